	.target	sm_90a

	.elftype	@"ET_EXEC"


//--------------------- .note.nv.tkinfo           --------------------------
	.section	.note.nv.tkinfo,"",@"SHT_NOTE"
	.sectionflags	@"SHF_NOTE_NV_TKINFO"
	.tkinfo
        /*0018*/ 	.word	0x00000002
        /*0030*/ 	.string	""
        /*0030*/ 	.string	"ptxas"
        /*0030*/ 	.string	"Cuda compilation tools, release 13.0, V13.0.88"
        /*0030*/ 	.string	"Build cuda_13.0.r13.0/compiler.36424714_0"
        /*0030*/ 	.string	"-arch sm_90a -m 64 "



//--------------------- .note.nv.cuinfo           --------------------------
	.section	.note.nv.cuinfo,"",@"SHT_NOTE"
	.sectionflags	@"SHF_NOTE_NV_CUINFO"
        /*0018*/ 	.short	0x0002
        /*001a*/ 	.short	0x005a
        /*001c*/ 	.short	0x0082
	.zero		2


//--------------------- .nv.info                  --------------------------
	.section	.nv.info,"",@"SHT_CUDA_INFO"
	.align	4


	//----- nvinfo : EIATTR_REGCOUNT
	.align		4
        /*0000*/ 	.byte	0x04, 0x2f
        /*0002*/ 	.short	(.L_37 - .L_36)
	.align		4
.L_36:
        /*0004*/ 	.word	index@(_ZN7cutlass13device_kernelIN5flash11enable_sm90INS1_16FlashAttnFwdSm90INS1_25CollectiveMainloopFwdSm90ILi2EN4cute5tupleIJNS5_1CILi1EEES8_S8_EEENS6_IJNS7_ILi128EEENS7_ILi96EEENS7_ILi64EEEEEELi256ENS_10bfloat16_tEfNS_4arch4Sm90ELb1ELb0ELb1ELb1ELb0ELb1ELb1ELb1ELb0ELb1ELb1ELb0EEENS1_21CollectiveEpilogueFwdINS6_IJSA_NS7_ILi256EEESB_EEES9_SE_SG_Li256ELb1ELb1ELb1ELb0EEENS1_36VarlenDynamicPersistentTileSchedulerILi128ELi96ELi256ELi128ELb1ELb1ELb1ELb1ELb1ELb1EEEEEEEEEvNT_6ParamsE)
        /*0008*/ 	.word	0x000000a8


	//----- nvinfo : EIATTR_FRAME_SIZE
	.align		4
.L_37:
        /*000c*/ 	.byte	0x04, 0x11
        /*000e*/ 	.short	(.L_39 - .L_38)
	.align		4
.L_38:
        /*0010*/ 	.word	index@(_ZN7cutlass13device_kernelIN5flash11enable_sm90INS1_16FlashAttnFwdSm90INS1_25CollectiveMainloopFwdSm90ILi2EN4cute5tupleIJNS5_1CILi1EEES8_S8_EEENS6_IJNS7_ILi128EEENS7_ILi96EEENS7_ILi64EEEEEELi256ENS_10bfloat16_tEfNS_4arch4Sm90ELb1ELb0ELb1ELb1ELb0ELb1ELb1ELb1ELb0ELb1ELb1ELb0EEENS1_21CollectiveEpilogueFwdINS6_IJSA_NS7_ILi256EEESB_EEES9_SE_SG_Li256ELb1ELb1ELb1ELb0EEENS1_36VarlenDynamicPersistentTileSchedulerILi128ELi96ELi256ELi128ELb1ELb1ELb1ELb1ELb1ELb1EEEEEEEEEvNT_6ParamsE)
        /*0014*/ 	.word	0x000001b8


	//----- nvinfo : EIATTR_REGCOUNT
	.align		4
.L_39:
        /*0018*/ 	.byte	0x04, 0x2f
        /*001a*/ 	.short	(.L_41 - .L_40)
	.align		4
.L_40:
        /*001c*/ 	.word	index@(_ZN7cutlass13device_kernelIN5flash11enable_sm90INS1_16FlashAttnFwdSm90INS1_25CollectiveMainloopFwdSm90ILi2EN4cute5tupleIJNS5_1CILi1EEES8_S8_EEENS6_IJNS7_ILi128EEENS7_ILi96EEENS7_ILi64EEEEEELi256ENS_10bfloat16_tEfNS_4arch4Sm90ELb1ELb0ELb1ELb1ELb0ELb0ELb1ELb1ELb0ELb1ELb1ELb0EEENS1_21CollectiveEpilogueFwdINS6_IJSA_NS7_ILi256EEESB_EEES9_SE_SG_Li256ELb1ELb1ELb1ELb0EEENS1_36VarlenDynamicPersistentTileSchedulerILi128ELi96ELi256ELi128ELb1ELb1ELb1ELb1ELb1ELb1EEEEEEEEEvNT_6ParamsE)
        /*0020*/ 	.word	0x000000a8


	//----- nvinfo : EIATTR_FRAME_SIZE
	.align		4
.L_41:
        /*0024*/ 	.byte	0x04, 0x11
        /*0026*/ 	.short	(.L_43 - .L_42)
	.align		4
.L_42:
        /*0028*/ 	.word	index@(_ZN7cutlass13device_kernelIN5flash11enable_sm90INS1_16FlashAttnFwdSm90INS1_25CollectiveMainloopFwdSm90ILi2EN4cute5tupleIJNS5_1CILi1EEES8_S8_EEENS6_IJNS7_ILi128EEENS7_ILi96EEENS7_ILi64EEEEEELi256ENS_10bfloat16_tEfNS_4arch4Sm90ELb1ELb0ELb1ELb1ELb0ELb0ELb1ELb1ELb0ELb1ELb1ELb0EEENS1_21CollectiveEpilogueFwdINS6_IJSA_NS7_ILi256EEESB_EEES9_SE_SG_Li256ELb1ELb1ELb1ELb0EEENS1_36VarlenDynamicPersistentTileSchedulerILi128ELi96ELi256ELi128ELb1ELb1ELb1ELb1ELb1ELb1EEEEEEEEEvNT_6ParamsE)
        /*002c*/ 	.word	0x00000088


	//----- nvinfo : EIATTR_REGCOUNT
	.align		4
.L_43:
        /*0030*/ 	.byte	0x04, 0x2f
        /*0032*/ 	.short	(.L_45 - .L_44)
	.align		4
.L_44:
        /*0034*/ 	.word	index@(_ZN7cutlass13device_kernelIN5flash11enable_sm90INS1_16FlashAttnFwdSm90INS1_25CollectiveMainloopFwdSm90ILi2EN4cute5tupleIJNS5_1CILi1EEES8_S8_EEENS6_IJNS7_ILi128EEENS7_ILi96EEENS7_ILi64EEEEEELi256ENS_10bfloat16_tEfNS_4arch4Sm90ELb1ELb0ELb1ELb1ELb0ELb1ELb0ELb1ELb0ELb1ELb1ELb0EEENS1_21CollectiveEpilogueFwdINS6_IJSA_NS7_ILi256EEESB_EEES9_SE_SG_Li256ELb1ELb1ELb1ELb0EEENS1_36VarlenDynamicPersistentTileSchedulerILi128ELi96ELi256ELi128ELb1ELb1ELb1ELb1ELb1ELb1EEEEEEEEEvNT_6ParamsE)
        /*0038*/ 	.word	0x000000a8


	//----- nvinfo : EIATTR_FRAME_SIZE
	.align		4
.L_45:
        /*003c*/ 	.byte	0x04, 0x11
        /*003e*/ 	.short	(.L_47 - .L_46)
	.align		4
.L_46:
        /*0040*/ 	.word	index@(_ZN7cutlass13device_kernelIN5flash11enable_sm90INS1_16FlashAttnFwdSm90INS1_25CollectiveMainloopFwdSm90ILi2EN4cute5tupleIJNS5_1CILi1EEES8_S8_EEENS6_IJNS7_ILi128EEENS7_ILi96EEENS7_ILi64EEEEEELi256ENS_10bfloat16_tEfNS_4arch4Sm90ELb1ELb0ELb1ELb1ELb0ELb1ELb0ELb1ELb0ELb1ELb1ELb0EEENS1_21CollectiveEpilogueFwdINS6_IJSA_NS7_ILi256EEESB_EEES9_SE_SG_Li256ELb1ELb1ELb1ELb0EEENS1_36VarlenDynamicPersistentTileSchedulerILi128ELi96ELi256ELi128ELb1ELb1ELb1ELb1ELb1ELb1EEEEEEEEEvNT_6ParamsE)
        /*0044*/ 	.word	0x00000078


	//----- nvinfo : EIATTR_REGCOUNT
	.align		4
.L_47:
        /*0048*/ 	.byte	0x04, 0x2f
        /*004a*/ 	.short	(.L_49 - .L_48)
	.align		4
.L_48:
        /*004c*/ 	.word	index@(_ZN7cutlass13device_kernelIN5flash11enable_sm90INS1_16FlashAttnFwdSm90INS1_25CollectiveMainloopFwdSm90ILi2EN4cute5tupleIJNS5_1CILi1EEES8_S8_EEENS6_IJNS7_ILi128EEENS7_ILi96EEENS7_ILi64EEEEEELi256ENS_10bfloat16_tEfNS_4arch4Sm90ELb1ELb0ELb1ELb1ELb0ELb0ELb0ELb1ELb0ELb1ELb1ELb0EEENS1_21CollectiveEpilogueFwdINS6_IJSA_NS7_ILi256EEESB_EEES9_SE_SG_Li256ELb1ELb1ELb1ELb0EEENS1_36VarlenDynamicPersistentTileSchedulerILi128ELi96ELi256ELi128ELb1ELb1ELb1ELb1ELb1ELb1EEEEEEEEEvNT_6ParamsE)
        /*0050*/ 	.word	0x000000a8


	//----- nvinfo : EIATTR_FRAME_SIZE
	.align		4
.L_49:
        /*0054*/ 	.byte	0x04, 0x11
        /*0056*/ 	.short	(.L_51 - .L_50)
	.align		4
.L_50:
        /*0058*/ 	.word	index@(_ZN7cutlass13device_kernelIN5flash11enable_sm90INS1_16FlashAttnFwdSm90INS1_25CollectiveMainloopFwdSm90ILi2EN4cute5tupleIJNS5_1CILi1EEES8_S8_EEENS6_IJNS7_ILi128EEENS7_ILi96EEENS7_ILi64EEEEEELi256ENS_10bfloat16_tEfNS_4arch4Sm90ELb1ELb0ELb1ELb1ELb0ELb0ELb0ELb1ELb0ELb1ELb1ELb0EEENS1_21CollectiveEpilogueFwdINS6_IJSA_NS7_ILi256EEESB_EEES9_SE_SG_Li256ELb1ELb1ELb1ELb0EEENS1_36VarlenDynamicPersistentTileSchedulerILi128ELi96ELi256ELi128ELb1ELb1ELb1ELb1ELb1ELb1EEEEEEEEEvNT_6ParamsE)
        /*005c*/ 	.word	0x00000060


	//----- nvinfo : EIATTR_REGCOUNT
	.align		4
.L_51:
        /*0060*/ 	.byte	0x04, 0x2f
        /*0062*/ 	.short	(.L_53 - .L_52)
	.align		4
.L_52:
        /*0064*/ 	.word	index@(_ZN7cutlass13device_kernelIN5flash11enable_sm90INS1_16FlashAttnFwdSm90INS1_25CollectiveMainloopFwdSm90ILi2EN4cute5tupleIJNS5_1CILi1EEES8_S8_EEENS6_IJNS7_ILi128EEENS7_ILi96EEENS7_ILi64EEEEEELi256ENS_10bfloat16_tEfNS_4arch4Sm90ELb1ELb0ELb1ELb0ELb0ELb0ELb1ELb1ELb0ELb1ELb1ELb0EEENS1_21CollectiveEpilogueFwdINS6_IJSA_NS7_ILi256EEESB_EEES9_SE_SG_Li256ELb0ELb1ELb1ELb0EEENS1_19SingleTileSchedulerILb0ELb1ELb1ELi128EEEEEEEEEvNT_6ParamsE)
        /*0068*/ 	.word	0x000000a8


	//----- nvinfo : EIATTR_FRAME_SIZE
	.align		4
.L_53:
        /*006c*/ 	.byte	0x04, 0x11
        /*006e*/ 	.short	(.L_55 - .L_54)
	.align		4
.L_54:
        /*0070*/ 	.word	index@(_ZN7cutlass13device_kernelIN5flash11enable_sm90INS1_16FlashAttnFwdSm90INS1_25CollectiveMainloopFwdSm90ILi2EN4cute5tupleIJNS5_1CILi1EEES8_S8_EEENS6_IJNS7_ILi128EEENS7_ILi96EEENS7_ILi64EEEEEELi256ENS_10bfloat16_tEfNS_4arch4Sm90ELb1ELb0ELb1ELb0ELb0ELb0ELb1ELb1ELb0ELb1ELb1ELb0EEENS1_21CollectiveEpilogueFwdINS6_IJSA_NS7_ILi256EEESB_EEES9_SE_SG_Li256ELb0ELb1ELb1ELb0EEENS1_19SingleTileSchedulerILb0ELb1ELb1ELi128EEEEEEEEEvNT_6ParamsE)
        /*0074*/ 	.word	0x00000048


	//----- nvinfo : EIATTR_REGCOUNT
	.align		4
.L_55:
        /*0078*/ 	.byte	0x04, 0x2f
        /*007a*/ 	.short	(.L_57 - .L_56)
	.align		4
.L_56:
        /*007c*/ 	.word	index@(_ZN7cutlass13device_kernelIN5flash11enable_sm90INS1_16FlashAttnFwdSm90INS1_25CollectiveMainloopFwdSm90ILi2EN4cute5tupleIJNS5_1CILi1EEES8_S8_EEENS6_IJNS7_ILi128EEENS7_ILi96EEENS7_ILi64EEEEEELi256ENS_10bfloat16_tEfNS_4arch4Sm90ELb1ELb0ELb1ELb0ELb0ELb0ELb0ELb1ELb0ELb1ELb1ELb0EEENS1_21CollectiveEpilogueFwdINS6_IJSA_NS7_ILi256EEESB_EEES9_SE_SG_Li256ELb0ELb1ELb1ELb0EEENS1_19SingleTileSchedulerILb0ELb1ELb1ELi128EEEEEEEEEvNT_6ParamsE)
        /*0080*/ 	.word	0x000000a8


	//----- nvinfo : EIATTR_FRAME_SIZE
	.align		4
.L_57:
        /*0084*/ 	.byte	0x04, 0x11
        /*0086*/ 	.short	(.L_59 - .L_58)
	.align		4
.L_58:
        /*0088*/ 	.word	index@(_ZN7cutlass13device_kernelIN5flash11enable_sm90INS1_16FlashAttnFwdSm90INS1_25CollectiveMainloopFwdSm90ILi2EN4cute5tupleIJNS5_1CILi1EEES8_S8_EEENS6_IJNS7_ILi128EEENS7_ILi96EEENS7_ILi64EEEEEELi256ENS_10bfloat16_tEfNS_4arch4Sm90ELb1ELb0ELb1ELb0ELb0ELb0ELb0ELb1ELb0ELb1ELb1ELb0EEENS1_21CollectiveEpilogueFwdINS6_IJSA_NS7_ILi256EEESB_EEES9_SE_SG_Li256ELb0ELb1ELb1ELb0EEENS1_19SingleTileSchedulerILb0ELb1ELb1ELi128EEEEEEEEEvNT_6ParamsE)
        /*008c*/ 	.word	0x00000010


	//----- nvinfo : EIATTR_REGCOUNT
	.align		4
.L_59:
        /*0090*/ 	.byte	0x04, 0x2f
        /*0092*/ 	.short	(.L_61 - .L_60)
	.align		4
.L_60:
        /*0094*/ 	.word	index@(_ZN7cutlass13device_kernelIN5flash11enable_sm90INS1_16FlashAttnFwdSm90INS1_25CollectiveMainloopFwdSm90ILi2EN4cute5tupleIJNS5_1CILi1EEES8_S8_EEENS6_IJNS7_ILi128EEENS7_ILi96EEENS7_ILi64EEEEEELi256ENS_10bfloat16_tEfNS_4arch4Sm90ELb0ELb1ELb1ELb1ELb0ELb1ELb1ELb1ELb0ELb1ELb1ELb0EEENS1_21CollectiveEpilogueFwdINS6_IJSA_NS7_ILi256EEESB_EEES9_SE_SG_Li256ELb1ELb1ELb1ELb0EEENS1_36VarlenDynamicPersistentTileSchedulerILi128ELi96ELi256ELi128ELb1ELb1ELb1ELb1ELb0ELb1EEEEEEEEEvNT_6ParamsE)
        /*0098*/ 	.word	0x000000a8


	//----- nvinfo : EIATTR_FRAME_SIZE
	.align		4
.L_61:
        /*009c*/ 	.byte	0x04, 0x11
        /*009e*/ 	.short	(.L_63 - .L_62)
	.align		4
.L_62:
        /*00a0*/ 	.word	index@($_ZN7cutlass13device_kernelIN5flash11enable_sm90INS1_16FlashAttnFwdSm90INS1_25CollectiveMainloopFwdSm90ILi2EN4cute5tupleIJNS5_1CILi1EEES8_S8_EEENS6_IJNS7_ILi128EEENS7_ILi96EEENS7_ILi64EEEEEELi256ENS_10bfloat16_tEfNS_4arch4Sm90ELb0ELb1ELb1ELb1ELb0ELb1ELb1ELb1ELb0ELb1ELb1ELb0EEENS1_21CollectiveEpilogueFwdINS6_IJSA_NS7_ILi256EEESB_EEES9_SE_SG_Li256ELb1ELb1ELb1ELb0EEENS1_36VarlenDynamicPersistentTileSchedulerILi128ELi96ELi256ELi128ELb1ELb1ELb1ELb1ELb0ELb1EEEEEEEEEvNT_6ParamsE$_ZZN5flash25CollectiveMainloopFwdSm90ILi2EN4cute5tupleIJNS1_1CILi1EEES4_S4_EEENS2_IJNS3_ILi128EEENS3_ILi96EEENS3_ILi64EEEEEELi256EN7cutlass10bfloat16_tEfNSA_4arch4Sm90ELb0ELb1ELb1ELb1ELb0ELb1ELb1ELb1ELb0ELb1ELb1ELb0EE3mmaINS_16FlashAttnFwdSm90ISE_NS_21CollectiveEpilogueFwdINS2_IJS6_NS3_ILi256EEES7_EEES5_SB_SD_Li256ELb1ELb1ELb1ELb0EEENS_36VarlenDynamicPersistentTileSchedulerILi128ELi96ELi256ELi128ELb1ELb1ELb1ELb1ELb0ELb1EEEE13SharedStorageENS1_6TensorINS1_11ArrayEngineIfLm128EEENS1_6LayoutINS2_IJNS2_IJNS3_ILi2EEEST_NS3_ILi32EEEEEES4_S4_EEENS2_IJNS2_IJS4_ST_NS3_ILi4EEEEEENS3_ILi0EEESZ_EEEEEEENS_7SoftmaxILi2ELi0EEEEEbRKNSE_6ParamsENSA_25PipelineTmaAsyncNoClusterILi2ENSA_16PipelineTmaAsyncILi2EEEEES1B_RNSA_13PipelineStateILj2EEERT0_RT1_iRiRKNS_16SeqlenInfoQKNewKILb1ELb1EEENS2_IJiiiiEEERT_ENKUliT_T0_T1_E_clIZSF_ISO_S12_S14_EbS17_S1B_S1B_S1E_S1G_S1I_iS1J_S1N_S1O_S1Q_EUlRS1R_iE0_NS3_ILb1EEES1Y_EEDaiS1R_S1S_S1T_)
        /*00a4*/ 	.word	0x00000530


	//----- nvinfo : EIATTR_FRAME_SIZE
	.align		4
.L_63:
        /*00a8*/ 	.byte	0x04, 0x11
        /*00aa*/ 	.short	(.L_65 - .L_64)
	.align		4
.L_64:
        /*00ac*/ 	.word	index@(_ZN7cutlass13device_kernelIN5flash11enable_sm90INS1_16FlashAttnFwdSm90INS1_25CollectiveMainloopFwdSm90ILi2EN4cute5tupleIJNS5_1CILi1EEES8_S8_EEENS6_IJNS7_ILi128EEENS7_ILi96EEENS7_ILi64EEEEEELi256ENS_10bfloat16_tEfNS_4arch4Sm90ELb0ELb1ELb1ELb1ELb0ELb1ELb1ELb1ELb0ELb1ELb1ELb0EEENS1_21CollectiveEpilogueFwdINS6_IJSA_NS7_ILi256EEESB_EEES9_SE_SG_Li256ELb1ELb1ELb1ELb0EEENS1_36VarlenDynamicPersistentTileSchedulerILi128ELi96ELi256ELi128ELb1ELb1ELb1ELb1ELb0ELb1EEEEEEEEEvNT_6ParamsE)
        /*00b0*/ 	.word	0x00000530


	//----- nvinfo : EIATTR_REGCOUNT
	.align		4
.L_65:
        /*00b4*/ 	.byte	0x04, 0x2f
        /*00b6*/ 	.short	(.L_67 - .L_66)
	.align		4
.L_66:
        /*00b8*/ 	.word	index@(_ZN7cutlass13device_kernelIN5flash11enable_sm90INS1_16FlashAttnFwdSm90INS1_25CollectiveMainloopFwdSm90ILi2EN4cute5tupleIJNS5_1CILi1EEES8_S8_EEENS6_IJNS7_ILi128EEENS7_ILi96EEENS7_ILi64EEEEEELi256ENS_10bfloat16_tEfNS_4arch4Sm90ELb0ELb1ELb1ELb1ELb0ELb0ELb1ELb1ELb0ELb1ELb1ELb0EEENS1_21CollectiveEpilogueFwdINS6_IJSA_NS7_ILi256EEESB_EEES9_SE_SG_Li256ELb1ELb1ELb1ELb0EEENS1_36VarlenDynamicPersistentTileSchedulerILi128ELi96ELi256ELi128ELb1ELb1ELb1ELb1ELb0ELb1EEEEEEEEEvNT_6ParamsE)
        /*00bc*/ 	.word	0x000000a8


	//----- nvinfo : EIATTR_FRAME_SIZE
	.align		4
.L_67:
        /*00c0*/ 	.byte	0x04, 0x11
        /*00c2*/ 	.short	(.L_69 - .L_68)
	.align		4
.L_68:
        /*00c4*/ 	.word	index@($_ZN7cutlass13device_kernelIN5flash11enable_sm90INS1_16FlashAttnFwdSm90INS1_25CollectiveMainloopFwdSm90ILi2EN4cute5tupleIJNS5_1CILi1EEES8_S8_EEENS6_IJNS7_ILi128EEENS7_ILi96EEENS7_ILi64EEEEEELi256ENS_10bfloat16_tEfNS_4arch4Sm90ELb0ELb1ELb1ELb1ELb0ELb0ELb1ELb1ELb0ELb1ELb1ELb0EEENS1_21CollectiveEpilogueFwdINS6_IJSA_NS7_ILi256EEESB_EEES9_SE_SG_Li256ELb1ELb1ELb1ELb0EEENS1_36VarlenDynamicPersistentTileSchedulerILi128ELi96ELi256ELi128ELb1ELb1ELb1ELb1ELb0ELb1EEEEEEEEEvNT_6ParamsE$_ZZN5flash25CollectiveMainloopFwdSm90ILi2EN4cute5tupleIJNS1_1CILi1EEES4_S4_EEENS2_IJNS3_ILi128EEENS3_ILi96EEENS3_ILi64EEEEEELi256EN7cutlass10bfloat16_tEfNSA_4arch4Sm90ELb0ELb1ELb1ELb1ELb0ELb0ELb1ELb1ELb0ELb1ELb1ELb0EE3mmaINS_16FlashAttnFwdSm90ISE_NS_21CollectiveEpilogueFwdINS2_IJS6_NS3_ILi256EEES7_EEES5_SB_SD_Li256ELb1ELb1ELb1ELb0EEENS_36VarlenDynamicPersistentTileSchedulerILi128ELi96ELi256ELi128ELb1ELb1ELb1ELb1ELb0ELb1EEEE13SharedStorageENS1_6TensorINS1_11ArrayEngineIfLm128EEENS1_6LayoutINS2_IJNS2_IJNS3_ILi2EEEST_NS3_ILi32EEEEEES4_S4_EEENS2_IJNS2_IJS4_ST_NS3_ILi4EEEEEENS3_ILi0EEESZ_EEEEEEENS_7SoftmaxILi2ELi0EEEEEbRKNSE_6ParamsENSA_25PipelineTmaAsyncNoClusterILi2ENSA_16PipelineTmaAsyncILi2EEEEES1B_RNSA_13PipelineStateILj2EEERT0_RT1_iRiRKNS_16SeqlenInfoQKNewKILb1ELb0EEENS2_IJiiiiEEERT_ENKUliT_T0_T1_E_clIZSF_ISO_S12_S14_EbS17_S1B_S1B_S1E_S1G_S1I_iS1J_S1N_S1O_S1Q_EUlRS1R_iE1_NS3_ILb0EEENS3_ILb1EEEEEDaiS1R_S1S_S1T_)
        /*00c8*/ 	.word	0x00000500


	//----- nvinfo : EIATTR_FRAME_SIZE
	.align		4
.L_69:
        /*00cc*/ 	.byte	0x04, 0x11
        /*00ce*/ 	.short	(.L_71 - .L_70)
	.align		4
.L_70:
        /*00d0*/ 	.word	index@(_ZN7cutlass13device_kernelIN5flash11enable_sm90INS1_16FlashAttnFwdSm90INS1_25CollectiveMainloopFwdSm90ILi2EN4cute5tupleIJNS5_1CILi1EEES8_S8_EEENS6_IJNS7_ILi128EEENS7_ILi96EEENS7_ILi64EEEEEELi256ENS_10bfloat16_tEfNS_4arch4Sm90ELb0ELb1ELb1ELb1ELb0ELb0ELb1ELb1ELb0ELb1ELb1ELb0EEENS1_21CollectiveEpilogueFwdINS6_IJSA_NS7_ILi256EEESB_EEES9_SE_SG_Li256ELb1ELb1ELb1ELb0EEENS1_36VarlenDynamicPersistentTileSchedulerILi128ELi96ELi256ELi128ELb1ELb1ELb1ELb1ELb0ELb1EEEEEEEEEvNT_6ParamsE)
        /*00d4*/ 	.word	0x00000500


	//----- nvinfo : EIATTR_REGCOUNT
	.align		4
.L_71:
        /*00d8*/ 	.byte	0x04, 0x2f
        /*00da*/ 	.short	(.L_73 - .L_72)
	.align		4
.L_72:
        /*00dc*/ 	.word	index@(_ZN7cutlass13device_kernelIN5flash11enable_sm90INS1_16FlashAttnFwdSm90INS1_25CollectiveMainloopFwdSm90ILi2EN4cute5tupleIJNS5_1CILi1EEES8_S8_EEENS6_IJNS7_ILi128EEENS7_ILi96EEENS7_ILi64EEEEEELi256ENS_10bfloat16_tEfNS_4arch4Sm90ELb0ELb1ELb1ELb1ELb0ELb1ELb0ELb1ELb0ELb1ELb1ELb0EEENS1_21CollectiveEpilogueFwdINS6_IJSA_NS7_ILi256EEESB_EEES9_SE_SG_Li256ELb1ELb1ELb1ELb0EEENS1_36VarlenDynamicPersistentTileSchedulerILi128ELi96ELi256ELi128ELb1ELb1ELb1ELb1ELb0ELb1EEEEEEEEEvNT_6ParamsE)
        /*00e0*/ 	.word	0x000000a8


	//----- nvinfo : EIATTR_FRAME_SIZE
	.align		4
.L_73:
        /*00e4*/ 	.byte	0x04, 0x11
        /*00e6*/ 	.short	(.L_75 - .L_74)
	.align		4
.L_74:
        /*00e8*/ 	.word	index@(_ZN7cutlass13device_kernelIN5flash11enable_sm90INS1_16FlashAttnFwdSm90INS1_25CollectiveMainloopFwdSm90ILi2EN4cute5tupleIJNS5_1CILi1EEES8_S8_EEENS6_IJNS7_ILi128EEENS7_ILi96EEENS7_ILi64EEEEEELi256ENS_10bfloat16_tEfNS_4arch4Sm90ELb0ELb1ELb1ELb1ELb0ELb1ELb0ELb1ELb0ELb1ELb1ELb0EEENS1_21CollectiveEpilogueFwdINS6_IJSA_NS7_ILi256EEESB_EEES9_SE_SG_Li256ELb1ELb1ELb1ELb0EEENS1_36VarlenDynamicPersistentTileSchedulerILi128ELi96ELi256ELi128ELb1ELb1ELb1ELb1ELb0ELb1EEEEEEEEEvNT_6ParamsE)
        /*00ec*/ 	.word	0x00000078


	//----- nvinfo : EIATTR_REGCOUNT
	.align		4
.L_75:
        /*00f0*/ 	.byte	0x04, 0x2f
        /*00f2*/ 	.short	(.L_77 - .L_76)
	.align		4
.L_76:
        /*00f4*/ 	.word	index@(_ZN7cutlass13device_kernelIN5flash11enable_sm90INS1_16FlashAttnFwdSm90INS1_25CollectiveMainloopFwdSm90ILi2EN4cute5tupleIJNS5_1CILi1EEES8_S8_EEENS6_IJNS7_ILi128EEENS7_ILi96EEENS7_ILi64EEEEEELi256ENS_10bfloat16_tEfNS_4arch4Sm90ELb0ELb1ELb1ELb1ELb0ELb0ELb0ELb1ELb0ELb1ELb1ELb0EEENS1_21CollectiveEpilogueFwdINS6_IJSA_NS7_ILi256EEESB_EEES9_SE_SG_Li256ELb1ELb1ELb1ELb0EEENS1_36VarlenDynamicPersistentTileSchedulerILi128ELi96ELi256ELi128ELb1ELb1ELb1ELb1ELb0ELb1EEEEEEEEEvNT_6ParamsE)
        /*00f8*/ 	.word	0x000000a8


	//----- nvinfo : EIATTR_FRAME_SIZE
	.align		4
.L_77:
        /*00fc*/ 	.byte	0x04, 0x11
        /*00fe*/ 	.short	(.L_79 - .L_78)
	.align		4
.L_78:
        /*0100*/ 	.word	index@(_ZN7cutlass13device_kernelIN5flash11enable_sm90INS1_16FlashAttnFwdSm90INS1_25CollectiveMainloopFwdSm90ILi2EN4cute5tupleIJNS5_1CILi1EEES8_S8_EEENS6_IJNS7_ILi128EEENS7_ILi96EEENS7_ILi64EEEEEELi256ENS_10bfloat16_tEfNS_4arch4Sm90ELb0ELb1ELb1ELb1ELb0ELb0ELb0ELb1ELb0ELb1ELb1ELb0EEENS1_21CollectiveEpilogueFwdINS6_IJSA_NS7_ILi256EEESB_EEES9_SE_SG_Li256ELb1ELb1ELb1ELb0EEENS1_36VarlenDynamicPersistentTileSchedulerILi128ELi96ELi256ELi128ELb1ELb1ELb1ELb1ELb0ELb1EEEEEEEEEvNT_6ParamsE)
        /*0104*/ 	.word	0x00000068


	//----- nvinfo : EIATTR_REGCOUNT
	.align		4
.L_79:
        /*0108*/ 	.byte	0x04, 0x2f
        /*010a*/ 	.short	(.L_81 - .L_80)
	.align		4
.L_80:
        /*010c*/ 	.word	index@(_ZN7cutlass13device_kernelIN5flash11enable_sm90INS1_16FlashAttnFwdSm90INS1_25CollectiveMainloopFwdSm90ILi2EN4cute5tupleIJNS5_1CILi1EEES8_S8_EEENS6_IJNS7_ILi128EEENS7_ILi96EEENS7_ILi64EEEEEELi256ENS_10bfloat16_tEfNS_4arch4Sm90ELb0ELb1ELb1ELb0ELb0ELb0ELb1ELb1ELb0ELb1ELb1ELb0EEENS1_21CollectiveEpilogueFwdINS6_IJSA_NS7_ILi256EEESB_EEES9_SE_SG_Li256ELb0ELb1ELb1ELb0EEENS1_19SingleTileSchedulerILb0ELb1ELb1ELi128EEEEEEEEEvNT_6ParamsE)
        /*0110*/ 	.word	0x000000a8


	//----- nvinfo : EIATTR_FRAME_SIZE
	.align		4
.L_81:
        /*0114*/ 	.byte	0x04, 0x11
        /*0116*/ 	.short	(.L_83 - .L_82)
	.align		4
.L_82:
        /*0118*/ 	.word	index@($_ZN7cutlass13device_kernelIN5flash11enable_sm90INS1_16FlashAttnFwdSm90INS1_25CollectiveMainloopFwdSm90ILi2EN4cute5tupleIJNS5_1CILi1EEES8_S8_EEENS6_IJNS7_ILi128EEENS7_ILi96EEENS7_ILi64EEEEEELi256ENS_10bfloat16_tEfNS_4arch4Sm90ELb0ELb1ELb1ELb0ELb0ELb0ELb1ELb1ELb0ELb1ELb1ELb0EEENS1_21CollectiveEpilogueFwdINS6_IJSA_NS7_ILi256EEESB_EEES9_SE_SG_Li256ELb0ELb1ELb1ELb0EEENS1_19SingleTileSchedulerILb0ELb1ELb1ELi128EEEEEEEEEvNT_6ParamsE$_ZZN5flash25CollectiveMainloopFwdSm90ILi2EN4cute5tupleIJNS1_1CILi1EEES4_S4_EEENS2_IJNS3_ILi128EEENS3_ILi96EEENS3_ILi64EEEEEELi256EN7cutlass10bfloat16_tEfNSA_4arch4Sm90ELb0ELb1ELb1ELb0ELb0ELb0ELb1ELb1ELb0ELb1ELb1ELb0EE3mmaINS_16FlashAttnFwdSm90ISE_NS_21CollectiveEpilogueFwdINS2_IJS6_NS3_ILi256EEES7_EEES5_SB_SD_Li256ELb0ELb1ELb1ELb0EEENS_19SingleTileSchedulerILb0ELb1ELb1ELi128EEEE13SharedStorageENS1_6TensorINS1_11ArrayEngineIfLm128EEENS1_6LayoutINS2_IJNS2_IJNS3_ILi2EEEST_NS3_ILi32EEEEEES4_S4_EEENS2_IJNS2_IJS4_ST_NS3_ILi4EEEEEENS3_ILi0EEESZ_EEEEEEENS_7SoftmaxILi2ELi0EEEEEbRKNSE_6ParamsENSA_25PipelineTmaAsyncNoClusterILi2ENSA_16PipelineTmaAsyncILi2EEEEES1B_RNSA_13PipelineStateILj2EEERT0_RT1_iRiRKNS_16SeqlenInfoQKNewKILb0ELb0EEENS2_IJiiiiEEERT_ENKUliT_T0_T1_E_clIZSF_ISO_S12_S14_EbS17_S1B_S1B_S1E_S1G_S1I_iS1J_S1N_S1O_S1Q_EUlRS1R_iE1_NS3_ILb0EEENS3_ILb1EEEEEDaiS1R_S1S_S1T_)
        /*011c*/ 	.word	0x00003440


	//----- nvinfo : EIATTR_FRAME_SIZE
	.align		4
.L_83:
        /*0120*/ 	.byte	0x04, 0x11
        /*0122*/ 	.short	(.L_85 - .L_84)
	.align		4
.L_84:
        /*0124*/ 	.word	index@(_ZN7cutlass13device_kernelIN5flash11enable_sm90INS1_16FlashAttnFwdSm90INS1_25CollectiveMainloopFwdSm90ILi2EN4cute5tupleIJNS5_1CILi1EEES8_S8_EEENS6_IJNS7_ILi128EEENS7_ILi96EEENS7_ILi64EEEEEELi256ENS_10bfloat16_tEfNS_4arch4Sm90ELb0ELb1ELb1ELb0ELb0ELb0ELb1ELb1ELb0ELb1ELb1ELb0EEENS1_21CollectiveEpilogueFwdINS6_IJSA_NS7_ILi256EEESB_EEES9_SE_SG_Li256ELb0ELb1ELb1ELb0EEENS1_19SingleTileSchedulerILb0ELb1ELb1ELi128EEEEEEEEEvNT_6ParamsE)
        /*0128*/ 	.word	0x00003440


	//----- nvinfo : EIATTR_REGCOUNT
	.align		4
.L_85:
        /*012c*/ 	.byte	0x04, 0x2f
        /*012e*/ 	.short	(.L_87 - .L_86)
	.align		4
.L_86:
        /*0130*/ 	.word	index@(_ZN7cutlass13device_kernelIN5flash11enable_sm90INS1_16FlashAttnFwdSm90INS1_25CollectiveMainloopFwdSm90ILi2EN4cute5tupleIJNS5_1CILi1EEES8_S8_EEENS6_IJNS7_ILi128EEENS7_ILi96EEENS7_ILi64EEEEEELi256ENS_10bfloat16_tEfNS_4arch4Sm90ELb0ELb1ELb1ELb0ELb0ELb0ELb0ELb1ELb0ELb1ELb1ELb0EEENS1_21CollectiveEpilogueFwdINS6_IJSA_NS7_ILi256EEESB_EEES9_SE_SG_Li256ELb0ELb1ELb1ELb0EEENS1_19SingleTileSchedulerILb0ELb1ELb1ELi128EEEEEEEEEvNT_6ParamsE)
        /*0134*/ 	.word	0x000000a8


	//----- nvinfo : EIATTR_FRAME_SIZE
	.align		4
.L_87:
        /*0138*/ 	.byte	0x04, 0x11
        /*013a*/ 	.short	(.L_89 - .L_88)
	.align		4
.L_88:
        /*013c*/ 	.word	index@(_ZN7cutlass13device_kernelIN5flash11enable_sm90INS1_16FlashAttnFwdSm90INS1_25CollectiveMainloopFwdSm90ILi2EN4cute5tupleIJNS5_1CILi1EEES8_S8_EEENS6_IJNS7_ILi128EEENS7_ILi96EEENS7_ILi64EEEEEELi256ENS_10bfloat16_tEfNS_4arch4Sm90ELb0ELb1ELb1ELb0ELb0ELb0ELb0ELb1ELb0ELb1ELb1ELb0EEENS1_21CollectiveEpilogueFwdINS6_IJSA_NS7_ILi256EEESB_EEES9_SE_SG_Li256ELb0ELb1ELb1ELb0EEENS1_19SingleTileSchedulerILb0ELb1ELb1ELi128EEEEEEEEEvNT_6ParamsE)
        /*0140*/ 	.word	0x00000008


	//----- nvinfo : EIATTR_REGCOUNT
	.align		4
.L_89:
        /*0144*/ 	.byte	0x04, 0x2f
        /*0146*/ 	.short	(.L_91 - .L_90)
	.align		4
.L_90:
        /*0148*/ 	.word	index@(_ZN7cutlass13device_kernelIN5flash11enable_sm90INS1_16FlashAttnFwdSm90INS1_25CollectiveMainloopFwdSm90ILi2EN4cute5tupleIJNS5_1CILi1EEES8_S8_EEENS6_IJNS7_ILi128EEENS7_ILi96EEENS7_ILi64EEEEEELi256ENS_10bfloat16_tEfNS_4arch4Sm90ELb0ELb0ELb1ELb1ELb0ELb1ELb1ELb1ELb0ELb1ELb1ELb0EEENS1_21CollectiveEpilogueFwdINS6_IJSA_NS7_ILi256EEESB_EEES9_SE_SG_Li256ELb1ELb1ELb1ELb0EEENS1_36VarlenDynamicPersistentTileSchedulerILi128ELi96ELi256ELi128ELb1ELb1ELb1ELb0ELb1ELb1EEEEEEEEEvNT_6ParamsE)
        /*014c*/ 	.word	0x000000a8


	//----- nvinfo : EIATTR_FRAME_SIZE
	.align		4
.L_91:
        /*0150*/ 	.byte	0x04, 0x11
        /*0152*/ 	.short	(.L_93 - .L_92)
	.align		4
.L_92:
        /*0154*/ 	.word	index@(_ZN7cutlass13device_kernelIN5flash11enable_sm90INS1_16FlashAttnFwdSm90INS1_25CollectiveMainloopFwdSm90ILi2EN4cute5tupleIJNS5_1CILi1EEES8_S8_EEENS6_IJNS7_ILi128EEENS7_ILi96EEENS7_ILi64EEEEEELi256ENS_10bfloat16_tEfNS_4arch4Sm90ELb0ELb0ELb1ELb1ELb0ELb1ELb1ELb1ELb0ELb1ELb1ELb0EEENS1_21CollectiveEpilogueFwdINS6_IJSA_NS7_ILi256EEESB_EEES9_SE_SG_Li256ELb1ELb1ELb1ELb0EEENS1_36VarlenDynamicPersistentTileSchedulerILi128ELi96ELi256ELi128ELb1ELb1ELb1ELb0ELb1ELb1EEEEEEEEEvNT_6ParamsE)
        /*0158*/ 	.word	0x000000b0


	//----- nvinfo : EIATTR_REGCOUNT
	.align		4
.L_93:
        /*015c*/ 	.byte	0x04, 0x2f
        /*015e*/ 	.short	(.L_95 - .L_94)
	.align		4
.L_94:
        /*0160*/ 	.word	index@(_ZN7cutlass13device_kernelIN5flash11enable_sm90INS1_16FlashAttnFwdSm90INS1_25CollectiveMainloopFwdSm90ILi2EN4cute5tupleIJNS5_1CILi1EEES8_S8_EEENS6_IJNS7_ILi128EEENS7_ILi96EEENS7_ILi64EEEEEELi256ENS_10bfloat16_tEfNS_4arch4Sm90ELb0ELb0ELb1ELb1ELb0ELb0ELb1ELb1ELb0ELb1ELb1ELb0EEENS1_21CollectiveEpilogueFwdINS6_IJSA_NS7_ILi256EEESB_EEES9_SE_SG_Li256ELb1ELb1ELb1ELb0EEENS1_36VarlenDynamicPersistentTileSchedulerILi128ELi96ELi256ELi128ELb1ELb1ELb1ELb0ELb1ELb1EEEEEEEEEvNT_6ParamsE)
        /*0164*/ 	.word	0x000000a8


	//----- nvinfo : EIATTR_FRAME_SIZE
	.align		4
.L_95:
        /*0168*/ 	.byte	0x04, 0x11
        /*016a*/ 	.short	(.L_97 - .L_96)
	.align		4
.L_96:
        /*016c*/ 	.word	index@(_ZN7cutlass13device_kernelIN5flash11enable_sm90INS1_16FlashAttnFwdSm90INS1_25CollectiveMainloopFwdSm90ILi2EN4cute5tupleIJNS5_1CILi1EEES8_S8_EEENS6_IJNS7_ILi128EEENS7_ILi96EEENS7_ILi64EEEEEELi256ENS_10bfloat16_tEfNS_4arch4Sm90ELb0ELb0ELb1ELb1ELb0ELb0ELb1ELb1ELb0ELb1ELb1ELb0EEENS1_21CollectiveEpilogueFwdINS6_IJSA_NS7_ILi256EEESB_EEES9_SE_SG_Li256ELb1ELb1ELb1ELb0EEENS1_36VarlenDynamicPersistentTileSchedulerILi128ELi96ELi256ELi128ELb1ELb1ELb1ELb0ELb1ELb1EEEEEEEEEvNT_6ParamsE)
        /*0170*/ 	.word	0x00000088


	//----- nvinfo : EIATTR_REGCOUNT
	.align		4
.L_97:
        /*0174*/ 	.byte	0x04, 0x2f
        /*0176*/ 	.short	(.L_99 - .L_98)
	.align		4
.L_98:
        /*0178*/ 	.word	index@(_ZN7cutlass13device_kernelIN5flash11enable_sm90INS1_16FlashAttnFwdSm90INS1_25CollectiveMainloopFwdSm90ILi2EN4cute5tupleIJNS5_1CILi1EEES8_S8_EEENS6_IJNS7_ILi128EEENS7_ILi96EEENS7_ILi64EEEEEELi256ENS_10bfloat16_tEfNS_4arch4Sm90ELb0ELb0ELb1ELb1ELb0ELb1ELb0ELb1ELb0ELb1ELb1ELb0EEENS1_21CollectiveEpilogueFwdINS6_IJSA_NS7_ILi256EEESB_EEES9_SE_SG_Li256ELb1ELb1ELb1ELb0EEENS1_36VarlenDynamicPersistentTileSchedulerILi128ELi96ELi256ELi128ELb1ELb1ELb1ELb0ELb1ELb1EEEEEEEEEvNT_6ParamsE)
        /*017c*/ 	.word	0x000000a8


	//----- nvinfo : EIATTR_FRAME_SIZE
	.align		4
.L_99:
        /*0180*/ 	.byte	0x04, 0x11
        /*0182*/ 	.short	(.L_101 - .L_100)
	.align		4
.L_100:
        /*0184*/ 	.word	index@(_ZN7cutlass13device_kernelIN5flash11enable_sm90INS1_16FlashAttnFwdSm90INS1_25CollectiveMainloopFwdSm90ILi2EN4cute5tupleIJNS5_1CILi1EEES8_S8_EEENS6_IJNS7_ILi128EEENS7_ILi96EEENS7_ILi64EEEEEELi256ENS_10bfloat16_tEfNS_4arch4Sm90ELb0ELb0ELb1ELb1ELb0ELb1ELb0ELb1ELb0ELb1ELb1ELb0EEENS1_21CollectiveEpilogueFwdINS6_IJSA_NS7_ILi256EEESB_EEES9_SE_SG_Li256ELb1ELb1ELb1ELb0EEENS1_36VarlenDynamicPersistentTileSchedulerILi128ELi96ELi256ELi128ELb1ELb1ELb1ELb0ELb1ELb1EEEEEEEEEvNT_6ParamsE)
        /*0188*/ 	.word	0x00000078


	//----- nvinfo : EIATTR_REGCOUNT
	.align		4
.L_101:
        /*018c*/ 	.byte	0x04, 0x2f
        /*018e*/ 	.short	(.L_103 - .L_102)
	.align		4
.L_102:
        /*0190*/ 	.word	index@(_ZN7cutlass13device_kernelIN5flash11enable_sm90INS1_16FlashAttnFwdSm90INS1_25CollectiveMainloopFwdSm90ILi2EN4cute5tupleIJNS5_1CILi1EEES8_S8_EEENS6_IJNS7_ILi128EEENS7_ILi96EEENS7_ILi64EEEEEELi256ENS_10bfloat16_tEfNS_4arch4Sm90ELb0ELb0ELb1ELb1ELb0ELb0ELb0ELb1ELb0ELb1ELb1ELb0EEENS1_21CollectiveEpilogueFwdINS6_IJSA_NS7_ILi256EEESB_EEES9_SE_SG_Li256ELb1ELb1ELb1ELb0EEENS1_36VarlenDynamicPersistentTileSchedulerILi128ELi96ELi256ELi128ELb1ELb1ELb1ELb0ELb1ELb1EEEEEEEEEvNT_6ParamsE)
        /*0194*/ 	.word	0x000000a8


	//----- nvinfo : EIATTR_FRAME_SIZE
	.align		4
.L_103:
        /*0198*/ 	.byte	0x04, 0x11
        /*019a*/ 	.short	(.L_105 - .L_104)
	.align		4
.L_104:
        /*019c*/ 	.word	index@(_ZN7cutlass13device_kernelIN5flash11enable_sm90INS1_16FlashAttnFwdSm90INS1_25CollectiveMainloopFwdSm90ILi2EN4cute5tupleIJNS5_1CILi1EEES8_S8_EEENS6_IJNS7_ILi128EEENS7_ILi96EEENS7_ILi64EEEEEELi256ENS_10bfloat16_tEfNS_4arch4Sm90ELb0ELb0ELb1ELb1ELb0ELb0ELb0ELb1ELb0ELb1ELb1ELb0EEENS1_21CollectiveEpilogueFwdINS6_IJSA_NS7_ILi256EEESB_EEES9_SE_SG_Li256ELb1ELb1ELb1ELb0EEENS1_36VarlenDynamicPersistentTileSchedulerILi128ELi96ELi256ELi128ELb1ELb1ELb1ELb0ELb1ELb1EEEEEEEEEvNT_6ParamsE)
        /*01a0*/ 	.word	0x00000060


	//----- nvinfo : EIATTR_REGCOUNT
	.align		4
.L_105:
        /*01a4*/ 	.byte	0x04, 0x2f
        /*01a6*/ 	.short	(.L_107 - .L_106)
	.align		4
.L_106:
        /*01a8*/ 	.word	index@(_ZN7cutlass13device_kernelIN5flash11enable_sm90INS1_16FlashAttnFwdSm90INS1_25CollectiveMainloopFwdSm90ILi2EN4cute5tupleIJNS5_1CILi1EEES8_S8_EEENS6_IJNS7_ILi128EEENS7_ILi96EEENS7_ILi64EEEEEELi256ENS_10bfloat16_tEfNS_4arch4Sm90ELb0ELb0ELb1ELb0ELb0ELb0ELb1ELb1ELb0ELb1ELb1ELb0EEENS1_21CollectiveEpilogueFwdINS6_IJSA_NS7_ILi256EEESB_EEES9_SE_SG_Li256ELb0ELb1ELb1ELb0EEENS1_19SingleTileSchedulerILb0ELb1ELb1ELi128EEEEEEEEEvNT_6ParamsE)
        /*01ac*/ 	.word	0x000000a8


	//----- nvinfo : EIATTR_FRAME_SIZE
	.align		4
.L_107:
        /*01b0*/ 	.byte	0x04, 0x11
        /*01b2*/ 	.short	(.L_109 - .L_108)
	.align		4
.L_108:
        /*01b4*/ 	.word	index@(_ZN7cutlass13device_kernelIN5flash11enable_sm90INS1_16FlashAttnFwdSm90INS1_25CollectiveMainloopFwdSm90ILi2EN4cute5tupleIJNS5_1CILi1EEES8_S8_EEENS6_IJNS7_ILi128EEENS7_ILi96EEENS7_ILi64EEEEEELi256ENS_10bfloat16_tEfNS_4arch4Sm90ELb0ELb0ELb1ELb0ELb0ELb0ELb1ELb1ELb0ELb1ELb1ELb0EEENS1_21CollectiveEpilogueFwdINS6_IJSA_NS7_ILi256EEESB_EEES9_SE_SG_Li256ELb0ELb1ELb1ELb0EEENS1_19SingleTileSchedulerILb0ELb1ELb1ELi128EEEEEEEEEvNT_6ParamsE)
        /*01b8*/ 	.word	0x00000038


	//----- nvinfo : EIATTR_REGCOUNT
	.align		4
.L_109:
        /*01bc*/ 	.byte	0x04, 0x2f
        /*01be*/ 	.short	(.L_111 - .L_110)
	.align		4
.L_110:
        /*01c0*/ 	.word	index@(_ZN7cutlass13device_kernelIN5flash11enable_sm90INS1_16FlashAttnFwdSm90INS1_25CollectiveMainloopFwdSm90ILi2EN4cute5tupleIJNS5_1CILi1EEES8_S8_EEENS6_IJNS7_ILi128EEENS7_ILi96EEENS7_ILi64EEEEEELi256ENS_10bfloat16_tEfNS_4arch4Sm90ELb0ELb0ELb1ELb0ELb0ELb0ELb0ELb1ELb0ELb1ELb1ELb0EEENS1_21CollectiveEpilogueFwdINS6_IJSA_NS7_ILi256EEESB_EEES9_SE_SG_Li256ELb0ELb1ELb1ELb0EEENS1_19SingleTileSchedulerILb0ELb1ELb1ELi128EEEEEEEEEvNT_6ParamsE)
        /*01c4*/ 	.word	0x000000a8


	//----- nvinfo : EIATTR_FRAME_SIZE
	.align		4
.L_111:
        /*01c8*/ 	.byte	0x04, 0x11
        /*01ca*/ 	.short	(.L_113 - .L_112)
	.align		4
.L_112:
        /*01cc*/ 	.word	index@(_ZN7cutlass13device_kernelIN5flash11enable_sm90INS1_16FlashAttnFwdSm90INS1_25CollectiveMainloopFwdSm90ILi2EN4cute5tupleIJNS5_1CILi1EEES8_S8_EEENS6_IJNS7_ILi128EEENS7_ILi96EEENS7_ILi64EEEEEELi256ENS_10bfloat16_tEfNS_4arch4Sm90ELb0ELb0ELb1ELb0ELb0ELb0ELb0ELb1ELb0ELb1ELb1ELb0EEENS1_21CollectiveEpilogueFwdINS6_IJSA_NS7_ILi256EEESB_EEES9_SE_SG_Li256ELb0ELb1ELb1ELb0EEENS1_19SingleTileSchedulerILb0ELb1ELb1ELi128EEEEEEEEEvNT_6ParamsE)
        /*01d0*/ 	.word	0x00000010


	//----- nvinfo : EIATTR_REGCOUNT
	.align		4
.L_113:
        /*01d4*/ 	.byte	0x04, 0x2f
        /*01d6*/ 	.short	(.L_115 - .L_114)
	.align		4
.L_114:
        /*01d8*/ 	.word	index@(_ZN7cutlass13device_kernelIN5flash11enable_sm90INS1_16FlashAttnFwdSm90INS1_25CollectiveMainloopFwdSm90ILi2EN4cute5tupleIJNS5_1CILi1EEES8_S8_EEENS6_IJNS7_ILi64EEESA_SA_EEELi512ENS_10bfloat16_tEfNS_4arch4Sm90ELb1ELb0ELb1ELb1ELb0ELb1ELb1ELb0ELb0ELb1ELb1ELb0EEENS1_21CollectiveEpilogueFwdINS6_IJSA_NS7_ILi512EEESA_EEES9_SC_SE_Li256ELb1ELb1ELb1ELb0EEENS1_36VarlenDynamicPersistentTileSchedulerILi64ELi64ELi256ELi128ELb1ELb1ELb1ELb1ELb1ELb1EEEEEEEEEvNT_6ParamsE)
        /*01dc*/ 	.word	0x000000a8


	//----- nvinfo : EIATTR_FRAME_SIZE
	.align		4
.L_115:
        /*01e0*/ 	.byte	0x04, 0x11
        /*01e2*/ 	.short	(.L_117 - .L_116)
	.align		4
.L_116:
        /*01e4*/ 	.word	index@(_ZN7cutlass13device_kernelIN5flash11enable_sm90INS1_16FlashAttnFwdSm90INS1_25CollectiveMainloopFwdSm90ILi2EN4cute5tupleIJNS5_1CILi1EEES8_S8_EEENS6_IJNS7_ILi64EEESA_SA_EEELi512ENS_10bfloat16_tEfNS_4arch4Sm90ELb1ELb0ELb1ELb1ELb0ELb1ELb1ELb0ELb0ELb1ELb1ELb0EEENS1_21CollectiveEpilogueFwdINS6_IJSA_NS7_ILi512EEESA_EEES9_SC_SE_Li256ELb1ELb1ELb1ELb0EEENS1_36VarlenDynamicPersistentTileSchedulerILi64ELi64ELi256ELi128ELb1ELb1ELb1ELb1ELb1ELb1EEEEEEEEEvNT_6ParamsE)
        /*01e8*/ 	.word	0x00000088


	//----- nvinfo : EIATTR_REGCOUNT
	.align		4
.L_117:
        /*01ec*/ 	.byte	0x04, 0x2f
        /*01ee*/ 	.short	(.L_119 - .L_118)
	.align		4
.L_118:
        /*01f0*/ 	.word	index@(_ZN7cutlass13device_kernelIN5flash11enable_sm90INS1_16FlashAttnFwdSm90INS1_25CollectiveMainloopFwdSm90ILi2EN4cute5tupleIJNS5_1CILi1EEES8_S8_EEENS6_IJNS7_ILi64EEESA_SA_EEELi512ENS_10bfloat16_tEfNS_4arch4Sm90ELb1ELb0ELb1ELb1ELb0ELb0ELb1ELb0ELb0ELb1ELb1ELb0EEENS1_21CollectiveEpilogueFwdINS6_IJSA_NS7_ILi512EEESA_EEES9_SC_SE_Li256ELb1ELb1ELb1ELb0EEENS1_36VarlenDynamicPersistentTileSchedulerILi64ELi64ELi256ELi128ELb1ELb1ELb1ELb1ELb1ELb1EEEEEEEEEvNT_6ParamsE)
        /*01f4*/ 	.word	0x000000a8


	//----- nvinfo : EIATTR_FRAME_SIZE
	.align		4
.L_119:
        /*01f8*/ 	.byte	0x04, 0x11
        /*01fa*/ 	.short	(.L_121 - .L_120)
	.align		4
.L_120:
        /*01fc*/ 	.word	index@(_ZN7cutlass13device_kernelIN5flash11enable_sm90INS1_16FlashAttnFwdSm90INS1_25CollectiveMainloopFwdSm90ILi2EN4cute5tupleIJNS5_1CILi1EEES8_S8_EEENS6_IJNS7_ILi64EEESA_SA_EEELi512ENS_10bfloat16_tEfNS_4arch4Sm90ELb1ELb0ELb1ELb1ELb0ELb0ELb1ELb0ELb0ELb1ELb1ELb0EEENS1_21CollectiveEpilogueFwdINS6_IJSA_NS7_ILi512EEESA_EEES9_SC_SE_Li256ELb1ELb1ELb1ELb0EEENS1_36VarlenDynamicPersistentTileSchedulerILi64ELi64ELi256ELi128ELb1ELb1ELb1ELb1ELb1ELb1EEEEEEEEEvNT_6ParamsE)
        /*0200*/ 	.word	0x00000078


	//----- nvinfo : EIATTR_REGCOUNT
	.align		4
.L_121:
        /*0204*/ 	.byte	0x04, 0x2f
        /*0206*/ 	.short	(.L_123 - .L_122)
	.align		4
.L_122:
        /*0208*/ 	.word	index@(_ZN7cutlass13device_kernelIN5flash11enable_sm90INS1_16FlashAttnFwdSm90INS1_25CollectiveMainloopFwdSm90ILi2EN4cute5tupleIJNS5_1CILi1EEES8_S8_EEENS6_IJNS7_ILi64EEESA_SA_EEELi512ENS_10bfloat16_tEfNS_4arch4Sm90ELb1ELb0ELb1ELb1ELb0ELb1ELb0ELb0ELb0ELb1ELb1ELb0EEENS1_21CollectiveEpilogueFwdINS6_IJSA_NS7_ILi512EEESA_EEES9_SC_SE_Li256ELb1ELb1ELb1ELb0EEENS1_36VarlenDynamicPersistentTileSchedulerILi64ELi64ELi256ELi128ELb1ELb1ELb1ELb1ELb1ELb1EEEEEEEEEvNT_6ParamsE)
        /*020c*/ 	.word	0x000000a8


	//----- nvinfo : EIATTR_FRAME_SIZE
	.align		4
.L_123:
        /*0210*/ 	.byte	0x04, 0x11
        /*0212*/ 	.short	(.L_125 - .L_124)
	.align		4
.L_124:
        /*0214*/ 	.word	index@(_ZN7cutlass13device_kernelIN5flash11enable_sm90INS1_16FlashAttnFwdSm90INS1_25CollectiveMainloopFwdSm90ILi2EN4cute5tupleIJNS5_1CILi1EEES8_S8_EEENS6_IJNS7_ILi64EEESA_SA_EEELi512ENS_10bfloat16_tEfNS_4arch4Sm90ELb1ELb0ELb1ELb1ELb0ELb1ELb0ELb0ELb0ELb1ELb1ELb0EEENS1_21CollectiveEpilogueFwdINS6_IJSA_NS7_ILi512EEESA_EEES9_SC_SE_Li256ELb1ELb1ELb1ELb0EEENS1_36VarlenDynamicPersistentTileSchedulerILi64ELi64ELi256ELi128ELb1ELb1ELb1ELb1ELb1ELb1EEEEEEEEEvNT_6ParamsE)
        /*0218*/ 	.word	0x00000070


	//----- nvinfo : EIATTR_REGCOUNT
	.align		4
.L_125:
        /*021c*/ 	.byte	0x04, 0x2f
        /*021e*/ 	.short	(.L_127 - .L_126)
	.align		4
.L_126:
        /*0220*/ 	.word	index@(_ZN7cutlass13device_kernelIN5flash11enable_sm90INS1_16FlashAttnFwdSm90INS1_25CollectiveMainloopFwdSm90ILi2EN4cute5tupleIJNS5_1CILi1EEES8_S8_EEENS6_IJNS7_ILi64EEESA_SA_EEELi512ENS_10bfloat16_tEfNS_4arch4Sm90ELb1ELb0ELb1ELb1ELb0ELb0ELb0ELb0ELb0ELb1ELb1ELb0EEENS1_21CollectiveEpilogueFwdINS6_IJSA_NS7_ILi512EEESA_EEES9_SC_SE_Li256ELb1ELb1ELb1ELb0EEENS1_36VarlenDynamicPersistentTileSchedulerILi64ELi64ELi256ELi128ELb1ELb1ELb1ELb1ELb1ELb1EEEEEEEEEvNT_6ParamsE)
        /*0224*/ 	.word	0x000000a8


	//----- nvinfo : EIATTR_FRAME_SIZE
	.align		4
.L_127:
        /*0228*/ 	.byte	0x04, 0x11
        /*022a*/ 	.short	(.L_129 - .L_128)
	.align		4
.L_128:
        /*022c*/ 	.word	index@(_ZN7cutlass13device_kernelIN5flash11enable_sm90INS1_16FlashAttnFwdSm90INS1_25CollectiveMainloopFwdSm90ILi2EN4cute5tupleIJNS5_1CILi1EEES8_S8_EEENS6_IJNS7_ILi64EEESA_SA_EEELi512ENS_10bfloat16_tEfNS_4arch4Sm90ELb1ELb0ELb1ELb1ELb0ELb0ELb0ELb0ELb0ELb1ELb1ELb0EEENS1_21CollectiveEpilogueFwdINS6_IJSA_NS7_ILi512EEESA_EEES9_SC_SE_Li256ELb1ELb1ELb1ELb0EEENS1_36VarlenDynamicPersistentTileSchedulerILi64ELi64ELi256ELi128ELb1ELb1ELb1ELb1ELb1ELb1EEEEEEEEEvNT_6ParamsE)
        /*0230*/ 	.word	0x00000060


	//----- nvinfo : EIATTR_REGCOUNT
	.align		4
.L_129:
        /*0234*/ 	.byte	0x04, 0x2f
        /*0236*/ 	.short	(.L_131 - .L_130)
	.align		4
.L_130:
        /*0238*/ 	.word	index@(_ZN7cutlass13device_kernelIN5flash11enable_sm90INS1_16FlashAttnFwdSm90INS1_25CollectiveMainloopFwdSm90ILi2EN4cute5tupleIJNS5_1CILi1EEES8_S8_EEENS6_IJNS7_ILi64EEESA_SA_EEELi512ENS_10bfloat16_tEfNS_4arch4Sm90ELb1ELb0ELb1ELb0ELb0ELb0ELb1ELb0ELb0ELb1ELb1ELb0EEENS1_21CollectiveEpilogueFwdINS6_IJSA_NS7_ILi512EEESA_EEES9_SC_SE_Li256ELb0ELb1ELb1ELb0EEENS1_19SingleTileSchedulerILb0ELb1ELb1ELi64EEEEEEEEEvNT_6ParamsE)
        /*023c*/ 	.word	0x000000a8


	//----- nvinfo : EIATTR_FRAME_SIZE
	.align		4
.L_131:
        /*0240*/ 	.byte	0x04, 0x11
        /*0242*/ 	.short	(.L_133 - .L_132)
	.align		4
.L_132:
        /*0244*/ 	.word	index@(_ZN7cutlass13device_kernelIN5flash11enable_sm90INS1_16FlashAttnFwdSm90INS1_25CollectiveMainloopFwdSm90ILi2EN4cute5tupleIJNS5_1CILi1EEES8_S8_EEENS6_IJNS7_ILi64EEESA_SA_EEELi512ENS_10bfloat16_tEfNS_4arch4Sm90ELb1ELb0ELb1ELb0ELb0ELb0ELb1ELb0ELb0ELb1ELb1ELb0EEENS1_21CollectiveEpilogueFwdINS6_IJSA_NS7_ILi512EEESA_EEES9_SC_SE_Li256ELb0ELb1ELb1ELb0EEENS1_19SingleTileSchedulerILb0ELb1ELb1ELi64EEEEEEEEEvNT_6ParamsE)
        /*0248*/ 	.word	0x00000038


	//----- nvinfo : EIATTR_REGCOUNT
	.align		4
.L_133:
        /*024c*/ 	.byte	0x04, 0x2f
        /*024e*/ 	.short	(.L_135 - .L_134)
	.align		4
.L_134:
        /*0250*/ 	.word	index@(_ZN7cutlass13device_kernelIN5flash11enable_sm90INS1_16FlashAttnFwdSm90INS1_25CollectiveMainloopFwdSm90ILi2EN4cute5tupleIJNS5_1CILi1EEES8_S8_EEENS6_IJNS7_ILi64EEESA_SA_EEELi512ENS_10bfloat16_tEfNS_4arch4Sm90ELb1ELb0ELb1ELb0ELb0ELb0ELb0ELb0ELb0ELb1ELb1ELb0EEENS1_21CollectiveEpilogueFwdINS6_IJSA_NS7_ILi512EEESA_EEES9_SC_SE_Li256ELb0ELb1ELb1ELb0EEENS1_19SingleTileSchedulerILb0ELb1ELb1ELi64EEEEEEEEEvNT_6ParamsE)
        /*0254*/ 	.word	0x000000a8


	//----- nvinfo : EIATTR_FRAME_SIZE
	.align		4
.L_135:
        /*0258*/ 	.byte	0x04, 0x11
        /*025a*/ 	.short	(.L_137 - .L_136)
	.align		4
.L_136:
        /*025c*/ 	.word	index@(_ZN7cutlass13device_kernelIN5flash11enable_sm90INS1_16FlashAttnFwdSm90INS1_25CollectiveMainloopFwdSm90ILi2EN4cute5tupleIJNS5_1CILi1EEES8_S8_EEENS6_IJNS7_ILi64EEESA_SA_EEELi512ENS_10bfloat16_tEfNS_4arch4Sm90ELb1ELb0ELb1ELb0ELb0ELb0ELb0ELb0ELb0ELb1ELb1ELb0EEENS1_21CollectiveEpilogueFwdINS6_IJSA_NS7_ILi512EEESA_EEES9_SC_SE_Li256ELb0ELb1ELb1ELb0EEENS1_19SingleTileSchedulerILb0ELb1ELb1ELi64EEEEEEEEEvNT_6ParamsE)
        /*0260*/ 	.word	0x00000010


	//----- nvinfo : EIATTR_REGCOUNT
	.align		4
.L_137:
        /*0264*/ 	.byte	0x04, 0x2f
        /*0266*/ 	.short	(.L_139 - .L_138)
	.align		4
.L_138:
        /*0268*/ 	.word	index@(_ZN7cutlass13device_kernelIN5flash11enable_sm90INS1_16FlashAttnFwdSm90INS1_25CollectiveMainloopFwdSm90ILi2EN4cute5tupleIJNS5_1CILi1EEES8_S8_EEENS6_IJNS7_ILi64EEESA_SA_EEELi512ENS_10bfloat16_tEfNS_4arch4Sm90ELb0ELb1ELb1ELb1ELb0ELb1ELb1ELb0ELb0ELb1ELb1ELb0EEENS1_21CollectiveEpilogueFwdINS6_IJSA_NS7_ILi512EEESA_EEES9_SC_SE_Li256ELb1ELb1ELb1ELb0EEENS1_36VarlenDynamicPersistentTileSchedulerILi64ELi64ELi256ELi128ELb1ELb1ELb1ELb1ELb0ELb1EEEEEEEEEvNT_6ParamsE)
        /*026c*/ 	.word	0x000000a8


	//----- nvinfo : EIATTR_FRAME_SIZE
	.align		4
.L_139:
        /*0270*/ 	.byte	0x04, 0x11
        /*0272*/ 	.short	(.L_141 - .L_140)
	.align		4
.L_140:
        /*0274*/ 	.word	index@($_ZN7cutlass13device_kernelIN5flash11enable_sm90INS1_16FlashAttnFwdSm90INS1_25CollectiveMainloopFwdSm90ILi2EN4cute5tupleIJNS5_1CILi1EEES8_S8_EEENS6_IJNS7_ILi64EEESA_SA_EEELi512ENS_10bfloat16_tEfNS_4arch4Sm90ELb0ELb1ELb1ELb1ELb0ELb1ELb1ELb0ELb0ELb1ELb1ELb0EEENS1_21CollectiveEpilogueFwdINS6_IJSA_NS7_ILi512EEESA_EEES9_SC_SE_Li256ELb1ELb1ELb1ELb0EEENS1_36VarlenDynamicPersistentTileSchedulerILi64ELi64ELi256ELi128ELb1ELb1ELb1ELb1ELb0ELb1EEEEEEEEEvNT_6ParamsE$_ZZN5flash25CollectiveMainloopFwdSm90ILi2EN4cute5tupleIJNS1_1CILi1EEES4_S4_EEENS2_IJNS3_ILi64EEES6_S6_EEELi512EN7cutlass10bfloat16_tEfNS8_4arch4Sm90ELb0ELb1ELb1ELb1ELb0ELb1ELb1ELb0ELb0ELb1ELb1ELb0EE3mmaINS_16FlashAttnFwdSm90ISC_NS_21CollectiveEpilogueFwdINS2_IJS6_NS3_ILi512EEES6_EEES5_S9_SB_Li256ELb1ELb1ELb1ELb0EEENS_36VarlenDynamicPersistentTileSchedulerILi64ELi64ELi256ELi128ELb1ELb1ELb1ELb1ELb0ELb1EEEE13SharedStorageENS1_6TensorINS1_11ArrayEngineIfLm128EEENS1_6LayoutINS2_IJNS2_IJNS3_ILi2EEESR_NS3_ILi32EEEEEES4_S4_EEENS2_IJNS2_IJS4_SR_NS3_ILi4EEEEEENS3_ILi0EEESX_EEEEEEENS_7SoftmaxILi2ELi0EEEEEbRKNSC_6ParamsENS8_25PipelineTmaAsyncNoClusterILi2ENS8_16PipelineTmaAsyncILi2EEEEES19_RNS8_13PipelineStateILj2EEERT0_RT1_iRiRKNS_16SeqlenInfoQKNewKILb1ELb1EEENS2_IJiiiiEEERT_ENKUliT_T0_T1_E_clIZSD_ISM_S10_S12_EbS15_S19_S19_S1C_S1E_S1G_iS1H_S1L_S1M_S1O_EUlRS1P_iE0_NS3_ILb1EEES1W_EEDaiS1P_S1Q_S1R_)
        /*0278*/ 	.word	0x000004f0


	//----- nvinfo : EIATTR_FRAME_SIZE
	.align		4
.L_141:
        /*027c*/ 	.byte	0x04, 0x11
        /*027e*/ 	.short	(.L_143 - .L_142)
	.align		4
.L_142:
        /*0280*/ 	.word	index@(_ZN7cutlass13device_kernelIN5flash11enable_sm90INS1_16FlashAttnFwdSm90INS1_25CollectiveMainloopFwdSm90ILi2EN4cute5tupleIJNS5_1CILi1EEES8_S8_EEENS6_IJNS7_ILi64EEESA_SA_EEELi512ENS_10bfloat16_tEfNS_4arch4Sm90ELb0ELb1ELb1ELb1ELb0ELb1ELb1ELb0ELb0ELb1ELb1ELb0EEENS1_21CollectiveEpilogueFwdINS6_IJSA_NS7_ILi512EEESA_EEES9_SC_SE_Li256ELb1ELb1ELb1ELb0EEENS1_36VarlenDynamicPersistentTileSchedulerILi64ELi64ELi256ELi128ELb1ELb1ELb1ELb1ELb0ELb1EEEEEEEEEvNT_6ParamsE)
        /*0284*/ 	.word	0x000004f0


	//----- nvinfo : EIATTR_REGCOUNT
	.align		4
.L_143:
        /*0288*/ 	.byte	0x04, 0x2f
        /*028a*/ 	.short	(.L_145 - .L_144)
	.align		4
.L_144:
        /*028c*/ 	.word	index@(_ZN7cutlass13device_kernelIN5flash11enable_sm90INS1_16FlashAttnFwdSm90INS1_25CollectiveMainloopFwdSm90ILi2EN4cute5tupleIJNS5_1CILi1EEES8_S8_EEENS6_IJNS7_ILi64EEESA_SA_EEELi512ENS_10bfloat16_tEfNS_4arch4Sm90ELb0ELb1ELb1ELb1ELb0ELb0ELb1ELb0ELb0ELb1ELb1ELb0EEENS1_21CollectiveEpilogueFwdINS6_IJSA_NS7_ILi512EEESA_EEES9_SC_SE_Li256ELb1ELb1ELb1ELb0EEENS1_36VarlenDynamicPersistentTileSchedulerILi64ELi64ELi256ELi128ELb1ELb1ELb1ELb1ELb0ELb1EEEEEEEEEvNT_6ParamsE)
        /*0290*/ 	.word	0x000000a8


	//----- nvinfo : EIATTR_FRAME_SIZE
	.align		4
.L_145:
        /*0294*/ 	.byte	0x04, 0x11
        /*0296*/ 	.short	(.L_147 - .L_146)
	.align		4
.L_146:
        /*0298*/ 	.word	index@($_ZN7cutlass13device_kernelIN5flash11enable_sm90INS1_16FlashAttnFwdSm90INS1_25CollectiveMainloopFwdSm90ILi2EN4cute5tupleIJNS5_1CILi1EEES8_S8_EEENS6_IJNS7_ILi64EEESA_SA_EEELi512ENS_10bfloat16_tEfNS_4arch4Sm90ELb0ELb1ELb1ELb1ELb0ELb0ELb1ELb0ELb0ELb1ELb1ELb0EEENS1_21CollectiveEpilogueFwdINS6_IJSA_NS7_ILi512EEESA_EEES9_SC_SE_Li256ELb1ELb1ELb1ELb0EEENS1_36VarlenDynamicPersistentTileSchedulerILi64ELi64ELi256ELi128ELb1ELb1ELb1ELb1ELb0ELb1EEEEEEEEEvNT_6ParamsE$_ZZN5flash25CollectiveMainloopFwdSm90ILi2EN4cute5tupleIJNS1_1CILi1EEES4_S4_EEENS2_IJNS3_ILi64EEES6_S6_EEELi512EN7cutlass10bfloat16_tEfNS8_4arch4Sm90ELb0ELb1ELb1ELb1ELb0ELb0ELb1ELb0ELb0ELb1ELb1ELb0EE3mmaINS_16FlashAttnFwdSm90ISC_NS_21CollectiveEpilogueFwdINS2_IJS6_NS3_ILi512EEES6_EEES5_S9_SB_Li256ELb1ELb1ELb1ELb0EEENS_36VarlenDynamicPersistentTileSchedulerILi64ELi64ELi256ELi128ELb1ELb1ELb1ELb1ELb0ELb1EEEE13SharedStorageENS1_6TensorINS1_11ArrayEngineIfLm128EEENS1_6LayoutINS2_IJNS2_IJNS3_ILi2EEESR_NS3_ILi32EEEEEES4_S4_EEENS2_IJNS2_IJS4_SR_NS3_ILi4EEEEEENS3_ILi0EEESX_EEEEEEENS_7SoftmaxILi2ELi0EEEEEbRKNSC_6ParamsENS8_25PipelineTmaAsyncNoClusterILi2ENS8_16PipelineTmaAsyncILi2EEEEES19_RNS8_13PipelineStateILj2EEERT0_RT1_iRiRKNS_16SeqlenInfoQKNewKILb1ELb0EEENS2_IJiiiiEEERT_ENKUliT_T0_T1_E_clIZSD_ISM_S10_S12_EbS15_S19_S19_S1C_S1E_S1G_iS1H_S1L_S1M_S1O_EUlRS1P_iE1_NS3_ILb0EEENS3_ILb1EEEEEDaiS1P_S1Q_S1R_)
        /*029c*/ 	.word	0x000004c0


	//----- nvinfo : EIATTR_FRAME_SIZE
	.align		4
.L_147:
        /*02a0*/ 	.byte	0x04, 0x11
        /*02a2*/ 	.short	(.L_149 - .L_148)
	.align		4
.L_148:
        /*02a4*/ 	.word	index@(_ZN7cutlass13device_kernelIN5flash11enable_sm90INS1_16FlashAttnFwdSm90INS1_25CollectiveMainloopFwdSm90ILi2EN4cute5tupleIJNS5_1CILi1EEES8_S8_EEENS6_IJNS7_ILi64EEESA_SA_EEELi512ENS_10bfloat16_tEfNS_4arch4Sm90ELb0ELb1ELb1ELb1ELb0ELb0ELb1ELb0ELb0ELb1ELb1ELb0EEENS1_21CollectiveEpilogueFwdINS6_IJSA_NS7_ILi512EEESA_EEES9_SC_SE_Li256ELb1ELb1ELb1ELb0EEENS1_36VarlenDynamicPersistentTileSchedulerILi64ELi64ELi256ELi128ELb1ELb1ELb1ELb1ELb0ELb1EEEEEEEEEvNT_6ParamsE)
        /*02a8*/ 	.word	0x000004c0


	//----- nvinfo : EIATTR_REGCOUNT
	.align		4
.L_149:
        /*02ac*/ 	.byte	0x04, 0x2f
        /*02ae*/ 	.short	(.L_151 - .L_150)
	.align		4
.L_150:
        /*02b0*/ 	.word	index@(_ZN7cutlass13device_kernelIN5flash11enable_sm90INS1_16FlashAttnFwdSm90INS1_25CollectiveMainloopFwdSm90ILi2EN4cute5tupleIJNS5_1CILi1EEES8_S8_EEENS6_IJNS7_ILi64EEESA_SA_EEELi512ENS_10bfloat16_tEfNS_4arch4Sm90ELb0ELb1ELb1ELb1ELb0ELb1ELb0ELb0ELb0ELb1ELb1ELb0EEENS1_21CollectiveEpilogueFwdINS6_IJSA_NS7_ILi512EEESA_EEES9_SC_SE_Li256ELb1ELb1ELb1ELb0EEENS1_36VarlenDynamicPersistentTileSchedulerILi64ELi64ELi256ELi128ELb1ELb1ELb1ELb1ELb0ELb1EEEEEEEEEvNT_6ParamsE)
        /*02b4*/ 	.word	0x000000a8


	//----- nvinfo : EIATTR_FRAME_SIZE
	.align		4
.L_151:
        /*02b8*/ 	.byte	0x04, 0x11
        /*02ba*/ 	.short	(.L_153 - .L_152)
	.align		4
.L_152:
        /*02bc*/ 	.word	index@(_ZN7cutlass13device_kernelIN5flash11enable_sm90INS1_16FlashAttnFwdSm90INS1_25CollectiveMainloopFwdSm90ILi2EN4cute5tupleIJNS5_1CILi1EEES8_S8_EEENS6_IJNS7_ILi64EEESA_SA_EEELi512ENS_10bfloat16_tEfNS_4arch4Sm90ELb0ELb1ELb1ELb1ELb0ELb1ELb0ELb0ELb0ELb1ELb1ELb0EEENS1_21CollectiveEpilogueFwdINS6_IJSA_NS7_ILi512EEESA_EEES9_SC_SE_Li256ELb1ELb1ELb1ELb0EEENS1_36VarlenDynamicPersistentTileSchedulerILi64ELi64ELi256ELi128ELb1ELb1ELb1ELb1ELb0ELb1EEEEEEEEEvNT_6ParamsE)
        /*02c0*/ 	.word	0x00000070


	//----- nvinfo : EIATTR_REGCOUNT
	.align		4
.L_153:
        /*02c4*/ 	.byte	0x04, 0x2f
        /*02c6*/ 	.short	(.L_155 - .L_154)
	.align		4
.L_154:
        /*02c8*/ 	.word	index@(_ZN7cutlass13device_kernelIN5flash11enable_sm90INS1_16FlashAttnFwdSm90INS1_25CollectiveMainloopFwdSm90ILi2EN4cute5tupleIJNS5_1CILi1EEES8_S8_EEENS6_IJNS7_ILi64EEESA_SA_EEELi512ENS_10bfloat16_tEfNS_4arch4Sm90ELb0ELb1ELb1ELb1ELb0ELb0ELb0ELb0ELb0ELb1ELb1ELb0EEENS1_21CollectiveEpilogueFwdINS6_IJSA_NS7_ILi512EEESA_EEES9_SC_SE_Li256ELb1ELb1ELb1ELb0EEENS1_36VarlenDynamicPersistentTileSchedulerILi64ELi64ELi256ELi128ELb1ELb1ELb1ELb1ELb0ELb1EEEEEEEEEvNT_6ParamsE)
        /*02cc*/ 	.word	0x000000a8


	//----- nvinfo : EIATTR_FRAME_SIZE
	.align		4
.L_155:
        /*02d0*/ 	.byte	0x04, 0x11
        /*02d2*/ 	.short	(.L_157 - .L_156)
	.align		4
.L_156:
        /*02d4*/ 	.word	index@(_ZN7cutlass13device_kernelIN5flash11enable_sm90INS1_16FlashAttnFwdSm90INS1_25CollectiveMainloopFwdSm90ILi2EN4cute5tupleIJNS5_1CILi1EEES8_S8_EEENS6_IJNS7_ILi64EEESA_SA_EEELi512ENS_10bfloat16_tEfNS_4arch4Sm90ELb0ELb1ELb1ELb1ELb0ELb0ELb0ELb0ELb0ELb1ELb1ELb0EEENS1_21CollectiveEpilogueFwdINS6_IJSA_NS7_ILi512EEESA_EEES9_SC_SE_Li256ELb1ELb1ELb1ELb0EEENS1_36VarlenDynamicPersistentTileSchedulerILi64ELi64ELi256ELi128ELb1ELb1ELb1ELb1ELb0ELb1EEEEEEEEEvNT_6ParamsE)
        /*02d8*/ 	.word	0x00000060


	//----- nvinfo : EIATTR_REGCOUNT
	.align		4
.L_157:
        /*02dc*/ 	.byte	0x04, 0x2f
        /*02de*/ 	.short	(.L_159 - .L_158)
	.align		4
.L_158:
        /*02e0*/ 	.word	index@(_ZN7cutlass13device_kernelIN5flash11enable_sm90INS1_16FlashAttnFwdSm90INS1_25CollectiveMainloopFwdSm90ILi2EN4cute5tupleIJNS5_1CILi1EEES8_S8_EEENS6_IJNS7_ILi64EEESA_SA_EEELi512ENS_10bfloat16_tEfNS_4arch4Sm90ELb0ELb1ELb1ELb0ELb0ELb0ELb1ELb0ELb0ELb1ELb1ELb0EEENS1_21CollectiveEpilogueFwdINS6_IJSA_NS7_ILi512EEESA_EEES9_SC_SE_Li256ELb0ELb1ELb1ELb0EEENS1_19SingleTileSchedulerILb0ELb1ELb1ELi64EEEEEEEEEvNT_6ParamsE)
        /*02e4*/ 	.word	0x000000a8


	//----- nvinfo : EIATTR_FRAME_SIZE
	.align		4
.L_159:
        /*02e8*/ 	.byte	0x04, 0x11
        /*02ea*/ 	.short	(.L_161 - .L_160)
	.align		4
.L_160:
        /*02ec*/ 	.word	index@($_ZN7cutlass13device_kernelIN5flash11enable_sm90INS1_16FlashAttnFwdSm90INS1_25CollectiveMainloopFwdSm90ILi2EN4cute5tupleIJNS5_1CILi1EEES8_S8_EEENS6_IJNS7_ILi64EEESA_SA_EEELi512ENS_10bfloat16_tEfNS_4arch4Sm90ELb0ELb1ELb1ELb0ELb0ELb0ELb1ELb0ELb0ELb1ELb1ELb0EEENS1_21CollectiveEpilogueFwdINS6_IJSA_NS7_ILi512EEESA_EEES9_SC_SE_Li256ELb0ELb1ELb1ELb0EEENS1_19SingleTileSchedulerILb0ELb1ELb1ELi64EEEEEEEEEvNT_6ParamsE$_ZZN5flash25CollectiveMainloopFwdSm90ILi2EN4cute5tupleIJNS1_1CILi1EEES4_S4_EEENS2_IJNS3_ILi64EEES6_S6_EEELi512EN7cutlass10bfloat16_tEfNS8_4arch4Sm90ELb0ELb1ELb1ELb0ELb0ELb0ELb1ELb0ELb0ELb1ELb1ELb0EE3mmaINS_16FlashAttnFwdSm90ISC_NS_21CollectiveEpilogueFwdINS2_IJS6_NS3_ILi512EEES6_EEES5_S9_SB_Li256ELb0ELb1ELb1ELb0EEENS_19SingleTileSchedulerILb0ELb1ELb1ELi64EEEE13SharedStorageENS1_6TensorINS1_11ArrayEngineIfLm128EEENS1_6LayoutINS2_IJNS2_IJNS3_ILi2EEESR_NS3_ILi32EEEEEES4_S4_EEENS2_IJNS2_IJS4_SR_NS3_ILi4EEEEEENS3_ILi0EEESX_EEEEEEENS_7SoftmaxILi2ELi0EEEEEbRKNSC_6ParamsENS8_25PipelineTmaAsyncNoClusterILi2ENS8_16PipelineTmaAsyncILi2EEEEES19_RNS8_13PipelineStateILj2EEERT0_RT1_iRiRKNS_16SeqlenInfoQKNewKILb0ELb0EEENS2_IJiiiiEEERT_ENKUliT_T0_T1_E_clIZSD_ISM_S10_S12_EbS15_S19_S19_S1C_S1E_S1G_iS1H_S1L_S1M_S1O_EUlRS1P_iE1_NS3_ILb0EEENS3_ILb1EEEEEDaiS1P_S1Q_S1R_)
        /*02f0*/ 	.word	0x00000480


	//----- nvinfo : EIATTR_FRAME_SIZE
	.align		4
.L_161:
        /*02f4*/ 	.byte	0x04, 0x11
        /*02f6*/ 	.short	(.L_163 - .L_162)
	.align		4
.L_162:
        /*02f8*/ 	.word	index@(_ZN7cutlass13device_kernelIN5flash11enable_sm90INS1_16FlashAttnFwdSm90INS1_25CollectiveMainloopFwdSm90ILi2EN4cute5tupleIJNS5_1CILi1EEES8_S8_EEENS6_IJNS7_ILi64EEESA_SA_EEELi512ENS_10bfloat16_tEfNS_4arch4Sm90ELb0ELb1ELb1ELb0ELb0ELb0ELb1ELb0ELb0ELb1ELb1ELb0EEENS1_21CollectiveEpilogueFwdINS6_IJSA_NS7_ILi512EEESA_EEES9_SC_SE_Li256ELb0ELb1ELb1ELb0EEENS1_19SingleTileSchedulerILb0ELb1ELb1ELi64EEEEEEEEEvNT_6ParamsE)
        /*02fc*/ 	.word	0x00000480


	//----- nvinfo : EIATTR_REGCOUNT
	.align		4
.L_163:
        /*0300*/ 	.byte	0x04, 0x2f
        /*0302*/ 	.short	(.L_165 - .L_164)
	.align		4
.L_164:
        /*0304*/ 	.word	index@(_ZN7cutlass13device_kernelIN5flash11enable_sm90INS1_16FlashAttnFwdSm90INS1_25CollectiveMainloopFwdSm90ILi2EN4cute5tupleIJNS5_1CILi1EEES8_S8_EEENS6_IJNS7_ILi64EEESA_SA_EEELi512ENS_10bfloat16_tEfNS_4arch4Sm90ELb0ELb1ELb1ELb0ELb0ELb0ELb0ELb0ELb0ELb1ELb1ELb0EEENS1_21CollectiveEpilogueFwdINS6_IJSA_NS7_ILi512EEESA_EEES9_SC_SE_Li256ELb0ELb1ELb1ELb0EEENS1_19SingleTileSchedulerILb0ELb1ELb1ELi64EEEEEEEEEvNT_6ParamsE)
        /*0308*/ 	.word	0x000000a8


	//----- nvinfo : EIATTR_FRAME_SIZE
	.align		4
.L_165:
        /*030c*/ 	.byte	0x04, 0x11
        /*030e*/ 	.short	(.L_167 - .L_166)
	.align		4
.L_166:
        /*0310*/ 	.word	index@(_ZN7cutlass13device_kernelIN5flash11enable_sm90INS1_16FlashAttnFwdSm90INS1_25CollectiveMainloopFwdSm90ILi2EN4cute5tupleIJNS5_1CILi1EEES8_S8_EEENS6_IJNS7_ILi64EEESA_SA_EEELi512ENS_10bfloat16_tEfNS_4arch4Sm90ELb0ELb1ELb1ELb0ELb0ELb0ELb0ELb0ELb0ELb1ELb1ELb0EEENS1_21CollectiveEpilogueFwdINS6_IJSA_NS7_ILi512EEESA_EEES9_SC_SE_Li256ELb0ELb1ELb1ELb0EEENS1_19SingleTileSchedulerILb0ELb1ELb1ELi64EEEEEEEEEvNT_6ParamsE)
        /*0314*/ 	.word	0x00000010


	//----- nvinfo : EIATTR_REGCOUNT
	.align		4
.L_167:
        /*0318*/ 	.byte	0x04, 0x2f
        /*031a*/ 	.short	(.L_169 - .L_168)
	.align		4
.L_168:
        /*031c*/ 	.word	index@(_ZN7cutlass13device_kernelIN5flash11enable_sm90INS1_16FlashAttnFwdSm90INS1_25CollectiveMainloopFwdSm90ILi2EN4cute5tupleIJNS5_1CILi1EEES8_S8_EEENS6_IJNS7_ILi64EEESA_SA_EEELi512ENS_10bfloat16_tEfNS_4arch4Sm90ELb0ELb0ELb1ELb1ELb0ELb1ELb1ELb0ELb0ELb1ELb1ELb0EEENS1_21CollectiveEpilogueFwdINS6_IJSA_NS7_ILi512EEESA_EEES9_SC_SE_Li256ELb1ELb1ELb1ELb0EEENS1_36VarlenDynamicPersistentTileSchedulerILi64ELi64ELi256ELi128ELb1ELb1ELb1ELb0ELb1ELb1EEEEEEEEEvNT_6ParamsE)
        /*0320*/ 	.word	0x000000a8


	//----- nvinfo : EIATTR_FRAME_SIZE
	.align		4
.L_169:
        /*0324*/ 	.byte	0x04, 0x11
        /*0326*/ 	.short	(.L_171 - .L_170)
	.align		4
.L_170:
        /*0328*/ 	.word	index@(_ZN7cutlass13device_kernelIN5flash11enable_sm90INS1_16FlashAttnFwdSm90INS1_25CollectiveMainloopFwdSm90ILi2EN4cute5tupleIJNS5_1CILi1EEES8_S8_EEENS6_IJNS7_ILi64EEESA_SA_EEELi512ENS_10bfloat16_tEfNS_4arch4Sm90ELb0ELb0ELb1ELb1ELb0ELb1ELb1ELb0ELb0ELb1ELb1ELb0EEENS1_21CollectiveEpilogueFwdINS6_IJSA_NS7_ILi512EEESA_EEES9_SC_SE_Li256ELb1ELb1ELb1ELb0EEENS1_36VarlenDynamicPersistentTileSchedulerILi64ELi64ELi256ELi128ELb1ELb1ELb1ELb0ELb1ELb1EEEEEEEEEvNT_6ParamsE)
        /*032c*/ 	.word	0x00000098


	//----- nvinfo : EIATTR_REGCOUNT
	.align		4
.L_171:
        /*0330*/ 	.byte	0x04, 0x2f
        /*0332*/ 	.short	(.L_173 - .L_172)
	.align		4
.L_172:
        /*0334*/ 	.word	index@(_ZN7cutlass13device_kernelIN5flash11enable_sm90INS1_16FlashAttnFwdSm90INS1_25CollectiveMainloopFwdSm90ILi2EN4cute5tupleIJNS5_1CILi1EEES8_S8_EEENS6_IJNS7_ILi64EEESA_SA_EEELi512ENS_10bfloat16_tEfNS_4arch4Sm90ELb0ELb0ELb1ELb1ELb0ELb0ELb1ELb0ELb0ELb1ELb1ELb0EEENS1_21CollectiveEpilogueFwdINS6_IJSA_NS7_ILi512EEESA_EEES9_SC_SE_Li256ELb1ELb1ELb1ELb0EEENS1_36VarlenDynamicPersistentTileSchedulerILi64ELi64ELi256ELi128ELb1ELb1ELb1ELb0ELb1ELb1EEEEEEEEEvNT_6ParamsE)
        /*0338*/ 	.word	0x000000a8


	//----- nvinfo : EIATTR_FRAME_SIZE
	.align		4
.L_173:
        /*033c*/ 	.byte	0x04, 0x11
        /*033e*/ 	.short	(.L_175 - .L_174)
	.align		4
.L_174:
        /*0340*/ 	.word	index@(_ZN7cutlass13device_kernelIN5flash11enable_sm90INS1_16FlashAttnFwdSm90INS1_25CollectiveMainloopFwdSm90ILi2EN4cute5tupleIJNS5_1CILi1EEES8_S8_EEENS6_IJNS7_ILi64EEESA_SA_EEELi512ENS_10bfloat16_tEfNS_4arch4Sm90ELb0ELb0ELb1ELb1ELb0ELb0ELb1ELb0ELb0ELb1ELb1ELb0EEENS1_21CollectiveEpilogueFwdINS6_IJSA_NS7_ILi512EEESA_EEES9_SC_SE_Li256ELb1ELb1ELb1ELb0EEENS1_36VarlenDynamicPersistentTileSchedulerILi64ELi64ELi256ELi128ELb1ELb1ELb1ELb0ELb1ELb1EEEEEEEEEvNT_6ParamsE)
        /*0344*/ 	.word	0x00000078


	//----- nvinfo : EIATTR_REGCOUNT
	.align		4
.L_175:
        /*0348*/ 	.byte	0x04, 0x2f
        /*034a*/ 	.short	(.L_177 - .L_176)
	.align		4
.L_176:
        /*034c*/ 	.word	index@(_ZN7cutlass13device_kernelIN5flash11enable_sm90INS1_16FlashAttnFwdSm90INS1_25CollectiveMainloopFwdSm90ILi2EN4cute5tupleIJNS5_1CILi1EEES8_S8_EEENS6_IJNS7_ILi64EEESA_SA_EEELi512ENS_10bfloat16_tEfNS_4arch4Sm90ELb0ELb0ELb1ELb1ELb0ELb1ELb0ELb0ELb0ELb1ELb1ELb0EEENS1_21CollectiveEpilogueFwdINS6_IJSA_NS7_ILi512EEESA_EEES9_SC_SE_Li256ELb1ELb1ELb1ELb0EEENS1_36VarlenDynamicPersistentTileSchedulerILi64ELi64ELi256ELi128ELb1ELb1ELb1ELb0ELb1ELb1EEEEEEEEEvNT_6ParamsE)
        /*0350*/ 	.word	0x000000a8


	//----- nvinfo : EIATTR_FRAME_SIZE
	.align		4
.L_177:
        /*0354*/ 	.byte	0x04, 0x11
        /*0356*/ 	.short	(.L_179 - .L_178)
	.align		4
.L_178:
        /*0358*/ 	.word	index@(_ZN7cutlass13device_kernelIN5flash11enable_sm90INS1_16FlashAttnFwdSm90INS1_25CollectiveMainloopFwdSm90ILi2EN4cute5tupleIJNS5_1CILi1EEES8_S8_EEENS6_IJNS7_ILi64EEESA_SA_EEELi512ENS_10bfloat16_tEfNS_4arch4Sm90ELb0ELb0ELb1ELb1ELb0ELb1ELb0ELb0ELb0ELb1ELb1ELb0EEENS1_21CollectiveEpilogueFwdINS6_IJSA_NS7_ILi512EEESA_EEES9_SC_SE_Li256ELb1ELb1ELb1ELb0EEENS1_36VarlenDynamicPersistentTileSchedulerILi64ELi64ELi256ELi128ELb1ELb1ELb1ELb0ELb1ELb1EEEEEEEEEvNT_6ParamsE)
        /*035c*/ 	.word	0x00000080


	//----- nvinfo : EIATTR_REGCOUNT
	.align		4
.L_179:
        /*0360*/ 	.byte	0x04, 0x2f
        /*0362*/ 	.short	(.L_181 - .L_180)
	.align		4
.L_180:
        /*0364*/ 	.word	index@(_ZN7cutlass13device_kernelIN5flash11enable_sm90INS1_16FlashAttnFwdSm90INS1_25CollectiveMainloopFwdSm90ILi2EN4cute5tupleIJNS5_1CILi1EEES8_S8_EEENS6_IJNS7_ILi64EEESA_SA_EEELi512ENS_10bfloat16_tEfNS_4arch4Sm90ELb0ELb0ELb1ELb1ELb0ELb0ELb0ELb0ELb0ELb1ELb1ELb0EEENS1_21CollectiveEpilogueFwdINS6_IJSA_NS7_ILi512EEESA_EEES9_SC_SE_Li256ELb1ELb1ELb1ELb0EEENS1_36VarlenDynamicPersistentTileSchedulerILi64ELi64ELi256ELi128ELb1ELb1ELb1ELb0ELb1ELb1EEEEEEEEEvNT_6ParamsE)
        /*0368*/ 	.word	0x000000a8


	//----- nvinfo : EIATTR_FRAME_SIZE
	.align		4
.L_181:
        /*036c*/ 	.byte	0x04, 0x11
        /*036e*/ 	.short	(.L_183 - .L_182)
	.align		4
.L_182:
        /*0370*/ 	.word	index@(_ZN7cutlass13device_kernelIN5flash11enable_sm90INS1_16FlashAttnFwdSm90INS1_25CollectiveMainloopFwdSm90ILi2EN4cute5tupleIJNS5_1CILi1EEES8_S8_EEENS6_IJNS7_ILi64EEESA_SA_EEELi512ENS_10bfloat16_tEfNS_4arch4Sm90ELb0ELb0ELb1ELb1ELb0ELb0ELb0ELb0ELb0ELb1ELb1ELb0EEENS1_21CollectiveEpilogueFwdINS6_IJSA_NS7_ILi512EEESA_EEES9_SC_SE_Li256ELb1ELb1ELb1ELb0EEENS1_36VarlenDynamicPersistentTileSchedulerILi64ELi64ELi256ELi128ELb1ELb1ELb1ELb0ELb1ELb1EEEEEEEEEvNT_6ParamsE)
        /*0374*/ 	.word	0x00000060


	//----- nvinfo : EIATTR_REGCOUNT
	.align		4
.L_183:
        /*0378*/ 	.byte	0x04, 0x2f
        /*037a*/ 	.short	(.L_185 - .L_184)
	.align		4
.L_184:
        /*037c*/ 	.word	index@(_ZN7cutlass13device_kernelIN5flash11enable_sm90INS1_16FlashAttnFwdSm90INS1_25CollectiveMainloopFwdSm90ILi2EN4cute5tupleIJNS5_1CILi1EEES8_S8_EEENS6_IJNS7_ILi64EEESA_SA_EEELi512ENS_10bfloat16_tEfNS_4arch4Sm90ELb0ELb0ELb1ELb0ELb0ELb0ELb1ELb0ELb0ELb1ELb1ELb0EEENS1_21CollectiveEpilogueFwdINS6_IJSA_NS7_ILi512EEESA_EEES9_SC_SE_Li256ELb0ELb1ELb1ELb0EEENS1_19SingleTileSchedulerILb0ELb1ELb1ELi64EEEEEEEEEvNT_6ParamsE)
        /*0380*/ 	.word	0x000000a8


	//----- nvinfo : EIATTR_FRAME_SIZE
	.align		4
.L_185:
        /*0384*/ 	.byte	0x04, 0x11
        /*0386*/ 	.short	(.L_187 - .L_186)
	.align		4
.L_186:
        /*0388*/ 	.word	index@(_ZN7cutlass13device_kernelIN5flash11enable_sm90INS1_16FlashAttnFwdSm90INS1_25CollectiveMainloopFwdSm90ILi2EN4cute5tupleIJNS5_1CILi1EEES8_S8_EEENS6_IJNS7_ILi64EEESA_SA_EEELi512ENS_10bfloat16_tEfNS_4arch4Sm90ELb0ELb0ELb1ELb0ELb0ELb0ELb1ELb0ELb0ELb1ELb1ELb0EEENS1_21CollectiveEpilogueFwdINS6_IJSA_NS7_ILi512EEESA_EEES9_SC_SE_Li256ELb0ELb1ELb1ELb0EEENS1_19SingleTileSchedulerILb0ELb1ELb1ELi64EEEEEEEEEvNT_6ParamsE)
        /*038c*/ 	.word	0x00000030


	//----- nvinfo : EIATTR_REGCOUNT
	.align		4
.L_187:
        /*0390*/ 	.byte	0x04, 0x2f
        /*0392*/ 	.short	(.L_189 - .L_188)
	.align		4
.L_188:
        /*0394*/ 	.word	index@(_ZN7cutlass13device_kernelIN5flash11enable_sm90INS1_16FlashAttnFwdSm90INS1_25CollectiveMainloopFwdSm90ILi2EN4cute5tupleIJNS5_1CILi1EEES8_S8_EEENS6_IJNS7_ILi64EEESA_SA_EEELi512ENS_10bfloat16_tEfNS_4arch4Sm90ELb0ELb0ELb1ELb0ELb0ELb0ELb0ELb0ELb0ELb1ELb1ELb0EEENS1_21CollectiveEpilogueFwdINS6_IJSA_NS7_ILi512EEESA_EEES9_SC_SE_Li256ELb0ELb1ELb1ELb0EEENS1_19SingleTileSchedulerILb0ELb1ELb1ELi64EEEEEEEEEvNT_6ParamsE)
        /*0398*/ 	.word	0x000000a8


	//----- nvinfo : EIATTR_FRAME_SIZE
	.align		4
.L_189:
        /*039c*/ 	.byte	0x04, 0x11
        /*039e*/ 	.short	(.L_191 - .L_190)
	.align		4
.L_190:
        /*03a0*/ 	.word	index@(_ZN7cutlass13device_kernelIN5flash11enable_sm90INS1_16FlashAttnFwdSm90INS1_25CollectiveMainloopFwdSm90ILi2EN4cute5tupleIJNS5_1CILi1EEES8_S8_EEENS6_IJNS7_ILi64EEESA_SA_EEELi512ENS_10bfloat16_tEfNS_4arch4Sm90ELb0ELb0ELb1ELb0ELb0ELb0ELb0ELb0ELb0ELb1ELb1ELb0EEENS1_21CollectiveEpilogueFwdINS6_IJSA_NS7_ILi512EEESA_EEES9_SC_SE_Li256ELb0ELb1ELb1ELb0EEENS1_19SingleTileSchedulerILb0ELb1ELb1ELi64EEEEEEEEEvNT_6ParamsE)
        /*03a4*/ 	.word	0x00000018


	//----- nvinfo : EIATTR_REGCOUNT
	.align		4
.L_191:
        /*03a8*/ 	.byte	0x04, 0x2f
        /*03aa*/ 	.short	(.L_193 - .L_192)
	.align		4
.L_192:
        /*03ac*/ 	.word	index@(_ZN7cutlass13device_kernelIN5flash11enable_sm90INS1_16FlashAttnFwdSm90INS1_25CollectiveMainloopFwdSm90ILi2EN4cute5tupleIJNS5_1CILi1EEES8_S8_EEENS6_IJNS7_ILi128EEESA_NS7_ILi192EEEEEELi128ENS_10bfloat16_tEfNS_4arch4Sm90ELb1ELb0ELb1ELb1ELb0ELb1ELb0ELb1ELb1ELb1ELb1ELb0EEENS1_21CollectiveEpilogueFwdINS6_IJSA_SA_SA_EEES9_SD_SF_Li256ELb1ELb1ELb1ELb0EEENS1_36VarlenDynamicPersistentTileSchedulerILi128ELi128ELi256ELi128ELb1ELb1ELb1ELb1ELb1ELb1EEEEEEEEEvNT_6ParamsE)
        /*03b0*/ 	.word	0x000000a8


	//----- nvinfo : EIATTR_FRAME_SIZE
	.align		4
.L_193:
        /*03b4*/ 	.byte	0x04, 0x11
        /*03b6*/ 	.short	(.L_195 - .L_194)
	.align		4
.L_194:
        /*03b8*/ 	.word	index@(_ZN7cutlass13device_kernelIN5flash11enable_sm90INS1_16FlashAttnFwdSm90INS1_25CollectiveMainloopFwdSm90ILi2EN4cute5tupleIJNS5_1CILi1EEES8_S8_EEENS6_IJNS7_ILi128EEESA_NS7_ILi192EEEEEELi128ENS_10bfloat16_tEfNS_4arch4Sm90ELb1ELb0ELb1ELb1ELb0ELb1ELb0ELb1ELb1ELb1ELb1ELb0EEENS1_21CollectiveEpilogueFwdINS6_IJSA_SA_SA_EEES9_SD_SF_Li256ELb1ELb1ELb1ELb0EEENS1_36VarlenDynamicPersistentTileSchedulerILi128ELi128ELi256ELi128ELb1ELb1ELb1ELb1ELb1ELb1EEEEEEEEEvNT_6ParamsE)
        /*03bc*/ 	.word	0x000000b0


	//----- nvinfo : EIATTR_REGCOUNT
	.align		4
.L_195:
        /*03c0*/ 	.byte	0x04, 0x2f
        /*03c2*/ 	.short	(.L_197 - .L_196)
	.align		4
.L_196:
        /*03c4*/ 	.word	index@(_ZN7cutlass13device_kernelIN5flash11enable_sm90INS1_16FlashAttnFwdSm90INS1_25CollectiveMainloopFwdSm90ILi2EN4cute5tupleIJNS5_1CILi1EEES8_S8_EEENS6_IJNS7_ILi128EEESA_NS7_ILi192EEEEEELi128ENS_10bfloat16_tEfNS_4arch4Sm90ELb1ELb0ELb1ELb1ELb0ELb0ELb0ELb1ELb1ELb1ELb1ELb0EEENS1_21CollectiveEpilogueFwdINS6_IJSA_SA_SA_EEES9_SD_SF_Li256ELb1ELb1ELb1ELb0EEENS1_36VarlenDynamicPersistentTileSchedulerILi128ELi128ELi256ELi128ELb1ELb1ELb1ELb1ELb1ELb1EEEEEEEEEvNT_6ParamsE)
        /*03c8*/ 	.word	0x000000a8


	//----- nvinfo : EIATTR_FRAME_SIZE
	.align		4
.L_197:
        /*03cc*/ 	.byte	0x04, 0x11
        /*03ce*/ 	.short	(.L_199 - .L_198)
	.align		4
.L_198:
        /*03d0*/ 	.word	index@(_ZN7cutlass13device_kernelIN5flash11enable_sm90INS1_16FlashAttnFwdSm90INS1_25CollectiveMainloopFwdSm90ILi2EN4cute5tupleIJNS5_1CILi1EEES8_S8_EEENS6_IJNS7_ILi128EEESA_NS7_ILi192EEEEEELi128ENS_10bfloat16_tEfNS_4arch4Sm90ELb1ELb0ELb1ELb1ELb0ELb0ELb0ELb1ELb1ELb1ELb1ELb0EEENS1_21CollectiveEpilogueFwdINS6_IJSA_SA_SA_EEES9_SD_SF_Li256ELb1ELb1ELb1ELb0EEENS1_36VarlenDynamicPersistentTileSchedulerILi128ELi128ELi256ELi128ELb1ELb1ELb1ELb1ELb1ELb1EEEEEEEEEvNT_6ParamsE)
        /*03d4*/ 	.word	0x00000068


	//----- nvinfo : EIATTR_REGCOUNT
	.align		4
.L_199:
        /*03d8*/ 	.byte	0x04, 0x2f
        /*03da*/ 	.short	(.L_201 - .L_200)
	.align		4
.L_200:
        /*03dc*/ 	.word	index@(_ZN7cutlass13device_kernelIN5flash11enable_sm90INS1_16FlashAttnFwdSm90INS1_25CollectiveMainloopFwdSm90ILi2EN4cute5tupleIJNS5_1CILi1EEES8_S8_EEENS6_IJNS7_ILi128EEESA_NS7_ILi192EEEEEELi128ENS_10bfloat16_tEfNS_4arch4Sm90ELb1ELb0ELb1ELb0ELb0ELb0ELb0ELb1ELb1ELb1ELb1ELb0EEENS1_21CollectiveEpilogueFwdINS6_IJSA_SA_SA_EEES9_SD_SF_Li256ELb0ELb1ELb1ELb0EEENS1_19SingleTileSchedulerILb0ELb1ELb1ELi128EEEEEEEEEvNT_6ParamsE)
        /*03e0*/ 	.word	0x000000a8


	//----- nvinfo : EIATTR_FRAME_SIZE
	.align		4
.L_201:
        /*03e4*/ 	.byte	0x04, 0x11
        /*03e6*/ 	.short	(.L_203 - .L_202)
	.align		4
.L_202:
        /*03e8*/ 	.word	index@(_ZN7cutlass13device_kernelIN5flash11enable_sm90INS1_16FlashAttnFwdSm90INS1_25CollectiveMainloopFwdSm90ILi2EN4cute5tupleIJNS5_1CILi1EEES8_S8_EEENS6_IJNS7_ILi128EEESA_NS7_ILi192EEEEEELi128ENS_10bfloat16_tEfNS_4arch4Sm90ELb1ELb0ELb1ELb0ELb0ELb0ELb0ELb1ELb1ELb1ELb1ELb0EEENS1_21CollectiveEpilogueFwdINS6_IJSA_SA_SA_EEES9_SD_SF_Li256ELb0ELb1ELb1ELb0EEENS1_19SingleTileSchedulerILb0ELb1ELb1ELi128EEEEEEEEEvNT_6ParamsE)
        /*03ec*/ 	.word	0x00000018


	//----- nvinfo : EIATTR_REGCOUNT
	.align		4
.L_203:
        /*03f0*/ 	.byte	0x04, 0x2f
        /*03f2*/ 	.short	(.L_205 - .L_204)
	.align		4
.L_204:
        /*03f4*/ 	.word	index@(_ZN7cutlass13device_kernelIN5flash11enable_sm90INS1_16FlashAttnFwdSm90INS1_25CollectiveMainloopFwdSm90ILi2EN4cute5tupleIJNS5_1CILi1EEES8_S8_EEENS6_IJNS7_ILi128EEENS7_ILi96EEENS7_ILi192EEEEEELi128ENS_10bfloat16_tEfNS_4arch4Sm90ELb0ELb1ELb1ELb1ELb0ELb1ELb0ELb1ELb1ELb1ELb1ELb0EEENS1_21CollectiveEpilogueFwdINS6_IJSA_SA_SB_EEES9_SE_SG_Li256ELb1ELb1ELb1ELb0EEENS1_36VarlenDynamicPersistentTileSchedulerILi128ELi96ELi256ELi128ELb1ELb1ELb1ELb1ELb0ELb1EEEEEEEEEvNT_6ParamsE)
        /*03f8*/ 	.word	0x000000a8


	//----- nvinfo : EIATTR_FRAME_SIZE
	.align		4
.L_205:
        /*03fc*/ 	.byte	0x04, 0x11
        /*03fe*/ 	.short	(.L_207 - .L_206)
	.align		4
.L_206:
        /*0400*/ 	.word	index@(_ZN7cutlass13device_kernelIN5flash11enable_sm90INS1_16FlashAttnFwdSm90INS1_25CollectiveMainloopFwdSm90ILi2EN4cute5tupleIJNS5_1CILi1EEES8_S8_EEENS6_IJNS7_ILi128EEENS7_ILi96EEENS7_ILi192EEEEEELi128ENS_10bfloat16_tEfNS_4arch4Sm90ELb0ELb1ELb1ELb1ELb0ELb1ELb0ELb1ELb1ELb1ELb1ELb0EEENS1_21CollectiveEpilogueFwdINS6_IJSA_SA_SB_EEES9_SE_SG_Li256ELb1ELb1ELb1ELb0EEENS1_36VarlenDynamicPersistentTileSchedulerILi128ELi96ELi256ELi128ELb1ELb1ELb1ELb1ELb0ELb1EEEEEEEEEvNT_6ParamsE)
        /*0404*/ 	.word	0x00000098


	//----- nvinfo : EIATTR_REGCOUNT
	.align		4
.L_207:
        /*0408*/ 	.byte	0x04, 0x2f
        /*040a*/ 	.short	(.L_209 - .L_208)
	.align		4
.L_208:
        /*040c*/ 	.word	index@(_ZN7cutlass13device_kernelIN5flash11enable_sm90INS1_16FlashAttnFwdSm90INS1_25CollectiveMainloopFwdSm90ILi2EN4cute5tupleIJNS5_1CILi1EEES8_S8_EEENS6_IJNS7_ILi128EEENS7_ILi96EEENS7_ILi192EEEEEELi128ENS_10bfloat16_tEfNS_4arch4Sm90ELb0ELb1ELb1ELb1ELb0ELb0ELb0ELb1ELb1ELb1ELb1ELb0EEENS1_21CollectiveEpilogueFwdINS6_IJSA_SA_SB_EEES9_SE_SG_Li256ELb1ELb1ELb1ELb0EEENS1_36VarlenDynamicPersistentTileSchedulerILi128ELi96ELi256ELi128ELb1ELb1ELb1ELb1ELb0ELb1EEEEEEEEEvNT_6ParamsE)
        /*0410*/ 	.word	0x000000a8


	//----- nvinfo : EIATTR_FRAME_SIZE
	.align		4
.L_209:
        /*0414*/ 	.byte	0x04, 0x11
        /*0416*/ 	.short	(.L_211 - .L_210)
	.align		4
.L_210:
        /*0418*/ 	.word	index@(_ZN7cutlass13device_kernelIN5flash11enable_sm90INS1_16FlashAttnFwdSm90INS1_25CollectiveMainloopFwdSm90ILi2EN4cute5tupleIJNS5_1CILi1EEES8_S8_EEENS6_IJNS7_ILi128EEENS7_ILi96EEENS7_ILi192EEEEEELi128ENS_10bfloat16_tEfNS_4arch4Sm90ELb0ELb1ELb1ELb1ELb0ELb0ELb0ELb1ELb1ELb1ELb1ELb0EEENS1_21CollectiveEpilogueFwdINS6_IJSA_SA_SB_EEES9_SE_SG_Li256ELb1ELb1ELb1ELb0EEENS1_36VarlenDynamicPersistentTileSchedulerILi128ELi96ELi256ELi128ELb1ELb1ELb1ELb1ELb0ELb1EEEEEEEEEvNT_6ParamsE)
        /*041c*/ 	.word	0x00000060


	//----- nvinfo : EIATTR_REGCOUNT
	.align		4
.L_211:
        /*0420*/ 	.byte	0x04, 0x2f
        /*0422*/ 	.short	(.L_213 - .L_212)
	.align		4
.L_212:
        /*0424*/ 	.word	index@(_ZN7cutlass13device_kernelIN5flash11enable_sm90INS1_16FlashAttnFwdSm90INS1_25CollectiveMainloopFwdSm90ILi2EN4cute5tupleIJNS5_1CILi1EEES8_S8_EEENS6_IJNS7_ILi128EEENS7_ILi96EEENS7_ILi192EEEEEELi128ENS_10bfloat16_tEfNS_4arch4Sm90ELb0ELb1ELb1ELb0ELb0ELb0ELb0ELb1ELb1ELb1ELb1ELb0EEENS1_21CollectiveEpilogueFwdINS6_IJSA_SA_SB_EEES9_SE_SG_Li256ELb0ELb1ELb1ELb0EEENS1_19SingleTileSchedulerILb0ELb1ELb1ELi128EEEEEEEEEvNT_6ParamsE)
        /*0428*/ 	.word	0x000000a8


	//----- nvinfo : EIATTR_FRAME_SIZE
	.align		4
.L_213:
        /*042c*/ 	.byte	0x04, 0x11
        /*042e*/ 	.short	(.L_215 - .L_214)
	.align		4
.L_214:
        /*0430*/ 	.word	index@(_ZN7cutlass13device_kernelIN5flash11enable_sm90INS1_16FlashAttnFwdSm90INS1_25CollectiveMainloopFwdSm90ILi2EN4cute5tupleIJNS5_1CILi1EEES8_S8_EEENS6_IJNS7_ILi128EEENS7_ILi96EEENS7_ILi192EEEEEELi128ENS_10bfloat16_tEfNS_4arch4Sm90ELb0ELb1ELb1ELb0ELb0ELb0ELb0ELb1ELb1ELb1ELb1ELb0EEENS1_21CollectiveEpilogueFwdINS6_IJSA_SA_SB_EEES9_SE_SG_Li256ELb0ELb1ELb1ELb0EEENS1_19SingleTileSchedulerILb0ELb1ELb1ELi128EEEEEEEEEvNT_6ParamsE)
        /*0434*/ 	.word	0x00000018


	//----- nvinfo : EIATTR_REGCOUNT
	.align		4
.L_215:
        /*0438*/ 	.byte	0x04, 0x2f
        /*043a*/ 	.short	(.L_217 - .L_216)
	.align		4
.L_216:
        /*043c*/ 	.word	index@(_ZN7cutlass13device_kernelIN5flash11enable_sm90INS1_16FlashAttnFwdSm90INS1_25CollectiveMainloopFwdSm90ILi2EN4cute5tupleIJNS5_1CILi1EEES8_S8_EEENS6_IJNS7_ILi128EEESA_NS7_ILi192EEEEEELi128ENS_10bfloat16_tEfNS_4arch4Sm90ELb0ELb0ELb1ELb1ELb0ELb1ELb0ELb1ELb1ELb1ELb1ELb0EEENS1_21CollectiveEpilogueFwdINS6_IJSA_SA_SA_EEES9_SD_SF_Li256ELb1ELb1ELb1ELb0EEENS1_36VarlenDynamicPersistentTileSchedulerILi128ELi128ELi256ELi128ELb1ELb1ELb1ELb0ELb1ELb1EEEEEEEEEvNT_6ParamsE)
        /*0440*/ 	.word	0x000000a8


	//----- nvinfo : EIATTR_FRAME_SIZE
	.align		4
.L_217:
        /*0444*/ 	.byte	0x04, 0x11
        /*0446*/ 	.short	(.L_219 - .L_218)
	.align		4
.L_218:
        /*0448*/ 	.word	index@(_ZN7cutlass13device_kernelIN5flash11enable_sm90INS1_16FlashAttnFwdSm90INS1_25CollectiveMainloopFwdSm90ILi2EN4cute5tupleIJNS5_1CILi1EEES8_S8_EEENS6_IJNS7_ILi128EEESA_NS7_ILi192EEEEEELi128ENS_10bfloat16_tEfNS_4arch4Sm90ELb0ELb0ELb1ELb1ELb0ELb1ELb0ELb1ELb1ELb1ELb1ELb0EEENS1_21CollectiveEpilogueFwdINS6_IJSA_SA_SA_EEES9_SD_SF_Li256ELb1ELb1ELb1ELb0EEENS1_36VarlenDynamicPersistentTileSchedulerILi128ELi128ELi256ELi128ELb1ELb1ELb1ELb0ELb1ELb1EEEEEEEEEvNT_6ParamsE)
        /*044c*/ 	.word	0x000000a8


	//----- nvinfo : EIATTR_REGCOUNT
	.align		4
.L_219:
        /*0450*/ 	.byte	0x04, 0x2f
        /*0452*/ 	.short	(.L_221 - .L_220)
	.align		4
.L_220:
        /*0454*/ 	.word	index@(_ZN7cutlass13device_kernelIN5flash11enable_sm90INS1_16FlashAttnFwdSm90INS1_25CollectiveMainloopFwdSm90ILi2EN4cute5tupleIJNS5_1CILi1EEES8_S8_EEENS6_IJNS7_ILi128EEESA_NS7_ILi192EEEEEELi128ENS_10bfloat16_tEfNS_4arch4Sm90ELb0ELb0ELb1ELb1ELb0ELb0ELb0ELb1ELb1ELb1ELb1ELb0EEENS1_21CollectiveEpilogueFwdINS6_IJSA_SA_SA_EEES9_SD_SF_Li256ELb1ELb1ELb1ELb0EEENS1_36VarlenDynamicPersistentTileSchedulerILi128ELi128ELi256ELi128ELb1ELb1ELb1ELb0ELb1ELb1EEEEEEEEEvNT_6ParamsE)
        /*0458*/ 	.word	0x000000a8


	//----- nvinfo : EIATTR_FRAME_SIZE
	.align		4
.L_221:
        /*045c*/ 	.byte	0x04, 0x11
        /*045e*/ 	.short	(.L_223 - .L_222)
	.align		4
.L_222:
        /*0460*/ 	.word	index@(_ZN7cutlass13device_kernelIN5flash11enable_sm90INS1_16FlashAttnFwdSm90INS1_25CollectiveMainloopFwdSm90ILi2EN4cute5tupleIJNS5_1CILi1EEES8_S8_EEENS6_IJNS7_ILi128EEESA_NS7_ILi192EEEEEELi128ENS_10bfloat16_tEfNS_4arch4Sm90ELb0ELb0ELb1ELb1ELb0ELb0ELb0ELb1ELb1ELb1ELb1ELb0EEENS1_21CollectiveEpilogueFwdINS6_IJSA_SA_SA_EEES9_SD_SF_Li256ELb1ELb1ELb1ELb0EEENS1_36VarlenDynamicPersistentTileSchedulerILi128ELi128ELi256ELi128ELb1ELb1ELb1ELb0ELb1ELb1EEEEEEEEEvNT_6ParamsE)
        /*0464*/ 	.word	0x00000068


	//----- nvinfo : EIATTR_REGCOUNT
	.align		4
.L_223:
        /*0468*/ 	.byte	0x04, 0x2f
        /*046a*/ 	.short	(.L_225 - .L_224)
	.align		4
.L_224:
        /*046c*/ 	.word	index@(_ZN7cutlass13device_kernelIN5flash11enable_sm90INS1_16FlashAttnFwdSm90INS1_25CollectiveMainloopFwdSm90ILi2EN4cute5tupleIJNS5_1CILi1EEES8_S8_EEENS6_IJNS7_ILi128EEESA_NS7_ILi192EEEEEELi128ENS_10bfloat16_tEfNS_4arch4Sm90ELb0ELb0ELb1ELb0ELb0ELb0ELb0ELb1ELb1ELb1ELb1ELb0EEENS1_21CollectiveEpilogueFwdINS6_IJSA_SA_SA_EEES9_SD_SF_Li256ELb0ELb1ELb1ELb0EEENS1_19SingleTileSchedulerILb0ELb1ELb1ELi128EEEEEEEEEvNT_6ParamsE)
        /*0470*/ 	.word	0x000000a8


	//----- nvinfo : EIATTR_FRAME_SIZE
	.align		4
.L_225:
        /*0474*/ 	.byte	0x04, 0x11
        /*0476*/ 	.short	(.L_227 - .L_226)
	.align		4
.L_226:
        /*0478*/ 	.word	index@(_ZN7cutlass13device_kernelIN5flash11enable_sm90INS1_16FlashAttnFwdSm90INS1_25CollectiveMainloopFwdSm90ILi2EN4cute5tupleIJNS5_1CILi1EEES8_S8_EEENS6_IJNS7_ILi128EEESA_NS7_ILi192EEEEEELi128ENS_10bfloat16_tEfNS_4arch4Sm90ELb0ELb0ELb1ELb0ELb0ELb0ELb0ELb1ELb1ELb1ELb1ELb0EEENS1_21CollectiveEpilogueFwdINS6_IJSA_SA_SA_EEES9_SD_SF_Li256ELb0ELb1ELb1ELb0EEENS1_19SingleTileSchedulerILb0ELb1ELb1ELi128EEEEEEEEEvNT_6ParamsE)
        /*047c*/ 	.word	0x00000018


	//----- nvinfo : EIATTR_MIN_STACK_SIZE
	.align		4
.L_227:
        /*0480*/ 	.byte	0x04, 0x12
        /*0482*/ 	.short	(.L_229 - .L_228)
	.align		4
.L_228:
        /*0484*/ 	.word	index@(_ZN7cutlass13device_kernelIN5flash11enable_sm90INS1_16FlashAttnFwdSm90INS1_25CollectiveMainloopFwdSm90ILi2EN4cute5tupleIJNS5_1CILi1EEES8_S8_EEENS6_IJNS7_ILi128EEESA_NS7_ILi192EEEEEELi128ENS_10bfloat16_tEfNS_4arch4Sm90ELb0ELb0ELb1ELb0ELb0ELb0ELb0ELb1ELb1ELb1ELb1ELb0EEENS1_21CollectiveEpilogueFwdINS6_IJSA_SA_SA_EEES9_SD_SF_Li256ELb0ELb1ELb1ELb0EEENS1_19SingleTileSchedulerILb0ELb1ELb1ELi128EEEEEEEEEvNT_6ParamsE)
        /*0488*/ 	.word	0x00000018


	//----- nvinfo : EIATTR_MIN_STACK_SIZE
	.align		4
.L_229:
        /*048c*/ 	.byte	0x04, 0x12
        /*048e*/ 	.short	(.L_231 - .L_230)
	.align		4
.L_230:
        /*0490*/ 	.word	index@(_ZN7cutlass13device_kernelIN5flash11enable_sm90INS1_16FlashAttnFwdSm90INS1_25CollectiveMainloopFwdSm90ILi2EN4cute5tupleIJNS5_1CILi1EEES8_S8_EEENS6_IJNS7_ILi128EEESA_NS7_ILi192EEEEEELi128ENS_10bfloat16_tEfNS_4arch4Sm90ELb0ELb0ELb1ELb1ELb0ELb0ELb0ELb1ELb1ELb1ELb1ELb0EEENS1_21CollectiveEpilogueFwdINS6_IJSA_SA_SA_EEES9_SD_SF_Li256ELb1ELb1ELb1ELb0EEENS1_36VarlenDynamicPersistentTileSchedulerILi128ELi128ELi256ELi128ELb1ELb1ELb1ELb0ELb1ELb1EEEEEEEEEvNT_6ParamsE)
        /*0494*/ 	.word	0x00000068


	//----- nvinfo : EIATTR_MIN_STACK_SIZE
	.align		4
.L_231:
        /*0498*/ 	.byte	0x04, 0x12
        /*049a*/ 	.short	(.L_233 - .L_232)
	.align		4
.L_232:
        /*049c*/ 	.word	index@(_ZN7cutlass13device_kernelIN5flash11enable_sm90INS1_16FlashAttnFwdSm90INS1_25CollectiveMainloopFwdSm90ILi2EN4cute5tupleIJNS5_1CILi1EEES8_S8_EEENS6_IJNS7_ILi128EEESA_NS7_ILi192EEEEEELi128ENS_10bfloat16_tEfNS_4arch4Sm90ELb0ELb0ELb1ELb1ELb0ELb1ELb0ELb1ELb1ELb1ELb1ELb0EEENS1_21CollectiveEpilogueFwdINS6_IJSA_SA_SA_EEES9_SD_SF_Li256ELb1ELb1ELb1ELb0EEENS1_36VarlenDynamicPersistentTileSchedulerILi128ELi128ELi256ELi128ELb1ELb1ELb1ELb0ELb1ELb1EEEEEEEEEvNT_6ParamsE)
        /*04a0*/ 	.word	0x000000a8


	//----- nvinfo : EIATTR_MIN_STACK_SIZE
	.align		4
.L_233:
        /*04a4*/ 	.byte	0x04, 0x12
        /*04a6*/ 	.short	(.L_235 - .L_234)
	.align		4
.L_234:
        /*04a8*/ 	.word	index@(_ZN7cutlass13device_kernelIN5flash11enable_sm90INS1_16FlashAttnFwdSm90INS1_25CollectiveMainloopFwdSm90ILi2EN4cute5tupleIJNS5_1CILi1EEES8_S8_EEENS6_IJNS7_ILi128EEENS7_ILi96EEENS7_ILi192EEEEEELi128ENS_10bfloat16_tEfNS_4arch4Sm90ELb0ELb1ELb1ELb0ELb0ELb0ELb0ELb1ELb1ELb1ELb1ELb0EEENS1_21CollectiveEpilogueFwdINS6_IJSA_SA_SB_EEES9_SE_SG_Li256ELb0ELb1ELb1ELb0EEENS1_19SingleTileSchedulerILb0ELb1ELb1ELi128EEEEEEEEEvNT_6ParamsE)
        /*04ac*/ 	.word	0x00000018


	//----- nvinfo : EIATTR_MIN_STACK_SIZE
	.align		4
.L_235:
        /*04b0*/ 	.byte	0x04, 0x12
        /*04b2*/ 	.short	(.L_237 - .L_236)
	.align		4
.L_236:
        /*04b4*/ 	.word	index@(_ZN7cutlass13device_kernelIN5flash11enable_sm90INS1_16FlashAttnFwdSm90INS1_25CollectiveMainloopFwdSm90ILi2EN4cute5tupleIJNS5_1CILi1EEES8_S8_EEENS6_IJNS7_ILi128EEENS7_ILi96EEENS7_ILi192EEEEEELi128ENS_10bfloat16_tEfNS_4arch4Sm90ELb0ELb1ELb1ELb1ELb0ELb0ELb0ELb1ELb1ELb1ELb1ELb0EEENS1_21CollectiveEpilogueFwdINS6_IJSA_SA_SB_EEES9_SE_SG_Li256ELb1ELb1ELb1ELb0EEENS1_36VarlenDynamicPersistentTileSchedulerILi128ELi96ELi256ELi128ELb1ELb1ELb1ELb1ELb0ELb1EEEEEEEEEvNT_6ParamsE)
        /*04b8*/ 	.word	0x00000060


	//----- nvinfo : EIATTR_MIN_STACK_SIZE
	.align		4
.L_237:
        /*04bc*/ 	.byte	0x04, 0x12
        /*04be*/ 	.short	(.L_239 - .L_238)
	.align		4
.L_238:
        /*04c0*/ 	.word	index@(_ZN7cutlass13device_kernelIN5flash11enable_sm90INS1_16FlashAttnFwdSm90INS1_25CollectiveMainloopFwdSm90ILi2EN4cute5tupleIJNS5_1CILi1EEES8_S8_EEENS6_IJNS7_ILi128EEENS7_ILi96EEENS7_ILi192EEEEEELi128ENS_10bfloat16_tEfNS_4arch4Sm90ELb0ELb1ELb1ELb1ELb0ELb1ELb0ELb1ELb1ELb1ELb1ELb0EEENS1_21CollectiveEpilogueFwdINS6_IJSA_SA_SB_EEES9_SE_SG_Li256ELb1ELb1ELb1ELb0EEENS1_36VarlenDynamicPersistentTileSchedulerILi128ELi96ELi256ELi128ELb1ELb1ELb1ELb1ELb0ELb1EEEEEEEEEvNT_6ParamsE)
        /*04c4*/ 	.word	0x00000098


	//----- nvinfo : EIATTR_MIN_STACK_SIZE
	.align		4
.L_239:
        /*04c8*/ 	.byte	0x04, 0x12
        /*04ca*/ 	.short	(.L_241 - .L_240)
	.align		4
.L_240:
        /*04cc*/ 	.word	index@(_ZN7cutlass13device_kernelIN5flash11enable_sm90INS1_16FlashAttnFwdSm90INS1_25CollectiveMainloopFwdSm90ILi2EN4cute5tupleIJNS5_1CILi1EEES8_S8_EEENS6_IJNS7_ILi128EEESA_NS7_ILi192EEEEEELi128ENS_10bfloat16_tEfNS_4arch4Sm90ELb1ELb0ELb1ELb0ELb0ELb0ELb0ELb1ELb1ELb1ELb1ELb0EEENS1_21CollectiveEpilogueFwdINS6_IJSA_SA_SA_EEES9_SD_SF_Li256ELb0ELb1ELb1ELb0EEENS1_19SingleTileSchedulerILb0ELb1ELb1ELi128EEEEEEEEEvNT_6ParamsE)
        /*04d0*/ 	.word	0x00000018


	//----- nvinfo : EIATTR_MIN_STACK_SIZE
	.align		4
.L_241:
        /*04d4*/ 	.byte	0x04, 0x12
        /*04d6*/ 	.short	(.L_243 - .L_242)
	.align		4
.L_242:
        /*04d8*/ 	.word	index@(_ZN7cutlass13device_kernelIN5flash11enable_sm90INS1_16FlashAttnFwdSm90INS1_25CollectiveMainloopFwdSm90ILi2EN4cute5tupleIJNS5_1CILi1EEES8_S8_EEENS6_IJNS7_ILi128EEESA_NS7_ILi192EEEEEELi128ENS_10bfloat16_tEfNS_4arch4Sm90ELb1ELb0ELb1ELb1ELb0ELb0ELb0ELb1ELb1ELb1ELb1ELb0EEENS1_21CollectiveEpilogueFwdINS6_IJSA_SA_SA_EEES9_SD_SF_Li256ELb1ELb1ELb1ELb0EEENS1_36VarlenDynamicPersistentTileSchedulerILi128ELi128ELi256ELi128ELb1ELb1ELb1ELb1ELb1ELb1EEEEEEEEEvNT_6ParamsE)
        /*04dc*/ 	.word	0x00000068


	//----- nvinfo : EIATTR_MIN_STACK_SIZE
	.align		4
.L_243:
        /*04e0*/ 	.byte	0x04, 0x12
        /*04e2*/ 	.short	(.L_245 - .L_244)
	.align		4
.L_244:
        /*04e4*/ 	.word	index@(_ZN7cutlass13device_kernelIN5flash11enable_sm90INS1_16FlashAttnFwdSm90INS1_25CollectiveMainloopFwdSm90ILi2EN4cute5tupleIJNS5_1CILi1EEES8_S8_EEENS6_IJNS7_ILi128EEESA_NS7_ILi192EEEEEELi128ENS_10bfloat16_tEfNS_4arch4Sm90ELb1ELb0ELb1ELb1ELb0ELb1ELb0ELb1ELb1ELb1ELb1ELb0EEENS1_21CollectiveEpilogueFwdINS6_IJSA_SA_SA_EEES9_SD_SF_Li256ELb1ELb1ELb1ELb0EEENS1_36VarlenDynamicPersistentTileSchedulerILi128ELi128ELi256ELi128ELb1ELb1ELb1ELb1ELb1ELb1EEEEEEEEEvNT_6ParamsE)
        /*04e8*/ 	.word	0x000000b0


	//----- nvinfo : EIATTR_MIN_STACK_SIZE
	.align		4
.L_245:
        /*04ec*/ 	.byte	0x04, 0x12
        /*04ee*/ 	.short	(.L_247 - .L_246)
	.align		4
.L_246:
        /*04f0*/ 	.word	index@(_ZN7cutlass13device_kernelIN5flash11enable_sm90INS1_16FlashAttnFwdSm90INS1_25CollectiveMainloopFwdSm90ILi2EN4cute5tupleIJNS5_1CILi1EEES8_S8_EEENS6_IJNS7_ILi64EEESA_SA_EEELi512ENS_10bfloat16_tEfNS_4arch4Sm90ELb0ELb0ELb1ELb0ELb0ELb0ELb0ELb0ELb0ELb1ELb1ELb0EEENS1_21CollectiveEpilogueFwdINS6_IJSA_NS7_ILi512EEESA_EEES9_SC_SE_Li256ELb0ELb1ELb1ELb0EEENS1_19SingleTileSchedulerILb0ELb1ELb1ELi64EEEEEEEEEvNT_6ParamsE)
        /*04f4*/ 	.word	0x00000018


	//----- nvinfo : EIATTR_MIN_STACK_SIZE
	.align		4
.L_247:
        /*04f8*/ 	.byte	0x04, 0x12
        /*04fa*/ 	.short	(.L_249 - .L_248)
	.align		4
.L_248:
        /*04fc*/ 	.word	index@(_ZN7cutlass13device_kernelIN5flash11enable_sm90INS1_16FlashAttnFwdSm90INS1_25CollectiveMainloopFwdSm90ILi2EN4cute5tupleIJNS5_1CILi1EEES8_S8_EEENS6_IJNS7_ILi64EEESA_SA_EEELi512ENS_10bfloat16_tEfNS_4arch4Sm90ELb0ELb0ELb1ELb0ELb0ELb0ELb1ELb0ELb0ELb1ELb1ELb0EEENS1_21CollectiveEpilogueFwdINS6_IJSA_NS7_ILi512EEESA_EEES9_SC_SE_Li256ELb0ELb1ELb1ELb0EEENS1_19SingleTileSchedulerILb0ELb1ELb1ELi64EEEEEEEEEvNT_6ParamsE)
        /*0500*/ 	.word	0x00000030


	//----- nvinfo : EIATTR_MIN_STACK_SIZE
	.align		4
.L_249:
        /*0504*/ 	.byte	0x04, 0x12
        /*0506*/ 	.short	(.L_251 - .L_250)
	.align		4
.L_250:
        /*0508*/ 	.word	index@(_ZN7cutlass13device_kernelIN5flash11enable_sm90INS1_16FlashAttnFwdSm90INS1_25CollectiveMainloopFwdSm90ILi2EN4cute5tupleIJNS5_1CILi1EEES8_S8_EEENS6_IJNS7_ILi64EEESA_SA_EEELi512ENS_10bfloat16_tEfNS_4arch4Sm90ELb0ELb0ELb1ELb1ELb0ELb0ELb0ELb0ELb0ELb1ELb1ELb0EEENS1_21CollectiveEpilogueFwdINS6_IJSA_NS7_ILi512EEESA_EEES9_SC_SE_Li256ELb1ELb1ELb1ELb0EEENS1_36VarlenDynamicPersistentTileSchedulerILi64ELi64ELi256ELi128ELb1ELb1ELb1ELb0ELb1ELb1EEEEEEEEEvNT_6ParamsE)
        /*050c*/ 	.word	0x00000060


	//----- nvinfo : EIATTR_MIN_STACK_SIZE
	.align		4
.L_251:
        /*0510*/ 	.byte	0x04, 0x12
        /*0512*/ 	.short	(.L_253 - .L_252)
	.align		4
.L_252:
        /*0514*/ 	.word	index@(_ZN7cutlass13device_kernelIN5flash11enable_sm90INS1_16FlashAttnFwdSm90INS1_25CollectiveMainloopFwdSm90ILi2EN4cute5tupleIJNS5_1CILi1EEES8_S8_EEENS6_IJNS7_ILi64EEESA_SA_EEELi512ENS_10bfloat16_tEfNS_4arch4Sm90ELb0ELb0ELb1ELb1ELb0ELb1ELb0ELb0ELb0ELb1ELb1ELb0EEENS1_21CollectiveEpilogueFwdINS6_IJSA_NS7_ILi512EEESA_EEES9_SC_SE_Li256ELb1ELb1ELb1ELb0EEENS1_36VarlenDynamicPersistentTileSchedulerILi64ELi64ELi256ELi128ELb1ELb1ELb1ELb0ELb1ELb1EEEEEEEEEvNT_6ParamsE)
        /*0518*/ 	.word	0x00000080


	//----- nvinfo : EIATTR_MIN_STACK_SIZE
	.align		4
.L_253:
        /*051c*/ 	.byte	0x04, 0x12
        /*051e*/ 	.short	(.L_255 - .L_254)
	.align		4
.L_254:
        /*0520*/ 	.word	index@(_ZN7cutlass13device_kernelIN5flash11enable_sm90INS1_16FlashAttnFwdSm90INS1_25CollectiveMainloopFwdSm90ILi2EN4cute5tupleIJNS5_1CILi1EEES8_S8_EEENS6_IJNS7_ILi64EEESA_SA_EEELi512ENS_10bfloat16_tEfNS_4arch4Sm90ELb0ELb0ELb1ELb1ELb0ELb0ELb1ELb0ELb0ELb1ELb1ELb0EEENS1_21CollectiveEpilogueFwdINS6_IJSA_NS7_ILi512EEESA_EEES9_SC_SE_Li256ELb1ELb1ELb1ELb0EEENS1_36VarlenDynamicPersistentTileSchedulerILi64ELi64ELi256ELi128ELb1ELb1ELb1ELb0ELb1ELb1EEEEEEEEEvNT_6ParamsE)
        /*0524*/ 	.word	0x00000078


	//----- nvinfo : EIATTR_MIN_STACK_SIZE
	.align		4
.L_255:
        /*0528*/ 	.byte	0x04, 0x12
        /*052a*/ 	.short	(.L_257 - .L_256)
	.align		4
.L_256:
        /*052c*/ 	.word	index@(_ZN7cutlass13device_kernelIN5flash11enable_sm90INS1_16FlashAttnFwdSm90INS1_25CollectiveMainloopFwdSm90ILi2EN4cute5tupleIJNS5_1CILi1EEES8_S8_EEENS6_IJNS7_ILi64EEESA_SA_EEELi512ENS_10bfloat16_tEfNS_4arch4Sm90ELb0ELb0ELb1ELb1ELb0ELb1ELb1ELb0ELb0ELb1ELb1ELb0EEENS1_21CollectiveEpilogueFwdINS6_IJSA_NS7_ILi512EEESA_EEES9_SC_SE_Li256ELb1ELb1ELb1ELb0EEENS1_36VarlenDynamicPersistentTileSchedulerILi64ELi64ELi256ELi128ELb1ELb1ELb1ELb0ELb1ELb1EEEEEEEEEvNT_6ParamsE)
        /*0530*/ 	.word	0x00000098


	//----- nvinfo : EIATTR_MIN_STACK_SIZE
	.align		4
.L_257:
        /*0534*/ 	.byte	0x04, 0x12
        /*0536*/ 	.short	(.L_259 - .L_258)
	.align		4
.L_258:
        /*0538*/ 	.word	index@(_ZN7cutlass13device_kernelIN5flash11enable_sm90INS1_16FlashAttnFwdSm90INS1_25CollectiveMainloopFwdSm90ILi2EN4cute5tupleIJNS5_1CILi1EEES8_S8_EEENS6_IJNS7_ILi64EEESA_SA_EEELi512ENS_10bfloat16_tEfNS_4arch4Sm90ELb0ELb1ELb1ELb0ELb0ELb0ELb0ELb0ELb0ELb1ELb1ELb0EEENS1_21CollectiveEpilogueFwdINS6_IJSA_NS7_ILi512EEESA_EEES9_SC_SE_Li256ELb0ELb1ELb1ELb0EEENS1_19SingleTileSchedulerILb0ELb1ELb1ELi64EEEEEEEEEvNT_6ParamsE)
        /*053c*/ 	.word	0x00000010


	//----- nvinfo : EIATTR_MIN_STACK_SIZE
	.align		4
.L_259:
        /*0540*/ 	.byte	0x04, 0x12
        /*0542*/ 	.short	(.L_261 - .L_260)
	.align		4
.L_260:
        /*0544*/ 	.word	index@(_ZN7cutlass13device_kernelIN5flash11enable_sm90INS1_16FlashAttnFwdSm90INS1_25CollectiveMainloopFwdSm90ILi2EN4cute5tupleIJNS5_1CILi1EEES8_S8_EEENS6_IJNS7_ILi64EEESA_SA_EEELi512ENS_10bfloat16_tEfNS_4arch4Sm90ELb0ELb1ELb1ELb0ELb0ELb0ELb1ELb0ELb0ELb1ELb1ELb0EEENS1_21CollectiveEpilogueFwdINS6_IJSA_NS7_ILi512EEESA_EEES9_SC_SE_Li256ELb0ELb1ELb1ELb0EEENS1_19SingleTileSchedulerILb0ELb1ELb1ELi64EEEEEEEEEvNT_6ParamsE)
        /*0548*/ 	.word	0x00000480


	//----- nvinfo : EIATTR_MIN_STACK_SIZE
	.align		4
.L_261:
        /*054c*/ 	.byte	0x04, 0x12
        /*054e*/ 	.short	(.L_263 - .L_262)
	.align		4
.L_262:
        /*0550*/ 	.word	index@(_ZN7cutlass13device_kernelIN5flash11enable_sm90INS1_16FlashAttnFwdSm90INS1_25CollectiveMainloopFwdSm90ILi2EN4cute5tupleIJNS5_1CILi1EEES8_S8_EEENS6_IJNS7_ILi64EEESA_SA_EEELi512ENS_10bfloat16_tEfNS_4arch4Sm90ELb0ELb1ELb1ELb1ELb0ELb0ELb0ELb0ELb0ELb1ELb1ELb0EEENS1_21CollectiveEpilogueFwdINS6_IJSA_NS7_ILi512EEESA_EEES9_SC_SE_Li256ELb1ELb1ELb1ELb0EEENS1_36VarlenDynamicPersistentTileSchedulerILi64ELi64ELi256ELi128ELb1ELb1ELb1ELb1ELb0ELb1EEEEEEEEEvNT_6ParamsE)
        /*0554*/ 	.word	0x00000060


	//----- nvinfo : EIATTR_MIN_STACK_SIZE
	.align		4
.L_263:
        /*0558*/ 	.byte	0x04, 0x12
        /*055a*/ 	.short	(.L_265 - .L_264)
	.align		4
.L_264:
        /*055c*/ 	.word	index@(_ZN7cutlass13device_kernelIN5flash11enable_sm90INS1_16FlashAttnFwdSm90INS1_25CollectiveMainloopFwdSm90ILi2EN4cute5tupleIJNS5_1CILi1EEES8_S8_EEENS6_IJNS7_ILi64EEESA_SA_EEELi512ENS_10bfloat16_tEfNS_4arch4Sm90ELb0ELb1ELb1ELb1ELb0ELb1ELb0ELb0ELb0ELb1ELb1ELb0EEENS1_21CollectiveEpilogueFwdINS6_IJSA_NS7_ILi512EEESA_EEES9_SC_SE_Li256ELb1ELb1ELb1ELb0EEENS1_36VarlenDynamicPersistentTileSchedulerILi64ELi64ELi256ELi128ELb1ELb1ELb1ELb1ELb0ELb1EEEEEEEEEvNT_6ParamsE)
        /*0560*/ 	.word	0x00000070


	//----- nvinfo : EIATTR_MIN_STACK_SIZE
	.align		4
.L_265:
        /*0564*/ 	.byte	0x04, 0x12
        /*0566*/ 	.short	(.L_267 - .L_266)
	.align		4
.L_266:
        /*0568*/ 	.word	index@(_ZN7cutlass13device_kernelIN5flash11enable_sm90INS1_16FlashAttnFwdSm90INS1_25CollectiveMainloopFwdSm90ILi2EN4cute5tupleIJNS5_1CILi1EEES8_S8_EEENS6_IJNS7_ILi64EEESA_SA_EEELi512ENS_10bfloat16_tEfNS_4arch4Sm90ELb0ELb1ELb1ELb1ELb0ELb0ELb1ELb0ELb0ELb1ELb1ELb0EEENS1_21CollectiveEpilogueFwdINS6_IJSA_NS7_ILi512EEESA_EEES9_SC_SE_Li256ELb1ELb1ELb1ELb0EEENS1_36VarlenDynamicPersistentTileSchedulerILi64ELi64ELi256ELi128ELb1ELb1ELb1ELb1ELb0ELb1EEEEEEEEEvNT_6ParamsE)
        /*056c*/ 	.word	0x000004c0


	//----- nvinfo : EIATTR_MIN_STACK_SIZE
	.align		4
.L_267:
        /*0570*/ 	.byte	0x04, 0x12
        /*0572*/ 	.short	(.L_269 - .L_268)
	.align		4
.L_268:
        /*0574*/ 	.word	index@(_ZN7cutlass13device_kernelIN5flash11enable_sm90INS1_16FlashAttnFwdSm90INS1_25CollectiveMainloopFwdSm90ILi2EN4cute5tupleIJNS5_1CILi1EEES8_S8_EEENS6_IJNS7_ILi64EEESA_SA_EEELi512ENS_10bfloat16_tEfNS_4arch4Sm90ELb0ELb1ELb1ELb1ELb0ELb1ELb1ELb0ELb0ELb1ELb1ELb0EEENS1_21CollectiveEpilogueFwdINS6_IJSA_NS7_ILi512EEESA_EEES9_SC_SE_Li256ELb1ELb1ELb1ELb0EEENS1_36VarlenDynamicPersistentTileSchedulerILi64ELi64ELi256ELi128ELb1ELb1ELb1ELb1ELb0ELb1EEEEEEEEEvNT_6ParamsE)
        /*0578*/ 	.word	0x000004f0


	//----- nvinfo : EIATTR_MIN_STACK_SIZE
	.align		4
.L_269:
        /*057c*/ 	.byte	0x04, 0x12
        /*057e*/ 	.short	(.L_271 - .L_270)
	.align		4
.L_270:
        /*0580*/ 	.word	index@(_ZN7cutlass13device_kernelIN5flash11enable_sm90INS1_16FlashAttnFwdSm90INS1_25CollectiveMainloopFwdSm90ILi2EN4cute5tupleIJNS5_1CILi1EEES8_S8_EEENS6_IJNS7_ILi64EEESA_SA_EEELi512ENS_10bfloat16_tEfNS_4arch4Sm90ELb1ELb0ELb1ELb0ELb0ELb0ELb0ELb0ELb0ELb1ELb1ELb0EEENS1_21CollectiveEpilogueFwdINS6_IJSA_NS7_ILi512EEESA_EEES9_SC_SE_Li256ELb0ELb1ELb1ELb0EEENS1_19SingleTileSchedulerILb0ELb1ELb1ELi64EEEEEEEEEvNT_6ParamsE)
        /*0584*/ 	.word	0x00000010


	//----- nvinfo : EIATTR_MIN_STACK_SIZE
	.align		4
.L_271:
        /*0588*/ 	.byte	0x04, 0x12
        /*058a*/ 	.short	(.L_273 - .L_272)
	.align		4
.L_272:
        /*058c*/ 	.word	index@(_ZN7cutlass13device_kernelIN5flash11enable_sm90INS1_16FlashAttnFwdSm90INS1_25CollectiveMainloopFwdSm90ILi2EN4cute5tupleIJNS5_1CILi1EEES8_S8_EEENS6_IJNS7_ILi64EEESA_SA_EEELi512ENS_10bfloat16_tEfNS_4arch4Sm90ELb1ELb0ELb1ELb0ELb0ELb0ELb1ELb0ELb0ELb1ELb1ELb0EEENS1_21CollectiveEpilogueFwdINS6_IJSA_NS7_ILi512EEESA_EEES9_SC_SE_Li256ELb0ELb1ELb1ELb0EEENS1_19SingleTileSchedulerILb0ELb1ELb1ELi64EEEEEEEEEvNT_6ParamsE)
        /*0590*/ 	.word	0x00000038


	//----- nvinfo : EIATTR_MIN_STACK_SIZE
	.align		4
.L_273:
        /*0594*/ 	.byte	0x04, 0x12
        /*0596*/ 	.short	(.L_275 - .L_274)
	.align		4
.L_274:
        /*0598*/ 	.word	index@(_ZN7cutlass13device_kernelIN5flash11enable_sm90INS1_16FlashAttnFwdSm90INS1_25CollectiveMainloopFwdSm90ILi2EN4cute5tupleIJNS5_1CILi1EEES8_S8_EEENS6_IJNS7_ILi64EEESA_SA_EEELi512ENS_10bfloat16_tEfNS_4arch4Sm90ELb1ELb0ELb1ELb1ELb0ELb0ELb0ELb0ELb0ELb1ELb1ELb0EEENS1_21CollectiveEpilogueFwdINS6_IJSA_NS7_ILi512EEESA_EEES9_SC_SE_Li256ELb1ELb1ELb1ELb0EEENS1_36VarlenDynamicPersistentTileSchedulerILi64ELi64ELi256ELi128ELb1ELb1ELb1ELb1ELb1ELb1EEEEEEEEEvNT_6ParamsE)
        /*059c*/ 	.word	0x00000060


	//----- nvinfo : EIATTR_MIN_STACK_SIZE
	.align		4
.L_275:
        /*05a0*/ 	.byte	0x04, 0x12
        /*05a2*/ 	.short	(.L_277 - .L_276)
	.align		4
.L_276:
        /*05a4*/ 	.word	index@(_ZN7cutlass13device_kernelIN5flash11enable_sm90INS1_16FlashAttnFwdSm90INS1_25CollectiveMainloopFwdSm90ILi2EN4cute5tupleIJNS5_1CILi1EEES8_S8_EEENS6_IJNS7_ILi64EEESA_SA_EEELi512ENS_10bfloat16_tEfNS_4arch4Sm90ELb1ELb0ELb1ELb1ELb0ELb1ELb0ELb0ELb0ELb1ELb1ELb0EEENS1_21CollectiveEpilogueFwdINS6_IJSA_NS7_ILi512EEESA_EEES9_SC_SE_Li256ELb1ELb1ELb1ELb0EEENS1_36VarlenDynamicPersistentTileSchedulerILi64ELi64ELi256ELi128ELb1ELb1ELb1ELb1ELb1ELb1EEEEEEEEEvNT_6ParamsE)
        /*05a8*/ 	.word	0x00000070


	//----- nvinfo : EIATTR_MIN_STACK_SIZE
	.align		4
.L_277:
        /*05ac*/ 	.byte	0x04, 0x12
        /*05ae*/ 	.short	(.L_279 - .L_278)
	.align		4
.L_278:
        /*05b0*/ 	.word	index@(_ZN7cutlass13device_kernelIN5flash11enable_sm90INS1_16FlashAttnFwdSm90INS1_25CollectiveMainloopFwdSm90ILi2EN4cute5tupleIJNS5_1CILi1EEES8_S8_EEENS6_IJNS7_ILi64EEESA_SA_EEELi512ENS_10bfloat16_tEfNS_4arch4Sm90ELb1ELb0ELb1ELb1ELb0ELb0ELb1ELb0ELb0ELb1ELb1ELb0EEENS1_21CollectiveEpilogueFwdINS6_IJSA_NS7_ILi512EEESA_EEES9_SC_SE_Li256ELb1ELb1ELb1ELb0EEENS1_36VarlenDynamicPersistentTileSchedulerILi64ELi64ELi256ELi128ELb1ELb1ELb1ELb1ELb1ELb1EEEEEEEEEvNT_6ParamsE)
        /*05b4*/ 	.word	0x00000078


	//----- nvinfo : EIATTR_MIN_STACK_SIZE
	.align		4
.L_279:
        /*05b8*/ 	.byte	0x04, 0x12
        /*05ba*/ 	.short	(.L_281 - .L_280)
	.align		4
.L_280:
        /*05bc*/ 	.word	index@(_ZN7cutlass13device_kernelIN5flash11enable_sm90INS1_16FlashAttnFwdSm90INS1_25CollectiveMainloopFwdSm90ILi2EN4cute5tupleIJNS5_1CILi1EEES8_S8_EEENS6_IJNS7_ILi64EEESA_SA_EEELi512ENS_10bfloat16_tEfNS_4arch4Sm90ELb1ELb0ELb1ELb1ELb0ELb1ELb1ELb0ELb0ELb1ELb1ELb0EEENS1_21CollectiveEpilogueFwdINS6_IJSA_NS7_ILi512EEESA_EEES9_SC_SE_Li256ELb1ELb1ELb1ELb0EEENS1_36VarlenDynamicPersistentTileSchedulerILi64ELi64ELi256ELi128ELb1ELb1ELb1ELb1ELb1ELb1EEEEEEEEEvNT_6ParamsE)
        /*05c0*/ 	.word	0x00000088


	//----- nvinfo : EIATTR_MIN_STACK_SIZE
	.align		4
.L_281:
        /*05c4*/ 	.byte	0x04, 0x12
        /*05c6*/ 	.short	(.L_283 - .L_282)
	.align		4
.L_282:
        /*05c8*/ 	.word	index@(_ZN7cutlass13device_kernelIN5flash11enable_sm90INS1_16FlashAttnFwdSm90INS1_25CollectiveMainloopFwdSm90ILi2EN4cute5tupleIJNS5_1CILi1EEES8_S8_EEENS6_IJNS7_ILi128EEENS7_ILi96EEENS7_ILi64EEEEEELi256ENS_10bfloat16_tEfNS_4arch4Sm90ELb0ELb0ELb1ELb0ELb0ELb0ELb0ELb1ELb0ELb1ELb1ELb0EEENS1_21CollectiveEpilogueFwdINS6_IJSA_NS7_ILi256EEESB_EEES9_SE_SG_Li256ELb0ELb1ELb1ELb0EEENS1_19SingleTileSchedulerILb0ELb1ELb1ELi128EEEEEEEEEvNT_6ParamsE)
        /*05cc*/ 	.word	0x00000010


	//----- nvinfo : EIATTR_MIN_STACK_SIZE
	.align		4
.L_283:
        /*05d0*/ 	.byte	0x04, 0x12
        /*05d2*/ 	.short	(.L_285 - .L_284)
	.align		4
.L_284:
        /*05d4*/ 	.word	index@(_ZN7cutlass13device_kernelIN5flash11enable_sm90INS1_16FlashAttnFwdSm90INS1_25CollectiveMainloopFwdSm90ILi2EN4cute5tupleIJNS5_1CILi1EEES8_S8_EEENS6_IJNS7_ILi128EEENS7_ILi96EEENS7_ILi64EEEEEELi256ENS_10bfloat16_tEfNS_4arch4Sm90ELb0ELb0ELb1ELb0ELb0ELb0ELb1ELb1ELb0ELb1ELb1ELb0EEENS1_21CollectiveEpilogueFwdINS6_IJSA_NS7_ILi256EEESB_EEES9_SE_SG_Li256ELb0ELb1ELb1ELb0EEENS1_19SingleTileSchedulerILb0ELb1ELb1ELi128EEEEEEEEEvNT_6ParamsE)
        /*05d8*/ 	.word	0x00000038


	//----- nvinfo : EIATTR_MIN_STACK_SIZE
	.align		4
.L_285:
        /*05dc*/ 	.byte	0x04, 0x12
        /*05de*/ 	.short	(.L_287 - .L_286)
	.align		4
.L_286:
        /*05e0*/ 	.word	index@(_ZN7cutlass13device_kernelIN5flash11enable_sm90INS1_16FlashAttnFwdSm90INS1_25CollectiveMainloopFwdSm90ILi2EN4cute5tupleIJNS5_1CILi1EEES8_S8_EEENS6_IJNS7_ILi128EEENS7_ILi96EEENS7_ILi64EEEEEELi256ENS_10bfloat16_tEfNS_4arch4Sm90ELb0ELb0ELb1ELb1ELb0ELb0ELb0ELb1ELb0ELb1ELb1ELb0EEENS1_21CollectiveEpilogueFwdINS6_IJSA_NS7_ILi256EEESB_EEES9_SE_SG_Li256ELb1ELb1ELb1ELb0EEENS1_36VarlenDynamicPersistentTileSchedulerILi128ELi96ELi256ELi128ELb1ELb1ELb1ELb0ELb1ELb1EEEEEEEEEvNT_6ParamsE)
        /*05e4*/ 	.word	0x00000060


	//----- nvinfo : EIATTR_MIN_STACK_SIZE
	.align		4
.L_287:
        /*05e8*/ 	.byte	0x04, 0x12
        /*05ea*/ 	.short	(.L_289 - .L_288)
	.align		4
.L_288:
        /*05ec*/ 	.word	index@(_ZN7cutlass13device_kernelIN5flash11enable_sm90INS1_16FlashAttnFwdSm90INS1_25CollectiveMainloopFwdSm90ILi2EN4cute5tupleIJNS5_1CILi1EEES8_S8_EEENS6_IJNS7_ILi128EEENS7_ILi96EEENS7_ILi64EEEEEELi256ENS_10bfloat16_tEfNS_4arch4Sm90ELb0ELb0ELb1ELb1ELb0ELb1ELb0ELb1ELb0ELb1ELb1ELb0EEENS1_21CollectiveEpilogueFwdINS6_IJSA_NS7_ILi256EEESB_EEES9_SE_SG_Li256ELb1ELb1ELb1ELb0EEENS1_36VarlenDynamicPersistentTileSchedulerILi128ELi96ELi256ELi128ELb1ELb1ELb1ELb0ELb1ELb1EEEEEEEEEvNT_6ParamsE)
        /*05f0*/ 	.word	0x00000078


	//----- nvinfo : EIATTR_MIN_STACK_SIZE
	.align		4
.L_289:
        /*05f4*/ 	.byte	0x04, 0x12
        /*05f6*/ 	.short	(.L_291 - .L_290)
	.align		4
.L_290:
        /*05f8*/ 	.word	index@(_ZN7cutlass13device_kernelIN5flash11enable_sm90INS1_16FlashAttnFwdSm90INS1_25CollectiveMainloopFwdSm90ILi2EN4cute5tupleIJNS5_1CILi1EEES8_S8_EEENS6_IJNS7_ILi128EEENS7_ILi96EEENS7_ILi64EEEEEELi256ENS_10bfloat16_tEfNS_4arch4Sm90ELb0ELb0ELb1ELb1ELb0ELb0ELb1ELb1ELb0ELb1ELb1ELb0EEENS1_21CollectiveEpilogueFwdINS6_IJSA_NS7_ILi256EEESB_EEES9_SE_SG_Li256ELb1ELb1ELb1ELb0EEENS1_36VarlenDynamicPersistentTileSchedulerILi128ELi96ELi256ELi128ELb1ELb1ELb1ELb0ELb1ELb1EEEEEEEEEvNT_6ParamsE)
        /*05fc*/ 	.word	0x00000088


	//----- nvinfo : EIATTR_MIN_STACK_SIZE
	.align		4
.L_291:
        /*0600*/ 	.byte	0x04, 0x12
        /*0602*/ 	.short	(.L_293 - .L_292)
	.align		4
.L_292:
        /*0604*/ 	.word	index@(_ZN7cutlass13device_kernelIN5flash11enable_sm90INS1_16FlashAttnFwdSm90INS1_25CollectiveMainloopFwdSm90ILi2EN4cute5tupleIJNS5_1CILi1EEES8_S8_EEENS6_IJNS7_ILi128EEENS7_ILi96EEENS7_ILi64EEEEEELi256ENS_10bfloat16_tEfNS_4arch4Sm90ELb0ELb0ELb1ELb1ELb0ELb1ELb1ELb1ELb0ELb1ELb1ELb0EEENS1_21CollectiveEpilogueFwdINS6_IJSA_NS7_ILi256EEESB_EEES9_SE_SG_Li256ELb1ELb1ELb1ELb0EEENS1_36VarlenDynamicPersistentTileSchedulerILi128ELi96ELi256ELi128ELb1ELb1ELb1ELb0ELb1ELb1EEEEEEEEEvNT_6ParamsE)
        /*0608*/ 	.word	0x000000b0


	//----- nvinfo : EIATTR_MIN_STACK_SIZE
	.align		4
.L_293:
        /*060c*/ 	.byte	0x04, 0x12
        /*060e*/ 	.short	(.L_295 - .L_294)
	.align		4
.L_294:
        /*0610*/ 	.word	index@(_ZN7cutlass13device_kernelIN5flash11enable_sm90INS1_16FlashAttnFwdSm90INS1_25CollectiveMainloopFwdSm90ILi2EN4cute5tupleIJNS5_1CILi1EEES8_S8_EEENS6_IJNS7_ILi128EEENS7_ILi96EEENS7_ILi64EEEEEELi256ENS_10bfloat16_tEfNS_4arch4Sm90ELb0ELb1ELb1ELb0ELb0ELb0ELb0ELb1ELb0ELb1ELb1ELb0EEENS1_21CollectiveEpilogueFwdINS6_IJSA_NS7_ILi256EEESB_EEES9_SE_SG_Li256ELb0ELb1ELb1ELb0EEENS1_19SingleTileSchedulerILb0ELb1ELb1ELi128EEEEEEEEEvNT_6ParamsE)
        /*0614*/ 	.word	0x00000008


	//----- nvinfo : EIATTR_MIN_STACK_SIZE
	.align		4
.L_295:
        /*0618*/ 	.byte	0x04, 0x12
        /*061a*/ 	.short	(.L_297 - .L_296)
	.align		4
.L_296:
        /*061c*/ 	.word	index@(_ZN7cutlass13device_kernelIN5flash11enable_sm90INS1_16FlashAttnFwdSm90INS1_25CollectiveMainloopFwdSm90ILi2EN4cute5tupleIJNS5_1CILi1EEES8_S8_EEENS6_IJNS7_ILi128EEENS7_ILi96EEENS7_ILi64EEEEEELi256ENS_10bfloat16_tEfNS_4arch4Sm90ELb0ELb1ELb1ELb0ELb0ELb0ELb1ELb1ELb0ELb1ELb1ELb0EEENS1_21CollectiveEpilogueFwdINS6_IJSA_NS7_ILi256EEESB_EEES9_SE_SG_Li256ELb0ELb1ELb1ELb0EEENS1_19SingleTileSchedulerILb0ELb1ELb1ELi128EEEEEEEEEvNT_6ParamsE)
        /*0620*/ 	.word	0x00003440


	//----- nvinfo : EIATTR_MIN_STACK_SIZE
	.align		4
.L_297:
        /*0624*/ 	.byte	0x04, 0x12
        /*0626*/ 	.short	(.L_299 - .L_298)
	.align		4
.L_298:
        /*0628*/ 	.word	index@(_ZN7cutlass13device_kernelIN5flash11enable_sm90INS1_16FlashAttnFwdSm90INS1_25CollectiveMainloopFwdSm90ILi2EN4cute5tupleIJNS5_1CILi1EEES8_S8_EEENS6_IJNS7_ILi128EEENS7_ILi96EEENS7_ILi64EEEEEELi256ENS_10bfloat16_tEfNS_4arch4Sm90ELb0ELb1ELb1ELb1ELb0ELb0ELb0ELb1ELb0ELb1ELb1ELb0EEENS1_21CollectiveEpilogueFwdINS6_IJSA_NS7_ILi256EEESB_EEES9_SE_SG_Li256ELb1ELb1ELb1ELb0EEENS1_36VarlenDynamicPersistentTileSchedulerILi128ELi96ELi256ELi128ELb1ELb1ELb1ELb1ELb0ELb1EEEEEEEEEvNT_6ParamsE)
        /*062c*/ 	.word	0x00000068


	//----- nvinfo : EIATTR_MIN_STACK_SIZE
	.align		4
.L_299:
        /*0630*/ 	.byte	0x04, 0x12
        /*0632*/ 	.short	(.L_301 - .L_300)
	.align		4
.L_300:
        /*0634*/ 	.word	index@(_ZN7cutlass13device_kernelIN5flash11enable_sm90INS1_16FlashAttnFwdSm90INS1_25CollectiveMainloopFwdSm90ILi2EN4cute5tupleIJNS5_1CILi1EEES8_S8_EEENS6_IJNS7_ILi128EEENS7_ILi96EEENS7_ILi64EEEEEELi256ENS_10bfloat16_tEfNS_4arch4Sm90ELb0ELb1ELb1ELb1ELb0ELb1ELb0ELb1ELb0ELb1ELb1ELb0EEENS1_21CollectiveEpilogueFwdINS6_IJSA_NS7_ILi256EEESB_EEES9_SE_SG_Li256ELb1ELb1ELb1ELb0EEENS1_36VarlenDynamicPersistentTileSchedulerILi128ELi96ELi256ELi128ELb1ELb1ELb1ELb1ELb0ELb1EEEEEEEEEvNT_6ParamsE)
        /*0638*/ 	.word	0x00000078


	//----- nvinfo : EIATTR_MIN_STACK_SIZE
	.align		4
.L_301:
        /*063c*/ 	.byte	0x04, 0x12
        /*063e*/ 	.short	(.L_303 - .L_302)
	.align		4
.L_302:
        /*0640*/ 	.word	index@(_ZN7cutlass13device_kernelIN5flash11enable_sm90INS1_16FlashAttnFwdSm90INS1_25CollectiveMainloopFwdSm90ILi2EN4cute5tupleIJNS5_1CILi1EEES8_S8_EEENS6_IJNS7_ILi128EEENS7_ILi96EEENS7_ILi64EEEEEELi256ENS_10bfloat16_tEfNS_4arch4Sm90ELb0ELb1ELb1ELb1ELb0ELb0ELb1ELb1ELb0ELb1ELb1ELb0EEENS1_21CollectiveEpilogueFwdINS6_IJSA_NS7_ILi256EEESB_EEES9_SE_SG_Li256ELb1ELb1ELb1ELb0EEENS1_36VarlenDynamicPersistentTileSchedulerILi128ELi96ELi256ELi128ELb1ELb1ELb1ELb1ELb0ELb1EEEEEEEEEvNT_6ParamsE)
        /*0644*/ 	.word	0x00000500


	//----- nvinfo : EIATTR_MIN_STACK_SIZE
	.align		4
.L_303:
        /*0648*/ 	.byte	0x04, 0x12
        /*064a*/ 	.short	(.L_305 - .L_304)
	.align		4
.L_304:
        /*064c*/ 	.word	index@(_ZN7cutlass13device_kernelIN5flash11enable_sm90INS1_16FlashAttnFwdSm90INS1_25CollectiveMainloopFwdSm90ILi2EN4cute5tupleIJNS5_1CILi1EEES8_S8_EEENS6_IJNS7_ILi128EEENS7_ILi96EEENS7_ILi64EEEEEELi256ENS_10bfloat16_tEfNS_4arch4Sm90ELb0ELb1ELb1ELb1ELb0ELb1ELb1ELb1ELb0ELb1ELb1ELb0EEENS1_21CollectiveEpilogueFwdINS6_IJSA_NS7_ILi256EEESB_EEES9_SE_SG_Li256ELb1ELb1ELb1ELb0EEENS1_36VarlenDynamicPersistentTileSchedulerILi128ELi96ELi256ELi128ELb1ELb1ELb1ELb1ELb0ELb1EEEEEEEEEvNT_6ParamsE)
        /*0650*/ 	.word	0x00000530


	//----- nvinfo : EIATTR_MIN_STACK_SIZE
	.align		4
.L_305:
        /*0654*/ 	.byte	0x04, 0x12
        /*0656*/ 	.short	(.L_307 - .L_306)
	.align		4
.L_306:
        /*0658*/ 	.word	index@(_ZN7cutlass13device_kernelIN5flash11enable_sm90INS1_16FlashAttnFwdSm90INS1_25CollectiveMainloopFwdSm90ILi2EN4cute5tupleIJNS5_1CILi1EEES8_S8_EEENS6_IJNS7_ILi128EEENS7_ILi96EEENS7_ILi64EEEEEELi256ENS_10bfloat16_tEfNS_4arch4Sm90ELb1ELb0ELb1ELb0ELb0ELb0ELb0ELb1ELb0ELb1ELb1ELb0EEENS1_21CollectiveEpilogueFwdINS6_IJSA_NS7_ILi256EEESB_EEES9_SE_SG_Li256ELb0ELb1ELb1ELb0EEENS1_19SingleTileSchedulerILb0ELb1ELb1ELi128EEEEEEEEEvNT_6ParamsE)
        /*065c*/ 	.word	0x00000010


	//----- nvinfo : EIATTR_MIN_STACK_SIZE
	.align		4
.L_307:
        /*0660*/ 	.byte	0x04, 0x12
        /*0662*/ 	.short	(.L_309 - .L_308)
	.align		4
.L_308:
        /*0664*/ 	.word	index@(_ZN7cutlass13device_kernelIN5flash11enable_sm90INS1_16FlashAttnFwdSm90INS1_25CollectiveMainloopFwdSm90ILi2EN4cute5tupleIJNS5_1CILi1EEES8_S8_EEENS6_IJNS7_ILi128EEENS7_ILi96EEENS7_ILi64EEEEEELi256ENS_10bfloat16_tEfNS_4arch4Sm90ELb1ELb0ELb1ELb0ELb0ELb0ELb1ELb1ELb0ELb1ELb1ELb0EEENS1_21CollectiveEpilogueFwdINS6_IJSA_NS7_ILi256EEESB_EEES9_SE_SG_Li256ELb0ELb1ELb1ELb0EEENS1_19SingleTileSchedulerILb0ELb1ELb1ELi128EEEEEEEEEvNT_6ParamsE)
        /*0668*/ 	.word	0x00000048


	//----- nvinfo : EIATTR_MIN_STACK_SIZE
	.align		4
.L_309:
        /*066c*/ 	.byte	0x04, 0x12
        /*066e*/ 	.short	(.L_311 - .L_310)
	.align		4
.L_310:
        /*0670*/ 	.word	index@(_ZN7cutlass13device_kernelIN5flash11enable_sm90INS1_16FlashAttnFwdSm90INS1_25CollectiveMainloopFwdSm90ILi2EN4cute5tupleIJNS5_1CILi1EEES8_S8_EEENS6_IJNS7_ILi128EEENS7_ILi96EEENS7_ILi64EEEEEELi256ENS_10bfloat16_tEfNS_4arch4Sm90ELb1ELb0ELb1ELb1ELb0ELb0ELb0ELb1ELb0ELb1ELb1ELb0EEENS1_21CollectiveEpilogueFwdINS6_IJSA_NS7_ILi256EEESB_EEES9_SE_SG_Li256ELb1ELb1ELb1ELb0EEENS1_36VarlenDynamicPersistentTileSchedulerILi128ELi96ELi256ELi128ELb1ELb1ELb1ELb1ELb1ELb1EEEEEEEEEvNT_6ParamsE)
        /*0674*/ 	.word	0x00000060


	//----- nvinfo : EIATTR_MIN_STACK_SIZE
	.align		4
.L_311:
        /*0678*/ 	.byte	0x04, 0x12
        /*067a*/ 	.short	(.L_313 - .L_312)
	.align		4
.L_312:
        /*067c*/ 	.word	index@(_ZN7cutlass13device_kernelIN5flash11enable_sm90INS1_16FlashAttnFwdSm90INS1_25CollectiveMainloopFwdSm90ILi2EN4cute5tupleIJNS5_1CILi1EEES8_S8_EEENS6_IJNS7_ILi128EEENS7_ILi96EEENS7_ILi64EEEEEELi256ENS_10bfloat16_tEfNS_4arch4Sm90ELb1ELb0ELb1ELb1ELb0ELb1ELb0ELb1ELb0ELb1ELb1ELb0EEENS1_21CollectiveEpilogueFwdINS6_IJSA_NS7_ILi256EEESB_EEES9_SE_SG_Li256ELb1ELb1ELb1ELb0EEENS1_36VarlenDynamicPersistentTileSchedulerILi128ELi96ELi256ELi128ELb1ELb1ELb1ELb1ELb1ELb1EEEEEEEEEvNT_6ParamsE)
        /*0680*/ 	.word	0x00000078


	//----- nvinfo : EIATTR_MIN_STACK_SIZE
	.align		4
.L_313:
        /*0684*/ 	.byte	0x04, 0x12
        /*0686*/ 	.short	(.L_315 - .L_314)
	.align		4
.L_314:
        /*0688*/ 	.word	index@(_ZN7cutlass13device_kernelIN5flash11enable_sm90INS1_16FlashAttnFwdSm90INS1_25CollectiveMainloopFwdSm90ILi2EN4cute5tupleIJNS5_1CILi1EEES8_S8_EEENS6_IJNS7_ILi128EEENS7_ILi96EEENS7_ILi64EEEEEELi256ENS_10bfloat16_tEfNS_4arch4Sm90ELb1ELb0ELb1ELb1ELb0ELb0ELb1ELb1ELb0ELb1ELb1ELb0EEENS1_21CollectiveEpilogueFwdINS6_IJSA_NS7_ILi256EEESB_EEES9_SE_SG_Li256ELb1ELb1ELb1ELb0EEENS1_36VarlenDynamicPersistentTileSchedulerILi128ELi96ELi256ELi128ELb1ELb1ELb1ELb1ELb1ELb1EEEEEEEEEvNT_6ParamsE)
        /*068c*/ 	.word	0x00000088


	//----- nvinfo : EIATTR_MIN_STACK_SIZE
	.align		4
.L_315:
        /*0690*/ 	.byte	0x04, 0x12
        /*0692*/ 	.short	(.L_317 - .L_316)
	.align		4
.L_316:
        /*0694*/ 	.word	index@(_ZN7cutlass13device_kernelIN5flash11enable_sm90INS1_16FlashAttnFwdSm90INS1_25CollectiveMainloopFwdSm90ILi2EN4cute5tupleIJNS5_1CILi1EEES8_S8_EEENS6_IJNS7_ILi128EEENS7_ILi96EEENS7_ILi64EEEEEELi256ENS_10bfloat16_tEfNS_4arch4Sm90ELb1ELb0ELb1ELb1ELb0ELb1ELb1ELb1ELb0ELb1ELb1ELb0EEENS1_21CollectiveEpilogueFwdINS6_IJSA_NS7_ILi256EEESB_EEES9_SE_SG_Li256ELb1ELb1ELb1ELb0EEENS1_36VarlenDynamicPersistentTileSchedulerILi128ELi96ELi256ELi128ELb1ELb1ELb1ELb1ELb1ELb1EEEEEEEEEvNT_6ParamsE)
        /*0698*/ 	.word	0x000001b8
.L_317:


//--------------------- .nv.compat                --------------------------
	.section	.nv.compat,"",@"SHT_CUDA_COMPAT_INFO"
	.align	4
        /*0000*/ 	.byte	0x02, 0x09, 0x01, 0x00, 0x02, 0x02, 0x04, 0x00, 0x02, 0x05, 0x05, 0x00, 0x03, 0x07, 0x01, 0x01
        /*0010*/ 	.byte	0x02, 0x03, 0x01, 0x00, 0x02, 0x06, 0x01, 0x00, 0x04, 0x0b, 0x08, 0x00, 0x00, 0x00, 0x00, 0x00
        /*0020*/ 	.byte	0x00, 0x00, 0x00, 0x00


//--------------------- .nv.info._ZN7cutlass13device_kernelIN5flash11enable_sm90INS1_16FlashAttnFwdSm90INS1_25CollectiveMainloopFwdSm90ILi2EN4cute5tupleIJNS5_1CILi1EEES8_S8_EEENS6_IJNS7_ILi128EEESA_NS7_ILi192EEEEEELi128ENS_10bfloat16_tEfNS_4arch4Sm90ELb0ELb0ELb1ELb0ELb0ELb0ELb0ELb1ELb1ELb1ELb1ELb0EEENS1_21CollectiveEpilogueFwdINS6_IJSA_SA_SA_EEES9_SD_SF_Li256ELb0ELb1ELb1ELb0EEENS1_19SingleTileSchedulerILb0ELb1ELb1ELi128EEEEEEEEEvNT_6ParamsE --------------------------
	.section	.nv.info._ZN7cutlass13device_kernelIN5flash11enable_sm90INS1_16FlashAttnFwdSm90INS1_25CollectiveMainloopFwdSm90ILi2EN4cute5tupleIJNS5_1CILi1EEES8_S8_EEENS6_IJNS7_ILi128EEESA_NS7_ILi192EEEEEELi128ENS_10bfloat16_tEfNS_4arch4Sm90ELb0ELb0ELb1ELb0ELb0ELb0ELb0ELb1ELb1ELb1ELb1ELb0EEENS1_21CollectiveEpilogueFwdINS6_IJSA_SA_SA_EEES9_SD_SF_Li256ELb0ELb1ELb1ELb0EEENS1_19SingleTileSchedulerILb0ELb1ELb1ELi128EEEEEEEEEvNT_6ParamsE,"",@"SHT_CUDA_INFO"
	.sectionflags	@""
	.align	4


	//----- nvinfo : EIATTR_CUDA_API_VERSION
	.align		4
        /*0000*/ 	.byte	0x04, 0x37
        /*0002*/ 	.short	(.L_319 - .L_318)
.L_318:
        /*0004*/ 	.word	0x00000082


	//----- nvinfo : EIATTR_KPARAM_INFO
	.align		4
.L_319:
        /*0008*/ 	.byte	0x04, 0x17
        /*000a*/ 	.short	(.L_321 - .L_320)
.L_320:
        /*000c*/ 	.word	0x00000000
        /*0010*/ 	.short	0x0000
        /*0012*/ 	.short	0x0070
        /*0014*/ 	.byte	0x00, 0xf0, 0x01, 0x28


	//----- nvinfo : EIATTR_SPARSE_MMA_MASK
	.align		4
.L_321:
        /*0018*/ 	.byte	0x03, 0x50
        /*001a*/ 	.short	0x0000


	//----- nvinfo : EIATTR_MAXREG_COUNT
	.align		4
        /*001c*/ 	.byte	0x03, 0x1b
        /*001e*/ 	.short	0x00a8


	//----- nvinfo : EIATTR_NUM_BARRIERS
	.align		4
        /*0020*/ 	.byte	0x02, 0x4c
        /*0022*/ 	.byte	0x09
	.zero		1


	//----- nvinfo : EIATTR_EXTERNS
	.align		4
        /*0024*/ 	.byte	0x04, 0x0f
        /*0026*/ 	.short	(.L_323 - .L_322)


	//   ....[0]....
	.align		4
.L_322:
        /*0028*/ 	.word	index@(__assertfail)


	//----- nvinfo : EIATTR_ANNOTATIONS
	.align		4
.L_323:
        /*002c*/ 	.byte	0x04, 0x55
        /*002e*/ 	.short	(.L_325 - .L_324)


	//   ....[0]....
.L_324:
        /*0030*/ 	.word	0x00000001
        /*0034*/ 	.byte	0x40, 0x09, 0x00, 0x00, 0x01, 0x00, 0x00, 0x00, 0x10, 0x12, 0x00, 0x00, 0x01, 0x00, 0x00, 0x00
        /* <DEDUP_REMOVED lines=9> */
        /*00d4*/ 	.byte	0xa0, 0xc6, 0x00, 0x00, 0x01, 0x00, 0x00, 0x00, 0xb0, 0xcb, 0x00, 0x00


	//----- nvinfo : EIATTR_MERCURY_ISA_VERSION
	.align		4
.L_325:
        /*00e0*/ 	.byte	0x03, 0x5f
        /*00e2*/ 	.short	0x0101


	//----- nvinfo : EIATTR_INT_WARP_WIDE_INSTR_OFFSETS
	.align		4
        /*00e4*/ 	.byte	0x04, 0x31
        /*00e6*/ 	.short	(.L_327 - .L_326)


	//   ....[0]....
.L_326:
        /*00e8*/ 	.word	0x00000120


	//   ....[1]....
        /*00ec*/ 	.word	0x00000160


	//   ....[2]....
        /*00f0*/ 	.word	0x00000220


	//----- nvinfo : EIATTR_COOP_GROUP_MASK_REGIDS
	.align		4
.L_327:
        /*00f4*/ 	.byte	0x04, 0x29
        /*00f6*/ 	.short	(.L_329 - .L_328)


	//   ....[0]....
.L_328:
        /*00f8*/ 	.word	0xffffffff


	//   ....[1]....
        /*00fc*/ 	.word	0xffffffff


	//   ....[2]....
        /*0100*/ 	.word	0xffffffff


	//   ....[3]....
        /*0104*/ 	.word	0xffffffff


	//   ....[4]....
        /*0108*/ 	.word	0xffffffff


	//   ....[5]....
        /*010c*/ 	.word	0xffffffff


	//   ....[6]....
        /*0110*/ 	.word	0xffffffff


	//   ....[7]....
        /*0114*/ 	.word	0xffffffff


	//   ....[8]....
        /*0118*/ 	.word	0xffffffff


	//   ....[9]....
        /*011c*/ 	.word	0xffffffff


	//   ....[10]....
        /*0120*/ 	.word	0xffffffff


	//   ....[11]....
        /*0124*/ 	.word	0xffffffff


	//   ....[12]....
        /*0128*/ 	.word	0xffffffff


	//   ....[13]....
        /*012c*/ 	.word	0xffffffff


	//   ....[14]....
        /*0130*/ 	.word	0xffffffff


	//   ....[15]....
        /*0134*/ 	.word	0xffffffff


	//   ....[16]....
        /*0138*/ 	.word	0xffffffff


	//   ....[17]....
        /*013c*/ 	.word	0xffffffff


	//   ....[18]....
        /*0140*/ 	.word	0xffffffff


	//   ....[19]....
        /*0144*/ 	.word	0xffffffff


	//   ....[20]....
        /*0148*/ 	.word	0xffffffff


	//   ....[21]....
        /*014c*/ 	.word	0xffffffff


	//   ....[22]....
        /*0150*/ 	.word	0xffffffff


	//   ....[23]....
        /*0154*/ 	.word	0xffffffff


	//   ....[24]....
        /*0158*/ 	.word	0xffffffff


	//   ....[25]....
        /*015c*/ 	.word	0xffffffff


	//   ....[26]....
        /*0160*/ 	.word	0xffffffff


	//   ....[27]....
        /*0164*/ 	.word	0xffffffff


	//   ....[28]....
        /*0168*/ 	.word	0xffffffff


	//   ....[29]....
        /*016c*/ 	.word	0xffffffff


	//   ....[30]....
        /*0170*/ 	.word	0xffffffff


	//   ....[31]....
        /*0174*/ 	.word	0xffffffff


	//   ....[32]....
        /*0178*/ 	.word	0xffffffff


	//   ....[33]....
        /*017c*/ 	.word	0xffffffff


	//   ....[34]....
        /*0180*/ 	.word	0xffffffff


	//   ....[35]....
        /*0184*/ 	.word	0xffffffff


	//   ....[36]....
        /*0188*/ 	.word	0xffffffff


	//   ....[37]....
        /*018c*/ 	.word	0xffffffff


	//   ....[38]....
        /*0190*/ 	.word	0xffffffff


	//   ....[39]....
        /*0194*/ 	.word	0xffffffff


	//   ....[40]....
        /*0198*/ 	.word	0xffffffff


	//   ....[41]....
        /*019c*/ 	.word	0xffffffff


	//   ....[42]....
        /*01a0*/ 	.word	0xffffffff


	//   ....[43]....
        /*01a4*/ 	.word	0xffffffff


	//   ....[44]....
        /*01a8*/ 	.word	0xffffffff


	//   ....[45]....
        /*01ac*/ 	.word	0xffffffff


	//   ....[46]....
        /*01b0*/ 	.word	0xffffffff


	//   ....[47]....
        /*01b4*/ 	.word	0x0500000f


	//   ....[48]....
        /*01b8*/ 	.word	0x0500000f


	//   ....[49]....
        /*01bc*/ 	.word	0x0500000f


	//   ....[50]....
        /*01c0*/ 	.word	0x0500000f


	//   ....[51]....
        /*01c4*/ 	.word	0x0500000f


	//   ....[52]....
        /*01c8*/ 	.word	0x0500000f


	//   ....[53]....
        /*01cc*/ 	.word	0x0500000f


	//   ....[54]....
        /*01d0*/ 	.word	0x0500000f


	//   ....[55]....
        /*01d4*/ 	.word	0x0500000f


	//   ....[56]....
        /*01d8*/ 	.word	0x0500000f


	//   ....[57]....
        /*01dc*/ 	.word	0x0500000f


	//   ....[58]....
        /*01e0*/ 	.word	0x0500000f


	//   ....[59]....
        /*01e4*/ 	.word	0x0500000f


	//   ....[60]....
        /*01e8*/ 	.word	0x0500000f


	//   ....[61]....
        /*01ec*/ 	.word	0x0500000f


	//   ....[62]....
        /*01f0*/ 	.word	0x0500000f


	//   ....[63]....
        /*01f4*/ 	.word	0x0500000f


	//   ....[64]....
        /*01f8*/ 	.word	0x0500000f


	//----- nvinfo : EIATTR_COOP_GROUP_INSTR_OFFSETS
	.align		4
.L_329:
        /*01fc*/ 	.byte	0x04, 0x28
        /*01fe*/ 	.short	(.L_331 - .L_330)


	//   ....[0]....
.L_330:
        /*0200*/ 	.word	0x00000060


	//   ....[1]....
        /*0204*/ 	.word	0x00000130


	//   ....[2]....
        /*0208*/ 	.word	0x00000230


	//   ....[3]....
        /*020c*/ 	.word	0x000003a0


	//   ....[4]....
        /*0210*/ 	.word	0x00000500


	//   ....[5]....
        /*0214*/ 	.word	0x00000620


	//   ....[6]....
        /*0218*/ 	.word	0x00000780


	//   ....[7]....
        /*021c*/ 	.word	0x00001040


	//   ....[8]....
        /*0220*/ 	.word	0x00002bc0


	//   ....[9]....
        /*0224*/ 	.word	0x00002c40


	//   ....[10]....
        /*0228*/ 	.word	0x00003200


	//   ....[11]....
        /*022c*/ 	.word	0x00003260


	//   ....[12]....
        /*0230*/ 	.word	0x00005820


	//   ....[13]....
        /*0234*/ 	.word	0x00005850


	//   ....[14]....
        /*0238*/ 	.word	0x00005c20


	//   ....[15]....
        /*023c*/ 	.word	0x00005c90


	//   ....[16]....
        /*0240*/ 	.word	0x00006f20


	//   ....[17]....
        /*0244*/ 	.word	0x00006f60


	//   ....[18]....
        /*0248*/ 	.word	0x00007000


	//   ....[19]....
        /*024c*/ 	.word	0x00007010


	//   ....[20]....
        /*0250*/ 	.word	0x00007f00


	//   ....[21]....
        /*0254*/ 	.word	0x00007f40


	//   ....[22]....
        /*0258*/ 	.word	0x00007f80


	//   ....[23]....
        /*025c*/ 	.word	0x00007fb0


	//   ....[24]....
        /*0260*/ 	.word	0x00007fd0


	//   ....[25]....
        /*0264*/ 	.word	0x00007ff0


	//   ....[26]....
        /*0268*/ 	.word	0x00008630


	//   ....[27]....
        /*026c*/ 	.word	0x00008640


	//   ....[28]....
        /*0270*/ 	.word	0x00009040


	//   ....[29]....
        /*0274*/ 	.word	0x00009a40


	//   ....[30]....
        /*0278*/ 	.word	0x0000a410


	//   ....[31]....
        /*027c*/ 	.word	0x0000a420


	//   ....[32]....
        /*0280*/ 	.word	0x0000a430


	//   ....[33]....
        /*0284*/ 	.word	0x0000a450


	//   ....[34]....
        /*0288*/ 	.word	0x0000a530


	//   ....[35]....
        /*028c*/ 	.word	0x0000a540


	//   ....[36]....
        /*0290*/ 	.word	0x0000a5e0


	//   ....[37]....
        /*0294*/ 	.word	0x0000a610


	//   ....[38]....
        /*0298*/ 	.word	0x0000a690


	//   ....[39]....
        /*029c*/ 	.word	0x0000a6c0


	//   ....[40]....
        /*02a0*/ 	.word	0x0000a740


	//   ....[41]....
        /*02a4*/ 	.word	0x0000a780


	//   ....[42]....
        /*02a8*/ 	.word	0x0000a7f0


	//   ....[43]....
        /*02ac*/ 	.word	0x0000a820


	//   ....[44]....
        /*02b0*/ 	.word	0x0000a8a0


	//   ....[45]....
        /*02b4*/ 	.word	0x0000a8d0


	//   ....[46]....
        /*02b8*/ 	.word	0x0000cb40


	//   ....[47]....
        /*02bc*/ 	.word	0x0000cfd0


	//   ....[48]....
        /*02c0*/ 	.word	0x0000d140


	//   ....[49]....
        /*02c4*/ 	.word	0x0000d1a0


	//   ....[50]....
        /*02c8*/ 	.word	0x0000d240


	//   ....[51]....
        /*02cc*/ 	.word	0x0000d320


	//   ....[52]....
        /*02d0*/ 	.word	0x0000d400


	//   ....[53]....
        /*02d4*/ 	.word	0x0000d4d0


	//   ....[54]....
        /*02d8*/ 	.word	0x0000d560


	//   ....[55]....
        /*02dc*/ 	.word	0x0000d630


	//   ....[56]....
        /*02e0*/ 	.word	0x0000d6c0


	//   ....[57]....
        /*02e4*/ 	.word	0x0000d790


	//   ....[58]....
        /*02e8*/ 	.word	0x0000d820


	//   ....[59]....
        /*02ec*/ 	.word	0x0000d8f0


	//   ....[60]....
        /*02f0*/ 	.word	0x0000d980


	//   ....[61]....
        /*02f4*/ 	.word	0x0000da50


	//   ....[62]....
        /*02f8*/ 	.word	0x0000dad0


	//   ....[63]....
        /*02fc*/ 	.word	0x0000db90


	//   ....[64]....
        /*0300*/ 	.word	0x0000df90


	//----- nvinfo : EIATTR_REG_RECONFIG
	.align		4
.L_331:
        /*0304*/ 	.byte	0x01, 0x54
	.zero		2


	//----- nvinfo : EIATTR_SYSCALL_OFFSETS
	.align		4
        /*0308*/ 	.byte	0x04, 0x46
        /*030a*/ 	.short	(.L_333 - .L_332)


	//   ....[0]....
.L_332:
        /*030c*/ 	.word	0x00001200


	//   ....[1]....
        /*0310*/ 	.word	0x000096d0


	//   ....[2]....
        /*0314*/ 	.word	0x00009810


	//   ....[3]....
        /*0318*/ 	.word	0x00009900


	//   ....[4]....
        /*031c*/ 	.word	0x0000a020


	//----- nvinfo : EIATTR_MBARRIER_INSTR_OFFSETS
	.align		4
.L_333:
        /*0320*/ 	.byte	0x04, 0x39
        /*0322*/ 	.short	(.L_335 - .L_334)


	//   ....[0]....
.L_334:
        /*0324*/ 	.word	0x00000250
        /*0328*/ 	.word	0x000000ff
        /*032c*/ 	.word	0x00034800
        /*0330*/ 	.short	0x0100
        /*0332*/ 	.byte	0x08
	.zero		1


	//   ....[1]....
        /*0334*/ 	.word	0x00000260
        /*0338*/ 	.word	0x000000ff
        /*033c*/ 	.word	0x00034820
        /*0340*/ 	.short	0x0100
        /*0342*/ 	.byte	0x08
	.zero		1


	//   ....[2]....
        /*0344*/ 	.word	0x00000350
        /*0348*/ 	.word	0x000000ff
        /*034c*/ 	.word	0x00034830
        /*0350*/ 	.short	0x0100
        /*0352*/ 	.byte	0x08
	.zero		1


	//   ....[3]....
        /*0354*/ 	.word	0x00000360
        /*0358*/ 	.word	0x000000ff
        /*035c*/ 	.word	0x00034840
        /*0360*/ 	.short	0x0100
        /*0362*/ 	.byte	0x08
	.zero		1


	//   ....[4]....
        /*0364*/ 	.word	0x00000370
        /*0368*/ 	.word	0x000000ff
        /*036c*/ 	.word	0x00034838
        /*0370*/ 	.short	0x0100
        /*0372*/ 	.byte	0x08
	.zero		1


	//   ....[5]....
        /*0374*/ 	.word	0x00000380
        /*0378*/ 	.word	0x000000ff
        /*037c*/ 	.word	0x00034848
        /*0380*/ 	.short	0x0100
        /*0382*/ 	.byte	0x08
	.zero		1


	//   ....[6]....
        /*0384*/ 	.word	0x000004b0
        /*0388*/ 	.word	0x000000ff
        /*038c*/ 	.word	0x00034850
        /*0390*/ 	.short	0x0100
        /*0392*/ 	.byte	0x08
	.zero		1


	//   ....[7]....
        /*0394*/ 	.word	0x000004c0
        /*0398*/ 	.word	0x000000ff
        /*039c*/ 	.word	0x00034860
        /*03a0*/ 	.short	0x0100
        /*03a2*/ 	.byte	0x08
	.zero		1


	//   ....[8]....
        /*03a4*/ 	.word	0x000004d0
        /*03a8*/ 	.word	0x000000ff
        /*03ac*/ 	.word	0x00034858
        /*03b0*/ 	.short	0x0100
        /*03b2*/ 	.byte	0x08
	.zero		1


	//   ....[9]....
        /*03b4*/ 	.word	0x000004e0
        /*03b8*/ 	.word	0x000000ff
        /*03bc*/ 	.word	0x00034868
        /*03c0*/ 	.short	0x0100
        /*03c2*/ 	.byte	0x08
	.zero		1


	//   ....[10]....
        /*03c4*/ 	.word	0x000005d0
        /*03c8*/ 	.word	0x000000ff
        /*03cc*/ 	.word	0x00034870
        /*03d0*/ 	.short	0x0100
        /*03d2*/ 	.byte	0x06
	.zero		1


	//   ....[11]....
        /*03d4*/ 	.word	0x000005e0
        /*03d8*/ 	.word	0x000000ff
        /*03dc*/ 	.word	0x00034880
        /*03e0*/ 	.short	0x0100
        /*03e2*/ 	.byte	0x06
	.zero		1


	//   ....[12]....
        /*03e4*/ 	.word	0x000005f0
        /*03e8*/ 	.word	0x000000ff
        /*03ec*/ 	.word	0x00034878
        /*03f0*/ 	.short	0x0100
        /*03f2*/ 	.byte	0x06
	.zero		1


	//   ....[13]....
        /*03f4*/ 	.word	0x00000600
        /*03f8*/ 	.word	0x000000ff
        /*03fc*/ 	.word	0x00034888
        /*0400*/ 	.short	0x0100
        /*0402*/ 	.byte	0x06
	.zero		1


	//   ....[14]....
        /*0404*/ 	.word	0x00000730
        /*0408*/ 	.word	0x000000ff
        /*040c*/ 	.word	0x00034890
        /*0410*/ 	.short	0x0100
        /*0412*/ 	.byte	0x08
	.zero		1


	//   ....[15]....
        /*0414*/ 	.word	0x00000740
        /*0418*/ 	.word	0x000000ff
        /*041c*/ 	.word	0x000348a0
        /*0420*/ 	.short	0x0100
        /*0422*/ 	.byte	0x08
	.zero		1


	//   ....[16]....
        /*0424*/ 	.word	0x00000750
        /*0428*/ 	.word	0x000000ff
        /*042c*/ 	.word	0x00034898
        /*0430*/ 	.short	0x0100
        /*0432*/ 	.byte	0x08
	.zero		1


	//   ....[17]....
        /*0434*/ 	.word	0x00000760
        /*0438*/ 	.word	0x000000ff
        /*043c*/ 	.word	0x000348a8
        /*0440*/ 	.short	0x0100
        /*0442*/ 	.byte	0x08
	.zero		1


	//   ....[18]....
        /*0444*/ 	.word	0x00000890
        /*0448*/ 	.word	0x000000ff
        /*044c*/ 	.word	0x000348b0
        /*0450*/ 	.short	0x0100
        /*0452*/ 	.byte	0x08
	.zero		1


	//   ....[19]....
        /*0454*/ 	.word	0x000008a0
        /*0458*/ 	.word	0x000000ff
        /*045c*/ 	.word	0x000348c0
        /*0460*/ 	.short	0x0100
        /*0462*/ 	.byte	0x08
	.zero		1


	//   ....[20]....
        /*0464*/ 	.word	0x000008b0
        /*0468*/ 	.word	0x000000ff
        /*046c*/ 	.word	0x000348b8
        /*0470*/ 	.short	0x0100
        /*0472*/ 	.byte	0x08
	.zero		1


	//   ....[21]....
        /*0474*/ 	.word	0x000008c0
        /*0478*/ 	.word	0x000000ff
        /*047c*/ 	.word	0x000348c8
        /*0480*/ 	.short	0x0100
        /*0482*/ 	.byte	0x08
	.zero		1


	//   ....[22]....
        /*0484*/ 	.word	0x00001230
        /*0488*/ 	.word	0x000000ff
        /*048c*/ 	.word	0x00034800
        /*0490*/ 	.short	0x010a
        /*0492*/ 	.byte	0x24
	.zero		1


	//   ....[23]....
        /*0494*/ 	.word	0x00001290
        /*0498*/ 	.word	0x000000ff
        /*049c*/ 	.word	0x00034830
        /*04a0*/ 	.short	0x010a
        /*04a2*/ 	.byte	0x24
	.zero		1


	//   ....[24]....
        /*04a4*/ 	.word	0x00001310
        /*04a8*/ 	.word	0x000000ff
        /*04ac*/ 	.word	0x00034830
        /*04b0*/ 	.short	0x010a
        /*04b2*/ 	.byte	0x24
	.zero		1


	//   ....[25]....
        /*04b4*/ 	.word	0x000037b0
        /*04b8*/ 	.word	0x00000003
        /*04bc*/ 	.word	0x00000000
        /*04c0*/ 	.short	0x0101
        /*04c2*/ 	.byte	0x3f
	.zero		1


	//   ....[26]....
        /*04c4*/ 	.word	0x00004250
        /*04c8*/ 	.word	0x000000ff
        /*04cc*/ 	.word	0x00034830
        /*04d0*/ 	.short	0x010a
        /*04d2*/ 	.byte	0x27
	.zero		1


	//   ....[27]....
        /*04d4*/ 	.word	0x00004290
        /*04d8*/ 	.word	0x000000ff
        /*04dc*/ 	.word	0x00034830
        /*04e0*/ 	.short	0x010a
        /*04e2*/ 	.byte	0x27
	.zero		1


	//   ....[28]....
        /*04e4*/ 	.word	0x00004ae0
        /*04e8*/ 	.word	0x000000ff
        /*04ec*/ 	.word	0x00034850
        /*04f0*/ 	.short	0x010a
        /*04f2*/ 	.byte	0x07
	.zero		1


	//   ....[29]....
        /*04f4*/ 	.word	0x00004b20
        /*04f8*/ 	.word	0x000000ff
        /*04fc*/ 	.word	0x00034850
        /*0500*/ 	.short	0x010a
        /*0502*/ 	.byte	0x07
	.zero		1


	//   ....[30]....
        /*0504*/ 	.word	0x00006520
        /*0508*/ 	.word	0x0000000f
        /*050c*/ 	.word	0x00000000
        /*0510*/ 	.short	0x0101
        /*0512*/ 	.byte	0x3f
	.zero		1


	//   ....[31]....
        /*0514*/ 	.word	0x000065a0
        /*0518*/ 	.word	0x00000014
        /*051c*/ 	.word	0x00000000
        /*0520*/ 	.short	0x0101
        /*0522*/ 	.byte	0x3f
	.zero		1


	//   ....[32]....
        /*0524*/ 	.word	0x00006e70
        /*0528*/ 	.word	0x0000000e
        /*052c*/ 	.word	0x00034850
        /*0530*/ 	.short	0x010a
        /*0532*/ 	.byte	0x3f
	.zero		1


	//   ....[33]....
        /*0534*/ 	.word	0x00006eb0
        /*0538*/ 	.word	0x0000000e
        /*053c*/ 	.word	0x00034850
        /*0540*/ 	.short	0x010a
        /*0542*/ 	.byte	0x3f
	.zero		1


	//   ....[34]....
        /*0544*/ 	.word	0x00007370
        /*0548*/ 	.word	0x0000000b
        /*054c*/ 	.word	0x00000000
        /*0550*/ 	.short	0x0101
        /*0552*/ 	.byte	0x3f
	.zero		1


	//   ....[35]....
        /*0554*/ 	.word	0x00007fe0
        /*0558*/ 	.word	0x000000ff
        /*055c*/ 	.word	0x00000000
        /*0560*/ 	.short	0x0101
        /*0562*/ 	.byte	0x04
	.zero		1


	//   ....[36]....
        /*0564*/ 	.word	0x00009c40
        /*0568*/ 	.word	0x000000ff
        /*056c*/ 	.word	0x00034840
        /*0570*/ 	.short	0x010a
        /*0572*/ 	.byte	0x26
	.zero		1


	//   ....[37]....
        /*0574*/ 	.word	0x0000aa00
        /*0578*/ 	.word	0x000000ff
        /*057c*/ 	.word	0x00034800
        /*0580*/ 	.short	0x0107
        /*0582*/ 	.byte	0x26
	.zero		1


	//   ....[38]....
        /*0584*/ 	.word	0x0000aa70
        /*0588*/ 	.word	0x000000ff
        /*058c*/ 	.word	0x00034800
        /*0590*/ 	.short	0x0101
        /*0592*/ 	.byte	0x26
	.zero		1


	//   ....[39]....
        /*0594*/ 	.word	0x0000aa90
        /*0598*/ 	.word	0x000000ff
        /*059c*/ 	.word	0x00034820
        /*05a0*/ 	.short	0x010a
        /*05a2*/ 	.byte	0x26
	.zero		1


	//   ....[40]....
        /*05a4*/ 	.word	0x0000ae70
        /*05a8*/ 	.word	0x000000ff
        /*05ac*/ 	.word	0x00034848
        /*05b0*/ 	.short	0x010a
        /*05b2*/ 	.byte	0x26
	.zero		1


	//   ....[41]....
        /*05b4*/ 	.word	0x0000b210
        /*05b8*/ 	.word	0x000000ff
        /*05bc*/ 	.word	0x00034860
        /*05c0*/ 	.short	0x010a
        /*05c2*/ 	.byte	0x26
	.zero		1


	//   ....[42]....
        /*05c4*/ 	.word	0x0000b710
        /*05c8*/ 	.word	0x000000ff
        /*05cc*/ 	.word	0x00034840
        /*05d0*/ 	.short	0x010a
        /*05d2*/ 	.byte	0x26
	.zero		1


	//   ....[43]....
        /*05d4*/ 	.word	0x0000bac0
        /*05d8*/ 	.word	0x000000ff
        /*05dc*/ 	.word	0x00034868
        /*05e0*/ 	.short	0x010a
        /*05e2*/ 	.byte	0x26
	.zero		1


	//   ....[44]....
        /*05e4*/ 	.word	0x0000c010
        /*05e8*/ 	.word	0x000000ff
        /*05ec*/ 	.word	0x00034848
        /*05f0*/ 	.short	0x010a
        /*05f2*/ 	.byte	0x26
	.zero		1


	//   ....[45]....
        /*05f4*/ 	.word	0x0000c3a0
        /*05f8*/ 	.word	0x000000ff
        /*05fc*/ 	.word	0x00034860
        /*0600*/ 	.short	0x010a
        /*0602*/ 	.byte	0x26
	.zero		1


	//   ....[46]....
        /*0604*/ 	.word	0x0000c740
        /*0608*/ 	.word	0x00000003
        /*060c*/ 	.word	0x00034860
        /*0610*/ 	.short	0x010a
        /*0612*/ 	.byte	0x3f
	.zero		1


	//   ....[47]....
        /*0614*/ 	.word	0x0000cad0
        /*0618*/ 	.word	0x00000002
        /*061c*/ 	.word	0x00034820
        /*0620*/ 	.short	0x010a
        /*0622*/ 	.byte	0x3f
	.zero		1


	//   ....[48]....
        /*0624*/ 	.word	0x0000cc50
        /*0628*/ 	.word	0x00000006
        /*062c*/ 	.word	0x00000000
        /*0630*/ 	.short	0x010a
        /*0632*/ 	.byte	0x3f
	.zero		1


	//   ....[49]....
        /*0634*/ 	.word	0x0000ccc0
        /*0638*/ 	.word	0x00000003
        /*063c*/ 	.word	0x00000000
        /*0640*/ 	.short	0x010a
        /*0642*/ 	.byte	0x3f
	.zero		1


	//   ....[50]....
        /*0644*/ 	.word	0x0000cd20
        /*0648*/ 	.word	0x00000000
        /*064c*/ 	.word	0x00000000
        /*0650*/ 	.short	0x010a
        /*0652*/ 	.byte	0x3f
	.zero		1


	//   ....[51]....
        /*0654*/ 	.word	0x0000cd50
        /*0658*/ 	.word	0x00000003
        /*065c*/ 	.word	0x00000000
        /*0660*/ 	.short	0x010a
        /*0662*/ 	.byte	0x3f
	.zero		1


	//   ....[52]....
        /*0664*/ 	.word	0x0000cdc0
        /*0668*/ 	.word	0x00000000
        /*066c*/ 	.word	0x00034800
        /*0670*/ 	.short	0x010a
        /*0672*/ 	.byte	0x3f
	.zero		1


	//   ....[53]....
        /*0674*/ 	.word	0x0000ce20
        /*0678*/ 	.word	0x00000000
        /*067c*/ 	.word	0x00034830
        /*0680*/ 	.short	0x010a
        /*0682*/ 	.byte	0x3f
	.zero		1


	//   ....[54]....
        /*0684*/ 	.word	0x0000ce80
        /*0688*/ 	.word	0x0000000a
        /*068c*/ 	.word	0x00034830
        /*0690*/ 	.short	0x010a
        /*0692*/ 	.byte	0x3f
	.zero		1


	//   ....[55]....
        /*0694*/ 	.word	0x0000cee0
        /*0698*/ 	.word	0x00000009
        /*069c*/ 	.word	0x00034850
        /*06a0*/ 	.short	0x010a
        /*06a2*/ 	.byte	0x3f
	.zero		1


	//   ....[56]....
        /*06a4*/ 	.word	0x0000cf30
        /*06a8*/ 	.word	0x0000000e
        /*06ac*/ 	.word	0x00034850
        /*06b0*/ 	.short	0x010a
        /*06b2*/ 	.byte	0x3f
	.zero		1


	//   ....[57]....
        /*06b4*/ 	.word	0x0000d090
        /*06b8*/ 	.word	0x00000003
        /*06bc*/ 	.word	0x00034840
        /*06c0*/ 	.short	0x010a
        /*06c2*/ 	.byte	0x3f
	.zero		1


	//   ....[58]....
        /*06c4*/ 	.word	0x0000dbd0
        /*06c8*/ 	.word	0x00000003
        /*06cc*/ 	.word	0x00034820
        /*06d0*/ 	.short	0x010a
        /*06d2*/ 	.byte	0x3f
	.zero		1


	//   ....[59]....
        /*06d4*/ 	.word	0x0000dc30
        /*06d8*/ 	.word	0x00000003
        /*06dc*/ 	.word	0x00034848
        /*06e0*/ 	.short	0x010a
        /*06e2*/ 	.byte	0x3f
	.zero		1


	//   ....[60]....
        /*06e4*/ 	.word	0x0000dc90
        /*06e8*/ 	.word	0x00000003
        /*06ec*/ 	.word	0x00034860
        /*06f0*/ 	.short	0x010a
        /*06f2*/ 	.byte	0x3f
	.zero		1


	//   ....[61]....
        /*06f4*/ 	.word	0x0000dcf0
        /*06f8*/ 	.word	0x00000003
        /*06fc*/ 	.word	0x00034840
        /*0700*/ 	.short	0x010a
        /*0702*/ 	.byte	0x3f
	.zero		1


	//   ....[62]....
        /*0704*/ 	.word	0x0000dd50
        /*0708*/ 	.word	0x00000003
        /*070c*/ 	.word	0x00034868
        /*0710*/ 	.short	0x010a
        /*0712*/ 	.byte	0x3f
	.zero		1


	//   ....[63]....
        /*0714*/ 	.word	0x0000ddb0
        /*0718*/ 	.word	0x00000003
        /*071c*/ 	.word	0x00034848
        /*0720*/ 	.short	0x010a
        /*0722*/ 	.byte	0x3f
	.zero		1


	//   ....[64]....
        /*0724*/ 	.word	0x0000de10
        /*0728*/ 	.word	0x00000003
        /*072c*/ 	.word	0x00034860
        /*0730*/ 	.short	0x010a
        /*0732*/ 	.byte	0x3f
	.zero		1


	//   ....[65]....
        /*0734*/ 	.word	0x0000de60
        /*0738*/ 	.word	0x00000003
        /*073c*/ 	.word	0x00034860
        /*0740*/ 	.short	0x010a
        /*0742*/ 	.byte	0x3f
	.zero		1


	//   ....[66]....
        /*0744*/ 	.word	0x0000deb0
        /*0748*/ 	.word	0x00000002
        /*074c*/ 	.word	0x00034820
        /*0750*/ 	.short	0x010a
        /*0752*/ 	.byte	0x3f
	.zero		1


	//   ....[67]....
        /*0754*/ 	.word	0x0000e050
        /*0758*/ 	.word	0x00000006
        /*075c*/ 	.word	0x00000000
        /*0760*/ 	.short	0x010a
        /*0762*/ 	.byte	0x3f
	.zero		1


	//   ....[68]....
        /*0764*/ 	.word	0x0000e0a0
        /*0768*/ 	.word	0x00000003
        /*076c*/ 	.word	0x00000000
        /*0770*/ 	.short	0x010a
        /*0772*/ 	.byte	0x3f
	.zero		1


	//   ....[69]....
        /*0774*/ 	.word	0x0000e0f0
        /*0778*/ 	.word	0x00000000
        /*077c*/ 	.word	0x00000000
        /*0780*/ 	.short	0x010a
        /*0782*/ 	.byte	0x3f
	.zero		1


	//----- nvinfo : EIATTR_NUM_MBARRIERS
	.align		4
.L_335:
        /*0784*/ 	.byte	0x03, 0x38
        /*0786*/ 	.short	0x0016


	//----- nvinfo : EIATTR_EXIT_INSTR_OFFSETS
	.align		4
        /*0788*/ 	.byte	0x04, 0x1c
        /*078a*/ 	.short	(.L_337 - .L_336)


	//   ....[0]....
.L_336:
        /*078c*/ 	.word	0x0000cda0


	//----- nvinfo : EIATTR_MAX_THREADS
	.align		4
.L_337:
        /*0790*/ 	.byte	0x04, 0x05
        /*0792*/ 	.short	(.L_339 - .L_338)
.L_338:
        /*0794*/ 	.word	0x00000180
        /*0798*/ 	.word	0x00000001
        /*079c*/ 	.word	0x00000001


	//----- nvinfo : EIATTR_CRS_STACK_SIZE
	.align		4
.L_339:
        /*07a0*/ 	.byte	0x04, 0x1e
        /*07a2*/ 	.short	(.L_341 - .L_340)
.L_340:
        /*07a4*/ 	.word	0x00000000


	//----- nvinfo : EIATTR_CBANK_PARAM_SIZE
	.align		4
.L_341:
        /*07a8*/ 	.byte	0x03, 0x19
        /*07aa*/ 	.short	0x0a70


	//----- nvinfo : EIATTR_PARAM_CBANK
	.align		4
        /*07ac*/ 	.byte	0x04, 0x0a
        /*07ae*/ 	.short	(.L_343 - .L_342)
	.align		4
.L_342:
        /*07b0*/ 	.word	index@(.nv.constant0._ZN7cutlass13device_kernelIN5flash11enable_sm90INS1_16FlashAttnFwdSm90INS1_25CollectiveMainloopFwdSm90ILi2EN4cute5tupleIJNS5_1CILi1EEES8_S8_EEENS6_IJNS7_ILi128EEESA_NS7_ILi192EEEEEELi128ENS_10bfloat16_tEfNS_4arch4Sm90ELb0ELb0ELb1ELb0ELb0ELb0ELb0ELb1ELb1ELb1ELb1ELb0EEENS1_21CollectiveEpilogueFwdINS6_IJSA_SA_SA_EEES9_SD_SF_Li256ELb0ELb1ELb1ELb0EEENS1_19SingleTileSchedulerILb0ELb1ELb1ELi128EEEEEEEEEvNT_6ParamsE)
        /*07b4*/ 	.short	0x0210
        /*07b6*/ 	.short	0x0a70


	//----- nvinfo : EIATTR_SW_WAR
	.align		4
.L_343:
        /*07b8*/ 	.byte	0x04, 0x36
        /*07ba*/ 	.short	(.L_345 - .L_344)
.L_344:
        /*07bc*/ 	.word	0x00000008
.L_345:


//--------------------- .nv.info._ZN7cutlass13device_kernelIN5flash11enable_sm90INS1_16FlashAttnFwdSm90INS1_25CollectiveMainloopFwdSm90ILi2EN4cute5tupleIJNS5_1CILi1EEES8_S8_EEENS6_IJNS7_ILi128EEESA_NS7_ILi192EEEEEELi128ENS_10bfloat16_tEfNS_4arch4Sm90ELb0ELb0ELb1ELb1ELb0ELb0ELb0ELb1ELb1ELb1ELb1ELb0EEENS1_21CollectiveEpilogueFwdINS6_IJSA_SA_SA_EEES9_SD_SF_Li256ELb1ELb1ELb1ELb0EEENS1_36VarlenDynamicPersistentTileSchedulerILi128ELi128ELi256ELi128ELb1ELb1ELb1ELb0ELb1ELb1EEEEEEEEEvNT_6ParamsE --------------------------
	.section	.nv.info._ZN7cutlass13device_kernelIN5flash11enable_sm90INS1_16FlashAttnFwdSm90INS1_25CollectiveMainloopFwdSm90ILi2EN4cute5tupleIJNS5_1CILi1EEES8_S8_EEENS6_IJNS7_ILi128EEESA_NS7_ILi192EEEEEELi128ENS_10bfloat16_tEfNS_4arch4Sm90ELb0ELb0ELb1ELb1ELb0ELb0ELb0ELb1ELb1ELb1ELb1ELb0EEENS1_21CollectiveEpilogueFwdINS6_IJSA_SA_SA_EEES9_SD_SF_Li256ELb1ELb1ELb1ELb0EEENS1_36VarlenDynamicPersistentTileSchedulerILi128ELi128ELi256ELi128ELb1ELb1ELb1ELb0ELb1ELb1EEEEEEEEEvNT_6ParamsE,"",@"SHT_CUDA_INFO"
	.sectionflags	@""
	.align	4


	//----- nvinfo : EIATTR_CUDA_API_VERSION
	.align		4
        /*0000*/ 	.byte	0x04, 0x37
        /*0002*/ 	.short	(.L_347 - .L_346)
.L_346:
        /*0004*/ 	.word	0x00000082


	//----- nvinfo : EIATTR_KPARAM_INFO
	.align		4
.L_347:
        /*0008*/ 	.byte	0x04, 0x17
        /*000a*/ 	.short	(.L_349 - .L_348)
.L_348:
        /*000c*/ 	.word	0x00000000
        /*0010*/ 	.short	0x0000
        /*0012*/ 	.short	0x0070
        /*0014*/ 	.byte	0x00, 0xf0, 0x01, 0x2a


	//----- nvinfo : EIATTR_SPARSE_MMA_MASK
	.align		4
.L_349:
        /*0018*/ 	.byte	0x03, 0x50
        /*001a*/ 	.short	0x0000


	//----- nvinfo : EIATTR_MAXREG_COUNT
	.align		4
        /*001c*/ 	.byte	0x03, 0x1b
        /*001e*/ 	.short	0x00a8


	//----- nvinfo : EIATTR_NUM_BARRIERS
	.align		4
        /*0020*/ 	.byte	0x02, 0x4c
        /*0022*/ 	.byte	0x09
	.zero		1


	//----- nvinfo : EIATTR_EXTERNS
	.align		4
        /*0024*/ 	.byte	0x04, 0x0f
        /*0026*/ 	.short	(.L_351 - .L_350)


	//   ....[0]....
	.align		4
.L_350:
        /*0028*/ 	.word	index@(__assertfail)


	//----- nvinfo : EIATTR_ANNOTATIONS
	.align		4
.L_351:
        /*002c*/ 	.byte	0x04, 0x55
        /*002e*/ 	.short	(.L_353 - .L_352)


	//   ....[0]....
.L_352:
        /* <DEDUP_REMOVED lines=69> */


	//----- nvinfo : EIATTR_MERCURY_ISA_VERSION
	.align		4
.L_353:
        /*0470*/ 	.byte	0x03, 0x5f
        /*0472*/ 	.short	0x0101


	//----- nvinfo : EIATTR_UNUSED_LOAD_BYTE_OFFSET
	.align		4
        /*0474*/ 	.byte	0x04, 0x44
        /*0476*/ 	.short	(.L_355 - .L_354)


	//   ....[0]....
.L_354:
        /*0478*/ 	.word	0x000009f0
        /*047c*/ 	.word	0x0000fff0


	//   ....[1]....
        /*0480*/ 	.word	0x00007fb0
        /*0484*/ 	.word	0x0000fff0


	//----- nvinfo : EIATTR_INT_WARP_WIDE_INSTR_OFFSETS
	.align		4
.L_355:
        /*0488*/ 	.byte	0x04, 0x31
        /*048a*/ 	.short	(.L_357 - .L_356)


	//   ....[0]....
.L_356:
        /*048c*/ 	.word	0x00000120


	//   ....[1]....
        /*0490*/ 	.word	0x00000160


	//   ....[2]....
        /*0494*/ 	.word	0x00000220


	//   ....[3]....
        /*0498*/ 	.word	0x0000c280


	//   ....[4]....
        /*049c*/ 	.word	0x0000c310


	//   ....[5]....
        /*04a0*/ 	.word	0x0000fd50


	//   ....[6]....
        /*04a4*/ 	.word	0x0000fdb0


	//----- nvinfo : EIATTR_COOP_GROUP_MASK_REGIDS
	.align		4
.L_357:
        /*04a8*/ 	.byte	0x04, 0x29
        /*04aa*/ 	.short	(.L_359 - .L_358)


	//   ....[0]....
.L_358:
        /*04ac*/ 	.word	0xffffffff


	//   ....[1]....
        /*04b0*/ 	.word	0xffffffff


	//   ....[2]....
        /*04b4*/ 	.word	0xffffffff


	//   ....[3]....
        /*04b8*/ 	.word	0xffffffff


	//   ....[4]....
        /*04bc*/ 	.word	0xffffffff


	//   ....[5]....
        /*04c0*/ 	.word	0xffffffff


	//   ....[6]....
        /*04c4*/ 	.word	0xffffffff


	//   ....[7]....
        /*04c8*/ 	.word	0xffffffff


	//   ....[8]....
        /*04cc*/ 	.word	0xffffffff


	//   ....[9]....
        /*04d0*/ 	.word	0xffffffff


	//   ....[10]....
        /*04d4*/ 	.word	0xffffffff


	//   ....[11]....
        /*04d8*/ 	.word	0xffffffff


	//   ....[12]....
        /*04dc*/ 	.word	0xffffffff


	//   ....[13]....
        /*04e0*/ 	.word	0xffffffff


	//   ....[14]....
        /*04e4*/ 	.word	0xffffffff


	//   ....[15]....
        /*04e8*/ 	.word	0xffffffff


	//   ....[16]....
        /*04ec*/ 	.word	0xffffffff


	//   ....[17]....
        /*04f0*/ 	.word	0xffffffff


	//   ....[18]....
        /*04f4*/ 	.word	0xffffffff


	//   ....[19]....
        /*04f8*/ 	.word	0xffffffff


	//   ....[20]....
        /*04fc*/ 	.word	0xffffffff


	//   ....[21]....
        /*0500*/ 	.word	0xffffffff


	//   ....[22]....
        /*0504*/ 	.word	0xffffffff


	//   ....[23]....
        /*0508*/ 	.word	0xffffffff


	//   ....[24]....
        /*050c*/ 	.word	0xffffffff


	//   ....[25]....
        /*0510*/ 	.word	0xffffffff


	//   ....[26]....
        /*0514*/ 	.word	0xffffffff


	//   ....[27]....
        /*0518*/ 	.word	0xffffffff


	//   ....[28]....
        /*051c*/ 	.word	0xffffffff


	//   ....[29]....
        /*0520*/ 	.word	0xffffffff


	//   ....[30]....
        /*0524*/ 	.word	0xffffffff


	//   ....[31]....
        /*0528*/ 	.word	0xffffffff


	//   ....[32]....
        /*052c*/ 	.word	0xffffffff


	//   ....[33]....
        /*0530*/ 	.word	0xffffffff


	//   ....[34]....
        /*0534*/ 	.word	0xffffffff


	//   ....[35]....
        /*0538*/ 	.word	0xffffffff


	//   ....[36]....
        /*053c*/ 	.word	0xffffffff


	//   ....[37]....
        /*0540*/ 	.word	0xffffffff


	//   ....[38]....
        /*0544*/ 	.word	0xffffffff


	//   ....[39]....
        /*0548*/ 	.word	0xffffffff


	//   ....[40]....
        /*054c*/ 	.word	0xffffffff


	//   ....[41]....
        /*0550*/ 	.word	0xffffffff


	//   ....[42]....
        /*0554*/ 	.word	0xffffffff


	//   ....[43]....
        /*0558*/ 	.word	0xffffffff


	//   ....[44]....
        /*055c*/ 	.word	0xffffffff


	//   ....[45]....
        /*0560*/ 	.word	0xffffffff


	//   ....[46]....
        /*0564*/ 	.word	0xffffffff


	//   ....[47]....
        /*0568*/ 	.word	0xffffffff


	//   ....[48]....
        /*056c*/ 	.word	0xffffffff


	//   ....[49]....
        /*0570*/ 	.word	0xffffffff


	//   ....[50]....
        /*0574*/ 	.word	0xffffffff


	//   ....[51]....
        /*0578*/ 	.word	0xffffffff


	//   ....[52]....
        /*057c*/ 	.word	0xffffffff


	//   ....[53]....
        /*0580*/ 	.word	0xffffffff


	//   ....[54]....
        /*0584*/ 	.word	0xffffffff


	//   ....[55]....
        /*0588*/ 	.word	0xffffffff


	//   ....[56]....
        /*058c*/ 	.word	0xffffffff


	//   ....[57]....
        /*0590*/ 	.word	0xffffffff


	//   ....[58]....
        /*0594*/ 	.word	0xffffffff


	//   ....[59]....
        /*0598*/ 	.word	0xffffffff


	//   ....[60]....
        /*059c*/ 	.word	0xffffffff


	//   ....[61]....
        /*05a0*/ 	.word	0xffffffff


	//   ....[62]....
        /*05a4*/ 	.word	0xffffffff


	//   ....[63]....
        /*05a8*/ 	.word	0xffffffff


	//   ....[64]....
        /*05ac*/ 	.word	0xffffffff


	//   ....[65]....
        /*05b0*/ 	.word	0xffffffff


	//   ....[66]....
        /*05b4*/ 	.word	0xffffffff


	//   ....[67]....
        /*05b8*/ 	.word	0xffffffff


	//   ....[68]....
        /*05bc*/ 	.word	0xffffffff


	//   ....[69]....
        /*05c0*/ 	.word	0xffffffff


	//   ....[70]....
        /*05c4*/ 	.word	0xffffffff


	//   ....[71]....
        /*05c8*/ 	.word	0xffffffff


	//   ....[72]....
        /*05cc*/ 	.word	0xffffffff


	//   ....[73]....
        /*05d0*/ 	.word	0xffffffff


	//   ....[74]....
        /*05d4*/ 	.word	0xffffffff


	//   ....[75]....
        /*05d8*/ 	.word	0xffffffff


	//   ....[76]....
        /*05dc*/ 	.word	0xffffffff


	//   ....[77]....
        /*05e0*/ 	.word	0xffffffff


	//   ....[78]....
        /*05e4*/ 	.word	0xffffffff


	//   ....[79]....
        /*05e8*/ 	.word	0xffffffff


	//   ....[80]....
        /*05ec*/ 	.word	0xffffffff


	//   ....[81]....
        /*05f0*/ 	.word	0xffffffff


	//   ....[82]....
        /*05f4*/ 	.word	0xffffffff


	//   ....[83]....
        /*05f8*/ 	.word	0xffffffff


	//   ....[84]....
        /*05fc*/ 	.word	0xffffffff


	//   ....[85]....
        /*0600*/ 	.word	0xffffffff


	//   ....[86]....
        /*0604*/ 	.word	0xffffffff


	//   ....[87]....
        /*0608*/ 	.word	0xffffffff


	//   ....[88]....
        /*060c*/ 	.word	0xffffffff


	//   ....[89]....
        /*0610*/ 	.word	0xffffffff


	//   ....[90]....
        /*0614*/ 	.word	0xffffffff


	//   ....[91]....
        /*0618*/ 	.word	0xffffffff


	//   ....[92]....
        /*061c*/ 	.word	0xffffffff


	//   ....[93]....
        /*0620*/ 	.word	0xffffffff


	//   ....[94]....
        /*0624*/ 	.word	0xffffffff


	//   ....[95]....
        /*0628*/ 	.word	0xffffffff


	//   ....[96]....
        /*062c*/ 	.word	0xffffffff


	//   ....[97]....
        /*0630*/ 	.word	0x0500000f


	//   ....[98]....
        /*0634*/ 	.word	0x0500000f


	//   ....[99]....
        /*0638*/ 	.word	0x0500000f


	//   ....[100]....
        /*063c*/ 	.word	0x0500000f


	//   ....[101]....
        /*0640*/ 	.word	0x0500000f


	//   ....[102]....
        /*0644*/ 	.word	0x0500000f


	//   ....[103]....
        /*0648*/ 	.word	0x0500000f


	//   ....[104]....
        /*064c*/ 	.word	0x0500000f


	//   ....[105]....
        /*0650*/ 	.word	0x0500000f


	//   ....[106]....
        /*0654*/ 	.word	0x0500000f


	//   ....[107]....
        /*0658*/ 	.word	0x0500000f


	//   ....[108]....
        /*065c*/ 	.word	0x0500000f


	//   ....[109]....
        /*0660*/ 	.word	0x0500000f


	//   ....[110]....
        /*0664*/ 	.word	0x0500000f


	//   ....[111]....
        /*0668*/ 	.word	0x0500000f


	//   ....[112]....
        /*066c*/ 	.word	0x0500000f


	//   ....[113]....
        /*0670*/ 	.word	0x0500000f


	//   ....[114]....
        /*0674*/ 	.word	0x0500000f


	//   ....[115]....
        /*0678*/ 	.word	0x0500000f


	//   ....[116]....
        /*067c*/ 	.word	0x0500000f


	//   ....[117]....
        /*0680*/ 	.word	0x0500000f


	//   ....[118]....
        /*0684*/ 	.word	0x0500000f


	//   ....[119]....
        /*0688*/ 	.word	0x0500000f


	//   ....[120]....
        /*068c*/ 	.word	0x0500000f


	//   ....[121]....
        /*0690*/ 	.word	0x0500000f


	//   ....[122]....
        /*0694*/ 	.word	0x0500000f


	//   ....[123]....
        /*0698*/ 	.word	0x0500000f


	//   ....[124]....
        /*069c*/ 	.word	0x0500000f


	//   ....[125]....
        /*06a0*/ 	.word	0x0500000f


	//   ....[126]....
        /*06a4*/ 	.word	0x0500000f


	//   ....[127]....
        /*06a8*/ 	.word	0x0500000f


	//   ....[128]....
        /*06ac*/ 	.word	0x0500000f


	//   ....[129]....
        /*06b0*/ 	.word	0x0500000f


	//   ....[130]....
        /*06b4*/ 	.word	0x0500000f


	//   ....[131]....
        /*06b8*/ 	.word	0x0500000f


	//   ....[132]....
        /*06bc*/ 	.word	0x0500000f


	//----- nvinfo : EIATTR_COOP_GROUP_INSTR_OFFSETS
	.align		4
.L_359:
        /*06c0*/ 	.byte	0x04, 0x28
        /*06c2*/ 	.short	(.L_361 - .L_360)


	//   ....[0]....
.L_360:
        /*06c4*/ 	.word	0x00000060


	//   ....[1]....
        /*06c8*/ 	.word	0x00000130


	//   ....[2]....
        /*06cc*/ 	.word	0x00000230


	//   ....[3]....
        /*06d0*/ 	.word	0x000003a0


	//   ....[4]....
        /*06d4*/ 	.word	0x00000500


	//   ....[5]....
        /*06d8*/ 	.word	0x00000620


	//   ....[6]....
        /*06dc*/ 	.word	0x00000780


	//   ....[7]....
        /*06e0*/ 	.word	0x00001730


	//   ....[8]....
        /*06e4*/ 	.word	0x000032e0


	//   ....[9]....
        /*06e8*/ 	.word	0x00003300


	//   ....[10]....
        /*06ec*/ 	.word	0x00003970


	//   ....[11]....
        /*06f0*/ 	.word	0x000039d0


	//   ....[12]....
        /*06f4*/ 	.word	0x00005db0


	//   ....[13]....
        /*06f8*/ 	.word	0x00005de0


	//   ....[14]....
        /*06fc*/ 	.word	0x000062f0


	//   ....[15]....
        /*0700*/ 	.word	0x00006350


	//   ....[16]....
        /*0704*/ 	.word	0x000075b0


	//   ....[17]....
        /*0708*/ 	.word	0x00007600


	//   ....[18]....
        /*070c*/ 	.word	0x00007980


	//   ....[19]....
        /*0710*/ 	.word	0x000079a0


	//   ....[20]....
        /*0714*/ 	.word	0x00008a30


	//   ....[21]....
        /*0718*/ 	.word	0x00008a70


	//   ....[22]....
        /*071c*/ 	.word	0x00008a90


	//   ....[23]....
        /*0720*/ 	.word	0x00008ac0


	//   ....[24]....
        /*0724*/ 	.word	0x00009130


	//   ....[25]....
        /*0728*/ 	.word	0x00009170


	//   ....[26]....
        /*072c*/ 	.word	0x00009230


	//   ....[27]....
        /*0730*/ 	.word	0x00009250


	//   ....[28]....
        /*0734*/ 	.word	0x00009310


	//   ....[29]....
        /*0738*/ 	.word	0x00009330


	//   ....[30]....
        /*073c*/ 	.word	0x00009400


	//   ....[31]....
        /*0740*/ 	.word	0x00009420


	//   ....[32]....
        /*0744*/ 	.word	0x000097b0


	//   ....[33]....
        /*0748*/ 	.word	0x000097c0


	//   ....[34]....
        /*074c*/ 	.word	0x00009c00


	//   ....[35]....
        /*0750*/ 	.word	0x00009c10


	//   ....[36]....
        /*0754*/ 	.word	0x0000a820


	//   ....[37]....
        /*0758*/ 	.word	0x0000a850


	//   ....[38]....
        /*075c*/ 	.word	0x0000a920


	//   ....[39]....
        /*0760*/ 	.word	0x0000a940


	//   ....[40]....
        /*0764*/ 	.word	0x0000aa00


	//   ....[41]....
        /*0768*/ 	.word	0x0000aa20


	//   ....[42]....
        /*076c*/ 	.word	0x0000aaf0


	//   ....[43]....
        /*0770*/ 	.word	0x0000ab10


	//   ....[44]....
        /*0774*/ 	.word	0x0000ac50


	//   ....[45]....
        /*0778*/ 	.word	0x0000ae80


	//   ....[46]....
        /*077c*/ 	.word	0x0000aeb0


	//   ....[47]....
        /*0780*/ 	.word	0x0000aee0


	//   ....[48]....
        /*0784*/ 	.word	0x0000af10


	//   ....[49]....
        /*0788*/ 	.word	0x0000af40


	//   ....[50]....
        /*078c*/ 	.word	0x0000af70


	//   ....[51]....
        /*0790*/ 	.word	0x0000b110


	//   ....[52]....
        /*0794*/ 	.word	0x0000b140


	//   ....[53]....
        /*0798*/ 	.word	0x0000b170


	//   ....[54]....
        /*079c*/ 	.word	0x0000b1a0


	//   ....[55]....
        /*07a0*/ 	.word	0x0000b1d0


	//   ....[56]....
        /*07a4*/ 	.word	0x0000b200


	//   ....[57]....
        /*07a8*/ 	.word	0x0000b290


	//   ....[58]....
        /*07ac*/ 	.word	0x0000b2c0


	//   ....[59]....
        /*07b0*/ 	.word	0x0000b2d0


	//   ....[60]....
        /*07b4*/ 	.word	0x0000b380


	//   ....[61]....
        /*07b8*/ 	.word	0x0000c860


	//   ....[62]....
        /*07bc*/ 	.word	0x0000d420


	//   ....[63]....
        /*07c0*/ 	.word	0x0000d440


	//   ....[64]....
        /*07c4*/ 	.word	0x0000d470


	//   ....[65]....
        /*07c8*/ 	.word	0x0000d4a0


	//   ....[66]....
        /*07cc*/ 	.word	0x0000d5c0


	//   ....[67]....
        /*07d0*/ 	.word	0x0000d5d0


	//   ....[68]....
        /*07d4*/ 	.word	0x0000d670


	//   ....[69]....
        /*07d8*/ 	.word	0x0000d680


	//   ....[70]....
        /*07dc*/ 	.word	0x0000d720


	//   ....[71]....
        /*07e0*/ 	.word	0x0000d730


	//   ....[72]....
        /*07e4*/ 	.word	0x0000d7d0


	//   ....[73]....
        /*07e8*/ 	.word	0x0000d7e0


	//   ....[74]....
        /*07ec*/ 	.word	0x0000d860


	//   ....[75]....
        /*07f0*/ 	.word	0x0000d890


	//   ....[76]....
        /*07f4*/ 	.word	0x0000d8e0


	//   ....[77]....
        /*07f8*/ 	.word	0x0000d920


	//   ....[78]....
        /*07fc*/ 	.word	0x00010480


	//   ....[79]....
        /*0800*/ 	.word	0x000104b0


	//   ....[80]....
        /*0804*/ 	.word	0x00010520


	//   ....[81]....
        /*0808*/ 	.word	0x00010550


	//   ....[82]....
        /*080c*/ 	.word	0x00010580


	//   ....[83]....
        /*0810*/ 	.word	0x000105b0


	//   ....[84]....
        /*0814*/ 	.word	0x000105e0


	//   ....[85]....
        /*0818*/ 	.word	0x00010610


	//   ....[86]....
        /*081c*/ 	.word	0x000107d0


	//   ....[87]....
        /*0820*/ 	.word	0x00010800


	//   ....[88]....
        /*0824*/ 	.word	0x00010830


	//   ....[89]....
        /*0828*/ 	.word	0x00010860


	//   ....[90]....
        /*082c*/ 	.word	0x00010890


	//   ....[91]....
        /*0830*/ 	.word	0x000108c0


	//   ....[92]....
        /*0834*/ 	.word	0x00010980


	//   ....[93]....
        /*0838*/ 	.word	0x000109a0


	//   ....[94]....
        /*083c*/ 	.word	0x000109b0


	//   ....[95]....
        /*0840*/ 	.word	0x00010a10


	//   ....[96]....
        /*0844*/ 	.word	0x00011130


	//   ....[97]....
        /*0848*/ 	.word	0x000115e0


	//   ....[98]....
        /*084c*/ 	.word	0x00011760


	//   ....[99]....
        /*0850*/ 	.word	0x000117b0


	//   ....[100]....
        /*0854*/ 	.word	0x00011840


	//   ....[101]....
        /*0858*/ 	.word	0x000118d0


	//   ....[102]....
        /*085c*/ 	.word	0x00011a10


	//   ....[103]....
        /*0860*/ 	.word	0x00011b00


	//   ....[104]....
        /*0864*/ 	.word	0x00011be0


	//   ....[105]....
        /*0868*/ 	.word	0x00011cf0


	//   ....[106]....
        /*086c*/ 	.word	0x00011d50


	//   ....[107]....
        /*0870*/ 	.word	0x00011e60


	//   ....[108]....
        /*0874*/ 	.word	0x00011ec0


	//   ....[109]....
        /*0878*/ 	.word	0x00011fd0


	//   ....[110]....
        /*087c*/ 	.word	0x00012030


	//   ....[111]....
        /*0880*/ 	.word	0x00012130


	//   ....[112]....
        /*0884*/ 	.word	0x000121a0


	//   ....[113]....
        /*0888*/ 	.word	0x00012280


	//   ....[114]....
        /*088c*/ 	.word	0x000125f0


	//   ....[115]....
        /*0890*/ 	.word	0x00012690


	//   ....[116]....
        /*0894*/ 	.word	0x00012830


	//   ....[117]....
        /*0898*/ 	.word	0x000128b0


	//   ....[118]....
        /*089c*/ 	.word	0x00012930


	//   ....[119]....
        /*08a0*/ 	.word	0x000129b0


	//   ....[120]....
        /*08a4*/ 	.word	0x00012a30


	//   ....[121]....
        /*08a8*/ 	.word	0x00012ac0


	//   ....[122]....
        /*08ac*/ 	.word	0x00012b60


	//   ....[123]....
        /*08b0*/ 	.word	0x00012c10


	//   ....[124]....
        /*08b4*/ 	.word	0x00012c90


	//   ....[125]....
        /*08b8*/ 	.word	0x00012d10


	//   ....[126]....
        /*08bc*/ 	.word	0x00012d90


	//   ....[127]....
        /*08c0*/ 	.word	0x00012e20


	//   ....[128]....
        /*08c4*/ 	.word	0x00012ea0


	//   ....[129]....
        /*08c8*/ 	.word	0x00012f40


	//   ....[130]....
        /*08cc*/ 	.word	0x00012f90


	//   ....[131]....
        /*08d0*/ 	.word	0x00013020


	//   ....[132]....
        /*08d4*/ 	.word	0x00013150


	//----- nvinfo : EIATTR_REG_RECONFIG
	.align		4
.L_361:
        /*08d8*/ 	.byte	0x01, 0x54
	.zero		2


	//----- nvinfo : EIATTR_SYSCALL_OFFSETS
	.align		4
        /*08dc*/ 	.byte	0x04, 0x46
        /*08de*/ 	.short	(.L_363 - .L_362)


	//   ....[0]....
.L_362:
        /*08e0*/ 	.word	0x00001910


	//   ....[1]....
        /*08e4*/ 	.word	0x0000c480


	//   ....[2]....
        /*08e8*/ 	.word	0x0000c5d0


	//   ....[3]....
        /*08ec*/ 	.word	0x0000c6d0


	//   ....[4]....
        /*08f0*/ 	.word	0x0000d000


	//----- nvinfo : EIATTR_MBARRIER_INSTR_OFFSETS
	.align		4
.L_363:
        /*08f4*/ 	.byte	0x04, 0x39
        /*08f6*/ 	.short	(.L_365 - .L_364)


	//   ....[0]....
.L_364:
        /*08f8*/ 	.word	0x00000250
        /*08fc*/ 	.word	0x000000ff
        /*0900*/ 	.word	0x00034800
        /*0904*/ 	.short	0x0100
        /*0906*/ 	.byte	0x08
	.zero		1


	//   ....[1]....
        /*0908*/ 	.word	0x00000260
        /*090c*/ 	.word	0x000000ff
        /*0910*/ 	.word	0x00034820
        /*0914*/ 	.short	0x0100
        /*0916*/ 	.byte	0x08
	.zero		1


	//   ....[2]....
        /*0918*/ 	.word	0x00000350
        /*091c*/ 	.word	0x000000ff
        /*0920*/ 	.word	0x00034830
        /*0924*/ 	.short	0x0100
        /*0926*/ 	.byte	0x08
	.zero		1


	//   ....[3]....
        /*0928*/ 	.word	0x00000360
        /*092c*/ 	.word	0x000000ff
        /*0930*/ 	.word	0x00034840
        /*0934*/ 	.short	0x0100
        /*0936*/ 	.byte	0x08
	.zero		1


	//   ....[4]....
        /*0938*/ 	.word	0x00000370
        /*093c*/ 	.word	0x000000ff
        /*0940*/ 	.word	0x00034838
        /*0944*/ 	.short	0x0100
        /*0946*/ 	.byte	0x08
	.zero		1


	//   ....[5]....
        /*0948*/ 	.word	0x00000380
        /*094c*/ 	.word	0x000000ff
        /*0950*/ 	.word	0x00034848
        /*0954*/ 	.short	0x0100
        /*0956*/ 	.byte	0x08
	.zero		1


	//   ....[6]....
        /*0958*/ 	.word	0x000004b0
        /*095c*/ 	.word	0x000000ff
        /*0960*/ 	.word	0x00034850
        /*0964*/ 	.short	0x0100
        /*0966*/ 	.byte	0x08
	.zero		1


	//   ....[7]....
        /*0968*/ 	.word	0x000004c0
        /*096c*/ 	.word	0x000000ff
        /*0970*/ 	.word	0x00034860
        /*0974*/ 	.short	0x0100
        /*0976*/ 	.byte	0x08
	.zero		1


	//   ....[8]....
        /*0978*/ 	.word	0x000004d0
        /*097c*/ 	.word	0x000000ff
        /*0980*/ 	.word	0x00034858
        /*0984*/ 	.short	0x0100
        /*0986*/ 	.byte	0x08
	.zero		1


	//   ....[9]....
        /*0988*/ 	.word	0x000004e0
        /*098c*/ 	.word	0x000000ff
        /*0990*/ 	.word	0x00034868
        /*0994*/ 	.short	0x0100
        /*0996*/ 	.byte	0x08
	.zero		1


	//   ....[10]....
        /*0998*/ 	.word	0x000005d0
        /*099c*/ 	.word	0x000000ff
        /*09a0*/ 	.word	0x00034870
        /*09a4*/ 	.short	0x0100
        /*09a6*/ 	.byte	0x06
	.zero		1


	//   ....[11]....
        /*09a8*/ 	.word	0x000005e0
        /*09ac*/ 	.word	0x000000ff
        /*09b0*/ 	.word	0x00034880
        /*09b4*/ 	.short	0x0100
        /*09b6*/ 	.byte	0x06
	.zero		1


	//   ....[12]....
        /*09b8*/ 	.word	0x000005f0
        /*09bc*/ 	.word	0x000000ff
        /*09c0*/ 	.word	0x00034878
        /*09c4*/ 	.short	0x0100
        /*09c6*/ 	.byte	0x06
	.zero		1


	//   ....[13]....
        /*09c8*/ 	.word	0x00000600
        /*09cc*/ 	.word	0x000000ff
        /*09d0*/ 	.word	0x00034888
        /*09d4*/ 	.short	0x0100
        /*09d6*/ 	.byte	0x06
	.zero		1


	//   ....[14]....
        /*09d8*/ 	.word	0x00000730
        /*09dc*/ 	.word	0x000000ff
        /*09e0*/ 	.word	0x00034890
        /*09e4*/ 	.short	0x0100
        /*09e6*/ 	.byte	0x08
	.zero		1


	//   ....[15]....
        /*09e8*/ 	.word	0x00000740
        /*09ec*/ 	.word	0x000000ff
        /*09f0*/ 	.word	0x000348a0
        /*09f4*/ 	.short	0x0100
        /*09f6*/ 	.byte	0x08
	.zero		1


	//   ....[16]....
        /*09f8*/ 	.word	0x00000750
        /*09fc*/ 	.word	0x000000ff
        /*0a00*/ 	.word	0x00034898
        /*0a04*/ 	.short	0x0100
        /*0a06*/ 	.byte	0x08
	.zero		1


	//   ....[17]....
        /*0a08*/ 	.word	0x00000760
        /*0a0c*/ 	.word	0x000000ff
        /*0a10*/ 	.word	0x000348a8
        /*0a14*/ 	.short	0x0100
        /*0a16*/ 	.byte	0x08
	.zero		1


	//   ....[18]....
        /*0a18*/ 	.word	0x00000890
        /*0a1c*/ 	.word	0x000000ff
        /*0a20*/ 	.word	0x000348b0
        /*0a24*/ 	.short	0x0100
        /*0a26*/ 	.byte	0x08
	.zero		1


	//   ....[19]....
        /*0a28*/ 	.word	0x000008a0
        /*0a2c*/ 	.word	0x000000ff
        /*0a30*/ 	.word	0x000348c0
        /*0a34*/ 	.short	0x0100
        /*0a36*/ 	.byte	0x08
	.zero		1


	//   ....[20]....
        /*0a38*/ 	.word	0x000008b0
        /*0a3c*/ 	.word	0x000000ff
        /*0a40*/ 	.word	0x000348b8
        /*0a44*/ 	.short	0x0100
        /*0a46*/ 	.byte	0x08
	.zero		1


	//   ....[21]....
        /*0a48*/ 	.word	0x000008c0
        /*0a4c*/ 	.word	0x000000ff
        /*0a50*/ 	.word	0x000348c8
        /*0a54*/ 	.short	0x0100
        /*0a56*/ 	.byte	0x08
	.zero		1


	//   ....[22]....
        /*0a58*/ 	.word	0x000019c0
        /*0a5c*/ 	.word	0x00000000
        /*0a60*/ 	.word	0x00034800
        /*0a64*/ 	.short	0x010a
        /*0a66*/ 	.byte	0x3f
	.zero		1


	//   ....[23]....
        /*0a68*/ 	.word	0x00001a30
        /*0a6c*/ 	.word	0x00000003
        /*0a70*/ 	.word	0x00034830
        /*0a74*/ 	.short	0x010a
        /*0a76*/ 	.byte	0x3f
	.zero		1


	//   ....[24]....
        /*0a78*/ 	.word	0x00001aa0
        /*0a7c*/ 	.word	0x00000003
        /*0a80*/ 	.word	0x00034830
        /*0a84*/ 	.short	0x010a
        /*0a86*/ 	.byte	0x3f
	.zero		1


	//   ....[25]....
        /*0a88*/ 	.word	0x000028f0
        /*0a8c*/ 	.word	0x00000003
        /*0a90*/ 	.word	0x00000000
        /*0a94*/ 	.short	0x0101
        /*0a96*/ 	.byte	0x3f
	.zero		1


	//   ....[26]....
        /*0a98*/ 	.word	0x00004930
        /*0a9c*/ 	.word	0x0000000d
        /*0aa0*/ 	.word	0x00034830
        /*0aa4*/ 	.short	0x010a
        /*0aa6*/ 	.byte	0x3f
	.zero		1


	//   ....[27]....
        /*0aa8*/ 	.word	0x00004980
        /*0aac*/ 	.word	0x0000000d
        /*0ab0*/ 	.word	0x00034830
        /*0ab4*/ 	.short	0x010a
        /*0ab6*/ 	.byte	0x3f
	.zero		1


	//   ....[28]....
        /*0ab8*/ 	.word	0x000051b0
        /*0abc*/ 	.word	0x0000000b
        /*0ac0*/ 	.word	0x00034850
        /*0ac4*/ 	.short	0x010a
        /*0ac6*/ 	.byte	0x3f
	.zero		1


	//   ....[29]....
        /*0ac8*/ 	.word	0x000051f0
        /*0acc*/ 	.word	0x0000000b
        /*0ad0*/ 	.word	0x00034850
        /*0ad4*/ 	.short	0x010a
        /*0ad6*/ 	.byte	0x3f
	.zero		1


	//   ....[30]....
        /*0ad8*/ 	.word	0x000069d0
        /*0adc*/ 	.word	0x00000021
        /*0ae0*/ 	.word	0x00000000
        /*0ae4*/ 	.short	0x0101
        /*0ae6*/ 	.byte	0x3f
	.zero		1


	//   ....[31]....
        /*0ae8*/ 	.word	0x00006a20
        /*0aec*/ 	.word	0x00000023
        /*0af0*/ 	.word	0x00000000
        /*0af4*/ 	.short	0x0101
        /*0af6*/ 	.byte	0x3f
	.zero		1


	//   ....[32]....
        /*0af8*/ 	.word	0x00007510
        /*0afc*/ 	.word	0x0000000c
        /*0b00*/ 	.word	0x00034850
        /*0b04*/ 	.short	0x010a
        /*0b06*/ 	.byte	0x3f
	.zero		1


	//   ....[33]....
        /*0b08*/ 	.word	0x00007550
        /*0b0c*/ 	.word	0x0000000c
        /*0b10*/ 	.word	0x00034850
        /*0b14*/ 	.short	0x010a
        /*0b16*/ 	.byte	0x3f
	.zero		1


	//   ....[34]....
        /*0b18*/ 	.word	0x00007b40
        /*0b1c*/ 	.word	0x00000006
        /*0b20*/ 	.word	0x00000000
        /*0b24*/ 	.short	0x0101
        /*0b26*/ 	.byte	0x3f
	.zero		1


	//   ....[35]....
        /*0b28*/ 	.word	0x00009160
        /*0b2c*/ 	.word	0x00000011
        /*0b30*/ 	.word	0x00000000
        /*0b34*/ 	.short	0x0101
        /*0b36*/ 	.byte	0x3f
	.zero		1


	//   ....[36]....
        /*0b38*/ 	.word	0x00009620
        /*0b3c*/ 	.word	0x00000011
        /*0b40*/ 	.word	0x00000000
        /*0b44*/ 	.short	0x0101
        /*0b46*/ 	.byte	0x3f
	.zero		1


	//   ....[37]....
        /*0b48*/ 	.word	0x0000cab0
        /*0b4c*/ 	.word	0x00000000
        /*0b50*/ 	.word	0x00034840
        /*0b54*/ 	.short	0x010a
        /*0b56*/ 	.byte	0x3f
	.zero		1


	//   ....[38]....
        /*0b58*/ 	.word	0x0000da30
        /*0b5c*/ 	.word	0x00000012
        /*0b60*/ 	.word	0x00034800
        /*0b64*/ 	.short	0x0107
        /*0b66*/ 	.byte	0x3f
	.zero		1


	//   ....[39]....
        /*0b68*/ 	.word	0x0000db40
        /*0b6c*/ 	.word	0x00000012
        /*0b70*/ 	.word	0x00034800
        /*0b74*/ 	.short	0x0101
        /*0b76*/ 	.byte	0x3f
	.zero		1


	//   ....[40]....
        /*0b78*/ 	.word	0x0000db60
        /*0b7c*/ 	.word	0x00000012
        /*0b80*/ 	.word	0x00034820
        /*0b84*/ 	.short	0x010a
        /*0b86*/ 	.byte	0x3f
	.zero		1


	//   ....[41]....
        /*0b88*/ 	.word	0x0000df20
        /*0b8c*/ 	.word	0x00000003
        /*0b90*/ 	.word	0x00034840
        /*0b94*/ 	.short	0x010a
        /*0b96*/ 	.byte	0x3f
	.zero		1


	//   ....[42]....
        /*0b98*/ 	.word	0x0000e3b0
        /*0b9c*/ 	.word	0x00000003
        /*0ba0*/ 	.word	0x00000060
        /*0ba4*/ 	.short	0x010a
        /*0ba6*/ 	.byte	0x3f
	.zero		1


	//   ....[43]....
        /*0ba8*/ 	.word	0x0000ea40
        /*0bac*/ 	.word	0x00000003
        /*0bb0*/ 	.word	0x00034840
        /*0bb4*/ 	.short	0x010a
        /*0bb6*/ 	.byte	0x3f
	.zero		1


	//   ....[44]....
        /*0bb8*/ 	.word	0x0000eed0
        /*0bbc*/ 	.word	0x00000002
        /*0bc0*/ 	.word	0x00000060
        /*0bc4*/ 	.short	0x010a
        /*0bc6*/ 	.byte	0x3f
	.zero		1


	//   ....[45]....
        /*0bc8*/ 	.word	0x0000f4a0
        /*0bcc*/ 	.word	0x00000002
        /*0bd0*/ 	.word	0x00034840
        /*0bd4*/ 	.short	0x010a
        /*0bd6*/ 	.byte	0x3f
	.zero		1


	//   ....[46]....
        /*0bd8*/ 	.word	0x0000f930
        /*0bdc*/ 	.word	0x00000002
        /*0be0*/ 	.word	0x00000060
        /*0be4*/ 	.short	0x010a
        /*0be6*/ 	.byte	0x3f
	.zero		1


	//   ....[47]....
        /*0be8*/ 	.word	0x0000feb0
        /*0bec*/ 	.word	0x00000000
        /*0bf0*/ 	.word	0x00034860
        /*0bf4*/ 	.short	0x010a
        /*0bf6*/ 	.byte	0x3f
	.zero		1


	//   ....[48]....
        /*0bf8*/ 	.word	0x000110b0
        /*0bfc*/ 	.word	0x00000000
        /*0c00*/ 	.word	0x00034820
        /*0c04*/ 	.short	0x010a
        /*0c06*/ 	.byte	0x3f
	.zero		1


	//   ....[49]....
        /*0c08*/ 	.word	0x000112a0
        /*0c0c*/ 	.word	0x00000006
        /*0c10*/ 	.word	0x00000000
        /*0c14*/ 	.short	0x010a
        /*0c16*/ 	.byte	0x3f
	.zero		1


	//   ....[50]....
        /*0c18*/ 	.word	0x000112d0
        /*0c1c*/ 	.word	0x00000007
        /*0c20*/ 	.word	0x00000000
        /*0c24*/ 	.short	0x010a
        /*0c26*/ 	.byte	0x3f
	.zero		1


	//   ....[51]....
        /*0c28*/ 	.word	0x00011330
        /*0c2c*/ 	.word	0x00000004
        /*0c30*/ 	.word	0x00000000
        /*0c34*/ 	.short	0x010a
        /*0c36*/ 	.byte	0x3f
	.zero		1


	//   ....[52]....
        /*0c38*/ 	.word	0x00011360
        /*0c3c*/ 	.word	0x00000003
        /*0c40*/ 	.word	0x00000000
        /*0c44*/ 	.short	0x010a
        /*0c46*/ 	.byte	0x3f
	.zero		1


	//   ....[53]....
        /*0c48*/ 	.word	0x000113c0
        /*0c4c*/ 	.word	0x00000000
        /*0c50*/ 	.word	0x00034800
        /*0c54*/ 	.short	0x010a
        /*0c56*/ 	.byte	0x3f
	.zero		1


	//   ....[54]....
        /*0c58*/ 	.word	0x00011410
        /*0c5c*/ 	.word	0x00000003
        /*0c60*/ 	.word	0x00034830
        /*0c64*/ 	.short	0x010a
        /*0c66*/ 	.byte	0x3f
	.zero		1


	//   ....[55]....
        /*0c68*/ 	.word	0x00011460
        /*0c6c*/ 	.word	0x0000000d
        /*0c70*/ 	.word	0x00034830
        /*0c74*/ 	.short	0x010a
        /*0c76*/ 	.byte	0x3f
	.zero		1


	//   ....[56]....
        /*0c78*/ 	.word	0x000114b0
        /*0c7c*/ 	.word	0x0000000b
        /*0c80*/ 	.word	0x00034850
        /*0c84*/ 	.short	0x010a
        /*0c86*/ 	.byte	0x3f
	.zero		1


	//   ....[57]....
        /*0c88*/ 	.word	0x00011500
        /*0c8c*/ 	.word	0x0000000c
        /*0c90*/ 	.word	0x00034850
        /*0c94*/ 	.short	0x010a
        /*0c96*/ 	.byte	0x3f
	.zero		1


	//   ....[58]....
        /*0c98*/ 	.word	0x000116a0
        /*0c9c*/ 	.word	0x00000000
        /*0ca0*/ 	.word	0x00034840
        /*0ca4*/ 	.short	0x010a
        /*0ca6*/ 	.byte	0x3f
	.zero		1


	//   ....[59]....
        /*0ca8*/ 	.word	0x00012300
        /*0cac*/ 	.word	0x00000012
        /*0cb0*/ 	.word	0x00034820
        /*0cb4*/ 	.short	0x010a
        /*0cb6*/ 	.byte	0x3f
	.zero		1


	//   ....[60]....
        /*0cb8*/ 	.word	0x00012350
        /*0cbc*/ 	.word	0x00000003
        /*0cc0*/ 	.word	0x00034840
        /*0cc4*/ 	.short	0x010a
        /*0cc6*/ 	.byte	0x3f
	.zero		1


	//   ....[61]....
        /*0cc8*/ 	.word	0x000123a0
        /*0ccc*/ 	.word	0x00000003
        /*0cd0*/ 	.word	0x00000060
        /*0cd4*/ 	.short	0x010a
        /*0cd6*/ 	.byte	0x3f
	.zero		1


	//   ....[62]....
        /*0cd8*/ 	.word	0x000123f0
        /*0cdc*/ 	.word	0x00000003
        /*0ce0*/ 	.word	0x00034840
        /*0ce4*/ 	.short	0x010a
        /*0ce6*/ 	.byte	0x3f
	.zero		1


	//   ....[63]....
        /*0ce8*/ 	.word	0x00012440
        /*0cec*/ 	.word	0x00000002
        /*0cf0*/ 	.word	0x00000060
        /*0cf4*/ 	.short	0x010a
        /*0cf6*/ 	.byte	0x3f
	.zero		1


	//   ....[64]....
        /*0cf8*/ 	.word	0x00012490
        /*0cfc*/ 	.word	0x00000002
        /*0d00*/ 	.word	0x00034840
        /*0d04*/ 	.short	0x010a
        /*0d06*/ 	.byte	0x3f
	.zero		1


	//   ....[65]....
        /*0d08*/ 	.word	0x000124e0
        /*0d0c*/ 	.word	0x00000002
        /*0d10*/ 	.word	0x00000060
        /*0d14*/ 	.short	0x010a
        /*0d16*/ 	.byte	0x3f
	.zero		1


	//   ....[66]....
        /*0d18*/ 	.word	0x00012530
        /*0d1c*/ 	.word	0x00000000
        /*0d20*/ 	.word	0x00034860
        /*0d24*/ 	.short	0x010a
        /*0d26*/ 	.byte	0x3f
	.zero		1


	//   ....[67]....
        /*0d28*/ 	.word	0x00013070
        /*0d2c*/ 	.word	0x00000000
        /*0d30*/ 	.word	0x00034820
        /*0d34*/ 	.short	0x010a
        /*0d36*/ 	.byte	0x3f
	.zero		1


	//   ....[68]....
        /*0d38*/ 	.word	0x00013210
        /*0d3c*/ 	.word	0x00000006
        /*0d40*/ 	.word	0x00000000
        /*0d44*/ 	.short	0x010a
        /*0d46*/ 	.byte	0x3f
	.zero		1


	//   ....[69]....
        /*0d48*/ 	.word	0x00013260
        /*0d4c*/ 	.word	0x00000007
        /*0d50*/ 	.word	0x00000000
        /*0d54*/ 	.short	0x010a
        /*0d56*/ 	.byte	0x3f
	.zero		1


	//   ....[70]....
        /*0d58*/ 	.word	0x000132b0
        /*0d5c*/ 	.word	0x00000004
        /*0d60*/ 	.word	0x00000000
        /*0d64*/ 	.short	0x010a
        /*0d66*/ 	.byte	0x3f
	.zero		1


	//----- nvinfo : EIATTR_NUM_MBARRIERS
	.align		4
.L_365:
        /*0d68*/ 	.byte	0x03, 0x38
        /*0d6a*/ 	.short	0x0016


	//----- nvinfo : EIATTR_EXIT_INSTR_OFFSETS
	.align		4
        /*0d6c*/ 	.byte	0x04, 0x1c
        /*0d6e*/ 	.short	(.L_367 - .L_366)


	//   ....[0]....
.L_366:
        /*0d70*/ 	.word	0x00000a30


	//   ....[1]....
        /*0d74*/ 	.word	0x0000ac00


	//   ....[2]....
        /*0d78*/ 	.word	0x000113b0


	//----- nvinfo : EIATTR_MAX_THREADS
	.align		4
.L_367:
        /*0d7c*/ 	.byte	0x04, 0x05
        /*0d7e*/ 	.short	(.L_369 - .L_368)
.L_368:
        /*0d80*/ 	.word	0x00000180
        /*0d84*/ 	.word	0x00000001
        /*0d88*/ 	.word	0x00000001


	//----- nvinfo : EIATTR_CRS_STACK_SIZE
	.align		4
.L_369:
        /*0d8c*/ 	.byte	0x04, 0x1e
        /*0d8e*/ 	.short	(.L_371 - .L_370)
.L_370:
        /*0d90*/ 	.word	0x00000000


	//----- nvinfo : EIATTR_CBANK_PARAM_SIZE
	.align		4
.L_371:
        /*0d94*/ 	.byte	0x03, 0x19
        /*0d96*/ 	.short	0x0af0


	//----- nvinfo : EIATTR_PARAM_CBANK
	.align		4
        /*0d98*/ 	.byte	0x04, 0x0a
        /*0d9a*/ 	.short	(.L_373 - .L_372)
	.align		4
.L_372:
        /*0d9c*/ 	.word	index@(.nv.constant0._ZN7cutlass13device_kernelIN5flash11enable_sm90INS1_16FlashAttnFwdSm90INS1_25CollectiveMainloopFwdSm90ILi2EN4cute5tupleIJNS5_1CILi1EEES8_S8_EEENS6_IJNS7_ILi128EEESA_NS7_ILi192EEEEEELi128ENS_10bfloat16_tEfNS_4arch4Sm90ELb0ELb0ELb1ELb1ELb0ELb0ELb0ELb1ELb1ELb1ELb1ELb0EEENS1_21CollectiveEpilogueFwdINS6_IJSA_SA_SA_EEES9_SD_SF_Li256ELb1ELb1ELb1ELb0EEENS1_36VarlenDynamicPersistentTileSchedulerILi128ELi128ELi256ELi128ELb1ELb1ELb1ELb0ELb1ELb1EEEEEEEEEvNT_6ParamsE)
        /*0da0*/ 	.short	0x0210
        /*0da2*/ 	.short	0x0af0


	//----- nvinfo : EIATTR_SW_WAR
	.align		4
.L_373:
        /*0da4*/ 	.byte	0x04, 0x36
        /*0da6*/ 	.short	(.L_375 - .L_374)
.L_374:
        /*0da8*/ 	.word	0x00000008
.L_375:


//--------------------- .nv.info._ZN7cutlass13device_kernelIN5flash11enable_sm90INS1_16FlashAttnFwdSm90INS1_25CollectiveMainloopFwdSm90ILi2EN4cute5tupleIJNS5_1CILi1EEES8_S8_EEENS6_IJNS7_ILi128EEESA_NS7_ILi192EEEEEELi128ENS_10bfloat16_tEfNS_4arch4Sm90ELb0ELb0ELb1ELb1ELb0ELb1ELb0ELb1ELb1ELb1ELb1ELb0EEENS1_21CollectiveEpilogueFwdINS6_IJSA_SA_SA_EEES9_SD_SF_Li256ELb1ELb1ELb1ELb0EEENS1_36VarlenDynamicPersistentTileSchedulerILi128ELi128ELi256ELi128ELb1ELb1ELb1ELb0ELb1ELb1EEEEEEEEEvNT_6ParamsE --------------------------
	.section	.nv.info._ZN7cutlass13device_kernelIN5flash11enable_sm90INS1_16FlashAttnFwdSm90INS1_25CollectiveMainloopFwdSm90ILi2EN4cute5tupleIJNS5_1CILi1EEES8_S8_EEENS6_IJNS7_ILi128EEESA_NS7_ILi192EEEEEELi128ENS_10bfloat16_tEfNS_4arch4Sm90ELb0ELb0ELb1ELb1ELb0ELb1ELb0ELb1ELb1ELb1ELb1ELb0EEENS1_21CollectiveEpilogueFwdINS6_IJSA_SA_SA_EEES9_SD_SF_Li256ELb1ELb1ELb1ELb0EEENS1_36VarlenDynamicPersistentTileSchedulerILi128ELi128ELi256ELi128ELb1ELb1ELb1ELb0ELb1ELb1EEEEEEEEEvNT_6ParamsE,"",@"SHT_CUDA_INFO"
	.sectionflags	@""
	.align	4


	//----- nvinfo : EIATTR_CUDA_API_VERSION
	.align		4
        /*0000*/ 	.byte	0x04, 0x37
        /*0002*/ 	.short	(.L_377 - .L_376)
.L_376:
        /*0004*/ 	.word	0x00000082


	//----- nvinfo : EIATTR_KPARAM_INFO
	.align		4
.L_377:
        /*0008*/ 	.byte	0x04, 0x17
        /*000a*/ 	.short	(.L_379 - .L_378)
.L_378:
        /*000c*/ 	.word	0x00000000
        /*0010*/ 	.short	0x0000
        /*0012*/ 	.short	0x0070
        /*0014*/ 	.byte	0x00, 0xf0, 0x01, 0x2a


	//----- nvinfo : EIATTR_SPARSE_MMA_MASK
	.align		4
.L_379:
        /*0018*/ 	.byte	0x03, 0x50
        /*001a*/ 	.short	0x0000


	//----- nvinfo : EIATTR_MAXREG_COUNT
	.align		4
        /*001c*/ 	.byte	0x03, 0x1b
        /*001e*/ 	.short	0x00a8


	//----- nvinfo : EIATTR_NUM_BARRIERS
	.align		4
        /*0020*/ 	.byte	0x02, 0x4c
        /*0022*/ 	.byte	0x10
	.zero		1


	//----- nvinfo : EIATTR_EXTERNS
	.align		4
        /*0024*/ 	.byte	0x04, 0x0f
        /*0026*/ 	.short	(.L_381 - .L_380)


	//   ....[0]....
	.align		4
.L_380:
        /*0028*/ 	.word	index@(__assertfail)


	//----- nvinfo : EIATTR_ANNOTATIONS
	.align		4
.L_381:
        /*002c*/ 	.byte	0x04, 0x55
        /*002e*/ 	.short	(.L_383 - .L_382)


	//   ....[0]....
.L_382:
        /* <DEDUP_REMOVED lines=125> */


	//----- nvinfo : EIATTR_MERCURY_ISA_VERSION
	.align		4
.L_383:
        /*07f0*/ 	.byte	0x03, 0x5f
        /*07f2*/ 	.short	0x0101


	//----- nvinfo : EIATTR_UNUSED_LOAD_BYTE_OFFSET
	.align		4
        /*07f4*/ 	.byte	0x04, 0x44
        /*07f6*/ 	.short	(.L_385 - .L_384)


	//   ....[0]....
.L_384:
        /*07f8*/ 	.word	0x00000ab0
        /*07fc*/ 	.word	0x0000fff0


	//   ....[1]....
        /*0800*/ 	.word	0x00017df0
        /*0804*/ 	.word	0x0000fff0


	//----- nvinfo : EIATTR_INT_WARP_WIDE_INSTR_OFFSETS
	.align		4
.L_385:
        /*0808*/ 	.byte	0x04, 0x31
        /*080a*/ 	.short	(.L_387 - .L_386)


	//   ....[0]....
.L_386:
        /*080c*/ 	.word	0x00000190


	//   ....[1]....
        /*0810*/ 	.word	0x000001d0


	//   ....[2]....
        /*0814*/ 	.word	0x00000240


	//   ....[3]....
        /*0818*/ 	.word	0x0001dad0


	//   ....[4]....
        /*081c*/ 	.word	0x0001db60


	//   ....[5]....
        /*0820*/ 	.word	0x00021610


	//   ....[6]....
        /*0824*/ 	.word	0x00021670


	//----- nvinfo : EIATTR_COOP_GROUP_MASK_REGIDS
	.align		4
.L_387:
        /*0828*/ 	.byte	0x04, 0x29
        /*082a*/ 	.short	(.L_389 - .L_388)


	//   ....[0]....
.L_388:
        /*082c*/ 	.word	0xffffffff


	//   ....[1]....
        /*0830*/ 	.word	0xffffffff


	//   ....[2]....
        /*0834*/ 	.word	0xffffffff


	//   ....[3]....
        /*0838*/ 	.word	0xffffffff


	//   ....[4]....
        /*083c*/ 	.word	0xffffffff


	//   ....[5]....
        /*0840*/ 	.word	0xffffffff


	//   ....[6]....
        /*0844*/ 	.word	0xffffffff


	//   ....[7]....
        /*0848*/ 	.word	0xffffffff


	//   ....[8]....
        /*084c*/ 	.word	0xffffffff


	//   ....[9]....
        /*0850*/ 	.word	0xffffffff


	//   ....[10]....
        /*0854*/ 	.word	0xffffffff


	//   ....[11]....
        /*0858*/ 	.word	0xffffffff


	//   ....[12]....
        /*085c*/ 	.word	0xffffffff


	//   ....[13]....
        /*0860*/ 	.word	0xffffffff


	//   ....[14]....
        /*0864*/ 	.word	0xffffffff


	//   ....[15]....
        /*0868*/ 	.word	0xffffffff


	//   ....[16]....
        /*086c*/ 	.word	0xffffffff


	//   ....[17]....
        /*0870*/ 	.word	0xffffffff


	//   ....[18]....
        /*0874*/ 	.word	0xffffffff


	//   ....[19]....
        /*0878*/ 	.word	0xffffffff


	//   ....[20]....
        /*087c*/ 	.word	0xffffffff


	//   ....[21]....
        /*0880*/ 	.word	0xffffffff


	//   ....[22]....
        /*0884*/ 	.word	0xffffffff


	//   ....[23]....
        /*0888*/ 	.word	0xffffffff


	//   ....[24]....
        /*088c*/ 	.word	0xffffffff


	//   ....[25]....
        /*0890*/ 	.word	0xffffffff


	//   ....[26]....
        /*0894*/ 	.word	0xffffffff


	//   ....[27]....
        /*0898*/ 	.word	0xffffffff


	//   ....[28]....
        /*089c*/ 	.word	0xffffffff


	//   ....[29]....
        /*08a0*/ 	.word	0xffffffff


	//   ....[30]....
        /*08a4*/ 	.word	0xffffffff


	//   ....[31]....
        /*08a8*/ 	.word	0xffffffff


	//   ....[32]....
        /*08ac*/ 	.word	0xffffffff


	//   ....[33]....
        /*08b0*/ 	.word	0xffffffff


	//   ....[34]....
        /*08b4*/ 	.word	0xffffffff


	//   ....[35]....
        /*08b8*/ 	.word	0xffffffff


	//   ....[36]....
        /*08bc*/ 	.word	0xffffffff


	//   ....[37]....
        /*08c0*/ 	.word	0xffffffff


	//   ....[38]....
        /*08c4*/ 	.word	0xffffffff


	//   ....[39]....
        /*08c8*/ 	.word	0xffffffff


	//   ....[40]....
        /*08cc*/ 	.word	0xffffffff


	//   ....[41]....
        /*08d0*/ 	.word	0xffffffff


	//   ....[42]....
        /*08d4*/ 	.word	0xffffffff


	//   ....[43]....
        /*08d8*/ 	.word	0xffffffff


	//   ....[44]....
        /*08dc*/ 	.word	0xffffffff


	//   ....[45]....
        /*08e0*/ 	.word	0xffffffff


	//   ....[46]....
        /*08e4*/ 	.word	0xffffffff


	//   ....[47]....
        /*08e8*/ 	.word	0xffffffff


	//   ....[48]....
        /*08ec*/ 	.word	0xffffffff


	//   ....[49]....
        /*08f0*/ 	.word	0xffffffff


	//   ....[50]....
        /*08f4*/ 	.word	0xffffffff


	//   ....[51]....
        /*08f8*/ 	.word	0xffffffff


	//   ....[52]....
        /*08fc*/ 	.word	0xffffffff


	//   ....[53]....
        /*0900*/ 	.word	0xffffffff


	//   ....[54]....
        /*0904*/ 	.word	0xffffffff


	//   ....[55]....
        /*0908*/ 	.word	0xffffffff


	//   ....[56]....
        /*090c*/ 	.word	0xffffffff


	//   ....[57]....
        /*0910*/ 	.word	0xffffffff


	//   ....[58]....
        /*0914*/ 	.word	0xffffffff


	//   ....[59]....
        /*0918*/ 	.word	0xffffffff


	//   ....[60]....
        /*091c*/ 	.word	0xffffffff


	//   ....[61]....
        /*0920*/ 	.word	0xffffffff


	//   ....[62]....
        /*0924*/ 	.word	0xffffffff


	//   ....[63]....
        /*0928*/ 	.word	0xffffffff


	//   ....[64]....
        /*092c*/ 	.word	0xffffffff


	//   ....[65]....
        /*0930*/ 	.word	0xffffffff


	//   ....[66]....
        /*0934*/ 	.word	0xffffffff


	//   ....[67]....
        /*0938*/ 	.word	0xffffffff


	//   ....[68]....
        /*093c*/ 	.word	0xffffffff


	//   ....[69]....
        /*0940*/ 	.word	0xffffffff


	//   ....[70]....
        /*0944*/ 	.word	0xffffffff


	//   ....[71]....
        /*0948*/ 	.word	0xffffffff


	//   ....[72]....
        /*094c*/ 	.word	0xffffffff


	//   ....[73]....
        /*0950*/ 	.word	0xffffffff


	//   ....[74]....
        /*0954*/ 	.word	0xffffffff


	//   ....[75]....
        /*0958*/ 	.word	0xffffffff


	//   ....[76]....
        /*095c*/ 	.word	0xffffffff


	//   ....[77]....
        /*0960*/ 	.word	0xffffffff


	//   ....[78]....
        /*0964*/ 	.word	0xffffffff


	//   ....[79]....
        /*0968*/ 	.word	0xffffffff


	//   ....[80]....
        /*096c*/ 	.word	0xffffffff


	//   ....[81]....
        /*0970*/ 	.word	0xffffffff


	//   ....[82]....
        /*0974*/ 	.word	0xffffffff


	//   ....[83]....
        /*0978*/ 	.word	0xffffffff


	//   ....[84]....
        /*097c*/ 	.word	0xffffffff


	//   ....[85]....
        /*0980*/ 	.word	0xffffffff


	//   ....[86]....
        /*0984*/ 	.word	0xffffffff


	//   ....[87]....
        /*0988*/ 	.word	0xffffffff


	//   ....[88]....
        /*098c*/ 	.word	0xffffffff


	//   ....[89]....
        /*0990*/ 	.word	0xffffffff


	//   ....[90]....
        /*0994*/ 	.word	0xffffffff


	//   ....[91]....
        /*0998*/ 	.word	0xffffffff


	//   ....[92]....
        /*099c*/ 	.word	0xffffffff


	//   ....[93]....
        /*09a0*/ 	.word	0xffffffff


	//   ....[94]....
        /*09a4*/ 	.word	0xffffffff


	//   ....[95]....
        /*09a8*/ 	.word	0xffffffff


	//   ....[96]....
        /*09ac*/ 	.word	0xffffffff


	//   ....[97]....
        /*09b0*/ 	.word	0xffffffff


	//   ....[98]....
        /*09b4*/ 	.word	0xffffffff


	//   ....[99]....
        /*09b8*/ 	.word	0xffffffff


	//   ....[100]....
        /*09bc*/ 	.word	0xffffffff


	//   ....[101]....
        /*09c0*/ 	.word	0xffffffff


	//   ....[102]....
        /*09c4*/ 	.word	0xffffffff


	//   ....[103]....
        /*09c8*/ 	.word	0xffffffff


	//   ....[104]....
        /*09cc*/ 	.word	0xffffffff


	//   ....[105]....
        /*09d0*/ 	.word	0xffffffff


	//   ....[106]....
        /*09d4*/ 	.word	0x0500000f


	//   ....[107]....
        /*09d8*/ 	.word	0x0500000f


	//   ....[108]....
        /*09dc*/ 	.word	0x0500000f


	//   ....[109]....
        /*09e0*/ 	.word	0x0500000f


	//   ....[110]....
        /*09e4*/ 	.word	0x0500000f


	//   ....[111]....
        /*09e8*/ 	.word	0x0500000f


	//   ....[112]....
        /*09ec*/ 	.word	0x0500000f


	//   ....[113]....
        /*09f0*/ 	.word	0x0500000f


	//   ....[114]....
        /*09f4*/ 	.word	0x0500000f


	//   ....[115]....
        /*09f8*/ 	.word	0x0500000f


	//   ....[116]....
        /*09fc*/ 	.word	0x0500000f


	//   ....[117]....
        /*0a00*/ 	.word	0x0500000f


	//   ....[118]....
        /*0a04*/ 	.word	0x0500000f


	//   ....[119]....
        /*0a08*/ 	.word	0x0500000f


	//   ....[120]....
        /*0a0c*/ 	.word	0x0500000f


	//   ....[121]....
        /*0a10*/ 	.word	0x0500000f


	//   ....[122]....
        /*0a14*/ 	.word	0x0500000f


	//   ....[123]....
        /*0a18*/ 	.word	0x0500000f


	//   ....[124]....
        /*0a1c*/ 	.word	0x0500000f


	//   ....[125]....
        /*0a20*/ 	.word	0x0500000f


	//   ....[126]....
        /*0a24*/ 	.word	0x0500000f


	//   ....[127]....
        /*0a28*/ 	.word	0x0500000f


	//   ....[128]....
        /*0a2c*/ 	.word	0x0500000f


	//   ....[129]....
        /*0a30*/ 	.word	0x0500000f


	//   ....[130]....
        /*0a34*/ 	.word	0x0500000f


	//   ....[131]....
        /*0a38*/ 	.word	0x0500000f


	//   ....[132]....
        /*0a3c*/ 	.word	0x0500000f


	//   ....[133]....
        /*0a40*/ 	.word	0x0500000f


	//   ....[134]....
        /*0a44*/ 	.word	0x0500000f


	//   ....[135]....
        /*0a48*/ 	.word	0x0500000f


	//   ....[136]....
        /*0a4c*/ 	.word	0x0500000f


	//   ....[137]....
        /*0a50*/ 	.word	0x0500000f


	//   ....[138]....
        /*0a54*/ 	.word	0x0500000f


	//   ....[139]....
        /*0a58*/ 	.word	0x0500000f


	//   ....[140]....
        /*0a5c*/ 	.word	0x0500000f


	//   ....[141]....
        /*0a60*/ 	.word	0x0500000f


	//   ....[142]....
        /*0a64*/ 	.word	0x0500000f


	//   ....[143]....
        /*0a68*/ 	.word	0x0500000f


	//   ....[144]....
        /*0a6c*/ 	.word	0x0500000f


	//   ....[145]....
        /*0a70*/ 	.word	0x0500000f


	//   ....[146]....
        /*0a74*/ 	.word	0x0500000f


	//   ....[147]....
        /*0a78*/ 	.word	0x0500000f


	//   ....[148]....
        /*0a7c*/ 	.word	0x0500000f


	//   ....[149]....
        /*0a80*/ 	.word	0x0500000f


	//   ....[150]....
        /*0a84*/ 	.word	0x0500000f


	//----- nvinfo : EIATTR_COOP_GROUP_INSTR_OFFSETS
	.align		4
.L_389:
        /*0a88*/ 	.byte	0x04, 0x28
        /*0a8a*/ 	.short	(.L_391 - .L_390)


	//   ....[0]....
.L_390:
        /*0a8c*/ 	.word	0x00000060


	//   ....[1]....
        /*0a90*/ 	.word	0x000001a0


	//   ....[2]....
        /*0a94*/ 	.word	0x000001f0


	//   ....[3]....
        /*0a98*/ 	.word	0x00000420


	//   ....[4]....
        /*0a9c*/ 	.word	0x00000580


	//   ....[5]....
        /*0aa0*/ 	.word	0x000006a0


	//   ....[6]....
        /*0aa4*/ 	.word	0x00000800


	//   ....[7]....
        /*0aa8*/ 	.word	0x0000b410


	//   ....[8]....
        /*0aac*/ 	.word	0x0000b990


	//   ....[9]....
        /*0ab0*/ 	.word	0x0000b9a0


	//   ....[10]....
        /*0ab4*/ 	.word	0x0000b9b0


	//   ....[11]....
        /*0ab8*/ 	.word	0x0000b9c0


	//   ....[12]....
        /*0abc*/ 	.word	0x0000e460


	//   ....[13]....
        /*0ac0*/ 	.word	0x0000e470


	//   ....[14]....
        /*0ac4*/ 	.word	0x0000e480


	//   ....[15]....
        /*0ac8*/ 	.word	0x0000e490


	//   ....[16]....
        /*0acc*/ 	.word	0x00012cf0


	//   ....[17]....
        /*0ad0*/ 	.word	0x00012d20


	//   ....[18]....
        /*0ad4*/ 	.word	0x000133a0


	//   ....[19]....
        /*0ad8*/ 	.word	0x00013400


	//   ....[20]....
        /*0adc*/ 	.word	0x00015c10


	//   ....[21]....
        /*0ae0*/ 	.word	0x00015c40


	//   ....[22]....
        /*0ae4*/ 	.word	0x000161d0


	//   ....[23]....
        /*0ae8*/ 	.word	0x00016240


	//   ....[24]....
        /*0aec*/ 	.word	0x00017740


	//   ....[25]....
        /*0af0*/ 	.word	0x000177e0


	//   ....[26]....
        /*0af4*/ 	.word	0x00017810


	//   ....[27]....
        /*0af8*/ 	.word	0x00017820


	//   ....[28]....
        /*0afc*/ 	.word	0x000188a0


	//   ....[29]....
        /*0b00*/ 	.word	0x000188b0


	//   ....[30]....
        /*0b04*/ 	.word	0x000188c0


	//   ....[31]....
        /*0b08*/ 	.word	0x000188d0


	//   ....[32]....
        /*0b0c*/ 	.word	0x00018f80


	//   ....[33]....
        /*0b10*/ 	.word	0x00018fb0


	//   ....[34]....
        /*0b14*/ 	.word	0x000190a0


	//   ....[35]....
        /*0b18*/ 	.word	0x000190c0


	//   ....[36]....
        /*0b1c*/ 	.word	0x00019180


	//   ....[37]....
        /*0b20*/ 	.word	0x000191a0


	//   ....[38]....
        /*0b24*/ 	.word	0x00019270


	//   ....[39]....
        /*0b28*/ 	.word	0x00019290


	//   ....[40]....
        /*0b2c*/ 	.word	0x00019700


	//   ....[41]....
        /*0b30*/ 	.word	0x00019720


	//   ....[42]....
        /*0b34*/ 	.word	0x00019b60


	//   ....[43]....
        /*0b38*/ 	.word	0x00019b70


	//   ....[44]....
        /*0b3c*/ 	.word	0x0001a7e0


	//   ....[45]....
        /*0b40*/ 	.word	0x0001a800


	//   ....[46]....
        /*0b44*/ 	.word	0x0001a8c0


	//   ....[47]....
        /*0b48*/ 	.word	0x0001a8e0


	//   ....[48]....
        /*0b4c*/ 	.word	0x0001a9a0


	//   ....[49]....
        /*0b50*/ 	.word	0x0001a9c0


	//   ....[50]....
        /*0b54*/ 	.word	0x0001aa90


	//   ....[51]....
        /*0b58*/ 	.word	0x0001aab0


	//   ....[52]....
        /*0b5c*/ 	.word	0x0001ac00


	//   ....[53]....
        /*0b60*/ 	.word	0x0001ae30


	//   ....[54]....
        /*0b64*/ 	.word	0x0001ae60


	//   ....[55]....
        /*0b68*/ 	.word	0x0001ae90


	//   ....[56]....
        /*0b6c*/ 	.word	0x0001aec0


	//   ....[57]....
        /*0b70*/ 	.word	0x0001aef0


	//   ....[58]....
        /*0b74*/ 	.word	0x0001af20


	//   ....[59]....
        /*0b78*/ 	.word	0x0001b0c0


	//   ....[60]....
        /*0b7c*/ 	.word	0x0001b0f0


	//   ....[61]....
        /*0b80*/ 	.word	0x0001b120


	//   ....[62]....
        /*0b84*/ 	.word	0x0001b150


	//   ....[63]....
        /*0b88*/ 	.word	0x0001b180


	//   ....[64]....
        /*0b8c*/ 	.word	0x0001b1b0


	//   ....[65]....
        /*0b90*/ 	.word	0x0001b240


	//   ....[66]....
        /*0b94*/ 	.word	0x0001b270


	//   ....[67]....
        /*0b98*/ 	.word	0x0001b280


	//   ....[68]....
        /*0b9c*/ 	.word	0x0001b330


	//   ....[69]....
        /*0ba0*/ 	.word	0x0001c4c0


	//   ....[70]....
        /*0ba4*/ 	.word	0x0001e0b0


	//   ....[71]....
        /*0ba8*/ 	.word	0x0001eca0


	//   ....[72]....
        /*0bac*/ 	.word	0x0001ece0


	//   ....[73]....
        /*0bb0*/ 	.word	0x0001eda0


	//   ....[74]....
        /*0bb4*/ 	.word	0x0001edb0


	//   ....[75]....
        /*0bb8*/ 	.word	0x0001ee50


	//   ....[76]....
        /*0bbc*/ 	.word	0x0001ee60


	//   ....[77]....
        /*0bc0*/ 	.word	0x0001ef00


	//   ....[78]....
        /*0bc4*/ 	.word	0x0001ef10


	//   ....[79]....
        /*0bc8*/ 	.word	0x0001efb0


	//   ....[80]....
        /*0bcc*/ 	.word	0x0001efc0


	//   ....[81]....
        /*0bd0*/ 	.word	0x0001f060


	//   ....[82]....
        /*0bd4*/ 	.word	0x0001f070


	//   ....[83]....
        /*0bd8*/ 	.word	0x0001f110


	//   ....[84]....
        /*0bdc*/ 	.word	0x0001f120


	//   ....[85]....
        /*0be0*/ 	.word	0x0001f170


	//   ....[86]....
        /*0be4*/ 	.word	0x0001f1b0


	//   ....[87]....
        /*0be8*/ 	.word	0x00021da0


	//   ....[88]....
        /*0bec*/ 	.word	0x00021dd0


	//   ....[89]....
        /*0bf0*/ 	.word	0x00021e20


	//   ....[90]....
        /*0bf4*/ 	.word	0x00021e50


	//   ....[91]....
        /*0bf8*/ 	.word	0x00021e80


	//   ....[92]....
        /*0bfc*/ 	.word	0x00021eb0


	//   ....[93]....
        /*0c00*/ 	.word	0x00021ee0


	//   ....[94]....
        /*0c04*/ 	.word	0x00021f10


	//   ....[95]....
        /*0c08*/ 	.word	0x000220e0


	//   ....[96]....
        /*0c0c*/ 	.word	0x00022110


	//   ....[97]....
        /*0c10*/ 	.word	0x00022140


	//   ....[98]....
        /*0c14*/ 	.word	0x00022170


	//   ....[99]....
        /*0c18*/ 	.word	0x000221a0


	//   ....[100]....
        /*0c1c*/ 	.word	0x000221d0


	//   ....[101]....
        /*0c20*/ 	.word	0x00022290


	//   ....[102]....
        /*0c24*/ 	.word	0x000222b0


	//   ....[103]....
        /*0c28*/ 	.word	0x000222c0


	//   ....[104]....
        /*0c2c*/ 	.word	0x00022320


	//   ....[105]....
        /*0c30*/ 	.word	0x00022a30


	//   ....[106]....
        /*0c34*/ 	.word	0x00022e70


	//   ....[107]....
        /*0c38*/ 	.word	0x00022f00


	//   ....[108]....
        /*0c3c*/ 	.word	0x00022f50


	//   ....[109]....
        /*0c40*/ 	.word	0x00022fa0


	//   ....[110]....
        /*0c44*/ 	.word	0x00023090


	//   ....[111]....
        /*0c48*/ 	.word	0x00023120


	//   ....[112]....
        /*0c4c*/ 	.word	0x00023170


	//   ....[113]....
        /*0c50*/ 	.word	0x000231c0


	//   ....[114]....
        /*0c54*/ 	.word	0x00023420


	//   ....[115]....
        /*0c58*/ 	.word	0x00023710


	//   ....[116]....
        /*0c5c*/ 	.word	0x00023890


	//   ....[117]....
        /*0c60*/ 	.word	0x000238e0


	//   ....[118]....
        /*0c64*/ 	.word	0x000239b0


	//   ....[119]....
        /*0c68*/ 	.word	0x00023ac0


	//   ....[120]....
        /*0c6c*/ 	.word	0x00023b20


	//   ....[121]....
        /*0c70*/ 	.word	0x00023c30


	//   ....[122]....
        /*0c74*/ 	.word	0x00023c90


	//   ....[123]....
        /*0c78*/ 	.word	0x00023da0


	//   ....[124]....
        /*0c7c*/ 	.word	0x00023e00


	//   ....[125]....
        /*0c80*/ 	.word	0x00023f10


	//   ....[126]....
        /*0c84*/ 	.word	0x00023f70


	//   ....[127]....
        /*0c88*/ 	.word	0x00024080


	//   ....[128]....
        /*0c8c*/ 	.word	0x000240e0


	//   ....[129]....
        /*0c90*/ 	.word	0x000241f0


	//   ....[130]....
        /*0c94*/ 	.word	0x00024250


	//   ....[131]....
        /*0c98*/ 	.word	0x00024330


	//   ....[132]....
        /*0c9c*/ 	.word	0x000246a0


	//   ....[133]....
        /*0ca0*/ 	.word	0x00024750


	//   ....[134]....
        /*0ca4*/ 	.word	0x000248c0


	//   ....[135]....
        /*0ca8*/ 	.word	0x00024950


	//   ....[136]....
        /*0cac*/ 	.word	0x000249d0


	//   ....[137]....
        /*0cb0*/ 	.word	0x00024a50


	//   ....[138]....
        /*0cb4*/ 	.word	0x00024ad0


	//   ....[139]....
        /*0cb8*/ 	.word	0x00024b60


	//   ....[140]....
        /*0cbc*/ 	.word	0x00024c00


	//   ....[141]....
        /*0cc0*/ 	.word	0x00024cd0


	//   ....[142]....
        /*0cc4*/ 	.word	0x00024d50


	//   ....[143]....
        /*0cc8*/ 	.word	0x00024dd0


	//   ....[144]....
        /*0ccc*/ 	.word	0x00024e50


	//   ....[145]....
        /*0cd0*/ 	.word	0x00024ee0


	//   ....[146]....
        /*0cd4*/ 	.word	0x00024f60


	//   ....[147]....
        /*0cd8*/ 	.word	0x00025000


	//   ....[148]....
        /*0cdc*/ 	.word	0x00025050


	//   ....[149]....
        /*0ce0*/ 	.word	0x000250e0


	//   ....[150]....
        /*0ce4*/ 	.word	0x00025210


	//----- nvinfo : EIATTR_REG_RECONFIG
	.align		4
.L_391:
        /*0ce8*/ 	.byte	0x01, 0x54
	.zero		2


	//----- nvinfo : EIATTR_SYSCALL_OFFSETS
	.align		4
        /*0cec*/ 	.byte	0x04, 0x46
        /*0cee*/ 	.short	(.L_393 - .L_392)


	//   ....[0]....
.L_392:
        /*0cf0*/ 	.word	0x00002020


	//   ....[1]....
        /*0cf4*/ 	.word	0x00002170


	//   ....[2]....
        /*0cf8*/ 	.word	0x0000b5c0


	//   ....[3]....
        /*0cfc*/ 	.word	0x0000b910


	//   ....[4]....
        /*0d00*/ 	.word	0x0001dcd0


	//   ....[5]....
        /*0d04*/ 	.word	0x0001de20


	//   ....[6]....
        /*0d08*/ 	.word	0x0001df10


	//   ....[7]....
        /*0d0c*/ 	.word	0x0001e870


	//----- nvinfo : EIATTR_MBARRIER_INSTR_OFFSETS
	.align		4
.L_393:
        /*0d10*/ 	.byte	0x04, 0x39
        /*0d12*/ 	.short	(.L_395 - .L_394)


	//   ....[0]....
.L_394:
        /*0d14*/ 	.word	0x000002d0
        /*0d18*/ 	.word	0x000000ff
        /*0d1c*/ 	.word	0x00034800
        /*0d20*/ 	.short	0x0100
        /*0d22*/ 	.byte	0x08
	.zero		1


	//   ....[1]....
        /*0d24*/ 	.word	0x000002e0
        /*0d28*/ 	.word	0x000000ff
        /*0d2c*/ 	.word	0x00034820
        /*0d30*/ 	.short	0x0100
        /*0d32*/ 	.byte	0x08
	.zero		1


	//   ....[2]....
        /*0d34*/ 	.word	0x000003d0
        /*0d38*/ 	.word	0x000000ff
        /*0d3c*/ 	.word	0x00034830
        /*0d40*/ 	.short	0x0100
        /*0d42*/ 	.byte	0x08
	.zero		1


	//   ....[3]....
        /*0d44*/ 	.word	0x000003e0
        /*0d48*/ 	.word	0x000000ff
        /*0d4c*/ 	.word	0x00034840
        /*0d50*/ 	.short	0x0100
        /*0d52*/ 	.byte	0x08
	.zero		1


	//   ....[4]....
        /*0d54*/ 	.word	0x000003f0
        /*0d58*/ 	.word	0x000000ff
        /*0d5c*/ 	.word	0x00034838
        /*0d60*/ 	.short	0x0100
        /*0d62*/ 	.byte	0x08
	.zero		1


	//   ....[5]....
        /*0d64*/ 	.word	0x00000400
        /*0d68*/ 	.word	0x000000ff
        /*0d6c*/ 	.word	0x00034848
        /*0d70*/ 	.short	0x0100
        /*0d72*/ 	.byte	0x08
	.zero		1


	//   ....[6]....
        /*0d74*/ 	.word	0x00000530
        /*0d78*/ 	.word	0x000000ff
        /*0d7c*/ 	.word	0x00034850
        /*0d80*/ 	.short	0x0100
        /*0d82*/ 	.byte	0x08
	.zero		1


	//   ....[7]....
        /*0d84*/ 	.word	0x00000540
        /*0d88*/ 	.word	0x000000ff
        /*0d8c*/ 	.word	0x00034860
        /*0d90*/ 	.short	0x0100
        /*0d92*/ 	.byte	0x08
	.zero		1


	//   ....[8]....
        /*0d94*/ 	.word	0x00000550
        /*0d98*/ 	.word	0x000000ff
        /*0d9c*/ 	.word	0x00034858
        /*0da0*/ 	.short	0x0100
        /*0da2*/ 	.byte	0x08
	.zero		1


	//   ....[9]....
        /*0da4*/ 	.word	0x00000560
        /*0da8*/ 	.word	0x000000ff
        /*0dac*/ 	.word	0x00034868
        /*0db0*/ 	.short	0x0100
        /*0db2*/ 	.byte	0x08
	.zero		1


	//   ....[10]....
        /*0db4*/ 	.word	0x00000650
        /*0db8*/ 	.word	0x000000ff
        /*0dbc*/ 	.word	0x00034870
        /*0dc0*/ 	.short	0x0100
        /*0dc2*/ 	.byte	0x06
	.zero		1


	//   ....[11]....
        /*0dc4*/ 	.word	0x00000660
        /*0dc8*/ 	.word	0x000000ff
        /*0dcc*/ 	.word	0x00034880
        /*0dd0*/ 	.short	0x0100
        /*0dd2*/ 	.byte	0x06
	.zero		1


	//   ....[12]....
        /*0dd4*/ 	.word	0x00000670
        /*0dd8*/ 	.word	0x000000ff
        /*0ddc*/ 	.word	0x00034878
        /*0de0*/ 	.short	0x0100
        /*0de2*/ 	.byte	0x06
	.zero		1


	//   ....[13]....
        /*0de4*/ 	.word	0x00000680
        /*0de8*/ 	.word	0x000000ff
        /*0dec*/ 	.word	0x00034888
        /*0df0*/ 	.short	0x0100
        /*0df2*/ 	.byte	0x06
	.zero		1


	//   ....[14]....
        /*0df4*/ 	.word	0x000007b0
        /*0df8*/ 	.word	0x000000ff
        /*0dfc*/ 	.word	0x00034890
        /*0e00*/ 	.short	0x0100
        /*0e02*/ 	.byte	0x08
	.zero		1


	//   ....[15]....
        /*0e04*/ 	.word	0x000007c0
        /*0e08*/ 	.word	0x000000ff
        /*0e0c*/ 	.word	0x000348a0
        /*0e10*/ 	.short	0x0100
        /*0e12*/ 	.byte	0x08
	.zero		1


	//   ....[16]....
        /*0e14*/ 	.word	0x000007d0
        /*0e18*/ 	.word	0x000000ff
        /*0e1c*/ 	.word	0x00034898
        /*0e20*/ 	.short	0x0100
        /*0e22*/ 	.byte	0x08
	.zero		1


	//   ....[17]....
        /*0e24*/ 	.word	0x000007e0
        /*0e28*/ 	.word	0x000000ff
        /*0e2c*/ 	.word	0x000348a8
        /*0e30*/ 	.short	0x0100
        /*0e32*/ 	.byte	0x08
	.zero		1


	//   ....[18]....
        /*0e34*/ 	.word	0x00000910
        /*0e38*/ 	.word	0x000000ff
        /*0e3c*/ 	.word	0x000348b0
        /*0e40*/ 	.short	0x0100
        /*0e42*/ 	.byte	0x08
	.zero		1


	//   ....[19]....
        /*0e44*/ 	.word	0x00000920
        /*0e48*/ 	.word	0x000000ff
        /*0e4c*/ 	.word	0x000348c0
        /*0e50*/ 	.short	0x0100
        /*0e52*/ 	.byte	0x08
	.zero		1


	//   ....[20]....
        /*0e54*/ 	.word	0x00000930
        /*0e58*/ 	.word	0x000000ff
        /*0e5c*/ 	.word	0x000348b8
        /*0e60*/ 	.short	0x0100
        /*0e62*/ 	.byte	0x08
	.zero		1


	//   ....[21]....
        /*0e64*/ 	.word	0x00000940
        /*0e68*/ 	.word	0x000000ff
        /*0e6c*/ 	.word	0x000348c8
        /*0e70*/ 	.short	0x0100
        /*0e72*/ 	.byte	0x08
	.zero		1


	//   ....[22]....
        /*0e74*/ 	.word	0x00003c90
        /*0e78*/ 	.word	0x00000065
        /*0e7c*/ 	.word	0x00034890
        /*0e80*/ 	.short	0x010a
        /*0e82*/ 	.byte	0x3f
	.zero		1


	//   ....[23]....
        /*0e84*/ 	.word	0x00007250
        /*0e88*/ 	.word	0x00000065
        /*0e8c*/ 	.word	0x00034890
        /*0e90*/ 	.short	0x010a
        /*0e92*/ 	.byte	0x3f
	.zero		1


	//   ....[24]....
        /*0e94*/ 	.word	0x0000a5a0
        /*0e98*/ 	.word	0x00000065
        /*0e9c*/ 	.word	0x00034890
        /*0ea0*/ 	.short	0x010a
        /*0ea2*/ 	.byte	0x3f
	.zero		1


	//   ....[25]....
        /*0ea4*/ 	.word	0x0000a970
        /*0ea8*/ 	.word	0x00000028
        /*0eac*/ 	.word	0x00000000
        /*0eb0*/ 	.short	0x0101
        /*0eb2*/ 	.byte	0x3f
	.zero		1


	//   ....[26]....
        /*0eb4*/ 	.word	0x0000a9b0
        /*0eb8*/ 	.word	0x00000065
        /*0ebc*/ 	.word	0x000348b0
        /*0ec0*/ 	.short	0x010a
        /*0ec2*/ 	.byte	0x3f
	.zero		1


	//   ....[27]....
        /*0ec4*/ 	.word	0x0000ae50
        /*0ec8*/ 	.word	0x00000065
        /*0ecc*/ 	.word	0x00000000
        /*0ed0*/ 	.short	0x0101
        /*0ed2*/ 	.byte	0x3f
	.zero		1


	//   ....[28]....
        /*0ed4*/ 	.word	0x0000b640
        /*0ed8*/ 	.word	0x00000002
        /*0edc*/ 	.word	0x00034800
        /*0ee0*/ 	.short	0x010a
        /*0ee2*/ 	.byte	0x3f
	.zero		1


	//   ....[29]....
        /*0ee4*/ 	.word	0x0000b690
        /*0ee8*/ 	.word	0x00000002
        /*0eec*/ 	.word	0x00034800
        /*0ef0*/ 	.short	0x010a
        /*0ef2*/ 	.byte	0x3f
	.zero		1


	//   ....[30]....
        /*0ef4*/ 	.word	0x0000c0e0
        /*0ef8*/ 	.word	0x00000002
        /*0efc*/ 	.word	0x00034800
        /*0f00*/ 	.short	0x010a
        /*0f02*/ 	.byte	0x3f
	.zero		1


	//   ....[31]....
        /*0f04*/ 	.word	0x0000e8f0
        /*0f08*/ 	.word	0x00000002
        /*0f0c*/ 	.word	0x00034800
        /*0f10*/ 	.short	0x010a
        /*0f12*/ 	.byte	0x3f
	.zero		1


	//   ....[32]....
        /*0f14*/ 	.word	0x000110e0
        /*0f18*/ 	.word	0x00000000
        /*0f1c*/ 	.word	0x00034830
        /*0f20*/ 	.short	0x010a
        /*0f22*/ 	.byte	0x3f
	.zero		1


	//   ....[33]....
        /*0f24*/ 	.word	0x00011160
        /*0f28*/ 	.word	0x00000000
        /*0f2c*/ 	.word	0x00034830
        /*0f30*/ 	.short	0x010a
        /*0f32*/ 	.byte	0x3f
	.zero		1


	//   ....[34]....
        /*0f34*/ 	.word	0x00013940
        /*0f38*/ 	.word	0x00000003
        /*0f3c*/ 	.word	0x00000000
        /*0f40*/ 	.short	0x0101
        /*0f42*/ 	.byte	0x3f
	.zero		1


	//   ....[35]....
        /*0f44*/ 	.word	0x00014330
        /*0f48*/ 	.word	0x0000000c
        /*0f4c*/ 	.word	0x00034830
        /*0f50*/ 	.short	0x010a
        /*0f52*/ 	.byte	0x3f
	.zero		1


	//   ....[36]....
        /*0f54*/ 	.word	0x000143b0
        /*0f58*/ 	.word	0x0000000c
        /*0f5c*/ 	.word	0x00034830
        /*0f60*/ 	.short	0x010a
        /*0f62*/ 	.byte	0x3f
	.zero		1


	//   ....[37]....
        /*0f64*/ 	.word	0x00014ea0
        /*0f68*/ 	.word	0x0000000d
        /*0f6c*/ 	.word	0x00034850
        /*0f70*/ 	.short	0x010a
        /*0f72*/ 	.byte	0x3f
	.zero		1


	//   ....[38]....
        /*0f74*/ 	.word	0x00014ef0
        /*0f78*/ 	.word	0x0000000d
        /*0f7c*/ 	.word	0x00034850
        /*0f80*/ 	.short	0x010a
        /*0f82*/ 	.byte	0x3f
	.zero		1


	//   ....[39]....
        /*0f84*/ 	.word	0x000168e0
        /*0f88*/ 	.word	0x0000000c
        /*0f8c*/ 	.word	0x00000000
        /*0f90*/ 	.short	0x0101
        /*0f92*/ 	.byte	0x3f
	.zero		1


	//   ....[40]....
        /*0f94*/ 	.word	0x00016920
        /*0f98*/ 	.word	0x0000000d
        /*0f9c*/ 	.word	0x00000000
        /*0fa0*/ 	.short	0x0101
        /*0fa2*/ 	.byte	0x3f
	.zero		1


	//   ....[41]....
        /*0fa4*/ 	.word	0x00017320
        /*0fa8*/ 	.word	0x00000006
        /*0fac*/ 	.word	0x00034850
        /*0fb0*/ 	.short	0x010a
        /*0fb2*/ 	.byte	0x3f
	.zero		1


	//   ....[42]....
        /*0fb4*/ 	.word	0x000173c0
        /*0fb8*/ 	.word	0x00000006
        /*0fbc*/ 	.word	0x00034850
        /*0fc0*/ 	.short	0x010a
        /*0fc2*/ 	.byte	0x3f
	.zero		1


	//   ....[43]....
        /*0fc4*/ 	.word	0x00017980
        /*0fc8*/ 	.word	0x00000006
        /*0fcc*/ 	.word	0x00000000
        /*0fd0*/ 	.short	0x0101
        /*0fd2*/ 	.byte	0x3f
	.zero		1


	//   ....[44]....
        /*0fd4*/ 	.word	0x00018fa0
        /*0fd8*/ 	.word	0x00000000
        /*0fdc*/ 	.word	0x00000000
        /*0fe0*/ 	.short	0x0101
        /*0fe2*/ 	.byte	0x3f
	.zero		1


	//   ....[45]....
        /*0fe4*/ 	.word	0x00019710
        /*0fe8*/ 	.word	0x00000006
        /*0fec*/ 	.word	0x00000000
        /*0ff0*/ 	.short	0x0101
        /*0ff2*/ 	.byte	0x3f
	.zero		1


	//   ....[46]....
        /*0ff4*/ 	.word	0x0001c5a0
        /*0ff8*/ 	.word	0x00000012
        /*0ffc*/ 	.word	0x00034820
        /*1000*/ 	.short	0x010a
        /*1002*/ 	.byte	0x3f
	.zero		1


	//   ....[47]....
        /*1004*/ 	.word	0x0001c670
        /*1008*/ 	.word	0x00000005
        /*100c*/ 	.word	0x000348a0
        /*1010*/ 	.short	0x010a
        /*1012*/ 	.byte	0x3f
	.zero		1


	//   ....[48]....
        /*1014*/ 	.word	0x0001ca90
        /*1018*/ 	.word	0x00000005
        /*101c*/ 	.word	0x000348c0
        /*1020*/ 	.short	0x010a
        /*1022*/ 	.byte	0x3f
	.zero		1


	//   ....[49]....
        /*1024*/ 	.word	0x0001cf50
        /*1028*/ 	.word	0x00000006
        /*102c*/ 	.word	0x000348a0
        /*1030*/ 	.short	0x010a
        /*1032*/ 	.byte	0x3f
	.zero		1


	//   ....[50]....
        /*1034*/ 	.word	0x0001d390
        /*1038*/ 	.word	0x00000006
        /*103c*/ 	.word	0x000348c0
        /*1040*/ 	.short	0x010a
        /*1042*/ 	.byte	0x3f
	.zero		1


	//   ....[51]....
        /*1044*/ 	.word	0x0001e320
        /*1048*/ 	.word	0x00000000
        /*104c*/ 	.word	0x00034840
        /*1050*/ 	.short	0x010a
        /*1052*/ 	.byte	0x3f
	.zero		1


	//   ....[52]....
        /*1054*/ 	.word	0x0001f2a0
        /*1058*/ 	.word	0x00000012
        /*105c*/ 	.word	0x00034800
        /*1060*/ 	.short	0x0107
        /*1062*/ 	.byte	0x3f
	.zero		1


	//   ....[53]....
        /*1064*/ 	.word	0x0001f3a0
        /*1068*/ 	.word	0x00000012
        /*106c*/ 	.word	0x00034800
        /*1070*/ 	.short	0x0101
        /*1072*/ 	.byte	0x3f
	.zero		1


	//   ....[54]....
        /*1074*/ 	.word	0x0001f3c0
        /*1078*/ 	.word	0x00000012
        /*107c*/ 	.word	0x00034820
        /*1080*/ 	.short	0x010a
        /*1082*/ 	.byte	0x3f
	.zero		1


	//   ....[55]....
        /*1084*/ 	.word	0x0001f780
        /*1088*/ 	.word	0x00000003
        /*108c*/ 	.word	0x00034840
        /*1090*/ 	.short	0x010a
        /*1092*/ 	.byte	0x3f
	.zero		1


	//   ....[56]....
        /*1094*/ 	.word	0x0001fc00
        /*1098*/ 	.word	0x00000002
        /*109c*/ 	.word	0x00034860
        /*10a0*/ 	.short	0x010a
        /*10a2*/ 	.byte	0x3f
	.zero		1


	//   ....[57]....
        /*10a4*/ 	.word	0x000202b0
        /*10a8*/ 	.word	0x00000003
        /*10ac*/ 	.word	0x00034840
        /*10b0*/ 	.short	0x010a
        /*10b2*/ 	.byte	0x3f
	.zero		1


	//   ....[58]....
        /*10b4*/ 	.word	0x00020730
        /*10b8*/ 	.word	0x00000002
        /*10bc*/ 	.word	0x00034860
        /*10c0*/ 	.short	0x010a
        /*10c2*/ 	.byte	0x3f
	.zero		1


	//   ....[59]....
        /*10c4*/ 	.word	0x00020d40
        /*10c8*/ 	.word	0x00000003
        /*10cc*/ 	.word	0x00034840
        /*10d0*/ 	.short	0x010a
        /*10d2*/ 	.byte	0x3f
	.zero		1


	//   ....[60]....
        /*10d4*/ 	.word	0x000211b0
        /*10d8*/ 	.word	0x00000002
        /*10dc*/ 	.word	0x00034860
        /*10e0*/ 	.short	0x010a
        /*10e2*/ 	.byte	0x3f
	.zero		1


	//   ....[61]....
        /*10e4*/ 	.word	0x00021760
        /*10e8*/ 	.word	0x00000000
        /*10ec*/ 	.word	0x00034860
        /*10f0*/ 	.short	0x010a
        /*10f2*/ 	.byte	0x3f
	.zero		1


	//   ....[62]....
        /*10f4*/ 	.word	0x000229b0
        /*10f8*/ 	.word	0x00000000
        /*10fc*/ 	.word	0x00034820
        /*1100*/ 	.short	0x010a
        /*1102*/ 	.byte	0x3f
	.zero		1


	//   ....[63]....
        /*1104*/ 	.word	0x00022bb0
        /*1108*/ 	.word	0x00000006
        /*110c*/ 	.word	0x00000000
        /*1110*/ 	.short	0x010a
        /*1112*/ 	.byte	0x3f
	.zero		1


	//   ....[64]....
        /*1114*/ 	.word	0x00022be0
        /*1118*/ 	.word	0x00000007
        /*111c*/ 	.word	0x00000000
        /*1120*/ 	.short	0x010a
        /*1122*/ 	.byte	0x3f
	.zero		1


	//   ....[65]....
        /*1124*/ 	.word	0x00022c40
        /*1128*/ 	.word	0x00000004
        /*112c*/ 	.word	0x00000000
        /*1130*/ 	.short	0x010a
        /*1132*/ 	.byte	0x3f
	.zero		1


	//   ....[66]....
        /*1134*/ 	.word	0x00022c70
        /*1138*/ 	.word	0x00000003
        /*113c*/ 	.word	0x00000000
        /*1140*/ 	.short	0x010a
        /*1142*/ 	.byte	0x3f
	.zero		1


	//   ....[67]....
        /*1144*/ 	.word	0x00022cd0
        /*1148*/ 	.word	0x00000065
        /*114c*/ 	.word	0x00034890
        /*1150*/ 	.short	0x010a
        /*1152*/ 	.byte	0x3f
	.zero		1


	//   ....[68]....
        /*1154*/ 	.word	0x00022d20
        /*1158*/ 	.word	0x00000065
        /*115c*/ 	.word	0x00034890
        /*1160*/ 	.short	0x010a
        /*1162*/ 	.byte	0x3f
	.zero		1


	//   ....[69]....
        /*1164*/ 	.word	0x00022d70
        /*1168*/ 	.word	0x00000065
        /*116c*/ 	.word	0x00034890
        /*1170*/ 	.short	0x010a
        /*1172*/ 	.byte	0x3f
	.zero		1


	//   ....[70]....
        /*1174*/ 	.word	0x00022dc0
        /*1178*/ 	.word	0x00000065
        /*117c*/ 	.word	0x000348b0
        /*1180*/ 	.short	0x010a
        /*1182*/ 	.byte	0x3f
	.zero		1


	//   ....[71]....
        /*1184*/ 	.word	0x00022fe0
        /*1188*/ 	.word	0x00000002
        /*118c*/ 	.word	0x00034800
        /*1190*/ 	.short	0x010a
        /*1192*/ 	.byte	0x3f
	.zero		1


	//   ....[72]....
        /*1194*/ 	.word	0x00023200
        /*1198*/ 	.word	0x00000002
        /*119c*/ 	.word	0x00034800
        /*11a0*/ 	.short	0x010a
        /*11a2*/ 	.byte	0x3f
	.zero		1


	//   ....[73]....
        /*11a4*/ 	.word	0x00023250
        /*11a8*/ 	.word	0x00000000
        /*11ac*/ 	.word	0x00034830
        /*11b0*/ 	.short	0x010a
        /*11b2*/ 	.byte	0x3f
	.zero		1


	//   ....[74]....
        /*11b4*/ 	.word	0x000232a0
        /*11b8*/ 	.word	0x0000000c
        /*11bc*/ 	.word	0x00034830
        /*11c0*/ 	.short	0x010a
        /*11c2*/ 	.byte	0x3f
	.zero		1


	//   ....[75]....
        /*11c4*/ 	.word	0x000232f0
        /*11c8*/ 	.word	0x0000000d
        /*11cc*/ 	.word	0x00034850
        /*11d0*/ 	.short	0x010a
        /*11d2*/ 	.byte	0x3f
	.zero		1


	//   ....[76]....
        /*11d4*/ 	.word	0x00023340
        /*11d8*/ 	.word	0x00000006
        /*11dc*/ 	.word	0x00034850
        /*11e0*/ 	.short	0x010a
        /*11e2*/ 	.byte	0x3f
	.zero		1


	//   ....[77]....
        /*11e4*/ 	.word	0x000234f0
        /*11e8*/ 	.word	0x00000012
        /*11ec*/ 	.word	0x00034820
        /*11f0*/ 	.short	0x010a
        /*11f2*/ 	.byte	0x3f
	.zero		1


	//   ....[78]....
        /*11f4*/ 	.word	0x00023540
        /*11f8*/ 	.word	0x00000005
        /*11fc*/ 	.word	0x000348a0
        /*1200*/ 	.short	0x010a
        /*1202*/ 	.byte	0x3f
	.zero		1


	//   ....[79]....
        /*1204*/ 	.word	0x00023590
        /*1208*/ 	.word	0x00000005
        /*120c*/ 	.word	0x000348c0
        /*1210*/ 	.short	0x010a
        /*1212*/ 	.byte	0x3f
	.zero		1


	//   ....[80]....
        /*1214*/ 	.word	0x000235e0
        /*1218*/ 	.word	0x00000006
        /*121c*/ 	.word	0x000348a0
        /*1220*/ 	.short	0x010a
        /*1222*/ 	.byte	0x3f
	.zero		1


	//   ....[81]....
        /*1224*/ 	.word	0x00023630
        /*1228*/ 	.word	0x00000006
        /*122c*/ 	.word	0x000348c0
        /*1230*/ 	.short	0x010a
        /*1232*/ 	.byte	0x3f
	.zero		1


	//   ....[82]....
        /*1234*/ 	.word	0x000237d0
        /*1238*/ 	.word	0x00000000
        /*123c*/ 	.word	0x00034840
        /*1240*/ 	.short	0x010a
        /*1242*/ 	.byte	0x3f
	.zero		1


	//   ....[83]....
        /*1244*/ 	.word	0x000243b0
        /*1248*/ 	.word	0x00000012
        /*124c*/ 	.word	0x00034820
        /*1250*/ 	.short	0x010a
        /*1252*/ 	.byte	0x3f
	.zero		1


	//   ....[84]....
        /*1254*/ 	.word	0x00024400
        /*1258*/ 	.word	0x00000003
        /*125c*/ 	.word	0x00034840
        /*1260*/ 	.short	0x010a
        /*1262*/ 	.byte	0x3f
	.zero		1


	//   ....[85]....
        /*1264*/ 	.word	0x00024450
        /*1268*/ 	.word	0x00000002
        /*126c*/ 	.word	0x00034860
        /*1270*/ 	.short	0x010a
        /*1272*/ 	.byte	0x3f
	.zero		1


	//   ....[86]....
        /*1274*/ 	.word	0x000244a0
        /*1278*/ 	.word	0x00000003
        /*127c*/ 	.word	0x00034840
        /*1280*/ 	.short	0x010a
        /*1282*/ 	.byte	0x3f
	.zero		1


	//   ....[87]....
        /*1284*/ 	.word	0x000244f0
        /*1288*/ 	.word	0x00000002
        /*128c*/ 	.word	0x00034860
        /*1290*/ 	.short	0x010a
        /*1292*/ 	.byte	0x3f
	.zero		1


	//   ....[88]....
        /*1294*/ 	.word	0x00024540
        /*1298*/ 	.word	0x00000003
        /*129c*/ 	.word	0x00034840
        /*12a0*/ 	.short	0x010a
        /*12a2*/ 	.byte	0x3f
	.zero		1


	//   ....[89]....
        /*12a4*/ 	.word	0x00024590
        /*12a8*/ 	.word	0x00000002
        /*12ac*/ 	.word	0x00034860
        /*12b0*/ 	.short	0x010a
        /*12b2*/ 	.byte	0x3f
	.zero		1


	//   ....[90]....
        /*12b4*/ 	.word	0x000245e0
        /*12b8*/ 	.word	0x00000000
        /*12bc*/ 	.word	0x00034860
        /*12c0*/ 	.short	0x010a
        /*12c2*/ 	.byte	0x3f
	.zero		1


	//   ....[91]....
        /*12c4*/ 	.word	0x00025130
        /*12c8*/ 	.word	0x00000000
        /*12cc*/ 	.word	0x00034820
        /*12d0*/ 	.short	0x010a
        /*12d2*/ 	.byte	0x3f
	.zero		1


	//   ....[92]....
        /*12d4*/ 	.word	0x000252d0
        /*12d8*/ 	.word	0x00000006
        /*12dc*/ 	.word	0x00000000
        /*12e0*/ 	.short	0x010a
        /*12e2*/ 	.byte	0x3f
	.zero		1


	//   ....[93]....
        /*12e4*/ 	.word	0x00025320
        /*12e8*/ 	.word	0x00000007
        /*12ec*/ 	.word	0x00000000
        /*12f0*/ 	.short	0x010a
        /*12f2*/ 	.byte	0x3f
	.zero		1


	//   ....[94]....
        /*12f4*/ 	.word	0x00025370
        /*12f8*/ 	.word	0x00000004
        /*12fc*/ 	.word	0x00000000
        /*1300*/ 	.short	0x010a
        /*1302*/ 	.byte	0x3f
	.zero		1


	//----- nvinfo : EIATTR_NUM_MBARRIERS
	.align		4
.L_395:
        /*1304*/ 	.byte	0x03, 0x38
        /*1306*/ 	.short	0x0016


	//----- nvinfo : EIATTR_EXIT_INSTR_OFFSETS
	.align		4
        /*1308*/ 	.byte	0x04, 0x1c
        /*130a*/ 	.short	(.L_397 - .L_396)


	//   ....[0]....
.L_396:
        /*130c*/ 	.word	0x00022cc0


	//----- nvinfo : EIATTR_MAX_THREADS
	.align		4
.L_397:
        /*1310*/ 	.byte	0x04, 0x05
        /*1312*/ 	.short	(.L_399 - .L_398)
.L_398:
        /*1314*/ 	.word	0x00000180
        /*1318*/ 	.word	0x00000001
        /*131c*/ 	.word	0x00000001


	//----- nvinfo : EIATTR_CRS_STACK_SIZE
	.align		4
.L_399:
        /*1320*/ 	.byte	0x04, 0x1e
        /*1322*/ 	.short	(.L_401 - .L_400)
.L_400:
        /*1324*/ 	.word	0x00000000


	//----- nvinfo : EIATTR_CBANK_PARAM_SIZE
	.align		4
.L_401:
        /*1328*/ 	.byte	0x03, 0x19
        /*132a*/ 	.short	0x0af0


	//----- nvinfo : EIATTR_PARAM_CBANK
	.align		4
        /*132c*/ 	.byte	0x04, 0x0a
        /*132e*/ 	.short	(.L_403 - .L_402)
	.align		4
.L_402:
        /*1330*/ 	.word	index@(.nv.constant0._ZN7cutlass13device_kernelIN5flash11enable_sm90INS1_16FlashAttnFwdSm90INS1_25CollectiveMainloopFwdSm90ILi2EN4cute5tupleIJNS5_1CILi1EEES8_S8_EEENS6_IJNS7_ILi128EEESA_NS7_ILi192EEEEEELi128ENS_10bfloat16_tEfNS_4arch4Sm90ELb0ELb0ELb1ELb1ELb0ELb1ELb0ELb1ELb1ELb1ELb1ELb0EEENS1_21CollectiveEpilogueFwdINS6_IJSA_SA_SA_EEES9_SD_SF_Li256ELb1ELb1ELb1ELb0EEENS1_36VarlenDynamicPersistentTileSchedulerILi128ELi128ELi256ELi128ELb1ELb1ELb1ELb0ELb1ELb1EEEEEEEEEvNT_6ParamsE)
        /*1334*/ 	.short	0x0210
        /*1336*/ 	.short	0x0af0


	//----- nvinfo : EIATTR_SW_WAR
	.align		4
.L_403:
        /*1338*/ 	.byte	0x04, 0x36
        /*133a*/ 	.short	(.L_405 - .L_404)
.L_404:
        /*133c*/ 	.word	0x00000008
.L_405:


//--------------------- .nv.info._ZN7cutlass13device_kernelIN5flash11enable_sm90INS1_16FlashAttnFwdSm90INS1_25CollectiveMainloopFwdSm90ILi2EN4cute5tupleIJNS5_1CILi1EEES8_S8_EEENS6_IJNS7_ILi128EEENS7_ILi96EEENS7_ILi192EEEEEELi128ENS_10bfloat16_tEfNS_4arch4Sm90ELb0ELb1ELb1ELb0ELb0ELb0ELb0ELb1ELb1ELb1ELb1ELb0EEENS1_21CollectiveEpilogueFwdINS6_IJSA_SA_SB_EEES9_SE_SG_Li256ELb0ELb1ELb1ELb0EEENS1_19SingleTileSchedulerILb0ELb1ELb1ELi128EEEEEEEEEvNT_6ParamsE --------------------------
	.section	.nv.info._ZN7cutlass13device_kernelIN5flash11enable_sm90INS1_16FlashAttnFwdSm90INS1_25CollectiveMainloopFwdSm90ILi2EN4cute5tupleIJNS5_1CILi1EEES8_S8_EEENS6_IJNS7_ILi128EEENS7_ILi96EEENS7_ILi192EEEEEELi128ENS_10bfloat16_tEfNS_4arch4Sm90ELb0ELb1ELb1ELb0ELb0ELb0ELb0ELb1ELb1ELb1ELb1ELb0EEENS1_21CollectiveEpilogueFwdINS6_IJSA_SA_SB_EEES9_SE_SG_Li256ELb0ELb1ELb1ELb0EEENS1_19SingleTileSchedulerILb0ELb1ELb1ELi128EEEEEEEEEvNT_6ParamsE,"",@"SHT_CUDA_INFO"
	.sectionflags	@""
	.align	4


	//----- nvinfo : EIATTR_CUDA_API_VERSION
	.align		4
        /*0000*/ 	.byte	0x04, 0x37
        /*0002*/ 	.short	(.L_407 - .L_406)
.L_406:
        /*0004*/ 	.word	0x00000082


	//----- nvinfo : EIATTR_KPARAM_INFO
	.align		4
.L_407:
        /*0008*/ 	.byte	0x04, 0x17
        /*000a*/ 	.short	(.L_409 - .L_408)
.L_408:
        /*000c*/ 	.word	0x00000000
        /*0010*/ 	.short	0x0000
        /*0012*/ 	.short	0x0070
        /*0014*/ 	.byte	0x00, 0xf0, 0x01, 0x28


	//----- nvinfo : EIATTR_SPARSE_MMA_MASK
	.align		4
.L_409:
        /*0018*/ 	.byte	0x03, 0x50
        /*001a*/ 	.short	0x0000


	//----- nvinfo : EIATTR_MAXREG_COUNT
	.align		4
        /*001c*/ 	.byte	0x03, 0x1b
        /*001e*/ 	.short	0x00a8


	//----- nvinfo : EIATTR_NUM_BARRIERS
	.align		4
        /*0020*/ 	.byte	0x02, 0x4c
        /*0022*/ 	.byte	0x09
	.zero		1


	//----- nvinfo : EIATTR_EXTERNS
	.align		4
        /*0024*/ 	.byte	0x04, 0x0f
        /*0026*/ 	.short	(.L_411 - .L_410)


	//   ....[0]....
	.align		4
.L_410:
        /*0028*/ 	.word	index@(__assertfail)


	//----- nvinfo : EIATTR_ANNOTATIONS
	.align		4
.L_411:
        /*002c*/ 	.byte	0x04, 0x55
        /*002e*/ 	.short	(.L_413 - .L_412)


	//   ....[0]....
.L_412:
        /* <DEDUP_REMOVED lines=10> */


	//----- nvinfo : EIATTR_MERCURY_ISA_VERSION
	.align		4
.L_413:
        /*00c0*/ 	.byte	0x03, 0x5f
        /*00c2*/ 	.short	0x0101


	//----- nvinfo : EIATTR_INT_WARP_WIDE_INSTR_OFFSETS
	.align		4
        /*00c4*/ 	.byte	0x04, 0x31
        /*00c6*/ 	.short	(.L_415 - .L_414)


	//   ....[0]....
.L_414:
        /*00c8*/ 	.word	0x00000120


	//   ....[1]....
        /*00cc*/ 	.word	0x00000160


	//   ....[2]....
        /*00d0*/ 	.word	0x00000220


	//----- nvinfo : EIATTR_COOP_GROUP_MASK_REGIDS
	.align		4
.L_415:
        /*00d4*/ 	.byte	0x04, 0x29
        /*00d6*/ 	.short	(.L_417 - .L_416)


	//   ....[0]....
.L_416:
        /*00d8*/ 	.word	0xffffffff


	//   ....[1]....
        /*00dc*/ 	.word	0xffffffff


	//   ....[2]....
        /*00e0*/ 	.word	0xffffffff


	//   ....[3]....
        /*00e4*/ 	.word	0xffffffff


	//   ....[4]....
        /*00e8*/ 	.word	0xffffffff


	//   ....[5]....
        /*00ec*/ 	.word	0xffffffff


	//   ....[6]....
        /*00f0*/ 	.word	0xffffffff


	//   ....[7]....
        /*00f4*/ 	.word	0xffffffff


	//   ....[8]....
        /*00f8*/ 	.word	0xffffffff


	//   ....[9]....
        /*00fc*/ 	.word	0xffffffff


	//   ....[10]....
        /*0100*/ 	.word	0xffffffff


	//   ....[11]....
        /*0104*/ 	.word	0xffffffff


	//   ....[12]....
        /*0108*/ 	.word	0xffffffff


	//   ....[13]....
        /*010c*/ 	.word	0xffffffff


	//   ....[14]....
        /*0110*/ 	.word	0xffffffff


	//   ....[15]....
        /*0114*/ 	.word	0xffffffff


	//   ....[16]....
        /*0118*/ 	.word	0xffffffff


	//   ....[17]....
        /*011c*/ 	.word	0xffffffff


	//   ....[18]....
        /*0120*/ 	.word	0xffffffff


	//   ....[19]....
        /*0124*/ 	.word	0xffffffff


	//   ....[20]....
        /*0128*/ 	.word	0xffffffff


	//   ....[21]....
        /*012c*/ 	.word	0xffffffff


	//   ....[22]....
        /*0130*/ 	.word	0xffffffff


	//   ....[23]....
        /*0134*/ 	.word	0xffffffff


	//   ....[24]....
        /*0138*/ 	.word	0xffffffff


	//   ....[25]....
        /*013c*/ 	.word	0xffffffff


	//   ....[26]....
        /*0140*/ 	.word	0xffffffff


	//   ....[27]....
        /*0144*/ 	.word	0xffffffff


	//   ....[28]....
        /*0148*/ 	.word	0xffffffff


	//   ....[29]....
        /*014c*/ 	.word	0xffffffff


	//   ....[30]....
        /*0150*/ 	.word	0xffffffff


	//   ....[31]....
        /*0154*/ 	.word	0xffffffff


	//   ....[32]....
        /*0158*/ 	.word	0xffffffff


	//   ....[33]....
        /*015c*/ 	.word	0xffffffff


	//   ....[34]....
        /*0160*/ 	.word	0xffffffff


	//   ....[35]....
        /*0164*/ 	.word	0xffffffff


	//   ....[36]....
        /*0168*/ 	.word	0xffffffff


	//   ....[37]....
        /*016c*/ 	.word	0xffffffff


	//   ....[38]....
        /*0170*/ 	.word	0xffffffff


	//   ....[39]....
        /*0174*/ 	.word	0xffffffff


	//   ....[40]....
        /*0178*/ 	.word	0xffffffff


	//   ....[41]....
        /*017c*/ 	.word	0xffffffff


	//   ....[42]....
        /*0180*/ 	.word	0xffffffff


	//   ....[43]....
        /*0184*/ 	.word	0xffffffff


	//   ....[44]....
        /*0188*/ 	.word	0xffffffff


	//   ....[45]....
        /*018c*/ 	.word	0xffffffff


	//   ....[46]....
        /*0190*/ 	.word	0xffffffff


	//   ....[47]....
        /*0194*/ 	.word	0xffffffff


	//   ....[48]....
        /*0198*/ 	.word	0xffffffff


	//   ....[49]....
        /*019c*/ 	.word	0xffffffff


	//   ....[50]....
        /*01a0*/ 	.word	0xffffffff


	//   ....[51]....
        /*01a4*/ 	.word	0xffffffff


	//   ....[52]....
        /*01a8*/ 	.word	0xffffffff


	//   ....[53]....
        /*01ac*/ 	.word	0xffffffff


	//   ....[54]....
        /*01b0*/ 	.word	0xffffffff


	//   ....[55]....
        /*01b4*/ 	.word	0xffffffff


	//   ....[56]....
        /*01b8*/ 	.word	0xffffffff


	//   ....[57]....
        /*01bc*/ 	.word	0xffffffff


	//   ....[58]....
        /*01c0*/ 	.word	0xffffffff


	//   ....[59]....
        /*01c4*/ 	.word	0xffffffff


	//   ....[60]....
        /*01c8*/ 	.word	0xffffffff


	//   ....[61]....
        /*01cc*/ 	.word	0x0500000f


	//   ....[62]....
        /*01d0*/ 	.word	0x0500000f


	//   ....[63]....
        /*01d4*/ 	.word	0x0500000f


	//   ....[64]....
        /*01d8*/ 	.word	0x0500000f


	//   ....[65]....
        /*01dc*/ 	.word	0x0500000f


	//   ....[66]....
        /*01e0*/ 	.word	0x0500000f


	//   ....[67]....
        /*01e4*/ 	.word	0x0500000f


	//   ....[68]....
        /*01e8*/ 	.word	0x0500000f


	//   ....[69]....
        /*01ec*/ 	.word	0x0500000f


	//   ....[70]....
        /*01f0*/ 	.word	0x0500000f


	//   ....[71]....
        /*01f4*/ 	.word	0x0500000f


	//   ....[72]....
        /*01f8*/ 	.word	0x0500000f


	//   ....[73]....
        /*01fc*/ 	.word	0x0500000f


	//   ....[74]....
        /*0200*/ 	.word	0x0500000f


	//   ....[75]....
        /*0204*/ 	.word	0x0500000f


	//   ....[76]....
        /*0208*/ 	.word	0x0500000f


	//   ....[77]....
        /*020c*/ 	.word	0x0500000f


	//   ....[78]....
        /*0210*/ 	.word	0x0500000f


	//----- nvinfo : EIATTR_COOP_GROUP_INSTR_OFFSETS
	.align		4
.L_417:
        /*0214*/ 	.byte	0x04, 0x28
        /*0216*/ 	.short	(.L_419 - .L_418)


	//   ....[0]....
.L_418:
        /*0218*/ 	.word	0x00000060


	//   ....[1]....
        /*021c*/ 	.word	0x00000130


	//   ....[2]....
        /*0220*/ 	.word	0x00000230


	//   ....[3]....
        /*0224*/ 	.word	0x000003a0


	//   ....[4]....
        /*0228*/ 	.word	0x00000500


	//   ....[5]....
        /*022c*/ 	.word	0x00000620


	//   ....[6]....
        /*0230*/ 	.word	0x00000780


	//   ....[7]....
        /*0234*/ 	.word	0x00001480


	//   ....[8]....
        /*0238*/ 	.word	0x00002160


	//   ....[9]....
        /*023c*/ 	.word	0x00002810


	//   ....[10]....
        /*0240*/ 	.word	0x00003520


	//   ....[11]....
        /*0244*/ 	.word	0x00003630


	//   ....[12]....
        /*0248*/ 	.word	0x00003b80


	//   ....[13]....
        /*024c*/ 	.word	0x00003bf0


	//   ....[14]....
        /*0250*/ 	.word	0x00005b90


	//   ....[15]....
        /*0254*/ 	.word	0x00006520


	//   ....[16]....
        /*0258*/ 	.word	0x00006bb0


	//   ....[17]....
        /*025c*/ 	.word	0x00006cc0


	//   ....[18]....
        /*0260*/ 	.word	0x00007270


	//   ....[19]....
        /*0264*/ 	.word	0x000072f0


	//   ....[20]....
        /*0268*/ 	.word	0x000092e0


	//   ....[21]....
        /*026c*/ 	.word	0x00009300


	//   ....[22]....
        /*0270*/ 	.word	0x00009660


	//   ....[23]....
        /*0274*/ 	.word	0x000096e0


	//   ....[24]....
        /*0278*/ 	.word	0x0000b370


	//   ....[25]....
        /*027c*/ 	.word	0x0000b620


	//   ....[26]....
        /*0280*/ 	.word	0x0000c3b0


	//   ....[27]....
        /*0284*/ 	.word	0x0000c4c0


	//   ....[28]....
        /*0288*/ 	.word	0x0000ca80


	//   ....[29]....
        /*028c*/ 	.word	0x0000cb00


	//   ....[30]....
        /*0290*/ 	.word	0x0000d950


	//   ....[31]....
        /*0294*/ 	.word	0x0000d980


	//   ....[32]....
        /*0298*/ 	.word	0x0000da70


	//   ....[33]....
        /*029c*/ 	.word	0x0000da80


	//   ....[34]....
        /*02a0*/ 	.word	0x0000e8b0


	//   ....[35]....
        /*02a4*/ 	.word	0x0000e8f0


	//   ....[36]....
        /*02a8*/ 	.word	0x0000e920


	//   ....[37]....
        /*02ac*/ 	.word	0x0000e950


	//   ....[38]....
        /*02b0*/ 	.word	0x0000e960


	//   ....[39]....
        /*02b4*/ 	.word	0x0000e990


	//   ....[40]....
        /*02b8*/ 	.word	0x0000f000


	//   ....[41]....
        /*02bc*/ 	.word	0x0000f010


	//   ....[42]....
        /*02c0*/ 	.word	0x0000fa40


	//   ....[43]....
        /*02c4*/ 	.word	0x000108e0


	//   ....[44]....
        /*02c8*/ 	.word	0x00011290


	//   ....[45]....
        /*02cc*/ 	.word	0x000112d0


	//   ....[46]....
        /*02d0*/ 	.word	0x00011300


	//   ....[47]....
        /*02d4*/ 	.word	0x000113b0


	//   ....[48]....
        /*02d8*/ 	.word	0x00011400


	//   ....[49]....
        /*02dc*/ 	.word	0x00011460


	//   ....[50]....
        /*02e0*/ 	.word	0x000114b0


	//   ....[51]....
        /*02e4*/ 	.word	0x00011510


	//   ....[52]....
        /*02e8*/ 	.word	0x00011560


	//   ....[53]....
        /*02ec*/ 	.word	0x000115c0


	//   ....[54]....
        /*02f0*/ 	.word	0x00011610


	//   ....[55]....
        /*02f4*/ 	.word	0x00011670


	//   ....[56]....
        /*02f8*/ 	.word	0x000116c0


	//   ....[57]....
        /*02fc*/ 	.word	0x00011720


	//   ....[58]....
        /*0300*/ 	.word	0x00011730


	//   ....[59]....
        /*0304*/ 	.word	0x00011770


	//   ....[60]....
        /*0308*/ 	.word	0x00013a30


	//   ....[61]....
        /*030c*/ 	.word	0x00014050


	//   ....[62]....
        /*0310*/ 	.word	0x000141c0


	//   ....[63]....
        /*0314*/ 	.word	0x00014210


	//   ....[64]....
        /*0318*/ 	.word	0x00014380


	//   ....[65]....
        /*031c*/ 	.word	0x000143f0


	//   ....[66]....
        /*0320*/ 	.word	0x000144f0


	//   ....[67]....
        /*0324*/ 	.word	0x00014560


	//   ....[68]....
        /*0328*/ 	.word	0x00014660


	//   ....[69]....
        /*032c*/ 	.word	0x000146d0


	//   ....[70]....
        /*0330*/ 	.word	0x000147d0


	//   ....[71]....
        /*0334*/ 	.word	0x00014840


	//   ....[72]....
        /*0338*/ 	.word	0x00014940


	//   ....[73]....
        /*033c*/ 	.word	0x000149b0


	//   ....[74]....
        /*0340*/ 	.word	0x00014ab0


	//   ....[75]....
        /*0344*/ 	.word	0x00014b10


	//   ....[76]....
        /*0348*/ 	.word	0x00014c00


	//   ....[77]....
        /*034c*/ 	.word	0x00014c50


	//   ....[78]....
        /*0350*/ 	.word	0x00015050


	//----- nvinfo : EIATTR_REG_RECONFIG
	.align		4
.L_419:
        /*0354*/ 	.byte	0x01, 0x54
	.zero		2


	//----- nvinfo : EIATTR_SYSCALL_OFFSETS
	.align		4
        /*0358*/ 	.byte	0x04, 0x46
        /*035a*/ 	.short	(.L_421 - .L_420)


	//   ....[0]....
.L_420:
        /*035c*/ 	.word	0x00001640


	//   ....[1]....
        /*0360*/ 	.word	0x00010550


	//   ....[2]....
        /*0364*/ 	.word	0x00010690


	//   ....[3]....
        /*0368*/ 	.word	0x00010780


	//   ....[4]....
        /*036c*/ 	.word	0x00010ee0


	//----- nvinfo : EIATTR_MBARRIER_INSTR_OFFSETS
	.align		4
.L_421:
        /*0370*/ 	.byte	0x04, 0x39
        /*0372*/ 	.short	(.L_423 - .L_422)


	//   ....[0]....
.L_422:
        /*0374*/ 	.word	0x00000250
        /*0378*/ 	.word	0x000000ff
        /*037c*/ 	.word	0x0002a800
        /*0380*/ 	.short	0x0100
        /*0382*/ 	.byte	0x08
	.zero		1


	//   ....[1]....
        /*0384*/ 	.word	0x00000260
        /*0388*/ 	.word	0x000000ff
        /*038c*/ 	.word	0x0002a820
        /*0390*/ 	.short	0x0100
        /*0392*/ 	.byte	0x08
	.zero		1


	//   ....[2]....
        /*0394*/ 	.word	0x00000350
        /*0398*/ 	.word	0x000000ff
        /*039c*/ 	.word	0x0002a830
        /*03a0*/ 	.short	0x0100
        /*03a2*/ 	.byte	0x08
	.zero		1


	//   ....[3]....
        /*03a4*/ 	.word	0x00000360
        /*03a8*/ 	.word	0x000000ff
        /*03ac*/ 	.word	0x0002a840
        /*03b0*/ 	.short	0x0100
        /*03b2*/ 	.byte	0x08
	.zero		1


	//   ....[4]....
        /*03b4*/ 	.word	0x00000370
        /*03b8*/ 	.word	0x000000ff
        /*03bc*/ 	.word	0x0002a838
        /*03c0*/ 	.short	0x0100
        /*03c2*/ 	.byte	0x08
	.zero		1


	//   ....[5]....
        /*03c4*/ 	.word	0x00000380
        /*03c8*/ 	.word	0x000000ff
        /*03cc*/ 	.word	0x0002a848
        /*03d0*/ 	.short	0x0100
        /*03d2*/ 	.byte	0x08
	.zero		1


	//   ....[6]....
        /*03d4*/ 	.word	0x000004b0
        /*03d8*/ 	.word	0x000000ff
        /*03dc*/ 	.word	0x0002a850
        /*03e0*/ 	.short	0x0100
        /*03e2*/ 	.byte	0x08
	.zero		1


	//   ....[7]....
        /*03e4*/ 	.word	0x000004c0
        /*03e8*/ 	.word	0x000000ff
        /*03ec*/ 	.word	0x0002a860
        /*03f0*/ 	.short	0x0100
        /*03f2*/ 	.byte	0x08
	.zero		1


	//   ....[8]....
        /*03f4*/ 	.word	0x000004d0
        /*03f8*/ 	.word	0x000000ff
        /*03fc*/ 	.word	0x0002a858
        /*0400*/ 	.short	0x0100
        /*0402*/ 	.byte	0x08
	.zero		1


	//   ....[9]....
        /*0404*/ 	.word	0x000004e0
        /*0408*/ 	.word	0x000000ff
        /*040c*/ 	.word	0x0002a868
        /*0410*/ 	.short	0x0100
        /*0412*/ 	.byte	0x08
	.zero		1


	//   ....[10]....
        /*0414*/ 	.word	0x000005d0
        /*0418*/ 	.word	0x000000ff
        /*041c*/ 	.word	0x0002a870
        /*0420*/ 	.short	0x0100
        /*0422*/ 	.byte	0x06
	.zero		1


	//   ....[11]....
        /*0424*/ 	.word	0x000005e0
        /*0428*/ 	.word	0x000000ff
        /*042c*/ 	.word	0x0002a880
        /*0430*/ 	.short	0x0100
        /*0432*/ 	.byte	0x06
	.zero		1


	//   ....[12]....
        /*0434*/ 	.word	0x000005f0
        /*0438*/ 	.word	0x000000ff
        /*043c*/ 	.word	0x0002a878
        /*0440*/ 	.short	0x0100
        /*0442*/ 	.byte	0x06
	.zero		1


	//   ....[13]....
        /*0444*/ 	.word	0x00000600
        /*0448*/ 	.word	0x000000ff
        /*044c*/ 	.word	0x0002a888
        /*0450*/ 	.short	0x0100
        /*0452*/ 	.byte	0x06
	.zero		1


	//   ....[14]....
        /*0454*/ 	.word	0x00000730
        /*0458*/ 	.word	0x000000ff
        /*045c*/ 	.word	0x0002a890
        /*0460*/ 	.short	0x0100
        /*0462*/ 	.byte	0x08
	.zero		1


	//   ....[15]....
        /*0464*/ 	.word	0x00000740
        /*0468*/ 	.word	0x000000ff
        /*046c*/ 	.word	0x0002a8a0
        /*0470*/ 	.short	0x0100
        /*0472*/ 	.byte	0x08
	.zero		1


	//   ....[16]....
        /*0474*/ 	.word	0x00000750
        /*0478*/ 	.word	0x000000ff
        /*047c*/ 	.word	0x0002a898
        /*0480*/ 	.short	0x0100
        /*0482*/ 	.byte	0x08
	.zero		1


	//   ....[17]....
        /*0484*/ 	.word	0x00000760
        /*0488*/ 	.word	0x000000ff
        /*048c*/ 	.word	0x0002a8a8
        /*0490*/ 	.short	0x0100
        /*0492*/ 	.byte	0x08
	.zero		1


	//   ....[18]....
        /*0494*/ 	.word	0x00000890
        /*0498*/ 	.word	0x000000ff
        /*049c*/ 	.word	0x0002a8b0
        /*04a0*/ 	.short	0x0100
        /*04a2*/ 	.byte	0x08
	.zero		1


	//   ....[19]....
        /*04a4*/ 	.word	0x000008a0
        /*04a8*/ 	.word	0x000000ff
        /*04ac*/ 	.word	0x0002a8c0
        /*04b0*/ 	.short	0x0100
        /*04b2*/ 	.byte	0x08
	.zero		1


	//   ....[20]....
        /*04b4*/ 	.word	0x000008b0
        /*04b8*/ 	.word	0x000000ff
        /*04bc*/ 	.word	0x0002a8b8
        /*04c0*/ 	.short	0x0100
        /*04c2*/ 	.byte	0x08
	.zero		1


	//   ....[21]....
        /*04c4*/ 	.word	0x000008c0
        /*04c8*/ 	.word	0x000000ff
        /*04cc*/ 	.word	0x0002a8c8
        /*04d0*/ 	.short	0x0100
        /*04d2*/ 	.byte	0x08
	.zero		1


	//   ....[22]....
        /*04d4*/ 	.word	0x00001670
        /*04d8*/ 	.word	0x000000ff
        /*04dc*/ 	.word	0x0002a800
        /*04e0*/ 	.short	0x010a
        /*04e2*/ 	.byte	0x39
	.zero		1


	//   ....[23]....
        /*04e4*/ 	.word	0x000016d0
        /*04e8*/ 	.word	0x000000ff
        /*04ec*/ 	.word	0x0002a830
        /*04f0*/ 	.short	0x010a
        /*04f2*/ 	.byte	0x39
	.zero		1


	//   ....[24]....
        /*04f4*/ 	.word	0x00001760
        /*04f8*/ 	.word	0x000000ff
        /*04fc*/ 	.word	0x0002a830
        /*0500*/ 	.short	0x010a
        /*0502*/ 	.byte	0x39
	.zero		1


	//   ....[25]....
        /*0504*/ 	.word	0x00002330
        /*0508*/ 	.word	0x0000001a
        /*050c*/ 	.word	0x00000000
        /*0510*/ 	.short	0x0101
        /*0512*/ 	.byte	0x3f
	.zero		1


	//   ....[26]....
        /*0514*/ 	.word	0x00004a10
        /*0518*/ 	.word	0x000000ff
        /*051c*/ 	.word	0x0002a830
        /*0520*/ 	.short	0x010a
        /*0522*/ 	.byte	0x3b
	.zero		1


	//   ....[27]....
        /*0524*/ 	.word	0x00004a50
        /*0528*/ 	.word	0x000000ff
        /*052c*/ 	.word	0x0002a830
        /*0530*/ 	.short	0x010a
        /*0532*/ 	.byte	0x3b
	.zero		1


	//   ....[28]....
        /*0534*/ 	.word	0x000052a0
        /*0538*/ 	.word	0x000000ff
        /*053c*/ 	.word	0x0002a850
        /*0540*/ 	.short	0x010a
        /*0542*/ 	.byte	0x0b
	.zero		1


	//   ....[29]....
        /*0544*/ 	.word	0x000052e0
        /*0548*/ 	.word	0x000000ff
        /*054c*/ 	.word	0x0002a850
        /*0550*/ 	.short	0x010a
        /*0552*/ 	.byte	0x0b
	.zero		1


	//   ....[30]....
        /*0554*/ 	.word	0x00005c80
        /*0558*/ 	.word	0x0000005a
        /*055c*/ 	.word	0x00000000
        /*0560*/ 	.short	0x0101
        /*0562*/ 	.byte	0x3f
	.zero		1


	//   ....[31]....
        /*0564*/ 	.word	0x000075e0
        /*0568*/ 	.word	0x00000014
        /*056c*/ 	.word	0x00000000
        /*0570*/ 	.short	0x0101
        /*0572*/ 	.byte	0x3f
	.zero		1


	//   ....[32]....
        /*0574*/ 	.word	0x00007ff0
        /*0578*/ 	.word	0x000000ff
        /*057c*/ 	.word	0x0002a830
        /*0580*/ 	.short	0x010a
        /*0582*/ 	.byte	0x38
	.zero		1


	//   ....[33]....
        /*0584*/ 	.word	0x00008030
        /*0588*/ 	.word	0x000000ff
        /*058c*/ 	.word	0x0002a830
        /*0590*/ 	.short	0x010a
        /*0592*/ 	.byte	0x38
	.zero		1


	//   ....[34]....
        /*0594*/ 	.word	0x00008880
        /*0598*/ 	.word	0x000000ff
        /*059c*/ 	.word	0x0002a850
        /*05a0*/ 	.short	0x010a
        /*05a2*/ 	.byte	0x0b
	.zero		1


	//   ....[35]....
        /*05a4*/ 	.word	0x000088c0
        /*05a8*/ 	.word	0x000000ff
        /*05ac*/ 	.word	0x0002a850
        /*05b0*/ 	.short	0x010a
        /*05b2*/ 	.byte	0x0b
	.zero		1


	//   ....[36]....
        /*05b4*/ 	.word	0x00009d90
        /*05b8*/ 	.word	0x00000014
        /*05bc*/ 	.word	0x00000000
        /*05c0*/ 	.short	0x0101
        /*05c2*/ 	.byte	0x3f
	.zero		1


	//   ....[37]....
        /*05c4*/ 	.word	0x00009de0
        /*05c8*/ 	.word	0x00000016
        /*05cc*/ 	.word	0x00000000
        /*05d0*/ 	.short	0x0101
        /*05d2*/ 	.byte	0x3f
	.zero		1


	//   ....[38]....
        /*05d4*/ 	.word	0x0000a1e0
        /*05d8*/ 	.word	0x000000ff
        /*05dc*/ 	.word	0x0002a830
        /*05e0*/ 	.short	0x010a
        /*05e2*/ 	.byte	0x38
	.zero		1


	//   ....[39]....
        /*05e4*/ 	.word	0x0000a220
        /*05e8*/ 	.word	0x000000ff
        /*05ec*/ 	.word	0x0002a830
        /*05f0*/ 	.short	0x010a
        /*05f2*/ 	.byte	0x38
	.zero		1


	//   ....[40]....
        /*05f4*/ 	.word	0x0000aa70
        /*05f8*/ 	.word	0x000000ff
        /*05fc*/ 	.word	0x0002a850
        /*0600*/ 	.short	0x010a
        /*0602*/ 	.byte	0x0b
	.zero		1


	//   ....[41]....
        /*0604*/ 	.word	0x0000aab0
        /*0608*/ 	.word	0x000000ff
        /*060c*/ 	.word	0x0002a850
        /*0610*/ 	.short	0x010a
        /*0612*/ 	.byte	0x0b
	.zero		1


	//   ....[42]....
        /*0614*/ 	.word	0x0000b460
        /*0618*/ 	.word	0x0000005a
        /*061c*/ 	.word	0x00000000
        /*0620*/ 	.short	0x0101
        /*0622*/ 	.byte	0x3f
	.zero		1


	//   ....[43]....
        /*0624*/ 	.word	0x0000ce00
        /*0628*/ 	.word	0x0000000f
        /*062c*/ 	.word	0x00000000
        /*0630*/ 	.short	0x0101
        /*0632*/ 	.byte	0x3f
	.zero		1


	//   ....[44]....
        /*0634*/ 	.word	0x0000d8c0
        /*0638*/ 	.word	0x000000ff
        /*063c*/ 	.word	0x0002a850
        /*0640*/ 	.short	0x010a
        /*0642*/ 	.byte	0x05
	.zero		1


	//   ....[45]....
        /*0644*/ 	.word	0x0000d900
        /*0648*/ 	.word	0x000000ff
        /*064c*/ 	.word	0x0002a850
        /*0650*/ 	.short	0x010a
        /*0652*/ 	.byte	0x05
	.zero		1


	//   ....[46]....
        /*0654*/ 	.word	0x0000dd20
        /*0658*/ 	.word	0x00000008
        /*065c*/ 	.word	0x00000000
        /*0660*/ 	.short	0x0101
        /*0662*/ 	.byte	0x3f
	.zero		1


	//   ....[47]....
        /*0664*/ 	.word	0x0000e970
        /*0668*/ 	.word	0x000000ff
        /*066c*/ 	.word	0x00000000
        /*0670*/ 	.short	0x0101
        /*0672*/ 	.byte	0x04
	.zero		1


	//   ....[48]....
        /*0674*/ 	.word	0x00010af0
        /*0678*/ 	.word	0x000000ff
        /*067c*/ 	.word	0x0002a840
        /*0680*/ 	.short	0x010a
        /*0682*/ 	.byte	0x26
	.zero		1


	//   ....[49]....
        /*0684*/ 	.word	0x000118c0
        /*0688*/ 	.word	0x000000ff
        /*068c*/ 	.word	0x0002a800
        /*0690*/ 	.short	0x0107
        /*0692*/ 	.byte	0x26
	.zero		1


	//   ....[50]....
        /*0694*/ 	.word	0x00011930
        /*0698*/ 	.word	0x000000ff
        /*069c*/ 	.word	0x0002a800
        /*06a0*/ 	.short	0x0101
        /*06a2*/ 	.byte	0x26
	.zero		1


	//   ....[51]....
        /*06a4*/ 	.word	0x00011950
        /*06a8*/ 	.word	0x000000ff
        /*06ac*/ 	.word	0x0002a820
        /*06b0*/ 	.short	0x010a
        /*06b2*/ 	.byte	0x26
	.zero		1


	//   ....[52]....
        /*06b4*/ 	.word	0x00011d70
        /*06b8*/ 	.word	0x000000ff
        /*06bc*/ 	.word	0x0002a848
        /*06c0*/ 	.short	0x010a
        /*06c2*/ 	.byte	0x26
	.zero		1


	//   ....[53]....
        /*06c4*/ 	.word	0x00012110
        /*06c8*/ 	.word	0x000000ff
        /*06cc*/ 	.word	0x0002a860
        /*06d0*/ 	.short	0x010a
        /*06d2*/ 	.byte	0x26
	.zero		1


	//   ....[54]....
        /*06d4*/ 	.word	0x00012610
        /*06d8*/ 	.word	0x000000ff
        /*06dc*/ 	.word	0x0002a840
        /*06e0*/ 	.short	0x010a
        /*06e2*/ 	.byte	0x26
	.zero		1


	//   ....[55]....
        /*06e4*/ 	.word	0x000129c0
        /*06e8*/ 	.word	0x000000ff
        /*06ec*/ 	.word	0x0002a868
        /*06f0*/ 	.short	0x010a
        /*06f2*/ 	.byte	0x26
	.zero		1


	//   ....[56]....
        /*06f4*/ 	.word	0x00012f10
        /*06f8*/ 	.word	0x000000ff
        /*06fc*/ 	.word	0x0002a848
        /*0700*/ 	.short	0x010a
        /*0702*/ 	.byte	0x26
	.zero		1


	//   ....[57]....
        /*0704*/ 	.word	0x000132a0
        /*0708*/ 	.word	0x000000ff
        /*070c*/ 	.word	0x0002a860
        /*0710*/ 	.short	0x010a
        /*0712*/ 	.byte	0x26
	.zero		1


	//   ....[58]....
        /*0714*/ 	.word	0x00013630
        /*0718*/ 	.word	0x00000003
        /*071c*/ 	.word	0x0002a860
        /*0720*/ 	.short	0x010a
        /*0722*/ 	.byte	0x3f
	.zero		1


	//   ....[59]....
        /*0724*/ 	.word	0x000139c0
        /*0728*/ 	.word	0x00000002
        /*072c*/ 	.word	0x0002a820
        /*0730*/ 	.short	0x010a
        /*0732*/ 	.byte	0x3f
	.zero		1


	//   ....[60]....
        /*0734*/ 	.word	0x00013b40
        /*0738*/ 	.word	0x00000006
        /*073c*/ 	.word	0x00000000
        /*0740*/ 	.short	0x010a
        /*0742*/ 	.byte	0x3f
	.zero		1


	//   ....[61]....
        /*0744*/ 	.word	0x00013bb0
        /*0748*/ 	.word	0x00000003
        /*074c*/ 	.word	0x00000000
        /*0750*/ 	.short	0x010a
        /*0752*/ 	.byte	0x3f
	.zero		1


	//   ....[62]....
        /*0754*/ 	.word	0x00013c10
        /*0758*/ 	.word	0x00000000
        /*075c*/ 	.word	0x00000000
        /*0760*/ 	.short	0x010a
        /*0762*/ 	.byte	0x3f
	.zero		1


	//   ....[63]....
        /*0764*/ 	.word	0x00013c40
        /*0768*/ 	.word	0x00000003
        /*076c*/ 	.word	0x00000000
        /*0770*/ 	.short	0x010a
        /*0772*/ 	.byte	0x3f
	.zero		1


	//   ....[64]....
        /*0774*/ 	.word	0x00013cb0
        /*0778*/ 	.word	0x00000003
        /*077c*/ 	.word	0x0002a800
        /*0780*/ 	.short	0x010a
        /*0782*/ 	.byte	0x3f
	.zero		1


	//   ....[65]....
        /*0784*/ 	.word	0x00013d10
        /*0788*/ 	.word	0x00000003
        /*078c*/ 	.word	0x0002a830
        /*0790*/ 	.short	0x010a
        /*0792*/ 	.byte	0x3f
	.zero		1


	//   ....[66]....
        /*0794*/ 	.word	0x00013d70
        /*0798*/ 	.word	0x00000016
        /*079c*/ 	.word	0x0002a830
        /*07a0*/ 	.short	0x010a
        /*07a2*/ 	.byte	0x3f
	.zero		1


	//   ....[67]....
        /*07a4*/ 	.word	0x00013dd0
        /*07a8*/ 	.word	0x0000000d
        /*07ac*/ 	.word	0x0002a850
        /*07b0*/ 	.short	0x010a
        /*07b2*/ 	.byte	0x3f
	.zero		1


	//   ....[68]....
        /*07b4*/ 	.word	0x00013e30
        /*07b8*/ 	.word	0x0000000b
        /*07bc*/ 	.word	0x0002a830
        /*07c0*/ 	.short	0x010a
        /*07c2*/ 	.byte	0x3f
	.zero		1


	//   ....[69]....
        /*07c4*/ 	.word	0x00013e90
        /*07c8*/ 	.word	0x0000000b
        /*07cc*/ 	.word	0x0002a850
        /*07d0*/ 	.short	0x010a
        /*07d2*/ 	.byte	0x3f
	.zero		1


	//   ....[70]....
        /*07d4*/ 	.word	0x00013ef0
        /*07d8*/ 	.word	0x0000000b
        /*07dc*/ 	.word	0x0002a830
        /*07e0*/ 	.short	0x010a
        /*07e2*/ 	.byte	0x3f
	.zero		1


	//   ....[71]....
        /*07e4*/ 	.word	0x00013f50
        /*07e8*/ 	.word	0x0000000b
        /*07ec*/ 	.word	0x0002a850
        /*07f0*/ 	.short	0x010a
        /*07f2*/ 	.byte	0x3f
	.zero		1


	//   ....[72]....
        /*07f4*/ 	.word	0x00013fb0
        /*07f8*/ 	.word	0x00000000
        /*07fc*/ 	.word	0x0002a850
        /*0800*/ 	.short	0x010a
        /*0802*/ 	.byte	0x3f
	.zero		1


	//   ....[73]....
        /*0804*/ 	.word	0x00014110
        /*0808*/ 	.word	0x00000003
        /*080c*/ 	.word	0x0002a840
        /*0810*/ 	.short	0x010a
        /*0812*/ 	.byte	0x3f
	.zero		1


	//   ....[74]....
        /*0814*/ 	.word	0x00014c90
        /*0818*/ 	.word	0x00000003
        /*081c*/ 	.word	0x0002a820
        /*0820*/ 	.short	0x010a
        /*0822*/ 	.byte	0x3f
	.zero		1


	//   ....[75]....
        /*0824*/ 	.word	0x00014cf0
        /*0828*/ 	.word	0x00000003
        /*082c*/ 	.word	0x0002a848
        /*0830*/ 	.short	0x010a
        /*0832*/ 	.byte	0x3f
	.zero		1


	//   ....[76]....
        /*0834*/ 	.word	0x00014d50
        /*0838*/ 	.word	0x00000003
        /*083c*/ 	.word	0x0002a860
        /*0840*/ 	.short	0x010a
        /*0842*/ 	.byte	0x3f
	.zero		1


	//   ....[77]....
        /*0844*/ 	.word	0x00014db0
        /*0848*/ 	.word	0x00000003
        /*084c*/ 	.word	0x0002a840
        /*0850*/ 	.short	0x010a
        /*0852*/ 	.byte	0x3f
	.zero		1


	//   ....[78]....
        /*0854*/ 	.word	0x00014e10
        /*0858*/ 	.word	0x00000003
        /*085c*/ 	.word	0x0002a868
        /*0860*/ 	.short	0x010a
        /*0862*/ 	.byte	0x3f
	.zero		1


	//   ....[79]....
        /*0864*/ 	.word	0x00014e70
        /*0868*/ 	.word	0x00000003
        /*086c*/ 	.word	0x0002a848
        /*0870*/ 	.short	0x010a
        /*0872*/ 	.byte	0x3f
	.zero		1


	//   ....[80]....
        /*0874*/ 	.word	0x00014ed0
        /*0878*/ 	.word	0x00000003
        /*087c*/ 	.word	0x0002a860
        /*0880*/ 	.short	0x010a
        /*0882*/ 	.byte	0x3f
	.zero		1


	//   ....[81]....
        /*0884*/ 	.word	0x00014f20
        /*0888*/ 	.word	0x00000003
        /*088c*/ 	.word	0x0002a860
        /*0890*/ 	.short	0x010a
        /*0892*/ 	.byte	0x3f
	.zero		1


	//   ....[82]....
        /*0894*/ 	.word	0x00014f70
        /*0898*/ 	.word	0x00000002
        /*089c*/ 	.word	0x0002a820
        /*08a0*/ 	.short	0x010a
        /*08a2*/ 	.byte	0x3f
	.zero		1


	//   ....[83]....
        /*08a4*/ 	.word	0x00015110
        /*08a8*/ 	.word	0x00000006
        /*08ac*/ 	.word	0x00000000
        /*08b0*/ 	.short	0x010a
        /*08b2*/ 	.byte	0x3f
	.zero		1


	//   ....[84]....
        /*08b4*/ 	.word	0x00015160
        /*08b8*/ 	.word	0x00000003
        /*08bc*/ 	.word	0x00000000
        /*08c0*/ 	.short	0x010a
        /*08c2*/ 	.byte	0x3f
	.zero		1


	//   ....[85]....
        /*08c4*/ 	.word	0x000151b0
        /*08c8*/ 	.word	0x00000000
        /*08cc*/ 	.word	0x00000000
        /*08d0*/ 	.short	0x010a
        /*08d2*/ 	.byte	0x3f
	.zero		1


	//----- nvinfo : EIATTR_NUM_MBARRIERS
	.align		4
.L_423:
        /*08d4*/ 	.byte	0x03, 0x38
        /*08d6*/ 	.short	0x0016


	//----- nvinfo : EIATTR_EXIT_INSTR_OFFSETS
	.align		4
        /*08d8*/ 	.byte	0x04, 0x1c
        /*08da*/ 	.short	(.L_425 - .L_424)


	//   ....[0]....
.L_424:
        /*08dc*/ 	.word	0x00013c90


	//----- nvinfo : EIATTR_MAX_THREADS
	.align		4
.L_425:
        /*08e0*/ 	.byte	0x04, 0x05
        /*08e2*/ 	.short	(.L_427 - .L_426)
.L_426:
        /*08e4*/ 	.word	0x00000180
        /*08e8*/ 	.word	0x00000001
        /*08ec*/ 	.word	0x00000001


	//----- nvinfo : EIATTR_CRS_STACK_SIZE
	.align		4
.L_427:
        /*08f0*/ 	.byte	0x04, 0x1e
        /*08f2*/ 	.short	(.L_429 - .L_428)
.L_428:
        /*08f4*/ 	.word	0x00000000


	//----- nvinfo : EIATTR_CBANK_PARAM_SIZE
	.align		4
.L_429:
        /*08f8*/ 	.byte	0x03, 0x19
        /*08fa*/ 	.short	0x0a70


	//----- nvinfo : EIATTR_PARAM_CBANK
	.align		4
        /*08fc*/ 	.byte	0x04, 0x0a
        /*08fe*/ 	.short	(.L_431 - .L_430)
	.align		4
.L_430:
        /*0900*/ 	.word	index@(.nv.constant0._ZN7cutlass13device_kernelIN5flash11enable_sm90INS1_16FlashAttnFwdSm90INS1_25CollectiveMainloopFwdSm90ILi2EN4cute5tupleIJNS5_1CILi1EEES8_S8_EEENS6_IJNS7_ILi128EEENS7_ILi96EEENS7_ILi192EEEEEELi128ENS_10bfloat16_tEfNS_4arch4Sm90ELb0ELb1ELb1ELb0ELb0ELb0ELb0ELb1ELb1ELb1ELb1ELb0EEENS1_21CollectiveEpilogueFwdINS6_IJSA_SA_SB_EEES9_SE_SG_Li256ELb0ELb1ELb1ELb0EEENS1_19SingleTileSchedulerILb0ELb1ELb1ELi128EEEEEEEEEvNT_6ParamsE)
        /*0904*/ 	.short	0x0210
        /*0906*/ 	.short	0x0a70


	//----- nvinfo : EIATTR_SW_WAR
	.align		4
.L_431:
        /*0908*/ 	.byte	0x04, 0x36
        /*090a*/ 	.short	(.L_433 - .L_432)
.L_432:
        /*090c*/ 	.word	0x00000008
.L_433:


//--------------------- .nv.info._ZN7cutlass13device_kernelIN5flash11enable_sm90INS1_16FlashAttnFwdSm90INS1_25CollectiveMainloopFwdSm90ILi2EN4cute5tupleIJNS5_1CILi1EEES8_S8_EEENS6_IJNS7_ILi128EEENS7_ILi96EEENS7_ILi192EEEEEELi128ENS_10bfloat16_tEfNS_4arch4Sm90ELb0ELb1ELb1ELb1ELb0ELb0ELb0ELb1ELb1ELb1ELb1ELb0EEENS1_21CollectiveEpilogueFwdINS6_IJSA_SA_SB_EEES9_SE_SG_Li256ELb1ELb1ELb1ELb0EEENS1_36VarlenDynamicPersistentTileSchedulerILi128ELi96ELi256ELi128ELb1ELb1ELb1ELb1ELb0ELb1EEEEEEEEEvNT_6ParamsE --------------------------
	.section	.nv.info._ZN7cutlass13device_kernelIN5flash11enable_sm90INS1_16FlashAttnFwdSm90INS1_25CollectiveMainloopFwdSm90ILi2EN4cute5tupleIJNS5_1CILi1EEES8_S8_EEENS6_IJNS7_ILi128EEENS7_ILi96EEENS7_ILi192EEEEEELi128ENS_10bfloat16_tEfNS_4arch4Sm90ELb0ELb1ELb1ELb1ELb0ELb0ELb0ELb1ELb1ELb1ELb1ELb0EEENS1_21CollectiveEpilogueFwdINS6_IJSA_SA_SB_EEES9_SE_SG_Li256ELb1ELb1ELb1ELb0EEENS1_36VarlenDynamicPersistentTileSchedulerILi128ELi96ELi256ELi128ELb1ELb1ELb1ELb1ELb0ELb1EEEEEEEEEvNT_6ParamsE,"",@"SHT_CUDA_INFO"
	.sectionflags	@""
	.align	4


	//----- nvinfo : EIATTR_CUDA_API_VERSION
	.align		4
        /*0000*/ 	.byte	0x04, 0x37
        /*0002*/ 	.short	(.L_435 - .L_434)
.L_434:
        /*0004*/ 	.word	0x00000082


	//----- nvinfo : EIATTR_KPARAM_INFO
	.align		4
.L_435:
        /*0008*/ 	.byte	0x04, 0x17
        /*000a*/ 	.short	(.L_437 - .L_436)
.L_436:
        /*000c*/ 	.word	0x00000000
        /*0010*/ 	.short	0x0000
        /*0012*/ 	.short	0x0070
        /*0014*/ 	.byte	0x00, 0xf0, 0x01, 0x2a


	//----- nvinfo : EIATTR_SPARSE_MMA_MASK
	.align		4
.L_437:
        /*0018*/ 	.byte	0x03, 0x50
        /*001a*/ 	.short	0x0000


	//----- nvinfo : EIATTR_MAXREG_COUNT
	.align		4
        /*001c*/ 	.byte	0x03, 0x1b
        /*001e*/ 	.short	0x00a8


	//----- nvinfo : EIATTR_NUM_BARRIERS
	.align		4
        /*0020*/ 	.byte	0x02, 0x4c
        /*0022*/ 	.byte	0x09
	.zero		1


	//----- nvinfo : EIATTR_EXTERNS
	.align		4
        /*0024*/ 	.byte	0x04, 0x0f
        /*0026*/ 	.short	(.L_439 - .L_438)


	//   ....[0]....
	.align		4
.L_438:
        /*0028*/ 	.word	index@(__assertfail)


	//----- nvinfo : EIATTR_ANNOTATIONS
	.align		4
.L_439:
        /*002c*/ 	.byte	0x04, 0x55
        /*002e*/ 	.short	(.L_441 - .L_440)


	//   ....[0]....
.L_440:
        /* <DEDUP_REMOVED lines=71> */
        /*0494*/ 	.byte	0x30, 0xb1, 0x01, 0x00


	//----- nvinfo : EIATTR_MERCURY_ISA_VERSION
	.align		4
.L_441:
        /*0498*/ 	.byte	0x03, 0x5f
        /*049a*/ 	.short	0x0101


	//----- nvinfo : EIATTR_UNUSED_LOAD_BYTE_OFFSET
	.align		4
        /*049c*/ 	.byte	0x04, 0x44
        /*049e*/ 	.short	(.L_443 - .L_442)


	//   ....[0]....
.L_442:
        /*04a0*/ 	.word	0x00000a10
        /*04a4*/ 	.word	0x0000fff0


	//   ....[1]....
        /*04a8*/ 	.word	0x0000ec60
        /*04ac*/ 	.word	0x0000fff0


	//----- nvinfo : EIATTR_INT_WARP_WIDE_INSTR_OFFSETS
	.align		4
.L_443:
        /*04b0*/ 	.byte	0x04, 0x31
        /*04b2*/ 	.short	(.L_445 - .L_444)


	//   ....[0]....
.L_444:
        /*04b4*/ 	.word	0x00000130


	//   ....[1]....
        /*04b8*/ 	.word	0x00000170


	//   ....[2]....
        /*04bc*/ 	.word	0x000001e0


	//   ....[3]....
        /*04c0*/ 	.word	0x00013c90


	//   ....[4]....
        /*04c4*/ 	.word	0x00013d30


	//   ....[5]....
        /*04c8*/ 	.word	0x00017860


	//   ....[6]....
        /*04cc*/ 	.word	0x000178d0


	//----- nvinfo : EIATTR_COOP_GROUP_MASK_REGIDS
	.align		4
.L_445:
        /*04d0*/ 	.byte	0x04, 0x29
        /*04d2*/ 	.short	(.L_447 - .L_446)


	//   ....[0]....
.L_446:
        /*04d4*/ 	.word	0xffffffff


	//   ....[1]....
        /*04d8*/ 	.word	0xffffffff


	//   ....[2]....
        /*04dc*/ 	.word	0xffffffff


	//   ....[3]....
        /*04e0*/ 	.word	0xffffffff


	//   ....[4]....
        /*04e4*/ 	.word	0xffffffff


	//   ....[5]....
        /*04e8*/ 	.word	0xffffffff


	//   ....[6]....
        /*04ec*/ 	.word	0xffffffff


	//   ....[7]....
        /*04f0*/ 	.word	0xffffffff


	//   ....[8]....
        /*04f4*/ 	.word	0xffffffff


	//   ....[9]....
        /*04f8*/ 	.word	0xffffffff


	//   ....[10]....
        /*04fc*/ 	.word	0xffffffff


	//   ....[11]....
        /*0500*/ 	.word	0xffffffff


	//   ....[12]....
        /*0504*/ 	.word	0xffffffff


	//   ....[13]....
        /*0508*/ 	.word	0xffffffff


	//   ....[14]....
        /*050c*/ 	.word	0xffffffff


	//   ....[15]....
        /*0510*/ 	.word	0xffffffff


	//   ....[16]....
        /*0514*/ 	.word	0xffffffff


	//   ....[17]....
        /*0518*/ 	.word	0xffffffff


	//   ....[18]....
        /*051c*/ 	.word	0xffffffff


	//   ....[19]....
        /*0520*/ 	.word	0xffffffff


	//   ....[20]....
        /*0524*/ 	.word	0xffffffff


	//   ....[21]....
        /*0528*/ 	.word	0xffffffff


	//   ....[22]....
        /*052c*/ 	.word	0xffffffff


	//   ....[23]....
        /*0530*/ 	.word	0xffffffff


	//   ....[24]....
        /*0534*/ 	.word	0xffffffff


	//   ....[25]....
        /*0538*/ 	.word	0xffffffff


	//   ....[26]....
        /*053c*/ 	.word	0xffffffff


	//   ....[27]....
        /*0540*/ 	.word	0xffffffff


	//   ....[28]....
        /*0544*/ 	.word	0xffffffff


	//   ....[29]....
        /*0548*/ 	.word	0xffffffff


	//   ....[30]....
        /*054c*/ 	.word	0xffffffff


	//   ....[31]....
        /*0550*/ 	.word	0xffffffff


	//   ....[32]....
        /*0554*/ 	.word	0xffffffff


	//   ....[33]....
        /*0558*/ 	.word	0xffffffff


	//   ....[34]....
        /*055c*/ 	.word	0xffffffff


	//   ....[35]....
        /*0560*/ 	.word	0xffffffff


	//   ....[36]....
        /*0564*/ 	.word	0xffffffff


	//   ....[37]....
        /*0568*/ 	.word	0xffffffff


	//   ....[38]....
        /*056c*/ 	.word	0xffffffff


	//   ....[39]....
        /*0570*/ 	.word	0xffffffff


	//   ....[40]....
        /*0574*/ 	.word	0xffffffff


	//   ....[41]....
        /*0578*/ 	.word	0xffffffff


	//   ....[42]....
        /*057c*/ 	.word	0xffffffff


	//   ....[43]....
        /*0580*/ 	.word	0xffffffff


	//   ....[44]....
        /*0584*/ 	.word	0xffffffff


	//   ....[45]....
        /*0588*/ 	.word	0xffffffff


	//   ....[46]....
        /*058c*/ 	.word	0xffffffff


	//   ....[47]....
        /*0590*/ 	.word	0xffffffff


	//   ....[48]....
        /*0594*/ 	.word	0xffffffff


	//   ....[49]....
        /*0598*/ 	.word	0xffffffff


	//   ....[50]....
        /*059c*/ 	.word	0xffffffff


	//   ....[51]....
        /*05a0*/ 	.word	0xffffffff


	//   ....[52]....
        /*05a4*/ 	.word	0xffffffff


	//   ....[53]....
        /*05a8*/ 	.word	0xffffffff


	//   ....[54]....
        /*05ac*/ 	.word	0xffffffff


	//   ....[55]....
        /*05b0*/ 	.word	0xffffffff


	//   ....[56]....
        /*05b4*/ 	.word	0xffffffff


	//   ....[57]....
        /*05b8*/ 	.word	0xffffffff


	//   ....[58]....
        /*05bc*/ 	.word	0xffffffff


	//   ....[59]....
        /*05c0*/ 	.word	0xffffffff


	//   ....[60]....
        /*05c4*/ 	.word	0xffffffff


	//   ....[61]....
        /*05c8*/ 	.word	0xffffffff


	//   ....[62]....
        /*05cc*/ 	.word	0xffffffff


	//   ....[63]....
        /*05d0*/ 	.word	0xffffffff


	//   ....[64]....
        /*05d4*/ 	.word	0xffffffff


	//   ....[65]....
        /*05d8*/ 	.word	0xffffffff


	//   ....[66]....
        /*05dc*/ 	.word	0xffffffff


	//   ....[67]....
        /*05e0*/ 	.word	0xffffffff


	//   ....[68]....
        /*05e4*/ 	.word	0xffffffff


	//   ....[69]....
        /*05e8*/ 	.word	0xffffffff


	//   ....[70]....
        /*05ec*/ 	.word	0xffffffff


	//   ....[71]....
        /*05f0*/ 	.word	0xffffffff


	//   ....[72]....
        /*05f4*/ 	.word	0xffffffff


	//   ....[73]....
        /*05f8*/ 	.word	0xffffffff


	//   ....[74]....
        /*05fc*/ 	.word	0xffffffff


	//   ....[75]....
        /*0600*/ 	.word	0xffffffff


	//   ....[76]....
        /*0604*/ 	.word	0xffffffff


	//   ....[77]....
        /*0608*/ 	.word	0xffffffff


	//   ....[78]....
        /*060c*/ 	.word	0xffffffff


	//   ....[79]....
        /*0610*/ 	.word	0xffffffff


	//   ....[80]....
        /*0614*/ 	.word	0xffffffff


	//   ....[81]....
        /*0618*/ 	.word	0xffffffff


	//   ....[82]....
        /*061c*/ 	.word	0xffffffff


	//   ....[83]....
        /*0620*/ 	.word	0xffffffff


	//   ....[84]....
        /*0624*/ 	.word	0xffffffff


	//   ....[85]....
        /*0628*/ 	.word	0xffffffff


	//   ....[86]....
        /*062c*/ 	.word	0xffffffff


	//   ....[87]....
        /*0630*/ 	.word	0xffffffff


	//   ....[88]....
        /*0634*/ 	.word	0xffffffff


	//   ....[89]....
        /*0638*/ 	.word	0xffffffff


	//   ....[90]....
        /*063c*/ 	.word	0xffffffff


	//   ....[91]....
        /*0640*/ 	.word	0xffffffff


	//   ....[92]....
        /*0644*/ 	.word	0xffffffff


	//   ....[93]....
        /*0648*/ 	.word	0xffffffff


	//   ....[94]....
        /*064c*/ 	.word	0xffffffff


	//   ....[95]....
        /*0650*/ 	.word	0xffffffff


	//   ....[96]....
        /*0654*/ 	.word	0xffffffff


	//   ....[97]....
        /*0658*/ 	.word	0xffffffff


	//   ....[98]....
        /*065c*/ 	.word	0xffffffff


	//   ....[99]....
        /*0660*/ 	.word	0xffffffff


	//   ....[100]....
        /*0664*/ 	.word	0xffffffff


	//   ....[101]....
        /*0668*/ 	.word	0xffffffff


	//   ....[102]....
        /*066c*/ 	.word	0xffffffff


	//   ....[103]....
        /*0670*/ 	.word	0xffffffff


	//   ....[104]....
        /*0674*/ 	.word	0xffffffff


	//   ....[105]....
        /*0678*/ 	.word	0xffffffff


	//   ....[106]....
        /*067c*/ 	.word	0xffffffff


	//   ....[107]....
        /*0680*/ 	.word	0xffffffff


	//   ....[108]....
        /*0684*/ 	.word	0xffffffff


	//   ....[109]....
        /*0688*/ 	.word	0xffffffff


	//   ....[110]....
        /*068c*/ 	.word	0xffffffff


	//   ....[111]....
        /*0690*/ 	.word	0x0500000f


	//   ....[112]....
        /*0694*/ 	.word	0x0500000f


	//   ....[113]....
        /*0698*/ 	.word	0x0500000f


	//   ....[114]....
        /*069c*/ 	.word	0x0500000f


	//   ....[115]....
        /*06a0*/ 	.word	0x0500000f


	//   ....[116]....
        /*06a4*/ 	.word	0x0500000f


	//   ....[117]....
        /*06a8*/ 	.word	0x0500000f


	//   ....[118]....
        /*06ac*/ 	.word	0x0500000f


	//   ....[119]....
        /*06b0*/ 	.word	0x0500000f


	//   ....[120]....
        /*06b4*/ 	.word	0x0500000f


	//   ....[121]....
        /*06b8*/ 	.word	0x0500000f


	//   ....[122]....
        /*06bc*/ 	.word	0x0500000f


	//   ....[123]....
        /*06c0*/ 	.word	0x0500000f


	//   ....[124]....
        /*06c4*/ 	.word	0x0500000f


	//   ....[125]....
        /*06c8*/ 	.word	0x0500000f


	//   ....[126]....
        /*06cc*/ 	.word	0x0500000f


	//   ....[127]....
        /*06d0*/ 	.word	0x0500000f


	//   ....[128]....
        /*06d4*/ 	.word	0x0500000f


	//   ....[129]....
        /*06d8*/ 	.word	0x0500000f


	//   ....[130]....
        /*06dc*/ 	.word	0x0500000f


	//   ....[131]....
        /*06e0*/ 	.word	0x0500000f


	//   ....[132]....
        /*06e4*/ 	.word	0x0500000f


	//   ....[133]....
        /*06e8*/ 	.word	0x0500000f


	//   ....[134]....
        /*06ec*/ 	.word	0x0500000f


	//   ....[135]....
        /*06f0*/ 	.word	0x0500000f


	//   ....[136]....
        /*06f4*/ 	.word	0x0500000f


	//   ....[137]....
        /*06f8*/ 	.word	0x0500000f


	//   ....[138]....
        /*06fc*/ 	.word	0x0500000f


	//   ....[139]....
        /*0700*/ 	.word	0x0500000f


	//   ....[140]....
        /*0704*/ 	.word	0x0500000f


	//   ....[141]....
        /*0708*/ 	.word	0x0500000f


	//   ....[142]....
        /*070c*/ 	.word	0x0500000f


	//   ....[143]....
        /*0710*/ 	.word	0x0500000f


	//   ....[144]....
        /*0714*/ 	.word	0x0500000f


	//   ....[145]....
        /*0718*/ 	.word	0x0500000f


	//   ....[146]....
        /*071c*/ 	.word	0x0500000f


	//----- nvinfo : EIATTR_COOP_GROUP_INSTR_OFFSETS
	.align		4
.L_447:
        /*0720*/ 	.byte	0x04, 0x28
        /*0722*/ 	.short	(.L_449 - .L_448)


	//   ....[0]....
.L_448:
        /*0724*/ 	.word	0x00000060


	//   ....[1]....
        /*0728*/ 	.word	0x00000140


	//   ....[2]....
        /*072c*/ 	.word	0x00000190


	//   ....[3]....
        /*0730*/ 	.word	0x000003c0


	//   ....[4]....
        /*0734*/ 	.word	0x00000520


	//   ....[5]....
        /*0738*/ 	.word	0x00000640


	//   ....[6]....
        /*073c*/ 	.word	0x000007a0


	//   ....[7]....
        /*0740*/ 	.word	0x00001e50


	//   ....[8]....
        /*0744*/ 	.word	0x00002a20


	//   ....[9]....
        /*0748*/ 	.word	0x00003120


	//   ....[10]....
        /*074c*/ 	.word	0x00003e80


	//   ....[11]....
        /*0750*/ 	.word	0x00003f90


	//   ....[12]....
        /*0754*/ 	.word	0x00004640


	//   ....[13]....
        /*0758*/ 	.word	0x000046b0


	//   ....[14]....
        /*075c*/ 	.word	0x00006580


	//   ....[15]....
        /*0760*/ 	.word	0x00006ea0


	//   ....[16]....
        /*0764*/ 	.word	0x00007530


	//   ....[17]....
        /*0768*/ 	.word	0x00007640


	//   ....[18]....
        /*076c*/ 	.word	0x00007c50


	//   ....[19]....
        /*0770*/ 	.word	0x00007ca0


	//   ....[20]....
        /*0774*/ 	.word	0x00009d30


	//   ....[21]....
        /*0778*/ 	.word	0x00009d80


	//   ....[22]....
        /*077c*/ 	.word	0x00009fe0


	//   ....[23]....
        /*0780*/ 	.word	0x0000a030


	//   ....[24]....
        /*0784*/ 	.word	0x0000bcb0


	//   ....[25]....
        /*0788*/ 	.word	0x0000c770


	//   ....[26]....
        /*078c*/ 	.word	0x0000cdf0


	//   ....[27]....
        /*0790*/ 	.word	0x0000cf10


	//   ....[28]....
        /*0794*/ 	.word	0x0000d4d0


	//   ....[29]....
        /*0798*/ 	.word	0x0000d520


	//   ....[30]....
        /*079c*/ 	.word	0x0000e3b0


	//   ....[31]....
        /*07a0*/ 	.word	0x0000e3f0


	//   ....[32]....
        /*07a4*/ 	.word	0x0000e4f0


	//   ....[33]....
        /*07a8*/ 	.word	0x0000e500


	//   ....[34]....
        /*07ac*/ 	.word	0x0000f810


	//   ....[35]....
        /*07b0*/ 	.word	0x0000f850


	//   ....[36]....
        /*07b4*/ 	.word	0x0000f880


	//   ....[37]....
        /*07b8*/ 	.word	0x0000f8b0


	//   ....[38]....
        /*07bc*/ 	.word	0x0000ff90


	//   ....[39]....
        /*07c0*/ 	.word	0x0000ffb0


	//   ....[40]....
        /*07c4*/ 	.word	0x00010090


	//   ....[41]....
        /*07c8*/ 	.word	0x000100b0


	//   ....[42]....
        /*07cc*/ 	.word	0x00010180


	//   ....[43]....
        /*07d0*/ 	.word	0x000101a0


	//   ....[44]....
        /*07d4*/ 	.word	0x00010280


	//   ....[45]....
        /*07d8*/ 	.word	0x000102a0


	//   ....[46]....
        /*07dc*/ 	.word	0x000106a0


	//   ....[47]....
        /*07e0*/ 	.word	0x000106b0


	//   ....[48]....
        /*07e4*/ 	.word	0x00010b00


	//   ....[49]....
        /*07e8*/ 	.word	0x00010b10


	//   ....[50]....
        /*07ec*/ 	.word	0x00011970


	//   ....[51]....
        /*07f0*/ 	.word	0x000119a0


	//   ....[52]....
        /*07f4*/ 	.word	0x00011a80


	//   ....[53]....
        /*07f8*/ 	.word	0x00011aa0


	//   ....[54]....
        /*07fc*/ 	.word	0x00011b70


	//   ....[55]....
        /*0800*/ 	.word	0x00011b90


	//   ....[56]....
        /*0804*/ 	.word	0x00011c70


	//   ....[57]....
        /*0808*/ 	.word	0x00011c90


	//   ....[58]....
        /*080c*/ 	.word	0x00011e00


	//   ....[59]....
        /*0810*/ 	.word	0x00012040


	//   ....[60]....
        /*0814*/ 	.word	0x00012070


	//   ....[61]....
        /*0818*/ 	.word	0x000120a0


	//   ....[62]....
        /*081c*/ 	.word	0x000120d0


	//   ....[63]....
        /*0820*/ 	.word	0x00012100


	//   ....[64]....
        /*0824*/ 	.word	0x00012130


	//   ....[65]....
        /*0828*/ 	.word	0x000122e0


	//   ....[66]....
        /*082c*/ 	.word	0x00012310


	//   ....[67]....
        /*0830*/ 	.word	0x00012340


	//   ....[68]....
        /*0834*/ 	.word	0x00012370


	//   ....[69]....
        /*0838*/ 	.word	0x000123a0


	//   ....[70]....
        /*083c*/ 	.word	0x000123d0


	//   ....[71]....
        /*0840*/ 	.word	0x00012470


	//   ....[72]....
        /*0844*/ 	.word	0x000124a0


	//   ....[73]....
        /*0848*/ 	.word	0x000124b0


	//   ....[74]....
        /*084c*/ 	.word	0x000124e0


	//   ....[75]....
        /*0850*/ 	.word	0x00014280


	//   ....[76]....
        /*0854*/ 	.word	0x00014ec0


	//   ....[77]....
        /*0858*/ 	.word	0x00014ee0


	//   ....[78]....
        /*085c*/ 	.word	0x00014ef0


	//   ....[79]....
        /*0860*/ 	.word	0x00014f20


	//   ....[80]....
        /*0864*/ 	.word	0x00015040


	//   ....[81]....
        /*0868*/ 	.word	0x00015050


	//   ....[82]....
        /*086c*/ 	.word	0x000150f0


	//   ....[83]....
        /*0870*/ 	.word	0x00015100


	//   ....[84]....
        /*0874*/ 	.word	0x000151a0


	//   ....[85]....
        /*0878*/ 	.word	0x000151b0


	//   ....[86]....
        /*087c*/ 	.word	0x00015250


	//   ....[87]....
        /*0880*/ 	.word	0x00015260


	//   ....[88]....
        /*0884*/ 	.word	0x000152e0


	//   ....[89]....
        /*0888*/ 	.word	0x00015310


	//   ....[90]....
        /*088c*/ 	.word	0x00015360


	//   ....[91]....
        /*0890*/ 	.word	0x000153a0


	//   ....[92]....
        /*0894*/ 	.word	0x00017fb0


	//   ....[93]....
        /*0898*/ 	.word	0x00018030


	//   ....[94]....
        /*089c*/ 	.word	0x00018060


	//   ....[95]....
        /*08a0*/ 	.word	0x00018070


	//   ....[96]....
        /*08a4*/ 	.word	0x000180a0


	//   ....[97]....
        /*08a8*/ 	.word	0x000180d0


	//   ....[98]....
        /*08ac*/ 	.word	0x00018100


	//   ....[99]....
        /*08b0*/ 	.word	0x00018130


	//   ....[100]....
        /*08b4*/ 	.word	0x00018300


	//   ....[101]....
        /*08b8*/ 	.word	0x00018330


	//   ....[102]....
        /*08bc*/ 	.word	0x00018360


	//   ....[103]....
        /*08c0*/ 	.word	0x00018390


	//   ....[104]....
        /*08c4*/ 	.word	0x000183c0


	//   ....[105]....
        /*08c8*/ 	.word	0x000183f0


	//   ....[106]....
        /*08cc*/ 	.word	0x000184c0


	//   ....[107]....
        /*08d0*/ 	.word	0x000184e0


	//   ....[108]....
        /*08d4*/ 	.word	0x000184f0


	//   ....[109]....
        /*08d8*/ 	.word	0x00018570


	//   ....[110]....
        /*08dc*/ 	.word	0x000190c0


	//   ....[111]....
        /*08e0*/ 	.word	0x00019750


	//   ....[112]....
        /*08e4*/ 	.word	0x00019930


	//   ....[113]....
        /*08e8*/ 	.word	0x00019980


	//   ....[114]....
        /*08ec*/ 	.word	0x00019ab0


	//   ....[115]....
        /*08f0*/ 	.word	0x00019b00


	//   ....[116]....
        /*08f4*/ 	.word	0x00019c40


	//   ....[117]....
        /*08f8*/ 	.word	0x00019cb0


	//   ....[118]....
        /*08fc*/ 	.word	0x00019de0


	//   ....[119]....
        /*0900*/ 	.word	0x00019e30


	//   ....[120]....
        /*0904*/ 	.word	0x00019f60


	//   ....[121]....
        /*0908*/ 	.word	0x00019fb0


	//   ....[122]....
        /*090c*/ 	.word	0x0001a0e0


	//   ....[123]....
        /*0910*/ 	.word	0x0001a130


	//   ....[124]....
        /*0914*/ 	.word	0x0001a240


	//   ....[125]....
        /*0918*/ 	.word	0x0001a2b0


	//   ....[126]....
        /*091c*/ 	.word	0x0001a3c0


	//   ....[127]....
        /*0920*/ 	.word	0x0001a410


	//   ....[128]....
        /*0924*/ 	.word	0x0001a740


	//   ....[129]....
        /*0928*/ 	.word	0x0001a7e0


	//   ....[130]....
        /*092c*/ 	.word	0x0001a980


	//   ....[131]....
        /*0930*/ 	.word	0x0001aa00


	//   ....[132]....
        /*0934*/ 	.word	0x0001aa80


	//   ....[133]....
        /*0938*/ 	.word	0x0001ab00


	//   ....[134]....
        /*093c*/ 	.word	0x0001ab80


	//   ....[135]....
        /*0940*/ 	.word	0x0001ac10


	//   ....[136]....
        /*0944*/ 	.word	0x0001acb0


	//   ....[137]....
        /*0948*/ 	.word	0x0001ad60


	//   ....[138]....
        /*094c*/ 	.word	0x0001ade0


	//   ....[139]....
        /*0950*/ 	.word	0x0001ae60


	//   ....[140]....
        /*0954*/ 	.word	0x0001aee0


	//   ....[141]....
        /*0958*/ 	.word	0x0001af70


	//   ....[142]....
        /*095c*/ 	.word	0x0001aff0


	//   ....[143]....
        /*0960*/ 	.word	0x0001b0a0


	//   ....[144]....
        /*0964*/ 	.word	0x0001b0f0


	//   ....[145]....
        /*0968*/ 	.word	0x0001b1b0


	//   ....[146]....
        /*096c*/ 	.word	0x0001b2e0


	//----- nvinfo : EIATTR_REG_RECONFIG
	.align		4
.L_449:
        /*0970*/ 	.byte	0x01, 0x54
	.zero		2


	//----- nvinfo : EIATTR_SYSCALL_OFFSETS
	.align		4
        /*0974*/ 	.byte	0x04, 0x46
        /*0976*/ 	.short	(.L_451 - .L_450)


	//   ....[0]....
.L_450:
        /*0978*/ 	.word	0x00002030


	//   ....[1]....
        /*097c*/ 	.word	0x00013ea0


	//   ....[2]....
        /*0980*/ 	.word	0x00013ff0


	//   ....[3]....
        /*0984*/ 	.word	0x000140e0


	//   ....[4]....
        /*0988*/ 	.word	0x000149e0


	//----- nvinfo : EIATTR_MBARRIER_INSTR_OFFSETS
	.align		4
.L_451:
        /*098c*/ 	.byte	0x04, 0x39
        /*098e*/ 	.short	(.L_453 - .L_452)


	//   ....[0]....
.L_452:
        /*0990*/ 	.word	0x00000270
        /*0994*/ 	.word	0x000000ff
        /*0998*/ 	.word	0x0002a800
        /*099c*/ 	.short	0x0100
        /*099e*/ 	.byte	0x08
	.zero		1


	//   ....[1]....
        /*09a0*/ 	.word	0x00000280
        /*09a4*/ 	.word	0x000000ff
        /*09a8*/ 	.word	0x0002a820
        /*09ac*/ 	.short	0x0100
        /*09ae*/ 	.byte	0x08
	.zero		1


	//   ....[2]....
        /*09b0*/ 	.word	0x00000370
        /*09b4*/ 	.word	0x000000ff
        /*09b8*/ 	.word	0x0002a830
        /*09bc*/ 	.short	0x0100
        /*09be*/ 	.byte	0x08
	.zero		1


	//   ....[3]....
        /*09c0*/ 	.word	0x00000380
        /*09c4*/ 	.word	0x000000ff
        /*09c8*/ 	.word	0x0002a840
        /*09cc*/ 	.short	0x0100
        /*09ce*/ 	.byte	0x08
	.zero		1


	//   ....[4]....
        /*09d0*/ 	.word	0x00000390
        /*09d4*/ 	.word	0x000000ff
        /*09d8*/ 	.word	0x0002a838
        /*09dc*/ 	.short	0x0100
        /*09de*/ 	.byte	0x08
	.zero		1


	//   ....[5]....
        /*09e0*/ 	.word	0x000003a0
        /*09e4*/ 	.word	0x000000ff
        /*09e8*/ 	.word	0x0002a848
        /*09ec*/ 	.short	0x0100
        /*09ee*/ 	.byte	0x08
	.zero		1


	//   ....[6]....
        /*09f0*/ 	.word	0x000004d0
        /*09f4*/ 	.word	0x000000ff
        /*09f8*/ 	.word	0x0002a850
        /*09fc*/ 	.short	0x0100
        /*09fe*/ 	.byte	0x08
	.zero		1


	//   ....[7]....
        /*0a00*/ 	.word	0x000004e0
        /*0a04*/ 	.word	0x000000ff
        /*0a08*/ 	.word	0x0002a860
        /*0a0c*/ 	.short	0x0100
        /*0a0e*/ 	.byte	0x08
	.zero		1


	//   ....[8]....
        /*0a10*/ 	.word	0x000004f0
        /*0a14*/ 	.word	0x000000ff
        /*0a18*/ 	.word	0x0002a858
        /*0a1c*/ 	.short	0x0100
        /*0a1e*/ 	.byte	0x08
	.zero		1


	//   ....[9]....
        /*0a20*/ 	.word	0x00000500
        /*0a24*/ 	.word	0x000000ff
        /*0a28*/ 	.word	0x0002a868
        /*0a2c*/ 	.short	0x0100
        /*0a2e*/ 	.byte	0x08
	.zero		1


	//   ....[10]....
        /*0a30*/ 	.word	0x000005f0
        /*0a34*/ 	.word	0x000000ff
        /*0a38*/ 	.word	0x0002a870
        /*0a3c*/ 	.short	0x0100
        /*0a3e*/ 	.byte	0x06
	.zero		1


	//   ....[11]....
        /*0a40*/ 	.word	0x00000600
        /*0a44*/ 	.word	0x000000ff
        /*0a48*/ 	.word	0x0002a880
        /*0a4c*/ 	.short	0x0100
        /*0a4e*/ 	.byte	0x06
	.zero		1


	//   ....[12]....
        /*0a50*/ 	.word	0x00000610
        /*0a54*/ 	.word	0x000000ff
        /*0a58*/ 	.word	0x0002a878
        /*0a5c*/ 	.short	0x0100
        /*0a5e*/ 	.byte	0x06
	.zero		1


	//   ....[13]....
        /*0a60*/ 	.word	0x00000620
        /*0a64*/ 	.word	0x000000ff
        /*0a68*/ 	.word	0x0002a888
        /*0a6c*/ 	.short	0x0100
        /*0a6e*/ 	.byte	0x06
	.zero		1


	//   ....[14]....
        /*0a70*/ 	.word	0x00000750
        /*0a74*/ 	.word	0x000000ff
        /*0a78*/ 	.word	0x0002a890
        /*0a7c*/ 	.short	0x0100
        /*0a7e*/ 	.byte	0x08
	.zero		1


	//   ....[15]....
        /*0a80*/ 	.word	0x00000760
        /*0a84*/ 	.word	0x000000ff
        /*0a88*/ 	.word	0x0002a8a0
        /*0a8c*/ 	.short	0x0100
        /*0a8e*/ 	.byte	0x08
	.zero		1


	//   ....[16]....
        /*0a90*/ 	.word	0x00000770
        /*0a94*/ 	.word	0x000000ff
        /*0a98*/ 	.word	0x0002a898
        /*0a9c*/ 	.short	0x0100
        /*0a9e*/ 	.byte	0x08
	.zero		1


	//   ....[17]....
        /*0aa0*/ 	.word	0x00000780
        /*0aa4*/ 	.word	0x000000ff
        /*0aa8*/ 	.word	0x0002a8a8
        /*0aac*/ 	.short	0x0100
        /*0aae*/ 	.byte	0x08
	.zero		1


	//   ....[18]....
        /*0ab0*/ 	.word	0x000008b0
        /*0ab4*/ 	.word	0x000000ff
        /*0ab8*/ 	.word	0x0002a8b0
        /*0abc*/ 	.short	0x0100
        /*0abe*/ 	.byte	0x08
	.zero		1


	//   ....[19]....
        /*0ac0*/ 	.word	0x000008c0
        /*0ac4*/ 	.word	0x000000ff
        /*0ac8*/ 	.word	0x0002a8c0
        /*0acc*/ 	.short	0x0100
        /*0ace*/ 	.byte	0x08
	.zero		1


	//   ....[20]....
        /*0ad0*/ 	.word	0x000008d0
        /*0ad4*/ 	.word	0x000000ff
        /*0ad8*/ 	.word	0x0002a8b8
        /*0adc*/ 	.short	0x0100
        /*0ade*/ 	.byte	0x08
	.zero		1


	//   ....[21]....
        /*0ae0*/ 	.word	0x000008e0
        /*0ae4*/ 	.word	0x000000ff
        /*0ae8*/ 	.word	0x0002a8c8
        /*0aec*/ 	.short	0x0100
        /*0aee*/ 	.byte	0x08
	.zero		1


	//   ....[22]....
        /*0af0*/ 	.word	0x000020d0
        /*0af4*/ 	.word	0x000000ff
        /*0af8*/ 	.word	0x0002a800
        /*0afc*/ 	.short	0x010a
        /*0afe*/ 	.byte	0x26
	.zero		1


	//   ....[23]....
        /*0b00*/ 	.word	0x00002150
        /*0b04*/ 	.word	0x00000015
        /*0b08*/ 	.word	0x0002a830
        /*0b0c*/ 	.short	0x010a
        /*0b0e*/ 	.byte	0x3f
	.zero		1


	//   ....[24]....
        /*0b10*/ 	.word	0x000021c0
        /*0b14*/ 	.word	0x00000015
        /*0b18*/ 	.word	0x0002a830
        /*0b1c*/ 	.short	0x010a
        /*0b1e*/ 	.byte	0x3f
	.zero		1


	//   ....[25]....
        /*0b20*/ 	.word	0x000029c0
        /*0b24*/ 	.word	0x0000000c
        /*0b28*/ 	.word	0x00000000
        /*0b2c*/ 	.short	0x0101
        /*0b2e*/ 	.byte	0x3f
	.zero		1


	//   ....[26]....
        /*0b30*/ 	.word	0x00005360
        /*0b34*/ 	.word	0x000000ff
        /*0b38*/ 	.word	0x0002a830
        /*0b3c*/ 	.short	0x010a
        /*0b3e*/ 	.byte	0x07
	.zero		1


	//   ....[27]....
        /*0b40*/ 	.word	0x000053a0
        /*0b44*/ 	.word	0x000000ff
        /*0b48*/ 	.word	0x0002a830
        /*0b4c*/ 	.short	0x010a
        /*0b4e*/ 	.byte	0x07
	.zero		1


	//   ....[28]....
        /*0b50*/ 	.word	0x00005c60
        /*0b54*/ 	.word	0x000000ff
        /*0b58*/ 	.word	0x0002a850
        /*0b5c*/ 	.short	0x010a
        /*0b5e*/ 	.byte	0x06
	.zero		1


	//   ....[29]....
        /*0b60*/ 	.word	0x00005ca0
        /*0b64*/ 	.word	0x000000ff
        /*0b68*/ 	.word	0x0002a850
        /*0b6c*/ 	.short	0x010a
        /*0b6e*/ 	.byte	0x06
	.zero		1


	//   ....[30]....
        /*0b70*/ 	.word	0x000065d0
        /*0b74*/ 	.word	0x0000000a
        /*0b78*/ 	.word	0x00000000
        /*0b7c*/ 	.short	0x0101
        /*0b7e*/ 	.byte	0x3f
	.zero		1


	//   ....[31]....
        /*0b80*/ 	.word	0x00007fe0
        /*0b84*/ 	.word	0x00000059
        /*0b88*/ 	.word	0x00000000
        /*0b8c*/ 	.short	0x0101
        /*0b8e*/ 	.byte	0x3f
	.zero		1


	//   ....[32]....
        /*0b90*/ 	.word	0x000089c0
        /*0b94*/ 	.word	0x000000ff
        /*0b98*/ 	.word	0x0002a830
        /*0b9c*/ 	.short	0x010a
        /*0b9e*/ 	.byte	0x06
	.zero		1


	//   ....[33]....
        /*0ba0*/ 	.word	0x00008a00
        /*0ba4*/ 	.word	0x000000ff
        /*0ba8*/ 	.word	0x0002a830
        /*0bac*/ 	.short	0x010a
        /*0bae*/ 	.byte	0x06
	.zero		1


	//   ....[34]....
        /*0bb0*/ 	.word	0x000092c0
        /*0bb4*/ 	.word	0x000000ff
        /*0bb8*/ 	.word	0x0002a850
        /*0bbc*/ 	.short	0x010a
        /*0bbe*/ 	.byte	0x0a
	.zero		1


	//   ....[35]....
        /*0bc0*/ 	.word	0x00009300
        /*0bc4*/ 	.word	0x000000ff
        /*0bc8*/ 	.word	0x0002a850
        /*0bcc*/ 	.short	0x010a
        /*0bce*/ 	.byte	0x0a
	.zero		1


	//   ....[36]....
        /*0bd0*/ 	.word	0x0000a630
        /*0bd4*/ 	.word	0x0000005f
        /*0bd8*/ 	.word	0x00000000
        /*0bdc*/ 	.short	0x0101
        /*0bde*/ 	.byte	0x3f
	.zero		1


	//   ....[37]....
        /*0be0*/ 	.word	0x0000a690
        /*0be4*/ 	.word	0x00000063
        /*0be8*/ 	.word	0x00000000
        /*0bec*/ 	.short	0x0101
        /*0bee*/ 	.byte	0x3f
	.zero		1


	//   ....[38]....
        /*0bf0*/ 	.word	0x0000ac20
        /*0bf4*/ 	.word	0x000000ff
        /*0bf8*/ 	.word	0x0002a830
        /*0bfc*/ 	.short	0x010a
        /*0bfe*/ 	.byte	0x06
	.zero		1


	//   ....[39]....
        /*0c00*/ 	.word	0x0000ac60
        /*0c04*/ 	.word	0x000000ff
        /*0c08*/ 	.word	0x0002a830
        /*0c0c*/ 	.short	0x010a
        /*0c0e*/ 	.byte	0x06
	.zero		1


	//   ....[40]....
        /*0c10*/ 	.word	0x0000b520
        /*0c14*/ 	.word	0x000000ff
        /*0c18*/ 	.word	0x0002a850
        /*0c1c*/ 	.short	0x010a
        /*0c1e*/ 	.byte	0x0a
	.zero		1


	//   ....[41]....
        /*0c20*/ 	.word	0x0000b560
        /*0c24*/ 	.word	0x000000ff
        /*0c28*/ 	.word	0x0002a850
        /*0c2c*/ 	.short	0x010a
        /*0c2e*/ 	.byte	0x0a
	.zero		1


	//   ....[42]....
        /*0c30*/ 	.word	0x0000bea0
        /*0c34*/ 	.word	0x0000000a
        /*0c38*/ 	.word	0x00000000
        /*0c3c*/ 	.short	0x0101
        /*0c3e*/ 	.byte	0x3f
	.zero		1


	//   ....[43]....
        /*0c40*/ 	.word	0x0000d850
        /*0c44*/ 	.word	0x00000015
        /*0c48*/ 	.word	0x00000000
        /*0c4c*/ 	.short	0x0101
        /*0c4e*/ 	.byte	0x3f
	.zero		1


	//   ....[44]....
        /*0c50*/ 	.word	0x0000e320
        /*0c54*/ 	.word	0x000000ff
        /*0c58*/ 	.word	0x0002a850
        /*0c5c*/ 	.short	0x010a
        /*0c5e*/ 	.byte	0x05
	.zero		1


	//   ....[45]....
        /*0c60*/ 	.word	0x0000e360
        /*0c64*/ 	.word	0x000000ff
        /*0c68*/ 	.word	0x0002a850
        /*0c6c*/ 	.short	0x010a
        /*0c6e*/ 	.byte	0x05
	.zero		1


	//   ....[46]....
        /*0c70*/ 	.word	0x0000e800
        /*0c74*/ 	.word	0x00000005
        /*0c78*/ 	.word	0x00000000
        /*0c7c*/ 	.short	0x0101
        /*0c7e*/ 	.byte	0x3f
	.zero		1


	//   ....[47]....
        /*0c80*/ 	.word	0x0000ff80
        /*0c84*/ 	.word	0x00000010
        /*0c88*/ 	.word	0x00000000
        /*0c8c*/ 	.short	0x0101
        /*0c8e*/ 	.byte	0x3f
	.zero		1


	//   ....[48]....
        /*0c90*/ 	.word	0x000104d0
        /*0c94*/ 	.word	0x00000006
        /*0c98*/ 	.word	0x00000000
        /*0c9c*/ 	.short	0x0101
        /*0c9e*/ 	.byte	0x3f
	.zero		1


	//   ....[49]....
        /*0ca0*/ 	.word	0x00014500
        /*0ca4*/ 	.word	0x00000000
        /*0ca8*/ 	.word	0x0002a840
        /*0cac*/ 	.short	0x010a
        /*0cae*/ 	.byte	0x3f
	.zero		1


	//   ....[50]....
        /*0cb0*/ 	.word	0x000154c0
        /*0cb4*/ 	.word	0x00000012
        /*0cb8*/ 	.word	0x0002a800
        /*0cbc*/ 	.short	0x0107
        /*0cbe*/ 	.byte	0x3f
	.zero		1


	//   ....[51]....
        /*0cc0*/ 	.word	0x000155d0
        /*0cc4*/ 	.word	0x00000012
        /*0cc8*/ 	.word	0x0002a800
        /*0ccc*/ 	.short	0x0101
        /*0cce*/ 	.byte	0x3f
	.zero		1


	//   ....[52]....
        /*0cd0*/ 	.word	0x000155f0
        /*0cd4*/ 	.word	0x00000012
        /*0cd8*/ 	.word	0x0002a820
        /*0cdc*/ 	.short	0x010a
        /*0cde*/ 	.byte	0x3f
	.zero		1


	//   ....[53]....
        /*0ce0*/ 	.word	0x00015a20
        /*0ce4*/ 	.word	0x00000003
        /*0ce8*/ 	.word	0x0002a840
        /*0cec*/ 	.short	0x010a
        /*0cee*/ 	.byte	0x3f
	.zero		1


	//   ....[54]....
        /*0cf0*/ 	.word	0x00015eb0
        /*0cf4*/ 	.word	0x00000003
        /*0cf8*/ 	.word	0x00000060
        /*0cfc*/ 	.short	0x010a
        /*0cfe*/ 	.byte	0x3f
	.zero		1


	//   ....[55]....
        /*0d00*/ 	.word	0x00016540
        /*0d04*/ 	.word	0x00000003
        /*0d08*/ 	.word	0x0002a840
        /*0d0c*/ 	.short	0x010a
        /*0d0e*/ 	.byte	0x3f
	.zero		1


	//   ....[56]....
        /*0d10*/ 	.word	0x000169d0
        /*0d14*/ 	.word	0x00000002
        /*0d18*/ 	.word	0x00000060
        /*0d1c*/ 	.short	0x010a
        /*0d1e*/ 	.byte	0x3f
	.zero		1


	//   ....[57]....
        /*0d20*/ 	.word	0x00016fb0
        /*0d24*/ 	.word	0x00000002
        /*0d28*/ 	.word	0x0002a840
        /*0d2c*/ 	.short	0x010a
        /*0d2e*/ 	.byte	0x3f
	.zero		1


	//   ....[58]....
        /*0d30*/ 	.word	0x00017440
        /*0d34*/ 	.word	0x00000002
        /*0d38*/ 	.word	0x00000060
        /*0d3c*/ 	.short	0x010a
        /*0d3e*/ 	.byte	0x3f
	.zero		1


	//   ....[59]....
        /*0d40*/ 	.word	0x000179d0
        /*0d44*/ 	.word	0x00000000
        /*0d48*/ 	.word	0x0002a860
        /*0d4c*/ 	.short	0x010a
        /*0d4e*/ 	.byte	0x3f
	.zero		1


	//   ....[60]....
        /*0d50*/ 	.word	0x00019040
        /*0d54*/ 	.word	0x00000000
        /*0d58*/ 	.word	0x0002a820
        /*0d5c*/ 	.short	0x010a
        /*0d5e*/ 	.byte	0x3f
	.zero		1


	//   ....[61]....
        /*0d60*/ 	.word	0x00019250
        /*0d64*/ 	.word	0x00000006
        /*0d68*/ 	.word	0x00000000
        /*0d6c*/ 	.short	0x010a
        /*0d6e*/ 	.byte	0x3f
	.zero		1


	//   ....[62]....
        /*0d70*/ 	.word	0x00019280
        /*0d74*/ 	.word	0x00000007
        /*0d78*/ 	.word	0x00000000
        /*0d7c*/ 	.short	0x010a
        /*0d7e*/ 	.byte	0x3f
	.zero		1


	//   ....[63]....
        /*0d80*/ 	.word	0x000192e0
        /*0d84*/ 	.word	0x00000004
        /*0d88*/ 	.word	0x00000000
        /*0d8c*/ 	.short	0x010a
        /*0d8e*/ 	.byte	0x3f
	.zero		1


	//   ....[64]....
        /*0d90*/ 	.word	0x00019310
        /*0d94*/ 	.word	0x00000003
        /*0d98*/ 	.word	0x00000000
        /*0d9c*/ 	.short	0x010a
        /*0d9e*/ 	.byte	0x3f
	.zero		1


	//   ....[65]....
        /*0da0*/ 	.word	0x00019380
        /*0da4*/ 	.word	0x00000003
        /*0da8*/ 	.word	0x0002a800
        /*0dac*/ 	.short	0x010a
        /*0dae*/ 	.byte	0x3f
	.zero		1


	//   ....[66]....
        /*0db0*/ 	.word	0x000193d0
        /*0db4*/ 	.word	0x00000015
        /*0db8*/ 	.word	0x0002a830
        /*0dbc*/ 	.short	0x010a
        /*0dbe*/ 	.byte	0x3f
	.zero		1


	//   ....[67]....
        /*0dc0*/ 	.word	0x00019430
        /*0dc4*/ 	.word	0x0000000b
        /*0dc8*/ 	.word	0x0002a830
        /*0dcc*/ 	.short	0x010a
        /*0dce*/ 	.byte	0x3f
	.zero		1


	//   ....[68]....
        /*0dd0*/ 	.word	0x00019490
        /*0dd4*/ 	.word	0x0000000b
        /*0dd8*/ 	.word	0x0002a850
        /*0ddc*/ 	.short	0x010a
        /*0dde*/ 	.byte	0x3f
	.zero		1


	//   ....[69]....
        /*0de0*/ 	.word	0x000194f0
        /*0de4*/ 	.word	0x00000008
        /*0de8*/ 	.word	0x0002a830
        /*0dec*/ 	.short	0x010a
        /*0dee*/ 	.byte	0x3f
	.zero		1


	//   ....[70]....
        /*0df0*/ 	.word	0x00019550
        /*0df4*/ 	.word	0x00000007
        /*0df8*/ 	.word	0x0002a850
        /*0dfc*/ 	.short	0x010a
        /*0dfe*/ 	.byte	0x3f
	.zero		1


	//   ....[71]....
        /*0e00*/ 	.word	0x000195b0
        /*0e04*/ 	.word	0x00000008
        /*0e08*/ 	.word	0x0002a830
        /*0e0c*/ 	.short	0x010a
        /*0e0e*/ 	.byte	0x3f
	.zero		1


	//   ....[72]....
        /*0e10*/ 	.word	0x00019610
        /*0e14*/ 	.word	0x00000007
        /*0e18*/ 	.word	0x0002a850
        /*0e1c*/ 	.short	0x010a
        /*0e1e*/ 	.byte	0x3f
	.zero		1


	//   ....[73]....
        /*0e20*/ 	.word	0x00019670
        /*0e24*/ 	.word	0x00000005
        /*0e28*/ 	.word	0x0002a850
        /*0e2c*/ 	.short	0x010a
        /*0e2e*/ 	.byte	0x3f
	.zero		1


	//   ....[74]....
        /*0e30*/ 	.word	0x00019810
        /*0e34*/ 	.word	0x00000000
        /*0e38*/ 	.word	0x0002a840
        /*0e3c*/ 	.short	0x010a
        /*0e3e*/ 	.byte	0x3f
	.zero		1


	//   ....[75]....
        /*0e40*/ 	.word	0x0001a450
        /*0e44*/ 	.word	0x00000012
        /*0e48*/ 	.word	0x0002a820
        /*0e4c*/ 	.short	0x010a
        /*0e4e*/ 	.byte	0x3f
	.zero		1


	//   ....[76]....
        /*0e50*/ 	.word	0x0001a4a0
        /*0e54*/ 	.word	0x00000003
        /*0e58*/ 	.word	0x0002a840
        /*0e5c*/ 	.short	0x010a
        /*0e5e*/ 	.byte	0x3f
	.zero		1


	//   ....[77]....
        /*0e60*/ 	.word	0x0001a4f0
        /*0e64*/ 	.word	0x00000003
        /*0e68*/ 	.word	0x00000060
        /*0e6c*/ 	.short	0x010a
        /*0e6e*/ 	.byte	0x3f
	.zero		1


	//   ....[78]....
        /*0e70*/ 	.word	0x0001a540
        /*0e74*/ 	.word	0x00000003
        /*0e78*/ 	.word	0x0002a840
        /*0e7c*/ 	.short	0x010a
        /*0e7e*/ 	.byte	0x3f
	.zero		1


	//   ....[79]....
        /*0e80*/ 	.word	0x0001a590
        /*0e84*/ 	.word	0x00000002
        /*0e88*/ 	.word	0x00000060
        /*0e8c*/ 	.short	0x010a
        /*0e8e*/ 	.byte	0x3f
	.zero		1


	//   ....[80]....
        /*0e90*/ 	.word	0x0001a5e0
        /*0e94*/ 	.word	0x00000002
        /*0e98*/ 	.word	0x0002a840
        /*0e9c*/ 	.short	0x010a
        /*0e9e*/ 	.byte	0x3f
	.zero		1


	//   ....[81]....
        /*0ea0*/ 	.word	0x0001a630
        /*0ea4*/ 	.word	0x00000002
        /*0ea8*/ 	.word	0x00000060
        /*0eac*/ 	.short	0x010a
        /*0eae*/ 	.byte	0x3f
	.zero		1


	//   ....[82]....
        /*0eb0*/ 	.word	0x0001a680
        /*0eb4*/ 	.word	0x00000000
        /*0eb8*/ 	.word	0x0002a860
        /*0ebc*/ 	.short	0x010a
        /*0ebe*/ 	.byte	0x3f
	.zero		1


	//   ....[83]....
        /*0ec0*/ 	.word	0x0001b200
        /*0ec4*/ 	.word	0x00000000
        /*0ec8*/ 	.word	0x0002a820
        /*0ecc*/ 	.short	0x010a
        /*0ece*/ 	.byte	0x3f
	.zero		1


	//   ....[84]....
        /*0ed0*/ 	.word	0x0001b3a0
        /*0ed4*/ 	.word	0x00000006
        /*0ed8*/ 	.word	0x00000000
        /*0edc*/ 	.short	0x010a
        /*0ede*/ 	.byte	0x3f
	.zero		1


	//   ....[85]....
        /*0ee0*/ 	.word	0x0001b3f0
        /*0ee4*/ 	.word	0x00000007
        /*0ee8*/ 	.word	0x00000000
        /*0eec*/ 	.short	0x010a
        /*0eee*/ 	.byte	0x3f
	.zero		1


	//   ....[86]....
        /*0ef0*/ 	.word	0x0001b440
        /*0ef4*/ 	.word	0x00000004
        /*0ef8*/ 	.word	0x00000000
        /*0efc*/ 	.short	0x010a
        /*0efe*/ 	.byte	0x3f
	.zero		1


	//----- nvinfo : EIATTR_NUM_MBARRIERS
	.align		4
.L_453:
        /*0f00*/ 	.byte	0x03, 0x38
        /*0f02*/ 	.short	0x0016


	//----- nvinfo : EIATTR_EXIT_INSTR_OFFSETS
	.align		4
        /*0f04*/ 	.byte	0x04, 0x1c
        /*0f06*/ 	.short	(.L_455 - .L_454)


	//   ....[0]....
.L_454:
        /*0f08*/ 	.word	0x00000a50


	//   ....[1]....
        /*0f0c*/ 	.word	0x00011da0


	//   ....[2]....
        /*0f10*/ 	.word	0x00019360


	//----- nvinfo : EIATTR_MAX_THREADS
	.align		4
.L_455:
        /*0f14*/ 	.byte	0x04, 0x05
        /*0f16*/ 	.short	(.L_457 - .L_456)
.L_456:
        /*0f18*/ 	.word	0x00000180
        /*0f1c*/ 	.word	0x00000001
        /*0f20*/ 	.word	0x00000001


	//----- nvinfo : EIATTR_CRS_STACK_SIZE
	.align		4
.L_457:
        /*0f24*/ 	.byte	0x04, 0x1e
        /*0f26*/ 	.short	(.L_459 - .L_458)
.L_458:
        /*0f28*/ 	.word	0x00000000


	//----- nvinfo : EIATTR_CBANK_PARAM_SIZE
	.align		4
.L_459:
        /*0f2c*/ 	.byte	0x03, 0x19
        /*0f2e*/ 	.short	0x0af0


	//----- nvinfo : EIATTR_PARAM_CBANK
	.align		4
        /*0f30*/ 	.byte	0x04, 0x0a
        /*0f32*/ 	.short	(.L_461 - .L_460)
	.align		4
.L_460:
        /*0f34*/ 	.word	index@(.nv.constant0._ZN7cutlass13device_kernelIN5flash11enable_sm90INS1_16FlashAttnFwdSm90INS1_25CollectiveMainloopFwdSm90ILi2EN4cute5tupleIJNS5_1CILi1EEES8_S8_EEENS6_IJNS7_ILi128EEENS7_ILi96EEENS7_ILi192EEEEEELi128ENS_10bfloat16_tEfNS_4arch4Sm90ELb0ELb1ELb1ELb1ELb0ELb0ELb0ELb1ELb1ELb1ELb1ELb0EEENS1_21CollectiveEpilogueFwdINS6_IJSA_SA_SB_EEES9_SE_SG_Li256ELb1ELb1ELb1ELb0EEENS1_36VarlenDynamicPersistentTileSchedulerILi128ELi96ELi256ELi128ELb1ELb1ELb1ELb1ELb0ELb1EEEEEEEEEvNT_6ParamsE)
        /*0f38*/ 	.short	0x0210
        /*0f3a*/ 	.short	0x0af0


	//----- nvinfo : EIATTR_SW_WAR
	.align		4
.L_461:
        /*0f3c*/ 	.byte	0x04, 0x36
        /*0f3e*/ 	.short	(.L_463 - .L_462)
.L_462:
        /*0f40*/ 	.word	0x00000008
.L_463:


//--------------------- .nv.info._ZN7cutlass13device_kernelIN5flash11enable_sm90INS1_16FlashAttnFwdSm90INS1_25CollectiveMainloopFwdSm90ILi2EN4cute5tupleIJNS5_1CILi1EEES8_S8_EEENS6_IJNS7_ILi128EEENS7_ILi96EEENS7_ILi192EEEEEELi128ENS_10bfloat16_tEfNS_4arch4Sm90ELb0ELb1ELb1ELb1ELb0ELb1ELb0ELb1ELb1ELb1ELb1ELb0EEENS1_21CollectiveEpilogueFwdINS6_IJSA_SA_SB_EEES9_SE_SG_Li256ELb1ELb1ELb1ELb0EEENS1_36VarlenDynamicPersistentTileSchedulerILi128ELi96ELi256ELi128ELb1ELb1ELb1ELb1ELb0ELb1EEEEEEEEEvNT_6ParamsE --------------------------
	.section	.nv.info._ZN7cutlass13device_kernelIN5flash11enable_sm90INS1_16FlashAttnFwdSm90INS1_25CollectiveMainloopFwdSm90ILi2EN4cute5tupleIJNS5_1CILi1EEES8_S8_EEENS6_IJNS7_ILi128EEENS7_ILi96EEENS7_ILi192EEEEEELi128ENS_10bfloat16_tEfNS_4arch4Sm90ELb0ELb1ELb1ELb1ELb0ELb1ELb0ELb1ELb1ELb1ELb1ELb0EEENS1_21CollectiveEpilogueFwdINS6_IJSA_SA_SB_EEES9_SE_SG_Li256ELb1ELb1ELb1ELb0EEENS1_36VarlenDynamicPersistentTileSchedulerILi128ELi96ELi256ELi128ELb1ELb1ELb1ELb1ELb0ELb1EEEEEEEEEvNT_6ParamsE,"",@"SHT_CUDA_INFO"
	.sectionflags	@""
	.align	4


	//----- nvinfo : EIATTR_CUDA_API_VERSION
	.align		4
        /*0000*/ 	.byte	0x04, 0x37
        /*0002*/ 	.short	(.L_465 - .L_464)
.L_464:
        /*0004*/ 	.word	0x00000082


	//----- nvinfo : EIATTR_KPARAM_INFO
	.align		4
.L_465:
        /*0008*/ 	.byte	0x04, 0x17
        /*000a*/ 	.short	(.L_467 - .L_466)
.L_466:
        /*000c*/ 	.word	0x00000000
        /*0010*/ 	.short	0x0000
        /*0012*/ 	.short	0x0070
        /*0014*/ 	.byte	0x00, 0xf0, 0x01, 0x2a


	//----- nvinfo : EIATTR_SPARSE_MMA_MASK
	.align		4
.L_467:
        /*0018*/ 	.byte	0x03, 0x50
        /*001a*/ 	.short	0x0000


	//----- nvinfo : EIATTR_MAXREG_COUNT
	.align		4
        /*001c*/ 	.byte	0x03, 0x1b
        /*001e*/ 	.short	0x00a8


	//----- nvinfo : EIATTR_NUM_BARRIERS
	.align		4
        /*0020*/ 	.byte	0x02, 0x4c
        /*0022*/ 	.byte	0x10
	.zero		1


	//----- nvinfo : EIATTR_EXTERNS
	.align		4
        /*0024*/ 	.byte	0x04, 0x0f
        /*0026*/ 	.short	(.L_469 - .L_468)


	//   ....[0]....
	.align		4
.L_468:
        /*0028*/ 	.word	index@(__assertfail)


	//----- nvinfo : EIATTR_ANNOTATIONS
	.align		4
.L_469:
        /*002c*/ 	.byte	0x04, 0x55
        /*002e*/ 	.short	(.L_471 - .L_470)


	//   ....[0]....
.L_470:
        /* <DEDUP_REMOVED lines=127> */


	//----- nvinfo : EIATTR_MERCURY_ISA_VERSION
	.align		4
.L_471:
        /*0808*/ 	.byte	0x03, 0x5f
        /*080a*/ 	.short	0x0101


	//----- nvinfo : EIATTR_UNUSED_LOAD_BYTE_OFFSET
	.align		4
        /*080c*/ 	.byte	0x04, 0x44
        /*080e*/ 	.short	(.L_473 - .L_472)


	//   ....[0]....
.L_472:
        /*0810*/ 	.word	0x00000ab0
        /*0814*/ 	.word	0x0000fff0


	//   ....[1]....
        /*0818*/ 	.word	0x00020d30
        /*081c*/ 	.word	0x0000fff0


	//----- nvinfo : EIATTR_INT_WARP_WIDE_INSTR_OFFSETS
	.align		4
.L_473:
        /*0820*/ 	.byte	0x04, 0x31
        /*0822*/ 	.short	(.L_475 - .L_474)


	//   ....[0]....
.L_474:
        /*0824*/ 	.word	0x00000190


	//   ....[1]....
        /*0828*/ 	.word	0x000001d0


	//   ....[2]....
        /*082c*/ 	.word	0x00000240


	//   ....[3]....
        /*0830*/ 	.word	0x000274d0


	//   ....[4]....
        /*0834*/ 	.word	0x00027560


	//   ....[5]....
        /*0838*/ 	.word	0x0002afe0


	//   ....[6]....
        /*083c*/ 	.word	0x0002b040


	//----- nvinfo : EIATTR_COOP_GROUP_MASK_REGIDS
	.align		4
.L_475:
        /*0840*/ 	.byte	0x04, 0x29
        /*0842*/ 	.short	(.L_477 - .L_476)


	//   ....[0]....
.L_476:
        /*0844*/ 	.word	0xffffffff


	//   ....[1]....
        /*0848*/ 	.word	0xffffffff


	//   ....[2]....
        /*084c*/ 	.word	0xffffffff


	//   ....[3]....
        /*0850*/ 	.word	0xffffffff


	//   ....[4]....
        /*0854*/ 	.word	0xffffffff


	//   ....[5]....
        /*0858*/ 	.word	0xffffffff


	//   ....[6]....
        /*085c*/ 	.word	0xffffffff


	//   ....[7]....
        /*0860*/ 	.word	0xffffffff


	//   ....[8]....
        /*0864*/ 	.word	0xffffffff


	//   ....[9]....
        /*0868*/ 	.word	0xffffffff


	//   ....[10]....
        /*086c*/ 	.word	0xffffffff


	//   ....[11]....
        /*0870*/ 	.word	0xffffffff


	//   ....[12]....
        /*0874*/ 	.word	0xffffffff


	//   ....[13]....
        /*0878*/ 	.word	0xffffffff


	//   ....[14]....
        /*087c*/ 	.word	0xffffffff


	//   ....[15]....
        /*0880*/ 	.word	0xffffffff


	//   ....[16]....
        /*0884*/ 	.word	0xffffffff


	//   ....[17]....
        /*0888*/ 	.word	0xffffffff


	//   ....[18]....
        /*088c*/ 	.word	0xffffffff


	//   ....[19]....
        /*0890*/ 	.word	0xffffffff


	//   ....[20]....
        /*0894*/ 	.word	0xffffffff


	//   ....[21]....
        /*0898*/ 	.word	0xffffffff


	//   ....[22]....
        /*089c*/ 	.word	0xffffffff


	//   ....[23]....
        /*08a0*/ 	.word	0xffffffff


	//   ....[24]....
        /*08a4*/ 	.word	0xffffffff


	//   ....[25]....
        /*08a8*/ 	.word	0xffffffff


	//   ....[26]....
        /*08ac*/ 	.word	0xffffffff


	//   ....[27]....
        /*08b0*/ 	.word	0xffffffff


	//   ....[28]....
        /*08b4*/ 	.word	0xffffffff


	//   ....[29]....
        /*08b8*/ 	.word	0xffffffff


	//   ....[30]....
        /*08bc*/ 	.word	0xffffffff


	//   ....[31]....
        /*08c0*/ 	.word	0xffffffff


	//   ....[32]....
        /*08c4*/ 	.word	0xffffffff


	//   ....[33]....
        /*08c8*/ 	.word	0xffffffff


	//   ....[34]....
        /*08cc*/ 	.word	0xffffffff


	//   ....[35]....
        /*08d0*/ 	.word	0xffffffff


	//   ....[36]....
        /*08d4*/ 	.word	0xffffffff


	//   ....[37]....
        /*08d8*/ 	.word	0xffffffff


	//   ....[38]....
        /*08dc*/ 	.word	0xffffffff


	//   ....[39]....
        /*08e0*/ 	.word	0xffffffff


	//   ....[40]....
        /*08e4*/ 	.word	0xffffffff


	//   ....[41]....
        /*08e8*/ 	.word	0xffffffff


	//   ....[42]....
        /*08ec*/ 	.word	0xffffffff


	//   ....[43]....
        /*08f0*/ 	.word	0xffffffff


	//   ....[44]....
        /*08f4*/ 	.word	0xffffffff


	//   ....[45]....
        /*08f8*/ 	.word	0xffffffff


	//   ....[46]....
        /*08fc*/ 	.word	0xffffffff


	//   ....[47]....
        /*0900*/ 	.word	0xffffffff


	//   ....[48]....
        /*0904*/ 	.word	0xffffffff


	//   ....[49]....
        /*0908*/ 	.word	0xffffffff


	//   ....[50]....
        /*090c*/ 	.word	0xffffffff


	//   ....[51]....
        /*0910*/ 	.word	0xffffffff


	//   ....[52]....
        /*0914*/ 	.word	0xffffffff


	//   ....[53]....
        /*0918*/ 	.word	0xffffffff


	//   ....[54]....
        /*091c*/ 	.word	0xffffffff


	//   ....[55]....
        /*0920*/ 	.word	0xffffffff


	//   ....[56]....
        /*0924*/ 	.word	0xffffffff


	//   ....[57]....
        /*0928*/ 	.word	0xffffffff


	//   ....[58]....
        /*092c*/ 	.word	0xffffffff


	//   ....[59]....
        /*0930*/ 	.word	0xffffffff


	//   ....[60]....
        /*0934*/ 	.word	0xffffffff


	//   ....[61]....
        /*0938*/ 	.word	0xffffffff


	//   ....[62]....
        /*093c*/ 	.word	0xffffffff


	//   ....[63]....
        /*0940*/ 	.word	0xffffffff


	//   ....[64]....
        /*0944*/ 	.word	0xffffffff


	//   ....[65]....
        /*0948*/ 	.word	0xffffffff


	//   ....[66]....
        /*094c*/ 	.word	0xffffffff


	//   ....[67]....
        /*0950*/ 	.word	0xffffffff


	//   ....[68]....
        /*0954*/ 	.word	0xffffffff


	//   ....[69]....
        /*0958*/ 	.word	0xffffffff


	//   ....[70]....
        /*095c*/ 	.word	0xffffffff


	//   ....[71]....
        /*0960*/ 	.word	0xffffffff


	//   ....[72]....
        /*0964*/ 	.word	0xffffffff


	//   ....[73]....
        /*0968*/ 	.word	0xffffffff


	//   ....[74]....
        /*096c*/ 	.word	0xffffffff


	//   ....[75]....
        /*0970*/ 	.word	0xffffffff


	//   ....[76]....
        /*0974*/ 	.word	0xffffffff


	//   ....[77]....
        /*0978*/ 	.word	0xffffffff


	//   ....[78]....
        /*097c*/ 	.word	0xffffffff


	//   ....[79]....
        /*0980*/ 	.word	0xffffffff


	//   ....[80]....
        /*0984*/ 	.word	0xffffffff


	//   ....[81]....
        /*0988*/ 	.word	0xffffffff


	//   ....[82]....
        /*098c*/ 	.word	0xffffffff


	//   ....[83]....
        /*0990*/ 	.word	0xffffffff


	//   ....[84]....
        /*0994*/ 	.word	0xffffffff


	//   ....[85]....
        /*0998*/ 	.word	0xffffffff


	//   ....[86]....
        /*099c*/ 	.word	0xffffffff


	//   ....[87]....
        /*09a0*/ 	.word	0xffffffff


	//   ....[88]....
        /*09a4*/ 	.word	0xffffffff


	//   ....[89]....
        /*09a8*/ 	.word	0xffffffff


	//   ....[90]....
        /*09ac*/ 	.word	0xffffffff


	//   ....[91]....
        /*09b0*/ 	.word	0xffffffff


	//   ....[92]....
        /*09b4*/ 	.word	0xffffffff


	//   ....[93]....
        /*09b8*/ 	.word	0xffffffff


	//   ....[94]....
        /*09bc*/ 	.word	0xffffffff


	//   ....[95]....
        /*09c0*/ 	.word	0xffffffff


	//   ....[96]....
        /*09c4*/ 	.word	0xffffffff


	//   ....[97]....
        /*09c8*/ 	.word	0xffffffff


	//   ....[98]....
        /*09cc*/ 	.word	0xffffffff


	//   ....[99]....
        /*09d0*/ 	.word	0xffffffff


	//   ....[100]....
        /*09d4*/ 	.word	0xffffffff


	//   ....[101]....
        /*09d8*/ 	.word	0xffffffff


	//   ....[102]....
        /*09dc*/ 	.word	0xffffffff


	//   ....[103]....
        /*09e0*/ 	.word	0xffffffff


	//   ....[104]....
        /*09e4*/ 	.word	0xffffffff


	//   ....[105]....
        /*09e8*/ 	.word	0xffffffff


	//   ....[106]....
        /*09ec*/ 	.word	0xffffffff


	//   ....[107]....
        /*09f0*/ 	.word	0xffffffff


	//   ....[108]....
        /*09f4*/ 	.word	0xffffffff


	//   ....[109]....
        /*09f8*/ 	.word	0xffffffff


	//   ....[110]....
        /*09fc*/ 	.word	0xffffffff


	//   ....[111]....
        /*0a00*/ 	.word	0xffffffff


	//   ....[112]....
        /*0a04*/ 	.word	0xffffffff


	//   ....[113]....
        /*0a08*/ 	.word	0xffffffff


	//   ....[114]....
        /*0a0c*/ 	.word	0xffffffff


	//   ....[115]....
        /*0a10*/ 	.word	0xffffffff


	//   ....[116]....
        /*0a14*/ 	.word	0xffffffff


	//   ....[117]....
        /*0a18*/ 	.word	0xffffffff


	//   ....[118]....
        /*0a1c*/ 	.word	0xffffffff


	//   ....[119]....
        /*0a20*/ 	.word	0xffffffff


	//   ....[120]....
        /*0a24*/ 	.word	0xffffffff


	//   ....[121]....
        /*0a28*/ 	.word	0xffffffff


	//   ....[122]....
        /*0a2c*/ 	.word	0xffffffff


	//   ....[123]....
        /*0a30*/ 	.word	0xffffffff


	//   ....[124]....
        /*0a34*/ 	.word	0xffffffff


	//   ....[125]....
        /*0a38*/ 	.word	0xffffffff


	//   ....[126]....
        /*0a3c*/ 	.word	0xffffffff


	//   ....[127]....
        /*0a40*/ 	.word	0xffffffff


	//   ....[128]....
        /*0a44*/ 	.word	0x0500000f


	//   ....[129]....
        /*0a48*/ 	.word	0x0500000f


	//   ....[130]....
        /*0a4c*/ 	.word	0x0500000f


	//   ....[131]....
        /*0a50*/ 	.word	0x0500000f


	//   ....[132]....
        /*0a54*/ 	.word	0x0500000f


	//   ....[133]....
        /*0a58*/ 	.word	0x0500000f


	//   ....[134]....
        /*0a5c*/ 	.word	0x0500000f


	//   ....[135]....
        /*0a60*/ 	.word	0x0500000f


	//   ....[136]....
        /*0a64*/ 	.word	0x0500000f


	//   ....[137]....
        /*0a68*/ 	.word	0x0500000f


	//   ....[138]....
        /*0a6c*/ 	.word	0x0500000f


	//   ....[139]....
        /*0a70*/ 	.word	0x0500000f


	//   ....[140]....
        /*0a74*/ 	.word	0x0500000f


	//   ....[141]....
        /*0a78*/ 	.word	0x0500000f


	//   ....[142]....
        /*0a7c*/ 	.word	0x0500000f


	//   ....[143]....
        /*0a80*/ 	.word	0x0500000f


	//   ....[144]....
        /*0a84*/ 	.word	0x0500000f


	//   ....[145]....
        /*0a88*/ 	.word	0x0500000f


	//   ....[146]....
        /*0a8c*/ 	.word	0x0500000f


	//   ....[147]....
        /*0a90*/ 	.word	0x0500000f


	//   ....[148]....
        /*0a94*/ 	.word	0x0500000f


	//   ....[149]....
        /*0a98*/ 	.word	0x0500000f


	//   ....[150]....
        /*0a9c*/ 	.word	0x0500000f


	//   ....[151]....
        /*0aa0*/ 	.word	0x0500000f


	//   ....[152]....
        /*0aa4*/ 	.word	0x0500000f


	//   ....[153]....
        /*0aa8*/ 	.word	0x0500000f


	//   ....[154]....
        /*0aac*/ 	.word	0x0500000f


	//   ....[155]....
        /*0ab0*/ 	.word	0x0500000f


	//   ....[156]....
        /*0ab4*/ 	.word	0x0500000f


	//   ....[157]....
        /*0ab8*/ 	.word	0x0500000f


	//   ....[158]....
        /*0abc*/ 	.word	0x0500000f


	//   ....[159]....
        /*0ac0*/ 	.word	0x0500000f


	//   ....[160]....
        /*0ac4*/ 	.word	0x0500000f


	//   ....[161]....
        /*0ac8*/ 	.word	0x0500000f


	//   ....[162]....
        /*0acc*/ 	.word	0x0500000f


	//   ....[163]....
        /*0ad0*/ 	.word	0x0500000f


	//   ....[164]....
        /*0ad4*/ 	.word	0x0500000f


	//   ....[165]....
        /*0ad8*/ 	.word	0x0500000f


	//   ....[166]....
        /*0adc*/ 	.word	0x0500000f


	//   ....[167]....
        /*0ae0*/ 	.word	0x0500000f


	//   ....[168]....
        /*0ae4*/ 	.word	0x0500000f


	//   ....[169]....
        /*0ae8*/ 	.word	0x0500000f


	//   ....[170]....
        /*0aec*/ 	.word	0x0500000f


	//   ....[171]....
        /*0af0*/ 	.word	0x0500000f


	//   ....[172]....
        /*0af4*/ 	.word	0x0500000f


	//   ....[173]....
        /*0af8*/ 	.word	0x0500000f


	//   ....[174]....
        /*0afc*/ 	.word	0x0500000f


	//   ....[175]....
        /*0b00*/ 	.word	0x0500000f


	//   ....[176]....
        /*0b04*/ 	.word	0x0500000f


	//   ....[177]....
        /*0b08*/ 	.word	0x0500000f


	//   ....[178]....
        /*0b0c*/ 	.word	0x0500000f


	//   ....[179]....
        /*0b10*/ 	.word	0x0500000f


	//   ....[180]....
        /*0b14*/ 	.word	0x0500000f


	//----- nvinfo : EIATTR_COOP_GROUP_INSTR_OFFSETS
	.align		4
.L_477:
        /*0b18*/ 	.byte	0x04, 0x28
        /*0b1a*/ 	.short	(.L_479 - .L_478)


	//   ....[0]....
.L_478:
        /*0b1c*/ 	.word	0x00000060


	//   ....[1]....
        /*0b20*/ 	.word	0x000001a0


	//   ....[2]....
        /*0b24*/ 	.word	0x000001f0


	//   ....[3]....
        /*0b28*/ 	.word	0x00000420


	//   ....[4]....
        /*0b2c*/ 	.word	0x00000580


	//   ....[5]....
        /*0b30*/ 	.word	0x000006a0


	//   ....[6]....
        /*0b34*/ 	.word	0x00000800


	//   ....[7]....
        /*0b38*/ 	.word	0x0000bb10


	//   ....[8]....
        /*0b3c*/ 	.word	0x0000c210


	//   ....[9]....
        /*0b40*/ 	.word	0x0000c220


	//   ....[10]....
        /*0b44*/ 	.word	0x0000c230


	//   ....[11]....
        /*0b48*/ 	.word	0x0000c240


	//   ....[12]....
        /*0b4c*/ 	.word	0x0000caa0


	//   ....[13]....
        /*0b50*/ 	.word	0x0000cab0


	//   ....[14]....
        /*0b54*/ 	.word	0x0000cac0


	//   ....[15]....
        /*0b58*/ 	.word	0x0000cad0


	//   ....[16]....
        /*0b5c*/ 	.word	0x0000fbc0


	//   ....[17]....
        /*0b60*/ 	.word	0x0000fbd0


	//   ....[18]....
        /*0b64*/ 	.word	0x0000fbe0


	//   ....[19]....
        /*0b68*/ 	.word	0x0000fbf0


	//   ....[20]....
        /*0b6c*/ 	.word	0x00010240


	//   ....[21]....
        /*0b70*/ 	.word	0x00010250


	//   ....[22]....
        /*0b74*/ 	.word	0x00010260


	//   ....[23]....
        /*0b78*/ 	.word	0x00010270


	//   ....[24]....
        /*0b7c*/ 	.word	0x00014040


	//   ....[25]....
        /*0b80*/ 	.word	0x00014580


	//   ....[26]....
        /*0b84*/ 	.word	0x000152b0


	//   ....[27]....
        /*0b88*/ 	.word	0x000153c0


	//   ....[28]....
        /*0b8c*/ 	.word	0x000158e0


	//   ....[29]....
        /*0b90*/ 	.word	0x00015990


	//   ....[30]....
        /*0b94*/ 	.word	0x00017d10


	//   ....[31]....
        /*0b98*/ 	.word	0x00017ef0


	//   ....[32]....
        /*0b9c*/ 	.word	0x00018db0


	//   ....[33]....
        /*0ba0*/ 	.word	0x00018ec0


	//   ....[34]....
        /*0ba4*/ 	.word	0x000194e0


	//   ....[35]....
        /*0ba8*/ 	.word	0x00019530


	//   ....[36]....
        /*0bac*/ 	.word	0x0001b850


	//   ....[37]....
        /*0bb0*/ 	.word	0x0001b870


	//   ....[38]....
        /*0bb4*/ 	.word	0x0001bc80


	//   ....[39]....
        /*0bb8*/ 	.word	0x0001bcf0


	//   ....[40]....
        /*0bbc*/ 	.word	0x0001dd40


	//   ....[41]....
        /*0bc0*/ 	.word	0x0001df50


	//   ....[42]....
        /*0bc4*/ 	.word	0x0001ee30


	//   ....[43]....
        /*0bc8*/ 	.word	0x0001ef40


	//   ....[44]....
        /*0bcc*/ 	.word	0x0001f550


	//   ....[45]....
        /*0bd0*/ 	.word	0x0001f5a0


	//   ....[46]....
        /*0bd4*/ 	.word	0x00020680


	//   ....[47]....
        /*0bd8*/ 	.word	0x00020700


	//   ....[48]....
        /*0bdc*/ 	.word	0x00020730


	//   ....[49]....
        /*0be0*/ 	.word	0x00020750


	//   ....[50]....
        /*0be4*/ 	.word	0x000217e0


	//   ....[51]....
        /*0be8*/ 	.word	0x000217f0


	//   ....[52]....
        /*0bec*/ 	.word	0x00021800


	//   ....[53]....
        /*0bf0*/ 	.word	0x00021810


	//   ....[54]....
        /*0bf4*/ 	.word	0x00021ec0


	//   ....[55]....
        /*0bf8*/ 	.word	0x00021f00


	//   ....[56]....
        /*0bfc*/ 	.word	0x00021fe0


	//   ....[57]....
        /*0c00*/ 	.word	0x00022000


	//   ....[58]....
        /*0c04*/ 	.word	0x000220c0


	//   ....[59]....
        /*0c08*/ 	.word	0x000220e0


	//   ....[60]....
        /*0c0c*/ 	.word	0x000221b0


	//   ....[61]....
        /*0c10*/ 	.word	0x000221d0


	//   ....[62]....
        /*0c14*/ 	.word	0x000225d0


	//   ....[63]....
        /*0c18*/ 	.word	0x000225f0


	//   ....[64]....
        /*0c1c*/ 	.word	0x00022a30


	//   ....[65]....
        /*0c20*/ 	.word	0x00022a40


	//   ....[66]....
        /*0c24*/ 	.word	0x000236a0


	//   ....[67]....
        /*0c28*/ 	.word	0x000236c0


	//   ....[68]....
        /*0c2c*/ 	.word	0x00023780


	//   ....[69]....
        /*0c30*/ 	.word	0x000237a0


	//   ....[70]....
        /*0c34*/ 	.word	0x00023860


	//   ....[71]....
        /*0c38*/ 	.word	0x00023880


	//   ....[72]....
        /*0c3c*/ 	.word	0x00023950


	//   ....[73]....
        /*0c40*/ 	.word	0x00023970


	//   ....[74]....
        /*0c44*/ 	.word	0x00023ac0


	//   ....[75]....
        /*0c48*/ 	.word	0x00023cd0


	//   ....[76]....
        /*0c4c*/ 	.word	0x00023d00


	//   ....[77]....
        /*0c50*/ 	.word	0x00023d30


	//   ....[78]....
        /*0c54*/ 	.word	0x00023d60


	//   ....[79]....
        /*0c58*/ 	.word	0x00023d90


	//   ....[80]....
        /*0c5c*/ 	.word	0x00023dc0


	//   ....[81]....
        /*0c60*/ 	.word	0x00023f60


	//   ....[82]....
        /*0c64*/ 	.word	0x00023f90


	//   ....[83]....
        /*0c68*/ 	.word	0x00023fc0


	//   ....[84]....
        /*0c6c*/ 	.word	0x00023ff0


	//   ....[85]....
        /*0c70*/ 	.word	0x00024020


	//   ....[86]....
        /*0c74*/ 	.word	0x00024050


	//   ....[87]....
        /*0c78*/ 	.word	0x000240f0


	//   ....[88]....
        /*0c7c*/ 	.word	0x00024120


	//   ....[89]....
        /*0c80*/ 	.word	0x00024130


	//   ....[90]....
        /*0c84*/ 	.word	0x00024160


	//   ....[91]....
        /*0c88*/ 	.word	0x00025b00


	//   ....[92]....
        /*0c8c*/ 	.word	0x00027aa0


	//   ....[93]....
        /*0c90*/ 	.word	0x00028640


	//   ....[94]....
        /*0c94*/ 	.word	0x00028660


	//   ....[95]....
        /*0c98*/ 	.word	0x00028730


	//   ....[96]....
        /*0c9c*/ 	.word	0x00028740


	//   ....[97]....
        /*0ca0*/ 	.word	0x000287e0


	//   ....[98]....
        /*0ca4*/ 	.word	0x000287f0


	//   ....[99]....
        /*0ca8*/ 	.word	0x00028890


	//   ....[100]....
        /*0cac*/ 	.word	0x000288a0


	//   ....[101]....
        /*0cb0*/ 	.word	0x00028940


	//   ....[102]....
        /*0cb4*/ 	.word	0x00028950


	//   ....[103]....
        /*0cb8*/ 	.word	0x000289f0


	//   ....[104]....
        /*0cbc*/ 	.word	0x00028a00


	//   ....[105]....
        /*0cc0*/ 	.word	0x00028aa0


	//   ....[106]....
        /*0cc4*/ 	.word	0x00028ab0


	//   ....[107]....
        /*0cc8*/ 	.word	0x00028b00


	//   ....[108]....
        /*0ccc*/ 	.word	0x00028b40


	//   ....[109]....
        /*0cd0*/ 	.word	0x0002b780


	//   ....[110]....
        /*0cd4*/ 	.word	0x0002b7a0


	//   ....[111]....
        /*0cd8*/ 	.word	0x0002b800


	//   ....[112]....
        /*0cdc*/ 	.word	0x0002b830


	//   ....[113]....
        /*0ce0*/ 	.word	0x0002b860


	//   ....[114]....
        /*0ce4*/ 	.word	0x0002b890


	//   ....[115]....
        /*0ce8*/ 	.word	0x0002b8c0


	//   ....[116]....
        /*0cec*/ 	.word	0x0002b8f0


	//   ....[117]....
        /*0cf0*/ 	.word	0x0002baa0


	//   ....[118]....
        /*0cf4*/ 	.word	0x0002bae0


	//   ....[119]....
        /*0cf8*/ 	.word	0x0002bb10


	//   ....[120]....
        /*0cfc*/ 	.word	0x0002bb40


	//   ....[121]....
        /*0d00*/ 	.word	0x0002bb70


	//   ....[122]....
        /*0d04*/ 	.word	0x0002bba0


	//   ....[123]....
        /*0d08*/ 	.word	0x0002bc70


	//   ....[124]....
        /*0d0c*/ 	.word	0x0002bc90


	//   ....[125]....
        /*0d10*/ 	.word	0x0002bca0


	//   ....[126]....
        /*0d14*/ 	.word	0x0002bd20


	//   ....[127]....
        /*0d18*/ 	.word	0x0002c850


	//   ....[128]....
        /*0d1c*/ 	.word	0x0002ccb0


	//   ....[129]....
        /*0d20*/ 	.word	0x0002cd40


	//   ....[130]....
        /*0d24*/ 	.word	0x0002cd90


	//   ....[131]....
        /*0d28*/ 	.word	0x0002cde0


	//   ....[132]....
        /*0d2c*/ 	.word	0x0002ce80


	//   ....[133]....
        /*0d30*/ 	.word	0x0002cf10


	//   ....[134]....
        /*0d34*/ 	.word	0x0002cf60


	//   ....[135]....
        /*0d38*/ 	.word	0x0002cfb0


	//   ....[136]....
        /*0d3c*/ 	.word	0x0002d0a0


	//   ....[137]....
        /*0d40*/ 	.word	0x0002d130


	//   ....[138]....
        /*0d44*/ 	.word	0x0002d180


	//   ....[139]....
        /*0d48*/ 	.word	0x0002d1d0


	//   ....[140]....
        /*0d4c*/ 	.word	0x0002d260


	//   ....[141]....
        /*0d50*/ 	.word	0x0002d2f0


	//   ....[142]....
        /*0d54*/ 	.word	0x0002d340


	//   ....[143]....
        /*0d58*/ 	.word	0x0002d390


	//   ....[144]....
        /*0d5c*/ 	.word	0x0002d730


	//   ....[145]....
        /*0d60*/ 	.word	0x0002da20


	//   ....[146]....
        /*0d64*/ 	.word	0x0002dba0


	//   ....[147]....
        /*0d68*/ 	.word	0x0002dbf0


	//   ....[148]....
        /*0d6c*/ 	.word	0x0002dca0


	//   ....[149]....
        /*0d70*/ 	.word	0x0002ddb0


	//   ....[150]....
        /*0d74*/ 	.word	0x0002de10


	//   ....[151]....
        /*0d78*/ 	.word	0x0002df20


	//   ....[152]....
        /*0d7c*/ 	.word	0x0002df80


	//   ....[153]....
        /*0d80*/ 	.word	0x0002e090


	//   ....[154]....
        /*0d84*/ 	.word	0x0002e0f0


	//   ....[155]....
        /*0d88*/ 	.word	0x0002e200


	//   ....[156]....
        /*0d8c*/ 	.word	0x0002e260


	//   ....[157]....
        /*0d90*/ 	.word	0x0002e370


	//   ....[158]....
        /*0d94*/ 	.word	0x0002e3d0


	//   ....[159]....
        /*0d98*/ 	.word	0x0002e4e0


	//   ....[160]....
        /*0d9c*/ 	.word	0x0002e540


	//   ....[161]....
        /*0da0*/ 	.word	0x0002e620


	//   ....[162]....
        /*0da4*/ 	.word	0x0002e990


	//   ....[163]....
        /*0da8*/ 	.word	0x0002ea40


	//   ....[164]....
        /*0dac*/ 	.word	0x0002ebc0


	//   ....[165]....
        /*0db0*/ 	.word	0x0002ec50


	//   ....[166]....
        /*0db4*/ 	.word	0x0002ecd0


	//   ....[167]....
        /*0db8*/ 	.word	0x0002ed50


	//   ....[168]....
        /*0dbc*/ 	.word	0x0002edd0


	//   ....[169]....
        /*0dc0*/ 	.word	0x0002ee60


	//   ....[170]....
        /*0dc4*/ 	.word	0x0002ef00


	//   ....[171]....
        /*0dc8*/ 	.word	0x0002efc0


	//   ....[172]....
        /*0dcc*/ 	.word	0x0002f040


	//   ....[173]....
        /*0dd0*/ 	.word	0x0002f0c0


	//   ....[174]....
        /*0dd4*/ 	.word	0x0002f140


	//   ....[175]....
        /*0dd8*/ 	.word	0x0002f1d0


	//   ....[176]....
        /*0ddc*/ 	.word	0x0002f250


	//   ....[177]....
        /*0de0*/ 	.word	0x0002f300


	//   ....[178]....
        /*0de4*/ 	.word	0x0002f350


	//   ....[179]....
        /*0de8*/ 	.word	0x0002f410


	//   ....[180]....
        /*0dec*/ 	.word	0x0002f540


	//----- nvinfo : EIATTR_REG_RECONFIG
	.align		4
.L_479:
        /*0df0*/ 	.byte	0x01, 0x54
	.zero		2


	//----- nvinfo : EIATTR_SYSCALL_OFFSETS
	.align		4
        /*0df4*/ 	.byte	0x04, 0x46
        /*0df6*/ 	.short	(.L_481 - .L_480)


	//   ....[0]....
.L_480:
        /*0df8*/ 	.word	0x00002310


	//   ....[1]....
        /*0dfc*/ 	.word	0x00002460


	//   ....[2]....
        /*0e00*/ 	.word	0x0000bcb0


	//   ....[3]....
        /*0e04*/ 	.word	0x0000bfd0


	//   ....[4]....
        /*0e08*/ 	.word	0x000276d0


	//   ....[5]....
        /*0e0c*/ 	.word	0x00027820


	//   ....[6]....
        /*0e10*/ 	.word	0x00027910


	//   ....[7]....
        /*0e14*/ 	.word	0x000281b0


	//----- nvinfo : EIATTR_MBARRIER_INSTR_OFFSETS
	.align		4
.L_481:
        /*0e18*/ 	.byte	0x04, 0x39
        /*0e1a*/ 	.short	(.L_483 - .L_482)


	//   ....[0]....
.L_482:
        /*0e1c*/ 	.word	0x000002d0
        /*0e20*/ 	.word	0x000000ff
        /*0e24*/ 	.word	0x0002a800
        /*0e28*/ 	.short	0x0100
        /*0e2a*/ 	.byte	0x08
	.zero		1


	//   ....[1]....
        /*0e2c*/ 	.word	0x000002e0
        /*0e30*/ 	.word	0x000000ff
        /*0e34*/ 	.word	0x0002a820
        /*0e38*/ 	.short	0x0100
        /*0e3a*/ 	.byte	0x08
	.zero		1


	//   ....[2]....
        /*0e3c*/ 	.word	0x000003d0
        /*0e40*/ 	.word	0x000000ff
        /*0e44*/ 	.word	0x0002a830
        /*0e48*/ 	.short	0x0100
        /*0e4a*/ 	.byte	0x08
	.zero		1


	//   ....[3]....
        /*0e4c*/ 	.word	0x000003e0
        /*0e50*/ 	.word	0x000000ff
        /*0e54*/ 	.word	0x0002a840
        /*0e58*/ 	.short	0x0100
        /*0e5a*/ 	.byte	0x08
	.zero		1


	//   ....[4]....
        /*0e5c*/ 	.word	0x000003f0
        /*0e60*/ 	.word	0x000000ff
        /*0e64*/ 	.word	0x0002a838
        /*0e68*/ 	.short	0x0100
        /*0e6a*/ 	.byte	0x08
	.zero		1


	//   ....[5]....
        /*0e6c*/ 	.word	0x00000400
        /*0e70*/ 	.word	0x000000ff
        /*0e74*/ 	.word	0x0002a848
        /*0e78*/ 	.short	0x0100
        /*0e7a*/ 	.byte	0x08
	.zero		1


	//   ....[6]....
        /*0e7c*/ 	.word	0x00000530
        /*0e80*/ 	.word	0x000000ff
        /*0e84*/ 	.word	0x0002a850
        /*0e88*/ 	.short	0x0100
        /*0e8a*/ 	.byte	0x08
	.zero		1


	//   ....[7]....
        /*0e8c*/ 	.word	0x00000540
        /*0e90*/ 	.word	0x000000ff
        /*0e94*/ 	.word	0x0002a860
        /*0e98*/ 	.short	0x0100
        /*0e9a*/ 	.byte	0x08
	.zero		1


	//   ....[8]....
        /*0e9c*/ 	.word	0x00000550
        /*0ea0*/ 	.word	0x000000ff
        /*0ea4*/ 	.word	0x0002a858
        /*0ea8*/ 	.short	0x0100
        /*0eaa*/ 	.byte	0x08
	.zero		1


	//   ....[9]....
        /*0eac*/ 	.word	0x00000560
        /*0eb0*/ 	.word	0x000000ff
        /*0eb4*/ 	.word	0x0002a868
        /*0eb8*/ 	.short	0x0100
        /*0eba*/ 	.byte	0x08
	.zero		1


	//   ....[10]....
        /*0ebc*/ 	.word	0x00000650
        /*0ec0*/ 	.word	0x000000ff
        /*0ec4*/ 	.word	0x0002a870
        /*0ec8*/ 	.short	0x0100
        /*0eca*/ 	.byte	0x06
	.zero		1


	//   ....[11]....
        /*0ecc*/ 	.word	0x00000660
        /*0ed0*/ 	.word	0x000000ff
        /*0ed4*/ 	.word	0x0002a880
        /*0ed8*/ 	.short	0x0100
        /*0eda*/ 	.byte	0x06
	.zero		1


	//   ....[12]....
        /*0edc*/ 	.word	0x00000670
        /*0ee0*/ 	.word	0x000000ff
        /*0ee4*/ 	.word	0x0002a878
        /*0ee8*/ 	.short	0x0100
        /*0eea*/ 	.byte	0x06
	.zero		1


	//   ....[13]....
        /*0eec*/ 	.word	0x00000680
        /*0ef0*/ 	.word	0x000000ff
        /*0ef4*/ 	.word	0x0002a888
        /*0ef8*/ 	.short	0x0100
        /*0efa*/ 	.byte	0x06
	.zero		1


	//   ....[14]....
        /*0efc*/ 	.word	0x000007b0
        /*0f00*/ 	.word	0x000000ff
        /*0f04*/ 	.word	0x0002a890
        /*0f08*/ 	.short	0x0100
        /*0f0a*/ 	.byte	0x08
	.zero		1


	//   ....[15]....
        /*0f0c*/ 	.word	0x000007c0
        /*0f10*/ 	.word	0x000000ff
        /*0f14*/ 	.word	0x0002a8a0
        /*0f18*/ 	.short	0x0100
        /*0f1a*/ 	.byte	0x08
	.zero		1


	//   ....[16]....
        /*0f1c*/ 	.word	0x000007d0
        /*0f20*/ 	.word	0x000000ff
        /*0f24*/ 	.word	0x0002a898
        /*0f28*/ 	.short	0x0100
        /*0f2a*/ 	.byte	0x08
	.zero		1


	//   ....[17]....
        /*0f2c*/ 	.word	0x000007e0
        /*0f30*/ 	.word	0x000000ff
        /*0f34*/ 	.word	0x0002a8a8
        /*0f38*/ 	.short	0x0100
        /*0f3a*/ 	.byte	0x08
	.zero		1


	//   ....[18]....
        /*0f3c*/ 	.word	0x00000910
        /*0f40*/ 	.word	0x000000ff
        /*0f44*/ 	.word	0x0002a8b0
        /*0f48*/ 	.short	0x0100
        /*0f4a*/ 	.byte	0x08
	.zero		1


	//   ....[19]....
        /*0f4c*/ 	.word	0x00000920
        /*0f50*/ 	.word	0x000000ff
        /*0f54*/ 	.word	0x0002a8c0
        /*0f58*/ 	.short	0x0100
        /*0f5a*/ 	.byte	0x08
	.zero		1


	//   ....[20]....
        /*0f5c*/ 	.word	0x00000930
        /*0f60*/ 	.word	0x000000ff
        /*0f64*/ 	.word	0x0002a8b8
        /*0f68*/ 	.short	0x0100
        /*0f6a*/ 	.byte	0x08
	.zero		1


	//   ....[21]....
        /*0f6c*/ 	.word	0x00000940
        /*0f70*/ 	.word	0x000000ff
        /*0f74*/ 	.word	0x0002a8c8
        /*0f78*/ 	.short	0x0100
        /*0f7a*/ 	.byte	0x08
	.zero		1


	//   ....[22]....
        /*0f7c*/ 	.word	0x00003f40
        /*0f80*/ 	.word	0x00000003
        /*0f84*/ 	.word	0x0002a890
        /*0f88*/ 	.short	0x010a
        /*0f8a*/ 	.byte	0x3f
	.zero		1


	//   ....[23]....
        /*0f8c*/ 	.word	0x00007540
        /*0f90*/ 	.word	0x00000003
        /*0f94*/ 	.word	0x0002a890
        /*0f98*/ 	.short	0x010a
        /*0f9a*/ 	.byte	0x3f
	.zero		1


	//   ....[24]....
        /*0f9c*/ 	.word	0x0000a8d0
        /*0fa0*/ 	.word	0x00000003
        /*0fa4*/ 	.word	0x0002a890
        /*0fa8*/ 	.short	0x010a
        /*0faa*/ 	.byte	0x3f
	.zero		1


	//   ....[25]....
        /*0fac*/ 	.word	0x0000aca0
        /*0fb0*/ 	.word	0x0000001c
        /*0fb4*/ 	.word	0x00000000
        /*0fb8*/ 	.short	0x0101
        /*0fba*/ 	.byte	0x3f
	.zero		1


	//   ....[26]....
        /*0fbc*/ 	.word	0x0000ace0
        /*0fc0*/ 	.word	0x00000003
        /*0fc4*/ 	.word	0x0002a8b0
        /*0fc8*/ 	.short	0x010a
        /*0fca*/ 	.byte	0x3f
	.zero		1


	//   ....[27]....
        /*0fcc*/ 	.word	0x0000b180
        /*0fd0*/ 	.word	0x00000003
        /*0fd4*/ 	.word	0x00000000
        /*0fd8*/ 	.short	0x0101
        /*0fda*/ 	.byte	0x3f
	.zero		1


	//   ....[28]....
        /*0fdc*/ 	.word	0x0000bd30
        /*0fe0*/ 	.word	0x00000002
        /*0fe4*/ 	.word	0x0002a800
        /*0fe8*/ 	.short	0x010a
        /*0fea*/ 	.byte	0x3f
	.zero		1


	//   ....[29]....
        /*0fec*/ 	.word	0x0000bd80
        /*0ff0*/ 	.word	0x00000002
        /*0ff4*/ 	.word	0x0002a800
        /*0ff8*/ 	.short	0x010a
        /*0ffa*/ 	.byte	0x3f
	.zero		1


	//   ....[30]....
        /*0ffc*/ 	.word	0x0000d1b0
        /*1000*/ 	.word	0x00000002
        /*1004*/ 	.word	0x0002a800
        /*1008*/ 	.short	0x010a
        /*100a*/ 	.byte	0x3f
	.zero		1


	//   ....[31]....
        /*100c*/ 	.word	0x000106b0
        /*1010*/ 	.word	0x00000002
        /*1014*/ 	.word	0x0002a800
        /*1018*/ 	.short	0x010a
        /*101a*/ 	.byte	0x3f
	.zero		1


	//   ....[32]....
        /*101c*/ 	.word	0x000132a0
        /*1020*/ 	.word	0x0000000e
        /*1024*/ 	.word	0x0002a830
        /*1028*/ 	.short	0x010a
        /*102a*/ 	.byte	0x3f
	.zero		1


	//   ....[33]....
        /*102c*/ 	.word	0x00013310
        /*1030*/ 	.word	0x0000000e
        /*1034*/ 	.word	0x0002a830
        /*1038*/ 	.short	0x010a
        /*103a*/ 	.byte	0x3f
	.zero		1


	//   ....[34]....
        /*103c*/ 	.word	0x00014020
        /*1040*/ 	.word	0x00000004
        /*1044*/ 	.word	0x00000000
        /*1048*/ 	.short	0x0101
        /*104a*/ 	.byte	0x3f
	.zero		1


	//   ....[35]....
        /*104c*/ 	.word	0x00016770
        /*1050*/ 	.word	0x000000cd
        /*1054*/ 	.word	0x0002a830
        /*1058*/ 	.short	0x010a
        /*105a*/ 	.byte	0x3f
	.zero		1


	//   ....[36]....
        /*105c*/ 	.word	0x000167f0
        /*1060*/ 	.word	0x000000cd
        /*1064*/ 	.word	0x0002a830
        /*1068*/ 	.short	0x010a
        /*106a*/ 	.byte	0x3f
	.zero		1


	//   ....[37]....
        /*106c*/ 	.word	0x00017290
        /*1070*/ 	.word	0x00000014
        /*1074*/ 	.word	0x0002a850
        /*1078*/ 	.short	0x010a
        /*107a*/ 	.byte	0x3f
	.zero		1


	//   ....[38]....
        /*107c*/ 	.word	0x000172e0
        /*1080*/ 	.word	0x00000014
        /*1084*/ 	.word	0x0002a850
        /*1088*/ 	.short	0x010a
        /*108a*/ 	.byte	0x3f
	.zero		1


	//   ....[39]....
        /*108c*/ 	.word	0x00017d30
        /*1090*/ 	.word	0x000000cd
        /*1094*/ 	.word	0x00000000
        /*1098*/ 	.short	0x0101
        /*109a*/ 	.byte	0x3f
	.zero		1


	//   ....[40]....
        /*109c*/ 	.word	0x00019930
        /*10a0*/ 	.word	0x00000066
        /*10a4*/ 	.word	0x00000000
        /*10a8*/ 	.short	0x0101
        /*10aa*/ 	.byte	0x3f
	.zero		1


	//   ....[41]....
        /*10ac*/ 	.word	0x0001a290
        /*10b0*/ 	.word	0x00000004
        /*10b4*/ 	.word	0x0002a830
        /*10b8*/ 	.short	0x010a
        /*10ba*/ 	.byte	0x3f
	.zero		1


	//   ....[42]....
        /*10bc*/ 	.word	0x0001a310
        /*10c0*/ 	.word	0x00000004
        /*10c4*/ 	.word	0x0002a830
        /*10c8*/ 	.short	0x010a
        /*10ca*/ 	.byte	0x3f
	.zero		1


	//   ....[43]....
        /*10cc*/ 	.word	0x0001adb0
        /*10d0*/ 	.word	0x00000014
        /*10d4*/ 	.word	0x0002a850
        /*10d8*/ 	.short	0x010a
        /*10da*/ 	.byte	0x3f
	.zero		1


	//   ....[44]....
        /*10dc*/ 	.word	0x0001ae00
        /*10e0*/ 	.word	0x00000014
        /*10e4*/ 	.word	0x0002a850
        /*10e8*/ 	.short	0x010a
        /*10ea*/ 	.byte	0x3f
	.zero		1


	//   ....[45]....
        /*10ec*/ 	.word	0x0001c160
        /*10f0*/ 	.word	0x00000009
        /*10f4*/ 	.word	0x00000000
        /*10f8*/ 	.short	0x0101
        /*10fa*/ 	.byte	0x3f
	.zero		1


	//   ....[46]....
        /*10fc*/ 	.word	0x0001c190
        /*1100*/ 	.word	0x00000014
        /*1104*/ 	.word	0x00000000
        /*1108*/ 	.short	0x0101
        /*110a*/ 	.byte	0x3f
	.zero		1


	//   ....[47]....
        /*110c*/ 	.word	0x0001c7d0
        /*1110*/ 	.word	0x00000004
        /*1114*/ 	.word	0x0002a830
        /*1118*/ 	.short	0x010a
        /*111a*/ 	.byte	0x3f
	.zero		1


	//   ....[48]....
        /*111c*/ 	.word	0x0001c850
        /*1120*/ 	.word	0x00000004
        /*1124*/ 	.word	0x0002a830
        /*1128*/ 	.short	0x010a
        /*112a*/ 	.byte	0x3f
	.zero		1


	//   ....[49]....
        /*112c*/ 	.word	0x0001d2f0
        /*1130*/ 	.word	0x0000000e
        /*1134*/ 	.word	0x0002a850
        /*1138*/ 	.short	0x010a
        /*113a*/ 	.byte	0x3f
	.zero		1


	//   ....[50]....
        /*113c*/ 	.word	0x0001d340
        /*1140*/ 	.word	0x0000000e
        /*1144*/ 	.word	0x0002a850
        /*1148*/ 	.short	0x010a
        /*114a*/ 	.byte	0x3f
	.zero		1


	//   ....[51]....
        /*114c*/ 	.word	0x0001dd50
        /*1150*/ 	.word	0x00000004
        /*1154*/ 	.word	0x00000000
        /*1158*/ 	.short	0x0101
        /*115a*/ 	.byte	0x3f
	.zero		1


	//   ....[52]....
        /*115c*/ 	.word	0x0001f9d0
        /*1160*/ 	.word	0x00000063
        /*1164*/ 	.word	0x00000000
        /*1168*/ 	.short	0x0101
        /*116a*/ 	.byte	0x3f
	.zero		1


	//   ....[53]....
        /*116c*/ 	.word	0x00020340
        /*1170*/ 	.word	0x0000000d
        /*1174*/ 	.word	0x0002a850
        /*1178*/ 	.short	0x010a
        /*117a*/ 	.byte	0x3f
	.zero		1


	//   ....[54]....
        /*117c*/ 	.word	0x000203e0
        /*1180*/ 	.word	0x0000000d
        /*1184*/ 	.word	0x0002a850
        /*1188*/ 	.short	0x010a
        /*118a*/ 	.byte	0x3f
	.zero		1


	//   ....[55]....
        /*118c*/ 	.word	0x000208c0
        /*1190*/ 	.word	0x0000000c
        /*1194*/ 	.word	0x00000000
        /*1198*/ 	.short	0x0101
        /*119a*/ 	.byte	0x3f
	.zero		1


	//   ....[56]....
        /*119c*/ 	.word	0x00021ef0
        /*11a0*/ 	.word	0x00000000
        /*11a4*/ 	.word	0x00000000
        /*11a8*/ 	.short	0x0101
        /*11aa*/ 	.byte	0x3f
	.zero		1


	//   ....[57]....
        /*11ac*/ 	.word	0x000225e0
        /*11b0*/ 	.word	0x00000006
        /*11b4*/ 	.word	0x00000000
        /*11b8*/ 	.short	0x0101
        /*11ba*/ 	.byte	0x3f
	.zero		1


	//   ....[58]....
        /*11bc*/ 	.word	0x00025be0
        /*11c0*/ 	.word	0x00000013
        /*11c4*/ 	.word	0x0002a820
        /*11c8*/ 	.short	0x010a
        /*11ca*/ 	.byte	0x3f
	.zero		1


	//   ....[59]....
        /*11cc*/ 	.word	0x00025cb0
        /*11d0*/ 	.word	0x00000006
        /*11d4*/ 	.word	0x0002a8a0
        /*11d8*/ 	.short	0x010a
        /*11da*/ 	.byte	0x3f
	.zero		1


	//   ....[60]....
        /*11dc*/ 	.word	0x000260c0
        /*11e0*/ 	.word	0x00000006
        /*11e4*/ 	.word	0x0002a8c0
        /*11e8*/ 	.short	0x010a
        /*11ea*/ 	.byte	0x3f
	.zero		1


	//   ....[61]....
        /*11ec*/ 	.word	0x00026560
        /*11f0*/ 	.word	0x00000008
        /*11f4*/ 	.word	0x0002a8a0
        /*11f8*/ 	.short	0x010a
        /*11fa*/ 	.byte	0x3f
	.zero		1


	//   ....[62]....
        /*11fc*/ 	.word	0x00026960
        /*1200*/ 	.word	0x00000008
        /*1204*/ 	.word	0x0002a8c0
        /*1208*/ 	.short	0x010a
        /*120a*/ 	.byte	0x3f
	.zero		1


	//   ....[63]....
        /*120c*/ 	.word	0x00027d00
        /*1210*/ 	.word	0x00000000
        /*1214*/ 	.word	0x0002a840
        /*1218*/ 	.short	0x010a
        /*121a*/ 	.byte	0x3f
	.zero		1


	//   ....[64]....
        /*121c*/ 	.word	0x00028c30
        /*1220*/ 	.word	0x00000013
        /*1224*/ 	.word	0x0002a800
        /*1228*/ 	.short	0x0107
        /*122a*/ 	.byte	0x3f
	.zero		1


	//   ....[65]....
        /*122c*/ 	.word	0x00028d30
        /*1230*/ 	.word	0x00000013
        /*1234*/ 	.word	0x0002a800
        /*1238*/ 	.short	0x0101
        /*123a*/ 	.byte	0x3f
	.zero		1


	//   ....[66]....
        /*123c*/ 	.word	0x00028d50
        /*1240*/ 	.word	0x00000013
        /*1244*/ 	.word	0x0002a820
        /*1248*/ 	.short	0x010a
        /*124a*/ 	.byte	0x3f
	.zero		1


	//   ....[67]....
        /*124c*/ 	.word	0x00029170
        /*1250*/ 	.word	0x00000003
        /*1254*/ 	.word	0x0002a840
        /*1258*/ 	.short	0x010a
        /*125a*/ 	.byte	0x3f
	.zero		1


	//   ....[68]....
        /*125c*/ 	.word	0x000295f0
        /*1260*/ 	.word	0x00000002
        /*1264*/ 	.word	0x0002a860
        /*1268*/ 	.short	0x010a
        /*126a*/ 	.byte	0x3f
	.zero		1


	//   ....[69]....
        /*126c*/ 	.word	0x00029c90
        /*1270*/ 	.word	0x00000003
        /*1274*/ 	.word	0x0002a840
        /*1278*/ 	.short	0x010a
        /*127a*/ 	.byte	0x3f
	.zero		1


	//   ....[70]....
        /*127c*/ 	.word	0x0002a110
        /*1280*/ 	.word	0x00000002
        /*1284*/ 	.word	0x0002a860
        /*1288*/ 	.short	0x010a
        /*128a*/ 	.byte	0x3f
	.zero		1


	//   ....[71]....
        /*128c*/ 	.word	0x0002a720
        /*1290*/ 	.word	0x00000003
        /*1294*/ 	.word	0x0002a840
        /*1298*/ 	.short	0x010a
        /*129a*/ 	.byte	0x3f
	.zero		1


	//   ....[72]....
        /*129c*/ 	.word	0x0002ab90
        /*12a0*/ 	.word	0x00000002
        /*12a4*/ 	.word	0x0002a860
        /*12a8*/ 	.short	0x010a
        /*12aa*/ 	.byte	0x3f
	.zero		1


	//   ....[73]....
        /*12ac*/ 	.word	0x0002b130
        /*12b0*/ 	.word	0x00000000
        /*12b4*/ 	.word	0x0002a860
        /*12b8*/ 	.short	0x010a
        /*12ba*/ 	.byte	0x3f
	.zero		1


	//   ....[74]....
        /*12bc*/ 	.word	0x0002c7d0
        /*12c0*/ 	.word	0x00000000
        /*12c4*/ 	.word	0x0002a820
        /*12c8*/ 	.short	0x010a
        /*12ca*/ 	.byte	0x3f
	.zero		1


	//   ....[75]....
        /*12cc*/ 	.word	0x0002c9a0
        /*12d0*/ 	.word	0x00000006
        /*12d4*/ 	.word	0x00000000
        /*12d8*/ 	.short	0x010a
        /*12da*/ 	.byte	0x3f
	.zero		1


	//   ....[76]....
        /*12dc*/ 	.word	0x0002ca10
        /*12e0*/ 	.word	0x00000007
        /*12e4*/ 	.word	0x00000000
        /*12e8*/ 	.short	0x010a
        /*12ea*/ 	.byte	0x3f
	.zero		1


	//   ....[77]....
        /*12ec*/ 	.word	0x0002ca80
        /*12f0*/ 	.word	0x00000004
        /*12f4*/ 	.word	0x00000000
        /*12f8*/ 	.short	0x010a
        /*12fa*/ 	.byte	0x3f
	.zero		1


	//   ....[78]....
        /*12fc*/ 	.word	0x0002cab0
        /*1300*/ 	.word	0x00000003
        /*1304*/ 	.word	0x00000000
        /*1308*/ 	.short	0x010a
        /*130a*/ 	.byte	0x3f
	.zero		1


	//   ....[79]....
        /*130c*/ 	.word	0x0002cb10
        /*1310*/ 	.word	0x00000003
        /*1314*/ 	.word	0x0002a890
        /*1318*/ 	.short	0x010a
        /*131a*/ 	.byte	0x3f
	.zero		1


	//   ....[80]....
        /*131c*/ 	.word	0x0002cb60
        /*1320*/ 	.word	0x00000003
        /*1324*/ 	.word	0x0002a890
        /*1328*/ 	.short	0x010a
        /*132a*/ 	.byte	0x3f
	.zero		1


	//   ....[81]....
        /*132c*/ 	.word	0x0002cbb0
        /*1330*/ 	.word	0x00000003
        /*1334*/ 	.word	0x0002a890
        /*1338*/ 	.short	0x010a
        /*133a*/ 	.byte	0x3f
	.zero		1


	//   ....[82]....
        /*133c*/ 	.word	0x0002cc00
        /*1340*/ 	.word	0x00000003
        /*1344*/ 	.word	0x0002a8b0
        /*1348*/ 	.short	0x010a
        /*134a*/ 	.byte	0x3f
	.zero		1


	//   ....[83]....
        /*134c*/ 	.word	0x0002cff0
        /*1350*/ 	.word	0x00000002
        /*1354*/ 	.word	0x0002a800
        /*1358*/ 	.short	0x010a
        /*135a*/ 	.byte	0x3f
	.zero		1


	//   ....[84]....
        /*135c*/ 	.word	0x0002d3d0
        /*1360*/ 	.word	0x00000002
        /*1364*/ 	.word	0x0002a800
        /*1368*/ 	.short	0x010a
        /*136a*/ 	.byte	0x3f
	.zero		1


	//   ....[85]....
        /*136c*/ 	.word	0x0002d420
        /*1370*/ 	.word	0x0000000e
        /*1374*/ 	.word	0x0002a830
        /*1378*/ 	.short	0x010a
        /*137a*/ 	.byte	0x3f
	.zero		1


	//   ....[86]....
        /*137c*/ 	.word	0x0002d470
        /*1380*/ 	.word	0x000000cd
        /*1384*/ 	.word	0x0002a830
        /*1388*/ 	.short	0x010a
        /*138a*/ 	.byte	0x3f
	.zero		1


	//   ....[87]....
        /*138c*/ 	.word	0x0002d4c0
        /*1390*/ 	.word	0x00000014
        /*1394*/ 	.word	0x0002a850
        /*1398*/ 	.short	0x010a
        /*139a*/ 	.byte	0x3f
	.zero		1


	//   ....[88]....
        /*139c*/ 	.word	0x0002d510
        /*13a0*/ 	.word	0x00000004
        /*13a4*/ 	.word	0x0002a830
        /*13a8*/ 	.short	0x010a
        /*13aa*/ 	.byte	0x3f
	.zero		1


	//   ....[89]....
        /*13ac*/ 	.word	0x0002d560
        /*13b0*/ 	.word	0x00000014
        /*13b4*/ 	.word	0x0002a850
        /*13b8*/ 	.short	0x010a
        /*13ba*/ 	.byte	0x3f
	.zero		1


	//   ....[90]....
        /*13bc*/ 	.word	0x0002d5b0
        /*13c0*/ 	.word	0x00000004
        /*13c4*/ 	.word	0x0002a830
        /*13c8*/ 	.short	0x010a
        /*13ca*/ 	.byte	0x3f
	.zero		1


	//   ....[91]....
        /*13cc*/ 	.word	0x0002d600
        /*13d0*/ 	.word	0x0000000e
        /*13d4*/ 	.word	0x0002a850
        /*13d8*/ 	.short	0x010a
        /*13da*/ 	.byte	0x3f
	.zero		1


	//   ....[92]....
        /*13dc*/ 	.word	0x0002d650
        /*13e0*/ 	.word	0x0000000d
        /*13e4*/ 	.word	0x0002a850
        /*13e8*/ 	.short	0x010a
        /*13ea*/ 	.byte	0x3f
	.zero		1


	//   ....[93]....
        /*13ec*/ 	.word	0x0002d800
        /*13f0*/ 	.word	0x00000013
        /*13f4*/ 	.word	0x0002a820
        /*13f8*/ 	.short	0x010a
        /*13fa*/ 	.byte	0x3f
	.zero		1


	//   ....[94]....
        /*13fc*/ 	.word	0x0002d850
        /*1400*/ 	.word	0x00000006
        /*1404*/ 	.word	0x0002a8a0
        /*1408*/ 	.short	0x010a
        /*140a*/ 	.byte	0x3f
	.zero		1


	//   ....[95]....
        /*140c*/ 	.word	0x0002d8a0
        /*1410*/ 	.word	0x00000006
        /*1414*/ 	.word	0x0002a8c0
        /*1418*/ 	.short	0x010a
        /*141a*/ 	.byte	0x3f
	.zero		1


	//   ....[96]....
        /*141c*/ 	.word	0x0002d8f0
        /*1420*/ 	.word	0x00000008
        /*1424*/ 	.word	0x0002a8a0
        /*1428*/ 	.short	0x010a
        /*142a*/ 	.byte	0x3f
	.zero		1


	//   ....[97]....
        /*142c*/ 	.word	0x0002d940
        /*1430*/ 	.word	0x00000008
        /*1434*/ 	.word	0x0002a8c0
        /*1438*/ 	.short	0x010a
        /*143a*/ 	.byte	0x3f
	.zero		1


	//   ....[98]....
        /*143c*/ 	.word	0x0002dae0
        /*1440*/ 	.word	0x00000000
        /*1444*/ 	.word	0x0002a840
        /*1448*/ 	.short	0x010a
        /*144a*/ 	.byte	0x3f
	.zero		1


	//   ....[99]....
        /*144c*/ 	.word	0x0002e6a0
        /*1450*/ 	.word	0x00000013
        /*1454*/ 	.word	0x0002a820
        /*1458*/ 	.short	0x010a
        /*145a*/ 	.byte	0x3f
	.zero		1


	//   ....[100]....
        /*145c*/ 	.word	0x0002e6f0
        /*1460*/ 	.word	0x00000003
        /*1464*/ 	.word	0x0002a840
        /*1468*/ 	.short	0x010a
        /*146a*/ 	.byte	0x3f
	.zero		1


	//   ....[101]....
        /*146c*/ 	.word	0x0002e740
        /*1470*/ 	.word	0x00000002
        /*1474*/ 	.word	0x0002a860
        /*1478*/ 	.short	0x010a
        /*147a*/ 	.byte	0x3f
	.zero		1


	//   ....[102]....
        /*147c*/ 	.word	0x0002e790
        /*1480*/ 	.word	0x00000003
        /*1484*/ 	.word	0x0002a840
        /*1488*/ 	.short	0x010a
        /*148a*/ 	.byte	0x3f
	.zero		1


	//   ....[103]....
        /*148c*/ 	.word	0x0002e7e0
        /*1490*/ 	.word	0x00000002
        /*1494*/ 	.word	0x0002a860
        /*1498*/ 	.short	0x010a
        /*149a*/ 	.byte	0x3f
	.zero		1


	//   ....[104]....
        /*149c*/ 	.word	0x0002e830
        /*14a0*/ 	.word	0x00000003
        /*14a4*/ 	.word	0x0002a840
        /*14a8*/ 	.short	0x010a
        /*14aa*/ 	.byte	0x3f
	.zero		1


	//   ....[105]....
        /*14ac*/ 	.word	0x0002e880
        /*14b0*/ 	.word	0x00000002
        /*14b4*/ 	.word	0x0002a860
        /*14b8*/ 	.short	0x010a
        /*14ba*/ 	.byte	0x3f
	.zero		1


	//   ....[106]....
        /*14bc*/ 	.word	0x0002e8d0
        /*14c0*/ 	.word	0x00000000
        /*14c4*/ 	.word	0x0002a860
        /*14c8*/ 	.short	0x010a
        /*14ca*/ 	.byte	0x3f
	.zero		1


	//   ....[107]....
        /*14cc*/ 	.word	0x0002f460
        /*14d0*/ 	.word	0x00000000
        /*14d4*/ 	.word	0x0002a820
        /*14d8*/ 	.short	0x010a
        /*14da*/ 	.byte	0x3f
	.zero		1


	//   ....[108]....
        /*14dc*/ 	.word	0x0002f600
        /*14e0*/ 	.word	0x00000006
        /*14e4*/ 	.word	0x00000000
        /*14e8*/ 	.short	0x010a
        /*14ea*/ 	.byte	0x3f
	.zero		1


	//   ....[109]....
        /*14ec*/ 	.word	0x0002f650
        /*14f0*/ 	.word	0x00000007
        /*14f4*/ 	.word	0x00000000
        /*14f8*/ 	.short	0x010a
        /*14fa*/ 	.byte	0x3f
	.zero		1


	//   ....[110]....
        /*14fc*/ 	.word	0x0002f6a0
        /*1500*/ 	.word	0x00000004
        /*1504*/ 	.word	0x00000000
        /*1508*/ 	.short	0x010a
        /*150a*/ 	.byte	0x3f
	.zero		1


	//----- nvinfo : EIATTR_NUM_MBARRIERS
	.align		4
.L_483:
        /*150c*/ 	.byte	0x03, 0x38
        /*150e*/ 	.short	0x0016


	//----- nvinfo : EIATTR_EXIT_INSTR_OFFSETS
	.align		4
        /*1510*/ 	.byte	0x04, 0x1c
        /*1512*/ 	.short	(.L_485 - .L_484)


	//   ....[0]....
.L_484:
        /*1514*/ 	.word	0x0002cb00


	//----- nvinfo : EIATTR_MAX_THREADS
	.align		4
.L_485:
        /*1518*/ 	.byte	0x04, 0x05
        /*151a*/ 	.short	(.L_487 - .L_486)
.L_486:
        /*151c*/ 	.word	0x00000180
        /*1520*/ 	.word	0x00000001
        /*1524*/ 	.word	0x00000001


	//----- nvinfo : EIATTR_CRS_STACK_SIZE
	.align		4
.L_487:
        /*1528*/ 	.byte	0x04, 0x1e
        /*152a*/ 	.short	(.L_489 - .L_488)
.L_488:
        /*152c*/ 	.word	0x00000000


	//----- nvinfo : EIATTR_CBANK_PARAM_SIZE
	.align		4
.L_489:
        /*1530*/ 	.byte	0x03, 0x19
        /*1532*/ 	.short	0x0af0


	//----- nvinfo : EIATTR_PARAM_CBANK
	.align		4
        /*1534*/ 	.byte	0x04, 0x0a
        /*1536*/ 	.short	(.L_491 - .L_490)
	.align		4
.L_490:
        /*1538*/ 	.word	index@(.nv.constant0._ZN7cutlass13device_kernelIN5flash11enable_sm90INS1_16FlashAttnFwdSm90INS1_25CollectiveMainloopFwdSm90ILi2EN4cute5tupleIJNS5_1CILi1EEES8_S8_EEENS6_IJNS7_ILi128EEENS7_ILi96EEENS7_ILi192EEEEEELi128ENS_10bfloat16_tEfNS_4arch4Sm90ELb0ELb1ELb1ELb1ELb0ELb1ELb0ELb1ELb1ELb1ELb1ELb0EEENS1_21CollectiveEpilogueFwdINS6_IJSA_SA_SB_EEES9_SE_SG_Li256ELb1ELb1ELb1ELb0EEENS1_36VarlenDynamicPersistentTileSchedulerILi128ELi96ELi256ELi128ELb1ELb1ELb1ELb1ELb0ELb1EEEEEEEEEvNT_6ParamsE)
        /*153c*/ 	.short	0x0210
        /*153e*/ 	.short	0x0af0


	//----- nvinfo : EIATTR_SW_WAR
	.align		4
.L_491:
        /*1540*/ 	.byte	0x04, 0x36
        /*1542*/ 	.short	(.L_493 - .L_492)
.L_492:
        /*1544*/ 	.word	0x00000008
.L_493:


//--------------------- .nv.info._ZN7cutlass13device_kernelIN5flash11enable_sm90INS1_16FlashAttnFwdSm90INS1_25CollectiveMainloopFwdSm90ILi2EN4cute5tupleIJNS5_1CILi1EEES8_S8_EEENS6_IJNS7_ILi128EEESA_NS7_ILi192EEEEEELi128ENS_10bfloat16_tEfNS_4arch4Sm90ELb1ELb0ELb1ELb0ELb0ELb0ELb0ELb1ELb1ELb1ELb1ELb0EEENS1_21CollectiveEpilogueFwdINS6_IJSA_SA_SA_EEES9_SD_SF_Li256ELb0ELb1ELb1ELb0EEENS1_19SingleTileSchedulerILb0ELb1ELb1ELi128EEEEEEEEEvNT_6ParamsE --------------------------
	.section	.nv.info._ZN7cutlass13device_kernelIN5flash11enable_sm90INS1_16FlashAttnFwdSm90INS1_25CollectiveMainloopFwdSm90ILi2EN4cute5tupleIJNS5_1CILi1EEES8_S8_EEENS6_IJNS7_ILi128EEESA_NS7_ILi192EEEEEELi128ENS_10bfloat16_tEfNS_4arch4Sm90ELb1ELb0ELb1ELb0ELb0ELb0ELb0ELb1ELb1ELb1ELb1ELb0EEENS1_21CollectiveEpilogueFwdINS6_IJSA_SA_SA_EEES9_SD_SF_Li256ELb0ELb1ELb1ELb0EEENS1_19SingleTileSchedulerILb0ELb1ELb1ELi128EEEEEEEEEvNT_6ParamsE,"",@"SHT_CUDA_INFO"
	.sectionflags	@""
	.align	4


	//----- nvinfo : EIATTR_CUDA_API_VERSION
	.align		4
        /*0000*/ 	.byte	0x04, 0x37
        /*0002*/ 	.short	(.L_495 - .L_494)
.L_494:
        /*0004*/ 	.word	0x00000082


	//----- nvinfo : EIATTR_KPARAM_INFO
	.align		4
.L_495:
        /*0008*/ 	.byte	0x04, 0x17
        /*000a*/ 	.short	(.L_497 - .L_496)
.L_496:
        /*000c*/ 	.word	0x00000000
        /*0010*/ 	.short	0x0000
        /*0012*/ 	.short	0x0070
        /*0014*/ 	.byte	0x00, 0xf0, 0x01, 0x28


	//----- nvinfo : EIATTR_SPARSE_MMA_MASK
	.align		4
.L_497:
        /*0018*/ 	.byte	0x03, 0x50
        /*001a*/ 	.short	0x0000


	//----- nvinfo : EIATTR_MAXREG_COUNT
	.align		4
        /*001c*/ 	.byte	0x03, 0x1b
        /*001e*/ 	.short	0x00a8


	//----- nvinfo : EIATTR_NUM_BARRIERS
	.align		4
        /*0020*/ 	.byte	0x02, 0x4c
        /*0022*/ 	.byte	0x09
	.zero		1


	//----- nvinfo : EIATTR_EXTERNS
	.align		4
        /*0024*/ 	.byte	0x04, 0x0f
        /*0026*/ 	.short	(.L_499 - .L_498)


	//   ....[0]....
	.align		4
.L_498:
        /*0028*/ 	.word	index@(__assertfail)


	//----- nvinfo : EIATTR_ANNOTATIONS
	.align		4
.L_499:
        /*002c*/ 	.byte	0x04, 0x55
        /*002e*/ 	.short	(.L_501 - .L_500)


	//   ....[0]....
.L_500:
        /* <DEDUP_REMOVED lines=12> */


	//----- nvinfo : EIATTR_MERCURY_ISA_VERSION
	.align		4
.L_501:
        /*00e0*/ 	.byte	0x03, 0x5f
        /*00e2*/ 	.short	0x0101


	//----- nvinfo : EIATTR_INT_WARP_WIDE_INSTR_OFFSETS
	.align		4
        /*00e4*/ 	.byte	0x04, 0x31
        /*00e6*/ 	.short	(.L_503 - .L_502)


	//   ....[0]....
.L_502:
        /*00e8*/ 	.word	0x00000120


	//   ....[1]....
        /*00ec*/ 	.word	0x00000160


	//   ....[2]....
        /*00f0*/ 	.word	0x00000220


	//----- nvinfo : EIATTR_COOP_GROUP_MASK_REGIDS
	.align		4
.L_503:
        /*00f4*/ 	.byte	0x04, 0x29
        /*00f6*/ 	.short	(.L_505 - .L_504)


	//   ....[0]....
.L_504:
        /*00f8*/ 	.word	0xffffffff


	//   ....[1]....
        /*00fc*/ 	.word	0xffffffff


	//   ....[2]....
        /*0100*/ 	.word	0xffffffff


	//   ....[3]....
        /*0104*/ 	.word	0xffffffff


	//   ....[4]....
        /*0108*/ 	.word	0xffffffff


	//   ....[5]....
        /*010c*/ 	.word	0xffffffff


	//   ....[6]....
        /*0110*/ 	.word	0xffffffff


	//   ....[7]....
        /*0114*/ 	.word	0xffffffff


	//   ....[8]....
        /*0118*/ 	.word	0xffffffff


	//   ....[9]....
        /*011c*/ 	.word	0xffffffff


	//   ....[10]....
        /*0120*/ 	.word	0xffffffff


	//   ....[11]....
        /*0124*/ 	.word	0xffffffff


	//   ....[12]....
        /*0128*/ 	.word	0xffffffff


	//   ....[13]....
        /*012c*/ 	.word	0xffffffff


	//   ....[14]....
        /*0130*/ 	.word	0xffffffff


	//   ....[15]....
        /*0134*/ 	.word	0xffffffff


	//   ....[16]....
        /*0138*/ 	.word	0xffffffff


	//   ....[17]....
        /*013c*/ 	.word	0xffffffff


	//   ....[18]....
        /*0140*/ 	.word	0xffffffff


	//   ....[19]....
        /*0144*/ 	.word	0xffffffff


	//   ....[20]....
        /*0148*/ 	.word	0xffffffff


	//   ....[21]....
        /*014c*/ 	.word	0xffffffff


	//   ....[22]....
        /*0150*/ 	.word	0xffffffff


	//   ....[23]....
        /*0154*/ 	.word	0xffffffff


	//   ....[24]....
        /*0158*/ 	.word	0xffffffff


	//   ....[25]....
        /*015c*/ 	.word	0xffffffff


	//   ....[26]....
        /*0160*/ 	.word	0xffffffff


	//   ....[27]....
        /*0164*/ 	.word	0xffffffff


	//   ....[28]....
        /*0168*/ 	.word	0xffffffff


	//   ....[29]....
        /*016c*/ 	.word	0xffffffff


	//   ....[30]....
        /*0170*/ 	.word	0xffffffff


	//   ....[31]....
        /*0174*/ 	.word	0xffffffff


	//   ....[32]....
        /*0178*/ 	.word	0xffffffff


	//   ....[33]....
        /*017c*/ 	.word	0xffffffff


	//   ....[34]....
        /*0180*/ 	.word	0xffffffff


	//   ....[35]....
        /*0184*/ 	.word	0xffffffff


	//   ....[36]....
        /*0188*/ 	.word	0xffffffff


	//   ....[37]....
        /*018c*/ 	.word	0xffffffff


	//   ....[38]....
        /*0190*/ 	.word	0xffffffff


	//   ....[39]....
        /*0194*/ 	.word	0xffffffff


	//   ....[40]....
        /*0198*/ 	.word	0xffffffff


	//   ....[41]....
        /*019c*/ 	.word	0xffffffff


	//   ....[42]....
        /*01a0*/ 	.word	0xffffffff


	//   ....[43]....
        /*01a4*/ 	.word	0xffffffff


	//   ....[44]....
        /*01a8*/ 	.word	0xffffffff


	//   ....[45]....
        /*01ac*/ 	.word	0xffffffff


	//   ....[46]....
        /*01b0*/ 	.word	0xffffffff


	//   ....[47]....
        /*01b4*/ 	.word	0xffffffff


	//   ....[48]....
        /*01b8*/ 	.word	0xffffffff


	//   ....[49]....
        /*01bc*/ 	.word	0xffffffff


	//   ....[50]....
        /*01c0*/ 	.word	0xffffffff


	//   ....[51]....
        /*01c4*/ 	.word	0xffffffff


	//   ....[52]....
        /*01c8*/ 	.word	0xffffffff


	//   ....[53]....
        /*01cc*/ 	.word	0xffffffff


	//   ....[54]....
        /*01d0*/ 	.word	0xffffffff


	//   ....[55]....
        /*01d4*/ 	.word	0x0500000f


	//   ....[56]....
        /*01d8*/ 	.word	0x0500000f


	//   ....[57]....
        /*01dc*/ 	.word	0x0500000f


	//   ....[58]....
        /*01e0*/ 	.word	0x0500000f


	//   ....[59]....
        /*01e4*/ 	.word	0x0500000f


	//   ....[60]....
        /*01e8*/ 	.word	0x0500000f


	//   ....[61]....
        /*01ec*/ 	.word	0x0500000f


	//   ....[62]....
        /*01f0*/ 	.word	0x0500000f


	//   ....[63]....
        /*01f4*/ 	.word	0x0500000f


	//   ....[64]....
        /*01f8*/ 	.word	0x0500000f


	//   ....[65]....
        /*01fc*/ 	.word	0x0500000f


	//   ....[66]....
        /*0200*/ 	.word	0x0500000f


	//   ....[67]....
        /*0204*/ 	.word	0x0500000f


	//   ....[68]....
        /*0208*/ 	.word	0x0500000f


	//   ....[69]....
        /*020c*/ 	.word	0x0500000f


	//   ....[70]....
        /*0210*/ 	.word	0x0500000f


	//   ....[71]....
        /*0214*/ 	.word	0x0500000f


	//   ....[72]....
        /*0218*/ 	.word	0x0500000f


	//----- nvinfo : EIATTR_COOP_GROUP_INSTR_OFFSETS
	.align		4
.L_505:
        /*021c*/ 	.byte	0x04, 0x28
        /*021e*/ 	.short	(.L_507 - .L_506)


	//   ....[0]....
.L_506:
        /*0220*/ 	.word	0x00000060


	//   ....[1]....
        /*0224*/ 	.word	0x00000130


	//   ....[2]....
        /*0228*/ 	.word	0x00000230


	//   ....[3]....
        /*022c*/ 	.word	0x000003a0


	//   ....[4]....
        /*0230*/ 	.word	0x00000500


	//   ....[5]....
        /*0234*/ 	.word	0x00000620


	//   ....[6]....
        /*0238*/ 	.word	0x00000780


	//   ....[7]....
        /*023c*/ 	.word	0x00001150


	//   ....[8]....
        /*0240*/ 	.word	0x00002050


	//   ....[9]....
        /*0244*/ 	.word	0x00002180


	//   ....[10]....
        /*0248*/ 	.word	0x00002ab0


	//   ....[11]....
        /*024c*/ 	.word	0x00002b60


	//   ....[12]....
        /*0250*/ 	.word	0x000035b0


	//   ....[13]....
        /*0254*/ 	.word	0x00003610


	//   ....[14]....
        /*0258*/ 	.word	0x00004fb0


	//   ....[15]....
        /*025c*/ 	.word	0x00005260


	//   ....[16]....
        /*0260*/ 	.word	0x00005e30


	//   ....[17]....
        /*0264*/ 	.word	0x00005f40


	//   ....[18]....
        /*0268*/ 	.word	0x00006830


	//   ....[19]....
        /*026c*/ 	.word	0x00006880


	//   ....[20]....
        /*0270*/ 	.word	0x00008ac0


	//   ....[21]....
        /*0274*/ 	.word	0x00008ae0


	//   ....[22]....
        /*0278*/ 	.word	0x00008fe0


	//   ....[23]....
        /*027c*/ 	.word	0x00009040


	//   ....[24]....
        /*0280*/ 	.word	0x0000a2e0


	//   ....[25]....
        /*0284*/ 	.word	0x0000a310


	//   ....[26]....
        /*0288*/ 	.word	0x0000a3f0


	//   ....[27]....
        /*028c*/ 	.word	0x0000a400


	//   ....[28]....
        /*0290*/ 	.word	0x0000b2e0


	//   ....[29]....
        /*0294*/ 	.word	0x0000b320


	//   ....[30]....
        /*0298*/ 	.word	0x0000b360


	//   ....[31]....
        /*029c*/ 	.word	0x0000b390


	//   ....[32]....
        /*02a0*/ 	.word	0x0000b3b0


	//   ....[33]....
        /*02a4*/ 	.word	0x0000b3d0


	//   ....[34]....
        /*02a8*/ 	.word	0x0000ba10


	//   ....[35]....
        /*02ac*/ 	.word	0x0000ba20


	//   ....[36]....
        /*02b0*/ 	.word	0x0000c420


	//   ....[37]....
        /*02b4*/ 	.word	0x0000cf30


	//   ....[38]....
        /*02b8*/ 	.word	0x0000d8e0


	//   ....[39]....
        /*02bc*/ 	.word	0x0000d910


	//   ....[40]....
        /*02c0*/ 	.word	0x0000d940


	//   ....[41]....
        /*02c4*/ 	.word	0x0000d960


	//   ....[42]....
        /*02c8*/ 	.word	0x0000da20


	//   ....[43]....
        /*02cc*/ 	.word	0x0000da30


	//   ....[44]....
        /*02d0*/ 	.word	0x0000dad0


	//   ....[45]....
        /*02d4*/ 	.word	0x0000db10


	//   ....[46]....
        /*02d8*/ 	.word	0x0000db80


	//   ....[47]....
        /*02dc*/ 	.word	0x0000dbb0


	//   ....[48]....
        /*02e0*/ 	.word	0x0000dc30


	//   ....[49]....
        /*02e4*/ 	.word	0x0000dc70


	//   ....[50]....
        /*02e8*/ 	.word	0x0000dce0


	//   ....[51]....
        /*02ec*/ 	.word	0x0000dd10


	//   ....[52]....
        /*02f0*/ 	.word	0x0000dd90


	//   ....[53]....
        /*02f4*/ 	.word	0x0000ddc0


	//   ....[54]....
        /*02f8*/ 	.word	0x00010030


	//   ....[55]....
        /*02fc*/ 	.word	0x00010590


	//   ....[56]....
        /*0300*/ 	.word	0x00010700


	//   ....[57]....
        /*0304*/ 	.word	0x00010760


	//   ....[58]....
        /*0308*/ 	.word	0x00010800


	//   ....[59]....
        /*030c*/ 	.word	0x000108e0


	//   ....[60]....
        /*0310*/ 	.word	0x000109c0


	//   ....[61]....
        /*0314*/ 	.word	0x00010a90


	//   ....[62]....
        /*0318*/ 	.word	0x00010b20


	//   ....[63]....
        /*031c*/ 	.word	0x00010bf0


	//   ....[64]....
        /*0320*/ 	.word	0x00010c80


	//   ....[65]....
        /*0324*/ 	.word	0x00010d50


	//   ....[66]....
        /*0328*/ 	.word	0x00010de0


	//   ....[67]....
        /*032c*/ 	.word	0x00010eb0


	//   ....[68]....
        /*0330*/ 	.word	0x00010f40


	//   ....[69]....
        /*0334*/ 	.word	0x00011010


	//   ....[70]....
        /*0338*/ 	.word	0x00011090


	//   ....[71]....
        /*033c*/ 	.word	0x00011150


	//   ....[72]....
        /*0340*/ 	.word	0x00011550


	//----- nvinfo : EIATTR_REG_RECONFIG
	.align		4
.L_507:
        /*0344*/ 	.byte	0x01, 0x54
	.zero		2


	//----- nvinfo : EIATTR_SYSCALL_OFFSETS
	.align		4
        /*0348*/ 	.byte	0x04, 0x46
        /*034a*/ 	.short	(.L_509 - .L_508)


	//   ....[0]....
.L_508:
        /*034c*/ 	.word	0x00001310


	//   ....[1]....
        /*0350*/ 	.word	0x0000cbc0


	//   ....[2]....
        /*0354*/ 	.word	0x0000cd00


	//   ....[3]....
        /*0358*/ 	.word	0x0000cdf0


	//   ....[4]....
        /*035c*/ 	.word	0x0000d520


	//----- nvinfo : EIATTR_MBARRIER_INSTR_OFFSETS
	.align		4
.L_509:
        /*0360*/ 	.byte	0x04, 0x39
        /*0362*/ 	.short	(.L_511 - .L_510)


	//   ....[0]....
.L_510:
        /*0364*/ 	.word	0x00000250
        /*0368*/ 	.word	0x000000ff
        /*036c*/ 	.word	0x00034800
        /*0370*/ 	.short	0x0100
        /*0372*/ 	.byte	0x08
	.zero		1


	//   ....[1]....
        /*0374*/ 	.word	0x00000260
        /*0378*/ 	.word	0x000000ff
        /*037c*/ 	.word	0x00034820
        /*0380*/ 	.short	0x0100
        /*0382*/ 	.byte	0x08
	.zero		1


	//   ....[2]....
        /*0384*/ 	.word	0x00000350
        /*0388*/ 	.word	0x000000ff
        /*038c*/ 	.word	0x00034830
        /*0390*/ 	.short	0x0100
        /*0392*/ 	.byte	0x08
	.zero		1


	//   ....[3]....
        /*0394*/ 	.word	0x00000360
        /*0398*/ 	.word	0x000000ff
        /*039c*/ 	.word	0x00034840
        /*03a0*/ 	.short	0x0100
        /*03a2*/ 	.byte	0x08
	.zero		1


	//   ....[4]....
        /*03a4*/ 	.word	0x00000370
        /*03a8*/ 	.word	0x000000ff
        /*03ac*/ 	.word	0x00034838
        /*03b0*/ 	.short	0x0100
        /*03b2*/ 	.byte	0x08
	.zero		1


	//   ....[5]....
        /*03b4*/ 	.word	0x00000380
        /*03b8*/ 	.word	0x000000ff
        /*03bc*/ 	.word	0x00034848
        /*03c0*/ 	.short	0x0100
        /*03c2*/ 	.byte	0x08
	.zero		1


	//   ....[6]....
        /*03c4*/ 	.word	0x000004b0
        /*03c8*/ 	.word	0x000000ff
        /*03cc*/ 	.word	0x00034850
        /*03d0*/ 	.short	0x0100
        /*03d2*/ 	.byte	0x08
	.zero		1


	//   ....[7]....
        /*03d4*/ 	.word	0x000004c0
        /*03d8*/ 	.word	0x000000ff
        /*03dc*/ 	.word	0x00034860
        /*03e0*/ 	.short	0x0100
        /*03e2*/ 	.byte	0x08
	.zero		1


	//   ....[8]....
        /*03e4*/ 	.word	0x000004d0
        /*03e8*/ 	.word	0x000000ff
        /*03ec*/ 	.word	0x00034858
        /*03f0*/ 	.short	0x0100
        /*03f2*/ 	.byte	0x08
	.zero		1


	//   ....[9]....
        /*03f4*/ 	.word	0x000004e0
        /*03f8*/ 	.word	0x000000ff
        /*03fc*/ 	.word	0x00034868
        /*0400*/ 	.short	0x0100
        /*0402*/ 	.byte	0x08
	.zero		1


	//   ....[10]....
        /*0404*/ 	.word	0x000005d0
        /*0408*/ 	.word	0x000000ff
        /*040c*/ 	.word	0x00034870
        /*0410*/ 	.short	0x0100
        /*0412*/ 	.byte	0x06
	.zero		1


	//   ....[11]....
        /*0414*/ 	.word	0x000005e0
        /*0418*/ 	.word	0x000000ff
        /*041c*/ 	.word	0x00034880
        /*0420*/ 	.short	0x0100
        /*0422*/ 	.byte	0x06
	.zero		1


	//   ....[12]....
        /*0424*/ 	.word	0x000005f0
        /*0428*/ 	.word	0x000000ff
        /*042c*/ 	.word	0x00034878
        /*0430*/ 	.short	0x0100
        /*0432*/ 	.byte	0x06
	.zero		1


	//   ....[13]....
        /*0434*/ 	.word	0x00000600
        /*0438*/ 	.word	0x000000ff
        /*043c*/ 	.word	0x00034888
        /*0440*/ 	.short	0x0100
        /*0442*/ 	.byte	0x06
	.zero		1


	//   ....[14]....
        /*0444*/ 	.word	0x00000730
        /*0448*/ 	.word	0x000000ff
        /*044c*/ 	.word	0x00034890
        /*0450*/ 	.short	0x0100
        /*0452*/ 	.byte	0x08
	.zero		1


	//   ....[15]....
        /*0454*/ 	.word	0x00000740
        /*0458*/ 	.word	0x000000ff
        /*045c*/ 	.word	0x000348a0
        /*0460*/ 	.short	0x0100
        /*0462*/ 	.byte	0x08
	.zero		1


	//   ....[16]....
        /*0464*/ 	.word	0x00000750
        /*0468*/ 	.word	0x000000ff
        /*046c*/ 	.word	0x00034898
        /*0470*/ 	.short	0x0100
        /*0472*/ 	.byte	0x08
	.zero		1


	//   ....[17]....
        /*0474*/ 	.word	0x00000760
        /*0478*/ 	.word	0x000000ff
        /*047c*/ 	.word	0x000348a8
        /*0480*/ 	.short	0x0100
        /*0482*/ 	.byte	0x08
	.zero		1


	//   ....[18]....
        /*0484*/ 	.word	0x00000890
        /*0488*/ 	.word	0x000000ff
        /*048c*/ 	.word	0x000348b0
        /*0490*/ 	.short	0x0100
        /*0492*/ 	.byte	0x08
	.zero		1


	//   ....[19]....
        /*0494*/ 	.word	0x000008a0
        /*0498*/ 	.word	0x000000ff
        /*049c*/ 	.word	0x000348c0
        /*04a0*/ 	.short	0x0100
        /*04a2*/ 	.byte	0x08
	.zero		1


	//   ....[20]....
        /*04a4*/ 	.word	0x000008b0
        /*04a8*/ 	.word	0x000000ff
        /*04ac*/ 	.word	0x000348b8
        /*04b0*/ 	.short	0x0100
        /*04b2*/ 	.byte	0x08
	.zero		1


	//   ....[21]....
        /*04b4*/ 	.word	0x000008c0
        /*04b8*/ 	.word	0x000000ff
        /*04bc*/ 	.word	0x000348c8
        /*04c0*/ 	.short	0x0100
        /*04c2*/ 	.byte	0x08
	.zero		1


	//   ....[22]....
        /*04c4*/ 	.word	0x00001340
        /*04c8*/ 	.word	0x000000ff
        /*04cc*/ 	.word	0x00034800
        /*04d0*/ 	.short	0x010a
        /*04d2*/ 	.byte	0x24
	.zero		1


	//   ....[23]....
        /*04d4*/ 	.word	0x000013a0
        /*04d8*/ 	.word	0x000000ff
        /*04dc*/ 	.word	0x00034830
        /*04e0*/ 	.short	0x010a
        /*04e2*/ 	.byte	0x24
	.zero		1


	//   ....[24]....
        /*04e4*/ 	.word	0x00001430
        /*04e8*/ 	.word	0x000000ff
        /*04ec*/ 	.word	0x00034830
        /*04f0*/ 	.short	0x010a
        /*04f2*/ 	.byte	0x24
	.zero		1


	//   ....[25]....
        /*04f4*/ 	.word	0x00003a20
        /*04f8*/ 	.word	0x00000003
        /*04fc*/ 	.word	0x00000000
        /*0500*/ 	.short	0x0101
        /*0502*/ 	.byte	0x3f
	.zero		1


	//   ....[26]....
        /*0504*/ 	.word	0x00004450
        /*0508*/ 	.word	0x000000ff
        /*050c*/ 	.word	0x00034830
        /*0510*/ 	.short	0x010a
        /*0512*/ 	.byte	0x3d
	.zero		1


	//   ....[27]....
        /*0514*/ 	.word	0x00004490
        /*0518*/ 	.word	0x000000ff
        /*051c*/ 	.word	0x00034830
        /*0520*/ 	.short	0x010a
        /*0522*/ 	.byte	0x3d
	.zero		1


	//   ....[28]....
        /*0524*/ 	.word	0x00004cd0
        /*0528*/ 	.word	0x000000ff
        /*052c*/ 	.word	0x00034850
        /*0530*/ 	.short	0x010a
        /*0532*/ 	.byte	0x07
	.zero		1


	//   ....[29]....
        /*0534*/ 	.word	0x00004d10
        /*0538*/ 	.word	0x000000ff
        /*053c*/ 	.word	0x00034850
        /*0540*/ 	.short	0x010a
        /*0542*/ 	.byte	0x07
	.zero		1


	//   ....[30]....
        /*0544*/ 	.word	0x00006e10
        /*0548*/ 	.word	0x0000000c
        /*054c*/ 	.word	0x00000000
        /*0550*/ 	.short	0x0101
        /*0552*/ 	.byte	0x3f
	.zero		1


	//   ....[31]....
        /*0554*/ 	.word	0x00006e50
        /*0558*/ 	.word	0x00000029
        /*055c*/ 	.word	0x00000000
        /*0560*/ 	.short	0x0101
        /*0562*/ 	.byte	0x3f
	.zero		1


	//   ....[32]....
        /*0564*/ 	.word	0x00007640
        /*0568*/ 	.word	0x000000ff
        /*056c*/ 	.word	0x00034830
        /*0570*/ 	.short	0x010a
        /*0572*/ 	.byte	0x28
	.zero		1


	//   ....[33]....
        /*0574*/ 	.word	0x00007680
        /*0578*/ 	.word	0x000000ff
        /*057c*/ 	.word	0x00034830
        /*0580*/ 	.short	0x010a
        /*0582*/ 	.byte	0x28
	.zero		1


	//   ....[34]....
        /*0584*/ 	.word	0x00007ec0
        /*0588*/ 	.word	0x000000ff
        /*058c*/ 	.word	0x00034850
        /*0590*/ 	.short	0x010a
        /*0592*/ 	.byte	0x07
	.zero		1


	//   ....[35]....
        /*0594*/ 	.word	0x00007f00
        /*0598*/ 	.word	0x000000ff
        /*059c*/ 	.word	0x00034850
        /*05a0*/ 	.short	0x010a
        /*05a2*/ 	.byte	0x07
	.zero		1


	//   ....[36]....
        /*05a4*/ 	.word	0x00009b00
        /*05a8*/ 	.word	0x00000015
        /*05ac*/ 	.word	0x00000000
        /*05b0*/ 	.short	0x0101
        /*05b2*/ 	.byte	0x3f
	.zero		1


	//   ....[37]....
        /*05b4*/ 	.word	0x00009b80
        /*05b8*/ 	.word	0x00000015
        /*05bc*/ 	.word	0x00000000
        /*05c0*/ 	.short	0x0101
        /*05c2*/ 	.byte	0x3f
	.zero		1


	//   ....[38]....
        /*05c4*/ 	.word	0x0000a250
        /*05c8*/ 	.word	0x000000ff
        /*05cc*/ 	.word	0x00034850
        /*05d0*/ 	.short	0x010a
        /*05d2*/ 	.byte	0x05
	.zero		1


	//   ....[39]....
        /*05d4*/ 	.word	0x0000a290
        /*05d8*/ 	.word	0x000000ff
        /*05dc*/ 	.word	0x00034850
        /*05e0*/ 	.short	0x010a
        /*05e2*/ 	.byte	0x05
	.zero		1


	//   ....[40]....
        /*05e4*/ 	.word	0x0000a750
        /*05e8*/ 	.word	0x00000009
        /*05ec*/ 	.word	0x00000000
        /*05f0*/ 	.short	0x0101
        /*05f2*/ 	.byte	0x3f
	.zero		1


	//   ....[41]....
        /*05f4*/ 	.word	0x0000b3c0
        /*05f8*/ 	.word	0x000000ff
        /*05fc*/ 	.word	0x00000000
        /*0600*/ 	.short	0x0101
        /*0602*/ 	.byte	0x04
	.zero		1


	//   ....[42]....
        /*0604*/ 	.word	0x0000d140
        /*0608*/ 	.word	0x000000ff
        /*060c*/ 	.word	0x00034840
        /*0610*/ 	.short	0x010a
        /*0612*/ 	.byte	0x26
	.zero		1


	//   ....[43]....
        /*0614*/ 	.word	0x0000def0
        /*0618*/ 	.word	0x000000ff
        /*061c*/ 	.word	0x00034800
        /*0620*/ 	.short	0x0107
        /*0622*/ 	.byte	0x26
	.zero		1


	//   ....[44]....
        /*0624*/ 	.word	0x0000df60
        /*0628*/ 	.word	0x000000ff
        /*062c*/ 	.word	0x00034800
        /*0630*/ 	.short	0x0101
        /*0632*/ 	.byte	0x26
	.zero		1


	//   ....[45]....
        /*0634*/ 	.word	0x0000df80
        /*0638*/ 	.word	0x000000ff
        /*063c*/ 	.word	0x00034820
        /*0640*/ 	.short	0x010a
        /*0642*/ 	.byte	0x26
	.zero		1


	//   ....[46]....
        /*0644*/ 	.word	0x0000e360
        /*0648*/ 	.word	0x000000ff
        /*064c*/ 	.word	0x00034848
        /*0650*/ 	.short	0x010a
        /*0652*/ 	.byte	0x26
	.zero		1


	//   ....[47]....
        /*0654*/ 	.word	0x0000e700
        /*0658*/ 	.word	0x000000ff
        /*065c*/ 	.word	0x00034860
        /*0660*/ 	.short	0x010a
        /*0662*/ 	.byte	0x26
	.zero		1


	//   ....[48]....
        /*0664*/ 	.word	0x0000ec00
        /*0668*/ 	.word	0x000000ff
        /*066c*/ 	.word	0x00034840
        /*0670*/ 	.short	0x010a
        /*0672*/ 	.byte	0x26
	.zero		1


	//   ....[49]....
        /*0674*/ 	.word	0x0000efb0
        /*0678*/ 	.word	0x000000ff
        /*067c*/ 	.word	0x00034868
        /*0680*/ 	.short	0x010a
        /*0682*/ 	.byte	0x26
	.zero		1


	//   ....[50]....
        /*0684*/ 	.word	0x0000f500
        /*0688*/ 	.word	0x000000ff
        /*068c*/ 	.word	0x00034848
        /*0690*/ 	.short	0x010a
        /*0692*/ 	.byte	0x26
	.zero		1


	//   ....[51]....
        /*0694*/ 	.word	0x0000f890
        /*0698*/ 	.word	0x000000ff
        /*069c*/ 	.word	0x00034860
        /*06a0*/ 	.short	0x010a
        /*06a2*/ 	.byte	0x26
	.zero		1


	//   ....[52]....
        /*06a4*/ 	.word	0x0000fc30
        /*06a8*/ 	.word	0x00000003
        /*06ac*/ 	.word	0x00034860
        /*06b0*/ 	.short	0x010a
        /*06b2*/ 	.byte	0x3f
	.zero		1


	//   ....[53]....
        /*06b4*/ 	.word	0x0000ffc0
        /*06b8*/ 	.word	0x00000002
        /*06bc*/ 	.word	0x00034820
        /*06c0*/ 	.short	0x010a
        /*06c2*/ 	.byte	0x3f
	.zero		1


	//   ....[54]....
        /*06c4*/ 	.word	0x00010140
        /*06c8*/ 	.word	0x00000006
        /*06cc*/ 	.word	0x00000000
        /*06d0*/ 	.short	0x010a
        /*06d2*/ 	.byte	0x3f
	.zero		1


	//   ....[55]....
        /*06d4*/ 	.word	0x000101b0
        /*06d8*/ 	.word	0x00000003
        /*06dc*/ 	.word	0x00000000
        /*06e0*/ 	.short	0x010a
        /*06e2*/ 	.byte	0x3f
	.zero		1


	//   ....[56]....
        /*06e4*/ 	.word	0x00010210
        /*06e8*/ 	.word	0x00000000
        /*06ec*/ 	.word	0x00000000
        /*06f0*/ 	.short	0x010a
        /*06f2*/ 	.byte	0x3f
	.zero		1


	//   ....[57]....
        /*06f4*/ 	.word	0x00010240
        /*06f8*/ 	.word	0x00000003
        /*06fc*/ 	.word	0x00000000
        /*0700*/ 	.short	0x010a
        /*0702*/ 	.byte	0x3f
	.zero		1


	//   ....[58]....
        /*0704*/ 	.word	0x000102b0
        /*0708*/ 	.word	0x00000003
        /*070c*/ 	.word	0x00034800
        /*0710*/ 	.short	0x010a
        /*0712*/ 	.byte	0x3f
	.zero		1


	//   ....[59]....
        /*0714*/ 	.word	0x00010310
        /*0718*/ 	.word	0x00000003
        /*071c*/ 	.word	0x00034830
        /*0720*/ 	.short	0x010a
        /*0722*/ 	.byte	0x3f
	.zero		1


	//   ....[60]....
        /*0724*/ 	.word	0x00010370
        /*0728*/ 	.word	0x0000000b
        /*072c*/ 	.word	0x00034830
        /*0730*/ 	.short	0x010a
        /*0732*/ 	.byte	0x3f
	.zero		1


	//   ....[61]....
        /*0734*/ 	.word	0x000103d0
        /*0738*/ 	.word	0x0000000b
        /*073c*/ 	.word	0x00034850
        /*0740*/ 	.short	0x010a
        /*0742*/ 	.byte	0x3f
	.zero		1


	//   ....[62]....
        /*0744*/ 	.word	0x00010430
        /*0748*/ 	.word	0x0000000b
        /*074c*/ 	.word	0x00034830
        /*0750*/ 	.short	0x010a
        /*0752*/ 	.byte	0x3f
	.zero		1


	//   ....[63]....
        /*0754*/ 	.word	0x00010490
        /*0758*/ 	.word	0x00000009
        /*075c*/ 	.word	0x00034850
        /*0760*/ 	.short	0x010a
        /*0762*/ 	.byte	0x3f
	.zero		1


	//   ....[64]....
        /*0764*/ 	.word	0x000104f0
        /*0768*/ 	.word	0x00000000
        /*076c*/ 	.word	0x00034850
        /*0770*/ 	.short	0x010a
        /*0772*/ 	.byte	0x3f
	.zero		1


	//   ....[65]....
        /*0774*/ 	.word	0x00010650
        /*0778*/ 	.word	0x00000003
        /*077c*/ 	.word	0x00034840
        /*0780*/ 	.short	0x010a
        /*0782*/ 	.byte	0x3f
	.zero		1


	//   ....[66]....
        /*0784*/ 	.word	0x00011190
        /*0788*/ 	.word	0x00000003
        /*078c*/ 	.word	0x00034820
        /*0790*/ 	.short	0x010a
        /*0792*/ 	.byte	0x3f
	.zero		1


	//   ....[67]....
        /*0794*/ 	.word	0x000111f0
        /*0798*/ 	.word	0x00000003
        /*079c*/ 	.word	0x00034848
        /*07a0*/ 	.short	0x010a
        /*07a2*/ 	.byte	0x3f
	.zero		1


	//   ....[68]....
        /*07a4*/ 	.word	0x00011250
        /*07a8*/ 	.word	0x00000003
        /*07ac*/ 	.word	0x00034860
        /*07b0*/ 	.short	0x010a
        /*07b2*/ 	.byte	0x3f
	.zero		1


	//   ....[69]....
        /*07b4*/ 	.word	0x000112b0
        /*07b8*/ 	.word	0x00000003
        /*07bc*/ 	.word	0x00034840
        /*07c0*/ 	.short	0x010a
        /*07c2*/ 	.byte	0x3f
	.zero		1


	//   ....[70]....
        /*07c4*/ 	.word	0x00011310
        /*07c8*/ 	.word	0x00000003
        /*07cc*/ 	.word	0x00034868
        /*07d0*/ 	.short	0x010a
        /*07d2*/ 	.byte	0x3f
	.zero		1


	//   ....[71]....
        /*07d4*/ 	.word	0x00011370
        /*07d8*/ 	.word	0x00000003
        /*07dc*/ 	.word	0x00034848
        /*07e0*/ 	.short	0x010a
        /*07e2*/ 	.byte	0x3f
	.zero		1


	//   ....[72]....
        /*07e4*/ 	.word	0x000113d0
        /*07e8*/ 	.word	0x00000003
        /*07ec*/ 	.word	0x00034860
        /*07f0*/ 	.short	0x010a
        /*07f2*/ 	.byte	0x3f
	.zero		1


	//   ....[73]....
        /*07f4*/ 	.word	0x00011420
        /*07f8*/ 	.word	0x00000003
        /*07fc*/ 	.word	0x00034860
        /*0800*/ 	.short	0x010a
        /*0802*/ 	.byte	0x3f
	.zero		1


	//   ....[74]....
        /*0804*/ 	.word	0x00011470
        /*0808*/ 	.word	0x00000002
        /*080c*/ 	.word	0x00034820
        /*0810*/ 	.short	0x010a
        /*0812*/ 	.byte	0x3f
	.zero		1


	//   ....[75]....
        /*0814*/ 	.word	0x00011610
        /*0818*/ 	.word	0x00000006
        /*081c*/ 	.word	0x00000000
        /*0820*/ 	.short	0x010a
        /*0822*/ 	.byte	0x3f
	.zero		1


	//   ....[76]....
        /*0824*/ 	.word	0x00011660
        /*0828*/ 	.word	0x00000003
        /*082c*/ 	.word	0x00000000
        /*0830*/ 	.short	0x010a
        /*0832*/ 	.byte	0x3f
	.zero		1


	//   ....[77]....
        /*0834*/ 	.word	0x000116b0
        /*0838*/ 	.word	0x00000000
        /*083c*/ 	.word	0x00000000
        /*0840*/ 	.short	0x010a
        /*0842*/ 	.byte	0x3f
	.zero		1


	//----- nvinfo : EIATTR_NUM_MBARRIERS
	.align		4
.L_511:
        /*0844*/ 	.byte	0x03, 0x38
        /*0846*/ 	.short	0x0016


	//----- nvinfo : EIATTR_EXIT_INSTR_OFFSETS
	.align		4
        /*0848*/ 	.byte	0x04, 0x1c
        /*084a*/ 	.short	(.L_513 - .L_512)


	//   ....[0]....
.L_512:
        /*084c*/ 	.word	0x00010290


	//----- nvinfo : EIATTR_MAX_THREADS
	.align		4
.L_513:
        /*0850*/ 	.byte	0x04, 0x05
        /*0852*/ 	.short	(.L_515 - .L_514)
.L_514:
        /*0854*/ 	.word	0x00000180
        /*0858*/ 	.word	0x00000001
        /*085c*/ 	.word	0x00000001


	//----- nvinfo : EIATTR_CRS_STACK_SIZE
	.align		4
.L_515:
        /*0860*/ 	.byte	0x04, 0x1e
        /*0862*/ 	.short	(.L_517 - .L_516)
.L_516:
        /*0864*/ 	.word	0x00000000


	//----- nvinfo : EIATTR_CBANK_PARAM_SIZE
	.align		4
.L_517:
        /*0868*/ 	.byte	0x03, 0x19
        /*086a*/ 	.short	0x0a70


	//----- nvinfo : EIATTR_PARAM_CBANK
	.align		4
        /*086c*/ 	.byte	0x04, 0x0a
        /*086e*/ 	.short	(.L_519 - .L_518)
	.align		4
.L_518:
        /*0870*/ 	.word	index@(.nv.constant0._ZN7cutlass13device_kernelIN5flash11enable_sm90INS1_16FlashAttnFwdSm90INS1_25CollectiveMainloopFwdSm90ILi2EN4cute5tupleIJNS5_1CILi1EEES8_S8_EEENS6_IJNS7_ILi128EEESA_NS7_ILi192EEEEEELi128ENS_10bfloat16_tEfNS_4arch4Sm90ELb1ELb0ELb1ELb0ELb0ELb0ELb0ELb1ELb1ELb1ELb1ELb0EEENS1_21CollectiveEpilogueFwdINS6_IJSA_SA_SA_EEES9_SD_SF_Li256ELb0ELb1ELb1ELb0EEENS1_19SingleTileSchedulerILb0ELb1ELb1ELi128EEEEEEEEEvNT_6ParamsE)
        /*0874*/ 	.short	0x0210
        /*0876*/ 	.short	0x0a70


	//----- nvinfo : EIATTR_SW_WAR
	.align		4
.L_519:
        /*0878*/ 	.byte	0x04, 0x36
        /*087a*/ 	.short	(.L_521 - .L_520)
.L_520:
        /*087c*/ 	.word	0x00000008
.L_521:


//--------------------- .nv.info._ZN7cutlass13device_kernelIN5flash11enable_sm90INS1_16FlashAttnFwdSm90INS1_25CollectiveMainloopFwdSm90ILi2EN4cute5tupleIJNS5_1CILi1EEES8_S8_EEENS6_IJNS7_ILi128EEESA_NS7_ILi192EEEEEELi128ENS_10bfloat16_tEfNS_4arch4Sm90ELb1ELb0ELb1ELb1ELb0ELb0ELb0ELb1ELb1ELb1ELb1ELb0EEENS1_21CollectiveEpilogueFwdINS6_IJSA_SA_SA_EEES9_SD_SF_Li256ELb1ELb1ELb1ELb0EEENS1_36VarlenDynamicPersistentTileSchedulerILi128ELi128ELi256ELi128ELb1ELb1ELb1ELb1ELb1ELb1EEEEEEEEEvNT_6ParamsE --------------------------
	.section	.nv.info._ZN7cutlass13device_kernelIN5flash11enable_sm90INS1_16FlashAttnFwdSm90INS1_25CollectiveMainloopFwdSm90ILi2EN4cute5tupleIJNS5_1CILi1EEES8_S8_EEENS6_IJNS7_ILi128EEESA_NS7_ILi192EEEEEELi128ENS_10bfloat16_tEfNS_4arch4Sm90ELb1ELb0ELb1ELb1ELb0ELb0ELb0ELb1ELb1ELb1ELb1ELb0EEENS1_21CollectiveEpilogueFwdINS6_IJSA_SA_SA_EEES9_SD_SF_Li256ELb1ELb1ELb1ELb0EEENS1_36VarlenDynamicPersistentTileSchedulerILi128ELi128ELi256ELi128ELb1ELb1ELb1ELb1ELb1ELb1EEEEEEEEEvNT_6ParamsE,"",@"SHT_CUDA_INFO"
	.sectionflags	@""
	.align	4


	//----- nvinfo : EIATTR_CUDA_API_VERSION
	.align		4
        /*0000*/ 	.byte	0x04, 0x37
        /*0002*/ 	.short	(.L_523 - .L_522)
.L_522:
        /*0004*/ 	.word	0x00000082


	//----- nvinfo : EIATTR_KPARAM_INFO
	.align		4
.L_523:
        /*0008*/ 	.byte	0x04, 0x17
        /*000a*/ 	.short	(.L_525 - .L_524)
.L_524:
        /*000c*/ 	.word	0x00000000
        /*0010*/ 	.short	0x0000
        /*0012*/ 	.short	0x0070
        /*0014*/ 	.byte	0x00, 0xf0, 0x01, 0x2a


	//----- nvinfo : EIATTR_SPARSE_MMA_MASK
	.align		4
.L_525:
        /*0018*/ 	.byte	0x03, 0x50
        /*001a*/ 	.short	0x0000


	//----- nvinfo : EIATTR_MAXREG_COUNT
	.align		4
        /*001c*/ 	.byte	0x03, 0x1b
        /*001e*/ 	.short	0x00a8


	//----- nvinfo : EIATTR_NUM_BARRIERS
	.align		4
        /*0020*/ 	.byte	0x02, 0x4c
        /*0022*/ 	.byte	0x09
	.zero		1


	//----- nvinfo : EIATTR_EXTERNS
	.align		4
        /*0024*/ 	.byte	0x04, 0x0f
        /*0026*/ 	.short	(.L_527 - .L_526)


	//   ....[0]....
	.align		4
.L_526:
        /*0028*/ 	.word	index@(__assertfail)


	//----- nvinfo : EIATTR_ANNOTATIONS
	.align		4
.L_527:
        /*002c*/ 	.byte	0x04, 0x55
        /*002e*/ 	.short	(.L_529 - .L_528)


	//   ....[0]....
.L_528:
        /* <DEDUP_REMOVED lines=73> */


	//----- nvinfo : EIATTR_MERCURY_ISA_VERSION
	.align		4
.L_529:
        /*04a8*/ 	.byte	0x03, 0x5f
        /*04aa*/ 	.short	0x0101


	//----- nvinfo : EIATTR_UNUSED_LOAD_BYTE_OFFSET
	.align		4
        /*04ac*/ 	.byte	0x04, 0x44
        /*04ae*/ 	.short	(.L_531 - .L_530)


	//   ....[0]....
.L_530:
        /*04b0*/ 	.word	0x000009f0
        /*04b4*/ 	.word	0x0000fff0


	//   ....[1]....
        /*04b8*/ 	.word	0x0000b180
        /*04bc*/ 	.word	0x0000fff0


	//----- nvinfo : EIATTR_INT_WARP_WIDE_INSTR_OFFSETS
	.align		4
.L_531:
        /*04c0*/ 	.byte	0x04, 0x31
        /*04c2*/ 	.short	(.L_533 - .L_532)


	//   ....[0]....
.L_532:
        /*04c4*/ 	.word	0x00000120


	//   ....[1]....
        /*04c8*/ 	.word	0x00000160


	//   ....[2]....
        /*04cc*/ 	.word	0x00000220


	//   ....[3]....
        /*04d0*/ 	.word	0x0000f940


	//   ....[4]....
        /*04d4*/ 	.word	0x0000f9d0


	//   ....[5]....
        /*04d8*/ 	.word	0x00013450


	//   ....[6]....
        /*04dc*/ 	.word	0x000134b0


	//----- nvinfo : EIATTR_COOP_GROUP_MASK_REGIDS
	.align		4
.L_533:
        /*04e0*/ 	.byte	0x04, 0x29
        /*04e2*/ 	.short	(.L_535 - .L_534)


	//   ....[0]....
.L_534:
        /*04e4*/ 	.word	0xffffffff


	//   ....[1]....
        /*04e8*/ 	.word	0xffffffff


	//   ....[2]....
        /*04ec*/ 	.word	0xffffffff


	//   ....[3]....
        /*04f0*/ 	.word	0xffffffff


	//   ....[4]....
        /*04f4*/ 	.word	0xffffffff


	//   ....[5]....
        /*04f8*/ 	.word	0xffffffff


	//   ....[6]....
        /*04fc*/ 	.word	0xffffffff


	//   ....[7]....
        /*0500*/ 	.word	0xffffffff


	//   ....[8]....
        /*0504*/ 	.word	0xffffffff


	//   ....[9]....
        /*0508*/ 	.word	0xffffffff


	//   ....[10]....
        /*050c*/ 	.word	0xffffffff


	//   ....[11]....
        /*0510*/ 	.word	0xffffffff


	//   ....[12]....
        /*0514*/ 	.word	0xffffffff


	//   ....[13]....
        /*0518*/ 	.word	0xffffffff


	//   ....[14]....
        /*051c*/ 	.word	0xffffffff


	//   ....[15]....
        /*0520*/ 	.word	0xffffffff


	//   ....[16]....
        /*0524*/ 	.word	0xffffffff


	//   ....[17]....
        /*0528*/ 	.word	0xffffffff


	//   ....[18]....
        /*052c*/ 	.word	0xffffffff


	//   ....[19]....
        /*0530*/ 	.word	0xffffffff


	//   ....[20]....
        /*0534*/ 	.word	0xffffffff


	//   ....[21]....
        /*0538*/ 	.word	0xffffffff


	//   ....[22]....
        /*053c*/ 	.word	0xffffffff


	//   ....[23]....
        /*0540*/ 	.word	0xffffffff


	//   ....[24]....
        /*0544*/ 	.word	0xffffffff


	//   ....[25]....
        /*0548*/ 	.word	0xffffffff


	//   ....[26]....
        /*054c*/ 	.word	0xffffffff


	//   ....[27]....
        /*0550*/ 	.word	0xffffffff


	//   ....[28]....
        /*0554*/ 	.word	0xffffffff


	//   ....[29]....
        /*0558*/ 	.word	0xffffffff


	//   ....[30]....
        /*055c*/ 	.word	0xffffffff


	//   ....[31]....
        /*0560*/ 	.word	0xffffffff


	//   ....[32]....
        /*0564*/ 	.word	0xffffffff


	//   ....[33]....
        /*0568*/ 	.word	0xffffffff


	//   ....[34]....
        /*056c*/ 	.word	0xffffffff


	//   ....[35]....
        /*0570*/ 	.word	0xffffffff


	//   ....[36]....
        /*0574*/ 	.word	0xffffffff


	//   ....[37]....
        /*0578*/ 	.word	0xffffffff


	//   ....[38]....
        /*057c*/ 	.word	0xffffffff


	//   ....[39]....
        /*0580*/ 	.word	0xffffffff


	//   ....[40]....
        /*0584*/ 	.word	0xffffffff


	//   ....[41]....
        /*0588*/ 	.word	0xffffffff


	//   ....[42]....
        /*058c*/ 	.word	0xffffffff


	//   ....[43]....
        /*0590*/ 	.word	0xffffffff


	//   ....[44]....
        /*0594*/ 	.word	0xffffffff


	//   ....[45]....
        /*0598*/ 	.word	0xffffffff


	//   ....[46]....
        /*059c*/ 	.word	0xffffffff


	//   ....[47]....
        /*05a0*/ 	.word	0xffffffff


	//   ....[48]....
        /*05a4*/ 	.word	0xffffffff


	//   ....[49]....
        /*05a8*/ 	.word	0xffffffff


	//   ....[50]....
        /*05ac*/ 	.word	0xffffffff


	//   ....[51]....
        /*05b0*/ 	.word	0xffffffff


	//   ....[52]....
        /*05b4*/ 	.word	0xffffffff


	//   ....[53]....
        /*05b8*/ 	.word	0xffffffff


	//   ....[54]....
        /*05bc*/ 	.word	0xffffffff


	//   ....[55]....
        /*05c0*/ 	.word	0xffffffff


	//   ....[56]....
        /*05c4*/ 	.word	0xffffffff


	//   ....[57]....
        /*05c8*/ 	.word	0xffffffff


	//   ....[58]....
        /*05cc*/ 	.word	0xffffffff


	//   ....[59]....
        /*05d0*/ 	.word	0xffffffff


	//   ....[60]....
        /*05d4*/ 	.word	0xffffffff


	//   ....[61]....
        /*05d8*/ 	.word	0xffffffff


	//   ....[62]....
        /*05dc*/ 	.word	0xffffffff


	//   ....[63]....
        /*05e0*/ 	.word	0xffffffff


	//   ....[64]....
        /*05e4*/ 	.word	0xffffffff


	//   ....[65]....
        /*05e8*/ 	.word	0xffffffff


	//   ....[66]....
        /*05ec*/ 	.word	0xffffffff


	//   ....[67]....
        /*05f0*/ 	.word	0xffffffff


	//   ....[68]....
        /*05f4*/ 	.word	0xffffffff


	//   ....[69]....
        /*05f8*/ 	.word	0xffffffff


	//   ....[70]....
        /*05fc*/ 	.word	0xffffffff


	//   ....[71]....
        /*0600*/ 	.word	0xffffffff


	//   ....[72]....
        /*0604*/ 	.word	0xffffffff


	//   ....[73]....
        /*0608*/ 	.word	0xffffffff


	//   ....[74]....
        /*060c*/ 	.word	0xffffffff


	//   ....[75]....
        /*0610*/ 	.word	0xffffffff


	//   ....[76]....
        /*0614*/ 	.word	0xffffffff


	//   ....[77]....
        /*0618*/ 	.word	0xffffffff


	//   ....[78]....
        /*061c*/ 	.word	0xffffffff


	//   ....[79]....
        /*0620*/ 	.word	0xffffffff


	//   ....[80]....
        /*0624*/ 	.word	0xffffffff


	//   ....[81]....
        /*0628*/ 	.word	0xffffffff


	//   ....[82]....
        /*062c*/ 	.word	0xffffffff


	//   ....[83]....
        /*0630*/ 	.word	0xffffffff


	//   ....[84]....
        /*0634*/ 	.word	0xffffffff


	//   ....[85]....
        /*0638*/ 	.word	0xffffffff


	//   ....[86]....
        /*063c*/ 	.word	0xffffffff


	//   ....[87]....
        /*0640*/ 	.word	0xffffffff


	//   ....[88]....
        /*0644*/ 	.word	0xffffffff


	//   ....[89]....
        /*0648*/ 	.word	0xffffffff


	//   ....[90]....
        /*064c*/ 	.word	0xffffffff


	//   ....[91]....
        /*0650*/ 	.word	0xffffffff


	//   ....[92]....
        /*0654*/ 	.word	0xffffffff


	//   ....[93]....
        /*0658*/ 	.word	0xffffffff


	//   ....[94]....
        /*065c*/ 	.word	0xffffffff


	//   ....[95]....
        /*0660*/ 	.word	0xffffffff


	//   ....[96]....
        /*0664*/ 	.word	0xffffffff


	//   ....[97]....
        /*0668*/ 	.word	0xffffffff


	//   ....[98]....
        /*066c*/ 	.word	0xffffffff


	//   ....[99]....
        /*0670*/ 	.word	0xffffffff


	//   ....[100]....
        /*0674*/ 	.word	0xffffffff


	//   ....[101]....
        /*0678*/ 	.word	0xffffffff


	//   ....[102]....
        /*067c*/ 	.word	0xffffffff


	//   ....[103]....
        /*0680*/ 	.word	0xffffffff


	//   ....[104]....
        /*0684*/ 	.word	0xffffffff


	//   ....[105]....
        /*0688*/ 	.word	0x0500000f


	//   ....[106]....
        /*068c*/ 	.word	0x0500000f


	//   ....[107]....
        /*0690*/ 	.word	0x0500000f


	//   ....[108]....
        /*0694*/ 	.word	0x0500000f


	//   ....[109]....
        /*0698*/ 	.word	0x0500000f


	//   ....[110]....
        /*069c*/ 	.word	0x0500000f


	//   ....[111]....
        /*06a0*/ 	.word	0x0500000f


	//   ....[112]....
        /*06a4*/ 	.word	0x0500000f


	//   ....[113]....
        /*06a8*/ 	.word	0x0500000f


	//   ....[114]....
        /*06ac*/ 	.word	0x0500000f


	//   ....[115]....
        /*06b0*/ 	.word	0x0500000f


	//   ....[116]....
        /*06b4*/ 	.word	0x0500000f


	//   ....[117]....
        /*06b8*/ 	.word	0x0500000f


	//   ....[118]....
        /*06bc*/ 	.word	0x0500000f


	//   ....[119]....
        /*06c0*/ 	.word	0x0500000f


	//   ....[120]....
        /*06c4*/ 	.word	0x0500000f


	//   ....[121]....
        /*06c8*/ 	.word	0x0500000f


	//   ....[122]....
        /*06cc*/ 	.word	0x0500000f


	//   ....[123]....
        /*06d0*/ 	.word	0x0500000f


	//   ....[124]....
        /*06d4*/ 	.word	0x0500000f


	//   ....[125]....
        /*06d8*/ 	.word	0x0500000f


	//   ....[126]....
        /*06dc*/ 	.word	0x0500000f


	//   ....[127]....
        /*06e0*/ 	.word	0x0500000f


	//   ....[128]....
        /*06e4*/ 	.word	0x0500000f


	//   ....[129]....
        /*06e8*/ 	.word	0x0500000f


	//   ....[130]....
        /*06ec*/ 	.word	0x0500000f


	//   ....[131]....
        /*06f0*/ 	.word	0x0500000f


	//   ....[132]....
        /*06f4*/ 	.word	0x0500000f


	//   ....[133]....
        /*06f8*/ 	.word	0x0500000f


	//   ....[134]....
        /*06fc*/ 	.word	0x0500000f


	//   ....[135]....
        /*0700*/ 	.word	0x0500000f


	//   ....[136]....
        /*0704*/ 	.word	0x0500000f


	//   ....[137]....
        /*0708*/ 	.word	0x0500000f


	//   ....[138]....
        /*070c*/ 	.word	0x0500000f


	//   ....[139]....
        /*0710*/ 	.word	0x0500000f


	//   ....[140]....
        /*0714*/ 	.word	0x0500000f


	//----- nvinfo : EIATTR_COOP_GROUP_INSTR_OFFSETS
	.align		4
.L_535:
        /*0718*/ 	.byte	0x04, 0x28
        /*071a*/ 	.short	(.L_537 - .L_536)


	//   ....[0]....
.L_536:
        /*071c*/ 	.word	0x00000060


	//   ....[1]....
        /*0720*/ 	.word	0x00000130


	//   ....[2]....
        /*0724*/ 	.word	0x00000230


	//   ....[3]....
        /*0728*/ 	.word	0x000003a0


	//   ....[4]....
        /*072c*/ 	.word	0x00000500


	//   ....[5]....
        /*0730*/ 	.word	0x00000620


	//   ....[6]....
        /*0734*/ 	.word	0x00000780


	//   ....[7]....
        /*0738*/ 	.word	0x00001900


	//   ....[8]....
        /*073c*/ 	.word	0x00002510


	//   ....[9]....
        /*0740*/ 	.word	0x000026e0


	//   ....[10]....
        /*0744*/ 	.word	0x00003040


	//   ....[11]....
        /*0748*/ 	.word	0x000030c0


	//   ....[12]....
        /*074c*/ 	.word	0x00003b20


	//   ....[13]....
        /*0750*/ 	.word	0x00003b80


	//   ....[14]....
        /*0754*/ 	.word	0x00005a50


	//   ....[15]....
        /*0758*/ 	.word	0x00006270


	//   ....[16]....
        /*075c*/ 	.word	0x00006400


	//   ....[17]....
        /*0760*/ 	.word	0x00006500


	//   ....[18]....
        /*0764*/ 	.word	0x00006d90


	//   ....[19]....
        /*0768*/ 	.word	0x00006e00


	//   ....[20]....
        /*076c*/ 	.word	0x00009140


	//   ....[21]....
        /*0770*/ 	.word	0x00009170


	//   ....[22]....
        /*0774*/ 	.word	0x00009520


	//   ....[23]....
        /*0778*/ 	.word	0x000095a0


	//   ....[24]....
        /*077c*/ 	.word	0x0000a850


	//   ....[25]....
        /*0780*/ 	.word	0x0000a880


	//   ....[26]....
        /*0784*/ 	.word	0x0000a970


	//   ....[27]....
        /*0788*/ 	.word	0x0000a990


	//   ....[28]....
        /*078c*/ 	.word	0x0000bbe0


	//   ....[29]....
        /*0790*/ 	.word	0x0000bc20


	//   ....[30]....
        /*0794*/ 	.word	0x0000bc40


	//   ....[31]....
        /*0798*/ 	.word	0x0000bc70


	//   ....[32]....
        /*079c*/ 	.word	0x0000c2f0


	//   ....[33]....
        /*07a0*/ 	.word	0x0000c310


	//   ....[34]....
        /*07a4*/ 	.word	0x0000c3e0


	//   ....[35]....
        /*07a8*/ 	.word	0x0000c400


	//   ....[36]....
        /*07ac*/ 	.word	0x0000c4c0


	//   ....[37]....
        /*07b0*/ 	.word	0x0000c4e0


	//   ....[38]....
        /*07b4*/ 	.word	0x0000c5b0


	//   ....[39]....
        /*07b8*/ 	.word	0x0000c5d0


	//   ....[40]....
        /*07bc*/ 	.word	0x0000c960


	//   ....[41]....
        /*07c0*/ 	.word	0x0000c970


	//   ....[42]....
        /*07c4*/ 	.word	0x0000cdb0


	//   ....[43]....
        /*07c8*/ 	.word	0x0000cdc0


	//   ....[44]....
        /*07cc*/ 	.word	0x0000d9f0


	//   ....[45]....
        /*07d0*/ 	.word	0x0000da00


	//   ....[46]....
        /*07d4*/ 	.word	0x0000dac0


	//   ....[47]....
        /*07d8*/ 	.word	0x0000dae0


	//   ....[48]....
        /*07dc*/ 	.word	0x0000dba0


	//   ....[49]....
        /*07e0*/ 	.word	0x0000dbc0


	//   ....[50]....
        /*07e4*/ 	.word	0x0000dc90


	//   ....[51]....
        /*07e8*/ 	.word	0x0000dcb0


	//   ....[52]....
        /*07ec*/ 	.word	0x0000ddf0


	//   ....[53]....
        /*07f0*/ 	.word	0x0000e020


	//   ....[54]....
        /*07f4*/ 	.word	0x0000e050


	//   ....[55]....
        /*07f8*/ 	.word	0x0000e080


	//   ....[56]....
        /*07fc*/ 	.word	0x0000e0b0


	//   ....[57]....
        /*0800*/ 	.word	0x0000e0e0


	//   ....[58]....
        /*0804*/ 	.word	0x0000e110


	//   ....[59]....
        /*0808*/ 	.word	0x0000e2b0


	//   ....[60]....
        /*080c*/ 	.word	0x0000e2e0


	//   ....[61]....
        /*0810*/ 	.word	0x0000e310


	//   ....[62]....
        /*0814*/ 	.word	0x0000e340


	//   ....[63]....
        /*0818*/ 	.word	0x0000e370


	//   ....[64]....
        /*081c*/ 	.word	0x0000e3a0


	//   ....[65]....
        /*0820*/ 	.word	0x0000e440


	//   ....[66]....
        /*0824*/ 	.word	0x0000e470


	//   ....[67]....
        /*0828*/ 	.word	0x0000e480


	//   ....[68]....
        /*082c*/ 	.word	0x0000e4b0


	//   ....[69]....
        /*0830*/ 	.word	0x0000ff20


	//   ....[70]....
        /*0834*/ 	.word	0x00010b20


	//   ....[71]....
        /*0838*/ 	.word	0x00010b50


	//   ....[72]....
        /*083c*/ 	.word	0x00010b70


	//   ....[73]....
        /*0840*/ 	.word	0x00010b90


	//   ....[74]....
        /*0844*/ 	.word	0x00010c80


	//   ....[75]....
        /*0848*/ 	.word	0x00010cd0


	//   ....[76]....
        /*084c*/ 	.word	0x00010d70


	//   ....[77]....
        /*0850*/ 	.word	0x00010d80


	//   ....[78]....
        /*0854*/ 	.word	0x00010e20


	//   ....[79]....
        /*0858*/ 	.word	0x00010e30


	//   ....[80]....
        /*085c*/ 	.word	0x00010ed0


	//   ....[81]....
        /*0860*/ 	.word	0x00010ee0


	//   ....[82]....
        /*0864*/ 	.word	0x00010f60


	//   ....[83]....
        /*0868*/ 	.word	0x00010f90


	//   ....[84]....
        /*086c*/ 	.word	0x00010fe0


	//   ....[85]....
        /*0870*/ 	.word	0x00011020


	//   ....[86]....
        /*0874*/ 	.word	0x00013b80


	//   ....[87]....
        /*0878*/ 	.word	0x00013bb0


	//   ....[88]....
        /*087c*/ 	.word	0x00013c00


	//   ....[89]....
        /*0880*/ 	.word	0x00013c40


	//   ....[90]....
        /*0884*/ 	.word	0x00013c70


	//   ....[91]....
        /*0888*/ 	.word	0x00013ca0


	//   ....[92]....
        /*088c*/ 	.word	0x00013cd0


	//   ....[93]....
        /*0890*/ 	.word	0x00013d00


	//   ....[94]....
        /*0894*/ 	.word	0x00013ec0


	//   ....[95]....
        /*0898*/ 	.word	0x00013ef0


	//   ....[96]....
        /*089c*/ 	.word	0x00013f20


	//   ....[97]....
        /*08a0*/ 	.word	0x00013f50


	//   ....[98]....
        /*08a4*/ 	.word	0x00013f80


	//   ....[99]....
        /*08a8*/ 	.word	0x00013fb0


	//   ....[100]....
        /*08ac*/ 	.word	0x00014080


	//   ....[101]....
        /*08b0*/ 	.word	0x000140a0


	//   ....[102]....
        /*08b4*/ 	.word	0x000140b0


	//   ....[103]....
        /*08b8*/ 	.word	0x00014130


	//   ....[104]....
        /*08bc*/ 	.word	0x00014c70


	//   ....[105]....
        /*08c0*/ 	.word	0x00015220


	//   ....[106]....
        /*08c4*/ 	.word	0x000153f0


	//   ....[107]....
        /*08c8*/ 	.word	0x00015440


	//   ....[108]....
        /*08cc*/ 	.word	0x000154a0


	//   ....[109]....
        /*08d0*/ 	.word	0x00015540


	//   ....[110]....
        /*08d4*/ 	.word	0x00015610


	//   ....[111]....
        /*08d8*/ 	.word	0x00015710


	//   ....[112]....
        /*08dc*/ 	.word	0x000157e0


	//   ....[113]....
        /*08e0*/ 	.word	0x000158f0


	//   ....[114]....
        /*08e4*/ 	.word	0x00015950


	//   ....[115]....
        /*08e8*/ 	.word	0x00015a60


	//   ....[116]....
        /*08ec*/ 	.word	0x00015ac0


	//   ....[117]....
        /*08f0*/ 	.word	0x00015bd0


	//   ....[118]....
        /*08f4*/ 	.word	0x00015c30


	//   ....[119]....
        /*08f8*/ 	.word	0x00015d20


	//   ....[120]....
        /*08fc*/ 	.word	0x00015da0


	//   ....[121]....
        /*0900*/ 	.word	0x00015e80


	//   ....[122]....
        /*0904*/ 	.word	0x000161f0


	//   ....[123]....
        /*0908*/ 	.word	0x00016290


	//   ....[124]....
        /*090c*/ 	.word	0x00016420


	//   ....[125]....
        /*0910*/ 	.word	0x000164a0


	//   ....[126]....
        /*0914*/ 	.word	0x00016520


	//   ....[127]....
        /*0918*/ 	.word	0x000165a0


	//   ....[128]....
        /*091c*/ 	.word	0x00016620


	//   ....[129]....
        /*0920*/ 	.word	0x000166b0


	//   ....[130]....
        /*0924*/ 	.word	0x00016750


	//   ....[131]....
        /*0928*/ 	.word	0x00016800


	//   ....[132]....
        /*092c*/ 	.word	0x00016880


	//   ....[133]....
        /*0930*/ 	.word	0x00016900


	//   ....[134]....
        /*0934*/ 	.word	0x00016980


	//   ....[135]....
        /*0938*/ 	.word	0x00016a10


	//   ....[136]....
        /*093c*/ 	.word	0x00016a90


	//   ....[137]....
        /*0940*/ 	.word	0x00016b40


	//   ....[138]....
        /*0944*/ 	.word	0x00016b90


	//   ....[139]....
        /*0948*/ 	.word	0x00016c50


	//   ....[140]....
        /*094c*/ 	.word	0x00016d80


	//----- nvinfo : EIATTR_REG_RECONFIG
	.align		4
.L_537:
        /*0950*/ 	.byte	0x01, 0x54
	.zero		2


	//----- nvinfo : EIATTR_SYSCALL_OFFSETS
	.align		4
        /*0954*/ 	.byte	0x04, 0x46
        /*0956*/ 	.short	(.L_539 - .L_538)


	//   ....[0]....
.L_538:
        /*0958*/ 	.word	0x00001ae0


	//   ....[1]....
        /*095c*/ 	.word	0x0000fb40


	//   ....[2]....
        /*0960*/ 	.word	0x0000fc90


	//   ....[3]....
        /*0964*/ 	.word	0x0000fd90


	//   ....[4]....
        /*0968*/ 	.word	0x000106c0


	//----- nvinfo : EIATTR_MBARRIER_INSTR_OFFSETS
	.align		4
.L_539:
        /*096c*/ 	.byte	0x04, 0x39
        /*096e*/ 	.short	(.L_541 - .L_540)


	//   ....[0]....
.L_540:
        /*0970*/ 	.word	0x00000250
        /*0974*/ 	.word	0x000000ff
        /*0978*/ 	.word	0x00034800
        /*097c*/ 	.short	0x0100
        /*097e*/ 	.byte	0x08
	.zero		1


	//   ....[1]....
        /*0980*/ 	.word	0x00000260
        /*0984*/ 	.word	0x000000ff
        /*0988*/ 	.word	0x00034820
        /*098c*/ 	.short	0x0100
        /*098e*/ 	.byte	0x08
	.zero		1


	//   ....[2]....
        /*0990*/ 	.word	0x00000350
        /*0994*/ 	.word	0x000000ff
        /*0998*/ 	.word	0x00034830
        /*099c*/ 	.short	0x0100
        /*099e*/ 	.byte	0x08
	.zero		1


	//   ....[3]....
        /*09a0*/ 	.word	0x00000360
        /*09a4*/ 	.word	0x000000ff
        /*09a8*/ 	.word	0x00034840
        /*09ac*/ 	.short	0x0100
        /*09ae*/ 	.byte	0x08
	.zero		1


	//   ....[4]....
        /*09b0*/ 	.word	0x00000370
        /*09b4*/ 	.word	0x000000ff
        /*09b8*/ 	.word	0x00034838
        /*09bc*/ 	.short	0x0100
        /*09be*/ 	.byte	0x08
	.zero		1


	//   ....[5]....
        /*09c0*/ 	.word	0x00000380
        /*09c4*/ 	.word	0x000000ff
        /*09c8*/ 	.word	0x00034848
        /*09cc*/ 	.short	0x0100
        /*09ce*/ 	.byte	0x08
	.zero		1


	//   ....[6]....
        /*09d0*/ 	.word	0x000004b0
        /*09d4*/ 	.word	0x000000ff
        /*09d8*/ 	.word	0x00034850
        /*09dc*/ 	.short	0x0100
        /*09de*/ 	.byte	0x08
	.zero		1


	//   ....[7]....
        /*09e0*/ 	.word	0x000004c0
        /*09e4*/ 	.word	0x000000ff
        /*09e8*/ 	.word	0x00034860
        /*09ec*/ 	.short	0x0100
        /*09ee*/ 	.byte	0x08
	.zero		1


	//   ....[8]....
        /*09f0*/ 	.word	0x000004d0
        /*09f4*/ 	.word	0x000000ff
        /*09f8*/ 	.word	0x00034858
        /*09fc*/ 	.short	0x0100
        /*09fe*/ 	.byte	0x08
	.zero		1


	//   ....[9]....
        /*0a00*/ 	.word	0x000004e0
        /*0a04*/ 	.word	0x000000ff
        /*0a08*/ 	.word	0x00034868
        /*0a0c*/ 	.short	0x0100
        /*0a0e*/ 	.byte	0x08
	.zero		1


	//   ....[10]....
        /*0a10*/ 	.word	0x000005d0
        /*0a14*/ 	.word	0x000000ff
        /*0a18*/ 	.word	0x00034870
        /*0a1c*/ 	.short	0x0100
        /*0a1e*/ 	.byte	0x06
	.zero		1


	//   ....[11]....
        /*0a20*/ 	.word	0x000005e0
        /*0a24*/ 	.word	0x000000ff
        /*0a28*/ 	.word	0x00034880
        /*0a2c*/ 	.short	0x0100
        /*0a2e*/ 	.byte	0x06
	.zero		1


	//   ....[12]....
        /*0a30*/ 	.word	0x000005f0
        /*0a34*/ 	.word	0x000000ff
        /*0a38*/ 	.word	0x00034878
        /*0a3c*/ 	.short	0x0100
        /*0a3e*/ 	.byte	0x06
	.zero		1


	//   ....[13]....
        /*0a40*/ 	.word	0x00000600
        /*0a44*/ 	.word	0x000000ff
        /*0a48*/ 	.word	0x00034888
        /*0a4c*/ 	.short	0x0100
        /*0a4e*/ 	.byte	0x06
	.zero		1


	//   ....[14]....
        /*0a50*/ 	.word	0x00000730
        /*0a54*/ 	.word	0x000000ff
        /*0a58*/ 	.word	0x00034890
        /*0a5c*/ 	.short	0x0100
        /*0a5e*/ 	.byte	0x08
	.zero		1


	//   ....[15]....
        /*0a60*/ 	.word	0x00000740
        /*0a64*/ 	.word	0x000000ff
        /*0a68*/ 	.word	0x000348a0
        /*0a6c*/ 	.short	0x0100
        /*0a6e*/ 	.byte	0x08
	.zero		1


	//   ....[16]....
        /*0a70*/ 	.word	0x00000750
        /*0a74*/ 	.word	0x000000ff
        /*0a78*/ 	.word	0x00034898
        /*0a7c*/ 	.short	0x0100
        /*0a7e*/ 	.byte	0x08
	.zero		1


	//   ....[17]....
        /*0a80*/ 	.word	0x00000760
        /*0a84*/ 	.word	0x000000ff
        /*0a88*/ 	.word	0x000348a8
        /*0a8c*/ 	.short	0x0100
        /*0a8e*/ 	.byte	0x08
	.zero		1


	//   ....[18]....
        /*0a90*/ 	.word	0x00000890
        /*0a94*/ 	.word	0x000000ff
        /*0a98*/ 	.word	0x000348b0
        /*0a9c*/ 	.short	0x0100
        /*0a9e*/ 	.byte	0x08
	.zero		1


	//   ....[19]....
        /*0aa0*/ 	.word	0x000008a0
        /*0aa4*/ 	.word	0x000000ff
        /*0aa8*/ 	.word	0x000348c0
        /*0aac*/ 	.short	0x0100
        /*0aae*/ 	.byte	0x08
	.zero		1


	//   ....[20]....
        /*0ab0*/ 	.word	0x000008b0
        /*0ab4*/ 	.word	0x000000ff
        /*0ab8*/ 	.word	0x000348b8
        /*0abc*/ 	.short	0x0100
        /*0abe*/ 	.byte	0x08
	.zero		1


	//   ....[21]....
        /*0ac0*/ 	.word	0x000008c0
        /*0ac4*/ 	.word	0x000000ff
        /*0ac8*/ 	.word	0x000348c8
        /*0acc*/ 	.short	0x0100
        /*0ace*/ 	.byte	0x08
	.zero		1


	//   ....[22]....
        /*0ad0*/ 	.word	0x00001b40
        /*0ad4*/ 	.word	0x000000ff
        /*0ad8*/ 	.word	0x00034800
        /*0adc*/ 	.short	0x010a
        /*0ade*/ 	.byte	0x25
	.zero		1


	//   ....[23]....
        /*0ae0*/ 	.word	0x00001bc0
        /*0ae4*/ 	.word	0x00000000
        /*0ae8*/ 	.word	0x00034830
        /*0aec*/ 	.short	0x010a
        /*0aee*/ 	.byte	0x3f
	.zero		1


	//   ....[24]....
        /*0af0*/ 	.word	0x00001c20
        /*0af4*/ 	.word	0x00000000
        /*0af8*/ 	.word	0x00034830
        /*0afc*/ 	.short	0x010a
        /*0afe*/ 	.byte	0x3f
	.zero		1


	//   ....[25]....
        /*0b00*/ 	.word	0x00002ac0
        /*0b04*/ 	.word	0x00000000
        /*0b08*/ 	.word	0x00000000
        /*0b0c*/ 	.short	0x0101
        /*0b0e*/ 	.byte	0x3f
	.zero		1


	//   ....[26]....
        /*0b10*/ 	.word	0x000049d0
        /*0b14*/ 	.word	0x000000ff
        /*0b18*/ 	.word	0x00034830
        /*0b1c*/ 	.short	0x010a
        /*0b1e*/ 	.byte	0x3b
	.zero		1


	//   ....[27]....
        /*0b20*/ 	.word	0x00004a10
        /*0b24*/ 	.word	0x000000ff
        /*0b28*/ 	.word	0x00034830
        /*0b2c*/ 	.short	0x010a
        /*0b2e*/ 	.byte	0x3b
	.zero		1


	//   ....[28]....
        /*0b30*/ 	.word	0x00005240
        /*0b34*/ 	.word	0x000000ff
        /*0b38*/ 	.word	0x00034850
        /*0b3c*/ 	.short	0x010a
        /*0b3e*/ 	.byte	0x07
	.zero		1


	//   ....[29]....
        /*0b40*/ 	.word	0x00005280
        /*0b44*/ 	.word	0x000000ff
        /*0b48*/ 	.word	0x00034850
        /*0b4c*/ 	.short	0x010a
        /*0b4e*/ 	.byte	0x07
	.zero		1


	//   ....[30]....
        /*0b50*/ 	.word	0x00007330
        /*0b54*/ 	.word	0x00000008
        /*0b58*/ 	.word	0x00000000
        /*0b5c*/ 	.short	0x0101
        /*0b5e*/ 	.byte	0x3f
	.zero		1


	//   ....[31]....
        /*0b60*/ 	.word	0x00007390
        /*0b64*/ 	.word	0x00000014
        /*0b68*/ 	.word	0x00000000
        /*0b6c*/ 	.short	0x0101
        /*0b6e*/ 	.byte	0x3f
	.zero		1


	//   ....[32]....
        /*0b70*/ 	.word	0x00007bb0
        /*0b74*/ 	.word	0x000000ff
        /*0b78*/ 	.word	0x00034830
        /*0b7c*/ 	.short	0x010a
        /*0b7e*/ 	.byte	0x06
	.zero		1


	//   ....[33]....
        /*0b80*/ 	.word	0x00007bf0
        /*0b84*/ 	.word	0x000000ff
        /*0b88*/ 	.word	0x00034830
        /*0b8c*/ 	.short	0x010a
        /*0b8e*/ 	.byte	0x06
	.zero		1


	//   ....[34]....
        /*0b90*/ 	.word	0x00008420
        /*0b94*/ 	.word	0x000000ff
        /*0b98*/ 	.word	0x00034850
        /*0b9c*/ 	.short	0x010a
        /*0b9e*/ 	.byte	0x07
	.zero		1


	//   ....[35]....
        /*0ba0*/ 	.word	0x00008460
        /*0ba4*/ 	.word	0x000000ff
        /*0ba8*/ 	.word	0x00034850
        /*0bac*/ 	.short	0x010a
        /*0bae*/ 	.byte	0x07
	.zero		1


	//   ....[36]....
        /*0bb0*/ 	.word	0x00009d70
        /*0bb4*/ 	.word	0x00000021
        /*0bb8*/ 	.word	0x00000000
        /*0bbc*/ 	.short	0x0101
        /*0bbe*/ 	.byte	0x3f
	.zero		1


	//   ....[37]....
        /*0bc0*/ 	.word	0x00009e00
        /*0bc4*/ 	.word	0x00000023
        /*0bc8*/ 	.word	0x00000000
        /*0bcc*/ 	.short	0x0101
        /*0bce*/ 	.byte	0x3f
	.zero		1


	//   ....[38]....
        /*0bd0*/ 	.word	0x0000a7c0
        /*0bd4*/ 	.word	0x000000ff
        /*0bd8*/ 	.word	0x00034850
        /*0bdc*/ 	.short	0x010a
        /*0bde*/ 	.byte	0x05
	.zero		1


	//   ....[39]....
        /*0be0*/ 	.word	0x0000a800
        /*0be4*/ 	.word	0x000000ff
        /*0be8*/ 	.word	0x00034850
        /*0bec*/ 	.short	0x010a
        /*0bee*/ 	.byte	0x05
	.zero		1


	//   ....[40]....
        /*0bf0*/ 	.word	0x0000ad20
        /*0bf4*/ 	.word	0x00000002
        /*0bf8*/ 	.word	0x00000000
        /*0bfc*/ 	.short	0x0101
        /*0bfe*/ 	.byte	0x3f
	.zero		1


	//   ....[41]....
        /*0c00*/ 	.word	0x0000c2e0
        /*0c04*/ 	.word	0x00000016
        /*0c08*/ 	.word	0x00000000
        /*0c0c*/ 	.short	0x0101
        /*0c0e*/ 	.byte	0x3f
	.zero		1


	//   ....[42]....
        /*0c10*/ 	.word	0x0000c790
        /*0c14*/ 	.word	0x00000016
        /*0c18*/ 	.word	0x00000000
        /*0c1c*/ 	.short	0x0101
        /*0c1e*/ 	.byte	0x3f
	.zero		1


	//   ....[43]....
        /*0c20*/ 	.word	0x00010170
        /*0c24*/ 	.word	0x00000000
        /*0c28*/ 	.word	0x00034840
        /*0c2c*/ 	.short	0x010a
        /*0c2e*/ 	.byte	0x3f
	.zero		1


	//   ....[44]....
        /*0c30*/ 	.word	0x00011130
        /*0c34*/ 	.word	0x00000012
        /*0c38*/ 	.word	0x00034800
        /*0c3c*/ 	.short	0x0107
        /*0c3e*/ 	.byte	0x3f
	.zero		1


	//   ....[45]....
        /*0c40*/ 	.word	0x00011240
        /*0c44*/ 	.word	0x00000012
        /*0c48*/ 	.word	0x00034800
        /*0c4c*/ 	.short	0x0101
        /*0c4e*/ 	.byte	0x3f
	.zero		1


	//   ....[46]....
        /*0c50*/ 	.word	0x00011260
        /*0c54*/ 	.word	0x00000012
        /*0c58*/ 	.word	0x00034820
        /*0c5c*/ 	.short	0x010a
        /*0c5e*/ 	.byte	0x3f
	.zero		1


	//   ....[47]....
        /*0c60*/ 	.word	0x00011620
        /*0c64*/ 	.word	0x00000003
        /*0c68*/ 	.word	0x00034840
        /*0c6c*/ 	.short	0x010a
        /*0c6e*/ 	.byte	0x3f
	.zero		1


	//   ....[48]....
        /*0c70*/ 	.word	0x00011ab0
        /*0c74*/ 	.word	0x00000003
        /*0c78*/ 	.word	0x00000060
        /*0c7c*/ 	.short	0x010a
        /*0c7e*/ 	.byte	0x3f
	.zero		1


	//   ....[49]....
        /*0c80*/ 	.word	0x00012140
        /*0c84*/ 	.word	0x00000003
        /*0c88*/ 	.word	0x00034840
        /*0c8c*/ 	.short	0x010a
        /*0c8e*/ 	.byte	0x3f
	.zero		1


	//   ....[50]....
        /*0c90*/ 	.word	0x000125d0
        /*0c94*/ 	.word	0x00000002
        /*0c98*/ 	.word	0x00000060
        /*0c9c*/ 	.short	0x010a
        /*0c9e*/ 	.byte	0x3f
	.zero		1


	//   ....[51]....
        /*0ca0*/ 	.word	0x00012ba0
        /*0ca4*/ 	.word	0x00000002
        /*0ca8*/ 	.word	0x00034840
        /*0cac*/ 	.short	0x010a
        /*0cae*/ 	.byte	0x3f
	.zero		1


	//   ....[52]....
        /*0cb0*/ 	.word	0x00013030
        /*0cb4*/ 	.word	0x00000002
        /*0cb8*/ 	.word	0x00000060
        /*0cbc*/ 	.short	0x010a
        /*0cbe*/ 	.byte	0x3f
	.zero		1


	//   ....[53]....
        /*0cc0*/ 	.word	0x000135b0
        /*0cc4*/ 	.word	0x00000000
        /*0cc8*/ 	.word	0x00034860
        /*0ccc*/ 	.short	0x010a
        /*0cce*/ 	.byte	0x3f
	.zero		1


	//   ....[54]....
        /*0cd0*/ 	.word	0x00014bf0
        /*0cd4*/ 	.word	0x00000000
        /*0cd8*/ 	.word	0x00034820
        /*0cdc*/ 	.short	0x010a
        /*0cde*/ 	.byte	0x3f
	.zero		1


	//   ....[55]....
        /*0ce0*/ 	.word	0x00014de0
        /*0ce4*/ 	.word	0x00000006
        /*0ce8*/ 	.word	0x00000000
        /*0cec*/ 	.short	0x010a
        /*0cee*/ 	.byte	0x3f
	.zero		1


	//   ....[56]....
        /*0cf0*/ 	.word	0x00014e10
        /*0cf4*/ 	.word	0x00000007
        /*0cf8*/ 	.word	0x00000000
        /*0cfc*/ 	.short	0x010a
        /*0cfe*/ 	.byte	0x3f
	.zero		1


	//   ....[57]....
        /*0d00*/ 	.word	0x00014e70
        /*0d04*/ 	.word	0x00000004
        /*0d08*/ 	.word	0x00000000
        /*0d0c*/ 	.short	0x010a
        /*0d0e*/ 	.byte	0x3f
	.zero		1


	//   ....[58]....
        /*0d10*/ 	.word	0x00014ea0
        /*0d14*/ 	.word	0x00000003
        /*0d18*/ 	.word	0x00000000
        /*0d1c*/ 	.short	0x010a
        /*0d1e*/ 	.byte	0x3f
	.zero		1


	//   ....[59]....
        /*0d20*/ 	.word	0x00014f10
        /*0d24*/ 	.word	0x00000003
        /*0d28*/ 	.word	0x00034800
        /*0d2c*/ 	.short	0x010a
        /*0d2e*/ 	.byte	0x3f
	.zero		1


	//   ....[60]....
        /*0d30*/ 	.word	0x00014f60
        /*0d34*/ 	.word	0x00000000
        /*0d38*/ 	.word	0x00034830
        /*0d3c*/ 	.short	0x010a
        /*0d3e*/ 	.byte	0x3f
	.zero		1


	//   ....[61]....
        /*0d40*/ 	.word	0x00014fc0
        /*0d44*/ 	.word	0x00000006
        /*0d48*/ 	.word	0x00034830
        /*0d4c*/ 	.short	0x010a
        /*0d4e*/ 	.byte	0x3f
	.zero		1


	//   ....[62]....
        /*0d50*/ 	.word	0x00015020
        /*0d54*/ 	.word	0x00000005
        /*0d58*/ 	.word	0x00034850
        /*0d5c*/ 	.short	0x010a
        /*0d5e*/ 	.byte	0x3f
	.zero		1


	//   ....[63]....
        /*0d60*/ 	.word	0x00015080
        /*0d64*/ 	.word	0x00000006
        /*0d68*/ 	.word	0x00034830
        /*0d6c*/ 	.short	0x010a
        /*0d6e*/ 	.byte	0x3f
	.zero		1


	//   ....[64]....
        /*0d70*/ 	.word	0x000150e0
        /*0d74*/ 	.word	0x00000005
        /*0d78*/ 	.word	0x00034850
        /*0d7c*/ 	.short	0x010a
        /*0d7e*/ 	.byte	0x3f
	.zero		1


	//   ....[65]....
        /*0d80*/ 	.word	0x00015140
        /*0d84*/ 	.word	0x00000007
        /*0d88*/ 	.word	0x00034850
        /*0d8c*/ 	.short	0x010a
        /*0d8e*/ 	.byte	0x3f
	.zero		1


	//   ....[66]....
        /*0d90*/ 	.word	0x000152e0
        /*0d94*/ 	.word	0x00000000
        /*0d98*/ 	.word	0x00034840
        /*0d9c*/ 	.short	0x010a
        /*0d9e*/ 	.byte	0x3f
	.zero		1


	//   ....[67]....
        /*0da0*/ 	.word	0x00015f00
        /*0da4*/ 	.word	0x00000012
        /*0da8*/ 	.word	0x00034820
        /*0dac*/ 	.short	0x010a
        /*0dae*/ 	.byte	0x3f
	.zero		1


	//   ....[68]....
        /*0db0*/ 	.word	0x00015f50
        /*0db4*/ 	.word	0x00000003
        /*0db8*/ 	.word	0x00034840
        /*0dbc*/ 	.short	0x010a
        /*0dbe*/ 	.byte	0x3f
	.zero		1


	//   ....[69]....
        /*0dc0*/ 	.word	0x00015fa0
        /*0dc4*/ 	.word	0x00000003
        /*0dc8*/ 	.word	0x00000060
        /*0dcc*/ 	.short	0x010a
        /*0dce*/ 	.byte	0x3f
	.zero		1


	//   ....[70]....
        /*0dd0*/ 	.word	0x00015ff0
        /*0dd4*/ 	.word	0x00000003
        /*0dd8*/ 	.word	0x00034840
        /*0ddc*/ 	.short	0x010a
        /*0dde*/ 	.byte	0x3f
	.zero		1


	//   ....[71]....
        /*0de0*/ 	.word	0x00016040
        /*0de4*/ 	.word	0x00000002
        /*0de8*/ 	.word	0x00000060
        /*0dec*/ 	.short	0x010a
        /*0dee*/ 	.byte	0x3f
	.zero		1


	//   ....[72]....
        /*0df0*/ 	.word	0x00016090
        /*0df4*/ 	.word	0x00000002
        /*0df8*/ 	.word	0x00034840
        /*0dfc*/ 	.short	0x010a
        /*0dfe*/ 	.byte	0x3f
	.zero		1


	//   ....[73]....
        /*0e00*/ 	.word	0x000160e0
        /*0e04*/ 	.word	0x00000002
        /*0e08*/ 	.word	0x00000060
        /*0e0c*/ 	.short	0x010a
        /*0e0e*/ 	.byte	0x3f
	.zero		1


	//   ....[74]....
        /*0e10*/ 	.word	0x00016130
        /*0e14*/ 	.word	0x00000000
        /*0e18*/ 	.word	0x00034860
        /*0e1c*/ 	.short	0x010a
        /*0e1e*/ 	.byte	0x3f
	.zero		1


	//   ....[75]....
        /*0e20*/ 	.word	0x00016ca0
        /*0e24*/ 	.word	0x00000000
        /*0e28*/ 	.word	0x00034820
        /*0e2c*/ 	.short	0x010a
        /*0e2e*/ 	.byte	0x3f
	.zero		1


	//   ....[76]....
        /*0e30*/ 	.word	0x00016e40
        /*0e34*/ 	.word	0x00000006
        /*0e38*/ 	.word	0x00000000
        /*0e3c*/ 	.short	0x010a
        /*0e3e*/ 	.byte	0x3f
	.zero		1


	//   ....[77]....
        /*0e40*/ 	.word	0x00016e90
        /*0e44*/ 	.word	0x00000007
        /*0e48*/ 	.word	0x00000000
        /*0e4c*/ 	.short	0x010a
        /*0e4e*/ 	.byte	0x3f
	.zero		1


	//   ....[78]....
        /*0e50*/ 	.word	0x00016ee0
        /*0e54*/ 	.word	0x00000004
        /*0e58*/ 	.word	0x00000000
        /*0e5c*/ 	.short	0x010a
        /*0e5e*/ 	.byte	0x3f
	.zero		1


	//----- nvinfo : EIATTR_NUM_MBARRIERS
	.align		4
.L_541:
        /*0e60*/ 	.byte	0x03, 0x38
        /*0e62*/ 	.short	0x0016


	//----- nvinfo : EIATTR_EXIT_INSTR_OFFSETS
	.align		4
        /*0e64*/ 	.byte	0x04, 0x1c
        /*0e66*/ 	.short	(.L_543 - .L_542)


	//   ....[0]....
.L_542:
        /*0e68*/ 	.word	0x00000a30


	//   ....[1]....
        /*0e6c*/ 	.word	0x0000dda0


	//   ....[2]....
        /*0e70*/ 	.word	0x00014ef0


	//----- nvinfo : EIATTR_MAX_THREADS
	.align		4
.L_543:
        /*0e74*/ 	.byte	0x04, 0x05
        /*0e76*/ 	.short	(.L_545 - .L_544)
.L_544:
        /*0e78*/ 	.word	0x00000180
        /*0e7c*/ 	.word	0x00000001
        /*0e80*/ 	.word	0x00000001


	//----- nvinfo : EIATTR_CRS_STACK_SIZE
	.align		4
.L_545:
        /*0e84*/ 	.byte	0x04, 0x1e
        /*0e86*/ 	.short	(.L_547 - .L_546)
.L_546:
        /*0e88*/ 	.word	0x00000000


	//----- nvinfo : EIATTR_CBANK_PARAM_SIZE
	.align		4
.L_547:
        /*0e8c*/ 	.byte	0x03, 0x19
        /*0e8e*/ 	.short	0x0af0


	//----- nvinfo : EIATTR_PARAM_CBANK
	.align		4
        /*0e90*/ 	.byte	0x04, 0x0a
        /*0e92*/ 	.short	(.L_549 - .L_548)
	.align		4
.L_548:
        /*0e94*/ 	.word	index@(.nv.constant0._ZN7cutlass13device_kernelIN5flash11enable_sm90INS1_16FlashAttnFwdSm90INS1_25CollectiveMainloopFwdSm90ILi2EN4cute5tupleIJNS5_1CILi1EEES8_S8_EEENS6_IJNS7_ILi128EEESA_NS7_ILi192EEEEEELi128ENS_10bfloat16_tEfNS_4arch4Sm90ELb1ELb0ELb1ELb1ELb0ELb0ELb0ELb1ELb1ELb1ELb1ELb0EEENS1_21CollectiveEpilogueFwdINS6_IJSA_SA_SA_EEES9_SD_SF_Li256ELb1ELb1ELb1ELb0EEENS1_36VarlenDynamicPersistentTileSchedulerILi128ELi128ELi256ELi128ELb1ELb1ELb1ELb1ELb1ELb1EEEEEEEEEvNT_6ParamsE)
        /*0e98*/ 	.short	0x0210
        /*0e9a*/ 	.short	0x0af0


	//----- nvinfo : EIATTR_SW_WAR
	.align		4
.L_549:
        /*0e9c*/ 	.byte	0x04, 0x36
        /*0e9e*/ 	.short	(.L_551 - .L_550)
.L_550:
        /*0ea0*/ 	.word	0x00000008
.L_551:


//--------------------- .nv.info._ZN7cutlass13device_kernelIN5flash11enable_sm90INS1_16FlashAttnFwdSm90INS1_25CollectiveMainloopFwdSm90ILi2EN4cute5tupleIJNS5_1CILi1EEES8_S8_EEENS6_IJNS7_ILi128EEESA_NS7_ILi192EEEEEELi128ENS_10bfloat16_tEfNS_4arch4Sm90ELb1ELb0ELb1ELb1ELb0ELb1ELb0ELb1ELb1ELb1ELb1ELb0EEENS1_21CollectiveEpilogueFwdINS6_IJSA_SA_SA_EEES9_SD_SF_Li256ELb1ELb1ELb1ELb0EEENS1_36VarlenDynamicPersistentTileSchedulerILi128ELi128ELi256ELi128ELb1ELb1ELb1ELb1ELb1ELb1EEEEEEEEEvNT_6ParamsE --------------------------
	.section	.nv.info._ZN7cutlass13device_kernelIN5flash11enable_sm90INS1_16FlashAttnFwdSm90INS1_25CollectiveMainloopFwdSm90ILi2EN4cute5tupleIJNS5_1CILi1EEES8_S8_EEENS6_IJNS7_ILi128EEESA_NS7_ILi192EEEEEELi128ENS_10bfloat16_tEfNS_4arch4Sm90ELb1ELb0ELb1ELb1ELb0ELb1ELb0ELb1ELb1ELb1ELb1ELb0EEENS1_21CollectiveEpilogueFwdINS6_IJSA_SA_SA_EEES9_SD_SF_Li256ELb1ELb1ELb1ELb0EEENS1_36VarlenDynamicPersistentTileSchedulerILi128ELi128ELi256ELi128ELb1ELb1ELb1ELb1ELb1ELb1EEEEEEEEEvNT_6ParamsE,"",@"SHT_CUDA_INFO"
	.sectionflags	@""
	.align	4


	//----- nvinfo : EIATTR_CUDA_API_VERSION
	.align		4
        /*0000*/ 	.byte	0x04, 0x37
        /*0002*/ 	.short	(.L_553 - .L_552)
.L_552:
        /*0004*/ 	.word	0x00000082


	//----- nvinfo : EIATTR_KPARAM_INFO
	.align		4
.L_553:
        /*0008*/ 	.byte	0x04, 0x17
        /*000a*/ 	.short	(.L_555 - .L_554)
.L_554:
        /*000c*/ 	.word	0x00000000
        /*0010*/ 	.short	0x0000
        /*0012*/ 	.short	0x0070
        /*0014*/ 	.byte	0x00, 0xf0, 0x01, 0x2a


	//----- nvinfo : EIATTR_SPARSE_MMA_MASK
	.align		4
.L_555:
        /*0018*/ 	.byte	0x03, 0x50
        /*001a*/ 	.short	0x0000


	//----- nvinfo : EIATTR_MAXREG_COUNT
	.align		4
        /*001c*/ 	.byte	0x03, 0x1b
        /*001e*/ 	.short	0x00a8


	//----- nvinfo : EIATTR_NUM_BARRIERS
	.align		4
        /*0020*/ 	.byte	0x02, 0x4c
        /*0022*/ 	.byte	0x10
	.zero		1


	//----- nvinfo : EIATTR_EXTERNS
	.align		4
        /*0024*/ 	.byte	0x04, 0x0f
        /*0026*/ 	.short	(.L_557 - .L_556)


	//   ....[0]....
	.align		4
.L_556:
        /*0028*/ 	.word	index@(__assertfail)


	//----- nvinfo : EIATTR_ANNOTATIONS
	.align		4
.L_557:
        /*002c*/ 	.byte	0x04, 0x55
        /*002e*/ 	.short	(.L_559 - .L_558)


	//   ....[0]....
.L_558:
        /* <DEDUP_REMOVED lines=133> */


	//----- nvinfo : EIATTR_MERCURY_ISA_VERSION
	.align		4
.L_559:
        /*0868*/ 	.byte	0x03, 0x5f
        /*086a*/ 	.short	0x0101


	//----- nvinfo : EIATTR_UNUSED_LOAD_BYTE_OFFSET
	.align		4
        /*086c*/ 	.byte	0x04, 0x44
        /*086e*/ 	.short	(.L_561 - .L_560)


	//   ....[0]....
.L_560:
        /*0870*/ 	.word	0x00000ab0
        /*0874*/ 	.word	0x0000fff0


	//   ....[1]....
        /*0878*/ 	.word	0x0001cfb0
        /*087c*/ 	.word	0x0000fff0


	//----- nvinfo : EIATTR_INT_WARP_WIDE_INSTR_OFFSETS
	.align		4
.L_561:
        /*0880*/ 	.byte	0x04, 0x31
        /*0882*/ 	.short	(.L_563 - .L_562)


	//   ....[0]....
.L_562:
        /*0884*/ 	.word	0x00000190


	//   ....[1]....
        /*0888*/ 	.word	0x000001d0


	//   ....[2]....
        /*088c*/ 	.word	0x00000240


	//   ....[3]....
        /*0890*/ 	.word	0x00023270


	//   ....[4]....
        /*0894*/ 	.word	0x00023300


	//   ....[5]....
        /*0898*/ 	.word	0x00026da0


	//   ....[6]....
        /*089c*/ 	.word	0x00026e00


	//----- nvinfo : EIATTR_COOP_GROUP_MASK_REGIDS
	.align		4
.L_563:
        /*08a0*/ 	.byte	0x04, 0x29
        /*08a2*/ 	.short	(.L_565 - .L_564)


	//   ....[0]....
.L_564:
        /*08a4*/ 	.word	0xffffffff


	//   ....[1]....
        /*08a8*/ 	.word	0xffffffff


	//   ....[2]....
        /*08ac*/ 	.word	0xffffffff


	//   ....[3]....
        /*08b0*/ 	.word	0xffffffff


	//   ....[4]....
        /*08b4*/ 	.word	0xffffffff


	//   ....[5]....
        /*08b8*/ 	.word	0xffffffff


	//   ....[6]....
        /*08bc*/ 	.word	0xffffffff


	//   ....[7]....
        /*08c0*/ 	.word	0xffffffff


	//   ....[8]....
        /*08c4*/ 	.word	0xffffffff


	//   ....[9]....
        /*08c8*/ 	.word	0xffffffff


	//   ....[10]....
        /*08cc*/ 	.word	0xffffffff


	//   ....[11]....
        /*08d0*/ 	.word	0xffffffff


	//   ....[12]....
        /*08d4*/ 	.word	0xffffffff


	//   ....[13]....
        /*08d8*/ 	.word	0xffffffff


	//   ....[14]....
        /*08dc*/ 	.word	0xffffffff


	//   ....[15]....
        /*08e0*/ 	.word	0xffffffff


	//   ....[16]....
        /*08e4*/ 	.word	0xffffffff


	//   ....[17]....
        /*08e8*/ 	.word	0xffffffff


	//   ....[18]....
        /*08ec*/ 	.word	0xffffffff


	//   ....[19]....
        /*08f0*/ 	.word	0xffffffff


	//   ....[20]....
        /*08f4*/ 	.word	0xffffffff


	//   ....[21]....
        /*08f8*/ 	.word	0xffffffff


	//   ....[22]....
        /*08fc*/ 	.word	0xffffffff


	//   ....[23]....
        /*0900*/ 	.word	0xffffffff


	//   ....[24]....
        /*0904*/ 	.word	0xffffffff


	//   ....[25]....
        /*0908*/ 	.word	0xffffffff


	//   ....[26]....
        /*090c*/ 	.word	0xffffffff


	//   ....[27]....
        /*0910*/ 	.word	0xffffffff


	//   ....[28]....
        /*0914*/ 	.word	0xffffffff


	//   ....[29]....
        /*0918*/ 	.word	0xffffffff


	//   ....[30]....
        /*091c*/ 	.word	0xffffffff


	//   ....[31]....
        /*0920*/ 	.word	0xffffffff


	//   ....[32]....
        /*0924*/ 	.word	0xffffffff


	//   ....[33]....
        /*0928*/ 	.word	0xffffffff


	//   ....[34]....
        /*092c*/ 	.word	0xffffffff


	//   ....[35]....
        /*0930*/ 	.word	0xffffffff


	//   ....[36]....
        /*0934*/ 	.word	0xffffffff


	//   ....[37]....
        /*0938*/ 	.word	0xffffffff


	//   ....[38]....
        /*093c*/ 	.word	0xffffffff


	//   ....[39]....
        /*0940*/ 	.word	0xffffffff


	//   ....[40]....
        /*0944*/ 	.word	0xffffffff


	//   ....[41]....
        /*0948*/ 	.word	0xffffffff


	//   ....[42]....
        /*094c*/ 	.word	0xffffffff


	//   ....[43]....
        /*0950*/ 	.word	0xffffffff


	//   ....[44]....
        /*0954*/ 	.word	0xffffffff


	//   ....[45]....
        /*0958*/ 	.word	0xffffffff


	//   ....[46]....
        /*095c*/ 	.word	0xffffffff


	//   ....[47]....
        /*0960*/ 	.word	0xffffffff


	//   ....[48]....
        /*0964*/ 	.word	0xffffffff


	//   ....[49]....
        /*0968*/ 	.word	0xffffffff


	//   ....[50]....
        /*096c*/ 	.word	0xffffffff


	//   ....[51]....
        /*0970*/ 	.word	0xffffffff


	//   ....[52]....
        /*0974*/ 	.word	0xffffffff


	//   ....[53]....
        /*0978*/ 	.word	0xffffffff


	//   ....[54]....
        /*097c*/ 	.word	0xffffffff


	//   ....[55]....
        /*0980*/ 	.word	0xffffffff


	//   ....[56]....
        /*0984*/ 	.word	0xffffffff


	//   ....[57]....
        /*0988*/ 	.word	0xffffffff


	//   ....[58]....
        /*098c*/ 	.word	0xffffffff


	//   ....[59]....
        /*0990*/ 	.word	0xffffffff


	//   ....[60]....
        /*0994*/ 	.word	0xffffffff


	//   ....[61]....
        /*0998*/ 	.word	0xffffffff


	//   ....[62]....
        /*099c*/ 	.word	0xffffffff


	//   ....[63]....
        /*09a0*/ 	.word	0xffffffff


	//   ....[64]....
        /*09a4*/ 	.word	0xffffffff


	//   ....[65]....
        /*09a8*/ 	.word	0xffffffff


	//   ....[66]....
        /*09ac*/ 	.word	0xffffffff


	//   ....[67]....
        /*09b0*/ 	.word	0xffffffff


	//   ....[68]....
        /*09b4*/ 	.word	0xffffffff


	//   ....[69]....
        /*09b8*/ 	.word	0xffffffff


	//   ....[70]....
        /*09bc*/ 	.word	0xffffffff


	//   ....[71]....
        /*09c0*/ 	.word	0xffffffff


	//   ....[72]....
        /*09c4*/ 	.word	0xffffffff


	//   ....[73]....
        /*09c8*/ 	.word	0xffffffff


	//   ....[74]....
        /*09cc*/ 	.word	0xffffffff


	//   ....[75]....
        /*09d0*/ 	.word	0xffffffff


	//   ....[76]....
        /*09d4*/ 	.word	0xffffffff


	//   ....[77]....
        /*09d8*/ 	.word	0xffffffff


	//   ....[78]....
        /*09dc*/ 	.word	0xffffffff


	//   ....[79]....
        /*09e0*/ 	.word	0xffffffff


	//   ....[80]....
        /*09e4*/ 	.word	0xffffffff


	//   ....[81]....
        /*09e8*/ 	.word	0xffffffff


	//   ....[82]....
        /*09ec*/ 	.word	0xffffffff


	//   ....[83]....
        /*09f0*/ 	.word	0xffffffff


	//   ....[84]....
        /*09f4*/ 	.word	0xffffffff


	//   ....[85]....
        /*09f8*/ 	.word	0xffffffff


	//   ....[86]....
        /*09fc*/ 	.word	0xffffffff


	//   ....[87]....
        /*0a00*/ 	.word	0xffffffff


	//   ....[88]....
        /*0a04*/ 	.word	0xffffffff


	//   ....[89]....
        /*0a08*/ 	.word	0xffffffff


	//   ....[90]....
        /*0a0c*/ 	.word	0xffffffff


	//   ....[91]....
        /*0a10*/ 	.word	0xffffffff


	//   ....[92]....
        /*0a14*/ 	.word	0xffffffff


	//   ....[93]....
        /*0a18*/ 	.word	0xffffffff


	//   ....[94]....
        /*0a1c*/ 	.word	0xffffffff


	//   ....[95]....
        /*0a20*/ 	.word	0xffffffff


	//   ....[96]....
        /*0a24*/ 	.word	0xffffffff


	//   ....[97]....
        /*0a28*/ 	.word	0xffffffff


	//   ....[98]....
        /*0a2c*/ 	.word	0xffffffff


	//   ....[99]....
        /*0a30*/ 	.word	0xffffffff


	//   ....[100]....
        /*0a34*/ 	.word	0xffffffff


	//   ....[101]....
        /*0a38*/ 	.word	0xffffffff


	//   ....[102]....
        /*0a3c*/ 	.word	0xffffffff


	//   ....[103]....
        /*0a40*/ 	.word	0xffffffff


	//   ....[104]....
        /*0a44*/ 	.word	0xffffffff


	//   ....[105]....
        /*0a48*/ 	.word	0xffffffff


	//   ....[106]....
        /*0a4c*/ 	.word	0xffffffff


	//   ....[107]....
        /*0a50*/ 	.word	0xffffffff


	//   ....[108]....
        /*0a54*/ 	.word	0xffffffff


	//   ....[109]....
        /*0a58*/ 	.word	0xffffffff


	//   ....[110]....
        /*0a5c*/ 	.word	0xffffffff


	//   ....[111]....
        /*0a60*/ 	.word	0xffffffff


	//   ....[112]....
        /*0a64*/ 	.word	0xffffffff


	//   ....[113]....
        /*0a68*/ 	.word	0xffffffff


	//   ....[114]....
        /*0a6c*/ 	.word	0xffffffff


	//   ....[115]....
        /*0a70*/ 	.word	0xffffffff


	//   ....[116]....
        /*0a74*/ 	.word	0xffffffff


	//   ....[117]....
        /*0a78*/ 	.word	0xffffffff


	//   ....[118]....
        /*0a7c*/ 	.word	0xffffffff


	//   ....[119]....
        /*0a80*/ 	.word	0xffffffff


	//   ....[120]....
        /*0a84*/ 	.word	0xffffffff


	//   ....[121]....
        /*0a88*/ 	.word	0xffffffff


	//   ....[122]....
        /*0a8c*/ 	.word	0x0500000f


	//   ....[123]....
        /*0a90*/ 	.word	0x0500000f


	//   ....[124]....
        /*0a94*/ 	.word	0x0500000f


	//   ....[125]....
        /*0a98*/ 	.word	0x0500000f


	//   ....[126]....
        /*0a9c*/ 	.word	0x0500000f


	//   ....[127]....
        /*0aa0*/ 	.word	0x0500000f


	//   ....[128]....
        /*0aa4*/ 	.word	0x0500000f


	//   ....[129]....
        /*0aa8*/ 	.word	0x0500000f


	//   ....[130]....
        /*0aac*/ 	.word	0x0500000f


	//   ....[131]....
        /*0ab0*/ 	.word	0x0500000f


	//   ....[132]....
        /*0ab4*/ 	.word	0x0500000f


	//   ....[133]....
        /*0ab8*/ 	.word	0x0500000f


	//   ....[134]....
        /*0abc*/ 	.word	0x0500000f


	//   ....[135]....
        /*0ac0*/ 	.word	0x0500000f


	//   ....[136]....
        /*0ac4*/ 	.word	0x0500000f


	//   ....[137]....
        /*0ac8*/ 	.word	0x0500000f


	//   ....[138]....
        /*0acc*/ 	.word	0x0500000f


	//   ....[139]....
        /*0ad0*/ 	.word	0x0500000f


	//   ....[140]....
        /*0ad4*/ 	.word	0x0500000f


	//   ....[141]....
        /*0ad8*/ 	.word	0x0500000f


	//   ....[142]....
        /*0adc*/ 	.word	0x0500000f


	//   ....[143]....
        /*0ae0*/ 	.word	0x0500000f


	//   ....[144]....
        /*0ae4*/ 	.word	0x0500000f


	//   ....[145]....
        /*0ae8*/ 	.word	0x0500000f


	//   ....[146]....
        /*0aec*/ 	.word	0x0500000f


	//   ....[147]....
        /*0af0*/ 	.word	0x0500000f


	//   ....[148]....
        /*0af4*/ 	.word	0x0500000f


	//   ....[149]....
        /*0af8*/ 	.word	0x0500000f


	//   ....[150]....
        /*0afc*/ 	.word	0x0500000f


	//   ....[151]....
        /*0b00*/ 	.word	0x0500000f


	//   ....[152]....
        /*0b04*/ 	.word	0x0500000f


	//   ....[153]....
        /*0b08*/ 	.word	0x0500000f


	//   ....[154]....
        /*0b0c*/ 	.word	0x0500000f


	//   ....[155]....
        /*0b10*/ 	.word	0x0500000f


	//   ....[156]....
        /*0b14*/ 	.word	0x0500000f


	//   ....[157]....
        /*0b18*/ 	.word	0x0500000f


	//   ....[158]....
        /*0b1c*/ 	.word	0x0500000f


	//   ....[159]....
        /*0b20*/ 	.word	0x0500000f


	//   ....[160]....
        /*0b24*/ 	.word	0x0500000f


	//   ....[161]....
        /*0b28*/ 	.word	0x0500000f


	//   ....[162]....
        /*0b2c*/ 	.word	0x0500000f


	//   ....[163]....
        /*0b30*/ 	.word	0x0500000f


	//   ....[164]....
        /*0b34*/ 	.word	0x0500000f


	//   ....[165]....
        /*0b38*/ 	.word	0x0500000f


	//   ....[166]....
        /*0b3c*/ 	.word	0x0500000f


	//   ....[167]....
        /*0b40*/ 	.word	0x0500000f


	//   ....[168]....
        /*0b44*/ 	.word	0x0500000f


	//   ....[169]....
        /*0b48*/ 	.word	0x0500000f


	//   ....[170]....
        /*0b4c*/ 	.word	0x0500000f


	//   ....[171]....
        /*0b50*/ 	.word	0x0500000f


	//   ....[172]....
        /*0b54*/ 	.word	0x0500000f


	//   ....[173]....
        /*0b58*/ 	.word	0x0500000f


	//   ....[174]....
        /*0b5c*/ 	.word	0x0500000f


	//----- nvinfo : EIATTR_COOP_GROUP_INSTR_OFFSETS
	.align		4
.L_565:
        /*0b60*/ 	.byte	0x04, 0x28
        /*0b62*/ 	.short	(.L_567 - .L_566)


	//   ....[0]....
.L_566:
        /*0b64*/ 	.word	0x00000060


	//   ....[1]....
        /*0b68*/ 	.word	0x000001a0


	//   ....[2]....
        /*0b6c*/ 	.word	0x000001f0


	//   ....[3]....
        /*0b70*/ 	.word	0x00000420


	//   ....[4]....
        /*0b74*/ 	.word	0x00000580


	//   ....[5]....
        /*0b78*/ 	.word	0x000006a0


	//   ....[6]....
        /*0b7c*/ 	.word	0x00000800


	//   ....[7]....
        /*0b80*/ 	.word	0x0000b510


	//   ....[8]....
        /*0b84*/ 	.word	0x0000bc10


	//   ....[9]....
        /*0b88*/ 	.word	0x0000bc20


	//   ....[10]....
        /*0b8c*/ 	.word	0x0000bc30


	//   ....[11]....
        /*0b90*/ 	.word	0x0000bc40


	//   ....[12]....
        /*0b94*/ 	.word	0x0000c4b0


	//   ....[13]....
        /*0b98*/ 	.word	0x0000c4c0


	//   ....[14]....
        /*0b9c*/ 	.word	0x0000c4d0


	//   ....[15]....
        /*0ba0*/ 	.word	0x0000c4e0


	//   ....[16]....
        /*0ba4*/ 	.word	0x0000f600


	//   ....[17]....
        /*0ba8*/ 	.word	0x0000f610


	//   ....[18]....
        /*0bac*/ 	.word	0x0000f620


	//   ....[19]....
        /*0bb0*/ 	.word	0x0000f630


	//   ....[20]....
        /*0bb4*/ 	.word	0x0000fca0


	//   ....[21]....
        /*0bb8*/ 	.word	0x0000fcb0


	//   ....[22]....
        /*0bbc*/ 	.word	0x0000fcc0


	//   ....[23]....
        /*0bc0*/ 	.word	0x0000fcd0


	//   ....[24]....
        /*0bc4*/ 	.word	0x00013a50


	//   ....[25]....
        /*0bc8*/ 	.word	0x00013c80


	//   ....[26]....
        /*0bcc*/ 	.word	0x00014580


	//   ....[27]....
        /*0bd0*/ 	.word	0x00014600


	//   ....[28]....
        /*0bd4*/ 	.word	0x00015030


	//   ....[29]....
        /*0bd8*/ 	.word	0x000150d0


	//   ....[30]....
        /*0bdc*/ 	.word	0x000174b0


	//   ....[31]....
        /*0be0*/ 	.word	0x00017ae0


	//   ....[32]....
        /*0be4*/ 	.word	0x00017d60


	//   ....[33]....
        /*0be8*/ 	.word	0x00017e20


	//   ....[34]....
        /*0bec*/ 	.word	0x00018670


	//   ....[35]....
        /*0bf0*/ 	.word	0x000186d0


	//   ....[36]....
        /*0bf4*/ 	.word	0x0001ade0


	//   ....[37]....
        /*0bf8*/ 	.word	0x0001ae00


	//   ....[38]....
        /*0bfc*/ 	.word	0x0001b350


	//   ....[39]....
        /*0c00*/ 	.word	0x0001b3b0


	//   ....[40]....
        /*0c04*/ 	.word	0x0001c900


	//   ....[41]....
        /*0c08*/ 	.word	0x0001c980


	//   ....[42]....
        /*0c0c*/ 	.word	0x0001c9b0


	//   ....[43]....
        /*0c10*/ 	.word	0x0001c9d0


	//   ....[44]....
        /*0c14*/ 	.word	0x0001da50


	//   ....[45]....
        /*0c18*/ 	.word	0x0001da60


	//   ....[46]....
        /*0c1c*/ 	.word	0x0001da70


	//   ....[47]....
        /*0c20*/ 	.word	0x0001da80


	//   ....[48]....
        /*0c24*/ 	.word	0x0001e1a0


	//   ....[49]....
        /*0c28*/ 	.word	0x0001e1e0


	//   ....[50]....
        /*0c2c*/ 	.word	0x0001e2b0


	//   ....[51]....
        /*0c30*/ 	.word	0x0001e2d0


	//   ....[52]....
        /*0c34*/ 	.word	0x0001e390


	//   ....[53]....
        /*0c38*/ 	.word	0x0001e3b0


	//   ....[54]....
        /*0c3c*/ 	.word	0x0001e480


	//   ....[55]....
        /*0c40*/ 	.word	0x0001e4a0


	//   ....[56]....
        /*0c44*/ 	.word	0x0001e920


	//   ....[57]....
        /*0c48*/ 	.word	0x0001e930


	//   ....[58]....
        /*0c4c*/ 	.word	0x0001ed70


	//   ....[59]....
        /*0c50*/ 	.word	0x0001ed80


	//   ....[60]....
        /*0c54*/ 	.word	0x0001f9e0


	//   ....[61]....
        /*0c58*/ 	.word	0x0001fa00


	//   ....[62]....
        /*0c5c*/ 	.word	0x0001fac0


	//   ....[63]....
        /*0c60*/ 	.word	0x0001fae0


	//   ....[64]....
        /*0c64*/ 	.word	0x0001fba0


	//   ....[65]....
        /*0c68*/ 	.word	0x0001fbc0


	//   ....[66]....
        /*0c6c*/ 	.word	0x0001fc90


	//   ....[67]....
        /*0c70*/ 	.word	0x0001fcb0


	//   ....[68]....
        /*0c74*/ 	.word	0x0001fe00


	//   ....[69]....
        /*0c78*/ 	.word	0x00020030


	//   ....[70]....
        /*0c7c*/ 	.word	0x00020060


	//   ....[71]....
        /*0c80*/ 	.word	0x00020090


	//   ....[72]....
        /*0c84*/ 	.word	0x000200c0


	//   ....[73]....
        /*0c88*/ 	.word	0x000200f0


	//   ....[74]....
        /*0c8c*/ 	.word	0x00020120


	//   ....[75]....
        /*0c90*/ 	.word	0x000202c0


	//   ....[76]....
        /*0c94*/ 	.word	0x000202f0


	//   ....[77]....
        /*0c98*/ 	.word	0x00020320


	//   ....[78]....
        /*0c9c*/ 	.word	0x00020350


	//   ....[79]....
        /*0ca0*/ 	.word	0x00020380


	//   ....[80]....
        /*0ca4*/ 	.word	0x000203b0


	//   ....[81]....
        /*0ca8*/ 	.word	0x00020450


	//   ....[82]....
        /*0cac*/ 	.word	0x00020480


	//   ....[83]....
        /*0cb0*/ 	.word	0x00020490


	//   ....[84]....
        /*0cb4*/ 	.word	0x000204c0


	//   ....[85]....
        /*0cb8*/ 	.word	0x00021ba0


	//   ....[86]....
        /*0cbc*/ 	.word	0x00023850


	//   ....[87]....
        /*0cc0*/ 	.word	0x00024460


	//   ....[88]....
        /*0cc4*/ 	.word	0x00024470


	//   ....[89]....
        /*0cc8*/ 	.word	0x00024530


	//   ....[90]....
        /*0ccc*/ 	.word	0x00024540


	//   ....[91]....
        /*0cd0*/ 	.word	0x000245e0


	//   ....[92]....
        /*0cd4*/ 	.word	0x000245f0


	//   ....[93]....
        /*0cd8*/ 	.word	0x00024690


	//   ....[94]....
        /*0cdc*/ 	.word	0x000246a0


	//   ....[95]....
        /*0ce0*/ 	.word	0x00024740


	//   ....[96]....
        /*0ce4*/ 	.word	0x00024750


	//   ....[97]....
        /*0ce8*/ 	.word	0x000247f0


	//   ....[98]....
        /*0cec*/ 	.word	0x00024800


	//   ....[99]....
        /*0cf0*/ 	.word	0x000248a0


	//   ....[100]....
        /*0cf4*/ 	.word	0x000248b0


	//   ....[101]....
        /*0cf8*/ 	.word	0x00024900


	//   ....[102]....
        /*0cfc*/ 	.word	0x00024940


	//   ....[103]....
        /*0d00*/ 	.word	0x00027530


	//   ....[104]....
        /*0d04*/ 	.word	0x00027550


	//   ....[105]....
        /*0d08*/ 	.word	0x000275b0


	//   ....[106]....
        /*0d0c*/ 	.word	0x000275e0


	//   ....[107]....
        /*0d10*/ 	.word	0x00027610


	//   ....[108]....
        /*0d14*/ 	.word	0x00027640


	//   ....[109]....
        /*0d18*/ 	.word	0x00027670


	//   ....[110]....
        /*0d1c*/ 	.word	0x000276a0


	//   ....[111]....
        /*0d20*/ 	.word	0x00027870


	//   ....[112]....
        /*0d24*/ 	.word	0x000278a0


	//   ....[113]....
        /*0d28*/ 	.word	0x000278d0


	//   ....[114]....
        /*0d2c*/ 	.word	0x00027900


	//   ....[115]....
        /*0d30*/ 	.word	0x00027930


	//   ....[116]....
        /*0d34*/ 	.word	0x00027960


	//   ....[117]....
        /*0d38*/ 	.word	0x00027a30


	//   ....[118]....
        /*0d3c*/ 	.word	0x00027a50


	//   ....[119]....
        /*0d40*/ 	.word	0x00027a60


	//   ....[120]....
        /*0d44*/ 	.word	0x00027ae0


	//   ....[121]....
        /*0d48*/ 	.word	0x00028610


	//   ....[122]....
        /*0d4c*/ 	.word	0x00028a50


	//   ....[123]....
        /*0d50*/ 	.word	0x00028ae0


	//   ....[124]....
        /*0d54*/ 	.word	0x00028b30


	//   ....[125]....
        /*0d58*/ 	.word	0x00028b80


	//   ....[126]....
        /*0d5c*/ 	.word	0x00028c20


	//   ....[127]....
        /*0d60*/ 	.word	0x00028cb0


	//   ....[128]....
        /*0d64*/ 	.word	0x00028d00


	//   ....[129]....
        /*0d68*/ 	.word	0x00028d50


	//   ....[130]....
        /*0d6c*/ 	.word	0x00028e40


	//   ....[131]....
        /*0d70*/ 	.word	0x00028ed0


	//   ....[132]....
        /*0d74*/ 	.word	0x00028f30


	//   ....[133]....
        /*0d78*/ 	.word	0x00028f90


	//   ....[134]....
        /*0d7c*/ 	.word	0x00029020


	//   ....[135]....
        /*0d80*/ 	.word	0x000290b0


	//   ....[136]....
        /*0d84*/ 	.word	0x00029100


	//   ....[137]....
        /*0d88*/ 	.word	0x00029150


	//   ....[138]....
        /*0d8c*/ 	.word	0x00029450


	//   ....[139]....
        /*0d90*/ 	.word	0x00029740


	//   ....[140]....
        /*0d94*/ 	.word	0x000298c0


	//   ....[141]....
        /*0d98*/ 	.word	0x00029910


	//   ....[142]....
        /*0d9c*/ 	.word	0x000299e0


	//   ....[143]....
        /*0da0*/ 	.word	0x00029af0


	//   ....[144]....
        /*0da4*/ 	.word	0x00029b50


	//   ....[145]....
        /*0da8*/ 	.word	0x00029c60


	//   ....[146]....
        /*0dac*/ 	.word	0x00029cc0


	//   ....[147]....
        /*0db0*/ 	.word	0x00029dd0


	//   ....[148]....
        /*0db4*/ 	.word	0x00029e30


	//   ....[149]....
        /*0db8*/ 	.word	0x00029f40


	//   ....[150]....
        /*0dbc*/ 	.word	0x00029fa0


	//   ....[151]....
        /*0dc0*/ 	.word	0x0002a0b0


	//   ....[152]....
        /*0dc4*/ 	.word	0x0002a110


	//   ....[153]....
        /*0dc8*/ 	.word	0x0002a220


	//   ....[154]....
        /*0dcc*/ 	.word	0x0002a280


	//   ....[155]....
        /*0dd0*/ 	.word	0x0002a360


	//   ....[156]....
        /*0dd4*/ 	.word	0x0002a6d0


	//   ....[157]....
        /*0dd8*/ 	.word	0x0002a780


	//   ....[158]....
        /*0ddc*/ 	.word	0x0002a900


	//   ....[159]....
        /*0de0*/ 	.word	0x0002a990


	//   ....[160]....
        /*0de4*/ 	.word	0x0002aa10


	//   ....[161]....
        /*0de8*/ 	.word	0x0002aa90


	//   ....[162]....
        /*0dec*/ 	.word	0x0002ab10


	//   ....[163]....
        /*0df0*/ 	.word	0x0002aba0


	//   ....[164]....
        /*0df4*/ 	.word	0x0002ac40


	//   ....[165]....
        /*0df8*/ 	.word	0x0002ad10


	//   ....[166]....
        /*0dfc*/ 	.word	0x0002ad90


	//   ....[167]....
        /*0e00*/ 	.word	0x0002ae10


	//   ....[168]....
        /*0e04*/ 	.word	0x0002ae90


	//   ....[169]....
        /*0e08*/ 	.word	0x0002af20


	//   ....[170]....
        /*0e0c*/ 	.word	0x0002afa0


	//   ....[171]....
        /*0e10*/ 	.word	0x0002b050


	//   ....[172]....
        /*0e14*/ 	.word	0x0002b0a0


	//   ....[173]....
        /*0e18*/ 	.word	0x0002b160


	//   ....[174]....
        /*0e1c*/ 	.word	0x0002b290


	//----- nvinfo : EIATTR_REG_RECONFIG
	.align		4
.L_567:
        /*0e20*/ 	.byte	0x01, 0x54
	.zero		2


	//----- nvinfo : EIATTR_SYSCALL_OFFSETS
	.align		4
        /*0e24*/ 	.byte	0x04, 0x46
        /*0e26*/ 	.short	(.L_569 - .L_568)


	//   ....[0]....
.L_568:
        /*0e28*/ 	.word	0x00002010


	//   ....[1]....
        /*0e2c*/ 	.word	0x00002160


	//   ....[2]....
        /*0e30*/ 	.word	0x0000b6c0


	//   ....[3]....
        /*0e34*/ 	.word	0x0000b9b0


	//   ....[4]....
        /*0e38*/ 	.word	0x00023470


	//   ....[5]....
        /*0e3c*/ 	.word	0x000235c0


	//   ....[6]....
        /*0e40*/ 	.word	0x000236b0


	//   ....[7]....
        /*0e44*/ 	.word	0x00024010


	//----- nvinfo : EIATTR_MBARRIER_INSTR_OFFSETS
	.align		4
.L_569:
        /*0e48*/ 	.byte	0x04, 0x39
        /*0e4a*/ 	.short	(.L_571 - .L_570)


	//   ....[0]....
.L_570:
        /*0e4c*/ 	.word	0x000002d0
        /*0e50*/ 	.word	0x000000ff
        /*0e54*/ 	.word	0x00034800
        /*0e58*/ 	.short	0x0100
        /*0e5a*/ 	.byte	0x08
	.zero		1


	//   ....[1]....
        /*0e5c*/ 	.word	0x000002e0
        /*0e60*/ 	.word	0x000000ff
        /*0e64*/ 	.word	0x00034820
        /*0e68*/ 	.short	0x0100
        /*0e6a*/ 	.byte	0x08
	.zero		1


	//   ....[2]....
        /*0e6c*/ 	.word	0x000003d0
        /*0e70*/ 	.word	0x000000ff
        /*0e74*/ 	.word	0x00034830
        /*0e78*/ 	.short	0x0100
        /*0e7a*/ 	.byte	0x08
	.zero		1


	//   ....[3]....
        /*0e7c*/ 	.word	0x000003e0
        /*0e80*/ 	.word	0x000000ff
        /*0e84*/ 	.word	0x00034840
        /*0e88*/ 	.short	0x0100
        /*0e8a*/ 	.byte	0x08
	.zero		1


	//   ....[4]....
        /*0e8c*/ 	.word	0x000003f0
        /*0e90*/ 	.word	0x000000ff
        /*0e94*/ 	.word	0x00034838
        /*0e98*/ 	.short	0x0100
        /*0e9a*/ 	.byte	0x08
	.zero		1


	//   ....[5]....
        /*0e9c*/ 	.word	0x00000400
        /*0ea0*/ 	.word	0x000000ff
        /*0ea4*/ 	.word	0x00034848
        /*0ea8*/ 	.short	0x0100
        /*0eaa*/ 	.byte	0x08
	.zero		1


	//   ....[6]....
        /*0eac*/ 	.word	0x00000530
        /*0eb0*/ 	.word	0x000000ff
        /*0eb4*/ 	.word	0x00034850
        /*0eb8*/ 	.short	0x0100
        /*0eba*/ 	.byte	0x08
	.zero		1


	//   ....[7]....
        /*0ebc*/ 	.word	0x00000540
        /*0ec0*/ 	.word	0x000000ff
        /*0ec4*/ 	.word	0x00034860
        /*0ec8*/ 	.short	0x0100
        /*0eca*/ 	.byte	0x08
	.zero		1


	//   ....[8]....
        /*0ecc*/ 	.word	0x00000550
        /*0ed0*/ 	.word	0x000000ff
        /*0ed4*/ 	.word	0x00034858
        /*0ed8*/ 	.short	0x0100
        /*0eda*/ 	.byte	0x08
	.zero		1


	//   ....[9]....
        /*0edc*/ 	.word	0x00000560
        /*0ee0*/ 	.word	0x000000ff
        /*0ee4*/ 	.word	0x00034868
        /*0ee8*/ 	.short	0x0100
        /*0eea*/ 	.byte	0x08
	.zero		1


	//   ....[10]....
        /*0eec*/ 	.word	0x00000650
        /*0ef0*/ 	.word	0x000000ff
        /*0ef4*/ 	.word	0x00034870
        /*0ef8*/ 	.short	0x0100
        /*0efa*/ 	.byte	0x06
	.zero		1


	//   ....[11]....
        /*0efc*/ 	.word	0x00000660
        /*0f00*/ 	.word	0x000000ff
        /*0f04*/ 	.word	0x00034880
        /*0f08*/ 	.short	0x0100
        /*0f0a*/ 	.byte	0x06
	.zero		1


	//   ....[12]....
        /*0f0c*/ 	.word	0x00000670
        /*0f10*/ 	.word	0x000000ff
        /*0f14*/ 	.word	0x00034878
        /*0f18*/ 	.short	0x0100
        /*0f1a*/ 	.byte	0x06
	.zero		1


	//   ....[13]....
        /*0f1c*/ 	.word	0x00000680
        /*0f20*/ 	.word	0x000000ff
        /*0f24*/ 	.word	0x00034888
        /*0f28*/ 	.short	0x0100
        /*0f2a*/ 	.byte	0x06
	.zero		1


	//   ....[14]....
        /*0f2c*/ 	.word	0x000007b0
        /*0f30*/ 	.word	0x000000ff
        /*0f34*/ 	.word	0x00034890
        /*0f38*/ 	.short	0x0100
        /*0f3a*/ 	.byte	0x08
	.zero		1


	//   ....[15]....
        /*0f3c*/ 	.word	0x000007c0
        /*0f40*/ 	.word	0x000000ff
        /*0f44*/ 	.word	0x000348a0
        /*0f48*/ 	.short	0x0100
        /*0f4a*/ 	.byte	0x08
	.zero		1


	//   ....[16]....
        /*0f4c*/ 	.word	0x000007d0
        /*0f50*/ 	.word	0x000000ff
        /*0f54*/ 	.word	0x00034898
        /*0f58*/ 	.short	0x0100
        /*0f5a*/ 	.byte	0x08
	.zero		1


	//   ....[17]....
        /*0f5c*/ 	.word	0x000007e0
        /*0f60*/ 	.word	0x000000ff
        /*0f64*/ 	.word	0x000348a8
        /*0f68*/ 	.short	0x0100
        /*0f6a*/ 	.byte	0x08
	.zero		1


	//   ....[18]....
        /*0f6c*/ 	.word	0x00000910
        /*0f70*/ 	.word	0x000000ff
        /*0f74*/ 	.word	0x000348b0
        /*0f78*/ 	.short	0x0100
        /*0f7a*/ 	.byte	0x08
	.zero		1


	//   ....[19]....
        /*0f7c*/ 	.word	0x00000920
        /*0f80*/ 	.word	0x000000ff
        /*0f84*/ 	.word	0x000348c0
        /*0f88*/ 	.short	0x0100
        /*0f8a*/ 	.byte	0x08
	.zero		1


	//   ....[20]....
        /*0f8c*/ 	.word	0x00000930
        /*0f90*/ 	.word	0x000000ff
        /*0f94*/ 	.word	0x000348b8
        /*0f98*/ 	.short	0x0100
        /*0f9a*/ 	.byte	0x08
	.zero		1


	//   ....[21]....
        /*0f9c*/ 	.word	0x00000940
        /*0fa0*/ 	.word	0x000000ff
        /*0fa4*/ 	.word	0x000348c8
        /*0fa8*/ 	.short	0x0100
        /*0faa*/ 	.byte	0x08
	.zero		1


	//   ....[22]....
        /*0fac*/ 	.word	0x00003ca0
        /*0fb0*/ 	.word	0x00000003
        /*0fb4*/ 	.word	0x00034890
        /*0fb8*/ 	.short	0x010a
        /*0fba*/ 	.byte	0x3f
	.zero		1


	//   ....[23]....
        /*0fbc*/ 	.word	0x00007280
        /*0fc0*/ 	.word	0x00000003
        /*0fc4*/ 	.word	0x00034890
        /*0fc8*/ 	.short	0x010a
        /*0fca*/ 	.byte	0x3f
	.zero		1


	//   ....[24]....
        /*0fcc*/ 	.word	0x0000a5f0
        /*0fd0*/ 	.word	0x00000003
        /*0fd4*/ 	.word	0x00034890
        /*0fd8*/ 	.short	0x010a
        /*0fda*/ 	.byte	0x3f
	.zero		1


	//   ....[25]....
        /*0fdc*/ 	.word	0x0000a9c0
        /*0fe0*/ 	.word	0x00000020
        /*0fe4*/ 	.word	0x00000000
        /*0fe8*/ 	.short	0x0101
        /*0fea*/ 	.byte	0x3f
	.zero		1


	//   ....[26]....
        /*0fec*/ 	.word	0x0000aa00
        /*0ff0*/ 	.word	0x00000003
        /*0ff4*/ 	.word	0x000348b0
        /*0ff8*/ 	.short	0x010a
        /*0ffa*/ 	.byte	0x3f
	.zero		1


	//   ....[27]....
        /*0ffc*/ 	.word	0x0000aea0
        /*1000*/ 	.word	0x00000003
        /*1004*/ 	.word	0x00000000
        /*1008*/ 	.short	0x0101
        /*100a*/ 	.byte	0x3f
	.zero		1


	//   ....[28]....
        /*100c*/ 	.word	0x0000b740
        /*1010*/ 	.word	0x00000002
        /*1014*/ 	.word	0x00034800
        /*1018*/ 	.short	0x010a
        /*101a*/ 	.byte	0x3f
	.zero		1


	//   ....[29]....
        /*101c*/ 	.word	0x0000b790
        /*1020*/ 	.word	0x00000002
        /*1024*/ 	.word	0x00034800
        /*1028*/ 	.short	0x010a
        /*102a*/ 	.byte	0x3f
	.zero		1


	//   ....[30]....
        /*102c*/ 	.word	0x0000cba0
        /*1030*/ 	.word	0x00000002
        /*1034*/ 	.word	0x00034800
        /*1038*/ 	.short	0x010a
        /*103a*/ 	.byte	0x3f
	.zero		1


	//   ....[31]....
        /*103c*/ 	.word	0x000100e0
        /*1040*/ 	.word	0x00000002
        /*1044*/ 	.word	0x00034800
        /*1048*/ 	.short	0x010a
        /*104a*/ 	.byte	0x3f
	.zero		1


	//   ....[32]....
        /*104c*/ 	.word	0x00012d30
        /*1050*/ 	.word	0x00000000
        /*1054*/ 	.word	0x00034830
        /*1058*/ 	.short	0x010a
        /*105a*/ 	.byte	0x3f
	.zero		1


	//   ....[33]....
        /*105c*/ 	.word	0x00012da0
        /*1060*/ 	.word	0x00000000
        /*1064*/ 	.word	0x00034830
        /*1068*/ 	.short	0x010a
        /*106a*/ 	.byte	0x3f
	.zero		1


	//   ....[34]....
        /*106c*/ 	.word	0x00013f80
        /*1070*/ 	.word	0x00000000
        /*1074*/ 	.word	0x00000000
        /*1078*/ 	.short	0x0101
        /*107a*/ 	.byte	0x3f
	.zero		1


	//   ....[35]....
        /*107c*/ 	.word	0x00015ec0
        /*1080*/ 	.word	0x0000000d
        /*1084*/ 	.word	0x00034830
        /*1088*/ 	.short	0x010a
        /*108a*/ 	.byte	0x3f
	.zero		1


	//   ....[36]....
        /*108c*/ 	.word	0x00015f40
        /*1090*/ 	.word	0x0000000d
        /*1094*/ 	.word	0x00034830
        /*1098*/ 	.short	0x010a
        /*109a*/ 	.byte	0x3f
	.zero		1


	//   ....[37]....
        /*109c*/ 	.word	0x00016a50
        /*10a0*/ 	.word	0x0000000e
        /*10a4*/ 	.word	0x00034850
        /*10a8*/ 	.short	0x010a
        /*10aa*/ 	.byte	0x3f
	.zero		1


	//   ....[38]....
        /*10ac*/ 	.word	0x00016aa0
        /*10b0*/ 	.word	0x0000000e
        /*10b4*/ 	.word	0x00034850
        /*10b8*/ 	.short	0x010a
        /*10ba*/ 	.byte	0x3f
	.zero		1


	//   ....[39]....
        /*10bc*/ 	.word	0x00018f90
        /*10c0*/ 	.word	0x0000000d
        /*10c4*/ 	.word	0x00000000
        /*10c8*/ 	.short	0x0101
        /*10ca*/ 	.byte	0x3f
	.zero		1


	//   ....[40]....
        /*10cc*/ 	.word	0x00018fd0
        /*10d0*/ 	.word	0x0000000e
        /*10d4*/ 	.word	0x00000000
        /*10d8*/ 	.short	0x0101
        /*10da*/ 	.byte	0x3f
	.zero		1


	//   ....[41]....
        /*10dc*/ 	.word	0x000194e0
        /*10e0*/ 	.word	0x00000008
        /*10e4*/ 	.word	0x00034830
        /*10e8*/ 	.short	0x010a
        /*10ea*/ 	.byte	0x3f
	.zero		1


	//   ....[42]....
        /*10ec*/ 	.word	0x00019560
        /*10f0*/ 	.word	0x00000008
        /*10f4*/ 	.word	0x00034830
        /*10f8*/ 	.short	0x010a
        /*10fa*/ 	.byte	0x3f
	.zero		1


	//   ....[43]....
        /*10fc*/ 	.word	0x0001a040
        /*1100*/ 	.word	0x0000000b
        /*1104*/ 	.word	0x00034850
        /*1108*/ 	.short	0x010a
        /*110a*/ 	.byte	0x3f
	.zero		1


	//   ....[44]....
        /*110c*/ 	.word	0x0001a090
        /*1110*/ 	.word	0x0000000b
        /*1114*/ 	.word	0x00034850
        /*1118*/ 	.short	0x010a
        /*111a*/ 	.byte	0x3f
	.zero		1


	//   ....[45]....
        /*111c*/ 	.word	0x0001bc30
        /*1120*/ 	.word	0x0000000e
        /*1124*/ 	.word	0x00000000
        /*1128*/ 	.short	0x0101
        /*112a*/ 	.byte	0x3f
	.zero		1


	//   ....[46]....
        /*112c*/ 	.word	0x0001bc80
        /*1130*/ 	.word	0x0000000b
        /*1134*/ 	.word	0x00000000
        /*1138*/ 	.short	0x0101
        /*113a*/ 	.byte	0x3f
	.zero		1


	//   ....[47]....
        /*113c*/ 	.word	0x0001c4e0
        /*1140*/ 	.word	0x00000006
        /*1144*/ 	.word	0x00034850
        /*1148*/ 	.short	0x010a
        /*114a*/ 	.byte	0x3f
	.zero		1


	//   ....[48]....
        /*114c*/ 	.word	0x0001c580
        /*1150*/ 	.word	0x00000006
        /*1154*/ 	.word	0x00034850
        /*1158*/ 	.short	0x010a
        /*115a*/ 	.byte	0x3f
	.zero		1


	//   ....[49]....
        /*115c*/ 	.word	0x0001cb40
        /*1160*/ 	.word	0x00000006
        /*1164*/ 	.word	0x00000000
        /*1168*/ 	.short	0x0101
        /*116a*/ 	.byte	0x3f
	.zero		1


	//   ....[50]....
        /*116c*/ 	.word	0x0001e190
        /*1170*/ 	.word	0x00000000
        /*1174*/ 	.word	0x00000000
        /*1178*/ 	.short	0x0101
        /*117a*/ 	.byte	0x3f
	.zero		1


	//   ....[51]....
        /*117c*/ 	.word	0x0001e690
        /*1180*/ 	.word	0x00000004
        /*1184*/ 	.word	0x00000000
        /*1188*/ 	.short	0x0101
        /*118a*/ 	.byte	0x3f
	.zero		1


	//   ....[52]....
        /*118c*/ 	.word	0x00021c80
        /*1190*/ 	.word	0x00000012
        /*1194*/ 	.word	0x00034820
        /*1198*/ 	.short	0x010a
        /*119a*/ 	.byte	0x3f
	.zero		1


	//   ....[53]....
        /*119c*/ 	.word	0x00021d50
        /*11a0*/ 	.word	0x00000005
        /*11a4*/ 	.word	0x000348a0
        /*11a8*/ 	.short	0x010a
        /*11aa*/ 	.byte	0x3f
	.zero		1


	//   ....[54]....
        /*11ac*/ 	.word	0x00022170
        /*11b0*/ 	.word	0x00000005
        /*11b4*/ 	.word	0x000348c0
        /*11b8*/ 	.short	0x010a
        /*11ba*/ 	.byte	0x3f
	.zero		1


	//   ....[55]....
        /*11bc*/ 	.word	0x00022660
        /*11c0*/ 	.word	0x00000006
        /*11c4*/ 	.word	0x000348a0
        /*11c8*/ 	.short	0x010a
        /*11ca*/ 	.byte	0x3f
	.zero		1


	//   ....[56]....
        /*11cc*/ 	.word	0x00022a70
        /*11d0*/ 	.word	0x00000006
        /*11d4*/ 	.word	0x000348c0
        /*11d8*/ 	.short	0x010a
        /*11da*/ 	.byte	0x3f
	.zero		1


	//   ....[57]....
        /*11dc*/ 	.word	0x00023ac0
        /*11e0*/ 	.word	0x00000000
        /*11e4*/ 	.word	0x00034840
        /*11e8*/ 	.short	0x010a
        /*11ea*/ 	.byte	0x3f
	.zero		1


	//   ....[58]....
        /*11ec*/ 	.word	0x00024a30
        /*11f0*/ 	.word	0x00000012
        /*11f4*/ 	.word	0x00034800
        /*11f8*/ 	.short	0x0107
        /*11fa*/ 	.byte	0x3f
	.zero		1


	//   ....[59]....
        /*11fc*/ 	.word	0x00024b30
        /*1200*/ 	.word	0x00000012
        /*1204*/ 	.word	0x00034800
        /*1208*/ 	.short	0x0101
        /*120a*/ 	.byte	0x3f
	.zero		1


	//   ....[60]....
        /*120c*/ 	.word	0x00024b50
        /*1210*/ 	.word	0x00000012
        /*1214*/ 	.word	0x00034820
        /*1218*/ 	.short	0x010a
        /*121a*/ 	.byte	0x3f
	.zero		1


	//   ....[61]....
        /*121c*/ 	.word	0x00024f10
        /*1220*/ 	.word	0x00000003
        /*1224*/ 	.word	0x00034840
        /*1228*/ 	.short	0x010a
        /*122a*/ 	.byte	0x3f
	.zero		1


	//   ....[62]....
        /*122c*/ 	.word	0x00025390
        /*1230*/ 	.word	0x00000002
        /*1234*/ 	.word	0x00034860
        /*1238*/ 	.short	0x010a
        /*123a*/ 	.byte	0x3f
	.zero		1


	//   ....[63]....
        /*123c*/ 	.word	0x00025a40
        /*1240*/ 	.word	0x00000003
        /*1244*/ 	.word	0x00034840
        /*1248*/ 	.short	0x010a
        /*124a*/ 	.byte	0x3f
	.zero		1


	//   ....[64]....
        /*124c*/ 	.word	0x00025ec0
        /*1250*/ 	.word	0x00000002
        /*1254*/ 	.word	0x00034860
        /*1258*/ 	.short	0x010a
        /*125a*/ 	.byte	0x3f
	.zero		1


	//   ....[65]....
        /*125c*/ 	.word	0x000264d0
        /*1260*/ 	.word	0x00000003
        /*1264*/ 	.word	0x00034840
        /*1268*/ 	.short	0x010a
        /*126a*/ 	.byte	0x3f
	.zero		1


	//   ....[66]....
        /*126c*/ 	.word	0x00026940
        /*1270*/ 	.word	0x00000002
        /*1274*/ 	.word	0x00034860
        /*1278*/ 	.short	0x010a
        /*127a*/ 	.byte	0x3f
	.zero		1


	//   ....[67]....
        /*127c*/ 	.word	0x00026ef0
        /*1280*/ 	.word	0x00000000
        /*1284*/ 	.word	0x00034860
        /*1288*/ 	.short	0x010a
        /*128a*/ 	.byte	0x3f
	.zero		1


	//   ....[68]....
        /*128c*/ 	.word	0x00028590
        /*1290*/ 	.word	0x00000000
        /*1294*/ 	.word	0x00034820
        /*1298*/ 	.short	0x010a
        /*129a*/ 	.byte	0x3f
	.zero		1


	//   ....[69]....
        /*129c*/ 	.word	0x00028790
        /*12a0*/ 	.word	0x00000006
        /*12a4*/ 	.word	0x00000000
        /*12a8*/ 	.short	0x010a
        /*12aa*/ 	.byte	0x3f
	.zero		1


	//   ....[70]....
        /*12ac*/ 	.word	0x000287c0
        /*12b0*/ 	.word	0x00000007
        /*12b4*/ 	.word	0x00000000
        /*12b8*/ 	.short	0x010a
        /*12ba*/ 	.byte	0x3f
	.zero		1


	//   ....[71]....
        /*12bc*/ 	.word	0x00028820
        /*12c0*/ 	.word	0x00000004
        /*12c4*/ 	.word	0x00000000
        /*12c8*/ 	.short	0x010a
        /*12ca*/ 	.byte	0x3f
	.zero		1


	//   ....[72]....
        /*12cc*/ 	.word	0x00028850
        /*12d0*/ 	.word	0x00000003
        /*12d4*/ 	.word	0x00000000
        /*12d8*/ 	.short	0x010a
        /*12da*/ 	.byte	0x3f
	.zero		1


	//   ....[73]....
        /*12dc*/ 	.word	0x000288b0
        /*12e0*/ 	.word	0x00000003
        /*12e4*/ 	.word	0x00034890
        /*12e8*/ 	.short	0x010a
        /*12ea*/ 	.byte	0x3f
	.zero		1


	//   ....[74]....
        /*12ec*/ 	.word	0x00028900
        /*12f0*/ 	.word	0x00000003
        /*12f4*/ 	.word	0x00034890
        /*12f8*/ 	.short	0x010a
        /*12fa*/ 	.byte	0x3f
	.zero		1


	//   ....[75]....
        /*12fc*/ 	.word	0x00028950
        /*1300*/ 	.word	0x00000003
        /*1304*/ 	.word	0x00034890
        /*1308*/ 	.short	0x010a
        /*130a*/ 	.byte	0x3f
	.zero		1


	//   ....[76]....
        /*130c*/ 	.word	0x000289a0
        /*1310*/ 	.word	0x00000003
        /*1314*/ 	.word	0x000348b0
        /*1318*/ 	.short	0x010a
        /*131a*/ 	.byte	0x3f
	.zero		1


	//   ....[77]....
        /*131c*/ 	.word	0x00028d90
        /*1320*/ 	.word	0x00000002
        /*1324*/ 	.word	0x00034800
        /*1328*/ 	.short	0x010a
        /*132a*/ 	.byte	0x3f
	.zero		1


	//   ....[78]....
        /*132c*/ 	.word	0x00029190
        /*1330*/ 	.word	0x00000002
        /*1334*/ 	.word	0x00034800
        /*1338*/ 	.short	0x010a
        /*133a*/ 	.byte	0x3f
	.zero		1


	//   ....[79]....
        /*133c*/ 	.word	0x000291e0
        /*1340*/ 	.word	0x00000000
        /*1344*/ 	.word	0x00034830
        /*1348*/ 	.short	0x010a
        /*134a*/ 	.byte	0x3f
	.zero		1


	//   ....[80]....
        /*134c*/ 	.word	0x00029230
        /*1350*/ 	.word	0x0000000d
        /*1354*/ 	.word	0x00034830
        /*1358*/ 	.short	0x010a
        /*135a*/ 	.byte	0x3f
	.zero		1


	//   ....[81]....
        /*135c*/ 	.word	0x00029280
        /*1360*/ 	.word	0x0000000e
        /*1364*/ 	.word	0x00034850
        /*1368*/ 	.short	0x010a
        /*136a*/ 	.byte	0x3f
	.zero		1


	//   ....[82]....
        /*136c*/ 	.word	0x000292d0
        /*1370*/ 	.word	0x00000008
        /*1374*/ 	.word	0x00034830
        /*1378*/ 	.short	0x010a
        /*137a*/ 	.byte	0x3f
	.zero		1


	//   ....[83]....
        /*137c*/ 	.word	0x00029320
        /*1380*/ 	.word	0x0000000b
        /*1384*/ 	.word	0x00034850
        /*1388*/ 	.short	0x010a
        /*138a*/ 	.byte	0x3f
	.zero		1


	//   ....[84]....
        /*138c*/ 	.word	0x00029370
        /*1390*/ 	.word	0x00000006
        /*1394*/ 	.word	0x00034850
        /*1398*/ 	.short	0x010a
        /*139a*/ 	.byte	0x3f
	.zero		1


	//   ....[85]....
        /*139c*/ 	.word	0x00029520
        /*13a0*/ 	.word	0x00000012
        /*13a4*/ 	.word	0x00034820
        /*13a8*/ 	.short	0x010a
        /*13aa*/ 	.byte	0x3f
	.zero		1


	//   ....[86]....
        /*13ac*/ 	.word	0x00029570
        /*13b0*/ 	.word	0x00000005
        /*13b4*/ 	.word	0x000348a0
        /*13b8*/ 	.short	0x010a
        /*13ba*/ 	.byte	0x3f
	.zero		1


	//   ....[87]....
        /*13bc*/ 	.word	0x000295c0
        /*13c0*/ 	.word	0x00000005
        /*13c4*/ 	.word	0x000348c0
        /*13c8*/ 	.short	0x010a
        /*13ca*/ 	.byte	0x3f
	.zero		1


	//   ....[88]....
        /*13cc*/ 	.word	0x00029610
        /*13d0*/ 	.word	0x00000006
        /*13d4*/ 	.word	0x000348a0
        /*13d8*/ 	.short	0x010a
        /*13da*/ 	.byte	0x3f
	.zero		1


	//   ....[89]....
        /*13dc*/ 	.word	0x00029660
        /*13e0*/ 	.word	0x00000006
        /*13e4*/ 	.word	0x000348c0
        /*13e8*/ 	.short	0x010a
        /*13ea*/ 	.byte	0x3f
	.zero		1


	//   ....[90]....
        /*13ec*/ 	.word	0x00029800
        /*13f0*/ 	.word	0x00000000
        /*13f4*/ 	.word	0x00034840
        /*13f8*/ 	.short	0x010a
        /*13fa*/ 	.byte	0x3f
	.zero		1


	//   ....[91]....
        /*13fc*/ 	.word	0x0002a3e0
        /*1400*/ 	.word	0x00000012
        /*1404*/ 	.word	0x00034820
        /*1408*/ 	.short	0x010a
        /*140a*/ 	.byte	0x3f
	.zero		1


	//   ....[92]....
        /*140c*/ 	.word	0x0002a430
        /*1410*/ 	.word	0x00000003
        /*1414*/ 	.word	0x00034840
        /*1418*/ 	.short	0x010a
        /*141a*/ 	.byte	0x3f
	.zero		1


	//   ....[93]....
        /*141c*/ 	.word	0x0002a480
        /*1420*/ 	.word	0x00000002
        /*1424*/ 	.word	0x00034860
        /*1428*/ 	.short	0x010a
        /*142a*/ 	.byte	0x3f
	.zero		1


	//   ....[94]....
        /*142c*/ 	.word	0x0002a4d0
        /*1430*/ 	.word	0x00000003
        /*1434*/ 	.word	0x00034840
        /*1438*/ 	.short	0x010a
        /*143a*/ 	.byte	0x3f
	.zero		1


	//   ....[95]....
        /*143c*/ 	.word	0x0002a520
        /*1440*/ 	.word	0x00000002
        /*1444*/ 	.word	0x00034860
        /*1448*/ 	.short	0x010a
        /*144a*/ 	.byte	0x3f
	.zero		1


	//   ....[96]....
        /*144c*/ 	.word	0x0002a570
        /*1450*/ 	.word	0x00000003
        /*1454*/ 	.word	0x00034840
        /*1458*/ 	.short	0x010a
        /*145a*/ 	.byte	0x3f
	.zero		1


	//   ....[97]....
        /*145c*/ 	.word	0x0002a5c0
        /*1460*/ 	.word	0x00000002
        /*1464*/ 	.word	0x00034860
        /*1468*/ 	.short	0x010a
        /*146a*/ 	.byte	0x3f
	.zero		1


	//   ....[98]....
        /*146c*/ 	.word	0x0002a610
        /*1470*/ 	.word	0x00000000
        /*1474*/ 	.word	0x00034860
        /*1478*/ 	.short	0x010a
        /*147a*/ 	.byte	0x3f
	.zero		1


	//   ....[99]....
        /*147c*/ 	.word	0x0002b1b0
        /*1480*/ 	.word	0x00000000
        /*1484*/ 	.word	0x00034820
        /*1488*/ 	.short	0x010a
        /*148a*/ 	.byte	0x3f
	.zero		1


	//   ....[100]....
        /*148c*/ 	.word	0x0002b350
        /*1490*/ 	.word	0x00000006
        /*1494*/ 	.word	0x00000000
        /*1498*/ 	.short	0x010a
        /*149a*/ 	.byte	0x3f
	.zero		1


	//   ....[101]....
        /*149c*/ 	.word	0x0002b3a0
        /*14a0*/ 	.word	0x00000007
        /*14a4*/ 	.word	0x00000000
        /*14a8*/ 	.short	0x010a
        /*14aa*/ 	.byte	0x3f
	.zero		1


	//   ....[102]....
        /*14ac*/ 	.word	0x0002b3f0
        /*14b0*/ 	.word	0x00000004
        /*14b4*/ 	.word	0x00000000
        /*14b8*/ 	.short	0x010a
        /*14ba*/ 	.byte	0x3f
	.zero		1


	//----- nvinfo : EIATTR_NUM_MBARRIERS
	.align		4
.L_571:
        /*14bc*/ 	.byte	0x03, 0x38
        /*14be*/ 	.short	0x0016


	//----- nvinfo : EIATTR_EXIT_INSTR_OFFSETS
	.align		4
        /*14c0*/ 	.byte	0x04, 0x1c
        /*14c2*/ 	.short	(.L_573 - .L_572)


	//   ....[0]....
.L_572:
        /*14c4*/ 	.word	0x000288a0


	//----- nvinfo : EIATTR_MAX_THREADS
	.align		4
.L_573:
        /*14c8*/ 	.byte	0x04, 0x05
        /*14ca*/ 	.short	(.L_575 - .L_574)
.L_574:
        /*14cc*/ 	.word	0x00000180
        /*14d0*/ 	.word	0x00000001
        /*14d4*/ 	.word	0x00000001


	//----- nvinfo : EIATTR_CRS_STACK_SIZE
	.align		4
.L_575:
        /*14d8*/ 	.byte	0x04, 0x1e
        /*14da*/ 	.short	(.L_577 - .L_576)
.L_576:
        /*14dc*/ 	.word	0x00000000


	//----- nvinfo : EIATTR_CBANK_PARAM_SIZE
	.align		4
.L_577:
        /*14e0*/ 	.byte	0x03, 0x19
        /*14e2*/ 	.short	0x0af0


	//----- nvinfo : EIATTR_PARAM_CBANK
	.align		4
        /*14e4*/ 	.byte	0x04, 0x0a
        /*14e6*/ 	.short	(.L_579 - .L_578)
	.align		4
.L_578:
        /*14e8*/ 	.word	index@(.nv.constant0._ZN7cutlass13device_kernelIN5flash11enable_sm90INS1_16FlashAttnFwdSm90INS1_25CollectiveMainloopFwdSm90ILi2EN4cute5tupleIJNS5_1CILi1EEES8_S8_EEENS6_IJNS7_ILi128EEESA_NS7_ILi192EEEEEELi128ENS_10bfloat16_tEfNS_4arch4Sm90ELb1ELb0ELb1ELb1ELb0ELb1ELb0ELb1ELb1ELb1ELb1ELb0EEENS1_21CollectiveEpilogueFwdINS6_IJSA_SA_SA_EEES9_SD_SF_Li256ELb1ELb1ELb1ELb0EEENS1_36VarlenDynamicPersistentTileSchedulerILi128ELi128ELi256ELi128ELb1ELb1ELb1ELb1ELb1ELb1EEEEEEEEEvNT_6ParamsE)
        /*14ec*/ 	.short	0x0210
        /*14ee*/ 	.short	0x0af0


	//----- nvinfo : EIATTR_SW_WAR
	.align		4
.L_579:
        /*14f0*/ 	.byte	0x04, 0x36
        /*14f2*/ 	.short	(.L_581 - .L_580)
.L_580:
        /*14f4*/ 	.word	0x00000008
.L_581:


//--------------------- .nv.info._ZN7cutlass13device_kernelIN5flash11enable_sm90INS1_16FlashAttnFwdSm90INS1_25CollectiveMainloopFwdSm90ILi2EN4cute5tupleIJNS5_1CILi1EEES8_S8_EEENS6_IJNS7_ILi64EEESA_SA_EEELi512ENS_10bfloat16_tEfNS_4arch4Sm90ELb0ELb0ELb1ELb0ELb0ELb0ELb0ELb0ELb0ELb1ELb1ELb0EEENS1_21CollectiveEpilogueFwdINS6_IJSA_NS7_ILi512EEESA_EEES9_SC_SE_Li256ELb0ELb1ELb1ELb0EEENS1_19SingleTileSchedulerILb0ELb1ELb1ELi64EEEEEEEEEvNT_6ParamsE --------------------------
	.section	.nv.info._ZN7cutlass13device_kernelIN5flash11enable_sm90INS1_16FlashAttnFwdSm90INS1_25CollectiveMainloopFwdSm90ILi2EN4cute5tupleIJNS5_1CILi1EEES8_S8_EEENS6_IJNS7_ILi64EEESA_SA_EEELi512ENS_10bfloat16_tEfNS_4arch4Sm90ELb0ELb0ELb1ELb0ELb0ELb0ELb0ELb0ELb0ELb1ELb1ELb0EEENS1_21CollectiveEpilogueFwdINS6_IJSA_NS7_ILi512EEESA_EEES9_SC_SE_Li256ELb0ELb1ELb1ELb0EEENS1_19SingleTileSchedulerILb0ELb1ELb1ELi64EEEEEEEEEvNT_6ParamsE,"",@"SHT_CUDA_INFO"
	.sectionflags	@""
	.align	4


	//----- nvinfo : EIATTR_CUDA_API_VERSION
	.align		4
        /*0000*/ 	.byte	0x04, 0x37
        /*0002*/ 	.short	(.L_583 - .L_582)
.L_582:
        /*0004*/ 	.word	0x00000082


	//----- nvinfo : EIATTR_KPARAM_INFO
	.align		4
.L_583:
        /*0008*/ 	.byte	0x04, 0x17
        /*000a*/ 	.short	(.L_585 - .L_584)
.L_584:
        /*000c*/ 	.word	0x00000000
        /*0010*/ 	.short	0x0000
        /*0012*/ 	.short	0x0070
        /*0014*/ 	.byte	0x00, 0xf0, 0x01, 0x28


	//----- nvinfo : EIATTR_SPARSE_MMA_MASK
	.align		4
.L_585:
        /*0018*/ 	.byte	0x03, 0x50
        /*001a*/ 	.short	0x0000


	//----- nvinfo : EIATTR_MAXREG_COUNT
	.align		4
        /*001c*/ 	.byte	0x03, 0x1b
        /*001e*/ 	.short	0x00a8


	//----- nvinfo : EIATTR_NUM_BARRIERS
	.align		4
        /*0020*/ 	.byte	0x02, 0x4c
        /*0022*/ 	.byte	0x10
	.zero		1


	//----- nvinfo : EIATTR_EXTERNS
	.align		4
        /*0024*/ 	.byte	0x04, 0x0f
        /*0026*/ 	.short	(.L_587 - .L_586)


	//   ....[0]....
	.align		4
.L_586:
        /*0028*/ 	.word	index@(__assertfail)


	//----- nvinfo : EIATTR_ANNOTATIONS
	.align		4
.L_587:
        /*002c*/ 	.byte	0x04, 0x55
        /*002e*/ 	.short	(.L_589 - .L_588)


	//   ....[0]....
.L_588:
        /* <DEDUP_REMOVED lines=11> */


	//----- nvinfo : EIATTR_MERCURY_ISA_VERSION
	.align		4
.L_589:
        /*00d0*/ 	.byte	0x03, 0x5f
        /*00d2*/ 	.short	0x0101


	//----- nvinfo : EIATTR_INT_WARP_WIDE_INSTR_OFFSETS
	.align		4
        /*00d4*/ 	.byte	0x04, 0x31
        /*00d6*/ 	.short	(.L_591 - .L_590)


	//   ....[0]....
.L_590:
        /*00d8*/ 	.word	0x00000120


	//   ....[1]....
        /*00dc*/ 	.word	0x00000160


	//   ....[2]....
        /*00e0*/ 	.word	0x00000230


	//----- nvinfo : EIATTR_COOP_GROUP_MASK_REGIDS
	.align		4
.L_591:
        /*00e4*/ 	.byte	0x04, 0x29
        /*00e6*/ 	.short	(.L_593 - .L_592)


	//   ....[0]....
.L_592:
        /*00e8*/ 	.word	0xffffffff


	//   ....[1]....
        /*00ec*/ 	.word	0xffffffff


	//   ....[2]....
        /*00f0*/ 	.word	0xffffffff


	//   ....[3]....
        /*00f4*/ 	.word	0xffffffff


	//   ....[4]....
        /*00f8*/ 	.word	0xffffffff


	//   ....[5]....
        /*00fc*/ 	.word	0xffffffff


	//   ....[6]....
        /*0100*/ 	.word	0xffffffff


	//   ....[7]....
        /*0104*/ 	.word	0xffffffff


	//   ....[8]....
        /*0108*/ 	.word	0xffffffff


	//   ....[9]....
        /*010c*/ 	.word	0xffffffff


	//   ....[10]....
        /*0110*/ 	.word	0xffffffff


	//   ....[11]....
        /*0114*/ 	.word	0xffffffff


	//   ....[12]....
        /*0118*/ 	.word	0xffffffff


	//   ....[13]....
        /*011c*/ 	.word	0xffffffff


	//   ....[14]....
        /*0120*/ 	.word	0xffffffff


	//   ....[15]....
        /*0124*/ 	.word	0xffffffff


	//   ....[16]....
        /*0128*/ 	.word	0xffffffff


	//   ....[17]....
        /*012c*/ 	.word	0xffffffff


	//   ....[18]....
        /*0130*/ 	.word	0xffffffff


	//   ....[19]....
        /*0134*/ 	.word	0xffffffff


	//   ....[20]....
        /*0138*/ 	.word	0xffffffff


	//   ....[21]....
        /*013c*/ 	.word	0xffffffff


	//   ....[22]....
        /*0140*/ 	.word	0xffffffff


	//   ....[23]....
        /*0144*/ 	.word	0xffffffff


	//   ....[24]....
        /*0148*/ 	.word	0xffffffff


	//   ....[25]....
        /*014c*/ 	.word	0xffffffff


	//   ....[26]....
        /*0150*/ 	.word	0xffffffff


	//   ....[27]....
        /*0154*/ 	.word	0xffffffff


	//   ....[28]....
        /*0158*/ 	.word	0xffffffff


	//   ....[29]....
        /*015c*/ 	.word	0xffffffff


	//   ....[30]....
        /*0160*/ 	.word	0xffffffff


	//   ....[31]....
        /*0164*/ 	.word	0xffffffff


	//   ....[32]....
        /*0168*/ 	.word	0xffffffff


	//   ....[33]....
        /*016c*/ 	.word	0xffffffff


	//   ....[34]....
        /*0170*/ 	.word	0xffffffff


	//   ....[35]....
        /*0174*/ 	.word	0xffffffff


	//   ....[36]....
        /*0178*/ 	.word	0xffffffff


	//   ....[37]....
        /*017c*/ 	.word	0xffffffff


	//   ....[38]....
        /*0180*/ 	.word	0xffffffff


	//   ....[39]....
        /*0184*/ 	.word	0xffffffff


	//   ....[40]....
        /*0188*/ 	.word	0xffffffff


	//   ....[41]....
        /*018c*/ 	.word	0xffffffff


	//   ....[42]....
        /*0190*/ 	.word	0xffffffff


	//   ....[43]....
        /*0194*/ 	.word	0x0500000f


	//   ....[44]....
        /*0198*/ 	.word	0x0500000f


	//   ....[45]....
        /*019c*/ 	.word	0x0500000f


	//   ....[46]....
        /*01a0*/ 	.word	0x0500000f


	//   ....[47]....
        /*01a4*/ 	.word	0x0500000f


	//   ....[48]....
        /*01a8*/ 	.word	0x0500000f


	//   ....[49]....
        /*01ac*/ 	.word	0x0500000f


	//   ....[50]....
        /*01b0*/ 	.word	0x0500000f


	//   ....[51]....
        /*01b4*/ 	.word	0x0500000f


	//   ....[52]....
        /*01b8*/ 	.word	0x0500000f


	//----- nvinfo : EIATTR_COOP_GROUP_INSTR_OFFSETS
	.align		4
.L_593:
        /*01bc*/ 	.byte	0x04, 0x28
        /*01be*/ 	.short	(.L_595 - .L_594)


	//   ....[0]....
.L_594:
        /*01c0*/ 	.word	0x00000060


	//   ....[1]....
        /*01c4*/ 	.word	0x00000130


	//   ....[2]....
        /*01c8*/ 	.word	0x00000220


	//   ....[3]....
        /*01cc*/ 	.word	0x00000360


	//   ....[4]....
        /*01d0*/ 	.word	0x000004c0


	//   ....[5]....
        /*01d4*/ 	.word	0x000005e0


	//   ....[6]....
        /*01d8*/ 	.word	0x00000740


	//   ....[7]....
        /*01dc*/ 	.word	0x00001260


	//   ....[8]....
        /*01e0*/ 	.word	0x000031a0


	//   ....[9]....
        /*01e4*/ 	.word	0x00004030


	//   ....[10]....
        /*01e8*/ 	.word	0x00004110


	//   ....[11]....
        /*01ec*/ 	.word	0x00004290


	//   ....[12]....
        /*01f0*/ 	.word	0x00004330


	//   ....[13]....
        /*01f4*/ 	.word	0x00004e50


	//   ....[14]....
        /*01f8*/ 	.word	0x00005550


	//   ....[15]....
        /*01fc*/ 	.word	0x00005610


	//   ....[16]....
        /*0200*/ 	.word	0x000058c0


	//   ....[17]....
        /*0204*/ 	.word	0x00005a80


	//   ....[18]....
        /*0208*/ 	.word	0x00006ad0


	//   ....[19]....
        /*020c*/ 	.word	0x00006b40


	//   ....[20]....
        /*0210*/ 	.word	0x00006b90


	//   ....[21]....
        /*0214*/ 	.word	0x00006bb0


	//   ....[22]....
        /*0218*/ 	.word	0x00006bd0


	//   ....[23]....
        /*021c*/ 	.word	0x000076a0


	//   ....[24]....
        /*0220*/ 	.word	0x00007b00


	//   ....[25]....
        /*0224*/ 	.word	0x00007b30


	//   ....[26]....
        /*0228*/ 	.word	0x00007b60


	//   ....[27]....
        /*022c*/ 	.word	0x00007b90


	//   ....[28]....
        /*0230*/ 	.word	0x00008010


	//   ....[29]....
        /*0234*/ 	.word	0x00008030


	//   ....[30]....
        /*0238*/ 	.word	0x00008c80


	//   ....[31]....
        /*023c*/ 	.word	0x00008ca0


	//   ....[32]....
        /*0240*/ 	.word	0x00009cd0


	//   ....[33]....
        /*0244*/ 	.word	0x0000a6a0


	//   ....[34]....
        /*0248*/ 	.word	0x0000af40


	//   ....[35]....
        /*024c*/ 	.word	0x0000af70


	//   ....[36]....
        /*0250*/ 	.word	0x0000afa0


	//   ....[37]....
        /*0254*/ 	.word	0x0000b050


	//   ....[38]....
        /*0258*/ 	.word	0x0000b080


	//   ....[39]....
        /*025c*/ 	.word	0x0000b0f0


	//   ....[40]....
        /*0260*/ 	.word	0x0000b120


	//   ....[41]....
        /*0264*/ 	.word	0x0000b130


	//   ....[42]....
        /*0268*/ 	.word	0x0000e020


	//   ....[43]....
        /*026c*/ 	.word	0x0000e560


	//   ....[44]....
        /*0270*/ 	.word	0x0000e6d0


	//   ....[45]....
        /*0274*/ 	.word	0x0000e730


	//   ....[46]....
        /*0278*/ 	.word	0x0000e7d0


	//   ....[47]....
        /*027c*/ 	.word	0x0000e8d0


	//   ....[48]....
        /*0280*/ 	.word	0x0000e940


	//   ....[49]....
        /*0284*/ 	.word	0x0000ea20


	//   ....[50]....
        /*0288*/ 	.word	0x0000ea90


	//   ....[51]....
        /*028c*/ 	.word	0x0000eb60


	//   ....[52]....
        /*0290*/ 	.word	0x0000ef70


	//----- nvinfo : EIATTR_REG_RECONFIG
	.align		4
.L_595:
        /*0294*/ 	.byte	0x01, 0x54
	.zero		2


	//----- nvinfo : EIATTR_SYSCALL_OFFSETS
	.align		4
        /*0298*/ 	.byte	0x04, 0x46
        /*029a*/ 	.short	(.L_597 - .L_596)


	//   ....[0]....
.L_596:
        /*029c*/ 	.word	0x00003370


	//   ....[1]....
        /*02a0*/ 	.word	0x0000a360


	//   ....[2]....
        /*02a4*/ 	.word	0x0000a4a0


	//   ....[3]....
        /*02a8*/ 	.word	0x0000a590


	//   ....[4]....
        /*02ac*/ 	.word	0x0000abd0


	//----- nvinfo : EIATTR_MBARRIER_INSTR_OFFSETS
	.align		4
.L_597:
        /*02b0*/ 	.byte	0x04, 0x39
        /*02b2*/ 	.short	(.L_599 - .L_598)


	//   ....[0]....
.L_598:
        /*02b4*/ 	.word	0x00000250
        /*02b8*/ 	.word	0x000000ff
        /*02bc*/ 	.word	0x00028c00
        /*02c0*/ 	.short	0x0100
        /*02c2*/ 	.byte	0x08
	.zero		1


	//   ....[1]....
        /*02c4*/ 	.word	0x00000260
        /*02c8*/ 	.word	0x000000ff
        /*02cc*/ 	.word	0x00028c20
        /*02d0*/ 	.short	0x0100
        /*02d2*/ 	.byte	0x08
	.zero		1


	//   ....[2]....
        /*02d4*/ 	.word	0x00000310
        /*02d8*/ 	.word	0x000000ff
        /*02dc*/ 	.word	0x00028c30
        /*02e0*/ 	.short	0x0100
        /*02e2*/ 	.byte	0x06
	.zero		1


	//   ....[3]....
        /*02e4*/ 	.word	0x00000320
        /*02e8*/ 	.word	0x000000ff
        /*02ec*/ 	.word	0x00028c40
        /*02f0*/ 	.short	0x0100
        /*02f2*/ 	.byte	0x06
	.zero		1


	//   ....[4]....
        /*02f4*/ 	.word	0x00000330
        /*02f8*/ 	.word	0x000000ff
        /*02fc*/ 	.word	0x00028c38
        /*0300*/ 	.short	0x0100
        /*0302*/ 	.byte	0x06
	.zero		1


	//   ....[5]....
        /*0304*/ 	.word	0x00000340
        /*0308*/ 	.word	0x000000ff
        /*030c*/ 	.word	0x00028c48
        /*0310*/ 	.short	0x0100
        /*0312*/ 	.byte	0x06
	.zero		1


	//   ....[6]....
        /*0314*/ 	.word	0x00000470
        /*0318*/ 	.word	0x000000ff
        /*031c*/ 	.word	0x00028c50
        /*0320*/ 	.short	0x0100
        /*0322*/ 	.byte	0x08
	.zero		1


	//   ....[7]....
        /*0324*/ 	.word	0x00000480
        /*0328*/ 	.word	0x000000ff
        /*032c*/ 	.word	0x00028c60
        /*0330*/ 	.short	0x0100
        /*0332*/ 	.byte	0x08
	.zero		1


	//   ....[8]....
        /*0334*/ 	.word	0x00000490
        /*0338*/ 	.word	0x000000ff
        /*033c*/ 	.word	0x00028c58
        /*0340*/ 	.short	0x0100
        /*0342*/ 	.byte	0x08
	.zero		1


	//   ....[9]....
        /*0344*/ 	.word	0x000004a0
        /*0348*/ 	.word	0x000000ff
        /*034c*/ 	.word	0x00028c68
        /*0350*/ 	.short	0x0100
        /*0352*/ 	.byte	0x08
	.zero		1


	//   ....[10]....
        /*0354*/ 	.word	0x00000590
        /*0358*/ 	.word	0x000000ff
        /*035c*/ 	.word	0x00028c70
        /*0360*/ 	.short	0x0100
        /*0362*/ 	.byte	0x06
	.zero		1


	//   ....[11]....
        /*0364*/ 	.word	0x000005a0
        /*0368*/ 	.word	0x000000ff
        /*036c*/ 	.word	0x00028c80
        /*0370*/ 	.short	0x0100
        /*0372*/ 	.byte	0x06
	.zero		1


	//   ....[12]....
        /*0374*/ 	.word	0x000005b0
        /*0378*/ 	.word	0x000000ff
        /*037c*/ 	.word	0x00028c78
        /*0380*/ 	.short	0x0100
        /*0382*/ 	.byte	0x06
	.zero		1


	//   ....[13]....
        /*0384*/ 	.word	0x000005c0
        /*0388*/ 	.word	0x000000ff
        /*038c*/ 	.word	0x00028c88
        /*0390*/ 	.short	0x0100
        /*0392*/ 	.byte	0x06
	.zero		1


	//   ....[14]....
        /*0394*/ 	.word	0x000006f0
        /*0398*/ 	.word	0x000000ff
        /*039c*/ 	.word	0x00028c90
        /*03a0*/ 	.short	0x0100
        /*03a2*/ 	.byte	0x08
	.zero		1


	//   ....[15]....
        /*03a4*/ 	.word	0x00000700
        /*03a8*/ 	.word	0x000000ff
        /*03ac*/ 	.word	0x00028ca0
        /*03b0*/ 	.short	0x0100
        /*03b2*/ 	.byte	0x08
	.zero		1


	//   ....[16]....
        /*03b4*/ 	.word	0x00000710
        /*03b8*/ 	.word	0x000000ff
        /*03bc*/ 	.word	0x00028c98
        /*03c0*/ 	.short	0x0100
        /*03c2*/ 	.byte	0x08
	.zero		1


	//   ....[17]....
        /*03c4*/ 	.word	0x00000720
        /*03c8*/ 	.word	0x000000ff
        /*03cc*/ 	.word	0x00028ca8
        /*03d0*/ 	.short	0x0100
        /*03d2*/ 	.byte	0x08
	.zero		1


	//   ....[18]....
        /*03d4*/ 	.word	0x00000850
        /*03d8*/ 	.word	0x000000ff
        /*03dc*/ 	.word	0x00028cb0
        /*03e0*/ 	.short	0x0100
        /*03e2*/ 	.byte	0x08
	.zero		1


	//   ....[19]....
        /*03e4*/ 	.word	0x00000860
        /*03e8*/ 	.word	0x000000ff
        /*03ec*/ 	.word	0x00028cc0
        /*03f0*/ 	.short	0x0100
        /*03f2*/ 	.byte	0x08
	.zero		1


	//   ....[20]....
        /*03f4*/ 	.word	0x00000870
        /*03f8*/ 	.word	0x000000ff
        /*03fc*/ 	.word	0x00028cb8
        /*0400*/ 	.short	0x0100
        /*0402*/ 	.byte	0x08
	.zero		1


	//   ....[21]....
        /*0404*/ 	.word	0x00000880
        /*0408*/ 	.word	0x000000ff
        /*040c*/ 	.word	0x00028cc8
        /*0410*/ 	.short	0x0100
        /*0412*/ 	.byte	0x08
	.zero		1


	//   ....[22]....
        /*0414*/ 	.word	0x00001410
        /*0418*/ 	.word	0x000000ff
        /*041c*/ 	.word	0x00028c50
        /*0420*/ 	.short	0x010a
        /*0422*/ 	.byte	0x05
	.zero		1


	//   ....[23]....
        /*0424*/ 	.word	0x00001700
        /*0428*/ 	.word	0x00000005
        /*042c*/ 	.word	0x00000000
        /*0430*/ 	.short	0x0101
        /*0432*/ 	.byte	0x3f
	.zero		1


	//   ....[24]....
        /*0434*/ 	.word	0x00002050
        /*0438*/ 	.word	0x000000ff
        /*043c*/ 	.word	0x00028c50
        /*0440*/ 	.short	0x010a
        /*0442*/ 	.byte	0x07
	.zero		1


	//   ....[25]....
        /*0444*/ 	.word	0x00002090
        /*0448*/ 	.word	0x000000ff
        /*044c*/ 	.word	0x00028c50
        /*0450*/ 	.short	0x010a
        /*0452*/ 	.byte	0x07
	.zero		1


	//   ....[26]....
        /*0454*/ 	.word	0x00002260
        /*0458*/ 	.word	0x00000005
        /*045c*/ 	.word	0x00000000
        /*0460*/ 	.short	0x0101
        /*0462*/ 	.byte	0x3f
	.zero		1


	//   ....[27]....
        /*0464*/ 	.word	0x000033b0
        /*0468*/ 	.word	0x000000ff
        /*046c*/ 	.word	0x00028c00
        /*0470*/ 	.short	0x010a
        /*0472*/ 	.byte	0x24
	.zero		1


	//   ....[28]....
        /*0474*/ 	.word	0x00003530
        /*0478*/ 	.word	0x000000ff
        /*047c*/ 	.word	0x00028c30
        /*0480*/ 	.short	0x010a
        /*0482*/ 	.byte	0x24
	.zero		1


	//   ....[29]....
        /*0484*/ 	.word	0x000035a0
        /*0488*/ 	.word	0x000000ff
        /*048c*/ 	.word	0x00028c30
        /*0490*/ 	.short	0x010a
        /*0492*/ 	.byte	0x24
	.zero		1


	//   ....[30]....
        /*0494*/ 	.word	0x00004750
        /*0498*/ 	.word	0x00000007
        /*049c*/ 	.word	0x00000000
        /*04a0*/ 	.short	0x0101
        /*04a2*/ 	.byte	0x3f
	.zero		1


	//   ....[31]....
        /*04a4*/ 	.word	0x00004b90
        /*04a8*/ 	.word	0x000000ff
        /*04ac*/ 	.word	0x00028c50
        /*04b0*/ 	.short	0x010a
        /*04b2*/ 	.byte	0x24
	.zero		1


	//   ....[32]....
        /*04b4*/ 	.word	0x00004be0
        /*04b8*/ 	.word	0x000000ff
        /*04bc*/ 	.word	0x00028c50
        /*04c0*/ 	.short	0x010a
        /*04c2*/ 	.byte	0x24
	.zero		1


	//   ....[33]....
        /*04c4*/ 	.word	0x00004e70
        /*04c8*/ 	.word	0x0000000e
        /*04cc*/ 	.word	0x00000000
        /*04d0*/ 	.short	0x0101
        /*04d2*/ 	.byte	0x3f
	.zero		1


	//   ....[34]....
        /*04d4*/ 	.word	0x00004f70
        /*04d8*/ 	.word	0x000000ff
        /*04dc*/ 	.word	0x00028c30
        /*04e0*/ 	.short	0x010a
        /*04e2*/ 	.byte	0x07
	.zero		1


	//   ....[35]....
        /*04e4*/ 	.word	0x00004fb0
        /*04e8*/ 	.word	0x000000ff
        /*04ec*/ 	.word	0x00028c30
        /*04f0*/ 	.short	0x010a
        /*04f2*/ 	.byte	0x07
	.zero		1


	//   ....[36]....
        /*04f4*/ 	.word	0x00005dc0
        /*04f8*/ 	.word	0x00000098
        /*04fc*/ 	.word	0x00000000
        /*0500*/ 	.short	0x0101
        /*0502*/ 	.byte	0x3f
	.zero		1


	//   ....[37]....
        /*0504*/ 	.word	0x00006830
        /*0508*/ 	.word	0x000000ff
        /*050c*/ 	.word	0x00028c50
        /*0510*/ 	.short	0x010a
        /*0512*/ 	.byte	0x07
	.zero		1


	//   ....[38]....
        /*0514*/ 	.word	0x00006870
        /*0518*/ 	.word	0x000000ff
        /*051c*/ 	.word	0x00028c50
        /*0520*/ 	.short	0x010a
        /*0522*/ 	.byte	0x07
	.zero		1


	//   ....[39]....
        /*0524*/ 	.word	0x00006af0
        /*0528*/ 	.word	0x000000ab
        /*052c*/ 	.word	0x00000000
        /*0530*/ 	.short	0x0101
        /*0532*/ 	.byte	0x3f
	.zero		1


	//   ....[40]....
        /*0534*/ 	.word	0x00007660
        /*0538*/ 	.word	0x000000ff
        /*053c*/ 	.word	0x00000000
        /*0540*/ 	.short	0x0101
        /*0542*/ 	.byte	0x04
	.zero		1


	//   ....[41]....
        /*0544*/ 	.word	0x0000a8c0
        /*0548*/ 	.word	0x000000ff
        /*054c*/ 	.word	0x00028c40
        /*0550*/ 	.short	0x010a
        /*0552*/ 	.byte	0x26
	.zero		1


	//   ....[42]....
        /*0554*/ 	.word	0x0000b240
        /*0558*/ 	.word	0x000000ff
        /*055c*/ 	.word	0x00028c00
        /*0560*/ 	.short	0x0107
        /*0562*/ 	.byte	0x26
	.zero		1


	//   ....[43]....
        /*0564*/ 	.word	0x0000b280
        /*0568*/ 	.word	0x000000ff
        /*056c*/ 	.word	0x00028c00
        /*0570*/ 	.short	0x0101
        /*0572*/ 	.byte	0x26
	.zero		1


	//   ....[44]....
        /*0574*/ 	.word	0x0000b290
        /*0578*/ 	.word	0x000000ff
        /*057c*/ 	.word	0x00028c20
        /*0580*/ 	.short	0x010a
        /*0582*/ 	.byte	0x26
	.zero		1


	//   ....[45]....
        /*0584*/ 	.word	0x0000b2f0
        /*0588*/ 	.word	0x000000ff
        /*058c*/ 	.word	0x00028c60
        /*0590*/ 	.short	0x010a
        /*0592*/ 	.byte	0x26
	.zero		1


	//   ....[46]....
        /*0594*/ 	.word	0x0000be80
        /*0598*/ 	.word	0x000000ff
        /*059c*/ 	.word	0x00028c48
        /*05a0*/ 	.short	0x010a
        /*05a2*/ 	.byte	0x26
	.zero		1


	//   ....[47]....
        /*05a4*/ 	.word	0x0000c050
        /*05a8*/ 	.word	0x000000ff
        /*05ac*/ 	.word	0x00028c68
        /*05b0*/ 	.short	0x010a
        /*05b2*/ 	.byte	0x26
	.zero		1


	//   ....[48]....
        /*05b4*/ 	.word	0x0000c9f0
        /*05b8*/ 	.word	0x000000ff
        /*05bc*/ 	.word	0x00028c40
        /*05c0*/ 	.short	0x010a
        /*05c2*/ 	.byte	0x26
	.zero		1


	//   ....[49]....
        /*05c4*/ 	.word	0x0000cbd0
        /*05c8*/ 	.word	0x000000ff
        /*05cc*/ 	.word	0x00028c60
        /*05d0*/ 	.short	0x010a
        /*05d2*/ 	.byte	0x26
	.zero		1


	//   ....[50]....
        /*05d4*/ 	.word	0x0000d5b0
        /*05d8*/ 	.word	0x000000ff
        /*05dc*/ 	.word	0x00028c48
        /*05e0*/ 	.short	0x010a
        /*05e2*/ 	.byte	0x26
	.zero		1


	//   ....[51]....
        /*05e4*/ 	.word	0x0000d790
        /*05e8*/ 	.word	0x000000ff
        /*05ec*/ 	.word	0x00028c68
        /*05f0*/ 	.short	0x010a
        /*05f2*/ 	.byte	0x26
	.zero		1


	//   ....[52]....
        /*05f4*/ 	.word	0x0000dfb0
        /*05f8*/ 	.word	0x00000002
        /*05fc*/ 	.word	0x00028c20
        /*0600*/ 	.short	0x010a
        /*0602*/ 	.byte	0x3f
	.zero		1


	//   ....[53]....
        /*0604*/ 	.word	0x0000e130
        /*0608*/ 	.word	0x00000007
        /*060c*/ 	.word	0x00000000
        /*0610*/ 	.short	0x010a
        /*0612*/ 	.byte	0x3f
	.zero		1


	//   ....[54]....
        /*0614*/ 	.word	0x0000e1a0
        /*0618*/ 	.word	0x00000005
        /*061c*/ 	.word	0x00000000
        /*0620*/ 	.short	0x010a
        /*0622*/ 	.byte	0x3f
	.zero		1


	//   ....[55]....
        /*0624*/ 	.word	0x0000e200
        /*0628*/ 	.word	0x00000005
        /*062c*/ 	.word	0x00000000
        /*0630*/ 	.short	0x010a
        /*0632*/ 	.byte	0x3f
	.zero		1


	//   ....[56]....
        /*0634*/ 	.word	0x0000e230
        /*0638*/ 	.word	0x00000003
        /*063c*/ 	.word	0x00000000
        /*0640*/ 	.short	0x010a
        /*0642*/ 	.byte	0x3f
	.zero		1


	//   ....[57]....
        /*0644*/ 	.word	0x0000e2a0
        /*0648*/ 	.word	0x00000006
        /*064c*/ 	.word	0x00028c50
        /*0650*/ 	.short	0x010a
        /*0652*/ 	.byte	0x3f
	.zero		1


	//   ....[58]....
        /*0654*/ 	.word	0x0000e300
        /*0658*/ 	.word	0x00000006
        /*065c*/ 	.word	0x00028c50
        /*0660*/ 	.short	0x010a
        /*0662*/ 	.byte	0x3f
	.zero		1


	//   ....[59]....
        /*0664*/ 	.word	0x0000e360
        /*0668*/ 	.word	0x00000006
        /*066c*/ 	.word	0x00028c00
        /*0670*/ 	.short	0x010a
        /*0672*/ 	.byte	0x3f
	.zero		1


	//   ....[60]....
        /*0674*/ 	.word	0x0000e3c0
        /*0678*/ 	.word	0x00000008
        /*067c*/ 	.word	0x00028c30
        /*0680*/ 	.short	0x010a
        /*0682*/ 	.byte	0x3f
	.zero		1


	//   ....[61]....
        /*0684*/ 	.word	0x0000e410
        /*0688*/ 	.word	0x0000000e
        /*068c*/ 	.word	0x00028c50
        /*0690*/ 	.short	0x010a
        /*0692*/ 	.byte	0x3f
	.zero		1


	//   ....[62]....
        /*0694*/ 	.word	0x0000e470
        /*0698*/ 	.word	0x00000005
        /*069c*/ 	.word	0x00028c30
        /*06a0*/ 	.short	0x010a
        /*06a2*/ 	.byte	0x3f
	.zero		1


	//   ....[63]....
        /*06a4*/ 	.word	0x0000e4c0
        /*06a8*/ 	.word	0x000000ab
        /*06ac*/ 	.word	0x00028c50
        /*06b0*/ 	.short	0x010a
        /*06b2*/ 	.byte	0x3f
	.zero		1


	//   ....[64]....
        /*06b4*/ 	.word	0x0000e620
        /*06b8*/ 	.word	0x00000003
        /*06bc*/ 	.word	0x00028c40
        /*06c0*/ 	.short	0x010a
        /*06c2*/ 	.byte	0x3f
	.zero		1


	//   ....[65]....
        /*06c4*/ 	.word	0x0000eba0
        /*06c8*/ 	.word	0x00000003
        /*06cc*/ 	.word	0x00028c20
        /*06d0*/ 	.short	0x010a
        /*06d2*/ 	.byte	0x3f
	.zero		1


	//   ....[66]....
        /*06d4*/ 	.word	0x0000ec00
        /*06d8*/ 	.word	0x00000003
        /*06dc*/ 	.word	0x00028c60
        /*06e0*/ 	.short	0x010a
        /*06e2*/ 	.byte	0x3f
	.zero		1


	//   ....[67]....
        /*06e4*/ 	.word	0x0000ec60
        /*06e8*/ 	.word	0x00000003
        /*06ec*/ 	.word	0x00028c48
        /*06f0*/ 	.short	0x010a
        /*06f2*/ 	.byte	0x3f
	.zero		1


	//   ....[68]....
        /*06f4*/ 	.word	0x0000ecc0
        /*06f8*/ 	.word	0x00000003
        /*06fc*/ 	.word	0x00028c68
        /*0700*/ 	.short	0x010a
        /*0702*/ 	.byte	0x3f
	.zero		1


	//   ....[69]....
        /*0704*/ 	.word	0x0000ed20
        /*0708*/ 	.word	0x00000003
        /*070c*/ 	.word	0x00028c40
        /*0710*/ 	.short	0x010a
        /*0712*/ 	.byte	0x3f
	.zero		1


	//   ....[70]....
        /*0714*/ 	.word	0x0000ed80
        /*0718*/ 	.word	0x00000003
        /*071c*/ 	.word	0x00028c60
        /*0720*/ 	.short	0x010a
        /*0722*/ 	.byte	0x3f
	.zero		1


	//   ....[71]....
        /*0724*/ 	.word	0x0000ede0
        /*0728*/ 	.word	0x00000003
        /*072c*/ 	.word	0x00028c48
        /*0730*/ 	.short	0x010a
        /*0732*/ 	.byte	0x3f
	.zero		1


	//   ....[72]....
        /*0734*/ 	.word	0x0000ee40
        /*0738*/ 	.word	0x00000003
        /*073c*/ 	.word	0x00028c68
        /*0740*/ 	.short	0x010a
        /*0742*/ 	.byte	0x3f
	.zero		1


	//   ....[73]....
        /*0744*/ 	.word	0x0000ee90
        /*0748*/ 	.word	0x00000002
        /*074c*/ 	.word	0x00028c20
        /*0750*/ 	.short	0x010a
        /*0752*/ 	.byte	0x3f
	.zero		1


	//   ....[74]....
        /*0754*/ 	.word	0x0000f030
        /*0758*/ 	.word	0x00000007
        /*075c*/ 	.word	0x00000000
        /*0760*/ 	.short	0x010a
        /*0762*/ 	.byte	0x3f
	.zero		1


	//   ....[75]....
        /*0764*/ 	.word	0x0000f080
        /*0768*/ 	.word	0x00000005
        /*076c*/ 	.word	0x00000000
        /*0770*/ 	.short	0x010a
        /*0772*/ 	.byte	0x3f
	.zero		1


	//   ....[76]....
        /*0774*/ 	.word	0x0000f0d0
        /*0778*/ 	.word	0x00000005
        /*077c*/ 	.word	0x00000000
        /*0780*/ 	.short	0x010a
        /*0782*/ 	.byte	0x3f
	.zero		1


	//----- nvinfo : EIATTR_NUM_MBARRIERS
	.align		4
.L_599:
        /*0784*/ 	.byte	0x03, 0x38
        /*0786*/ 	.short	0x0016


	//----- nvinfo : EIATTR_EXIT_INSTR_OFFSETS
	.align		4
        /*0788*/ 	.byte	0x04, 0x1c
        /*078a*/ 	.short	(.L_601 - .L_600)


	//   ....[0]....
.L_600:
        /*078c*/ 	.word	0x0000e280


	//----- nvinfo : EIATTR_MAX_THREADS
	.align		4
.L_601:
        /*0790*/ 	.byte	0x04, 0x05
        /*0792*/ 	.short	(.L_603 - .L_602)
.L_602:
        /*0794*/ 	.word	0x00000180
        /*0798*/ 	.word	0x00000001
        /*079c*/ 	.word	0x00000001


	//----- nvinfo : EIATTR_CRS_STACK_SIZE
	.align		4
.L_603:
        /*07a0*/ 	.byte	0x04, 0x1e
        /*07a2*/ 	.short	(.L_605 - .L_604)
.L_604:
        /*07a4*/ 	.word	0x00000000


	//----- nvinfo : EIATTR_CBANK_PARAM_SIZE
	.align		4
.L_605:
        /*07a8*/ 	.byte	0x03, 0x19
        /*07aa*/ 	.short	0x0a70


	//----- nvinfo : EIATTR_PARAM_CBANK
	.align		4
        /*07ac*/ 	.byte	0x04, 0x0a
        /*07ae*/ 	.short	(.L_607 - .L_606)
	.align		4
.L_606:
        /*07b0*/ 	.word	index@(.nv.constant0._ZN7cutlass13device_kernelIN5flash11enable_sm90INS1_16FlashAttnFwdSm90INS1_25CollectiveMainloopFwdSm90ILi2EN4cute5tupleIJNS5_1CILi1EEES8_S8_EEENS6_IJNS7_ILi64EEESA_SA_EEELi512ENS_10bfloat16_tEfNS_4arch4Sm90ELb0ELb0ELb1ELb0ELb0ELb0ELb0ELb0ELb0ELb1ELb1ELb0EEENS1_21CollectiveEpilogueFwdINS6_IJSA_NS7_ILi512EEESA_EEES9_SC_SE_Li256ELb0ELb1ELb1ELb0EEENS1_19SingleTileSchedulerILb0ELb1ELb1ELi64EEEEEEEEEvNT_6ParamsE)
        /*07b4*/ 	.short	0x0210
        /*07b6*/ 	.short	0x0a70


	//----- nvinfo : EIATTR_SW_WAR
	.align		4
.L_607:
        /*07b8*/ 	.byte	0x04, 0x36
        /*07ba*/ 	.short	(.L_609 - .L_608)
.L_608:
        /*07bc*/ 	.word	0x00000008
.L_609:


//--------------------- .nv.info._ZN7cutlass13device_kernelIN5flash11enable_sm90INS1_16FlashAttnFwdSm90INS1_25CollectiveMainloopFwdSm90ILi2EN4cute5tupleIJNS5_1CILi1EEES8_S8_EEENS6_IJNS7_ILi64EEESA_SA_EEELi512ENS_10bfloat16_tEfNS_4arch4Sm90ELb0ELb0ELb1ELb0ELb0ELb0ELb1ELb0ELb0ELb1ELb1ELb0EEENS1_21CollectiveEpilogueFwdINS6_IJSA_NS7_ILi512EEESA_EEES9_SC_SE_Li256ELb0ELb1ELb1ELb0EEENS1_19SingleTileSchedulerILb0ELb1ELb1ELi64EEEEEEEEEvNT_6ParamsE --------------------------
	.section	.nv.info._ZN7cutlass13device_kernelIN5flash11enable_sm90INS1_16FlashAttnFwdSm90INS1_25CollectiveMainloopFwdSm90ILi2EN4cute5tupleIJNS5_1CILi1EEES8_S8_EEENS6_IJNS7_ILi64EEESA_SA_EEELi512ENS_10bfloat16_tEfNS_4arch4Sm90ELb0ELb0ELb1ELb0ELb0ELb0ELb1ELb0ELb0ELb1ELb1ELb0EEENS1_21CollectiveEpilogueFwdINS6_IJSA_NS7_ILi512EEESA_EEES9_SC_SE_Li256ELb0ELb1ELb1ELb0EEENS1_19SingleTileSchedulerILb0ELb1ELb1ELi64EEEEEEEEEvNT_6ParamsE,"",@"SHT_CUDA_INFO"
	.sectionflags	@""
	.align	4


	//----- nvinfo : EIATTR_CUDA_API_VERSION
	.align		4
        /*0000*/ 	.byte	0x04, 0x37
        /*0002*/ 	.short	(.L_611 - .L_610)
.L_610:
        /*0004*/ 	.word	0x00000082


	//----- nvinfo : EIATTR_KPARAM_INFO
	.align		4
.L_611:
        /*0008*/ 	.byte	0x04, 0x17
        /*000a*/ 	.short	(.L_613 - .L_612)
.L_612:
        /*000c*/ 	.word	0x00000000
        /*0010*/ 	.short	0x0000
        /*0012*/ 	.short	0x0070
        /*0014*/ 	.byte	0x00, 0xf0, 0x01, 0x2c


	//----- nvinfo : EIATTR_SPARSE_MMA_MASK
	.align		4
.L_613:
        /*0018*/ 	.byte	0x03, 0x50
        /*001a*/ 	.short	0x0000


	//----- nvinfo : EIATTR_MAXREG_COUNT
	.align		4
        /*001c*/ 	.byte	0x03, 0x1b
        /*001e*/ 	.short	0x00a8


	//----- nvinfo : EIATTR_NUM_BARRIERS
	.align		4
        /*0020*/ 	.byte	0x02, 0x4c
        /*0022*/ 	.byte	0x10
	.zero		1


	//----- nvinfo : EIATTR_EXTERNS
	.align		4
        /*0024*/ 	.byte	0x04, 0x0f
        /*0026*/ 	.short	(.L_615 - .L_614)


	//   ....[0]....
	.align		4
.L_614:
        /*0028*/ 	.word	index@(__assertfail)


	//----- nvinfo : EIATTR_ANNOTATIONS
	.align		4
.L_615:
        /*002c*/ 	.byte	0x04, 0x55
        /*002e*/ 	.short	(.L_617 - .L_616)


	//   ....[0]....
.L_616:
        /* <DEDUP_REMOVED lines=17> */


	//----- nvinfo : EIATTR_MERCURY_ISA_VERSION
	.align		4
.L_617:
        /*0128*/ 	.byte	0x03, 0x5f
        /*012a*/ 	.short	0x0101


	//----- nvinfo : EIATTR_INT_WARP_WIDE_INSTR_OFFSETS
	.align		4
        /*012c*/ 	.byte	0x04, 0x31
        /*012e*/ 	.short	(.L_619 - .L_618)


	//   ....[0]....
.L_618:
        /*0130*/ 	.word	0x00000130


	//   ....[1]....
        /*0134*/ 	.word	0x00000170


	//   ....[2]....
        /*0138*/ 	.word	0x000001e0


	//   ....[3]....
        /*013c*/ 	.word	0x000001f0


	//----- nvinfo : EIATTR_COOP_GROUP_MASK_REGIDS
	.align		4
.L_619:
        /*0140*/ 	.byte	0x04, 0x29
        /*0142*/ 	.short	(.L_621 - .L_620)


	//   ....[0]....
.L_620:
        /*0144*/ 	.word	0xffffffff


	//   ....[1]....
        /*0148*/ 	.word	0xffffffff


	//   ....[2]....
        /*014c*/ 	.word	0xffffffff


	//   ....[3]....
        /*0150*/ 	.word	0xffffffff


	//   ....[4]....
        /*0154*/ 	.word	0xffffffff


	//   ....[5]....
        /*0158*/ 	.word	0xffffffff


	//   ....[6]....
        /*015c*/ 	.word	0xffffffff


	//   ....[7]....
        /*0160*/ 	.word	0xffffffff


	//   ....[8]....
        /*0164*/ 	.word	0xffffffff


	//   ....[9]....
        /*0168*/ 	.word	0xffffffff


	//   ....[10]....
        /*016c*/ 	.word	0xffffffff


	//   ....[11]....
        /*0170*/ 	.word	0xffffffff


	//   ....[12]....
        /*0174*/ 	.word	0xffffffff


	//   ....[13]....
        /*0178*/ 	.word	0xffffffff


	//   ....[14]....
        /*017c*/ 	.word	0xffffffff


	//   ....[15]....
        /*0180*/ 	.word	0xffffffff


	//   ....[16]....
        /*0184*/ 	.word	0xffffffff


	//   ....[17]....
        /*0188*/ 	.word	0xffffffff


	//   ....[18]....
        /*018c*/ 	.word	0xffffffff


	//   ....[19]....
        /*0190*/ 	.word	0xffffffff


	//   ....[20]....
        /*0194*/ 	.word	0xffffffff


	//   ....[21]....
        /*0198*/ 	.word	0xffffffff


	//   ....[22]....
        /*019c*/ 	.word	0xffffffff


	//   ....[23]....
        /*01a0*/ 	.word	0xffffffff


	//   ....[24]....
        /*01a4*/ 	.word	0xffffffff


	//   ....[25]....
        /*01a8*/ 	.word	0xffffffff


	//   ....[26]....
        /*01ac*/ 	.word	0xffffffff


	//   ....[27]....
        /*01b0*/ 	.word	0xffffffff


	//   ....[28]....
        /*01b4*/ 	.word	0xffffffff


	//   ....[29]....
        /*01b8*/ 	.word	0xffffffff


	//   ....[30]....
        /*01bc*/ 	.word	0xffffffff


	//   ....[31]....
        /*01c0*/ 	.word	0xffffffff


	//   ....[32]....
        /*01c4*/ 	.word	0xffffffff


	//   ....[33]....
        /*01c8*/ 	.word	0xffffffff


	//   ....[34]....
        /*01cc*/ 	.word	0xffffffff


	//   ....[35]....
        /*01d0*/ 	.word	0xffffffff


	//   ....[36]....
        /*01d4*/ 	.word	0xffffffff


	//   ....[37]....
        /*01d8*/ 	.word	0xffffffff


	//   ....[38]....
        /*01dc*/ 	.word	0xffffffff


	//   ....[39]....
        /*01e0*/ 	.word	0xffffffff


	//   ....[40]....
        /*01e4*/ 	.word	0xffffffff


	//   ....[41]....
        /*01e8*/ 	.word	0xffffffff


	//   ....[42]....
        /*01ec*/ 	.word	0xffffffff


	//   ....[43]....
        /*01f0*/ 	.word	0xffffffff


	//   ....[44]....
        /*01f4*/ 	.word	0xffffffff


	//   ....[45]....
        /*01f8*/ 	.word	0xffffffff


	//   ....[46]....
        /*01fc*/ 	.word	0xffffffff


	//   ....[47]....
        /*0200*/ 	.word	0xffffffff


	//   ....[48]....
        /*0204*/ 	.word	0xffffffff


	//   ....[49]....
        /*0208*/ 	.word	0xffffffff


	//   ....[50]....
        /*020c*/ 	.word	0xffffffff


	//   ....[51]....
        /*0210*/ 	.word	0xffffffff


	//   ....[52]....
        /*0214*/ 	.word	0xffffffff


	//   ....[53]....
        /*0218*/ 	.word	0x0500000f


	//   ....[54]....
        /*021c*/ 	.word	0x0500000f


	//   ....[55]....
        /*0220*/ 	.word	0x0500000f


	//   ....[56]....
        /*0224*/ 	.word	0x0500000f


	//   ....[57]....
        /*0228*/ 	.word	0x0500000f


	//   ....[58]....
        /*022c*/ 	.word	0x0500000f


	//   ....[59]....
        /*0230*/ 	.word	0x0500000f


	//   ....[60]....
        /*0234*/ 	.word	0x0500000f


	//   ....[61]....
        /*0238*/ 	.word	0x0500000f


	//   ....[62]....
        /*023c*/ 	.word	0x0500000f


	//   ....[63]....
        /*0240*/ 	.word	0x0500000f


	//   ....[64]....
        /*0244*/ 	.word	0x0500000f


	//   ....[65]....
        /*0248*/ 	.word	0x0500000f


	//   ....[66]....
        /*024c*/ 	.word	0x0500000f


	//   ....[67]....
        /*0250*/ 	.word	0x0500000f


	//   ....[68]....
        /*0254*/ 	.word	0x0500000f


	//   ....[69]....
        /*0258*/ 	.word	0x0500000f


	//   ....[70]....
        /*025c*/ 	.word	0x0500000f


	//----- nvinfo : EIATTR_COOP_GROUP_INSTR_OFFSETS
	.align		4
.L_621:
        /*0260*/ 	.byte	0x04, 0x28
        /*0262*/ 	.short	(.L_623 - .L_622)


	//   ....[0]....
.L_622:
        /*0264*/ 	.word	0x00000070


	//   ....[1]....
        /*0268*/ 	.word	0x00000140


	//   ....[2]....
        /*026c*/ 	.word	0x00000190


	//   ....[3]....
        /*0270*/ 	.word	0x000003a0


	//   ....[4]....
        /*0274*/ 	.word	0x00000500


	//   ....[5]....
        /*0278*/ 	.word	0x00000620


	//   ....[6]....
        /*027c*/ 	.word	0x00000780


	//   ....[7]....
        /*0280*/ 	.word	0x00001380


	//   ....[8]....
        /*0284*/ 	.word	0x000031d0


	//   ....[9]....
        /*0288*/ 	.word	0x00004310


	//   ....[10]....
        /*028c*/ 	.word	0x00005880


	//   ....[11]....
        /*0290*/ 	.word	0x00005910


	//   ....[12]....
        /*0294*/ 	.word	0x00005b40


	//   ....[13]....
        /*0298*/ 	.word	0x00005bc0


	//   ....[14]....
        /*029c*/ 	.word	0x00006600


	//   ....[15]....
        /*02a0*/ 	.word	0x00007030


	//   ....[16]....
        /*02a4*/ 	.word	0x00008220


	//   ....[17]....
        /*02a8*/ 	.word	0x000082f0


	//   ....[18]....
        /*02ac*/ 	.word	0x000085c0


	//   ....[19]....
        /*02b0*/ 	.word	0x00008790


	//   ....[20]....
        /*02b4*/ 	.word	0x00009720


	//   ....[21]....
        /*02b8*/ 	.word	0x00009790


	//   ....[22]....
        /*02bc*/ 	.word	0x000097f0


	//   ....[23]....
        /*02c0*/ 	.word	0x00009820


	//   ....[24]....
        /*02c4*/ 	.word	0x00009840


	//   ....[25]....
        /*02c8*/ 	.word	0x0000a2e0


	//   ....[26]....
        /*02cc*/ 	.word	0x0000a800


	//   ....[27]....
        /*02d0*/ 	.word	0x0000a830


	//   ....[28]....
        /*02d4*/ 	.word	0x0000a860


	//   ....[29]....
        /*02d8*/ 	.word	0x0000a870


	//   ....[30]....
        /*02dc*/ 	.word	0x0000ad10


	//   ....[31]....
        /*02e0*/ 	.word	0x0000ad40


	//   ....[32]....
        /*02e4*/ 	.word	0x0000b9b0


	//   ....[33]....
        /*02e8*/ 	.word	0x0000b9d0


	//   ....[34]....
        /*02ec*/ 	.word	0x0000ca60


	//   ....[35]....
        /*02f0*/ 	.word	0x0000d510


	//   ....[36]....
        /*02f4*/ 	.word	0x0000de60


	//   ....[37]....
        /*02f8*/ 	.word	0x0000de80


	//   ....[38]....
        /*02fc*/ 	.word	0x0000df10


	//   ....[39]....
        /*0300*/ 	.word	0x0000df40


	//   ....[40]....
        /*0304*/ 	.word	0x0000df90


	//   ....[41]....
        /*0308*/ 	.word	0x0000dfe0


	//   ....[42]....
        /*030c*/ 	.word	0x0000e010


	//   ....[43]....
        /*0310*/ 	.word	0x0000e020


	//   ....[44]....
        /*0314*/ 	.word	0x0000e9c0


	//   ....[45]....
        /*0318*/ 	.word	0x0000e9e0


	//   ....[46]....
        /*031c*/ 	.word	0x0000ea00


	//   ....[47]....
        /*0320*/ 	.word	0x0000eb20


	//   ....[48]....
        /*0324*/ 	.word	0x0000ecd0


	//   ....[49]....
        /*0328*/ 	.word	0x0000ed00


	//   ....[50]....
        /*032c*/ 	.word	0x0000ee50


	//   ....[51]....
        /*0330*/ 	.word	0x0000ee60


	//   ....[52]....
        /*0334*/ 	.word	0x00011f20


	//   ....[53]....
        /*0338*/ 	.word	0x000123e0


	//   ....[54]....
        /*033c*/ 	.word	0x00012560


	//   ....[55]....
        /*0340*/ 	.word	0x000125b0


	//   ....[56]....
        /*0344*/ 	.word	0x000126c0


	//   ....[57]....
        /*0348*/ 	.word	0x00012770


	//   ....[58]....
        /*034c*/ 	.word	0x00012860


	//   ....[59]....
        /*0350*/ 	.word	0x000128c0


	//   ....[60]....
        /*0354*/ 	.word	0x000129b0


	//   ....[61]....
        /*0358*/ 	.word	0x00012a00


	//   ....[62]....
        /*035c*/ 	.word	0x00012a90


	//   ....[63]....
        /*0360*/ 	.word	0x00012bb0


	//   ....[64]....
        /*0364*/ 	.word	0x00012ec0


	//   ....[65]....
        /*0368*/ 	.word	0x00012f10


	//   ....[66]....
        /*036c*/ 	.word	0x00013100


	//   ....[67]....
        /*0370*/ 	.word	0x00013150


	//   ....[68]....
        /*0374*/ 	.word	0x00013380


	//   ....[69]....
        /*0378*/ 	.word	0x000133d0


	//   ....[70]....
        /*037c*/ 	.word	0x000137e0


	//----- nvinfo : EIATTR_REG_RECONFIG
	.align		4
.L_623:
        /*0380*/ 	.byte	0x01, 0x54
	.zero		2


	//----- nvinfo : EIATTR_SYSCALL_OFFSETS
	.align		4
        /*0384*/ 	.byte	0x04, 0x46
        /*0386*/ 	.short	(.L_625 - .L_624)


	//   ....[0]....
.L_624:
        /*0388*/ 	.word	0x00003380


	//   ....[1]....
        /*038c*/ 	.word	0x0000d150


	//   ....[2]....
        /*0390*/ 	.word	0x0000d290


	//   ....[3]....
        /*0394*/ 	.word	0x0000d380


	//   ....[4]....
        /*0398*/ 	.word	0x0000daa0


	//   ....[5]....
        /*039c*/ 	.word	0x0000e330


	//----- nvinfo : EIATTR_MBARRIER_INSTR_OFFSETS
	.align		4
.L_625:
        /*03a0*/ 	.byte	0x04, 0x39
        /*03a2*/ 	.short	(.L_627 - .L_626)


	//   ....[0]....
.L_626:
        /*03a4*/ 	.word	0x00000280
        /*03a8*/ 	.word	0x000000ff
        /*03ac*/ 	.word	0x00038800
        /*03b0*/ 	.short	0x0100
        /*03b2*/ 	.byte	0x08
	.zero		1


	//   ....[1]....
        /*03b4*/ 	.word	0x00000290
        /*03b8*/ 	.word	0x000000ff
        /*03bc*/ 	.word	0x00038810
        /*03c0*/ 	.short	0x0100
        /*03c2*/ 	.byte	0x08
	.zero		1


	//   ....[2]....
        /*03c4*/ 	.word	0x000002a0
        /*03c8*/ 	.word	0x000000ff
        /*03cc*/ 	.word	0x00038820
        /*03d0*/ 	.short	0x0100
        /*03d2*/ 	.byte	0x08
	.zero		1


	//   ....[3]....
        /*03d4*/ 	.word	0x00000350
        /*03d8*/ 	.word	0x000000ff
        /*03dc*/ 	.word	0x00038830
        /*03e0*/ 	.short	0x0100
        /*03e2*/ 	.byte	0x06
	.zero		1


	//   ....[4]....
        /*03e4*/ 	.word	0x00000360
        /*03e8*/ 	.word	0x000000ff
        /*03ec*/ 	.word	0x00038840
        /*03f0*/ 	.short	0x0100
        /*03f2*/ 	.byte	0x06
	.zero		1


	//   ....[5]....
        /*03f4*/ 	.word	0x00000370
        /*03f8*/ 	.word	0x000000ff
        /*03fc*/ 	.word	0x00038838
        /*0400*/ 	.short	0x0100
        /*0402*/ 	.byte	0x06
	.zero		1


	//   ....[6]....
        /*0404*/ 	.word	0x00000380
        /*0408*/ 	.word	0x000000ff
        /*040c*/ 	.word	0x00038848
        /*0410*/ 	.short	0x0100
        /*0412*/ 	.byte	0x06
	.zero		1


	//   ....[7]....
        /*0414*/ 	.word	0x000004b0
        /*0418*/ 	.word	0x000000ff
        /*041c*/ 	.word	0x00038850
        /*0420*/ 	.short	0x0100
        /*0422*/ 	.byte	0x08
	.zero		1


	//   ....[8]....
        /*0424*/ 	.word	0x000004c0
        /*0428*/ 	.word	0x000000ff
        /*042c*/ 	.word	0x00038860
        /*0430*/ 	.short	0x0100
        /*0432*/ 	.byte	0x08
	.zero		1


	//   ....[9]....
        /*0434*/ 	.word	0x000004d0
        /*0438*/ 	.word	0x000000ff
        /*043c*/ 	.word	0x00038858
        /*0440*/ 	.short	0x0100
        /*0442*/ 	.byte	0x08
	.zero		1


	//   ....[10]....
        /*0444*/ 	.word	0x000004e0
        /*0448*/ 	.word	0x000000ff
        /*044c*/ 	.word	0x00038868
        /*0450*/ 	.short	0x0100
        /*0452*/ 	.byte	0x08
	.zero		1


	//   ....[11]....
        /*0454*/ 	.word	0x000005d0
        /*0458*/ 	.word	0x000000ff
        /*045c*/ 	.word	0x00038870
        /*0460*/ 	.short	0x0100
        /*0462*/ 	.byte	0x06
	.zero		1


	//   ....[12]....
        /*0464*/ 	.word	0x000005e0
        /*0468*/ 	.word	0x000000ff
        /*046c*/ 	.word	0x00038880
        /*0470*/ 	.short	0x0100
        /*0472*/ 	.byte	0x06
	.zero		1


	//   ....[13]....
        /*0474*/ 	.word	0x000005f0
        /*0478*/ 	.word	0x000000ff
        /*047c*/ 	.word	0x00038878
        /*0480*/ 	.short	0x0100
        /*0482*/ 	.byte	0x06
	.zero		1


	//   ....[14]....
        /*0484*/ 	.word	0x00000600
        /*0488*/ 	.word	0x000000ff
        /*048c*/ 	.word	0x00038888
        /*0490*/ 	.short	0x0100
        /*0492*/ 	.byte	0x06
	.zero		1


	//   ....[15]....
        /*0494*/ 	.word	0x00000730
        /*0498*/ 	.word	0x000000ff
        /*049c*/ 	.word	0x00038890
        /*04a0*/ 	.short	0x0100
        /*04a2*/ 	.byte	0x08
	.zero		1


	//   ....[16]....
        /*04a4*/ 	.word	0x00000740
        /*04a8*/ 	.word	0x000000ff
        /*04ac*/ 	.word	0x000388a0
        /*04b0*/ 	.short	0x0100
        /*04b2*/ 	.byte	0x08
	.zero		1


	//   ....[17]....
        /*04b4*/ 	.word	0x00000750
        /*04b8*/ 	.word	0x000000ff
        /*04bc*/ 	.word	0x00038898
        /*04c0*/ 	.short	0x0100
        /*04c2*/ 	.byte	0x08
	.zero		1


	//   ....[18]....
        /*04c4*/ 	.word	0x00000760
        /*04c8*/ 	.word	0x000000ff
        /*04cc*/ 	.word	0x000388a8
        /*04d0*/ 	.short	0x0100
        /*04d2*/ 	.byte	0x08
	.zero		1


	//   ....[19]....
        /*04d4*/ 	.word	0x00000890
        /*04d8*/ 	.word	0x000000ff
        /*04dc*/ 	.word	0x000388b0
        /*04e0*/ 	.short	0x0100
        /*04e2*/ 	.byte	0x08
	.zero		1


	//   ....[20]....
        /*04e4*/ 	.word	0x000008a0
        /*04e8*/ 	.word	0x000000ff
        /*04ec*/ 	.word	0x000388c0
        /*04f0*/ 	.short	0x0100
        /*04f2*/ 	.byte	0x08
	.zero		1


	//   ....[21]....
        /*04f4*/ 	.word	0x000008b0
        /*04f8*/ 	.word	0x000000ff
        /*04fc*/ 	.word	0x000388b8
        /*0500*/ 	.short	0x0100
        /*0502*/ 	.byte	0x08
	.zero		1


	//   ....[22]....
        /*0504*/ 	.word	0x000008c0
        /*0508*/ 	.word	0x000000ff
        /*050c*/ 	.word	0x000388c8
        /*0510*/ 	.short	0x0100
        /*0512*/ 	.byte	0x08
	.zero		1


	//   ....[23]....
        /*0514*/ 	.word	0x00001720
        /*0518*/ 	.word	0x00000008
        /*051c*/ 	.word	0x00000000
        /*0520*/ 	.short	0x0101
        /*0522*/ 	.byte	0x3f
	.zero		1


	//   ....[24]....
        /*0524*/ 	.word	0x000021c0
        /*0528*/ 	.word	0x00000004
        /*052c*/ 	.word	0x00000000
        /*0530*/ 	.short	0x0101
        /*0532*/ 	.byte	0x3f
	.zero		1


	//   ....[25]....
        /*0534*/ 	.word	0x000033b0
        /*0538*/ 	.word	0x000000b8
        /*053c*/ 	.word	0x00038800
        /*0540*/ 	.short	0x010a
        /*0542*/ 	.byte	0x3f
	.zero		1


	//   ....[26]....
        /*0544*/ 	.word	0x00003560
        /*0548*/ 	.word	0x000000b8
        /*054c*/ 	.word	0x00038830
        /*0550*/ 	.short	0x010a
        /*0552*/ 	.byte	0x3f
	.zero		1


	//   ....[27]....
        /*0554*/ 	.word	0x000035a0
        /*0558*/ 	.word	0x000000b8
        /*055c*/ 	.word	0x00038830
        /*0560*/ 	.short	0x010a
        /*0562*/ 	.byte	0x3f
	.zero		1


	//   ....[28]....
        /*0564*/ 	.word	0x000039b0
        /*0568*/ 	.word	0x000000b8
        /*056c*/ 	.word	0x00038810
        /*0570*/ 	.short	0x010a
        /*0572*/ 	.byte	0x3f
	.zero		1


	//   ....[29]....
        /*0574*/ 	.word	0x000039f0
        /*0578*/ 	.word	0x000000b8
        /*057c*/ 	.word	0x00038850
        /*0580*/ 	.short	0x010a
        /*0582*/ 	.byte	0x3f
	.zero		1


	//   ....[30]....
        /*0584*/ 	.word	0x00003ab0
        /*0588*/ 	.word	0x000000b8
        /*058c*/ 	.word	0x00038850
        /*0590*/ 	.short	0x010a
        /*0592*/ 	.byte	0x3f
	.zero		1


	//   ....[31]....
        /*0594*/ 	.word	0x00005fd0
        /*0598*/ 	.word	0x00000018
        /*059c*/ 	.word	0x00000000
        /*05a0*/ 	.short	0x0101
        /*05a2*/ 	.byte	0x3f
	.zero		1


	//   ....[32]....
        /*05a4*/ 	.word	0x00006620
        /*05a8*/ 	.word	0x00000098
        /*05ac*/ 	.word	0x00000000
        /*05b0*/ 	.short	0x0101
        /*05b2*/ 	.byte	0x3f
	.zero		1


	//   ....[33]....
        /*05b4*/ 	.word	0x000067a0
        /*05b8*/ 	.word	0x000000c3
        /*05bc*/ 	.word	0x00038830
        /*05c0*/ 	.short	0x010a
        /*05c2*/ 	.byte	0x3f
	.zero		1


	//   ....[34]....
        /*05c4*/ 	.word	0x000067f0
        /*05c8*/ 	.word	0x000000c3
        /*05cc*/ 	.word	0x00038830
        /*05d0*/ 	.short	0x010a
        /*05d2*/ 	.byte	0x3f
	.zero		1


	//   ....[35]....
        /*05d4*/ 	.word	0x00006b20
        /*05d8*/ 	.word	0x000000c3
        /*05dc*/ 	.word	0x00038850
        /*05e0*/ 	.short	0x010a
        /*05e2*/ 	.byte	0x3f
	.zero		1


	//   ....[36]....
        /*05e4*/ 	.word	0x00006b60
        /*05e8*/ 	.word	0x000000c3
        /*05ec*/ 	.word	0x00038850
        /*05f0*/ 	.short	0x010a
        /*05f2*/ 	.byte	0x3f
	.zero		1


	//   ....[37]....
        /*05f4*/ 	.word	0x00008af0
        /*05f8*/ 	.word	0x00000098
        /*05fc*/ 	.word	0x00000000
        /*0600*/ 	.short	0x0101
        /*0602*/ 	.byte	0x3f
	.zero		1


	//   ....[38]....
        /*0604*/ 	.word	0x00009740
        /*0608*/ 	.word	0x000000c3
        /*060c*/ 	.word	0x00000000
        /*0610*/ 	.short	0x0101
        /*0612*/ 	.byte	0x3f
	.zero		1


	//   ....[39]....
        /*0614*/ 	.word	0x0000a300
        /*0618*/ 	.word	0x000000ff
        /*061c*/ 	.word	0x00000000
        /*0620*/ 	.short	0x0101
        /*0622*/ 	.byte	0x04
	.zero		1


	//   ....[40]....
        /*0624*/ 	.word	0x0000d760
        /*0628*/ 	.word	0x000000ff
        /*062c*/ 	.word	0x00038840
        /*0630*/ 	.short	0x010a
        /*0632*/ 	.byte	0x26
	.zero		1


	//   ....[41]....
        /*0634*/ 	.word	0x0000e140
        /*0638*/ 	.word	0x000000ff
        /*063c*/ 	.word	0x00038800
        /*0640*/ 	.short	0x0107
        /*0642*/ 	.byte	0x26
	.zero		1


	//   ....[42]....
        /*0644*/ 	.word	0x0000e1c0
        /*0648*/ 	.word	0x000000ff
        /*064c*/ 	.word	0x00038800
        /*0650*/ 	.short	0x0101
        /*0652*/ 	.byte	0x26
	.zero		1


	//   ....[43]....
        /*0654*/ 	.word	0x0000f0f0
        /*0658*/ 	.word	0x000000ff
        /*065c*/ 	.word	0x00038810
        /*0660*/ 	.short	0x0107
        /*0662*/ 	.byte	0x26
	.zero		1


	//   ....[44]....
        /*0664*/ 	.word	0x0000f150
        /*0668*/ 	.word	0x000000ff
        /*066c*/ 	.word	0x00038810
        /*0670*/ 	.short	0x0101
        /*0672*/ 	.byte	0x26
	.zero		1


	//   ....[45]....
        /*0674*/ 	.word	0x0000f160
        /*0678*/ 	.word	0x000000ff
        /*067c*/ 	.word	0x00038820
        /*0680*/ 	.short	0x010a
        /*0682*/ 	.byte	0x26
	.zero		1


	//   ....[46]....
        /*0684*/ 	.word	0x0000f1c0
        /*0688*/ 	.word	0x000000ff
        /*068c*/ 	.word	0x00038860
        /*0690*/ 	.short	0x010a
        /*0692*/ 	.byte	0x26
	.zero		1


	//   ....[47]....
        /*0694*/ 	.word	0x0000fd80
        /*0698*/ 	.word	0x000000ff
        /*069c*/ 	.word	0x00038848
        /*06a0*/ 	.short	0x010a
        /*06a2*/ 	.byte	0x26
	.zero		1


	//   ....[48]....
        /*06a4*/ 	.word	0x0000ff50
        /*06a8*/ 	.word	0x000000ff
        /*06ac*/ 	.word	0x00038868
        /*06b0*/ 	.short	0x010a
        /*06b2*/ 	.byte	0x26
	.zero		1


	//   ....[49]....
        /*06b4*/ 	.word	0x00010900
        /*06b8*/ 	.word	0x000000ff
        /*06bc*/ 	.word	0x00038840
        /*06c0*/ 	.short	0x010a
        /*06c2*/ 	.byte	0x26
	.zero		1


	//   ....[50]....
        /*06c4*/ 	.word	0x00010ae0
        /*06c8*/ 	.word	0x000000ff
        /*06cc*/ 	.word	0x00038860
        /*06d0*/ 	.short	0x010a
        /*06d2*/ 	.byte	0x26
	.zero		1


	//   ....[51]....
        /*06d4*/ 	.word	0x000114b0
        /*06d8*/ 	.word	0x000000ff
        /*06dc*/ 	.word	0x00038848
        /*06e0*/ 	.short	0x010a
        /*06e2*/ 	.byte	0x26
	.zero		1


	//   ....[52]....
        /*06e4*/ 	.word	0x00011690
        /*06e8*/ 	.word	0x000000ff
        /*06ec*/ 	.word	0x00038868
        /*06f0*/ 	.short	0x010a
        /*06f2*/ 	.byte	0x26
	.zero		1


	//   ....[53]....
        /*06f4*/ 	.word	0x00011eb0
        /*06f8*/ 	.word	0x00000002
        /*06fc*/ 	.word	0x00038820
        /*0700*/ 	.short	0x010a
        /*0702*/ 	.byte	0x3f
	.zero		1


	//   ....[54]....
        /*0704*/ 	.word	0x00012050
        /*0708*/ 	.word	0x00000007
        /*070c*/ 	.word	0x00000000
        /*0710*/ 	.short	0x010a
        /*0712*/ 	.byte	0x3f
	.zero		1


	//   ....[55]....
        /*0714*/ 	.word	0x000120c0
        /*0718*/ 	.word	0x00000005
        /*071c*/ 	.word	0x00000000
        /*0720*/ 	.short	0x010a
        /*0722*/ 	.byte	0x3f
	.zero		1


	//   ....[56]....
        /*0724*/ 	.word	0x00012120
        /*0728*/ 	.word	0x00000005
        /*072c*/ 	.word	0x00000000
        /*0730*/ 	.short	0x010a
        /*0732*/ 	.byte	0x3f
	.zero		1


	//   ....[57]....
        /*0734*/ 	.word	0x00012150
        /*0738*/ 	.word	0x00000003
        /*073c*/ 	.word	0x00000000
        /*0740*/ 	.short	0x010a
        /*0742*/ 	.byte	0x3f
	.zero		1


	//   ....[58]....
        /*0744*/ 	.word	0x000121b0
        /*0748*/ 	.word	0x000000b8
        /*074c*/ 	.word	0x00038800
        /*0750*/ 	.short	0x010a
        /*0752*/ 	.byte	0x3f
	.zero		1


	//   ....[59]....
        /*0754*/ 	.word	0x00012200
        /*0758*/ 	.word	0x000000b8
        /*075c*/ 	.word	0x00038830
        /*0760*/ 	.short	0x010a
        /*0762*/ 	.byte	0x3f
	.zero		1


	//   ....[60]....
        /*0764*/ 	.word	0x00012250
        /*0768*/ 	.word	0x000000b8
        /*076c*/ 	.word	0x00038810
        /*0770*/ 	.short	0x010a
        /*0772*/ 	.byte	0x3f
	.zero		1


	//   ....[61]....
        /*0774*/ 	.word	0x000122a0
        /*0778*/ 	.word	0x000000b8
        /*077c*/ 	.word	0x00038850
        /*0780*/ 	.short	0x010a
        /*0782*/ 	.byte	0x3f
	.zero		1


	//   ....[62]....
        /*0784*/ 	.word	0x000122f0
        /*0788*/ 	.word	0x000000c3
        /*078c*/ 	.word	0x00038830
        /*0790*/ 	.short	0x010a
        /*0792*/ 	.byte	0x3f
	.zero		1


	//   ....[63]....
        /*0794*/ 	.word	0x00012340
        /*0798*/ 	.word	0x000000c3
        /*079c*/ 	.word	0x00038850
        /*07a0*/ 	.short	0x010a
        /*07a2*/ 	.byte	0x3f
	.zero		1


	//   ....[64]....
        /*07a4*/ 	.word	0x000124a0
        /*07a8*/ 	.word	0x00000003
        /*07ac*/ 	.word	0x00038840
        /*07b0*/ 	.short	0x010a
        /*07b2*/ 	.byte	0x3f
	.zero		1


	//   ....[65]....
        /*07b4*/ 	.word	0x00013410
        /*07b8*/ 	.word	0x00000003
        /*07bc*/ 	.word	0x00038820
        /*07c0*/ 	.short	0x010a
        /*07c2*/ 	.byte	0x3f
	.zero		1


	//   ....[66]....
        /*07c4*/ 	.word	0x00013470
        /*07c8*/ 	.word	0x00000003
        /*07cc*/ 	.word	0x00038860
        /*07d0*/ 	.short	0x010a
        /*07d2*/ 	.byte	0x3f
	.zero		1


	//   ....[67]....
        /*07d4*/ 	.word	0x000134d0
        /*07d8*/ 	.word	0x00000003
        /*07dc*/ 	.word	0x00038848
        /*07e0*/ 	.short	0x010a
        /*07e2*/ 	.byte	0x3f
	.zero		1


	//   ....[68]....
        /*07e4*/ 	.word	0x00013530
        /*07e8*/ 	.word	0x00000003
        /*07ec*/ 	.word	0x00038868
        /*07f0*/ 	.short	0x010a
        /*07f2*/ 	.byte	0x3f
	.zero		1


	//   ....[69]....
        /*07f4*/ 	.word	0x00013590
        /*07f8*/ 	.word	0x00000003
        /*07fc*/ 	.word	0x00038840
        /*0800*/ 	.short	0x010a
        /*0802*/ 	.byte	0x3f
	.zero		1


	//   ....[70]....
        /*0804*/ 	.word	0x000135f0
        /*0808*/ 	.word	0x00000003
        /*080c*/ 	.word	0x00038860
        /*0810*/ 	.short	0x010a
        /*0812*/ 	.byte	0x3f
	.zero		1


	//   ....[71]....
        /*0814*/ 	.word	0x00013650
        /*0818*/ 	.word	0x00000003
        /*081c*/ 	.word	0x00038848
        /*0820*/ 	.short	0x010a
        /*0822*/ 	.byte	0x3f
	.zero		1


	//   ....[72]....
        /*0824*/ 	.word	0x000136b0
        /*0828*/ 	.word	0x00000003
        /*082c*/ 	.word	0x00038868
        /*0830*/ 	.short	0x010a
        /*0832*/ 	.byte	0x3f
	.zero		1


	//   ....[73]....
        /*0834*/ 	.word	0x00013700
        /*0838*/ 	.word	0x00000002
        /*083c*/ 	.word	0x00038820
        /*0840*/ 	.short	0x010a
        /*0842*/ 	.byte	0x3f
	.zero		1


	//   ....[74]....
        /*0844*/ 	.word	0x000138a0
        /*0848*/ 	.word	0x00000007
        /*084c*/ 	.word	0x00000000
        /*0850*/ 	.short	0x010a
        /*0852*/ 	.byte	0x3f
	.zero		1


	//   ....[75]....
        /*0854*/ 	.word	0x000138f0
        /*0858*/ 	.word	0x00000005
        /*085c*/ 	.word	0x00000000
        /*0860*/ 	.short	0x010a
        /*0862*/ 	.byte	0x3f
	.zero		1


	//   ....[76]....
        /*0864*/ 	.word	0x00013940
        /*0868*/ 	.word	0x00000005
        /*086c*/ 	.word	0x00000000
        /*0870*/ 	.short	0x010a
        /*0872*/ 	.byte	0x3f
	.zero		1


	//----- nvinfo : EIATTR_NUM_MBARRIERS
	.align		4
.L_627:
        /*0874*/ 	.byte	0x03, 0x38
        /*0876*/ 	.short	0x0017


	//----- nvinfo : EIATTR_EXIT_INSTR_OFFSETS
	.align		4
        /*0878*/ 	.byte	0x04, 0x1c
        /*087a*/ 	.short	(.L_629 - .L_628)


	//   ....[0]....
.L_628:
        /*087c*/ 	.word	0x000121a0


	//----- nvinfo : EIATTR_MAX_THREADS
	.align		4
.L_629:
        /*0880*/ 	.byte	0x04, 0x05
        /*0882*/ 	.short	(.L_631 - .L_630)
.L_630:
        /*0884*/ 	.word	0x00000180
        /*0888*/ 	.word	0x00000001
        /*088c*/ 	.word	0x00000001


	//----- nvinfo : EIATTR_CRS_STACK_SIZE
	.align		4
.L_631:
        /*0890*/ 	.byte	0x04, 0x1e
        /*0892*/ 	.short	(.L_633 - .L_632)
.L_632:
        /*0894*/ 	.word	0x00000000


	//----- nvinfo : EIATTR_CBANK_PARAM_SIZE
	.align		4
.L_633:
        /*0898*/ 	.byte	0x03, 0x19
        /*089a*/ 	.short	0x0b70


	//----- nvinfo : EIATTR_PARAM_CBANK
	.align		4
        /*089c*/ 	.byte	0x04, 0x0a
        /*089e*/ 	.short	(.L_635 - .L_634)
	.align		4
.L_634:
        /*08a0*/ 	.word	index@(.nv.constant0._ZN7cutlass13device_kernelIN5flash11enable_sm90INS1_16FlashAttnFwdSm90INS1_25CollectiveMainloopFwdSm90ILi2EN4cute5tupleIJNS5_1CILi1EEES8_S8_EEENS6_IJNS7_ILi64EEESA_SA_EEELi512ENS_10bfloat16_tEfNS_4arch4Sm90ELb0ELb0ELb1ELb0ELb0ELb0ELb1ELb0ELb0ELb1ELb1ELb0EEENS1_21CollectiveEpilogueFwdINS6_IJSA_NS7_ILi512EEESA_EEES9_SC_SE_Li256ELb0ELb1ELb1ELb0EEENS1_19SingleTileSchedulerILb0ELb1ELb1ELi64EEEEEEEEEvNT_6ParamsE)
        /*08a4*/ 	.short	0x0210
        /*08a6*/ 	.short	0x0b70


	//----- nvinfo : EIATTR_SW_WAR
	.align		4
.L_635:
        /*08a8*/ 	.byte	0x04, 0x36
        /*08aa*/ 	.short	(.L_637 - .L_636)
.L_636:
        /*08ac*/ 	.word	0x00000008
.L_637:


//--------------------- .nv.info._ZN7cutlass13device_kernelIN5flash11enable_sm90INS1_16FlashAttnFwdSm90INS1_25CollectiveMainloopFwdSm90ILi2EN4cute5tupleIJNS5_1CILi1EEES8_S8_EEENS6_IJNS7_ILi64EEESA_SA_EEELi512ENS_10bfloat16_tEfNS_4arch4Sm90ELb0ELb0ELb1ELb1ELb0ELb0ELb0ELb0ELb0ELb1ELb1ELb0EEENS1_21CollectiveEpilogueFwdINS6_IJSA_NS7_ILi512EEESA_EEES9_SC_SE_Li256ELb1ELb1ELb1ELb0EEENS1_36VarlenDynamicPersistentTileSchedulerILi64ELi64ELi256ELi128ELb1ELb1ELb1ELb0ELb1ELb1EEEEEEEEEvNT_6ParamsE --------------------------
	.section	.nv.info._ZN7cutlass13device_kernelIN5flash11enable_sm90INS1_16FlashAttnFwdSm90INS1_25CollectiveMainloopFwdSm90ILi2EN4cute5tupleIJNS5_1CILi1EEES8_S8_EEENS6_IJNS7_ILi64EEESA_SA_EEELi512ENS_10bfloat16_tEfNS_4arch4Sm90ELb0ELb0ELb1ELb1ELb0ELb0ELb0ELb0ELb0ELb1ELb1ELb0EEENS1_21CollectiveEpilogueFwdINS6_IJSA_NS7_ILi512EEESA_EEES9_SC_SE_Li256ELb1ELb1ELb1ELb0EEENS1_36VarlenDynamicPersistentTileSchedulerILi64ELi64ELi256ELi128ELb1ELb1ELb1ELb0ELb1ELb1EEEEEEEEEvNT_6ParamsE,"",@"SHT_CUDA_INFO"
	.sectionflags	@""
	.align	4


	//----- nvinfo : EIATTR_CUDA_API_VERSION
	.align		4
        /*0000*/ 	.byte	0x04, 0x37
        /*0002*/ 	.short	(.L_639 - .L_638)
.L_638:
        /*0004*/ 	.word	0x00000082


	//----- nvinfo : EIATTR_KPARAM_INFO
	.align		4
.L_639:
        /*0008*/ 	.byte	0x04, 0x17
        /*000a*/ 	.short	(.L_641 - .L_640)
.L_640:
        /*000c*/ 	.word	0x00000000
        /*0010*/ 	.short	0x0000
        /*0012*/ 	.short	0x0070
        /*0014*/ 	.byte	0x00, 0xf0, 0x01, 0x2a


	//----- nvinfo : EIATTR_SPARSE_MMA_MASK
	.align		4
.L_641:
        /*0018*/ 	.byte	0x03, 0x50
        /*001a*/ 	.short	0x0000


	//----- nvinfo : EIATTR_MAXREG_COUNT
	.align		4
        /*001c*/ 	.byte	0x03, 0x1b
        /*001e*/ 	.short	0x00a8


	//----- nvinfo : EIATTR_NUM_BARRIERS
	.align		4
        /*0020*/ 	.byte	0x02, 0x4c
        /*0022*/ 	.byte	0x10
	.zero		1


	//----- nvinfo : EIATTR_EXTERNS
	.align		4
        /*0024*/ 	.byte	0x04, 0x0f
        /*0026*/ 	.short	(.L_643 - .L_642)


	//   ....[0]....
	.align		4
.L_642:
        /*0028*/ 	.word	index@(__assertfail)


	//----- nvinfo : EIATTR_ANNOTATIONS
	.align		4
.L_643:
        /*002c*/ 	.byte	0x04, 0x55
        /*002e*/ 	.short	(.L_645 - .L_644)


	//   ....[0]....
.L_644:
        /* <DEDUP_REMOVED lines=66> */


	//----- nvinfo : EIATTR_MERCURY_ISA_VERSION
	.align		4
.L_645:
        /*0438*/ 	.byte	0x03, 0x5f
        /*043a*/ 	.short	0x0101


	//----- nvinfo : EIATTR_UNUSED_LOAD_BYTE_OFFSET
	.align		4
        /*043c*/ 	.byte	0x04, 0x44
        /*043e*/ 	.short	(.L_647 - .L_646)


	//   ....[0]....
.L_646:
        /*0440*/ 	.word	0x00000a10
        /*0444*/ 	.word	0x0000fff0


	//   ....[1]....
        /*0448*/ 	.word	0x000081a0
        /*044c*/ 	.word	0x0000fff0


	//----- nvinfo : EIATTR_INT_WARP_WIDE_INSTR_OFFSETS
	.align		4
.L_647:
        /*0450*/ 	.byte	0x04, 0x31
        /*0452*/ 	.short	(.L_649 - .L_648)


	//   ....[0]....
.L_648:
        /*0454*/ 	.word	0x00000130


	//   ....[1]....
        /*0458*/ 	.word	0x00000170


	//   ....[2]....
        /*045c*/ 	.word	0x000001e0


	//   ....[3]....
        /*0460*/ 	.word	0x0000e180


	//   ....[4]....
        /*0464*/ 	.word	0x0000e210


	//   ....[5]....
        /*0468*/ 	.word	0x00012ab0


	//   ....[6]....
        /*046c*/ 	.word	0x00012b40


	//----- nvinfo : EIATTR_COOP_GROUP_MASK_REGIDS
	.align		4
.L_649:
        /*0470*/ 	.byte	0x04, 0x29
        /*0472*/ 	.short	(.L_651 - .L_650)


	//   ....[0]....
.L_650:
        /*0474*/ 	.word	0xffffffff


	//   ....[1]....
        /*0478*/ 	.word	0xffffffff


	//   ....[2]....
        /*047c*/ 	.word	0xffffffff


	//   ....[3]....
        /*0480*/ 	.word	0xffffffff


	//   ....[4]....
        /*0484*/ 	.word	0xffffffff


	//   ....[5]....
        /*0488*/ 	.word	0xffffffff


	//   ....[6]....
        /*048c*/ 	.word	0xffffffff


	//   ....[7]....
        /*0490*/ 	.word	0xffffffff


	//   ....[8]....
        /*0494*/ 	.word	0xffffffff


	//   ....[9]....
        /*0498*/ 	.word	0xffffffff


	//   ....[10]....
        /*049c*/ 	.word	0xffffffff


	//   ....[11]....
        /*04a0*/ 	.word	0xffffffff


	//   ....[12]....
        /*04a4*/ 	.word	0xffffffff


	//   ....[13]....
        /*04a8*/ 	.word	0xffffffff


	//   ....[14]....
        /*04ac*/ 	.word	0xffffffff


	//   ....[15]....
        /*04b0*/ 	.word	0xffffffff


	//   ....[16]....
        /*04b4*/ 	.word	0xffffffff


	//   ....[17]....
        /*04b8*/ 	.word	0xffffffff


	//   ....[18]....
        /*04bc*/ 	.word	0xffffffff


	//   ....[19]....
        /*04c0*/ 	.word	0xffffffff


	//   ....[20]....
        /*04c4*/ 	.word	0xffffffff


	//   ....[21]....
        /*04c8*/ 	.word	0xffffffff


	//   ....[22]....
        /*04cc*/ 	.word	0xffffffff


	//   ....[23]....
        /*04d0*/ 	.word	0xffffffff


	//   ....[24]....
        /*04d4*/ 	.word	0xffffffff


	//   ....[25]....
        /*04d8*/ 	.word	0xffffffff


	//   ....[26]....
        /*04dc*/ 	.word	0xffffffff


	//   ....[27]....
        /*04e0*/ 	.word	0xffffffff


	//   ....[28]....
        /*04e4*/ 	.word	0xffffffff


	//   ....[29]....
        /*04e8*/ 	.word	0xffffffff


	//   ....[30]....
        /*04ec*/ 	.word	0xffffffff


	//   ....[31]....
        /*04f0*/ 	.word	0xffffffff


	//   ....[32]....
        /*04f4*/ 	.word	0xffffffff


	//   ....[33]....
        /*04f8*/ 	.word	0xffffffff


	//   ....[34]....
        /*04fc*/ 	.word	0xffffffff


	//   ....[35]....
        /*0500*/ 	.word	0xffffffff


	//   ....[36]....
        /*0504*/ 	.word	0xffffffff


	//   ....[37]....
        /*0508*/ 	.word	0xffffffff


	//   ....[38]....
        /*050c*/ 	.word	0xffffffff


	//   ....[39]....
        /*0510*/ 	.word	0xffffffff


	//   ....[40]....
        /*0514*/ 	.word	0xffffffff


	//   ....[41]....
        /*0518*/ 	.word	0xffffffff


	//   ....[42]....
        /*051c*/ 	.word	0xffffffff


	//   ....[43]....
        /*0520*/ 	.word	0xffffffff


	//   ....[44]....
        /*0524*/ 	.word	0xffffffff


	//   ....[45]....
        /*0528*/ 	.word	0xffffffff


	//   ....[46]....
        /*052c*/ 	.word	0xffffffff


	//   ....[47]....
        /*0530*/ 	.word	0xffffffff


	//   ....[48]....
        /*0534*/ 	.word	0xffffffff


	//   ....[49]....
        /*0538*/ 	.word	0xffffffff


	//   ....[50]....
        /*053c*/ 	.word	0xffffffff


	//   ....[51]....
        /*0540*/ 	.word	0xffffffff


	//   ....[52]....
        /*0544*/ 	.word	0xffffffff


	//   ....[53]....
        /*0548*/ 	.word	0xffffffff


	//   ....[54]....
        /*054c*/ 	.word	0xffffffff


	//   ....[55]....
        /*0550*/ 	.word	0xffffffff


	//   ....[56]....
        /*0554*/ 	.word	0xffffffff


	//   ....[57]....
        /*0558*/ 	.word	0xffffffff


	//   ....[58]....
        /*055c*/ 	.word	0xffffffff


	//   ....[59]....
        /*0560*/ 	.word	0xffffffff


	//   ....[60]....
        /*0564*/ 	.word	0xffffffff


	//   ....[61]....
        /*0568*/ 	.word	0xffffffff


	//   ....[62]....
        /*056c*/ 	.word	0xffffffff


	//   ....[63]....
        /*0570*/ 	.word	0xffffffff


	//   ....[64]....
        /*0574*/ 	.word	0xffffffff


	//   ....[65]....
        /*0578*/ 	.word	0xffffffff


	//   ....[66]....
        /*057c*/ 	.word	0xffffffff


	//   ....[67]....
        /*0580*/ 	.word	0xffffffff


	//   ....[68]....
        /*0584*/ 	.word	0xffffffff


	//   ....[69]....
        /*0588*/ 	.word	0xffffffff


	//   ....[70]....
        /*058c*/ 	.word	0xffffffff


	//   ....[71]....
        /*0590*/ 	.word	0xffffffff


	//   ....[72]....
        /*0594*/ 	.word	0xffffffff


	//   ....[73]....
        /*0598*/ 	.word	0xffffffff


	//   ....[74]....
        /*059c*/ 	.word	0xffffffff


	//   ....[75]....
        /*05a0*/ 	.word	0xffffffff


	//   ....[76]....
        /*05a4*/ 	.word	0xffffffff


	//   ....[77]....
        /*05a8*/ 	.word	0xffffffff


	//   ....[78]....
        /*05ac*/ 	.word	0xffffffff


	//   ....[79]....
        /*05b0*/ 	.word	0xffffffff


	//   ....[80]....
        /*05b4*/ 	.word	0xffffffff


	//   ....[81]....
        /*05b8*/ 	.word	0xffffffff


	//   ....[82]....
        /*05bc*/ 	.word	0xffffffff


	//   ....[83]....
        /*05c0*/ 	.word	0xffffffff


	//   ....[84]....
        /*05c4*/ 	.word	0xffffffff


	//   ....[85]....
        /*05c8*/ 	.word	0x0500000f


	//   ....[86]....
        /*05cc*/ 	.word	0x0500000f


	//   ....[87]....
        /*05d0*/ 	.word	0x0500000f


	//   ....[88]....
        /*05d4*/ 	.word	0x0500000f


	//   ....[89]....
        /*05d8*/ 	.word	0x0500000f


	//   ....[90]....
        /*05dc*/ 	.word	0x0500000f


	//   ....[91]....
        /*05e0*/ 	.word	0x0500000f


	//   ....[92]....
        /*05e4*/ 	.word	0x0500000f


	//   ....[93]....
        /*05e8*/ 	.word	0x0500000f


	//   ....[94]....
        /*05ec*/ 	.word	0x0500000f


	//   ....[95]....
        /*05f0*/ 	.word	0x0500000f


	//   ....[96]....
        /*05f4*/ 	.word	0x0500000f


	//   ....[97]....
        /*05f8*/ 	.word	0x0500000f


	//   ....[98]....
        /*05fc*/ 	.word	0x0500000f


	//   ....[99]....
        /*0600*/ 	.word	0x0500000f


	//   ....[100]....
        /*0604*/ 	.word	0x0500000f


	//   ....[101]....
        /*0608*/ 	.word	0x0500000f


	//   ....[102]....
        /*060c*/ 	.word	0x0500000f


	//   ....[103]....
        /*0610*/ 	.word	0x0500000f


	//   ....[104]....
        /*0614*/ 	.word	0x0500000f


	//   ....[105]....
        /*0618*/ 	.word	0x0500000f


	//   ....[106]....
        /*061c*/ 	.word	0x0500000f


	//   ....[107]....
        /*0620*/ 	.word	0x0500000f


	//   ....[108]....
        /*0624*/ 	.word	0x0500000f


	//   ....[109]....
        /*0628*/ 	.word	0x0500000f


	//   ....[110]....
        /*062c*/ 	.word	0x0500000f


	//   ....[111]....
        /*0630*/ 	.word	0x0500000f


	//   ....[112]....
        /*0634*/ 	.word	0x0500000f


	//----- nvinfo : EIATTR_COOP_GROUP_INSTR_OFFSETS
	.align		4
.L_651:
        /*0638*/ 	.byte	0x04, 0x28
        /*063a*/ 	.short	(.L_653 - .L_652)


	//   ....[0]....
.L_652:
        /*063c*/ 	.word	0x00000060


	//   ....[1]....
        /*0640*/ 	.word	0x00000140


	//   ....[2]....
        /*0644*/ 	.word	0x00000190


	//   ....[3]....
        /*0648*/ 	.word	0x00000380


	//   ....[4]....
        /*064c*/ 	.word	0x000004e0


	//   ....[5]....
        /*0650*/ 	.word	0x00000600


	//   ....[6]....
        /*0654*/ 	.word	0x00000760


	//   ....[7]....
        /*0658*/ 	.word	0x00001f30


	//   ....[8]....
        /*065c*/ 	.word	0x00003f60


	//   ....[9]....
        /*0660*/ 	.word	0x00004d20


	//   ....[10]....
        /*0664*/ 	.word	0x00004da0


	//   ....[11]....
        /*0668*/ 	.word	0x00004f80


	//   ....[12]....
        /*066c*/ 	.word	0x00005050


	//   ....[13]....
        /*0670*/ 	.word	0x00005960


	//   ....[14]....
        /*0674*/ 	.word	0x00006020


	//   ....[15]....
        /*0678*/ 	.word	0x00006050


	//   ....[16]....
        /*067c*/ 	.word	0x00006980


	//   ....[17]....
        /*0680*/ 	.word	0x00006a00


	//   ....[18]....
        /*0684*/ 	.word	0x00007660


	//   ....[19]....
        /*0688*/ 	.word	0x000076b0


	//   ....[20]....
        /*068c*/ 	.word	0x00007720


	//   ....[21]....
        /*0690*/ 	.word	0x00007750


	//   ....[22]....
        /*0694*/ 	.word	0x00007780


	//   ....[23]....
        /*0698*/ 	.word	0x00008f70


	//   ....[24]....
        /*069c*/ 	.word	0x00009380


	//   ....[25]....
        /*06a0*/ 	.word	0x000093b0


	//   ....[26]....
        /*06a4*/ 	.word	0x000093d0


	//   ....[27]....
        /*06a8*/ 	.word	0x000093e0


	//   ....[28]....
        /*06ac*/ 	.word	0x0000a020


	//   ....[29]....
        /*06b0*/ 	.word	0x0000a040


	//   ....[30]....
        /*06b4*/ 	.word	0x0000a2f0


	//   ....[31]....
        /*06b8*/ 	.word	0x0000a310


	//   ....[32]....
        /*06bc*/ 	.word	0x0000aa40


	//   ....[33]....
        /*06c0*/ 	.word	0x0000aa50


	//   ....[34]....
        /*06c4*/ 	.word	0x0000b2a0


	//   ....[35]....
        /*06c8*/ 	.word	0x0000b2c0


	//   ....[36]....
        /*06cc*/ 	.word	0x0000c670


	//   ....[37]....
        /*06d0*/ 	.word	0x0000c6a0


	//   ....[38]....
        /*06d4*/ 	.word	0x0000c8d0


	//   ....[39]....
        /*06d8*/ 	.word	0x0000c8f0


	//   ....[40]....
        /*06dc*/ 	.word	0x0000cba0


	//   ....[41]....
        /*06e0*/ 	.word	0x0000cdc0


	//   ....[42]....
        /*06e4*/ 	.word	0x0000cdf0


	//   ....[43]....
        /*06e8*/ 	.word	0x0000ce20


	//   ....[44]....
        /*06ec*/ 	.word	0x0000ce50


	//   ....[45]....
        /*06f0*/ 	.word	0x0000ce80


	//   ....[46]....
        /*06f4*/ 	.word	0x0000ceb0


	//   ....[47]....
        /*06f8*/ 	.word	0x0000d050


	//   ....[48]....
        /*06fc*/ 	.word	0x0000d080


	//   ....[49]....
        /*0700*/ 	.word	0x0000d0b0


	//   ....[50]....
        /*0704*/ 	.word	0x0000d0e0


	//   ....[51]....
        /*0708*/ 	.word	0x0000d110


	//   ....[52]....
        /*070c*/ 	.word	0x0000d140


	//   ....[53]....
        /*0710*/ 	.word	0x0000d1d0


	//   ....[54]....
        /*0714*/ 	.word	0x0000d200


	//   ....[55]....
        /*0718*/ 	.word	0x0000d210


	//   ....[56]....
        /*071c*/ 	.word	0x0000d2c0


	//   ....[57]....
        /*0720*/ 	.word	0x0000e760


	//   ....[58]....
        /*0724*/ 	.word	0x0000f230


	//   ....[59]....
        /*0728*/ 	.word	0x0000f240


	//   ....[60]....
        /*072c*/ 	.word	0x0000f2e0


	//   ....[61]....
        /*0730*/ 	.word	0x0000f2f0


	//   ....[62]....
        /*0734*/ 	.word	0x0000f370


	//   ....[63]....
        /*0738*/ 	.word	0x0000f380


	//   ....[64]....
        /*073c*/ 	.word	0x0000f3d0


	//   ....[65]....
        /*0740*/ 	.word	0x0000f3f0


	//   ....[66]....
        /*0744*/ 	.word	0x00012dc0


	//   ....[67]....
        /*0748*/ 	.word	0x00012df0


	//   ....[68]....
        /*074c*/ 	.word	0x00012e60


	//   ....[69]....
        /*0750*/ 	.word	0x00012e90


	//   ....[70]....
        /*0754*/ 	.word	0x00012ec0


	//   ....[71]....
        /*0758*/ 	.word	0x00012ef0


	//   ....[72]....
        /*075c*/ 	.word	0x00012f20


	//   ....[73]....
        /*0760*/ 	.word	0x00012f50


	//   ....[74]....
        /*0764*/ 	.word	0x00013110


	//   ....[75]....
        /*0768*/ 	.word	0x00013140


	//   ....[76]....
        /*076c*/ 	.word	0x00013170


	//   ....[77]....
        /*0770*/ 	.word	0x000131a0


	//   ....[78]....
        /*0774*/ 	.word	0x000131d0


	//   ....[79]....
        /*0778*/ 	.word	0x00013200


	//   ....[80]....
        /*077c*/ 	.word	0x000132c0


	//   ....[81]....
        /*0780*/ 	.word	0x000132e0


	//   ....[82]....
        /*0784*/ 	.word	0x000132f0


	//   ....[83]....
        /*0788*/ 	.word	0x00013350


	//   ....[84]....
        /*078c*/ 	.word	0x00013a60


	//   ....[85]....
        /*0790*/ 	.word	0x00013ff0


	//   ....[86]....
        /*0794*/ 	.word	0x000141d0


	//   ....[87]....
        /*0798*/ 	.word	0x00014220


	//   ....[88]....
        /*079c*/ 	.word	0x00014280


	//   ....[89]....
        /*07a0*/ 	.word	0x00014370


	//   ....[90]....
        /*07a4*/ 	.word	0x000143d0


	//   ....[91]....
        /*07a8*/ 	.word	0x000144c0


	//   ....[92]....
        /*07ac*/ 	.word	0x00014520


	//   ....[93]....
        /*07b0*/ 	.word	0x000145f0


	//   ....[94]....
        /*07b4*/ 	.word	0x00014920


	//   ....[95]....
        /*07b8*/ 	.word	0x000149c0


	//   ....[96]....
        /*07bc*/ 	.word	0x00014b60


	//   ....[97]....
        /*07c0*/ 	.word	0x00014bd0


	//   ....[98]....
        /*07c4*/ 	.word	0x00014c40


	//   ....[99]....
        /*07c8*/ 	.word	0x00014cb0


	//   ....[100]....
        /*07cc*/ 	.word	0x00014d20


	//   ....[101]....
        /*07d0*/ 	.word	0x00014da0


	//   ....[102]....
        /*07d4*/ 	.word	0x00014e30


	//   ....[103]....
        /*07d8*/ 	.word	0x00014ed0


	//   ....[104]....
        /*07dc*/ 	.word	0x00014f40


	//   ....[105]....
        /*07e0*/ 	.word	0x00014fb0


	//   ....[106]....
        /*07e4*/ 	.word	0x00015020


	//   ....[107]....
        /*07e8*/ 	.word	0x000150a0


	//   ....[108]....
        /*07ec*/ 	.word	0x00015110


	//   ....[109]....
        /*07f0*/ 	.word	0x000151b0


	//   ....[110]....
        /*07f4*/ 	.word	0x00015200


	//   ....[111]....
        /*07f8*/ 	.word	0x00015290


	//   ....[112]....
        /*07fc*/ 	.word	0x000153c0


	//----- nvinfo : EIATTR_REG_RECONFIG
	.align		4
.L_653:
        /*0800*/ 	.byte	0x01, 0x54
	.zero		2


	//----- nvinfo : EIATTR_SYSCALL_OFFSETS
	.align		4
        /*0804*/ 	.byte	0x04, 0x46
        /*0806*/ 	.short	(.L_655 - .L_654)


	//   ....[0]....
.L_654:
        /*0808*/ 	.word	0x00004120


	//   ....[1]....
        /*080c*/ 	.word	0x0000e380


	//   ....[2]....
        /*0810*/ 	.word	0x0000e4d0


	//   ....[3]....
        /*0814*/ 	.word	0x0000e5d0


	//   ....[4]....
        /*0818*/ 	.word	0x0000ee50


	//----- nvinfo : EIATTR_MBARRIER_INSTR_OFFSETS
	.align		4
.L_655:
        /*081c*/ 	.byte	0x04, 0x39
        /*081e*/ 	.short	(.L_657 - .L_656)


	//   ....[0]....
.L_656:
        /*0820*/ 	.word	0x00000270
        /*0824*/ 	.word	0x000000ff
        /*0828*/ 	.word	0x00028c00
        /*082c*/ 	.short	0x0100
        /*082e*/ 	.byte	0x08
	.zero		1


	//   ....[1]....
        /*0830*/ 	.word	0x00000280
        /*0834*/ 	.word	0x000000ff
        /*0838*/ 	.word	0x00028c20
        /*083c*/ 	.short	0x0100
        /*083e*/ 	.byte	0x08
	.zero		1


	//   ....[2]....
        /*0840*/ 	.word	0x00000330
        /*0844*/ 	.word	0x000000ff
        /*0848*/ 	.word	0x00028c30
        /*084c*/ 	.short	0x0100
        /*084e*/ 	.byte	0x06
	.zero		1


	//   ....[3]....
        /*0850*/ 	.word	0x00000340
        /*0854*/ 	.word	0x000000ff
        /*0858*/ 	.word	0x00028c40
        /*085c*/ 	.short	0x0100
        /*085e*/ 	.byte	0x06
	.zero		1


	//   ....[4]....
        /*0860*/ 	.word	0x00000350
        /*0864*/ 	.word	0x000000ff
        /*0868*/ 	.word	0x00028c38
        /*086c*/ 	.short	0x0100
        /*086e*/ 	.byte	0x06
	.zero		1


	//   ....[5]....
        /*0870*/ 	.word	0x00000360
        /*0874*/ 	.word	0x000000ff
        /*0878*/ 	.word	0x00028c48
        /*087c*/ 	.short	0x0100
        /*087e*/ 	.byte	0x06
	.zero		1


	//   ....[6]....
        /*0880*/ 	.word	0x00000490
        /*0884*/ 	.word	0x000000ff
        /*0888*/ 	.word	0x00028c50
        /*088c*/ 	.short	0x0100
        /*088e*/ 	.byte	0x08
	.zero		1


	//   ....[7]....
        /*0890*/ 	.word	0x000004a0
        /*0894*/ 	.word	0x000000ff
        /*0898*/ 	.word	0x00028c60
        /*089c*/ 	.short	0x0100
        /*089e*/ 	.byte	0x08
	.zero		1


	//   ....[8]....
        /*08a0*/ 	.word	0x000004b0
        /*08a4*/ 	.word	0x000000ff
        /*08a8*/ 	.word	0x00028c58
        /*08ac*/ 	.short	0x0100
        /*08ae*/ 	.byte	0x08
	.zero		1


	//   ....[9]....
        /*08b0*/ 	.word	0x000004c0
        /*08b4*/ 	.word	0x000000ff
        /*08b8*/ 	.word	0x00028c68
        /*08bc*/ 	.short	0x0100
        /*08be*/ 	.byte	0x08
	.zero		1


	//   ....[10]....
        /*08c0*/ 	.word	0x000005b0
        /*08c4*/ 	.word	0x000000ff
        /*08c8*/ 	.word	0x00028c70
        /*08cc*/ 	.short	0x0100
        /*08ce*/ 	.byte	0x06
	.zero		1


	//   ....[11]....
        /*08d0*/ 	.word	0x000005c0
        /*08d4*/ 	.word	0x000000ff
        /*08d8*/ 	.word	0x00028c80
        /*08dc*/ 	.short	0x0100
        /*08de*/ 	.byte	0x06
	.zero		1


	//   ....[12]....
        /*08e0*/ 	.word	0x000005d0
        /*08e4*/ 	.word	0x000000ff
        /*08e8*/ 	.word	0x00028c78
        /*08ec*/ 	.short	0x0100
        /*08ee*/ 	.byte	0x06
	.zero		1


	//   ....[13]....
        /*08f0*/ 	.word	0x000005e0
        /*08f4*/ 	.word	0x000000ff
        /*08f8*/ 	.word	0x00028c88
        /*08fc*/ 	.short	0x0100
        /*08fe*/ 	.byte	0x06
	.zero		1


	//   ....[14]....
        /*0900*/ 	.word	0x00000710
        /*0904*/ 	.word	0x000000ff
        /*0908*/ 	.word	0x00028c90
        /*090c*/ 	.short	0x0100
        /*090e*/ 	.byte	0x08
	.zero		1


	//   ....[15]....
        /*0910*/ 	.word	0x00000720
        /*0914*/ 	.word	0x000000ff
        /*0918*/ 	.word	0x00028ca0
        /*091c*/ 	.short	0x0100
        /*091e*/ 	.byte	0x08
	.zero		1


	//   ....[16]....
        /*0920*/ 	.word	0x00000730
        /*0924*/ 	.word	0x000000ff
        /*0928*/ 	.word	0x00028c98
        /*092c*/ 	.short	0x0100
        /*092e*/ 	.byte	0x08
	.zero		1


	//   ....[17]....
        /*0930*/ 	.word	0x00000740
        /*0934*/ 	.word	0x000000ff
        /*0938*/ 	.word	0x00028ca8
        /*093c*/ 	.short	0x0100
        /*093e*/ 	.byte	0x08
	.zero		1


	//   ....[18]....
        /*0940*/ 	.word	0x00000870
        /*0944*/ 	.word	0x000000ff
        /*0948*/ 	.word	0x00028cb0
        /*094c*/ 	.short	0x0100
        /*094e*/ 	.byte	0x08
	.zero		1


	//   ....[19]....
        /*0950*/ 	.word	0x00000880
        /*0954*/ 	.word	0x000000ff
        /*0958*/ 	.word	0x00028cc0
        /*095c*/ 	.short	0x0100
        /*095e*/ 	.byte	0x08
	.zero		1


	//   ....[20]....
        /*0960*/ 	.word	0x00000890
        /*0964*/ 	.word	0x000000ff
        /*0968*/ 	.word	0x00028cb8
        /*096c*/ 	.short	0x0100
        /*096e*/ 	.byte	0x08
	.zero		1


	//   ....[21]....
        /*0970*/ 	.word	0x000008a0
        /*0974*/ 	.word	0x000000ff
        /*0978*/ 	.word	0x00028cc8
        /*097c*/ 	.short	0x0100
        /*097e*/ 	.byte	0x08
	.zero		1


	//   ....[22]....
        /*0980*/ 	.word	0x00002040
        /*0984*/ 	.word	0x000000ff
        /*0988*/ 	.word	0x00028c50
        /*098c*/ 	.short	0x010a
        /*098e*/ 	.byte	0x11
	.zero		1


	//   ....[23]....
        /*0990*/ 	.word	0x00002330
        /*0994*/ 	.word	0x00000000
        /*0998*/ 	.word	0x00000000
        /*099c*/ 	.short	0x0101
        /*099e*/ 	.byte	0x3f
	.zero		1


	//   ....[24]....
        /*09a0*/ 	.word	0x00002cc0
        /*09a4*/ 	.word	0x000000ff
        /*09a8*/ 	.word	0x00028c50
        /*09ac*/ 	.short	0x010a
        /*09ae*/ 	.byte	0x06
	.zero		1


	//   ....[25]....
        /*09b0*/ 	.word	0x00002d00
        /*09b4*/ 	.word	0x000000ff
        /*09b8*/ 	.word	0x00028c50
        /*09bc*/ 	.short	0x010a
        /*09be*/ 	.byte	0x06
	.zero		1


	//   ....[26]....
        /*09c0*/ 	.word	0x00002f50
        /*09c4*/ 	.word	0x00000000
        /*09c8*/ 	.word	0x00000000
        /*09cc*/ 	.short	0x0101
        /*09ce*/ 	.byte	0x3f
	.zero		1


	//   ....[27]....
        /*09d0*/ 	.word	0x000041a0
        /*09d4*/ 	.word	0x000000ff
        /*09d8*/ 	.word	0x00028c00
        /*09dc*/ 	.short	0x010a
        /*09de*/ 	.byte	0x26
	.zero		1


	//   ....[28]....
        /*09e0*/ 	.word	0x00004220
        /*09e4*/ 	.word	0x00000007
        /*09e8*/ 	.word	0x00028c30
        /*09ec*/ 	.short	0x010a
        /*09ee*/ 	.byte	0x3f
	.zero		1


	//   ....[29]....
        /*09f0*/ 	.word	0x00004260
        /*09f4*/ 	.word	0x00000007
        /*09f8*/ 	.word	0x00028c30
        /*09fc*/ 	.short	0x010a
        /*09fe*/ 	.byte	0x3f
	.zero		1


	//   ....[30]....
        /*0a00*/ 	.word	0x00005280
        /*0a04*/ 	.word	0x00000004
        /*0a08*/ 	.word	0x00000000
        /*0a0c*/ 	.short	0x0101
        /*0a0e*/ 	.byte	0x3f
	.zero		1


	//   ....[31]....
        /*0a10*/ 	.word	0x000056c0
        /*0a14*/ 	.word	0x00000007
        /*0a18*/ 	.word	0x00028c50
        /*0a1c*/ 	.short	0x010a
        /*0a1e*/ 	.byte	0x3f
	.zero		1


	//   ....[32]....
        /*0a20*/ 	.word	0x00005710
        /*0a24*/ 	.word	0x00000007
        /*0a28*/ 	.word	0x00028c50
        /*0a2c*/ 	.short	0x010a
        /*0a2e*/ 	.byte	0x3f
	.zero		1


	//   ....[33]....
        /*0a30*/ 	.word	0x00005980
        /*0a34*/ 	.word	0x00000007
        /*0a38*/ 	.word	0x00000000
        /*0a3c*/ 	.short	0x0101
        /*0a3e*/ 	.byte	0x3f
	.zero		1


	//   ....[34]....
        /*0a40*/ 	.word	0x00005ac0
        /*0a44*/ 	.word	0x000000ff
        /*0a48*/ 	.word	0x00028c30
        /*0a4c*/ 	.short	0x010a
        /*0a4e*/ 	.byte	0x18
	.zero		1


	//   ....[35]....
        /*0a50*/ 	.word	0x00005b00
        /*0a54*/ 	.word	0x000000ff
        /*0a58*/ 	.word	0x00028c30
        /*0a5c*/ 	.short	0x010a
        /*0a5e*/ 	.byte	0x18
	.zero		1


	//   ....[36]....
        /*0a60*/ 	.word	0x00006db0
        /*0a64*/ 	.word	0x000000a0
        /*0a68*/ 	.word	0x00000000
        /*0a6c*/ 	.short	0x0101
        /*0a6e*/ 	.byte	0x3f
	.zero		1


	//   ....[37]....
        /*0a70*/ 	.word	0x000073d0
        /*0a74*/ 	.word	0x000000ff
        /*0a78*/ 	.word	0x00028c50
        /*0a7c*/ 	.short	0x010a
        /*0a7e*/ 	.byte	0x18
	.zero		1


	//   ....[38]....
        /*0a80*/ 	.word	0x00007410
        /*0a84*/ 	.word	0x000000ff
        /*0a88*/ 	.word	0x00028c50
        /*0a8c*/ 	.short	0x010a
        /*0a8e*/ 	.byte	0x18
	.zero		1


	//   ....[39]....
        /*0a90*/ 	.word	0x00007680
        /*0a94*/ 	.word	0x00000009
        /*0a98*/ 	.word	0x00000000
        /*0a9c*/ 	.short	0x0101
        /*0a9e*/ 	.byte	0x3f
	.zero		1


	//   ....[40]....
        /*0aa0*/ 	.word	0x0000a030
        /*0aa4*/ 	.word	0x000000ff
        /*0aa8*/ 	.word	0x00000000
        /*0aac*/ 	.short	0x0101
        /*0aae*/ 	.byte	0x04
	.zero		1


	//   ....[41]....
        /*0ab0*/ 	.word	0x0000a970
        /*0ab4*/ 	.word	0x000000ff
        /*0ab8*/ 	.word	0x00000000
        /*0abc*/ 	.short	0x0101
        /*0abe*/ 	.byte	0x04
	.zero		1


	//   ....[42]....
        /*0ac0*/ 	.word	0x0000e9b0
        /*0ac4*/ 	.word	0x00000000
        /*0ac8*/ 	.word	0x00028c40
        /*0acc*/ 	.short	0x010a
        /*0ace*/ 	.byte	0x3f
	.zero		1


	//   ....[43]....
        /*0ad0*/ 	.word	0x0000f490
        /*0ad4*/ 	.word	0x00000012
        /*0ad8*/ 	.word	0x00028c00
        /*0adc*/ 	.short	0x0107
        /*0ade*/ 	.byte	0x3f
	.zero		1


	//   ....[44]....
        /*0ae0*/ 	.word	0x0000f580
        /*0ae4*/ 	.word	0x00000012
        /*0ae8*/ 	.word	0x00028c00
        /*0aec*/ 	.short	0x0101
        /*0aee*/ 	.byte	0x3f
	.zero		1


	//   ....[45]....
        /*0af0*/ 	.word	0x0000f5a0
        /*0af4*/ 	.word	0x00000012
        /*0af8*/ 	.word	0x00028c20
        /*0afc*/ 	.short	0x010a
        /*0afe*/ 	.byte	0x3f
	.zero		1


	//   ....[46]....
        /*0b00*/ 	.word	0x0000f680
        /*0b04*/ 	.word	0x00000000
        /*0b08*/ 	.word	0x00028c60
        /*0b0c*/ 	.short	0x010a
        /*0b0e*/ 	.byte	0x3f
	.zero		1


	//   ....[47]....
        /*0b10*/ 	.word	0x000102f0
        /*0b14*/ 	.word	0x00000003
        /*0b18*/ 	.word	0x00028c40
        /*0b1c*/ 	.short	0x010a
        /*0b1e*/ 	.byte	0x3f
	.zero		1


	//   ....[48]....
        /*0b20*/ 	.word	0x00010540
        /*0b24*/ 	.word	0x00000003
        /*0b28*/ 	.word	0x00028c60
        /*0b2c*/ 	.short	0x010a
        /*0b2e*/ 	.byte	0x3f
	.zero		1


	//   ....[49]....
        /*0b30*/ 	.word	0x000110f0
        /*0b34*/ 	.word	0x00000004
        /*0b38*/ 	.word	0x00028c40
        /*0b3c*/ 	.short	0x010a
        /*0b3e*/ 	.byte	0x3f
	.zero		1


	//   ....[50]....
        /*0b40*/ 	.word	0x00011340
        /*0b44*/ 	.word	0x00000004
        /*0b48*/ 	.word	0x00028c60
        /*0b4c*/ 	.short	0x010a
        /*0b4e*/ 	.byte	0x3f
	.zero		1


	//   ....[51]....
        /*0b50*/ 	.word	0x00011e80
        /*0b54*/ 	.word	0x00000004
        /*0b58*/ 	.word	0x00028c40
        /*0b5c*/ 	.short	0x010a
        /*0b5e*/ 	.byte	0x3f
	.zero		1


	//   ....[52]....
        /*0b60*/ 	.word	0x000120d0
        /*0b64*/ 	.word	0x00000004
        /*0b68*/ 	.word	0x00028c60
        /*0b6c*/ 	.short	0x010a
        /*0b6e*/ 	.byte	0x3f
	.zero		1


	//   ....[53]....
        /*0b70*/ 	.word	0x000139e0
        /*0b74*/ 	.word	0x00000000
        /*0b78*/ 	.word	0x00028c20
        /*0b7c*/ 	.short	0x010a
        /*0b7e*/ 	.byte	0x3f
	.zero		1


	//   ....[54]....
        /*0b80*/ 	.word	0x00013bd0
        /*0b84*/ 	.word	0x00000006
        /*0b88*/ 	.word	0x00000000
        /*0b8c*/ 	.short	0x010a
        /*0b8e*/ 	.byte	0x3f
	.zero		1


	//   ....[55]....
        /*0b90*/ 	.word	0x00013c00
        /*0b94*/ 	.word	0x00000007
        /*0b98*/ 	.word	0x00000000
        /*0b9c*/ 	.short	0x010a
        /*0b9e*/ 	.byte	0x3f
	.zero		1


	//   ....[56]....
        /*0ba0*/ 	.word	0x00013c60
        /*0ba4*/ 	.word	0x00000004
        /*0ba8*/ 	.word	0x00000000
        /*0bac*/ 	.short	0x010a
        /*0bae*/ 	.byte	0x3f
	.zero		1


	//   ....[57]....
        /*0bb0*/ 	.word	0x00013c90
        /*0bb4*/ 	.word	0x00000003
        /*0bb8*/ 	.word	0x00000000
        /*0bbc*/ 	.short	0x010a
        /*0bbe*/ 	.byte	0x3f
	.zero		1


	//   ....[58]....
        /*0bc0*/ 	.word	0x00013d00
        /*0bc4*/ 	.word	0x00000003
        /*0bc8*/ 	.word	0x00028c50
        /*0bcc*/ 	.short	0x010a
        /*0bce*/ 	.byte	0x3f
	.zero		1


	//   ....[59]....
        /*0bd0*/ 	.word	0x00013d60
        /*0bd4*/ 	.word	0x00000003
        /*0bd8*/ 	.word	0x00028c50
        /*0bdc*/ 	.short	0x010a
        /*0bde*/ 	.byte	0x3f
	.zero		1


	//   ....[60]....
        /*0be0*/ 	.word	0x00013dc0
        /*0be4*/ 	.word	0x00000003
        /*0be8*/ 	.word	0x00028c00
        /*0bec*/ 	.short	0x010a
        /*0bee*/ 	.byte	0x3f
	.zero		1


	//   ....[61]....
        /*0bf0*/ 	.word	0x00013e10
        /*0bf4*/ 	.word	0x00000007
        /*0bf8*/ 	.word	0x00028c30
        /*0bfc*/ 	.short	0x010a
        /*0bfe*/ 	.byte	0x3f
	.zero		1


	//   ....[62]....
        /*0c00*/ 	.word	0x00013e60
        /*0c04*/ 	.word	0x00000007
        /*0c08*/ 	.word	0x00028c50
        /*0c0c*/ 	.short	0x010a
        /*0c0e*/ 	.byte	0x3f
	.zero		1


	//   ....[63]....
        /*0c10*/ 	.word	0x00013ec0
        /*0c14*/ 	.word	0x00000000
        /*0c18*/ 	.word	0x00028c30
        /*0c1c*/ 	.short	0x010a
        /*0c1e*/ 	.byte	0x3f
	.zero		1


	//   ....[64]....
        /*0c20*/ 	.word	0x00013f10
        /*0c24*/ 	.word	0x00000009
        /*0c28*/ 	.word	0x00028c50
        /*0c2c*/ 	.short	0x010a
        /*0c2e*/ 	.byte	0x3f
	.zero		1


	//   ....[65]....
        /*0c30*/ 	.word	0x000140b0
        /*0c34*/ 	.word	0x00000000
        /*0c38*/ 	.word	0x00028c40
        /*0c3c*/ 	.short	0x010a
        /*0c3e*/ 	.byte	0x3f
	.zero		1


	//   ....[66]....
        /*0c40*/ 	.word	0x00014630
        /*0c44*/ 	.word	0x00000012
        /*0c48*/ 	.word	0x00028c20
        /*0c4c*/ 	.short	0x010a
        /*0c4e*/ 	.byte	0x3f
	.zero		1


	//   ....[67]....
        /*0c50*/ 	.word	0x00014680
        /*0c54*/ 	.word	0x00000000
        /*0c58*/ 	.word	0x00028c60
        /*0c5c*/ 	.short	0x010a
        /*0c5e*/ 	.byte	0x3f
	.zero		1


	//   ....[68]....
        /*0c60*/ 	.word	0x000146d0
        /*0c64*/ 	.word	0x00000003
        /*0c68*/ 	.word	0x00028c40
        /*0c6c*/ 	.short	0x010a
        /*0c6e*/ 	.byte	0x3f
	.zero		1


	//   ....[69]....
        /*0c70*/ 	.word	0x00014720
        /*0c74*/ 	.word	0x00000003
        /*0c78*/ 	.word	0x00028c60
        /*0c7c*/ 	.short	0x010a
        /*0c7e*/ 	.byte	0x3f
	.zero		1


	//   ....[70]....
        /*0c80*/ 	.word	0x00014770
        /*0c84*/ 	.word	0x00000004
        /*0c88*/ 	.word	0x00028c40
        /*0c8c*/ 	.short	0x010a
        /*0c8e*/ 	.byte	0x3f
	.zero		1


	//   ....[71]....
        /*0c90*/ 	.word	0x000147c0
        /*0c94*/ 	.word	0x00000004
        /*0c98*/ 	.word	0x00028c60
        /*0c9c*/ 	.short	0x010a
        /*0c9e*/ 	.byte	0x3f
	.zero		1


	//   ....[72]....
        /*0ca0*/ 	.word	0x00014810
        /*0ca4*/ 	.word	0x00000004
        /*0ca8*/ 	.word	0x00028c40
        /*0cac*/ 	.short	0x010a
        /*0cae*/ 	.byte	0x3f
	.zero		1


	//   ....[73]....
        /*0cb0*/ 	.word	0x00014860
        /*0cb4*/ 	.word	0x00000004
        /*0cb8*/ 	.word	0x00028c60
        /*0cbc*/ 	.short	0x010a
        /*0cbe*/ 	.byte	0x3f
	.zero		1


	//   ....[74]....
        /*0cc0*/ 	.word	0x000152e0
        /*0cc4*/ 	.word	0x00000000
        /*0cc8*/ 	.word	0x00028c20
        /*0ccc*/ 	.short	0x010a
        /*0cce*/ 	.byte	0x3f
	.zero		1


	//   ....[75]....
        /*0cd0*/ 	.word	0x00015480
        /*0cd4*/ 	.word	0x00000006
        /*0cd8*/ 	.word	0x00000000
        /*0cdc*/ 	.short	0x010a
        /*0cde*/ 	.byte	0x3f
	.zero		1


	//   ....[76]....
        /*0ce0*/ 	.word	0x000154d0
        /*0ce4*/ 	.word	0x00000007
        /*0ce8*/ 	.word	0x00000000
        /*0cec*/ 	.short	0x010a
        /*0cee*/ 	.byte	0x3f
	.zero		1


	//   ....[77]....
        /*0cf0*/ 	.word	0x00015520
        /*0cf4*/ 	.word	0x00000004
        /*0cf8*/ 	.word	0x00000000
        /*0cfc*/ 	.short	0x010a
        /*0cfe*/ 	.byte	0x3f
	.zero		1


	//----- nvinfo : EIATTR_NUM_MBARRIERS
	.align		4
.L_657:
        /*0d00*/ 	.byte	0x03, 0x38
        /*0d02*/ 	.short	0x0016


	//----- nvinfo : EIATTR_EXIT_INSTR_OFFSETS
	.align		4
        /*0d04*/ 	.byte	0x04, 0x1c
        /*0d06*/ 	.short	(.L_659 - .L_658)


	//   ....[0]....
.L_658:
        /*0d08*/ 	.word	0x00000a40


	//   ....[1]....
        /*0d0c*/ 	.word	0x0000cb50


	//   ....[2]....
        /*0d10*/ 	.word	0x00013ce0


	//----- nvinfo : EIATTR_MAX_THREADS
	.align		4
.L_659:
        /*0d14*/ 	.byte	0x04, 0x05
        /*0d16*/ 	.short	(.L_661 - .L_660)
.L_660:
        /*0d18*/ 	.word	0x00000180
        /*0d1c*/ 	.word	0x00000001
        /*0d20*/ 	.word	0x00000001


	//----- nvinfo : EIATTR_CRS_STACK_SIZE
	.align		4
.L_661:
        /*0d24*/ 	.byte	0x04, 0x1e
        /*0d26*/ 	.short	(.L_663 - .L_662)
.L_662:
        /*0d28*/ 	.word	0x00000000


	//----- nvinfo : EIATTR_CBANK_PARAM_SIZE
	.align		4
.L_663:
        /*0d2c*/ 	.byte	0x03, 0x19
        /*0d2e*/ 	.short	0x0af0


	//----- nvinfo : EIATTR_PARAM_CBANK
	.align		4
        /*0d30*/ 	.byte	0x04, 0x0a
        /*0d32*/ 	.short	(.L_665 - .L_664)
	.align		4
.L_664:
        /*0d34*/ 	.word	index@(.nv.constant0._ZN7cutlass13device_kernelIN5flash11enable_sm90INS1_16FlashAttnFwdSm90INS1_25CollectiveMainloopFwdSm90ILi2EN4cute5tupleIJNS5_1CILi1EEES8_S8_EEENS6_IJNS7_ILi64EEESA_SA_EEELi512ENS_10bfloat16_tEfNS_4arch4Sm90ELb0ELb0ELb1ELb1ELb0ELb0ELb0ELb0ELb0ELb1ELb1ELb0EEENS1_21CollectiveEpilogueFwdINS6_IJSA_NS7_ILi512EEESA_EEES9_SC_SE_Li256ELb1ELb1ELb1ELb0EEENS1_36VarlenDynamicPersistentTileSchedulerILi64ELi64ELi256ELi128ELb1ELb1ELb1ELb0ELb1ELb1EEEEEEEEEvNT_6ParamsE)
        /*0d38*/ 	.short	0x0210
        /*0d3a*/ 	.short	0x0af0


	//----- nvinfo : EIATTR_SW_WAR
	.align		4
.L_665:
        /*0d3c*/ 	.byte	0x04, 0x36
        /*0d3e*/ 	.short	(.L_667 - .L_666)
.L_666:
        /*0d40*/ 	.word	0x00000008
.L_667:


//--------------------- .nv.info._ZN7cutlass13device_kernelIN5flash11enable_sm90INS1_16FlashAttnFwdSm90INS1_25CollectiveMainloopFwdSm90ILi2EN4cute5tupleIJNS5_1CILi1EEES8_S8_EEENS6_IJNS7_ILi64EEESA_SA_EEELi512ENS_10bfloat16_tEfNS_4arch4Sm90ELb0ELb0ELb1ELb1ELb0ELb1ELb0ELb0ELb0ELb1ELb1ELb0EEENS1_21CollectiveEpilogueFwdINS6_IJSA_NS7_ILi512EEESA_EEES9_SC_SE_Li256ELb1ELb1ELb1ELb0EEENS1_36VarlenDynamicPersistentTileSchedulerILi64ELi64ELi256ELi128ELb1ELb1ELb1ELb0ELb1ELb1EEEEEEEEEvNT_6ParamsE --------------------------
	.section	.nv.info._ZN7cutlass13device_kernelIN5flash11enable_sm90INS1_16FlashAttnFwdSm90INS1_25CollectiveMainloopFwdSm90ILi2EN4cute5tupleIJNS5_1CILi1EEES8_S8_EEENS6_IJNS7_ILi64EEESA_SA_EEELi512ENS_10bfloat16_tEfNS_4arch4Sm90ELb0ELb0ELb1ELb1ELb0ELb1ELb0ELb0ELb0ELb1ELb1ELb0EEENS1_21CollectiveEpilogueFwdINS6_IJSA_NS7_ILi512EEESA_EEES9_SC_SE_Li256ELb1ELb1ELb1ELb0EEENS1_36VarlenDynamicPersistentTileSchedulerILi64ELi64ELi256ELi128ELb1ELb1ELb1ELb0ELb1ELb1EEEEEEEEEvNT_6ParamsE,"",@"SHT_CUDA_INFO"
	.sectionflags	@""
	.align	4


	//----- nvinfo : EIATTR_CUDA_API_VERSION
	.align		4
        /*0000*/ 	.byte	0x04, 0x37
        /*0002*/ 	.short	(.L_669 - .L_668)
.L_668:
        /*0004*/ 	.word	0x00000082


	//----- nvinfo : EIATTR_KPARAM_INFO
	.align		4
.L_669:
        /*0008*/ 	.byte	0x04, 0x17
        /*000a*/ 	.short	(.L_671 - .L_670)
.L_670:
        /*000c*/ 	.word	0x00000000
        /*0010*/ 	.short	0x0000
        /*0012*/ 	.short	0x0070
        /*0014*/ 	.byte	0x00, 0xf0, 0x01, 0x2a


	//----- nvinfo : EIATTR_SPARSE_MMA_MASK
	.align		4
.L_671:
        /*0018*/ 	.byte	0x03, 0x50
        /*001a*/ 	.short	0x0000


	//----- nvinfo : EIATTR_MAXREG_COUNT
	.align		4
        /*001c*/ 	.byte	0x03, 0x1b
        /*001e*/ 	.short	0x00a8


	//----- nvinfo : EIATTR_NUM_BARRIERS
	.align		4
        /*0020*/ 	.byte	0x02, 0x4c
        /*0022*/ 	.byte	0x10
	.zero		1


	//----- nvinfo : EIATTR_EXTERNS
	.align		4
        /*0024*/ 	.byte	0x04, 0x0f
        /*0026*/ 	.short	(.L_673 - .L_672)


	//   ....[0]....
	.align		4
.L_672:
        /*0028*/ 	.word	index@(__assertfail)


	//----- nvinfo : EIATTR_ANNOTATIONS
	.align		4
.L_673:
        /*002c*/ 	.byte	0x04, 0x55
        /*002e*/ 	.short	(.L_675 - .L_674)


	//   ....[0]....
.L_674:
        /* <DEDUP_REMOVED lines=89> */


	//----- nvinfo : EIATTR_MERCURY_ISA_VERSION
	.align		4
.L_675:
        /*05a8*/ 	.byte	0x03, 0x5f
        /*05aa*/ 	.short	0x0101


	//----- nvinfo : EIATTR_UNUSED_LOAD_BYTE_OFFSET
	.align		4
        /*05ac*/ 	.byte	0x04, 0x44
        /*05ae*/ 	.short	(.L_677 - .L_676)


	//   ....[0]....
.L_676:
        /*05b0*/ 	.word	0x00000a80
        /*05b4*/ 	.word	0x0000fff0


	//   ....[1]....
        /*05b8*/ 	.word	0x0000da50
        /*05bc*/ 	.word	0x0000fff0


	//----- nvinfo : EIATTR_INT_WARP_WIDE_INSTR_OFFSETS
	.align		4
.L_677:
        /*05c0*/ 	.byte	0x04, 0x31
        /*05c2*/ 	.short	(.L_679 - .L_678)


	//   ....[0]....
.L_678:
        /*05c4*/ 	.word	0x00000190


	//   ....[1]....
        /*05c8*/ 	.word	0x000001c0


	//   ....[2]....
        /*05cc*/ 	.word	0x00000290


	//   ....[3]....
        /*05d0*/ 	.word	0x00015830


	//   ....[4]....
        /*05d4*/ 	.word	0x000158c0


	//   ....[5]....
        /*05d8*/ 	.word	0x0001a1a0


	//   ....[6]....
        /*05dc*/ 	.word	0x0001a230


	//----- nvinfo : EIATTR_COOP_GROUP_MASK_REGIDS
	.align		4
.L_679:
        /*05e0*/ 	.byte	0x04, 0x29
        /*05e2*/ 	.short	(.L_681 - .L_680)


	//   ....[0]....
.L_680:
        /*05e4*/ 	.word	0xffffffff


	//   ....[1]....
        /*05e8*/ 	.word	0xffffffff


	//   ....[2]....
        /*05ec*/ 	.word	0xffffffff


	//   ....[3]....
        /*05f0*/ 	.word	0xffffffff


	//   ....[4]....
        /*05f4*/ 	.word	0xffffffff


	//   ....[5]....
        /*05f8*/ 	.word	0xffffffff


	//   ....[6]....
        /*05fc*/ 	.word	0xffffffff


	//   ....[7]....
        /*0600*/ 	.word	0xffffffff


	//   ....[8]....
        /*0604*/ 	.word	0xffffffff


	//   ....[9]....
        /*0608*/ 	.word	0xffffffff


	//   ....[10]....
        /*060c*/ 	.word	0xffffffff


	//   ....[11]....
        /*0610*/ 	.word	0xffffffff


	//   ....[12]....
        /*0614*/ 	.word	0xffffffff


	//   ....[13]....
        /*0618*/ 	.word	0xffffffff


	//   ....[14]....
        /*061c*/ 	.word	0xffffffff


	//   ....[15]....
        /*0620*/ 	.word	0xffffffff


	//   ....[16]....
        /*0624*/ 	.word	0xffffffff


	//   ....[17]....
        /*0628*/ 	.word	0xffffffff


	//   ....[18]....
        /*062c*/ 	.word	0xffffffff


	//   ....[19]....
        /*0630*/ 	.word	0xffffffff


	//   ....[20]....
        /*0634*/ 	.word	0xffffffff


	//   ....[21]....
        /*0638*/ 	.word	0xffffffff


	//   ....[22]....
        /*063c*/ 	.word	0xffffffff


	//   ....[23]....
        /*0640*/ 	.word	0xffffffff


	//   ....[24]....
        /*0644*/ 	.word	0xffffffff


	//   ....[25]....
        /*0648*/ 	.word	0xffffffff


	//   ....[26]....
        /*064c*/ 	.word	0xffffffff


	//   ....[27]....
        /*0650*/ 	.word	0xffffffff


	//   ....[28]....
        /*0654*/ 	.word	0xffffffff


	//   ....[29]....
        /*0658*/ 	.word	0xffffffff


	//   ....[30]....
        /*065c*/ 	.word	0xffffffff


	//   ....[31]....
        /*0660*/ 	.word	0xffffffff


	//   ....[32]....
        /*0664*/ 	.word	0xffffffff


	//   ....[33]....
        /*0668*/ 	.word	0xffffffff


	//   ....[34]....
        /*066c*/ 	.word	0xffffffff


	//   ....[35]....
        /*0670*/ 	.word	0xffffffff


	//   ....[36]....
        /*0674*/ 	.word	0xffffffff


	//   ....[37]....
        /*0678*/ 	.word	0xffffffff


	//   ....[38]....
        /*067c*/ 	.word	0xffffffff


	//   ....[39]....
        /*0680*/ 	.word	0xffffffff


	//   ....[40]....
        /*0684*/ 	.word	0xffffffff


	//   ....[41]....
        /*0688*/ 	.word	0xffffffff


	//   ....[42]....
        /*068c*/ 	.word	0xffffffff


	//   ....[43]....
        /*0690*/ 	.word	0xffffffff


	//   ....[44]....
        /*0694*/ 	.word	0xffffffff


	//   ....[45]....
        /*0698*/ 	.word	0xffffffff


	//   ....[46]....
        /*069c*/ 	.word	0xffffffff


	//   ....[47]....
        /*06a0*/ 	.word	0xffffffff


	//   ....[48]....
        /*06a4*/ 	.word	0xffffffff


	//   ....[49]....
        /*06a8*/ 	.word	0xffffffff


	//   ....[50]....
        /*06ac*/ 	.word	0xffffffff


	//   ....[51]....
        /*06b0*/ 	.word	0xffffffff


	//   ....[52]....
        /*06b4*/ 	.word	0xffffffff


	//   ....[53]....
        /*06b8*/ 	.word	0xffffffff


	//   ....[54]....
        /*06bc*/ 	.word	0xffffffff


	//   ....[55]....
        /*06c0*/ 	.word	0xffffffff


	//   ....[56]....
        /*06c4*/ 	.word	0xffffffff


	//   ....[57]....
        /*06c8*/ 	.word	0xffffffff


	//   ....[58]....
        /*06cc*/ 	.word	0xffffffff


	//   ....[59]....
        /*06d0*/ 	.word	0xffffffff


	//   ....[60]....
        /*06d4*/ 	.word	0xffffffff


	//   ....[61]....
        /*06d8*/ 	.word	0xffffffff


	//   ....[62]....
        /*06dc*/ 	.word	0xffffffff


	//   ....[63]....
        /*06e0*/ 	.word	0xffffffff


	//   ....[64]....
        /*06e4*/ 	.word	0xffffffff


	//   ....[65]....
        /*06e8*/ 	.word	0xffffffff


	//   ....[66]....
        /*06ec*/ 	.word	0xffffffff


	//   ....[67]....
        /*06f0*/ 	.word	0xffffffff


	//   ....[68]....
        /*06f4*/ 	.word	0xffffffff


	//   ....[69]....
        /*06f8*/ 	.word	0xffffffff


	//   ....[70]....
        /*06fc*/ 	.word	0xffffffff


	//   ....[71]....
        /*0700*/ 	.word	0xffffffff


	//   ....[72]....
        /*0704*/ 	.word	0xffffffff


	//   ....[73]....
        /*0708*/ 	.word	0xffffffff


	//   ....[74]....
        /*070c*/ 	.word	0xffffffff


	//   ....[75]....
        /*0710*/ 	.word	0xffffffff


	//   ....[76]....
        /*0714*/ 	.word	0xffffffff


	//   ....[77]....
        /*0718*/ 	.word	0xffffffff


	//   ....[78]....
        /*071c*/ 	.word	0xffffffff


	//   ....[79]....
        /*0720*/ 	.word	0xffffffff


	//   ....[80]....
        /*0724*/ 	.word	0xffffffff


	//   ....[81]....
        /*0728*/ 	.word	0xffffffff


	//   ....[82]....
        /*072c*/ 	.word	0xffffffff


	//   ....[83]....
        /*0730*/ 	.word	0xffffffff


	//   ....[84]....
        /*0734*/ 	.word	0xffffffff


	//   ....[85]....
        /*0738*/ 	.word	0xffffffff


	//   ....[86]....
        /*073c*/ 	.word	0xffffffff


	//   ....[87]....
        /*0740*/ 	.word	0xffffffff


	//   ....[88]....
        /*0744*/ 	.word	0xffffffff


	//   ....[89]....
        /*0748*/ 	.word	0xffffffff


	//   ....[90]....
        /*074c*/ 	.word	0xffffffff


	//   ....[91]....
        /*0750*/ 	.word	0xffffffff


	//   ....[92]....
        /*0754*/ 	.word	0xffffffff


	//   ....[93]....
        /*0758*/ 	.word	0xffffffff


	//   ....[94]....
        /*075c*/ 	.word	0x0500000f


	//   ....[95]....
        /*0760*/ 	.word	0x0500000f


	//   ....[96]....
        /*0764*/ 	.word	0x0500000f


	//   ....[97]....
        /*0768*/ 	.word	0x0500000f


	//   ....[98]....
        /*076c*/ 	.word	0x0500000f


	//   ....[99]....
        /*0770*/ 	.word	0x0500000f


	//   ....[100]....
        /*0774*/ 	.word	0x0500000f


	//   ....[101]....
        /*0778*/ 	.word	0x0500000f


	//   ....[102]....
        /*077c*/ 	.word	0x0500000f


	//   ....[103]....
        /*0780*/ 	.word	0x0500000f


	//   ....[104]....
        /*0784*/ 	.word	0x0500000f


	//   ....[105]....
        /*0788*/ 	.word	0x0500000f


	//   ....[106]....
        /*078c*/ 	.word	0x0500000f


	//   ....[107]....
        /*0790*/ 	.word	0x0500000f


	//   ....[108]....
        /*0794*/ 	.word	0x0500000f


	//   ....[109]....
        /*0798*/ 	.word	0x0500000f


	//   ....[110]....
        /*079c*/ 	.word	0x0500000f


	//   ....[111]....
        /*07a0*/ 	.word	0x0500000f


	//   ....[112]....
        /*07a4*/ 	.word	0x0500000f


	//   ....[113]....
        /*07a8*/ 	.word	0x0500000f


	//   ....[114]....
        /*07ac*/ 	.word	0x0500000f


	//   ....[115]....
        /*07b0*/ 	.word	0x0500000f


	//   ....[116]....
        /*07b4*/ 	.word	0x0500000f


	//   ....[117]....
        /*07b8*/ 	.word	0x0500000f


	//   ....[118]....
        /*07bc*/ 	.word	0x0500000f


	//   ....[119]....
        /*07c0*/ 	.word	0x0500000f


	//   ....[120]....
        /*07c4*/ 	.word	0x0500000f


	//   ....[121]....
        /*07c8*/ 	.word	0x0500000f


	//   ....[122]....
        /*07cc*/ 	.word	0x0500000f


	//   ....[123]....
        /*07d0*/ 	.word	0x0500000f


	//   ....[124]....
        /*07d4*/ 	.word	0x0500000f


	//   ....[125]....
        /*07d8*/ 	.word	0x0500000f


	//   ....[126]....
        /*07dc*/ 	.word	0x0500000f


	//   ....[127]....
        /*07e0*/ 	.word	0x0500000f


	//   ....[128]....
        /*07e4*/ 	.word	0x0500000f


	//   ....[129]....
        /*07e8*/ 	.word	0x0500000f


	//   ....[130]....
        /*07ec*/ 	.word	0x0500000f


	//----- nvinfo : EIATTR_COOP_GROUP_INSTR_OFFSETS
	.align		4
.L_681:
        /*07f0*/ 	.byte	0x04, 0x28
        /*07f2*/ 	.short	(.L_683 - .L_682)


	//   ....[0]....
.L_682:
        /*07f4*/ 	.word	0x00000060


	//   ....[1]....
        /*07f8*/ 	.word	0x00000180


	//   ....[2]....
        /*07fc*/ 	.word	0x00000250


	//   ....[3]....
        /*0800*/ 	.word	0x000003d0


	//   ....[4]....
        /*0804*/ 	.word	0x00000530


	//   ....[5]....
        /*0808*/ 	.word	0x00000650


	//   ....[6]....
        /*080c*/ 	.word	0x000007b0


	//   ....[7]....
        /*0810*/ 	.word	0x000050a0


	//   ....[8]....
        /*0814*/ 	.word	0x00007220


	//   ....[9]....
        /*0818*/ 	.word	0x000077e0


	//   ....[10]....
        /*081c*/ 	.word	0x000077f0


	//   ....[11]....
        /*0820*/ 	.word	0x00007800


	//   ....[12]....
        /*0824*/ 	.word	0x00007810


	//   ....[13]....
        /*0828*/ 	.word	0x000087e0


	//   ....[14]....
        /*082c*/ 	.word	0x000087f0


	//   ....[15]....
        /*0830*/ 	.word	0x00008800


	//   ....[16]....
        /*0834*/ 	.word	0x00008810


	//   ....[17]....
        /*0838*/ 	.word	0x0000a3c0


	//   ....[18]....
        /*083c*/ 	.word	0x0000a4c0


	//   ....[19]....
        /*0840*/ 	.word	0x0000a5a0


	//   ....[20]....
        /*0844*/ 	.word	0x0000a6c0


	//   ....[21]....
        /*0848*/ 	.word	0x0000b0c0


	//   ....[22]....
        /*084c*/ 	.word	0x0000b8d0


	//   ....[23]....
        /*0850*/ 	.word	0x0000b930


	//   ....[24]....
        /*0854*/ 	.word	0x0000c190


	//   ....[25]....
        /*0858*/ 	.word	0x0000c1f0


	//   ....[26]....
        /*085c*/ 	.word	0x0000cf20


	//   ....[27]....
        /*0860*/ 	.word	0x0000cf70


	//   ....[28]....
        /*0864*/ 	.word	0x0000cfd0


	//   ....[29]....
        /*0868*/ 	.word	0x0000d060


	//   ....[30]....
        /*086c*/ 	.word	0x0000d220


	//   ....[31]....
        /*0870*/ 	.word	0x0000e760


	//   ....[32]....
        /*0874*/ 	.word	0x0000eb00


	//   ....[33]....
        /*0878*/ 	.word	0x0000eb10


	//   ....[34]....
        /*087c*/ 	.word	0x0000eb20


	//   ....[35]....
        /*0880*/ 	.word	0x0000eb30


	//   ....[36]....
        /*0884*/ 	.word	0x0000f7b0


	//   ....[37]....
        /*0888*/ 	.word	0x0000f7d0


	//   ....[38]....
        /*088c*/ 	.word	0x0000fa60


	//   ....[39]....
        /*0890*/ 	.word	0x0000fa80


	//   ....[40]....
        /*0894*/ 	.word	0x000102e0


	//   ....[41]....
        /*0898*/ 	.word	0x00010320


	//   ....[42]....
        /*089c*/ 	.word	0x00010b90


	//   ....[43]....
        /*08a0*/ 	.word	0x00010bb0


	//   ....[44]....
        /*08a4*/ 	.word	0x00011ea0


	//   ....[45]....
        /*08a8*/ 	.word	0x00011eb0


	//   ....[46]....
        /*08ac*/ 	.word	0x000120e0


	//   ....[47]....
        /*08b0*/ 	.word	0x00012100


	//   ....[48]....
        /*08b4*/ 	.word	0x000123b0


	//   ....[49]....
        /*08b8*/ 	.word	0x000125e0


	//   ....[50]....
        /*08bc*/ 	.word	0x00012610


	//   ....[51]....
        /*08c0*/ 	.word	0x00012640


	//   ....[52]....
        /*08c4*/ 	.word	0x00012670


	//   ....[53]....
        /*08c8*/ 	.word	0x000126a0


	//   ....[54]....
        /*08cc*/ 	.word	0x000126d0


	//   ....[55]....
        /*08d0*/ 	.word	0x00012870


	//   ....[56]....
        /*08d4*/ 	.word	0x000128a0


	//   ....[57]....
        /*08d8*/ 	.word	0x000128d0


	//   ....[58]....
        /*08dc*/ 	.word	0x00012900


	//   ....[59]....
        /*08e0*/ 	.word	0x00012930


	//   ....[60]....
        /*08e4*/ 	.word	0x00012960


	//   ....[61]....
        /*08e8*/ 	.word	0x000129f0


	//   ....[62]....
        /*08ec*/ 	.word	0x00012a20


	//   ....[63]....
        /*08f0*/ 	.word	0x00012a30


	//   ....[64]....
        /*08f4*/ 	.word	0x00012ae0


	//   ....[65]....
        /*08f8*/ 	.word	0x00013ae0


	//   ....[66]....
        /*08fc*/ 	.word	0x00015e10


	//   ....[67]....
        /*0900*/ 	.word	0x00016920


	//   ....[68]....
        /*0904*/ 	.word	0x00016930


	//   ....[69]....
        /*0908*/ 	.word	0x000169d0


	//   ....[70]....
        /*090c*/ 	.word	0x000169e0


	//   ....[71]....
        /*0910*/ 	.word	0x00016a60


	//   ....[72]....
        /*0914*/ 	.word	0x00016a70


	//   ....[73]....
        /*0918*/ 	.word	0x00016ac0


	//   ....[74]....
        /*091c*/ 	.word	0x00016ae0


	//   ....[75]....
        /*0920*/ 	.word	0x0001a4c0


	//   ....[76]....
        /*0924*/ 	.word	0x0001a540


	//   ....[77]....
        /*0928*/ 	.word	0x0001a570


	//   ....[78]....
        /*092c*/ 	.word	0x0001a580


	//   ....[79]....
        /*0930*/ 	.word	0x0001a5b0


	//   ....[80]....
        /*0934*/ 	.word	0x0001a5e0


	//   ....[81]....
        /*0938*/ 	.word	0x0001a610


	//   ....[82]....
        /*093c*/ 	.word	0x0001a640


	//   ....[83]....
        /*0940*/ 	.word	0x0001a810


	//   ....[84]....
        /*0944*/ 	.word	0x0001a840


	//   ....[85]....
        /*0948*/ 	.word	0x0001a870


	//   ....[86]....
        /*094c*/ 	.word	0x0001a8a0


	//   ....[87]....
        /*0950*/ 	.word	0x0001a8d0


	//   ....[88]....
        /*0954*/ 	.word	0x0001a900


	//   ....[89]....
        /*0958*/ 	.word	0x0001a9c0


	//   ....[90]....
        /*095c*/ 	.word	0x0001a9e0


	//   ....[91]....
        /*0960*/ 	.word	0x0001a9f0


	//   ....[92]....
        /*0964*/ 	.word	0x0001aa50


	//   ....[93]....
        /*0968*/ 	.word	0x0001b170


	//   ....[94]....
        /*096c*/ 	.word	0x0001b630


	//   ....[95]....
        /*0970*/ 	.word	0x0001b6c0


	//   ....[96]....
        /*0974*/ 	.word	0x0001b710


	//   ....[97]....
        /*0978*/ 	.word	0x0001b760


	//   ....[98]....
        /*097c*/ 	.word	0x0001b850


	//   ....[99]....
        /*0980*/ 	.word	0x0001b8e0


	//   ....[100]....
        /*0984*/ 	.word	0x0001b930


	//   ....[101]....
        /*0988*/ 	.word	0x0001b980


	//   ....[102]....
        /*098c*/ 	.word	0x0001bbf0


	//   ....[103]....
        /*0990*/ 	.word	0x0001bed0


	//   ....[104]....
        /*0994*/ 	.word	0x0001c0b0


	//   ....[105]....
        /*0998*/ 	.word	0x0001c100


	//   ....[106]....
        /*099c*/ 	.word	0x0001c160


	//   ....[107]....
        /*09a0*/ 	.word	0x0001c250


	//   ....[108]....
        /*09a4*/ 	.word	0x0001c2b0


	//   ....[109]....
        /*09a8*/ 	.word	0x0001c3a0


	//   ....[110]....
        /*09ac*/ 	.word	0x0001c400


	//   ....[111]....
        /*09b0*/ 	.word	0x0001c4d0


	//   ....[112]....
        /*09b4*/ 	.word	0x0001c800


	//   ....[113]....
        /*09b8*/ 	.word	0x0001c8a0


	//   ....[114]....
        /*09bc*/ 	.word	0x0001ca40


	//   ....[115]....
        /*09c0*/ 	.word	0x0001cac0


	//   ....[116]....
        /*09c4*/ 	.word	0x0001cb40


	//   ....[117]....
        /*09c8*/ 	.word	0x0001cbc0


	//   ....[118]....
        /*09cc*/ 	.word	0x0001cc40


	//   ....[119]....
        /*09d0*/ 	.word	0x0001ccd0


	//   ....[120]....
        /*09d4*/ 	.word	0x0001cd70


	//   ....[121]....
        /*09d8*/ 	.word	0x0001ce20


	//   ....[122]....
        /*09dc*/ 	.word	0x0001cea0


	//   ....[123]....
        /*09e0*/ 	.word	0x0001cf20


	//   ....[124]....
        /*09e4*/ 	.word	0x0001cfa0


	//   ....[125]....
        /*09e8*/ 	.word	0x0001d030


	//   ....[126]....
        /*09ec*/ 	.word	0x0001d0b0


	//   ....[127]....
        /*09f0*/ 	.word	0x0001d150


	//   ....[128]....
        /*09f4*/ 	.word	0x0001d1a0


	//   ....[129]....
        /*09f8*/ 	.word	0x0001d230


	//   ....[130]....
        /*09fc*/ 	.word	0x0001d360


	//----- nvinfo : EIATTR_REG_RECONFIG
	.align		4
.L_683:
        /*0a00*/ 	.byte	0x01, 0x54
	.zero		2


	//----- nvinfo : EIATTR_SYSCALL_OFFSETS
	.align		4
        /*0a04*/ 	.byte	0x04, 0x46
        /*0a06*/ 	.short	(.L_685 - .L_684)


	//   ....[0]....
.L_684:
        /*0a08*/ 	.word	0x00002010


	//   ....[1]....
        /*0a0c*/ 	.word	0x00002160


	//   ....[2]....
        /*0a10*/ 	.word	0x000073c0


	//   ....[3]....
        /*0a14*/ 	.word	0x00007740


	//   ....[4]....
        /*0a18*/ 	.word	0x00015a30


	//   ....[5]....
        /*0a1c*/ 	.word	0x00015b80


	//   ....[6]....
        /*0a20*/ 	.word	0x00015c80


	//   ....[7]....
        /*0a24*/ 	.word	0x00016540


	//----- nvinfo : EIATTR_MBARRIER_INSTR_OFFSETS
	.align		4
.L_685:
        /*0a28*/ 	.byte	0x04, 0x39
        /*0a2a*/ 	.short	(.L_687 - .L_686)


	//   ....[0]....
.L_686:
        /*0a2c*/ 	.word	0x000002b0
        /*0a30*/ 	.word	0x000000ff
        /*0a34*/ 	.word	0x00028c00
        /*0a38*/ 	.short	0x0100
        /*0a3a*/ 	.byte	0x08
	.zero		1


	//   ....[1]....
        /*0a3c*/ 	.word	0x000002d0
        /*0a40*/ 	.word	0x000000ff
        /*0a44*/ 	.word	0x00028c20
        /*0a48*/ 	.short	0x0100
        /*0a4a*/ 	.byte	0x08
	.zero		1


	//   ....[2]....
        /*0a4c*/ 	.word	0x00000380
        /*0a50*/ 	.word	0x000000ff
        /*0a54*/ 	.word	0x00028c30
        /*0a58*/ 	.short	0x0100
        /*0a5a*/ 	.byte	0x06
	.zero		1


	//   ....[3]....
        /*0a5c*/ 	.word	0x00000390
        /*0a60*/ 	.word	0x000000ff
        /*0a64*/ 	.word	0x00028c40
        /*0a68*/ 	.short	0x0100
        /*0a6a*/ 	.byte	0x06
	.zero		1


	//   ....[4]....
        /*0a6c*/ 	.word	0x000003a0
        /*0a70*/ 	.word	0x000000ff
        /*0a74*/ 	.word	0x00028c38
        /*0a78*/ 	.short	0x0100
        /*0a7a*/ 	.byte	0x06
	.zero		1


	//   ....[5]....
        /*0a7c*/ 	.word	0x000003b0
        /*0a80*/ 	.word	0x000000ff
        /*0a84*/ 	.word	0x00028c48
        /*0a88*/ 	.short	0x0100
        /*0a8a*/ 	.byte	0x06
	.zero		1


	//   ....[6]....
        /*0a8c*/ 	.word	0x000004e0
        /*0a90*/ 	.word	0x000000ff
        /*0a94*/ 	.word	0x00028c50
        /*0a98*/ 	.short	0x0100
        /*0a9a*/ 	.byte	0x08
	.zero		1


	//   ....[7]....
        /*0a9c*/ 	.word	0x000004f0
        /*0aa0*/ 	.word	0x000000ff
        /*0aa4*/ 	.word	0x00028c60
        /*0aa8*/ 	.short	0x0100
        /*0aaa*/ 	.byte	0x08
	.zero		1


	//   ....[8]....
        /*0aac*/ 	.word	0x00000500
        /*0ab0*/ 	.word	0x000000ff
        /*0ab4*/ 	.word	0x00028c58
        /*0ab8*/ 	.short	0x0100
        /*0aba*/ 	.byte	0x08
	.zero		1


	//   ....[9]....
        /*0abc*/ 	.word	0x00000510
        /*0ac0*/ 	.word	0x000000ff
        /*0ac4*/ 	.word	0x00028c68
        /*0ac8*/ 	.short	0x0100
        /*0aca*/ 	.byte	0x08
	.zero		1


	//   ....[10]....
        /*0acc*/ 	.word	0x00000600
        /*0ad0*/ 	.word	0x000000ff
        /*0ad4*/ 	.word	0x00028c70
        /*0ad8*/ 	.short	0x0100
        /*0ada*/ 	.byte	0x06
	.zero		1


	//   ....[11]....
        /*0adc*/ 	.word	0x00000610
        /*0ae0*/ 	.word	0x000000ff
        /*0ae4*/ 	.word	0x00028c80
        /*0ae8*/ 	.short	0x0100
        /*0aea*/ 	.byte	0x06
	.zero		1


	//   ....[12]....
        /*0aec*/ 	.word	0x00000620
        /*0af0*/ 	.word	0x000000ff
        /*0af4*/ 	.word	0x00028c78
        /*0af8*/ 	.short	0x0100
        /*0afa*/ 	.byte	0x06
	.zero		1


	//   ....[13]....
        /*0afc*/ 	.word	0x00000630
        /*0b00*/ 	.word	0x000000ff
        /*0b04*/ 	.word	0x00028c88
        /*0b08*/ 	.short	0x0100
        /*0b0a*/ 	.byte	0x06
	.zero		1


	//   ....[14]....
        /*0b0c*/ 	.word	0x00000760
        /*0b10*/ 	.word	0x000000ff
        /*0b14*/ 	.word	0x00028c90
        /*0b18*/ 	.short	0x0100
        /*0b1a*/ 	.byte	0x08
	.zero		1


	//   ....[15]....
        /*0b1c*/ 	.word	0x00000770
        /*0b20*/ 	.word	0x000000ff
        /*0b24*/ 	.word	0x00028ca0
        /*0b28*/ 	.short	0x0100
        /*0b2a*/ 	.byte	0x08
	.zero		1


	//   ....[16]....
        /*0b2c*/ 	.word	0x00000780
        /*0b30*/ 	.word	0x000000ff
        /*0b34*/ 	.word	0x00028c98
        /*0b38*/ 	.short	0x0100
        /*0b3a*/ 	.byte	0x08
	.zero		1


	//   ....[17]....
        /*0b3c*/ 	.word	0x00000790
        /*0b40*/ 	.word	0x000000ff
        /*0b44*/ 	.word	0x00028ca8
        /*0b48*/ 	.short	0x0100
        /*0b4a*/ 	.byte	0x08
	.zero		1


	//   ....[18]....
        /*0b4c*/ 	.word	0x000008c0
        /*0b50*/ 	.word	0x000000ff
        /*0b54*/ 	.word	0x00028cb0
        /*0b58*/ 	.short	0x0100
        /*0b5a*/ 	.byte	0x08
	.zero		1


	//   ....[19]....
        /*0b5c*/ 	.word	0x000008d0
        /*0b60*/ 	.word	0x000000ff
        /*0b64*/ 	.word	0x00028cc0
        /*0b68*/ 	.short	0x0100
        /*0b6a*/ 	.byte	0x08
	.zero		1


	//   ....[20]....
        /*0b6c*/ 	.word	0x000008e0
        /*0b70*/ 	.word	0x000000ff
        /*0b74*/ 	.word	0x00028cb8
        /*0b78*/ 	.short	0x0100
        /*0b7a*/ 	.byte	0x08
	.zero		1


	//   ....[21]....
        /*0b7c*/ 	.word	0x000008f0
        /*0b80*/ 	.word	0x000000ff
        /*0b84*/ 	.word	0x00028cc8
        /*0b88*/ 	.short	0x0100
        /*0b8a*/ 	.byte	0x08
	.zero		1


	//   ....[22]....
        /*0b8c*/ 	.word	0x00002d10
        /*0b90*/ 	.word	0x00000049
        /*0b94*/ 	.word	0x00028c90
        /*0b98*/ 	.short	0x010a
        /*0b9a*/ 	.byte	0x3f
	.zero		1


	//   ....[23]....
        /*0b9c*/ 	.word	0x00003780
        /*0ba0*/ 	.word	0x00000049
        /*0ba4*/ 	.word	0x00028c90
        /*0ba8*/ 	.short	0x010a
        /*0baa*/ 	.byte	0x3f
	.zero		1


	//   ....[24]....
        /*0bac*/ 	.word	0x00004090
        /*0bb0*/ 	.word	0x00000049
        /*0bb4*/ 	.word	0x00028c90
        /*0bb8*/ 	.short	0x010a
        /*0bba*/ 	.byte	0x3f
	.zero		1


	//   ....[25]....
        /*0bbc*/ 	.word	0x00004290
        /*0bc0*/ 	.word	0x00000004
        /*0bc4*/ 	.word	0x00000000
        /*0bc8*/ 	.short	0x0101
        /*0bca*/ 	.byte	0x3f
	.zero		1


	//   ....[26]....
        /*0bcc*/ 	.word	0x000042d0
        /*0bd0*/ 	.word	0x00000049
        /*0bd4*/ 	.word	0x00028cb0
        /*0bd8*/ 	.short	0x010a
        /*0bda*/ 	.byte	0x3f
	.zero		1


	//   ....[27]....
        /*0bdc*/ 	.word	0x00004930
        /*0be0*/ 	.word	0x00000049
        /*0be4*/ 	.word	0x00000000
        /*0be8*/ 	.short	0x0101
        /*0bea*/ 	.byte	0x3f
	.zero		1


	//   ....[28]....
        /*0bec*/ 	.word	0x00005190
        /*0bf0*/ 	.word	0x00000005
        /*0bf4*/ 	.word	0x00028c50
        /*0bf8*/ 	.short	0x010a
        /*0bfa*/ 	.byte	0x3f
	.zero		1


	//   ....[29]....
        /*0bfc*/ 	.word	0x00005550
        /*0c00*/ 	.word	0x00000005
        /*0c04*/ 	.word	0x00000000
        /*0c08*/ 	.short	0x0101
        /*0c0a*/ 	.byte	0x3f
	.zero		1


	//   ....[30]....
        /*0c0c*/ 	.word	0x00005ec0
        /*0c10*/ 	.word	0x00000004
        /*0c14*/ 	.word	0x00028c50
        /*0c18*/ 	.short	0x010a
        /*0c1a*/ 	.byte	0x3f
	.zero		1


	//   ....[31]....
        /*0c1c*/ 	.word	0x00005f10
        /*0c20*/ 	.word	0x00000004
        /*0c24*/ 	.word	0x00028c50
        /*0c28*/ 	.short	0x010a
        /*0c2a*/ 	.byte	0x3f
	.zero		1


	//   ....[32]....
        /*0c2c*/ 	.word	0x00006260
        /*0c30*/ 	.word	0x00000004
        /*0c34*/ 	.word	0x00000000
        /*0c38*/ 	.short	0x0101
        /*0c3a*/ 	.byte	0x3f
	.zero		1


	//   ....[33]....
        /*0c3c*/ 	.word	0x00007450
        /*0c40*/ 	.word	0x00000002
        /*0c44*/ 	.word	0x00028c00
        /*0c48*/ 	.short	0x010a
        /*0c4a*/ 	.byte	0x3f
	.zero		1


	//   ....[34]....
        /*0c4c*/ 	.word	0x000074a0
        /*0c50*/ 	.word	0x00000002
        /*0c54*/ 	.word	0x00028c00
        /*0c58*/ 	.short	0x010a
        /*0c5a*/ 	.byte	0x3f
	.zero		1


	//   ....[35]....
        /*0c5c*/ 	.word	0x00007a80
        /*0c60*/ 	.word	0x00000002
        /*0c64*/ 	.word	0x00028c00
        /*0c68*/ 	.short	0x010a
        /*0c6a*/ 	.byte	0x3f
	.zero		1


	//   ....[36]....
        /*0c6c*/ 	.word	0x000089c0
        /*0c70*/ 	.word	0x00000002
        /*0c74*/ 	.word	0x00028c00
        /*0c78*/ 	.short	0x010a
        /*0c7a*/ 	.byte	0x3f
	.zero		1


	//   ....[37]....
        /*0c7c*/ 	.word	0x00009800
        /*0c80*/ 	.word	0x0000000c
        /*0c84*/ 	.word	0x00028c30
        /*0c88*/ 	.short	0x010a
        /*0c8a*/ 	.byte	0x3f
	.zero		1


	//   ....[38]....
        /*0c8c*/ 	.word	0x000098b0
        /*0c90*/ 	.word	0x0000000c
        /*0c94*/ 	.word	0x00028c30
        /*0c98*/ 	.short	0x010a
        /*0c9a*/ 	.byte	0x3f
	.zero		1


	//   ....[39]....
        /*0c9c*/ 	.word	0x0000a9c0
        /*0ca0*/ 	.word	0x00000003
        /*0ca4*/ 	.word	0x00000000
        /*0ca8*/ 	.short	0x0101
        /*0caa*/ 	.byte	0x3f
	.zero		1


	//   ....[40]....
        /*0cac*/ 	.word	0x0000ad70
        /*0cb0*/ 	.word	0x0000000c
        /*0cb4*/ 	.word	0x00028c50
        /*0cb8*/ 	.short	0x010a
        /*0cba*/ 	.byte	0x3f
	.zero		1


	//   ....[41]....
        /*0cbc*/ 	.word	0x0000ae10
        /*0cc0*/ 	.word	0x0000000c
        /*0cc4*/ 	.word	0x00028c50
        /*0cc8*/ 	.short	0x010a
        /*0cca*/ 	.byte	0x3f
	.zero		1


	//   ....[42]....
        /*0ccc*/ 	.word	0x0000b0e0
        /*0cd0*/ 	.word	0x0000000c
        /*0cd4*/ 	.word	0x00000000
        /*0cd8*/ 	.short	0x0101
        /*0cda*/ 	.byte	0x3f
	.zero		1


	//   ....[43]....
        /*0cdc*/ 	.word	0x0000b200
        /*0ce0*/ 	.word	0x000000da
        /*0ce4*/ 	.word	0x00028c30
        /*0ce8*/ 	.short	0x010a
        /*0cea*/ 	.byte	0x3f
	.zero		1


	//   ....[44]....
        /*0cec*/ 	.word	0x0000b2b0
        /*0cf0*/ 	.word	0x000000da
        /*0cf4*/ 	.word	0x00028c30
        /*0cf8*/ 	.short	0x010a
        /*0cfa*/ 	.byte	0x3f
	.zero		1


	//   ....[45]....
        /*0cfc*/ 	.word	0x0000bca0
        /*0d00*/ 	.word	0x000000a7
        /*0d04*/ 	.word	0x00000000
        /*0d08*/ 	.short	0x0101
        /*0d0a*/ 	.byte	0x3f
	.zero		1


	//   ....[46]....
        /*0d0c*/ 	.word	0x0000cc00
        /*0d10*/ 	.word	0x000000da
        /*0d14*/ 	.word	0x00028c50
        /*0d18*/ 	.short	0x010a
        /*0d1a*/ 	.byte	0x3f
	.zero		1


	//   ....[47]....
        /*0d1c*/ 	.word	0x0000cc50
        /*0d20*/ 	.word	0x000000da
        /*0d24*/ 	.word	0x00028c50
        /*0d28*/ 	.short	0x010a
        /*0d2a*/ 	.byte	0x3f
	.zero		1


	//   ....[48]....
        /*0d2c*/ 	.word	0x0000cf40
        /*0d30*/ 	.word	0x000000da
        /*0d34*/ 	.word	0x00000000
        /*0d38*/ 	.short	0x0101
        /*0d3a*/ 	.byte	0x3f
	.zero		1


	//   ....[49]....
        /*0d3c*/ 	.word	0x0000f780
        /*0d40*/ 	.word	0x00000004
        /*0d44*/ 	.word	0x00000000
        /*0d48*/ 	.short	0x0101
        /*0d4a*/ 	.byte	0x3f
	.zero		1


	//   ....[50]....
        /*0d4c*/ 	.word	0x00010340
        /*0d50*/ 	.word	0x00000004
        /*0d54*/ 	.word	0x00000000
        /*0d58*/ 	.short	0x0101
        /*0d5a*/ 	.byte	0x3f
	.zero		1


	//   ....[51]....
        /*0d5c*/ 	.word	0x00013bc0
        /*0d60*/ 	.word	0x00000012
        /*0d64*/ 	.word	0x00028c20
        /*0d68*/ 	.short	0x010a
        /*0d6a*/ 	.byte	0x3f
	.zero		1


	//   ....[52]....
        /*0d6c*/ 	.word	0x00013c90
        /*0d70*/ 	.word	0x00000005
        /*0d74*/ 	.word	0x00028ca0
        /*0d78*/ 	.short	0x010a
        /*0d7a*/ 	.byte	0x3f
	.zero		1


	//   ....[53]....
        /*0d7c*/ 	.word	0x00013ed0
        /*0d80*/ 	.word	0x00000005
        /*0d84*/ 	.word	0x00028cc0
        /*0d88*/ 	.short	0x010a
        /*0d8a*/ 	.byte	0x3f
	.zero		1


	//   ....[54]....
        /*0d8c*/ 	.word	0x00014930
        /*0d90*/ 	.word	0x00000005
        /*0d94*/ 	.word	0x00028ca0
        /*0d98*/ 	.short	0x010a
        /*0d9a*/ 	.byte	0x3f
	.zero		1


	//   ....[55]....
        /*0d9c*/ 	.word	0x00014b60
        /*0da0*/ 	.word	0x00000005
        /*0da4*/ 	.word	0x00028cc0
        /*0da8*/ 	.short	0x010a
        /*0daa*/ 	.byte	0x3f
	.zero		1


	//   ....[56]....
        /*0dac*/ 	.word	0x00016080
        /*0db0*/ 	.word	0x00000000
        /*0db4*/ 	.word	0x00028c40
        /*0db8*/ 	.short	0x010a
        /*0dba*/ 	.byte	0x3f
	.zero		1


	//   ....[57]....
        /*0dbc*/ 	.word	0x00016b80
        /*0dc0*/ 	.word	0x00000012
        /*0dc4*/ 	.word	0x00028c00
        /*0dc8*/ 	.short	0x0107
        /*0dca*/ 	.byte	0x3f
	.zero		1


	//   ....[58]....
        /*0dcc*/ 	.word	0x00016c70
        /*0dd0*/ 	.word	0x00000012
        /*0dd4*/ 	.word	0x00028c00
        /*0dd8*/ 	.short	0x0101
        /*0dda*/ 	.byte	0x3f
	.zero		1


	//   ....[59]....
        /*0ddc*/ 	.word	0x00016c90
        /*0de0*/ 	.word	0x00000012
        /*0de4*/ 	.word	0x00028c20
        /*0de8*/ 	.short	0x010a
        /*0dea*/ 	.byte	0x3f
	.zero		1


	//   ....[60]....
        /*0dec*/ 	.word	0x00016d70
        /*0df0*/ 	.word	0x00000000
        /*0df4*/ 	.word	0x00028c60
        /*0df8*/ 	.short	0x010a
        /*0dfa*/ 	.byte	0x3f
	.zero		1


	//   ....[61]....
        /*0dfc*/ 	.word	0x000179e0
        /*0e00*/ 	.word	0x00000002
        /*0e04*/ 	.word	0x00028c40
        /*0e08*/ 	.short	0x010a
        /*0e0a*/ 	.byte	0x3f
	.zero		1


	//   ....[62]....
        /*0e0c*/ 	.word	0x00017c30
        /*0e10*/ 	.word	0x00000002
        /*0e14*/ 	.word	0x00028c60
        /*0e18*/ 	.short	0x010a
        /*0e1a*/ 	.byte	0x3f
	.zero		1


	//   ....[63]....
        /*0e1c*/ 	.word	0x000187e0
        /*0e20*/ 	.word	0x00000002
        /*0e24*/ 	.word	0x00028c40
        /*0e28*/ 	.short	0x010a
        /*0e2a*/ 	.byte	0x3f
	.zero		1


	//   ....[64]....
        /*0e2c*/ 	.word	0x00018a30
        /*0e30*/ 	.word	0x00000002
        /*0e34*/ 	.word	0x00028c60
        /*0e38*/ 	.short	0x010a
        /*0e3a*/ 	.byte	0x3f
	.zero		1


	//   ....[65]....
        /*0e3c*/ 	.word	0x00019570
        /*0e40*/ 	.word	0x00000003
        /*0e44*/ 	.word	0x00028c40
        /*0e48*/ 	.short	0x010a
        /*0e4a*/ 	.byte	0x3f
	.zero		1


	//   ....[66]....
        /*0e4c*/ 	.word	0x000197c0
        /*0e50*/ 	.word	0x00000003
        /*0e54*/ 	.word	0x00028c60
        /*0e58*/ 	.short	0x010a
        /*0e5a*/ 	.byte	0x3f
	.zero		1


	//   ....[67]....
        /*0e5c*/ 	.word	0x0001b0f0
        /*0e60*/ 	.word	0x00000000
        /*0e64*/ 	.word	0x00028c20
        /*0e68*/ 	.short	0x010a
        /*0e6a*/ 	.byte	0x3f
	.zero		1


	//   ....[68]....
        /*0e6c*/ 	.word	0x0001b2d0
        /*0e70*/ 	.word	0x00000006
        /*0e74*/ 	.word	0x00000000
        /*0e78*/ 	.short	0x010a
        /*0e7a*/ 	.byte	0x3f
	.zero		1


	//   ....[69]....
        /*0e7c*/ 	.word	0x0001b300
        /*0e80*/ 	.word	0x00000007
        /*0e84*/ 	.word	0x00000000
        /*0e88*/ 	.short	0x010a
        /*0e8a*/ 	.byte	0x3f
	.zero		1


	//   ....[70]....
        /*0e8c*/ 	.word	0x0001b360
        /*0e90*/ 	.word	0x00000004
        /*0e94*/ 	.word	0x00000000
        /*0e98*/ 	.short	0x010a
        /*0e9a*/ 	.byte	0x3f
	.zero		1


	//   ....[71]....
        /*0e9c*/ 	.word	0x0001b390
        /*0ea0*/ 	.word	0x00000003
        /*0ea4*/ 	.word	0x00000000
        /*0ea8*/ 	.short	0x010a
        /*0eaa*/ 	.byte	0x3f
	.zero		1


	//   ....[72]....
        /*0eac*/ 	.word	0x0001b3f0
        /*0eb0*/ 	.word	0x00000049
        /*0eb4*/ 	.word	0x00028c90
        /*0eb8*/ 	.short	0x010a
        /*0eba*/ 	.byte	0x3f
	.zero		1


	//   ....[73]....
        /*0ebc*/ 	.word	0x0001b440
        /*0ec0*/ 	.word	0x00000049
        /*0ec4*/ 	.word	0x00028c90
        /*0ec8*/ 	.short	0x010a
        /*0eca*/ 	.byte	0x3f
	.zero		1


	//   ....[74]....
        /*0ecc*/ 	.word	0x0001b490
        /*0ed0*/ 	.word	0x00000049
        /*0ed4*/ 	.word	0x00028c90
        /*0ed8*/ 	.short	0x010a
        /*0eda*/ 	.byte	0x3f
	.zero		1


	//   ....[75]....
        /*0edc*/ 	.word	0x0001b4e0
        /*0ee0*/ 	.word	0x00000049
        /*0ee4*/ 	.word	0x00028cb0
        /*0ee8*/ 	.short	0x010a
        /*0eea*/ 	.byte	0x3f
	.zero		1


	//   ....[76]....
        /*0eec*/ 	.word	0x0001b530
        /*0ef0*/ 	.word	0x00000005
        /*0ef4*/ 	.word	0x00028c50
        /*0ef8*/ 	.short	0x010a
        /*0efa*/ 	.byte	0x3f
	.zero		1


	//   ....[77]....
        /*0efc*/ 	.word	0x0001b580
        /*0f00*/ 	.word	0x00000004
        /*0f04*/ 	.word	0x00028c50
        /*0f08*/ 	.short	0x010a
        /*0f0a*/ 	.byte	0x3f
	.zero		1


	//   ....[78]....
        /*0f0c*/ 	.word	0x0001b7a0
        /*0f10*/ 	.word	0x00000002
        /*0f14*/ 	.word	0x00028c00
        /*0f18*/ 	.short	0x010a
        /*0f1a*/ 	.byte	0x3f
	.zero		1


	//   ....[79]....
        /*0f1c*/ 	.word	0x0001b9d0
        /*0f20*/ 	.word	0x00000002
        /*0f24*/ 	.word	0x00028c00
        /*0f28*/ 	.short	0x010a
        /*0f2a*/ 	.byte	0x3f
	.zero		1


	//   ....[80]....
        /*0f2c*/ 	.word	0x0001ba20
        /*0f30*/ 	.word	0x0000000c
        /*0f34*/ 	.word	0x00028c30
        /*0f38*/ 	.short	0x010a
        /*0f3a*/ 	.byte	0x3f
	.zero		1


	//   ....[81]....
        /*0f3c*/ 	.word	0x0001ba70
        /*0f40*/ 	.word	0x0000000c
        /*0f44*/ 	.word	0x00028c50
        /*0f48*/ 	.short	0x010a
        /*0f4a*/ 	.byte	0x3f
	.zero		1


	//   ....[82]....
        /*0f4c*/ 	.word	0x0001bac0
        /*0f50*/ 	.word	0x000000da
        /*0f54*/ 	.word	0x00028c30
        /*0f58*/ 	.short	0x010a
        /*0f5a*/ 	.byte	0x3f
	.zero		1


	//   ....[83]....
        /*0f5c*/ 	.word	0x0001bb10
        /*0f60*/ 	.word	0x000000da
        /*0f64*/ 	.word	0x00028c50
        /*0f68*/ 	.short	0x010a
        /*0f6a*/ 	.byte	0x3f
	.zero		1


	//   ....[84]....
        /*0f6c*/ 	.word	0x0001bcb0
        /*0f70*/ 	.word	0x00000012
        /*0f74*/ 	.word	0x00028c20
        /*0f78*/ 	.short	0x010a
        /*0f7a*/ 	.byte	0x3f
	.zero		1


	//   ....[85]....
        /*0f7c*/ 	.word	0x0001bd00
        /*0f80*/ 	.word	0x00000005
        /*0f84*/ 	.word	0x00028ca0
        /*0f88*/ 	.short	0x010a
        /*0f8a*/ 	.byte	0x3f
	.zero		1


	//   ....[86]....
        /*0f8c*/ 	.word	0x0001bd50
        /*0f90*/ 	.word	0x00000005
        /*0f94*/ 	.word	0x00028cc0
        /*0f98*/ 	.short	0x010a
        /*0f9a*/ 	.byte	0x3f
	.zero		1


	//   ....[87]....
        /*0f9c*/ 	.word	0x0001bda0
        /*0fa0*/ 	.word	0x00000005
        /*0fa4*/ 	.word	0x00028ca0
        /*0fa8*/ 	.short	0x010a
        /*0faa*/ 	.byte	0x3f
	.zero		1


	//   ....[88]....
        /*0fac*/ 	.word	0x0001bdf0
        /*0fb0*/ 	.word	0x00000005
        /*0fb4*/ 	.word	0x00028cc0
        /*0fb8*/ 	.short	0x010a
        /*0fba*/ 	.byte	0x3f
	.zero		1


	//   ....[89]....
        /*0fbc*/ 	.word	0x0001bf90
        /*0fc0*/ 	.word	0x00000000
        /*0fc4*/ 	.word	0x00028c40
        /*0fc8*/ 	.short	0x010a
        /*0fca*/ 	.byte	0x3f
	.zero		1


	//   ....[90]....
        /*0fcc*/ 	.word	0x0001c510
        /*0fd0*/ 	.word	0x00000012
        /*0fd4*/ 	.word	0x00028c20
        /*0fd8*/ 	.short	0x010a
        /*0fda*/ 	.byte	0x3f
	.zero		1


	//   ....[91]....
        /*0fdc*/ 	.word	0x0001c560
        /*0fe0*/ 	.word	0x00000000
        /*0fe4*/ 	.word	0x00028c60
        /*0fe8*/ 	.short	0x010a
        /*0fea*/ 	.byte	0x3f
	.zero		1


	//   ....[92]....
        /*0fec*/ 	.word	0x0001c5b0
        /*0ff0*/ 	.word	0x00000002
        /*0ff4*/ 	.word	0x00028c40
        /*0ff8*/ 	.short	0x010a
        /*0ffa*/ 	.byte	0x3f
	.zero		1


	//   ....[93]....
        /*0ffc*/ 	.word	0x0001c600
        /*1000*/ 	.word	0x00000002
        /*1004*/ 	.word	0x00028c60
        /*1008*/ 	.short	0x010a
        /*100a*/ 	.byte	0x3f
	.zero		1


	//   ....[94]....
        /*100c*/ 	.word	0x0001c650
        /*1010*/ 	.word	0x00000002
        /*1014*/ 	.word	0x00028c40
        /*1018*/ 	.short	0x010a
        /*101a*/ 	.byte	0x3f
	.zero		1


	//   ....[95]....
        /*101c*/ 	.word	0x0001c6a0
        /*1020*/ 	.word	0x00000002
        /*1024*/ 	.word	0x00028c60
        /*1028*/ 	.short	0x010a
        /*102a*/ 	.byte	0x3f
	.zero		1


	//   ....[96]....
        /*102c*/ 	.word	0x0001c6f0
        /*1030*/ 	.word	0x00000003
        /*1034*/ 	.word	0x00028c40
        /*1038*/ 	.short	0x010a
        /*103a*/ 	.byte	0x3f
	.zero		1


	//   ....[97]....
        /*103c*/ 	.word	0x0001c740
        /*1040*/ 	.word	0x00000003
        /*1044*/ 	.word	0x00028c60
        /*1048*/ 	.short	0x010a
        /*104a*/ 	.byte	0x3f
	.zero		1


	//   ....[98]....
        /*104c*/ 	.word	0x0001d280
        /*1050*/ 	.word	0x00000000
        /*1054*/ 	.word	0x00028c20
        /*1058*/ 	.short	0x010a
        /*105a*/ 	.byte	0x3f
	.zero		1


	//   ....[99]....
        /*105c*/ 	.word	0x0001d420
        /*1060*/ 	.word	0x00000006
        /*1064*/ 	.word	0x00000000
        /*1068*/ 	.short	0x010a
        /*106a*/ 	.byte	0x3f
	.zero		1


	//   ....[100]....
        /*106c*/ 	.word	0x0001d470
        /*1070*/ 	.word	0x00000007
        /*1074*/ 	.word	0x00000000
        /*1078*/ 	.short	0x010a
        /*107a*/ 	.byte	0x3f
	.zero		1


	//   ....[101]....
        /*107c*/ 	.word	0x0001d4c0
        /*1080*/ 	.word	0x00000004
        /*1084*/ 	.word	0x00000000
        /*1088*/ 	.short	0x010a
        /*108a*/ 	.byte	0x3f
	.zero		1


	//----- nvinfo : EIATTR_NUM_MBARRIERS
	.align		4
.L_687:
        /*108c*/ 	.byte	0x03, 0x38
        /*108e*/ 	.short	0x0016


	//----- nvinfo : EIATTR_EXIT_INSTR_OFFSETS
	.align		4
        /*1090*/ 	.byte	0x04, 0x1c
        /*1092*/ 	.short	(.L_689 - .L_688)


	//   ....[0]....
.L_688:
        /*1094*/ 	.word	0x0001b3e0


	//----- nvinfo : EIATTR_MAX_THREADS
	.align		4
.L_689:
        /*1098*/ 	.byte	0x04, 0x05
        /*109a*/ 	.short	(.L_691 - .L_690)
.L_690:
        /*109c*/ 	.word	0x00000180
        /*10a0*/ 	.word	0x00000001
        /*10a4*/ 	.word	0x00000001


	//----- nvinfo : EIATTR_CRS_STACK_SIZE
	.align		4
.L_691:
        /*10a8*/ 	.byte	0x04, 0x1e
        /*10aa*/ 	.short	(.L_693 - .L_692)
.L_692:
        /*10ac*/ 	.word	0x00000000


	//----- nvinfo : EIATTR_CBANK_PARAM_SIZE
	.align		4
.L_693:
        /*10b0*/ 	.byte	0x03, 0x19
        /*10b2*/ 	.short	0x0af0


	//----- nvinfo : EIATTR_PARAM_CBANK
	.align		4
        /*10b4*/ 	.byte	0x04, 0x0a
        /*10b6*/ 	.short	(.L_695 - .L_694)
	.align		4
.L_694:
        /*10b8*/ 	.word	index@(.nv.constant0._ZN7cutlass13device_kernelIN5flash11enable_sm90INS1_16FlashAttnFwdSm90INS1_25CollectiveMainloopFwdSm90ILi2EN4cute5tupleIJNS5_1CILi1EEES8_S8_EEENS6_IJNS7_ILi64EEESA_SA_EEELi512ENS_10bfloat16_tEfNS_4arch4Sm90ELb0ELb0ELb1ELb1ELb0ELb1ELb0ELb0ELb0ELb1ELb1ELb0EEENS1_21CollectiveEpilogueFwdINS6_IJSA_NS7_ILi512EEESA_EEES9_SC_SE_Li256ELb1ELb1ELb1ELb0EEENS1_36VarlenDynamicPersistentTileSchedulerILi64ELi64ELi256ELi128ELb1ELb1ELb1ELb0ELb1ELb1EEEEEEEEEvNT_6ParamsE)
        /*10bc*/ 	.short	0x0210
        /*10be*/ 	.short	0x0af0


	//----- nvinfo : EIATTR_SW_WAR
	.align		4
.L_695:
        /*10c0*/ 	.byte	0x04, 0x36
        /*10c2*/ 	.short	(.L_697 - .L_696)
.L_696:
        /*10c4*/ 	.word	0x00000008
.L_697:


//--------------------- .nv.info._ZN7cutlass13device_kernelIN5flash11enable_sm90INS1_16FlashAttnFwdSm90INS1_25CollectiveMainloopFwdSm90ILi2EN4cute5tupleIJNS5_1CILi1EEES8_S8_EEENS6_IJNS7_ILi64EEESA_SA_EEELi512ENS_10bfloat16_tEfNS_4arch4Sm90ELb0ELb0ELb1ELb1ELb0ELb0ELb1ELb0ELb0ELb1ELb1ELb0EEENS1_21CollectiveEpilogueFwdINS6_IJSA_NS7_ILi512EEESA_EEES9_SC_SE_Li256ELb1ELb1ELb1ELb0EEENS1_36VarlenDynamicPersistentTileSchedulerILi64ELi64ELi256ELi128ELb1ELb1ELb1ELb0ELb1ELb1EEEEEEEEEvNT_6ParamsE --------------------------
	.section	.nv.info._ZN7cutlass13device_kernelIN5flash11enable_sm90INS1_16FlashAttnFwdSm90INS1_25CollectiveMainloopFwdSm90ILi2EN4cute5tupleIJNS5_1CILi1EEES8_S8_EEENS6_IJNS7_ILi64EEESA_SA_EEELi512ENS_10bfloat16_tEfNS_4arch4Sm90ELb0ELb0ELb1ELb1ELb0ELb0ELb1ELb0ELb0ELb1ELb1ELb0EEENS1_21CollectiveEpilogueFwdINS6_IJSA_NS7_ILi512EEESA_EEES9_SC_SE_Li256ELb1ELb1ELb1ELb0EEENS1_36VarlenDynamicPersistentTileSchedulerILi64ELi64ELi256ELi128ELb1ELb1ELb1ELb0ELb1ELb1EEEEEEEEEvNT_6ParamsE,"",@"SHT_CUDA_INFO"
	.sectionflags	@""
	.align	4


	//----- nvinfo : EIATTR_CUDA_API_VERSION
	.align		4
        /*0000*/ 	.byte	0x04, 0x37
        /*0002*/ 	.short	(.L_699 - .L_698)
.L_698:
        /*0004*/ 	.word	0x00000082


	//----- nvinfo : EIATTR_KPARAM_INFO
	.align		4
.L_699:
        /*0008*/ 	.byte	0x04, 0x17
        /*000a*/ 	.short	(.L_701 - .L_700)
.L_700:
        /*000c*/ 	.word	0x00000000
        /*0010*/ 	.short	0x0000
        /*0012*/ 	.short	0x0070
        /*0014*/ 	.byte	0x00, 0xf0, 0x01, 0x2e


	//----- nvinfo : EIATTR_SPARSE_MMA_MASK
	.align		4
.L_701:
        /*0018*/ 	.byte	0x03, 0x50
        /*001a*/ 	.short	0x0000


	//----- nvinfo : EIATTR_MAXREG_COUNT
	.align		4
        /*001c*/ 	.byte	0x03, 0x1b
        /*001e*/ 	.short	0x00a8


	//----- nvinfo : EIATTR_NUM_BARRIERS
	.align		4
        /*0020*/ 	.byte	0x02, 0x4c
        /*0022*/ 	.byte	0x10
	.zero		1


	//----- nvinfo : EIATTR_EXTERNS
	.align		4
        /*0024*/ 	.byte	0x04, 0x0f
        /*0026*/ 	.short	(.L_703 - .L_702)


	//   ....[0]....
	.align		4
.L_702:
        /*0028*/ 	.word	index@(__assertfail)


	//----- nvinfo : EIATTR_ANNOTATIONS
	.align		4
.L_703:
        /*002c*/ 	.byte	0x04, 0x55
        /*002e*/ 	.short	(.L_705 - .L_704)


	//   ....[0]....
.L_704:
        /* <DEDUP_REMOVED lines=88> */


	//----- nvinfo : EIATTR_MERCURY_ISA_VERSION
	.align		4
.L_705:
        /*0598*/ 	.byte	0x03, 0x5f
        /*059a*/ 	.short	0x0101


	//----- nvinfo : EIATTR_UNUSED_LOAD_BYTE_OFFSET
	.align		4
        /*059c*/ 	.byte	0x04, 0x44
        /*059e*/ 	.short	(.L_707 - .L_706)


	//   ....[0]....
.L_706:
        /*05a0*/ 	.word	0x00000a00
        /*05a4*/ 	.word	0x0000fff0


	//   ....[1]....
        /*05a8*/ 	.word	0x0000a050
        /*05ac*/ 	.word	0x0000fff0


	//----- nvinfo : EIATTR_INT_WARP_WIDE_INSTR_OFFSETS
	.align		4
.L_707:
        /*05b0*/ 	.byte	0x04, 0x31
        /*05b2*/ 	.short	(.L_709 - .L_708)


	//   ....[0]....
.L_708:
        /*05b4*/ 	.word	0x00000130


	//   ....[1]....
        /*05b8*/ 	.word	0x00000170


	//   ....[2]....
        /*05bc*/ 	.word	0x000001e0


	//   ....[3]....
        /*05c0*/ 	.word	0x00000250


	//   ....[4]....
        /*05c4*/ 	.word	0x0000ff30


	//   ....[5]....
        /*05c8*/ 	.word	0x0000ff90


	//   ....[6]....
        /*05cc*/ 	.word	0x00015920


	//   ....[7]....
        /*05d0*/ 	.word	0x000159b0


	//----- nvinfo : EIATTR_COOP_GROUP_MASK_REGIDS
	.align		4
.L_709:
        /*05d4*/ 	.byte	0x04, 0x29
        /*05d6*/ 	.short	(.L_711 - .L_710)


	//   ....[0]....
.L_710:
        /*05d8*/ 	.word	0xffffffff


	//   ....[1]....
        /*05dc*/ 	.word	0xffffffff


	//   ....[2]....
        /*05e0*/ 	.word	0xffffffff


	//   ....[3]....
        /*05e4*/ 	.word	0xffffffff


	//   ....[4]....
        /*05e8*/ 	.word	0xffffffff


	//   ....[5]....
        /*05ec*/ 	.word	0xffffffff


	//   ....[6]....
        /*05f0*/ 	.word	0xffffffff


	//   ....[7]....
        /*05f4*/ 	.word	0xffffffff


	//   ....[8]....
        /*05f8*/ 	.word	0xffffffff


	//   ....[9]....
        /*05fc*/ 	.word	0xffffffff


	//   ....[10]....
        /*0600*/ 	.word	0xffffffff


	//   ....[11]....
        /*0604*/ 	.word	0xffffffff


	//   ....[12]....
        /*0608*/ 	.word	0xffffffff


	//   ....[13]....
        /*060c*/ 	.word	0xffffffff


	//   ....[14]....
        /*0610*/ 	.word	0xffffffff


	//   ....[15]....
        /*0614*/ 	.word	0xffffffff


	//   ....[16]....
        /*0618*/ 	.word	0xffffffff


	//   ....[17]....
        /*061c*/ 	.word	0xffffffff


	//   ....[18]....
        /*0620*/ 	.word	0xffffffff


	//   ....[19]....
        /*0624*/ 	.word	0xffffffff


	//   ....[20]....
        /*0628*/ 	.word	0xffffffff


	//   ....[21]....
        /*062c*/ 	.word	0xffffffff


	//   ....[22]....
        /*0630*/ 	.word	0xffffffff


	//   ....[23]....
        /*0634*/ 	.word	0xffffffff


	//   ....[24]....
        /*0638*/ 	.word	0xffffffff


	//   ....[25]....
        /*063c*/ 	.word	0xffffffff


	//   ....[26]....
        /*0640*/ 	.word	0xffffffff


	//   ....[27]....
        /*0644*/ 	.word	0xffffffff


	//   ....[28]....
        /*0648*/ 	.word	0xffffffff


	//   ....[29]....
        /*064c*/ 	.word	0xffffffff


	//   ....[30]....
        /*0650*/ 	.word	0xffffffff


	//   ....[31]....
        /*0654*/ 	.word	0xffffffff


	//   ....[32]....
        /*0658*/ 	.word	0xffffffff


	//   ....[33]....
        /*065c*/ 	.word	0xffffffff


	//   ....[34]....
        /*0660*/ 	.word	0xffffffff


	//   ....[35]....
        /*0664*/ 	.word	0xffffffff


	//   ....[36]....
        /*0668*/ 	.word	0xffffffff


	//   ....[37]....
        /*066c*/ 	.word	0xffffffff


	//   ....[38]....
        /*0670*/ 	.word	0xffffffff


	//   ....[39]....
        /*0674*/ 	.word	0xffffffff


	//   ....[40]....
        /*0678*/ 	.word	0xffffffff


	//   ....[41]....
        /*067c*/ 	.word	0xffffffff


	//   ....[42]....
        /*0680*/ 	.word	0xffffffff


	//   ....[43]....
        /*0684*/ 	.word	0xffffffff


	//   ....[44]....
        /*0688*/ 	.word	0xffffffff


	//   ....[45]....
        /*068c*/ 	.word	0xffffffff


	//   ....[46]....
        /*0690*/ 	.word	0xffffffff


	//   ....[47]....
        /*0694*/ 	.word	0xffffffff


	//   ....[48]....
        /*0698*/ 	.word	0xffffffff


	//   ....[49]....
        /*069c*/ 	.word	0xffffffff


	//   ....[50]....
        /*06a0*/ 	.word	0xffffffff


	//   ....[51]....
        /*06a4*/ 	.word	0xffffffff


	//   ....[52]....
        /*06a8*/ 	.word	0xffffffff


	//   ....[53]....
        /*06ac*/ 	.word	0xffffffff


	//   ....[54]....
        /*06b0*/ 	.word	0xffffffff


	//   ....[55]....
        /*06b4*/ 	.word	0xffffffff


	//   ....[56]....
        /*06b8*/ 	.word	0xffffffff


	//   ....[57]....
        /*06bc*/ 	.word	0xffffffff


	//   ....[58]....
        /*06c0*/ 	.word	0xffffffff


	//   ....[59]....
        /*06c4*/ 	.word	0xffffffff


	//   ....[60]....
        /*06c8*/ 	.word	0xffffffff


	//   ....[61]....
        /*06cc*/ 	.word	0xffffffff


	//   ....[62]....
        /*06d0*/ 	.word	0xffffffff


	//   ....[63]....
        /*06d4*/ 	.word	0xffffffff


	//   ....[64]....
        /*06d8*/ 	.word	0xffffffff


	//   ....[65]....
        /*06dc*/ 	.word	0xffffffff


	//   ....[66]....
        /*06e0*/ 	.word	0xffffffff


	//   ....[67]....
        /*06e4*/ 	.word	0xffffffff


	//   ....[68]....
        /*06e8*/ 	.word	0xffffffff


	//   ....[69]....
        /*06ec*/ 	.word	0xffffffff


	//   ....[70]....
        /*06f0*/ 	.word	0xffffffff


	//   ....[71]....
        /*06f4*/ 	.word	0xffffffff


	//   ....[72]....
        /*06f8*/ 	.word	0xffffffff


	//   ....[73]....
        /*06fc*/ 	.word	0xffffffff


	//   ....[74]....
        /*0700*/ 	.word	0xffffffff


	//   ....[75]....
        /*0704*/ 	.word	0xffffffff


	//   ....[76]....
        /*0708*/ 	.word	0xffffffff


	//   ....[77]....
        /*070c*/ 	.word	0xffffffff


	//   ....[78]....
        /*0710*/ 	.word	0xffffffff


	//   ....[79]....
        /*0714*/ 	.word	0xffffffff


	//   ....[80]....
        /*0718*/ 	.word	0xffffffff


	//   ....[81]....
        /*071c*/ 	.word	0xffffffff


	//   ....[82]....
        /*0720*/ 	.word	0xffffffff


	//   ....[83]....
        /*0724*/ 	.word	0xffffffff


	//   ....[84]....
        /*0728*/ 	.word	0xffffffff


	//   ....[85]....
        /*072c*/ 	.word	0xffffffff


	//   ....[86]....
        /*0730*/ 	.word	0xffffffff


	//   ....[87]....
        /*0734*/ 	.word	0xffffffff


	//   ....[88]....
        /*0738*/ 	.word	0xffffffff


	//   ....[89]....
        /*073c*/ 	.word	0xffffffff


	//   ....[90]....
        /*0740*/ 	.word	0xffffffff


	//   ....[91]....
        /*0744*/ 	.word	0xffffffff


	//   ....[92]....
        /*0748*/ 	.word	0xffffffff


	//   ....[93]....
        /*074c*/ 	.word	0xffffffff


	//   ....[94]....
        /*0750*/ 	.word	0xffffffff


	//   ....[95]....
        /*0754*/ 	.word	0x0500000f


	//   ....[96]....
        /*0758*/ 	.word	0x0500000f


	//   ....[97]....
        /*075c*/ 	.word	0x0500000f


	//   ....[98]....
        /*0760*/ 	.word	0x0500000f


	//   ....[99]....
        /*0764*/ 	.word	0x0500000f


	//   ....[100]....
        /*0768*/ 	.word	0x0500000f


	//   ....[101]....
        /*076c*/ 	.word	0x0500000f


	//   ....[102]....
        /*0770*/ 	.word	0x0500000f


	//   ....[103]....
        /*0774*/ 	.word	0x0500000f


	//   ....[104]....
        /*0778*/ 	.word	0x0500000f


	//   ....[105]....
        /*077c*/ 	.word	0x0500000f


	//   ....[106]....
        /*0780*/ 	.word	0x0500000f


	//   ....[107]....
        /*0784*/ 	.word	0x0500000f


	//   ....[108]....
        /*0788*/ 	.word	0x0500000f


	//   ....[109]....
        /*078c*/ 	.word	0x0500000f


	//   ....[110]....
        /*0790*/ 	.word	0x0500000f


	//   ....[111]....
        /*0794*/ 	.word	0x0500000f


	//   ....[112]....
        /*0798*/ 	.word	0x0500000f


	//   ....[113]....
        /*079c*/ 	.word	0x0500000f


	//   ....[114]....
        /*07a0*/ 	.word	0x0500000f


	//   ....[115]....
        /*07a4*/ 	.word	0x0500000f


	//   ....[116]....
        /*07a8*/ 	.word	0x0500000f


	//   ....[117]....
        /*07ac*/ 	.word	0x0500000f


	//   ....[118]....
        /*07b0*/ 	.word	0x0500000f


	//   ....[119]....
        /*07b4*/ 	.word	0x0500000f


	//   ....[120]....
        /*07b8*/ 	.word	0x0500000f


	//   ....[121]....
        /*07bc*/ 	.word	0x0500000f


	//   ....[122]....
        /*07c0*/ 	.word	0x0500000f


	//   ....[123]....
        /*07c4*/ 	.word	0x0500000f


	//   ....[124]....
        /*07c8*/ 	.word	0x0500000f


	//   ....[125]....
        /*07cc*/ 	.word	0x0500000f


	//   ....[126]....
        /*07d0*/ 	.word	0x0500000f


	//   ....[127]....
        /*07d4*/ 	.word	0x0500000f


	//   ....[128]....
        /*07d8*/ 	.word	0x0500000f


	//   ....[129]....
        /*07dc*/ 	.word	0x0500000f


	//   ....[130]....
        /*07e0*/ 	.word	0x0500000f


	//----- nvinfo : EIATTR_COOP_GROUP_INSTR_OFFSETS
	.align		4
.L_711:
        /*07e4*/ 	.byte	0x04, 0x28
        /*07e6*/ 	.short	(.L_713 - .L_712)


	//   ....[0]....
.L_712:
        /*07e8*/ 	.word	0x00000060


	//   ....[1]....
        /*07ec*/ 	.word	0x00000140


	//   ....[2]....
        /*07f0*/ 	.word	0x00000180


	//   ....[3]....
        /*07f4*/ 	.word	0x00000390


	//   ....[4]....
        /*07f8*/ 	.word	0x000004f0


	//   ....[5]....
        /*07fc*/ 	.word	0x00000610


	//   ....[6]....
        /*0800*/ 	.word	0x00000770


	//   ....[7]....
        /*0804*/ 	.word	0x00001da0


	//   ....[8]....
        /*0808*/ 	.word	0x00003b40


	//   ....[9]....
        /*080c*/ 	.word	0x00004390


	//   ....[10]....
        /*0810*/ 	.word	0x00005ae0


	//   ....[11]....
        /*0814*/ 	.word	0x00005b90


	//   ....[12]....
        /*0818*/ 	.word	0x00005d40


	//   ....[13]....
        /*081c*/ 	.word	0x00005e40


	//   ....[14]....
        /*0820*/ 	.word	0x00006650


	//   ....[15]....
        /*0824*/ 	.word	0x00006bb0


	//   ....[16]....
        /*0828*/ 	.word	0x00008000


	//   ....[17]....
        /*082c*/ 	.word	0x00008060


	//   ....[18]....
        /*0830*/ 	.word	0x00008880


	//   ....[19]....
        /*0834*/ 	.word	0x000089c0


	//   ....[20]....
        /*0838*/ 	.word	0x00009520


	//   ....[21]....
        /*083c*/ 	.word	0x00009560


	//   ....[22]....
        /*0840*/ 	.word	0x00009590


	//   ....[23]....
        /*0844*/ 	.word	0x000095f0


	//   ....[24]....
        /*0848*/ 	.word	0x00009600


	//   ....[25]....
        /*084c*/ 	.word	0x0000add0


	//   ....[26]....
        /*0850*/ 	.word	0x0000b140


	//   ....[27]....
        /*0854*/ 	.word	0x0000b180


	//   ....[28]....
        /*0858*/ 	.word	0x0000b1a0


	//   ....[29]....
        /*085c*/ 	.word	0x0000b1b0


	//   ....[30]....
        /*0860*/ 	.word	0x0000bde0


	//   ....[31]....
        /*0864*/ 	.word	0x0000be10


	//   ....[32]....
        /*0868*/ 	.word	0x0000c0c0


	//   ....[33]....
        /*086c*/ 	.word	0x0000c0e0


	//   ....[34]....
        /*0870*/ 	.word	0x0000c840


	//   ....[35]....
        /*0874*/ 	.word	0x0000c860


	//   ....[36]....
        /*0878*/ 	.word	0x0000d0b0


	//   ....[37]....
        /*087c*/ 	.word	0x0000d0d0


	//   ....[38]....
        /*0880*/ 	.word	0x0000e390


	//   ....[39]....
        /*0884*/ 	.word	0x0000e3c0


	//   ....[40]....
        /*0888*/ 	.word	0x0000e600


	//   ....[41]....
        /*088c*/ 	.word	0x0000e620


	//   ....[42]....
        /*0890*/ 	.word	0x0000e8e0


	//   ....[43]....
        /*0894*/ 	.word	0x0000eaf0


	//   ....[44]....
        /*0898*/ 	.word	0x0000eb20


	//   ....[45]....
        /*089c*/ 	.word	0x0000eb50


	//   ....[46]....
        /*08a0*/ 	.word	0x0000eb80


	//   ....[47]....
        /*08a4*/ 	.word	0x0000ebb0


	//   ....[48]....
        /*08a8*/ 	.word	0x0000ebe0


	//   ....[49]....
        /*08ac*/ 	.word	0x0000ed80


	//   ....[50]....
        /*08b0*/ 	.word	0x0000edb0


	//   ....[51]....
        /*08b4*/ 	.word	0x0000ede0


	//   ....[52]....
        /*08b8*/ 	.word	0x0000ee10


	//   ....[53]....
        /*08bc*/ 	.word	0x0000ee40


	//   ....[54]....
        /*08c0*/ 	.word	0x0000ee70


	//   ....[55]....
        /*08c4*/ 	.word	0x0000ef00


	//   ....[56]....
        /*08c8*/ 	.word	0x0000ef30


	//   ....[57]....
        /*08cc*/ 	.word	0x0000ef40


	//   ....[58]....
        /*08d0*/ 	.word	0x0000eff0


	//   ....[59]....
        /*08d4*/ 	.word	0x00010510


	//   ....[60]....
        /*08d8*/ 	.word	0x00010fa0


	//   ....[61]....
        /*08dc*/ 	.word	0x00010fd0


	//   ....[62]....
        /*08e0*/ 	.word	0x00010ff0


	//   ....[63]....
        /*08e4*/ 	.word	0x000110a0


	//   ....[64]....
        /*08e8*/ 	.word	0x00011130


	//   ....[65]....
        /*08ec*/ 	.word	0x00011150


	//   ....[66]....
        /*08f0*/ 	.word	0x000111e0


	//   ....[67]....
        /*08f4*/ 	.word	0x000111f0


	//   ....[68]....
        /*08f8*/ 	.word	0x00011b80


	//   ....[69]....
        /*08fc*/ 	.word	0x00011c10


	//   ....[70]....
        /*0900*/ 	.word	0x00011c60


	//   ....[71]....
        /*0904*/ 	.word	0x00011d90


	//   ....[72]....
        /*0908*/ 	.word	0x00011f00


	//   ....[73]....
        /*090c*/ 	.word	0x00011f10


	//   ....[74]....
        /*0910*/ 	.word	0x00012070


	//   ....[75]....
        /*0914*/ 	.word	0x00012080


	//   ....[76]....
        /*0918*/ 	.word	0x00015c30


	//   ....[77]....
        /*091c*/ 	.word	0x00015c60


	//   ....[78]....
        /*0920*/ 	.word	0x00015cc0


	//   ....[79]....
        /*0924*/ 	.word	0x00015cf0


	//   ....[80]....
        /*0928*/ 	.word	0x00015d20


	//   ....[81]....
        /*092c*/ 	.word	0x00015d50


	//   ....[82]....
        /*0930*/ 	.word	0x00015d80


	//   ....[83]....
        /*0934*/ 	.word	0x00015db0


	//   ....[84]....
        /*0938*/ 	.word	0x00015f70


	//   ....[85]....
        /*093c*/ 	.word	0x00015fa0


	//   ....[86]....
        /*0940*/ 	.word	0x00015fd0


	//   ....[87]....
        /*0944*/ 	.word	0x00016000


	//   ....[88]....
        /*0948*/ 	.word	0x00016030


	//   ....[89]....
        /*094c*/ 	.word	0x00016060


	//   ....[90]....
        /*0950*/ 	.word	0x00016120


	//   ....[91]....
        /*0954*/ 	.word	0x00016140


	//   ....[92]....
        /*0958*/ 	.word	0x00016150


	//   ....[93]....
        /*095c*/ 	.word	0x000161b0


	//   ....[94]....
        /*0960*/ 	.word	0x000168d0


	//   ....[95]....
        /*0964*/ 	.word	0x00016dc0


	//   ....[96]....
        /*0968*/ 	.word	0x00016f40


	//   ....[97]....
        /*096c*/ 	.word	0x00016fa0


	//   ....[98]....
        /*0970*/ 	.word	0x00017030


	//   ....[99]....
        /*0974*/ 	.word	0x00017080


	//   ....[100]....
        /*0978*/ 	.word	0x000171e0


	//   ....[101]....
        /*097c*/ 	.word	0x00017280


	//   ....[102]....
        /*0980*/ 	.word	0x00017330


	//   ....[103]....
        /*0984*/ 	.word	0x00017410


	//   ....[104]....
        /*0988*/ 	.word	0x000175d0


	//   ....[105]....
        /*098c*/ 	.word	0x000176b0


	//   ....[106]....
        /*0990*/ 	.word	0x00017940


	//   ....[107]....
        /*0994*/ 	.word	0x00017a40


	//   ....[108]....
        /*0998*/ 	.word	0x00017c10


	//   ....[109]....
        /*099c*/ 	.word	0x00017cd0


	//   ....[110]....
        /*09a0*/ 	.word	0x00017ef0


	//   ....[111]....
        /*09a4*/ 	.word	0x00017f40


	//   ....[112]....
        /*09a8*/ 	.word	0x00018270


	//   ....[113]....
        /*09ac*/ 	.word	0x00018310


	//   ....[114]....
        /*09b0*/ 	.word	0x000184a0


	//   ....[115]....
        /*09b4*/ 	.word	0x00018520


	//   ....[116]....
        /*09b8*/ 	.word	0x000185a0


	//   ....[117]....
        /*09bc*/ 	.word	0x00018620


	//   ....[118]....
        /*09c0*/ 	.word	0x000186a0


	//   ....[119]....
        /*09c4*/ 	.word	0x00018730


	//   ....[120]....
        /*09c8*/ 	.word	0x000187d0


	//   ....[121]....
        /*09cc*/ 	.word	0x00018880


	//   ....[122]....
        /*09d0*/ 	.word	0x00018900


	//   ....[123]....
        /*09d4*/ 	.word	0x00018980


	//   ....[124]....
        /*09d8*/ 	.word	0x00018a00


	//   ....[125]....
        /*09dc*/ 	.word	0x00018a90


	//   ....[126]....
        /*09e0*/ 	.word	0x00018b10


	//   ....[127]....
        /*09e4*/ 	.word	0x00018bb0


	//   ....[128]....
        /*09e8*/ 	.word	0x00018c00


	//   ....[129]....
        /*09ec*/ 	.word	0x00018c90


	//   ....[130]....
        /*09f0*/ 	.word	0x00018dc0


	//----- nvinfo : EIATTR_REG_RECONFIG
	.align		4
.L_713:
        /*09f4*/ 	.byte	0x01, 0x54
	.zero		2


	//----- nvinfo : EIATTR_SYSCALL_OFFSETS
	.align		4
        /*09f8*/ 	.byte	0x04, 0x46
        /*09fa*/ 	.short	(.L_715 - .L_714)


	//   ....[0]....
.L_714:
        /*09fc*/ 	.word	0x00003d00


	//   ....[1]....
        /*0a00*/ 	.word	0x00010130


	//   ....[2]....
        /*0a04*/ 	.word	0x00010280


	//   ....[3]....
        /*0a08*/ 	.word	0x00010380


	//   ....[4]....
        /*0a0c*/ 	.word	0x00010bc0


	//   ....[5]....
        /*0a10*/ 	.word	0x00011500


	//----- nvinfo : EIATTR_MBARRIER_INSTR_OFFSETS
	.align		4
.L_715:
        /*0a14*/ 	.byte	0x04, 0x39
        /*0a16*/ 	.short	(.L_717 - .L_716)


	//   ....[0]....
.L_716:
        /*0a18*/ 	.word	0x00000270
        /*0a1c*/ 	.word	0x000000ff
        /*0a20*/ 	.word	0x00038800
        /*0a24*/ 	.short	0x0100
        /*0a26*/ 	.byte	0x08
	.zero		1


	//   ....[1]....
        /*0a28*/ 	.word	0x00000280
        /*0a2c*/ 	.word	0x000000ff
        /*0a30*/ 	.word	0x00038810
        /*0a34*/ 	.short	0x0100
        /*0a36*/ 	.byte	0x08
	.zero		1


	//   ....[2]....
        /*0a38*/ 	.word	0x00000290
        /*0a3c*/ 	.word	0x000000ff
        /*0a40*/ 	.word	0x00038820
        /*0a44*/ 	.short	0x0100
        /*0a46*/ 	.byte	0x08
	.zero		1


	//   ....[3]....
        /*0a48*/ 	.word	0x00000340
        /*0a4c*/ 	.word	0x000000ff
        /*0a50*/ 	.word	0x00038830
        /*0a54*/ 	.short	0x0100
        /*0a56*/ 	.byte	0x06
	.zero		1


	//   ....[4]....
        /*0a58*/ 	.word	0x00000350
        /*0a5c*/ 	.word	0x000000ff
        /*0a60*/ 	.word	0x00038840
        /*0a64*/ 	.short	0x0100
        /*0a66*/ 	.byte	0x06
	.zero		1


	//   ....[5]....
        /*0a68*/ 	.word	0x00000360
        /*0a6c*/ 	.word	0x000000ff
        /*0a70*/ 	.word	0x00038838
        /*0a74*/ 	.short	0x0100
        /*0a76*/ 	.byte	0x06
	.zero		1


	//   ....[6]....
        /*0a78*/ 	.word	0x00000370
        /*0a7c*/ 	.word	0x000000ff
        /*0a80*/ 	.word	0x00038848
        /*0a84*/ 	.short	0x0100
        /*0a86*/ 	.byte	0x06
	.zero		1


	//   ....[7]....
        /*0a88*/ 	.word	0x000004a0
        /*0a8c*/ 	.word	0x000000ff
        /*0a90*/ 	.word	0x00038850
        /*0a94*/ 	.short	0x0100
        /*0a96*/ 	.byte	0x08
	.zero		1


	//   ....[8]....
        /*0a98*/ 	.word	0x000004b0
        /*0a9c*/ 	.word	0x000000ff
        /*0aa0*/ 	.word	0x00038860
        /*0aa4*/ 	.short	0x0100
        /*0aa6*/ 	.byte	0x08
	.zero		1


	//   ....[9]....
        /*0aa8*/ 	.word	0x000004c0
        /*0aac*/ 	.word	0x000000ff
        /*0ab0*/ 	.word	0x00038858
        /*0ab4*/ 	.short	0x0100
        /*0ab6*/ 	.byte	0x08
	.zero		1


	//   ....[10]....
        /*0ab8*/ 	.word	0x000004d0
        /*0abc*/ 	.word	0x000000ff
        /*0ac0*/ 	.word	0x00038868
        /*0ac4*/ 	.short	0x0100
        /*0ac6*/ 	.byte	0x08
	.zero		1


	//   ....[11]....
        /*0ac8*/ 	.word	0x000005c0
        /*0acc*/ 	.word	0x000000ff
        /*0ad0*/ 	.word	0x00038870
        /*0ad4*/ 	.short	0x0100
        /*0ad6*/ 	.byte	0x06
	.zero		1


	//   ....[12]....
        /*0ad8*/ 	.word	0x000005d0
        /*0adc*/ 	.word	0x000000ff
        /*0ae0*/ 	.word	0x00038880
        /*0ae4*/ 	.short	0x0100
        /*0ae6*/ 	.byte	0x06
	.zero		1


	//   ....[13]....
        /*0ae8*/ 	.word	0x000005e0
        /*0aec*/ 	.word	0x000000ff
        /*0af0*/ 	.word	0x00038878
        /*0af4*/ 	.short	0x0100
        /*0af6*/ 	.byte	0x06
	.zero		1


	//   ....[14]....
        /*0af8*/ 	.word	0x000005f0
        /*0afc*/ 	.word	0x000000ff
        /*0b00*/ 	.word	0x00038888
        /*0b04*/ 	.short	0x0100
        /*0b06*/ 	.byte	0x06
	.zero		1


	//   ....[15]....
        /*0b08*/ 	.word	0x00000720
        /*0b0c*/ 	.word	0x000000ff
        /*0b10*/ 	.word	0x00038890
        /*0b14*/ 	.short	0x0100
        /*0b16*/ 	.byte	0x08
	.zero		1


	//   ....[16]....
        /*0b18*/ 	.word	0x00000730
        /*0b1c*/ 	.word	0x000000ff
        /*0b20*/ 	.word	0x000388a0
        /*0b24*/ 	.short	0x0100
        /*0b26*/ 	.byte	0x08
	.zero		1


	//   ....[17]....
        /*0b28*/ 	.word	0x00000740
        /*0b2c*/ 	.word	0x000000ff
        /*0b30*/ 	.word	0x00038898
        /*0b34*/ 	.short	0x0100
        /*0b36*/ 	.byte	0x08
	.zero		1


	//   ....[18]....
        /*0b38*/ 	.word	0x00000750
        /*0b3c*/ 	.word	0x000000ff
        /*0b40*/ 	.word	0x000388a8
        /*0b44*/ 	.short	0x0100
        /*0b46*/ 	.byte	0x08
	.zero		1


	//   ....[19]....
        /*0b48*/ 	.word	0x00000880
        /*0b4c*/ 	.word	0x000000ff
        /*0b50*/ 	.word	0x000388b0
        /*0b54*/ 	.short	0x0100
        /*0b56*/ 	.byte	0x08
	.zero		1


	//   ....[20]....
        /*0b58*/ 	.word	0x00000890
        /*0b5c*/ 	.word	0x000000ff
        /*0b60*/ 	.word	0x000388c0
        /*0b64*/ 	.short	0x0100
        /*0b66*/ 	.byte	0x08
	.zero		1


	//   ....[21]....
        /*0b68*/ 	.word	0x000008a0
        /*0b6c*/ 	.word	0x000000ff
        /*0b70*/ 	.word	0x000388b8
        /*0b74*/ 	.short	0x0100
        /*0b76*/ 	.byte	0x08
	.zero		1


	//   ....[22]....
        /*0b78*/ 	.word	0x000008b0
        /*0b7c*/ 	.word	0x000000ff
        /*0b80*/ 	.word	0x000388c8
        /*0b84*/ 	.short	0x0100
        /*0b86*/ 	.byte	0x08
	.zero		1


	//   ....[23]....
        /*0b88*/ 	.word	0x00002110
        /*0b8c*/ 	.word	0x00000003
        /*0b90*/ 	.word	0x00000000
        /*0b94*/ 	.short	0x0101
        /*0b96*/ 	.byte	0x3f
	.zero		1


	//   ....[24]....
        /*0b98*/ 	.word	0x00002be0
        /*0b9c*/ 	.word	0x00000003
        /*0ba0*/ 	.word	0x00000000
        /*0ba4*/ 	.short	0x0101
        /*0ba6*/ 	.byte	0x3f
	.zero		1


	//   ....[25]....
        /*0ba8*/ 	.word	0x00003d70
        /*0bac*/ 	.word	0x000000ff
        /*0bb0*/ 	.word	0x00038800
        /*0bb4*/ 	.short	0x010a
        /*0bb6*/ 	.byte	0x29
	.zero		1


	//   ....[26]....
        /*0bb8*/ 	.word	0x00003e00
        /*0bbc*/ 	.word	0x00000004
        /*0bc0*/ 	.word	0x00038830
        /*0bc4*/ 	.short	0x010a
        /*0bc6*/ 	.byte	0x3f
	.zero		1


	//   ....[27]....
        /*0bc8*/ 	.word	0x00003e40
        /*0bcc*/ 	.word	0x00000004
        /*0bd0*/ 	.word	0x00038830
        /*0bd4*/ 	.short	0x010a
        /*0bd6*/ 	.byte	0x3f
	.zero		1


	//   ....[28]....
        /*0bd8*/ 	.word	0x000040c0
        /*0bdc*/ 	.word	0x000000ff
        /*0be0*/ 	.word	0x00038810
        /*0be4*/ 	.short	0x010a
        /*0be6*/ 	.byte	0x29
	.zero		1


	//   ....[29]....
        /*0be8*/ 	.word	0x00004100
        /*0bec*/ 	.word	0x00000004
        /*0bf0*/ 	.word	0x00038850
        /*0bf4*/ 	.short	0x010a
        /*0bf6*/ 	.byte	0x3f
	.zero		1


	//   ....[30]....
        /*0bf8*/ 	.word	0x00004140
        /*0bfc*/ 	.word	0x00000004
        /*0c00*/ 	.word	0x00038850
        /*0c04*/ 	.short	0x010a
        /*0c06*/ 	.byte	0x3f
	.zero		1


	//   ....[31]....
        /*0c08*/ 	.word	0x00006070
        /*0c0c*/ 	.word	0x00000003
        /*0c10*/ 	.word	0x00000000
        /*0c14*/ 	.short	0x0101
        /*0c16*/ 	.byte	0x3f
	.zero		1


	//   ....[32]....
        /*0c18*/ 	.word	0x00006670
        /*0c1c*/ 	.word	0x00000004
        /*0c20*/ 	.word	0x00000000
        /*0c24*/ 	.short	0x0101
        /*0c26*/ 	.byte	0x3f
	.zero		1


	//   ....[33]....
        /*0c28*/ 	.word	0x000067a0
        /*0c2c*/ 	.word	0x000000ff
        /*0c30*/ 	.word	0x00038830
        /*0c34*/ 	.short	0x010a
        /*0c36*/ 	.byte	0x05
	.zero		1


	//   ....[34]....
        /*0c38*/ 	.word	0x000067e0
        /*0c3c*/ 	.word	0x000000ff
        /*0c40*/ 	.word	0x00038830
        /*0c44*/ 	.short	0x010a
        /*0c46*/ 	.byte	0x05
	.zero		1


	//   ....[35]....
        /*0c48*/ 	.word	0x000069f0
        /*0c4c*/ 	.word	0x000000ff
        /*0c50*/ 	.word	0x00038850
        /*0c54*/ 	.short	0x010a
        /*0c56*/ 	.byte	0x05
	.zero		1


	//   ....[36]....
        /*0c58*/ 	.word	0x00006a30
        /*0c5c*/ 	.word	0x000000ff
        /*0c60*/ 	.word	0x00038850
        /*0c64*/ 	.short	0x010a
        /*0c66*/ 	.byte	0x05
	.zero		1


	//   ....[37]....
        /*0c68*/ 	.word	0x000083f0
        /*0c6c*/ 	.word	0x00000007
        /*0c70*/ 	.word	0x00000000
        /*0c74*/ 	.short	0x0101
        /*0c76*/ 	.byte	0x3f
	.zero		1


	//   ....[38]....
        /*0c78*/ 	.word	0x00009540
        /*0c7c*/ 	.word	0x0000000f
        /*0c80*/ 	.word	0x00000000
        /*0c84*/ 	.short	0x0101
        /*0c86*/ 	.byte	0x3f
	.zero		1


	//   ....[39]....
        /*0c88*/ 	.word	0x0000be00
        /*0c8c*/ 	.word	0x000000ff
        /*0c90*/ 	.word	0x00000000
        /*0c94*/ 	.short	0x0101
        /*0c96*/ 	.byte	0x07
	.zero		1


	//   ....[40]....
        /*0c98*/ 	.word	0x0000c7c0
        /*0c9c*/ 	.word	0x000000ff
        /*0ca0*/ 	.word	0x00000000
        /*0ca4*/ 	.short	0x0101
        /*0ca6*/ 	.byte	0x07
	.zero		1


	//   ....[41]....
        /*0ca8*/ 	.word	0x00010770
        /*0cac*/ 	.word	0x00000000
        /*0cb0*/ 	.word	0x00038840
        /*0cb4*/ 	.short	0x010a
        /*0cb6*/ 	.byte	0x3f
	.zero		1


	//   ....[42]....
        /*0cb8*/ 	.word	0x000112b0
        /*0cbc*/ 	.word	0x00000012
        /*0cc0*/ 	.word	0x00038800
        /*0cc4*/ 	.short	0x0107
        /*0cc6*/ 	.byte	0x3f
	.zero		1


	//   ....[43]....
        /*0cc8*/ 	.word	0x00011350
        /*0ccc*/ 	.word	0x00000012
        /*0cd0*/ 	.word	0x00038800
        /*0cd4*/ 	.short	0x0101
        /*0cd6*/ 	.byte	0x3f
	.zero		1


	//   ....[44]....
        /*0cd8*/ 	.word	0x00012280
        /*0cdc*/ 	.word	0x00000012
        /*0ce0*/ 	.word	0x00038810
        /*0ce4*/ 	.short	0x0107
        /*0ce6*/ 	.byte	0x3f
	.zero		1


	//   ....[45]....
        /*0ce8*/ 	.word	0x00012380
        /*0cec*/ 	.word	0x00000012
        /*0cf0*/ 	.word	0x00038810
        /*0cf4*/ 	.short	0x0101
        /*0cf6*/ 	.byte	0x3f
	.zero		1


	//   ....[46]....
        /*0cf8*/ 	.word	0x000123a0
        /*0cfc*/ 	.word	0x00000012
        /*0d00*/ 	.word	0x00038820
        /*0d04*/ 	.short	0x010a
        /*0d06*/ 	.byte	0x3f
	.zero		1


	//   ....[47]....
        /*0d08*/ 	.word	0x00012480
        /*0d0c*/ 	.word	0x00000000
        /*0d10*/ 	.word	0x00038860
        /*0d14*/ 	.short	0x010a
        /*0d16*/ 	.byte	0x3f
	.zero		1


	//   ....[48]....
        /*0d18*/ 	.word	0x00013110
        /*0d1c*/ 	.word	0x00000003
        /*0d20*/ 	.word	0x00038840
        /*0d24*/ 	.short	0x010a
        /*0d26*/ 	.byte	0x3f
	.zero		1


	//   ....[49]....
        /*0d28*/ 	.word	0x00013370
        /*0d2c*/ 	.word	0x00000003
        /*0d30*/ 	.word	0x00038860
        /*0d34*/ 	.short	0x010a
        /*0d36*/ 	.byte	0x3f
	.zero		1


	//   ....[50]....
        /*0d38*/ 	.word	0x00013f30
        /*0d3c*/ 	.word	0x00000004
        /*0d40*/ 	.word	0x00038840
        /*0d44*/ 	.short	0x010a
        /*0d46*/ 	.byte	0x3f
	.zero		1


	//   ....[51]....
        /*0d48*/ 	.word	0x00014180
        /*0d4c*/ 	.word	0x00000004
        /*0d50*/ 	.word	0x00038860
        /*0d54*/ 	.short	0x010a
        /*0d56*/ 	.byte	0x3f
	.zero		1


	//   ....[52]....
        /*0d58*/ 	.word	0x00014cc0
        /*0d5c*/ 	.word	0x00000004
        /*0d60*/ 	.word	0x00038840
        /*0d64*/ 	.short	0x010a
        /*0d66*/ 	.byte	0x3f
	.zero		1


	//   ....[53]....
        /*0d68*/ 	.word	0x00014f20
        /*0d6c*/ 	.word	0x00000004
        /*0d70*/ 	.word	0x00038860
        /*0d74*/ 	.short	0x010a
        /*0d76*/ 	.byte	0x3f
	.zero		1


	//   ....[54]....
        /*0d78*/ 	.word	0x00016850
        /*0d7c*/ 	.word	0x00000009
        /*0d80*/ 	.word	0x00038820
        /*0d84*/ 	.short	0x010a
        /*0d86*/ 	.byte	0x3f
	.zero		1


	//   ....[55]....
        /*0d88*/ 	.word	0x000169c0
        /*0d8c*/ 	.word	0x00000005
        /*0d90*/ 	.word	0x00000000
        /*0d94*/ 	.short	0x010a
        /*0d96*/ 	.byte	0x3f
	.zero		1


	//   ....[56]....
        /*0d98*/ 	.word	0x00016a40
        /*0d9c*/ 	.word	0x00000007
        /*0da0*/ 	.word	0x00000000
        /*0da4*/ 	.short	0x010a
        /*0da6*/ 	.byte	0x3f
	.zero		1


	//   ....[57]....
        /*0da8*/ 	.word	0x00016a80
        /*0dac*/ 	.word	0x00000005
        /*0db0*/ 	.word	0x00000000
        /*0db4*/ 	.short	0x010a
        /*0db6*/ 	.byte	0x3f
	.zero		1


	//   ....[58]....
        /*0db8*/ 	.word	0x00016ab0
        /*0dbc*/ 	.word	0x00000003
        /*0dc0*/ 	.word	0x00000000
        /*0dc4*/ 	.short	0x010a
        /*0dc6*/ 	.byte	0x3f
	.zero		1


	//   ....[59]....
        /*0dc8*/ 	.word	0x00016b20
        /*0dcc*/ 	.word	0x00000000
        /*0dd0*/ 	.word	0x00038800
        /*0dd4*/ 	.short	0x010a
        /*0dd6*/ 	.byte	0x3f
	.zero		1


	//   ....[60]....
        /*0dd8*/ 	.word	0x00016b70
        /*0ddc*/ 	.word	0x00000004
        /*0de0*/ 	.word	0x00038830
        /*0de4*/ 	.short	0x010a
        /*0de6*/ 	.byte	0x3f
	.zero		1


	//   ....[61]....
        /*0de8*/ 	.word	0x00016bd0
        /*0dec*/ 	.word	0x00000006
        /*0df0*/ 	.word	0x00038810
        /*0df4*/ 	.short	0x010a
        /*0df6*/ 	.byte	0x3f
	.zero		1


	//   ....[62]....
        /*0df8*/ 	.word	0x00016c20
        /*0dfc*/ 	.word	0x00000004
        /*0e00*/ 	.word	0x00038850
        /*0e04*/ 	.short	0x010a
        /*0e06*/ 	.byte	0x3f
	.zero		1


	//   ....[63]....
        /*0e08*/ 	.word	0x00016c80
        /*0e0c*/ 	.word	0x00000007
        /*0e10*/ 	.word	0x00038830
        /*0e14*/ 	.short	0x010a
        /*0e16*/ 	.byte	0x3f
	.zero		1


	//   ....[64]....
        /*0e18*/ 	.word	0x00016ce0
        /*0e1c*/ 	.word	0x00000007
        /*0e20*/ 	.word	0x00038850
        /*0e24*/ 	.short	0x010a
        /*0e26*/ 	.byte	0x3f
	.zero		1


	//   ....[65]....
        /*0e28*/ 	.word	0x00016e80
        /*0e2c*/ 	.word	0x00000000
        /*0e30*/ 	.word	0x00038840
        /*0e34*/ 	.short	0x010a
        /*0e36*/ 	.byte	0x3f
	.zero		1


	//   ....[66]....
        /*0e38*/ 	.word	0x00017f80
        /*0e3c*/ 	.word	0x00000012
        /*0e40*/ 	.word	0x00038820
        /*0e44*/ 	.short	0x010a
        /*0e46*/ 	.byte	0x3f
	.zero		1


	//   ....[67]....
        /*0e48*/ 	.word	0x00017fd0
        /*0e4c*/ 	.word	0x00000000
        /*0e50*/ 	.word	0x00038860
        /*0e54*/ 	.short	0x010a
        /*0e56*/ 	.byte	0x3f
	.zero		1


	//   ....[68]....
        /*0e58*/ 	.word	0x00018020
        /*0e5c*/ 	.word	0x00000003
        /*0e60*/ 	.word	0x00038840
        /*0e64*/ 	.short	0x010a
        /*0e66*/ 	.byte	0x3f
	.zero		1


	//   ....[69]....
        /*0e68*/ 	.word	0x00018070
        /*0e6c*/ 	.word	0x00000003
        /*0e70*/ 	.word	0x00038860
        /*0e74*/ 	.short	0x010a
        /*0e76*/ 	.byte	0x3f
	.zero		1


	//   ....[70]....
        /*0e78*/ 	.word	0x000180c0
        /*0e7c*/ 	.word	0x00000004
        /*0e80*/ 	.word	0x00038840
        /*0e84*/ 	.short	0x010a
        /*0e86*/ 	.byte	0x3f
	.zero		1


	//   ....[71]....
        /*0e88*/ 	.word	0x00018110
        /*0e8c*/ 	.word	0x00000004
        /*0e90*/ 	.word	0x00038860
        /*0e94*/ 	.short	0x010a
        /*0e96*/ 	.byte	0x3f
	.zero		1


	//   ....[72]....
        /*0e98*/ 	.word	0x00018160
        /*0e9c*/ 	.word	0x00000004
        /*0ea0*/ 	.word	0x00038840
        /*0ea4*/ 	.short	0x010a
        /*0ea6*/ 	.byte	0x3f
	.zero		1


	//   ....[73]....
        /*0ea8*/ 	.word	0x000181b0
        /*0eac*/ 	.word	0x00000004
        /*0eb0*/ 	.word	0x00038860
        /*0eb4*/ 	.short	0x010a
        /*0eb6*/ 	.byte	0x3f
	.zero		1


	//   ....[74]....
        /*0eb8*/ 	.word	0x00018ce0
        /*0ebc*/ 	.word	0x00000009
        /*0ec0*/ 	.word	0x00038820
        /*0ec4*/ 	.short	0x010a
        /*0ec6*/ 	.byte	0x3f
	.zero		1


	//   ....[75]....
        /*0ec8*/ 	.word	0x00018e80
        /*0ecc*/ 	.word	0x00000005
        /*0ed0*/ 	.word	0x00000000
        /*0ed4*/ 	.short	0x010a
        /*0ed6*/ 	.byte	0x3f
	.zero		1


	//   ....[76]....
        /*0ed8*/ 	.word	0x00018ed0
        /*0edc*/ 	.word	0x00000007
        /*0ee0*/ 	.word	0x00000000
        /*0ee4*/ 	.short	0x010a
        /*0ee6*/ 	.byte	0x3f
	.zero		1


	//   ....[77]....
        /*0ee8*/ 	.word	0x00018f20
        /*0eec*/ 	.word	0x00000005
        /*0ef0*/ 	.word	0x00000000
        /*0ef4*/ 	.short	0x010a
        /*0ef6*/ 	.byte	0x3f
	.zero		1


	//----- nvinfo : EIATTR_NUM_MBARRIERS
	.align		4
.L_717:
        /*0ef8*/ 	.byte	0x03, 0x38
        /*0efa*/ 	.short	0x0017


	//----- nvinfo : EIATTR_EXIT_INSTR_OFFSETS
	.align		4
        /*0efc*/ 	.byte	0x04, 0x1c
        /*0efe*/ 	.short	(.L_719 - .L_718)


	//   ....[0]....
.L_718:
        /*0f00*/ 	.word	0x00000a30


	//   ....[1]....
        /*0f04*/ 	.word	0x0000e880


	//   ....[2]....
        /*0f08*/ 	.word	0x00016b00


	//----- nvinfo : EIATTR_MAX_THREADS
	.align		4
.L_719:
        /*0f0c*/ 	.byte	0x04, 0x05
        /*0f0e*/ 	.short	(.L_721 - .L_720)
.L_720:
        /*0f10*/ 	.word	0x00000180
        /*0f14*/ 	.word	0x00000001
        /*0f18*/ 	.word	0x00000001


	//----- nvinfo : EIATTR_CRS_STACK_SIZE
	.align		4
.L_721:
        /*0f1c*/ 	.byte	0x04, 0x1e
        /*0f1e*/ 	.short	(.L_723 - .L_722)
.L_722:
        /*0f20*/ 	.word	0x00000000


	//----- nvinfo : EIATTR_CBANK_PARAM_SIZE
	.align		4
.L_723:
        /*0f24*/ 	.byte	0x03, 0x19
        /*0f26*/ 	.short	0x0bf0


	//----- nvinfo : EIATTR_PARAM_CBANK
	.align		4
        /*0f28*/ 	.byte	0x04, 0x0a
        /*0f2a*/ 	.short	(.L_725 - .L_724)
	.align		4
.L_724:
        /*0f2c*/ 	.word	index@(.nv.constant0._ZN7cutlass13device_kernelIN5flash11enable_sm90INS1_16FlashAttnFwdSm90INS1_25CollectiveMainloopFwdSm90ILi2EN4cute5tupleIJNS5_1CILi1EEES8_S8_EEENS6_IJNS7_ILi64EEESA_SA_EEELi512ENS_10bfloat16_tEfNS_4arch4Sm90ELb0ELb0ELb1ELb1ELb0ELb0ELb1ELb0ELb0ELb1ELb1ELb0EEENS1_21CollectiveEpilogueFwdINS6_IJSA_NS7_ILi512EEESA_EEES9_SC_SE_Li256ELb1ELb1ELb1ELb0EEENS1_36VarlenDynamicPersistentTileSchedulerILi64ELi64ELi256ELi128ELb1ELb1ELb1ELb0ELb1ELb1EEEEEEEEEvNT_6ParamsE)
        /*0f30*/ 	.short	0x0210
        /*0f32*/ 	.short	0x0bf0


	//----- nvinfo : EIATTR_SW_WAR
	.align		4
.L_725:
        /*0f34*/ 	.byte	0x04, 0x36
        /*0f36*/ 	.short	(.L_727 - .L_726)
.L_726:
        /*0f38*/ 	.word	0x00000008
.L_727:


//--------------------- .nv.info._ZN7cutlass13device_kernelIN5flash11enable_sm90INS1_16FlashAttnFwdSm90INS1_25CollectiveMainloopFwdSm90ILi2EN4cute5tupleIJNS5_1CILi1EEES8_S8_EEENS6_IJNS7_ILi64EEESA_SA_EEELi512ENS_10bfloat16_tEfNS_4arch4Sm90ELb0ELb0ELb1ELb1ELb0ELb1ELb1ELb0ELb0ELb1ELb1ELb0EEENS1_21CollectiveEpilogueFwdINS6_IJSA_NS7_ILi512EEESA_EEES9_SC_SE_Li256ELb1ELb1ELb1ELb0EEENS1_36VarlenDynamicPersistentTileSchedulerILi64ELi64ELi256ELi128ELb1ELb1ELb1ELb0ELb1ELb1EEEEEEEEEvNT_6ParamsE --------------------------
	.section	.nv.info._ZN7cutlass13device_kernelIN5flash11enable_sm90INS1_16FlashAttnFwdSm90INS1_25CollectiveMainloopFwdSm90ILi2EN4cute5tupleIJNS5_1CILi1EEES8_S8_EEENS6_IJNS7_ILi64EEESA_SA_EEELi512ENS_10bfloat16_tEfNS_4arch4Sm90ELb0ELb0ELb1ELb1ELb0ELb1ELb1ELb0ELb0ELb1ELb1ELb0EEENS1_21CollectiveEpilogueFwdINS6_IJSA_NS7_ILi512EEESA_EEES9_SC_SE_Li256ELb1ELb1ELb1ELb0EEENS1_36VarlenDynamicPersistentTileSchedulerILi64ELi64ELi256ELi128ELb1ELb1ELb1ELb0ELb1ELb1EEEEEEEEEvNT_6ParamsE,"",@"SHT_CUDA_INFO"
	.sectionflags	@""
	.align	4


	//----- nvinfo : EIATTR_CUDA_API_VERSION
	.align		4
        /*0000*/ 	.byte	0x04, 0x37
        /*0002*/ 	.short	(.L_729 - .L_728)
.L_728:
        /*0004*/ 	.word	0x00000082


	//----- nvinfo : EIATTR_KPARAM_INFO
	.align		4
.L_729:
        /*0008*/ 	.byte	0x04, 0x17
        /*000a*/ 	.short	(.L_731 - .L_730)
.L_730:
        /*000c*/ 	.word	0x00000000
        /*0010*/ 	.short	0x0000
        /*0012*/ 	.short	0x0070
        /*0014*/ 	.byte	0x00, 0xf0, 0x01, 0x2e


	//----- nvinfo : EIATTR_SPARSE_MMA_MASK
	.align		4
.L_731:
        /*0018*/ 	.byte	0x03, 0x50
        /*001a*/ 	.short	0x0000


	//----- nvinfo : EIATTR_MAXREG_COUNT
	.align		4
        /*001c*/ 	.byte	0x03, 0x1b
        /*001e*/ 	.short	0x00a8


	//----- nvinfo : EIATTR_NUM_BARRIERS
	.align		4
        /*0020*/ 	.byte	0x02, 0x4c
        /*0022*/ 	.byte	0x10
	.zero		1


	//----- nvinfo : EIATTR_EXTERNS
	.align		4
        /*0024*/ 	.byte	0x04, 0x0f
        /*0026*/ 	.short	(.L_733 - .L_732)


	//   ....[0]....
	.align		4
.L_732:
        /*0028*/ 	.word	index@(__assertfail)


	//----- nvinfo : EIATTR_ANNOTATIONS
	.align		4
.L_733:
        /*002c*/ 	.byte	0x04, 0x55
        /*002e*/ 	.short	(.L_735 - .L_734)


	//   ....[0]....
.L_734:
        /* <DEDUP_REMOVED lines=110> */


	//----- nvinfo : EIATTR_MERCURY_ISA_VERSION
	.align		4
.L_735:
        /*06f8*/ 	.byte	0x03, 0x5f
        /*06fa*/ 	.short	0x0101


	//----- nvinfo : EIATTR_UNUSED_LOAD_BYTE_OFFSET
	.align		4
        /*06fc*/ 	.byte	0x04, 0x44
        /*06fe*/ 	.short	(.L_737 - .L_736)


	//   ....[0]....
.L_736:
        /*0700*/ 	.word	0x00000ab0
        /*0704*/ 	.word	0x0000fff0


	//   ....[1]....
        /*0708*/ 	.word	0x00010a70
        /*070c*/ 	.word	0x0000fff0


	//----- nvinfo : EIATTR_INT_WARP_WIDE_INSTR_OFFSETS
	.align		4
.L_737:
        /*0710*/ 	.byte	0x04, 0x31
        /*0712*/ 	.short	(.L_739 - .L_738)


	//   ....[0]....
.L_738:
        /*0714*/ 	.word	0x00000190


	//   ....[1]....
        /*0718*/ 	.word	0x000001d0


	//   ....[2]....
        /*071c*/ 	.word	0x00000240


	//   ....[3]....
        /*0720*/ 	.word	0x000002b0


	//   ....[4]....
        /*0724*/ 	.word	0x00018970


	//   ....[5]....
        /*0728*/ 	.word	0x000189d0


	//   ....[6]....
        /*072c*/ 	.word	0x0001e360


	//   ....[7]....
        /*0730*/ 	.word	0x0001e3c0


	//----- nvinfo : EIATTR_COOP_GROUP_MASK_REGIDS
	.align		4
.L_739:
        /*0734*/ 	.byte	0x04, 0x29
        /*0736*/ 	.short	(.L_741 - .L_740)


	//   ....[0]....
.L_740:
        /*0738*/ 	.word	0xffffffff


	//   ....[1]....
        /*073c*/ 	.word	0xffffffff


	//   ....[2]....
        /*0740*/ 	.word	0xffffffff


	//   ....[3]....
        /*0744*/ 	.word	0xffffffff


	//   ....[4]....
        /*0748*/ 	.word	0xffffffff


	//   ....[5]....
        /*074c*/ 	.word	0xffffffff


	//   ....[6]....
        /*0750*/ 	.word	0xffffffff


	//   ....[7]....
        /*0754*/ 	.word	0xffffffff


	//   ....[8]....
        /*0758*/ 	.word	0xffffffff


	//   ....[9]....
        /*075c*/ 	.word	0xffffffff


	//   ....[10]....
        /*0760*/ 	.word	0xffffffff


	//   ....[11]....
        /*0764*/ 	.word	0xffffffff


	//   ....[12]....
        /*0768*/ 	.word	0xffffffff


	//   ....[13]....
        /*076c*/ 	.word	0xffffffff


	//   ....[14]....
        /*0770*/ 	.word	0xffffffff


	//   ....[15]....
        /*0774*/ 	.word	0xffffffff


	//   ....[16]....
        /*0778*/ 	.word	0xffffffff


	//   ....[17]....
        /*077c*/ 	.word	0xffffffff


	//   ....[18]....
        /*0780*/ 	.word	0xffffffff


	//   ....[19]....
        /*0784*/ 	.word	0xffffffff


	//   ....[20]....
        /*0788*/ 	.word	0xffffffff


	//   ....[21]....
        /*078c*/ 	.word	0xffffffff


	//   ....[22]....
        /*0790*/ 	.word	0xffffffff


	//   ....[23]....
        /*0794*/ 	.word	0xffffffff


	//   ....[24]....
        /*0798*/ 	.word	0xffffffff


	//   ....[25]....
        /*079c*/ 	.word	0xffffffff


	//   ....[26]....
        /*07a0*/ 	.word	0xffffffff


	//   ....[27]....
        /*07a4*/ 	.word	0xffffffff


	//   ....[28]....
        /*07a8*/ 	.word	0xffffffff


	//   ....[29]....
        /*07ac*/ 	.word	0xffffffff


	//   ....[30]....
        /*07b0*/ 	.word	0xffffffff


	//   ....[31]....
        /*07b4*/ 	.word	0xffffffff


	//   ....[32]....
        /*07b8*/ 	.word	0xffffffff


	//   ....[33]....
        /*07bc*/ 	.word	0xffffffff


	//   ....[34]....
        /*07c0*/ 	.word	0xffffffff


	//   ....[35]....
        /*07c4*/ 	.word	0xffffffff


	//   ....[36]....
        /*07c8*/ 	.word	0xffffffff


	//   ....[37]....
        /*07cc*/ 	.word	0xffffffff


	//   ....[38]....
        /*07d0*/ 	.word	0xffffffff


	//   ....[39]....
        /*07d4*/ 	.word	0xffffffff


	//   ....[40]....
        /*07d8*/ 	.word	0xffffffff


	//   ....[41]....
        /*07dc*/ 	.word	0xffffffff


	//   ....[42]....
        /*07e0*/ 	.word	0xffffffff


	//   ....[43]....
        /*07e4*/ 	.word	0xffffffff


	//   ....[44]....
        /*07e8*/ 	.word	0xffffffff


	//   ....[45]....
        /*07ec*/ 	.word	0xffffffff


	//   ....[46]....
        /*07f0*/ 	.word	0xffffffff


	//   ....[47]....
        /*07f4*/ 	.word	0xffffffff


	//   ....[48]....
        /*07f8*/ 	.word	0xffffffff


	//   ....[49]....
        /*07fc*/ 	.word	0xffffffff


	//   ....[50]....
        /*0800*/ 	.word	0xffffffff


	//   ....[51]....
        /*0804*/ 	.word	0xffffffff


	//   ....[52]....
        /*0808*/ 	.word	0xffffffff


	//   ....[53]....
        /*080c*/ 	.word	0xffffffff


	//   ....[54]....
        /*0810*/ 	.word	0xffffffff


	//   ....[55]....
        /*0814*/ 	.word	0xffffffff


	//   ....[56]....
        /*0818*/ 	.word	0xffffffff


	//   ....[57]....
        /*081c*/ 	.word	0xffffffff


	//   ....[58]....
        /*0820*/ 	.word	0xffffffff


	//   ....[59]....
        /*0824*/ 	.word	0xffffffff


	//   ....[60]....
        /*0828*/ 	.word	0xffffffff


	//   ....[61]....
        /*082c*/ 	.word	0xffffffff


	//   ....[62]....
        /*0830*/ 	.word	0xffffffff


	//   ....[63]....
        /*0834*/ 	.word	0xffffffff


	//   ....[64]....
        /*0838*/ 	.word	0xffffffff


	//   ....[65]....
        /*083c*/ 	.word	0xffffffff


	//   ....[66]....
        /*0840*/ 	.word	0xffffffff


	//   ....[67]....
        /*0844*/ 	.word	0xffffffff


	//   ....[68]....
        /*0848*/ 	.word	0xffffffff


	//   ....[69]....
        /*084c*/ 	.word	0xffffffff


	//   ....[70]....
        /*0850*/ 	.word	0xffffffff


	//   ....[71]....
        /*0854*/ 	.word	0xffffffff


	//   ....[72]....
        /*0858*/ 	.word	0xffffffff


	//   ....[73]....
        /*085c*/ 	.word	0xffffffff


	//   ....[74]....
        /*0860*/ 	.word	0xffffffff


	//   ....[75]....
        /*0864*/ 	.word	0xffffffff


	//   ....[76]....
        /*0868*/ 	.word	0xffffffff


	//   ....[77]....
        /*086c*/ 	.word	0xffffffff


	//   ....[78]....
        /*0870*/ 	.word	0xffffffff


	//   ....[79]....
        /*0874*/ 	.word	0xffffffff


	//   ....[80]....
        /*0878*/ 	.word	0xffffffff


	//   ....[81]....
        /*087c*/ 	.word	0xffffffff


	//   ....[82]....
        /*0880*/ 	.word	0xffffffff


	//   ....[83]....
        /*0884*/ 	.word	0xffffffff


	//   ....[84]....
        /*0888*/ 	.word	0xffffffff


	//   ....[85]....
        /*088c*/ 	.word	0xffffffff


	//   ....[86]....
        /*0890*/ 	.word	0xffffffff


	//   ....[87]....
        /*0894*/ 	.word	0xffffffff


	//   ....[88]....
        /*0898*/ 	.word	0xffffffff


	//   ....[89]....
        /*089c*/ 	.word	0xffffffff


	//   ....[90]....
        /*08a0*/ 	.word	0xffffffff


	//   ....[91]....
        /*08a4*/ 	.word	0xffffffff


	//   ....[92]....
        /*08a8*/ 	.word	0xffffffff


	//   ....[93]....
        /*08ac*/ 	.word	0xffffffff


	//   ....[94]....
        /*08b0*/ 	.word	0xffffffff


	//   ....[95]....
        /*08b4*/ 	.word	0xffffffff


	//   ....[96]....
        /*08b8*/ 	.word	0xffffffff


	//   ....[97]....
        /*08bc*/ 	.word	0xffffffff


	//   ....[98]....
        /*08c0*/ 	.word	0xffffffff


	//   ....[99]....
        /*08c4*/ 	.word	0xffffffff


	//   ....[100]....
        /*08c8*/ 	.word	0xffffffff


	//   ....[101]....
        /*08cc*/ 	.word	0xffffffff


	//   ....[102]....
        /*08d0*/ 	.word	0xffffffff


	//   ....[103]....
        /*08d4*/ 	.word	0xffffffff


	//   ....[104]....
        /*08d8*/ 	.word	0x0500000f


	//   ....[105]....
        /*08dc*/ 	.word	0x0500000f


	//   ....[106]....
        /*08e0*/ 	.word	0x0500000f


	//   ....[107]....
        /*08e4*/ 	.word	0x0500000f


	//   ....[108]....
        /*08e8*/ 	.word	0x0500000f


	//   ....[109]....
        /*08ec*/ 	.word	0x0500000f


	//   ....[110]....
        /*08f0*/ 	.word	0x0500000f


	//   ....[111]....
        /*08f4*/ 	.word	0x0500000f


	//   ....[112]....
        /*08f8*/ 	.word	0x0500000f


	//   ....[113]....
        /*08fc*/ 	.word	0x0500000f


	//   ....[114]....
        /*0900*/ 	.word	0x0500000f


	//   ....[115]....
        /*0904*/ 	.word	0x0500000f


	//   ....[116]....
        /*0908*/ 	.word	0x0500000f


	//   ....[117]....
        /*090c*/ 	.word	0x0500000f


	//   ....[118]....
        /*0910*/ 	.word	0x0500000f


	//   ....[119]....
        /*0914*/ 	.word	0x0500000f


	//   ....[120]....
        /*0918*/ 	.word	0x0500000f


	//   ....[121]....
        /*091c*/ 	.word	0x0500000f


	//   ....[122]....
        /*0920*/ 	.word	0x0500000f


	//   ....[123]....
        /*0924*/ 	.word	0x0500000f


	//   ....[124]....
        /*0928*/ 	.word	0x0500000f


	//   ....[125]....
        /*092c*/ 	.word	0x0500000f


	//   ....[126]....
        /*0930*/ 	.word	0x0500000f


	//   ....[127]....
        /*0934*/ 	.word	0x0500000f


	//   ....[128]....
        /*0938*/ 	.word	0x0500000f


	//   ....[129]....
        /*093c*/ 	.word	0x0500000f


	//   ....[130]....
        /*0940*/ 	.word	0x0500000f


	//   ....[131]....
        /*0944*/ 	.word	0x0500000f


	//   ....[132]....
        /*0948*/ 	.word	0x0500000f


	//   ....[133]....
        /*094c*/ 	.word	0x0500000f


	//   ....[134]....
        /*0950*/ 	.word	0x0500000f


	//   ....[135]....
        /*0954*/ 	.word	0x0500000f


	//   ....[136]....
        /*0958*/ 	.word	0x0500000f


	//   ....[137]....
        /*095c*/ 	.word	0x0500000f


	//   ....[138]....
        /*0960*/ 	.word	0x0500000f


	//   ....[139]....
        /*0964*/ 	.word	0x0500000f


	//   ....[140]....
        /*0968*/ 	.word	0x0500000f


	//   ....[141]....
        /*096c*/ 	.word	0x0500000f


	//   ....[142]....
        /*0970*/ 	.word	0x0500000f


	//   ....[143]....
        /*0974*/ 	.word	0x0500000f


	//   ....[144]....
        /*0978*/ 	.word	0x0500000f


	//   ....[145]....
        /*097c*/ 	.word	0x0500000f


	//   ....[146]....
        /*0980*/ 	.word	0x0500000f


	//   ....[147]....
        /*0984*/ 	.word	0x0500000f


	//   ....[148]....
        /*0988*/ 	.word	0x0500000f


	//----- nvinfo : EIATTR_COOP_GROUP_INSTR_OFFSETS
	.align		4
.L_741:
        /*098c*/ 	.byte	0x04, 0x28
        /*098e*/ 	.short	(.L_743 - .L_742)


	//   ....[0]....
.L_742:
        /*0990*/ 	.word	0x00000060


	//   ....[1]....
        /*0994*/ 	.word	0x000001a0


	//   ....[2]....
        /*0998*/ 	.word	0x000001e0


	//   ....[3]....
        /*099c*/ 	.word	0x000003f0


	//   ....[4]....
        /*09a0*/ 	.word	0x00000550


	//   ....[5]....
        /*09a4*/ 	.word	0x00000670


	//   ....[6]....
        /*09a8*/ 	.word	0x000007d0


	//   ....[7]....
        /*09ac*/ 	.word	0x000051e0


	//   ....[8]....
        /*09b0*/ 	.word	0x00007060


	//   ....[9]....
        /*09b4*/ 	.word	0x00007610


	//   ....[10]....
        /*09b8*/ 	.word	0x00007620


	//   ....[11]....
        /*09bc*/ 	.word	0x00007630


	//   ....[12]....
        /*09c0*/ 	.word	0x00007640


	//   ....[13]....
        /*09c4*/ 	.word	0x00008620


	//   ....[14]....
        /*09c8*/ 	.word	0x00008630


	//   ....[15]....
        /*09cc*/ 	.word	0x00008640


	//   ....[16]....
        /*09d0*/ 	.word	0x00008650


	//   ....[17]....
        /*09d4*/ 	.word	0x00009cf0


	//   ....[18]....
        /*09d8*/ 	.word	0x0000bb10


	//   ....[19]....
        /*09dc*/ 	.word	0x0000bba0


	//   ....[20]....
        /*09e0*/ 	.word	0x0000bd60


	//   ....[21]....
        /*09e4*/ 	.word	0x0000bdd0


	//   ....[22]....
        /*09e8*/ 	.word	0x0000c830


	//   ....[23]....
        /*09ec*/ 	.word	0x0000d850


	//   ....[24]....
        /*09f0*/ 	.word	0x0000ea20


	//   ....[25]....
        /*09f4*/ 	.word	0x0000eae0


	//   ....[26]....
        /*09f8*/ 	.word	0x0000ed90


	//   ....[27]....
        /*09fc*/ 	.word	0x0000ef50


	//   ....[28]....
        /*0a00*/ 	.word	0x0000ff40


	//   ....[29]....
        /*0a04*/ 	.word	0x0000ff90


	//   ....[30]....
        /*0a08*/ 	.word	0x00010000


	//   ....[31]....
        /*0a0c*/ 	.word	0x00010080


	//   ....[32]....
        /*0a10*/ 	.word	0x00010250


	//   ....[33]....
        /*0a14*/ 	.word	0x00011780


	//   ....[34]....
        /*0a18*/ 	.word	0x00011b20


	//   ....[35]....
        /*0a1c*/ 	.word	0x00011b30


	//   ....[36]....
        /*0a20*/ 	.word	0x00011b40


	//   ....[37]....
        /*0a24*/ 	.word	0x00011b50


	//   ....[38]....
        /*0a28*/ 	.word	0x000127d0


	//   ....[39]....
        /*0a2c*/ 	.word	0x000127f0


	//   ....[40]....
        /*0a30*/ 	.word	0x00012a80


	//   ....[41]....
        /*0a34*/ 	.word	0x00012aa0


	//   ....[42]....
        /*0a38*/ 	.word	0x000133a0


	//   ....[43]....
        /*0a3c*/ 	.word	0x000133e0


	//   ....[44]....
        /*0a40*/ 	.word	0x00013c50


	//   ....[45]....
        /*0a44*/ 	.word	0x00013c70


	//   ....[46]....
        /*0a48*/ 	.word	0x00014f60


	//   ....[47]....
        /*0a4c*/ 	.word	0x00014f70


	//   ....[48]....
        /*0a50*/ 	.word	0x000151a0


	//   ....[49]....
        /*0a54*/ 	.word	0x000151c0


	//   ....[50]....
        /*0a58*/ 	.word	0x00015470


	//   ....[51]....
        /*0a5c*/ 	.word	0x000156a0


	//   ....[52]....
        /*0a60*/ 	.word	0x000156d0


	//   ....[53]....
        /*0a64*/ 	.word	0x00015700


	//   ....[54]....
        /*0a68*/ 	.word	0x00015730


	//   ....[55]....
        /*0a6c*/ 	.word	0x00015760


	//   ....[56]....
        /*0a70*/ 	.word	0x00015790


	//   ....[57]....
        /*0a74*/ 	.word	0x00015930


	//   ....[58]....
        /*0a78*/ 	.word	0x00015960


	//   ....[59]....
        /*0a7c*/ 	.word	0x00015990


	//   ....[60]....
        /*0a80*/ 	.word	0x000159c0


	//   ....[61]....
        /*0a84*/ 	.word	0x000159f0


	//   ....[62]....
        /*0a88*/ 	.word	0x00015a20


	//   ....[63]....
        /*0a8c*/ 	.word	0x00015ab0


	//   ....[64]....
        /*0a90*/ 	.word	0x00015ae0


	//   ....[65]....
        /*0a94*/ 	.word	0x00015af0


	//   ....[66]....
        /*0a98*/ 	.word	0x00015ba0


	//   ....[67]....
        /*0a9c*/ 	.word	0x00016c20


	//   ....[68]....
        /*0aa0*/ 	.word	0x00018f50


	//   ....[69]....
        /*0aa4*/ 	.word	0x00019a00


	//   ....[70]....
        /*0aa8*/ 	.word	0x00019a30


	//   ....[71]....
        /*0aac*/ 	.word	0x00019a50


	//   ....[72]....
        /*0ab0*/ 	.word	0x00019b00


	//   ....[73]....
        /*0ab4*/ 	.word	0x00019b90


	//   ....[74]....
        /*0ab8*/ 	.word	0x00019bb0


	//   ....[75]....
        /*0abc*/ 	.word	0x00019c40


	//   ....[76]....
        /*0ac0*/ 	.word	0x00019c50


	//   ....[77]....
        /*0ac4*/ 	.word	0x0001a5c0


	//   ....[78]....
        /*0ac8*/ 	.word	0x0001a5d0


	//   ....[79]....
        /*0acc*/ 	.word	0x0001a6f0


	//   ....[80]....
        /*0ad0*/ 	.word	0x0001a700


	//   ....[81]....
        /*0ad4*/ 	.word	0x0001a990


	//   ....[82]....
        /*0ad8*/ 	.word	0x0001a9a0


	//   ....[83]....
        /*0adc*/ 	.word	0x0001ab10


	//   ....[84]....
        /*0ae0*/ 	.word	0x0001ab20


	//   ....[85]....
        /*0ae4*/ 	.word	0x0001e680


	//   ....[86]....
        /*0ae8*/ 	.word	0x0001e6b0


	//   ....[87]....
        /*0aec*/ 	.word	0x0001e710


	//   ....[88]....
        /*0af0*/ 	.word	0x0001e740


	//   ....[89]....
        /*0af4*/ 	.word	0x0001e770


	//   ....[90]....
        /*0af8*/ 	.word	0x0001e7a0


	//   ....[91]....
        /*0afc*/ 	.word	0x0001e7d0


	//   ....[92]....
        /*0b00*/ 	.word	0x0001e800


	//   ....[93]....
        /*0b04*/ 	.word	0x0001e9c0


	//   ....[94]....
        /*0b08*/ 	.word	0x0001e9f0


	//   ....[95]....
        /*0b0c*/ 	.word	0x0001ea20


	//   ....[96]....
        /*0b10*/ 	.word	0x0001ea50


	//   ....[97]....
        /*0b14*/ 	.word	0x0001ea80


	//   ....[98]....
        /*0b18*/ 	.word	0x0001eab0


	//   ....[99]....
        /*0b1c*/ 	.word	0x0001eb70


	//   ....[100]....
        /*0b20*/ 	.word	0x0001eb90


	//   ....[101]....
        /*0b24*/ 	.word	0x0001eba0


	//   ....[102]....
        /*0b28*/ 	.word	0x0001ec00


	//   ....[103]....
        /*0b2c*/ 	.word	0x0001f330


	//   ....[104]....
        /*0b30*/ 	.word	0x0001f750


	//   ....[105]....
        /*0b34*/ 	.word	0x0001f7e0


	//   ....[106]....
        /*0b38*/ 	.word	0x0001f830


	//   ....[107]....
        /*0b3c*/ 	.word	0x0001f880


	//   ....[108]....
        /*0b40*/ 	.word	0x0001f970


	//   ....[109]....
        /*0b44*/ 	.word	0x0001fa00


	//   ....[110]....
        /*0b48*/ 	.word	0x0001fa50


	//   ....[111]....
        /*0b4c*/ 	.word	0x0001faa0


	//   ....[112]....
        /*0b50*/ 	.word	0x0001fd60


	//   ....[113]....
        /*0b54*/ 	.word	0x00020040


	//   ....[114]....
        /*0b58*/ 	.word	0x000201c0


	//   ....[115]....
        /*0b5c*/ 	.word	0x00020220


	//   ....[116]....
        /*0b60*/ 	.word	0x000202b0


	//   ....[117]....
        /*0b64*/ 	.word	0x00020300


	//   ....[118]....
        /*0b68*/ 	.word	0x00020460


	//   ....[119]....
        /*0b6c*/ 	.word	0x00020500


	//   ....[120]....
        /*0b70*/ 	.word	0x000205b0


	//   ....[121]....
        /*0b74*/ 	.word	0x00020690


	//   ....[122]....
        /*0b78*/ 	.word	0x00020870


	//   ....[123]....
        /*0b7c*/ 	.word	0x00020940


	//   ....[124]....
        /*0b80*/ 	.word	0x00020bf0


	//   ....[125]....
        /*0b84*/ 	.word	0x00020d00


	//   ....[126]....
        /*0b88*/ 	.word	0x00020ed0


	//   ....[127]....
        /*0b8c*/ 	.word	0x00020fa0


	//   ....[128]....
        /*0b90*/ 	.word	0x000211d0


	//   ....[129]....
        /*0b94*/ 	.word	0x00021220


	//   ....[130]....
        /*0b98*/ 	.word	0x00021550


	//   ....[131]....
        /*0b9c*/ 	.word	0x000215f0


	//   ....[132]....
        /*0ba0*/ 	.word	0x00021790


	//   ....[133]....
        /*0ba4*/ 	.word	0x00021810


	//   ....[134]....
        /*0ba8*/ 	.word	0x00021890


	//   ....[135]....
        /*0bac*/ 	.word	0x00021910


	//   ....[136]....
        /*0bb0*/ 	.word	0x00021990


	//   ....[137]....
        /*0bb4*/ 	.word	0x00021a20


	//   ....[138]....
        /*0bb8*/ 	.word	0x00021ac0


	//   ....[139]....
        /*0bbc*/ 	.word	0x00021b70


	//   ....[140]....
        /*0bc0*/ 	.word	0x00021bf0


	//   ....[141]....
        /*0bc4*/ 	.word	0x00021c70


	//   ....[142]....
        /*0bc8*/ 	.word	0x00021cf0


	//   ....[143]....
        /*0bcc*/ 	.word	0x00021d80


	//   ....[144]....
        /*0bd0*/ 	.word	0x00021e00


	//   ....[145]....
        /*0bd4*/ 	.word	0x00021ea0


	//   ....[146]....
        /*0bd8*/ 	.word	0x00021ef0


	//   ....[147]....
        /*0bdc*/ 	.word	0x00021f80


	//   ....[148]....
        /*0be0*/ 	.word	0x000220b0


	//----- nvinfo : EIATTR_REG_RECONFIG
	.align		4
.L_743:
        /*0be4*/ 	.byte	0x01, 0x54
	.zero		2


	//----- nvinfo : EIATTR_SYSCALL_OFFSETS
	.align		4
        /*0be8*/ 	.byte	0x04, 0x46
        /*0bea*/ 	.short	(.L_745 - .L_744)


	//   ....[0]....
.L_744:
        /*0bec*/ 	.word	0x00002040


	//   ....[1]....
        /*0bf0*/ 	.word	0x00002190


	//   ....[2]....
        /*0bf4*/ 	.word	0x00007200


	//   ....[3]....
        /*0bf8*/ 	.word	0x00007580


	//   ....[4]....
        /*0bfc*/ 	.word	0x00018b70


	//   ....[5]....
        /*0c00*/ 	.word	0x00018cc0


	//   ....[6]....
        /*0c04*/ 	.word	0x00018dc0


	//   ....[7]....
        /*0c08*/ 	.word	0x00019620


	//   ....[8]....
        /*0c0c*/ 	.word	0x00019f60


	//----- nvinfo : EIATTR_MBARRIER_INSTR_OFFSETS
	.align		4
.L_745:
        /*0c10*/ 	.byte	0x04, 0x39
        /*0c12*/ 	.short	(.L_747 - .L_746)


	//   ....[0]....
.L_746:
        /*0c14*/ 	.word	0x000002d0
        /*0c18*/ 	.word	0x000000ff
        /*0c1c*/ 	.word	0x00038800
        /*0c20*/ 	.short	0x0100
        /*0c22*/ 	.byte	0x08
	.zero		1


	//   ....[1]....
        /*0c24*/ 	.word	0x000002e0
        /*0c28*/ 	.word	0x000000ff
        /*0c2c*/ 	.word	0x00038810
        /*0c30*/ 	.short	0x0100
        /*0c32*/ 	.byte	0x08
	.zero		1


	//   ....[2]....
        /*0c34*/ 	.word	0x000002f0
        /*0c38*/ 	.word	0x000000ff
        /*0c3c*/ 	.word	0x00038820
        /*0c40*/ 	.short	0x0100
        /*0c42*/ 	.byte	0x08
	.zero		1


	//   ....[3]....
        /*0c44*/ 	.word	0x000003a0
        /*0c48*/ 	.word	0x000000ff
        /*0c4c*/ 	.word	0x00038830
        /*0c50*/ 	.short	0x0100
        /*0c52*/ 	.byte	0x06
	.zero		1


	//   ....[4]....
        /*0c54*/ 	.word	0x000003b0
        /*0c58*/ 	.word	0x000000ff
        /*0c5c*/ 	.word	0x00038840
        /*0c60*/ 	.short	0x0100
        /*0c62*/ 	.byte	0x06
	.zero		1


	//   ....[5]....
        /*0c64*/ 	.word	0x000003c0
        /*0c68*/ 	.word	0x000000ff
        /*0c6c*/ 	.word	0x00038838
        /*0c70*/ 	.short	0x0100
        /*0c72*/ 	.byte	0x06
	.zero		1


	//   ....[6]....
        /*0c74*/ 	.word	0x000003d0
        /*0c78*/ 	.word	0x000000ff
        /*0c7c*/ 	.word	0x00038848
        /*0c80*/ 	.short	0x0100
        /*0c82*/ 	.byte	0x06
	.zero		1


	//   ....[7]....
        /*0c84*/ 	.word	0x00000500
        /*0c88*/ 	.word	0x000000ff
        /*0c8c*/ 	.word	0x00038850
        /*0c90*/ 	.short	0x0100
        /*0c92*/ 	.byte	0x08
	.zero		1


	//   ....[8]....
        /*0c94*/ 	.word	0x00000510
        /*0c98*/ 	.word	0x000000ff
        /*0c9c*/ 	.word	0x00038860
        /*0ca0*/ 	.short	0x0100
        /*0ca2*/ 	.byte	0x08
	.zero		1


	//   ....[9]....
        /*0ca4*/ 	.word	0x00000520
        /*0ca8*/ 	.word	0x000000ff
        /*0cac*/ 	.word	0x00038858
        /*0cb0*/ 	.short	0x0100
        /*0cb2*/ 	.byte	0x08
	.zero		1


	//   ....[10]....
        /*0cb4*/ 	.word	0x00000530
        /*0cb8*/ 	.word	0x000000ff
        /*0cbc*/ 	.word	0x00038868
        /*0cc0*/ 	.short	0x0100
        /*0cc2*/ 	.byte	0x08
	.zero		1


	//   ....[11]....
        /*0cc4*/ 	.word	0x00000620
        /*0cc8*/ 	.word	0x000000ff
        /*0ccc*/ 	.word	0x00038870
        /*0cd0*/ 	.short	0x0100
        /*0cd2*/ 	.byte	0x06
	.zero		1


	//   ....[12]....
        /*0cd4*/ 	.word	0x00000630
        /*0cd8*/ 	.word	0x000000ff
        /*0cdc*/ 	.word	0x00038880
        /*0ce0*/ 	.short	0x0100
        /*0ce2*/ 	.byte	0x06
	.zero		1


	//   ....[13]....
        /*0ce4*/ 	.word	0x00000640
        /*0ce8*/ 	.word	0x000000ff
        /*0cec*/ 	.word	0x00038878
        /*0cf0*/ 	.short	0x0100
        /*0cf2*/ 	.byte	0x06
	.zero		1


	//   ....[14]....
        /*0cf4*/ 	.word	0x00000650
        /*0cf8*/ 	.word	0x000000ff
        /*0cfc*/ 	.word	0x00038888
        /*0d00*/ 	.short	0x0100
        /*0d02*/ 	.byte	0x06
	.zero		1


	//   ....[15]....
        /*0d04*/ 	.word	0x00000780
        /*0d08*/ 	.word	0x000000ff
        /*0d0c*/ 	.word	0x00038890
        /*0d10*/ 	.short	0x0100
        /*0d12*/ 	.byte	0x08
	.zero		1


	//   ....[16]....
        /*0d14*/ 	.word	0x00000790
        /*0d18*/ 	.word	0x000000ff
        /*0d1c*/ 	.word	0x000388a0
        /*0d20*/ 	.short	0x0100
        /*0d22*/ 	.byte	0x08
	.zero		1


	//   ....[17]....
        /*0d24*/ 	.word	0x000007a0
        /*0d28*/ 	.word	0x000000ff
        /*0d2c*/ 	.word	0x00038898
        /*0d30*/ 	.short	0x0100
        /*0d32*/ 	.byte	0x08
	.zero		1


	//   ....[18]....
        /*0d34*/ 	.word	0x000007b0
        /*0d38*/ 	.word	0x000000ff
        /*0d3c*/ 	.word	0x000388a8
        /*0d40*/ 	.short	0x0100
        /*0d42*/ 	.byte	0x08
	.zero		1


	//   ....[19]....
        /*0d44*/ 	.word	0x000008e0
        /*0d48*/ 	.word	0x000000ff
        /*0d4c*/ 	.word	0x000388b0
        /*0d50*/ 	.short	0x0100
        /*0d52*/ 	.byte	0x08
	.zero		1


	//   ....[20]....
        /*0d54*/ 	.word	0x000008f0
        /*0d58*/ 	.word	0x000000ff
        /*0d5c*/ 	.word	0x000388c0
        /*0d60*/ 	.short	0x0100
        /*0d62*/ 	.byte	0x08
	.zero		1


	//   ....[21]....
        /*0d64*/ 	.word	0x00000900
        /*0d68*/ 	.word	0x000000ff
        /*0d6c*/ 	.word	0x000388b8
        /*0d70*/ 	.short	0x0100
        /*0d72*/ 	.byte	0x08
	.zero		1


	//   ....[22]....
        /*0d74*/ 	.word	0x00000910
        /*0d78*/ 	.word	0x000000ff
        /*0d7c*/ 	.word	0x000388c8
        /*0d80*/ 	.short	0x0100
        /*0d82*/ 	.byte	0x08
	.zero		1


	//   ....[23]....
        /*0d84*/ 	.word	0x00002d50
        /*0d88*/ 	.word	0x00000049
        /*0d8c*/ 	.word	0x00038890
        /*0d90*/ 	.short	0x010a
        /*0d92*/ 	.byte	0x3f
	.zero		1


	//   ....[24]....
        /*0d94*/ 	.word	0x000037c0
        /*0d98*/ 	.word	0x00000049
        /*0d9c*/ 	.word	0x00038890
        /*0da0*/ 	.short	0x010a
        /*0da2*/ 	.byte	0x3f
	.zero		1


	//   ....[25]....
        /*0da4*/ 	.word	0x000040d0
        /*0da8*/ 	.word	0x00000049
        /*0dac*/ 	.word	0x00038890
        /*0db0*/ 	.short	0x010a
        /*0db2*/ 	.byte	0x3f
	.zero		1


	//   ....[26]....
        /*0db4*/ 	.word	0x000042d0
        /*0db8*/ 	.word	0x00000004
        /*0dbc*/ 	.word	0x00000000
        /*0dc0*/ 	.short	0x0101
        /*0dc2*/ 	.byte	0x3f
	.zero		1


	//   ....[27]....
        /*0dc4*/ 	.word	0x00004310
        /*0dc8*/ 	.word	0x00000049
        /*0dcc*/ 	.word	0x000388b0
        /*0dd0*/ 	.short	0x010a
        /*0dd2*/ 	.byte	0x3f
	.zero		1


	//   ....[28]....
        /*0dd4*/ 	.word	0x00004970
        /*0dd8*/ 	.word	0x00000049
        /*0ddc*/ 	.word	0x00000000
        /*0de0*/ 	.short	0x0101
        /*0de2*/ 	.byte	0x3f
	.zero		1


	//   ....[29]....
        /*0de4*/ 	.word	0x00005510
        /*0de8*/ 	.word	0x00000005
        /*0dec*/ 	.word	0x00000000
        /*0df0*/ 	.short	0x0101
        /*0df2*/ 	.byte	0x3f
	.zero		1


	//   ....[30]....
        /*0df4*/ 	.word	0x000060b0
        /*0df8*/ 	.word	0x00000004
        /*0dfc*/ 	.word	0x00000000
        /*0e00*/ 	.short	0x0101
        /*0e02*/ 	.byte	0x3f
	.zero		1


	//   ....[31]....
        /*0e04*/ 	.word	0x00007290
        /*0e08*/ 	.word	0x00000002
        /*0e0c*/ 	.word	0x00038800
        /*0e10*/ 	.short	0x010a
        /*0e12*/ 	.byte	0x3f
	.zero		1


	//   ....[32]....
        /*0e14*/ 	.word	0x000072e0
        /*0e18*/ 	.word	0x00000002
        /*0e1c*/ 	.word	0x00038800
        /*0e20*/ 	.short	0x010a
        /*0e22*/ 	.byte	0x3f
	.zero		1


	//   ....[33]....
        /*0e24*/ 	.word	0x000078b0
        /*0e28*/ 	.word	0x00000002
        /*0e2c*/ 	.word	0x00038800
        /*0e30*/ 	.short	0x010a
        /*0e32*/ 	.byte	0x3f
	.zero		1


	//   ....[34]....
        /*0e34*/ 	.word	0x00008800
        /*0e38*/ 	.word	0x00000002
        /*0e3c*/ 	.word	0x00038800
        /*0e40*/ 	.short	0x010a
        /*0e42*/ 	.byte	0x3f
	.zero		1


	//   ....[35]....
        /*0e44*/ 	.word	0x00009650
        /*0e48*/ 	.word	0x0000000e
        /*0e4c*/ 	.word	0x00038830
        /*0e50*/ 	.short	0x010a
        /*0e52*/ 	.byte	0x3f
	.zero		1


	//   ....[36]....
        /*0e54*/ 	.word	0x00009700
        /*0e58*/ 	.word	0x0000000e
        /*0e5c*/ 	.word	0x00038830
        /*0e60*/ 	.short	0x010a
        /*0e62*/ 	.byte	0x3f
	.zero		1


	//   ....[37]....
        /*0e64*/ 	.word	0x00009a10
        /*0e68*/ 	.word	0x00000002
        /*0e6c*/ 	.word	0x00038810
        /*0e70*/ 	.short	0x010a
        /*0e72*/ 	.byte	0x3f
	.zero		1


	//   ....[38]....
        /*0e74*/ 	.word	0x00009a60
        /*0e78*/ 	.word	0x0000000e
        /*0e7c*/ 	.word	0x00038850
        /*0e80*/ 	.short	0x010a
        /*0e82*/ 	.byte	0x3f
	.zero		1


	//   ....[39]....
        /*0e84*/ 	.word	0x00009b20
        /*0e88*/ 	.word	0x0000000e
        /*0e8c*/ 	.word	0x00038850
        /*0e90*/ 	.short	0x010a
        /*0e92*/ 	.byte	0x3f
	.zero		1


	//   ....[40]....
        /*0e94*/ 	.word	0x0000c1d0
        /*0e98*/ 	.word	0x0000000b
        /*0e9c*/ 	.word	0x00000000
        /*0ea0*/ 	.short	0x0101
        /*0ea2*/ 	.byte	0x3f
	.zero		1


	//   ....[41]....
        /*0ea4*/ 	.word	0x0000c850
        /*0ea8*/ 	.word	0x0000000e
        /*0eac*/ 	.word	0x00000000
        /*0eb0*/ 	.short	0x0101
        /*0eb2*/ 	.byte	0x3f
	.zero		1


	//   ....[42]....
        /*0eb4*/ 	.word	0x0000c950
        /*0eb8*/ 	.word	0x0000000e
        /*0ebc*/ 	.word	0x00038830
        /*0ec0*/ 	.short	0x010a
        /*0ec2*/ 	.byte	0x3f
	.zero		1


	//   ....[43]....
        /*0ec4*/ 	.word	0x0000ca00
        /*0ec8*/ 	.word	0x0000000e
        /*0ecc*/ 	.word	0x00038830
        /*0ed0*/ 	.short	0x010a
        /*0ed2*/ 	.byte	0x3f
	.zero		1


	//   ....[44]....
        /*0ed4*/ 	.word	0x0000cc70
        /*0ed8*/ 	.word	0x0000000e
        /*0edc*/ 	.word	0x00038850
        /*0ee0*/ 	.short	0x010a
        /*0ee2*/ 	.byte	0x3f
	.zero		1


	//   ....[45]....
        /*0ee4*/ 	.word	0x0000ccc0
        /*0ee8*/ 	.word	0x0000000e
        /*0eec*/ 	.word	0x00038850
        /*0ef0*/ 	.short	0x010a
        /*0ef2*/ 	.byte	0x3f
	.zero		1


	//   ....[46]....
        /*0ef4*/ 	.word	0x0000f290
        /*0ef8*/ 	.word	0x000000a3
        /*0efc*/ 	.word	0x00000000
        /*0f00*/ 	.short	0x0101
        /*0f02*/ 	.byte	0x3f
	.zero		1


	//   ....[47]....
        /*0f04*/ 	.word	0x0000ff60
        /*0f08*/ 	.word	0x0000000e
        /*0f0c*/ 	.word	0x00000000
        /*0f10*/ 	.short	0x0101
        /*0f12*/ 	.byte	0x3f
	.zero		1


	//   ....[48]....
        /*0f14*/ 	.word	0x000127a0
        /*0f18*/ 	.word	0x00000004
        /*0f1c*/ 	.word	0x00000000
        /*0f20*/ 	.short	0x0101
        /*0f22*/ 	.byte	0x3f
	.zero		1


	//   ....[49]....
        /*0f24*/ 	.word	0x00013400
        /*0f28*/ 	.word	0x00000004
        /*0f2c*/ 	.word	0x00000000
        /*0f30*/ 	.short	0x0101
        /*0f32*/ 	.byte	0x3f
	.zero		1


	//   ....[50]....
        /*0f34*/ 	.word	0x00016d00
        /*0f38*/ 	.word	0x00000012
        /*0f3c*/ 	.word	0x00038820
        /*0f40*/ 	.short	0x010a
        /*0f42*/ 	.byte	0x3f
	.zero		1


	//   ....[51]....
        /*0f44*/ 	.word	0x00016dd0
        /*0f48*/ 	.word	0x00000004
        /*0f4c*/ 	.word	0x000388a0
        /*0f50*/ 	.short	0x010a
        /*0f52*/ 	.byte	0x3f
	.zero		1


	//   ....[52]....
        /*0f54*/ 	.word	0x00017010
        /*0f58*/ 	.word	0x00000004
        /*0f5c*/ 	.word	0x000388c0
        /*0f60*/ 	.short	0x010a
        /*0f62*/ 	.byte	0x3f
	.zero		1


	//   ....[53]....
        /*0f64*/ 	.word	0x00017a70
        /*0f68*/ 	.word	0x00000004
        /*0f6c*/ 	.word	0x000388a0
        /*0f70*/ 	.short	0x010a
        /*0f72*/ 	.byte	0x3f
	.zero		1


	//   ....[54]....
        /*0f74*/ 	.word	0x00017ca0
        /*0f78*/ 	.word	0x00000004
        /*0f7c*/ 	.word	0x000388c0
        /*0f80*/ 	.short	0x010a
        /*0f82*/ 	.byte	0x3f
	.zero		1


	//   ....[55]....
        /*0f84*/ 	.word	0x000191c0
        /*0f88*/ 	.word	0x00000000
        /*0f8c*/ 	.word	0x00038840
        /*0f90*/ 	.short	0x010a
        /*0f92*/ 	.byte	0x3f
	.zero		1


	//   ....[56]....
        /*0f94*/ 	.word	0x00019d10
        /*0f98*/ 	.word	0x00000012
        /*0f9c*/ 	.word	0x00038800
        /*0fa0*/ 	.short	0x0107
        /*0fa2*/ 	.byte	0x3f
	.zero		1


	//   ....[57]....
        /*0fa4*/ 	.word	0x00019db0
        /*0fa8*/ 	.word	0x00000012
        /*0fac*/ 	.word	0x00038800
        /*0fb0*/ 	.short	0x0101
        /*0fb2*/ 	.byte	0x3f
	.zero		1


	//   ....[58]....
        /*0fb4*/ 	.word	0x0001ad30
        /*0fb8*/ 	.word	0x00000012
        /*0fbc*/ 	.word	0x00038810
        /*0fc0*/ 	.short	0x0107
        /*0fc2*/ 	.byte	0x3f
	.zero		1


	//   ....[59]....
        /*0fc4*/ 	.word	0x0001ae30
        /*0fc8*/ 	.word	0x00000012
        /*0fcc*/ 	.word	0x00038810
        /*0fd0*/ 	.short	0x0101
        /*0fd2*/ 	.byte	0x3f
	.zero		1


	//   ....[60]....
        /*0fd4*/ 	.word	0x0001ae50
        /*0fd8*/ 	.word	0x00000012
        /*0fdc*/ 	.word	0x00038820
        /*0fe0*/ 	.short	0x010a
        /*0fe2*/ 	.byte	0x3f
	.zero		1


	//   ....[61]....
        /*0fe4*/ 	.word	0x0001af30
        /*0fe8*/ 	.word	0x00000000
        /*0fec*/ 	.word	0x00038860
        /*0ff0*/ 	.short	0x010a
        /*0ff2*/ 	.byte	0x3f
	.zero		1


	//   ....[62]....
        /*0ff4*/ 	.word	0x0001bba0
        /*0ff8*/ 	.word	0x00000002
        /*0ffc*/ 	.word	0x00038840
        /*1000*/ 	.short	0x010a
        /*1002*/ 	.byte	0x3f
	.zero		1


	//   ....[63]....
        /*1004*/ 	.word	0x0001bdf0
        /*1008*/ 	.word	0x00000002
        /*100c*/ 	.word	0x00038860
        /*1010*/ 	.short	0x010a
        /*1012*/ 	.byte	0x3f
	.zero		1


	//   ....[64]....
        /*1014*/ 	.word	0x0001c9a0
        /*1018*/ 	.word	0x00000003
        /*101c*/ 	.word	0x00038840
        /*1020*/ 	.short	0x010a
        /*1022*/ 	.byte	0x3f
	.zero		1


	//   ....[65]....
        /*1024*/ 	.word	0x0001cbf0
        /*1028*/ 	.word	0x00000003
        /*102c*/ 	.word	0x00038860
        /*1030*/ 	.short	0x010a
        /*1032*/ 	.byte	0x3f
	.zero		1


	//   ....[66]....
        /*1034*/ 	.word	0x0001d730
        /*1038*/ 	.word	0x00000003
        /*103c*/ 	.word	0x00038840
        /*1040*/ 	.short	0x010a
        /*1042*/ 	.byte	0x3f
	.zero		1


	//   ....[67]....
        /*1044*/ 	.word	0x0001d980
        /*1048*/ 	.word	0x00000003
        /*104c*/ 	.word	0x00038860
        /*1050*/ 	.short	0x010a
        /*1052*/ 	.byte	0x3f
	.zero		1


	//   ....[68]....
        /*1054*/ 	.word	0x0001f2b0
        /*1058*/ 	.word	0x00000000
        /*105c*/ 	.word	0x00038820
        /*1060*/ 	.short	0x010a
        /*1062*/ 	.byte	0x3f
	.zero		1


	//   ....[69]....
        /*1064*/ 	.word	0x0001f490
        /*1068*/ 	.word	0x00000006
        /*106c*/ 	.word	0x00000000
        /*1070*/ 	.short	0x010a
        /*1072*/ 	.byte	0x3f
	.zero		1


	//   ....[70]....
        /*1074*/ 	.word	0x0001f4c0
        /*1078*/ 	.word	0x00000007
        /*107c*/ 	.word	0x00000000
        /*1080*/ 	.short	0x010a
        /*1082*/ 	.byte	0x3f
	.zero		1


	//   ....[71]....
        /*1084*/ 	.word	0x0001f520
        /*1088*/ 	.word	0x00000004
        /*108c*/ 	.word	0x00000000
        /*1090*/ 	.short	0x010a
        /*1092*/ 	.byte	0x3f
	.zero		1


	//   ....[72]....
        /*1094*/ 	.word	0x0001f550
        /*1098*/ 	.word	0x00000003
        /*109c*/ 	.word	0x00000000
        /*10a0*/ 	.short	0x010a
        /*10a2*/ 	.byte	0x3f
	.zero		1


	//   ....[73]....
        /*10a4*/ 	.word	0x0001f5b0
        /*10a8*/ 	.word	0x00000049
        /*10ac*/ 	.word	0x00038890
        /*10b0*/ 	.short	0x010a
        /*10b2*/ 	.byte	0x3f
	.zero		1


	//   ....[74]....
        /*10b4*/ 	.word	0x0001f600
        /*10b8*/ 	.word	0x00000049
        /*10bc*/ 	.word	0x00038890
        /*10c0*/ 	.short	0x010a
        /*10c2*/ 	.byte	0x3f
	.zero		1


	//   ....[75]....
        /*10c4*/ 	.word	0x0001f650
        /*10c8*/ 	.word	0x00000049
        /*10cc*/ 	.word	0x00038890
        /*10d0*/ 	.short	0x010a
        /*10d2*/ 	.byte	0x3f
	.zero		1


	//   ....[76]....
        /*10d4*/ 	.word	0x0001f6a0
        /*10d8*/ 	.word	0x00000049
        /*10dc*/ 	.word	0x000388b0
        /*10e0*/ 	.short	0x010a
        /*10e2*/ 	.byte	0x3f
	.zero		1


	//   ....[77]....
        /*10e4*/ 	.word	0x0001f8c0
        /*10e8*/ 	.word	0x00000002
        /*10ec*/ 	.word	0x00038800
        /*10f0*/ 	.short	0x010a
        /*10f2*/ 	.byte	0x3f
	.zero		1


	//   ....[78]....
        /*10f4*/ 	.word	0x0001faf0
        /*10f8*/ 	.word	0x00000002
        /*10fc*/ 	.word	0x00038800
        /*1100*/ 	.short	0x010a
        /*1102*/ 	.byte	0x3f
	.zero		1


	//   ....[79]....
        /*1104*/ 	.word	0x0001fb40
        /*1108*/ 	.word	0x0000000e
        /*110c*/ 	.word	0x00038830
        /*1110*/ 	.short	0x010a
        /*1112*/ 	.byte	0x3f
	.zero		1


	//   ....[80]....
        /*1114*/ 	.word	0x0001fb90
        /*1118*/ 	.word	0x00000002
        /*111c*/ 	.word	0x00038810
        /*1120*/ 	.short	0x010a
        /*1122*/ 	.byte	0x3f
	.zero		1


	//   ....[81]....
        /*1124*/ 	.word	0x0001fbe0
        /*1128*/ 	.word	0x0000000e
        /*112c*/ 	.word	0x00038850
        /*1130*/ 	.short	0x010a
        /*1132*/ 	.byte	0x3f
	.zero		1


	//   ....[82]....
        /*1134*/ 	.word	0x0001fc30
        /*1138*/ 	.word	0x0000000e
        /*113c*/ 	.word	0x00038830
        /*1140*/ 	.short	0x010a
        /*1142*/ 	.byte	0x3f
	.zero		1


	//   ....[83]....
        /*1144*/ 	.word	0x0001fc80
        /*1148*/ 	.word	0x0000000e
        /*114c*/ 	.word	0x00038850
        /*1150*/ 	.short	0x010a
        /*1152*/ 	.byte	0x3f
	.zero		1


	//   ....[84]....
        /*1154*/ 	.word	0x0001fe20
        /*1158*/ 	.word	0x00000012
        /*115c*/ 	.word	0x00038820
        /*1160*/ 	.short	0x010a
        /*1162*/ 	.byte	0x3f
	.zero		1


	//   ....[85]....
        /*1164*/ 	.word	0x0001fe70
        /*1168*/ 	.word	0x00000004
        /*116c*/ 	.word	0x000388a0
        /*1170*/ 	.short	0x010a
        /*1172*/ 	.byte	0x3f
	.zero		1


	//   ....[86]....
        /*1174*/ 	.word	0x0001fec0
        /*1178*/ 	.word	0x00000004
        /*117c*/ 	.word	0x000388c0
        /*1180*/ 	.short	0x010a
        /*1182*/ 	.byte	0x3f
	.zero		1


	//   ....[87]....
        /*1184*/ 	.word	0x0001ff10
        /*1188*/ 	.word	0x00000004
        /*118c*/ 	.word	0x000388a0
        /*1190*/ 	.short	0x010a
        /*1192*/ 	.byte	0x3f
	.zero		1


	//   ....[88]....
        /*1194*/ 	.word	0x0001ff60
        /*1198*/ 	.word	0x00000004
        /*119c*/ 	.word	0x000388c0
        /*11a0*/ 	.short	0x010a
        /*11a2*/ 	.byte	0x3f
	.zero		1


	//   ....[89]....
        /*11a4*/ 	.word	0x00020100
        /*11a8*/ 	.word	0x00000000
        /*11ac*/ 	.word	0x00038840
        /*11b0*/ 	.short	0x010a
        /*11b2*/ 	.byte	0x3f
	.zero		1


	//   ....[90]....
        /*11b4*/ 	.word	0x00021260
        /*11b8*/ 	.word	0x00000012
        /*11bc*/ 	.word	0x00038820
        /*11c0*/ 	.short	0x010a
        /*11c2*/ 	.byte	0x3f
	.zero		1


	//   ....[91]....
        /*11c4*/ 	.word	0x000212b0
        /*11c8*/ 	.word	0x00000000
        /*11cc*/ 	.word	0x00038860
        /*11d0*/ 	.short	0x010a
        /*11d2*/ 	.byte	0x3f
	.zero		1


	//   ....[92]....
        /*11d4*/ 	.word	0x00021300
        /*11d8*/ 	.word	0x00000002
        /*11dc*/ 	.word	0x00038840
        /*11e0*/ 	.short	0x010a
        /*11e2*/ 	.byte	0x3f
	.zero		1


	//   ....[93]....
        /*11e4*/ 	.word	0x00021350
        /*11e8*/ 	.word	0x00000002
        /*11ec*/ 	.word	0x00038860
        /*11f0*/ 	.short	0x010a
        /*11f2*/ 	.byte	0x3f
	.zero		1


	//   ....[94]....
        /*11f4*/ 	.word	0x000213a0
        /*11f8*/ 	.word	0x00000003
        /*11fc*/ 	.word	0x00038840
        /*1200*/ 	.short	0x010a
        /*1202*/ 	.byte	0x3f
	.zero		1


	//   ....[95]....
        /*1204*/ 	.word	0x000213f0
        /*1208*/ 	.word	0x00000003
        /*120c*/ 	.word	0x00038860
        /*1210*/ 	.short	0x010a
        /*1212*/ 	.byte	0x3f
	.zero		1


	//   ....[96]....
        /*1214*/ 	.word	0x00021440
        /*1218*/ 	.word	0x00000003
        /*121c*/ 	.word	0x00038840
        /*1220*/ 	.short	0x010a
        /*1222*/ 	.byte	0x3f
	.zero		1


	//   ....[97]....
        /*1224*/ 	.word	0x00021490
        /*1228*/ 	.word	0x00000003
        /*122c*/ 	.word	0x00038860
        /*1230*/ 	.short	0x010a
        /*1232*/ 	.byte	0x3f
	.zero		1


	//   ....[98]....
        /*1234*/ 	.word	0x00021fd0
        /*1238*/ 	.word	0x00000000
        /*123c*/ 	.word	0x00038820
        /*1240*/ 	.short	0x010a
        /*1242*/ 	.byte	0x3f
	.zero		1


	//   ....[99]....
        /*1244*/ 	.word	0x00022170
        /*1248*/ 	.word	0x00000006
        /*124c*/ 	.word	0x00000000
        /*1250*/ 	.short	0x010a
        /*1252*/ 	.byte	0x3f
	.zero		1


	//   ....[100]....
        /*1254*/ 	.word	0x000221c0
        /*1258*/ 	.word	0x00000007
        /*125c*/ 	.word	0x00000000
        /*1260*/ 	.short	0x010a
        /*1262*/ 	.byte	0x3f
	.zero		1


	//   ....[101]....
        /*1264*/ 	.word	0x00022210
        /*1268*/ 	.word	0x00000004
        /*126c*/ 	.word	0x00000000
        /*1270*/ 	.short	0x010a
        /*1272*/ 	.byte	0x3f
	.zero		1


	//----- nvinfo : EIATTR_NUM_MBARRIERS
	.align		4
.L_747:
        /*1274*/ 	.byte	0x03, 0x38
        /*1276*/ 	.short	0x0017


	//----- nvinfo : EIATTR_EXIT_INSTR_OFFSETS
	.align		4
        /*1278*/ 	.byte	0x04, 0x1c
        /*127a*/ 	.short	(.L_749 - .L_748)


	//   ....[0]....
.L_748:
        /*127c*/ 	.word	0x0001f5a0


	//----- nvinfo : EIATTR_MAX_THREADS
	.align		4
.L_749:
        /*1280*/ 	.byte	0x04, 0x05
        /*1282*/ 	.short	(.L_751 - .L_750)
.L_750:
        /*1284*/ 	.word	0x00000180
        /*1288*/ 	.word	0x00000001
        /*128c*/ 	.word	0x00000001


	//----- nvinfo : EIATTR_CRS_STACK_SIZE
	.align		4
.L_751:
        /*1290*/ 	.byte	0x04, 0x1e
        /*1292*/ 	.short	(.L_753 - .L_752)
.L_752:
        /*1294*/ 	.word	0x00000000


	//----- nvinfo : EIATTR_CBANK_PARAM_SIZE
	.align		4
.L_753:
        /*1298*/ 	.byte	0x03, 0x19
        /*129a*/ 	.short	0x0bf0


	//----- nvinfo : EIATTR_PARAM_CBANK
	.align		4
        /*129c*/ 	.byte	0x04, 0x0a
        /*129e*/ 	.short	(.L_755 - .L_754)
	.align		4
.L_754:
        /*12a0*/ 	.word	index@(.nv.constant0._ZN7cutlass13device_kernelIN5flash11enable_sm90INS1_16FlashAttnFwdSm90INS1_25CollectiveMainloopFwdSm90ILi2EN4cute5tupleIJNS5_1CILi1EEES8_S8_EEENS6_IJNS7_ILi64EEESA_SA_EEELi512ENS_10bfloat16_tEfNS_4arch4Sm90ELb0ELb0ELb1ELb1ELb0ELb1ELb1ELb0ELb0ELb1ELb1ELb0EEENS1_21CollectiveEpilogueFwdINS6_IJSA_NS7_ILi512EEESA_EEES9_SC_SE_Li256ELb1ELb1ELb1ELb0EEENS1_36VarlenDynamicPersistentTileSchedulerILi64ELi64ELi256ELi128ELb1ELb1ELb1ELb0ELb1ELb1EEEEEEEEEvNT_6ParamsE)
        /*12a4*/ 	.short	0x0210
        /*12a6*/ 	.short	0x0bf0


	//----- nvinfo : EIATTR_SW_WAR
	.align		4
.L_755:
        /*12a8*/ 	.byte	0x04, 0x36
        /*12aa*/ 	.short	(.L_757 - .L_756)
.L_756:
        /*12ac*/ 	.word	0x00000008
.L_757:


//--------------------- .nv.info._ZN7cutlass13device_kernelIN5flash11enable_sm90INS1_16FlashAttnFwdSm90INS1_25CollectiveMainloopFwdSm90ILi2EN4cute5tupleIJNS5_1CILi1EEES8_S8_EEENS6_IJNS7_ILi64EEESA_SA_EEELi512ENS_10bfloat16_tEfNS_4arch4Sm90ELb0ELb1ELb1ELb0ELb0ELb0ELb0ELb0ELb0ELb1ELb1ELb0EEENS1_21CollectiveEpilogueFwdINS6_IJSA_NS7_ILi512EEESA_EEES9_SC_SE_Li256ELb0ELb1ELb1ELb0EEENS1_19SingleTileSchedulerILb0ELb1ELb1ELi64EEEEEEEEEvNT_6ParamsE --------------------------
	.section	.nv.info._ZN7cutlass13device_kernelIN5flash11enable_sm90INS1_16FlashAttnFwdSm90INS1_25CollectiveMainloopFwdSm90ILi2EN4cute5tupleIJNS5_1CILi1EEES8_S8_EEENS6_IJNS7_ILi64EEESA_SA_EEELi512ENS_10bfloat16_tEfNS_4arch4Sm90ELb0ELb1ELb1ELb0ELb0ELb0ELb0ELb0ELb0ELb1ELb1ELb0EEENS1_21CollectiveEpilogueFwdINS6_IJSA_NS7_ILi512EEESA_EEES9_SC_SE_Li256ELb0ELb1ELb1ELb0EEENS1_19SingleTileSchedulerILb0ELb1ELb1ELi64EEEEEEEEEvNT_6ParamsE,"",@"SHT_CUDA_INFO"
	.sectionflags	@""
	.align	4


	//----- nvinfo : EIATTR_CUDA_API_VERSION
	.align		4
        /*0000*/ 	.byte	0x04, 0x37
        /*0002*/ 	.short	(.L_759 - .L_758)
.L_758:
        /*0004*/ 	.word	0x00000082


	//----- nvinfo : EIATTR_KPARAM_INFO
	.align		4
.L_759:
        /*0008*/ 	.byte	0x04, 0x17
        /*000a*/ 	.short	(.L_761 - .L_760)
.L_760:
        /*000c*/ 	.word	0x00000000
        /*0010*/ 	.short	0x0000
        /*0012*/ 	.short	0x0070
        /*0014*/ 	.byte	0x00, 0xf0, 0x01, 0x28


	//----- nvinfo : EIATTR_SPARSE_MMA_MASK
	.align		4
.L_761:
        /*0018*/ 	.byte	0x03, 0x50
        /*001a*/ 	.short	0x0000


	//----- nvinfo : EIATTR_MAXREG_COUNT
	.align		4
        /*001c*/ 	.byte	0x03, 0x1b
        /*001e*/ 	.short	0x00a8


	//----- nvinfo : EIATTR_NUM_BARRIERS
	.align		4
        /*0020*/ 	.byte	0x02, 0x4c
        /*0022*/ 	.byte	0x10
	.zero		1


	//----- nvinfo : EIATTR_EXTERNS
	.align		4
        /*0024*/ 	.byte	0x04, 0x0f
        /*0026*/ 	.short	(.L_763 - .L_762)


	//   ....[0]....
	.align		4
.L_762:
        /*0028*/ 	.word	index@(__assertfail)


	//----- nvinfo : EIATTR_ANNOTATIONS
	.align		4
.L_763:
        /*002c*/ 	.byte	0x04, 0x55
        /*002e*/ 	.short	(.L_765 - .L_764)


	//   ....[0]....
.L_764:
        /*0030*/ 	.word	0x00000001
        /*0034*/ 	.byte	0x80, 0x12, 0x01, 0x00, 0x01, 0x00, 0x00, 0x00, 0x00, 0x17, 0x01, 0x00, 0x01, 0x00, 0x00, 0x00
        /*0044*/ 	.byte	0x50, 0x17, 0x01, 0x00, 0x01, 0x00, 0x00, 0x00, 0x30, 0x19, 0x01, 0x00, 0x01, 0x00, 0x00, 0x00
        /*0054*/ 	.byte	0x20, 0x1a, 0x01, 0x00, 0x01, 0x00, 0x00, 0x00, 0x10, 0x24, 0x01, 0x00, 0x01, 0x00, 0x00, 0x00
        /*0064*/ 	.byte	0x00, 0x2b, 0x01, 0x00, 0x01, 0x00, 0x00, 0x00, 0x30, 0x2d, 0x01, 0x00, 0x01, 0x00, 0x00, 0x00
        /*0074*/ 	.byte	0xb0, 0x38, 0x01, 0x00, 0x01, 0x00, 0x00, 0x00, 0x80, 0x44, 0x01, 0x00


	//----- nvinfo : EIATTR_MERCURY_ISA_VERSION
	.align		4
.L_765:
        /*0080*/ 	.byte	0x03, 0x5f
        /*0082*/ 	.short	0x0101


	//----- nvinfo : EIATTR_INT_WARP_WIDE_INSTR_OFFSETS
	.align		4
        /*0084*/ 	.byte	0x04, 0x31
        /*0086*/ 	.short	(.L_767 - .L_766)


	//   ....[0]....
.L_766:
        /*0088*/ 	.word	0x00000130


	//   ....[1]....
        /*008c*/ 	.word	0x00000170


	//   ....[2]....
        /*0090*/ 	.word	0x000001e0


	//----- nvinfo : EIATTR_COOP_GROUP_MASK_REGIDS
	.align		4
.L_767:
        /*0094*/ 	.byte	0x04, 0x29
        /*0096*/ 	.short	(.L_769 - .L_768)


	//   ....[0]....
.L_768:
        /*0098*/ 	.word	0xffffffff


	//   ....[1]....
        /*009c*/ 	.word	0xffffffff


	//   ....[2]....
        /*00a0*/ 	.word	0xffffffff


	//   ....[3]....
        /*00a4*/ 	.word	0xffffffff


	//   ....[4]....
        /*00a8*/ 	.word	0xffffffff


	//   ....[5]....
        /*00ac*/ 	.word	0xffffffff


	//   ....[6]....
        /*00b0*/ 	.word	0xffffffff


	//   ....[7]....
        /*00b4*/ 	.word	0xffffffff


	//   ....[8]....
        /*00b8*/ 	.word	0xffffffff


	//   ....[9]....
        /*00bc*/ 	.word	0xffffffff


	//   ....[10]....
        /*00c0*/ 	.word	0xffffffff


	//   ....[11]....
        /*00c4*/ 	.word	0xffffffff


	//   ....[12]....
        /*00c8*/ 	.word	0xffffffff


	//   ....[13]....
        /*00cc*/ 	.word	0xffffffff


	//   ....[14]....
        /*00d0*/ 	.word	0xffffffff


	//   ....[15]....
        /*00d4*/ 	.word	0xffffffff


	//   ....[16]....
        /*00d8*/ 	.word	0xffffffff


	//   ....[17]....
        /*00dc*/ 	.word	0xffffffff


	//   ....[18]....
        /*00e0*/ 	.word	0xffffffff


	//   ....[19]....
        /*00e4*/ 	.word	0xffffffff


	//   ....[20]....
        /*00e8*/ 	.word	0xffffffff


	//   ....[21]....
        /*00ec*/ 	.word	0xffffffff


	//   ....[22]....
        /*00f0*/ 	.word	0xffffffff


	//   ....[23]....
        /*00f4*/ 	.word	0xffffffff


	//   ....[24]....
        /*00f8*/ 	.word	0xffffffff


	//   ....[25]....
        /*00fc*/ 	.word	0xffffffff


	//   ....[26]....
        /*0100*/ 	.word	0xffffffff


	//   ....[27]....
        /*0104*/ 	.word	0xffffffff


	//   ....[28]....
        /*0108*/ 	.word	0xffffffff


	//   ....[29]....
        /*010c*/ 	.word	0xffffffff


	//   ....[30]....
        /*0110*/ 	.word	0xffffffff


	//   ....[31]....
        /*0114*/ 	.word	0xffffffff


	//   ....[32]....
        /*0118*/ 	.word	0xffffffff


	//   ....[33]....
        /*011c*/ 	.word	0xffffffff


	//   ....[34]....
        /*0120*/ 	.word	0xffffffff


	//   ....[35]....
        /*0124*/ 	.word	0xffffffff


	//   ....[36]....
        /*0128*/ 	.word	0xffffffff


	//   ....[37]....
        /*012c*/ 	.word	0xffffffff


	//   ....[38]....
        /*0130*/ 	.word	0xffffffff


	//   ....[39]....
        /*0134*/ 	.word	0xffffffff


	//   ....[40]....
        /*0138*/ 	.word	0xffffffff


	//   ....[41]....
        /*013c*/ 	.word	0xffffffff


	//   ....[42]....
        /*0140*/ 	.word	0xffffffff


	//   ....[43]....
        /*0144*/ 	.word	0xffffffff


	//   ....[44]....
        /*0148*/ 	.word	0xffffffff


	//   ....[45]....
        /*014c*/ 	.word	0xffffffff


	//   ....[46]....
        /*0150*/ 	.word	0xffffffff


	//   ....[47]....
        /*0154*/ 	.word	0xffffffff


	//   ....[48]....
        /*0158*/ 	.word	0xffffffff


	//   ....[49]....
        /*015c*/ 	.word	0xffffffff


	//   ....[50]....
        /*0160*/ 	.word	0xffffffff


	//   ....[51]....
        /*0164*/ 	.word	0xffffffff


	//   ....[52]....
        /*0168*/ 	.word	0xffffffff


	//   ....[53]....
        /*016c*/ 	.word	0xffffffff


	//   ....[54]....
        /*0170*/ 	.word	0xffffffff


	//   ....[55]....
        /*0174*/ 	.word	0xffffffff


	//   ....[56]....
        /*0178*/ 	.word	0xffffffff


	//   ....[57]....
        /*017c*/ 	.word	0xffffffff


	//   ....[58]....
        /*0180*/ 	.word	0xffffffff


	//   ....[59]....
        /*0184*/ 	.word	0x0500000f


	//   ....[60]....
        /*0188*/ 	.word	0x0500000f


	//   ....[61]....
        /*018c*/ 	.word	0x0500000f


	//   ....[62]....
        /*0190*/ 	.word	0x0500000f


	//   ....[63]....
        /*0194*/ 	.word	0x0500000f


	//   ....[64]....
        /*0198*/ 	.word	0x0500000f


	//   ....[65]....
        /*019c*/ 	.word	0x0500000f


	//   ....[66]....
        /*01a0*/ 	.word	0x0500000f


	//   ....[67]....
        /*01a4*/ 	.word	0x0500000f


	//   ....[68]....
        /*01a8*/ 	.word	0x0500000f


	//----- nvinfo : EIATTR_COOP_GROUP_INSTR_OFFSETS
	.align		4
.L_769:
        /*01ac*/ 	.byte	0x04, 0x28
        /*01ae*/ 	.short	(.L_771 - .L_770)


	//   ....[0]....
.L_770:
        /*01b0*/ 	.word	0x00000060


	//   ....[1]....
        /*01b4*/ 	.word	0x00000140


	//   ....[2]....
        /*01b8*/ 	.word	0x00000190


	//   ....[3]....
        /*01bc*/ 	.word	0x00000380


	//   ....[4]....
        /*01c0*/ 	.word	0x000004e0


	//   ....[5]....
        /*01c4*/ 	.word	0x00000600


	//   ....[6]....
        /*01c8*/ 	.word	0x00000760


	//   ....[7]....
        /*01cc*/ 	.word	0x00001720


	//   ....[8]....
        /*01d0*/ 	.word	0x00003c10


	//   ....[9]....
        /*01d4*/ 	.word	0x00004350


	//   ....[10]....
        /*01d8*/ 	.word	0x00004ad0


	//   ....[11]....
        /*01dc*/ 	.word	0x00005570


	//   ....[12]....
        /*01e0*/ 	.word	0x000055b0


	//   ....[13]....
        /*01e4*/ 	.word	0x00005990


	//   ....[14]....
        /*01e8*/ 	.word	0x00005a10


	//   ....[15]....
        /*01ec*/ 	.word	0x000064e0


	//   ....[16]....
        /*01f0*/ 	.word	0x00006af0


	//   ....[17]....
        /*01f4*/ 	.word	0x000070c0


	//   ....[18]....
        /*01f8*/ 	.word	0x000077c0


	//   ....[19]....
        /*01fc*/ 	.word	0x000078c0


	//   ....[20]....
        /*0200*/ 	.word	0x00007c90


	//   ....[21]....
        /*0204*/ 	.word	0x00007e30


	//   ....[22]....
        /*0208*/ 	.word	0x00008ea0


	//   ....[23]....
        /*020c*/ 	.word	0x000098b0


	//   ....[24]....
        /*0210*/ 	.word	0x00009930


	//   ....[25]....
        /*0214*/ 	.word	0x00009c30


	//   ....[26]....
        /*0218*/ 	.word	0x00009db0


	//   ....[27]....
        /*021c*/ 	.word	0x0000ae30


	//   ....[28]....
        /*0220*/ 	.word	0x0000b2a0


	//   ....[29]....
        /*0224*/ 	.word	0x0000b860


	//   ....[30]....
        /*0228*/ 	.word	0x0000bf40


	//   ....[31]....
        /*022c*/ 	.word	0x0000c010


	//   ....[32]....
        /*0230*/ 	.word	0x0000c3d0


	//   ....[33]....
        /*0234*/ 	.word	0x0000c480


	//   ....[34]....
        /*0238*/ 	.word	0x0000d620


	//   ....[35]....
        /*023c*/ 	.word	0x0000d660


	//   ....[36]....
        /*0240*/ 	.word	0x0000d6b0


	//   ....[37]....
        /*0244*/ 	.word	0x0000d6e0


	//   ....[38]....
        /*0248*/ 	.word	0x0000d700


	//   ....[39]....
        /*024c*/ 	.word	0x0000e1e0


	//   ....[40]....
        /*0250*/ 	.word	0x0000e6b0


	//   ....[41]....
        /*0254*/ 	.word	0x0000e6e0


	//   ....[42]....
        /*0258*/ 	.word	0x0000e700


	//   ....[43]....
        /*025c*/ 	.word	0x0000e720


	//   ....[44]....
        /*0260*/ 	.word	0x0000ebc0


	//   ....[45]....
        /*0264*/ 	.word	0x0000ebe0


	//   ....[46]....
        /*0268*/ 	.word	0x0000f830


	//   ....[47]....
        /*026c*/ 	.word	0x0000f850


	//   ....[48]....
        /*0270*/ 	.word	0x000108a0


	//   ....[49]....
        /*0274*/ 	.word	0x00011740


	//   ....[50]....
        /*0278*/ 	.word	0x00011fe0


	//   ....[51]....
        /*027c*/ 	.word	0x00012020


	//   ....[52]....
        /*0280*/ 	.word	0x00012090


	//   ....[53]....
        /*0284*/ 	.word	0x000120c0


	//   ....[54]....
        /*0288*/ 	.word	0x00012120


	//   ....[55]....
        /*028c*/ 	.word	0x00012150


	//   ....[56]....
        /*0290*/ 	.word	0x00012170


	//   ....[57]....
        /*0294*/ 	.word	0x000121b0


	//   ....[58]....
        /*0298*/ 	.word	0x000150a0


	//   ....[59]....
        /*029c*/ 	.word	0x00015740


	//   ....[60]....
        /*02a0*/ 	.word	0x000158b0


	//   ....[61]....
        /*02a4*/ 	.word	0x00015900


	//   ....[62]....
        /*02a8*/ 	.word	0x00015a30


	//   ....[63]....
        /*02ac*/ 	.word	0x00015aa0


	//   ....[64]....
        /*02b0*/ 	.word	0x00015b20


	//   ....[65]....
        /*02b4*/ 	.word	0x00015bd0


	//   ....[66]....
        /*02b8*/ 	.word	0x00015c50


	//   ....[67]....
        /*02bc*/ 	.word	0x00015ce0


	//   ....[68]....
        /*02c0*/ 	.word	0x000160f0


	//----- nvinfo : EIATTR_REG_RECONFIG
	.align		4
.L_771:
        /*02c4*/ 	.byte	0x01, 0x54
	.zero		2


	//----- nvinfo : EIATTR_SYSCALL_OFFSETS
	.align		4
        /*02c8*/ 	.byte	0x04, 0x46
        /*02ca*/ 	.short	(.L_773 - .L_772)


	//   ....[0]....
.L_772:
        /*02cc*/ 	.word	0x00003df0


	//   ....[1]....
        /*02d0*/ 	.word	0x00011400


	//   ....[2]....
        /*02d4*/ 	.word	0x00011540


	//   ....[3]....
        /*02d8*/ 	.word	0x00011630


	//   ....[4]....
        /*02dc*/ 	.word	0x00011c80


	//----- nvinfo : EIATTR_MBARRIER_INSTR_OFFSETS
	.align		4
.L_773:
        /*02e0*/ 	.byte	0x04, 0x39
        /*02e2*/ 	.short	(.L_775 - .L_774)


	//   ....[0]....
.L_774:
        /*02e4*/ 	.word	0x00000270
        /*02e8*/ 	.word	0x000000ff
        /*02ec*/ 	.word	0x00028c00
        /*02f0*/ 	.short	0x0100
        /*02f2*/ 	.byte	0x08
	.zero		1


	//   ....[1]....
        /*02f4*/ 	.word	0x00000280
        /*02f8*/ 	.word	0x000000ff
        /*02fc*/ 	.word	0x00028c20
        /*0300*/ 	.short	0x0100
        /*0302*/ 	.byte	0x08
	.zero		1


	//   ....[2]....
        /*0304*/ 	.word	0x00000330
        /*0308*/ 	.word	0x000000ff
        /*030c*/ 	.word	0x00028c30
        /*0310*/ 	.short	0x0100
        /*0312*/ 	.byte	0x06
	.zero		1


	//   ....[3]....
        /*0314*/ 	.word	0x00000340
        /*0318*/ 	.word	0x000000ff
        /*031c*/ 	.word	0x00028c40
        /*0320*/ 	.short	0x0100
        /*0322*/ 	.byte	0x06
	.zero		1


	//   ....[4]....
        /*0324*/ 	.word	0x00000350
        /*0328*/ 	.word	0x000000ff
        /*032c*/ 	.word	0x00028c38
        /*0330*/ 	.short	0x0100
        /*0332*/ 	.byte	0x06
	.zero		1


	//   ....[5]....
        /*0334*/ 	.word	0x00000360
        /*0338*/ 	.word	0x000000ff
        /*033c*/ 	.word	0x00028c48
        /*0340*/ 	.short	0x0100
        /*0342*/ 	.byte	0x06
	.zero		1


	//   ....[6]....
        /*0344*/ 	.word	0x00000490
        /*0348*/ 	.word	0x000000ff
        /*034c*/ 	.word	0x00028c50
        /*0350*/ 	.short	0x0100
        /*0352*/ 	.byte	0x08
	.zero		1


	//   ....[7]....
        /*0354*/ 	.word	0x000004a0
        /*0358*/ 	.word	0x000000ff
        /*035c*/ 	.word	0x00028c60
        /*0360*/ 	.short	0x0100
        /*0362*/ 	.byte	0x08
	.zero		1


	//   ....[8]....
        /*0364*/ 	.word	0x000004b0
        /*0368*/ 	.word	0x000000ff
        /*036c*/ 	.word	0x00028c58
        /*0370*/ 	.short	0x0100
        /*0372*/ 	.byte	0x08
	.zero		1


	//   ....[9]....
        /*0374*/ 	.word	0x000004c0
        /*0378*/ 	.word	0x000000ff
        /*037c*/ 	.word	0x00028c68
        /*0380*/ 	.short	0x0100
        /*0382*/ 	.byte	0x08
	.zero		1


	//   ....[10]....
        /*0384*/ 	.word	0x000005b0
        /*0388*/ 	.word	0x000000ff
        /*038c*/ 	.word	0x00028c70
        /*0390*/ 	.short	0x0100
        /*0392*/ 	.byte	0x06
	.zero		1


	//   ....[11]....
        /*0394*/ 	.word	0x000005c0
        /*0398*/ 	.word	0x000000ff
        /*039c*/ 	.word	0x00028c80
        /*03a0*/ 	.short	0x0100
        /*03a2*/ 	.byte	0x06
	.zero		1


	//   ....[12]....
        /*03a4*/ 	.word	0x000005d0
        /*03a8*/ 	.word	0x000000ff
        /*03ac*/ 	.word	0x00028c78
        /*03b0*/ 	.short	0x0100
        /*03b2*/ 	.byte	0x06
	.zero		1


	//   ....[13]....
        /*03b4*/ 	.word	0x000005e0
        /*03b8*/ 	.word	0x000000ff
        /*03bc*/ 	.word	0x00028c88
        /*03c0*/ 	.short	0x0100
        /*03c2*/ 	.byte	0x06
	.zero		1


	//   ....[14]....
        /*03c4*/ 	.word	0x00000710
        /*03c8*/ 	.word	0x000000ff
        /*03cc*/ 	.word	0x00028c90
        /*03d0*/ 	.short	0x0100
        /*03d2*/ 	.byte	0x08
	.zero		1


	//   ....[15]....
        /*03d4*/ 	.word	0x00000720
        /*03d8*/ 	.word	0x000000ff
        /*03dc*/ 	.word	0x00028ca0
        /*03e0*/ 	.short	0x0100
        /*03e2*/ 	.byte	0x08
	.zero		1


	//   ....[16]....
        /*03e4*/ 	.word	0x00000730
        /*03e8*/ 	.word	0x000000ff
        /*03ec*/ 	.word	0x00028c98
        /*03f0*/ 	.short	0x0100
        /*03f2*/ 	.byte	0x08
	.zero		1


	//   ....[17]....
        /*03f4*/ 	.word	0x00000740
        /*03f8*/ 	.word	0x000000ff
        /*03fc*/ 	.word	0x00028ca8
        /*0400*/ 	.short	0x0100
        /*0402*/ 	.byte	0x08
	.zero		1


	//   ....[18]....
        /*0404*/ 	.word	0x00000870
        /*0408*/ 	.word	0x000000ff
        /*040c*/ 	.word	0x00028cb0
        /*0410*/ 	.short	0x0100
        /*0412*/ 	.byte	0x08
	.zero		1


	//   ....[19]....
        /*0414*/ 	.word	0x00000880
        /*0418*/ 	.word	0x000000ff
        /*041c*/ 	.word	0x00028cc0
        /*0420*/ 	.short	0x0100
        /*0422*/ 	.byte	0x08
	.zero		1


	//   ....[20]....
        /*0424*/ 	.word	0x00000890
        /*0428*/ 	.word	0x000000ff
        /*042c*/ 	.word	0x00028cb8
        /*0430*/ 	.short	0x0100
        /*0432*/ 	.byte	0x08
	.zero		1


	//   ....[21]....
        /*0434*/ 	.word	0x000008a0
        /*0438*/ 	.word	0x000000ff
        /*043c*/ 	.word	0x00028cc8
        /*0440*/ 	.short	0x0100
        /*0442*/ 	.byte	0x08
	.zero		1


	//   ....[22]....
        /*0444*/ 	.word	0x000018e0
        /*0448*/ 	.word	0x000000ff
        /*044c*/ 	.word	0x00028c50
        /*0450*/ 	.short	0x010a
        /*0452*/ 	.byte	0x05
	.zero		1


	//   ....[23]....
        /*0454*/ 	.word	0x00001bd0
        /*0458*/ 	.word	0x00000002
        /*045c*/ 	.word	0x00000000
        /*0460*/ 	.short	0x0101
        /*0462*/ 	.byte	0x3f
	.zero		1


	//   ....[24]....
        /*0464*/ 	.word	0x00002520
        /*0468*/ 	.word	0x000000ff
        /*046c*/ 	.word	0x00028c50
        /*0470*/ 	.short	0x010a
        /*0472*/ 	.byte	0x07
	.zero		1


	//   ....[25]....
        /*0474*/ 	.word	0x00002560
        /*0478*/ 	.word	0x000000ff
        /*047c*/ 	.word	0x00028c50
        /*0480*/ 	.short	0x010a
        /*0482*/ 	.byte	0x07
	.zero		1


	//   ....[26]....
        /*0484*/ 	.word	0x00002730
        /*0488*/ 	.word	0x00000002
        /*048c*/ 	.word	0x00000000
        /*0490*/ 	.short	0x0101
        /*0492*/ 	.byte	0x3f
	.zero		1


	//   ....[27]....
        /*0494*/ 	.word	0x00003e20
        /*0498*/ 	.word	0x000000ff
        /*049c*/ 	.word	0x00028c00
        /*04a0*/ 	.short	0x010a
        /*04a2*/ 	.byte	0x25
	.zero		1


	//   ....[28]....
        /*04a4*/ 	.word	0x00003fb0
        /*04a8*/ 	.word	0x000000ff
        /*04ac*/ 	.word	0x00028c30
        /*04b0*/ 	.short	0x010a
        /*04b2*/ 	.byte	0x25
	.zero		1


	//   ....[29]....
        /*04b4*/ 	.word	0x00004020
        /*04b8*/ 	.word	0x000000ff
        /*04bc*/ 	.word	0x00028c30
        /*04c0*/ 	.short	0x010a
        /*04c2*/ 	.byte	0x25
	.zero		1


	//   ....[30]....
        /*04c4*/ 	.word	0x00004690
        /*04c8*/ 	.word	0x00000005
        /*04cc*/ 	.word	0x00000000
        /*04d0*/ 	.short	0x0101
        /*04d2*/ 	.byte	0x3f
	.zero		1


	//   ....[31]....
        /*04d4*/ 	.word	0x000061e0
        /*04d8*/ 	.word	0x000000ff
        /*04dc*/ 	.word	0x00028c50
        /*04e0*/ 	.short	0x010a
        /*04e2*/ 	.byte	0x25
	.zero		1


	//   ....[32]....
        /*04e4*/ 	.word	0x00006220
        /*04e8*/ 	.word	0x000000ff
        /*04ec*/ 	.word	0x00028c50
        /*04f0*/ 	.short	0x010a
        /*04f2*/ 	.byte	0x25
	.zero		1


	//   ....[33]....
        /*04f4*/ 	.word	0x00006500
        /*04f8*/ 	.word	0x0000000d
        /*04fc*/ 	.word	0x00000000
        /*0500*/ 	.short	0x0101
        /*0502*/ 	.byte	0x3f
	.zero		1


	//   ....[34]....
        /*0504*/ 	.word	0x000067f0
        /*0508*/ 	.word	0x000000ff
        /*050c*/ 	.word	0x00028c30
        /*0510*/ 	.short	0x010a
        /*0512*/ 	.byte	0x20
	.zero		1


	//   ....[35]....
        /*0514*/ 	.word	0x00006830
        /*0518*/ 	.word	0x000000ff
        /*051c*/ 	.word	0x00028c30
        /*0520*/ 	.short	0x010a
        /*0522*/ 	.byte	0x20
	.zero		1


	//   ....[36]....
        /*0524*/ 	.word	0x00006bd0
        /*0528*/ 	.word	0x000000a2
        /*052c*/ 	.word	0x00000000
        /*0530*/ 	.short	0x0101
        /*0532*/ 	.byte	0x3f
	.zero		1


	//   ....[37]....
        /*0534*/ 	.word	0x00008be0
        /*0538*/ 	.word	0x000000ff
        /*053c*/ 	.word	0x00028c50
        /*0540*/ 	.short	0x010a
        /*0542*/ 	.byte	0x20
	.zero		1


	//   ....[38]....
        /*0544*/ 	.word	0x00008c20
        /*0548*/ 	.word	0x000000ff
        /*054c*/ 	.word	0x00028c50
        /*0550*/ 	.short	0x010a
        /*0552*/ 	.byte	0x20
	.zero		1


	//   ....[39]....
        /*0554*/ 	.word	0x00008ec0
        /*0558*/ 	.word	0x0000000e
        /*055c*/ 	.word	0x00000000
        /*0560*/ 	.short	0x0101
        /*0562*/ 	.byte	0x3f
	.zero		1


	//   ....[40]....
        /*0564*/ 	.word	0x000092e0
        /*0568*/ 	.word	0x000000ff
        /*056c*/ 	.word	0x00028c30
        /*0570*/ 	.short	0x010a
        /*0572*/ 	.byte	0x1d
	.zero		1


	//   ....[41]....
        /*0574*/ 	.word	0x00009320
        /*0578*/ 	.word	0x000000ff
        /*057c*/ 	.word	0x00028c30
        /*0580*/ 	.short	0x010a
        /*0582*/ 	.byte	0x1d
	.zero		1


	//   ....[42]....
        /*0584*/ 	.word	0x0000a100
        /*0588*/ 	.word	0x00000098
        /*058c*/ 	.word	0x00000000
        /*0590*/ 	.short	0x0101
        /*0592*/ 	.byte	0x3f
	.zero		1


	//   ....[43]....
        /*0594*/ 	.word	0x0000aba0
        /*0598*/ 	.word	0x000000ff
        /*059c*/ 	.word	0x00028c50
        /*05a0*/ 	.short	0x010a
        /*05a2*/ 	.byte	0x1d
	.zero		1


	//   ....[44]....
        /*05a4*/ 	.word	0x0000abe0
        /*05a8*/ 	.word	0x000000ff
        /*05ac*/ 	.word	0x00028c50
        /*05b0*/ 	.short	0x010a
        /*05b2*/ 	.byte	0x1d
	.zero		1


	//   ....[45]....
        /*05b4*/ 	.word	0x0000ae50
        /*05b8*/ 	.word	0x0000000d
        /*05bc*/ 	.word	0x00000000
        /*05c0*/ 	.short	0x0101
        /*05c2*/ 	.byte	0x3f
	.zero		1


	//   ....[46]....
        /*05c4*/ 	.word	0x0000afe0
        /*05c8*/ 	.word	0x000000ff
        /*05cc*/ 	.word	0x00028c30
        /*05d0*/ 	.short	0x010a
        /*05d2*/ 	.byte	0x1f
	.zero		1


	//   ....[47]....
        /*05d4*/ 	.word	0x0000b020
        /*05d8*/ 	.word	0x000000ff
        /*05dc*/ 	.word	0x00028c30
        /*05e0*/ 	.short	0x010a
        /*05e2*/ 	.byte	0x1f
	.zero		1


	//   ....[48]....
        /*05e4*/ 	.word	0x0000b350
        /*05e8*/ 	.word	0x000000a2
        /*05ec*/ 	.word	0x00000000
        /*05f0*/ 	.short	0x0101
        /*05f2*/ 	.byte	0x3f
	.zero		1


	//   ....[49]....
        /*05f4*/ 	.word	0x0000d360
        /*05f8*/ 	.word	0x000000ff
        /*05fc*/ 	.word	0x00028c50
        /*0600*/ 	.short	0x010a
        /*0602*/ 	.byte	0x1f
	.zero		1


	//   ....[50]....
        /*0604*/ 	.word	0x0000d3a0
        /*0608*/ 	.word	0x000000ff
        /*060c*/ 	.word	0x00028c50
        /*0610*/ 	.short	0x010a
        /*0612*/ 	.byte	0x1f
	.zero		1


	//   ....[51]....
        /*0614*/ 	.word	0x0000d640
        /*0618*/ 	.word	0x00000010
        /*061c*/ 	.word	0x00000000
        /*0620*/ 	.short	0x0101
        /*0622*/ 	.byte	0x3f
	.zero		1


	//   ....[52]....
        /*0624*/ 	.word	0x0000e1b0
        /*0628*/ 	.word	0x000000ff
        /*062c*/ 	.word	0x00000000
        /*0630*/ 	.short	0x0101
        /*0632*/ 	.byte	0x04
	.zero		1


	//   ....[53]....
        /*0634*/ 	.word	0x00011970
        /*0638*/ 	.word	0x000000ff
        /*063c*/ 	.word	0x00028c40
        /*0640*/ 	.short	0x010a
        /*0642*/ 	.byte	0x26
	.zero		1


	//   ....[54]....
        /*0644*/ 	.word	0x00012280
        /*0648*/ 	.word	0x000000ff
        /*064c*/ 	.word	0x00028c00
        /*0650*/ 	.short	0x0107
        /*0652*/ 	.byte	0x26
	.zero		1


	//   ....[55]....
        /*0654*/ 	.word	0x000122c0
        /*0658*/ 	.word	0x000000ff
        /*065c*/ 	.word	0x00028c00
        /*0660*/ 	.short	0x0101
        /*0662*/ 	.byte	0x26
	.zero		1


	//   ....[56]....
        /*0664*/ 	.word	0x000122d0
        /*0668*/ 	.word	0x000000ff
        /*066c*/ 	.word	0x00028c20
        /*0670*/ 	.short	0x010a
        /*0672*/ 	.byte	0x26
	.zero		1


	//   ....[57]....
        /*0674*/ 	.word	0x00012330
        /*0678*/ 	.word	0x000000ff
        /*067c*/ 	.word	0x00028c60
        /*0680*/ 	.short	0x010a
        /*0682*/ 	.byte	0x26
	.zero		1


	//   ....[58]....
        /*0684*/ 	.word	0x00012ef0
        /*0688*/ 	.word	0x000000ff
        /*068c*/ 	.word	0x00028c48
        /*0690*/ 	.short	0x010a
        /*0692*/ 	.byte	0x26
	.zero		1


	//   ....[59]....
        /*0694*/ 	.word	0x000130c0
        /*0698*/ 	.word	0x000000ff
        /*069c*/ 	.word	0x00028c68
        /*06a0*/ 	.short	0x010a
        /*06a2*/ 	.byte	0x26
	.zero		1


	//   ....[60]....
        /*06a4*/ 	.word	0x00013a70
        /*06a8*/ 	.word	0x000000ff
        /*06ac*/ 	.word	0x00028c40
        /*06b0*/ 	.short	0x010a
        /*06b2*/ 	.byte	0x26
	.zero		1


	//   ....[61]....
        /*06b4*/ 	.word	0x00013c50
        /*06b8*/ 	.word	0x000000ff
        /*06bc*/ 	.word	0x00028c60
        /*06c0*/ 	.short	0x010a
        /*06c2*/ 	.byte	0x26
	.zero		1


	//   ....[62]....
        /*06c4*/ 	.word	0x00014630
        /*06c8*/ 	.word	0x000000ff
        /*06cc*/ 	.word	0x00028c48
        /*06d0*/ 	.short	0x010a
        /*06d2*/ 	.byte	0x26
	.zero		1


	//   ....[63]....
        /*06d4*/ 	.word	0x00014810
        /*06d8*/ 	.word	0x000000ff
        /*06dc*/ 	.word	0x00028c68
        /*06e0*/ 	.short	0x010a
        /*06e2*/ 	.byte	0x26
	.zero		1


	//   ....[64]....
        /*06e4*/ 	.word	0x00015030
        /*06e8*/ 	.word	0x00000002
        /*06ec*/ 	.word	0x00028c20
        /*06f0*/ 	.short	0x010a
        /*06f2*/ 	.byte	0x3f
	.zero		1


	//   ....[65]....
        /*06f4*/ 	.word	0x000151b0
        /*06f8*/ 	.word	0x00000007
        /*06fc*/ 	.word	0x00000000
        /*0700*/ 	.short	0x010a
        /*0702*/ 	.byte	0x3f
	.zero		1


	//   ....[66]....
        /*0704*/ 	.word	0x00015220
        /*0708*/ 	.word	0x00000005
        /*070c*/ 	.word	0x00000000
        /*0710*/ 	.short	0x010a
        /*0712*/ 	.byte	0x3f
	.zero		1


	//   ....[67]....
        /*0714*/ 	.word	0x00015280
        /*0718*/ 	.word	0x00000005
        /*071c*/ 	.word	0x00000000
        /*0720*/ 	.short	0x010a
        /*0722*/ 	.byte	0x3f
	.zero		1


	//   ....[68]....
        /*0724*/ 	.word	0x000152b0
        /*0728*/ 	.word	0x00000003
        /*072c*/ 	.word	0x00000000
        /*0730*/ 	.short	0x010a
        /*0732*/ 	.byte	0x3f
	.zero		1


	//   ....[69]....
        /*0734*/ 	.word	0x00015320
        /*0738*/ 	.word	0x00000005
        /*073c*/ 	.word	0x00028c50
        /*0740*/ 	.short	0x010a
        /*0742*/ 	.byte	0x3f
	.zero		1


	//   ....[70]....
        /*0744*/ 	.word	0x00015380
        /*0748*/ 	.word	0x00000005
        /*074c*/ 	.word	0x00028c50
        /*0750*/ 	.short	0x010a
        /*0752*/ 	.byte	0x3f
	.zero		1


	//   ....[71]....
        /*0754*/ 	.word	0x000153e0
        /*0758*/ 	.word	0x00000009
        /*075c*/ 	.word	0x00028c00
        /*0760*/ 	.short	0x010a
        /*0762*/ 	.byte	0x3f
	.zero		1


	//   ....[72]....
        /*0764*/ 	.word	0x00015440
        /*0768*/ 	.word	0x00000005
        /*076c*/ 	.word	0x00028c30
        /*0770*/ 	.short	0x010a
        /*0772*/ 	.byte	0x3f
	.zero		1


	//   ....[73]....
        /*0774*/ 	.word	0x00015490
        /*0778*/ 	.word	0x0000000d
        /*077c*/ 	.word	0x00028c50
        /*0780*/ 	.short	0x010a
        /*0782*/ 	.byte	0x3f
	.zero		1


	//   ....[74]....
        /*0784*/ 	.word	0x000154f0
        /*0788*/ 	.word	0x0000000e
        /*078c*/ 	.word	0x00028c30
        /*0790*/ 	.short	0x010a
        /*0792*/ 	.byte	0x3f
	.zero		1


	//   ....[75]....
        /*0794*/ 	.word	0x00015540
        /*0798*/ 	.word	0x0000000e
        /*079c*/ 	.word	0x00028c50
        /*07a0*/ 	.short	0x010a
        /*07a2*/ 	.byte	0x3f
	.zero		1


	//   ....[76]....
        /*07a4*/ 	.word	0x000155a0
        /*07a8*/ 	.word	0x00000006
        /*07ac*/ 	.word	0x00028c30
        /*07b0*/ 	.short	0x010a
        /*07b2*/ 	.byte	0x3f
	.zero		1


	//   ....[77]....
        /*07b4*/ 	.word	0x000155f0
        /*07b8*/ 	.word	0x000000c0
        /*07bc*/ 	.word	0x00028c50
        /*07c0*/ 	.short	0x010a
        /*07c2*/ 	.byte	0x3f
	.zero		1


	//   ....[78]....
        /*07c4*/ 	.word	0x00015650
        /*07c8*/ 	.word	0x00000006
        /*07cc*/ 	.word	0x00028c30
        /*07d0*/ 	.short	0x010a
        /*07d2*/ 	.byte	0x3f
	.zero		1


	//   ....[79]....
        /*07d4*/ 	.word	0x000156a0
        /*07d8*/ 	.word	0x00000010
        /*07dc*/ 	.word	0x00028c50
        /*07e0*/ 	.short	0x010a
        /*07e2*/ 	.byte	0x3f
	.zero		1


	//   ....[80]....
        /*07e4*/ 	.word	0x00015800
        /*07e8*/ 	.word	0x00000003
        /*07ec*/ 	.word	0x00028c40
        /*07f0*/ 	.short	0x010a
        /*07f2*/ 	.byte	0x3f
	.zero		1


	//   ....[81]....
        /*07f4*/ 	.word	0x00015d20
        /*07f8*/ 	.word	0x00000003
        /*07fc*/ 	.word	0x00028c20
        /*0800*/ 	.short	0x010a
        /*0802*/ 	.byte	0x3f
	.zero		1


	//   ....[82]....
        /*0804*/ 	.word	0x00015d80
        /*0808*/ 	.word	0x00000003
        /*080c*/ 	.word	0x00028c60
        /*0810*/ 	.short	0x010a
        /*0812*/ 	.byte	0x3f
	.zero		1


	//   ....[83]....
        /*0814*/ 	.word	0x00015de0
        /*0818*/ 	.word	0x00000003
        /*081c*/ 	.word	0x00028c48
        /*0820*/ 	.short	0x010a
        /*0822*/ 	.byte	0x3f
	.zero		1


	//   ....[84]....
        /*0824*/ 	.word	0x00015e40
        /*0828*/ 	.word	0x00000003
        /*082c*/ 	.word	0x00028c68
        /*0830*/ 	.short	0x010a
        /*0832*/ 	.byte	0x3f
	.zero		1


	//   ....[85]....
        /*0834*/ 	.word	0x00015ea0
        /*0838*/ 	.word	0x00000003
        /*083c*/ 	.word	0x00028c40
        /*0840*/ 	.short	0x010a
        /*0842*/ 	.byte	0x3f
	.zero		1


	//   ....[86]....
        /*0844*/ 	.word	0x00015f00
        /*0848*/ 	.word	0x00000003
        /*084c*/ 	.word	0x00028c60
        /*0850*/ 	.short	0x010a
        /*0852*/ 	.byte	0x3f
	.zero		1


	//   ....[87]....
        /*0854*/ 	.word	0x00015f60
        /*0858*/ 	.word	0x00000003
        /*085c*/ 	.word	0x00028c48
        /*0860*/ 	.short	0x010a
        /*0862*/ 	.byte	0x3f
	.zero		1


	//   ....[88]....
        /*0864*/ 	.word	0x00015fc0
        /*0868*/ 	.word	0x00000003
        /*086c*/ 	.word	0x00028c68
        /*0870*/ 	.short	0x010a
        /*0872*/ 	.byte	0x3f
	.zero		1


	//   ....[89]....
        /*0874*/ 	.word	0x00016010
        /*0878*/ 	.word	0x00000002
        /*087c*/ 	.word	0x00028c20
        /*0880*/ 	.short	0x010a
        /*0882*/ 	.byte	0x3f
	.zero		1


	//   ....[90]....
        /*0884*/ 	.word	0x000161b0
        /*0888*/ 	.word	0x00000007
        /*088c*/ 	.word	0x00000000
        /*0890*/ 	.short	0x010a
        /*0892*/ 	.byte	0x3f
	.zero		1


	//   ....[91]....
        /*0894*/ 	.word	0x00016200
        /*0898*/ 	.word	0x00000005
        /*089c*/ 	.word	0x00000000
        /*08a0*/ 	.short	0x010a
        /*08a2*/ 	.byte	0x3f
	.zero		1


	//   ....[92]....
        /*08a4*/ 	.word	0x00016250
        /*08a8*/ 	.word	0x00000005
        /*08ac*/ 	.word	0x00000000
        /*08b0*/ 	.short	0x010a
        /*08b2*/ 	.byte	0x3f
	.zero		1


	//----- nvinfo : EIATTR_NUM_MBARRIERS
	.align		4
.L_775:
        /*08b4*/ 	.byte	0x03, 0x38
        /*08b6*/ 	.short	0x0016


	//----- nvinfo : EIATTR_EXIT_INSTR_OFFSETS
	.align		4
        /*08b8*/ 	.byte	0x04, 0x1c
        /*08ba*/ 	.short	(.L_777 - .L_776)


	//   ....[0]....
.L_776:
        /*08bc*/ 	.word	0x00015300


	//----- nvinfo : EIATTR_MAX_THREADS
	.align		4
.L_777:
        /*08c0*/ 	.byte	0x04, 0x05
        /*08c2*/ 	.short	(.L_779 - .L_778)
.L_778:
        /*08c4*/ 	.word	0x00000180
        /*08c8*/ 	.word	0x00000001
        /*08cc*/ 	.word	0x00000001


	//----- nvinfo : EIATTR_CRS_STACK_SIZE
	.align		4
.L_779:
        /*08d0*/ 	.byte	0x04, 0x1e
        /*08d2*/ 	.short	(.L_781 - .L_780)
.L_780:
        /*08d4*/ 	.word	0x00000000


	//----- nvinfo : EIATTR_CBANK_PARAM_SIZE
	.align		4
.L_781:
        /*08d8*/ 	.byte	0x03, 0x19
        /*08da*/ 	.short	0x0a70


	//----- nvinfo : EIATTR_PARAM_CBANK
	.align		4
        /*08dc*/ 	.byte	0x04, 0x0a
        /*08de*/ 	.short	(.L_783 - .L_782)
	.align		4
.L_782:
        /*08e0*/ 	.word	index@(.nv.constant0._ZN7cutlass13device_kernelIN5flash11enable_sm90INS1_16FlashAttnFwdSm90INS1_25CollectiveMainloopFwdSm90ILi2EN4cute5tupleIJNS5_1CILi1EEES8_S8_EEENS6_IJNS7_ILi64EEESA_SA_EEELi512ENS_10bfloat16_tEfNS_4arch4Sm90ELb0ELb1ELb1ELb0ELb0ELb0ELb0ELb0ELb0ELb1ELb1ELb0EEENS1_21CollectiveEpilogueFwdINS6_IJSA_NS7_ILi512EEESA_EEES9_SC_SE_Li256ELb0ELb1ELb1ELb0EEENS1_19SingleTileSchedulerILb0ELb1ELb1ELi64EEEEEEEEEvNT_6ParamsE)
        /*08e4*/ 	.short	0x0210
        /*08e6*/ 	.short	0x0a70


	//----- nvinfo : EIATTR_SW_WAR
	.align		4
.L_783:
        /*08e8*/ 	.byte	0x04, 0x36
        /*08ea*/ 	.short	(.L_785 - .L_784)
.L_784:
        /*08ec*/ 	.word	0x00000008
.L_785:


//--------------------- .nv.info._ZN7cutlass13device_kernelIN5flash11enable_sm90INS1_16FlashAttnFwdSm90INS1_25CollectiveMainloopFwdSm90ILi2EN4cute5tupleIJNS5_1CILi1EEES8_S8_EEENS6_IJNS7_ILi64EEESA_SA_EEELi512ENS_10bfloat16_tEfNS_4arch4Sm90ELb0ELb1ELb1ELb0ELb0ELb0ELb1ELb0ELb0ELb1ELb1ELb0EEENS1_21CollectiveEpilogueFwdINS6_IJSA_NS7_ILi512EEESA_EEES9_SC_SE_Li256ELb0ELb1ELb1ELb0EEENS1_19SingleTileSchedulerILb0ELb1ELb1ELi64EEEEEEEEEvNT_6ParamsE --------------------------
	.section	.nv.info._ZN7cutlass13device_kernelIN5flash11enable_sm90INS1_16FlashAttnFwdSm90INS1_25CollectiveMainloopFwdSm90ILi2EN4cute5tupleIJNS5_1CILi1EEES8_S8_EEENS6_IJNS7_ILi64EEESA_SA_EEELi512ENS_10bfloat16_tEfNS_4arch4Sm90ELb0ELb1ELb1ELb0ELb0ELb0ELb1ELb0ELb0ELb1ELb1ELb0EEENS1_21CollectiveEpilogueFwdINS6_IJSA_NS7_ILi512EEESA_EEES9_SC_SE_Li256ELb0ELb1ELb1ELb0EEENS1_19SingleTileSchedulerILb0ELb1ELb1ELi64EEEEEEEEEvNT_6ParamsE,"",@"SHT_CUDA_INFO"
	.sectionflags	@""
	.align	4


	//----- nvinfo : EIATTR_CUDA_API_VERSION
	.align		4
        /*0000*/ 	.byte	0x04, 0x37
        /*0002*/ 	.short	(.L_787 - .L_786)
.L_786:
        /*0004*/ 	.word	0x00000082


	//----- nvinfo : EIATTR_KPARAM_INFO
	.align		4
.L_787:
        /*0008*/ 	.byte	0x04, 0x17
        /*000a*/ 	.short	(.L_789 - .L_788)
.L_788:
        /*000c*/ 	.word	0x00000000
        /*0010*/ 	.short	0x0000
        /*0012*/ 	.short	0x0070
        /*0014*/ 	.byte	0x00, 0xf0, 0x01, 0x2c


	//----- nvinfo : EIATTR_SPARSE_MMA_MASK
	.align		4
.L_789:
        /*0018*/ 	.byte	0x03, 0x50
        /*001a*/ 	.short	0x0000


	//----- nvinfo : EIATTR_MAXREG_COUNT
	.align		4
        /*001c*/ 	.byte	0x03, 0x1b
        /*001e*/ 	.short	0x00a8


	//----- nvinfo : EIATTR_NUM_BARRIERS
	.align		4
        /*0020*/ 	.byte	0x02, 0x4c
        /*0022*/ 	.byte	0x10
	.zero		1


	//----- nvinfo : EIATTR_EXTERNS
	.align		4
        /*0024*/ 	.byte	0x04, 0x0f
        /*0026*/ 	.short	(.L_791 - .L_790)


	//   ....[0]....
	.align		4
.L_790:
        /*0028*/ 	.word	index@(__assertfail)


	//----- nvinfo : EIATTR_ANNOTATIONS
	.align		4
.L_791:
        /*002c*/ 	.byte	0x04, 0x55
        /*002e*/ 	.short	(.L_793 - .L_792)


	//   ....[0]....
.L_792:
        /* <DEDUP_REMOVED lines=19> */


	//----- nvinfo : EIATTR_MERCURY_ISA_VERSION
	.align		4
.L_793:
        /*0150*/ 	.byte	0x03, 0x5f
        /*0152*/ 	.short	0x0101


	//----- nvinfo : EIATTR_INT_WARP_WIDE_INSTR_OFFSETS
	.align		4
        /*0154*/ 	.byte	0x04, 0x31
        /*0156*/ 	.short	(.L_795 - .L_794)


	//   ....[0]....
.L_794:
        /*0158*/ 	.word	0x00000160


	//   ....[1]....
        /*015c*/ 	.word	0x000001a0


	//   ....[2]....
        /*0160*/ 	.word	0x00000210


	//   ....[3]....
        /*0164*/ 	.word	0x00000280


	//----- nvinfo : EIATTR_COOP_GROUP_MASK_REGIDS
	.align		4
.L_795:
        /*0168*/ 	.byte	0x04, 0x29
        /*016a*/ 	.short	(.L_797 - .L_796)


	//   ....[0]....
.L_796:
        /*016c*/ 	.word	0xffffffff


	//   ....[1]....
        /*0170*/ 	.word	0xffffffff


	//   ....[2]....
        /*0174*/ 	.word	0xffffffff


	//   ....[3]....
        /*0178*/ 	.word	0xffffffff


	//   ....[4]....
        /*017c*/ 	.word	0xffffffff


	//   ....[5]....
        /*0180*/ 	.word	0xffffffff


	//   ....[6]....
        /*0184*/ 	.word	0xffffffff


	//   ....[7]....
        /*0188*/ 	.word	0xffffffff


	//   ....[8]....
        /*018c*/ 	.word	0xffffffff


	//   ....[9]....
        /*0190*/ 	.word	0xffffffff


	//   ....[10]....
        /*0194*/ 	.word	0xffffffff


	//   ....[11]....
        /*0198*/ 	.word	0xffffffff


	//   ....[12]....
        /*019c*/ 	.word	0xffffffff


	//   ....[13]....
        /*01a0*/ 	.word	0xffffffff


	//   ....[14]....
        /*01a4*/ 	.word	0xffffffff


	//   ....[15]....
        /*01a8*/ 	.word	0xffffffff


	//   ....[16]....
        /*01ac*/ 	.word	0xffffffff


	//   ....[17]....
        /*01b0*/ 	.word	0xffffffff


	//   ....[18]....
        /*01b4*/ 	.word	0xffffffff


	//   ....[19]....
        /*01b8*/ 	.word	0xffffffff


	//   ....[20]....
        /*01bc*/ 	.word	0xffffffff


	//   ....[21]....
        /*01c0*/ 	.word	0xffffffff


	//   ....[22]....
        /*01c4*/ 	.word	0xffffffff


	//   ....[23]....
        /*01c8*/ 	.word	0xffffffff


	//   ....[24]....
        /*01cc*/ 	.word	0xffffffff


	//   ....[25]....
        /*01d0*/ 	.word	0xffffffff


	//   ....[26]....
        /*01d4*/ 	.word	0xffffffff


	//   ....[27]....
        /*01d8*/ 	.word	0xffffffff


	//   ....[28]....
        /*01dc*/ 	.word	0xffffffff


	//   ....[29]....
        /*01e0*/ 	.word	0xffffffff


	//   ....[30]....
        /*01e4*/ 	.word	0xffffffff


	//   ....[31]....
        /*01e8*/ 	.word	0xffffffff


	//   ....[32]....
        /*01ec*/ 	.word	0xffffffff


	//   ....[33]....
        /*01f0*/ 	.word	0xffffffff


	//   ....[34]....
        /*01f4*/ 	.word	0xffffffff


	//   ....[35]....
        /*01f8*/ 	.word	0xffffffff


	//   ....[36]....
        /*01fc*/ 	.word	0xffffffff


	//   ....[37]....
        /*0200*/ 	.word	0xffffffff


	//   ....[38]....
        /*0204*/ 	.word	0xffffffff


	//   ....[39]....
        /*0208*/ 	.word	0xffffffff


	//   ....[40]....
        /*020c*/ 	.word	0xffffffff


	//   ....[41]....
        /*0210*/ 	.word	0xffffffff


	//   ....[42]....
        /*0214*/ 	.word	0xffffffff


	//   ....[43]....
        /*0218*/ 	.word	0xffffffff


	//   ....[44]....
        /*021c*/ 	.word	0xffffffff


	//   ....[45]....
        /*0220*/ 	.word	0xffffffff


	//   ....[46]....
        /*0224*/ 	.word	0xffffffff


	//   ....[47]....
        /*0228*/ 	.word	0xffffffff


	//   ....[48]....
        /*022c*/ 	.word	0xffffffff


	//   ....[49]....
        /*0230*/ 	.word	0xffffffff


	//   ....[50]....
        /*0234*/ 	.word	0xffffffff


	//   ....[51]....
        /*0238*/ 	.word	0xffffffff


	//   ....[52]....
        /*023c*/ 	.word	0xffffffff


	//   ....[53]....
        /*0240*/ 	.word	0xffffffff


	//   ....[54]....
        /*0244*/ 	.word	0xffffffff


	//   ....[55]....
        /*0248*/ 	.word	0xffffffff


	//   ....[56]....
        /*024c*/ 	.word	0xffffffff


	//   ....[57]....
        /*0250*/ 	.word	0xffffffff


	//   ....[58]....
        /*0254*/ 	.word	0xffffffff


	//   ....[59]....
        /*0258*/ 	.word	0xffffffff


	//   ....[60]....
        /*025c*/ 	.word	0xffffffff


	//   ....[61]....
        /*0260*/ 	.word	0xffffffff


	//   ....[62]....
        /*0264*/ 	.word	0xffffffff


	//   ....[63]....
        /*0268*/ 	.word	0x0500000f


	//   ....[64]....
        /*026c*/ 	.word	0x0500000f


	//   ....[65]....
        /*0270*/ 	.word	0x0500000f


	//   ....[66]....
        /*0274*/ 	.word	0x0500000f


	//   ....[67]....
        /*0278*/ 	.word	0x0500000f


	//   ....[68]....
        /*027c*/ 	.word	0x0500000f


	//   ....[69]....
        /*0280*/ 	.word	0x0500000f


	//   ....[70]....
        /*0284*/ 	.word	0x0500000f


	//   ....[71]....
        /*0288*/ 	.word	0x0500000f


	//   ....[72]....
        /*028c*/ 	.word	0x0500000f


	//   ....[73]....
        /*0290*/ 	.word	0x0500000f


	//   ....[74]....
        /*0294*/ 	.word	0x0500000f


	//   ....[75]....
        /*0298*/ 	.word	0x0500000f


	//   ....[76]....
        /*029c*/ 	.word	0x0500000f


	//   ....[77]....
        /*02a0*/ 	.word	0x0500000f


	//   ....[78]....
        /*02a4*/ 	.word	0x0500000f


	//   ....[79]....
        /*02a8*/ 	.word	0x0500000f


	//   ....[80]....
        /*02ac*/ 	.word	0x0500000f


	//   ....[81]....
        /*02b0*/ 	.word	0xffffffff


	//   ....[82]....
        /*02b4*/ 	.word	0xffffffff


	//   ....[83]....
        /*02b8*/ 	.word	0xffffffff


	//   ....[84]....
        /*02bc*/ 	.word	0xffffffff


	//   ....[85]....
        /*02c0*/ 	.word	0xffffffff


	//   ....[86]....
        /*02c4*/ 	.word	0xffffffff


	//   ....[87]....
        /*02c8*/ 	.word	0xffffffff


	//   ....[88]....
        /*02cc*/ 	.word	0xffffffff


	//----- nvinfo : EIATTR_COOP_GROUP_INSTR_OFFSETS
	.align		4
.L_797:
        /*02d0*/ 	.byte	0x04, 0x28
        /*02d2*/ 	.short	(.L_799 - .L_798)


	//   ....[0]....
.L_798:
        /*02d4*/ 	.word	0x000000a0


	//   ....[1]....
        /*02d8*/ 	.word	0x00000170


	//   ....[2]....
        /*02dc*/ 	.word	0x00000220


	//   ....[3]....
        /*02e0*/ 	.word	0x000003c0


	//   ....[4]....
        /*02e4*/ 	.word	0x00000520


	//   ....[5]....
        /*02e8*/ 	.word	0x00000640


	//   ....[6]....
        /*02ec*/ 	.word	0x000007a0


	//   ....[7]....
        /*02f0*/ 	.word	0x00002080


	//   ....[8]....
        /*02f4*/ 	.word	0x00009e90


	//   ....[9]....
        /*02f8*/ 	.word	0x0000bc80


	//   ....[10]....
        /*02fc*/ 	.word	0x0000cf10


	//   ....[11]....
        /*0300*/ 	.word	0x0000d4b0


	//   ....[12]....
        /*0304*/ 	.word	0x0000df60


	//   ....[13]....
        /*0308*/ 	.word	0x0000e340


	//   ....[14]....
        /*030c*/ 	.word	0x0000e750


	//   ....[15]....
        /*0310*/ 	.word	0x0000e770


	//   ....[16]....
        /*0314*/ 	.word	0x00011380


	//   ....[17]....
        /*0318*/ 	.word	0x00012bd0


	//   ....[18]....
        /*031c*/ 	.word	0x000141d0


	//   ....[19]....
        /*0320*/ 	.word	0x00014210


	//   ....[20]....
        /*0324*/ 	.word	0x00014250


	//   ....[21]....
        /*0328*/ 	.word	0x00014270


	//   ....[22]....
        /*032c*/ 	.word	0x00018900


	//   ....[23]....
        /*0330*/ 	.word	0x00019f40


	//   ....[24]....
        /*0334*/ 	.word	0x0001b190


	//   ....[25]....
        /*0338*/ 	.word	0x0001b710


	//   ....[26]....
        /*033c*/ 	.word	0x0001c240


	//   ....[27]....
        /*0340*/ 	.word	0x0001c2d0


	//   ....[28]....
        /*0344*/ 	.word	0x0001c390


	//   ....[29]....
        /*0348*/ 	.word	0x0001c3b0


	//   ....[30]....
        /*034c*/ 	.word	0x00023170


	//   ....[31]....
        /*0350*/ 	.word	0x000232b0


	//   ....[32]....
        /*0354*/ 	.word	0x000232d0


	//   ....[33]....
        /*0358*/ 	.word	0x00023310


	//   ....[34]....
        /*035c*/ 	.word	0x00023330


	//   ....[35]....
        /*0360*/ 	.word	0x00024840


	//   ....[36]....
        /*0364*/ 	.word	0x00024d80


	//   ....[37]....
        /*0368*/ 	.word	0x00024da0


	//   ....[38]....
        /*036c*/ 	.word	0x00024db0


	//   ....[39]....
        /*0370*/ 	.word	0x00024dc0


	//   ....[40]....
        /*0374*/ 	.word	0x00025140


	//   ....[41]....
        /*0378*/ 	.word	0x00025190


	//   ....[42]....
        /*037c*/ 	.word	0x00026000


	//   ....[43]....
        /*0380*/ 	.word	0x00026020


	//   ....[44]....
        /*0384*/ 	.word	0x00027200


	//   ....[45]....
        /*0388*/ 	.word	0x00028080


	//   ....[46]....
        /*038c*/ 	.word	0x00028940


	//   ....[47]....
        /*0390*/ 	.word	0x00028970


	//   ....[48]....
        /*0394*/ 	.word	0x00028a80


	//   ....[49]....
        /*0398*/ 	.word	0x00028aa0


	//   ....[50]....
        /*039c*/ 	.word	0x00028b20


	//   ....[51]....
        /*03a0*/ 	.word	0x00028b40


	//   ....[52]....
        /*03a4*/ 	.word	0x00028b50


	//   ....[53]....
        /*03a8*/ 	.word	0x00028b60


	//   ....[54]....
        /*03ac*/ 	.word	0x00029430


	//   ....[55]....
        /*03b0*/ 	.word	0x000294f0


	//   ....[56]....
        /*03b4*/ 	.word	0x00029510


	//   ....[57]....
        /*03b8*/ 	.word	0x00029630


	//   ....[58]....
        /*03bc*/ 	.word	0x00029800


	//   ....[59]....
        /*03c0*/ 	.word	0x00029810


	//   ....[60]....
        /*03c4*/ 	.word	0x00029960


	//   ....[61]....
        /*03c8*/ 	.word	0x00029970


	//   ....[62]....
        /*03cc*/ 	.word	0x0002c9e0


	//   ....[63]....
        /*03d0*/ 	.word	0x0002cf20


	//   ....[64]....
        /*03d4*/ 	.word	0x0002d090


	//   ....[65]....
        /*03d8*/ 	.word	0x0002d0f0


	//   ....[66]....
        /*03dc*/ 	.word	0x0002d1b0


	//   ....[67]....
        /*03e0*/ 	.word	0x0002d2c0


	//   ....[68]....
        /*03e4*/ 	.word	0x0002d330


	//   ....[69]....
        /*03e8*/ 	.word	0x0002d420


	//   ....[70]....
        /*03ec*/ 	.word	0x0002d490


	//   ....[71]....
        /*03f0*/ 	.word	0x0002d530


	//   ....[72]....
        /*03f4*/ 	.word	0x0002d610


	//   ....[73]....
        /*03f8*/ 	.word	0x0002d6d0


	//   ....[74]....
        /*03fc*/ 	.word	0x0002da30


	//   ....[75]....
        /*0400*/ 	.word	0x0002da80


	//   ....[76]....
        /*0404*/ 	.word	0x0002dbd0


	//   ....[77]....
        /*0408*/ 	.word	0x0002dce0


	//   ....[78]....
        /*040c*/ 	.word	0x0002de80


	//   ....[79]....
        /*0410*/ 	.word	0x0002df80


	//   ....[80]....
        /*0414*/ 	.word	0x0002e3d0


	//   ....[81]....
        /*0418*/ 	.word	0x000303d0


	//   ....[82]....
        /*041c*/ 	.word	0x00031b00


	//   ....[83]....
        /*0420*/ 	.word	0x00032660


	//   ....[84]....
        /*0424*/ 	.word	0x00032f40


	//   ....[85]....
        /*0428*/ 	.word	0x00032f80


	//   ....[86]....
        /*042c*/ 	.word	0x00032ff0


	//   ....[87]....
        /*0430*/ 	.word	0x00033010


	//   ....[88]....
        /*0434*/ 	.word	0x000401b0


	//----- nvinfo : EIATTR_REG_RECONFIG
	.align		4
.L_799:
        /*0438*/ 	.byte	0x01, 0x54
	.zero		2


	//----- nvinfo : EIATTR_SYSCALL_OFFSETS
	.align		4
        /*043c*/ 	.byte	0x04, 0x46
        /*043e*/ 	.short	(.L_801 - .L_800)


	//   ....[0]....
.L_800:
        /*0440*/ 	.word	0x0000a1b0


	//   ....[1]....
        /*0444*/ 	.word	0x00027d10


	//   ....[2]....
        /*0448*/ 	.word	0x00027e50


	//   ....[3]....
        /*044c*/ 	.word	0x00027f40


	//   ....[4]....
        /*0450*/ 	.word	0x000285e0


	//   ....[5]....
        /*0454*/ 	.word	0x00028e70


	//----- nvinfo : EIATTR_MBARRIER_INSTR_OFFSETS
	.align		4
.L_801:
        /*0458*/ 	.byte	0x04, 0x39
        /*045a*/ 	.short	(.L_803 - .L_802)


	//   ....[0]....
.L_802:
        /*045c*/ 	.word	0x000002a0
        /*0460*/ 	.word	0x000000ff
        /*0464*/ 	.word	0x00038800
        /*0468*/ 	.short	0x0100
        /*046a*/ 	.byte	0x08
	.zero		1


	//   ....[1]....
        /*046c*/ 	.word	0x000002b0
        /*0470*/ 	.word	0x000000ff
        /*0474*/ 	.word	0x00038810
        /*0478*/ 	.short	0x0100
        /*047a*/ 	.byte	0x08
	.zero		1


	//   ....[2]....
        /*047c*/ 	.word	0x000002c0
        /*0480*/ 	.word	0x000000ff
        /*0484*/ 	.word	0x00038820
        /*0488*/ 	.short	0x0100
        /*048a*/ 	.byte	0x08
	.zero		1


	//   ....[3]....
        /*048c*/ 	.word	0x00000370
        /*0490*/ 	.word	0x000000ff
        /*0494*/ 	.word	0x00038830
        /*0498*/ 	.short	0x0100
        /*049a*/ 	.byte	0x06
	.zero		1


	//   ....[4]....
        /*049c*/ 	.word	0x00000380
        /*04a0*/ 	.word	0x000000ff
        /*04a4*/ 	.word	0x00038840
        /*04a8*/ 	.short	0x0100
        /*04aa*/ 	.byte	0x06
	.zero		1


	//   ....[5]....
        /*04ac*/ 	.word	0x00000390
        /*04b0*/ 	.word	0x000000ff
        /*04b4*/ 	.word	0x00038838
        /*04b8*/ 	.short	0x0100
        /*04ba*/ 	.byte	0x06
	.zero		1


	//   ....[6]....
        /*04bc*/ 	.word	0x000003a0
        /*04c0*/ 	.word	0x000000ff
        /*04c4*/ 	.word	0x00038848
        /*04c8*/ 	.short	0x0100
        /*04ca*/ 	.byte	0x06
	.zero		1


	//   ....[7]....
        /*04cc*/ 	.word	0x000004d0
        /*04d0*/ 	.word	0x000000ff
        /*04d4*/ 	.word	0x00038850
        /*04d8*/ 	.short	0x0100
        /*04da*/ 	.byte	0x08
	.zero		1


	//   ....[8]....
        /*04dc*/ 	.word	0x000004e0
        /*04e0*/ 	.word	0x000000ff
        /*04e4*/ 	.word	0x00038860
        /*04e8*/ 	.short	0x0100
        /*04ea*/ 	.byte	0x08
	.zero		1


	//   ....[9]....
        /*04ec*/ 	.word	0x000004f0
        /*04f0*/ 	.word	0x000000ff
        /*04f4*/ 	.word	0x00038858
        /*04f8*/ 	.short	0x0100
        /*04fa*/ 	.byte	0x08
	.zero		1


	//   ....[10]....
        /*04fc*/ 	.word	0x00000500
        /*0500*/ 	.word	0x000000ff
        /*0504*/ 	.word	0x00038868
        /*0508*/ 	.short	0x0100
        /*050a*/ 	.byte	0x08
	.zero		1


	//   ....[11]....
        /*050c*/ 	.word	0x000005f0
        /*0510*/ 	.word	0x000000ff
        /*0514*/ 	.word	0x00038870
        /*0518*/ 	.short	0x0100
        /*051a*/ 	.byte	0x06
	.zero		1


	//   ....[12]....
        /*051c*/ 	.word	0x00000600
        /*0520*/ 	.word	0x000000ff
        /*0524*/ 	.word	0x00038880
        /*0528*/ 	.short	0x0100
        /*052a*/ 	.byte	0x06
	.zero		1


	//   ....[13]....
        /*052c*/ 	.word	0x00000610
        /*0530*/ 	.word	0x000000ff
        /*0534*/ 	.word	0x00038878
        /*0538*/ 	.short	0x0100
        /*053a*/ 	.byte	0x06
	.zero		1


	//   ....[14]....
        /*053c*/ 	.word	0x00000620
        /*0540*/ 	.word	0x000000ff
        /*0544*/ 	.word	0x00038888
        /*0548*/ 	.short	0x0100
        /*054a*/ 	.byte	0x06
	.zero		1


	//   ....[15]....
        /*054c*/ 	.word	0x00000750
        /*0550*/ 	.word	0x000000ff
        /*0554*/ 	.word	0x00038890
        /*0558*/ 	.short	0x0100
        /*055a*/ 	.byte	0x08
	.zero		1


	//   ....[16]....
        /*055c*/ 	.word	0x00000760
        /*0560*/ 	.word	0x000000ff
        /*0564*/ 	.word	0x000388a0
        /*0568*/ 	.short	0x0100
        /*056a*/ 	.byte	0x08
	.zero		1


	//   ....[17]....
        /*056c*/ 	.word	0x00000770
        /*0570*/ 	.word	0x000000ff
        /*0574*/ 	.word	0x00038898
        /*0578*/ 	.short	0x0100
        /*057a*/ 	.byte	0x08
	.zero		1


	//   ....[18]....
        /*057c*/ 	.word	0x00000780
        /*0580*/ 	.word	0x000000ff
        /*0584*/ 	.word	0x000388a8
        /*0588*/ 	.short	0x0100
        /*058a*/ 	.byte	0x08
	.zero		1


	//   ....[19]....
        /*058c*/ 	.word	0x000008b0
        /*0590*/ 	.word	0x000000ff
        /*0594*/ 	.word	0x000388b0
        /*0598*/ 	.short	0x0100
        /*059a*/ 	.byte	0x08
	.zero		1


	//   ....[20]....
        /*059c*/ 	.word	0x000008c0
        /*05a0*/ 	.word	0x000000ff
        /*05a4*/ 	.word	0x000388c0
        /*05a8*/ 	.short	0x0100
        /*05aa*/ 	.byte	0x08
	.zero		1


	//   ....[21]....
        /*05ac*/ 	.word	0x000008d0
        /*05b0*/ 	.word	0x000000ff
        /*05b4*/ 	.word	0x000388b8
        /*05b8*/ 	.short	0x0100
        /*05ba*/ 	.byte	0x08
	.zero		1


	//   ....[22]....
        /*05bc*/ 	.word	0x000008e0
        /*05c0*/ 	.word	0x000000ff
        /*05c4*/ 	.word	0x000388c8
        /*05c8*/ 	.short	0x0100
        /*05ca*/ 	.byte	0x08
	.zero		1


	//   ....[23]....
        /*05cc*/ 	.word	0x00004550
        /*05d0*/ 	.word	0x00000004
        /*05d4*/ 	.word	0x00000000
        /*05d8*/ 	.short	0x0101
        /*05da*/ 	.byte	0x3f
	.zero		1


	//   ....[24]....
        /*05dc*/ 	.word	0x000082d0
        /*05e0*/ 	.word	0x00000002
        /*05e4*/ 	.word	0x00000000
        /*05e8*/ 	.short	0x0101
        /*05ea*/ 	.byte	0x3f
	.zero		1


	//   ....[25]....
        /*05ec*/ 	.word	0x0000a770
        /*05f0*/ 	.word	0x00000038
        /*05f4*/ 	.word	0x00038800
        /*05f8*/ 	.short	0x010a
        /*05fa*/ 	.byte	0x3f
	.zero		1


	//   ....[26]....
        /*05fc*/ 	.word	0x0000ab20
        /*0600*/ 	.word	0x00000008
        /*0604*/ 	.word	0x00000000
        /*0608*/ 	.short	0x010a
        /*060a*/ 	.byte	0x3f
	.zero		1


	//   ....[27]....
        /*060c*/ 	.word	0x0000ab80
        /*0610*/ 	.word	0x00000008
        /*0614*/ 	.word	0x00000000
        /*0618*/ 	.short	0x010a
        /*061a*/ 	.byte	0x3f
	.zero		1


	//   ....[28]....
        /*061c*/ 	.word	0x0000af30
        /*0620*/ 	.word	0x00000038
        /*0624*/ 	.word	0x00038810
        /*0628*/ 	.short	0x010a
        /*062a*/ 	.byte	0x3f
	.zero		1


	//   ....[29]....
        /*062c*/ 	.word	0x0000b030
        /*0630*/ 	.word	0x00000008
        /*0634*/ 	.word	0x00000000
        /*0638*/ 	.short	0x010a
        /*063a*/ 	.byte	0x3f
	.zero		1


	//   ....[30]....
        /*063c*/ 	.word	0x0000b090
        /*0640*/ 	.word	0x00000008
        /*0644*/ 	.word	0x00000000
        /*0648*/ 	.short	0x010a
        /*064a*/ 	.byte	0x3f
	.zero		1


	//   ....[31]....
        /*064c*/ 	.word	0x0000cc10
        /*0650*/ 	.word	0x00000003
        /*0654*/ 	.word	0x00000000
        /*0658*/ 	.short	0x0101
        /*065a*/ 	.byte	0x3f
	.zero		1


	//   ....[32]....
        /*065c*/ 	.word	0x000113f0
        /*0660*/ 	.word	0x00000000
        /*0664*/ 	.word	0x00000000
        /*0668*/ 	.short	0x0101
        /*066a*/ 	.byte	0x3f
	.zero		1


	//   ....[33]....
        /*066c*/ 	.word	0x00011af0
        /*0670*/ 	.word	0x00000004
        /*0674*/ 	.word	0x00000000
        /*0678*/ 	.short	0x010a
        /*067a*/ 	.byte	0x3f
	.zero		1


	//   ....[34]....
        /*067c*/ 	.word	0x00011b90
        /*0680*/ 	.word	0x00000006
        /*0684*/ 	.word	0x00000000
        /*0688*/ 	.short	0x010a
        /*068a*/ 	.byte	0x3f
	.zero		1


	//   ....[35]....
        /*068c*/ 	.word	0x00011fb0
        /*0690*/ 	.word	0x0000000c
        /*0694*/ 	.word	0x00000000
        /*0698*/ 	.short	0x010a
        /*069a*/ 	.byte	0x3f
	.zero		1


	//   ....[36]....
        /*069c*/ 	.word	0x00012010
        /*06a0*/ 	.word	0x0000000c
        /*06a4*/ 	.word	0x00000000
        /*06a8*/ 	.short	0x010a
        /*06aa*/ 	.byte	0x3f
	.zero		1


	//   ....[37]....
        /*06ac*/ 	.word	0x00013b60
        /*06b0*/ 	.word	0x00000002
        /*06b4*/ 	.word	0x00000000
        /*06b8*/ 	.short	0x0101
        /*06ba*/ 	.byte	0x3f
	.zero		1


	//   ....[38]....
        /*06bc*/ 	.word	0x00018980
        /*06c0*/ 	.word	0x00000002
        /*06c4*/ 	.word	0x00000000
        /*06c8*/ 	.short	0x0101
        /*06ca*/ 	.byte	0x3f
	.zero		1


	//   ....[39]....
        /*06cc*/ 	.word	0x00018b60
        /*06d0*/ 	.word	0x00000005
        /*06d4*/ 	.word	0x00000000
        /*06d8*/ 	.short	0x010a
        /*06da*/ 	.byte	0x3f
	.zero		1


	//   ....[40]....
        /*06dc*/ 	.word	0x00018c60
        /*06e0*/ 	.word	0x00000004
        /*06e4*/ 	.word	0x00000000
        /*06e8*/ 	.short	0x010a
        /*06ea*/ 	.byte	0x3f
	.zero		1


	//   ....[41]....
        /*06ec*/ 	.word	0x000190a0
        /*06f0*/ 	.word	0x0000000c
        /*06f4*/ 	.word	0x00000000
        /*06f8*/ 	.short	0x010a
        /*06fa*/ 	.byte	0x3f
	.zero		1


	//   ....[42]....
        /*06fc*/ 	.word	0x000191a0
        /*0700*/ 	.word	0x00000004
        /*0704*/ 	.word	0x00000000
        /*0708*/ 	.short	0x010a
        /*070a*/ 	.byte	0x3f
	.zero		1


	//   ....[43]....
        /*070c*/ 	.word	0x0001aeb0
        /*0710*/ 	.word	0x0000000c
        /*0714*/ 	.word	0x00000000
        /*0718*/ 	.short	0x0101
        /*071a*/ 	.byte	0x3f
	.zero		1


	//   ....[44]....
        /*071c*/ 	.word	0x000231f0
        /*0720*/ 	.word	0x00000004
        /*0724*/ 	.word	0x00000000
        /*0728*/ 	.short	0x0101
        /*072a*/ 	.byte	0x3f
	.zero		1


	//   ....[45]....
        /*072c*/ 	.word	0x00024810
        /*0730*/ 	.word	0x000000ff
        /*0734*/ 	.word	0x00000000
        /*0738*/ 	.short	0x0101
        /*073a*/ 	.byte	0x04
	.zero		1


	//   ....[46]....
        /*073c*/ 	.word	0x000282b0
        /*0740*/ 	.word	0x000000ff
        /*0744*/ 	.word	0x00038840
        /*0748*/ 	.short	0x010a
        /*074a*/ 	.byte	0x26
	.zero		1


	//   ....[47]....
        /*074c*/ 	.word	0x00028c80
        /*0750*/ 	.word	0x000000ff
        /*0754*/ 	.word	0x00038800
        /*0758*/ 	.short	0x0107
        /*075a*/ 	.byte	0x26
	.zero		1


	//   ....[48]....
        /*075c*/ 	.word	0x00028d00
        /*0760*/ 	.word	0x000000ff
        /*0764*/ 	.word	0x00038800
        /*0768*/ 	.short	0x0101
        /*076a*/ 	.byte	0x26
	.zero		1


	//   ....[49]....
        /*076c*/ 	.word	0x00029bf0
        /*0770*/ 	.word	0x000000ff
        /*0774*/ 	.word	0x00038810
        /*0778*/ 	.short	0x0107
        /*077a*/ 	.byte	0x26
	.zero		1


	//   ....[50]....
        /*077c*/ 	.word	0x00029c50
        /*0780*/ 	.word	0x000000ff
        /*0784*/ 	.word	0x00038810
        /*0788*/ 	.short	0x0101
        /*078a*/ 	.byte	0x26
	.zero		1


	//   ....[51]....
        /*078c*/ 	.word	0x00029c60
        /*0790*/ 	.word	0x000000ff
        /*0794*/ 	.word	0x00038820
        /*0798*/ 	.short	0x010a
        /*079a*/ 	.byte	0x26
	.zero		1


	//   ....[52]....
        /*079c*/ 	.word	0x00029cc0
        /*07a0*/ 	.word	0x000000ff
        /*07a4*/ 	.word	0x00038860
        /*07a8*/ 	.short	0x010a
        /*07aa*/ 	.byte	0x26
	.zero		1


	//   ....[53]....
        /*07ac*/ 	.word	0x0002a880
        /*07b0*/ 	.word	0x000000ff
        /*07b4*/ 	.word	0x00038848
        /*07b8*/ 	.short	0x010a
        /*07ba*/ 	.byte	0x26
	.zero		1


	//   ....[54]....
        /*07bc*/ 	.word	0x0002aa50
        /*07c0*/ 	.word	0x000000ff
        /*07c4*/ 	.word	0x00038868
        /*07c8*/ 	.short	0x010a
        /*07ca*/ 	.byte	0x26
	.zero		1


	//   ....[55]....
        /*07cc*/ 	.word	0x0002b3e0
        /*07d0*/ 	.word	0x000000ff
        /*07d4*/ 	.word	0x00038840
        /*07d8*/ 	.short	0x010a
        /*07da*/ 	.byte	0x26
	.zero		1


	//   ....[56]....
        /*07dc*/ 	.word	0x0002b5c0
        /*07e0*/ 	.word	0x000000ff
        /*07e4*/ 	.word	0x00038860
        /*07e8*/ 	.short	0x010a
        /*07ea*/ 	.byte	0x26
	.zero		1


	//   ....[57]....
        /*07ec*/ 	.word	0x0002bf80
        /*07f0*/ 	.word	0x000000ff
        /*07f4*/ 	.word	0x00038848
        /*07f8*/ 	.short	0x010a
        /*07fa*/ 	.byte	0x26
	.zero		1


	//   ....[58]....
        /*07fc*/ 	.word	0x0002c160
        /*0800*/ 	.word	0x000000ff
        /*0804*/ 	.word	0x00038868
        /*0808*/ 	.short	0x010a
        /*080a*/ 	.byte	0x26
	.zero		1


	//   ....[59]....
        /*080c*/ 	.word	0x0002c970
        /*0810*/ 	.word	0x00000002
        /*0814*/ 	.word	0x00038820
        /*0818*/ 	.short	0x010a
        /*081a*/ 	.byte	0x3f
	.zero		1


	//   ....[60]....
        /*081c*/ 	.word	0x0002caf0
        /*0820*/ 	.word	0x00000008
        /*0824*/ 	.word	0x00000000
        /*0828*/ 	.short	0x010a
        /*082a*/ 	.byte	0x3f
	.zero		1


	//   ....[61]....
        /*082c*/ 	.word	0x0002cb60
        /*0830*/ 	.word	0x00000003
        /*0834*/ 	.word	0x00000000
        /*0838*/ 	.short	0x010a
        /*083a*/ 	.byte	0x3f
	.zero		1


	//   ....[62]....
        /*083c*/ 	.word	0x0002cbc0
        /*0840*/ 	.word	0x00000006
        /*0844*/ 	.word	0x00000000
        /*0848*/ 	.short	0x010a
        /*084a*/ 	.byte	0x3f
	.zero		1


	//   ....[63]....
        /*084c*/ 	.word	0x0002cbf0
        /*0850*/ 	.word	0x00000003
        /*0854*/ 	.word	0x00000000
        /*0858*/ 	.short	0x010a
        /*085a*/ 	.byte	0x3f
	.zero		1


	//   ....[64]....
        /*085c*/ 	.word	0x0002cc50
        /*0860*/ 	.word	0x00000038
        /*0864*/ 	.word	0x00038800
        /*0868*/ 	.short	0x010a
        /*086a*/ 	.byte	0x3f
	.zero		1


	//   ....[65]....
        /*086c*/ 	.word	0x0002cca0
        /*0870*/ 	.word	0x00000008
        /*0874*/ 	.word	0x00000000
        /*0878*/ 	.short	0x010a
        /*087a*/ 	.byte	0x3f
	.zero		1


	//   ....[66]....
        /*087c*/ 	.word	0x0002ccf0
        /*0880*/ 	.word	0x00000038
        /*0884*/ 	.word	0x00038810
        /*0888*/ 	.short	0x010a
        /*088a*/ 	.byte	0x3f
	.zero		1


	//   ....[67]....
        /*088c*/ 	.word	0x0002cd40
        /*0890*/ 	.word	0x00000008
        /*0894*/ 	.word	0x00000000
        /*0898*/ 	.short	0x010a
        /*089a*/ 	.byte	0x3f
	.zero		1


	//   ....[68]....
        /*089c*/ 	.word	0x0002cd90
        /*08a0*/ 	.word	0x00000006
        /*08a4*/ 	.word	0x00000000
        /*08a8*/ 	.short	0x010a
        /*08aa*/ 	.byte	0x3f
	.zero		1


	//   ....[69]....
        /*08ac*/ 	.word	0x0002cde0
        /*08b0*/ 	.word	0x0000000c
        /*08b4*/ 	.word	0x00000000
        /*08b8*/ 	.short	0x010a
        /*08ba*/ 	.byte	0x3f
	.zero		1


	//   ....[70]....
        /*08bc*/ 	.word	0x0002ce30
        /*08c0*/ 	.word	0x00000004
        /*08c4*/ 	.word	0x00000000
        /*08c8*/ 	.short	0x010a
        /*08ca*/ 	.byte	0x3f
	.zero		1


	//   ....[71]....
        /*08cc*/ 	.word	0x0002ce80
        /*08d0*/ 	.word	0x00000004
        /*08d4*/ 	.word	0x00000000
        /*08d8*/ 	.short	0x010a
        /*08da*/ 	.byte	0x3f
	.zero		1


	//   ....[72]....
        /*08dc*/ 	.word	0x0002cfe0
        /*08e0*/ 	.word	0x00000003
        /*08e4*/ 	.word	0x00038840
        /*08e8*/ 	.short	0x010a
        /*08ea*/ 	.byte	0x3f
	.zero		1


	//   ....[73]....
        /*08ec*/ 	.word	0x0002e000
        /*08f0*/ 	.word	0x00000003
        /*08f4*/ 	.word	0x00038820
        /*08f8*/ 	.short	0x010a
        /*08fa*/ 	.byte	0x3f
	.zero		1


	//   ....[74]....
        /*08fc*/ 	.word	0x0002e060
        /*0900*/ 	.word	0x00000003
        /*0904*/ 	.word	0x00038860
        /*0908*/ 	.short	0x010a
        /*090a*/ 	.byte	0x3f
	.zero		1


	//   ....[75]....
        /*090c*/ 	.word	0x0002e0c0
        /*0910*/ 	.word	0x00000003
        /*0914*/ 	.word	0x00038848
        /*0918*/ 	.short	0x010a
        /*091a*/ 	.byte	0x3f
	.zero		1


	//   ....[76]....
        /*091c*/ 	.word	0x0002e120
        /*0920*/ 	.word	0x00000003
        /*0924*/ 	.word	0x00038868
        /*0928*/ 	.short	0x010a
        /*092a*/ 	.byte	0x3f
	.zero		1


	//   ....[77]....
        /*092c*/ 	.word	0x0002e180
        /*0930*/ 	.word	0x00000003
        /*0934*/ 	.word	0x00038840
        /*0938*/ 	.short	0x010a
        /*093a*/ 	.byte	0x3f
	.zero		1


	//   ....[78]....
        /*093c*/ 	.word	0x0002e1e0
        /*0940*/ 	.word	0x00000003
        /*0944*/ 	.word	0x00038860
        /*0948*/ 	.short	0x010a
        /*094a*/ 	.byte	0x3f
	.zero		1


	//   ....[79]....
        /*094c*/ 	.word	0x0002e240
        /*0950*/ 	.word	0x00000003
        /*0954*/ 	.word	0x00038848
        /*0958*/ 	.short	0x010a
        /*095a*/ 	.byte	0x3f
	.zero		1


	//   ....[80]....
        /*095c*/ 	.word	0x0002e2a0
        /*0960*/ 	.word	0x00000003
        /*0964*/ 	.word	0x00038868
        /*0968*/ 	.short	0x010a
        /*096a*/ 	.byte	0x3f
	.zero		1


	//   ....[81]....
        /*096c*/ 	.word	0x0002e2f0
        /*0970*/ 	.word	0x00000002
        /*0974*/ 	.word	0x00038820
        /*0978*/ 	.short	0x010a
        /*097a*/ 	.byte	0x3f
	.zero		1


	//   ....[82]....
        /*097c*/ 	.word	0x0002e490
        /*0980*/ 	.word	0x00000008
        /*0984*/ 	.word	0x00000000
        /*0988*/ 	.short	0x010a
        /*098a*/ 	.byte	0x3f
	.zero		1


	//   ....[83]....
        /*098c*/ 	.word	0x0002e4e0
        /*0990*/ 	.word	0x00000003
        /*0994*/ 	.word	0x00000000
        /*0998*/ 	.short	0x010a
        /*099a*/ 	.byte	0x3f
	.zero		1


	//   ....[84]....
        /*099c*/ 	.word	0x0002e530
        /*09a0*/ 	.word	0x00000006
        /*09a4*/ 	.word	0x00000000
        /*09a8*/ 	.short	0x010a
        /*09aa*/ 	.byte	0x3f
	.zero		1


	//   ....[85]....
        /*09ac*/ 	.word	0x0002e8f0
        /*09b0*/ 	.word	0x00000014
        /*09b4*/ 	.word	0x00000000
        /*09b8*/ 	.short	0x010a
        /*09ba*/ 	.byte	0x3f
	.zero		1


	//   ....[86]....
        /*09bc*/ 	.word	0x0002ea30
        /*09c0*/ 	.word	0x0000000b
        /*09c4*/ 	.word	0x00000000
        /*09c8*/ 	.short	0x010a
        /*09ca*/ 	.byte	0x3f
	.zero		1


	//   ....[87]....
        /*09cc*/ 	.word	0x0002f090
        /*09d0*/ 	.word	0x00000038
        /*09d4*/ 	.word	0x00000000
        /*09d8*/ 	.short	0x010a
        /*09da*/ 	.byte	0x3f
	.zero		1


	//   ....[88]....
        /*09dc*/ 	.word	0x0002f1d0
        /*09e0*/ 	.word	0x00000012
        /*09e4*/ 	.word	0x00000000
        /*09e8*/ 	.short	0x010a
        /*09ea*/ 	.byte	0x3f
	.zero		1


	//   ....[89]....
        /*09ec*/ 	.word	0x00031640
        /*09f0*/ 	.word	0x00000014
        /*09f4*/ 	.word	0x00000000
        /*09f8*/ 	.short	0x0101
        /*09fa*/ 	.byte	0x3f
	.zero		1


	//   ....[90]....
        /*09fc*/ 	.word	0x00040290
        /*0a00*/ 	.word	0x00000004
        /*0a04*/ 	.word	0x00000000
        /*0a08*/ 	.short	0x0101
        /*0a0a*/ 	.byte	0x3f
	.zero		1


	//   ....[91]....
        /*0a0c*/ 	.word	0x000402c0
        /*0a10*/ 	.word	0x0000000b
        /*0a14*/ 	.word	0x00000000
        /*0a18*/ 	.short	0x010a
        /*0a1a*/ 	.byte	0x3f
	.zero		1


	//   ....[92]....
        /*0a1c*/ 	.word	0x00040310
        /*0a20*/ 	.word	0x00000012
        /*0a24*/ 	.word	0x00000000
        /*0a28*/ 	.short	0x010a
        /*0a2a*/ 	.byte	0x3f
	.zero		1


	//----- nvinfo : EIATTR_NUM_MBARRIERS
	.align		4
.L_803:
        /*0a2c*/ 	.byte	0x03, 0x38
        /*0a2e*/ 	.short	0x0017


	//----- nvinfo : EIATTR_EXIT_INSTR_OFFSETS
	.align		4
        /*0a30*/ 	.byte	0x04, 0x1c
        /*0a32*/ 	.short	(.L_805 - .L_804)


	//   ....[0]....
.L_804:
        /*0a34*/ 	.word	0x0002cc40


	//----- nvinfo : EIATTR_MAX_THREADS
	.align		4
.L_805:
        /*0a38*/ 	.byte	0x04, 0x05
        /*0a3a*/ 	.short	(.L_807 - .L_806)
.L_806:
        /*0a3c*/ 	.word	0x00000180
        /*0a40*/ 	.word	0x00000001
        /*0a44*/ 	.word	0x00000001


	//----- nvinfo : EIATTR_CRS_STACK_SIZE
	.align		4
.L_807:
        /*0a48*/ 	.byte	0x04, 0x1e
        /*0a4a*/ 	.short	(.L_809 - .L_808)
.L_808:
        /*0a4c*/ 	.word	0x00000000


	//----- nvinfo : EIATTR_CBANK_PARAM_SIZE
	.align		4
.L_809:
        /*0a50*/ 	.byte	0x03, 0x19
        /*0a52*/ 	.short	0x0b70


	//----- nvinfo : EIATTR_PARAM_CBANK
	.align		4
        /*0a54*/ 	.byte	0x04, 0x0a
        /*0a56*/ 	.short	(.L_811 - .L_810)
	.align		4
.L_810:
        /*0a58*/ 	.word	index@(.nv.constant0._ZN7cutlass13device_kernelIN5flash11enable_sm90INS1_16FlashAttnFwdSm90INS1_25CollectiveMainloopFwdSm90ILi2EN4cute5tupleIJNS5_1CILi1EEES8_S8_EEENS6_IJNS7_ILi64EEESA_SA_EEELi512ENS_10bfloat16_tEfNS_4arch4Sm90ELb0ELb1ELb1ELb0ELb0ELb0ELb1ELb0ELb0ELb1ELb1ELb0EEENS1_21CollectiveEpilogueFwdINS6_IJSA_NS7_ILi512EEESA_EEES9_SC_SE_Li256ELb0ELb1ELb1ELb0EEENS1_19SingleTileSchedulerILb0ELb1ELb1ELi64EEEEEEEEEvNT_6ParamsE)
        /*0a5c*/ 	.short	0x0210
        /*0a5e*/ 	.short	0x0b70


	//----- nvinfo : EIATTR_SW_WAR
	.align		4
.L_811:
        /*0a60*/ 	.byte	0x04, 0x36
        /*0a62*/ 	.short	(.L_813 - .L_812)
.L_812:
        /*0a64*/ 	.word	0x00000008
.L_813:


//--------------------- .nv.info._ZN7cutlass13device_kernelIN5flash11enable_sm90INS1_16FlashAttnFwdSm90INS1_25CollectiveMainloopFwdSm90ILi2EN4cute5tupleIJNS5_1CILi1EEES8_S8_EEENS6_IJNS7_ILi64EEESA_SA_EEELi512ENS_10bfloat16_tEfNS_4arch4Sm90ELb0ELb1ELb1ELb1ELb0ELb0ELb0ELb0ELb0ELb1ELb1ELb0EEENS1_21CollectiveEpilogueFwdINS6_IJSA_NS7_ILi512EEESA_EEES9_SC_SE_Li256ELb1ELb1ELb1ELb0EEENS1_36VarlenDynamicPersistentTileSchedulerILi64ELi64ELi256ELi128ELb1ELb1ELb1ELb1ELb0ELb1EEEEEEEEEvNT_6ParamsE --------------------------
	.section	.nv.info._ZN7cutlass13device_kernelIN5flash11enable_sm90INS1_16FlashAttnFwdSm90INS1_25CollectiveMainloopFwdSm90ILi2EN4cute5tupleIJNS5_1CILi1EEES8_S8_EEENS6_IJNS7_ILi64EEESA_SA_EEELi512ENS_10bfloat16_tEfNS_4arch4Sm90ELb0ELb1ELb1ELb1ELb0ELb0ELb0ELb0ELb0ELb1ELb1ELb0EEENS1_21CollectiveEpilogueFwdINS6_IJSA_NS7_ILi512EEESA_EEES9_SC_SE_Li256ELb1ELb1ELb1ELb0EEENS1_36VarlenDynamicPersistentTileSchedulerILi64ELi64ELi256ELi128ELb1ELb1ELb1ELb1ELb0ELb1EEEEEEEEEvNT_6ParamsE,"",@"SHT_CUDA_INFO"
	.sectionflags	@""
	.align	4


	//----- nvinfo : EIATTR_CUDA_API_VERSION
	.align		4
        /*0000*/ 	.byte	0x04, 0x37
        /*0002*/ 	.short	(.L_815 - .L_814)
.L_814:
        /*0004*/ 	.word	0x00000082


	//----- nvinfo : EIATTR_KPARAM_INFO
	.align		4
.L_815:
        /*0008*/ 	.byte	0x04, 0x17
        /*000a*/ 	.short	(.L_817 - .L_816)
.L_816:
        /*000c*/ 	.word	0x00000000
        /*0010*/ 	.short	0x0000
        /*0012*/ 	.short	0x0070
        /*0014*/ 	.byte	0x00, 0xf0, 0x01, 0x2a


	//----- nvinfo : EIATTR_SPARSE_MMA_MASK
	.align		4
.L_817:
        /*0018*/ 	.byte	0x03, 0x50
        /*001a*/ 	.short	0x0000


	//----- nvinfo : EIATTR_MAXREG_COUNT
	.align		4
        /*001c*/ 	.byte	0x03, 0x1b
        /*001e*/ 	.short	0x00a8


	//----- nvinfo : EIATTR_NUM_BARRIERS
	.align		4
        /*0020*/ 	.byte	0x02, 0x4c
        /*0022*/ 	.byte	0x10
	.zero		1


	//----- nvinfo : EIATTR_EXTERNS
	.align		4
        /*0024*/ 	.byte	0x04, 0x0f
        /*0026*/ 	.short	(.L_819 - .L_818)


	//   ....[0]....
	.align		4
.L_818:
        /*0028*/ 	.word	index@(__assertfail)


	//----- nvinfo : EIATTR_ANNOTATIONS
	.align		4
.L_819:
        /*002c*/ 	.byte	0x04, 0x55
        /*002e*/ 	.short	(.L_821 - .L_820)


	//   ....[0]....
.L_820:
        /* <DEDUP_REMOVED lines=70> */


	//----- nvinfo : EIATTR_MERCURY_ISA_VERSION
	.align		4
.L_821:
        /*0480*/ 	.byte	0x03, 0x5f
        /*0482*/ 	.short	0x0101


	//----- nvinfo : EIATTR_UNUSED_LOAD_BYTE_OFFSET
	.align		4
        /*0484*/ 	.byte	0x04, 0x44
        /*0486*/ 	.short	(.L_823 - .L_822)


	//   ....[0]....
.L_822:
        /*0488*/ 	.word	0x00000a10
        /*048c*/ 	.word	0x0000fff0


	//   ....[1]....
        /*0490*/ 	.word	0x0000eaf0
        /*0494*/ 	.word	0x0000fff0


	//----- nvinfo : EIATTR_INT_WARP_WIDE_INSTR_OFFSETS
	.align		4
.L_823:
        /*0498*/ 	.byte	0x04, 0x31
        /*049a*/ 	.short	(.L_825 - .L_824)


	//   ....[0]....
.L_824:
        /*049c*/ 	.word	0x00000130


	//   ....[1]....
        /*04a0*/ 	.word	0x00000170


	//   ....[2]....
        /*04a4*/ 	.word	0x000001e0


	//   ....[3]....
        /*04a8*/ 	.word	0x00015250


	//   ....[4]....
        /*04ac*/ 	.word	0x000152e0


	//   ....[5]....
        /*04b0*/ 	.word	0x00019c20


	//   ....[6]....
        /*04b4*/ 	.word	0x00019cb0


	//----- nvinfo : EIATTR_COOP_GROUP_MASK_REGIDS
	.align		4
.L_825:
        /*04b8*/ 	.byte	0x04, 0x29
        /*04ba*/ 	.short	(.L_827 - .L_826)


	//   ....[0]....
.L_826:
        /*04bc*/ 	.word	0xffffffff


	//   ....[1]....
        /*04c0*/ 	.word	0xffffffff


	//   ....[2]....
        /*04c4*/ 	.word	0xffffffff


	//   ....[3]....
        /*04c8*/ 	.word	0xffffffff


	//   ....[4]....
        /*04cc*/ 	.word	0xffffffff


	//   ....[5]....
        /*04d0*/ 	.word	0xffffffff


	//   ....[6]....
        /*04d4*/ 	.word	0xffffffff


	//   ....[7]....
        /*04d8*/ 	.word	0xffffffff


	//   ....[8]....
        /*04dc*/ 	.word	0xffffffff


	//   ....[9]....
        /*04e0*/ 	.word	0xffffffff


	//   ....[10]....
        /*04e4*/ 	.word	0xffffffff


	//   ....[11]....
        /*04e8*/ 	.word	0xffffffff


	//   ....[12]....
        /*04ec*/ 	.word	0xffffffff


	//   ....[13]....
        /*04f0*/ 	.word	0xffffffff


	//   ....[14]....
        /*04f4*/ 	.word	0xffffffff


	//   ....[15]....
        /*04f8*/ 	.word	0xffffffff


	//   ....[16]....
        /*04fc*/ 	.word	0xffffffff


	//   ....[17]....
        /*0500*/ 	.word	0xffffffff


	//   ....[18]....
        /*0504*/ 	.word	0xffffffff


	//   ....[19]....
        /*0508*/ 	.word	0xffffffff


	//   ....[20]....
        /*050c*/ 	.word	0xffffffff


	//   ....[21]....
        /*0510*/ 	.word	0xffffffff


	//   ....[22]....
        /*0514*/ 	.word	0xffffffff


	//   ....[23]....
        /*0518*/ 	.word	0xffffffff


	//   ....[24]....
        /*051c*/ 	.word	0xffffffff


	//   ....[25]....
        /*0520*/ 	.word	0xffffffff


	//   ....[26]....
        /*0524*/ 	.word	0xffffffff


	//   ....[27]....
        /*0528*/ 	.word	0xffffffff


	//   ....[28]....
        /*052c*/ 	.word	0xffffffff


	//   ....[29]....
        /*0530*/ 	.word	0xffffffff


	//   ....[30]....
        /*0534*/ 	.word	0xffffffff


	//   ....[31]....
        /*0538*/ 	.word	0xffffffff


	//   ....[32]....
        /*053c*/ 	.word	0xffffffff


	//   ....[33]....
        /*0540*/ 	.word	0xffffffff


	//   ....[34]....
        /*0544*/ 	.word	0xffffffff


	//   ....[35]....
        /*0548*/ 	.word	0xffffffff


	//   ....[36]....
        /*054c*/ 	.word	0xffffffff


	//   ....[37]....
        /*0550*/ 	.word	0xffffffff


	//   ....[38]....
        /*0554*/ 	.word	0xffffffff


	//   ....[39]....
        /*0558*/ 	.word	0xffffffff


	//   ....[40]....
        /*055c*/ 	.word	0xffffffff


	//   ....[41]....
        /*0560*/ 	.word	0xffffffff


	//   ....[42]....
        /*0564*/ 	.word	0xffffffff


	//   ....[43]....
        /*0568*/ 	.word	0xffffffff


	//   ....[44]....
        /*056c*/ 	.word	0xffffffff


	//   ....[45]....
        /*0570*/ 	.word	0xffffffff


	//   ....[46]....
        /*0574*/ 	.word	0xffffffff


	//   ....[47]....
        /*0578*/ 	.word	0xffffffff


	//   ....[48]....
        /*057c*/ 	.word	0xffffffff


	//   ....[49]....
        /*0580*/ 	.word	0xffffffff


	//   ....[50]....
        /*0584*/ 	.word	0xffffffff


	//   ....[51]....
        /*0588*/ 	.word	0xffffffff


	//   ....[52]....
        /*058c*/ 	.word	0xffffffff


	//   ....[53]....
        /*0590*/ 	.word	0xffffffff


	//   ....[54]....
        /*0594*/ 	.word	0xffffffff


	//   ....[55]....
        /*0598*/ 	.word	0xffffffff


	//   ....[56]....
        /*059c*/ 	.word	0xffffffff


	//   ....[57]....
        /*05a0*/ 	.word	0xffffffff


	//   ....[58]....
        /*05a4*/ 	.word	0xffffffff


	//   ....[59]....
        /*05a8*/ 	.word	0xffffffff


	//   ....[60]....
        /*05ac*/ 	.word	0xffffffff


	//   ....[61]....
        /*05b0*/ 	.word	0xffffffff


	//   ....[62]....
        /*05b4*/ 	.word	0xffffffff


	//   ....[63]....
        /*05b8*/ 	.word	0xffffffff


	//   ....[64]....
        /*05bc*/ 	.word	0xffffffff


	//   ....[65]....
        /*05c0*/ 	.word	0xffffffff


	//   ....[66]....
        /*05c4*/ 	.word	0xffffffff


	//   ....[67]....
        /*05c8*/ 	.word	0xffffffff


	//   ....[68]....
        /*05cc*/ 	.word	0xffffffff


	//   ....[69]....
        /*05d0*/ 	.word	0xffffffff


	//   ....[70]....
        /*05d4*/ 	.word	0xffffffff


	//   ....[71]....
        /*05d8*/ 	.word	0xffffffff


	//   ....[72]....
        /*05dc*/ 	.word	0xffffffff


	//   ....[73]....
        /*05e0*/ 	.word	0xffffffff


	//   ....[74]....
        /*05e4*/ 	.word	0xffffffff


	//   ....[75]....
        /*05e8*/ 	.word	0xffffffff


	//   ....[76]....
        /*05ec*/ 	.word	0xffffffff


	//   ....[77]....
        /*05f0*/ 	.word	0xffffffff


	//   ....[78]....
        /*05f4*/ 	.word	0xffffffff


	//   ....[79]....
        /*05f8*/ 	.word	0xffffffff


	//   ....[80]....
        /*05fc*/ 	.word	0xffffffff


	//   ....[81]....
        /*0600*/ 	.word	0xffffffff


	//   ....[82]....
        /*0604*/ 	.word	0xffffffff


	//   ....[83]....
        /*0608*/ 	.word	0xffffffff


	//   ....[84]....
        /*060c*/ 	.word	0xffffffff


	//   ....[85]....
        /*0610*/ 	.word	0xffffffff


	//   ....[86]....
        /*0614*/ 	.word	0xffffffff


	//   ....[87]....
        /*0618*/ 	.word	0xffffffff


	//   ....[88]....
        /*061c*/ 	.word	0xffffffff


	//   ....[89]....
        /*0620*/ 	.word	0xffffffff


	//   ....[90]....
        /*0624*/ 	.word	0xffffffff


	//   ....[91]....
        /*0628*/ 	.word	0xffffffff


	//   ....[92]....
        /*062c*/ 	.word	0xffffffff


	//   ....[93]....
        /*0630*/ 	.word	0xffffffff


	//   ....[94]....
        /*0634*/ 	.word	0xffffffff


	//   ....[95]....
        /*0638*/ 	.word	0xffffffff


	//   ....[96]....
        /*063c*/ 	.word	0xffffffff


	//   ....[97]....
        /*0640*/ 	.word	0xffffffff


	//   ....[98]....
        /*0644*/ 	.word	0xffffffff


	//   ....[99]....
        /*0648*/ 	.word	0xffffffff


	//   ....[100]....
        /*064c*/ 	.word	0xffffffff


	//   ....[101]....
        /*0650*/ 	.word	0x0500000f


	//   ....[102]....
        /*0654*/ 	.word	0x0500000f


	//   ....[103]....
        /*0658*/ 	.word	0x0500000f


	//   ....[104]....
        /*065c*/ 	.word	0x0500000f


	//   ....[105]....
        /*0660*/ 	.word	0x0500000f


	//   ....[106]....
        /*0664*/ 	.word	0x0500000f


	//   ....[107]....
        /*0668*/ 	.word	0x0500000f


	//   ....[108]....
        /*066c*/ 	.word	0x0500000f


	//   ....[109]....
        /*0670*/ 	.word	0x0500000f


	//   ....[110]....
        /*0674*/ 	.word	0x0500000f


	//   ....[111]....
        /*0678*/ 	.word	0x0500000f


	//   ....[112]....
        /*067c*/ 	.word	0x0500000f


	//   ....[113]....
        /*0680*/ 	.word	0x0500000f


	//   ....[114]....
        /*0684*/ 	.word	0x0500000f


	//   ....[115]....
        /*0688*/ 	.word	0x0500000f


	//   ....[116]....
        /*068c*/ 	.word	0x0500000f


	//   ....[117]....
        /*0690*/ 	.word	0x0500000f


	//   ....[118]....
        /*0694*/ 	.word	0x0500000f


	//   ....[119]....
        /*0698*/ 	.word	0x0500000f


	//   ....[120]....
        /*069c*/ 	.word	0x0500000f


	//   ....[121]....
        /*06a0*/ 	.word	0x0500000f


	//   ....[122]....
        /*06a4*/ 	.word	0x0500000f


	//   ....[123]....
        /*06a8*/ 	.word	0x0500000f


	//   ....[124]....
        /*06ac*/ 	.word	0x0500000f


	//   ....[125]....
        /*06b0*/ 	.word	0x0500000f


	//   ....[126]....
        /*06b4*/ 	.word	0x0500000f


	//   ....[127]....
        /*06b8*/ 	.word	0x0500000f


	//   ....[128]....
        /*06bc*/ 	.word	0x0500000f


	//----- nvinfo : EIATTR_COOP_GROUP_INSTR_OFFSETS
	.align		4
.L_827:
        /*06c0*/ 	.byte	0x04, 0x28
        /*06c2*/ 	.short	(.L_829 - .L_828)


	//   ....[0]....
.L_828:
        /*06c4*/ 	.word	0x00000060


	//   ....[1]....
        /*06c8*/ 	.word	0x00000140


	//   ....[2]....
        /*06cc*/ 	.word	0x00000190


	//   ....[3]....
        /*06d0*/ 	.word	0x00000380


	//   ....[4]....
        /*06d4*/ 	.word	0x000004e0


	//   ....[5]....
        /*06d8*/ 	.word	0x00000600


	//   ....[6]....
        /*06dc*/ 	.word	0x00000760


	//   ....[7]....
        /*06e0*/ 	.word	0x00002440


	//   ....[8]....
        /*06e4*/ 	.word	0x00004860


	//   ....[9]....
        /*06e8*/ 	.word	0x00005060


	//   ....[10]....
        /*06ec*/ 	.word	0x00005a40


	//   ....[11]....
        /*06f0*/ 	.word	0x00005ef0


	//   ....[12]....
        /*06f4*/ 	.word	0x00006000


	//   ....[13]....
        /*06f8*/ 	.word	0x00006370


	//   ....[14]....
        /*06fc*/ 	.word	0x000063e0


	//   ....[15]....
        /*0700*/ 	.word	0x00006d40


	//   ....[16]....
        /*0704*/ 	.word	0x00007480


	//   ....[17]....
        /*0708*/ 	.word	0x00007890


	//   ....[18]....
        /*070c*/ 	.word	0x00007fe0


	//   ....[19]....
        /*0710*/ 	.word	0x00008130


	//   ....[20]....
        /*0714*/ 	.word	0x00008680


	//   ....[21]....
        /*0718*/ 	.word	0x000086e0


	//   ....[22]....
        /*071c*/ 	.word	0x00009840


	//   ....[23]....
        /*0720*/ 	.word	0x0000a190


	//   ....[24]....
        /*0724*/ 	.word	0x0000a1c0


	//   ....[25]....
        /*0728*/ 	.word	0x0000aaf0


	//   ....[26]....
        /*072c*/ 	.word	0x0000ab70


	//   ....[27]....
        /*0730*/ 	.word	0x0000b7d0


	//   ....[28]....
        /*0734*/ 	.word	0x0000bc80


	//   ....[29]....
        /*0738*/ 	.word	0x0000c1f0


	//   ....[30]....
        /*073c*/ 	.word	0x0000c8c0


	//   ....[31]....
        /*0740*/ 	.word	0x0000c970


	//   ....[32]....
        /*0744*/ 	.word	0x0000d0c0


	//   ....[33]....
        /*0748*/ 	.word	0x0000d290


	//   ....[34]....
        /*074c*/ 	.word	0x0000dfb0


	//   ....[35]....
        /*0750*/ 	.word	0x0000dff0


	//   ....[36]....
        /*0754*/ 	.word	0x0000e080


	//   ....[37]....
        /*0758*/ 	.word	0x0000e0e0


	//   ....[38]....
        /*075c*/ 	.word	0x0000e110


	//   ....[39]....
        /*0760*/ 	.word	0x0000f8f0


	//   ....[40]....
        /*0764*/ 	.word	0x0000fcd0


	//   ....[41]....
        /*0768*/ 	.word	0x0000fcf0


	//   ....[42]....
        /*076c*/ 	.word	0x0000fd00


	//   ....[43]....
        /*0770*/ 	.word	0x0000fd10


	//   ....[44]....
        /*0774*/ 	.word	0x00010940


	//   ....[45]....
        /*0778*/ 	.word	0x00010970


	//   ....[46]....
        /*077c*/ 	.word	0x00010c20


	//   ....[47]....
        /*0780*/ 	.word	0x00010c40


	//   ....[48]....
        /*0784*/ 	.word	0x00011320


	//   ....[49]....
        /*0788*/ 	.word	0x00011330


	//   ....[50]....
        /*078c*/ 	.word	0x00011b80


	//   ....[51]....
        /*0790*/ 	.word	0x00011ba0


	//   ....[52]....
        /*0794*/ 	.word	0x00012f20


	//   ....[53]....
        /*0798*/ 	.word	0x00012f60


	//   ....[54]....
        /*079c*/ 	.word	0x000131a0


	//   ....[55]....
        /*07a0*/ 	.word	0x000131c0


	//   ....[56]....
        /*07a4*/ 	.word	0x00013480


	//   ....[57]....
        /*07a8*/ 	.word	0x00013690


	//   ....[58]....
        /*07ac*/ 	.word	0x000136c0


	//   ....[59]....
        /*07b0*/ 	.word	0x000136f0


	//   ....[60]....
        /*07b4*/ 	.word	0x00013720


	//   ....[61]....
        /*07b8*/ 	.word	0x00013750


	//   ....[62]....
        /*07bc*/ 	.word	0x00013780


	//   ....[63]....
        /*07c0*/ 	.word	0x00013920


	//   ....[64]....
        /*07c4*/ 	.word	0x00013950


	//   ....[65]....
        /*07c8*/ 	.word	0x00013980


	//   ....[66]....
        /*07cc*/ 	.word	0x000139b0


	//   ....[67]....
        /*07d0*/ 	.word	0x000139e0


	//   ....[68]....
        /*07d4*/ 	.word	0x00013a10


	//   ....[69]....
        /*07d8*/ 	.word	0x00013ab0


	//   ....[70]....
        /*07dc*/ 	.word	0x00013ae0


	//   ....[71]....
        /*07e0*/ 	.word	0x00013af0


	//   ....[72]....
        /*07e4*/ 	.word	0x00013b20


	//   ....[73]....
        /*07e8*/ 	.word	0x00015820


	//   ....[74]....
        /*07ec*/ 	.word	0x000162c0


	//   ....[75]....
        /*07f0*/ 	.word	0x000162e0


	//   ....[76]....
        /*07f4*/ 	.word	0x00016390


	//   ....[77]....
        /*07f8*/ 	.word	0x000163a0


	//   ....[78]....
        /*07fc*/ 	.word	0x00016420


	//   ....[79]....
        /*0800*/ 	.word	0x00016430


	//   ....[80]....
        /*0804*/ 	.word	0x00016440


	//   ....[81]....
        /*0808*/ 	.word	0x00016450


	//   ....[82]....
        /*080c*/ 	.word	0x00019f40


	//   ....[83]....
        /*0810*/ 	.word	0x00019f70


	//   ....[84]....
        /*0814*/ 	.word	0x00019fd0


	//   ....[85]....
        /*0818*/ 	.word	0x0001a000


	//   ....[86]....
        /*081c*/ 	.word	0x0001a030


	//   ....[87]....
        /*0820*/ 	.word	0x0001a060


	//   ....[88]....
        /*0824*/ 	.word	0x0001a090


	//   ....[89]....
        /*0828*/ 	.word	0x0001a0c0


	//   ....[90]....
        /*082c*/ 	.word	0x0001a280


	//   ....[91]....
        /*0830*/ 	.word	0x0001a2b0


	//   ....[92]....
        /*0834*/ 	.word	0x0001a2e0


	//   ....[93]....
        /*0838*/ 	.word	0x0001a310


	//   ....[94]....
        /*083c*/ 	.word	0x0001a340


	//   ....[95]....
        /*0840*/ 	.word	0x0001a370


	//   ....[96]....
        /*0844*/ 	.word	0x0001a440


	//   ....[97]....
        /*0848*/ 	.word	0x0001a460


	//   ....[98]....
        /*084c*/ 	.word	0x0001a470


	//   ....[99]....
        /*0850*/ 	.word	0x0001a4f0


	//   ....[100]....
        /*0854*/ 	.word	0x0001b020


	//   ....[101]....
        /*0858*/ 	.word	0x0001b730


	//   ....[102]....
        /*085c*/ 	.word	0x0001b8f0


	//   ....[103]....
        /*0860*/ 	.word	0x0001b940


	//   ....[104]....
        /*0864*/ 	.word	0x0001b9a0


	//   ....[105]....
        /*0868*/ 	.word	0x0001ba90


	//   ....[106]....
        /*086c*/ 	.word	0x0001baf0


	//   ....[107]....
        /*0870*/ 	.word	0x0001bbe0


	//   ....[108]....
        /*0874*/ 	.word	0x0001bc40


	//   ....[109]....
        /*0878*/ 	.word	0x0001bd10


	//   ....[110]....
        /*087c*/ 	.word	0x0001c040


	//   ....[111]....
        /*0880*/ 	.word	0x0001c0e0


	//   ....[112]....
        /*0884*/ 	.word	0x0001c280


	//   ....[113]....
        /*0888*/ 	.word	0x0001c2f0


	//   ....[114]....
        /*088c*/ 	.word	0x0001c360


	//   ....[115]....
        /*0890*/ 	.word	0x0001c3d0


	//   ....[116]....
        /*0894*/ 	.word	0x0001c440


	//   ....[117]....
        /*0898*/ 	.word	0x0001c4c0


	//   ....[118]....
        /*089c*/ 	.word	0x0001c550


	//   ....[119]....
        /*08a0*/ 	.word	0x0001c5f0


	//   ....[120]....
        /*08a4*/ 	.word	0x0001c660


	//   ....[121]....
        /*08a8*/ 	.word	0x0001c6d0


	//   ....[122]....
        /*08ac*/ 	.word	0x0001c740


	//   ....[123]....
        /*08b0*/ 	.word	0x0001c7c0


	//   ....[124]....
        /*08b4*/ 	.word	0x0001c830


	//   ....[125]....
        /*08b8*/ 	.word	0x0001c8e0


	//   ....[126]....
        /*08bc*/ 	.word	0x0001c930


	//   ....[127]....
        /*08c0*/ 	.word	0x0001c9e0


	//   ....[128]....
        /*08c4*/ 	.word	0x0001cb10


	//----- nvinfo : EIATTR_REG_RECONFIG
	.align		4
.L_829:
        /*08c8*/ 	.byte	0x01, 0x54
	.zero		2


	//----- nvinfo : EIATTR_SYSCALL_OFFSETS
	.align		4
        /*08cc*/ 	.byte	0x04, 0x46
        /*08ce*/ 	.short	(.L_831 - .L_830)


	//   ....[0]....
.L_830:
        /*08d0*/ 	.word	0x00004a30


	//   ....[1]....
        /*08d4*/ 	.word	0x00015450


	//   ....[2]....
        /*08d8*/ 	.word	0x000155a0


	//   ....[3]....
        /*08dc*/ 	.word	0x00015690


	//   ....[4]....
        /*08e0*/ 	.word	0x00015ea0


	//----- nvinfo : EIATTR_MBARRIER_INSTR_OFFSETS
	.align		4
.L_831:
        /*08e4*/ 	.byte	0x04, 0x39
        /*08e6*/ 	.short	(.L_833 - .L_832)


	//   ....[0]....
.L_832:
        /*08e8*/ 	.word	0x00000270
        /*08ec*/ 	.word	0x000000ff
        /*08f0*/ 	.word	0x00028c00
        /*08f4*/ 	.short	0x0100
        /*08f6*/ 	.byte	0x08
	.zero		1


	//   ....[1]....
        /*08f8*/ 	.word	0x00000280
        /*08fc*/ 	.word	0x000000ff
        /*0900*/ 	.word	0x00028c20
        /*0904*/ 	.short	0x0100
        /*0906*/ 	.byte	0x08
	.zero		1


	//   ....[2]....
        /*0908*/ 	.word	0x00000330
        /*090c*/ 	.word	0x000000ff
        /*0910*/ 	.word	0x00028c30
        /*0914*/ 	.short	0x0100
        /*0916*/ 	.byte	0x06
	.zero		1


	//   ....[3]....
        /*0918*/ 	.word	0x00000340
        /*091c*/ 	.word	0x000000ff
        /*0920*/ 	.word	0x00028c40
        /*0924*/ 	.short	0x0100
        /*0926*/ 	.byte	0x06
	.zero		1


	//   ....[4]....
        /*0928*/ 	.word	0x00000350
        /*092c*/ 	.word	0x000000ff
        /*0930*/ 	.word	0x00028c38
        /*0934*/ 	.short	0x0100
        /*0936*/ 	.byte	0x06
	.zero		1


	//   ....[5]....
        /*0938*/ 	.word	0x00000360
        /*093c*/ 	.word	0x000000ff
        /*0940*/ 	.word	0x00028c48
        /*0944*/ 	.short	0x0100
        /*0946*/ 	.byte	0x06
	.zero		1


	//   ....[6]....
        /*0948*/ 	.word	0x00000490
        /*094c*/ 	.word	0x000000ff
        /*0950*/ 	.word	0x00028c50
        /*0954*/ 	.short	0x0100
        /*0956*/ 	.byte	0x08
	.zero		1


	//   ....[7]....
        /*0958*/ 	.word	0x000004a0
        /*095c*/ 	.word	0x000000ff
        /*0960*/ 	.word	0x00028c60
        /*0964*/ 	.short	0x0100
        /*0966*/ 	.byte	0x08
	.zero		1


	//   ....[8]....
        /*0968*/ 	.word	0x000004b0
        /*096c*/ 	.word	0x000000ff
        /*0970*/ 	.word	0x00028c58
        /*0974*/ 	.short	0x0100
        /*0976*/ 	.byte	0x08
	.zero		1


	//   ....[9]....
        /*0978*/ 	.word	0x000004c0
        /*097c*/ 	.word	0x000000ff
        /*0980*/ 	.word	0x00028c68
        /*0984*/ 	.short	0x0100
        /*0986*/ 	.byte	0x08
	.zero		1


	//   ....[10]....
        /*0988*/ 	.word	0x000005b0
        /*098c*/ 	.word	0x000000ff
        /*0990*/ 	.word	0x00028c70
        /*0994*/ 	.short	0x0100
        /*0996*/ 	.byte	0x06
	.zero		1


	//   ....[11]....
        /*0998*/ 	.word	0x000005c0
        /*099c*/ 	.word	0x000000ff
        /*09a0*/ 	.word	0x00028c80
        /*09a4*/ 	.short	0x0100
        /*09a6*/ 	.byte	0x06
	.zero		1


	//   ....[12]....
        /*09a8*/ 	.word	0x000005d0
        /*09ac*/ 	.word	0x000000ff
        /*09b0*/ 	.word	0x00028c78
        /*09b4*/ 	.short	0x0100
        /*09b6*/ 	.byte	0x06
	.zero		1


	//   ....[13]....
        /*09b8*/ 	.word	0x000005e0
        /*09bc*/ 	.word	0x000000ff
        /*09c0*/ 	.word	0x00028c88
        /*09c4*/ 	.short	0x0100
        /*09c6*/ 	.byte	0x06
	.zero		1


	//   ....[14]....
        /*09c8*/ 	.word	0x00000710
        /*09cc*/ 	.word	0x000000ff
        /*09d0*/ 	.word	0x00028c90
        /*09d4*/ 	.short	0x0100
        /*09d6*/ 	.byte	0x08
	.zero		1


	//   ....[15]....
        /*09d8*/ 	.word	0x00000720
        /*09dc*/ 	.word	0x000000ff
        /*09e0*/ 	.word	0x00028ca0
        /*09e4*/ 	.short	0x0100
        /*09e6*/ 	.byte	0x08
	.zero		1


	//   ....[16]....
        /*09e8*/ 	.word	0x00000730
        /*09ec*/ 	.word	0x000000ff
        /*09f0*/ 	.word	0x00028c98
        /*09f4*/ 	.short	0x0100
        /*09f6*/ 	.byte	0x08
	.zero		1


	//   ....[17]....
        /*09f8*/ 	.word	0x00000740
        /*09fc*/ 	.word	0x000000ff
        /*0a00*/ 	.word	0x00028ca8
        /*0a04*/ 	.short	0x0100
        /*0a06*/ 	.byte	0x08
	.zero		1


	//   ....[18]....
        /*0a08*/ 	.word	0x00000870
        /*0a0c*/ 	.word	0x000000ff
        /*0a10*/ 	.word	0x00028cb0
        /*0a14*/ 	.short	0x0100
        /*0a16*/ 	.byte	0x08
	.zero		1


	//   ....[19]....
        /*0a18*/ 	.word	0x00000880
        /*0a1c*/ 	.word	0x000000ff
        /*0a20*/ 	.word	0x00028cc0
        /*0a24*/ 	.short	0x0100
        /*0a26*/ 	.byte	0x08
	.zero		1


	//   ....[20]....
        /*0a28*/ 	.word	0x00000890
        /*0a2c*/ 	.word	0x000000ff
        /*0a30*/ 	.word	0x00028cb8
        /*0a34*/ 	.short	0x0100
        /*0a36*/ 	.byte	0x08
	.zero		1


	//   ....[21]....
        /*0a38*/ 	.word	0x000008a0
        /*0a3c*/ 	.word	0x000000ff
        /*0a40*/ 	.word	0x00028cc8
        /*0a44*/ 	.short	0x0100
        /*0a46*/ 	.byte	0x08
	.zero		1


	//   ....[22]....
        /*0a48*/ 	.word	0x00002580
        /*0a4c*/ 	.word	0x000000ff
        /*0a50*/ 	.word	0x00028c50
        /*0a54*/ 	.short	0x010a
        /*0a56*/ 	.byte	0x17
	.zero		1


	//   ....[23]....
        /*0a58*/ 	.word	0x00002850
        /*0a5c*/ 	.word	0x00000000
        /*0a60*/ 	.word	0x00000000
        /*0a64*/ 	.short	0x0101
        /*0a66*/ 	.byte	0x3f
	.zero		1


	//   ....[24]....
        /*0a68*/ 	.word	0x000031b0
        /*0a6c*/ 	.word	0x000000ff
        /*0a70*/ 	.word	0x00028c50
        /*0a74*/ 	.short	0x010a
        /*0a76*/ 	.byte	0x17
	.zero		1


	//   ....[25]....
        /*0a78*/ 	.word	0x000031f0
        /*0a7c*/ 	.word	0x000000ff
        /*0a80*/ 	.word	0x00028c50
        /*0a84*/ 	.short	0x010a
        /*0a86*/ 	.byte	0x17
	.zero		1


	//   ....[26]....
        /*0a88*/ 	.word	0x000033d0
        /*0a8c*/ 	.word	0x00000000
        /*0a90*/ 	.word	0x00000000
        /*0a94*/ 	.short	0x0101
        /*0a96*/ 	.byte	0x3f
	.zero		1


	//   ....[27]....
        /*0a98*/ 	.word	0x00004ae0
        /*0a9c*/ 	.word	0x000000ff
        /*0aa0*/ 	.word	0x00028c00
        /*0aa4*/ 	.short	0x010a
        /*0aa6*/ 	.byte	0x2e
	.zero		1


	//   ....[28]....
        /*0aa8*/ 	.word	0x00004b60
        /*0aac*/ 	.word	0x00000007
        /*0ab0*/ 	.word	0x00028c30
        /*0ab4*/ 	.short	0x010a
        /*0ab6*/ 	.byte	0x3f
	.zero		1


	//   ....[29]....
        /*0ab8*/ 	.word	0x00004ba0
        /*0abc*/ 	.word	0x00000007
        /*0ac0*/ 	.word	0x00028c30
        /*0ac4*/ 	.short	0x010a
        /*0ac6*/ 	.byte	0x3f
	.zero		1


	//   ....[30]....
        /*0ac8*/ 	.word	0x00005170
        /*0acc*/ 	.word	0x00000004
        /*0ad0*/ 	.word	0x00000000
        /*0ad4*/ 	.short	0x0101
        /*0ad6*/ 	.byte	0x3f
	.zero		1


	//   ....[31]....
        /*0ad8*/ 	.word	0x00006a40
        /*0adc*/ 	.word	0x00000007
        /*0ae0*/ 	.word	0x00028c50
        /*0ae4*/ 	.short	0x010a
        /*0ae6*/ 	.byte	0x3f
	.zero		1


	//   ....[32]....
        /*0ae8*/ 	.word	0x00006a80
        /*0aec*/ 	.word	0x00000007
        /*0af0*/ 	.word	0x00028c50
        /*0af4*/ 	.short	0x010a
        /*0af6*/ 	.byte	0x3f
	.zero		1


	//   ....[33]....
        /*0af8*/ 	.word	0x00006d60
        /*0afc*/ 	.word	0x00000007
        /*0b00*/ 	.word	0x00000000
        /*0b04*/ 	.short	0x0101
        /*0b06*/ 	.byte	0x3f
	.zero		1


	//   ....[34]....
        /*0b08*/ 	.word	0x00006ff0
        /*0b0c*/ 	.word	0x000000ff
        /*0b10*/ 	.word	0x00028c30
        /*0b14*/ 	.short	0x010a
        /*0b16*/ 	.byte	0x1c
	.zero		1


	//   ....[35]....
        /*0b18*/ 	.word	0x00007030
        /*0b1c*/ 	.word	0x000000ff
        /*0b20*/ 	.word	0x00028c30
        /*0b24*/ 	.short	0x010a
        /*0b26*/ 	.byte	0x1c
	.zero		1


	//   ....[36]....
        /*0b28*/ 	.word	0x00007350
        /*0b2c*/ 	.word	0x00000008
        /*0b30*/ 	.word	0x00000000
        /*0b34*/ 	.short	0x0101
        /*0b36*/ 	.byte	0x3f
	.zero		1


	//   ....[37]....
        /*0b38*/ 	.word	0x00009580
        /*0b3c*/ 	.word	0x000000ff
        /*0b40*/ 	.word	0x00028c50
        /*0b44*/ 	.short	0x010a
        /*0b46*/ 	.byte	0x1c
	.zero		1


	//   ....[38]....
        /*0b48*/ 	.word	0x000095c0
        /*0b4c*/ 	.word	0x000000ff
        /*0b50*/ 	.word	0x00028c50
        /*0b54*/ 	.short	0x010a
        /*0b56*/ 	.byte	0x1c
	.zero		1


	//   ....[39]....
        /*0b58*/ 	.word	0x00009860
        /*0b5c*/ 	.word	0x000000a8
        /*0b60*/ 	.word	0x00000000
        /*0b64*/ 	.short	0x0101
        /*0b66*/ 	.byte	0x3f
	.zero		1


	//   ....[40]....
        /*0b68*/ 	.word	0x00009c70
        /*0b6c*/ 	.word	0x000000ff
        /*0b70*/ 	.word	0x00028c30
        /*0b74*/ 	.short	0x010a
        /*0b76*/ 	.byte	0x1a
	.zero		1


	//   ....[41]....
        /*0b78*/ 	.word	0x00009cb0
        /*0b7c*/ 	.word	0x000000ff
        /*0b80*/ 	.word	0x00028c30
        /*0b84*/ 	.short	0x010a
        /*0b86*/ 	.byte	0x1a
	.zero		1


	//   ....[42]....
        /*0b88*/ 	.word	0x0000af20
        /*0b8c*/ 	.word	0x000000a0
        /*0b90*/ 	.word	0x00000000
        /*0b94*/ 	.short	0x0101
        /*0b96*/ 	.byte	0x3f
	.zero		1


	//   ....[43]....
        /*0b98*/ 	.word	0x0000b540
        /*0b9c*/ 	.word	0x000000ff
        /*0ba0*/ 	.word	0x00028c50
        /*0ba4*/ 	.short	0x010a
        /*0ba6*/ 	.byte	0x1a
	.zero		1


	//   ....[44]....
        /*0ba8*/ 	.word	0x0000b580
        /*0bac*/ 	.word	0x000000ff
        /*0bb0*/ 	.word	0x00028c50
        /*0bb4*/ 	.short	0x010a
        /*0bb6*/ 	.byte	0x1a
	.zero		1


	//   ....[45]....
        /*0bb8*/ 	.word	0x0000b7f0
        /*0bbc*/ 	.word	0x00000009
        /*0bc0*/ 	.word	0x00000000
        /*0bc4*/ 	.short	0x0101
        /*0bc6*/ 	.byte	0x3f
	.zero		1


	//   ....[46]....
        /*0bc8*/ 	.word	0x0000b970
        /*0bcc*/ 	.word	0x000000ff
        /*0bd0*/ 	.word	0x00028c30
        /*0bd4*/ 	.short	0x010a
        /*0bd6*/ 	.byte	0x1b
	.zero		1


	//   ....[47]....
        /*0bd8*/ 	.word	0x0000b9b0
        /*0bdc*/ 	.word	0x000000ff
        /*0be0*/ 	.word	0x00028c30
        /*0be4*/ 	.short	0x010a
        /*0be6*/ 	.byte	0x1b
	.zero		1


	//   ....[48]....
        /*0be8*/ 	.word	0x0000bd90
        /*0bec*/ 	.word	0x00000008
        /*0bf0*/ 	.word	0x00000000
        /*0bf4*/ 	.short	0x0101
        /*0bf6*/ 	.byte	0x3f
	.zero		1


	//   ....[49]....
        /*0bf8*/ 	.word	0x0000dcf0
        /*0bfc*/ 	.word	0x000000ff
        /*0c00*/ 	.word	0x00028c50
        /*0c04*/ 	.short	0x010a
        /*0c06*/ 	.byte	0x1b
	.zero		1


	//   ....[50]....
        /*0c08*/ 	.word	0x0000dd30
        /*0c0c*/ 	.word	0x000000ff
        /*0c10*/ 	.word	0x00028c50
        /*0c14*/ 	.short	0x010a
        /*0c16*/ 	.byte	0x1b
	.zero		1


	//   ....[51]....
        /*0c18*/ 	.word	0x0000dfd0
        /*0c1c*/ 	.word	0x00000014
        /*0c20*/ 	.word	0x00000000
        /*0c24*/ 	.short	0x0101
        /*0c26*/ 	.byte	0x3f
	.zero		1


	//   ....[52]....
        /*0c28*/ 	.word	0x00010920
        /*0c2c*/ 	.word	0x000000ff
        /*0c30*/ 	.word	0x00000000
        /*0c34*/ 	.short	0x0101
        /*0c36*/ 	.byte	0x04
	.zero		1


	//   ....[53]....
        /*0c38*/ 	.word	0x00011280
        /*0c3c*/ 	.word	0x000000ff
        /*0c40*/ 	.word	0x00000000
        /*0c44*/ 	.short	0x0101
        /*0c46*/ 	.byte	0x04
	.zero		1


	//   ....[54]....
        /*0c48*/ 	.word	0x00015a80
        /*0c4c*/ 	.word	0x00000000
        /*0c50*/ 	.word	0x00028c40
        /*0c54*/ 	.short	0x010a
        /*0c56*/ 	.byte	0x3f
	.zero		1


	//   ....[55]....
        /*0c58*/ 	.word	0x00016540
        /*0c5c*/ 	.word	0x00000013
        /*0c60*/ 	.word	0x00028c00
        /*0c64*/ 	.short	0x0107
        /*0c66*/ 	.byte	0x3f
	.zero		1


	//   ....[56]....
        /*0c68*/ 	.word	0x00016630
        /*0c6c*/ 	.word	0x00000013
        /*0c70*/ 	.word	0x00028c00
        /*0c74*/ 	.short	0x0101
        /*0c76*/ 	.byte	0x3f
	.zero		1


	//   ....[57]....
        /*0c78*/ 	.word	0x00016650
        /*0c7c*/ 	.word	0x00000013
        /*0c80*/ 	.word	0x00028c20
        /*0c84*/ 	.short	0x010a
        /*0c86*/ 	.byte	0x3f
	.zero		1


	//   ....[58]....
        /*0c88*/ 	.word	0x00016730
        /*0c8c*/ 	.word	0x00000000
        /*0c90*/ 	.word	0x00028c60
        /*0c94*/ 	.short	0x010a
        /*0c96*/ 	.byte	0x3f
	.zero		1


	//   ....[59]....
        /*0c98*/ 	.word	0x00017420
        /*0c9c*/ 	.word	0x00000003
        /*0ca0*/ 	.word	0x00028c40
        /*0ca4*/ 	.short	0x010a
        /*0ca6*/ 	.byte	0x3f
	.zero		1


	//   ....[60]....
        /*0ca8*/ 	.word	0x00017680
        /*0cac*/ 	.word	0x00000003
        /*0cb0*/ 	.word	0x00028c60
        /*0cb4*/ 	.short	0x010a
        /*0cb6*/ 	.byte	0x3f
	.zero		1


	//   ....[61]....
        /*0cb8*/ 	.word	0x00018230
        /*0cbc*/ 	.word	0x00000004
        /*0cc0*/ 	.word	0x00028c40
        /*0cc4*/ 	.short	0x010a
        /*0cc6*/ 	.byte	0x3f
	.zero		1


	//   ....[62]....
        /*0cc8*/ 	.word	0x00018480
        /*0ccc*/ 	.word	0x00000004
        /*0cd0*/ 	.word	0x00028c60
        /*0cd4*/ 	.short	0x010a
        /*0cd6*/ 	.byte	0x3f
	.zero		1


	//   ....[63]....
        /*0cd8*/ 	.word	0x00018fc0
        /*0cdc*/ 	.word	0x00000004
        /*0ce0*/ 	.word	0x00028c40
        /*0ce4*/ 	.short	0x010a
        /*0ce6*/ 	.byte	0x3f
	.zero		1


	//   ....[64]....
        /*0ce8*/ 	.word	0x00019220
        /*0cec*/ 	.word	0x00000004
        /*0cf0*/ 	.word	0x00028c60
        /*0cf4*/ 	.short	0x010a
        /*0cf6*/ 	.byte	0x3f
	.zero		1


	//   ....[65]....
        /*0cf8*/ 	.word	0x0001afa0
        /*0cfc*/ 	.word	0x00000000
        /*0d00*/ 	.word	0x00028c20
        /*0d04*/ 	.short	0x010a
        /*0d06*/ 	.byte	0x3f
	.zero		1


	//   ....[66]....
        /*0d08*/ 	.word	0x0001b160
        /*0d0c*/ 	.word	0x00000006
        /*0d10*/ 	.word	0x00000000
        /*0d14*/ 	.short	0x010a
        /*0d16*/ 	.byte	0x3f
	.zero		1


	//   ....[67]....
        /*0d18*/ 	.word	0x0001b1d0
        /*0d1c*/ 	.word	0x00000007
        /*0d20*/ 	.word	0x00000000
        /*0d24*/ 	.short	0x010a
        /*0d26*/ 	.byte	0x3f
	.zero		1


	//   ....[68]....
        /*0d28*/ 	.word	0x0001b240
        /*0d2c*/ 	.word	0x00000004
        /*0d30*/ 	.word	0x00000000
        /*0d34*/ 	.short	0x010a
        /*0d36*/ 	.byte	0x3f
	.zero		1


	//   ....[69]....
        /*0d38*/ 	.word	0x0001b270
        /*0d3c*/ 	.word	0x00000003
        /*0d40*/ 	.word	0x00000000
        /*0d44*/ 	.short	0x010a
        /*0d46*/ 	.byte	0x3f
	.zero		1


	//   ....[70]....
        /*0d48*/ 	.word	0x0001b2e0
        /*0d4c*/ 	.word	0x00000003
        /*0d50*/ 	.word	0x00028c50
        /*0d54*/ 	.short	0x010a
        /*0d56*/ 	.byte	0x3f
	.zero		1


	//   ....[71]....
        /*0d58*/ 	.word	0x0001b340
        /*0d5c*/ 	.word	0x00000003
        /*0d60*/ 	.word	0x00028c50
        /*0d64*/ 	.short	0x010a
        /*0d66*/ 	.byte	0x3f
	.zero		1


	//   ....[72]....
        /*0d68*/ 	.word	0x0001b3a0
        /*0d6c*/ 	.word	0x00000003
        /*0d70*/ 	.word	0x00028c00
        /*0d74*/ 	.short	0x010a
        /*0d76*/ 	.byte	0x3f
	.zero		1


	//   ....[73]....
        /*0d78*/ 	.word	0x0001b3f0
        /*0d7c*/ 	.word	0x00000007
        /*0d80*/ 	.word	0x00028c30
        /*0d84*/ 	.short	0x010a
        /*0d86*/ 	.byte	0x3f
	.zero		1


	//   ....[74]....
        /*0d88*/ 	.word	0x0001b440
        /*0d8c*/ 	.word	0x00000007
        /*0d90*/ 	.word	0x00028c50
        /*0d94*/ 	.short	0x010a
        /*0d96*/ 	.byte	0x3f
	.zero		1


	//   ....[75]....
        /*0d98*/ 	.word	0x0001b4a0
        /*0d9c*/ 	.word	0x00000008
        /*0da0*/ 	.word	0x00028c30
        /*0da4*/ 	.short	0x010a
        /*0da6*/ 	.byte	0x3f
	.zero		1


	//   ....[76]....
        /*0da8*/ 	.word	0x0001b4f0
        /*0dac*/ 	.word	0x000000a8
        /*0db0*/ 	.word	0x00028c50
        /*0db4*/ 	.short	0x010a
        /*0db6*/ 	.byte	0x3f
	.zero		1


	//   ....[77]....
        /*0db8*/ 	.word	0x0001b550
        /*0dbc*/ 	.word	0x00000006
        /*0dc0*/ 	.word	0x00028c30
        /*0dc4*/ 	.short	0x010a
        /*0dc6*/ 	.byte	0x3f
	.zero		1


	//   ....[78]....
        /*0dc8*/ 	.word	0x0001b5a0
        /*0dcc*/ 	.word	0x00000009
        /*0dd0*/ 	.word	0x00028c50
        /*0dd4*/ 	.short	0x010a
        /*0dd6*/ 	.byte	0x3f
	.zero		1


	//   ....[79]....
        /*0dd8*/ 	.word	0x0001b600
        /*0ddc*/ 	.word	0x00000006
        /*0de0*/ 	.word	0x00028c30
        /*0de4*/ 	.short	0x010a
        /*0de6*/ 	.byte	0x3f
	.zero		1


	//   ....[80]....
        /*0de8*/ 	.word	0x0001b650
        /*0dec*/ 	.word	0x00000014
        /*0df0*/ 	.word	0x00028c50
        /*0df4*/ 	.short	0x010a
        /*0df6*/ 	.byte	0x3f
	.zero		1


	//   ....[81]....
        /*0df8*/ 	.word	0x0001b7f0
        /*0dfc*/ 	.word	0x00000000
        /*0e00*/ 	.word	0x00028c40
        /*0e04*/ 	.short	0x010a
        /*0e06*/ 	.byte	0x3f
	.zero		1


	//   ....[82]....
        /*0e08*/ 	.word	0x0001bd50
        /*0e0c*/ 	.word	0x00000013
        /*0e10*/ 	.word	0x00028c20
        /*0e14*/ 	.short	0x010a
        /*0e16*/ 	.byte	0x3f
	.zero		1


	//   ....[83]....
        /*0e18*/ 	.word	0x0001bda0
        /*0e1c*/ 	.word	0x00000000
        /*0e20*/ 	.word	0x00028c60
        /*0e24*/ 	.short	0x010a
        /*0e26*/ 	.byte	0x3f
	.zero		1


	//   ....[84]....
        /*0e28*/ 	.word	0x0001bdf0
        /*0e2c*/ 	.word	0x00000003
        /*0e30*/ 	.word	0x00028c40
        /*0e34*/ 	.short	0x010a
        /*0e36*/ 	.byte	0x3f
	.zero		1


	//   ....[85]....
        /*0e38*/ 	.word	0x0001be40
        /*0e3c*/ 	.word	0x00000003
        /*0e40*/ 	.word	0x00028c60
        /*0e44*/ 	.short	0x010a
        /*0e46*/ 	.byte	0x3f
	.zero		1


	//   ....[86]....
        /*0e48*/ 	.word	0x0001be90
        /*0e4c*/ 	.word	0x00000004
        /*0e50*/ 	.word	0x00028c40
        /*0e54*/ 	.short	0x010a
        /*0e56*/ 	.byte	0x3f
	.zero		1


	//   ....[87]....
        /*0e58*/ 	.word	0x0001bee0
        /*0e5c*/ 	.word	0x00000004
        /*0e60*/ 	.word	0x00028c60
        /*0e64*/ 	.short	0x010a
        /*0e66*/ 	.byte	0x3f
	.zero		1


	//   ....[88]....
        /*0e68*/ 	.word	0x0001bf30
        /*0e6c*/ 	.word	0x00000004
        /*0e70*/ 	.word	0x00028c40
        /*0e74*/ 	.short	0x010a
        /*0e76*/ 	.byte	0x3f
	.zero		1


	//   ....[89]....
        /*0e78*/ 	.word	0x0001bf80
        /*0e7c*/ 	.word	0x00000004
        /*0e80*/ 	.word	0x00028c60
        /*0e84*/ 	.short	0x010a
        /*0e86*/ 	.byte	0x3f
	.zero		1


	//   ....[90]....
        /*0e88*/ 	.word	0x0001ca30
        /*0e8c*/ 	.word	0x00000000
        /*0e90*/ 	.word	0x00028c20
        /*0e94*/ 	.short	0x010a
        /*0e96*/ 	.byte	0x3f
	.zero		1


	//   ....[91]....
        /*0e98*/ 	.word	0x0001cbd0
        /*0e9c*/ 	.word	0x00000006
        /*0ea0*/ 	.word	0x00000000
        /*0ea4*/ 	.short	0x010a
        /*0ea6*/ 	.byte	0x3f
	.zero		1


	//   ....[92]....
        /*0ea8*/ 	.word	0x0001cc20
        /*0eac*/ 	.word	0x00000007
        /*0eb0*/ 	.word	0x00000000
        /*0eb4*/ 	.short	0x010a
        /*0eb6*/ 	.byte	0x3f
	.zero		1


	//   ....[93]....
        /*0eb8*/ 	.word	0x0001cc70
        /*0ebc*/ 	.word	0x00000004
        /*0ec0*/ 	.word	0x00000000
        /*0ec4*/ 	.short	0x010a
        /*0ec6*/ 	.byte	0x3f
	.zero		1


	//----- nvinfo : EIATTR_NUM_MBARRIERS
	.align		4
.L_833:
        /*0ec8*/ 	.byte	0x03, 0x38
        /*0eca*/ 	.short	0x0016


	//----- nvinfo : EIATTR_EXIT_INSTR_OFFSETS
	.align		4
        /*0ecc*/ 	.byte	0x04, 0x1c
        /*0ece*/ 	.short	(.L_835 - .L_834)


	//   ....[0]....
.L_834:
        /*0ed0*/ 	.word	0x00000a40


	//   ....[1]....
        /*0ed4*/ 	.word	0x00013420


	//   ....[2]....
        /*0ed8*/ 	.word	0x0001b2c0


	//----- nvinfo : EIATTR_MAX_THREADS
	.align		4
.L_835:
        /*0edc*/ 	.byte	0x04, 0x05
        /*0ede*/ 	.short	(.L_837 - .L_836)
.L_836:
        /*0ee0*/ 	.word	0x00000180
        /*0ee4*/ 	.word	0x00000001
        /*0ee8*/ 	.word	0x00000001


	//----- nvinfo : EIATTR_CRS_STACK_SIZE
	.align		4
.L_837:
        /*0eec*/ 	.byte	0x04, 0x1e
        /*0eee*/ 	.short	(.L_839 - .L_838)
.L_838:
        /*0ef0*/ 	.word	0x00000000


	//----- nvinfo : EIATTR_CBANK_PARAM_SIZE
	.align		4
.L_839:
        /*0ef4*/ 	.byte	0x03, 0x19
        /*0ef6*/ 	.short	0x0af0


	//----- nvinfo : EIATTR_PARAM_CBANK
	.align		4
        /*0ef8*/ 	.byte	0x04, 0x0a
        /*0efa*/ 	.short	(.L_841 - .L_840)
	.align		4
.L_840:
        /*0efc*/ 	.word	index@(.nv.constant0._ZN7cutlass13device_kernelIN5flash11enable_sm90INS1_16FlashAttnFwdSm90INS1_25CollectiveMainloopFwdSm90ILi2EN4cute5tupleIJNS5_1CILi1EEES8_S8_EEENS6_IJNS7_ILi64EEESA_SA_EEELi512ENS_10bfloat16_tEfNS_4arch4Sm90ELb0ELb1ELb1ELb1ELb0ELb0ELb0ELb0ELb0ELb1ELb1ELb0EEENS1_21CollectiveEpilogueFwdINS6_IJSA_NS7_ILi512EEESA_EEES9_SC_SE_Li256ELb1ELb1ELb1ELb0EEENS1_36VarlenDynamicPersistentTileSchedulerILi64ELi64ELi256ELi128ELb1ELb1ELb1ELb1ELb0ELb1EEEEEEEEEvNT_6ParamsE)
        /*0f00*/ 	.short	0x0210
        /*0f02*/ 	.short	0x0af0


	//----- nvinfo : EIATTR_SW_WAR
	.align		4
.L_841:
        /*0f04*/ 	.byte	0x04, 0x36
        /*0f06*/ 	.short	(.L_843 - .L_842)
.L_842:
        /*0f08*/ 	.word	0x00000008
.L_843:


//--------------------- .nv.info._ZN7cutlass13device_kernelIN5flash11enable_sm90INS1_16FlashAttnFwdSm90INS1_25CollectiveMainloopFwdSm90ILi2EN4cute5tupleIJNS5_1CILi1EEES8_S8_EEENS6_IJNS7_ILi64EEESA_SA_EEELi512ENS_10bfloat16_tEfNS_4arch4Sm90ELb0ELb1ELb1ELb1ELb0ELb1ELb0ELb0ELb0ELb1ELb1ELb0EEENS1_21CollectiveEpilogueFwdINS6_IJSA_NS7_ILi512EEESA_EEES9_SC_SE_Li256ELb1ELb1ELb1ELb0EEENS1_36VarlenDynamicPersistentTileSchedulerILi64ELi64ELi256ELi128ELb1ELb1ELb1ELb1ELb0ELb1EEEEEEEEEvNT_6ParamsE --------------------------
	.section	.nv.info._ZN7cutlass13device_kernelIN5flash11enable_sm90INS1_16FlashAttnFwdSm90INS1_25CollectiveMainloopFwdSm90ILi2EN4cute5tupleIJNS5_1CILi1EEES8_S8_EEENS6_IJNS7_ILi64EEESA_SA_EEELi512ENS_10bfloat16_tEfNS_4arch4Sm90ELb0ELb1ELb1ELb1ELb0ELb1ELb0ELb0ELb0ELb1ELb1ELb0EEENS1_21CollectiveEpilogueFwdINS6_IJSA_NS7_ILi512EEESA_EEES9_SC_SE_Li256ELb1ELb1ELb1ELb0EEENS1_36VarlenDynamicPersistentTileSchedulerILi64ELi64ELi256ELi128ELb1ELb1ELb1ELb1ELb0ELb1EEEEEEEEEvNT_6ParamsE,"",@"SHT_CUDA_INFO"
	.sectionflags	@""
	.align	4


	//----- nvinfo : EIATTR_CUDA_API_VERSION
	.align		4
        /*0000*/ 	.byte	0x04, 0x37
        /*0002*/ 	.short	(.L_845 - .L_844)
.L_844:
        /*0004*/ 	.word	0x00000082


	//----- nvinfo : EIATTR_KPARAM_INFO
	.align		4
.L_845:
        /*0008*/ 	.byte	0x04, 0x17
        /*000a*/ 	.short	(.L_847 - .L_846)
.L_846:
        /*000c*/ 	.word	0x00000000
        /*0010*/ 	.short	0x0000
        /*0012*/ 	.short	0x0070
        /*0014*/ 	.byte	0x00, 0xf0, 0x01, 0x2a


	//----- nvinfo : EIATTR_SPARSE_MMA_MASK
	.align		4
.L_847:
        /*0018*/ 	.byte	0x03, 0x50
        /*001a*/ 	.short	0x0000


	//----- nvinfo : EIATTR_MAXREG_COUNT
	.align		4
        /*001c*/ 	.byte	0x03, 0x1b
        /*001e*/ 	.short	0x00a8


	//----- nvinfo : EIATTR_NUM_BARRIERS
	.align		4
        /*0020*/ 	.byte	0x02, 0x4c
        /*0022*/ 	.byte	0x10
	.zero		1


	//----- nvinfo : EIATTR_EXTERNS
	.align		4
        /*0024*/ 	.byte	0x04, 0x0f
        /*0026*/ 	.short	(.L_849 - .L_848)


	//   ....[0]....
	.align		4
.L_848:
        /*0028*/ 	.word	index@(__assertfail)


	//----- nvinfo : EIATTR_ANNOTATIONS
	.align		4
.L_849:
        /*002c*/ 	.byte	0x04, 0x55
        /*002e*/ 	.short	(.L_851 - .L_850)


	//   ....[0]....
.L_850:
        /* <DEDUP_REMOVED lines=82> */


	//----- nvinfo : EIATTR_MERCURY_ISA_VERSION
	.align		4
.L_851:
        /*0538*/ 	.byte	0x03, 0x5f
        /*053a*/ 	.short	0x0101


	//----- nvinfo : EIATTR_UNUSED_LOAD_BYTE_OFFSET
	.align		4
        /*053c*/ 	.byte	0x04, 0x44
        /*053e*/ 	.short	(.L_853 - .L_852)


	//   ....[0]....
.L_852:
        /*0540*/ 	.word	0x00000a80
        /*0544*/ 	.word	0x0000fff0


	//   ....[1]....
        /*0548*/ 	.word	0x00015230
        /*054c*/ 	.word	0x0000fff0


	//----- nvinfo : EIATTR_INT_WARP_WIDE_INSTR_OFFSETS
	.align		4
.L_853:
        /*0550*/ 	.byte	0x04, 0x31
        /*0552*/ 	.short	(.L_855 - .L_854)


	//   ....[0]....
.L_854:
        /*0554*/ 	.word	0x00000190


	//   ....[1]....
        /*0558*/ 	.word	0x000001d0


	//   ....[2]....
        /*055c*/ 	.word	0x00000240


	//   ....[3]....
        /*0560*/ 	.word	0x0001dd60


	//   ....[4]....
        /*0564*/ 	.word	0x0001ddf0


	//   ....[5]....
        /*0568*/ 	.word	0x000226e0


	//   ....[6]....
        /*056c*/ 	.word	0x00022770


	//----- nvinfo : EIATTR_COOP_GROUP_MASK_REGIDS
	.align		4
.L_855:
        /*0570*/ 	.byte	0x04, 0x29
        /*0572*/ 	.short	(.L_857 - .L_856)


	//   ....[0]....
.L_856:
        /*0574*/ 	.word	0xffffffff


	//   ....[1]....
        /*0578*/ 	.word	0xffffffff


	//   ....[2]....
        /*057c*/ 	.word	0xffffffff


	//   ....[3]....
        /*0580*/ 	.word	0xffffffff


	//   ....[4]....
        /*0584*/ 	.word	0xffffffff


	//   ....[5]....
        /*0588*/ 	.word	0xffffffff


	//   ....[6]....
        /*058c*/ 	.word	0xffffffff


	//   ....[7]....
        /*0590*/ 	.word	0xffffffff


	//   ....[8]....
        /*0594*/ 	.word	0xffffffff


	//   ....[9]....
        /*0598*/ 	.word	0xffffffff


	//   ....[10]....
        /*059c*/ 	.word	0xffffffff


	//   ....[11]....
        /*05a0*/ 	.word	0xffffffff


	//   ....[12]....
        /*05a4*/ 	.word	0xffffffff


	//   ....[13]....
        /*05a8*/ 	.word	0xffffffff


	//   ....[14]....
        /*05ac*/ 	.word	0xffffffff


	//   ....[15]....
        /*05b0*/ 	.word	0xffffffff


	//   ....[16]....
        /*05b4*/ 	.word	0xffffffff


	//   ....[17]....
        /*05b8*/ 	.word	0xffffffff


	//   ....[18]....
        /*05bc*/ 	.word	0xffffffff


	//   ....[19]....
        /*05c0*/ 	.word	0xffffffff


	//   ....[20]....
        /*05c4*/ 	.word	0xffffffff


	//   ....[21]....
        /*05c8*/ 	.word	0xffffffff


	//   ....[22]....
        /*05cc*/ 	.word	0xffffffff


	//   ....[23]....
        /*05d0*/ 	.word	0xffffffff


	//   ....[24]....
        /*05d4*/ 	.word	0xffffffff


	//   ....[25]....
        /*05d8*/ 	.word	0xffffffff


	//   ....[26]....
        /*05dc*/ 	.word	0xffffffff


	//   ....[27]....
        /*05e0*/ 	.word	0xffffffff


	//   ....[28]....
        /*05e4*/ 	.word	0xffffffff


	//   ....[29]....
        /*05e8*/ 	.word	0xffffffff


	//   ....[30]....
        /*05ec*/ 	.word	0xffffffff


	//   ....[31]....
        /*05f0*/ 	.word	0xffffffff


	//   ....[32]....
        /*05f4*/ 	.word	0xffffffff


	//   ....[33]....
        /*05f8*/ 	.word	0xffffffff


	//   ....[34]....
        /*05fc*/ 	.word	0xffffffff


	//   ....[35]....
        /*0600*/ 	.word	0xffffffff


	//   ....[36]....
        /*0604*/ 	.word	0xffffffff


	//   ....[37]....
        /*0608*/ 	.word	0xffffffff


	//   ....[38]....
        /*060c*/ 	.word	0xffffffff


	//   ....[39]....
        /*0610*/ 	.word	0xffffffff


	//   ....[40]....
        /*0614*/ 	.word	0xffffffff


	//   ....[41]....
        /*0618*/ 	.word	0xffffffff


	//   ....[42]....
        /*061c*/ 	.word	0xffffffff


	//   ....[43]....
        /*0620*/ 	.word	0xffffffff


	//   ....[44]....
        /*0624*/ 	.word	0xffffffff


	//   ....[45]....
        /*0628*/ 	.word	0xffffffff


	//   ....[46]....
        /*062c*/ 	.word	0xffffffff


	//   ....[47]....
        /*0630*/ 	.word	0xffffffff


	//   ....[48]....
        /*0634*/ 	.word	0xffffffff


	//   ....[49]....
        /*0638*/ 	.word	0xffffffff


	//   ....[50]....
        /*063c*/ 	.word	0xffffffff


	//   ....[51]....
        /*0640*/ 	.word	0xffffffff


	//   ....[52]....
        /*0644*/ 	.word	0xffffffff


	//   ....[53]....
        /*0648*/ 	.word	0xffffffff


	//   ....[54]....
        /*064c*/ 	.word	0xffffffff


	//   ....[55]....
        /*0650*/ 	.word	0xffffffff


	//   ....[56]....
        /*0654*/ 	.word	0xffffffff


	//   ....[57]....
        /*0658*/ 	.word	0xffffffff


	//   ....[58]....
        /*065c*/ 	.word	0xffffffff


	//   ....[59]....
        /*0660*/ 	.word	0xffffffff


	//   ....[60]....
        /*0664*/ 	.word	0xffffffff


	//   ....[61]....
        /*0668*/ 	.word	0xffffffff


	//   ....[62]....
        /*066c*/ 	.word	0xffffffff


	//   ....[63]....
        /*0670*/ 	.word	0xffffffff


	//   ....[64]....
        /*0674*/ 	.word	0xffffffff


	//   ....[65]....
        /*0678*/ 	.word	0xffffffff


	//   ....[66]....
        /*067c*/ 	.word	0xffffffff


	//   ....[67]....
        /*0680*/ 	.word	0xffffffff


	//   ....[68]....
        /*0684*/ 	.word	0xffffffff


	//   ....[69]....
        /*0688*/ 	.word	0xffffffff


	//   ....[70]....
        /*068c*/ 	.word	0xffffffff


	//   ....[71]....
        /*0690*/ 	.word	0xffffffff


	//   ....[72]....
        /*0694*/ 	.word	0xffffffff


	//   ....[73]....
        /*0698*/ 	.word	0xffffffff


	//   ....[74]....
        /*069c*/ 	.word	0xffffffff


	//   ....[75]....
        /*06a0*/ 	.word	0xffffffff


	//   ....[76]....
        /*06a4*/ 	.word	0xffffffff


	//   ....[77]....
        /*06a8*/ 	.word	0xffffffff


	//   ....[78]....
        /*06ac*/ 	.word	0xffffffff


	//   ....[79]....
        /*06b0*/ 	.word	0xffffffff


	//   ....[80]....
        /*06b4*/ 	.word	0xffffffff


	//   ....[81]....
        /*06b8*/ 	.word	0xffffffff


	//   ....[82]....
        /*06bc*/ 	.word	0xffffffff


	//   ....[83]....
        /*06c0*/ 	.word	0xffffffff


	//   ....[84]....
        /*06c4*/ 	.word	0xffffffff


	//   ....[85]....
        /*06c8*/ 	.word	0xffffffff


	//   ....[86]....
        /*06cc*/ 	.word	0xffffffff


	//   ....[87]....
        /*06d0*/ 	.word	0xffffffff


	//   ....[88]....
        /*06d4*/ 	.word	0xffffffff


	//   ....[89]....
        /*06d8*/ 	.word	0xffffffff


	//   ....[90]....
        /*06dc*/ 	.word	0xffffffff


	//   ....[91]....
        /*06e0*/ 	.word	0xffffffff


	//   ....[92]....
        /*06e4*/ 	.word	0xffffffff


	//   ....[93]....
        /*06e8*/ 	.word	0xffffffff


	//   ....[94]....
        /*06ec*/ 	.word	0xffffffff


	//   ....[95]....
        /*06f0*/ 	.word	0xffffffff


	//   ....[96]....
        /*06f4*/ 	.word	0xffffffff


	//   ....[97]....
        /*06f8*/ 	.word	0xffffffff


	//   ....[98]....
        /*06fc*/ 	.word	0xffffffff


	//   ....[99]....
        /*0700*/ 	.word	0xffffffff


	//   ....[100]....
        /*0704*/ 	.word	0xffffffff


	//   ....[101]....
        /*0708*/ 	.word	0xffffffff


	//   ....[102]....
        /*070c*/ 	.word	0xffffffff


	//   ....[103]....
        /*0710*/ 	.word	0xffffffff


	//   ....[104]....
        /*0714*/ 	.word	0xffffffff


	//   ....[105]....
        /*0718*/ 	.word	0xffffffff


	//   ....[106]....
        /*071c*/ 	.word	0xffffffff


	//   ....[107]....
        /*0720*/ 	.word	0xffffffff


	//   ....[108]....
        /*0724*/ 	.word	0xffffffff


	//   ....[109]....
        /*0728*/ 	.word	0xffffffff


	//   ....[110]....
        /*072c*/ 	.word	0xffffffff


	//   ....[111]....
        /*0730*/ 	.word	0xffffffff


	//   ....[112]....
        /*0734*/ 	.word	0xffffffff


	//   ....[113]....
        /*0738*/ 	.word	0xffffffff


	//   ....[114]....
        /*073c*/ 	.word	0xffffffff


	//   ....[115]....
        /*0740*/ 	.word	0xffffffff


	//   ....[116]....
        /*0744*/ 	.word	0xffffffff


	//   ....[117]....
        /*0748*/ 	.word	0xffffffff


	//   ....[118]....
        /*074c*/ 	.word	0x0500000f


	//   ....[119]....
        /*0750*/ 	.word	0x0500000f


	//   ....[120]....
        /*0754*/ 	.word	0x0500000f


	//   ....[121]....
        /*0758*/ 	.word	0x0500000f


	//   ....[122]....
        /*075c*/ 	.word	0x0500000f


	//   ....[123]....
        /*0760*/ 	.word	0x0500000f


	//   ....[124]....
        /*0764*/ 	.word	0x0500000f


	//   ....[125]....
        /*0768*/ 	.word	0x0500000f


	//   ....[126]....
        /*076c*/ 	.word	0x0500000f


	//   ....[127]....
        /*0770*/ 	.word	0x0500000f


	//   ....[128]....
        /*0774*/ 	.word	0x0500000f


	//   ....[129]....
        /*0778*/ 	.word	0x0500000f


	//   ....[130]....
        /*077c*/ 	.word	0x0500000f


	//   ....[131]....
        /*0780*/ 	.word	0x0500000f


	//   ....[132]....
        /*0784*/ 	.word	0x0500000f


	//   ....[133]....
        /*0788*/ 	.word	0x0500000f


	//   ....[134]....
        /*078c*/ 	.word	0x0500000f


	//   ....[135]....
        /*0790*/ 	.word	0x0500000f


	//   ....[136]....
        /*0794*/ 	.word	0x0500000f


	//   ....[137]....
        /*0798*/ 	.word	0x0500000f


	//   ....[138]....
        /*079c*/ 	.word	0x0500000f


	//   ....[139]....
        /*07a0*/ 	.word	0x0500000f


	//   ....[140]....
        /*07a4*/ 	.word	0x0500000f


	//   ....[141]....
        /*07a8*/ 	.word	0x0500000f


	//   ....[142]....
        /*07ac*/ 	.word	0x0500000f


	//   ....[143]....
        /*07b0*/ 	.word	0x0500000f


	//   ....[144]....
        /*07b4*/ 	.word	0x0500000f


	//   ....[145]....
        /*07b8*/ 	.word	0x0500000f


	//   ....[146]....
        /*07bc*/ 	.word	0x0500000f


	//   ....[147]....
        /*07c0*/ 	.word	0x0500000f


	//   ....[148]....
        /*07c4*/ 	.word	0x0500000f


	//   ....[149]....
        /*07c8*/ 	.word	0x0500000f


	//   ....[150]....
        /*07cc*/ 	.word	0x0500000f


	//   ....[151]....
        /*07d0*/ 	.word	0x0500000f


	//   ....[152]....
        /*07d4*/ 	.word	0x0500000f


	//   ....[153]....
        /*07d8*/ 	.word	0x0500000f


	//   ....[154]....
        /*07dc*/ 	.word	0x0500000f


	//   ....[155]....
        /*07e0*/ 	.word	0x0500000f


	//   ....[156]....
        /*07e4*/ 	.word	0x0500000f


	//   ....[157]....
        /*07e8*/ 	.word	0x0500000f


	//   ....[158]....
        /*07ec*/ 	.word	0x0500000f


	//   ....[159]....
        /*07f0*/ 	.word	0x0500000f


	//   ....[160]....
        /*07f4*/ 	.word	0x0500000f


	//   ....[161]....
        /*07f8*/ 	.word	0x0500000f


	//   ....[162]....
        /*07fc*/ 	.word	0x0500000f


	//----- nvinfo : EIATTR_COOP_GROUP_INSTR_OFFSETS
	.align		4
.L_857:
        /*0800*/ 	.byte	0x04, 0x28
        /*0802*/ 	.short	(.L_859 - .L_858)


	//   ....[0]....
.L_858:
        /*0804*/ 	.word	0x00000060


	//   ....[1]....
        /*0808*/ 	.word	0x000001a0


	//   ....[2]....
        /*080c*/ 	.word	0x000001f0


	//   ....[3]....
        /*0810*/ 	.word	0x000003e0


	//   ....[4]....
        /*0814*/ 	.word	0x00000540


	//   ....[5]....
        /*0818*/ 	.word	0x00000660


	//   ....[6]....
        /*081c*/ 	.word	0x000007c0


	//   ....[7]....
        /*0820*/ 	.word	0x000057e0


	//   ....[8]....
        /*0824*/ 	.word	0x00007d20


	//   ....[9]....
        /*0828*/ 	.word	0x000084c0


	//   ....[10]....
        /*082c*/ 	.word	0x000084d0


	//   ....[11]....
        /*0830*/ 	.word	0x000084e0


	//   ....[12]....
        /*0834*/ 	.word	0x000084f0


	//   ....[13]....
        /*0838*/ 	.word	0x00008810


	//   ....[14]....
        /*083c*/ 	.word	0x00008820


	//   ....[15]....
        /*0840*/ 	.word	0x00008830


	//   ....[16]....
        /*0844*/ 	.word	0x00008840


	//   ....[17]....
        /*0848*/ 	.word	0x00009b10


	//   ....[18]....
        /*084c*/ 	.word	0x00009b20


	//   ....[19]....
        /*0850*/ 	.word	0x00009b30


	//   ....[20]....
        /*0854*/ 	.word	0x00009b40


	//   ....[21]....
        /*0858*/ 	.word	0x00009da0


	//   ....[22]....
        /*085c*/ 	.word	0x00009db0


	//   ....[23]....
        /*0860*/ 	.word	0x00009dc0


	//   ....[24]....
        /*0864*/ 	.word	0x00009dd0


	//   ....[25]....
        /*0868*/ 	.word	0x0000b6b0


	//   ....[26]....
        /*086c*/ 	.word	0x0000bee0


	//   ....[27]....
        /*0870*/ 	.word	0x0000c4d0


	//   ....[28]....
        /*0874*/ 	.word	0x0000c5a0


	//   ....[29]....
        /*0878*/ 	.word	0x0000c8e0


	//   ....[30]....
        /*087c*/ 	.word	0x0000c940


	//   ....[31]....
        /*0880*/ 	.word	0x0000d2b0


	//   ....[32]....
        /*0884*/ 	.word	0x0000d860


	//   ....[33]....
        /*0888*/ 	.word	0x0000dec0


	//   ....[34]....
        /*088c*/ 	.word	0x0000e590


	//   ....[35]....
        /*0890*/ 	.word	0x0000e660


	//   ....[36]....
        /*0894*/ 	.word	0x0000ecc0


	//   ....[37]....
        /*0898*/ 	.word	0x0000ee90


	//   ....[38]....
        /*089c*/ 	.word	0x0000fce0


	//   ....[39]....
        /*08a0*/ 	.word	0x00010820


	//   ....[40]....
        /*08a4*/ 	.word	0x00010880


	//   ....[41]....
        /*08a8*/ 	.word	0x000110b0


	//   ....[42]....
        /*08ac*/ 	.word	0x00011150


	//   ....[43]....
        /*08b0*/ 	.word	0x00011df0


	//   ....[44]....
        /*08b4*/ 	.word	0x00012230


	//   ....[45]....
        /*08b8*/ 	.word	0x000128d0


	//   ....[46]....
        /*08bc*/ 	.word	0x00012eb0


	//   ....[47]....
        /*08c0*/ 	.word	0x00012ed0


	//   ....[48]....
        /*08c4*/ 	.word	0x00013720


	//   ....[49]....
        /*08c8*/ 	.word	0x000138f0


	//   ....[50]....
        /*08cc*/ 	.word	0x00014700


	//   ....[51]....
        /*08d0*/ 	.word	0x00014750


	//   ....[52]....
        /*08d4*/ 	.word	0x000147b0


	//   ....[53]....
        /*08d8*/ 	.word	0x00014900


	//   ....[54]....
        /*08dc*/ 	.word	0x00014ad0


	//   ....[55]....
        /*08e0*/ 	.word	0x00015f40


	//   ....[56]....
        /*08e4*/ 	.word	0x000162a0


	//   ....[57]....
        /*08e8*/ 	.word	0x000162b0


	//   ....[58]....
        /*08ec*/ 	.word	0x000162e0


	//   ....[59]....
        /*08f0*/ 	.word	0x000162f0


	//   ....[60]....
        /*08f4*/ 	.word	0x00016f70


	//   ....[61]....
        /*08f8*/ 	.word	0x00016f90


	//   ....[62]....
        /*08fc*/ 	.word	0x00017220


	//   ....[63]....
        /*0900*/ 	.word	0x00017240


	//   ....[64]....
        /*0904*/ 	.word	0x00017bb0


	//   ....[65]....
        /*0908*/ 	.word	0x00017bf0


	//   ....[66]....
        /*090c*/ 	.word	0x00018450


	//   ....[67]....
        /*0910*/ 	.word	0x00018470


	//   ....[68]....
        /*0914*/ 	.word	0x00019710


	//   ....[69]....
        /*0918*/ 	.word	0x00019770


	//   ....[70]....
        /*091c*/ 	.word	0x000199b0


	//   ....[71]....
        /*0920*/ 	.word	0x000199d0


	//   ....[72]....
        /*0924*/ 	.word	0x00019c80


	//   ....[73]....
        /*0928*/ 	.word	0x00019eb0


	//   ....[74]....
        /*092c*/ 	.word	0x00019ee0


	//   ....[75]....
        /*0930*/ 	.word	0x00019f10


	//   ....[76]....
        /*0934*/ 	.word	0x00019f40


	//   ....[77]....
        /*0938*/ 	.word	0x00019f70


	//   ....[78]....
        /*093c*/ 	.word	0x00019fa0


	//   ....[79]....
        /*0940*/ 	.word	0x0001a140


	//   ....[80]....
        /*0944*/ 	.word	0x0001a170


	//   ....[81]....
        /*0948*/ 	.word	0x0001a1a0


	//   ....[82]....
        /*094c*/ 	.word	0x0001a1d0


	//   ....[83]....
        /*0950*/ 	.word	0x0001a200


	//   ....[84]....
        /*0954*/ 	.word	0x0001a230


	//   ....[85]....
        /*0958*/ 	.word	0x0001a2d0


	//   ....[86]....
        /*095c*/ 	.word	0x0001a300


	//   ....[87]....
        /*0960*/ 	.word	0x0001a310


	//   ....[88]....
        /*0964*/ 	.word	0x0001a340


	//   ....[89]....
        /*0968*/ 	.word	0x0001bbc0


	//   ....[90]....
        /*096c*/ 	.word	0x0001e330


	//   ....[91]....
        /*0970*/ 	.word	0x0001edf0


	//   ....[92]....
        /*0974*/ 	.word	0x0001ee10


	//   ....[93]....
        /*0978*/ 	.word	0x0001eec0


	//   ....[94]....
        /*097c*/ 	.word	0x0001eed0


	//   ....[95]....
        /*0980*/ 	.word	0x0001ef50


	//   ....[96]....
        /*0984*/ 	.word	0x0001ef60


	//   ....[97]....
        /*0988*/ 	.word	0x0001efb0


	//   ....[98]....
        /*098c*/ 	.word	0x0001efd0


	//   ....[99]....
        /*0990*/ 	.word	0x00022a00


	//   ....[100]....
        /*0994*/ 	.word	0x00022a80


	//   ....[101]....
        /*0998*/ 	.word	0x00022ab0


	//   ....[102]....
        /*099c*/ 	.word	0x00022ac0


	//   ....[103]....
        /*09a0*/ 	.word	0x00022af0


	//   ....[104]....
        /*09a4*/ 	.word	0x00022b20


	//   ....[105]....
        /*09a8*/ 	.word	0x00022b50


	//   ....[106]....
        /*09ac*/ 	.word	0x00022b80


	//   ....[107]....
        /*09b0*/ 	.word	0x00022d40


	//   ....[108]....
        /*09b4*/ 	.word	0x00022d70


	//   ....[109]....
        /*09b8*/ 	.word	0x00022da0


	//   ....[110]....
        /*09bc*/ 	.word	0x00022dd0


	//   ....[111]....
        /*09c0*/ 	.word	0x00022e00


	//   ....[112]....
        /*09c4*/ 	.word	0x00022e30


	//   ....[113]....
        /*09c8*/ 	.word	0x00022f00


	//   ....[114]....
        /*09cc*/ 	.word	0x00022f20


	//   ....[115]....
        /*09d0*/ 	.word	0x00022f30


	//   ....[116]....
        /*09d4*/ 	.word	0x00022fb0


	//   ....[117]....
        /*09d8*/ 	.word	0x00023ae0


	//   ....[118]....
        /*09dc*/ 	.word	0x00023fa0


	//   ....[119]....
        /*09e0*/ 	.word	0x00024030


	//   ....[120]....
        /*09e4*/ 	.word	0x00024080


	//   ....[121]....
        /*09e8*/ 	.word	0x000240d0


	//   ....[122]....
        /*09ec*/ 	.word	0x00024160


	//   ....[123]....
        /*09f0*/ 	.word	0x000241f0


	//   ....[124]....
        /*09f4*/ 	.word	0x00024240


	//   ....[125]....
        /*09f8*/ 	.word	0x00024290


	//   ....[126]....
        /*09fc*/ 	.word	0x00024380


	//   ....[127]....
        /*0a00*/ 	.word	0x00024410


	//   ....[128]....
        /*0a04*/ 	.word	0x00024460


	//   ....[129]....
        /*0a08*/ 	.word	0x000244c0


	//   ....[130]....
        /*0a0c*/ 	.word	0x00024560


	//   ....[131]....
        /*0a10*/ 	.word	0x000245f0


	//   ....[132]....
        /*0a14*/ 	.word	0x00024640


	//   ....[133]....
        /*0a18*/ 	.word	0x00024690


	//   ....[134]....
        /*0a1c*/ 	.word	0x00024a40


	//   ....[135]....
        /*0a20*/ 	.word	0x00024d20


	//   ....[136]....
        /*0a24*/ 	.word	0x00024ee0


	//   ....[137]....
        /*0a28*/ 	.word	0x00024f30


	//   ....[138]....
        /*0a2c*/ 	.word	0x00024f90


	//   ....[139]....
        /*0a30*/ 	.word	0x00025080


	//   ....[140]....
        /*0a34*/ 	.word	0x000250e0


	//   ....[141]....
        /*0a38*/ 	.word	0x000251d0


	//   ....[142]....
        /*0a3c*/ 	.word	0x00025230


	//   ....[143]....
        /*0a40*/ 	.word	0x00025300


	//   ....[144]....
        /*0a44*/ 	.word	0x00025630


	//   ....[145]....
        /*0a48*/ 	.word	0x000256d0


	//   ....[146]....
        /*0a4c*/ 	.word	0x00025870


	//   ....[147]....
        /*0a50*/ 	.word	0x000258f0


	//   ....[148]....
        /*0a54*/ 	.word	0x00025970


	//   ....[149]....
        /*0a58*/ 	.word	0x000259f0


	//   ....[150]....
        /*0a5c*/ 	.word	0x00025a70


	//   ....[151]....
        /*0a60*/ 	.word	0x00025b00


	//   ....[152]....
        /*0a64*/ 	.word	0x00025ba0


	//   ....[153]....
        /*0a68*/ 	.word	0x00025c50


	//   ....[154]....
        /*0a6c*/ 	.word	0x00025cd0


	//   ....[155]....
        /*0a70*/ 	.word	0x00025d50


	//   ....[156]....
        /*0a74*/ 	.word	0x00025dd0


	//   ....[157]....
        /*0a78*/ 	.word	0x00025e60


	//   ....[158]....
        /*0a7c*/ 	.word	0x00025ee0


	//   ....[159]....
        /*0a80*/ 	.word	0x00025f90


	//   ....[160]....
        /*0a84*/ 	.word	0x00025fe0


	//   ....[161]....
        /*0a88*/ 	.word	0x000260a0


	//   ....[162]....
        /*0a8c*/ 	.word	0x000261d0


	//----- nvinfo : EIATTR_REG_RECONFIG
	.align		4
.L_859:
        /*0a90*/ 	.byte	0x01, 0x54
	.zero		2


	//----- nvinfo : EIATTR_SYSCALL_OFFSETS
	.align		4
        /*0a94*/ 	.byte	0x04, 0x46
        /*0a96*/ 	.short	(.L_861 - .L_860)


	//   ....[0]....
.L_860:
        /*0a98*/ 	.word	0x00002370


	//   ....[1]....
        /*0a9c*/ 	.word	0x000024c0


	//   ....[2]....
        /*0aa0*/ 	.word	0x00007ed0


	//   ....[3]....
        /*0aa4*/ 	.word	0x000081f0


	//   ....[4]....
        /*0aa8*/ 	.word	0x0001df60


	//   ....[5]....
        /*0aac*/ 	.word	0x0001e0b0


	//   ....[6]....
        /*0ab0*/ 	.word	0x0001e1a0


	//   ....[7]....
        /*0ab4*/ 	.word	0x0001e9d0


	//----- nvinfo : EIATTR_MBARRIER_INSTR_OFFSETS
	.align		4
.L_861:
        /*0ab8*/ 	.byte	0x04, 0x39
        /*0aba*/ 	.short	(.L_863 - .L_862)


	//   ....[0]....
.L_862:
        /*0abc*/ 	.word	0x000002d0
        /*0ac0*/ 	.word	0x000000ff
        /*0ac4*/ 	.word	0x00028c00
        /*0ac8*/ 	.short	0x0100
        /*0aca*/ 	.byte	0x08
	.zero		1


	//   ....[1]....
        /*0acc*/ 	.word	0x000002e0
        /*0ad0*/ 	.word	0x000000ff
        /*0ad4*/ 	.word	0x00028c20
        /*0ad8*/ 	.short	0x0100
        /*0ada*/ 	.byte	0x08
	.zero		1


	//   ....[2]....
        /*0adc*/ 	.word	0x00000390
        /*0ae0*/ 	.word	0x000000ff
        /*0ae4*/ 	.word	0x00028c30
        /*0ae8*/ 	.short	0x0100
        /*0aea*/ 	.byte	0x06
	.zero		1


	//   ....[3]....
        /*0aec*/ 	.word	0x000003a0
        /*0af0*/ 	.word	0x000000ff
        /*0af4*/ 	.word	0x00028c40
        /*0af8*/ 	.short	0x0100
        /*0afa*/ 	.byte	0x06
	.zero		1


	//   ....[4]....
        /*0afc*/ 	.word	0x000003b0
        /*0b00*/ 	.word	0x000000ff
        /*0b04*/ 	.word	0x00028c38
        /*0b08*/ 	.short	0x0100
        /*0b0a*/ 	.byte	0x06
	.zero		1


	//   ....[5]....
        /*0b0c*/ 	.word	0x000003c0
        /*0b10*/ 	.word	0x000000ff
        /*0b14*/ 	.word	0x00028c48
        /*0b18*/ 	.short	0x0100
        /*0b1a*/ 	.byte	0x06
	.zero		1


	//   ....[6]....
        /*0b1c*/ 	.word	0x000004f0
        /*0b20*/ 	.word	0x000000ff
        /*0b24*/ 	.word	0x00028c50
        /*0b28*/ 	.short	0x0100
        /*0b2a*/ 	.byte	0x08
	.zero		1


	//   ....[7]....
        /*0b2c*/ 	.word	0x00000500
        /*0b30*/ 	.word	0x000000ff
        /*0b34*/ 	.word	0x00028c60
        /*0b38*/ 	.short	0x0100
        /*0b3a*/ 	.byte	0x08
	.zero		1


	//   ....[8]....
        /*0b3c*/ 	.word	0x00000510
        /*0b40*/ 	.word	0x000000ff
        /*0b44*/ 	.word	0x00028c58
        /*0b48*/ 	.short	0x0100
        /*0b4a*/ 	.byte	0x08
	.zero		1


	//   ....[9]....
        /*0b4c*/ 	.word	0x00000520
        /*0b50*/ 	.word	0x000000ff
        /*0b54*/ 	.word	0x00028c68
        /*0b58*/ 	.short	0x0100
        /*0b5a*/ 	.byte	0x08
	.zero		1


	//   ....[10]....
        /*0b5c*/ 	.word	0x00000610
        /*0b60*/ 	.word	0x000000ff
        /*0b64*/ 	.word	0x00028c70
        /*0b68*/ 	.short	0x0100
        /*0b6a*/ 	.byte	0x06
	.zero		1


	//   ....[11]....
        /*0b6c*/ 	.word	0x00000620
        /*0b70*/ 	.word	0x000000ff
        /*0b74*/ 	.word	0x00028c80
        /*0b78*/ 	.short	0x0100
        /*0b7a*/ 	.byte	0x06
	.zero		1


	//   ....[12]....
        /*0b7c*/ 	.word	0x00000630
        /*0b80*/ 	.word	0x000000ff
        /*0b84*/ 	.word	0x00028c78
        /*0b88*/ 	.short	0x0100
        /*0b8a*/ 	.byte	0x06
	.zero		1


	//   ....[13]....
        /*0b8c*/ 	.word	0x00000640
        /*0b90*/ 	.word	0x000000ff
        /*0b94*/ 	.word	0x00028c88
        /*0b98*/ 	.short	0x0100
        /*0b9a*/ 	.byte	0x06
	.zero		1


	//   ....[14]....
        /*0b9c*/ 	.word	0x00000770
        /*0ba0*/ 	.word	0x000000ff
        /*0ba4*/ 	.word	0x00028c90
        /*0ba8*/ 	.short	0x0100
        /*0baa*/ 	.byte	0x08
	.zero		1


	//   ....[15]....
        /*0bac*/ 	.word	0x00000780
        /*0bb0*/ 	.word	0x000000ff
        /*0bb4*/ 	.word	0x00028ca0
        /*0bb8*/ 	.short	0x0100
        /*0bba*/ 	.byte	0x08
	.zero		1


	//   ....[16]....
        /*0bbc*/ 	.word	0x00000790
        /*0bc0*/ 	.word	0x000000ff
        /*0bc4*/ 	.word	0x00028c98
        /*0bc8*/ 	.short	0x0100
        /*0bca*/ 	.byte	0x08
	.zero		1


	//   ....[17]....
        /*0bcc*/ 	.word	0x000007a0
        /*0bd0*/ 	.word	0x000000ff
        /*0bd4*/ 	.word	0x00028ca8
        /*0bd8*/ 	.short	0x0100
        /*0bda*/ 	.byte	0x08
	.zero		1


	//   ....[18]....
        /*0bdc*/ 	.word	0x000008d0
        /*0be0*/ 	.word	0x000000ff
        /*0be4*/ 	.word	0x00028cb0
        /*0be8*/ 	.short	0x0100
        /*0bea*/ 	.byte	0x08
	.zero		1


	//   ....[19]....
        /*0bec*/ 	.word	0x000008e0
        /*0bf0*/ 	.word	0x000000ff
        /*0bf4*/ 	.word	0x00028cc0
        /*0bf8*/ 	.short	0x0100
        /*0bfa*/ 	.byte	0x08
	.zero		1


	//   ....[20]....
        /*0bfc*/ 	.word	0x000008f0
        /*0c00*/ 	.word	0x000000ff
        /*0c04*/ 	.word	0x00028cb8
        /*0c08*/ 	.short	0x0100
        /*0c0a*/ 	.byte	0x08
	.zero		1


	//   ....[21]....
        /*0c0c*/ 	.word	0x00000900
        /*0c10*/ 	.word	0x000000ff
        /*0c14*/ 	.word	0x00028cc8
        /*0c18*/ 	.short	0x0100
        /*0c1a*/ 	.byte	0x08
	.zero		1


	//   ....[22]....
        /*0c1c*/ 	.word	0x00003050
        /*0c20*/ 	.word	0x0000004a
        /*0c24*/ 	.word	0x00028c90
        /*0c28*/ 	.short	0x010a
        /*0c2a*/ 	.byte	0x3f
	.zero		1


	//   ....[23]....
        /*0c2c*/ 	.word	0x00003ab0
        /*0c30*/ 	.word	0x0000004a
        /*0c34*/ 	.word	0x00028c90
        /*0c38*/ 	.short	0x010a
        /*0c3a*/ 	.byte	0x3f
	.zero		1


	//   ....[24]....
        /*0c3c*/ 	.word	0x000043c0
        /*0c40*/ 	.word	0x0000004a
        /*0c44*/ 	.word	0x00028c90
        /*0c48*/ 	.short	0x010a
        /*0c4a*/ 	.byte	0x3f
	.zero		1


	//   ....[25]....
        /*0c4c*/ 	.word	0x000045c0
        /*0c50*/ 	.word	0x00000004
        /*0c54*/ 	.word	0x00000000
        /*0c58*/ 	.short	0x0101
        /*0c5a*/ 	.byte	0x3f
	.zero		1


	//   ....[26]....
        /*0c5c*/ 	.word	0x00004600
        /*0c60*/ 	.word	0x0000004a
        /*0c64*/ 	.word	0x00028cb0
        /*0c68*/ 	.short	0x010a
        /*0c6a*/ 	.byte	0x3f
	.zero		1


	//   ....[27]....
        /*0c6c*/ 	.word	0x00004c60
        /*0c70*/ 	.word	0x0000004a
        /*0c74*/ 	.word	0x00000000
        /*0c78*/ 	.short	0x0101
        /*0c7a*/ 	.byte	0x3f
	.zero		1


	//   ....[28]....
        /*0c7c*/ 	.word	0x00005900
        /*0c80*/ 	.word	0x00000009
        /*0c84*/ 	.word	0x00028c50
        /*0c88*/ 	.short	0x010a
        /*0c8a*/ 	.byte	0x3f
	.zero		1


	//   ....[29]....
        /*0c8c*/ 	.word	0x00005cc0
        /*0c90*/ 	.word	0x00000009
        /*0c94*/ 	.word	0x00000000
        /*0c98*/ 	.short	0x0101
        /*0c9a*/ 	.byte	0x3f
	.zero		1


	//   ....[30]....
        /*0c9c*/ 	.word	0x00006600
        /*0ca0*/ 	.word	0x00000015
        /*0ca4*/ 	.word	0x00028c50
        /*0ca8*/ 	.short	0x010a
        /*0caa*/ 	.byte	0x3f
	.zero		1


	//   ....[31]....
        /*0cac*/ 	.word	0x00006650
        /*0cb0*/ 	.word	0x00000015
        /*0cb4*/ 	.word	0x00028c50
        /*0cb8*/ 	.short	0x010a
        /*0cba*/ 	.byte	0x3f
	.zero		1


	//   ....[32]....
        /*0cbc*/ 	.word	0x00006920
        /*0cc0*/ 	.word	0x00000015
        /*0cc4*/ 	.word	0x00000000
        /*0cc8*/ 	.short	0x0101
        /*0cca*/ 	.byte	0x3f
	.zero		1


	//   ....[33]....
        /*0ccc*/ 	.word	0x00007f60
        /*0cd0*/ 	.word	0x00000002
        /*0cd4*/ 	.word	0x00028c00
        /*0cd8*/ 	.short	0x010a
        /*0cda*/ 	.byte	0x3f
	.zero		1


	//   ....[34]....
        /*0cdc*/ 	.word	0x00007fb0
        /*0ce0*/ 	.word	0x00000002
        /*0ce4*/ 	.word	0x00028c00
        /*0ce8*/ 	.short	0x010a
        /*0cea*/ 	.byte	0x3f
	.zero		1


	//   ....[35]....
        /*0cec*/ 	.word	0x00008a80
        /*0cf0*/ 	.word	0x00000002
        /*0cf4*/ 	.word	0x00028c00
        /*0cf8*/ 	.short	0x010a
        /*0cfa*/ 	.byte	0x3f
	.zero		1


	//   ....[36]....
        /*0cfc*/ 	.word	0x00009f80
        /*0d00*/ 	.word	0x00000002
        /*0d04*/ 	.word	0x00028c00
        /*0d08*/ 	.short	0x010a
        /*0d0a*/ 	.byte	0x3f
	.zero		1


	//   ....[37]....
        /*0d0c*/ 	.word	0x0000af20
        /*0d10*/ 	.word	0x0000000c
        /*0d14*/ 	.word	0x00028c30
        /*0d18*/ 	.short	0x010a
        /*0d1a*/ 	.byte	0x3f
	.zero		1


	//   ....[38]....
        /*0d1c*/ 	.word	0x0000afb0
        /*0d20*/ 	.word	0x0000000c
        /*0d24*/ 	.word	0x00028c30
        /*0d28*/ 	.short	0x010a
        /*0d2a*/ 	.byte	0x3f
	.zero		1


	//   ....[39]....
        /*0d2c*/ 	.word	0x0000b6d0
        /*0d30*/ 	.word	0x00000003
        /*0d34*/ 	.word	0x00000000
        /*0d38*/ 	.short	0x0101
        /*0d3a*/ 	.byte	0x3f
	.zero		1


	//   ....[40]....
        /*0d3c*/ 	.word	0x0000cef0
        /*0d40*/ 	.word	0x0000000c
        /*0d44*/ 	.word	0x00028c50
        /*0d48*/ 	.short	0x010a
        /*0d4a*/ 	.byte	0x3f
	.zero		1


	//   ....[41]....
        /*0d4c*/ 	.word	0x0000cfb0
        /*0d50*/ 	.word	0x0000000c
        /*0d54*/ 	.word	0x00028c50
        /*0d58*/ 	.short	0x010a
        /*0d5a*/ 	.byte	0x3f
	.zero		1


	//   ....[42]....
        /*0d5c*/ 	.word	0x0000d2d0
        /*0d60*/ 	.word	0x0000000c
        /*0d64*/ 	.word	0x00000000
        /*0d68*/ 	.short	0x0101
        /*0d6a*/ 	.byte	0x3f
	.zero		1


	//   ....[43]....
        /*0d6c*/ 	.word	0x0000d560
        /*0d70*/ 	.word	0x000000d7
        /*0d74*/ 	.word	0x00028c30
        /*0d78*/ 	.short	0x010a
        /*0d7a*/ 	.byte	0x3f
	.zero		1


	//   ....[44]....
        /*0d7c*/ 	.word	0x0000d5d0
        /*0d80*/ 	.word	0x000000d7
        /*0d84*/ 	.word	0x00028c30
        /*0d88*/ 	.short	0x010a
        /*0d8a*/ 	.byte	0x3f
	.zero		1


	//   ....[45]....
        /*0d8c*/ 	.word	0x0000daf0
        /*0d90*/ 	.word	0x00000014
        /*0d94*/ 	.word	0x00000000
        /*0d98*/ 	.short	0x0101
        /*0d9a*/ 	.byte	0x3f
	.zero		1


	//   ....[46]....
        /*0d9c*/ 	.word	0x0000f9b0
        /*0da0*/ 	.word	0x000000d7
        /*0da4*/ 	.word	0x00028c50
        /*0da8*/ 	.short	0x010a
        /*0daa*/ 	.byte	0x3f
	.zero		1


	//   ....[47]....
        /*0dac*/ 	.word	0x0000fa00
        /*0db0*/ 	.word	0x000000d7
        /*0db4*/ 	.word	0x00028c50
        /*0db8*/ 	.short	0x010a
        /*0dba*/ 	.byte	0x3f
	.zero		1


	//   ....[48]....
        /*0dbc*/ 	.word	0x0000fd00
        /*0dc0*/ 	.word	0x000000d7
        /*0dc4*/ 	.word	0x00000000
        /*0dc8*/ 	.short	0x0101
        /*0dca*/ 	.byte	0x3f
	.zero		1


	//   ....[49]....
        /*0dcc*/ 	.word	0x00010100
        /*0dd0*/ 	.word	0x0000000c
        /*0dd4*/ 	.word	0x00028c30
        /*0dd8*/ 	.short	0x010a
        /*0dda*/ 	.byte	0x3f
	.zero		1


	//   ....[50]....
        /*0ddc*/ 	.word	0x00010170
        /*0de0*/ 	.word	0x0000000c
        /*0de4*/ 	.word	0x00028c30
        /*0de8*/ 	.short	0x010a
        /*0dea*/ 	.byte	0x3f
	.zero		1


	//   ....[51]....
        /*0dec*/ 	.word	0x00010c80
        /*0df0*/ 	.word	0x0000000f
        /*0df4*/ 	.word	0x00000000
        /*0df8*/ 	.short	0x0101
        /*0dfa*/ 	.byte	0x3f
	.zero		1


	//   ....[52]....
        /*0dfc*/ 	.word	0x00011ae0
        /*0e00*/ 	.word	0x0000000c
        /*0e04*/ 	.word	0x00028c50
        /*0e08*/ 	.short	0x010a
        /*0e0a*/ 	.byte	0x3f
	.zero		1


	//   ....[53]....
        /*0e0c*/ 	.word	0x00011b30
        /*0e10*/ 	.word	0x0000000c
        /*0e14*/ 	.word	0x00028c50
        /*0e18*/ 	.short	0x010a
        /*0e1a*/ 	.byte	0x3f
	.zero		1


	//   ....[54]....
        /*0e1c*/ 	.word	0x00011e10
        /*0e20*/ 	.word	0x0000000c
        /*0e24*/ 	.word	0x00000000
        /*0e28*/ 	.short	0x0101
        /*0e2a*/ 	.byte	0x3f
	.zero		1


	//   ....[55]....
        /*0e2c*/ 	.word	0x00011f50
        /*0e30*/ 	.word	0x000000ce
        /*0e34*/ 	.word	0x00028c30
        /*0e38*/ 	.short	0x010a
        /*0e3a*/ 	.byte	0x3f
	.zero		1


	//   ....[56]....
        /*0e3c*/ 	.word	0x00011fc0
        /*0e40*/ 	.word	0x000000ce
        /*0e44*/ 	.word	0x00028c30
        /*0e48*/ 	.short	0x010a
        /*0e4a*/ 	.byte	0x3f
	.zero		1


	//   ....[57]....
        /*0e4c*/ 	.word	0x000124e0
        /*0e50*/ 	.word	0x0000000e
        /*0e54*/ 	.word	0x00000000
        /*0e58*/ 	.short	0x0101
        /*0e5a*/ 	.byte	0x3f
	.zero		1


	//   ....[58]....
        /*0e5c*/ 	.word	0x000143d0
        /*0e60*/ 	.word	0x000000ce
        /*0e64*/ 	.word	0x00028c50
        /*0e68*/ 	.short	0x010a
        /*0e6a*/ 	.byte	0x3f
	.zero		1


	//   ....[59]....
        /*0e6c*/ 	.word	0x00014420
        /*0e70*/ 	.word	0x000000ce
        /*0e74*/ 	.word	0x00028c50
        /*0e78*/ 	.short	0x010a
        /*0e7a*/ 	.byte	0x3f
	.zero		1


	//   ....[60]....
        /*0e7c*/ 	.word	0x00014720
        /*0e80*/ 	.word	0x000000ce
        /*0e84*/ 	.word	0x00000000
        /*0e88*/ 	.short	0x0101
        /*0e8a*/ 	.byte	0x3f
	.zero		1


	//   ....[61]....
        /*0e8c*/ 	.word	0x00016f40
        /*0e90*/ 	.word	0x00000008
        /*0e94*/ 	.word	0x00000000
        /*0e98*/ 	.short	0x0101
        /*0e9a*/ 	.byte	0x3f
	.zero		1


	//   ....[62]....
        /*0e9c*/ 	.word	0x00017c00
        /*0ea0*/ 	.word	0x00000008
        /*0ea4*/ 	.word	0x00000000
        /*0ea8*/ 	.short	0x0101
        /*0eaa*/ 	.byte	0x3f
	.zero		1


	//   ....[63]....
        /*0eac*/ 	.word	0x0001bca0
        /*0eb0*/ 	.word	0x00000012
        /*0eb4*/ 	.word	0x00028c20
        /*0eb8*/ 	.short	0x010a
        /*0eba*/ 	.byte	0x3f
	.zero		1


	//   ....[64]....
        /*0ebc*/ 	.word	0x0001bd70
        /*0ec0*/ 	.word	0x00000007
        /*0ec4*/ 	.word	0x00028ca0
        /*0ec8*/ 	.short	0x010a
        /*0eca*/ 	.byte	0x3f
	.zero		1


	//   ....[65]....
        /*0ecc*/ 	.word	0x0001bfb0
        /*0ed0*/ 	.word	0x00000007
        /*0ed4*/ 	.word	0x00028cc0
        /*0ed8*/ 	.short	0x010a
        /*0eda*/ 	.byte	0x3f
	.zero		1


	//   ....[66]....
        /*0edc*/ 	.word	0x0001ca10
        /*0ee0*/ 	.word	0x00000006
        /*0ee4*/ 	.word	0x00028ca0
        /*0ee8*/ 	.short	0x010a
        /*0eea*/ 	.byte	0x3f
	.zero		1


	//   ....[67]....
        /*0eec*/ 	.word	0x0001cc40
        /*0ef0*/ 	.word	0x00000006
        /*0ef4*/ 	.word	0x00028cc0
        /*0ef8*/ 	.short	0x010a
        /*0efa*/ 	.byte	0x3f
	.zero		1


	//   ....[68]....
        /*0efc*/ 	.word	0x0001e5a0
        /*0f00*/ 	.word	0x00000000
        /*0f04*/ 	.word	0x00028c40
        /*0f08*/ 	.short	0x010a
        /*0f0a*/ 	.byte	0x3f
	.zero		1


	//   ....[69]....
        /*0f0c*/ 	.word	0x0001f070
        /*0f10*/ 	.word	0x00000012
        /*0f14*/ 	.word	0x00028c00
        /*0f18*/ 	.short	0x0107
        /*0f1a*/ 	.byte	0x3f
	.zero		1


	//   ....[70]....
        /*0f1c*/ 	.word	0x0001f160
        /*0f20*/ 	.word	0x00000012
        /*0f24*/ 	.word	0x00028c00
        /*0f28*/ 	.short	0x0101
        /*0f2a*/ 	.byte	0x3f
	.zero		1


	//   ....[71]....
        /*0f2c*/ 	.word	0x0001f180
        /*0f30*/ 	.word	0x00000012
        /*0f34*/ 	.word	0x00028c20
        /*0f38*/ 	.short	0x010a
        /*0f3a*/ 	.byte	0x3f
	.zero		1


	//   ....[72]....
        /*0f3c*/ 	.word	0x0001f260
        /*0f40*/ 	.word	0x00000000
        /*0f44*/ 	.word	0x00028c60
        /*0f48*/ 	.short	0x010a
        /*0f4a*/ 	.byte	0x3f
	.zero		1


	//   ....[73]....
        /*0f4c*/ 	.word	0x0001ff30
        /*0f50*/ 	.word	0x00000002
        /*0f54*/ 	.word	0x00028c40
        /*0f58*/ 	.short	0x010a
        /*0f5a*/ 	.byte	0x3f
	.zero		1


	//   ....[74]....
        /*0f5c*/ 	.word	0x00020180
        /*0f60*/ 	.word	0x00000002
        /*0f64*/ 	.word	0x00028c60
        /*0f68*/ 	.short	0x010a
        /*0f6a*/ 	.byte	0x3f
	.zero		1


	//   ....[75]....
        /*0f6c*/ 	.word	0x00020d20
        /*0f70*/ 	.word	0x00000002
        /*0f74*/ 	.word	0x00028c40
        /*0f78*/ 	.short	0x010a
        /*0f7a*/ 	.byte	0x3f
	.zero		1


	//   ....[76]....
        /*0f7c*/ 	.word	0x00020f70
        /*0f80*/ 	.word	0x00000002
        /*0f84*/ 	.word	0x00028c60
        /*0f88*/ 	.short	0x010a
        /*0f8a*/ 	.byte	0x3f
	.zero		1


	//   ....[77]....
        /*0f8c*/ 	.word	0x00021ab0
        /*0f90*/ 	.word	0x00000003
        /*0f94*/ 	.word	0x00028c40
        /*0f98*/ 	.short	0x010a
        /*0f9a*/ 	.byte	0x3f
	.zero		1


	//   ....[78]....
        /*0f9c*/ 	.word	0x00021d00
        /*0fa0*/ 	.word	0x00000003
        /*0fa4*/ 	.word	0x00028c60
        /*0fa8*/ 	.short	0x010a
        /*0faa*/ 	.byte	0x3f
	.zero		1


	//   ....[79]....
        /*0fac*/ 	.word	0x00023a60
        /*0fb0*/ 	.word	0x00000000
        /*0fb4*/ 	.word	0x00028c20
        /*0fb8*/ 	.short	0x010a
        /*0fba*/ 	.byte	0x3f
	.zero		1


	//   ....[80]....
        /*0fbc*/ 	.word	0x00023c40
        /*0fc0*/ 	.word	0x00000006
        /*0fc4*/ 	.word	0x00000000
        /*0fc8*/ 	.short	0x010a
        /*0fca*/ 	.byte	0x3f
	.zero		1


	//   ....[81]....
        /*0fcc*/ 	.word	0x00023c70
        /*0fd0*/ 	.word	0x00000007
        /*0fd4*/ 	.word	0x00000000
        /*0fd8*/ 	.short	0x010a
        /*0fda*/ 	.byte	0x3f
	.zero		1


	//   ....[82]....
        /*0fdc*/ 	.word	0x00023cd0
        /*0fe0*/ 	.word	0x00000004
        /*0fe4*/ 	.word	0x00000000
        /*0fe8*/ 	.short	0x010a
        /*0fea*/ 	.byte	0x3f
	.zero		1


	//   ....[83]....
        /*0fec*/ 	.word	0x00023d00
        /*0ff0*/ 	.word	0x00000003
        /*0ff4*/ 	.word	0x00000000
        /*0ff8*/ 	.short	0x010a
        /*0ffa*/ 	.byte	0x3f
	.zero		1


	//   ....[84]....
        /*0ffc*/ 	.word	0x00023d60
        /*1000*/ 	.word	0x0000004a
        /*1004*/ 	.word	0x00028c90
        /*1008*/ 	.short	0x010a
        /*100a*/ 	.byte	0x3f
	.zero		1


	//   ....[85]....
        /*100c*/ 	.word	0x00023db0
        /*1010*/ 	.word	0x0000004a
        /*1014*/ 	.word	0x00028c90
        /*1018*/ 	.short	0x010a
        /*101a*/ 	.byte	0x3f
	.zero		1


	//   ....[86]....
        /*101c*/ 	.word	0x00023e00
        /*1020*/ 	.word	0x0000004a
        /*1024*/ 	.word	0x00028c90
        /*1028*/ 	.short	0x010a
        /*102a*/ 	.byte	0x3f
	.zero		1


	//   ....[87]....
        /*102c*/ 	.word	0x00023e50
        /*1030*/ 	.word	0x0000004a
        /*1034*/ 	.word	0x00028cb0
        /*1038*/ 	.short	0x010a
        /*103a*/ 	.byte	0x3f
	.zero		1


	//   ....[88]....
        /*103c*/ 	.word	0x00023ea0
        /*1040*/ 	.word	0x00000009
        /*1044*/ 	.word	0x00028c50
        /*1048*/ 	.short	0x010a
        /*104a*/ 	.byte	0x3f
	.zero		1


	//   ....[89]....
        /*104c*/ 	.word	0x00023ef0
        /*1050*/ 	.word	0x00000015
        /*1054*/ 	.word	0x00028c50
        /*1058*/ 	.short	0x010a
        /*105a*/ 	.byte	0x3f
	.zero		1


	//   ....[90]....
        /*105c*/ 	.word	0x000242d0
        /*1060*/ 	.word	0x00000002
        /*1064*/ 	.word	0x00028c00
        /*1068*/ 	.short	0x010a
        /*106a*/ 	.byte	0x3f
	.zero		1


	//   ....[91]....
        /*106c*/ 	.word	0x000246e0
        /*1070*/ 	.word	0x00000002
        /*1074*/ 	.word	0x00028c00
        /*1078*/ 	.short	0x010a
        /*107a*/ 	.byte	0x3f
	.zero		1


	//   ....[92]....
        /*107c*/ 	.word	0x00024730
        /*1080*/ 	.word	0x0000000c
        /*1084*/ 	.word	0x00028c30
        /*1088*/ 	.short	0x010a
        /*108a*/ 	.byte	0x3f
	.zero		1


	//   ....[93]....
        /*108c*/ 	.word	0x00024780
        /*1090*/ 	.word	0x0000000c
        /*1094*/ 	.word	0x00028c50
        /*1098*/ 	.short	0x010a
        /*109a*/ 	.byte	0x3f
	.zero		1


	//   ....[94]....
        /*109c*/ 	.word	0x000247d0
        /*10a0*/ 	.word	0x000000d7
        /*10a4*/ 	.word	0x00028c30
        /*10a8*/ 	.short	0x010a
        /*10aa*/ 	.byte	0x3f
	.zero		1


	//   ....[95]....
        /*10ac*/ 	.word	0x00024820
        /*10b0*/ 	.word	0x000000d7
        /*10b4*/ 	.word	0x00028c50
        /*10b8*/ 	.short	0x010a
        /*10ba*/ 	.byte	0x3f
	.zero		1


	//   ....[96]....
        /*10bc*/ 	.word	0x00024870
        /*10c0*/ 	.word	0x0000000c
        /*10c4*/ 	.word	0x00028c30
        /*10c8*/ 	.short	0x010a
        /*10ca*/ 	.byte	0x3f
	.zero		1


	//   ....[97]....
        /*10cc*/ 	.word	0x000248c0
        /*10d0*/ 	.word	0x0000000c
        /*10d4*/ 	.word	0x00028c50
        /*10d8*/ 	.short	0x010a
        /*10da*/ 	.byte	0x3f
	.zero		1


	//   ....[98]....
        /*10dc*/ 	.word	0x00024910
        /*10e0*/ 	.word	0x000000ce
        /*10e4*/ 	.word	0x00028c30
        /*10e8*/ 	.short	0x010a
        /*10ea*/ 	.byte	0x3f
	.zero		1


	//   ....[99]....
        /*10ec*/ 	.word	0x00024960
        /*10f0*/ 	.word	0x000000ce
        /*10f4*/ 	.word	0x00028c50
        /*10f8*/ 	.short	0x010a
        /*10fa*/ 	.byte	0x3f
	.zero		1


	//   ....[100]....
        /*10fc*/ 	.word	0x00024b00
        /*1100*/ 	.word	0x00000012
        /*1104*/ 	.word	0x00028c20
        /*1108*/ 	.short	0x010a
        /*110a*/ 	.byte	0x3f
	.zero		1


	//   ....[101]....
        /*110c*/ 	.word	0x00024b50
        /*1110*/ 	.word	0x00000007
        /*1114*/ 	.word	0x00028ca0
        /*1118*/ 	.short	0x010a
        /*111a*/ 	.byte	0x3f
	.zero		1


	//   ....[102]....
        /*111c*/ 	.word	0x00024ba0
        /*1120*/ 	.word	0x00000007
        /*1124*/ 	.word	0x00028cc0
        /*1128*/ 	.short	0x010a
        /*112a*/ 	.byte	0x3f
	.zero		1


	//   ....[103]....
        /*112c*/ 	.word	0x00024bf0
        /*1130*/ 	.word	0x00000006
        /*1134*/ 	.word	0x00028ca0
        /*1138*/ 	.short	0x010a
        /*113a*/ 	.byte	0x3f
	.zero		1


	//   ....[104]....
        /*113c*/ 	.word	0x00024c40
        /*1140*/ 	.word	0x00000006
        /*1144*/ 	.word	0x00028cc0
        /*1148*/ 	.short	0x010a
        /*114a*/ 	.byte	0x3f
	.zero		1


	//   ....[105]....
        /*114c*/ 	.word	0x00024de0
        /*1150*/ 	.word	0x00000000
        /*1154*/ 	.word	0x00028c40
        /*1158*/ 	.short	0x010a
        /*115a*/ 	.byte	0x3f
	.zero		1


	//   ....[106]....
        /*115c*/ 	.word	0x00025340
        /*1160*/ 	.word	0x00000012
        /*1164*/ 	.word	0x00028c20
        /*1168*/ 	.short	0x010a
        /*116a*/ 	.byte	0x3f
	.zero		1


	//   ....[107]....
        /*116c*/ 	.word	0x00025390
        /*1170*/ 	.word	0x00000000
        /*1174*/ 	.word	0x00028c60
        /*1178*/ 	.short	0x010a
        /*117a*/ 	.byte	0x3f
	.zero		1


	//   ....[108]....
        /*117c*/ 	.word	0x000253e0
        /*1180*/ 	.word	0x00000002
        /*1184*/ 	.word	0x00028c40
        /*1188*/ 	.short	0x010a
        /*118a*/ 	.byte	0x3f
	.zero		1


	//   ....[109]....
        /*118c*/ 	.word	0x00025430
        /*1190*/ 	.word	0x00000002
        /*1194*/ 	.word	0x00028c60
        /*1198*/ 	.short	0x010a
        /*119a*/ 	.byte	0x3f
	.zero		1


	//   ....[110]....
        /*119c*/ 	.word	0x00025480
        /*11a0*/ 	.word	0x00000002
        /*11a4*/ 	.word	0x00028c40
        /*11a8*/ 	.short	0x010a
        /*11aa*/ 	.byte	0x3f
	.zero		1


	//   ....[111]....
        /*11ac*/ 	.word	0x000254d0
        /*11b0*/ 	.word	0x00000002
        /*11b4*/ 	.word	0x00028c60
        /*11b8*/ 	.short	0x010a
        /*11ba*/ 	.byte	0x3f
	.zero		1


	//   ....[112]....
        /*11bc*/ 	.word	0x00025520
        /*11c0*/ 	.word	0x00000003
        /*11c4*/ 	.word	0x00028c40
        /*11c8*/ 	.short	0x010a
        /*11ca*/ 	.byte	0x3f
	.zero		1


	//   ....[113]....
        /*11cc*/ 	.word	0x00025570
        /*11d0*/ 	.word	0x00000003
        /*11d4*/ 	.word	0x00028c60
        /*11d8*/ 	.short	0x010a
        /*11da*/ 	.byte	0x3f
	.zero		1


	//   ....[114]....
        /*11dc*/ 	.word	0x000260f0
        /*11e0*/ 	.word	0x00000000
        /*11e4*/ 	.word	0x00028c20
        /*11e8*/ 	.short	0x010a
        /*11ea*/ 	.byte	0x3f
	.zero		1


	//   ....[115]....
        /*11ec*/ 	.word	0x00026290
        /*11f0*/ 	.word	0x00000006
        /*11f4*/ 	.word	0x00000000
        /*11f8*/ 	.short	0x010a
        /*11fa*/ 	.byte	0x3f
	.zero		1


	//   ....[116]....
        /*11fc*/ 	.word	0x000262e0
        /*1200*/ 	.word	0x00000007
        /*1204*/ 	.word	0x00000000
        /*1208*/ 	.short	0x010a
        /*120a*/ 	.byte	0x3f
	.zero		1


	//   ....[117]....
        /*120c*/ 	.word	0x00026330
        /*1210*/ 	.word	0x00000004
        /*1214*/ 	.word	0x00000000
        /*1218*/ 	.short	0x010a
        /*121a*/ 	.byte	0x3f
	.zero		1


	//----- nvinfo : EIATTR_NUM_MBARRIERS
	.align		4
.L_863:
        /*121c*/ 	.byte	0x03, 0x38
        /*121e*/ 	.short	0x0016


	//----- nvinfo : EIATTR_EXIT_INSTR_OFFSETS
	.align		4
        /*1220*/ 	.byte	0x04, 0x1c
        /*1222*/ 	.short	(.L_865 - .L_864)


	//   ....[0]....
.L_864:
        /*1224*/ 	.word	0x00023d50


	//----- nvinfo : EIATTR_MAX_THREADS
	.align		4
.L_865:
        /*1228*/ 	.byte	0x04, 0x05
        /*122a*/ 	.short	(.L_867 - .L_866)
.L_866:
        /*122c*/ 	.word	0x00000180
        /*1230*/ 	.word	0x00000001
        /*1234*/ 	.word	0x00000001


	//----- nvinfo : EIATTR_CRS_STACK_SIZE
	.align		4
.L_867:
        /*1238*/ 	.byte	0x04, 0x1e
        /*123a*/ 	.short	(.L_869 - .L_868)
.L_868:
        /*123c*/ 	.word	0x00000000


	//----- nvinfo : EIATTR_CBANK_PARAM_SIZE
	.align		4
.L_869:
        /*1240*/ 	.byte	0x03, 0x19
        /*1242*/ 	.short	0x0af0


	//----- nvinfo : EIATTR_PARAM_CBANK
	.align		4
        /*1244*/ 	.byte	0x04, 0x0a
        /*1246*/ 	.short	(.L_871 - .L_870)
	.align		4
.L_870:
        /*1248*/ 	.word	index@(.nv.constant0._ZN7cutlass13device_kernelIN5flash11enable_sm90INS1_16FlashAttnFwdSm90INS1_25CollectiveMainloopFwdSm90ILi2EN4cute5tupleIJNS5_1CILi1EEES8_S8_EEENS6_IJNS7_ILi64EEESA_SA_EEELi512ENS_10bfloat16_tEfNS_4arch4Sm90ELb0ELb1ELb1ELb1ELb0ELb1ELb0ELb0ELb0ELb1ELb1ELb0EEENS1_21CollectiveEpilogueFwdINS6_IJSA_NS7_ILi512EEESA_EEES9_SC_SE_Li256ELb1ELb1ELb1ELb0EEENS1_36VarlenDynamicPersistentTileSchedulerILi64ELi64ELi256ELi128ELb1ELb1ELb1ELb1ELb0ELb1EEEEEEEEEvNT_6ParamsE)
        /*124c*/ 	.short	0x0210
        /*124e*/ 	.short	0x0af0


	//----- nvinfo : EIATTR_SW_WAR
	.align		4
.L_871:
        /*1250*/ 	.byte	0x04, 0x36
        /*1252*/ 	.short	(.L_873 - .L_872)
.L_872:
        /*1254*/ 	.word	0x00000008
.L_873:


//--------------------- .nv.info._ZN7cutlass13device_kernelIN5flash11enable_sm90INS1_16FlashAttnFwdSm90INS1_25CollectiveMainloopFwdSm90ILi2EN4cute5tupleIJNS5_1CILi1EEES8_S8_EEENS6_IJNS7_ILi64EEESA_SA_EEELi512ENS_10bfloat16_tEfNS_4arch4Sm90ELb0ELb1ELb1ELb1ELb0ELb0ELb1ELb0ELb0ELb1ELb1ELb0EEENS1_21CollectiveEpilogueFwdINS6_IJSA_NS7_ILi512EEESA_EEES9_SC_SE_Li256ELb1ELb1ELb1ELb0EEENS1_36VarlenDynamicPersistentTileSchedulerILi64ELi64ELi256ELi128ELb1ELb1ELb1ELb1ELb0ELb1EEEEEEEEEvNT_6ParamsE --------------------------
	.section	.nv.info._ZN7cutlass13device_kernelIN5flash11enable_sm90INS1_16FlashAttnFwdSm90INS1_25CollectiveMainloopFwdSm90ILi2EN4cute5tupleIJNS5_1CILi1EEES8_S8_EEENS6_IJNS7_ILi64EEESA_SA_EEELi512ENS_10bfloat16_tEfNS_4arch4Sm90ELb0ELb1ELb1ELb1ELb0ELb0ELb1ELb0ELb0ELb1ELb1ELb0EEENS1_21CollectiveEpilogueFwdINS6_IJSA_NS7_ILi512EEESA_EEES9_SC_SE_Li256ELb1ELb1ELb1ELb0EEENS1_36VarlenDynamicPersistentTileSchedulerILi64ELi64ELi256ELi128ELb1ELb1ELb1ELb1ELb0ELb1EEEEEEEEEvNT_6ParamsE,"",@"SHT_CUDA_INFO"
	.sectionflags	@""
	.align	4


	//----- nvinfo : EIATTR_CUDA_API_VERSION
	.align		4
        /*0000*/ 	.byte	0x04, 0x37
        /*0002*/ 	.short	(.L_875 - .L_874)
.L_874:
        /*0004*/ 	.word	0x00000082


	//----- nvinfo : EIATTR_KPARAM_INFO
	.align		4
.L_875:
        /*0008*/ 	.byte	0x04, 0x17
        /*000a*/ 	.short	(.L_877 - .L_876)
.L_876:
        /*000c*/ 	.word	0x00000000
        /*0010*/ 	.short	0x0000
        /*0012*/ 	.short	0x0070
        /*0014*/ 	.byte	0x00, 0xf0, 0x01, 0x2e


	//----- nvinfo : EIATTR_SPARSE_MMA_MASK
	.align		4
.L_877:
        /*0018*/ 	.byte	0x03, 0x50
        /*001a*/ 	.short	0x0000


	//----- nvinfo : EIATTR_MAXREG_COUNT
	.align		4
        /*001c*/ 	.byte	0x03, 0x1b
        /*001e*/ 	.short	0x00a8


	//----- nvinfo : EIATTR_NUM_BARRIERS
	.align		4
        /*0020*/ 	.byte	0x02, 0x4c
        /*0022*/ 	.byte	0x10
	.zero		1


	//----- nvinfo : EIATTR_EXTERNS
	.align		4
        /*0024*/ 	.byte	0x04, 0x0f
        /*0026*/ 	.short	(.L_879 - .L_878)


	//   ....[0]....
	.align		4
.L_878:
        /*0028*/ 	.word	index@(__assertfail)


	//----- nvinfo : EIATTR_ANNOTATIONS
	.align		4
.L_879:
        /*002c*/ 	.byte	0x04, 0x55
        /*002e*/ 	.short	(.L_881 - .L_880)


	//   ....[0]....
.L_880:
        /* <DEDUP_REMOVED lines=110> */


	//----- nvinfo : EIATTR_MERCURY_ISA_VERSION
	.align		4
.L_881:
        /*0700*/ 	.byte	0x03, 0x5f
        /*0702*/ 	.short	0x0101


	//----- nvinfo : EIATTR_UNUSED_LOAD_BYTE_OFFSET
	.align		4
        /*0704*/ 	.byte	0x04, 0x44
        /*0706*/ 	.short	(.L_883 - .L_882)


	//   ....[0]....
.L_882:
        /*0708*/ 	.word	0x00000b30
        /*070c*/ 	.word	0x0000fff0


	//   ....[1]....
        /*0710*/ 	.word	0x00027c20
        /*0714*/ 	.word	0x0000fff0


	//----- nvinfo : EIATTR_INT_WARP_WIDE_INSTR_OFFSETS
	.align		4
.L_883:
        /*0718*/ 	.byte	0x04, 0x31
        /*071a*/ 	.short	(.L_885 - .L_884)


	//   ....[0]....
.L_884:
        /*071c*/ 	.word	0x00000160


	//   ....[1]....
        /*0720*/ 	.word	0x00000200


	//   ....[2]....
        /*0724*/ 	.word	0x00000210


	//   ....[3]....
        /*0728*/ 	.word	0x00000280


	//   ....[4]....
        /*072c*/ 	.word	0x0002e8a0


	//   ....[5]....
        /*0730*/ 	.word	0x0002e900


	//   ....[6]....
        /*0734*/ 	.word	0x000342c0


	//   ....[7]....
        /*0738*/ 	.word	0x00034350


	//----- nvinfo : EIATTR_COOP_GROUP_MASK_REGIDS
	.align		4
.L_885:
        /*073c*/ 	.byte	0x04, 0x29
        /*073e*/ 	.short	(.L_887 - .L_886)


	//   ....[0]....
.L_886:
        /*0740*/ 	.word	0xffffffff


	//   ....[1]....
        /*0744*/ 	.word	0xffffffff


	//   ....[2]....
        /*0748*/ 	.word	0xffffffff


	//   ....[3]....
        /*074c*/ 	.word	0xffffffff


	//   ....[4]....
        /*0750*/ 	.word	0xffffffff


	//   ....[5]....
        /*0754*/ 	.word	0xffffffff


	//   ....[6]....
        /*0758*/ 	.word	0xffffffff


	//   ....[7]....
        /*075c*/ 	.word	0xffffffff


	//   ....[8]....
        /*0760*/ 	.word	0xffffffff


	//   ....[9]....
        /*0764*/ 	.word	0xffffffff


	//   ....[10]....
        /*0768*/ 	.word	0xffffffff


	//   ....[11]....
        /*076c*/ 	.word	0xffffffff


	//   ....[12]....
        /*0770*/ 	.word	0xffffffff


	//   ....[13]....
        /*0774*/ 	.word	0xffffffff


	//   ....[14]....
        /*0778*/ 	.word	0xffffffff


	//   ....[15]....
        /*077c*/ 	.word	0xffffffff


	//   ....[16]....
        /*0780*/ 	.word	0xffffffff


	//   ....[17]....
        /*0784*/ 	.word	0xffffffff


	//   ....[18]....
        /*0788*/ 	.word	0xffffffff


	//   ....[19]....
        /*078c*/ 	.word	0xffffffff


	//   ....[20]....
        /*0790*/ 	.word	0xffffffff


	//   ....[21]....
        /*0794*/ 	.word	0xffffffff


	//   ....[22]....
        /*0798*/ 	.word	0xffffffff


	//   ....[23]....
        /*079c*/ 	.word	0xffffffff


	//   ....[24]....
        /*07a0*/ 	.word	0xffffffff


	//   ....[25]....
        /*07a4*/ 	.word	0xffffffff


	//   ....[26]....
        /*07a8*/ 	.word	0xffffffff


	//   ....[27]....
        /*07ac*/ 	.word	0xffffffff


	//   ....[28]....
        /*07b0*/ 	.word	0xffffffff


	//   ....[29]....
        /*07b4*/ 	.word	0xffffffff


	//   ....[30]....
        /*07b8*/ 	.word	0xffffffff


	//   ....[31]....
        /*07bc*/ 	.word	0xffffffff


	//   ....[32]....
        /*07c0*/ 	.word	0xffffffff


	//   ....[33]....
        /*07c4*/ 	.word	0xffffffff


	//   ....[34]....
        /*07c8*/ 	.word	0xffffffff


	//   ....[35]....
        /*07cc*/ 	.word	0xffffffff


	//   ....[36]....
        /*07d0*/ 	.word	0xffffffff


	//   ....[37]....
        /*07d4*/ 	.word	0xffffffff


	//   ....[38]....
        /*07d8*/ 	.word	0xffffffff


	//   ....[39]....
        /*07dc*/ 	.word	0xffffffff


	//   ....[40]....
        /*07e0*/ 	.word	0xffffffff


	//   ....[41]....
        /*07e4*/ 	.word	0xffffffff


	//   ....[42]....
        /*07e8*/ 	.word	0xffffffff


	//   ....[43]....
        /*07ec*/ 	.word	0xffffffff


	//   ....[44]....
        /*07f0*/ 	.word	0xffffffff


	//   ....[45]....
        /*07f4*/ 	.word	0xffffffff


	//   ....[46]....
        /*07f8*/ 	.word	0xffffffff


	//   ....[47]....
        /*07fc*/ 	.word	0xffffffff


	//   ....[48]....
        /*0800*/ 	.word	0xffffffff


	//   ....[49]....
        /*0804*/ 	.word	0xffffffff


	//   ....[50]....
        /*0808*/ 	.word	0xffffffff


	//   ....[51]....
        /*080c*/ 	.word	0xffffffff


	//   ....[52]....
        /*0810*/ 	.word	0xffffffff


	//   ....[53]....
        /*0814*/ 	.word	0xffffffff


	//   ....[54]....
        /*0818*/ 	.word	0xffffffff


	//   ....[55]....
        /*081c*/ 	.word	0xffffffff


	//   ....[56]....
        /*0820*/ 	.word	0xffffffff


	//   ....[57]....
        /*0824*/ 	.word	0xffffffff


	//   ....[58]....
        /*0828*/ 	.word	0xffffffff


	//   ....[59]....
        /*082c*/ 	.word	0xffffffff


	//   ....[60]....
        /*0830*/ 	.word	0xffffffff


	//   ....[61]....
        /*0834*/ 	.word	0xffffffff


	//   ....[62]....
        /*0838*/ 	.word	0xffffffff


	//   ....[63]....
        /*083c*/ 	.word	0xffffffff


	//   ....[64]....
        /*0840*/ 	.word	0xffffffff


	//   ....[65]....
        /*0844*/ 	.word	0xffffffff


	//   ....[66]....
        /*0848*/ 	.word	0xffffffff


	//   ....[67]....
        /*084c*/ 	.word	0xffffffff


	//   ....[68]....
        /*0850*/ 	.word	0xffffffff


	//   ....[69]....
        /*0854*/ 	.word	0xffffffff


	//   ....[70]....
        /*0858*/ 	.word	0xffffffff


	//   ....[71]....
        /*085c*/ 	.word	0xffffffff


	//   ....[72]....
        /*0860*/ 	.word	0xffffffff


	//   ....[73]....
        /*0864*/ 	.word	0xffffffff


	//   ....[74]....
        /*0868*/ 	.word	0xffffffff


	//   ....[75]....
        /*086c*/ 	.word	0xffffffff


	//   ....[76]....
        /*0870*/ 	.word	0xffffffff


	//   ....[77]....
        /*0874*/ 	.word	0xffffffff


	//   ....[78]....
        /*0878*/ 	.word	0xffffffff


	//   ....[79]....
        /*087c*/ 	.word	0xffffffff


	//   ....[80]....
        /*0880*/ 	.word	0xffffffff


	//   ....[81]....
        /*0884*/ 	.word	0xffffffff


	//   ....[82]....
        /*0888*/ 	.word	0xffffffff


	//   ....[83]....
        /*088c*/ 	.word	0xffffffff


	//   ....[84]....
        /*0890*/ 	.word	0xffffffff


	//   ....[85]....
        /*0894*/ 	.word	0xffffffff


	//   ....[86]....
        /*0898*/ 	.word	0xffffffff


	//   ....[87]....
        /*089c*/ 	.word	0xffffffff


	//   ....[88]....
        /*08a0*/ 	.word	0xffffffff


	//   ....[89]....
        /*08a4*/ 	.word	0xffffffff


	//   ....[90]....
        /*08a8*/ 	.word	0xffffffff


	//   ....[91]....
        /*08ac*/ 	.word	0xffffffff


	//   ....[92]....
        /*08b0*/ 	.word	0xffffffff


	//   ....[93]....
        /*08b4*/ 	.word	0xffffffff


	//   ....[94]....
        /*08b8*/ 	.word	0xffffffff


	//   ....[95]....
        /*08bc*/ 	.word	0xffffffff


	//   ....[96]....
        /*08c0*/ 	.word	0xffffffff


	//   ....[97]....
        /*08c4*/ 	.word	0xffffffff


	//   ....[98]....
        /*08c8*/ 	.word	0xffffffff


	//   ....[99]....
        /*08cc*/ 	.word	0xffffffff


	//   ....[100]....
        /*08d0*/ 	.word	0xffffffff


	//   ....[101]....
        /*08d4*/ 	.word	0xffffffff


	//   ....[102]....
        /*08d8*/ 	.word	0xffffffff


	//   ....[103]....
        /*08dc*/ 	.word	0xffffffff


	//   ....[104]....
        /*08e0*/ 	.word	0xffffffff


	//   ....[105]....
        /*08e4*/ 	.word	0x0500000f


	//   ....[106]....
        /*08e8*/ 	.word	0x0500000f


	//   ....[107]....
        /*08ec*/ 	.word	0x0500000f


	//   ....[108]....
        /*08f0*/ 	.word	0x0500000f


	//   ....[109]....
        /*08f4*/ 	.word	0x0500000f


	//   ....[110]....
        /*08f8*/ 	.word	0x0500000f


	//   ....[111]....
        /*08fc*/ 	.word	0x0500000f


	//   ....[112]....
        /*0900*/ 	.word	0x0500000f


	//   ....[113]....
        /*0904*/ 	.word	0x0500000f


	//   ....[114]....
        /*0908*/ 	.word	0x0500000f


	//   ....[115]....
        /*090c*/ 	.word	0x0500000f


	//   ....[116]....
        /*0910*/ 	.word	0x0500000f


	//   ....[117]....
        /*0914*/ 	.word	0x0500000f


	//   ....[118]....
        /*0918*/ 	.word	0x0500000f


	//   ....[119]....
        /*091c*/ 	.word	0x0500000f


	//   ....[120]....
        /*0920*/ 	.word	0x0500000f


	//   ....[121]....
        /*0924*/ 	.word	0x0500000f


	//   ....[122]....
        /*0928*/ 	.word	0x0500000f


	//   ....[123]....
        /*092c*/ 	.word	0x0500000f


	//   ....[124]....
        /*0930*/ 	.word	0x0500000f


	//   ....[125]....
        /*0934*/ 	.word	0x0500000f


	//   ....[126]....
        /*0938*/ 	.word	0x0500000f


	//   ....[127]....
        /*093c*/ 	.word	0x0500000f


	//   ....[128]....
        /*0940*/ 	.word	0x0500000f


	//   ....[129]....
        /*0944*/ 	.word	0x0500000f


	//   ....[130]....
        /*0948*/ 	.word	0x0500000f


	//   ....[131]....
        /*094c*/ 	.word	0x0500000f


	//   ....[132]....
        /*0950*/ 	.word	0x0500000f


	//   ....[133]....
        /*0954*/ 	.word	0x0500000f


	//   ....[134]....
        /*0958*/ 	.word	0x0500000f


	//   ....[135]....
        /*095c*/ 	.word	0x0500000f


	//   ....[136]....
        /*0960*/ 	.word	0x0500000f


	//   ....[137]....
        /*0964*/ 	.word	0x0500000f


	//   ....[138]....
        /*0968*/ 	.word	0x0500000f


	//   ....[139]....
        /*096c*/ 	.word	0x0500000f


	//   ....[140]....
        /*0970*/ 	.word	0x0500000f


	//   ....[141]....
        /*0974*/ 	.word	0xffffffff


	//   ....[142]....
        /*0978*/ 	.word	0xffffffff


	//   ....[143]....
        /*097c*/ 	.word	0xffffffff


	//   ....[144]....
        /*0980*/ 	.word	0xffffffff


	//   ....[145]....
        /*0984*/ 	.word	0xffffffff


	//   ....[146]....
        /*0988*/ 	.word	0xffffffff


	//   ....[147]....
        /*098c*/ 	.word	0xffffffff


	//   ....[148]....
        /*0990*/ 	.word	0xffffffff


	//----- nvinfo : EIATTR_COOP_GROUP_INSTR_OFFSETS
	.align		4
.L_887:
        /*0994*/ 	.byte	0x04, 0x28
        /*0996*/ 	.short	(.L_889 - .L_888)


	//   ....[0]....
.L_888:
        /*0998*/ 	.word	0x00000070


	//   ....[1]....
        /*099c*/ 	.word	0x00000170


	//   ....[2]....
        /*09a0*/ 	.word	0x00000220


	//   ....[3]....
        /*09a4*/ 	.word	0x000003c0


	//   ....[4]....
        /*09a8*/ 	.word	0x00000520


	//   ....[5]....
        /*09ac*/ 	.word	0x00000640


	//   ....[6]....
        /*09b0*/ 	.word	0x000007a0


	//   ....[7]....
        /*09b4*/ 	.word	0x00002b30


	//   ....[8]....
        /*09b8*/ 	.word	0x0000aae0


	//   ....[9]....
        /*09bc*/ 	.word	0x0000cb70


	//   ....[10]....
        /*09c0*/ 	.word	0x0000dec0


	//   ....[11]....
        /*09c4*/ 	.word	0x0000e360


	//   ....[12]....
        /*09c8*/ 	.word	0x0000ee10


	//   ....[13]....
        /*09cc*/ 	.word	0x0000f1f0


	//   ....[14]....
        /*09d0*/ 	.word	0x0000f500


	//   ....[15]....
        /*09d4*/ 	.word	0x0000f520


	//   ....[16]....
        /*09d8*/ 	.word	0x00012230


	//   ....[17]....
        /*09dc*/ 	.word	0x00013cc0


	//   ....[18]....
        /*09e0*/ 	.word	0x00014fc0


	//   ....[19]....
        /*09e4*/ 	.word	0x00015070


	//   ....[20]....
        /*09e8*/ 	.word	0x00015220


	//   ....[21]....
        /*09ec*/ 	.word	0x00015240


	//   ....[22]....
        /*09f0*/ 	.word	0x0001bfa0


	//   ....[23]....
        /*09f4*/ 	.word	0x0001d4d0


	//   ....[24]....
        /*09f8*/ 	.word	0x0001e6b0


	//   ....[25]....
        /*09fc*/ 	.word	0x0001eb90


	//   ....[26]....
        /*0a00*/ 	.word	0x0001f6b0


	//   ....[27]....
        /*0a04*/ 	.word	0x0001f740


	//   ....[28]....
        /*0a08*/ 	.word	0x0001f830


	//   ....[29]....
        /*0a0c*/ 	.word	0x0001f850


	//   ....[30]....
        /*0a10*/ 	.word	0x00026630


	//   ....[31]....
        /*0a14*/ 	.word	0x00026760


	//   ....[32]....
        /*0a18*/ 	.word	0x00026780


	//   ....[33]....
        /*0a1c*/ 	.word	0x000267c0


	//   ....[34]....
        /*0a20*/ 	.word	0x000267e0


	//   ....[35]....
        /*0a24*/ 	.word	0x00028b60


	//   ....[36]....
        /*0a28*/ 	.word	0x00028fd0


	//   ....[37]....
        /*0a2c*/ 	.word	0x00028fe0


	//   ....[38]....
        /*0a30*/ 	.word	0x00028ff0


	//   ....[39]....
        /*0a34*/ 	.word	0x00029000


	//   ....[40]....
        /*0a38*/ 	.word	0x00029c20


	//   ....[41]....
        /*0a3c*/ 	.word	0x00029c50


	//   ....[42]....
        /*0a40*/ 	.word	0x00029e90


	//   ....[43]....
        /*0a44*/ 	.word	0x00029eb0


	//   ....[44]....
        /*0a48*/ 	.word	0x0002a550


	//   ....[45]....
        /*0a4c*/ 	.word	0x0002a560


	//   ....[46]....
        /*0a50*/ 	.word	0x0002afb0


	//   ....[47]....
        /*0a54*/ 	.word	0x0002afd0


	//   ....[48]....
        /*0a58*/ 	.word	0x0002c4e0


	//   ....[49]....
        /*0a5c*/ 	.word	0x0002c520


	//   ....[50]....
        /*0a60*/ 	.word	0x0002c760


	//   ....[51]....
        /*0a64*/ 	.word	0x0002c780


	//   ....[52]....
        /*0a68*/ 	.word	0x0002ca40


	//   ....[53]....
        /*0a6c*/ 	.word	0x0002cc50


	//   ....[54]....
        /*0a70*/ 	.word	0x0002cc80


	//   ....[55]....
        /*0a74*/ 	.word	0x0002ccb0


	//   ....[56]....
        /*0a78*/ 	.word	0x0002cce0


	//   ....[57]....
        /*0a7c*/ 	.word	0x0002cd10


	//   ....[58]....
        /*0a80*/ 	.word	0x0002cd40


	//   ....[59]....
        /*0a84*/ 	.word	0x0002cee0


	//   ....[60]....
        /*0a88*/ 	.word	0x0002cf10


	//   ....[61]....
        /*0a8c*/ 	.word	0x0002cf40


	//   ....[62]....
        /*0a90*/ 	.word	0x0002cf70


	//   ....[63]....
        /*0a94*/ 	.word	0x0002cfa0


	//   ....[64]....
        /*0a98*/ 	.word	0x0002cfd0


	//   ....[65]....
        /*0a9c*/ 	.word	0x0002d070


	//   ....[66]....
        /*0aa0*/ 	.word	0x0002d0a0


	//   ....[67]....
        /*0aa4*/ 	.word	0x0002d0b0


	//   ....[68]....
        /*0aa8*/ 	.word	0x0002d0e0


	//   ....[69]....
        /*0aac*/ 	.word	0x0002ee70


	//   ....[70]....
        /*0ab0*/ 	.word	0x0002f920


	//   ....[71]....
        /*0ab4*/ 	.word	0x0002f930


	//   ....[72]....
        /*0ab8*/ 	.word	0x0002f960


	//   ....[73]....
        /*0abc*/ 	.word	0x0002fa40


	//   ....[74]....
        /*0ac0*/ 	.word	0x0002fa70


	//   ....[75]....
        /*0ac4*/ 	.word	0x0002fad0


	//   ....[76]....
        /*0ac8*/ 	.word	0x0002fae0


	//   ....[77]....
        /*0acc*/ 	.word	0x0002fb50


	//   ....[78]....
        /*0ad0*/ 	.word	0x00030490


	//   ....[79]....
        /*0ad4*/ 	.word	0x00030570


	//   ....[80]....
        /*0ad8*/ 	.word	0x000305a0


	//   ....[81]....
        /*0adc*/ 	.word	0x000306d0


	//   ....[82]....
        /*0ae0*/ 	.word	0x00030840


	//   ....[83]....
        /*0ae4*/ 	.word	0x00030850


	//   ....[84]....
        /*0ae8*/ 	.word	0x000309b0


	//   ....[85]....
        /*0aec*/ 	.word	0x000309c0


	//   ....[86]....
        /*0af0*/ 	.word	0x000345e0


	//   ....[87]....
        /*0af4*/ 	.word	0x000345f0


	//   ....[88]....
        /*0af8*/ 	.word	0x00034640


	//   ....[89]....
        /*0afc*/ 	.word	0x00034680


	//   ....[90]....
        /*0b00*/ 	.word	0x000346b0


	//   ....[91]....
        /*0b04*/ 	.word	0x000346e0


	//   ....[92]....
        /*0b08*/ 	.word	0x00034710


	//   ....[93]....
        /*0b0c*/ 	.word	0x00034740


	//   ....[94]....
        /*0b10*/ 	.word	0x00034900


	//   ....[95]....
        /*0b14*/ 	.word	0x00034930


	//   ....[96]....
        /*0b18*/ 	.word	0x00034960


	//   ....[97]....
        /*0b1c*/ 	.word	0x00034990


	//   ....[98]....
        /*0b20*/ 	.word	0x000349c0


	//   ....[99]....
        /*0b24*/ 	.word	0x000349f0


	//   ....[100]....
        /*0b28*/ 	.word	0x00034ac0


	//   ....[101]....
        /*0b2c*/ 	.word	0x00034ae0


	//   ....[102]....
        /*0b30*/ 	.word	0x00034af0


	//   ....[103]....
        /*0b34*/ 	.word	0x00034b70


	//   ....[104]....
        /*0b38*/ 	.word	0x000356b0


	//   ....[105]....
        /*0b3c*/ 	.word	0x00035c20


	//   ....[106]....
        /*0b40*/ 	.word	0x00035db0


	//   ....[107]....
        /*0b44*/ 	.word	0x00035e10


	//   ....[108]....
        /*0b48*/ 	.word	0x00035e70


	//   ....[109]....
        /*0b4c*/ 	.word	0x00035ec0


	//   ....[110]....
        /*0b50*/ 	.word	0x00036020


	//   ....[111]....
        /*0b54*/ 	.word	0x000360c0


	//   ....[112]....
        /*0b58*/ 	.word	0x00036170


	//   ....[113]....
        /*0b5c*/ 	.word	0x00036250


	//   ....[114]....
        /*0b60*/ 	.word	0x00036410


	//   ....[115]....
        /*0b64*/ 	.word	0x000364f0


	//   ....[116]....
        /*0b68*/ 	.word	0x00036780


	//   ....[117]....
        /*0b6c*/ 	.word	0x00036880


	//   ....[118]....
        /*0b70*/ 	.word	0x00036a60


	//   ....[119]....
        /*0b74*/ 	.word	0x00036b20


	//   ....[120]....
        /*0b78*/ 	.word	0x00036d30


	//   ....[121]....
        /*0b7c*/ 	.word	0x00036d80


	//   ....[122]....
        /*0b80*/ 	.word	0x000370b0


	//   ....[123]....
        /*0b84*/ 	.word	0x00037150


	//   ....[124]....
        /*0b88*/ 	.word	0x000372e0


	//   ....[125]....
        /*0b8c*/ 	.word	0x00037360


	//   ....[126]....
        /*0b90*/ 	.word	0x000373e0


	//   ....[127]....
        /*0b94*/ 	.word	0x00037460


	//   ....[128]....
        /*0b98*/ 	.word	0x000374e0


	//   ....[129]....
        /*0b9c*/ 	.word	0x00037570


	//   ....[130]....
        /*0ba0*/ 	.word	0x00037610


	//   ....[131]....
        /*0ba4*/ 	.word	0x000376c0


	//   ....[132]....
        /*0ba8*/ 	.word	0x00037740


	//   ....[133]....
        /*0bac*/ 	.word	0x000377c0


	//   ....[134]....
        /*0bb0*/ 	.word	0x00037840


	//   ....[135]....
        /*0bb4*/ 	.word	0x000378d0


	//   ....[136]....
        /*0bb8*/ 	.word	0x00037950


	//   ....[137]....
        /*0bbc*/ 	.word	0x00037a00


	//   ....[138]....
        /*0bc0*/ 	.word	0x00037a50


	//   ....[139]....
        /*0bc4*/ 	.word	0x00037b10


	//   ....[140]....
        /*0bc8*/ 	.word	0x00037c40


	//   ....[141]....
        /*0bcc*/ 	.word	0x00039c40


	//   ....[142]....
        /*0bd0*/ 	.word	0x0003b430


	//   ....[143]....
        /*0bd4*/ 	.word	0x0003be50


	//   ....[144]....
        /*0bd8*/ 	.word	0x0003c750


	//   ....[145]....
        /*0bdc*/ 	.word	0x0003c790


	//   ....[146]....
        /*0be0*/ 	.word	0x0003c800


	//   ....[147]....
        /*0be4*/ 	.word	0x0003c820


	//   ....[148]....
        /*0be8*/ 	.word	0x00049940


	//----- nvinfo : EIATTR_REG_RECONFIG
	.align		4
.L_889:
        /*0bec*/ 	.byte	0x01, 0x54
	.zero		2


	//----- nvinfo : EIATTR_SYSCALL_OFFSETS
	.align		4
        /*0bf0*/ 	.byte	0x04, 0x46
        /*0bf2*/ 	.short	(.L_891 - .L_890)


	//   ....[0]....
.L_890:
        /*0bf4*/ 	.word	0x0000b070


	//   ....[1]....
        /*0bf8*/ 	.word	0x0002eaa0


	//   ....[2]....
        /*0bfc*/ 	.word	0x0002ebf0


	//   ....[3]....
        /*0c00*/ 	.word	0x0002ece0


	//   ....[4]....
        /*0c04*/ 	.word	0x0002f520


	//   ....[5]....
        /*0c08*/ 	.word	0x0002fe60


	//----- nvinfo : EIATTR_MBARRIER_INSTR_OFFSETS
	.align		4
.L_891:
        /*0c0c*/ 	.byte	0x04, 0x39
        /*0c0e*/ 	.short	(.L_893 - .L_892)


	//   ....[0]....
.L_892:
        /*0c10*/ 	.word	0x000002a0
        /*0c14*/ 	.word	0x000000ff
        /*0c18*/ 	.word	0x00038800
        /*0c1c*/ 	.short	0x0100
        /*0c1e*/ 	.byte	0x08
	.zero		1


	//   ....[1]....
        /*0c20*/ 	.word	0x000002b0
        /*0c24*/ 	.word	0x000000ff
        /*0c28*/ 	.word	0x00038810
        /*0c2c*/ 	.short	0x0100
        /*0c2e*/ 	.byte	0x08
	.zero		1


	//   ....[2]....
        /*0c30*/ 	.word	0x000002c0
        /*0c34*/ 	.word	0x000000ff
        /*0c38*/ 	.word	0x00038820
        /*0c3c*/ 	.short	0x0100
        /*0c3e*/ 	.byte	0x08
	.zero		1


	//   ....[3]....
        /*0c40*/ 	.word	0x00000370
        /*0c44*/ 	.word	0x000000ff
        /*0c48*/ 	.word	0x00038830
        /*0c4c*/ 	.short	0x0100
        /*0c4e*/ 	.byte	0x06
	.zero		1


	//   ....[4]....
        /*0c50*/ 	.word	0x00000380
        /*0c54*/ 	.word	0x000000ff
        /*0c58*/ 	.word	0x00038840
        /*0c5c*/ 	.short	0x0100
        /*0c5e*/ 	.byte	0x06
	.zero		1


	//   ....[5]....
        /*0c60*/ 	.word	0x00000390
        /*0c64*/ 	.word	0x000000ff
        /*0c68*/ 	.word	0x00038838
        /*0c6c*/ 	.short	0x0100
        /*0c6e*/ 	.byte	0x06
	.zero		1


	//   ....[6]....
        /*0c70*/ 	.word	0x000003a0
        /*0c74*/ 	.word	0x000000ff
        /*0c78*/ 	.word	0x00038848
        /*0c7c*/ 	.short	0x0100
        /*0c7e*/ 	.byte	0x06
	.zero		1


	//   ....[7]....
        /*0c80*/ 	.word	0x000004d0
        /*0c84*/ 	.word	0x000000ff
        /*0c88*/ 	.word	0x00038850
        /*0c8c*/ 	.short	0x0100
        /*0c8e*/ 	.byte	0x08
	.zero		1


	//   ....[8]....
        /*0c90*/ 	.word	0x000004e0
        /*0c94*/ 	.word	0x000000ff
        /*0c98*/ 	.word	0x00038860
        /*0c9c*/ 	.short	0x0100
        /*0c9e*/ 	.byte	0x08
	.zero		1


	//   ....[9]....
        /*0ca0*/ 	.word	0x000004f0
        /*0ca4*/ 	.word	0x000000ff
        /*0ca8*/ 	.word	0x00038858
        /*0cac*/ 	.short	0x0100
        /*0cae*/ 	.byte	0x08
	.zero		1


	//   ....[10]....
        /*0cb0*/ 	.word	0x00000500
        /*0cb4*/ 	.word	0x000000ff
        /*0cb8*/ 	.word	0x00038868
        /*0cbc*/ 	.short	0x0100
        /*0cbe*/ 	.byte	0x08
	.zero		1


	//   ....[11]....
        /*0cc0*/ 	.word	0x000005f0
        /*0cc4*/ 	.word	0x000000ff
        /*0cc8*/ 	.word	0x00038870
        /*0ccc*/ 	.short	0x0100
        /*0cce*/ 	.byte	0x06
	.zero		1


	//   ....[12]....
        /*0cd0*/ 	.word	0x00000600
        /*0cd4*/ 	.word	0x000000ff
        /*0cd8*/ 	.word	0x00038880
        /*0cdc*/ 	.short	0x0100
        /*0cde*/ 	.byte	0x06
	.zero		1


	//   ....[13]....
        /*0ce0*/ 	.word	0x00000610
        /*0ce4*/ 	.word	0x000000ff
        /*0ce8*/ 	.word	0x00038878
        /*0cec*/ 	.short	0x0100
        /*0cee*/ 	.byte	0x06
	.zero		1


	//   ....[14]....
        /*0cf0*/ 	.word	0x00000620
        /*0cf4*/ 	.word	0x000000ff
        /*0cf8*/ 	.word	0x00038888
        /*0cfc*/ 	.short	0x0100
        /*0cfe*/ 	.byte	0x06
	.zero		1


	//   ....[15]....
        /*0d00*/ 	.word	0x00000750
        /*0d04*/ 	.word	0x000000ff
        /*0d08*/ 	.word	0x00038890
        /*0d0c*/ 	.short	0x0100
        /*0d0e*/ 	.byte	0x08
	.zero		1


	//   ....[16]....
        /*0d10*/ 	.word	0x00000760
        /*0d14*/ 	.word	0x000000ff
        /*0d18*/ 	.word	0x000388a0
        /*0d1c*/ 	.short	0x0100
        /*0d1e*/ 	.byte	0x08
	.zero		1


	//   ....[17]....
        /*0d20*/ 	.word	0x00000770
        /*0d24*/ 	.word	0x000000ff
        /*0d28*/ 	.word	0x00038898
        /*0d2c*/ 	.short	0x0100
        /*0d2e*/ 	.byte	0x08
	.zero		1


	//   ....[18]....
        /*0d30*/ 	.word	0x00000780
        /*0d34*/ 	.word	0x000000ff
        /*0d38*/ 	.word	0x000388a8
        /*0d3c*/ 	.short	0x0100
        /*0d3e*/ 	.byte	0x08
	.zero		1


	//   ....[19]....
        /*0d40*/ 	.word	0x000008c0
        /*0d44*/ 	.word	0x000000ff
        /*0d48*/ 	.word	0x000388b0
        /*0d4c*/ 	.short	0x0100
        /*0d4e*/ 	.byte	0x08
	.zero		1


	//   ....[20]....
        /*0d50*/ 	.word	0x000008d0
        /*0d54*/ 	.word	0x000000ff
        /*0d58*/ 	.word	0x000388c0
        /*0d5c*/ 	.short	0x0100
        /*0d5e*/ 	.byte	0x08
	.zero		1


	//   ....[21]....
        /*0d60*/ 	.word	0x000008e0
        /*0d64*/ 	.word	0x000000ff
        /*0d68*/ 	.word	0x000388b8
        /*0d6c*/ 	.short	0x0100
        /*0d6e*/ 	.byte	0x08
	.zero		1


	//   ....[22]....
        /*0d70*/ 	.word	0x000008f0
        /*0d74*/ 	.word	0x000000ff
        /*0d78*/ 	.word	0x000388c8
        /*0d7c*/ 	.short	0x0100
        /*0d7e*/ 	.byte	0x08
	.zero		1


	//   ....[23]....
        /*0d80*/ 	.word	0x00005070
        /*0d84*/ 	.word	0x00000000
        /*0d88*/ 	.word	0x00000000
        /*0d8c*/ 	.short	0x0101
        /*0d8e*/ 	.byte	0x3f
	.zero		1


	//   ....[24]....
        /*0d90*/ 	.word	0x00008e40
        /*0d94*/ 	.word	0x00000000
        /*0d98*/ 	.word	0x00000000
        /*0d9c*/ 	.short	0x0101
        /*0d9e*/ 	.byte	0x3f
	.zero		1


	//   ....[25]....
        /*0da0*/ 	.word	0x0000b5b0
        /*0da4*/ 	.word	0x000000ff
        /*0da8*/ 	.word	0x00038800
        /*0dac*/ 	.short	0x010a
        /*0dae*/ 	.byte	0x2f
	.zero		1


	//   ....[26]....
        /*0db0*/ 	.word	0x0000ba10
        /*0db4*/ 	.word	0x00000014
        /*0db8*/ 	.word	0x00000000
        /*0dbc*/ 	.short	0x010a
        /*0dbe*/ 	.byte	0x3f
	.zero		1


	//   ....[27]....
        /*0dc0*/ 	.word	0x0000ba70
        /*0dc4*/ 	.word	0x00000014
        /*0dc8*/ 	.word	0x00000000
        /*0dcc*/ 	.short	0x010a
        /*0dce*/ 	.byte	0x3f
	.zero		1


	//   ....[28]....
        /*0dd0*/ 	.word	0x0000be20
        /*0dd4*/ 	.word	0x000000ff
        /*0dd8*/ 	.word	0x00038810
        /*0ddc*/ 	.short	0x010a
        /*0dde*/ 	.byte	0x2f
	.zero		1


	//   ....[29]....
        /*0de0*/ 	.word	0x0000bf20
        /*0de4*/ 	.word	0x0000000c
        /*0de8*/ 	.word	0x00000000
        /*0dec*/ 	.short	0x010a
        /*0dee*/ 	.byte	0x3f
	.zero		1


	//   ....[30]....
        /*0df0*/ 	.word	0x0000bf80
        /*0df4*/ 	.word	0x0000000c
        /*0df8*/ 	.word	0x00000000
        /*0dfc*/ 	.short	0x010a
        /*0dfe*/ 	.byte	0x3f
	.zero		1


	//   ....[31]....
        /*0e00*/ 	.word	0x0000dac0
        /*0e04*/ 	.word	0x00000003
        /*0e08*/ 	.word	0x00000000
        /*0e0c*/ 	.short	0x0101
        /*0e0e*/ 	.byte	0x3f
	.zero		1


	//   ....[32]....
        /*0e10*/ 	.word	0x000122a0
        /*0e14*/ 	.word	0x00000000
        /*0e18*/ 	.word	0x00000000
        /*0e1c*/ 	.short	0x0101
        /*0e1e*/ 	.byte	0x3f
	.zero		1


	//   ....[33]....
        /*0e20*/ 	.word	0x00012a00
        /*0e24*/ 	.word	0x00000009
        /*0e28*/ 	.word	0x00000000
        /*0e2c*/ 	.short	0x010a
        /*0e2e*/ 	.byte	0x3f
	.zero		1


	//   ....[34]....
        /*0e30*/ 	.word	0x00012b00
        /*0e34*/ 	.word	0x00000005
        /*0e38*/ 	.word	0x00000000
        /*0e3c*/ 	.short	0x010a
        /*0e3e*/ 	.byte	0x3f
	.zero		1


	//   ....[35]....
        /*0e40*/ 	.word	0x00012f20
        /*0e44*/ 	.word	0x00000014
        /*0e48*/ 	.word	0x00000000
        /*0e4c*/ 	.short	0x010a
        /*0e4e*/ 	.byte	0x3f
	.zero		1


	//   ....[36]....
        /*0e50*/ 	.word	0x00013020
        /*0e54*/ 	.word	0x00000008
        /*0e58*/ 	.word	0x00000000
        /*0e5c*/ 	.short	0x010a
        /*0e5e*/ 	.byte	0x3f
	.zero		1


	//   ....[37]....
        /*0e60*/ 	.word	0x00014b30
        /*0e64*/ 	.word	0x0000003c
        /*0e68*/ 	.word	0x00000000
        /*0e6c*/ 	.short	0x0101
        /*0e6e*/ 	.byte	0x3f
	.zero		1


	//   ....[38]....
        /*0e70*/ 	.word	0x0001c020
        /*0e74*/ 	.word	0x00000006
        /*0e78*/ 	.word	0x00000000
        /*0e7c*/ 	.short	0x0101
        /*0e7e*/ 	.byte	0x3f
	.zero		1


	//   ....[39]....
        /*0e80*/ 	.word	0x0001c200
        /*0e84*/ 	.word	0x00000007
        /*0e88*/ 	.word	0x00000000
        /*0e8c*/ 	.short	0x010a
        /*0e8e*/ 	.byte	0x3f
	.zero		1


	//   ....[40]....
        /*0e90*/ 	.word	0x0001c300
        /*0e94*/ 	.word	0x00000006
        /*0e98*/ 	.word	0x00000000
        /*0e9c*/ 	.short	0x010a
        /*0e9e*/ 	.byte	0x3f
	.zero		1


	//   ....[41]....
        /*0ea0*/ 	.word	0x0001c720
        /*0ea4*/ 	.word	0x0000000e
        /*0ea8*/ 	.word	0x00000000
        /*0eac*/ 	.short	0x010a
        /*0eae*/ 	.byte	0x3f
	.zero		1


	//   ....[42]....
        /*0eb0*/ 	.word	0x0001c820
        /*0eb4*/ 	.word	0x00000005
        /*0eb8*/ 	.word	0x00000000
        /*0ebc*/ 	.short	0x010a
        /*0ebe*/ 	.byte	0x3f
	.zero		1


	//   ....[43]....
        /*0ec0*/ 	.word	0x0001e330
        /*0ec4*/ 	.word	0x0000003c
        /*0ec8*/ 	.word	0x00000000
        /*0ecc*/ 	.short	0x0101
        /*0ece*/ 	.byte	0x3f
	.zero		1


	//   ....[44]....
        /*0ed0*/ 	.word	0x000266b0
        /*0ed4*/ 	.word	0x00000003
        /*0ed8*/ 	.word	0x00000000
        /*0edc*/ 	.short	0x0101
        /*0ede*/ 	.byte	0x3f
	.zero		1


	//   ....[45]....
        /*0ee0*/ 	.word	0x00029c40
        /*0ee4*/ 	.word	0x000000ff
        /*0ee8*/ 	.word	0x00000000
        /*0eec*/ 	.short	0x0101
        /*0eee*/ 	.byte	0x04
	.zero		1


	//   ....[46]....
        /*0ef0*/ 	.word	0x0002a390
        /*0ef4*/ 	.word	0x000000ff
        /*0ef8*/ 	.word	0x00000000
        /*0efc*/ 	.short	0x0101
        /*0efe*/ 	.byte	0x04
	.zero		1


	//   ....[47]....
        /*0f00*/ 	.word	0x0002f0d0
        /*0f04*/ 	.word	0x00000000
        /*0f08*/ 	.word	0x00038840
        /*0f0c*/ 	.short	0x010a
        /*0f0e*/ 	.byte	0x3f
	.zero		1


	//   ....[48]....
        /*0f10*/ 	.word	0x0002fc10
        /*0f14*/ 	.word	0x00000012
        /*0f18*/ 	.word	0x00038800
        /*0f1c*/ 	.short	0x0107
        /*0f1e*/ 	.byte	0x3f
	.zero		1


	//   ....[49]....
        /*0f20*/ 	.word	0x0002fcb0
        /*0f24*/ 	.word	0x00000012
        /*0f28*/ 	.word	0x00038800
        /*0f2c*/ 	.short	0x0101
        /*0f2e*/ 	.byte	0x3f
	.zero		1


	//   ....[50]....
        /*0f30*/ 	.word	0x00030bd0
        /*0f34*/ 	.word	0x00000012
        /*0f38*/ 	.word	0x00038810
        /*0f3c*/ 	.short	0x0107
        /*0f3e*/ 	.byte	0x3f
	.zero		1


	//   ....[51]....
        /*0f40*/ 	.word	0x00030cd0
        /*0f44*/ 	.word	0x00000012
        /*0f48*/ 	.word	0x00038810
        /*0f4c*/ 	.short	0x0101
        /*0f4e*/ 	.byte	0x3f
	.zero		1


	//   ....[52]....
        /*0f50*/ 	.word	0x00030cf0
        /*0f54*/ 	.word	0x00000012
        /*0f58*/ 	.word	0x00038820
        /*0f5c*/ 	.short	0x010a
        /*0f5e*/ 	.byte	0x3f
	.zero		1


	//   ....[53]....
        /*0f60*/ 	.word	0x00030dd0
        /*0f64*/ 	.word	0x00000000
        /*0f68*/ 	.word	0x00038860
        /*0f6c*/ 	.short	0x010a
        /*0f6e*/ 	.byte	0x3f
	.zero		1


	//   ....[54]....
        /*0f70*/ 	.word	0x00031ae0
        /*0f74*/ 	.word	0x00000003
        /*0f78*/ 	.word	0x00038840
        /*0f7c*/ 	.short	0x010a
        /*0f7e*/ 	.byte	0x3f
	.zero		1


	//   ....[55]....
        /*0f80*/ 	.word	0x00031d20
        /*0f84*/ 	.word	0x00000003
        /*0f88*/ 	.word	0x00038860
        /*0f8c*/ 	.short	0x010a
        /*0f8e*/ 	.byte	0x3f
	.zero		1


	//   ....[56]....
        /*0f90*/ 	.word	0x000328f0
        /*0f94*/ 	.word	0x00000004
        /*0f98*/ 	.word	0x00038840
        /*0f9c*/ 	.short	0x010a
        /*0f9e*/ 	.byte	0x3f
	.zero		1


	//   ....[57]....
        /*0fa0*/ 	.word	0x00032b20
        /*0fa4*/ 	.word	0x00000004
        /*0fa8*/ 	.word	0x00038860
        /*0fac*/ 	.short	0x010a
        /*0fae*/ 	.byte	0x3f
	.zero		1


	//   ....[58]....
        /*0fb0*/ 	.word	0x00033680
        /*0fb4*/ 	.word	0x00000004
        /*0fb8*/ 	.word	0x00038840
        /*0fbc*/ 	.short	0x010a
        /*0fbe*/ 	.byte	0x3f
	.zero		1


	//   ....[59]....
        /*0fc0*/ 	.word	0x000338c0
        /*0fc4*/ 	.word	0x00000004
        /*0fc8*/ 	.word	0x00038860
        /*0fcc*/ 	.short	0x010a
        /*0fce*/ 	.byte	0x3f
	.zero		1


	//   ....[60]....
        /*0fd0*/ 	.word	0x00035630
        /*0fd4*/ 	.word	0x00000009
        /*0fd8*/ 	.word	0x00038820
        /*0fdc*/ 	.short	0x010a
        /*0fde*/ 	.byte	0x3f
	.zero		1


	//   ....[61]....
        /*0fe0*/ 	.word	0x000357a0
        /*0fe4*/ 	.word	0x00000005
        /*0fe8*/ 	.word	0x00000000
        /*0fec*/ 	.short	0x010a
        /*0fee*/ 	.byte	0x3f
	.zero		1


	//   ....[62]....
        /*0ff0*/ 	.word	0x00035820
        /*0ff4*/ 	.word	0x00000007
        /*0ff8*/ 	.word	0x00000000
        /*0ffc*/ 	.short	0x010a
        /*0ffe*/ 	.byte	0x3f
	.zero		1


	//   ....[63]....
        /*1000*/ 	.word	0x00035860
        /*1004*/ 	.word	0x00000005
        /*1008*/ 	.word	0x00000000
        /*100c*/ 	.short	0x010a
        /*100e*/ 	.byte	0x3f
	.zero		1


	//   ....[64]....
        /*1010*/ 	.word	0x00035890
        /*1014*/ 	.word	0x00000003
        /*1018*/ 	.word	0x00000000
        /*101c*/ 	.short	0x010a
        /*101e*/ 	.byte	0x3f
	.zero		1


	//   ....[65]....
        /*1020*/ 	.word	0x00035900
        /*1024*/ 	.word	0x00000003
        /*1028*/ 	.word	0x00038800
        /*102c*/ 	.short	0x010a
        /*102e*/ 	.byte	0x3f
	.zero		1


	//   ....[66]....
        /*1030*/ 	.word	0x00035950
        /*1034*/ 	.word	0x00000014
        /*1038*/ 	.word	0x00000000
        /*103c*/ 	.short	0x010a
        /*103e*/ 	.byte	0x3f
	.zero		1


	//   ....[67]....
        /*1040*/ 	.word	0x000359b0
        /*1044*/ 	.word	0x0000000c
        /*1048*/ 	.word	0x00038810
        /*104c*/ 	.short	0x010a
        /*104e*/ 	.byte	0x3f
	.zero		1


	//   ....[68]....
        /*1050*/ 	.word	0x00035a00
        /*1054*/ 	.word	0x0000000c
        /*1058*/ 	.word	0x00000000
        /*105c*/ 	.short	0x010a
        /*105e*/ 	.byte	0x3f
	.zero		1


	//   ....[69]....
        /*1060*/ 	.word	0x00035a50
        /*1064*/ 	.word	0x00000005
        /*1068*/ 	.word	0x00000000
        /*106c*/ 	.short	0x010a
        /*106e*/ 	.byte	0x3f
	.zero		1


	//   ....[70]....
        /*1070*/ 	.word	0x00035aa0
        /*1074*/ 	.word	0x00000008
        /*1078*/ 	.word	0x00000000
        /*107c*/ 	.short	0x010a
        /*107e*/ 	.byte	0x3f
	.zero		1


	//   ....[71]....
        /*1080*/ 	.word	0x00035af0
        /*1084*/ 	.word	0x00000006
        /*1088*/ 	.word	0x00000000
        /*108c*/ 	.short	0x010a
        /*108e*/ 	.byte	0x3f
	.zero		1


	//   ....[72]....
        /*1090*/ 	.word	0x00035b40
        /*1094*/ 	.word	0x00000005
        /*1098*/ 	.word	0x00000000
        /*109c*/ 	.short	0x010a
        /*109e*/ 	.byte	0x3f
	.zero		1


	//   ....[73]....
        /*10a0*/ 	.word	0x00035ce0
        /*10a4*/ 	.word	0x00000000
        /*10a8*/ 	.word	0x00038840
        /*10ac*/ 	.short	0x010a
        /*10ae*/ 	.byte	0x3f
	.zero		1


	//   ....[74]....
        /*10b0*/ 	.word	0x00036dc0
        /*10b4*/ 	.word	0x00000012
        /*10b8*/ 	.word	0x00038820
        /*10bc*/ 	.short	0x010a
        /*10be*/ 	.byte	0x3f
	.zero		1


	//   ....[75]....
        /*10c0*/ 	.word	0x00036e10
        /*10c4*/ 	.word	0x00000000
        /*10c8*/ 	.word	0x00038860
        /*10cc*/ 	.short	0x010a
        /*10ce*/ 	.byte	0x3f
	.zero		1


	//   ....[76]....
        /*10d0*/ 	.word	0x00036e60
        /*10d4*/ 	.word	0x00000003
        /*10d8*/ 	.word	0x00038840
        /*10dc*/ 	.short	0x010a
        /*10de*/ 	.byte	0x3f
	.zero		1


	//   ....[77]....
        /*10e0*/ 	.word	0x00036eb0
        /*10e4*/ 	.word	0x00000003
        /*10e8*/ 	.word	0x00038860
        /*10ec*/ 	.short	0x010a
        /*10ee*/ 	.byte	0x3f
	.zero		1


	//   ....[78]....
        /*10f0*/ 	.word	0x00036f00
        /*10f4*/ 	.word	0x00000004
        /*10f8*/ 	.word	0x00038840
        /*10fc*/ 	.short	0x010a
        /*10fe*/ 	.byte	0x3f
	.zero		1


	//   ....[79]....
        /*1100*/ 	.word	0x00036f50
        /*1104*/ 	.word	0x00000004
        /*1108*/ 	.word	0x00038860
        /*110c*/ 	.short	0x010a
        /*110e*/ 	.byte	0x3f
	.zero		1


	//   ....[80]....
        /*1110*/ 	.word	0x00036fa0
        /*1114*/ 	.word	0x00000004
        /*1118*/ 	.word	0x00038840
        /*111c*/ 	.short	0x010a
        /*111e*/ 	.byte	0x3f
	.zero		1


	//   ....[81]....
        /*1120*/ 	.word	0x00036ff0
        /*1124*/ 	.word	0x00000004
        /*1128*/ 	.word	0x00038860
        /*112c*/ 	.short	0x010a
        /*112e*/ 	.byte	0x3f
	.zero		1


	//   ....[82]....
        /*1130*/ 	.word	0x00037b60
        /*1134*/ 	.word	0x00000009
        /*1138*/ 	.word	0x00038820
        /*113c*/ 	.short	0x010a
        /*113e*/ 	.byte	0x3f
	.zero		1


	//   ....[83]....
        /*1140*/ 	.word	0x00037d00
        /*1144*/ 	.word	0x00000005
        /*1148*/ 	.word	0x00000000
        /*114c*/ 	.short	0x010a
        /*114e*/ 	.byte	0x3f
	.zero		1


	//   ....[84]....
        /*1150*/ 	.word	0x00037d50
        /*1154*/ 	.word	0x00000007
        /*1158*/ 	.word	0x00000000
        /*115c*/ 	.short	0x010a
        /*115e*/ 	.byte	0x3f
	.zero		1


	//   ....[85]....
        /*1160*/ 	.word	0x00037da0
        /*1164*/ 	.word	0x00000005
        /*1168*/ 	.word	0x00000000
        /*116c*/ 	.short	0x010a
        /*116e*/ 	.byte	0x3f
	.zero		1


	//   ....[86]....
        /*1170*/ 	.word	0x00038160
        /*1174*/ 	.word	0x0000001a
        /*1178*/ 	.word	0x00000000
        /*117c*/ 	.short	0x010a
        /*117e*/ 	.byte	0x3f
	.zero		1


	//   ....[87]....
        /*1180*/ 	.word	0x000382a0
        /*1184*/ 	.word	0x00000009
        /*1188*/ 	.word	0x00000000
        /*118c*/ 	.short	0x010a
        /*118e*/ 	.byte	0x3f
	.zero		1


	//   ....[88]....
        /*1190*/ 	.word	0x00038900
        /*1194*/ 	.word	0x0000003a
        /*1198*/ 	.word	0x00000000
        /*119c*/ 	.short	0x010a
        /*119e*/ 	.byte	0x3f
	.zero		1


	//   ....[89]....
        /*11a0*/ 	.word	0x00038a40
        /*11a4*/ 	.word	0x00000038
        /*11a8*/ 	.word	0x00000000
        /*11ac*/ 	.short	0x010a
        /*11ae*/ 	.byte	0x3f
	.zero		1


	//   ....[90]....
        /*11b0*/ 	.word	0x0003ae60
        /*11b4*/ 	.word	0x00000038
        /*11b8*/ 	.word	0x00000000
        /*11bc*/ 	.short	0x0101
        /*11be*/ 	.byte	0x3f
	.zero		1


	//   ....[91]....
        /*11c0*/ 	.word	0x00049a20
        /*11c4*/ 	.word	0x00000004
        /*11c8*/ 	.word	0x00000000
        /*11cc*/ 	.short	0x0101
        /*11ce*/ 	.byte	0x3f
	.zero		1


	//   ....[92]....
        /*11d0*/ 	.word	0x00049a60
        /*11d4*/ 	.word	0x00000009
        /*11d8*/ 	.word	0x00000000
        /*11dc*/ 	.short	0x010a
        /*11de*/ 	.byte	0x3f
	.zero		1


	//   ....[93]....
        /*11e0*/ 	.word	0x00049ab0
        /*11e4*/ 	.word	0x00000038
        /*11e8*/ 	.word	0x00000000
        /*11ec*/ 	.short	0x010a
        /*11ee*/ 	.byte	0x3f
	.zero		1


	//----- nvinfo : EIATTR_NUM_MBARRIERS
	.align		4
.L_893:
        /*11f0*/ 	.byte	0x03, 0x38
        /*11f2*/ 	.short	0x0017


	//----- nvinfo : EIATTR_EXIT_INSTR_OFFSETS
	.align		4
        /*11f4*/ 	.byte	0x04, 0x1c
        /*11f6*/ 	.short	(.L_895 - .L_894)


	//   ....[0]....
.L_894:
        /*11f8*/ 	.word	0x00000b60


	//   ....[1]....
        /*11fc*/ 	.word	0x0002c9e0


	//   ....[2]....
        /*1200*/ 	.word	0x000358e0


	//----- nvinfo : EIATTR_MAX_THREADS
	.align		4
.L_895:
        /*1204*/ 	.byte	0x04, 0x05
        /*1206*/ 	.short	(.L_897 - .L_896)
.L_896:
        /*1208*/ 	.word	0x00000180
        /*120c*/ 	.word	0x00000001
        /*1210*/ 	.word	0x00000001


	//----- nvinfo : EIATTR_CRS_STACK_SIZE
	.align		4
.L_897:
        /*1214*/ 	.byte	0x04, 0x1e
        /*1216*/ 	.short	(.L_899 - .L_898)
.L_898:
        /*1218*/ 	.word	0x00000000


	//----- nvinfo : EIATTR_CBANK_PARAM_SIZE
	.align		4
.L_899:
        /*121c*/ 	.byte	0x03, 0x19
        /*121e*/ 	.short	0x0bf0


	//----- nvinfo : EIATTR_PARAM_CBANK
	.align		4
        /*1220*/ 	.byte	0x04, 0x0a
        /*1222*/ 	.short	(.L_901 - .L_900)
	.align		4
.L_900:
        /*1224*/ 	.word	index@(.nv.constant0._ZN7cutlass13device_kernelIN5flash11enable_sm90INS1_16FlashAttnFwdSm90INS1_25CollectiveMainloopFwdSm90ILi2EN4cute5tupleIJNS5_1CILi1EEES8_S8_EEENS6_IJNS7_ILi64EEESA_SA_EEELi512ENS_10bfloat16_tEfNS_4arch4Sm90ELb0ELb1ELb1ELb1ELb0ELb0ELb1ELb0ELb0ELb1ELb1ELb0EEENS1_21CollectiveEpilogueFwdINS6_IJSA_NS7_ILi512EEESA_EEES9_SC_SE_Li256ELb1ELb1ELb1ELb0EEENS1_36VarlenDynamicPersistentTileSchedulerILi64ELi64ELi256ELi128ELb1ELb1ELb1ELb1ELb0ELb1EEEEEEEEEvNT_6ParamsE)
        /*1228*/ 	.short	0x0210
        /*122a*/ 	.short	0x0bf0


	//----- nvinfo : EIATTR_SW_WAR
	.align		4
.L_901:
        /*122c*/ 	.byte	0x04, 0x36
        /*122e*/ 	.short	(.L_903 - .L_902)
.L_902:
        /*1230*/ 	.word	0x00000008
.L_903:


//--------------------- .nv.info._ZN7cutlass13device_kernelIN5flash11enable_sm90INS1_16FlashAttnFwdSm90INS1_25CollectiveMainloopFwdSm90ILi2EN4cute5tupleIJNS5_1CILi1EEES8_S8_EEENS6_IJNS7_ILi64EEESA_SA_EEELi512ENS_10bfloat16_tEfNS_4arch4Sm90ELb0ELb1ELb1ELb1ELb0ELb1ELb1ELb0ELb0ELb1ELb1ELb0EEENS1_21CollectiveEpilogueFwdINS6_IJSA_NS7_ILi512EEESA_EEES9_SC_SE_Li256ELb1ELb1ELb1ELb0EEENS1_36VarlenDynamicPersistentTileSchedulerILi64ELi64ELi256ELi128ELb1ELb1ELb1ELb1ELb0ELb1EEEEEEEEEvNT_6ParamsE --------------------------
	.section	.nv.info._ZN7cutlass13device_kernelIN5flash11enable_sm90INS1_16FlashAttnFwdSm90INS1_25CollectiveMainloopFwdSm90ILi2EN4cute5tupleIJNS5_1CILi1EEES8_S8_EEENS6_IJNS7_ILi64EEESA_SA_EEELi512ENS_10bfloat16_tEfNS_4arch4Sm90ELb0ELb1ELb1ELb1ELb0ELb1ELb1ELb0ELb0ELb1ELb1ELb0EEENS1_21CollectiveEpilogueFwdINS6_IJSA_NS7_ILi512EEESA_EEES9_SC_SE_Li256ELb1ELb1ELb1ELb0EEENS1_36VarlenDynamicPersistentTileSchedulerILi64ELi64ELi256ELi128ELb1ELb1ELb1ELb1ELb0ELb1EEEEEEEEEvNT_6ParamsE,"",@"SHT_CUDA_INFO"
	.sectionflags	@""
	.align	4


	//----- nvinfo : EIATTR_CUDA_API_VERSION
	.align		4
        /*0000*/ 	.byte	0x04, 0x37
        /*0002*/ 	.short	(.L_905 - .L_904)
.L_904:
        /*0004*/ 	.word	0x00000082


	//----- nvinfo : EIATTR_KPARAM_INFO
	.align		4
.L_905:
        /*0008*/ 	.byte	0x04, 0x17
        /*000a*/ 	.short	(.L_907 - .L_906)
.L_906:
        /*000c*/ 	.word	0x00000000
        /*0010*/ 	.short	0x0000
        /*0012*/ 	.short	0x0070
        /*0014*/ 	.byte	0x00, 0xf0, 0x01, 0x2e


	//----- nvinfo : EIATTR_SPARSE_MMA_MASK
	.align		4
.L_907:
        /*0018*/ 	.byte	0x03, 0x50
        /*001a*/ 	.short	0x0000


	//----- nvinfo : EIATTR_MAXREG_COUNT
	.align		4
        /*001c*/ 	.byte	0x03, 0x1b
        /*001e*/ 	.short	0x00a8


	//----- nvinfo : EIATTR_NUM_BARRIERS
	.align		4
        /*0020*/ 	.byte	0x02, 0x4c
        /*0022*/ 	.byte	0x10
	.zero		1


	//----- nvinfo : EIATTR_EXTERNS
	.align		4
        /*0024*/ 	.byte	0x04, 0x0f
        /*0026*/ 	.short	(.L_909 - .L_908)


	//   ....[0]....
	.align		4
.L_908:
        /*0028*/ 	.word	index@(__assertfail)


	//----- nvinfo : EIATTR_ANNOTATIONS
	.align		4
.L_909:
        /*002c*/ 	.byte	0x04, 0x55
        /*002e*/ 	.short	(.L_911 - .L_910)


	//   ....[0]....
.L_910:
        /* <DEDUP_REMOVED lines=145> */


	//----- nvinfo : EIATTR_MERCURY_ISA_VERSION
	.align		4
.L_911:
        /*0928*/ 	.byte	0x03, 0x5f
        /*092a*/ 	.short	0x0101


	//----- nvinfo : EIATTR_UNUSED_LOAD_BYTE_OFFSET
	.align		4
        /*092c*/ 	.byte	0x04, 0x44
        /*092e*/ 	.short	(.L_913 - .L_912)


	//   ....[0]....
.L_912:
        /*0930*/ 	.word	0x00000b60
        /*0934*/ 	.word	0x0000fff0


	//   ....[1]....
        /*0938*/ 	.word	0x000321e0
        /*093c*/ 	.word	0x0000fff0


	//----- nvinfo : EIATTR_INT_WARP_WIDE_INSTR_OFFSETS
	.align		4
.L_913:
        /*0940*/ 	.byte	0x04, 0x31
        /*0942*/ 	.short	(.L_915 - .L_914)


	//   ....[0]....
.L_914:
        /*0944*/ 	.word	0x000001d0


	//   ....[1]....
        /*0948*/ 	.word	0x00000270


	//   ....[2]....
        /*094c*/ 	.word	0x00000280


	//   ....[3]....
        /*0950*/ 	.word	0x000002f0


	//   ....[4]....
        /*0954*/ 	.word	0x0003af80


	//   ....[5]....
        /*0958*/ 	.word	0x0003afe0


	//   ....[6]....
        /*095c*/ 	.word	0x000409a0


	//   ....[7]....
        /*0960*/ 	.word	0x00040a00


	//----- nvinfo : EIATTR_COOP_GROUP_MASK_REGIDS
	.align		4
.L_915:
        /*0964*/ 	.byte	0x04, 0x29
        /*0966*/ 	.short	(.L_917 - .L_916)


	//   ....[0]....
.L_916:
        /*0968*/ 	.word	0xffffffff


	//   ....[1]....
        /*096c*/ 	.word	0xffffffff


	//   ....[2]....
        /*0970*/ 	.word	0xffffffff


	//   ....[3]....
        /*0974*/ 	.word	0xffffffff


	//   ....[4]....
        /*0978*/ 	.word	0xffffffff


	//   ....[5]....
        /*097c*/ 	.word	0xffffffff


	//   ....[6]....
        /*0980*/ 	.word	0xffffffff


	//   ....[7]....
        /*0984*/ 	.word	0xffffffff


	//   ....[8]....
        /*0988*/ 	.word	0xffffffff


	//   ....[9]....
        /*098c*/ 	.word	0xffffffff


	//   ....[10]....
        /*0990*/ 	.word	0xffffffff


	//   ....[11]....
        /*0994*/ 	.word	0xffffffff


	//   ....[12]....
        /*0998*/ 	.word	0xffffffff


	//   ....[13]....
        /*099c*/ 	.word	0xffffffff


	//   ....[14]....
        /*09a0*/ 	.word	0xffffffff


	//   ....[15]....
        /*09a4*/ 	.word	0xffffffff


	//   ....[16]....
        /*09a8*/ 	.word	0xffffffff


	//   ....[17]....
        /*09ac*/ 	.word	0xffffffff


	//   ....[18]....
        /*09b0*/ 	.word	0xffffffff


	//   ....[19]....
        /*09b4*/ 	.word	0xffffffff


	//   ....[20]....
        /*09b8*/ 	.word	0xffffffff


	//   ....[21]....
        /*09bc*/ 	.word	0xffffffff


	//   ....[22]....
        /*09c0*/ 	.word	0xffffffff


	//   ....[23]....
        /*09c4*/ 	.word	0xffffffff


	//   ....[24]....
        /*09c8*/ 	.word	0xffffffff


	//   ....[25]....
        /*09cc*/ 	.word	0xffffffff


	//   ....[26]....
        /*09d0*/ 	.word	0xffffffff


	//   ....[27]....
        /*09d4*/ 	.word	0xffffffff


	//   ....[28]....
        /*09d8*/ 	.word	0xffffffff


	//   ....[29]....
        /*09dc*/ 	.word	0xffffffff


	//   ....[30]....
        /*09e0*/ 	.word	0xffffffff


	//   ....[31]....
        /*09e4*/ 	.word	0xffffffff


	//   ....[32]....
        /*09e8*/ 	.word	0xffffffff


	//   ....[33]....
        /*09ec*/ 	.word	0xffffffff


	//   ....[34]....
        /*09f0*/ 	.word	0xffffffff


	//   ....[35]....
        /*09f4*/ 	.word	0xffffffff


	//   ....[36]....
        /*09f8*/ 	.word	0xffffffff


	//   ....[37]....
        /*09fc*/ 	.word	0xffffffff


	//   ....[38]....
        /*0a00*/ 	.word	0xffffffff


	//   ....[39]....
        /*0a04*/ 	.word	0xffffffff


	//   ....[40]....
        /*0a08*/ 	.word	0xffffffff


	//   ....[41]....
        /*0a0c*/ 	.word	0xffffffff


	//   ....[42]....
        /*0a10*/ 	.word	0xffffffff


	//   ....[43]....
        /*0a14*/ 	.word	0xffffffff


	//   ....[44]....
        /*0a18*/ 	.word	0xffffffff


	//   ....[45]....
        /*0a1c*/ 	.word	0xffffffff


	//   ....[46]....
        /*0a20*/ 	.word	0xffffffff


	//   ....[47]....
        /*0a24*/ 	.word	0xffffffff


	//   ....[48]....
        /*0a28*/ 	.word	0xffffffff


	//   ....[49]....
        /*0a2c*/ 	.word	0xffffffff


	//   ....[50]....
        /*0a30*/ 	.word	0xffffffff


	//   ....[51]....
        /*0a34*/ 	.word	0xffffffff


	//   ....[52]....
        /*0a38*/ 	.word	0xffffffff


	//   ....[53]....
        /*0a3c*/ 	.word	0xffffffff


	//   ....[54]....
        /*0a40*/ 	.word	0xffffffff


	//   ....[55]....
        /*0a44*/ 	.word	0xffffffff


	//   ....[56]....
        /*0a48*/ 	.word	0xffffffff


	//   ....[57]....
        /*0a4c*/ 	.word	0xffffffff


	//   ....[58]....
        /*0a50*/ 	.word	0xffffffff


	//   ....[59]....
        /*0a54*/ 	.word	0xffffffff


	//   ....[60]....
        /*0a58*/ 	.word	0xffffffff


	//   ....[61]....
        /*0a5c*/ 	.word	0xffffffff


	//   ....[62]....
        /*0a60*/ 	.word	0xffffffff


	//   ....[63]....
        /*0a64*/ 	.word	0xffffffff


	//   ....[64]....
        /*0a68*/ 	.word	0xffffffff


	//   ....[65]....
        /*0a6c*/ 	.word	0xffffffff


	//   ....[66]....
        /*0a70*/ 	.word	0xffffffff


	//   ....[67]....
        /*0a74*/ 	.word	0xffffffff


	//   ....[68]....
        /*0a78*/ 	.word	0xffffffff


	//   ....[69]....
        /*0a7c*/ 	.word	0xffffffff


	//   ....[70]....
        /*0a80*/ 	.word	0xffffffff


	//   ....[71]....
        /*0a84*/ 	.word	0xffffffff


	//   ....[72]....
        /*0a88*/ 	.word	0xffffffff


	//   ....[73]....
        /*0a8c*/ 	.word	0xffffffff


	//   ....[74]....
        /*0a90*/ 	.word	0xffffffff


	//   ....[75]....
        /*0a94*/ 	.word	0xffffffff


	//   ....[76]....
        /*0a98*/ 	.word	0xffffffff


	//   ....[77]....
        /*0a9c*/ 	.word	0xffffffff


	//   ....[78]....
        /*0aa0*/ 	.word	0xffffffff


	//   ....[79]....
        /*0aa4*/ 	.word	0xffffffff


	//   ....[80]....
        /*0aa8*/ 	.word	0xffffffff


	//   ....[81]....
        /*0aac*/ 	.word	0xffffffff


	//   ....[82]....
        /*0ab0*/ 	.word	0xffffffff


	//   ....[83]....
        /*0ab4*/ 	.word	0xffffffff


	//   ....[84]....
        /*0ab8*/ 	.word	0xffffffff


	//   ....[85]....
        /*0abc*/ 	.word	0xffffffff


	//   ....[86]....
        /*0ac0*/ 	.word	0xffffffff


	//   ....[87]....
        /*0ac4*/ 	.word	0xffffffff


	//   ....[88]....
        /*0ac8*/ 	.word	0xffffffff


	//   ....[89]....
        /*0acc*/ 	.word	0xffffffff


	//   ....[90]....
        /*0ad0*/ 	.word	0xffffffff


	//   ....[91]....
        /*0ad4*/ 	.word	0xffffffff


	//   ....[92]....
        /*0ad8*/ 	.word	0xffffffff


	//   ....[93]....
        /*0adc*/ 	.word	0xffffffff


	//   ....[94]....
        /*0ae0*/ 	.word	0xffffffff


	//   ....[95]....
        /*0ae4*/ 	.word	0xffffffff


	//   ....[96]....
        /*0ae8*/ 	.word	0xffffffff


	//   ....[97]....
        /*0aec*/ 	.word	0xffffffff


	//   ....[98]....
        /*0af0*/ 	.word	0xffffffff


	//   ....[99]....
        /*0af4*/ 	.word	0xffffffff


	//   ....[100]....
        /*0af8*/ 	.word	0xffffffff


	//   ....[101]....
        /*0afc*/ 	.word	0xffffffff


	//   ....[102]....
        /*0b00*/ 	.word	0xffffffff


	//   ....[103]....
        /*0b04*/ 	.word	0xffffffff


	//   ....[104]....
        /*0b08*/ 	.word	0xffffffff


	//   ....[105]....
        /*0b0c*/ 	.word	0xffffffff


	//   ....[106]....
        /*0b10*/ 	.word	0xffffffff


	//   ....[107]....
        /*0b14*/ 	.word	0xffffffff


	//   ....[108]....
        /*0b18*/ 	.word	0xffffffff


	//   ....[109]....
        /*0b1c*/ 	.word	0xffffffff


	//   ....[110]....
        /*0b20*/ 	.word	0xffffffff


	//   ....[111]....
        /*0b24*/ 	.word	0xffffffff


	//   ....[112]....
        /*0b28*/ 	.word	0xffffffff


	//   ....[113]....
        /*0b2c*/ 	.word	0xffffffff


	//   ....[114]....
        /*0b30*/ 	.word	0xffffffff


	//   ....[115]....
        /*0b34*/ 	.word	0xffffffff


	//   ....[116]....
        /*0b38*/ 	.word	0xffffffff


	//   ....[117]....
        /*0b3c*/ 	.word	0xffffffff


	//   ....[118]....
        /*0b40*/ 	.word	0xffffffff


	//   ....[119]....
        /*0b44*/ 	.word	0xffffffff


	//   ....[120]....
        /*0b48*/ 	.word	0xffffffff


	//   ....[121]....
        /*0b4c*/ 	.word	0xffffffff


	//   ....[122]....
        /*0b50*/ 	.word	0x0500000f


	//   ....[123]....
        /*0b54*/ 	.word	0x0500000f


	//   ....[124]....
        /*0b58*/ 	.word	0x0500000f


	//   ....[125]....
        /*0b5c*/ 	.word	0x0500000f


	//   ....[126]....
        /*0b60*/ 	.word	0x0500000f


	//   ....[127]....
        /*0b64*/ 	.word	0x0500000f


	//   ....[128]....
        /*0b68*/ 	.word	0x0500000f


	//   ....[129]....
        /*0b6c*/ 	.word	0x0500000f


	//   ....[130]....
        /*0b70*/ 	.word	0x0500000f


	//   ....[131]....
        /*0b74*/ 	.word	0x0500000f


	//   ....[132]....
        /*0b78*/ 	.word	0x0500000f


	//   ....[133]....
        /*0b7c*/ 	.word	0x0500000f


	//   ....[134]....
        /*0b80*/ 	.word	0x0500000f


	//   ....[135]....
        /*0b84*/ 	.word	0x0500000f


	//   ....[136]....
        /*0b88*/ 	.word	0x0500000f


	//   ....[137]....
        /*0b8c*/ 	.word	0x0500000f


	//   ....[138]....
        /*0b90*/ 	.word	0x0500000f


	//   ....[139]....
        /*0b94*/ 	.word	0x0500000f


	//   ....[140]....
        /*0b98*/ 	.word	0x0500000f


	//   ....[141]....
        /*0b9c*/ 	.word	0x0500000f


	//   ....[142]....
        /*0ba0*/ 	.word	0x0500000f


	//   ....[143]....
        /*0ba4*/ 	.word	0x0500000f


	//   ....[144]....
        /*0ba8*/ 	.word	0x0500000f


	//   ....[145]....
        /*0bac*/ 	.word	0x0500000f


	//   ....[146]....
        /*0bb0*/ 	.word	0x0500000f


	//   ....[147]....
        /*0bb4*/ 	.word	0x0500000f


	//   ....[148]....
        /*0bb8*/ 	.word	0x0500000f


	//   ....[149]....
        /*0bbc*/ 	.word	0x0500000f


	//   ....[150]....
        /*0bc0*/ 	.word	0x0500000f


	//   ....[151]....
        /*0bc4*/ 	.word	0x0500000f


	//   ....[152]....
        /*0bc8*/ 	.word	0x0500000f


	//   ....[153]....
        /*0bcc*/ 	.word	0x0500000f


	//   ....[154]....
        /*0bd0*/ 	.word	0x0500000f


	//   ....[155]....
        /*0bd4*/ 	.word	0x0500000f


	//   ....[156]....
        /*0bd8*/ 	.word	0x0500000f


	//   ....[157]....
        /*0bdc*/ 	.word	0x0500000f


	//   ....[158]....
        /*0be0*/ 	.word	0x0500000f


	//   ....[159]....
        /*0be4*/ 	.word	0x0500000f


	//   ....[160]....
        /*0be8*/ 	.word	0x0500000f


	//   ....[161]....
        /*0bec*/ 	.word	0x0500000f


	//   ....[162]....
        /*0bf0*/ 	.word	0x0500000f


	//   ....[163]....
        /*0bf4*/ 	.word	0x0500000f


	//   ....[164]....
        /*0bf8*/ 	.word	0x0500000f


	//   ....[165]....
        /*0bfc*/ 	.word	0x0500000f


	//   ....[166]....
        /*0c00*/ 	.word	0x0500000f


	//   ....[167]....
        /*0c04*/ 	.word	0x0500000f


	//   ....[168]....
        /*0c08*/ 	.word	0x0500000f


	//   ....[169]....
        /*0c0c*/ 	.word	0x0500000f


	//   ....[170]....
        /*0c10*/ 	.word	0x0500000f


	//   ....[171]....
        /*0c14*/ 	.word	0x0500000f


	//   ....[172]....
        /*0c18*/ 	.word	0x0500000f


	//   ....[173]....
        /*0c1c*/ 	.word	0x0500000f


	//   ....[174]....
        /*0c20*/ 	.word	0x0500000f


	//   ....[175]....
        /*0c24*/ 	.word	0xffffffff


	//   ....[176]....
        /*0c28*/ 	.word	0xffffffff


	//   ....[177]....
        /*0c2c*/ 	.word	0xffffffff


	//   ....[178]....
        /*0c30*/ 	.word	0xffffffff


	//   ....[179]....
        /*0c34*/ 	.word	0xffffffff


	//   ....[180]....
        /*0c38*/ 	.word	0xffffffff


	//   ....[181]....
        /*0c3c*/ 	.word	0xffffffff


	//   ....[182]....
        /*0c40*/ 	.word	0xffffffff


	//----- nvinfo : EIATTR_COOP_GROUP_INSTR_OFFSETS
	.align		4
.L_917:
        /*0c44*/ 	.byte	0x04, 0x28
        /*0c46*/ 	.short	(.L_919 - .L_918)


	//   ....[0]....
.L_918:
        /*0c48*/ 	.word	0x000000b0


	//   ....[1]....
        /*0c4c*/ 	.word	0x000001e0


	//   ....[2]....
        /*0c50*/ 	.word	0x00000290


	//   ....[3]....
        /*0c54*/ 	.word	0x00000430


	//   ....[4]....
        /*0c58*/ 	.word	0x00000590


	//   ....[5]....
        /*0c5c*/ 	.word	0x000006b0


	//   ....[6]....
        /*0c60*/ 	.word	0x00000810


	//   ....[7]....
        /*0c64*/ 	.word	0x000061b0


	//   ....[8]....
        /*0c68*/ 	.word	0x0000e090


	//   ....[9]....
        /*0c6c*/ 	.word	0x0000f1d0


	//   ....[10]....
        /*0c70*/ 	.word	0x0000f1e0


	//   ....[11]....
        /*0c74*/ 	.word	0x0000f1f0


	//   ....[12]....
        /*0c78*/ 	.word	0x0000f200


	//   ....[13]....
        /*0c7c*/ 	.word	0x0000f530


	//   ....[14]....
        /*0c80*/ 	.word	0x0000f540


	//   ....[15]....
        /*0c84*/ 	.word	0x0000f550


	//   ....[16]....
        /*0c88*/ 	.word	0x0000f560


	//   ....[17]....
        /*0c8c*/ 	.word	0x00010880


	//   ....[18]....
        /*0c90*/ 	.word	0x00010890


	//   ....[19]....
        /*0c94*/ 	.word	0x000108a0


	//   ....[20]....
        /*0c98*/ 	.word	0x000108b0


	//   ....[21]....
        /*0c9c*/ 	.word	0x00010af0


	//   ....[22]....
        /*0ca0*/ 	.word	0x00010b00


	//   ....[23]....
        /*0ca4*/ 	.word	0x00010b10


	//   ....[24]....
        /*0ca8*/ 	.word	0x00010b20


	//   ....[25]....
        /*0cac*/ 	.word	0x000136a0


	//   ....[26]....
        /*0cb0*/ 	.word	0x00014910


	//   ....[27]....
        /*0cb4*/ 	.word	0x00015180


	//   ....[28]....
        /*0cb8*/ 	.word	0x000158e0


	//   ....[29]....
        /*0cbc*/ 	.word	0x00015970


	//   ....[30]....
        /*0cc0*/ 	.word	0x00015a50


	//   ....[31]....
        /*0cc4*/ 	.word	0x00015a70


	//   ....[32]....
        /*0cc8*/ 	.word	0x0001c890


	//   ....[33]....
        /*0ccc*/ 	.word	0x0001e090


	//   ....[34]....
        /*0cd0*/ 	.word	0x0001f3a0


	//   ....[35]....
        /*0cd4*/ 	.word	0x0001f450


	//   ....[36]....
        /*0cd8*/ 	.word	0x0001f600


	//   ....[37]....
        /*0cdc*/ 	.word	0x0001f620


	//   ....[38]....
        /*0ce0*/ 	.word	0x000263c0


	//   ....[39]....
        /*0ce4*/ 	.word	0x000278f0


	//   ....[40]....
        /*0ce8*/ 	.word	0x00028b80


	//   ....[41]....
        /*0cec*/ 	.word	0x00029470


	//   ....[42]....
        /*0cf0*/ 	.word	0x00029b30


	//   ....[43]....
        /*0cf4*/ 	.word	0x00029bc0


	//   ....[44]....
        /*0cf8*/ 	.word	0x00029ca0


	//   ....[45]....
        /*0cfc*/ 	.word	0x00029cc0


	//   ....[46]....
        /*0d00*/ 	.word	0x00030be0


	//   ....[47]....
        /*0d04*/ 	.word	0x00030d20


	//   ....[48]....
        /*0d08*/ 	.word	0x00030d40


	//   ....[49]....
        /*0d0c*/ 	.word	0x00030d80


	//   ....[50]....
        /*0d10*/ 	.word	0x00030da0


	//   ....[51]....
        /*0d14*/ 	.word	0x00033090


	//   ....[52]....
        /*0d18*/ 	.word	0x000334b0


	//   ....[53]....
        /*0d1c*/ 	.word	0x000334c0


	//   ....[54]....
        /*0d20*/ 	.word	0x000334e0


	//   ....[55]....
        /*0d24*/ 	.word	0x000334f0


	//   ....[56]....
        /*0d28*/ 	.word	0x000340a0


	//   ....[57]....
        /*0d2c*/ 	.word	0x000340c0


	//   ....[58]....
        /*0d30*/ 	.word	0x000342f0


	//   ....[59]....
        /*0d34*/ 	.word	0x00034310


	//   ....[60]....
        /*0d38*/ 	.word	0x00034a40


	//   ....[61]....
        /*0d3c*/ 	.word	0x00034a60


	//   ....[62]....
        /*0d40*/ 	.word	0x000354c0


	//   ....[63]....
        /*0d44*/ 	.word	0x000354e0


	//   ....[64]....
        /*0d48*/ 	.word	0x00036910


	//   ....[65]....
        /*0d4c*/ 	.word	0x00036920


	//   ....[66]....
        /*0d50*/ 	.word	0x00036b50


	//   ....[67]....
        /*0d54*/ 	.word	0x00036b70


	//   ....[68]....
        /*0d58*/ 	.word	0x00036e20


	//   ....[69]....
        /*0d5c*/ 	.word	0x00037030


	//   ....[70]....
        /*0d60*/ 	.word	0x00037060


	//   ....[71]....
        /*0d64*/ 	.word	0x00037090


	//   ....[72]....
        /*0d68*/ 	.word	0x000370c0


	//   ....[73]....
        /*0d6c*/ 	.word	0x000370f0


	//   ....[74]....
        /*0d70*/ 	.word	0x00037120


	//   ....[75]....
        /*0d74*/ 	.word	0x000372c0


	//   ....[76]....
        /*0d78*/ 	.word	0x000372f0


	//   ....[77]....
        /*0d7c*/ 	.word	0x00037320


	//   ....[78]....
        /*0d80*/ 	.word	0x00037350


	//   ....[79]....
        /*0d84*/ 	.word	0x00037380


	//   ....[80]....
        /*0d88*/ 	.word	0x000373b0


	//   ....[81]....
        /*0d8c*/ 	.word	0x00037450


	//   ....[82]....
        /*0d90*/ 	.word	0x00037480


	//   ....[83]....
        /*0d94*/ 	.word	0x00037490


	//   ....[84]....
        /*0d98*/ 	.word	0x000374c0


	//   ....[85]....
        /*0d9c*/ 	.word	0x00038dd0


	//   ....[86]....
        /*0da0*/ 	.word	0x0003b550


	//   ....[87]....
        /*0da4*/ 	.word	0x0003c000


	//   ....[88]....
        /*0da8*/ 	.word	0x0003c010


	//   ....[89]....
        /*0dac*/ 	.word	0x0003c040


	//   ....[90]....
        /*0db0*/ 	.word	0x0003c120


	//   ....[91]....
        /*0db4*/ 	.word	0x0003c150


	//   ....[92]....
        /*0db8*/ 	.word	0x0003c1b0


	//   ....[93]....
        /*0dbc*/ 	.word	0x0003c1c0


	//   ....[94]....
        /*0dc0*/ 	.word	0x0003c230


	//   ....[95]....
        /*0dc4*/ 	.word	0x0003cb70


	//   ....[96]....
        /*0dc8*/ 	.word	0x0003cb80


	//   ....[97]....
        /*0dcc*/ 	.word	0x0003cc40


	//   ....[98]....
        /*0dd0*/ 	.word	0x0003cc80


	//   ....[99]....
        /*0dd4*/ 	.word	0x0003cf20


	//   ....[100]....
        /*0dd8*/ 	.word	0x0003cf30


	//   ....[101]....
        /*0ddc*/ 	.word	0x0003d090


	//   ....[102]....
        /*0de0*/ 	.word	0x0003d0a0


	//   ....[103]....
        /*0de4*/ 	.word	0x00040cd0


	//   ....[104]....
        /*0de8*/ 	.word	0x00040ce0


	//   ....[105]....
        /*0dec*/ 	.word	0x00040d20


	//   ....[106]....
        /*0df0*/ 	.word	0x00040d60


	//   ....[107]....
        /*0df4*/ 	.word	0x00040d90


	//   ....[108]....
        /*0df8*/ 	.word	0x00040dc0


	//   ....[109]....
        /*0dfc*/ 	.word	0x00040df0


	//   ....[110]....
        /*0e00*/ 	.word	0x00040e20


	//   ....[111]....
        /*0e04*/ 	.word	0x00040ff0


	//   ....[112]....
        /*0e08*/ 	.word	0x00041020


	//   ....[113]....
        /*0e0c*/ 	.word	0x00041050


	//   ....[114]....
        /*0e10*/ 	.word	0x00041080


	//   ....[115]....
        /*0e14*/ 	.word	0x000410b0


	//   ....[116]....
        /*0e18*/ 	.word	0x000410e0


	//   ....[117]....
        /*0e1c*/ 	.word	0x000411b0


	//   ....[118]....
        /*0e20*/ 	.word	0x000411d0


	//   ....[119]....
        /*0e24*/ 	.word	0x000411e0


	//   ....[120]....
        /*0e28*/ 	.word	0x00041260


	//   ....[121]....
        /*0e2c*/ 	.word	0x00041da0


	//   ....[122]....
        /*0e30*/ 	.word	0x00042170


	//   ....[123]....
        /*0e34*/ 	.word	0x00042200


	//   ....[124]....
        /*0e38*/ 	.word	0x00042250


	//   ....[125]....
        /*0e3c*/ 	.word	0x000422a0


	//   ....[126]....
        /*0e40*/ 	.word	0x00042340


	//   ....[127]....
        /*0e44*/ 	.word	0x000423d0


	//   ....[128]....
        /*0e48*/ 	.word	0x00042420


	//   ....[129]....
        /*0e4c*/ 	.word	0x00042470


	//   ....[130]....
        /*0e50*/ 	.word	0x00042550


	//   ....[131]....
        /*0e54*/ 	.word	0x000425e0


	//   ....[132]....
        /*0e58*/ 	.word	0x00042630


	//   ....[133]....
        /*0e5c*/ 	.word	0x00042680


	//   ....[134]....
        /*0e60*/ 	.word	0x00042720


	//   ....[135]....
        /*0e64*/ 	.word	0x000427b0


	//   ....[136]....
        /*0e68*/ 	.word	0x00042800


	//   ....[137]....
        /*0e6c*/ 	.word	0x00042850


	//   ....[138]....
        /*0e70*/ 	.word	0x00042b60


	//   ....[139]....
        /*0e74*/ 	.word	0x00042e40


	//   ....[140]....
        /*0e78*/ 	.word	0x00042fd0


	//   ....[141]....
        /*0e7c*/ 	.word	0x00043030


	//   ....[142]....
        /*0e80*/ 	.word	0x00043090


	//   ....[143]....
        /*0e84*/ 	.word	0x000430e0


	//   ....[144]....
        /*0e88*/ 	.word	0x00043240


	//   ....[145]....
        /*0e8c*/ 	.word	0x000432e0


	//   ....[146]....
        /*0e90*/ 	.word	0x00043390


	//   ....[147]....
        /*0e94*/ 	.word	0x00043470


	//   ....[148]....
        /*0e98*/ 	.word	0x00043630


	//   ....[149]....
        /*0e9c*/ 	.word	0x00043710


	//   ....[150]....
        /*0ea0*/ 	.word	0x00043990


	//   ....[151]....
        /*0ea4*/ 	.word	0x00043ab0


	//   ....[152]....
        /*0ea8*/ 	.word	0x00043c80


	//   ....[153]....
        /*0eac*/ 	.word	0x00043d40


	//   ....[154]....
        /*0eb0*/ 	.word	0x00043f50


	//   ....[155]....
        /*0eb4*/ 	.word	0x00043fa0


	//   ....[156]....
        /*0eb8*/ 	.word	0x000442d0


	//   ....[157]....
        /*0ebc*/ 	.word	0x00044370


	//   ....[158]....
        /*0ec0*/ 	.word	0x00044510


	//   ....[159]....
        /*0ec4*/ 	.word	0x00044590


	//   ....[160]....
        /*0ec8*/ 	.word	0x00044610


	//   ....[161]....
        /*0ecc*/ 	.word	0x00044690


	//   ....[162]....
        /*0ed0*/ 	.word	0x00044710


	//   ....[163]....
        /*0ed4*/ 	.word	0x000447a0


	//   ....[164]....
        /*0ed8*/ 	.word	0x00044840


	//   ....[165]....
        /*0edc*/ 	.word	0x000448f0


	//   ....[166]....
        /*0ee0*/ 	.word	0x00044970


	//   ....[167]....
        /*0ee4*/ 	.word	0x000449f0


	//   ....[168]....
        /*0ee8*/ 	.word	0x00044a70


	//   ....[169]....
        /*0eec*/ 	.word	0x00044b00


	//   ....[170]....
        /*0ef0*/ 	.word	0x00044b80


	//   ....[171]....
        /*0ef4*/ 	.word	0x00044c30


	//   ....[172]....
        /*0ef8*/ 	.word	0x00044c80


	//   ....[173]....
        /*0efc*/ 	.word	0x00044d40


	//   ....[174]....
        /*0f00*/ 	.word	0x00044e70


	//   ....[175]....
        /*0f04*/ 	.word	0x00046d90


	//   ....[176]....
        /*0f08*/ 	.word	0x000485a0


	//   ....[177]....
        /*0f0c*/ 	.word	0x00048fd0


	//   ....[178]....
        /*0f10*/ 	.word	0x00049860


	//   ....[179]....
        /*0f14*/ 	.word	0x000498b0


	//   ....[180]....
        /*0f18*/ 	.word	0x000498d0


	//   ....[181]....
        /*0f1c*/ 	.word	0x000498e0


	//   ....[182]....
        /*0f20*/ 	.word	0x00054530


	//----- nvinfo : EIATTR_REG_RECONFIG
	.align		4
.L_919:
        /*0f24*/ 	.byte	0x01, 0x54
	.zero		2


	//----- nvinfo : EIATTR_SYSCALL_OFFSETS
	.align		4
        /*0f28*/ 	.byte	0x04, 0x46
        /*0f2a*/ 	.short	(.L_921 - .L_920)


	//   ....[0]....
.L_920:
        /*0f2c*/ 	.word	0x00002680


	//   ....[1]....
        /*0f30*/ 	.word	0x000027d0


	//   ....[2]....
        /*0f34*/ 	.word	0x0000e630


	//   ....[3]....
        /*0f38*/ 	.word	0x0000ef80


	//   ....[4]....
        /*0f3c*/ 	.word	0x0003b180


	//   ....[5]....
        /*0f40*/ 	.word	0x0003b2d0


	//   ....[6]....
        /*0f44*/ 	.word	0x0003b3c0


	//   ....[7]....
        /*0f48*/ 	.word	0x0003bc00


	//   ....[8]....
        /*0f4c*/ 	.word	0x0003c540


	//----- nvinfo : EIATTR_MBARRIER_INSTR_OFFSETS
	.align		4
.L_921:
        /*0f50*/ 	.byte	0x04, 0x39
        /*0f52*/ 	.short	(.L_923 - .L_922)


	//   ....[0]....
.L_922:
        /*0f54*/ 	.word	0x00000310
        /*0f58*/ 	.word	0x000000ff
        /*0f5c*/ 	.word	0x00038800
        /*0f60*/ 	.short	0x0100
        /*0f62*/ 	.byte	0x08
	.zero		1


	//   ....[1]....
        /*0f64*/ 	.word	0x00000320
        /*0f68*/ 	.word	0x000000ff
        /*0f6c*/ 	.word	0x00038810
        /*0f70*/ 	.short	0x0100
        /*0f72*/ 	.byte	0x08
	.zero		1


	//   ....[2]....
        /*0f74*/ 	.word	0x00000330
        /*0f78*/ 	.word	0x000000ff
        /*0f7c*/ 	.word	0x00038820
        /*0f80*/ 	.short	0x0100
        /*0f82*/ 	.byte	0x08
	.zero		1


	//   ....[3]....
        /*0f84*/ 	.word	0x000003e0
        /*0f88*/ 	.word	0x000000ff
        /*0f8c*/ 	.word	0x00038830
        /*0f90*/ 	.short	0x0100
        /*0f92*/ 	.byte	0x06
	.zero		1


	//   ....[4]....
        /*0f94*/ 	.word	0x000003f0
        /*0f98*/ 	.word	0x000000ff
        /*0f9c*/ 	.word	0x00038840
        /*0fa0*/ 	.short	0x0100
        /*0fa2*/ 	.byte	0x06
	.zero		1


	//   ....[5]....
        /*0fa4*/ 	.word	0x00000400
        /*0fa8*/ 	.word	0x000000ff
        /*0fac*/ 	.word	0x00038838
        /*0fb0*/ 	.short	0x0100
        /*0fb2*/ 	.byte	0x06
	.zero		1


	//   ....[6]....
        /*0fb4*/ 	.word	0x00000410
        /*0fb8*/ 	.word	0x000000ff
        /*0fbc*/ 	.word	0x00038848
        /*0fc0*/ 	.short	0x0100
        /*0fc2*/ 	.byte	0x06
	.zero		1


	//   ....[7]....
        /*0fc4*/ 	.word	0x00000540
        /*0fc8*/ 	.word	0x000000ff
        /*0fcc*/ 	.word	0x00038850
        /*0fd0*/ 	.short	0x0100
        /*0fd2*/ 	.byte	0x08
	.zero		1


	//   ....[8]....
        /*0fd4*/ 	.word	0x00000550
        /*0fd8*/ 	.word	0x000000ff
        /*0fdc*/ 	.word	0x00038860
        /*0fe0*/ 	.short	0x0100
        /*0fe2*/ 	.byte	0x08
	.zero		1


	//   ....[9]....
        /*0fe4*/ 	.word	0x00000560
        /*0fe8*/ 	.word	0x000000ff
        /*0fec*/ 	.word	0x00038858
        /*0ff0*/ 	.short	0x0100
        /*0ff2*/ 	.byte	0x08
	.zero		1


	//   ....[10]....
        /*0ff4*/ 	.word	0x00000570
        /*0ff8*/ 	.word	0x000000ff
        /*0ffc*/ 	.word	0x00038868
        /*1000*/ 	.short	0x0100
        /*1002*/ 	.byte	0x08
	.zero		1


	//   ....[11]....
        /*1004*/ 	.word	0x00000660
        /*1008*/ 	.word	0x000000ff
        /*100c*/ 	.word	0x00038870
        /*1010*/ 	.short	0x0100
        /*1012*/ 	.byte	0x06
	.zero		1


	//   ....[12]....
        /*1014*/ 	.word	0x00000670
        /*1018*/ 	.word	0x000000ff
        /*101c*/ 	.word	0x00038880
        /*1020*/ 	.short	0x0100
        /*1022*/ 	.byte	0x06
	.zero		1


	//   ....[13]....
        /*1024*/ 	.word	0x00000680
        /*1028*/ 	.word	0x000000ff
        /*102c*/ 	.word	0x00038878
        /*1030*/ 	.short	0x0100
        /*1032*/ 	.byte	0x06
	.zero		1


	//   ....[14]....
        /*1034*/ 	.word	0x00000690
        /*1038*/ 	.word	0x000000ff
        /*103c*/ 	.word	0x00038888
        /*1040*/ 	.short	0x0100
        /*1042*/ 	.byte	0x06
	.zero		1


	//   ....[15]....
        /*1044*/ 	.word	0x000007c0
        /*1048*/ 	.word	0x000000ff
        /*104c*/ 	.word	0x00038890
        /*1050*/ 	.short	0x0100
        /*1052*/ 	.byte	0x08
	.zero		1


	//   ....[16]....
        /*1054*/ 	.word	0x000007d0
        /*1058*/ 	.word	0x000000ff
        /*105c*/ 	.word	0x000388a0
        /*1060*/ 	.short	0x0100
        /*1062*/ 	.byte	0x08
	.zero		1


	//   ....[17]....
        /*1064*/ 	.word	0x000007e0
        /*1068*/ 	.word	0x000000ff
        /*106c*/ 	.word	0x00038898
        /*1070*/ 	.short	0x0100
        /*1072*/ 	.byte	0x08
	.zero		1


	//   ....[18]....
        /*1074*/ 	.word	0x000007f0
        /*1078*/ 	.word	0x000000ff
        /*107c*/ 	.word	0x000388a8
        /*1080*/ 	.short	0x0100
        /*1082*/ 	.byte	0x08
	.zero		1


	//   ....[19]....
        /*1084*/ 	.word	0x00000930
        /*1088*/ 	.word	0x000000ff
        /*108c*/ 	.word	0x000388b0
        /*1090*/ 	.short	0x0100
        /*1092*/ 	.byte	0x08
	.zero		1


	//   ....[20]....
        /*1094*/ 	.word	0x00000940
        /*1098*/ 	.word	0x000000ff
        /*109c*/ 	.word	0x000388c0
        /*10a0*/ 	.short	0x0100
        /*10a2*/ 	.byte	0x08
	.zero		1


	//   ....[21]....
        /*10a4*/ 	.word	0x00000950
        /*10a8*/ 	.word	0x000000ff
        /*10ac*/ 	.word	0x000388b8
        /*10b0*/ 	.short	0x0100
        /*10b2*/ 	.byte	0x08
	.zero		1


	//   ....[22]....
        /*10b4*/ 	.word	0x00000960
        /*10b8*/ 	.word	0x000000ff
        /*10bc*/ 	.word	0x000388c8
        /*10c0*/ 	.short	0x0100
        /*10c2*/ 	.byte	0x08
	.zero		1


	//   ....[23]....
        /*10c4*/ 	.word	0x00003260
        /*10c8*/ 	.word	0x0000002d
        /*10cc*/ 	.word	0x00038890
        /*10d0*/ 	.short	0x010a
        /*10d2*/ 	.byte	0x3f
	.zero		1


	//   ....[24]....
        /*10d4*/ 	.word	0x00003e40
        /*10d8*/ 	.word	0x0000002d
        /*10dc*/ 	.word	0x00038890
        /*10e0*/ 	.short	0x010a
        /*10e2*/ 	.byte	0x3f
	.zero		1


	//   ....[25]....
        /*10e4*/ 	.word	0x00004750
        /*10e8*/ 	.word	0x0000002d
        /*10ec*/ 	.word	0x00038890
        /*10f0*/ 	.short	0x010a
        /*10f2*/ 	.byte	0x3f
	.zero		1


	//   ....[26]....
        /*10f4*/ 	.word	0x000049b0
        /*10f8*/ 	.word	0x00000004
        /*10fc*/ 	.word	0x00000000
        /*1100*/ 	.short	0x0101
        /*1102*/ 	.byte	0x3f
	.zero		1


	//   ....[27]....
        /*1104*/ 	.word	0x000049f0
        /*1108*/ 	.word	0x0000002d
        /*110c*/ 	.word	0x000388b0
        /*1110*/ 	.short	0x010a
        /*1112*/ 	.byte	0x3f
	.zero		1


	//   ....[28]....
        /*1114*/ 	.word	0x00005050
        /*1118*/ 	.word	0x0000002d
        /*111c*/ 	.word	0x00000000
        /*1120*/ 	.short	0x0101
        /*1122*/ 	.byte	0x3f
	.zero		1


	//   ....[29]....
        /*1124*/ 	.word	0x000086b0
        /*1128*/ 	.word	0x0000000c
        /*112c*/ 	.word	0x00000000
        /*1130*/ 	.short	0x0101
        /*1132*/ 	.byte	0x3f
	.zero		1


	//   ....[30]....
        /*1134*/ 	.word	0x0000c4b0
        /*1138*/ 	.word	0x0000000c
        /*113c*/ 	.word	0x00000000
        /*1140*/ 	.short	0x0101
        /*1142*/ 	.byte	0x3f
	.zero		1


	//   ....[31]....
        /*1144*/ 	.word	0x0000ed00
        /*1148*/ 	.word	0x00000002
        /*114c*/ 	.word	0x00038800
        /*1150*/ 	.short	0x010a
        /*1152*/ 	.byte	0x3f
	.zero		1


	//   ....[32]....
        /*1154*/ 	.word	0x0000ed50
        /*1158*/ 	.word	0x00000002
        /*115c*/ 	.word	0x00038800
        /*1160*/ 	.short	0x010a
        /*1162*/ 	.byte	0x3f
	.zero		1


	//   ....[33]....
        /*1164*/ 	.word	0x0000f7c0
        /*1168*/ 	.word	0x00000002
        /*116c*/ 	.word	0x00038800
        /*1170*/ 	.short	0x010a
        /*1172*/ 	.byte	0x3f
	.zero		1


	//   ....[34]....
        /*1174*/ 	.word	0x00010cd0
        /*1178*/ 	.word	0x00000002
        /*117c*/ 	.word	0x00038800
        /*1180*/ 	.short	0x010a
        /*1182*/ 	.byte	0x3f
	.zero		1


	//   ....[35]....
        /*1184*/ 	.word	0x000123d0
        /*1188*/ 	.word	0x00000007
        /*118c*/ 	.word	0x00000000
        /*1190*/ 	.short	0x010a
        /*1192*/ 	.byte	0x3f
	.zero		1


	//   ....[36]....
        /*1194*/ 	.word	0x000124d0
        /*1198*/ 	.word	0x00000003
        /*119c*/ 	.word	0x00000000
        /*11a0*/ 	.short	0x010a
        /*11a2*/ 	.byte	0x3f
	.zero		1


	//   ....[37]....
        /*11a4*/ 	.word	0x000128f0
        /*11a8*/ 	.word	0x0000000d
        /*11ac*/ 	.word	0x00000000
        /*11b0*/ 	.short	0x010a
        /*11b2*/ 	.byte	0x3f
	.zero		1


	//   ....[38]....
        /*11b4*/ 	.word	0x000129f0
        /*11b8*/ 	.word	0x00000006
        /*11bc*/ 	.word	0x00000000
        /*11c0*/ 	.short	0x010a
        /*11c2*/ 	.byte	0x3f
	.zero		1


	//   ....[39]....
        /*11c4*/ 	.word	0x00014530
        /*11c8*/ 	.word	0x0000003b
        /*11cc*/ 	.word	0x00000000
        /*11d0*/ 	.short	0x0101
        /*11d2*/ 	.byte	0x3f
	.zero		1


	//   ....[40]....
        /*11d4*/ 	.word	0x0001c910
        /*11d8*/ 	.word	0x00000004
        /*11dc*/ 	.word	0x00000000
        /*11e0*/ 	.short	0x0101
        /*11e2*/ 	.byte	0x3f
	.zero		1


	//   ....[41]....
        /*11e4*/ 	.word	0x0001cd90
        /*11e8*/ 	.word	0x00000007
        /*11ec*/ 	.word	0x00000000
        /*11f0*/ 	.short	0x010a
        /*11f2*/ 	.byte	0x3f
	.zero		1


	//   ....[42]....
        /*11f4*/ 	.word	0x0001ce90
        /*11f8*/ 	.word	0x00000003
        /*11fc*/ 	.word	0x00000000
        /*1200*/ 	.short	0x010a
        /*1202*/ 	.byte	0x3f
	.zero		1


	//   ....[43]....
        /*1204*/ 	.word	0x0001d2b0
        /*1208*/ 	.word	0x0000000b
        /*120c*/ 	.word	0x00000000
        /*1210*/ 	.short	0x010a
        /*1212*/ 	.byte	0x3f
	.zero		1


	//   ....[44]....
        /*1214*/ 	.word	0x0001d3b0
        /*1218*/ 	.word	0x00000006
        /*121c*/ 	.word	0x00000000
        /*1220*/ 	.short	0x010a
        /*1222*/ 	.byte	0x3f
	.zero		1


	//   ....[45]....
        /*1224*/ 	.word	0x0001eef0
        /*1228*/ 	.word	0x0000003b
        /*122c*/ 	.word	0x00000000
        /*1230*/ 	.short	0x0101
        /*1232*/ 	.byte	0x3f
	.zero		1


	//   ....[46]....
        /*1234*/ 	.word	0x00026440
        /*1238*/ 	.word	0x00000004
        /*123c*/ 	.word	0x00000000
        /*1240*/ 	.short	0x0101
        /*1242*/ 	.byte	0x3f
	.zero		1


	//   ....[47]....
        /*1244*/ 	.word	0x00026620
        /*1248*/ 	.word	0x00000007
        /*124c*/ 	.word	0x00000000
        /*1250*/ 	.short	0x010a
        /*1252*/ 	.byte	0x3f
	.zero		1


	//   ....[48]....
        /*1254*/ 	.word	0x00026720
        /*1258*/ 	.word	0x00000003
        /*125c*/ 	.word	0x00000000
        /*1260*/ 	.short	0x010a
        /*1262*/ 	.byte	0x3f
	.zero		1


	//   ....[49]....
        /*1264*/ 	.word	0x00026b40
        /*1268*/ 	.word	0x0000000e
        /*126c*/ 	.word	0x00000000
        /*1270*/ 	.short	0x010a
        /*1272*/ 	.byte	0x3f
	.zero		1


	//   ....[50]....
        /*1274*/ 	.word	0x00026c40
        /*1278*/ 	.word	0x00000006
        /*127c*/ 	.word	0x00000000
        /*1280*/ 	.short	0x010a
        /*1282*/ 	.byte	0x3f
	.zero		1


	//   ....[51]....
        /*1284*/ 	.word	0x00028780
        /*1288*/ 	.word	0x0000003a
        /*128c*/ 	.word	0x00000000
        /*1290*/ 	.short	0x0101
        /*1292*/ 	.byte	0x3f
	.zero		1


	//   ....[52]....
        /*1294*/ 	.word	0x00030c60
        /*1298*/ 	.word	0x00000004
        /*129c*/ 	.word	0x00000000
        /*12a0*/ 	.short	0x0101
        /*12a2*/ 	.byte	0x3f
	.zero		1


	//   ....[53]....
        /*12a4*/ 	.word	0x00034090
        /*12a8*/ 	.word	0x00000000
        /*12ac*/ 	.word	0x00000000
        /*12b0*/ 	.short	0x0101
        /*12b2*/ 	.byte	0x3f
	.zero		1


	//   ....[54]....
        /*12b4*/ 	.word	0x00034a50
        /*12b8*/ 	.word	0x00000004
        /*12bc*/ 	.word	0x00000000
        /*12c0*/ 	.short	0x0101
        /*12c2*/ 	.byte	0x3f
	.zero		1


	//   ....[55]....
        /*12c4*/ 	.word	0x00038eb0
        /*12c8*/ 	.word	0x00000012
        /*12cc*/ 	.word	0x00038820
        /*12d0*/ 	.short	0x010a
        /*12d2*/ 	.byte	0x3f
	.zero		1


	//   ....[56]....
        /*12d4*/ 	.word	0x00038f80
        /*12d8*/ 	.word	0x00000006
        /*12dc*/ 	.word	0x000388a0
        /*12e0*/ 	.short	0x010a
        /*12e2*/ 	.byte	0x3f
	.zero		1


	//   ....[57]....
        /*12e4*/ 	.word	0x000391c0
        /*12e8*/ 	.word	0x00000006
        /*12ec*/ 	.word	0x000388c0
        /*12f0*/ 	.short	0x010a
        /*12f2*/ 	.byte	0x3f
	.zero		1


	//   ....[58]....
        /*12f4*/ 	.word	0x00039c20
        /*12f8*/ 	.word	0x00000006
        /*12fc*/ 	.word	0x000388a0
        /*1300*/ 	.short	0x010a
        /*1302*/ 	.byte	0x3f
	.zero		1


	//   ....[59]....
        /*1304*/ 	.word	0x00039e50
        /*1308*/ 	.word	0x00000006
        /*130c*/ 	.word	0x000388c0
        /*1310*/ 	.short	0x010a
        /*1312*/ 	.byte	0x3f
	.zero		1


	//   ....[60]....
        /*1314*/ 	.word	0x0003b7b0
        /*1318*/ 	.word	0x00000000
        /*131c*/ 	.word	0x00038840
        /*1320*/ 	.short	0x010a
        /*1322*/ 	.byte	0x3f
	.zero		1


	//   ....[61]....
        /*1324*/ 	.word	0x0003c2f0
        /*1328*/ 	.word	0x00000012
        /*132c*/ 	.word	0x00038800
        /*1330*/ 	.short	0x0107
        /*1332*/ 	.byte	0x3f
	.zero		1


	//   ....[62]....
        /*1334*/ 	.word	0x0003c390
        /*1338*/ 	.word	0x00000012
        /*133c*/ 	.word	0x00038800
        /*1340*/ 	.short	0x0101
        /*1342*/ 	.byte	0x3f
	.zero		1


	//   ....[63]....
        /*1344*/ 	.word	0x0003d2b0
        /*1348*/ 	.word	0x00000012
        /*134c*/ 	.word	0x00038810
        /*1350*/ 	.short	0x0107
        /*1352*/ 	.byte	0x3f
	.zero		1


	//   ....[64]....
        /*1354*/ 	.word	0x0003d3b0
        /*1358*/ 	.word	0x00000012
        /*135c*/ 	.word	0x00038810
        /*1360*/ 	.short	0x0101
        /*1362*/ 	.byte	0x3f
	.zero		1


	//   ....[65]....
        /*1364*/ 	.word	0x0003d3d0
        /*1368*/ 	.word	0x00000012
        /*136c*/ 	.word	0x00038820
        /*1370*/ 	.short	0x010a
        /*1372*/ 	.byte	0x3f
	.zero		1


	//   ....[66]....
        /*1374*/ 	.word	0x0003d4b0
        /*1378*/ 	.word	0x00000000
        /*137c*/ 	.word	0x00038860
        /*1380*/ 	.short	0x010a
        /*1382*/ 	.byte	0x3f
	.zero		1


	//   ....[67]....
        /*1384*/ 	.word	0x0003e1c0
        /*1388*/ 	.word	0x00000002
        /*138c*/ 	.word	0x00038840
        /*1390*/ 	.short	0x010a
        /*1392*/ 	.byte	0x3f
	.zero		1


	//   ....[68]....
        /*1394*/ 	.word	0x0003e400
        /*1398*/ 	.word	0x00000002
        /*139c*/ 	.word	0x00038860
        /*13a0*/ 	.short	0x010a
        /*13a2*/ 	.byte	0x3f
	.zero		1


	//   ....[69]....
        /*13a4*/ 	.word	0x0003efd0
        /*13a8*/ 	.word	0x00000003
        /*13ac*/ 	.word	0x00038840
        /*13b0*/ 	.short	0x010a
        /*13b2*/ 	.byte	0x3f
	.zero		1


	//   ....[70]....
        /*13b4*/ 	.word	0x0003f200
        /*13b8*/ 	.word	0x00000003
        /*13bc*/ 	.word	0x00038860
        /*13c0*/ 	.short	0x010a
        /*13c2*/ 	.byte	0x3f
	.zero		1


	//   ....[71]....
        /*13c4*/ 	.word	0x0003fd60
        /*13c8*/ 	.word	0x00000003
        /*13cc*/ 	.word	0x00038840
        /*13d0*/ 	.short	0x010a
        /*13d2*/ 	.byte	0x3f
	.zero		1


	//   ....[72]....
        /*13d4*/ 	.word	0x0003ffa0
        /*13d8*/ 	.word	0x00000003
        /*13dc*/ 	.word	0x00038860
        /*13e0*/ 	.short	0x010a
        /*13e2*/ 	.byte	0x3f
	.zero		1


	//   ....[73]....
        /*13e4*/ 	.word	0x00041d20
        /*13e8*/ 	.word	0x00000009
        /*13ec*/ 	.word	0x00038820
        /*13f0*/ 	.short	0x010a
        /*13f2*/ 	.byte	0x3f
	.zero		1


	//   ....[74]....
        /*13f4*/ 	.word	0x00041e80
        /*13f8*/ 	.word	0x00000005
        /*13fc*/ 	.word	0x00000000
        /*1400*/ 	.short	0x010a
        /*1402*/ 	.byte	0x3f
	.zero		1


	//   ....[75]....
        /*1404*/ 	.word	0x00041f00
        /*1408*/ 	.word	0x00000007
        /*140c*/ 	.word	0x00000000
        /*1410*/ 	.short	0x010a
        /*1412*/ 	.byte	0x3f
	.zero		1


	//   ....[76]....
        /*1414*/ 	.word	0x00041f40
        /*1418*/ 	.word	0x00000005
        /*141c*/ 	.word	0x00000000
        /*1420*/ 	.short	0x010a
        /*1422*/ 	.byte	0x3f
	.zero		1


	//   ....[77]....
        /*1424*/ 	.word	0x00041f70
        /*1428*/ 	.word	0x00000003
        /*142c*/ 	.word	0x00000000
        /*1430*/ 	.short	0x010a
        /*1432*/ 	.byte	0x3f
	.zero		1


	//   ....[78]....
        /*1434*/ 	.word	0x00041fd0
        /*1438*/ 	.word	0x0000002d
        /*143c*/ 	.word	0x00038890
        /*1440*/ 	.short	0x010a
        /*1442*/ 	.byte	0x3f
	.zero		1


	//   ....[79]....
        /*1444*/ 	.word	0x00042020
        /*1448*/ 	.word	0x0000002d
        /*144c*/ 	.word	0x00038890
        /*1450*/ 	.short	0x010a
        /*1452*/ 	.byte	0x3f
	.zero		1


	//   ....[80]....
        /*1454*/ 	.word	0x00042070
        /*1458*/ 	.word	0x0000002d
        /*145c*/ 	.word	0x00038890
        /*1460*/ 	.short	0x010a
        /*1462*/ 	.byte	0x3f
	.zero		1


	//   ....[81]....
        /*1464*/ 	.word	0x000420c0
        /*1468*/ 	.word	0x0000002d
        /*146c*/ 	.word	0x000388b0
        /*1470*/ 	.short	0x010a
        /*1472*/ 	.byte	0x3f
	.zero		1


	//   ....[82]....
        /*1474*/ 	.word	0x000424a0
        /*1478*/ 	.word	0x00000002
        /*147c*/ 	.word	0x00038800
        /*1480*/ 	.short	0x010a
        /*1482*/ 	.byte	0x3f
	.zero		1


	//   ....[83]....
        /*1484*/ 	.word	0x000428a0
        /*1488*/ 	.word	0x00000002
        /*148c*/ 	.word	0x00038800
        /*1490*/ 	.short	0x010a
        /*1492*/ 	.byte	0x3f
	.zero		1


	//   ....[84]....
        /*1494*/ 	.word	0x000428f0
        /*1498*/ 	.word	0x00000003
        /*149c*/ 	.word	0x00000000
        /*14a0*/ 	.short	0x010a
        /*14a2*/ 	.byte	0x3f
	.zero		1


	//   ....[85]....
        /*14a4*/ 	.word	0x00042940
        /*14a8*/ 	.word	0x00000006
        /*14ac*/ 	.word	0x00000000
        /*14b0*/ 	.short	0x010a
        /*14b2*/ 	.byte	0x3f
	.zero		1


	//   ....[86]....
        /*14b4*/ 	.word	0x00042990
        /*14b8*/ 	.word	0x00000003
        /*14bc*/ 	.word	0x00000000
        /*14c0*/ 	.short	0x010a
        /*14c2*/ 	.byte	0x3f
	.zero		1


	//   ....[87]....
        /*14c4*/ 	.word	0x000429e0
        /*14c8*/ 	.word	0x00000006
        /*14cc*/ 	.word	0x00000000
        /*14d0*/ 	.short	0x010a
        /*14d2*/ 	.byte	0x3f
	.zero		1


	//   ....[88]....
        /*14d4*/ 	.word	0x00042a30
        /*14d8*/ 	.word	0x00000003
        /*14dc*/ 	.word	0x00000000
        /*14e0*/ 	.short	0x010a
        /*14e2*/ 	.byte	0x3f
	.zero		1


	//   ....[89]....
        /*14e4*/ 	.word	0x00042a80
        /*14e8*/ 	.word	0x00000006
        /*14ec*/ 	.word	0x00000000
        /*14f0*/ 	.short	0x010a
        /*14f2*/ 	.byte	0x3f
	.zero		1


	//   ....[90]....
        /*14f4*/ 	.word	0x00042c20
        /*14f8*/ 	.word	0x00000012
        /*14fc*/ 	.word	0x00038820
        /*1500*/ 	.short	0x010a
        /*1502*/ 	.byte	0x3f
	.zero		1


	//   ....[91]....
        /*1504*/ 	.word	0x00042c70
        /*1508*/ 	.word	0x00000006
        /*150c*/ 	.word	0x000388a0
        /*1510*/ 	.short	0x010a
        /*1512*/ 	.byte	0x3f
	.zero		1


	//   ....[92]....
        /*1514*/ 	.word	0x00042cc0
        /*1518*/ 	.word	0x00000006
        /*151c*/ 	.word	0x000388c0
        /*1520*/ 	.short	0x010a
        /*1522*/ 	.byte	0x3f
	.zero		1


	//   ....[93]....
        /*1524*/ 	.word	0x00042d10
        /*1528*/ 	.word	0x00000006
        /*152c*/ 	.word	0x000388a0
        /*1530*/ 	.short	0x010a
        /*1532*/ 	.byte	0x3f
	.zero		1


	//   ....[94]....
        /*1534*/ 	.word	0x00042d60
        /*1538*/ 	.word	0x00000006
        /*153c*/ 	.word	0x000388c0
        /*1540*/ 	.short	0x010a
        /*1542*/ 	.byte	0x3f
	.zero		1


	//   ....[95]....
        /*1544*/ 	.word	0x00042f00
        /*1548*/ 	.word	0x00000000
        /*154c*/ 	.word	0x00038840
        /*1550*/ 	.short	0x010a
        /*1552*/ 	.byte	0x3f
	.zero		1


	//   ....[96]....
        /*1554*/ 	.word	0x00043fe0
        /*1558*/ 	.word	0x00000012
        /*155c*/ 	.word	0x00038820
        /*1560*/ 	.short	0x010a
        /*1562*/ 	.byte	0x3f
	.zero		1


	//   ....[97]....
        /*1564*/ 	.word	0x00044030
        /*1568*/ 	.word	0x00000000
        /*156c*/ 	.word	0x00038860
        /*1570*/ 	.short	0x010a
        /*1572*/ 	.byte	0x3f
	.zero		1


	//   ....[98]....
        /*1574*/ 	.word	0x00044080
        /*1578*/ 	.word	0x00000002
        /*157c*/ 	.word	0x00038840
        /*1580*/ 	.short	0x010a
        /*1582*/ 	.byte	0x3f
	.zero		1


	//   ....[99]....
        /*1584*/ 	.word	0x000440d0
        /*1588*/ 	.word	0x00000002
        /*158c*/ 	.word	0x00038860
        /*1590*/ 	.short	0x010a
        /*1592*/ 	.byte	0x3f
	.zero		1


	//   ....[100]....
        /*1594*/ 	.word	0x00044120
        /*1598*/ 	.word	0x00000003
        /*159c*/ 	.word	0x00038840
        /*15a0*/ 	.short	0x010a
        /*15a2*/ 	.byte	0x3f
	.zero		1


	//   ....[101]....
        /*15a4*/ 	.word	0x00044170
        /*15a8*/ 	.word	0x00000003
        /*15ac*/ 	.word	0x00038860
        /*15b0*/ 	.short	0x010a
        /*15b2*/ 	.byte	0x3f
	.zero		1


	//   ....[102]....
        /*15b4*/ 	.word	0x000441c0
        /*15b8*/ 	.word	0x00000003
        /*15bc*/ 	.word	0x00038840
        /*15c0*/ 	.short	0x010a
        /*15c2*/ 	.byte	0x3f
	.zero		1


	//   ....[103]....
        /*15c4*/ 	.word	0x00044210
        /*15c8*/ 	.word	0x00000003
        /*15cc*/ 	.word	0x00038860
        /*15d0*/ 	.short	0x010a
        /*15d2*/ 	.byte	0x3f
	.zero		1


	//   ....[104]....
        /*15d4*/ 	.word	0x00044d90
        /*15d8*/ 	.word	0x00000009
        /*15dc*/ 	.word	0x00038820
        /*15e0*/ 	.short	0x010a
        /*15e2*/ 	.byte	0x3f
	.zero		1


	//   ....[105]....
        /*15e4*/ 	.word	0x00044f30
        /*15e8*/ 	.word	0x00000005
        /*15ec*/ 	.word	0x00000000
        /*15f0*/ 	.short	0x010a
        /*15f2*/ 	.byte	0x3f
	.zero		1


	//   ....[106]....
        /*15f4*/ 	.word	0x00044f80
        /*15f8*/ 	.word	0x00000007
        /*15fc*/ 	.word	0x00000000
        /*1600*/ 	.short	0x010a
        /*1602*/ 	.byte	0x3f
	.zero		1


	//   ....[107]....
        /*1604*/ 	.word	0x00044fd0
        /*1608*/ 	.word	0x00000005
        /*160c*/ 	.word	0x00000000
        /*1610*/ 	.short	0x010a
        /*1612*/ 	.byte	0x3f
	.zero		1


	//   ....[108]....
        /*1614*/ 	.word	0x000451f0
        /*1618*/ 	.word	0x00000005
        /*161c*/ 	.word	0x00000000
        /*1620*/ 	.short	0x010a
        /*1622*/ 	.byte	0x3f
	.zero		1


	//   ....[109]....
        /*1624*/ 	.word	0x00045330
        /*1628*/ 	.word	0x0000000c
        /*162c*/ 	.word	0x00000000
        /*1630*/ 	.short	0x010a
        /*1632*/ 	.byte	0x3f
	.zero		1


	//   ....[110]....
        /*1634*/ 	.word	0x000458d0
        /*1638*/ 	.word	0x0000000c
        /*163c*/ 	.word	0x00038810
        /*1640*/ 	.short	0x010a
        /*1642*/ 	.byte	0x3f
	.zero		1


	//   ....[111]....
        /*1644*/ 	.word	0x00045a50
        /*1648*/ 	.word	0x0000000e
        /*164c*/ 	.word	0x00000000
        /*1650*/ 	.short	0x010a
        /*1652*/ 	.byte	0x3f
	.zero		1


	//   ....[112]....
        /*1654*/ 	.word	0x00045b90
        /*1658*/ 	.word	0x0000000c
        /*165c*/ 	.word	0x00000000
        /*1660*/ 	.short	0x010a
        /*1662*/ 	.byte	0x3f
	.zero		1


	//   ....[113]....
        /*1664*/ 	.word	0x00047fb0
        /*1668*/ 	.word	0x0000000c
        /*166c*/ 	.word	0x00000000
        /*1670*/ 	.short	0x0101
        /*1672*/ 	.byte	0x3f
	.zero		1


	//   ....[114]....
        /*1674*/ 	.word	0x00054610
        /*1678*/ 	.word	0x00000002
        /*167c*/ 	.word	0x00000000
        /*1680*/ 	.short	0x0101
        /*1682*/ 	.byte	0x3f
	.zero		1


	//   ....[115]....
        /*1684*/ 	.word	0x00054660
        /*1688*/ 	.word	0x0000000c
        /*168c*/ 	.word	0x00000000
        /*1690*/ 	.short	0x010a
        /*1692*/ 	.byte	0x3f
	.zero		1


	//   ....[116]....
        /*1694*/ 	.word	0x000546b0
        /*1698*/ 	.word	0x0000000c
        /*169c*/ 	.word	0x00038810
        /*16a0*/ 	.short	0x010a
        /*16a2*/ 	.byte	0x3f
	.zero		1


	//   ....[117]....
        /*16a4*/ 	.word	0x00054700
        /*16a8*/ 	.word	0x0000000c
        /*16ac*/ 	.word	0x00000000
        /*16b0*/ 	.short	0x010a
        /*16b2*/ 	.byte	0x3f
	.zero		1


	//----- nvinfo : EIATTR_NUM_MBARRIERS
	.align		4
.L_923:
        /*16b4*/ 	.byte	0x03, 0x38
        /*16b6*/ 	.short	0x0017


	//----- nvinfo : EIATTR_EXIT_INSTR_OFFSETS
	.align		4
        /*16b8*/ 	.byte	0x04, 0x1c
        /*16ba*/ 	.short	(.L_925 - .L_924)


	//   ....[0]....
.L_924:
        /*16bc*/ 	.word	0x00041fc0


	//----- nvinfo : EIATTR_MAX_THREADS
	.align		4
.L_925:
        /*16c0*/ 	.byte	0x04, 0x05
        /*16c2*/ 	.short	(.L_927 - .L_926)
.L_926:
        /*16c4*/ 	.word	0x00000180
        /*16c8*/ 	.word	0x00000001
        /*16cc*/ 	.word	0x00000001


	//----- nvinfo : EIATTR_CRS_STACK_SIZE
	.align		4
.L_927:
        /*16d0*/ 	.byte	0x04, 0x1e
        /*16d2*/ 	.short	(.L_929 - .L_928)
.L_928:
        /*16d4*/ 	.word	0x00000000


	//----- nvinfo : EIATTR_CBANK_PARAM_SIZE
	.align		4
.L_929:
        /*16d8*/ 	.byte	0x03, 0x19
        /*16da*/ 	.short	0x0bf0


	//----- nvinfo : EIATTR_PARAM_CBANK
	.align		4
        /*16dc*/ 	.byte	0x04, 0x0a
        /*16de*/ 	.short	(.L_931 - .L_930)
	.align		4
.L_930:
        /*16e0*/ 	.word	index@(.nv.constant0._ZN7cutlass13device_kernelIN5flash11enable_sm90INS1_16FlashAttnFwdSm90INS1_25CollectiveMainloopFwdSm90ILi2EN4cute5tupleIJNS5_1CILi1EEES8_S8_EEENS6_IJNS7_ILi64EEESA_SA_EEELi512ENS_10bfloat16_tEfNS_4arch4Sm90ELb0ELb1ELb1ELb1ELb0ELb1ELb1ELb0ELb0ELb1ELb1ELb0EEENS1_21CollectiveEpilogueFwdINS6_IJSA_NS7_ILi512EEESA_EEES9_SC_SE_Li256ELb1ELb1ELb1ELb0EEENS1_36VarlenDynamicPersistentTileSchedulerILi64ELi64ELi256ELi128ELb1ELb1ELb1ELb1ELb0ELb1EEEEEEEEEvNT_6ParamsE)
        /*16e4*/ 	.short	0x0210
        /*16e6*/ 	.short	0x0bf0


	//----- nvinfo : EIATTR_SW_WAR
	.align		4
.L_931:
        /*16e8*/ 	.byte	0x04, 0x36
        /*16ea*/ 	.short	(.L_933 - .L_932)
.L_932:
        /*16ec*/ 	.word	0x00000008
.L_933:


//--------------------- .nv.info._ZN7cutlass13device_kernelIN5flash11enable_sm90INS1_16FlashAttnFwdSm90INS1_25CollectiveMainloopFwdSm90ILi2EN4cute5tupleIJNS5_1CILi1EEES8_S8_EEENS6_IJNS7_ILi64EEESA_SA_EEELi512ENS_10bfloat16_tEfNS_4arch4Sm90ELb1ELb0ELb1ELb0ELb0ELb0ELb0ELb0ELb0ELb1ELb1ELb0EEENS1_21CollectiveEpilogueFwdINS6_IJSA_NS7_ILi512EEESA_EEES9_SC_SE_Li256ELb0ELb1ELb1ELb0EEENS1_19SingleTileSchedulerILb0ELb1ELb1ELi64EEEEEEEEEvNT_6ParamsE --------------------------
	.section	.nv.info._ZN7cutlass13device_kernelIN5flash11enable_sm90INS1_16FlashAttnFwdSm90INS1_25CollectiveMainloopFwdSm90ILi2EN4cute5tupleIJNS5_1CILi1EEES8_S8_EEENS6_IJNS7_ILi64EEESA_SA_EEELi512ENS_10bfloat16_tEfNS_4arch4Sm90ELb1ELb0ELb1ELb0ELb0ELb0ELb0ELb0ELb0ELb1ELb1ELb0EEENS1_21CollectiveEpilogueFwdINS6_IJSA_NS7_ILi512EEESA_EEES9_SC_SE_Li256ELb0ELb1ELb1ELb0EEENS1_19SingleTileSchedulerILb0ELb1ELb1ELi64EEEEEEEEEvNT_6ParamsE,"",@"SHT_CUDA_INFO"
	.sectionflags	@""
	.align	4


	//----- nvinfo : EIATTR_CUDA_API_VERSION
	.align		4
        /*0000*/ 	.byte	0x04, 0x37
        /*0002*/ 	.short	(.L_935 - .L_934)
.L_934:
        /*0004*/ 	.word	0x00000082


	//----- nvinfo : EIATTR_KPARAM_INFO
	.align		4
.L_935:
        /*0008*/ 	.byte	0x04, 0x17
        /*000a*/ 	.short	(.L_937 - .L_936)
.L_936:
        /*000c*/ 	.word	0x00000000
        /*0010*/ 	.short	0x0000
        /*0012*/ 	.short	0x0070
        /*0014*/ 	.byte	0x00, 0xf0, 0x01, 0x28


	//----- nvinfo : EIATTR_SPARSE_MMA_MASK
	.align		4
.L_937:
        /*0018*/ 	.byte	0x03, 0x50
        /*001a*/ 	.short	0x0000


	//----- nvinfo : EIATTR_MAXREG_COUNT
	.align		4
        /*001c*/ 	.byte	0x03, 0x1b
        /*001e*/ 	.short	0x00a8


	//----- nvinfo : EIATTR_NUM_BARRIERS
	.align		4
        /*0020*/ 	.byte	0x02, 0x4c
        /*0022*/ 	.byte	0x10
	.zero		1


	//----- nvinfo : EIATTR_EXTERNS
	.align		4
        /*0024*/ 	.byte	0x04, 0x0f
        /*0026*/ 	.short	(.L_939 - .L_938)


	//   ....[0]....
	.align		4
.L_938:
        /*0028*/ 	.word	index@(__assertfail)


	//----- nvinfo : EIATTR_ANNOTATIONS
	.align		4
.L_939:
        /*002c*/ 	.byte	0x04, 0x55
        /*002e*/ 	.short	(.L_941 - .L_940)


	//   ....[0]....
.L_940:
        /*0030*/ 	.word	0x00000001
        /*0034*/ 	.byte	0x80, 0xcd, 0x00, 0x00, 0x01, 0x00, 0x00, 0x00, 0x00, 0xd2, 0x00, 0x00, 0x01, 0x00, 0x00, 0x00
        /*0044*/ 	.byte	0x50, 0xd2, 0x00, 0x00, 0x01, 0x00, 0x00, 0x00, 0x30, 0xd4, 0x00, 0x00, 0x01, 0x00, 0x00, 0x00
        /*0054*/ 	.byte	0x20, 0xd5, 0x00, 0x00, 0x01, 0x00, 0x00, 0x00, 0x20, 0xdf, 0x00, 0x00, 0x01, 0x00, 0x00, 0x00
        /*0064*/ 	.byte	0x10, 0xe6, 0x00, 0x00, 0x01, 0x00, 0x00, 0x00, 0x40, 0xe8, 0x00, 0x00, 0x01, 0x00, 0x00, 0x00
        /*0074*/ 	.byte	0xc0, 0xf3, 0x00, 0x00, 0x01, 0x00, 0x00, 0x00, 0x90, 0xff, 0x00, 0x00


	//----- nvinfo : EIATTR_MERCURY_ISA_VERSION
	.align		4
.L_941:
        /*0080*/ 	.byte	0x03, 0x5f
        /*0082*/ 	.short	0x0101


	//----- nvinfo : EIATTR_INT_WARP_WIDE_INSTR_OFFSETS
	.align		4
        /*0084*/ 	.byte	0x04, 0x31
        /*0086*/ 	.short	(.L_943 - .L_942)


	//   ....[0]....
.L_942:
        /*0088*/ 	.word	0x00000130


	//   ....[1]....
        /*008c*/ 	.word	0x00000170


	//   ....[2]....
        /*0090*/ 	.word	0x000001e0


	//----- nvinfo : EIATTR_COOP_GROUP_MASK_REGIDS
	.align		4
.L_943:
        /*0094*/ 	.byte	0x04, 0x29
        /*0096*/ 	.short	(.L_945 - .L_944)


	//   ....[0]....
.L_944:
        /*0098*/ 	.word	0xffffffff


	//   ....[1]....
        /*009c*/ 	.word	0xffffffff


	//   ....[2]....
        /*00a0*/ 	.word	0xffffffff


	//   ....[3]....
        /*00a4*/ 	.word	0xffffffff


	//   ....[4]....
        /*00a8*/ 	.word	0xffffffff


	//   ....[5]....
        /*00ac*/ 	.word	0xffffffff


	//   ....[6]....
        /*00b0*/ 	.word	0xffffffff


	//   ....[7]....
        /*00b4*/ 	.word	0xffffffff


	//   ....[8]....
        /*00b8*/ 	.word	0xffffffff


	//   ....[9]....
        /*00bc*/ 	.word	0xffffffff


	//   ....[10]....
        /*00c0*/ 	.word	0xffffffff


	//   ....[11]....
        /*00c4*/ 	.word	0xffffffff


	//   ....[12]....
        /*00c8*/ 	.word	0xffffffff


	//   ....[13]....
        /*00cc*/ 	.word	0xffffffff


	//   ....[14]....
        /*00d0*/ 	.word	0xffffffff


	//   ....[15]....
        /*00d4*/ 	.word	0xffffffff


	//   ....[16]....
        /*00d8*/ 	.word	0xffffffff


	//   ....[17]....
        /*00dc*/ 	.word	0xffffffff


	//   ....[18]....
        /*00e0*/ 	.word	0xffffffff


	//   ....[19]....
        /*00e4*/ 	.word	0xffffffff


	//   ....[20]....
        /*00e8*/ 	.word	0xffffffff


	//   ....[21]....
        /*00ec*/ 	.word	0xffffffff


	//   ....[22]....
        /*00f0*/ 	.word	0xffffffff


	//   ....[23]....
        /*00f4*/ 	.word	0xffffffff


	//   ....[24]....
        /*00f8*/ 	.word	0xffffffff


	//   ....[25]....
        /*00fc*/ 	.word	0xffffffff


	//   ....[26]....
        /*0100*/ 	.word	0xffffffff


	//   ....[27]....
        /*0104*/ 	.word	0xffffffff


	//   ....[28]....
        /*0108*/ 	.word	0xffffffff


	//   ....[29]....
        /*010c*/ 	.word	0xffffffff


	//   ....[30]....
        /*0110*/ 	.word	0xffffffff


	//   ....[31]....
        /*0114*/ 	.word	0xffffffff


	//   ....[32]....
        /*0118*/ 	.word	0xffffffff


	//   ....[33]....
        /*011c*/ 	.word	0xffffffff


	//   ....[34]....
        /*0120*/ 	.word	0xffffffff


	//   ....[35]....
        /*0124*/ 	.word	0xffffffff


	//   ....[36]....
        /*0128*/ 	.word	0xffffffff


	//   ....[37]....
        /*012c*/ 	.word	0xffffffff


	//   ....[38]....
        /*0130*/ 	.word	0xffffffff


	//   ....[39]....
        /*0134*/ 	.word	0xffffffff


	//   ....[40]....
        /*0138*/ 	.word	0xffffffff


	//   ....[41]....
        /*013c*/ 	.word	0xffffffff


	//   ....[42]....
        /*0140*/ 	.word	0xffffffff


	//   ....[43]....
        /*0144*/ 	.word	0xffffffff


	//   ....[44]....
        /*0148*/ 	.word	0xffffffff


	//   ....[45]....
        /*014c*/ 	.word	0xffffffff


	//   ....[46]....
        /*0150*/ 	.word	0xffffffff


	//   ....[47]....
        /*0154*/ 	.word	0xffffffff


	//   ....[48]....
        /*0158*/ 	.word	0xffffffff


	//   ....[49]....
        /*015c*/ 	.word	0xffffffff


	//   ....[50]....
        /*0160*/ 	.word	0xffffffff


	//   ....[51]....
        /*0164*/ 	.word	0xffffffff


	//   ....[52]....
        /*0168*/ 	.word	0x0500000f


	//   ....[53]....
        /*016c*/ 	.word	0x0500000f


	//   ....[54]....
        /*0170*/ 	.word	0x0500000f


	//   ....[55]....
        /*0174*/ 	.word	0x0500000f


	//   ....[56]....
        /*0178*/ 	.word	0x0500000f


	//   ....[57]....
        /*017c*/ 	.word	0x0500000f


	//   ....[58]....
        /*0180*/ 	.word	0x0500000f


	//   ....[59]....
        /*0184*/ 	.word	0x0500000f


	//   ....[60]....
        /*0188*/ 	.word	0x0500000f


	//   ....[61]....
        /*018c*/ 	.word	0x0500000f


	//----- nvinfo : EIATTR_COOP_GROUP_INSTR_OFFSETS
	.align		4
.L_945:
        /*0190*/ 	.byte	0x04, 0x28
        /*0192*/ 	.short	(.L_947 - .L_946)


	//   ....[0]....
.L_946:
        /*0194*/ 	.word	0x00000060


	//   ....[1]....
        /*0198*/ 	.word	0x00000140


	//   ....[2]....
        /*019c*/ 	.word	0x00000190


	//   ....[3]....
        /*01a0*/ 	.word	0x00000380


	//   ....[4]....
        /*01a4*/ 	.word	0x000004e0


	//   ....[5]....
        /*01a8*/ 	.word	0x00000600


	//   ....[6]....
        /*01ac*/ 	.word	0x00000760


	//   ....[7]....
        /*01b0*/ 	.word	0x000013c0


	//   ....[8]....
        /*01b4*/ 	.word	0x00003530


	//   ....[9]....
        /*01b8*/ 	.word	0x00003c80


	//   ....[10]....
        /*01bc*/ 	.word	0x00003cb0


	//   ....[11]....
        /*01c0*/ 	.word	0x00004420


	//   ....[12]....
        /*01c4*/ 	.word	0x00004490


	//   ....[13]....
        /*01c8*/ 	.word	0x00004930


	//   ....[14]....
        /*01cc*/ 	.word	0x000049a0


	//   ....[15]....
        /*01d0*/ 	.word	0x00005590


	//   ....[16]....
        /*01d4*/ 	.word	0x00005870


	//   ....[17]....
        /*01d8*/ 	.word	0x00005f70


	//   ....[18]....
        /*01dc*/ 	.word	0x00005fa0


	//   ....[19]....
        /*01e0*/ 	.word	0x00006040


	//   ....[20]....
        /*01e4*/ 	.word	0x00006500


	//   ....[21]....
        /*01e8*/ 	.word	0x00006570


	//   ....[22]....
        /*01ec*/ 	.word	0x000077b0


	//   ....[23]....
        /*01f0*/ 	.word	0x00007ef0


	//   ....[24]....
        /*01f4*/ 	.word	0x00007f70


	//   ....[25]....
        /*01f8*/ 	.word	0x000082a0


	//   ....[26]....
        /*01fc*/ 	.word	0x00008460


	//   ....[27]....
        /*0200*/ 	.word	0x000094a0


	//   ....[28]....
        /*0204*/ 	.word	0x000094e0


	//   ....[29]....
        /*0208*/ 	.word	0x00009530


	//   ....[30]....
        /*020c*/ 	.word	0x00009560


	//   ....[31]....
        /*0210*/ 	.word	0x000095c0


	//   ....[32]....
        /*0214*/ 	.word	0x0000a070


	//   ....[33]....
        /*0218*/ 	.word	0x0000a530


	//   ....[34]....
        /*021c*/ 	.word	0x0000a560


	//   ....[35]....
        /*0220*/ 	.word	0x0000a580


	//   ....[36]....
        /*0224*/ 	.word	0x0000a5b0


	//   ....[37]....
        /*0228*/ 	.word	0x0000aa40


	//   ....[38]....
        /*022c*/ 	.word	0x0000aa60


	//   ....[39]....
        /*0230*/ 	.word	0x0000b6b0


	//   ....[40]....
        /*0234*/ 	.word	0x0000b6d0


	//   ....[41]....
        /*0238*/ 	.word	0x0000c720


	//   ....[42]....
        /*023c*/ 	.word	0x0000d240


	//   ....[43]....
        /*0240*/ 	.word	0x0000daf0


	//   ....[44]....
        /*0244*/ 	.word	0x0000db20


	//   ....[45]....
        /*0248*/ 	.word	0x0000dba0


	//   ....[46]....
        /*024c*/ 	.word	0x0000dbd0


	//   ....[47]....
        /*0250*/ 	.word	0x0000dc30


	//   ....[48]....
        /*0254*/ 	.word	0x0000dc60


	//   ....[49]....
        /*0258*/ 	.word	0x0000dc80


	//   ....[50]....
        /*025c*/ 	.word	0x0000dcc0


	//   ....[51]....
        /*0260*/ 	.word	0x00010bb0


	//   ....[52]....
        /*0264*/ 	.word	0x000111a0


	//   ....[53]....
        /*0268*/ 	.word	0x00011310


	//   ....[54]....
        /*026c*/ 	.word	0x00011370


	//   ....[55]....
        /*0270*/ 	.word	0x00011430


	//   ....[56]....
        /*0274*/ 	.word	0x000114f0


	//   ....[57]....
        /*0278*/ 	.word	0x00011570


	//   ....[58]....
        /*027c*/ 	.word	0x00011620


	//   ....[59]....
        /*0280*/ 	.word	0x000116a0


	//   ....[60]....
        /*0284*/ 	.word	0x00011730


	//   ....[61]....
        /*0288*/ 	.word	0x00011b40


	//----- nvinfo : EIATTR_REG_RECONFIG
	.align		4
.L_947:
        /*028c*/ 	.byte	0x01, 0x54
	.zero		2


	//----- nvinfo : EIATTR_SYSCALL_OFFSETS
	.align		4
        /*0290*/ 	.byte	0x04, 0x46
        /*0292*/ 	.short	(.L_949 - .L_948)


	//   ....[0]....
.L_948:
        /*0294*/ 	.word	0x00003710


	//   ....[1]....
        /*0298*/ 	.word	0x0000cf00


	//   ....[2]....
        /*029c*/ 	.word	0x0000d040


	//   ....[3]....
        /*02a0*/ 	.word	0x0000d130


	//   ....[4]....
        /*02a4*/ 	.word	0x0000d780


	//----- nvinfo : EIATTR_MBARRIER_INSTR_OFFSETS
	.align		4
.L_949:
        /*02a8*/ 	.byte	0x04, 0x39
        /*02aa*/ 	.short	(.L_951 - .L_950)


	//   ....[0]....
.L_950:
        /*02ac*/ 	.word	0x00000270
        /*02b0*/ 	.word	0x000000ff
        /*02b4*/ 	.word	0x00028c00
        /*02b8*/ 	.short	0x0100
        /*02ba*/ 	.byte	0x08
	.zero		1


	//   ....[1]....
        /*02bc*/ 	.word	0x00000280
        /*02c0*/ 	.word	0x000000ff
        /*02c4*/ 	.word	0x00028c20
        /*02c8*/ 	.short	0x0100
        /*02ca*/ 	.byte	0x08
	.zero		1


	//   ....[2]....
        /*02cc*/ 	.word	0x00000330
        /*02d0*/ 	.word	0x000000ff
        /*02d4*/ 	.word	0x00028c30
        /*02d8*/ 	.short	0x0100
        /*02da*/ 	.byte	0x06
	.zero		1


	//   ....[3]....
        /*02dc*/ 	.word	0x00000340
        /*02e0*/ 	.word	0x000000ff
        /*02e4*/ 	.word	0x00028c40
        /*02e8*/ 	.short	0x0100
        /*02ea*/ 	.byte	0x06
	.zero		1


	//   ....[4]....
        /*02ec*/ 	.word	0x00000350
        /*02f0*/ 	.word	0x000000ff
        /*02f4*/ 	.word	0x00028c38
        /*02f8*/ 	.short	0x0100
        /*02fa*/ 	.byte	0x06
	.zero		1


	//   ....[5]....
        /*02fc*/ 	.word	0x00000360
        /*0300*/ 	.word	0x000000ff
        /*0304*/ 	.word	0x00028c48
        /*0308*/ 	.short	0x0100
        /*030a*/ 	.byte	0x06
	.zero		1


	//   ....[6]....
        /*030c*/ 	.word	0x00000490
        /*0310*/ 	.word	0x000000ff
        /*0314*/ 	.word	0x00028c50
        /*0318*/ 	.short	0x0100
        /*031a*/ 	.byte	0x08
	.zero		1


	//   ....[7]....
        /*031c*/ 	.word	0x000004a0
        /*0320*/ 	.word	0x000000ff
        /*0324*/ 	.word	0x00028c60
        /*0328*/ 	.short	0x0100
        /*032a*/ 	.byte	0x08
	.zero		1


	//   ....[8]....
        /*032c*/ 	.word	0x000004b0
        /*0330*/ 	.word	0x000000ff
        /*0334*/ 	.word	0x00028c58
        /*0338*/ 	.short	0x0100
        /*033a*/ 	.byte	0x08
	.zero		1


	//   ....[9]....
        /*033c*/ 	.word	0x000004c0
        /*0340*/ 	.word	0x000000ff
        /*0344*/ 	.word	0x00028c68
        /*0348*/ 	.short	0x0100
        /*034a*/ 	.byte	0x08
	.zero		1


	//   ....[10]....
        /*034c*/ 	.word	0x000005b0
        /*0350*/ 	.word	0x000000ff
        /*0354*/ 	.word	0x00028c70
        /*0358*/ 	.short	0x0100
        /*035a*/ 	.byte	0x06
	.zero		1


	//   ....[11]....
        /*035c*/ 	.word	0x000005c0
        /*0360*/ 	.word	0x000000ff
        /*0364*/ 	.word	0x00028c80
        /*0368*/ 	.short	0x0100
        /*036a*/ 	.byte	0x06
	.zero		1


	//   ....[12]....
        /*036c*/ 	.word	0x000005d0
        /*0370*/ 	.word	0x000000ff
        /*0374*/ 	.word	0x00028c78
        /*0378*/ 	.short	0x0100
        /*037a*/ 	.byte	0x06
	.zero		1


	//   ....[13]....
        /*037c*/ 	.word	0x000005e0
        /*0380*/ 	.word	0x000000ff
        /*0384*/ 	.word	0x00028c88
        /*0388*/ 	.short	0x0100
        /*038a*/ 	.byte	0x06
	.zero		1


	//   ....[14]....
        /*038c*/ 	.word	0x00000710
        /*0390*/ 	.word	0x000000ff
        /*0394*/ 	.word	0x00028c90
        /*0398*/ 	.short	0x0100
        /*039a*/ 	.byte	0x08
	.zero		1


	//   ....[15]....
        /*039c*/ 	.word	0x00000720
        /*03a0*/ 	.word	0x000000ff
        /*03a4*/ 	.word	0x00028ca0
        /*03a8*/ 	.short	0x0100
        /*03aa*/ 	.byte	0x08
	.zero		1


	//   ....[16]....
        /*03ac*/ 	.word	0x00000730
        /*03b0*/ 	.word	0x000000ff
        /*03b4*/ 	.word	0x00028c98
        /*03b8*/ 	.short	0x0100
        /*03ba*/ 	.byte	0x08
	.zero		1


	//   ....[17]....
        /*03bc*/ 	.word	0x00000740
        /*03c0*/ 	.word	0x000000ff
        /*03c4*/ 	.word	0x00028ca8
        /*03c8*/ 	.short	0x0100
        /*03ca*/ 	.byte	0x08
	.zero		1


	//   ....[18]....
        /*03cc*/ 	.word	0x00000870
        /*03d0*/ 	.word	0x000000ff
        /*03d4*/ 	.word	0x00028cb0
        /*03d8*/ 	.short	0x0100
        /*03da*/ 	.byte	0x08
	.zero		1


	//   ....[19]....
        /*03dc*/ 	.word	0x00000880
        /*03e0*/ 	.word	0x000000ff
        /*03e4*/ 	.word	0x00028cc0
        /*03e8*/ 	.short	0x0100
        /*03ea*/ 	.byte	0x08
	.zero		1


	//   ....[20]....
        /*03ec*/ 	.word	0x00000890
        /*03f0*/ 	.word	0x000000ff
        /*03f4*/ 	.word	0x00028cb8
        /*03f8*/ 	.short	0x0100
        /*03fa*/ 	.byte	0x08
	.zero		1


	//   ....[21]....
        /*03fc*/ 	.word	0x000008a0
        /*0400*/ 	.word	0x000000ff
        /*0404*/ 	.word	0x00028cc8
        /*0408*/ 	.short	0x0100
        /*040a*/ 	.byte	0x08
	.zero		1


	//   ....[22]....
        /*040c*/ 	.word	0x00001580
        /*0410*/ 	.word	0x000000ff
        /*0414*/ 	.word	0x00028c50
        /*0418*/ 	.short	0x010a
        /*041a*/ 	.byte	0x05
	.zero		1


	//   ....[23]....
        /*041c*/ 	.word	0x00001870
        /*0420*/ 	.word	0x00000002
        /*0424*/ 	.word	0x00000000
        /*0428*/ 	.short	0x0101
        /*042a*/ 	.byte	0x3f
	.zero		1


	//   ....[24]....
        /*042c*/ 	.word	0x000021c0
        /*0430*/ 	.word	0x000000ff
        /*0434*/ 	.word	0x00028c50
        /*0438*/ 	.short	0x010a
        /*043a*/ 	.byte	0x07
	.zero		1


	//   ....[25]....
        /*043c*/ 	.word	0x00002200
        /*0440*/ 	.word	0x000000ff
        /*0444*/ 	.word	0x00028c50
        /*0448*/ 	.short	0x010a
        /*044a*/ 	.byte	0x07
	.zero		1


	//   ....[26]....
        /*044c*/ 	.word	0x000023d0
        /*0450*/ 	.word	0x00000002
        /*0454*/ 	.word	0x00000000
        /*0458*/ 	.short	0x0101
        /*045a*/ 	.byte	0x3f
	.zero		1


	//   ....[27]....
        /*045c*/ 	.word	0x00003740
        /*0460*/ 	.word	0x000000ff
        /*0464*/ 	.word	0x00028c00
        /*0468*/ 	.short	0x010a
        /*046a*/ 	.byte	0x27
	.zero		1


	//   ....[28]....
        /*046c*/ 	.word	0x000038d0
        /*0470*/ 	.word	0x000000ff
        /*0474*/ 	.word	0x00028c30
        /*0478*/ 	.short	0x010a
        /*047a*/ 	.byte	0x27
	.zero		1


	//   ....[29]....
        /*047c*/ 	.word	0x00003940
        /*0480*/ 	.word	0x000000ff
        /*0484*/ 	.word	0x00028c30
        /*0488*/ 	.short	0x010a
        /*048a*/ 	.byte	0x27
	.zero		1


	//   ....[30]....
        /*048c*/ 	.word	0x00004e10
        /*0490*/ 	.word	0x00000005
        /*0494*/ 	.word	0x00000000
        /*0498*/ 	.short	0x0101
        /*049a*/ 	.byte	0x3f
	.zero		1


	//   ....[31]....
        /*049c*/ 	.word	0x000051f0
        /*04a0*/ 	.word	0x000000ff
        /*04a4*/ 	.word	0x00028c50
        /*04a8*/ 	.short	0x010a
        /*04aa*/ 	.byte	0x27
	.zero		1


	//   ....[32]....
        /*04ac*/ 	.word	0x00005230
        /*04b0*/ 	.word	0x000000ff
        /*04b4*/ 	.word	0x00028c50
        /*04b8*/ 	.short	0x010a
        /*04ba*/ 	.byte	0x27
	.zero		1


	//   ....[33]....
        /*04bc*/ 	.word	0x000055b0
        /*04c0*/ 	.word	0x0000000e
        /*04c4*/ 	.word	0x00000000
        /*04c8*/ 	.short	0x0101
        /*04ca*/ 	.byte	0x3f
	.zero		1


	//   ....[34]....
        /*04cc*/ 	.word	0x000056f0
        /*04d0*/ 	.word	0x000000ff
        /*04d4*/ 	.word	0x00028c30
        /*04d8*/ 	.short	0x010a
        /*04da*/ 	.byte	0x1e
	.zero		1


	//   ....[35]....
        /*04dc*/ 	.word	0x00005730
        /*04e0*/ 	.word	0x000000ff
        /*04e4*/ 	.word	0x00028c30
        /*04e8*/ 	.short	0x010a
        /*04ea*/ 	.byte	0x1e
	.zero		1


	//   ....[36]....
        /*04ec*/ 	.word	0x00006770
        /*04f0*/ 	.word	0x00000098
        /*04f4*/ 	.word	0x00000000
        /*04f8*/ 	.short	0x0101
        /*04fa*/ 	.byte	0x3f
	.zero		1


	//   ....[37]....
        /*04fc*/ 	.word	0x000074f0
        /*0500*/ 	.word	0x000000ff
        /*0504*/ 	.word	0x00028c50
        /*0508*/ 	.short	0x010a
        /*050a*/ 	.byte	0x1e
	.zero		1


	//   ....[38]....
        /*050c*/ 	.word	0x00007530
        /*0510*/ 	.word	0x000000ff
        /*0514*/ 	.word	0x00028c50
        /*0518*/ 	.short	0x010a
        /*051a*/ 	.byte	0x1e
	.zero		1


	//   ....[39]....
        /*051c*/ 	.word	0x000077d0
        /*0520*/ 	.word	0x0000000e
        /*0524*/ 	.word	0x00000000
        /*0528*/ 	.short	0x0101
        /*052a*/ 	.byte	0x3f
	.zero		1


	//   ....[40]....
        /*052c*/ 	.word	0x00007920
        /*0530*/ 	.word	0x000000ff
        /*0534*/ 	.word	0x00028c30
        /*0538*/ 	.short	0x010a
        /*053a*/ 	.byte	0x1a
	.zero		1


	//   ....[41]....
        /*053c*/ 	.word	0x00007960
        /*0540*/ 	.word	0x000000ff
        /*0544*/ 	.word	0x00028c30
        /*0548*/ 	.short	0x010a
        /*054a*/ 	.byte	0x1a
	.zero		1


	//   ....[42]....
        /*054c*/ 	.word	0x000086d0
        /*0550*/ 	.word	0x00000098
        /*0554*/ 	.word	0x00000000
        /*0558*/ 	.short	0x0101
        /*055a*/ 	.byte	0x3f
	.zero		1


	//   ....[43]....
        /*055c*/ 	.word	0x000091d0
        /*0560*/ 	.word	0x000000ff
        /*0564*/ 	.word	0x00028c50
        /*0568*/ 	.short	0x010a
        /*056a*/ 	.byte	0x1a
	.zero		1


	//   ....[44]....
        /*056c*/ 	.word	0x00009210
        /*0570*/ 	.word	0x000000ff
        /*0574*/ 	.word	0x00028c50
        /*0578*/ 	.short	0x010a
        /*057a*/ 	.byte	0x1a
	.zero		1


	//   ....[45]....
        /*057c*/ 	.word	0x000094c0
        /*0580*/ 	.word	0x0000000b
        /*0584*/ 	.word	0x00000000
        /*0588*/ 	.short	0x0101
        /*058a*/ 	.byte	0x3f
	.zero		1


	//   ....[46]....
        /*058c*/ 	.word	0x0000a030
        /*0590*/ 	.word	0x000000ff
        /*0594*/ 	.word	0x00000000
        /*0598*/ 	.short	0x0101
        /*059a*/ 	.byte	0x04
	.zero		1


	//   ....[47]....
        /*059c*/ 	.word	0x0000d470
        /*05a0*/ 	.word	0x000000ff
        /*05a4*/ 	.word	0x00028c40
        /*05a8*/ 	.short	0x010a
        /*05aa*/ 	.byte	0x26
	.zero		1


	//   ....[48]....
        /*05ac*/ 	.word	0x0000dd90
        /*05b0*/ 	.word	0x000000ff
        /*05b4*/ 	.word	0x00028c00
        /*05b8*/ 	.short	0x0107
        /*05ba*/ 	.byte	0x26
	.zero		1


	//   ....[49]....
        /*05bc*/ 	.word	0x0000ddd0
        /*05c0*/ 	.word	0x000000ff
        /*05c4*/ 	.word	0x00028c00
        /*05c8*/ 	.short	0x0101
        /*05ca*/ 	.byte	0x26
	.zero		1


	//   ....[50]....
        /*05cc*/ 	.word	0x0000dde0
        /*05d0*/ 	.word	0x000000ff
        /*05d4*/ 	.word	0x00028c20
        /*05d8*/ 	.short	0x010a
        /*05da*/ 	.byte	0x26
	.zero		1


	//   ....[51]....
        /*05dc*/ 	.word	0x0000de40
        /*05e0*/ 	.word	0x000000ff
        /*05e4*/ 	.word	0x00028c60
        /*05e8*/ 	.short	0x010a
        /*05ea*/ 	.byte	0x26
	.zero		1


	//   ....[52]....
        /*05ec*/ 	.word	0x0000ea00
        /*05f0*/ 	.word	0x000000ff
        /*05f4*/ 	.word	0x00028c48
        /*05f8*/ 	.short	0x010a
        /*05fa*/ 	.byte	0x26
	.zero		1


	//   ....[53]....
        /*05fc*/ 	.word	0x0000ebd0
        /*0600*/ 	.word	0x000000ff
        /*0604*/ 	.word	0x00028c68
        /*0608*/ 	.short	0x010a
        /*060a*/ 	.byte	0x26
	.zero		1


	//   ....[54]....
        /*060c*/ 	.word	0x0000f580
        /*0610*/ 	.word	0x000000ff
        /*0614*/ 	.word	0x00028c40
        /*0618*/ 	.short	0x010a
        /*061a*/ 	.byte	0x26
	.zero		1


	//   ....[55]....
        /*061c*/ 	.word	0x0000f760
        /*0620*/ 	.word	0x000000ff
        /*0624*/ 	.word	0x00028c60
        /*0628*/ 	.short	0x010a
        /*062a*/ 	.byte	0x26
	.zero		1


	//   ....[56]....
        /*062c*/ 	.word	0x00010140
        /*0630*/ 	.word	0x000000ff
        /*0634*/ 	.word	0x00028c48
        /*0638*/ 	.short	0x010a
        /*063a*/ 	.byte	0x26
	.zero		1


	//   ....[57]....
        /*063c*/ 	.word	0x00010320
        /*0640*/ 	.word	0x000000ff
        /*0644*/ 	.word	0x00028c68
        /*0648*/ 	.short	0x010a
        /*064a*/ 	.byte	0x26
	.zero		1


	//   ....[58]....
        /*064c*/ 	.word	0x00010b40
        /*0650*/ 	.word	0x00000002
        /*0654*/ 	.word	0x00028c20
        /*0658*/ 	.short	0x010a
        /*065a*/ 	.byte	0x3f
	.zero		1


	//   ....[59]....
        /*065c*/ 	.word	0x00010cc0
        /*0660*/ 	.word	0x00000007
        /*0664*/ 	.word	0x00000000
        /*0668*/ 	.short	0x010a
        /*066a*/ 	.byte	0x3f
	.zero		1


	//   ....[60]....
        /*066c*/ 	.word	0x00010d30
        /*0670*/ 	.word	0x00000005
        /*0674*/ 	.word	0x00000000
        /*0678*/ 	.short	0x010a
        /*067a*/ 	.byte	0x3f
	.zero		1


	//   ....[61]....
        /*067c*/ 	.word	0x00010d90
        /*0680*/ 	.word	0x00000005
        /*0684*/ 	.word	0x00000000
        /*0688*/ 	.short	0x010a
        /*068a*/ 	.byte	0x3f
	.zero		1


	//   ....[62]....
        /*068c*/ 	.word	0x00010dc0
        /*0690*/ 	.word	0x00000003
        /*0694*/ 	.word	0x00000000
        /*0698*/ 	.short	0x010a
        /*069a*/ 	.byte	0x3f
	.zero		1


	//   ....[63]....
        /*069c*/ 	.word	0x00010e30
        /*06a0*/ 	.word	0x00000005
        /*06a4*/ 	.word	0x00028c50
        /*06a8*/ 	.short	0x010a
        /*06aa*/ 	.byte	0x3f
	.zero		1


	//   ....[64]....
        /*06ac*/ 	.word	0x00010e90
        /*06b0*/ 	.word	0x00000005
        /*06b4*/ 	.word	0x00028c50
        /*06b8*/ 	.short	0x010a
        /*06ba*/ 	.byte	0x3f
	.zero		1


	//   ....[65]....
        /*06bc*/ 	.word	0x00010ef0
        /*06c0*/ 	.word	0x00000000
        /*06c4*/ 	.word	0x00028c00
        /*06c8*/ 	.short	0x010a
        /*06ca*/ 	.byte	0x3f
	.zero		1


	//   ....[66]....
        /*06cc*/ 	.word	0x00010f50
        /*06d0*/ 	.word	0x00000004
        /*06d4*/ 	.word	0x00028c30
        /*06d8*/ 	.short	0x010a
        /*06da*/ 	.byte	0x3f
	.zero		1


	//   ....[67]....
        /*06dc*/ 	.word	0x00010fa0
        /*06e0*/ 	.word	0x0000000e
        /*06e4*/ 	.word	0x00028c50
        /*06e8*/ 	.short	0x010a
        /*06ea*/ 	.byte	0x3f
	.zero		1


	//   ....[68]....
        /*06ec*/ 	.word	0x00011000
        /*06f0*/ 	.word	0x00000004
        /*06f4*/ 	.word	0x00028c30
        /*06f8*/ 	.short	0x010a
        /*06fa*/ 	.byte	0x3f
	.zero		1


	//   ....[69]....
        /*06fc*/ 	.word	0x00011050
        /*0700*/ 	.word	0x0000000e
        /*0704*/ 	.word	0x00028c50
        /*0708*/ 	.short	0x010a
        /*070a*/ 	.byte	0x3f
	.zero		1


	//   ....[70]....
        /*070c*/ 	.word	0x000110b0
        /*0710*/ 	.word	0x00000004
        /*0714*/ 	.word	0x00028c30
        /*0718*/ 	.short	0x010a
        /*071a*/ 	.byte	0x3f
	.zero		1


	//   ....[71]....
        /*071c*/ 	.word	0x00011100
        /*0720*/ 	.word	0x000000be
        /*0724*/ 	.word	0x00028c50
        /*0728*/ 	.short	0x010a
        /*072a*/ 	.byte	0x3f
	.zero		1


	//   ....[72]....
        /*072c*/ 	.word	0x00011260
        /*0730*/ 	.word	0x00000003
        /*0734*/ 	.word	0x00028c40
        /*0738*/ 	.short	0x010a
        /*073a*/ 	.byte	0x3f
	.zero		1


	//   ....[73]....
        /*073c*/ 	.word	0x00011770
        /*0740*/ 	.word	0x00000003
        /*0744*/ 	.word	0x00028c20
        /*0748*/ 	.short	0x010a
        /*074a*/ 	.byte	0x3f
	.zero		1


	//   ....[74]....
        /*074c*/ 	.word	0x000117d0
        /*0750*/ 	.word	0x00000003
        /*0754*/ 	.word	0x00028c60
        /*0758*/ 	.short	0x010a
        /*075a*/ 	.byte	0x3f
	.zero		1


	//   ....[75]....
        /*075c*/ 	.word	0x00011830
        /*0760*/ 	.word	0x00000003
        /*0764*/ 	.word	0x00028c48
        /*0768*/ 	.short	0x010a
        /*076a*/ 	.byte	0x3f
	.zero		1


	//   ....[76]....
        /*076c*/ 	.word	0x00011890
        /*0770*/ 	.word	0x00000003
        /*0774*/ 	.word	0x00028c68
        /*0778*/ 	.short	0x010a
        /*077a*/ 	.byte	0x3f
	.zero		1


	//   ....[77]....
        /*077c*/ 	.word	0x000118f0
        /*0780*/ 	.word	0x00000003
        /*0784*/ 	.word	0x00028c40
        /*0788*/ 	.short	0x010a
        /*078a*/ 	.byte	0x3f
	.zero		1


	//   ....[78]....
        /*078c*/ 	.word	0x00011950
        /*0790*/ 	.word	0x00000003
        /*0794*/ 	.word	0x00028c60
        /*0798*/ 	.short	0x010a
        /*079a*/ 	.byte	0x3f
	.zero		1


	//   ....[79]....
        /*079c*/ 	.word	0x000119b0
        /*07a0*/ 	.word	0x00000003
        /*07a4*/ 	.word	0x00028c48
        /*07a8*/ 	.short	0x010a
        /*07aa*/ 	.byte	0x3f
	.zero		1


	//   ....[80]....
        /*07ac*/ 	.word	0x00011a10
        /*07b0*/ 	.word	0x00000003
        /*07b4*/ 	.word	0x00028c68
        /*07b8*/ 	.short	0x010a
        /*07ba*/ 	.byte	0x3f
	.zero		1


	//   ....[81]....
        /*07bc*/ 	.word	0x00011a60
        /*07c0*/ 	.word	0x00000002
        /*07c4*/ 	.word	0x00028c20
        /*07c8*/ 	.short	0x010a
        /*07ca*/ 	.byte	0x3f
	.zero		1


	//   ....[82]....
        /*07cc*/ 	.word	0x00011c00
        /*07d0*/ 	.word	0x00000007
        /*07d4*/ 	.word	0x00000000
        /*07d8*/ 	.short	0x010a
        /*07da*/ 	.byte	0x3f
	.zero		1


	//   ....[83]....
        /*07dc*/ 	.word	0x00011c50
        /*07e0*/ 	.word	0x00000005
        /*07e4*/ 	.word	0x00000000
        /*07e8*/ 	.short	0x010a
        /*07ea*/ 	.byte	0x3f
	.zero		1


	//   ....[84]....
        /*07ec*/ 	.word	0x00011ca0
        /*07f0*/ 	.word	0x00000005
        /*07f4*/ 	.word	0x00000000
        /*07f8*/ 	.short	0x010a
        /*07fa*/ 	.byte	0x3f
	.zero		1


	//----- nvinfo : EIATTR_NUM_MBARRIERS
	.align		4
.L_951:
        /*07fc*/ 	.byte	0x03, 0x38
        /*07fe*/ 	.short	0x0016


	//----- nvinfo : EIATTR_EXIT_INSTR_OFFSETS
	.align		4
        /*0800*/ 	.byte	0x04, 0x1c
        /*0802*/ 	.short	(.L_953 - .L_952)


	//   ....[0]....
.L_952:
        /*0804*/ 	.word	0x00010e10


	//----- nvinfo : EIATTR_MAX_THREADS
	.align		4
.L_953:
        /*0808*/ 	.byte	0x04, 0x05
        /*080a*/ 	.short	(.L_955 - .L_954)
.L_954:
        /*080c*/ 	.word	0x00000180
        /*0810*/ 	.word	0x00000001
        /*0814*/ 	.word	0x00000001


	//----- nvinfo : EIATTR_CRS_STACK_SIZE
	.align		4
.L_955:
        /*0818*/ 	.byte	0x04, 0x1e
        /*081a*/ 	.short	(.L_957 - .L_956)
.L_956:
        /*081c*/ 	.word	0x00000000


	//----- nvinfo : EIATTR_CBANK_PARAM_SIZE
	.align		4
.L_957:
        /*0820*/ 	.byte	0x03, 0x19
        /*0822*/ 	.short	0x0a70


	//----- nvinfo : EIATTR_PARAM_CBANK
	.align		4
        /*0824*/ 	.byte	0x04, 0x0a
        /*0826*/ 	.short	(.L_959 - .L_958)
	.align		4
.L_958:
        /*0828*/ 	.word	index@(.nv.constant0._ZN7cutlass13device_kernelIN5flash11enable_sm90INS1_16FlashAttnFwdSm90INS1_25CollectiveMainloopFwdSm90ILi2EN4cute5tupleIJNS5_1CILi1EEES8_S8_EEENS6_IJNS7_ILi64EEESA_SA_EEELi512ENS_10bfloat16_tEfNS_4arch4Sm90ELb1ELb0ELb1ELb0ELb0ELb0ELb0ELb0ELb0ELb1ELb1ELb0EEENS1_21CollectiveEpilogueFwdINS6_IJSA_NS7_ILi512EEESA_EEES9_SC_SE_Li256ELb0ELb1ELb1ELb0EEENS1_19SingleTileSchedulerILb0ELb1ELb1ELi64EEEEEEEEEvNT_6ParamsE)
        /*082c*/ 	.short	0x0210
        /*082e*/ 	.short	0x0a70


	//----- nvinfo : EIATTR_SW_WAR
	.align		4
.L_959:
        /*0830*/ 	.byte	0x04, 0x36
        /*0832*/ 	.short	(.L_961 - .L_960)
.L_960:
        /*0834*/ 	.word	0x00000008
.L_961:


//--------------------- .nv.info._ZN7cutlass13device_kernelIN5flash11enable_sm90INS1_16FlashAttnFwdSm90INS1_25CollectiveMainloopFwdSm90ILi2EN4cute5tupleIJNS5_1CILi1EEES8_S8_EEENS6_IJNS7_ILi64EEESA_SA_EEELi512ENS_10bfloat16_tEfNS_4arch4Sm90ELb1ELb0ELb1ELb0ELb0ELb0ELb1ELb0ELb0ELb1ELb1ELb0EEENS1_21CollectiveEpilogueFwdINS6_IJSA_NS7_ILi512EEESA_EEES9_SC_SE_Li256ELb0ELb1ELb1ELb0EEENS1_19SingleTileSchedulerILb0ELb1ELb1ELi64EEEEEEEEEvNT_6ParamsE --------------------------
	.section	.nv.info._ZN7cutlass13device_kernelIN5flash11enable_sm90INS1_16FlashAttnFwdSm90INS1_25CollectiveMainloopFwdSm90ILi2EN4cute5tupleIJNS5_1CILi1EEES8_S8_EEENS6_IJNS7_ILi64EEESA_SA_EEELi512ENS_10bfloat16_tEfNS_4arch4Sm90ELb1ELb0ELb1ELb0ELb0ELb0ELb1ELb0ELb0ELb1ELb1ELb0EEENS1_21CollectiveEpilogueFwdINS6_IJSA_NS7_ILi512EEESA_EEES9_SC_SE_Li256ELb0ELb1ELb1ELb0EEENS1_19SingleTileSchedulerILb0ELb1ELb1ELi64EEEEEEEEEvNT_6ParamsE,"",@"SHT_CUDA_INFO"
	.sectionflags	@""
	.align	4


	//----- nvinfo : EIATTR_CUDA_API_VERSION
	.align		4
        /*0000*/ 	.byte	0x04, 0x37
        /*0002*/ 	.short	(.L_963 - .L_962)
.L_962:
        /*0004*/ 	.word	0x00000082


	//----- nvinfo : EIATTR_KPARAM_INFO
	.align		4
.L_963:
        /*0008*/ 	.byte	0x04, 0x17
        /*000a*/ 	.short	(.L_965 - .L_964)
.L_964:
        /*000c*/ 	.word	0x00000000
        /*0010*/ 	.short	0x0000
        /*0012*/ 	.short	0x0070
        /*0014*/ 	.byte	0x00, 0xf0, 0x01, 0x2c


	//----- nvinfo : EIATTR_SPARSE_MMA_MASK
	.align		4
.L_965:
        /*0018*/ 	.byte	0x03, 0x50
        /*001a*/ 	.short	0x0000


	//----- nvinfo : EIATTR_MAXREG_COUNT
	.align		4
        /*001c*/ 	.byte	0x03, 0x1b
        /*001e*/ 	.short	0x00a8


	//----- nvinfo : EIATTR_NUM_BARRIERS
	.align		4
        /*0020*/ 	.byte	0x02, 0x4c
        /*0022*/ 	.byte	0x10
	.zero		1


	//----- nvinfo : EIATTR_EXTERNS
	.align		4
        /*0024*/ 	.byte	0x04, 0x0f
        /*0026*/ 	.short	(.L_967 - .L_966)


	//   ....[0]....
	.align		4
.L_966:
        /*0028*/ 	.word	index@(__assertfail)


	//----- nvinfo : EIATTR_ANNOTATIONS
	.align		4
.L_967:
        /*002c*/ 	.byte	0x04, 0x55
        /*002e*/ 	.short	(.L_969 - .L_968)


	//   ....[0]....
.L_968:
        /* <DEDUP_REMOVED lines=18> */


	//----- nvinfo : EIATTR_MERCURY_ISA_VERSION
	.align		4
.L_969:
        /*0138*/ 	.byte	0x03, 0x5f
        /*013a*/ 	.short	0x0101


	//----- nvinfo : EIATTR_INT_WARP_WIDE_INSTR_OFFSETS
	.align		4
        /*013c*/ 	.byte	0x04, 0x31
        /*013e*/ 	.short	(.L_971 - .L_970)


	//   ....[0]....
.L_970:
        /*0140*/ 	.word	0x00000130


	//   ....[1]....
        /*0144*/ 	.word	0x00000170


	//   ....[2]....
        /*0148*/ 	.word	0x000001e0


	//   ....[3]....
        /*014c*/ 	.word	0x000001f0


	//----- nvinfo : EIATTR_COOP_GROUP_MASK_REGIDS
	.align		4
.L_971:
        /*0150*/ 	.byte	0x04, 0x29
        /*0152*/ 	.short	(.L_973 - .L_972)


	//   ....[0]....
.L_972:
        /*0154*/ 	.word	0xffffffff


	//   ....[1]....
        /*0158*/ 	.word	0xffffffff


	//   ....[2]....
        /*015c*/ 	.word	0xffffffff


	//   ....[3]....
        /*0160*/ 	.word	0xffffffff


	//   ....[4]....
        /*0164*/ 	.word	0xffffffff


	//   ....[5]....
        /*0168*/ 	.word	0xffffffff


	//   ....[6]....
        /*016c*/ 	.word	0xffffffff


	//   ....[7]....
        /*0170*/ 	.word	0xffffffff


	//   ....[8]....
        /*0174*/ 	.word	0xffffffff


	//   ....[9]....
        /*0178*/ 	.word	0xffffffff


	//   ....[10]....
        /*017c*/ 	.word	0xffffffff


	//   ....[11]....
        /*0180*/ 	.word	0xffffffff


	//   ....[12]....
        /*0184*/ 	.word	0xffffffff


	//   ....[13]....
        /*0188*/ 	.word	0xffffffff


	//   ....[14]....
        /*018c*/ 	.word	0xffffffff


	//   ....[15]....
        /*0190*/ 	.word	0xffffffff


	//   ....[16]....
        /*0194*/ 	.word	0xffffffff


	//   ....[17]....
        /*0198*/ 	.word	0xffffffff


	//   ....[18]....
        /*019c*/ 	.word	0xffffffff


	//   ....[19]....
        /*01a0*/ 	.word	0xffffffff


	//   ....[20]....
        /*01a4*/ 	.word	0xffffffff


	//   ....[21]....
        /*01a8*/ 	.word	0xffffffff


	//   ....[22]....
        /*01ac*/ 	.word	0xffffffff


	//   ....[23]....
        /*01b0*/ 	.word	0xffffffff


	//   ....[24]....
        /*01b4*/ 	.word	0xffffffff


	//   ....[25]....
        /*01b8*/ 	.word	0xffffffff


	//   ....[26]....
        /*01bc*/ 	.word	0xffffffff


	//   ....[27]....
        /*01c0*/ 	.word	0xffffffff


	//   ....[28]....
        /*01c4*/ 	.word	0xffffffff


	//   ....[29]....
        /*01c8*/ 	.word	0xffffffff


	//   ....[30]....
        /*01cc*/ 	.word	0xffffffff


	//   ....[31]....
        /*01d0*/ 	.word	0xffffffff


	//   ....[32]....
        /*01d4*/ 	.word	0xffffffff


	//   ....[33]....
        /*01d8*/ 	.word	0xffffffff


	//   ....[34]....
        /*01dc*/ 	.word	0xffffffff


	//   ....[35]....
        /*01e0*/ 	.word	0xffffffff


	//   ....[36]....
        /*01e4*/ 	.word	0xffffffff


	//   ....[37]....
        /*01e8*/ 	.word	0xffffffff


	//   ....[38]....
        /*01ec*/ 	.word	0xffffffff


	//   ....[39]....
        /*01f0*/ 	.word	0xffffffff


	//   ....[40]....
        /*01f4*/ 	.word	0xffffffff


	//   ....[41]....
        /*01f8*/ 	.word	0xffffffff


	//   ....[42]....
        /*01fc*/ 	.word	0xffffffff


	//   ....[43]....
        /*0200*/ 	.word	0xffffffff


	//   ....[44]....
        /*0204*/ 	.word	0xffffffff


	//   ....[45]....
        /*0208*/ 	.word	0xffffffff


	//   ....[46]....
        /*020c*/ 	.word	0xffffffff


	//   ....[47]....
        /*0210*/ 	.word	0xffffffff


	//   ....[48]....
        /*0214*/ 	.word	0xffffffff


	//   ....[49]....
        /*0218*/ 	.word	0xffffffff


	//   ....[50]....
        /*021c*/ 	.word	0xffffffff


	//   ....[51]....
        /*0220*/ 	.word	0xffffffff


	//   ....[52]....
        /*0224*/ 	.word	0xffffffff


	//   ....[53]....
        /*0228*/ 	.word	0xffffffff


	//   ....[54]....
        /*022c*/ 	.word	0xffffffff


	//   ....[55]....
        /*0230*/ 	.word	0xffffffff


	//   ....[56]....
        /*0234*/ 	.word	0xffffffff


	//   ....[57]....
        /*0238*/ 	.word	0xffffffff


	//   ....[58]....
        /*023c*/ 	.word	0xffffffff


	//   ....[59]....
        /*0240*/ 	.word	0xffffffff


	//   ....[60]....
        /*0244*/ 	.word	0xffffffff


	//   ....[61]....
        /*0248*/ 	.word	0xffffffff


	//   ....[62]....
        /*024c*/ 	.word	0xffffffff


	//   ....[63]....
        /*0250*/ 	.word	0x0500000f


	//   ....[64]....
        /*0254*/ 	.word	0x0500000f


	//   ....[65]....
        /*0258*/ 	.word	0x0500000f


	//   ....[66]....
        /*025c*/ 	.word	0x0500000f


	//   ....[67]....
        /*0260*/ 	.word	0x0500000f


	//   ....[68]....
        /*0264*/ 	.word	0x0500000f


	//   ....[69]....
        /*0268*/ 	.word	0x0500000f


	//   ....[70]....
        /*026c*/ 	.word	0x0500000f


	//   ....[71]....
        /*0270*/ 	.word	0x0500000f


	//   ....[72]....
        /*0274*/ 	.word	0x0500000f


	//   ....[73]....
        /*0278*/ 	.word	0x0500000f


	//   ....[74]....
        /*027c*/ 	.word	0x0500000f


	//   ....[75]....
        /*0280*/ 	.word	0x0500000f


	//   ....[76]....
        /*0284*/ 	.word	0x0500000f


	//   ....[77]....
        /*0288*/ 	.word	0x0500000f


	//   ....[78]....
        /*028c*/ 	.word	0x0500000f


	//   ....[79]....
        /*0290*/ 	.word	0x0500000f


	//   ....[80]....
        /*0294*/ 	.word	0x0500000f


	//----- nvinfo : EIATTR_COOP_GROUP_INSTR_OFFSETS
	.align		4
.L_973:
        /*0298*/ 	.byte	0x04, 0x28
        /*029a*/ 	.short	(.L_975 - .L_974)


	//   ....[0]....
.L_974:
        /*029c*/ 	.word	0x00000070


	//   ....[1]....
        /*02a0*/ 	.word	0x00000140


	//   ....[2]....
        /*02a4*/ 	.word	0x00000190


	//   ....[3]....
        /*02a8*/ 	.word	0x000003a0


	//   ....[4]....
        /*02ac*/ 	.word	0x00000500


	//   ....[5]....
        /*02b0*/ 	.word	0x00000620


	//   ....[6]....
        /*02b4*/ 	.word	0x00000780


	//   ....[7]....
        /*02b8*/ 	.word	0x000014c0


	//   ....[8]....
        /*02bc*/ 	.word	0x00003420


	//   ....[9]....
        /*02c0*/ 	.word	0x00004560


	//   ....[10]....
        /*02c4*/ 	.word	0x000053f0


	//   ....[11]....
        /*02c8*/ 	.word	0x00005400


	//   ....[12]....
        /*02cc*/ 	.word	0x00005b70


	//   ....[13]....
        /*02d0*/ 	.word	0x00005c80


	//   ....[14]....
        /*02d4*/ 	.word	0x00006070


	//   ....[15]....
        /*02d8*/ 	.word	0x000060f0


	//   ....[16]....
        /*02dc*/ 	.word	0x00006ba0


	//   ....[17]....
        /*02e0*/ 	.word	0x00007590


	//   ....[18]....
        /*02e4*/ 	.word	0x000083a0


	//   ....[19]....
        /*02e8*/ 	.word	0x00008970


	//   ....[20]....
        /*02ec*/ 	.word	0x00008ac0


	//   ....[21]....
        /*02f0*/ 	.word	0x00008c10


	//   ....[22]....
        /*02f4*/ 	.word	0x00008ff0


	//   ....[23]....
        /*02f8*/ 	.word	0x00009070


	//   ....[24]....
        /*02fc*/ 	.word	0x0000a1f0


	//   ....[25]....
        /*0300*/ 	.word	0x0000aa80


	//   ....[26]....
        /*0304*/ 	.word	0x0000bc50


	//   ....[27]....
        /*0308*/ 	.word	0x0000bd10


	//   ....[28]....
        /*030c*/ 	.word	0x0000c010


	//   ....[29]....
        /*0310*/ 	.word	0x0000c1e0


	//   ....[30]....
        /*0314*/ 	.word	0x0000d160


	//   ....[31]....
        /*0318*/ 	.word	0x0000d1a0


	//   ....[32]....
        /*031c*/ 	.word	0x0000d1f0


	//   ....[33]....
        /*0320*/ 	.word	0x0000d210


	//   ....[34]....
        /*0324*/ 	.word	0x0000d230


	//   ....[35]....
        /*0328*/ 	.word	0x0000dcf0


	//   ....[36]....
        /*032c*/ 	.word	0x0000e220


	//   ....[37]....
        /*0330*/ 	.word	0x0000e250


	//   ....[38]....
        /*0334*/ 	.word	0x0000e270


	//   ....[39]....
        /*0338*/ 	.word	0x0000e280


	//   ....[40]....
        /*033c*/ 	.word	0x0000e720


	//   ....[41]....
        /*0340*/ 	.word	0x0000e750


	//   ....[42]....
        /*0344*/ 	.word	0x0000f3c0


	//   ....[43]....
        /*0348*/ 	.word	0x0000f3e0


	//   ....[44]....
        /*034c*/ 	.word	0x00010470


	//   ....[45]....
        /*0350*/ 	.word	0x00011020


	//   ....[46]....
        /*0354*/ 	.word	0x00011990


	//   ....[47]....
        /*0358*/ 	.word	0x00011a30


	//   ....[48]....
        /*035c*/ 	.word	0x00011a80


	//   ....[49]....
        /*0360*/ 	.word	0x00011ab0


	//   ....[50]....
        /*0364*/ 	.word	0x00011ae0


	//   ....[51]....
        /*0368*/ 	.word	0x00011b30


	//   ....[52]....
        /*036c*/ 	.word	0x00011b60


	//   ....[53]....
        /*0370*/ 	.word	0x00011b70


	//   ....[54]....
        /*0374*/ 	.word	0x000124e0


	//   ....[55]....
        /*0378*/ 	.word	0x00012500


	//   ....[56]....
        /*037c*/ 	.word	0x00012520


	//   ....[57]....
        /*0380*/ 	.word	0x00012640


	//   ....[58]....
        /*0384*/ 	.word	0x000127f0


	//   ....[59]....
        /*0388*/ 	.word	0x00012820


	//   ....[60]....
        /*038c*/ 	.word	0x00012970


	//   ....[61]....
        /*0390*/ 	.word	0x00012980


	//   ....[62]....
        /*0394*/ 	.word	0x00015a40


	//   ....[63]....
        /*0398*/ 	.word	0x00015fa0


	//   ....[64]....
        /*039c*/ 	.word	0x00016120


	//   ....[65]....
        /*03a0*/ 	.word	0x00016190


	//   ....[66]....
        /*03a4*/ 	.word	0x000162a0


	//   ....[67]....
        /*03a8*/ 	.word	0x00016350


	//   ....[68]....
        /*03ac*/ 	.word	0x00016440


	//   ....[69]....
        /*03b0*/ 	.word	0x000164a0


	//   ....[70]....
        /*03b4*/ 	.word	0x00016590


	//   ....[71]....
        /*03b8*/ 	.word	0x000165e0


	//   ....[72]....
        /*03bc*/ 	.word	0x00016670


	//   ....[73]....
        /*03c0*/ 	.word	0x00016790


	//   ....[74]....
        /*03c4*/ 	.word	0x00016aa0


	//   ....[75]....
        /*03c8*/ 	.word	0x00016af0


	//   ....[76]....
        /*03cc*/ 	.word	0x00016ce0


	//   ....[77]....
        /*03d0*/ 	.word	0x00016d30


	//   ....[78]....
        /*03d4*/ 	.word	0x00016f60


	//   ....[79]....
        /*03d8*/ 	.word	0x00016fb0


	//   ....[80]....
        /*03dc*/ 	.word	0x000173c0


	//----- nvinfo : EIATTR_REG_RECONFIG
	.align		4
.L_975:
        /*03e0*/ 	.byte	0x01, 0x54
	.zero		2


	//----- nvinfo : EIATTR_SYSCALL_OFFSETS
	.align		4
        /*03e4*/ 	.byte	0x04, 0x46
        /*03e6*/ 	.short	(.L_977 - .L_976)


	//   ....[0]....
.L_976:
        /*03e8*/ 	.word	0x000035e0


	//   ....[1]....
        /*03ec*/ 	.word	0x00010c60


	//   ....[2]....
        /*03f0*/ 	.word	0x00010da0


	//   ....[3]....
        /*03f4*/ 	.word	0x00010e90


	//   ....[4]....
        /*03f8*/ 	.word	0x000115b0


	//   ....[5]....
        /*03fc*/ 	.word	0x00011eb0


	//----- nvinfo : EIATTR_MBARRIER_INSTR_OFFSETS
	.align		4
.L_977:
        /*0400*/ 	.byte	0x04, 0x39
        /*0402*/ 	.short	(.L_979 - .L_978)


	//   ....[0]....
.L_978:
        /*0404*/ 	.word	0x00000280
        /*0408*/ 	.word	0x000000ff
        /*040c*/ 	.word	0x00038800
        /*0410*/ 	.short	0x0100
        /*0412*/ 	.byte	0x08
	.zero		1


	//   ....[1]....
        /*0414*/ 	.word	0x00000290
        /*0418*/ 	.word	0x000000ff
        /*041c*/ 	.word	0x00038810
        /*0420*/ 	.short	0x0100
        /*0422*/ 	.byte	0x08
	.zero		1


	//   ....[2]....
        /*0424*/ 	.word	0x000002a0
        /*0428*/ 	.word	0x000000ff
        /*042c*/ 	.word	0x00038820
        /*0430*/ 	.short	0x0100
        /*0432*/ 	.byte	0x08
	.zero		1


	//   ....[3]....
        /*0434*/ 	.word	0x00000350
        /*0438*/ 	.word	0x000000ff
        /*043c*/ 	.word	0x00038830
        /*0440*/ 	.short	0x0100
        /*0442*/ 	.byte	0x06
	.zero		1


	//   ....[4]....
        /*0444*/ 	.word	0x00000360
        /*0448*/ 	.word	0x000000ff
        /*044c*/ 	.word	0x00038840
        /*0450*/ 	.short	0x0100
        /*0452*/ 	.byte	0x06
	.zero		1


	//   ....[5]....
        /*0454*/ 	.word	0x00000370
        /*0458*/ 	.word	0x000000ff
        /*045c*/ 	.word	0x00038838
        /*0460*/ 	.short	0x0100
        /*0462*/ 	.byte	0x06
	.zero		1


	//   ....[6]....
        /*0464*/ 	.word	0x00000380
        /*0468*/ 	.word	0x000000ff
        /*046c*/ 	.word	0x00038848
        /*0470*/ 	.short	0x0100
        /*0472*/ 	.byte	0x06
	.zero		1


	//   ....[7]....
        /*0474*/ 	.word	0x000004b0
        /*0478*/ 	.word	0x000000ff
        /*047c*/ 	.word	0x00038850
        /*0480*/ 	.short	0x0100
        /*0482*/ 	.byte	0x08
	.zero		1


	//   ....[8]....
        /*0484*/ 	.word	0x000004c0
        /*0488*/ 	.word	0x000000ff
        /*048c*/ 	.word	0x00038860
        /*0490*/ 	.short	0x0100
        /*0492*/ 	.byte	0x08
	.zero		1


	//   ....[9]....
        /*0494*/ 	.word	0x000004d0
        /*0498*/ 	.word	0x000000ff
        /*049c*/ 	.word	0x00038858
        /*04a0*/ 	.short	0x0100
        /*04a2*/ 	.byte	0x08
	.zero		1


	//   ....[10]....
        /*04a4*/ 	.word	0x000004e0
        /*04a8*/ 	.word	0x000000ff
        /*04ac*/ 	.word	0x00038868
        /*04b0*/ 	.short	0x0100
        /*04b2*/ 	.byte	0x08
	.zero		1


	//   ....[11]....
        /*04b4*/ 	.word	0x000005d0
        /*04b8*/ 	.word	0x000000ff
        /*04bc*/ 	.word	0x00038870
        /*04c0*/ 	.short	0x0100
        /*04c2*/ 	.byte	0x06
	.zero		1


	//   ....[12]....
        /*04c4*/ 	.word	0x000005e0
        /*04c8*/ 	.word	0x000000ff
        /*04cc*/ 	.word	0x00038880
        /*04d0*/ 	.short	0x0100
        /*04d2*/ 	.byte	0x06
	.zero		1


	//   ....[13]....
        /*04d4*/ 	.word	0x000005f0
        /*04d8*/ 	.word	0x000000ff
        /*04dc*/ 	.word	0x00038878
        /*04e0*/ 	.short	0x0100
        /*04e2*/ 	.byte	0x06
	.zero		1


	//   ....[14]....
        /*04e4*/ 	.word	0x00000600
        /*04e8*/ 	.word	0x000000ff
        /*04ec*/ 	.word	0x00038888
        /*04f0*/ 	.short	0x0100
        /*04f2*/ 	.byte	0x06
	.zero		1


	//   ....[15]....
        /*04f4*/ 	.word	0x00000730
        /*04f8*/ 	.word	0x000000ff
        /*04fc*/ 	.word	0x00038890
        /*0500*/ 	.short	0x0100
        /*0502*/ 	.byte	0x08
	.zero		1


	//   ....[16]....
        /*0504*/ 	.word	0x00000740
        /*0508*/ 	.word	0x000000ff
        /*050c*/ 	.word	0x000388a0
        /*0510*/ 	.short	0x0100
        /*0512*/ 	.byte	0x08
	.zero		1


	//   ....[17]....
        /*0514*/ 	.word	0x00000750
        /*0518*/ 	.word	0x000000ff
        /*051c*/ 	.word	0x00038898
        /*0520*/ 	.short	0x0100
        /*0522*/ 	.byte	0x08
	.zero		1


	//   ....[18]....
        /*0524*/ 	.word	0x00000760
        /*0528*/ 	.word	0x000000ff
        /*052c*/ 	.word	0x000388a8
        /*0530*/ 	.short	0x0100
        /*0532*/ 	.byte	0x08
	.zero		1


	//   ....[19]....
        /*0534*/ 	.word	0x00000890
        /*0538*/ 	.word	0x000000ff
        /*053c*/ 	.word	0x000388b0
        /*0540*/ 	.short	0x0100
        /*0542*/ 	.byte	0x08
	.zero		1


	//   ....[20]....
        /*0544*/ 	.word	0x000008a0
        /*0548*/ 	.word	0x000000ff
        /*054c*/ 	.word	0x000388c0
        /*0550*/ 	.short	0x0100
        /*0552*/ 	.byte	0x08
	.zero		1


	//   ....[21]....
        /*0554*/ 	.word	0x000008b0
        /*0558*/ 	.word	0x000000ff
        /*055c*/ 	.word	0x000388b8
        /*0560*/ 	.short	0x0100
        /*0562*/ 	.byte	0x08
	.zero		1


	//   ....[22]....
        /*0564*/ 	.word	0x000008c0
        /*0568*/ 	.word	0x000000ff
        /*056c*/ 	.word	0x000388c8
        /*0570*/ 	.short	0x0100
        /*0572*/ 	.byte	0x08
	.zero		1


	//   ....[23]....
        /*0574*/ 	.word	0x00001860
        /*0578*/ 	.word	0x00000008
        /*057c*/ 	.word	0x00000000
        /*0580*/ 	.short	0x0101
        /*0582*/ 	.byte	0x3f
	.zero		1


	//   ....[24]....
        /*0584*/ 	.word	0x00002300
        /*0588*/ 	.word	0x00000004
        /*058c*/ 	.word	0x00000000
        /*0590*/ 	.short	0x0101
        /*0592*/ 	.byte	0x3f
	.zero		1


	//   ....[25]....
        /*0594*/ 	.word	0x00003610
        /*0598*/ 	.word	0x000000c3
        /*059c*/ 	.word	0x00038800
        /*05a0*/ 	.short	0x010a
        /*05a2*/ 	.byte	0x3f
	.zero		1


	//   ....[26]....
        /*05a4*/ 	.word	0x000037c0
        /*05a8*/ 	.word	0x000000c3
        /*05ac*/ 	.word	0x00038830
        /*05b0*/ 	.short	0x010a
        /*05b2*/ 	.byte	0x3f
	.zero		1


	//   ....[27]....
        /*05b4*/ 	.word	0x00003800
        /*05b8*/ 	.word	0x000000c3
        /*05bc*/ 	.word	0x00038830
        /*05c0*/ 	.short	0x010a
        /*05c2*/ 	.byte	0x3f
	.zero		1


	//   ....[28]....
        /*05c4*/ 	.word	0x00003c10
        /*05c8*/ 	.word	0x000000c3
        /*05cc*/ 	.word	0x00038810
        /*05d0*/ 	.short	0x010a
        /*05d2*/ 	.byte	0x3f
	.zero		1


	//   ....[29]....
        /*05d4*/ 	.word	0x00003c50
        /*05d8*/ 	.word	0x000000c3
        /*05dc*/ 	.word	0x00038850
        /*05e0*/ 	.short	0x010a
        /*05e2*/ 	.byte	0x3f
	.zero		1


	//   ....[30]....
        /*05e4*/ 	.word	0x00003d10
        /*05e8*/ 	.word	0x000000c3
        /*05ec*/ 	.word	0x00038850
        /*05f0*/ 	.short	0x010a
        /*05f2*/ 	.byte	0x3f
	.zero		1


	//   ....[31]....
        /*05f4*/ 	.word	0x00006570
        /*05f8*/ 	.word	0x00000018
        /*05fc*/ 	.word	0x00000000
        /*0600*/ 	.short	0x0101
        /*0602*/ 	.byte	0x3f
	.zero		1


	//   ....[32]....
        /*0604*/ 	.word	0x00006bc0
        /*0608*/ 	.word	0x00000015
        /*060c*/ 	.word	0x00000000
        /*0610*/ 	.short	0x0101
        /*0612*/ 	.byte	0x3f
	.zero		1


	//   ....[33]....
        /*0614*/ 	.word	0x00006d00
        /*0618*/ 	.word	0x000000c5
        /*061c*/ 	.word	0x00038830
        /*0620*/ 	.short	0x010a
        /*0622*/ 	.byte	0x3f
	.zero		1


	//   ....[34]....
        /*0624*/ 	.word	0x00006d50
        /*0628*/ 	.word	0x000000c5
        /*062c*/ 	.word	0x00038830
        /*0630*/ 	.short	0x010a
        /*0632*/ 	.byte	0x3f
	.zero		1


	//   ....[35]....
        /*0634*/ 	.word	0x00007080
        /*0638*/ 	.word	0x000000c5
        /*063c*/ 	.word	0x00038850
        /*0640*/ 	.short	0x010a
        /*0642*/ 	.byte	0x3f
	.zero		1


	//   ....[36]....
        /*0644*/ 	.word	0x000070c0
        /*0648*/ 	.word	0x000000c5
        /*064c*/ 	.word	0x00038850
        /*0650*/ 	.short	0x010a
        /*0652*/ 	.byte	0x3f
	.zero		1


	//   ....[37]....
        /*0654*/ 	.word	0x00009290
        /*0658*/ 	.word	0x00000099
        /*065c*/ 	.word	0x00000000
        /*0660*/ 	.short	0x0101
        /*0662*/ 	.byte	0x3f
	.zero		1


	//   ....[38]....
        /*0664*/ 	.word	0x0000a210
        /*0668*/ 	.word	0x000000c5
        /*066c*/ 	.word	0x00000000
        /*0670*/ 	.short	0x0101
        /*0672*/ 	.byte	0x3f
	.zero		1


	//   ....[39]....
        /*0674*/ 	.word	0x0000a360
        /*0678*/ 	.word	0x000000ba
        /*067c*/ 	.word	0x00038830
        /*0680*/ 	.short	0x010a
        /*0682*/ 	.byte	0x3f
	.zero		1


	//   ....[40]....
        /*0684*/ 	.word	0x0000a3b0
        /*0688*/ 	.word	0x000000ba
        /*068c*/ 	.word	0x00038830
        /*0690*/ 	.short	0x010a
        /*0692*/ 	.byte	0x3f
	.zero		1


	//   ....[41]....
        /*0694*/ 	.word	0x0000a5e0
        /*0698*/ 	.word	0x000000ba
        /*069c*/ 	.word	0x00038850
        /*06a0*/ 	.short	0x010a
        /*06a2*/ 	.byte	0x3f
	.zero		1


	//   ....[42]....
        /*06a4*/ 	.word	0x0000a620
        /*06a8*/ 	.word	0x000000ba
        /*06ac*/ 	.word	0x00038850
        /*06b0*/ 	.short	0x010a
        /*06b2*/ 	.byte	0x3f
	.zero		1


	//   ....[43]....
        /*06b4*/ 	.word	0x0000c540
        /*06b8*/ 	.word	0x00000098
        /*06bc*/ 	.word	0x00000000
        /*06c0*/ 	.short	0x0101
        /*06c2*/ 	.byte	0x3f
	.zero		1


	//   ....[44]....
        /*06c4*/ 	.word	0x0000d180
        /*06c8*/ 	.word	0x000000ba
        /*06cc*/ 	.word	0x00000000
        /*06d0*/ 	.short	0x0101
        /*06d2*/ 	.byte	0x3f
	.zero		1


	//   ....[45]....
        /*06d4*/ 	.word	0x0000dd10
        /*06d8*/ 	.word	0x000000ff
        /*06dc*/ 	.word	0x00000000
        /*06e0*/ 	.short	0x0101
        /*06e2*/ 	.byte	0x04
	.zero		1


	//   ....[46]....
        /*06e4*/ 	.word	0x00011270
        /*06e8*/ 	.word	0x000000ff
        /*06ec*/ 	.word	0x00038840
        /*06f0*/ 	.short	0x010a
        /*06f2*/ 	.byte	0x26
	.zero		1


	//   ....[47]....
        /*06f4*/ 	.word	0x00011cc0
        /*06f8*/ 	.word	0x000000ff
        /*06fc*/ 	.word	0x00038800
        /*0700*/ 	.short	0x0107
        /*0702*/ 	.byte	0x26
	.zero		1


	//   ....[48]....
        /*0704*/ 	.word	0x00011d40
        /*0708*/ 	.word	0x000000ff
        /*070c*/ 	.word	0x00038800
        /*0710*/ 	.short	0x0101
        /*0712*/ 	.byte	0x26
	.zero		1


	//   ....[49]....
        /*0714*/ 	.word	0x00012c10
        /*0718*/ 	.word	0x000000ff
        /*071c*/ 	.word	0x00038810
        /*0720*/ 	.short	0x0107
        /*0722*/ 	.byte	0x26
	.zero		1


	//   ....[50]....
        /*0724*/ 	.word	0x00012c70
        /*0728*/ 	.word	0x000000ff
        /*072c*/ 	.word	0x00038810
        /*0730*/ 	.short	0x0101
        /*0732*/ 	.byte	0x26
	.zero		1


	//   ....[51]....
        /*0734*/ 	.word	0x00012c80
        /*0738*/ 	.word	0x000000ff
        /*073c*/ 	.word	0x00038820
        /*0740*/ 	.short	0x010a
        /*0742*/ 	.byte	0x26
	.zero		1


	//   ....[52]....
        /*0744*/ 	.word	0x00012ce0
        /*0748*/ 	.word	0x000000ff
        /*074c*/ 	.word	0x00038860
        /*0750*/ 	.short	0x010a
        /*0752*/ 	.byte	0x26
	.zero		1


	//   ....[53]....
        /*0754*/ 	.word	0x000138a0
        /*0758*/ 	.word	0x000000ff
        /*075c*/ 	.word	0x00038848
        /*0760*/ 	.short	0x010a
        /*0762*/ 	.byte	0x26
	.zero		1


	//   ....[54]....
        /*0764*/ 	.word	0x00013a70
        /*0768*/ 	.word	0x000000ff
        /*076c*/ 	.word	0x00038868
        /*0770*/ 	.short	0x010a
        /*0772*/ 	.byte	0x26
	.zero		1


	//   ....[55]....
        /*0774*/ 	.word	0x00014420
        /*0778*/ 	.word	0x000000ff
        /*077c*/ 	.word	0x00038840
        /*0780*/ 	.short	0x010a
        /*0782*/ 	.byte	0x26
	.zero		1


	//   ....[56]....
        /*0784*/ 	.word	0x00014600
        /*0788*/ 	.word	0x000000ff
        /*078c*/ 	.word	0x00038860
        /*0790*/ 	.short	0x010a
        /*0792*/ 	.byte	0x26
	.zero		1


	//   ....[57]....
        /*0794*/ 	.word	0x00014fd0
        /*0798*/ 	.word	0x000000ff
        /*079c*/ 	.word	0x00038848
        /*07a0*/ 	.short	0x010a
        /*07a2*/ 	.byte	0x26
	.zero		1


	//   ....[58]....
        /*07a4*/ 	.word	0x000151b0
        /*07a8*/ 	.word	0x000000ff
        /*07ac*/ 	.word	0x00038868
        /*07b0*/ 	.short	0x010a
        /*07b2*/ 	.byte	0x26
	.zero		1


	//   ....[59]....
        /*07b4*/ 	.word	0x000159d0
        /*07b8*/ 	.word	0x00000002
        /*07bc*/ 	.word	0x00038820
        /*07c0*/ 	.short	0x010a
        /*07c2*/ 	.byte	0x3f
	.zero		1


	//   ....[60]....
        /*07c4*/ 	.word	0x00015b70
        /*07c8*/ 	.word	0x00000007
        /*07cc*/ 	.word	0x00000000
        /*07d0*/ 	.short	0x010a
        /*07d2*/ 	.byte	0x3f
	.zero		1


	//   ....[61]....
        /*07d4*/ 	.word	0x00015be0
        /*07d8*/ 	.word	0x00000005
        /*07dc*/ 	.word	0x00000000
        /*07e0*/ 	.short	0x010a
        /*07e2*/ 	.byte	0x3f
	.zero		1


	//   ....[62]....
        /*07e4*/ 	.word	0x00015c40
        /*07e8*/ 	.word	0x00000005
        /*07ec*/ 	.word	0x00000000
        /*07f0*/ 	.short	0x010a
        /*07f2*/ 	.byte	0x3f
	.zero		1


	//   ....[63]....
        /*07f4*/ 	.word	0x00015c70
        /*07f8*/ 	.word	0x00000003
        /*07fc*/ 	.word	0x00000000
        /*0800*/ 	.short	0x010a
        /*0802*/ 	.byte	0x3f
	.zero		1


	//   ....[64]....
        /*0804*/ 	.word	0x00015cd0
        /*0808*/ 	.word	0x000000c3
        /*080c*/ 	.word	0x00038800
        /*0810*/ 	.short	0x010a
        /*0812*/ 	.byte	0x3f
	.zero		1


	//   ....[65]....
        /*0814*/ 	.word	0x00015d20
        /*0818*/ 	.word	0x000000c3
        /*081c*/ 	.word	0x00038830
        /*0820*/ 	.short	0x010a
        /*0822*/ 	.byte	0x3f
	.zero		1


	//   ....[66]....
        /*0824*/ 	.word	0x00015d70
        /*0828*/ 	.word	0x000000c3
        /*082c*/ 	.word	0x00038810
        /*0830*/ 	.short	0x010a
        /*0832*/ 	.byte	0x3f
	.zero		1


	//   ....[67]....
        /*0834*/ 	.word	0x00015dc0
        /*0838*/ 	.word	0x000000c3
        /*083c*/ 	.word	0x00038850
        /*0840*/ 	.short	0x010a
        /*0842*/ 	.byte	0x3f
	.zero		1


	//   ....[68]....
        /*0844*/ 	.word	0x00015e10
        /*0848*/ 	.word	0x000000c5
        /*084c*/ 	.word	0x00038830
        /*0850*/ 	.short	0x010a
        /*0852*/ 	.byte	0x3f
	.zero		1


	//   ....[69]....
        /*0854*/ 	.word	0x00015e60
        /*0858*/ 	.word	0x000000c5
        /*085c*/ 	.word	0x00038850
        /*0860*/ 	.short	0x010a
        /*0862*/ 	.byte	0x3f
	.zero		1


	//   ....[70]....
        /*0864*/ 	.word	0x00015eb0
        /*0868*/ 	.word	0x000000ba
        /*086c*/ 	.word	0x00038830
        /*0870*/ 	.short	0x010a
        /*0872*/ 	.byte	0x3f
	.zero		1


	//   ....[71]....
        /*0874*/ 	.word	0x00015f00
        /*0878*/ 	.word	0x000000ba
        /*087c*/ 	.word	0x00038850
        /*0880*/ 	.short	0x010a
        /*0882*/ 	.byte	0x3f
	.zero		1


	//   ....[72]....
        /*0884*/ 	.word	0x00016060
        /*0888*/ 	.word	0x00000003
        /*088c*/ 	.word	0x00038840
        /*0890*/ 	.short	0x010a
        /*0892*/ 	.byte	0x3f
	.zero		1


	//   ....[73]....
        /*0894*/ 	.word	0x00016ff0
        /*0898*/ 	.word	0x00000003
        /*089c*/ 	.word	0x00038820
        /*08a0*/ 	.short	0x010a
        /*08a2*/ 	.byte	0x3f
	.zero		1


	//   ....[74]....
        /*08a4*/ 	.word	0x00017050
        /*08a8*/ 	.word	0x00000003
        /*08ac*/ 	.word	0x00038860
        /*08b0*/ 	.short	0x010a
        /*08b2*/ 	.byte	0x3f
	.zero		1


	//   ....[75]....
        /*08b4*/ 	.word	0x000170b0
        /*08b8*/ 	.word	0x00000003
        /*08bc*/ 	.word	0x00038848
        /*08c0*/ 	.short	0x010a
        /*08c2*/ 	.byte	0x3f
	.zero		1


	//   ....[76]....
        /*08c4*/ 	.word	0x00017110
        /*08c8*/ 	.word	0x00000003
        /*08cc*/ 	.word	0x00038868
        /*08d0*/ 	.short	0x010a
        /*08d2*/ 	.byte	0x3f
	.zero		1


	//   ....[77]....
        /*08d4*/ 	.word	0x00017170
        /*08d8*/ 	.word	0x00000003
        /*08dc*/ 	.word	0x00038840
        /*08e0*/ 	.short	0x010a
        /*08e2*/ 	.byte	0x3f
	.zero		1


	//   ....[78]....
        /*08e4*/ 	.word	0x000171d0
        /*08e8*/ 	.word	0x00000003
        /*08ec*/ 	.word	0x00038860
        /*08f0*/ 	.short	0x010a
        /*08f2*/ 	.byte	0x3f
	.zero		1


	//   ....[79]....
        /*08f4*/ 	.word	0x00017230
        /*08f8*/ 	.word	0x00000003
        /*08fc*/ 	.word	0x00038848
        /*0900*/ 	.short	0x010a
        /*0902*/ 	.byte	0x3f
	.zero		1


	//   ....[80]....
        /*0904*/ 	.word	0x00017290
        /*0908*/ 	.word	0x00000003
        /*090c*/ 	.word	0x00038868
        /*0910*/ 	.short	0x010a
        /*0912*/ 	.byte	0x3f
	.zero		1


	//   ....[81]....
        /*0914*/ 	.word	0x000172e0
        /*0918*/ 	.word	0x00000002
        /*091c*/ 	.word	0x00038820
        /*0920*/ 	.short	0x010a
        /*0922*/ 	.byte	0x3f
	.zero		1


	//   ....[82]....
        /*0924*/ 	.word	0x00017480
        /*0928*/ 	.word	0x00000007
        /*092c*/ 	.word	0x00000000
        /*0930*/ 	.short	0x010a
        /*0932*/ 	.byte	0x3f
	.zero		1


	//   ....[83]....
        /*0934*/ 	.word	0x000174d0
        /*0938*/ 	.word	0x00000005
        /*093c*/ 	.word	0x00000000
        /*0940*/ 	.short	0x010a
        /*0942*/ 	.byte	0x3f
	.zero		1


	//   ....[84]....
        /*0944*/ 	.word	0x00017520
        /*0948*/ 	.word	0x00000005
        /*094c*/ 	.word	0x00000000
        /*0950*/ 	.short	0x010a
        /*0952*/ 	.byte	0x3f
	.zero		1


	//----- nvinfo : EIATTR_NUM_MBARRIERS
	.align		4
.L_979:
        /*0954*/ 	.byte	0x03, 0x38
        /*0956*/ 	.short	0x0017


	//----- nvinfo : EIATTR_EXIT_INSTR_OFFSETS
	.align		4
        /*0958*/ 	.byte	0x04, 0x1c
        /*095a*/ 	.short	(.L_981 - .L_980)


	//   ....[0]....
.L_980:
        /*095c*/ 	.word	0x00015cc0


	//----- nvinfo : EIATTR_MAX_THREADS
	.align		4
.L_981:
        /*0960*/ 	.byte	0x04, 0x05
        /*0962*/ 	.short	(.L_983 - .L_982)
.L_982:
        /*0964*/ 	.word	0x00000180
        /*0968*/ 	.word	0x00000001
        /*096c*/ 	.word	0x00000001


	//----- nvinfo : EIATTR_CRS_STACK_SIZE
	.align		4
.L_983:
        /*0970*/ 	.byte	0x04, 0x1e
        /*0972*/ 	.short	(.L_985 - .L_984)
.L_984:
        /*0974*/ 	.word	0x00000000


	//----- nvinfo : EIATTR_CBANK_PARAM_SIZE
	.align		4
.L_985:
        /*0978*/ 	.byte	0x03, 0x19
        /*097a*/ 	.short	0x0b70


	//----- nvinfo : EIATTR_PARAM_CBANK
	.align		4
        /*097c*/ 	.byte	0x04, 0x0a
        /*097e*/ 	.short	(.L_987 - .L_986)
	.align		4
.L_986:
        /*0980*/ 	.word	index@(.nv.constant0._ZN7cutlass13device_kernelIN5flash11enable_sm90INS1_16FlashAttnFwdSm90INS1_25CollectiveMainloopFwdSm90ILi2EN4cute5tupleIJNS5_1CILi1EEES8_S8_EEENS6_IJNS7_ILi64EEESA_SA_EEELi512ENS_10bfloat16_tEfNS_4arch4Sm90ELb1ELb0ELb1ELb0ELb0ELb0ELb1ELb0ELb0ELb1ELb1ELb0EEENS1_21CollectiveEpilogueFwdINS6_IJSA_NS7_ILi512EEESA_EEES9_SC_SE_Li256ELb0ELb1ELb1ELb0EEENS1_19SingleTileSchedulerILb0ELb1ELb1ELi64EEEEEEEEEvNT_6ParamsE)
        /*0984*/ 	.short	0x0210
        /*0986*/ 	.short	0x0b70


	//----- nvinfo : EIATTR_SW_WAR
	.align		4
.L_987:
        /*0988*/ 	.byte	0x04, 0x36
        /*098a*/ 	.short	(.L_989 - .L_988)
.L_988:
        /*098c*/ 	.word	0x00000008
.L_989:


//--------------------- .nv.info._ZN7cutlass13device_kernelIN5flash11enable_sm90INS1_16FlashAttnFwdSm90INS1_25CollectiveMainloopFwdSm90ILi2EN4cute5tupleIJNS5_1CILi1EEES8_S8_EEENS6_IJNS7_ILi64EEESA_SA_EEELi512ENS_10bfloat16_tEfNS_4arch4Sm90ELb1ELb0ELb1ELb1ELb0ELb0ELb0ELb0ELb0ELb1ELb1ELb0EEENS1_21CollectiveEpilogueFwdINS6_IJSA_NS7_ILi512EEESA_EEES9_SC_SE_Li256ELb1ELb1ELb1ELb0EEENS1_36VarlenDynamicPersistentTileSchedulerILi64ELi64ELi256ELi128ELb1ELb1ELb1ELb1ELb1ELb1EEEEEEEEEvNT_6ParamsE --------------------------
	.section	.nv.info._ZN7cutlass13device_kernelIN5flash11enable_sm90INS1_16FlashAttnFwdSm90INS1_25CollectiveMainloopFwdSm90ILi2EN4cute5tupleIJNS5_1CILi1EEES8_S8_EEENS6_IJNS7_ILi64EEESA_SA_EEELi512ENS_10bfloat16_tEfNS_4arch4Sm90ELb1ELb0ELb1ELb1ELb0ELb0ELb0ELb0ELb0ELb1ELb1ELb0EEENS1_21CollectiveEpilogueFwdINS6_IJSA_NS7_ILi512EEESA_EEES9_SC_SE_Li256ELb1ELb1ELb1ELb0EEENS1_36VarlenDynamicPersistentTileSchedulerILi64ELi64ELi256ELi128ELb1ELb1ELb1ELb1ELb1ELb1EEEEEEEEEvNT_6ParamsE,"",@"SHT_CUDA_INFO"
	.sectionflags	@""
	.align	4


	//----- nvinfo : EIATTR_CUDA_API_VERSION
	.align		4
        /*0000*/ 	.byte	0x04, 0x37
        /*0002*/ 	.short	(.L_991 - .L_990)
.L_990:
        /*0004*/ 	.word	0x00000082


	//----- nvinfo : EIATTR_KPARAM_INFO
	.align		4
.L_991:
        /*0008*/ 	.byte	0x04, 0x17
        /*000a*/ 	.short	(.L_993 - .L_992)
.L_992:
        /*000c*/ 	.word	0x00000000
        /*0010*/ 	.short	0x0000
        /*0012*/ 	.short	0x0070
        /*0014*/ 	.byte	0x00, 0xf0, 0x01, 0x2a


	//----- nvinfo : EIATTR_SPARSE_MMA_MASK
	.align		4
.L_993:
        /*0018*/ 	.byte	0x03, 0x50
        /*001a*/ 	.short	0x0000


	//----- nvinfo : EIATTR_MAXREG_COUNT
	.align		4
        /*001c*/ 	.byte	0x03, 0x1b
        /*001e*/ 	.short	0x00a8


	//----- nvinfo : EIATTR_NUM_BARRIERS
	.align		4
        /*0020*/ 	.byte	0x02, 0x4c
        /*0022*/ 	.byte	0x10
	.zero		1


	//----- nvinfo : EIATTR_EXTERNS
	.align		4
        /*0024*/ 	.byte	0x04, 0x0f
        /*0026*/ 	.short	(.L_995 - .L_994)


	//   ....[0]....
	.align		4
.L_994:
        /*0028*/ 	.word	index@(__assertfail)


	//----- nvinfo : EIATTR_ANNOTATIONS
	.align		4
.L_995:
        /*002c*/ 	.byte	0x04, 0x55
        /*002e*/ 	.short	(.L_997 - .L_996)


	//   ....[0]....
.L_996:
        /* <DEDUP_REMOVED lines=72> */


	//----- nvinfo : EIATTR_MERCURY_ISA_VERSION
	.align		4
.L_997:
        /*04a0*/ 	.byte	0x03, 0x5f
        /*04a2*/ 	.short	0x0101


	//----- nvinfo : EIATTR_UNUSED_LOAD_BYTE_OFFSET
	.align		4
        /*04a4*/ 	.byte	0x04, 0x44
        /*04a6*/ 	.short	(.L_999 - .L_998)


	//   ....[0]....
.L_998:
        /*04a8*/ 	.word	0x00000a10
        /*04ac*/ 	.word	0x0000fff0


	//   ....[1]....
        /*04b0*/ 	.word	0x0000aa00
        /*04b4*/ 	.word	0x0000fff0


	//----- nvinfo : EIATTR_INT_WARP_WIDE_INSTR_OFFSETS
	.align		4
.L_999:
        /*04b8*/ 	.byte	0x04, 0x31
        /*04ba*/ 	.short	(.L_1001 - .L_1000)


	//   ....[0]....
.L_1000:
        /*04bc*/ 	.word	0x00000130


	//   ....[1]....
        /*04c0*/ 	.word	0x00000170


	//   ....[2]....
        /*04c4*/ 	.word	0x000001e0


	//   ....[3]....
        /*04c8*/ 	.word	0x00010eb0


	//   ....[4]....
        /*04cc*/ 	.word	0x00010f40


	//   ....[5]....
        /*04d0*/ 	.word	0x00015870


	//   ....[6]....
        /*04d4*/ 	.word	0x00015900


	//----- nvinfo : EIATTR_COOP_GROUP_MASK_REGIDS
	.align		4
.L_1001:
        /*04d8*/ 	.byte	0x04, 0x29
        /*04da*/ 	.short	(.L_1003 - .L_1002)


	//   ....[0]....
.L_1002:
        /*04dc*/ 	.word	0xffffffff


	//   ....[1]....
        /*04e0*/ 	.word	0xffffffff


	//   ....[2]....
        /*04e4*/ 	.word	0xffffffff


	//   ....[3]....
        /*04e8*/ 	.word	0xffffffff


	//   ....[4]....
        /*04ec*/ 	.word	0xffffffff


	//   ....[5]....
        /*04f0*/ 	.word	0xffffffff


	//   ....[6]....
        /*04f4*/ 	.word	0xffffffff


	//   ....[7]....
        /*04f8*/ 	.word	0xffffffff


	//   ....[8]....
        /*04fc*/ 	.word	0xffffffff


	//   ....[9]....
        /*0500*/ 	.word	0xffffffff


	//   ....[10]....
        /*0504*/ 	.word	0xffffffff


	//   ....[11]....
        /*0508*/ 	.word	0xffffffff


	//   ....[12]....
        /*050c*/ 	.word	0xffffffff


	//   ....[13]....
        /*0510*/ 	.word	0xffffffff


	//   ....[14]....
        /*0514*/ 	.word	0xffffffff


	//   ....[15]....
        /*0518*/ 	.word	0xffffffff


	//   ....[16]....
        /*051c*/ 	.word	0xffffffff


	//   ....[17]....
        /*0520*/ 	.word	0xffffffff


	//   ....[18]....
        /*0524*/ 	.word	0xffffffff


	//   ....[19]....
        /*0528*/ 	.word	0xffffffff


	//   ....[20]....
        /*052c*/ 	.word	0xffffffff


	//   ....[21]....
        /*0530*/ 	.word	0xffffffff


	//   ....[22]....
        /*0534*/ 	.word	0xffffffff


	//   ....[23]....
        /*0538*/ 	.word	0xffffffff


	//   ....[24]....
        /*053c*/ 	.word	0xffffffff


	//   ....[25]....
        /*0540*/ 	.word	0xffffffff


	//   ....[26]....
        /*0544*/ 	.word	0xffffffff


	//   ....[27]....
        /*0548*/ 	.word	0xffffffff


	//   ....[28]....
        /*054c*/ 	.word	0xffffffff


	//   ....[29]....
        /*0550*/ 	.word	0xffffffff


	//   ....[30]....
        /*0554*/ 	.word	0xffffffff


	//   ....[31]....
        /*0558*/ 	.word	0xffffffff


	//   ....[32]....
        /*055c*/ 	.word	0xffffffff


	//   ....[33]....
        /*0560*/ 	.word	0xffffffff


	//   ....[34]....
        /*0564*/ 	.word	0xffffffff


	//   ....[35]....
        /*0568*/ 	.word	0xffffffff


	//   ....[36]....
        /*056c*/ 	.word	0xffffffff


	//   ....[37]....
        /*0570*/ 	.word	0xffffffff


	//   ....[38]....
        /*0574*/ 	.word	0xffffffff


	//   ....[39]....
        /*0578*/ 	.word	0xffffffff


	//   ....[40]....
        /*057c*/ 	.word	0xffffffff


	//   ....[41]....
        /*0580*/ 	.word	0xffffffff


	//   ....[42]....
        /*0584*/ 	.word	0xffffffff


	//   ....[43]....
        /*0588*/ 	.word	0xffffffff


	//   ....[44]....
        /*058c*/ 	.word	0xffffffff


	//   ....[45]....
        /*0590*/ 	.word	0xffffffff


	//   ....[46]....
        /*0594*/ 	.word	0xffffffff


	//   ....[47]....
        /*0598*/ 	.word	0xffffffff


	//   ....[48]....
        /*059c*/ 	.word	0xffffffff


	//   ....[49]....
        /*05a0*/ 	.word	0xffffffff


	//   ....[50]....
        /*05a4*/ 	.word	0xffffffff


	//   ....[51]....
        /*05a8*/ 	.word	0xffffffff


	//   ....[52]....
        /*05ac*/ 	.word	0xffffffff


	//   ....[53]....
        /*05b0*/ 	.word	0xffffffff


	//   ....[54]....
        /*05b4*/ 	.word	0xffffffff


	//   ....[55]....
        /*05b8*/ 	.word	0xffffffff


	//   ....[56]....
        /*05bc*/ 	.word	0xffffffff


	//   ....[57]....
        /*05c0*/ 	.word	0xffffffff


	//   ....[58]....
        /*05c4*/ 	.word	0xffffffff


	//   ....[59]....
        /*05c8*/ 	.word	0xffffffff


	//   ....[60]....
        /*05cc*/ 	.word	0xffffffff


	//   ....[61]....
        /*05d0*/ 	.word	0xffffffff


	//   ....[62]....
        /*05d4*/ 	.word	0xffffffff


	//   ....[63]....
        /*05d8*/ 	.word	0xffffffff


	//   ....[64]....
        /*05dc*/ 	.word	0xffffffff


	//   ....[65]....
        /*05e0*/ 	.word	0xffffffff


	//   ....[66]....
        /*05e4*/ 	.word	0xffffffff


	//   ....[67]....
        /*05e8*/ 	.word	0xffffffff


	//   ....[68]....
        /*05ec*/ 	.word	0xffffffff


	//   ....[69]....
        /*05f0*/ 	.word	0xffffffff


	//   ....[70]....
        /*05f4*/ 	.word	0xffffffff


	//   ....[71]....
        /*05f8*/ 	.word	0xffffffff


	//   ....[72]....
        /*05fc*/ 	.word	0xffffffff


	//   ....[73]....
        /*0600*/ 	.word	0xffffffff


	//   ....[74]....
        /*0604*/ 	.word	0xffffffff


	//   ....[75]....
        /*0608*/ 	.word	0xffffffff


	//   ....[76]....
        /*060c*/ 	.word	0xffffffff


	//   ....[77]....
        /*0610*/ 	.word	0xffffffff


	//   ....[78]....
        /*0614*/ 	.word	0xffffffff


	//   ....[79]....
        /*0618*/ 	.word	0xffffffff


	//   ....[80]....
        /*061c*/ 	.word	0xffffffff


	//   ....[81]....
        /*0620*/ 	.word	0xffffffff


	//   ....[82]....
        /*0624*/ 	.word	0xffffffff


	//   ....[83]....
        /*0628*/ 	.word	0xffffffff


	//   ....[84]....
        /*062c*/ 	.word	0xffffffff


	//   ....[85]....
        /*0630*/ 	.word	0xffffffff


	//   ....[86]....
        /*0634*/ 	.word	0xffffffff


	//   ....[87]....
        /*0638*/ 	.word	0xffffffff


	//   ....[88]....
        /*063c*/ 	.word	0xffffffff


	//   ....[89]....
        /*0640*/ 	.word	0xffffffff


	//   ....[90]....
        /*0644*/ 	.word	0xffffffff


	//   ....[91]....
        /*0648*/ 	.word	0xffffffff


	//   ....[92]....
        /*064c*/ 	.word	0xffffffff


	//   ....[93]....
        /*0650*/ 	.word	0xffffffff


	//   ....[94]....
        /*0654*/ 	.word	0x0500000f


	//   ....[95]....
        /*0658*/ 	.word	0x0500000f


	//   ....[96]....
        /*065c*/ 	.word	0x0500000f


	//   ....[97]....
        /*0660*/ 	.word	0x0500000f


	//   ....[98]....
        /*0664*/ 	.word	0x0500000f


	//   ....[99]....
        /*0668*/ 	.word	0x0500000f


	//   ....[100]....
        /*066c*/ 	.word	0x0500000f


	//   ....[101]....
        /*0670*/ 	.word	0x0500000f


	//   ....[102]....
        /*0674*/ 	.word	0x0500000f


	//   ....[103]....
        /*0678*/ 	.word	0x0500000f


	//   ....[104]....
        /*067c*/ 	.word	0x0500000f


	//   ....[105]....
        /*0680*/ 	.word	0x0500000f


	//   ....[106]....
        /*0684*/ 	.word	0x0500000f


	//   ....[107]....
        /*0688*/ 	.word	0x0500000f


	//   ....[108]....
        /*068c*/ 	.word	0x0500000f


	//   ....[109]....
        /*0690*/ 	.word	0x0500000f


	//   ....[110]....
        /*0694*/ 	.word	0x0500000f


	//   ....[111]....
        /*0698*/ 	.word	0x0500000f


	//   ....[112]....
        /*069c*/ 	.word	0x0500000f


	//   ....[113]....
        /*06a0*/ 	.word	0x0500000f


	//   ....[114]....
        /*06a4*/ 	.word	0x0500000f


	//   ....[115]....
        /*06a8*/ 	.word	0x0500000f


	//   ....[116]....
        /*06ac*/ 	.word	0x0500000f


	//   ....[117]....
        /*06b0*/ 	.word	0x0500000f


	//   ....[118]....
        /*06b4*/ 	.word	0x0500000f


	//   ....[119]....
        /*06b8*/ 	.word	0x0500000f


	//   ....[120]....
        /*06bc*/ 	.word	0x0500000f


	//   ....[121]....
        /*06c0*/ 	.word	0x0500000f


	//----- nvinfo : EIATTR_COOP_GROUP_INSTR_OFFSETS
	.align		4
.L_1003:
        /*06c4*/ 	.byte	0x04, 0x28
        /*06c6*/ 	.short	(.L_1005 - .L_1004)


	//   ....[0]....
.L_1004:
        /*06c8*/ 	.word	0x00000060


	//   ....[1]....
        /*06cc*/ 	.word	0x00000140


	//   ....[2]....
        /*06d0*/ 	.word	0x00000190


	//   ....[3]....
        /*06d4*/ 	.word	0x00000380


	//   ....[4]....
        /*06d8*/ 	.word	0x000004e0


	//   ....[5]....
        /*06dc*/ 	.word	0x00000600


	//   ....[6]....
        /*06e0*/ 	.word	0x00000760


	//   ....[7]....
        /*06e4*/ 	.word	0x00002170


	//   ....[8]....
        /*06e8*/ 	.word	0x00004220


	//   ....[9]....
        /*06ec*/ 	.word	0x00004860


	//   ....[10]....
        /*06f0*/ 	.word	0x00004890


	//   ....[11]....
        /*06f4*/ 	.word	0x00004ff0


	//   ....[12]....
        /*06f8*/ 	.word	0x00005090


	//   ....[13]....
        /*06fc*/ 	.word	0x00005500


	//   ....[14]....
        /*0700*/ 	.word	0x00005560


	//   ....[15]....
        /*0704*/ 	.word	0x00005f00


	//   ....[16]....
        /*0708*/ 	.word	0x000061f0


	//   ....[17]....
        /*070c*/ 	.word	0x00006210


	//   ....[18]....
        /*0710*/ 	.word	0x00006b40


	//   ....[19]....
        /*0714*/ 	.word	0x00006c00


	//   ....[20]....
        /*0718*/ 	.word	0x000073b0


	//   ....[21]....
        /*071c*/ 	.word	0x00007520


	//   ....[22]....
        /*0720*/ 	.word	0x000081d0


	//   ....[23]....
        /*0724*/ 	.word	0x00008850


	//   ....[24]....
        /*0728*/ 	.word	0x00008880


	//   ....[25]....
        /*072c*/ 	.word	0x000091b0


	//   ....[26]....
        /*0730*/ 	.word	0x00009230


	//   ....[27]....
        /*0734*/ 	.word	0x00009eb0


	//   ....[28]....
        /*0738*/ 	.word	0x00009f00


	//   ....[29]....
        /*073c*/ 	.word	0x00009f70


	//   ....[30]....
        /*0740*/ 	.word	0x00009fa0


	//   ....[31]....
        /*0744*/ 	.word	0x00009fd0


	//   ....[32]....
        /*0748*/ 	.word	0x0000b800


	//   ....[33]....
        /*074c*/ 	.word	0x0000bbf0


	//   ....[34]....
        /*0750*/ 	.word	0x0000bc00


	//   ....[35]....
        /*0754*/ 	.word	0x0000bc10


	//   ....[36]....
        /*0758*/ 	.word	0x0000bc40


	//   ....[37]....
        /*075c*/ 	.word	0x0000c860


	//   ....[38]....
        /*0760*/ 	.word	0x0000c880


	//   ....[39]....
        /*0764*/ 	.word	0x0000cb30


	//   ....[40]....
        /*0768*/ 	.word	0x0000cb50


	//   ....[41]....
        /*076c*/ 	.word	0x0000d270


	//   ....[42]....
        /*0770*/ 	.word	0x0000d280


	//   ....[43]....
        /*0774*/ 	.word	0x0000dad0


	//   ....[44]....
        /*0778*/ 	.word	0x0000daf0


	//   ....[45]....
        /*077c*/ 	.word	0x0000ee60


	//   ....[46]....
        /*0780*/ 	.word	0x0000eea0


	//   ....[47]....
        /*0784*/ 	.word	0x0000f0e0


	//   ....[48]....
        /*0788*/ 	.word	0x0000f100


	//   ....[49]....
        /*078c*/ 	.word	0x0000f3c0


	//   ....[50]....
        /*0790*/ 	.word	0x0000f5d0


	//   ....[51]....
        /*0794*/ 	.word	0x0000f600


	//   ....[52]....
        /*0798*/ 	.word	0x0000f630


	//   ....[53]....
        /*079c*/ 	.word	0x0000f660


	//   ....[54]....
        /*07a0*/ 	.word	0x0000f690


	//   ....[55]....
        /*07a4*/ 	.word	0x0000f6c0


	//   ....[56]....
        /*07a8*/ 	.word	0x0000f860


	//   ....[57]....
        /*07ac*/ 	.word	0x0000f890


	//   ....[58]....
        /*07b0*/ 	.word	0x0000f8c0


	//   ....[59]....
        /*07b4*/ 	.word	0x0000f8f0


	//   ....[60]....
        /*07b8*/ 	.word	0x0000f920


	//   ....[61]....
        /*07bc*/ 	.word	0x0000f950


	//   ....[62]....
        /*07c0*/ 	.word	0x0000f9f0


	//   ....[63]....
        /*07c4*/ 	.word	0x0000fa20


	//   ....[64]....
        /*07c8*/ 	.word	0x0000fa30


	//   ....[65]....
        /*07cc*/ 	.word	0x0000fa60


	//   ....[66]....
        /*07d0*/ 	.word	0x00011490


	//   ....[67]....
        /*07d4*/ 	.word	0x00011f80


	//   ....[68]....
        /*07d8*/ 	.word	0x00011f90


	//   ....[69]....
        /*07dc*/ 	.word	0x00012030


	//   ....[70]....
        /*07e0*/ 	.word	0x00012040


	//   ....[71]....
        /*07e4*/ 	.word	0x000120c0


	//   ....[72]....
        /*07e8*/ 	.word	0x000120d0


	//   ....[73]....
        /*07ec*/ 	.word	0x00012120


	//   ....[74]....
        /*07f0*/ 	.word	0x00012140


	//   ....[75]....
        /*07f4*/ 	.word	0x00015b90


	//   ....[76]....
        /*07f8*/ 	.word	0x00015bc0


	//   ....[77]....
        /*07fc*/ 	.word	0x00015c20


	//   ....[78]....
        /*0800*/ 	.word	0x00015c50


	//   ....[79]....
        /*0804*/ 	.word	0x00015c80


	//   ....[80]....
        /*0808*/ 	.word	0x00015cb0


	//   ....[81]....
        /*080c*/ 	.word	0x00015ce0


	//   ....[82]....
        /*0810*/ 	.word	0x00015d10


	//   ....[83]....
        /*0814*/ 	.word	0x00015ed0


	//   ....[84]....
        /*0818*/ 	.word	0x00015f00


	//   ....[85]....
        /*081c*/ 	.word	0x00015f30


	//   ....[86]....
        /*0820*/ 	.word	0x00015f60


	//   ....[87]....
        /*0824*/ 	.word	0x00015f90


	//   ....[88]....
        /*0828*/ 	.word	0x00015fc0


	//   ....[89]....
        /*082c*/ 	.word	0x00016090


	//   ....[90]....
        /*0830*/ 	.word	0x000160b0


	//   ....[91]....
        /*0834*/ 	.word	0x000160c0


	//   ....[92]....
        /*0838*/ 	.word	0x00016140


	//   ....[93]....
        /*083c*/ 	.word	0x00016c70


	//   ....[94]....
        /*0840*/ 	.word	0x000172d0


	//   ....[95]....
        /*0844*/ 	.word	0x000174b0


	//   ....[96]....
        /*0848*/ 	.word	0x00017500


	//   ....[97]....
        /*084c*/ 	.word	0x00017560


	//   ....[98]....
        /*0850*/ 	.word	0x00017650


	//   ....[99]....
        /*0854*/ 	.word	0x000176b0


	//   ....[100]....
        /*0858*/ 	.word	0x000177a0


	//   ....[101]....
        /*085c*/ 	.word	0x00017800


	//   ....[102]....
        /*0860*/ 	.word	0x000178d0


	//   ....[103]....
        /*0864*/ 	.word	0x00017c00


	//   ....[104]....
        /*0868*/ 	.word	0x00017ca0


	//   ....[105]....
        /*086c*/ 	.word	0x00017e40


	//   ....[106]....
        /*0870*/ 	.word	0x00017eb0


	//   ....[107]....
        /*0874*/ 	.word	0x00017f20


	//   ....[108]....
        /*0878*/ 	.word	0x00017f90


	//   ....[109]....
        /*087c*/ 	.word	0x00018000


	//   ....[110]....
        /*0880*/ 	.word	0x00018080


	//   ....[111]....
        /*0884*/ 	.word	0x00018110


	//   ....[112]....
        /*0888*/ 	.word	0x000181b0


	//   ....[113]....
        /*088c*/ 	.word	0x00018220


	//   ....[114]....
        /*0890*/ 	.word	0x00018290


	//   ....[115]....
        /*0894*/ 	.word	0x00018300


	//   ....[116]....
        /*0898*/ 	.word	0x00018380


	//   ....[117]....
        /*089c*/ 	.word	0x000183f0


	//   ....[118]....
        /*08a0*/ 	.word	0x000184a0


	//   ....[119]....
        /*08a4*/ 	.word	0x000184f0


	//   ....[120]....
        /*08a8*/ 	.word	0x000185a0


	//   ....[121]....
        /*08ac*/ 	.word	0x000186d0


	//----- nvinfo : EIATTR_REG_RECONFIG
	.align		4
.L_1005:
        /*08b0*/ 	.byte	0x01, 0x54
	.zero		2


	//----- nvinfo : EIATTR_SYSCALL_OFFSETS
	.align		4
        /*08b4*/ 	.byte	0x04, 0x46
        /*08b6*/ 	.short	(.L_1007 - .L_1006)


	//   ....[0]....
.L_1006:
        /*08b8*/ 	.word	0x000043f0


	//   ....[1]....
        /*08bc*/ 	.word	0x000110b0


	//   ....[2]....
        /*08c0*/ 	.word	0x00011200


	//   ....[3]....
        /*08c4*/ 	.word	0x00011300


	//   ....[4]....
        /*08c8*/ 	.word	0x00011ba0


	//----- nvinfo : EIATTR_MBARRIER_INSTR_OFFSETS
	.align		4
.L_1007:
        /*08cc*/ 	.byte	0x04, 0x39
        /*08ce*/ 	.short	(.L_1009 - .L_1008)


	//   ....[0]....
.L_1008:
        /*08d0*/ 	.word	0x00000270
        /*08d4*/ 	.word	0x000000ff
        /*08d8*/ 	.word	0x00028c00
        /*08dc*/ 	.short	0x0100
        /*08de*/ 	.byte	0x08
	.zero		1


	//   ....[1]....
        /*08e0*/ 	.word	0x00000280
        /*08e4*/ 	.word	0x000000ff
        /*08e8*/ 	.word	0x00028c20
        /*08ec*/ 	.short	0x0100
        /*08ee*/ 	.byte	0x08
	.zero		1


	//   ....[2]....
        /*08f0*/ 	.word	0x00000330
        /*08f4*/ 	.word	0x000000ff
        /*08f8*/ 	.word	0x00028c30
        /*08fc*/ 	.short	0x0100
        /*08fe*/ 	.byte	0x06
	.zero		1


	//   ....[3]....
        /*0900*/ 	.word	0x00000340
        /*0904*/ 	.word	0x000000ff
        /*0908*/ 	.word	0x00028c40
        /*090c*/ 	.short	0x0100
        /*090e*/ 	.byte	0x06
	.zero		1


	//   ....[4]....
        /*0910*/ 	.word	0x00000350
        /*0914*/ 	.word	0x000000ff
        /*0918*/ 	.word	0x00028c38
        /*091c*/ 	.short	0x0100
        /*091e*/ 	.byte	0x06
	.zero		1


	//   ....[5]....
        /*0920*/ 	.word	0x00000360
        /*0924*/ 	.word	0x000000ff
        /*0928*/ 	.word	0x00028c48
        /*092c*/ 	.short	0x0100
        /*092e*/ 	.byte	0x06
	.zero		1


	//   ....[6]....
        /*0930*/ 	.word	0x00000490
        /*0934*/ 	.word	0x000000ff
        /*0938*/ 	.word	0x00028c50
        /*093c*/ 	.short	0x0100
        /*093e*/ 	.byte	0x08
	.zero		1


	//   ....[7]....
        /*0940*/ 	.word	0x000004a0
        /*0944*/ 	.word	0x000000ff
        /*0948*/ 	.word	0x00028c60
        /*094c*/ 	.short	0x0100
        /*094e*/ 	.byte	0x08
	.zero		1


	//   ....[8]....
        /*0950*/ 	.word	0x000004b0
        /*0954*/ 	.word	0x000000ff
        /*0958*/ 	.word	0x00028c58
        /*095c*/ 	.short	0x0100
        /*095e*/ 	.byte	0x08
	.zero		1


	//   ....[9]....
        /*0960*/ 	.word	0x000004c0
        /*0964*/ 	.word	0x000000ff
        /*0968*/ 	.word	0x00028c68
        /*096c*/ 	.short	0x0100
        /*096e*/ 	.byte	0x08
	.zero		1


	//   ....[10]....
        /*0970*/ 	.word	0x000005b0
        /*0974*/ 	.word	0x000000ff
        /*0978*/ 	.word	0x00028c70
        /*097c*/ 	.short	0x0100
        /*097e*/ 	.byte	0x06
	.zero		1


	//   ....[11]....
        /*0980*/ 	.word	0x000005c0
        /*0984*/ 	.word	0x000000ff
        /*0988*/ 	.word	0x00028c80
        /*098c*/ 	.short	0x0100
        /*098e*/ 	.byte	0x06
	.zero		1


	//   ....[12]....
        /*0990*/ 	.word	0x000005d0
        /*0994*/ 	.word	0x000000ff
        /*0998*/ 	.word	0x00028c78
        /*099c*/ 	.short	0x0100
        /*099e*/ 	.byte	0x06
	.zero		1


	//   ....[13]....
        /*09a0*/ 	.word	0x000005e0
        /*09a4*/ 	.word	0x000000ff
        /*09a8*/ 	.word	0x00028c88
        /*09ac*/ 	.short	0x0100
        /*09ae*/ 	.byte	0x06
	.zero		1


	//   ....[14]....
        /*09b0*/ 	.word	0x00000710
        /*09b4*/ 	.word	0x000000ff
        /*09b8*/ 	.word	0x00028c90
        /*09bc*/ 	.short	0x0100
        /*09be*/ 	.byte	0x08
	.zero		1


	//   ....[15]....
        /*09c0*/ 	.word	0x00000720
        /*09c4*/ 	.word	0x000000ff
        /*09c8*/ 	.word	0x00028ca0
        /*09cc*/ 	.short	0x0100
        /*09ce*/ 	.byte	0x08
	.zero		1


	//   ....[16]....
        /*09d0*/ 	.word	0x00000730
        /*09d4*/ 	.word	0x000000ff
        /*09d8*/ 	.word	0x00028c98
        /*09dc*/ 	.short	0x0100
        /*09de*/ 	.byte	0x08
	.zero		1


	//   ....[17]....
        /*09e0*/ 	.word	0x00000740
        /*09e4*/ 	.word	0x000000ff
        /*09e8*/ 	.word	0x00028ca8
        /*09ec*/ 	.short	0x0100
        /*09ee*/ 	.byte	0x08
	.zero		1


	//   ....[18]....
        /*09f0*/ 	.word	0x00000870
        /*09f4*/ 	.word	0x000000ff
        /*09f8*/ 	.word	0x00028cb0
        /*09fc*/ 	.short	0x0100
        /*09fe*/ 	.byte	0x08
	.zero		1


	//   ....[19]....
        /*0a00*/ 	.word	0x00000880
        /*0a04*/ 	.word	0x000000ff
        /*0a08*/ 	.word	0x00028cc0
        /*0a0c*/ 	.short	0x0100
        /*0a0e*/ 	.byte	0x08
	.zero		1


	//   ....[20]....
        /*0a10*/ 	.word	0x00000890
        /*0a14*/ 	.word	0x000000ff
        /*0a18*/ 	.word	0x00028cb8
        /*0a1c*/ 	.short	0x0100
        /*0a1e*/ 	.byte	0x08
	.zero		1


	//   ....[21]....
        /*0a20*/ 	.word	0x000008a0
        /*0a24*/ 	.word	0x000000ff
        /*0a28*/ 	.word	0x00028cc8
        /*0a2c*/ 	.short	0x0100
        /*0a2e*/ 	.byte	0x08
	.zero		1


	//   ....[22]....
        /*0a30*/ 	.word	0x000022b0
        /*0a34*/ 	.word	0x000000ff
        /*0a38*/ 	.word	0x00028c50
        /*0a3c*/ 	.short	0x010a
        /*0a3e*/ 	.byte	0x17
	.zero		1


	//   ....[23]....
        /*0a40*/ 	.word	0x00002580
        /*0a44*/ 	.word	0x00000000
        /*0a48*/ 	.word	0x00000000
        /*0a4c*/ 	.short	0x0101
        /*0a4e*/ 	.byte	0x3f
	.zero		1


	//   ....[24]....
        /*0a50*/ 	.word	0x00002ee0
        /*0a54*/ 	.word	0x000000ff
        /*0a58*/ 	.word	0x00028c50
        /*0a5c*/ 	.short	0x010a
        /*0a5e*/ 	.byte	0x17
	.zero		1


	//   ....[25]....
        /*0a60*/ 	.word	0x00002f20
        /*0a64*/ 	.word	0x000000ff
        /*0a68*/ 	.word	0x00028c50
        /*0a6c*/ 	.short	0x010a
        /*0a6e*/ 	.byte	0x17
	.zero		1


	//   ....[26]....
        /*0a70*/ 	.word	0x00003100
        /*0a74*/ 	.word	0x00000000
        /*0a78*/ 	.word	0x00000000
        /*0a7c*/ 	.short	0x0101
        /*0a7e*/ 	.byte	0x3f
	.zero		1


	//   ....[27]....
        /*0a80*/ 	.word	0x000044a0
        /*0a84*/ 	.word	0x000000ff
        /*0a88*/ 	.word	0x00028c00
        /*0a8c*/ 	.short	0x010a
        /*0a8e*/ 	.byte	0x2e
	.zero		1


	//   ....[28]....
        /*0a90*/ 	.word	0x00004520
        /*0a94*/ 	.word	0x00000007
        /*0a98*/ 	.word	0x00028c30
        /*0a9c*/ 	.short	0x010a
        /*0a9e*/ 	.byte	0x3f
	.zero		1


	//   ....[29]....
        /*0aa0*/ 	.word	0x00004560
        /*0aa4*/ 	.word	0x00000007
        /*0aa8*/ 	.word	0x00028c30
        /*0aac*/ 	.short	0x010a
        /*0aae*/ 	.byte	0x3f
	.zero		1


	//   ....[30]....
        /*0ab0*/ 	.word	0x00005840
        /*0ab4*/ 	.word	0x00000004
        /*0ab8*/ 	.word	0x00000000
        /*0abc*/ 	.short	0x0101
        /*0abe*/ 	.byte	0x3f
	.zero		1


	//   ....[31]....
        /*0ac0*/ 	.word	0x00005bc0
        /*0ac4*/ 	.word	0x00000007
        /*0ac8*/ 	.word	0x00028c50
        /*0acc*/ 	.short	0x010a
        /*0ace*/ 	.byte	0x3f
	.zero		1


	//   ....[32]....
        /*0ad0*/ 	.word	0x00005c00
        /*0ad4*/ 	.word	0x00000007
        /*0ad8*/ 	.word	0x00028c50
        /*0adc*/ 	.short	0x010a
        /*0ade*/ 	.byte	0x3f
	.zero		1


	//   ....[33]....
        /*0ae0*/ 	.word	0x00005f20
        /*0ae4*/ 	.word	0x00000007
        /*0ae8*/ 	.word	0x00000000
        /*0aec*/ 	.short	0x0101
        /*0aee*/ 	.byte	0x3f
	.zero		1


	//   ....[34]....
        /*0af0*/ 	.word	0x00006030
        /*0af4*/ 	.word	0x000000ff
        /*0af8*/ 	.word	0x00028c30
        /*0afc*/ 	.short	0x010a
        /*0afe*/ 	.byte	0x19
	.zero		1


	//   ....[35]....
        /*0b00*/ 	.word	0x00006080
        /*0b04*/ 	.word	0x000000ff
        /*0b08*/ 	.word	0x00028c30
        /*0b0c*/ 	.short	0x010a
        /*0b0e*/ 	.byte	0x19
	.zero		1


	//   ....[36]....
        /*0b10*/ 	.word	0x00006f20
        /*0b14*/ 	.word	0x00000000
        /*0b18*/ 	.word	0x00000000
        /*0b1c*/ 	.short	0x0101
        /*0b1e*/ 	.byte	0x3f
	.zero		1


	//   ....[37]....
        /*0b20*/ 	.word	0x00007f10
        /*0b24*/ 	.word	0x000000ff
        /*0b28*/ 	.word	0x00028c50
        /*0b2c*/ 	.short	0x010a
        /*0b2e*/ 	.byte	0x19
	.zero		1


	//   ....[38]....
        /*0b30*/ 	.word	0x00007f50
        /*0b34*/ 	.word	0x000000ff
        /*0b38*/ 	.word	0x00028c50
        /*0b3c*/ 	.short	0x010a
        /*0b3e*/ 	.byte	0x19
	.zero		1


	//   ....[39]....
        /*0b40*/ 	.word	0x000081f0
        /*0b44*/ 	.word	0x0000000b
        /*0b48*/ 	.word	0x00000000
        /*0b4c*/ 	.short	0x0101
        /*0b4e*/ 	.byte	0x3f
	.zero		1


	//   ....[40]....
        /*0b50*/ 	.word	0x00008330
        /*0b54*/ 	.word	0x000000ff
        /*0b58*/ 	.word	0x00028c30
        /*0b5c*/ 	.short	0x010a
        /*0b5e*/ 	.byte	0x18
	.zero		1


	//   ....[41]....
        /*0b60*/ 	.word	0x00008370
        /*0b64*/ 	.word	0x000000ff
        /*0b68*/ 	.word	0x00028c30
        /*0b6c*/ 	.short	0x010a
        /*0b6e*/ 	.byte	0x18
	.zero		1


	//   ....[42]....
        /*0b70*/ 	.word	0x000095e0
        /*0b74*/ 	.word	0x000000a0
        /*0b78*/ 	.word	0x00000000
        /*0b7c*/ 	.short	0x0101
        /*0b7e*/ 	.byte	0x3f
	.zero		1


	//   ....[43]....
        /*0b80*/ 	.word	0x00009c00
        /*0b84*/ 	.word	0x000000ff
        /*0b88*/ 	.word	0x00028c50
        /*0b8c*/ 	.short	0x010a
        /*0b8e*/ 	.byte	0x18
	.zero		1


	//   ....[44]....
        /*0b90*/ 	.word	0x00009c40
        /*0b94*/ 	.word	0x000000ff
        /*0b98*/ 	.word	0x00028c50
        /*0b9c*/ 	.short	0x010a
        /*0b9e*/ 	.byte	0x18
	.zero		1


	//   ....[45]....
        /*0ba0*/ 	.word	0x00009ed0
        /*0ba4*/ 	.word	0x00000009
        /*0ba8*/ 	.word	0x00000000
        /*0bac*/ 	.short	0x0101
        /*0bae*/ 	.byte	0x3f
	.zero		1


	//   ....[46]....
        /*0bb0*/ 	.word	0x0000c870
        /*0bb4*/ 	.word	0x000000ff
        /*0bb8*/ 	.word	0x00000000
        /*0bbc*/ 	.short	0x0101
        /*0bbe*/ 	.byte	0x04
	.zero		1


	//   ....[47]....
        /*0bc0*/ 	.word	0x0000d190
        /*0bc4*/ 	.word	0x000000ff
        /*0bc8*/ 	.word	0x00000000
        /*0bcc*/ 	.short	0x0101
        /*0bce*/ 	.byte	0x04
	.zero		1


	//   ....[48]....
        /*0bd0*/ 	.word	0x000116f0
        /*0bd4*/ 	.word	0x00000000
        /*0bd8*/ 	.word	0x00028c40
        /*0bdc*/ 	.short	0x010a
        /*0bde*/ 	.byte	0x3f
	.zero		1


	//   ....[49]....
        /*0be0*/ 	.word	0x000121e0
        /*0be4*/ 	.word	0x00000013
        /*0be8*/ 	.word	0x00028c00
        /*0bec*/ 	.short	0x0107
        /*0bee*/ 	.byte	0x3f
	.zero		1


	//   ....[50]....
        /*0bf0*/ 	.word	0x000122d0
        /*0bf4*/ 	.word	0x00000013
        /*0bf8*/ 	.word	0x00028c00
        /*0bfc*/ 	.short	0x0101
        /*0bfe*/ 	.byte	0x3f
	.zero		1


	//   ....[51]....
        /*0c00*/ 	.word	0x000122f0
        /*0c04*/ 	.word	0x00000013
        /*0c08*/ 	.word	0x00028c20
        /*0c0c*/ 	.short	0x010a
        /*0c0e*/ 	.byte	0x3f
	.zero		1


	//   ....[52]....
        /*0c10*/ 	.word	0x000123d0
        /*0c14*/ 	.word	0x00000000
        /*0c18*/ 	.word	0x00028c60
        /*0c1c*/ 	.short	0x010a
        /*0c1e*/ 	.byte	0x3f
	.zero		1


	//   ....[53]....
        /*0c20*/ 	.word	0x00013060
        /*0c24*/ 	.word	0x00000003
        /*0c28*/ 	.word	0x00028c40
        /*0c2c*/ 	.short	0x010a
        /*0c2e*/ 	.byte	0x3f
	.zero		1


	//   ....[54]....
        /*0c30*/ 	.word	0x000132c0
        /*0c34*/ 	.word	0x00000003
        /*0c38*/ 	.word	0x00028c60
        /*0c3c*/ 	.short	0x010a
        /*0c3e*/ 	.byte	0x3f
	.zero		1


	//   ....[55]....
        /*0c40*/ 	.word	0x00013e80
        /*0c44*/ 	.word	0x00000004
        /*0c48*/ 	.word	0x00028c40
        /*0c4c*/ 	.short	0x010a
        /*0c4e*/ 	.byte	0x3f
	.zero		1


	//   ....[56]....
        /*0c50*/ 	.word	0x000140d0
        /*0c54*/ 	.word	0x00000004
        /*0c58*/ 	.word	0x00028c60
        /*0c5c*/ 	.short	0x010a
        /*0c5e*/ 	.byte	0x3f
	.zero		1


	//   ....[57]....
        /*0c60*/ 	.word	0x00014c10
        /*0c64*/ 	.word	0x00000004
        /*0c68*/ 	.word	0x00028c40
        /*0c6c*/ 	.short	0x010a
        /*0c6e*/ 	.byte	0x3f
	.zero		1


	//   ....[58]....
        /*0c70*/ 	.word	0x00014e70
        /*0c74*/ 	.word	0x00000004
        /*0c78*/ 	.word	0x00028c60
        /*0c7c*/ 	.short	0x010a
        /*0c7e*/ 	.byte	0x3f
	.zero		1


	//   ....[59]....
        /*0c80*/ 	.word	0x00016bf0
        /*0c84*/ 	.word	0x00000000
        /*0c88*/ 	.word	0x00028c20
        /*0c8c*/ 	.short	0x010a
        /*0c8e*/ 	.byte	0x3f
	.zero		1


	//   ....[60]....
        /*0c90*/ 	.word	0x00016db0
        /*0c94*/ 	.word	0x00000006
        /*0c98*/ 	.word	0x00000000
        /*0c9c*/ 	.short	0x010a
        /*0c9e*/ 	.byte	0x3f
	.zero		1


	//   ....[61]....
        /*0ca0*/ 	.word	0x00016e20
        /*0ca4*/ 	.word	0x00000007
        /*0ca8*/ 	.word	0x00000000
        /*0cac*/ 	.short	0x010a
        /*0cae*/ 	.byte	0x3f
	.zero		1


	//   ....[62]....
        /*0cb0*/ 	.word	0x00016e90
        /*0cb4*/ 	.word	0x00000004
        /*0cb8*/ 	.word	0x00000000
        /*0cbc*/ 	.short	0x010a
        /*0cbe*/ 	.byte	0x3f
	.zero		1


	//   ....[63]....
        /*0cc0*/ 	.word	0x00016ec0
        /*0cc4*/ 	.word	0x00000003
        /*0cc8*/ 	.word	0x00000000
        /*0ccc*/ 	.short	0x010a
        /*0cce*/ 	.byte	0x3f
	.zero		1


	//   ....[64]....
        /*0cd0*/ 	.word	0x00016f30
        /*0cd4*/ 	.word	0x00000003
        /*0cd8*/ 	.word	0x00028c50
        /*0cdc*/ 	.short	0x010a
        /*0cde*/ 	.byte	0x3f
	.zero		1


	//   ....[65]....
        /*0ce0*/ 	.word	0x00016f90
        /*0ce4*/ 	.word	0x00000003
        /*0ce8*/ 	.word	0x00028c50
        /*0cec*/ 	.short	0x010a
        /*0cee*/ 	.byte	0x3f
	.zero		1


	//   ....[66]....
        /*0cf0*/ 	.word	0x00016ff0
        /*0cf4*/ 	.word	0x00000003
        /*0cf8*/ 	.word	0x00028c00
        /*0cfc*/ 	.short	0x010a
        /*0cfe*/ 	.byte	0x3f
	.zero		1


	//   ....[67]....
        /*0d00*/ 	.word	0x00017040
        /*0d04*/ 	.word	0x00000007
        /*0d08*/ 	.word	0x00028c30
        /*0d0c*/ 	.short	0x010a
        /*0d0e*/ 	.byte	0x3f
	.zero		1


	//   ....[68]....
        /*0d10*/ 	.word	0x00017090
        /*0d14*/ 	.word	0x00000007
        /*0d18*/ 	.word	0x00028c50
        /*0d1c*/ 	.short	0x010a
        /*0d1e*/ 	.byte	0x3f
	.zero		1


	//   ....[69]....
        /*0d20*/ 	.word	0x000170f0
        /*0d24*/ 	.word	0x00000000
        /*0d28*/ 	.word	0x00028c30
        /*0d2c*/ 	.short	0x010a
        /*0d2e*/ 	.byte	0x3f
	.zero		1


	//   ....[70]....
        /*0d30*/ 	.word	0x00017140
        /*0d34*/ 	.word	0x0000000b
        /*0d38*/ 	.word	0x00028c50
        /*0d3c*/ 	.short	0x010a
        /*0d3e*/ 	.byte	0x3f
	.zero		1


	//   ....[71]....
        /*0d40*/ 	.word	0x000171a0
        /*0d44*/ 	.word	0x00000000
        /*0d48*/ 	.word	0x00028c30
        /*0d4c*/ 	.short	0x010a
        /*0d4e*/ 	.byte	0x3f
	.zero		1


	//   ....[72]....
        /*0d50*/ 	.word	0x000171f0
        /*0d54*/ 	.word	0x00000009
        /*0d58*/ 	.word	0x00028c50
        /*0d5c*/ 	.short	0x010a
        /*0d5e*/ 	.byte	0x3f
	.zero		1


	//   ....[73]....
        /*0d60*/ 	.word	0x00017390
        /*0d64*/ 	.word	0x00000000
        /*0d68*/ 	.word	0x00028c40
        /*0d6c*/ 	.short	0x010a
        /*0d6e*/ 	.byte	0x3f
	.zero		1


	//   ....[74]....
        /*0d70*/ 	.word	0x00017910
        /*0d74*/ 	.word	0x00000013
        /*0d78*/ 	.word	0x00028c20
        /*0d7c*/ 	.short	0x010a
        /*0d7e*/ 	.byte	0x3f
	.zero		1


	//   ....[75]....
        /*0d80*/ 	.word	0x00017960
        /*0d84*/ 	.word	0x00000000
        /*0d88*/ 	.word	0x00028c60
        /*0d8c*/ 	.short	0x010a
        /*0d8e*/ 	.byte	0x3f
	.zero		1


	//   ....[76]....
        /*0d90*/ 	.word	0x000179b0
        /*0d94*/ 	.word	0x00000003
        /*0d98*/ 	.word	0x00028c40
        /*0d9c*/ 	.short	0x010a
        /*0d9e*/ 	.byte	0x3f
	.zero		1


	//   ....[77]....
        /*0da0*/ 	.word	0x00017a00
        /*0da4*/ 	.word	0x00000003
        /*0da8*/ 	.word	0x00028c60
        /*0dac*/ 	.short	0x010a
        /*0dae*/ 	.byte	0x3f
	.zero		1


	//   ....[78]....
        /*0db0*/ 	.word	0x00017a50
        /*0db4*/ 	.word	0x00000004
        /*0db8*/ 	.word	0x00028c40
        /*0dbc*/ 	.short	0x010a
        /*0dbe*/ 	.byte	0x3f
	.zero		1


	//   ....[79]....
        /*0dc0*/ 	.word	0x00017aa0
        /*0dc4*/ 	.word	0x00000004
        /*0dc8*/ 	.word	0x00028c60
        /*0dcc*/ 	.short	0x010a
        /*0dce*/ 	.byte	0x3f
	.zero		1


	//   ....[80]....
        /*0dd0*/ 	.word	0x00017af0
        /*0dd4*/ 	.word	0x00000004
        /*0dd8*/ 	.word	0x00028c40
        /*0ddc*/ 	.short	0x010a
        /*0dde*/ 	.byte	0x3f
	.zero		1


	//   ....[81]....
        /*0de0*/ 	.word	0x00017b40
        /*0de4*/ 	.word	0x00000004
        /*0de8*/ 	.word	0x00028c60
        /*0dec*/ 	.short	0x010a
        /*0dee*/ 	.byte	0x3f
	.zero		1


	//   ....[82]....
        /*0df0*/ 	.word	0x000185f0
        /*0df4*/ 	.word	0x00000000
        /*0df8*/ 	.word	0x00028c20
        /*0dfc*/ 	.short	0x010a
        /*0dfe*/ 	.byte	0x3f
	.zero		1


	//   ....[83]....
        /*0e00*/ 	.word	0x00018790
        /*0e04*/ 	.word	0x00000006
        /*0e08*/ 	.word	0x00000000
        /*0e0c*/ 	.short	0x010a
        /*0e0e*/ 	.byte	0x3f
	.zero		1


	//   ....[84]....
        /*0e10*/ 	.word	0x000187e0
        /*0e14*/ 	.word	0x00000007
        /*0e18*/ 	.word	0x00000000
        /*0e1c*/ 	.short	0x010a
        /*0e1e*/ 	.byte	0x3f
	.zero		1


	//   ....[85]....
        /*0e20*/ 	.word	0x00018830
        /*0e24*/ 	.word	0x00000004
        /*0e28*/ 	.word	0x00000000
        /*0e2c*/ 	.short	0x010a
        /*0e2e*/ 	.byte	0x3f
	.zero		1


	//----- nvinfo : EIATTR_NUM_MBARRIERS
	.align		4
.L_1009:
        /*0e30*/ 	.byte	0x03, 0x38
        /*0e32*/ 	.short	0x0016


	//----- nvinfo : EIATTR_EXIT_INSTR_OFFSETS
	.align		4
        /*0e34*/ 	.byte	0x04, 0x1c
        /*0e36*/ 	.short	(.L_1011 - .L_1010)


	//   ....[0]....
.L_1010:
        /*0e38*/ 	.word	0x00000a40


	//   ....[1]....
        /*0e3c*/ 	.word	0x0000f360


	//   ....[2]....
        /*0e40*/ 	.word	0x00016f10


	//----- nvinfo : EIATTR_MAX_THREADS
	.align		4
.L_1011:
        /*0e44*/ 	.byte	0x04, 0x05
        /*0e46*/ 	.short	(.L_1013 - .L_1012)
.L_1012:
        /*0e48*/ 	.word	0x00000180
        /*0e4c*/ 	.word	0x00000001
        /*0e50*/ 	.word	0x00000001


	//----- nvinfo : EIATTR_CRS_STACK_SIZE
	.align		4
.L_1013:
        /*0e54*/ 	.byte	0x04, 0x1e
        /*0e56*/ 	.short	(.L_1015 - .L_1014)
.L_1014:
        /*0e58*/ 	.word	0x00000000


	//----- nvinfo : EIATTR_CBANK_PARAM_SIZE
	.align		4
.L_1015:
        /*0e5c*/ 	.byte	0x03, 0x19
        /*0e5e*/ 	.short	0x0af0


	//----- nvinfo : EIATTR_PARAM_CBANK
	.align		4
        /*0e60*/ 	.byte	0x04, 0x0a
        /*0e62*/ 	.short	(.L_1017 - .L_1016)
	.align		4
.L_1016:
        /*0e64*/ 	.word	index@(.nv.constant0._ZN7cutlass13device_kernelIN5flash11enable_sm90INS1_16FlashAttnFwdSm90INS1_25CollectiveMainloopFwdSm90ILi2EN4cute5tupleIJNS5_1CILi1EEES8_S8_EEENS6_IJNS7_ILi64EEESA_SA_EEELi512ENS_10bfloat16_tEfNS_4arch4Sm90ELb1ELb0ELb1ELb1ELb0ELb0ELb0ELb0ELb0ELb1ELb1ELb0EEENS1_21CollectiveEpilogueFwdINS6_IJSA_NS7_ILi512EEESA_EEES9_SC_SE_Li256ELb1ELb1ELb1ELb0EEENS1_36VarlenDynamicPersistentTileSchedulerILi64ELi64ELi256ELi128ELb1ELb1ELb1ELb1ELb1ELb1EEEEEEEEEvNT_6ParamsE)
        /*0e68*/ 	.short	0x0210
        /*0e6a*/ 	.short	0x0af0


	//----- nvinfo : EIATTR_SW_WAR
	.align		4
.L_1017:
        /*0e6c*/ 	.byte	0x04, 0x36
        /*0e6e*/ 	.short	(.L_1019 - .L_1018)
.L_1018:
        /*0e70*/ 	.word	0x00000008
.L_1019:


//--------------------- .nv.info._ZN7cutlass13device_kernelIN5flash11enable_sm90INS1_16FlashAttnFwdSm90INS1_25CollectiveMainloopFwdSm90ILi2EN4cute5tupleIJNS5_1CILi1EEES8_S8_EEENS6_IJNS7_ILi64EEESA_SA_EEELi512ENS_10bfloat16_tEfNS_4arch4Sm90ELb1ELb0ELb1ELb1ELb0ELb1ELb0ELb0ELb0ELb1ELb1ELb0EEENS1_21CollectiveEpilogueFwdINS6_IJSA_NS7_ILi512EEESA_EEES9_SC_SE_Li256ELb1ELb1ELb1ELb0EEENS1_36VarlenDynamicPersistentTileSchedulerILi64ELi64ELi256ELi128ELb1ELb1ELb1ELb1ELb1ELb1EEEEEEEEEvNT_6ParamsE --------------------------
	.section	.nv.info._ZN7cutlass13device_kernelIN5flash11enable_sm90INS1_16FlashAttnFwdSm90INS1_25CollectiveMainloopFwdSm90ILi2EN4cute5tupleIJNS5_1CILi1EEES8_S8_EEENS6_IJNS7_ILi64EEESA_SA_EEELi512ENS_10bfloat16_tEfNS_4arch4Sm90ELb1ELb0ELb1ELb1ELb0ELb1ELb0ELb0ELb0ELb1ELb1ELb0EEENS1_21CollectiveEpilogueFwdINS6_IJSA_NS7_ILi512EEESA_EEES9_SC_SE_Li256ELb1ELb1ELb1ELb0EEENS1_36VarlenDynamicPersistentTileSchedulerILi64ELi64ELi256ELi128ELb1ELb1ELb1ELb1ELb1ELb1EEEEEEEEEvNT_6ParamsE,"",@"SHT_CUDA_INFO"
	.sectionflags	@""
	.align	4


	//----- nvinfo : EIATTR_CUDA_API_VERSION
	.align		4
        /*0000*/ 	.byte	0x04, 0x37
        /*0002*/ 	.short	(.L_1021 - .L_1020)
.L_1020:
        /*0004*/ 	.word	0x00000082


	//----- nvinfo : EIATTR_KPARAM_INFO
	.align		4
.L_1021:
        /*0008*/ 	.byte	0x04, 0x17
        /*000a*/ 	.short	(.L_1023 - .L_1022)
.L_1022:
        /*000c*/ 	.word	0x00000000
        /*0010*/ 	.short	0x0000
        /*0012*/ 	.short	0x0070
        /*0014*/ 	.byte	0x00, 0xf0, 0x01, 0x2a


	//----- nvinfo : EIATTR_SPARSE_MMA_MASK
	.align		4
.L_1023:
        /*0018*/ 	.byte	0x03, 0x50
        /*001a*/ 	.short	0x0000


	//----- nvinfo : EIATTR_MAXREG_COUNT
	.align		4
        /*001c*/ 	.byte	0x03, 0x1b
        /*001e*/ 	.short	0x00a8


	//----- nvinfo : EIATTR_NUM_BARRIERS
	.align		4
        /*0020*/ 	.byte	0x02, 0x4c
        /*0022*/ 	.byte	0x10
	.zero		1


	//----- nvinfo : EIATTR_EXTERNS
	.align		4
        /*0024*/ 	.byte	0x04, 0x0f
        /*0026*/ 	.short	(.L_1025 - .L_1024)


	//   ....[0]....
	.align		4
.L_1024:
        /*0028*/ 	.word	index@(__assertfail)


	//----- nvinfo : EIATTR_ANNOTATIONS
	.align		4
.L_1025:
        /*002c*/ 	.byte	0x04, 0x55
        /*002e*/ 	.short	(.L_1027 - .L_1026)


	//   ....[0]....
.L_1026:
        /* <DEDUP_REMOVED lines=88> */


	//----- nvinfo : EIATTR_MERCURY_ISA_VERSION
	.align		4
.L_1027:
        /*05a0*/ 	.byte	0x03, 0x5f
        /*05a2*/ 	.short	0x0101


	//----- nvinfo : EIATTR_UNUSED_LOAD_BYTE_OFFSET
	.align		4
        /*05a4*/ 	.byte	0x04, 0x44
        /*05a6*/ 	.short	(.L_1029 - .L_1028)


	//   ....[0]....
.L_1028:
        /*05a8*/ 	.word	0x00000a80
        /*05ac*/ 	.word	0x0000fff0


	//   ....[1]....
        /*05b0*/ 	.word	0x00010e70
        /*05b4*/ 	.word	0x0000fff0


	//----- nvinfo : EIATTR_INT_WARP_WIDE_INSTR_OFFSETS
	.align		4
.L_1029:
        /*05b8*/ 	.byte	0x04, 0x31
        /*05ba*/ 	.short	(.L_1031 - .L_1030)


	//   ....[0]....
.L_1030:
        /*05bc*/ 	.word	0x00000190


	//   ....[1]....
        /*05c0*/ 	.word	0x000001d0


	//   ....[2]....
        /*05c4*/ 	.word	0x00000240


	//   ....[3]....
        /*05c8*/ 	.word	0x000192d0


	//   ....[4]....
        /*05cc*/ 	.word	0x00019360


	//   ....[5]....
        /*05d0*/ 	.word	0x0001dc90


	//   ....[6]....
        /*05d4*/ 	.word	0x0001dd20


	//----- nvinfo : EIATTR_COOP_GROUP_MASK_REGIDS
	.align		4
.L_1031:
        /*05d8*/ 	.byte	0x04, 0x29
        /*05da*/ 	.short	(.L_1033 - .L_1032)


	//   ....[0]....
.L_1032:
        /*05dc*/ 	.word	0xffffffff


	//   ....[1]....
        /*05e0*/ 	.word	0xffffffff


	//   ....[2]....
        /*05e4*/ 	.word	0xffffffff


	//   ....[3]....
        /*05e8*/ 	.word	0xffffffff


	//   ....[4]....
        /*05ec*/ 	.word	0xffffffff


	//   ....[5]....
        /*05f0*/ 	.word	0xffffffff


	//   ....[6]....
        /*05f4*/ 	.word	0xffffffff


	//   ....[7]....
        /*05f8*/ 	.word	0xffffffff


	//   ....[8]....
        /*05fc*/ 	.word	0xffffffff


	//   ....[9]....
        /*0600*/ 	.word	0xffffffff


	//   ....[10]....
        /*0604*/ 	.word	0xffffffff


	//   ....[11]....
        /*0608*/ 	.word	0xffffffff


	//   ....[12]....
        /*060c*/ 	.word	0xffffffff


	//   ....[13]....
        /*0610*/ 	.word	0xffffffff


	//   ....[14]....
        /*0614*/ 	.word	0xffffffff


	//   ....[15]....
        /*0618*/ 	.word	0xffffffff


	//   ....[16]....
        /*061c*/ 	.word	0xffffffff


	//   ....[17]....
        /*0620*/ 	.word	0xffffffff


	//   ....[18]....
        /*0624*/ 	.word	0xffffffff


	//   ....[19]....
        /*0628*/ 	.word	0xffffffff


	//   ....[20]....
        /*062c*/ 	.word	0xffffffff


	//   ....[21]....
        /*0630*/ 	.word	0xffffffff


	//   ....[22]....
        /*0634*/ 	.word	0xffffffff


	//   ....[23]....
        /*0638*/ 	.word	0xffffffff


	//   ....[24]....
        /*063c*/ 	.word	0xffffffff


	//   ....[25]....
        /*0640*/ 	.word	0xffffffff


	//   ....[26]....
        /*0644*/ 	.word	0xffffffff


	//   ....[27]....
        /*0648*/ 	.word	0xffffffff


	//   ....[28]....
        /*064c*/ 	.word	0xffffffff


	//   ....[29]....
        /*0650*/ 	.word	0xffffffff


	//   ....[30]....
        /*0654*/ 	.word	0xffffffff


	//   ....[31]....
        /*0658*/ 	.word	0xffffffff


	//   ....[32]....
        /*065c*/ 	.word	0xffffffff


	//   ....[33]....
        /*0660*/ 	.word	0xffffffff


	//   ....[34]....
        /*0664*/ 	.word	0xffffffff


	//   ....[35]....
        /*0668*/ 	.word	0xffffffff


	//   ....[36]....
        /*066c*/ 	.word	0xffffffff


	//   ....[37]....
        /*0670*/ 	.word	0xffffffff


	//   ....[38]....
        /*0674*/ 	.word	0xffffffff


	//   ....[39]....
        /*0678*/ 	.word	0xffffffff


	//   ....[40]....
        /*067c*/ 	.word	0xffffffff


	//   ....[41]....
        /*0680*/ 	.word	0xffffffff


	//   ....[42]....
        /*0684*/ 	.word	0xffffffff


	//   ....[43]....
        /*0688*/ 	.word	0xffffffff


	//   ....[44]....
        /*068c*/ 	.word	0xffffffff


	//   ....[45]....
        /*0690*/ 	.word	0xffffffff


	//   ....[46]....
        /*0694*/ 	.word	0xffffffff


	//   ....[47]....
        /*0698*/ 	.word	0xffffffff


	//   ....[48]....
        /*069c*/ 	.word	0xffffffff


	//   ....[49]....
        /*06a0*/ 	.word	0xffffffff


	//   ....[50]....
        /*06a4*/ 	.word	0xffffffff


	//   ....[51]....
        /*06a8*/ 	.word	0xffffffff


	//   ....[52]....
        /*06ac*/ 	.word	0xffffffff


	//   ....[53]....
        /*06b0*/ 	.word	0xffffffff


	//   ....[54]....
        /*06b4*/ 	.word	0xffffffff


	//   ....[55]....
        /*06b8*/ 	.word	0xffffffff


	//   ....[56]....
        /*06bc*/ 	.word	0xffffffff


	//   ....[57]....
        /*06c0*/ 	.word	0xffffffff


	//   ....[58]....
        /*06c4*/ 	.word	0xffffffff


	//   ....[59]....
        /*06c8*/ 	.word	0xffffffff


	//   ....[60]....
        /*06cc*/ 	.word	0xffffffff


	//   ....[61]....
        /*06d0*/ 	.word	0xffffffff


	//   ....[62]....
        /*06d4*/ 	.word	0xffffffff


	//   ....[63]....
        /*06d8*/ 	.word	0xffffffff


	//   ....[64]....
        /*06dc*/ 	.word	0xffffffff


	//   ....[65]....
        /*06e0*/ 	.word	0xffffffff


	//   ....[66]....
        /*06e4*/ 	.word	0xffffffff


	//   ....[67]....
        /*06e8*/ 	.word	0xffffffff


	//   ....[68]....
        /*06ec*/ 	.word	0xffffffff


	//   ....[69]....
        /*06f0*/ 	.word	0xffffffff


	//   ....[70]....
        /*06f4*/ 	.word	0xffffffff


	//   ....[71]....
        /*06f8*/ 	.word	0xffffffff


	//   ....[72]....
        /*06fc*/ 	.word	0xffffffff


	//   ....[73]....
        /*0700*/ 	.word	0xffffffff


	//   ....[74]....
        /*0704*/ 	.word	0xffffffff


	//   ....[75]....
        /*0708*/ 	.word	0xffffffff


	//   ....[76]....
        /*070c*/ 	.word	0xffffffff


	//   ....[77]....
        /*0710*/ 	.word	0xffffffff


	//   ....[78]....
        /*0714*/ 	.word	0xffffffff


	//   ....[79]....
        /*0718*/ 	.word	0xffffffff


	//   ....[80]....
        /*071c*/ 	.word	0xffffffff


	//   ....[81]....
        /*0720*/ 	.word	0xffffffff


	//   ....[82]....
        /*0724*/ 	.word	0xffffffff


	//   ....[83]....
        /*0728*/ 	.word	0xffffffff


	//   ....[84]....
        /*072c*/ 	.word	0xffffffff


	//   ....[85]....
        /*0730*/ 	.word	0xffffffff


	//   ....[86]....
        /*0734*/ 	.word	0xffffffff


	//   ....[87]....
        /*0738*/ 	.word	0xffffffff


	//   ....[88]....
        /*073c*/ 	.word	0xffffffff


	//   ....[89]....
        /*0740*/ 	.word	0xffffffff


	//   ....[90]....
        /*0744*/ 	.word	0xffffffff


	//   ....[91]....
        /*0748*/ 	.word	0xffffffff


	//   ....[92]....
        /*074c*/ 	.word	0xffffffff


	//   ....[93]....
        /*0750*/ 	.word	0xffffffff


	//   ....[94]....
        /*0754*/ 	.word	0xffffffff


	//   ....[95]....
        /*0758*/ 	.word	0xffffffff


	//   ....[96]....
        /*075c*/ 	.word	0xffffffff


	//   ....[97]....
        /*0760*/ 	.word	0xffffffff


	//   ....[98]....
        /*0764*/ 	.word	0xffffffff


	//   ....[99]....
        /*0768*/ 	.word	0xffffffff


	//   ....[100]....
        /*076c*/ 	.word	0xffffffff


	//   ....[101]....
        /*0770*/ 	.word	0xffffffff


	//   ....[102]....
        /*0774*/ 	.word	0xffffffff


	//   ....[103]....
        /*0778*/ 	.word	0xffffffff


	//   ....[104]....
        /*077c*/ 	.word	0xffffffff


	//   ....[105]....
        /*0780*/ 	.word	0xffffffff


	//   ....[106]....
        /*0784*/ 	.word	0xffffffff


	//   ....[107]....
        /*0788*/ 	.word	0xffffffff


	//   ....[108]....
        /*078c*/ 	.word	0xffffffff


	//   ....[109]....
        /*0790*/ 	.word	0xffffffff


	//   ....[110]....
        /*0794*/ 	.word	0xffffffff


	//   ....[111]....
        /*0798*/ 	.word	0x0500000f


	//   ....[112]....
        /*079c*/ 	.word	0x0500000f


	//   ....[113]....
        /*07a0*/ 	.word	0x0500000f


	//   ....[114]....
        /*07a4*/ 	.word	0x0500000f


	//   ....[115]....
        /*07a8*/ 	.word	0x0500000f


	//   ....[116]....
        /*07ac*/ 	.word	0x0500000f


	//   ....[117]....
        /*07b0*/ 	.word	0x0500000f


	//   ....[118]....
        /*07b4*/ 	.word	0x0500000f


	//   ....[119]....
        /*07b8*/ 	.word	0x0500000f


	//   ....[120]....
        /*07bc*/ 	.word	0x0500000f


	//   ....[121]....
        /*07c0*/ 	.word	0x0500000f


	//   ....[122]....
        /*07c4*/ 	.word	0x0500000f


	//   ....[123]....
        /*07c8*/ 	.word	0x0500000f


	//   ....[124]....
        /*07cc*/ 	.word	0x0500000f


	//   ....[125]....
        /*07d0*/ 	.word	0x0500000f


	//   ....[126]....
        /*07d4*/ 	.word	0x0500000f


	//   ....[127]....
        /*07d8*/ 	.word	0x0500000f


	//   ....[128]....
        /*07dc*/ 	.word	0x0500000f


	//   ....[129]....
        /*07e0*/ 	.word	0x0500000f


	//   ....[130]....
        /*07e4*/ 	.word	0x0500000f


	//   ....[131]....
        /*07e8*/ 	.word	0x0500000f


	//   ....[132]....
        /*07ec*/ 	.word	0x0500000f


	//   ....[133]....
        /*07f0*/ 	.word	0x0500000f


	//   ....[134]....
        /*07f4*/ 	.word	0x0500000f


	//   ....[135]....
        /*07f8*/ 	.word	0x0500000f


	//   ....[136]....
        /*07fc*/ 	.word	0x0500000f


	//   ....[137]....
        /*0800*/ 	.word	0x0500000f


	//   ....[138]....
        /*0804*/ 	.word	0x0500000f


	//   ....[139]....
        /*0808*/ 	.word	0x0500000f


	//   ....[140]....
        /*080c*/ 	.word	0x0500000f


	//   ....[141]....
        /*0810*/ 	.word	0x0500000f


	//   ....[142]....
        /*0814*/ 	.word	0x0500000f


	//   ....[143]....
        /*0818*/ 	.word	0x0500000f


	//   ....[144]....
        /*081c*/ 	.word	0x0500000f


	//   ....[145]....
        /*0820*/ 	.word	0x0500000f


	//   ....[146]....
        /*0824*/ 	.word	0x0500000f


	//   ....[147]....
        /*0828*/ 	.word	0x0500000f


	//   ....[148]....
        /*082c*/ 	.word	0x0500000f


	//   ....[149]....
        /*0830*/ 	.word	0x0500000f


	//   ....[150]....
        /*0834*/ 	.word	0x0500000f


	//   ....[151]....
        /*0838*/ 	.word	0x0500000f


	//   ....[152]....
        /*083c*/ 	.word	0x0500000f


	//   ....[153]....
        /*0840*/ 	.word	0x0500000f


	//   ....[154]....
        /*0844*/ 	.word	0x0500000f


	//   ....[155]....
        /*0848*/ 	.word	0x0500000f


	//----- nvinfo : EIATTR_COOP_GROUP_INSTR_OFFSETS
	.align		4
.L_1033:
        /*084c*/ 	.byte	0x04, 0x28
        /*084e*/ 	.short	(.L_1035 - .L_1034)


	//   ....[0]....
.L_1034:
        /*0850*/ 	.word	0x00000060


	//   ....[1]....
        /*0854*/ 	.word	0x000001a0


	//   ....[2]....
        /*0858*/ 	.word	0x000001f0


	//   ....[3]....
        /*085c*/ 	.word	0x000003e0


	//   ....[4]....
        /*0860*/ 	.word	0x00000540


	//   ....[5]....
        /*0864*/ 	.word	0x00000660


	//   ....[6]....
        /*0868*/ 	.word	0x000007c0


	//   ....[7]....
        /*086c*/ 	.word	0x000051f0


	//   ....[8]....
        /*0870*/ 	.word	0x000073c0


	//   ....[9]....
        /*0874*/ 	.word	0x00007b40


	//   ....[10]....
        /*0878*/ 	.word	0x00007b50


	//   ....[11]....
        /*087c*/ 	.word	0x00007b60


	//   ....[12]....
        /*0880*/ 	.word	0x00007b70


	//   ....[13]....
        /*0884*/ 	.word	0x00007e60


	//   ....[14]....
        /*0888*/ 	.word	0x00007e70


	//   ....[15]....
        /*088c*/ 	.word	0x00007e80


	//   ....[16]....
        /*0890*/ 	.word	0x00007e90


	//   ....[17]....
        /*0894*/ 	.word	0x00009180


	//   ....[18]....
        /*0898*/ 	.word	0x00009190


	//   ....[19]....
        /*089c*/ 	.word	0x000091a0


	//   ....[20]....
        /*08a0*/ 	.word	0x000091b0


	//   ....[21]....
        /*08a4*/ 	.word	0x000093e0


	//   ....[22]....
        /*08a8*/ 	.word	0x000093f0


	//   ....[23]....
        /*08ac*/ 	.word	0x00009400


	//   ....[24]....
        /*08b0*/ 	.word	0x00009410


	//   ....[25]....
        /*08b4*/ 	.word	0x0000a9b0


	//   ....[26]....
        /*08b8*/ 	.word	0x0000a9d0


	//   ....[27]....
        /*08bc*/ 	.word	0x0000b090


	//   ....[28]....
        /*08c0*/ 	.word	0x0000b180


	//   ....[29]....
        /*08c4*/ 	.word	0x0000b520


	//   ....[30]....
        /*08c8*/ 	.word	0x0000b630


	//   ....[31]....
        /*08cc*/ 	.word	0x0000c100


	//   ....[32]....
        /*08d0*/ 	.word	0x0000c3c0


	//   ....[33]....
        /*08d4*/ 	.word	0x0000c440


	//   ....[34]....
        /*08d8*/ 	.word	0x0000ce80


	//   ....[35]....
        /*08dc*/ 	.word	0x0000ceb0


	//   ....[36]....
        /*08e0*/ 	.word	0x0000d670


	//   ....[37]....
        /*08e4*/ 	.word	0x0000d820


	//   ....[38]....
        /*08e8*/ 	.word	0x0000e500


	//   ....[39]....
        /*08ec*/ 	.word	0x0000ed40


	//   ....[40]....
        /*08f0*/ 	.word	0x0000eda0


	//   ....[41]....
        /*08f4*/ 	.word	0x0000f5f0


	//   ....[42]....
        /*08f8*/ 	.word	0x0000f6a0


	//   ....[43]....
        /*08fc*/ 	.word	0x00010340


	//   ....[44]....
        /*0900*/ 	.word	0x00010390


	//   ....[45]....
        /*0904*/ 	.word	0x000103f0


	//   ....[46]....
        /*0908*/ 	.word	0x00010540


	//   ....[47]....
        /*090c*/ 	.word	0x00010710


	//   ....[48]....
        /*0910*/ 	.word	0x00011b80


	//   ....[49]....
        /*0914*/ 	.word	0x00011f00


	//   ....[50]....
        /*0918*/ 	.word	0x00011f10


	//   ....[51]....
        /*091c*/ 	.word	0x00011f20


	//   ....[52]....
        /*0920*/ 	.word	0x00011f30


	//   ....[53]....
        /*0924*/ 	.word	0x00012b90


	//   ....[54]....
        /*0928*/ 	.word	0x00012bd0


	//   ....[55]....
        /*092c*/ 	.word	0x00012e60


	//   ....[56]....
        /*0930*/ 	.word	0x00012e80


	//   ....[57]....
        /*0934*/ 	.word	0x000136c0


	//   ....[58]....
        /*0938*/ 	.word	0x00013710


	//   ....[59]....
        /*093c*/ 	.word	0x00014060


	//   ....[60]....
        /*0940*/ 	.word	0x00014080


	//   ....[61]....
        /*0944*/ 	.word	0x00015360


	//   ....[62]....
        /*0948*/ 	.word	0x00015370


	//   ....[63]....
        /*094c*/ 	.word	0x000155a0


	//   ....[64]....
        /*0950*/ 	.word	0x000155c0


	//   ....[65]....
        /*0954*/ 	.word	0x00015870


	//   ....[66]....
        /*0958*/ 	.word	0x00015a80


	//   ....[67]....
        /*095c*/ 	.word	0x00015ab0


	//   ....[68]....
        /*0960*/ 	.word	0x00015ae0


	//   ....[69]....
        /*0964*/ 	.word	0x00015b10


	//   ....[70]....
        /*0968*/ 	.word	0x00015b40


	//   ....[71]....
        /*096c*/ 	.word	0x00015b70


	//   ....[72]....
        /*0970*/ 	.word	0x00015d10


	//   ....[73]....
        /*0974*/ 	.word	0x00015d40


	//   ....[74]....
        /*0978*/ 	.word	0x00015d70


	//   ....[75]....
        /*097c*/ 	.word	0x00015da0


	//   ....[76]....
        /*0980*/ 	.word	0x00015dd0


	//   ....[77]....
        /*0984*/ 	.word	0x00015e00


	//   ....[78]....
        /*0988*/ 	.word	0x00015ea0


	//   ....[79]....
        /*098c*/ 	.word	0x00015ed0


	//   ....[80]....
        /*0990*/ 	.word	0x00015ee0


	//   ....[81]....
        /*0994*/ 	.word	0x00015f10


	//   ....[82]....
        /*0998*/ 	.word	0x000174a0


	//   ....[83]....
        /*099c*/ 	.word	0x000198b0


	//   ....[84]....
        /*09a0*/ 	.word	0x0001a3a0


	//   ....[85]....
        /*09a4*/ 	.word	0x0001a3b0


	//   ....[86]....
        /*09a8*/ 	.word	0x0001a450


	//   ....[87]....
        /*09ac*/ 	.word	0x0001a460


	//   ....[88]....
        /*09b0*/ 	.word	0x0001a4e0


	//   ....[89]....
        /*09b4*/ 	.word	0x0001a4f0


	//   ....[90]....
        /*09b8*/ 	.word	0x0001a540


	//   ....[91]....
        /*09bc*/ 	.word	0x0001a560


	//   ....[92]....
        /*09c0*/ 	.word	0x0001dfb0


	//   ....[93]....
        /*09c4*/ 	.word	0x0001e030


	//   ....[94]....
        /*09c8*/ 	.word	0x0001e060


	//   ....[95]....
        /*09cc*/ 	.word	0x0001e070


	//   ....[96]....
        /*09d0*/ 	.word	0x0001e0a0


	//   ....[97]....
        /*09d4*/ 	.word	0x0001e0d0


	//   ....[98]....
        /*09d8*/ 	.word	0x0001e100


	//   ....[99]....
        /*09dc*/ 	.word	0x0001e130


	//   ....[100]....
        /*09e0*/ 	.word	0x0001e2f0


	//   ....[101]....
        /*09e4*/ 	.word	0x0001e320


	//   ....[102]....
        /*09e8*/ 	.word	0x0001e350


	//   ....[103]....
        /*09ec*/ 	.word	0x0001e380


	//   ....[104]....
        /*09f0*/ 	.word	0x0001e3b0


	//   ....[105]....
        /*09f4*/ 	.word	0x0001e3e0


	//   ....[106]....
        /*09f8*/ 	.word	0x0001e4b0


	//   ....[107]....
        /*09fc*/ 	.word	0x0001e4d0


	//   ....[108]....
        /*0a00*/ 	.word	0x0001e4e0


	//   ....[109]....
        /*0a04*/ 	.word	0x0001e560


	//   ....[110]....
        /*0a08*/ 	.word	0x0001f090


	//   ....[111]....
        /*0a0c*/ 	.word	0x0001f570


	//   ....[112]....
        /*0a10*/ 	.word	0x0001f600


	//   ....[113]....
        /*0a14*/ 	.word	0x0001f650


	//   ....[114]....
        /*0a18*/ 	.word	0x0001f6a0


	//   ....[115]....
        /*0a1c*/ 	.word	0x0001f740


	//   ....[116]....
        /*0a20*/ 	.word	0x0001f7d0


	//   ....[117]....
        /*0a24*/ 	.word	0x0001f820


	//   ....[118]....
        /*0a28*/ 	.word	0x0001f870


	//   ....[119]....
        /*0a2c*/ 	.word	0x0001f960


	//   ....[120]....
        /*0a30*/ 	.word	0x0001f9f0


	//   ....[121]....
        /*0a34*/ 	.word	0x0001fa40


	//   ....[122]....
        /*0a38*/ 	.word	0x0001fa90


	//   ....[123]....
        /*0a3c*/ 	.word	0x0001fb30


	//   ....[124]....
        /*0a40*/ 	.word	0x0001fbc0


	//   ....[125]....
        /*0a44*/ 	.word	0x0001fc10


	//   ....[126]....
        /*0a48*/ 	.word	0x0001fc60


	//   ....[127]....
        /*0a4c*/ 	.word	0x0001ff70


	//   ....[128]....
        /*0a50*/ 	.word	0x00020250


	//   ....[129]....
        /*0a54*/ 	.word	0x00020430


	//   ....[130]....
        /*0a58*/ 	.word	0x00020480


	//   ....[131]....
        /*0a5c*/ 	.word	0x000204e0


	//   ....[132]....
        /*0a60*/ 	.word	0x000205d0


	//   ....[133]....
        /*0a64*/ 	.word	0x00020630


	//   ....[134]....
        /*0a68*/ 	.word	0x00020720


	//   ....[135]....
        /*0a6c*/ 	.word	0x00020780


	//   ....[136]....
        /*0a70*/ 	.word	0x00020850


	//   ....[137]....
        /*0a74*/ 	.word	0x00020b80


	//   ....[138]....
        /*0a78*/ 	.word	0x00020c20


	//   ....[139]....
        /*0a7c*/ 	.word	0x00020dc0


	//   ....[140]....
        /*0a80*/ 	.word	0x00020e40


	//   ....[141]....
        /*0a84*/ 	.word	0x00020ec0


	//   ....[142]....
        /*0a88*/ 	.word	0x00020f40


	//   ....[143]....
        /*0a8c*/ 	.word	0x00020fc0


	//   ....[144]....
        /*0a90*/ 	.word	0x00021050


	//   ....[145]....
        /*0a94*/ 	.word	0x000210f0


	//   ....[146]....
        /*0a98*/ 	.word	0x000211a0


	//   ....[147]....
        /*0a9c*/ 	.word	0x00021220


	//   ....[148]....
        /*0aa0*/ 	.word	0x000212a0


	//   ....[149]....
        /*0aa4*/ 	.word	0x00021320


	//   ....[150]....
        /*0aa8*/ 	.word	0x000213b0


	//   ....[151]....
        /*0aac*/ 	.word	0x00021430


	//   ....[152]....
        /*0ab0*/ 	.word	0x000214e0


	//   ....[153]....
        /*0ab4*/ 	.word	0x00021530


	//   ....[154]....
        /*0ab8*/ 	.word	0x000215f0


	//   ....[155]....
        /*0abc*/ 	.word	0x00021720


	//----- nvinfo : EIATTR_REG_RECONFIG
	.align		4
.L_1035:
        /*0ac0*/ 	.byte	0x01, 0x54
	.zero		2


	//----- nvinfo : EIATTR_SYSCALL_OFFSETS
	.align		4
        /*0ac4*/ 	.byte	0x04, 0x46
        /*0ac6*/ 	.short	(.L_1037 - .L_1036)


	//   ....[0]....
.L_1036:
        /*0ac8*/ 	.word	0x000020a0


	//   ....[1]....
        /*0acc*/ 	.word	0x000021f0


	//   ....[2]....
        /*0ad0*/ 	.word	0x00007570


	//   ....[3]....
        /*0ad4*/ 	.word	0x00007890


	//   ....[4]....
        /*0ad8*/ 	.word	0x000194d0


	//   ....[5]....
        /*0adc*/ 	.word	0x00019620


	//   ....[6]....
        /*0ae0*/ 	.word	0x00019720


	//   ....[7]....
        /*0ae4*/ 	.word	0x00019fc0


	//----- nvinfo : EIATTR_MBARRIER_INSTR_OFFSETS
	.align		4
.L_1037:
        /*0ae8*/ 	.byte	0x04, 0x39
        /*0aea*/ 	.short	(.L_1039 - .L_1038)


	//   ....[0]....
.L_1038:
        /*0aec*/ 	.word	0x000002d0
        /*0af0*/ 	.word	0x000000ff
        /*0af4*/ 	.word	0x00028c00
        /*0af8*/ 	.short	0x0100
        /*0afa*/ 	.byte	0x08
	.zero		1


	//   ....[1]....
        /*0afc*/ 	.word	0x000002e0
        /*0b00*/ 	.word	0x000000ff
        /*0b04*/ 	.word	0x00028c20
        /*0b08*/ 	.short	0x0100
        /*0b0a*/ 	.byte	0x08
	.zero		1


	//   ....[2]....
        /*0b0c*/ 	.word	0x00000390
        /*0b10*/ 	.word	0x000000ff
        /*0b14*/ 	.word	0x00028c30
        /*0b18*/ 	.short	0x0100
        /*0b1a*/ 	.byte	0x06
	.zero		1


	//   ....[3]....
        /*0b1c*/ 	.word	0x000003a0
        /*0b20*/ 	.word	0x000000ff
        /*0b24*/ 	.word	0x00028c40
        /*0b28*/ 	.short	0x0100
        /*0b2a*/ 	.byte	0x06
	.zero		1


	//   ....[4]....
        /*0b2c*/ 	.word	0x000003b0
        /*0b30*/ 	.word	0x000000ff
        /*0b34*/ 	.word	0x00028c38
        /*0b38*/ 	.short	0x0100
        /*0b3a*/ 	.byte	0x06
	.zero		1


	//   ....[5]....
        /*0b3c*/ 	.word	0x000003c0
        /*0b40*/ 	.word	0x000000ff
        /*0b44*/ 	.word	0x00028c48
        /*0b48*/ 	.short	0x0100
        /*0b4a*/ 	.byte	0x06
	.zero		1


	//   ....[6]....
        /*0b4c*/ 	.word	0x000004f0
        /*0b50*/ 	.word	0x000000ff
        /*0b54*/ 	.word	0x00028c50
        /*0b58*/ 	.short	0x0100
        /*0b5a*/ 	.byte	0x08
	.zero		1


	//   ....[7]....
        /*0b5c*/ 	.word	0x00000500
        /*0b60*/ 	.word	0x000000ff
        /*0b64*/ 	.word	0x00028c60
        /*0b68*/ 	.short	0x0100
        /*0b6a*/ 	.byte	0x08
	.zero		1


	//   ....[8]....
        /*0b6c*/ 	.word	0x00000510
        /*0b70*/ 	.word	0x000000ff
        /*0b74*/ 	.word	0x00028c58
        /*0b78*/ 	.short	0x0100
        /*0b7a*/ 	.byte	0x08
	.zero		1


	//   ....[9]....
        /*0b7c*/ 	.word	0x00000520
        /*0b80*/ 	.word	0x000000ff
        /*0b84*/ 	.word	0x00028c68
        /*0b88*/ 	.short	0x0100
        /*0b8a*/ 	.byte	0x08
	.zero		1


	//   ....[10]....
        /*0b8c*/ 	.word	0x00000610
        /*0b90*/ 	.word	0x000000ff
        /*0b94*/ 	.word	0x00028c70
        /*0b98*/ 	.short	0x0100
        /*0b9a*/ 	.byte	0x06
	.zero		1


	//   ....[11]....
        /*0b9c*/ 	.word	0x00000620
        /*0ba0*/ 	.word	0x000000ff
        /*0ba4*/ 	.word	0x00028c80
        /*0ba8*/ 	.short	0x0100
        /*0baa*/ 	.byte	0x06
	.zero		1


	//   ....[12]....
        /*0bac*/ 	.word	0x00000630
        /*0bb0*/ 	.word	0x000000ff
        /*0bb4*/ 	.word	0x00028c78
        /*0bb8*/ 	.short	0x0100
        /*0bba*/ 	.byte	0x06
	.zero		1


	//   ....[13]....
        /*0bbc*/ 	.word	0x00000640
        /*0bc0*/ 	.word	0x000000ff
        /*0bc4*/ 	.word	0x00028c88
        /*0bc8*/ 	.short	0x0100
        /*0bca*/ 	.byte	0x06
	.zero		1


	//   ....[14]....
        /*0bcc*/ 	.word	0x00000770
        /*0bd0*/ 	.word	0x000000ff
        /*0bd4*/ 	.word	0x00028c90
        /*0bd8*/ 	.short	0x0100
        /*0bda*/ 	.byte	0x08
	.zero		1


	//   ....[15]....
        /*0bdc*/ 	.word	0x00000780
        /*0be0*/ 	.word	0x000000ff
        /*0be4*/ 	.word	0x00028ca0
        /*0be8*/ 	.short	0x0100
        /*0bea*/ 	.byte	0x08
	.zero		1


	//   ....[16]....
        /*0bec*/ 	.word	0x00000790
        /*0bf0*/ 	.word	0x000000ff
        /*0bf4*/ 	.word	0x00028c98
        /*0bf8*/ 	.short	0x0100
        /*0bfa*/ 	.byte	0x08
	.zero		1


	//   ....[17]....
        /*0bfc*/ 	.word	0x000007a0
        /*0c00*/ 	.word	0x000000ff
        /*0c04*/ 	.word	0x00028ca8
        /*0c08*/ 	.short	0x0100
        /*0c0a*/ 	.byte	0x08
	.zero		1


	//   ....[18]....
        /*0c0c*/ 	.word	0x000008d0
        /*0c10*/ 	.word	0x000000ff
        /*0c14*/ 	.word	0x00028cb0
        /*0c18*/ 	.short	0x0100
        /*0c1a*/ 	.byte	0x08
	.zero		1


	//   ....[19]....
        /*0c1c*/ 	.word	0x000008e0
        /*0c20*/ 	.word	0x000000ff
        /*0c24*/ 	.word	0x00028cc0
        /*0c28*/ 	.short	0x0100
        /*0c2a*/ 	.byte	0x08
	.zero		1


	//   ....[20]....
        /*0c2c*/ 	.word	0x000008f0
        /*0c30*/ 	.word	0x000000ff
        /*0c34*/ 	.word	0x00028cb8
        /*0c38*/ 	.short	0x0100
        /*0c3a*/ 	.byte	0x08
	.zero		1


	//   ....[21]....
        /*0c3c*/ 	.word	0x00000900
        /*0c40*/ 	.word	0x000000ff
        /*0c44*/ 	.word	0x00028cc8
        /*0c48*/ 	.short	0x0100
        /*0c4a*/ 	.byte	0x08
	.zero		1


	//   ....[22]....
        /*0c4c*/ 	.word	0x00002db0
        /*0c50*/ 	.word	0x0000004b
        /*0c54*/ 	.word	0x00028c90
        /*0c58*/ 	.short	0x010a
        /*0c5a*/ 	.byte	0x3f
	.zero		1


	//   ....[23]....
        /*0c5c*/ 	.word	0x00003810
        /*0c60*/ 	.word	0x0000004b
        /*0c64*/ 	.word	0x00028c90
        /*0c68*/ 	.short	0x010a
        /*0c6a*/ 	.byte	0x3f
	.zero		1


	//   ....[24]....
        /*0c6c*/ 	.word	0x00004140
        /*0c70*/ 	.word	0x0000004b
        /*0c74*/ 	.word	0x00028c90
        /*0c78*/ 	.short	0x010a
        /*0c7a*/ 	.byte	0x3f
	.zero		1


	//   ....[25]....
        /*0c7c*/ 	.word	0x00004340
        /*0c80*/ 	.word	0x00000004
        /*0c84*/ 	.word	0x00000000
        /*0c88*/ 	.short	0x0101
        /*0c8a*/ 	.byte	0x3f
	.zero		1


	//   ....[26]....
        /*0c8c*/ 	.word	0x00004380
        /*0c90*/ 	.word	0x0000004b
        /*0c94*/ 	.word	0x00028cb0
        /*0c98*/ 	.short	0x010a
        /*0c9a*/ 	.byte	0x3f
	.zero		1


	//   ....[27]....
        /*0c9c*/ 	.word	0x000049e0
        /*0ca0*/ 	.word	0x0000004b
        /*0ca4*/ 	.word	0x00000000
        /*0ca8*/ 	.short	0x0101
        /*0caa*/ 	.byte	0x3f
	.zero		1


	//   ....[28]....
        /*0cac*/ 	.word	0x00005310
        /*0cb0*/ 	.word	0x00000005
        /*0cb4*/ 	.word	0x00028c50
        /*0cb8*/ 	.short	0x010a
        /*0cba*/ 	.byte	0x3f
	.zero		1


	//   ....[29]....
        /*0cbc*/ 	.word	0x000056d0
        /*0cc0*/ 	.word	0x00000005
        /*0cc4*/ 	.word	0x00000000
        /*0cc8*/ 	.short	0x0101
        /*0cca*/ 	.byte	0x3f
	.zero		1


	//   ....[30]....
        /*0ccc*/ 	.word	0x00006010
        /*0cd0*/ 	.word	0x00000015
        /*0cd4*/ 	.word	0x00028c50
        /*0cd8*/ 	.short	0x010a
        /*0cda*/ 	.byte	0x3f
	.zero		1


	//   ....[31]....
        /*0cdc*/ 	.word	0x00006060
        /*0ce0*/ 	.word	0x00000015
        /*0ce4*/ 	.word	0x00028c50
        /*0ce8*/ 	.short	0x010a
        /*0cea*/ 	.byte	0x3f
	.zero		1


	//   ....[32]....
        /*0cec*/ 	.word	0x00006330
        /*0cf0*/ 	.word	0x00000015
        /*0cf4*/ 	.word	0x00000000
        /*0cf8*/ 	.short	0x0101
        /*0cfa*/ 	.byte	0x3f
	.zero		1


	//   ....[33]....
        /*0cfc*/ 	.word	0x00007600
        /*0d00*/ 	.word	0x00000002
        /*0d04*/ 	.word	0x00028c00
        /*0d08*/ 	.short	0x010a
        /*0d0a*/ 	.byte	0x3f
	.zero		1


	//   ....[34]....
        /*0d0c*/ 	.word	0x00007650
        /*0d10*/ 	.word	0x00000002
        /*0d14*/ 	.word	0x00028c00
        /*0d18*/ 	.short	0x010a
        /*0d1a*/ 	.byte	0x3f
	.zero		1


	//   ....[35]....
        /*0d1c*/ 	.word	0x000080e0
        /*0d20*/ 	.word	0x00000002
        /*0d24*/ 	.word	0x00028c00
        /*0d28*/ 	.short	0x010a
        /*0d2a*/ 	.byte	0x3f
	.zero		1


	//   ....[36]....
        /*0d2c*/ 	.word	0x000095c0
        /*0d30*/ 	.word	0x00000002
        /*0d34*/ 	.word	0x00028c00
        /*0d38*/ 	.short	0x010a
        /*0d3a*/ 	.byte	0x3f
	.zero		1


	//   ....[37]....
        /*0d3c*/ 	.word	0x0000a570
        /*0d40*/ 	.word	0x00000014
        /*0d44*/ 	.word	0x00028c30
        /*0d48*/ 	.short	0x010a
        /*0d4a*/ 	.byte	0x3f
	.zero		1


	//   ....[38]....
        /*0d4c*/ 	.word	0x0000a610
        /*0d50*/ 	.word	0x00000014
        /*0d54*/ 	.word	0x00028c30
        /*0d58*/ 	.short	0x010a
        /*0d5a*/ 	.byte	0x3f
	.zero		1


	//   ....[39]....
        /*0d5c*/ 	.word	0x0000b830
        /*0d60*/ 	.word	0x0000001d
        /*0d64*/ 	.word	0x00000000
        /*0d68*/ 	.short	0x0101
        /*0d6a*/ 	.byte	0x3f
	.zero		1


	//   ....[40]....
        /*0d6c*/ 	.word	0x0000bce0
        /*0d70*/ 	.word	0x00000014
        /*0d74*/ 	.word	0x00028c50
        /*0d78*/ 	.short	0x010a
        /*0d7a*/ 	.byte	0x3f
	.zero		1


	//   ....[41]....
        /*0d7c*/ 	.word	0x0000bda0
        /*0d80*/ 	.word	0x00000014
        /*0d84*/ 	.word	0x00028c50
        /*0d88*/ 	.short	0x010a
        /*0d8a*/ 	.byte	0x3f
	.zero		1


	//   ....[42]....
        /*0d8c*/ 	.word	0x0000c120
        /*0d90*/ 	.word	0x00000014
        /*0d94*/ 	.word	0x00000000
        /*0d98*/ 	.short	0x0101
        /*0d9a*/ 	.byte	0x3f
	.zero		1


	//   ....[43]....
        /*0d9c*/ 	.word	0x0000c210
        /*0da0*/ 	.word	0x000000d9
        /*0da4*/ 	.word	0x00028c30
        /*0da8*/ 	.short	0x010a
        /*0daa*/ 	.byte	0x3f
	.zero		1


	//   ....[44]....
        /*0dac*/ 	.word	0x0000c2d0
        /*0db0*/ 	.word	0x000000d9
        /*0db4*/ 	.word	0x00028c30
        /*0db8*/ 	.short	0x010a
        /*0dba*/ 	.byte	0x3f
	.zero		1


	//   ....[45]....
        /*0dbc*/ 	.word	0x0000d1e0
        /*0dc0*/ 	.word	0x0000000e
        /*0dc4*/ 	.word	0x00000000
        /*0dc8*/ 	.short	0x0101
        /*0dca*/ 	.byte	0x3f
	.zero		1


	//   ....[46]....
        /*0dcc*/ 	.word	0x0000e1d0
        /*0dd0*/ 	.word	0x000000d9
        /*0dd4*/ 	.word	0x00028c50
        /*0dd8*/ 	.short	0x010a
        /*0dda*/ 	.byte	0x3f
	.zero		1


	//   ....[47]....
        /*0ddc*/ 	.word	0x0000e220
        /*0de0*/ 	.word	0x000000d9
        /*0de4*/ 	.word	0x00028c50
        /*0de8*/ 	.short	0x010a
        /*0dea*/ 	.byte	0x3f
	.zero		1


	//   ....[48]....
        /*0dec*/ 	.word	0x0000e520
        /*0df0*/ 	.word	0x000000d9
        /*0df4*/ 	.word	0x00000000
        /*0df8*/ 	.short	0x0101
        /*0dfa*/ 	.byte	0x3f
	.zero		1


	//   ....[49]....
        /*0dfc*/ 	.word	0x0000e650
        /*0e00*/ 	.word	0x000000c2
        /*0e04*/ 	.word	0x00028c30
        /*0e08*/ 	.short	0x010a
        /*0e0a*/ 	.byte	0x3f
	.zero		1


	//   ....[50]....
        /*0e0c*/ 	.word	0x0000e6c0
        /*0e10*/ 	.word	0x000000c2
        /*0e14*/ 	.word	0x00028c30
        /*0e18*/ 	.short	0x010a
        /*0e1a*/ 	.byte	0x3f
	.zero		1


	//   ....[51]....
        /*0e1c*/ 	.word	0x0000f1a0
        /*0e20*/ 	.word	0x0000000f
        /*0e24*/ 	.word	0x00000000
        /*0e28*/ 	.short	0x0101
        /*0e2a*/ 	.byte	0x3f
	.zero		1


	//   ....[52]....
        /*0e2c*/ 	.word	0x00010010
        /*0e30*/ 	.word	0x000000c2
        /*0e34*/ 	.word	0x00028c50
        /*0e38*/ 	.short	0x010a
        /*0e3a*/ 	.byte	0x3f
	.zero		1


	//   ....[53]....
        /*0e3c*/ 	.word	0x00010060
        /*0e40*/ 	.word	0x000000c2
        /*0e44*/ 	.word	0x00028c50
        /*0e48*/ 	.short	0x010a
        /*0e4a*/ 	.byte	0x3f
	.zero		1


	//   ....[54]....
        /*0e4c*/ 	.word	0x00010360
        /*0e50*/ 	.word	0x000000c2
        /*0e54*/ 	.word	0x00000000
        /*0e58*/ 	.short	0x0101
        /*0e5a*/ 	.byte	0x3f
	.zero		1


	//   ....[55]....
        /*0e5c*/ 	.word	0x00012b80
        /*0e60*/ 	.word	0x00000004
        /*0e64*/ 	.word	0x00000000
        /*0e68*/ 	.short	0x0101
        /*0e6a*/ 	.byte	0x3f
	.zero		1


	//   ....[56]....
        /*0e6c*/ 	.word	0x00013750
        /*0e70*/ 	.word	0x00000008
        /*0e74*/ 	.word	0x00000000
        /*0e78*/ 	.short	0x0101
        /*0e7a*/ 	.byte	0x3f
	.zero		1


	//   ....[57]....
        /*0e7c*/ 	.word	0x00017580
        /*0e80*/ 	.word	0x00000012
        /*0e84*/ 	.word	0x00028c20
        /*0e88*/ 	.short	0x010a
        /*0e8a*/ 	.byte	0x3f
	.zero		1


	//   ....[58]....
        /*0e8c*/ 	.word	0x00017650
        /*0e90*/ 	.word	0x00000005
        /*0e94*/ 	.word	0x00028ca0
        /*0e98*/ 	.short	0x010a
        /*0e9a*/ 	.byte	0x3f
	.zero		1


	//   ....[59]....
        /*0e9c*/ 	.word	0x00017890
        /*0ea0*/ 	.word	0x00000005
        /*0ea4*/ 	.word	0x00028cc0
        /*0ea8*/ 	.short	0x010a
        /*0eaa*/ 	.byte	0x3f
	.zero		1


	//   ....[60]....
        /*0eac*/ 	.word	0x000182f0
        /*0eb0*/ 	.word	0x00000005
        /*0eb4*/ 	.word	0x00028ca0
        /*0eb8*/ 	.short	0x010a
        /*0eba*/ 	.byte	0x3f
	.zero		1


	//   ....[61]....
        /*0ebc*/ 	.word	0x00018520
        /*0ec0*/ 	.word	0x00000005
        /*0ec4*/ 	.word	0x00028cc0
        /*0ec8*/ 	.short	0x010a
        /*0eca*/ 	.byte	0x3f
	.zero		1


	//   ....[62]....
        /*0ecc*/ 	.word	0x00019b10
        /*0ed0*/ 	.word	0x00000000
        /*0ed4*/ 	.word	0x00028c40
        /*0ed8*/ 	.short	0x010a
        /*0eda*/ 	.byte	0x3f
	.zero		1


	//   ....[63]....
        /*0edc*/ 	.word	0x0001a600
        /*0ee0*/ 	.word	0x00000012
        /*0ee4*/ 	.word	0x00028c00
        /*0ee8*/ 	.short	0x0107
        /*0eea*/ 	.byte	0x3f
	.zero		1


	//   ....[64]....
        /*0eec*/ 	.word	0x0001a6f0
        /*0ef0*/ 	.word	0x00000012
        /*0ef4*/ 	.word	0x00028c00
        /*0ef8*/ 	.short	0x0101
        /*0efa*/ 	.byte	0x3f
	.zero		1


	//   ....[65]....
        /*0efc*/ 	.word	0x0001a710
        /*0f00*/ 	.word	0x00000012
        /*0f04*/ 	.word	0x00028c20
        /*0f08*/ 	.short	0x010a
        /*0f0a*/ 	.byte	0x3f
	.zero		1


	//   ....[66]....
        /*0f0c*/ 	.word	0x0001a7f0
        /*0f10*/ 	.word	0x00000000
        /*0f14*/ 	.word	0x00028c60
        /*0f18*/ 	.short	0x010a
        /*0f1a*/ 	.byte	0x3f
	.zero		1


	//   ....[67]....
        /*0f1c*/ 	.word	0x0001b480
        /*0f20*/ 	.word	0x00000002
        /*0f24*/ 	.word	0x00028c40
        /*0f28*/ 	.short	0x010a
        /*0f2a*/ 	.byte	0x3f
	.zero		1


	//   ....[68]....
        /*0f2c*/ 	.word	0x0001b6e0
        /*0f30*/ 	.word	0x00000002
        /*0f34*/ 	.word	0x00028c60
        /*0f38*/ 	.short	0x010a
        /*0f3a*/ 	.byte	0x3f
	.zero		1


	//   ....[69]....
        /*0f3c*/ 	.word	0x0001c2a0
        /*0f40*/ 	.word	0x00000002
        /*0f44*/ 	.word	0x00028c40
        /*0f48*/ 	.short	0x010a
        /*0f4a*/ 	.byte	0x3f
	.zero		1


	//   ....[70]....
        /*0f4c*/ 	.word	0x0001c4f0
        /*0f50*/ 	.word	0x00000002
        /*0f54*/ 	.word	0x00028c60
        /*0f58*/ 	.short	0x010a
        /*0f5a*/ 	.byte	0x3f
	.zero		1


	//   ....[71]....
        /*0f5c*/ 	.word	0x0001d030
        /*0f60*/ 	.word	0x00000003
        /*0f64*/ 	.word	0x00028c40
        /*0f68*/ 	.short	0x010a
        /*0f6a*/ 	.byte	0x3f
	.zero		1


	//   ....[72]....
        /*0f6c*/ 	.word	0x0001d290
        /*0f70*/ 	.word	0x00000003
        /*0f74*/ 	.word	0x00028c60
        /*0f78*/ 	.short	0x010a
        /*0f7a*/ 	.byte	0x3f
	.zero		1


	//   ....[73]....
        /*0f7c*/ 	.word	0x0001f010
        /*0f80*/ 	.word	0x00000000
        /*0f84*/ 	.word	0x00028c20
        /*0f88*/ 	.short	0x010a
        /*0f8a*/ 	.byte	0x3f
	.zero		1


	//   ....[74]....
        /*0f8c*/ 	.word	0x0001f1c0
        /*0f90*/ 	.word	0x00000006
        /*0f94*/ 	.word	0x00000000
        /*0f98*/ 	.short	0x010a
        /*0f9a*/ 	.byte	0x3f
	.zero		1


	//   ....[75]....
        /*0f9c*/ 	.word	0x0001f230
        /*0fa0*/ 	.word	0x00000007
        /*0fa4*/ 	.word	0x00000000
        /*0fa8*/ 	.short	0x010a
        /*0faa*/ 	.byte	0x3f
	.zero		1


	//   ....[76]....
        /*0fac*/ 	.word	0x0001f2a0
        /*0fb0*/ 	.word	0x00000004
        /*0fb4*/ 	.word	0x00000000
        /*0fb8*/ 	.short	0x010a
        /*0fba*/ 	.byte	0x3f
	.zero		1


	//   ....[77]....
        /*0fbc*/ 	.word	0x0001f2d0
        /*0fc0*/ 	.word	0x00000003
        /*0fc4*/ 	.word	0x00000000
        /*0fc8*/ 	.short	0x010a
        /*0fca*/ 	.byte	0x3f
	.zero		1


	//   ....[78]....
        /*0fcc*/ 	.word	0x0001f330
        /*0fd0*/ 	.word	0x0000004b
        /*0fd4*/ 	.word	0x00028c90
        /*0fd8*/ 	.short	0x010a
        /*0fda*/ 	.byte	0x3f
	.zero		1


	//   ....[79]....
        /*0fdc*/ 	.word	0x0001f380
        /*0fe0*/ 	.word	0x0000004b
        /*0fe4*/ 	.word	0x00028c90
        /*0fe8*/ 	.short	0x010a
        /*0fea*/ 	.byte	0x3f
	.zero		1


	//   ....[80]....
        /*0fec*/ 	.word	0x0001f3d0
        /*0ff0*/ 	.word	0x0000004b
        /*0ff4*/ 	.word	0x00028c90
        /*0ff8*/ 	.short	0x010a
        /*0ffa*/ 	.byte	0x3f
	.zero		1


	//   ....[81]....
        /*0ffc*/ 	.word	0x0001f420
        /*1000*/ 	.word	0x0000004b
        /*1004*/ 	.word	0x00028cb0
        /*1008*/ 	.short	0x010a
        /*100a*/ 	.byte	0x3f
	.zero		1


	//   ....[82]....
        /*100c*/ 	.word	0x0001f470
        /*1010*/ 	.word	0x00000005
        /*1014*/ 	.word	0x00028c50
        /*1018*/ 	.short	0x010a
        /*101a*/ 	.byte	0x3f
	.zero		1


	//   ....[83]....
        /*101c*/ 	.word	0x0001f4c0
        /*1020*/ 	.word	0x00000015
        /*1024*/ 	.word	0x00028c50
        /*1028*/ 	.short	0x010a
        /*102a*/ 	.byte	0x3f
	.zero		1


	//   ....[84]....
        /*102c*/ 	.word	0x0001f8b0
        /*1030*/ 	.word	0x00000002
        /*1034*/ 	.word	0x00028c00
        /*1038*/ 	.short	0x010a
        /*103a*/ 	.byte	0x3f
	.zero		1


	//   ....[85]....
        /*103c*/ 	.word	0x0001fcb0
        /*1040*/ 	.word	0x00000002
        /*1044*/ 	.word	0x00028c00
        /*1048*/ 	.short	0x010a
        /*104a*/ 	.byte	0x3f
	.zero		1


	//   ....[86]....
        /*104c*/ 	.word	0x0001fd00
        /*1050*/ 	.word	0x00000014
        /*1054*/ 	.word	0x00028c30
        /*1058*/ 	.short	0x010a
        /*105a*/ 	.byte	0x3f
	.zero		1


	//   ....[87]....
        /*105c*/ 	.word	0x0001fd50
        /*1060*/ 	.word	0x00000014
        /*1064*/ 	.word	0x00028c50
        /*1068*/ 	.short	0x010a
        /*106a*/ 	.byte	0x3f
	.zero		1


	//   ....[88]....
        /*106c*/ 	.word	0x0001fda0
        /*1070*/ 	.word	0x000000d9
        /*1074*/ 	.word	0x00028c30
        /*1078*/ 	.short	0x010a
        /*107a*/ 	.byte	0x3f
	.zero		1


	//   ....[89]....
        /*107c*/ 	.word	0x0001fdf0
        /*1080*/ 	.word	0x000000d9
        /*1084*/ 	.word	0x00028c50
        /*1088*/ 	.short	0x010a
        /*108a*/ 	.byte	0x3f
	.zero		1


	//   ....[90]....
        /*108c*/ 	.word	0x0001fe40
        /*1090*/ 	.word	0x000000c2
        /*1094*/ 	.word	0x00028c30
        /*1098*/ 	.short	0x010a
        /*109a*/ 	.byte	0x3f
	.zero		1


	//   ....[91]....
        /*109c*/ 	.word	0x0001fe90
        /*10a0*/ 	.word	0x000000c2
        /*10a4*/ 	.word	0x00028c50
        /*10a8*/ 	.short	0x010a
        /*10aa*/ 	.byte	0x3f
	.zero		1


	//   ....[92]....
        /*10ac*/ 	.word	0x00020030
        /*10b0*/ 	.word	0x00000012
        /*10b4*/ 	.word	0x00028c20
        /*10b8*/ 	.short	0x010a
        /*10ba*/ 	.byte	0x3f
	.zero		1


	//   ....[93]....
        /*10bc*/ 	.word	0x00020080
        /*10c0*/ 	.word	0x00000005
        /*10c4*/ 	.word	0x00028ca0
        /*10c8*/ 	.short	0x010a
        /*10ca*/ 	.byte	0x3f
	.zero		1


	//   ....[94]....
        /*10cc*/ 	.word	0x000200d0
        /*10d0*/ 	.word	0x00000005
        /*10d4*/ 	.word	0x00028cc0
        /*10d8*/ 	.short	0x010a
        /*10da*/ 	.byte	0x3f
	.zero		1


	//   ....[95]....
        /*10dc*/ 	.word	0x00020120
        /*10e0*/ 	.word	0x00000005
        /*10e4*/ 	.word	0x00028ca0
        /*10e8*/ 	.short	0x010a
        /*10ea*/ 	.byte	0x3f
	.zero		1


	//   ....[96]....
        /*10ec*/ 	.word	0x00020170
        /*10f0*/ 	.word	0x00000005
        /*10f4*/ 	.word	0x00028cc0
        /*10f8*/ 	.short	0x010a
        /*10fa*/ 	.byte	0x3f
	.zero		1


	//   ....[97]....
        /*10fc*/ 	.word	0x00020310
        /*1100*/ 	.word	0x00000000
        /*1104*/ 	.word	0x00028c40
        /*1108*/ 	.short	0x010a
        /*110a*/ 	.byte	0x3f
	.zero		1


	//   ....[98]....
        /*110c*/ 	.word	0x00020890
        /*1110*/ 	.word	0x00000012
        /*1114*/ 	.word	0x00028c20
        /*1118*/ 	.short	0x010a
        /*111a*/ 	.byte	0x3f
	.zero		1


	//   ....[99]....
        /*111c*/ 	.word	0x000208e0
        /*1120*/ 	.word	0x00000000
        /*1124*/ 	.word	0x00028c60
        /*1128*/ 	.short	0x010a
        /*112a*/ 	.byte	0x3f
	.zero		1


	//   ....[100]....
        /*112c*/ 	.word	0x00020930
        /*1130*/ 	.word	0x00000002
        /*1134*/ 	.word	0x00028c40
        /*1138*/ 	.short	0x010a
        /*113a*/ 	.byte	0x3f
	.zero		1


	//   ....[101]....
        /*113c*/ 	.word	0x00020980
        /*1140*/ 	.word	0x00000002
        /*1144*/ 	.word	0x00028c60
        /*1148*/ 	.short	0x010a
        /*114a*/ 	.byte	0x3f
	.zero		1


	//   ....[102]....
        /*114c*/ 	.word	0x000209d0
        /*1150*/ 	.word	0x00000002
        /*1154*/ 	.word	0x00028c40
        /*1158*/ 	.short	0x010a
        /*115a*/ 	.byte	0x3f
	.zero		1


	//   ....[103]....
        /*115c*/ 	.word	0x00020a20
        /*1160*/ 	.word	0x00000002
        /*1164*/ 	.word	0x00028c60
        /*1168*/ 	.short	0x010a
        /*116a*/ 	.byte	0x3f
	.zero		1


	//   ....[104]....
        /*116c*/ 	.word	0x00020a70
        /*1170*/ 	.word	0x00000003
        /*1174*/ 	.word	0x00028c40
        /*1178*/ 	.short	0x010a
        /*117a*/ 	.byte	0x3f
	.zero		1


	//   ....[105]....
        /*117c*/ 	.word	0x00020ac0
        /*1180*/ 	.word	0x00000003
        /*1184*/ 	.word	0x00028c60
        /*1188*/ 	.short	0x010a
        /*118a*/ 	.byte	0x3f
	.zero		1


	//   ....[106]....
        /*118c*/ 	.word	0x00021640
        /*1190*/ 	.word	0x00000000
        /*1194*/ 	.word	0x00028c20
        /*1198*/ 	.short	0x010a
        /*119a*/ 	.byte	0x3f
	.zero		1


	//   ....[107]....
        /*119c*/ 	.word	0x000217e0
        /*11a0*/ 	.word	0x00000006
        /*11a4*/ 	.word	0x00000000
        /*11a8*/ 	.short	0x010a
        /*11aa*/ 	.byte	0x3f
	.zero		1


	//   ....[108]....
        /*11ac*/ 	.word	0x00021830
        /*11b0*/ 	.word	0x00000007
        /*11b4*/ 	.word	0x00000000
        /*11b8*/ 	.short	0x010a
        /*11ba*/ 	.byte	0x3f
	.zero		1


	//   ....[109]....
        /*11bc*/ 	.word	0x00021880
        /*11c0*/ 	.word	0x00000004
        /*11c4*/ 	.word	0x00000000
        /*11c8*/ 	.short	0x010a
        /*11ca*/ 	.byte	0x3f
	.zero		1


	//----- nvinfo : EIATTR_NUM_MBARRIERS
	.align		4
.L_1039:
        /*11cc*/ 	.byte	0x03, 0x38
        /*11ce*/ 	.short	0x0016


	//----- nvinfo : EIATTR_EXIT_INSTR_OFFSETS
	.align		4
        /*11d0*/ 	.byte	0x04, 0x1c
        /*11d2*/ 	.short	(.L_1041 - .L_1040)


	//   ....[0]....
.L_1040:
        /*11d4*/ 	.word	0x0001f320


	//----- nvinfo : EIATTR_MAX_THREADS
	.align		4
.L_1041:
        /*11d8*/ 	.byte	0x04, 0x05
        /*11da*/ 	.short	(.L_1043 - .L_1042)
.L_1042:
        /*11dc*/ 	.word	0x00000180
        /*11e0*/ 	.word	0x00000001
        /*11e4*/ 	.word	0x00000001


	//----- nvinfo : EIATTR_CRS_STACK_SIZE
	.align		4
.L_1043:
        /*11e8*/ 	.byte	0x04, 0x1e
        /*11ea*/ 	.short	(.L_1045 - .L_1044)
.L_1044:
        /*11ec*/ 	.word	0x00000000


	//----- nvinfo : EIATTR_CBANK_PARAM_SIZE
	.align		4
.L_1045:
        /*11f0*/ 	.byte	0x03, 0x19
        /*11f2*/ 	.short	0x0af0


	//----- nvinfo : EIATTR_PARAM_CBANK
	.align		4
        /*11f4*/ 	.byte	0x04, 0x0a
        /*11f6*/ 	.short	(.L_1047 - .L_1046)
	.align		4
.L_1046:
        /*11f8*/ 	.word	index@(.nv.constant0._ZN7cutlass13device_kernelIN5flash11enable_sm90INS1_16FlashAttnFwdSm90INS1_25CollectiveMainloopFwdSm90ILi2EN4cute5tupleIJNS5_1CILi1EEES8_S8_EEENS6_IJNS7_ILi64EEESA_SA_EEELi512ENS_10bfloat16_tEfNS_4arch4Sm90ELb1ELb0ELb1ELb1ELb0ELb1ELb0ELb0ELb0ELb1ELb1ELb0EEENS1_21CollectiveEpilogueFwdINS6_IJSA_NS7_ILi512EEESA_EEES9_SC_SE_Li256ELb1ELb1ELb1ELb0EEENS1_36VarlenDynamicPersistentTileSchedulerILi64ELi64ELi256ELi128ELb1ELb1ELb1ELb1ELb1ELb1EEEEEEEEEvNT_6ParamsE)
        /*11fc*/ 	.short	0x0210
        /*11fe*/ 	.short	0x0af0


	//----- nvinfo : EIATTR_SW_WAR
	.align		4
.L_1047:
        /*1200*/ 	.byte	0x04, 0x36
        /*1202*/ 	.short	(.L_1049 - .L_1048)
.L_1048:
        /*1204*/ 	.word	0x00000008
.L_1049:


//--------------------- .nv.info._ZN7cutlass13device_kernelIN5flash11enable_sm90INS1_16FlashAttnFwdSm90INS1_25CollectiveMainloopFwdSm90ILi2EN4cute5tupleIJNS5_1CILi1EEES8_S8_EEENS6_IJNS7_ILi64EEESA_SA_EEELi512ENS_10bfloat16_tEfNS_4arch4Sm90ELb1ELb0ELb1ELb1ELb0ELb0ELb1ELb0ELb0ELb1ELb1ELb0EEENS1_21CollectiveEpilogueFwdINS6_IJSA_NS7_ILi512EEESA_EEES9_SC_SE_Li256ELb1ELb1ELb1ELb0EEENS1_36VarlenDynamicPersistentTileSchedulerILi64ELi64ELi256ELi128ELb1ELb1ELb1ELb1ELb1ELb1EEEEEEEEEvNT_6ParamsE --------------------------
	.section	.nv.info._ZN7cutlass13device_kernelIN5flash11enable_sm90INS1_16FlashAttnFwdSm90INS1_25CollectiveMainloopFwdSm90ILi2EN4cute5tupleIJNS5_1CILi1EEES8_S8_EEENS6_IJNS7_ILi64EEESA_SA_EEELi512ENS_10bfloat16_tEfNS_4arch4Sm90ELb1ELb0ELb1ELb1ELb0ELb0ELb1ELb0ELb0ELb1ELb1ELb0EEENS1_21CollectiveEpilogueFwdINS6_IJSA_NS7_ILi512EEESA_EEES9_SC_SE_Li256ELb1ELb1ELb1ELb0EEENS1_36VarlenDynamicPersistentTileSchedulerILi64ELi64ELi256ELi128ELb1ELb1ELb1ELb1ELb1ELb1EEEEEEEEEvNT_6ParamsE,"",@"SHT_CUDA_INFO"
	.sectionflags	@""
	.align	4


	//----- nvinfo : EIATTR_CUDA_API_VERSION
	.align		4
        /*0000*/ 	.byte	0x04, 0x37
        /*0002*/ 	.short	(.L_1051 - .L_1050)
.L_1050:
        /*0004*/ 	.word	0x00000082


	//----- nvinfo : EIATTR_KPARAM_INFO
	.align		4
.L_1051:
        /*0008*/ 	.byte	0x04, 0x17
        /*000a*/ 	.short	(.L_1053 - .L_1052)
.L_1052:
        /*000c*/ 	.word	0x00000000
        /*0010*/ 	.short	0x0000
        /*0012*/ 	.short	0x0070
        /*0014*/ 	.byte	0x00, 0xf0, 0x01, 0x2e


	//----- nvinfo : EIATTR_SPARSE_MMA_MASK
	.align		4
.L_1053:
        /*0018*/ 	.byte	0x03, 0x50
        /*001a*/ 	.short	0x0000


	//----- nvinfo : EIATTR_MAXREG_COUNT
	.align		4
        /*001c*/ 	.byte	0x03, 0x1b
        /*001e*/ 	.short	0x00a8


	//----- nvinfo : EIATTR_NUM_BARRIERS
	.align		4
        /*0020*/ 	.byte	0x02, 0x4c
        /*0022*/ 	.byte	0x10
	.zero		1


	//----- nvinfo : EIATTR_EXTERNS
	.align		4
        /*0024*/ 	.byte	0x04, 0x0f
        /*0026*/ 	.short	(.L_1055 - .L_1054)


	//   ....[0]....
	.align		4
.L_1054:
        /*0028*/ 	.word	index@(__assertfail)


	//----- nvinfo : EIATTR_ANNOTATIONS
	.align		4
.L_1055:
        /*002c*/ 	.byte	0x04, 0x55
        /*002e*/ 	.short	(.L_1057 - .L_1056)


	//   ....[0]....
.L_1056:
        /* <DEDUP_REMOVED lines=88> */


	//----- nvinfo : EIATTR_MERCURY_ISA_VERSION
	.align		4
.L_1057:
        /*0598*/ 	.byte	0x03, 0x5f
        /*059a*/ 	.short	0x0101


	//----- nvinfo : EIATTR_UNUSED_LOAD_BYTE_OFFSET
	.align		4
        /*059c*/ 	.byte	0x04, 0x44
        /*059e*/ 	.short	(.L_1059 - .L_1058)


	//   ....[0]....
.L_1058:
        /*05a0*/ 	.word	0x00000a40
        /*05a4*/ 	.word	0x0000fff0


	//   ....[1]....
        /*05a8*/ 	.word	0x0000e460
        /*05ac*/ 	.word	0x0000fff0


	//----- nvinfo : EIATTR_INT_WARP_WIDE_INSTR_OFFSETS
	.align		4
.L_1059:
        /*05b0*/ 	.byte	0x04, 0x31
        /*05b2*/ 	.short	(.L_1061 - .L_1060)


	//   ....[0]....
.L_1060:
        /*05b4*/ 	.word	0x00000130


	//   ....[1]....
        /*05b8*/ 	.word	0x00000170


	//   ....[2]....
        /*05bc*/ 	.word	0x000001e0


	//   ....[3]....
        /*05c0*/ 	.word	0x000001f0


	//   ....[4]....
        /*05c4*/ 	.word	0x00014860


	//   ....[5]....
        /*05c8*/ 	.word	0x000148c0


	//   ....[6]....
        /*05cc*/ 	.word	0x0001a250


	//   ....[7]....
        /*05d0*/ 	.word	0x0001a2e0


	//----- nvinfo : EIATTR_COOP_GROUP_MASK_REGIDS
	.align		4
.L_1061:
        /*05d4*/ 	.byte	0x04, 0x29
        /*05d6*/ 	.short	(.L_1063 - .L_1062)


	//   ....[0]....
.L_1062:
        /*05d8*/ 	.word	0xffffffff


	//   ....[1]....
        /*05dc*/ 	.word	0xffffffff


	//   ....[2]....
        /*05e0*/ 	.word	0xffffffff


	//   ....[3]....
        /*05e4*/ 	.word	0xffffffff


	//   ....[4]....
        /*05e8*/ 	.word	0xffffffff


	//   ....[5]....
        /*05ec*/ 	.word	0xffffffff


	//   ....[6]....
        /*05f0*/ 	.word	0xffffffff


	//   ....[7]....
        /*05f4*/ 	.word	0xffffffff


	//   ....[8]....
        /*05f8*/ 	.word	0xffffffff


	//   ....[9]....
        /*05fc*/ 	.word	0xffffffff


	//   ....[10]....
        /*0600*/ 	.word	0xffffffff


	//   ....[11]....
        /*0604*/ 	.word	0xffffffff


	//   ....[12]....
        /*0608*/ 	.word	0xffffffff


	//   ....[13]....
        /*060c*/ 	.word	0xffffffff


	//   ....[14]....
        /*0610*/ 	.word	0xffffffff


	//   ....[15]....
        /*0614*/ 	.word	0xffffffff


	//   ....[16]....
        /*0618*/ 	.word	0xffffffff


	//   ....[17]....
        /*061c*/ 	.word	0xffffffff


	//   ....[18]....
        /*0620*/ 	.word	0xffffffff


	//   ....[19]....
        /*0624*/ 	.word	0xffffffff


	//   ....[20]....
        /*0628*/ 	.word	0xffffffff


	//   ....[21]....
        /*062c*/ 	.word	0xffffffff


	//   ....[22]....
        /*0630*/ 	.word	0xffffffff


	//   ....[23]....
        /*0634*/ 	.word	0xffffffff


	//   ....[24]....
        /*0638*/ 	.word	0xffffffff


	//   ....[25]....
        /*063c*/ 	.word	0xffffffff


	//   ....[26]....
        /*0640*/ 	.word	0xffffffff


	//   ....[27]....
        /*0644*/ 	.word	0xffffffff


	//   ....[28]....
        /*0648*/ 	.word	0xffffffff


	//   ....[29]....
        /*064c*/ 	.word	0xffffffff


	//   ....[30]....
        /*0650*/ 	.word	0xffffffff


	//   ....[31]....
        /*0654*/ 	.word	0xffffffff


	//   ....[32]....
        /*0658*/ 	.word	0xffffffff


	//   ....[33]....
        /*065c*/ 	.word	0xffffffff


	//   ....[34]....
        /*0660*/ 	.word	0xffffffff


	//   ....[35]....
        /*0664*/ 	.word	0xffffffff


	//   ....[36]....
        /*0668*/ 	.word	0xffffffff


	//   ....[37]....
        /*066c*/ 	.word	0xffffffff


	//   ....[38]....
        /*0670*/ 	.word	0xffffffff


	//   ....[39]....
        /*0674*/ 	.word	0xffffffff


	//   ....[40]....
        /*0678*/ 	.word	0xffffffff


	//   ....[41]....
        /*067c*/ 	.word	0xffffffff


	//   ....[42]....
        /*0680*/ 	.word	0xffffffff


	//   ....[43]....
        /*0684*/ 	.word	0xffffffff


	//   ....[44]....
        /*0688*/ 	.word	0xffffffff


	//   ....[45]....
        /*068c*/ 	.word	0xffffffff


	//   ....[46]....
        /*0690*/ 	.word	0xffffffff


	//   ....[47]....
        /*0694*/ 	.word	0xffffffff


	//   ....[48]....
        /*0698*/ 	.word	0xffffffff


	//   ....[49]....
        /*069c*/ 	.word	0xffffffff


	//   ....[50]....
        /*06a0*/ 	.word	0xffffffff


	//   ....[51]....
        /*06a4*/ 	.word	0xffffffff


	//   ....[52]....
        /*06a8*/ 	.word	0xffffffff


	//   ....[53]....
        /*06ac*/ 	.word	0xffffffff


	//   ....[54]....
        /*06b0*/ 	.word	0xffffffff


	//   ....[55]....
        /*06b4*/ 	.word	0xffffffff


	//   ....[56]....
        /*06b8*/ 	.word	0xffffffff


	//   ....[57]....
        /*06bc*/ 	.word	0xffffffff


	//   ....[58]....
        /*06c0*/ 	.word	0xffffffff


	//   ....[59]....
        /*06c4*/ 	.word	0xffffffff


	//   ....[60]....
        /*06c8*/ 	.word	0xffffffff


	//   ....[61]....
        /*06cc*/ 	.word	0xffffffff


	//   ....[62]....
        /*06d0*/ 	.word	0xffffffff


	//   ....[63]....
        /*06d4*/ 	.word	0xffffffff


	//   ....[64]....
        /*06d8*/ 	.word	0xffffffff


	//   ....[65]....
        /*06dc*/ 	.word	0xffffffff


	//   ....[66]....
        /*06e0*/ 	.word	0xffffffff


	//   ....[67]....
        /*06e4*/ 	.word	0xffffffff


	//   ....[68]....
        /*06e8*/ 	.word	0xffffffff


	//   ....[69]....
        /*06ec*/ 	.word	0xffffffff


	//   ....[70]....
        /*06f0*/ 	.word	0xffffffff


	//   ....[71]....
        /*06f4*/ 	.word	0xffffffff


	//   ....[72]....
        /*06f8*/ 	.word	0xffffffff


	//   ....[73]....
        /*06fc*/ 	.word	0xffffffff


	//   ....[74]....
        /*0700*/ 	.word	0xffffffff


	//   ....[75]....
        /*0704*/ 	.word	0xffffffff


	//   ....[76]....
        /*0708*/ 	.word	0xffffffff


	//   ....[77]....
        /*070c*/ 	.word	0xffffffff


	//   ....[78]....
        /*0710*/ 	.word	0xffffffff


	//   ....[79]....
        /*0714*/ 	.word	0xffffffff


	//   ....[80]....
        /*0718*/ 	.word	0xffffffff


	//   ....[81]....
        /*071c*/ 	.word	0xffffffff


	//   ....[82]....
        /*0720*/ 	.word	0xffffffff


	//   ....[83]....
        /*0724*/ 	.word	0xffffffff


	//   ....[84]....
        /*0728*/ 	.word	0xffffffff


	//   ....[85]....
        /*072c*/ 	.word	0xffffffff


	//   ....[86]....
        /*0730*/ 	.word	0xffffffff


	//   ....[87]....
        /*0734*/ 	.word	0xffffffff


	//   ....[88]....
        /*0738*/ 	.word	0xffffffff


	//   ....[89]....
        /*073c*/ 	.word	0xffffffff


	//   ....[90]....
        /*0740*/ 	.word	0xffffffff


	//   ....[91]....
        /*0744*/ 	.word	0xffffffff


	//   ....[92]....
        /*0748*/ 	.word	0xffffffff


	//   ....[93]....
        /*074c*/ 	.word	0xffffffff


	//   ....[94]....
        /*0750*/ 	.word	0xffffffff


	//   ....[95]....
        /*0754*/ 	.word	0xffffffff


	//   ....[96]....
        /*0758*/ 	.word	0xffffffff


	//   ....[97]....
        /*075c*/ 	.word	0xffffffff


	//   ....[98]....
        /*0760*/ 	.word	0xffffffff


	//   ....[99]....
        /*0764*/ 	.word	0xffffffff


	//   ....[100]....
        /*0768*/ 	.word	0xffffffff


	//   ....[101]....
        /*076c*/ 	.word	0xffffffff


	//   ....[102]....
        /*0770*/ 	.word	0xffffffff


	//   ....[103]....
        /*0774*/ 	.word	0xffffffff


	//   ....[104]....
        /*0778*/ 	.word	0xffffffff


	//   ....[105]....
        /*077c*/ 	.word	0x0500000f


	//   ....[106]....
        /*0780*/ 	.word	0x0500000f


	//   ....[107]....
        /*0784*/ 	.word	0x0500000f


	//   ....[108]....
        /*0788*/ 	.word	0x0500000f


	//   ....[109]....
        /*078c*/ 	.word	0x0500000f


	//   ....[110]....
        /*0790*/ 	.word	0x0500000f


	//   ....[111]....
        /*0794*/ 	.word	0x0500000f


	//   ....[112]....
        /*0798*/ 	.word	0x0500000f


	//   ....[113]....
        /*079c*/ 	.word	0x0500000f


	//   ....[114]....
        /*07a0*/ 	.word	0x0500000f


	//   ....[115]....
        /*07a4*/ 	.word	0x0500000f


	//   ....[116]....
        /*07a8*/ 	.word	0x0500000f


	//   ....[117]....
        /*07ac*/ 	.word	0x0500000f


	//   ....[118]....
        /*07b0*/ 	.word	0x0500000f


	//   ....[119]....
        /*07b4*/ 	.word	0x0500000f


	//   ....[120]....
        /*07b8*/ 	.word	0x0500000f


	//   ....[121]....
        /*07bc*/ 	.word	0x0500000f


	//   ....[122]....
        /*07c0*/ 	.word	0x0500000f


	//   ....[123]....
        /*07c4*/ 	.word	0x0500000f


	//   ....[124]....
        /*07c8*/ 	.word	0x0500000f


	//   ....[125]....
        /*07cc*/ 	.word	0x0500000f


	//   ....[126]....
        /*07d0*/ 	.word	0x0500000f


	//   ....[127]....
        /*07d4*/ 	.word	0x0500000f


	//   ....[128]....
        /*07d8*/ 	.word	0x0500000f


	//   ....[129]....
        /*07dc*/ 	.word	0x0500000f


	//   ....[130]....
        /*07e0*/ 	.word	0x0500000f


	//   ....[131]....
        /*07e4*/ 	.word	0x0500000f


	//   ....[132]....
        /*07e8*/ 	.word	0x0500000f


	//   ....[133]....
        /*07ec*/ 	.word	0x0500000f


	//   ....[134]....
        /*07f0*/ 	.word	0x0500000f


	//   ....[135]....
        /*07f4*/ 	.word	0x0500000f


	//   ....[136]....
        /*07f8*/ 	.word	0x0500000f


	//   ....[137]....
        /*07fc*/ 	.word	0x0500000f


	//   ....[138]....
        /*0800*/ 	.word	0x0500000f


	//   ....[139]....
        /*0804*/ 	.word	0x0500000f


	//   ....[140]....
        /*0808*/ 	.word	0x0500000f


	//----- nvinfo : EIATTR_COOP_GROUP_INSTR_OFFSETS
	.align		4
.L_1063:
        /*080c*/ 	.byte	0x04, 0x28
        /*080e*/ 	.short	(.L_1065 - .L_1064)


	//   ....[0]....
.L_1064:
        /*0810*/ 	.word	0x00000070


	//   ....[1]....
        /*0814*/ 	.word	0x00000140


	//   ....[2]....
        /*0818*/ 	.word	0x00000190


	//   ....[3]....
        /*081c*/ 	.word	0x000003a0


	//   ....[4]....
        /*0820*/ 	.word	0x00000500


	//   ....[5]....
        /*0824*/ 	.word	0x00000620


	//   ....[6]....
        /*0828*/ 	.word	0x00000780


	//   ....[7]....
        /*082c*/ 	.word	0x00001f80


	//   ....[8]....
        /*0830*/ 	.word	0x00003f60


	//   ....[9]....
        /*0834*/ 	.word	0x00004f60


	//   ....[10]....
        /*0838*/ 	.word	0x00005b60


	//   ....[11]....
        /*083c*/ 	.word	0x00005ba0


	//   ....[12]....
        /*0840*/ 	.word	0x000062b0


	//   ....[13]....
        /*0844*/ 	.word	0x00006330


	//   ....[14]....
        /*0848*/ 	.word	0x000067c0


	//   ....[15]....
        /*084c*/ 	.word	0x00006840


	//   ....[16]....
        /*0850*/ 	.word	0x00007170


	//   ....[17]....
        /*0854*/ 	.word	0x00007e00


	//   ....[18]....
        /*0858*/ 	.word	0x00008a10


	//   ....[19]....
        /*085c*/ 	.word	0x00009010


	//   ....[20]....
        /*0860*/ 	.word	0x00009080


	//   ....[21]....
        /*0864*/ 	.word	0x00009230


	//   ....[22]....
        /*0868*/ 	.word	0x000095a0


	//   ....[23]....
        /*086c*/ 	.word	0x00009620


	//   ....[24]....
        /*0870*/ 	.word	0x0000a7b0


	//   ....[25]....
        /*0874*/ 	.word	0x0000b450


	//   ....[26]....
        /*0878*/ 	.word	0x0000c400


	//   ....[27]....
        /*087c*/ 	.word	0x0000c4a0


	//   ....[28]....
        /*0880*/ 	.word	0x0000c760


	//   ....[29]....
        /*0884*/ 	.word	0x0000c920


	//   ....[30]....
        /*0888*/ 	.word	0x0000d920


	//   ....[31]....
        /*088c*/ 	.word	0x0000d960


	//   ....[32]....
        /*0890*/ 	.word	0x0000d9d0


	//   ....[33]....
        /*0894*/ 	.word	0x0000d9f0


	//   ....[34]....
        /*0898*/ 	.word	0x0000da20


	//   ....[35]....
        /*089c*/ 	.word	0x0000f1a0


	//   ....[36]....
        /*08a0*/ 	.word	0x0000f510


	//   ....[37]....
        /*08a4*/ 	.word	0x0000f520


	//   ....[38]....
        /*08a8*/ 	.word	0x0000f530


	//   ....[39]....
        /*08ac*/ 	.word	0x0000f560


	//   ....[40]....
        /*08b0*/ 	.word	0x000101b0


	//   ....[41]....
        /*08b4*/ 	.word	0x000101f0


	//   ....[42]....
        /*08b8*/ 	.word	0x000104a0


	//   ....[43]....
        /*08bc*/ 	.word	0x000104c0


	//   ....[44]....
        /*08c0*/ 	.word	0x00010ba0


	//   ....[45]....
        /*08c4*/ 	.word	0x00010bd0


	//   ....[46]....
        /*08c8*/ 	.word	0x00011490


	//   ....[47]....
        /*08cc*/ 	.word	0x000114b0


	//   ....[48]....
        /*08d0*/ 	.word	0x00012790


	//   ....[49]....
        /*08d4*/ 	.word	0x000127d0


	//   ....[50]....
        /*08d8*/ 	.word	0x00012a10


	//   ....[51]....
        /*08dc*/ 	.word	0x00012a30


	//   ....[52]....
        /*08e0*/ 	.word	0x00012cf0


	//   ....[53]....
        /*08e4*/ 	.word	0x00012f00


	//   ....[54]....
        /*08e8*/ 	.word	0x00012f30


	//   ....[55]....
        /*08ec*/ 	.word	0x00012f60


	//   ....[56]....
        /*08f0*/ 	.word	0x00012f90


	//   ....[57]....
        /*08f4*/ 	.word	0x00012fc0


	//   ....[58]....
        /*08f8*/ 	.word	0x00012ff0


	//   ....[59]....
        /*08fc*/ 	.word	0x00013190


	//   ....[60]....
        /*0900*/ 	.word	0x000131c0


	//   ....[61]....
        /*0904*/ 	.word	0x000131f0


	//   ....[62]....
        /*0908*/ 	.word	0x00013220


	//   ....[63]....
        /*090c*/ 	.word	0x00013250


	//   ....[64]....
        /*0910*/ 	.word	0x00013280


	//   ....[65]....
        /*0914*/ 	.word	0x00013320


	//   ....[66]....
        /*0918*/ 	.word	0x00013350


	//   ....[67]....
        /*091c*/ 	.word	0x00013360


	//   ....[68]....
        /*0920*/ 	.word	0x00013390


	//   ....[69]....
        /*0924*/ 	.word	0x00014e40


	//   ....[70]....
        /*0928*/ 	.word	0x000158d0


	//   ....[71]....
        /*092c*/ 	.word	0x00015900


	//   ....[72]....
        /*0930*/ 	.word	0x00015920


	//   ....[73]....
        /*0934*/ 	.word	0x000159d0


	//   ....[74]....
        /*0938*/ 	.word	0x00015a60


	//   ....[75]....
        /*093c*/ 	.word	0x00015a80


	//   ....[76]....
        /*0940*/ 	.word	0x00015b10


	//   ....[77]....
        /*0944*/ 	.word	0x00015b20


	//   ....[78]....
        /*0948*/ 	.word	0x000164b0


	//   ....[79]....
        /*094c*/ 	.word	0x00016540


	//   ....[80]....
        /*0950*/ 	.word	0x00016590


	//   ....[81]....
        /*0954*/ 	.word	0x000166c0


	//   ....[82]....
        /*0958*/ 	.word	0x00016830


	//   ....[83]....
        /*095c*/ 	.word	0x00016840


	//   ....[84]....
        /*0960*/ 	.word	0x000169a0


	//   ....[85]....
        /*0964*/ 	.word	0x000169b0


	//   ....[86]....
        /*0968*/ 	.word	0x0001a560


	//   ....[87]....
        /*096c*/ 	.word	0x0001a590


	//   ....[88]....
        /*0970*/ 	.word	0x0001a5f0


	//   ....[89]....
        /*0974*/ 	.word	0x0001a620


	//   ....[90]....
        /*0978*/ 	.word	0x0001a650


	//   ....[91]....
        /*097c*/ 	.word	0x0001a680


	//   ....[92]....
        /*0980*/ 	.word	0x0001a6b0


	//   ....[93]....
        /*0984*/ 	.word	0x0001a6e0


	//   ....[94]....
        /*0988*/ 	.word	0x0001a8a0


	//   ....[95]....
        /*098c*/ 	.word	0x0001a8d0


	//   ....[96]....
        /*0990*/ 	.word	0x0001a900


	//   ....[97]....
        /*0994*/ 	.word	0x0001a930


	//   ....[98]....
        /*0998*/ 	.word	0x0001a960


	//   ....[99]....
        /*099c*/ 	.word	0x0001a990


	//   ....[100]....
        /*09a0*/ 	.word	0x0001aa60


	//   ....[101]....
        /*09a4*/ 	.word	0x0001aa80


	//   ....[102]....
        /*09a8*/ 	.word	0x0001aa90


	//   ....[103]....
        /*09ac*/ 	.word	0x0001ab10


	//   ....[104]....
        /*09b0*/ 	.word	0x0001b650


	//   ....[105]....
        /*09b4*/ 	.word	0x0001bc10


	//   ....[106]....
        /*09b8*/ 	.word	0x0001bd90


	//   ....[107]....
        /*09bc*/ 	.word	0x0001bdf0


	//   ....[108]....
        /*09c0*/ 	.word	0x0001be80


	//   ....[109]....
        /*09c4*/ 	.word	0x0001bed0


	//   ....[110]....
        /*09c8*/ 	.word	0x0001c030


	//   ....[111]....
        /*09cc*/ 	.word	0x0001c0d0


	//   ....[112]....
        /*09d0*/ 	.word	0x0001c180


	//   ....[113]....
        /*09d4*/ 	.word	0x0001c260


	//   ....[114]....
        /*09d8*/ 	.word	0x0001c420


	//   ....[115]....
        /*09dc*/ 	.word	0x0001c500


	//   ....[116]....
        /*09e0*/ 	.word	0x0001c790


	//   ....[117]....
        /*09e4*/ 	.word	0x0001c890


	//   ....[118]....
        /*09e8*/ 	.word	0x0001ca60


	//   ....[119]....
        /*09ec*/ 	.word	0x0001cb20


	//   ....[120]....
        /*09f0*/ 	.word	0x0001cd40


	//   ....[121]....
        /*09f4*/ 	.word	0x0001cd90


	//   ....[122]....
        /*09f8*/ 	.word	0x0001d0c0


	//   ....[123]....
        /*09fc*/ 	.word	0x0001d160


	//   ....[124]....
        /*0a00*/ 	.word	0x0001d2f0


	//   ....[125]....
        /*0a04*/ 	.word	0x0001d370


	//   ....[126]....
        /*0a08*/ 	.word	0x0001d3f0


	//   ....[127]....
        /*0a0c*/ 	.word	0x0001d470


	//   ....[128]....
        /*0a10*/ 	.word	0x0001d4f0


	//   ....[129]....
        /*0a14*/ 	.word	0x0001d580


	//   ....[130]....
        /*0a18*/ 	.word	0x0001d620


	//   ....[131]....
        /*0a1c*/ 	.word	0x0001d6d0


	//   ....[132]....
        /*0a20*/ 	.word	0x0001d750


	//   ....[133]....
        /*0a24*/ 	.word	0x0001d7d0


	//   ....[134]....
        /*0a28*/ 	.word	0x0001d850


	//   ....[135]....
        /*0a2c*/ 	.word	0x0001d8e0


	//   ....[136]....
        /*0a30*/ 	.word	0x0001d960


	//   ....[137]....
        /*0a34*/ 	.word	0x0001da10


	//   ....[138]....
        /*0a38*/ 	.word	0x0001da60


	//   ....[139]....
        /*0a3c*/ 	.word	0x0001db20


	//   ....[140]....
        /*0a40*/ 	.word	0x0001dc50


	//----- nvinfo : EIATTR_REG_RECONFIG
	.align		4
.L_1065:
        /*0a44*/ 	.byte	0x01, 0x54
	.zero		2


	//----- nvinfo : EIATTR_SYSCALL_OFFSETS
	.align		4
        /*0a48*/ 	.byte	0x04, 0x46
        /*0a4a*/ 	.short	(.L_1067 - .L_1066)


	//   ....[0]....
.L_1066:
        /*0a4c*/ 	.word	0x00004110


	//   ....[1]....
        /*0a50*/ 	.word	0x00014a60


	//   ....[2]....
        /*0a54*/ 	.word	0x00014bb0


	//   ....[3]....
        /*0a58*/ 	.word	0x00014cb0


	//   ....[4]....
        /*0a5c*/ 	.word	0x000154f0


	//   ....[5]....
        /*0a60*/ 	.word	0x00015e30


	//----- nvinfo : EIATTR_MBARRIER_INSTR_OFFSETS
	.align		4
.L_1067:
        /*0a64*/ 	.byte	0x04, 0x39
        /*0a66*/ 	.short	(.L_1069 - .L_1068)


	//   ....[0]....
.L_1068:
        /*0a68*/ 	.word	0x00000280
        /*0a6c*/ 	.word	0x000000ff
        /*0a70*/ 	.word	0x00038800
        /*0a74*/ 	.short	0x0100
        /*0a76*/ 	.byte	0x08
	.zero		1


	//   ....[1]....
        /*0a78*/ 	.word	0x00000290
        /*0a7c*/ 	.word	0x000000ff
        /*0a80*/ 	.word	0x00038810
        /*0a84*/ 	.short	0x0100
        /*0a86*/ 	.byte	0x08
	.zero		1


	//   ....[2]....
        /*0a88*/ 	.word	0x000002a0
        /*0a8c*/ 	.word	0x000000ff
        /*0a90*/ 	.word	0x00038820
        /*0a94*/ 	.short	0x0100
        /*0a96*/ 	.byte	0x08
	.zero		1


	//   ....[3]....
        /*0a98*/ 	.word	0x00000350
        /*0a9c*/ 	.word	0x000000ff
        /*0aa0*/ 	.word	0x00038830
        /*0aa4*/ 	.short	0x0100
        /*0aa6*/ 	.byte	0x06
	.zero		1


	//   ....[4]....
        /*0aa8*/ 	.word	0x00000360
        /*0aac*/ 	.word	0x000000ff
        /*0ab0*/ 	.word	0x00038840
        /*0ab4*/ 	.short	0x0100
        /*0ab6*/ 	.byte	0x06
	.zero		1


	//   ....[5]....
        /*0ab8*/ 	.word	0x00000370
        /*0abc*/ 	.word	0x000000ff
        /*0ac0*/ 	.word	0x00038838
        /*0ac4*/ 	.short	0x0100
        /*0ac6*/ 	.byte	0x06
	.zero		1


	//   ....[6]....
        /*0ac8*/ 	.word	0x00000380
        /*0acc*/ 	.word	0x000000ff
        /*0ad0*/ 	.word	0x00038848
        /*0ad4*/ 	.short	0x0100
        /*0ad6*/ 	.byte	0x06
	.zero		1


	//   ....[7]....
        /*0ad8*/ 	.word	0x000004b0
        /*0adc*/ 	.word	0x000000ff
        /*0ae0*/ 	.word	0x00038850
        /*0ae4*/ 	.short	0x0100
        /*0ae6*/ 	.byte	0x08
	.zero		1


	//   ....[8]....
        /*0ae8*/ 	.word	0x000004c0
        /*0aec*/ 	.word	0x000000ff
        /*0af0*/ 	.word	0x00038860
        /*0af4*/ 	.short	0x0100
        /*0af6*/ 	.byte	0x08
	.zero		1


	//   ....[9]....
        /*0af8*/ 	.word	0x000004d0
        /*0afc*/ 	.word	0x000000ff
        /*0b00*/ 	.word	0x00038858
        /*0b04*/ 	.short	0x0100
        /*0b06*/ 	.byte	0x08
	.zero		1


	//   ....[10]....
        /*0b08*/ 	.word	0x000004e0
        /*0b0c*/ 	.word	0x000000ff
        /*0b10*/ 	.word	0x00038868
        /*0b14*/ 	.short	0x0100
        /*0b16*/ 	.byte	0x08
	.zero		1


	//   ....[11]....
        /*0b18*/ 	.word	0x000005d0
        /*0b1c*/ 	.word	0x000000ff
        /*0b20*/ 	.word	0x00038870
        /*0b24*/ 	.short	0x0100
        /*0b26*/ 	.byte	0x06
	.zero		1


	//   ....[12]....
        /*0b28*/ 	.word	0x000005e0
        /*0b2c*/ 	.word	0x000000ff
        /*0b30*/ 	.word	0x00038880
        /*0b34*/ 	.short	0x0100
        /*0b36*/ 	.byte	0x06
	.zero		1


	//   ....[13]....
        /*0b38*/ 	.word	0x000005f0
        /*0b3c*/ 	.word	0x000000ff
        /*0b40*/ 	.word	0x00038878
        /*0b44*/ 	.short	0x0100
        /*0b46*/ 	.byte	0x06
	.zero		1


	//   ....[14]....
        /*0b48*/ 	.word	0x00000600
        /*0b4c*/ 	.word	0x000000ff
        /*0b50*/ 	.word	0x00038888
        /*0b54*/ 	.short	0x0100
        /*0b56*/ 	.byte	0x06
	.zero		1


	//   ....[15]....
        /*0b58*/ 	.word	0x00000730
        /*0b5c*/ 	.word	0x000000ff
        /*0b60*/ 	.word	0x00038890
        /*0b64*/ 	.short	0x0100
        /*0b66*/ 	.byte	0x08
	.zero		1


	//   ....[16]....
        /*0b68*/ 	.word	0x00000740
        /*0b6c*/ 	.word	0x000000ff
        /*0b70*/ 	.word	0x000388a0
        /*0b74*/ 	.short	0x0100
        /*0b76*/ 	.byte	0x08
	.zero		1


	//   ....[17]....
        /*0b78*/ 	.word	0x00000750
        /*0b7c*/ 	.word	0x000000ff
        /*0b80*/ 	.word	0x00038898
        /*0b84*/ 	.short	0x0100
        /*0b86*/ 	.byte	0x08
	.zero		1


	//   ....[18]....
        /*0b88*/ 	.word	0x00000760
        /*0b8c*/ 	.word	0x000000ff
        /*0b90*/ 	.word	0x000388a8
        /*0b94*/ 	.short	0x0100
        /*0b96*/ 	.byte	0x08
	.zero		1


	//   ....[19]....
        /*0b98*/ 	.word	0x00000890
        /*0b9c*/ 	.word	0x000000ff
        /*0ba0*/ 	.word	0x000388b0
        /*0ba4*/ 	.short	0x0100
        /*0ba6*/ 	.byte	0x08
	.zero		1


	//   ....[20]....
        /*0ba8*/ 	.word	0x000008a0
        /*0bac*/ 	.word	0x000000ff
        /*0bb0*/ 	.word	0x000388c0
        /*0bb4*/ 	.short	0x0100
        /*0bb6*/ 	.byte	0x08
	.zero		1


	//   ....[21]....
        /*0bb8*/ 	.word	0x000008b0
        /*0bbc*/ 	.word	0x000000ff
        /*0bc0*/ 	.word	0x000388b8
        /*0bc4*/ 	.short	0x0100
        /*0bc6*/ 	.byte	0x08
	.zero		1


	//   ....[22]....
        /*0bc8*/ 	.word	0x000008c0
        /*0bcc*/ 	.word	0x000000ff
        /*0bd0*/ 	.word	0x000388c8
        /*0bd4*/ 	.short	0x0100
        /*0bd6*/ 	.byte	0x08
	.zero		1


	//   ....[23]....
        /*0bd8*/ 	.word	0x00002350
        /*0bdc*/ 	.word	0x00000004
        /*0be0*/ 	.word	0x00000000
        /*0be4*/ 	.short	0x0101
        /*0be6*/ 	.byte	0x3f
	.zero		1


	//   ....[24]....
        /*0be8*/ 	.word	0x00002e40
        /*0bec*/ 	.word	0x00000004
        /*0bf0*/ 	.word	0x00000000
        /*0bf4*/ 	.short	0x0101
        /*0bf6*/ 	.byte	0x3f
	.zero		1


	//   ....[25]....
        /*0bf8*/ 	.word	0x000041c0
        /*0bfc*/ 	.word	0x00000010
        /*0c00*/ 	.word	0x00038800
        /*0c04*/ 	.short	0x010a
        /*0c06*/ 	.byte	0x3f
	.zero		1


	//   ....[26]....
        /*0c08*/ 	.word	0x00004230
        /*0c0c*/ 	.word	0x00000009
        /*0c10*/ 	.word	0x00038830
        /*0c14*/ 	.short	0x010a
        /*0c16*/ 	.byte	0x3f
	.zero		1


	//   ....[27]....
        /*0c18*/ 	.word	0x000042a0
        /*0c1c*/ 	.word	0x00000009
        /*0c20*/ 	.word	0x00038830
        /*0c24*/ 	.short	0x010a
        /*0c26*/ 	.byte	0x3f
	.zero		1


	//   ....[28]....
        /*0c28*/ 	.word	0x00004520
        /*0c2c*/ 	.word	0x00000010
        /*0c30*/ 	.word	0x00038810
        /*0c34*/ 	.short	0x010a
        /*0c36*/ 	.byte	0x3f
	.zero		1


	//   ....[29]....
        /*0c38*/ 	.word	0x00004560
        /*0c3c*/ 	.word	0x00000009
        /*0c40*/ 	.word	0x00038850
        /*0c44*/ 	.short	0x010a
        /*0c46*/ 	.byte	0x3f
	.zero		1


	//   ....[30]....
        /*0c48*/ 	.word	0x00004630
        /*0c4c*/ 	.word	0x00000009
        /*0c50*/ 	.word	0x00038850
        /*0c54*/ 	.short	0x010a
        /*0c56*/ 	.byte	0x3f
	.zero		1


	//   ....[31]....
        /*0c58*/ 	.word	0x00006a90
        /*0c5c*/ 	.word	0x00000006
        /*0c60*/ 	.word	0x00000000
        /*0c64*/ 	.short	0x0101
        /*0c66*/ 	.byte	0x3f
	.zero		1


	//   ....[32]....
        /*0c68*/ 	.word	0x00007190
        /*0c6c*/ 	.word	0x00000009
        /*0c70*/ 	.word	0x00000000
        /*0c74*/ 	.short	0x0101
        /*0c76*/ 	.byte	0x3f
	.zero		1


	//   ....[33]....
        /*0c78*/ 	.word	0x000072b0
        /*0c7c*/ 	.word	0x00000009
        /*0c80*/ 	.word	0x00038830
        /*0c84*/ 	.short	0x010a
        /*0c86*/ 	.byte	0x3f
	.zero		1


	//   ....[34]....
        /*0c88*/ 	.word	0x00007300
        /*0c8c*/ 	.word	0x00000009
        /*0c90*/ 	.word	0x00038830
        /*0c94*/ 	.short	0x010a
        /*0c96*/ 	.byte	0x3f
	.zero		1


	//   ....[35]....
        /*0c98*/ 	.word	0x00007480
        /*0c9c*/ 	.word	0x00000009
        /*0ca0*/ 	.word	0x00038850
        /*0ca4*/ 	.short	0x010a
        /*0ca6*/ 	.byte	0x3f
	.zero		1


	//   ....[36]....
        /*0ca8*/ 	.word	0x000074c0
        /*0cac*/ 	.word	0x00000009
        /*0cb0*/ 	.word	0x00038850
        /*0cb4*/ 	.short	0x010a
        /*0cb6*/ 	.byte	0x3f
	.zero		1


	//   ....[37]....
        /*0cb8*/ 	.word	0x00009800
        /*0cbc*/ 	.word	0x0000000b
        /*0cc0*/ 	.word	0x00000000
        /*0cc4*/ 	.short	0x0101
        /*0cc6*/ 	.byte	0x3f
	.zero		1


	//   ....[38]....
        /*0cc8*/ 	.word	0x0000a7d0
        /*0ccc*/ 	.word	0x00000009
        /*0cd0*/ 	.word	0x00000000
        /*0cd4*/ 	.short	0x0101
        /*0cd6*/ 	.byte	0x3f
	.zero		1


	//   ....[39]....
        /*0cd8*/ 	.word	0x0000a920
        /*0cdc*/ 	.word	0x00000009
        /*0ce0*/ 	.word	0x00038830
        /*0ce4*/ 	.short	0x010a
        /*0ce6*/ 	.byte	0x3f
	.zero		1


	//   ....[40]....
        /*0ce8*/ 	.word	0x0000a970
        /*0cec*/ 	.word	0x00000009
        /*0cf0*/ 	.word	0x00038830
        /*0cf4*/ 	.short	0x010a
        /*0cf6*/ 	.byte	0x3f
	.zero		1


	//   ....[41]....
        /*0cf8*/ 	.word	0x0000aaf0
        /*0cfc*/ 	.word	0x00000009
        /*0d00*/ 	.word	0x00038850
        /*0d04*/ 	.short	0x010a
        /*0d06*/ 	.byte	0x3f
	.zero		1


	//   ....[42]....
        /*0d08*/ 	.word	0x0000ab30
        /*0d0c*/ 	.word	0x00000009
        /*0d10*/ 	.word	0x00038850
        /*0d14*/ 	.short	0x010a
        /*0d16*/ 	.byte	0x3f
	.zero		1


	//   ....[43]....
        /*0d18*/ 	.word	0x0000cd10
        /*0d1c*/ 	.word	0x00000099
        /*0d20*/ 	.word	0x00000000
        /*0d24*/ 	.short	0x0101
        /*0d26*/ 	.byte	0x3f
	.zero		1


	//   ....[44]....
        /*0d28*/ 	.word	0x0000d940
        /*0d2c*/ 	.word	0x00000009
        /*0d30*/ 	.word	0x00000000
        /*0d34*/ 	.short	0x0101
        /*0d36*/ 	.byte	0x3f
	.zero		1


	//   ....[45]....
        /*0d38*/ 	.word	0x000101e0
        /*0d3c*/ 	.word	0x00000008
        /*0d40*/ 	.word	0x00000000
        /*0d44*/ 	.short	0x0101
        /*0d46*/ 	.byte	0x3f
	.zero		1


	//   ....[46]....
        /*0d48*/ 	.word	0x00010ad0
        /*0d4c*/ 	.word	0x00000008
        /*0d50*/ 	.word	0x00000000
        /*0d54*/ 	.short	0x0101
        /*0d56*/ 	.byte	0x3f
	.zero		1


	//   ....[47]....
        /*0d58*/ 	.word	0x000150a0
        /*0d5c*/ 	.word	0x00000000
        /*0d60*/ 	.word	0x00038840
        /*0d64*/ 	.short	0x010a
        /*0d66*/ 	.byte	0x3f
	.zero		1


	//   ....[48]....
        /*0d68*/ 	.word	0x00015be0
        /*0d6c*/ 	.word	0x00000012
        /*0d70*/ 	.word	0x00038800
        /*0d74*/ 	.short	0x0107
        /*0d76*/ 	.byte	0x3f
	.zero		1


	//   ....[49]....
        /*0d78*/ 	.word	0x00015c80
        /*0d7c*/ 	.word	0x00000012
        /*0d80*/ 	.word	0x00038800
        /*0d84*/ 	.short	0x0101
        /*0d86*/ 	.byte	0x3f
	.zero		1


	//   ....[50]....
        /*0d88*/ 	.word	0x00016bb0
        /*0d8c*/ 	.word	0x00000012
        /*0d90*/ 	.word	0x00038810
        /*0d94*/ 	.short	0x0107
        /*0d96*/ 	.byte	0x3f
	.zero		1


	//   ....[51]....
        /*0d98*/ 	.word	0x00016cb0
        /*0d9c*/ 	.word	0x00000012
        /*0da0*/ 	.word	0x00038810
        /*0da4*/ 	.short	0x0101
        /*0da6*/ 	.byte	0x3f
	.zero		1


	//   ....[52]....
        /*0da8*/ 	.word	0x00016cd0
        /*0dac*/ 	.word	0x00000012
        /*0db0*/ 	.word	0x00038820
        /*0db4*/ 	.short	0x010a
        /*0db6*/ 	.byte	0x3f
	.zero		1


	//   ....[53]....
        /*0db8*/ 	.word	0x00016db0
        /*0dbc*/ 	.word	0x00000000
        /*0dc0*/ 	.word	0x00038860
        /*0dc4*/ 	.short	0x010a
        /*0dc6*/ 	.byte	0x3f
	.zero		1


	//   ....[54]....
        /*0dc8*/ 	.word	0x00017a40
        /*0dcc*/ 	.word	0x00000003
        /*0dd0*/ 	.word	0x00038840
        /*0dd4*/ 	.short	0x010a
        /*0dd6*/ 	.byte	0x3f
	.zero		1


	//   ....[55]....
        /*0dd8*/ 	.word	0x00017ca0
        /*0ddc*/ 	.word	0x00000003
        /*0de0*/ 	.word	0x00038860
        /*0de4*/ 	.short	0x010a
        /*0de6*/ 	.byte	0x3f
	.zero		1


	//   ....[56]....
        /*0de8*/ 	.word	0x00018860
        /*0dec*/ 	.word	0x00000004
        /*0df0*/ 	.word	0x00038840
        /*0df4*/ 	.short	0x010a
        /*0df6*/ 	.byte	0x3f
	.zero		1


	//   ....[57]....
        /*0df8*/ 	.word	0x00018ab0
        /*0dfc*/ 	.word	0x00000004
        /*0e00*/ 	.word	0x00038860
        /*0e04*/ 	.short	0x010a
        /*0e06*/ 	.byte	0x3f
	.zero		1


	//   ....[58]....
        /*0e08*/ 	.word	0x000195f0
        /*0e0c*/ 	.word	0x00000004
        /*0e10*/ 	.word	0x00038840
        /*0e14*/ 	.short	0x010a
        /*0e16*/ 	.byte	0x3f
	.zero		1


	//   ....[59]....
        /*0e18*/ 	.word	0x00019850
        /*0e1c*/ 	.word	0x00000004
        /*0e20*/ 	.word	0x00038860
        /*0e24*/ 	.short	0x010a
        /*0e26*/ 	.byte	0x3f
	.zero		1


	//   ....[60]....
        /*0e28*/ 	.word	0x0001b5d0
        /*0e2c*/ 	.word	0x00000000
        /*0e30*/ 	.word	0x00038820
        /*0e34*/ 	.short	0x010a
        /*0e36*/ 	.byte	0x3f
	.zero		1


	//   ....[61]....
        /*0e38*/ 	.word	0x0001b790
        /*0e3c*/ 	.word	0x00000006
        /*0e40*/ 	.word	0x00000000
        /*0e44*/ 	.short	0x010a
        /*0e46*/ 	.byte	0x3f
	.zero		1


	//   ....[62]....
        /*0e48*/ 	.word	0x0001b800
        /*0e4c*/ 	.word	0x00000007
        /*0e50*/ 	.word	0x00000000
        /*0e54*/ 	.short	0x010a
        /*0e56*/ 	.byte	0x3f
	.zero		1


	//   ....[63]....
        /*0e58*/ 	.word	0x0001b870
        /*0e5c*/ 	.word	0x00000004
        /*0e60*/ 	.word	0x00000000
        /*0e64*/ 	.short	0x010a
        /*0e66*/ 	.byte	0x3f
	.zero		1


	//   ....[64]....
        /*0e68*/ 	.word	0x0001b8a0
        /*0e6c*/ 	.word	0x00000003
        /*0e70*/ 	.word	0x00000000
        /*0e74*/ 	.short	0x010a
        /*0e76*/ 	.byte	0x3f
	.zero		1


	//   ....[65]....
        /*0e78*/ 	.word	0x0001b900
        /*0e7c*/ 	.word	0x00000010
        /*0e80*/ 	.word	0x00038800
        /*0e84*/ 	.short	0x010a
        /*0e86*/ 	.byte	0x3f
	.zero		1


	//   ....[66]....
        /*0e88*/ 	.word	0x0001b950
        /*0e8c*/ 	.word	0x00000009
        /*0e90*/ 	.word	0x00038830
        /*0e94*/ 	.short	0x010a
        /*0e96*/ 	.byte	0x3f
	.zero		1


	//   ....[67]....
        /*0e98*/ 	.word	0x0001b9a0
        /*0e9c*/ 	.word	0x00000010
        /*0ea0*/ 	.word	0x00038810
        /*0ea4*/ 	.short	0x010a
        /*0ea6*/ 	.byte	0x3f
	.zero		1


	//   ....[68]....
        /*0ea8*/ 	.word	0x0001b9f0
        /*0eac*/ 	.word	0x00000009
        /*0eb0*/ 	.word	0x00038850
        /*0eb4*/ 	.short	0x010a
        /*0eb6*/ 	.byte	0x3f
	.zero		1


	//   ....[69]....
        /*0eb8*/ 	.word	0x0001ba40
        /*0ebc*/ 	.word	0x00000009
        /*0ec0*/ 	.word	0x00038830
        /*0ec4*/ 	.short	0x010a
        /*0ec6*/ 	.byte	0x3f
	.zero		1


	//   ....[70]....
        /*0ec8*/ 	.word	0x0001ba90
        /*0ecc*/ 	.word	0x00000009
        /*0ed0*/ 	.word	0x00038850
        /*0ed4*/ 	.short	0x010a
        /*0ed6*/ 	.byte	0x3f
	.zero		1


	//   ....[71]....
        /*0ed8*/ 	.word	0x0001bae0
        /*0edc*/ 	.word	0x00000009
        /*0ee0*/ 	.word	0x00038830
        /*0ee4*/ 	.short	0x010a
        /*0ee6*/ 	.byte	0x3f
	.zero		1


	//   ....[72]....
        /*0ee8*/ 	.word	0x0001bb30
        /*0eec*/ 	.word	0x00000009
        /*0ef0*/ 	.word	0x00038850
        /*0ef4*/ 	.short	0x010a
        /*0ef6*/ 	.byte	0x3f
	.zero		1


	//   ....[73]....
        /*0ef8*/ 	.word	0x0001bcd0
        /*0efc*/ 	.word	0x00000000
        /*0f00*/ 	.word	0x00038840
        /*0f04*/ 	.short	0x010a
        /*0f06*/ 	.byte	0x3f
	.zero		1


	//   ....[74]....
        /*0f08*/ 	.word	0x0001cdd0
        /*0f0c*/ 	.word	0x00000012
        /*0f10*/ 	.word	0x00038820
        /*0f14*/ 	.short	0x010a
        /*0f16*/ 	.byte	0x3f
	.zero		1


	//   ....[75]....
        /*0f18*/ 	.word	0x0001ce20
        /*0f1c*/ 	.word	0x00000000
        /*0f20*/ 	.word	0x00038860
        /*0f24*/ 	.short	0x010a
        /*0f26*/ 	.byte	0x3f
	.zero		1


	//   ....[76]....
        /*0f28*/ 	.word	0x0001ce70
        /*0f2c*/ 	.word	0x00000003
        /*0f30*/ 	.word	0x00038840
        /*0f34*/ 	.short	0x010a
        /*0f36*/ 	.byte	0x3f
	.zero		1


	//   ....[77]....
        /*0f38*/ 	.word	0x0001cec0
        /*0f3c*/ 	.word	0x00000003
        /*0f40*/ 	.word	0x00038860
        /*0f44*/ 	.short	0x010a
        /*0f46*/ 	.byte	0x3f
	.zero		1


	//   ....[78]....
        /*0f48*/ 	.word	0x0001cf10
        /*0f4c*/ 	.word	0x00000004
        /*0f50*/ 	.word	0x00038840
        /*0f54*/ 	.short	0x010a
        /*0f56*/ 	.byte	0x3f
	.zero		1


	//   ....[79]....
        /*0f58*/ 	.word	0x0001cf60
        /*0f5c*/ 	.word	0x00000004
        /*0f60*/ 	.word	0x00038860
        /*0f64*/ 	.short	0x010a
        /*0f66*/ 	.byte	0x3f
	.zero		1


	//   ....[80]....
        /*0f68*/ 	.word	0x0001cfb0
        /*0f6c*/ 	.word	0x00000004
        /*0f70*/ 	.word	0x00038840
        /*0f74*/ 	.short	0x010a
        /*0f76*/ 	.byte	0x3f
	.zero		1


	//   ....[81]....
        /*0f78*/ 	.word	0x0001d000
        /*0f7c*/ 	.word	0x00000004
        /*0f80*/ 	.word	0x00038860
        /*0f84*/ 	.short	0x010a
        /*0f86*/ 	.byte	0x3f
	.zero		1


	//   ....[82]....
        /*0f88*/ 	.word	0x0001db70
        /*0f8c*/ 	.word	0x00000000
        /*0f90*/ 	.word	0x00038820
        /*0f94*/ 	.short	0x010a
        /*0f96*/ 	.byte	0x3f
	.zero		1


	//   ....[83]....
        /*0f98*/ 	.word	0x0001dd10
        /*0f9c*/ 	.word	0x00000006
        /*0fa0*/ 	.word	0x00000000
        /*0fa4*/ 	.short	0x010a
        /*0fa6*/ 	.byte	0x3f
	.zero		1


	//   ....[84]....
        /*0fa8*/ 	.word	0x0001dd60
        /*0fac*/ 	.word	0x00000007
        /*0fb0*/ 	.word	0x00000000
        /*0fb4*/ 	.short	0x010a
        /*0fb6*/ 	.byte	0x3f
	.zero		1


	//   ....[85]....
        /*0fb8*/ 	.word	0x0001ddb0
        /*0fbc*/ 	.word	0x00000004
        /*0fc0*/ 	.word	0x00000000
        /*0fc4*/ 	.short	0x010a
        /*0fc6*/ 	.byte	0x3f
	.zero		1


	//----- nvinfo : EIATTR_NUM_MBARRIERS
	.align		4
.L_1069:
        /*0fc8*/ 	.byte	0x03, 0x38
        /*0fca*/ 	.short	0x0017


	//----- nvinfo : EIATTR_EXIT_INSTR_OFFSETS
	.align		4
        /*0fcc*/ 	.byte	0x04, 0x1c
        /*0fce*/ 	.short	(.L_1071 - .L_1070)


	//   ....[0]....
.L_1070:
        /*0fd0*/ 	.word	0x00000a70


	//   ....[1]....
        /*0fd4*/ 	.word	0x00012c90


	//   ....[2]....
        /*0fd8*/ 	.word	0x0001b8f0


	//----- nvinfo : EIATTR_MAX_THREADS
	.align		4
.L_1071:
        /*0fdc*/ 	.byte	0x04, 0x05
        /*0fde*/ 	.short	(.L_1073 - .L_1072)
.L_1072:
        /*0fe0*/ 	.word	0x00000180
        /*0fe4*/ 	.word	0x00000001
        /*0fe8*/ 	.word	0x00000001


	//----- nvinfo : EIATTR_CRS_STACK_SIZE
	.align		4
.L_1073:
        /*0fec*/ 	.byte	0x04, 0x1e
        /*0fee*/ 	.short	(.L_1075 - .L_1074)
.L_1074:
        /*0ff0*/ 	.word	0x00000000


	//----- nvinfo : EIATTR_CBANK_PARAM_SIZE
	.align		4
.L_1075:
        /*0ff4*/ 	.byte	0x03, 0x19
        /*0ff6*/ 	.short	0x0bf0


	//----- nvinfo : EIATTR_PARAM_CBANK
	.align		4
        /*0ff8*/ 	.byte	0x04, 0x0a
        /*0ffa*/ 	.short	(.L_1077 - .L_1076)
	.align		4
.L_1076:
        /*0ffc*/ 	.word	index@(.nv.constant0._ZN7cutlass13device_kernelIN5flash11enable_sm90INS1_16FlashAttnFwdSm90INS1_25CollectiveMainloopFwdSm90ILi2EN4cute5tupleIJNS5_1CILi1EEES8_S8_EEENS6_IJNS7_ILi64EEESA_SA_EEELi512ENS_10bfloat16_tEfNS_4arch4Sm90ELb1ELb0ELb1ELb1ELb0ELb0ELb1ELb0ELb0ELb1ELb1ELb0EEENS1_21CollectiveEpilogueFwdINS6_IJSA_NS7_ILi512EEESA_EEES9_SC_SE_Li256ELb1ELb1ELb1ELb0EEENS1_36VarlenDynamicPersistentTileSchedulerILi64ELi64ELi256ELi128ELb1ELb1ELb1ELb1ELb1ELb1EEEEEEEEEvNT_6ParamsE)
        /*1000*/ 	.short	0x0210
        /*1002*/ 	.short	0x0bf0


	//----- nvinfo : EIATTR_SW_WAR
	.align		4
.L_1077:
        /*1004*/ 	.byte	0x04, 0x36
        /*1006*/ 	.short	(.L_1079 - .L_1078)
.L_1078:
        /*1008*/ 	.word	0x00000008
.L_1079:


//--------------------- .nv.info._ZN7cutlass13device_kernelIN5flash11enable_sm90INS1_16FlashAttnFwdSm90INS1_25CollectiveMainloopFwdSm90ILi2EN4cute5tupleIJNS5_1CILi1EEES8_S8_EEENS6_IJNS7_ILi64EEESA_SA_EEELi512ENS_10bfloat16_tEfNS_4arch4Sm90ELb1ELb0ELb1ELb1ELb0ELb1ELb1ELb0ELb0ELb1ELb1ELb0EEENS1_21CollectiveEpilogueFwdINS6_IJSA_NS7_ILi512EEESA_EEES9_SC_SE_Li256ELb1ELb1ELb1ELb0EEENS1_36VarlenDynamicPersistentTileSchedulerILi64ELi64ELi256ELi128ELb1ELb1ELb1ELb1ELb1ELb1EEEEEEEEEvNT_6ParamsE --------------------------
	.section	.nv.info._ZN7cutlass13device_kernelIN5flash11enable_sm90INS1_16FlashAttnFwdSm90INS1_25CollectiveMainloopFwdSm90ILi2EN4cute5tupleIJNS5_1CILi1EEES8_S8_EEENS6_IJNS7_ILi64EEESA_SA_EEELi512ENS_10bfloat16_tEfNS_4arch4Sm90ELb1ELb0ELb1ELb1ELb0ELb1ELb1ELb0ELb0ELb1ELb1ELb0EEENS1_21CollectiveEpilogueFwdINS6_IJSA_NS7_ILi512EEESA_EEES9_SC_SE_Li256ELb1ELb1ELb1ELb0EEENS1_36VarlenDynamicPersistentTileSchedulerILi64ELi64ELi256ELi128ELb1ELb1ELb1ELb1ELb1ELb1EEEEEEEEEvNT_6ParamsE,"",@"SHT_CUDA_INFO"
	.sectionflags	@""
	.align	4


	//----- nvinfo : EIATTR_CUDA_API_VERSION
	.align		4
        /*0000*/ 	.byte	0x04, 0x37
        /*0002*/ 	.short	(.L_1081 - .L_1080)
.L_1080:
        /*0004*/ 	.word	0x00000082


	//----- nvinfo : EIATTR_KPARAM_INFO
	.align		4
.L_1081:
        /*0008*/ 	.byte	0x04, 0x17
        /*000a*/ 	.short	(.L_1083 - .L_1082)
.L_1082:
        /*000c*/ 	.word	0x00000000
        /*0010*/ 	.short	0x0000
        /*0012*/ 	.short	0x0070
        /*0014*/ 	.byte	0x00, 0xf0, 0x01, 0x2e


	//----- nvinfo : EIATTR_SPARSE_MMA_MASK
	.align		4
.L_1083:
        /*0018*/ 	.byte	0x03, 0x50
        /*001a*/ 	.short	0x0000


	//----- nvinfo : EIATTR_MAXREG_COUNT
	.align		4
        /*001c*/ 	.byte	0x03, 0x1b
        /*001e*/ 	.short	0x00a8


	//----- nvinfo : EIATTR_NUM_BARRIERS
	.align		4
        /*0020*/ 	.byte	0x02, 0x4c
        /*0022*/ 	.byte	0x10
	.zero		1


	//----- nvinfo : EIATTR_EXTERNS
	.align		4
        /*0024*/ 	.byte	0x04, 0x0f
        /*0026*/ 	.short	(.L_1085 - .L_1084)


	//   ....[0]....
	.align		4
.L_1084:
        /*0028*/ 	.word	index@(__assertfail)


	//----- nvinfo : EIATTR_ANNOTATIONS
	.align		4
.L_1085:
        /*002c*/ 	.byte	0x04, 0x55
        /*002e*/ 	.short	(.L_1087 - .L_1086)


	//   ....[0]....
.L_1086:
        /* <DEDUP_REMOVED lines=104> */


	//----- nvinfo : EIATTR_MERCURY_ISA_VERSION
	.align		4
.L_1087:
        /*0698*/ 	.byte	0x03, 0x5f
        /*069a*/ 	.short	0x0101


	//----- nvinfo : EIATTR_UNUSED_LOAD_BYTE_OFFSET
	.align		4
        /*069c*/ 	.byte	0x04, 0x44
        /*069e*/ 	.short	(.L_1089 - .L_1088)


	//   ....[0]....
.L_1088:
        /*06a0*/ 	.word	0x00000ab0
        /*06a4*/ 	.word	0x0000fff0


	//   ....[1]....
        /*06a8*/ 	.word	0x00015660
        /*06ac*/ 	.word	0x0000fff0


	//----- nvinfo : EIATTR_INT_WARP_WIDE_INSTR_OFFSETS
	.align		4
.L_1089:
        /*06b0*/ 	.byte	0x04, 0x31
        /*06b2*/ 	.short	(.L_1091 - .L_1090)


	//   ....[0]....
.L_1090:
        /*06b4*/ 	.word	0x00000190


	//   ....[1]....
        /*06b8*/ 	.word	0x000001d0


	//   ....[2]....
        /*06bc*/ 	.word	0x00000240


	//   ....[3]....
        /*06c0*/ 	.word	0x00000250


	//   ....[4]....
        /*06c4*/ 	.word	0x0001dc40


	//   ....[5]....
        /*06c8*/ 	.word	0x0001dca0


	//   ....[6]....
        /*06cc*/ 	.word	0x00023630


	//   ....[7]....
        /*06d0*/ 	.word	0x00023690


	//----- nvinfo : EIATTR_COOP_GROUP_MASK_REGIDS
	.align		4
.L_1091:
        /*06d4*/ 	.byte	0x04, 0x29
        /*06d6*/ 	.short	(.L_1093 - .L_1092)


	//   ....[0]....
.L_1092:
        /*06d8*/ 	.word	0xffffffff


	//   ....[1]....
        /*06dc*/ 	.word	0xffffffff


	//   ....[2]....
        /*06e0*/ 	.word	0xffffffff


	//   ....[3]....
        /*06e4*/ 	.word	0xffffffff


	//   ....[4]....
        /*06e8*/ 	.word	0xffffffff


	//   ....[5]....
        /*06ec*/ 	.word	0xffffffff


	//   ....[6]....
        /*06f0*/ 	.word	0xffffffff


	//   ....[7]....
        /*06f4*/ 	.word	0xffffffff


	//   ....[8]....
        /*06f8*/ 	.word	0xffffffff


	//   ....[9]....
        /*06fc*/ 	.word	0xffffffff


	//   ....[10]....
        /*0700*/ 	.word	0xffffffff


	//   ....[11]....
        /*0704*/ 	.word	0xffffffff


	//   ....[12]....
        /*0708*/ 	.word	0xffffffff


	//   ....[13]....
        /*070c*/ 	.word	0xffffffff


	//   ....[14]....
        /*0710*/ 	.word	0xffffffff


	//   ....[15]....
        /*0714*/ 	.word	0xffffffff


	//   ....[16]....
        /*0718*/ 	.word	0xffffffff


	//   ....[17]....
        /*071c*/ 	.word	0xffffffff


	//   ....[18]....
        /*0720*/ 	.word	0xffffffff


	//   ....[19]....
        /*0724*/ 	.word	0xffffffff


	//   ....[20]....
        /*0728*/ 	.word	0xffffffff


	//   ....[21]....
        /*072c*/ 	.word	0xffffffff


	//   ....[22]....
        /*0730*/ 	.word	0xffffffff


	//   ....[23]....
        /*0734*/ 	.word	0xffffffff


	//   ....[24]....
        /*0738*/ 	.word	0xffffffff


	//   ....[25]....
        /*073c*/ 	.word	0xffffffff


	//   ....[26]....
        /*0740*/ 	.word	0xffffffff


	//   ....[27]....
        /*0744*/ 	.word	0xffffffff


	//   ....[28]....
        /*0748*/ 	.word	0xffffffff


	//   ....[29]....
        /*074c*/ 	.word	0xffffffff


	//   ....[30]....
        /*0750*/ 	.word	0xffffffff


	//   ....[31]....
        /*0754*/ 	.word	0xffffffff


	//   ....[32]....
        /*0758*/ 	.word	0xffffffff


	//   ....[33]....
        /*075c*/ 	.word	0xffffffff


	//   ....[34]....
        /*0760*/ 	.word	0xffffffff


	//   ....[35]....
        /*0764*/ 	.word	0xffffffff


	//   ....[36]....
        /*0768*/ 	.word	0xffffffff


	//   ....[37]....
        /*076c*/ 	.word	0xffffffff


	//   ....[38]....
        /*0770*/ 	.word	0xffffffff


	//   ....[39]....
        /*0774*/ 	.word	0xffffffff


	//   ....[40]....
        /*0778*/ 	.word	0xffffffff


	//   ....[41]....
        /*077c*/ 	.word	0xffffffff


	//   ....[42]....
        /*0780*/ 	.word	0xffffffff


	//   ....[43]....
        /*0784*/ 	.word	0xffffffff


	//   ....[44]....
        /*0788*/ 	.word	0xffffffff


	//   ....[45]....
        /*078c*/ 	.word	0xffffffff


	//   ....[46]....
        /*0790*/ 	.word	0xffffffff


	//   ....[47]....
        /*0794*/ 	.word	0xffffffff


	//   ....[48]....
        /*0798*/ 	.word	0xffffffff


	//   ....[49]....
        /*079c*/ 	.word	0xffffffff


	//   ....[50]....
        /*07a0*/ 	.word	0xffffffff


	//   ....[51]....
        /*07a4*/ 	.word	0xffffffff


	//   ....[52]....
        /*07a8*/ 	.word	0xffffffff


	//   ....[53]....
        /*07ac*/ 	.word	0xffffffff


	//   ....[54]....
        /*07b0*/ 	.word	0xffffffff


	//   ....[55]....
        /*07b4*/ 	.word	0xffffffff


	//   ....[56]....
        /*07b8*/ 	.word	0xffffffff


	//   ....[57]....
        /*07bc*/ 	.word	0xffffffff


	//   ....[58]....
        /*07c0*/ 	.word	0xffffffff


	//   ....[59]....
        /*07c4*/ 	.word	0xffffffff


	//   ....[60]....
        /*07c8*/ 	.word	0xffffffff


	//   ....[61]....
        /*07cc*/ 	.word	0xffffffff


	//   ....[62]....
        /*07d0*/ 	.word	0xffffffff


	//   ....[63]....
        /*07d4*/ 	.word	0xffffffff


	//   ....[64]....
        /*07d8*/ 	.word	0xffffffff


	//   ....[65]....
        /*07dc*/ 	.word	0xffffffff


	//   ....[66]....
        /*07e0*/ 	.word	0xffffffff


	//   ....[67]....
        /*07e4*/ 	.word	0xffffffff


	//   ....[68]....
        /*07e8*/ 	.word	0xffffffff


	//   ....[69]....
        /*07ec*/ 	.word	0xffffffff


	//   ....[70]....
        /*07f0*/ 	.word	0xffffffff


	//   ....[71]....
        /*07f4*/ 	.word	0xffffffff


	//   ....[72]....
        /*07f8*/ 	.word	0xffffffff


	//   ....[73]....
        /*07fc*/ 	.word	0xffffffff


	//   ....[74]....
        /*0800*/ 	.word	0xffffffff


	//   ....[75]....
        /*0804*/ 	.word	0xffffffff


	//   ....[76]....
        /*0808*/ 	.word	0xffffffff


	//   ....[77]....
        /*080c*/ 	.word	0xffffffff


	//   ....[78]....
        /*0810*/ 	.word	0xffffffff


	//   ....[79]....
        /*0814*/ 	.word	0xffffffff


	//   ....[80]....
        /*0818*/ 	.word	0xffffffff


	//   ....[81]....
        /*081c*/ 	.word	0xffffffff


	//   ....[82]....
        /*0820*/ 	.word	0xffffffff


	//   ....[83]....
        /*0824*/ 	.word	0xffffffff


	//   ....[84]....
        /*0828*/ 	.word	0xffffffff


	//   ....[85]....
        /*082c*/ 	.word	0xffffffff


	//   ....[86]....
        /*0830*/ 	.word	0xffffffff


	//   ....[87]....
        /*0834*/ 	.word	0xffffffff


	//   ....[88]....
        /*0838*/ 	.word	0xffffffff


	//   ....[89]....
        /*083c*/ 	.word	0xffffffff


	//   ....[90]....
        /*0840*/ 	.word	0xffffffff


	//   ....[91]....
        /*0844*/ 	.word	0xffffffff


	//   ....[92]....
        /*0848*/ 	.word	0xffffffff


	//   ....[93]....
        /*084c*/ 	.word	0xffffffff


	//   ....[94]....
        /*0850*/ 	.word	0xffffffff


	//   ....[95]....
        /*0854*/ 	.word	0xffffffff


	//   ....[96]....
        /*0858*/ 	.word	0xffffffff


	//   ....[97]....
        /*085c*/ 	.word	0xffffffff


	//   ....[98]....
        /*0860*/ 	.word	0xffffffff


	//   ....[99]....
        /*0864*/ 	.word	0xffffffff


	//   ....[100]....
        /*0868*/ 	.word	0xffffffff


	//   ....[101]....
        /*086c*/ 	.word	0xffffffff


	//   ....[102]....
        /*0870*/ 	.word	0xffffffff


	//   ....[103]....
        /*0874*/ 	.word	0xffffffff


	//   ....[104]....
        /*0878*/ 	.word	0xffffffff


	//   ....[105]....
        /*087c*/ 	.word	0xffffffff


	//   ....[106]....
        /*0880*/ 	.word	0xffffffff


	//   ....[107]....
        /*0884*/ 	.word	0xffffffff


	//   ....[108]....
        /*0888*/ 	.word	0xffffffff


	//   ....[109]....
        /*088c*/ 	.word	0xffffffff


	//   ....[110]....
        /*0890*/ 	.word	0xffffffff


	//   ....[111]....
        /*0894*/ 	.word	0xffffffff


	//   ....[112]....
        /*0898*/ 	.word	0xffffffff


	//   ....[113]....
        /*089c*/ 	.word	0xffffffff


	//   ....[114]....
        /*08a0*/ 	.word	0xffffffff


	//   ....[115]....
        /*08a4*/ 	.word	0xffffffff


	//   ....[116]....
        /*08a8*/ 	.word	0xffffffff


	//   ....[117]....
        /*08ac*/ 	.word	0xffffffff


	//   ....[118]....
        /*08b0*/ 	.word	0xffffffff


	//   ....[119]....
        /*08b4*/ 	.word	0xffffffff


	//   ....[120]....
        /*08b8*/ 	.word	0xffffffff


	//   ....[121]....
        /*08bc*/ 	.word	0xffffffff


	//   ....[122]....
        /*08c0*/ 	.word	0x0500000f


	//   ....[123]....
        /*08c4*/ 	.word	0x0500000f


	//   ....[124]....
        /*08c8*/ 	.word	0x0500000f


	//   ....[125]....
        /*08cc*/ 	.word	0x0500000f


	//   ....[126]....
        /*08d0*/ 	.word	0x0500000f


	//   ....[127]....
        /*08d4*/ 	.word	0x0500000f


	//   ....[128]....
        /*08d8*/ 	.word	0x0500000f


	//   ....[129]....
        /*08dc*/ 	.word	0x0500000f


	//   ....[130]....
        /*08e0*/ 	.word	0x0500000f


	//   ....[131]....
        /*08e4*/ 	.word	0x0500000f


	//   ....[132]....
        /*08e8*/ 	.word	0x0500000f


	//   ....[133]....
        /*08ec*/ 	.word	0x0500000f


	//   ....[134]....
        /*08f0*/ 	.word	0x0500000f


	//   ....[135]....
        /*08f4*/ 	.word	0x0500000f


	//   ....[136]....
        /*08f8*/ 	.word	0x0500000f


	//   ....[137]....
        /*08fc*/ 	.word	0x0500000f


	//   ....[138]....
        /*0900*/ 	.word	0x0500000f


	//   ....[139]....
        /*0904*/ 	.word	0x0500000f


	//   ....[140]....
        /*0908*/ 	.word	0x0500000f


	//   ....[141]....
        /*090c*/ 	.word	0x0500000f


	//   ....[142]....
        /*0910*/ 	.word	0x0500000f


	//   ....[143]....
        /*0914*/ 	.word	0x0500000f


	//   ....[144]....
        /*0918*/ 	.word	0x0500000f


	//   ....[145]....
        /*091c*/ 	.word	0x0500000f


	//   ....[146]....
        /*0920*/ 	.word	0x0500000f


	//   ....[147]....
        /*0924*/ 	.word	0x0500000f


	//   ....[148]....
        /*0928*/ 	.word	0x0500000f


	//   ....[149]....
        /*092c*/ 	.word	0x0500000f


	//   ....[150]....
        /*0930*/ 	.word	0x0500000f


	//   ....[151]....
        /*0934*/ 	.word	0x0500000f


	//   ....[152]....
        /*0938*/ 	.word	0x0500000f


	//   ....[153]....
        /*093c*/ 	.word	0x0500000f


	//   ....[154]....
        /*0940*/ 	.word	0x0500000f


	//   ....[155]....
        /*0944*/ 	.word	0x0500000f


	//   ....[156]....
        /*0948*/ 	.word	0x0500000f


	//   ....[157]....
        /*094c*/ 	.word	0x0500000f


	//   ....[158]....
        /*0950*/ 	.word	0x0500000f


	//   ....[159]....
        /*0954*/ 	.word	0x0500000f


	//   ....[160]....
        /*0958*/ 	.word	0x0500000f


	//   ....[161]....
        /*095c*/ 	.word	0x0500000f


	//   ....[162]....
        /*0960*/ 	.word	0x0500000f


	//   ....[163]....
        /*0964*/ 	.word	0x0500000f


	//   ....[164]....
        /*0968*/ 	.word	0x0500000f


	//   ....[165]....
        /*096c*/ 	.word	0x0500000f


	//   ....[166]....
        /*0970*/ 	.word	0x0500000f


	//   ....[167]....
        /*0974*/ 	.word	0x0500000f


	//   ....[168]....
        /*0978*/ 	.word	0x0500000f


	//   ....[169]....
        /*097c*/ 	.word	0x0500000f


	//   ....[170]....
        /*0980*/ 	.word	0x0500000f


	//   ....[171]....
        /*0984*/ 	.word	0x0500000f


	//   ....[172]....
        /*0988*/ 	.word	0x0500000f


	//   ....[173]....
        /*098c*/ 	.word	0x0500000f


	//   ....[174]....
        /*0990*/ 	.word	0x0500000f


	//----- nvinfo : EIATTR_COOP_GROUP_INSTR_OFFSETS
	.align		4
.L_1093:
        /*0994*/ 	.byte	0x04, 0x28
        /*0996*/ 	.short	(.L_1095 - .L_1094)


	//   ....[0]....
.L_1094:
        /*0998*/ 	.word	0x00000070


	//   ....[1]....
        /*099c*/ 	.word	0x000001a0


	//   ....[2]....
        /*09a0*/ 	.word	0x000001f0


	//   ....[3]....
        /*09a4*/ 	.word	0x00000400


	//   ....[4]....
        /*09a8*/ 	.word	0x00000560


	//   ....[5]....
        /*09ac*/ 	.word	0x00000680


	//   ....[6]....
        /*09b0*/ 	.word	0x000007e0


	//   ....[7]....
        /*09b4*/ 	.word	0x00005350


	//   ....[8]....
        /*09b8*/ 	.word	0x000072b0


	//   ....[9]....
        /*09bc*/ 	.word	0x00007a30


	//   ....[10]....
        /*09c0*/ 	.word	0x00007a40


	//   ....[11]....
        /*09c4*/ 	.word	0x00007a50


	//   ....[12]....
        /*09c8*/ 	.word	0x00007a60


	//   ....[13]....
        /*09cc*/ 	.word	0x00007d40


	//   ....[14]....
        /*09d0*/ 	.word	0x00007d50


	//   ....[15]....
        /*09d4*/ 	.word	0x00007d60


	//   ....[16]....
        /*09d8*/ 	.word	0x00007d70


	//   ....[17]....
        /*09dc*/ 	.word	0x00009060


	//   ....[18]....
        /*09e0*/ 	.word	0x00009070


	//   ....[19]....
        /*09e4*/ 	.word	0x00009080


	//   ....[20]....
        /*09e8*/ 	.word	0x00009090


	//   ....[21]....
        /*09ec*/ 	.word	0x000092a0


	//   ....[22]....
        /*09f0*/ 	.word	0x000092b0


	//   ....[23]....
        /*09f4*/ 	.word	0x000092c0


	//   ....[24]....
        /*09f8*/ 	.word	0x000092d0


	//   ....[25]....
        /*09fc*/ 	.word	0x0000ab90


	//   ....[26]....
        /*0a00*/ 	.word	0x0000c2f0


	//   ....[27]....
        /*0a04*/ 	.word	0x0000c320


	//   ....[28]....
        /*0a08*/ 	.word	0x0000c9d0


	//   ....[29]....
        /*0a0c*/ 	.word	0x0000ca80


	//   ....[30]....
        /*0a10*/ 	.word	0x0000ce90


	//   ....[31]....
        /*0a14*/ 	.word	0x0000cf60


	//   ....[32]....
        /*0a18*/ 	.word	0x0000d8c0


	//   ....[33]....
        /*0a1c*/ 	.word	0x0000e830


	//   ....[34]....
        /*0a20*/ 	.word	0x0000f650


	//   ....[35]....
        /*0a24*/ 	.word	0x0000f7c0


	//   ....[36]....
        /*0a28*/ 	.word	0x0000fde0


	//   ....[37]....
        /*0a2c*/ 	.word	0x0000fe90


	//   ....[38]....
        /*0a30*/ 	.word	0x00010240


	//   ....[39]....
        /*0a34*/ 	.word	0x000102b0


	//   ....[40]....
        /*0a38*/ 	.word	0x00011440


	//   ....[41]....
        /*0a3c*/ 	.word	0x00012440


	//   ....[42]....
        /*0a40*/ 	.word	0x000136b0


	//   ....[43]....
        /*0a44*/ 	.word	0x00013750


	//   ....[44]....
        /*0a48*/ 	.word	0x00013920


	//   ....[45]....
        /*0a4c*/ 	.word	0x00013ab0


	//   ....[46]....
        /*0a50*/ 	.word	0x00014b10


	//   ....[47]....
        /*0a54*/ 	.word	0x00014b80


	//   ....[48]....
        /*0a58*/ 	.word	0x00014bf0


	//   ....[49]....
        /*0a5c*/ 	.word	0x00014c70


	//   ....[50]....
        /*0a60*/ 	.word	0x00014e40


	//   ....[51]....
        /*0a64*/ 	.word	0x00016370


	//   ....[52]....
        /*0a68*/ 	.word	0x000166f0


	//   ....[53]....
        /*0a6c*/ 	.word	0x00016700


	//   ....[54]....
        /*0a70*/ 	.word	0x00016710


	//   ....[55]....
        /*0a74*/ 	.word	0x00016720


	//   ....[56]....
        /*0a78*/ 	.word	0x00017380


	//   ....[57]....
        /*0a7c*/ 	.word	0x000173c0


	//   ....[58]....
        /*0a80*/ 	.word	0x00017650


	//   ....[59]....
        /*0a84*/ 	.word	0x00017670


	//   ....[60]....
        /*0a88*/ 	.word	0x00017f50


	//   ....[61]....
        /*0a8c*/ 	.word	0x00017fa0


	//   ....[62]....
        /*0a90*/ 	.word	0x00018950


	//   ....[63]....
        /*0a94*/ 	.word	0x00018970


	//   ....[64]....
        /*0a98*/ 	.word	0x00019c40


	//   ....[65]....
        /*0a9c*/ 	.word	0x00019c60


	//   ....[66]....
        /*0aa0*/ 	.word	0x00019e90


	//   ....[67]....
        /*0aa4*/ 	.word	0x00019eb0


	//   ....[68]....
        /*0aa8*/ 	.word	0x0001a160


	//   ....[69]....
        /*0aac*/ 	.word	0x0001a370


	//   ....[70]....
        /*0ab0*/ 	.word	0x0001a3a0


	//   ....[71]....
        /*0ab4*/ 	.word	0x0001a3d0


	//   ....[72]....
        /*0ab8*/ 	.word	0x0001a400


	//   ....[73]....
        /*0abc*/ 	.word	0x0001a430


	//   ....[74]....
        /*0ac0*/ 	.word	0x0001a460


	//   ....[75]....
        /*0ac4*/ 	.word	0x0001a600


	//   ....[76]....
        /*0ac8*/ 	.word	0x0001a630


	//   ....[77]....
        /*0acc*/ 	.word	0x0001a660


	//   ....[78]....
        /*0ad0*/ 	.word	0x0001a690


	//   ....[79]....
        /*0ad4*/ 	.word	0x0001a6c0


	//   ....[80]....
        /*0ad8*/ 	.word	0x0001a6f0


	//   ....[81]....
        /*0adc*/ 	.word	0x0001a790


	//   ....[82]....
        /*0ae0*/ 	.word	0x0001a7c0


	//   ....[83]....
        /*0ae4*/ 	.word	0x0001a7d0


	//   ....[84]....
        /*0ae8*/ 	.word	0x0001a800


	//   ....[85]....
        /*0aec*/ 	.word	0x0001be10


	//   ....[86]....
        /*0af0*/ 	.word	0x0001e220


	//   ....[87]....
        /*0af4*/ 	.word	0x0001ecb0


	//   ....[88]....
        /*0af8*/ 	.word	0x0001ece0


	//   ....[89]....
        /*0afc*/ 	.word	0x0001ed00


	//   ....[90]....
        /*0b00*/ 	.word	0x0001edb0


	//   ....[91]....
        /*0b04*/ 	.word	0x0001ee40


	//   ....[92]....
        /*0b08*/ 	.word	0x0001ee60


	//   ....[93]....
        /*0b0c*/ 	.word	0x0001eef0


	//   ....[94]....
        /*0b10*/ 	.word	0x0001ef00


	//   ....[95]....
        /*0b14*/ 	.word	0x0001f890


	//   ....[96]....
        /*0b18*/ 	.word	0x0001f8a0


	//   ....[97]....
        /*0b1c*/ 	.word	0x0001f970


	//   ....[98]....
        /*0b20*/ 	.word	0x0001f980


	//   ....[99]....
        /*0b24*/ 	.word	0x0001fc10


	//   ....[100]....
        /*0b28*/ 	.word	0x0001fc20


	//   ....[101]....
        /*0b2c*/ 	.word	0x0001fd80


	//   ....[102]....
        /*0b30*/ 	.word	0x0001fd90


	//   ....[103]....
        /*0b34*/ 	.word	0x00023950


	//   ....[104]....
        /*0b38*/ 	.word	0x00023980


	//   ....[105]....
        /*0b3c*/ 	.word	0x000239e0


	//   ....[106]....
        /*0b40*/ 	.word	0x00023a10


	//   ....[107]....
        /*0b44*/ 	.word	0x00023a40


	//   ....[108]....
        /*0b48*/ 	.word	0x00023a70


	//   ....[109]....
        /*0b4c*/ 	.word	0x00023aa0


	//   ....[110]....
        /*0b50*/ 	.word	0x00023ad0


	//   ....[111]....
        /*0b54*/ 	.word	0x00023c90


	//   ....[112]....
        /*0b58*/ 	.word	0x00023cc0


	//   ....[113]....
        /*0b5c*/ 	.word	0x00023cf0


	//   ....[114]....
        /*0b60*/ 	.word	0x00023d20


	//   ....[115]....
        /*0b64*/ 	.word	0x00023d50


	//   ....[116]....
        /*0b68*/ 	.word	0x00023d80


	//   ....[117]....
        /*0b6c*/ 	.word	0x00023e50


	//   ....[118]....
        /*0b70*/ 	.word	0x00023e70


	//   ....[119]....
        /*0b74*/ 	.word	0x00023e80


	//   ....[120]....
        /*0b78*/ 	.word	0x00023f00


	//   ....[121]....
        /*0b7c*/ 	.word	0x00024a40


	//   ....[122]....
        /*0b80*/ 	.word	0x00024e80


	//   ....[123]....
        /*0b84*/ 	.word	0x00024f10


	//   ....[124]....
        /*0b88*/ 	.word	0x00024f60


	//   ....[125]....
        /*0b8c*/ 	.word	0x00024fb0


	//   ....[126]....
        /*0b90*/ 	.word	0x00025050


	//   ....[127]....
        /*0b94*/ 	.word	0x000250e0


	//   ....[128]....
        /*0b98*/ 	.word	0x00025130


	//   ....[129]....
        /*0b9c*/ 	.word	0x00025180


	//   ....[130]....
        /*0ba0*/ 	.word	0x00025270


	//   ....[131]....
        /*0ba4*/ 	.word	0x00025300


	//   ....[132]....
        /*0ba8*/ 	.word	0x00025350


	//   ....[133]....
        /*0bac*/ 	.word	0x000253a0


	//   ....[134]....
        /*0bb0*/ 	.word	0x00025440


	//   ....[135]....
        /*0bb4*/ 	.word	0x000254d0


	//   ....[136]....
        /*0bb8*/ 	.word	0x00025520


	//   ....[137]....
        /*0bbc*/ 	.word	0x00025570


	//   ....[138]....
        /*0bc0*/ 	.word	0x000258d0


	//   ....[139]....
        /*0bc4*/ 	.word	0x00025bb0


	//   ....[140]....
        /*0bc8*/ 	.word	0x00025d30


	//   ....[141]....
        /*0bcc*/ 	.word	0x00025d90


	//   ....[142]....
        /*0bd0*/ 	.word	0x00025e20


	//   ....[143]....
        /*0bd4*/ 	.word	0x00025e70


	//   ....[144]....
        /*0bd8*/ 	.word	0x00025fd0


	//   ....[145]....
        /*0bdc*/ 	.word	0x00026070


	//   ....[146]....
        /*0be0*/ 	.word	0x00026120


	//   ....[147]....
        /*0be4*/ 	.word	0x00026200


	//   ....[148]....
        /*0be8*/ 	.word	0x000263c0


	//   ....[149]....
        /*0bec*/ 	.word	0x000264a0


	//   ....[150]....
        /*0bf0*/ 	.word	0x00026720


	//   ....[151]....
        /*0bf4*/ 	.word	0x00026830


	//   ....[152]....
        /*0bf8*/ 	.word	0x00026a00


	//   ....[153]....
        /*0bfc*/ 	.word	0x00026ac0


	//   ....[154]....
        /*0c00*/ 	.word	0x00026ce0


	//   ....[155]....
        /*0c04*/ 	.word	0x00026d30


	//   ....[156]....
        /*0c08*/ 	.word	0x00027060


	//   ....[157]....
        /*0c0c*/ 	.word	0x00027100


	//   ....[158]....
        /*0c10*/ 	.word	0x000272a0


	//   ....[159]....
        /*0c14*/ 	.word	0x00027320


	//   ....[160]....
        /*0c18*/ 	.word	0x000273a0


	//   ....[161]....
        /*0c1c*/ 	.word	0x00027420


	//   ....[162]....
        /*0c20*/ 	.word	0x000274a0


	//   ....[163]....
        /*0c24*/ 	.word	0x00027530


	//   ....[164]....
        /*0c28*/ 	.word	0x000275d0


	//   ....[165]....
        /*0c2c*/ 	.word	0x00027680


	//   ....[166]....
        /*0c30*/ 	.word	0x00027700


	//   ....[167]....
        /*0c34*/ 	.word	0x00027780


	//   ....[168]....
        /*0c38*/ 	.word	0x00027800


	//   ....[169]....
        /*0c3c*/ 	.word	0x00027890


	//   ....[170]....
        /*0c40*/ 	.word	0x00027910


	//   ....[171]....
        /*0c44*/ 	.word	0x000279c0


	//   ....[172]....
        /*0c48*/ 	.word	0x00027a10


	//   ....[173]....
        /*0c4c*/ 	.word	0x00027ad0


	//   ....[174]....
        /*0c50*/ 	.word	0x00027c00


	//----- nvinfo : EIATTR_REG_RECONFIG
	.align		4
.L_1095:
        /*0c54*/ 	.byte	0x01, 0x54
	.zero		2


	//----- nvinfo : EIATTR_SYSCALL_OFFSETS
	.align		4
        /*0c58*/ 	.byte	0x04, 0x46
        /*0c5a*/ 	.short	(.L_1097 - .L_1096)


	//   ....[0]....
.L_1096:
        /*0c5c*/ 	.word	0x000020d0


	//   ....[1]....
        /*0c60*/ 	.word	0x00002220


	//   ....[2]....
        /*0c64*/ 	.word	0x00007460


	//   ....[3]....
        /*0c68*/ 	.word	0x00007780


	//   ....[4]....
        /*0c6c*/ 	.word	0x0001de40


	//   ....[5]....
        /*0c70*/ 	.word	0x0001df90


	//   ....[6]....
        /*0c74*/ 	.word	0x0001e090


	//   ....[7]....
        /*0c78*/ 	.word	0x0001e8d0


	//   ....[8]....
        /*0c7c*/ 	.word	0x0001f210


	//----- nvinfo : EIATTR_MBARRIER_INSTR_OFFSETS
	.align		4
.L_1097:
        /*0c80*/ 	.byte	0x04, 0x39
        /*0c82*/ 	.short	(.L_1099 - .L_1098)


	//   ....[0]....
.L_1098:
        /*0c84*/ 	.word	0x000002e0
        /*0c88*/ 	.word	0x000000ff
        /*0c8c*/ 	.word	0x00038800
        /*0c90*/ 	.short	0x0100
        /*0c92*/ 	.byte	0x08
	.zero		1


	//   ....[1]....
        /*0c94*/ 	.word	0x000002f0
        /*0c98*/ 	.word	0x000000ff
        /*0c9c*/ 	.word	0x00038810
        /*0ca0*/ 	.short	0x0100
        /*0ca2*/ 	.byte	0x08
	.zero		1


	//   ....[2]....
        /*0ca4*/ 	.word	0x00000300
        /*0ca8*/ 	.word	0x000000ff
        /*0cac*/ 	.word	0x00038820
        /*0cb0*/ 	.short	0x0100
        /*0cb2*/ 	.byte	0x08
	.zero		1


	//   ....[3]....
        /*0cb4*/ 	.word	0x000003b0
        /*0cb8*/ 	.word	0x000000ff
        /*0cbc*/ 	.word	0x00038830
        /*0cc0*/ 	.short	0x0100
        /*0cc2*/ 	.byte	0x06
	.zero		1


	//   ....[4]....
        /*0cc4*/ 	.word	0x000003c0
        /*0cc8*/ 	.word	0x000000ff
        /*0ccc*/ 	.word	0x00038840
        /*0cd0*/ 	.short	0x0100
        /*0cd2*/ 	.byte	0x06
	.zero		1


	//   ....[5]....
        /*0cd4*/ 	.word	0x000003d0
        /*0cd8*/ 	.word	0x000000ff
        /*0cdc*/ 	.word	0x00038838
        /*0ce0*/ 	.short	0x0100
        /*0ce2*/ 	.byte	0x06
	.zero		1


	//   ....[6]....
        /*0ce4*/ 	.word	0x000003e0
        /*0ce8*/ 	.word	0x000000ff
        /*0cec*/ 	.word	0x00038848
        /*0cf0*/ 	.short	0x0100
        /*0cf2*/ 	.byte	0x06
	.zero		1


	//   ....[7]....
        /*0cf4*/ 	.word	0x00000510
        /*0cf8*/ 	.word	0x000000ff
        /*0cfc*/ 	.word	0x00038850
        /*0d00*/ 	.short	0x0100
        /*0d02*/ 	.byte	0x08
	.zero		1


	//   ....[8]....
        /*0d04*/ 	.word	0x00000520
        /*0d08*/ 	.word	0x000000ff
        /*0d0c*/ 	.word	0x00038860
        /*0d10*/ 	.short	0x0100
        /*0d12*/ 	.byte	0x08
	.zero		1


	//   ....[9]....
        /*0d14*/ 	.word	0x00000530
        /*0d18*/ 	.word	0x000000ff
        /*0d1c*/ 	.word	0x00038858
        /*0d20*/ 	.short	0x0100
        /*0d22*/ 	.byte	0x08
	.zero		1


	//   ....[10]....
        /*0d24*/ 	.word	0x00000540
        /*0d28*/ 	.word	0x000000ff
        /*0d2c*/ 	.word	0x00038868
        /*0d30*/ 	.short	0x0100
        /*0d32*/ 	.byte	0x08
	.zero		1


	//   ....[11]....
        /*0d34*/ 	.word	0x00000630
        /*0d38*/ 	.word	0x000000ff
        /*0d3c*/ 	.word	0x00038870
        /*0d40*/ 	.short	0x0100
        /*0d42*/ 	.byte	0x06
	.zero		1


	//   ....[12]....
        /*0d44*/ 	.word	0x00000640
        /*0d48*/ 	.word	0x000000ff
        /*0d4c*/ 	.word	0x00038880
        /*0d50*/ 	.short	0x0100
        /*0d52*/ 	.byte	0x06
	.zero		1


	//   ....[13]....
        /*0d54*/ 	.word	0x00000650
        /*0d58*/ 	.word	0x000000ff
        /*0d5c*/ 	.word	0x00038878
        /*0d60*/ 	.short	0x0100
        /*0d62*/ 	.byte	0x06
	.zero		1


	//   ....[14]....
        /*0d64*/ 	.word	0x00000660
        /*0d68*/ 	.word	0x000000ff
        /*0d6c*/ 	.word	0x00038888
        /*0d70*/ 	.short	0x0100
        /*0d72*/ 	.byte	0x06
	.zero		1


	//   ....[15]....
        /*0d74*/ 	.word	0x00000790
        /*0d78*/ 	.word	0x000000ff
        /*0d7c*/ 	.word	0x00038890
        /*0d80*/ 	.short	0x0100
        /*0d82*/ 	.byte	0x08
	.zero		1


	//   ....[16]....
        /*0d84*/ 	.word	0x000007a0
        /*0d88*/ 	.word	0x000000ff
        /*0d8c*/ 	.word	0x000388a0
        /*0d90*/ 	.short	0x0100
        /*0d92*/ 	.byte	0x08
	.zero		1


	//   ....[17]....
        /*0d94*/ 	.word	0x000007b0
        /*0d98*/ 	.word	0x000000ff
        /*0d9c*/ 	.word	0x00038898
        /*0da0*/ 	.short	0x0100
        /*0da2*/ 	.byte	0x08
	.zero		1


	//   ....[18]....
        /*0da4*/ 	.word	0x000007c0
        /*0da8*/ 	.word	0x000000ff
        /*0dac*/ 	.word	0x000388a8
        /*0db0*/ 	.short	0x0100
        /*0db2*/ 	.byte	0x08
	.zero		1


	//   ....[19]....
        /*0db4*/ 	.word	0x000008f0
        /*0db8*/ 	.word	0x000000ff
        /*0dbc*/ 	.word	0x000388b0
        /*0dc0*/ 	.short	0x0100
        /*0dc2*/ 	.byte	0x08
	.zero		1


	//   ....[20]....
        /*0dc4*/ 	.word	0x00000900
        /*0dc8*/ 	.word	0x000000ff
        /*0dcc*/ 	.word	0x000388c0
        /*0dd0*/ 	.short	0x0100
        /*0dd2*/ 	.byte	0x08
	.zero		1


	//   ....[21]....
        /*0dd4*/ 	.word	0x00000910
        /*0dd8*/ 	.word	0x000000ff
        /*0ddc*/ 	.word	0x000388b8
        /*0de0*/ 	.short	0x0100
        /*0de2*/ 	.byte	0x08
	.zero		1


	//   ....[22]....
        /*0de4*/ 	.word	0x00000920
        /*0de8*/ 	.word	0x000000ff
        /*0dec*/ 	.word	0x000388c8
        /*0df0*/ 	.short	0x0100
        /*0df2*/ 	.byte	0x08
	.zero		1


	//   ....[23]....
        /*0df4*/ 	.word	0x00002df0
        /*0df8*/ 	.word	0x0000004b
        /*0dfc*/ 	.word	0x00038890
        /*0e00*/ 	.short	0x010a
        /*0e02*/ 	.byte	0x3f
	.zero		1


	//   ....[24]....
        /*0e04*/ 	.word	0x00003850
        /*0e08*/ 	.word	0x0000004b
        /*0e0c*/ 	.word	0x00038890
        /*0e10*/ 	.short	0x010a
        /*0e12*/ 	.byte	0x3f
	.zero		1


	//   ....[25]....
        /*0e14*/ 	.word	0x00004180
        /*0e18*/ 	.word	0x0000004b
        /*0e1c*/ 	.word	0x00038890
        /*0e20*/ 	.short	0x010a
        /*0e22*/ 	.byte	0x3f
	.zero		1


	//   ....[26]....
        /*0e24*/ 	.word	0x00004380
        /*0e28*/ 	.word	0x00000004
        /*0e2c*/ 	.word	0x00000000
        /*0e30*/ 	.short	0x0101
        /*0e32*/ 	.byte	0x3f
	.zero		1


	//   ....[27]....
        /*0e34*/ 	.word	0x000043c0
        /*0e38*/ 	.word	0x0000004b
        /*0e3c*/ 	.word	0x000388b0
        /*0e40*/ 	.short	0x010a
        /*0e42*/ 	.byte	0x3f
	.zero		1


	//   ....[28]....
        /*0e44*/ 	.word	0x00004a20
        /*0e48*/ 	.word	0x0000004b
        /*0e4c*/ 	.word	0x00000000
        /*0e50*/ 	.short	0x0101
        /*0e52*/ 	.byte	0x3f
	.zero		1


	//   ....[29]....
        /*0e54*/ 	.word	0x00005680
        /*0e58*/ 	.word	0x00000005
        /*0e5c*/ 	.word	0x00000000
        /*0e60*/ 	.short	0x0101
        /*0e62*/ 	.byte	0x3f
	.zero		1


	//   ....[30]....
        /*0e64*/ 	.word	0x00006220
        /*0e68*/ 	.word	0x00000004
        /*0e6c*/ 	.word	0x00000000
        /*0e70*/ 	.short	0x0101
        /*0e72*/ 	.byte	0x3f
	.zero		1


	//   ....[31]....
        /*0e74*/ 	.word	0x000074f0
        /*0e78*/ 	.word	0x00000002
        /*0e7c*/ 	.word	0x00038800
        /*0e80*/ 	.short	0x010a
        /*0e82*/ 	.byte	0x3f
	.zero		1


	//   ....[32]....
        /*0e84*/ 	.word	0x00007540
        /*0e88*/ 	.word	0x00000002
        /*0e8c*/ 	.word	0x00038800
        /*0e90*/ 	.short	0x010a
        /*0e92*/ 	.byte	0x3f
	.zero		1


	//   ....[33]....
        /*0e94*/ 	.word	0x00007fc0
        /*0e98*/ 	.word	0x00000002
        /*0e9c*/ 	.word	0x00038800
        /*0ea0*/ 	.short	0x010a
        /*0ea2*/ 	.byte	0x3f
	.zero		1


	//   ....[34]....
        /*0ea4*/ 	.word	0x00009480
        /*0ea8*/ 	.word	0x00000002
        /*0eac*/ 	.word	0x00038800
        /*0eb0*/ 	.short	0x010a
        /*0eb2*/ 	.byte	0x3f
	.zero		1


	//   ....[35]....
        /*0eb4*/ 	.word	0x0000a440
        /*0eb8*/ 	.word	0x000000ac
        /*0ebc*/ 	.word	0x00038830
        /*0ec0*/ 	.short	0x010a
        /*0ec2*/ 	.byte	0x3f
	.zero		1


	//   ....[36]....
        /*0ec4*/ 	.word	0x0000a4f0
        /*0ec8*/ 	.word	0x000000ac
        /*0ecc*/ 	.word	0x00038830
        /*0ed0*/ 	.short	0x010a
        /*0ed2*/ 	.byte	0x3f
	.zero		1


	//   ....[37]....
        /*0ed4*/ 	.word	0x0000a800
        /*0ed8*/ 	.word	0x00000002
        /*0edc*/ 	.word	0x00038810
        /*0ee0*/ 	.short	0x010a
        /*0ee2*/ 	.byte	0x3f
	.zero		1


	//   ....[38]....
        /*0ee4*/ 	.word	0x0000a850
        /*0ee8*/ 	.word	0x000000ac
        /*0eec*/ 	.word	0x00038850
        /*0ef0*/ 	.short	0x010a
        /*0ef2*/ 	.byte	0x3f
	.zero		1


	//   ....[39]....
        /*0ef4*/ 	.word	0x0000a900
        /*0ef8*/ 	.word	0x000000ac
        /*0efc*/ 	.word	0x00038850
        /*0f00*/ 	.short	0x010a
        /*0f02*/ 	.byte	0x3f
	.zero		1


	//   ....[40]....
        /*0f04*/ 	.word	0x0000d0e0
        /*0f08*/ 	.word	0x0000000e
        /*0f0c*/ 	.word	0x00000000
        /*0f10*/ 	.short	0x0101
        /*0f12*/ 	.byte	0x3f
	.zero		1


	//   ....[41]....
        /*0f14*/ 	.word	0x0000d8e0
        /*0f18*/ 	.word	0x000000ac
        /*0f1c*/ 	.word	0x00000000
        /*0f20*/ 	.short	0x0101
        /*0f22*/ 	.byte	0x3f
	.zero		1


	//   ....[42]....
        /*0f24*/ 	.word	0x0000d9d0
        /*0f28*/ 	.word	0x00000015
        /*0f2c*/ 	.word	0x00038830
        /*0f30*/ 	.short	0x010a
        /*0f32*/ 	.byte	0x3f
	.zero		1


	//   ....[43]....
        /*0f34*/ 	.word	0x0000da40
        /*0f38*/ 	.word	0x00000015
        /*0f3c*/ 	.word	0x00038830
        /*0f40*/ 	.short	0x010a
        /*0f42*/ 	.byte	0x3f
	.zero		1


	//   ....[44]....
        /*0f44*/ 	.word	0x0000dcb0
        /*0f48*/ 	.word	0x00000015
        /*0f4c*/ 	.word	0x00038850
        /*0f50*/ 	.short	0x010a
        /*0f52*/ 	.byte	0x3f
	.zero		1


	//   ....[45]....
        /*0f54*/ 	.word	0x0000dd00
        /*0f58*/ 	.word	0x00000015
        /*0f5c*/ 	.word	0x00038850
        /*0f60*/ 	.short	0x010a
        /*0f62*/ 	.byte	0x3f
	.zero		1


	//   ....[46]....
        /*0f64*/ 	.word	0x00010490
        /*0f68*/ 	.word	0x000000a6
        /*0f6c*/ 	.word	0x00000000
        /*0f70*/ 	.short	0x0101
        /*0f72*/ 	.byte	0x3f
	.zero		1


	//   ....[47]....
        /*0f74*/ 	.word	0x00011460
        /*0f78*/ 	.word	0x00000015
        /*0f7c*/ 	.word	0x00000000
        /*0f80*/ 	.short	0x0101
        /*0f82*/ 	.byte	0x3f
	.zero		1


	//   ....[48]....
        /*0f84*/ 	.word	0x000115c0
        /*0f88*/ 	.word	0x00000015
        /*0f8c*/ 	.word	0x00038830
        /*0f90*/ 	.short	0x010a
        /*0f92*/ 	.byte	0x3f
	.zero		1


	//   ....[49]....
        /*0f94*/ 	.word	0x00011630
        /*0f98*/ 	.word	0x00000015
        /*0f9c*/ 	.word	0x00038830
        /*0fa0*/ 	.short	0x010a
        /*0fa2*/ 	.byte	0x3f
	.zero		1


	//   ....[50]....
        /*0fa4*/ 	.word	0x000118a0
        /*0fa8*/ 	.word	0x00000015
        /*0fac*/ 	.word	0x00038850
        /*0fb0*/ 	.short	0x010a
        /*0fb2*/ 	.byte	0x3f
	.zero		1


	//   ....[51]....
        /*0fb4*/ 	.word	0x000118f0
        /*0fb8*/ 	.word	0x00000015
        /*0fbc*/ 	.word	0x00038850
        /*0fc0*/ 	.short	0x010a
        /*0fc2*/ 	.byte	0x3f
	.zero		1


	//   ....[52]....
        /*0fc4*/ 	.word	0x00013db0
        /*0fc8*/ 	.word	0x000000a2
        /*0fcc*/ 	.word	0x00000000
        /*0fd0*/ 	.short	0x0101
        /*0fd2*/ 	.byte	0x3f
	.zero		1


	//   ....[53]....
        /*0fd4*/ 	.word	0x00014b30
        /*0fd8*/ 	.word	0x00000015
        /*0fdc*/ 	.word	0x00000000
        /*0fe0*/ 	.short	0x0101
        /*0fe2*/ 	.byte	0x3f
	.zero		1


	//   ....[54]....
        /*0fe4*/ 	.word	0x00017370
        /*0fe8*/ 	.word	0x00000004
        /*0fec*/ 	.word	0x00000000
        /*0ff0*/ 	.short	0x0101
        /*0ff2*/ 	.byte	0x3f
	.zero		1


	//   ....[55]....
        /*0ff4*/ 	.word	0x00017fe0
        /*0ff8*/ 	.word	0x00000008
        /*0ffc*/ 	.word	0x00000000
        /*1000*/ 	.short	0x0101
        /*1002*/ 	.byte	0x3f
	.zero		1


	//   ....[56]....
        /*1004*/ 	.word	0x0001bef0
        /*1008*/ 	.word	0x00000012
        /*100c*/ 	.word	0x00038820
        /*1010*/ 	.short	0x010a
        /*1012*/ 	.byte	0x3f
	.zero		1


	//   ....[57]....
        /*1014*/ 	.word	0x0001bfc0
        /*1018*/ 	.word	0x00000004
        /*101c*/ 	.word	0x000388a0
        /*1020*/ 	.short	0x010a
        /*1022*/ 	.byte	0x3f
	.zero		1


	//   ....[58]....
        /*1024*/ 	.word	0x0001c200
        /*1028*/ 	.word	0x00000004
        /*102c*/ 	.word	0x000388c0
        /*1030*/ 	.short	0x010a
        /*1032*/ 	.byte	0x3f
	.zero		1


	//   ....[59]....
        /*1034*/ 	.word	0x0001cc60
        /*1038*/ 	.word	0x00000004
        /*103c*/ 	.word	0x000388a0
        /*1040*/ 	.short	0x010a
        /*1042*/ 	.byte	0x3f
	.zero		1


	//   ....[60]....
        /*1044*/ 	.word	0x0001ce90
        /*1048*/ 	.word	0x00000004
        /*104c*/ 	.word	0x000388c0
        /*1050*/ 	.short	0x010a
        /*1052*/ 	.byte	0x3f
	.zero		1


	//   ....[61]....
        /*1054*/ 	.word	0x0001e480
        /*1058*/ 	.word	0x00000000
        /*105c*/ 	.word	0x00038840
        /*1060*/ 	.short	0x010a
        /*1062*/ 	.byte	0x3f
	.zero		1


	//   ....[62]....
        /*1064*/ 	.word	0x0001efc0
        /*1068*/ 	.word	0x00000012
        /*106c*/ 	.word	0x00038800
        /*1070*/ 	.short	0x0107
        /*1072*/ 	.byte	0x3f
	.zero		1


	//   ....[63]....
        /*1074*/ 	.word	0x0001f060
        /*1078*/ 	.word	0x00000012
        /*107c*/ 	.word	0x00038800
        /*1080*/ 	.short	0x0101
        /*1082*/ 	.byte	0x3f
	.zero		1


	//   ....[64]....
        /*1084*/ 	.word	0x0001ff90
        /*1088*/ 	.word	0x00000012
        /*108c*/ 	.word	0x00038810
        /*1090*/ 	.short	0x0107
        /*1092*/ 	.byte	0x3f
	.zero		1


	//   ....[65]....
        /*1094*/ 	.word	0x00020090
        /*1098*/ 	.word	0x00000012
        /*109c*/ 	.word	0x00038810
        /*10a0*/ 	.short	0x0101
        /*10a2*/ 	.byte	0x3f
	.zero		1


	//   ....[66]....
        /*10a4*/ 	.word	0x000200b0
        /*10a8*/ 	.word	0x00000012
        /*10ac*/ 	.word	0x00038820
        /*10b0*/ 	.short	0x010a
        /*10b2*/ 	.byte	0x3f
	.zero		1


	//   ....[67]....
        /*10b4*/ 	.word	0x00020190
        /*10b8*/ 	.word	0x00000000
        /*10bc*/ 	.word	0x00038860
        /*10c0*/ 	.short	0x010a
        /*10c2*/ 	.byte	0x3f
	.zero		1


	//   ....[68]....
        /*10c4*/ 	.word	0x00020e20
        /*10c8*/ 	.word	0x00000002
        /*10cc*/ 	.word	0x00038840
        /*10d0*/ 	.short	0x010a
        /*10d2*/ 	.byte	0x3f
	.zero		1


	//   ....[69]....
        /*10d4*/ 	.word	0x00021080
        /*10d8*/ 	.word	0x00000002
        /*10dc*/ 	.word	0x00038860
        /*10e0*/ 	.short	0x010a
        /*10e2*/ 	.byte	0x3f
	.zero		1


	//   ....[70]....
        /*10e4*/ 	.word	0x00021c40
        /*10e8*/ 	.word	0x00000003
        /*10ec*/ 	.word	0x00038840
        /*10f0*/ 	.short	0x010a
        /*10f2*/ 	.byte	0x3f
	.zero		1


	//   ....[71]....
        /*10f4*/ 	.word	0x00021e90
        /*10f8*/ 	.word	0x00000003
        /*10fc*/ 	.word	0x00038860
        /*1100*/ 	.short	0x010a
        /*1102*/ 	.byte	0x3f
	.zero		1


	//   ....[72]....
        /*1104*/ 	.word	0x000229d0
        /*1108*/ 	.word	0x00000003
        /*110c*/ 	.word	0x00038840
        /*1110*/ 	.short	0x010a
        /*1112*/ 	.byte	0x3f
	.zero		1


	//   ....[73]....
        /*1114*/ 	.word	0x00022c30
        /*1118*/ 	.word	0x00000003
        /*111c*/ 	.word	0x00038860
        /*1120*/ 	.short	0x010a
        /*1122*/ 	.byte	0x3f
	.zero		1


	//   ....[74]....
        /*1124*/ 	.word	0x000249c0
        /*1128*/ 	.word	0x00000000
        /*112c*/ 	.word	0x00038820
        /*1130*/ 	.short	0x010a
        /*1132*/ 	.byte	0x3f
	.zero		1


	//   ....[75]....
        /*1134*/ 	.word	0x00024b70
        /*1138*/ 	.word	0x00000006
        /*113c*/ 	.word	0x00000000
        /*1140*/ 	.short	0x010a
        /*1142*/ 	.byte	0x3f
	.zero		1


	//   ....[76]....
        /*1144*/ 	.word	0x00024be0
        /*1148*/ 	.word	0x00000007
        /*114c*/ 	.word	0x00000000
        /*1150*/ 	.short	0x010a
        /*1152*/ 	.byte	0x3f
	.zero		1


	//   ....[77]....
        /*1154*/ 	.word	0x00024c50
        /*1158*/ 	.word	0x00000004
        /*115c*/ 	.word	0x00000000
        /*1160*/ 	.short	0x010a
        /*1162*/ 	.byte	0x3f
	.zero		1


	//   ....[78]....
        /*1164*/ 	.word	0x00024c80
        /*1168*/ 	.word	0x00000003
        /*116c*/ 	.word	0x00000000
        /*1170*/ 	.short	0x010a
        /*1172*/ 	.byte	0x3f
	.zero		1


	//   ....[79]....
        /*1174*/ 	.word	0x00024ce0
        /*1178*/ 	.word	0x0000004b
        /*117c*/ 	.word	0x00038890
        /*1180*/ 	.short	0x010a
        /*1182*/ 	.byte	0x3f
	.zero		1


	//   ....[80]....
        /*1184*/ 	.word	0x00024d30
        /*1188*/ 	.word	0x0000004b
        /*118c*/ 	.word	0x00038890
        /*1190*/ 	.short	0x010a
        /*1192*/ 	.byte	0x3f
	.zero		1


	//   ....[81]....
        /*1194*/ 	.word	0x00024d80
        /*1198*/ 	.word	0x0000004b
        /*119c*/ 	.word	0x00038890
        /*11a0*/ 	.short	0x010a
        /*11a2*/ 	.byte	0x3f
	.zero		1


	//   ....[82]....
        /*11a4*/ 	.word	0x00024dd0
        /*11a8*/ 	.word	0x0000004b
        /*11ac*/ 	.word	0x000388b0
        /*11b0*/ 	.short	0x010a
        /*11b2*/ 	.byte	0x3f
	.zero		1


	//   ....[83]....
        /*11b4*/ 	.word	0x000251c0
        /*11b8*/ 	.word	0x00000002
        /*11bc*/ 	.word	0x00038800
        /*11c0*/ 	.short	0x010a
        /*11c2*/ 	.byte	0x3f
	.zero		1


	//   ....[84]....
        /*11c4*/ 	.word	0x000255c0
        /*11c8*/ 	.word	0x00000002
        /*11cc*/ 	.word	0x00038800
        /*11d0*/ 	.short	0x010a
        /*11d2*/ 	.byte	0x3f
	.zero		1


	//   ....[85]....
        /*11d4*/ 	.word	0x00025610
        /*11d8*/ 	.word	0x000000ac
        /*11dc*/ 	.word	0x00038830
        /*11e0*/ 	.short	0x010a
        /*11e2*/ 	.byte	0x3f
	.zero		1


	//   ....[86]....
        /*11e4*/ 	.word	0x00025660
        /*11e8*/ 	.word	0x00000002
        /*11ec*/ 	.word	0x00038810
        /*11f0*/ 	.short	0x010a
        /*11f2*/ 	.byte	0x3f
	.zero		1


	//   ....[87]....
        /*11f4*/ 	.word	0x000256b0
        /*11f8*/ 	.word	0x000000ac
        /*11fc*/ 	.word	0x00038850
        /*1200*/ 	.short	0x010a
        /*1202*/ 	.byte	0x3f
	.zero		1


	//   ....[88]....
        /*1204*/ 	.word	0x00025700
        /*1208*/ 	.word	0x00000015
        /*120c*/ 	.word	0x00038830
        /*1210*/ 	.short	0x010a
        /*1212*/ 	.byte	0x3f
	.zero		1


	//   ....[89]....
        /*1214*/ 	.word	0x00025750
        /*1218*/ 	.word	0x00000015
        /*121c*/ 	.word	0x00038850
        /*1220*/ 	.short	0x010a
        /*1222*/ 	.byte	0x3f
	.zero		1


	//   ....[90]....
        /*1224*/ 	.word	0x000257a0
        /*1228*/ 	.word	0x00000015
        /*122c*/ 	.word	0x00038830
        /*1230*/ 	.short	0x010a
        /*1232*/ 	.byte	0x3f
	.zero		1


	//   ....[91]....
        /*1234*/ 	.word	0x000257f0
        /*1238*/ 	.word	0x00000015
        /*123c*/ 	.word	0x00038850
        /*1240*/ 	.short	0x010a
        /*1242*/ 	.byte	0x3f
	.zero		1


	//   ....[92]....
        /*1244*/ 	.word	0x00025990
        /*1248*/ 	.word	0x00000012
        /*124c*/ 	.word	0x00038820
        /*1250*/ 	.short	0x010a
        /*1252*/ 	.byte	0x3f
	.zero		1


	//   ....[93]....
        /*1254*/ 	.word	0x000259e0
        /*1258*/ 	.word	0x00000004
        /*125c*/ 	.word	0x000388a0
        /*1260*/ 	.short	0x010a
        /*1262*/ 	.byte	0x3f
	.zero		1


	//   ....[94]....
        /*1264*/ 	.word	0x00025a30
        /*1268*/ 	.word	0x00000004
        /*126c*/ 	.word	0x000388c0
        /*1270*/ 	.short	0x010a
        /*1272*/ 	.byte	0x3f
	.zero		1


	//   ....[95]....
        /*1274*/ 	.word	0x00025a80
        /*1278*/ 	.word	0x00000004
        /*127c*/ 	.word	0x000388a0
        /*1280*/ 	.short	0x010a
        /*1282*/ 	.byte	0x3f
	.zero		1


	//   ....[96]....
        /*1284*/ 	.word	0x00025ad0
        /*1288*/ 	.word	0x00000004
        /*128c*/ 	.word	0x000388c0
        /*1290*/ 	.short	0x010a
        /*1292*/ 	.byte	0x3f
	.zero		1


	//   ....[97]....
        /*1294*/ 	.word	0x00025c70
        /*1298*/ 	.word	0x00000000
        /*129c*/ 	.word	0x00038840
        /*12a0*/ 	.short	0x010a
        /*12a2*/ 	.byte	0x3f
	.zero		1


	//   ....[98]....
        /*12a4*/ 	.word	0x00026d70
        /*12a8*/ 	.word	0x00000012
        /*12ac*/ 	.word	0x00038820
        /*12b0*/ 	.short	0x010a
        /*12b2*/ 	.byte	0x3f
	.zero		1


	//   ....[99]....
        /*12b4*/ 	.word	0x00026dc0
        /*12b8*/ 	.word	0x00000000
        /*12bc*/ 	.word	0x00038860
        /*12c0*/ 	.short	0x010a
        /*12c2*/ 	.byte	0x3f
	.zero		1


	//   ....[100]....
        /*12c4*/ 	.word	0x00026e10
        /*12c8*/ 	.word	0x00000002
        /*12cc*/ 	.word	0x00038840
        /*12d0*/ 	.short	0x010a
        /*12d2*/ 	.byte	0x3f
	.zero		1


	//   ....[101]....
        /*12d4*/ 	.word	0x00026e60
        /*12d8*/ 	.word	0x00000002
        /*12dc*/ 	.word	0x00038860
        /*12e0*/ 	.short	0x010a
        /*12e2*/ 	.byte	0x3f
	.zero		1


	//   ....[102]....
        /*12e4*/ 	.word	0x00026eb0
        /*12e8*/ 	.word	0x00000003
        /*12ec*/ 	.word	0x00038840
        /*12f0*/ 	.short	0x010a
        /*12f2*/ 	.byte	0x3f
	.zero		1


	//   ....[103]....
        /*12f4*/ 	.word	0x00026f00
        /*12f8*/ 	.word	0x00000003
        /*12fc*/ 	.word	0x00038860
        /*1300*/ 	.short	0x010a
        /*1302*/ 	.byte	0x3f
	.zero		1


	//   ....[104]....
        /*1304*/ 	.word	0x00026f50
        /*1308*/ 	.word	0x00000003
        /*130c*/ 	.word	0x00038840
        /*1310*/ 	.short	0x010a
        /*1312*/ 	.byte	0x3f
	.zero		1


	//   ....[105]....
        /*1314*/ 	.word	0x00026fa0
        /*1318*/ 	.word	0x00000003
        /*131c*/ 	.word	0x00038860
        /*1320*/ 	.short	0x010a
        /*1322*/ 	.byte	0x3f
	.zero		1


	//   ....[106]....
        /*1324*/ 	.word	0x00027b20
        /*1328*/ 	.word	0x00000000
        /*132c*/ 	.word	0x00038820
        /*1330*/ 	.short	0x010a
        /*1332*/ 	.byte	0x3f
	.zero		1


	//   ....[107]....
        /*1334*/ 	.word	0x00027cc0
        /*1338*/ 	.word	0x00000006
        /*133c*/ 	.word	0x00000000
        /*1340*/ 	.short	0x010a
        /*1342*/ 	.byte	0x3f
	.zero		1


	//   ....[108]....
        /*1344*/ 	.word	0x00027d10
        /*1348*/ 	.word	0x00000007
        /*134c*/ 	.word	0x00000000
        /*1350*/ 	.short	0x010a
        /*1352*/ 	.byte	0x3f
	.zero		1


	//   ....[109]....
        /*1354*/ 	.word	0x00027d60
        /*1358*/ 	.word	0x00000004
        /*135c*/ 	.word	0x00000000
        /*1360*/ 	.short	0x010a
        /*1362*/ 	.byte	0x3f
	.zero		1


	//----- nvinfo : EIATTR_NUM_MBARRIERS
	.align		4
.L_1099:
        /*1364*/ 	.byte	0x03, 0x38
        /*1366*/ 	.short	0x0017


	//----- nvinfo : EIATTR_EXIT_INSTR_OFFSETS
	.align		4
        /*1368*/ 	.byte	0x04, 0x1c
        /*136a*/ 	.short	(.L_1101 - .L_1100)


	//   ....[0]....
.L_1100:
        /*136c*/ 	.word	0x00024cd0


	//----- nvinfo : EIATTR_MAX_THREADS
	.align		4
.L_1101:
        /*1370*/ 	.byte	0x04, 0x05
        /*1372*/ 	.short	(.L_1103 - .L_1102)
.L_1102:
        /*1374*/ 	.word	0x00000180
        /*1378*/ 	.word	0x00000001
        /*137c*/ 	.word	0x00000001


	//----- nvinfo : EIATTR_CRS_STACK_SIZE
	.align		4
.L_1103:
        /*1380*/ 	.byte	0x04, 0x1e
        /*1382*/ 	.short	(.L_1105 - .L_1104)
.L_1104:
        /*1384*/ 	.word	0x00000000


	//----- nvinfo : EIATTR_CBANK_PARAM_SIZE
	.align		4
.L_1105:
        /*1388*/ 	.byte	0x03, 0x19
        /*138a*/ 	.short	0x0bf0


	//----- nvinfo : EIATTR_PARAM_CBANK
	.align		4
        /*138c*/ 	.byte	0x04, 0x0a
        /*138e*/ 	.short	(.L_1107 - .L_1106)
	.align		4
.L_1106:
        /*1390*/ 	.word	index@(.nv.constant0._ZN7cutlass13device_kernelIN5flash11enable_sm90INS1_16FlashAttnFwdSm90INS1_25CollectiveMainloopFwdSm90ILi2EN4cute5tupleIJNS5_1CILi1EEES8_S8_EEENS6_IJNS7_ILi64EEESA_SA_EEELi512ENS_10bfloat16_tEfNS_4arch4Sm90ELb1ELb0ELb1ELb1ELb0ELb1ELb1ELb0ELb0ELb1ELb1ELb0EEENS1_21CollectiveEpilogueFwdINS6_IJSA_NS7_ILi512EEESA_EEES9_SC_SE_Li256ELb1ELb1ELb1ELb0EEENS1_36VarlenDynamicPersistentTileSchedulerILi64ELi64ELi256ELi128ELb1ELb1ELb1ELb1ELb1ELb1EEEEEEEEEvNT_6ParamsE)
        /*1394*/ 	.short	0x0210
        /*1396*/ 	.short	0x0bf0


	//----- nvinfo : EIATTR_SW_WAR
	.align		4
.L_1107:
        /*1398*/ 	.byte	0x04, 0x36
        /*139a*/ 	.short	(.L_1109 - .L_1108)
.L_1108:
        /*139c*/ 	.word	0x00000008
.L_1109:


//--------------------- .nv.info._ZN7cutlass13device_kernelIN5flash11enable_sm90INS1_16FlashAttnFwdSm90INS1_25CollectiveMainloopFwdSm90ILi2EN4cute5tupleIJNS5_1CILi1EEES8_S8_EEENS6_IJNS7_ILi128EEENS7_ILi96EEENS7_ILi64EEEEEELi256ENS_10bfloat16_tEfNS_4arch4Sm90ELb0ELb0ELb1ELb0ELb0ELb0ELb0ELb1ELb0ELb1ELb1ELb0EEENS1_21CollectiveEpilogueFwdINS6_IJSA_NS7_ILi256EEESB_EEES9_SE_SG_Li256ELb0ELb1ELb1ELb0EEENS1_19SingleTileSchedulerILb0ELb1ELb1ELi128EEEEEEEEEvNT_6ParamsE --------------------------
	.section	.nv.info._ZN7cutlass13device_kernelIN5flash11enable_sm90INS1_16FlashAttnFwdSm90INS1_25CollectiveMainloopFwdSm90ILi2EN4cute5tupleIJNS5_1CILi1EEES8_S8_EEENS6_IJNS7_ILi128EEENS7_ILi96EEENS7_ILi64EEEEEELi256ENS_10bfloat16_tEfNS_4arch4Sm90ELb0ELb0ELb1ELb0ELb0ELb0ELb0ELb1ELb0ELb1ELb1ELb0EEENS1_21CollectiveEpilogueFwdINS6_IJSA_NS7_ILi256EEESB_EEES9_SE_SG_Li256ELb0ELb1ELb1ELb0EEENS1_19SingleTileSchedulerILb0ELb1ELb1ELi128EEEEEEEEEvNT_6ParamsE,"",@"SHT_CUDA_INFO"
	.sectionflags	@""
	.align	4


	//----- nvinfo : EIATTR_CUDA_API_VERSION
	.align		4
        /*0000*/ 	.byte	0x04, 0x37
        /*0002*/ 	.short	(.L_1111 - .L_1110)
.L_1110:
        /*0004*/ 	.word	0x00000082


	//----- nvinfo : EIATTR_KPARAM_INFO
	.align		4
.L_1111:
        /*0008*/ 	.byte	0x04, 0x17
        /*000a*/ 	.short	(.L_1113 - .L_1112)
.L_1112:
        /*000c*/ 	.word	0x00000000
        /*0010*/ 	.short	0x0000
        /*0012*/ 	.short	0x0070
        /*0014*/ 	.byte	0x00, 0xf0, 0x01, 0x28


	//----- nvinfo : EIATTR_SPARSE_MMA_MASK
	.align		4
.L_1113:
        /*0018*/ 	.byte	0x03, 0x50
        /*001a*/ 	.short	0x0000


	//----- nvinfo : EIATTR_MAXREG_COUNT
	.align		4
        /*001c*/ 	.byte	0x03, 0x1b
        /*001e*/ 	.short	0x00a8


	//----- nvinfo : EIATTR_NUM_BARRIERS
	.align		4
        /*0020*/ 	.byte	0x02, 0x4c
        /*0022*/ 	.byte	0x10
	.zero		1


	//----- nvinfo : EIATTR_EXTERNS
	.align		4
        /*0024*/ 	.byte	0x04, 0x0f
        /*0026*/ 	.short	(.L_1115 - .L_1114)


	//   ....[0]....
	.align		4
.L_1114:
        /*0028*/ 	.word	index@(__assertfail)


	//----- nvinfo : EIATTR_ANNOTATIONS
	.align		4
.L_1115:
        /*002c*/ 	.byte	0x04, 0x55
        /*002e*/ 	.short	(.L_1117 - .L_1116)


	//   ....[0]....
.L_1116:
        /*0030*/ 	.word	0x00000001
        /*0034*/ 	.byte	0x80, 0x8d, 0x00, 0x00, 0x01, 0x00, 0x00, 0x00, 0x00, 0x92, 0x00, 0x00, 0x01, 0x00, 0x00, 0x00
        /*0044*/ 	.byte	0x50, 0x92, 0x00, 0x00, 0x01, 0x00, 0x00, 0x00, 0x30, 0x94, 0x00, 0x00, 0x01, 0x00, 0x00, 0x00
        /*0054*/ 	.byte	0x20, 0x95, 0x00, 0x00, 0x01, 0x00, 0x00, 0x00, 0x60, 0xa1, 0x00, 0x00, 0x01, 0x00, 0x00, 0x00
        /*0064*/ 	.byte	0x10, 0xa5, 0x00, 0x00, 0x01, 0x00, 0x00, 0x00, 0x40, 0xa7, 0x00, 0x00, 0x01, 0x00, 0x00, 0x00
        /*0074*/ 	.byte	0x80, 0xaf, 0x00, 0x00, 0x01, 0x00, 0x00, 0x00, 0x10, 0xb8, 0x00, 0x00


	//----- nvinfo : EIATTR_MERCURY_ISA_VERSION
	.align		4
.L_1117:
        /*0080*/ 	.byte	0x03, 0x5f
        /*0082*/ 	.short	0x0101


	//----- nvinfo : EIATTR_INT_WARP_WIDE_INSTR_OFFSETS
	.align		4
        /*0084*/ 	.byte	0x04, 0x31
        /*0086*/ 	.short	(.L_1119 - .L_1118)


	//   ....[0]....
.L_1118:
        /*0088*/ 	.word	0x00000130


	//   ....[1]....
        /*008c*/ 	.word	0x00000170


	//   ....[2]....
        /*0090*/ 	.word	0x000001e0


	//----- nvinfo : EIATTR_COOP_GROUP_MASK_REGIDS
	.align		4
.L_1119:
        /*0094*/ 	.byte	0x04, 0x29
        /*0096*/ 	.short	(.L_1121 - .L_1120)


	//   ....[0]....
.L_1120:
        /*0098*/ 	.word	0xffffffff


	//   ....[1]....
        /*009c*/ 	.word	0xffffffff


	//   ....[2]....
        /*00a0*/ 	.word	0xffffffff


	//   ....[3]....
        /*00a4*/ 	.word	0xffffffff


	//   ....[4]....
        /*00a8*/ 	.word	0xffffffff


	//   ....[5]....
        /*00ac*/ 	.word	0xffffffff


	//   ....[6]....
        /*00b0*/ 	.word	0xffffffff


	//   ....[7]....
        /*00b4*/ 	.word	0xffffffff


	//   ....[8]....
        /*00b8*/ 	.word	0xffffffff


	//   ....[9]....
        /*00bc*/ 	.word	0xffffffff


	//   ....[10]....
        /*00c0*/ 	.word	0xffffffff


	//   ....[11]....
        /*00c4*/ 	.word	0xffffffff


	//   ....[12]....
        /*00c8*/ 	.word	0xffffffff


	//   ....[13]....
        /*00cc*/ 	.word	0xffffffff


	//   ....[14]....
        /*00d0*/ 	.word	0xffffffff


	//   ....[15]....
        /*00d4*/ 	.word	0xffffffff


	//   ....[16]....
        /*00d8*/ 	.word	0xffffffff


	//   ....[17]....
        /*00dc*/ 	.word	0xffffffff


	//   ....[18]....
        /*00e0*/ 	.word	0xffffffff


	//   ....[19]....
        /*00e4*/ 	.word	0xffffffff


	//   ....[20]....
        /*00e8*/ 	.word	0xffffffff


	//   ....[21]....
        /*00ec*/ 	.word	0xffffffff


	//   ....[22]....
        /*00f0*/ 	.word	0xffffffff


	//   ....[23]....
        /*00f4*/ 	.word	0xffffffff


	//   ....[24]....
        /*00f8*/ 	.word	0xffffffff


	//   ....[25]....
        /*00fc*/ 	.word	0xffffffff


	//   ....[26]....
        /*0100*/ 	.word	0xffffffff


	//   ....[27]....
        /*0104*/ 	.word	0xffffffff


	//   ....[28]....
        /*0108*/ 	.word	0xffffffff


	//   ....[29]....
        /*010c*/ 	.word	0xffffffff


	//   ....[30]....
        /*0110*/ 	.word	0xffffffff


	//   ....[31]....
        /*0114*/ 	.word	0xffffffff


	//   ....[32]....
        /*0118*/ 	.word	0xffffffff


	//   ....[33]....
        /*011c*/ 	.word	0xffffffff


	//   ....[34]....
        /*0120*/ 	.word	0xffffffff


	//   ....[35]....
        /*0124*/ 	.word	0xffffffff


	//   ....[36]....
        /*0128*/ 	.word	0xffffffff


	//   ....[37]....
        /*012c*/ 	.word	0xffffffff


	//   ....[38]....
        /*0130*/ 	.word	0xffffffff


	//   ....[39]....
        /*0134*/ 	.word	0xffffffff


	//   ....[40]....
        /*0138*/ 	.word	0xffffffff


	//   ....[41]....
        /*013c*/ 	.word	0xffffffff


	//   ....[42]....
        /*0140*/ 	.word	0xffffffff


	//   ....[43]....
        /*0144*/ 	.word	0xffffffff


	//   ....[44]....
        /*0148*/ 	.word	0xffffffff


	//   ....[45]....
        /*014c*/ 	.word	0xffffffff


	//   ....[46]....
        /*0150*/ 	.word	0xffffffff


	//   ....[47]....
        /*0154*/ 	.word	0x0500000f


	//   ....[48]....
        /*0158*/ 	.word	0x0500000f


	//   ....[49]....
        /*015c*/ 	.word	0x0500000f


	//   ....[50]....
        /*0160*/ 	.word	0x0500000f


	//   ....[51]....
        /*0164*/ 	.word	0x0500000f


	//   ....[52]....
        /*0168*/ 	.word	0x0500000f


	//   ....[53]....
        /*016c*/ 	.word	0x0500000f


	//   ....[54]....
        /*0170*/ 	.word	0x0500000f


	//   ....[55]....
        /*0174*/ 	.word	0x0500000f


	//   ....[56]....
        /*0178*/ 	.word	0x0500000f


	//   ....[57]....
        /*017c*/ 	.word	0x0500000f


	//   ....[58]....
        /*0180*/ 	.word	0x0500000f


	//   ....[59]....
        /*0184*/ 	.word	0x0500000f


	//   ....[60]....
        /*0188*/ 	.word	0x0500000f


	//   ....[61]....
        /*018c*/ 	.word	0x0500000f


	//   ....[62]....
        /*0190*/ 	.word	0x0500000f


	//   ....[63]....
        /*0194*/ 	.word	0x0500000f


	//   ....[64]....
        /*0198*/ 	.word	0x0500000f


	//----- nvinfo : EIATTR_COOP_GROUP_INSTR_OFFSETS
	.align		4
.L_1121:
        /*019c*/ 	.byte	0x04, 0x28
        /*019e*/ 	.short	(.L_1123 - .L_1122)


	//   ....[0]....
.L_1122:
        /*01a0*/ 	.word	0x00000060


	//   ....[1]....
        /*01a4*/ 	.word	0x00000140


	//   ....[2]....
        /*01a8*/ 	.word	0x00000190


	//   ....[3]....
        /*01ac*/ 	.word	0x000003c0


	//   ....[4]....
        /*01b0*/ 	.word	0x00000520


	//   ....[5]....
        /*01b4*/ 	.word	0x00000640


	//   ....[6]....
        /*01b8*/ 	.word	0x000007a0


	//   ....[7]....
        /*01bc*/ 	.word	0x00001320


	//   ....[8]....
        /*01c0*/ 	.word	0x00002470


	//   ....[9]....
        /*01c4*/ 	.word	0x000024f0


	//   ....[10]....
        /*01c8*/ 	.word	0x00002950


	//   ....[11]....
        /*01cc*/ 	.word	0x000029d0


	//   ....[12]....
        /*01d0*/ 	.word	0x00003ef0


	//   ....[13]....
        /*01d4*/ 	.word	0x00003f60


	//   ....[14]....
        /*01d8*/ 	.word	0x000043e0


	//   ....[15]....
        /*01dc*/ 	.word	0x000045b0


	//   ....[16]....
        /*01e0*/ 	.word	0x00005900


	//   ....[17]....
        /*01e4*/ 	.word	0x00005940


	//   ....[18]....
        /*01e8*/ 	.word	0x00005980


	//   ....[19]....
        /*01ec*/ 	.word	0x000059b0


	//   ....[20]....
        /*01f0*/ 	.word	0x00006a50


	//   ....[21]....
        /*01f4*/ 	.word	0x00006ab0


	//   ....[22]....
        /*01f8*/ 	.word	0x00006af0


	//   ....[23]....
        /*01fc*/ 	.word	0x00006b30


	//   ....[24]....
        /*0200*/ 	.word	0x00006b60


	//   ....[25]....
        /*0204*/ 	.word	0x00006b90


	//   ....[26]....
        /*0208*/ 	.word	0x000077e0


	//   ....[27]....
        /*020c*/ 	.word	0x000077f0


	//   ....[28]....
        /*0210*/ 	.word	0x00008820


	//   ....[29]....
        /*0214*/ 	.word	0x00009240


	//   ....[30]....
        /*0218*/ 	.word	0x00009af0


	//   ....[31]....
        /*021c*/ 	.word	0x00009b30


	//   ....[32]....
        /*0220*/ 	.word	0x00009ba0


	//   ....[33]....
        /*0224*/ 	.word	0x00009be0


	//   ....[34]....
        /*0228*/ 	.word	0x00009c40


	//   ....[35]....
        /*022c*/ 	.word	0x00009c70


	//   ....[36]....
        /*0230*/ 	.word	0x00009cc0


	//   ....[37]....
        /*0234*/ 	.word	0x00009d00


	//   ....[38]....
        /*0238*/ 	.word	0x00009d60


	//   ....[39]....
        /*023c*/ 	.word	0x00009d90


	//   ....[40]....
        /*0240*/ 	.word	0x00009de0


	//   ....[41]....
        /*0244*/ 	.word	0x00009e10


	//   ....[42]....
        /*0248*/ 	.word	0x00009e70


	//   ....[43]....
        /*024c*/ 	.word	0x00009ea0


	//   ....[44]....
        /*0250*/ 	.word	0x00009ec0


	//   ....[45]....
        /*0254*/ 	.word	0x00009f00


	//   ....[46]....
        /*0258*/ 	.word	0x0000c0f0


	//   ....[47]....
        /*025c*/ 	.word	0x0000c590


	//   ....[48]....
        /*0260*/ 	.word	0x0000c700


	//   ....[49]....
        /*0264*/ 	.word	0x0000c760


	//   ....[50]....
        /*0268*/ 	.word	0x0000c820


	//   ....[51]....
        /*026c*/ 	.word	0x0000c8e0


	//   ....[52]....
        /*0270*/ 	.word	0x0000c960


	//   ....[53]....
        /*0274*/ 	.word	0x0000ca20


	//   ....[54]....
        /*0278*/ 	.word	0x0000caa0


	//   ....[55]....
        /*027c*/ 	.word	0x0000cb60


	//   ....[56]....
        /*0280*/ 	.word	0x0000cbe0


	//   ....[57]....
        /*0284*/ 	.word	0x0000cca0


	//   ....[58]....
        /*0288*/ 	.word	0x0000cd20


	//   ....[59]....
        /*028c*/ 	.word	0x0000cdd0


	//   ....[60]....
        /*0290*/ 	.word	0x0000ce50


	//   ....[61]....
        /*0294*/ 	.word	0x0000cf00


	//   ....[62]....
        /*0298*/ 	.word	0x0000cf90


	//   ....[63]....
        /*029c*/ 	.word	0x0000d020


	//   ....[64]....
        /*02a0*/ 	.word	0x0000d430


	//----- nvinfo : EIATTR_REG_RECONFIG
	.align		4
.L_1123:
        /*02a4*/ 	.byte	0x01, 0x54
	.zero		2


	//----- nvinfo : EIATTR_SYSCALL_OFFSETS
	.align		4
        /*02a8*/ 	.byte	0x04, 0x46
        /*02aa*/ 	.short	(.L_1125 - .L_1124)


	//   ....[0]....
.L_1124:
        /*02ac*/ 	.word	0x000014e0


	//   ....[1]....
        /*02b0*/ 	.word	0x00008f00


	//   ....[2]....
        /*02b4*/ 	.word	0x00009040


	//   ....[3]....
        /*02b8*/ 	.word	0x00009130


	//   ....[4]....
        /*02bc*/ 	.word	0x00009780


	//----- nvinfo : EIATTR_MBARRIER_INSTR_OFFSETS
	.align		4
.L_1125:
        /*02c0*/ 	.byte	0x04, 0x39
        /*02c2*/ 	.short	(.L_1127 - .L_1126)


	//   ....[0]....
.L_1126:
        /*02c4*/ 	.word	0x00000270
        /*02c8*/ 	.word	0x000000ff
        /*02cc*/ 	.word	0x00022800
        /*02d0*/ 	.short	0x0100
        /*02d2*/ 	.byte	0x08
	.zero		1


	//   ....[1]....
        /*02d4*/ 	.word	0x00000280
        /*02d8*/ 	.word	0x000000ff
        /*02dc*/ 	.word	0x00022820
        /*02e0*/ 	.short	0x0100
        /*02e2*/ 	.byte	0x08
	.zero		1


	//   ....[2]....
        /*02e4*/ 	.word	0x00000370
        /*02e8*/ 	.word	0x000000ff
        /*02ec*/ 	.word	0x00022830
        /*02f0*/ 	.short	0x0100
        /*02f2*/ 	.byte	0x08
	.zero		1


	//   ....[3]....
        /*02f4*/ 	.word	0x00000380
        /*02f8*/ 	.word	0x000000ff
        /*02fc*/ 	.word	0x00022840
        /*0300*/ 	.short	0x0100
        /*0302*/ 	.byte	0x08
	.zero		1


	//   ....[4]....
        /*0304*/ 	.word	0x00000390
        /*0308*/ 	.word	0x000000ff
        /*030c*/ 	.word	0x00022838
        /*0310*/ 	.short	0x0100
        /*0312*/ 	.byte	0x08
	.zero		1


	//   ....[5]....
        /*0314*/ 	.word	0x000003a0
        /*0318*/ 	.word	0x000000ff
        /*031c*/ 	.word	0x00022848
        /*0320*/ 	.short	0x0100
        /*0322*/ 	.byte	0x08
	.zero		1


	//   ....[6]....
        /*0324*/ 	.word	0x000004d0
        /*0328*/ 	.word	0x000000ff
        /*032c*/ 	.word	0x00022850
        /*0330*/ 	.short	0x0100
        /*0332*/ 	.byte	0x08
	.zero		1


	//   ....[7]....
        /*0334*/ 	.word	0x000004e0
        /*0338*/ 	.word	0x000000ff
        /*033c*/ 	.word	0x00022860
        /*0340*/ 	.short	0x0100
        /*0342*/ 	.byte	0x08
	.zero		1


	//   ....[8]....
        /*0344*/ 	.word	0x000004f0
        /*0348*/ 	.word	0x000000ff
        /*034c*/ 	.word	0x00022858
        /*0350*/ 	.short	0x0100
        /*0352*/ 	.byte	0x08
	.zero		1


	//   ....[9]....
        /*0354*/ 	.word	0x00000500
        /*0358*/ 	.word	0x000000ff
        /*035c*/ 	.word	0x00022868
        /*0360*/ 	.short	0x0100
        /*0362*/ 	.byte	0x08
	.zero		1


	//   ....[10]....
        /*0364*/ 	.word	0x000005f0
        /*0368*/ 	.word	0x000000ff
        /*036c*/ 	.word	0x00022870
        /*0370*/ 	.short	0x0100
        /*0372*/ 	.byte	0x06
	.zero		1


	//   ....[11]....
        /*0374*/ 	.word	0x00000600
        /*0378*/ 	.word	0x000000ff
        /*037c*/ 	.word	0x00022880
        /*0380*/ 	.short	0x0100
        /*0382*/ 	.byte	0x06
	.zero		1


	//   ....[12]....
        /*0384*/ 	.word	0x00000610
        /*0388*/ 	.word	0x000000ff
        /*038c*/ 	.word	0x00022878
        /*0390*/ 	.short	0x0100
        /*0392*/ 	.byte	0x06
	.zero		1


	//   ....[13]....
        /*0394*/ 	.word	0x00000620
        /*0398*/ 	.word	0x000000ff
        /*039c*/ 	.word	0x00022888
        /*03a0*/ 	.short	0x0100
        /*03a2*/ 	.byte	0x06
	.zero		1


	//   ....[14]....
        /*03a4*/ 	.word	0x00000750
        /*03a8*/ 	.word	0x000000ff
        /*03ac*/ 	.word	0x00022890
        /*03b0*/ 	.short	0x0100
        /*03b2*/ 	.byte	0x08
	.zero		1


	//   ....[15]....
        /*03b4*/ 	.word	0x00000760
        /*03b8*/ 	.word	0x000000ff
        /*03bc*/ 	.word	0x000228a0
        /*03c0*/ 	.short	0x0100
        /*03c2*/ 	.byte	0x08
	.zero		1


	//   ....[16]....
        /*03c4*/ 	.word	0x00000770
        /*03c8*/ 	.word	0x000000ff
        /*03cc*/ 	.word	0x00022898
        /*03d0*/ 	.short	0x0100
        /*03d2*/ 	.byte	0x08
	.zero		1


	//   ....[17]....
        /*03d4*/ 	.word	0x00000780
        /*03d8*/ 	.word	0x000000ff
        /*03dc*/ 	.word	0x000228a8
        /*03e0*/ 	.short	0x0100
        /*03e2*/ 	.byte	0x08
	.zero		1


	//   ....[18]....
        /*03e4*/ 	.word	0x000008b0
        /*03e8*/ 	.word	0x000000ff
        /*03ec*/ 	.word	0x000228b0
        /*03f0*/ 	.short	0x0100
        /*03f2*/ 	.byte	0x08
	.zero		1


	//   ....[19]....
        /*03f4*/ 	.word	0x000008c0
        /*03f8*/ 	.word	0x000000ff
        /*03fc*/ 	.word	0x000228c0
        /*0400*/ 	.short	0x0100
        /*0402*/ 	.byte	0x08
	.zero		1


	//   ....[20]....
        /*0404*/ 	.word	0x000008d0
        /*0408*/ 	.word	0x000000ff
        /*040c*/ 	.word	0x000228b8
        /*0410*/ 	.short	0x0100
        /*0412*/ 	.byte	0x08
	.zero		1


	//   ....[21]....
        /*0414*/ 	.word	0x000008e0
        /*0418*/ 	.word	0x000000ff
        /*041c*/ 	.word	0x000228c8
        /*0420*/ 	.short	0x0100
        /*0422*/ 	.byte	0x08
	.zero		1


	//   ....[22]....
        /*0424*/ 	.word	0x00001510
        /*0428*/ 	.word	0x000000ff
        /*042c*/ 	.word	0x00022800
        /*0430*/ 	.short	0x010a
        /*0432*/ 	.byte	0x26
	.zero		1


	//   ....[23]....
        /*0434*/ 	.word	0x000015a0
        /*0438*/ 	.word	0x000000ff
        /*043c*/ 	.word	0x00022830
        /*0440*/ 	.short	0x010a
        /*0442*/ 	.byte	0x26
	.zero		1


	//   ....[24]....
        /*0444*/ 	.word	0x000015e0
        /*0448*/ 	.word	0x000000ff
        /*044c*/ 	.word	0x00022830
        /*0450*/ 	.short	0x010a
        /*0452*/ 	.byte	0x26
	.zero		1


	//   ....[25]....
        /*0454*/ 	.word	0x00002db0
        /*0458*/ 	.word	0x00000005
        /*045c*/ 	.word	0x00000000
        /*0460*/ 	.short	0x0101
        /*0462*/ 	.byte	0x3f
	.zero		1


	//   ....[26]....
        /*0464*/ 	.word	0x00003240
        /*0468*/ 	.word	0x000000ff
        /*046c*/ 	.word	0x00022850
        /*0470*/ 	.short	0x010a
        /*0472*/ 	.byte	0x26
	.zero		1


	//   ....[27]....
        /*0474*/ 	.word	0x00003280
        /*0478*/ 	.word	0x000000ff
        /*047c*/ 	.word	0x00022850
        /*0480*/ 	.short	0x010a
        /*0482*/ 	.byte	0x26
	.zero		1


	//   ....[28]....
        /*0484*/ 	.word	0x000035c0
        /*0488*/ 	.word	0x0000000a
        /*048c*/ 	.word	0x00000000
        /*0490*/ 	.short	0x0101
        /*0492*/ 	.byte	0x3f
	.zero		1


	//   ....[29]....
        /*0494*/ 	.word	0x00003730
        /*0498*/ 	.word	0x000000ff
        /*049c*/ 	.word	0x00022830
        /*04a0*/ 	.short	0x010a
        /*04a2*/ 	.byte	0x1a
	.zero		1


	//   ....[30]....
        /*04a4*/ 	.word	0x00003780
        /*04a8*/ 	.word	0x000000ff
        /*04ac*/ 	.word	0x00022830
        /*04b0*/ 	.short	0x010a
        /*04b2*/ 	.byte	0x1a
	.zero		1


	//   ....[31]....
        /*04b4*/ 	.word	0x00004aa0
        /*04b8*/ 	.word	0x00000098
        /*04bc*/ 	.word	0x00000000
        /*04c0*/ 	.short	0x0101
        /*04c2*/ 	.byte	0x3f
	.zero		1


	//   ....[32]....
        /*04c4*/ 	.word	0x000055f0
        /*04c8*/ 	.word	0x000000ff
        /*04cc*/ 	.word	0x00022850
        /*04d0*/ 	.short	0x010a
        /*04d2*/ 	.byte	0x1a
	.zero		1


	//   ....[33]....
        /*04d4*/ 	.word	0x00005640
        /*04d8*/ 	.word	0x000000ff
        /*04dc*/ 	.word	0x00022850
        /*04e0*/ 	.short	0x010a
        /*04e2*/ 	.byte	0x1a
	.zero		1


	//   ....[34]....
        /*04e4*/ 	.word	0x000058e0
        /*04e8*/ 	.word	0x000000b0
        /*04ec*/ 	.word	0x00000000
        /*04f0*/ 	.short	0x0101
        /*04f2*/ 	.byte	0x3f
	.zero		1


	//   ....[35]....
        /*04f4*/ 	.word	0x00006b70
        /*04f8*/ 	.word	0x000000ff
        /*04fc*/ 	.word	0x00000000
        /*0500*/ 	.short	0x0101
        /*0502*/ 	.byte	0x04
	.zero		1


	//   ....[36]....
        /*0504*/ 	.word	0x00009470
        /*0508*/ 	.word	0x000000ff
        /*050c*/ 	.word	0x00022840
        /*0510*/ 	.short	0x010a
        /*0512*/ 	.byte	0x26
	.zero		1


	//   ....[37]....
        /*0514*/ 	.word	0x00009fd0
        /*0518*/ 	.word	0x000000ff
        /*051c*/ 	.word	0x00022800
        /*0520*/ 	.short	0x0107
        /*0522*/ 	.byte	0x26
	.zero		1


	//   ....[38]....
        /*0524*/ 	.word	0x0000a010
        /*0528*/ 	.word	0x000000ff
        /*052c*/ 	.word	0x00022800
        /*0530*/ 	.short	0x0101
        /*0532*/ 	.byte	0x26
	.zero		1


	//   ....[39]....
        /*0534*/ 	.word	0x0000a020
        /*0538*/ 	.word	0x000000ff
        /*053c*/ 	.word	0x00022820
        /*0540*/ 	.short	0x010a
        /*0542*/ 	.byte	0x26
	.zero		1


	//   ....[40]....
        /*0544*/ 	.word	0x0000a080
        /*0548*/ 	.word	0x000000ff
        /*054c*/ 	.word	0x00022860
        /*0550*/ 	.short	0x010a
        /*0552*/ 	.byte	0x26
	.zero		1


	//   ....[41]....
        /*0554*/ 	.word	0x0000a900
        /*0558*/ 	.word	0x000000ff
        /*055c*/ 	.word	0x00022848
        /*0560*/ 	.short	0x010a
        /*0562*/ 	.byte	0x26
	.zero		1


	//   ....[42]....
        /*0564*/ 	.word	0x0000aad0
        /*0568*/ 	.word	0x000000ff
        /*056c*/ 	.word	0x00022868
        /*0570*/ 	.short	0x010a
        /*0572*/ 	.byte	0x26
	.zero		1


	//   ....[43]....
        /*0574*/ 	.word	0x0000b140
        /*0578*/ 	.word	0x000000ff
        /*057c*/ 	.word	0x00022840
        /*0580*/ 	.short	0x010a
        /*0582*/ 	.byte	0x26
	.zero		1


	//   ....[44]....
        /*0584*/ 	.word	0x0000b320
        /*0588*/ 	.word	0x000000ff
        /*058c*/ 	.word	0x00022860
        /*0590*/ 	.short	0x010a
        /*0592*/ 	.byte	0x26
	.zero		1


	//   ....[45]....
        /*0594*/ 	.word	0x0000b9c0
        /*0598*/ 	.word	0x000000ff
        /*059c*/ 	.word	0x00022848
        /*05a0*/ 	.short	0x010a
        /*05a2*/ 	.byte	0x26
	.zero		1


	//   ....[46]....
        /*05a4*/ 	.word	0x0000bba0
        /*05a8*/ 	.word	0x000000ff
        /*05ac*/ 	.word	0x00022868
        /*05b0*/ 	.short	0x010a
        /*05b2*/ 	.byte	0x26
	.zero		1


	//   ....[47]....
        /*05b4*/ 	.word	0x0000c080
        /*05b8*/ 	.word	0x00000002
        /*05bc*/ 	.word	0x00022820
        /*05c0*/ 	.short	0x010a
        /*05c2*/ 	.byte	0x3f
	.zero		1


	//   ....[48]....
        /*05c4*/ 	.word	0x0000c200
        /*05c8*/ 	.word	0x00000007
        /*05cc*/ 	.word	0x00000000
        /*05d0*/ 	.short	0x010a
        /*05d2*/ 	.byte	0x3f
	.zero		1


	//   ....[49]....
        /*05d4*/ 	.word	0x0000c270
        /*05d8*/ 	.word	0x00000005
        /*05dc*/ 	.word	0x00000000
        /*05e0*/ 	.short	0x010a
        /*05e2*/ 	.byte	0x3f
	.zero		1


	//   ....[50]....
        /*05e4*/ 	.word	0x0000c2d0
        /*05e8*/ 	.word	0x00000005
        /*05ec*/ 	.word	0x00000000
        /*05f0*/ 	.short	0x010a
        /*05f2*/ 	.byte	0x3f
	.zero		1


	//   ....[51]....
        /*05f4*/ 	.word	0x0000c300
        /*05f8*/ 	.word	0x00000003
        /*05fc*/ 	.word	0x00000000
        /*0600*/ 	.short	0x010a
        /*0602*/ 	.byte	0x3f
	.zero		1


	//   ....[52]....
        /*0604*/ 	.word	0x0000c370
        /*0608*/ 	.word	0x00000004
        /*060c*/ 	.word	0x00022800
        /*0610*/ 	.short	0x010a
        /*0612*/ 	.byte	0x3f
	.zero		1


	//   ....[53]....
        /*0614*/ 	.word	0x0000c3d0
        /*0618*/ 	.word	0x00000004
        /*061c*/ 	.word	0x00022830
        /*0620*/ 	.short	0x010a
        /*0622*/ 	.byte	0x3f
	.zero		1


	//   ....[54]....
        /*0624*/ 	.word	0x0000c420
        /*0628*/ 	.word	0x0000000a
        /*062c*/ 	.word	0x00022850
        /*0630*/ 	.short	0x010a
        /*0632*/ 	.byte	0x3f
	.zero		1


	//   ....[55]....
        /*0634*/ 	.word	0x0000c490
        /*0638*/ 	.word	0x00000003
        /*063c*/ 	.word	0x00022830
        /*0640*/ 	.short	0x010a
        /*0642*/ 	.byte	0x3f
	.zero		1


	//   ....[56]....
        /*0644*/ 	.word	0x0000c4f0
        /*0648*/ 	.word	0x000000b0
        /*064c*/ 	.word	0x00022850
        /*0650*/ 	.short	0x010a
        /*0652*/ 	.byte	0x3f
	.zero		1


	//   ....[57]....
        /*0654*/ 	.word	0x0000c650
        /*0658*/ 	.word	0x00000003
        /*065c*/ 	.word	0x00022840
        /*0660*/ 	.short	0x010a
        /*0662*/ 	.byte	0x3f
	.zero		1


	//   ....[58]....
        /*0664*/ 	.word	0x0000d060
        /*0668*/ 	.word	0x00000003
        /*066c*/ 	.word	0x00022820
        /*0670*/ 	.short	0x010a
        /*0672*/ 	.byte	0x3f
	.zero		1


	//   ....[59]....
        /*0674*/ 	.word	0x0000d0c0
        /*0678*/ 	.word	0x00000003
        /*067c*/ 	.word	0x00022860
        /*0680*/ 	.short	0x010a
        /*0682*/ 	.byte	0x3f
	.zero		1


	//   ....[60]....
        /*0684*/ 	.word	0x0000d120
        /*0688*/ 	.word	0x00000003
        /*068c*/ 	.word	0x00022848
        /*0690*/ 	.short	0x010a
        /*0692*/ 	.byte	0x3f
	.zero		1


	//   ....[61]....
        /*0694*/ 	.word	0x0000d180
        /*0698*/ 	.word	0x00000003
        /*069c*/ 	.word	0x00022868
        /*06a0*/ 	.short	0x010a
        /*06a2*/ 	.byte	0x3f
	.zero		1


	//   ....[62]....
        /*06a4*/ 	.word	0x0000d1e0
        /*06a8*/ 	.word	0x00000003
        /*06ac*/ 	.word	0x00022840
        /*06b0*/ 	.short	0x010a
        /*06b2*/ 	.byte	0x3f
	.zero		1


	//   ....[63]....
        /*06b4*/ 	.word	0x0000d240
        /*06b8*/ 	.word	0x00000003
        /*06bc*/ 	.word	0x00022860
        /*06c0*/ 	.short	0x010a
        /*06c2*/ 	.byte	0x3f
	.zero		1


	//   ....[64]....
        /*06c4*/ 	.word	0x0000d2a0
        /*06c8*/ 	.word	0x00000003
        /*06cc*/ 	.word	0x00022848
        /*06d0*/ 	.short	0x010a
        /*06d2*/ 	.byte	0x3f
	.zero		1


	//   ....[65]....
        /*06d4*/ 	.word	0x0000d300
        /*06d8*/ 	.word	0x00000003
        /*06dc*/ 	.word	0x00022868
        /*06e0*/ 	.short	0x010a
        /*06e2*/ 	.byte	0x3f
	.zero		1


	//   ....[66]....
        /*06e4*/ 	.word	0x0000d350
        /*06e8*/ 	.word	0x00000002
        /*06ec*/ 	.word	0x00022820
        /*06f0*/ 	.short	0x010a
        /*06f2*/ 	.byte	0x3f
	.zero		1


	//   ....[67]....
        /*06f4*/ 	.word	0x0000d4f0
        /*06f8*/ 	.word	0x00000007
        /*06fc*/ 	.word	0x00000000
        /*0700*/ 	.short	0x010a
        /*0702*/ 	.byte	0x3f
	.zero		1


	//   ....[68]....
        /*0704*/ 	.word	0x0000d540
        /*0708*/ 	.word	0x00000005
        /*070c*/ 	.word	0x00000000
        /*0710*/ 	.short	0x010a
        /*0712*/ 	.byte	0x3f
	.zero		1


	//   ....[69]....
        /*0714*/ 	.word	0x0000d590
        /*0718*/ 	.word	0x00000005
        /*071c*/ 	.word	0x00000000
        /*0720*/ 	.short	0x010a
        /*0722*/ 	.byte	0x3f
	.zero		1


	//----- nvinfo : EIATTR_NUM_MBARRIERS
	.align		4
.L_1127:
        /*0724*/ 	.byte	0x03, 0x38
        /*0726*/ 	.short	0x0016


	//----- nvinfo : EIATTR_EXIT_INSTR_OFFSETS
	.align		4
        /*0728*/ 	.byte	0x04, 0x1c
        /*072a*/ 	.short	(.L_1129 - .L_1128)


	//   ....[0]....
.L_1128:
        /*072c*/ 	.word	0x0000c350


	//----- nvinfo : EIATTR_MAX_THREADS
	.align		4
.L_1129:
        /*0730*/ 	.byte	0x04, 0x05
        /*0732*/ 	.short	(.L_1131 - .L_1130)
.L_1130:
        /*0734*/ 	.word	0x00000180
        /*0738*/ 	.word	0x00000001
        /*073c*/ 	.word	0x00000001


	//----- nvinfo : EIATTR_CRS_STACK_SIZE
	.align		4
.L_1131:
        /*0740*/ 	.byte	0x04, 0x1e
        /*0742*/ 	.short	(.L_1133 - .L_1132)
.L_1132:
        /*0744*/ 	.word	0x00000000


	//----- nvinfo : EIATTR_CBANK_PARAM_SIZE
	.align		4
.L_1133:
        /*0748*/ 	.byte	0x03, 0x19
        /*074a*/ 	.short	0x0a70


	//----- nvinfo : EIATTR_PARAM_CBANK
	.align		4
        /*074c*/ 	.byte	0x04, 0x0a
        /*074e*/ 	.short	(.L_1135 - .L_1134)
	.align		4
.L_1134:
        /*0750*/ 	.word	index@(.nv.constant0._ZN7cutlass13device_kernelIN5flash11enable_sm90INS1_16FlashAttnFwdSm90INS1_25CollectiveMainloopFwdSm90ILi2EN4cute5tupleIJNS5_1CILi1EEES8_S8_EEENS6_IJNS7_ILi128EEENS7_ILi96EEENS7_ILi64EEEEEELi256ENS_10bfloat16_tEfNS_4arch4Sm90ELb0ELb0ELb1ELb0ELb0ELb0ELb0ELb1ELb0ELb1ELb1ELb0EEENS1_21CollectiveEpilogueFwdINS6_IJSA_NS7_ILi256EEESB_EEES9_SE_SG_Li256ELb0ELb1ELb1ELb0EEENS1_19SingleTileSchedulerILb0ELb1ELb1ELi128EEEEEEEEEvNT_6ParamsE)
        /*0754*/ 	.short	0x0210
        /*0756*/ 	.short	0x0a70


	//----- nvinfo : EIATTR_SW_WAR
	.align		4
.L_1135:
        /*0758*/ 	.byte	0x04, 0x36
        /*075a*/ 	.short	(.L_1137 - .L_1136)
.L_1136:
        /*075c*/ 	.word	0x00000008
.L_1137:


//--------------------- .nv.info._ZN7cutlass13device_kernelIN5flash11enable_sm90INS1_16FlashAttnFwdSm90INS1_25CollectiveMainloopFwdSm90ILi2EN4cute5tupleIJNS5_1CILi1EEES8_S8_EEENS6_IJNS7_ILi128EEENS7_ILi96EEENS7_ILi64EEEEEELi256ENS_10bfloat16_tEfNS_4arch4Sm90ELb0ELb0ELb1ELb0ELb0ELb0ELb1ELb1ELb0ELb1ELb1ELb0EEENS1_21CollectiveEpilogueFwdINS6_IJSA_NS7_ILi256EEESB_EEES9_SE_SG_Li256ELb0ELb1ELb1ELb0EEENS1_19SingleTileSchedulerILb0ELb1ELb1ELi128EEEEEEEEEvNT_6ParamsE --------------------------
	.section	.nv.info._ZN7cutlass13device_kernelIN5flash11enable_sm90INS1_16FlashAttnFwdSm90INS1_25CollectiveMainloopFwdSm90ILi2EN4cute5tupleIJNS5_1CILi1EEES8_S8_EEENS6_IJNS7_ILi128EEENS7_ILi96EEENS7_ILi64EEEEEELi256ENS_10bfloat16_tEfNS_4arch4Sm90ELb0ELb0ELb1ELb0ELb0ELb0ELb1ELb1ELb0ELb1ELb1ELb0EEENS1_21CollectiveEpilogueFwdINS6_IJSA_NS7_ILi256EEESB_EEES9_SE_SG_Li256ELb0ELb1ELb1ELb0EEENS1_19SingleTileSchedulerILb0ELb1ELb1ELi128EEEEEEEEEvNT_6ParamsE,"",@"SHT_CUDA_INFO"
	.sectionflags	@""
	.align	4


	//----- nvinfo : EIATTR_CUDA_API_VERSION
	.align		4
        /*0000*/ 	.byte	0x04, 0x37
        /*0002*/ 	.short	(.L_1139 - .L_1138)
.L_1138:
        /*0004*/ 	.word	0x00000082


	//----- nvinfo : EIATTR_KPARAM_INFO
	.align		4
.L_1139:
        /*0008*/ 	.byte	0x04, 0x17
        /*000a*/ 	.short	(.L_1141 - .L_1140)
.L_1140:
        /*000c*/ 	.word	0x00000000
        /*0010*/ 	.short	0x0000
        /*0012*/ 	.short	0x0070
        /*0014*/ 	.byte	0x00, 0xf0, 0x01, 0x2c


	//----- nvinfo : EIATTR_SPARSE_MMA_MASK
	.align		4
.L_1141:
        /*0018*/ 	.byte	0x03, 0x50
        /*001a*/ 	.short	0x0000


	//----- nvinfo : EIATTR_MAXREG_COUNT
	.align		4
        /*001c*/ 	.byte	0x03, 0x1b
        /*001e*/ 	.short	0x00a8


	//----- nvinfo : EIATTR_NUM_BARRIERS
	.align		4
        /*0020*/ 	.byte	0x02, 0x4c
        /*0022*/ 	.byte	0x10
	.zero		1


	//----- nvinfo : EIATTR_EXTERNS
	.align		4
        /*0024*/ 	.byte	0x04, 0x0f
        /*0026*/ 	.short	(.L_1143 - .L_1142)


	//   ....[0]....
	.align		4
.L_1142:
        /*0028*/ 	.word	index@(__assertfail)


	//----- nvinfo : EIATTR_ANNOTATIONS
	.align		4
.L_1143:
        /*002c*/ 	.byte	0x04, 0x55
        /*002e*/ 	.short	(.L_1145 - .L_1144)


	//   ....[0]....
.L_1144:
        /* <DEDUP_REMOVED lines=23> */


	//----- nvinfo : EIATTR_MERCURY_ISA_VERSION
	.align		4
.L_1145:
        /*0190*/ 	.byte	0x03, 0x5f
        /*0192*/ 	.short	0x0101


	//----- nvinfo : EIATTR_INT_WARP_WIDE_INSTR_OFFSETS
	.align		4
        /*0194*/ 	.byte	0x04, 0x31
        /*0196*/ 	.short	(.L_1147 - .L_1146)


	//   ....[0]....
.L_1146:
        /*0198*/ 	.word	0x00000130


	//   ....[1]....
        /*019c*/ 	.word	0x00000170


	//   ....[2]....
        /*01a0*/ 	.word	0x000001e0


	//   ....[3]....
        /*01a4*/ 	.word	0x000001f0


	//----- nvinfo : EIATTR_COOP_GROUP_MASK_REGIDS
	.align		4
.L_1147:
        /*01a8*/ 	.byte	0x04, 0x29
        /*01aa*/ 	.short	(.L_1149 - .L_1148)


	//   ....[0]....
.L_1148:
        /*01ac*/ 	.word	0xffffffff


	//   ....[1]....
        /*01b0*/ 	.word	0xffffffff


	//   ....[2]....
        /*01b4*/ 	.word	0xffffffff


	//   ....[3]....
        /*01b8*/ 	.word	0xffffffff


	//   ....[4]....
        /*01bc*/ 	.word	0xffffffff


	//   ....[5]....
        /*01c0*/ 	.word	0xffffffff


	//   ....[6]....
        /*01c4*/ 	.word	0xffffffff


	//   ....[7]....
        /*01c8*/ 	.word	0xffffffff


	//   ....[8]....
        /*01cc*/ 	.word	0xffffffff


	//   ....[9]....
        /*01d0*/ 	.word	0xffffffff


	//   ....[10]....
        /*01d4*/ 	.word	0xffffffff


	//   ....[11]....
        /*01d8*/ 	.word	0xffffffff


	//   ....[12]....
        /*01dc*/ 	.word	0xffffffff


	//   ....[13]....
        /*01e0*/ 	.word	0xffffffff


	//   ....[14]....
        /*01e4*/ 	.word	0xffffffff


	//   ....[15]....
        /*01e8*/ 	.word	0xffffffff


	//   ....[16]....
        /*01ec*/ 	.word	0xffffffff


	//   ....[17]....
        /*01f0*/ 	.word	0xffffffff


	//   ....[18]....
        /*01f4*/ 	.word	0xffffffff


	//   ....[19]....
        /*01f8*/ 	.word	0xffffffff


	//   ....[20]....
        /*01fc*/ 	.word	0xffffffff


	//   ....[21]....
        /*0200*/ 	.word	0xffffffff


	//   ....[22]....
        /*0204*/ 	.word	0xffffffff


	//   ....[23]....
        /*0208*/ 	.word	0xffffffff


	//   ....[24]....
        /*020c*/ 	.word	0xffffffff


	//   ....[25]....
        /*0210*/ 	.word	0xffffffff


	//   ....[26]....
        /*0214*/ 	.word	0xffffffff


	//   ....[27]....
        /*0218*/ 	.word	0xffffffff


	//   ....[28]....
        /*021c*/ 	.word	0xffffffff


	//   ....[29]....
        /*0220*/ 	.word	0xffffffff


	//   ....[30]....
        /*0224*/ 	.word	0xffffffff


	//   ....[31]....
        /*0228*/ 	.word	0xffffffff


	//   ....[32]....
        /*022c*/ 	.word	0xffffffff


	//   ....[33]....
        /*0230*/ 	.word	0xffffffff


	//   ....[34]....
        /*0234*/ 	.word	0xffffffff


	//   ....[35]....
        /*0238*/ 	.word	0xffffffff


	//   ....[36]....
        /*023c*/ 	.word	0xffffffff


	//   ....[37]....
        /*0240*/ 	.word	0xffffffff


	//   ....[38]....
        /*0244*/ 	.word	0xffffffff


	//   ....[39]....
        /*0248*/ 	.word	0xffffffff


	//   ....[40]....
        /*024c*/ 	.word	0xffffffff


	//   ....[41]....
        /*0250*/ 	.word	0xffffffff


	//   ....[42]....
        /*0254*/ 	.word	0xffffffff


	//   ....[43]....
        /*0258*/ 	.word	0xffffffff


	//   ....[44]....
        /*025c*/ 	.word	0xffffffff


	//   ....[45]....
        /*0260*/ 	.word	0xffffffff


	//   ....[46]....
        /*0264*/ 	.word	0xffffffff


	//   ....[47]....
        /*0268*/ 	.word	0xffffffff


	//   ....[48]....
        /*026c*/ 	.word	0xffffffff


	//   ....[49]....
        /*0270*/ 	.word	0xffffffff


	//   ....[50]....
        /*0274*/ 	.word	0xffffffff


	//   ....[51]....
        /*0278*/ 	.word	0xffffffff


	//   ....[52]....
        /*027c*/ 	.word	0xffffffff


	//   ....[53]....
        /*0280*/ 	.word	0xffffffff


	//   ....[54]....
        /*0284*/ 	.word	0xffffffff


	//   ....[55]....
        /*0288*/ 	.word	0xffffffff


	//   ....[56]....
        /*028c*/ 	.word	0xffffffff


	//   ....[57]....
        /*0290*/ 	.word	0xffffffff


	//   ....[58]....
        /*0294*/ 	.word	0xffffffff


	//   ....[59]....
        /*0298*/ 	.word	0xffffffff


	//   ....[60]....
        /*029c*/ 	.word	0xffffffff


	//   ....[61]....
        /*02a0*/ 	.word	0xffffffff


	//   ....[62]....
        /*02a4*/ 	.word	0xffffffff


	//   ....[63]....
        /*02a8*/ 	.word	0x0500000f


	//   ....[64]....
        /*02ac*/ 	.word	0x0500000f


	//   ....[65]....
        /*02b0*/ 	.word	0x0500000f


	//   ....[66]....
        /*02b4*/ 	.word	0x0500000f


	//   ....[67]....
        /*02b8*/ 	.word	0x0500000f


	//   ....[68]....
        /*02bc*/ 	.word	0x0500000f


	//   ....[69]....
        /*02c0*/ 	.word	0x0500000f


	//   ....[70]....
        /*02c4*/ 	.word	0x0500000f


	//   ....[71]....
        /*02c8*/ 	.word	0x0500000f


	//   ....[72]....
        /*02cc*/ 	.word	0x0500000f


	//   ....[73]....
        /*02d0*/ 	.word	0x0500000f


	//   ....[74]....
        /*02d4*/ 	.word	0x0500000f


	//   ....[75]....
        /*02d8*/ 	.word	0x0500000f


	//   ....[76]....
        /*02dc*/ 	.word	0x0500000f


	//   ....[77]....
        /*02e0*/ 	.word	0x0500000f


	//   ....[78]....
        /*02e4*/ 	.word	0x0500000f


	//   ....[79]....
        /*02e8*/ 	.word	0x0500000f


	//   ....[80]....
        /*02ec*/ 	.word	0x0500000f


	//   ....[81]....
        /*02f0*/ 	.word	0x0500000f


	//   ....[82]....
        /*02f4*/ 	.word	0x0500000f


	//   ....[83]....
        /*02f8*/ 	.word	0x0500000f


	//   ....[84]....
        /*02fc*/ 	.word	0x0500000f


	//   ....[85]....
        /*0300*/ 	.word	0x0500000f


	//   ....[86]....
        /*0304*/ 	.word	0x0500000f


	//   ....[87]....
        /*0308*/ 	.word	0x0500000f


	//   ....[88]....
        /*030c*/ 	.word	0x0500000f


	//   ....[89]....
        /*0310*/ 	.word	0x0500000f


	//   ....[90]....
        /*0314*/ 	.word	0x0500000f


	//   ....[91]....
        /*0318*/ 	.word	0x0500000f


	//   ....[92]....
        /*031c*/ 	.word	0x0500000f


	//   ....[93]....
        /*0320*/ 	.word	0x0500000f


	//   ....[94]....
        /*0324*/ 	.word	0x0500000f


	//   ....[95]....
        /*0328*/ 	.word	0x0500000f


	//   ....[96]....
        /*032c*/ 	.word	0x0500000f


	//----- nvinfo : EIATTR_COOP_GROUP_INSTR_OFFSETS
	.align		4
.L_1149:
        /*0330*/ 	.byte	0x04, 0x28
        /*0332*/ 	.short	(.L_1151 - .L_1150)


	//   ....[0]....
.L_1150:
        /*0334*/ 	.word	0x00000070


	//   ....[1]....
        /*0338*/ 	.word	0x00000140


	//   ....[2]....
        /*033c*/ 	.word	0x00000190


	//   ....[3]....
        /*0340*/ 	.word	0x000003e0


	//   ....[4]....
        /*0344*/ 	.word	0x00000540


	//   ....[5]....
        /*0348*/ 	.word	0x00000660


	//   ....[6]....
        /*034c*/ 	.word	0x000007c0


	//   ....[7]....
        /*0350*/ 	.word	0x00001360


	//   ....[8]....
        /*0354*/ 	.word	0x00003150


	//   ....[9]....
        /*0358*/ 	.word	0x00003190


	//   ....[10]....
        /*035c*/ 	.word	0x000031b0


	//   ....[11]....
        /*0360*/ 	.word	0x000031d0


	//   ....[12]....
        /*0364*/ 	.word	0x00005430


	//   ....[13]....
        /*0368*/ 	.word	0x00005480


	//   ....[14]....
        /*036c*/ 	.word	0x000054a0


	//   ....[15]....
        /*0370*/ 	.word	0x000054c0


	//   ....[16]....
        /*0374*/ 	.word	0x00006a90


	//   ....[17]....
        /*0378*/ 	.word	0x00006ae0


	//   ....[18]....
        /*037c*/ 	.word	0x00006b00


	//   ....[19]....
        /*0380*/ 	.word	0x00006b20


	//   ....[20]....
        /*0384*/ 	.word	0x00007c00


	//   ....[21]....
        /*0388*/ 	.word	0x00007c60


	//   ....[22]....
        /*038c*/ 	.word	0x00007ca0


	//   ....[23]....
        /*0390*/ 	.word	0x00007cd0


	//   ....[24]....
        /*0394*/ 	.word	0x00007d00


	//   ....[25]....
        /*0398*/ 	.word	0x00007d20


	//   ....[26]....
        /*039c*/ 	.word	0x000089a0


	//   ....[27]....
        /*03a0*/ 	.word	0x000089b0


	//   ....[28]....
        /*03a4*/ 	.word	0x00009a10


	//   ....[29]....
        /*03a8*/ 	.word	0x0000a4e0


	//   ....[30]....
        /*03ac*/ 	.word	0x0000ae60


	//   ....[31]....
        /*03b0*/ 	.word	0x0000ae70


	//   ....[32]....
        /*03b4*/ 	.word	0x0000ae80


	//   ....[33]....
        /*03b8*/ 	.word	0x0000aea0


	//   ....[34]....
        /*03bc*/ 	.word	0x0000aed0


	//   ....[35]....
        /*03c0*/ 	.word	0x0000b050


	//   ....[36]....
        /*03c4*/ 	.word	0x0000b060


	//   ....[37]....
        /*03c8*/ 	.word	0x0000b0b0


	//   ....[38]....
        /*03cc*/ 	.word	0x0000b180


	//   ....[39]....
        /*03d0*/ 	.word	0x0000b1a0


	//   ....[40]....
        /*03d4*/ 	.word	0x0000b240


	//   ....[41]....
        /*03d8*/ 	.word	0x0000b260


	//   ....[42]....
        /*03dc*/ 	.word	0x0000b2e0


	//   ....[43]....
        /*03e0*/ 	.word	0x0000b300


	//   ....[44]....
        /*03e4*/ 	.word	0x0000b310


	//   ....[45]....
        /*03e8*/ 	.word	0x0000b320


	//   ....[46]....
        /*03ec*/ 	.word	0x0000bb10


	//   ....[47]....
        /*03f0*/ 	.word	0x0000bb40


	//   ....[48]....
        /*03f4*/ 	.word	0x0000bb60


	//   ....[49]....
        /*03f8*/ 	.word	0x0000bc10


	//   ....[50]....
        /*03fc*/ 	.word	0x0000bcb0


	//   ....[51]....
        /*0400*/ 	.word	0x0000bcc0


	//   ....[52]....
        /*0404*/ 	.word	0x0000bce0


	//   ....[53]....
        /*0408*/ 	.word	0x0000bd10


	//   ....[54]....
        /*040c*/ 	.word	0x0000bd80


	//   ....[55]....
        /*0410*/ 	.word	0x0000bdb0


	//   ....[56]....
        /*0414*/ 	.word	0x0000be30


	//   ....[57]....
        /*0418*/ 	.word	0x0000be70


	//   ....[58]....
        /*041c*/ 	.word	0x0000bf00


	//   ....[59]....
        /*0420*/ 	.word	0x0000bf30


	//   ....[60]....
        /*0424*/ 	.word	0x0000bfe0


	//   ....[61]....
        /*0428*/ 	.word	0x0000c030


	//   ....[62]....
        /*042c*/ 	.word	0x0000e310


	//   ....[63]....
        /*0430*/ 	.word	0x0000e890


	//   ....[64]....
        /*0434*/ 	.word	0x0000ea10


	//   ....[65]....
        /*0438*/ 	.word	0x0000ea60


	//   ....[66]....
        /*043c*/ 	.word	0x0000ebb0


	//   ....[67]....
        /*0440*/ 	.word	0x0000ec20


	//   ....[68]....
        /*0444*/ 	.word	0x0000ed70


	//   ....[69]....
        /*0448*/ 	.word	0x0000edf0


	//   ....[70]....
        /*044c*/ 	.word	0x0000eee0


	//   ....[71]....
        /*0450*/ 	.word	0x0000ef70


	//   ....[72]....
        /*0454*/ 	.word	0x0000f080


	//   ....[73]....
        /*0458*/ 	.word	0x0000f0f0


	//   ....[74]....
        /*045c*/ 	.word	0x0000f210


	//   ....[75]....
        /*0460*/ 	.word	0x0000f280


	//   ....[76]....
        /*0464*/ 	.word	0x0000f390


	//   ....[77]....
        /*0468*/ 	.word	0x0000f3f0


	//   ....[78]....
        /*046c*/ 	.word	0x0000f4f0


	//   ....[79]....
        /*0470*/ 	.word	0x0000f540


	//   ....[80]....
        /*0474*/ 	.word	0x0000f5e0


	//   ....[81]....
        /*0478*/ 	.word	0x0000f6a0


	//   ....[82]....
        /*047c*/ 	.word	0x0000f9b0


	//   ....[83]....
        /*0480*/ 	.word	0x0000fa20


	//   ....[84]....
        /*0484*/ 	.word	0x0000fb30


	//   ....[85]....
        /*0488*/ 	.word	0x0000fb90


	//   ....[86]....
        /*048c*/ 	.word	0x0000fca0


	//   ....[87]....
        /*0490*/ 	.word	0x0000fcf0


	//   ....[88]....
        /*0494*/ 	.word	0x0000fdf0


	//   ....[89]....
        /*0498*/ 	.word	0x0000fe50


	//   ....[90]....
        /*049c*/ 	.word	0x0000ffc0


	//   ....[91]....
        /*04a0*/ 	.word	0x00010010


	//   ....[92]....
        /*04a4*/ 	.word	0x00010130


	//   ....[93]....
        /*04a8*/ 	.word	0x00010180


	//   ....[94]....
        /*04ac*/ 	.word	0x00010290


	//   ....[95]....
        /*04b0*/ 	.word	0x000102e0


	//   ....[96]....
        /*04b4*/ 	.word	0x000106f0


	//----- nvinfo : EIATTR_REG_RECONFIG
	.align		4
.L_1151:
        /*04b8*/ 	.byte	0x01, 0x54
	.zero		2


	//----- nvinfo : EIATTR_SYSCALL_OFFSETS
	.align		4
        /*04bc*/ 	.byte	0x04, 0x46
        /*04be*/ 	.short	(.L_1153 - .L_1152)


	//   ....[0]....
.L_1152:
        /*04c0*/ 	.word	0x00001500


	//   ....[1]....
        /*04c4*/ 	.word	0x0000a110


	//   ....[2]....
        /*04c8*/ 	.word	0x0000a250


	//   ....[3]....
        /*04cc*/ 	.word	0x0000a340


	//   ....[4]....
        /*04d0*/ 	.word	0x0000aa70


	//   ....[5]....
        /*04d4*/ 	.word	0x0000b670


	//----- nvinfo : EIATTR_MBARRIER_INSTR_OFFSETS
	.align		4
.L_1153:
        /*04d8*/ 	.byte	0x04, 0x39
        /*04da*/ 	.short	(.L_1155 - .L_1154)


	//   ....[0]....
.L_1154:
        /*04dc*/ 	.word	0x00000280
        /*04e0*/ 	.word	0x000000ff
        /*04e4*/ 	.word	0x00032400
        /*04e8*/ 	.short	0x0100
        /*04ea*/ 	.byte	0x08
	.zero		1


	//   ....[1]....
        /*04ec*/ 	.word	0x00000290
        /*04f0*/ 	.word	0x000000ff
        /*04f4*/ 	.word	0x00032410
        /*04f8*/ 	.short	0x0100
        /*04fa*/ 	.byte	0x08
	.zero		1


	//   ....[2]....
        /*04fc*/ 	.word	0x000002a0
        /*0500*/ 	.word	0x000000ff
        /*0504*/ 	.word	0x00032420
        /*0508*/ 	.short	0x0100
        /*050a*/ 	.byte	0x08
	.zero		1


	//   ....[3]....
        /*050c*/ 	.word	0x00000390
        /*0510*/ 	.word	0x000000ff
        /*0514*/ 	.word	0x00032430
        /*0518*/ 	.short	0x0100
        /*051a*/ 	.byte	0x08
	.zero		1


	//   ....[4]....
        /*051c*/ 	.word	0x000003a0
        /*0520*/ 	.word	0x000000ff
        /*0524*/ 	.word	0x00032440
        /*0528*/ 	.short	0x0100
        /*052a*/ 	.byte	0x08
	.zero		1


	//   ....[5]....
        /*052c*/ 	.word	0x000003b0
        /*0530*/ 	.word	0x000000ff
        /*0534*/ 	.word	0x00032438
        /*0538*/ 	.short	0x0100
        /*053a*/ 	.byte	0x08
	.zero		1


	//   ....[6]....
        /*053c*/ 	.word	0x000003c0
        /*0540*/ 	.word	0x000000ff
        /*0544*/ 	.word	0x00032448
        /*0548*/ 	.short	0x0100
        /*054a*/ 	.byte	0x08
	.zero		1


	//   ....[7]....
        /*054c*/ 	.word	0x000004f0
        /*0550*/ 	.word	0x000000ff
        /*0554*/ 	.word	0x00032450
        /*0558*/ 	.short	0x0100
        /*055a*/ 	.byte	0x08
	.zero		1


	//   ....[8]....
        /*055c*/ 	.word	0x00000500
        /*0560*/ 	.word	0x000000ff
        /*0564*/ 	.word	0x00032460
        /*0568*/ 	.short	0x0100
        /*056a*/ 	.byte	0x08
	.zero		1


	//   ....[9]....
        /*056c*/ 	.word	0x00000510
        /*0570*/ 	.word	0x000000ff
        /*0574*/ 	.word	0x00032458
        /*0578*/ 	.short	0x0100
        /*057a*/ 	.byte	0x08
	.zero		1


	//   ....[10]....
        /*057c*/ 	.word	0x00000520
        /*0580*/ 	.word	0x000000ff
        /*0584*/ 	.word	0x00032468
        /*0588*/ 	.short	0x0100
        /*058a*/ 	.byte	0x08
	.zero		1


	//   ....[11]....
        /*058c*/ 	.word	0x00000610
        /*0590*/ 	.word	0x000000ff
        /*0594*/ 	.word	0x00032470
        /*0598*/ 	.short	0x0100
        /*059a*/ 	.byte	0x06
	.zero		1


	//   ....[12]....
        /*059c*/ 	.word	0x00000620
        /*05a0*/ 	.word	0x000000ff
        /*05a4*/ 	.word	0x00032480
        /*05a8*/ 	.short	0x0100
        /*05aa*/ 	.byte	0x06
	.zero		1


	//   ....[13]....
        /*05ac*/ 	.word	0x00000630
        /*05b0*/ 	.word	0x000000ff
        /*05b4*/ 	.word	0x00032478
        /*05b8*/ 	.short	0x0100
        /*05ba*/ 	.byte	0x06
	.zero		1


	//   ....[14]....
        /*05bc*/ 	.word	0x00000640
        /*05c0*/ 	.word	0x000000ff
        /*05c4*/ 	.word	0x00032488
        /*05c8*/ 	.short	0x0100
        /*05ca*/ 	.byte	0x06
	.zero		1


	//   ....[15]....
        /*05cc*/ 	.word	0x00000770
        /*05d0*/ 	.word	0x000000ff
        /*05d4*/ 	.word	0x00032490
        /*05d8*/ 	.short	0x0100
        /*05da*/ 	.byte	0x08
	.zero		1


	//   ....[16]....
        /*05dc*/ 	.word	0x00000780
        /*05e0*/ 	.word	0x000000ff
        /*05e4*/ 	.word	0x000324a0
        /*05e8*/ 	.short	0x0100
        /*05ea*/ 	.byte	0x08
	.zero		1


	//   ....[17]....
        /*05ec*/ 	.word	0x00000790
        /*05f0*/ 	.word	0x000000ff
        /*05f4*/ 	.word	0x00032498
        /*05f8*/ 	.short	0x0100
        /*05fa*/ 	.byte	0x08
	.zero		1


	//   ....[18]....
        /*05fc*/ 	.word	0x000007a0
        /*0600*/ 	.word	0x000000ff
        /*0604*/ 	.word	0x000324a8
        /*0608*/ 	.short	0x0100
        /*060a*/ 	.byte	0x08
	.zero		1


	//   ....[19]....
        /*060c*/ 	.word	0x000008d0
        /*0610*/ 	.word	0x000000ff
        /*0614*/ 	.word	0x000324b0
        /*0618*/ 	.short	0x0100
        /*061a*/ 	.byte	0x08
	.zero		1


	//   ....[20]....
        /*061c*/ 	.word	0x000008e0
        /*0620*/ 	.word	0x000000ff
        /*0624*/ 	.word	0x000324c0
        /*0628*/ 	.short	0x0100
        /*062a*/ 	.byte	0x08
	.zero		1


	//   ....[21]....
        /*062c*/ 	.word	0x000008f0
        /*0630*/ 	.word	0x000000ff
        /*0634*/ 	.word	0x000324b8
        /*0638*/ 	.short	0x0100
        /*063a*/ 	.byte	0x08
	.zero		1


	//   ....[22]....
        /*063c*/ 	.word	0x00000900
        /*0640*/ 	.word	0x000000ff
        /*0644*/ 	.word	0x000324c8
        /*0648*/ 	.short	0x0100
        /*064a*/ 	.byte	0x08
	.zero		1


	//   ....[23]....
        /*064c*/ 	.word	0x00001540
        /*0650*/ 	.word	0x000000ff
        /*0654*/ 	.word	0x00032400
        /*0658*/ 	.short	0x010a
        /*065a*/ 	.byte	0x04
	.zero		1


	//   ....[24]....
        /*065c*/ 	.word	0x00001600
        /*0660*/ 	.word	0x000000ff
        /*0664*/ 	.word	0x00032430
        /*0668*/ 	.short	0x010a
        /*066a*/ 	.byte	0x04
	.zero		1


	//   ....[25]....
        /*066c*/ 	.word	0x00001650
        /*0670*/ 	.word	0x000000ff
        /*0674*/ 	.word	0x00032430
        /*0678*/ 	.short	0x010a
        /*067a*/ 	.byte	0x04
	.zero		1


	//   ....[26]....
        /*067c*/ 	.word	0x000019d0
        /*0680*/ 	.word	0x000000ff
        /*0684*/ 	.word	0x00032410
        /*0688*/ 	.short	0x010a
        /*068a*/ 	.byte	0x09
	.zero		1


	//   ....[27]....
        /*068c*/ 	.word	0x00001a20
        /*0690*/ 	.word	0x000000ff
        /*0694*/ 	.word	0x00032450
        /*0698*/ 	.short	0x010a
        /*069a*/ 	.byte	0x04
	.zero		1


	//   ....[28]....
        /*069c*/ 	.word	0x00001a70
        /*06a0*/ 	.word	0x000000ff
        /*06a4*/ 	.word	0x00032450
        /*06a8*/ 	.short	0x010a
        /*06aa*/ 	.byte	0x04
	.zero		1


	//   ....[29]....
        /*06ac*/ 	.word	0x00003450
        /*06b0*/ 	.word	0x00000018
        /*06b4*/ 	.word	0x00000000
        /*06b8*/ 	.short	0x0101
        /*06ba*/ 	.byte	0x3f
	.zero		1


	//   ....[30]....
        /*06bc*/ 	.word	0x00003f30
        /*06c0*/ 	.word	0x000000a0
        /*06c4*/ 	.word	0x00000000
        /*06c8*/ 	.short	0x0101
        /*06ca*/ 	.byte	0x3f
	.zero		1


	//   ....[31]....
        /*06cc*/ 	.word	0x00004110
        /*06d0*/ 	.word	0x000000ff
        /*06d4*/ 	.word	0x00032430
        /*06d8*/ 	.short	0x010a
        /*06da*/ 	.byte	0x06
	.zero		1


	//   ....[32]....
        /*06dc*/ 	.word	0x00004160
        /*06e0*/ 	.word	0x000000ff
        /*06e4*/ 	.word	0x00032430
        /*06e8*/ 	.short	0x010a
        /*06ea*/ 	.byte	0x06
	.zero		1


	//   ....[33]....
        /*06ec*/ 	.word	0x000044c0
        /*06f0*/ 	.word	0x000000ff
        /*06f4*/ 	.word	0x00032450
        /*06f8*/ 	.short	0x010a
        /*06fa*/ 	.byte	0x06
	.zero		1


	//   ....[34]....
        /*06fc*/ 	.word	0x00004510
        /*0700*/ 	.word	0x000000ff
        /*0704*/ 	.word	0x00032450
        /*0708*/ 	.short	0x010a
        /*070a*/ 	.byte	0x06
	.zero		1


	//   ....[35]....
        /*070c*/ 	.word	0x000056b0
        /*0710*/ 	.word	0x00000098
        /*0714*/ 	.word	0x00000000
        /*0718*/ 	.short	0x0101
        /*071a*/ 	.byte	0x3f
	.zero		1


	//   ....[36]....
        /*071c*/ 	.word	0x00006a70
        /*0720*/ 	.word	0x000000c9
        /*0724*/ 	.word	0x00000000
        /*0728*/ 	.short	0x0101
        /*072a*/ 	.byte	0x3f
	.zero		1


	//   ....[37]....
        /*072c*/ 	.word	0x00007d30
        /*0730*/ 	.word	0x000000ff
        /*0734*/ 	.word	0x00000000
        /*0738*/ 	.short	0x0101
        /*073a*/ 	.byte	0x04
	.zero		1


	//   ....[38]....
        /*073c*/ 	.word	0x0000a730
        /*0740*/ 	.word	0x000000ff
        /*0744*/ 	.word	0x00032440
        /*0748*/ 	.short	0x010a
        /*074a*/ 	.byte	0x26
	.zero		1


	//   ....[39]....
        /*074c*/ 	.word	0x0000b480
        /*0750*/ 	.word	0x000000ff
        /*0754*/ 	.word	0x00032400
        /*0758*/ 	.short	0x0107
        /*075a*/ 	.byte	0x26
	.zero		1


	//   ....[40]....
        /*075c*/ 	.word	0x0000b500
        /*0760*/ 	.word	0x000000ff
        /*0764*/ 	.word	0x00032400
        /*0768*/ 	.short	0x0101
        /*076a*/ 	.byte	0x26
	.zero		1


	//   ....[41]....
        /*076c*/ 	.word	0x0000c1e0
        /*0770*/ 	.word	0x000000ff
        /*0774*/ 	.word	0x00032410
        /*0778*/ 	.short	0x0107
        /*077a*/ 	.byte	0x26
	.zero		1


	//   ....[42]....
        /*077c*/ 	.word	0x0000c240
        /*0780*/ 	.word	0x000000ff
        /*0784*/ 	.word	0x00032410
        /*0788*/ 	.short	0x0101
        /*078a*/ 	.byte	0x26
	.zero		1


	//   ....[43]....
        /*078c*/ 	.word	0x0000c250
        /*0790*/ 	.word	0x000000ff
        /*0794*/ 	.word	0x00032420
        /*0798*/ 	.short	0x010a
        /*079a*/ 	.byte	0x26
	.zero		1


	//   ....[44]....
        /*079c*/ 	.word	0x0000c2b0
        /*07a0*/ 	.word	0x000000ff
        /*07a4*/ 	.word	0x00032460
        /*07a8*/ 	.short	0x010a
        /*07aa*/ 	.byte	0x26
	.zero		1


	//   ....[45]....
        /*07ac*/ 	.word	0x0000cb40
        /*07b0*/ 	.word	0x000000ff
        /*07b4*/ 	.word	0x00032448
        /*07b8*/ 	.short	0x010a
        /*07ba*/ 	.byte	0x26
	.zero		1


	//   ....[46]....
        /*07bc*/ 	.word	0x0000cd10
        /*07c0*/ 	.word	0x000000ff
        /*07c4*/ 	.word	0x00032468
        /*07c8*/ 	.short	0x010a
        /*07ca*/ 	.byte	0x26
	.zero		1


	//   ....[47]....
        /*07cc*/ 	.word	0x0000d380
        /*07d0*/ 	.word	0x000000ff
        /*07d4*/ 	.word	0x00032440
        /*07d8*/ 	.short	0x010a
        /*07da*/ 	.byte	0x26
	.zero		1


	//   ....[48]....
        /*07dc*/ 	.word	0x0000d560
        /*07e0*/ 	.word	0x000000ff
        /*07e4*/ 	.word	0x00032460
        /*07e8*/ 	.short	0x010a
        /*07ea*/ 	.byte	0x26
	.zero		1


	//   ....[49]....
        /*07ec*/ 	.word	0x0000dbf0
        /*07f0*/ 	.word	0x000000ff
        /*07f4*/ 	.word	0x00032448
        /*07f8*/ 	.short	0x010a
        /*07fa*/ 	.byte	0x26
	.zero		1


	//   ....[50]....
        /*07fc*/ 	.word	0x0000ddd0
        /*0800*/ 	.word	0x000000ff
        /*0804*/ 	.word	0x00032468
        /*0808*/ 	.short	0x010a
        /*080a*/ 	.byte	0x26
	.zero		1


	//   ....[51]....
        /*080c*/ 	.word	0x0000e2a0
        /*0810*/ 	.word	0x00000002
        /*0814*/ 	.word	0x00032420
        /*0818*/ 	.short	0x010a
        /*081a*/ 	.byte	0x3f
	.zero		1


	//   ....[52]....
        /*081c*/ 	.word	0x0000e440
        /*0820*/ 	.word	0x00000007
        /*0824*/ 	.word	0x00000000
        /*0828*/ 	.short	0x010a
        /*082a*/ 	.byte	0x3f
	.zero		1


	//   ....[53]....
        /*082c*/ 	.word	0x0000e4b0
        /*0830*/ 	.word	0x00000005
        /*0834*/ 	.word	0x00000000
        /*0838*/ 	.short	0x010a
        /*083a*/ 	.byte	0x3f
	.zero		1


	//   ....[54]....
        /*083c*/ 	.word	0x0000e510
        /*0840*/ 	.word	0x00000005
        /*0844*/ 	.word	0x00000000
        /*0848*/ 	.short	0x010a
        /*084a*/ 	.byte	0x3f
	.zero		1


	//   ....[55]....
        /*084c*/ 	.word	0x0000e540
        /*0850*/ 	.word	0x00000003
        /*0854*/ 	.word	0x00000000
        /*0858*/ 	.short	0x010a
        /*085a*/ 	.byte	0x3f
	.zero		1


	//   ....[56]....
        /*085c*/ 	.word	0x0000e5c0
        /*0860*/ 	.word	0x00000003
        /*0864*/ 	.word	0x00032400
        /*0868*/ 	.short	0x010a
        /*086a*/ 	.byte	0x3f
	.zero		1


	//   ....[57]....
        /*086c*/ 	.word	0x0000e630
        /*0870*/ 	.word	0x00000003
        /*0874*/ 	.word	0x00032430
        /*0878*/ 	.short	0x010a
        /*087a*/ 	.byte	0x3f
	.zero		1


	//   ....[58]....
        /*087c*/ 	.word	0x0000e6a0
        /*0880*/ 	.word	0x0000000b
        /*0884*/ 	.word	0x00032410
        /*0888*/ 	.short	0x010a
        /*088a*/ 	.byte	0x3f
	.zero		1


	//   ....[59]....
        /*088c*/ 	.word	0x0000e710
        /*0890*/ 	.word	0x0000000b
        /*0894*/ 	.word	0x00032450
        /*0898*/ 	.short	0x010a
        /*089a*/ 	.byte	0x3f
	.zero		1


	//   ....[60]....
        /*089c*/ 	.word	0x0000e780
        /*08a0*/ 	.word	0x00000099
        /*08a4*/ 	.word	0x00032430
        /*08a8*/ 	.short	0x010a
        /*08aa*/ 	.byte	0x3f
	.zero		1


	//   ....[61]....
        /*08ac*/ 	.word	0x0000e7f0
        /*08b0*/ 	.word	0x000000c9
        /*08b4*/ 	.word	0x00032450
        /*08b8*/ 	.short	0x010a
        /*08ba*/ 	.byte	0x3f
	.zero		1


	//   ....[62]....
        /*08bc*/ 	.word	0x0000e950
        /*08c0*/ 	.word	0x00000003
        /*08c4*/ 	.word	0x00032440
        /*08c8*/ 	.short	0x010a
        /*08ca*/ 	.byte	0x3f
	.zero		1


	//   ....[63]....
        /*08cc*/ 	.word	0x00010320
        /*08d0*/ 	.word	0x00000003
        /*08d4*/ 	.word	0x00032420
        /*08d8*/ 	.short	0x010a
        /*08da*/ 	.byte	0x3f
	.zero		1


	//   ....[64]....
        /*08dc*/ 	.word	0x00010380
        /*08e0*/ 	.word	0x00000003
        /*08e4*/ 	.word	0x00032460
        /*08e8*/ 	.short	0x010a
        /*08ea*/ 	.byte	0x3f
	.zero		1


	//   ....[65]....
        /*08ec*/ 	.word	0x000103e0
        /*08f0*/ 	.word	0x00000003
        /*08f4*/ 	.word	0x00032448
        /*08f8*/ 	.short	0x010a
        /*08fa*/ 	.byte	0x3f
	.zero		1


	//   ....[66]....
        /*08fc*/ 	.word	0x00010440
        /*0900*/ 	.word	0x00000003
        /*0904*/ 	.word	0x00032468
        /*0908*/ 	.short	0x010a
        /*090a*/ 	.byte	0x3f
	.zero		1


	//   ....[67]....
        /*090c*/ 	.word	0x000104a0
        /*0910*/ 	.word	0x00000003
        /*0914*/ 	.word	0x00032440
        /*0918*/ 	.short	0x010a
        /*091a*/ 	.byte	0x3f
	.zero		1


	//   ....[68]....
        /*091c*/ 	.word	0x00010500
        /*0920*/ 	.word	0x00000003
        /*0924*/ 	.word	0x00032460
        /*0928*/ 	.short	0x010a
        /*092a*/ 	.byte	0x3f
	.zero		1


	//   ....[69]....
        /*092c*/ 	.word	0x00010560
        /*0930*/ 	.word	0x00000003
        /*0934*/ 	.word	0x00032448
        /*0938*/ 	.short	0x010a
        /*093a*/ 	.byte	0x3f
	.zero		1


	//   ....[70]....
        /*093c*/ 	.word	0x000105c0
        /*0940*/ 	.word	0x00000003
        /*0944*/ 	.word	0x00032468
        /*0948*/ 	.short	0x010a
        /*094a*/ 	.byte	0x3f
	.zero		1


	//   ....[71]....
        /*094c*/ 	.word	0x00010610
        /*0950*/ 	.word	0x00000002
        /*0954*/ 	.word	0x00032420
        /*0958*/ 	.short	0x010a
        /*095a*/ 	.byte	0x3f
	.zero		1


	//   ....[72]....
        /*095c*/ 	.word	0x000107b0
        /*0960*/ 	.word	0x00000007
        /*0964*/ 	.word	0x00000000
        /*0968*/ 	.short	0x010a
        /*096a*/ 	.byte	0x3f
	.zero		1


	//   ....[73]....
        /*096c*/ 	.word	0x00010800
        /*0970*/ 	.word	0x00000005
        /*0974*/ 	.word	0x00000000
        /*0978*/ 	.short	0x010a
        /*097a*/ 	.byte	0x3f
	.zero		1


	//   ....[74]....
        /*097c*/ 	.word	0x00010850
        /*0980*/ 	.word	0x00000005
        /*0984*/ 	.word	0x00000000
        /*0988*/ 	.short	0x010a
        /*098a*/ 	.byte	0x3f
	.zero		1


	//----- nvinfo : EIATTR_NUM_MBARRIERS
	.align		4
.L_1155:
        /*098c*/ 	.byte	0x03, 0x38
        /*098e*/ 	.short	0x0017


	//----- nvinfo : EIATTR_EXIT_INSTR_OFFSETS
	.align		4
        /*0990*/ 	.byte	0x04, 0x1c
        /*0992*/ 	.short	(.L_1157 - .L_1156)


	//   ....[0]....
.L_1156:
        /*0994*/ 	.word	0x0000e590


	//----- nvinfo : EIATTR_MAX_THREADS
	.align		4
.L_1157:
        /*0998*/ 	.byte	0x04, 0x05
        /*099a*/ 	.short	(.L_1159 - .L_1158)
.L_1158:
        /*099c*/ 	.word	0x00000180
        /*09a0*/ 	.word	0x00000001
        /*09a4*/ 	.word	0x00000001


	//----- nvinfo : EIATTR_CRS_STACK_SIZE
	.align		4
.L_1159:
        /*09a8*/ 	.byte	0x04, 0x1e
        /*09aa*/ 	.short	(.L_1161 - .L_1160)
.L_1160:
        /*09ac*/ 	.word	0x00000000


	//----- nvinfo : EIATTR_CBANK_PARAM_SIZE
	.align		4
.L_1161:
        /*09b0*/ 	.byte	0x03, 0x19
        /*09b2*/ 	.short	0x0b70


	//----- nvinfo : EIATTR_PARAM_CBANK
	.align		4
        /*09b4*/ 	.byte	0x04, 0x0a
        /*09b6*/ 	.short	(.L_1163 - .L_1162)
	.align		4
.L_1162:
        /*09b8*/ 	.word	index@(.nv.constant0._ZN7cutlass13device_kernelIN5flash11enable_sm90INS1_16FlashAttnFwdSm90INS1_25CollectiveMainloopFwdSm90ILi2EN4cute5tupleIJNS5_1CILi1EEES8_S8_EEENS6_IJNS7_ILi128EEENS7_ILi96EEENS7_ILi64EEEEEELi256ENS_10bfloat16_tEfNS_4arch4Sm90ELb0ELb0ELb1ELb0ELb0ELb0ELb1ELb1ELb0ELb1ELb1ELb0EEENS1_21CollectiveEpilogueFwdINS6_IJSA_NS7_ILi256EEESB_EEES9_SE_SG_Li256ELb0ELb1ELb1ELb0EEENS1_19SingleTileSchedulerILb0ELb1ELb1ELi128EEEEEEEEEvNT_6ParamsE)
        /*09bc*/ 	.short	0x0210
        /*09be*/ 	.short	0x0b70


	//----- nvinfo : EIATTR_SW_WAR
	.align		4
.L_1163:
        /*09c0*/ 	.byte	0x04, 0x36
        /*09c2*/ 	.short	(.L_1165 - .L_1164)
.L_1164:
        /*09c4*/ 	.word	0x00000008
.L_1165:


//--------------------- .nv.info._ZN7cutlass13device_kernelIN5flash11enable_sm90INS1_16FlashAttnFwdSm90INS1_25CollectiveMainloopFwdSm90ILi2EN4cute5tupleIJNS5_1CILi1EEES8_S8_EEENS6_IJNS7_ILi128EEENS7_ILi96EEENS7_ILi64EEEEEELi256ENS_10bfloat16_tEfNS_4arch4Sm90ELb0ELb0ELb1ELb1ELb0ELb0ELb0ELb1ELb0ELb1ELb1ELb0EEENS1_21CollectiveEpilogueFwdINS6_IJSA_NS7_ILi256EEESB_EEES9_SE_SG_Li256ELb1ELb1ELb1ELb0EEENS1_36VarlenDynamicPersistentTileSchedulerILi128ELi96ELi256ELi128ELb1ELb1ELb1ELb0ELb1ELb1EEEEEEEEEvNT_6ParamsE --------------------------
	.section	.nv.info._ZN7cutlass13device_kernelIN5flash11enable_sm90INS1_16FlashAttnFwdSm90INS1_25CollectiveMainloopFwdSm90ILi2EN4cute5tupleIJNS5_1CILi1EEES8_S8_EEENS6_IJNS7_ILi128EEENS7_ILi96EEENS7_ILi64EEEEEELi256ENS_10bfloat16_tEfNS_4arch4Sm90ELb0ELb0ELb1ELb1ELb0ELb0ELb0ELb1ELb0ELb1ELb1ELb0EEENS1_21CollectiveEpilogueFwdINS6_IJSA_NS7_ILi256EEESB_EEES9_SE_SG_Li256ELb1ELb1ELb1ELb0EEENS1_36VarlenDynamicPersistentTileSchedulerILi128ELi96ELi256ELi128ELb1ELb1ELb1ELb0ELb1ELb1EEEEEEEEEvNT_6ParamsE,"",@"SHT_CUDA_INFO"
	.sectionflags	@""
	.align	4


	//----- nvinfo : EIATTR_CUDA_API_VERSION
	.align		4
        /*0000*/ 	.byte	0x04, 0x37
        /*0002*/ 	.short	(.L_1167 - .L_1166)
.L_1166:
        /*0004*/ 	.word	0x00000082


	//----- nvinfo : EIATTR_KPARAM_INFO
	.align		4
.L_1167:
        /*0008*/ 	.byte	0x04, 0x17
        /*000a*/ 	.short	(.L_1169 - .L_1168)
.L_1168:
        /*000c*/ 	.word	0x00000000
        /*0010*/ 	.short	0x0000
        /*0012*/ 	.short	0x0070
        /*0014*/ 	.byte	0x00, 0xf0, 0x01, 0x2a


	//----- nvinfo : EIATTR_SPARSE_MMA_MASK
	.align		4
.L_1169:
        /*0018*/ 	.byte	0x03, 0x50
        /*001a*/ 	.short	0x0000


	//----- nvinfo : EIATTR_MAXREG_COUNT
	.align		4
        /*001c*/ 	.byte	0x03, 0x1b
        /*001e*/ 	.short	0x00a8


	//----- nvinfo : EIATTR_NUM_BARRIERS
	.align		4
        /*0020*/ 	.byte	0x02, 0x4c
        /*0022*/ 	.byte	0x10
	.zero		1


	//----- nvinfo : EIATTR_EXTERNS
	.align		4
        /*0024*/ 	.byte	0x04, 0x0f
        /*0026*/ 	.short	(.L_1171 - .L_1170)


	//   ....[0]....
	.align		4
.L_1170:
        /*0028*/ 	.word	index@(__assertfail)


	//----- nvinfo : EIATTR_ANNOTATIONS
	.align		4
.L_1171:
        /*002c*/ 	.byte	0x04, 0x55
        /*002e*/ 	.short	(.L_1173 - .L_1172)


	//   ....[0]....
.L_1172:
        /* <DEDUP_REMOVED lines=65> */


	//----- nvinfo : EIATTR_MERCURY_ISA_VERSION
	.align		4
.L_1173:
        /*0430*/ 	.byte	0x03, 0x5f
        /*0432*/ 	.short	0x0101


	//----- nvinfo : EIATTR_UNUSED_LOAD_BYTE_OFFSET
	.align		4
        /*0434*/ 	.byte	0x04, 0x44
        /*0436*/ 	.short	(.L_1175 - .L_1174)


	//   ....[0]....
.L_1174:
        /*0438*/ 	.word	0x00000a30
        /*043c*/ 	.word	0x0000fff0


	//   ....[1]....
        /*0440*/ 	.word	0x00006da0
        /*0444*/ 	.word	0x0000fff0


	//----- nvinfo : EIATTR_INT_WARP_WIDE_INSTR_OFFSETS
	.align		4
.L_1175:
        /*0448*/ 	.byte	0x04, 0x31
        /*044a*/ 	.short	(.L_1177 - .L_1176)


	//   ....[0]....
.L_1176:
        /*044c*/ 	.word	0x00000130


	//   ....[1]....
        /*0450*/ 	.word	0x00000170


	//   ....[2]....
        /*0454*/ 	.word	0x000001e0


	//   ....[3]....
        /*0458*/ 	.word	0x00003cd0


	//   ....[4]....
        /*045c*/ 	.word	0x0000cb30


	//   ....[5]....
        /*0460*/ 	.word	0x0000cbc0


	//   ....[6]....
        /*0464*/ 	.word	0x000107b0


	//   ....[7]....
        /*0468*/ 	.word	0x00010840


	//----- nvinfo : EIATTR_COOP_GROUP_MASK_REGIDS
	.align		4
.L_1177:
        /*046c*/ 	.byte	0x04, 0x29
        /*046e*/ 	.short	(.L_1179 - .L_1178)


	//   ....[0]....
.L_1178:
        /*0470*/ 	.word	0xffffffff


	//   ....[1]....
        /*0474*/ 	.word	0xffffffff


	//   ....[2]....
        /*0478*/ 	.word	0xffffffff


	//   ....[3]....
        /*047c*/ 	.word	0xffffffff


	//   ....[4]....
        /*0480*/ 	.word	0xffffffff


	//   ....[5]....
        /*0484*/ 	.word	0xffffffff


	//   ....[6]....
        /*0488*/ 	.word	0xffffffff


	//   ....[7]....
        /*048c*/ 	.word	0xffffffff


	//   ....[8]....
        /*0490*/ 	.word	0xffffffff


	//   ....[9]....
        /*0494*/ 	.word	0xffffffff


	//   ....[10]....
        /*0498*/ 	.word	0xffffffff


	//   ....[11]....
        /*049c*/ 	.word	0xffffffff


	//   ....[12]....
        /*04a0*/ 	.word	0xffffffff


	//   ....[13]....
        /*04a4*/ 	.word	0xffffffff


	//   ....[14]....
        /*04a8*/ 	.word	0xffffffff


	//   ....[15]....
        /*04ac*/ 	.word	0xffffffff


	//   ....[16]....
        /*04b0*/ 	.word	0xffffffff


	//   ....[17]....
        /*04b4*/ 	.word	0xffffffff


	//   ....[18]....
        /*04b8*/ 	.word	0xffffffff


	//   ....[19]....
        /*04bc*/ 	.word	0xffffffff


	//   ....[20]....
        /*04c0*/ 	.word	0xffffffff


	//   ....[21]....
        /*04c4*/ 	.word	0xffffffff


	//   ....[22]....
        /*04c8*/ 	.word	0xffffffff


	//   ....[23]....
        /*04cc*/ 	.word	0xffffffff


	//   ....[24]....
        /*04d0*/ 	.word	0xffffffff


	//   ....[25]....
        /*04d4*/ 	.word	0xffffffff


	//   ....[26]....
        /*04d8*/ 	.word	0xffffffff


	//   ....[27]....
        /*04dc*/ 	.word	0xffffffff


	//   ....[28]....
        /*04e0*/ 	.word	0xffffffff


	//   ....[29]....
        /*04e4*/ 	.word	0xffffffff


	//   ....[30]....
        /*04e8*/ 	.word	0xffffffff


	//   ....[31]....
        /*04ec*/ 	.word	0xffffffff


	//   ....[32]....
        /*04f0*/ 	.word	0xffffffff


	//   ....[33]....
        /*04f4*/ 	.word	0xffffffff


	//   ....[34]....
        /*04f8*/ 	.word	0xffffffff


	//   ....[35]....
        /*04fc*/ 	.word	0xffffffff


	//   ....[36]....
        /*0500*/ 	.word	0xffffffff


	//   ....[37]....
        /*0504*/ 	.word	0xffffffff


	//   ....[38]....
        /*0508*/ 	.word	0xffffffff


	//   ....[39]....
        /*050c*/ 	.word	0xffffffff


	//   ....[40]....
        /*0510*/ 	.word	0xffffffff


	//   ....[41]....
        /*0514*/ 	.word	0xffffffff


	//   ....[42]....
        /*0518*/ 	.word	0xffffffff


	//   ....[43]....
        /*051c*/ 	.word	0xffffffff


	//   ....[44]....
        /*0520*/ 	.word	0xffffffff


	//   ....[45]....
        /*0524*/ 	.word	0xffffffff


	//   ....[46]....
        /*0528*/ 	.word	0xffffffff


	//   ....[47]....
        /*052c*/ 	.word	0xffffffff


	//   ....[48]....
        /*0530*/ 	.word	0xffffffff


	//   ....[49]....
        /*0534*/ 	.word	0xffffffff


	//   ....[50]....
        /*0538*/ 	.word	0xffffffff


	//   ....[51]....
        /*053c*/ 	.word	0xffffffff


	//   ....[52]....
        /*0540*/ 	.word	0xffffffff


	//   ....[53]....
        /*0544*/ 	.word	0xffffffff


	//   ....[54]....
        /*0548*/ 	.word	0xffffffff


	//   ....[55]....
        /*054c*/ 	.word	0xffffffff


	//   ....[56]....
        /*0550*/ 	.word	0xffffffff


	//   ....[57]....
        /*0554*/ 	.word	0xffffffff


	//   ....[58]....
        /*0558*/ 	.word	0xffffffff


	//   ....[59]....
        /*055c*/ 	.word	0xffffffff


	//   ....[60]....
        /*0560*/ 	.word	0xffffffff


	//   ....[61]....
        /*0564*/ 	.word	0xffffffff


	//   ....[62]....
        /*0568*/ 	.word	0xffffffff


	//   ....[63]....
        /*056c*/ 	.word	0xffffffff


	//   ....[64]....
        /*0570*/ 	.word	0xffffffff


	//   ....[65]....
        /*0574*/ 	.word	0xffffffff


	//   ....[66]....
        /*0578*/ 	.word	0xffffffff


	//   ....[67]....
        /*057c*/ 	.word	0xffffffff


	//   ....[68]....
        /*0580*/ 	.word	0xffffffff


	//   ....[69]....
        /*0584*/ 	.word	0xffffffff


	//   ....[70]....
        /*0588*/ 	.word	0xffffffff


	//   ....[71]....
        /*058c*/ 	.word	0xffffffff


	//   ....[72]....
        /*0590*/ 	.word	0xffffffff


	//   ....[73]....
        /*0594*/ 	.word	0xffffffff


	//   ....[74]....
        /*0598*/ 	.word	0xffffffff


	//   ....[75]....
        /*059c*/ 	.word	0xffffffff


	//   ....[76]....
        /*05a0*/ 	.word	0xffffffff


	//   ....[77]....
        /*05a4*/ 	.word	0xffffffff


	//   ....[78]....
        /*05a8*/ 	.word	0xffffffff


	//   ....[79]....
        /*05ac*/ 	.word	0xffffffff


	//   ....[80]....
        /*05b0*/ 	.word	0xffffffff


	//   ....[81]....
        /*05b4*/ 	.word	0xffffffff


	//   ....[82]....
        /*05b8*/ 	.word	0xffffffff


	//   ....[83]....
        /*05bc*/ 	.word	0xffffffff


	//   ....[84]....
        /*05c0*/ 	.word	0xffffffff


	//   ....[85]....
        /*05c4*/ 	.word	0xffffffff


	//   ....[86]....
        /*05c8*/ 	.word	0xffffffff


	//   ....[87]....
        /*05cc*/ 	.word	0xffffffff


	//   ....[88]....
        /*05d0*/ 	.word	0xffffffff


	//   ....[89]....
        /*05d4*/ 	.word	0xffffffff


	//   ....[90]....
        /*05d8*/ 	.word	0xffffffff


	//   ....[91]....
        /*05dc*/ 	.word	0xffffffff


	//   ....[92]....
        /*05e0*/ 	.word	0xffffffff


	//   ....[93]....
        /*05e4*/ 	.word	0xffffffff


	//   ....[94]....
        /*05e8*/ 	.word	0xffffffff


	//   ....[95]....
        /*05ec*/ 	.word	0xffffffff


	//   ....[96]....
        /*05f0*/ 	.word	0xffffffff


	//   ....[97]....
        /*05f4*/ 	.word	0x0500000f


	//   ....[98]....
        /*05f8*/ 	.word	0x0500000f


	//   ....[99]....
        /*05fc*/ 	.word	0x0500000f


	//   ....[100]....
        /*0600*/ 	.word	0x0500000f


	//   ....[101]....
        /*0604*/ 	.word	0x0500000f


	//   ....[102]....
        /*0608*/ 	.word	0x0500000f


	//   ....[103]....
        /*060c*/ 	.word	0x0500000f


	//   ....[104]....
        /*0610*/ 	.word	0x0500000f


	//   ....[105]....
        /*0614*/ 	.word	0x0500000f


	//   ....[106]....
        /*0618*/ 	.word	0x0500000f


	//   ....[107]....
        /*061c*/ 	.word	0x0500000f


	//   ....[108]....
        /*0620*/ 	.word	0x0500000f


	//   ....[109]....
        /*0624*/ 	.word	0x0500000f


	//   ....[110]....
        /*0628*/ 	.word	0x0500000f


	//   ....[111]....
        /*062c*/ 	.word	0x0500000f


	//   ....[112]....
        /*0630*/ 	.word	0x0500000f


	//   ....[113]....
        /*0634*/ 	.word	0x0500000f


	//   ....[114]....
        /*0638*/ 	.word	0x0500000f


	//   ....[115]....
        /*063c*/ 	.word	0x0500000f


	//   ....[116]....
        /*0640*/ 	.word	0x0500000f


	//   ....[117]....
        /*0644*/ 	.word	0x0500000f


	//   ....[118]....
        /*0648*/ 	.word	0x0500000f


	//   ....[119]....
        /*064c*/ 	.word	0x0500000f


	//   ....[120]....
        /*0650*/ 	.word	0x0500000f


	//   ....[121]....
        /*0654*/ 	.word	0x0500000f


	//   ....[122]....
        /*0658*/ 	.word	0x0500000f


	//   ....[123]....
        /*065c*/ 	.word	0x0500000f


	//   ....[124]....
        /*0660*/ 	.word	0x0500000f


	//   ....[125]....
        /*0664*/ 	.word	0x0500000f


	//   ....[126]....
        /*0668*/ 	.word	0x0500000f


	//   ....[127]....
        /*066c*/ 	.word	0x0500000f


	//   ....[128]....
        /*0670*/ 	.word	0x0500000f


	//   ....[129]....
        /*0674*/ 	.word	0x0500000f


	//   ....[130]....
        /*0678*/ 	.word	0x0500000f


	//   ....[131]....
        /*067c*/ 	.word	0x0500000f


	//   ....[132]....
        /*0680*/ 	.word	0x0500000f


	//----- nvinfo : EIATTR_COOP_GROUP_INSTR_OFFSETS
	.align		4
.L_1179:
        /*0684*/ 	.byte	0x04, 0x28
        /*0686*/ 	.short	(.L_1181 - .L_1180)


	//   ....[0]....
.L_1180:
        /*0688*/ 	.word	0x00000070


	//   ....[1]....
        /*068c*/ 	.word	0x00000140


	//   ....[2]....
        /*0690*/ 	.word	0x00000190


	//   ....[3]....
        /*0694*/ 	.word	0x000003c0


	//   ....[4]....
        /*0698*/ 	.word	0x00000520


	//   ....[5]....
        /*069c*/ 	.word	0x00000640


	//   ....[6]....
        /*06a0*/ 	.word	0x000007a0


	//   ....[7]....
        /*06a4*/ 	.word	0x00001cf0


	//   ....[8]....
        /*06a8*/ 	.word	0x00002e50


	//   ....[9]....
        /*06ac*/ 	.word	0x00002ed0


	//   ....[10]....
        /*06b0*/ 	.word	0x00003300


	//   ....[11]....
        /*06b4*/ 	.word	0x00003360


	//   ....[12]....
        /*06b8*/ 	.word	0x00004810


	//   ....[13]....
        /*06bc*/ 	.word	0x00004870


	//   ....[14]....
        /*06c0*/ 	.word	0x00005290


	//   ....[15]....
        /*06c4*/ 	.word	0x000052f0


	//   ....[16]....
        /*06c8*/ 	.word	0x00006320


	//   ....[17]....
        /*06cc*/ 	.word	0x00006390


	//   ....[18]....
        /*06d0*/ 	.word	0x000063f0


	//   ....[19]....
        /*06d4*/ 	.word	0x00006410


	//   ....[20]....
        /*06d8*/ 	.word	0x00007f10


	//   ....[21]....
        /*06dc*/ 	.word	0x00007f20


	//   ....[22]....
        /*06e0*/ 	.word	0x00007f30


	//   ....[23]....
        /*06e4*/ 	.word	0x00007f40


	//   ....[24]....
        /*06e8*/ 	.word	0x00008a00


	//   ....[25]....
        /*06ec*/ 	.word	0x00008a20


	//   ....[26]....
        /*06f0*/ 	.word	0x00008bd0


	//   ....[27]....
        /*06f4*/ 	.word	0x00008bf0


	//   ....[28]....
        /*06f8*/ 	.word	0x00008d30


	//   ....[29]....
        /*06fc*/ 	.word	0x00008d50


	//   ....[30]....
        /*0700*/ 	.word	0x00008ea0


	//   ....[31]....
        /*0704*/ 	.word	0x00008ec0


	//   ....[32]....
        /*0708*/ 	.word	0x000093c0


	//   ....[33]....
        /*070c*/ 	.word	0x000093d0


	//   ....[34]....
        /*0710*/ 	.word	0x00009c80


	//   ....[35]....
        /*0714*/ 	.word	0x00009c90


	//   ....[36]....
        /*0718*/ 	.word	0x0000aef0


	//   ....[37]....
        /*071c*/ 	.word	0x0000af20


	//   ....[38]....
        /*0720*/ 	.word	0x0000b090


	//   ....[39]....
        /*0724*/ 	.word	0x0000b0b0


	//   ....[40]....
        /*0728*/ 	.word	0x0000b1f0


	//   ....[41]....
        /*072c*/ 	.word	0x0000b210


	//   ....[42]....
        /*0730*/ 	.word	0x0000b360


	//   ....[43]....
        /*0734*/ 	.word	0x0000b380


	//   ....[44]....
        /*0738*/ 	.word	0x0000b550


	//   ....[45]....
        /*073c*/ 	.word	0x0000b770


	//   ....[46]....
        /*0740*/ 	.word	0x0000b7a0


	//   ....[47]....
        /*0744*/ 	.word	0x0000b7d0


	//   ....[48]....
        /*0748*/ 	.word	0x0000b800


	//   ....[49]....
        /*074c*/ 	.word	0x0000b830


	//   ....[50]....
        /*0750*/ 	.word	0x0000b860


	//   ....[51]....
        /*0754*/ 	.word	0x0000ba00


	//   ....[52]....
        /*0758*/ 	.word	0x0000ba30


	//   ....[53]....
        /*075c*/ 	.word	0x0000ba60


	//   ....[54]....
        /*0760*/ 	.word	0x0000ba90


	//   ....[55]....
        /*0764*/ 	.word	0x0000bac0


	//   ....[56]....
        /*0768*/ 	.word	0x0000baf0


	//   ....[57]....
        /*076c*/ 	.word	0x0000bb80


	//   ....[58]....
        /*0770*/ 	.word	0x0000bbb0


	//   ....[59]....
        /*0774*/ 	.word	0x0000bbc0


	//   ....[60]....
        /*0778*/ 	.word	0x0000bc70


	//   ....[61]....
        /*077c*/ 	.word	0x0000d110


	//   ....[62]....
        /*0780*/ 	.word	0x0000dbc0


	//   ....[63]....
        /*0784*/ 	.word	0x0000dc00


	//   ....[64]....
        /*0788*/ 	.word	0x0000dca0


	//   ....[65]....
        /*078c*/ 	.word	0x0000dcb0


	//   ....[66]....
        /*0790*/ 	.word	0x0000dd30


	//   ....[67]....
        /*0794*/ 	.word	0x0000dd40


	//   ....[68]....
        /*0798*/ 	.word	0x0000ddc0


	//   ....[69]....
        /*079c*/ 	.word	0x0000ddd0


	//   ....[70]....
        /*07a0*/ 	.word	0x0000de50


	//   ....[71]....
        /*07a4*/ 	.word	0x0000de60


	//   ....[72]....
        /*07a8*/ 	.word	0x0000dee0


	//   ....[73]....
        /*07ac*/ 	.word	0x0000def0


	//   ....[74]....
        /*07b0*/ 	.word	0x0000df70


	//   ....[75]....
        /*07b4*/ 	.word	0x0000df80


	//   ....[76]....
        /*07b8*/ 	.word	0x0000dfd0


	//   ....[77]....
        /*07bc*/ 	.word	0x0000dff0


	//   ....[78]....
        /*07c0*/ 	.word	0x00010ac0


	//   ....[79]....
        /*07c4*/ 	.word	0x00010af0


	//   ....[80]....
        /*07c8*/ 	.word	0x00010b50


	//   ....[81]....
        /*07cc*/ 	.word	0x00010b80


	//   ....[82]....
        /*07d0*/ 	.word	0x00010bb0


	//   ....[83]....
        /*07d4*/ 	.word	0x00010be0


	//   ....[84]....
        /*07d8*/ 	.word	0x00010c10


	//   ....[85]....
        /*07dc*/ 	.word	0x00010c40


	//   ....[86]....
        /*07e0*/ 	.word	0x00010e00


	//   ....[87]....
        /*07e4*/ 	.word	0x00010e30


	//   ....[88]....
        /*07e8*/ 	.word	0x00010e60


	//   ....[89]....
        /*07ec*/ 	.word	0x00010e90


	//   ....[90]....
        /*07f0*/ 	.word	0x00010ec0


	//   ....[91]....
        /*07f4*/ 	.word	0x00010ef0


	//   ....[92]....
        /*07f8*/ 	.word	0x00010fb0


	//   ....[93]....
        /*07fc*/ 	.word	0x00010fd0


	//   ....[94]....
        /*0800*/ 	.word	0x00010fe0


	//   ....[95]....
        /*0804*/ 	.word	0x00011040


	//   ....[96]....
        /*0808*/ 	.word	0x00011750


	//   ....[97]....
        /*080c*/ 	.word	0x00011c30


	//   ....[98]....
        /*0810*/ 	.word	0x00011e10


	//   ....[99]....
        /*0814*/ 	.word	0x00011e60


	//   ....[100]....
        /*0818*/ 	.word	0x00011ec0


	//   ....[101]....
        /*081c*/ 	.word	0x00011fb0


	//   ....[102]....
        /*0820*/ 	.word	0x00012010


	//   ....[103]....
        /*0824*/ 	.word	0x00012100


	//   ....[104]....
        /*0828*/ 	.word	0x00012160


	//   ....[105]....
        /*082c*/ 	.word	0x00012250


	//   ....[106]....
        /*0830*/ 	.word	0x000122b0


	//   ....[107]....
        /*0834*/ 	.word	0x000123a0


	//   ....[108]....
        /*0838*/ 	.word	0x00012400


	//   ....[109]....
        /*083c*/ 	.word	0x000124f0


	//   ....[110]....
        /*0840*/ 	.word	0x00012550


	//   ....[111]....
        /*0844*/ 	.word	0x00012620


	//   ....[112]....
        /*0848*/ 	.word	0x000126a0


	//   ....[113]....
        /*084c*/ 	.word	0x00012770


	//   ....[114]....
        /*0850*/ 	.word	0x00012aa0


	//   ....[115]....
        /*0854*/ 	.word	0x00012b40


	//   ....[116]....
        /*0858*/ 	.word	0x00012cd0


	//   ....[117]....
        /*085c*/ 	.word	0x00012d40


	//   ....[118]....
        /*0860*/ 	.word	0x00012db0


	//   ....[119]....
        /*0864*/ 	.word	0x00012e20


	//   ....[120]....
        /*0868*/ 	.word	0x00012e90


	//   ....[121]....
        /*086c*/ 	.word	0x00012f10


	//   ....[122]....
        /*0870*/ 	.word	0x00012fa0


	//   ....[123]....
        /*0874*/ 	.word	0x00013040


	//   ....[124]....
        /*0878*/ 	.word	0x000130b0


	//   ....[125]....
        /*087c*/ 	.word	0x00013120


	//   ....[126]....
        /*0880*/ 	.word	0x00013190


	//   ....[127]....
        /*0884*/ 	.word	0x00013210


	//   ....[128]....
        /*0888*/ 	.word	0x00013280


	//   ....[129]....
        /*088c*/ 	.word	0x00013320


	//   ....[130]....
        /*0890*/ 	.word	0x00013370


	//   ....[131]....
        /*0894*/ 	.word	0x00013400


	//   ....[132]....
        /*0898*/ 	.word	0x00013530


	//----- nvinfo : EIATTR_REG_RECONFIG
	.align		4
.L_1181:
        /*089c*/ 	.byte	0x01, 0x54
	.zero		2


	//----- nvinfo : EIATTR_SYSCALL_OFFSETS
	.align		4
        /*08a0*/ 	.byte	0x04, 0x46
        /*08a2*/ 	.short	(.L_1183 - .L_1182)


	//   ....[0]....
.L_1182:
        /*08a4*/ 	.word	0x00001e70


	//   ....[1]....
        /*08a8*/ 	.word	0x0000cd30


	//   ....[2]....
        /*08ac*/ 	.word	0x0000ce80


	//   ....[3]....
        /*08b0*/ 	.word	0x0000cf80


	//   ....[4]....
        /*08b4*/ 	.word	0x0000d800


	//----- nvinfo : EIATTR_MBARRIER_INSTR_OFFSETS
	.align		4
.L_1183:
        /*08b8*/ 	.byte	0x04, 0x39
        /*08ba*/ 	.short	(.L_1185 - .L_1184)


	//   ....[0]....
.L_1184:
        /*08bc*/ 	.word	0x00000270
        /*08c0*/ 	.word	0x000000ff
        /*08c4*/ 	.word	0x00022800
        /*08c8*/ 	.short	0x0100
        /*08ca*/ 	.byte	0x08
	.zero		1


	//   ....[1]....
        /*08cc*/ 	.word	0x00000280
        /*08d0*/ 	.word	0x000000ff
        /*08d4*/ 	.word	0x00022820
        /*08d8*/ 	.short	0x0100
        /*08da*/ 	.byte	0x08
	.zero		1


	//   ....[2]....
        /*08dc*/ 	.word	0x00000370
        /*08e0*/ 	.word	0x000000ff
        /*08e4*/ 	.word	0x00022830
        /*08e8*/ 	.short	0x0100
        /*08ea*/ 	.byte	0x08
	.zero		1


	//   ....[3]....
        /*08ec*/ 	.word	0x00000380
        /*08f0*/ 	.word	0x000000ff
        /*08f4*/ 	.word	0x00022840
        /*08f8*/ 	.short	0x0100
        /*08fa*/ 	.byte	0x08
	.zero		1


	//   ....[4]....
        /*08fc*/ 	.word	0x00000390
        /*0900*/ 	.word	0x000000ff
        /*0904*/ 	.word	0x00022838
        /*0908*/ 	.short	0x0100
        /*090a*/ 	.byte	0x08
	.zero		1


	//   ....[5]....
        /*090c*/ 	.word	0x000003a0
        /*0910*/ 	.word	0x000000ff
        /*0914*/ 	.word	0x00022848
        /*0918*/ 	.short	0x0100
        /*091a*/ 	.byte	0x08
	.zero		1


	//   ....[6]....
        /*091c*/ 	.word	0x000004d0
        /*0920*/ 	.word	0x000000ff
        /*0924*/ 	.word	0x00022850
        /*0928*/ 	.short	0x0100
        /*092a*/ 	.byte	0x08
	.zero		1


	//   ....[7]....
        /*092c*/ 	.word	0x000004e0
        /*0930*/ 	.word	0x000000ff
        /*0934*/ 	.word	0x00022860
        /*0938*/ 	.short	0x0100
        /*093a*/ 	.byte	0x08
	.zero		1


	//   ....[8]....
        /*093c*/ 	.word	0x000004f0
        /*0940*/ 	.word	0x000000ff
        /*0944*/ 	.word	0x00022858
        /*0948*/ 	.short	0x0100
        /*094a*/ 	.byte	0x08
	.zero		1


	//   ....[9]....
        /*094c*/ 	.word	0x00000500
        /*0950*/ 	.word	0x000000ff
        /*0954*/ 	.word	0x00022868
        /*0958*/ 	.short	0x0100
        /*095a*/ 	.byte	0x08
	.zero		1


	//   ....[10]....
        /*095c*/ 	.word	0x000005f0
        /*0960*/ 	.word	0x000000ff
        /*0964*/ 	.word	0x00022870
        /*0968*/ 	.short	0x0100
        /*096a*/ 	.byte	0x06
	.zero		1


	//   ....[11]....
        /*096c*/ 	.word	0x00000600
        /*0970*/ 	.word	0x000000ff
        /*0974*/ 	.word	0x00022880
        /*0978*/ 	.short	0x0100
        /*097a*/ 	.byte	0x06
	.zero		1


	//   ....[12]....
        /*097c*/ 	.word	0x00000610
        /*0980*/ 	.word	0x000000ff
        /*0984*/ 	.word	0x00022878
        /*0988*/ 	.short	0x0100
        /*098a*/ 	.byte	0x06
	.zero		1


	//   ....[13]....
        /*098c*/ 	.word	0x00000620
        /*0990*/ 	.word	0x000000ff
        /*0994*/ 	.word	0x00022888
        /*0998*/ 	.short	0x0100
        /*099a*/ 	.byte	0x06
	.zero		1


	//   ....[14]....
        /*099c*/ 	.word	0x00000750
        /*09a0*/ 	.word	0x000000ff
        /*09a4*/ 	.word	0x00022890
        /*09a8*/ 	.short	0x0100
        /*09aa*/ 	.byte	0x08
	.zero		1


	//   ....[15]....
        /*09ac*/ 	.word	0x00000760
        /*09b0*/ 	.word	0x000000ff
        /*09b4*/ 	.word	0x000228a0
        /*09b8*/ 	.short	0x0100
        /*09ba*/ 	.byte	0x08
	.zero		1


	//   ....[16]....
        /*09bc*/ 	.word	0x00000770
        /*09c0*/ 	.word	0x000000ff
        /*09c4*/ 	.word	0x00022898
        /*09c8*/ 	.short	0x0100
        /*09ca*/ 	.byte	0x08
	.zero		1


	//   ....[17]....
        /*09cc*/ 	.word	0x00000780
        /*09d0*/ 	.word	0x000000ff
        /*09d4*/ 	.word	0x000228a8
        /*09d8*/ 	.short	0x0100
        /*09da*/ 	.byte	0x08
	.zero		1


	//   ....[18]....
        /*09dc*/ 	.word	0x000008b0
        /*09e0*/ 	.word	0x000000ff
        /*09e4*/ 	.word	0x000228b0
        /*09e8*/ 	.short	0x0100
        /*09ea*/ 	.byte	0x08
	.zero		1


	//   ....[19]....
        /*09ec*/ 	.word	0x000008c0
        /*09f0*/ 	.word	0x000000ff
        /*09f4*/ 	.word	0x000228c0
        /*09f8*/ 	.short	0x0100
        /*09fa*/ 	.byte	0x08
	.zero		1


	//   ....[20]....
        /*09fc*/ 	.word	0x000008d0
        /*0a00*/ 	.word	0x000000ff
        /*0a04*/ 	.word	0x000228b8
        /*0a08*/ 	.short	0x0100
        /*0a0a*/ 	.byte	0x08
	.zero		1


	//   ....[21]....
        /*0a0c*/ 	.word	0x000008e0
        /*0a10*/ 	.word	0x000000ff
        /*0a14*/ 	.word	0x000228c8
        /*0a18*/ 	.short	0x0100
        /*0a1a*/ 	.byte	0x08
	.zero		1


	//   ....[22]....
        /*0a1c*/ 	.word	0x00001f20
        /*0a20*/ 	.word	0x00000006
        /*0a24*/ 	.word	0x00022800
        /*0a28*/ 	.short	0x010a
        /*0a2a*/ 	.byte	0x3f
	.zero		1


	//   ....[23]....
        /*0a2c*/ 	.word	0x00001ff0
        /*0a30*/ 	.word	0x000000ff
        /*0a34*/ 	.word	0x00022830
        /*0a38*/ 	.short	0x010a
        /*0a3a*/ 	.byte	0x16
	.zero		1


	//   ....[24]....
        /*0a3c*/ 	.word	0x00002030
        /*0a40*/ 	.word	0x000000ff
        /*0a44*/ 	.word	0x00022830
        /*0a48*/ 	.short	0x010a
        /*0a4a*/ 	.byte	0x16
	.zero		1


	//   ....[25]....
        /*0a4c*/ 	.word	0x00003840
        /*0a50*/ 	.word	0x00000004
        /*0a54*/ 	.word	0x00000000
        /*0a58*/ 	.short	0x0101
        /*0a5a*/ 	.byte	0x3f
	.zero		1


	//   ....[26]....
        /*0a5c*/ 	.word	0x00003c40
        /*0a60*/ 	.word	0x000000ff
        /*0a64*/ 	.word	0x00022850
        /*0a68*/ 	.short	0x010a
        /*0a6a*/ 	.byte	0x16
	.zero		1


	//   ....[27]....
        /*0a6c*/ 	.word	0x00003c80
        /*0a70*/ 	.word	0x000000ff
        /*0a74*/ 	.word	0x00022850
        /*0a78*/ 	.short	0x010a
        /*0a7a*/ 	.byte	0x16
	.zero		1


	//   ....[28]....
        /*0a7c*/ 	.word	0x00003f70
        /*0a80*/ 	.word	0x000000ff
        /*0a84*/ 	.word	0x00000000
        /*0a88*/ 	.short	0x0101
        /*0a8a*/ 	.byte	0x16
	.zero		1


	//   ....[29]....
        /*0a8c*/ 	.word	0x00004100
        /*0a90*/ 	.word	0x000000ff
        /*0a94*/ 	.word	0x00022830
        /*0a98*/ 	.short	0x010a
        /*0a9a*/ 	.byte	0x19
	.zero		1


	//   ....[30]....
        /*0a9c*/ 	.word	0x00004140
        /*0aa0*/ 	.word	0x000000ff
        /*0aa4*/ 	.word	0x00022830
        /*0aa8*/ 	.short	0x010a
        /*0aaa*/ 	.byte	0x19
	.zero		1


	//   ....[31]....
        /*0aac*/ 	.word	0x00005b20
        /*0ab0*/ 	.word	0x0000000f
        /*0ab4*/ 	.word	0x00000000
        /*0ab8*/ 	.short	0x0101
        /*0aba*/ 	.byte	0x3f
	.zero		1


	//   ....[32]....
        /*0abc*/ 	.word	0x00005fd0
        /*0ac0*/ 	.word	0x000000ff
        /*0ac4*/ 	.word	0x00022850
        /*0ac8*/ 	.short	0x010a
        /*0aca*/ 	.byte	0x19
	.zero		1


	//   ....[33]....
        /*0acc*/ 	.word	0x00006010
        /*0ad0*/ 	.word	0x000000ff
        /*0ad4*/ 	.word	0x00022850
        /*0ad8*/ 	.short	0x010a
        /*0ada*/ 	.byte	0x19
	.zero		1


	//   ....[34]....
        /*0adc*/ 	.word	0x00006300
        /*0ae0*/ 	.word	0x00000009
        /*0ae4*/ 	.word	0x00000000
        /*0ae8*/ 	.short	0x0101
        /*0aea*/ 	.byte	0x3f
	.zero		1


	//   ....[35]....
        /*0aec*/ 	.word	0x00008a30
        /*0af0*/ 	.word	0x000000ff
        /*0af4*/ 	.word	0x00000000
        /*0af8*/ 	.short	0x0101
        /*0afa*/ 	.byte	0x08
	.zero		1


	//   ....[36]....
        /*0afc*/ 	.word	0x00009240
        /*0b00*/ 	.word	0x000000ff
        /*0b04*/ 	.word	0x00000000
        /*0b08*/ 	.short	0x0101
        /*0b0a*/ 	.byte	0x08
	.zero		1


	//   ....[37]....
        /*0b0c*/ 	.word	0x0000d360
        /*0b10*/ 	.word	0x00000000
        /*0b14*/ 	.word	0x00022840
        /*0b18*/ 	.short	0x010a
        /*0b1a*/ 	.byte	0x3f
	.zero		1


	//   ....[38]....
        /*0b1c*/ 	.word	0x0000e090
        /*0b20*/ 	.word	0x00000012
        /*0b24*/ 	.word	0x00022800
        /*0b28*/ 	.short	0x0107
        /*0b2a*/ 	.byte	0x3f
	.zero		1


	//   ....[39]....
        /*0b2c*/ 	.word	0x0000e180
        /*0b30*/ 	.word	0x00000012
        /*0b34*/ 	.word	0x00022800
        /*0b38*/ 	.short	0x0101
        /*0b3a*/ 	.byte	0x3f
	.zero		1


	//   ....[40]....
        /*0b3c*/ 	.word	0x0000e1a0
        /*0b40*/ 	.word	0x00000012
        /*0b44*/ 	.word	0x00022820
        /*0b48*/ 	.short	0x010a
        /*0b4a*/ 	.byte	0x3f
	.zero		1


	//   ....[41]....
        /*0b4c*/ 	.word	0x0000e280
        /*0b50*/ 	.word	0x00000002
        /*0b54*/ 	.word	0x00022860
        /*0b58*/ 	.short	0x010a
        /*0b5a*/ 	.byte	0x3f
	.zero		1


	//   ....[42]....
        /*0b5c*/ 	.word	0x0000eb30
        /*0b60*/ 	.word	0x00000003
        /*0b64*/ 	.word	0x00022840
        /*0b68*/ 	.short	0x010a
        /*0b6a*/ 	.byte	0x3f
	.zero		1


	//   ....[43]....
        /*0b6c*/ 	.word	0x0000ed80
        /*0b70*/ 	.word	0x00000003
        /*0b74*/ 	.word	0x00022860
        /*0b78*/ 	.short	0x010a
        /*0b7a*/ 	.byte	0x3f
	.zero		1


	//   ....[44]....
        /*0b7c*/ 	.word	0x0000f570
        /*0b80*/ 	.word	0x00000004
        /*0b84*/ 	.word	0x00022840
        /*0b88*/ 	.short	0x010a
        /*0b8a*/ 	.byte	0x3f
	.zero		1


	//   ....[45]....
        /*0b8c*/ 	.word	0x0000f7c0
        /*0b90*/ 	.word	0x00000004
        /*0b94*/ 	.word	0x00022860
        /*0b98*/ 	.short	0x010a
        /*0b9a*/ 	.byte	0x3f
	.zero		1


	//   ....[46]....
        /*0b9c*/ 	.word	0x0000ff40
        /*0ba0*/ 	.word	0x00000002
        /*0ba4*/ 	.word	0x00022840
        /*0ba8*/ 	.short	0x010a
        /*0baa*/ 	.byte	0x3f
	.zero		1


	//   ....[47]....
        /*0bac*/ 	.word	0x00010190
        /*0bb0*/ 	.word	0x00000002
        /*0bb4*/ 	.word	0x00022860
        /*0bb8*/ 	.short	0x010a
        /*0bba*/ 	.byte	0x3f
	.zero		1


	//   ....[48]....
        /*0bbc*/ 	.word	0x000116d0
        /*0bc0*/ 	.word	0x00000000
        /*0bc4*/ 	.word	0x00022820
        /*0bc8*/ 	.short	0x010a
        /*0bca*/ 	.byte	0x3f
	.zero		1


	//   ....[49]....
        /*0bcc*/ 	.word	0x000118c0
        /*0bd0*/ 	.word	0x00000006
        /*0bd4*/ 	.word	0x00000000
        /*0bd8*/ 	.short	0x010a
        /*0bda*/ 	.byte	0x3f
	.zero		1


	//   ....[50]....
        /*0bdc*/ 	.word	0x000118f0
        /*0be0*/ 	.word	0x00000007
        /*0be4*/ 	.word	0x00000000
        /*0be8*/ 	.short	0x010a
        /*0bea*/ 	.byte	0x3f
	.zero		1


	//   ....[51]....
        /*0bec*/ 	.word	0x00011950
        /*0bf0*/ 	.word	0x00000004
        /*0bf4*/ 	.word	0x00000000
        /*0bf8*/ 	.short	0x010a
        /*0bfa*/ 	.byte	0x3f
	.zero		1


	//   ....[52]....
        /*0bfc*/ 	.word	0x00011980
        /*0c00*/ 	.word	0x00000003
        /*0c04*/ 	.word	0x00000000
        /*0c08*/ 	.short	0x010a
        /*0c0a*/ 	.byte	0x3f
	.zero		1


	//   ....[53]....
        /*0c0c*/ 	.word	0x000119e0
        /*0c10*/ 	.word	0x00000006
        /*0c14*/ 	.word	0x00022800
        /*0c18*/ 	.short	0x010a
        /*0c1a*/ 	.byte	0x3f
	.zero		1


	//   ....[54]....
        /*0c1c*/ 	.word	0x00011a40
        /*0c20*/ 	.word	0x00000003
        /*0c24*/ 	.word	0x00022830
        /*0c28*/ 	.short	0x010a
        /*0c2a*/ 	.byte	0x3f
	.zero		1


	//   ....[55]....
        /*0c2c*/ 	.word	0x00011aa0
        /*0c30*/ 	.word	0x00000009
        /*0c34*/ 	.word	0x00022850
        /*0c38*/ 	.short	0x010a
        /*0c3a*/ 	.byte	0x3f
	.zero		1


	//   ....[56]....
        /*0c3c*/ 	.word	0x00011b00
        /*0c40*/ 	.word	0x00000003
        /*0c44*/ 	.word	0x00022830
        /*0c48*/ 	.short	0x010a
        /*0c4a*/ 	.byte	0x3f
	.zero		1


	//   ....[57]....
        /*0c4c*/ 	.word	0x00011b50
        /*0c50*/ 	.word	0x00000009
        /*0c54*/ 	.word	0x00022850
        /*0c58*/ 	.short	0x010a
        /*0c5a*/ 	.byte	0x3f
	.zero		1


	//   ....[58]....
        /*0c5c*/ 	.word	0x00011cf0
        /*0c60*/ 	.word	0x00000000
        /*0c64*/ 	.word	0x00022840
        /*0c68*/ 	.short	0x010a
        /*0c6a*/ 	.byte	0x3f
	.zero		1


	//   ....[59]....
        /*0c6c*/ 	.word	0x000127b0
        /*0c70*/ 	.word	0x00000012
        /*0c74*/ 	.word	0x00022820
        /*0c78*/ 	.short	0x010a
        /*0c7a*/ 	.byte	0x3f
	.zero		1


	//   ....[60]....
        /*0c7c*/ 	.word	0x00012800
        /*0c80*/ 	.word	0x00000002
        /*0c84*/ 	.word	0x00022860
        /*0c88*/ 	.short	0x010a
        /*0c8a*/ 	.byte	0x3f
	.zero		1


	//   ....[61]....
        /*0c8c*/ 	.word	0x00012850
        /*0c90*/ 	.word	0x00000003
        /*0c94*/ 	.word	0x00022840
        /*0c98*/ 	.short	0x010a
        /*0c9a*/ 	.byte	0x3f
	.zero		1


	//   ....[62]....
        /*0c9c*/ 	.word	0x000128a0
        /*0ca0*/ 	.word	0x00000003
        /*0ca4*/ 	.word	0x00022860
        /*0ca8*/ 	.short	0x010a
        /*0caa*/ 	.byte	0x3f
	.zero		1


	//   ....[63]....
        /*0cac*/ 	.word	0x000128f0
        /*0cb0*/ 	.word	0x00000004
        /*0cb4*/ 	.word	0x00022840
        /*0cb8*/ 	.short	0x010a
        /*0cba*/ 	.byte	0x3f
	.zero		1


	//   ....[64]....
        /*0cbc*/ 	.word	0x00012940
        /*0cc0*/ 	.word	0x00000004
        /*0cc4*/ 	.word	0x00022860
        /*0cc8*/ 	.short	0x010a
        /*0cca*/ 	.byte	0x3f
	.zero		1


	//   ....[65]....
        /*0ccc*/ 	.word	0x00012990
        /*0cd0*/ 	.word	0x00000002
        /*0cd4*/ 	.word	0x00022840
        /*0cd8*/ 	.short	0x010a
        /*0cda*/ 	.byte	0x3f
	.zero		1


	//   ....[66]....
        /*0cdc*/ 	.word	0x000129e0
        /*0ce0*/ 	.word	0x00000002
        /*0ce4*/ 	.word	0x00022860
        /*0ce8*/ 	.short	0x010a
        /*0cea*/ 	.byte	0x3f
	.zero		1


	//   ....[67]....
        /*0cec*/ 	.word	0x00013450
        /*0cf0*/ 	.word	0x00000000
        /*0cf4*/ 	.word	0x00022820
        /*0cf8*/ 	.short	0x010a
        /*0cfa*/ 	.byte	0x3f
	.zero		1


	//   ....[68]....
        /*0cfc*/ 	.word	0x000135f0
        /*0d00*/ 	.word	0x00000006
        /*0d04*/ 	.word	0x00000000
        /*0d08*/ 	.short	0x010a
        /*0d0a*/ 	.byte	0x3f
	.zero		1


	//   ....[69]....
        /*0d0c*/ 	.word	0x00013640
        /*0d10*/ 	.word	0x00000007
        /*0d14*/ 	.word	0x00000000
        /*0d18*/ 	.short	0x010a
        /*0d1a*/ 	.byte	0x3f
	.zero		1


	//   ....[70]....
        /*0d1c*/ 	.word	0x00013690
        /*0d20*/ 	.word	0x00000004
        /*0d24*/ 	.word	0x00000000
        /*0d28*/ 	.short	0x010a
        /*0d2a*/ 	.byte	0x3f
	.zero		1


	//----- nvinfo : EIATTR_NUM_MBARRIERS
	.align		4
.L_1185:
        /*0d2c*/ 	.byte	0x03, 0x38
        /*0d2e*/ 	.short	0x0016


	//----- nvinfo : EIATTR_EXIT_INSTR_OFFSETS
	.align		4
        /*0d30*/ 	.byte	0x04, 0x1c
        /*0d32*/ 	.short	(.L_1187 - .L_1186)


	//   ....[0]....
.L_1186:
        /*0d34*/ 	.word	0x00000a70


	//   ....[1]....
        /*0d38*/ 	.word	0x0000b500


	//   ....[2]....
        /*0d3c*/ 	.word	0x000119d0


	//----- nvinfo : EIATTR_MAX_THREADS
	.align		4
.L_1187:
        /*0d40*/ 	.byte	0x04, 0x05
        /*0d42*/ 	.short	(.L_1189 - .L_1188)
.L_1188:
        /*0d44*/ 	.word	0x00000180
        /*0d48*/ 	.word	0x00000001
        /*0d4c*/ 	.word	0x00000001


	//----- nvinfo : EIATTR_CRS_STACK_SIZE
	.align		4
.L_1189:
        /*0d50*/ 	.byte	0x04, 0x1e
        /*0d52*/ 	.short	(.L_1191 - .L_1190)
.L_1190:
        /*0d54*/ 	.word	0x00000000


	//----- nvinfo : EIATTR_CBANK_PARAM_SIZE
	.align		4
.L_1191:
        /*0d58*/ 	.byte	0x03, 0x19
        /*0d5a*/ 	.short	0x0af0


	//----- nvinfo : EIATTR_PARAM_CBANK
	.align		4
        /*0d5c*/ 	.byte	0x04, 0x0a
        /*0d5e*/ 	.short	(.L_1193 - .L_1192)
	.align		4
.L_1192:
        /*0d60*/ 	.word	index@(.nv.constant0._ZN7cutlass13device_kernelIN5flash11enable_sm90INS1_16FlashAttnFwdSm90INS1_25CollectiveMainloopFwdSm90ILi2EN4cute5tupleIJNS5_1CILi1EEES8_S8_EEENS6_IJNS7_ILi128EEENS7_ILi96EEENS7_ILi64EEEEEELi256ENS_10bfloat16_tEfNS_4arch4Sm90ELb0ELb0ELb1ELb1ELb0ELb0ELb0ELb1ELb0ELb1ELb1ELb0EEENS1_21CollectiveEpilogueFwdINS6_IJSA_NS7_ILi256EEESB_EEES9_SE_SG_Li256ELb1ELb1ELb1ELb0EEENS1_36VarlenDynamicPersistentTileSchedulerILi128ELi96ELi256ELi128ELb1ELb1ELb1ELb0ELb1ELb1EEEEEEEEEvNT_6ParamsE)
        /*0d64*/ 	.short	0x0210
        /*0d66*/ 	.short	0x0af0


	//----- nvinfo : EIATTR_SW_WAR
	.align		4
.L_1193:
        /*0d68*/ 	.byte	0x04, 0x36
        /*0d6a*/ 	.short	(.L_1195 - .L_1194)
.L_1194:
        /*0d6c*/ 	.word	0x00000008
.L_1195:


//--------------------- .nv.info._ZN7cutlass13device_kernelIN5flash11enable_sm90INS1_16FlashAttnFwdSm90INS1_25CollectiveMainloopFwdSm90ILi2EN4cute5tupleIJNS5_1CILi1EEES8_S8_EEENS6_IJNS7_ILi128EEENS7_ILi96EEENS7_ILi64EEEEEELi256ENS_10bfloat16_tEfNS_4arch4Sm90ELb0ELb0ELb1ELb1ELb0ELb1ELb0ELb1ELb0ELb1ELb1ELb0EEENS1_21CollectiveEpilogueFwdINS6_IJSA_NS7_ILi256EEESB_EEES9_SE_SG_Li256ELb1ELb1ELb1ELb0EEENS1_36VarlenDynamicPersistentTileSchedulerILi128ELi96ELi256ELi128ELb1ELb1ELb1ELb0ELb1ELb1EEEEEEEEEvNT_6ParamsE --------------------------
	.section	.nv.info._ZN7cutlass13device_kernelIN5flash11enable_sm90INS1_16FlashAttnFwdSm90INS1_25CollectiveMainloopFwdSm90ILi2EN4cute5tupleIJNS5_1CILi1EEES8_S8_EEENS6_IJNS7_ILi128EEENS7_ILi96EEENS7_ILi64EEEEEELi256ENS_10bfloat16_tEfNS_4arch4Sm90ELb0ELb0ELb1ELb1ELb0ELb1ELb0ELb1ELb0ELb1ELb1ELb0EEENS1_21CollectiveEpilogueFwdINS6_IJSA_NS7_ILi256EEESB_EEES9_SE_SG_Li256ELb1ELb1ELb1ELb0EEENS1_36VarlenDynamicPersistentTileSchedulerILi128ELi96ELi256ELi128ELb1ELb1ELb1ELb0ELb1ELb1EEEEEEEEEvNT_6ParamsE,"",@"SHT_CUDA_INFO"
	.sectionflags	@""
	.align	4


	//----- nvinfo : EIATTR_CUDA_API_VERSION
	.align		4
        /*0000*/ 	.byte	0x04, 0x37
        /*0002*/ 	.short	(.L_1197 - .L_1196)
.L_1196:
        /*0004*/ 	.word	0x00000082


	//----- nvinfo : EIATTR_KPARAM_INFO
	.align		4
.L_1197:
        /*0008*/ 	.byte	0x04, 0x17
        /*000a*/ 	.short	(.L_1199 - .L_1198)
.L_1198:
        /*000c*/ 	.word	0x00000000
        /*0010*/ 	.short	0x0000
        /*0012*/ 	.short	0x0070
        /*0014*/ 	.byte	0x00, 0xf0, 0x01, 0x2a


	//----- nvinfo : EIATTR_SPARSE_MMA_MASK
	.align		4
.L_1199:
        /*0018*/ 	.byte	0x03, 0x50
        /*001a*/ 	.short	0x0000


	//----- nvinfo : EIATTR_MAXREG_COUNT
	.align		4
        /*001c*/ 	.byte	0x03, 0x1b
        /*001e*/ 	.short	0x00a8


	//----- nvinfo : EIATTR_NUM_BARRIERS
	.align		4
        /*0020*/ 	.byte	0x02, 0x4c
        /*0022*/ 	.byte	0x10
	.zero		1


	//----- nvinfo : EIATTR_EXTERNS
	.align		4
        /*0024*/ 	.byte	0x04, 0x0f
        /*0026*/ 	.short	(.L_1201 - .L_1200)


	//   ....[0]....
	.align		4
.L_1200:
        /*0028*/ 	.word	index@(__assertfail)


	//----- nvinfo : EIATTR_ANNOTATIONS
	.align		4
.L_1201:
        /*002c*/ 	.byte	0x04, 0x55
        /*002e*/ 	.short	(.L_1203 - .L_1202)


	//   ....[0]....
.L_1202:
        /* <DEDUP_REMOVED lines=81> */


	//----- nvinfo : EIATTR_MERCURY_ISA_VERSION
	.align		4
.L_1203:
        /*0530*/ 	.byte	0x03, 0x5f
        /*0532*/ 	.short	0x0101


	//----- nvinfo : EIATTR_UNUSED_LOAD_BYTE_OFFSET
	.align		4
        /*0534*/ 	.byte	0x04, 0x44
        /*0536*/ 	.short	(.L_1205 - .L_1204)


	//   ....[0]....
.L_1204:
        /*0538*/ 	.word	0x00000ac0
        /*053c*/ 	.word	0x0000fff0


	//   ....[1]....
        /*0540*/ 	.word	0x0000dd00
        /*0544*/ 	.word	0x0000fff0


	//----- nvinfo : EIATTR_INT_WARP_WIDE_INSTR_OFFSETS
	.align		4
.L_1205:
        /*0548*/ 	.byte	0x04, 0x31
        /*054a*/ 	.short	(.L_1207 - .L_1206)


	//   ....[0]....
.L_1206:
        /*054c*/ 	.word	0x00000190


	//   ....[1]....
        /*0550*/ 	.word	0x000001d0


	//   ....[2]....
        /*0554*/ 	.word	0x00000240


	//   ....[3]....
        /*0558*/ 	.word	0x00015880


	//   ....[4]....
        /*055c*/ 	.word	0x00015910


	//   ....[5]....
        /*0560*/ 	.word	0x00019540


	//   ....[6]....
        /*0564*/ 	.word	0x000195d0


	//----- nvinfo : EIATTR_COOP_GROUP_MASK_REGIDS
	.align		4
.L_1207:
        /*0568*/ 	.byte	0x04, 0x29
        /*056a*/ 	.short	(.L_1209 - .L_1208)


	//   ....[0]....
.L_1208:
        /*056c*/ 	.word	0xffffffff


	//   ....[1]....
        /*0570*/ 	.word	0xffffffff


	//   ....[2]....
        /*0574*/ 	.word	0xffffffff


	//   ....[3]....
        /*0578*/ 	.word	0xffffffff


	//   ....[4]....
        /*057c*/ 	.word	0xffffffff


	//   ....[5]....
        /*0580*/ 	.word	0xffffffff


	//   ....[6]....
        /*0584*/ 	.word	0xffffffff


	//   ....[7]....
        /*0588*/ 	.word	0xffffffff


	//   ....[8]....
        /*058c*/ 	.word	0xffffffff


	//   ....[9]....
        /*0590*/ 	.word	0xffffffff


	//   ....[10]....
        /*0594*/ 	.word	0xffffffff


	//   ....[11]....
        /*0598*/ 	.word	0xffffffff


	//   ....[12]....
        /*059c*/ 	.word	0xffffffff


	//   ....[13]....
        /*05a0*/ 	.word	0xffffffff


	//   ....[14]....
        /*05a4*/ 	.word	0xffffffff


	//   ....[15]....
        /*05a8*/ 	.word	0xffffffff


	//   ....[16]....
        /*05ac*/ 	.word	0xffffffff


	//   ....[17]....
        /*05b0*/ 	.word	0xffffffff


	//   ....[18]....
        /*05b4*/ 	.word	0xffffffff


	//   ....[19]....
        /*05b8*/ 	.word	0xffffffff


	//   ....[20]....
        /*05bc*/ 	.word	0xffffffff


	//   ....[21]....
        /*05c0*/ 	.word	0xffffffff


	//   ....[22]....
        /*05c4*/ 	.word	0xffffffff


	//   ....[23]....
        /*05c8*/ 	.word	0xffffffff


	//   ....[24]....
        /*05cc*/ 	.word	0xffffffff


	//   ....[25]....
        /*05d0*/ 	.word	0xffffffff


	//   ....[26]....
        /*05d4*/ 	.word	0xffffffff


	//   ....[27]....
        /*05d8*/ 	.word	0xffffffff


	//   ....[28]....
        /*05dc*/ 	.word	0xffffffff


	//   ....[29]....
        /*05e0*/ 	.word	0xffffffff


	//   ....[30]....
        /*05e4*/ 	.word	0xffffffff


	//   ....[31]....
        /*05e8*/ 	.word	0xffffffff


	//   ....[32]....
        /*05ec*/ 	.word	0xffffffff


	//   ....[33]....
        /*05f0*/ 	.word	0xffffffff


	//   ....[34]....
        /*05f4*/ 	.word	0xffffffff


	//   ....[35]....
        /*05f8*/ 	.word	0xffffffff


	//   ....[36]....
        /*05fc*/ 	.word	0xffffffff


	//   ....[37]....
        /*0600*/ 	.word	0xffffffff


	//   ....[38]....
        /*0604*/ 	.word	0xffffffff


	//   ....[39]....
        /*0608*/ 	.word	0xffffffff


	//   ....[40]....
        /*060c*/ 	.word	0xffffffff


	//   ....[41]....
        /*0610*/ 	.word	0xffffffff


	//   ....[42]....
        /*0614*/ 	.word	0xffffffff


	//   ....[43]....
        /*0618*/ 	.word	0xffffffff


	//   ....[44]....
        /*061c*/ 	.word	0xffffffff


	//   ....[45]....
        /*0620*/ 	.word	0xffffffff


	//   ....[46]....
        /*0624*/ 	.word	0xffffffff


	//   ....[47]....
        /*0628*/ 	.word	0xffffffff


	//   ....[48]....
        /*062c*/ 	.word	0xffffffff


	//   ....[49]....
        /*0630*/ 	.word	0xffffffff


	//   ....[50]....
        /*0634*/ 	.word	0xffffffff


	//   ....[51]....
        /*0638*/ 	.word	0xffffffff


	//   ....[52]....
        /*063c*/ 	.word	0xffffffff


	//   ....[53]....
        /*0640*/ 	.word	0xffffffff


	//   ....[54]....
        /*0644*/ 	.word	0xffffffff


	//   ....[55]....
        /*0648*/ 	.word	0xffffffff


	//   ....[56]....
        /*064c*/ 	.word	0xffffffff


	//   ....[57]....
        /*0650*/ 	.word	0xffffffff


	//   ....[58]....
        /*0654*/ 	.word	0xffffffff


	//   ....[59]....
        /*0658*/ 	.word	0xffffffff


	//   ....[60]....
        /*065c*/ 	.word	0xffffffff


	//   ....[61]....
        /*0660*/ 	.word	0xffffffff


	//   ....[62]....
        /*0664*/ 	.word	0xffffffff


	//   ....[63]....
        /*0668*/ 	.word	0xffffffff


	//   ....[64]....
        /*066c*/ 	.word	0xffffffff


	//   ....[65]....
        /*0670*/ 	.word	0xffffffff


	//   ....[66]....
        /*0674*/ 	.word	0xffffffff


	//   ....[67]....
        /*0678*/ 	.word	0xffffffff


	//   ....[68]....
        /*067c*/ 	.word	0xffffffff


	//   ....[69]....
        /*0680*/ 	.word	0xffffffff


	//   ....[70]....
        /*0684*/ 	.word	0xffffffff


	//   ....[71]....
        /*0688*/ 	.word	0xffffffff


	//   ....[72]....
        /*068c*/ 	.word	0xffffffff


	//   ....[73]....
        /*0690*/ 	.word	0xffffffff


	//   ....[74]....
        /*0694*/ 	.word	0xffffffff


	//   ....[75]....
        /*0698*/ 	.word	0xffffffff


	//   ....[76]....
        /*069c*/ 	.word	0xffffffff


	//   ....[77]....
        /*06a0*/ 	.word	0xffffffff


	//   ....[78]....
        /*06a4*/ 	.word	0xffffffff


	//   ....[79]....
        /*06a8*/ 	.word	0xffffffff


	//   ....[80]....
        /*06ac*/ 	.word	0xffffffff


	//   ....[81]....
        /*06b0*/ 	.word	0xffffffff


	//   ....[82]....
        /*06b4*/ 	.word	0xffffffff


	//   ....[83]....
        /*06b8*/ 	.word	0xffffffff


	//   ....[84]....
        /*06bc*/ 	.word	0xffffffff


	//   ....[85]....
        /*06c0*/ 	.word	0xffffffff


	//   ....[86]....
        /*06c4*/ 	.word	0xffffffff


	//   ....[87]....
        /*06c8*/ 	.word	0xffffffff


	//   ....[88]....
        /*06cc*/ 	.word	0xffffffff


	//   ....[89]....
        /*06d0*/ 	.word	0xffffffff


	//   ....[90]....
        /*06d4*/ 	.word	0xffffffff


	//   ....[91]....
        /*06d8*/ 	.word	0xffffffff


	//   ....[92]....
        /*06dc*/ 	.word	0xffffffff


	//   ....[93]....
        /*06e0*/ 	.word	0xffffffff


	//   ....[94]....
        /*06e4*/ 	.word	0xffffffff


	//   ....[95]....
        /*06e8*/ 	.word	0xffffffff


	//   ....[96]....
        /*06ec*/ 	.word	0xffffffff


	//   ....[97]....
        /*06f0*/ 	.word	0xffffffff


	//   ....[98]....
        /*06f4*/ 	.word	0xffffffff


	//   ....[99]....
        /*06f8*/ 	.word	0xffffffff


	//   ....[100]....
        /*06fc*/ 	.word	0xffffffff


	//   ....[101]....
        /*0700*/ 	.word	0xffffffff


	//   ....[102]....
        /*0704*/ 	.word	0xffffffff


	//   ....[103]....
        /*0708*/ 	.word	0xffffffff


	//   ....[104]....
        /*070c*/ 	.word	0xffffffff


	//   ....[105]....
        /*0710*/ 	.word	0xffffffff


	//   ....[106]....
        /*0714*/ 	.word	0x0500000f


	//   ....[107]....
        /*0718*/ 	.word	0x0500000f


	//   ....[108]....
        /*071c*/ 	.word	0x0500000f


	//   ....[109]....
        /*0720*/ 	.word	0x0500000f


	//   ....[110]....
        /*0724*/ 	.word	0x0500000f


	//   ....[111]....
        /*0728*/ 	.word	0x0500000f


	//   ....[112]....
        /*072c*/ 	.word	0x0500000f


	//   ....[113]....
        /*0730*/ 	.word	0x0500000f


	//   ....[114]....
        /*0734*/ 	.word	0x0500000f


	//   ....[115]....
        /*0738*/ 	.word	0x0500000f


	//   ....[116]....
        /*073c*/ 	.word	0x0500000f


	//   ....[117]....
        /*0740*/ 	.word	0x0500000f


	//   ....[118]....
        /*0744*/ 	.word	0x0500000f


	//   ....[119]....
        /*0748*/ 	.word	0x0500000f


	//   ....[120]....
        /*074c*/ 	.word	0x0500000f


	//   ....[121]....
        /*0750*/ 	.word	0x0500000f


	//   ....[122]....
        /*0754*/ 	.word	0x0500000f


	//   ....[123]....
        /*0758*/ 	.word	0x0500000f


	//   ....[124]....
        /*075c*/ 	.word	0x0500000f


	//   ....[125]....
        /*0760*/ 	.word	0x0500000f


	//   ....[126]....
        /*0764*/ 	.word	0x0500000f


	//   ....[127]....
        /*0768*/ 	.word	0x0500000f


	//   ....[128]....
        /*076c*/ 	.word	0x0500000f


	//   ....[129]....
        /*0770*/ 	.word	0x0500000f


	//   ....[130]....
        /*0774*/ 	.word	0x0500000f


	//   ....[131]....
        /*0778*/ 	.word	0x0500000f


	//   ....[132]....
        /*077c*/ 	.word	0x0500000f


	//   ....[133]....
        /*0780*/ 	.word	0x0500000f


	//   ....[134]....
        /*0784*/ 	.word	0x0500000f


	//   ....[135]....
        /*0788*/ 	.word	0x0500000f


	//   ....[136]....
        /*078c*/ 	.word	0x0500000f


	//   ....[137]....
        /*0790*/ 	.word	0x0500000f


	//   ....[138]....
        /*0794*/ 	.word	0x0500000f


	//   ....[139]....
        /*0798*/ 	.word	0x0500000f


	//   ....[140]....
        /*079c*/ 	.word	0x0500000f


	//   ....[141]....
        /*07a0*/ 	.word	0x0500000f


	//   ....[142]....
        /*07a4*/ 	.word	0x0500000f


	//   ....[143]....
        /*07a8*/ 	.word	0x0500000f


	//   ....[144]....
        /*07ac*/ 	.word	0x0500000f


	//   ....[145]....
        /*07b0*/ 	.word	0x0500000f


	//   ....[146]....
        /*07b4*/ 	.word	0x0500000f


	//   ....[147]....
        /*07b8*/ 	.word	0x0500000f


	//   ....[148]....
        /*07bc*/ 	.word	0x0500000f


	//   ....[149]....
        /*07c0*/ 	.word	0x0500000f


	//   ....[150]....
        /*07c4*/ 	.word	0x0500000f


	//   ....[151]....
        /*07c8*/ 	.word	0x0500000f


	//   ....[152]....
        /*07cc*/ 	.word	0x0500000f


	//   ....[153]....
        /*07d0*/ 	.word	0x0500000f


	//   ....[154]....
        /*07d4*/ 	.word	0x0500000f


	//   ....[155]....
        /*07d8*/ 	.word	0x0500000f


	//   ....[156]....
        /*07dc*/ 	.word	0x0500000f


	//   ....[157]....
        /*07e0*/ 	.word	0x0500000f


	//   ....[158]....
        /*07e4*/ 	.word	0x0500000f


	//   ....[159]....
        /*07e8*/ 	.word	0x0500000f


	//   ....[160]....
        /*07ec*/ 	.word	0x0500000f


	//   ....[161]....
        /*07f0*/ 	.word	0x0500000f


	//   ....[162]....
        /*07f4*/ 	.word	0x0500000f


	//   ....[163]....
        /*07f8*/ 	.word	0x0500000f


	//   ....[164]....
        /*07fc*/ 	.word	0x0500000f


	//   ....[165]....
        /*0800*/ 	.word	0x0500000f


	//   ....[166]....
        /*0804*/ 	.word	0x0500000f


	//   ....[167]....
        /*0808*/ 	.word	0x0500000f


	//   ....[168]....
        /*080c*/ 	.word	0x0500000f


	//   ....[169]....
        /*0810*/ 	.word	0x0500000f


	//   ....[170]....
        /*0814*/ 	.word	0x0500000f


	//   ....[171]....
        /*0818*/ 	.word	0x0500000f


	//----- nvinfo : EIATTR_COOP_GROUP_INSTR_OFFSETS
	.align		4
.L_1209:
        /*081c*/ 	.byte	0x04, 0x28
        /*081e*/ 	.short	(.L_1211 - .L_1210)


	//   ....[0]....
.L_1210:
        /*0820*/ 	.word	0x00000070


	//   ....[1]....
        /*0824*/ 	.word	0x000001a0


	//   ....[2]....
        /*0828*/ 	.word	0x000001f0


	//   ....[3]....
        /*082c*/ 	.word	0x00000420


	//   ....[4]....
        /*0830*/ 	.word	0x00000580


	//   ....[5]....
        /*0834*/ 	.word	0x000006a0


	//   ....[6]....
        /*0838*/ 	.word	0x00000800


	//   ....[7]....
        /*083c*/ 	.word	0x00006610


	//   ....[8]....
        /*0840*/ 	.word	0x00006c00


	//   ....[9]....
        /*0844*/ 	.word	0x00006c10


	//   ....[10]....
        /*0848*/ 	.word	0x00006c20


	//   ....[11]....
        /*084c*/ 	.word	0x00006c30


	//   ....[12]....
        /*0850*/ 	.word	0x00007bf0


	//   ....[13]....
        /*0854*/ 	.word	0x00007c00


	//   ....[14]....
        /*0858*/ 	.word	0x00007c10


	//   ....[15]....
        /*085c*/ 	.word	0x00007c20


	//   ....[16]....
        /*0860*/ 	.word	0x00009c80


	//   ....[17]....
        /*0864*/ 	.word	0x00009cd0


	//   ....[18]....
        /*0868*/ 	.word	0x00009f50


	//   ....[19]....
        /*086c*/ 	.word	0x00009ff0


	//   ....[20]....
        /*0870*/ 	.word	0x0000b6e0


	//   ....[21]....
        /*0874*/ 	.word	0x0000b740


	//   ....[22]....
        /*0878*/ 	.word	0x0000c100


	//   ....[23]....
        /*087c*/ 	.word	0x0000c160


	//   ....[24]....
        /*0880*/ 	.word	0x0000d280


	//   ....[25]....
        /*0884*/ 	.word	0x0000d320


	//   ....[26]....
        /*0888*/ 	.word	0x0000d3a0


	//   ....[27]....
        /*088c*/ 	.word	0x0000d560


	//   ....[28]....
        /*0890*/ 	.word	0x0000ed70


	//   ....[29]....
        /*0894*/ 	.word	0x0000ed80


	//   ....[30]....
        /*0898*/ 	.word	0x0000ed90


	//   ....[31]....
        /*089c*/ 	.word	0x0000eda0


	//   ....[32]....
        /*08a0*/ 	.word	0x0000f7a0


	//   ....[33]....
        /*08a4*/ 	.word	0x0000f7b0


	//   ....[34]....
        /*08a8*/ 	.word	0x0000f9b0


	//   ....[35]....
        /*08ac*/ 	.word	0x0000f9c0


	//   ....[36]....
        /*08b0*/ 	.word	0x0000fb80


	//   ....[37]....
        /*08b4*/ 	.word	0x0000fb90


	//   ....[38]....
        /*08b8*/ 	.word	0x0000fd50


	//   ....[39]....
        /*08bc*/ 	.word	0x0000fd60


	//   ....[40]....
        /*08c0*/ 	.word	0x000101c0


	//   ....[41]....
        /*08c4*/ 	.word	0x000101d0


	//   ....[42]....
        /*08c8*/ 	.word	0x00010eb0


	//   ....[43]....
        /*08cc*/ 	.word	0x00010ec0


	//   ....[44]....
        /*08d0*/ 	.word	0x000123c0


	//   ....[45]....
        /*08d4*/ 	.word	0x000123d0


	//   ....[46]....
        /*08d8*/ 	.word	0x000125a0


	//   ....[47]....
        /*08dc*/ 	.word	0x000125b0


	//   ....[48]....
        /*08e0*/ 	.word	0x00012770


	//   ....[49]....
        /*08e4*/ 	.word	0x00012780


	//   ....[50]....
        /*08e8*/ 	.word	0x00012940


	//   ....[51]....
        /*08ec*/ 	.word	0x00012950


	//   ....[52]....
        /*08f0*/ 	.word	0x00012b70


	//   ....[53]....
        /*08f4*/ 	.word	0x00012da0


	//   ....[54]....
        /*08f8*/ 	.word	0x00012dd0


	//   ....[55]....
        /*08fc*/ 	.word	0x00012e00


	//   ....[56]....
        /*0900*/ 	.word	0x00012e30


	//   ....[57]....
        /*0904*/ 	.word	0x00012e60


	//   ....[58]....
        /*0908*/ 	.word	0x00012e90


	//   ....[59]....
        /*090c*/ 	.word	0x00013030


	//   ....[60]....
        /*0910*/ 	.word	0x00013060


	//   ....[61]....
        /*0914*/ 	.word	0x00013090


	//   ....[62]....
        /*0918*/ 	.word	0x000130c0


	//   ....[63]....
        /*091c*/ 	.word	0x000130f0


	//   ....[64]....
        /*0920*/ 	.word	0x00013120


	//   ....[65]....
        /*0924*/ 	.word	0x000131b0


	//   ....[66]....
        /*0928*/ 	.word	0x000131e0


	//   ....[67]....
        /*092c*/ 	.word	0x000131f0


	//   ....[68]....
        /*0930*/ 	.word	0x000132a0


	//   ....[69]....
        /*0934*/ 	.word	0x000142b0


	//   ....[70]....
        /*0938*/ 	.word	0x00015e60


	//   ....[71]....
        /*093c*/ 	.word	0x00016950


	//   ....[72]....
        /*0940*/ 	.word	0x00016990


	//   ....[73]....
        /*0944*/ 	.word	0x00016a30


	//   ....[74]....
        /*0948*/ 	.word	0x00016a40


	//   ....[75]....
        /*094c*/ 	.word	0x00016ac0


	//   ....[76]....
        /*0950*/ 	.word	0x00016ad0


	//   ....[77]....
        /*0954*/ 	.word	0x00016b50


	//   ....[78]....
        /*0958*/ 	.word	0x00016b60


	//   ....[79]....
        /*095c*/ 	.word	0x00016be0


	//   ....[80]....
        /*0960*/ 	.word	0x00016bf0


	//   ....[81]....
        /*0964*/ 	.word	0x00016c70


	//   ....[82]....
        /*0968*/ 	.word	0x00016c80


	//   ....[83]....
        /*096c*/ 	.word	0x00016d00


	//   ....[84]....
        /*0970*/ 	.word	0x00016d10


	//   ....[85]....
        /*0974*/ 	.word	0x00016d60


	//   ....[86]....
        /*0978*/ 	.word	0x00016d80


	//   ....[87]....
        /*097c*/ 	.word	0x00019860


	//   ....[88]....
        /*0980*/ 	.word	0x000198e0


	//   ....[89]....
        /*0984*/ 	.word	0x00019910


	//   ....[90]....
        /*0988*/ 	.word	0x00019920


	//   ....[91]....
        /*098c*/ 	.word	0x00019950


	//   ....[92]....
        /*0990*/ 	.word	0x00019980


	//   ....[93]....
        /*0994*/ 	.word	0x000199b0


	//   ....[94]....
        /*0998*/ 	.word	0x000199e0


	//   ....[95]....
        /*099c*/ 	.word	0x00019ba0


	//   ....[96]....
        /*09a0*/ 	.word	0x00019bd0


	//   ....[97]....
        /*09a4*/ 	.word	0x00019c00


	//   ....[98]....
        /*09a8*/ 	.word	0x00019c30


	//   ....[99]....
        /*09ac*/ 	.word	0x00019c60


	//   ....[100]....
        /*09b0*/ 	.word	0x00019c90


	//   ....[101]....
        /*09b4*/ 	.word	0x00019d50


	//   ....[102]....
        /*09b8*/ 	.word	0x00019d70


	//   ....[103]....
        /*09bc*/ 	.word	0x00019d80


	//   ....[104]....
        /*09c0*/ 	.word	0x00019de0


	//   ....[105]....
        /*09c4*/ 	.word	0x0001a500


	//   ....[106]....
        /*09c8*/ 	.word	0x0001a910


	//   ....[107]....
        /*09cc*/ 	.word	0x0001a9b0


	//   ....[108]....
        /*09d0*/ 	.word	0x0001aa40


	//   ....[109]....
        /*09d4*/ 	.word	0x0001aa90


	//   ....[110]....
        /*09d8*/ 	.word	0x0001aae0


	//   ....[111]....
        /*09dc*/ 	.word	0x0001abc0


	//   ....[112]....
        /*09e0*/ 	.word	0x0001ac50


	//   ....[113]....
        /*09e4*/ 	.word	0x0001aca0


	//   ....[114]....
        /*09e8*/ 	.word	0x0001acf0


	//   ....[115]....
        /*09ec*/ 	.word	0x0001af00


	//   ....[116]....
        /*09f0*/ 	.word	0x0001af50


	//   ....[117]....
        /*09f4*/ 	.word	0x0001afe0


	//   ....[118]....
        /*09f8*/ 	.word	0x0001b070


	//   ....[119]....
        /*09fc*/ 	.word	0x0001b100


	//   ....[120]....
        /*0a00*/ 	.word	0x0001b190


	//   ....[121]....
        /*0a04*/ 	.word	0x0001b220


	//   ....[122]....
        /*0a08*/ 	.word	0x0001b2b0


	//   ....[123]....
        /*0a0c*/ 	.word	0x0001b330


	//   ....[124]....
        /*0a10*/ 	.word	0x0001b380


	//   ....[125]....
        /*0a14*/ 	.word	0x0001b420


	//   ....[126]....
        /*0a18*/ 	.word	0x0001b4b0


	//   ....[127]....
        /*0a1c*/ 	.word	0x0001b530


	//   ....[128]....
        /*0a20*/ 	.word	0x0001b580


	//   ....[129]....
        /*0a24*/ 	.word	0x0001b610


	//   ....[130]....
        /*0a28*/ 	.word	0x0001b6a0


	//   ....[131]....
        /*0a2c*/ 	.word	0x0001b730


	//   ....[132]....
        /*0a30*/ 	.word	0x0001b7c0


	//   ....[133]....
        /*0a34*/ 	.word	0x0001b850


	//   ....[134]....
        /*0a38*/ 	.word	0x0001b8e0


	//   ....[135]....
        /*0a3c*/ 	.word	0x0001b9a0


	//   ....[136]....
        /*0a40*/ 	.word	0x0001bc80


	//   ....[137]....
        /*0a44*/ 	.word	0x0001be60


	//   ....[138]....
        /*0a48*/ 	.word	0x0001beb0


	//   ....[139]....
        /*0a4c*/ 	.word	0x0001bf10


	//   ....[140]....
        /*0a50*/ 	.word	0x0001c000


	//   ....[141]....
        /*0a54*/ 	.word	0x0001c060


	//   ....[142]....
        /*0a58*/ 	.word	0x0001c150


	//   ....[143]....
        /*0a5c*/ 	.word	0x0001c1b0


	//   ....[144]....
        /*0a60*/ 	.word	0x0001c2a0


	//   ....[145]....
        /*0a64*/ 	.word	0x0001c300


	//   ....[146]....
        /*0a68*/ 	.word	0x0001c3f0


	//   ....[147]....
        /*0a6c*/ 	.word	0x0001c450


	//   ....[148]....
        /*0a70*/ 	.word	0x0001c540


	//   ....[149]....
        /*0a74*/ 	.word	0x0001c5a0


	//   ....[150]....
        /*0a78*/ 	.word	0x0001c670


	//   ....[151]....
        /*0a7c*/ 	.word	0x0001c6f0


	//   ....[152]....
        /*0a80*/ 	.word	0x0001c7c0


	//   ....[153]....
        /*0a84*/ 	.word	0x0001caf0


	//   ....[154]....
        /*0a88*/ 	.word	0x0001cb90


	//   ....[155]....
        /*0a8c*/ 	.word	0x0001cd30


	//   ....[156]....
        /*0a90*/ 	.word	0x0001cdb0


	//   ....[157]....
        /*0a94*/ 	.word	0x0001ce30


	//   ....[158]....
        /*0a98*/ 	.word	0x0001ceb0


	//   ....[159]....
        /*0a9c*/ 	.word	0x0001cf30


	//   ....[160]....
        /*0aa0*/ 	.word	0x0001cfc0


	//   ....[161]....
        /*0aa4*/ 	.word	0x0001d060


	//   ....[162]....
        /*0aa8*/ 	.word	0x0001d110


	//   ....[163]....
        /*0aac*/ 	.word	0x0001d190


	//   ....[164]....
        /*0ab0*/ 	.word	0x0001d210


	//   ....[165]....
        /*0ab4*/ 	.word	0x0001d290


	//   ....[166]....
        /*0ab8*/ 	.word	0x0001d320


	//   ....[167]....
        /*0abc*/ 	.word	0x0001d3a0


	//   ....[168]....
        /*0ac0*/ 	.word	0x0001d440


	//   ....[169]....
        /*0ac4*/ 	.word	0x0001d490


	//   ....[170]....
        /*0ac8*/ 	.word	0x0001d520


	//   ....[171]....
        /*0acc*/ 	.word	0x0001d650


	//----- nvinfo : EIATTR_REG_RECONFIG
	.align		4
.L_1211:
        /*0ad0*/ 	.byte	0x01, 0x54
	.zero		2


	//----- nvinfo : EIATTR_SYSCALL_OFFSETS
	.align		4
        /*0ad4*/ 	.byte	0x04, 0x46
        /*0ad6*/ 	.short	(.L_1213 - .L_1212)


	//   ....[0]....
.L_1212:
        /*0ad8*/ 	.word	0x00001dd0


	//   ....[1]....
        /*0adc*/ 	.word	0x00001f20


	//   ....[2]....
        /*0ae0*/ 	.word	0x000067b0


	//   ....[3]....
        /*0ae4*/ 	.word	0x00006b20


	//   ....[4]....
        /*0ae8*/ 	.word	0x00015a80


	//   ....[5]....
        /*0aec*/ 	.word	0x00015bd0


	//   ....[6]....
        /*0af0*/ 	.word	0x00015cd0


	//   ....[7]....
        /*0af4*/ 	.word	0x00016590


	//----- nvinfo : EIATTR_MBARRIER_INSTR_OFFSETS
	.align		4
.L_1213:
        /*0af8*/ 	.byte	0x04, 0x39
        /*0afa*/ 	.short	(.L_1215 - .L_1214)


	//   ....[0]....
.L_1214:
        /*0afc*/ 	.word	0x000002d0
        /*0b00*/ 	.word	0x000000ff
        /*0b04*/ 	.word	0x00022800
        /*0b08*/ 	.short	0x0100
        /*0b0a*/ 	.byte	0x08
	.zero		1


	//   ....[1]....
        /*0b0c*/ 	.word	0x000002e0
        /*0b10*/ 	.word	0x000000ff
        /*0b14*/ 	.word	0x00022820
        /*0b18*/ 	.short	0x0100
        /*0b1a*/ 	.byte	0x08
	.zero		1


	//   ....[2]....
        /*0b1c*/ 	.word	0x000003d0
        /*0b20*/ 	.word	0x000000ff
        /*0b24*/ 	.word	0x00022830
        /*0b28*/ 	.short	0x0100
        /*0b2a*/ 	.byte	0x08
	.zero		1


	//   ....[3]....
        /*0b2c*/ 	.word	0x000003e0
        /*0b30*/ 	.word	0x000000ff
        /*0b34*/ 	.word	0x00022840
        /*0b38*/ 	.short	0x0100
        /*0b3a*/ 	.byte	0x08
	.zero		1


	//   ....[4]....
        /*0b3c*/ 	.word	0x000003f0
        /*0b40*/ 	.word	0x000000ff
        /*0b44*/ 	.word	0x00022838
        /*0b48*/ 	.short	0x0100
        /*0b4a*/ 	.byte	0x08
	.zero		1


	//   ....[5]....
        /*0b4c*/ 	.word	0x00000400
        /*0b50*/ 	.word	0x000000ff
        /*0b54*/ 	.word	0x00022848
        /*0b58*/ 	.short	0x0100
        /*0b5a*/ 	.byte	0x08
	.zero		1


	//   ....[6]....
        /*0b5c*/ 	.word	0x00000530
        /*0b60*/ 	.word	0x000000ff
        /*0b64*/ 	.word	0x00022850
        /*0b68*/ 	.short	0x0100
        /*0b6a*/ 	.byte	0x08
	.zero		1


	//   ....[7]....
        /*0b6c*/ 	.word	0x00000540
        /*0b70*/ 	.word	0x000000ff
        /*0b74*/ 	.word	0x00022860
        /*0b78*/ 	.short	0x0100
        /*0b7a*/ 	.byte	0x08
	.zero		1


	//   ....[8]....
        /*0b7c*/ 	.word	0x00000550
        /*0b80*/ 	.word	0x000000ff
        /*0b84*/ 	.word	0x00022858
        /*0b88*/ 	.short	0x0100
        /*0b8a*/ 	.byte	0x08
	.zero		1


	//   ....[9]....
        /*0b8c*/ 	.word	0x00000560
        /*0b90*/ 	.word	0x000000ff
        /*0b94*/ 	.word	0x00022868
        /*0b98*/ 	.short	0x0100
        /*0b9a*/ 	.byte	0x08
	.zero		1


	//   ....[10]....
        /*0b9c*/ 	.word	0x00000650
        /*0ba0*/ 	.word	0x000000ff
        /*0ba4*/ 	.word	0x00022870
        /*0ba8*/ 	.short	0x0100
        /*0baa*/ 	.byte	0x06
	.zero		1


	//   ....[11]....
        /*0bac*/ 	.word	0x00000660
        /*0bb0*/ 	.word	0x000000ff
        /*0bb4*/ 	.word	0x00022880
        /*0bb8*/ 	.short	0x0100
        /*0bba*/ 	.byte	0x06
	.zero		1


	//   ....[12]....
        /*0bbc*/ 	.word	0x00000670
        /*0bc0*/ 	.word	0x000000ff
        /*0bc4*/ 	.word	0x00022878
        /*0bc8*/ 	.short	0x0100
        /*0bca*/ 	.byte	0x06
	.zero		1


	//   ....[13]....
        /*0bcc*/ 	.word	0x00000680
        /*0bd0*/ 	.word	0x000000ff
        /*0bd4*/ 	.word	0x00022888
        /*0bd8*/ 	.short	0x0100
        /*0bda*/ 	.byte	0x06
	.zero		1


	//   ....[14]....
        /*0bdc*/ 	.word	0x000007b0
        /*0be0*/ 	.word	0x000000ff
        /*0be4*/ 	.word	0x00022890
        /*0be8*/ 	.short	0x0100
        /*0bea*/ 	.byte	0x08
	.zero		1


	//   ....[15]....
        /*0bec*/ 	.word	0x000007c0
        /*0bf0*/ 	.word	0x000000ff
        /*0bf4*/ 	.word	0x000228a0
        /*0bf8*/ 	.short	0x0100
        /*0bfa*/ 	.byte	0x08
	.zero		1


	//   ....[16]....
        /*0bfc*/ 	.word	0x000007d0
        /*0c00*/ 	.word	0x000000ff
        /*0c04*/ 	.word	0x00022898
        /*0c08*/ 	.short	0x0100
        /*0c0a*/ 	.byte	0x08
	.zero		1


	//   ....[17]....
        /*0c0c*/ 	.word	0x000007e0
        /*0c10*/ 	.word	0x000000ff
        /*0c14*/ 	.word	0x000228a8
        /*0c18*/ 	.short	0x0100
        /*0c1a*/ 	.byte	0x08
	.zero		1


	//   ....[18]....
        /*0c1c*/ 	.word	0x00000910
        /*0c20*/ 	.word	0x000000ff
        /*0c24*/ 	.word	0x000228b0
        /*0c28*/ 	.short	0x0100
        /*0c2a*/ 	.byte	0x08
	.zero		1


	//   ....[19]....
        /*0c2c*/ 	.word	0x00000920
        /*0c30*/ 	.word	0x000000ff
        /*0c34*/ 	.word	0x000228c0
        /*0c38*/ 	.short	0x0100
        /*0c3a*/ 	.byte	0x08
	.zero		1


	//   ....[20]....
        /*0c3c*/ 	.word	0x00000930
        /*0c40*/ 	.word	0x000000ff
        /*0c44*/ 	.word	0x000228b8
        /*0c48*/ 	.short	0x0100
        /*0c4a*/ 	.byte	0x08
	.zero		1


	//   ....[21]....
        /*0c4c*/ 	.word	0x00000940
        /*0c50*/ 	.word	0x000000ff
        /*0c54*/ 	.word	0x000228c8
        /*0c58*/ 	.short	0x0100
        /*0c5a*/ 	.byte	0x08
	.zero		1


	//   ....[22]....
        /*0c5c*/ 	.word	0x000031e0
        /*0c60*/ 	.word	0x0000005f
        /*0c64*/ 	.word	0x00022890
        /*0c68*/ 	.short	0x010a
        /*0c6a*/ 	.byte	0x3f
	.zero		1


	//   ....[23]....
        /*0c6c*/ 	.word	0x00004490
        /*0c70*/ 	.word	0x0000005f
        /*0c74*/ 	.word	0x00022890
        /*0c78*/ 	.short	0x010a
        /*0c7a*/ 	.byte	0x3f
	.zero		1


	//   ....[24]....
        /*0c7c*/ 	.word	0x000055c0
        /*0c80*/ 	.word	0x0000005f
        /*0c84*/ 	.word	0x00022890
        /*0c88*/ 	.short	0x010a
        /*0c8a*/ 	.byte	0x3f
	.zero		1


	//   ....[25]....
        /*0c8c*/ 	.word	0x000057d0
        /*0c90*/ 	.word	0x00000020
        /*0c94*/ 	.word	0x00000000
        /*0c98*/ 	.short	0x0101
        /*0c9a*/ 	.byte	0x3f
	.zero		1


	//   ....[26]....
        /*0c9c*/ 	.word	0x00005810
        /*0ca0*/ 	.word	0x0000005f
        /*0ca4*/ 	.word	0x000228b0
        /*0ca8*/ 	.short	0x010a
        /*0caa*/ 	.byte	0x3f
	.zero		1


	//   ....[27]....
        /*0cac*/ 	.word	0x00005e60
        /*0cb0*/ 	.word	0x0000005f
        /*0cb4*/ 	.word	0x00000000
        /*0cb8*/ 	.short	0x0101
        /*0cba*/ 	.byte	0x3f
	.zero		1


	//   ....[28]....
        /*0cbc*/ 	.word	0x00006840
        /*0cc0*/ 	.word	0x00000013
        /*0cc4*/ 	.word	0x00022800
        /*0cc8*/ 	.short	0x010a
        /*0cca*/ 	.byte	0x3f
	.zero		1


	//   ....[29]....
        /*0ccc*/ 	.word	0x00006890
        /*0cd0*/ 	.word	0x00000013
        /*0cd4*/ 	.word	0x00022800
        /*0cd8*/ 	.short	0x010a
        /*0cda*/ 	.byte	0x3f
	.zero		1


	//   ....[30]....
        /*0cdc*/ 	.word	0x00006e90
        /*0ce0*/ 	.word	0x00000013
        /*0ce4*/ 	.word	0x00022800
        /*0ce8*/ 	.short	0x010a
        /*0cea*/ 	.byte	0x3f
	.zero		1


	//   ....[31]....
        /*0cec*/ 	.word	0x00007df0
        /*0cf0*/ 	.word	0x00000013
        /*0cf4*/ 	.word	0x00022800
        /*0cf8*/ 	.short	0x010a
        /*0cfa*/ 	.byte	0x3f
	.zero		1


	//   ....[32]....
        /*0cfc*/ 	.word	0x00008c30
        /*0d00*/ 	.word	0x0000000d
        /*0d04*/ 	.word	0x00022830
        /*0d08*/ 	.short	0x010a
        /*0d0a*/ 	.byte	0x3f
	.zero		1


	//   ....[33]....
        /*0d0c*/ 	.word	0x00008cd0
        /*0d10*/ 	.word	0x0000000d
        /*0d14*/ 	.word	0x00022830
        /*0d18*/ 	.short	0x010a
        /*0d1a*/ 	.byte	0x3f
	.zero		1


	//   ....[34]....
        /*0d1c*/ 	.word	0x0000a430
        /*0d20*/ 	.word	0x00000003
        /*0d24*/ 	.word	0x00000000
        /*0d28*/ 	.short	0x0101
        /*0d2a*/ 	.byte	0x3f
	.zero		1


	//   ....[35]....
        /*0d2c*/ 	.word	0x0000a950
        /*0d30*/ 	.word	0x0000000d
        /*0d34*/ 	.word	0x00022850
        /*0d38*/ 	.short	0x010a
        /*0d3a*/ 	.byte	0x3f
	.zero		1


	//   ....[36]....
        /*0d3c*/ 	.word	0x0000a9a0
        /*0d40*/ 	.word	0x0000000d
        /*0d44*/ 	.word	0x00022850
        /*0d48*/ 	.short	0x010a
        /*0d4a*/ 	.byte	0x3f
	.zero		1


	//   ....[37]....
        /*0d4c*/ 	.word	0x0000ad60
        /*0d50*/ 	.word	0x0000000d
        /*0d54*/ 	.word	0x00000000
        /*0d58*/ 	.short	0x0101
        /*0d5a*/ 	.byte	0x3f
	.zero		1


	//   ....[38]....
        /*0d5c*/ 	.word	0x0000ae80
        /*0d60*/ 	.word	0x0000000e
        /*0d64*/ 	.word	0x00022830
        /*0d68*/ 	.short	0x010a
        /*0d6a*/ 	.byte	0x3f
	.zero		1


	//   ....[39]....
        /*0d6c*/ 	.word	0x0000aee0
        /*0d70*/ 	.word	0x0000000e
        /*0d74*/ 	.word	0x00022830
        /*0d78*/ 	.short	0x010a
        /*0d7a*/ 	.byte	0x3f
	.zero		1


	//   ....[40]....
        /*0d7c*/ 	.word	0x0000c5b0
        /*0d80*/ 	.word	0x000000a0
        /*0d84*/ 	.word	0x00000000
        /*0d88*/ 	.short	0x0101
        /*0d8a*/ 	.byte	0x3f
	.zero		1


	//   ....[41]....
        /*0d8c*/ 	.word	0x0000ce50
        /*0d90*/ 	.word	0x0000000e
        /*0d94*/ 	.word	0x00022850
        /*0d98*/ 	.short	0x010a
        /*0d9a*/ 	.byte	0x3f
	.zero		1


	//   ....[42]....
        /*0d9c*/ 	.word	0x0000cea0
        /*0da0*/ 	.word	0x0000000e
        /*0da4*/ 	.word	0x00022850
        /*0da8*/ 	.short	0x010a
        /*0daa*/ 	.byte	0x3f
	.zero		1


	//   ....[43]....
        /*0dac*/ 	.word	0x0000d250
        /*0db0*/ 	.word	0x0000000e
        /*0db4*/ 	.word	0x00000000
        /*0db8*/ 	.short	0x0101
        /*0dba*/ 	.byte	0x3f
	.zero		1


	//   ....[44]....
        /*0dbc*/ 	.word	0x0000f740
        /*0dc0*/ 	.word	0x00000003
        /*0dc4*/ 	.word	0x00000000
        /*0dc8*/ 	.short	0x0101
        /*0dca*/ 	.byte	0x3f
	.zero		1


	//   ....[45]....
        /*0dcc*/ 	.word	0x00010120
        /*0dd0*/ 	.word	0x00000003
        /*0dd4*/ 	.word	0x00000000
        /*0dd8*/ 	.short	0x0101
        /*0dda*/ 	.byte	0x3f
	.zero		1


	//   ....[46]....
        /*0ddc*/ 	.word	0x00014390
        /*0de0*/ 	.word	0x00000012
        /*0de4*/ 	.word	0x00022820
        /*0de8*/ 	.short	0x010a
        /*0dea*/ 	.byte	0x3f
	.zero		1


	//   ....[47]....
        /*0dec*/ 	.word	0x00014460
        /*0df0*/ 	.word	0x00000004
        /*0df4*/ 	.word	0x000228a0
        /*0df8*/ 	.short	0x010a
        /*0dfa*/ 	.byte	0x3f
	.zero		1


	//   ....[48]....
        /*0dfc*/ 	.word	0x000146a0
        /*0e00*/ 	.word	0x00000004
        /*0e04*/ 	.word	0x000228c0
        /*0e08*/ 	.short	0x010a
        /*0e0a*/ 	.byte	0x3f
	.zero		1


	//   ....[49]....
        /*0e0c*/ 	.word	0x00014d40
        /*0e10*/ 	.word	0x00000005
        /*0e14*/ 	.word	0x000228a0
        /*0e18*/ 	.short	0x010a
        /*0e1a*/ 	.byte	0x3f
	.zero		1


	//   ....[50]....
        /*0e1c*/ 	.word	0x00014f70
        /*0e20*/ 	.word	0x00000005
        /*0e24*/ 	.word	0x000228c0
        /*0e28*/ 	.short	0x010a
        /*0e2a*/ 	.byte	0x3f
	.zero		1


	//   ....[51]....
        /*0e2c*/ 	.word	0x000160d0
        /*0e30*/ 	.word	0x00000000
        /*0e34*/ 	.word	0x00022840
        /*0e38*/ 	.short	0x010a
        /*0e3a*/ 	.byte	0x3f
	.zero		1


	//   ....[52]....
        /*0e3c*/ 	.word	0x00016e20
        /*0e40*/ 	.word	0x00000012
        /*0e44*/ 	.word	0x00022800
        /*0e48*/ 	.short	0x0107
        /*0e4a*/ 	.byte	0x3f
	.zero		1


	//   ....[53]....
        /*0e4c*/ 	.word	0x00016f10
        /*0e50*/ 	.word	0x00000012
        /*0e54*/ 	.word	0x00022800
        /*0e58*/ 	.short	0x0101
        /*0e5a*/ 	.byte	0x3f
	.zero		1


	//   ....[54]....
        /*0e5c*/ 	.word	0x00016f30
        /*0e60*/ 	.word	0x00000012
        /*0e64*/ 	.word	0x00022820
        /*0e68*/ 	.short	0x010a
        /*0e6a*/ 	.byte	0x3f
	.zero		1


	//   ....[55]....
        /*0e6c*/ 	.word	0x00017010
        /*0e70*/ 	.word	0x00000002
        /*0e74*/ 	.word	0x00022860
        /*0e78*/ 	.short	0x010a
        /*0e7a*/ 	.byte	0x3f
	.zero		1


	//   ....[56]....
        /*0e7c*/ 	.word	0x000178c0
        /*0e80*/ 	.word	0x00000002
        /*0e84*/ 	.word	0x00022840
        /*0e88*/ 	.short	0x010a
        /*0e8a*/ 	.byte	0x3f
	.zero		1


	//   ....[57]....
        /*0e8c*/ 	.word	0x00017b10
        /*0e90*/ 	.word	0x00000002
        /*0e94*/ 	.word	0x00022860
        /*0e98*/ 	.short	0x010a
        /*0e9a*/ 	.byte	0x3f
	.zero		1


	//   ....[58]....
        /*0e9c*/ 	.word	0x00018300
        /*0ea0*/ 	.word	0x00000003
        /*0ea4*/ 	.word	0x00022840
        /*0ea8*/ 	.short	0x010a
        /*0eaa*/ 	.byte	0x3f
	.zero		1


	//   ....[59]....
        /*0eac*/ 	.word	0x00018550
        /*0eb0*/ 	.word	0x00000003
        /*0eb4*/ 	.word	0x00022860
        /*0eb8*/ 	.short	0x010a
        /*0eba*/ 	.byte	0x3f
	.zero		1


	//   ....[60]....
        /*0ebc*/ 	.word	0x00018cd0
        /*0ec0*/ 	.word	0x00000003
        /*0ec4*/ 	.word	0x00022840
        /*0ec8*/ 	.short	0x010a
        /*0eca*/ 	.byte	0x3f
	.zero		1


	//   ....[61]....
        /*0ecc*/ 	.word	0x00018f20
        /*0ed0*/ 	.word	0x00000003
        /*0ed4*/ 	.word	0x00022860
        /*0ed8*/ 	.short	0x010a
        /*0eda*/ 	.byte	0x3f
	.zero		1


	//   ....[62]....
        /*0edc*/ 	.word	0x0001a480
        /*0ee0*/ 	.word	0x00000000
        /*0ee4*/ 	.word	0x00022820
        /*0ee8*/ 	.short	0x010a
        /*0eea*/ 	.byte	0x3f
	.zero		1


	//   ....[63]....
        /*0eec*/ 	.word	0x0001a660
        /*0ef0*/ 	.word	0x00000006
        /*0ef4*/ 	.word	0x00000000
        /*0ef8*/ 	.short	0x010a
        /*0efa*/ 	.byte	0x3f
	.zero		1


	//   ....[64]....
        /*0efc*/ 	.word	0x0001a690
        /*0f00*/ 	.word	0x00000007
        /*0f04*/ 	.word	0x00000000
        /*0f08*/ 	.short	0x010a
        /*0f0a*/ 	.byte	0x3f
	.zero		1


	//   ....[65]....
        /*0f0c*/ 	.word	0x0001a6f0
        /*0f10*/ 	.word	0x00000004
        /*0f14*/ 	.word	0x00000000
        /*0f18*/ 	.short	0x010a
        /*0f1a*/ 	.byte	0x3f
	.zero		1


	//   ....[66]....
        /*0f1c*/ 	.word	0x0001a720
        /*0f20*/ 	.word	0x00000003
        /*0f24*/ 	.word	0x00000000
        /*0f28*/ 	.short	0x010a
        /*0f2a*/ 	.byte	0x3f
	.zero		1


	//   ....[67]....
        /*0f2c*/ 	.word	0x0001a780
        /*0f30*/ 	.word	0x0000005f
        /*0f34*/ 	.word	0x00022890
        /*0f38*/ 	.short	0x010a
        /*0f3a*/ 	.byte	0x3f
	.zero		1


	//   ....[68]....
        /*0f3c*/ 	.word	0x0001a7d0
        /*0f40*/ 	.word	0x0000005f
        /*0f44*/ 	.word	0x00022890
        /*0f48*/ 	.short	0x010a
        /*0f4a*/ 	.byte	0x3f
	.zero		1


	//   ....[69]....
        /*0f4c*/ 	.word	0x0001a820
        /*0f50*/ 	.word	0x0000005f
        /*0f54*/ 	.word	0x00022890
        /*0f58*/ 	.short	0x010a
        /*0f5a*/ 	.byte	0x3f
	.zero		1


	//   ....[70]....
        /*0f5c*/ 	.word	0x0001a870
        /*0f60*/ 	.word	0x0000005f
        /*0f64*/ 	.word	0x000228b0
        /*0f68*/ 	.short	0x010a
        /*0f6a*/ 	.byte	0x3f
	.zero		1


	//   ....[71]....
        /*0f6c*/ 	.word	0x0001ab10
        /*0f70*/ 	.word	0x00000013
        /*0f74*/ 	.word	0x00022800
        /*0f78*/ 	.short	0x010a
        /*0f7a*/ 	.byte	0x3f
	.zero		1


	//   ....[72]....
        /*0f7c*/ 	.word	0x0001ad20
        /*0f80*/ 	.word	0x00000013
        /*0f84*/ 	.word	0x00022800
        /*0f88*/ 	.short	0x010a
        /*0f8a*/ 	.byte	0x3f
	.zero		1


	//   ....[73]....
        /*0f8c*/ 	.word	0x0001ad70
        /*0f90*/ 	.word	0x0000000d
        /*0f94*/ 	.word	0x00022830
        /*0f98*/ 	.short	0x010a
        /*0f9a*/ 	.byte	0x3f
	.zero		1


	//   ....[74]....
        /*0f9c*/ 	.word	0x0001adc0
        /*0fa0*/ 	.word	0x0000000d
        /*0fa4*/ 	.word	0x00022850
        /*0fa8*/ 	.short	0x010a
        /*0faa*/ 	.byte	0x3f
	.zero		1


	//   ....[75]....
        /*0fac*/ 	.word	0x0001ae10
        /*0fb0*/ 	.word	0x0000000e
        /*0fb4*/ 	.word	0x00022830
        /*0fb8*/ 	.short	0x010a
        /*0fba*/ 	.byte	0x3f
	.zero		1


	//   ....[76]....
        /*0fbc*/ 	.word	0x0001ae60
        /*0fc0*/ 	.word	0x0000000e
        /*0fc4*/ 	.word	0x00022850
        /*0fc8*/ 	.short	0x010a
        /*0fca*/ 	.byte	0x3f
	.zero		1


	//   ....[77]....
        /*0fcc*/ 	.word	0x0001ba60
        /*0fd0*/ 	.word	0x00000012
        /*0fd4*/ 	.word	0x00022820
        /*0fd8*/ 	.short	0x010a
        /*0fda*/ 	.byte	0x3f
	.zero		1


	//   ....[78]....
        /*0fdc*/ 	.word	0x0001bab0
        /*0fe0*/ 	.word	0x00000004
        /*0fe4*/ 	.word	0x000228a0
        /*0fe8*/ 	.short	0x010a
        /*0fea*/ 	.byte	0x3f
	.zero		1


	//   ....[79]....
        /*0fec*/ 	.word	0x0001bb00
        /*0ff0*/ 	.word	0x00000004
        /*0ff4*/ 	.word	0x000228c0
        /*0ff8*/ 	.short	0x010a
        /*0ffa*/ 	.byte	0x3f
	.zero		1


	//   ....[80]....
        /*0ffc*/ 	.word	0x0001bb50
        /*1000*/ 	.word	0x00000005
        /*1004*/ 	.word	0x000228a0
        /*1008*/ 	.short	0x010a
        /*100a*/ 	.byte	0x3f
	.zero		1


	//   ....[81]....
        /*100c*/ 	.word	0x0001bba0
        /*1010*/ 	.word	0x00000005
        /*1014*/ 	.word	0x000228c0
        /*1018*/ 	.short	0x010a
        /*101a*/ 	.byte	0x3f
	.zero		1


	//   ....[82]....
        /*101c*/ 	.word	0x0001bd40
        /*1020*/ 	.word	0x00000000
        /*1024*/ 	.word	0x00022840
        /*1028*/ 	.short	0x010a
        /*102a*/ 	.byte	0x3f
	.zero		1


	//   ....[83]....
        /*102c*/ 	.word	0x0001c800
        /*1030*/ 	.word	0x00000012
        /*1034*/ 	.word	0x00022820
        /*1038*/ 	.short	0x010a
        /*103a*/ 	.byte	0x3f
	.zero		1


	//   ....[84]....
        /*103c*/ 	.word	0x0001c850
        /*1040*/ 	.word	0x00000002
        /*1044*/ 	.word	0x00022860
        /*1048*/ 	.short	0x010a
        /*104a*/ 	.byte	0x3f
	.zero		1


	//   ....[85]....
        /*104c*/ 	.word	0x0001c8a0
        /*1050*/ 	.word	0x00000002
        /*1054*/ 	.word	0x00022840
        /*1058*/ 	.short	0x010a
        /*105a*/ 	.byte	0x3f
	.zero		1


	//   ....[86]....
        /*105c*/ 	.word	0x0001c8f0
        /*1060*/ 	.word	0x00000002
        /*1064*/ 	.word	0x00022860
        /*1068*/ 	.short	0x010a
        /*106a*/ 	.byte	0x3f
	.zero		1


	//   ....[87]....
        /*106c*/ 	.word	0x0001c940
        /*1070*/ 	.word	0x00000003
        /*1074*/ 	.word	0x00022840
        /*1078*/ 	.short	0x010a
        /*107a*/ 	.byte	0x3f
	.zero		1


	//   ....[88]....
        /*107c*/ 	.word	0x0001c990
        /*1080*/ 	.word	0x00000003
        /*1084*/ 	.word	0x00022860
        /*1088*/ 	.short	0x010a
        /*108a*/ 	.byte	0x3f
	.zero		1


	//   ....[89]....
        /*108c*/ 	.word	0x0001c9e0
        /*1090*/ 	.word	0x00000003
        /*1094*/ 	.word	0x00022840
        /*1098*/ 	.short	0x010a
        /*109a*/ 	.byte	0x3f
	.zero		1


	//   ....[90]....
        /*109c*/ 	.word	0x0001ca30
        /*10a0*/ 	.word	0x00000003
        /*10a4*/ 	.word	0x00022860
        /*10a8*/ 	.short	0x010a
        /*10aa*/ 	.byte	0x3f
	.zero		1


	//   ....[91]....
        /*10ac*/ 	.word	0x0001d570
        /*10b0*/ 	.word	0x00000000
        /*10b4*/ 	.word	0x00022820
        /*10b8*/ 	.short	0x010a
        /*10ba*/ 	.byte	0x3f
	.zero		1


	//   ....[92]....
        /*10bc*/ 	.word	0x0001d710
        /*10c0*/ 	.word	0x00000006
        /*10c4*/ 	.word	0x00000000
        /*10c8*/ 	.short	0x010a
        /*10ca*/ 	.byte	0x3f
	.zero		1


	//   ....[93]....
        /*10cc*/ 	.word	0x0001d760
        /*10d0*/ 	.word	0x00000007
        /*10d4*/ 	.word	0x00000000
        /*10d8*/ 	.short	0x010a
        /*10da*/ 	.byte	0x3f
	.zero		1


	//   ....[94]....
        /*10dc*/ 	.word	0x0001d7b0
        /*10e0*/ 	.word	0x00000004
        /*10e4*/ 	.word	0x00000000
        /*10e8*/ 	.short	0x010a
        /*10ea*/ 	.byte	0x3f
	.zero		1


	//----- nvinfo : EIATTR_NUM_MBARRIERS
	.align		4
.L_1215:
        /*10ec*/ 	.byte	0x03, 0x38
        /*10ee*/ 	.short	0x0016


	//----- nvinfo : EIATTR_EXIT_INSTR_OFFSETS
	.align		4
        /*10f0*/ 	.byte	0x04, 0x1c
        /*10f2*/ 	.short	(.L_1217 - .L_1216)


	//   ....[0]....
.L_1216:
        /*10f4*/ 	.word	0x0001a770


	//----- nvinfo : EIATTR_MAX_THREADS
	.align		4
.L_1217:
        /*10f8*/ 	.byte	0x04, 0x05
        /*10fa*/ 	.short	(.L_1219 - .L_1218)
.L_1218:
        /*10fc*/ 	.word	0x00000180
        /*1100*/ 	.word	0x00000001
        /*1104*/ 	.word	0x00000001


	//----- nvinfo : EIATTR_CRS_STACK_SIZE
	.align		4
.L_1219:
        /*1108*/ 	.byte	0x04, 0x1e
        /*110a*/ 	.short	(.L_1221 - .L_1220)
.L_1220:
        /*110c*/ 	.word	0x00000000


	//----- nvinfo : EIATTR_CBANK_PARAM_SIZE
	.align		4
.L_1221:
        /*1110*/ 	.byte	0x03, 0x19
        /*1112*/ 	.short	0x0af0


	//----- nvinfo : EIATTR_PARAM_CBANK
	.align		4
        /*1114*/ 	.byte	0x04, 0x0a
        /*1116*/ 	.short	(.L_1223 - .L_1222)
	.align		4
.L_1222:
        /*1118*/ 	.word	index@(.nv.constant0._ZN7cutlass13device_kernelIN5flash11enable_sm90INS1_16FlashAttnFwdSm90INS1_25CollectiveMainloopFwdSm90ILi2EN4cute5tupleIJNS5_1CILi1EEES8_S8_EEENS6_IJNS7_ILi128EEENS7_ILi96EEENS7_ILi64EEEEEELi256ENS_10bfloat16_tEfNS_4arch4Sm90ELb0ELb0ELb1ELb1ELb0ELb1ELb0ELb1ELb0ELb1ELb1ELb0EEENS1_21CollectiveEpilogueFwdINS6_IJSA_NS7_ILi256EEESB_EEES9_SE_SG_Li256ELb1ELb1ELb1ELb0EEENS1_36VarlenDynamicPersistentTileSchedulerILi128ELi96ELi256ELi128ELb1ELb1ELb1ELb0ELb1ELb1EEEEEEEEEvNT_6ParamsE)
        /*111c*/ 	.short	0x0210
        /*111e*/ 	.short	0x0af0


	//----- nvinfo : EIATTR_SW_WAR
	.align		4
.L_1223:
        /*1120*/ 	.byte	0x04, 0x36
        /*1122*/ 	.short	(.L_1225 - .L_1224)
.L_1224:
        /*1124*/ 	.word	0x00000008
.L_1225:


//--------------------- .nv.info._ZN7cutlass13device_kernelIN5flash11enable_sm90INS1_16FlashAttnFwdSm90INS1_25CollectiveMainloopFwdSm90ILi2EN4cute5tupleIJNS5_1CILi1EEES8_S8_EEENS6_IJNS7_ILi128EEENS7_ILi96EEENS7_ILi64EEEEEELi256ENS_10bfloat16_tEfNS_4arch4Sm90ELb0ELb0ELb1ELb1ELb0ELb0ELb1ELb1ELb0ELb1ELb1ELb0EEENS1_21CollectiveEpilogueFwdINS6_IJSA_NS7_ILi256EEESB_EEES9_SE_SG_Li256ELb1ELb1ELb1ELb0EEENS1_36VarlenDynamicPersistentTileSchedulerILi128ELi96ELi256ELi128ELb1ELb1ELb1ELb0ELb1ELb1EEEEEEEEEvNT_6ParamsE --------------------------
	.section	.nv.info._ZN7cutlass13device_kernelIN5flash11enable_sm90INS1_16FlashAttnFwdSm90INS1_25CollectiveMainloopFwdSm90ILi2EN4cute5tupleIJNS5_1CILi1EEES8_S8_EEENS6_IJNS7_ILi128EEENS7_ILi96EEENS7_ILi64EEEEEELi256ENS_10bfloat16_tEfNS_4arch4Sm90ELb0ELb0ELb1ELb1ELb0ELb0ELb1ELb1ELb0ELb1ELb1ELb0EEENS1_21CollectiveEpilogueFwdINS6_IJSA_NS7_ILi256EEESB_EEES9_SE_SG_Li256ELb1ELb1ELb1ELb0EEENS1_36VarlenDynamicPersistentTileSchedulerILi128ELi96ELi256ELi128ELb1ELb1ELb1ELb0ELb1ELb1EEEEEEEEEvNT_6ParamsE,"",@"SHT_CUDA_INFO"
	.sectionflags	@""
	.align	4


	//----- nvinfo : EIATTR_CUDA_API_VERSION
	.align		4
        /*0000*/ 	.byte	0x04, 0x37
        /*0002*/ 	.short	(.L_1227 - .L_1226)
.L_1226:
        /*0004*/ 	.word	0x00000082


	//----- nvinfo : EIATTR_KPARAM_INFO
	.align		4
.L_1227:
        /*0008*/ 	.byte	0x04, 0x17
        /*000a*/ 	.short	(.L_1229 - .L_1228)
.L_1228:
        /*000c*/ 	.word	0x00000000
        /*0010*/ 	.short	0x0000
        /*0012*/ 	.short	0x0070
        /*0014*/ 	.byte	0x00, 0xf0, 0x01, 0x2e


	//----- nvinfo : EIATTR_SPARSE_MMA_MASK
	.align		4
.L_1229:
        /*0018*/ 	.byte	0x03, 0x50
        /*001a*/ 	.short	0x0000


	//----- nvinfo : EIATTR_MAXREG_COUNT
	.align		4
        /*001c*/ 	.byte	0x03, 0x1b
        /*001e*/ 	.short	0x00a8


	//----- nvinfo : EIATTR_NUM_BARRIERS
	.align		4
        /*0020*/ 	.byte	0x02, 0x4c
        /*0022*/ 	.byte	0x10
	.zero		1


	//----- nvinfo : EIATTR_EXTERNS
	.align		4
        /*0024*/ 	.byte	0x04, 0x0f
        /*0026*/ 	.short	(.L_1231 - .L_1230)


	//   ....[0]....
	.align		4
.L_1230:
        /*0028*/ 	.word	index@(__assertfail)


	//----- nvinfo : EIATTR_ANNOTATIONS
	.align		4
.L_1231:
        /*002c*/ 	.byte	0x04, 0x55
        /*002e*/ 	.short	(.L_1233 - .L_1232)


	//   ....[0]....
.L_1232:
        /* <DEDUP_REMOVED lines=96> */


	//----- nvinfo : EIATTR_MERCURY_ISA_VERSION
	.align		4
.L_1233:
        /*0620*/ 	.byte	0x03, 0x5f
        /*0622*/ 	.short	0x0101


	//----- nvinfo : EIATTR_UNUSED_LOAD_BYTE_OFFSET
	.align		4
        /*0624*/ 	.byte	0x04, 0x44
        /*0626*/ 	.short	(.L_1235 - .L_1234)


	//   ....[0]....
.L_1234:
        /*0628*/ 	.word	0x00000a50
        /*062c*/ 	.word	0x0000fff0


	//   ....[1]....
        /*0630*/ 	.word	0x00007b50
        /*0634*/ 	.word	0x0000fff0


	//----- nvinfo : EIATTR_INT_WARP_WIDE_INSTR_OFFSETS
	.align		4
.L_1235:
        /*0638*/ 	.byte	0x04, 0x31
        /*063a*/ 	.short	(.L_1237 - .L_1236)


	//   ....[0]....
.L_1236:
        /*063c*/ 	.word	0x00000120


	//   ....[1]....
        /*0640*/ 	.word	0x00000160


	//   ....[2]....
        /*0644*/ 	.word	0x000001d0


	//   ....[3]....
        /*0648*/ 	.word	0x00000240


	//   ....[4]....
        /*064c*/ 	.word	0x0000d870


	//   ....[5]....
        /*0650*/ 	.word	0x0000d900


	//   ....[6]....
        /*0654*/ 	.word	0x000121a0


	//   ....[7]....
        /*0658*/ 	.word	0x00012230


	//----- nvinfo : EIATTR_COOP_GROUP_MASK_REGIDS
	.align		4
.L_1237:
        /*065c*/ 	.byte	0x04, 0x29
        /*065e*/ 	.short	(.L_1239 - .L_1238)


	//   ....[0]....
.L_1238:
        /*0660*/ 	.word	0xffffffff


	//   ....[1]....
        /*0664*/ 	.word	0xffffffff


	//   ....[2]....
        /*0668*/ 	.word	0xffffffff


	//   ....[3]....
        /*066c*/ 	.word	0xffffffff


	//   ....[4]....
        /*0670*/ 	.word	0xffffffff


	//   ....[5]....
        /*0674*/ 	.word	0xffffffff


	//   ....[6]....
        /*0678*/ 	.word	0xffffffff


	//   ....[7]....
        /*067c*/ 	.word	0xffffffff


	//   ....[8]....
        /*0680*/ 	.word	0xffffffff


	//   ....[9]....
        /*0684*/ 	.word	0xffffffff


	//   ....[10]....
        /*0688*/ 	.word	0xffffffff


	//   ....[11]....
        /*068c*/ 	.word	0xffffffff


	//   ....[12]....
        /*0690*/ 	.word	0xffffffff


	//   ....[13]....
        /*0694*/ 	.word	0xffffffff


	//   ....[14]....
        /*0698*/ 	.word	0xffffffff


	//   ....[15]....
        /*069c*/ 	.word	0xffffffff


	//   ....[16]....
        /*06a0*/ 	.word	0xffffffff


	//   ....[17]....
        /*06a4*/ 	.word	0xffffffff


	//   ....[18]....
        /*06a8*/ 	.word	0xffffffff


	//   ....[19]....
        /*06ac*/ 	.word	0xffffffff


	//   ....[20]....
        /*06b0*/ 	.word	0xffffffff


	//   ....[21]....
        /*06b4*/ 	.word	0xffffffff


	//   ....[22]....
        /*06b8*/ 	.word	0xffffffff


	//   ....[23]....
        /*06bc*/ 	.word	0xffffffff


	//   ....[24]....
        /*06c0*/ 	.word	0xffffffff


	//   ....[25]....
        /*06c4*/ 	.word	0xffffffff


	//   ....[26]....
        /*06c8*/ 	.word	0xffffffff


	//   ....[27]....
        /*06cc*/ 	.word	0xffffffff


	//   ....[28]....
        /*06d0*/ 	.word	0xffffffff


	//   ....[29]....
        /*06d4*/ 	.word	0xffffffff


	//   ....[30]....
        /*06d8*/ 	.word	0xffffffff


	//   ....[31]....
        /*06dc*/ 	.word	0xffffffff


	//   ....[32]....
        /*06e0*/ 	.word	0xffffffff


	//   ....[33]....
        /*06e4*/ 	.word	0xffffffff


	//   ....[34]....
        /*06e8*/ 	.word	0xffffffff


	//   ....[35]....
        /*06ec*/ 	.word	0xffffffff


	//   ....[36]....
        /*06f0*/ 	.word	0xffffffff


	//   ....[37]....
        /*06f4*/ 	.word	0xffffffff


	//   ....[38]....
        /*06f8*/ 	.word	0xffffffff


	//   ....[39]....
        /*06fc*/ 	.word	0xffffffff


	//   ....[40]....
        /*0700*/ 	.word	0xffffffff


	//   ....[41]....
        /*0704*/ 	.word	0xffffffff


	//   ....[42]....
        /*0708*/ 	.word	0xffffffff


	//   ....[43]....
        /*070c*/ 	.word	0xffffffff


	//   ....[44]....
        /*0710*/ 	.word	0xffffffff


	//   ....[45]....
        /*0714*/ 	.word	0xffffffff


	//   ....[46]....
        /*0718*/ 	.word	0xffffffff


	//   ....[47]....
        /*071c*/ 	.word	0xffffffff


	//   ....[48]....
        /*0720*/ 	.word	0xffffffff


	//   ....[49]....
        /*0724*/ 	.word	0xffffffff


	//   ....[50]....
        /*0728*/ 	.word	0xffffffff


	//   ....[51]....
        /*072c*/ 	.word	0xffffffff


	//   ....[52]....
        /*0730*/ 	.word	0xffffffff


	//   ....[53]....
        /*0734*/ 	.word	0xffffffff


	//   ....[54]....
        /*0738*/ 	.word	0xffffffff


	//   ....[55]....
        /*073c*/ 	.word	0xffffffff


	//   ....[56]....
        /*0740*/ 	.word	0xffffffff


	//   ....[57]....
        /*0744*/ 	.word	0xffffffff


	//   ....[58]....
        /*0748*/ 	.word	0xffffffff


	//   ....[59]....
        /*074c*/ 	.word	0xffffffff


	//   ....[60]....
        /*0750*/ 	.word	0xffffffff


	//   ....[61]....
        /*0754*/ 	.word	0xffffffff


	//   ....[62]....
        /*0758*/ 	.word	0xffffffff


	//   ....[63]....
        /*075c*/ 	.word	0xffffffff


	//   ....[64]....
        /*0760*/ 	.word	0xffffffff


	//   ....[65]....
        /*0764*/ 	.word	0xffffffff


	//   ....[66]....
        /*0768*/ 	.word	0xffffffff


	//   ....[67]....
        /*076c*/ 	.word	0xffffffff


	//   ....[68]....
        /*0770*/ 	.word	0xffffffff


	//   ....[69]....
        /*0774*/ 	.word	0xffffffff


	//   ....[70]....
        /*0778*/ 	.word	0xffffffff


	//   ....[71]....
        /*077c*/ 	.word	0xffffffff


	//   ....[72]....
        /*0780*/ 	.word	0xffffffff


	//   ....[73]....
        /*0784*/ 	.word	0xffffffff


	//   ....[74]....
        /*0788*/ 	.word	0xffffffff


	//   ....[75]....
        /*078c*/ 	.word	0xffffffff


	//   ....[76]....
        /*0790*/ 	.word	0xffffffff


	//   ....[77]....
        /*0794*/ 	.word	0xffffffff


	//   ....[78]....
        /*0798*/ 	.word	0xffffffff


	//   ....[79]....
        /*079c*/ 	.word	0xffffffff


	//   ....[80]....
        /*07a0*/ 	.word	0xffffffff


	//   ....[81]....
        /*07a4*/ 	.word	0xffffffff


	//   ....[82]....
        /*07a8*/ 	.word	0xffffffff


	//   ....[83]....
        /*07ac*/ 	.word	0xffffffff


	//   ....[84]....
        /*07b0*/ 	.word	0xffffffff


	//   ....[85]....
        /*07b4*/ 	.word	0xffffffff


	//   ....[86]....
        /*07b8*/ 	.word	0xffffffff


	//   ....[87]....
        /*07bc*/ 	.word	0xffffffff


	//   ....[88]....
        /*07c0*/ 	.word	0xffffffff


	//   ....[89]....
        /*07c4*/ 	.word	0xffffffff


	//   ....[90]....
        /*07c8*/ 	.word	0xffffffff


	//   ....[91]....
        /*07cc*/ 	.word	0xffffffff


	//   ....[92]....
        /*07d0*/ 	.word	0xffffffff


	//   ....[93]....
        /*07d4*/ 	.word	0xffffffff


	//   ....[94]....
        /*07d8*/ 	.word	0xffffffff


	//   ....[95]....
        /*07dc*/ 	.word	0xffffffff


	//   ....[96]....
        /*07e0*/ 	.word	0xffffffff


	//   ....[97]....
        /*07e4*/ 	.word	0xffffffff


	//   ....[98]....
        /*07e8*/ 	.word	0xffffffff


	//   ....[99]....
        /*07ec*/ 	.word	0xffffffff


	//   ....[100]....
        /*07f0*/ 	.word	0xffffffff


	//   ....[101]....
        /*07f4*/ 	.word	0xffffffff


	//   ....[102]....
        /*07f8*/ 	.word	0xffffffff


	//   ....[103]....
        /*07fc*/ 	.word	0xffffffff


	//   ....[104]....
        /*0800*/ 	.word	0xffffffff


	//   ....[105]....
        /*0804*/ 	.word	0xffffffff


	//   ....[106]....
        /*0808*/ 	.word	0xffffffff


	//   ....[107]....
        /*080c*/ 	.word	0xffffffff


	//   ....[108]....
        /*0810*/ 	.word	0xffffffff


	//   ....[109]....
        /*0814*/ 	.word	0xffffffff


	//   ....[110]....
        /*0818*/ 	.word	0xffffffff


	//   ....[111]....
        /*081c*/ 	.word	0xffffffff


	//   ....[112]....
        /*0820*/ 	.word	0xffffffff


	//   ....[113]....
        /*0824*/ 	.word	0x0500000f


	//   ....[114]....
        /*0828*/ 	.word	0x0500000f


	//   ....[115]....
        /*082c*/ 	.word	0x0500000f


	//   ....[116]....
        /*0830*/ 	.word	0x0500000f


	//   ....[117]....
        /*0834*/ 	.word	0x0500000f


	//   ....[118]....
        /*0838*/ 	.word	0x0500000f


	//   ....[119]....
        /*083c*/ 	.word	0x0500000f


	//   ....[120]....
        /*0840*/ 	.word	0x0500000f


	//   ....[121]....
        /*0844*/ 	.word	0x0500000f


	//   ....[122]....
        /*0848*/ 	.word	0x0500000f


	//   ....[123]....
        /*084c*/ 	.word	0x0500000f


	//   ....[124]....
        /*0850*/ 	.word	0x0500000f


	//   ....[125]....
        /*0854*/ 	.word	0x0500000f


	//   ....[126]....
        /*0858*/ 	.word	0x0500000f


	//   ....[127]....
        /*085c*/ 	.word	0x0500000f


	//   ....[128]....
        /*0860*/ 	.word	0x0500000f


	//   ....[129]....
        /*0864*/ 	.word	0x0500000f


	//   ....[130]....
        /*0868*/ 	.word	0x0500000f


	//   ....[131]....
        /*086c*/ 	.word	0x0500000f


	//   ....[132]....
        /*0870*/ 	.word	0x0500000f


	//   ....[133]....
        /*0874*/ 	.word	0x0500000f


	//   ....[134]....
        /*0878*/ 	.word	0x0500000f


	//   ....[135]....
        /*087c*/ 	.word	0x0500000f


	//   ....[136]....
        /*0880*/ 	.word	0x0500000f


	//   ....[137]....
        /*0884*/ 	.word	0x0500000f


	//   ....[138]....
        /*0888*/ 	.word	0x0500000f


	//   ....[139]....
        /*088c*/ 	.word	0x0500000f


	//   ....[140]....
        /*0890*/ 	.word	0x0500000f


	//   ....[141]....
        /*0894*/ 	.word	0x0500000f


	//   ....[142]....
        /*0898*/ 	.word	0x0500000f


	//   ....[143]....
        /*089c*/ 	.word	0x0500000f


	//   ....[144]....
        /*08a0*/ 	.word	0x0500000f


	//   ....[145]....
        /*08a4*/ 	.word	0x0500000f


	//   ....[146]....
        /*08a8*/ 	.word	0x0500000f


	//   ....[147]....
        /*08ac*/ 	.word	0x0500000f


	//   ....[148]....
        /*08b0*/ 	.word	0x0500000f


	//   ....[149]....
        /*08b4*/ 	.word	0x0500000f


	//   ....[150]....
        /*08b8*/ 	.word	0x0500000f


	//   ....[151]....
        /*08bc*/ 	.word	0x0500000f


	//   ....[152]....
        /*08c0*/ 	.word	0x0500000f


	//   ....[153]....
        /*08c4*/ 	.word	0x0500000f


	//   ....[154]....
        /*08c8*/ 	.word	0x0500000f


	//   ....[155]....
        /*08cc*/ 	.word	0x0500000f


	//   ....[156]....
        /*08d0*/ 	.word	0x0500000f


	//   ....[157]....
        /*08d4*/ 	.word	0x0500000f


	//   ....[158]....
        /*08d8*/ 	.word	0x0500000f


	//   ....[159]....
        /*08dc*/ 	.word	0x0500000f


	//   ....[160]....
        /*08e0*/ 	.word	0x0500000f


	//   ....[161]....
        /*08e4*/ 	.word	0x0500000f


	//   ....[162]....
        /*08e8*/ 	.word	0x0500000f


	//   ....[163]....
        /*08ec*/ 	.word	0x0500000f


	//   ....[164]....
        /*08f0*/ 	.word	0x0500000f


	//----- nvinfo : EIATTR_COOP_GROUP_INSTR_OFFSETS
	.align		4
.L_1239:
        /*08f4*/ 	.byte	0x04, 0x28
        /*08f6*/ 	.short	(.L_1241 - .L_1240)


	//   ....[0]....
.L_1240:
        /*08f8*/ 	.word	0x00000060


	//   ....[1]....
        /*08fc*/ 	.word	0x00000130


	//   ....[2]....
        /*0900*/ 	.word	0x000001f0


	//   ....[3]....
        /*0904*/ 	.word	0x000003c0


	//   ....[4]....
        /*0908*/ 	.word	0x00000520


	//   ....[5]....
        /*090c*/ 	.word	0x00000640


	//   ....[6]....
        /*0910*/ 	.word	0x000007a0


	//   ....[7]....
        /*0914*/ 	.word	0x00001b90


	//   ....[8]....
        /*0918*/ 	.word	0x000037f0


	//   ....[9]....
        /*091c*/ 	.word	0x000038e0


	//   ....[10]....
        /*0920*/ 	.word	0x000039c0


	//   ....[11]....
        /*0924*/ 	.word	0x00003b20


	//   ....[12]....
        /*0928*/ 	.word	0x00005720


	//   ....[13]....
        /*092c*/ 	.word	0x00005780


	//   ....[14]....
        /*0930*/ 	.word	0x00006180


	//   ....[15]....
        /*0934*/ 	.word	0x000061e0


	//   ....[16]....
        /*0938*/ 	.word	0x00007140


	//   ....[17]....
        /*093c*/ 	.word	0x00007170


	//   ....[18]....
        /*0940*/ 	.word	0x000071a0


	//   ....[19]....
        /*0944*/ 	.word	0x000071b0


	//   ....[20]....
        /*0948*/ 	.word	0x00008bb0


	//   ....[21]....
        /*094c*/ 	.word	0x00008bc0


	//   ....[22]....
        /*0950*/ 	.word	0x00008bd0


	//   ....[23]....
        /*0954*/ 	.word	0x00008c20


	//   ....[24]....
        /*0958*/ 	.word	0x000096c0


	//   ....[25]....
        /*095c*/ 	.word	0x000096e0


	//   ....[26]....
        /*0960*/ 	.word	0x00009870


	//   ....[27]....
        /*0964*/ 	.word	0x00009890


	//   ....[28]....
        /*0968*/ 	.word	0x000099d0


	//   ....[29]....
        /*096c*/ 	.word	0x000099f0


	//   ....[30]....
        /*0970*/ 	.word	0x00009b40


	//   ....[31]....
        /*0974*/ 	.word	0x00009b60


	//   ....[32]....
        /*0978*/ 	.word	0x0000a160


	//   ....[33]....
        /*097c*/ 	.word	0x0000a1a0


	//   ....[34]....
        /*0980*/ 	.word	0x0000aa60


	//   ....[35]....
        /*0984*/ 	.word	0x0000aa70


	//   ....[36]....
        /*0988*/ 	.word	0x0000bbc0


	//   ....[37]....
        /*098c*/ 	.word	0x0000bbf0


	//   ....[38]....
        /*0990*/ 	.word	0x0000bd60


	//   ....[39]....
        /*0994*/ 	.word	0x0000bd80


	//   ....[40]....
        /*0998*/ 	.word	0x0000bec0


	//   ....[41]....
        /*099c*/ 	.word	0x0000bee0


	//   ....[42]....
        /*09a0*/ 	.word	0x0000c030


	//   ....[43]....
        /*09a4*/ 	.word	0x0000c050


	//   ....[44]....
        /*09a8*/ 	.word	0x0000c220


	//   ....[45]....
        /*09ac*/ 	.word	0x0000c460


	//   ....[46]....
        /*09b0*/ 	.word	0x0000c490


	//   ....[47]....
        /*09b4*/ 	.word	0x0000c4c0


	//   ....[48]....
        /*09b8*/ 	.word	0x0000c4f0


	//   ....[49]....
        /*09bc*/ 	.word	0x0000c520


	//   ....[50]....
        /*09c0*/ 	.word	0x0000c550


	//   ....[51]....
        /*09c4*/ 	.word	0x0000c6f0


	//   ....[52]....
        /*09c8*/ 	.word	0x0000c720


	//   ....[53]....
        /*09cc*/ 	.word	0x0000c750


	//   ....[54]....
        /*09d0*/ 	.word	0x0000c780


	//   ....[55]....
        /*09d4*/ 	.word	0x0000c7b0


	//   ....[56]....
        /*09d8*/ 	.word	0x0000c7e0


	//   ....[57]....
        /*09dc*/ 	.word	0x0000c870


	//   ....[58]....
        /*09e0*/ 	.word	0x0000c8a0


	//   ....[59]....
        /*09e4*/ 	.word	0x0000c8b0


	//   ....[60]....
        /*09e8*/ 	.word	0x0000c960


	//   ....[61]....
        /*09ec*/ 	.word	0x0000de50


	//   ....[62]....
        /*09f0*/ 	.word	0x0000e930


	//   ....[63]....
        /*09f4*/ 	.word	0x0000e950


	//   ....[64]....
        /*09f8*/ 	.word	0x0000e960


	//   ....[65]....
        /*09fc*/ 	.word	0x0000e990


	//   ....[66]....
        /*0a00*/ 	.word	0x0000ea70


	//   ....[67]....
        /*0a04*/ 	.word	0x0000eb00


	//   ....[68]....
        /*0a08*/ 	.word	0x0000eb30


	//   ....[69]....
        /*0a0c*/ 	.word	0x0000ebb0


	//   ....[70]....
        /*0a10*/ 	.word	0x0000ebe0


	//   ....[71]....
        /*0a14*/ 	.word	0x0000ec60


	//   ....[72]....
        /*0a18*/ 	.word	0x0000ec90


	//   ....[73]....
        /*0a1c*/ 	.word	0x0000ed10


	//   ....[74]....
        /*0a20*/ 	.word	0x0000ed40


	//   ....[75]....
        /*0a24*/ 	.word	0x0000ed60


	//   ....[76]....
        /*0a28*/ 	.word	0x0000edb0


	//   ....[77]....
        /*0a2c*/ 	.word	0x0000edc0


	//   ....[78]....
        /*0a30*/ 	.word	0x0000f4f0


	//   ....[79]....
        /*0a34*/ 	.word	0x0000f550


	//   ....[80]....
        /*0a38*/ 	.word	0x0000f560


	//   ....[81]....
        /*0a3c*/ 	.word	0x0000f600


	//   ....[82]....
        /*0a40*/ 	.word	0x0000f690


	//   ....[83]....
        /*0a44*/ 	.word	0x0000f6a0


	//   ....[84]....
        /*0a48*/ 	.word	0x0000f730


	//   ....[85]....
        /*0a4c*/ 	.word	0x0000f740


	//   ....[86]....
        /*0a50*/ 	.word	0x0000f7b0


	//   ....[87]....
        /*0a54*/ 	.word	0x0000f7c0


	//   ....[88]....
        /*0a58*/ 	.word	0x0000f840


	//   ....[89]....
        /*0a5c*/ 	.word	0x0000f850


	//   ....[90]....
        /*0a60*/ 	.word	0x0000f8d0


	//   ....[91]....
        /*0a64*/ 	.word	0x0000f8e0


	//   ....[92]....
        /*0a68*/ 	.word	0x0000f8f0


	//   ....[93]....
        /*0a6c*/ 	.word	0x0000f930


	//   ....[94]....
        /*0a70*/ 	.word	0x000124c0


	//   ....[95]....
        /*0a74*/ 	.word	0x000124f0


	//   ....[96]....
        /*0a78*/ 	.word	0x00012550


	//   ....[97]....
        /*0a7c*/ 	.word	0x00012580


	//   ....[98]....
        /*0a80*/ 	.word	0x000125b0


	//   ....[99]....
        /*0a84*/ 	.word	0x000125e0


	//   ....[100]....
        /*0a88*/ 	.word	0x00012610


	//   ....[101]....
        /*0a8c*/ 	.word	0x00012640


	//   ....[102]....
        /*0a90*/ 	.word	0x00012800


	//   ....[103]....
        /*0a94*/ 	.word	0x00012830


	//   ....[104]....
        /*0a98*/ 	.word	0x00012860


	//   ....[105]....
        /*0a9c*/ 	.word	0x00012890


	//   ....[106]....
        /*0aa0*/ 	.word	0x000128c0


	//   ....[107]....
        /*0aa4*/ 	.word	0x000128f0


	//   ....[108]....
        /*0aa8*/ 	.word	0x000129b0


	//   ....[109]....
        /*0aac*/ 	.word	0x000129d0


	//   ....[110]....
        /*0ab0*/ 	.word	0x000129e0


	//   ....[111]....
        /*0ab4*/ 	.word	0x00012a40


	//   ....[112]....
        /*0ab8*/ 	.word	0x00013160


	//   ....[113]....
        /*0abc*/ 	.word	0x00013680


	//   ....[114]....
        /*0ac0*/ 	.word	0x00013800


	//   ....[115]....
        /*0ac4*/ 	.word	0x00013860


	//   ....[116]....
        /*0ac8*/ 	.word	0x000138d0


	//   ....[117]....
        /*0acc*/ 	.word	0x00013940


	//   ....[118]....
        /*0ad0*/ 	.word	0x000139f0


	//   ....[119]....
        /*0ad4*/ 	.word	0x00013ae0


	//   ....[120]....
        /*0ad8*/ 	.word	0x00013c10


	//   ....[121]....
        /*0adc*/ 	.word	0x00013cb0


	//   ....[122]....
        /*0ae0*/ 	.word	0x00013d80


	//   ....[123]....
        /*0ae4*/ 	.word	0x00013e20


	//   ....[124]....
        /*0ae8*/ 	.word	0x00013ef0


	//   ....[125]....
        /*0aec*/ 	.word	0x00013f90


	//   ....[126]....
        /*0af0*/ 	.word	0x00014060


	//   ....[127]....
        /*0af4*/ 	.word	0x00014100


	//   ....[128]....
        /*0af8*/ 	.word	0x000141b0


	//   ....[129]....
        /*0afc*/ 	.word	0x00014250


	//   ....[130]....
        /*0b00*/ 	.word	0x000144f0


	//   ....[131]....
        /*0b04*/ 	.word	0x000145a0


	//   ....[132]....
        /*0b08*/ 	.word	0x000146a0


	//   ....[133]....
        /*0b0c*/ 	.word	0x00014790


	//   ....[134]....
        /*0b10*/ 	.word	0x00014850


	//   ....[135]....
        /*0b14*/ 	.word	0x00014910


	//   ....[136]....
        /*0b18*/ 	.word	0x000149d0


	//   ....[137]....
        /*0b1c*/ 	.word	0x00014a90


	//   ....[138]....
        /*0b20*/ 	.word	0x00014b50


	//   ....[139]....
        /*0b24*/ 	.word	0x00014c10


	//   ....[140]....
        /*0b28*/ 	.word	0x00014cd0


	//   ....[141]....
        /*0b2c*/ 	.word	0x00014d80


	//   ....[142]....
        /*0b30*/ 	.word	0x00014e80


	//   ....[143]....
        /*0b34*/ 	.word	0x00014ed0


	//   ....[144]....
        /*0b38*/ 	.word	0x00014f30


	//   ....[145]....
        /*0b3c*/ 	.word	0x00015010


	//   ....[146]....
        /*0b40*/ 	.word	0x00015340


	//   ....[147]....
        /*0b44*/ 	.word	0x000153e0


	//   ....[148]....
        /*0b48*/ 	.word	0x00015580


	//   ....[149]....
        /*0b4c*/ 	.word	0x00015600


	//   ....[150]....
        /*0b50*/ 	.word	0x00015680


	//   ....[151]....
        /*0b54*/ 	.word	0x00015700


	//   ....[152]....
        /*0b58*/ 	.word	0x00015780


	//   ....[153]....
        /*0b5c*/ 	.word	0x00015810


	//   ....[154]....
        /*0b60*/ 	.word	0x000158b0


	//   ....[155]....
        /*0b64*/ 	.word	0x00015960


	//   ....[156]....
        /*0b68*/ 	.word	0x000159e0


	//   ....[157]....
        /*0b6c*/ 	.word	0x00015a60


	//   ....[158]....
        /*0b70*/ 	.word	0x00015ae0


	//   ....[159]....
        /*0b74*/ 	.word	0x00015b70


	//   ....[160]....
        /*0b78*/ 	.word	0x00015bf0


	//   ....[161]....
        /*0b7c*/ 	.word	0x00015c90


	//   ....[162]....
        /*0b80*/ 	.word	0x00015ce0


	//   ....[163]....
        /*0b84*/ 	.word	0x00015d70


	//   ....[164]....
        /*0b88*/ 	.word	0x00015ea0


	//----- nvinfo : EIATTR_REG_RECONFIG
	.align		4
.L_1241:
        /*0b8c*/ 	.byte	0x01, 0x54
	.zero		2


	//----- nvinfo : EIATTR_SYSCALL_OFFSETS
	.align		4
        /*0b90*/ 	.byte	0x04, 0x46
        /*0b92*/ 	.short	(.L_1243 - .L_1242)


	//   ....[0]....
.L_1242:
        /*0b94*/ 	.word	0x00001d10


	//   ....[1]....
        /*0b98*/ 	.word	0x0000da70


	//   ....[2]....
        /*0b9c*/ 	.word	0x0000dbc0


	//   ....[3]....
        /*0ba0*/ 	.word	0x0000dcc0


	//   ....[4]....
        /*0ba4*/ 	.word	0x0000e520


	//   ....[5]....
        /*0ba8*/ 	.word	0x0000f130


	//----- nvinfo : EIATTR_MBARRIER_INSTR_OFFSETS
	.align		4
.L_1243:
        /*0bac*/ 	.byte	0x04, 0x39
        /*0bae*/ 	.short	(.L_1245 - .L_1244)


	//   ....[0]....
.L_1244:
        /*0bb0*/ 	.word	0x00000260
        /*0bb4*/ 	.word	0x000000ff
        /*0bb8*/ 	.word	0x00032400
        /*0bbc*/ 	.short	0x0100
        /*0bbe*/ 	.byte	0x08
	.zero		1


	//   ....[1]....
        /*0bc0*/ 	.word	0x00000270
        /*0bc4*/ 	.word	0x000000ff
        /*0bc8*/ 	.word	0x00032410
        /*0bcc*/ 	.short	0x0100
        /*0bce*/ 	.byte	0x08
	.zero		1


	//   ....[2]....
        /*0bd0*/ 	.word	0x00000280
        /*0bd4*/ 	.word	0x000000ff
        /*0bd8*/ 	.word	0x00032420
        /*0bdc*/ 	.short	0x0100
        /*0bde*/ 	.byte	0x08
	.zero		1


	//   ....[3]....
        /*0be0*/ 	.word	0x00000370
        /*0be4*/ 	.word	0x000000ff
        /*0be8*/ 	.word	0x00032430
        /*0bec*/ 	.short	0x0100
        /*0bee*/ 	.byte	0x08
	.zero		1


	//   ....[4]....
        /*0bf0*/ 	.word	0x00000380
        /*0bf4*/ 	.word	0x000000ff
        /*0bf8*/ 	.word	0x00032440
        /*0bfc*/ 	.short	0x0100
        /*0bfe*/ 	.byte	0x08
	.zero		1


	//   ....[5]....
        /*0c00*/ 	.word	0x00000390
        /*0c04*/ 	.word	0x000000ff
        /*0c08*/ 	.word	0x00032438
        /*0c0c*/ 	.short	0x0100
        /*0c0e*/ 	.byte	0x08
	.zero		1


	//   ....[6]....
        /*0c10*/ 	.word	0x000003a0
        /*0c14*/ 	.word	0x000000ff
        /*0c18*/ 	.word	0x00032448
        /*0c1c*/ 	.short	0x0100
        /*0c1e*/ 	.byte	0x08
	.zero		1


	//   ....[7]....
        /*0c20*/ 	.word	0x000004d0
        /*0c24*/ 	.word	0x000000ff
        /*0c28*/ 	.word	0x00032450
        /*0c2c*/ 	.short	0x0100
        /*0c2e*/ 	.byte	0x08
	.zero		1


	//   ....[8]....
        /*0c30*/ 	.word	0x000004e0
        /*0c34*/ 	.word	0x000000ff
        /*0c38*/ 	.word	0x00032460
        /*0c3c*/ 	.short	0x0100
        /*0c3e*/ 	.byte	0x08
	.zero		1


	//   ....[9]....
        /*0c40*/ 	.word	0x000004f0
        /*0c44*/ 	.word	0x000000ff
        /*0c48*/ 	.word	0x00032458
        /*0c4c*/ 	.short	0x0100
        /*0c4e*/ 	.byte	0x08
	.zero		1


	//   ....[10]....
        /*0c50*/ 	.word	0x00000500
        /*0c54*/ 	.word	0x000000ff
        /*0c58*/ 	.word	0x00032468
        /*0c5c*/ 	.short	0x0100
        /*0c5e*/ 	.byte	0x08
	.zero		1


	//   ....[11]....
        /*0c60*/ 	.word	0x000005f0
        /*0c64*/ 	.word	0x000000ff
        /*0c68*/ 	.word	0x00032470
        /*0c6c*/ 	.short	0x0100
        /*0c6e*/ 	.byte	0x06
	.zero		1


	//   ....[12]....
        /*0c70*/ 	.word	0x00000600
        /*0c74*/ 	.word	0x000000ff
        /*0c78*/ 	.word	0x00032480
        /*0c7c*/ 	.short	0x0100
        /*0c7e*/ 	.byte	0x06
	.zero		1


	//   ....[13]....
        /*0c80*/ 	.word	0x00000610
        /*0c84*/ 	.word	0x000000ff
        /*0c88*/ 	.word	0x00032478
        /*0c8c*/ 	.short	0x0100
        /*0c8e*/ 	.byte	0x06
	.zero		1


	//   ....[14]....
        /*0c90*/ 	.word	0x00000620
        /*0c94*/ 	.word	0x000000ff
        /*0c98*/ 	.word	0x00032488
        /*0c9c*/ 	.short	0x0100
        /*0c9e*/ 	.byte	0x06
	.zero		1


	//   ....[15]....
        /*0ca0*/ 	.word	0x00000750
        /*0ca4*/ 	.word	0x000000ff
        /*0ca8*/ 	.word	0x00032490
        /*0cac*/ 	.short	0x0100
        /*0cae*/ 	.byte	0x08
	.zero		1


	//   ....[16]....
        /*0cb0*/ 	.word	0x00000760
        /*0cb4*/ 	.word	0x000000ff
        /*0cb8*/ 	.word	0x000324a0
        /*0cbc*/ 	.short	0x0100
        /*0cbe*/ 	.byte	0x08
	.zero		1


	//   ....[17]....
        /*0cc0*/ 	.word	0x00000770
        /*0cc4*/ 	.word	0x000000ff
        /*0cc8*/ 	.word	0x00032498
        /*0ccc*/ 	.short	0x0100
        /*0cce*/ 	.byte	0x08
	.zero		1


	//   ....[18]....
        /*0cd0*/ 	.word	0x00000780
        /*0cd4*/ 	.word	0x000000ff
        /*0cd8*/ 	.word	0x000324a8
        /*0cdc*/ 	.short	0x0100
        /*0cde*/ 	.byte	0x08
	.zero		1


	//   ....[19]....
        /*0ce0*/ 	.word	0x000008b0
        /*0ce4*/ 	.word	0x000000ff
        /*0ce8*/ 	.word	0x000324b0
        /*0cec*/ 	.short	0x0100
        /*0cee*/ 	.byte	0x08
	.zero		1


	//   ....[20]....
        /*0cf0*/ 	.word	0x000008c0
        /*0cf4*/ 	.word	0x000000ff
        /*0cf8*/ 	.word	0x000324c0
        /*0cfc*/ 	.short	0x0100
        /*0cfe*/ 	.byte	0x08
	.zero		1


	//   ....[21]....
        /*0d00*/ 	.word	0x000008d0
        /*0d04*/ 	.word	0x000000ff
        /*0d08*/ 	.word	0x000324b8
        /*0d0c*/ 	.short	0x0100
        /*0d0e*/ 	.byte	0x08
	.zero		1


	//   ....[22]....
        /*0d10*/ 	.word	0x000008e0
        /*0d14*/ 	.word	0x000000ff
        /*0d18*/ 	.word	0x000324c8
        /*0d1c*/ 	.short	0x0100
        /*0d1e*/ 	.byte	0x08
	.zero		1


	//   ....[23]....
        /*0d20*/ 	.word	0x00001dd0
        /*0d24*/ 	.word	0x00000007
        /*0d28*/ 	.word	0x00032400
        /*0d2c*/ 	.short	0x010a
        /*0d2e*/ 	.byte	0x3f
	.zero		1


	//   ....[24]....
        /*0d30*/ 	.word	0x00001e80
        /*0d34*/ 	.word	0x00000000
        /*0d38*/ 	.word	0x00032430
        /*0d3c*/ 	.short	0x010a
        /*0d3e*/ 	.byte	0x3f
	.zero		1


	//   ....[25]....
        /*0d40*/ 	.word	0x00001ec0
        /*0d44*/ 	.word	0x00000000
        /*0d48*/ 	.word	0x00032430
        /*0d4c*/ 	.short	0x010a
        /*0d4e*/ 	.byte	0x3f
	.zero		1


	//   ....[26]....
        /*0d50*/ 	.word	0x000021f0
        /*0d54*/ 	.word	0x00000007
        /*0d58*/ 	.word	0x00032410
        /*0d5c*/ 	.short	0x010a
        /*0d5e*/ 	.byte	0x3f
	.zero		1


	//   ....[27]....
        /*0d60*/ 	.word	0x00002230
        /*0d64*/ 	.word	0x00000000
        /*0d68*/ 	.word	0x00032450
        /*0d6c*/ 	.short	0x010a
        /*0d6e*/ 	.byte	0x3f
	.zero		1


	//   ....[28]....
        /*0d70*/ 	.word	0x00002270
        /*0d74*/ 	.word	0x00000000
        /*0d78*/ 	.word	0x00032450
        /*0d7c*/ 	.short	0x010a
        /*0d7e*/ 	.byte	0x3f
	.zero		1


	//   ....[29]....
        /*0d80*/ 	.word	0x00003de0
        /*0d84*/ 	.word	0x00000018
        /*0d88*/ 	.word	0x00000000
        /*0d8c*/ 	.short	0x0101
        /*0d8e*/ 	.byte	0x3f
	.zero		1


	//   ....[30]....
        /*0d90*/ 	.word	0x00004760
        /*0d94*/ 	.word	0x00000000
        /*0d98*/ 	.word	0x00000000
        /*0d9c*/ 	.short	0x0101
        /*0d9e*/ 	.byte	0x3f
	.zero		1


	//   ....[31]....
        /*0da0*/ 	.word	0x000048c0
        /*0da4*/ 	.word	0x000000ff
        /*0da8*/ 	.word	0x00032430
        /*0dac*/ 	.short	0x010a
        /*0dae*/ 	.byte	0x05
	.zero		1


	//   ....[32]....
        /*0db0*/ 	.word	0x00004900
        /*0db4*/ 	.word	0x000000ff
        /*0db8*/ 	.word	0x00032430
        /*0dbc*/ 	.short	0x010a
        /*0dbe*/ 	.byte	0x05
	.zero		1


	//   ....[33]....
        /*0dc0*/ 	.word	0x00004b10
        /*0dc4*/ 	.word	0x000000ff
        /*0dc8*/ 	.word	0x00032450
        /*0dcc*/ 	.short	0x010a
        /*0dce*/ 	.byte	0x05
	.zero		1


	//   ....[34]....
        /*0dd0*/ 	.word	0x00004b50
        /*0dd4*/ 	.word	0x000000ff
        /*0dd8*/ 	.word	0x00032450
        /*0ddc*/ 	.short	0x010a
        /*0dde*/ 	.byte	0x05
	.zero		1


	//   ....[35]....
        /*0de0*/ 	.word	0x00006370
        /*0de4*/ 	.word	0x00000099
        /*0de8*/ 	.word	0x00000000
        /*0dec*/ 	.short	0x0101
        /*0dee*/ 	.byte	0x3f
	.zero		1


	//   ....[36]....
        /*0df0*/ 	.word	0x000070b0
        /*0df4*/ 	.word	0x000000aa
        /*0df8*/ 	.word	0x00000000
        /*0dfc*/ 	.short	0x0101
        /*0dfe*/ 	.byte	0x3f
	.zero		1


	//   ....[37]....
        /*0e00*/ 	.word	0x000096a0
        /*0e04*/ 	.word	0x00000000
        /*0e08*/ 	.word	0x00000000
        /*0e0c*/ 	.short	0x0101
        /*0e0e*/ 	.byte	0x3f
	.zero		1


	//   ....[38]....
        /*0e10*/ 	.word	0x0000a150
        /*0e14*/ 	.word	0x00000009
        /*0e18*/ 	.word	0x00000000
        /*0e1c*/ 	.short	0x0101
        /*0e1e*/ 	.byte	0x3f
	.zero		1


	//   ....[39]....
        /*0e20*/ 	.word	0x0000e0c0
        /*0e24*/ 	.word	0x00000000
        /*0e28*/ 	.word	0x00032440
        /*0e2c*/ 	.short	0x010a
        /*0e2e*/ 	.byte	0x3f
	.zero		1


	//   ....[40]....
        /*0e30*/ 	.word	0x0000eee0
        /*0e34*/ 	.word	0x00000012
        /*0e38*/ 	.word	0x00032400
        /*0e3c*/ 	.short	0x0107
        /*0e3e*/ 	.byte	0x3f
	.zero		1


	//   ....[41]....
        /*0e40*/ 	.word	0x0000ef80
        /*0e44*/ 	.word	0x00000012
        /*0e48*/ 	.word	0x00032400
        /*0e4c*/ 	.short	0x0101
        /*0e4e*/ 	.byte	0x3f
	.zero		1


	//   ....[42]....
        /*0e50*/ 	.word	0x0000fa70
        /*0e54*/ 	.word	0x00000012
        /*0e58*/ 	.word	0x00032410
        /*0e5c*/ 	.short	0x0107
        /*0e5e*/ 	.byte	0x3f
	.zero		1


	//   ....[43]....
        /*0e60*/ 	.word	0x0000fb70
        /*0e64*/ 	.word	0x00000012
        /*0e68*/ 	.word	0x00032410
        /*0e6c*/ 	.short	0x0101
        /*0e6e*/ 	.byte	0x3f
	.zero		1


	//   ....[44]....
        /*0e70*/ 	.word	0x0000fb90
        /*0e74*/ 	.word	0x00000012
        /*0e78*/ 	.word	0x00032420
        /*0e7c*/ 	.short	0x010a
        /*0e7e*/ 	.byte	0x3f
	.zero		1


	//   ....[45]....
        /*0e80*/ 	.word	0x0000fc70
        /*0e84*/ 	.word	0x00000002
        /*0e88*/ 	.word	0x00032460
        /*0e8c*/ 	.short	0x010a
        /*0e8e*/ 	.byte	0x3f
	.zero		1


	//   ....[46]....
        /*0e90*/ 	.word	0x00010540
        /*0e94*/ 	.word	0x00000002
        /*0e98*/ 	.word	0x00032440
        /*0e9c*/ 	.short	0x010a
        /*0e9e*/ 	.byte	0x3f
	.zero		1


	//   ....[47]....
        /*0ea0*/ 	.word	0x00010770
        /*0ea4*/ 	.word	0x00000002
        /*0ea8*/ 	.word	0x00032460
        /*0eac*/ 	.short	0x010a
        /*0eae*/ 	.byte	0x3f
	.zero		1


	//   ....[48]....
        /*0eb0*/ 	.word	0x00010f80
        /*0eb4*/ 	.word	0x00000002
        /*0eb8*/ 	.word	0x00032440
        /*0ebc*/ 	.short	0x010a
        /*0ebe*/ 	.byte	0x3f
	.zero		1


	//   ....[49]....
        /*0ec0*/ 	.word	0x000111b0
        /*0ec4*/ 	.word	0x00000002
        /*0ec8*/ 	.word	0x00032460
        /*0ecc*/ 	.short	0x010a
        /*0ece*/ 	.byte	0x3f
	.zero		1


	//   ....[50]....
        /*0ed0*/ 	.word	0x00011950
        /*0ed4*/ 	.word	0x00000003
        /*0ed8*/ 	.word	0x00032440
        /*0edc*/ 	.short	0x010a
        /*0ede*/ 	.byte	0x3f
	.zero		1


	//   ....[51]....
        /*0ee0*/ 	.word	0x00011b80
        /*0ee4*/ 	.word	0x00000003
        /*0ee8*/ 	.word	0x00032460
        /*0eec*/ 	.short	0x010a
        /*0eee*/ 	.byte	0x3f
	.zero		1


	//   ....[52]....
        /*0ef0*/ 	.word	0x000130e0
        /*0ef4*/ 	.word	0x00000000
        /*0ef8*/ 	.word	0x00032420
        /*0efc*/ 	.short	0x010a
        /*0efe*/ 	.byte	0x3f
	.zero		1


	//   ....[53]....
        /*0f00*/ 	.word	0x000132d0
        /*0f04*/ 	.word	0x00000006
        /*0f08*/ 	.word	0x00000000
        /*0f0c*/ 	.short	0x010a
        /*0f0e*/ 	.byte	0x3f
	.zero		1


	//   ....[54]....
        /*0f10*/ 	.word	0x00013300
        /*0f14*/ 	.word	0x00000007
        /*0f18*/ 	.word	0x00000000
        /*0f1c*/ 	.short	0x010a
        /*0f1e*/ 	.byte	0x3f
	.zero		1


	//   ....[55]....
        /*0f20*/ 	.word	0x00013360
        /*0f24*/ 	.word	0x00000004
        /*0f28*/ 	.word	0x00000000
        /*0f2c*/ 	.short	0x010a
        /*0f2e*/ 	.byte	0x3f
	.zero		1


	//   ....[56]....
        /*0f30*/ 	.word	0x00013390
        /*0f34*/ 	.word	0x00000003
        /*0f38*/ 	.word	0x00000000
        /*0f3c*/ 	.short	0x010a
        /*0f3e*/ 	.byte	0x3f
	.zero		1


	//   ....[57]....
        /*0f40*/ 	.word	0x000133f0
        /*0f44*/ 	.word	0x00000007
        /*0f48*/ 	.word	0x00032400
        /*0f4c*/ 	.short	0x010a
        /*0f4e*/ 	.byte	0x3f
	.zero		1


	//   ....[58]....
        /*0f50*/ 	.word	0x00013440
        /*0f54*/ 	.word	0x00000000
        /*0f58*/ 	.word	0x00032430
        /*0f5c*/ 	.short	0x010a
        /*0f5e*/ 	.byte	0x3f
	.zero		1


	//   ....[59]....
        /*0f60*/ 	.word	0x00013490
        /*0f64*/ 	.word	0x00000007
        /*0f68*/ 	.word	0x00032410
        /*0f6c*/ 	.short	0x010a
        /*0f6e*/ 	.byte	0x3f
	.zero		1


	//   ....[60]....
        /*0f70*/ 	.word	0x000134e0
        /*0f74*/ 	.word	0x00000000
        /*0f78*/ 	.word	0x00032450
        /*0f7c*/ 	.short	0x010a
        /*0f7e*/ 	.byte	0x3f
	.zero		1


	//   ....[61]....
        /*0f80*/ 	.word	0x00013540
        /*0f84*/ 	.word	0x00000015
        /*0f88*/ 	.word	0x00032430
        /*0f8c*/ 	.short	0x010a
        /*0f8e*/ 	.byte	0x3f
	.zero		1


	//   ....[62]....
        /*0f90*/ 	.word	0x000135a0
        /*0f94*/ 	.word	0x00000015
        /*0f98*/ 	.word	0x00032450
        /*0f9c*/ 	.short	0x010a
        /*0f9e*/ 	.byte	0x3f
	.zero		1


	//   ....[63]....
        /*0fa0*/ 	.word	0x00013740
        /*0fa4*/ 	.word	0x00000000
        /*0fa8*/ 	.word	0x00032440
        /*0fac*/ 	.short	0x010a
        /*0fae*/ 	.byte	0x3f
	.zero		1


	//   ....[64]....
        /*0fb0*/ 	.word	0x00015050
        /*0fb4*/ 	.word	0x00000012
        /*0fb8*/ 	.word	0x00032420
        /*0fbc*/ 	.short	0x010a
        /*0fbe*/ 	.byte	0x3f
	.zero		1


	//   ....[65]....
        /*0fc0*/ 	.word	0x000150a0
        /*0fc4*/ 	.word	0x00000002
        /*0fc8*/ 	.word	0x00032460
        /*0fcc*/ 	.short	0x010a
        /*0fce*/ 	.byte	0x3f
	.zero		1


	//   ....[66]....
        /*0fd0*/ 	.word	0x000150f0
        /*0fd4*/ 	.word	0x00000002
        /*0fd8*/ 	.word	0x00032440
        /*0fdc*/ 	.short	0x010a
        /*0fde*/ 	.byte	0x3f
	.zero		1


	//   ....[67]....
        /*0fe0*/ 	.word	0x00015140
        /*0fe4*/ 	.word	0x00000002
        /*0fe8*/ 	.word	0x00032460
        /*0fec*/ 	.short	0x010a
        /*0fee*/ 	.byte	0x3f
	.zero		1


	//   ....[68]....
        /*0ff0*/ 	.word	0x00015190
        /*0ff4*/ 	.word	0x00000002
        /*0ff8*/ 	.word	0x00032440
        /*0ffc*/ 	.short	0x010a
        /*0ffe*/ 	.byte	0x3f
	.zero		1


	//   ....[69]....
        /*1000*/ 	.word	0x000151e0
        /*1004*/ 	.word	0x00000002
        /*1008*/ 	.word	0x00032460
        /*100c*/ 	.short	0x010a
        /*100e*/ 	.byte	0x3f
	.zero		1


	//   ....[70]....
        /*1010*/ 	.word	0x00015230
        /*1014*/ 	.word	0x00000003
        /*1018*/ 	.word	0x00032440
        /*101c*/ 	.short	0x010a
        /*101e*/ 	.byte	0x3f
	.zero		1


	//   ....[71]....
        /*1020*/ 	.word	0x00015280
        /*1024*/ 	.word	0x00000003
        /*1028*/ 	.word	0x00032460
        /*102c*/ 	.short	0x010a
        /*102e*/ 	.byte	0x3f
	.zero		1


	//   ....[72]....
        /*1030*/ 	.word	0x00015dc0
        /*1034*/ 	.word	0x00000000
        /*1038*/ 	.word	0x00032420
        /*103c*/ 	.short	0x010a
        /*103e*/ 	.byte	0x3f
	.zero		1


	//   ....[73]....
        /*1040*/ 	.word	0x00015f60
        /*1044*/ 	.word	0x00000006
        /*1048*/ 	.word	0x00000000
        /*104c*/ 	.short	0x010a
        /*104e*/ 	.byte	0x3f
	.zero		1


	//   ....[74]....
        /*1050*/ 	.word	0x00015fb0
        /*1054*/ 	.word	0x00000007
        /*1058*/ 	.word	0x00000000
        /*105c*/ 	.short	0x010a
        /*105e*/ 	.byte	0x3f
	.zero		1


	//   ....[75]....
        /*1060*/ 	.word	0x00016000
        /*1064*/ 	.word	0x00000004
        /*1068*/ 	.word	0x00000000
        /*106c*/ 	.short	0x010a
        /*106e*/ 	.byte	0x3f
	.zero		1


	//----- nvinfo : EIATTR_NUM_MBARRIERS
	.align		4
.L_1245:
        /*1070*/ 	.byte	0x03, 0x38
        /*1072*/ 	.short	0x0017


	//----- nvinfo : EIATTR_EXIT_INSTR_OFFSETS
	.align		4
        /*1074*/ 	.byte	0x04, 0x1c
        /*1076*/ 	.short	(.L_1247 - .L_1246)


	//   ....[0]....
.L_1246:
        /*1078*/ 	.word	0x00000a90


	//   ....[1]....
        /*107c*/ 	.word	0x0000c1c0


	//   ....[2]....
        /*1080*/ 	.word	0x000133e0


	//----- nvinfo : EIATTR_MAX_THREADS
	.align		4
.L_1247:
        /*1084*/ 	.byte	0x04, 0x05
        /*1086*/ 	.short	(.L_1249 - .L_1248)
.L_1248:
        /*1088*/ 	.word	0x00000180
        /*108c*/ 	.word	0x00000001
        /*1090*/ 	.word	0x00000001


	//----- nvinfo : EIATTR_CRS_STACK_SIZE
	.align		4
.L_1249:
        /*1094*/ 	.byte	0x04, 0x1e
        /*1096*/ 	.short	(.L_1251 - .L_1250)
.L_1250:
        /*1098*/ 	.word	0x00000000


	//----- nvinfo : EIATTR_CBANK_PARAM_SIZE
	.align		4
.L_1251:
        /*109c*/ 	.byte	0x03, 0x19
        /*109e*/ 	.short	0x0bf0


	//----- nvinfo : EIATTR_PARAM_CBANK
	.align		4
        /*10a0*/ 	.byte	0x04, 0x0a
        /*10a2*/ 	.short	(.L_1253 - .L_1252)
	.align		4
.L_1252:
        /*10a4*/ 	.word	index@(.nv.constant0._ZN7cutlass13device_kernelIN5flash11enable_sm90INS1_16FlashAttnFwdSm90INS1_25CollectiveMainloopFwdSm90ILi2EN4cute5tupleIJNS5_1CILi1EEES8_S8_EEENS6_IJNS7_ILi128EEENS7_ILi96EEENS7_ILi64EEEEEELi256ENS_10bfloat16_tEfNS_4arch4Sm90ELb0ELb0ELb1ELb1ELb0ELb0ELb1ELb1ELb0ELb1ELb1ELb0EEENS1_21CollectiveEpilogueFwdINS6_IJSA_NS7_ILi256EEESB_EEES9_SE_SG_Li256ELb1ELb1ELb1ELb0EEENS1_36VarlenDynamicPersistentTileSchedulerILi128ELi96ELi256ELi128ELb1ELb1ELb1ELb0ELb1ELb1EEEEEEEEEvNT_6ParamsE)
        /*10a8*/ 	.short	0x0210
        /*10aa*/ 	.short	0x0bf0


	//----- nvinfo : EIATTR_SW_WAR
	.align		4
.L_1253:
        /*10ac*/ 	.byte	0x04, 0x36
        /*10ae*/ 	.short	(.L_1255 - .L_1254)
.L_1254:
        /*10b0*/ 	.word	0x00000008
.L_1255:


//--------------------- .nv.info._ZN7cutlass13device_kernelIN5flash11enable_sm90INS1_16FlashAttnFwdSm90INS1_25CollectiveMainloopFwdSm90ILi2EN4cute5tupleIJNS5_1CILi1EEES8_S8_EEENS6_IJNS7_ILi128EEENS7_ILi96EEENS7_ILi64EEEEEELi256ENS_10bfloat16_tEfNS_4arch4Sm90ELb0ELb0ELb1ELb1ELb0ELb1ELb1ELb1ELb0ELb1ELb1ELb0EEENS1_21CollectiveEpilogueFwdINS6_IJSA_NS7_ILi256EEESB_EEES9_SE_SG_Li256ELb1ELb1ELb1ELb0EEENS1_36VarlenDynamicPersistentTileSchedulerILi128ELi96ELi256ELi128ELb1ELb1ELb1ELb0ELb1ELb1EEEEEEEEEvNT_6ParamsE --------------------------
	.section	.nv.info._ZN7cutlass13device_kernelIN5flash11enable_sm90INS1_16FlashAttnFwdSm90INS1_25CollectiveMainloopFwdSm90ILi2EN4cute5tupleIJNS5_1CILi1EEES8_S8_EEENS6_IJNS7_ILi128EEENS7_ILi96EEENS7_ILi64EEEEEELi256ENS_10bfloat16_tEfNS_4arch4Sm90ELb0ELb0ELb1ELb1ELb0ELb1ELb1ELb1ELb0ELb1ELb1ELb0EEENS1_21CollectiveEpilogueFwdINS6_IJSA_NS7_ILi256EEESB_EEES9_SE_SG_Li256ELb1ELb1ELb1ELb0EEENS1_36VarlenDynamicPersistentTileSchedulerILi128ELi96ELi256ELi128ELb1ELb1ELb1ELb0ELb1ELb1EEEEEEEEEvNT_6ParamsE,"",@"SHT_CUDA_INFO"
	.sectionflags	@""
	.align	4


	//----- nvinfo : EIATTR_CUDA_API_VERSION
	.align		4
        /*0000*/ 	.byte	0x04, 0x37
        /*0002*/ 	.short	(.L_1257 - .L_1256)
.L_1256:
        /*0004*/ 	.word	0x00000082


	//----- nvinfo : EIATTR_KPARAM_INFO
	.align		4
.L_1257:
        /*0008*/ 	.byte	0x04, 0x17
        /*000a*/ 	.short	(.L_1259 - .L_1258)
.L_1258:
        /*000c*/ 	.word	0x00000000
        /*0010*/ 	.short	0x0000
        /*0012*/ 	.short	0x0070
        /*0014*/ 	.byte	0x00, 0xf0, 0x01, 0x2e


	//----- nvinfo : EIATTR_SPARSE_MMA_MASK
	.align		4
.L_1259:
        /*0018*/ 	.byte	0x03, 0x50
        /*001a*/ 	.short	0x0000


	//----- nvinfo : EIATTR_MAXREG_COUNT
	.align		4
        /*001c*/ 	.byte	0x03, 0x1b
        /*001e*/ 	.short	0x00a8


	//----- nvinfo : EIATTR_NUM_BARRIERS
	.align		4
        /*0020*/ 	.byte	0x02, 0x4c
        /*0022*/ 	.byte	0x10
	.zero		1


	//----- nvinfo : EIATTR_EXTERNS
	.align		4
        /*0024*/ 	.byte	0x04, 0x0f
        /*0026*/ 	.short	(.L_1261 - .L_1260)


	//   ....[0]....
	.align		4
.L_1260:
        /*0028*/ 	.word	index@(__assertfail)


	//----- nvinfo : EIATTR_ANNOTATIONS
	.align		4
.L_1261:
        /*002c*/ 	.byte	0x04, 0x55
        /*002e*/ 	.short	(.L_1263 - .L_1262)


	//   ....[0]....
.L_1262:
        /* <DEDUP_REMOVED lines=123> */


	//----- nvinfo : EIATTR_MERCURY_ISA_VERSION
	.align		4
.L_1263:
        /*07c8*/ 	.byte	0x03, 0x5f
        /*07ca*/ 	.short	0x0101


	//----- nvinfo : EIATTR_UNUSED_LOAD_BYTE_OFFSET
	.align		4
        /*07cc*/ 	.byte	0x04, 0x44
        /*07ce*/ 	.short	(.L_1265 - .L_1264)


	//   ....[0]....
.L_1264:
        /*07d0*/ 	.word	0x00000b00
        /*07d4*/ 	.word	0x0000fff0


	//   ....[1]....
        /*07d8*/ 	.word	0x0000f490
        /*07dc*/ 	.word	0x0000fff0


	//----- nvinfo : EIATTR_INT_WARP_WIDE_INSTR_OFFSETS
	.align		4
.L_1265:
        /*07e0*/ 	.byte	0x04, 0x31
        /*07e2*/ 	.short	(.L_1267 - .L_1266)


	//   ....[0]....
.L_1266:
        /*07e4*/ 	.word	0x00000190


	//   ....[1]....
        /*07e8*/ 	.word	0x000001d0


	//   ....[2]....
        /*07ec*/ 	.word	0x00000240


	//   ....[3]....
        /*07f0*/ 	.word	0x00000250


	//   ....[4]....
        /*07f4*/ 	.word	0x000171b0


	//   ....[5]....
        /*07f8*/ 	.word	0x00017240


	//   ....[6]....
        /*07fc*/ 	.word	0x0001bc20


	//   ....[7]....
        /*0800*/ 	.word	0x0001bcb0


	//----- nvinfo : EIATTR_COOP_GROUP_MASK_REGIDS
	.align		4
.L_1267:
        /*0804*/ 	.byte	0x04, 0x29
        /*0806*/ 	.short	(.L_1269 - .L_1268)


	//   ....[0]....
.L_1268:
        /*0808*/ 	.word	0xffffffff


	//   ....[1]....
        /*080c*/ 	.word	0xffffffff


	//   ....[2]....
        /*0810*/ 	.word	0xffffffff


	//   ....[3]....
        /*0814*/ 	.word	0xffffffff


	//   ....[4]....
        /*0818*/ 	.word	0xffffffff


	//   ....[5]....
        /*081c*/ 	.word	0xffffffff


	//   ....[6]....
        /*0820*/ 	.word	0xffffffff


	//   ....[7]....
        /*0824*/ 	.word	0xffffffff


	//   ....[8]....
        /*0828*/ 	.word	0xffffffff


	//   ....[9]....
        /*082c*/ 	.word	0xffffffff


	//   ....[10]....
        /*0830*/ 	.word	0xffffffff


	//   ....[11]....
        /*0834*/ 	.word	0xffffffff


	//   ....[12]....
        /*0838*/ 	.word	0xffffffff


	//   ....[13]....
        /*083c*/ 	.word	0xffffffff


	//   ....[14]....
        /*0840*/ 	.word	0xffffffff


	//   ....[15]....
        /*0844*/ 	.word	0xffffffff


	//   ....[16]....
        /*0848*/ 	.word	0xffffffff


	//   ....[17]....
        /*084c*/ 	.word	0xffffffff


	//   ....[18]....
        /*0850*/ 	.word	0xffffffff


	//   ....[19]....
        /*0854*/ 	.word	0xffffffff


	//   ....[20]....
        /*0858*/ 	.word	0xffffffff


	//   ....[21]....
        /*085c*/ 	.word	0xffffffff


	//   ....[22]....
        /*0860*/ 	.word	0xffffffff


	//   ....[23]....
        /*0864*/ 	.word	0xffffffff


	//   ....[24]....
        /*0868*/ 	.word	0xffffffff


	//   ....[25]....
        /*086c*/ 	.word	0xffffffff


	//   ....[26]....
        /*0870*/ 	.word	0xffffffff


	//   ....[27]....
        /*0874*/ 	.word	0xffffffff


	//   ....[28]....
        /*0878*/ 	.word	0xffffffff


	//   ....[29]....
        /*087c*/ 	.word	0xffffffff


	//   ....[30]....
        /*0880*/ 	.word	0xffffffff


	//   ....[31]....
        /*0884*/ 	.word	0xffffffff


	//   ....[32]....
        /*0888*/ 	.word	0xffffffff


	//   ....[33]....
        /*088c*/ 	.word	0xffffffff


	//   ....[34]....
        /*0890*/ 	.word	0xffffffff


	//   ....[35]....
        /*0894*/ 	.word	0xffffffff


	//   ....[36]....
        /*0898*/ 	.word	0xffffffff


	//   ....[37]....
        /*089c*/ 	.word	0xffffffff


	//   ....[38]....
        /*08a0*/ 	.word	0xffffffff


	//   ....[39]....
        /*08a4*/ 	.word	0xffffffff


	//   ....[40]....
        /*08a8*/ 	.word	0xffffffff


	//   ....[41]....
        /*08ac*/ 	.word	0xffffffff


	//   ....[42]....
        /*08b0*/ 	.word	0xffffffff


	//   ....[43]....
        /*08b4*/ 	.word	0xffffffff


	//   ....[44]....
        /*08b8*/ 	.word	0xffffffff


	//   ....[45]....
        /*08bc*/ 	.word	0xffffffff


	//   ....[46]....
        /*08c0*/ 	.word	0xffffffff


	//   ....[47]....
        /*08c4*/ 	.word	0xffffffff


	//   ....[48]....
        /*08c8*/ 	.word	0xffffffff


	//   ....[49]....
        /*08cc*/ 	.word	0xffffffff


	//   ....[50]....
        /*08d0*/ 	.word	0xffffffff


	//   ....[51]....
        /*08d4*/ 	.word	0xffffffff


	//   ....[52]....
        /*08d8*/ 	.word	0xffffffff


	//   ....[53]....
        /*08dc*/ 	.word	0xffffffff


	//   ....[54]....
        /*08e0*/ 	.word	0xffffffff


	//   ....[55]....
        /*08e4*/ 	.word	0xffffffff


	//   ....[56]....
        /*08e8*/ 	.word	0xffffffff


	//   ....[57]....
        /*08ec*/ 	.word	0xffffffff


	//   ....[58]....
        /*08f0*/ 	.word	0xffffffff


	//   ....[59]....
        /*08f4*/ 	.word	0xffffffff


	//   ....[60]....
        /*08f8*/ 	.word	0xffffffff


	//   ....[61]....
        /*08fc*/ 	.word	0xffffffff


	//   ....[62]....
        /*0900*/ 	.word	0xffffffff


	//   ....[63]....
        /*0904*/ 	.word	0xffffffff


	//   ....[64]....
        /*0908*/ 	.word	0xffffffff


	//   ....[65]....
        /*090c*/ 	.word	0xffffffff


	//   ....[66]....
        /*0910*/ 	.word	0xffffffff


	//   ....[67]....
        /*0914*/ 	.word	0xffffffff


	//   ....[68]....
        /*0918*/ 	.word	0xffffffff


	//   ....[69]....
        /*091c*/ 	.word	0xffffffff


	//   ....[70]....
        /*0920*/ 	.word	0xffffffff


	//   ....[71]....
        /*0924*/ 	.word	0xffffffff


	//   ....[72]....
        /*0928*/ 	.word	0xffffffff


	//   ....[73]....
        /*092c*/ 	.word	0xffffffff


	//   ....[74]....
        /*0930*/ 	.word	0xffffffff


	//   ....[75]....
        /*0934*/ 	.word	0xffffffff


	//   ....[76]....
        /*0938*/ 	.word	0xffffffff


	//   ....[77]....
        /*093c*/ 	.word	0xffffffff


	//   ....[78]....
        /*0940*/ 	.word	0xffffffff


	//   ....[79]....
        /*0944*/ 	.word	0xffffffff


	//   ....[80]....
        /*0948*/ 	.word	0xffffffff


	//   ....[81]....
        /*094c*/ 	.word	0xffffffff


	//   ....[82]....
        /*0950*/ 	.word	0xffffffff


	//   ....[83]....
        /*0954*/ 	.word	0xffffffff


	//   ....[84]....
        /*0958*/ 	.word	0xffffffff


	//   ....[85]....
        /*095c*/ 	.word	0xffffffff


	//   ....[86]....
        /*0960*/ 	.word	0xffffffff


	//   ....[87]....
        /*0964*/ 	.word	0xffffffff


	//   ....[88]....
        /*0968*/ 	.word	0xffffffff


	//   ....[89]....
        /*096c*/ 	.word	0xffffffff


	//   ....[90]....
        /*0970*/ 	.word	0xffffffff


	//   ....[91]....
        /*0974*/ 	.word	0xffffffff


	//   ....[92]....
        /*0978*/ 	.word	0xffffffff


	//   ....[93]....
        /*097c*/ 	.word	0xffffffff


	//   ....[94]....
        /*0980*/ 	.word	0xffffffff


	//   ....[95]....
        /*0984*/ 	.word	0xffffffff


	//   ....[96]....
        /*0988*/ 	.word	0xffffffff


	//   ....[97]....
        /*098c*/ 	.word	0xffffffff


	//   ....[98]....
        /*0990*/ 	.word	0xffffffff


	//   ....[99]....
        /*0994*/ 	.word	0xffffffff


	//   ....[100]....
        /*0998*/ 	.word	0xffffffff


	//   ....[101]....
        /*099c*/ 	.word	0xffffffff


	//   ....[102]....
        /*09a0*/ 	.word	0xffffffff


	//   ....[103]....
        /*09a4*/ 	.word	0xffffffff


	//   ....[104]....
        /*09a8*/ 	.word	0xffffffff


	//   ....[105]....
        /*09ac*/ 	.word	0xffffffff


	//   ....[106]....
        /*09b0*/ 	.word	0xffffffff


	//   ....[107]....
        /*09b4*/ 	.word	0xffffffff


	//   ....[108]....
        /*09b8*/ 	.word	0xffffffff


	//   ....[109]....
        /*09bc*/ 	.word	0xffffffff


	//   ....[110]....
        /*09c0*/ 	.word	0xffffffff


	//   ....[111]....
        /*09c4*/ 	.word	0xffffffff


	//   ....[112]....
        /*09c8*/ 	.word	0xffffffff


	//   ....[113]....
        /*09cc*/ 	.word	0xffffffff


	//   ....[114]....
        /*09d0*/ 	.word	0xffffffff


	//   ....[115]....
        /*09d4*/ 	.word	0xffffffff


	//   ....[116]....
        /*09d8*/ 	.word	0xffffffff


	//   ....[117]....
        /*09dc*/ 	.word	0xffffffff


	//   ....[118]....
        /*09e0*/ 	.word	0xffffffff


	//   ....[119]....
        /*09e4*/ 	.word	0xffffffff


	//   ....[120]....
        /*09e8*/ 	.word	0xffffffff


	//   ....[121]....
        /*09ec*/ 	.word	0xffffffff


	//   ....[122]....
        /*09f0*/ 	.word	0x0500000f


	//   ....[123]....
        /*09f4*/ 	.word	0x0500000f


	//   ....[124]....
        /*09f8*/ 	.word	0x0500000f


	//   ....[125]....
        /*09fc*/ 	.word	0x0500000f


	//   ....[126]....
        /*0a00*/ 	.word	0x0500000f


	//   ....[127]....
        /*0a04*/ 	.word	0x0500000f


	//   ....[128]....
        /*0a08*/ 	.word	0x0500000f


	//   ....[129]....
        /*0a0c*/ 	.word	0x0500000f


	//   ....[130]....
        /*0a10*/ 	.word	0x0500000f


	//   ....[131]....
        /*0a14*/ 	.word	0x0500000f


	//   ....[132]....
        /*0a18*/ 	.word	0x0500000f


	//   ....[133]....
        /*0a1c*/ 	.word	0x0500000f


	//   ....[134]....
        /*0a20*/ 	.word	0x0500000f


	//   ....[135]....
        /*0a24*/ 	.word	0x0500000f


	//   ....[136]....
        /*0a28*/ 	.word	0x0500000f


	//   ....[137]....
        /*0a2c*/ 	.word	0x0500000f


	//   ....[138]....
        /*0a30*/ 	.word	0x0500000f


	//   ....[139]....
        /*0a34*/ 	.word	0x0500000f


	//   ....[140]....
        /*0a38*/ 	.word	0x0500000f


	//   ....[141]....
        /*0a3c*/ 	.word	0x0500000f


	//   ....[142]....
        /*0a40*/ 	.word	0x0500000f


	//   ....[143]....
        /*0a44*/ 	.word	0x0500000f


	//   ....[144]....
        /*0a48*/ 	.word	0x0500000f


	//   ....[145]....
        /*0a4c*/ 	.word	0x0500000f


	//   ....[146]....
        /*0a50*/ 	.word	0x0500000f


	//   ....[147]....
        /*0a54*/ 	.word	0x0500000f


	//   ....[148]....
        /*0a58*/ 	.word	0x0500000f


	//   ....[149]....
        /*0a5c*/ 	.word	0x0500000f


	//   ....[150]....
        /*0a60*/ 	.word	0x0500000f


	//   ....[151]....
        /*0a64*/ 	.word	0x0500000f


	//   ....[152]....
        /*0a68*/ 	.word	0x0500000f


	//   ....[153]....
        /*0a6c*/ 	.word	0x0500000f


	//   ....[154]....
        /*0a70*/ 	.word	0x0500000f


	//   ....[155]....
        /*0a74*/ 	.word	0x0500000f


	//   ....[156]....
        /*0a78*/ 	.word	0x0500000f


	//   ....[157]....
        /*0a7c*/ 	.word	0x0500000f


	//   ....[158]....
        /*0a80*/ 	.word	0x0500000f


	//   ....[159]....
        /*0a84*/ 	.word	0x0500000f


	//   ....[160]....
        /*0a88*/ 	.word	0x0500000f


	//   ....[161]....
        /*0a8c*/ 	.word	0x0500000f


	//   ....[162]....
        /*0a90*/ 	.word	0x0500000f


	//   ....[163]....
        /*0a94*/ 	.word	0x0500000f


	//   ....[164]....
        /*0a98*/ 	.word	0x0500000f


	//   ....[165]....
        /*0a9c*/ 	.word	0x0500000f


	//   ....[166]....
        /*0aa0*/ 	.word	0x0500000f


	//   ....[167]....
        /*0aa4*/ 	.word	0x0500000f


	//   ....[168]....
        /*0aa8*/ 	.word	0x0500000f


	//   ....[169]....
        /*0aac*/ 	.word	0x0500000f


	//   ....[170]....
        /*0ab0*/ 	.word	0x0500000f


	//   ....[171]....
        /*0ab4*/ 	.word	0x0500000f


	//   ....[172]....
        /*0ab8*/ 	.word	0x0500000f


	//   ....[173]....
        /*0abc*/ 	.word	0x0500000f


	//   ....[174]....
        /*0ac0*/ 	.word	0x0500000f


	//   ....[175]....
        /*0ac4*/ 	.word	0x0500000f


	//   ....[176]....
        /*0ac8*/ 	.word	0x0500000f


	//   ....[177]....
        /*0acc*/ 	.word	0x0500000f


	//   ....[178]....
        /*0ad0*/ 	.word	0x0500000f


	//   ....[179]....
        /*0ad4*/ 	.word	0x0500000f


	//   ....[180]....
        /*0ad8*/ 	.word	0x0500000f


	//   ....[181]....
        /*0adc*/ 	.word	0x0500000f


	//   ....[182]....
        /*0ae0*/ 	.word	0x0500000f


	//   ....[183]....
        /*0ae4*/ 	.word	0x0500000f


	//   ....[184]....
        /*0ae8*/ 	.word	0x0500000f


	//   ....[185]....
        /*0aec*/ 	.word	0x0500000f


	//   ....[186]....
        /*0af0*/ 	.word	0x0500000f


	//   ....[187]....
        /*0af4*/ 	.word	0x0500000f


	//   ....[188]....
        /*0af8*/ 	.word	0x0500000f


	//   ....[189]....
        /*0afc*/ 	.word	0x0500000f


	//   ....[190]....
        /*0b00*/ 	.word	0x0500000f


	//   ....[191]....
        /*0b04*/ 	.word	0x0500000f


	//   ....[192]....
        /*0b08*/ 	.word	0x0500000f


	//   ....[193]....
        /*0b0c*/ 	.word	0x0500000f


	//   ....[194]....
        /*0b10*/ 	.word	0x0500000f


	//   ....[195]....
        /*0b14*/ 	.word	0x0500000f


	//   ....[196]....
        /*0b18*/ 	.word	0x0500000f


	//   ....[197]....
        /*0b1c*/ 	.word	0x0500000f


	//   ....[198]....
        /*0b20*/ 	.word	0x0500000f


	//   ....[199]....
        /*0b24*/ 	.word	0x0500000f


	//   ....[200]....
        /*0b28*/ 	.word	0x0500000f


	//   ....[201]....
        /*0b2c*/ 	.word	0x0500000f


	//   ....[202]....
        /*0b30*/ 	.word	0x0500000f


	//   ....[203]....
        /*0b34*/ 	.word	0x0500000f


	//----- nvinfo : EIATTR_COOP_GROUP_INSTR_OFFSETS
	.align		4
.L_1269:
        /*0b38*/ 	.byte	0x04, 0x28
        /*0b3a*/ 	.short	(.L_1271 - .L_1270)


	//   ....[0]....
.L_1270:
        /*0b3c*/ 	.word	0x00000070


	//   ....[1]....
        /*0b40*/ 	.word	0x000001a0


	//   ....[2]....
        /*0b44*/ 	.word	0x000001f0


	//   ....[3]....
        /*0b48*/ 	.word	0x00000440


	//   ....[4]....
        /*0b4c*/ 	.word	0x000005a0


	//   ....[5]....
        /*0b50*/ 	.word	0x000006c0


	//   ....[6]....
        /*0b54*/ 	.word	0x00000820


	//   ....[7]....
        /*0b58*/ 	.word	0x00006700


	//   ....[8]....
        /*0b5c*/ 	.word	0x00006cf0


	//   ....[9]....
        /*0b60*/ 	.word	0x00006d00


	//   ....[10]....
        /*0b64*/ 	.word	0x00006d10


	//   ....[11]....
        /*0b68*/ 	.word	0x00006d20


	//   ....[12]....
        /*0b6c*/ 	.word	0x00007cf0


	//   ....[13]....
        /*0b70*/ 	.word	0x00007d00


	//   ....[14]....
        /*0b74*/ 	.word	0x00007d10


	//   ....[15]....
        /*0b78*/ 	.word	0x00007d20


	//   ....[16]....
        /*0b7c*/ 	.word	0x0000aad0


	//   ....[17]....
        /*0b80*/ 	.word	0x0000ab10


	//   ....[18]....
        /*0b84*/ 	.word	0x0000aee0


	//   ....[19]....
        /*0b88*/ 	.word	0x0000af50


	//   ....[20]....
        /*0b8c*/ 	.word	0x0000ce40


	//   ....[21]....
        /*0b90*/ 	.word	0x0000ce70


	//   ....[22]....
        /*0b94*/ 	.word	0x0000d560


	//   ....[23]....
        /*0b98*/ 	.word	0x0000d580


	//   ....[24]....
        /*0b9c*/ 	.word	0x0000e9f0


	//   ....[25]....
        /*0ba0*/ 	.word	0x0000eaa0


	//   ....[26]....
        /*0ba4*/ 	.word	0x0000eb40


	//   ....[27]....
        /*0ba8*/ 	.word	0x0000ed10


	//   ....[28]....
        /*0bac*/ 	.word	0x000104f0


	//   ....[29]....
        /*0bb0*/ 	.word	0x00010510


	//   ....[30]....
        /*0bb4*/ 	.word	0x00010520


	//   ....[31]....
        /*0bb8*/ 	.word	0x00010530


	//   ....[32]....
        /*0bbc*/ 	.word	0x00010f40


	//   ....[33]....
        /*0bc0*/ 	.word	0x00010f50


	//   ....[34]....
        /*0bc4*/ 	.word	0x00011150


	//   ....[35]....
        /*0bc8*/ 	.word	0x00011160


	//   ....[36]....
        /*0bcc*/ 	.word	0x00011320


	//   ....[37]....
        /*0bd0*/ 	.word	0x00011330


	//   ....[38]....
        /*0bd4*/ 	.word	0x000114f0


	//   ....[39]....
        /*0bd8*/ 	.word	0x00011500


	//   ....[40]....
        /*0bdc*/ 	.word	0x00011960


	//   ....[41]....
        /*0be0*/ 	.word	0x00011970


	//   ....[42]....
        /*0be4*/ 	.word	0x000126f0


	//   ....[43]....
        /*0be8*/ 	.word	0x00012700


	//   ....[44]....
        /*0bec*/ 	.word	0x00013ca0


	//   ....[45]....
        /*0bf0*/ 	.word	0x00013cb0


	//   ....[46]....
        /*0bf4*/ 	.word	0x00013e80


	//   ....[47]....
        /*0bf8*/ 	.word	0x00013e90


	//   ....[48]....
        /*0bfc*/ 	.word	0x00014050


	//   ....[49]....
        /*0c00*/ 	.word	0x00014060


	//   ....[50]....
        /*0c04*/ 	.word	0x00014220


	//   ....[51]....
        /*0c08*/ 	.word	0x00014230


	//   ....[52]....
        /*0c0c*/ 	.word	0x00014450


	//   ....[53]....
        /*0c10*/ 	.word	0x00014680


	//   ....[54]....
        /*0c14*/ 	.word	0x000146b0


	//   ....[55]....
        /*0c18*/ 	.word	0x000146e0


	//   ....[56]....
        /*0c1c*/ 	.word	0x00014710


	//   ....[57]....
        /*0c20*/ 	.word	0x00014740


	//   ....[58]....
        /*0c24*/ 	.word	0x00014770


	//   ....[59]....
        /*0c28*/ 	.word	0x00014910


	//   ....[60]....
        /*0c2c*/ 	.word	0x00014940


	//   ....[61]....
        /*0c30*/ 	.word	0x00014970


	//   ....[62]....
        /*0c34*/ 	.word	0x000149a0


	//   ....[63]....
        /*0c38*/ 	.word	0x000149d0


	//   ....[64]....
        /*0c3c*/ 	.word	0x00014a00


	//   ....[65]....
        /*0c40*/ 	.word	0x00014a90


	//   ....[66]....
        /*0c44*/ 	.word	0x00014ac0


	//   ....[67]....
        /*0c48*/ 	.word	0x00014ad0


	//   ....[68]....
        /*0c4c*/ 	.word	0x00014b80


	//   ....[69]....
        /*0c50*/ 	.word	0x00015be0


	//   ....[70]....
        /*0c54*/ 	.word	0x00017790


	//   ....[71]....
        /*0c58*/ 	.word	0x00018250


	//   ....[72]....
        /*0c5c*/ 	.word	0x00018280


	//   ....[73]....
        /*0c60*/ 	.word	0x000182c0


	//   ....[74]....
        /*0c64*/ 	.word	0x000182e0


	//   ....[75]....
        /*0c68*/ 	.word	0x000183d0


	//   ....[76]....
        /*0c6c*/ 	.word	0x000183f0


	//   ....[77]....
        /*0c70*/ 	.word	0x00018490


	//   ....[78]....
        /*0c74*/ 	.word	0x000184a0


	//   ....[79]....
        /*0c78*/ 	.word	0x00018530


	//   ....[80]....
        /*0c7c*/ 	.word	0x00018550


	//   ....[81]....
        /*0c80*/ 	.word	0x000185f0


	//   ....[82]....
        /*0c84*/ 	.word	0x00018610


	//   ....[83]....
        /*0c88*/ 	.word	0x000186a0


	//   ....[84]....
        /*0c8c*/ 	.word	0x000186c0


	//   ....[85]....
        /*0c90*/ 	.word	0x00018750


	//   ....[86]....
        /*0c94*/ 	.word	0x00018760


	//   ....[87]....
        /*0c98*/ 	.word	0x00018e90


	//   ....[88]....
        /*0c9c*/ 	.word	0x00018ea0


	//   ....[89]....
        /*0ca0*/ 	.word	0x00018f50


	//   ....[90]....
        /*0ca4*/ 	.word	0x00018f60


	//   ....[91]....
        /*0ca8*/ 	.word	0x00019020


	//   ....[92]....
        /*0cac*/ 	.word	0x00019030


	//   ....[93]....
        /*0cb0*/ 	.word	0x000190f0


	//   ....[94]....
        /*0cb4*/ 	.word	0x00019100


	//   ....[95]....
        /*0cb8*/ 	.word	0x000191a0


	//   ....[96]....
        /*0cbc*/ 	.word	0x000191b0


	//   ....[97]....
        /*0cc0*/ 	.word	0x00019260


	//   ....[98]....
        /*0cc4*/ 	.word	0x00019270


	//   ....[99]....
        /*0cc8*/ 	.word	0x00019320


	//   ....[100]....
        /*0ccc*/ 	.word	0x00019330


	//   ....[101]....
        /*0cd0*/ 	.word	0x00019340


	//   ....[102]....
        /*0cd4*/ 	.word	0x000193b0


	//   ....[103]....
        /*0cd8*/ 	.word	0x0001bf40


	//   ....[104]....
        /*0cdc*/ 	.word	0x0001bf70


	//   ....[105]....
        /*0ce0*/ 	.word	0x0001bfd0


	//   ....[106]....
        /*0ce4*/ 	.word	0x0001c000


	//   ....[107]....
        /*0ce8*/ 	.word	0x0001c030


	//   ....[108]....
        /*0cec*/ 	.word	0x0001c060


	//   ....[109]....
        /*0cf0*/ 	.word	0x0001c090


	//   ....[110]....
        /*0cf4*/ 	.word	0x0001c0c0


	//   ....[111]....
        /*0cf8*/ 	.word	0x0001c280


	//   ....[112]....
        /*0cfc*/ 	.word	0x0001c2b0


	//   ....[113]....
        /*0d00*/ 	.word	0x0001c2e0


	//   ....[114]....
        /*0d04*/ 	.word	0x0001c310


	//   ....[115]....
        /*0d08*/ 	.word	0x0001c340


	//   ....[116]....
        /*0d0c*/ 	.word	0x0001c370


	//   ....[117]....
        /*0d10*/ 	.word	0x0001c430


	//   ....[118]....
        /*0d14*/ 	.word	0x0001c450


	//   ....[119]....
        /*0d18*/ 	.word	0x0001c460


	//   ....[120]....
        /*0d1c*/ 	.word	0x0001c4c0


	//   ....[121]....
        /*0d20*/ 	.word	0x0001cbf0


	//   ....[122]....
        /*0d24*/ 	.word	0x0001d020


	//   ....[123]....
        /*0d28*/ 	.word	0x0001d0c0


	//   ....[124]....
        /*0d2c*/ 	.word	0x0001d150


	//   ....[125]....
        /*0d30*/ 	.word	0x0001d1a0


	//   ....[126]....
        /*0d34*/ 	.word	0x0001d1f0


	//   ....[127]....
        /*0d38*/ 	.word	0x0001d2e0


	//   ....[128]....
        /*0d3c*/ 	.word	0x0001d370


	//   ....[129]....
        /*0d40*/ 	.word	0x0001d3c0


	//   ....[130]....
        /*0d44*/ 	.word	0x0001d410


	//   ....[131]....
        /*0d48*/ 	.word	0x0001d670


	//   ....[132]....
        /*0d4c*/ 	.word	0x0001d6c0


	//   ....[133]....
        /*0d50*/ 	.word	0x0001d750


	//   ....[134]....
        /*0d54*/ 	.word	0x0001d7e0


	//   ....[135]....
        /*0d58*/ 	.word	0x0001d870


	//   ....[136]....
        /*0d5c*/ 	.word	0x0001d900


	//   ....[137]....
        /*0d60*/ 	.word	0x0001d990


	//   ....[138]....
        /*0d64*/ 	.word	0x0001da20


	//   ....[139]....
        /*0d68*/ 	.word	0x0001daa0


	//   ....[140]....
        /*0d6c*/ 	.word	0x0001daf0


	//   ....[141]....
        /*0d70*/ 	.word	0x0001db90


	//   ....[142]....
        /*0d74*/ 	.word	0x0001dc20


	//   ....[143]....
        /*0d78*/ 	.word	0x0001dcb0


	//   ....[144]....
        /*0d7c*/ 	.word	0x0001dd00


	//   ....[145]....
        /*0d80*/ 	.word	0x0001dd90


	//   ....[146]....
        /*0d84*/ 	.word	0x0001de20


	//   ....[147]....
        /*0d88*/ 	.word	0x0001deb0


	//   ....[148]....
        /*0d8c*/ 	.word	0x0001df40


	//   ....[149]....
        /*0d90*/ 	.word	0x0001dfd0


	//   ....[150]....
        /*0d94*/ 	.word	0x0001e060


	//   ....[151]....
        /*0d98*/ 	.word	0x0001e120


	//   ....[152]....
        /*0d9c*/ 	.word	0x0001e400


	//   ....[153]....
        /*0da0*/ 	.word	0x0001e580


	//   ....[154]....
        /*0da4*/ 	.word	0x0001e5e0


	//   ....[155]....
        /*0da8*/ 	.word	0x0001e650


	//   ....[156]....
        /*0dac*/ 	.word	0x0001e6c0


	//   ....[157]....
        /*0db0*/ 	.word	0x0001e770


	//   ....[158]....
        /*0db4*/ 	.word	0x0001e860


	//   ....[159]....
        /*0db8*/ 	.word	0x0001e990


	//   ....[160]....
        /*0dbc*/ 	.word	0x0001ea30


	//   ....[161]....
        /*0dc0*/ 	.word	0x0001eb00


	//   ....[162]....
        /*0dc4*/ 	.word	0x0001eba0


	//   ....[163]....
        /*0dc8*/ 	.word	0x0001ec70


	//   ....[164]....
        /*0dcc*/ 	.word	0x0001ed10


	//   ....[165]....
        /*0dd0*/ 	.word	0x0001ede0


	//   ....[166]....
        /*0dd4*/ 	.word	0x0001ee80


	//   ....[167]....
        /*0dd8*/ 	.word	0x0001ef30


	//   ....[168]....
        /*0ddc*/ 	.word	0x0001f010


	//   ....[169]....
        /*0de0*/ 	.word	0x0001f270


	//   ....[170]....
        /*0de4*/ 	.word	0x0001f320


	//   ....[171]....
        /*0de8*/ 	.word	0x0001f420


	//   ....[172]....
        /*0dec*/ 	.word	0x0001f510


	//   ....[173]....
        /*0df0*/ 	.word	0x0001f5a0


	//   ....[174]....
        /*0df4*/ 	.word	0x0001f690


	//   ....[175]....
        /*0df8*/ 	.word	0x0001f720


	//   ....[176]....
        /*0dfc*/ 	.word	0x0001f810


	//   ....[177]....
        /*0e00*/ 	.word	0x0001f8a0


	//   ....[178]....
        /*0e04*/ 	.word	0x0001f990


	//   ....[179]....
        /*0e08*/ 	.word	0x0001fa20


	//   ....[180]....
        /*0e0c*/ 	.word	0x0001fb00


	//   ....[181]....
        /*0e10*/ 	.word	0x0001fc30


	//   ....[182]....
        /*0e14*/ 	.word	0x0001fc80


	//   ....[183]....
        /*0e18*/ 	.word	0x0001fce0


	//   ....[184]....
        /*0e1c*/ 	.word	0x0001fd80


	//   ....[185]....
        /*0e20*/ 	.word	0x00020120


	//   ....[186]....
        /*0e24*/ 	.word	0x000201c0


	//   ....[187]....
        /*0e28*/ 	.word	0x00020360


	//   ....[188]....
        /*0e2c*/ 	.word	0x000203e0


	//   ....[189]....
        /*0e30*/ 	.word	0x00020460


	//   ....[190]....
        /*0e34*/ 	.word	0x000204e0


	//   ....[191]....
        /*0e38*/ 	.word	0x00020560


	//   ....[192]....
        /*0e3c*/ 	.word	0x000205f0


	//   ....[193]....
        /*0e40*/ 	.word	0x00020690


	//   ....[194]....
        /*0e44*/ 	.word	0x00020740


	//   ....[195]....
        /*0e48*/ 	.word	0x000207c0


	//   ....[196]....
        /*0e4c*/ 	.word	0x00020840


	//   ....[197]....
        /*0e50*/ 	.word	0x000208c0


	//   ....[198]....
        /*0e54*/ 	.word	0x00020950


	//   ....[199]....
        /*0e58*/ 	.word	0x000209d0


	//   ....[200]....
        /*0e5c*/ 	.word	0x00020a70


	//   ....[201]....
        /*0e60*/ 	.word	0x00020ac0


	//   ....[202]....
        /*0e64*/ 	.word	0x00020b50


	//   ....[203]....
        /*0e68*/ 	.word	0x00020c80


	//----- nvinfo : EIATTR_REG_RECONFIG
	.align		4
.L_1271:
        /*0e6c*/ 	.byte	0x01, 0x54
	.zero		2


	//----- nvinfo : EIATTR_SYSCALL_OFFSETS
	.align		4
        /*0e70*/ 	.byte	0x04, 0x46
        /*0e72*/ 	.short	(.L_1273 - .L_1272)


	//   ....[0]....
.L_1272:
        /*0e74*/ 	.word	0x00001e50


	//   ....[1]....
        /*0e78*/ 	.word	0x00001fa0


	//   ....[2]....
        /*0e7c*/ 	.word	0x000068a0


	//   ....[3]....
        /*0e80*/ 	.word	0x00006c10


	//   ....[4]....
        /*0e84*/ 	.word	0x000173b0


	//   ....[5]....
        /*0e88*/ 	.word	0x00017500


	//   ....[6]....
        /*0e8c*/ 	.word	0x00017600


	//   ....[7]....
        /*0e90*/ 	.word	0x00017e60


	//   ....[8]....
        /*0e94*/ 	.word	0x00018a70


	//----- nvinfo : EIATTR_MBARRIER_INSTR_OFFSETS
	.align		4
.L_1273:
        /*0e98*/ 	.byte	0x04, 0x39
        /*0e9a*/ 	.short	(.L_1275 - .L_1274)


	//   ....[0]....
.L_1274:
        /*0e9c*/ 	.word	0x000002e0
        /*0ea0*/ 	.word	0x000000ff
        /*0ea4*/ 	.word	0x00032400
        /*0ea8*/ 	.short	0x0100
        /*0eaa*/ 	.byte	0x08
	.zero		1


	//   ....[1]....
        /*0eac*/ 	.word	0x000002f0
        /*0eb0*/ 	.word	0x000000ff
        /*0eb4*/ 	.word	0x00032410
        /*0eb8*/ 	.short	0x0100
        /*0eba*/ 	.byte	0x08
	.zero		1


	//   ....[2]....
        /*0ebc*/ 	.word	0x00000300
        /*0ec0*/ 	.word	0x000000ff
        /*0ec4*/ 	.word	0x00032420
        /*0ec8*/ 	.short	0x0100
        /*0eca*/ 	.byte	0x08
	.zero		1


	//   ....[3]....
        /*0ecc*/ 	.word	0x000003f0
        /*0ed0*/ 	.word	0x000000ff
        /*0ed4*/ 	.word	0x00032430
        /*0ed8*/ 	.short	0x0100
        /*0eda*/ 	.byte	0x08
	.zero		1


	//   ....[4]....
        /*0edc*/ 	.word	0x00000400
        /*0ee0*/ 	.word	0x000000ff
        /*0ee4*/ 	.word	0x00032440
        /*0ee8*/ 	.short	0x0100
        /*0eea*/ 	.byte	0x08
	.zero		1


	//   ....[5]....
        /*0eec*/ 	.word	0x00000410
        /*0ef0*/ 	.word	0x000000ff
        /*0ef4*/ 	.word	0x00032438
        /*0ef8*/ 	.short	0x0100
        /*0efa*/ 	.byte	0x08
	.zero		1


	//   ....[6]....
        /*0efc*/ 	.word	0x00000420
        /*0f00*/ 	.word	0x000000ff
        /*0f04*/ 	.word	0x00032448
        /*0f08*/ 	.short	0x0100
        /*0f0a*/ 	.byte	0x08
	.zero		1


	//   ....[7]....
        /*0f0c*/ 	.word	0x00000550
        /*0f10*/ 	.word	0x000000ff
        /*0f14*/ 	.word	0x00032450
        /*0f18*/ 	.short	0x0100
        /*0f1a*/ 	.byte	0x08
	.zero		1


	//   ....[8]....
        /*0f1c*/ 	.word	0x00000560
        /*0f20*/ 	.word	0x000000ff
        /*0f24*/ 	.word	0x00032460
        /*0f28*/ 	.short	0x0100
        /*0f2a*/ 	.byte	0x08
	.zero		1


	//   ....[9]....
        /*0f2c*/ 	.word	0x00000570
        /*0f30*/ 	.word	0x000000ff
        /*0f34*/ 	.word	0x00032458
        /*0f38*/ 	.short	0x0100
        /*0f3a*/ 	.byte	0x08
	.zero		1


	//   ....[10]....
        /*0f3c*/ 	.word	0x00000580
        /*0f40*/ 	.word	0x000000ff
        /*0f44*/ 	.word	0x00032468
        /*0f48*/ 	.short	0x0100
        /*0f4a*/ 	.byte	0x08
	.zero		1


	//   ....[11]....
        /*0f4c*/ 	.word	0x00000670
        /*0f50*/ 	.word	0x000000ff
        /*0f54*/ 	.word	0x00032470
        /*0f58*/ 	.short	0x0100
        /*0f5a*/ 	.byte	0x06
	.zero		1


	//   ....[12]....
        /*0f5c*/ 	.word	0x00000680
        /*0f60*/ 	.word	0x000000ff
        /*0f64*/ 	.word	0x00032480
        /*0f68*/ 	.short	0x0100
        /*0f6a*/ 	.byte	0x06
	.zero		1


	//   ....[13]....
        /*0f6c*/ 	.word	0x00000690
        /*0f70*/ 	.word	0x000000ff
        /*0f74*/ 	.word	0x00032478
        /*0f78*/ 	.short	0x0100
        /*0f7a*/ 	.byte	0x06
	.zero		1


	//   ....[14]....
        /*0f7c*/ 	.word	0x000006a0
        /*0f80*/ 	.word	0x000000ff
        /*0f84*/ 	.word	0x00032488
        /*0f88*/ 	.short	0x0100
        /*0f8a*/ 	.byte	0x06
	.zero		1


	//   ....[15]....
        /*0f8c*/ 	.word	0x000007d0
        /*0f90*/ 	.word	0x000000ff
        /*0f94*/ 	.word	0x00032490
        /*0f98*/ 	.short	0x0100
        /*0f9a*/ 	.byte	0x08
	.zero		1


	//   ....[16]....
        /*0f9c*/ 	.word	0x000007e0
        /*0fa0*/ 	.word	0x000000ff
        /*0fa4*/ 	.word	0x000324a0
        /*0fa8*/ 	.short	0x0100
        /*0faa*/ 	.byte	0x08
	.zero		1


	//   ....[17]....
        /*0fac*/ 	.word	0x000007f0
        /*0fb0*/ 	.word	0x000000ff
        /*0fb4*/ 	.word	0x00032498
        /*0fb8*/ 	.short	0x0100
        /*0fba*/ 	.byte	0x08
	.zero		1


	//   ....[18]....
        /*0fbc*/ 	.word	0x00000800
        /*0fc0*/ 	.word	0x000000ff
        /*0fc4*/ 	.word	0x000324a8
        /*0fc8*/ 	.short	0x0100
        /*0fca*/ 	.byte	0x08
	.zero		1


	//   ....[19]....
        /*0fcc*/ 	.word	0x00000930
        /*0fd0*/ 	.word	0x000000ff
        /*0fd4*/ 	.word	0x000324b0
        /*0fd8*/ 	.short	0x0100
        /*0fda*/ 	.byte	0x08
	.zero		1


	//   ....[20]....
        /*0fdc*/ 	.word	0x00000940
        /*0fe0*/ 	.word	0x000000ff
        /*0fe4*/ 	.word	0x000324c0
        /*0fe8*/ 	.short	0x0100
        /*0fea*/ 	.byte	0x08
	.zero		1


	//   ....[21]....
        /*0fec*/ 	.word	0x00000950
        /*0ff0*/ 	.word	0x000000ff
        /*0ff4*/ 	.word	0x000324b8
        /*0ff8*/ 	.short	0x0100
        /*0ffa*/ 	.byte	0x08
	.zero		1


	//   ....[22]....
        /*0ffc*/ 	.word	0x00000960
        /*1000*/ 	.word	0x000000ff
        /*1004*/ 	.word	0x000324c8
        /*1008*/ 	.short	0x0100
        /*100a*/ 	.byte	0x08
	.zero		1


	//   ....[23]....
        /*100c*/ 	.word	0x00003260
        /*1010*/ 	.word	0x00000061
        /*1014*/ 	.word	0x00032490
        /*1018*/ 	.short	0x010a
        /*101a*/ 	.byte	0x3f
	.zero		1


	//   ....[24]....
        /*101c*/ 	.word	0x00004520
        /*1020*/ 	.word	0x00000061
        /*1024*/ 	.word	0x00032490
        /*1028*/ 	.short	0x010a
        /*102a*/ 	.byte	0x3f
	.zero		1


	//   ....[25]....
        /*102c*/ 	.word	0x000056a0
        /*1030*/ 	.word	0x00000061
        /*1034*/ 	.word	0x00032490
        /*1038*/ 	.short	0x010a
        /*103a*/ 	.byte	0x3f
	.zero		1


	//   ....[26]....
        /*103c*/ 	.word	0x000058b0
        /*1040*/ 	.word	0x00000024
        /*1044*/ 	.word	0x00000000
        /*1048*/ 	.short	0x0101
        /*104a*/ 	.byte	0x3f
	.zero		1


	//   ....[27]....
        /*104c*/ 	.word	0x000058f0
        /*1050*/ 	.word	0x00000061
        /*1054*/ 	.word	0x000324b0
        /*1058*/ 	.short	0x010a
        /*105a*/ 	.byte	0x3f
	.zero		1


	//   ....[28]....
        /*105c*/ 	.word	0x00005f50
        /*1060*/ 	.word	0x00000061
        /*1064*/ 	.word	0x00000000
        /*1068*/ 	.short	0x0101
        /*106a*/ 	.byte	0x3f
	.zero		1


	//   ....[29]....
        /*106c*/ 	.word	0x00006930
        /*1070*/ 	.word	0x00000012
        /*1074*/ 	.word	0x00032400
        /*1078*/ 	.short	0x010a
        /*107a*/ 	.byte	0x3f
	.zero		1


	//   ....[30]....
        /*107c*/ 	.word	0x00006980
        /*1080*/ 	.word	0x00000012
        /*1084*/ 	.word	0x00032400
        /*1088*/ 	.short	0x010a
        /*108a*/ 	.byte	0x3f
	.zero		1


	//   ....[31]....
        /*108c*/ 	.word	0x00006f90
        /*1090*/ 	.word	0x00000012
        /*1094*/ 	.word	0x00032400
        /*1098*/ 	.short	0x010a
        /*109a*/ 	.byte	0x3f
	.zero		1


	//   ....[32]....
        /*109c*/ 	.word	0x00007ef0
        /*10a0*/ 	.word	0x00000012
        /*10a4*/ 	.word	0x00032400
        /*10a8*/ 	.short	0x010a
        /*10aa*/ 	.byte	0x3f
	.zero		1


	//   ....[33]....
        /*10ac*/ 	.word	0x00008d50
        /*10b0*/ 	.word	0x00000000
        /*10b4*/ 	.word	0x00032430
        /*10b8*/ 	.short	0x010a
        /*10ba*/ 	.byte	0x3f
	.zero		1


	//   ....[34]....
        /*10bc*/ 	.word	0x00008df0
        /*10c0*/ 	.word	0x00000000
        /*10c4*/ 	.word	0x00032430
        /*10c8*/ 	.short	0x010a
        /*10ca*/ 	.byte	0x3f
	.zero		1


	//   ....[35]....
        /*10cc*/ 	.word	0x000090e0
        /*10d0*/ 	.word	0x00000012
        /*10d4*/ 	.word	0x00032410
        /*10d8*/ 	.short	0x010a
        /*10da*/ 	.byte	0x3f
	.zero		1


	//   ....[36]....
        /*10dc*/ 	.word	0x00009130
        /*10e0*/ 	.word	0x00000000
        /*10e4*/ 	.word	0x00032450
        /*10e8*/ 	.short	0x010a
        /*10ea*/ 	.byte	0x3f
	.zero		1


	//   ....[37]....
        /*10ec*/ 	.word	0x000091b0
        /*10f0*/ 	.word	0x00000000
        /*10f4*/ 	.word	0x00032450
        /*10f8*/ 	.short	0x010a
        /*10fa*/ 	.byte	0x3f
	.zero		1


	//   ....[38]....
        /*10fc*/ 	.word	0x0000b0d0
        /*1100*/ 	.word	0x00000003
        /*1104*/ 	.word	0x00000000
        /*1108*/ 	.short	0x0101
        /*110a*/ 	.byte	0x3f
	.zero		1


	//   ....[39]....
        /*110c*/ 	.word	0x0000bb30
        /*1110*/ 	.word	0x00000000
        /*1114*/ 	.word	0x00000000
        /*1118*/ 	.short	0x0101
        /*111a*/ 	.byte	0x3f
	.zero		1


	//   ....[40]....
        /*111c*/ 	.word	0x0000bc50
        /*1120*/ 	.word	0x00000003
        /*1124*/ 	.word	0x00032430
        /*1128*/ 	.short	0x010a
        /*112a*/ 	.byte	0x3f
	.zero		1


	//   ....[41]....
        /*112c*/ 	.word	0x0000bcb0
        /*1130*/ 	.word	0x00000003
        /*1134*/ 	.word	0x00032430
        /*1138*/ 	.short	0x010a
        /*113a*/ 	.byte	0x3f
	.zero		1


	//   ....[42]....
        /*113c*/ 	.word	0x0000bf20
        /*1140*/ 	.word	0x00000003
        /*1144*/ 	.word	0x00032450
        /*1148*/ 	.short	0x010a
        /*114a*/ 	.byte	0x3f
	.zero		1


	//   ....[43]....
        /*114c*/ 	.word	0x0000bf70
        /*1150*/ 	.word	0x00000003
        /*1154*/ 	.word	0x00032450
        /*1158*/ 	.short	0x010a
        /*115a*/ 	.byte	0x3f
	.zero		1


	//   ....[44]....
        /*115c*/ 	.word	0x0000db40
        /*1160*/ 	.word	0x0000009d
        /*1164*/ 	.word	0x00000000
        /*1168*/ 	.short	0x0101
        /*116a*/ 	.byte	0x3f
	.zero		1


	//   ....[45]....
        /*116c*/ 	.word	0x0000e9c0
        /*1170*/ 	.word	0x00000003
        /*1174*/ 	.word	0x00000000
        /*1178*/ 	.short	0x0101
        /*117a*/ 	.byte	0x3f
	.zero		1


	//   ....[46]....
        /*117c*/ 	.word	0x00010ee0
        /*1180*/ 	.word	0x00000003
        /*1184*/ 	.word	0x00000000
        /*1188*/ 	.short	0x0101
        /*118a*/ 	.byte	0x3f
	.zero		1


	//   ....[47]....
        /*118c*/ 	.word	0x000118d0
        /*1190*/ 	.word	0x0000000a
        /*1194*/ 	.word	0x00000000
        /*1198*/ 	.short	0x0101
        /*119a*/ 	.byte	0x3f
	.zero		1


	//   ....[48]....
        /*119c*/ 	.word	0x00015cc0
        /*11a0*/ 	.word	0x00000012
        /*11a4*/ 	.word	0x00032420
        /*11a8*/ 	.short	0x010a
        /*11aa*/ 	.byte	0x3f
	.zero		1


	//   ....[49]....
        /*11ac*/ 	.word	0x00015d90
        /*11b0*/ 	.word	0x00000003
        /*11b4*/ 	.word	0x000324a0
        /*11b8*/ 	.short	0x010a
        /*11ba*/ 	.byte	0x3f
	.zero		1


	//   ....[50]....
        /*11bc*/ 	.word	0x00015fd0
        /*11c0*/ 	.word	0x00000003
        /*11c4*/ 	.word	0x000324c0
        /*11c8*/ 	.short	0x010a
        /*11ca*/ 	.byte	0x3f
	.zero		1


	//   ....[51]....
        /*11cc*/ 	.word	0x00016670
        /*11d0*/ 	.word	0x00000004
        /*11d4*/ 	.word	0x000324a0
        /*11d8*/ 	.short	0x010a
        /*11da*/ 	.byte	0x3f
	.zero		1


	//   ....[52]....
        /*11dc*/ 	.word	0x000168a0
        /*11e0*/ 	.word	0x00000004
        /*11e4*/ 	.word	0x000324c0
        /*11e8*/ 	.short	0x010a
        /*11ea*/ 	.byte	0x3f
	.zero		1


	//   ....[53]....
        /*11ec*/ 	.word	0x00017a00
        /*11f0*/ 	.word	0x00000000
        /*11f4*/ 	.word	0x00032440
        /*11f8*/ 	.short	0x010a
        /*11fa*/ 	.byte	0x3f
	.zero		1


	//   ....[54]....
        /*11fc*/ 	.word	0x00018820
        /*1200*/ 	.word	0x00000012
        /*1204*/ 	.word	0x00032400
        /*1208*/ 	.short	0x0107
        /*120a*/ 	.byte	0x3f
	.zero		1


	//   ....[55]....
        /*120c*/ 	.word	0x000188c0
        /*1210*/ 	.word	0x00000012
        /*1214*/ 	.word	0x00032400
        /*1218*/ 	.short	0x0101
        /*121a*/ 	.byte	0x3f
	.zero		1


	//   ....[56]....
        /*121c*/ 	.word	0x000194f0
        /*1220*/ 	.word	0x00000012
        /*1224*/ 	.word	0x00032410
        /*1228*/ 	.short	0x0107
        /*122a*/ 	.byte	0x3f
	.zero		1


	//   ....[57]....
        /*122c*/ 	.word	0x000195f0
        /*1230*/ 	.word	0x00000012
        /*1234*/ 	.word	0x00032410
        /*1238*/ 	.short	0x0101
        /*123a*/ 	.byte	0x3f
	.zero		1


	//   ....[58]....
        /*123c*/ 	.word	0x00019610
        /*1240*/ 	.word	0x00000012
        /*1244*/ 	.word	0x00032420
        /*1248*/ 	.short	0x010a
        /*124a*/ 	.byte	0x3f
	.zero		1


	//   ....[59]....
        /*124c*/ 	.word	0x000196f0
        /*1250*/ 	.word	0x00000002
        /*1254*/ 	.word	0x00032460
        /*1258*/ 	.short	0x010a
        /*125a*/ 	.byte	0x3f
	.zero		1


	//   ....[60]....
        /*125c*/ 	.word	0x00019fa0
        /*1260*/ 	.word	0x00000002
        /*1264*/ 	.word	0x00032440
        /*1268*/ 	.short	0x010a
        /*126a*/ 	.byte	0x3f
	.zero		1


	//   ....[61]....
        /*126c*/ 	.word	0x0001a1f0
        /*1270*/ 	.word	0x00000002
        /*1274*/ 	.word	0x00032460
        /*1278*/ 	.short	0x010a
        /*127a*/ 	.byte	0x3f
	.zero		1


	//   ....[62]....
        /*127c*/ 	.word	0x0001a9e0
        /*1280*/ 	.word	0x00000003
        /*1284*/ 	.word	0x00032440
        /*1288*/ 	.short	0x010a
        /*128a*/ 	.byte	0x3f
	.zero		1


	//   ....[63]....
        /*128c*/ 	.word	0x0001ac30
        /*1290*/ 	.word	0x00000003
        /*1294*/ 	.word	0x00032460
        /*1298*/ 	.short	0x010a
        /*129a*/ 	.byte	0x3f
	.zero		1


	//   ....[64]....
        /*129c*/ 	.word	0x0001b3b0
        /*12a0*/ 	.word	0x00000003
        /*12a4*/ 	.word	0x00032440
        /*12a8*/ 	.short	0x010a
        /*12aa*/ 	.byte	0x3f
	.zero		1


	//   ....[65]....
        /*12ac*/ 	.word	0x0001b600
        /*12b0*/ 	.word	0x00000003
        /*12b4*/ 	.word	0x00032460
        /*12b8*/ 	.short	0x010a
        /*12ba*/ 	.byte	0x3f
	.zero		1


	//   ....[66]....
        /*12bc*/ 	.word	0x0001cb70
        /*12c0*/ 	.word	0x00000000
        /*12c4*/ 	.word	0x00032420
        /*12c8*/ 	.short	0x010a
        /*12ca*/ 	.byte	0x3f
	.zero		1


	//   ....[67]....
        /*12cc*/ 	.word	0x0001cd70
        /*12d0*/ 	.word	0x00000006
        /*12d4*/ 	.word	0x00000000
        /*12d8*/ 	.short	0x010a
        /*12da*/ 	.byte	0x3f
	.zero		1


	//   ....[68]....
        /*12dc*/ 	.word	0x0001cda0
        /*12e0*/ 	.word	0x00000007
        /*12e4*/ 	.word	0x00000000
        /*12e8*/ 	.short	0x010a
        /*12ea*/ 	.byte	0x3f
	.zero		1


	//   ....[69]....
        /*12ec*/ 	.word	0x0001ce00
        /*12f0*/ 	.word	0x00000004
        /*12f4*/ 	.word	0x00000000
        /*12f8*/ 	.short	0x010a
        /*12fa*/ 	.byte	0x3f
	.zero		1


	//   ....[70]....
        /*12fc*/ 	.word	0x0001ce30
        /*1300*/ 	.word	0x00000003
        /*1304*/ 	.word	0x00000000
        /*1308*/ 	.short	0x010a
        /*130a*/ 	.byte	0x3f
	.zero		1


	//   ....[71]....
        /*130c*/ 	.word	0x0001ce90
        /*1310*/ 	.word	0x00000061
        /*1314*/ 	.word	0x00032490
        /*1318*/ 	.short	0x010a
        /*131a*/ 	.byte	0x3f
	.zero		1


	//   ....[72]....
        /*131c*/ 	.word	0x0001cee0
        /*1320*/ 	.word	0x00000061
        /*1324*/ 	.word	0x00032490
        /*1328*/ 	.short	0x010a
        /*132a*/ 	.byte	0x3f
	.zero		1


	//   ....[73]....
        /*132c*/ 	.word	0x0001cf30
        /*1330*/ 	.word	0x00000061
        /*1334*/ 	.word	0x00032490
        /*1338*/ 	.short	0x010a
        /*133a*/ 	.byte	0x3f
	.zero		1


	//   ....[74]....
        /*133c*/ 	.word	0x0001cf80
        /*1340*/ 	.word	0x00000061
        /*1344*/ 	.word	0x000324b0
        /*1348*/ 	.short	0x010a
        /*134a*/ 	.byte	0x3f
	.zero		1


	//   ....[75]....
        /*134c*/ 	.word	0x0001d230
        /*1350*/ 	.word	0x00000012
        /*1354*/ 	.word	0x00032400
        /*1358*/ 	.short	0x010a
        /*135a*/ 	.byte	0x3f
	.zero		1


	//   ....[76]....
        /*135c*/ 	.word	0x0001d440
        /*1360*/ 	.word	0x00000012
        /*1364*/ 	.word	0x00032400
        /*1368*/ 	.short	0x010a
        /*136a*/ 	.byte	0x3f
	.zero		1


	//   ....[77]....
        /*136c*/ 	.word	0x0001d490
        /*1370*/ 	.word	0x00000000
        /*1374*/ 	.word	0x00032430
        /*1378*/ 	.short	0x010a
        /*137a*/ 	.byte	0x3f
	.zero		1


	//   ....[78]....
        /*137c*/ 	.word	0x0001d4e0
        /*1380*/ 	.word	0x00000012
        /*1384*/ 	.word	0x00032410
        /*1388*/ 	.short	0x010a
        /*138a*/ 	.byte	0x3f
	.zero		1


	//   ....[79]....
        /*138c*/ 	.word	0x0001d530
        /*1390*/ 	.word	0x00000000
        /*1394*/ 	.word	0x00032450
        /*1398*/ 	.short	0x010a
        /*139a*/ 	.byte	0x3f
	.zero		1


	//   ....[80]....
        /*139c*/ 	.word	0x0001d580
        /*13a0*/ 	.word	0x00000003
        /*13a4*/ 	.word	0x00032430
        /*13a8*/ 	.short	0x010a
        /*13aa*/ 	.byte	0x3f
	.zero		1


	//   ....[81]....
        /*13ac*/ 	.word	0x0001d5d0
        /*13b0*/ 	.word	0x00000003
        /*13b4*/ 	.word	0x00032450
        /*13b8*/ 	.short	0x010a
        /*13ba*/ 	.byte	0x3f
	.zero		1


	//   ....[82]....
        /*13bc*/ 	.word	0x0001e1e0
        /*13c0*/ 	.word	0x00000012
        /*13c4*/ 	.word	0x00032420
        /*13c8*/ 	.short	0x010a
        /*13ca*/ 	.byte	0x3f
	.zero		1


	//   ....[83]....
        /*13cc*/ 	.word	0x0001e230
        /*13d0*/ 	.word	0x00000003
        /*13d4*/ 	.word	0x000324a0
        /*13d8*/ 	.short	0x010a
        /*13da*/ 	.byte	0x3f
	.zero		1


	//   ....[84]....
        /*13dc*/ 	.word	0x0001e280
        /*13e0*/ 	.word	0x00000003
        /*13e4*/ 	.word	0x000324c0
        /*13e8*/ 	.short	0x010a
        /*13ea*/ 	.byte	0x3f
	.zero		1


	//   ....[85]....
        /*13ec*/ 	.word	0x0001e2d0
        /*13f0*/ 	.word	0x00000004
        /*13f4*/ 	.word	0x000324a0
        /*13f8*/ 	.short	0x010a
        /*13fa*/ 	.byte	0x3f
	.zero		1


	//   ....[86]....
        /*13fc*/ 	.word	0x0001e320
        /*1400*/ 	.word	0x00000004
        /*1404*/ 	.word	0x000324c0
        /*1408*/ 	.short	0x010a
        /*140a*/ 	.byte	0x3f
	.zero		1


	//   ....[87]....
        /*140c*/ 	.word	0x0001e4c0
        /*1410*/ 	.word	0x00000000
        /*1414*/ 	.word	0x00032440
        /*1418*/ 	.short	0x010a
        /*141a*/ 	.byte	0x3f
	.zero		1


	//   ....[88]....
        /*141c*/ 	.word	0x0001fe30
        /*1420*/ 	.word	0x00000012
        /*1424*/ 	.word	0x00032420
        /*1428*/ 	.short	0x010a
        /*142a*/ 	.byte	0x3f
	.zero		1


	//   ....[89]....
        /*142c*/ 	.word	0x0001fe80
        /*1430*/ 	.word	0x00000002
        /*1434*/ 	.word	0x00032460
        /*1438*/ 	.short	0x010a
        /*143a*/ 	.byte	0x3f
	.zero		1


	//   ....[90]....
        /*143c*/ 	.word	0x0001fed0
        /*1440*/ 	.word	0x00000002
        /*1444*/ 	.word	0x00032440
        /*1448*/ 	.short	0x010a
        /*144a*/ 	.byte	0x3f
	.zero		1


	//   ....[91]....
        /*144c*/ 	.word	0x0001ff20
        /*1450*/ 	.word	0x00000002
        /*1454*/ 	.word	0x00032460
        /*1458*/ 	.short	0x010a
        /*145a*/ 	.byte	0x3f
	.zero		1


	//   ....[92]....
        /*145c*/ 	.word	0x0001ff70
        /*1460*/ 	.word	0x00000003
        /*1464*/ 	.word	0x00032440
        /*1468*/ 	.short	0x010a
        /*146a*/ 	.byte	0x3f
	.zero		1


	//   ....[93]....
        /*146c*/ 	.word	0x0001ffc0
        /*1470*/ 	.word	0x00000003
        /*1474*/ 	.word	0x00032460
        /*1478*/ 	.short	0x010a
        /*147a*/ 	.byte	0x3f
	.zero		1


	//   ....[94]....
        /*147c*/ 	.word	0x00020010
        /*1480*/ 	.word	0x00000003
        /*1484*/ 	.word	0x00032440
        /*1488*/ 	.short	0x010a
        /*148a*/ 	.byte	0x3f
	.zero		1


	//   ....[95]....
        /*148c*/ 	.word	0x00020060
        /*1490*/ 	.word	0x00000003
        /*1494*/ 	.word	0x00032460
        /*1498*/ 	.short	0x010a
        /*149a*/ 	.byte	0x3f
	.zero		1


	//   ....[96]....
        /*149c*/ 	.word	0x00020ba0
        /*14a0*/ 	.word	0x00000000
        /*14a4*/ 	.word	0x00032420
        /*14a8*/ 	.short	0x010a
        /*14aa*/ 	.byte	0x3f
	.zero		1


	//   ....[97]....
        /*14ac*/ 	.word	0x00020d40
        /*14b0*/ 	.word	0x00000006
        /*14b4*/ 	.word	0x00000000
        /*14b8*/ 	.short	0x010a
        /*14ba*/ 	.byte	0x3f
	.zero		1


	//   ....[98]....
        /*14bc*/ 	.word	0x00020d90
        /*14c0*/ 	.word	0x00000007
        /*14c4*/ 	.word	0x00000000
        /*14c8*/ 	.short	0x010a
        /*14ca*/ 	.byte	0x3f
	.zero		1


	//   ....[99]....
        /*14cc*/ 	.word	0x00020de0
        /*14d0*/ 	.word	0x00000004
        /*14d4*/ 	.word	0x00000000
        /*14d8*/ 	.short	0x010a
        /*14da*/ 	.byte	0x3f
	.zero		1


	//----- nvinfo : EIATTR_NUM_MBARRIERS
	.align		4
.L_1275:
        /*14dc*/ 	.byte	0x03, 0x38
        /*14de*/ 	.short	0x0017


	//----- nvinfo : EIATTR_EXIT_INSTR_OFFSETS
	.align		4
        /*14e0*/ 	.byte	0x04, 0x1c
        /*14e2*/ 	.short	(.L_1277 - .L_1276)


	//   ....[0]....
.L_1276:
        /*14e4*/ 	.word	0x0001ce80


	//----- nvinfo : EIATTR_MAX_THREADS
	.align		4
.L_1277:
        /*14e8*/ 	.byte	0x04, 0x05
        /*14ea*/ 	.short	(.L_1279 - .L_1278)
.L_1278:
        /*14ec*/ 	.word	0x00000180
        /*14f0*/ 	.word	0x00000001
        /*14f4*/ 	.word	0x00000001


	//----- nvinfo : EIATTR_CRS_STACK_SIZE
	.align		4
.L_1279:
        /*14f8*/ 	.byte	0x04, 0x1e
        /*14fa*/ 	.short	(.L_1281 - .L_1280)
.L_1280:
        /*14fc*/ 	.word	0x00000000


	//----- nvinfo : EIATTR_CBANK_PARAM_SIZE
	.align		4
.L_1281:
        /*1500*/ 	.byte	0x03, 0x19
        /*1502*/ 	.short	0x0bf0


	//----- nvinfo : EIATTR_PARAM_CBANK
	.align		4
        /*1504*/ 	.byte	0x04, 0x0a
        /*1506*/ 	.short	(.L_1283 - .L_1282)
	.align		4
.L_1282:
        /*1508*/ 	.word	index@(.nv.constant0._ZN7cutlass13device_kernelIN5flash11enable_sm90INS1_16FlashAttnFwdSm90INS1_25CollectiveMainloopFwdSm90ILi2EN4cute5tupleIJNS5_1CILi1EEES8_S8_EEENS6_IJNS7_ILi128EEENS7_ILi96EEENS7_ILi64EEEEEELi256ENS_10bfloat16_tEfNS_4arch4Sm90ELb0ELb0ELb1ELb1ELb0ELb1ELb1ELb1ELb0ELb1ELb1ELb0EEENS1_21CollectiveEpilogueFwdINS6_IJSA_NS7_ILi256EEESB_EEES9_SE_SG_Li256ELb1ELb1ELb1ELb0EEENS1_36VarlenDynamicPersistentTileSchedulerILi128ELi96ELi256ELi128ELb1ELb1ELb1ELb0ELb1ELb1EEEEEEEEEvNT_6ParamsE)
        /*150c*/ 	.short	0x0210
        /*150e*/ 	.short	0x0bf0


	//----- nvinfo : EIATTR_SW_WAR
	.align		4
.L_1283:
        /*1510*/ 	.byte	0x04, 0x36
        /*1512*/ 	.short	(.L_1285 - .L_1284)
.L_1284:
        /*1514*/ 	.word	0x00000008
.L_1285:


//--------------------- .nv.info._ZN7cutlass13device_kernelIN5flash11enable_sm90INS1_16FlashAttnFwdSm90INS1_25CollectiveMainloopFwdSm90ILi2EN4cute5tupleIJNS5_1CILi1EEES8_S8_EEENS6_IJNS7_ILi128EEENS7_ILi96EEENS7_ILi64EEEEEELi256ENS_10bfloat16_tEfNS_4arch4Sm90ELb0ELb1ELb1ELb0ELb0ELb0ELb0ELb1ELb0ELb1ELb1ELb0EEENS1_21CollectiveEpilogueFwdINS6_IJSA_NS7_ILi256EEESB_EEES9_SE_SG_Li256ELb0ELb1ELb1ELb0EEENS1_19SingleTileSchedulerILb0ELb1ELb1ELi128EEEEEEEEEvNT_6ParamsE --------------------------
	.section	.nv.info._ZN7cutlass13device_kernelIN5flash11enable_sm90INS1_16FlashAttnFwdSm90INS1_25CollectiveMainloopFwdSm90ILi2EN4cute5tupleIJNS5_1CILi1EEES8_S8_EEENS6_IJNS7_ILi128EEENS7_ILi96EEENS7_ILi64EEEEEELi256ENS_10bfloat16_tEfNS_4arch4Sm90ELb0ELb1ELb1ELb0ELb0ELb0ELb0ELb1ELb0ELb1ELb1ELb0EEENS1_21CollectiveEpilogueFwdINS6_IJSA_NS7_ILi256EEESB_EEES9_SE_SG_Li256ELb0ELb1ELb1ELb0EEENS1_19SingleTileSchedulerILb0ELb1ELb1ELi128EEEEEEEEEvNT_6ParamsE,"",@"SHT_CUDA_INFO"
	.sectionflags	@""
	.align	4


	//----- nvinfo : EIATTR_CUDA_API_VERSION
	.align		4
        /*0000*/ 	.byte	0x04, 0x37
        /*0002*/ 	.short	(.L_1287 - .L_1286)
.L_1286:
        /*0004*/ 	.word	0x00000082


	//----- nvinfo : EIATTR_KPARAM_INFO
	.align		4
.L_1287:
        /*0008*/ 	.byte	0x04, 0x17
        /*000a*/ 	.short	(.L_1289 - .L_1288)
.L_1288:
        /*000c*/ 	.word	0x00000000
        /*0010*/ 	.short	0x0000
        /*0012*/ 	.short	0x0070
        /*0014*/ 	.byte	0x00, 0xf0, 0x01, 0x28


	//----- nvinfo : EIATTR_SPARSE_MMA_MASK
	.align		4
.L_1289:
        /*0018*/ 	.byte	0x03, 0x50
        /*001a*/ 	.short	0x0000


	//----- nvinfo : EIATTR_MAXREG_COUNT
	.align		4
        /*001c*/ 	.byte	0x03, 0x1b
        /*001e*/ 	.short	0x00a8


	//----- nvinfo : EIATTR_NUM_BARRIERS
	.align		4
        /*0020*/ 	.byte	0x02, 0x4c
        /*0022*/ 	.byte	0x10
	.zero		1


	//----- nvinfo : EIATTR_EXTERNS
	.align		4
        /*0024*/ 	.byte	0x04, 0x0f
        /*0026*/ 	.short	(.L_1291 - .L_1290)


	//   ....[0]....
	.align		4
.L_1290:
        /*0028*/ 	.word	index@(__assertfail)


	//----- nvinfo : EIATTR_ANNOTATIONS
	.align		4
.L_1291:
        /*002c*/ 	.byte	0x04, 0x55
        /*002e*/ 	.short	(.L_1293 - .L_1292)


	//   ....[0]....
.L_1292:
        /*0030*/ 	.word	0x00000001
        /*0034*/ 	.byte	0xc0, 0x15, 0x01, 0x00, 0x01, 0x00, 0x00, 0x00, 0xc0, 0x1a, 0x01, 0x00, 0x01, 0x00, 0x00, 0x00
        /*0044*/ 	.byte	0xb0, 0x1c, 0x01, 0x00, 0x01, 0x00, 0x00, 0x00, 0xa0, 0x1d, 0x01, 0x00, 0x01, 0x00, 0x00, 0x00
        /*0054*/ 	.byte	0x80, 0x29, 0x01, 0x00, 0x01, 0x00, 0x00, 0x00, 0x30, 0x2d, 0x01, 0x00


	//----- nvinfo : EIATTR_MERCURY_ISA_VERSION
	.align		4
.L_1293:
        /*0060*/ 	.byte	0x03, 0x5f
        /*0062*/ 	.short	0x0101


	//----- nvinfo : EIATTR_INT_WARP_WIDE_INSTR_OFFSETS
	.align		4
        /*0064*/ 	.byte	0x04, 0x31
        /*0066*/ 	.short	(.L_1295 - .L_1294)


	//   ....[0]....
.L_1294:
        /*0068*/ 	.word	0x00000130


	//   ....[1]....
        /*006c*/ 	.word	0x00000170


	//   ....[2]....
        /*0070*/ 	.word	0x000001e0


	//----- nvinfo : EIATTR_COOP_GROUP_MASK_REGIDS
	.align		4
.L_1295:
        /*0074*/ 	.byte	0x04, 0x29
        /*0076*/ 	.short	(.L_1297 - .L_1296)


	//   ....[0]....
.L_1296:
        /*0078*/ 	.word	0xffffffff


	//   ....[1]....
        /*007c*/ 	.word	0xffffffff


	//   ....[2]....
        /*0080*/ 	.word	0xffffffff


	//   ....[3]....
        /*0084*/ 	.word	0xffffffff


	//   ....[4]....
        /*0088*/ 	.word	0xffffffff


	//   ....[5]....
        /*008c*/ 	.word	0xffffffff


	//   ....[6]....
        /*0090*/ 	.word	0xffffffff


	//   ....[7]....
        /*0094*/ 	.word	0xffffffff


	//   ....[8]....
        /*0098*/ 	.word	0xffffffff


	//   ....[9]....
        /*009c*/ 	.word	0xffffffff


	//   ....[10]....
        /*00a0*/ 	.word	0xffffffff


	//   ....[11]....
        /*00a4*/ 	.word	0xffffffff


	//   ....[12]....
        /*00a8*/ 	.word	0xffffffff


	//   ....[13]....
        /*00ac*/ 	.word	0xffffffff


	//   ....[14]....
        /*00b0*/ 	.word	0xffffffff


	//   ....[15]....
        /*00b4*/ 	.word	0xffffffff


	//   ....[16]....
        /*00b8*/ 	.word	0xffffffff


	//   ....[17]....
        /*00bc*/ 	.word	0xffffffff


	//   ....[18]....
        /*00c0*/ 	.word	0xffffffff


	//   ....[19]....
        /*00c4*/ 	.word	0xffffffff


	//   ....[20]....
        /*00c8*/ 	.word	0xffffffff


	//   ....[21]....
        /*00cc*/ 	.word	0xffffffff


	//   ....[22]....
        /*00d0*/ 	.word	0xffffffff


	//   ....[23]....
        /*00d4*/ 	.word	0xffffffff


	//   ....[24]....
        /*00d8*/ 	.word	0xffffffff


	//   ....[25]....
        /*00dc*/ 	.word	0xffffffff


	//   ....[26]....
        /*00e0*/ 	.word	0xffffffff


	//   ....[27]....
        /*00e4*/ 	.word	0xffffffff


	//   ....[28]....
        /*00e8*/ 	.word	0xffffffff


	//   ....[29]....
        /*00ec*/ 	.word	0xffffffff


	//   ....[30]....
        /*00f0*/ 	.word	0xffffffff


	//   ....[31]....
        /*00f4*/ 	.word	0xffffffff


	//   ....[32]....
        /*00f8*/ 	.word	0xffffffff


	//   ....[33]....
        /*00fc*/ 	.word	0xffffffff


	//   ....[34]....
        /*0100*/ 	.word	0xffffffff


	//   ....[35]....
        /*0104*/ 	.word	0xffffffff


	//   ....[36]....
        /*0108*/ 	.word	0xffffffff


	//   ....[37]....
        /*010c*/ 	.word	0xffffffff


	//   ....[38]....
        /*0110*/ 	.word	0xffffffff


	//   ....[39]....
        /*0114*/ 	.word	0xffffffff


	//   ....[40]....
        /*0118*/ 	.word	0xffffffff


	//   ....[41]....
        /*011c*/ 	.word	0xffffffff


	//   ....[42]....
        /*0120*/ 	.word	0xffffffff


	//   ....[43]....
        /*0124*/ 	.word	0xffffffff


	//   ....[44]....
        /*0128*/ 	.word	0xffffffff


	//   ....[45]....
        /*012c*/ 	.word	0xffffffff


	//   ....[46]....
        /*0130*/ 	.word	0xffffffff


	//   ....[47]....
        /*0134*/ 	.word	0xffffffff


	//   ....[48]....
        /*0138*/ 	.word	0xffffffff


	//   ....[49]....
        /*013c*/ 	.word	0xffffffff


	//   ....[50]....
        /*0140*/ 	.word	0xffffffff


	//   ....[51]....
        /*0144*/ 	.word	0xffffffff


	//   ....[52]....
        /*0148*/ 	.word	0xffffffff


	//   ....[53]....
        /*014c*/ 	.word	0xffffffff


	//   ....[54]....
        /*0150*/ 	.word	0xffffffff


	//   ....[55]....
        /*0154*/ 	.word	0xffffffff


	//   ....[56]....
        /*0158*/ 	.word	0xffffffff


	//   ....[57]....
        /*015c*/ 	.word	0xffffffff


	//   ....[58]....
        /*0160*/ 	.word	0xffffffff


	//   ....[59]....
        /*0164*/ 	.word	0xffffffff


	//   ....[60]....
        /*0168*/ 	.word	0xffffffff


	//   ....[61]....
        /*016c*/ 	.word	0x0500000f


	//   ....[62]....
        /*0170*/ 	.word	0x0500000f


	//   ....[63]....
        /*0174*/ 	.word	0x0500000f


	//   ....[64]....
        /*0178*/ 	.word	0x0500000f


	//   ....[65]....
        /*017c*/ 	.word	0x0500000f


	//   ....[66]....
        /*0180*/ 	.word	0x0500000f


	//   ....[67]....
        /*0184*/ 	.word	0x0500000f


	//   ....[68]....
        /*0188*/ 	.word	0x0500000f


	//   ....[69]....
        /*018c*/ 	.word	0x0500000f


	//   ....[70]....
        /*0190*/ 	.word	0x0500000f


	//   ....[71]....
        /*0194*/ 	.word	0x0500000f


	//   ....[72]....
        /*0198*/ 	.word	0x0500000f


	//   ....[73]....
        /*019c*/ 	.word	0x0500000f


	//   ....[74]....
        /*01a0*/ 	.word	0x0500000f


	//   ....[75]....
        /*01a4*/ 	.word	0x0500000f


	//   ....[76]....
        /*01a8*/ 	.word	0x0500000f


	//   ....[77]....
        /*01ac*/ 	.word	0x0500000f


	//   ....[78]....
        /*01b0*/ 	.word	0x0500000f


	//----- nvinfo : EIATTR_COOP_GROUP_INSTR_OFFSETS
	.align		4
.L_1297:
        /*01b4*/ 	.byte	0x04, 0x28
        /*01b6*/ 	.short	(.L_1299 - .L_1298)


	//   ....[0]....
.L_1298:
        /*01b8*/ 	.word	0x00000070


	//   ....[1]....
        /*01bc*/ 	.word	0x00000140


	//   ....[2]....
        /*01c0*/ 	.word	0x00000190


	//   ....[3]....
        /*01c4*/ 	.word	0x000003c0


	//   ....[4]....
        /*01c8*/ 	.word	0x00000520


	//   ....[5]....
        /*01cc*/ 	.word	0x00000640


	//   ....[6]....
        /*01d0*/ 	.word	0x000007a0


	//   ....[7]....
        /*01d4*/ 	.word	0x00001790


	//   ....[8]....
        /*01d8*/ 	.word	0x00002290


	//   ....[9]....
        /*01dc*/ 	.word	0x00002ee0


	//   ....[10]....
        /*01e0*/ 	.word	0x00003500


	//   ....[11]....
        /*01e4*/ 	.word	0x00003610


	//   ....[12]....
        /*01e8*/ 	.word	0x00003bc0


	//   ....[13]....
        /*01ec*/ 	.word	0x00003c40


	//   ....[14]....
        /*01f0*/ 	.word	0x00004e60


	//   ....[15]....
        /*01f4*/ 	.word	0x00005680


	//   ....[16]....
        /*01f8*/ 	.word	0x00006460


	//   ....[17]....
        /*01fc*/ 	.word	0x00006580


	//   ....[18]....
        /*0200*/ 	.word	0x00006bd0


	//   ....[19]....
        /*0204*/ 	.word	0x00006c50


	//   ....[20]....
        /*0208*/ 	.word	0x00008c90


	//   ....[21]....
        /*020c*/ 	.word	0x00008d00


	//   ....[22]....
        /*0210*/ 	.word	0x00009160


	//   ....[23]....
        /*0214*/ 	.word	0x00009320


	//   ....[24]....
        /*0218*/ 	.word	0x0000aae0


	//   ....[25]....
        /*021c*/ 	.word	0x0000b2a0


	//   ....[26]....
        /*0220*/ 	.word	0x0000c110


	//   ....[27]....
        /*0224*/ 	.word	0x0000c360


	//   ....[28]....
        /*0228*/ 	.word	0x0000c7f0


	//   ....[29]....
        /*022c*/ 	.word	0x0000c850


	//   ....[30]....
        /*0230*/ 	.word	0x0000dcb0


	//   ....[31]....
        /*0234*/ 	.word	0x0000dd00


	//   ....[32]....
        /*0238*/ 	.word	0x0000dd30


	//   ....[33]....
        /*023c*/ 	.word	0x0000dd60


	//   ....[34]....
        /*0240*/ 	.word	0x0000ee10


	//   ....[35]....
        /*0244*/ 	.word	0x0000ee70


	//   ....[36]....
        /*0248*/ 	.word	0x0000eeb0


	//   ....[37]....
        /*024c*/ 	.word	0x0000eee0


	//   ....[38]....
        /*0250*/ 	.word	0x0000ef10


	//   ....[39]....
        /*0254*/ 	.word	0x0000ef30


	//   ....[40]....
        /*0258*/ 	.word	0x0000fba0


	//   ....[41]....
        /*025c*/ 	.word	0x0000fbb0


	//   ....[42]....
        /*0260*/ 	.word	0x00010be0


	//   ....[43]....
        /*0264*/ 	.word	0x00011ab0


	//   ....[44]....
        /*0268*/ 	.word	0x00012370


	//   ....[45]....
        /*026c*/ 	.word	0x000123a0


	//   ....[46]....
        /*0270*/ 	.word	0x000123d0


	//   ....[47]....
        /*0274*/ 	.word	0x00012440


	//   ....[48]....
        /*0278*/ 	.word	0x00012490


	//   ....[49]....
        /*027c*/ 	.word	0x000124b0


	//   ....[50]....
        /*0280*/ 	.word	0x00012520


	//   ....[51]....
        /*0284*/ 	.word	0x00012540


	//   ....[52]....
        /*0288*/ 	.word	0x00012590


	//   ....[53]....
        /*028c*/ 	.word	0x000125b0


	//   ....[54]....
        /*0290*/ 	.word	0x00012620


	//   ....[55]....
        /*0294*/ 	.word	0x00012640


	//   ....[56]....
        /*0298*/ 	.word	0x00012690


	//   ....[57]....
        /*029c*/ 	.word	0x000126b0


	//   ....[58]....
        /*02a0*/ 	.word	0x000126e0


	//   ....[59]....
        /*02a4*/ 	.word	0x00012700


	//   ....[60]....
        /*02a8*/ 	.word	0x000148d0


	//   ....[61]....
        /*02ac*/ 	.word	0x00014eb0


	//   ....[62]....
        /*02b0*/ 	.word	0x00015020


	//   ....[63]....
        /*02b4*/ 	.word	0x00015080


	//   ....[64]....
        /*02b8*/ 	.word	0x00015140


	//   ....[65]....
        /*02bc*/ 	.word	0x000151f0


	//   ....[66]....
        /*02c0*/ 	.word	0x000152c0


	//   ....[67]....
        /*02c4*/ 	.word	0x00015330


	//   ....[68]....
        /*02c8*/ 	.word	0x00015390


	//   ....[69]....
        /*02cc*/ 	.word	0x00015450


	//   ....[70]....
        /*02d0*/ 	.word	0x00015520


	//   ....[71]....
        /*02d4*/ 	.word	0x00015590


	//   ....[72]....
        /*02d8*/ 	.word	0x000155f0


	//   ....[73]....
        /*02dc*/ 	.word	0x000156b0


	//   ....[74]....
        /*02e0*/ 	.word	0x00015710


	//   ....[75]....
        /*02e4*/ 	.word	0x000157d0


	//   ....[76]....
        /*02e8*/ 	.word	0x00015830


	//   ....[77]....
        /*02ec*/ 	.word	0x000158e0


	//   ....[78]....
        /*02f0*/ 	.word	0x00015cf0


	//----- nvinfo : EIATTR_REG_RECONFIG
	.align		4
.L_1299:
        /*02f4*/ 	.byte	0x01, 0x54
	.zero		2


	//----- nvinfo : EIATTR_SYSCALL_OFFSETS
	.align		4
        /*02f8*/ 	.byte	0x04, 0x46
        /*02fa*/ 	.short	(.L_1301 - .L_1300)


	//   ....[0]....
.L_1300:
        /*02fc*/ 	.word	0x00001950


	//   ....[1]....
        /*0300*/ 	.word	0x00011740


	//   ....[2]....
        /*0304*/ 	.word	0x00011880


	//   ....[3]....
        /*0308*/ 	.word	0x00011970


	//   ....[4]....
        /*030c*/ 	.word	0x00012010


	//----- nvinfo : EIATTR_MBARRIER_INSTR_OFFSETS
	.align		4
.L_1301:
        /*0310*/ 	.byte	0x04, 0x39
        /*0312*/ 	.short	(.L_1303 - .L_1302)


	//   ....[0]....
.L_1302:
        /*0314*/ 	.word	0x00000270
        /*0318*/ 	.word	0x000000ff
        /*031c*/ 	.word	0x00022800
        /*0320*/ 	.short	0x0100
        /*0322*/ 	.byte	0x08
	.zero		1


	//   ....[1]....
        /*0324*/ 	.word	0x00000280
        /*0328*/ 	.word	0x000000ff
        /*032c*/ 	.word	0x00022820
        /*0330*/ 	.short	0x0100
        /*0332*/ 	.byte	0x08
	.zero		1


	//   ....[2]....
        /*0334*/ 	.word	0x00000370
        /*0338*/ 	.word	0x000000ff
        /*033c*/ 	.word	0x00022830
        /*0340*/ 	.short	0x0100
        /*0342*/ 	.byte	0x08
	.zero		1


	//   ....[3]....
        /*0344*/ 	.word	0x00000380
        /*0348*/ 	.word	0x000000ff
        /*034c*/ 	.word	0x00022840
        /*0350*/ 	.short	0x0100
        /*0352*/ 	.byte	0x08
	.zero		1


	//   ....[4]....
        /*0354*/ 	.word	0x00000390
        /*0358*/ 	.word	0x000000ff
        /*035c*/ 	.word	0x00022838
        /*0360*/ 	.short	0x0100
        /*0362*/ 	.byte	0x08
	.zero		1


	//   ....[5]....
        /*0364*/ 	.word	0x000003a0
        /*0368*/ 	.word	0x000000ff
        /*036c*/ 	.word	0x00022848
        /*0370*/ 	.short	0x0100
        /*0372*/ 	.byte	0x08
	.zero		1


	//   ....[6]....
        /*0374*/ 	.word	0x000004d0
        /*0378*/ 	.word	0x000000ff
        /*037c*/ 	.word	0x00022850
        /*0380*/ 	.short	0x0100
        /*0382*/ 	.byte	0x08
	.zero		1


	//   ....[7]....
        /*0384*/ 	.word	0x000004e0
        /*0388*/ 	.word	0x000000ff
        /*038c*/ 	.word	0x00022860
        /*0390*/ 	.short	0x0100
        /*0392*/ 	.byte	0x08
	.zero		1


	//   ....[8]....
        /*0394*/ 	.word	0x000004f0
        /*0398*/ 	.word	0x000000ff
        /*039c*/ 	.word	0x00022858
        /*03a0*/ 	.short	0x0100
        /*03a2*/ 	.byte	0x08
	.zero		1


	//   ....[9]....
        /*03a4*/ 	.word	0x00000500
        /*03a8*/ 	.word	0x000000ff
        /*03ac*/ 	.word	0x00022868
        /*03b0*/ 	.short	0x0100
        /*03b2*/ 	.byte	0x08
	.zero		1


	//   ....[10]....
        /*03b4*/ 	.word	0x000005f0
        /*03b8*/ 	.word	0x000000ff
        /*03bc*/ 	.word	0x00022870
        /*03c0*/ 	.short	0x0100
        /*03c2*/ 	.byte	0x06
	.zero		1


	//   ....[11]....
        /*03c4*/ 	.word	0x00000600
        /*03c8*/ 	.word	0x000000ff
        /*03cc*/ 	.word	0x00022880
        /*03d0*/ 	.short	0x0100
        /*03d2*/ 	.byte	0x06
	.zero		1


	//   ....[12]....
        /*03d4*/ 	.word	0x00000610
        /*03d8*/ 	.word	0x000000ff
        /*03dc*/ 	.word	0x00022878
        /*03e0*/ 	.short	0x0100
        /*03e2*/ 	.byte	0x06
	.zero		1


	//   ....[13]....
        /*03e4*/ 	.word	0x00000620
        /*03e8*/ 	.word	0x000000ff
        /*03ec*/ 	.word	0x00022888
        /*03f0*/ 	.short	0x0100
        /*03f2*/ 	.byte	0x06
	.zero		1


	//   ....[14]....
        /*03f4*/ 	.word	0x00000750
        /*03f8*/ 	.word	0x000000ff
        /*03fc*/ 	.word	0x00022890
        /*0400*/ 	.short	0x0100
        /*0402*/ 	.byte	0x08
	.zero		1


	//   ....[15]....
        /*0404*/ 	.word	0x00000760
        /*0408*/ 	.word	0x000000ff
        /*040c*/ 	.word	0x000228a0
        /*0410*/ 	.short	0x0100
        /*0412*/ 	.byte	0x08
	.zero		1


	//   ....[16]....
        /*0414*/ 	.word	0x00000770
        /*0418*/ 	.word	0x000000ff
        /*041c*/ 	.word	0x00022898
        /*0420*/ 	.short	0x0100
        /*0422*/ 	.byte	0x08
	.zero		1


	//   ....[17]....
        /*0424*/ 	.word	0x00000780
        /*0428*/ 	.word	0x000000ff
        /*042c*/ 	.word	0x000228a8
        /*0430*/ 	.short	0x0100
        /*0432*/ 	.byte	0x08
	.zero		1


	//   ....[18]....
        /*0434*/ 	.word	0x000008b0
        /*0438*/ 	.word	0x000000ff
        /*043c*/ 	.word	0x000228b0
        /*0440*/ 	.short	0x0100
        /*0442*/ 	.byte	0x08
	.zero		1


	//   ....[19]....
        /*0444*/ 	.word	0x000008c0
        /*0448*/ 	.word	0x000000ff
        /*044c*/ 	.word	0x000228c0
        /*0450*/ 	.short	0x0100
        /*0452*/ 	.byte	0x08
	.zero		1


	//   ....[20]....
        /*0454*/ 	.word	0x000008d0
        /*0458*/ 	.word	0x000000ff
        /*045c*/ 	.word	0x000228b8
        /*0460*/ 	.short	0x0100
        /*0462*/ 	.byte	0x08
	.zero		1


	//   ....[21]....
        /*0464*/ 	.word	0x000008e0
        /*0468*/ 	.word	0x000000ff
        /*046c*/ 	.word	0x000228c8
        /*0470*/ 	.short	0x0100
        /*0472*/ 	.byte	0x08
	.zero		1


	//   ....[22]....
        /*0474*/ 	.word	0x00001980
        /*0478*/ 	.word	0x000000ff
        /*047c*/ 	.word	0x00022800
        /*0480*/ 	.short	0x010a
        /*0482*/ 	.byte	0x26
	.zero		1


	//   ....[23]....
        /*0484*/ 	.word	0x00001a20
        /*0488*/ 	.word	0x000000ff
        /*048c*/ 	.word	0x00022830
        /*0490*/ 	.short	0x010a
        /*0492*/ 	.byte	0x26
	.zero		1


	//   ....[24]....
        /*0494*/ 	.word	0x00001a60
        /*0498*/ 	.word	0x000000ff
        /*049c*/ 	.word	0x00022830
        /*04a0*/ 	.short	0x010a
        /*04a2*/ 	.byte	0x26
	.zero		1


	//   ....[25]....
        /*04a4*/ 	.word	0x000022f0
        /*04a8*/ 	.word	0x00000014
        /*04ac*/ 	.word	0x00000000
        /*04b0*/ 	.short	0x0101
        /*04b2*/ 	.byte	0x3f
	.zero		1


	//   ....[26]....
        /*04b4*/ 	.word	0x00004500
        /*04b8*/ 	.word	0x000000ff
        /*04bc*/ 	.word	0x00022850
        /*04c0*/ 	.short	0x010a
        /*04c2*/ 	.byte	0x26
	.zero		1


	//   ....[27]....
        /*04c4*/ 	.word	0x00004540
        /*04c8*/ 	.word	0x000000ff
        /*04cc*/ 	.word	0x00022850
        /*04d0*/ 	.short	0x010a
        /*04d2*/ 	.byte	0x26
	.zero		1


	//   ....[28]....
        /*04d4*/ 	.word	0x000048b0
        /*04d8*/ 	.word	0x00000006
        /*04dc*/ 	.word	0x00000000
        /*04e0*/ 	.short	0x0101
        /*04e2*/ 	.byte	0x3f
	.zero		1


	//   ....[29]....
        /*04e4*/ 	.word	0x00004bd0
        /*04e8*/ 	.word	0x000000ff
        /*04ec*/ 	.word	0x00022830
        /*04f0*/ 	.short	0x010a
        /*04f2*/ 	.byte	0x20
	.zero		1


	//   ....[30]....
        /*04f4*/ 	.word	0x00004c10
        /*04f8*/ 	.word	0x000000ff
        /*04fc*/ 	.word	0x00022830
        /*0500*/ 	.short	0x010a
        /*0502*/ 	.byte	0x20
	.zero		1


	//   ....[31]....
        /*0504*/ 	.word	0x000051e0
        /*0508*/ 	.word	0x00000016
        /*050c*/ 	.word	0x00000000
        /*0510*/ 	.short	0x0101
        /*0512*/ 	.byte	0x3f
	.zero		1


	//   ....[32]....
        /*0514*/ 	.word	0x00007d70
        /*0518*/ 	.word	0x000000ff
        /*051c*/ 	.word	0x00022850
        /*0520*/ 	.short	0x010a
        /*0522*/ 	.byte	0x20
	.zero		1


	//   ....[33]....
        /*0524*/ 	.word	0x00007db0
        /*0528*/ 	.word	0x000000ff
        /*052c*/ 	.word	0x00022850
        /*0530*/ 	.short	0x010a
        /*0532*/ 	.byte	0x20
	.zero		1


	//   ....[34]....
        /*0534*/ 	.word	0x00008080
        /*0538*/ 	.word	0x000000b1
        /*053c*/ 	.word	0x00000000
        /*0540*/ 	.short	0x0101
        /*0542*/ 	.byte	0x3f
	.zero		1


	//   ....[35]....
        /*0544*/ 	.word	0x000084c0
        /*0548*/ 	.word	0x000000ff
        /*054c*/ 	.word	0x00022830
        /*0550*/ 	.short	0x010a
        /*0552*/ 	.byte	0x1c
	.zero		1


	//   ....[36]....
        /*0554*/ 	.word	0x00008500
        /*0558*/ 	.word	0x000000ff
        /*055c*/ 	.word	0x00022830
        /*0560*/ 	.short	0x010a
        /*0562*/ 	.byte	0x1c
	.zero		1


	//   ....[37]....
        /*0564*/ 	.word	0x000099f0
        /*0568*/ 	.word	0x00000098
        /*056c*/ 	.word	0x00000000
        /*0570*/ 	.short	0x0101
        /*0572*/ 	.byte	0x3f
	.zero		1


	//   ....[38]....
        /*0574*/ 	.word	0x0000a390
        /*0578*/ 	.word	0x000000ff
        /*057c*/ 	.word	0x00022850
        /*0580*/ 	.short	0x010a
        /*0582*/ 	.byte	0x1c
	.zero		1


	//   ....[39]....
        /*0584*/ 	.word	0x0000a3d0
        /*0588*/ 	.word	0x000000ff
        /*058c*/ 	.word	0x00022850
        /*0590*/ 	.short	0x010a
        /*0592*/ 	.byte	0x1c
	.zero		1


	//   ....[40]....
        /*0594*/ 	.word	0x0000a680
        /*0598*/ 	.word	0x000000c9
        /*059c*/ 	.word	0x00000000
        /*05a0*/ 	.short	0x0101
        /*05a2*/ 	.byte	0x3f
	.zero		1


	//   ....[41]....
        /*05a4*/ 	.word	0x0000a810
        /*05a8*/ 	.word	0x000000ff
        /*05ac*/ 	.word	0x00022830
        /*05b0*/ 	.short	0x010a
        /*05b2*/ 	.byte	0x1f
	.zero		1


	//   ....[42]....
        /*05b4*/ 	.word	0x0000a850
        /*05b8*/ 	.word	0x000000ff
        /*05bc*/ 	.word	0x00022830
        /*05c0*/ 	.short	0x010a
        /*05c2*/ 	.byte	0x1f
	.zero		1


	//   ....[43]....
        /*05c4*/ 	.word	0x0000adc0
        /*05c8*/ 	.word	0x0000000e
        /*05cc*/ 	.word	0x00000000
        /*05d0*/ 	.short	0x0101
        /*05d2*/ 	.byte	0x3f
	.zero		1


	//   ....[44]....
        /*05d4*/ 	.word	0x0000d980
        /*05d8*/ 	.word	0x000000ff
        /*05dc*/ 	.word	0x00022850
        /*05e0*/ 	.short	0x010a
        /*05e2*/ 	.byte	0x1f
	.zero		1


	//   ....[45]....
        /*05e4*/ 	.word	0x0000d9c0
        /*05e8*/ 	.word	0x000000ff
        /*05ec*/ 	.word	0x00022850
        /*05f0*/ 	.short	0x010a
        /*05f2*/ 	.byte	0x1f
	.zero		1


	//   ....[46]....
        /*05f4*/ 	.word	0x0000dc90
        /*05f8*/ 	.word	0x000000b0
        /*05fc*/ 	.word	0x00000000
        /*0600*/ 	.short	0x0101
        /*0602*/ 	.byte	0x3f
	.zero		1


	//   ....[47]....
        /*0604*/ 	.word	0x0000ef40
        /*0608*/ 	.word	0x000000ff
        /*060c*/ 	.word	0x00000000
        /*0610*/ 	.short	0x0101
        /*0612*/ 	.byte	0x04
	.zero		1


	//   ....[48]....
        /*0614*/ 	.word	0x00011cf0
        /*0618*/ 	.word	0x000000ff
        /*061c*/ 	.word	0x00022840
        /*0620*/ 	.short	0x010a
        /*0622*/ 	.byte	0x26
	.zero		1


	//   ....[49]....
        /*0624*/ 	.word	0x000127f0
        /*0628*/ 	.word	0x000000ff
        /*062c*/ 	.word	0x00022800
        /*0630*/ 	.short	0x0107
        /*0632*/ 	.byte	0x26
	.zero		1


	//   ....[50]....
        /*0634*/ 	.word	0x00012830
        /*0638*/ 	.word	0x000000ff
        /*063c*/ 	.word	0x00022800
        /*0640*/ 	.short	0x0101
        /*0642*/ 	.byte	0x26
	.zero		1


	//   ....[51]....
        /*0644*/ 	.word	0x00012840
        /*0648*/ 	.word	0x000000ff
        /*064c*/ 	.word	0x00022820
        /*0650*/ 	.short	0x010a
        /*0652*/ 	.byte	0x26
	.zero		1


	//   ....[52]....
        /*0654*/ 	.word	0x000128a0
        /*0658*/ 	.word	0x000000ff
        /*065c*/ 	.word	0x00022860
        /*0660*/ 	.short	0x010a
        /*0662*/ 	.byte	0x26
	.zero		1


	//   ....[53]....
        /*0664*/ 	.word	0x00013110
        /*0668*/ 	.word	0x000000ff
        /*066c*/ 	.word	0x00022848
        /*0670*/ 	.short	0x010a
        /*0672*/ 	.byte	0x26
	.zero		1


	//   ....[54]....
        /*0674*/ 	.word	0x000132e0
        /*0678*/ 	.word	0x000000ff
        /*067c*/ 	.word	0x00022868
        /*0680*/ 	.short	0x010a
        /*0682*/ 	.byte	0x26
	.zero		1


	//   ....[55]....
        /*0684*/ 	.word	0x00013940
        /*0688*/ 	.word	0x000000ff
        /*068c*/ 	.word	0x00022840
        /*0690*/ 	.short	0x010a
        /*0692*/ 	.byte	0x26
	.zero		1


	//   ....[56]....
        /*0694*/ 	.word	0x00013b20
        /*0698*/ 	.word	0x000000ff
        /*069c*/ 	.word	0x00022860
        /*06a0*/ 	.short	0x010a
        /*06a2*/ 	.byte	0x26
	.zero		1


	//   ....[57]....
        /*06a4*/ 	.word	0x000141a0
        /*06a8*/ 	.word	0x000000ff
        /*06ac*/ 	.word	0x00022848
        /*06b0*/ 	.short	0x010a
        /*06b2*/ 	.byte	0x26
	.zero		1


	//   ....[58]....
        /*06b4*/ 	.word	0x00014380
        /*06b8*/ 	.word	0x000000ff
        /*06bc*/ 	.word	0x00022868
        /*06c0*/ 	.short	0x010a
        /*06c2*/ 	.byte	0x26
	.zero		1


	//   ....[59]....
        /*06c4*/ 	.word	0x00014860
        /*06c8*/ 	.word	0x00000002
        /*06cc*/ 	.word	0x00022820
        /*06d0*/ 	.short	0x010a
        /*06d2*/ 	.byte	0x3f
	.zero		1


	//   ....[60]....
        /*06d4*/ 	.word	0x000149e0
        /*06d8*/ 	.word	0x00000007
        /*06dc*/ 	.word	0x00000000
        /*06e0*/ 	.short	0x010a
        /*06e2*/ 	.byte	0x3f
	.zero		1


	//   ....[61]....
        /*06e4*/ 	.word	0x00014a50
        /*06e8*/ 	.word	0x00000005
        /*06ec*/ 	.word	0x00000000
        /*06f0*/ 	.short	0x010a
        /*06f2*/ 	.byte	0x3f
	.zero		1


	//   ....[62]....
        /*06f4*/ 	.word	0x00014ab0
        /*06f8*/ 	.word	0x00000005
        /*06fc*/ 	.word	0x00000000
        /*0700*/ 	.short	0x010a
        /*0702*/ 	.byte	0x3f
	.zero		1


	//   ....[63]....
        /*0704*/ 	.word	0x00014ae0
        /*0708*/ 	.word	0x00000003
        /*070c*/ 	.word	0x00000000
        /*0710*/ 	.short	0x010a
        /*0712*/ 	.byte	0x3f
	.zero		1


	//   ....[64]....
        /*0714*/ 	.word	0x00014b50
        /*0718*/ 	.word	0x00000000
        /*071c*/ 	.word	0x00022800
        /*0720*/ 	.short	0x010a
        /*0722*/ 	.byte	0x3f
	.zero		1


	//   ....[65]....
        /*0724*/ 	.word	0x00014bb0
        /*0728*/ 	.word	0x00000000
        /*072c*/ 	.word	0x00022830
        /*0730*/ 	.short	0x010a
        /*0732*/ 	.byte	0x3f
	.zero		1


	//   ....[66]....
        /*0734*/ 	.word	0x00014c00
        /*0738*/ 	.word	0x00000006
        /*073c*/ 	.word	0x00022850
        /*0740*/ 	.short	0x010a
        /*0742*/ 	.byte	0x3f
	.zero		1


	//   ....[67]....
        /*0744*/ 	.word	0x00014c60
        /*0748*/ 	.word	0x0000000d
        /*074c*/ 	.word	0x00022830
        /*0750*/ 	.short	0x010a
        /*0752*/ 	.byte	0x3f
	.zero		1


	//   ....[68]....
        /*0754*/ 	.word	0x00014cb0
        /*0758*/ 	.word	0x000000b1
        /*075c*/ 	.word	0x00022850
        /*0760*/ 	.short	0x010a
        /*0762*/ 	.byte	0x3f
	.zero		1


	//   ....[69]....
        /*0764*/ 	.word	0x00014d10
        /*0768*/ 	.word	0x00000009
        /*076c*/ 	.word	0x00022830
        /*0770*/ 	.short	0x010a
        /*0772*/ 	.byte	0x3f
	.zero		1


	//   ....[70]....
        /*0774*/ 	.word	0x00014d60
        /*0778*/ 	.word	0x000000c9
        /*077c*/ 	.word	0x00022850
        /*0780*/ 	.short	0x010a
        /*0782*/ 	.byte	0x3f
	.zero		1


	//   ....[71]....
        /*0784*/ 	.word	0x00014dc0
        /*0788*/ 	.word	0x0000000a
        /*078c*/ 	.word	0x00022830
        /*0790*/ 	.short	0x010a
        /*0792*/ 	.byte	0x3f
	.zero		1


	//   ....[72]....
        /*0794*/ 	.word	0x00014e10
        /*0798*/ 	.word	0x000000b0
        /*079c*/ 	.word	0x00022850
        /*07a0*/ 	.short	0x010a
        /*07a2*/ 	.byte	0x3f
	.zero		1


	//   ....[73]....
        /*07a4*/ 	.word	0x00014f70
        /*07a8*/ 	.word	0x00000003
        /*07ac*/ 	.word	0x00022840
        /*07b0*/ 	.short	0x010a
        /*07b2*/ 	.byte	0x3f
	.zero		1


	//   ....[74]....
        /*07b4*/ 	.word	0x00015920
        /*07b8*/ 	.word	0x00000003
        /*07bc*/ 	.word	0x00022820
        /*07c0*/ 	.short	0x010a
        /*07c2*/ 	.byte	0x3f
	.zero		1


	//   ....[75]....
        /*07c4*/ 	.word	0x00015980
        /*07c8*/ 	.word	0x00000003
        /*07cc*/ 	.word	0x00022860
        /*07d0*/ 	.short	0x010a
        /*07d2*/ 	.byte	0x3f
	.zero		1


	//   ....[76]....
        /*07d4*/ 	.word	0x000159e0
        /*07d8*/ 	.word	0x00000003
        /*07dc*/ 	.word	0x00022848
        /*07e0*/ 	.short	0x010a
        /*07e2*/ 	.byte	0x3f
	.zero		1


	//   ....[77]....
        /*07e4*/ 	.word	0x00015a40
        /*07e8*/ 	.word	0x00000003
        /*07ec*/ 	.word	0x00022868
        /*07f0*/ 	.short	0x010a
        /*07f2*/ 	.byte	0x3f
	.zero		1


	//   ....[78]....
        /*07f4*/ 	.word	0x00015aa0
        /*07f8*/ 	.word	0x00000003
        /*07fc*/ 	.word	0x00022840
        /*0800*/ 	.short	0x010a
        /*0802*/ 	.byte	0x3f
	.zero		1


	//   ....[79]....
        /*0804*/ 	.word	0x00015b00
        /*0808*/ 	.word	0x00000003
        /*080c*/ 	.word	0x00022860
        /*0810*/ 	.short	0x010a
        /*0812*/ 	.byte	0x3f
	.zero		1


	//   ....[80]....
        /*0814*/ 	.word	0x00015b60
        /*0818*/ 	.word	0x00000003
        /*081c*/ 	.word	0x00022848
        /*0820*/ 	.short	0x010a
        /*0822*/ 	.byte	0x3f
	.zero		1


	//   ....[81]....
        /*0824*/ 	.word	0x00015bc0
        /*0828*/ 	.word	0x00000003
        /*082c*/ 	.word	0x00022868
        /*0830*/ 	.short	0x010a
        /*0832*/ 	.byte	0x3f
	.zero		1


	//   ....[82]....
        /*0834*/ 	.word	0x00015c10
        /*0838*/ 	.word	0x00000002
        /*083c*/ 	.word	0x00022820
        /*0840*/ 	.short	0x010a
        /*0842*/ 	.byte	0x3f
	.zero		1


	//   ....[83]....
        /*0844*/ 	.word	0x00015db0
        /*0848*/ 	.word	0x00000007
        /*084c*/ 	.word	0x00000000
        /*0850*/ 	.short	0x010a
        /*0852*/ 	.byte	0x3f
	.zero		1


	//   ....[84]....
        /*0854*/ 	.word	0x00015e00
        /*0858*/ 	.word	0x00000005
        /*085c*/ 	.word	0x00000000
        /*0860*/ 	.short	0x010a
        /*0862*/ 	.byte	0x3f
	.zero		1


	//   ....[85]....
        /*0864*/ 	.word	0x00015e50
        /*0868*/ 	.word	0x00000005
        /*086c*/ 	.word	0x00000000
        /*0870*/ 	.short	0x010a
        /*0872*/ 	.byte	0x3f
	.zero		1


	//----- nvinfo : EIATTR_NUM_MBARRIERS
	.align		4
.L_1303:
        /*0874*/ 	.byte	0x03, 0x38
        /*0876*/ 	.short	0x0016


	//----- nvinfo : EIATTR_EXIT_INSTR_OFFSETS
	.align		4
        /*0878*/ 	.byte	0x04, 0x1c
        /*087a*/ 	.short	(.L_1305 - .L_1304)


	//   ....[0]....
.L_1304:
        /*087c*/ 	.word	0x00014b30


	//----- nvinfo : EIATTR_MAX_THREADS
	.align		4
.L_1305:
        /*0880*/ 	.byte	0x04, 0x05
        /*0882*/ 	.short	(.L_1307 - .L_1306)
.L_1306:
        /*0884*/ 	.word	0x00000180
        /*0888*/ 	.word	0x00000001
        /*088c*/ 	.word	0x00000001


	//----- nvinfo : EIATTR_CRS_STACK_SIZE
	.align		4
.L_1307:
        /*0890*/ 	.byte	0x04, 0x1e
        /*0892*/ 	.short	(.L_1309 - .L_1308)
.L_1308:
        /*0894*/ 	.word	0x00000000


	//----- nvinfo : EIATTR_CBANK_PARAM_SIZE
	.align		4
.L_1309:
        /*0898*/ 	.byte	0x03, 0x19
        /*089a*/ 	.short	0x0a70


	//----- nvinfo : EIATTR_PARAM_CBANK
	.align		4
        /*089c*/ 	.byte	0x04, 0x0a
        /*089e*/ 	.short	(.L_1311 - .L_1310)
	.align		4
.L_1310:
        /*08a0*/ 	.word	index@(.nv.constant0._ZN7cutlass13device_kernelIN5flash11enable_sm90INS1_16FlashAttnFwdSm90INS1_25CollectiveMainloopFwdSm90ILi2EN4cute5tupleIJNS5_1CILi1EEES8_S8_EEENS6_IJNS7_ILi128EEENS7_ILi96EEENS7_ILi64EEEEEELi256ENS_10bfloat16_tEfNS_4arch4Sm90ELb0ELb1ELb1ELb0ELb0ELb0ELb0ELb1ELb0ELb1ELb1ELb0EEENS1_21CollectiveEpilogueFwdINS6_IJSA_NS7_ILi256EEESB_EEES9_SE_SG_Li256ELb0ELb1ELb1ELb0EEENS1_19SingleTileSchedulerILb0ELb1ELb1ELi128EEEEEEEEEvNT_6ParamsE)
        /*08a4*/ 	.short	0x0210
        /*08a6*/ 	.short	0x0a70


	//----- nvinfo : EIATTR_SW_WAR
	.align		4
.L_1311:
        /*08a8*/ 	.byte	0x04, 0x36
        /*08aa*/ 	.short	(.L_1313 - .L_1312)
.L_1312:
        /*08ac*/ 	.word	0x00000008
.L_1313:


//--------------------- .nv.info._ZN7cutlass13device_kernelIN5flash11enable_sm90INS1_16FlashAttnFwdSm90INS1_25CollectiveMainloopFwdSm90ILi2EN4cute5tupleIJNS5_1CILi1EEES8_S8_EEENS6_IJNS7_ILi128EEENS7_ILi96EEENS7_ILi64EEEEEELi256ENS_10bfloat16_tEfNS_4arch4Sm90ELb0ELb1ELb1ELb0ELb0ELb0ELb1ELb1ELb0ELb1ELb1ELb0EEENS1_21CollectiveEpilogueFwdINS6_IJSA_NS7_ILi256EEESB_EEES9_SE_SG_Li256ELb0ELb1ELb1ELb0EEENS1_19SingleTileSchedulerILb0ELb1ELb1ELi128EEEEEEEEEvNT_6ParamsE --------------------------
	.section	.nv.info._ZN7cutlass13device_kernelIN5flash11enable_sm90INS1_16FlashAttnFwdSm90INS1_25CollectiveMainloopFwdSm90ILi2EN4cute5tupleIJNS5_1CILi1EEES8_S8_EEENS6_IJNS7_ILi128EEENS7_ILi96EEENS7_ILi64EEEEEELi256ENS_10bfloat16_tEfNS_4arch4Sm90ELb0ELb1ELb1ELb0ELb0ELb0ELb1ELb1ELb0ELb1ELb1ELb0EEENS1_21CollectiveEpilogueFwdINS6_IJSA_NS7_ILi256EEESB_EEES9_SE_SG_Li256ELb0ELb1ELb1ELb0EEENS1_19SingleTileSchedulerILb0ELb1ELb1ELi128EEEEEEEEEvNT_6ParamsE,"",@"SHT_CUDA_INFO"
	.sectionflags	@""
	.align	4


	//----- nvinfo : EIATTR_CUDA_API_VERSION
	.align		4
        /*0000*/ 	.byte	0x04, 0x37
        /*0002*/ 	.short	(.L_1315 - .L_1314)
.L_1314:
        /*0004*/ 	.word	0x00000082


	//----- nvinfo : EIATTR_KPARAM_INFO
	.align		4
.L_1315:
        /*0008*/ 	.byte	0x04, 0x17
        /*000a*/ 	.short	(.L_1317 - .L_1316)
.L_1316:
        /*000c*/ 	.word	0x00000000
        /*0010*/ 	.short	0x0000
        /*0012*/ 	.short	0x0070
        /*0014*/ 	.byte	0x00, 0xf0, 0x01, 0x2c


	//----- nvinfo : EIATTR_SPARSE_MMA_MASK
	.align		4
.L_1317:
        /*0018*/ 	.byte	0x03, 0x50
        /*001a*/ 	.short	0x0000


	//----- nvinfo : EIATTR_MAXREG_COUNT
	.align		4
        /*001c*/ 	.byte	0x03, 0x1b
        /*001e*/ 	.short	0x00a8


	//----- nvinfo : EIATTR_NUM_BARRIERS
	.align		4
        /*0020*/ 	.byte	0x02, 0x4c
        /*0022*/ 	.byte	0x10
	.zero		1


	//----- nvinfo : EIATTR_EXTERNS
	.align		4
        /*0024*/ 	.byte	0x04, 0x0f
        /*0026*/ 	.short	(.L_1319 - .L_1318)


	//   ....[0]....
	.align		4
.L_1318:
        /*0028*/ 	.word	index@(__assertfail)


	//----- nvinfo : EIATTR_ANNOTATIONS
	.align		4
.L_1319:
        /*002c*/ 	.byte	0x04, 0x55
        /*002e*/ 	.short	(.L_1321 - .L_1320)


	//   ....[0]....
.L_1320:
        /* <DEDUP_REMOVED lines=1238> */


	//----- nvinfo : EIATTR_MERCURY_ISA_VERSION
	.align		4
.L_1321:
        /*4d80*/ 	.byte	0x03, 0x5f
        /*4d82*/ 	.short	0x0101


	//----- nvinfo : EIATTR_INT_WARP_WIDE_INSTR_OFFSETS
	.align		4
        /*4d84*/ 	.byte	0x04, 0x31
        /*4d86*/ 	.short	(.L_1323 - .L_1322)


	//   ....[0]....
.L_1322:
        /*4d88*/ 	.word	0x00000160


	//   ....[1]....
        /*4d8c*/ 	.word	0x000001a0


	//   ....[2]....
        /*4d90*/ 	.word	0x00000210


	//   ....[3]....
        /*4d94*/ 	.word	0x00000280


	//----- nvinfo : EIATTR_COOP_GROUP_MASK_REGIDS
	.align		4
.L_1323:
        /*4d98*/ 	.byte	0x04, 0x29
        /*4d9a*/ 	.short	(.L_1325 - .L_1324)


	//   ....[0]....
.L_1324:
        /*4d9c*/ 	.word	0xffffffff


	//   ....[1]....
        /*4da0*/ 	.word	0xffffffff


	//   ....[2]....
        /*4da4*/ 	.word	0xffffffff


	//   ....[3]....
        /*4da8*/ 	.word	0xffffffff


	//   ....[4]....
        /*4dac*/ 	.word	0xffffffff


	//   ....[5]....
        /*4db0*/ 	.word	0xffffffff


	//   ....[6]....
        /*4db4*/ 	.word	0xffffffff


	//   ....[7]....
        /*4db8*/ 	.word	0xffffffff


	//   ....[8]....
        /*4dbc*/ 	.word	0xffffffff


	//   ....[9]....
        /*4dc0*/ 	.word	0xffffffff


	//   ....[10]....
        /*4dc4*/ 	.word	0xffffffff


	//   ....[11]....
        /*4dc8*/ 	.word	0xffffffff


	//   ....[12]....
        /*4dcc*/ 	.word	0xffffffff


	//   ....[13]....
        /*4dd0*/ 	.word	0xffffffff


	//   ....[14]....
        /*4dd4*/ 	.word	0xffffffff


	//   ....[15]....
        /*4dd8*/ 	.word	0xffffffff


	//   ....[16]....
        /*4ddc*/ 	.word	0xffffffff


	//   ....[17]....
        /*4de0*/ 	.word	0xffffffff


	//   ....[18]....
        /*4de4*/ 	.word	0xffffffff


	//   ....[19]....
        /*4de8*/ 	.word	0xffffffff


	//   ....[20]....
        /*4dec*/ 	.word	0xffffffff


	//   ....[21]....
        /*4df0*/ 	.word	0xffffffff


	//   ....[22]....
        /*4df4*/ 	.word	0xffffffff


	//   ....[23]....
        /*4df8*/ 	.word	0xffffffff


	//   ....[24]....
        /*4dfc*/ 	.word	0xffffffff


	//   ....[25]....
        /*4e00*/ 	.word	0xffffffff


	//   ....[26]....
        /*4e04*/ 	.word	0xffffffff


	//   ....[27]....
        /*4e08*/ 	.word	0xffffffff


	//   ....[28]....
        /*4e0c*/ 	.word	0xffffffff


	//   ....[29]....
        /*4e10*/ 	.word	0xffffffff


	//   ....[30]....
        /*4e14*/ 	.word	0xffffffff


	//   ....[31]....
        /*4e18*/ 	.word	0xffffffff


	//   ....[32]....
        /*4e1c*/ 	.word	0xffffffff


	//   ....[33]....
        /*4e20*/ 	.word	0xffffffff


	//   ....[34]....
        /*4e24*/ 	.word	0xffffffff


	//   ....[35]....
        /*4e28*/ 	.word	0xffffffff


	//   ....[36]....
        /*4e2c*/ 	.word	0xffffffff


	//   ....[37]....
        /*4e30*/ 	.word	0xffffffff


	//   ....[38]....
        /*4e34*/ 	.word	0xffffffff


	//   ....[39]....
        /*4e38*/ 	.word	0xffffffff


	//   ....[40]....
        /*4e3c*/ 	.word	0xffffffff


	//   ....[41]....
        /*4e40*/ 	.word	0xffffffff


	//   ....[42]....
        /*4e44*/ 	.word	0xffffffff


	//   ....[43]....
        /*4e48*/ 	.word	0xffffffff


	//   ....[44]....
        /*4e4c*/ 	.word	0xffffffff


	//   ....[45]....
        /*4e50*/ 	.word	0xffffffff


	//   ....[46]....
        /*4e54*/ 	.word	0xffffffff


	//   ....[47]....
        /*4e58*/ 	.word	0xffffffff


	//   ....[48]....
        /*4e5c*/ 	.word	0xffffffff


	//   ....[49]....
        /*4e60*/ 	.word	0xffffffff


	//   ....[50]....
        /*4e64*/ 	.word	0xffffffff


	//   ....[51]....
        /*4e68*/ 	.word	0xffffffff


	//   ....[52]....
        /*4e6c*/ 	.word	0xffffffff


	//   ....[53]....
        /*4e70*/ 	.word	0xffffffff


	//   ....[54]....
        /*4e74*/ 	.word	0xffffffff


	//   ....[55]....
        /*4e78*/ 	.word	0xffffffff


	//   ....[56]....
        /*4e7c*/ 	.word	0xffffffff


	//   ....[57]....
        /*4e80*/ 	.word	0xffffffff


	//   ....[58]....
        /*4e84*/ 	.word	0xffffffff


	//   ....[59]....
        /*4e88*/ 	.word	0xffffffff


	//   ....[60]....
        /*4e8c*/ 	.word	0xffffffff


	//   ....[61]....
        /*4e90*/ 	.word	0xffffffff


	//   ....[62]....
        /*4e94*/ 	.word	0xffffffff


	//   ....[63]....
        /*4e98*/ 	.word	0xffffffff


	//   ....[64]....
        /*4e9c*/ 	.word	0xffffffff


	//   ....[65]....
        /*4ea0*/ 	.word	0xffffffff


	//   ....[66]....
        /*4ea4*/ 	.word	0xffffffff


	//   ....[67]....
        /*4ea8*/ 	.word	0xffffffff


	//   ....[68]....
        /*4eac*/ 	.word	0xffffffff


	//   ....[69]....
        /*4eb0*/ 	.word	0xffffffff


	//   ....[70]....
        /*4eb4*/ 	.word	0xffffffff


	//   ....[71]....
        /*4eb8*/ 	.word	0x0500000f


	//   ....[72]....
        /*4ebc*/ 	.word	0x0500000f


	//   ....[73]....
        /*4ec0*/ 	.word	0x0500000f


	//   ....[74]....
        /*4ec4*/ 	.word	0x0500000f


	//   ....[75]....
        /*4ec8*/ 	.word	0x0500000f


	//   ....[76]....
        /*4ecc*/ 	.word	0x0500000f


	//   ....[77]....
        /*4ed0*/ 	.word	0x0500000f


	//   ....[78]....
        /*4ed4*/ 	.word	0x0500000f


	//   ....[79]....
        /*4ed8*/ 	.word	0x0500000f


	//   ....[80]....
        /*4edc*/ 	.word	0x0500000f


	//   ....[81]....
        /*4ee0*/ 	.word	0x0500000f


	//   ....[82]....
        /*4ee4*/ 	.word	0x0500000f


	//   ....[83]....
        /*4ee8*/ 	.word	0x0500000f


	//   ....[84]....
        /*4eec*/ 	.word	0x0500000f


	//   ....[85]....
        /*4ef0*/ 	.word	0x0500000f


	//   ....[86]....
        /*4ef4*/ 	.word	0x0500000f


	//   ....[87]....
        /*4ef8*/ 	.word	0x0500000f


	//   ....[88]....
        /*4efc*/ 	.word	0x0500000f


	//   ....[89]....
        /*4f00*/ 	.word	0x0500000f


	//   ....[90]....
        /*4f04*/ 	.word	0x0500000f


	//   ....[91]....
        /*4f08*/ 	.word	0x0500000f


	//   ....[92]....
        /*4f0c*/ 	.word	0x0500000f


	//   ....[93]....
        /*4f10*/ 	.word	0x0500000f


	//   ....[94]....
        /*4f14*/ 	.word	0x0500000f


	//   ....[95]....
        /*4f18*/ 	.word	0x0500000f


	//   ....[96]....
        /*4f1c*/ 	.word	0x0500000f


	//   ....[97]....
        /*4f20*/ 	.word	0x0500000f


	//   ....[98]....
        /*4f24*/ 	.word	0x0500000f


	//   ....[99]....
        /*4f28*/ 	.word	0x0500000f


	//   ....[100]....
        /*4f2c*/ 	.word	0x0500000f


	//   ....[101]....
        /*4f30*/ 	.word	0x0500000f


	//   ....[102]....
        /*4f34*/ 	.word	0x0500000f


	//   ....[103]....
        /*4f38*/ 	.word	0x0500000f


	//   ....[104]....
        /*4f3c*/ 	.word	0x0500000f


	//   ....[105]....
        /*4f40*/ 	.word	0xffffffff


	//   ....[106]....
        /*4f44*/ 	.word	0xffffffff


	//   ....[107]....
        /*4f48*/ 	.word	0xffffffff


	//   ....[108]....
        /*4f4c*/ 	.word	0xffffffff


	//   ....[109]....
        /*4f50*/ 	.word	0xffffffff


	//   ....[110]....
        /*4f54*/ 	.word	0xffffffff


	//----- nvinfo : EIATTR_COOP_GROUP_INSTR_OFFSETS
	.align		4
.L_1325:
        /*4f58*/ 	.byte	0x04, 0x28
        /*4f5a*/ 	.short	(.L_1327 - .L_1326)


	//   ....[0]....
.L_1326:
        /*4f5c*/ 	.word	0x000000a0


	//   ....[1]....
        /*4f60*/ 	.word	0x00000170


	//   ....[2]....
        /*4f64*/ 	.word	0x00000230


	//   ....[3]....
        /*4f68*/ 	.word	0x00000400


	//   ....[4]....
        /*4f6c*/ 	.word	0x00000560


	//   ....[5]....
        /*4f70*/ 	.word	0x00000680


	//   ....[6]....
        /*4f74*/ 	.word	0x000007e0


	//   ....[7]....
        /*4f78*/ 	.word	0x00001ba0


	//   ....[8]....
        /*4f7c*/ 	.word	0x00003b80


	//   ....[9]....
        /*4f80*/ 	.word	0x00004330


	//   ....[10]....
        /*4f84*/ 	.word	0x00005950


	//   ....[11]....
        /*4f88*/ 	.word	0x000059e0


	//   ....[12]....
        /*4f8c*/ 	.word	0x00005d50


	//   ....[13]....
        /*4f90*/ 	.word	0x00005d70


	//   ....[14]....
        /*4f94*/ 	.word	0x0000b600


	//   ....[15]....
        /*4f98*/ 	.word	0x0000b6a0


	//   ....[16]....
        /*4f9c*/ 	.word	0x0000b700


	//   ....[17]....
        /*4fa0*/ 	.word	0x0000b730


	//   ....[18]....
        /*4fa4*/ 	.word	0x00021a10


	//   ....[19]....
        /*4fa8*/ 	.word	0x000220b0


	//   ....[20]....
        /*4fac*/ 	.word	0x00023050


	//   ....[21]....
        /*4fb0*/ 	.word	0x00023110


	//   ....[22]....
        /*4fb4*/ 	.word	0x000232a0


	//   ....[23]....
        /*4fb8*/ 	.word	0x000232c0


	//   ....[24]....
        /*4fbc*/ 	.word	0x0002b740


	//   ....[25]....
        /*4fc0*/ 	.word	0x0002b760


	//   ....[26]....
        /*4fc4*/ 	.word	0x0002b7c0


	//   ....[27]....
        /*4fc8*/ 	.word	0x0002b800


	//   ....[28]....
        /*4fcc*/ 	.word	0x0002cbc0


	//   ....[29]....
        /*4fd0*/ 	.word	0x0002cbf0


	//   ....[30]....
        /*4fd4*/ 	.word	0x0002ce30


	//   ....[31]....
        /*4fd8*/ 	.word	0x0002ce80


	//   ....[32]....
        /*4fdc*/ 	.word	0x0002ceb0


	//   ....[33]....
        /*4fe0*/ 	.word	0x0002cec0


	//   ....[34]....
        /*4fe4*/ 	.word	0x0002dcf0


	//   ....[35]....
        /*4fe8*/ 	.word	0x0002dd00


	//   ....[36]....
        /*4fec*/ 	.word	0x0002eec0


	//   ....[37]....
        /*4ff0*/ 	.word	0x0002fd50


	//   ....[38]....
        /*4ff4*/ 	.word	0x00030610


	//   ....[39]....
        /*4ff8*/ 	.word	0x00030640


	//   ....[40]....
        /*4ffc*/ 	.word	0x00030670


	//   ....[41]....
        /*5000*/ 	.word	0x00030690


	//   ....[42]....
        /*5004*/ 	.word	0x000307d0


	//   ....[43]....
        /*5008*/ 	.word	0x000307f0


	//   ....[44]....
        /*500c*/ 	.word	0x00030890


	//   ....[45]....
        /*5010*/ 	.word	0x000308b0


	//   ....[46]....
        /*5014*/ 	.word	0x00030950


	//   ....[47]....
        /*5018*/ 	.word	0x00030960


	//   ....[48]....
        /*501c*/ 	.word	0x00030a10


	//   ....[49]....
        /*5020*/ 	.word	0x00030a20


	//   ....[50]....
        /*5024*/ 	.word	0x00030ab0


	//   ....[51]....
        /*5028*/ 	.word	0x00030ac0


	//   ....[52]....
        /*502c*/ 	.word	0x00030ad0


	//   ....[53]....
        /*5030*/ 	.word	0x00030ae0


	//   ....[54]....
        /*5034*/ 	.word	0x00031220


	//   ....[55]....
        /*5038*/ 	.word	0x00031240


	//   ....[56]....
        /*503c*/ 	.word	0x00031270


	//   ....[57]....
        /*5040*/ 	.word	0x00031340


	//   ....[58]....
        /*5044*/ 	.word	0x000313e0


	//   ....[59]....
        /*5048*/ 	.word	0x000313f0


	//   ....[60]....
        /*504c*/ 	.word	0x00031490


	//   ....[61]....
        /*5050*/ 	.word	0x000314a0


	//   ....[62]....
        /*5054*/ 	.word	0x00031520


	//   ....[63]....
        /*5058*/ 	.word	0x00031530


	//   ....[64]....
        /*505c*/ 	.word	0x000315c0


	//   ....[65]....
        /*5060*/ 	.word	0x000315d0


	//   ....[66]....
        /*5064*/ 	.word	0x000315e0


	//   ....[67]....
        /*5068*/ 	.word	0x00031670


	//   ....[68]....
        /*506c*/ 	.word	0x00031680


	//   ....[69]....
        /*5070*/ 	.word	0x000316d0


	//   ....[70]....
        /*5074*/ 	.word	0x00033970


	//   ....[71]....
        /*5078*/ 	.word	0x00033eb0


	//   ....[72]....
        /*507c*/ 	.word	0x00034020


	//   ....[73]....
        /*5080*/ 	.word	0x00034090


	//   ....[74]....
        /*5084*/ 	.word	0x00034130


	//   ....[75]....
        /*5088*/ 	.word	0x000341d0


	//   ....[76]....
        /*508c*/ 	.word	0x000342b0


	//   ....[77]....
        /*5090*/ 	.word	0x000343c0


	//   ....[78]....
        /*5094*/ 	.word	0x00034420


	//   ....[79]....
        /*5098*/ 	.word	0x00034530


	//   ....[80]....
        /*509c*/ 	.word	0x000345a0


	//   ....[81]....
        /*50a0*/ 	.word	0x000346b0


	//   ....[82]....
        /*50a4*/ 	.word	0x00034710


	//   ....[83]....
        /*50a8*/ 	.word	0x00034830


	//   ....[84]....
        /*50ac*/ 	.word	0x00034890


	//   ....[85]....
        /*50b0*/ 	.word	0x00034980


	//   ....[86]....
        /*50b4*/ 	.word	0x000349f0


	//   ....[87]....
        /*50b8*/ 	.word	0x00034aa0


	//   ....[88]....
        /*50bc*/ 	.word	0x00034b90


	//   ....[89]....
        /*50c0*/ 	.word	0x00034c40


	//   ....[90]....
        /*50c4*/ 	.word	0x00034ee0


	//   ....[91]....
        /*50c8*/ 	.word	0x00034f60


	//   ....[92]....
        /*50cc*/ 	.word	0x00035090


	//   ....[93]....
        /*50d0*/ 	.word	0x000350e0


	//   ....[94]....
        /*50d4*/ 	.word	0x00035200


	//   ....[95]....
        /*50d8*/ 	.word	0x00035250


	//   ....[96]....
        /*50dc*/ 	.word	0x00035370


	//   ....[97]....
        /*50e0*/ 	.word	0x000353c0


	//   ....[98]....
        /*50e4*/ 	.word	0x00035550


	//   ....[99]....
        /*50e8*/ 	.word	0x000355a0


	//   ....[100]....
        /*50ec*/ 	.word	0x00035630


	//   ....[101]....
        /*50f0*/ 	.word	0x00035680


	//   ....[102]....
        /*50f4*/ 	.word	0x000357a0


	//   ....[103]....
        /*50f8*/ 	.word	0x00035870


	//   ....[104]....
        /*50fc*/ 	.word	0x00035c80


	//   ....[105]....
        /*5100*/ 	.word	0x000381b0


	//   ....[106]....
        /*5104*/ 	.word	0x000389a0


	//   ....[107]....
        /*5108*/ 	.word	0x00039c70


	//   ....[108]....
        /*510c*/ 	.word	0x00039cc0


	//   ....[109]....
        /*5110*/ 	.word	0x00039d20


	//   ....[110]....
        /*5114*/ 	.word	0x00039d40


	//----- nvinfo : EIATTR_REG_RECONFIG
	.align		4
.L_1327:
        /*5118*/ 	.byte	0x01, 0x54
	.zero		2


	//----- nvinfo : EIATTR_SYSCALL_OFFSETS
	.align		4
        /*511c*/ 	.byte	0x04, 0x46
        /*511e*/ 	.short	(.L_1329 - .L_1328)


	//   ....[0]....
.L_1328:
        /*5120*/ 	.word	0x00001ee0


	//   ....[1]....
        /*5124*/ 	.word	0x0002f9e0


	//   ....[2]....
        /*5128*/ 	.word	0x0002fb20


	//   ....[3]....
        /*512c*/ 	.word	0x0002fc10


	//   ....[4]....
        /*5130*/ 	.word	0x000302b0


	//   ....[5]....
        /*5134*/ 	.word	0x00030e00


	//----- nvinfo : EIATTR_MBARRIER_INSTR_OFFSETS
	.align		4
.L_1329:
        /*5138*/ 	.byte	0x04, 0x39
        /*513a*/ 	.short	(.L_1331 - .L_1330)


	//   ....[0]....
.L_1330:
        /*513c*/ 	.word	0x000002a0
        /*5140*/ 	.word	0x000000ff
        /*5144*/ 	.word	0x00032400
        /*5148*/ 	.short	0x0100
        /*514a*/ 	.byte	0x08
	.zero		1


	//   ....[1]....
        /*514c*/ 	.word	0x000002b0
        /*5150*/ 	.word	0x000000ff
        /*5154*/ 	.word	0x00032410
        /*5158*/ 	.short	0x0100
        /*515a*/ 	.byte	0x08
	.zero		1


	//   ....[2]....
        /*515c*/ 	.word	0x000002c0
        /*5160*/ 	.word	0x000000ff
        /*5164*/ 	.word	0x00032420
        /*5168*/ 	.short	0x0100
        /*516a*/ 	.byte	0x08
	.zero		1


	//   ....[3]....
        /*516c*/ 	.word	0x000003b0
        /*5170*/ 	.word	0x000000ff
        /*5174*/ 	.word	0x00032430
        /*5178*/ 	.short	0x0100
        /*517a*/ 	.byte	0x08
	.zero		1


	//   ....[4]....
        /*517c*/ 	.word	0x000003c0
        /*5180*/ 	.word	0x000000ff
        /*5184*/ 	.word	0x00032440
        /*5188*/ 	.short	0x0100
        /*518a*/ 	.byte	0x08
	.zero		1


	//   ....[5]....
        /*518c*/ 	.word	0x000003d0
        /*5190*/ 	.word	0x000000ff
        /*5194*/ 	.word	0x00032438
        /*5198*/ 	.short	0x0100
        /*519a*/ 	.byte	0x08
	.zero		1


	//   ....[6]....
        /*519c*/ 	.word	0x000003e0
        /*51a0*/ 	.word	0x000000ff
        /*51a4*/ 	.word	0x00032448
        /*51a8*/ 	.short	0x0100
        /*51aa*/ 	.byte	0x08
	.zero		1


	//   ....[7]....
        /*51ac*/ 	.word	0x00000510
        /*51b0*/ 	.word	0x000000ff
        /*51b4*/ 	.word	0x00032450
        /*51b8*/ 	.short	0x0100
        /*51ba*/ 	.byte	0x08
	.zero		1


	//   ....[8]....
        /*51bc*/ 	.word	0x00000520
        /*51c0*/ 	.word	0x000000ff
        /*51c4*/ 	.word	0x00032460
        /*51c8*/ 	.short	0x0100
        /*51ca*/ 	.byte	0x08
	.zero		1


	//   ....[9]....
        /*51cc*/ 	.word	0x00000530
        /*51d0*/ 	.word	0x000000ff
        /*51d4*/ 	.word	0x00032458
        /*51d8*/ 	.short	0x0100
        /*51da*/ 	.byte	0x08
	.zero		1


	//   ....[10]....
        /*51dc*/ 	.word	0x00000540
        /*51e0*/ 	.word	0x000000ff
        /*51e4*/ 	.word	0x00032468
        /*51e8*/ 	.short	0x0100
        /*51ea*/ 	.byte	0x08
	.zero		1


	//   ....[11]....
        /*51ec*/ 	.word	0x00000630
        /*51f0*/ 	.word	0x000000ff
        /*51f4*/ 	.word	0x00032470
        /*51f8*/ 	.short	0x0100
        /*51fa*/ 	.byte	0x06
	.zero		1


	//   ....[12]....
        /*51fc*/ 	.word	0x00000640
        /*5200*/ 	.word	0x000000ff
        /*5204*/ 	.word	0x00032480
        /*5208*/ 	.short	0x0100
        /*520a*/ 	.byte	0x06
	.zero		1


	//   ....[13]....
        /*520c*/ 	.word	0x00000650
        /*5210*/ 	.word	0x000000ff
        /*5214*/ 	.word	0x00032478
        /*5218*/ 	.short	0x0100
        /*521a*/ 	.byte	0x06
	.zero		1


	//   ....[14]....
        /*521c*/ 	.word	0x00000660
        /*5220*/ 	.word	0x000000ff
        /*5224*/ 	.word	0x00032488
        /*5228*/ 	.short	0x0100
        /*522a*/ 	.byte	0x06
	.zero		1


	//   ....[15]....
        /*522c*/ 	.word	0x00000790
        /*5230*/ 	.word	0x000000ff
        /*5234*/ 	.word	0x00032490
        /*5238*/ 	.short	0x0100
        /*523a*/ 	.byte	0x08
	.zero		1


	//   ....[16]....
        /*523c*/ 	.word	0x000007a0
        /*5240*/ 	.word	0x000000ff
        /*5244*/ 	.word	0x000324a0
        /*5248*/ 	.short	0x0100
        /*524a*/ 	.byte	0x08
	.zero		1


	//   ....[17]....
        /*524c*/ 	.word	0x000007b0
        /*5250*/ 	.word	0x000000ff
        /*5254*/ 	.word	0x00032498
        /*5258*/ 	.short	0x0100
        /*525a*/ 	.byte	0x08
	.zero		1


	//   ....[18]....
        /*525c*/ 	.word	0x000007c0
        /*5260*/ 	.word	0x000000ff
        /*5264*/ 	.word	0x000324a8
        /*5268*/ 	.short	0x0100
        /*526a*/ 	.byte	0x08
	.zero		1


	//   ....[19]....
        /*526c*/ 	.word	0x000008f0
        /*5270*/ 	.word	0x000000ff
        /*5274*/ 	.word	0x000324b0
        /*5278*/ 	.short	0x0100
        /*527a*/ 	.byte	0x08
	.zero		1


	//   ....[20]....
        /*527c*/ 	.word	0x00000900
        /*5280*/ 	.word	0x000000ff
        /*5284*/ 	.word	0x000324c0
        /*5288*/ 	.short	0x0100
        /*528a*/ 	.byte	0x08
	.zero		1


	//   ....[21]....
        /*528c*/ 	.word	0x00000910
        /*5290*/ 	.word	0x000000ff
        /*5294*/ 	.word	0x000324b8
        /*5298*/ 	.short	0x0100
        /*529a*/ 	.byte	0x08
	.zero		1


	//   ....[22]....
        /*529c*/ 	.word	0x00000920
        /*52a0*/ 	.word	0x000000ff
        /*52a4*/ 	.word	0x000324c8
        /*52a8*/ 	.short	0x0100
        /*52aa*/ 	.byte	0x08
	.zero		1


	//   ....[23]....
        /*52ac*/ 	.word	0x000021f0
        /*52b0*/ 	.word	0x00000048
        /*52b4*/ 	.word	0x00032400
        /*52b8*/ 	.short	0x010a
        /*52ba*/ 	.byte	0x3f
	.zero		1


	//   ....[24]....
        /*52bc*/ 	.word	0x000025d0
        /*52c0*/ 	.word	0x0000000a
        /*52c4*/ 	.word	0x00000000
        /*52c8*/ 	.short	0x010a
        /*52ca*/ 	.byte	0x3f
	.zero		1


	//   ....[25]....
        /*52cc*/ 	.word	0x00002630
        /*52d0*/ 	.word	0x0000000a
        /*52d4*/ 	.word	0x00000000
        /*52d8*/ 	.short	0x010a
        /*52da*/ 	.byte	0x3f
	.zero		1


	//   ....[26]....
        /*52dc*/ 	.word	0x000029e0
        /*52e0*/ 	.word	0x00000048
        /*52e4*/ 	.word	0x00032410
        /*52e8*/ 	.short	0x010a
        /*52ea*/ 	.byte	0x3f
	.zero		1


	//   ....[27]....
        /*52ec*/ 	.word	0x00002ae0
        /*52f0*/ 	.word	0x0000000a
        /*52f4*/ 	.word	0x00000000
        /*52f8*/ 	.short	0x010a
        /*52fa*/ 	.byte	0x3f
	.zero		1


	//   ....[28]....
        /*52fc*/ 	.word	0x00002b40
        /*5300*/ 	.word	0x0000000a
        /*5304*/ 	.word	0x00000000
        /*5308*/ 	.short	0x010a
        /*530a*/ 	.byte	0x3f
	.zero		1


	//   ....[29]....
        /*530c*/ 	.word	0x00003840
        /*5310*/ 	.word	0x00000007
        /*5314*/ 	.word	0x00000000
        /*5318*/ 	.short	0x0101
        /*531a*/ 	.byte	0x3f
	.zero		1


	//   ....[30]....
        /*531c*/ 	.word	0x00008f80
        /*5320*/ 	.word	0x00000019
        /*5324*/ 	.word	0x00000000
        /*5328*/ 	.short	0x0101
        /*532a*/ 	.byte	0x3f
	.zero		1


	//   ....[31]....
        /*532c*/ 	.word	0x000096a0
        /*5330*/ 	.word	0x00000005
        /*5334*/ 	.word	0x00000000
        /*5338*/ 	.short	0x010a
        /*533a*/ 	.byte	0x3f
	.zero		1


	//   ....[32]....
        /*533c*/ 	.word	0x00009750
        /*5340*/ 	.word	0x00000000
        /*5344*/ 	.word	0x00000000
        /*5348*/ 	.short	0x010a
        /*534a*/ 	.byte	0x3f
	.zero		1


	//   ....[33]....
        /*534c*/ 	.word	0x00009b80
        /*5350*/ 	.word	0x00000000
        /*5354*/ 	.word	0x00000000
        /*5358*/ 	.short	0x010a
        /*535a*/ 	.byte	0x3f
	.zero		1


	//   ....[34]....
        /*535c*/ 	.word	0x00009c30
        /*5360*/ 	.word	0x00000004
        /*5364*/ 	.word	0x00000000
        /*5368*/ 	.short	0x010a
        /*536a*/ 	.byte	0x3f
	.zero		1


	//   ....[35]....
        /*536c*/ 	.word	0x0000a940
        /*5370*/ 	.word	0x00000000
        /*5374*/ 	.word	0x00000000
        /*5378*/ 	.short	0x0101
        /*537a*/ 	.byte	0x3f
	.zero		1


	//   ....[36]....
        /*537c*/ 	.word	0x00020140
        /*5380*/ 	.word	0x00000000
        /*5384*/ 	.word	0x00000000
        /*5388*/ 	.short	0x0101
        /*538a*/ 	.byte	0x3f
	.zero		1


	//   ....[37]....
        /*538c*/ 	.word	0x00020350
        /*5390*/ 	.word	0x00000003
        /*5394*/ 	.word	0x00000000
        /*5398*/ 	.short	0x010a
        /*539a*/ 	.byte	0x3f
	.zero		1


	//   ....[38]....
        /*539c*/ 	.word	0x00020450
        /*53a0*/ 	.word	0x00000000
        /*53a4*/ 	.word	0x00000000
        /*53a8*/ 	.short	0x010a
        /*53aa*/ 	.byte	0x3f
	.zero		1


	//   ....[39]....
        /*53ac*/ 	.word	0x00020880
        /*53b0*/ 	.word	0x00000000
        /*53b4*/ 	.word	0x00000000
        /*53b8*/ 	.short	0x010a
        /*53ba*/ 	.byte	0x3f
	.zero		1


	//   ....[40]....
        /*53bc*/ 	.word	0x00020930
        /*53c0*/ 	.word	0x00000002
        /*53c4*/ 	.word	0x00000000
        /*53c8*/ 	.short	0x010a
        /*53ca*/ 	.byte	0x3f
	.zero		1


	//   ....[41]....
        /*53cc*/ 	.word	0x00021600
        /*53d0*/ 	.word	0x00000000
        /*53d4*/ 	.word	0x00000000
        /*53d8*/ 	.short	0x0101
        /*53da*/ 	.byte	0x3f
	.zero		1


	//   ....[42]....
        /*53dc*/ 	.word	0x0002b2d0
        /*53e0*/ 	.word	0x00000000
        /*53e4*/ 	.word	0x00000000
        /*53e8*/ 	.short	0x0101
        /*53ea*/ 	.byte	0x3f
	.zero		1


	//   ....[43]....
        /*53ec*/ 	.word	0x0002c7a0
        /*53f0*/ 	.word	0x000000ff
        /*53f4*/ 	.word	0x00000000
        /*53f8*/ 	.short	0x0101
        /*53fa*/ 	.byte	0x04
	.zero		1


	//   ....[44]....
        /*53fc*/ 	.word	0x0002ff80
        /*5400*/ 	.word	0x000000ff
        /*5404*/ 	.word	0x00032440
        /*5408*/ 	.short	0x010a
        /*540a*/ 	.byte	0x26
	.zero		1


	//   ....[45]....
        /*540c*/ 	.word	0x00030c10
        /*5410*/ 	.word	0x000000ff
        /*5414*/ 	.word	0x00032400
        /*5418*/ 	.short	0x0107
        /*541a*/ 	.byte	0x26
	.zero		1


	//   ....[46]....
        /*541c*/ 	.word	0x00030c90
        /*5420*/ 	.word	0x000000ff
        /*5424*/ 	.word	0x00032400
        /*5428*/ 	.short	0x0101
        /*542a*/ 	.byte	0x26
	.zero		1


	//   ....[47]....
        /*542c*/ 	.word	0x00031880
        /*5430*/ 	.word	0x000000ff
        /*5434*/ 	.word	0x00032410
        /*5438*/ 	.short	0x0107
        /*543a*/ 	.byte	0x26
	.zero		1


	//   ....[48]....
        /*543c*/ 	.word	0x000318e0
        /*5440*/ 	.word	0x000000ff
        /*5444*/ 	.word	0x00032410
        /*5448*/ 	.short	0x0101
        /*544a*/ 	.byte	0x26
	.zero		1


	//   ....[49]....
        /*544c*/ 	.word	0x000318f0
        /*5450*/ 	.word	0x000000ff
        /*5454*/ 	.word	0x00032420
        /*5458*/ 	.short	0x010a
        /*545a*/ 	.byte	0x26
	.zero		1


	//   ....[50]....
        /*545c*/ 	.word	0x00031950
        /*5460*/ 	.word	0x000000ff
        /*5464*/ 	.word	0x00032460
        /*5468*/ 	.short	0x010a
        /*546a*/ 	.byte	0x26
	.zero		1


	//   ....[51]....
        /*546c*/ 	.word	0x000321d0
        /*5470*/ 	.word	0x000000ff
        /*5474*/ 	.word	0x00032448
        /*5478*/ 	.short	0x010a
        /*547a*/ 	.byte	0x26
	.zero		1


	//   ....[52]....
        /*547c*/ 	.word	0x000323a0
        /*5480*/ 	.word	0x000000ff
        /*5484*/ 	.word	0x00032468
        /*5488*/ 	.short	0x010a
        /*548a*/ 	.byte	0x26
	.zero		1


	//   ....[53]....
        /*548c*/ 	.word	0x000329f0
        /*5490*/ 	.word	0x000000ff
        /*5494*/ 	.word	0x00032440
        /*5498*/ 	.short	0x010a
        /*549a*/ 	.byte	0x26
	.zero		1


	//   ....[54]....
        /*549c*/ 	.word	0x00032bd0
        /*54a0*/ 	.word	0x000000ff
        /*54a4*/ 	.word	0x00032460
        /*54a8*/ 	.short	0x010a
        /*54aa*/ 	.byte	0x26
	.zero		1


	//   ....[55]....
        /*54ac*/ 	.word	0x00033250
        /*54b0*/ 	.word	0x000000ff
        /*54b4*/ 	.word	0x00032448
        /*54b8*/ 	.short	0x010a
        /*54ba*/ 	.byte	0x26
	.zero		1


	//   ....[56]....
        /*54bc*/ 	.word	0x00033430
        /*54c0*/ 	.word	0x000000ff
        /*54c4*/ 	.word	0x00032468
        /*54c8*/ 	.short	0x010a
        /*54ca*/ 	.byte	0x26
	.zero		1


	//   ....[57]....
        /*54cc*/ 	.word	0x00033900
        /*54d0*/ 	.word	0x00000002
        /*54d4*/ 	.word	0x00032420
        /*54d8*/ 	.short	0x010a
        /*54da*/ 	.byte	0x3f
	.zero		1


	//   ....[58]....
        /*54dc*/ 	.word	0x00033a80
        /*54e0*/ 	.word	0x00000008
        /*54e4*/ 	.word	0x00000000
        /*54e8*/ 	.short	0x010a
        /*54ea*/ 	.byte	0x3f
	.zero		1


	//   ....[59]....
        /*54ec*/ 	.word	0x00033af0
        /*54f0*/ 	.word	0x00000003
        /*54f4*/ 	.word	0x00000000
        /*54f8*/ 	.short	0x010a
        /*54fa*/ 	.byte	0x3f
	.zero		1


	//   ....[60]....
        /*54fc*/ 	.word	0x00033b50
        /*5500*/ 	.word	0x00000006
        /*5504*/ 	.word	0x00000000
        /*5508*/ 	.short	0x010a
        /*550a*/ 	.byte	0x3f
	.zero		1


	//   ....[61]....
        /*550c*/ 	.word	0x00033b80
        /*5510*/ 	.word	0x00000003
        /*5514*/ 	.word	0x00000000
        /*5518*/ 	.short	0x010a
        /*551a*/ 	.byte	0x3f
	.zero		1


	//   ....[62]....
        /*551c*/ 	.word	0x00033be0
        /*5520*/ 	.word	0x00000048
        /*5524*/ 	.word	0x00032400
        /*5528*/ 	.short	0x010a
        /*552a*/ 	.byte	0x3f
	.zero		1


	//   ....[63]....
        /*552c*/ 	.word	0x00033c30
        /*5530*/ 	.word	0x0000000a
        /*5534*/ 	.word	0x00000000
        /*5538*/ 	.short	0x010a
        /*553a*/ 	.byte	0x3f
	.zero		1


	//   ....[64]....
        /*553c*/ 	.word	0x00033c80
        /*5540*/ 	.word	0x00000048
        /*5544*/ 	.word	0x00032410
        /*5548*/ 	.short	0x010a
        /*554a*/ 	.byte	0x3f
	.zero		1


	//   ....[65]....
        /*554c*/ 	.word	0x00033cd0
        /*5550*/ 	.word	0x0000000a
        /*5554*/ 	.word	0x00000000
        /*5558*/ 	.short	0x010a
        /*555a*/ 	.byte	0x3f
	.zero		1


	//   ....[66]....
        /*555c*/ 	.word	0x00033d20
        /*5560*/ 	.word	0x00000000
        /*5564*/ 	.word	0x00000000
        /*5568*/ 	.short	0x010a
        /*556a*/ 	.byte	0x3f
	.zero		1


	//   ....[67]....
        /*556c*/ 	.word	0x00033d70
        /*5570*/ 	.word	0x00000004
        /*5574*/ 	.word	0x00000000
        /*5578*/ 	.short	0x010a
        /*557a*/ 	.byte	0x3f
	.zero		1


	//   ....[68]....
        /*557c*/ 	.word	0x00033dc0
        /*5580*/ 	.word	0x00000000
        /*5584*/ 	.word	0x00000000
        /*5588*/ 	.short	0x010a
        /*558a*/ 	.byte	0x3f
	.zero		1


	//   ....[69]....
        /*558c*/ 	.word	0x00033e10
        /*5590*/ 	.word	0x00000002
        /*5594*/ 	.word	0x00000000
        /*5598*/ 	.short	0x010a
        /*559a*/ 	.byte	0x3f
	.zero		1


	//   ....[70]....
        /*559c*/ 	.word	0x00033f70
        /*55a0*/ 	.word	0x00000003
        /*55a4*/ 	.word	0x00032440
        /*55a8*/ 	.short	0x010a
        /*55aa*/ 	.byte	0x3f
	.zero		1


	//   ....[71]....
        /*55ac*/ 	.word	0x000358b0
        /*55b0*/ 	.word	0x00000003
        /*55b4*/ 	.word	0x00032420
        /*55b8*/ 	.short	0x010a
        /*55ba*/ 	.byte	0x3f
	.zero		1


	//   ....[72]....
        /*55bc*/ 	.word	0x00035910
        /*55c0*/ 	.word	0x00000003
        /*55c4*/ 	.word	0x00032460
        /*55c8*/ 	.short	0x010a
        /*55ca*/ 	.byte	0x3f
	.zero		1


	//   ....[73]....
        /*55cc*/ 	.word	0x00035970
        /*55d0*/ 	.word	0x00000003
        /*55d4*/ 	.word	0x00032448
        /*55d8*/ 	.short	0x010a
        /*55da*/ 	.byte	0x3f
	.zero		1


	//   ....[74]....
        /*55dc*/ 	.word	0x000359d0
        /*55e0*/ 	.word	0x00000003
        /*55e4*/ 	.word	0x00032468
        /*55e8*/ 	.short	0x010a
        /*55ea*/ 	.byte	0x3f
	.zero		1


	//   ....[75]....
        /*55ec*/ 	.word	0x00035a30
        /*55f0*/ 	.word	0x00000003
        /*55f4*/ 	.word	0x00032440
        /*55f8*/ 	.short	0x010a
        /*55fa*/ 	.byte	0x3f
	.zero		1


	//   ....[76]....
        /*55fc*/ 	.word	0x00035a90
        /*5600*/ 	.word	0x00000003
        /*5604*/ 	.word	0x00032460
        /*5608*/ 	.short	0x010a
        /*560a*/ 	.byte	0x3f
	.zero		1


	//   ....[77]....
        /*560c*/ 	.word	0x00035af0
        /*5610*/ 	.word	0x00000003
        /*5614*/ 	.word	0x00032448
        /*5618*/ 	.short	0x010a
        /*561a*/ 	.byte	0x3f
	.zero		1


	//   ....[78]....
        /*561c*/ 	.word	0x00035b50
        /*5620*/ 	.word	0x00000003
        /*5624*/ 	.word	0x00032468
        /*5628*/ 	.short	0x010a
        /*562a*/ 	.byte	0x3f
	.zero		1


	//   ....[79]....
        /*562c*/ 	.word	0x00035ba0
        /*5630*/ 	.word	0x00000002
        /*5634*/ 	.word	0x00032420
        /*5638*/ 	.short	0x010a
        /*563a*/ 	.byte	0x3f
	.zero		1


	//   ....[80]....
        /*563c*/ 	.word	0x00035d40
        /*5640*/ 	.word	0x00000008
        /*5644*/ 	.word	0x00000000
        /*5648*/ 	.short	0x010a
        /*564a*/ 	.byte	0x3f
	.zero		1


	//   ....[81]....
        /*564c*/ 	.word	0x00035d90
        /*5650*/ 	.word	0x00000003
        /*5654*/ 	.word	0x00000000
        /*5658*/ 	.short	0x010a
        /*565a*/ 	.byte	0x3f
	.zero		1


	//   ....[82]....
        /*565c*/ 	.word	0x00035de0
        /*5660*/ 	.word	0x00000006
        /*5664*/ 	.word	0x00000000
        /*5668*/ 	.short	0x010a
        /*566a*/ 	.byte	0x3f
	.zero		1


	//   ....[83]....
        /*566c*/ 	.word	0x000361a0
        /*5670*/ 	.word	0x00000000
        /*5674*/ 	.word	0x00000000
        /*5678*/ 	.short	0x010a
        /*567a*/ 	.byte	0x3f
	.zero		1


	//   ....[84]....
        /*567c*/ 	.word	0x000362e0
        /*5680*/ 	.word	0x0000000a
        /*5684*/ 	.word	0x00000000
        /*5688*/ 	.short	0x010a
        /*568a*/ 	.byte	0x3f
	.zero		1


	//   ....[85]....
        /*568c*/ 	.word	0x00036940
        /*5690*/ 	.word	0x00000000
        /*5694*/ 	.word	0x00000000
        /*5698*/ 	.short	0x010a
        /*569a*/ 	.byte	0x3f
	.zero		1


	//   ....[86]....
        /*569c*/ 	.word	0x00036a80
        /*56a0*/ 	.word	0x0000000a
        /*56a4*/ 	.word	0x00000000
        /*56a8*/ 	.short	0x010a
        /*56aa*/ 	.byte	0x3f
	.zero		1


	//   ....[87]....
        /*56ac*/ 	.word	0x00037bd0
        /*56b0*/ 	.word	0x00000006
        /*56b4*/ 	.word	0x00000000
        /*56b8*/ 	.short	0x0101
        /*56ba*/ 	.byte	0x3f
	.zero		1


	//   ....[88]....
        /*56bc*/ 	.word	0x000519e0
        /*56c0*/ 	.word	0x00000000
        /*56c4*/ 	.word	0x00000000
        /*56c8*/ 	.short	0x0101
        /*56ca*/ 	.byte	0x3f
	.zero		1


	//   ....[89]....
        /*56cc*/ 	.word	0x00051a10
        /*56d0*/ 	.word	0x0000000a
        /*56d4*/ 	.word	0x00000000
        /*56d8*/ 	.short	0x010a
        /*56da*/ 	.byte	0x3f
	.zero		1


	//   ....[90]....
        /*56dc*/ 	.word	0x00051a60
        /*56e0*/ 	.word	0x0000000a
        /*56e4*/ 	.word	0x00000000
        /*56e8*/ 	.short	0x010a
        /*56ea*/ 	.byte	0x3f
	.zero		1


	//----- nvinfo : EIATTR_NUM_MBARRIERS
	.align		4
.L_1331:
        /*56ec*/ 	.byte	0x03, 0x38
        /*56ee*/ 	.short	0x0017


	//----- nvinfo : EIATTR_EXIT_INSTR_OFFSETS
	.align		4
        /*56f0*/ 	.byte	0x04, 0x1c
        /*56f2*/ 	.short	(.L_1333 - .L_1332)


	//   ....[0]....
.L_1332:
        /*56f4*/ 	.word	0x00033bd0


	//----- nvinfo : EIATTR_MAX_THREADS
	.align		4
.L_1333:
        /*56f8*/ 	.byte	0x04, 0x05
        /*56fa*/ 	.short	(.L_1335 - .L_1334)
.L_1334:
        /*56fc*/ 	.word	0x00000180
        /*5700*/ 	.word	0x00000001
        /*5704*/ 	.word	0x00000001


	//----- nvinfo : EIATTR_CRS_STACK_SIZE
	.align		4
.L_1335:
        /*5708*/ 	.byte	0x04, 0x1e
        /*570a*/ 	.short	(.L_1337 - .L_1336)
.L_1336:
        /*570c*/ 	.word	0x00000000


	//----- nvinfo : EIATTR_CBANK_PARAM_SIZE
	.align		4
.L_1337:
        /*5710*/ 	.byte	0x03, 0x19
        /*5712*/ 	.short	0x0b70


	//----- nvinfo : EIATTR_PARAM_CBANK
	.align		4
        /*5714*/ 	.byte	0x04, 0x0a
        /*5716*/ 	.short	(.L_1339 - .L_1338)
	.align		4
.L_1338:
        /*5718*/ 	.word	index@(.nv.constant0._ZN7cutlass13device_kernelIN5flash11enable_sm90INS1_16FlashAttnFwdSm90INS1_25CollectiveMainloopFwdSm90ILi2EN4cute5tupleIJNS5_1CILi1EEES8_S8_EEENS6_IJNS7_ILi128EEENS7_ILi96EEENS7_ILi64EEEEEELi256ENS_10bfloat16_tEfNS_4arch4Sm90ELb0ELb1ELb1ELb0ELb0ELb0ELb1ELb1ELb0ELb1ELb1ELb0EEENS1_21CollectiveEpilogueFwdINS6_IJSA_NS7_ILi256EEESB_EEES9_SE_SG_Li256ELb0ELb1ELb1ELb0EEENS1_19SingleTileSchedulerILb0ELb1ELb1ELi128EEEEEEEEEvNT_6ParamsE)
        /*571c*/ 	.short	0x0210
        /*571e*/ 	.short	0x0b70


	//----- nvinfo : EIATTR_SW_WAR
	.align		4
.L_1339:
        /*5720*/ 	.byte	0x04, 0x36
        /*5722*/ 	.short	(.L_1341 - .L_1340)
.L_1340:
        /*5724*/ 	.word	0x00000008
.L_1341:


//--------------------- .nv.info._ZN7cutlass13device_kernelIN5flash11enable_sm90INS1_16FlashAttnFwdSm90INS1_25CollectiveMainloopFwdSm90ILi2EN4cute5tupleIJNS5_1CILi1EEES8_S8_EEENS6_IJNS7_ILi128EEENS7_ILi96EEENS7_ILi64EEEEEELi256ENS_10bfloat16_tEfNS_4arch4Sm90ELb0ELb1ELb1ELb1ELb0ELb0ELb0ELb1ELb0ELb1ELb1ELb0EEENS1_21CollectiveEpilogueFwdINS6_IJSA_NS7_ILi256EEESB_EEES9_SE_SG_Li256ELb1ELb1ELb1ELb0EEENS1_36VarlenDynamicPersistentTileSchedulerILi128ELi96ELi256ELi128ELb1ELb1ELb1ELb1ELb0ELb1EEEEEEEEEvNT_6ParamsE --------------------------
	.section	.nv.info._ZN7cutlass13device_kernelIN5flash11enable_sm90INS1_16FlashAttnFwdSm90INS1_25CollectiveMainloopFwdSm90ILi2EN4cute5tupleIJNS5_1CILi1EEES8_S8_EEENS6_IJNS7_ILi128EEENS7_ILi96EEENS7_ILi64EEEEEELi256ENS_10bfloat16_tEfNS_4arch4Sm90ELb0ELb1ELb1ELb1ELb0ELb0ELb0ELb1ELb0ELb1ELb1ELb0EEENS1_21CollectiveEpilogueFwdINS6_IJSA_NS7_ILi256EEESB_EEES9_SE_SG_Li256ELb1ELb1ELb1ELb0EEENS1_36VarlenDynamicPersistentTileSchedulerILi128ELi96ELi256ELi128ELb1ELb1ELb1ELb1ELb0ELb1EEEEEEEEEvNT_6ParamsE,"",@"SHT_CUDA_INFO"
	.sectionflags	@""
	.align	4


	//----- nvinfo : EIATTR_CUDA_API_VERSION
	.align		4
        /*0000*/ 	.byte	0x04, 0x37
        /*0002*/ 	.short	(.L_1343 - .L_1342)
.L_1342:
        /*0004*/ 	.word	0x00000082


	//----- nvinfo : EIATTR_KPARAM_INFO
	.align		4
.L_1343:
        /*0008*/ 	.byte	0x04, 0x17
        /*000a*/ 	.short	(.L_1345 - .L_1344)
.L_1344:
        /*000c*/ 	.word	0x00000000
        /*0010*/ 	.short	0x0000
        /*0012*/ 	.short	0x0070
        /*0014*/ 	.byte	0x00, 0xf0, 0x01, 0x2a


	//----- nvinfo : EIATTR_SPARSE_MMA_MASK
	.align		4
.L_1345:
        /*0018*/ 	.byte	0x03, 0x50
        /*001a*/ 	.short	0x0000


	//----- nvinfo : EIATTR_MAXREG_COUNT
	.align		4
        /*001c*/ 	.byte	0x03, 0x1b
        /*001e*/ 	.short	0x00a8


	//----- nvinfo : EIATTR_NUM_BARRIERS
	.align		4
        /*0020*/ 	.byte	0x02, 0x4c
        /*0022*/ 	.byte	0x10
	.zero		1


	//----- nvinfo : EIATTR_EXTERNS
	.align		4
        /*0024*/ 	.byte	0x04, 0x0f
        /*0026*/ 	.short	(.L_1347 - .L_1346)


	//   ....[0]....
	.align		4
.L_1346:
        /*0028*/ 	.word	index@(__assertfail)


	//----- nvinfo : EIATTR_ANNOTATIONS
	.align		4
.L_1347:
        /*002c*/ 	.byte	0x04, 0x55
        /*002e*/ 	.short	(.L_1349 - .L_1348)


	//   ....[0]....
.L_1348:
        /* <DEDUP_REMOVED lines=70> */


	//----- nvinfo : EIATTR_MERCURY_ISA_VERSION
	.align		4
.L_1349:
        /*0480*/ 	.byte	0x03, 0x5f
        /*0482*/ 	.short	0x0101


	//----- nvinfo : EIATTR_UNUSED_LOAD_BYTE_OFFSET
	.align		4
        /*0484*/ 	.byte	0x04, 0x44
        /*0486*/ 	.short	(.L_1351 - .L_1350)


	//   ....[0]....
.L_1350:
        /*0488*/ 	.word	0x00000a30
        /*048c*/ 	.word	0x0000fff0


	//   ....[1]....
        /*0490*/ 	.word	0x0000f0a0
        /*0494*/ 	.word	0x0000fff0


	//----- nvinfo : EIATTR_INT_WARP_WIDE_INSTR_OFFSETS
	.align		4
.L_1351:
        /*0498*/ 	.byte	0x04, 0x31
        /*049a*/ 	.short	(.L_1353 - .L_1352)


	//   ....[0]....
.L_1352:
        /*049c*/ 	.word	0x00000130


	//   ....[1]....
        /*04a0*/ 	.word	0x00000170


	//   ....[2]....
        /*04a4*/ 	.word	0x000001e0


	//   ....[3]....
        /*04a8*/ 	.word	0x00004ea0


	//   ....[4]....
        /*04ac*/ 	.word	0x00015470


	//   ....[5]....
        /*04b0*/ 	.word	0x00015500


	//   ....[6]....
        /*04b4*/ 	.word	0x00019180


	//   ....[7]....
        /*04b8*/ 	.word	0x00019210


	//----- nvinfo : EIATTR_COOP_GROUP_MASK_REGIDS
	.align		4
.L_1353:
        /*04bc*/ 	.byte	0x04, 0x29
        /*04be*/ 	.short	(.L_1355 - .L_1354)


	//   ....[0]....
.L_1354:
        /*04c0*/ 	.word	0xffffffff


	//   ....[1]....
        /*04c4*/ 	.word	0xffffffff


	//   ....[2]....
        /*04c8*/ 	.word	0xffffffff


	//   ....[3]....
        /*04cc*/ 	.word	0xffffffff


	//   ....[4]....
        /*04d0*/ 	.word	0xffffffff


	//   ....[5]....
        /*04d4*/ 	.word	0xffffffff


	//   ....[6]....
        /*04d8*/ 	.word	0xffffffff


	//   ....[7]....
        /*04dc*/ 	.word	0xffffffff


	//   ....[8]....
        /*04e0*/ 	.word	0xffffffff


	//   ....[9]....
        /*04e4*/ 	.word	0xffffffff


	//   ....[10]....
        /*04e8*/ 	.word	0xffffffff


	//   ....[11]....
        /*04ec*/ 	.word	0xffffffff


	//   ....[12]....
        /*04f0*/ 	.word	0xffffffff


	//   ....[13]....
        /*04f4*/ 	.word	0xffffffff


	//   ....[14]....
        /*04f8*/ 	.word	0xffffffff


	//   ....[15]....
        /*04fc*/ 	.word	0xffffffff


	//   ....[16]....
        /*0500*/ 	.word	0xffffffff


	//   ....[17]....
        /*0504*/ 	.word	0xffffffff


	//   ....[18]....
        /*0508*/ 	.word	0xffffffff


	//   ....[19]....
        /*050c*/ 	.word	0xffffffff


	//   ....[20]....
        /*0510*/ 	.word	0xffffffff


	//   ....[21]....
        /*0514*/ 	.word	0xffffffff


	//   ....[22]....
        /*0518*/ 	.word	0xffffffff


	//   ....[23]....
        /*051c*/ 	.word	0xffffffff


	//   ....[24]....
        /*0520*/ 	.word	0xffffffff


	//   ....[25]....
        /*0524*/ 	.word	0xffffffff


	//   ....[26]....
        /*0528*/ 	.word	0xffffffff


	//   ....[27]....
        /*052c*/ 	.word	0xffffffff


	//   ....[28]....
        /*0530*/ 	.word	0xffffffff


	//   ....[29]....
        /*0534*/ 	.word	0xffffffff


	//   ....[30]....
        /*0538*/ 	.word	0xffffffff


	//   ....[31]....
        /*053c*/ 	.word	0xffffffff


	//   ....[32]....
        /*0540*/ 	.word	0xffffffff


	//   ....[33]....
        /*0544*/ 	.word	0xffffffff


	//   ....[34]....
        /*0548*/ 	.word	0xffffffff


	//   ....[35]....
        /*054c*/ 	.word	0xffffffff


	//   ....[36]....
        /*0550*/ 	.word	0xffffffff


	//   ....[37]....
        /*0554*/ 	.word	0xffffffff


	//   ....[38]....
        /*0558*/ 	.word	0xffffffff


	//   ....[39]....
        /*055c*/ 	.word	0xffffffff


	//   ....[40]....
        /*0560*/ 	.word	0xffffffff


	//   ....[41]....
        /*0564*/ 	.word	0xffffffff


	//   ....[42]....
        /*0568*/ 	.word	0xffffffff


	//   ....[43]....
        /*056c*/ 	.word	0xffffffff


	//   ....[44]....
        /*0570*/ 	.word	0xffffffff


	//   ....[45]....
        /*0574*/ 	.word	0xffffffff


	//   ....[46]....
        /*0578*/ 	.word	0xffffffff


	//   ....[47]....
        /*057c*/ 	.word	0xffffffff


	//   ....[48]....
        /*0580*/ 	.word	0xffffffff


	//   ....[49]....
        /*0584*/ 	.word	0xffffffff


	//   ....[50]....
        /*0588*/ 	.word	0xffffffff


	//   ....[51]....
        /*058c*/ 	.word	0xffffffff


	//   ....[52]....
        /*0590*/ 	.word	0xffffffff


	//   ....[53]....
        /*0594*/ 	.word	0xffffffff


	//   ....[54]....
        /*0598*/ 	.word	0xffffffff


	//   ....[55]....
        /*059c*/ 	.word	0xffffffff


	//   ....[56]....
        /*05a0*/ 	.word	0xffffffff


	//   ....[57]....
        /*05a4*/ 	.word	0xffffffff


	//   ....[58]....
        /*05a8*/ 	.word	0xffffffff


	//   ....[59]....
        /*05ac*/ 	.word	0xffffffff


	//   ....[60]....
        /*05b0*/ 	.word	0xffffffff


	//   ....[61]....
        /*05b4*/ 	.word	0xffffffff


	//   ....[62]....
        /*05b8*/ 	.word	0xffffffff


	//   ....[63]....
        /*05bc*/ 	.word	0xffffffff


	//   ....[64]....
        /*05c0*/ 	.word	0xffffffff


	//   ....[65]....
        /*05c4*/ 	.word	0xffffffff


	//   ....[66]....
        /*05c8*/ 	.word	0xffffffff


	//   ....[67]....
        /*05cc*/ 	.word	0xffffffff


	//   ....[68]....
        /*05d0*/ 	.word	0xffffffff


	//   ....[69]....
        /*05d4*/ 	.word	0xffffffff


	//   ....[70]....
        /*05d8*/ 	.word	0xffffffff


	//   ....[71]....
        /*05dc*/ 	.word	0xffffffff


	//   ....[72]....
        /*05e0*/ 	.word	0xffffffff


	//   ....[73]....
        /*05e4*/ 	.word	0xffffffff


	//   ....[74]....
        /*05e8*/ 	.word	0xffffffff


	//   ....[75]....
        /*05ec*/ 	.word	0xffffffff


	//   ....[76]....
        /*05f0*/ 	.word	0xffffffff


	//   ....[77]....
        /*05f4*/ 	.word	0xffffffff


	//   ....[78]....
        /*05f8*/ 	.word	0xffffffff


	//   ....[79]....
        /*05fc*/ 	.word	0xffffffff


	//   ....[80]....
        /*0600*/ 	.word	0xffffffff


	//   ....[81]....
        /*0604*/ 	.word	0xffffffff


	//   ....[82]....
        /*0608*/ 	.word	0xffffffff


	//   ....[83]....
        /*060c*/ 	.word	0xffffffff


	//   ....[84]....
        /*0610*/ 	.word	0xffffffff


	//   ....[85]....
        /*0614*/ 	.word	0xffffffff


	//   ....[86]....
        /*0618*/ 	.word	0xffffffff


	//   ....[87]....
        /*061c*/ 	.word	0xffffffff


	//   ....[88]....
        /*0620*/ 	.word	0xffffffff


	//   ....[89]....
        /*0624*/ 	.word	0xffffffff


	//   ....[90]....
        /*0628*/ 	.word	0xffffffff


	//   ....[91]....
        /*062c*/ 	.word	0xffffffff


	//   ....[92]....
        /*0630*/ 	.word	0xffffffff


	//   ....[93]....
        /*0634*/ 	.word	0xffffffff


	//   ....[94]....
        /*0638*/ 	.word	0xffffffff


	//   ....[95]....
        /*063c*/ 	.word	0xffffffff


	//   ....[96]....
        /*0640*/ 	.word	0xffffffff


	//   ....[97]....
        /*0644*/ 	.word	0xffffffff


	//   ....[98]....
        /*0648*/ 	.word	0xffffffff


	//   ....[99]....
        /*064c*/ 	.word	0xffffffff


	//   ....[100]....
        /*0650*/ 	.word	0xffffffff


	//   ....[101]....
        /*0654*/ 	.word	0xffffffff


	//   ....[102]....
        /*0658*/ 	.word	0xffffffff


	//   ....[103]....
        /*065c*/ 	.word	0xffffffff


	//   ....[104]....
        /*0660*/ 	.word	0xffffffff


	//   ....[105]....
        /*0664*/ 	.word	0xffffffff


	//   ....[106]....
        /*0668*/ 	.word	0xffffffff


	//   ....[107]....
        /*066c*/ 	.word	0xffffffff


	//   ....[108]....
        /*0670*/ 	.word	0xffffffff


	//   ....[109]....
        /*0674*/ 	.word	0xffffffff


	//   ....[110]....
        /*0678*/ 	.word	0xffffffff


	//   ....[111]....
        /*067c*/ 	.word	0x0500000f


	//   ....[112]....
        /*0680*/ 	.word	0x0500000f


	//   ....[113]....
        /*0684*/ 	.word	0x0500000f


	//   ....[114]....
        /*0688*/ 	.word	0x0500000f


	//   ....[115]....
        /*068c*/ 	.word	0x0500000f


	//   ....[116]....
        /*0690*/ 	.word	0x0500000f


	//   ....[117]....
        /*0694*/ 	.word	0x0500000f


	//   ....[118]....
        /*0698*/ 	.word	0x0500000f


	//   ....[119]....
        /*069c*/ 	.word	0x0500000f


	//   ....[120]....
        /*06a0*/ 	.word	0x0500000f


	//   ....[121]....
        /*06a4*/ 	.word	0x0500000f


	//   ....[122]....
        /*06a8*/ 	.word	0x0500000f


	//   ....[123]....
        /*06ac*/ 	.word	0x0500000f


	//   ....[124]....
        /*06b0*/ 	.word	0x0500000f


	//   ....[125]....
        /*06b4*/ 	.word	0x0500000f


	//   ....[126]....
        /*06b8*/ 	.word	0x0500000f


	//   ....[127]....
        /*06bc*/ 	.word	0x0500000f


	//   ....[128]....
        /*06c0*/ 	.word	0x0500000f


	//   ....[129]....
        /*06c4*/ 	.word	0x0500000f


	//   ....[130]....
        /*06c8*/ 	.word	0x0500000f


	//   ....[131]....
        /*06cc*/ 	.word	0x0500000f


	//   ....[132]....
        /*06d0*/ 	.word	0x0500000f


	//   ....[133]....
        /*06d4*/ 	.word	0x0500000f


	//   ....[134]....
        /*06d8*/ 	.word	0x0500000f


	//   ....[135]....
        /*06dc*/ 	.word	0x0500000f


	//   ....[136]....
        /*06e0*/ 	.word	0x0500000f


	//   ....[137]....
        /*06e4*/ 	.word	0x0500000f


	//   ....[138]....
        /*06e8*/ 	.word	0x0500000f


	//   ....[139]....
        /*06ec*/ 	.word	0x0500000f


	//   ....[140]....
        /*06f0*/ 	.word	0x0500000f


	//   ....[141]....
        /*06f4*/ 	.word	0x0500000f


	//   ....[142]....
        /*06f8*/ 	.word	0x0500000f


	//   ....[143]....
        /*06fc*/ 	.word	0x0500000f


	//   ....[144]....
        /*0700*/ 	.word	0x0500000f


	//   ....[145]....
        /*0704*/ 	.word	0x0500000f


	//   ....[146]....
        /*0708*/ 	.word	0x0500000f


	//----- nvinfo : EIATTR_COOP_GROUP_INSTR_OFFSETS
	.align		4
.L_1355:
        /*070c*/ 	.byte	0x04, 0x28
        /*070e*/ 	.short	(.L_1357 - .L_1356)


	//   ....[0]....
.L_1356:
        /*0710*/ 	.word	0x00000070


	//   ....[1]....
        /*0714*/ 	.word	0x00000140


	//   ....[2]....
        /*0718*/ 	.word	0x00000190


	//   ....[3]....
        /*071c*/ 	.word	0x000003c0


	//   ....[4]....
        /*0720*/ 	.word	0x00000520


	//   ....[5]....
        /*0724*/ 	.word	0x00000640


	//   ....[6]....
        /*0728*/ 	.word	0x000007a0


	//   ....[7]....
        /*072c*/ 	.word	0x000021a0


	//   ....[8]....
        /*0730*/ 	.word	0x000029a0


	//   ....[9]....
        /*0734*/ 	.word	0x000037e0


	//   ....[10]....
        /*0738*/ 	.word	0x00003e00


	//   ....[11]....
        /*073c*/ 	.word	0x000040a0


	//   ....[12]....
        /*0740*/ 	.word	0x00004530


	//   ....[13]....
        /*0744*/ 	.word	0x00004580


	//   ....[14]....
        /*0748*/ 	.word	0x00005660


	//   ....[15]....
        /*074c*/ 	.word	0x00005fa0


	//   ....[16]....
        /*0750*/ 	.word	0x00006d90


	//   ....[17]....
        /*0754*/ 	.word	0x00006eb0


	//   ....[18]....
        /*0758*/ 	.word	0x00007a10


	//   ....[19]....
        /*075c*/ 	.word	0x00007a70


	//   ....[20]....
        /*0760*/ 	.word	0x000094e0


	//   ....[21]....
        /*0764*/ 	.word	0x00009540


	//   ....[22]....
        /*0768*/ 	.word	0x00009f60


	//   ....[23]....
        /*076c*/ 	.word	0x00009fc0


	//   ....[24]....
        /*0770*/ 	.word	0x0000b480


	//   ....[25]....
        /*0774*/ 	.word	0x0000bc70


	//   ....[26]....
        /*0778*/ 	.word	0x0000c9c0


	//   ....[27]....
        /*077c*/ 	.word	0x0000cae0


	//   ....[28]....
        /*0780*/ 	.word	0x0000d3d0


	//   ....[29]....
        /*0784*/ 	.word	0x0000d5a0


	//   ....[30]....
        /*0788*/ 	.word	0x0000e620


	//   ....[31]....
        /*078c*/ 	.word	0x0000e690


	//   ....[32]....
        /*0790*/ 	.word	0x0000e6d0


	//   ....[33]....
        /*0794*/ 	.word	0x0000e700


	//   ....[34]....
        /*0798*/ 	.word	0x00010140


	//   ....[35]....
        /*079c*/ 	.word	0x00010150


	//   ....[36]....
        /*07a0*/ 	.word	0x00010160


	//   ....[37]....
        /*07a4*/ 	.word	0x00010170


	//   ....[38]....
        /*07a8*/ 	.word	0x00010bf0


	//   ....[39]....
        /*07ac*/ 	.word	0x00010c10


	//   ....[40]....
        /*07b0*/ 	.word	0x00010da0


	//   ....[41]....
        /*07b4*/ 	.word	0x00010dc0


	//   ....[42]....
        /*07b8*/ 	.word	0x00010f00


	//   ....[43]....
        /*07bc*/ 	.word	0x00010f20


	//   ....[44]....
        /*07c0*/ 	.word	0x00011070


	//   ....[45]....
        /*07c4*/ 	.word	0x00011090


	//   ....[46]....
        /*07c8*/ 	.word	0x000115c0


	//   ....[47]....
        /*07cc*/ 	.word	0x000115f0


	//   ....[48]....
        /*07d0*/ 	.word	0x00011ec0


	//   ....[49]....
        /*07d4*/ 	.word	0x00011ed0


	//   ....[50]....
        /*07d8*/ 	.word	0x00013030


	//   ....[51]....
        /*07dc*/ 	.word	0x00013060


	//   ....[52]....
        /*07e0*/ 	.word	0x000131d0


	//   ....[53]....
        /*07e4*/ 	.word	0x000131f0


	//   ....[54]....
        /*07e8*/ 	.word	0x00013330


	//   ....[55]....
        /*07ec*/ 	.word	0x00013350


	//   ....[56]....
        /*07f0*/ 	.word	0x000134a0


	//   ....[57]....
        /*07f4*/ 	.word	0x000134c0


	//   ....[58]....
        /*07f8*/ 	.word	0x000136a0


	//   ....[59]....
        /*07fc*/ 	.word	0x000138b0


	//   ....[60]....
        /*0800*/ 	.word	0x000138e0


	//   ....[61]....
        /*0804*/ 	.word	0x00013910


	//   ....[62]....
        /*0808*/ 	.word	0x00013940


	//   ....[63]....
        /*080c*/ 	.word	0x00013970


	//   ....[64]....
        /*0810*/ 	.word	0x000139a0


	//   ....[65]....
        /*0814*/ 	.word	0x00013b40


	//   ....[66]....
        /*0818*/ 	.word	0x00013b70


	//   ....[67]....
        /*081c*/ 	.word	0x00013ba0


	//   ....[68]....
        /*0820*/ 	.word	0x00013bd0


	//   ....[69]....
        /*0824*/ 	.word	0x00013c00


	//   ....[70]....
        /*0828*/ 	.word	0x00013c30


	//   ....[71]....
        /*082c*/ 	.word	0x00013cd0


	//   ....[72]....
        /*0830*/ 	.word	0x00013d00


	//   ....[73]....
        /*0834*/ 	.word	0x00013d10


	//   ....[74]....
        /*0838*/ 	.word	0x00013d40


	//   ....[75]....
        /*083c*/ 	.word	0x00015a40


	//   ....[76]....
        /*0840*/ 	.word	0x000164e0


	//   ....[77]....
        /*0844*/ 	.word	0x00016500


	//   ....[78]....
        /*0848*/ 	.word	0x000165b0


	//   ....[79]....
        /*084c*/ 	.word	0x000165c0


	//   ....[80]....
        /*0850*/ 	.word	0x00016640


	//   ....[81]....
        /*0854*/ 	.word	0x00016650


	//   ....[82]....
        /*0858*/ 	.word	0x000166d0


	//   ....[83]....
        /*085c*/ 	.word	0x000166e0


	//   ....[84]....
        /*0860*/ 	.word	0x00016760


	//   ....[85]....
        /*0864*/ 	.word	0x00016770


	//   ....[86]....
        /*0868*/ 	.word	0x000167f0


	//   ....[87]....
        /*086c*/ 	.word	0x00016800


	//   ....[88]....
        /*0870*/ 	.word	0x00016880


	//   ....[89]....
        /*0874*/ 	.word	0x00016890


	//   ....[90]....
        /*0878*/ 	.word	0x000168a0


	//   ....[91]....
        /*087c*/ 	.word	0x000168f0


	//   ....[92]....
        /*0880*/ 	.word	0x000194a0


	//   ....[93]....
        /*0884*/ 	.word	0x000194d0


	//   ....[94]....
        /*0888*/ 	.word	0x00019530


	//   ....[95]....
        /*088c*/ 	.word	0x00019560


	//   ....[96]....
        /*0890*/ 	.word	0x00019590


	//   ....[97]....
        /*0894*/ 	.word	0x000195c0


	//   ....[98]....
        /*0898*/ 	.word	0x000195f0


	//   ....[99]....
        /*089c*/ 	.word	0x00019620


	//   ....[100]....
        /*08a0*/ 	.word	0x000197e0


	//   ....[101]....
        /*08a4*/ 	.word	0x00019810


	//   ....[102]....
        /*08a8*/ 	.word	0x00019840


	//   ....[103]....
        /*08ac*/ 	.word	0x00019870


	//   ....[104]....
        /*08b0*/ 	.word	0x000198a0


	//   ....[105]....
        /*08b4*/ 	.word	0x000198d0


	//   ....[106]....
        /*08b8*/ 	.word	0x000199a0


	//   ....[107]....
        /*08bc*/ 	.word	0x000199c0


	//   ....[108]....
        /*08c0*/ 	.word	0x000199d0


	//   ....[109]....
        /*08c4*/ 	.word	0x00019a50


	//   ....[110]....
        /*08c8*/ 	.word	0x0001a580


	//   ....[111]....
        /*08cc*/ 	.word	0x0001abe0


	//   ....[112]....
        /*08d0*/ 	.word	0x0001ada0


	//   ....[113]....
        /*08d4*/ 	.word	0x0001adf0


	//   ....[114]....
        /*08d8*/ 	.word	0x0001ae50


	//   ....[115]....
        /*08dc*/ 	.word	0x0001af40


	//   ....[116]....
        /*08e0*/ 	.word	0x0001afa0


	//   ....[117]....
        /*08e4*/ 	.word	0x0001b090


	//   ....[118]....
        /*08e8*/ 	.word	0x0001b0f0


	//   ....[119]....
        /*08ec*/ 	.word	0x0001b1e0


	//   ....[120]....
        /*08f0*/ 	.word	0x0001b240


	//   ....[121]....
        /*08f4*/ 	.word	0x0001b330


	//   ....[122]....
        /*08f8*/ 	.word	0x0001b390


	//   ....[123]....
        /*08fc*/ 	.word	0x0001b480


	//   ....[124]....
        /*0900*/ 	.word	0x0001b4e0


	//   ....[125]....
        /*0904*/ 	.word	0x0001b5b0


	//   ....[126]....
        /*0908*/ 	.word	0x0001b630


	//   ....[127]....
        /*090c*/ 	.word	0x0001b700


	//   ....[128]....
        /*0910*/ 	.word	0x0001ba30


	//   ....[129]....
        /*0914*/ 	.word	0x0001bad0


	//   ....[130]....
        /*0918*/ 	.word	0x0001bc70


	//   ....[131]....
        /*091c*/ 	.word	0x0001bce0


	//   ....[132]....
        /*0920*/ 	.word	0x0001bd50


	//   ....[133]....
        /*0924*/ 	.word	0x0001bdc0


	//   ....[134]....
        /*0928*/ 	.word	0x0001be30


	//   ....[135]....
        /*092c*/ 	.word	0x0001beb0


	//   ....[136]....
        /*0930*/ 	.word	0x0001bf40


	//   ....[137]....
        /*0934*/ 	.word	0x0001bfe0


	//   ....[138]....
        /*0938*/ 	.word	0x0001c050


	//   ....[139]....
        /*093c*/ 	.word	0x0001c0c0


	//   ....[140]....
        /*0940*/ 	.word	0x0001c130


	//   ....[141]....
        /*0944*/ 	.word	0x0001c1b0


	//   ....[142]....
        /*0948*/ 	.word	0x0001c220


	//   ....[143]....
        /*094c*/ 	.word	0x0001c2d0


	//   ....[144]....
        /*0950*/ 	.word	0x0001c320


	//   ....[145]....
        /*0954*/ 	.word	0x0001c3d0


	//   ....[146]....
        /*0958*/ 	.word	0x0001c500


	//----- nvinfo : EIATTR_REG_RECONFIG
	.align		4
.L_1357:
        /*095c*/ 	.byte	0x01, 0x54
	.zero		2


	//----- nvinfo : EIATTR_SYSCALL_OFFSETS
	.align		4
        /*0960*/ 	.byte	0x04, 0x46
        /*0962*/ 	.short	(.L_1359 - .L_1358)


	//   ....[0]....
.L_1358:
        /*0964*/ 	.word	0x00002320


	//   ....[1]....
        /*0968*/ 	.word	0x00015670


	//   ....[2]....
        /*096c*/ 	.word	0x000157c0


	//   ....[3]....
        /*0970*/ 	.word	0x000158b0


	//   ....[4]....
        /*0974*/ 	.word	0x000160c0


	//----- nvinfo : EIATTR_MBARRIER_INSTR_OFFSETS
	.align		4
.L_1359:
        /*0978*/ 	.byte	0x04, 0x39
        /*097a*/ 	.short	(.L_1361 - .L_1360)


	//   ....[0]....
.L_1360:
        /*097c*/ 	.word	0x00000270
        /*0980*/ 	.word	0x000000ff
        /*0984*/ 	.word	0x00022800
        /*0988*/ 	.short	0x0100
        /*098a*/ 	.byte	0x08
	.zero		1


	//   ....[1]....
        /*098c*/ 	.word	0x00000280
        /*0990*/ 	.word	0x000000ff
        /*0994*/ 	.word	0x00022820
        /*0998*/ 	.short	0x0100
        /*099a*/ 	.byte	0x08
	.zero		1


	//   ....[2]....
        /*099c*/ 	.word	0x00000370
        /*09a0*/ 	.word	0x000000ff
        /*09a4*/ 	.word	0x00022830
        /*09a8*/ 	.short	0x0100
        /*09aa*/ 	.byte	0x08
	.zero		1


	//   ....[3]....
        /*09ac*/ 	.word	0x00000380
        /*09b0*/ 	.word	0x000000ff
        /*09b4*/ 	.word	0x00022840
        /*09b8*/ 	.short	0x0100
        /*09ba*/ 	.byte	0x08
	.zero		1


	//   ....[4]....
        /*09bc*/ 	.word	0x00000390
        /*09c0*/ 	.word	0x000000ff
        /*09c4*/ 	.word	0x00022838
        /*09c8*/ 	.short	0x0100
        /*09ca*/ 	.byte	0x08
	.zero		1


	//   ....[5]....
        /*09cc*/ 	.word	0x000003a0
        /*09d0*/ 	.word	0x000000ff
        /*09d4*/ 	.word	0x00022848
        /*09d8*/ 	.short	0x0100
        /*09da*/ 	.byte	0x08
	.zero		1


	//   ....[6]....
        /*09dc*/ 	.word	0x000004d0
        /*09e0*/ 	.word	0x000000ff
        /*09e4*/ 	.word	0x00022850
        /*09e8*/ 	.short	0x0100
        /*09ea*/ 	.byte	0x08
	.zero		1


	//   ....[7]....
        /*09ec*/ 	.word	0x000004e0
        /*09f0*/ 	.word	0x000000ff
        /*09f4*/ 	.word	0x00022860
        /*09f8*/ 	.short	0x0100
        /*09fa*/ 	.byte	0x08
	.zero		1


	//   ....[8]....
        /*09fc*/ 	.word	0x000004f0
        /*0a00*/ 	.word	0x000000ff
        /*0a04*/ 	.word	0x00022858
        /*0a08*/ 	.short	0x0100
        /*0a0a*/ 	.byte	0x08
	.zero		1


	//   ....[9]....
        /*0a0c*/ 	.word	0x00000500
        /*0a10*/ 	.word	0x000000ff
        /*0a14*/ 	.word	0x00022868
        /*0a18*/ 	.short	0x0100
        /*0a1a*/ 	.byte	0x08
	.zero		1


	//   ....[10]....
        /*0a1c*/ 	.word	0x000005f0
        /*0a20*/ 	.word	0x000000ff
        /*0a24*/ 	.word	0x00022870
        /*0a28*/ 	.short	0x0100
        /*0a2a*/ 	.byte	0x06
	.zero		1


	//   ....[11]....
        /*0a2c*/ 	.word	0x00000600
        /*0a30*/ 	.word	0x000000ff
        /*0a34*/ 	.word	0x00022880
        /*0a38*/ 	.short	0x0100
        /*0a3a*/ 	.byte	0x06
	.zero		1


	//   ....[12]....
        /*0a3c*/ 	.word	0x00000610
        /*0a40*/ 	.word	0x000000ff
        /*0a44*/ 	.word	0x00022878
        /*0a48*/ 	.short	0x0100
        /*0a4a*/ 	.byte	0x06
	.zero		1


	//   ....[13]....
        /*0a4c*/ 	.word	0x00000620
        /*0a50*/ 	.word	0x000000ff
        /*0a54*/ 	.word	0x00022888
        /*0a58*/ 	.short	0x0100
        /*0a5a*/ 	.byte	0x06
	.zero		1


	//   ....[14]....
        /*0a5c*/ 	.word	0x00000750
        /*0a60*/ 	.word	0x000000ff
        /*0a64*/ 	.word	0x00022890
        /*0a68*/ 	.short	0x0100
        /*0a6a*/ 	.byte	0x08
	.zero		1


	//   ....[15]....
        /*0a6c*/ 	.word	0x00000760
        /*0a70*/ 	.word	0x000000ff
        /*0a74*/ 	.word	0x000228a0
        /*0a78*/ 	.short	0x0100
        /*0a7a*/ 	.byte	0x08
	.zero		1


	//   ....[16]....
        /*0a7c*/ 	.word	0x00000770
        /*0a80*/ 	.word	0x000000ff
        /*0a84*/ 	.word	0x00022898
        /*0a88*/ 	.short	0x0100
        /*0a8a*/ 	.byte	0x08
	.zero		1


	//   ....[17]....
        /*0a8c*/ 	.word	0x00000780
        /*0a90*/ 	.word	0x000000ff
        /*0a94*/ 	.word	0x000228a8
        /*0a98*/ 	.short	0x0100
        /*0a9a*/ 	.byte	0x08
	.zero		1


	//   ....[18]....
        /*0a9c*/ 	.word	0x000008b0
        /*0aa0*/ 	.word	0x000000ff
        /*0aa4*/ 	.word	0x000228b0
        /*0aa8*/ 	.short	0x0100
        /*0aaa*/ 	.byte	0x08
	.zero		1


	//   ....[19]....
        /*0aac*/ 	.word	0x000008c0
        /*0ab0*/ 	.word	0x000000ff
        /*0ab4*/ 	.word	0x000228c0
        /*0ab8*/ 	.short	0x0100
        /*0aba*/ 	.byte	0x08
	.zero		1


	//   ....[20]....
        /*0abc*/ 	.word	0x000008d0
        /*0ac0*/ 	.word	0x000000ff
        /*0ac4*/ 	.word	0x000228b8
        /*0ac8*/ 	.short	0x0100
        /*0aca*/ 	.byte	0x08
	.zero		1


	//   ....[21]....
        /*0acc*/ 	.word	0x000008e0
        /*0ad0*/ 	.word	0x000000ff
        /*0ad4*/ 	.word	0x000228c8
        /*0ad8*/ 	.short	0x0100
        /*0ada*/ 	.byte	0x08
	.zero		1


	//   ....[22]....
        /*0adc*/ 	.word	0x000023d0
        /*0ae0*/ 	.word	0x00000003
        /*0ae4*/ 	.word	0x00022800
        /*0ae8*/ 	.short	0x010a
        /*0aea*/ 	.byte	0x3f
	.zero		1


	//   ....[23]....
        /*0aec*/ 	.word	0x000024a0
        /*0af0*/ 	.word	0x000000ff
        /*0af4*/ 	.word	0x00022830
        /*0af8*/ 	.short	0x010a
        /*0afa*/ 	.byte	0x05
	.zero		1


	//   ....[24]....
        /*0afc*/ 	.word	0x000024e0
        /*0b00*/ 	.word	0x000000ff
        /*0b04*/ 	.word	0x00022830
        /*0b08*/ 	.short	0x010a
        /*0b0a*/ 	.byte	0x05
	.zero		1


	//   ....[25]....
        /*0b0c*/ 	.word	0x000029e0
        /*0b10*/ 	.word	0x00000005
        /*0b14*/ 	.word	0x00000000
        /*0b18*/ 	.short	0x0101
        /*0b1a*/ 	.byte	0x3f
	.zero		1


	//   ....[26]....
        /*0b1c*/ 	.word	0x00004df0
        /*0b20*/ 	.word	0x000000ff
        /*0b24*/ 	.word	0x00022850
        /*0b28*/ 	.short	0x010a
        /*0b2a*/ 	.byte	0x05
	.zero		1


	//   ....[27]....
        /*0b2c*/ 	.word	0x00004e30
        /*0b30*/ 	.word	0x000000ff
        /*0b34*/ 	.word	0x00022850
        /*0b38*/ 	.short	0x010a
        /*0b3a*/ 	.byte	0x05
	.zero		1


	//   ....[28]....
        /*0b3c*/ 	.word	0x000051d0
        /*0b40*/ 	.word	0x000000ff
        /*0b44*/ 	.word	0x00000000
        /*0b48*/ 	.short	0x0101
        /*0b4a*/ 	.byte	0x05
	.zero		1


	//   ....[29]....
        /*0b4c*/ 	.word	0x00005490
        /*0b50*/ 	.word	0x000000ff
        /*0b54*/ 	.word	0x00022830
        /*0b58*/ 	.short	0x010a
        /*0b5a*/ 	.byte	0x17
	.zero		1


	//   ....[30]....
        /*0b5c*/ 	.word	0x000054d0
        /*0b60*/ 	.word	0x000000ff
        /*0b64*/ 	.word	0x00022830
        /*0b68*/ 	.short	0x010a
        /*0b6a*/ 	.byte	0x17
	.zero		1


	//   ....[31]....
        /*0b6c*/ 	.word	0x00005b20
        /*0b70*/ 	.word	0x00000015
        /*0b74*/ 	.word	0x00000000
        /*0b78*/ 	.short	0x0101
        /*0b7a*/ 	.byte	0x3f
	.zero		1


	//   ....[32]....
        /*0b7c*/ 	.word	0x00008690
        /*0b80*/ 	.word	0x000000ff
        /*0b84*/ 	.word	0x00022850
        /*0b88*/ 	.short	0x010a
        /*0b8a*/ 	.byte	0x17
	.zero		1


	//   ....[33]....
        /*0b8c*/ 	.word	0x000086d0
        /*0b90*/ 	.word	0x000000ff
        /*0b94*/ 	.word	0x00022850
        /*0b98*/ 	.short	0x010a
        /*0b9a*/ 	.byte	0x17
	.zero		1


	//   ....[34]....
        /*0b9c*/ 	.word	0x000089d0
        /*0ba0*/ 	.word	0x000000b0
        /*0ba4*/ 	.word	0x00000000
        /*0ba8*/ 	.short	0x0101
        /*0baa*/ 	.byte	0x3f
	.zero		1


	//   ....[35]....
        /*0bac*/ 	.word	0x00008de0
        /*0bb0*/ 	.word	0x000000ff
        /*0bb4*/ 	.word	0x00022830
        /*0bb8*/ 	.short	0x010a
        /*0bba*/ 	.byte	0x06
	.zero		1


	//   ....[36]....
        /*0bbc*/ 	.word	0x00008e20
        /*0bc0*/ 	.word	0x000000ff
        /*0bc4*/ 	.word	0x00022830
        /*0bc8*/ 	.short	0x010a
        /*0bca*/ 	.byte	0x06
	.zero		1


	//   ....[37]....
        /*0bcc*/ 	.word	0x0000a7a0
        /*0bd0*/ 	.word	0x0000000f
        /*0bd4*/ 	.word	0x00000000
        /*0bd8*/ 	.short	0x0101
        /*0bda*/ 	.byte	0x3f
	.zero		1


	//   ....[38]....
        /*0bdc*/ 	.word	0x0000aca0
        /*0be0*/ 	.word	0x000000ff
        /*0be4*/ 	.word	0x00022850
        /*0be8*/ 	.short	0x010a
        /*0bea*/ 	.byte	0x06
	.zero		1


	//   ....[39]....
        /*0bec*/ 	.word	0x0000ace0
        /*0bf0*/ 	.word	0x000000ff
        /*0bf4*/ 	.word	0x00022850
        /*0bf8*/ 	.short	0x010a
        /*0bfa*/ 	.byte	0x06
	.zero		1


	//   ....[40]....
        /*0bfc*/ 	.word	0x0000afc0
        /*0c00*/ 	.word	0x0000000c
        /*0c04*/ 	.word	0x00000000
        /*0c08*/ 	.short	0x0101
        /*0c0a*/ 	.byte	0x3f
	.zero		1


	//   ....[41]....
        /*0c0c*/ 	.word	0x0000b140
        /*0c10*/ 	.word	0x000000ff
        /*0c14*/ 	.word	0x00022830
        /*0c18*/ 	.short	0x010a
        /*0c1a*/ 	.byte	0x05
	.zero		1


	//   ....[42]....
        /*0c1c*/ 	.word	0x0000b180
        /*0c20*/ 	.word	0x000000ff
        /*0c24*/ 	.word	0x00022830
        /*0c28*/ 	.short	0x010a
        /*0c2a*/ 	.byte	0x05
	.zero		1


	//   ....[43]....
        /*0c2c*/ 	.word	0x0000b760
        /*0c30*/ 	.word	0x00000015
        /*0c34*/ 	.word	0x00000000
        /*0c38*/ 	.short	0x0101
        /*0c3a*/ 	.byte	0x3f
	.zero		1


	//   ....[44]....
        /*0c3c*/ 	.word	0x0000e2c0
        /*0c40*/ 	.word	0x000000ff
        /*0c44*/ 	.word	0x00022850
        /*0c48*/ 	.short	0x010a
        /*0c4a*/ 	.byte	0x05
	.zero		1


	//   ....[45]....
        /*0c4c*/ 	.word	0x0000e300
        /*0c50*/ 	.word	0x000000ff
        /*0c54*/ 	.word	0x00022850
        /*0c58*/ 	.short	0x010a
        /*0c5a*/ 	.byte	0x05
	.zero		1


	//   ....[46]....
        /*0c5c*/ 	.word	0x0000e600
        /*0c60*/ 	.word	0x000000b0
        /*0c64*/ 	.word	0x00000000
        /*0c68*/ 	.short	0x0101
        /*0c6a*/ 	.byte	0x3f
	.zero		1


	//   ....[47]....
        /*0c6c*/ 	.word	0x00010be0
        /*0c70*/ 	.word	0x000000ff
        /*0c74*/ 	.word	0x00000000
        /*0c78*/ 	.short	0x0101
        /*0c7a*/ 	.byte	0x06
	.zero		1


	//   ....[48]....
        /*0c7c*/ 	.word	0x000112e0
        /*0c80*/ 	.word	0x000000ff
        /*0c84*/ 	.word	0x00000000
        /*0c88*/ 	.short	0x0101
        /*0c8a*/ 	.byte	0x09
	.zero		1


	//   ....[49]....
        /*0c8c*/ 	.word	0x00015ca0
        /*0c90*/ 	.word	0x00000000
        /*0c94*/ 	.word	0x00022840
        /*0c98*/ 	.short	0x010a
        /*0c9a*/ 	.byte	0x3f
	.zero		1


	//   ....[50]....
        /*0c9c*/ 	.word	0x000169a0
        /*0ca0*/ 	.word	0x00000013
        /*0ca4*/ 	.word	0x00022800
        /*0ca8*/ 	.short	0x0107
        /*0caa*/ 	.byte	0x3f
	.zero		1


	//   ....[51]....
        /*0cac*/ 	.word	0x00016a90
        /*0cb0*/ 	.word	0x00000013
        /*0cb4*/ 	.word	0x00022800
        /*0cb8*/ 	.short	0x0101
        /*0cba*/ 	.byte	0x3f
	.zero		1


	//   ....[52]....
        /*0cbc*/ 	.word	0x00016ab0
        /*0cc0*/ 	.word	0x00000013
        /*0cc4*/ 	.word	0x00022820
        /*0cc8*/ 	.short	0x010a
        /*0cca*/ 	.byte	0x3f
	.zero		1


	//   ....[53]....
        /*0ccc*/ 	.word	0x00016b90
        /*0cd0*/ 	.word	0x00000002
        /*0cd4*/ 	.word	0x00022860
        /*0cd8*/ 	.short	0x010a
        /*0cda*/ 	.byte	0x3f
	.zero		1


	//   ....[54]....
        /*0cdc*/ 	.word	0x000174c0
        /*0ce0*/ 	.word	0x00000003
        /*0ce4*/ 	.word	0x00022840
        /*0ce8*/ 	.short	0x010a
        /*0cea*/ 	.byte	0x3f
	.zero		1


	//   ....[55]....
        /*0cec*/ 	.word	0x00017720
        /*0cf0*/ 	.word	0x00000003
        /*0cf4*/ 	.word	0x00022860
        /*0cf8*/ 	.short	0x010a
        /*0cfa*/ 	.byte	0x3f
	.zero		1


	//   ....[56]....
        /*0cfc*/ 	.word	0x00017f10
        /*0d00*/ 	.word	0x00000004
        /*0d04*/ 	.word	0x00022840
        /*0d08*/ 	.short	0x010a
        /*0d0a*/ 	.byte	0x3f
	.zero		1


	//   ....[57]....
        /*0d0c*/ 	.word	0x00018160
        /*0d10*/ 	.word	0x00000004
        /*0d14*/ 	.word	0x00022860
        /*0d18*/ 	.short	0x010a
        /*0d1a*/ 	.byte	0x3f
	.zero		1


	//   ....[58]....
        /*0d1c*/ 	.word	0x000188e0
        /*0d20*/ 	.word	0x00000002
        /*0d24*/ 	.word	0x00022840
        /*0d28*/ 	.short	0x010a
        /*0d2a*/ 	.byte	0x3f
	.zero		1


	//   ....[59]....
        /*0d2c*/ 	.word	0x00018b40
        /*0d30*/ 	.word	0x00000002
        /*0d34*/ 	.word	0x00022860
        /*0d38*/ 	.short	0x010a
        /*0d3a*/ 	.byte	0x3f
	.zero		1


	//   ....[60]....
        /*0d3c*/ 	.word	0x0001a500
        /*0d40*/ 	.word	0x00000000
        /*0d44*/ 	.word	0x00022820
        /*0d48*/ 	.short	0x010a
        /*0d4a*/ 	.byte	0x3f
	.zero		1


	//   ....[61]....
        /*0d4c*/ 	.word	0x0001a6c0
        /*0d50*/ 	.word	0x00000006
        /*0d54*/ 	.word	0x00000000
        /*0d58*/ 	.short	0x010a
        /*0d5a*/ 	.byte	0x3f
	.zero		1


	//   ....[62]....
        /*0d5c*/ 	.word	0x0001a730
        /*0d60*/ 	.word	0x00000007
        /*0d64*/ 	.word	0x00000000
        /*0d68*/ 	.short	0x010a
        /*0d6a*/ 	.byte	0x3f
	.zero		1


	//   ....[63]....
        /*0d6c*/ 	.word	0x0001a7a0
        /*0d70*/ 	.word	0x00000004
        /*0d74*/ 	.word	0x00000000
        /*0d78*/ 	.short	0x010a
        /*0d7a*/ 	.byte	0x3f
	.zero		1


	//   ....[64]....
        /*0d7c*/ 	.word	0x0001a7d0
        /*0d80*/ 	.word	0x00000003
        /*0d84*/ 	.word	0x00000000
        /*0d88*/ 	.short	0x010a
        /*0d8a*/ 	.byte	0x3f
	.zero		1


	//   ....[65]....
        /*0d8c*/ 	.word	0x0001a830
        /*0d90*/ 	.word	0x00000003
        /*0d94*/ 	.word	0x00022800
        /*0d98*/ 	.short	0x010a
        /*0d9a*/ 	.byte	0x3f
	.zero		1


	//   ....[66]....
        /*0d9c*/ 	.word	0x0001a890
        /*0da0*/ 	.word	0x00000005
        /*0da4*/ 	.word	0x00022830
        /*0da8*/ 	.short	0x010a
        /*0daa*/ 	.byte	0x3f
	.zero		1


	//   ....[67]....
        /*0dac*/ 	.word	0x0001a8f0
        /*0db0*/ 	.word	0x00000009
        /*0db4*/ 	.word	0x00022850
        /*0db8*/ 	.short	0x010a
        /*0dba*/ 	.byte	0x3f
	.zero		1


	//   ....[68]....
        /*0dbc*/ 	.word	0x0001a950
        /*0dc0*/ 	.word	0x00000006
        /*0dc4*/ 	.word	0x00022830
        /*0dc8*/ 	.short	0x010a
        /*0dca*/ 	.byte	0x3f
	.zero		1


	//   ....[69]....
        /*0dcc*/ 	.word	0x0001a9a0
        /*0dd0*/ 	.word	0x000000b0
        /*0dd4*/ 	.word	0x00022850
        /*0dd8*/ 	.short	0x010a
        /*0dda*/ 	.byte	0x3f
	.zero		1


	//   ....[70]....
        /*0ddc*/ 	.word	0x0001aa00
        /*0de0*/ 	.word	0x00000004
        /*0de4*/ 	.word	0x00022830
        /*0de8*/ 	.short	0x010a
        /*0dea*/ 	.byte	0x3f
	.zero		1


	//   ....[71]....
        /*0dec*/ 	.word	0x0001aa50
        /*0df0*/ 	.word	0x0000000c
        /*0df4*/ 	.word	0x00022850
        /*0df8*/ 	.short	0x010a
        /*0dfa*/ 	.byte	0x3f
	.zero		1


	//   ....[72]....
        /*0dfc*/ 	.word	0x0001aab0
        /*0e00*/ 	.word	0x00000004
        /*0e04*/ 	.word	0x00022830
        /*0e08*/ 	.short	0x010a
        /*0e0a*/ 	.byte	0x3f
	.zero		1


	//   ....[73]....
        /*0e0c*/ 	.word	0x0001ab00
        /*0e10*/ 	.word	0x000000b0
        /*0e14*/ 	.word	0x00022850
        /*0e18*/ 	.short	0x010a
        /*0e1a*/ 	.byte	0x3f
	.zero		1


	//   ....[74]....
        /*0e1c*/ 	.word	0x0001aca0
        /*0e20*/ 	.word	0x00000000
        /*0e24*/ 	.word	0x00022840
        /*0e28*/ 	.short	0x010a
        /*0e2a*/ 	.byte	0x3f
	.zero		1


	//   ....[75]....
        /*0e2c*/ 	.word	0x0001b740
        /*0e30*/ 	.word	0x00000013
        /*0e34*/ 	.word	0x00022820
        /*0e38*/ 	.short	0x010a
        /*0e3a*/ 	.byte	0x3f
	.zero		1


	//   ....[76]....
        /*0e3c*/ 	.word	0x0001b790
        /*0e40*/ 	.word	0x00000002
        /*0e44*/ 	.word	0x00022860
        /*0e48*/ 	.short	0x010a
        /*0e4a*/ 	.byte	0x3f
	.zero		1


	//   ....[77]....
        /*0e4c*/ 	.word	0x0001b7e0
        /*0e50*/ 	.word	0x00000003
        /*0e54*/ 	.word	0x00022840
        /*0e58*/ 	.short	0x010a
        /*0e5a*/ 	.byte	0x3f
	.zero		1


	//   ....[78]....
        /*0e5c*/ 	.word	0x0001b830
        /*0e60*/ 	.word	0x00000003
        /*0e64*/ 	.word	0x00022860
        /*0e68*/ 	.short	0x010a
        /*0e6a*/ 	.byte	0x3f
	.zero		1


	//   ....[79]....
        /*0e6c*/ 	.word	0x0001b880
        /*0e70*/ 	.word	0x00000004
        /*0e74*/ 	.word	0x00022840
        /*0e78*/ 	.short	0x010a
        /*0e7a*/ 	.byte	0x3f
	.zero		1


	//   ....[80]....
        /*0e7c*/ 	.word	0x0001b8d0
        /*0e80*/ 	.word	0x00000004
        /*0e84*/ 	.word	0x00022860
        /*0e88*/ 	.short	0x010a
        /*0e8a*/ 	.byte	0x3f
	.zero		1


	//   ....[81]....
        /*0e8c*/ 	.word	0x0001b920
        /*0e90*/ 	.word	0x00000002
        /*0e94*/ 	.word	0x00022840
        /*0e98*/ 	.short	0x010a
        /*0e9a*/ 	.byte	0x3f
	.zero		1


	//   ....[82]....
        /*0e9c*/ 	.word	0x0001b970
        /*0ea0*/ 	.word	0x00000002
        /*0ea4*/ 	.word	0x00022860
        /*0ea8*/ 	.short	0x010a
        /*0eaa*/ 	.byte	0x3f
	.zero		1


	//   ....[83]....
        /*0eac*/ 	.word	0x0001c420
        /*0eb0*/ 	.word	0x00000000
        /*0eb4*/ 	.word	0x00022820
        /*0eb8*/ 	.short	0x010a
        /*0eba*/ 	.byte	0x3f
	.zero		1


	//   ....[84]....
        /*0ebc*/ 	.word	0x0001c5c0
        /*0ec0*/ 	.word	0x00000006
        /*0ec4*/ 	.word	0x00000000
        /*0ec8*/ 	.short	0x010a
        /*0eca*/ 	.byte	0x3f
	.zero		1


	//   ....[85]....
        /*0ecc*/ 	.word	0x0001c610
        /*0ed0*/ 	.word	0x00000007
        /*0ed4*/ 	.word	0x00000000
        /*0ed8*/ 	.short	0x010a
        /*0eda*/ 	.byte	0x3f
	.zero		1


	//   ....[86]....
        /*0edc*/ 	.word	0x0001c660
        /*0ee0*/ 	.word	0x00000004
        /*0ee4*/ 	.word	0x00000000
        /*0ee8*/ 	.short	0x010a
        /*0eea*/ 	.byte	0x3f
	.zero		1


	//----- nvinfo : EIATTR_NUM_MBARRIERS
	.align		4
.L_1361:
        /*0eec*/ 	.byte	0x03, 0x38
        /*0eee*/ 	.short	0x0016


	//----- nvinfo : EIATTR_EXIT_INSTR_OFFSETS
	.align		4
        /*0ef0*/ 	.byte	0x04, 0x1c
        /*0ef2*/ 	.short	(.L_1363 - .L_1362)


	//   ....[0]....
.L_1362:
        /*0ef4*/ 	.word	0x00000a70


	//   ....[1]....
        /*0ef8*/ 	.word	0x00013640


	//   ....[2]....
        /*0efc*/ 	.word	0x0001a820


	//----- nvinfo : EIATTR_MAX_THREADS
	.align		4
.L_1363:
        /*0f00*/ 	.byte	0x04, 0x05
        /*0f02*/ 	.short	(.L_1365 - .L_1364)
.L_1364:
        /*0f04*/ 	.word	0x00000180
        /*0f08*/ 	.word	0x00000001
        /*0f0c*/ 	.word	0x00000001


	//----- nvinfo : EIATTR_CRS_STACK_SIZE
	.align		4
.L_1365:
        /*0f10*/ 	.byte	0x04, 0x1e
        /*0f12*/ 	.short	(.L_1367 - .L_1366)
.L_1366:
        /*0f14*/ 	.word	0x00000000


	//----- nvinfo : EIATTR_CBANK_PARAM_SIZE
	.align		4
.L_1367:
        /*0f18*/ 	.byte	0x03, 0x19
        /*0f1a*/ 	.short	0x0af0


	//----- nvinfo : EIATTR_PARAM_CBANK
	.align		4
        /*0f1c*/ 	.byte	0x04, 0x0a
        /*0f1e*/ 	.short	(.L_1369 - .L_1368)
	.align		4
.L_1368:
        /*0f20*/ 	.word	index@(.nv.constant0._ZN7cutlass13device_kernelIN5flash11enable_sm90INS1_16FlashAttnFwdSm90INS1_25CollectiveMainloopFwdSm90ILi2EN4cute5tupleIJNS5_1CILi1EEES8_S8_EEENS6_IJNS7_ILi128EEENS7_ILi96EEENS7_ILi64EEEEEELi256ENS_10bfloat16_tEfNS_4arch4Sm90ELb0ELb1ELb1ELb1ELb0ELb0ELb0ELb1ELb0ELb1ELb1ELb0EEENS1_21CollectiveEpilogueFwdINS6_IJSA_NS7_ILi256EEESB_EEES9_SE_SG_Li256ELb1ELb1ELb1ELb0EEENS1_36VarlenDynamicPersistentTileSchedulerILi128ELi96ELi256ELi128ELb1ELb1ELb1ELb1ELb0ELb1EEEEEEEEEvNT_6ParamsE)
        /*0f24*/ 	.short	0x0210
        /*0f26*/ 	.short	0x0af0


	//----- nvinfo : EIATTR_SW_WAR
	.align		4
.L_1369:
        /*0f28*/ 	.byte	0x04, 0x36
        /*0f2a*/ 	.short	(.L_1371 - .L_1370)
.L_1370:
        /*0f2c*/ 	.word	0x00000008
.L_1371:


//--------------------- .nv.info._ZN7cutlass13device_kernelIN5flash11enable_sm90INS1_16FlashAttnFwdSm90INS1_25CollectiveMainloopFwdSm90ILi2EN4cute5tupleIJNS5_1CILi1EEES8_S8_EEENS6_IJNS7_ILi128EEENS7_ILi96EEENS7_ILi64EEEEEELi256ENS_10bfloat16_tEfNS_4arch4Sm90ELb0ELb1ELb1ELb1ELb0ELb1ELb0ELb1ELb0ELb1ELb1ELb0EEENS1_21CollectiveEpilogueFwdINS6_IJSA_NS7_ILi256EEESB_EEES9_SE_SG_Li256ELb1ELb1ELb1ELb0EEENS1_36VarlenDynamicPersistentTileSchedulerILi128ELi96ELi256ELi128ELb1ELb1ELb1ELb1ELb0ELb1EEEEEEEEEvNT_6ParamsE --------------------------
	.section	.nv.info._ZN7cutlass13device_kernelIN5flash11enable_sm90INS1_16FlashAttnFwdSm90INS1_25CollectiveMainloopFwdSm90ILi2EN4cute5tupleIJNS5_1CILi1EEES8_S8_EEENS6_IJNS7_ILi128EEENS7_ILi96EEENS7_ILi64EEEEEELi256ENS_10bfloat16_tEfNS_4arch4Sm90ELb0ELb1ELb1ELb1ELb0ELb1ELb0ELb1ELb0ELb1ELb1ELb0EEENS1_21CollectiveEpilogueFwdINS6_IJSA_NS7_ILi256EEESB_EEES9_SE_SG_Li256ELb1ELb1ELb1ELb0EEENS1_36VarlenDynamicPersistentTileSchedulerILi128ELi96ELi256ELi128ELb1ELb1ELb1ELb1ELb0ELb1EEEEEEEEEvNT_6ParamsE,"",@"SHT_CUDA_INFO"
	.sectionflags	@""
	.align	4


	//----- nvinfo : EIATTR_CUDA_API_VERSION
	.align		4
        /*0000*/ 	.byte	0x04, 0x37
        /*0002*/ 	.short	(.L_1373 - .L_1372)
.L_1372:
        /*0004*/ 	.word	0x00000082


	//----- nvinfo : EIATTR_KPARAM_INFO
	.align		4
.L_1373:
        /*0008*/ 	.byte	0x04, 0x17
        /*000a*/ 	.short	(.L_1375 - .L_1374)
.L_1374:
        /*000c*/ 	.word	0x00000000
        /*0010*/ 	.short	0x0000
        /*0012*/ 	.short	0x0070
        /*0014*/ 	.byte	0x00, 0xf0, 0x01, 0x2a


	//----- nvinfo : EIATTR_SPARSE_MMA_MASK
	.align		4
.L_1375:
        /*0018*/ 	.byte	0x03, 0x50
        /*001a*/ 	.short	0x0000


	//----- nvinfo : EIATTR_MAXREG_COUNT
	.align		4
        /*001c*/ 	.byte	0x03, 0x1b
        /*001e*/ 	.short	0x00a8


	//----- nvinfo : EIATTR_NUM_BARRIERS
	.align		4
        /*0020*/ 	.byte	0x02, 0x4c
        /*0022*/ 	.byte	0x10
	.zero		1


	//----- nvinfo : EIATTR_EXTERNS
	.align		4
        /*0024*/ 	.byte	0x04, 0x0f
        /*0026*/ 	.short	(.L_1377 - .L_1376)


	//   ....[0]....
	.align		4
.L_1376:
        /*0028*/ 	.word	index@(__assertfail)


	//----- nvinfo : EIATTR_ANNOTATIONS
	.align		4
.L_1377:
        /*002c*/ 	.byte	0x04, 0x55
        /*002e*/ 	.short	(.L_1379 - .L_1378)


	//   ....[0]....
.L_1378:
        /* <DEDUP_REMOVED lines=84> */


	//----- nvinfo : EIATTR_MERCURY_ISA_VERSION
	.align		4
.L_1379:
        /*0560*/ 	.byte	0x03, 0x5f
        /*0562*/ 	.short	0x0101


	//----- nvinfo : EIATTR_UNUSED_LOAD_BYTE_OFFSET
	.align		4
        /*0564*/ 	.byte	0x04, 0x44
        /*0566*/ 	.short	(.L_1381 - .L_1380)


	//   ....[0]....
.L_1380:
        /*0568*/ 	.word	0x00000ae0
        /*056c*/ 	.word	0x0000fff0


	//   ....[1]....
        /*0570*/ 	.word	0x00017390
        /*0574*/ 	.word	0x0000fff0


	//----- nvinfo : EIATTR_INT_WARP_WIDE_INSTR_OFFSETS
	.align		4
.L_1381:
        /*0578*/ 	.byte	0x04, 0x31
        /*057a*/ 	.short	(.L_1383 - .L_1382)


	//   ....[0]....
.L_1382:
        /*057c*/ 	.word	0x00000190


	//   ....[1]....
        /*0580*/ 	.word	0x000001d0


	//   ....[2]....
        /*0584*/ 	.word	0x00000240


	//   ....[3]....
        /*0588*/ 	.word	0x0001fdd0


	//   ....[4]....
        /*058c*/ 	.word	0x0001fe60


	//   ....[5]....
        /*0590*/ 	.word	0x00023ae0


	//   ....[6]....
        /*0594*/ 	.word	0x00023b70


	//----- nvinfo : EIATTR_COOP_GROUP_MASK_REGIDS
	.align		4
.L_1383:
        /*0598*/ 	.byte	0x04, 0x29
        /*059a*/ 	.short	(.L_1385 - .L_1384)


	//   ....[0]....
.L_1384:
        /*059c*/ 	.word	0xffffffff


	//   ....[1]....
        /*05a0*/ 	.word	0xffffffff


	//   ....[2]....
        /*05a4*/ 	.word	0xffffffff


	//   ....[3]....
        /*05a8*/ 	.word	0xffffffff


	//   ....[4]....
        /*05ac*/ 	.word	0xffffffff


	//   ....[5]....
        /*05b0*/ 	.word	0xffffffff


	//   ....[6]....
        /*05b4*/ 	.word	0xffffffff


	//   ....[7]....
        /*05b8*/ 	.word	0xffffffff


	//   ....[8]....
        /*05bc*/ 	.word	0xffffffff


	//   ....[9]....
        /*05c0*/ 	.word	0xffffffff


	//   ....[10]....
        /*05c4*/ 	.word	0xffffffff


	//   ....[11]....
        /*05c8*/ 	.word	0xffffffff


	//   ....[12]....
        /*05cc*/ 	.word	0xffffffff


	//   ....[13]....
        /*05d0*/ 	.word	0xffffffff


	//   ....[14]....
        /*05d4*/ 	.word	0xffffffff


	//   ....[15]....
        /*05d8*/ 	.word	0xffffffff


	//   ....[16]....
        /*05dc*/ 	.word	0xffffffff


	//   ....[17]....
        /*05e0*/ 	.word	0xffffffff


	//   ....[18]....
        /*05e4*/ 	.word	0xffffffff


	//   ....[19]....
        /*05e8*/ 	.word	0xffffffff


	//   ....[20]....
        /*05ec*/ 	.word	0xffffffff


	//   ....[21]....
        /*05f0*/ 	.word	0xffffffff


	//   ....[22]....
        /*05f4*/ 	.word	0xffffffff


	//   ....[23]....
        /*05f8*/ 	.word	0xffffffff


	//   ....[24]....
        /*05fc*/ 	.word	0xffffffff


	//   ....[25]....
        /*0600*/ 	.word	0xffffffff


	//   ....[26]....
        /*0604*/ 	.word	0xffffffff


	//   ....[27]....
        /*0608*/ 	.word	0xffffffff


	//   ....[28]....
        /*060c*/ 	.word	0xffffffff


	//   ....[29]....
        /*0610*/ 	.word	0xffffffff


	//   ....[30]....
        /*0614*/ 	.word	0xffffffff


	//   ....[31]....
        /*0618*/ 	.word	0xffffffff


	//   ....[32]....
        /*061c*/ 	.word	0xffffffff


	//   ....[33]....
        /*0620*/ 	.word	0xffffffff


	//   ....[34]....
        /*0624*/ 	.word	0xffffffff


	//   ....[35]....
        /*0628*/ 	.word	0xffffffff


	//   ....[36]....
        /*062c*/ 	.word	0xffffffff


	//   ....[37]....
        /*0630*/ 	.word	0xffffffff


	//   ....[38]....
        /*0634*/ 	.word	0xffffffff


	//   ....[39]....
        /*0638*/ 	.word	0xffffffff


	//   ....[40]....
        /*063c*/ 	.word	0xffffffff


	//   ....[41]....
        /*0640*/ 	.word	0xffffffff


	//   ....[42]....
        /*0644*/ 	.word	0xffffffff


	//   ....[43]....
        /*0648*/ 	.word	0xffffffff


	//   ....[44]....
        /*064c*/ 	.word	0xffffffff


	//   ....[45]....
        /*0650*/ 	.word	0xffffffff


	//   ....[46]....
        /*0654*/ 	.word	0xffffffff


	//   ....[47]....
        /*0658*/ 	.word	0xffffffff


	//   ....[48]....
        /*065c*/ 	.word	0xffffffff


	//   ....[49]....
        /*0660*/ 	.word	0xffffffff


	//   ....[50]....
        /*0664*/ 	.word	0xffffffff


	//   ....[51]....
        /*0668*/ 	.word	0xffffffff


	//   ....[52]....
        /*066c*/ 	.word	0xffffffff


	//   ....[53]....
        /*0670*/ 	.word	0xffffffff


	//   ....[54]....
        /*0674*/ 	.word	0xffffffff


	//   ....[55]....
        /*0678*/ 	.word	0xffffffff


	//   ....[56]....
        /*067c*/ 	.word	0xffffffff


	//   ....[57]....
        /*0680*/ 	.word	0xffffffff


	//   ....[58]....
        /*0684*/ 	.word	0xffffffff


	//   ....[59]....
        /*0688*/ 	.word	0xffffffff


	//   ....[60]....
        /*068c*/ 	.word	0xffffffff


	//   ....[61]....
        /*0690*/ 	.word	0xffffffff


	//   ....[62]....
        /*0694*/ 	.word	0xffffffff


	//   ....[63]....
        /*0698*/ 	.word	0xffffffff


	//   ....[64]....
        /*069c*/ 	.word	0xffffffff


	//   ....[65]....
        /*06a0*/ 	.word	0xffffffff


	//   ....[66]....
        /*06a4*/ 	.word	0xffffffff


	//   ....[67]....
        /*06a8*/ 	.word	0xffffffff


	//   ....[68]....
        /*06ac*/ 	.word	0xffffffff


	//   ....[69]....
        /*06b0*/ 	.word	0xffffffff


	//   ....[70]....
        /*06b4*/ 	.word	0xffffffff


	//   ....[71]....
        /*06b8*/ 	.word	0xffffffff


	//   ....[72]....
        /*06bc*/ 	.word	0xffffffff


	//   ....[73]....
        /*06c0*/ 	.word	0xffffffff


	//   ....[74]....
        /*06c4*/ 	.word	0xffffffff


	//   ....[75]....
        /*06c8*/ 	.word	0xffffffff


	//   ....[76]....
        /*06cc*/ 	.word	0xffffffff


	//   ....[77]....
        /*06d0*/ 	.word	0xffffffff


	//   ....[78]....
        /*06d4*/ 	.word	0xffffffff


	//   ....[79]....
        /*06d8*/ 	.word	0xffffffff


	//   ....[80]....
        /*06dc*/ 	.word	0xffffffff


	//   ....[81]....
        /*06e0*/ 	.word	0xffffffff


	//   ....[82]....
        /*06e4*/ 	.word	0xffffffff


	//   ....[83]....
        /*06e8*/ 	.word	0xffffffff


	//   ....[84]....
        /*06ec*/ 	.word	0xffffffff


	//   ....[85]....
        /*06f0*/ 	.word	0xffffffff


	//   ....[86]....
        /*06f4*/ 	.word	0xffffffff


	//   ....[87]....
        /*06f8*/ 	.word	0xffffffff


	//   ....[88]....
        /*06fc*/ 	.word	0xffffffff


	//   ....[89]....
        /*0700*/ 	.word	0xffffffff


	//   ....[90]....
        /*0704*/ 	.word	0xffffffff


	//   ....[91]....
        /*0708*/ 	.word	0xffffffff


	//   ....[92]....
        /*070c*/ 	.word	0xffffffff


	//   ....[93]....
        /*0710*/ 	.word	0xffffffff


	//   ....[94]....
        /*0714*/ 	.word	0xffffffff


	//   ....[95]....
        /*0718*/ 	.word	0xffffffff


	//   ....[96]....
        /*071c*/ 	.word	0xffffffff


	//   ....[97]....
        /*0720*/ 	.word	0xffffffff


	//   ....[98]....
        /*0724*/ 	.word	0xffffffff


	//   ....[99]....
        /*0728*/ 	.word	0xffffffff


	//   ....[100]....
        /*072c*/ 	.word	0xffffffff


	//   ....[101]....
        /*0730*/ 	.word	0xffffffff


	//   ....[102]....
        /*0734*/ 	.word	0xffffffff


	//   ....[103]....
        /*0738*/ 	.word	0xffffffff


	//   ....[104]....
        /*073c*/ 	.word	0xffffffff


	//   ....[105]....
        /*0740*/ 	.word	0xffffffff


	//   ....[106]....
        /*0744*/ 	.word	0xffffffff


	//   ....[107]....
        /*0748*/ 	.word	0xffffffff


	//   ....[108]....
        /*074c*/ 	.word	0xffffffff


	//   ....[109]....
        /*0750*/ 	.word	0xffffffff


	//   ....[110]....
        /*0754*/ 	.word	0xffffffff


	//   ....[111]....
        /*0758*/ 	.word	0xffffffff


	//   ....[112]....
        /*075c*/ 	.word	0xffffffff


	//   ....[113]....
        /*0760*/ 	.word	0xffffffff


	//   ....[114]....
        /*0764*/ 	.word	0xffffffff


	//   ....[115]....
        /*0768*/ 	.word	0xffffffff


	//   ....[116]....
        /*076c*/ 	.word	0xffffffff


	//   ....[117]....
        /*0770*/ 	.word	0xffffffff


	//   ....[118]....
        /*0774*/ 	.word	0xffffffff


	//   ....[119]....
        /*0778*/ 	.word	0xffffffff


	//   ....[120]....
        /*077c*/ 	.word	0xffffffff


	//   ....[121]....
        /*0780*/ 	.word	0xffffffff


	//   ....[122]....
        /*0784*/ 	.word	0xffffffff


	//   ....[123]....
        /*0788*/ 	.word	0xffffffff


	//   ....[124]....
        /*078c*/ 	.word	0xffffffff


	//   ....[125]....
        /*0790*/ 	.word	0xffffffff


	//   ....[126]....
        /*0794*/ 	.word	0xffffffff


	//   ....[127]....
        /*0798*/ 	.word	0xffffffff


	//   ....[128]....
        /*079c*/ 	.word	0x0500000f


	//   ....[129]....
        /*07a0*/ 	.word	0x0500000f


	//   ....[130]....
        /*07a4*/ 	.word	0x0500000f


	//   ....[131]....
        /*07a8*/ 	.word	0x0500000f


	//   ....[132]....
        /*07ac*/ 	.word	0x0500000f


	//   ....[133]....
        /*07b0*/ 	.word	0x0500000f


	//   ....[134]....
        /*07b4*/ 	.word	0x0500000f


	//   ....[135]....
        /*07b8*/ 	.word	0x0500000f


	//   ....[136]....
        /*07bc*/ 	.word	0x0500000f


	//   ....[137]....
        /*07c0*/ 	.word	0x0500000f


	//   ....[138]....
        /*07c4*/ 	.word	0x0500000f


	//   ....[139]....
        /*07c8*/ 	.word	0x0500000f


	//   ....[140]....
        /*07cc*/ 	.word	0x0500000f


	//   ....[141]....
        /*07d0*/ 	.word	0x0500000f


	//   ....[142]....
        /*07d4*/ 	.word	0x0500000f


	//   ....[143]....
        /*07d8*/ 	.word	0x0500000f


	//   ....[144]....
        /*07dc*/ 	.word	0x0500000f


	//   ....[145]....
        /*07e0*/ 	.word	0x0500000f


	//   ....[146]....
        /*07e4*/ 	.word	0x0500000f


	//   ....[147]....
        /*07e8*/ 	.word	0x0500000f


	//   ....[148]....
        /*07ec*/ 	.word	0x0500000f


	//   ....[149]....
        /*07f0*/ 	.word	0x0500000f


	//   ....[150]....
        /*07f4*/ 	.word	0x0500000f


	//   ....[151]....
        /*07f8*/ 	.word	0x0500000f


	//   ....[152]....
        /*07fc*/ 	.word	0x0500000f


	//   ....[153]....
        /*0800*/ 	.word	0x0500000f


	//   ....[154]....
        /*0804*/ 	.word	0x0500000f


	//   ....[155]....
        /*0808*/ 	.word	0x0500000f


	//   ....[156]....
        /*080c*/ 	.word	0x0500000f


	//   ....[157]....
        /*0810*/ 	.word	0x0500000f


	//   ....[158]....
        /*0814*/ 	.word	0x0500000f


	//   ....[159]....
        /*0818*/ 	.word	0x0500000f


	//   ....[160]....
        /*081c*/ 	.word	0x0500000f


	//   ....[161]....
        /*0820*/ 	.word	0x0500000f


	//   ....[162]....
        /*0824*/ 	.word	0x0500000f


	//   ....[163]....
        /*0828*/ 	.word	0x0500000f


	//   ....[164]....
        /*082c*/ 	.word	0x0500000f


	//   ....[165]....
        /*0830*/ 	.word	0x0500000f


	//   ....[166]....
        /*0834*/ 	.word	0x0500000f


	//   ....[167]....
        /*0838*/ 	.word	0x0500000f


	//   ....[168]....
        /*083c*/ 	.word	0x0500000f


	//   ....[169]....
        /*0840*/ 	.word	0x0500000f


	//   ....[170]....
        /*0844*/ 	.word	0x0500000f


	//   ....[171]....
        /*0848*/ 	.word	0x0500000f


	//   ....[172]....
        /*084c*/ 	.word	0x0500000f


	//   ....[173]....
        /*0850*/ 	.word	0x0500000f


	//   ....[174]....
        /*0854*/ 	.word	0x0500000f


	//   ....[175]....
        /*0858*/ 	.word	0x0500000f


	//   ....[176]....
        /*085c*/ 	.word	0x0500000f


	//   ....[177]....
        /*0860*/ 	.word	0x0500000f


	//   ....[178]....
        /*0864*/ 	.word	0x0500000f


	//   ....[179]....
        /*0868*/ 	.word	0x0500000f


	//   ....[180]....
        /*086c*/ 	.word	0x0500000f


	//   ....[181]....
        /*0870*/ 	.word	0x0500000f


	//   ....[182]....
        /*0874*/ 	.word	0x0500000f


	//   ....[183]....
        /*0878*/ 	.word	0x0500000f


	//   ....[184]....
        /*087c*/ 	.word	0x0500000f


	//   ....[185]....
        /*0880*/ 	.word	0x0500000f


	//   ....[186]....
        /*0884*/ 	.word	0x0500000f


	//   ....[187]....
        /*0888*/ 	.word	0x0500000f


	//   ....[188]....
        /*088c*/ 	.word	0x0500000f


	//   ....[189]....
        /*0890*/ 	.word	0x0500000f


	//   ....[190]....
        /*0894*/ 	.word	0x0500000f


	//   ....[191]....
        /*0898*/ 	.word	0x0500000f


	//   ....[192]....
        /*089c*/ 	.word	0x0500000f


	//   ....[193]....
        /*08a0*/ 	.word	0x0500000f


	//   ....[194]....
        /*08a4*/ 	.word	0x0500000f


	//   ....[195]....
        /*08a8*/ 	.word	0x0500000f


	//   ....[196]....
        /*08ac*/ 	.word	0x0500000f


	//   ....[197]....
        /*08b0*/ 	.word	0x0500000f


	//   ....[198]....
        /*08b4*/ 	.word	0x0500000f


	//   ....[199]....
        /*08b8*/ 	.word	0x0500000f


	//   ....[200]....
        /*08bc*/ 	.word	0x0500000f


	//   ....[201]....
        /*08c0*/ 	.word	0x0500000f


	//----- nvinfo : EIATTR_COOP_GROUP_INSTR_OFFSETS
	.align		4
.L_1385:
        /*08c4*/ 	.byte	0x04, 0x28
        /*08c6*/ 	.short	(.L_1387 - .L_1386)


	//   ....[0]....
.L_1386:
        /*08c8*/ 	.word	0x00000070


	//   ....[1]....
        /*08cc*/ 	.word	0x000001a0


	//   ....[2]....
        /*08d0*/ 	.word	0x000001f0


	//   ....[3]....
        /*08d4*/ 	.word	0x00000420


	//   ....[4]....
        /*08d8*/ 	.word	0x00000580


	//   ....[5]....
        /*08dc*/ 	.word	0x000006a0


	//   ....[6]....
        /*08e0*/ 	.word	0x00000800


	//   ....[7]....
        /*08e4*/ 	.word	0x00006e30


	//   ....[8]....
        /*08e8*/ 	.word	0x000075b0


	//   ....[9]....
        /*08ec*/ 	.word	0x000075c0


	//   ....[10]....
        /*08f0*/ 	.word	0x000075d0


	//   ....[11]....
        /*08f4*/ 	.word	0x000075e0


	//   ....[12]....
        /*08f8*/ 	.word	0x000078e0


	//   ....[13]....
        /*08fc*/ 	.word	0x000078f0


	//   ....[14]....
        /*0900*/ 	.word	0x00007900


	//   ....[15]....
        /*0904*/ 	.word	0x00007910


	//   ....[16]....
        /*0908*/ 	.word	0x00008bf0


	//   ....[17]....
        /*090c*/ 	.word	0x00008c10


	//   ....[18]....
        /*0910*/ 	.word	0x00008c20


	//   ....[19]....
        /*0914*/ 	.word	0x00008c30


	//   ....[20]....
        /*0918*/ 	.word	0x00008d20


	//   ....[21]....
        /*091c*/ 	.word	0x00008d40


	//   ....[22]....
        /*0920*/ 	.word	0x00008dd0


	//   ....[23]....
        /*0924*/ 	.word	0x00008e00


	//   ....[24]....
        /*0928*/ 	.word	0x0000a670


	//   ....[25]....
        /*092c*/ 	.word	0x0000b120


	//   ....[26]....
        /*0930*/ 	.word	0x0000bab0


	//   ....[27]....
        /*0934*/ 	.word	0x0000bbc0


	//   ....[28]....
        /*0938*/ 	.word	0x0000c0e0


	//   ....[29]....
        /*093c*/ 	.word	0x0000c1b0


	//   ....[30]....
        /*0940*/ 	.word	0x0000d580


	//   ....[31]....
        /*0944*/ 	.word	0x0000de00


	//   ....[32]....
        /*0948*/ 	.word	0x0000ebe0


	//   ....[33]....
        /*094c*/ 	.word	0x0000ed40


	//   ....[34]....
        /*0950*/ 	.word	0x0000f670


	//   ....[35]....
        /*0954*/ 	.word	0x0000f840


	//   ....[36]....
        /*0958*/ 	.word	0x00011510


	//   ....[37]....
        /*095c*/ 	.word	0x00011570


	//   ....[38]....
        /*0960*/ 	.word	0x00011fc0


	//   ....[39]....
        /*0964*/ 	.word	0x00012020


	//   ....[40]....
        /*0968*/ 	.word	0x00013560


	//   ....[41]....
        /*096c*/ 	.word	0x00013de0


	//   ....[42]....
        /*0970*/ 	.word	0x00014bc0


	//   ....[43]....
        /*0974*/ 	.word	0x00014ce0


	//   ....[44]....
        /*0978*/ 	.word	0x000156a0


	//   ....[45]....
        /*097c*/ 	.word	0x00015870


	//   ....[46]....
        /*0980*/ 	.word	0x00016910


	//   ....[47]....
        /*0984*/ 	.word	0x00016940


	//   ....[48]....
        /*0988*/ 	.word	0x000169a0


	//   ....[49]....
        /*098c*/ 	.word	0x000169b0


	//   ....[50]....
        /*0990*/ 	.word	0x000183d0


	//   ....[51]....
        /*0994*/ 	.word	0x000183f0


	//   ....[52]....
        /*0998*/ 	.word	0x00018400


	//   ....[53]....
        /*099c*/ 	.word	0x00018410


	//   ....[54]....
        /*09a0*/ 	.word	0x00018e20


	//   ....[55]....
        /*09a4*/ 	.word	0x00018e30


	//   ....[56]....
        /*09a8*/ 	.word	0x00019030


	//   ....[57]....
        /*09ac*/ 	.word	0x00019040


	//   ....[58]....
        /*09b0*/ 	.word	0x00019200


	//   ....[59]....
        /*09b4*/ 	.word	0x00019210


	//   ....[60]....
        /*09b8*/ 	.word	0x000193d0


	//   ....[61]....
        /*09bc*/ 	.word	0x000193e0


	//   ....[62]....
        /*09c0*/ 	.word	0x00019840


	//   ....[63]....
        /*09c4*/ 	.word	0x00019850


	//   ....[64]....
        /*09c8*/ 	.word	0x0001a670


	//   ....[65]....
        /*09cc*/ 	.word	0x0001a680


	//   ....[66]....
        /*09d0*/ 	.word	0x0001bcc0


	//   ....[67]....
        /*09d4*/ 	.word	0x0001bcd0


	//   ....[68]....
        /*09d8*/ 	.word	0x0001bea0


	//   ....[69]....
        /*09dc*/ 	.word	0x0001beb0


	//   ....[70]....
        /*09e0*/ 	.word	0x0001c070


	//   ....[71]....
        /*09e4*/ 	.word	0x0001c080


	//   ....[72]....
        /*09e8*/ 	.word	0x0001c240


	//   ....[73]....
        /*09ec*/ 	.word	0x0001c250


	//   ....[74]....
        /*09f0*/ 	.word	0x0001c470


	//   ....[75]....
        /*09f4*/ 	.word	0x0001c680


	//   ....[76]....
        /*09f8*/ 	.word	0x0001c6b0


	//   ....[77]....
        /*09fc*/ 	.word	0x0001c6e0


	//   ....[78]....
        /*0a00*/ 	.word	0x0001c710


	//   ....[79]....
        /*0a04*/ 	.word	0x0001c740


	//   ....[80]....
        /*0a08*/ 	.word	0x0001c770


	//   ....[81]....
        /*0a0c*/ 	.word	0x0001c910


	//   ....[82]....
        /*0a10*/ 	.word	0x0001c940


	//   ....[83]....
        /*0a14*/ 	.word	0x0001c970


	//   ....[84]....
        /*0a18*/ 	.word	0x0001c9a0


	//   ....[85]....
        /*0a1c*/ 	.word	0x0001c9d0


	//   ....[86]....
        /*0a20*/ 	.word	0x0001ca00


	//   ....[87]....
        /*0a24*/ 	.word	0x0001caa0


	//   ....[88]....
        /*0a28*/ 	.word	0x0001cad0


	//   ....[89]....
        /*0a2c*/ 	.word	0x0001cae0


	//   ....[90]....
        /*0a30*/ 	.word	0x0001cb10


	//   ....[91]....
        /*0a34*/ 	.word	0x0001e3a0


	//   ....[92]....
        /*0a38*/ 	.word	0x000203a0


	//   ....[93]....
        /*0a3c*/ 	.word	0x00020e40


	//   ....[94]....
        /*0a40*/ 	.word	0x00020e60


	//   ....[95]....
        /*0a44*/ 	.word	0x00020f10


	//   ....[96]....
        /*0a48*/ 	.word	0x00020f20


	//   ....[97]....
        /*0a4c*/ 	.word	0x00020fa0


	//   ....[98]....
        /*0a50*/ 	.word	0x00020fb0


	//   ....[99]....
        /*0a54*/ 	.word	0x00021030


	//   ....[100]....
        /*0a58*/ 	.word	0x00021040


	//   ....[101]....
        /*0a5c*/ 	.word	0x000210c0


	//   ....[102]....
        /*0a60*/ 	.word	0x000210d0


	//   ....[103]....
        /*0a64*/ 	.word	0x00021150


	//   ....[104]....
        /*0a68*/ 	.word	0x00021160


	//   ....[105]....
        /*0a6c*/ 	.word	0x000211e0


	//   ....[106]....
        /*0a70*/ 	.word	0x000211f0


	//   ....[107]....
        /*0a74*/ 	.word	0x00021240


	//   ....[108]....
        /*0a78*/ 	.word	0x00021260


	//   ....[109]....
        /*0a7c*/ 	.word	0x00023e00


	//   ....[110]....
        /*0a80*/ 	.word	0x00023e80


	//   ....[111]....
        /*0a84*/ 	.word	0x00023eb0


	//   ....[112]....
        /*0a88*/ 	.word	0x00023ec0


	//   ....[113]....
        /*0a8c*/ 	.word	0x00023ef0


	//   ....[114]....
        /*0a90*/ 	.word	0x00023f20


	//   ....[115]....
        /*0a94*/ 	.word	0x00023f50


	//   ....[116]....
        /*0a98*/ 	.word	0x00023f80


	//   ....[117]....
        /*0a9c*/ 	.word	0x00024140


	//   ....[118]....
        /*0aa0*/ 	.word	0x00024170


	//   ....[119]....
        /*0aa4*/ 	.word	0x000241a0


	//   ....[120]....
        /*0aa8*/ 	.word	0x000241d0


	//   ....[121]....
        /*0aac*/ 	.word	0x00024200


	//   ....[122]....
        /*0ab0*/ 	.word	0x00024230


	//   ....[123]....
        /*0ab4*/ 	.word	0x00024300


	//   ....[124]....
        /*0ab8*/ 	.word	0x00024320


	//   ....[125]....
        /*0abc*/ 	.word	0x00024330


	//   ....[126]....
        /*0ac0*/ 	.word	0x000243b0


	//   ....[127]....
        /*0ac4*/ 	.word	0x00024ee0


	//   ....[128]....
        /*0ac8*/ 	.word	0x00025310


	//   ....[129]....
        /*0acc*/ 	.word	0x000253b0


	//   ....[130]....
        /*0ad0*/ 	.word	0x00025440


	//   ....[131]....
        /*0ad4*/ 	.word	0x00025490


	//   ....[132]....
        /*0ad8*/ 	.word	0x000254e0


	//   ....[133]....
        /*0adc*/ 	.word	0x00025570


	//   ....[134]....
        /*0ae0*/ 	.word	0x00025600


	//   ....[135]....
        /*0ae4*/ 	.word	0x00025650


	//   ....[136]....
        /*0ae8*/ 	.word	0x000256a0


	//   ....[137]....
        /*0aec*/ 	.word	0x000257a0


	//   ....[138]....
        /*0af0*/ 	.word	0x00025850


	//   ....[139]....
        /*0af4*/ 	.word	0x000258d0


	//   ....[140]....
        /*0af8*/ 	.word	0x00025940


	//   ....[141]....
        /*0afc*/ 	.word	0x00025a70


	//   ....[142]....
        /*0b00*/ 	.word	0x00025b90


	//   ....[143]....
        /*0b04*/ 	.word	0x00025c60


	//   ....[144]....
        /*0b08*/ 	.word	0x00025cb0


	//   ....[145]....
        /*0b0c*/ 	.word	0x00026000


	//   ....[146]....
        /*0b10*/ 	.word	0x00026050


	//   ....[147]....
        /*0b14*/ 	.word	0x000260e0


	//   ....[148]....
        /*0b18*/ 	.word	0x00026170


	//   ....[149]....
        /*0b1c*/ 	.word	0x00026200


	//   ....[150]....
        /*0b20*/ 	.word	0x00026290


	//   ....[151]....
        /*0b24*/ 	.word	0x00026320


	//   ....[152]....
        /*0b28*/ 	.word	0x000263b0


	//   ....[153]....
        /*0b2c*/ 	.word	0x00026430


	//   ....[154]....
        /*0b30*/ 	.word	0x00026480


	//   ....[155]....
        /*0b34*/ 	.word	0x00026520


	//   ....[156]....
        /*0b38*/ 	.word	0x000265b0


	//   ....[157]....
        /*0b3c*/ 	.word	0x00026630


	//   ....[158]....
        /*0b40*/ 	.word	0x00026680


	//   ....[159]....
        /*0b44*/ 	.word	0x00026710


	//   ....[160]....
        /*0b48*/ 	.word	0x000267a0


	//   ....[161]....
        /*0b4c*/ 	.word	0x00026830


	//   ....[162]....
        /*0b50*/ 	.word	0x000268c0


	//   ....[163]....
        /*0b54*/ 	.word	0x00026950


	//   ....[164]....
        /*0b58*/ 	.word	0x000269e0


	//   ....[165]....
        /*0b5c*/ 	.word	0x00026aa0


	//   ....[166]....
        /*0b60*/ 	.word	0x00026d80


	//   ....[167]....
        /*0b64*/ 	.word	0x00026f40


	//   ....[168]....
        /*0b68*/ 	.word	0x00026f90


	//   ....[169]....
        /*0b6c*/ 	.word	0x00026ff0


	//   ....[170]....
        /*0b70*/ 	.word	0x000270e0


	//   ....[171]....
        /*0b74*/ 	.word	0x00027140


	//   ....[172]....
        /*0b78*/ 	.word	0x00027230


	//   ....[173]....
        /*0b7c*/ 	.word	0x00027290


	//   ....[174]....
        /*0b80*/ 	.word	0x00027380


	//   ....[175]....
        /*0b84*/ 	.word	0x000273e0


	//   ....[176]....
        /*0b88*/ 	.word	0x000274d0


	//   ....[177]....
        /*0b8c*/ 	.word	0x00027530


	//   ....[178]....
        /*0b90*/ 	.word	0x00027620


	//   ....[179]....
        /*0b94*/ 	.word	0x00027680


	//   ....[180]....
        /*0b98*/ 	.word	0x00027750


	//   ....[181]....
        /*0b9c*/ 	.word	0x000277d0


	//   ....[182]....
        /*0ba0*/ 	.word	0x000278a0


	//   ....[183]....
        /*0ba4*/ 	.word	0x00027bd0


	//   ....[184]....
        /*0ba8*/ 	.word	0x00027c70


	//   ....[185]....
        /*0bac*/ 	.word	0x00027e10


	//   ....[186]....
        /*0bb0*/ 	.word	0x00027e90


	//   ....[187]....
        /*0bb4*/ 	.word	0x00027f10


	//   ....[188]....
        /*0bb8*/ 	.word	0x00027f90


	//   ....[189]....
        /*0bbc*/ 	.word	0x00028010


	//   ....[190]....
        /*0bc0*/ 	.word	0x000280a0


	//   ....[191]....
        /*0bc4*/ 	.word	0x00028140


	//   ....[192]....
        /*0bc8*/ 	.word	0x000281f0


	//   ....[193]....
        /*0bcc*/ 	.word	0x00028270


	//   ....[194]....
        /*0bd0*/ 	.word	0x000282f0


	//   ....[195]....
        /*0bd4*/ 	.word	0x00028370


	//   ....[196]....
        /*0bd8*/ 	.word	0x00028400


	//   ....[197]....
        /*0bdc*/ 	.word	0x00028480


	//   ....[198]....
        /*0be0*/ 	.word	0x00028530


	//   ....[199]....
        /*0be4*/ 	.word	0x00028580


	//   ....[200]....
        /*0be8*/ 	.word	0x00028640


	//   ....[201]....
        /*0bec*/ 	.word	0x00028770


	//----- nvinfo : EIATTR_REG_RECONFIG
	.align		4
.L_1387:
        /*0bf0*/ 	.byte	0x01, 0x54
	.zero		2


	//----- nvinfo : EIATTR_SYSCALL_OFFSETS
	.align		4
        /*0bf4*/ 	.byte	0x04, 0x46
        /*0bf6*/ 	.short	(.L_1389 - .L_1388)


	//   ....[0]....
.L_1388:
        /*0bf8*/ 	.word	0x000021c0


	//   ....[1]....
        /*0bfc*/ 	.word	0x00002310


	//   ....[2]....
        /*0c00*/ 	.word	0x00006fd0


	//   ....[3]....
        /*0c04*/ 	.word	0x000072e0


	//   ....[4]....
        /*0c08*/ 	.word	0x0001ffd0


	//   ....[5]....
        /*0c0c*/ 	.word	0x00020120


	//   ....[6]....
        /*0c10*/ 	.word	0x00020210


	//   ....[7]....
        /*0c14*/ 	.word	0x00020a20


	//----- nvinfo : EIATTR_MBARRIER_INSTR_OFFSETS
	.align		4
.L_1389:
        /*0c18*/ 	.byte	0x04, 0x39
        /*0c1a*/ 	.short	(.L_1391 - .L_1390)


	//   ....[0]....
.L_1390:
        /*0c1c*/ 	.word	0x000002d0
        /*0c20*/ 	.word	0x000000ff
        /*0c24*/ 	.word	0x00022800
        /*0c28*/ 	.short	0x0100
        /*0c2a*/ 	.byte	0x08
	.zero		1


	//   ....[1]....
        /*0c2c*/ 	.word	0x000002e0
        /*0c30*/ 	.word	0x000000ff
        /*0c34*/ 	.word	0x00022820
        /*0c38*/ 	.short	0x0100
        /*0c3a*/ 	.byte	0x08
	.zero		1


	//   ....[2]....
        /*0c3c*/ 	.word	0x000003d0
        /*0c40*/ 	.word	0x000000ff
        /*0c44*/ 	.word	0x00022830
        /*0c48*/ 	.short	0x0100
        /*0c4a*/ 	.byte	0x08
	.zero		1


	//   ....[3]....
        /*0c4c*/ 	.word	0x000003e0
        /*0c50*/ 	.word	0x000000ff
        /*0c54*/ 	.word	0x00022840
        /*0c58*/ 	.short	0x0100
        /*0c5a*/ 	.byte	0x08
	.zero		1


	//   ....[4]....
        /*0c5c*/ 	.word	0x000003f0
        /*0c60*/ 	.word	0x000000ff
        /*0c64*/ 	.word	0x00022838
        /*0c68*/ 	.short	0x0100
        /*0c6a*/ 	.byte	0x08
	.zero		1


	//   ....[5]....
        /*0c6c*/ 	.word	0x00000400
        /*0c70*/ 	.word	0x000000ff
        /*0c74*/ 	.word	0x00022848
        /*0c78*/ 	.short	0x0100
        /*0c7a*/ 	.byte	0x08
	.zero		1


	//   ....[6]....
        /*0c7c*/ 	.word	0x00000530
        /*0c80*/ 	.word	0x000000ff
        /*0c84*/ 	.word	0x00022850
        /*0c88*/ 	.short	0x0100
        /*0c8a*/ 	.byte	0x08
	.zero		1


	//   ....[7]....
        /*0c8c*/ 	.word	0x00000540
        /*0c90*/ 	.word	0x000000ff
        /*0c94*/ 	.word	0x00022860
        /*0c98*/ 	.short	0x0100
        /*0c9a*/ 	.byte	0x08
	.zero		1


	//   ....[8]....
        /*0c9c*/ 	.word	0x00000550
        /*0ca0*/ 	.word	0x000000ff
        /*0ca4*/ 	.word	0x00022858
        /*0ca8*/ 	.short	0x0100
        /*0caa*/ 	.byte	0x08
	.zero		1


	//   ....[9]....
        /*0cac*/ 	.word	0x00000560
        /*0cb0*/ 	.word	0x000000ff
        /*0cb4*/ 	.word	0x00022868
        /*0cb8*/ 	.short	0x0100
        /*0cba*/ 	.byte	0x08
	.zero		1


	//   ....[10]....
        /*0cbc*/ 	.word	0x00000650
        /*0cc0*/ 	.word	0x000000ff
        /*0cc4*/ 	.word	0x00022870
        /*0cc8*/ 	.short	0x0100
        /*0cca*/ 	.byte	0x06
	.zero		1


	//   ....[11]....
        /*0ccc*/ 	.word	0x00000660
        /*0cd0*/ 	.word	0x000000ff
        /*0cd4*/ 	.word	0x00022880
        /*0cd8*/ 	.short	0x0100
        /*0cda*/ 	.byte	0x06
	.zero		1


	//   ....[12]....
        /*0cdc*/ 	.word	0x00000670
        /*0ce0*/ 	.word	0x000000ff
        /*0ce4*/ 	.word	0x00022878
        /*0ce8*/ 	.short	0x0100
        /*0cea*/ 	.byte	0x06
	.zero		1


	//   ....[13]....
        /*0cec*/ 	.word	0x00000680
        /*0cf0*/ 	.word	0x000000ff
        /*0cf4*/ 	.word	0x00022888
        /*0cf8*/ 	.short	0x0100
        /*0cfa*/ 	.byte	0x06
	.zero		1


	//   ....[14]....
        /*0cfc*/ 	.word	0x000007b0
        /*0d00*/ 	.word	0x000000ff
        /*0d04*/ 	.word	0x00022890
        /*0d08*/ 	.short	0x0100
        /*0d0a*/ 	.byte	0x08
	.zero		1


	//   ....[15]....
        /*0d0c*/ 	.word	0x000007c0
        /*0d10*/ 	.word	0x000000ff
        /*0d14*/ 	.word	0x000228a0
        /*0d18*/ 	.short	0x0100
        /*0d1a*/ 	.byte	0x08
	.zero		1


	//   ....[16]....
        /*0d1c*/ 	.word	0x000007d0
        /*0d20*/ 	.word	0x000000ff
        /*0d24*/ 	.word	0x00022898
        /*0d28*/ 	.short	0x0100
        /*0d2a*/ 	.byte	0x08
	.zero		1


	//   ....[17]....
        /*0d2c*/ 	.word	0x000007e0
        /*0d30*/ 	.word	0x000000ff
        /*0d34*/ 	.word	0x000228a8
        /*0d38*/ 	.short	0x0100
        /*0d3a*/ 	.byte	0x08
	.zero		1


	//   ....[18]....
        /*0d3c*/ 	.word	0x00000910
        /*0d40*/ 	.word	0x000000ff
        /*0d44*/ 	.word	0x000228b0
        /*0d48*/ 	.short	0x0100
        /*0d4a*/ 	.byte	0x08
	.zero		1


	//   ....[19]....
        /*0d4c*/ 	.word	0x00000920
        /*0d50*/ 	.word	0x000000ff
        /*0d54*/ 	.word	0x000228c0
        /*0d58*/ 	.short	0x0100
        /*0d5a*/ 	.byte	0x08
	.zero		1


	//   ....[20]....
        /*0d5c*/ 	.word	0x00000930
        /*0d60*/ 	.word	0x000000ff
        /*0d64*/ 	.word	0x000228b8
        /*0d68*/ 	.short	0x0100
        /*0d6a*/ 	.byte	0x08
	.zero		1


	//   ....[21]....
        /*0d6c*/ 	.word	0x00000940
        /*0d70*/ 	.word	0x000000ff
        /*0d74*/ 	.word	0x000228c8
        /*0d78*/ 	.short	0x0100
        /*0d7a*/ 	.byte	0x08
	.zero		1


	//   ....[22]....
        /*0d7c*/ 	.word	0x000035c0
        /*0d80*/ 	.word	0x0000005f
        /*0d84*/ 	.word	0x00022890
        /*0d88*/ 	.short	0x010a
        /*0d8a*/ 	.byte	0x3f
	.zero		1


	//   ....[23]....
        /*0d8c*/ 	.word	0x00004890
        /*0d90*/ 	.word	0x0000005f
        /*0d94*/ 	.word	0x00022890
        /*0d98*/ 	.short	0x010a
        /*0d9a*/ 	.byte	0x3f
	.zero		1


	//   ....[24]....
        /*0d9c*/ 	.word	0x000059a0
        /*0da0*/ 	.word	0x0000005f
        /*0da4*/ 	.word	0x00022890
        /*0da8*/ 	.short	0x010a
        /*0daa*/ 	.byte	0x3f
	.zero		1


	//   ....[25]....
        /*0dac*/ 	.word	0x00005bb0
        /*0db0*/ 	.word	0x00000020
        /*0db4*/ 	.word	0x00000000
        /*0db8*/ 	.short	0x0101
        /*0dba*/ 	.byte	0x3f
	.zero		1


	//   ....[26]....
        /*0dbc*/ 	.word	0x00005bf0
        /*0dc0*/ 	.word	0x0000005f
        /*0dc4*/ 	.word	0x000228b0
        /*0dc8*/ 	.short	0x010a
        /*0dca*/ 	.byte	0x3f
	.zero		1


	//   ....[27]....
        /*0dcc*/ 	.word	0x00006240
        /*0dd0*/ 	.word	0x0000005f
        /*0dd4*/ 	.word	0x00000000
        /*0dd8*/ 	.short	0x0101
        /*0dda*/ 	.byte	0x3f
	.zero		1


	//   ....[28]....
        /*0ddc*/ 	.word	0x00007060
        /*0de0*/ 	.word	0x00000013
        /*0de4*/ 	.word	0x00022800
        /*0de8*/ 	.short	0x010a
        /*0dea*/ 	.byte	0x3f
	.zero		1


	//   ....[29]....
        /*0dec*/ 	.word	0x000070b0
        /*0df0*/ 	.word	0x00000013
        /*0df4*/ 	.word	0x00022800
        /*0df8*/ 	.short	0x010a
        /*0dfa*/ 	.byte	0x3f
	.zero		1


	//   ....[30]....
        /*0dfc*/ 	.word	0x00007b30
        /*0e00*/ 	.word	0x00000013
        /*0e04*/ 	.word	0x00022800
        /*0e08*/ 	.short	0x010a
        /*0e0a*/ 	.byte	0x3f
	.zero		1


	//   ....[31]....
        /*0e0c*/ 	.word	0x00009070
        /*0e10*/ 	.word	0x00000013
        /*0e14*/ 	.word	0x00022800
        /*0e18*/ 	.short	0x010a
        /*0e1a*/ 	.byte	0x3f
	.zero		1


	//   ....[32]....
        /*0e1c*/ 	.word	0x0000a010
        /*0e20*/ 	.word	0x00000004
        /*0e24*/ 	.word	0x00022830
        /*0e28*/ 	.short	0x010a
        /*0e2a*/ 	.byte	0x3f
	.zero		1


	//   ....[33]....
        /*0e2c*/ 	.word	0x0000a0b0
        /*0e30*/ 	.word	0x00000004
        /*0e34*/ 	.word	0x00022830
        /*0e38*/ 	.short	0x010a
        /*0e3a*/ 	.byte	0x3f
	.zero		1


	//   ....[34]....
        /*0e3c*/ 	.word	0x0000a840
        /*0e40*/ 	.word	0x00000031
        /*0e44*/ 	.word	0x00000000
        /*0e48*/ 	.short	0x0101
        /*0e4a*/ 	.byte	0x3f
	.zero		1


	//   ....[35]....
        /*0e4c*/ 	.word	0x0000ca70
        /*0e50*/ 	.word	0x00000004
        /*0e54*/ 	.word	0x00022850
        /*0e58*/ 	.short	0x010a
        /*0e5a*/ 	.byte	0x3f
	.zero		1


	//   ....[36]....
        /*0e5c*/ 	.word	0x0000cac0
        /*0e60*/ 	.word	0x00000004
        /*0e64*/ 	.word	0x00022850
        /*0e68*/ 	.short	0x010a
        /*0e6a*/ 	.byte	0x3f
	.zero		1


	//   ....[37]....
        /*0e6c*/ 	.word	0x0000cf10
        /*0e70*/ 	.word	0x00000004
        /*0e74*/ 	.word	0x00000000
        /*0e78*/ 	.short	0x0101
        /*0e7a*/ 	.byte	0x3f
	.zero		1


	//   ....[38]....
        /*0e7c*/ 	.word	0x0000d250
        /*0e80*/ 	.word	0x000000d4
        /*0e84*/ 	.word	0x00022830
        /*0e88*/ 	.short	0x010a
        /*0e8a*/ 	.byte	0x3f
	.zero		1


	//   ....[39]....
        /*0e8c*/ 	.word	0x0000d2b0
        /*0e90*/ 	.word	0x000000d4
        /*0e94*/ 	.word	0x00022830
        /*0e98*/ 	.short	0x010a
        /*0e9a*/ 	.byte	0x3f
	.zero		1


	//   ....[40]....
        /*0e9c*/ 	.word	0x0000d960
        /*0ea0*/ 	.word	0x000000a6
        /*0ea4*/ 	.word	0x00000000
        /*0ea8*/ 	.short	0x0101
        /*0eaa*/ 	.byte	0x3f
	.zero		1


	//   ....[41]....
        /*0eac*/ 	.word	0x000104f0
        /*0eb0*/ 	.word	0x000000d4
        /*0eb4*/ 	.word	0x00022850
        /*0eb8*/ 	.short	0x010a
        /*0eba*/ 	.byte	0x3f
	.zero		1


	//   ....[42]....
        /*0ebc*/ 	.word	0x00010540
        /*0ec0*/ 	.word	0x000000d4
        /*0ec4*/ 	.word	0x00022850
        /*0ec8*/ 	.short	0x010a
        /*0eca*/ 	.byte	0x3f
	.zero		1


	//   ....[43]....
        /*0ecc*/ 	.word	0x00010910
        /*0ed0*/ 	.word	0x000000d4
        /*0ed4*/ 	.word	0x00000000
        /*0ed8*/ 	.short	0x0101
        /*0eda*/ 	.byte	0x3f
	.zero		1


	//   ....[44]....
        /*0edc*/ 	.word	0x00010d20
        /*0ee0*/ 	.word	0x00000004
        /*0ee4*/ 	.word	0x00022830
        /*0ee8*/ 	.short	0x010a
        /*0eea*/ 	.byte	0x3f
	.zero		1


	//   ....[45]....
        /*0eec*/ 	.word	0x00010d80
        /*0ef0*/ 	.word	0x00000004
        /*0ef4*/ 	.word	0x00022830
        /*0ef8*/ 	.short	0x010a
        /*0efa*/ 	.byte	0x3f
	.zero		1


	//   ....[46]....
        /*0efc*/ 	.word	0x000123d0
        /*0f00*/ 	.word	0x0000009d
        /*0f04*/ 	.word	0x00000000
        /*0f08*/ 	.short	0x0101
        /*0f0a*/ 	.byte	0x3f
	.zero		1


	//   ....[47]....
        /*0f0c*/ 	.word	0x00012d10
        /*0f10*/ 	.word	0x00000004
        /*0f14*/ 	.word	0x00022850
        /*0f18*/ 	.short	0x010a
        /*0f1a*/ 	.byte	0x3f
	.zero		1


	//   ....[48]....
        /*0f1c*/ 	.word	0x00012d60
        /*0f20*/ 	.word	0x00000004
        /*0f24*/ 	.word	0x00022850
        /*0f28*/ 	.short	0x010a
        /*0f2a*/ 	.byte	0x3f
	.zero		1


	//   ....[49]....
        /*0f2c*/ 	.word	0x00013110
        /*0f30*/ 	.word	0x00000004
        /*0f34*/ 	.word	0x00000000
        /*0f38*/ 	.short	0x0101
        /*0f3a*/ 	.byte	0x3f
	.zero		1


	//   ....[50]....
        /*0f3c*/ 	.word	0x00013240
        /*0f40*/ 	.word	0x000000d3
        /*0f44*/ 	.word	0x00022830
        /*0f48*/ 	.short	0x010a
        /*0f4a*/ 	.byte	0x3f
	.zero		1


	//   ....[51]....
        /*0f4c*/ 	.word	0x000132a0
        /*0f50*/ 	.word	0x000000d3
        /*0f54*/ 	.word	0x00022830
        /*0f58*/ 	.short	0x010a
        /*0f5a*/ 	.byte	0x3f
	.zero		1


	//   ....[52]....
        /*0f5c*/ 	.word	0x000138f0
        /*0f60*/ 	.word	0x000000a4
        /*0f64*/ 	.word	0x00000000
        /*0f68*/ 	.short	0x0101
        /*0f6a*/ 	.byte	0x3f
	.zero		1


	//   ....[53]....
        /*0f6c*/ 	.word	0x000164c0
        /*0f70*/ 	.word	0x000000d3
        /*0f74*/ 	.word	0x00022850
        /*0f78*/ 	.short	0x010a
        /*0f7a*/ 	.byte	0x3f
	.zero		1


	//   ....[54]....
        /*0f7c*/ 	.word	0x00016510
        /*0f80*/ 	.word	0x000000d3
        /*0f84*/ 	.word	0x00022850
        /*0f88*/ 	.short	0x010a
        /*0f8a*/ 	.byte	0x3f
	.zero		1


	//   ....[55]....
        /*0f8c*/ 	.word	0x000168e0
        /*0f90*/ 	.word	0x000000d3
        /*0f94*/ 	.word	0x00000000
        /*0f98*/ 	.short	0x0101
        /*0f9a*/ 	.byte	0x3f
	.zero		1


	//   ....[56]....
        /*0f9c*/ 	.word	0x00018df0
        /*0fa0*/ 	.word	0x00000003
        /*0fa4*/ 	.word	0x00000000
        /*0fa8*/ 	.short	0x0101
        /*0faa*/ 	.byte	0x3f
	.zero		1


	//   ....[57]....
        /*0fac*/ 	.word	0x000197a0
        /*0fb0*/ 	.word	0x00000003
        /*0fb4*/ 	.word	0x00000000
        /*0fb8*/ 	.short	0x0101
        /*0fba*/ 	.byte	0x3f
	.zero		1


	//   ....[58]....
        /*0fbc*/ 	.word	0x0001e480
        /*0fc0*/ 	.word	0x00000013
        /*0fc4*/ 	.word	0x00022820
        /*0fc8*/ 	.short	0x010a
        /*0fca*/ 	.byte	0x3f
	.zero		1


	//   ....[59]....
        /*0fcc*/ 	.word	0x0001e550
        /*0fd0*/ 	.word	0x00000007
        /*0fd4*/ 	.word	0x000228a0
        /*0fd8*/ 	.short	0x010a
        /*0fda*/ 	.byte	0x3f
	.zero		1


	//   ....[60]....
        /*0fdc*/ 	.word	0x0001e790
        /*0fe0*/ 	.word	0x00000007
        /*0fe4*/ 	.word	0x000228c0
        /*0fe8*/ 	.short	0x010a
        /*0fea*/ 	.byte	0x3f
	.zero		1


	//   ....[61]....
        /*0fec*/ 	.word	0x0001ee30
        /*0ff0*/ 	.word	0x00000006
        /*0ff4*/ 	.word	0x000228a0
        /*0ff8*/ 	.short	0x010a
        /*0ffa*/ 	.byte	0x3f
	.zero		1


	//   ....[62]....
        /*0ffc*/ 	.word	0x0001f060
        /*1000*/ 	.word	0x00000006
        /*1004*/ 	.word	0x000228c0
        /*1008*/ 	.short	0x010a
        /*100a*/ 	.byte	0x3f
	.zero		1


	//   ....[63]....
        /*100c*/ 	.word	0x00020600
        /*1010*/ 	.word	0x00000000
        /*1014*/ 	.word	0x00022840
        /*1018*/ 	.short	0x010a
        /*101a*/ 	.byte	0x3f
	.zero		1


	//   ....[64]....
        /*101c*/ 	.word	0x00021300
        /*1020*/ 	.word	0x00000013
        /*1024*/ 	.word	0x00022800
        /*1028*/ 	.short	0x0107
        /*102a*/ 	.byte	0x3f
	.zero		1


	//   ....[65]....
        /*102c*/ 	.word	0x000213f0
        /*1030*/ 	.word	0x00000013
        /*1034*/ 	.word	0x00022800
        /*1038*/ 	.short	0x0101
        /*103a*/ 	.byte	0x3f
	.zero		1


	//   ....[66]....
        /*103c*/ 	.word	0x00021410
        /*1040*/ 	.word	0x00000013
        /*1044*/ 	.word	0x00022820
        /*1048*/ 	.short	0x010a
        /*104a*/ 	.byte	0x3f
	.zero		1


	//   ....[67]....
        /*104c*/ 	.word	0x000214f0
        /*1050*/ 	.word	0x00000002
        /*1054*/ 	.word	0x00022860
        /*1058*/ 	.short	0x010a
        /*105a*/ 	.byte	0x3f
	.zero		1


	//   ....[68]....
        /*105c*/ 	.word	0x00021e20
        /*1060*/ 	.word	0x00000002
        /*1064*/ 	.word	0x00022840
        /*1068*/ 	.short	0x010a
        /*106a*/ 	.byte	0x3f
	.zero		1


	//   ....[69]....
        /*106c*/ 	.word	0x00022080
        /*1070*/ 	.word	0x00000002
        /*1074*/ 	.word	0x00022860
        /*1078*/ 	.short	0x010a
        /*107a*/ 	.byte	0x3f
	.zero		1


	//   ....[70]....
        /*107c*/ 	.word	0x00022870
        /*1080*/ 	.word	0x00000003
        /*1084*/ 	.word	0x00022840
        /*1088*/ 	.short	0x010a
        /*108a*/ 	.byte	0x3f
	.zero		1


	//   ....[71]....
        /*108c*/ 	.word	0x00022ac0
        /*1090*/ 	.word	0x00000003
        /*1094*/ 	.word	0x00022860
        /*1098*/ 	.short	0x010a
        /*109a*/ 	.byte	0x3f
	.zero		1


	//   ....[72]....
        /*109c*/ 	.word	0x00023240
        /*10a0*/ 	.word	0x00000003
        /*10a4*/ 	.word	0x00022840
        /*10a8*/ 	.short	0x010a
        /*10aa*/ 	.byte	0x3f
	.zero		1


	//   ....[73]....
        /*10ac*/ 	.word	0x000234a0
        /*10b0*/ 	.word	0x00000003
        /*10b4*/ 	.word	0x00022860
        /*10b8*/ 	.short	0x010a
        /*10ba*/ 	.byte	0x3f
	.zero		1


	//   ....[74]....
        /*10bc*/ 	.word	0x00024e60
        /*10c0*/ 	.word	0x00000000
        /*10c4*/ 	.word	0x00022820
        /*10c8*/ 	.short	0x010a
        /*10ca*/ 	.byte	0x3f
	.zero		1


	//   ....[75]....
        /*10cc*/ 	.word	0x00025010
        /*10d0*/ 	.word	0x00000006
        /*10d4*/ 	.word	0x00000000
        /*10d8*/ 	.short	0x010a
        /*10da*/ 	.byte	0x3f
	.zero		1


	//   ....[76]....
        /*10dc*/ 	.word	0x00025080
        /*10e0*/ 	.word	0x00000007
        /*10e4*/ 	.word	0x00000000
        /*10e8*/ 	.short	0x010a
        /*10ea*/ 	.byte	0x3f
	.zero		1


	//   ....[77]....
        /*10ec*/ 	.word	0x000250f0
        /*10f0*/ 	.word	0x00000004
        /*10f4*/ 	.word	0x00000000
        /*10f8*/ 	.short	0x010a
        /*10fa*/ 	.byte	0x3f
	.zero		1


	//   ....[78]....
        /*10fc*/ 	.word	0x00025120
        /*1100*/ 	.word	0x00000003
        /*1104*/ 	.word	0x00000000
        /*1108*/ 	.short	0x010a
        /*110a*/ 	.byte	0x3f
	.zero		1


	//   ....[79]....
        /*110c*/ 	.word	0x00025180
        /*1110*/ 	.word	0x0000005f
        /*1114*/ 	.word	0x00022890
        /*1118*/ 	.short	0x010a
        /*111a*/ 	.byte	0x3f
	.zero		1


	//   ....[80]....
        /*111c*/ 	.word	0x000251d0
        /*1120*/ 	.word	0x0000005f
        /*1124*/ 	.word	0x00022890
        /*1128*/ 	.short	0x010a
        /*112a*/ 	.byte	0x3f
	.zero		1


	//   ....[81]....
        /*112c*/ 	.word	0x00025220
        /*1130*/ 	.word	0x0000005f
        /*1134*/ 	.word	0x00022890
        /*1138*/ 	.short	0x010a
        /*113a*/ 	.byte	0x3f
	.zero		1


	//   ....[82]....
        /*113c*/ 	.word	0x00025270
        /*1140*/ 	.word	0x0000005f
        /*1144*/ 	.word	0x000228b0
        /*1148*/ 	.short	0x010a
        /*114a*/ 	.byte	0x3f
	.zero		1


	//   ....[83]....
        /*114c*/ 	.word	0x000256e0
        /*1150*/ 	.word	0x00000013
        /*1154*/ 	.word	0x00022800
        /*1158*/ 	.short	0x010a
        /*115a*/ 	.byte	0x3f
	.zero		1


	//   ....[84]....
        /*115c*/ 	.word	0x00025ce0
        /*1160*/ 	.word	0x00000013
        /*1164*/ 	.word	0x00022800
        /*1168*/ 	.short	0x010a
        /*116a*/ 	.byte	0x3f
	.zero		1


	//   ....[85]....
        /*116c*/ 	.word	0x00025d30
        /*1170*/ 	.word	0x00000004
        /*1174*/ 	.word	0x00022830
        /*1178*/ 	.short	0x010a
        /*117a*/ 	.byte	0x3f
	.zero		1


	//   ....[86]....
        /*117c*/ 	.word	0x00025d80
        /*1180*/ 	.word	0x00000004
        /*1184*/ 	.word	0x00022850
        /*1188*/ 	.short	0x010a
        /*118a*/ 	.byte	0x3f
	.zero		1


	//   ....[87]....
        /*118c*/ 	.word	0x00025dd0
        /*1190*/ 	.word	0x000000d4
        /*1194*/ 	.word	0x00022830
        /*1198*/ 	.short	0x010a
        /*119a*/ 	.byte	0x3f
	.zero		1


	//   ....[88]....
        /*119c*/ 	.word	0x00025e20
        /*11a0*/ 	.word	0x000000d4
        /*11a4*/ 	.word	0x00022850
        /*11a8*/ 	.short	0x010a
        /*11aa*/ 	.byte	0x3f
	.zero		1


	//   ....[89]....
        /*11ac*/ 	.word	0x00025e70
        /*11b0*/ 	.word	0x00000004
        /*11b4*/ 	.word	0x00022830
        /*11b8*/ 	.short	0x010a
        /*11ba*/ 	.byte	0x3f
	.zero		1


	//   ....[90]....
        /*11bc*/ 	.word	0x00025ec0
        /*11c0*/ 	.word	0x00000004
        /*11c4*/ 	.word	0x00022850
        /*11c8*/ 	.short	0x010a
        /*11ca*/ 	.byte	0x3f
	.zero		1


	//   ....[91]....
        /*11cc*/ 	.word	0x00025f10
        /*11d0*/ 	.word	0x000000d3
        /*11d4*/ 	.word	0x00022830
        /*11d8*/ 	.short	0x010a
        /*11da*/ 	.byte	0x3f
	.zero		1


	//   ....[92]....
        /*11dc*/ 	.word	0x00025f60
        /*11e0*/ 	.word	0x000000d3
        /*11e4*/ 	.word	0x00022850
        /*11e8*/ 	.short	0x010a
        /*11ea*/ 	.byte	0x3f
	.zero		1


	//   ....[93]....
        /*11ec*/ 	.word	0x00026b60
        /*11f0*/ 	.word	0x00000013
        /*11f4*/ 	.word	0x00022820
        /*11f8*/ 	.short	0x010a
        /*11fa*/ 	.byte	0x3f
	.zero		1


	//   ....[94]....
        /*11fc*/ 	.word	0x00026bb0
        /*1200*/ 	.word	0x00000007
        /*1204*/ 	.word	0x000228a0
        /*1208*/ 	.short	0x010a
        /*120a*/ 	.byte	0x3f
	.zero		1


	//   ....[95]....
        /*120c*/ 	.word	0x00026c00
        /*1210*/ 	.word	0x00000007
        /*1214*/ 	.word	0x000228c0
        /*1218*/ 	.short	0x010a
        /*121a*/ 	.byte	0x3f
	.zero		1


	//   ....[96]....
        /*121c*/ 	.word	0x00026c50
        /*1220*/ 	.word	0x00000006
        /*1224*/ 	.word	0x000228a0
        /*1228*/ 	.short	0x010a
        /*122a*/ 	.byte	0x3f
	.zero		1


	//   ....[97]....
        /*122c*/ 	.word	0x00026ca0
        /*1230*/ 	.word	0x00000006
        /*1234*/ 	.word	0x000228c0
        /*1238*/ 	.short	0x010a
        /*123a*/ 	.byte	0x3f
	.zero		1


	//   ....[98]....
        /*123c*/ 	.word	0x00026e40
        /*1240*/ 	.word	0x00000000
        /*1244*/ 	.word	0x00022840
        /*1248*/ 	.short	0x010a
        /*124a*/ 	.byte	0x3f
	.zero		1


	//   ....[99]....
        /*124c*/ 	.word	0x000278e0
        /*1250*/ 	.word	0x00000013
        /*1254*/ 	.word	0x00022820
        /*1258*/ 	.short	0x010a
        /*125a*/ 	.byte	0x3f
	.zero		1


	//   ....[100]....
        /*125c*/ 	.word	0x00027930
        /*1260*/ 	.word	0x00000002
        /*1264*/ 	.word	0x00022860
        /*1268*/ 	.short	0x010a
        /*126a*/ 	.byte	0x3f
	.zero		1


	//   ....[101]....
        /*126c*/ 	.word	0x00027980
        /*1270*/ 	.word	0x00000002
        /*1274*/ 	.word	0x00022840
        /*1278*/ 	.short	0x010a
        /*127a*/ 	.byte	0x3f
	.zero		1


	//   ....[102]....
        /*127c*/ 	.word	0x000279d0
        /*1280*/ 	.word	0x00000002
        /*1284*/ 	.word	0x00022860
        /*1288*/ 	.short	0x010a
        /*128a*/ 	.byte	0x3f
	.zero		1


	//   ....[103]....
        /*128c*/ 	.word	0x00027a20
        /*1290*/ 	.word	0x00000003
        /*1294*/ 	.word	0x00022840
        /*1298*/ 	.short	0x010a
        /*129a*/ 	.byte	0x3f
	.zero		1


	//   ....[104]....
        /*129c*/ 	.word	0x00027a70
        /*12a0*/ 	.word	0x00000003
        /*12a4*/ 	.word	0x00022860
        /*12a8*/ 	.short	0x010a
        /*12aa*/ 	.byte	0x3f
	.zero		1


	//   ....[105]....
        /*12ac*/ 	.word	0x00027ac0
        /*12b0*/ 	.word	0x00000003
        /*12b4*/ 	.word	0x00022840
        /*12b8*/ 	.short	0x010a
        /*12ba*/ 	.byte	0x3f
	.zero		1


	//   ....[106]....
        /*12bc*/ 	.word	0x00027b10
        /*12c0*/ 	.word	0x00000003
        /*12c4*/ 	.word	0x00022860
        /*12c8*/ 	.short	0x010a
        /*12ca*/ 	.byte	0x3f
	.zero		1


	//   ....[107]....
        /*12cc*/ 	.word	0x00028690
        /*12d0*/ 	.word	0x00000000
        /*12d4*/ 	.word	0x00022820
        /*12d8*/ 	.short	0x010a
        /*12da*/ 	.byte	0x3f
	.zero		1


	//   ....[108]....
        /*12dc*/ 	.word	0x00028830
        /*12e0*/ 	.word	0x00000006
        /*12e4*/ 	.word	0x00000000
        /*12e8*/ 	.short	0x010a
        /*12ea*/ 	.byte	0x3f
	.zero		1


	//   ....[109]....
        /*12ec*/ 	.word	0x00028880
        /*12f0*/ 	.word	0x00000007
        /*12f4*/ 	.word	0x00000000
        /*12f8*/ 	.short	0x010a
        /*12fa*/ 	.byte	0x3f
	.zero		1


	//   ....[110]....
        /*12fc*/ 	.word	0x000288d0
        /*1300*/ 	.word	0x00000004
        /*1304*/ 	.word	0x00000000
        /*1308*/ 	.short	0x010a
        /*130a*/ 	.byte	0x3f
	.zero		1


	//----- nvinfo : EIATTR_NUM_MBARRIERS
	.align		4
.L_1391:
        /*130c*/ 	.byte	0x03, 0x38
        /*130e*/ 	.short	0x0016


	//----- nvinfo : EIATTR_EXIT_INSTR_OFFSETS
	.align		4
        /*1310*/ 	.byte	0x04, 0x1c
        /*1312*/ 	.short	(.L_1393 - .L_1392)


	//   ....[0]....
.L_1392:
        /*1314*/ 	.word	0x00025170


	//----- nvinfo : EIATTR_MAX_THREADS
	.align		4
.L_1393:
        /*1318*/ 	.byte	0x04, 0x05
        /*131a*/ 	.short	(.L_1395 - .L_1394)
.L_1394:
        /*131c*/ 	.word	0x00000180
        /*1320*/ 	.word	0x00000001
        /*1324*/ 	.word	0x00000001


	//----- nvinfo : EIATTR_CRS_STACK_SIZE
	.align		4
.L_1395:
        /*1328*/ 	.byte	0x04, 0x1e
        /*132a*/ 	.short	(.L_1397 - .L_1396)
.L_1396:
        /*132c*/ 	.word	0x00000000


	//----- nvinfo : EIATTR_CBANK_PARAM_SIZE
	.align		4
.L_1397:
        /*1330*/ 	.byte	0x03, 0x19
        /*1332*/ 	.short	0x0af0


	//----- nvinfo : EIATTR_PARAM_CBANK
	.align		4
        /*1334*/ 	.byte	0x04, 0x0a
        /*1336*/ 	.short	(.L_1399 - .L_1398)
	.align		4
.L_1398:
        /*1338*/ 	.word	index@(.nv.constant0._ZN7cutlass13device_kernelIN5flash11enable_sm90INS1_16FlashAttnFwdSm90INS1_25CollectiveMainloopFwdSm90ILi2EN4cute5tupleIJNS5_1CILi1EEES8_S8_EEENS6_IJNS7_ILi128EEENS7_ILi96EEENS7_ILi64EEEEEELi256ENS_10bfloat16_tEfNS_4arch4Sm90ELb0ELb1ELb1ELb1ELb0ELb1ELb0ELb1ELb0ELb1ELb1ELb0EEENS1_21CollectiveEpilogueFwdINS6_IJSA_NS7_ILi256EEESB_EEES9_SE_SG_Li256ELb1ELb1ELb1ELb0EEENS1_36VarlenDynamicPersistentTileSchedulerILi128ELi96ELi256ELi128ELb1ELb1ELb1ELb1ELb0ELb1EEEEEEEEEvNT_6ParamsE)
        /*133c*/ 	.short	0x0210
        /*133e*/ 	.short	0x0af0


	//----- nvinfo : EIATTR_SW_WAR
	.align		4
.L_1399:
        /*1340*/ 	.byte	0x04, 0x36
        /*1342*/ 	.short	(.L_1401 - .L_1400)
.L_1400:
        /*1344*/ 	.word	0x00000008
.L_1401:


//--------------------- .nv.info._ZN7cutlass13device_kernelIN5flash11enable_sm90INS1_16FlashAttnFwdSm90INS1_25CollectiveMainloopFwdSm90ILi2EN4cute5tupleIJNS5_1CILi1EEES8_S8_EEENS6_IJNS7_ILi128EEENS7_ILi96EEENS7_ILi64EEEEEELi256ENS_10bfloat16_tEfNS_4arch4Sm90ELb0ELb1ELb1ELb1ELb0ELb0ELb1ELb1ELb0ELb1ELb1ELb0EEENS1_21CollectiveEpilogueFwdINS6_IJSA_NS7_ILi256EEESB_EEES9_SE_SG_Li256ELb1ELb1ELb1ELb0EEENS1_36VarlenDynamicPersistentTileSchedulerILi128ELi96ELi256ELi128ELb1ELb1ELb1ELb1ELb0ELb1EEEEEEEEEvNT_6ParamsE --------------------------
	.section	.nv.info._ZN7cutlass13device_kernelIN5flash11enable_sm90INS1_16FlashAttnFwdSm90INS1_25CollectiveMainloopFwdSm90ILi2EN4cute5tupleIJNS5_1CILi1EEES8_S8_EEENS6_IJNS7_ILi128EEENS7_ILi96EEENS7_ILi64EEEEEELi256ENS_10bfloat16_tEfNS_4arch4Sm90ELb0ELb1ELb1ELb1ELb0ELb0ELb1ELb1ELb0ELb1ELb1ELb0EEENS1_21CollectiveEpilogueFwdINS6_IJSA_NS7_ILi256EEESB_EEES9_SE_SG_Li256ELb1ELb1ELb1ELb0EEENS1_36VarlenDynamicPersistentTileSchedulerILi128ELi96ELi256ELi128ELb1ELb1ELb1ELb1ELb0ELb1EEEEEEEEEvNT_6ParamsE,"",@"SHT_CUDA_INFO"
	.sectionflags	@""
	.align	4


	//----- nvinfo : EIATTR_CUDA_API_VERSION
	.align		4
        /*0000*/ 	.byte	0x04, 0x37
        /*0002*/ 	.short	(.L_1403 - .L_1402)
.L_1402:
        /*0004*/ 	.word	0x00000082


	//----- nvinfo : EIATTR_KPARAM_INFO
	.align		4
.L_1403:
        /*0008*/ 	.byte	0x04, 0x17
        /*000a*/ 	.short	(.L_1405 - .L_1404)
.L_1404:
        /*000c*/ 	.word	0x00000000
        /*0010*/ 	.short	0x0000
        /*0012*/ 	.short	0x0070
        /*0014*/ 	.byte	0x00, 0xf0, 0x01, 0x2e


	//----- nvinfo : EIATTR_SPARSE_MMA_MASK
	.align		4
.L_1405:
        /*0018*/ 	.byte	0x03, 0x50
        /*001a*/ 	.short	0x0000


	//----- nvinfo : EIATTR_MAXREG_COUNT
	.align		4
        /*001c*/ 	.byte	0x03, 0x1b
        /*001e*/ 	.short	0x00a8


	//----- nvinfo : EIATTR_NUM_BARRIERS
	.align		4
        /*0020*/ 	.byte	0x02, 0x4c
        /*0022*/ 	.byte	0x10
	.zero		1


	//----- nvinfo : EIATTR_EXTERNS
	.align		4
        /*0024*/ 	.byte	0x04, 0x0f
        /*0026*/ 	.short	(.L_1407 - .L_1406)


	//   ....[0]....
	.align		4
.L_1406:
        /*0028*/ 	.word	index@(__assertfail)


	//----- nvinfo : EIATTR_ANNOTATIONS
	.align		4
.L_1407:
        /*002c*/ 	.byte	0x04, 0x55
        /*002e*/ 	.short	(.L_1409 - .L_1408)


	//   ....[0]....
.L_1408:
        /* <DEDUP_REMOVED lines=116> */


	//----- nvinfo : EIATTR_MERCURY_ISA_VERSION
	.align		4
.L_1409:
        /*0760*/ 	.byte	0x03, 0x5f
        /*0762*/ 	.short	0x0101


	//----- nvinfo : EIATTR_UNUSED_LOAD_BYTE_OFFSET
	.align		4
        /*0764*/ 	.byte	0x04, 0x44
        /*0766*/ 	.short	(.L_1411 - .L_1410)


	//   ....[0]....
.L_1410:
        /*0768*/ 	.word	0x00000b40
        /*076c*/ 	.word	0x0000fff0


	//   ....[1]....
        /*0770*/ 	.word	0x00020670
        /*0774*/ 	.word	0x0000fff0


	//----- nvinfo : EIATTR_INT_WARP_WIDE_INSTR_OFFSETS
	.align		4
.L_1411:
        /*0778*/ 	.byte	0x04, 0x31
        /*077a*/ 	.short	(.L_1413 - .L_1412)


	//   ....[0]....
.L_1412:
        /*077c*/ 	.word	0x00000170


	//   ....[1]....
        /*0780*/ 	.word	0x000001b0


	//   ....[2]....
        /*0784*/ 	.word	0x00000220


	//   ....[3]....
        /*0788*/ 	.word	0x00000230


	//   ....[4]....
        /*078c*/ 	.word	0x00026fb0


	//   ....[5]....
        /*0790*/ 	.word	0x00027040


	//   ....[6]....
        /*0794*/ 	.word	0x0002b910


	//   ....[7]....
        /*0798*/ 	.word	0x0002b9a0


	//----- nvinfo : EIATTR_COOP_GROUP_MASK_REGIDS
	.align		4
.L_1413:
        /*079c*/ 	.byte	0x04, 0x29
        /*079e*/ 	.short	(.L_1415 - .L_1414)


	//   ....[0]....
.L_1414:
        /*07a0*/ 	.word	0xffffffff


	//   ....[1]....
        /*07a4*/ 	.word	0xffffffff


	//   ....[2]....
        /*07a8*/ 	.word	0xffffffff


	//   ....[3]....
        /*07ac*/ 	.word	0xffffffff


	//   ....[4]....
        /*07b0*/ 	.word	0xffffffff


	//   ....[5]....
        /*07b4*/ 	.word	0xffffffff


	//   ....[6]....
        /*07b8*/ 	.word	0xffffffff


	//   ....[7]....
        /*07bc*/ 	.word	0xffffffff


	//   ....[8]....
        /*07c0*/ 	.word	0xffffffff


	//   ....[9]....
        /*07c4*/ 	.word	0xffffffff


	//   ....[10]....
        /*07c8*/ 	.word	0xffffffff


	//   ....[11]....
        /*07cc*/ 	.word	0xffffffff


	//   ....[12]....
        /*07d0*/ 	.word	0xffffffff


	//   ....[13]....
        /*07d4*/ 	.word	0xffffffff


	//   ....[14]....
        /*07d8*/ 	.word	0xffffffff


	//   ....[15]....
        /*07dc*/ 	.word	0xffffffff


	//   ....[16]....
        /*07e0*/ 	.word	0xffffffff


	//   ....[17]....
        /*07e4*/ 	.word	0xffffffff


	//   ....[18]....
        /*07e8*/ 	.word	0xffffffff


	//   ....[19]....
        /*07ec*/ 	.word	0xffffffff


	//   ....[20]....
        /*07f0*/ 	.word	0xffffffff


	//   ....[21]....
        /*07f4*/ 	.word	0xffffffff


	//   ....[22]....
        /*07f8*/ 	.word	0xffffffff


	//   ....[23]....
        /*07fc*/ 	.word	0xffffffff


	//   ....[24]....
        /*0800*/ 	.word	0xffffffff


	//   ....[25]....
        /*0804*/ 	.word	0xffffffff


	//   ....[26]....
        /*0808*/ 	.word	0xffffffff


	//   ....[27]....
        /*080c*/ 	.word	0xffffffff


	//   ....[28]....
        /*0810*/ 	.word	0xffffffff


	//   ....[29]....
        /*0814*/ 	.word	0xffffffff


	//   ....[30]....
        /*0818*/ 	.word	0xffffffff


	//   ....[31]....
        /*081c*/ 	.word	0xffffffff


	//   ....[32]....
        /*0820*/ 	.word	0xffffffff


	//   ....[33]....
        /*0824*/ 	.word	0xffffffff


	//   ....[34]....
        /*0828*/ 	.word	0xffffffff


	//   ....[35]....
        /*082c*/ 	.word	0xffffffff


	//   ....[36]....
        /*0830*/ 	.word	0xffffffff


	//   ....[37]....
        /*0834*/ 	.word	0xffffffff


	//   ....[38]....
        /*0838*/ 	.word	0xffffffff


	//   ....[39]....
        /*083c*/ 	.word	0xffffffff


	//   ....[40]....
        /*0840*/ 	.word	0xffffffff


	//   ....[41]....
        /*0844*/ 	.word	0xffffffff


	//   ....[42]....
        /*0848*/ 	.word	0xffffffff


	//   ....[43]....
        /*084c*/ 	.word	0xffffffff


	//   ....[44]....
        /*0850*/ 	.word	0xffffffff


	//   ....[45]....
        /*0854*/ 	.word	0xffffffff


	//   ....[46]....
        /*0858*/ 	.word	0xffffffff


	//   ....[47]....
        /*085c*/ 	.word	0xffffffff


	//   ....[48]....
        /*0860*/ 	.word	0xffffffff


	//   ....[49]....
        /*0864*/ 	.word	0xffffffff


	//   ....[50]....
        /*0868*/ 	.word	0xffffffff


	//   ....[51]....
        /*086c*/ 	.word	0xffffffff


	//   ....[52]....
        /*0870*/ 	.word	0xffffffff


	//   ....[53]....
        /*0874*/ 	.word	0xffffffff


	//   ....[54]....
        /*0878*/ 	.word	0xffffffff


	//   ....[55]....
        /*087c*/ 	.word	0xffffffff


	//   ....[56]....
        /*0880*/ 	.word	0xffffffff


	//   ....[57]....
        /*0884*/ 	.word	0xffffffff


	//   ....[58]....
        /*0888*/ 	.word	0xffffffff


	//   ....[59]....
        /*088c*/ 	.word	0xffffffff


	//   ....[60]....
        /*0890*/ 	.word	0xffffffff


	//   ....[61]....
        /*0894*/ 	.word	0xffffffff


	//   ....[62]....
        /*0898*/ 	.word	0xffffffff


	//   ....[63]....
        /*089c*/ 	.word	0xffffffff


	//   ....[64]....
        /*08a0*/ 	.word	0xffffffff


	//   ....[65]....
        /*08a4*/ 	.word	0xffffffff


	//   ....[66]....
        /*08a8*/ 	.word	0xffffffff


	//   ....[67]....
        /*08ac*/ 	.word	0xffffffff


	//   ....[68]....
        /*08b0*/ 	.word	0xffffffff


	//   ....[69]....
        /*08b4*/ 	.word	0xffffffff


	//   ....[70]....
        /*08b8*/ 	.word	0xffffffff


	//   ....[71]....
        /*08bc*/ 	.word	0xffffffff


	//   ....[72]....
        /*08c0*/ 	.word	0xffffffff


	//   ....[73]....
        /*08c4*/ 	.word	0xffffffff


	//   ....[74]....
        /*08c8*/ 	.word	0xffffffff


	//   ....[75]....
        /*08cc*/ 	.word	0xffffffff


	//   ....[76]....
        /*08d0*/ 	.word	0xffffffff


	//   ....[77]....
        /*08d4*/ 	.word	0xffffffff


	//   ....[78]....
        /*08d8*/ 	.word	0xffffffff


	//   ....[79]....
        /*08dc*/ 	.word	0xffffffff


	//   ....[80]....
        /*08e0*/ 	.word	0xffffffff


	//   ....[81]....
        /*08e4*/ 	.word	0xffffffff


	//   ....[82]....
        /*08e8*/ 	.word	0xffffffff


	//   ....[83]....
        /*08ec*/ 	.word	0xffffffff


	//   ....[84]....
        /*08f0*/ 	.word	0xffffffff


	//   ....[85]....
        /*08f4*/ 	.word	0xffffffff


	//   ....[86]....
        /*08f8*/ 	.word	0xffffffff


	//   ....[87]....
        /*08fc*/ 	.word	0xffffffff


	//   ....[88]....
        /*0900*/ 	.word	0xffffffff


	//   ....[89]....
        /*0904*/ 	.word	0xffffffff


	//   ....[90]....
        /*0908*/ 	.word	0xffffffff


	//   ....[91]....
        /*090c*/ 	.word	0xffffffff


	//   ....[92]....
        /*0910*/ 	.word	0xffffffff


	//   ....[93]....
        /*0914*/ 	.word	0xffffffff


	//   ....[94]....
        /*0918*/ 	.word	0xffffffff


	//   ....[95]....
        /*091c*/ 	.word	0xffffffff


	//   ....[96]....
        /*0920*/ 	.word	0xffffffff


	//   ....[97]....
        /*0924*/ 	.word	0xffffffff


	//   ....[98]....
        /*0928*/ 	.word	0xffffffff


	//   ....[99]....
        /*092c*/ 	.word	0xffffffff


	//   ....[100]....
        /*0930*/ 	.word	0xffffffff


	//   ....[101]....
        /*0934*/ 	.word	0xffffffff


	//   ....[102]....
        /*0938*/ 	.word	0xffffffff


	//   ....[103]....
        /*093c*/ 	.word	0xffffffff


	//   ....[104]....
        /*0940*/ 	.word	0xffffffff


	//   ....[105]....
        /*0944*/ 	.word	0xffffffff


	//   ....[106]....
        /*0948*/ 	.word	0xffffffff


	//   ....[107]....
        /*094c*/ 	.word	0xffffffff


	//   ....[108]....
        /*0950*/ 	.word	0xffffffff


	//   ....[109]....
        /*0954*/ 	.word	0xffffffff


	//   ....[110]....
        /*0958*/ 	.word	0xffffffff


	//   ....[111]....
        /*095c*/ 	.word	0xffffffff


	//   ....[112]....
        /*0960*/ 	.word	0xffffffff


	//   ....[113]....
        /*0964*/ 	.word	0xffffffff


	//   ....[114]....
        /*0968*/ 	.word	0xffffffff


	//   ....[115]....
        /*096c*/ 	.word	0xffffffff


	//   ....[116]....
        /*0970*/ 	.word	0xffffffff


	//   ....[117]....
        /*0974*/ 	.word	0xffffffff


	//   ....[118]....
        /*0978*/ 	.word	0xffffffff


	//   ....[119]....
        /*097c*/ 	.word	0xffffffff


	//   ....[120]....
        /*0980*/ 	.word	0xffffffff


	//   ....[121]....
        /*0984*/ 	.word	0x0500000f


	//   ....[122]....
        /*0988*/ 	.word	0x0500000f


	//   ....[123]....
        /*098c*/ 	.word	0x0500000f


	//   ....[124]....
        /*0990*/ 	.word	0x0500000f


	//   ....[125]....
        /*0994*/ 	.word	0x0500000f


	//   ....[126]....
        /*0998*/ 	.word	0x0500000f


	//   ....[127]....
        /*099c*/ 	.word	0x0500000f


	//   ....[128]....
        /*09a0*/ 	.word	0x0500000f


	//   ....[129]....
        /*09a4*/ 	.word	0x0500000f


	//   ....[130]....
        /*09a8*/ 	.word	0x0500000f


	//   ....[131]....
        /*09ac*/ 	.word	0x0500000f


	//   ....[132]....
        /*09b0*/ 	.word	0x0500000f


	//   ....[133]....
        /*09b4*/ 	.word	0x0500000f


	//   ....[134]....
        /*09b8*/ 	.word	0x0500000f


	//   ....[135]....
        /*09bc*/ 	.word	0x0500000f


	//   ....[136]....
        /*09c0*/ 	.word	0x0500000f


	//   ....[137]....
        /*09c4*/ 	.word	0x0500000f


	//   ....[138]....
        /*09c8*/ 	.word	0x0500000f


	//   ....[139]....
        /*09cc*/ 	.word	0x0500000f


	//   ....[140]....
        /*09d0*/ 	.word	0x0500000f


	//   ....[141]....
        /*09d4*/ 	.word	0x0500000f


	//   ....[142]....
        /*09d8*/ 	.word	0x0500000f


	//   ....[143]....
        /*09dc*/ 	.word	0x0500000f


	//   ....[144]....
        /*09e0*/ 	.word	0x0500000f


	//   ....[145]....
        /*09e4*/ 	.word	0x0500000f


	//   ....[146]....
        /*09e8*/ 	.word	0x0500000f


	//   ....[147]....
        /*09ec*/ 	.word	0x0500000f


	//   ....[148]....
        /*09f0*/ 	.word	0x0500000f


	//   ....[149]....
        /*09f4*/ 	.word	0x0500000f


	//   ....[150]....
        /*09f8*/ 	.word	0x0500000f


	//   ....[151]....
        /*09fc*/ 	.word	0x0500000f


	//   ....[152]....
        /*0a00*/ 	.word	0x0500000f


	//   ....[153]....
        /*0a04*/ 	.word	0x0500000f


	//   ....[154]....
        /*0a08*/ 	.word	0x0500000f


	//   ....[155]....
        /*0a0c*/ 	.word	0x0500000f


	//   ....[156]....
        /*0a10*/ 	.word	0x0500000f


	//   ....[157]....
        /*0a14*/ 	.word	0x0500000f


	//   ....[158]....
        /*0a18*/ 	.word	0x0500000f


	//   ....[159]....
        /*0a1c*/ 	.word	0x0500000f


	//   ....[160]....
        /*0a20*/ 	.word	0x0500000f


	//   ....[161]....
        /*0a24*/ 	.word	0x0500000f


	//   ....[162]....
        /*0a28*/ 	.word	0x0500000f


	//   ....[163]....
        /*0a2c*/ 	.word	0x0500000f


	//   ....[164]....
        /*0a30*/ 	.word	0x0500000f


	//   ....[165]....
        /*0a34*/ 	.word	0x0500000f


	//   ....[166]....
        /*0a38*/ 	.word	0x0500000f


	//   ....[167]....
        /*0a3c*/ 	.word	0x0500000f


	//   ....[168]....
        /*0a40*/ 	.word	0x0500000f


	//   ....[169]....
        /*0a44*/ 	.word	0x0500000f


	//   ....[170]....
        /*0a48*/ 	.word	0x0500000f


	//   ....[171]....
        /*0a4c*/ 	.word	0x0500000f


	//   ....[172]....
        /*0a50*/ 	.word	0x0500000f


	//   ....[173]....
        /*0a54*/ 	.word	0xffffffff


	//   ....[174]....
        /*0a58*/ 	.word	0xffffffff


	//   ....[175]....
        /*0a5c*/ 	.word	0xffffffff


	//   ....[176]....
        /*0a60*/ 	.word	0xffffffff


	//   ....[177]....
        /*0a64*/ 	.word	0xffffffff


	//   ....[178]....
        /*0a68*/ 	.word	0xffffffff


	//----- nvinfo : EIATTR_COOP_GROUP_INSTR_OFFSETS
	.align		4
.L_1415:
        /*0a6c*/ 	.byte	0x04, 0x28
        /*0a6e*/ 	.short	(.L_1417 - .L_1416)


	//   ....[0]....
.L_1416:
        /*0a70*/ 	.word	0x000000b0


	//   ....[1]....
        /*0a74*/ 	.word	0x00000180


	//   ....[2]....
        /*0a78*/ 	.word	0x000001d0


	//   ....[3]....
        /*0a7c*/ 	.word	0x00000420


	//   ....[4]....
        /*0a80*/ 	.word	0x00000580


	//   ....[5]....
        /*0a84*/ 	.word	0x000006a0


	//   ....[6]....
        /*0a88*/ 	.word	0x00000800


	//   ....[7]....
        /*0a8c*/ 	.word	0x00002920


	//   ....[8]....
        /*0a90*/ 	.word	0x000048b0


	//   ....[9]....
        /*0a94*/ 	.word	0x00005010


	//   ....[10]....
        /*0a98*/ 	.word	0x00006120


	//   ....[11]....
        /*0a9c*/ 	.word	0x00006650


	//   ....[12]....
        /*0aa0*/ 	.word	0x00006990


	//   ....[13]....
        /*0aa4*/ 	.word	0x000069b0


	//   ....[14]....
        /*0aa8*/ 	.word	0x0000be00


	//   ....[15]....
        /*0aac*/ 	.word	0x0000bf60


	//   ....[16]....
        /*0ab0*/ 	.word	0x0000c0a0


	//   ....[17]....
        /*0ab4*/ 	.word	0x0000c0c0


	//   ....[18]....
        /*0ab8*/ 	.word	0x00015a40


	//   ....[19]....
        /*0abc*/ 	.word	0x00016000


	//   ....[20]....
        /*0ac0*/ 	.word	0x00016fa0


	//   ....[21]....
        /*0ac4*/ 	.word	0x00017060


	//   ....[22]....
        /*0ac8*/ 	.word	0x00017210


	//   ....[23]....
        /*0acc*/ 	.word	0x00017230


	//   ....[24]....
        /*0ad0*/ 	.word	0x0001f700


	//   ....[25]....
        /*0ad4*/ 	.word	0x0001f720


	//   ....[26]....
        /*0ad8*/ 	.word	0x0001f760


	//   ....[27]....
        /*0adc*/ 	.word	0x0001f7a0


	//   ....[28]....
        /*0ae0*/ 	.word	0x000219d0


	//   ....[29]....
        /*0ae4*/ 	.word	0x000219e0


	//   ....[30]....
        /*0ae8*/ 	.word	0x00021a10


	//   ....[31]....
        /*0aec*/ 	.word	0x00021a20


	//   ....[32]....
        /*0af0*/ 	.word	0x000223d0


	//   ....[33]....
        /*0af4*/ 	.word	0x00022400


	//   ....[34]....
        /*0af8*/ 	.word	0x00022540


	//   ....[35]....
        /*0afc*/ 	.word	0x00022560


	//   ....[36]....
        /*0b00*/ 	.word	0x000226a0


	//   ....[37]....
        /*0b04*/ 	.word	0x000226c0


	//   ....[38]....
        /*0b08*/ 	.word	0x00022810


	//   ....[39]....
        /*0b0c*/ 	.word	0x00022830


	//   ....[40]....
        /*0b10*/ 	.word	0x00022d70


	//   ....[41]....
        /*0b14*/ 	.word	0x00022da0


	//   ....[42]....
        /*0b18*/ 	.word	0x000237e0


	//   ....[43]....
        /*0b1c*/ 	.word	0x000237f0


	//   ....[44]....
        /*0b20*/ 	.word	0x00024b40


	//   ....[45]....
        /*0b24*/ 	.word	0x00024b60


	//   ....[46]....
        /*0b28*/ 	.word	0x00024ca0


	//   ....[47]....
        /*0b2c*/ 	.word	0x00024cc0


	//   ....[48]....
        /*0b30*/ 	.word	0x00024e00


	//   ....[49]....
        /*0b34*/ 	.word	0x00024e20


	//   ....[50]....
        /*0b38*/ 	.word	0x00024f70


	//   ....[51]....
        /*0b3c*/ 	.word	0x00024f90


	//   ....[52]....
        /*0b40*/ 	.word	0x00025170


	//   ....[53]....
        /*0b44*/ 	.word	0x000253a0


	//   ....[54]....
        /*0b48*/ 	.word	0x000253d0


	//   ....[55]....
        /*0b4c*/ 	.word	0x00025400


	//   ....[56]....
        /*0b50*/ 	.word	0x00025430


	//   ....[57]....
        /*0b54*/ 	.word	0x00025460


	//   ....[58]....
        /*0b58*/ 	.word	0x00025490


	//   ....[59]....
        /*0b5c*/ 	.word	0x00025630


	//   ....[60]....
        /*0b60*/ 	.word	0x00025660


	//   ....[61]....
        /*0b64*/ 	.word	0x00025690


	//   ....[62]....
        /*0b68*/ 	.word	0x000256c0


	//   ....[63]....
        /*0b6c*/ 	.word	0x000256f0


	//   ....[64]....
        /*0b70*/ 	.word	0x00025720


	//   ....[65]....
        /*0b74*/ 	.word	0x000257c0


	//   ....[66]....
        /*0b78*/ 	.word	0x000257f0


	//   ....[67]....
        /*0b7c*/ 	.word	0x00025800


	//   ....[68]....
        /*0b80*/ 	.word	0x00025830


	//   ....[69]....
        /*0b84*/ 	.word	0x00027580


	//   ....[70]....
        /*0b88*/ 	.word	0x00028050


	//   ....[71]....
        /*0b8c*/ 	.word	0x00028070


	//   ....[72]....
        /*0b90*/ 	.word	0x00028090


	//   ....[73]....
        /*0b94*/ 	.word	0x000280c0


	//   ....[74]....
        /*0b98*/ 	.word	0x00028190


	//   ....[75]....
        /*0b9c*/ 	.word	0x00028220


	//   ....[76]....
        /*0ba0*/ 	.word	0x00028250


	//   ....[77]....
        /*0ba4*/ 	.word	0x000282d0


	//   ....[78]....
        /*0ba8*/ 	.word	0x00028300


	//   ....[79]....
        /*0bac*/ 	.word	0x00028380


	//   ....[80]....
        /*0bb0*/ 	.word	0x000283b0


	//   ....[81]....
        /*0bb4*/ 	.word	0x00028430


	//   ....[82]....
        /*0bb8*/ 	.word	0x00028460


	//   ....[83]....
        /*0bbc*/ 	.word	0x00028480


	//   ....[84]....
        /*0bc0*/ 	.word	0x000284d0


	//   ....[85]....
        /*0bc4*/ 	.word	0x000284e0


	//   ....[86]....
        /*0bc8*/ 	.word	0x00028c20


	//   ....[87]....
        /*0bcc*/ 	.word	0x00028c60


	//   ....[88]....
        /*0bd0*/ 	.word	0x00028c80


	//   ....[89]....
        /*0bd4*/ 	.word	0x00028d20


	//   ....[90]....
        /*0bd8*/ 	.word	0x00028db0


	//   ....[91]....
        /*0bdc*/ 	.word	0x00028dc0


	//   ....[92]....
        /*0be0*/ 	.word	0x00028e50


	//   ....[93]....
        /*0be4*/ 	.word	0x00028e60


	//   ....[94]....
        /*0be8*/ 	.word	0x00028ed0


	//   ....[95]....
        /*0bec*/ 	.word	0x00028ee0


	//   ....[96]....
        /*0bf0*/ 	.word	0x00028f60


	//   ....[97]....
        /*0bf4*/ 	.word	0x00028f70


	//   ....[98]....
        /*0bf8*/ 	.word	0x00028ff0


	//   ....[99]....
        /*0bfc*/ 	.word	0x00029000


	//   ....[100]....
        /*0c00*/ 	.word	0x00029010


	//   ....[101]....
        /*0c04*/ 	.word	0x00029050


	//   ....[102]....
        /*0c08*/ 	.word	0x0002bc30


	//   ....[103]....
        /*0c0c*/ 	.word	0x0002bc40


	//   ....[104]....
        /*0c10*/ 	.word	0x0002bca0


	//   ....[105]....
        /*0c14*/ 	.word	0x0002bce0


	//   ....[106]....
        /*0c18*/ 	.word	0x0002bd10


	//   ....[107]....
        /*0c1c*/ 	.word	0x0002bd40


	//   ....[108]....
        /*0c20*/ 	.word	0x0002bd70


	//   ....[109]....
        /*0c24*/ 	.word	0x0002bda0


	//   ....[110]....
        /*0c28*/ 	.word	0x0002bf60


	//   ....[111]....
        /*0c2c*/ 	.word	0x0002bf90


	//   ....[112]....
        /*0c30*/ 	.word	0x0002bfc0


	//   ....[113]....
        /*0c34*/ 	.word	0x0002bff0


	//   ....[114]....
        /*0c38*/ 	.word	0x0002c020


	//   ....[115]....
        /*0c3c*/ 	.word	0x0002c050


	//   ....[116]....
        /*0c40*/ 	.word	0x0002c120


	//   ....[117]....
        /*0c44*/ 	.word	0x0002c140


	//   ....[118]....
        /*0c48*/ 	.word	0x0002c150


	//   ....[119]....
        /*0c4c*/ 	.word	0x0002c1d0


	//   ....[120]....
        /*0c50*/ 	.word	0x0002cd10


	//   ....[121]....
        /*0c54*/ 	.word	0x0002d2b0


	//   ....[122]....
        /*0c58*/ 	.word	0x0002d440


	//   ....[123]....
        /*0c5c*/ 	.word	0x0002d4a0


	//   ....[124]....
        /*0c60*/ 	.word	0x0002d500


	//   ....[125]....
        /*0c64*/ 	.word	0x0002d560


	//   ....[126]....
        /*0c68*/ 	.word	0x0002d600


	//   ....[127]....
        /*0c6c*/ 	.word	0x0002d6f0


	//   ....[128]....
        /*0c70*/ 	.word	0x0002d820


	//   ....[129]....
        /*0c74*/ 	.word	0x0002d8c0


	//   ....[130]....
        /*0c78*/ 	.word	0x0002d990


	//   ....[131]....
        /*0c7c*/ 	.word	0x0002da30


	//   ....[132]....
        /*0c80*/ 	.word	0x0002db00


	//   ....[133]....
        /*0c84*/ 	.word	0x0002dba0


	//   ....[134]....
        /*0c88*/ 	.word	0x0002dc70


	//   ....[135]....
        /*0c8c*/ 	.word	0x0002dd10


	//   ....[136]....
        /*0c90*/ 	.word	0x0002ddc0


	//   ....[137]....
        /*0c94*/ 	.word	0x0002de60


	//   ....[138]....
        /*0c98*/ 	.word	0x0002e100


	//   ....[139]....
        /*0c9c*/ 	.word	0x0002e1b0


	//   ....[140]....
        /*0ca0*/ 	.word	0x0002e2b0


	//   ....[141]....
        /*0ca4*/ 	.word	0x0002e3a0


	//   ....[142]....
        /*0ca8*/ 	.word	0x0002e460


	//   ....[143]....
        /*0cac*/ 	.word	0x0002e520


	//   ....[144]....
        /*0cb0*/ 	.word	0x0002e5e0


	//   ....[145]....
        /*0cb4*/ 	.word	0x0002e6a0


	//   ....[146]....
        /*0cb8*/ 	.word	0x0002e760


	//   ....[147]....
        /*0cbc*/ 	.word	0x0002e820


	//   ....[148]....
        /*0cc0*/ 	.word	0x0002e8e0


	//   ....[149]....
        /*0cc4*/ 	.word	0x0002e990


	//   ....[150]....
        /*0cc8*/ 	.word	0x0002ea90


	//   ....[151]....
        /*0ccc*/ 	.word	0x0002eae0


	//   ....[152]....
        /*0cd0*/ 	.word	0x0002eb40


	//   ....[153]....
        /*0cd4*/ 	.word	0x0002ec20


	//   ....[154]....
        /*0cd8*/ 	.word	0x0002ef50


	//   ....[155]....
        /*0cdc*/ 	.word	0x0002eff0


	//   ....[156]....
        /*0ce0*/ 	.word	0x0002f190


	//   ....[157]....
        /*0ce4*/ 	.word	0x0002f210


	//   ....[158]....
        /*0ce8*/ 	.word	0x0002f290


	//   ....[159]....
        /*0cec*/ 	.word	0x0002f310


	//   ....[160]....
        /*0cf0*/ 	.word	0x0002f390


	//   ....[161]....
        /*0cf4*/ 	.word	0x0002f420


	//   ....[162]....
        /*0cf8*/ 	.word	0x0002f4c0


	//   ....[163]....
        /*0cfc*/ 	.word	0x0002f570


	//   ....[164]....
        /*0d00*/ 	.word	0x0002f5f0


	//   ....[165]....
        /*0d04*/ 	.word	0x0002f670


	//   ....[166]....
        /*0d08*/ 	.word	0x0002f6f0


	//   ....[167]....
        /*0d0c*/ 	.word	0x0002f780


	//   ....[168]....
        /*0d10*/ 	.word	0x0002f800


	//   ....[169]....
        /*0d14*/ 	.word	0x0002f8b0


	//   ....[170]....
        /*0d18*/ 	.word	0x0002f900


	//   ....[171]....
        /*0d1c*/ 	.word	0x0002f9c0


	//   ....[172]....
        /*0d20*/ 	.word	0x0002faf0


	//   ....[173]....
        /*0d24*/ 	.word	0x000321d0


	//   ....[174]....
        /*0d28*/ 	.word	0x00032ff0


	//   ....[175]....
        /*0d2c*/ 	.word	0x00033bb0


	//   ....[176]....
        /*0d30*/ 	.word	0x00033bf0


	//   ....[177]....
        /*0d34*/ 	.word	0x00033c60


	//   ....[178]....
        /*0d38*/ 	.word	0x00033c80


	//----- nvinfo : EIATTR_REG_RECONFIG
	.align		4
.L_1417:
        /*0d3c*/ 	.byte	0x01, 0x54
	.zero		2


	//----- nvinfo : EIATTR_SYSCALL_OFFSETS
	.align		4
        /*0d40*/ 	.byte	0x04, 0x46
        /*0d42*/ 	.short	(.L_1419 - .L_1418)


	//   ....[0]....
.L_1418:
        /*0d44*/ 	.word	0x00002ba0


	//   ....[1]....
        /*0d48*/ 	.word	0x000271b0


	//   ....[2]....
        /*0d4c*/ 	.word	0x00027300


	//   ....[3]....
        /*0d50*/ 	.word	0x000273f0


	//   ....[4]....
        /*0d54*/ 	.word	0x00027c50


	//   ....[5]....
        /*0d58*/ 	.word	0x00028850


	//----- nvinfo : EIATTR_MBARRIER_INSTR_OFFSETS
	.align		4
.L_1419:
        /*0d5c*/ 	.byte	0x04, 0x39
        /*0d5e*/ 	.short	(.L_1421 - .L_1420)


	//   ....[0]....
.L_1420:
        /*0d60*/ 	.word	0x000002c0
        /*0d64*/ 	.word	0x000000ff
        /*0d68*/ 	.word	0x00032400
        /*0d6c*/ 	.short	0x0100
        /*0d6e*/ 	.byte	0x08
	.zero		1


	//   ....[1]....
        /*0d70*/ 	.word	0x000002d0
        /*0d74*/ 	.word	0x000000ff
        /*0d78*/ 	.word	0x00032410
        /*0d7c*/ 	.short	0x0100
        /*0d7e*/ 	.byte	0x08
	.zero		1


	//   ....[2]....
        /*0d80*/ 	.word	0x000002e0
        /*0d84*/ 	.word	0x000000ff
        /*0d88*/ 	.word	0x00032420
        /*0d8c*/ 	.short	0x0100
        /*0d8e*/ 	.byte	0x08
	.zero		1


	//   ....[3]....
        /*0d90*/ 	.word	0x000003d0
        /*0d94*/ 	.word	0x000000ff
        /*0d98*/ 	.word	0x00032430
        /*0d9c*/ 	.short	0x0100
        /*0d9e*/ 	.byte	0x08
	.zero		1


	//   ....[4]....
        /*0da0*/ 	.word	0x000003e0
        /*0da4*/ 	.word	0x000000ff
        /*0da8*/ 	.word	0x00032440
        /*0dac*/ 	.short	0x0100
        /*0dae*/ 	.byte	0x08
	.zero		1


	//   ....[5]....
        /*0db0*/ 	.word	0x000003f0
        /*0db4*/ 	.word	0x000000ff
        /*0db8*/ 	.word	0x00032438
        /*0dbc*/ 	.short	0x0100
        /*0dbe*/ 	.byte	0x08
	.zero		1


	//   ....[6]....
        /*0dc0*/ 	.word	0x00000400
        /*0dc4*/ 	.word	0x000000ff
        /*0dc8*/ 	.word	0x00032448
        /*0dcc*/ 	.short	0x0100
        /*0dce*/ 	.byte	0x08
	.zero		1


	//   ....[7]....
        /*0dd0*/ 	.word	0x00000530
        /*0dd4*/ 	.word	0x000000ff
        /*0dd8*/ 	.word	0x00032450
        /*0ddc*/ 	.short	0x0100
        /*0dde*/ 	.byte	0x08
	.zero		1


	//   ....[8]....
        /*0de0*/ 	.word	0x00000540
        /*0de4*/ 	.word	0x000000ff
        /*0de8*/ 	.word	0x00032460
        /*0dec*/ 	.short	0x0100
        /*0dee*/ 	.byte	0x08
	.zero		1


	//   ....[9]....
        /*0df0*/ 	.word	0x00000550
        /*0df4*/ 	.word	0x000000ff
        /*0df8*/ 	.word	0x00032458
        /*0dfc*/ 	.short	0x0100
        /*0dfe*/ 	.byte	0x08
	.zero		1


	//   ....[10]....
        /*0e00*/ 	.word	0x00000560
        /*0e04*/ 	.word	0x000000ff
        /*0e08*/ 	.word	0x00032468
        /*0e0c*/ 	.short	0x0100
        /*0e0e*/ 	.byte	0x08
	.zero		1


	//   ....[11]....
        /*0e10*/ 	.word	0x00000650
        /*0e14*/ 	.word	0x000000ff
        /*0e18*/ 	.word	0x00032470
        /*0e1c*/ 	.short	0x0100
        /*0e1e*/ 	.byte	0x06
	.zero		1


	//   ....[12]....
        /*0e20*/ 	.word	0x00000660
        /*0e24*/ 	.word	0x000000ff
        /*0e28*/ 	.word	0x00032480
        /*0e2c*/ 	.short	0x0100
        /*0e2e*/ 	.byte	0x06
	.zero		1


	//   ....[13]....
        /*0e30*/ 	.word	0x00000670
        /*0e34*/ 	.word	0x000000ff
        /*0e38*/ 	.word	0x00032478
        /*0e3c*/ 	.short	0x0100
        /*0e3e*/ 	.byte	0x06
	.zero		1


	//   ....[14]....
        /*0e40*/ 	.word	0x00000680
        /*0e44*/ 	.word	0x000000ff
        /*0e48*/ 	.word	0x00032488
        /*0e4c*/ 	.short	0x0100
        /*0e4e*/ 	.byte	0x06
	.zero		1


	//   ....[15]....
        /*0e50*/ 	.word	0x000007b0
        /*0e54*/ 	.word	0x000000ff
        /*0e58*/ 	.word	0x00032490
        /*0e5c*/ 	.short	0x0100
        /*0e5e*/ 	.byte	0x08
	.zero		1


	//   ....[16]....
        /*0e60*/ 	.word	0x000007c0
        /*0e64*/ 	.word	0x000000ff
        /*0e68*/ 	.word	0x000324a0
        /*0e6c*/ 	.short	0x0100
        /*0e6e*/ 	.byte	0x08
	.zero		1


	//   ....[17]....
        /*0e70*/ 	.word	0x000007d0
        /*0e74*/ 	.word	0x000000ff
        /*0e78*/ 	.word	0x00032498
        /*0e7c*/ 	.short	0x0100
        /*0e7e*/ 	.byte	0x08
	.zero		1


	//   ....[18]....
        /*0e80*/ 	.word	0x000007e0
        /*0e84*/ 	.word	0x000000ff
        /*0e88*/ 	.word	0x000324a8
        /*0e8c*/ 	.short	0x0100
        /*0e8e*/ 	.byte	0x08
	.zero		1


	//   ....[19]....
        /*0e90*/ 	.word	0x00000910
        /*0e94*/ 	.word	0x000000ff
        /*0e98*/ 	.word	0x000324b0
        /*0e9c*/ 	.short	0x0100
        /*0e9e*/ 	.byte	0x08
	.zero		1


	//   ....[20]....
        /*0ea0*/ 	.word	0x00000920
        /*0ea4*/ 	.word	0x000000ff
        /*0ea8*/ 	.word	0x000324c0
        /*0eac*/ 	.short	0x0100
        /*0eae*/ 	.byte	0x08
	.zero		1


	//   ....[21]....
        /*0eb0*/ 	.word	0x00000930
        /*0eb4*/ 	.word	0x000000ff
        /*0eb8*/ 	.word	0x000324b8
        /*0ebc*/ 	.short	0x0100
        /*0ebe*/ 	.byte	0x08
	.zero		1


	//   ....[22]....
        /*0ec0*/ 	.word	0x00000940
        /*0ec4*/ 	.word	0x000000ff
        /*0ec8*/ 	.word	0x000324c8
        /*0ecc*/ 	.short	0x0100
        /*0ece*/ 	.byte	0x08
	.zero		1


	//   ....[23]....
        /*0ed0*/ 	.word	0x00002de0
        /*0ed4*/ 	.word	0x00000048
        /*0ed8*/ 	.word	0x00032400
        /*0edc*/ 	.short	0x010a
        /*0ede*/ 	.byte	0x3f
	.zero		1


	//   ....[24]....
        /*0ee0*/ 	.word	0x00003270
        /*0ee4*/ 	.word	0x0000000a
        /*0ee8*/ 	.word	0x00000000
        /*0eec*/ 	.short	0x010a
        /*0eee*/ 	.byte	0x3f
	.zero		1


	//   ....[25]....
        /*0ef0*/ 	.word	0x000032d0
        /*0ef4*/ 	.word	0x0000000a
        /*0ef8*/ 	.word	0x00000000
        /*0efc*/ 	.short	0x010a
        /*0efe*/ 	.byte	0x3f
	.zero		1


	//   ....[26]....
        /*0f00*/ 	.word	0x00003680
        /*0f04*/ 	.word	0x00000048
        /*0f08*/ 	.word	0x00032410
        /*0f0c*/ 	.short	0x010a
        /*0f0e*/ 	.byte	0x3f
	.zero		1


	//   ....[27]....
        /*0f10*/ 	.word	0x00003780
        /*0f14*/ 	.word	0x0000000a
        /*0f18*/ 	.word	0x00000000
        /*0f1c*/ 	.short	0x010a
        /*0f1e*/ 	.byte	0x3f
	.zero		1


	//   ....[28]....
        /*0f20*/ 	.word	0x000037e0
        /*0f24*/ 	.word	0x0000000a
        /*0f28*/ 	.word	0x00000000
        /*0f2c*/ 	.short	0x010a
        /*0f2e*/ 	.byte	0x3f
	.zero		1


	//   ....[29]....
        /*0f30*/ 	.word	0x00004500
        /*0f34*/ 	.word	0x0000000a
        /*0f38*/ 	.word	0x00000000
        /*0f3c*/ 	.short	0x0101
        /*0f3e*/ 	.byte	0x3f
	.zero		1


	//   ....[30]....
        /*0f40*/ 	.word	0x00009c70
        /*0f44*/ 	.word	0x00000090
        /*0f48*/ 	.word	0x00000000
        /*0f4c*/ 	.short	0x0101
        /*0f4e*/ 	.byte	0x3f
	.zero		1


	//   ....[31]....
        /*0f50*/ 	.word	0x0000a3e0
        /*0f54*/ 	.word	0x00000003
        /*0f58*/ 	.word	0x00000000
        /*0f5c*/ 	.short	0x010a
        /*0f5e*/ 	.byte	0x3f
	.zero		1


	//   ....[32]....
        /*0f60*/ 	.word	0x0000a4e0
        /*0f64*/ 	.word	0x00000000
        /*0f68*/ 	.word	0x00000000
        /*0f6c*/ 	.short	0x010a
        /*0f6e*/ 	.byte	0x3f
	.zero		1


	//   ....[33]....
        /*0f70*/ 	.word	0x0000a910
        /*0f74*/ 	.word	0x00000003
        /*0f78*/ 	.word	0x00000000
        /*0f7c*/ 	.short	0x010a
        /*0f7e*/ 	.byte	0x3f
	.zero		1


	//   ....[34]....
        /*0f80*/ 	.word	0x0000a9c0
        /*0f84*/ 	.word	0x00000004
        /*0f88*/ 	.word	0x00000000
        /*0f8c*/ 	.short	0x010a
        /*0f8e*/ 	.byte	0x3f
	.zero		1


	//   ....[35]....
        /*0f90*/ 	.word	0x0000b6b0
        /*0f94*/ 	.word	0x00000003
        /*0f98*/ 	.word	0x00000000
        /*0f9c*/ 	.short	0x0101
        /*0f9e*/ 	.byte	0x3f
	.zero		1


	//   ....[36]....
        /*0fa0*/ 	.word	0x00014080
        /*0fa4*/ 	.word	0x00000000
        /*0fa8*/ 	.word	0x00000000
        /*0fac*/ 	.short	0x0101
        /*0fae*/ 	.byte	0x3f
	.zero		1


	//   ....[37]....
        /*0fb0*/ 	.word	0x00014280
        /*0fb4*/ 	.word	0x00000005
        /*0fb8*/ 	.word	0x00000000
        /*0fbc*/ 	.short	0x010a
        /*0fbe*/ 	.byte	0x3f
	.zero		1


	//   ....[38]....
        /*0fc0*/ 	.word	0x00014380
        /*0fc4*/ 	.word	0x00000000
        /*0fc8*/ 	.word	0x00000000
        /*0fcc*/ 	.short	0x010a
        /*0fce*/ 	.byte	0x3f
	.zero		1


	//   ....[39]....
        /*0fd0*/ 	.word	0x000147b0
        /*0fd4*/ 	.word	0x0000000b
        /*0fd8*/ 	.word	0x00000000
        /*0fdc*/ 	.short	0x010a
        /*0fde*/ 	.byte	0x3f
	.zero		1


	//   ....[40]....
        /*0fe0*/ 	.word	0x00014860
        /*0fe4*/ 	.word	0x00000004
        /*0fe8*/ 	.word	0x00000000
        /*0fec*/ 	.short	0x010a
        /*0fee*/ 	.byte	0x3f
	.zero		1


	//   ....[41]....
        /*0ff0*/ 	.word	0x00015550
        /*0ff4*/ 	.word	0x00000004
        /*0ff8*/ 	.word	0x00000000
        /*0ffc*/ 	.short	0x0101
        /*0ffe*/ 	.byte	0x3f
	.zero		1


	//   ....[42]....
        /*1000*/ 	.word	0x0001f250
        /*1004*/ 	.word	0x00000000
        /*1008*/ 	.word	0x00000000
        /*100c*/ 	.short	0x0101
        /*100e*/ 	.byte	0x3f
	.zero		1


	//   ....[43]....
        /*1010*/ 	.word	0x000223c0
        /*1014*/ 	.word	0x00000000
        /*1018*/ 	.word	0x00000000
        /*101c*/ 	.short	0x0101
        /*101e*/ 	.byte	0x3f
	.zero		1


	//   ....[44]....
        /*1020*/ 	.word	0x00022d90
        /*1024*/ 	.word	0x00000004
        /*1028*/ 	.word	0x00000000
        /*102c*/ 	.short	0x0101
        /*102e*/ 	.byte	0x3f
	.zero		1


	//   ....[45]....
        /*1030*/ 	.word	0x000277f0
        /*1034*/ 	.word	0x00000000
        /*1038*/ 	.word	0x00032440
        /*103c*/ 	.short	0x010a
        /*103e*/ 	.byte	0x3f
	.zero		1


	//   ....[46]....
        /*1040*/ 	.word	0x00028600
        /*1044*/ 	.word	0x00000012
        /*1048*/ 	.word	0x00032400
        /*104c*/ 	.short	0x0107
        /*104e*/ 	.byte	0x3f
	.zero		1


	//   ....[47]....
        /*1050*/ 	.word	0x000286c0
        /*1054*/ 	.word	0x00000012
        /*1058*/ 	.word	0x00032400
        /*105c*/ 	.short	0x0101
        /*105e*/ 	.byte	0x3f
	.zero		1


	//   ....[48]....
        /*1060*/ 	.word	0x00029190
        /*1064*/ 	.word	0x00000012
        /*1068*/ 	.word	0x00032410
        /*106c*/ 	.short	0x0107
        /*106e*/ 	.byte	0x3f
	.zero		1


	//   ....[49]....
        /*1070*/ 	.word	0x00029290
        /*1074*/ 	.word	0x00000012
        /*1078*/ 	.word	0x00032410
        /*107c*/ 	.short	0x0101
        /*107e*/ 	.byte	0x3f
	.zero		1


	//   ....[50]....
        /*1080*/ 	.word	0x000292b0
        /*1084*/ 	.word	0x00000012
        /*1088*/ 	.word	0x00032420
        /*108c*/ 	.short	0x010a
        /*108e*/ 	.byte	0x3f
	.zero		1


	//   ....[51]....
        /*1090*/ 	.word	0x00029390
        /*1094*/ 	.word	0x00000002
        /*1098*/ 	.word	0x00032460
        /*109c*/ 	.short	0x010a
        /*109e*/ 	.byte	0x3f
	.zero		1


	//   ....[52]....
        /*10a0*/ 	.word	0x00029cc0
        /*10a4*/ 	.word	0x00000002
        /*10a8*/ 	.word	0x00032440
        /*10ac*/ 	.short	0x010a
        /*10ae*/ 	.byte	0x3f
	.zero		1


	//   ....[53]....
        /*10b0*/ 	.word	0x00029ef0
        /*10b4*/ 	.word	0x00000002
        /*10b8*/ 	.word	0x00032460
        /*10bc*/ 	.short	0x010a
        /*10be*/ 	.byte	0x3f
	.zero		1


	//   ....[54]....
        /*10c0*/ 	.word	0x0002a6f0
        /*10c4*/ 	.word	0x00000002
        /*10c8*/ 	.word	0x00032440
        /*10cc*/ 	.short	0x010a
        /*10ce*/ 	.byte	0x3f
	.zero		1


	//   ....[55]....
        /*10d0*/ 	.word	0x0002a920
        /*10d4*/ 	.word	0x00000002
        /*10d8*/ 	.word	0x00032460
        /*10dc*/ 	.short	0x010a
        /*10de*/ 	.byte	0x3f
	.zero		1


	//   ....[56]....
        /*10e0*/ 	.word	0x0002b0c0
        /*10e4*/ 	.word	0x00000003
        /*10e8*/ 	.word	0x00032440
        /*10ec*/ 	.short	0x010a
        /*10ee*/ 	.byte	0x3f
	.zero		1


	//   ....[57]....
        /*10f0*/ 	.word	0x0002b2f0
        /*10f4*/ 	.word	0x00000003
        /*10f8*/ 	.word	0x00032460
        /*10fc*/ 	.short	0x010a
        /*10fe*/ 	.byte	0x3f
	.zero		1


	//   ....[58]....
        /*1100*/ 	.word	0x0002cc90
        /*1104*/ 	.word	0x00000000
        /*1108*/ 	.word	0x00032420
        /*110c*/ 	.short	0x010a
        /*110e*/ 	.byte	0x3f
	.zero		1


	//   ....[59]....
        /*1110*/ 	.word	0x0002ce80
        /*1114*/ 	.word	0x00000006
        /*1118*/ 	.word	0x00000000
        /*111c*/ 	.short	0x010a
        /*111e*/ 	.byte	0x3f
	.zero		1


	//   ....[60]....
        /*1120*/ 	.word	0x0002ceb0
        /*1124*/ 	.word	0x00000007
        /*1128*/ 	.word	0x00000000
        /*112c*/ 	.short	0x010a
        /*112e*/ 	.byte	0x3f
	.zero		1


	//   ....[61]....
        /*1130*/ 	.word	0x0002cf10
        /*1134*/ 	.word	0x00000004
        /*1138*/ 	.word	0x00000000
        /*113c*/ 	.short	0x010a
        /*113e*/ 	.byte	0x3f
	.zero		1


	//   ....[62]....
        /*1140*/ 	.word	0x0002cf40
        /*1144*/ 	.word	0x00000003
        /*1148*/ 	.word	0x00000000
        /*114c*/ 	.short	0x010a
        /*114e*/ 	.byte	0x3f
	.zero		1


	//   ....[63]....
        /*1150*/ 	.word	0x0002cfa0
        /*1154*/ 	.word	0x00000048
        /*1158*/ 	.word	0x00032400
        /*115c*/ 	.short	0x010a
        /*115e*/ 	.byte	0x3f
	.zero		1


	//   ....[64]....
        /*1160*/ 	.word	0x0002cff0
        /*1164*/ 	.word	0x0000000a
        /*1168*/ 	.word	0x00000000
        /*116c*/ 	.short	0x010a
        /*116e*/ 	.byte	0x3f
	.zero		1


	//   ....[65]....
        /*1170*/ 	.word	0x0002d040
        /*1174*/ 	.word	0x00000048
        /*1178*/ 	.word	0x00032410
        /*117c*/ 	.short	0x010a
        /*117e*/ 	.byte	0x3f
	.zero		1


	//   ....[66]....
        /*1180*/ 	.word	0x0002d090
        /*1184*/ 	.word	0x0000000a
        /*1188*/ 	.word	0x00000000
        /*118c*/ 	.short	0x010a
        /*118e*/ 	.byte	0x3f
	.zero		1


	//   ....[67]....
        /*1190*/ 	.word	0x0002d0e0
        /*1194*/ 	.word	0x00000000
        /*1198*/ 	.word	0x00000000
        /*119c*/ 	.short	0x010a
        /*119e*/ 	.byte	0x3f
	.zero		1


	//   ....[68]....
        /*11a0*/ 	.word	0x0002d130
        /*11a4*/ 	.word	0x00000004
        /*11a8*/ 	.word	0x00000000
        /*11ac*/ 	.short	0x010a
        /*11ae*/ 	.byte	0x3f
	.zero		1


	//   ....[69]....
        /*11b0*/ 	.word	0x0002d180
        /*11b4*/ 	.word	0x00000000
        /*11b8*/ 	.word	0x00000000
        /*11bc*/ 	.short	0x010a
        /*11be*/ 	.byte	0x3f
	.zero		1


	//   ....[70]....
        /*11c0*/ 	.word	0x0002d1d0
        /*11c4*/ 	.word	0x00000004
        /*11c8*/ 	.word	0x00000000
        /*11cc*/ 	.short	0x010a
        /*11ce*/ 	.byte	0x3f
	.zero		1


	//   ....[71]....
        /*11d0*/ 	.word	0x0002d370
        /*11d4*/ 	.word	0x00000000
        /*11d8*/ 	.word	0x00032440
        /*11dc*/ 	.short	0x010a
        /*11de*/ 	.byte	0x3f
	.zero		1


	//   ....[72]....
        /*11e0*/ 	.word	0x0002ec60
        /*11e4*/ 	.word	0x00000012
        /*11e8*/ 	.word	0x00032420
        /*11ec*/ 	.short	0x010a
        /*11ee*/ 	.byte	0x3f
	.zero		1


	//   ....[73]....
        /*11f0*/ 	.word	0x0002ecb0
        /*11f4*/ 	.word	0x00000002
        /*11f8*/ 	.word	0x00032460
        /*11fc*/ 	.short	0x010a
        /*11fe*/ 	.byte	0x3f
	.zero		1


	//   ....[74]....
        /*1200*/ 	.word	0x0002ed00
        /*1204*/ 	.word	0x00000002
        /*1208*/ 	.word	0x00032440
        /*120c*/ 	.short	0x010a
        /*120e*/ 	.byte	0x3f
	.zero		1


	//   ....[75]....
        /*1210*/ 	.word	0x0002ed50
        /*1214*/ 	.word	0x00000002
        /*1218*/ 	.word	0x00032460
        /*121c*/ 	.short	0x010a
        /*121e*/ 	.byte	0x3f
	.zero		1


	//   ....[76]....
        /*1220*/ 	.word	0x0002eda0
        /*1224*/ 	.word	0x00000002
        /*1228*/ 	.word	0x00032440
        /*122c*/ 	.short	0x010a
        /*122e*/ 	.byte	0x3f
	.zero		1


	//   ....[77]....
        /*1230*/ 	.word	0x0002edf0
        /*1234*/ 	.word	0x00000002
        /*1238*/ 	.word	0x00032460
        /*123c*/ 	.short	0x010a
        /*123e*/ 	.byte	0x3f
	.zero		1


	//   ....[78]....
        /*1240*/ 	.word	0x0002ee40
        /*1244*/ 	.word	0x00000003
        /*1248*/ 	.word	0x00032440
        /*124c*/ 	.short	0x010a
        /*124e*/ 	.byte	0x3f
	.zero		1


	//   ....[79]....
        /*1250*/ 	.word	0x0002ee90
        /*1254*/ 	.word	0x00000003
        /*1258*/ 	.word	0x00032460
        /*125c*/ 	.short	0x010a
        /*125e*/ 	.byte	0x3f
	.zero		1


	//   ....[80]....
        /*1260*/ 	.word	0x0002fa10
        /*1264*/ 	.word	0x00000000
        /*1268*/ 	.word	0x00032420
        /*126c*/ 	.short	0x010a
        /*126e*/ 	.byte	0x3f
	.zero		1


	//   ....[81]....
        /*1270*/ 	.word	0x0002fbb0
        /*1274*/ 	.word	0x00000006
        /*1278*/ 	.word	0x00000000
        /*127c*/ 	.short	0x010a
        /*127e*/ 	.byte	0x3f
	.zero		1


	//   ....[82]....
        /*1280*/ 	.word	0x0002fc00
        /*1284*/ 	.word	0x00000007
        /*1288*/ 	.word	0x00000000
        /*128c*/ 	.short	0x010a
        /*128e*/ 	.byte	0x3f
	.zero		1


	//   ....[83]....
        /*1290*/ 	.word	0x0002fc50
        /*1294*/ 	.word	0x00000004
        /*1298*/ 	.word	0x00000000
        /*129c*/ 	.short	0x010a
        /*129e*/ 	.byte	0x3f
	.zero		1


	//   ....[84]....
        /*12a0*/ 	.word	0x00030010
        /*12a4*/ 	.word	0x00000012
        /*12a8*/ 	.word	0x00000000
        /*12ac*/ 	.short	0x010a
        /*12ae*/ 	.byte	0x3f
	.zero		1


	//   ....[85]....
        /*12b0*/ 	.word	0x00030150
        /*12b4*/ 	.word	0x0000000e
        /*12b8*/ 	.word	0x00000000
        /*12bc*/ 	.short	0x010a
        /*12be*/ 	.byte	0x3f
	.zero		1


	//   ....[86]....
        /*12c0*/ 	.word	0x000307b0
        /*12c4*/ 	.word	0x0000000d
        /*12c8*/ 	.word	0x00000000
        /*12cc*/ 	.short	0x010a
        /*12ce*/ 	.byte	0x3f
	.zero		1


	//   ....[87]....
        /*12d0*/ 	.word	0x000308f0
        /*12d4*/ 	.word	0x00000012
        /*12d8*/ 	.word	0x00000000
        /*12dc*/ 	.short	0x010a
        /*12de*/ 	.byte	0x3f
	.zero		1


	//   ....[88]....
        /*12e0*/ 	.word	0x00031b00
        /*12e4*/ 	.word	0x00000013
        /*12e8*/ 	.word	0x00000000
        /*12ec*/ 	.short	0x0101
        /*12ee*/ 	.byte	0x3f
	.zero		1


	//   ....[89]....
        /*12f0*/ 	.word	0x0004b8c0
        /*12f4*/ 	.word	0x00000004
        /*12f8*/ 	.word	0x00000000
        /*12fc*/ 	.short	0x0101
        /*12fe*/ 	.byte	0x3f
	.zero		1


	//   ....[90]....
        /*1300*/ 	.word	0x0004b900
        /*1304*/ 	.word	0x0000000e
        /*1308*/ 	.word	0x00000000
        /*130c*/ 	.short	0x010a
        /*130e*/ 	.byte	0x3f
	.zero		1


	//   ....[91]....
        /*1310*/ 	.word	0x0004b950
        /*1314*/ 	.word	0x00000012
        /*1318*/ 	.word	0x00000000
        /*131c*/ 	.short	0x010a
        /*131e*/ 	.byte	0x3f
	.zero		1


	//----- nvinfo : EIATTR_NUM_MBARRIERS
	.align		4
.L_1421:
        /*1320*/ 	.byte	0x03, 0x38
        /*1322*/ 	.short	0x0017


	//----- nvinfo : EIATTR_EXIT_INSTR_OFFSETS
	.align		4
        /*1324*/ 	.byte	0x04, 0x1c
        /*1326*/ 	.short	(.L_1423 - .L_1422)


	//   ....[0]....
.L_1422:
        /*1328*/ 	.word	0x00000b80


	//   ....[1]....
        /*132c*/ 	.word	0x00025110


	//   ....[2]....
        /*1330*/ 	.word	0x0002cf90


	//----- nvinfo : EIATTR_MAX_THREADS
	.align		4
.L_1423:
        /*1334*/ 	.byte	0x04, 0x05
        /*1336*/ 	.short	(.L_1425 - .L_1424)
.L_1424:
        /*1338*/ 	.word	0x00000180
        /*133c*/ 	.word	0x00000001
        /*1340*/ 	.word	0x00000001


	//----- nvinfo : EIATTR_CRS_STACK_SIZE
	.align		4
.L_1425:
        /*1344*/ 	.byte	0x04, 0x1e
        /*1346*/ 	.short	(.L_1427 - .L_1426)
.L_1426:
        /*1348*/ 	.word	0x00000000


	//----- nvinfo : EIATTR_CBANK_PARAM_SIZE
	.align		4
.L_1427:
        /*134c*/ 	.byte	0x03, 0x19
        /*134e*/ 	.short	0x0bf0


	//----- nvinfo : EIATTR_PARAM_CBANK
	.align		4
        /*1350*/ 	.byte	0x04, 0x0a
        /*1352*/ 	.short	(.L_1429 - .L_1428)
	.align		4
.L_1428:
        /*1354*/ 	.word	index@(.nv.constant0._ZN7cutlass13device_kernelIN5flash11enable_sm90INS1_16FlashAttnFwdSm90INS1_25CollectiveMainloopFwdSm90ILi2EN4cute5tupleIJNS5_1CILi1EEES8_S8_EEENS6_IJNS7_ILi128EEENS7_ILi96EEENS7_ILi64EEEEEELi256ENS_10bfloat16_tEfNS_4arch4Sm90ELb0ELb1ELb1ELb1ELb0ELb0ELb1ELb1ELb0ELb1ELb1ELb0EEENS1_21CollectiveEpilogueFwdINS6_IJSA_NS7_ILi256EEESB_EEES9_SE_SG_Li256ELb1ELb1ELb1ELb0EEENS1_36VarlenDynamicPersistentTileSchedulerILi128ELi96ELi256ELi128ELb1ELb1ELb1ELb1ELb0ELb1EEEEEEEEEvNT_6ParamsE)
        /*1358*/ 	.short	0x0210
        /*135a*/ 	.short	0x0bf0


	//----- nvinfo : EIATTR_SW_WAR
	.align		4
.L_1429:
        /*135c*/ 	.byte	0x04, 0x36
        /*135e*/ 	.short	(.L_1431 - .L_1430)
.L_1430:
        /*1360*/ 	.word	0x00000008
.L_1431:


//--------------------- .nv.info._ZN7cutlass13device_kernelIN5flash11enable_sm90INS1_16FlashAttnFwdSm90INS1_25CollectiveMainloopFwdSm90ILi2EN4cute5tupleIJNS5_1CILi1EEES8_S8_EEENS6_IJNS7_ILi128EEENS7_ILi96EEENS7_ILi64EEEEEELi256ENS_10bfloat16_tEfNS_4arch4Sm90ELb0ELb1ELb1ELb1ELb0ELb1ELb1ELb1ELb0ELb1ELb1ELb0EEENS1_21CollectiveEpilogueFwdINS6_IJSA_NS7_ILi256EEESB_EEES9_SE_SG_Li256ELb1ELb1ELb1ELb0EEENS1_36VarlenDynamicPersistentTileSchedulerILi128ELi96ELi256ELi128ELb1ELb1ELb1ELb1ELb0ELb1EEEEEEEEEvNT_6ParamsE --------------------------
	.section	.nv.info._ZN7cutlass13device_kernelIN5flash11enable_sm90INS1_16FlashAttnFwdSm90INS1_25CollectiveMainloopFwdSm90ILi2EN4cute5tupleIJNS5_1CILi1EEES8_S8_EEENS6_IJNS7_ILi128EEENS7_ILi96EEENS7_ILi64EEEEEELi256ENS_10bfloat16_tEfNS_4arch4Sm90ELb0ELb1ELb1ELb1ELb0ELb1ELb1ELb1ELb0ELb1ELb1ELb0EEENS1_21CollectiveEpilogueFwdINS6_IJSA_NS7_ILi256EEESB_EEES9_SE_SG_Li256ELb1ELb1ELb1ELb0EEENS1_36VarlenDynamicPersistentTileSchedulerILi128ELi96ELi256ELi128ELb1ELb1ELb1ELb1ELb0ELb1EEEEEEEEEvNT_6ParamsE,"",@"SHT_CUDA_INFO"
	.sectionflags	@""
	.align	4


	//----- nvinfo : EIATTR_CUDA_API_VERSION
	.align		4
        /*0000*/ 	.byte	0x04, 0x37
        /*0002*/ 	.short	(.L_1433 - .L_1432)
.L_1432:
        /*0004*/ 	.word	0x00000082


	//----- nvinfo : EIATTR_KPARAM_INFO
	.align		4
.L_1433:
        /*0008*/ 	.byte	0x04, 0x17
        /*000a*/ 	.short	(.L_1435 - .L_1434)
.L_1434:
        /*000c*/ 	.word	0x00000000
        /*0010*/ 	.short	0x0000
        /*0012*/ 	.short	0x0070
        /*0014*/ 	.byte	0x00, 0xf0, 0x01, 0x2e


	//----- nvinfo : EIATTR_SPARSE_MMA_MASK
	.align		4
.L_1435:
        /*0018*/ 	.byte	0x03, 0x50
        /*001a*/ 	.short	0x0000


	//----- nvinfo : EIATTR_MAXREG_COUNT
	.align		4
        /*001c*/ 	.byte	0x03, 0x1b
        /*001e*/ 	.short	0x00a8


	//----- nvinfo : EIATTR_NUM_BARRIERS
	.align		4
        /*0020*/ 	.byte	0x02, 0x4c
        /*0022*/ 	.byte	0x10
	.zero		1


	//----- nvinfo : EIATTR_EXTERNS
	.align		4
        /*0024*/ 	.byte	0x04, 0x0f
        /*0026*/ 	.short	(.L_1437 - .L_1436)


	//   ....[0]....
	.align		4
.L_1436:
        /*0028*/ 	.word	index@(__assertfail)


	//----- nvinfo : EIATTR_ANNOTATIONS
	.align		4
.L_1437:
        /*002c*/ 	.byte	0x04, 0x55
        /*002e*/ 	.short	(.L_1439 - .L_1438)


	//   ....[0]....
.L_1438:
        /* <DEDUP_REMOVED lines=173> */


	//----- nvinfo : EIATTR_MERCURY_ISA_VERSION
	.align		4
.L_1439:
        /*0af0*/ 	.byte	0x03, 0x5f
        /*0af2*/ 	.short	0x0101


	//----- nvinfo : EIATTR_UNUSED_LOAD_BYTE_OFFSET
	.align		4
        /*0af4*/ 	.byte	0x04, 0x44
        /*0af6*/ 	.short	(.L_1441 - .L_1440)


	//   ....[0]....
.L_1440:
        /*0af8*/ 	.word	0x00000be0
        /*0afc*/ 	.word	0x0000fff0


	//   ....[1]....
        /*0b00*/ 	.word	0x0002cf00
        /*0b04*/ 	.word	0x0000fff0


	//----- nvinfo : EIATTR_INT_WARP_WIDE_INSTR_OFFSETS
	.align		4
.L_1441:
        /*0b08*/ 	.byte	0x04, 0x31
        /*0b0a*/ 	.short	(.L_1443 - .L_1442)


	//   ....[0]....
.L_1442:
        /*0b0c*/ 	.word	0x000001e0


	//   ....[1]....
        /*0b10*/ 	.word	0x00000220


	//   ....[2]....
        /*0b14*/ 	.word	0x00000290


	//   ....[3]....
        /*0b18*/ 	.word	0x000002a0


	//   ....[4]....
        /*0b1c*/ 	.word	0x000357a0


	//   ....[5]....
        /*0b20*/ 	.word	0x00035830


	//   ....[6]....
        /*0b24*/ 	.word	0x0003a220


	//   ....[7]....
        /*0b28*/ 	.word	0x0003a2b0


	//----- nvinfo : EIATTR_COOP_GROUP_MASK_REGIDS
	.align		4
.L_1443:
        /*0b2c*/ 	.byte	0x04, 0x29
        /*0b2e*/ 	.short	(.L_1445 - .L_1444)


	//   ....[0]....
.L_1444:
        /*0b30*/ 	.word	0xffffffff


	//   ....[1]....
        /*0b34*/ 	.word	0xffffffff


	//   ....[2]....
        /*0b38*/ 	.word	0xffffffff


	//   ....[3]....
        /*0b3c*/ 	.word	0xffffffff


	//   ....[4]....
        /*0b40*/ 	.word	0xffffffff


	//   ....[5]....
        /*0b44*/ 	.word	0xffffffff


	//   ....[6]....
        /*0b48*/ 	.word	0xffffffff


	//   ....[7]....
        /*0b4c*/ 	.word	0xffffffff


	//   ....[8]....
        /*0b50*/ 	.word	0xffffffff


	//   ....[9]....
        /*0b54*/ 	.word	0xffffffff


	//   ....[10]....
        /*0b58*/ 	.word	0xffffffff


	//   ....[11]....
        /*0b5c*/ 	.word	0xffffffff


	//   ....[12]....
        /*0b60*/ 	.word	0xffffffff


	//   ....[13]....
        /*0b64*/ 	.word	0xffffffff


	//   ....[14]....
        /*0b68*/ 	.word	0xffffffff


	//   ....[15]....
        /*0b6c*/ 	.word	0xffffffff


	//   ....[16]....
        /*0b70*/ 	.word	0xffffffff


	//   ....[17]....
        /*0b74*/ 	.word	0xffffffff


	//   ....[18]....
        /*0b78*/ 	.word	0xffffffff


	//   ....[19]....
        /*0b7c*/ 	.word	0xffffffff


	//   ....[20]....
        /*0b80*/ 	.word	0xffffffff


	//   ....[21]....
        /*0b84*/ 	.word	0xffffffff


	//   ....[22]....
        /*0b88*/ 	.word	0xffffffff


	//   ....[23]....
        /*0b8c*/ 	.word	0xffffffff


	//   ....[24]....
        /*0b90*/ 	.word	0xffffffff


	//   ....[25]....
        /*0b94*/ 	.word	0xffffffff


	//   ....[26]....
        /*0b98*/ 	.word	0xffffffff


	//   ....[27]....
        /*0b9c*/ 	.word	0xffffffff


	//   ....[28]....
        /*0ba0*/ 	.word	0xffffffff


	//   ....[29]....
        /*0ba4*/ 	.word	0xffffffff


	//   ....[30]....
        /*0ba8*/ 	.word	0xffffffff


	//   ....[31]....
        /*0bac*/ 	.word	0xffffffff


	//   ....[32]....
        /*0bb0*/ 	.word	0xffffffff


	//   ....[33]....
        /*0bb4*/ 	.word	0xffffffff


	//   ....[34]....
        /*0bb8*/ 	.word	0xffffffff


	//   ....[35]....
        /*0bbc*/ 	.word	0xffffffff


	//   ....[36]....
        /*0bc0*/ 	.word	0xffffffff


	//   ....[37]....
        /*0bc4*/ 	.word	0xffffffff


	//   ....[38]....
        /*0bc8*/ 	.word	0xffffffff


	//   ....[39]....
        /*0bcc*/ 	.word	0xffffffff


	//   ....[40]....
        /*0bd0*/ 	.word	0xffffffff


	//   ....[41]....
        /*0bd4*/ 	.word	0xffffffff


	//   ....[42]....
        /*0bd8*/ 	.word	0xffffffff


	//   ....[43]....
        /*0bdc*/ 	.word	0xffffffff


	//   ....[44]....
        /*0be0*/ 	.word	0xffffffff


	//   ....[45]....
        /*0be4*/ 	.word	0xffffffff


	//   ....[46]....
        /*0be8*/ 	.word	0xffffffff


	//   ....[47]....
        /*0bec*/ 	.word	0xffffffff


	//   ....[48]....
        /*0bf0*/ 	.word	0xffffffff


	//   ....[49]....
        /*0bf4*/ 	.word	0xffffffff


	//   ....[50]....
        /*0bf8*/ 	.word	0xffffffff


	//   ....[51]....
        /*0bfc*/ 	.word	0xffffffff


	//   ....[52]....
        /*0c00*/ 	.word	0xffffffff


	//   ....[53]....
        /*0c04*/ 	.word	0xffffffff


	//   ....[54]....
        /*0c08*/ 	.word	0xffffffff


	//   ....[55]....
        /*0c0c*/ 	.word	0xffffffff


	//   ....[56]....
        /*0c10*/ 	.word	0xffffffff


	//   ....[57]....
        /*0c14*/ 	.word	0xffffffff


	//   ....[58]....
        /*0c18*/ 	.word	0xffffffff


	//   ....[59]....
        /*0c1c*/ 	.word	0xffffffff


	//   ....[60]....
        /*0c20*/ 	.word	0xffffffff


	//   ....[61]....
        /*0c24*/ 	.word	0xffffffff


	//   ....[62]....
        /*0c28*/ 	.word	0xffffffff


	//   ....[63]....
        /*0c2c*/ 	.word	0xffffffff


	//   ....[64]....
        /*0c30*/ 	.word	0xffffffff


	//   ....[65]....
        /*0c34*/ 	.word	0xffffffff


	//   ....[66]....
        /*0c38*/ 	.word	0xffffffff


	//   ....[67]....
        /*0c3c*/ 	.word	0xffffffff


	//   ....[68]....
        /*0c40*/ 	.word	0xffffffff


	//   ....[69]....
        /*0c44*/ 	.word	0xffffffff


	//   ....[70]....
        /*0c48*/ 	.word	0xffffffff


	//   ....[71]....
        /*0c4c*/ 	.word	0xffffffff


	//   ....[72]....
        /*0c50*/ 	.word	0xffffffff


	//   ....[73]....
        /*0c54*/ 	.word	0xffffffff


	//   ....[74]....
        /*0c58*/ 	.word	0xffffffff


	//   ....[75]....
        /*0c5c*/ 	.word	0xffffffff


	//   ....[76]....
        /*0c60*/ 	.word	0xffffffff


	//   ....[77]....
        /*0c64*/ 	.word	0xffffffff


	//   ....[78]....
        /*0c68*/ 	.word	0xffffffff


	//   ....[79]....
        /*0c6c*/ 	.word	0xffffffff


	//   ....[80]....
        /*0c70*/ 	.word	0xffffffff


	//   ....[81]....
        /*0c74*/ 	.word	0xffffffff


	//   ....[82]....
        /*0c78*/ 	.word	0xffffffff


	//   ....[83]....
        /*0c7c*/ 	.word	0xffffffff


	//   ....[84]....
        /*0c80*/ 	.word	0xffffffff


	//   ....[85]....
        /*0c84*/ 	.word	0xffffffff


	//   ....[86]....
        /*0c88*/ 	.word	0xffffffff


	//   ....[87]....
        /*0c8c*/ 	.word	0xffffffff


	//   ....[88]....
        /*0c90*/ 	.word	0xffffffff


	//   ....[89]....
        /*0c94*/ 	.word	0xffffffff


	//   ....[90]....
        /*0c98*/ 	.word	0xffffffff


	//   ....[91]....
        /*0c9c*/ 	.word	0xffffffff


	//   ....[92]....
        /*0ca0*/ 	.word	0xffffffff


	//   ....[93]....
        /*0ca4*/ 	.word	0xffffffff


	//   ....[94]....
        /*0ca8*/ 	.word	0xffffffff


	//   ....[95]....
        /*0cac*/ 	.word	0xffffffff


	//   ....[96]....
        /*0cb0*/ 	.word	0xffffffff


	//   ....[97]....
        /*0cb4*/ 	.word	0xffffffff


	//   ....[98]....
        /*0cb8*/ 	.word	0xffffffff


	//   ....[99]....
        /*0cbc*/ 	.word	0xffffffff


	//   ....[100]....
        /*0cc0*/ 	.word	0xffffffff


	//   ....[101]....
        /*0cc4*/ 	.word	0xffffffff


	//   ....[102]....
        /*0cc8*/ 	.word	0xffffffff


	//   ....[103]....
        /*0ccc*/ 	.word	0xffffffff


	//   ....[104]....
        /*0cd0*/ 	.word	0xffffffff


	//   ....[105]....
        /*0cd4*/ 	.word	0xffffffff


	//   ....[106]....
        /*0cd8*/ 	.word	0xffffffff


	//   ....[107]....
        /*0cdc*/ 	.word	0xffffffff


	//   ....[108]....
        /*0ce0*/ 	.word	0xffffffff


	//   ....[109]....
        /*0ce4*/ 	.word	0xffffffff


	//   ....[110]....
        /*0ce8*/ 	.word	0xffffffff


	//   ....[111]....
        /*0cec*/ 	.word	0xffffffff


	//   ....[112]....
        /*0cf0*/ 	.word	0xffffffff


	//   ....[113]....
        /*0cf4*/ 	.word	0xffffffff


	//   ....[114]....
        /*0cf8*/ 	.word	0xffffffff


	//   ....[115]....
        /*0cfc*/ 	.word	0xffffffff


	//   ....[116]....
        /*0d00*/ 	.word	0xffffffff


	//   ....[117]....
        /*0d04*/ 	.word	0xffffffff


	//   ....[118]....
        /*0d08*/ 	.word	0xffffffff


	//   ....[119]....
        /*0d0c*/ 	.word	0xffffffff


	//   ....[120]....
        /*0d10*/ 	.word	0xffffffff


	//   ....[121]....
        /*0d14*/ 	.word	0xffffffff


	//   ....[122]....
        /*0d18*/ 	.word	0xffffffff


	//   ....[123]....
        /*0d1c*/ 	.word	0xffffffff


	//   ....[124]....
        /*0d20*/ 	.word	0xffffffff


	//   ....[125]....
        /*0d24*/ 	.word	0xffffffff


	//   ....[126]....
        /*0d28*/ 	.word	0xffffffff


	//   ....[127]....
        /*0d2c*/ 	.word	0xffffffff


	//   ....[128]....
        /*0d30*/ 	.word	0xffffffff


	//   ....[129]....
        /*0d34*/ 	.word	0xffffffff


	//   ....[130]....
        /*0d38*/ 	.word	0xffffffff


	//   ....[131]....
        /*0d3c*/ 	.word	0xffffffff


	//   ....[132]....
        /*0d40*/ 	.word	0xffffffff


	//   ....[133]....
        /*0d44*/ 	.word	0xffffffff


	//   ....[134]....
        /*0d48*/ 	.word	0xffffffff


	//   ....[135]....
        /*0d4c*/ 	.word	0xffffffff


	//   ....[136]....
        /*0d50*/ 	.word	0xffffffff


	//   ....[137]....
        /*0d54*/ 	.word	0xffffffff


	//   ....[138]....
        /*0d58*/ 	.word	0x0500000f


	//   ....[139]....
        /*0d5c*/ 	.word	0x0500000f


	//   ....[140]....
        /*0d60*/ 	.word	0x0500000f


	//   ....[141]....
        /*0d64*/ 	.word	0x0500000f


	//   ....[142]....
        /*0d68*/ 	.word	0x0500000f


	//   ....[143]....
        /*0d6c*/ 	.word	0x0500000f


	//   ....[144]....
        /*0d70*/ 	.word	0x0500000f


	//   ....[145]....
        /*0d74*/ 	.word	0x0500000f


	//   ....[146]....
        /*0d78*/ 	.word	0x0500000f


	//   ....[147]....
        /*0d7c*/ 	.word	0x0500000f


	//   ....[148]....
        /*0d80*/ 	.word	0x0500000f


	//   ....[149]....
        /*0d84*/ 	.word	0x0500000f


	//   ....[150]....
        /*0d88*/ 	.word	0x0500000f


	//   ....[151]....
        /*0d8c*/ 	.word	0x0500000f


	//   ....[152]....
        /*0d90*/ 	.word	0x0500000f


	//   ....[153]....
        /*0d94*/ 	.word	0x0500000f


	//   ....[154]....
        /*0d98*/ 	.word	0x0500000f


	//   ....[155]....
        /*0d9c*/ 	.word	0x0500000f


	//   ....[156]....
        /*0da0*/ 	.word	0x0500000f


	//   ....[157]....
        /*0da4*/ 	.word	0x0500000f


	//   ....[158]....
        /*0da8*/ 	.word	0x0500000f


	//   ....[159]....
        /*0dac*/ 	.word	0x0500000f


	//   ....[160]....
        /*0db0*/ 	.word	0x0500000f


	//   ....[161]....
        /*0db4*/ 	.word	0x0500000f


	//   ....[162]....
        /*0db8*/ 	.word	0x0500000f


	//   ....[163]....
        /*0dbc*/ 	.word	0x0500000f


	//   ....[164]....
        /*0dc0*/ 	.word	0x0500000f


	//   ....[165]....
        /*0dc4*/ 	.word	0x0500000f


	//   ....[166]....
        /*0dc8*/ 	.word	0x0500000f


	//   ....[167]....
        /*0dcc*/ 	.word	0x0500000f


	//   ....[168]....
        /*0dd0*/ 	.word	0x0500000f


	//   ....[169]....
        /*0dd4*/ 	.word	0x0500000f


	//   ....[170]....
        /*0dd8*/ 	.word	0x0500000f


	//   ....[171]....
        /*0ddc*/ 	.word	0x0500000f


	//   ....[172]....
        /*0de0*/ 	.word	0x0500000f


	//   ....[173]....
        /*0de4*/ 	.word	0x0500000f


	//   ....[174]....
        /*0de8*/ 	.word	0x0500000f


	//   ....[175]....
        /*0dec*/ 	.word	0x0500000f


	//   ....[176]....
        /*0df0*/ 	.word	0x0500000f


	//   ....[177]....
        /*0df4*/ 	.word	0x0500000f


	//   ....[178]....
        /*0df8*/ 	.word	0x0500000f


	//   ....[179]....
        /*0dfc*/ 	.word	0x0500000f


	//   ....[180]....
        /*0e00*/ 	.word	0x0500000f


	//   ....[181]....
        /*0e04*/ 	.word	0x0500000f


	//   ....[182]....
        /*0e08*/ 	.word	0x0500000f


	//   ....[183]....
        /*0e0c*/ 	.word	0x0500000f


	//   ....[184]....
        /*0e10*/ 	.word	0x0500000f


	//   ....[185]....
        /*0e14*/ 	.word	0x0500000f


	//   ....[186]....
        /*0e18*/ 	.word	0x0500000f


	//   ....[187]....
        /*0e1c*/ 	.word	0x0500000f


	//   ....[188]....
        /*0e20*/ 	.word	0x0500000f


	//   ....[189]....
        /*0e24*/ 	.word	0x0500000f


	//   ....[190]....
        /*0e28*/ 	.word	0x0500000f


	//   ....[191]....
        /*0e2c*/ 	.word	0x0500000f


	//   ....[192]....
        /*0e30*/ 	.word	0x0500000f


	//   ....[193]....
        /*0e34*/ 	.word	0x0500000f


	//   ....[194]....
        /*0e38*/ 	.word	0x0500000f


	//   ....[195]....
        /*0e3c*/ 	.word	0x0500000f


	//   ....[196]....
        /*0e40*/ 	.word	0x0500000f


	//   ....[197]....
        /*0e44*/ 	.word	0x0500000f


	//   ....[198]....
        /*0e48*/ 	.word	0x0500000f


	//   ....[199]....
        /*0e4c*/ 	.word	0x0500000f


	//   ....[200]....
        /*0e50*/ 	.word	0x0500000f


	//   ....[201]....
        /*0e54*/ 	.word	0x0500000f


	//   ....[202]....
        /*0e58*/ 	.word	0x0500000f


	//   ....[203]....
        /*0e5c*/ 	.word	0x0500000f


	//   ....[204]....
        /*0e60*/ 	.word	0x0500000f


	//   ....[205]....
        /*0e64*/ 	.word	0x0500000f


	//   ....[206]....
        /*0e68*/ 	.word	0x0500000f


	//   ....[207]....
        /*0e6c*/ 	.word	0x0500000f


	//   ....[208]....
        /*0e70*/ 	.word	0x0500000f


	//   ....[209]....
        /*0e74*/ 	.word	0x0500000f


	//   ....[210]....
        /*0e78*/ 	.word	0x0500000f


	//   ....[211]....
        /*0e7c*/ 	.word	0x0500000f


	//   ....[212]....
        /*0e80*/ 	.word	0x0500000f


	//   ....[213]....
        /*0e84*/ 	.word	0x0500000f


	//   ....[214]....
        /*0e88*/ 	.word	0x0500000f


	//   ....[215]....
        /*0e8c*/ 	.word	0x0500000f


	//   ....[216]....
        /*0e90*/ 	.word	0x0500000f


	//   ....[217]....
        /*0e94*/ 	.word	0x0500000f


	//   ....[218]....
        /*0e98*/ 	.word	0x0500000f


	//   ....[219]....
        /*0e9c*/ 	.word	0x0500000f


	//   ....[220]....
        /*0ea0*/ 	.word	0x0500000f


	//   ....[221]....
        /*0ea4*/ 	.word	0x0500000f


	//   ....[222]....
        /*0ea8*/ 	.word	0x0500000f


	//   ....[223]....
        /*0eac*/ 	.word	0x0500000f


	//   ....[224]....
        /*0eb0*/ 	.word	0x0500000f


	//   ....[225]....
        /*0eb4*/ 	.word	0x0500000f


	//   ....[226]....
        /*0eb8*/ 	.word	0x0500000f


	//   ....[227]....
        /*0ebc*/ 	.word	0x0500000f


	//   ....[228]....
        /*0ec0*/ 	.word	0xffffffff


	//   ....[229]....
        /*0ec4*/ 	.word	0xffffffff


	//   ....[230]....
        /*0ec8*/ 	.word	0xffffffff


	//   ....[231]....
        /*0ecc*/ 	.word	0xffffffff


	//   ....[232]....
        /*0ed0*/ 	.word	0xffffffff


	//   ....[233]....
        /*0ed4*/ 	.word	0xffffffff


	//----- nvinfo : EIATTR_COOP_GROUP_INSTR_OFFSETS
	.align		4
.L_1445:
        /*0ed8*/ 	.byte	0x04, 0x28
        /*0eda*/ 	.short	(.L_1447 - .L_1446)


	//   ....[0]....
.L_1446:
        /*0edc*/ 	.word	0x000000c0


	//   ....[1]....
        /*0ee0*/ 	.word	0x000001f0


	//   ....[2]....
        /*0ee4*/ 	.word	0x00000240


	//   ....[3]....
        /*0ee8*/ 	.word	0x00000490


	//   ....[4]....
        /*0eec*/ 	.word	0x000005f0


	//   ....[5]....
        /*0ef0*/ 	.word	0x00000710


	//   ....[6]....
        /*0ef4*/ 	.word	0x00000870


	//   ....[7]....
        /*0ef8*/ 	.word	0x00007710


	//   ....[8]....
        /*0efc*/ 	.word	0x00008480


	//   ....[9]....
        /*0f00*/ 	.word	0x00008490


	//   ....[10]....
        /*0f04*/ 	.word	0x000084a0


	//   ....[11]....
        /*0f08*/ 	.word	0x000084b0


	//   ....[12]....
        /*0f0c*/ 	.word	0x000087f0


	//   ....[13]....
        /*0f10*/ 	.word	0x00008800


	//   ....[14]....
        /*0f14*/ 	.word	0x00008810


	//   ....[15]....
        /*0f18*/ 	.word	0x00008820


	//   ....[16]....
        /*0f1c*/ 	.word	0x00009b50


	//   ....[17]....
        /*0f20*/ 	.word	0x00009b70


	//   ....[18]....
        /*0f24*/ 	.word	0x00009b80


	//   ....[19]....
        /*0f28*/ 	.word	0x00009b90


	//   ....[20]....
        /*0f2c*/ 	.word	0x00009c70


	//   ....[21]....
        /*0f30*/ 	.word	0x00009c90


	//   ....[22]....
        /*0f34*/ 	.word	0x00009ca0


	//   ....[23]....
        /*0f38*/ 	.word	0x00009cb0


	//   ....[24]....
        /*0f3c*/ 	.word	0x0000ce80


	//   ....[25]....
        /*0f40*/ 	.word	0x0000d470


	//   ....[26]....
        /*0f44*/ 	.word	0x0000e4b0


	//   ....[27]....
        /*0f48*/ 	.word	0x0000e620


	//   ....[28]....
        /*0f4c*/ 	.word	0x0000e670


	//   ....[29]....
        /*0f50*/ 	.word	0x0000e690


	//   ....[30]....
        /*0f54*/ 	.word	0x000185e0


	//   ....[31]....
        /*0f58*/ 	.word	0x00018730


	//   ....[32]....
        /*0f5c*/ 	.word	0x00018870


	//   ....[33]....
        /*0f60*/ 	.word	0x00018890


	//   ....[34]....
        /*0f64*/ 	.word	0x00022290


	//   ....[35]....
        /*0f68*/ 	.word	0x00022ef0


	//   ....[36]....
        /*0f6c*/ 	.word	0x00023760


	//   ....[37]....
        /*0f70*/ 	.word	0x000237c0


	//   ....[38]....
        /*0f74*/ 	.word	0x00023af0


	//   ....[39]....
        /*0f78*/ 	.word	0x00023b20


	//   ....[40]....
        /*0f7c*/ 	.word	0x0002bee0


	//   ....[41]....
        /*0f80*/ 	.word	0x0002bf00


	//   ....[42]....
        /*0f84*/ 	.word	0x0002bf40


	//   ....[43]....
        /*0f88*/ 	.word	0x0002bf70


	//   ....[44]....
        /*0f8c*/ 	.word	0x0002e1a0


	//   ....[45]....
        /*0f90*/ 	.word	0x0002e1c0


	//   ....[46]....
        /*0f94*/ 	.word	0x0002e1f0


	//   ....[47]....
        /*0f98*/ 	.word	0x0002e200


	//   ....[48]....
        /*0f9c*/ 	.word	0x0002eb70


	//   ....[49]....
        /*0fa0*/ 	.word	0x0002eb80


	//   ....[50]....
        /*0fa4*/ 	.word	0x0002ed10


	//   ....[51]....
        /*0fa8*/ 	.word	0x0002ed20


	//   ....[52]....
        /*0fac*/ 	.word	0x0002eeb0


	//   ....[53]....
        /*0fb0*/ 	.word	0x0002eec0


	//   ....[54]....
        /*0fb4*/ 	.word	0x0002f050


	//   ....[55]....
        /*0fb8*/ 	.word	0x0002f060


	//   ....[56]....
        /*0fbc*/ 	.word	0x0002f490


	//   ....[57]....
        /*0fc0*/ 	.word	0x0002f4a0


	//   ....[58]....
        /*0fc4*/ 	.word	0x00030160


	//   ....[59]....
        /*0fc8*/ 	.word	0x00030170


	//   ....[60]....
        /*0fcc*/ 	.word	0x000316d0


	//   ....[61]....
        /*0fd0*/ 	.word	0x000316e0


	//   ....[62]....
        /*0fd4*/ 	.word	0x00031880


	//   ....[63]....
        /*0fd8*/ 	.word	0x00031890


	//   ....[64]....
        /*0fdc*/ 	.word	0x00031a20


	//   ....[65]....
        /*0fe0*/ 	.word	0x00031a30


	//   ....[66]....
        /*0fe4*/ 	.word	0x00031bc0


	//   ....[67]....
        /*0fe8*/ 	.word	0x00031bd0


	//   ....[68]....
        /*0fec*/ 	.word	0x00031dc0


	//   ....[69]....
        /*0ff0*/ 	.word	0x00031ff0


	//   ....[70]....
        /*0ff4*/ 	.word	0x00032020


	//   ....[71]....
        /*0ff8*/ 	.word	0x00032050


	//   ....[72]....
        /*0ffc*/ 	.word	0x00032080


	//   ....[73]....
        /*1000*/ 	.word	0x000320b0


	//   ....[74]....
        /*1004*/ 	.word	0x000320e0


	//   ....[75]....
        /*1008*/ 	.word	0x00032280


	//   ....[76]....
        /*100c*/ 	.word	0x000322b0


	//   ....[77]....
        /*1010*/ 	.word	0x000322e0


	//   ....[78]....
        /*1014*/ 	.word	0x00032310


	//   ....[79]....
        /*1018*/ 	.word	0x00032340


	//   ....[80]....
        /*101c*/ 	.word	0x00032370


	//   ....[81]....
        /*1020*/ 	.word	0x00032410


	//   ....[82]....
        /*1024*/ 	.word	0x00032440


	//   ....[83]....
        /*1028*/ 	.word	0x00032450


	//   ....[84]....
        /*102c*/ 	.word	0x00032480


	//   ....[85]....
        /*1030*/ 	.word	0x00033d70


	//   ....[86]....
        /*1034*/ 	.word	0x00035d70


	//   ....[87]....
        /*1038*/ 	.word	0x00036840


	//   ....[88]....
        /*103c*/ 	.word	0x00036850


	//   ....[89]....
        /*1040*/ 	.word	0x00036870


	//   ....[90]....
        /*1044*/ 	.word	0x00036890


	//   ....[91]....
        /*1048*/ 	.word	0x00036980


	//   ....[92]....
        /*104c*/ 	.word	0x00036a10


	//   ....[93]....
        /*1050*/ 	.word	0x00036a40


	//   ....[94]....
        /*1054*/ 	.word	0x00036ac0


	//   ....[95]....
        /*1058*/ 	.word	0x00036af0


	//   ....[96]....
        /*105c*/ 	.word	0x00036b70


	//   ....[97]....
        /*1060*/ 	.word	0x00036ba0


	//   ....[98]....
        /*1064*/ 	.word	0x00036c20


	//   ....[99]....
        /*1068*/ 	.word	0x00036c50


	//   ....[100]....
        /*106c*/ 	.word	0x00036cb0


	//   ....[101]....
        /*1070*/ 	.word	0x00036cc0


	//   ....[102]....
        /*1074*/ 	.word	0x00036d30


	//   ....[103]....
        /*1078*/ 	.word	0x00037410


	//   ....[104]....
        /*107c*/ 	.word	0x00037450


	//   ....[105]....
        /*1080*/ 	.word	0x00037470


	//   ....[106]....
        /*1084*/ 	.word	0x00037510


	//   ....[107]....
        /*1088*/ 	.word	0x000375d0


	//   ....[108]....
        /*108c*/ 	.word	0x000375e0


	//   ....[109]....
        /*1090*/ 	.word	0x000376a0


	//   ....[110]....
        /*1094*/ 	.word	0x000376b0


	//   ....[111]....
        /*1098*/ 	.word	0x00037750


	//   ....[112]....
        /*109c*/ 	.word	0x00037760


	//   ....[113]....
        /*10a0*/ 	.word	0x00037810


	//   ....[114]....
        /*10a4*/ 	.word	0x00037820


	//   ....[115]....
        /*10a8*/ 	.word	0x000378d0


	//   ....[116]....
        /*10ac*/ 	.word	0x000378e0


	//   ....[117]....
        /*10b0*/ 	.word	0x000378f0


	//   ....[118]....
        /*10b4*/ 	.word	0x00037960


	//   ....[119]....
        /*10b8*/ 	.word	0x0003a550


	//   ....[120]....
        /*10bc*/ 	.word	0x0003a560


	//   ....[121]....
        /*10c0*/ 	.word	0x0003a5a0


	//   ....[122]....
        /*10c4*/ 	.word	0x0003a5e0


	//   ....[123]....
        /*10c8*/ 	.word	0x0003a610


	//   ....[124]....
        /*10cc*/ 	.word	0x0003a640


	//   ....[125]....
        /*10d0*/ 	.word	0x0003a670


	//   ....[126]....
        /*10d4*/ 	.word	0x0003a6a0


	//   ....[127]....
        /*10d8*/ 	.word	0x0003a870


	//   ....[128]....
        /*10dc*/ 	.word	0x0003a8a0


	//   ....[129]....
        /*10e0*/ 	.word	0x0003a8d0


	//   ....[130]....
        /*10e4*/ 	.word	0x0003a900


	//   ....[131]....
        /*10e8*/ 	.word	0x0003a930


	//   ....[132]....
        /*10ec*/ 	.word	0x0003a960


	//   ....[133]....
        /*10f0*/ 	.word	0x0003aa30


	//   ....[134]....
        /*10f4*/ 	.word	0x0003aa50


	//   ....[135]....
        /*10f8*/ 	.word	0x0003aa60


	//   ....[136]....
        /*10fc*/ 	.word	0x0003aae0


	//   ....[137]....
        /*1100*/ 	.word	0x0003b620


	//   ....[138]....
        /*1104*/ 	.word	0x0003ba40


	//   ....[139]....
        /*1108*/ 	.word	0x0003bae0


	//   ....[140]....
        /*110c*/ 	.word	0x0003bb70


	//   ....[141]....
        /*1110*/ 	.word	0x0003bbc0


	//   ....[142]....
        /*1114*/ 	.word	0x0003bc10


	//   ....[143]....
        /*1118*/ 	.word	0x0003bcb0


	//   ....[144]....
        /*111c*/ 	.word	0x0003bd40


	//   ....[145]....
        /*1120*/ 	.word	0x0003bd90


	//   ....[146]....
        /*1124*/ 	.word	0x0003bde0


	//   ....[147]....
        /*1128*/ 	.word	0x0003bed0


	//   ....[148]....
        /*112c*/ 	.word	0x0003bf80


	//   ....[149]....
        /*1130*/ 	.word	0x0003c000


	//   ....[150]....
        /*1134*/ 	.word	0x0003c070


	//   ....[151]....
        /*1138*/ 	.word	0x0003c1e0


	//   ....[152]....
        /*113c*/ 	.word	0x0003c310


	//   ....[153]....
        /*1140*/ 	.word	0x0003c370


	//   ....[154]....
        /*1144*/ 	.word	0x0003c3d0


	//   ....[155]....
        /*1148*/ 	.word	0x0003c680


	//   ....[156]....
        /*114c*/ 	.word	0x0003c6d0


	//   ....[157]....
        /*1150*/ 	.word	0x0003c760


	//   ....[158]....
        /*1154*/ 	.word	0x0003c7f0


	//   ....[159]....
        /*1158*/ 	.word	0x0003c880


	//   ....[160]....
        /*115c*/ 	.word	0x0003c910


	//   ....[161]....
        /*1160*/ 	.word	0x0003c9a0


	//   ....[162]....
        /*1164*/ 	.word	0x0003ca30


	//   ....[163]....
        /*1168*/ 	.word	0x0003cab0


	//   ....[164]....
        /*116c*/ 	.word	0x0003cb00


	//   ....[165]....
        /*1170*/ 	.word	0x0003cb90


	//   ....[166]....
        /*1174*/ 	.word	0x0003cc20


	//   ....[167]....
        /*1178*/ 	.word	0x0003cca0


	//   ....[168]....
        /*117c*/ 	.word	0x0003ccf0


	//   ....[169]....
        /*1180*/ 	.word	0x0003cd80


	//   ....[170]....
        /*1184*/ 	.word	0x0003ce10


	//   ....[171]....
        /*1188*/ 	.word	0x0003cea0


	//   ....[172]....
        /*118c*/ 	.word	0x0003cf30


	//   ....[173]....
        /*1190*/ 	.word	0x0003cfc0


	//   ....[174]....
        /*1194*/ 	.word	0x0003d050


	//   ....[175]....
        /*1198*/ 	.word	0x0003d110


	//   ....[176]....
        /*119c*/ 	.word	0x0003d3f0


	//   ....[177]....
        /*11a0*/ 	.word	0x0003d580


	//   ....[178]....
        /*11a4*/ 	.word	0x0003d5e0


	//   ....[179]....
        /*11a8*/ 	.word	0x0003d640


	//   ....[180]....
        /*11ac*/ 	.word	0x0003d6a0


	//   ....[181]....
        /*11b0*/ 	.word	0x0003d740


	//   ....[182]....
        /*11b4*/ 	.word	0x0003d830


	//   ....[183]....
        /*11b8*/ 	.word	0x0003d960


	//   ....[184]....
        /*11bc*/ 	.word	0x0003da00


	//   ....[185]....
        /*11c0*/ 	.word	0x0003dad0


	//   ....[186]....
        /*11c4*/ 	.word	0x0003db70


	//   ....[187]....
        /*11c8*/ 	.word	0x0003dc40


	//   ....[188]....
        /*11cc*/ 	.word	0x0003dce0


	//   ....[189]....
        /*11d0*/ 	.word	0x0003ddb0


	//   ....[190]....
        /*11d4*/ 	.word	0x0003de50


	//   ....[191]....
        /*11d8*/ 	.word	0x0003df00


	//   ....[192]....
        /*11dc*/ 	.word	0x0003dfe0


	//   ....[193]....
        /*11e0*/ 	.word	0x0003e240


	//   ....[194]....
        /*11e4*/ 	.word	0x0003e2f0


	//   ....[195]....
        /*11e8*/ 	.word	0x0003e3f0


	//   ....[196]....
        /*11ec*/ 	.word	0x0003e4e0


	//   ....[197]....
        /*11f0*/ 	.word	0x0003e570


	//   ....[198]....
        /*11f4*/ 	.word	0x0003e660


	//   ....[199]....
        /*11f8*/ 	.word	0x0003e6f0


	//   ....[200]....
        /*11fc*/ 	.word	0x0003e7e0


	//   ....[201]....
        /*1200*/ 	.word	0x0003e870


	//   ....[202]....
        /*1204*/ 	.word	0x0003e960


	//   ....[203]....
        /*1208*/ 	.word	0x0003e9f0


	//   ....[204]....
        /*120c*/ 	.word	0x0003ead0


	//   ....[205]....
        /*1210*/ 	.word	0x0003ec00


	//   ....[206]....
        /*1214*/ 	.word	0x0003ec50


	//   ....[207]....
        /*1218*/ 	.word	0x0003ecb0


	//   ....[208]....
        /*121c*/ 	.word	0x0003ed50


	//   ....[209]....
        /*1220*/ 	.word	0x0003f0f0


	//   ....[210]....
        /*1224*/ 	.word	0x0003f190


	//   ....[211]....
        /*1228*/ 	.word	0x0003f330


	//   ....[212]....
        /*122c*/ 	.word	0x0003f3b0


	//   ....[213]....
        /*1230*/ 	.word	0x0003f430


	//   ....[214]....
        /*1234*/ 	.word	0x0003f4b0


	//   ....[215]....
        /*1238*/ 	.word	0x0003f530


	//   ....[216]....
        /*123c*/ 	.word	0x0003f5c0


	//   ....[217]....
        /*1240*/ 	.word	0x0003f660


	//   ....[218]....
        /*1244*/ 	.word	0x0003f710


	//   ....[219]....
        /*1248*/ 	.word	0x0003f790


	//   ....[220]....
        /*124c*/ 	.word	0x0003f810


	//   ....[221]....
        /*1250*/ 	.word	0x0003f890


	//   ....[222]....
        /*1254*/ 	.word	0x0003f920


	//   ....[223]....
        /*1258*/ 	.word	0x0003f9a0


	//   ....[224]....
        /*125c*/ 	.word	0x0003fa50


	//   ....[225]....
        /*1260*/ 	.word	0x0003faa0


	//   ....[226]....
        /*1264*/ 	.word	0x0003fb60


	//   ....[227]....
        /*1268*/ 	.word	0x0003fc90


	//   ....[228]....
        /*126c*/ 	.word	0x000419a0


	//   ....[229]....
        /*1270*/ 	.word	0x00042010


	//   ....[230]....
        /*1274*/ 	.word	0x000431d0


	//   ....[231]....
        /*1278*/ 	.word	0x00043200


	//   ....[232]....
        /*127c*/ 	.word	0x00043220


	//   ....[233]....
        /*1280*/ 	.word	0x00043230


	//----- nvinfo : EIATTR_REG_RECONFIG
	.align		4
.L_1447:
        /*1284*/ 	.byte	0x01, 0x54
	.zero		2


	//----- nvinfo : EIATTR_SYSCALL_OFFSETS
	.align		4
        /*1288*/ 	.byte	0x04, 0x46
        /*128a*/ 	.short	(.L_1449 - .L_1448)


	//   ....[0]....
.L_1448:
        /*128c*/ 	.word	0x00002610


	//   ....[1]....
        /*1290*/ 	.word	0x00002760


	//   ....[2]....
        /*1294*/ 	.word	0x00007c50


	//   ....[3]....
        /*1298*/ 	.word	0x00008230


	//   ....[4]....
        /*129c*/ 	.word	0x000359a0


	//   ....[5]....
        /*12a0*/ 	.word	0x00035af0


	//   ....[6]....
        /*12a4*/ 	.word	0x00035be0


	//   ....[7]....
        /*12a8*/ 	.word	0x00036440


	//   ....[8]....
        /*12ac*/ 	.word	0x00037040


	//----- nvinfo : EIATTR_MBARRIER_INSTR_OFFSETS
	.align		4
.L_1449:
        /*12b0*/ 	.byte	0x04, 0x39
        /*12b2*/ 	.short	(.L_1451 - .L_1450)


	//   ....[0]....
.L_1450:
        /*12b4*/ 	.word	0x00000330
        /*12b8*/ 	.word	0x000000ff
        /*12bc*/ 	.word	0x00032400
        /*12c0*/ 	.short	0x0100
        /*12c2*/ 	.byte	0x08
	.zero		1


	//   ....[1]....
        /*12c4*/ 	.word	0x00000340
        /*12c8*/ 	.word	0x000000ff
        /*12cc*/ 	.word	0x00032410
        /*12d0*/ 	.short	0x0100
        /*12d2*/ 	.byte	0x08
	.zero		1


	//   ....[2]....
        /*12d4*/ 	.word	0x00000350
        /*12d8*/ 	.word	0x000000ff
        /*12dc*/ 	.word	0x00032420
        /*12e0*/ 	.short	0x0100
        /*12e2*/ 	.byte	0x08
	.zero		1


	//   ....[3]....
        /*12e4*/ 	.word	0x00000440
        /*12e8*/ 	.word	0x000000ff
        /*12ec*/ 	.word	0x00032430
        /*12f0*/ 	.short	0x0100
        /*12f2*/ 	.byte	0x08
	.zero		1


	//   ....[4]....
        /*12f4*/ 	.word	0x00000450
        /*12f8*/ 	.word	0x000000ff
        /*12fc*/ 	.word	0x00032440
        /*1300*/ 	.short	0x0100
        /*1302*/ 	.byte	0x08
	.zero		1


	//   ....[5]....
        /*1304*/ 	.word	0x00000460
        /*1308*/ 	.word	0x000000ff
        /*130c*/ 	.word	0x00032438
        /*1310*/ 	.short	0x0100
        /*1312*/ 	.byte	0x08
	.zero		1


	//   ....[6]....
        /*1314*/ 	.word	0x00000470
        /*1318*/ 	.word	0x000000ff
        /*131c*/ 	.word	0x00032448
        /*1320*/ 	.short	0x0100
        /*1322*/ 	.byte	0x08
	.zero		1


	//   ....[7]....
        /*1324*/ 	.word	0x000005a0
        /*1328*/ 	.word	0x000000ff
        /*132c*/ 	.word	0x00032450
        /*1330*/ 	.short	0x0100
        /*1332*/ 	.byte	0x08
	.zero		1


	//   ....[8]....
        /*1334*/ 	.word	0x000005b0
        /*1338*/ 	.word	0x000000ff
        /*133c*/ 	.word	0x00032460
        /*1340*/ 	.short	0x0100
        /*1342*/ 	.byte	0x08
	.zero		1


	//   ....[9]....
        /*1344*/ 	.word	0x000005c0
        /*1348*/ 	.word	0x000000ff
        /*134c*/ 	.word	0x00032458
        /*1350*/ 	.short	0x0100
        /*1352*/ 	.byte	0x08
	.zero		1


	//   ....[10]....
        /*1354*/ 	.word	0x000005d0
        /*1358*/ 	.word	0x000000ff
        /*135c*/ 	.word	0x00032468
        /*1360*/ 	.short	0x0100
        /*1362*/ 	.byte	0x08
	.zero		1


	//   ....[11]....
        /*1364*/ 	.word	0x000006c0
        /*1368*/ 	.word	0x000000ff
        /*136c*/ 	.word	0x00032470
        /*1370*/ 	.short	0x0100
        /*1372*/ 	.byte	0x06
	.zero		1


	//   ....[12]....
        /*1374*/ 	.word	0x000006d0
        /*1378*/ 	.word	0x000000ff
        /*137c*/ 	.word	0x00032480
        /*1380*/ 	.short	0x0100
        /*1382*/ 	.byte	0x06
	.zero		1


	//   ....[13]....
        /*1384*/ 	.word	0x000006e0
        /*1388*/ 	.word	0x000000ff
        /*138c*/ 	.word	0x00032478
        /*1390*/ 	.short	0x0100
        /*1392*/ 	.byte	0x06
	.zero		1


	//   ....[14]....
        /*1394*/ 	.word	0x000006f0
        /*1398*/ 	.word	0x000000ff
        /*139c*/ 	.word	0x00032488
        /*13a0*/ 	.short	0x0100
        /*13a2*/ 	.byte	0x06
	.zero		1


	//   ....[15]....
        /*13a4*/ 	.word	0x00000820
        /*13a8*/ 	.word	0x000000ff
        /*13ac*/ 	.word	0x00032490
        /*13b0*/ 	.short	0x0100
        /*13b2*/ 	.byte	0x08
	.zero		1


	//   ....[16]....
        /*13b4*/ 	.word	0x00000830
        /*13b8*/ 	.word	0x000000ff
        /*13bc*/ 	.word	0x000324a0
        /*13c0*/ 	.short	0x0100
        /*13c2*/ 	.byte	0x08
	.zero		1


	//   ....[17]....
        /*13c4*/ 	.word	0x00000840
        /*13c8*/ 	.word	0x000000ff
        /*13cc*/ 	.word	0x00032498
        /*13d0*/ 	.short	0x0100
        /*13d2*/ 	.byte	0x08
	.zero		1


	//   ....[18]....
        /*13d4*/ 	.word	0x00000850
        /*13d8*/ 	.word	0x000000ff
        /*13dc*/ 	.word	0x000324a8
        /*13e0*/ 	.short	0x0100
        /*13e2*/ 	.byte	0x08
	.zero		1


	//   ....[19]....
        /*13e4*/ 	.word	0x00000980
        /*13e8*/ 	.word	0x000000ff
        /*13ec*/ 	.word	0x000324b0
        /*13f0*/ 	.short	0x0100
        /*13f2*/ 	.byte	0x08
	.zero		1


	//   ....[20]....
        /*13f4*/ 	.word	0x00000990
        /*13f8*/ 	.word	0x000000ff
        /*13fc*/ 	.word	0x000324c0
        /*1400*/ 	.short	0x0100
        /*1402*/ 	.byte	0x08
	.zero		1


	//   ....[21]....
        /*1404*/ 	.word	0x000009a0
        /*1408*/ 	.word	0x000000ff
        /*140c*/ 	.word	0x000324b8
        /*1410*/ 	.short	0x0100
        /*1412*/ 	.byte	0x08
	.zero		1


	//   ....[22]....
        /*1414*/ 	.word	0x000009b0
        /*1418*/ 	.word	0x000000ff
        /*141c*/ 	.word	0x000324c8
        /*1420*/ 	.short	0x0100
        /*1422*/ 	.byte	0x08
	.zero		1


	//   ....[23]....
        /*1424*/ 	.word	0x00003910
        /*1428*/ 	.word	0x00000044
        /*142c*/ 	.word	0x00032490
        /*1430*/ 	.short	0x010a
        /*1432*/ 	.byte	0x3f
	.zero		1


	//   ....[24]....
        /*1434*/ 	.word	0x00004ef0
        /*1438*/ 	.word	0x00000044
        /*143c*/ 	.word	0x00032490
        /*1440*/ 	.short	0x010a
        /*1442*/ 	.byte	0x3f
	.zero		1


	//   ....[25]....
        /*1444*/ 	.word	0x000060b0
        /*1448*/ 	.word	0x00000044
        /*144c*/ 	.word	0x00032490
        /*1450*/ 	.short	0x010a
        /*1452*/ 	.byte	0x3f
	.zero		1


	//   ....[26]....
        /*1454*/ 	.word	0x000062e0
        /*1458*/ 	.word	0x00000004
        /*145c*/ 	.word	0x00000000
        /*1460*/ 	.short	0x0101
        /*1462*/ 	.byte	0x3f
	.zero		1


	//   ....[27]....
        /*1464*/ 	.word	0x00006320
        /*1468*/ 	.word	0x00000044
        /*146c*/ 	.word	0x000324b0
        /*1470*/ 	.short	0x010a
        /*1472*/ 	.byte	0x3f
	.zero		1


	//   ....[28]....
        /*1474*/ 	.word	0x00006970
        /*1478*/ 	.word	0x00000044
        /*147c*/ 	.word	0x00000000
        /*1480*/ 	.short	0x0101
        /*1482*/ 	.byte	0x3f
	.zero		1


	//   ....[29]....
        /*1484*/ 	.word	0x00007fb0
        /*1488*/ 	.word	0x00000002
        /*148c*/ 	.word	0x00032400
        /*1490*/ 	.short	0x010a
        /*1492*/ 	.byte	0x3f
	.zero		1


	//   ....[30]....
        /*1494*/ 	.word	0x00008000
        /*1498*/ 	.word	0x00000002
        /*149c*/ 	.word	0x00032400
        /*14a0*/ 	.short	0x010a
        /*14a2*/ 	.byte	0x3f
	.zero		1


	//   ....[31]....
        /*14a4*/ 	.word	0x00008a80
        /*14a8*/ 	.word	0x00000002
        /*14ac*/ 	.word	0x00032400
        /*14b0*/ 	.short	0x010a
        /*14b2*/ 	.byte	0x3f
	.zero		1


	//   ....[32]....
        /*14b4*/ 	.word	0x00009fe0
        /*14b8*/ 	.word	0x00000002
        /*14bc*/ 	.word	0x00032400
        /*14c0*/ 	.short	0x010a
        /*14c2*/ 	.byte	0x3f
	.zero		1


	//   ....[33]....
        /*14c4*/ 	.word	0x0000b6d0
        /*14c8*/ 	.word	0x00000005
        /*14cc*/ 	.word	0x00000000
        /*14d0*/ 	.short	0x010a
        /*14d2*/ 	.byte	0x3f
	.zero		1


	//   ....[34]....
        /*14d4*/ 	.word	0x0000b7d0
        /*14d8*/ 	.word	0x00000002
        /*14dc*/ 	.word	0x00000000
        /*14e0*/ 	.short	0x010a
        /*14e2*/ 	.byte	0x3f
	.zero		1


	//   ....[35]....
        /*14e4*/ 	.word	0x0000bc00
        /*14e8*/ 	.word	0x00000012
        /*14ec*/ 	.word	0x00000000
        /*14f0*/ 	.short	0x010a
        /*14f2*/ 	.byte	0x3f
	.zero		1


	//   ....[36]....
        /*14f4*/ 	.word	0x0000bcb0
        /*14f8*/ 	.word	0x00000004
        /*14fc*/ 	.word	0x00000000
        /*1500*/ 	.short	0x010a
        /*1502*/ 	.byte	0x3f
	.zero		1


	//   ....[37]....
        /*1504*/ 	.word	0x0000c9c0
        /*1508*/ 	.word	0x00000004
        /*150c*/ 	.word	0x00000000
        /*1510*/ 	.short	0x0101
        /*1512*/ 	.byte	0x3f
	.zero		1


	//   ....[38]....
        /*1514*/ 	.word	0x000166c0
        /*1518*/ 	.word	0x00000002
        /*151c*/ 	.word	0x00000000
        /*1520*/ 	.short	0x0101
        /*1522*/ 	.byte	0x3f
	.zero		1


	//   ....[39]....
        /*1524*/ 	.word	0x00016b70
        /*1528*/ 	.word	0x00000007
        /*152c*/ 	.word	0x00000000
        /*1530*/ 	.short	0x010a
        /*1532*/ 	.byte	0x3f
	.zero		1


	//   ....[40]....
        /*1534*/ 	.word	0x00016c70
        /*1538*/ 	.word	0x00000000
        /*153c*/ 	.word	0x00000000
        /*1540*/ 	.short	0x010a
        /*1542*/ 	.byte	0x3f
	.zero		1


	//   ....[41]....
        /*1544*/ 	.word	0x000170a0
        /*1548*/ 	.word	0x00000014
        /*154c*/ 	.word	0x00000000
        /*1550*/ 	.short	0x010a
        /*1552*/ 	.byte	0x3f
	.zero		1


	//   ....[42]....
        /*1554*/ 	.word	0x00017150
        /*1558*/ 	.word	0x00000006
        /*155c*/ 	.word	0x00000000
        /*1560*/ 	.short	0x010a
        /*1562*/ 	.byte	0x3f
	.zero		1


	//   ....[43]....
        /*1564*/ 	.word	0x00017e60
        /*1568*/ 	.word	0x00000006
        /*156c*/ 	.word	0x00000000
        /*1570*/ 	.short	0x0101
        /*1572*/ 	.byte	0x3f
	.zero		1


	//   ....[44]....
        /*1574*/ 	.word	0x00020890
        /*1578*/ 	.word	0x00000000
        /*157c*/ 	.word	0x00000000
        /*1580*/ 	.short	0x0101
        /*1582*/ 	.byte	0x3f
	.zero		1


	//   ....[45]....
        /*1584*/ 	.word	0x00020aa0
        /*1588*/ 	.word	0x00000005
        /*158c*/ 	.word	0x00000000
        /*1590*/ 	.short	0x010a
        /*1592*/ 	.byte	0x3f
	.zero		1


	//   ....[46]....
        /*1594*/ 	.word	0x00020ba0
        /*1598*/ 	.word	0x00000006
        /*159c*/ 	.word	0x00000000
        /*15a0*/ 	.short	0x010a
        /*15a2*/ 	.byte	0x3f
	.zero		1


	//   ....[47]....
        /*15a4*/ 	.word	0x00020fd0
        /*15a8*/ 	.word	0x00000005
        /*15ac*/ 	.word	0x00000000
        /*15b0*/ 	.short	0x010a
        /*15b2*/ 	.byte	0x3f
	.zero		1


	//   ....[48]....
        /*15b4*/ 	.word	0x00021080
        /*15b8*/ 	.word	0x00000006
        /*15bc*/ 	.word	0x00000000
        /*15c0*/ 	.short	0x010a
        /*15c2*/ 	.byte	0x3f
	.zero		1


	//   ....[49]....
        /*15c4*/ 	.word	0x00021d90
        /*15c8*/ 	.word	0x00000005
        /*15cc*/ 	.word	0x00000000
        /*15d0*/ 	.short	0x0101
        /*15d2*/ 	.byte	0x3f
	.zero		1


	//   ....[50]....
        /*15d4*/ 	.word	0x0002bac0
        /*15d8*/ 	.word	0x00000004
        /*15dc*/ 	.word	0x00000000
        /*15e0*/ 	.short	0x0101
        /*15e2*/ 	.byte	0x3f
	.zero		1


	//   ....[51]....
        /*15e4*/ 	.word	0x0002ea90
        /*15e8*/ 	.word	0x00000003
        /*15ec*/ 	.word	0x00000000
        /*15f0*/ 	.short	0x0101
        /*15f2*/ 	.byte	0x3f
	.zero		1


	//   ....[52]....
        /*15f4*/ 	.word	0x0002f390
        /*15f8*/ 	.word	0x00000008
        /*15fc*/ 	.word	0x00000000
        /*1600*/ 	.short	0x0101
        /*1602*/ 	.byte	0x3f
	.zero		1


	//   ....[53]....
        /*1604*/ 	.word	0x00033e50
        /*1608*/ 	.word	0x00000012
        /*160c*/ 	.word	0x00032420
        /*1610*/ 	.short	0x010a
        /*1612*/ 	.byte	0x3f
	.zero		1


	//   ....[54]....
        /*1614*/ 	.word	0x00033f20
        /*1618*/ 	.word	0x00000005
        /*161c*/ 	.word	0x000324a0
        /*1620*/ 	.short	0x010a
        /*1622*/ 	.byte	0x3f
	.zero		1


	//   ....[55]....
        /*1624*/ 	.word	0x00034160
        /*1628*/ 	.word	0x00000005
        /*162c*/ 	.word	0x000324c0
        /*1630*/ 	.short	0x010a
        /*1632*/ 	.byte	0x3f
	.zero		1


	//   ....[56]....
        /*1634*/ 	.word	0x00034800
        /*1638*/ 	.word	0x00000006
        /*163c*/ 	.word	0x000324a0
        /*1640*/ 	.short	0x010a
        /*1642*/ 	.byte	0x3f
	.zero		1


	//   ....[57]....
        /*1644*/ 	.word	0x00034a30
        /*1648*/ 	.word	0x00000006
        /*164c*/ 	.word	0x000324c0
        /*1650*/ 	.short	0x010a
        /*1652*/ 	.byte	0x3f
	.zero		1


	//   ....[58]....
        /*1654*/ 	.word	0x00035fe0
        /*1658*/ 	.word	0x00000000
        /*165c*/ 	.word	0x00032440
        /*1660*/ 	.short	0x010a
        /*1662*/ 	.byte	0x3f
	.zero		1


	//   ....[59]....
        /*1664*/ 	.word	0x00036df0
        /*1668*/ 	.word	0x00000012
        /*166c*/ 	.word	0x00032400
        /*1670*/ 	.short	0x0107
        /*1672*/ 	.byte	0x3f
	.zero		1


	//   ....[60]....
        /*1674*/ 	.word	0x00036eb0
        /*1678*/ 	.word	0x00000012
        /*167c*/ 	.word	0x00032400
        /*1680*/ 	.short	0x0101
        /*1682*/ 	.byte	0x3f
	.zero		1


	//   ....[61]....
        /*1684*/ 	.word	0x00037aa0
        /*1688*/ 	.word	0x00000012
        /*168c*/ 	.word	0x00032410
        /*1690*/ 	.short	0x0107
        /*1692*/ 	.byte	0x3f
	.zero		1


	//   ....[62]....
        /*1694*/ 	.word	0x00037ba0
        /*1698*/ 	.word	0x00000012
        /*169c*/ 	.word	0x00032410
        /*16a0*/ 	.short	0x0101
        /*16a2*/ 	.byte	0x3f
	.zero		1


	//   ....[63]....
        /*16a4*/ 	.word	0x00037bc0
        /*16a8*/ 	.word	0x00000012
        /*16ac*/ 	.word	0x00032420
        /*16b0*/ 	.short	0x010a
        /*16b2*/ 	.byte	0x3f
	.zero		1


	//   ....[64]....
        /*16b4*/ 	.word	0x00037ca0
        /*16b8*/ 	.word	0x00000002
        /*16bc*/ 	.word	0x00032460
        /*16c0*/ 	.short	0x010a
        /*16c2*/ 	.byte	0x3f
	.zero		1


	//   ....[65]....
        /*16c4*/ 	.word	0x000385d0
        /*16c8*/ 	.word	0x00000002
        /*16cc*/ 	.word	0x00032440
        /*16d0*/ 	.short	0x010a
        /*16d2*/ 	.byte	0x3f
	.zero		1


	//   ....[66]....
        /*16d4*/ 	.word	0x00038800
        /*16d8*/ 	.word	0x00000002
        /*16dc*/ 	.word	0x00032460
        /*16e0*/ 	.short	0x010a
        /*16e2*/ 	.byte	0x3f
	.zero		1


	//   ....[67]....
        /*16e4*/ 	.word	0x00039000
        /*16e8*/ 	.word	0x00000003
        /*16ec*/ 	.word	0x00032440
        /*16f0*/ 	.short	0x010a
        /*16f2*/ 	.byte	0x3f
	.zero		1


	//   ....[68]....
        /*16f4*/ 	.word	0x00039230
        /*16f8*/ 	.word	0x00000003
        /*16fc*/ 	.word	0x00032460
        /*1700*/ 	.short	0x010a
        /*1702*/ 	.byte	0x3f
	.zero		1


	//   ....[69]....
        /*1704*/ 	.word	0x000399d0
        /*1708*/ 	.word	0x00000003
        /*170c*/ 	.word	0x00032440
        /*1710*/ 	.short	0x010a
        /*1712*/ 	.byte	0x3f
	.zero		1


	//   ....[70]....
        /*1714*/ 	.word	0x00039c00
        /*1718*/ 	.word	0x00000003
        /*171c*/ 	.word	0x00032460
        /*1720*/ 	.short	0x010a
        /*1722*/ 	.byte	0x3f
	.zero		1


	//   ....[71]....
        /*1724*/ 	.word	0x0003b5a0
        /*1728*/ 	.word	0x00000000
        /*172c*/ 	.word	0x00032420
        /*1730*/ 	.short	0x010a
        /*1732*/ 	.byte	0x3f
	.zero		1


	//   ....[72]....
        /*1734*/ 	.word	0x0003b780
        /*1738*/ 	.word	0x00000006
        /*173c*/ 	.word	0x00000000
        /*1740*/ 	.short	0x010a
        /*1742*/ 	.byte	0x3f
	.zero		1


	//   ....[73]....
        /*1744*/ 	.word	0x0003b7b0
        /*1748*/ 	.word	0x00000007
        /*174c*/ 	.word	0x00000000
        /*1750*/ 	.short	0x010a
        /*1752*/ 	.byte	0x3f
	.zero		1


	//   ....[74]....
        /*1754*/ 	.word	0x0003b810
        /*1758*/ 	.word	0x00000004
        /*175c*/ 	.word	0x00000000
        /*1760*/ 	.short	0x010a
        /*1762*/ 	.byte	0x3f
	.zero		1


	//   ....[75]....
        /*1764*/ 	.word	0x0003b840
        /*1768*/ 	.word	0x00000003
        /*176c*/ 	.word	0x00000000
        /*1770*/ 	.short	0x010a
        /*1772*/ 	.byte	0x3f
	.zero		1


	//   ....[76]....
        /*1774*/ 	.word	0x0003b8a0
        /*1778*/ 	.word	0x00000044
        /*177c*/ 	.word	0x00032490
        /*1780*/ 	.short	0x010a
        /*1782*/ 	.byte	0x3f
	.zero		1


	//   ....[77]....
        /*1784*/ 	.word	0x0003b8f0
        /*1788*/ 	.word	0x00000044
        /*178c*/ 	.word	0x00032490
        /*1790*/ 	.short	0x010a
        /*1792*/ 	.byte	0x3f
	.zero		1


	//   ....[78]....
        /*1794*/ 	.word	0x0003b940
        /*1798*/ 	.word	0x00000044
        /*179c*/ 	.word	0x00032490
        /*17a0*/ 	.short	0x010a
        /*17a2*/ 	.byte	0x3f
	.zero		1


	//   ....[79]....
        /*17a4*/ 	.word	0x0003b990
        /*17a8*/ 	.word	0x00000044
        /*17ac*/ 	.word	0x000324b0
        /*17b0*/ 	.short	0x010a
        /*17b2*/ 	.byte	0x3f
	.zero		1


	//   ....[80]....
        /*17b4*/ 	.word	0x0003be10
        /*17b8*/ 	.word	0x00000002
        /*17bc*/ 	.word	0x00032400
        /*17c0*/ 	.short	0x010a
        /*17c2*/ 	.byte	0x3f
	.zero		1


	//   ....[81]....
        /*17c4*/ 	.word	0x0003c400
        /*17c8*/ 	.word	0x00000002
        /*17cc*/ 	.word	0x00032400
        /*17d0*/ 	.short	0x010a
        /*17d2*/ 	.byte	0x3f
	.zero		1


	//   ....[82]....
        /*17d4*/ 	.word	0x0003c450
        /*17d8*/ 	.word	0x00000002
        /*17dc*/ 	.word	0x00000000
        /*17e0*/ 	.short	0x010a
        /*17e2*/ 	.byte	0x3f
	.zero		1


	//   ....[83]....
        /*17e4*/ 	.word	0x0003c4a0
        /*17e8*/ 	.word	0x00000004
        /*17ec*/ 	.word	0x00000000
        /*17f0*/ 	.short	0x010a
        /*17f2*/ 	.byte	0x3f
	.zero		1


	//   ....[84]....
        /*17f4*/ 	.word	0x0003c4f0
        /*17f8*/ 	.word	0x00000000
        /*17fc*/ 	.word	0x00000000
        /*1800*/ 	.short	0x010a
        /*1802*/ 	.byte	0x3f
	.zero		1


	//   ....[85]....
        /*1804*/ 	.word	0x0003c540
        /*1808*/ 	.word	0x00000006
        /*180c*/ 	.word	0x00000000
        /*1810*/ 	.short	0x010a
        /*1812*/ 	.byte	0x3f
	.zero		1


	//   ....[86]....
        /*1814*/ 	.word	0x0003c590
        /*1818*/ 	.word	0x00000006
        /*181c*/ 	.word	0x00000000
        /*1820*/ 	.short	0x010a
        /*1822*/ 	.byte	0x3f
	.zero		1


	//   ....[87]....
        /*1824*/ 	.word	0x0003c5e0
        /*1828*/ 	.word	0x00000006
        /*182c*/ 	.word	0x00000000
        /*1830*/ 	.short	0x010a
        /*1832*/ 	.byte	0x3f
	.zero		1


	//   ....[88]....
        /*1834*/ 	.word	0x0003d1d0
        /*1838*/ 	.word	0x00000012
        /*183c*/ 	.word	0x00032420
        /*1840*/ 	.short	0x010a
        /*1842*/ 	.byte	0x3f
	.zero		1


	//   ....[89]....
        /*1844*/ 	.word	0x0003d220
        /*1848*/ 	.word	0x00000005
        /*184c*/ 	.word	0x000324a0
        /*1850*/ 	.short	0x010a
        /*1852*/ 	.byte	0x3f
	.zero		1


	//   ....[90]....
        /*1854*/ 	.word	0x0003d270
        /*1858*/ 	.word	0x00000005
        /*185c*/ 	.word	0x000324c0
        /*1860*/ 	.short	0x010a
        /*1862*/ 	.byte	0x3f
	.zero		1


	//   ....[91]....
        /*1864*/ 	.word	0x0003d2c0
        /*1868*/ 	.word	0x00000006
        /*186c*/ 	.word	0x000324a0
        /*1870*/ 	.short	0x010a
        /*1872*/ 	.byte	0x3f
	.zero		1


	//   ....[92]....
        /*1874*/ 	.word	0x0003d310
        /*1878*/ 	.word	0x00000006
        /*187c*/ 	.word	0x000324c0
        /*1880*/ 	.short	0x010a
        /*1882*/ 	.byte	0x3f
	.zero		1


	//   ....[93]....
        /*1884*/ 	.word	0x0003d4b0
        /*1888*/ 	.word	0x00000000
        /*188c*/ 	.word	0x00032440
        /*1890*/ 	.short	0x010a
        /*1892*/ 	.byte	0x3f
	.zero		1


	//   ....[94]....
        /*1894*/ 	.word	0x0003ee00
        /*1898*/ 	.word	0x00000012
        /*189c*/ 	.word	0x00032420
        /*18a0*/ 	.short	0x010a
        /*18a2*/ 	.byte	0x3f
	.zero		1


	//   ....[95]....
        /*18a4*/ 	.word	0x0003ee50
        /*18a8*/ 	.word	0x00000002
        /*18ac*/ 	.word	0x00032460
        /*18b0*/ 	.short	0x010a
        /*18b2*/ 	.byte	0x3f
	.zero		1


	//   ....[96]....
        /*18b4*/ 	.word	0x0003eea0
        /*18b8*/ 	.word	0x00000002
        /*18bc*/ 	.word	0x00032440
        /*18c0*/ 	.short	0x010a
        /*18c2*/ 	.byte	0x3f
	.zero		1


	//   ....[97]....
        /*18c4*/ 	.word	0x0003eef0
        /*18c8*/ 	.word	0x00000002
        /*18cc*/ 	.word	0x00032460
        /*18d0*/ 	.short	0x010a
        /*18d2*/ 	.byte	0x3f
	.zero		1


	//   ....[98]....
        /*18d4*/ 	.word	0x0003ef40
        /*18d8*/ 	.word	0x00000003
        /*18dc*/ 	.word	0x00032440
        /*18e0*/ 	.short	0x010a
        /*18e2*/ 	.byte	0x3f
	.zero		1


	//   ....[99]....
        /*18e4*/ 	.word	0x0003ef90
        /*18e8*/ 	.word	0x00000003
        /*18ec*/ 	.word	0x00032460
        /*18f0*/ 	.short	0x010a
        /*18f2*/ 	.byte	0x3f
	.zero		1


	//   ....[100]....
        /*18f4*/ 	.word	0x0003efe0
        /*18f8*/ 	.word	0x00000003
        /*18fc*/ 	.word	0x00032440
        /*1900*/ 	.short	0x010a
        /*1902*/ 	.byte	0x3f
	.zero		1


	//   ....[101]....
        /*1904*/ 	.word	0x0003f030
        /*1908*/ 	.word	0x00000003
        /*190c*/ 	.word	0x00032460
        /*1910*/ 	.short	0x010a
        /*1912*/ 	.byte	0x3f
	.zero		1


	//   ....[102]....
        /*1914*/ 	.word	0x0003fbb0
        /*1918*/ 	.word	0x00000000
        /*191c*/ 	.word	0x00032420
        /*1920*/ 	.short	0x010a
        /*1922*/ 	.byte	0x3f
	.zero		1


	//   ....[103]....
        /*1924*/ 	.word	0x0003fd50
        /*1928*/ 	.word	0x00000006
        /*192c*/ 	.word	0x00000000
        /*1930*/ 	.short	0x010a
        /*1932*/ 	.byte	0x3f
	.zero		1


	//   ....[104]....
        /*1934*/ 	.word	0x0003fda0
        /*1938*/ 	.word	0x00000007
        /*193c*/ 	.word	0x00000000
        /*1940*/ 	.short	0x010a
        /*1942*/ 	.byte	0x3f
	.zero		1


	//   ....[105]....
        /*1944*/ 	.word	0x0003fdf0
        /*1948*/ 	.word	0x00000004
        /*194c*/ 	.word	0x00000000
        /*1950*/ 	.short	0x010a
        /*1952*/ 	.byte	0x3f
	.zero		1


	//   ....[106]....
        /*1954*/ 	.word	0x0003ff80
        /*1958*/ 	.word	0x00000000
        /*195c*/ 	.word	0x00000000
        /*1960*/ 	.short	0x010a
        /*1962*/ 	.byte	0x3f
	.zero		1


	//   ....[107]....
        /*1964*/ 	.word	0x00040080
        /*1968*/ 	.word	0x00000003
        /*196c*/ 	.word	0x00000000
        /*1970*/ 	.short	0x010a
        /*1972*/ 	.byte	0x3f
	.zero		1


	//   ....[108]....
        /*1974*/ 	.word	0x000404a0
        /*1978*/ 	.word	0x00000003
        /*197c*/ 	.word	0x00032410
        /*1980*/ 	.short	0x010a
        /*1982*/ 	.byte	0x3f
	.zero		1


	//   ....[109]....
        /*1984*/ 	.word	0x000405c0
        /*1988*/ 	.word	0x00000003
        /*198c*/ 	.word	0x00000000
        /*1990*/ 	.short	0x010a
        /*1992*/ 	.byte	0x3f
	.zero		1


	//   ....[110]....
        /*1994*/ 	.word	0x000406c0
        /*1998*/ 	.word	0x0000000a
        /*199c*/ 	.word	0x00000000
        /*19a0*/ 	.short	0x010a
        /*19a2*/ 	.byte	0x3f
	.zero		1


	//   ....[111]....
        /*19a4*/ 	.word	0x00041430
        /*19a8*/ 	.word	0x0000000a
        /*19ac*/ 	.word	0x00000000
        /*19b0*/ 	.short	0x0101
        /*19b2*/ 	.byte	0x3f
	.zero		1


	//   ....[112]....
        /*19b4*/ 	.word	0x0004b9a0
        /*19b8*/ 	.word	0x00000000
        /*19bc*/ 	.word	0x00000000
        /*19c0*/ 	.short	0x0101
        /*19c2*/ 	.byte	0x3f
	.zero		1


	//   ....[113]....
        /*19c4*/ 	.word	0x0004b9d0
        /*19c8*/ 	.word	0x00000003
        /*19cc*/ 	.word	0x00000000
        /*19d0*/ 	.short	0x010a
        /*19d2*/ 	.byte	0x3f
	.zero		1


	//   ....[114]....
        /*19d4*/ 	.word	0x0004ba20
        /*19d8*/ 	.word	0x00000003
        /*19dc*/ 	.word	0x00032410
        /*19e0*/ 	.short	0x010a
        /*19e2*/ 	.byte	0x3f
	.zero		1


	//   ....[115]....
        /*19e4*/ 	.word	0x0004ba70
        /*19e8*/ 	.word	0x0000000a
        /*19ec*/ 	.word	0x00000000
        /*19f0*/ 	.short	0x010a
        /*19f2*/ 	.byte	0x3f
	.zero		1


	//----- nvinfo : EIATTR_NUM_MBARRIERS
	.align		4
.L_1451:
        /*19f4*/ 	.byte	0x03, 0x38
        /*19f6*/ 	.short	0x0017


	//----- nvinfo : EIATTR_EXIT_INSTR_OFFSETS
	.align		4
        /*19f8*/ 	.byte	0x04, 0x1c
        /*19fa*/ 	.short	(.L_1453 - .L_1452)


	//   ....[0]....
.L_1452:
        /*19fc*/ 	.word	0x0003b890


	//----- nvinfo : EIATTR_MAX_THREADS
	.align		4
.L_1453:
        /*1a00*/ 	.byte	0x04, 0x05
        /*1a02*/ 	.short	(.L_1455 - .L_1454)
.L_1454:
        /*1a04*/ 	.word	0x00000180
        /*1a08*/ 	.word	0x00000001
        /*1a0c*/ 	.word	0x00000001


	//----- nvinfo : EIATTR_CRS_STACK_SIZE
	.align		4
.L_1455:
        /*1a10*/ 	.byte	0x04, 0x1e
        /*1a12*/ 	.short	(.L_1457 - .L_1456)
.L_1456:
        /*1a14*/ 	.word	0x00000000


	//----- nvinfo : EIATTR_CBANK_PARAM_SIZE
	.align		4
.L_1457:
        /*1a18*/ 	.byte	0x03, 0x19
        /*1a1a*/ 	.short	0x0bf0


	//----- nvinfo : EIATTR_PARAM_CBANK
	.align		4
        /*1a1c*/ 	.byte	0x04, 0x0a
        /*1a1e*/ 	.short	(.L_1459 - .L_1458)
	.align		4
.L_1458:
        /*1a20*/ 	.word	index@(.nv.constant0._ZN7cutlass13device_kernelIN5flash11enable_sm90INS1_16FlashAttnFwdSm90INS1_25CollectiveMainloopFwdSm90ILi2EN4cute5tupleIJNS5_1CILi1EEES8_S8_EEENS6_IJNS7_ILi128EEENS7_ILi96EEENS7_ILi64EEEEEELi256ENS_10bfloat16_tEfNS_4arch4Sm90ELb0ELb1ELb1ELb1ELb0ELb1ELb1ELb1ELb0ELb1ELb1ELb0EEENS1_21CollectiveEpilogueFwdINS6_IJSA_NS7_ILi256EEESB_EEES9_SE_SG_Li256ELb1ELb1ELb1ELb0EEENS1_36VarlenDynamicPersistentTileSchedulerILi128ELi96ELi256ELi128ELb1ELb1ELb1ELb1ELb0ELb1EEEEEEEEEvNT_6ParamsE)
        /*1a24*/ 	.short	0x0210
        /*1a26*/ 	.short	0x0bf0


	//----- nvinfo : EIATTR_SW_WAR
	.align		4
.L_1459:
        /*1a28*/ 	.byte	0x04, 0x36
        /*1a2a*/ 	.short	(.L_1461 - .L_1460)
.L_1460:
        /*1a2c*/ 	.word	0x00000008
.L_1461:


//--------------------- .nv.info._ZN7cutlass13device_kernelIN5flash11enable_sm90INS1_16FlashAttnFwdSm90INS1_25CollectiveMainloopFwdSm90ILi2EN4cute5tupleIJNS5_1CILi1EEES8_S8_EEENS6_IJNS7_ILi128EEENS7_ILi96EEENS7_ILi64EEEEEELi256ENS_10bfloat16_tEfNS_4arch4Sm90ELb1ELb0ELb1ELb0ELb0ELb0ELb0ELb1ELb0ELb1ELb1ELb0EEENS1_21CollectiveEpilogueFwdINS6_IJSA_NS7_ILi256EEESB_EEES9_SE_SG_Li256ELb0ELb1ELb1ELb0EEENS1_19SingleTileSchedulerILb0ELb1ELb1ELi128EEEEEEEEEvNT_6ParamsE --------------------------
	.section	.nv.info._ZN7cutlass13device_kernelIN5flash11enable_sm90INS1_16FlashAttnFwdSm90INS1_25CollectiveMainloopFwdSm90ILi2EN4cute5tupleIJNS5_1CILi1EEES8_S8_EEENS6_IJNS7_ILi128EEENS7_ILi96EEENS7_ILi64EEEEEELi256ENS_10bfloat16_tEfNS_4arch4Sm90ELb1ELb0ELb1ELb0ELb0ELb0ELb0ELb1ELb0ELb1ELb1ELb0EEENS1_21CollectiveEpilogueFwdINS6_IJSA_NS7_ILi256EEESB_EEES9_SE_SG_Li256ELb0ELb1ELb1ELb0EEENS1_19SingleTileSchedulerILb0ELb1ELb1ELi128EEEEEEEEEvNT_6ParamsE,"",@"SHT_CUDA_INFO"
	.sectionflags	@""
	.align	4


	//----- nvinfo : EIATTR_CUDA_API_VERSION
	.align		4
        /*0000*/ 	.byte	0x04, 0x37
        /*0002*/ 	.short	(.L_1463 - .L_1462)
.L_1462:
        /*0004*/ 	.word	0x00000082


	//----- nvinfo : EIATTR_KPARAM_INFO
	.align		4
.L_1463:
        /*0008*/ 	.byte	0x04, 0x17
        /*000a*/ 	.short	(.L_1465 - .L_1464)
.L_1464:
        /*000c*/ 	.word	0x00000000
        /*0010*/ 	.short	0x0000
        /*0012*/ 	.short	0x0070
        /*0014*/ 	.byte	0x00, 0xf0, 0x01, 0x28


	//----- nvinfo : EIATTR_SPARSE_MMA_MASK
	.align		4
.L_1465:
        /*0018*/ 	.byte	0x03, 0x50
        /*001a*/ 	.short	0x0000


	//----- nvinfo : EIATTR_MAXREG_COUNT
	.align		4
        /*001c*/ 	.byte	0x03, 0x1b
        /*001e*/ 	.short	0x00a8


	//----- nvinfo : EIATTR_NUM_BARRIERS
	.align		4
        /*0020*/ 	.byte	0x02, 0x4c
        /*0022*/ 	.byte	0x10
	.zero		1


	//----- nvinfo : EIATTR_EXTERNS
	.align		4
        /*0024*/ 	.byte	0x04, 0x0f
        /*0026*/ 	.short	(.L_1467 - .L_1466)


	//   ....[0]....
	.align		4
.L_1466:
        /*0028*/ 	.word	index@(__assertfail)


	//----- nvinfo : EIATTR_ANNOTATIONS
	.align		4
.L_1467:
        /*002c*/ 	.byte	0x04, 0x55
        /*002e*/ 	.short	(.L_1469 - .L_1468)


	//   ....[0]....
.L_1468:
        /*0030*/ 	.word	0x00000001
        /*0034*/ 	.byte	0xf0, 0xbd, 0x00, 0x00, 0x01, 0x00, 0x00, 0x00, 0x70, 0xc2, 0x00, 0x00, 0x01, 0x00, 0x00, 0x00
        /*0044*/ 	.byte	0xc0, 0xc2, 0x00, 0x00, 0x01, 0x00, 0x00, 0x00, 0xa0, 0xc4, 0x00, 0x00, 0x01, 0x00, 0x00, 0x00
        /*0054*/ 	.byte	0x90, 0xc5, 0x00, 0x00, 0x01, 0x00, 0x00, 0x00, 0xd0, 0xd1, 0x00, 0x00, 0x01, 0x00, 0x00, 0x00
        /*0064*/ 	.byte	0x80, 0xd5, 0x00, 0x00, 0x01, 0x00, 0x00, 0x00, 0xb0, 0xd7, 0x00, 0x00, 0x01, 0x00, 0x00, 0x00
        /*0074*/ 	.byte	0xf0, 0xdf, 0x00, 0x00, 0x01, 0x00, 0x00, 0x00, 0x80, 0xe8, 0x00, 0x00


	//----- nvinfo : EIATTR_MERCURY_ISA_VERSION
	.align		4
.L_1469:
        /*0080*/ 	.byte	0x03, 0x5f
        /*0082*/ 	.short	0x0101


	//----- nvinfo : EIATTR_INT_WARP_WIDE_INSTR_OFFSETS
	.align		4
        /*0084*/ 	.byte	0x04, 0x31
        /*0086*/ 	.short	(.L_1471 - .L_1470)


	//   ....[0]....
.L_1470:
        /*0088*/ 	.word	0x00000130


	//   ....[1]....
        /*008c*/ 	.word	0x00000170


	//   ....[2]....
        /*0090*/ 	.word	0x000001e0


	//----- nvinfo : EIATTR_COOP_GROUP_MASK_REGIDS
	.align		4
.L_1471:
        /*0094*/ 	.byte	0x04, 0x29
        /*0096*/ 	.short	(.L_1473 - .L_1472)


	//   ....[0]....
.L_1472:
        /*0098*/ 	.word	0xffffffff


	//   ....[1]....
        /*009c*/ 	.word	0xffffffff


	//   ....[2]....
        /*00a0*/ 	.word	0xffffffff


	//   ....[3]....
        /*00a4*/ 	.word	0xffffffff


	//   ....[4]....
        /*00a8*/ 	.word	0xffffffff


	//   ....[5]....
        /*00ac*/ 	.word	0xffffffff


	//   ....[6]....
        /*00b0*/ 	.word	0xffffffff


	//   ....[7]....
        /*00b4*/ 	.word	0xffffffff


	//   ....[8]....
        /*00b8*/ 	.word	0xffffffff


	//   ....[9]....
        /*00bc*/ 	.word	0xffffffff


	//   ....[10]....
        /*00c0*/ 	.word	0xffffffff


	//   ....[11]....
        /*00c4*/ 	.word	0xffffffff


	//   ....[12]....
        /*00c8*/ 	.word	0xffffffff


	//   ....[13]....
        /*00cc*/ 	.word	0xffffffff


	//   ....[14]....
        /*00d0*/ 	.word	0xffffffff


	//   ....[15]....
        /*00d4*/ 	.word	0xffffffff


	//   ....[16]....
        /*00d8*/ 	.word	0xffffffff


	//   ....[17]....
        /*00dc*/ 	.word	0xffffffff


	//   ....[18]....
        /*00e0*/ 	.word	0xffffffff


	//   ....[19]....
        /*00e4*/ 	.word	0xffffffff


	//   ....[20]....
        /*00e8*/ 	.word	0xffffffff


	//   ....[21]....
        /*00ec*/ 	.word	0xffffffff


	//   ....[22]....
        /*00f0*/ 	.word	0xffffffff


	//   ....[23]....
        /*00f4*/ 	.word	0xffffffff


	//   ....[24]....
        /*00f8*/ 	.word	0xffffffff


	//   ....[25]....
        /*00fc*/ 	.word	0xffffffff


	//   ....[26]....
        /*0100*/ 	.word	0xffffffff


	//   ....[27]....
        /*0104*/ 	.word	0xffffffff


	//   ....[28]....
        /*0108*/ 	.word	0xffffffff


	//   ....[29]....
        /*010c*/ 	.word	0xffffffff


	//   ....[30]....
        /*0110*/ 	.word	0xffffffff


	//   ....[31]....
        /*0114*/ 	.word	0xffffffff


	//   ....[32]....
        /*0118*/ 	.word	0xffffffff


	//   ....[33]....
        /*011c*/ 	.word	0xffffffff


	//   ....[34]....
        /*0120*/ 	.word	0xffffffff


	//   ....[35]....
        /*0124*/ 	.word	0xffffffff


	//   ....[36]....
        /*0128*/ 	.word	0xffffffff


	//   ....[37]....
        /*012c*/ 	.word	0xffffffff


	//   ....[38]....
        /*0130*/ 	.word	0xffffffff


	//   ....[39]....
        /*0134*/ 	.word	0xffffffff


	//   ....[40]....
        /*0138*/ 	.word	0xffffffff


	//   ....[41]....
        /*013c*/ 	.word	0xffffffff


	//   ....[42]....
        /*0140*/ 	.word	0xffffffff


	//   ....[43]....
        /*0144*/ 	.word	0xffffffff


	//   ....[44]....
        /*0148*/ 	.word	0xffffffff


	//   ....[45]....
        /*014c*/ 	.word	0xffffffff


	//   ....[46]....
        /*0150*/ 	.word	0xffffffff


	//   ....[47]....
        /*0154*/ 	.word	0xffffffff


	//   ....[48]....
        /*0158*/ 	.word	0xffffffff


	//   ....[49]....
        /*015c*/ 	.word	0xffffffff


	//   ....[50]....
        /*0160*/ 	.word	0xffffffff


	//   ....[51]....
        /*0164*/ 	.word	0xffffffff


	//   ....[52]....
        /*0168*/ 	.word	0xffffffff


	//   ....[53]....
        /*016c*/ 	.word	0xffffffff


	//   ....[54]....
        /*0170*/ 	.word	0xffffffff


	//   ....[55]....
        /*0174*/ 	.word	0x0500000f


	//   ....[56]....
        /*0178*/ 	.word	0x0500000f


	//   ....[57]....
        /*017c*/ 	.word	0x0500000f


	//   ....[58]....
        /*0180*/ 	.word	0x0500000f


	//   ....[59]....
        /*0184*/ 	.word	0x0500000f


	//   ....[60]....
        /*0188*/ 	.word	0x0500000f


	//   ....[61]....
        /*018c*/ 	.word	0x0500000f


	//   ....[62]....
        /*0190*/ 	.word	0x0500000f


	//   ....[63]....
        /*0194*/ 	.word	0x0500000f


	//   ....[64]....
        /*0198*/ 	.word	0x0500000f


	//   ....[65]....
        /*019c*/ 	.word	0x0500000f


	//   ....[66]....
        /*01a0*/ 	.word	0x0500000f


	//   ....[67]....
        /*01a4*/ 	.word	0x0500000f


	//   ....[68]....
        /*01a8*/ 	.word	0x0500000f


	//   ....[69]....
        /*01ac*/ 	.word	0x0500000f


	//   ....[70]....
        /*01b0*/ 	.word	0x0500000f


	//   ....[71]....
        /*01b4*/ 	.word	0x0500000f


	//   ....[72]....
        /*01b8*/ 	.word	0x0500000f


	//----- nvinfo : EIATTR_COOP_GROUP_INSTR_OFFSETS
	.align		4
.L_1473:
        /*01bc*/ 	.byte	0x04, 0x28
        /*01be*/ 	.short	(.L_1475 - .L_1474)


	//   ....[0]....
.L_1474:
        /*01c0*/ 	.word	0x00000060


	//   ....[1]....
        /*01c4*/ 	.word	0x00000140


	//   ....[2]....
        /*01c8*/ 	.word	0x00000190


	//   ....[3]....
        /*01cc*/ 	.word	0x000003c0


	//   ....[4]....
        /*01d0*/ 	.word	0x00000520


	//   ....[5]....
        /*01d4*/ 	.word	0x00000640


	//   ....[6]....
        /*01d8*/ 	.word	0x000007a0


	//   ....[7]....
        /*01dc*/ 	.word	0x00001430


	//   ....[8]....
        /*01e0*/ 	.word	0x00001ad0


	//   ....[9]....
        /*01e4*/ 	.word	0x00001b10


	//   ....[10]....
        /*01e8*/ 	.word	0x000025e0


	//   ....[11]....
        /*01ec*/ 	.word	0x00002670


	//   ....[12]....
        /*01f0*/ 	.word	0x00002d90


	//   ....[13]....
        /*01f4*/ 	.word	0x00002de0


	//   ....[14]....
        /*01f8*/ 	.word	0x00003ec0


	//   ....[15]....
        /*01fc*/ 	.word	0x000045f0


	//   ....[16]....
        /*0200*/ 	.word	0x00004870


	//   ....[17]....
        /*0204*/ 	.word	0x00004910


	//   ....[18]....
        /*0208*/ 	.word	0x00005020


	//   ....[19]....
        /*020c*/ 	.word	0x000051f0


	//   ....[20]....
        /*0210*/ 	.word	0x00006e60


	//   ....[21]....
        /*0214*/ 	.word	0x00006ef0


	//   ....[22]....
        /*0218*/ 	.word	0x000072e0


	//   ....[23]....
        /*021c*/ 	.word	0x000074a0


	//   ....[24]....
        /*0220*/ 	.word	0x00008860


	//   ....[25]....
        /*0224*/ 	.word	0x000088b0


	//   ....[26]....
        /*0228*/ 	.word	0x000088e0


	//   ....[27]....
        /*022c*/ 	.word	0x00008910


	//   ....[28]....
        /*0230*/ 	.word	0x000099c0


	//   ....[29]....
        /*0234*/ 	.word	0x00009a20


	//   ....[30]....
        /*0238*/ 	.word	0x00009a60


	//   ....[31]....
        /*023c*/ 	.word	0x00009aa0


	//   ....[32]....
        /*0240*/ 	.word	0x00009ac0


	//   ....[33]....
        /*0244*/ 	.word	0x00009af0


	//   ....[34]....
        /*0248*/ 	.word	0x0000a750


	//   ....[35]....
        /*024c*/ 	.word	0x0000a760


	//   ....[36]....
        /*0250*/ 	.word	0x0000b790


	//   ....[37]....
        /*0254*/ 	.word	0x0000c2b0


	//   ....[38]....
        /*0258*/ 	.word	0x0000cb60


	//   ....[39]....
        /*025c*/ 	.word	0x0000cb90


	//   ....[40]....
        /*0260*/ 	.word	0x0000cc10


	//   ....[41]....
        /*0264*/ 	.word	0x0000cc50


	//   ....[42]....
        /*0268*/ 	.word	0x0000ccb0


	//   ....[43]....
        /*026c*/ 	.word	0x0000cce0


	//   ....[44]....
        /*0270*/ 	.word	0x0000cd30


	//   ....[45]....
        /*0274*/ 	.word	0x0000cd70


	//   ....[46]....
        /*0278*/ 	.word	0x0000cdd0


	//   ....[47]....
        /*027c*/ 	.word	0x0000ce00


	//   ....[48]....
        /*0280*/ 	.word	0x0000ce50


	//   ....[49]....
        /*0284*/ 	.word	0x0000ce80


	//   ....[50]....
        /*0288*/ 	.word	0x0000cee0


	//   ....[51]....
        /*028c*/ 	.word	0x0000cf10


	//   ....[52]....
        /*0290*/ 	.word	0x0000cf30


	//   ....[53]....
        /*0294*/ 	.word	0x0000cf70


	//   ....[54]....
        /*0298*/ 	.word	0x0000f160


	//   ....[55]....
        /*029c*/ 	.word	0x0000f690


	//   ....[56]....
        /*02a0*/ 	.word	0x0000f810


	//   ....[57]....
        /*02a4*/ 	.word	0x0000f860


	//   ....[58]....
        /*02a8*/ 	.word	0x0000f920


	//   ....[59]....
        /*02ac*/ 	.word	0x0000f9e0


	//   ....[60]....
        /*02b0*/ 	.word	0x0000fa60


	//   ....[61]....
        /*02b4*/ 	.word	0x0000fb20


	//   ....[62]....
        /*02b8*/ 	.word	0x0000fba0


	//   ....[63]....
        /*02bc*/ 	.word	0x0000fc60


	//   ....[64]....
        /*02c0*/ 	.word	0x0000fce0


	//   ....[65]....
        /*02c4*/ 	.word	0x0000fda0


	//   ....[66]....
        /*02c8*/ 	.word	0x0000fe20


	//   ....[67]....
        /*02cc*/ 	.word	0x0000fed0


	//   ....[68]....
        /*02d0*/ 	.word	0x0000ff50


	//   ....[69]....
        /*02d4*/ 	.word	0x00010000


	//   ....[70]....
        /*02d8*/ 	.word	0x00010090


	//   ....[71]....
        /*02dc*/ 	.word	0x00010120


	//   ....[72]....
        /*02e0*/ 	.word	0x00010530


	//----- nvinfo : EIATTR_REG_RECONFIG
	.align		4
.L_1475:
        /*02e4*/ 	.byte	0x01, 0x54
	.zero		2


	//----- nvinfo : EIATTR_SYSCALL_OFFSETS
	.align		4
        /*02e8*/ 	.byte	0x04, 0x46
        /*02ea*/ 	.short	(.L_1477 - .L_1476)


	//   ....[0]....
.L_1476:
        /*02ec*/ 	.word	0x000015f0


	//   ....[1]....
        /*02f0*/ 	.word	0x0000bf70


	//   ....[2]....
        /*02f4*/ 	.word	0x0000c0b0


	//   ....[3]....
        /*02f8*/ 	.word	0x0000c1a0


	//   ....[4]....
        /*02fc*/ 	.word	0x0000c7f0


	//----- nvinfo : EIATTR_MBARRIER_INSTR_OFFSETS
	.align		4
.L_1477:
        /*0300*/ 	.byte	0x04, 0x39
        /*0302*/ 	.short	(.L_1479 - .L_1478)


	//   ....[0]....
.L_1478:
        /*0304*/ 	.word	0x00000270
        /*0308*/ 	.word	0x000000ff
        /*030c*/ 	.word	0x00022800
        /*0310*/ 	.short	0x0100
        /*0312*/ 	.byte	0x08
	.zero		1


	//   ....[1]....
        /*0314*/ 	.word	0x00000280
        /*0318*/ 	.word	0x000000ff
        /*031c*/ 	.word	0x00022820
        /*0320*/ 	.short	0x0100
        /*0322*/ 	.byte	0x08
	.zero		1


	//   ....[2]....
        /*0324*/ 	.word	0x00000370
        /*0328*/ 	.word	0x000000ff
        /*032c*/ 	.word	0x00022830
        /*0330*/ 	.short	0x0100
        /*0332*/ 	.byte	0x08
	.zero		1


	//   ....[3]....
        /*0334*/ 	.word	0x00000380
        /*0338*/ 	.word	0x000000ff
        /*033c*/ 	.word	0x00022840
        /*0340*/ 	.short	0x0100
        /*0342*/ 	.byte	0x08
	.zero		1


	//   ....[4]....
        /*0344*/ 	.word	0x00000390
        /*0348*/ 	.word	0x000000ff
        /*034c*/ 	.word	0x00022838
        /*0350*/ 	.short	0x0100
        /*0352*/ 	.byte	0x08
	.zero		1


	//   ....[5]....
        /*0354*/ 	.word	0x000003a0
        /*0358*/ 	.word	0x000000ff
        /*035c*/ 	.word	0x00022848
        /*0360*/ 	.short	0x0100
        /*0362*/ 	.byte	0x08
	.zero		1


	//   ....[6]....
        /*0364*/ 	.word	0x000004d0
        /*0368*/ 	.word	0x000000ff
        /*036c*/ 	.word	0x00022850
        /*0370*/ 	.short	0x0100
        /*0372*/ 	.byte	0x08
	.zero		1


	//   ....[7]....
        /*0374*/ 	.word	0x000004e0
        /*0378*/ 	.word	0x000000ff
        /*037c*/ 	.word	0x00022860
        /*0380*/ 	.short	0x0100
        /*0382*/ 	.byte	0x08
	.zero		1


	//   ....[8]....
        /*0384*/ 	.word	0x000004f0
        /*0388*/ 	.word	0x000000ff
        /*038c*/ 	.word	0x00022858
        /*0390*/ 	.short	0x0100
        /*0392*/ 	.byte	0x08
	.zero		1


	//   ....[9]....
        /*0394*/ 	.word	0x00000500
        /*0398*/ 	.word	0x000000ff
        /*039c*/ 	.word	0x00022868
        /*03a0*/ 	.short	0x0100
        /*03a2*/ 	.byte	0x08
	.zero		1


	//   ....[10]....
        /*03a4*/ 	.word	0x000005f0
        /*03a8*/ 	.word	0x000000ff
        /*03ac*/ 	.word	0x00022870
        /*03b0*/ 	.short	0x0100
        /*03b2*/ 	.byte	0x06
	.zero		1


	//   ....[11]....
        /*03b4*/ 	.word	0x00000600
        /*03b8*/ 	.word	0x000000ff
        /*03bc*/ 	.word	0x00022880
        /*03c0*/ 	.short	0x0100
        /*03c2*/ 	.byte	0x06
	.zero		1


	//   ....[12]....
        /*03c4*/ 	.word	0x00000610
        /*03c8*/ 	.word	0x000000ff
        /*03cc*/ 	.word	0x00022878
        /*03d0*/ 	.short	0x0100
        /*03d2*/ 	.byte	0x06
	.zero		1


	//   ....[13]....
        /*03d4*/ 	.word	0x00000620
        /*03d8*/ 	.word	0x000000ff
        /*03dc*/ 	.word	0x00022888
        /*03e0*/ 	.short	0x0100
        /*03e2*/ 	.byte	0x06
	.zero		1


	//   ....[14]....
        /*03e4*/ 	.word	0x00000750
        /*03e8*/ 	.word	0x000000ff
        /*03ec*/ 	.word	0x00022890
        /*03f0*/ 	.short	0x0100
        /*03f2*/ 	.byte	0x08
	.zero		1


	//   ....[15]....
        /*03f4*/ 	.word	0x00000760
        /*03f8*/ 	.word	0x000000ff
        /*03fc*/ 	.word	0x000228a0
        /*0400*/ 	.short	0x0100
        /*0402*/ 	.byte	0x08
	.zero		1


	//   ....[16]....
        /*0404*/ 	.word	0x00000770
        /*0408*/ 	.word	0x000000ff
        /*040c*/ 	.word	0x00022898
        /*0410*/ 	.short	0x0100
        /*0412*/ 	.byte	0x08
	.zero		1


	//   ....[17]....
        /*0414*/ 	.word	0x00000780
        /*0418*/ 	.word	0x000000ff
        /*041c*/ 	.word	0x000228a8
        /*0420*/ 	.short	0x0100
        /*0422*/ 	.byte	0x08
	.zero		1


	//   ....[18]....
        /*0424*/ 	.word	0x000008b0
        /*0428*/ 	.word	0x000000ff
        /*042c*/ 	.word	0x000228b0
        /*0430*/ 	.short	0x0100
        /*0432*/ 	.byte	0x08
	.zero		1


	//   ....[19]....
        /*0434*/ 	.word	0x000008c0
        /*0438*/ 	.word	0x000000ff
        /*043c*/ 	.word	0x000228c0
        /*0440*/ 	.short	0x0100
        /*0442*/ 	.byte	0x08
	.zero		1


	//   ....[20]....
        /*0444*/ 	.word	0x000008d0
        /*0448*/ 	.word	0x000000ff
        /*044c*/ 	.word	0x000228b8
        /*0450*/ 	.short	0x0100
        /*0452*/ 	.byte	0x08
	.zero		1


	//   ....[21]....
        /*0454*/ 	.word	0x000008e0
        /*0458*/ 	.word	0x000000ff
        /*045c*/ 	.word	0x000228c8
        /*0460*/ 	.short	0x0100
        /*0462*/ 	.byte	0x08
	.zero		1


	//   ....[22]....
        /*0464*/ 	.word	0x00001620
        /*0468*/ 	.word	0x000000ff
        /*046c*/ 	.word	0x00022800
        /*0470*/ 	.short	0x010a
        /*0472*/ 	.byte	0x27
	.zero		1


	//   ....[23]....
        /*0474*/ 	.word	0x000016b0
        /*0478*/ 	.word	0x000000ff
        /*047c*/ 	.word	0x00022830
        /*0480*/ 	.short	0x010a
        /*0482*/ 	.byte	0x27
	.zero		1


	//   ....[24]....
        /*0484*/ 	.word	0x000016f0
        /*0488*/ 	.word	0x000000ff
        /*048c*/ 	.word	0x00022830
        /*0490*/ 	.short	0x010a
        /*0492*/ 	.byte	0x27
	.zero		1


	//   ....[25]....
        /*0494*/ 	.word	0x00003320
        /*0498*/ 	.word	0x00000003
        /*049c*/ 	.word	0x00000000
        /*04a0*/ 	.short	0x0101
        /*04a2*/ 	.byte	0x3f
	.zero		1


	//   ....[26]....
        /*04a4*/ 	.word	0x000036d0
        /*04a8*/ 	.word	0x000000ff
        /*04ac*/ 	.word	0x00022850
        /*04b0*/ 	.short	0x010a
        /*04b2*/ 	.byte	0x27
	.zero		1


	//   ....[27]....
        /*04b4*/ 	.word	0x00003710
        /*04b8*/ 	.word	0x000000ff
        /*04bc*/ 	.word	0x00022850
        /*04c0*/ 	.short	0x010a
        /*04c2*/ 	.byte	0x27
	.zero		1


	//   ....[28]....
        /*04c4*/ 	.word	0x00003b20
        /*04c8*/ 	.word	0x0000000c
        /*04cc*/ 	.word	0x00000000
        /*04d0*/ 	.short	0x0101
        /*04d2*/ 	.byte	0x3f
	.zero		1


	//   ....[29]....
        /*04d4*/ 	.word	0x00003c60
        /*04d8*/ 	.word	0x000000ff
        /*04dc*/ 	.word	0x00022830
        /*04e0*/ 	.short	0x010a
        /*04e2*/ 	.byte	0x1d
	.zero		1


	//   ....[30]....
        /*04e4*/ 	.word	0x00003ca0
        /*04e8*/ 	.word	0x000000ff
        /*04ec*/ 	.word	0x00022830
        /*04f0*/ 	.short	0x010a
        /*04f2*/ 	.byte	0x1d
	.zero		1


	//   ....[31]....
        /*04f4*/ 	.word	0x00005870
        /*04f8*/ 	.word	0x00000003
        /*04fc*/ 	.word	0x00000000
        /*0500*/ 	.short	0x0101
        /*0502*/ 	.byte	0x3f
	.zero		1


	//   ....[32]....
        /*0504*/ 	.word	0x00006250
        /*0508*/ 	.word	0x000000ff
        /*050c*/ 	.word	0x00022850
        /*0510*/ 	.short	0x010a
        /*0512*/ 	.byte	0x1d
	.zero		1


	//   ....[33]....
        /*0514*/ 	.word	0x00006290
        /*0518*/ 	.word	0x000000ff
        /*051c*/ 	.word	0x00022850
        /*0520*/ 	.short	0x010a
        /*0522*/ 	.byte	0x1d
	.zero		1


	//   ....[34]....
        /*0524*/ 	.word	0x00006570
        /*0528*/ 	.word	0x000000b0
        /*052c*/ 	.word	0x00000000
        /*0530*/ 	.short	0x0101
        /*0532*/ 	.byte	0x3f
	.zero		1


	//   ....[35]....
        /*0534*/ 	.word	0x000066a0
        /*0538*/ 	.word	0x000000ff
        /*053c*/ 	.word	0x00022830
        /*0540*/ 	.short	0x010a
        /*0542*/ 	.byte	0x1a
	.zero		1


	//   ....[36]....
        /*0544*/ 	.word	0x000066e0
        /*0548*/ 	.word	0x000000ff
        /*054c*/ 	.word	0x00022830
        /*0550*/ 	.short	0x010a
        /*0552*/ 	.byte	0x1a
	.zero		1


	//   ....[37]....
        /*0554*/ 	.word	0x00007910
        /*0558*/ 	.word	0x00000098
        /*055c*/ 	.word	0x00000000
        /*0560*/ 	.short	0x0101
        /*0562*/ 	.byte	0x3f
	.zero		1


	//   ....[38]....
        /*0564*/ 	.word	0x00008530
        /*0568*/ 	.word	0x000000ff
        /*056c*/ 	.word	0x00022850
        /*0570*/ 	.short	0x010a
        /*0572*/ 	.byte	0x1a
	.zero		1


	//   ....[39]....
        /*0574*/ 	.word	0x00008570
        /*0578*/ 	.word	0x000000ff
        /*057c*/ 	.word	0x00022850
        /*0580*/ 	.short	0x010a
        /*0582*/ 	.byte	0x1a
	.zero		1


	//   ....[40]....
        /*0584*/ 	.word	0x00008840
        /*0588*/ 	.word	0x000000c6
        /*058c*/ 	.word	0x00000000
        /*0590*/ 	.short	0x0101
        /*0592*/ 	.byte	0x3f
	.zero		1


	//   ....[41]....
        /*0594*/ 	.word	0x00009ad0
        /*0598*/ 	.word	0x000000ff
        /*059c*/ 	.word	0x00000000
        /*05a0*/ 	.short	0x0101
        /*05a2*/ 	.byte	0x04
	.zero		1


	//   ....[42]....
        /*05a4*/ 	.word	0x0000c4e0
        /*05a8*/ 	.word	0x000000ff
        /*05ac*/ 	.word	0x00022840
        /*05b0*/ 	.short	0x010a
        /*05b2*/ 	.byte	0x26
	.zero		1


	//   ....[43]....
        /*05b4*/ 	.word	0x0000d040
        /*05b8*/ 	.word	0x000000ff
        /*05bc*/ 	.word	0x00022800
        /*05c0*/ 	.short	0x0107
        /*05c2*/ 	.byte	0x26
	.zero		1


	//   ....[44]....
        /*05c4*/ 	.word	0x0000d080
        /*05c8*/ 	.word	0x000000ff
        /*05cc*/ 	.word	0x00022800
        /*05d0*/ 	.short	0x0101
        /*05d2*/ 	.byte	0x26
	.zero		1


	//   ....[45]....
        /*05d4*/ 	.word	0x0000d090
        /*05d8*/ 	.word	0x000000ff
        /*05dc*/ 	.word	0x00022820
        /*05e0*/ 	.short	0x010a
        /*05e2*/ 	.byte	0x26
	.zero		1


	//   ....[46]....
        /*05e4*/ 	.word	0x0000d0f0
        /*05e8*/ 	.word	0x000000ff
        /*05ec*/ 	.word	0x00022860
        /*05f0*/ 	.short	0x010a
        /*05f2*/ 	.byte	0x26
	.zero		1


	//   ....[47]....
        /*05f4*/ 	.word	0x0000d970
        /*05f8*/ 	.word	0x000000ff
        /*05fc*/ 	.word	0x00022848
        /*0600*/ 	.short	0x010a
        /*0602*/ 	.byte	0x26
	.zero		1


	//   ....[48]....
        /*0604*/ 	.word	0x0000db40
        /*0608*/ 	.word	0x000000ff
        /*060c*/ 	.word	0x00022868
        /*0610*/ 	.short	0x010a
        /*0612*/ 	.byte	0x26
	.zero		1


	//   ....[49]....
        /*0614*/ 	.word	0x0000e1b0
        /*0618*/ 	.word	0x000000ff
        /*061c*/ 	.word	0x00022840
        /*0620*/ 	.short	0x010a
        /*0622*/ 	.byte	0x26
	.zero		1


	//   ....[50]....
        /*0624*/ 	.word	0x0000e390
        /*0628*/ 	.word	0x000000ff
        /*062c*/ 	.word	0x00022860
        /*0630*/ 	.short	0x010a
        /*0632*/ 	.byte	0x26
	.zero		1


	//   ....[51]....
        /*0634*/ 	.word	0x0000ea30
        /*0638*/ 	.word	0x000000ff
        /*063c*/ 	.word	0x00022848
        /*0640*/ 	.short	0x010a
        /*0642*/ 	.byte	0x26
	.zero		1


	//   ....[52]....
        /*0644*/ 	.word	0x0000ec10
        /*0648*/ 	.word	0x000000ff
        /*064c*/ 	.word	0x00022868
        /*0650*/ 	.short	0x010a
        /*0652*/ 	.byte	0x26
	.zero		1


	//   ....[53]....
        /*0654*/ 	.word	0x0000f0f0
        /*0658*/ 	.word	0x00000002
        /*065c*/ 	.word	0x00022820
        /*0660*/ 	.short	0x010a
        /*0662*/ 	.byte	0x3f
	.zero		1


	//   ....[54]....
        /*0664*/ 	.word	0x0000f270
        /*0668*/ 	.word	0x00000007
        /*066c*/ 	.word	0x00000000
        /*0670*/ 	.short	0x010a
        /*0672*/ 	.byte	0x3f
	.zero		1


	//   ....[55]....
        /*0674*/ 	.word	0x0000f2e0
        /*0678*/ 	.word	0x00000005
        /*067c*/ 	.word	0x00000000
        /*0680*/ 	.short	0x010a
        /*0682*/ 	.byte	0x3f
	.zero		1


	//   ....[56]....
        /*0684*/ 	.word	0x0000f340
        /*0688*/ 	.word	0x00000005
        /*068c*/ 	.word	0x00000000
        /*0690*/ 	.short	0x010a
        /*0692*/ 	.byte	0x3f
	.zero		1


	//   ....[57]....
        /*0694*/ 	.word	0x0000f370
        /*0698*/ 	.word	0x00000003
        /*069c*/ 	.word	0x00000000
        /*06a0*/ 	.short	0x010a
        /*06a2*/ 	.byte	0x3f
	.zero		1


	//   ....[58]....
        /*06a4*/ 	.word	0x0000f3e0
        /*06a8*/ 	.word	0x00000004
        /*06ac*/ 	.word	0x00022800
        /*06b0*/ 	.short	0x010a
        /*06b2*/ 	.byte	0x3f
	.zero		1


	//   ....[59]....
        /*06b4*/ 	.word	0x0000f440
        /*06b8*/ 	.word	0x00000004
        /*06bc*/ 	.word	0x00022830
        /*06c0*/ 	.short	0x010a
        /*06c2*/ 	.byte	0x3f
	.zero		1


	//   ....[60]....
        /*06c4*/ 	.word	0x0000f490
        /*06c8*/ 	.word	0x0000000c
        /*06cc*/ 	.word	0x00022850
        /*06d0*/ 	.short	0x010a
        /*06d2*/ 	.byte	0x3f
	.zero		1


	//   ....[61]....
        /*06d4*/ 	.word	0x0000f4f0
        /*06d8*/ 	.word	0x00000008
        /*06dc*/ 	.word	0x00022830
        /*06e0*/ 	.short	0x010a
        /*06e2*/ 	.byte	0x3f
	.zero		1


	//   ....[62]....
        /*06e4*/ 	.word	0x0000f540
        /*06e8*/ 	.word	0x000000b0
        /*06ec*/ 	.word	0x00022850
        /*06f0*/ 	.short	0x010a
        /*06f2*/ 	.byte	0x3f
	.zero		1


	//   ....[63]....
        /*06f4*/ 	.word	0x0000f5a0
        /*06f8*/ 	.word	0x00000006
        /*06fc*/ 	.word	0x00022830
        /*0700*/ 	.short	0x010a
        /*0702*/ 	.byte	0x3f
	.zero		1


	//   ....[64]....
        /*0704*/ 	.word	0x0000f5f0
        /*0708*/ 	.word	0x000000c6
        /*070c*/ 	.word	0x00022850
        /*0710*/ 	.short	0x010a
        /*0712*/ 	.byte	0x3f
	.zero		1


	//   ....[65]....
        /*0714*/ 	.word	0x0000f750
        /*0718*/ 	.word	0x00000003
        /*071c*/ 	.word	0x00022840
        /*0720*/ 	.short	0x010a
        /*0722*/ 	.byte	0x3f
	.zero		1


	//   ....[66]....
        /*0724*/ 	.word	0x00010160
        /*0728*/ 	.word	0x00000003
        /*072c*/ 	.word	0x00022820
        /*0730*/ 	.short	0x010a
        /*0732*/ 	.byte	0x3f
	.zero		1


	//   ....[67]....
        /*0734*/ 	.word	0x000101c0
        /*0738*/ 	.word	0x00000003
        /*073c*/ 	.word	0x00022860
        /*0740*/ 	.short	0x010a
        /*0742*/ 	.byte	0x3f
	.zero		1


	//   ....[68]....
        /*0744*/ 	.word	0x00010220
        /*0748*/ 	.word	0x00000003
        /*074c*/ 	.word	0x00022848
        /*0750*/ 	.short	0x010a
        /*0752*/ 	.byte	0x3f
	.zero		1


	//   ....[69]....
        /*0754*/ 	.word	0x00010280
        /*0758*/ 	.word	0x00000003
        /*075c*/ 	.word	0x00022868
        /*0760*/ 	.short	0x010a
        /*0762*/ 	.byte	0x3f
	.zero		1


	//   ....[70]....
        /*0764*/ 	.word	0x000102e0
        /*0768*/ 	.word	0x00000003
        /*076c*/ 	.word	0x00022840
        /*0770*/ 	.short	0x010a
        /*0772*/ 	.byte	0x3f
	.zero		1


	//   ....[71]....
        /*0774*/ 	.word	0x00010340
        /*0778*/ 	.word	0x00000003
        /*077c*/ 	.word	0x00022860
        /*0780*/ 	.short	0x010a
        /*0782*/ 	.byte	0x3f
	.zero		1


	//   ....[72]....
        /*0784*/ 	.word	0x000103a0
        /*0788*/ 	.word	0x00000003
        /*078c*/ 	.word	0x00022848
        /*0790*/ 	.short	0x010a
        /*0792*/ 	.byte	0x3f
	.zero		1


	//   ....[73]....
        /*0794*/ 	.word	0x00010400
        /*0798*/ 	.word	0x00000003
        /*079c*/ 	.word	0x00022868
        /*07a0*/ 	.short	0x010a
        /*07a2*/ 	.byte	0x3f
	.zero		1


	//   ....[74]....
        /*07a4*/ 	.word	0x00010450
        /*07a8*/ 	.word	0x00000002
        /*07ac*/ 	.word	0x00022820
        /*07b0*/ 	.short	0x010a
        /*07b2*/ 	.byte	0x3f
	.zero		1


	//   ....[75]....
        /*07b4*/ 	.word	0x000105f0
        /*07b8*/ 	.word	0x00000007
        /*07bc*/ 	.word	0x00000000
        /*07c0*/ 	.short	0x010a
        /*07c2*/ 	.byte	0x3f
	.zero		1


	//   ....[76]....
        /*07c4*/ 	.word	0x00010640
        /*07c8*/ 	.word	0x00000005
        /*07cc*/ 	.word	0x00000000
        /*07d0*/ 	.short	0x010a
        /*07d2*/ 	.byte	0x3f
	.zero		1


	//   ....[77]....
        /*07d4*/ 	.word	0x00010690
        /*07d8*/ 	.word	0x00000005
        /*07dc*/ 	.word	0x00000000
        /*07e0*/ 	.short	0x010a
        /*07e2*/ 	.byte	0x3f
	.zero		1


	//----- nvinfo : EIATTR_NUM_MBARRIERS
	.align		4
.L_1479:
        /*07e4*/ 	.byte	0x03, 0x38
        /*07e6*/ 	.short	0x0016


	//----- nvinfo : EIATTR_EXIT_INSTR_OFFSETS
	.align		4
        /*07e8*/ 	.byte	0x04, 0x1c
        /*07ea*/ 	.short	(.L_1481 - .L_1480)


	//   ....[0]....
.L_1480:
        /*07ec*/ 	.word	0x0000f3c0


	//----- nvinfo : EIATTR_MAX_THREADS
	.align		4
.L_1481:
        /*07f0*/ 	.byte	0x04, 0x05
        /*07f2*/ 	.short	(.L_1483 - .L_1482)
.L_1482:
        /*07f4*/ 	.word	0x00000180
        /*07f8*/ 	.word	0x00000001
        /*07fc*/ 	.word	0x00000001


	//----- nvinfo : EIATTR_CRS_STACK_SIZE
	.align		4
.L_1483:
        /*0800*/ 	.byte	0x04, 0x1e
        /*0802*/ 	.short	(.L_1485 - .L_1484)
.L_1484:
        /*0804*/ 	.word	0x00000000


	//----- nvinfo : EIATTR_CBANK_PARAM_SIZE
	.align		4
.L_1485:
        /*0808*/ 	.byte	0x03, 0x19
        /*080a*/ 	.short	0x0a70


	//----- nvinfo : EIATTR_PARAM_CBANK
	.align		4
        /*080c*/ 	.byte	0x04, 0x0a
        /*080e*/ 	.short	(.L_1487 - .L_1486)
	.align		4
.L_1486:
        /*0810*/ 	.word	index@(.nv.constant0._ZN7cutlass13device_kernelIN5flash11enable_sm90INS1_16FlashAttnFwdSm90INS1_25CollectiveMainloopFwdSm90ILi2EN4cute5tupleIJNS5_1CILi1EEES8_S8_EEENS6_IJNS7_ILi128EEENS7_ILi96EEENS7_ILi64EEEEEELi256ENS_10bfloat16_tEfNS_4arch4Sm90ELb1ELb0ELb1ELb0ELb0ELb0ELb0ELb1ELb0ELb1ELb1ELb0EEENS1_21CollectiveEpilogueFwdINS6_IJSA_NS7_ILi256EEESB_EEES9_SE_SG_Li256ELb0ELb1ELb1ELb0EEENS1_19SingleTileSchedulerILb0ELb1ELb1ELi128EEEEEEEEEvNT_6ParamsE)
        /*0814*/ 	.short	0x0210
        /*0816*/ 	.short	0x0a70


	//----- nvinfo : EIATTR_SW_WAR
	.align		4
.L_1487:
        /*0818*/ 	.byte	0x04, 0x36
        /*081a*/ 	.short	(.L_1489 - .L_1488)
.L_1488:
        /*081c*/ 	.word	0x00000008
.L_1489:


//--------------------- .nv.info._ZN7cutlass13device_kernelIN5flash11enable_sm90INS1_16FlashAttnFwdSm90INS1_25CollectiveMainloopFwdSm90ILi2EN4cute5tupleIJNS5_1CILi1EEES8_S8_EEENS6_IJNS7_ILi128EEENS7_ILi96EEENS7_ILi64EEEEEELi256ENS_10bfloat16_tEfNS_4arch4Sm90ELb1ELb0ELb1ELb0ELb0ELb0ELb1ELb1ELb0ELb1ELb1ELb0EEENS1_21CollectiveEpilogueFwdINS6_IJSA_NS7_ILi256EEESB_EEES9_SE_SG_Li256ELb0ELb1ELb1ELb0EEENS1_19SingleTileSchedulerILb0ELb1ELb1ELi128EEEEEEEEEvNT_6ParamsE --------------------------
	.section	.nv.info._ZN7cutlass13device_kernelIN5flash11enable_sm90INS1_16FlashAttnFwdSm90INS1_25CollectiveMainloopFwdSm90ILi2EN4cute5tupleIJNS5_1CILi1EEES8_S8_EEENS6_IJNS7_ILi128EEENS7_ILi96EEENS7_ILi64EEEEEELi256ENS_10bfloat16_tEfNS_4arch4Sm90ELb1ELb0ELb1ELb0ELb0ELb0ELb1ELb1ELb0ELb1ELb1ELb0EEENS1_21CollectiveEpilogueFwdINS6_IJSA_NS7_ILi256EEESB_EEES9_SE_SG_Li256ELb0ELb1ELb1ELb0EEENS1_19SingleTileSchedulerILb0ELb1ELb1ELi128EEEEEEEEEvNT_6ParamsE,"",@"SHT_CUDA_INFO"
	.sectionflags	@""
	.align	4


	//----- nvinfo : EIATTR_CUDA_API_VERSION
	.align		4
        /*0000*/ 	.byte	0x04, 0x37
        /*0002*/ 	.short	(.L_1491 - .L_1490)
.L_1490:
        /*0004*/ 	.word	0x00000082


	//----- nvinfo : EIATTR_KPARAM_INFO
	.align		4
.L_1491:
        /*0008*/ 	.byte	0x04, 0x17
        /*000a*/ 	.short	(.L_1493 - .L_1492)
.L_1492:
        /*000c*/ 	.word	0x00000000
        /*0010*/ 	.short	0x0000
        /*0012*/ 	.short	0x0070
        /*0014*/ 	.byte	0x00, 0xf0, 0x01, 0x2c


	//----- nvinfo : EIATTR_SPARSE_MMA_MASK
	.align		4
.L_1493:
        /*0018*/ 	.byte	0x03, 0x50
        /*001a*/ 	.short	0x0000


	//----- nvinfo : EIATTR_MAXREG_COUNT
	.align		4
        /*001c*/ 	.byte	0x03, 0x1b
        /*001e*/ 	.short	0x00a8


	//----- nvinfo : EIATTR_NUM_BARRIERS
	.align		4
        /*0020*/ 	.byte	0x02, 0x4c
        /*0022*/ 	.byte	0x10
	.zero		1


	//----- nvinfo : EIATTR_EXTERNS
	.align		4
        /*0024*/ 	.byte	0x04, 0x0f
        /*0026*/ 	.short	(.L_1495 - .L_1494)


	//   ....[0]....
	.align		4
.L_1494:
        /*0028*/ 	.word	index@(__assertfail)


	//----- nvinfo : EIATTR_ANNOTATIONS
	.align		4
.L_1495:
        /*002c*/ 	.byte	0x04, 0x55
        /*002e*/ 	.short	(.L_1497 - .L_1496)


	//   ....[0]....
.L_1496:
        /* <DEDUP_REMOVED lines=27> */


	//----- nvinfo : EIATTR_MERCURY_ISA_VERSION
	.align		4
.L_1497:
        /*01c8*/ 	.byte	0x03, 0x5f
        /*01ca*/ 	.short	0x0101


	//----- nvinfo : EIATTR_INT_WARP_WIDE_INSTR_OFFSETS
	.align		4
        /*01cc*/ 	.byte	0x04, 0x31
        /*01ce*/ 	.short	(.L_1499 - .L_1498)


	//   ....[0]....
.L_1498:
        /*01d0*/ 	.word	0x00000120


	//   ....[1]....
        /*01d4*/ 	.word	0x00000160


	//   ....[2]....
        /*01d8*/ 	.word	0x000001d0


	//   ....[3]....
        /*01dc*/ 	.word	0x00000240


	//----- nvinfo : EIATTR_COOP_GROUP_MASK_REGIDS
	.align		4
.L_1499:
        /*01e0*/ 	.byte	0x04, 0x29
        /*01e2*/ 	.short	(.L_1501 - .L_1500)


	//   ....[0]....
.L_1500:
        /*01e4*/ 	.word	0xffffffff


	//   ....[1]....
        /*01e8*/ 	.word	0xffffffff


	//   ....[2]....
        /*01ec*/ 	.word	0xffffffff


	//   ....[3]....
        /*01f0*/ 	.word	0xffffffff


	//   ....[4]....
        /*01f4*/ 	.word	0xffffffff


	//   ....[5]....
        /*01f8*/ 	.word	0xffffffff


	//   ....[6]....
        /*01fc*/ 	.word	0xffffffff


	//   ....[7]....
        /*0200*/ 	.word	0xffffffff


	//   ....[8]....
        /*0204*/ 	.word	0xffffffff


	//   ....[9]....
        /*0208*/ 	.word	0xffffffff


	//   ....[10]....
        /*020c*/ 	.word	0xffffffff


	//   ....[11]....
        /*0210*/ 	.word	0xffffffff


	//   ....[12]....
        /*0214*/ 	.word	0xffffffff


	//   ....[13]....
        /*0218*/ 	.word	0xffffffff


	//   ....[14]....
        /*021c*/ 	.word	0xffffffff


	//   ....[15]....
        /*0220*/ 	.word	0xffffffff


	//   ....[16]....
        /*0224*/ 	.word	0xffffffff


	//   ....[17]....
        /*0228*/ 	.word	0xffffffff


	//   ....[18]....
        /*022c*/ 	.word	0xffffffff


	//   ....[19]....
        /*0230*/ 	.word	0xffffffff


	//   ....[20]....
        /*0234*/ 	.word	0xffffffff


	//   ....[21]....
        /*0238*/ 	.word	0xffffffff


	//   ....[22]....
        /*023c*/ 	.word	0xffffffff


	//   ....[23]....
        /*0240*/ 	.word	0xffffffff


	//   ....[24]....
        /*0244*/ 	.word	0xffffffff


	//   ....[25]....
        /*0248*/ 	.word	0xffffffff


	//   ....[26]....
        /*024c*/ 	.word	0xffffffff


	//   ....[27]....
        /*0250*/ 	.word	0xffffffff


	//   ....[28]....
        /*0254*/ 	.word	0xffffffff


	//   ....[29]....
        /*0258*/ 	.word	0xffffffff


	//   ....[30]....
        /*025c*/ 	.word	0xffffffff


	//   ....[31]....
        /*0260*/ 	.word	0xffffffff


	//   ....[32]....
        /*0264*/ 	.word	0xffffffff


	//   ....[33]....
        /*0268*/ 	.word	0xffffffff


	//   ....[34]....
        /*026c*/ 	.word	0xffffffff


	//   ....[35]....
        /*0270*/ 	.word	0xffffffff


	//   ....[36]....
        /*0274*/ 	.word	0xffffffff


	//   ....[37]....
        /*0278*/ 	.word	0xffffffff


	//   ....[38]....
        /*027c*/ 	.word	0xffffffff


	//   ....[39]....
        /*0280*/ 	.word	0xffffffff


	//   ....[40]....
        /*0284*/ 	.word	0xffffffff


	//   ....[41]....
        /*0288*/ 	.word	0xffffffff


	//   ....[42]....
        /*028c*/ 	.word	0xffffffff


	//   ....[43]....
        /*0290*/ 	.word	0xffffffff


	//   ....[44]....
        /*0294*/ 	.word	0xffffffff


	//   ....[45]....
        /*0298*/ 	.word	0xffffffff


	//   ....[46]....
        /*029c*/ 	.word	0xffffffff


	//   ....[47]....
        /*02a0*/ 	.word	0xffffffff


	//   ....[48]....
        /*02a4*/ 	.word	0xffffffff


	//   ....[49]....
        /*02a8*/ 	.word	0xffffffff


	//   ....[50]....
        /*02ac*/ 	.word	0xffffffff


	//   ....[51]....
        /*02b0*/ 	.word	0xffffffff


	//   ....[52]....
        /*02b4*/ 	.word	0xffffffff


	//   ....[53]....
        /*02b8*/ 	.word	0xffffffff


	//   ....[54]....
        /*02bc*/ 	.word	0xffffffff


	//   ....[55]....
        /*02c0*/ 	.word	0xffffffff


	//   ....[56]....
        /*02c4*/ 	.word	0xffffffff


	//   ....[57]....
        /*02c8*/ 	.word	0xffffffff


	//   ....[58]....
        /*02cc*/ 	.word	0xffffffff


	//   ....[59]....
        /*02d0*/ 	.word	0xffffffff


	//   ....[60]....
        /*02d4*/ 	.word	0xffffffff


	//   ....[61]....
        /*02d8*/ 	.word	0xffffffff


	//   ....[62]....
        /*02dc*/ 	.word	0xffffffff


	//   ....[63]....
        /*02e0*/ 	.word	0xffffffff


	//   ....[64]....
        /*02e4*/ 	.word	0xffffffff


	//   ....[65]....
        /*02e8*/ 	.word	0xffffffff


	//   ....[66]....
        /*02ec*/ 	.word	0xffffffff


	//   ....[67]....
        /*02f0*/ 	.word	0xffffffff


	//   ....[68]....
        /*02f4*/ 	.word	0xffffffff


	//   ....[69]....
        /*02f8*/ 	.word	0xffffffff


	//   ....[70]....
        /*02fc*/ 	.word	0xffffffff


	//   ....[71]....
        /*0300*/ 	.word	0x0500000f


	//   ....[72]....
        /*0304*/ 	.word	0x0500000f


	//   ....[73]....
        /*0308*/ 	.word	0x0500000f


	//   ....[74]....
        /*030c*/ 	.word	0x0500000f


	//   ....[75]....
        /*0310*/ 	.word	0x0500000f


	//   ....[76]....
        /*0314*/ 	.word	0x0500000f


	//   ....[77]....
        /*0318*/ 	.word	0x0500000f


	//   ....[78]....
        /*031c*/ 	.word	0x0500000f


	//   ....[79]....
        /*0320*/ 	.word	0x0500000f


	//   ....[80]....
        /*0324*/ 	.word	0x0500000f


	//   ....[81]....
        /*0328*/ 	.word	0x0500000f


	//   ....[82]....
        /*032c*/ 	.word	0x0500000f


	//   ....[83]....
        /*0330*/ 	.word	0x0500000f


	//   ....[84]....
        /*0334*/ 	.word	0x0500000f


	//   ....[85]....
        /*0338*/ 	.word	0x0500000f


	//   ....[86]....
        /*033c*/ 	.word	0x0500000f


	//   ....[87]....
        /*0340*/ 	.word	0x0500000f


	//   ....[88]....
        /*0344*/ 	.word	0x0500000f


	//   ....[89]....
        /*0348*/ 	.word	0x0500000f


	//   ....[90]....
        /*034c*/ 	.word	0x0500000f


	//   ....[91]....
        /*0350*/ 	.word	0x0500000f


	//   ....[92]....
        /*0354*/ 	.word	0x0500000f


	//   ....[93]....
        /*0358*/ 	.word	0x0500000f


	//   ....[94]....
        /*035c*/ 	.word	0x0500000f


	//   ....[95]....
        /*0360*/ 	.word	0x0500000f


	//   ....[96]....
        /*0364*/ 	.word	0x0500000f


	//   ....[97]....
        /*0368*/ 	.word	0x0500000f


	//   ....[98]....
        /*036c*/ 	.word	0x0500000f


	//   ....[99]....
        /*0370*/ 	.word	0x0500000f


	//   ....[100]....
        /*0374*/ 	.word	0x0500000f


	//   ....[101]....
        /*0378*/ 	.word	0x0500000f


	//   ....[102]....
        /*037c*/ 	.word	0x0500000f


	//   ....[103]....
        /*0380*/ 	.word	0x0500000f


	//   ....[104]....
        /*0384*/ 	.word	0x0500000f


	//----- nvinfo : EIATTR_COOP_GROUP_INSTR_OFFSETS
	.align		4
.L_1501:
        /*0388*/ 	.byte	0x04, 0x28
        /*038a*/ 	.short	(.L_1503 - .L_1502)


	//   ....[0]....
.L_1502:
        /*038c*/ 	.word	0x00000060


	//   ....[1]....
        /*0390*/ 	.word	0x00000130


	//   ....[2]....
        /*0394*/ 	.word	0x000001f0


	//   ....[3]....
        /*0398*/ 	.word	0x000003c0


	//   ....[4]....
        /*039c*/ 	.word	0x00000520


	//   ....[5]....
        /*03a0*/ 	.word	0x00000640


	//   ....[6]....
        /*03a4*/ 	.word	0x000007a0


	//   ....[7]....
        /*03a8*/ 	.word	0x00001480


	//   ....[8]....
        /*03ac*/ 	.word	0x00002b30


	//   ....[9]....
        /*03b0*/ 	.word	0x00002b70


	//   ....[10]....
        /*03b4*/ 	.word	0x000037f0


	//   ....[11]....
        /*03b8*/ 	.word	0x00003830


	//   ....[12]....
        /*03bc*/ 	.word	0x00003850


	//   ....[13]....
        /*03c0*/ 	.word	0x00003870


	//   ....[14]....
        /*03c4*/ 	.word	0x000053b0


	//   ....[15]....
        /*03c8*/ 	.word	0x000053f0


	//   ....[16]....
        /*03cc*/ 	.word	0x00006320


	//   ....[17]....
        /*03d0*/ 	.word	0x00006360


	//   ....[18]....
        /*03d4*/ 	.word	0x00006380


	//   ....[19]....
        /*03d8*/ 	.word	0x000063a0


	//   ....[20]....
        /*03dc*/ 	.word	0x00008be0


	//   ....[21]....
        /*03e0*/ 	.word	0x00008cc0


	//   ....[22]....
        /*03e4*/ 	.word	0x00008cd0


	//   ....[23]....
        /*03e8*/ 	.word	0x00008d20


	//   ....[24]....
        /*03ec*/ 	.word	0x0000a2e0


	//   ....[25]....
        /*03f0*/ 	.word	0x0000a300


	//   ....[26]....
        /*03f4*/ 	.word	0x0000a350


	//   ....[27]....
        /*03f8*/ 	.word	0x0000a360


	//   ....[28]....
        /*03fc*/ 	.word	0x0000b490


	//   ....[29]....
        /*0400*/ 	.word	0x0000b4f0


	//   ....[30]....
        /*0404*/ 	.word	0x0000b530


	//   ....[31]....
        /*0408*/ 	.word	0x0000b560


	//   ....[32]....
        /*040c*/ 	.word	0x0000b590


	//   ....[33]....
        /*0410*/ 	.word	0x0000b5b0


	//   ....[34]....
        /*0414*/ 	.word	0x0000c230


	//   ....[35]....
        /*0418*/ 	.word	0x0000c240


	//   ....[36]....
        /*041c*/ 	.word	0x0000d2b0


	//   ....[37]....
        /*0420*/ 	.word	0x0000de60


	//   ....[38]....
        /*0424*/ 	.word	0x0000e790


	//   ....[39]....
        /*0428*/ 	.word	0x0000e7d0


	//   ....[40]....
        /*042c*/ 	.word	0x0000e800


	//   ....[41]....
        /*0430*/ 	.word	0x0000e820


	//   ....[42]....
        /*0434*/ 	.word	0x0000e840


	//   ....[43]....
        /*0438*/ 	.word	0x0000e960


	//   ....[44]....
        /*043c*/ 	.word	0x0000ea20


	//   ....[45]....
        /*0440*/ 	.word	0x0000ea40


	//   ....[46]....
        /*0444*/ 	.word	0x0000eae0


	//   ....[47]....
        /*0448*/ 	.word	0x0000eb00


	//   ....[48]....
        /*044c*/ 	.word	0x0000eba0


	//   ....[49]....
        /*0450*/ 	.word	0x0000ebc0


	//   ....[50]....
        /*0454*/ 	.word	0x0000ec40


	//   ....[51]....
        /*0458*/ 	.word	0x0000ec60


	//   ....[52]....
        /*045c*/ 	.word	0x0000ec70


	//   ....[53]....
        /*0460*/ 	.word	0x0000ec80


	//   ....[54]....
        /*0464*/ 	.word	0x0000f350


	//   ....[55]....
        /*0468*/ 	.word	0x0000f400


	//   ....[56]....
        /*046c*/ 	.word	0x0000f420


	//   ....[57]....
        /*0470*/ 	.word	0x0000f4d0


	//   ....[58]....
        /*0474*/ 	.word	0x0000f560


	//   ....[59]....
        /*0478*/ 	.word	0x0000f580


	//   ....[60]....
        /*047c*/ 	.word	0x0000f620


	//   ....[61]....
        /*0480*/ 	.word	0x0000f630


	//   ....[62]....
        /*0484*/ 	.word	0x0000f660


	//   ....[63]....
        /*0488*/ 	.word	0x0000f680


	//   ....[64]....
        /*048c*/ 	.word	0x0000f700


	//   ....[65]....
        /*0490*/ 	.word	0x0000f740


	//   ....[66]....
        /*0494*/ 	.word	0x0000f7d0


	//   ....[67]....
        /*0498*/ 	.word	0x0000f800


	//   ....[68]....
        /*049c*/ 	.word	0x0000f8b0


	//   ....[69]....
        /*04a0*/ 	.word	0x0000f900


	//   ....[70]....
        /*04a4*/ 	.word	0x00011bd0


	//   ....[71]....
        /*04a8*/ 	.word	0x000121d0


	//   ....[72]....
        /*04ac*/ 	.word	0x00012340


	//   ....[73]....
        /*04b0*/ 	.word	0x000123a0


	//   ....[74]....
        /*04b4*/ 	.word	0x000124e0


	//   ....[75]....
        /*04b8*/ 	.word	0x00012570


	//   ....[76]....
        /*04bc*/ 	.word	0x00012670


	//   ....[77]....
        /*04c0*/ 	.word	0x00012700


	//   ....[78]....
        /*04c4*/ 	.word	0x00012810


	//   ....[79]....
        /*04c8*/ 	.word	0x00012880


	//   ....[80]....
        /*04cc*/ 	.word	0x000129a0


	//   ....[81]....
        /*04d0*/ 	.word	0x00012a10


	//   ....[82]....
        /*04d4*/ 	.word	0x00012b30


	//   ....[83]....
        /*04d8*/ 	.word	0x00012ba0


	//   ....[84]....
        /*04dc*/ 	.word	0x00012cb0


	//   ....[85]....
        /*04e0*/ 	.word	0x00012d10


	//   ....[86]....
        /*04e4*/ 	.word	0x00012e10


	//   ....[87]....
        /*04e8*/ 	.word	0x00012e60


	//   ....[88]....
        /*04ec*/ 	.word	0x00012f00


	//   ....[89]....
        /*04f0*/ 	.word	0x00012fc0


	//   ....[90]....
        /*04f4*/ 	.word	0x000132e0


	//   ....[91]....
        /*04f8*/ 	.word	0x00013350


	//   ....[92]....
        /*04fc*/ 	.word	0x00013460


	//   ....[93]....
        /*0500*/ 	.word	0x000134c0


	//   ....[94]....
        /*0504*/ 	.word	0x000135d0


	//   ....[95]....
        /*0508*/ 	.word	0x00013620


	//   ....[96]....
        /*050c*/ 	.word	0x00013720


	//   ....[97]....
        /*0510*/ 	.word	0x00013780


	//   ....[98]....
        /*0514*/ 	.word	0x000138f0


	//   ....[99]....
        /*0518*/ 	.word	0x00013940


	//   ....[100]....
        /*051c*/ 	.word	0x00013a60


	//   ....[101]....
        /*0520*/ 	.word	0x00013ab0


	//   ....[102]....
        /*0524*/ 	.word	0x00013bc0


	//   ....[103]....
        /*0528*/ 	.word	0x00013c10


	//   ....[104]....
        /*052c*/ 	.word	0x00014020


	//----- nvinfo : EIATTR_REG_RECONFIG
	.align		4
.L_1503:
        /*0530*/ 	.byte	0x01, 0x54
	.zero		2


	//----- nvinfo : EIATTR_SYSCALL_OFFSETS
	.align		4
        /*0534*/ 	.byte	0x04, 0x46
        /*0536*/ 	.short	(.L_1505 - .L_1504)


	//   ....[0]....
.L_1504:
        /*0538*/ 	.word	0x000016d0


	//   ....[1]....
        /*053c*/ 	.word	0x0000daa0


	//   ....[2]....
        /*0540*/ 	.word	0x0000dbe0


	//   ....[3]....
        /*0544*/ 	.word	0x0000dcd0


	//   ....[4]....
        /*0548*/ 	.word	0x0000e3f0


	//   ....[5]....
        /*054c*/ 	.word	0x0000efa0


	//----- nvinfo : EIATTR_MBARRIER_INSTR_OFFSETS
	.align		4
.L_1505:
        /*0550*/ 	.byte	0x04, 0x39
        /*0552*/ 	.short	(.L_1507 - .L_1506)


	//   ....[0]....
.L_1506:
        /*0554*/ 	.word	0x00000260
        /*0558*/ 	.word	0x000000ff
        /*055c*/ 	.word	0x00032400
        /*0560*/ 	.short	0x0100
        /*0562*/ 	.byte	0x08
	.zero		1


	//   ....[1]....
        /*0564*/ 	.word	0x00000270
        /*0568*/ 	.word	0x000000ff
        /*056c*/ 	.word	0x00032410
        /*0570*/ 	.short	0x0100
        /*0572*/ 	.byte	0x08
	.zero		1


	//   ....[2]....
        /*0574*/ 	.word	0x00000280
        /*0578*/ 	.word	0x000000ff
        /*057c*/ 	.word	0x00032420
        /*0580*/ 	.short	0x0100
        /*0582*/ 	.byte	0x08
	.zero		1


	//   ....[3]....
        /*0584*/ 	.word	0x00000370
        /*0588*/ 	.word	0x000000ff
        /*058c*/ 	.word	0x00032430
        /*0590*/ 	.short	0x0100
        /*0592*/ 	.byte	0x08
	.zero		1


	//   ....[4]....
        /*0594*/ 	.word	0x00000380
        /*0598*/ 	.word	0x000000ff
        /*059c*/ 	.word	0x00032440
        /*05a0*/ 	.short	0x0100
        /*05a2*/ 	.byte	0x08
	.zero		1


	//   ....[5]....
        /*05a4*/ 	.word	0x00000390
        /*05a8*/ 	.word	0x000000ff
        /*05ac*/ 	.word	0x00032438
        /*05b0*/ 	.short	0x0100
        /*05b2*/ 	.byte	0x08
	.zero		1


	//   ....[6]....
        /*05b4*/ 	.word	0x000003a0
        /*05b8*/ 	.word	0x000000ff
        /*05bc*/ 	.word	0x00032448
        /*05c0*/ 	.short	0x0100
        /*05c2*/ 	.byte	0x08
	.zero		1


	//   ....[7]....
        /*05c4*/ 	.word	0x000004d0
        /*05c8*/ 	.word	0x000000ff
        /*05cc*/ 	.word	0x00032450
        /*05d0*/ 	.short	0x0100
        /*05d2*/ 	.byte	0x08
	.zero		1


	//   ....[8]....
        /*05d4*/ 	.word	0x000004e0
        /*05d8*/ 	.word	0x000000ff
        /*05dc*/ 	.word	0x00032460
        /*05e0*/ 	.short	0x0100
        /*05e2*/ 	.byte	0x08
	.zero		1


	//   ....[9]....
        /*05e4*/ 	.word	0x000004f0
        /*05e8*/ 	.word	0x000000ff
        /*05ec*/ 	.word	0x00032458
        /*05f0*/ 	.short	0x0100
        /*05f2*/ 	.byte	0x08
	.zero		1


	//   ....[10]....
        /*05f4*/ 	.word	0x00000500
        /*05f8*/ 	.word	0x000000ff
        /*05fc*/ 	.word	0x00032468
        /*0600*/ 	.short	0x0100
        /*0602*/ 	.byte	0x08
	.zero		1


	//   ....[11]....
        /*0604*/ 	.word	0x000005f0
        /*0608*/ 	.word	0x000000ff
        /*060c*/ 	.word	0x00032470
        /*0610*/ 	.short	0x0100
        /*0612*/ 	.byte	0x06
	.zero		1


	//   ....[12]....
        /*0614*/ 	.word	0x00000600
        /*0618*/ 	.word	0x000000ff
        /*061c*/ 	.word	0x00032480
        /*0620*/ 	.short	0x0100
        /*0622*/ 	.byte	0x06
	.zero		1


	//   ....[13]....
        /*0624*/ 	.word	0x00000610
        /*0628*/ 	.word	0x000000ff
        /*062c*/ 	.word	0x00032478
        /*0630*/ 	.short	0x0100
        /*0632*/ 	.byte	0x06
	.zero		1


	//   ....[14]....
        /*0634*/ 	.word	0x00000620
        /*0638*/ 	.word	0x000000ff
        /*063c*/ 	.word	0x00032488
        /*0640*/ 	.short	0x0100
        /*0642*/ 	.byte	0x06
	.zero		1


	//   ....[15]....
        /*0644*/ 	.word	0x00000750
        /*0648*/ 	.word	0x000000ff
        /*064c*/ 	.word	0x00032490
        /*0650*/ 	.short	0x0100
        /*0652*/ 	.byte	0x08
	.zero		1


	//   ....[16]....
        /*0654*/ 	.word	0x00000760
        /*0658*/ 	.word	0x000000ff
        /*065c*/ 	.word	0x000324a0
        /*0660*/ 	.short	0x0100
        /*0662*/ 	.byte	0x08
	.zero		1


	//   ....[17]....
        /*0664*/ 	.word	0x00000770
        /*0668*/ 	.word	0x000000ff
        /*066c*/ 	.word	0x00032498
        /*0670*/ 	.short	0x0100
        /*0672*/ 	.byte	0x08
	.zero		1


	//   ....[18]....
        /*0674*/ 	.word	0x00000780
        /*0678*/ 	.word	0x000000ff
        /*067c*/ 	.word	0x000324a8
        /*0680*/ 	.short	0x0100
        /*0682*/ 	.byte	0x08
	.zero		1


	//   ....[19]....
        /*0684*/ 	.word	0x000008b0
        /*0688*/ 	.word	0x000000ff
        /*068c*/ 	.word	0x000324b0
        /*0690*/ 	.short	0x0100
        /*0692*/ 	.byte	0x08
	.zero		1


	//   ....[20]....
        /*0694*/ 	.word	0x000008c0
        /*0698*/ 	.word	0x000000ff
        /*069c*/ 	.word	0x000324c0
        /*06a0*/ 	.short	0x0100
        /*06a2*/ 	.byte	0x08
	.zero		1


	//   ....[21]....
        /*06a4*/ 	.word	0x000008d0
        /*06a8*/ 	.word	0x000000ff
        /*06ac*/ 	.word	0x000324b8
        /*06b0*/ 	.short	0x0100
        /*06b2*/ 	.byte	0x08
	.zero		1


	//   ....[22]....
        /*06b4*/ 	.word	0x000008e0
        /*06b8*/ 	.word	0x000000ff
        /*06bc*/ 	.word	0x000324c8
        /*06c0*/ 	.short	0x0100
        /*06c2*/ 	.byte	0x08
	.zero		1


	//   ....[23]....
        /*06c4*/ 	.word	0x00001710
        /*06c8*/ 	.word	0x000000ff
        /*06cc*/ 	.word	0x00032400
        /*06d0*/ 	.short	0x010a
        /*06d2*/ 	.byte	0x04
	.zero		1


	//   ....[24]....
        /*06d4*/ 	.word	0x000017b0
        /*06d8*/ 	.word	0x000000ff
        /*06dc*/ 	.word	0x00032430
        /*06e0*/ 	.short	0x010a
        /*06e2*/ 	.byte	0x04
	.zero		1


	//   ....[25]....
        /*06e4*/ 	.word	0x00001800
        /*06e8*/ 	.word	0x000000ff
        /*06ec*/ 	.word	0x00032430
        /*06f0*/ 	.short	0x010a
        /*06f2*/ 	.byte	0x04
	.zero		1


	//   ....[26]....
        /*06f4*/ 	.word	0x00001b10
        /*06f8*/ 	.word	0x000000ff
        /*06fc*/ 	.word	0x00032410
        /*0700*/ 	.short	0x010a
        /*0702*/ 	.byte	0x08
	.zero		1


	//   ....[27]....
        /*0704*/ 	.word	0x00001b60
        /*0708*/ 	.word	0x000000ff
        /*070c*/ 	.word	0x00032450
        /*0710*/ 	.short	0x010a
        /*0712*/ 	.byte	0x04
	.zero		1


	//   ....[28]....
        /*0714*/ 	.word	0x00001bb0
        /*0718*/ 	.word	0x000000ff
        /*071c*/ 	.word	0x00032450
        /*0720*/ 	.short	0x010a
        /*0722*/ 	.byte	0x04
	.zero		1


	//   ....[29]....
        /*0724*/ 	.word	0x00003c50
        /*0728*/ 	.word	0x0000000d
        /*072c*/ 	.word	0x00000000
        /*0730*/ 	.short	0x0101
        /*0732*/ 	.byte	0x3f
	.zero		1


	//   ....[30]....
        /*0734*/ 	.word	0x000046e0
        /*0738*/ 	.word	0x000000aa
        /*073c*/ 	.word	0x00000000
        /*0740*/ 	.short	0x0101
        /*0742*/ 	.byte	0x3f
	.zero		1


	//   ....[31]....
        /*0744*/ 	.word	0x00004800
        /*0748*/ 	.word	0x000000ff
        /*074c*/ 	.word	0x00032430
        /*0750*/ 	.short	0x010a
        /*0752*/ 	.byte	0x05
	.zero		1


	//   ....[32]....
        /*0754*/ 	.word	0x00004840
        /*0758*/ 	.word	0x000000ff
        /*075c*/ 	.word	0x00032430
        /*0760*/ 	.short	0x010a
        /*0762*/ 	.byte	0x05
	.zero		1


	//   ....[33]....
        /*0764*/ 	.word	0x00004b90
        /*0768*/ 	.word	0x000000ff
        /*076c*/ 	.word	0x00032450
        /*0770*/ 	.short	0x010a
        /*0772*/ 	.byte	0x05
	.zero		1


	//   ....[34]....
        /*0774*/ 	.word	0x00004bd0
        /*0778*/ 	.word	0x000000ff
        /*077c*/ 	.word	0x00032450
        /*0780*/ 	.short	0x010a
        /*0782*/ 	.byte	0x05
	.zero		1


	//   ....[35]....
        /*0784*/ 	.word	0x00006620
        /*0788*/ 	.word	0x00000098
        /*078c*/ 	.word	0x00000000
        /*0790*/ 	.short	0x0101
        /*0792*/ 	.byte	0x3f
	.zero		1


	//   ....[36]....
        /*0794*/ 	.word	0x000079a0
        /*0798*/ 	.word	0x000000b2
        /*079c*/ 	.word	0x00000000
        /*07a0*/ 	.short	0x0101
        /*07a2*/ 	.byte	0x3f
	.zero		1


	//   ....[37]....
        /*07a4*/ 	.word	0x00007af0
        /*07a8*/ 	.word	0x000000ff
        /*07ac*/ 	.word	0x00032430
        /*07b0*/ 	.short	0x010a
        /*07b2*/ 	.byte	0x07
	.zero		1


	//   ....[38]....
        /*07b4*/ 	.word	0x00007b30
        /*07b8*/ 	.word	0x000000ff
        /*07bc*/ 	.word	0x00032430
        /*07c0*/ 	.short	0x010a
        /*07c2*/ 	.byte	0x07
	.zero		1


	//   ....[39]....
        /*07c4*/ 	.word	0x00007d50
        /*07c8*/ 	.word	0x000000ff
        /*07cc*/ 	.word	0x00032450
        /*07d0*/ 	.short	0x010a
        /*07d2*/ 	.byte	0x07
	.zero		1


	//   ....[40]....
        /*07d4*/ 	.word	0x00007d90
        /*07d8*/ 	.word	0x000000ff
        /*07dc*/ 	.word	0x00032450
        /*07e0*/ 	.short	0x010a
        /*07e2*/ 	.byte	0x07
	.zero		1


	//   ....[41]....
        /*07e4*/ 	.word	0x00008f20
        /*07e8*/ 	.word	0x00000098
        /*07ec*/ 	.word	0x00000000
        /*07f0*/ 	.short	0x0101
        /*07f2*/ 	.byte	0x3f
	.zero		1


	//   ....[42]....
        /*07f4*/ 	.word	0x0000a2c0
        /*07f8*/ 	.word	0x000000d2
        /*07fc*/ 	.word	0x00000000
        /*0800*/ 	.short	0x0101
        /*0802*/ 	.byte	0x3f
	.zero		1


	//   ....[43]....
        /*0804*/ 	.word	0x0000b5c0
        /*0808*/ 	.word	0x000000ff
        /*080c*/ 	.word	0x00000000
        /*0810*/ 	.short	0x0101
        /*0812*/ 	.byte	0x04
	.zero		1


	//   ....[44]....
        /*0814*/ 	.word	0x0000e0b0
        /*0818*/ 	.word	0x000000ff
        /*081c*/ 	.word	0x00032440
        /*0820*/ 	.short	0x010a
        /*0822*/ 	.byte	0x26
	.zero		1


	//   ....[45]....
        /*0824*/ 	.word	0x0000edb0
        /*0828*/ 	.word	0x000000ff
        /*082c*/ 	.word	0x00032400
        /*0830*/ 	.short	0x0107
        /*0832*/ 	.byte	0x26
	.zero		1


	//   ....[46]....
        /*0834*/ 	.word	0x0000ee30
        /*0838*/ 	.word	0x000000ff
        /*083c*/ 	.word	0x00032400
        /*0840*/ 	.short	0x0101
        /*0842*/ 	.byte	0x26
	.zero		1


	//   ....[47]....
        /*0844*/ 	.word	0x0000fab0
        /*0848*/ 	.word	0x000000ff
        /*084c*/ 	.word	0x00032410
        /*0850*/ 	.short	0x0107
        /*0852*/ 	.byte	0x26
	.zero		1


	//   ....[48]....
        /*0854*/ 	.word	0x0000fb10
        /*0858*/ 	.word	0x000000ff
        /*085c*/ 	.word	0x00032410
        /*0860*/ 	.short	0x0101
        /*0862*/ 	.byte	0x26
	.zero		1


	//   ....[49]....
        /*0864*/ 	.word	0x0000fb20
        /*0868*/ 	.word	0x000000ff
        /*086c*/ 	.word	0x00032420
        /*0870*/ 	.short	0x010a
        /*0872*/ 	.byte	0x26
	.zero		1


	//   ....[50]....
        /*0874*/ 	.word	0x0000fb80
        /*0878*/ 	.word	0x000000ff
        /*087c*/ 	.word	0x00032460
        /*0880*/ 	.short	0x010a
        /*0882*/ 	.byte	0x26
	.zero		1


	//   ....[51]....
        /*0884*/ 	.word	0x00010400
        /*0888*/ 	.word	0x000000ff
        /*088c*/ 	.word	0x00032448
        /*0890*/ 	.short	0x010a
        /*0892*/ 	.byte	0x26
	.zero		1


	//   ....[52]....
        /*0894*/ 	.word	0x000105d0
        /*0898*/ 	.word	0x000000ff
        /*089c*/ 	.word	0x00032468
        /*08a0*/ 	.short	0x010a
        /*08a2*/ 	.byte	0x26
	.zero		1


	//   ....[53]....
        /*08a4*/ 	.word	0x00010c30
        /*08a8*/ 	.word	0x000000ff
        /*08ac*/ 	.word	0x00032440
        /*08b0*/ 	.short	0x010a
        /*08b2*/ 	.byte	0x26
	.zero		1


	//   ....[54]....
        /*08b4*/ 	.word	0x00010e10
        /*08b8*/ 	.word	0x000000ff
        /*08bc*/ 	.word	0x00032460
        /*08c0*/ 	.short	0x010a
        /*08c2*/ 	.byte	0x26
	.zero		1


	//   ....[55]....
        /*08c4*/ 	.word	0x000114a0
        /*08c8*/ 	.word	0x000000ff
        /*08cc*/ 	.word	0x00032448
        /*08d0*/ 	.short	0x010a
        /*08d2*/ 	.byte	0x26
	.zero		1


	//   ....[56]....
        /*08d4*/ 	.word	0x00011680
        /*08d8*/ 	.word	0x000000ff
        /*08dc*/ 	.word	0x00032468
        /*08e0*/ 	.short	0x010a
        /*08e2*/ 	.byte	0x26
	.zero		1


	//   ....[57]....
        /*08e4*/ 	.word	0x00011b60
        /*08e8*/ 	.word	0x00000002
        /*08ec*/ 	.word	0x00032420
        /*08f0*/ 	.short	0x010a
        /*08f2*/ 	.byte	0x3f
	.zero		1


	//   ....[58]....
        /*08f4*/ 	.word	0x00011ce0
        /*08f8*/ 	.word	0x00000007
        /*08fc*/ 	.word	0x00000000
        /*0900*/ 	.short	0x010a
        /*0902*/ 	.byte	0x3f
	.zero		1


	//   ....[59]....
        /*0904*/ 	.word	0x00011d50
        /*0908*/ 	.word	0x00000005
        /*090c*/ 	.word	0x00000000
        /*0910*/ 	.short	0x010a
        /*0912*/ 	.byte	0x3f
	.zero		1


	//   ....[60]....
        /*0914*/ 	.word	0x00011db0
        /*0918*/ 	.word	0x00000005
        /*091c*/ 	.word	0x00000000
        /*0920*/ 	.short	0x010a
        /*0922*/ 	.byte	0x3f
	.zero		1


	//   ....[61]....
        /*0924*/ 	.word	0x00011de0
        /*0928*/ 	.word	0x00000003
        /*092c*/ 	.word	0x00000000
        /*0930*/ 	.short	0x010a
        /*0932*/ 	.byte	0x3f
	.zero		1


	//   ....[62]....
        /*0934*/ 	.word	0x00011e60
        /*0938*/ 	.word	0x00000003
        /*093c*/ 	.word	0x00032400
        /*0940*/ 	.short	0x010a
        /*0942*/ 	.byte	0x3f
	.zero		1


	//   ....[63]....
        /*0944*/ 	.word	0x00011ed0
        /*0948*/ 	.word	0x00000003
        /*094c*/ 	.word	0x00032430
        /*0950*/ 	.short	0x010a
        /*0952*/ 	.byte	0x3f
	.zero		1


	//   ....[64]....
        /*0954*/ 	.word	0x00011f40
        /*0958*/ 	.word	0x00000003
        /*095c*/ 	.word	0x00032410
        /*0960*/ 	.short	0x010a
        /*0962*/ 	.byte	0x3f
	.zero		1


	//   ....[65]....
        /*0964*/ 	.word	0x00011fb0
        /*0968*/ 	.word	0x00000003
        /*096c*/ 	.word	0x00032450
        /*0970*/ 	.short	0x010a
        /*0972*/ 	.byte	0x3f
	.zero		1


	//   ....[66]....
        /*0974*/ 	.word	0x00012010
        /*0978*/ 	.word	0x00000098
        /*097c*/ 	.word	0x00032430
        /*0980*/ 	.short	0x010a
        /*0982*/ 	.byte	0x3f
	.zero		1


	//   ....[67]....
        /*0984*/ 	.word	0x00012070
        /*0988*/ 	.word	0x000000ce
        /*098c*/ 	.word	0x00032450
        /*0990*/ 	.short	0x010a
        /*0992*/ 	.byte	0x3f
	.zero		1


	//   ....[68]....
        /*0994*/ 	.word	0x000120d0
        /*0998*/ 	.word	0x00000099
        /*099c*/ 	.word	0x00032430
        /*09a0*/ 	.short	0x010a
        /*09a2*/ 	.byte	0x3f
	.zero		1


	//   ....[69]....
        /*09a4*/ 	.word	0x00012130
        /*09a8*/ 	.word	0x000000cd
        /*09ac*/ 	.word	0x00032450
        /*09b0*/ 	.short	0x010a
        /*09b2*/ 	.byte	0x3f
	.zero		1


	//   ....[70]....
        /*09b4*/ 	.word	0x00012290
        /*09b8*/ 	.word	0x00000003
        /*09bc*/ 	.word	0x00032440
        /*09c0*/ 	.short	0x010a
        /*09c2*/ 	.byte	0x3f
	.zero		1


	//   ....[71]....
        /*09c4*/ 	.word	0x00013c50
        /*09c8*/ 	.word	0x00000003
        /*09cc*/ 	.word	0x00032420
        /*09d0*/ 	.short	0x010a
        /*09d2*/ 	.byte	0x3f
	.zero		1


	//   ....[72]....
        /*09d4*/ 	.word	0x00013cb0
        /*09d8*/ 	.word	0x00000003
        /*09dc*/ 	.word	0x00032460
        /*09e0*/ 	.short	0x010a
        /*09e2*/ 	.byte	0x3f
	.zero		1


	//   ....[73]....
        /*09e4*/ 	.word	0x00013d10
        /*09e8*/ 	.word	0x00000003
        /*09ec*/ 	.word	0x00032448
        /*09f0*/ 	.short	0x010a
        /*09f2*/ 	.byte	0x3f
	.zero		1


	//   ....[74]....
        /*09f4*/ 	.word	0x00013d70
        /*09f8*/ 	.word	0x00000003
        /*09fc*/ 	.word	0x00032468
        /*0a00*/ 	.short	0x010a
        /*0a02*/ 	.byte	0x3f
	.zero		1


	//   ....[75]....
        /*0a04*/ 	.word	0x00013dd0
        /*0a08*/ 	.word	0x00000003
        /*0a0c*/ 	.word	0x00032440
        /*0a10*/ 	.short	0x010a
        /*0a12*/ 	.byte	0x3f
	.zero		1


	//   ....[76]....
        /*0a14*/ 	.word	0x00013e30
        /*0a18*/ 	.word	0x00000003
        /*0a1c*/ 	.word	0x00032460
        /*0a20*/ 	.short	0x010a
        /*0a22*/ 	.byte	0x3f
	.zero		1


	//   ....[77]....
        /*0a24*/ 	.word	0x00013e90
        /*0a28*/ 	.word	0x00000003
        /*0a2c*/ 	.word	0x00032448
        /*0a30*/ 	.short	0x010a
        /*0a32*/ 	.byte	0x3f
	.zero		1


	//   ....[78]....
        /*0a34*/ 	.word	0x00013ef0
        /*0a38*/ 	.word	0x00000003
        /*0a3c*/ 	.word	0x00032468
        /*0a40*/ 	.short	0x010a
        /*0a42*/ 	.byte	0x3f
	.zero		1


	//   ....[79]....
        /*0a44*/ 	.word	0x00013f40
        /*0a48*/ 	.word	0x00000002
        /*0a4c*/ 	.word	0x00032420
        /*0a50*/ 	.short	0x010a
        /*0a52*/ 	.byte	0x3f
	.zero		1


	//   ....[80]....
        /*0a54*/ 	.word	0x000140e0
        /*0a58*/ 	.word	0x00000007
        /*0a5c*/ 	.word	0x00000000
        /*0a60*/ 	.short	0x010a
        /*0a62*/ 	.byte	0x3f
	.zero		1


	//   ....[81]....
        /*0a64*/ 	.word	0x00014130
        /*0a68*/ 	.word	0x00000005
        /*0a6c*/ 	.word	0x00000000
        /*0a70*/ 	.short	0x010a
        /*0a72*/ 	.byte	0x3f
	.zero		1


	//   ....[82]....
        /*0a74*/ 	.word	0x00014180
        /*0a78*/ 	.word	0x00000005
        /*0a7c*/ 	.word	0x00000000
        /*0a80*/ 	.short	0x010a
        /*0a82*/ 	.byte	0x3f
	.zero		1


	//----- nvinfo : EIATTR_NUM_MBARRIERS
	.align		4
.L_1507:
        /*0a84*/ 	.byte	0x03, 0x38
        /*0a86*/ 	.short	0x0017


	//----- nvinfo : EIATTR_EXIT_INSTR_OFFSETS
	.align		4
        /*0a88*/ 	.byte	0x04, 0x1c
        /*0a8a*/ 	.short	(.L_1509 - .L_1508)


	//   ....[0]....
.L_1508:
        /*0a8c*/ 	.word	0x00011e30


	//----- nvinfo : EIATTR_MAX_THREADS
	.align		4
.L_1509:
        /*0a90*/ 	.byte	0x04, 0x05
        /*0a92*/ 	.short	(.L_1511 - .L_1510)
.L_1510:
        /*0a94*/ 	.word	0x00000180
        /*0a98*/ 	.word	0x00000001
        /*0a9c*/ 	.word	0x00000001


	//----- nvinfo : EIATTR_CRS_STACK_SIZE
	.align		4
.L_1511:
        /*0aa0*/ 	.byte	0x04, 0x1e
        /*0aa2*/ 	.short	(.L_1513 - .L_1512)
.L_1512:
        /*0aa4*/ 	.word	0x00000000


	//----- nvinfo : EIATTR_CBANK_PARAM_SIZE
	.align		4
.L_1513:
        /*0aa8*/ 	.byte	0x03, 0x19
        /*0aaa*/ 	.short	0x0b70


	//----- nvinfo : EIATTR_PARAM_CBANK
	.align		4
        /*0aac*/ 	.byte	0x04, 0x0a
        /*0aae*/ 	.short	(.L_1515 - .L_1514)
	.align		4
.L_1514:
        /*0ab0*/ 	.word	index@(.nv.constant0._ZN7cutlass13device_kernelIN5flash11enable_sm90INS1_16FlashAttnFwdSm90INS1_25CollectiveMainloopFwdSm90ILi2EN4cute5tupleIJNS5_1CILi1EEES8_S8_EEENS6_IJNS7_ILi128EEENS7_ILi96EEENS7_ILi64EEEEEELi256ENS_10bfloat16_tEfNS_4arch4Sm90ELb1ELb0ELb1ELb0ELb0ELb0ELb1ELb1ELb0ELb1ELb1ELb0EEENS1_21CollectiveEpilogueFwdINS6_IJSA_NS7_ILi256EEESB_EEES9_SE_SG_Li256ELb0ELb1ELb1ELb0EEENS1_19SingleTileSchedulerILb0ELb1ELb1ELi128EEEEEEEEEvNT_6ParamsE)
        /*0ab4*/ 	.short	0x0210
        /*0ab6*/ 	.short	0x0b70


	//----- nvinfo : EIATTR_SW_WAR
	.align		4
.L_1515:
        /*0ab8*/ 	.byte	0x04, 0x36
        /*0aba*/ 	.short	(.L_1517 - .L_1516)
.L_1516:
        /*0abc*/ 	.word	0x00000008
.L_1517:


//--------------------- .nv.info._ZN7cutlass13device_kernelIN5flash11enable_sm90INS1_16FlashAttnFwdSm90INS1_25CollectiveMainloopFwdSm90ILi2EN4cute5tupleIJNS5_1CILi1EEES8_S8_EEENS6_IJNS7_ILi128EEENS7_ILi96EEENS7_ILi64EEEEEELi256ENS_10bfloat16_tEfNS_4arch4Sm90ELb1ELb0ELb1ELb1ELb0ELb0ELb0ELb1ELb0ELb1ELb1ELb0EEENS1_21CollectiveEpilogueFwdINS6_IJSA_NS7_ILi256EEESB_EEES9_SE_SG_Li256ELb1ELb1ELb1ELb0EEENS1_36VarlenDynamicPersistentTileSchedulerILi128ELi96ELi256ELi128ELb1ELb1ELb1ELb1ELb1ELb1EEEEEEEEEvNT_6ParamsE --------------------------
	.section	.nv.info._ZN7cutlass13device_kernelIN5flash11enable_sm90INS1_16FlashAttnFwdSm90INS1_25CollectiveMainloopFwdSm90ILi2EN4cute5tupleIJNS5_1CILi1EEES8_S8_EEENS6_IJNS7_ILi128EEENS7_ILi96EEENS7_ILi64EEEEEELi256ENS_10bfloat16_tEfNS_4arch4Sm90ELb1ELb0ELb1ELb1ELb0ELb0ELb0ELb1ELb0ELb1ELb1ELb0EEENS1_21CollectiveEpilogueFwdINS6_IJSA_NS7_ILi256EEESB_EEES9_SE_SG_Li256ELb1ELb1ELb1ELb0EEENS1_36VarlenDynamicPersistentTileSchedulerILi128ELi96ELi256ELi128ELb1ELb1ELb1ELb1ELb1ELb1EEEEEEEEEvNT_6ParamsE,"",@"SHT_CUDA_INFO"
	.sectionflags	@""
	.align	4


	//----- nvinfo : EIATTR_CUDA_API_VERSION
	.align		4
        /*0000*/ 	.byte	0x04, 0x37
        /*0002*/ 	.short	(.L_1519 - .L_1518)
.L_1518:
        /*0004*/ 	.word	0x00000082


	//----- nvinfo : EIATTR_KPARAM_INFO
	.align		4
.L_1519:
        /*0008*/ 	.byte	0x04, 0x17
        /*000a*/ 	.short	(.L_1521 - .L_1520)
.L_1520:
        /*000c*/ 	.word	0x00000000
        /*0010*/ 	.short	0x0000
        /*0012*/ 	.short	0x0070
        /*0014*/ 	.byte	0x00, 0xf0, 0x01, 0x2a


	//----- nvinfo : EIATTR_SPARSE_MMA_MASK
	.align		4
.L_1521:
        /*0018*/ 	.byte	0x03, 0x50
        /*001a*/ 	.short	0x0000


	//----- nvinfo : EIATTR_MAXREG_COUNT
	.align		4
        /*001c*/ 	.byte	0x03, 0x1b
        /*001e*/ 	.short	0x00a8


	//----- nvinfo : EIATTR_NUM_BARRIERS
	.align		4
        /*0020*/ 	.byte	0x02, 0x4c
        /*0022*/ 	.byte	0x10
	.zero		1


	//----- nvinfo : EIATTR_EXTERNS
	.align		4
        /*0024*/ 	.byte	0x04, 0x0f
        /*0026*/ 	.short	(.L_1523 - .L_1522)


	//   ....[0]....
	.align		4
.L_1522:
        /*0028*/ 	.word	index@(__assertfail)


	//----- nvinfo : EIATTR_ANNOTATIONS
	.align		4
.L_1523:
        /*002c*/ 	.byte	0x04, 0x55
        /*002e*/ 	.short	(.L_1525 - .L_1524)


	//   ....[0]....
.L_1524:
        /* <DEDUP_REMOVED lines=69> */


	//----- nvinfo : EIATTR_MERCURY_ISA_VERSION
	.align		4
.L_1525:
        /*0470*/ 	.byte	0x03, 0x5f
        /*0472*/ 	.short	0x0101


	//----- nvinfo : EIATTR_UNUSED_LOAD_BYTE_OFFSET
	.align		4
        /*0474*/ 	.byte	0x04, 0x44
        /*0476*/ 	.short	(.L_1527 - .L_1526)


	//   ....[0]....
.L_1526:
        /*0478*/ 	.word	0x00000a30
        /*047c*/ 	.word	0x0000fff0


	//   ....[1]....
        /*0480*/ 	.word	0x00009e90
        /*0484*/ 	.word	0x0000fff0


	//----- nvinfo : EIATTR_INT_WARP_WIDE_INSTR_OFFSETS
	.align		4
.L_1527:
        /*0488*/ 	.byte	0x04, 0x31
        /*048a*/ 	.short	(.L_1529 - .L_1528)


	//   ....[0]....
.L_1528:
        /*048c*/ 	.word	0x00000130


	//   ....[1]....
        /*0490*/ 	.word	0x00000170


	//   ....[2]....
        /*0494*/ 	.word	0x000001e0


	//   ....[3]....
        /*0498*/ 	.word	0x00004190


	//   ....[4]....
        /*049c*/ 	.word	0x00010110


	//   ....[5]....
        /*04a0*/ 	.word	0x000101a0


	//   ....[6]....
        /*04a4*/ 	.word	0x00013dd0


	//   ....[7]....
        /*04a8*/ 	.word	0x00013e60


	//----- nvinfo : EIATTR_COOP_GROUP_MASK_REGIDS
	.align		4
.L_1529:
        /*04ac*/ 	.byte	0x04, 0x29
        /*04ae*/ 	.short	(.L_1531 - .L_1530)


	//   ....[0]....
.L_1530:
        /*04b0*/ 	.word	0xffffffff


	//   ....[1]....
        /*04b4*/ 	.word	0xffffffff


	//   ....[2]....
        /*04b8*/ 	.word	0xffffffff


	//   ....[3]....
        /*04bc*/ 	.word	0xffffffff


	//   ....[4]....
        /*04c0*/ 	.word	0xffffffff


	//   ....[5]....
        /*04c4*/ 	.word	0xffffffff


	//   ....[6]....
        /*04c8*/ 	.word	0xffffffff


	//   ....[7]....
        /*04cc*/ 	.word	0xffffffff


	//   ....[8]....
        /*04d0*/ 	.word	0xffffffff


	//   ....[9]....
        /*04d4*/ 	.word	0xffffffff


	//   ....[10]....
        /*04d8*/ 	.word	0xffffffff


	//   ....[11]....
        /*04dc*/ 	.word	0xffffffff


	//   ....[12]....
        /*04e0*/ 	.word	0xffffffff


	//   ....[13]....
        /*04e4*/ 	.word	0xffffffff


	//   ....[14]....
        /*04e8*/ 	.word	0xffffffff


	//   ....[15]....
        /*04ec*/ 	.word	0xffffffff


	//   ....[16]....
        /*04f0*/ 	.word	0xffffffff


	//   ....[17]....
        /*04f4*/ 	.word	0xffffffff


	//   ....[18]....
        /*04f8*/ 	.word	0xffffffff


	//   ....[19]....
        /*04fc*/ 	.word	0xffffffff


	//   ....[20]....
        /*0500*/ 	.word	0xffffffff


	//   ....[21]....
        /*0504*/ 	.word	0xffffffff


	//   ....[22]....
        /*0508*/ 	.word	0xffffffff


	//   ....[23]....
        /*050c*/ 	.word	0xffffffff


	//   ....[24]....
        /*0510*/ 	.word	0xffffffff


	//   ....[25]....
        /*0514*/ 	.word	0xffffffff


	//   ....[26]....
        /*0518*/ 	.word	0xffffffff


	//   ....[27]....
        /*051c*/ 	.word	0xffffffff


	//   ....[28]....
        /*0520*/ 	.word	0xffffffff


	//   ....[29]....
        /*0524*/ 	.word	0xffffffff


	//   ....[30]....
        /*0528*/ 	.word	0xffffffff


	//   ....[31]....
        /*052c*/ 	.word	0xffffffff


	//   ....[32]....
        /*0530*/ 	.word	0xffffffff


	//   ....[33]....
        /*0534*/ 	.word	0xffffffff


	//   ....[34]....
        /*0538*/ 	.word	0xffffffff


	//   ....[35]....
        /*053c*/ 	.word	0xffffffff


	//   ....[36]....
        /*0540*/ 	.word	0xffffffff


	//   ....[37]....
        /*0544*/ 	.word	0xffffffff


	//   ....[38]....
        /*0548*/ 	.word	0xffffffff


	//   ....[39]....
        /*054c*/ 	.word	0xffffffff


	//   ....[40]....
        /*0550*/ 	.word	0xffffffff


	//   ....[41]....
        /*0554*/ 	.word	0xffffffff


	//   ....[42]....
        /*0558*/ 	.word	0xffffffff


	//   ....[43]....
        /*055c*/ 	.word	0xffffffff


	//   ....[44]....
        /*0560*/ 	.word	0xffffffff


	//   ....[45]....
        /*0564*/ 	.word	0xffffffff


	//   ....[46]....
        /*0568*/ 	.word	0xffffffff


	//   ....[47]....
        /*056c*/ 	.word	0xffffffff


	//   ....[48]....
        /*0570*/ 	.word	0xffffffff


	//   ....[49]....
        /*0574*/ 	.word	0xffffffff


	//   ....[50]....
        /*0578*/ 	.word	0xffffffff


	//   ....[51]....
        /*057c*/ 	.word	0xffffffff


	//   ....[52]....
        /*0580*/ 	.word	0xffffffff


	//   ....[53]....
        /*0584*/ 	.word	0xffffffff


	//   ....[54]....
        /*0588*/ 	.word	0xffffffff


	//   ....[55]....
        /*058c*/ 	.word	0xffffffff


	//   ....[56]....
        /*0590*/ 	.word	0xffffffff


	//   ....[57]....
        /*0594*/ 	.word	0xffffffff


	//   ....[58]....
        /*0598*/ 	.word	0xffffffff


	//   ....[59]....
        /*059c*/ 	.word	0xffffffff


	//   ....[60]....
        /*05a0*/ 	.word	0xffffffff


	//   ....[61]....
        /*05a4*/ 	.word	0xffffffff


	//   ....[62]....
        /*05a8*/ 	.word	0xffffffff


	//   ....[63]....
        /*05ac*/ 	.word	0xffffffff


	//   ....[64]....
        /*05b0*/ 	.word	0xffffffff


	//   ....[65]....
        /*05b4*/ 	.word	0xffffffff


	//   ....[66]....
        /*05b8*/ 	.word	0xffffffff


	//   ....[67]....
        /*05bc*/ 	.word	0xffffffff


	//   ....[68]....
        /*05c0*/ 	.word	0xffffffff


	//   ....[69]....
        /*05c4*/ 	.word	0xffffffff


	//   ....[70]....
        /*05c8*/ 	.word	0xffffffff


	//   ....[71]....
        /*05cc*/ 	.word	0xffffffff


	//   ....[72]....
        /*05d0*/ 	.word	0xffffffff


	//   ....[73]....
        /*05d4*/ 	.word	0xffffffff


	//   ....[74]....
        /*05d8*/ 	.word	0xffffffff


	//   ....[75]....
        /*05dc*/ 	.word	0xffffffff


	//   ....[76]....
        /*05e0*/ 	.word	0xffffffff


	//   ....[77]....
        /*05e4*/ 	.word	0xffffffff


	//   ....[78]....
        /*05e8*/ 	.word	0xffffffff


	//   ....[79]....
        /*05ec*/ 	.word	0xffffffff


	//   ....[80]....
        /*05f0*/ 	.word	0xffffffff


	//   ....[81]....
        /*05f4*/ 	.word	0xffffffff


	//   ....[82]....
        /*05f8*/ 	.word	0xffffffff


	//   ....[83]....
        /*05fc*/ 	.word	0xffffffff


	//   ....[84]....
        /*0600*/ 	.word	0xffffffff


	//   ....[85]....
        /*0604*/ 	.word	0xffffffff


	//   ....[86]....
        /*0608*/ 	.word	0xffffffff


	//   ....[87]....
        /*060c*/ 	.word	0xffffffff


	//   ....[88]....
        /*0610*/ 	.word	0xffffffff


	//   ....[89]....
        /*0614*/ 	.word	0xffffffff


	//   ....[90]....
        /*0618*/ 	.word	0xffffffff


	//   ....[91]....
        /*061c*/ 	.word	0xffffffff


	//   ....[92]....
        /*0620*/ 	.word	0xffffffff


	//   ....[93]....
        /*0624*/ 	.word	0xffffffff


	//   ....[94]....
        /*0628*/ 	.word	0xffffffff


	//   ....[95]....
        /*062c*/ 	.word	0xffffffff


	//   ....[96]....
        /*0630*/ 	.word	0xffffffff


	//   ....[97]....
        /*0634*/ 	.word	0xffffffff


	//   ....[98]....
        /*0638*/ 	.word	0xffffffff


	//   ....[99]....
        /*063c*/ 	.word	0xffffffff


	//   ....[100]....
        /*0640*/ 	.word	0xffffffff


	//   ....[101]....
        /*0644*/ 	.word	0xffffffff


	//   ....[102]....
        /*0648*/ 	.word	0xffffffff


	//   ....[103]....
        /*064c*/ 	.word	0xffffffff


	//   ....[104]....
        /*0650*/ 	.word	0xffffffff


	//   ....[105]....
        /*0654*/ 	.word	0x0500000f


	//   ....[106]....
        /*0658*/ 	.word	0x0500000f


	//   ....[107]....
        /*065c*/ 	.word	0x0500000f


	//   ....[108]....
        /*0660*/ 	.word	0x0500000f


	//   ....[109]....
        /*0664*/ 	.word	0x0500000f


	//   ....[110]....
        /*0668*/ 	.word	0x0500000f


	//   ....[111]....
        /*066c*/ 	.word	0x0500000f


	//   ....[112]....
        /*0670*/ 	.word	0x0500000f


	//   ....[113]....
        /*0674*/ 	.word	0x0500000f


	//   ....[114]....
        /*0678*/ 	.word	0x0500000f


	//   ....[115]....
        /*067c*/ 	.word	0x0500000f


	//   ....[116]....
        /*0680*/ 	.word	0x0500000f


	//   ....[117]....
        /*0684*/ 	.word	0x0500000f


	//   ....[118]....
        /*0688*/ 	.word	0x0500000f


	//   ....[119]....
        /*068c*/ 	.word	0x0500000f


	//   ....[120]....
        /*0690*/ 	.word	0x0500000f


	//   ....[121]....
        /*0694*/ 	.word	0x0500000f


	//   ....[122]....
        /*0698*/ 	.word	0x0500000f


	//   ....[123]....
        /*069c*/ 	.word	0x0500000f


	//   ....[124]....
        /*06a0*/ 	.word	0x0500000f


	//   ....[125]....
        /*06a4*/ 	.word	0x0500000f


	//   ....[126]....
        /*06a8*/ 	.word	0x0500000f


	//   ....[127]....
        /*06ac*/ 	.word	0x0500000f


	//   ....[128]....
        /*06b0*/ 	.word	0x0500000f


	//   ....[129]....
        /*06b4*/ 	.word	0x0500000f


	//   ....[130]....
        /*06b8*/ 	.word	0x0500000f


	//   ....[131]....
        /*06bc*/ 	.word	0x0500000f


	//   ....[132]....
        /*06c0*/ 	.word	0x0500000f


	//   ....[133]....
        /*06c4*/ 	.word	0x0500000f


	//   ....[134]....
        /*06c8*/ 	.word	0x0500000f


	//   ....[135]....
        /*06cc*/ 	.word	0x0500000f


	//   ....[136]....
        /*06d0*/ 	.word	0x0500000f


	//   ....[137]....
        /*06d4*/ 	.word	0x0500000f


	//   ....[138]....
        /*06d8*/ 	.word	0x0500000f


	//   ....[139]....
        /*06dc*/ 	.word	0x0500000f


	//   ....[140]....
        /*06e0*/ 	.word	0x0500000f


	//----- nvinfo : EIATTR_COOP_GROUP_INSTR_OFFSETS
	.align		4
.L_1531:
        /*06e4*/ 	.byte	0x04, 0x28
        /*06e6*/ 	.short	(.L_1533 - .L_1532)


	//   ....[0]....
.L_1532:
        /*06e8*/ 	.word	0x00000070


	//   ....[1]....
        /*06ec*/ 	.word	0x00000140


	//   ....[2]....
        /*06f0*/ 	.word	0x00000190


	//   ....[3]....
        /*06f4*/ 	.word	0x000003c0


	//   ....[4]....
        /*06f8*/ 	.word	0x00000520


	//   ....[5]....
        /*06fc*/ 	.word	0x00000640


	//   ....[6]....
        /*0700*/ 	.word	0x000007a0


	//   ....[7]....
        /*0704*/ 	.word	0x00001f50


	//   ....[8]....
        /*0708*/ 	.word	0x00002510


	//   ....[9]....
        /*070c*/ 	.word	0x00002520


	//   ....[10]....
        /*0710*/ 	.word	0x00002fb0


	//   ....[11]....
        /*0714*/ 	.word	0x00003030


	//   ....[12]....
        /*0718*/ 	.word	0x00003730


	//   ....[13]....
        /*071c*/ 	.word	0x00003780


	//   ....[14]....
        /*0720*/ 	.word	0x00004780


	//   ....[15]....
        /*0724*/ 	.word	0x000047c0


	//   ....[16]....
        /*0728*/ 	.word	0x00005670


	//   ....[17]....
        /*072c*/ 	.word	0x00005690


	//   ....[18]....
        /*0730*/ 	.word	0x00005fe0


	//   ....[19]....
        /*0734*/ 	.word	0x00006110


	//   ....[20]....
        /*0738*/ 	.word	0x000078e0


	//   ....[21]....
        /*073c*/ 	.word	0x00007940


	//   ....[22]....
        /*0740*/ 	.word	0x00008360


	//   ....[23]....
        /*0744*/ 	.word	0x000083c0


	//   ....[24]....
        /*0748*/ 	.word	0x00009410


	//   ....[25]....
        /*074c*/ 	.word	0x00009480


	//   ....[26]....
        /*0750*/ 	.word	0x000094e0


	//   ....[27]....
        /*0754*/ 	.word	0x00009510


	//   ....[28]....
        /*0758*/ 	.word	0x0000aff0


	//   ....[29]....
        /*075c*/ 	.word	0x0000b000


	//   ....[30]....
        /*0760*/ 	.word	0x0000b010


	//   ....[31]....
        /*0764*/ 	.word	0x0000b020


	//   ....[32]....
        /*0768*/ 	.word	0x0000bac0


	//   ....[33]....
        /*076c*/ 	.word	0x0000bae0


	//   ....[34]....
        /*0770*/ 	.word	0x0000bc90


	//   ....[35]....
        /*0774*/ 	.word	0x0000bcb0


	//   ....[36]....
        /*0778*/ 	.word	0x0000bdf0


	//   ....[37]....
        /*077c*/ 	.word	0x0000be10


	//   ....[38]....
        /*0780*/ 	.word	0x0000bf60


	//   ....[39]....
        /*0784*/ 	.word	0x0000bf80


	//   ....[40]....
        /*0788*/ 	.word	0x0000c490


	//   ....[41]....
        /*078c*/ 	.word	0x0000c4a0


	//   ....[42]....
        /*0790*/ 	.word	0x0000cd50


	//   ....[43]....
        /*0794*/ 	.word	0x0000cd60


	//   ....[44]....
        /*0798*/ 	.word	0x0000df90


	//   ....[45]....
        /*079c*/ 	.word	0x0000dfc0


	//   ....[46]....
        /*07a0*/ 	.word	0x0000e130


	//   ....[47]....
        /*07a4*/ 	.word	0x0000e150


	//   ....[48]....
        /*07a8*/ 	.word	0x0000e290


	//   ....[49]....
        /*07ac*/ 	.word	0x0000e2b0


	//   ....[50]....
        /*07b0*/ 	.word	0x0000e400


	//   ....[51]....
        /*07b4*/ 	.word	0x0000e420


	//   ....[52]....
        /*07b8*/ 	.word	0x0000e600


	//   ....[53]....
        /*07bc*/ 	.word	0x0000e830


	//   ....[54]....
        /*07c0*/ 	.word	0x0000e860


	//   ....[55]....
        /*07c4*/ 	.word	0x0000e890


	//   ....[56]....
        /*07c8*/ 	.word	0x0000e8c0


	//   ....[57]....
        /*07cc*/ 	.word	0x0000e8f0


	//   ....[58]....
        /*07d0*/ 	.word	0x0000e920


	//   ....[59]....
        /*07d4*/ 	.word	0x0000eac0


	//   ....[60]....
        /*07d8*/ 	.word	0x0000eaf0


	//   ....[61]....
        /*07dc*/ 	.word	0x0000eb20


	//   ....[62]....
        /*07e0*/ 	.word	0x0000eb50


	//   ....[63]....
        /*07e4*/ 	.word	0x0000eb80


	//   ....[64]....
        /*07e8*/ 	.word	0x0000ebb0


	//   ....[65]....
        /*07ec*/ 	.word	0x0000ec50


	//   ....[66]....
        /*07f0*/ 	.word	0x0000ec80


	//   ....[67]....
        /*07f4*/ 	.word	0x0000ec90


	//   ....[68]....
        /*07f8*/ 	.word	0x0000ecc0


	//   ....[69]....
        /*07fc*/ 	.word	0x000106f0


	//   ....[70]....
        /*0800*/ 	.word	0x000111f0


	//   ....[71]....
        /*0804*/ 	.word	0x00011210


	//   ....[72]....
        /*0808*/ 	.word	0x000112c0


	//   ....[73]....
        /*080c*/ 	.word	0x000112d0


	//   ....[74]....
        /*0810*/ 	.word	0x00011350


	//   ....[75]....
        /*0814*/ 	.word	0x00011360


	//   ....[76]....
        /*0818*/ 	.word	0x000113e0


	//   ....[77]....
        /*081c*/ 	.word	0x000113f0


	//   ....[78]....
        /*0820*/ 	.word	0x00011470


	//   ....[79]....
        /*0824*/ 	.word	0x00011480


	//   ....[80]....
        /*0828*/ 	.word	0x00011500


	//   ....[81]....
        /*082c*/ 	.word	0x00011510


	//   ....[82]....
        /*0830*/ 	.word	0x00011590


	//   ....[83]....
        /*0834*/ 	.word	0x000115a0


	//   ....[84]....
        /*0838*/ 	.word	0x000115f0


	//   ....[85]....
        /*083c*/ 	.word	0x00011610


	//   ....[86]....
        /*0840*/ 	.word	0x000140f0


	//   ....[87]....
        /*0844*/ 	.word	0x00014120


	//   ....[88]....
        /*0848*/ 	.word	0x00014180


	//   ....[89]....
        /*084c*/ 	.word	0x000141b0


	//   ....[90]....
        /*0850*/ 	.word	0x000141e0


	//   ....[91]....
        /*0854*/ 	.word	0x00014210


	//   ....[92]....
        /*0858*/ 	.word	0x00014240


	//   ....[93]....
        /*085c*/ 	.word	0x00014270


	//   ....[94]....
        /*0860*/ 	.word	0x00014430


	//   ....[95]....
        /*0864*/ 	.word	0x00014460


	//   ....[96]....
        /*0868*/ 	.word	0x00014490


	//   ....[97]....
        /*086c*/ 	.word	0x000144c0


	//   ....[98]....
        /*0870*/ 	.word	0x000144f0


	//   ....[99]....
        /*0874*/ 	.word	0x00014520


	//   ....[100]....
        /*0878*/ 	.word	0x000145f0


	//   ....[101]....
        /*087c*/ 	.word	0x00014610


	//   ....[102]....
        /*0880*/ 	.word	0x00014620


	//   ....[103]....
        /*0884*/ 	.word	0x000146a0


	//   ....[104]....
        /*0888*/ 	.word	0x000151d0


	//   ....[105]....
        /*088c*/ 	.word	0x00015760


	//   ....[106]....
        /*0890*/ 	.word	0x00015950


	//   ....[107]....
        /*0894*/ 	.word	0x000159a0


	//   ....[108]....
        /*0898*/ 	.word	0x00015a00


	//   ....[109]....
        /*089c*/ 	.word	0x00015af0


	//   ....[110]....
        /*08a0*/ 	.word	0x00015b50


	//   ....[111]....
        /*08a4*/ 	.word	0x00015c40


	//   ....[112]....
        /*08a8*/ 	.word	0x00015ca0


	//   ....[113]....
        /*08ac*/ 	.word	0x00015d90


	//   ....[114]....
        /*08b0*/ 	.word	0x00015df0


	//   ....[115]....
        /*08b4*/ 	.word	0x00015ee0


	//   ....[116]....
        /*08b8*/ 	.word	0x00015f40


	//   ....[117]....
        /*08bc*/ 	.word	0x00016030


	//   ....[118]....
        /*08c0*/ 	.word	0x00016090


	//   ....[119]....
        /*08c4*/ 	.word	0x00016170


	//   ....[120]....
        /*08c8*/ 	.word	0x000161d0


	//   ....[121]....
        /*08cc*/ 	.word	0x000162a0


	//   ....[122]....
        /*08d0*/ 	.word	0x000165d0


	//   ....[123]....
        /*08d4*/ 	.word	0x00016670


	//   ....[124]....
        /*08d8*/ 	.word	0x00016810


	//   ....[125]....
        /*08dc*/ 	.word	0x00016880


	//   ....[126]....
        /*08e0*/ 	.word	0x000168f0


	//   ....[127]....
        /*08e4*/ 	.word	0x00016960


	//   ....[128]....
        /*08e8*/ 	.word	0x000169d0


	//   ....[129]....
        /*08ec*/ 	.word	0x00016a50


	//   ....[130]....
        /*08f0*/ 	.word	0x00016ae0


	//   ....[131]....
        /*08f4*/ 	.word	0x00016b80


	//   ....[132]....
        /*08f8*/ 	.word	0x00016bf0


	//   ....[133]....
        /*08fc*/ 	.word	0x00016c60


	//   ....[134]....
        /*0900*/ 	.word	0x00016cd0


	//   ....[135]....
        /*0904*/ 	.word	0x00016d50


	//   ....[136]....
        /*0908*/ 	.word	0x00016dc0


	//   ....[137]....
        /*090c*/ 	.word	0x00016e70


	//   ....[138]....
        /*0910*/ 	.word	0x00016ec0


	//   ....[139]....
        /*0914*/ 	.word	0x00016f70


	//   ....[140]....
        /*0918*/ 	.word	0x000170a0


	//----- nvinfo : EIATTR_REG_RECONFIG
	.align		4
.L_1533:
        /*091c*/ 	.byte	0x01, 0x54
	.zero		2


	//----- nvinfo : EIATTR_SYSCALL_OFFSETS
	.align		4
        /*0920*/ 	.byte	0x04, 0x46
        /*0922*/ 	.short	(.L_1535 - .L_1534)


	//   ....[0]....
.L_1534:
        /*0924*/ 	.word	0x000020d0


	//   ....[1]....
        /*0928*/ 	.word	0x00010310


	//   ....[2]....
        /*092c*/ 	.word	0x00010460


	//   ....[3]....
        /*0930*/ 	.word	0x00010560


	//   ....[4]....
        /*0934*/ 	.word	0x00010e20


	//----- nvinfo : EIATTR_MBARRIER_INSTR_OFFSETS
	.align		4
.L_1535:
        /*0938*/ 	.byte	0x04, 0x39
        /*093a*/ 	.short	(.L_1537 - .L_1536)


	//   ....[0]....
.L_1536:
        /*093c*/ 	.word	0x00000270
        /*0940*/ 	.word	0x000000ff
        /*0944*/ 	.word	0x00022800
        /*0948*/ 	.short	0x0100
        /*094a*/ 	.byte	0x08
	.zero		1


	//   ....[1]....
        /*094c*/ 	.word	0x00000280
        /*0950*/ 	.word	0x000000ff
        /*0954*/ 	.word	0x00022820
        /*0958*/ 	.short	0x0100
        /*095a*/ 	.byte	0x08
	.zero		1


	//   ....[2]....
        /*095c*/ 	.word	0x00000370
        /*0960*/ 	.word	0x000000ff
        /*0964*/ 	.word	0x00022830
        /*0968*/ 	.short	0x0100
        /*096a*/ 	.byte	0x08
	.zero		1


	//   ....[3]....
        /*096c*/ 	.word	0x00000380
        /*0970*/ 	.word	0x000000ff
        /*0974*/ 	.word	0x00022840
        /*0978*/ 	.short	0x0100
        /*097a*/ 	.byte	0x08
	.zero		1


	//   ....[4]....
        /*097c*/ 	.word	0x00000390
        /*0980*/ 	.word	0x000000ff
        /*0984*/ 	.word	0x00022838
        /*0988*/ 	.short	0x0100
        /*098a*/ 	.byte	0x08
	.zero		1


	//   ....[5]....
        /*098c*/ 	.word	0x000003a0
        /*0990*/ 	.word	0x000000ff
        /*0994*/ 	.word	0x00022848
        /*0998*/ 	.short	0x0100
        /*099a*/ 	.byte	0x08
	.zero		1


	//   ....[6]....
        /*099c*/ 	.word	0x000004d0
        /*09a0*/ 	.word	0x000000ff
        /*09a4*/ 	.word	0x00022850
        /*09a8*/ 	.short	0x0100
        /*09aa*/ 	.byte	0x08
	.zero		1


	//   ....[7]....
        /*09ac*/ 	.word	0x000004e0
        /*09b0*/ 	.word	0x000000ff
        /*09b4*/ 	.word	0x00022860
        /*09b8*/ 	.short	0x0100
        /*09ba*/ 	.byte	0x08
	.zero		1


	//   ....[8]....
        /*09bc*/ 	.word	0x000004f0
        /*09c0*/ 	.word	0x000000ff
        /*09c4*/ 	.word	0x00022858
        /*09c8*/ 	.short	0x0100
        /*09ca*/ 	.byte	0x08
	.zero		1


	//   ....[9]....
        /*09cc*/ 	.word	0x00000500
        /*09d0*/ 	.word	0x000000ff
        /*09d4*/ 	.word	0x00022868
        /*09d8*/ 	.short	0x0100
        /*09da*/ 	.byte	0x08
	.zero		1


	//   ....[10]....
        /*09dc*/ 	.word	0x000005f0
        /*09e0*/ 	.word	0x000000ff
        /*09e4*/ 	.word	0x00022870
        /*09e8*/ 	.short	0x0100
        /*09ea*/ 	.byte	0x06
	.zero		1


	//   ....[11]....
        /*09ec*/ 	.word	0x00000600
        /*09f0*/ 	.word	0x000000ff
        /*09f4*/ 	.word	0x00022880
        /*09f8*/ 	.short	0x0100
        /*09fa*/ 	.byte	0x06
	.zero		1


	//   ....[12]....
        /*09fc*/ 	.word	0x00000610
        /*0a00*/ 	.word	0x000000ff
        /*0a04*/ 	.word	0x00022878
        /*0a08*/ 	.short	0x0100
        /*0a0a*/ 	.byte	0x06
	.zero		1


	//   ....[13]....
        /*0a0c*/ 	.word	0x00000620
        /*0a10*/ 	.word	0x000000ff
        /*0a14*/ 	.word	0x00022888
        /*0a18*/ 	.short	0x0100
        /*0a1a*/ 	.byte	0x06
	.zero		1


	//   ....[14]....
        /*0a1c*/ 	.word	0x00000750
        /*0a20*/ 	.word	0x000000ff
        /*0a24*/ 	.word	0x00022890
        /*0a28*/ 	.short	0x0100
        /*0a2a*/ 	.byte	0x08
	.zero		1


	//   ....[15]....
        /*0a2c*/ 	.word	0x00000760
        /*0a30*/ 	.word	0x000000ff
        /*0a34*/ 	.word	0x000228a0
        /*0a38*/ 	.short	0x0100
        /*0a3a*/ 	.byte	0x08
	.zero		1


	//   ....[16]....
        /*0a3c*/ 	.word	0x00000770
        /*0a40*/ 	.word	0x000000ff
        /*0a44*/ 	.word	0x00022898
        /*0a48*/ 	.short	0x0100
        /*0a4a*/ 	.byte	0x08
	.zero		1


	//   ....[17]....
        /*0a4c*/ 	.word	0x00000780
        /*0a50*/ 	.word	0x000000ff
        /*0a54*/ 	.word	0x000228a8
        /*0a58*/ 	.short	0x0100
        /*0a5a*/ 	.byte	0x08
	.zero		1


	//   ....[18]....
        /*0a5c*/ 	.word	0x000008b0
        /*0a60*/ 	.word	0x000000ff
        /*0a64*/ 	.word	0x000228b0
        /*0a68*/ 	.short	0x0100
        /*0a6a*/ 	.byte	0x08
	.zero		1


	//   ....[19]....
        /*0a6c*/ 	.word	0x000008c0
        /*0a70*/ 	.word	0x000000ff
        /*0a74*/ 	.word	0x000228c0
        /*0a78*/ 	.short	0x0100
        /*0a7a*/ 	.byte	0x08
	.zero		1


	//   ....[20]....
        /*0a7c*/ 	.word	0x000008d0
        /*0a80*/ 	.word	0x000000ff
        /*0a84*/ 	.word	0x000228b8
        /*0a88*/ 	.short	0x0100
        /*0a8a*/ 	.byte	0x08
	.zero		1


	//   ....[21]....
        /*0a8c*/ 	.word	0x000008e0
        /*0a90*/ 	.word	0x000000ff
        /*0a94*/ 	.word	0x000228c8
        /*0a98*/ 	.short	0x0100
        /*0a9a*/ 	.byte	0x08
	.zero		1


	//   ....[22]....
        /*0a9c*/ 	.word	0x00002180
        /*0aa0*/ 	.word	0x00000006
        /*0aa4*/ 	.word	0x00022800
        /*0aa8*/ 	.short	0x010a
        /*0aaa*/ 	.byte	0x3f
	.zero		1


	//   ....[23]....
        /*0aac*/ 	.word	0x00002250
        /*0ab0*/ 	.word	0x000000ff
        /*0ab4*/ 	.word	0x00022830
        /*0ab8*/ 	.short	0x010a
        /*0aba*/ 	.byte	0x16
	.zero		1


	//   ....[24]....
        /*0abc*/ 	.word	0x00002290
        /*0ac0*/ 	.word	0x000000ff
        /*0ac4*/ 	.word	0x00022830
        /*0ac8*/ 	.short	0x010a
        /*0aca*/ 	.byte	0x16
	.zero		1


	//   ....[25]....
        /*0acc*/ 	.word	0x00003c00
        /*0ad0*/ 	.word	0x00000003
        /*0ad4*/ 	.word	0x00000000
        /*0ad8*/ 	.short	0x0101
        /*0ada*/ 	.byte	0x3f
	.zero		1


	//   ....[26]....
        /*0adc*/ 	.word	0x000040e0
        /*0ae0*/ 	.word	0x000000ff
        /*0ae4*/ 	.word	0x00022850
        /*0ae8*/ 	.short	0x010a
        /*0aea*/ 	.byte	0x16
	.zero		1


	//   ....[27]....
        /*0aec*/ 	.word	0x00004120
        /*0af0*/ 	.word	0x000000ff
        /*0af4*/ 	.word	0x00022850
        /*0af8*/ 	.short	0x010a
        /*0afa*/ 	.byte	0x16
	.zero		1


	//   ....[28]....
        /*0afc*/ 	.word	0x000044c0
        /*0b00*/ 	.word	0x000000ff
        /*0b04*/ 	.word	0x00000000
        /*0b08*/ 	.short	0x0101
        /*0b0a*/ 	.byte	0x16
	.zero		1


	//   ....[29]....
        /*0b0c*/ 	.word	0x00004620
        /*0b10*/ 	.word	0x000000ff
        /*0b14*/ 	.word	0x00022830
        /*0b18*/ 	.short	0x010a
        /*0b1a*/ 	.byte	0x1a
	.zero		1


	//   ....[30]....
        /*0b1c*/ 	.word	0x00004670
        /*0b20*/ 	.word	0x000000ff
        /*0b24*/ 	.word	0x00022830
        /*0b28*/ 	.short	0x010a
        /*0b2a*/ 	.byte	0x1a
	.zero		1


	//   ....[31]....
        /*0b2c*/ 	.word	0x000068d0
        /*0b30*/ 	.word	0x0000009c
        /*0b34*/ 	.word	0x00000000
        /*0b38*/ 	.short	0x0101
        /*0b3a*/ 	.byte	0x3f
	.zero		1


	//   ....[32]....
        /*0b3c*/ 	.word	0x00006d20
        /*0b40*/ 	.word	0x000000ff
        /*0b44*/ 	.word	0x00022850
        /*0b48*/ 	.short	0x010a
        /*0b4a*/ 	.byte	0x1a
	.zero		1


	//   ....[33]....
        /*0b4c*/ 	.word	0x00006d60
        /*0b50*/ 	.word	0x000000ff
        /*0b54*/ 	.word	0x00022850
        /*0b58*/ 	.short	0x010a
        /*0b5a*/ 	.byte	0x1a
	.zero		1


	//   ....[34]....
        /*0b5c*/ 	.word	0x00007060
        /*0b60*/ 	.word	0x00000007
        /*0b64*/ 	.word	0x00000000
        /*0b68*/ 	.short	0x0101
        /*0b6a*/ 	.byte	0x3f
	.zero		1


	//   ....[35]....
        /*0b6c*/ 	.word	0x000071d0
        /*0b70*/ 	.word	0x000000ff
        /*0b74*/ 	.word	0x00022830
        /*0b78*/ 	.short	0x010a
        /*0b7a*/ 	.byte	0x19
	.zero		1


	//   ....[36]....
        /*0b7c*/ 	.word	0x00007210
        /*0b80*/ 	.word	0x000000ff
        /*0b84*/ 	.word	0x00022830
        /*0b88*/ 	.short	0x010a
        /*0b8a*/ 	.byte	0x19
	.zero		1


	//   ....[37]....
        /*0b8c*/ 	.word	0x00008bb0
        /*0b90*/ 	.word	0x0000000f
        /*0b94*/ 	.word	0x00000000
        /*0b98*/ 	.short	0x0101
        /*0b9a*/ 	.byte	0x3f
	.zero		1


	//   ....[38]....
        /*0b9c*/ 	.word	0x000090a0
        /*0ba0*/ 	.word	0x000000ff
        /*0ba4*/ 	.word	0x00022850
        /*0ba8*/ 	.short	0x010a
        /*0baa*/ 	.byte	0x19
	.zero		1


	//   ....[39]....
        /*0bac*/ 	.word	0x000090e0
        /*0bb0*/ 	.word	0x000000ff
        /*0bb4*/ 	.word	0x00022850
        /*0bb8*/ 	.short	0x010a
        /*0bba*/ 	.byte	0x19
	.zero		1


	//   ....[40]....
        /*0bbc*/ 	.word	0x000093f0
        /*0bc0*/ 	.word	0x0000000c
        /*0bc4*/ 	.word	0x00000000
        /*0bc8*/ 	.short	0x0101
        /*0bca*/ 	.byte	0x3f
	.zero		1


	//   ....[41]....
        /*0bcc*/ 	.word	0x0000baf0
        /*0bd0*/ 	.word	0x000000ff
        /*0bd4*/ 	.word	0x00000000
        /*0bd8*/ 	.short	0x0101
        /*0bda*/ 	.byte	0x08
	.zero		1


	//   ....[42]....
        /*0bdc*/ 	.word	0x0000c300
        /*0be0*/ 	.word	0x000000ff
        /*0be4*/ 	.word	0x00000000
        /*0be8*/ 	.short	0x0101
        /*0bea*/ 	.byte	0x08
	.zero		1


	//   ....[43]....
        /*0bec*/ 	.word	0x00010960
        /*0bf0*/ 	.word	0x00000000
        /*0bf4*/ 	.word	0x00022840
        /*0bf8*/ 	.short	0x010a
        /*0bfa*/ 	.byte	0x3f
	.zero		1


	//   ....[44]....
        /*0bfc*/ 	.word	0x000116b0
        /*0c00*/ 	.word	0x00000012
        /*0c04*/ 	.word	0x00022800
        /*0c08*/ 	.short	0x0107
        /*0c0a*/ 	.byte	0x3f
	.zero		1


	//   ....[45]....
        /*0c0c*/ 	.word	0x000117a0
        /*0c10*/ 	.word	0x00000012
        /*0c14*/ 	.word	0x00022800
        /*0c18*/ 	.short	0x0101
        /*0c1a*/ 	.byte	0x3f
	.zero		1


	//   ....[46]....
        /*0c1c*/ 	.word	0x000117c0
        /*0c20*/ 	.word	0x00000012
        /*0c24*/ 	.word	0x00022820
        /*0c28*/ 	.short	0x010a
        /*0c2a*/ 	.byte	0x3f
	.zero		1


	//   ....[47]....
        /*0c2c*/ 	.word	0x000118a0
        /*0c30*/ 	.word	0x00000002
        /*0c34*/ 	.word	0x00022860
        /*0c38*/ 	.short	0x010a
        /*0c3a*/ 	.byte	0x3f
	.zero		1


	//   ....[48]....
        /*0c3c*/ 	.word	0x00012150
        /*0c40*/ 	.word	0x00000003
        /*0c44*/ 	.word	0x00022840
        /*0c48*/ 	.short	0x010a
        /*0c4a*/ 	.byte	0x3f
	.zero		1


	//   ....[49]....
        /*0c4c*/ 	.word	0x000123a0
        /*0c50*/ 	.word	0x00000003
        /*0c54*/ 	.word	0x00022860
        /*0c58*/ 	.short	0x010a
        /*0c5a*/ 	.byte	0x3f
	.zero		1


	//   ....[50]....
        /*0c5c*/ 	.word	0x00012b90
        /*0c60*/ 	.word	0x00000004
        /*0c64*/ 	.word	0x00022840
        /*0c68*/ 	.short	0x010a
        /*0c6a*/ 	.byte	0x3f
	.zero		1


	//   ....[51]....
        /*0c6c*/ 	.word	0x00012de0
        /*0c70*/ 	.word	0x00000004
        /*0c74*/ 	.word	0x00022860
        /*0c78*/ 	.short	0x010a
        /*0c7a*/ 	.byte	0x3f
	.zero		1


	//   ....[52]....
        /*0c7c*/ 	.word	0x00013560
        /*0c80*/ 	.word	0x00000002
        /*0c84*/ 	.word	0x00022840
        /*0c88*/ 	.short	0x010a
        /*0c8a*/ 	.byte	0x3f
	.zero		1


	//   ....[53]....
        /*0c8c*/ 	.word	0x000137b0
        /*0c90*/ 	.word	0x00000002
        /*0c94*/ 	.word	0x00022860
        /*0c98*/ 	.short	0x010a
        /*0c9a*/ 	.byte	0x3f
	.zero		1


	//   ....[54]....
        /*0c9c*/ 	.word	0x00015150
        /*0ca0*/ 	.word	0x00000000
        /*0ca4*/ 	.word	0x00022820
        /*0ca8*/ 	.short	0x010a
        /*0caa*/ 	.byte	0x3f
	.zero		1


	//   ....[55]....
        /*0cac*/ 	.word	0x00015340
        /*0cb0*/ 	.word	0x00000006
        /*0cb4*/ 	.word	0x00000000
        /*0cb8*/ 	.short	0x010a
        /*0cba*/ 	.byte	0x3f
	.zero		1


	//   ....[56]....
        /*0cbc*/ 	.word	0x00015370
        /*0cc0*/ 	.word	0x00000007
        /*0cc4*/ 	.word	0x00000000
        /*0cc8*/ 	.short	0x010a
        /*0cca*/ 	.byte	0x3f
	.zero		1


	//   ....[57]....
        /*0ccc*/ 	.word	0x000153d0
        /*0cd0*/ 	.word	0x00000004
        /*0cd4*/ 	.word	0x00000000
        /*0cd8*/ 	.short	0x010a
        /*0cda*/ 	.byte	0x3f
	.zero		1


	//   ....[58]....
        /*0cdc*/ 	.word	0x00015400
        /*0ce0*/ 	.word	0x00000003
        /*0ce4*/ 	.word	0x00000000
        /*0ce8*/ 	.short	0x010a
        /*0cea*/ 	.byte	0x3f
	.zero		1


	//   ....[59]....
        /*0cec*/ 	.word	0x00015460
        /*0cf0*/ 	.word	0x00000006
        /*0cf4*/ 	.word	0x00022800
        /*0cf8*/ 	.short	0x010a
        /*0cfa*/ 	.byte	0x3f
	.zero		1


	//   ....[60]....
        /*0cfc*/ 	.word	0x000154c0
        /*0d00*/ 	.word	0x00000000
        /*0d04*/ 	.word	0x00022830
        /*0d08*/ 	.short	0x010a
        /*0d0a*/ 	.byte	0x3f
	.zero		1


	//   ....[61]....
        /*0d0c*/ 	.word	0x00015520
        /*0d10*/ 	.word	0x0000000a
        /*0d14*/ 	.word	0x00022850
        /*0d18*/ 	.short	0x010a
        /*0d1a*/ 	.byte	0x3f
	.zero		1


	//   ....[62]....
        /*0d1c*/ 	.word	0x00015580
        /*0d20*/ 	.word	0x00000005
        /*0d24*/ 	.word	0x00022830
        /*0d28*/ 	.short	0x010a
        /*0d2a*/ 	.byte	0x3f
	.zero		1


	//   ....[63]....
        /*0d2c*/ 	.word	0x000155d0
        /*0d30*/ 	.word	0x00000007
        /*0d34*/ 	.word	0x00022850
        /*0d38*/ 	.short	0x010a
        /*0d3a*/ 	.byte	0x3f
	.zero		1


	//   ....[64]....
        /*0d3c*/ 	.word	0x00015630
        /*0d40*/ 	.word	0x00000005
        /*0d44*/ 	.word	0x00022830
        /*0d48*/ 	.short	0x010a
        /*0d4a*/ 	.byte	0x3f
	.zero		1


	//   ....[65]....
        /*0d4c*/ 	.word	0x00015680
        /*0d50*/ 	.word	0x0000000c
        /*0d54*/ 	.word	0x00022850
        /*0d58*/ 	.short	0x010a
        /*0d5a*/ 	.byte	0x3f
	.zero		1


	//   ....[66]....
        /*0d5c*/ 	.word	0x00015820
        /*0d60*/ 	.word	0x00000000
        /*0d64*/ 	.word	0x00022840
        /*0d68*/ 	.short	0x010a
        /*0d6a*/ 	.byte	0x3f
	.zero		1


	//   ....[67]....
        /*0d6c*/ 	.word	0x000162e0
        /*0d70*/ 	.word	0x00000012
        /*0d74*/ 	.word	0x00022820
        /*0d78*/ 	.short	0x010a
        /*0d7a*/ 	.byte	0x3f
	.zero		1


	//   ....[68]....
        /*0d7c*/ 	.word	0x00016330
        /*0d80*/ 	.word	0x00000002
        /*0d84*/ 	.word	0x00022860
        /*0d88*/ 	.short	0x010a
        /*0d8a*/ 	.byte	0x3f
	.zero		1


	//   ....[69]....
        /*0d8c*/ 	.word	0x00016380
        /*0d90*/ 	.word	0x00000003
        /*0d94*/ 	.word	0x00022840
        /*0d98*/ 	.short	0x010a
        /*0d9a*/ 	.byte	0x3f
	.zero		1


	//   ....[70]....
        /*0d9c*/ 	.word	0x000163d0
        /*0da0*/ 	.word	0x00000003
        /*0da4*/ 	.word	0x00022860
        /*0da8*/ 	.short	0x010a
        /*0daa*/ 	.byte	0x3f
	.zero		1


	//   ....[71]....
        /*0dac*/ 	.word	0x00016420
        /*0db0*/ 	.word	0x00000004
        /*0db4*/ 	.word	0x00022840
        /*0db8*/ 	.short	0x010a
        /*0dba*/ 	.byte	0x3f
	.zero		1


	//   ....[72]....
        /*0dbc*/ 	.word	0x00016470
        /*0dc0*/ 	.word	0x00000004
        /*0dc4*/ 	.word	0x00022860
        /*0dc8*/ 	.short	0x010a
        /*0dca*/ 	.byte	0x3f
	.zero		1


	//   ....[73]....
        /*0dcc*/ 	.word	0x000164c0
        /*0dd0*/ 	.word	0x00000002
        /*0dd4*/ 	.word	0x00022840
        /*0dd8*/ 	.short	0x010a
        /*0dda*/ 	.byte	0x3f
	.zero		1


	//   ....[74]....
        /*0ddc*/ 	.word	0x00016510
        /*0de0*/ 	.word	0x00000002
        /*0de4*/ 	.word	0x00022860
        /*0de8*/ 	.short	0x010a
        /*0dea*/ 	.byte	0x3f
	.zero		1


	//   ....[75]....
        /*0dec*/ 	.word	0x00016fc0
        /*0df0*/ 	.word	0x00000000
        /*0df4*/ 	.word	0x00022820
        /*0df8*/ 	.short	0x010a
        /*0dfa*/ 	.byte	0x3f
	.zero		1


	//   ....[76]....
        /*0dfc*/ 	.word	0x00017160
        /*0e00*/ 	.word	0x00000006
        /*0e04*/ 	.word	0x00000000
        /*0e08*/ 	.short	0x010a
        /*0e0a*/ 	.byte	0x3f
	.zero		1


	//   ....[77]....
        /*0e0c*/ 	.word	0x000171b0
        /*0e10*/ 	.word	0x00000007
        /*0e14*/ 	.word	0x00000000
        /*0e18*/ 	.short	0x010a
        /*0e1a*/ 	.byte	0x3f
	.zero		1


	//   ....[78]....
        /*0e1c*/ 	.word	0x00017200
        /*0e20*/ 	.word	0x00000004
        /*0e24*/ 	.word	0x00000000
        /*0e28*/ 	.short	0x010a
        /*0e2a*/ 	.byte	0x3f
	.zero		1


	//----- nvinfo : EIATTR_NUM_MBARRIERS
	.align		4
.L_1537:
        /*0e2c*/ 	.byte	0x03, 0x38
        /*0e2e*/ 	.short	0x0016


	//----- nvinfo : EIATTR_EXIT_INSTR_OFFSETS
	.align		4
        /*0e30*/ 	.byte	0x04, 0x1c
        /*0e32*/ 	.short	(.L_1539 - .L_1538)


	//   ....[0]....
.L_1538:
        /*0e34*/ 	.word	0x00000a70


	//   ....[1]....
        /*0e38*/ 	.word	0x0000e5a0


	//   ....[2]....
        /*0e3c*/ 	.word	0x00015450


	//----- nvinfo : EIATTR_MAX_THREADS
	.align		4
.L_1539:
        /*0e40*/ 	.byte	0x04, 0x05
        /*0e42*/ 	.short	(.L_1541 - .L_1540)
.L_1540:
        /*0e44*/ 	.word	0x00000180
        /*0e48*/ 	.word	0x00000001
        /*0e4c*/ 	.word	0x00000001


	//----- nvinfo : EIATTR_CRS_STACK_SIZE
	.align		4
.L_1541:
        /*0e50*/ 	.byte	0x04, 0x1e
        /*0e52*/ 	.short	(.L_1543 - .L_1542)
.L_1542:
        /*0e54*/ 	.word	0x00000000


	//----- nvinfo : EIATTR_CBANK_PARAM_SIZE
	.align		4
.L_1543:
        /*0e58*/ 	.byte	0x03, 0x19
        /*0e5a*/ 	.short	0x0af0


	//----- nvinfo : EIATTR_PARAM_CBANK
	.align		4
        /*0e5c*/ 	.byte	0x04, 0x0a
        /*0e5e*/ 	.short	(.L_1545 - .L_1544)
	.align		4
.L_1544:
        /*0e60*/ 	.word	index@(.nv.constant0._ZN7cutlass13device_kernelIN5flash11enable_sm90INS1_16FlashAttnFwdSm90INS1_25CollectiveMainloopFwdSm90ILi2EN4cute5tupleIJNS5_1CILi1EEES8_S8_EEENS6_IJNS7_ILi128EEENS7_ILi96EEENS7_ILi64EEEEEELi256ENS_10bfloat16_tEfNS_4arch4Sm90ELb1ELb0ELb1ELb1ELb0ELb0ELb0ELb1ELb0ELb1ELb1ELb0EEENS1_21CollectiveEpilogueFwdINS6_IJSA_NS7_ILi256EEESB_EEES9_SE_SG_Li256ELb1ELb1ELb1ELb0EEENS1_36VarlenDynamicPersistentTileSchedulerILi128ELi96ELi256ELi128ELb1ELb1ELb1ELb1ELb1ELb1EEEEEEEEEvNT_6ParamsE)
        /*0e64*/ 	.short	0x0210
        /*0e66*/ 	.short	0x0af0


	//----- nvinfo : EIATTR_SW_WAR
	.align		4
.L_1545:
        /*0e68*/ 	.byte	0x04, 0x36
        /*0e6a*/ 	.short	(.L_1547 - .L_1546)
.L_1546:
        /*0e6c*/ 	.word	0x00000008
.L_1547:


//--------------------- .nv.info._ZN7cutlass13device_kernelIN5flash11enable_sm90INS1_16FlashAttnFwdSm90INS1_25CollectiveMainloopFwdSm90ILi2EN4cute5tupleIJNS5_1CILi1EEES8_S8_EEENS6_IJNS7_ILi128EEENS7_ILi96EEENS7_ILi64EEEEEELi256ENS_10bfloat16_tEfNS_4arch4Sm90ELb1ELb0ELb1ELb1ELb0ELb1ELb0ELb1ELb0ELb1ELb1ELb0EEENS1_21CollectiveEpilogueFwdINS6_IJSA_NS7_ILi256EEESB_EEES9_SE_SG_Li256ELb1ELb1ELb1ELb0EEENS1_36VarlenDynamicPersistentTileSchedulerILi128ELi96ELi256ELi128ELb1ELb1ELb1ELb1ELb1ELb1EEEEEEEEEvNT_6ParamsE --------------------------
	.section	.nv.info._ZN7cutlass13device_kernelIN5flash11enable_sm90INS1_16FlashAttnFwdSm90INS1_25CollectiveMainloopFwdSm90ILi2EN4cute5tupleIJNS5_1CILi1EEES8_S8_EEENS6_IJNS7_ILi128EEENS7_ILi96EEENS7_ILi64EEEEEELi256ENS_10bfloat16_tEfNS_4arch4Sm90ELb1ELb0ELb1ELb1ELb0ELb1ELb0ELb1ELb0ELb1ELb1ELb0EEENS1_21CollectiveEpilogueFwdINS6_IJSA_NS7_ILi256EEESB_EEES9_SE_SG_Li256ELb1ELb1ELb1ELb0EEENS1_36VarlenDynamicPersistentTileSchedulerILi128ELi96ELi256ELi128ELb1ELb1ELb1ELb1ELb1ELb1EEEEEEEEEvNT_6ParamsE,"",@"SHT_CUDA_INFO"
	.sectionflags	@""
	.align	4


	//----- nvinfo : EIATTR_CUDA_API_VERSION
	.align		4
        /*0000*/ 	.byte	0x04, 0x37
        /*0002*/ 	.short	(.L_1549 - .L_1548)
.L_1548:
        /*0004*/ 	.word	0x00000082


	//----- nvinfo : EIATTR_KPARAM_INFO
	.align		4
.L_1549:
        /*0008*/ 	.byte	0x04, 0x17
        /*000a*/ 	.short	(.L_1551 - .L_1550)
.L_1550:
        /*000c*/ 	.word	0x00000000
        /*0010*/ 	.short	0x0000
        /*0012*/ 	.short	0x0070
        /*0014*/ 	.byte	0x00, 0xf0, 0x01, 0x2a


	//----- nvinfo : EIATTR_SPARSE_MMA_MASK
	.align		4
.L_1551:
        /*0018*/ 	.byte	0x03, 0x50
        /*001a*/ 	.short	0x0000


	//----- nvinfo : EIATTR_MAXREG_COUNT
	.align		4
        /*001c*/ 	.byte	0x03, 0x1b
        /*001e*/ 	.short	0x00a8


	//----- nvinfo : EIATTR_NUM_BARRIERS
	.align		4
        /*0020*/ 	.byte	0x02, 0x4c
        /*0022*/ 	.byte	0x10
	.zero		1


	//----- nvinfo : EIATTR_EXTERNS
	.align		4
        /*0024*/ 	.byte	0x04, 0x0f
        /*0026*/ 	.short	(.L_1553 - .L_1552)


	//   ....[0]....
	.align		4
.L_1552:
        /*0028*/ 	.word	index@(__assertfail)


	//----- nvinfo : EIATTR_ANNOTATIONS
	.align		4
.L_1553:
        /*002c*/ 	.byte	0x04, 0x55
        /*002e*/ 	.short	(.L_1555 - .L_1554)


	//   ....[0]....
.L_1554:
        /* <DEDUP_REMOVED lines=87> */


	//----- nvinfo : EIATTR_MERCURY_ISA_VERSION
	.align		4
.L_1555:
        /*0590*/ 	.byte	0x03, 0x5f
        /*0592*/ 	.short	0x0101


	//----- nvinfo : EIATTR_UNUSED_LOAD_BYTE_OFFSET
	.align		4
        /*0594*/ 	.byte	0x04, 0x44
        /*0596*/ 	.short	(.L_1557 - .L_1556)


	//   ....[0]....
.L_1556:
        /*0598*/ 	.word	0x00000ae0
        /*059c*/ 	.word	0x0000fff0


	//   ....[1]....
        /*05a0*/ 	.word	0x00011a80
        /*05a4*/ 	.word	0x0000fff0


	//----- nvinfo : EIATTR_INT_WARP_WIDE_INSTR_OFFSETS
	.align		4
.L_1557:
        /*05a8*/ 	.byte	0x04, 0x31
        /*05aa*/ 	.short	(.L_1559 - .L_1558)


	//   ....[0]....
.L_1558:
        /*05ac*/ 	.word	0x00000190


	//   ....[1]....
        /*05b0*/ 	.word	0x000001d0


	//   ....[2]....
        /*05b4*/ 	.word	0x00000240


	//   ....[3]....
        /*05b8*/ 	.word	0x00019d40


	//   ....[4]....
        /*05bc*/ 	.word	0x00019dd0


	//   ....[5]....
        /*05c0*/ 	.word	0x0001da40


	//   ....[6]....
        /*05c4*/ 	.word	0x0001dad0


	//----- nvinfo : EIATTR_COOP_GROUP_MASK_REGIDS
	.align		4
.L_1559:
        /*05c8*/ 	.byte	0x04, 0x29
        /*05ca*/ 	.short	(.L_1561 - .L_1560)


	//   ....[0]....
.L_1560:
        /*05cc*/ 	.word	0xffffffff


	//   ....[1]....
        /*05d0*/ 	.word	0xffffffff


	//   ....[2]....
        /*05d4*/ 	.word	0xffffffff


	//   ....[3]....
        /*05d8*/ 	.word	0xffffffff


	//   ....[4]....
        /*05dc*/ 	.word	0xffffffff


	//   ....[5]....
        /*05e0*/ 	.word	0xffffffff


	//   ....[6]....
        /*05e4*/ 	.word	0xffffffff


	//   ....[7]....
        /*05e8*/ 	.word	0xffffffff


	//   ....[8]....
        /*05ec*/ 	.word	0xffffffff


	//   ....[9]....
        /*05f0*/ 	.word	0xffffffff


	//   ....[10]....
        /*05f4*/ 	.word	0xffffffff


	//   ....[11]....
        /*05f8*/ 	.word	0xffffffff


	//   ....[12]....
        /*05fc*/ 	.word	0xffffffff


	//   ....[13]....
        /*0600*/ 	.word	0xffffffff


	//   ....[14]....
        /*0604*/ 	.word	0xffffffff


	//   ....[15]....
        /*0608*/ 	.word	0xffffffff


	//   ....[16]....
        /*060c*/ 	.word	0xffffffff


	//   ....[17]....
        /*0610*/ 	.word	0xffffffff


	//   ....[18]....
        /*0614*/ 	.word	0xffffffff


	//   ....[19]....
        /*0618*/ 	.word	0xffffffff


	//   ....[20]....
        /*061c*/ 	.word	0xffffffff


	//   ....[21]....
        /*0620*/ 	.word	0xffffffff


	//   ....[22]....
        /*0624*/ 	.word	0xffffffff


	//   ....[23]....
        /*0628*/ 	.word	0xffffffff


	//   ....[24]....
        /*062c*/ 	.word	0xffffffff


	//   ....[25]....
        /*0630*/ 	.word	0xffffffff


	//   ....[26]....
        /*0634*/ 	.word	0xffffffff


	//   ....[27]....
        /*0638*/ 	.word	0xffffffff


	//   ....[28]....
        /*063c*/ 	.word	0xffffffff


	//   ....[29]....
        /*0640*/ 	.word	0xffffffff


	//   ....[30]....
        /*0644*/ 	.word	0xffffffff


	//   ....[31]....
        /*0648*/ 	.word	0xffffffff


	//   ....[32]....
        /*064c*/ 	.word	0xffffffff


	//   ....[33]....
        /*0650*/ 	.word	0xffffffff


	//   ....[34]....
        /*0654*/ 	.word	0xffffffff


	//   ....[35]....
        /*0658*/ 	.word	0xffffffff


	//   ....[36]....
        /*065c*/ 	.word	0xffffffff


	//   ....[37]....
        /*0660*/ 	.word	0xffffffff


	//   ....[38]....
        /*0664*/ 	.word	0xffffffff


	//   ....[39]....
        /*0668*/ 	.word	0xffffffff


	//   ....[40]....
        /*066c*/ 	.word	0xffffffff


	//   ....[41]....
        /*0670*/ 	.word	0xffffffff


	//   ....[42]....
        /*0674*/ 	.word	0xffffffff


	//   ....[43]....
        /*0678*/ 	.word	0xffffffff


	//   ....[44]....
        /*067c*/ 	.word	0xffffffff


	//   ....[45]....
        /*0680*/ 	.word	0xffffffff


	//   ....[46]....
        /*0684*/ 	.word	0xffffffff


	//   ....[47]....
        /*0688*/ 	.word	0xffffffff


	//   ....[48]....
        /*068c*/ 	.word	0xffffffff


	//   ....[49]....
        /*0690*/ 	.word	0xffffffff


	//   ....[50]....
        /*0694*/ 	.word	0xffffffff


	//   ....[51]....
        /*0698*/ 	.word	0xffffffff


	//   ....[52]....
        /*069c*/ 	.word	0xffffffff


	//   ....[53]....
        /*06a0*/ 	.word	0xffffffff


	//   ....[54]....
        /*06a4*/ 	.word	0xffffffff


	//   ....[55]....
        /*06a8*/ 	.word	0xffffffff


	//   ....[56]....
        /*06ac*/ 	.word	0xffffffff


	//   ....[57]....
        /*06b0*/ 	.word	0xffffffff


	//   ....[58]....
        /*06b4*/ 	.word	0xffffffff


	//   ....[59]....
        /*06b8*/ 	.word	0xffffffff


	//   ....[60]....
        /*06bc*/ 	.word	0xffffffff


	//   ....[61]....
        /*06c0*/ 	.word	0xffffffff


	//   ....[62]....
        /*06c4*/ 	.word	0xffffffff


	//   ....[63]....
        /*06c8*/ 	.word	0xffffffff


	//   ....[64]....
        /*06cc*/ 	.word	0xffffffff


	//   ....[65]....
        /*06d0*/ 	.word	0xffffffff


	//   ....[66]....
        /*06d4*/ 	.word	0xffffffff


	//   ....[67]....
        /*06d8*/ 	.word	0xffffffff


	//   ....[68]....
        /*06dc*/ 	.word	0xffffffff


	//   ....[69]....
        /*06e0*/ 	.word	0xffffffff


	//   ....[70]....
        /*06e4*/ 	.word	0xffffffff


	//   ....[71]....
        /*06e8*/ 	.word	0xffffffff


	//   ....[72]....
        /*06ec*/ 	.word	0xffffffff


	//   ....[73]....
        /*06f0*/ 	.word	0xffffffff


	//   ....[74]....
        /*06f4*/ 	.word	0xffffffff


	//   ....[75]....
        /*06f8*/ 	.word	0xffffffff


	//   ....[76]....
        /*06fc*/ 	.word	0xffffffff


	//   ....[77]....
        /*0700*/ 	.word	0xffffffff


	//   ....[78]....
        /*0704*/ 	.word	0xffffffff


	//   ....[79]....
        /*0708*/ 	.word	0xffffffff


	//   ....[80]....
        /*070c*/ 	.word	0xffffffff


	//   ....[81]....
        /*0710*/ 	.word	0xffffffff


	//   ....[82]....
        /*0714*/ 	.word	0xffffffff


	//   ....[83]....
        /*0718*/ 	.word	0xffffffff


	//   ....[84]....
        /*071c*/ 	.word	0xffffffff


	//   ....[85]....
        /*0720*/ 	.word	0xffffffff


	//   ....[86]....
        /*0724*/ 	.word	0xffffffff


	//   ....[87]....
        /*0728*/ 	.word	0xffffffff


	//   ....[88]....
        /*072c*/ 	.word	0xffffffff


	//   ....[89]....
        /*0730*/ 	.word	0xffffffff


	//   ....[90]....
        /*0734*/ 	.word	0xffffffff


	//   ....[91]....
        /*0738*/ 	.word	0xffffffff


	//   ....[92]....
        /*073c*/ 	.word	0xffffffff


	//   ....[93]....
        /*0740*/ 	.word	0xffffffff


	//   ....[94]....
        /*0744*/ 	.word	0xffffffff


	//   ....[95]....
        /*0748*/ 	.word	0xffffffff


	//   ....[96]....
        /*074c*/ 	.word	0xffffffff


	//   ....[97]....
        /*0750*/ 	.word	0xffffffff


	//   ....[98]....
        /*0754*/ 	.word	0xffffffff


	//   ....[99]....
        /*0758*/ 	.word	0xffffffff


	//   ....[100]....
        /*075c*/ 	.word	0xffffffff


	//   ....[101]....
        /*0760*/ 	.word	0xffffffff


	//   ....[102]....
        /*0764*/ 	.word	0xffffffff


	//   ....[103]....
        /*0768*/ 	.word	0xffffffff


	//   ....[104]....
        /*076c*/ 	.word	0xffffffff


	//   ....[105]....
        /*0770*/ 	.word	0xffffffff


	//   ....[106]....
        /*0774*/ 	.word	0xffffffff


	//   ....[107]....
        /*0778*/ 	.word	0xffffffff


	//   ....[108]....
        /*077c*/ 	.word	0xffffffff


	//   ....[109]....
        /*0780*/ 	.word	0xffffffff


	//   ....[110]....
        /*0784*/ 	.word	0xffffffff


	//   ....[111]....
        /*0788*/ 	.word	0xffffffff


	//   ....[112]....
        /*078c*/ 	.word	0xffffffff


	//   ....[113]....
        /*0790*/ 	.word	0xffffffff


	//   ....[114]....
        /*0794*/ 	.word	0xffffffff


	//   ....[115]....
        /*0798*/ 	.word	0xffffffff


	//   ....[116]....
        /*079c*/ 	.word	0xffffffff


	//   ....[117]....
        /*07a0*/ 	.word	0xffffffff


	//   ....[118]....
        /*07a4*/ 	.word	0xffffffff


	//   ....[119]....
        /*07a8*/ 	.word	0xffffffff


	//   ....[120]....
        /*07ac*/ 	.word	0xffffffff


	//   ....[121]....
        /*07b0*/ 	.word	0xffffffff


	//   ....[122]....
        /*07b4*/ 	.word	0x0500000f


	//   ....[123]....
        /*07b8*/ 	.word	0x0500000f


	//   ....[124]....
        /*07bc*/ 	.word	0x0500000f


	//   ....[125]....
        /*07c0*/ 	.word	0x0500000f


	//   ....[126]....
        /*07c4*/ 	.word	0x0500000f


	//   ....[127]....
        /*07c8*/ 	.word	0x0500000f


	//   ....[128]....
        /*07cc*/ 	.word	0x0500000f


	//   ....[129]....
        /*07d0*/ 	.word	0x0500000f


	//   ....[130]....
        /*07d4*/ 	.word	0x0500000f


	//   ....[131]....
        /*07d8*/ 	.word	0x0500000f


	//   ....[132]....
        /*07dc*/ 	.word	0x0500000f


	//   ....[133]....
        /*07e0*/ 	.word	0x0500000f


	//   ....[134]....
        /*07e4*/ 	.word	0x0500000f


	//   ....[135]....
        /*07e8*/ 	.word	0x0500000f


	//   ....[136]....
        /*07ec*/ 	.word	0x0500000f


	//   ....[137]....
        /*07f0*/ 	.word	0x0500000f


	//   ....[138]....
        /*07f4*/ 	.word	0x0500000f


	//   ....[139]....
        /*07f8*/ 	.word	0x0500000f


	//   ....[140]....
        /*07fc*/ 	.word	0x0500000f


	//   ....[141]....
        /*0800*/ 	.word	0x0500000f


	//   ....[142]....
        /*0804*/ 	.word	0x0500000f


	//   ....[143]....
        /*0808*/ 	.word	0x0500000f


	//   ....[144]....
        /*080c*/ 	.word	0x0500000f


	//   ....[145]....
        /*0810*/ 	.word	0x0500000f


	//   ....[146]....
        /*0814*/ 	.word	0x0500000f


	//   ....[147]....
        /*0818*/ 	.word	0x0500000f


	//   ....[148]....
        /*081c*/ 	.word	0x0500000f


	//   ....[149]....
        /*0820*/ 	.word	0x0500000f


	//   ....[150]....
        /*0824*/ 	.word	0x0500000f


	//   ....[151]....
        /*0828*/ 	.word	0x0500000f


	//   ....[152]....
        /*082c*/ 	.word	0x0500000f


	//   ....[153]....
        /*0830*/ 	.word	0x0500000f


	//   ....[154]....
        /*0834*/ 	.word	0x0500000f


	//   ....[155]....
        /*0838*/ 	.word	0x0500000f


	//   ....[156]....
        /*083c*/ 	.word	0x0500000f


	//   ....[157]....
        /*0840*/ 	.word	0x0500000f


	//   ....[158]....
        /*0844*/ 	.word	0x0500000f


	//   ....[159]....
        /*0848*/ 	.word	0x0500000f


	//   ....[160]....
        /*084c*/ 	.word	0x0500000f


	//   ....[161]....
        /*0850*/ 	.word	0x0500000f


	//   ....[162]....
        /*0854*/ 	.word	0x0500000f


	//   ....[163]....
        /*0858*/ 	.word	0x0500000f


	//   ....[164]....
        /*085c*/ 	.word	0x0500000f


	//   ....[165]....
        /*0860*/ 	.word	0x0500000f


	//   ....[166]....
        /*0864*/ 	.word	0x0500000f


	//   ....[167]....
        /*0868*/ 	.word	0x0500000f


	//   ....[168]....
        /*086c*/ 	.word	0x0500000f


	//   ....[169]....
        /*0870*/ 	.word	0x0500000f


	//   ....[170]....
        /*0874*/ 	.word	0x0500000f


	//   ....[171]....
        /*0878*/ 	.word	0x0500000f


	//   ....[172]....
        /*087c*/ 	.word	0x0500000f


	//   ....[173]....
        /*0880*/ 	.word	0x0500000f


	//   ....[174]....
        /*0884*/ 	.word	0x0500000f


	//   ....[175]....
        /*0888*/ 	.word	0x0500000f


	//   ....[176]....
        /*088c*/ 	.word	0x0500000f


	//   ....[177]....
        /*0890*/ 	.word	0x0500000f


	//   ....[178]....
        /*0894*/ 	.word	0x0500000f


	//   ....[179]....
        /*0898*/ 	.word	0x0500000f


	//   ....[180]....
        /*089c*/ 	.word	0x0500000f


	//   ....[181]....
        /*08a0*/ 	.word	0x0500000f


	//   ....[182]....
        /*08a4*/ 	.word	0x0500000f


	//   ....[183]....
        /*08a8*/ 	.word	0x0500000f


	//   ....[184]....
        /*08ac*/ 	.word	0x0500000f


	//   ....[185]....
        /*08b0*/ 	.word	0x0500000f


	//   ....[186]....
        /*08b4*/ 	.word	0x0500000f


	//   ....[187]....
        /*08b8*/ 	.word	0x0500000f


	//   ....[188]....
        /*08bc*/ 	.word	0x0500000f


	//   ....[189]....
        /*08c0*/ 	.word	0x0500000f


	//   ....[190]....
        /*08c4*/ 	.word	0x0500000f


	//   ....[191]....
        /*08c8*/ 	.word	0x0500000f


	//   ....[192]....
        /*08cc*/ 	.word	0x0500000f


	//   ....[193]....
        /*08d0*/ 	.word	0x0500000f


	//   ....[194]....
        /*08d4*/ 	.word	0x0500000f


	//   ....[195]....
        /*08d8*/ 	.word	0x0500000f


	//----- nvinfo : EIATTR_COOP_GROUP_INSTR_OFFSETS
	.align		4
.L_1561:
        /*08dc*/ 	.byte	0x04, 0x28
        /*08de*/ 	.short	(.L_1563 - .L_1562)


	//   ....[0]....
.L_1562:
        /*08e0*/ 	.word	0x00000070


	//   ....[1]....
        /*08e4*/ 	.word	0x000001a0


	//   ....[2]....
        /*08e8*/ 	.word	0x000001f0


	//   ....[3]....
        /*08ec*/ 	.word	0x00000420


	//   ....[4]....
        /*08f0*/ 	.word	0x00000580


	//   ....[5]....
        /*08f4*/ 	.word	0x000006a0


	//   ....[6]....
        /*08f8*/ 	.word	0x00000800


	//   ....[7]....
        /*08fc*/ 	.word	0x000067a0


	//   ....[8]....
        /*0900*/ 	.word	0x00006f20


	//   ....[9]....
        /*0904*/ 	.word	0x00006f30


	//   ....[10]....
        /*0908*/ 	.word	0x00006f40


	//   ....[11]....
        /*090c*/ 	.word	0x00006f50


	//   ....[12]....
        /*0910*/ 	.word	0x00007250


	//   ....[13]....
        /*0914*/ 	.word	0x00007260


	//   ....[14]....
        /*0918*/ 	.word	0x00007270


	//   ....[15]....
        /*091c*/ 	.word	0x00007280


	//   ....[16]....
        /*0920*/ 	.word	0x00008560


	//   ....[17]....
        /*0924*/ 	.word	0x00008580


	//   ....[18]....
        /*0928*/ 	.word	0x00008590


	//   ....[19]....
        /*092c*/ 	.word	0x000085a0


	//   ....[20]....
        /*0930*/ 	.word	0x00008690


	//   ....[21]....
        /*0934*/ 	.word	0x000086b0


	//   ....[22]....
        /*0938*/ 	.word	0x00008740


	//   ....[23]....
        /*093c*/ 	.word	0x00008770


	//   ....[24]....
        /*0940*/ 	.word	0x0000a030


	//   ....[25]....
        /*0944*/ 	.word	0x0000a090


	//   ....[26]....
        /*0948*/ 	.word	0x0000a7f0


	//   ....[27]....
        /*094c*/ 	.word	0x0000a850


	//   ....[28]....
        /*0950*/ 	.word	0x0000af90


	//   ....[29]....
        /*0954*/ 	.word	0x0000b010


	//   ....[30]....
        /*0958*/ 	.word	0x0000c0b0


	//   ....[31]....
        /*095c*/ 	.word	0x0000c0f0


	//   ....[32]....
        /*0960*/ 	.word	0x0000ccc0


	//   ....[33]....
        /*0964*/ 	.word	0x0000cd60


	//   ....[34]....
        /*0968*/ 	.word	0x0000d700


	//   ....[35]....
        /*096c*/ 	.word	0x0000d900


	//   ....[36]....
        /*0970*/ 	.word	0x0000f460


	//   ....[37]....
        /*0974*/ 	.word	0x0000f4c0


	//   ....[38]....
        /*0978*/ 	.word	0x0000fe80


	//   ....[39]....
        /*097c*/ 	.word	0x0000fee0


	//   ....[40]....
        /*0980*/ 	.word	0x00011000


	//   ....[41]....
        /*0984*/ 	.word	0x000110a0


	//   ....[42]....
        /*0988*/ 	.word	0x00011130


	//   ....[43]....
        /*098c*/ 	.word	0x00011300


	//   ....[44]....
        /*0990*/ 	.word	0x00012ad0


	//   ....[45]....
        /*0994*/ 	.word	0x00012af0


	//   ....[46]....
        /*0998*/ 	.word	0x00012b00


	//   ....[47]....
        /*099c*/ 	.word	0x00012b10


	//   ....[48]....
        /*09a0*/ 	.word	0x00013510


	//   ....[49]....
        /*09a4*/ 	.word	0x00013520


	//   ....[50]....
        /*09a8*/ 	.word	0x00013720


	//   ....[51]....
        /*09ac*/ 	.word	0x00013730


	//   ....[52]....
        /*09b0*/ 	.word	0x000138f0


	//   ....[53]....
        /*09b4*/ 	.word	0x00013900


	//   ....[54]....
        /*09b8*/ 	.word	0x00013ac0


	//   ....[55]....
        /*09bc*/ 	.word	0x00013ad0


	//   ....[56]....
        /*09c0*/ 	.word	0x00013f30


	//   ....[57]....
        /*09c4*/ 	.word	0x00013f40


	//   ....[58]....
        /*09c8*/ 	.word	0x00014ce0


	//   ....[59]....
        /*09cc*/ 	.word	0x00014cf0


	//   ....[60]....
        /*09d0*/ 	.word	0x000162a0


	//   ....[61]....
        /*09d4*/ 	.word	0x000162b0


	//   ....[62]....
        /*09d8*/ 	.word	0x00016480


	//   ....[63]....
        /*09dc*/ 	.word	0x00016490


	//   ....[64]....
        /*09e0*/ 	.word	0x00016650


	//   ....[65]....
        /*09e4*/ 	.word	0x00016660


	//   ....[66]....
        /*09e8*/ 	.word	0x00016820


	//   ....[67]....
        /*09ec*/ 	.word	0x00016830


	//   ....[68]....
        /*09f0*/ 	.word	0x00016a50


	//   ....[69]....
        /*09f4*/ 	.word	0x00016c60


	//   ....[70]....
        /*09f8*/ 	.word	0x00016c90


	//   ....[71]....
        /*09fc*/ 	.word	0x00016cc0


	//   ....[72]....
        /*0a00*/ 	.word	0x00016cf0


	//   ....[73]....
        /*0a04*/ 	.word	0x00016d20


	//   ....[74]....
        /*0a08*/ 	.word	0x00016d50


	//   ....[75]....
        /*0a0c*/ 	.word	0x00016ef0


	//   ....[76]....
        /*0a10*/ 	.word	0x00016f20


	//   ....[77]....
        /*0a14*/ 	.word	0x00016f50


	//   ....[78]....
        /*0a18*/ 	.word	0x00016f80


	//   ....[79]....
        /*0a1c*/ 	.word	0x00016fb0


	//   ....[80]....
        /*0a20*/ 	.word	0x00016fe0


	//   ....[81]....
        /*0a24*/ 	.word	0x00017080


	//   ....[82]....
        /*0a28*/ 	.word	0x000170b0


	//   ....[83]....
        /*0a2c*/ 	.word	0x000170c0


	//   ....[84]....
        /*0a30*/ 	.word	0x000170f0


	//   ....[85]....
        /*0a34*/ 	.word	0x00018690


	//   ....[86]....
        /*0a38*/ 	.word	0x0001a320


	//   ....[87]....
        /*0a3c*/ 	.word	0x0001ae10


	//   ....[88]....
        /*0a40*/ 	.word	0x0001ae20


	//   ....[89]....
        /*0a44*/ 	.word	0x0001aec0


	//   ....[90]....
        /*0a48*/ 	.word	0x0001aed0


	//   ....[91]....
        /*0a4c*/ 	.word	0x0001af50


	//   ....[92]....
        /*0a50*/ 	.word	0x0001af60


	//   ....[93]....
        /*0a54*/ 	.word	0x0001afe0


	//   ....[94]....
        /*0a58*/ 	.word	0x0001aff0


	//   ....[95]....
        /*0a5c*/ 	.word	0x0001b070


	//   ....[96]....
        /*0a60*/ 	.word	0x0001b080


	//   ....[97]....
        /*0a64*/ 	.word	0x0001b100


	//   ....[98]....
        /*0a68*/ 	.word	0x0001b110


	//   ....[99]....
        /*0a6c*/ 	.word	0x0001b190


	//   ....[100]....
        /*0a70*/ 	.word	0x0001b1a0


	//   ....[101]....
        /*0a74*/ 	.word	0x0001b1f0


	//   ....[102]....
        /*0a78*/ 	.word	0x0001b210


	//   ....[103]....
        /*0a7c*/ 	.word	0x0001dd60


	//   ....[104]....
        /*0a80*/ 	.word	0x0001dde0


	//   ....[105]....
        /*0a84*/ 	.word	0x0001de10


	//   ....[106]....
        /*0a88*/ 	.word	0x0001de20


	//   ....[107]....
        /*0a8c*/ 	.word	0x0001de50


	//   ....[108]....
        /*0a90*/ 	.word	0x0001de80


	//   ....[109]....
        /*0a94*/ 	.word	0x0001deb0


	//   ....[110]....
        /*0a98*/ 	.word	0x0001dee0


	//   ....[111]....
        /*0a9c*/ 	.word	0x0001e0a0


	//   ....[112]....
        /*0aa0*/ 	.word	0x0001e0d0


	//   ....[113]....
        /*0aa4*/ 	.word	0x0001e100


	//   ....[114]....
        /*0aa8*/ 	.word	0x0001e130


	//   ....[115]....
        /*0aac*/ 	.word	0x0001e160


	//   ....[116]....
        /*0ab0*/ 	.word	0x0001e190


	//   ....[117]....
        /*0ab4*/ 	.word	0x0001e260


	//   ....[118]....
        /*0ab8*/ 	.word	0x0001e280


	//   ....[119]....
        /*0abc*/ 	.word	0x0001e290


	//   ....[120]....
        /*0ac0*/ 	.word	0x0001e310


	//   ....[121]....
        /*0ac4*/ 	.word	0x0001ee40


	//   ....[122]....
        /*0ac8*/ 	.word	0x0001f270


	//   ....[123]....
        /*0acc*/ 	.word	0x0001f310


	//   ....[124]....
        /*0ad0*/ 	.word	0x0001f3a0


	//   ....[125]....
        /*0ad4*/ 	.word	0x0001f3f0


	//   ....[126]....
        /*0ad8*/ 	.word	0x0001f440


	//   ....[127]....
        /*0adc*/ 	.word	0x0001f4d0


	//   ....[128]....
        /*0ae0*/ 	.word	0x0001f560


	//   ....[129]....
        /*0ae4*/ 	.word	0x0001f5b0


	//   ....[130]....
        /*0ae8*/ 	.word	0x0001f600


	//   ....[131]....
        /*0aec*/ 	.word	0x0001f700


	//   ....[132]....
        /*0af0*/ 	.word	0x0001f7b0


	//   ....[133]....
        /*0af4*/ 	.word	0x0001f830


	//   ....[134]....
        /*0af8*/ 	.word	0x0001f8a0


	//   ....[135]....
        /*0afc*/ 	.word	0x0001f9d0


	//   ....[136]....
        /*0b00*/ 	.word	0x0001faf0


	//   ....[137]....
        /*0b04*/ 	.word	0x0001fbc0


	//   ....[138]....
        /*0b08*/ 	.word	0x0001fc10


	//   ....[139]....
        /*0b0c*/ 	.word	0x0001fec0


	//   ....[140]....
        /*0b10*/ 	.word	0x0001ff10


	//   ....[141]....
        /*0b14*/ 	.word	0x0001ffa0


	//   ....[142]....
        /*0b18*/ 	.word	0x00020030


	//   ....[143]....
        /*0b1c*/ 	.word	0x000200c0


	//   ....[144]....
        /*0b20*/ 	.word	0x00020150


	//   ....[145]....
        /*0b24*/ 	.word	0x000201e0


	//   ....[146]....
        /*0b28*/ 	.word	0x00020270


	//   ....[147]....
        /*0b2c*/ 	.word	0x000202f0


	//   ....[148]....
        /*0b30*/ 	.word	0x00020340


	//   ....[149]....
        /*0b34*/ 	.word	0x000203e0


	//   ....[150]....
        /*0b38*/ 	.word	0x00020470


	//   ....[151]....
        /*0b3c*/ 	.word	0x00020500


	//   ....[152]....
        /*0b40*/ 	.word	0x00020550


	//   ....[153]....
        /*0b44*/ 	.word	0x000205e0


	//   ....[154]....
        /*0b48*/ 	.word	0x00020670


	//   ....[155]....
        /*0b4c*/ 	.word	0x00020700


	//   ....[156]....
        /*0b50*/ 	.word	0x00020790


	//   ....[157]....
        /*0b54*/ 	.word	0x00020820


	//   ....[158]....
        /*0b58*/ 	.word	0x000208b0


	//   ....[159]....
        /*0b5c*/ 	.word	0x00020970


	//   ....[160]....
        /*0b60*/ 	.word	0x00020c50


	//   ....[161]....
        /*0b64*/ 	.word	0x00020e30


	//   ....[162]....
        /*0b68*/ 	.word	0x00020e80


	//   ....[163]....
        /*0b6c*/ 	.word	0x00020ee0


	//   ....[164]....
        /*0b70*/ 	.word	0x00020fd0


	//   ....[165]....
        /*0b74*/ 	.word	0x00021030


	//   ....[166]....
        /*0b78*/ 	.word	0x00021120


	//   ....[167]....
        /*0b7c*/ 	.word	0x00021180


	//   ....[168]....
        /*0b80*/ 	.word	0x00021270


	//   ....[169]....
        /*0b84*/ 	.word	0x000212d0


	//   ....[170]....
        /*0b88*/ 	.word	0x000213c0


	//   ....[171]....
        /*0b8c*/ 	.word	0x00021420


	//   ....[172]....
        /*0b90*/ 	.word	0x00021510


	//   ....[173]....
        /*0b94*/ 	.word	0x00021570


	//   ....[174]....
        /*0b98*/ 	.word	0x00021640


	//   ....[175]....
        /*0b9c*/ 	.word	0x000216c0


	//   ....[176]....
        /*0ba0*/ 	.word	0x00021790


	//   ....[177]....
        /*0ba4*/ 	.word	0x00021ac0


	//   ....[178]....
        /*0ba8*/ 	.word	0x00021b60


	//   ....[179]....
        /*0bac*/ 	.word	0x00021d00


	//   ....[180]....
        /*0bb0*/ 	.word	0x00021d80


	//   ....[181]....
        /*0bb4*/ 	.word	0x00021e00


	//   ....[182]....
        /*0bb8*/ 	.word	0x00021e80


	//   ....[183]....
        /*0bbc*/ 	.word	0x00021f00


	//   ....[184]....
        /*0bc0*/ 	.word	0x00021f90


	//   ....[185]....
        /*0bc4*/ 	.word	0x00022030


	//   ....[186]....
        /*0bc8*/ 	.word	0x000220e0


	//   ....[187]....
        /*0bcc*/ 	.word	0x00022160


	//   ....[188]....
        /*0bd0*/ 	.word	0x000221e0


	//   ....[189]....
        /*0bd4*/ 	.word	0x00022260


	//   ....[190]....
        /*0bd8*/ 	.word	0x000222f0


	//   ....[191]....
        /*0bdc*/ 	.word	0x00022370


	//   ....[192]....
        /*0be0*/ 	.word	0x00022420


	//   ....[193]....
        /*0be4*/ 	.word	0x00022470


	//   ....[194]....
        /*0be8*/ 	.word	0x00022530


	//   ....[195]....
        /*0bec*/ 	.word	0x00022660


	//----- nvinfo : EIATTR_REG_RECONFIG
	.align		4
.L_1563:
        /*0bf0*/ 	.byte	0x01, 0x54
	.zero		2


	//----- nvinfo : EIATTR_SYSCALL_OFFSETS
	.align		4
        /*0bf4*/ 	.byte	0x04, 0x46
        /*0bf6*/ 	.short	(.L_1565 - .L_1564)


	//   ....[0]....
.L_1564:
        /*0bf8*/ 	.word	0x00001ed0


	//   ....[1]....
        /*0bfc*/ 	.word	0x00002020


	//   ....[2]....
        /*0c00*/ 	.word	0x00006940


	//   ....[3]....
        /*0c04*/ 	.word	0x00006c50


	//   ....[4]....
        /*0c08*/ 	.word	0x00019f40


	//   ....[5]....
        /*0c0c*/ 	.word	0x0001a090


	//   ....[6]....
        /*0c10*/ 	.word	0x0001a190


	//   ....[7]....
        /*0c14*/ 	.word	0x0001aa30


	//----- nvinfo : EIATTR_MBARRIER_INSTR_OFFSETS
	.align		4
.L_1565:
        /*0c18*/ 	.byte	0x04, 0x39
        /*0c1a*/ 	.short	(.L_1567 - .L_1566)


	//   ....[0]....
.L_1566:
        /*0c1c*/ 	.word	0x000002d0
        /*0c20*/ 	.word	0x000000ff
        /*0c24*/ 	.word	0x00022800
        /*0c28*/ 	.short	0x0100
        /*0c2a*/ 	.byte	0x08
	.zero		1


	//   ....[1]....
        /*0c2c*/ 	.word	0x000002e0
        /*0c30*/ 	.word	0x000000ff
        /*0c34*/ 	.word	0x00022820
        /*0c38*/ 	.short	0x0100
        /*0c3a*/ 	.byte	0x08
	.zero		1


	//   ....[2]....
        /*0c3c*/ 	.word	0x000003d0
        /*0c40*/ 	.word	0x000000ff
        /*0c44*/ 	.word	0x00022830
        /*0c48*/ 	.short	0x0100
        /*0c4a*/ 	.byte	0x08
	.zero		1


	//   ....[3]....
        /*0c4c*/ 	.word	0x000003e0
        /*0c50*/ 	.word	0x000000ff
        /*0c54*/ 	.word	0x00022840
        /*0c58*/ 	.short	0x0100
        /*0c5a*/ 	.byte	0x08
	.zero		1


	//   ....[4]....
        /*0c5c*/ 	.word	0x000003f0
        /*0c60*/ 	.word	0x000000ff
        /*0c64*/ 	.word	0x00022838
        /*0c68*/ 	.short	0x0100
        /*0c6a*/ 	.byte	0x08
	.zero		1


	//   ....[5]....
        /*0c6c*/ 	.word	0x00000400
        /*0c70*/ 	.word	0x000000ff
        /*0c74*/ 	.word	0x00022848
        /*0c78*/ 	.short	0x0100
        /*0c7a*/ 	.byte	0x08
	.zero		1


	//   ....[6]....
        /*0c7c*/ 	.word	0x00000530
        /*0c80*/ 	.word	0x000000ff
        /*0c84*/ 	.word	0x00022850
        /*0c88*/ 	.short	0x0100
        /*0c8a*/ 	.byte	0x08
	.zero		1


	//   ....[7]....
        /*0c8c*/ 	.word	0x00000540
        /*0c90*/ 	.word	0x000000ff
        /*0c94*/ 	.word	0x00022860
        /*0c98*/ 	.short	0x0100
        /*0c9a*/ 	.byte	0x08
	.zero		1


	//   ....[8]....
        /*0c9c*/ 	.word	0x00000550
        /*0ca0*/ 	.word	0x000000ff
        /*0ca4*/ 	.word	0x00022858
        /*0ca8*/ 	.short	0x0100
        /*0caa*/ 	.byte	0x08
	.zero		1


	//   ....[9]....
        /*0cac*/ 	.word	0x00000560
        /*0cb0*/ 	.word	0x000000ff
        /*0cb4*/ 	.word	0x00022868
        /*0cb8*/ 	.short	0x0100
        /*0cba*/ 	.byte	0x08
	.zero		1


	//   ....[10]....
        /*0cbc*/ 	.word	0x00000650
        /*0cc0*/ 	.word	0x000000ff
        /*0cc4*/ 	.word	0x00022870
        /*0cc8*/ 	.short	0x0100
        /*0cca*/ 	.byte	0x06
	.zero		1


	//   ....[11]....
        /*0ccc*/ 	.word	0x00000660
        /*0cd0*/ 	.word	0x000000ff
        /*0cd4*/ 	.word	0x00022880
        /*0cd8*/ 	.short	0x0100
        /*0cda*/ 	.byte	0x06
	.zero		1


	//   ....[12]....
        /*0cdc*/ 	.word	0x00000670
        /*0ce0*/ 	.word	0x000000ff
        /*0ce4*/ 	.word	0x00022878
        /*0ce8*/ 	.short	0x0100
        /*0cea*/ 	.byte	0x06
	.zero		1


	//   ....[13]....
        /*0cec*/ 	.word	0x00000680
        /*0cf0*/ 	.word	0x000000ff
        /*0cf4*/ 	.word	0x00022888
        /*0cf8*/ 	.short	0x0100
        /*0cfa*/ 	.byte	0x06
	.zero		1


	//   ....[14]....
        /*0cfc*/ 	.word	0x000007b0
        /*0d00*/ 	.word	0x000000ff
        /*0d04*/ 	.word	0x00022890
        /*0d08*/ 	.short	0x0100
        /*0d0a*/ 	.byte	0x08
	.zero		1


	//   ....[15]....
        /*0d0c*/ 	.word	0x000007c0
        /*0d10*/ 	.word	0x000000ff
        /*0d14*/ 	.word	0x000228a0
        /*0d18*/ 	.short	0x0100
        /*0d1a*/ 	.byte	0x08
	.zero		1


	//   ....[16]....
        /*0d1c*/ 	.word	0x000007d0
        /*0d20*/ 	.word	0x000000ff
        /*0d24*/ 	.word	0x00022898
        /*0d28*/ 	.short	0x0100
        /*0d2a*/ 	.byte	0x08
	.zero		1


	//   ....[17]....
        /*0d2c*/ 	.word	0x000007e0
        /*0d30*/ 	.word	0x000000ff
        /*0d34*/ 	.word	0x000228a8
        /*0d38*/ 	.short	0x0100
        /*0d3a*/ 	.byte	0x08
	.zero		1


	//   ....[18]....
        /*0d3c*/ 	.word	0x00000910
        /*0d40*/ 	.word	0x000000ff
        /*0d44*/ 	.word	0x000228b0
        /*0d48*/ 	.short	0x0100
        /*0d4a*/ 	.byte	0x08
	.zero		1


	//   ....[19]....
        /*0d4c*/ 	.word	0x00000920
        /*0d50*/ 	.word	0x000000ff
        /*0d54*/ 	.word	0x000228c0
        /*0d58*/ 	.short	0x0100
        /*0d5a*/ 	.byte	0x08
	.zero		1


	//   ....[20]....
        /*0d5c*/ 	.word	0x00000930
        /*0d60*/ 	.word	0x000000ff
        /*0d64*/ 	.word	0x000228b8
        /*0d68*/ 	.short	0x0100
        /*0d6a*/ 	.byte	0x08
	.zero		1


	//   ....[21]....
        /*0d6c*/ 	.word	0x00000940
        /*0d70*/ 	.word	0x000000ff
        /*0d74*/ 	.word	0x000228c8
        /*0d78*/ 	.short	0x0100
        /*0d7a*/ 	.byte	0x08
	.zero		1


	//   ....[22]....
        /*0d7c*/ 	.word	0x000032e0
        /*0d80*/ 	.word	0x00000060
        /*0d84*/ 	.word	0x00022890
        /*0d88*/ 	.short	0x010a
        /*0d8a*/ 	.byte	0x3f
	.zero		1


	//   ....[23]....
        /*0d8c*/ 	.word	0x00004590
        /*0d90*/ 	.word	0x00000060
        /*0d94*/ 	.word	0x00022890
        /*0d98*/ 	.short	0x010a
        /*0d9a*/ 	.byte	0x3f
	.zero		1


	//   ....[24]....
        /*0d9c*/ 	.word	0x00005690
        /*0da0*/ 	.word	0x00000060
        /*0da4*/ 	.word	0x00022890
        /*0da8*/ 	.short	0x010a
        /*0daa*/ 	.byte	0x3f
	.zero		1


	//   ....[25]....
        /*0dac*/ 	.word	0x000058a0
        /*0db0*/ 	.word	0x00000020
        /*0db4*/ 	.word	0x00000000
        /*0db8*/ 	.short	0x0101
        /*0dba*/ 	.byte	0x3f
	.zero		1


	//   ....[26]....
        /*0dbc*/ 	.word	0x000058e0
        /*0dc0*/ 	.word	0x00000060
        /*0dc4*/ 	.word	0x000228b0
        /*0dc8*/ 	.short	0x010a
        /*0dca*/ 	.byte	0x3f
	.zero		1


	//   ....[27]....
        /*0dcc*/ 	.word	0x00005f30
        /*0dd0*/ 	.word	0x00000060
        /*0dd4*/ 	.word	0x00000000
        /*0dd8*/ 	.short	0x0101
        /*0dda*/ 	.byte	0x3f
	.zero		1


	//   ....[28]....
        /*0ddc*/ 	.word	0x000069d0
        /*0de0*/ 	.word	0x00000012
        /*0de4*/ 	.word	0x00022800
        /*0de8*/ 	.short	0x010a
        /*0dea*/ 	.byte	0x3f
	.zero		1


	//   ....[29]....
        /*0dec*/ 	.word	0x00006a20
        /*0df0*/ 	.word	0x00000012
        /*0df4*/ 	.word	0x00022800
        /*0df8*/ 	.short	0x010a
        /*0dfa*/ 	.byte	0x3f
	.zero		1


	//   ....[30]....
        /*0dfc*/ 	.word	0x000074b0
        /*0e00*/ 	.word	0x00000012
        /*0e04*/ 	.word	0x00022800
        /*0e08*/ 	.short	0x010a
        /*0e0a*/ 	.byte	0x3f
	.zero		1


	//   ....[31]....
        /*0e0c*/ 	.word	0x000089e0
        /*0e10*/ 	.word	0x00000012
        /*0e14*/ 	.word	0x00022800
        /*0e18*/ 	.short	0x010a
        /*0e1a*/ 	.byte	0x3f
	.zero		1


	//   ....[32]....
        /*0e1c*/ 	.word	0x00009980
        /*0e20*/ 	.word	0x0000000f
        /*0e24*/ 	.word	0x00022830
        /*0e28*/ 	.short	0x010a
        /*0e2a*/ 	.byte	0x3f
	.zero		1


	//   ....[33]....
        /*0e2c*/ 	.word	0x00009a20
        /*0e30*/ 	.word	0x0000000f
        /*0e34*/ 	.word	0x00022830
        /*0e38*/ 	.short	0x010a
        /*0e3a*/ 	.byte	0x3f
	.zero		1


	//   ....[34]....
        /*0e3c*/ 	.word	0x0000b300
        /*0e40*/ 	.word	0x00000027
        /*0e44*/ 	.word	0x00000000
        /*0e48*/ 	.short	0x0101
        /*0e4a*/ 	.byte	0x3f
	.zero		1


	//   ....[35]....
        /*0e4c*/ 	.word	0x0000b910
        /*0e50*/ 	.word	0x0000000f
        /*0e54*/ 	.word	0x00022850
        /*0e58*/ 	.short	0x010a
        /*0e5a*/ 	.byte	0x3f
	.zero		1


	//   ....[36]....
        /*0e5c*/ 	.word	0x0000b960
        /*0e60*/ 	.word	0x0000000f
        /*0e64*/ 	.word	0x00022850
        /*0e68*/ 	.short	0x010a
        /*0e6a*/ 	.byte	0x3f
	.zero		1


	//   ....[37]....
        /*0e6c*/ 	.word	0x0000bdd0
        /*0e70*/ 	.word	0x0000000f
        /*0e74*/ 	.word	0x00000000
        /*0e78*/ 	.short	0x0101
        /*0e7a*/ 	.byte	0x3f
	.zero		1


	//   ....[38]....
        /*0e7c*/ 	.word	0x0000bf00
        /*0e80*/ 	.word	0x00000015
        /*0e84*/ 	.word	0x00022830
        /*0e88*/ 	.short	0x010a
        /*0e8a*/ 	.byte	0x3f
	.zero		1


	//   ....[39]....
        /*0e8c*/ 	.word	0x0000bfb0
        /*0e90*/ 	.word	0x00000015
        /*0e94*/ 	.word	0x00022830
        /*0e98*/ 	.short	0x010a
        /*0e9a*/ 	.byte	0x3f
	.zero		1


	//   ....[40]....
        /*0e9c*/ 	.word	0x0000dcb0
        /*0ea0*/ 	.word	0x0000009d
        /*0ea4*/ 	.word	0x00000000
        /*0ea8*/ 	.short	0x0101
        /*0eaa*/ 	.byte	0x3f
	.zero		1


	//   ....[41]....
        /*0eac*/ 	.word	0x0000e6c0
        /*0eb0*/ 	.word	0x00000015
        /*0eb4*/ 	.word	0x00022850
        /*0eb8*/ 	.short	0x010a
        /*0eba*/ 	.byte	0x3f
	.zero		1


	//   ....[42]....
        /*0ebc*/ 	.word	0x0000e710
        /*0ec0*/ 	.word	0x00000015
        /*0ec4*/ 	.word	0x00022850
        /*0ec8*/ 	.short	0x010a
        /*0eca*/ 	.byte	0x3f
	.zero		1


	//   ....[43]....
        /*0ecc*/ 	.word	0x0000eae0
        /*0ed0*/ 	.word	0x00000015
        /*0ed4*/ 	.word	0x00000000
        /*0ed8*/ 	.short	0x0101
        /*0eda*/ 	.byte	0x3f
	.zero		1


	//   ....[44]....
        /*0edc*/ 	.word	0x0000ebe0
        /*0ee0*/ 	.word	0x0000000f
        /*0ee4*/ 	.word	0x00022830
        /*0ee8*/ 	.short	0x010a
        /*0eea*/ 	.byte	0x3f
	.zero		1


	//   ....[45]....
        /*0eec*/ 	.word	0x0000ec40
        /*0ef0*/ 	.word	0x0000000f
        /*0ef4*/ 	.word	0x00022830
        /*0ef8*/ 	.short	0x010a
        /*0efa*/ 	.byte	0x3f
	.zero		1


	//   ....[46]....
        /*0efc*/ 	.word	0x000102c0
        /*0f00*/ 	.word	0x000000a0
        /*0f04*/ 	.word	0x00000000
        /*0f08*/ 	.short	0x0101
        /*0f0a*/ 	.byte	0x3f
	.zero		1


	//   ....[47]....
        /*0f0c*/ 	.word	0x00010bb0
        /*0f10*/ 	.word	0x0000000f
        /*0f14*/ 	.word	0x00022850
        /*0f18*/ 	.short	0x010a
        /*0f1a*/ 	.byte	0x3f
	.zero		1


	//   ....[48]....
        /*0f1c*/ 	.word	0x00010c00
        /*0f20*/ 	.word	0x0000000f
        /*0f24*/ 	.word	0x00022850
        /*0f28*/ 	.short	0x010a
        /*0f2a*/ 	.byte	0x3f
	.zero		1


	//   ....[49]....
        /*0f2c*/ 	.word	0x00010fd0
        /*0f30*/ 	.word	0x0000000f
        /*0f34*/ 	.word	0x00000000
        /*0f38*/ 	.short	0x0101
        /*0f3a*/ 	.byte	0x3f
	.zero		1


	//   ....[50]....
        /*0f3c*/ 	.word	0x000134b0
        /*0f40*/ 	.word	0x00000003
        /*0f44*/ 	.word	0x00000000
        /*0f48*/ 	.short	0x0101
        /*0f4a*/ 	.byte	0x3f
	.zero		1


	//   ....[51]....
        /*0f4c*/ 	.word	0x00013e90
        /*0f50*/ 	.word	0x00000003
        /*0f54*/ 	.word	0x00000000
        /*0f58*/ 	.short	0x0101
        /*0f5a*/ 	.byte	0x3f
	.zero		1


	//   ....[52]....
        /*0f5c*/ 	.word	0x00018770
        /*0f60*/ 	.word	0x00000012
        /*0f64*/ 	.word	0x00022820
        /*0f68*/ 	.short	0x010a
        /*0f6a*/ 	.byte	0x3f
	.zero		1


	//   ....[53]....
        /*0f6c*/ 	.word	0x00018840
        /*0f70*/ 	.word	0x00000004
        /*0f74*/ 	.word	0x000228a0
        /*0f78*/ 	.short	0x010a
        /*0f7a*/ 	.byte	0x3f
	.zero		1


	//   ....[54]....
        /*0f7c*/ 	.word	0x00018a80
        /*0f80*/ 	.word	0x00000004
        /*0f84*/ 	.word	0x000228c0
        /*0f88*/ 	.short	0x010a
        /*0f8a*/ 	.byte	0x3f
	.zero		1


	//   ....[55]....
        /*0f8c*/ 	.word	0x00019120
        /*0f90*/ 	.word	0x00000005
        /*0f94*/ 	.word	0x000228a0
        /*0f98*/ 	.short	0x010a
        /*0f9a*/ 	.byte	0x3f
	.zero		1


	//   ....[56]....
        /*0f9c*/ 	.word	0x00019350
        /*0fa0*/ 	.word	0x00000005
        /*0fa4*/ 	.word	0x000228c0
        /*0fa8*/ 	.short	0x010a
        /*0faa*/ 	.byte	0x3f
	.zero		1


	//   ....[57]....
        /*0fac*/ 	.word	0x0001a580
        /*0fb0*/ 	.word	0x00000000
        /*0fb4*/ 	.word	0x00022840
        /*0fb8*/ 	.short	0x010a
        /*0fba*/ 	.byte	0x3f
	.zero		1


	//   ....[58]....
        /*0fbc*/ 	.word	0x0001b2b0
        /*0fc0*/ 	.word	0x00000012
        /*0fc4*/ 	.word	0x00022800
        /*0fc8*/ 	.short	0x0107
        /*0fca*/ 	.byte	0x3f
	.zero		1


	//   ....[59]....
        /*0fcc*/ 	.word	0x0001b3a0
        /*0fd0*/ 	.word	0x00000012
        /*0fd4*/ 	.word	0x00022800
        /*0fd8*/ 	.short	0x0101
        /*0fda*/ 	.byte	0x3f
	.zero		1


	//   ....[60]....
        /*0fdc*/ 	.word	0x0001b3c0
        /*0fe0*/ 	.word	0x00000012
        /*0fe4*/ 	.word	0x00022820
        /*0fe8*/ 	.short	0x010a
        /*0fea*/ 	.byte	0x3f
	.zero		1


	//   ....[61]....
        /*0fec*/ 	.word	0x0001b4a0
        /*0ff0*/ 	.word	0x00000002
        /*0ff4*/ 	.word	0x00022860
        /*0ff8*/ 	.short	0x010a
        /*0ffa*/ 	.byte	0x3f
	.zero		1


	//   ....[62]....
        /*0ffc*/ 	.word	0x0001bd70
        /*1000*/ 	.word	0x00000002
        /*1004*/ 	.word	0x00022840
        /*1008*/ 	.short	0x010a
        /*100a*/ 	.byte	0x3f
	.zero		1


	//   ....[63]....
        /*100c*/ 	.word	0x0001bfd0
        /*1010*/ 	.word	0x00000002
        /*1014*/ 	.word	0x00022860
        /*1018*/ 	.short	0x010a
        /*101a*/ 	.byte	0x3f
	.zero		1


	//   ....[64]....
        /*101c*/ 	.word	0x0001c7d0
        /*1020*/ 	.word	0x00000003
        /*1024*/ 	.word	0x00022840
        /*1028*/ 	.short	0x010a
        /*102a*/ 	.byte	0x3f
	.zero		1


	//   ....[65]....
        /*102c*/ 	.word	0x0001ca20
        /*1030*/ 	.word	0x00000003
        /*1034*/ 	.word	0x00022860
        /*1038*/ 	.short	0x010a
        /*103a*/ 	.byte	0x3f
	.zero		1


	//   ....[66]....
        /*103c*/ 	.word	0x0001d1a0
        /*1040*/ 	.word	0x00000003
        /*1044*/ 	.word	0x00022840
        /*1048*/ 	.short	0x010a
        /*104a*/ 	.byte	0x3f
	.zero		1


	//   ....[67]....
        /*104c*/ 	.word	0x0001d400
        /*1050*/ 	.word	0x00000003
        /*1054*/ 	.word	0x00022860
        /*1058*/ 	.short	0x010a
        /*105a*/ 	.byte	0x3f
	.zero		1


	//   ....[68]....
        /*105c*/ 	.word	0x0001edc0
        /*1060*/ 	.word	0x00000000
        /*1064*/ 	.word	0x00022820
        /*1068*/ 	.short	0x010a
        /*106a*/ 	.byte	0x3f
	.zero		1


	//   ....[69]....
        /*106c*/ 	.word	0x0001ef70
        /*1070*/ 	.word	0x00000006
        /*1074*/ 	.word	0x00000000
        /*1078*/ 	.short	0x010a
        /*107a*/ 	.byte	0x3f
	.zero		1


	//   ....[70]....
        /*107c*/ 	.word	0x0001efe0
        /*1080*/ 	.word	0x00000007
        /*1084*/ 	.word	0x00000000
        /*1088*/ 	.short	0x010a
        /*108a*/ 	.byte	0x3f
	.zero		1


	//   ....[71]....
        /*108c*/ 	.word	0x0001f050
        /*1090*/ 	.word	0x00000004
        /*1094*/ 	.word	0x00000000
        /*1098*/ 	.short	0x010a
        /*109a*/ 	.byte	0x3f
	.zero		1


	//   ....[72]....
        /*109c*/ 	.word	0x0001f080
        /*10a0*/ 	.word	0x00000003
        /*10a4*/ 	.word	0x00000000
        /*10a8*/ 	.short	0x010a
        /*10aa*/ 	.byte	0x3f
	.zero		1


	//   ....[73]....
        /*10ac*/ 	.word	0x0001f0e0
        /*10b0*/ 	.word	0x00000060
        /*10b4*/ 	.word	0x00022890
        /*10b8*/ 	.short	0x010a
        /*10ba*/ 	.byte	0x3f
	.zero		1


	//   ....[74]....
        /*10bc*/ 	.word	0x0001f130
        /*10c0*/ 	.word	0x00000060
        /*10c4*/ 	.word	0x00022890
        /*10c8*/ 	.short	0x010a
        /*10ca*/ 	.byte	0x3f
	.zero		1


	//   ....[75]....
        /*10cc*/ 	.word	0x0001f180
        /*10d0*/ 	.word	0x00000060
        /*10d4*/ 	.word	0x00022890
        /*10d8*/ 	.short	0x010a
        /*10da*/ 	.byte	0x3f
	.zero		1


	//   ....[76]....
        /*10dc*/ 	.word	0x0001f1d0
        /*10e0*/ 	.word	0x00000060
        /*10e4*/ 	.word	0x000228b0
        /*10e8*/ 	.short	0x010a
        /*10ea*/ 	.byte	0x3f
	.zero		1


	//   ....[77]....
        /*10ec*/ 	.word	0x0001f640
        /*10f0*/ 	.word	0x00000012
        /*10f4*/ 	.word	0x00022800
        /*10f8*/ 	.short	0x010a
        /*10fa*/ 	.byte	0x3f
	.zero		1


	//   ....[78]....
        /*10fc*/ 	.word	0x0001fc40
        /*1100*/ 	.word	0x00000012
        /*1104*/ 	.word	0x00022800
        /*1108*/ 	.short	0x010a
        /*110a*/ 	.byte	0x3f
	.zero		1


	//   ....[79]....
        /*110c*/ 	.word	0x0001fc90
        /*1110*/ 	.word	0x0000000f
        /*1114*/ 	.word	0x00022830
        /*1118*/ 	.short	0x010a
        /*111a*/ 	.byte	0x3f
	.zero		1


	//   ....[80]....
        /*111c*/ 	.word	0x0001fce0
        /*1120*/ 	.word	0x0000000f
        /*1124*/ 	.word	0x00022850
        /*1128*/ 	.short	0x010a
        /*112a*/ 	.byte	0x3f
	.zero		1


	//   ....[81]....
        /*112c*/ 	.word	0x0001fd30
        /*1130*/ 	.word	0x00000015
        /*1134*/ 	.word	0x00022830
        /*1138*/ 	.short	0x010a
        /*113a*/ 	.byte	0x3f
	.zero		1


	//   ....[82]....
        /*113c*/ 	.word	0x0001fd80
        /*1140*/ 	.word	0x00000015
        /*1144*/ 	.word	0x00022850
        /*1148*/ 	.short	0x010a
        /*114a*/ 	.byte	0x3f
	.zero		1


	//   ....[83]....
        /*114c*/ 	.word	0x0001fdd0
        /*1150*/ 	.word	0x0000000f
        /*1154*/ 	.word	0x00022830
        /*1158*/ 	.short	0x010a
        /*115a*/ 	.byte	0x3f
	.zero		1


	//   ....[84]....
        /*115c*/ 	.word	0x0001fe20
        /*1160*/ 	.word	0x0000000f
        /*1164*/ 	.word	0x00022850
        /*1168*/ 	.short	0x010a
        /*116a*/ 	.byte	0x3f
	.zero		1


	//   ....[85]....
        /*116c*/ 	.word	0x00020a30
        /*1170*/ 	.word	0x00000012
        /*1174*/ 	.word	0x00022820
        /*1178*/ 	.short	0x010a
        /*117a*/ 	.byte	0x3f
	.zero		1


	//   ....[86]....
        /*117c*/ 	.word	0x00020a80
        /*1180*/ 	.word	0x00000004
        /*1184*/ 	.word	0x000228a0
        /*1188*/ 	.short	0x010a
        /*118a*/ 	.byte	0x3f
	.zero		1


	//   ....[87]....
        /*118c*/ 	.word	0x00020ad0
        /*1190*/ 	.word	0x00000004
        /*1194*/ 	.word	0x000228c0
        /*1198*/ 	.short	0x010a
        /*119a*/ 	.byte	0x3f
	.zero		1


	//   ....[88]....
        /*119c*/ 	.word	0x00020b20
        /*11a0*/ 	.word	0x00000005
        /*11a4*/ 	.word	0x000228a0
        /*11a8*/ 	.short	0x010a
        /*11aa*/ 	.byte	0x3f
	.zero		1


	//   ....[89]....
        /*11ac*/ 	.word	0x00020b70
        /*11b0*/ 	.word	0x00000005
        /*11b4*/ 	.word	0x000228c0
        /*11b8*/ 	.short	0x010a
        /*11ba*/ 	.byte	0x3f
	.zero		1


	//   ....[90]....
        /*11bc*/ 	.word	0x00020d10
        /*11c0*/ 	.word	0x00000000
        /*11c4*/ 	.word	0x00022840
        /*11c8*/ 	.short	0x010a
        /*11ca*/ 	.byte	0x3f
	.zero		1


	//   ....[91]....
        /*11cc*/ 	.word	0x000217d0
        /*11d0*/ 	.word	0x00000012
        /*11d4*/ 	.word	0x00022820
        /*11d8*/ 	.short	0x010a
        /*11da*/ 	.byte	0x3f
	.zero		1


	//   ....[92]....
        /*11dc*/ 	.word	0x00021820
        /*11e0*/ 	.word	0x00000002
        /*11e4*/ 	.word	0x00022860
        /*11e8*/ 	.short	0x010a
        /*11ea*/ 	.byte	0x3f
	.zero		1


	//   ....[93]....
        /*11ec*/ 	.word	0x00021870
        /*11f0*/ 	.word	0x00000002
        /*11f4*/ 	.word	0x00022840
        /*11f8*/ 	.short	0x010a
        /*11fa*/ 	.byte	0x3f
	.zero		1


	//   ....[94]....
        /*11fc*/ 	.word	0x000218c0
        /*1200*/ 	.word	0x00000002
        /*1204*/ 	.word	0x00022860
        /*1208*/ 	.short	0x010a
        /*120a*/ 	.byte	0x3f
	.zero		1


	//   ....[95]....
        /*120c*/ 	.word	0x00021910
        /*1210*/ 	.word	0x00000003
        /*1214*/ 	.word	0x00022840
        /*1218*/ 	.short	0x010a
        /*121a*/ 	.byte	0x3f
	.zero		1


	//   ....[96]....
        /*121c*/ 	.word	0x00021960
        /*1220*/ 	.word	0x00000003
        /*1224*/ 	.word	0x00022860
        /*1228*/ 	.short	0x010a
        /*122a*/ 	.byte	0x3f
	.zero		1


	//   ....[97]....
        /*122c*/ 	.word	0x000219b0
        /*1230*/ 	.word	0x00000003
        /*1234*/ 	.word	0x00022840
        /*1238*/ 	.short	0x010a
        /*123a*/ 	.byte	0x3f
	.zero		1


	//   ....[98]....
        /*123c*/ 	.word	0x00021a00
        /*1240*/ 	.word	0x00000003
        /*1244*/ 	.word	0x00022860
        /*1248*/ 	.short	0x010a
        /*124a*/ 	.byte	0x3f
	.zero		1


	//   ....[99]....
        /*124c*/ 	.word	0x00022580
        /*1250*/ 	.word	0x00000000
        /*1254*/ 	.word	0x00022820
        /*1258*/ 	.short	0x010a
        /*125a*/ 	.byte	0x3f
	.zero		1


	//   ....[100]....
        /*125c*/ 	.word	0x00022720
        /*1260*/ 	.word	0x00000006
        /*1264*/ 	.word	0x00000000
        /*1268*/ 	.short	0x010a
        /*126a*/ 	.byte	0x3f
	.zero		1


	//   ....[101]....
        /*126c*/ 	.word	0x00022770
        /*1270*/ 	.word	0x00000007
        /*1274*/ 	.word	0x00000000
        /*1278*/ 	.short	0x010a
        /*127a*/ 	.byte	0x3f
	.zero		1


	//   ....[102]....
        /*127c*/ 	.word	0x000227c0
        /*1280*/ 	.word	0x00000004
        /*1284*/ 	.word	0x00000000
        /*1288*/ 	.short	0x010a
        /*128a*/ 	.byte	0x3f
	.zero		1


	//----- nvinfo : EIATTR_NUM_MBARRIERS
	.align		4
.L_1567:
        /*128c*/ 	.byte	0x03, 0x38
        /*128e*/ 	.short	0x0016


	//----- nvinfo : EIATTR_EXIT_INSTR_OFFSETS
	.align		4
        /*1290*/ 	.byte	0x04, 0x1c
        /*1292*/ 	.short	(.L_1569 - .L_1568)


	//   ....[0]....
.L_1568:
        /*1294*/ 	.word	0x0001f0d0


	//----- nvinfo : EIATTR_MAX_THREADS
	.align		4
.L_1569:
        /*1298*/ 	.byte	0x04, 0x05
        /*129a*/ 	.short	(.L_1571 - .L_1570)
.L_1570:
        /*129c*/ 	.word	0x00000180
        /*12a0*/ 	.word	0x00000001
        /*12a4*/ 	.word	0x00000001


	//----- nvinfo : EIATTR_CRS_STACK_SIZE
	.align		4
.L_1571:
        /*12a8*/ 	.byte	0x04, 0x1e
        /*12aa*/ 	.short	(.L_1573 - .L_1572)
.L_1572:
        /*12ac*/ 	.word	0x00000000


	//----- nvinfo : EIATTR_CBANK_PARAM_SIZE
	.align		4
.L_1573:
        /*12b0*/ 	.byte	0x03, 0x19
        /*12b2*/ 	.short	0x0af0


	//----- nvinfo : EIATTR_PARAM_CBANK
	.align		4
        /*12b4*/ 	.byte	0x04, 0x0a
        /*12b6*/ 	.short	(.L_1575 - .L_1574)
	.align		4
.L_1574:
        /*12b8*/ 	.word	index@(.nv.constant0._ZN7cutlass13device_kernelIN5flash11enable_sm90INS1_16FlashAttnFwdSm90INS1_25CollectiveMainloopFwdSm90ILi2EN4cute5tupleIJNS5_1CILi1EEES8_S8_EEENS6_IJNS7_ILi128EEENS7_ILi96EEENS7_ILi64EEEEEELi256ENS_10bfloat16_tEfNS_4arch4Sm90ELb1ELb0ELb1ELb1ELb0ELb1ELb0ELb1ELb0ELb1ELb1ELb0EEENS1_21CollectiveEpilogueFwdINS6_IJSA_NS7_ILi256EEESB_EEES9_SE_SG_Li256ELb1ELb1ELb1ELb0EEENS1_36VarlenDynamicPersistentTileSchedulerILi128ELi96ELi256ELi128ELb1ELb1ELb1ELb1ELb1ELb1EEEEEEEEEvNT_6ParamsE)
        /*12bc*/ 	.short	0x0210
        /*12be*/ 	.short	0x0af0


	//----- nvinfo : EIATTR_SW_WAR
	.align		4
.L_1575:
        /*12c0*/ 	.byte	0x04, 0x36
        /*12c2*/ 	.short	(.L_1577 - .L_1576)
.L_1576:
        /*12c4*/ 	.word	0x00000008
.L_1577:


//--------------------- .nv.info._ZN7cutlass13device_kernelIN5flash11enable_sm90INS1_16FlashAttnFwdSm90INS1_25CollectiveMainloopFwdSm90ILi2EN4cute5tupleIJNS5_1CILi1EEES8_S8_EEENS6_IJNS7_ILi128EEENS7_ILi96EEENS7_ILi64EEEEEELi256ENS_10bfloat16_tEfNS_4arch4Sm90ELb1ELb0ELb1ELb1ELb0ELb0ELb1ELb1ELb0ELb1ELb1ELb0EEENS1_21CollectiveEpilogueFwdINS6_IJSA_NS7_ILi256EEESB_EEES9_SE_SG_Li256ELb1ELb1ELb1ELb0EEENS1_36VarlenDynamicPersistentTileSchedulerILi128ELi96ELi256ELi128ELb1ELb1ELb1ELb1ELb1ELb1EEEEEEEEEvNT_6ParamsE --------------------------
	.section	.nv.info._ZN7cutlass13device_kernelIN5flash11enable_sm90INS1_16FlashAttnFwdSm90INS1_25CollectiveMainloopFwdSm90ILi2EN4cute5tupleIJNS5_1CILi1EEES8_S8_EEENS6_IJNS7_ILi128EEENS7_ILi96EEENS7_ILi64EEEEEELi256ENS_10bfloat16_tEfNS_4arch4Sm90ELb1ELb0ELb1ELb1ELb0ELb0ELb1ELb1ELb0ELb1ELb1ELb0EEENS1_21CollectiveEpilogueFwdINS6_IJSA_NS7_ILi256EEESB_EEES9_SE_SG_Li256ELb1ELb1ELb1ELb0EEENS1_36VarlenDynamicPersistentTileSchedulerILi128ELi96ELi256ELi128ELb1ELb1ELb1ELb1ELb1ELb1EEEEEEEEEvNT_6ParamsE,"",@"SHT_CUDA_INFO"
	.sectionflags	@""
	.align	4


	//----- nvinfo : EIATTR_CUDA_API_VERSION
	.align		4
        /*0000*/ 	.byte	0x04, 0x37
        /*0002*/ 	.short	(.L_1579 - .L_1578)
.L_1578:
        /*0004*/ 	.word	0x00000082


	//----- nvinfo : EIATTR_KPARAM_INFO
	.align		4
.L_1579:
        /*0008*/ 	.byte	0x04, 0x17
        /*000a*/ 	.short	(.L_1581 - .L_1580)
.L_1580:
        /*000c*/ 	.word	0x00000000
        /*0010*/ 	.short	0x0000
        /*0012*/ 	.short	0x0070
        /*0014*/ 	.byte	0x00, 0xf0, 0x01, 0x2e


	//----- nvinfo : EIATTR_SPARSE_MMA_MASK
	.align		4
.L_1581:
        /*0018*/ 	.byte	0x03, 0x50
        /*001a*/ 	.short	0x0000


	//----- nvinfo : EIATTR_MAXREG_COUNT
	.align		4
        /*001c*/ 	.byte	0x03, 0x1b
        /*001e*/ 	.short	0x00a8


	//----- nvinfo : EIATTR_NUM_BARRIERS
	.align		4
        /*0020*/ 	.byte	0x02, 0x4c
        /*0022*/ 	.byte	0x10
	.zero		1


	//----- nvinfo : EIATTR_EXTERNS
	.align		4
        /*0024*/ 	.byte	0x04, 0x0f
        /*0026*/ 	.short	(.L_1583 - .L_1582)


	//   ....[0]....
	.align		4
.L_1582:
        /*0028*/ 	.word	index@(__assertfail)


	//----- nvinfo : EIATTR_ANNOTATIONS
	.align		4
.L_1583:
        /*002c*/ 	.byte	0x04, 0x55
        /*002e*/ 	.short	(.L_1585 - .L_1584)


	//   ....[0]....
.L_1584:
        /* <DEDUP_REMOVED lines=99> */


	//----- nvinfo : EIATTR_MERCURY_ISA_VERSION
	.align		4
.L_1585:
        /*0650*/ 	.byte	0x03, 0x5f
        /*0652*/ 	.short	0x0101


	//----- nvinfo : EIATTR_UNUSED_LOAD_BYTE_OFFSET
	.align		4
        /*0654*/ 	.byte	0x04, 0x44
        /*0656*/ 	.short	(.L_1587 - .L_1586)


	//   ....[0]....
.L_1586:
        /*0658*/ 	.word	0x00000a50
        /*065c*/ 	.word	0x0000fff0


	//   ....[1]....
        /*0660*/ 	.word	0x0000b110
        /*0664*/ 	.word	0x0000fff0


	//----- nvinfo : EIATTR_INT_WARP_WIDE_INSTR_OFFSETS
	.align		4
.L_1587:
        /*0668*/ 	.byte	0x04, 0x31
        /*066a*/ 	.short	(.L_1589 - .L_1588)


	//   ....[0]....
.L_1588:
        /*066c*/ 	.word	0x00000120


	//   ....[1]....
        /*0670*/ 	.word	0x00000160


	//   ....[2]....
        /*0674*/ 	.word	0x000001d0


	//   ....[3]....
        /*0678*/ 	.word	0x00000240


	//   ....[4]....
        /*067c*/ 	.word	0x00011490


	//   ....[5]....
        /*0680*/ 	.word	0x00011520


	//   ....[6]....
        /*0684*/ 	.word	0x00015db0


	//   ....[7]....
        /*0688*/ 	.word	0x00015e40


	//----- nvinfo : EIATTR_COOP_GROUP_MASK_REGIDS
	.align		4
.L_1589:
        /*068c*/ 	.byte	0x04, 0x29
        /*068e*/ 	.short	(.L_1591 - .L_1590)


	//   ....[0]....
.L_1590:
        /*0690*/ 	.word	0xffffffff


	//   ....[1]....
        /*0694*/ 	.word	0xffffffff


	//   ....[2]....
        /*0698*/ 	.word	0xffffffff


	//   ....[3]....
        /*069c*/ 	.word	0xffffffff


	//   ....[4]....
        /*06a0*/ 	.word	0xffffffff


	//   ....[5]....
        /*06a4*/ 	.word	0xffffffff


	//   ....[6]....
        /*06a8*/ 	.word	0xffffffff


	//   ....[7]....
        /*06ac*/ 	.word	0xffffffff


	//   ....[8]....
        /*06b0*/ 	.word	0xffffffff


	//   ....[9]....
        /*06b4*/ 	.word	0xffffffff


	//   ....[10]....
        /*06b8*/ 	.word	0xffffffff


	//   ....[11]....
        /*06bc*/ 	.word	0xffffffff


	//   ....[12]....
        /*06c0*/ 	.word	0xffffffff


	//   ....[13]....
        /*06c4*/ 	.word	0xffffffff


	//   ....[14]....
        /*06c8*/ 	.word	0xffffffff


	//   ....[15]....
        /*06cc*/ 	.word	0xffffffff


	//   ....[16]....
        /*06d0*/ 	.word	0xffffffff


	//   ....[17]....
        /*06d4*/ 	.word	0xffffffff


	//   ....[18]....
        /*06d8*/ 	.word	0xffffffff


	//   ....[19]....
        /*06dc*/ 	.word	0xffffffff


	//   ....[20]....
        /*06e0*/ 	.word	0xffffffff


	//   ....[21]....
        /*06e4*/ 	.word	0xffffffff


	//   ....[22]....
        /*06e8*/ 	.word	0xffffffff


	//   ....[23]....
        /*06ec*/ 	.word	0xffffffff


	//   ....[24]....
        /*06f0*/ 	.word	0xffffffff


	//   ....[25]....
        /*06f4*/ 	.word	0xffffffff


	//   ....[26]....
        /*06f8*/ 	.word	0xffffffff


	//   ....[27]....
        /*06fc*/ 	.word	0xffffffff


	//   ....[28]....
        /*0700*/ 	.word	0xffffffff


	//   ....[29]....
        /*0704*/ 	.word	0xffffffff


	//   ....[30]....
        /*0708*/ 	.word	0xffffffff


	//   ....[31]....
        /*070c*/ 	.word	0xffffffff


	//   ....[32]....
        /*0710*/ 	.word	0xffffffff


	//   ....[33]....
        /*0714*/ 	.word	0xffffffff


	//   ....[34]....
        /*0718*/ 	.word	0xffffffff


	//   ....[35]....
        /*071c*/ 	.word	0xffffffff


	//   ....[36]....
        /*0720*/ 	.word	0xffffffff


	//   ....[37]....
        /*0724*/ 	.word	0xffffffff


	//   ....[38]....
        /*0728*/ 	.word	0xffffffff


	//   ....[39]....
        /*072c*/ 	.word	0xffffffff


	//   ....[40]....
        /*0730*/ 	.word	0xffffffff


	//   ....[41]....
        /*0734*/ 	.word	0xffffffff


	//   ....[42]....
        /*0738*/ 	.word	0xffffffff


	//   ....[43]....
        /*073c*/ 	.word	0xffffffff


	//   ....[44]....
        /*0740*/ 	.word	0xffffffff


	//   ....[45]....
        /*0744*/ 	.word	0xffffffff


	//   ....[46]....
        /*0748*/ 	.word	0xffffffff


	//   ....[47]....
        /*074c*/ 	.word	0xffffffff


	//   ....[48]....
        /*0750*/ 	.word	0xffffffff


	//   ....[49]....
        /*0754*/ 	.word	0xffffffff


	//   ....[50]....
        /*0758*/ 	.word	0xffffffff


	//   ....[51]....
        /*075c*/ 	.word	0xffffffff


	//   ....[52]....
        /*0760*/ 	.word	0xffffffff


	//   ....[53]....
        /*0764*/ 	.word	0xffffffff


	//   ....[54]....
        /*0768*/ 	.word	0xffffffff


	//   ....[55]....
        /*076c*/ 	.word	0xffffffff


	//   ....[56]....
        /*0770*/ 	.word	0xffffffff


	//   ....[57]....
        /*0774*/ 	.word	0xffffffff


	//   ....[58]....
        /*0778*/ 	.word	0xffffffff


	//   ....[59]....
        /*077c*/ 	.word	0xffffffff


	//   ....[60]....
        /*0780*/ 	.word	0xffffffff


	//   ....[61]....
        /*0784*/ 	.word	0xffffffff


	//   ....[62]....
        /*0788*/ 	.word	0xffffffff


	//   ....[63]....
        /*078c*/ 	.word	0xffffffff


	//   ....[64]....
        /*0790*/ 	.word	0xffffffff


	//   ....[65]....
        /*0794*/ 	.word	0xffffffff


	//   ....[66]....
        /*0798*/ 	.word	0xffffffff


	//   ....[67]....
        /*079c*/ 	.word	0xffffffff


	//   ....[68]....
        /*07a0*/ 	.word	0xffffffff


	//   ....[69]....
        /*07a4*/ 	.word	0xffffffff


	//   ....[70]....
        /*07a8*/ 	.word	0xffffffff


	//   ....[71]....
        /*07ac*/ 	.word	0xffffffff


	//   ....[72]....
        /*07b0*/ 	.word	0xffffffff


	//   ....[73]....
        /*07b4*/ 	.word	0xffffffff


	//   ....[74]....
        /*07b8*/ 	.word	0xffffffff


	//   ....[75]....
        /*07bc*/ 	.word	0xffffffff


	//   ....[76]....
        /*07c0*/ 	.word	0xffffffff


	//   ....[77]....
        /*07c4*/ 	.word	0xffffffff


	//   ....[78]....
        /*07c8*/ 	.word	0xffffffff


	//   ....[79]....
        /*07cc*/ 	.word	0xffffffff


	//   ....[80]....
        /*07d0*/ 	.word	0xffffffff


	//   ....[81]....
        /*07d4*/ 	.word	0xffffffff


	//   ....[82]....
        /*07d8*/ 	.word	0xffffffff


	//   ....[83]....
        /*07dc*/ 	.word	0xffffffff


	//   ....[84]....
        /*07e0*/ 	.word	0xffffffff


	//   ....[85]....
        /*07e4*/ 	.word	0xffffffff


	//   ....[86]....
        /*07e8*/ 	.word	0xffffffff


	//   ....[87]....
        /*07ec*/ 	.word	0xffffffff


	//   ....[88]....
        /*07f0*/ 	.word	0xffffffff


	//   ....[89]....
        /*07f4*/ 	.word	0xffffffff


	//   ....[90]....
        /*07f8*/ 	.word	0xffffffff


	//   ....[91]....
        /*07fc*/ 	.word	0xffffffff


	//   ....[92]....
        /*0800*/ 	.word	0xffffffff


	//   ....[93]....
        /*0804*/ 	.word	0xffffffff


	//   ....[94]....
        /*0808*/ 	.word	0xffffffff


	//   ....[95]....
        /*080c*/ 	.word	0xffffffff


	//   ....[96]....
        /*0810*/ 	.word	0xffffffff


	//   ....[97]....
        /*0814*/ 	.word	0xffffffff


	//   ....[98]....
        /*0818*/ 	.word	0xffffffff


	//   ....[99]....
        /*081c*/ 	.word	0xffffffff


	//   ....[100]....
        /*0820*/ 	.word	0xffffffff


	//   ....[101]....
        /*0824*/ 	.word	0xffffffff


	//   ....[102]....
        /*0828*/ 	.word	0xffffffff


	//   ....[103]....
        /*082c*/ 	.word	0xffffffff


	//   ....[104]....
        /*0830*/ 	.word	0xffffffff


	//   ....[105]....
        /*0834*/ 	.word	0xffffffff


	//   ....[106]....
        /*0838*/ 	.word	0xffffffff


	//   ....[107]....
        /*083c*/ 	.word	0xffffffff


	//   ....[108]....
        /*0840*/ 	.word	0xffffffff


	//   ....[109]....
        /*0844*/ 	.word	0xffffffff


	//   ....[110]....
        /*0848*/ 	.word	0xffffffff


	//   ....[111]....
        /*084c*/ 	.word	0xffffffff


	//   ....[112]....
        /*0850*/ 	.word	0xffffffff


	//   ....[113]....
        /*0854*/ 	.word	0xffffffff


	//   ....[114]....
        /*0858*/ 	.word	0xffffffff


	//   ....[115]....
        /*085c*/ 	.word	0xffffffff


	//   ....[116]....
        /*0860*/ 	.word	0xffffffff


	//   ....[117]....
        /*0864*/ 	.word	0xffffffff


	//   ....[118]....
        /*0868*/ 	.word	0xffffffff


	//   ....[119]....
        /*086c*/ 	.word	0xffffffff


	//   ....[120]....
        /*0870*/ 	.word	0xffffffff


	//   ....[121]....
        /*0874*/ 	.word	0x0500000f


	//   ....[122]....
        /*0878*/ 	.word	0x0500000f


	//   ....[123]....
        /*087c*/ 	.word	0x0500000f


	//   ....[124]....
        /*0880*/ 	.word	0x0500000f


	//   ....[125]....
        /*0884*/ 	.word	0x0500000f


	//   ....[126]....
        /*0888*/ 	.word	0x0500000f


	//   ....[127]....
        /*088c*/ 	.word	0x0500000f


	//   ....[128]....
        /*0890*/ 	.word	0x0500000f


	//   ....[129]....
        /*0894*/ 	.word	0x0500000f


	//   ....[130]....
        /*0898*/ 	.word	0x0500000f


	//   ....[131]....
        /*089c*/ 	.word	0x0500000f


	//   ....[132]....
        /*08a0*/ 	.word	0x0500000f


	//   ....[133]....
        /*08a4*/ 	.word	0x0500000f


	//   ....[134]....
        /*08a8*/ 	.word	0x0500000f


	//   ....[135]....
        /*08ac*/ 	.word	0x0500000f


	//   ....[136]....
        /*08b0*/ 	.word	0x0500000f


	//   ....[137]....
        /*08b4*/ 	.word	0x0500000f


	//   ....[138]....
        /*08b8*/ 	.word	0x0500000f


	//   ....[139]....
        /*08bc*/ 	.word	0x0500000f


	//   ....[140]....
        /*08c0*/ 	.word	0x0500000f


	//   ....[141]....
        /*08c4*/ 	.word	0x0500000f


	//   ....[142]....
        /*08c8*/ 	.word	0x0500000f


	//   ....[143]....
        /*08cc*/ 	.word	0x0500000f


	//   ....[144]....
        /*08d0*/ 	.word	0x0500000f


	//   ....[145]....
        /*08d4*/ 	.word	0x0500000f


	//   ....[146]....
        /*08d8*/ 	.word	0x0500000f


	//   ....[147]....
        /*08dc*/ 	.word	0x0500000f


	//   ....[148]....
        /*08e0*/ 	.word	0x0500000f


	//   ....[149]....
        /*08e4*/ 	.word	0x0500000f


	//   ....[150]....
        /*08e8*/ 	.word	0x0500000f


	//   ....[151]....
        /*08ec*/ 	.word	0x0500000f


	//   ....[152]....
        /*08f0*/ 	.word	0x0500000f


	//   ....[153]....
        /*08f4*/ 	.word	0x0500000f


	//   ....[154]....
        /*08f8*/ 	.word	0x0500000f


	//   ....[155]....
        /*08fc*/ 	.word	0x0500000f


	//   ....[156]....
        /*0900*/ 	.word	0x0500000f


	//   ....[157]....
        /*0904*/ 	.word	0x0500000f


	//   ....[158]....
        /*0908*/ 	.word	0x0500000f


	//   ....[159]....
        /*090c*/ 	.word	0x0500000f


	//   ....[160]....
        /*0910*/ 	.word	0x0500000f


	//   ....[161]....
        /*0914*/ 	.word	0x0500000f


	//   ....[162]....
        /*0918*/ 	.word	0x0500000f


	//   ....[163]....
        /*091c*/ 	.word	0x0500000f


	//   ....[164]....
        /*0920*/ 	.word	0x0500000f


	//   ....[165]....
        /*0924*/ 	.word	0x0500000f


	//   ....[166]....
        /*0928*/ 	.word	0x0500000f


	//   ....[167]....
        /*092c*/ 	.word	0x0500000f


	//   ....[168]....
        /*0930*/ 	.word	0x0500000f


	//   ....[169]....
        /*0934*/ 	.word	0x0500000f


	//   ....[170]....
        /*0938*/ 	.word	0x0500000f


	//   ....[171]....
        /*093c*/ 	.word	0x0500000f


	//   ....[172]....
        /*0940*/ 	.word	0x0500000f


	//----- nvinfo : EIATTR_COOP_GROUP_INSTR_OFFSETS
	.align		4
.L_1591:
        /*0944*/ 	.byte	0x04, 0x28
        /*0946*/ 	.short	(.L_1593 - .L_1592)


	//   ....[0]....
.L_1592:
        /*0948*/ 	.word	0x00000060


	//   ....[1]....
        /*094c*/ 	.word	0x00000130


	//   ....[2]....
        /*0950*/ 	.word	0x000001f0


	//   ....[3]....
        /*0954*/ 	.word	0x000003c0


	//   ....[4]....
        /*0958*/ 	.word	0x00000520


	//   ....[5]....
        /*095c*/ 	.word	0x00000640


	//   ....[6]....
        /*0960*/ 	.word	0x000007a0


	//   ....[7]....
        /*0964*/ 	.word	0x00001d70


	//   ....[8]....
        /*0968*/ 	.word	0x00003180


	//   ....[9]....
        /*096c*/ 	.word	0x000031c0


	//   ....[10]....
        /*0970*/ 	.word	0x00003850


	//   ....[11]....
        /*0974*/ 	.word	0x00003a80


	//   ....[12]....
        /*0978*/ 	.word	0x00003f10


	//   ....[13]....
        /*097c*/ 	.word	0x00004090


	//   ....[14]....
        /*0980*/ 	.word	0x00005710


	//   ....[15]....
        /*0984*/ 	.word	0x000059b0


	//   ....[16]....
        /*0988*/ 	.word	0x000062f0


	//   ....[17]....
        /*098c*/ 	.word	0x000063d0


	//   ....[18]....
        /*0990*/ 	.word	0x00006d90


	//   ....[19]....
        /*0994*/ 	.word	0x00006df0


	//   ....[20]....
        /*0998*/ 	.word	0x00008c90


	//   ....[21]....
        /*099c*/ 	.word	0x00008cf0


	//   ....[22]....
        /*09a0*/ 	.word	0x00009740


	//   ....[23]....
        /*09a4*/ 	.word	0x000097a0


	//   ....[24]....
        /*09a8*/ 	.word	0x0000a700


	//   ....[25]....
        /*09ac*/ 	.word	0x0000a730


	//   ....[26]....
        /*09b0*/ 	.word	0x0000a770


	//   ....[27]....
        /*09b4*/ 	.word	0x0000a780


	//   ....[28]....
        /*09b8*/ 	.word	0x0000c140


	//   ....[29]....
        /*09bc*/ 	.word	0x0000c150


	//   ....[30]....
        /*09c0*/ 	.word	0x0000c160


	//   ....[31]....
        /*09c4*/ 	.word	0x0000c1b0


	//   ....[32]....
        /*09c8*/ 	.word	0x0000cc50


	//   ....[33]....
        /*09cc*/ 	.word	0x0000cc70


	//   ....[34]....
        /*09d0*/ 	.word	0x0000ce00


	//   ....[35]....
        /*09d4*/ 	.word	0x0000ce20


	//   ....[36]....
        /*09d8*/ 	.word	0x0000cf60


	//   ....[37]....
        /*09dc*/ 	.word	0x0000cf80


	//   ....[38]....
        /*09e0*/ 	.word	0x0000d0d0


	//   ....[39]....
        /*09e4*/ 	.word	0x0000d0f0


	//   ....[40]....
        /*09e8*/ 	.word	0x0000d630


	//   ....[41]....
        /*09ec*/ 	.word	0x0000d670


	//   ....[42]....
        /*09f0*/ 	.word	0x0000e170


	//   ....[43]....
        /*09f4*/ 	.word	0x0000e180


	//   ....[44]....
        /*09f8*/ 	.word	0x0000f2c0


	//   ....[45]....
        /*09fc*/ 	.word	0x0000f2f0


	//   ....[46]....
        /*0a00*/ 	.word	0x0000f460


	//   ....[47]....
        /*0a04*/ 	.word	0x0000f480


	//   ....[48]....
        /*0a08*/ 	.word	0x0000f5c0


	//   ....[49]....
        /*0a0c*/ 	.word	0x0000f5e0


	//   ....[50]....
        /*0a10*/ 	.word	0x0000f730


	//   ....[51]....
        /*0a14*/ 	.word	0x0000f750


	//   ....[52]....
        /*0a18*/ 	.word	0x0000f920


	//   ....[53]....
        /*0a1c*/ 	.word	0x0000fb60


	//   ....[54]....
        /*0a20*/ 	.word	0x0000fb90


	//   ....[55]....
        /*0a24*/ 	.word	0x0000fbc0


	//   ....[56]....
        /*0a28*/ 	.word	0x0000fbf0


	//   ....[57]....
        /*0a2c*/ 	.word	0x0000fc20


	//   ....[58]....
        /*0a30*/ 	.word	0x0000fc50


	//   ....[59]....
        /*0a34*/ 	.word	0x0000fdf0


	//   ....[60]....
        /*0a38*/ 	.word	0x0000fe20


	//   ....[61]....
        /*0a3c*/ 	.word	0x0000fe50


	//   ....[62]....
        /*0a40*/ 	.word	0x0000fe80


	//   ....[63]....
        /*0a44*/ 	.word	0x0000feb0


	//   ....[64]....
        /*0a48*/ 	.word	0x0000fee0


	//   ....[65]....
        /*0a4c*/ 	.word	0x0000ff80


	//   ....[66]....
        /*0a50*/ 	.word	0x0000ffb0


	//   ....[67]....
        /*0a54*/ 	.word	0x0000ffc0


	//   ....[68]....
        /*0a58*/ 	.word	0x0000fff0


	//   ....[69]....
        /*0a5c*/ 	.word	0x00011a70


	//   ....[70]....
        /*0a60*/ 	.word	0x00012520


	//   ....[71]....
        /*0a64*/ 	.word	0x00012550


	//   ....[72]....
        /*0a68*/ 	.word	0x00012570


	//   ....[73]....
        /*0a6c*/ 	.word	0x000125b0


	//   ....[74]....
        /*0a70*/ 	.word	0x000126b0


	//   ....[75]....
        /*0a74*/ 	.word	0x000126d0


	//   ....[76]....
        /*0a78*/ 	.word	0x00012760


	//   ....[77]....
        /*0a7c*/ 	.word	0x00012770


	//   ....[78]....
        /*0a80*/ 	.word	0x00012800


	//   ....[79]....
        /*0a84*/ 	.word	0x00012820


	//   ....[80]....
        /*0a88*/ 	.word	0x000128c0


	//   ....[81]....
        /*0a8c*/ 	.word	0x000128e0


	//   ....[82]....
        /*0a90*/ 	.word	0x00012970


	//   ....[83]....
        /*0a94*/ 	.word	0x00012990


	//   ....[84]....
        /*0a98*/ 	.word	0x00012a20


	//   ....[85]....
        /*0a9c*/ 	.word	0x00012a30


	//   ....[86]....
        /*0aa0*/ 	.word	0x00013100


	//   ....[87]....
        /*0aa4*/ 	.word	0x00013160


	//   ....[88]....
        /*0aa8*/ 	.word	0x00013170


	//   ....[89]....
        /*0aac*/ 	.word	0x00013210


	//   ....[90]....
        /*0ab0*/ 	.word	0x000132a0


	//   ....[91]....
        /*0ab4*/ 	.word	0x000132b0


	//   ....[92]....
        /*0ab8*/ 	.word	0x00013340


	//   ....[93]....
        /*0abc*/ 	.word	0x00013350


	//   ....[94]....
        /*0ac0*/ 	.word	0x000133c0


	//   ....[95]....
        /*0ac4*/ 	.word	0x000133d0


	//   ....[96]....
        /*0ac8*/ 	.word	0x00013450


	//   ....[97]....
        /*0acc*/ 	.word	0x00013460


	//   ....[98]....
        /*0ad0*/ 	.word	0x000134e0


	//   ....[99]....
        /*0ad4*/ 	.word	0x000134f0


	//   ....[100]....
        /*0ad8*/ 	.word	0x00013500


	//   ....[101]....
        /*0adc*/ 	.word	0x00013540


	//   ....[102]....
        /*0ae0*/ 	.word	0x000160d0


	//   ....[103]....
        /*0ae4*/ 	.word	0x00016100


	//   ....[104]....
        /*0ae8*/ 	.word	0x00016160


	//   ....[105]....
        /*0aec*/ 	.word	0x00016190


	//   ....[106]....
        /*0af0*/ 	.word	0x000161c0


	//   ....[107]....
        /*0af4*/ 	.word	0x000161f0


	//   ....[108]....
        /*0af8*/ 	.word	0x00016220


	//   ....[109]....
        /*0afc*/ 	.word	0x00016250


	//   ....[110]....
        /*0b00*/ 	.word	0x00016410


	//   ....[111]....
        /*0b04*/ 	.word	0x00016440


	//   ....[112]....
        /*0b08*/ 	.word	0x00016470


	//   ....[113]....
        /*0b0c*/ 	.word	0x000164a0


	//   ....[114]....
        /*0b10*/ 	.word	0x000164d0


	//   ....[115]....
        /*0b14*/ 	.word	0x00016500


	//   ....[116]....
        /*0b18*/ 	.word	0x000165d0


	//   ....[117]....
        /*0b1c*/ 	.word	0x000165f0


	//   ....[118]....
        /*0b20*/ 	.word	0x00016600


	//   ....[119]....
        /*0b24*/ 	.word	0x00016680


	//   ....[120]....
        /*0b28*/ 	.word	0x000171c0


	//   ....[121]....
        /*0b2c*/ 	.word	0x000177a0


	//   ....[122]....
        /*0b30*/ 	.word	0x00017920


	//   ....[123]....
        /*0b34*/ 	.word	0x00017980


	//   ....[124]....
        /*0b38*/ 	.word	0x00017a10


	//   ....[125]....
        /*0b3c*/ 	.word	0x00017a70


	//   ....[126]....
        /*0b40*/ 	.word	0x00017b10


	//   ....[127]....
        /*0b44*/ 	.word	0x00017c00


	//   ....[128]....
        /*0b48*/ 	.word	0x00017d30


	//   ....[129]....
        /*0b4c*/ 	.word	0x00017dd0


	//   ....[130]....
        /*0b50*/ 	.word	0x00017ea0


	//   ....[131]....
        /*0b54*/ 	.word	0x00017f40


	//   ....[132]....
        /*0b58*/ 	.word	0x00018010


	//   ....[133]....
        /*0b5c*/ 	.word	0x000180b0


	//   ....[134]....
        /*0b60*/ 	.word	0x00018180


	//   ....[135]....
        /*0b64*/ 	.word	0x00018220


	//   ....[136]....
        /*0b68*/ 	.word	0x000182d0


	//   ....[137]....
        /*0b6c*/ 	.word	0x000183b0


	//   ....[138]....
        /*0b70*/ 	.word	0x00018610


	//   ....[139]....
        /*0b74*/ 	.word	0x000186c0


	//   ....[140]....
        /*0b78*/ 	.word	0x000187c0


	//   ....[141]....
        /*0b7c*/ 	.word	0x000188b0


	//   ....[142]....
        /*0b80*/ 	.word	0x00018970


	//   ....[143]....
        /*0b84*/ 	.word	0x00018a30


	//   ....[144]....
        /*0b88*/ 	.word	0x00018af0


	//   ....[145]....
        /*0b8c*/ 	.word	0x00018bb0


	//   ....[146]....
        /*0b90*/ 	.word	0x00018c70


	//   ....[147]....
        /*0b94*/ 	.word	0x00018d30


	//   ....[148]....
        /*0b98*/ 	.word	0x00018df0


	//   ....[149]....
        /*0b9c*/ 	.word	0x00018ea0


	//   ....[150]....
        /*0ba0*/ 	.word	0x00018fa0


	//   ....[151]....
        /*0ba4*/ 	.word	0x00018ff0


	//   ....[152]....
        /*0ba8*/ 	.word	0x00019050


	//   ....[153]....
        /*0bac*/ 	.word	0x00019130


	//   ....[154]....
        /*0bb0*/ 	.word	0x00019460


	//   ....[155]....
        /*0bb4*/ 	.word	0x00019500


	//   ....[156]....
        /*0bb8*/ 	.word	0x000196a0


	//   ....[157]....
        /*0bbc*/ 	.word	0x00019720


	//   ....[158]....
        /*0bc0*/ 	.word	0x000197a0


	//   ....[159]....
        /*0bc4*/ 	.word	0x00019820


	//   ....[160]....
        /*0bc8*/ 	.word	0x000198a0


	//   ....[161]....
        /*0bcc*/ 	.word	0x00019930


	//   ....[162]....
        /*0bd0*/ 	.word	0x000199d0


	//   ....[163]....
        /*0bd4*/ 	.word	0x00019a80


	//   ....[164]....
        /*0bd8*/ 	.word	0x00019b00


	//   ....[165]....
        /*0bdc*/ 	.word	0x00019b80


	//   ....[166]....
        /*0be0*/ 	.word	0x00019c00


	//   ....[167]....
        /*0be4*/ 	.word	0x00019c90


	//   ....[168]....
        /*0be8*/ 	.word	0x00019d10


	//   ....[169]....
        /*0bec*/ 	.word	0x00019dc0


	//   ....[170]....
        /*0bf0*/ 	.word	0x00019e10


	//   ....[171]....
        /*0bf4*/ 	.word	0x00019ed0


	//   ....[172]....
        /*0bf8*/ 	.word	0x0001a000


	//----- nvinfo : EIATTR_REG_RECONFIG
	.align		4
.L_1593:
        /*0bfc*/ 	.byte	0x01, 0x54
	.zero		2


	//----- nvinfo : EIATTR_SYSCALL_OFFSETS
	.align		4
        /*0c00*/ 	.byte	0x04, 0x46
        /*0c02*/ 	.short	(.L_1595 - .L_1594)


	//   ....[0]....
.L_1594:
        /*0c04*/ 	.word	0x00001f70


	//   ....[1]....
        /*0c08*/ 	.word	0x00011690


	//   ....[2]....
        /*0c0c*/ 	.word	0x000117e0


	//   ....[3]....
        /*0c10*/ 	.word	0x000118e0


	//   ....[4]....
        /*0c14*/ 	.word	0x00012140


	//   ....[5]....
        /*0c18*/ 	.word	0x00012d40


	//----- nvinfo : EIATTR_MBARRIER_INSTR_OFFSETS
	.align		4
.L_1595:
        /*0c1c*/ 	.byte	0x04, 0x39
        /*0c1e*/ 	.short	(.L_1597 - .L_1596)


	//   ....[0]....
.L_1596:
        /*0c20*/ 	.word	0x00000260
        /*0c24*/ 	.word	0x000000ff
        /*0c28*/ 	.word	0x00032400
        /*0c2c*/ 	.short	0x0100
        /*0c2e*/ 	.byte	0x08
	.zero		1


	//   ....[1]....
        /*0c30*/ 	.word	0x00000270
        /*0c34*/ 	.word	0x000000ff
        /*0c38*/ 	.word	0x00032410
        /*0c3c*/ 	.short	0x0100
        /*0c3e*/ 	.byte	0x08
	.zero		1


	//   ....[2]....
        /*0c40*/ 	.word	0x00000280
        /*0c44*/ 	.word	0x000000ff
        /*0c48*/ 	.word	0x00032420
        /*0c4c*/ 	.short	0x0100
        /*0c4e*/ 	.byte	0x08
	.zero		1


	//   ....[3]....
        /*0c50*/ 	.word	0x00000370
        /*0c54*/ 	.word	0x000000ff
        /*0c58*/ 	.word	0x00032430
        /*0c5c*/ 	.short	0x0100
        /*0c5e*/ 	.byte	0x08
	.zero		1


	//   ....[4]....
        /*0c60*/ 	.word	0x00000380
        /*0c64*/ 	.word	0x000000ff
        /*0c68*/ 	.word	0x00032440
        /*0c6c*/ 	.short	0x0100
        /*0c6e*/ 	.byte	0x08
	.zero		1


	//   ....[5]....
        /*0c70*/ 	.word	0x00000390
        /*0c74*/ 	.word	0x000000ff
        /*0c78*/ 	.word	0x00032438
        /*0c7c*/ 	.short	0x0100
        /*0c7e*/ 	.byte	0x08
	.zero		1


	//   ....[6]....
        /*0c80*/ 	.word	0x000003a0
        /*0c84*/ 	.word	0x000000ff
        /*0c88*/ 	.word	0x00032448
        /*0c8c*/ 	.short	0x0100
        /*0c8e*/ 	.byte	0x08
	.zero		1


	//   ....[7]....
        /*0c90*/ 	.word	0x000004d0
        /*0c94*/ 	.word	0x000000ff
        /*0c98*/ 	.word	0x00032450
        /*0c9c*/ 	.short	0x0100
        /*0c9e*/ 	.byte	0x08
	.zero		1


	//   ....[8]....
        /*0ca0*/ 	.word	0x000004e0
        /*0ca4*/ 	.word	0x000000ff
        /*0ca8*/ 	.word	0x00032460
        /*0cac*/ 	.short	0x0100
        /*0cae*/ 	.byte	0x08
	.zero		1


	//   ....[9]....
        /*0cb0*/ 	.word	0x000004f0
        /*0cb4*/ 	.word	0x000000ff
        /*0cb8*/ 	.word	0x00032458
        /*0cbc*/ 	.short	0x0100
        /*0cbe*/ 	.byte	0x08
	.zero		1


	//   ....[10]....
        /*0cc0*/ 	.word	0x00000500
        /*0cc4*/ 	.word	0x000000ff
        /*0cc8*/ 	.word	0x00032468
        /*0ccc*/ 	.short	0x0100
        /*0cce*/ 	.byte	0x08
	.zero		1


	//   ....[11]....
        /*0cd0*/ 	.word	0x000005f0
        /*0cd4*/ 	.word	0x000000ff
        /*0cd8*/ 	.word	0x00032470
        /*0cdc*/ 	.short	0x0100
        /*0cde*/ 	.byte	0x06
	.zero		1


	//   ....[12]....
        /*0ce0*/ 	.word	0x00000600
        /*0ce4*/ 	.word	0x000000ff
        /*0ce8*/ 	.word	0x00032480
        /*0cec*/ 	.short	0x0100
        /*0cee*/ 	.byte	0x06
	.zero		1


	//   ....[13]....
        /*0cf0*/ 	.word	0x00000610
        /*0cf4*/ 	.word	0x000000ff
        /*0cf8*/ 	.word	0x00032478
        /*0cfc*/ 	.short	0x0100
        /*0cfe*/ 	.byte	0x06
	.zero		1


	//   ....[14]....
        /*0d00*/ 	.word	0x00000620
        /*0d04*/ 	.word	0x000000ff
        /*0d08*/ 	.word	0x00032488
        /*0d0c*/ 	.short	0x0100
        /*0d0e*/ 	.byte	0x06
	.zero		1


	//   ....[15]....
        /*0d10*/ 	.word	0x00000750
        /*0d14*/ 	.word	0x000000ff
        /*0d18*/ 	.word	0x00032490
        /*0d1c*/ 	.short	0x0100
        /*0d1e*/ 	.byte	0x08
	.zero		1


	//   ....[16]....
        /*0d20*/ 	.word	0x00000760
        /*0d24*/ 	.word	0x000000ff
        /*0d28*/ 	.word	0x000324a0
        /*0d2c*/ 	.short	0x0100
        /*0d2e*/ 	.byte	0x08
	.zero		1


	//   ....[17]....
        /*0d30*/ 	.word	0x00000770
        /*0d34*/ 	.word	0x000000ff
        /*0d38*/ 	.word	0x00032498
        /*0d3c*/ 	.short	0x0100
        /*0d3e*/ 	.byte	0x08
	.zero		1


	//   ....[18]....
        /*0d40*/ 	.word	0x00000780
        /*0d44*/ 	.word	0x000000ff
        /*0d48*/ 	.word	0x000324a8
        /*0d4c*/ 	.short	0x0100
        /*0d4e*/ 	.byte	0x08
	.zero		1


	//   ....[19]....
        /*0d50*/ 	.word	0x000008b0
        /*0d54*/ 	.word	0x000000ff
        /*0d58*/ 	.word	0x000324b0
        /*0d5c*/ 	.short	0x0100
        /*0d5e*/ 	.byte	0x08
	.zero		1


	//   ....[20]....
        /*0d60*/ 	.word	0x000008c0
        /*0d64*/ 	.word	0x000000ff
        /*0d68*/ 	.word	0x000324c0
        /*0d6c*/ 	.short	0x0100
        /*0d6e*/ 	.byte	0x08
	.zero		1


	//   ....[21]....
        /*0d70*/ 	.word	0x000008d0
        /*0d74*/ 	.word	0x000000ff
        /*0d78*/ 	.word	0x000324b8
        /*0d7c*/ 	.short	0x0100
        /*0d7e*/ 	.byte	0x08
	.zero		1


	//   ....[22]....
        /*0d80*/ 	.word	0x000008e0
        /*0d84*/ 	.word	0x000000ff
        /*0d88*/ 	.word	0x000324c8
        /*0d8c*/ 	.short	0x0100
        /*0d8e*/ 	.byte	0x08
	.zero		1


	//   ....[23]....
        /*0d90*/ 	.word	0x00002030
        /*0d94*/ 	.word	0x00000005
        /*0d98*/ 	.word	0x00032400
        /*0d9c*/ 	.short	0x010a
        /*0d9e*/ 	.byte	0x3f
	.zero		1


	//   ....[24]....
        /*0da0*/ 	.word	0x000020e0
        /*0da4*/ 	.word	0x00000000
        /*0da8*/ 	.word	0x00032430
        /*0dac*/ 	.short	0x010a
        /*0dae*/ 	.byte	0x3f
	.zero		1


	//   ....[25]....
        /*0db0*/ 	.word	0x00002120
        /*0db4*/ 	.word	0x00000000
        /*0db8*/ 	.word	0x00032430
        /*0dbc*/ 	.short	0x010a
        /*0dbe*/ 	.byte	0x3f
	.zero		1


	//   ....[26]....
        /*0dc0*/ 	.word	0x00002420
        /*0dc4*/ 	.word	0x00000005
        /*0dc8*/ 	.word	0x00032410
        /*0dcc*/ 	.short	0x010a
        /*0dce*/ 	.byte	0x3f
	.zero		1


	//   ....[27]....
        /*0dd0*/ 	.word	0x00002460
        /*0dd4*/ 	.word	0x00000000
        /*0dd8*/ 	.word	0x00032450
        /*0ddc*/ 	.short	0x010a
        /*0dde*/ 	.byte	0x3f
	.zero		1


	//   ....[28]....
        /*0de0*/ 	.word	0x000024a0
        /*0de4*/ 	.word	0x00000000
        /*0de8*/ 	.word	0x00032450
        /*0dec*/ 	.short	0x010a
        /*0dee*/ 	.byte	0x3f
	.zero		1


	//   ....[29]....
        /*0df0*/ 	.word	0x00004280
        /*0df4*/ 	.word	0x00000015
        /*0df8*/ 	.word	0x00000000
        /*0dfc*/ 	.short	0x0101
        /*0dfe*/ 	.byte	0x3f
	.zero		1


	//   ....[30]....
        /*0e00*/ 	.word	0x00004c90
        /*0e04*/ 	.word	0x00000000
        /*0e08*/ 	.word	0x00000000
        /*0e0c*/ 	.short	0x0101
        /*0e0e*/ 	.byte	0x3f
	.zero		1


	//   ....[31]....
        /*0e10*/ 	.word	0x00004dd0
        /*0e14*/ 	.word	0x000000ff
        /*0e18*/ 	.word	0x00032430
        /*0e1c*/ 	.short	0x010a
        /*0e1e*/ 	.byte	0x05
	.zero		1


	//   ....[32]....
        /*0e20*/ 	.word	0x00004e10
        /*0e24*/ 	.word	0x000000ff
        /*0e28*/ 	.word	0x00032430
        /*0e2c*/ 	.short	0x010a
        /*0e2e*/ 	.byte	0x05
	.zero		1


	//   ....[33]....
        /*0e30*/ 	.word	0x00005020
        /*0e34*/ 	.word	0x000000ff
        /*0e38*/ 	.word	0x00032450
        /*0e3c*/ 	.short	0x010a
        /*0e3e*/ 	.byte	0x05
	.zero		1


	//   ....[34]....
        /*0e40*/ 	.word	0x00005060
        /*0e44*/ 	.word	0x000000ff
        /*0e48*/ 	.word	0x00032450
        /*0e4c*/ 	.short	0x010a
        /*0e4e*/ 	.byte	0x05
	.zero		1


	//   ....[35]....
        /*0e50*/ 	.word	0x00007220
        /*0e54*/ 	.word	0x000000c5
        /*0e58*/ 	.word	0x00000000
        /*0e5c*/ 	.short	0x0101
        /*0e5e*/ 	.byte	0x3f
	.zero		1


	//   ....[36]....
        /*0e60*/ 	.word	0x00007d10
        /*0e64*/ 	.word	0x0000000c
        /*0e68*/ 	.word	0x00000000
        /*0e6c*/ 	.short	0x0101
        /*0e6e*/ 	.byte	0x3f
	.zero		1


	//   ....[37]....
        /*0e70*/ 	.word	0x00007e60
        /*0e74*/ 	.word	0x000000ff
        /*0e78*/ 	.word	0x00032430
        /*0e7c*/ 	.short	0x010a
        /*0e7e*/ 	.byte	0x05
	.zero		1


	//   ....[38]....
        /*0e80*/ 	.word	0x00007ea0
        /*0e84*/ 	.word	0x000000ff
        /*0e88*/ 	.word	0x00032430
        /*0e8c*/ 	.short	0x010a
        /*0e8e*/ 	.byte	0x05
	.zero		1


	//   ....[39]....
        /*0e90*/ 	.word	0x000080b0
        /*0e94*/ 	.word	0x000000ff
        /*0e98*/ 	.word	0x00032450
        /*0e9c*/ 	.short	0x010a
        /*0e9e*/ 	.byte	0x05
	.zero		1


	//   ....[40]....
        /*0ea0*/ 	.word	0x000080f0
        /*0ea4*/ 	.word	0x000000ff
        /*0ea8*/ 	.word	0x00032450
        /*0eac*/ 	.short	0x010a
        /*0eae*/ 	.byte	0x05
	.zero		1


	//   ....[41]....
        /*0eb0*/ 	.word	0x00009940
        /*0eb4*/ 	.word	0x00000099
        /*0eb8*/ 	.word	0x00000000
        /*0ebc*/ 	.short	0x0101
        /*0ebe*/ 	.byte	0x3f
	.zero		1


	//   ....[42]....
        /*0ec0*/ 	.word	0x0000a660
        /*0ec4*/ 	.word	0x00000015
        /*0ec8*/ 	.word	0x00000000
        /*0ecc*/ 	.short	0x0101
        /*0ece*/ 	.byte	0x3f
	.zero		1


	//   ....[43]....
        /*0ed0*/ 	.word	0x0000cc30
        /*0ed4*/ 	.word	0x00000000
        /*0ed8*/ 	.word	0x00000000
        /*0edc*/ 	.short	0x0101
        /*0ede*/ 	.byte	0x3f
	.zero		1


	//   ....[44]....
        /*0ee0*/ 	.word	0x0000d610
        /*0ee4*/ 	.word	0x00000009
        /*0ee8*/ 	.word	0x00000000
        /*0eec*/ 	.short	0x0101
        /*0eee*/ 	.byte	0x3f
	.zero		1


	//   ....[45]....
        /*0ef0*/ 	.word	0x00011ce0
        /*0ef4*/ 	.word	0x00000000
        /*0ef8*/ 	.word	0x00032440
        /*0efc*/ 	.short	0x010a
        /*0efe*/ 	.byte	0x3f
	.zero		1


	//   ....[46]....
        /*0f00*/ 	.word	0x00012af0
        /*0f04*/ 	.word	0x00000012
        /*0f08*/ 	.word	0x00032400
        /*0f0c*/ 	.short	0x0107
        /*0f0e*/ 	.byte	0x3f
	.zero		1


	//   ....[47]....
        /*0f10*/ 	.word	0x00012b90
        /*0f14*/ 	.word	0x00000012
        /*0f18*/ 	.word	0x00032400
        /*0f1c*/ 	.short	0x0101
        /*0f1e*/ 	.byte	0x3f
	.zero		1


	//   ....[48]....
        /*0f20*/ 	.word	0x00013680
        /*0f24*/ 	.word	0x00000012
        /*0f28*/ 	.word	0x00032410
        /*0f2c*/ 	.short	0x0107
        /*0f2e*/ 	.byte	0x3f
	.zero		1


	//   ....[49]....
        /*0f30*/ 	.word	0x00013780
        /*0f34*/ 	.word	0x00000012
        /*0f38*/ 	.word	0x00032410
        /*0f3c*/ 	.short	0x0101
        /*0f3e*/ 	.byte	0x3f
	.zero		1


	//   ....[50]....
        /*0f40*/ 	.word	0x000137a0
        /*0f44*/ 	.word	0x00000012
        /*0f48*/ 	.word	0x00032420
        /*0f4c*/ 	.short	0x010a
        /*0f4e*/ 	.byte	0x3f
	.zero		1


	//   ....[51]....
        /*0f50*/ 	.word	0x00013880
        /*0f54*/ 	.word	0x00000002
        /*0f58*/ 	.word	0x00032460
        /*0f5c*/ 	.short	0x010a
        /*0f5e*/ 	.byte	0x3f
	.zero		1


	//   ....[52]....
        /*0f60*/ 	.word	0x00014150
        /*0f64*/ 	.word	0x00000002
        /*0f68*/ 	.word	0x00032440
        /*0f6c*/ 	.short	0x010a
        /*0f6e*/ 	.byte	0x3f
	.zero		1


	//   ....[53]....
        /*0f70*/ 	.word	0x00014380
        /*0f74*/ 	.word	0x00000002
        /*0f78*/ 	.word	0x00032460
        /*0f7c*/ 	.short	0x010a
        /*0f7e*/ 	.byte	0x3f
	.zero		1


	//   ....[54]....
        /*0f80*/ 	.word	0x00014b90
        /*0f84*/ 	.word	0x00000002
        /*0f88*/ 	.word	0x00032440
        /*0f8c*/ 	.short	0x010a
        /*0f8e*/ 	.byte	0x3f
	.zero		1


	//   ....[55]....
        /*0f90*/ 	.word	0x00014dc0
        /*0f94*/ 	.word	0x00000002
        /*0f98*/ 	.word	0x00032460
        /*0f9c*/ 	.short	0x010a
        /*0f9e*/ 	.byte	0x3f
	.zero		1


	//   ....[56]....
        /*0fa0*/ 	.word	0x00015560
        /*0fa4*/ 	.word	0x00000003
        /*0fa8*/ 	.word	0x00032440
        /*0fac*/ 	.short	0x010a
        /*0fae*/ 	.byte	0x3f
	.zero		1


	//   ....[57]....
        /*0fb0*/ 	.word	0x00015790
        /*0fb4*/ 	.word	0x00000003
        /*0fb8*/ 	.word	0x00032460
        /*0fbc*/ 	.short	0x010a
        /*0fbe*/ 	.byte	0x3f
	.zero		1


	//   ....[58]....
        /*0fc0*/ 	.word	0x00017140
        /*0fc4*/ 	.word	0x00000000
        /*0fc8*/ 	.word	0x00032420
        /*0fcc*/ 	.short	0x010a
        /*0fce*/ 	.byte	0x3f
	.zero		1


	//   ....[59]....
        /*0fd0*/ 	.word	0x00017330
        /*0fd4*/ 	.word	0x00000006
        /*0fd8*/ 	.word	0x00000000
        /*0fdc*/ 	.short	0x010a
        /*0fde*/ 	.byte	0x3f
	.zero		1


	//   ....[60]....
        /*0fe0*/ 	.word	0x00017360
        /*0fe4*/ 	.word	0x00000007
        /*0fe8*/ 	.word	0x00000000
        /*0fec*/ 	.short	0x010a
        /*0fee*/ 	.byte	0x3f
	.zero		1


	//   ....[61]....
        /*0ff0*/ 	.word	0x000173c0
        /*0ff4*/ 	.word	0x00000004
        /*0ff8*/ 	.word	0x00000000
        /*0ffc*/ 	.short	0x010a
        /*0ffe*/ 	.byte	0x3f
	.zero		1


	//   ....[62]....
        /*1000*/ 	.word	0x000173f0
        /*1004*/ 	.word	0x00000003
        /*1008*/ 	.word	0x00000000
        /*100c*/ 	.short	0x010a
        /*100e*/ 	.byte	0x3f
	.zero		1


	//   ....[63]....
        /*1010*/ 	.word	0x00017450
        /*1014*/ 	.word	0x00000005
        /*1018*/ 	.word	0x00032400
        /*101c*/ 	.short	0x010a
        /*101e*/ 	.byte	0x3f
	.zero		1


	//   ....[64]....
        /*1020*/ 	.word	0x000174a0
        /*1024*/ 	.word	0x00000000
        /*1028*/ 	.word	0x00032430
        /*102c*/ 	.short	0x010a
        /*102e*/ 	.byte	0x3f
	.zero		1


	//   ....[65]....
        /*1030*/ 	.word	0x000174f0
        /*1034*/ 	.word	0x00000005
        /*1038*/ 	.word	0x00032410
        /*103c*/ 	.short	0x010a
        /*103e*/ 	.byte	0x3f
	.zero		1


	//   ....[66]....
        /*1040*/ 	.word	0x00017540
        /*1044*/ 	.word	0x00000000
        /*1048*/ 	.word	0x00032450
        /*104c*/ 	.short	0x010a
        /*104e*/ 	.byte	0x3f
	.zero		1


	//   ....[67]....
        /*1050*/ 	.word	0x000175a0
        /*1054*/ 	.word	0x00000014
        /*1058*/ 	.word	0x00032430
        /*105c*/ 	.short	0x010a
        /*105e*/ 	.byte	0x3f
	.zero		1


	//   ....[68]....
        /*1060*/ 	.word	0x00017600
        /*1064*/ 	.word	0x00000014
        /*1068*/ 	.word	0x00032450
        /*106c*/ 	.short	0x010a
        /*106e*/ 	.byte	0x3f
	.zero		1


	//   ....[69]....
        /*1070*/ 	.word	0x00017660
        /*1074*/ 	.word	0x00000014
        /*1078*/ 	.word	0x00032430
        /*107c*/ 	.short	0x010a
        /*107e*/ 	.byte	0x3f
	.zero		1


	//   ....[70]....
        /*1080*/ 	.word	0x000176c0
        /*1084*/ 	.word	0x00000014
        /*1088*/ 	.word	0x00032450
        /*108c*/ 	.short	0x010a
        /*108e*/ 	.byte	0x3f
	.zero		1


	//   ....[71]....
        /*1090*/ 	.word	0x00017860
        /*1094*/ 	.word	0x00000000
        /*1098*/ 	.word	0x00032440
        /*109c*/ 	.short	0x010a
        /*109e*/ 	.byte	0x3f
	.zero		1


	//   ....[72]....
        /*10a0*/ 	.word	0x00019170
        /*10a4*/ 	.word	0x00000012
        /*10a8*/ 	.word	0x00032420
        /*10ac*/ 	.short	0x010a
        /*10ae*/ 	.byte	0x3f
	.zero		1


	//   ....[73]....
        /*10b0*/ 	.word	0x000191c0
        /*10b4*/ 	.word	0x00000002
        /*10b8*/ 	.word	0x00032460
        /*10bc*/ 	.short	0x010a
        /*10be*/ 	.byte	0x3f
	.zero		1


	//   ....[74]....
        /*10c0*/ 	.word	0x00019210
        /*10c4*/ 	.word	0x00000002
        /*10c8*/ 	.word	0x00032440
        /*10cc*/ 	.short	0x010a
        /*10ce*/ 	.byte	0x3f
	.zero		1


	//   ....[75]....
        /*10d0*/ 	.word	0x00019260
        /*10d4*/ 	.word	0x00000002
        /*10d8*/ 	.word	0x00032460
        /*10dc*/ 	.short	0x010a
        /*10de*/ 	.byte	0x3f
	.zero		1


	//   ....[76]....
        /*10e0*/ 	.word	0x000192b0
        /*10e4*/ 	.word	0x00000002
        /*10e8*/ 	.word	0x00032440
        /*10ec*/ 	.short	0x010a
        /*10ee*/ 	.byte	0x3f
	.zero		1


	//   ....[77]....
        /*10f0*/ 	.word	0x00019300
        /*10f4*/ 	.word	0x00000002
        /*10f8*/ 	.word	0x00032460
        /*10fc*/ 	.short	0x010a
        /*10fe*/ 	.byte	0x3f
	.zero		1


	//   ....[78]....
        /*1100*/ 	.word	0x00019350
        /*1104*/ 	.word	0x00000003
        /*1108*/ 	.word	0x00032440
        /*110c*/ 	.short	0x010a
        /*110e*/ 	.byte	0x3f
	.zero		1


	//   ....[79]....
        /*1110*/ 	.word	0x000193a0
        /*1114*/ 	.word	0x00000003
        /*1118*/ 	.word	0x00032460
        /*111c*/ 	.short	0x010a
        /*111e*/ 	.byte	0x3f
	.zero		1


	//   ....[80]....
        /*1120*/ 	.word	0x00019f20
        /*1124*/ 	.word	0x00000000
        /*1128*/ 	.word	0x00032420
        /*112c*/ 	.short	0x010a
        /*112e*/ 	.byte	0x3f
	.zero		1


	//   ....[81]....
        /*1130*/ 	.word	0x0001a0c0
        /*1134*/ 	.word	0x00000006
        /*1138*/ 	.word	0x00000000
        /*113c*/ 	.short	0x010a
        /*113e*/ 	.byte	0x3f
	.zero		1


	//   ....[82]....
        /*1140*/ 	.word	0x0001a110
        /*1144*/ 	.word	0x00000007
        /*1148*/ 	.word	0x00000000
        /*114c*/ 	.short	0x010a
        /*114e*/ 	.byte	0x3f
	.zero		1


	//   ....[83]....
        /*1150*/ 	.word	0x0001a160
        /*1154*/ 	.word	0x00000004
        /*1158*/ 	.word	0x00000000
        /*115c*/ 	.short	0x010a
        /*115e*/ 	.byte	0x3f
	.zero		1


	//----- nvinfo : EIATTR_NUM_MBARRIERS
	.align		4
.L_1597:
        /*1160*/ 	.byte	0x03, 0x38
        /*1162*/ 	.short	0x0017


	//----- nvinfo : EIATTR_EXIT_INSTR_OFFSETS
	.align		4
        /*1164*/ 	.byte	0x04, 0x1c
        /*1166*/ 	.short	(.L_1599 - .L_1598)


	//   ....[0]....
.L_1598:
        /*1168*/ 	.word	0x00000a90


	//   ....[1]....
        /*116c*/ 	.word	0x0000f8c0


	//   ....[2]....
        /*1170*/ 	.word	0x00017440


	//----- nvinfo : EIATTR_MAX_THREADS
	.align		4
.L_1599:
        /*1174*/ 	.byte	0x04, 0x05
        /*1176*/ 	.short	(.L_1601 - .L_1600)
.L_1600:
        /*1178*/ 	.word	0x00000180
        /*117c*/ 	.word	0x00000001
        /*1180*/ 	.word	0x00000001


	//----- nvinfo : EIATTR_CRS_STACK_SIZE
	.align		4
.L_1601:
        /*1184*/ 	.byte	0x04, 0x1e
        /*1186*/ 	.short	(.L_1603 - .L_1602)
.L_1602:
        /*1188*/ 	.word	0x00000000


	//----- nvinfo : EIATTR_CBANK_PARAM_SIZE
	.align		4
.L_1603:
        /*118c*/ 	.byte	0x03, 0x19
        /*118e*/ 	.short	0x0bf0


	//----- nvinfo : EIATTR_PARAM_CBANK
	.align		4
        /*1190*/ 	.byte	0x04, 0x0a
        /*1192*/ 	.short	(.L_1605 - .L_1604)
	.align		4
.L_1604:
        /*1194*/ 	.word	index@(.nv.constant0._ZN7cutlass13device_kernelIN5flash11enable_sm90INS1_16FlashAttnFwdSm90INS1_25CollectiveMainloopFwdSm90ILi2EN4cute5tupleIJNS5_1CILi1EEES8_S8_EEENS6_IJNS7_ILi128EEENS7_ILi96EEENS7_ILi64EEEEEELi256ENS_10bfloat16_tEfNS_4arch4Sm90ELb1ELb0ELb1ELb1ELb0ELb0ELb1ELb1ELb0ELb1ELb1ELb0EEENS1_21CollectiveEpilogueFwdINS6_IJSA_NS7_ILi256EEESB_EEES9_SE_SG_Li256ELb1ELb1ELb1ELb0EEENS1_36VarlenDynamicPersistentTileSchedulerILi128ELi96ELi256ELi128ELb1ELb1ELb1ELb1ELb1ELb1EEEEEEEEEvNT_6ParamsE)
        /*1198*/ 	.short	0x0210
        /*119a*/ 	.short	0x0bf0


	//----- nvinfo : EIATTR_SW_WAR
	.align		4
.L_1605:
        /*119c*/ 	.byte	0x04, 0x36
        /*119e*/ 	.short	(.L_1607 - .L_1606)
.L_1606:
        /*11a0*/ 	.word	0x00000008
.L_1607:


//--------------------- .nv.info._ZN7cutlass13device_kernelIN5flash11enable_sm90INS1_16FlashAttnFwdSm90INS1_25CollectiveMainloopFwdSm90ILi2EN4cute5tupleIJNS5_1CILi1EEES8_S8_EEENS6_IJNS7_ILi128EEENS7_ILi96EEENS7_ILi64EEEEEELi256ENS_10bfloat16_tEfNS_4arch4Sm90ELb1ELb0ELb1ELb1ELb0ELb1ELb1ELb1ELb0ELb1ELb1ELb0EEENS1_21CollectiveEpilogueFwdINS6_IJSA_NS7_ILi256EEESB_EEES9_SE_SG_Li256ELb1ELb1ELb1ELb0EEENS1_36VarlenDynamicPersistentTileSchedulerILi128ELi96ELi256ELi128ELb1ELb1ELb1ELb1ELb1ELb1EEEEEEEEEvNT_6ParamsE --------------------------
	.section	.nv.info._ZN7cutlass13device_kernelIN5flash11enable_sm90INS1_16FlashAttnFwdSm90INS1_25CollectiveMainloopFwdSm90ILi2EN4cute5tupleIJNS5_1CILi1EEES8_S8_EEENS6_IJNS7_ILi128EEENS7_ILi96EEENS7_ILi64EEEEEELi256ENS_10bfloat16_tEfNS_4arch4Sm90ELb1ELb0ELb1ELb1ELb0ELb1ELb1ELb1ELb0ELb1ELb1ELb0EEENS1_21CollectiveEpilogueFwdINS6_IJSA_NS7_ILi256EEESB_EEES9_SE_SG_Li256ELb1ELb1ELb1ELb0EEENS1_36VarlenDynamicPersistentTileSchedulerILi128ELi96ELi256ELi128ELb1ELb1ELb1ELb1ELb1ELb1EEEEEEEEEvNT_6ParamsE,"",@"SHT_CUDA_INFO"
	.sectionflags	@""
	.align	4


	//----- nvinfo : EIATTR_CUDA_API_VERSION
	.align		4
        /*0000*/ 	.byte	0x04, 0x37
        /*0002*/ 	.short	(.L_1609 - .L_1608)
.L_1608:
        /*0004*/ 	.word	0x00000082


	//----- nvinfo : EIATTR_KPARAM_INFO
	.align		4
.L_1609:
        /*0008*/ 	.byte	0x04, 0x17
        /*000a*/ 	.short	(.L_1611 - .L_1610)
.L_1610:
        /*000c*/ 	.word	0x00000000
        /*0010*/ 	.short	0x0000
        /*0012*/ 	.short	0x0070
        /*0014*/ 	.byte	0x00, 0xf0, 0x01, 0x2e


	//----- nvinfo : EIATTR_SPARSE_MMA_MASK
	.align		4
.L_1611:
        /*0018*/ 	.byte	0x03, 0x50
        /*001a*/ 	.short	0x0000


	//----- nvinfo : EIATTR_MAXREG_COUNT
	.align		4
        /*001c*/ 	.byte	0x03, 0x1b
        /*001e*/ 	.short	0x00a8


	//----- nvinfo : EIATTR_NUM_BARRIERS
	.align		4
        /*0020*/ 	.byte	0x02, 0x4c
        /*0022*/ 	.byte	0x10
	.zero		1


	//----- nvinfo : EIATTR_EXTERNS
	.align		4
        /*0024*/ 	.byte	0x04, 0x0f
        /*0026*/ 	.short	(.L_1613 - .L_1612)


	//   ....[0]....
	.align		4
.L_1612:
        /*0028*/ 	.word	index@(__assertfail)


	//----- nvinfo : EIATTR_ANNOTATIONS
	.align		4
.L_1613:
        /*002c*/ 	.byte	0x04, 0x55
        /*002e*/ 	.short	(.L_1615 - .L_1614)


	//   ....[0]....
.L_1614:
        /* <DEDUP_REMOVED lines=250> */


	//----- nvinfo : EIATTR_MERCURY_ISA_VERSION
	.align		4
.L_1615:
        /*0fc0*/ 	.byte	0x03, 0x5f
        /*0fc2*/ 	.short	0x0101


	//----- nvinfo : EIATTR_UNUSED_LOAD_BYTE_OFFSET
	.align		4
        /*0fc4*/ 	.byte	0x04, 0x44
        /*0fc6*/ 	.short	(.L_1617 - .L_1616)


	//   ....[0]....
.L_1616:
        /*0fc8*/ 	.word	0x00000af0
        /*0fcc*/ 	.word	0x0000fff0


	//   ....[1]....
        /*0fd0*/ 	.word	0x00014230
        /*0fd4*/ 	.word	0x0000fff0


	//----- nvinfo : EIATTR_INT_WARP_WIDE_INSTR_OFFSETS
	.align		4
.L_1617:
        /*0fd8*/ 	.byte	0x04, 0x31
        /*0fda*/ 	.short	(.L_1619 - .L_1618)


	//   ....[0]....
.L_1618:
        /*0fdc*/ 	.word	0x00000190


	//   ....[1]....
        /*0fe0*/ 	.word	0x000001d0


	//   ....[2]....
        /*0fe4*/ 	.word	0x00000240


	//   ....[3]....
        /*0fe8*/ 	.word	0x00000250


	//   ....[4]....
        /*0fec*/ 	.word	0x0001d360


	//   ....[5]....
        /*0ff0*/ 	.word	0x0001d3f0


	//   ....[6]....
        /*0ff4*/ 	.word	0x00021dc0


	//   ....[7]....
        /*0ff8*/ 	.word	0x00021e50


	//----- nvinfo : EIATTR_COOP_GROUP_MASK_REGIDS
	.align		4
.L_1619:
        /*0ffc*/ 	.byte	0x04, 0x29
        /*0ffe*/ 	.short	(.L_1621 - .L_1620)


	//   ....[0]....
.L_1620:
        /*1000*/ 	.word	0xffffffff


	//   ....[1]....
        /*1004*/ 	.word	0xffffffff


	//   ....[2]....
        /*1008*/ 	.word	0xffffffff


	//   ....[3]....
        /*100c*/ 	.word	0xffffffff


	//   ....[4]....
        /*1010*/ 	.word	0xffffffff


	//   ....[5]....
        /*1014*/ 	.word	0xffffffff


	//   ....[6]....
        /*1018*/ 	.word	0xffffffff


	//   ....[7]....
        /*101c*/ 	.word	0xffffffff


	//   ....[8]....
        /*1020*/ 	.word	0xffffffff


	//   ....[9]....
        /*1024*/ 	.word	0xffffffff


	//   ....[10]....
        /*1028*/ 	.word	0xffffffff


	//   ....[11]....
        /*102c*/ 	.word	0xffffffff


	//   ....[12]....
        /*1030*/ 	.word	0xffffffff


	//   ....[13]....
        /*1034*/ 	.word	0xffffffff


	//   ....[14]....
        /*1038*/ 	.word	0xffffffff


	//   ....[15]....
        /*103c*/ 	.word	0xffffffff


	//   ....[16]....
        /*1040*/ 	.word	0xffffffff


	//   ....[17]....
        /*1044*/ 	.word	0xffffffff


	//   ....[18]....
        /*1048*/ 	.word	0xffffffff


	//   ....[19]....
        /*104c*/ 	.word	0xffffffff


	//   ....[20]....
        /*1050*/ 	.word	0xffffffff


	//   ....[21]....
        /*1054*/ 	.word	0xffffffff


	//   ....[22]....
        /*1058*/ 	.word	0xffffffff


	//   ....[23]....
        /*105c*/ 	.word	0xffffffff


	//   ....[24]....
        /*1060*/ 	.word	0xffffffff


	//   ....[25]....
        /*1064*/ 	.word	0xffffffff


	//   ....[26]....
        /*1068*/ 	.word	0xffffffff


	//   ....[27]....
        /*106c*/ 	.word	0xffffffff


	//   ....[28]....
        /*1070*/ 	.word	0xffffffff


	//   ....[29]....
        /*1074*/ 	.word	0xffffffff


	//   ....[30]....
        /*1078*/ 	.word	0xffffffff


	//   ....[31]....
        /*107c*/ 	.word	0xffffffff


	//   ....[32]....
        /*1080*/ 	.word	0xffffffff


	//   ....[33]....
        /*1084*/ 	.word	0xffffffff


	//   ....[34]....
        /*1088*/ 	.word	0xffffffff


	//   ....[35]....
        /*108c*/ 	.word	0xffffffff


	//   ....[36]....
        /*1090*/ 	.word	0xffffffff


	//   ....[37]....
        /*1094*/ 	.word	0xffffffff


	//   ....[38]....
        /*1098*/ 	.word	0xffffffff


	//   ....[39]....
        /*109c*/ 	.word	0xffffffff


	//   ....[40]....
        /*10a0*/ 	.word	0xffffffff


	//   ....[41]....
        /*10a4*/ 	.word	0xffffffff


	//   ....[42]....
        /*10a8*/ 	.word	0xffffffff


	//   ....[43]....
        /*10ac*/ 	.word	0xffffffff


	//   ....[44]....
        /*10b0*/ 	.word	0xffffffff


	//   ....[45]....
        /*10b4*/ 	.word	0xffffffff


	//   ....[46]....
        /*10b8*/ 	.word	0xffffffff


	//   ....[47]....
        /*10bc*/ 	.word	0xffffffff


	//   ....[48]....
        /*10c0*/ 	.word	0xffffffff


	//   ....[49]....
        /*10c4*/ 	.word	0xffffffff


	//   ....[50]....
        /*10c8*/ 	.word	0xffffffff


	//   ....[51]....
        /*10cc*/ 	.word	0xffffffff


	//   ....[52]....
        /*10d0*/ 	.word	0xffffffff


	//   ....[53]....
        /*10d4*/ 	.word	0xffffffff


	//   ....[54]....
        /*10d8*/ 	.word	0xffffffff


	//   ....[55]....
        /*10dc*/ 	.word	0xffffffff


	//   ....[56]....
        /*10e0*/ 	.word	0xffffffff


	//   ....[57]....
        /*10e4*/ 	.word	0xffffffff


	//   ....[58]....
        /*10e8*/ 	.word	0xffffffff


	//   ....[59]....
        /*10ec*/ 	.word	0xffffffff


	//   ....[60]....
        /*10f0*/ 	.word	0xffffffff


	//   ....[61]....
        /*10f4*/ 	.word	0xffffffff


	//   ....[62]....
        /*10f8*/ 	.word	0xffffffff


	//   ....[63]....
        /*10fc*/ 	.word	0xffffffff


	//   ....[64]....
        /*1100*/ 	.word	0xffffffff


	//   ....[65]....
        /*1104*/ 	.word	0xffffffff


	//   ....[66]....
        /*1108*/ 	.word	0xffffffff


	//   ....[67]....
        /*110c*/ 	.word	0xffffffff


	//   ....[68]....
        /*1110*/ 	.word	0xffffffff


	//   ....[69]....
        /*1114*/ 	.word	0xffffffff


	//   ....[70]....
        /*1118*/ 	.word	0xffffffff


	//   ....[71]....
        /*111c*/ 	.word	0xffffffff


	//   ....[72]....
        /*1120*/ 	.word	0xffffffff


	//   ....[73]....
        /*1124*/ 	.word	0xffffffff


	//   ....[74]....
        /*1128*/ 	.word	0xffffffff


	//   ....[75]....
        /*112c*/ 	.word	0xffffffff


	//   ....[76]....
        /*1130*/ 	.word	0xffffffff


	//   ....[77]....
        /*1134*/ 	.word	0xffffffff


	//   ....[78]....
        /*1138*/ 	.word	0xffffffff


	//   ....[79]....
        /*113c*/ 	.word	0xffffffff


	//   ....[80]....
        /*1140*/ 	.word	0xffffffff


	//   ....[81]....
        /*1144*/ 	.word	0xffffffff


	//   ....[82]....
        /*1148*/ 	.word	0xffffffff


	//   ....[83]....
        /*114c*/ 	.word	0xffffffff


	//   ....[84]....
        /*1150*/ 	.word	0xffffffff


	//   ....[85]....
        /*1154*/ 	.word	0xffffffff


	//   ....[86]....
        /*1158*/ 	.word	0xffffffff


	//   ....[87]....
        /*115c*/ 	.word	0xffffffff


	//   ....[88]....
        /*1160*/ 	.word	0xffffffff


	//   ....[89]....
        /*1164*/ 	.word	0xffffffff


	//   ....[90]....
        /*1168*/ 	.word	0xffffffff


	//   ....[91]....
        /*116c*/ 	.word	0xffffffff


	//   ....[92]....
        /*1170*/ 	.word	0xffffffff


	//   ....[93]....
        /*1174*/ 	.word	0xffffffff


	//   ....[94]....
        /*1178*/ 	.word	0xffffffff


	//   ....[95]....
        /*117c*/ 	.word	0xffffffff


	//   ....[96]....
        /*1180*/ 	.word	0xffffffff


	//   ....[97]....
        /*1184*/ 	.word	0xffffffff


	//   ....[98]....
        /*1188*/ 	.word	0xffffffff


	//   ....[99]....
        /*118c*/ 	.word	0xffffffff


	//   ....[100]....
        /*1190*/ 	.word	0xffffffff


	//   ....[101]....
        /*1194*/ 	.word	0xffffffff


	//   ....[102]....
        /*1198*/ 	.word	0xffffffff


	//   ....[103]....
        /*119c*/ 	.word	0xffffffff


	//   ....[104]....
        /*11a0*/ 	.word	0xffffffff


	//   ....[105]....
        /*11a4*/ 	.word	0xffffffff


	//   ....[106]....
        /*11a8*/ 	.word	0xffffffff


	//   ....[107]....
        /*11ac*/ 	.word	0xffffffff


	//   ....[108]....
        /*11b0*/ 	.word	0xffffffff


	//   ....[109]....
        /*11b4*/ 	.word	0xffffffff


	//   ....[110]....
        /*11b8*/ 	.word	0xffffffff


	//   ....[111]....
        /*11bc*/ 	.word	0xffffffff


	//   ....[112]....
        /*11c0*/ 	.word	0xffffffff


	//   ....[113]....
        /*11c4*/ 	.word	0xffffffff


	//   ....[114]....
        /*11c8*/ 	.word	0xffffffff


	//   ....[115]....
        /*11cc*/ 	.word	0xffffffff


	//   ....[116]....
        /*11d0*/ 	.word	0xffffffff


	//   ....[117]....
        /*11d4*/ 	.word	0xffffffff


	//   ....[118]....
        /*11d8*/ 	.word	0xffffffff


	//   ....[119]....
        /*11dc*/ 	.word	0xffffffff


	//   ....[120]....
        /*11e0*/ 	.word	0xffffffff


	//   ....[121]....
        /*11e4*/ 	.word	0xffffffff


	//   ....[122]....
        /*11e8*/ 	.word	0xffffffff


	//   ....[123]....
        /*11ec*/ 	.word	0xffffffff


	//   ....[124]....
        /*11f0*/ 	.word	0xffffffff


	//   ....[125]....
        /*11f4*/ 	.word	0xffffffff


	//   ....[126]....
        /*11f8*/ 	.word	0xffffffff


	//   ....[127]....
        /*11fc*/ 	.word	0xffffffff


	//   ....[128]....
        /*1200*/ 	.word	0xffffffff


	//   ....[129]....
        /*1204*/ 	.word	0xffffffff


	//   ....[130]....
        /*1208*/ 	.word	0xffffffff


	//   ....[131]....
        /*120c*/ 	.word	0xffffffff


	//   ....[132]....
        /*1210*/ 	.word	0xffffffff


	//   ....[133]....
        /*1214*/ 	.word	0xffffffff


	//   ....[134]....
        /*1218*/ 	.word	0xffffffff


	//   ....[135]....
        /*121c*/ 	.word	0xffffffff


	//   ....[136]....
        /*1220*/ 	.word	0xffffffff


	//   ....[137]....
        /*1224*/ 	.word	0xffffffff


	//   ....[138]....
        /*1228*/ 	.word	0x0500000f


	//   ....[139]....
        /*122c*/ 	.word	0x0500000f


	//   ....[140]....
        /*1230*/ 	.word	0x0500000f


	//   ....[141]....
        /*1234*/ 	.word	0x0500000f


	//   ....[142]....
        /*1238*/ 	.word	0x0500000f


	//   ....[143]....
        /*123c*/ 	.word	0x0500000f


	//   ....[144]....
        /*1240*/ 	.word	0x0500000f


	//   ....[145]....
        /*1244*/ 	.word	0x0500000f


	//   ....[146]....
        /*1248*/ 	.word	0x0500000f


	//   ....[147]....
        /*124c*/ 	.word	0x0500000f


	//   ....[148]....
        /*1250*/ 	.word	0x0500000f


	//   ....[149]....
        /*1254*/ 	.word	0x0500000f


	//   ....[150]....
        /*1258*/ 	.word	0x0500000f


	//   ....[151]....
        /*125c*/ 	.word	0x0500000f


	//   ....[152]....
        /*1260*/ 	.word	0x0500000f


	//   ....[153]....
        /*1264*/ 	.word	0x0500000f


	//   ....[154]....
        /*1268*/ 	.word	0x0500000f


	//   ....[155]....
        /*126c*/ 	.word	0x0500000f


	//   ....[156]....
        /*1270*/ 	.word	0x0500000f


	//   ....[157]....
        /*1274*/ 	.word	0x0500000f


	//   ....[158]....
        /*1278*/ 	.word	0x0500000f


	//   ....[159]....
        /*127c*/ 	.word	0x0500000f


	//   ....[160]....
        /*1280*/ 	.word	0x0500000f


	//   ....[161]....
        /*1284*/ 	.word	0x0500000f


	//   ....[162]....
        /*1288*/ 	.word	0x0500000f


	//   ....[163]....
        /*128c*/ 	.word	0x0500000f


	//   ....[164]....
        /*1290*/ 	.word	0x0500000f


	//   ....[165]....
        /*1294*/ 	.word	0x0500000f


	//   ....[166]....
        /*1298*/ 	.word	0x0500000f


	//   ....[167]....
        /*129c*/ 	.word	0x0500000f


	//   ....[168]....
        /*12a0*/ 	.word	0x0500000f


	//   ....[169]....
        /*12a4*/ 	.word	0x0500000f


	//   ....[170]....
        /*12a8*/ 	.word	0x0500000f


	//   ....[171]....
        /*12ac*/ 	.word	0x0500000f


	//   ....[172]....
        /*12b0*/ 	.word	0x0500000f


	//   ....[173]....
        /*12b4*/ 	.word	0x0500000f


	//   ....[174]....
        /*12b8*/ 	.word	0x0500000f


	//   ....[175]....
        /*12bc*/ 	.word	0x0500000f


	//   ....[176]....
        /*12c0*/ 	.word	0x0500000f


	//   ....[177]....
        /*12c4*/ 	.word	0x0500000f


	//   ....[178]....
        /*12c8*/ 	.word	0x0500000f


	//   ....[179]....
        /*12cc*/ 	.word	0x0500000f


	//   ....[180]....
        /*12d0*/ 	.word	0x0500000f


	//   ....[181]....
        /*12d4*/ 	.word	0x0500000f


	//   ....[182]....
        /*12d8*/ 	.word	0x0500000f


	//   ....[183]....
        /*12dc*/ 	.word	0x0500000f


	//   ....[184]....
        /*12e0*/ 	.word	0x0500000f


	//   ....[185]....
        /*12e4*/ 	.word	0x0500000f


	//   ....[186]....
        /*12e8*/ 	.word	0x0500000f


	//   ....[187]....
        /*12ec*/ 	.word	0x0500000f


	//   ....[188]....
        /*12f0*/ 	.word	0x0500000f


	//   ....[189]....
        /*12f4*/ 	.word	0x0500000f


	//   ....[190]....
        /*12f8*/ 	.word	0x0500000f


	//   ....[191]....
        /*12fc*/ 	.word	0x0500000f


	//   ....[192]....
        /*1300*/ 	.word	0x0500000f


	//   ....[193]....
        /*1304*/ 	.word	0x0500000f


	//   ....[194]....
        /*1308*/ 	.word	0x0500000f


	//   ....[195]....
        /*130c*/ 	.word	0x0500000f


	//   ....[196]....
        /*1310*/ 	.word	0x0500000f


	//   ....[197]....
        /*1314*/ 	.word	0x0500000f


	//   ....[198]....
        /*1318*/ 	.word	0x0500000f


	//   ....[199]....
        /*131c*/ 	.word	0x0500000f


	//   ....[200]....
        /*1320*/ 	.word	0x0500000f


	//   ....[201]....
        /*1324*/ 	.word	0x0500000f


	//   ....[202]....
        /*1328*/ 	.word	0x0500000f


	//   ....[203]....
        /*132c*/ 	.word	0x0500000f


	//   ....[204]....
        /*1330*/ 	.word	0x0500000f


	//   ....[205]....
        /*1334*/ 	.word	0x0500000f


	//   ....[206]....
        /*1338*/ 	.word	0x0500000f


	//   ....[207]....
        /*133c*/ 	.word	0x0500000f


	//   ....[208]....
        /*1340*/ 	.word	0x0500000f


	//   ....[209]....
        /*1344*/ 	.word	0x0500000f


	//   ....[210]....
        /*1348*/ 	.word	0x0500000f


	//   ....[211]....
        /*134c*/ 	.word	0x0500000f


	//   ....[212]....
        /*1350*/ 	.word	0x0500000f


	//   ....[213]....
        /*1354*/ 	.word	0x0500000f


	//   ....[214]....
        /*1358*/ 	.word	0x0500000f


	//   ....[215]....
        /*135c*/ 	.word	0x0500000f


	//   ....[216]....
        /*1360*/ 	.word	0x0500000f


	//   ....[217]....
        /*1364*/ 	.word	0x0500000f


	//   ....[218]....
        /*1368*/ 	.word	0x0500000f


	//   ....[219]....
        /*136c*/ 	.word	0x0500000f


	//   ....[220]....
        /*1370*/ 	.word	0x0500000f


	//   ....[221]....
        /*1374*/ 	.word	0x0500000f


	//   ....[222]....
        /*1378*/ 	.word	0x0500000f


	//   ....[223]....
        /*137c*/ 	.word	0x0500000f


	//   ....[224]....
        /*1380*/ 	.word	0x0500000f


	//   ....[225]....
        /*1384*/ 	.word	0x0500000f


	//   ....[226]....
        /*1388*/ 	.word	0x0500000f


	//   ....[227]....
        /*138c*/ 	.word	0x0500000f


	//----- nvinfo : EIATTR_COOP_GROUP_INSTR_OFFSETS
	.align		4
.L_1621:
        /*1390*/ 	.byte	0x04, 0x28
        /*1392*/ 	.short	(.L_1623 - .L_1622)


	//   ....[0]....
.L_1622:
        /*1394*/ 	.word	0x00000070


	//   ....[1]....
        /*1398*/ 	.word	0x000001a0


	//   ....[2]....
        /*139c*/ 	.word	0x000001f0


	//   ....[3]....
        /*13a0*/ 	.word	0x00000440


	//   ....[4]....
        /*13a4*/ 	.word	0x000005a0


	//   ....[5]....
        /*13a8*/ 	.word	0x000006c0


	//   ....[6]....
        /*13ac*/ 	.word	0x00000820


	//   ....[7]....
        /*13b0*/ 	.word	0x00006ea0


	//   ....[8]....
        /*13b4*/ 	.word	0x00007690


	//   ....[9]....
        /*13b8*/ 	.word	0x000076a0


	//   ....[10]....
        /*13bc*/ 	.word	0x000076b0


	//   ....[11]....
        /*13c0*/ 	.word	0x000076c0


	//   ....[12]....
        /*13c4*/ 	.word	0x000079c0


	//   ....[13]....
        /*13c8*/ 	.word	0x000079d0


	//   ....[14]....
        /*13cc*/ 	.word	0x000079e0


	//   ....[15]....
        /*13d0*/ 	.word	0x000079f0


	//   ....[16]....
        /*13d4*/ 	.word	0x00008d10


	//   ....[17]....
        /*13d8*/ 	.word	0x00008d20


	//   ....[18]....
        /*13dc*/ 	.word	0x00008d30


	//   ....[19]....
        /*13e0*/ 	.word	0x00008d60


	//   ....[20]....
        /*13e4*/ 	.word	0x00008e40


	//   ....[21]....
        /*13e8*/ 	.word	0x00008e60


	//   ....[22]....
        /*13ec*/ 	.word	0x00008e70


	//   ....[23]....
        /*13f0*/ 	.word	0x00008ef0


	//   ....[24]....
        /*13f4*/ 	.word	0x0000b520


	//   ....[25]....
        /*13f8*/ 	.word	0x0000b750


	//   ....[26]....
        /*13fc*/ 	.word	0x0000bcd0


	//   ....[27]....
        /*1400*/ 	.word	0x0000bd40


	//   ....[28]....
        /*1404*/ 	.word	0x0000c400


	//   ....[29]....
        /*1408*/ 	.word	0x0000c450


	//   ....[30]....
        /*140c*/ 	.word	0x0000e1a0


	//   ....[31]....
        /*1410*/ 	.word	0x0000e1f0


	//   ....[32]....
        /*1414*/ 	.word	0x0000e930


	//   ....[33]....
        /*1418*/ 	.word	0x0000e990


	//   ....[34]....
        /*141c*/ 	.word	0x0000f1b0


	//   ....[35]....
        /*1420*/ 	.word	0x0000f1e0


	//   ....[36]....
        /*1424*/ 	.word	0x00011bb0


	//   ....[37]....
        /*1428*/ 	.word	0x00011c20


	//   ....[38]....
        /*142c*/ 	.word	0x00012230


	//   ....[39]....
        /*1430*/ 	.word	0x00012280


	//   ....[40]....
        /*1434*/ 	.word	0x00013780


	//   ....[41]....
        /*1438*/ 	.word	0x00013810


	//   ....[42]....
        /*143c*/ 	.word	0x00013820


	//   ....[43]....
        /*1440*/ 	.word	0x00013880


	//   ....[44]....
        /*1444*/ 	.word	0x000152f0


	//   ....[45]....
        /*1448*/ 	.word	0x00015310


	//   ....[46]....
        /*144c*/ 	.word	0x00015320


	//   ....[47]....
        /*1450*/ 	.word	0x00015330


	//   ....[48]....
        /*1454*/ 	.word	0x00015d40


	//   ....[49]....
        /*1458*/ 	.word	0x00015d50


	//   ....[50]....
        /*145c*/ 	.word	0x00015f90


	//   ....[51]....
        /*1460*/ 	.word	0x00015fa0


	//   ....[52]....
        /*1464*/ 	.word	0x000161a0


	//   ....[53]....
        /*1468*/ 	.word	0x000161b0


	//   ....[54]....
        /*146c*/ 	.word	0x000163b0


	//   ....[55]....
        /*1470*/ 	.word	0x000163c0


	//   ....[56]....
        /*1474*/ 	.word	0x00016860


	//   ....[57]....
        /*1478*/ 	.word	0x00016870


	//   ....[58]....
        /*147c*/ 	.word	0x000174f0


	//   ....[59]....
        /*1480*/ 	.word	0x00017500


	//   ....[60]....
        /*1484*/ 	.word	0x00019750


	//   ....[61]....
        /*1488*/ 	.word	0x00019760


	//   ....[62]....
        /*148c*/ 	.word	0x00019970


	//   ....[63]....
        /*1490*/ 	.word	0x00019980


	//   ....[64]....
        /*1494*/ 	.word	0x00019b80


	//   ....[65]....
        /*1498*/ 	.word	0x00019b90


	//   ....[66]....
        /*149c*/ 	.word	0x00019d90


	//   ....[67]....
        /*14a0*/ 	.word	0x00019da0


	//   ....[68]....
        /*14a4*/ 	.word	0x0001a000


	//   ....[69]....
        /*14a8*/ 	.word	0x0001a230


	//   ....[70]....
        /*14ac*/ 	.word	0x0001a260


	//   ....[71]....
        /*14b0*/ 	.word	0x0001a290


	//   ....[72]....
        /*14b4*/ 	.word	0x0001a2c0


	//   ....[73]....
        /*14b8*/ 	.word	0x0001a2f0


	//   ....[74]....
        /*14bc*/ 	.word	0x0001a320


	//   ....[75]....
        /*14c0*/ 	.word	0x0001a4c0


	//   ....[76]....
        /*14c4*/ 	.word	0x0001a4f0


	//   ....[77]....
        /*14c8*/ 	.word	0x0001a520


	//   ....[78]....
        /*14cc*/ 	.word	0x0001a550


	//   ....[79]....
        /*14d0*/ 	.word	0x0001a580


	//   ....[80]....
        /*14d4*/ 	.word	0x0001a5b0


	//   ....[81]....
        /*14d8*/ 	.word	0x0001a650


	//   ....[82]....
        /*14dc*/ 	.word	0x0001a680


	//   ....[83]....
        /*14e0*/ 	.word	0x0001a690


	//   ....[84]....
        /*14e4*/ 	.word	0x0001a6c0


	//   ....[85]....
        /*14e8*/ 	.word	0x0001bcb0


	//   ....[86]....
        /*14ec*/ 	.word	0x0001d940


	//   ....[87]....
        /*14f0*/ 	.word	0x0001e3f0


	//   ....[88]....
        /*14f4*/ 	.word	0x0001e420


	//   ....[89]....
        /*14f8*/ 	.word	0x0001e440


	//   ....[90]....
        /*14fc*/ 	.word	0x0001e480


	//   ....[91]....
        /*1500*/ 	.word	0x0001e580


	//   ....[92]....
        /*1504*/ 	.word	0x0001e5a0


	//   ....[93]....
        /*1508*/ 	.word	0x0001e630


	//   ....[94]....
        /*150c*/ 	.word	0x0001e640


	//   ....[95]....
        /*1510*/ 	.word	0x0001e6d0


	//   ....[96]....
        /*1514*/ 	.word	0x0001e6f0


	//   ....[97]....
        /*1518*/ 	.word	0x0001e790


	//   ....[98]....
        /*151c*/ 	.word	0x0001e7b0


	//   ....[99]....
        /*1520*/ 	.word	0x0001e840


	//   ....[100]....
        /*1524*/ 	.word	0x0001e860


	//   ....[101]....
        /*1528*/ 	.word	0x0001e8f0


	//   ....[102]....
        /*152c*/ 	.word	0x0001e900


	//   ....[103]....
        /*1530*/ 	.word	0x0001f030


	//   ....[104]....
        /*1534*/ 	.word	0x0001f040


	//   ....[105]....
        /*1538*/ 	.word	0x0001f0f0


	//   ....[106]....
        /*153c*/ 	.word	0x0001f100


	//   ....[107]....
        /*1540*/ 	.word	0x0001f1c0


	//   ....[108]....
        /*1544*/ 	.word	0x0001f1d0


	//   ....[109]....
        /*1548*/ 	.word	0x0001f290


	//   ....[110]....
        /*154c*/ 	.word	0x0001f2a0


	//   ....[111]....
        /*1550*/ 	.word	0x0001f340


	//   ....[112]....
        /*1554*/ 	.word	0x0001f350


	//   ....[113]....
        /*1558*/ 	.word	0x0001f400


	//   ....[114]....
        /*155c*/ 	.word	0x0001f410


	//   ....[115]....
        /*1560*/ 	.word	0x0001f4c0


	//   ....[116]....
        /*1564*/ 	.word	0x0001f4d0


	//   ....[117]....
        /*1568*/ 	.word	0x0001f4e0


	//   ....[118]....
        /*156c*/ 	.word	0x0001f550


	//   ....[119]....
        /*1570*/ 	.word	0x000220e0


	//   ....[120]....
        /*1574*/ 	.word	0x00022110


	//   ....[121]....
        /*1578*/ 	.word	0x00022170


	//   ....[122]....
        /*157c*/ 	.word	0x000221a0


	//   ....[123]....
        /*1580*/ 	.word	0x000221d0


	//   ....[124]....
        /*1584*/ 	.word	0x00022200


	//   ....[125]....
        /*1588*/ 	.word	0x00022230


	//   ....[126]....
        /*158c*/ 	.word	0x00022260


	//   ....[127]....
        /*1590*/ 	.word	0x00022420


	//   ....[128]....
        /*1594*/ 	.word	0x00022450


	//   ....[129]....
        /*1598*/ 	.word	0x00022480


	//   ....[130]....
        /*159c*/ 	.word	0x000224b0


	//   ....[131]....
        /*15a0*/ 	.word	0x000224e0


	//   ....[132]....
        /*15a4*/ 	.word	0x00022510


	//   ....[133]....
        /*15a8*/ 	.word	0x000225e0


	//   ....[134]....
        /*15ac*/ 	.word	0x00022600


	//   ....[135]....
        /*15b0*/ 	.word	0x00022610


	//   ....[136]....
        /*15b4*/ 	.word	0x00022690


	//   ....[137]....
        /*15b8*/ 	.word	0x000231d0


	//   ....[138]....
        /*15bc*/ 	.word	0x000235e0


	//   ....[139]....
        /*15c0*/ 	.word	0x00023680


	//   ....[140]....
        /*15c4*/ 	.word	0x00023710


	//   ....[141]....
        /*15c8*/ 	.word	0x00023760


	//   ....[142]....
        /*15cc*/ 	.word	0x000237b0


	//   ....[143]....
        /*15d0*/ 	.word	0x00023840


	//   ....[144]....
        /*15d4*/ 	.word	0x000238d0


	//   ....[145]....
        /*15d8*/ 	.word	0x00023920


	//   ....[146]....
        /*15dc*/ 	.word	0x00023970


	//   ....[147]....
        /*15e0*/ 	.word	0x00023a70


	//   ....[148]....
        /*15e4*/ 	.word	0x00023b20


	//   ....[149]....
        /*15e8*/ 	.word	0x00023b70


	//   ....[150]....
        /*15ec*/ 	.word	0x00023bc0


	//   ....[151]....
        /*15f0*/ 	.word	0x00023d40


	//   ....[152]....
        /*15f4*/ 	.word	0x00023e80


	//   ....[153]....
        /*15f8*/ 	.word	0x00023f30


	//   ....[154]....
        /*15fc*/ 	.word	0x00023f80


	//   ....[155]....
        /*1600*/ 	.word	0x00024280


	//   ....[156]....
        /*1604*/ 	.word	0x000242d0


	//   ....[157]....
        /*1608*/ 	.word	0x00024360


	//   ....[158]....
        /*160c*/ 	.word	0x000243f0


	//   ....[159]....
        /*1610*/ 	.word	0x00024480


	//   ....[160]....
        /*1614*/ 	.word	0x00024510


	//   ....[161]....
        /*1618*/ 	.word	0x000245a0


	//   ....[162]....
        /*161c*/ 	.word	0x00024630


	//   ....[163]....
        /*1620*/ 	.word	0x000246b0


	//   ....[164]....
        /*1624*/ 	.word	0x00024700


	//   ....[165]....
        /*1628*/ 	.word	0x000247a0


	//   ....[166]....
        /*162c*/ 	.word	0x00024830


	//   ....[167]....
        /*1630*/ 	.word	0x000248c0


	//   ....[168]....
        /*1634*/ 	.word	0x00024910


	//   ....[169]....
        /*1638*/ 	.word	0x000249a0


	//   ....[170]....
        /*163c*/ 	.word	0x00024a30


	//   ....[171]....
        /*1640*/ 	.word	0x00024ac0


	//   ....[172]....
        /*1644*/ 	.word	0x00024b50


	//   ....[173]....
        /*1648*/ 	.word	0x00024be0


	//   ....[174]....
        /*164c*/ 	.word	0x00024c70


	//   ....[175]....
        /*1650*/ 	.word	0x00024d30


	//   ....[176]....
        /*1654*/ 	.word	0x00025010


	//   ....[177]....
        /*1658*/ 	.word	0x00025190


	//   ....[178]....
        /*165c*/ 	.word	0x000251f0


	//   ....[179]....
        /*1660*/ 	.word	0x00025280


	//   ....[180]....
        /*1664*/ 	.word	0x000252e0


	//   ....[181]....
        /*1668*/ 	.word	0x00025380


	//   ....[182]....
        /*166c*/ 	.word	0x00025470


	//   ....[183]....
        /*1670*/ 	.word	0x000255a0


	//   ....[184]....
        /*1674*/ 	.word	0x00025640


	//   ....[185]....
        /*1678*/ 	.word	0x00025710


	//   ....[186]....
        /*167c*/ 	.word	0x000257b0


	//   ....[187]....
        /*1680*/ 	.word	0x00025880


	//   ....[188]....
        /*1684*/ 	.word	0x00025920


	//   ....[189]....
        /*1688*/ 	.word	0x000259f0


	//   ....[190]....
        /*168c*/ 	.word	0x00025a90


	//   ....[191]....
        /*1690*/ 	.word	0x00025b40


	//   ....[192]....
        /*1694*/ 	.word	0x00025c20


	//   ....[193]....
        /*1698*/ 	.word	0x00025e80


	//   ....[194]....
        /*169c*/ 	.word	0x00025f30


	//   ....[195]....
        /*16a0*/ 	.word	0x00026030


	//   ....[196]....
        /*16a4*/ 	.word	0x00026120


	//   ....[197]....
        /*16a8*/ 	.word	0x000261b0


	//   ....[198]....
        /*16ac*/ 	.word	0x000262a0


	//   ....[199]....
        /*16b0*/ 	.word	0x00026330


	//   ....[200]....
        /*16b4*/ 	.word	0x00026420


	//   ....[201]....
        /*16b8*/ 	.word	0x000264b0


	//   ....[202]....
        /*16bc*/ 	.word	0x000265a0


	//   ....[203]....
        /*16c0*/ 	.word	0x00026630


	//   ....[204]....
        /*16c4*/ 	.word	0x00026710


	//   ....[205]....
        /*16c8*/ 	.word	0x00026840


	//   ....[206]....
        /*16cc*/ 	.word	0x00026890


	//   ....[207]....
        /*16d0*/ 	.word	0x000268f0


	//   ....[208]....
        /*16d4*/ 	.word	0x00026990


	//   ....[209]....
        /*16d8*/ 	.word	0x00026d30


	//   ....[210]....
        /*16dc*/ 	.word	0x00026dd0


	//   ....[211]....
        /*16e0*/ 	.word	0x00026f70


	//   ....[212]....
        /*16e4*/ 	.word	0x00026ff0


	//   ....[213]....
        /*16e8*/ 	.word	0x00027070


	//   ....[214]....
        /*16ec*/ 	.word	0x000270f0


	//   ....[215]....
        /*16f0*/ 	.word	0x00027170


	//   ....[216]....
        /*16f4*/ 	.word	0x00027200


	//   ....[217]....
        /*16f8*/ 	.word	0x000272a0


	//   ....[218]....
        /*16fc*/ 	.word	0x00027350


	//   ....[219]....
        /*1700*/ 	.word	0x000273d0


	//   ....[220]....
        /*1704*/ 	.word	0x00027450


	//   ....[221]....
        /*1708*/ 	.word	0x000274d0


	//   ....[222]....
        /*170c*/ 	.word	0x00027560


	//   ....[223]....
        /*1710*/ 	.word	0x000275e0


	//   ....[224]....
        /*1714*/ 	.word	0x00027690


	//   ....[225]....
        /*1718*/ 	.word	0x000276e0


	//   ....[226]....
        /*171c*/ 	.word	0x000277a0


	//   ....[227]....
        /*1720*/ 	.word	0x000278d0


	//----- nvinfo : EIATTR_REG_RECONFIG
	.align		4
.L_1623:
        /*1724*/ 	.byte	0x01, 0x54
	.zero		2


	//----- nvinfo : EIATTR_SYSCALL_OFFSETS
	.align		4
        /*1728*/ 	.byte	0x04, 0x46
        /*172a*/ 	.short	(.L_1625 - .L_1624)


	//   ....[0]....
.L_1624:
        /*172c*/ 	.word	0x000023f0


	//   ....[1]....
        /*1730*/ 	.word	0x00002540


	//   ....[2]....
        /*1734*/ 	.word	0x00007090


	//   ....[3]....
        /*1738*/ 	.word	0x000073b0


	//   ....[4]....
        /*173c*/ 	.word	0x0001d560


	//   ....[5]....
        /*1740*/ 	.word	0x0001d6b0


	//   ....[6]....
        /*1744*/ 	.word	0x0001d7b0


	//   ....[7]....
        /*1748*/ 	.word	0x0001e010


	//   ....[8]....
        /*174c*/ 	.word	0x0001ec10


	//----- nvinfo : EIATTR_MBARRIER_INSTR_OFFSETS
	.align		4
.L_1625:
        /*1750*/ 	.byte	0x04, 0x39
        /*1752*/ 	.short	(.L_1627 - .L_1626)


	//   ....[0]....
.L_1626:
        /*1754*/ 	.word	0x000002e0
        /*1758*/ 	.word	0x000000ff
        /*175c*/ 	.word	0x00032400
        /*1760*/ 	.short	0x0100
        /*1762*/ 	.byte	0x08
	.zero		1


	//   ....[1]....
        /*1764*/ 	.word	0x000002f0
        /*1768*/ 	.word	0x000000ff
        /*176c*/ 	.word	0x00032410
        /*1770*/ 	.short	0x0100
        /*1772*/ 	.byte	0x08
	.zero		1


	//   ....[2]....
        /*1774*/ 	.word	0x00000300
        /*1778*/ 	.word	0x000000ff
        /*177c*/ 	.word	0x00032420
        /*1780*/ 	.short	0x0100
        /*1782*/ 	.byte	0x08
	.zero		1


	//   ....[3]....
        /*1784*/ 	.word	0x000003f0
        /*1788*/ 	.word	0x000000ff
        /*178c*/ 	.word	0x00032430
        /*1790*/ 	.short	0x0100
        /*1792*/ 	.byte	0x08
	.zero		1


	//   ....[4]....
        /*1794*/ 	.word	0x00000400
        /*1798*/ 	.word	0x000000ff
        /*179c*/ 	.word	0x00032440
        /*17a0*/ 	.short	0x0100
        /*17a2*/ 	.byte	0x08
	.zero		1


	//   ....[5]....
        /*17a4*/ 	.word	0x00000410
        /*17a8*/ 	.word	0x000000ff
        /*17ac*/ 	.word	0x00032438
        /*17b0*/ 	.short	0x0100
        /*17b2*/ 	.byte	0x08
	.zero		1


	//   ....[6]....
        /*17b4*/ 	.word	0x00000420
        /*17b8*/ 	.word	0x000000ff
        /*17bc*/ 	.word	0x00032448
        /*17c0*/ 	.short	0x0100
        /*17c2*/ 	.byte	0x08
	.zero		1


	//   ....[7]....
        /*17c4*/ 	.word	0x00000550
        /*17c8*/ 	.word	0x000000ff
        /*17cc*/ 	.word	0x00032450
        /*17d0*/ 	.short	0x0100
        /*17d2*/ 	.byte	0x08
	.zero		1


	//   ....[8]....
        /*17d4*/ 	.word	0x00000560
        /*17d8*/ 	.word	0x000000ff
        /*17dc*/ 	.word	0x00032460
        /*17e0*/ 	.short	0x0100
        /*17e2*/ 	.byte	0x08
	.zero		1


	//   ....[9]....
        /*17e4*/ 	.word	0x00000570
        /*17e8*/ 	.word	0x000000ff
        /*17ec*/ 	.word	0x00032458
        /*17f0*/ 	.short	0x0100
        /*17f2*/ 	.byte	0x08
	.zero		1


	//   ....[10]....
        /*17f4*/ 	.word	0x00000580
        /*17f8*/ 	.word	0x000000ff
        /*17fc*/ 	.word	0x00032468
        /*1800*/ 	.short	0x0100
        /*1802*/ 	.byte	0x08
	.zero		1


	//   ....[11]....
        /*1804*/ 	.word	0x00000670
        /*1808*/ 	.word	0x000000ff
        /*180c*/ 	.word	0x00032470
        /*1810*/ 	.short	0x0100
        /*1812*/ 	.byte	0x06
	.zero		1


	//   ....[12]....
        /*1814*/ 	.word	0x00000680
        /*1818*/ 	.word	0x000000ff
        /*181c*/ 	.word	0x00032480
        /*1820*/ 	.short	0x0100
        /*1822*/ 	.byte	0x06
	.zero		1


	//   ....[13]....
        /*1824*/ 	.word	0x00000690
        /*1828*/ 	.word	0x000000ff
        /*182c*/ 	.word	0x00032478
        /*1830*/ 	.short	0x0100
        /*1832*/ 	.byte	0x06
	.zero		1


	//   ....[14]....
        /*1834*/ 	.word	0x000006a0
        /*1838*/ 	.word	0x000000ff
        /*183c*/ 	.word	0x00032488
        /*1840*/ 	.short	0x0100
        /*1842*/ 	.byte	0x06
	.zero		1


	//   ....[15]....
        /*1844*/ 	.word	0x000007d0
        /*1848*/ 	.word	0x000000ff
        /*184c*/ 	.word	0x00032490
        /*1850*/ 	.short	0x0100
        /*1852*/ 	.byte	0x08
	.zero		1


	//   ....[16]....
        /*1854*/ 	.word	0x000007e0
        /*1858*/ 	.word	0x000000ff
        /*185c*/ 	.word	0x000324a0
        /*1860*/ 	.short	0x0100
        /*1862*/ 	.byte	0x08
	.zero		1


	//   ....[17]....
        /*1864*/ 	.word	0x000007f0
        /*1868*/ 	.word	0x000000ff
        /*186c*/ 	.word	0x00032498
        /*1870*/ 	.short	0x0100
        /*1872*/ 	.byte	0x08
	.zero		1


	//   ....[18]....
        /*1874*/ 	.word	0x00000800
        /*1878*/ 	.word	0x000000ff
        /*187c*/ 	.word	0x000324a8
        /*1880*/ 	.short	0x0100
        /*1882*/ 	.byte	0x08
	.zero		1


	//   ....[19]....
        /*1884*/ 	.word	0x00000930
        /*1888*/ 	.word	0x000000ff
        /*188c*/ 	.word	0x000324b0
        /*1890*/ 	.short	0x0100
        /*1892*/ 	.byte	0x08
	.zero		1


	//   ....[20]....
        /*1894*/ 	.word	0x00000940
        /*1898*/ 	.word	0x000000ff
        /*189c*/ 	.word	0x000324c0
        /*18a0*/ 	.short	0x0100
        /*18a2*/ 	.byte	0x08
	.zero		1


	//   ....[21]....
        /*18a4*/ 	.word	0x00000950
        /*18a8*/ 	.word	0x000000ff
        /*18ac*/ 	.word	0x000324b8
        /*18b0*/ 	.short	0x0100
        /*18b2*/ 	.byte	0x08
	.zero		1


	//   ....[22]....
        /*18b4*/ 	.word	0x00000960
        /*18b8*/ 	.word	0x000000ff
        /*18bc*/ 	.word	0x000324c8
        /*18c0*/ 	.short	0x0100
        /*18c2*/ 	.byte	0x08
	.zero		1


	//   ....[23]....
        /*18c4*/ 	.word	0x00003880
        /*18c8*/ 	.word	0x00000060
        /*18cc*/ 	.word	0x00032490
        /*18d0*/ 	.short	0x010a
        /*18d2*/ 	.byte	0x3f
	.zero		1


	//   ....[24]....
        /*18d4*/ 	.word	0x00004b40
        /*18d8*/ 	.word	0x00000060
        /*18dc*/ 	.word	0x00032490
        /*18e0*/ 	.short	0x010a
        /*18e2*/ 	.byte	0x3f
	.zero		1


	//   ....[25]....
        /*18e4*/ 	.word	0x00005d30
        /*18e8*/ 	.word	0x00000060
        /*18ec*/ 	.word	0x00032490
        /*18f0*/ 	.short	0x010a
        /*18f2*/ 	.byte	0x3f
	.zero		1


	//   ....[26]....
        /*18f4*/ 	.word	0x00005f50
        /*18f8*/ 	.word	0x00000020
        /*18fc*/ 	.word	0x00000000
        /*1900*/ 	.short	0x0101
        /*1902*/ 	.byte	0x3f
	.zero		1


	//   ....[27]....
        /*1904*/ 	.word	0x00005f90
        /*1908*/ 	.word	0x00000060
        /*190c*/ 	.word	0x000324b0
        /*1910*/ 	.short	0x010a
        /*1912*/ 	.byte	0x3f
	.zero		1


	//   ....[28]....
        /*1914*/ 	.word	0x000065f0
        /*1918*/ 	.word	0x00000060
        /*191c*/ 	.word	0x00000000
        /*1920*/ 	.short	0x0101
        /*1922*/ 	.byte	0x3f
	.zero		1


	//   ....[29]....
        /*1924*/ 	.word	0x00007130
        /*1928*/ 	.word	0x00000013
        /*192c*/ 	.word	0x00032400
        /*1930*/ 	.short	0x010a
        /*1932*/ 	.byte	0x3f
	.zero		1


	//   ....[30]....
        /*1934*/ 	.word	0x00007180
        /*1938*/ 	.word	0x00000013
        /*193c*/ 	.word	0x00032400
        /*1940*/ 	.short	0x010a
        /*1942*/ 	.byte	0x3f
	.zero		1


	//   ....[31]....
        /*1944*/ 	.word	0x00007c40
        /*1948*/ 	.word	0x00000013
        /*194c*/ 	.word	0x00032400
        /*1950*/ 	.short	0x010a
        /*1952*/ 	.byte	0x3f
	.zero		1


	//   ....[32]....
        /*1954*/ 	.word	0x000091b0
        /*1958*/ 	.word	0x00000013
        /*195c*/ 	.word	0x00032400
        /*1960*/ 	.short	0x010a
        /*1962*/ 	.byte	0x3f
	.zero		1


	//   ....[33]....
        /*1964*/ 	.word	0x0000a1d0
        /*1968*/ 	.word	0x000000b3
        /*196c*/ 	.word	0x00032430
        /*1970*/ 	.short	0x010a
        /*1972*/ 	.byte	0x3f
	.zero		1


	//   ....[34]....
        /*1974*/ 	.word	0x0000a260
        /*1978*/ 	.word	0x000000b3
        /*197c*/ 	.word	0x00032430
        /*1980*/ 	.short	0x010a
        /*1982*/ 	.byte	0x3f
	.zero		1


	//   ....[35]....
        /*1984*/ 	.word	0x0000a590
        /*1988*/ 	.word	0x00000013
        /*198c*/ 	.word	0x00032410
        /*1990*/ 	.short	0x010a
        /*1992*/ 	.byte	0x3f
	.zero		1


	//   ....[36]....
        /*1994*/ 	.word	0x0000a5e0
        /*1998*/ 	.word	0x000000b3
        /*199c*/ 	.word	0x00032450
        /*19a0*/ 	.short	0x010a
        /*19a2*/ 	.byte	0x3f
	.zero		1


	//   ....[37]....
        /*19a4*/ 	.word	0x0000a660
        /*19a8*/ 	.word	0x000000b3
        /*19ac*/ 	.word	0x00032450
        /*19b0*/ 	.short	0x010a
        /*19b2*/ 	.byte	0x3f
	.zero		1


	//   ....[38]....
        /*19b4*/ 	.word	0x0000c630
        /*19b8*/ 	.word	0x00000018
        /*19bc*/ 	.word	0x00000000
        /*19c0*/ 	.short	0x0101
        /*19c2*/ 	.byte	0x3f
	.zero		1


	//   ....[39]....
        /*19c4*/ 	.word	0x0000d280
        /*19c8*/ 	.word	0x000000b3
        /*19cc*/ 	.word	0x00000000
        /*19d0*/ 	.short	0x0101
        /*19d2*/ 	.byte	0x3f
	.zero		1


	//   ....[40]....
        /*19d4*/ 	.word	0x0000d360
        /*19d8*/ 	.word	0x000000d3
        /*19dc*/ 	.word	0x00032430
        /*19e0*/ 	.short	0x010a
        /*19e2*/ 	.byte	0x3f
	.zero		1


	//   ....[41]....
        /*19e4*/ 	.word	0x0000d3d0
        /*19e8*/ 	.word	0x000000d3
        /*19ec*/ 	.word	0x00032430
        /*19f0*/ 	.short	0x010a
        /*19f2*/ 	.byte	0x3f
	.zero		1


	//   ....[42]....
        /*19f4*/ 	.word	0x0000d670
        /*19f8*/ 	.word	0x000000d3
        /*19fc*/ 	.word	0x00032450
        /*1a00*/ 	.short	0x010a
        /*1a02*/ 	.byte	0x3f
	.zero		1


	//   ....[43]....
        /*1a04*/ 	.word	0x0000d6c0
        /*1a08*/ 	.word	0x000000d3
        /*1a0c*/ 	.word	0x00032450
        /*1a10*/ 	.short	0x010a
        /*1a12*/ 	.byte	0x3f
	.zero		1


	//   ....[44]....
        /*1a14*/ 	.word	0x0000f6c0
        /*1a18*/ 	.word	0x00000003
        /*1a1c*/ 	.word	0x00000000
        /*1a20*/ 	.short	0x0101
        /*1a22*/ 	.byte	0x3f
	.zero		1


	//   ....[45]....
        /*1a24*/ 	.word	0x00010820
        /*1a28*/ 	.word	0x000000d3
        /*1a2c*/ 	.word	0x00000000
        /*1a30*/ 	.short	0x0101
        /*1a32*/ 	.byte	0x3f
	.zero		1


	//   ....[46]....
        /*1a34*/ 	.word	0x00010930
        /*1a38*/ 	.word	0x000000d3
        /*1a3c*/ 	.word	0x00032430
        /*1a40*/ 	.short	0x010a
        /*1a42*/ 	.byte	0x3f
	.zero		1


	//   ....[47]....
        /*1a44*/ 	.word	0x000109a0
        /*1a48*/ 	.word	0x000000d3
        /*1a4c*/ 	.word	0x00032430
        /*1a50*/ 	.short	0x010a
        /*1a52*/ 	.byte	0x3f
	.zero		1


	//   ....[48]....
        /*1a54*/ 	.word	0x00010c40
        /*1a58*/ 	.word	0x000000d3
        /*1a5c*/ 	.word	0x00032450
        /*1a60*/ 	.short	0x010a
        /*1a62*/ 	.byte	0x3f
	.zero		1


	//   ....[49]....
        /*1a64*/ 	.word	0x00010c90
        /*1a68*/ 	.word	0x000000d3
        /*1a6c*/ 	.word	0x00032450
        /*1a70*/ 	.short	0x010a
        /*1a72*/ 	.byte	0x3f
	.zero		1


	//   ....[50]....
        /*1a74*/ 	.word	0x000124e0
        /*1a78*/ 	.word	0x00000003
        /*1a7c*/ 	.word	0x00000000
        /*1a80*/ 	.short	0x0101
        /*1a82*/ 	.byte	0x3f
	.zero		1


	//   ....[51]....
        /*1a84*/ 	.word	0x00013740
        /*1a88*/ 	.word	0x000000d3
        /*1a8c*/ 	.word	0x00000000
        /*1a90*/ 	.short	0x0101
        /*1a92*/ 	.byte	0x3f
	.zero		1


	//   ....[52]....
        /*1a94*/ 	.word	0x00015cb0
        /*1a98*/ 	.word	0x00000003
        /*1a9c*/ 	.word	0x00000000
        /*1aa0*/ 	.short	0x0101
        /*1aa2*/ 	.byte	0x3f
	.zero		1


	//   ....[53]....
        /*1aa4*/ 	.word	0x000167c0
        /*1aa8*/ 	.word	0x00000003
        /*1aac*/ 	.word	0x00000000
        /*1ab0*/ 	.short	0x0101
        /*1ab2*/ 	.byte	0x3f
	.zero		1


	//   ....[54]....
        /*1ab4*/ 	.word	0x0001bd90
        /*1ab8*/ 	.word	0x00000012
        /*1abc*/ 	.word	0x00032420
        /*1ac0*/ 	.short	0x010a
        /*1ac2*/ 	.byte	0x3f
	.zero		1


	//   ....[55]....
        /*1ac4*/ 	.word	0x0001be60
        /*1ac8*/ 	.word	0x00000004
        /*1acc*/ 	.word	0x000324a0
        /*1ad0*/ 	.short	0x010a
        /*1ad2*/ 	.byte	0x3f
	.zero		1


	//   ....[56]....
        /*1ad4*/ 	.word	0x0001c0a0
        /*1ad8*/ 	.word	0x00000004
        /*1adc*/ 	.word	0x000324c0
        /*1ae0*/ 	.short	0x010a
        /*1ae2*/ 	.byte	0x3f
	.zero		1


	//   ....[57]....
        /*1ae4*/ 	.word	0x0001c740
        /*1ae8*/ 	.word	0x00000005
        /*1aec*/ 	.word	0x000324a0
        /*1af0*/ 	.short	0x010a
        /*1af2*/ 	.byte	0x3f
	.zero		1


	//   ....[58]....
        /*1af4*/ 	.word	0x0001c970
        /*1af8*/ 	.word	0x00000005
        /*1afc*/ 	.word	0x000324c0
        /*1b00*/ 	.short	0x010a
        /*1b02*/ 	.byte	0x3f
	.zero		1


	//   ....[59]....
        /*1b04*/ 	.word	0x0001dbb0
        /*1b08*/ 	.word	0x00000000
        /*1b0c*/ 	.word	0x00032440
        /*1b10*/ 	.short	0x010a
        /*1b12*/ 	.byte	0x3f
	.zero		1


	//   ....[60]....
        /*1b14*/ 	.word	0x0001e9c0
        /*1b18*/ 	.word	0x00000012
        /*1b1c*/ 	.word	0x00032400
        /*1b20*/ 	.short	0x0107
        /*1b22*/ 	.byte	0x3f
	.zero		1


	//   ....[61]....
        /*1b24*/ 	.word	0x0001ea60
        /*1b28*/ 	.word	0x00000012
        /*1b2c*/ 	.word	0x00032400
        /*1b30*/ 	.short	0x0101
        /*1b32*/ 	.byte	0x3f
	.zero		1


	//   ....[62]....
        /*1b34*/ 	.word	0x0001f690
        /*1b38*/ 	.word	0x00000012
        /*1b3c*/ 	.word	0x00032410
        /*1b40*/ 	.short	0x0107
        /*1b42*/ 	.byte	0x3f
	.zero		1


	//   ....[63]....
        /*1b44*/ 	.word	0x0001f790
        /*1b48*/ 	.word	0x00000012
        /*1b4c*/ 	.word	0x00032410
        /*1b50*/ 	.short	0x0101
        /*1b52*/ 	.byte	0x3f
	.zero		1


	//   ....[64]....
        /*1b54*/ 	.word	0x0001f7b0
        /*1b58*/ 	.word	0x00000012
        /*1b5c*/ 	.word	0x00032420
        /*1b60*/ 	.short	0x010a
        /*1b62*/ 	.byte	0x3f
	.zero		1


	//   ....[65]....
        /*1b64*/ 	.word	0x0001f890
        /*1b68*/ 	.word	0x00000002
        /*1b6c*/ 	.word	0x00032460
        /*1b70*/ 	.short	0x010a
        /*1b72*/ 	.byte	0x3f
	.zero		1


	//   ....[66]....
        /*1b74*/ 	.word	0x00020140
        /*1b78*/ 	.word	0x00000002
        /*1b7c*/ 	.word	0x00032440
        /*1b80*/ 	.short	0x010a
        /*1b82*/ 	.byte	0x3f
	.zero		1


	//   ....[67]....
        /*1b84*/ 	.word	0x00020390
        /*1b88*/ 	.word	0x00000002
        /*1b8c*/ 	.word	0x00032460
        /*1b90*/ 	.short	0x010a
        /*1b92*/ 	.byte	0x3f
	.zero		1


	//   ....[68]....
        /*1b94*/ 	.word	0x00020b80
        /*1b98*/ 	.word	0x00000003
        /*1b9c*/ 	.word	0x00032440
        /*1ba0*/ 	.short	0x010a
        /*1ba2*/ 	.byte	0x3f
	.zero		1


	//   ....[69]....
        /*1ba4*/ 	.word	0x00020dd0
        /*1ba8*/ 	.word	0x00000003
        /*1bac*/ 	.word	0x00032460
        /*1bb0*/ 	.short	0x010a
        /*1bb2*/ 	.byte	0x3f
	.zero		1


	//   ....[70]....
        /*1bb4*/ 	.word	0x00021550
        /*1bb8*/ 	.word	0x00000003
        /*1bbc*/ 	.word	0x00032440
        /*1bc0*/ 	.short	0x010a
        /*1bc2*/ 	.byte	0x3f
	.zero		1


	//   ....[71]....
        /*1bc4*/ 	.word	0x000217a0
        /*1bc8*/ 	.word	0x00000003
        /*1bcc*/ 	.word	0x00032460
        /*1bd0*/ 	.short	0x010a
        /*1bd2*/ 	.byte	0x3f
	.zero		1


	//   ....[72]....
        /*1bd4*/ 	.word	0x00023150
        /*1bd8*/ 	.word	0x00000000
        /*1bdc*/ 	.word	0x00032420
        /*1be0*/ 	.short	0x010a
        /*1be2*/ 	.byte	0x3f
	.zero		1


	//   ....[73]....
        /*1be4*/ 	.word	0x00023330
        /*1be8*/ 	.word	0x00000006
        /*1bec*/ 	.word	0x00000000
        /*1bf0*/ 	.short	0x010a
        /*1bf2*/ 	.byte	0x3f
	.zero		1


	//   ....[74]....
        /*1bf4*/ 	.word	0x00023360
        /*1bf8*/ 	.word	0x00000007
        /*1bfc*/ 	.word	0x00000000
        /*1c00*/ 	.short	0x010a
        /*1c02*/ 	.byte	0x3f
	.zero		1


	//   ....[75]....
        /*1c04*/ 	.word	0x000233c0
        /*1c08*/ 	.word	0x00000004
        /*1c0c*/ 	.word	0x00000000
        /*1c10*/ 	.short	0x010a
        /*1c12*/ 	.byte	0x3f
	.zero		1


	//   ....[76]....
        /*1c14*/ 	.word	0x000233f0
        /*1c18*/ 	.word	0x00000003
        /*1c1c*/ 	.word	0x00000000
        /*1c20*/ 	.short	0x010a
        /*1c22*/ 	.byte	0x3f
	.zero		1


	//   ....[77]....
        /*1c24*/ 	.word	0x00023450
        /*1c28*/ 	.word	0x00000060
        /*1c2c*/ 	.word	0x00032490
        /*1c30*/ 	.short	0x010a
        /*1c32*/ 	.byte	0x3f
	.zero		1


	//   ....[78]....
        /*1c34*/ 	.word	0x000234a0
        /*1c38*/ 	.word	0x00000060
        /*1c3c*/ 	.word	0x00032490
        /*1c40*/ 	.short	0x010a
        /*1c42*/ 	.byte	0x3f
	.zero		1


	//   ....[79]....
        /*1c44*/ 	.word	0x000234f0
        /*1c48*/ 	.word	0x00000060
        /*1c4c*/ 	.word	0x00032490
        /*1c50*/ 	.short	0x010a
        /*1c52*/ 	.byte	0x3f
	.zero		1


	//   ....[80]....
        /*1c54*/ 	.word	0x00023540
        /*1c58*/ 	.word	0x00000060
        /*1c5c*/ 	.word	0x000324b0
        /*1c60*/ 	.short	0x010a
        /*1c62*/ 	.byte	0x3f
	.zero		1


	//   ....[81]....
        /*1c64*/ 	.word	0x000239b0
        /*1c68*/ 	.word	0x00000013
        /*1c6c*/ 	.word	0x00032400
        /*1c70*/ 	.short	0x010a
        /*1c72*/ 	.byte	0x3f
	.zero		1


	//   ....[82]....
        /*1c74*/ 	.word	0x00023fb0
        /*1c78*/ 	.word	0x00000013
        /*1c7c*/ 	.word	0x00032400
        /*1c80*/ 	.short	0x010a
        /*1c82*/ 	.byte	0x3f
	.zero		1


	//   ....[83]....
        /*1c84*/ 	.word	0x00024000
        /*1c88*/ 	.word	0x000000b3
        /*1c8c*/ 	.word	0x00032430
        /*1c90*/ 	.short	0x010a
        /*1c92*/ 	.byte	0x3f
	.zero		1


	//   ....[84]....
        /*1c94*/ 	.word	0x00024050
        /*1c98*/ 	.word	0x00000013
        /*1c9c*/ 	.word	0x00032410
        /*1ca0*/ 	.short	0x010a
        /*1ca2*/ 	.byte	0x3f
	.zero		1


	//   ....[85]....
        /*1ca4*/ 	.word	0x000240a0
        /*1ca8*/ 	.word	0x000000b3
        /*1cac*/ 	.word	0x00032450
        /*1cb0*/ 	.short	0x010a
        /*1cb2*/ 	.byte	0x3f
	.zero		1


	//   ....[86]....
        /*1cb4*/ 	.word	0x000240f0
        /*1cb8*/ 	.word	0x000000d3
        /*1cbc*/ 	.word	0x00032430
        /*1cc0*/ 	.short	0x010a
        /*1cc2*/ 	.byte	0x3f
	.zero		1


	//   ....[87]....
        /*1cc4*/ 	.word	0x00024140
        /*1cc8*/ 	.word	0x000000d3
        /*1ccc*/ 	.word	0x00032450
        /*1cd0*/ 	.short	0x010a
        /*1cd2*/ 	.byte	0x3f
	.zero		1


	//   ....[88]....
        /*1cd4*/ 	.word	0x00024190
        /*1cd8*/ 	.word	0x000000d3
        /*1cdc*/ 	.word	0x00032430
        /*1ce0*/ 	.short	0x010a
        /*1ce2*/ 	.byte	0x3f
	.zero		1


	//   ....[89]....
        /*1ce4*/ 	.word	0x000241e0
        /*1ce8*/ 	.word	0x000000d3
        /*1cec*/ 	.word	0x00032450
        /*1cf0*/ 	.short	0x010a
        /*1cf2*/ 	.byte	0x3f
	.zero		1


	//   ....[90]....
        /*1cf4*/ 	.word	0x00024df0
        /*1cf8*/ 	.word	0x00000012
        /*1cfc*/ 	.word	0x00032420
        /*1d00*/ 	.short	0x010a
        /*1d02*/ 	.byte	0x3f
	.zero		1


	//   ....[91]....
        /*1d04*/ 	.word	0x00024e40
        /*1d08*/ 	.word	0x00000004
        /*1d0c*/ 	.word	0x000324a0
        /*1d10*/ 	.short	0x010a
        /*1d12*/ 	.byte	0x3f
	.zero		1


	//   ....[92]....
        /*1d14*/ 	.word	0x00024e90
        /*1d18*/ 	.word	0x00000004
        /*1d1c*/ 	.word	0x000324c0
        /*1d20*/ 	.short	0x010a
        /*1d22*/ 	.byte	0x3f
	.zero		1


	//   ....[93]....
        /*1d24*/ 	.word	0x00024ee0
        /*1d28*/ 	.word	0x00000005
        /*1d2c*/ 	.word	0x000324a0
        /*1d30*/ 	.short	0x010a
        /*1d32*/ 	.byte	0x3f
	.zero		1


	//   ....[94]....
        /*1d34*/ 	.word	0x00024f30
        /*1d38*/ 	.word	0x00000005
        /*1d3c*/ 	.word	0x000324c0
        /*1d40*/ 	.short	0x010a
        /*1d42*/ 	.byte	0x3f
	.zero		1


	//   ....[95]....
        /*1d44*/ 	.word	0x000250d0
        /*1d48*/ 	.word	0x00000000
        /*1d4c*/ 	.word	0x00032440
        /*1d50*/ 	.short	0x010a
        /*1d52*/ 	.byte	0x3f
	.zero		1


	//   ....[96]....
        /*1d54*/ 	.word	0x00026a40
        /*1d58*/ 	.word	0x00000012
        /*1d5c*/ 	.word	0x00032420
        /*1d60*/ 	.short	0x010a
        /*1d62*/ 	.byte	0x3f
	.zero		1


	//   ....[97]....
        /*1d64*/ 	.word	0x00026a90
        /*1d68*/ 	.word	0x00000002
        /*1d6c*/ 	.word	0x00032460
        /*1d70*/ 	.short	0x010a
        /*1d72*/ 	.byte	0x3f
	.zero		1


	//   ....[98]....
        /*1d74*/ 	.word	0x00026ae0
        /*1d78*/ 	.word	0x00000002
        /*1d7c*/ 	.word	0x00032440
        /*1d80*/ 	.short	0x010a
        /*1d82*/ 	.byte	0x3f
	.zero		1


	//   ....[99]....
        /*1d84*/ 	.word	0x00026b30
        /*1d88*/ 	.word	0x00000002
        /*1d8c*/ 	.word	0x00032460
        /*1d90*/ 	.short	0x010a
        /*1d92*/ 	.byte	0x3f
	.zero		1


	//   ....[100]....
        /*1d94*/ 	.word	0x00026b80
        /*1d98*/ 	.word	0x00000003
        /*1d9c*/ 	.word	0x00032440
        /*1da0*/ 	.short	0x010a
        /*1da2*/ 	.byte	0x3f
	.zero		1


	//   ....[101]....
        /*1da4*/ 	.word	0x00026bd0
        /*1da8*/ 	.word	0x00000003
        /*1dac*/ 	.word	0x00032460
        /*1db0*/ 	.short	0x010a
        /*1db2*/ 	.byte	0x3f
	.zero		1


	//   ....[102]....
        /*1db4*/ 	.word	0x00026c20
        /*1db8*/ 	.word	0x00000003
        /*1dbc*/ 	.word	0x00032440
        /*1dc0*/ 	.short	0x010a
        /*1dc2*/ 	.byte	0x3f
	.zero		1


	//   ....[103]....
        /*1dc4*/ 	.word	0x00026c70
        /*1dc8*/ 	.word	0x00000003
        /*1dcc*/ 	.word	0x00032460
        /*1dd0*/ 	.short	0x010a
        /*1dd2*/ 	.byte	0x3f
	.zero		1


	//   ....[104]....
        /*1dd4*/ 	.word	0x000277f0
        /*1dd8*/ 	.word	0x00000000
        /*1ddc*/ 	.word	0x00032420
        /*1de0*/ 	.short	0x010a
        /*1de2*/ 	.byte	0x3f
	.zero		1


	//   ....[105]....
        /*1de4*/ 	.word	0x00027990
        /*1de8*/ 	.word	0x00000006
        /*1dec*/ 	.word	0x00000000
        /*1df0*/ 	.short	0x010a
        /*1df2*/ 	.byte	0x3f
	.zero		1


	//   ....[106]....
        /*1df4*/ 	.word	0x000279e0
        /*1df8*/ 	.word	0x00000007
        /*1dfc*/ 	.word	0x00000000
        /*1e00*/ 	.short	0x010a
        /*1e02*/ 	.byte	0x3f
	.zero		1


	//   ....[107]....
        /*1e04*/ 	.word	0x00027a30
        /*1e08*/ 	.word	0x00000004
        /*1e0c*/ 	.word	0x00000000
        /*1e10*/ 	.short	0x010a
        /*1e12*/ 	.byte	0x3f
	.zero		1


	//----- nvinfo : EIATTR_NUM_MBARRIERS
	.align		4
.L_1627:
        /*1e14*/ 	.byte	0x03, 0x38
        /*1e16*/ 	.short	0x0017


	//----- nvinfo : EIATTR_EXIT_INSTR_OFFSETS
	.align		4
        /*1e18*/ 	.byte	0x04, 0x1c
        /*1e1a*/ 	.short	(.L_1629 - .L_1628)


	//   ....[0]....
.L_1628:
        /*1e1c*/ 	.word	0x00023440


	//----- nvinfo : EIATTR_MAX_THREADS
	.align		4
.L_1629:
        /*1e20*/ 	.byte	0x04, 0x05
        /*1e22*/ 	.short	(.L_1631 - .L_1630)
.L_1630:
        /*1e24*/ 	.word	0x00000180
        /*1e28*/ 	.word	0x00000001
        /*1e2c*/ 	.word	0x00000001


	//----- nvinfo : EIATTR_CRS_STACK_SIZE
	.align		4
.L_1631:
        /*1e30*/ 	.byte	0x04, 0x1e
        /*1e32*/ 	.short	(.L_1633 - .L_1632)
.L_1632:
        /*1e34*/ 	.word	0x00000000


	//----- nvinfo : EIATTR_CBANK_PARAM_SIZE
	.align		4
.L_1633:
        /*1e38*/ 	.byte	0x03, 0x19
        /*1e3a*/ 	.short	0x0bf0


	//----- nvinfo : EIATTR_PARAM_CBANK
	.align		4
        /*1e3c*/ 	.byte	0x04, 0x0a
        /*1e3e*/ 	.short	(.L_1635 - .L_1634)
	.align		4
.L_1634:
        /*1e40*/ 	.word	index@(.nv.constant0._ZN7cutlass13device_kernelIN5flash11enable_sm90INS1_16FlashAttnFwdSm90INS1_25CollectiveMainloopFwdSm90ILi2EN4cute5tupleIJNS5_1CILi1EEES8_S8_EEENS6_IJNS7_ILi128EEENS7_ILi96EEENS7_ILi64EEEEEELi256ENS_10bfloat16_tEfNS_4arch4Sm90ELb1ELb0ELb1ELb1ELb0ELb1ELb1ELb1ELb0ELb1ELb1ELb0EEENS1_21CollectiveEpilogueFwdINS6_IJSA_NS7_ILi256EEESB_EEES9_SE_SG_Li256ELb1ELb1ELb1ELb0EEENS1_36VarlenDynamicPersistentTileSchedulerILi128ELi96ELi256ELi128ELb1ELb1ELb1ELb1ELb1ELb1EEEEEEEEEvNT_6ParamsE)
        /*1e44*/ 	.short	0x0210
        /*1e46*/ 	.short	0x0bf0


	//----- nvinfo : EIATTR_SW_WAR
	.align		4
.L_1635:
        /*1e48*/ 	.byte	0x04, 0x36
        /*1e4a*/ 	.short	(.L_1637 - .L_1636)
.L_1636:
        /*1e4c*/ 	.word	0x00000008
.L_1637:


//--------------------- .nv.callgraph             --------------------------
	.section	.nv.callgraph,"",@"SHT_CUDA_CALLGRAPH"
	.align	4
	.sectionentsize	8
	.align		4
        /*0000*/ 	.word	0x00000000
	.align		4
        /*0004*/ 	.word	0xffffffff
	.align		4
        /*0008*/ 	.word	index@(_ZN7cutlass13device_kernelIN5flash11enable_sm90INS1_16FlashAttnFwdSm90INS1_25CollectiveMainloopFwdSm90ILi2EN4cute5tupleIJNS5_1CILi1EEES8_S8_EEENS6_IJNS7_ILi128EEESA_NS7_ILi192EEEEEELi128ENS_10bfloat16_tEfNS_4arch4Sm90ELb0ELb0ELb1ELb0ELb0ELb0ELb0ELb1ELb1ELb1ELb1ELb0EEENS1_21CollectiveEpilogueFwdINS6_IJSA_SA_SA_EEES9_SD_SF_Li256ELb0ELb1ELb1ELb0EEENS1_19SingleTileSchedulerILb0ELb1ELb1ELi128EEEEEEEEEvNT_6ParamsE)
	.align		4
        /*000c*/ 	.word	index@(__assertfail)
	.align		4
        /*0010*/ 	.word	index@(_ZN7cutlass13device_kernelIN5flash11enable_sm90INS1_16FlashAttnFwdSm90INS1_25CollectiveMainloopFwdSm90ILi2EN4cute5tupleIJNS5_1CILi1EEES8_S8_EEENS6_IJNS7_ILi128EEESA_NS7_ILi192EEEEEELi128ENS_10bfloat16_tEfNS_4arch4Sm90ELb0ELb0ELb1ELb1ELb0ELb0ELb0ELb1ELb1ELb1ELb1ELb0EEENS1_21CollectiveEpilogueFwdINS6_IJSA_SA_SA_EEES9_SD_SF_Li256ELb1ELb1ELb1ELb0EEENS1_36VarlenDynamicPersistentTileSchedulerILi128ELi128ELi256ELi128ELb1ELb1ELb1ELb0ELb1ELb1EEEEEEEEEvNT_6ParamsE)
	.align		4
        /*0014*/ 	.word	index@(__assertfail)
	.align		4
        /*0018*/ 	.word	index@(_ZN7cutlass13device_kernelIN5flash11enable_sm90INS1_16FlashAttnFwdSm90INS1_25CollectiveMainloopFwdSm90ILi2EN4cute5tupleIJNS5_1CILi1EEES8_S8_EEENS6_IJNS7_ILi128EEESA_NS7_ILi192EEEEEELi128ENS_10bfloat16_tEfNS_4arch4Sm90ELb0ELb0ELb1ELb1ELb0ELb1ELb0ELb1ELb1ELb1ELb1ELb0EEENS1_21CollectiveEpilogueFwdINS6_IJSA_SA_SA_EEES9_SD_SF_Li256ELb1ELb1ELb1ELb0EEENS1_36VarlenDynamicPersistentTileSchedulerILi128ELi128ELi256ELi128ELb1ELb1ELb1ELb0ELb1ELb1EEEEEEEEEvNT_6ParamsE)
	.align		4
        /*001c*/ 	.word	index@(__assertfail)
	.align		4
        /*0020*/ 	.word	index@(_ZN7cutlass13device_kernelIN5flash11enable_sm90INS1_16FlashAttnFwdSm90INS1_25CollectiveMainloopFwdSm90ILi2EN4cute5tupleIJNS5_1CILi1EEES8_S8_EEENS6_IJNS7_ILi128EEENS7_ILi96EEENS7_ILi192EEEEEELi128ENS_10bfloat16_tEfNS_4arch4Sm90ELb0ELb1ELb1ELb0ELb0ELb0ELb0ELb1ELb1ELb1ELb1ELb0EEENS1_21CollectiveEpilogueFwdINS6_IJSA_SA_SB_EEES9_SE_SG_Li256ELb0ELb1ELb1ELb0EEENS1_19SingleTileSchedulerILb0ELb1ELb1ELi128EEEEEEEEEvNT_6ParamsE)
	.align		4
        /*0024*/ 	.word	index@(__assertfail)
	.align		4
        /*0028*/ 	.word	index@(_ZN7cutlass13device_kernelIN5flash11enable_sm90INS1_16FlashAttnFwdSm90INS1_25CollectiveMainloopFwdSm90ILi2EN4cute5tupleIJNS5_1CILi1EEES8_S8_EEENS6_IJNS7_ILi128EEENS7_ILi96EEENS7_ILi192EEEEEELi128ENS_10bfloat16_tEfNS_4arch4Sm90ELb0ELb1ELb1ELb1ELb0ELb0ELb0ELb1ELb1ELb1ELb1ELb0EEENS1_21CollectiveEpilogueFwdINS6_IJSA_SA_SB_EEES9_SE_SG_Li256ELb1ELb1ELb1ELb0EEENS1_36VarlenDynamicPersistentTileSchedulerILi128ELi96ELi256ELi128ELb1ELb1ELb1ELb1ELb0ELb1EEEEEEEEEvNT_6ParamsE)
	.align		4
        /*002c*/ 	.word	index@(__assertfail)
	.align		4
        /*0030*/ 	.word	index@(_ZN7cutlass13device_kernelIN5flash11enable_sm90INS1_16FlashAttnFwdSm90INS1_25CollectiveMainloopFwdSm90ILi2EN4cute5tupleIJNS5_1CILi1EEES8_S8_EEENS6_IJNS7_ILi128EEENS7_ILi96EEENS7_ILi192EEEEEELi128ENS_10bfloat16_tEfNS_4arch4Sm90ELb0ELb1ELb1ELb1ELb0ELb1ELb0ELb1ELb1ELb1ELb1ELb0EEENS1_21CollectiveEpilogueFwdINS6_IJSA_SA_SB_EEES9_SE_SG_Li256ELb1ELb1ELb1ELb0EEENS1_36VarlenDynamicPersistentTileSchedulerILi128ELi96ELi256ELi128ELb1ELb1ELb1ELb1ELb0ELb1EEEEEEEEEvNT_6ParamsE)
	.align		4
        /*0034*/ 	.word	index@(__assertfail)
	.align		4
        /*0038*/ 	.word	index@(_ZN7cutlass13device_kernelIN5flash11enable_sm90INS1_16FlashAttnFwdSm90INS1_25CollectiveMainloopFwdSm90ILi2EN4cute5tupleIJNS5_1CILi1EEES8_S8_EEENS6_IJNS7_ILi128EEESA_NS7_ILi192EEEEEELi128ENS_10bfloat16_tEfNS_4arch4Sm90ELb1ELb0ELb1ELb0ELb0ELb0ELb0ELb1ELb1ELb1ELb1ELb0EEENS1_21CollectiveEpilogueFwdINS6_IJSA_SA_SA_EEES9_SD_SF_Li256ELb0ELb1ELb1ELb0EEENS1_19SingleTileSchedulerILb0ELb1ELb1ELi128EEEEEEEEEvNT_6ParamsE)
	.align		4
        /*003c*/ 	.word	index@(__assertfail)
	.align		4
        /*0040*/ 	.word	index@(_ZN7cutlass13device_kernelIN5flash11enable_sm90INS1_16FlashAttnFwdSm90INS1_25CollectiveMainloopFwdSm90ILi2EN4cute5tupleIJNS5_1CILi1EEES8_S8_EEENS6_IJNS7_ILi128EEESA_NS7_ILi192EEEEEELi128ENS_10bfloat16_tEfNS_4arch4Sm90ELb1ELb0ELb1ELb1ELb0ELb0ELb0ELb1ELb1ELb1ELb1ELb0EEENS1_21CollectiveEpilogueFwdINS6_IJSA_SA_SA_EEES9_SD_SF_Li256ELb1ELb1ELb1ELb0EEENS1_36VarlenDynamicPersistentTileSchedulerILi128ELi128ELi256ELi128ELb1ELb1ELb1ELb1ELb1ELb1EEEEEEEEEvNT_6ParamsE)
	.align		4
        /*0044*/ 	.word	index@(__assertfail)
	.align		4
        /*0048*/ 	.word	index@(_ZN7cutlass13device_kernelIN5flash11enable_sm90INS1_16FlashAttnFwdSm90INS1_25CollectiveMainloopFwdSm90ILi2EN4cute5tupleIJNS5_1CILi1EEES8_S8_EEENS6_IJNS7_ILi128EEESA_NS7_ILi192EEEEEELi128ENS_10bfloat16_tEfNS_4arch4Sm90ELb1ELb0ELb1ELb1ELb0ELb1ELb0ELb1ELb1ELb1ELb1ELb0EEENS1_21CollectiveEpilogueFwdINS6_IJSA_SA_SA_EEES9_SD_SF_Li256ELb1ELb1ELb1ELb0EEENS1_36VarlenDynamicPersistentTileSchedulerILi128ELi128ELi256ELi128ELb1ELb1ELb1ELb1ELb1ELb1EEEEEEEEEvNT_6ParamsE)
	.align		4
        /*004c*/ 	.word	index@(__assertfail)
	.align		4
        /*0050*/ 	.word	index@(_ZN7cutlass13device_kernelIN5flash11enable_sm90INS1_16FlashAttnFwdSm90INS1_25CollectiveMainloopFwdSm90ILi2EN4cute5tupleIJNS5_1CILi1EEES8_S8_EEENS6_IJNS7_ILi64EEESA_SA_EEELi512ENS_10bfloat16_tEfNS_4arch4Sm90ELb0ELb0ELb1ELb0ELb0ELb0ELb0ELb0ELb0ELb1ELb1ELb0EEENS1_21CollectiveEpilogueFwdINS6_IJSA_NS7_ILi512EEESA_EEES9_SC_SE_Li256ELb0ELb1ELb1ELb0EEENS1_19SingleTileSchedulerILb0ELb1ELb1ELi64EEEEEEEEEvNT_6ParamsE)
	.align		4
        /*0054*/ 	.word	index@(__assertfail)
	.align		4
        /*0058*/ 	.word	index@(_ZN7cutlass13device_kernelIN5flash11enable_sm90INS1_16FlashAttnFwdSm90INS1_25CollectiveMainloopFwdSm90ILi2EN4cute5tupleIJNS5_1CILi1EEES8_S8_EEENS6_IJNS7_ILi64EEESA_SA_EEELi512ENS_10bfloat16_tEfNS_4arch4Sm90ELb0ELb0ELb1ELb0ELb0ELb0ELb1ELb0ELb0ELb1ELb1ELb0EEENS1_21CollectiveEpilogueFwdINS6_IJSA_NS7_ILi512EEESA_EEES9_SC_SE_Li256ELb0ELb1ELb1ELb0EEENS1_19SingleTileSchedulerILb0ELb1ELb1ELi64EEEEEEEEEvNT_6ParamsE)
	.align		4
        /*005c*/ 	.word	index@(__assertfail)
	.align		4
        /*0060*/ 	.word	index@(_ZN7cutlass13device_kernelIN5flash11enable_sm90INS1_16FlashAttnFwdSm90INS1_25CollectiveMainloopFwdSm90ILi2EN4cute5tupleIJNS5_1CILi1EEES8_S8_EEENS6_IJNS7_ILi64EEESA_SA_EEELi512ENS_10bfloat16_tEfNS_4arch4Sm90ELb0ELb0ELb1ELb1ELb0ELb0ELb0ELb0ELb0ELb1ELb1ELb0EEENS1_21CollectiveEpilogueFwdINS6_IJSA_NS7_ILi512EEESA_EEES9_SC_SE_Li256ELb1ELb1ELb1ELb0EEENS1_36VarlenDynamicPersistentTileSchedulerILi64ELi64ELi256ELi128ELb1ELb1ELb1ELb0ELb1ELb1EEEEEEEEEvNT_6ParamsE)
	.align		4
        /*0064*/ 	.word	index@(__assertfail)
	.align		4
        /*0068*/ 	.word	index@(_ZN7cutlass13device_kernelIN5flash11enable_sm90INS1_16FlashAttnFwdSm90INS1_25CollectiveMainloopFwdSm90ILi2EN4cute5tupleIJNS5_1CILi1EEES8_S8_EEENS6_IJNS7_ILi64EEESA_SA_EEELi512ENS_10bfloat16_tEfNS_4arch4Sm90ELb0ELb0ELb1ELb1ELb0ELb1ELb0ELb0ELb0ELb1ELb1ELb0EEENS1_21CollectiveEpilogueFwdINS6_IJSA_NS7_ILi512EEESA_EEES9_SC_SE_Li256ELb1ELb1ELb1ELb0EEENS1_36VarlenDynamicPersistentTileSchedulerILi64ELi64ELi256ELi128ELb1ELb1ELb1ELb0ELb1ELb1EEEEEEEEEvNT_6ParamsE)
	.align		4
        /*006c*/ 	.word	index@(__assertfail)
	.align		4
        /*0070*/ 	.word	index@(_ZN7cutlass13device_kernelIN5flash11enable_sm90INS1_16FlashAttnFwdSm90INS1_25CollectiveMainloopFwdSm90ILi2EN4cute5tupleIJNS5_1CILi1EEES8_S8_EEENS6_IJNS7_ILi64EEESA_SA_EEELi512ENS_10bfloat16_tEfNS_4arch4Sm90ELb0ELb0ELb1ELb1ELb0ELb0ELb1ELb0ELb0ELb1ELb1ELb0EEENS1_21CollectiveEpilogueFwdINS6_IJSA_NS7_ILi512EEESA_EEES9_SC_SE_Li256ELb1ELb1ELb1ELb0EEENS1_36VarlenDynamicPersistentTileSchedulerILi64ELi64ELi256ELi128ELb1ELb1ELb1ELb0ELb1ELb1EEEEEEEEEvNT_6ParamsE)
	.align		4
        /*0074*/ 	.word	index@(__assertfail)
	.align		4
        /*0078*/ 	.word	index@(_ZN7cutlass13device_kernelIN5flash11enable_sm90INS1_16FlashAttnFwdSm90INS1_25CollectiveMainloopFwdSm90ILi2EN4cute5tupleIJNS5_1CILi1EEES8_S8_EEENS6_IJNS7_ILi64EEESA_SA_EEELi512ENS_10bfloat16_tEfNS_4arch4Sm90ELb0ELb0ELb1ELb1ELb0ELb1ELb1ELb0ELb0ELb1ELb1ELb0EEENS1_21CollectiveEpilogueFwdINS6_IJSA_NS7_ILi512EEESA_EEES9_SC_SE_Li256ELb1ELb1ELb1ELb0EEENS1_36VarlenDynamicPersistentTileSchedulerILi64ELi64ELi256ELi128ELb1ELb1ELb1ELb0ELb1ELb1EEEEEEEEEvNT_6ParamsE)
	.align		4
        /*007c*/ 	.word	index@(__assertfail)
	.align		4
        /*0080*/ 	.word	index@(_ZN7cutlass13device_kernelIN5flash11enable_sm90INS1_16FlashAttnFwdSm90INS1_25CollectiveMainloopFwdSm90ILi2EN4cute5tupleIJNS5_1CILi1EEES8_S8_EEENS6_IJNS7_ILi64EEESA_SA_EEELi512ENS_10bfloat16_tEfNS_4arch4Sm90ELb0ELb1ELb1ELb0ELb0ELb0ELb0ELb0ELb0ELb1ELb1ELb0EEENS1_21CollectiveEpilogueFwdINS6_IJSA_NS7_ILi512EEESA_EEES9_SC_SE_Li256ELb0ELb1ELb1ELb0EEENS1_19SingleTileSchedulerILb0ELb1ELb1ELi64EEEEEEEEEvNT_6ParamsE)
	.align		4
        /*0084*/ 	.word	index@(__assertfail)
	.align		4
        /*0088*/ 	.word	index@(_ZN7cutlass13device_kernelIN5flash11enable_sm90INS1_16FlashAttnFwdSm90INS1_25CollectiveMainloopFwdSm90ILi2EN4cute5tupleIJNS5_1CILi1EEES8_S8_EEENS6_IJNS7_ILi64EEESA_SA_EEELi512ENS_10bfloat16_tEfNS_4arch4Sm90ELb0ELb1ELb1ELb0ELb0ELb0ELb1ELb0ELb0ELb1ELb1ELb0EEENS1_21CollectiveEpilogueFwdINS6_IJSA_NS7_ILi512EEESA_EEES9_SC_SE_Li256ELb0ELb1ELb1ELb0EEENS1_19SingleTileSchedulerILb0ELb1ELb1ELi64EEEEEEEEEvNT_6ParamsE)
	.align		4
        /*008c*/ 	.word	index@(__assertfail)
	.align		4
        /*0090*/ 	.word	index@(_ZN7cutlass13device_kernelIN5flash11enable_sm90INS1_16FlashAttnFwdSm90INS1_25CollectiveMainloopFwdSm90ILi2EN4cute5tupleIJNS5_1CILi1EEES8_S8_EEENS6_IJNS7_ILi64EEESA_SA_EEELi512ENS_10bfloat16_tEfNS_4arch4Sm90ELb0ELb1ELb1ELb1ELb0ELb0ELb0ELb0ELb0ELb1ELb1ELb0EEENS1_21CollectiveEpilogueFwdINS6_IJSA_NS7_ILi512EEESA_EEES9_SC_SE_Li256ELb1ELb1ELb1ELb0EEENS1_36VarlenDynamicPersistentTileSchedulerILi64ELi64ELi256ELi128ELb1ELb1ELb1ELb1ELb0ELb1EEEEEEEEEvNT_6ParamsE)
	.align		4
        /*0094*/ 	.word	index@(__assertfail)
	.align		4
        /*0098*/ 	.word	index@(_ZN7cutlass13device_kernelIN5flash11enable_sm90INS1_16FlashAttnFwdSm90INS1_25CollectiveMainloopFwdSm90ILi2EN4cute5tupleIJNS5_1CILi1EEES8_S8_EEENS6_IJNS7_ILi64EEESA_SA_EEELi512ENS_10bfloat16_tEfNS_4arch4Sm90ELb0ELb1ELb1ELb1ELb0ELb1ELb0ELb0ELb0ELb1ELb1ELb0EEENS1_21CollectiveEpilogueFwdINS6_IJSA_NS7_ILi512EEESA_EEES9_SC_SE_Li256ELb1ELb1ELb1ELb0EEENS1_36VarlenDynamicPersistentTileSchedulerILi64ELi64ELi256ELi128ELb1ELb1ELb1ELb1ELb0ELb1EEEEEEEEEvNT_6ParamsE)
	.align		4
        /*009c*/ 	.word	index@(__assertfail)
	.align		4
        /*00a0*/ 	.word	index@(_ZN7cutlass13device_kernelIN5flash11enable_sm90INS1_16FlashAttnFwdSm90INS1_25CollectiveMainloopFwdSm90ILi2EN4cute5tupleIJNS5_1CILi1EEES8_S8_EEENS6_IJNS7_ILi64EEESA_SA_EEELi512ENS_10bfloat16_tEfNS_4arch4Sm90ELb0ELb1ELb1ELb1ELb0ELb0ELb1ELb0ELb0ELb1ELb1ELb0EEENS1_21CollectiveEpilogueFwdINS6_IJSA_NS7_ILi512EEESA_EEES9_SC_SE_Li256ELb1ELb1ELb1ELb0EEENS1_36VarlenDynamicPersistentTileSchedulerILi64ELi64ELi256ELi128ELb1ELb1ELb1ELb1ELb0ELb1EEEEEEEEEvNT_6ParamsE)
	.align		4
        /*00a4*/ 	.word	index@(__assertfail)
	.align		4
        /*00a8*/ 	.word	index@(_ZN7cutlass13device_kernelIN5flash11enable_sm90INS1_16FlashAttnFwdSm90INS1_25CollectiveMainloopFwdSm90ILi2EN4cute5tupleIJNS5_1CILi1EEES8_S8_EEENS6_IJNS7_ILi64EEESA_SA_EEELi512ENS_10bfloat16_tEfNS_4arch4Sm90ELb0ELb1ELb1ELb1ELb0ELb1ELb1ELb0ELb0ELb1ELb1ELb0EEENS1_21CollectiveEpilogueFwdINS6_IJSA_NS7_ILi512EEESA_EEES9_SC_SE_Li256ELb1ELb1ELb1ELb0EEENS1_36VarlenDynamicPersistentTileSchedulerILi64ELi64ELi256ELi128ELb1ELb1ELb1ELb1ELb0ELb1EEEEEEEEEvNT_6ParamsE)
	.align		4
        /*00ac*/ 	.word	index@(__assertfail)
	.align		4
        /*00b0*/ 	.word	index@(_ZN7cutlass13device_kernelIN5flash11enable_sm90INS1_16FlashAttnFwdSm90INS1_25CollectiveMainloopFwdSm90ILi2EN4cute5tupleIJNS5_1CILi1EEES8_S8_EEENS6_IJNS7_ILi64EEESA_SA_EEELi512ENS_10bfloat16_tEfNS_4arch4Sm90ELb1ELb0ELb1ELb0ELb0ELb0ELb0ELb0ELb0ELb1ELb1ELb0EEENS1_21CollectiveEpilogueFwdINS6_IJSA_NS7_ILi512EEESA_EEES9_SC_SE_Li256ELb0ELb1ELb1ELb0EEENS1_19SingleTileSchedulerILb0ELb1ELb1ELi64EEEEEEEEEvNT_6ParamsE)
	.align		4
        /*00b4*/ 	.word	index@(__assertfail)
	.align		4
        /*00b8*/ 	.word	index@(_ZN7cutlass13device_kernelIN5flash11enable_sm90INS1_16FlashAttnFwdSm90INS1_25CollectiveMainloopFwdSm90ILi2EN4cute5tupleIJNS5_1CILi1EEES8_S8_EEENS6_IJNS7_ILi64EEESA_SA_EEELi512ENS_10bfloat16_tEfNS_4arch4Sm90ELb1ELb0ELb1ELb0ELb0ELb0ELb1ELb0ELb0ELb1ELb1ELb0EEENS1_21CollectiveEpilogueFwdINS6_IJSA_NS7_ILi512EEESA_EEES9_SC_SE_Li256ELb0ELb1ELb1ELb0EEENS1_19SingleTileSchedulerILb0ELb1ELb1ELi64EEEEEEEEEvNT_6ParamsE)
	.align		4
        /*00bc*/ 	.word	index@(__assertfail)
	.align		4
        /*00c0*/ 	.word	index@(_ZN7cutlass13device_kernelIN5flash11enable_sm90INS1_16FlashAttnFwdSm90INS1_25CollectiveMainloopFwdSm90ILi2EN4cute5tupleIJNS5_1CILi1EEES8_S8_EEENS6_IJNS7_ILi64EEESA_SA_EEELi512ENS_10bfloat16_tEfNS_4arch4Sm90ELb1ELb0ELb1ELb1ELb0ELb0ELb0ELb0ELb0ELb1ELb1ELb0EEENS1_21CollectiveEpilogueFwdINS6_IJSA_NS7_ILi512EEESA_EEES9_SC_SE_Li256ELb1ELb1ELb1ELb0EEENS1_36VarlenDynamicPersistentTileSchedulerILi64ELi64ELi256ELi128ELb1ELb1ELb1ELb1ELb1ELb1EEEEEEEEEvNT_6ParamsE)
	.align		4
        /*00c4*/ 	.word	index@(__assertfail)
	.align		4
        /*00c8*/ 	.word	index@(_ZN7cutlass13device_kernelIN5flash11enable_sm90INS1_16FlashAttnFwdSm90INS1_25CollectiveMainloopFwdSm90ILi2EN4cute5tupleIJNS5_1CILi1EEES8_S8_EEENS6_IJNS7_ILi64EEESA_SA_EEELi512ENS_10bfloat16_tEfNS_4arch4Sm90ELb1ELb0ELb1ELb1ELb0ELb1ELb0ELb0ELb0ELb1ELb1ELb0EEENS1_21CollectiveEpilogueFwdINS6_IJSA_NS7_ILi512EEESA_EEES9_SC_SE_Li256ELb1ELb1ELb1ELb0EEENS1_36VarlenDynamicPersistentTileSchedulerILi64ELi64ELi256ELi128ELb1ELb1ELb1ELb1ELb1ELb1EEEEEEEEEvNT_6ParamsE)
	.align		4
        /*00cc*/ 	.word	index@(__assertfail)
	.align		4
        /*00d0*/ 	.word	index@(_ZN7cutlass13device_kernelIN5flash11enable_sm90INS1_16FlashAttnFwdSm90INS1_25CollectiveMainloopFwdSm90ILi2EN4cute5tupleIJNS5_1CILi1EEES8_S8_EEENS6_IJNS7_ILi64EEESA_SA_EEELi512ENS_10bfloat16_tEfNS_4arch4Sm90ELb1ELb0ELb1ELb1ELb0ELb0ELb1ELb0ELb0ELb1ELb1ELb0EEENS1_21CollectiveEpilogueFwdINS6_IJSA_NS7_ILi512EEESA_EEES9_SC_SE_Li256ELb1ELb1ELb1ELb0EEENS1_36VarlenDynamicPersistentTileSchedulerILi64ELi64ELi256ELi128ELb1ELb1ELb1ELb1ELb1ELb1EEEEEEEEEvNT_6ParamsE)
	.align		4
        /*00d4*/ 	.word	index@(__assertfail)
	.align		4
        /*00d8*/ 	.word	index@(_ZN7cutlass13device_kernelIN5flash11enable_sm90INS1_16FlashAttnFwdSm90INS1_25CollectiveMainloopFwdSm90ILi2EN4cute5tupleIJNS5_1CILi1EEES8_S8_EEENS6_IJNS7_ILi64EEESA_SA_EEELi512ENS_10bfloat16_tEfNS_4arch4Sm90ELb1ELb0ELb1ELb1ELb0ELb1ELb1ELb0ELb0ELb1ELb1ELb0EEENS1_21CollectiveEpilogueFwdINS6_IJSA_NS7_ILi512EEESA_EEES9_SC_SE_Li256ELb1ELb1ELb1ELb0EEENS1_36VarlenDynamicPersistentTileSchedulerILi64ELi64ELi256ELi128ELb1ELb1ELb1ELb1ELb1ELb1EEEEEEEEEvNT_6ParamsE)
	.align		4
        /*00dc*/ 	.word	index@(__assertfail)
	.align		4
        /*00e0*/ 	.word	index@(_ZN7cutlass13device_kernelIN5flash11enable_sm90INS1_16FlashAttnFwdSm90INS1_25CollectiveMainloopFwdSm90ILi2EN4cute5tupleIJNS5_1CILi1EEES8_S8_EEENS6_IJNS7_ILi128EEENS7_ILi96EEENS7_ILi64EEEEEELi256ENS_10bfloat16_tEfNS_4arch4Sm90ELb0ELb0ELb1ELb0ELb0ELb0ELb0ELb1ELb0ELb1ELb1ELb0EEENS1_21CollectiveEpilogueFwdINS6_IJSA_NS7_ILi256EEESB_EEES9_SE_SG_Li256ELb0ELb1ELb1ELb0EEENS1_19SingleTileSchedulerILb0ELb1ELb1ELi128EEEEEEEEEvNT_6ParamsE)
	.align		4
        /*00e4*/ 	.word	index@(__assertfail)
	.align		4
        /*00e8*/ 	.word	index@(_ZN7cutlass13device_kernelIN5flash11enable_sm90INS1_16FlashAttnFwdSm90INS1_25CollectiveMainloopFwdSm90ILi2EN4cute5tupleIJNS5_1CILi1EEES8_S8_EEENS6_IJNS7_ILi128EEENS7_ILi96EEENS7_ILi64EEEEEELi256ENS_10bfloat16_tEfNS_4arch4Sm90ELb0ELb0ELb1ELb0ELb0ELb0ELb1ELb1ELb0ELb1ELb1ELb0EEENS1_21CollectiveEpilogueFwdINS6_IJSA_NS7_ILi256EEESB_EEES9_SE_SG_Li256ELb0ELb1ELb1ELb0EEENS1_19SingleTileSchedulerILb0ELb1ELb1ELi128EEEEEEEEEvNT_6ParamsE)
	.align		4
        /*00ec*/ 	.word	index@(__assertfail)
	.align		4
        /*00f0*/ 	.word	index@(_ZN7cutlass13device_kernelIN5flash11enable_sm90INS1_16FlashAttnFwdSm90INS1_25CollectiveMainloopFwdSm90ILi2EN4cute5tupleIJNS5_1CILi1EEES8_S8_EEENS6_IJNS7_ILi128EEENS7_ILi96EEENS7_ILi64EEEEEELi256ENS_10bfloat16_tEfNS_4arch4Sm90ELb0ELb0ELb1ELb1ELb0ELb0ELb0ELb1ELb0ELb1ELb1ELb0EEENS1_21CollectiveEpilogueFwdINS6_IJSA_NS7_ILi256EEESB_EEES9_SE_SG_Li256ELb1ELb1ELb1ELb0EEENS1_36VarlenDynamicPersistentTileSchedulerILi128ELi96ELi256ELi128ELb1ELb1ELb1ELb0ELb1ELb1EEEEEEEEEvNT_6ParamsE)
	.align		4
        /*00f4*/ 	.word	index@(__assertfail)
	.align		4
        /*00f8*/ 	.word	index@(_ZN7cutlass13device_kernelIN5flash11enable_sm90INS1_16FlashAttnFwdSm90INS1_25CollectiveMainloopFwdSm90ILi2EN4cute5tupleIJNS5_1CILi1EEES8_S8_EEENS6_IJNS7_ILi128EEENS7_ILi96EEENS7_ILi64EEEEEELi256ENS_10bfloat16_tEfNS_4arch4Sm90ELb0ELb0ELb1ELb1ELb0ELb1ELb0ELb1ELb0ELb1ELb1ELb0EEENS1_21CollectiveEpilogueFwdINS6_IJSA_NS7_ILi256EEESB_EEES9_SE_SG_Li256ELb1ELb1ELb1ELb0EEENS1_36VarlenDynamicPersistentTileSchedulerILi128ELi96ELi256ELi128ELb1ELb1ELb1ELb0ELb1ELb1EEEEEEEEEvNT_6ParamsE)
	.align		4
        /*00fc*/ 	.word	index@(__assertfail)
	.align		4
        /*0100*/ 	.word	index@(_ZN7cutlass13device_kernelIN5flash11enable_sm90INS1_16FlashAttnFwdSm90INS1_25CollectiveMainloopFwdSm90ILi2EN4cute5tupleIJNS5_1CILi1EEES8_S8_EEENS6_IJNS7_ILi128EEENS7_ILi96EEENS7_ILi64EEEEEELi256ENS_10bfloat16_tEfNS_4arch4Sm90ELb0ELb0ELb1ELb1ELb0ELb0ELb1ELb1ELb0ELb1ELb1ELb0EEENS1_21CollectiveEpilogueFwdINS6_IJSA_NS7_ILi256EEESB_EEES9_SE_SG_Li256ELb1ELb1ELb1ELb0EEENS1_36VarlenDynamicPersistentTileSchedulerILi128ELi96ELi256ELi128ELb1ELb1ELb1ELb0ELb1ELb1EEEEEEEEEvNT_6ParamsE)
	.align		4
        /*0104*/ 	.word	index@(__assertfail)
	.align		4
        /*0108*/ 	.word	index@(_ZN7cutlass13device_kernelIN5flash11enable_sm90INS1_16FlashAttnFwdSm90INS1_25CollectiveMainloopFwdSm90ILi2EN4cute5tupleIJNS5_1CILi1EEES8_S8_EEENS6_IJNS7_ILi128EEENS7_ILi96EEENS7_ILi64EEEEEELi256ENS_10bfloat16_tEfNS_4arch4Sm90ELb0ELb0ELb1ELb1ELb0ELb1ELb1ELb1ELb0ELb1ELb1ELb0EEENS1_21CollectiveEpilogueFwdINS6_IJSA_NS7_ILi256EEESB_EEES9_SE_SG_Li256ELb1ELb1ELb1ELb0EEENS1_36VarlenDynamicPersistentTileSchedulerILi128ELi96ELi256ELi128ELb1ELb1ELb1ELb0ELb1ELb1EEEEEEEEEvNT_6ParamsE)
	.align		4
        /*010c*/ 	.word	index@(__assertfail)
	.align		4
        /*0110*/ 	.word	index@(_ZN7cutlass13device_kernelIN5flash11enable_sm90INS1_16FlashAttnFwdSm90INS1_25CollectiveMainloopFwdSm90ILi2EN4cute5tupleIJNS5_1CILi1EEES8_S8_EEENS6_IJNS7_ILi128EEENS7_ILi96EEENS7_ILi64EEEEEELi256ENS_10bfloat16_tEfNS_4arch4Sm90ELb0ELb1ELb1ELb0ELb0ELb0ELb0ELb1ELb0ELb1ELb1ELb0EEENS1_21CollectiveEpilogueFwdINS6_IJSA_NS7_ILi256EEESB_EEES9_SE_SG_Li256ELb0ELb1ELb1ELb0EEENS1_19SingleTileSchedulerILb0ELb1ELb1ELi128EEEEEEEEEvNT_6ParamsE)
	.align		4
        /*0114*/ 	.word	index@(__assertfail)
	.align		4
        /*0118*/ 	.word	index@(_ZN7cutlass13device_kernelIN5flash11enable_sm90INS1_16FlashAttnFwdSm90INS1_25CollectiveMainloopFwdSm90ILi2EN4cute5tupleIJNS5_1CILi1EEES8_S8_EEENS6_IJNS7_ILi128EEENS7_ILi96EEENS7_ILi64EEEEEELi256ENS_10bfloat16_tEfNS_4arch4Sm90ELb0ELb1ELb1ELb0ELb0ELb0ELb1ELb1ELb0ELb1ELb1ELb0EEENS1_21CollectiveEpilogueFwdINS6_IJSA_NS7_ILi256EEESB_EEES9_SE_SG_Li256ELb0ELb1ELb1ELb0EEENS1_19SingleTileSchedulerILb0ELb1ELb1ELi128EEEEEEEEEvNT_6ParamsE)
	.align		4
        /*011c*/ 	.word	index@(__assertfail)
	.align		4
        /*0120*/ 	.word	index@(_ZN7cutlass13device_kernelIN5flash11enable_sm90INS1_16FlashAttnFwdSm90INS1_25CollectiveMainloopFwdSm90ILi2EN4cute5tupleIJNS5_1CILi1EEES8_S8_EEENS6_IJNS7_ILi128EEENS7_ILi96EEENS7_ILi64EEEEEELi256ENS_10bfloat16_tEfNS_4arch4Sm90ELb0ELb1ELb1ELb1ELb0ELb0ELb0ELb1ELb0ELb1ELb1ELb0EEENS1_21CollectiveEpilogueFwdINS6_IJSA_NS7_ILi256EEESB_EEES9_SE_SG_Li256ELb1ELb1ELb1ELb0EEENS1_36VarlenDynamicPersistentTileSchedulerILi128ELi96ELi256ELi128ELb1ELb1ELb1ELb1ELb0ELb1EEEEEEEEEvNT_6ParamsE)
	.align		4
        /*0124*/ 	.word	index@(__assertfail)
	.align		4
        /*0128*/ 	.word	index@(_ZN7cutlass13device_kernelIN5flash11enable_sm90INS1_16FlashAttnFwdSm90INS1_25CollectiveMainloopFwdSm90ILi2EN4cute5tupleIJNS5_1CILi1EEES8_S8_EEENS6_IJNS7_ILi128EEENS7_ILi96EEENS7_ILi64EEEEEELi256ENS_10bfloat16_tEfNS_4arch4Sm90ELb0ELb1ELb1ELb1ELb0ELb1ELb0ELb1ELb0ELb1ELb1ELb0EEENS1_21CollectiveEpilogueFwdINS6_IJSA_NS7_ILi256EEESB_EEES9_SE_SG_Li256ELb1ELb1ELb1ELb0EEENS1_36VarlenDynamicPersistentTileSchedulerILi128ELi96ELi256ELi128ELb1ELb1ELb1ELb1ELb0ELb1EEEEEEEEEvNT_6ParamsE)
	.align		4
        /*012c*/ 	.word	index@(__assertfail)
	.align		4
        /*0130*/ 	.word	index@(_ZN7cutlass13device_kernelIN5flash11enable_sm90INS1_16FlashAttnFwdSm90INS1_25CollectiveMainloopFwdSm90ILi2EN4cute5tupleIJNS5_1CILi1EEES8_S8_EEENS6_IJNS7_ILi128EEENS7_ILi96EEENS7_ILi64EEEEEELi256ENS_10bfloat16_tEfNS_4arch4Sm90ELb0ELb1ELb1ELb1ELb0ELb0ELb1ELb1ELb0ELb1ELb1ELb0EEENS1_21CollectiveEpilogueFwdINS6_IJSA_NS7_ILi256EEESB_EEES9_SE_SG_Li256ELb1ELb1ELb1ELb0EEENS1_36VarlenDynamicPersistentTileSchedulerILi128ELi96ELi256ELi128ELb1ELb1ELb1ELb1ELb0ELb1EEEEEEEEEvNT_6ParamsE)
	.align		4
        /*0134*/ 	.word	index@(__assertfail)
	.align		4
        /*0138*/ 	.word	index@(_ZN7cutlass13device_kernelIN5flash11enable_sm90INS1_16FlashAttnFwdSm90INS1_25CollectiveMainloopFwdSm90ILi2EN4cute5tupleIJNS5_1CILi1EEES8_S8_EEENS6_IJNS7_ILi128EEENS7_ILi96EEENS7_ILi64EEEEEELi256ENS_10bfloat16_tEfNS_4arch4Sm90ELb0ELb1ELb1ELb1ELb0ELb1ELb1ELb1ELb0ELb1ELb1ELb0EEENS1_21CollectiveEpilogueFwdINS6_IJSA_NS7_ILi256EEESB_EEES9_SE_SG_Li256ELb1ELb1ELb1ELb0EEENS1_36VarlenDynamicPersistentTileSchedulerILi128ELi96ELi256ELi128ELb1ELb1ELb1ELb1ELb0ELb1EEEEEEEEEvNT_6ParamsE)
	.align		4
        /*013c*/ 	.word	index@(__assertfail)
	.align		4
        /*0140*/ 	.word	index@(_ZN7cutlass13device_kernelIN5flash11enable_sm90INS1_16FlashAttnFwdSm90INS1_25CollectiveMainloopFwdSm90ILi2EN4cute5tupleIJNS5_1CILi1EEES8_S8_EEENS6_IJNS7_ILi128EEENS7_ILi96EEENS7_ILi64EEEEEELi256ENS_10bfloat16_tEfNS_4arch4Sm90ELb1ELb0ELb1ELb0ELb0ELb0ELb0ELb1ELb0ELb1ELb1ELb0EEENS1_21CollectiveEpilogueFwdINS6_IJSA_NS7_ILi256EEESB_EEES9_SE_SG_Li256ELb0ELb1ELb1ELb0EEENS1_19SingleTileSchedulerILb0ELb1ELb1ELi128EEEEEEEEEvNT_6ParamsE)
	.align		4
        /*0144*/ 	.word	index@(__assertfail)
	.align		4
        /*0148*/ 	.word	index@(_ZN7cutlass13device_kernelIN5flash11enable_sm90INS1_16FlashAttnFwdSm90INS1_25CollectiveMainloopFwdSm90ILi2EN4cute5tupleIJNS5_1CILi1EEES8_S8_EEENS6_IJNS7_ILi128EEENS7_ILi96EEENS7_ILi64EEEEEELi256ENS_10bfloat16_tEfNS_4arch4Sm90ELb1ELb0ELb1ELb0ELb0ELb0ELb1ELb1ELb0ELb1ELb1ELb0EEENS1_21CollectiveEpilogueFwdINS6_IJSA_NS7_ILi256EEESB_EEES9_SE_SG_Li256ELb0ELb1ELb1ELb0EEENS1_19SingleTileSchedulerILb0ELb1ELb1ELi128EEEEEEEEEvNT_6ParamsE)
	.align		4
        /*014c*/ 	.word	index@(__assertfail)
	.align		4
        /*0150*/ 	.word	index@(_ZN7cutlass13device_kernelIN5flash11enable_sm90INS1_16FlashAttnFwdSm90INS1_25CollectiveMainloopFwdSm90ILi2EN4cute5tupleIJNS5_1CILi1EEES8_S8_EEENS6_IJNS7_ILi128EEENS7_ILi96EEENS7_ILi64EEEEEELi256ENS_10bfloat16_tEfNS_4arch4Sm90ELb1ELb0ELb1ELb1ELb0ELb0ELb0ELb1ELb0ELb1ELb1ELb0EEENS1_21CollectiveEpilogueFwdINS6_IJSA_NS7_ILi256EEESB_EEES9_SE_SG_Li256ELb1ELb1ELb1ELb0EEENS1_36VarlenDynamicPersistentTileSchedulerILi128ELi96ELi256ELi128ELb1ELb1ELb1ELb1ELb1ELb1EEEEEEEEEvNT_6ParamsE)
	.align		4
        /*0154*/ 	.word	index@(__assertfail)
	.align		4
        /*0158*/ 	.word	index@(_ZN7cutlass13device_kernelIN5flash11enable_sm90INS1_16FlashAttnFwdSm90INS1_25CollectiveMainloopFwdSm90ILi2EN4cute5tupleIJNS5_1CILi1EEES8_S8_EEENS6_IJNS7_ILi128EEENS7_ILi96EEENS7_ILi64EEEEEELi256ENS_10bfloat16_tEfNS_4arch4Sm90ELb1ELb0ELb1ELb1ELb0ELb1ELb0ELb1ELb0ELb1ELb1ELb0EEENS1_21CollectiveEpilogueFwdINS6_IJSA_NS7_ILi256EEESB_EEES9_SE_SG_Li256ELb1ELb1ELb1ELb0EEENS1_36VarlenDynamicPersistentTileSchedulerILi128ELi96ELi256ELi128ELb1ELb1ELb1ELb1ELb1ELb1EEEEEEEEEvNT_6ParamsE)
	.align		4
        /*015c*/ 	.word	index@(__assertfail)
	.align		4
        /*0160*/ 	.word	index@(_ZN7cutlass13device_kernelIN5flash11enable_sm90INS1_16FlashAttnFwdSm90INS1_25CollectiveMainloopFwdSm90ILi2EN4cute5tupleIJNS5_1CILi1EEES8_S8_EEENS6_IJNS7_ILi128EEENS7_ILi96EEENS7_ILi64EEEEEELi256ENS_10bfloat16_tEfNS_4arch4Sm90ELb1ELb0ELb1ELb1ELb0ELb0ELb1ELb1ELb0ELb1ELb1ELb0EEENS1_21CollectiveEpilogueFwdINS6_IJSA_NS7_ILi256EEESB_EEES9_SE_SG_Li256ELb1ELb1ELb1ELb0EEENS1_36VarlenDynamicPersistentTileSchedulerILi128ELi96ELi256ELi128ELb1ELb1ELb1ELb1ELb1ELb1EEEEEEEEEvNT_6ParamsE)
	.align		4
        /*0164*/ 	.word	index@(__assertfail)
	.align		4
        /*0168*/ 	.word	index@(_ZN7cutlass13device_kernelIN5flash11enable_sm90INS1_16FlashAttnFwdSm90INS1_25CollectiveMainloopFwdSm90ILi2EN4cute5tupleIJNS5_1CILi1EEES8_S8_EEENS6_IJNS7_ILi128EEENS7_ILi96EEENS7_ILi64EEEEEELi256ENS_10bfloat16_tEfNS_4arch4Sm90ELb1ELb0ELb1ELb1ELb0ELb1ELb1ELb1ELb0ELb1ELb1ELb0EEENS1_21CollectiveEpilogueFwdINS6_IJSA_NS7_ILi256EEESB_EEES9_SE_SG_Li256ELb1ELb1ELb1ELb0EEENS1_36VarlenDynamicPersistentTileSchedulerILi128ELi96ELi256ELi128ELb1ELb1ELb1ELb1ELb1ELb1EEEEEEEEEvNT_6ParamsE)
	.align		4
        /*016c*/ 	.word	index@(__assertfail)
	.align		4
        /*0170*/ 	.word	0x00000000
	.align		4
        /*0174*/ 	.word	0xfffffffe
	.align		4
        /*0178*/ 	.word	0x00000000
	.align		4
        /*017c*/ 	.word	0xfffffffd
	.align		4
        /*0180*/ 	.word	0x00000000
	.align		4
        /*0184*/ 	.word	0xfffffffc


//--------------------- .nv.constant4             --------------------------
	.section	.nv.constant4,"a",@progbits
	.align	8
	.align		8
.nv.constant4:
        /*0000*/ 	.dword	__assertfail
	.align		8
        /*0008*/ 	.dword	__unnamed_1
	.align		8
        /*0010*/ 	.dword	__unnamed_2
	.align		8
        /*0018*/ 	.dword	__unnamed_3
	.align		8
        /*0020*/ 	.dword	__unnamed_4
	.align		8
        /*0028*/ 	.dword	__unnamed_5
	.align		8
        /*0030*/ 	.dword	__unnamed_6
	.align		8
        /*0038*/ 	.dword	__unnamed_7
	.align		8
        /*0040*/ 	.dword	__unnamed_8
	.align		8
        /*0048*/ 	.dword	__unnamed_9
	.align		8
        /*0050*/ 	.dword	__unnamed_10
	.align		8
        /*0058*/ 	.dword	__unnamed_11
	.align		8
        /*0060*/ 	.dword	__unnamed_12
	.align		8
        /*0068*/ 	.dword	__unnamed_13
	.align		8
        /*0070*/ 	.dword	__unnamed_14
	.align		8
        /*0078*/ 	.dword	__unnamed_15
	.align		8
        /*0080*/ 	.dword	__unnamed_16
	.align		8
        /*0088*/ 	.dword	__unnamed_17
	.align		8
        /*0090*/ 	.dword	__unnamed_18
	.align		8
        /*0098*/ 	.dword	__unnamed_19
	.align		8
        /*00a0*/ 	.dword	__unnamed_20
	.align		8
        /*00a8*/ 	.dword	__unnamed_21
	.align		8
        /*00b0*/ 	.dword	__unnamed_22
	.align		8
        /*00b8*/ 	.dword	__unnamed_23
	.align		8
        /*00c0*/ 	.dword	_ZN81_INTERNAL_3289248a_45_flash_fwd_hdimdiff_bf16_split_softcap_sm90_cu_59c7631c_33494cuda3std3__45__cpo5beginE
	.align		8
        /*00c8*/ 	.dword	_ZN81_INTERNAL_3289248a_45_flash_fwd_hdimdiff_bf16_split_softcap_sm90_cu_59c7631c_33494cuda3std3__45__cpo3endE
	.align		8
        /*00d0*/ 	.dword	_ZN81_INTERNAL_3289248a_45_flash_fwd_hdimdiff_bf16_split_softcap_sm90_cu_59c7631c_33494cuda3std3__45__cpo6cbeginE
	.align		8
        /*00d8*/ 	.dword	_ZN81_INTERNAL_3289248a_45_flash_fwd_hdimdiff_bf16_split_softcap_sm90_cu_59c7631c_33494cuda3std3__45__cpo4cendE
	.align		8
        /*00e0*/ 	.dword	_ZN81_INTERNAL_3289248a_45_flash_fwd_hdimdiff_bf16_split_softcap_sm90_cu_59c7631c_33494cuda3std3__483_GLOBAL__N__3289248a_45_flash_fwd_hdimdiff_bf16_split_softcap_sm90_cu_59c7631c_33496ignoreE
	.align		8
        /*00e8*/ 	.dword	_ZN81_INTERNAL_3289248a_45_flash_fwd_hdimdiff_bf16_split_softcap_sm90_cu_59c7631c_33494cuda3std3__419piecewise_constructE
	.align		8
        /*00f0*/ 	.dword	_ZN81_INTERNAL_3289248a_45_flash_fwd_hdimdiff_bf16_split_softcap_sm90_cu_59c7631c_33494cuda3std3__48in_placeE
	.align		8
        /*00f8*/ 	.dword	_ZN81_INTERNAL_3289248a_45_flash_fwd_hdimdiff_bf16_split_softcap_sm90_cu_59c7631c_33494cuda3std6ranges3__45__cpo4swapE
	.align		8
        /*0100*/ 	.dword	_ZN81_INTERNAL_3289248a_45_flash_fwd_hdimdiff_bf16_split_softcap_sm90_cu_59c7631c_33494cuda3std6ranges3__45__cpo9iter_moveE
	.align		8
        /*0108*/ 	.dword	_ZN81_INTERNAL_3289248a_45_flash_fwd_hdimdiff_bf16_split_softcap_sm90_cu_59c7631c_33494cute7productE
	.align		8
        /*0110*/ 	.dword	_ZN81_INTERNAL_3289248a_45_flash_fwd_hdimdiff_bf16_split_softcap_sm90_cu_59c7631c_33494cute1_E
	.align		8
        /*0118*/ 	.dword	$str$20
	.align		8
        /*0120*/ 	.dword	$str$21


//--------------------- .text._ZN7cutlass13device_kernelIN5flash11enable_sm90INS1_16FlashAttnFwdSm90INS1_25CollectiveMainloopFwdSm90ILi2EN4cute5tupleIJNS5_1CILi1EEES8_S8_EEENS6_IJNS7_ILi128EEESA_NS7_ILi192EEEEEELi128ENS_10bfloat16_tEfNS_4arch4Sm90ELb0ELb0ELb1ELb0ELb0ELb0ELb0ELb1ELb1ELb1ELb1ELb0EEENS1_21CollectiveEpilogueFwdINS6_IJSA_SA_SA_EEES9_SD_SF_Li256ELb0ELb1ELb1ELb0EEENS1_19SingleTileSchedulerILb0ELb1ELb1ELi128EEEEEEEEEvNT_6ParamsE --------------------------
	.section	.text._ZN7cutlass13device_kernelIN5flash11enable_sm90INS1_16FlashAttnFwdSm90INS1_25CollectiveMainloopFwdSm90ILi2EN4cute5tupleIJNS5_1CILi1EEES8_S8_EEENS6_IJNS7_ILi128EEESA_NS7_ILi192EEEEEELi128ENS_10bfloat16_tEfNS_4arch4Sm90ELb0ELb0ELb1ELb0ELb0ELb0ELb0ELb1ELb1ELb1ELb1ELb0EEENS1_21CollectiveEpilogueFwdINS6_IJSA_SA_SA_EEES9_SD_SF_Li256ELb0ELb1ELb1ELb0EEENS1_19SingleTileSchedulerILb0ELb1ELb1ELi128EEEEEEEEEvNT_6ParamsE,"ax",@progbits
	.align	128
.text._ZN7cutlass13device_kernelIN5flash11enable_sm90INS1_16FlashAttnFwdSm90INS1_25CollectiveMainloopFwdSm90ILi2EN4cute5tupleIJNS5_1CILi1EEES8_S8_EEENS6_IJNS7_ILi128EEESA_NS7_ILi192EEEEEELi128ENS_10bfloat16_tEfNS_4arch4Sm90ELb0ELb0ELb1ELb0ELb0ELb0ELb0ELb1ELb1ELb1ELb1ELb0EEENS1_21CollectiveEpilogueFwdINS6_IJSA_SA_SA_EEES9_SD_SF_Li256ELb0ELb1ELb1ELb0EEENS1_19SingleTileSchedulerILb0ELb1ELb1ELi128EEEEEEEEEvNT_6ParamsE:
        .type           _ZN7cutlass13device_kernelIN5flash11enable_sm90INS1_16FlashAttnFwdSm90INS1_25CollectiveMainloopFwdSm90ILi2EN4cute5tupleIJNS5_1CILi1EEES8_S8_EEENS6_IJNS7_ILi128EEESA_NS7_ILi192EEEEEELi128ENS_10bfloat16_tEfNS_4arch4Sm90ELb0ELb0ELb1ELb0ELb0ELb0ELb0ELb1ELb1ELb1ELb1ELb0EEENS1_21CollectiveEpilogueFwdINS6_IJSA_SA_SA_EEES9_SD_SF_Li256ELb0ELb1ELb1ELb0EEENS1_19SingleTileSchedulerILb0ELb1ELb1ELi128EEEEEEEEEvNT_6ParamsE,@function
        .size           _ZN7cutlass13device_kernelIN5flash11enable_sm90INS1_16FlashAttnFwdSm90INS1_25CollectiveMainloopFwdSm90ILi2EN4cute5tupleIJNS5_1CILi1EEES8_S8_EEENS6_IJNS7_ILi128EEESA_NS7_ILi192EEEEEELi128ENS_10bfloat16_tEfNS_4arch4Sm90ELb0ELb0ELb1ELb0ELb0ELb0ELb0ELb1ELb1ELb1ELb1ELb0EEENS1_21CollectiveEpilogueFwdINS6_IJSA_SA_SA_EEES9_SD_SF_Li256ELb0ELb1ELb1ELb0EEENS1_19SingleTileSchedulerILb0ELb1ELb1ELi128EEEEEEEEEvNT_6ParamsE,(.L_x_15158 - _ZN7cutlass13device_kernelIN5flash11enable_sm90INS1_16FlashAttnFwdSm90INS1_25CollectiveMainloopFwdSm90ILi2EN4cute5tupleIJNS5_1CILi1EEES8_S8_EEENS6_IJNS7_ILi128EEESA_NS7_ILi192EEEEEELi128ENS_10bfloat16_tEfNS_4arch4Sm90ELb0ELb0ELb1ELb0ELb0ELb0ELb0ELb1ELb1ELb1ELb1ELb0EEENS1_21CollectiveEpilogueFwdINS6_IJSA_SA_SA_EEES9_SD_SF_Li256ELb0ELb1ELb1ELb0EEENS1_19SingleTileSchedulerILb0ELb1ELb1ELi128EEEEEEEEEvNT_6ParamsE)
        .other          _ZN7cutlass13device_kernelIN5flash11enable_sm90INS1_16FlashAttnFwdSm90INS1_25CollectiveMainloopFwdSm90ILi2EN4cute5tupleIJNS5_1CILi1EEES8_S8_EEENS6_IJNS7_ILi128EEESA_NS7_ILi192EEEEEELi128ENS_10bfloat16_tEfNS_4arch4Sm90ELb0ELb0ELb1ELb0ELb0ELb0ELb0ELb1ELb1ELb1ELb1ELb0EEENS1_21CollectiveEpilogueFwdINS6_IJSA_SA_SA_EEES9_SD_SF_Li256ELb0ELb1ELb1ELb0EEENS1_19SingleTileSchedulerILb0ELb1ELb1ELi128EEEEEEEEEvNT_6ParamsE,@"STO_CUDA_ENTRY STV_DEFAULT"
_ZN7cutlass13device_kernelIN5flash11enable_sm90INS1_16FlashAttnFwdSm90INS1_25CollectiveMainloopFwdSm90ILi2EN4cute5tupleIJNS5_1CILi1EEES8_S8_EEENS6_IJNS7_ILi128EEESA_NS7_ILi192EEEEEELi128ENS_10bfloat16_tEfNS_4arch4Sm90ELb0ELb0ELb1ELb0ELb0ELb0ELb0ELb1ELb1ELb1ELb1ELb0EEENS1_21CollectiveEpilogueFwdINS6_IJSA_SA_SA_EEES9_SD_SF_Li256ELb0ELb1ELb1ELb0EEENS1_19SingleTileSchedulerILb0ELb1ELb1ELi128EEEEEEEEEvNT_6ParamsE:
[----:B------:R-:W0:Y:S02]  /*0000*/  LDC R1, c[0x0][0x28] ;  /* 0x00000a00ff017b82 */ /* 0x000e240000000800 */
[----:B0-----:R-:W-:Y:S01]  /*0010*/  VIADD R1, R1, 0xffffffe8 ;  /* 0xffffffe801017836 */ /* 0x001fe20000000000 */
[----:B------:R-:W0:Y:S01]  /*0020*/  S2R R3, SR_TID.X ;  /* 0x0000000000037919 */ /* 0x000e220000002100 */
[----:B------:R-:W-:Y:S01]  /*0030*/  ELECT P0, URZ, PT ;  /* 0x00000000003f782f */ /* 0x000fe20003800000 */
[----:B------:R-:W-:Y:S01]  /*0040*/  BSSY B0, `(.L_x_0) ;  /* 0x000000d000007945 */ /* 0x000fe20003800000 */
[----:B0-----:R-:W-:-:S05]  /*0050*/  SHF.R.U32.HI R0, RZ, 0x5, R3 ;  /* 0x00000005ff007819 */ /* 0x001fca0000011603 */
[----:B------:R-:W0:Y:S02]  /*0060*/  SHFL.IDX PT, R2, R0, RZ, 0x1f ;  /* 0x00001fff00027589 */ /* 0x000e2400000e0000 */
[----:B0-----:R-:W-:-:S13]  /*0070*/  ISETP.EQ.AND P0, PT, R2, RZ, P0 ;  /* 0x000000ff0200720c */ /* 0x001fda0000702270 */
[----:B------:R-:W-:Y:S05]  /*0080*/  @!P0 BRA `(.L_x_1) ;  /* 0x0000000000208947 */ /* 0x000fea0003800000 */
[----:B------:R-:W-:Y:S02]  /*0090*/  ULDC.64 UR4, c[0x0][0x198] ;  /* 0x0000660000047ab9 */ /* 0x000fe40000000a00 */
[----:B------:R-:W-:Y:S02]  /*00a0*/  UIADD3 UR6, UP0, UR4, 0x370, URZ ;  /* 0x0000037004067890 */ /* 0x000fe4000ff1e03f */
[----:B------:R-:W-:Y:S02]  /*00b0*/  UIADD3 UR4, UP1, UR4, 0x470, URZ ;  /* 0x0000047004047890 */ /* 0x000fe4000ff3e03f */
[----:B------:R-:W-:Y:S02]  /*00c0*/  UIADD3.X UR7, URZ, UR5, URZ, UP0, !UPT ;  /* 0x000000053f077290 */ /* 0x000fe400087fe43f */
[----:B------:R-:W-:-:S07]  /*00d0*/  UIADD3.X UR5, URZ, UR5, URZ, UP1, !UPT ;  /* 0x000000053f057290 */ /* 0x000fce0008ffe43f */
[----:B------:R0:W-:Y:S02]  /*00e0*/  UTMACCTL.PF [UR6] ;  /* 0x00000000060079b9 */ /* 0x0001e40008040000 */
[----:B------:R0:W-:Y:S02]  /*00f0*/  UTMACCTL.PF [UR4] ;  /* 0x00000000040079b9 */ /* 0x0001e40008040000 */
[----:B0-----:R-:W-:Y:S01]  /*0100*/  NOP ;  /* 0x0000000000007918 */ /* 0x001fe20000000000 */
.L_x_1:
[----:B------:R-:W-:Y:S05]  /*0110*/  BSYNC B0 ;  /* 0x0000000000007941 */ /* 0x000fea0003800000 */
.L_x_0:
[----:B------:R-:W-:Y:S01]  /*0120*/  VOTEU.ANY UP0, P0 ;  /* 0x00000000003f7886 */ /* 0x000fe20000000100 */
[----:B------:R-:W0:Y:S01]  /*0130*/  SHFL.IDX PT, R2, R0, RZ, 0x1f ;  /* 0x00001fff00027589 */ /* 0x000e2200000e0000 */
[----:B------:R-:W-:Y:S01]  /*0140*/  UMOV UR4, 0x80 ;  /* 0x0000008000047882 */ /* 0x000fe20000000000 */
[----:B------:R-:W-:Y:S01]  /*0150*/  UMOV UR7, 0x100 ;  /* 0x0000010000077882 */ /* 0x000fe20000000000 */
[----:B------:R-:W-:Y:S01]  /*0160*/  VOTEU.ANY UP1, P0 ;  /* 0x00000000003f7886 */ /* 0x000fe20000020100 */
[----:B------:R-:W1:Y:S01]  /*0170*/  @UP0 S2UR UR8, SR_CgaCtaId ;  /* 0x00000000000809c3 */ /* 0x000e620000008800 */
[----:B------:R-:W-:Y:S01]  /*0180*/  @UP0 UMOV UR6, 0x400 ;  /* 0x0000040000060882 */ /* 0x000fe20000000000 */
[----:B------:R-:W-:-:S04]  /*0190*/  @UP0 UIADD3 UR4, -UR4, 0x100000, URZ ;  /* 0x0010000004040890 */ /* 0x000fc8000fffe13f */
[----:B------:R-:W-:Y:S02]  /*01a0*/  @UP0 USHF.L.U32 UR5, UR4, 0xb, URZ ;  /* 0x0000000b04050899 */ /* 0x000fe4000800063f */
[----:B------:R-:W-:Y:S01]  /*01b0*/  @UP0 USHF.L.U32 UR4, UR4, 0x1, URZ ;  /* 0x0000000104040899 */ /* 0x000fe2000800063f */
[----:B0-----:R-:W-:Y:S02]  /*01c0*/  ISETP.NE.AND P1, PT, R2, RZ, PT ;  /* 0x000000ff0200720c */ /* 0x001fe40003f25270 */
[----:B------:R-:W-:Y:S01]  /*01d0*/  SHF.R.U32.HI R2, RZ, 0x7, R3 ;  /* 0x00000007ff027819 */ /* 0x000fe20000011603 */
[----:B-1----:R-:W-:Y:S02]  /*01e0*/  @UP0 ULEA UR8, UR8, UR6, 0x18 ;  /* 0x0000000608080291 */ /* 0x002fe4000f8ec03f */
[----:B------:R-:W-:-:S04]  /*01f0*/  @UP0 UIADD3 UR6, -UR7, 0x100000, URZ ;  /* 0x0010000007060890 */ /* 0x000fc8000fffe13f */
[----:B------:R-:W-:Y:S02]  /*0200*/  @UP0 USHF.L.U32 UR7, UR6, 0xb, URZ ;  /* 0x0000000b06070899 */ /* 0x000fe4000800063f */
[----:B------:R-:W-:Y:S01]  /*0210*/  @UP0 USHF.L.U32 UR6, UR6, 0x1, URZ ;  /* 0x0000000106060899 */ /* 0x000fe2000800063f */
[----:B------:R-:W-:Y:S01]  /*0220*/  VOTEU.ANY UP0, P0 ;  /* 0x00000000003f7886 */ /* 0x000fe20000000100 */
[----:B------:R-:W0:Y:S04]  /*0230*/  SHFL.IDX PT, R2, R2, RZ, 0x1f ;  /* 0x00001fff02027589 */ /* 0x000e2800000e0000 */
[----:B------:R-:W1:Y:S02]  /*0240*/  FENCE.VIEW.ASYNC.S ;  /* 0x00000000000073c6 */ /* 0x000e640000000000 */
[----:B-1----:R1:W2:Y:S04]  /*0250*/  @UP0 SYNCS.EXCH.64 URZ, [UR8+0x34800], UR4 ;  /* 0x03480004083f05b2 */ /* 0x0022a80008000100 */
[----:B------:R1:W3:Y:S01]  /*0260*/  @UP1 SYNCS.EXCH.64 URZ, [UR8+0x34820], UR6 ;  /* 0x03482006083f15b2 */ /* 0x0002e20008000100 */
[----:B------:R-:W-:Y:S05]  /*0270*/  @P1 BRA `(.L_x_2) ;  /* 0x0000000000481947 */ /* 0x000fea0003800000 */
[----:B-1----:R-:W1:Y:S01]  /*0280*/  S2UR UR5, SR_CgaCtaId ;  /* 0x00000000000579c3 */ /* 0x002e620000008800 */
[----:B------:R-:W-:Y:S01]  /*0290*/  UMOV UR4, 0x400 ;  /* 0x0000040000047882 */ /* 0x000fe20000000000 */
[----:B------:R-:W-:Y:S01]  /*02a0*/  UMOV UR6, 0x1 ;  /* 0x0000000100067882 */ /* 0x000fe20000000000 */
[----:B------:R-:W-:Y:S01]  /*02b0*/  UMOV UR7, 0x2 ;  /* 0x0000000200077882 */ /* 0x000fe20000000000 */
[----:B------:R-:W-:Y:S01]  /*02c0*/  ELECT P0, URZ, PT ;  /* 0x00000000003f782f */ /* 0x000fe20003800000 */
[----:B-1----:R-:W-:Y:S02]  /*02d0*/  ULEA UR8, UR5, UR4, 0x18 ;  /* 0x0000000405087291 */ /* 0x002fe4000f8ec03f */
[----:B------:R-:W-:-:S04]  /*02e0*/  UIADD3 UR4, -UR6, 0x100000, URZ ;  /* 0x0010000006047890 */ /* 0x000fc8000fffe13f */
[----:B------:R-:W-:Y:S02]  /*02f0*/  USHF.L.U32 UR5, UR4, 0xb, URZ ;  /* 0x0000000b04057899 */ /* 0x000fe4000800063f */
[----:B------:R-:W-:Y:S02]  /*0300*/  USHF.L.U32 UR4, UR4, 0x1, URZ ;  /* 0x0000000104047899 */ /* 0x000fe4000800063f */
[----:B------:R-:W-:-:S04]  /*0310*/  UIADD3 UR6, -UR7, 0x100000, URZ ;  /* 0x0010000007067890 */ /* 0x000fc8000fffe13f */
[----:B------:R-:W-:Y:S02]  /*0320*/  USHF.L.U32 UR7, UR6, 0xb, URZ ;  /* 0x0000000b06077899 */ /* 0x000fe4000800063f */
[----:B------:R-:W-:Y:S01]  /*0330*/  USHF.L.U32 UR6, UR6, 0x1, URZ ;  /* 0x0000000106067899 */ /* 0x000fe2000800063f */
[----:B------:R-:W1:Y:S03]  /*0340*/  FENCE.VIEW.ASYNC.S ;  /* 0x00000000000073c6 */ /* 0x000e660000000000 */
[----:B-1----:R4:W1:Y:S08]  /*0350*/  SYNCS.EXCH.64 URZ, [UR8+0x34830], UR4 ;  /* 0x03483004083f75b2 */ /* 0x0028700008000100 */
[----:B------:R4:W0:Y:S01]  /*0360*/  SYNCS.EXCH.64 URZ, [UR8+0x34840], UR6 ;  /* 0x03484006083f75b2 */ /* 0x0008220008000100 */
[----:B------:R4:W0:Y:S01]  /*0370*/  SYNCS.EXCH.64 URZ, [UR8+0x34838], UR4 ;  /* 0x03483804083f75b2 */ /* 0x0008220008000100 */
[----:B------:R4:W0:Y:S02]  /*0380*/  SYNCS.EXCH.64 URZ, [UR8+0x34848], UR6 ;  /* 0x03484806083f75b2 */ /* 0x0008240008000100 */
[----:B----4-:R-:W-:Y:S01]  /*0390*/  NOP ;  /* 0x0000000000007918 */ /* 0x010fe20000000000 */
.L_x_2:
[----:B------:R-:W4:Y:S01]  /*03a0*/  SHFL.IDX PT, R3, R0, RZ, 0x1f ;  /* 0x00001fff00037589 */ /* 0x000f2200000e0000 */
[----:B------:R-:W-:Y:S01]  /*03b0*/  NOP ;  /* 0x0000000000007918 */ /* 0x000fe20000000000 */
[----:B----4-:R-:W-:-:S13]  /*03c0*/  ISETP.NE.AND P0, PT, R3, RZ, PT ;  /* 0x000000ff0300720c */ /* 0x010fda0003f05270 */
        /* <DEDUP_REMOVED lines=19> */
.L_x_3:
[----:B------:R-:W4:Y:S01]  /*0500*/  SHFL.IDX PT, R3, R0, RZ, 0x1f ;  /* 0x00001fff00037589 */ /* 0x000f2200000e0000 */
[----:B------:R-:W-:Y:S01]  /*0510*/  NOP ;  /* 0x0000000000007918 */ /* 0x000fe20000000000 */
[----:B----4-:R-:W-:-:S13]  /*0520*/  ISETP.NE.AND P0, PT, R3, RZ, PT ;  /* 0x000000ff0300720c */ /* 0x010fda0003f05270 */
[----:B------:R-:W-:Y:S05]  /*0530*/  @P0 BRA `(.L_x_4) ;  /* 0x0000000000380947 */ /* 0x000fea0003800000 */
[----:B-1----:R-:W1:Y:S01]  /*0540*/  S2UR UR5, SR_CgaCtaId ;  /* 0x00000000000579c3 */ /* 0x002e620000008800 */
[----:B------:R-:W-:Y:S01]  /*0550*/  UMOV UR4, 0x400 ;  /* 0x0000040000047882 */ /* 0x000fe20000000000 */
[----:B------:R-:W-:Y:S01]  /*0560*/  UMOV UR7, 0x1 ;  /* 0x0000000100077882 */ /* 0x000fe20000000000 */
[----:B------:R-:W-:Y:S01]  /*0570*/  ELECT P0, URZ, PT ;  /* 0x00000000003f782f */ /* 0x000fe20003800000 */
[----:B-1----:R-:W-:Y:S02]  /*0580*/  ULEA UR6, UR5, UR4, 0x18 ;  /* 0x0000000405067291 */ /* 0x002fe4000f8ec03f */
[----:B------:R-:W-:-:S04]  /*0590*/  UIADD3 UR4, -UR7, 0x100000, URZ ;  /* 0x0010000007047890 */ /* 0x000fc8000fffe13f */
[----:B------:R-:W-:Y:S02]  /*05a0*/  USHF.L.U32 UR5, UR4, 0xb, URZ ;  /* 0x0000000b04057899 */ /* 0x000fe4000800063f */
[----:B------:R-:W-:Y:S01]  /*05b0*/  USHF.L.U32 UR4, UR4, 0x1, URZ ;  /* 0x0000000104047899 */ /* 0x000fe2000800063f */
[----:B------:R-:W1:Y:S11]  /*05c0*/  FENCE.VIEW.ASYNC.S ;  /* 0x00000000000073c6 */ /* 0x000e760000000000 */
[----:B-1----:R4:W1:Y:S01]  /*05d0*/  SYNCS.EXCH.64 URZ, [UR6+0x34870], UR4 ;  /* 0x03487004063f75b2 */ /* 0x0028620008000100 */
[----:B------:R4:W0:Y:S01]  /*05e0*/  SYNCS.EXCH.64 URZ, [UR6+0x34880], UR4 ;  /* 0x03488004063f75b2 */ /* 0x0008220008000100 */
[----:B------:R4:W0:Y:S01]  /*05f0*/  SYNCS.EXCH.64 URZ, [UR6+0x34878], UR4 ;  /* 0x03487804063f75b2 */ /* 0x0008220008000100 */
[----:B------:R4:W0:Y:S02]  /*0600*/  SYNCS.EXCH.64 URZ, [UR6+0x34888], UR4 ;  /* 0x03488804063f75b2 */ /* 0x0008240008000100 */
[----:B----4-:R-:W-:Y:S01]  /*0610*/  NOP ;  /* 0x0000000000007918 */ /* 0x010fe20000000000 */
.L_x_4:
        /* <DEDUP_REMOVED lines=22> */
.L_x_5:
        /* <DEDUP_REMOVED lines=22> */
.L_x_6:
[----:B0-----:R-:W-:Y:S01]  /*08e0*/  ISETP.NE.AND P0, PT, R2, RZ, PT ;  /* 0x000000ff0200720c */ /* 0x001fe20003f05270 */
[----:B------:R-:W-:Y:S01]  /*08f0*/  IMAD.MOV.U32 R2, RZ, RZ, 0x1 ;  /* 0x00000001ff027424 */ /* 0x000fe200078e00ff */
[----:B------:R-:W-:Y:S01]  /*0900*/  NOP ;  /* 0x0000000000007918 */ /* 0x000fe20000000000 */
[----:B------:R-:W-:Y:S01]  /*0910*/  ULDC.64 UR42, c[0x0][0x208] ;  /* 0x00008200002a7ab9 */ /* 0x000fe20000000a00 */
[----:B------:R-:W-:Y:S02]  /*0920*/  BSSY B6, `(.L_x_7) ;  /* 0x0000c47000067945 */ /* 0x000fe40003800000 */
[----:B------:R-:W-:-:S05]  /*0930*/  SEL R2, R2, 0x2, !P0 ;  /* 0x0000000202027807 */ /* 0x000fca0004000000 */
[----:B------:R0:W-:Y:S01]  /*0940*/  STL [R1+0x14], R2 ;  /* 0x0000140201007387 */ /* 0x0001e20000100800 */
[----:B-123--:R-:W-:Y:S06]  /*0950*/  BAR.SYNC.DEFER_BLOCKING 0x0 ;  /* 0x0000000000007b1d */ /* 0x00efec0000010000 */
[----:B------:R-:W-:Y:S05]  /*0960*/  @!P0 BRA `(.L_x_8) ;  /* 0x0000008400a08947 */ /* 0x000fea0003800000 */
.L_x_9:
[----:B------:R-:W-:-:S08]  /*0970*/  NOP ;  /* 0x0000000000007918 */ /* 0x000fd00000000000 */
[----:B------:R-:W1:Y:S02]  /*0980*/  USETMAXREG.TRY_ALLOC.CTAPOOL UP0, 0xf0 ;  /* 0x000000f0000079c8 */ /* 0x000e640008000600 */
[----:B-1----:R-:W-:-:S13]  /*0990*/  PLOP3.LUT P0, PT, PT, PT, UP0, 0x80, 0x0 ;  /* 0x000000000000781c */ /* 0x002fda0003f0f008 */
[----:B------:R-:W-:Y:S05]  /*09a0*/  @!P0 BRA `(.L_x_9) ;  /* 0xfffffffc00f08947 */ /* 0x000fea000383ffff */
[----:B0-----:R-:W0:Y:S08]  /*09b0*/  LDC R2, c[0x0][0xc50] ;  /* 0x00031400ff027b82 */ /* 0x001e300000000800 */
[----:B------:R-:W1:Y:S08]  /*09c0*/  S2UR UR4, SR_CTAID.Y ;  /* 0x00000000000479c3 */ /* 0x000e700000002600 */
[----:B------:R-:W2:Y:S08]  /*09d0*/  S2UR UR5, SR_CTAID.Z ;  /* 0x00000000000579c3 */ /* 0x000eb00000002700 */
[----:B------:R-:W-:Y:S06]  /*09e0*/  BAR.ARV 0x8, 0x180 ;  /* 0x0206000000007b1d */ /* 0x000fec0000002000 */
[----:B0-----:R-:W-:Y:S01]  /*09f0*/  ISETP.NE.AND P0, PT, R2, 0x1, PT ;  /* 0x000000010200780c */ /* 0x001fe20003f05270 */
[----:B-1----:R-:W-:-:S12]  /*0a00*/  IMAD.U32 R16, RZ, RZ, UR4 ;  /* 0x00000004ff107e24 */ /* 0x002fd8000f8e00ff */
[----:B------:R-:W0:Y:S08]  /*0a10*/  @P0 LDC R0, c[0x0][0xc54] ;  /* 0x00031500ff000b82 */ /* 0x000e300000000800 */
[----:B------:R-:W1:Y:S01]  /*0a20*/  @P0 LDC R3, c[0x0][0xc58] ;  /* 0x00031600ff030b82 */ /* 0x000e620000000800 */
[----:B0-----:R-:W-:-:S05]  /*0a30*/  @P0 IMAD.HI.U32 R0, R0, UR4, RZ ;  /* 0x0000000400000c27 */ /* 0x001fca000f8e00ff */
[----:B-1----:R-:W-:Y:S02]  /*0a40*/  @P0 SHF.R.U32.HI R16, RZ, R3, R0 ;  /* 0x00000003ff100219 */ /* 0x002fe40000011600 */
[----:B--2---:R-:W-:Y:S02]  /*0a50*/  ISETP.LE.AND P0, PT, RZ, UR5, PT ;  /* 0x00000005ff007c0c */ /* 0x004fe4000bf03270 */
[----:B------:R-:W-:-:S05]  /*0a60*/  IADD3 R3, -R16, RZ, RZ ;  /* 0x000000ff10037210 */ /* 0x000fca0007ffe1ff */
[----:B------:R-:W-:-:S06]  /*0a70*/  IMAD R2, R2, R3, UR4 ;  /* 0x0000000402027e24 */ /* 0x000fcc000f8e0203 */
[----:B------:R-:W-:Y:S05]  /*0a80*/  @!P0 BRA `(.L_x_10) ;  /* 0x000000c000c08947 */ /* 0x000fea0003800000 */
[----:B------:R-:W0:Y:S01]  /*0a90*/  LDC.64 R4, c[0x0][0x418] ;  /* 0x00010600ff047b82 */ /* 0x000e220000000a00 */
[----:B------:R-:W-:-:S07]  /*0aa0*/  LOP3.LUT R7, R2, 0xffff, RZ, 0xc0, !PT ;  /* 0x0000ffff02077812 */ /* 0x000fce00078ec0ff */
[----:B------:R-:W1:Y:S08]  /*0ab0*/  LDC R18, c[0x0][0x424] ;  /* 0x00010900ff127b82 */ /* 0x000e700000000800 */
[----:B------:R-:W2:Y:S01]  /*0ac0*/  LDC R3, c[0x0][0x2f0] ;  /* 0x0000bc00ff037b82 */ /* 0x000ea20000000800 */
[----:B0-----:R-:W-:-:S04]  /*0ad0*/  ISETP.NE.U32.AND P0, PT, R4, RZ, PT ;  /* 0x000000ff0400720c */ /* 0x001fc80003f05070 */
[----:B------:R-:W-:-:S04]  /*0ae0*/  ISETP.NE.AND.EX P0, PT, R5, RZ, PT, P0 ;  /* 0x000000ff0500720c */ /* 0x000fc80003f05300 */
[----:B-1----:R-:W-:-:S05]  /*0af0*/  SEL R18, R18, 0x1, P0 ;  /* 0x0000000112127807 */ /* 0x002fca0000000000 */
[----:B--2---:R-:W-:-:S04]  /*0b00*/  IMAD R18, R18, R3, RZ ;  /* 0x0000000312127224 */ /* 0x004fc800078e02ff */
[C---:B------:R-:W-:Y:S01]  /*0b10*/  VIADD R0, R18.reuse, 0x7f ;  /* 0x0000007f12007836 */ /* 0x040fe20000000000 */
[----:B------:R-:W-:-:S04]  /*0b20*/  ISETP.GE.AND P0, PT, R18, 0x1, PT ;  /* 0x000000011200780c */ /* 0x000fc80003f06270 */
[----:B------:R-:W-:-:S04]  /*0b30*/  SHF.R.S32.HI R3, RZ, 0x1f, R0 ;  /* 0x0000001fff037819 */ /* 0x000fc80000011400 */
[----:B------:R-:W-:Y:S01]  /*0b40*/  LEA.HI R3, R3, R0, RZ, 0x7 ;  /* 0x0000000003037211 */ /* 0x000fe200078f38ff */
[----:B------:R-:W-:-:S03]  /*0b50*/  IMAD.MOV.U32 R0, RZ, RZ, RZ ;  /* 0x000000ffff007224 */ /* 0x000fc600078e00ff */
[----:B------:R-:W-:Y:S01]  /*0b60*/  SHF.R.S32.HI R17, RZ, 0x7, R3 ;  /* 0x00000007ff117819 */ /* 0x000fe20000011403 */
[----:B------:R-:W-:Y:S06]  /*0b70*/  @!P0 BRA `(.L_x_11) ;  /* 0x0000000000788947 */ /* 0x000fec0003800000 */
[----:B------:R-:W-:-:S04]  /*0b80*/  SHF.R.U32.HI R0, RZ, 0x10, R2 ;  /* 0x00000010ff007819 */ /* 0x000fc80000011602 */
[----:B------:R-:W-:-:S13]  /*0b90*/  ISETP.NE.AND P0, PT, R0, RZ, PT ;  /* 0x000000ff0000720c */ /* 0x000fda0003f05270 */
[----:B------:R-:W0:Y:S02]  /*0ba0*/  @!P0 LDC R0, c[0x0][0x9f0] ;  /* 0x00027c00ff008b82 */ /* 0x000e240000000800 */
[-C--:B0-----:R-:W-:Y:S02]  /*0bb0*/  IABS R9, R0.reuse ;  /* 0x0000000000097213 */ /* 0x081fe40000000000 */
[----:B------:R-:W-:Y:S02]  /*0bc0*/  IADD3 R5, R17, -0x1, R0 ;  /* 0xffffffff11057810 */ /* 0x000fe40007ffe000 */
[----:B------:R-:W0:Y:S01]  /*0bd0*/  I2F.RP R4, R9 ;  /* 0x0000000900047306 */ /* 0x000e220000209400 */
[----:B------:R-:W-:-:S05]  /*0be0*/  IABS R8, R0 ;  /* 0x0000000000087213 */ /* 0x000fca0000000000 */
[----:B------:R-:W-:Y:S02]  /*0bf0*/  IMAD.MOV R8, RZ, RZ, -R8 ;  /* 0x000000ffff087224 */ /* 0x000fe400078e0a08 */
[----:B0-----:R-:W0:Y:S02]  /*0c00*/  MUFU.RCP R4, R4 ;  /* 0x0000000400047308 */ /* 0x001e240000001000 */
[----:B0-----:R-:W-:Y:S01]  /*0c10*/  VIADD R2, R4, 0xffffffe ;  /* 0x0ffffffe04027836 */ /* 0x001fe20000000000 */
[----:B------:R-:W-:Y:S02]  /*0c20*/  IABS R4, R5 ;  /* 0x0000000500047213 */ /* 0x000fe40000000000 */
[----:B------:R-:W-:-:S03]  /*0c30*/  LOP3.LUT R5, R5, R0, RZ, 0x3c, !PT ;  /* 0x0000000005057212 */ /* 0x000fc600078e3cff */
[----:B------:R0:W1:Y:S01]  /*0c40*/  F2I.FTZ.U32.TRUNC.NTZ R3, R2 ;  /* 0x0000000200037305 */ /* 0x000062000021f000 */
[----:B------:R-:W-:Y:S01]  /*0c50*/  ISETP.GE.AND P2, PT, R5, RZ, PT ;  /* 0x000000ff0500720c */ /* 0x000fe20003f46270 */
[----:B0-----:R-:W-:Y:S01]  /*0c60*/  IMAD.MOV.U32 R2, RZ, RZ, RZ ;  /* 0x000000ffff027224 */ /* 0x001fe200078e00ff */
[----:B-1----:R-:W-:-:S05]  /*0c70*/  IADD3 R6, RZ, -R3, RZ ;  /* 0x80000003ff067210 */ /* 0x002fca0007ffe0ff */
[----:B------:R-:W-:-:S04]  /*0c80*/  IMAD R11, R6, R9, RZ ;  /* 0x00000009060b7224 */ /* 0x000fc800078e02ff */
[----:B------:R-:W-:-:S04]  /*0c90*/  IMAD.HI.U32 R3, R3, R11, R2 ;  /* 0x0000000b03037227 */ /* 0x000fc800078e0002 */
[----:B------:R-:W-:Y:S02]  /*0ca0*/  IMAD.MOV.U32 R2, RZ, RZ, R8 ;  /* 0x000000ffff027224 */ /* 0x000fe400078e0008 */
[----:B------:R-:W-:-:S04]  /*0cb0*/  IMAD.HI.U32 R3, R3, R4, RZ ;  /* 0x0000000403037227 */ /* 0x000fc800078e00ff */
[----:B------:R-:W-:-:S05]  /*0cc0*/  IMAD R2, R3, R2, R4 ;  /* 0x0000000203027224 */ /* 0x000fca00078e0204 */
[----:B------:R-:W-:-:S13]  /*0cd0*/  ISETP.GT.U32.AND P1, PT, R9, R2, PT ;  /* 0x000000020900720c */ /* 0x000fda0003f24070 */
[-C--:B------:R-:W-:Y:S01]  /*0ce0*/  @!P1 IADD3 R2, R2, -R9.reuse, RZ ;  /* 0x8000000902029210 */ /* 0x080fe20007ffe0ff */
[----:B------:R-:W-:Y:S01]  /*0cf0*/  @!P1 VIADD R3, R3, 0x1 ;  /* 0x0000000103039836 */ /* 0x000fe20000000000 */
[----:B------:R-:W-:Y:S02]  /*0d00*/  ISETP.NE.AND P1, PT, R0, RZ, PT ;  /* 0x000000ff0000720c */ /* 0x000fe40003f25270 */
[----:B------:R-:W-:-:S13]  /*0d10*/  ISETP.GE.U32.AND P0, PT, R2, R9, PT ;  /* 0x000000090200720c */ /* 0x000fda0003f06070 */
[----:B------:R-:W-:-:S04]  /*0d20*/  @P0 VIADD R3, R3, 0x1 ;  /* 0x0000000103030836 */ /* 0x000fc80000000000 */
[----:B------:R-:W-:Y:S01]  /*0d30*/  @!P2 IMAD.MOV R3, RZ, RZ, -R3 ;  /* 0x000000ffff03a224 */ /* 0x000fe200078e0a03 */
[----:B------:R-:W-:-:S04]  /*0d40*/  @!P1 LOP3.LUT R3, RZ, R0, RZ, 0x33, !PT ;  /* 0x00000000ff039212 */ /* 0x000fc800078e33ff */
[----:B------:R-:W-:-:S07]  /*0d50*/  MOV R0, R3 ;  /* 0x0000000300007202 */ /* 0x000fce0000000f00 */
.L_x_11:
[----:B------:R-:W0:Y:S01]  /*0d60*/  S2R R3, SR_TID.X ;  /* 0x0000000000037919 */ /* 0x000e220000002100 */
[-C--:B------:R-:W-:Y:S01]  /*0d70*/  IMAD R2, R7, R0.reuse, RZ ;  /* 0x0000000007027224 */ /* 0x080fe200078e02ff */
[----:B------:R-:W-:Y:S02]  /*0d80*/  PLOP3.LUT P0, PT, PT, PT, PT, 0x80, 0x0 ;  /* 0x000000000000781c */ /* 0x000fe40003f0f070 */
[----:B------:R-:W-:Y:S02]  /*0d90*/  CS2R R86, SRZ ;  /* 0x0000000000567805 */ /* 0x000fe4000001ff00 */
[----:B------:R-:W-:Y:S02]  /*0da0*/  CS2R R84, SRZ ;  /* 0x0000000000547805 */ /* 0x000fe4000001ff00 */
[----:B------:R-:W-:Y:S02]  /*0db0*/  CS2R R82, SRZ ;  /* 0x0000000000527805 */ /* 0x000fe4000001ff00 */
[----:B------:R-:W-:Y:S01]  /*0dc0*/  VIADDMNMX R17, R2, R0, R17, PT ;  /* 0x0000000002117246 */ /* 0x000fe20003800111 */
[----:B------:R-:W-:Y:S01]  /*0dd0*/  IMAD.MOV.U32 R0, RZ, RZ, RZ ;  /* 0x000000ffff007224 */ /* 0x000fe200078e00ff */
[----:B------:R-:W-:-:S02]  /*0de0*/  CS2R R80, SRZ ;  /* 0x0000000000507805 */ /* 0x000fc4000001ff00 */
[----:B------:R-:W-:Y:S02]  /*0df0*/  CS2R R78, SRZ ;  /* 0x00000000004e7805 */ /* 0x000fe4000001ff00 */
[----:B------:R-:W-:Y:S02]  /*0e00*/  ISETP.GT.AND P1, PT, R17, R2, PT ;  /* 0x000000021100720c */ /* 0x000fe40003f24270 */
[----:B------:R-:W-:Y:S02]  /*0e10*/  CS2R R76, SRZ ;  /* 0x00000000004c7805 */ /* 0x000fe4000001ff00 */
[----:B------:R-:W-:Y:S02]  /*0e20*/  CS2R R74, SRZ ;  /* 0x00000000004a7805 */ /* 0x000fe4000001ff00 */
[----:B------:R-:W-:Y:S02]  /*0e30*/  CS2R R72, SRZ ;  /* 0x0000000000487805 */ /* 0x000fe4000001ff00 */
[----:B------:R-:W-:-:S02]  /*0e40*/  CS2R R70, SRZ ;  /* 0x0000000000467805 */ /* 0x000fc4000001ff00 */
[----:B------:R-:W-:Y:S02]  /*0e50*/  CS2R R68, SRZ ;  /* 0x0000000000447805 */ /* 0x000fe4000001ff00 */
[----:B------:R-:W-:Y:S02]  /*0e60*/  CS2R R66, SRZ ;  /* 0x0000000000427805 */ /* 0x000fe4000001ff00 */
        /* <DEDUP_REMOVED lines=14> */
[----:B------:R-:W-:Y:S01]  /*0f50*/  CS2R R36, SRZ ;  /* 0x0000000000247805 */ /* 0x000fe2000001ff00 */
[----:B0-----:R-:W-:Y:S01]  /*0f60*/  VIADD R19, R3, 0xffffff80 ;  /* 0xffffff8003137836 */ /* 0x001fe20000000000 */
[----:B------:R-:W-:Y:S01]  /*0f70*/  CS2R R34, SRZ ;  /* 0x0000000000227805 */ /* 0x000fe2000001ff00 */
[----:B------:R-:W-:Y:S01]  /*0f80*/  IMAD.MOV.U32 R3, RZ, RZ, RZ ;  /* 0x000000ffff037224 */ /* 0x000fe200078e00ff */
[----:B------:R-:W-:-:S02]  /*0f90*/  CS2R R32, SRZ ;  /* 0x0000000000207805 */ /* 0x000fc4000001ff00 */
[----:B------:R-:W-:Y:S02]  /*0fa0*/  CS2R R30, SRZ ;  /* 0x00000000001e7805 */ /* 0x000fe4000001ff00 */
[----:B------:R-:W-:Y:S02]  /*0fb0*/  CS2R R28, SRZ ;  /* 0x00000000001c7805 */ /* 0x000fe4000001ff00 */
[----:B------:R-:W-:Y:S02]  /*0fc0*/  CS2R R26, SRZ ;  /* 0x00000000001a7805 */ /* 0x000fe4000001ff00 */
[----:B------:R-:W-:Y:S01]  /*0fd0*/  CS2R R24, SRZ ;  /* 0x0000000000187805 */ /* 0x000fe2000001ff00 */
[----:B------:R-:W-:Y:S06]  /*0fe0*/  @!P1 BRA `(.L_x_12) ;  /* 0x0000006400e49947 */ /* 0x000fec0003800000 */
[----:B------:R-:W-:Y:S01]  /*0ff0*/  SHF.R.S32.HI R0, RZ, 0x1f, R19 ;  /* 0x0000001fff007819 */ /* 0x000fe20000011413 */
[----:B------:R-:W0:Y:S01]  /*1000*/  S2UR UR6, SR_CgaCtaId ;  /* 0x00000000000679c3 */ /* 0x000e220000008800 */
[----:B------:R-:W-:Y:S02]  /*1010*/  UMOV UR36, 0x400 ;  /* 0x0000040000247882 */ /* 0x000fe40000000000 */
[----:B------:R-:W-:-:S04]  /*1020*/  LEA.HI R22, R0, R19, RZ, 0x7 ;  /* 0x0000001300167211 */ /* 0x000fc800078f38ff */
[----:B------:R-:W-:-:S06]  /*1030*/  SHF.R.S32.HI R0, RZ, 0x7, R22 ;  /* 0x00000007ff007819 */ /* 0x000fcc0000011416 */
[----:B------:R-:W1:Y:S01]  /*1040*/  SHFL.IDX PT, R0, R0, RZ, 0x1f ;  /* 0x00001fff00007589 */ /* 0x000e6200000e0000 */
[----:B0-----:R-:W-:-:S04]  /*1050*/  ULEA UR36, UR6, UR36, 0x18 ;  /* 0x0000002406247291 */ /* 0x001fc8000f8ec03f */
[----:B------:R-:W-:-:S04]  /*1060*/  UIADD3 UR6, UR36, 0x10400, URZ ;  /* 0x0001040024067890 */ /* 0x000fc8000fffe03f */
[----:B------:R-:W-:Y:S01]  /*1070*/  ULOP3.LUT UP0, URZ, UR6, 0x3ff, URZ, 0xc0, !UPT ;  /* 0x000003ff063f7892 */ /* 0x000fe2000f80c03f */
[----:B-1----:R-:W-:-:S05]  /*1080*/  R2UR UR4, R0 ;  /* 0x00000000000472ca */ /* 0x002fca00000e0000 */
[----:B------:R-:W-:-:S08]  /*1090*/  PLOP3.LUT P0, PT, PT, PT, UP0, 0x80, 0x0 ;  /* 0x000000000000781c */ /* 0x000fd00003f0f008 */
[----:B------:R-:W-:-:S04]  /*10a0*/  ULEA.HI UR5, UR4, UR4, URZ, 0x1 ;  /* 0x0000000404057291 */ /* 0x000fc8000f8f083f */
[----:B------:R-:W-:-:S04]  /*10b0*/  ULOP3.LUT UR5, UR5, 0x1e, URZ, 0xc0, !UPT ;  /* 0x0000001e05057892 */ /* 0x000fc8000f8ec03f */
[----:B------:R-:W-:-:S04]  /*10c0*/  UIADD3 UR5, UR4, -UR5, URZ ;  /* 0x8000000504057290 */ /* 0x000fc8000fffe03f */
[----:B------:R-:W-:-:S04]  /*10d0*/  ULEA UR5, UR5, UR6, 0xd ;  /* 0x0000000605057291 */ /* 0x000fc8000f8e683f */
[----:B------:R-:W-:-:S04]  /*10e0*/  USHF.R.U32.HI UR5, URZ, 0x4, UR5 ;  /* 0x000000043f057899 */ /* 0x000fc80008011605 */
[----:B------:R-:W-:Y:S01]  /*10f0*/  ULOP3.LUT UR37, UR5, 0x3fff, URZ, 0xc0, !UPT ;  /* 0x00003fff05257892 */ /* 0x000fe2000f8ec03f */
[----:B------:R-:W-:Y:S11]  /*1100*/  @!P0 BRA `(.L_x_13) ;  /* 0x0000000000408947 */ /* 0x000ff60003800000 */
[----:B------:R-:W-:Y:S01]  /*1110*/  MOV R0, 0x0 ;  /* 0x0000000000007802 */ /* 0x000fe20000000f00 */
[----:B------:R-:W-:Y:S01]  /*1120*/  ULDC.64 UR4, c[0x4][0x118] ;  /* 0x0100460000047ab9 */ /* 0x000fe20000000a00 */
[----:B------:R-:W-:Y:S01]  /*1130*/  ULDC.64 UR6, c[0x4][0x98] ;  /* 0x0100260000067ab9 */ /* 0x000fe20000000a00 */
[----:B------:R-:W-:Y:S01]  /*1140*/  MOV R4, UR4 ;  /* 0x0000000400047c02 */ /* 0x000fe20008000f00 */
[----:B------:R0:W1:Y:S01]  /*1150*/  LDC.64 R14, c[0x4][R0] ;  /* 0x01000000000e7b82 */ /* 0x0000620000000a00 */
[----:B------:R-:W-:Y:S01]  /*1160*/  IMAD.U32 R5, RZ, RZ, UR5 ;  /* 0x00000005ff057e24 */ /* 0x000fe2000f8e00ff */
[----:B------:R-:W-:Y:S01]  /*1170*/  ULDC.64 UR4, c[0x4][0x120] ;  /* 0x0100480000047ab9 */ /* 0x000fe20000000a00 */
[----:B------:R-:W-:Y:S01]  /*1180*/  MOV R10, UR6 ;  /* 0x00000006000a7c02 */ /* 0x000fe20008000f00 */
[----:B------:R-:W-:Y:S01]  /*1190*/  IMAD.U32 R6, RZ, RZ, UR4 ;  /* 0x00000004ff067e24 */ /* 0x000fe2000f8e00ff */
[----:B------:R-:W-:Y:S01]  /*11a0*/  MOV R13, RZ ;  /* 0x000000ff000d7202 */ /* 0x000fe20000000f00 */
[----:B------:R-:W-:-:S02]  /*11b0*/  IMAD.U32 R7, RZ, RZ, UR5 ;  /* 0x00000005ff077e24 */ /* 0x000fc4000f8e00ff */
[----:B------:R-:W-:Y:S02]  /*11c0*/  IMAD.U32 R11, RZ, RZ, UR7 ;  /* 0x00000007ff0b7e24 */ /* 0x000fe4000f8e00ff */
[----:B------:R-:W-:Y:S02]  /*11d0*/  IMAD.MOV.U32 R8, RZ, RZ, 0x70 ;  /* 0x00000070ff087424 */ /* 0x000fe400078e00ff */
[----:B0-----:R-:W-:-:S07]  /*11e0*/  IMAD.MOV.U32 R12, RZ, RZ, 0x1 ;  /* 0x00000001ff0c7424 */ /* 0x001fce00078e00ff */
[----:B------:R-:W-:-:S07]  /*11f0*/  LEPC R20, `(.L_x_13) ;  /* 0x000000001014794e */ /* 0x000fce0000000000 */
[----:B-1----:R-:W-:Y:S05]  /*1200*/  CALL.ABS.NOINC R14 ;  /* 0x000000000e007343 */ /* 0x002fea0003c00000 */
.L_x_13:
[----:B------:R-:W2:Y:S01]  /*1210*/  LDL.LU R20, [R1+0x14] ;  /* 0x0000140001147983 */ /* 0x000ea20000300800 */
[----:B------:R-:W-:-:S04]  /*1220*/  SHF.L.U32 R3, RZ, 0x1f, RZ ;  /* 0x0000001fff037819 */ /* 0x000fc800000006ff */
[----:B------:R-:W0:Y:S01]  /*1230*/  SYNCS.PHASECHK.TRANS64.TRYWAIT P1, [UR36+0x34800], R3 ;  /* 0x03480003ff0075a7 */ /* 0x000e220008020164 */
[----:B--2---:R-:W-:-:S04]  /*1240*/  LOP3.LUT R0, R20, 0x1, RZ, 0xfc, !PT ;  /* 0x0000000114007812 */ /* 0x004fc800078efcff */
[----:B------:R-:W-:Y:S01]  /*1250*/  ISETP.NE.AND P0, PT, R0, 0x3, PT ;  /* 0x000000030000780c */ /* 0x000fe20003f05270 */
[----:B0-----:R-:W-:-:S12]  /*1260*/  @!P1 BRA `(.L_x_14) ;  /* 0x000000b800d09947 */ /* 0x001fd80003800000 */
.L_x_121:
[----:B------:R-:W-:Y:S05]  /*1270*/  @!P0 BRA `(.L_x_15) ;  /* 0x0000000000048947 */ /* 0x000fea0003800000 */
[----:B------:R-:W-:Y:S01]  /*1280*/  BPT.TRAP 0x1 ;  /* 0x000000040000795c */ /* 0x000fe20000300000 */
.L_x_15:
[----:B------:R1:W2:Y:S01]  /*1290*/  SYNCS.PHASECHK.TRANS64.TRYWAIT P2, [UR36+0x34830], R3 ;  /* 0x03483003ff0075a7 */ /* 0x0002a20008040164 */
[----:B------:R-:W-:Y:S05]  /*12a0*/  @!P0 BRA `(.L_x_16) ;  /* 0x0000000000048947 */ /* 0x000fea0003800000 */
[----:B------:R-:W-:Y:S01]  /*12b0*/  BPT.TRAP 0x1 ;  /* 0x000000040000795c */ /* 0x000fe20000300000 */
.L_x_16:
[----:B0-----:R-:W0:Y:S01]  /*12c0*/  S2R R0, SR_TID.X ;  /* 0x0000000000007919 */ /* 0x001e220000002100 */
[----:B------:R-:W-:Y:S01]  /*12d0*/  IMAD.U32 R4, RZ, RZ, UR37 ;  /* 0x00000025ff047e24 */ /* 0x000fe2000f8e00ff */
[----:B0-----:R-:W-:-:S04]  /*12e0*/  LOP3.LUT R0, R0, 0x7f, RZ, 0xc0, !PT ;  /* 0x0000007f00007812 */ /* 0x001fc800078ec0ff */
[----:B------:R-:W-:Y:S01]  /*12f0*/  ISETP.NE.AND P1, PT, R0, RZ, PT ;  /* 0x000000ff0000720c */ /* 0x000fe20003f25270 */
[----:B--2---:R-:W-:-:S12]  /*1300*/  @P2 BRA `(.L_x_17) ;  /* 0x0000000000082947 */ /* 0x004fd80003800000 */
[----:B------:R-:W0:Y:S02]  /*1310*/  SYNCS.PHASECHK.TRANS64.TRYWAIT P2, [UR36+0x34830], R3 ;  /* 0x03483003ff0075a7 */ /* 0x000e240008040164 */
[----:B0-----:R-:W-:Y:S05]  /*1320*/  @!P2 BRA `(.L_x_18) ;  /* 0x000000b800b8a947 */ /* 0x001fea0003800000 */
.L_x_17:
[----:B------:R-:W-:Y:S05]  /*1330*/  WARPSYNC.ALL ;  /* 0x0000000000007948 */ /* 0x000fea0003800000 */
[----:B0-----:R-:W-:Y:S01]  /*1340*/  IMAD.MOV.U32 R0, RZ, RZ, RZ ;  /* 0x000000ffff007224 */ /* 0x001fe200078e00ff */
[----:B------:R-:W-:Y:S01]  /*1350*/  LOP3.LUT R4, R4, 0x10000, RZ, 0xfc, !PT ;  /* 0x0001000004047812 */ /* 0x000fe200078efcff */
[----:B------:R-:W-:Y:S01]  /*1360*/  IMAD.MOV.U32 R151, RZ, RZ, RZ ;  /* 0x000000ffff977224 */ /* 0x000fe200078e00ff */
[----:B------:R-:W-:Y:S01]  /*1370*/  MOV R5, 0x40000040 ;  /* 0x4000004000057802 */ /* 0x000fe20000000f00 */
[----:B------:R-:W-:Y:S01]  /*1380*/  UIADD3 UR4, UR36, 0x1c400, URZ ;  /* 0x0001c40024047890 */ /* 0x000fe2000fffe03f */
[C---:B------:R-:W-:Y:S01]  /*1390*/  R2UR UR8, R4.reuse ;  /* 0x00000000040872ca */ /* 0x040fe200000e0000 */
[----:B------:R-:W-:Y:S01]  /*13a0*/  WARPGROUP.ARRIVE ;  /* 0x00000000000079c5 */ /* 0x000fe20000000000 */
[----:B------:R-:W-:Y:S01]  /*13b0*/  R2UR UR9, R5 ;  /* 0x00000000050972ca */ /* 0x000fe200000e0000 */
[----:B------:R-:W-:Y:S01]  /*13c0*/  USHF.R.U32.HI UR4, URZ, 0x4, UR4 ;  /* 0x000000043f047899 */ /* 0x000fe20008011604 */
[----:B------:R-:W-:Y:S01]  /*13d0*/  R2UR UR6, R4 ;  /* 0x00000000040672ca */ /* 0x000fe200000e0000 */
[----:B------:R-:W-:Y:S01]  /*13e0*/  UMOV UR11, 0x40000040 ;  /* 0x40000040000b7882 */ /* 0x000fe20000000000 */
[----:B------:R-:W-:Y:S01]  /*13f0*/  UMOV UR5, 0x40000040 ;  /* 0x4000004000057882 */ /* 0x000fe20000000000 */
[----:B------:R-:W-:Y:S01]  /*1400*/  ULOP3.LUT UR4, UR4, 0x3fff, URZ, 0xc0, !UPT ;  /* 0x00003fff04047892 */ /* 0x000fe2000f8ec03f */
[----:B------:R-:W-:Y:S01]  /*1410*/  LOP3.LUT R22, R22, 0xffffff80, RZ, 0xc0, !PT ;  /* 0xffffff8016167812 */ /* 0x000fe200078ec0ff */
[----:B------:R-:W-:Y:S01]  /*1420*/  UMOV UR13, 0x40000040 ;  /* 0x40000040000d7882 */ /* 0x000fe20000000000 */
[----:B------:R-:W-:Y:S01]  /*1430*/  UMOV UR15, 0x40000040 ;  /* 0x40000040000f7882 */ /* 0x000fe20000000000 */
[----:B------:R-:W-:Y:S01]  /*1440*/  ULOP3.LUT UR38, UR4, 0x10000, URZ, 0xfc, !UPT ;  /* 0x0001000004267892 */ /* 0x000fe2000f8efc3f */
[----:B------:R-:W-:Y:S01]  /*1450*/  IMAD.MOV.U32 R10, RZ, RZ, -0x2 ;  /* 0xfffffffeff0a7424 */ /* 0x000fe200078e00ff */
[----:B------:R-:W-:Y:S01]  /*1460*/  UMOV UR17, 0x40000040 ;  /* 0x4000004000117882 */ /* 0x000fe20000000000 */
[----:B------:R-:W-:Y:S01]  /*1470*/  UMOV UR19, 0x40000040 ;  /* 0x4000004000137882 */ /* 0x000fe20000000000 */
[----:B------:R-:W-:Y:S01]  /*1480*/  UIADD3 UR14, UR38, 0x6, URZ ;  /* 0x00000006260e7890 */ /* 0x000fe2000fffe03f */
[----:B------:R-:W-:Y:S01]  /*1490*/  IMAD.IADD R22, R19, 0x1, -R22 ;  /* 0x0000000113167824 */ /* 0x000fe200078e0a16 */
[----:B------:R-:W-:Y:S01]  /*14a0*/  UIADD3 UR4, UR6, 0x2, URZ ;  /* 0x0000000206047890 */ /* 0x000fe2000fffe03f */
[----:B------:R-:W-:Y:S01]  /*14b0*/  P2R R11, PR, RZ, 0x1 ;  /* 0x00000001ff0b7803 */ /* 0x000fe20000000000 */
[----:B------:R-:W-:Y:S01]  /*14c0*/  UMOV UR10, UR38 ;  /* 0x00000026000a7c82 */ /* 0x000fe20008000000 */
[----:B------:R-:W-:Y:S01]  /*14d0*/  UIADD3 UR12, UR6, 0x6, URZ ;  /* 0x00000006060c7890 */ /* 0x000fe2000fffe03f */
[----:B------:R-:W-:Y:S01]  /*14e0*/  HGMMA.64x128x16.F32.BF16 R24, gdesc[UR8], RZ, !UPT, gsb0 ;  /* 0x01e00000081879f0 */ /* 0x000fe2000c0018ff */
[----:B------:R-:W-:Y:S01]  /*14f0*/  UIADD3 UR10, UR38, 0x2, URZ ;  /* 0x00000002260a7890 */ /* 0x000fe2000fffe03f */
[----:B------:R-:W-:Y:S01]  /*1500*/  SHF.R.S32.HI R7, RZ, 0x1f, R22 ;  /* 0x0000001fff077819 */ /* 0x000fe20000011416 */
[----:B------:R-:W-:Y:S01]  /*1510*/  UMOV UR8, UR4 ;  /* 0x0000000400087c82 */ /* 0x000fe20008000000 */
[----:B------:R-:W-:Y:S01]  /*1520*/  UMOV UR9, UR5 ;  /* 0x0000000500097c82 */ /* 0x000fe20008000000 */
[----:B------:R-:W-:Y:S01]  /*1530*/  UMOV UR11, 0x40000040 ;  /* 0x40000040000b7882 */ /* 0x000fe20000000000 */
[----:B------:R-:W-:Y:S01]  /*1540*/  UIADD3 UR16, UR6, 0x400, URZ ;  /* 0x0000040006107890 */ /* 0x000fe2000fffe03f */
[----:B------:R-:W-:Y:S01]  /*1550*/  LEA.HI R7, R7, R22, RZ, 0x2 ;  /* 0x0000001607077211 */ /* 0x000fe200078f10ff */
[----:B------:R-:W-:Y:S01]  /*1560*/  UIADD3 UR18, UR38, 0x400, URZ ;  /* 0x0000040026127890 */ /* 0x000fe2000fffe03f */
[----:B------:R-:W-:Y:S01]  /*1570*/  MOV R150, R151 ;  /* 0x0000009700967202 */ /* 0x000fe20000000f00 */
[----:B------:R-:W-:Y:S01]  /*1580*/  UIADD3 UR20, UR6, 0x402, URZ ;  /* 0x0000040206147890 */ /* 0x000fe2000fffe03f */
[----:B------:R-:W-:Y:S01]  /*1590*/  LOP3.LUT R7, R7, 0x7ffffffc, RZ, 0xc0, !PT ;  /* 0x7ffffffc07077812 */ /* 0x000fe200078ec0ff */
[----:B------:R-:W-:Y:S01]  /*15a0*/  UIADD3 UR22, UR38, 0x402, URZ ;  /* 0x0000040226167890 */ /* 0x000fe2000fffe03f */
[----:B------:R-:W-:Y:S01]  /*15b0*/  IMAD.MOV.U32 R149, RZ, RZ, R151 ;  /* 0x000000ffff957224 */ /* 0x000fe200078e0097 */
[----:B------:R-:W-:Y:S01]  /*15c0*/  UMOV UR21, 0x40000040 ;  /* 0x4000004000157882 */ /* 0x000fe20000000000 */
[----:B------:R-:W-:Y:S01]  /*15d0*/  UMOV UR23, 0x40000040 ;  /* 0x4000004000177882 */ /* 0x000fe20000000000 */
[----:B------:R-:W-:Y:S01]  /*15e0*/  UIADD3 UR24, UR6, 0x404, URZ ;  /* 0x0000040406187890 */ /* 0x000fe2000fffe03f */
[----:B------:R-:W-:Y:S01]  /*15f0*/  IMAD.IADD R7, R22, 0x1, -R7 ;  /* 0x0000000116077824 */ /* 0x000fe200078e0a07 */
[----:B------:R-:W-:Y:S01]  /*1600*/  UIADD3 UR26, UR38, 0x404, URZ ;  /* 0x00000404261a7890 */ /* 0x000fe2000fffe03f */
[--C-:B------:R-:W-:Y:S01]  /*1610*/  IMAD.MOV.U32 R148, RZ, RZ, R151.reuse ;  /* 0x000000ffff947224 */ /* 0x100fe200078e0097 */
[----:B------:R-:W-:Y:S01]  /*1620*/  UMOV UR25, 0x40000040 ;  /* 0x4000004000197882 */ /* 0x000fe20000000000 */
[----:B------:R-:W-:Y:S01]  /*1630*/  UMOV UR27, 0x40000040 ;  /* 0x40000040001b7882 */ /* 0x000fe20000000000 */
[----:B------:R-:W-:Y:S01]  /*1640*/  UIADD3 UR28, UR6, 0x406, URZ ;  /* 0x00000406061c7890 */ /* 0x000fe2000fffe03f */
[----:B------:R-:W-:Y:S01]  /*1650*/  IMAD R7, R7, R10, 0x80 ;  /* 0x0000008007077424 */ /* 0x000fe200078e020a */
[----:B------:R-:W-:Y:S01]  /*1660*/  UIADD3 UR30, UR38, 0x406, URZ ;  /* 0x00000406261e7890 */ /* 0x000fe2000fffe03f */
[--C-:B------:R-:W-:Y:S01]  /*1670*/  IMAD.MOV.U32 R147, RZ, RZ, R151.reuse ;  /* 0x000000ffff937224 */ /* 0x100fe200078e0097 */
[----:B------:R-:W-:Y:S01]  /*1680*/  UMOV UR29, 0x40000040 ;  /* 0x40000040001d7882 */ /* 0x000fe20000000000 */
[----:B------:R-:W-:Y:S01]  /*1690*/  UMOV UR31, 0x40000040 ;  /* 0x40000040001f7882 */ /* 0x000fe20000000000 */
[----:B------:R-:W-:Y:S01]  /*16a0*/  UIADD3 UR32, UR6, 0x800, URZ ;  /* 0x0000080006207890 */ /* 0x000fe2000fffe03f */
[----:B------:R-:W-:Y:S01]  /*16b0*/  IADD3 R18, R18, R7, RZ ;  /* 0x0000000712127210 */ /* 0x000fe20007ffe0ff */
[----:B------:R-:W-:Y:S01]  /*16c0*/  UIADD3 UR34, UR38, 0x800, URZ ;  /* 0x0000080026227890 */ /* 0x000fe2000fffe03f */
[----:B------:R-:W-:Y:S01]  /*16d0*/  MOV R146, R151 ;  /* 0x0000009700927202 */ /* 0x000fe20000000f00 */
[----:B------:R-:W-:Y:S01]  /*16e0*/  UMOV UR33, 0x40000040 ;  /* 0x4000004000217882 */ /* 0x000fe20000000000 */
[----:B------:R-:W-:Y:S01]  /*16f0*/  UMOV UR35, 0x40000040 ;  /* 0x4000004000237882 */ /* 0x000fe20000000000 */
[----:B------:R-:W-:Y:S01]  /*1700*/  UIADD3 UR44, UR6, 0x802, URZ ;  /* 0x00000802062c7890 */ /* 0x000fe2000fffe03f */
[----:B------:R-:W-:Y:S01]  /*1710*/  IMAD R7, R17, -0x80, R18 ;  /* 0xffffff8011077824 */ /* 0x000fe200078e0212 */
[----:B------:R-:W-:Y:S01]  /*1720*/  UIADD3 UR46, UR38, 0x802, URZ ;  /* 0x00000802262e7890 */ /* 0x000fe2000fffe03f */
[--C-:B------:R-:W-:Y:S01]  /*1730*/  IMAD.MOV.U32 R145, RZ, RZ, R151.reuse ;  /* 0x000000ffff917224 */ /* 0x100fe200078e0097 */
[----:B------:R-:W-:Y:S01]  /*1740*/  UMOV UR45, 0x40000040 ;  /* 0x40000040002d7882 */ /* 0x000fe20000000000 */
[----:B------:R-:W-:Y:S01]  /*1750*/  UMOV UR47, 0x40000040 ;  /* 0x40000040002f7882 */ /* 0x000fe20000000000 */
[----:B------:R-:W-:Y:S01]  /*1760*/  UIADD3 UR48, UR6, 0x804, URZ ;  /* 0x0000080406307890 */ /* 0x000fe2000fffe03f */
[C---:B------:R-:W-:Y:S01]  /*1770*/  ISETP.GT.AND P2, PT, R7.reuse, RZ, PT ;  /* 0x000000ff0700720c */ /* 0x040fe20003f44270 */
[----:B------:R-:W-:Y:S01]  /*1780*/  UIADD3 UR50, UR38, 0x804, URZ ;  /* 0x0000080426327890 */ /* 0x000fe2000fffe03f */
[C---:B------:R-:W-:Y:S01]  /*1790*/  ISETP.GT.AND P3, PT, R7.reuse, 0x1, PT ;  /* 0x000000010700780c */ /* 0x040fe20003f64270 */
[----:B------:R-:W-:Y:S01]  /*17a0*/  UMOV UR49, 0x40000040 ;  /* 0x4000004000317882 */ /* 0x000fe20000000000 */
[----:B------:R-:W-:Y:S01]  /*17b0*/  UMOV UR51, 0x40000040 ;  /* 0x4000004000337882 */ /* 0x000fe20000000000 */
[----:B------:R-:W-:Y:S01]  /*17c0*/  UIADD3 UR52, UR6, 0x806, URZ ;  /* 0x0000080606347890 */ /* 0x000fe2000fffe03f */
[C---:B------:R-:W-:Y:S01]  /*17d0*/  ISETP.GT.AND P6, PT, R7.reuse, 0x8, PT ;  /* 0x000000080700780c */ /* 0x040fe20003fc4270 */
[----:B------:R-:W-:Y:S01]  /*17e0*/  UIADD3 UR54, UR38, 0x806, URZ ;  /* 0x0000080626367890 */ /* 0x000fe2000fffe03f */
[C---:B------:R-:W-:Y:S01]  /*17f0*/  ISETP.GT.AND P5, PT, R7.reuse, 0x9, PT ;  /* 0x000000090700780c */ /* 0x040fe20003fa4270 */
[----:B------:R-:W-:Y:S01]  /*1800*/  UMOV UR53, 0x40000040 ;  /* 0x4000004000357882 */ /* 0x000fe20000000000 */
[----:B------:R-:W-:Y:S01]  /*1810*/  UMOV UR55, 0x40000040 ;  /* 0x4000004000377882 */ /* 0x000fe20000000000 */
[----:B------:R-:W-:Y:S01]  /*1820*/  ISETP.GT.AND P4, PT, R7, 0x10, PT ;  /* 0x000000100700780c */ /* 0x000fe20003f84270 */
[----:B------:R-:W-:Y:S01]  /*1830*/  ULDC UR7, c[0x0][0x988] ;  /* 0x0002620000077ab9 */ /* 0x000fe20000000800 */
[----:B------:R-:W-:-:S02]  /*1840*/  IMAD.MOV.U32 R143, RZ, RZ, R151 ;  /* 0x000000ffff8f7224 */ /* 0x000fc400078e0097 */
[--C-:B------:R-:W-:Y:S02]  /*1850*/  IMAD.MOV.U32 R141, RZ, RZ, R151.reuse ;  /* 0x000000ffff8d7224 */ /* 0x100fe400078e0097 */
[--C-:B------:R-:W-:Y:S02]  /*1860*/  IMAD.MOV.U32 R139, RZ, RZ, R151.reuse ;  /* 0x000000ffff8b7224 */ /* 0x100fe400078e0097 */
[--C-:B------:R-:W-:Y:S02]  /*1870*/  IMAD.MOV.U32 R137, RZ, RZ, R151.reuse ;  /* 0x000000ffff897224 */ /* 0x100fe400078e0097 */
[--C-:B------:R-:W-:Y:S02]  /*1880*/  IMAD.MOV.U32 R135, RZ, RZ, R151.reuse ;  /* 0x000000ffff877224 */ /* 0x100fe400078e0097 */
[--C-:B------:R-:W-:Y:S02]  /*1890*/  IMAD.MOV.U32 R133, RZ, RZ, R151.reuse ;  /* 0x000000ffff857224 */ /* 0x100fe400078e0097 */
        /* <DEDUP_REMOVED lines=21> */
[----:B------:R-:W-:Y:S01]  /*19f0*/  IMAD.MOV.U32 R89, RZ, RZ, R151 ;  /* 0x000000ffff597224 */ /* 0x000fe200078e0097 */
[----:B------:R-:W-:Y:S02]  /*1a00*/  WARPGROUP.DEPBAR.LE gsb0, 0x0 ;  /* 0x00008000000079c5 */ /* 0x000fe40000010000 */
[----:B------:R-:W-:-:S06]  /*1a10*/  WARPGROUP.ARRIVE ;  /* 0x00000000000079c5 */ /* 0x000fcc0000000000 */
[----:B------:R-:W-:Y:S01]  /*1a20*/  HGMMA.64x128x16.F32.BF16 R24, gdesc[UR8], R24, gsb0 ;  /* 0x01e00000081879f0 */ /* 0x000fe20008001818 */
[----:B------:R-:W-:Y:S02]  /*1a30*/  UIADD3 UR8, UR6, 0x4, URZ ;  /* 0x0000000406087890 */ /* 0x000fe4000fffe03f */
[----:B------:R-:W-:Y:S01]  /*1a40*/  UIADD3 UR10, UR38, 0x4, URZ ;  /* 0x00000004260a7890 */ /* 0x000fe2000fffe03f */
[----:B------:R-:W-:Y:S01]  /*1a50*/  UMOV UR9, 0x40000040 ;  /* 0x4000004000097882 */ /* 0x000fe20000000000 */
[----:B------:R-:W-:Y:S01]  /*1a60*/  UMOV UR11, 0x40000040 ;  /* 0x40000040000b7882 */ /* 0x000fe20000000000 */
[----:B------:R-:W-:Y:S01]  /*1a70*/  ULDC UR6, c[0x0][0x9d8] ;  /* 0x0002760000067ab9 */ /* 0x000fe20000000800 */
[----:B------:R-:W-:Y:S02]  /*1a80*/  WARPGROUP.DEPBAR.LE gsb0, 0x0 ;  /* 0x00008000000079c5 */ /* 0x000fe40000010000 */
[----:B------:R-:W-:-:S06]  /*1a90*/  WARPGROUP.ARRIVE ;  /* 0x00000000000079c5 */ /* 0x000fcc0000000000 */
[----:B------:R-:W-:Y:S03]  /*1aa0*/  HGMMA.64x128x16.F32.BF16 R24, gdesc[UR8], R24, gsb0 ;  /* 0x01e00000081879f0 */ /* 0x000fe60008001818 */
[----:B------:R-:W-:Y:S02]  /*1ab0*/  WARPGROUP.DEPBAR.LE gsb0, 0x0 ;  /* 0x00008000000079c5 */ /* 0x000fe40000010000 */
[----:B------:R-:W-:-:S07]  /*1ac0*/  WARPGROUP.ARRIVE ;  /* 0x00000000000079c5 */ /* 0x000fce0000000000 */
        /* <DEDUP_REMOVED lines=26> */
[----:B------:R-:W-:Y:S01]  /*1c70*/  FMUL.FTZ R26, R26, UR6 ;  /* 0x000000061a1a7c20 */ /* 0x000fe20008410000 */
[----:B------:R-:W-:Y:S01]  /*1c80*/  FMUL.FTZ R27, R27, UR6 ;  /* 0x000000061b1b7c20 */ /* 0x000fe20008410000 */
[----:B------:R-:W-:Y:S01]  /*1c90*/  FMUL.FTZ R30, R30, UR6 ;  /* 0x000000061e1e7c20 */ /* 0x000fe20008410000 */
[----:B------:R-:W-:Y:S01]  /*1ca0*/  FMUL.FTZ R31, R31, UR6 ;  /* 0x000000061f1f7c20 */ /* 0x000fe20008410000 */
[----:B------:R-:W-:Y:S01]  /*1cb0*/  FMUL.FTZ R34, R34, UR6 ;  /* 0x0000000622227c20 */ /* 0x000fe20008410000 */
[----:B------:R-:W-:Y:S01]  /*1cc0*/  FMUL.FTZ R24, R24, UR6 ;  /* 0x0000000618187c20 */ /* 0x000fe20008410000 */
[----:B------:R-:W0:Y:S01]  /*1cd0*/  MUFU.TANH R26, R26 ;  /* 0x0000001a001a7308 */ /* 0x000e220000002400 */
[----:B------:R-:W-:Y:S01]  /*1ce0*/  FMUL.FTZ R35, R35, UR6 ;  /* 0x0000000623237c20 */ /* 0x000fe20008410000 */
[----:B------:R-:W-:Y:S01]  /*1cf0*/  FMUL.FTZ R25, R25, UR6 ;  /* 0x0000000619197c20 */ /* 0x000fe20008410000 */
[----:B------:R-:W-:Y:S01]  /*1d00*/  FMUL.FTZ R38, R38, UR6 ;  /* 0x0000000626267c20 */ /* 0x000fe20008410000 */
[----:B------:R-:W-:Y:S01]  /*1d10*/  FMUL.FTZ R28, R28, UR6 ;  /* 0x000000061c1c7c20 */ /* 0x000fe20008410000 */
[----:B------:R-:W-:Y:S01]  /*1d20*/  FMUL.FTZ R39, R39, UR6 ;  /* 0x0000000627277c20 */ /* 0x000fe20008410000 */
[----:B------:R-:W-:Y:S01]  /*1d30*/  FMUL.FTZ R29, R29, UR6 ;  /* 0x000000061d1d7c20 */ /* 0x000fe20008410000 */
[----:B------:R-:W-:Y:S01]  /*1d40*/  FMUL.FTZ R32, R32, UR6 ;  /* 0x0000000620207c20 */ /* 0x000fe20008410000 */
[----:B------:R-:W2:Y:S01]  /*1d50*/  MUFU.TANH R27, R27 ;  /* 0x0000001b001b7308 */ /* 0x000ea20000002400 */
[----:B------:R-:W-:Y:S01]  /*1d60*/  FMUL.FTZ R42, R42, UR6 ;  /* 0x000000062a2a7c20 */ /* 0x000fe20008410000 */
[----:B------:R-:W-:Y:S01]  /*1d70*/  FMUL.FTZ R43, R43, UR6 ;  /* 0x000000062b2b7c20 */ /* 0x000fe20008410000 */
[----:B------:R-:W-:Y:S01]  /*1d80*/  FMUL.FTZ R33, R33, UR6 ;  /* 0x0000000621217c20 */ /* 0x000fe20008410000 */
[----:B------:R-:W-:Y:S01]  /*1d90*/  FMUL.FTZ R36, R36, UR6 ;  /* 0x0000000624247c20 */ /* 0x000fe20008410000 */
[----:B------:R-:W-:Y:S01]  /*1da0*/  FMUL.FTZ R46, R46, UR6 ;  /* 0x000000062e2e7c20 */ /* 0x000fe20008410000 */
[----:B------:R-:W-:Y:S01]  /*1db0*/  FMUL.FTZ R47, R47, UR6 ;  /* 0x000000062f2f7c20 */ /* 0x000fe20008410000 */
[----:B------:R-:W-:Y:S01]  /*1dc0*/  FMUL.FTZ R37, R37, UR6 ;  /* 0x0000000625257c20 */ /* 0x000fe20008410000 */
[----:B------:R-:W3:Y:S01]  /*1dd0*/  MUFU.TANH R30, R30 ;  /* 0x0000001e001e7308 */ /* 0x000ee20000002400 */
[----:B0-----:R-:W-:Y:S01]  /*1de0*/  FSEL R12, R26, -INF , P2 ;  /* 0xff8000001a0c7808 */ /* 0x001fe20001000000 */
[----:B------:R-:W-:Y:S01]  /*1df0*/  FMUL.FTZ R40, R40, UR6 ;  /* 0x0000000628287c20 */ /* 0x000fe20008410000 */
[----:B------:R-:W-:Y:S01]  /*1e00*/  FMUL.FTZ R50, R50, UR6 ;  /* 0x0000000632327c20 */ /* 0x000fe20008410000 */
[----:B------:R-:W-:Y:S01]  /*1e10*/  FMUL.FTZ R51, R51, UR6 ;  /* 0x0000000633337c20 */ /* 0x000fe20008410000 */
[----:B------:R-:W-:Y:S01]  /*1e20*/  FMUL.FTZ R41, R41, UR6 ;  /* 0x0000000629297c20 */ /* 0x000fe20008410000 */
[----:B------:R-:W-:Y:S01]  /*1e30*/  FMUL.FTZ R44, R44, UR6 ;  /* 0x000000062c2c7c20 */ /* 0x000fe20008410000 */
[----:B------:R-:W-:Y:S01]  /*1e40*/  FMUL.FTZ R54, R54, UR6 ;  /* 0x0000000636367c20 */ /* 0x000fe20008410000 */
[----:B------:R-:W0:Y:S01]  /*1e50*/  MUFU.TANH R31, R31 ;  /* 0x0000001f001f7308 */ /* 0x000e220000002400 */
[----:B--2---:R-:W-:Y:S01]  /*1e60*/  FSEL R27, R27, -INF , P3 ;  /* 0xff8000001b1b7808 */ /* 0x004fe20001800000 */
[----:B------:R-:W-:Y:S01]  /*1e70*/  FMUL.FTZ R45, R45, UR6 ;  /* 0x000000062d2d7c20 */ /* 0x000fe20008410000 */
[----:B------:R-:W-:Y:S01]  /*1e80*/  FMUL.FTZ R55, R55, UR6 ;  /* 0x0000000637377c20 */ /* 0x000fe20008410000 */
[----:B------:R-:W-:Y:S01]  /*1e90*/  FMUL.FTZ R48, R48, UR6 ;  /* 0x0000000630307c20 */ /* 0x000fe20008410000 */
[----:B------:R-:W-:Y:S01]  /*1ea0*/  FMNMX.FTZ R9, R12, R27, !PT ;  /* 0x0000001b0c097209 */ /* 0x000fe20007810000 */
[----:B------:R-:W-:Y:S01]  /*1eb0*/  FMUL.FTZ R58, R58, UR6 ;  /* 0x000000063a3a7c20 */ /* 0x000fe20008410000 */
[----:B------:R-:W-:Y:S01]  /*1ec0*/  FMUL.FTZ R49, R49, UR6 ;  /* 0x0000000631317c20 */ /* 0x000fe20008410000 */
[----:B------:R-:W2:Y:S01]  /*1ed0*/  MUFU.TANH R6, R24 ;  /* 0x0000001800067308 */ /* 0x000ea20000002400 */
[----:B---3--:R-:W-:Y:S01]  /*1ee0*/  FSEL R88, R30, -INF , P6 ;  /* 0xff8000001e587808 */ /* 0x008fe20003000000 */
[----:B------:R-:W-:Y:S01]  /*1ef0*/  FMUL.FTZ R59, R59, UR6 ;  /* 0x000000063b3b7c20 */ /* 0x000fe20008410000 */
[----:B------:R-:W-:Y:S01]  /*1f00*/  FMUL.FTZ R52, R52, UR6 ;  /* 0x0000000634347c20 */ /* 0x000fe20008410000 */
[----:B------:R-:W-:Y:S01]  /*1f10*/  FMUL.FTZ R62, R62, UR6 ;  /* 0x000000063e3e7c20 */ /* 0x000fe20008410000 */
[----:B------:R-:W-:Y:S01]  /*1f20*/  FMNMX.FTZ R9, R88, R9, !PT ;  /* 0x0000000958097209 */ /* 0x000fe20007810000 */
[----:B------:R-:W-:Y:S01]  /*1f30*/  FMUL.FTZ R53, R53, UR6 ;  /* 0x0000000635357c20 */ /* 0x000fe20008410000 */
[----:B------:R-:W-:Y:S01]  /*1f40*/  FMUL.FTZ R63, R63, UR6 ;  /* 0x000000063f3f7c20 */ /* 0x000fe20008410000 */
[----:B------:R-:W3:Y:S01]  /*1f50*/  MUFU.TANH R34, R34 ;  /* 0x0000002200227308 */ /* 0x000ee20000002400 */
[----:B0-----:R-:W-:Y:S01]  /*1f60*/  FSEL R90, R31, -INF , P5 ;  /* 0xff8000001f5a7808 */ /* 0x001fe20002800000 */
[----:B------:R-:W-:Y:S01]  /*1f70*/  FMUL.FTZ R56, R56, UR6 ;  /* 0x0000000638387c20 */ /* 0x000fe20008410000 */
[----:B------:R-:W-:Y:S01]  /*1f80*/  FMUL.FTZ R66, R66, UR6 ;  /* 0x0000000642427c20 */ /* 0x000fe20008410000 */
[----:B------:R-:W-:Y:S01]  /*1f90*/  FMUL.FTZ R57, R57, UR6 ;  /* 0x0000000639397c20 */ /* 0x000fe20008410000 */
[----:B------:R-:W-:Y:S01]  /*1fa0*/  FMNMX.FTZ R9, R90, R9, !PT ;  /* 0x000000095a097209 */ /* 0x000fe20007810000 */
[----:B------:R-:W-:Y:S01]  /*1fb0*/  FMUL.FTZ R67, R67, UR6 ;  /* 0x0000000643437c20 */ /* 0x000fe20008410000 */
[----:B------:R-:W-:Y:S01]  /*1fc0*/  FMUL.FTZ R60, R60, UR6 ;  /* 0x000000063c3c7c20 */ /* 0x000fe20008410000 */
[----:B-1----:R-:W0:Y:S01]  /*1fd0*/  MUFU.TANH R3, R25 ;  /* 0x0000001900037308 */ /* 0x002e220000002400 */
[----:B--2---:R-:W-:Y:S01]  /*1fe0*/  FSEL R6, R6, -INF , P2 ;  /* 0xff80000006067808 */ /* 0x004fe20001000000 */
[----:B------:R-:W-:Y:S01]  /*1ff0*/  FMUL.FTZ R70, R70, UR6 ;  /* 0x0000000646467c20 */ /* 0x000fe20008410000 */
[----:B------:R-:W-:Y:S01]  /*2000*/  ISETP.GT.AND P2, PT, R7, 0x11, PT ;  /* 0x000000110700780c */ /* 0x000fe20003f44270 */
[----:B------:R-:W-:Y:S01]  /*2010*/  FMUL.FTZ R61, R61, UR6 ;  /* 0x000000063d3d7c20 */ /* 0x000fe20008410000 */
[----:B------:R-:W-:Y:S01]  /*2020*/  FMUL.FTZ R71, R71, UR6 ;  /* 0x0000000647477c20 */ /* 0x000fe20008410000 */
[----:B------:R-:W-:Y:S01]  /*2030*/  FMUL.FTZ R65, R65, UR6 ;  /* 0x0000000641417c20 */ /* 0x000fe20008410000 */
[----:B------:R-:W-:Y:S01]  /*2040*/  FMUL.FTZ R74, R74, UR6 ;  /* 0x000000064a4a7c20 */ /* 0x000fe20008410000 */
[----:B------:R-:W1:Y:S01]  /*2050*/  MUFU.TANH R35, R35 ;  /* 0x0000002300237308 */ /* 0x000e620000002400 */
[----:B---3--:R-:W-:Y:S01]  /*2060*/  FSEL R92, R34, -INF , P4 ;  /* 0xff800000225c7808 */ /* 0x008fe20002000000 */
[----:B------:R-:W-:Y:S01]  /*2070*/  FMUL.FTZ R64, R64, UR6 ;  /* 0x0000000640407c20 */ /* 0x000fe20008410000 */
[----:B------:R-:W-:Y:S01]  /*2080*/  FMUL.FTZ R75, R75, UR6 ;  /* 0x000000064b4b7c20 */ /* 0x000fe20008410000 */
[----:B------:R-:W-:Y:S01]  /*2090*/  FMUL.FTZ R68, R68, UR6 ;  /* 0x0000000644447c20 */ /* 0x000fe20008410000 */
[----:B------:R-:W-:Y:S01]  /*20a0*/  FMNMX.FTZ R9, R92, R9, !PT ;  /* 0x000000095c097209 */ /* 0x000fe20007810000 */
[----:B------:R-:W-:Y:S01]  /*20b0*/  FMUL.FTZ R78, R78, UR6 ;  /* 0x000000064e4e7c20 */ /* 0x000fe20008410000 */
[----:B------:R-:W-:Y:S01]  /*20c0*/  FMUL.FTZ R69, R69, UR6 ;  /* 0x0000000645457c20 */ /* 0x000fe20008410000 */
[----:B------:R-:W2:Y:S01]  /*20d0*/  MUFU.TANH R8, R28 ;  /* 0x0000001c00087308 */ /* 0x000ea20000002400 */
[----:B0-----:R-:W-:Y:S01]  /*20e0*/  FSEL R3, R3, -INF , P3 ;  /* 0xff80000003037808 */ /* 0x001fe20001800000 */
[----:B------:R-:W-:Y:S01]  /*20f0*/  FMUL.FTZ R79, R79, UR6 ;  /* 0x000000064f4f7c20 */ /* 0x000fe20008410000 */
[----:B------:R-:W-:Y:S01]  /*2100*/  ISETP.GT.AND P3, PT, R7, 0x18, PT ;  /* 0x000000180700780c */ /* 0x000fe20003f64270 */
[----:B------:R-:W-:Y:S01]  /*2110*/  FMUL.FTZ R72, R72, UR6 ;  /* 0x0000000648487c20 */ /* 0x000fe20008410000 */
[----:B------:R-:W-:Y:S01]  /*2120*/  FMUL.FTZ R82, R82, UR6 ;  /* 0x0000000652527c20 */ /* 0x000fe20008410000 */
[----:B------:R-:W-:Y:S01]  /*2130*/  FMUL.FTZ R73, R73, UR6 ;  /* 0x0000000649497c20 */ /* 0x000fe20008410000 */
[----:B------:R-:W-:Y:S01]  /*2140*/  FMUL.FTZ R83, R83, UR6 ;  /* 0x0000000653537c20 */ /* 0x000fe20008410000 */
[----:B------:R-:W0:Y:S01]  /*2150*/  MUFU.TANH R38, R38 ;  /* 0x0000002600267308 */ /* 0x000e220000002400 */
[----:B-1----:R-:W-:Y:S01]  /*2160*/  FSEL R94, R35, -INF , P2 ;  /* 0xff800000235e7808 */ /* 0x002fe20001000000 */
[----:B------:R-:W-:Y:S01]  /*2170*/  FMUL.FTZ R76, R76, UR6 ;  /* 0x000000064c4c7c20 */ /* 0x000fe20008410000 */
[----:B------:R-:W-:Y:S01]  /*2180*/  FMUL.FTZ R86, R86, UR6 ;  /* 0x0000000656567c20 */ /* 0x000fe20008410000 */
[----:B------:R-:W-:Y:S01]  /*2190*/  FMUL.FTZ R87, R87, UR6 ;  /* 0x0000000657577c20 */ /* 0x000fe20008410000 */
[----:B------:R-:W-:Y:S01]  /*21a0*/  FMNMX.FTZ R9, R94, R9, !PT ;  /* 0x000000095e097209 */ /* 0x000fe20007810000 */
[----:B------:R-:W-:Y:S01]  /*21b0*/  FMUL.FTZ R77, R77, UR6 ;  /* 0x000000064d4d7c20 */ /* 0x000fe20008410000 */
[----:B------:R-:W-:Y:S01]  /*21c0*/  FMUL.FTZ R80, R80, UR6 ;  /* 0x0000000650507c20 */ /* 0x000fe20008410000 */
[----:B------:R-:W1:Y:S01]  /*21d0*/  MUFU.TANH R14, R29 ;  /* 0x0000001d000e7308 */ /* 0x000e620000002400 */
[----:B--2---:R-:W-:Y:S01]  /*21e0*/  FSEL R8, R8, -INF , P6 ;  /* 0xff80000008087808 */ /* 0x004fe20003000000 */
[----:B------:R-:W-:Y:S01]  /*21f0*/  FMUL.FTZ R81, R81, UR6 ;  /* 0x0000000651517c20 */ /* 0x000fe20008410000 */
[----:B------:R-:W-:Y:S01]  /*2200*/  ISETP.GT.AND P6, PT, R7, 0x19, PT ;  /* 0x000000190700780c */ /* 0x000fe20003fc4270 */
[----:B------:R-:W-:Y:S01]  /*2210*/  FMUL.FTZ R84, R84, UR6 ;  /* 0x0000000654547c20 */ /* 0x000fe20008410000 */
[----:B------:R-:W-:-:S03]  /*2220*/  FMUL.FTZ R85, R85, UR6 ;  /* 0x0000000655557c20 */ /* 0x000fc60008410000 */
[----:B------:R-:W2:Y:S01]  /*2230*/  MUFU.TANH R39, R39 ;  /* 0x0000002700277308 */ /* 0x000ea20000002400 */
[----:B0-----:R-:W-:-:S04]  /*2240*/  FSEL R96, R38, -INF , P3 ;  /* 0xff80000026607808 */ /* 0x001fc80001800000 */
[----:B------:R-:W-:-:S03]  /*2250*/  FMNMX.FTZ R9, R96, R9, !PT ;  /* 0x0000000960097209 */ /* 0x000fc60007810000 */
[----:B------:R-:W0:Y:S01]  /*2260*/  MUFU.TANH R32, R32 ;  /* 0x0000002000207308 */ /* 0x000e220000002400 */
[----:B-1----:R-:W-:Y:S02]  /*2270*/  FSEL R14, R14, -INF , P5 ;  /* 0xff8000000e0e7808 */ /* 0x002fe40002800000 */
[----:B------:R-:W-:-:S05]  /*2280*/  ISETP.GT.AND P5, PT, R7, 0x20, PT ;  /* 0x000000200700780c */ /* 0x000fca0003fa4270 */
[----:B------:R-:W1:Y:S01]  /*2290*/  MUFU.TANH R42, R42 ;  /* 0x0000002a002a7308 */ /* 0x000e620000002400 */
[----:B--2---:R-:W-:-:S04]  /*22a0*/  FSEL R98, R39, -INF , P6 ;  /* 0xff80000027627808 */ /* 0x004fc80003000000 */
[----:B------:R-:W-:-:S03]  /*22b0*/  FMNMX.FTZ R9, R98, R9, !PT ;  /* 0x0000000962097209 */ /* 0x000fc60007810000 */
[----:B------:R-:W2:Y:S01]  /*22c0*/  MUFU.TANH R20, R33 ;  /* 0x0000002100147308 */ /* 0x000ea20000002400 */
[----:B0-----:R-:W-:Y:S02]  /*22d0*/  FSEL R18, R32, -INF , P4 ;  /* 0xff80000020127808 */ /* 0x001fe40002000000 */
[----:B------:R-:W-:-:S05]  /*22e0*/  ISETP.GT.AND P4, PT, R7, 0x21, PT ;  /* 0x000000210700780c */ /* 0x000fca0003f84270 */
[----:B------:R-:W0:Y:S01]  /*22f0*/  MUFU.TANH R43, R43 ;  /* 0x0000002b002b7308 */ /* 0x000e220000002400 */
[----:B-1----:R-:W-:-:S04]  /*2300*/  FSEL R100, R42, -INF , P5 ;  /* 0xff8000002a647808 */ /* 0x002fc80002800000 */
[----:B------:R-:W-:-:S03]  /*2310*/  FMNMX.FTZ R9, R100, R9, !PT ;  /* 0x0000000964097209 */ /* 0x000fc60007810000 */
[----:B------:R-:W1:Y:S01]  /*2320*/  MUFU.TANH R36, R36 ;  /* 0x0000002400247308 */ /* 0x000e620000002400 */
[----:B--2---:R-:W-:Y:S02]  /*2330*/  FSEL R20, R20, -INF , P2 ;  /* 0xff80000014147808 */ /* 0x004fe40001000000 */
[----:B------:R-:W-:-:S05]  /*2340*/  ISETP.GT.AND P2, PT, R7, 0x28, PT ;  /* 0x000000280700780c */ /* 0x000fca0003f44270 */
        /* <DEDUP_REMOVED lines=130> */
[----:B-1----:R-:W-:-:S04]  /*2b70*/  FSEL R144, R87, -INF , P2 ;  /* 0xff80000057907808 */ /* 0x002fc80001000000 */
[----:B------:R-:W-:Y:S01]  /*2b80*/  FMNMX.FTZ R7, R144, R9, !PT ;  /* 0x0000000990077209 */ /* 0x000fe20007810000 */
[----:B------:R-:W-:Y:S02]  /*2b90*/  IMAD.U32 R9, RZ, RZ, UR7 ;  /* 0x00000007ff097e24 */ /* 0x000fe4000f8e00ff */
[----:B------:R-:W1:Y:S01]  /*2ba0*/  MUFU.TANH R81, R81 ;  /* 0x0000005100517308 */ /* 0x000e620000002400 */
[----:B--2---:R-:W-:Y:S01]  /*2bb0*/  FSEL R82, R77, -INF , P6 ;  /* 0xff8000004d527808 */ /* 0x004fe20003000000 */
[----:B------:R-:W2:Y:S06]  /*2bc0*/  SHFL.BFLY PT, R10, R7, 0x2, 0x1f ;  /* 0x0c401f00070a7f89 */ /* 0x000eac00000e0000 */
[----:B------:R-:W3:Y:S01]  /*2bd0*/  MUFU.TANH R84, R84 ;  /* 0x0000005400547308 */ /* 0x000ee20000002400 */
[----:B0-----:R-:W-:-:S07]  /*2be0*/  FSEL R80, R80, -INF , P5 ;  /* 0xff80000050507808 */ /* 0x001fce0002800000 */
[----:B------:R-:W0:Y:S01]  /*2bf0*/  MUFU.TANH R85, R85 ;  /* 0x0000005500557308 */ /* 0x000e220000002400 */
[----:B-1----:R-:W-:Y:S02]  /*2c00*/  FSEL R86, R81, -INF , P4 ;  /* 0xff80000051567808 */ /* 0x002fe40002000000 */
[----:B---3--:R-:W-:Y:S02]  /*2c10*/  FSEL R84, R84, -INF , P3 ;  /* 0xff80000054547808 */ /* 0x008fe40001800000 */
[----:B--2---:R-:W-:Y:S02]  /*2c20*/  FMNMX.FTZ R13, R7, R10, !PT ;  /* 0x0000000a070d7209 */ /* 0x004fe40007810000 */
[----:B------:R-:W-:-:S03]  /*2c30*/  FMNMX.FTZ R7, R6, R3, !PT ;  /* 0x0000000306077209 */ /* 0x000fc60007810000 */
[----:B------:R-:W1:Y:S01]  /*2c40*/  SHFL.BFLY PT, R10, R13, 0x1, 0x1f ;  /* 0x0c201f000d0a7f89 */ /* 0x000e6200000e0000 */
[----:B------:R-:W-:-:S04]  /*2c50*/  FMNMX.FTZ R7, R8, R7, !PT ;  /* 0x0000000708077209 */ /* 0x000fc80007810000 */
[----:B------:R-:W-:-:S04]  /*2c60*/  FMNMX.FTZ R7, R14, R7, !PT ;  /* 0x000000070e077209 */ /* 0x000fc80007810000 */
[----:B------:R-:W-:-:S04]  /*2c70*/  FMNMX.FTZ R7, R18, R7, !PT ;  /* 0x0000000712077209 */ /* 0x000fc80007810000 */
[----:B------:R-:W-:-:S04]  /*2c80*/  FMNMX.FTZ R7, R20, R7, !PT ;  /* 0x0000000714077209 */ /* 0x000fc80007810000 */
[----:B------:R-:W-:-:S04]  /*2c90*/  FMNMX.FTZ R7, R22, R7, !PT ;  /* 0x0000000716077209 */ /* 0x000fc80007810000 */
[----:B------:R-:W-:Y:S02]  /*2ca0*/  FMNMX.FTZ R7, R24, R7, !PT ;  /* 0x0000000718077209 */ /* 0x000fe40007810000 */
[----:B-1----:R-:W-:Y:S02]  /*2cb0*/  FMNMX.FTZ R10, R13, R10, !PT ;  /* 0x0000000a0d0a7209 */ /* 0x002fe40007810000 */
[----:B------:R-:W-:Y:S02]  /*2cc0*/  FMNMX.FTZ R7, R26, R7, !PT ;  /* 0x000000071a077209 */ /* 0x000fe40007810000 */
[C---:B------:R-:W-:Y:S01]  /*2cd0*/  FSETP.NEU.FTZ.AND P0, PT, R10.reuse, -INF , PT ;  /* 0xff8000000a00780b */ /* 0x040fe20003f1d000 */
[----:B------:R-:W-:Y:S01]  /*2ce0*/  FMUL.FTZ R15, R10, R9 ;  /* 0x000000090a0f7220 */ /* 0x000fe20000410000 */
[----:B------:R-:W-:-:S04]  /*2cf0*/  FMNMX.FTZ R7, R28, R7, !PT ;  /* 0x000000071c077209 */ /* 0x000fc80007810000 */
[----:B------:R-:W-:Y:S02]  /*2d00*/  FMNMX.FTZ R7, R30, R7, !PT ;  /* 0x000000071e077209 */ /* 0x000fe40007810000 */
[----:B------:R-:W-:Y:S02]  /*2d10*/  FSEL R15, R15, RZ, P0 ;  /* 0x000000ff0f0f7208 */ /* 0x000fe40000000000 */
[----:B------:R-:W-:Y:S02]  /*2d20*/  FMNMX.FTZ R7, R32, R7, !PT ;  /* 0x0000000720077209 */ /* 0x000fe40007810000 */
[----:B------:R-:W-:Y:S01]  /*2d30*/  ISETP.NE.AND P0, PT, R11, RZ, PT ;  /* 0x000000ff0b00720c */ /* 0x000fe20003f05270 */
[--C-:B------:R-:W-:Y:S01]  /*2d40*/  FFMA.FTZ R183, R88, R9, -R15.reuse ;  /* 0x0000000958b77223 */ /* 0x100fe2000001080f */
[----:B------:R-:W-:Y:S01]  /*2d50*/  FMNMX.FTZ R7, R34, R7, !PT ;  /* 0x0000000722077209 */ /* 0x000fe20007810000 */
[-CC-:B------:R-:W-:Y:S01]  /*2d60*/  FFMA.FTZ R181, R12, R9.reuse, -R15.reuse ;  /* 0x000000090cb57223 */ /* 0x180fe2000001080f */
[----:B0-----:R-:W-:Y:S01]  /*2d70*/  FSEL R88, R85, -INF , P2 ;  /* 0xff80000055587808 */ /* 0x001fe20001000000 */
[--C-:B------:R-:W-:Y:S01]  /*2d80*/  FFMA.FTZ R64, R27, R9, -R15.reuse ;  /* 0x000000091b407223 */ /* 0x100fe2000001080f */
[----:B------:R-:W-:Y:S01]  /*2d90*/  FMNMX.FTZ R7, R36, R7, !PT ;  /* 0x0000000724077209 */ /* 0x000fe20007810000 */
[-CC-:B------:R-:W-:Y:S01]  /*2da0*/  FFMA.FTZ R66, R90, R9.reuse, -R15.reuse ;  /* 0x000000095a427223 */ /* 0x180fe2000001080f */
[----:B------:R-:W-:Y:S01]  /*2db0*/  MUFU.EX2 R183, R183 ;  /* 0x000000b700b77308 */ /* 0x000fe20000000800 */
[--C-:B------:R-:W-:Y:S01]  /*2dc0*/  FFMA.FTZ R177, R92, R9, -R15.reuse ;  /* 0x000000095cb17223 */ /* 0x100fe2000001080f */
[----:B------:R-:W-:Y:S01]  /*2dd0*/  FMNMX.FTZ R7, R38, R7, !PT ;  /* 0x0000000726077209 */ /* 0x000fe20007810000 */
[-CC-:B------:R-:W-:Y:S01]  /*2de0*/  FFMA.FTZ R68, R94, R9.reuse, -R15.reuse ;  /* 0x000000095e447223 */ /* 0x180fe2000001080f */
[-CC-:B------:R-:W-:Y:S01]  /*2df0*/  FFMA.FTZ R179, R96, R9.reuse, -R15.reuse ;  /* 0x0000000960b37223 */ /* 0x180fe2000001080f */
        /* <DEDUP_REMOVED lines=11> */
[----:B------:R-:W0:Y:S01]  /*2eb0*/  MUFU.EX2 R64, R64 ;  /* 0x0000004000407308 */ /* 0x000e220000000800 */
[--C-:B------:R-:W-:Y:S01]  /*2ec0*/  FFMA.FTZ R171, R112, R9, -R15.reuse ;  /* 0x0000000970ab7223 */ /* 0x100fe2000001080f */
[----:B------:R-:W-:Y:S01]  /*2ed0*/  FMNMX.FTZ R7, R46, R7, !PT ;  /* 0x000000072e077209 */ /* 0x000fe20007810000 */
[-CC-:B------:R-:W-:Y:S01]  /*2ee0*/  FFMA.FTZ R114, R114, R9.reuse, -R15.reuse ;  /* 0x0000000972727223 */ /* 0x180fe2000001080f */
[-CC-:B------:R-:W-:Y:S01]  /*2ef0*/  FFMA.FTZ R116, R116, R9.reuse, -R15.reuse ;  /* 0x0000000974747223 */ /* 0x180fe2000001080f */
[--C-:B------:R-:W-:Y:S01]  /*2f00*/  FFMA.FTZ R118, R118, R9, -R15.reuse ;  /* 0x0000000976767223 */ /* 0x100fe2000001080f */
[----:B------:R-:W-:Y:S01]  /*2f10*/  FMNMX.FTZ R7, R48, R7, !PT ;  /* 0x0000000730077209 */ /* 0x000fe20007810000 */
[-CC-:B------:R-:W-:Y:S01]  /*2f20*/  FFMA.FTZ R120, R120, R9.reuse, -R15.reuse ;  /* 0x0000000978787223 */ /* 0x180fe2000001080f */
[----:B------:R-:W1:Y:S01]  /*2f30*/  MUFU.EX2 R66, R66 ;  /* 0x0000004200427308 */ /* 0x000e620000000800 */
[--C-:B------:R-:W-:Y:S01]  /*2f40*/  FFMA.FTZ R122, R122, R9, -R15.reuse ;  /* 0x000000097a7a7223 */ /* 0x100fe2000001080f */
[----:B------:R-:W-:Y:S01]  /*2f50*/  FMNMX.FTZ R7, R50, R7, !PT ;  /* 0x0000000732077209 */ /* 0x000fe20007810000 */
[-CC-:B------:R-:W-:Y:S01]  /*2f60*/  FFMA.FTZ R124, R124, R9.reuse, -R15.reuse ;  /* 0x000000097c7c7223 */ /* 0x180fe2000001080f */
[-CC-:B------:R-:W-:Y:S01]  /*2f70*/  FFMA.FTZ R126, R126, R9.reuse, -R15.reuse ;  /* 0x000000097e7e7223 */ /* 0x180fe2000001080f */
[--C-:B------:R-:W-:Y:S01]  /*2f80*/  FFMA.FTZ R128, R128, R9, -R15.reuse ;  /* 0x0000000980807223 */ /* 0x100fe2000001080f */
[----:B------:R-:W-:Y:S01]  /*2f90*/  FMNMX.FTZ R7, R52, R7, !PT ;  /* 0x0000000734077209 */ /* 0x000fe20007810000 */
[-CC-:B------:R-:W-:Y:S01]  /*2fa0*/  FFMA.FTZ R130, R130, R9.reuse, -R15.reuse ;  /* 0x0000000982827223 */ /* 0x180fe2000001080f */
[----:B------:R-:W2:Y:S01]  /*2fb0*/  MUFU.EX2 R177, R177 ;  /* 0x000000b100b17308 */ /* 0x000ea20000000800 */
[--C-:B------:R-:W-:Y:S01]  /*2fc0*/  FFMA.FTZ R132, R132, R9, -R15.reuse ;  /* 0x0000000984847223 */ /* 0x100fe2000001080f */
[----:B------:R-:W-:Y:S01]  /*2fd0*/  FMNMX.FTZ R7, R54, R7, !PT ;  /* 0x0000000736077209 */ /* 0x000fe20007810000 */
[-CC-:B------:R-:W-:Y:S01]  /*2fe0*/  FFMA.FTZ R134, R134, R9.reuse, -R15.reuse ;  /* 0x0000000986867223 */ /* 0x180fe2000001080f */
[-CC-:B------:R-:W-:Y:S01]  /*2ff0*/  FFMA.FTZ R78, R78, R9.reuse, -R15.reuse ;  /* 0x000000094e4e7223 */ /* 0x180fe2000001080f */
[--C-:B------:R-:W-:Y:S01]  /*3000*/  FFMA.FTZ R136, R136, R9, -R15.reuse ;  /* 0x0000000988887223 */ /* 0x100fe2000001080f */
[----:B------:R-:W-:Y:S01]  /*3010*/  FMNMX.FTZ R7, R56, R7, !PT ;  /* 0x0000000738077209 */ /* 0x000fe20007810000 */
[-CC-:B------:R-:W-:Y:S01]  /*3020*/  FFMA.FTZ R138, R138, R9.reuse, -R15.reuse ;  /* 0x000000098a8a7223 */ /* 0x180fe2000001080f */
[----:B------:R-:W3:Y:S01]  /*3030*/  MUFU.EX2 R68, R68 ;  /* 0x0000004400447308 */ /* 0x000ee20000000800 */
[--C-:B------:R-:W-:Y:S01]  /*3040*/  FFMA.FTZ R140, R140, R9, -R15.reuse ;  /* 0x000000098c8c7223 */ /* 0x100fe2000001080f */
[----:B------:R-:W-:Y:S01]  /*3050*/  FMNMX.FTZ R7, R58, R7, !PT ;  /* 0x000000073a077209 */ /* 0x000fe20007810000 */
[-CC-:B------:R-:W-:Y:S01]  /*3060*/  FFMA.FTZ R142, R142, R9.reuse, -R15.reuse ;  /* 0x000000098e8e7223 */ /* 0x180fe2000001080f */
[----:B------:R-:W-:Y:S01]  /*3070*/  FFMA.FTZ R15, R144, R9, -R15 ;  /* 0x00000009900f7223 */ /* 0x000fe2000001080f */
[--C-:B------:R-:W-:Y:S01]  /*3080*/  IMAD.MOV.U32 R144, RZ, RZ, R151.reuse ;  /* 0x000000ffff907224 */ /* 0x100fe200078e0097 */
[----:B------:R-:W-:Y:S01]  /*3090*/  FMNMX.FTZ R7, R60, R7, !PT ;  /* 0x000000073c077209 */ /* 0x000fe20007810000 */
[--C-:B------:R-:W-:Y:S01]  /*30a0*/  IMAD.MOV.U32 R112, RZ, RZ, R151.reuse ;  /* 0x000000ffff707224 */ /* 0x100fe200078e0097 */
[----:B------:R-:W4:Y:S01]  /*30b0*/  MUFU.EX2 R179, R179 ;  /* 0x000000b300b37308 */ /* 0x000f220000000800 */
[----:B------:R-:W-:Y:S01]  /*30c0*/  MOV R110, R151 ;  /* 0x00000097006e7202 */ /* 0x000fe20000000f00 */
[--C-:B------:R-:W-:Y:S01]  /*30d0*/  IMAD.MOV.U32 R108, RZ, RZ, R151.reuse ;  /* 0x000000ffff6c7224 */ /* 0x100fe200078e0097 */
[----:B------:R-:W-:Y:S01]  /*30e0*/  FMNMX.FTZ R7, R62, R7, !PT ;  /* 0x000000073e077209 */ /* 0x000fe20007810000 */
[--C-:B------:R-:W-:Y:S01]  /*30f0*/  IMAD.MOV.U32 R104, RZ, RZ, R151.reuse ;  /* 0x000000ffff687224 */ /* 0x100fe200078e0097 */
[----:B------:R-:W-:Y:S01]  /*3100*/  MOV R106, R151 ;  /* 0x00000097006a7202 */ /* 0x000fe20000000f00 */
[--C-:B------:R-:W-:Y:S01]  /*3110*/  IMAD.MOV.U32 R100, RZ, RZ, R151.reuse ;  /* 0x000000ffff647224 */ /* 0x100fe200078e0097 */
[----:B------:R-:W-:Y:S01]  /*3120*/  FMNMX.FTZ R7, R82, R7, !PT ;  /* 0x0000000752077209 */ /* 0x000fe20007810000 */
[----:B------:R-:W-:Y:S01]  /*3130*/  MUFU.EX2 R70, R70 ;  /* 0x0000004600467308 */ /* 0x000fe20000000800 */
[----:B------:R-:W-:Y:S01]  /*3140*/  MOV R102, R151 ;  /* 0x0000009700667202 */ /* 0x000fe20000000f00 */
[--C-:B------:R-:W-:Y:S01]  /*3150*/  IMAD.MOV.U32 R96, RZ, RZ, R151.reuse ;  /* 0x000000ffff607224 */ /* 0x100fe200078e0097 */
[----:B------:R-:W-:Y:S01]  /*3160*/  FMNMX.FTZ R7, R80, R7, !PT ;  /* 0x0000000750077209 */ /* 0x000fe20007810000 */
[----:B------:R-:W-:Y:S01]  /*3170*/  IMAD.MOV.U32 R92, RZ, RZ, R151 ;  /* 0x000000ffff5c7224 */ /* 0x000fe200078e0097 */
[----:B------:R-:W-:-:S02]  /*3180*/  MOV R98, R151 ;  /* 0x0000009700627202 */ /* 0x000fc40000000f00 */
[----:B------:R-:W-:Y:S01]  /*3190*/  FMNMX.FTZ R7, R86, R7, !PT ;  /* 0x0000000756077209 */ /* 0x000fe20007810000 */
[----:B------:R-:W-:Y:S01]  /*31a0*/  MUFU.EX2 R173, R173 ;  /* 0x000000ad00ad7308 */ /* 0x000fe20000000800 */
[----:B------:R-:W-:Y:S02]  /*31b0*/  MOV R94, R151 ;  /* 0x00000097005e7202 */ /* 0x000fe40000000f00 */
[----:B------:R-:W-:Y:S02]  /*31c0*/  FMNMX.FTZ R7, R84, R7, !PT ;  /* 0x0000000754077209 */ /* 0x000fe40007810000 */
[----:B------:R-:W-:Y:S02]  /*31d0*/  MOV R90, R151 ;  /* 0x00000097005a7202 */ /* 0x000fe40000000f00 */
[----:B------:R-:W-:Y:S01]  /*31e0*/  FMNMX.FTZ R7, R88, R7, !PT ;  /* 0x0000000758077209 */ /* 0x000fe20007810000 */
[----:B------:R-:W-:Y:S04]  /*31f0*/  MUFU.EX2 R72, R72 ;  /* 0x0000004800487308 */ /* 0x000fe80000000800 */
[----:B------:R-:W5:Y:S04]  /*3200*/  SHFL.BFLY PT, R12, R7, 0x2, 0x1f ;  /* 0x0c401f00070c7f89 */ /* 0x000f6800000e0000 */
[----:B------:R-:W-:Y:S08]  /*3210*/  MUFU.EX2 R175, R175 ;  /* 0x000000af00af7308 */ /* 0x000ff00000000800 */
[----:B------:R-:W-:Y:S08]  /*3220*/  MUFU.EX2 R167, R15 ;  /* 0x0000000f00a77308 */ /* 0x000ff00000000800 */
[----:B------:R-:W-:Y:S01]  /*3230*/  MUFU.EX2 R74, R74 ;  /* 0x0000004a004a7308 */ /* 0x000fe20000000800 */
[----:B-----5:R-:W-:-:S07]  /*3240*/  FMNMX.FTZ R11, R7, R12, !PT ;  /* 0x0000000c070b7209 */ /* 0x020fce0007810000 */
[----:B------:R-:W-:Y:S01]  /*3250*/  MUFU.EX2 R169, R169 ;  /* 0x000000a900a97308 */ /* 0x000fe20000000800 */
[----:B------:R-:W5:Y:S07]  /*3260*/  SHFL.BFLY PT, R12, R11, 0x1, 0x1f ;  /* 0x0c201f000b0c7f89 */ /* 0x000f6e00000e0000 */
[----:B------:R-:W-:Y:S08]  /*3270*/  MUFU.EX2 R76, R76 ;  /* 0x0000004c004c7308 */ /* 0x000ff00000000800 */
[----:B------:R-:W-:Y:S08]  /*3280*/  MUFU.EX2 R171, R171 ;  /* 0x000000ab00ab7308 */ /* 0x000ff00000000800 */
[----:B------:R-:W-:Y:S01]  /*3290*/  MUFU.EX2 R114, R114 ;  /* 0x0000007200727308 */ /* 0x000fe20000000800 */
[----:B-----5:R-:W-:-:S04]  /*32a0*/  FMNMX.FTZ R12, R11, R12, !PT ;  /* 0x0000000c0b0c7209 */ /* 0x020fc80007810000 */
[C---:B------:R-:W-:Y:S01]  /*32b0*/  FSETP.NEU.FTZ.AND P2, PT, R12.reuse, -INF , PT ;  /* 0xff8000000c00780b */ /* 0x040fe20003f5d000 */
[----:B------:R-:W-:Y:S02]  /*32c0*/  FMUL.FTZ R7, R12, R9 ;  /* 0x000000090c077220 */ /* 0x000fe40000410000 */
[----:B------:R-:W-:Y:S03]  /*32d0*/  MUFU.EX2 R116, R116 ;  /* 0x0000007400747308 */ /* 0x000fe60000000800 */
[----:B------:R-:W-:-:S05]  /*32e0*/  FSEL R7, R7, RZ, P2 ;  /* 0x000000ff07077208 */ /* 0x000fca0001000000 */
[-CC-:B------:R-:W-:Y:S01]  /*32f0*/  FFMA.FTZ R14, R14, R9.reuse, -R7.reuse ;  /* 0x000000090e0e7223 */ /* 0x180fe20000010807 */
[-CC-:B------:R-:W-:Y:S01]  /*3300*/  FFMA.FTZ R6, R6, R9.reuse, -R7.reuse ;  /* 0x0000000906067223 */ /* 0x180fe20000010807 */
[-CC-:B------:R-:W-:Y:S01]  /*3310*/  FFMA.FTZ R3, R3, R9.reuse, -R7.reuse ;  /* 0x0000000903037223 */ /* 0x180fe20000010807 */
[-CC-:B------:R-:W-:Y:S01]  /*3320*/  FFMA.FTZ R8, R8, R9.reuse, -R7.reuse ;  /* 0x0000000908087223 */ /* 0x180fe20000010807 */
[----:B------:R0:W-:Y:S01]  /*3330*/  MUFU.EX2 R13, R14 ;  /* 0x0000000e000d7308 */ /* 0x0001e20000000800 */
[-CC-:B------:R-:W-:Y:S01]  /*3340*/  FFMA.FTZ R18, R18, R9.reuse, -R7.reuse ;  /* 0x0000000912127223 */ /* 0x180fe20000010807 */
[-CC-:B------:R-:W-:Y:S01]  /*3350*/  FFMA.FTZ R20, R20, R9.reuse, -R7.reuse ;  /* 0x0000000914147223 */ /* 0x180fe20000010807 */
[-CC-:B------:R-:W-:Y:S01]  /*3360*/  FFMA.FTZ R22, R22, R9.reuse, -R7.reuse ;  /* 0x0000000916167223 */ /* 0x180fe20000010807 */
[-CC-:B------:R-:W-:Y:S01]  /*3370*/  FFMA.FTZ R24, R24, R9.reuse, -R7.reuse ;  /* 0x0000000918187223 */ /* 0x180fe20000010807 */
[-CC-:B------:R-:W-:Y:S01]  /*3380*/  FFMA.FTZ R26, R26, R9.reuse, -R7.reuse ;  /* 0x000000091a1a7223 */ /* 0x180fe20000010807 */
[-CC-:B------:R-:W-:Y:S01]  /*3390*/  FFMA.FTZ R28, R28, R9.reuse, -R7.reuse ;  /* 0x000000091c1c7223 */ /* 0x180fe20000010807 */
[-CC-:B------:R-:W-:Y:S01]  /*33a0*/  FFMA.FTZ R30, R30, R9.reuse, -R7.reuse ;  /* 0x000000091e1e7223 */ /* 0x180fe20000010807 */
[----:B------:R5:W-:Y:S01]  /*33b0*/  MUFU.EX2 R11, R3 ;  /* 0x00000003000b7308 */ /* 0x000be20000000800 */
[----:B0-----:R-:W-:Y:S01]  /*33c0*/  FADD.FTZ R14, R181, R64 ;  /* 0x00000040b50e7221 */ /* 0x001fe20000010000 */
[-CC-:B------:R-:W-:Y:S01]  /*33d0*/  FFMA.FTZ R32, R32, R9.reuse, -R7.reuse ;  /* 0x0000000920207223 */ /* 0x180fe20000010807 */
[-CC-:B------:R-:W-:Y:S01]  /*33e0*/  FFMA.FTZ R34, R34, R9.reuse, -R7.reuse ;  /* 0x0000000922227223 */ /* 0x180fe20000010807 */
[-CC-:B------:R-:W-:Y:S01]  /*33f0*/  FFMA.FTZ R36, R36, R9.reuse, -R7.reuse ;  /* 0x0000000924247223 */ /* 0x180fe20000010807 */
[-CC-:B------:R-:W-:Y:S01]  /*3400*/  FFMA.FTZ R38, R38, R9.reuse, -R7.reuse ;  /* 0x0000000926267223 */ /* 0x180fe20000010807 */
[-CC-:B------:R-:W-:Y:S01]  /*3410*/  FFMA.FTZ R40, R40, R9.reuse, -R7.reuse ;  /* 0x0000000928287223 */ /* 0x180fe20000010807 */
[-CC-:B------:R-:W-:Y:S01]  /*3420*/  FFMA.FTZ R42, R42, R9.reuse, -R7.reuse ;  /* 0x000000092a2a7223 */ /* 0x180fe20000010807 */
[----:B------:R-:W0:Y:S01]  /*3430*/  MUFU.EX2 R6, R6 ;  /* 0x0000000600067308 */ /* 0x000e220000000800 */
[----:B-----5:R-:W-:Y:S01]  /*3440*/  FADD.FTZ R3, R183, R14 ;  /* 0x0000000eb7037221 */ /* 0x020fe20000010000 */
[-CC-:B------:R-:W-:Y:S01]  /*3450*/  FFMA.FTZ R44, R44, R9.reuse, -R7.reuse ;  /* 0x000000092c2c7223 */ /* 0x180fe20000010807 */
[-CC-:B------:R-:W-:Y:S01]  /*3460*/  FFMA.FTZ R46, R46, R9.reuse, -R7.reuse ;  /* 0x000000092e2e7223 */ /* 0x180fe20000010807 */
[-C--:B------:R-:W-:Y:S01]  /*3470*/  FFMA.FTZ R48, R48, R9.reuse, -R7 ;  /* 0x0000000930307223 */ /* 0x080fe20000010807 */
[----:B-1----:R-:W-:Y:S01]  /*3480*/  FADD.FTZ R14, R66, R3 ;  /* 0x00000003420e7221 */ /* 0x002fe20000010000 */
[-CC-:B------:R-:W-:Y:S01]  /*3490*/  FFMA.FTZ R50, R50, R9.reuse, -R7.reuse ;  /* 0x0000000932327223 */ /* 0x180fe20000010807 */
[-CC-:B------:R-:W-:Y:S01]  /*34a0*/  FFMA.FTZ R52, R52, R9.reuse, -R7.reuse ;  /* 0x0000000934347223 */ /* 0x180fe20000010807 */
[----:B------:R-:W1:Y:S01]  /*34b0*/  MUFU.EX2 R8, R8 ;  /* 0x0000000800087308 */ /* 0x000e620000000800 */
[----:B--2---:R-:W-:Y:S01]  /*34c0*/  FADD.FTZ R3, R177, R14 ;  /* 0x0000000eb1037221 */ /* 0x004fe20000010000 */
[-CC-:B------:R-:W-:Y:S01]  /*34d0*/  FFMA.FTZ R54, R54, R9.reuse, -R7.reuse ;  /* 0x0000000936367223 */ /* 0x180fe20000010807 */
[-CC-:B------:R-:W-:Y:S01]  /*34e0*/  FFMA.FTZ R56, R56, R9.reuse, -R7.reuse ;  /* 0x0000000938387223 */ /* 0x180fe20000010807 */
[-C--:B------:R-:W-:Y:S01]  /*34f0*/  FFMA.FTZ R58, R58, R9.reuse, -R7 ;  /* 0x000000093a3a7223 */ /* 0x080fe20000010807 */
[----:B---3--:R-:W-:Y:S01]  /*3500*/  FADD.FTZ R14, R68, R3 ;  /* 0x00000003440e7221 */ /* 0x008fe20000010000 */
[-CC-:B------:R-:W-:Y:S01]  /*3510*/  FFMA.FTZ R60, R60, R9.reuse, -R7.reuse ;  /* 0x000000093c3c7223 */ /* 0x180fe20000010807 */
[-C--:B------:R-:W-:Y:S01]  /*3520*/  FFMA.FTZ R62, R62, R9.reuse, -R7 ;  /* 0x000000093e3e7223 */ /* 0x080fe20000010807 */
[----:B------:R-:W2:Y:S01]  /*3530*/  MUFU.EX2 R18, R18 ;  /* 0x0000001200127308 */ /* 0x000ea20000000800 */
[----:B----4-:R-:W-:Y:S01]  /*3540*/  FADD.FTZ R31, R179, R14 ;  /* 0x0000000eb31f7221 */ /* 0x010fe20000010000 */
[----:B0-----:R-:W-:Y:S01]  /*3550*/  FADD.FTZ R3, R6, R11 ;  /* 0x0000000b06037221 */ /* 0x001fe20000010000 */
[-CC-:B------:R-:W-:Y:S01]  /*3560*/  FFMA.FTZ R82, R82, R9.reuse, -R7.reuse ;  /* 0x0000000952527223 */ /* 0x180fe20000010807 */
[-CC-:B------:R-:W-:Y:S01]  /*3570*/  FFMA.FTZ R80, R80, R9.reuse, -R7.reuse ;  /* 0x0000000950507223 */ /* 0x180fe20000010807 */
[-CC-:B------:R-:W-:Y:S01]  /*3580*/  FFMA.FTZ R86, R86, R9.reuse, -R7.reuse ;  /* 0x0000000956567223 */ /* 0x180fe20000010807 */
[-CC-:B------:R-:W-:Y:S01]  /*3590*/  FFMA.FTZ R84, R84, R9.reuse, -R7.reuse ;  /* 0x0000000954547223 */ /* 0x180fe20000010807 */
[----:B------:R-:W-:Y:S01]  /*35a0*/  FFMA.FTZ R88, R88, R9, -R7 ;  /* 0x0000000958587223 */ /* 0x000fe20000010807 */
[----:B------:R0:W3:Y:S01]  /*35b0*/  MUFU.EX2 R15, R20 ;  /* 0x00000014000f7308 */ /* 0x0000e20000000800 */
[----:B-1----:R-:W-:Y:S01]  /*35c0*/  FADD.FTZ R14, R8, R3 ;  /* 0x00000003080e7221 */ /* 0x002fe20000010000 */
[----:B------:R-:W-:-:S02]  /*35d0*/  F2FP.BF16.F32.PACK_AB R180, R11, R6 ;  /* 0x000000060bb4723e */ /* 0x000fc400000010ff */
[C---:B------:R-:W-:Y:S01]  /*35e0*/  F2FP.BF16.F32.PACK_AB R182, R13.reuse, R8 ;  /* 0x000000080db6723e */ /* 0x040fe200000010ff */
[----:B------:R-:W-:Y:S01]  /*35f0*/  FADD.FTZ R3, R13, R14 ;  /* 0x0000000e0d037221 */ /* 0x000fe20000010000 */
[----:B------:R-:W-:Y:S01]  /*3600*/  F2FP.BF16.F32.PACK_AB R181, R64, R181 ;  /* 0x000000b540b5723e */ /* 0x000fe200000010ff */
[----:B------:R-:W-:Y:S01]  /*3610*/  IMAD.MOV.U32 R8, RZ, RZ, 0x3f800000 ;  /* 0x3f800000ff087424 */ /* 0x000fe200078e00ff */
[----:B------:R-:W1:Y:S01]  /*3620*/  MUFU.EX2 R22, R22 ;  /* 0x0000001600167308 */ /* 0x000e620000000800 */
[----:B0-----:R-:W-:Y:S01]  /*3630*/  FADD.FTZ R20, R70, R31 ;  /* 0x0000001f46147221 */ /* 0x001fe20000010000 */
[----:B--2---:R-:W-:Y:S01]  /*3640*/  FADD.FTZ R14, R18, R3 ;  /* 0x00000003120e7221 */ /* 0x004fe20000010000 */
[----:B------:R-:W-:Y:S02]  /*3650*/  F2FP.BF16.F32.PACK_AB R183, R66, R183 ;  /* 0x000000b742b7723e */ /* 0x000fe400000010ff */
[----:B------:R-:W-:Y:S01]  /*3660*/  FADD.FTZ R33, R173, R20 ;  /* 0x00000014ad217221 */ /* 0x000fe20000010000 */
[----:B------:R-:W-:-:S02]  /*3670*/  F2FP.BF16.F32.PACK_AB R177, R68, R177 ;  /* 0x000000b144b1723e */ /* 0x000fc400000010ff */
[----:B------:R0:W2:Y:S01]  /*3680*/  MUFU.EX2 R19, R24 ;  /* 0x0000001800137308 */ /* 0x0000a20000000800 */
[----:B------:R-:W-:Y:S01]  /*3690*/  FADD.FTZ R20, R72, R33 ;  /* 0x0000002148147221 */ /* 0x000fe20000010000 */
[----:B---3--:R-:W-:Y:S01]  /*36a0*/  FADD.FTZ R3, R15, R14 ;  /* 0x0000000e0f037221 */ /* 0x008fe20000010000 */
[----:B------:R-:W-:Y:S02]  /*36b0*/  F2FP.BF16.F32.PACK_AB R179, R70, R179 ;  /* 0x000000b346b3723e */ /* 0x000fe400000010ff */
[----:B------:R-:W-:Y:S01]  /*36c0*/  FADD.FTZ R33, R175, R20 ;  /* 0x00000014af217221 */ /* 0x000fe20000010000 */
[----:B------:R-:W-:Y:S02]  /*36d0*/  F2FP.BF16.F32.PACK_AB R173, R72, R173 ;  /* 0x000000ad48ad723e */ /* 0x000fe400000010ff */
[----:B------:R-:W3:Y:S01]  /*36e0*/  MUFU.EX2 R26, R26 ;  /* 0x0000001a001a7308 */ /* 0x000ee20000000800 */
[----:B0-----:R-:W-:Y:S02]  /*36f0*/  IMAD.U32 R24, RZ, RZ, UR36 ;  /* 0x00000024ff187e24 */ /* 0x001fe4000f8e00ff */
[----:B------:R-:W-:Y:S01]  /*3700*/  FADD.FTZ R20, R74, R33 ;  /* 0x000000214a147221 */ /* 0x000fe20000010000 */
[----:B-1----:R-:W-:Y:S01]  /*3710*/  FADD.FTZ R14, R22, R3 ;  /* 0x00000003160e7221 */ /* 0x002fe20000010000 */
[----:B------:R-:W-:Y:S01]  /*3720*/  F2FP.BF16.F32.PACK_AB R175, R74, R175 ;  /* 0x000000af4aaf723e */ /* 0x000fe200000010ff */
[----:B------:R-:W-:-:S02]  /*3730*/  @!P1 VIADD R3, R24, 0x34840 ;  /* 0x0003484018039836 */ /* 0x000fc40000000000 */
[----:B------:R-:W-:Y:S01]  /*3740*/  FADD.FTZ R37, R169, R20 ;  /* 0x00000014a9257221 */ /* 0x000fe20000010000 */
[C---:B------:R-:W-:Y:S01]  /*3750*/  F2FP.BF16.F32.PACK_AB R169, R76.reuse, R169 ;  /* 0x000000a94ca9723e */ /* 0x040fe200000010ff */
[----:B------:R-:W0:Y:S01]  /*3760*/  MUFU.EX2 R21, R28 ;  /* 0x0000001c00157308 */ /* 0x000e220000000800 */
[----:B--2---:R-:W-:Y:S01]  /*3770*/  FADD.FTZ R35, R19, R14 ;  /* 0x0000000e13237221 */ /* 0x004fe20000010000 */
[----:B------:R-:W-:Y:S01]  /*3780*/  FADD.FTZ R20, R76, R37 ;  /* 0x000000254c147221 */ /* 0x000fe20000010000 */
[----:B------:R-:W-:Y:S02]  /*3790*/  @!P1 PRMT R3, RZ, 0x654, R3 ;  /* 0x00000654ff039816 */ /* 0x000fe40000000003 */
[----:B------:R-:W-:Y:S02]  /*37a0*/  F2FP.BF16.F32.PACK_AB R176, R15, R18 ;  /* 0x000000120fb0723e */ /* 0x000fe400000010ff */
[----:B------:R0:W-:Y:S01]  /*37b0*/  @!P1 SYNCS.ARRIVE.TRANS64.RED.A1T0 RZ, [R3+URZ], RZ ;  /* 0x000000ff03ff99a7 */ /* 0x0001e2000810043f */
[----:B------:R-:W1:Y:S01]  /*37c0*/  MUFU.EX2 R30, R30 ;  /* 0x0000001e001e7308 */ /* 0x000e620000000800 */
[----:B---3--:R-:W-:Y:S01]  /*37d0*/  FADD.FTZ R14, R26, R35 ;  /* 0x000000231a0e7221 */ /* 0x008fe20000010000 */
[----:B------:R-:W-:Y:S01]  /*37e0*/  FADD.FTZ R35, R171, R20 ;  /* 0x00000014ab237221 */ /* 0x000fe20000010000 */
[----:B------:R-:W-:-:S02]  /*37f0*/  F2FP.BF16.F32.PACK_AB R171, R114, R171 ;  /* 0x000000ab72ab723e */ /* 0x000fc400000010ff */
[----:B------:R-:W-:Y:S01]  /*3800*/  F2FP.BF16.F32.PACK_AB R178, R19, R22 ;  /* 0x0000001613b2723e */ /* 0x000fe200000010ff */
[----:B------:R-:W-:Y:S01]  /*3810*/  FADD.FTZ R35, R114, R35 ;  /* 0x0000002372237221 */ /* 0x000fe20000010000 */
[----:B------:R-:W-:Y:S01]  /*3820*/  MOV R114, R151 ;  /* 0x0000009700727202 */ /* 0x000fe20000000f00 */
[----:B------:R-:W2:Y:S01]  /*3830*/  MUFU.EX2 R23, R32 ;  /* 0x0000002000177308 */ /* 0x000ea20000000800 */
[C---:B0-----:R-:W-:Y:S01]  /*3840*/  FADD.FTZ R3, R21.reuse, R14 ;  /* 0x0000000e15037221 */ /* 0x041fe20000010000 */
[----:B------:R-:W-:Y:S01]  /*3850*/  FADD.FTZ R20, R116, R35 ;  /* 0x0000002374147221 */ /* 0x000fe20000010000 */
[----:B------:R-:W-:-:S05]  /*3860*/  F2FP.BF16.F32.PACK_AB R172, R21, R26 ;  /* 0x0000001a15ac723e */ /* 0x000fca00000010ff */
[----:B------:R0:W3:Y:S01]  /*3870*/  MUFU.EX2 R153, R118 ;  /* 0x0000007600997308 */ /* 0x0000e20000000800 */
[----:B-1----:R-:W-:-:S07]  /*3880*/  FADD.FTZ R14, R30, R3 ;  /* 0x000000031e0e7221 */ /* 0x002fce0000010000 */
[----:B------:R-:W1:Y:S01]  /*3890*/  MUFU.EX2 R34, R34 ;  /* 0x0000002200227308 */ /* 0x000e620000000800 */
[C---:B--2---:R-:W-:Y:S01]  /*38a0*/  FADD.FTZ R35, R23.reuse, R14 ;  /* 0x0000000e17237221 */ /* 0x044fe20000010000 */
[----:B------:R-:W-:Y:S02]  /*38b0*/  F2FP.BF16.F32.PACK_AB R174, R23, R30 ;  /* 0x0000001e17ae723e */ /* 0x000fe400000010ff */
[----:B0-----:R-:W-:-:S04]  /*38c0*/  MOV R118, R151 ;  /* 0x0000009700767202 */ /* 0x001fc80000000f00 */
[----:B------:R-:W0:Y:S01]  /*38d0*/  MUFU.EX2 R120, R120 ;  /* 0x0000007800787308 */ /* 0x000e220000000800 */
[C---:B---3--:R-:W-:Y:S01]  /*38e0*/  FADD.FTZ R37, R153.reuse, R20 ;  /* 0x0000001499257221 */ /* 0x048fe20000010000 */
[----:B------:R-:W-:Y:S01]  /*38f0*/  F2FP.BF16.F32.PACK_AB R153, R153, R116 ;  /* 0x000000749999723e */ /* 0x000fe200000010ff */
[----:B------:R-:W-:-:S05]  /*3900*/  IMAD.MOV.U32 R116, RZ, RZ, R151 ;  /* 0x000000ffff747224 */ /* 0x000fca00078e0097 */
[----:B------:R-:W2:Y:S01]  /*3910*/  MUFU.EX2 R25, R36 ;  /* 0x0000002400197308 */ /* 0x000ea20000000800 */
[----:B-1----:R-:W-:-:S07]  /*3920*/  FADD.FTZ R14, R34, R35 ;  /* 0x00000023220e7221 */ /* 0x002fce0000010000 */
[----:B------:R1:W3:Y:S01]  /*3930*/  MUFU.EX2 R155, R122 ;  /* 0x0000007a009b7308 */ /* 0x0002e20000000800 */
[----:B0-----:R-:W-:-:S07]  /*3940*/  FADD.FTZ R20, R120, R37 ;  /* 0x0000002578147221 */ /* 0x001fce0000010000 */
[----:B------:R-:W0:Y:S01]  /*3950*/  MUFU.EX2 R38, R38 ;  /* 0x0000002600267308 */ /* 0x000e220000000800 */
[C---:B--2---:R-:W-:Y:S01]  /*3960*/  FADD.FTZ R35, R25.reuse, R14 ;  /* 0x0000000e19237221 */ /* 0x044fe20000010000 */
[----:B------:R-:W-:Y:S02]  /*3970*/  F2FP.BF16.F32.PACK_AB R168, R25, R34 ;  /* 0x0000002219a8723e */ /* 0x000fe400000010ff */
[----:B-1----:R-:W-:-:S04]  /*3980*/  MOV R122, R151 ;  /* 0x00000097007a7202 */ /* 0x002fc80000000f00 */
[----:B------:R-:W1:Y:S01]  /*3990*/  MUFU.EX2 R124, R124 ;  /* 0x0000007c007c7308 */ /* 0x000e620000000800 */
[C---:B---3--:R-:W-:Y:S01]  /*39a0*/  FADD.FTZ R37, R155.reuse, R20 ;  /* 0x000000149b257221 */ /* 0x048fe20000010000 */
[----:B------:R-:W-:Y:S01]  /*39b0*/  F2FP.BF16.F32.PACK_AB R155, R155, R120 ;  /* 0x000000789b9b723e */ /* 0x000fe200000010ff */
[----:B------:R-:W-:-:S05]  /*39c0*/  IMAD.MOV.U32 R120, RZ, RZ, R151 ;  /* 0x000000ffff787224 */ /* 0x000fca00078e0097 */
[----:B------:R-:W2:Y:S01]  /*39d0*/  MUFU.EX2 R27, R40 ;  /* 0x00000028001b7308 */ /* 0x000ea20000000800 */
[----:B0-----:R-:W-:-:S07]  /*39e0*/  FADD.FTZ R14, R38, R35 ;  /* 0x00000023260e7221 */ /* 0x001fce0000010000 */
        /* <DEDUP_REMOVED lines=40> */
[----:B------:R-:W-:Y:S01]  /*3c70*/  F2FP.BF16.F32.PACK_AB R156, R33, R50 ;  /* 0x00000032219c723e */ /* 0x000fe200000010ff */
[----:B-1----:R-:W-:-:S05]  /*3c80*/  IMAD.MOV.U32 R136, RZ, RZ, R151 ;  /* 0x000000ffff887224 */ /* 0x002fca00078e0097 */
[----:B------:R-:W1:Y:S01]  /*3c90*/  MUFU.EX2 R138, R138 ;  /* 0x0000008a008a7308 */ /* 0x000e620000000800 */
[C---:B---3--:R-:W-:Y:S01]  /*3ca0*/  FADD.FTZ R39, R163.reuse, R20 ;  /* 0x00000014a3277221 */ /* 0x048fe20000010000 */
[----:B------:R-:W-:-:S06]  /*3cb0*/  F2FP.BF16.F32.PACK_AB R163, R163, R78 ;  /* 0x0000004ea3a3723e */ /* 0x000fcc00000010ff */
[----:B------:R-:W2:Y:S01]  /*3cc0*/  MUFU.EX2 R3, R56 ;  /* 0x0000003800037308 */ /* 0x000ea20000000800 */
[----:B0-----:R-:W-:-:S07]  /*3cd0*/  FADD.FTZ R14, R54, R7 ;  /* 0x00000007360e7221 */ /* 0x001fce0000010000 */
[----:B------:R0:W3:Y:S01]  /*3ce0*/  MUFU.EX2 R165, R140 ;  /* 0x0000008c00a57308 */ /* 0x0000e20000000800 */
[----:B-1----:R-:W-:-:S07]  /*3cf0*/  FADD.FTZ R20, R138, R39 ;  /* 0x000000278a147221 */ /* 0x002fce0000010000 */
[----:B------:R-:W1:Y:S01]  /*3d00*/  MUFU.EX2 R58, R58 ;  /* 0x0000003a003a7308 */ /* 0x000e620000000800 */
[C---:B--2---:R-:W-:Y:S01]  /*3d10*/  FADD.FTZ R7, R3.reuse, R14 ;  /* 0x0000000e03077221 */ /* 0x044fe20000010000 */
[----:B------:R-:W-:Y:S01]  /*3d20*/  F2FP.BF16.F32.PACK_AB R158, R3, R54 ;  /* 0x00000036039e723e */ /* 0x000fe200000010ff */
[----:B------:R-:W-:Y:S02]  /*3d30*/  IMAD.MOV.U32 R3, RZ, RZ, RZ ;  /* 0x000000ffff037224 */ /* 0x000fe400078e00ff */
[----:B0-----:R-:W-:-:S03]  /*3d40*/  IMAD.MOV.U32 R140, RZ, RZ, R151 ;  /* 0x000000ffff8c7224 */ /* 0x001fc600078e0097 */
[----:B------:R-:W0:Y:S01]  /*3d50*/  MUFU.EX2 R142, R142 ;  /* 0x0000008e008e7308 */ /* 0x000e220000000800 */
[C---:B---3--:R-:W-:Y:S01]  /*3d60*/  FADD.FTZ R41, R165.reuse, R20 ;  /* 0x00000014a5297221 */ /* 0x048fe20000010000 */
[----:B------:R-:W-:Y:S02]  /*3d70*/  F2FP.BF16.F32.PACK_AB R165, R165, R138 ;  /* 0x0000008aa5a5723e */ /* 0x000fe400000010ff */
[----:B------:R-:W-:-:S04]  /*3d80*/  MOV R138, R151 ;  /* 0x00000097008a7202 */ /* 0x000fc80000000f00 */
[----:B------:R-:W2:Y:S01]  /*3d90*/  MUFU.EX2 R35, R60 ;  /* 0x0000003c00237308 */ /* 0x000ea20000000800 */
[----:B-1----:R-:W-:-:S07]  /*3da0*/  FADD.FTZ R14, R58, R7 ;  /* 0x000000073a0e7221 */ /* 0x002fce0000010000 */
[----:B------:R-:W1:Y:S01]  /*3db0*/  MUFU.EX2 R62, R62 ;  /* 0x0000003e003e7308 */ /* 0x000e620000000800 */
[----:B0-----:R-:W-:-:S04]  /*3dc0*/  FADD.FTZ R20, R142, R41 ;  /* 0x000000298e147221 */ /* 0x001fc80000010000 */
[C---:B------:R-:W-:Y:S01]  /*3dd0*/  FADD.FTZ R7, R167.reuse, R20 ;  /* 0x00000014a7077221 */ /* 0x040fe20000010000 */
[----:B------:R-:W-:Y:S02]  /*3de0*/  F2FP.BF16.F32.PACK_AB R167, R167, R142 ;  /* 0x0000008ea7a7723e */ /* 0x000fe400000010ff */
[----:B------:R-:W0:Y:S01]  /*3df0*/  MUFU.EX2 R37, R82 ;  /* 0x0000005200257308 */ /* 0x000e220000000800 */
[C---:B--2---:R-:W-:Y:S01]  /*3e00*/  FADD.FTZ R41, R35.reuse, R14 ;  /* 0x0000000e23297221 */ /* 0x044fe20000010000 */
[----:B------:R-:W-:Y:S02]  /*3e10*/  F2FP.BF16.F32.PACK_AB R160, R35, R58 ;  /* 0x0000003a23a0723e */ /* 0x000fe400000010ff */
[----:B------:R-:W-:-:S04]  /*3e20*/  MOV R142, R151 ;  /* 0x00000097008e7202 */ /* 0x000fc80000000f00 */
[----:B------:R-:W2:Y:S01]  /*3e30*/  MUFU.EX2 R80, R80 ;  /* 0x0000005000507308 */ /* 0x000ea20000000800 */
[----:B-1----:R-:W-:-:S07]  /*3e40*/  FADD.FTZ R6, R62, R41 ;  /* 0x000000293e067221 */ /* 0x002fce0000010000 */
[----:B------:R-:W1:Y:S01]  /*3e50*/  MUFU.EX2 R39, R86 ;  /* 0x0000005600277308 */ /* 0x000e620000000800 */
[C---:B0-----:R-:W-:Y:S01]  /*3e60*/  FADD.FTZ R13, R37.reuse, R6 ;  /* 0x00000006250d7221 */ /* 0x041fe20000010000 */
[----:B------:R-:W-:-:S06]  /*3e70*/  F2FP.BF16.F32.PACK_AB R162, R37, R62 ;  /* 0x0000003e25a2723e */ /* 0x000fcc00000010ff */
[----:B------:R-:W0:Y:S01]  /*3e80*/  MUFU.EX2 R84, R84 ;  /* 0x0000005400547308 */ /* 0x000e220000000800 */
[----:B--2---:R-:W-:-:S07]  /*3e90*/  FADD.FTZ R6, R80, R13 ;  /* 0x0000000d50067221 */ /* 0x004fce0000010000 */
[----:B------:R2:W3:Y:S01]  /*3ea0*/  MUFU.EX2 R11, R88 ;  /* 0x00000058000b7308 */ /* 0x0004e20000000800 */
[C---:B-1----:R-:W-:Y:S01]  /*3eb0*/  FADD.FTZ R13, R39.reuse, R6 ;  /* 0x00000006270d7221 */ /* 0x042fe20000010000 */
[----:B------:R-:W-:-:S03]  /*3ec0*/  F2FP.BF16.F32.PACK_AB R164, R39, R80 ;  /* 0x0000005027a4723e */ /* 0x000fc600000010ff */
[----:B0-----:R-:W-:Y:S01]  /*3ed0*/  FADD.FTZ R6, R84, R13 ;  /* 0x0000000d54067221 */ /* 0x001fe20000010000 */
[----:B------:R-:W-:Y:S01]  /*3ee0*/  IADD3 R13, R17, -0x2, RZ ;  /* 0xfffffffe110d7810 */ /* 0x000fe20007ffe0ff */
[----:B--2---:R-:W-:-:S03]  /*3ef0*/  IMAD.MOV.U32 R88, RZ, RZ, R151 ;  /* 0x000000ffff587224 */ /* 0x004fc600078e0097 */
[----:B------:R-:W-:Y:S01]  /*3f00*/  ISETP.GE.AND P2, PT, R13, R2, PT ;  /* 0x000000020d00720c */ /* 0x000fe20003f46270 */
[C---:B---3--:R-:W-:Y:S01]  /*3f10*/  FADD.FTZ R6, R11.reuse, R6 ;  /* 0x000000060b067221 */ /* 0x048fe20000010000 */
[----:B------:R-:W-:Y:S01]  /*3f20*/  F2FP.BF16.F32.PACK_AB R166, R11, R84 ;  /* 0x000000540ba6723e */ /* 0x000fe200000010ff */
[----:B------:R-:W-:-:S10]  /*3f30*/  IMAD.MOV.U32 R11, RZ, RZ, 0x3f800000 ;  /* 0x3f800000ff0b7424 */ /* 0x000fd400078e00ff */
[----:B------:R-:W-:Y:S05]  /*3f40*/  @!P2 BRA `(.L_x_19) ;  /* 0x0000002800b4a947 */ /* 0x000fea0003800000 */
[----:B------:R-:W-:Y:S01]  /*3f50*/  IMAD.MOV.U32 R15, RZ, RZ, R10 ;  /* 0x000000ffff0f7224 */ /* 0x000fe200078e000a */
[----:B------:R-:W-:Y:S01]  /*3f60*/  MOV R17, R12 ;  /* 0x0000000c00117202 */ /* 0x000fe20000000f00 */
[----:B------:R-:W-:Y:S01]  /*3f70*/  IMAD.MOV.U32 R14, RZ, RZ, RZ ;  /* 0x000000ffff0e7224 */ /* 0x000fe200078e00ff */
[----:B------:R-:W-:Y:S01]  /*3f80*/  CS2R R150, SRZ ;  /* 0x0000000000967805 */ /* 0x000fe2000001ff00 */
[----:B------:R-:W-:Y:S01]  /*3f90*/  IMAD.MOV.U32 R8, RZ, RZ, 0x3f800000 ;  /* 0x3f800000ff087424 */ /* 0x000fe200078e00ff */
        /* <DEDUP_REMOVED lines=30> */
[----:B------:R-:W-:Y:S01]  /*4180*/  CS2R R88, SRZ ;  /* 0x0000000000587805 */ /* 0x000fe2000001ff00 */
[----:B------:R-:W-:Y:S01]  /*4190*/  UMOV UR37, URZ ;  /* 0x0000003f00257c82 */ /* 0x000fe20008000000 */
[----:B------:R-:W-:-:S05]  /*41a0*/  ULDC UR40, c[0x0][0x9d8] ;  /* 0x0002760000287ab9 */ /* 0x000fca0000000800 */
.L_x_28:
[----:B------:R-:W-:-:S04]  /*41b0*/  UIADD3 UR6, UR37, 0x1, URZ ;  /* 0x0000000125067890 */ /* 0x000fc8000fffe03f */
[----:B------:R-:W-:-:S04]  /*41c0*/  UISETP.NE.AND UP0, UPT, UR6, 0x2, UPT ;  /* 0x000000020600788c */ /* 0x000fc8000bf05270 */
[----:B------:R-:W-:Y:S02]  /*41d0*/  USEL UR7, URZ, 0x1, UP0 ;  /* 0x000000013f077887 */ /* 0x000fe40008000000 */
[----:B------:R-:W-:-:S04]  /*41e0*/  USEL UR6, UR6, URZ, UP0 ;  /* 0x0000003f06067287 */ /* 0x000fc80008000000 */
[----:B------:R-:W-:Y:S02]  /*41f0*/  LOP3.LUT R3, R14, UR7, RZ, 0x3c, !PT ;  /* 0x000000070e037c12 */ /* 0x000fe4000f8e3cff */
[----:B------:R-:W-:Y:S01]  /*4200*/  IMAD.U32 R0, RZ, RZ, UR6 ;  /* 0x00000006ff007e24 */ /* 0x000fe2000f8e00ff */
[----:B------:R-:W-:Y:S06]  /*4210*/  @!P0 BRA `(.L_x_20) ;  /* 0x0000000000048947 */ /* 0x000fec0003800000 */
[----:B------:R-:W-:Y:S01]  /*4220*/  BPT.TRAP 0x1 ;  /* 0x000000040000795c */ /* 0x000fe20000300000 */
.L_x_20:
[----:B------:R-:W-:Y:S01]  /*4230*/  ULEA UR39, UR6, UR36, 0x3 ;  /* 0x0000002406277291 */ /* 0x000fe2000f8e183f */
[----:B------:R-:W-:-:S08]  /*4240*/  SHF.L.U32 R9, R3, 0x1f, RZ ;  /* 0x0000001f03097819 */ /* 0x000fd000000006ff */
[----:B------:R0:W1:Y:S01]  /*4250*/  SYNCS.PHASECHK.TRANS64.TRYWAIT P2, [UR39+0x34830], R9 ;  /* 0x03483009ff0075a7 */ /* 0x0000620008040167 */
[----:B------:R-:W-:Y:S05]  /*4260*/  @!P0 BRA `(.L_x_21) ;  /* 0x0000000000048947 */ /* 0x000fea0003800000 */
[----:B------:R-:W-:Y:S01]  /*4270*/  BPT.TRAP 0x1 ;  /* 0x000000040000795c */ /* 0x000fe20000300000 */
.L_x_21:
[----:B-1----:R-:W-:Y:S05]  /*4280*/  @P2 BRA `(.L_x_22) ;  /* 0x0000000000082947 */ /* 0x002fea0003800000 */
[----:B------:R-:W1:Y:S02]  /*4290*/  SYNCS.PHASECHK.TRANS64.TRYWAIT P2, [UR39+0x34830], R9 ;  /* 0x03483009ff0075a7 */ /* 0x000e640008040167 */
[----:B-1----:R-:W-:Y:S05]  /*42a0*/  @!P2 BRA `(.L_x_23) ;  /* 0x0000008800f0a947 */ /* 0x002fea0003800000 */
.L_x_22:
[----:B------:R-:W-:Y:S01]  /*42b0*/  R2UR UR58, R0 ;  /* 0x00000000003a72ca */ /* 0x000fe200000e0000 */
[----:B------:R-:W-:Y:S01]  /*42c0*/  WARPGROUP.ARRIVE ;  /* 0x00000000000079c5 */ /* 0x000fe20000000000 */
[----:B------:R-:W-:Y:S01]  /*42d0*/  R2UR UR56, R4 ;  /* 0x00000000043872ca */ /* 0x000fe200000e0000 */
[----:B------:R-:W-:Y:S01]  /*42e0*/  UMOV UR59, 0x40000040 ;  /* 0x40000040003b7882 */ /* 0x000fe20000000000 */
[----:B------:R-:W-:Y:S01]  /*42f0*/  R2UR UR57, R5 ;  /* 0x00000000053972ca */ /* 0x000fe200000e0000 */
[----:B------:R-:W-:Y:S01]  /*4300*/  UMOV UR7, 0x40000040 ;  /* 0x4000004000077882 */ /* 0x000fe20000000000 */
[----:B------:R-:W-:Y:S01]  /*4310*/  UMOV UR11, 0x40000040 ;  /* 0x40000040000b7882 */ /* 0x000fe20000000000 */
[----:B------:R-:W-:Y:S01]  /*4320*/  UMOV UR15, 0x40000040 ;  /* 0x40000040000f7882 */ /* 0x000fe20000000000 */
[----:B------:R-:W-:Y:S01]  /*4330*/  UMOV UR19, 0x40000040 ;  /* 0x4000004000137882 */ /* 0x000fe20000000000 */
[----:B------:R-:W-:Y:S01]  /*4340*/  UMOV UR23, 0x40000040 ;  /* 0x4000004000177882 */ /* 0x000fe20000000000 */
[----:B------:R-:W-:Y:S01]  /*4350*/  UMOV UR27, 0x40000040 ;  /* 0x40000040001b7882 */ /* 0x000fe20000000000 */
[----:B------:R-:W-:Y:S01]  /*4360*/  UMOV UR31, 0x40000040 ;  /* 0x40000040001f7882 */ /* 0x000fe20000000000 */
[----:B------:R-:W-:Y:S01]  /*4370*/  UMOV UR35, 0x40000040 ;  /* 0x4000004000237882 */ /* 0x000fe20000000000 */
[----:B------:R-:W-:Y:S01]  /*4380*/  UIMAD UR58, UR58, 0xc00, UR38 ;  /* 0x00000c003a3a78a4 */ /* 0x000fe2000f8e0226 */
[-C--:B------:R-:W-:Y:S01]  /*4390*/  FMUL.FTZ R88, R88, R11.reuse ;  /* 0x0000000b58587220 */ /* 0x080fe20000410000 */
[----:B------:R-:W-:Y:S01]  /*43a0*/  UMOV UR47, 0x40000040 ;  /* 0x40000040002f7882 */ /* 0x000fe20000000000 */
[----:B------:R-:W-:Y:S01]  /*43b0*/  UMOV UR51, 0x40000040 ;  /* 0x4000004000337882 */ /* 0x000fe20000000000 */
[----:B------:R-:W-:Y:S01]  /*43c0*/  UIADD3 UR6, UR58, 0x2, URZ ;  /* 0x000000023a067890 */ /* 0x000fe2000fffe03f */
[-C--:B------:R-:W-:Y:S01]  /*43d0*/  FMUL.FTZ R89, R89, R11.reuse ;  /* 0x0000000b59597220 */ /* 0x080fe20000410000 */
[----:B------:R-:W-:Y:S01]  /*43e0*/  UIADD3 UR10, UR58, 0x4, URZ ;  /* 0x000000043a0a7890 */ /* 0x000fe2000fffe03f */
[----:B------:R-:W-:Y:S01]  /*43f0*/  FMUL.FTZ R92, R92, R11 ;  /* 0x0000000b5c5c7220 */ /* 0x000fe20000410000 */
[----:B------:R-:W-:-:S02]  /*4400*/  UIADD3 UR14, UR58, 0x6, URZ ;  /* 0x000000063a0e7890 */ /* 0x000fc4000fffe03f */
[----:B------:R-:W-:Y:S01]  /*4410*/  HGMMA.64x128x16.F32.BF16 R24, gdesc[UR56], RZ, !UPT, gsb0 ;  /* 0x01e00000381879f0 */ /* 0x000fe2000c0018ff */
[----:B------:R-:W-:Y:S01]  /*4420*/  UIADD3 UR18, UR58, 0x400, URZ ;  /* 0x000004003a127890 */ /* 0x000fe2000fffe03f */
[-C--:B------:R-:W-:Y:S01]  /*4430*/  FMUL.FTZ R93, R93, R11.reuse ;  /* 0x0000000b5d5d7220 */ /* 0x080fe20000410000 */
        /* <DEDUP_REMOVED lines=14> */
[----:B------:R-:W-:Y:S01]  /*4520*/  UMOV UR55, 0x40000040 ;  /* 0x4000004000377882 */ /* 0x000fe20000000000 */
[-C--:B------:R-:W-:Y:S01]  /*4530*/  FMUL.FTZ R109, R109, R11.reuse ;  /* 0x0000000b6d6d7220 */ /* 0x080fe20000410000 */
        /* <DEDUP_REMOVED lines=19> */
[----:B------:R-:W-:Y:S01]  /*4670*/  FMUL.FTZ R149, R149, R11 ;  /* 0x0000000b95957220 */ /* 0x000fe20000410000 */
        /* <DEDUP_REMOVED lines=32> */
[----:B------:R-:W-:-:S02]  /*4880*/  WARPGROUP.DEPBAR.LE gsb0, 0x0 ;  /* 0x00008000000079c5 */ /* 0x000fc40000010000 */
        /* <DEDUP_REMOVED lines=33> */
[----:B------:R-:W-:Y:S05]  /*4aa0*/  @!P0 BRA `(.L_x_24) ;  /* 0x0000000000048947 */ /* 0x000fea0003800000 */
[----:B------:R-:W-:Y:S01]  /*4ab0*/  BPT.TRAP 0x1 ;  /* 0x000000040000795c */ /* 0x000fe20000300000 */
.L_x_24:
[----:B------:R-:W-:Y:S01]  /*4ac0*/  ULEA UR7, UR37, UR36, 0x3 ;  /* 0x0000002425077291 */ /* 0x000fe2000f8e183f */
[----:B------:R-:W-:-:S08]  /*4ad0*/  SHF.L.U32 R8, R14, 0x1f, RZ ;  /* 0x0000001f0e087819 */ /* 0x000fd000000006ff */
[----:B------:R2:W3:Y:S01]  /*4ae0*/  SYNCS.PHASECHK.TRANS64.TRYWAIT P2, [UR7+0x34850], R8 ;  /* 0x03485008ff0075a7 */ /* 0x0004e20008040147 */
[----:B------:R-:W-:Y:S05]  /*4af0*/  @!P0 BRA `(.L_x_25) ;  /* 0x0000000000048947 */ /* 0x000fea0003800000 */
[----:B------:R-:W-:Y:S01]  /*4b00*/  BPT.TRAP 0x1 ;  /* 0x000000040000795c */ /* 0x000fe20000300000 */
.L_x_25:
[----:B---3--:R-:W-:Y:S05]  /*4b10*/  @P2 BRA `(.L_x_26) ;  /* 0x0000000000082947 */ /* 0x008fea0003800000 */
[----:B------:R-:W3:Y:S02]  /*4b20*/  SYNCS.PHASECHK.TRANS64.TRYWAIT P2, [UR7+0x34850], R8 ;  /* 0x03485008ff0075a7 */ /* 0x000ee40008040147 */
[----:B---3--:R-:W-:Y:S05]  /*4b30*/  @!P2 BRA `(.L_x_27) ;  /* 0x0000008000e4a947 */ /* 0x008fea0003800000 */
.L_x_26:
[----:B------:R-:W-:Y:S01]  /*4b40*/  UIADD3 UR6, UR36, 0x400, URZ ;  /* 0x0000040024067890 */ /* 0x000fe2000fffe03f */
[----:B------:R-:W-:Y:S01]  /*4b50*/  WARPGROUP.ARRIVE ;  /* 0x00000000000079c5 */ /* 0x000fe20000000000 */
[----:B------:R-:W-:Y:S01]  /*4b60*/  UMOV UR11, 0x40000040 ;  /* 0x40000040000b7882 */ /* 0x000fe20000000000 */
[----:B0-2---:R-:W-:Y:S01]  /*4b70*/  FMUL.FTZ R8, R24, UR40 ;  /* 0x0000002818087c20 */ /* 0x005fe20008410000 */
[----:B------:R-:W-:Y:S01]  /*4b80*/  USHF.R.U32.HI UR6, URZ, 0x4, UR6 ;  /* 0x000000043f067899 */ /* 0x000fe20008011606 */
[----:B-1----:R-:W-:Y:S01]  /*4b90*/  FMUL.FTZ R10, R25, UR40 ;  /* 0x00000028190a7c20 */ /* 0x002fe20008410000 */
[----:B------:R-:W-:Y:S01]  /*4ba0*/  FMUL.FTZ R184, R32, UR40 ;  /* 0x0000002820b87c20 */ /* 0x000fe20008410000 */
[----:B------:R-:W-:Y:S01]  /*4bb0*/  FMUL.FTZ R186, R33, UR40 ;  /* 0x0000002821ba7c20 */ /* 0x000fe20008410000 */
[----:B------:R-:W-:Y:S01]  /*4bc0*/  ULOP3.LUT UR6, UR6, 0x3fff, URZ, 0xc0, !UPT ;  /* 0x00003fff06067892 */ /* 0x000fe2000f8ec03f */
[----:B------:R-:W0:Y:S01]  /*4bd0*/  MUFU.TANH R8, R8 ;  /* 0x0000000800087308 */ /* 0x000e220000002400 */
[----:B------:R-:W-:Y:S01]  /*4be0*/  FMUL.FTZ R188, R36, UR40 ;  /* 0x0000002824bc7c20 */ /* 0x000fe20008410000 */
[----:B------:R-:W-:Y:S01]  /*4bf0*/  FMUL.FTZ R190, R37, UR40 ;  /* 0x0000002825be7c20 */ /* 0x000fe20008410000 */
[----:B------:R-:W-:Y:S01]  /*4c00*/  ULOP3.LUT UR6, UR6, 0x4000000, URZ, 0xfc, !UPT ;  /* 0x0400000006067892 */ /* 0x000fe2000f8efc3f */
[----:B------:R-:W-:Y:S01]  /*4c10*/  FMUL.FTZ R192, R40, UR40 ;  /* 0x0000002828c07c20 */ /* 0x000fe20008410000 */
[----:B------:R-:W-:Y:S01]  /*4c20*/  FMUL.FTZ R194, R41, UR40 ;  /* 0x0000002829c27c20 */ /* 0x000fe20008410000 */
[----:B------:R-:W-:Y:S01]  /*4c30*/  FMUL.FTZ R196, R44, UR40 ;  /* 0x000000282cc47c20 */ /* 0x000fe20008410000 */
[----:B------:R-:W-:Y:S01]  /*4c40*/  ULEA UR6, UR37, UR6, 0xb ;  /* 0x0000000625067291 */ /* 0x000fe2000f8e583f */
[----:B------:R-:W1:Y:S01]  /*4c50*/  MUFU.TANH R10, R10 ;  /* 0x0000000a000a7308 */ /* 0x000e620000002400 */
[----:B------:R-:W-:Y:S01]  /*4c60*/  FMUL.FTZ R198, R49, UR40 ;  /* 0x0000002831c67c20 */ /* 0x000fe20008410000 */
[----:B------:R-:W-:Y:S01]  /*4c70*/  FMUL.FTZ R200, R52, UR40 ;  /* 0x0000002834c87c20 */ /* 0x000fe20008410000 */
[----:B------:R-:W-:Y:S01]  /*4c80*/  FMUL.FTZ R202, R53, UR40 ;  /* 0x0000002835ca7c20 */ /* 0x000fe20008410000 */
[----:B------:R-:W-:Y:S01]  /*4c90*/  FMUL.FTZ R44, R54, UR40 ;  /* 0x00000028362c7c20 */ /* 0x000fe20008410000 */
[----:B------:R-:W-:Y:S01]  /*4ca0*/  FMUL.FTZ R54, R56, UR40 ;  /* 0x0000002838367c20 */ /* 0x000fe20008410000 */
[----:B------:R-:W-:Y:S01]  /*4cb0*/  UMOV UR10, UR6 ;  /* 0x00000006000a7c82 */ /* 0x000fe20008000000 */
[----:B------:R-:W-:Y:S01]  /*4cc0*/  FMUL.FTZ R56, R57, UR40 ;  /* 0x0000002839387c20 */ /* 0x000fe20008410000 */
[----:B------:R-:W-:Y:S01]  /*4cd0*/  HGMMA.64x128x16.F32.BF16 R88, R180, gdesc[UR8].tnspB, R88, gsb0 ;  /* 0x41e00008b4587df0 */ /* 0x000fe20008001858 */
[----:B------:R-:W-:Y:S01]  /*4ce0*/  UIADD3 UR10, UR6, 0x80, URZ ;  /* 0x00000080060a7890 */ /* 0x000fe2000fffe03f */
[----:B------:R-:W-:Y:S01]  /*4cf0*/  MUFU.TANH R184, R184 ;  /* 0x000000b800b87308 */ /* 0x000fe20000002400 */
[----:B------:R-:W-:Y:S01]  /*4d00*/  UMOV UR11, 0x40000040 ;  /* 0x40000040000b7882 */ /* 0x000fe20000000000 */
[----:B0-----:R-:W-:Y:S01]  /*4d10*/  FMNMX.FTZ R9, R8, R17, !PT ;  /* 0x0000001108097209 */ /* 0x001fe20007810000 */
[----:B------:R-:W-:Y:S01]  /*4d20*/  FMUL.FTZ R40, R50, UR40 ;  /* 0x0000002832287c20 */ /* 0x000fe20008410000 */
[----:B------:R-:W-:Y:S01]  /*4d30*/  FMUL.FTZ R50, R58, UR40 ;  /* 0x000000283a327c20 */ /* 0x000fe20008410000 */
[----:B------:R-:W-:Y:S01]  /*4d40*/  FMUL.FTZ R58, R60, UR40 ;  /* 0x000000283c3a7c20 */ /* 0x000fe20008410000 */
[----:B------:R-:W-:Y:S01]  /*4d50*/  FMUL.FTZ R14, R26, UR40 ;  /* 0x000000281a0e7c20 */ /* 0x000fe20008410000 */
[----:B-1----:R-:W-:Y:S01]  /*4d60*/  FMNMX.FTZ R9, R10, R9, !PT ;  /* 0x000000090a097209 */ /* 0x002fe20007810000 */
[----:B------:R-:W-:Y:S01]  /*4d70*/  MUFU.TANH R186, R186 ;  /* 0x000000ba00ba7308 */ /* 0x000fe20000002400 */
[----:B------:R-:W-:Y:S01]  /*4d80*/  FMUL.FTZ R60, R61, UR40 ;  /* 0x000000283d3c7c20 */ /* 0x000fe20008410000 */
[----:B------:R-:W-:Y:S01]  /*4d90*/  FMUL.FTZ R18, R27, UR40 ;  /* 0x000000281b127c20 */ /* 0x000fe20008410000 */
[----:B------:R-:W-:Y:S01]  /*4da0*/  FMUL.FTZ R52, R62, UR40 ;  /* 0x000000283e347c20 */ /* 0x000fe20008410000 */
[----:B------:R-:W-:Y:S01]  /*4db0*/  FMUL.FTZ R62, R64, UR40 ;  /* 0x00000028403e7c20 */ /* 0x000fe20008410000 */
[----:B------:R-:W-:Y:S01]  /*4dc0*/  FMUL.FTZ R20, R30, UR40 ;  /* 0x000000281e147c20 */ /* 0x000fe20008410000 */
[----:B------:R-:W-:Y:S01]  /*4dd0*/  FMUL.FTZ R64, R65, UR40 ;  /* 0x0000002841407c20 */ /* 0x000fe20008410000 */
[----:B------:R-:W-:Y:S01]  /*4de0*/  FMUL.FTZ R22, R31, UR40 ;  /* 0x000000281f167c20 */ /* 0x000fe20008410000 */
        /* <DEDUP_REMOVED lines=31> */
[C---:B------:R-:W-:Y:S01]  /*4fe0*/  ISETP.GT.AND P2, PT, R13.reuse, R2, PT ;  /* 0x000000020d00720c */ /* 0x040fe20003f44270 */
[----:B------:R-:W-:Y:S01]  /*4ff0*/  MUFU.TANH R196, R196 ;  /* 0x000000c400c47308 */ /* 0x000fe20000002400 */
[----:B------:R-:W-:Y:S01]  /*5000*/  R2UR UR37, R0 ;  /* 0x00000000002572ca */ /* 0x000fe200000e0000 */
[----:B------:R-:W-:-:S06]  /*5010*/  VIADD R13, R13, 0xffffffff ;  /* 0xffffffff0d0d7836 */ /* 0x000fcc0000000000 */
[----:B------:R-:W-:Y:S08]  /*5020*/  MUFU.TANH R198, R198 ;  /* 0x000000c600c67308 */ /* 0x000ff00000002400 */
[----:B------:R-:W-:Y:S08]  /*5030*/  MUFU.TANH R200, R200 ;  /* 0x000000c800c87308 */ /* 0x000ff00000002400 */
[----:B------:R-:W-:Y:S08]  /*5040*/  MUFU.TANH R202, R202 ;  /* 0x000000ca00ca7308 */ /* 0x000ff00000002400 */
[----:B------:R-:W-:Y:S08]  /*5050*/  MUFU.TANH R54, R54 ;  /* 0x0000003600367308 */ /* 0x000ff00000002400 */
[----:B------:R-:W-:Y:S08]  /*5060*/  MUFU.TANH R56, R56 ;  /* 0x0000003800387308 */ /* 0x000ff00000002400 */
[----:B------:R-:W-:Y:S08]  /*5070*/  MUFU.TANH R58, R58 ;  /* 0x0000003a003a7308 */ /* 0x000ff00000002400 */
[----:B------:R-:W0:Y:S08]  /*5080*/  MUFU.TANH R14, R14 ;  /* 0x0000000e000e7308 */ /* 0x000e300000002400 */
[----:B------:R-:W-:Y:S08]  /*5090*/  MUFU.TANH R60, R60 ;  /* 0x0000003c003c7308 */ /* 0x000ff00000002400 */
[----:B------:R-:W1:Y:S01]  /*50a0*/  MUFU.TANH R18, R18 ;  /* 0x0000001200127308 */ /* 0x000e620000002400 */
[----:B0-----:R-:W-:-:S07]  /*50b0*/  FMNMX.FTZ R23, R14, R15, !PT ;  /* 0x0000000f0e177209 */ /* 0x001fce0007810000 */
[----:B------:R-:W-:Y:S08]  /*50c0*/  MUFU.TANH R62, R62 ;  /* 0x0000003e003e7308 */ /* 0x000ff00000002400 */
[----:B------:R-:W0:Y:S01]  /*50d0*/  MUFU.TANH R20, R20 ;  /* 0x0000001400147308 */ /* 0x000e220000002400 */
[----:B-1----:R-:W-:Y:S01]  /*50e0*/  FMNMX.FTZ R25, R18, R23, !PT ;  /* 0x0000001712197209 */ /* 0x002fe20007810000 */
[----:B------:R-:W-:-:S02]  /*50f0*/  WARPGROUP.DEPBAR.LE gsb0, 0x0 ;  /* 0x00008000000079c5 */ /* 0x000fc40000010000 */
[----:B------:R-:W-:Y:S01]  /*5100*/  WARPGROUP.ARRIVE ;  /* 0x00000000000079c5 */ /* 0x000fe20000000000 */
[----:B------:R-:W-:Y:S01]  /*5110*/  FMUL.FTZ R180, R28, UR40 ;  /* 0x000000281cb47c20 */ /* 0x000fe20008410000 */
[----:B------:R-:W-:Y:S02]  /*5120*/  FMUL.FTZ R182, R29, UR40 ;  /* 0x000000281db67c20 */ /* 0x000fe40008410000 */
[----:B------:R-:W-:Y:S01]  /*5130*/  MUFU.TANH R64, R64 ;  /* 0x0000004000407308 */ /* 0x000fe20000002400 */
[----:B------:R-:W-:Y:S01]  /*5140*/  FMUL.FTZ R28, R38, UR40 ;  /* 0x00000028261c7c20 */ /* 0x000fe20008410000 */
[----:B------:R-:W-:Y:S01]  /*5150*/  FMUL.FTZ R38, R47, UR40 ;  /* 0x000000282f267c20 */ /* 0x000fe20008410000 */
[----:B------:R-:W-:Y:S01]  /*5160*/  HGMMA.64x128x16.F32.BF16 R88, R176, gdesc[UR8].tnspB, R88, gsb0 ;  /* 0x41e00008b0587df0 */ /* 0x000fe20008001858 */
[----:B------:R-:W-:Y:S01]  /*5170*/  UIADD3 UR10, UR6, 0x100, URZ ;  /* 0x00000100060a7890 */ /* 0x000fe2000fffe03f */
[----:B------:R-:W-:-:S03]  /*5180*/  UMOV UR11, 0x40000040 ;  /* 0x40000040000b7882 */ /* 0x000fc60000000000 */
[----:B------:R-:W1:Y:S01]  /*5190*/  MUFU.TANH R180, R180 ;  /* 0x000000b400b47308 */ /* 0x000e620000002400 */
[----:B0-----:R-:W-:-:S07]  /*51a0*/  FMNMX.FTZ R25, R20, R25, !PT ;  /* 0x0000001914197209 */ /* 0x001fce0007810000 */
[----:B------:R-:W0:Y:S08]  /*51b0*/  MUFU.TANH R182, R182 ;  /* 0x000000b600b67308 */ /* 0x000e300000002400 */
[----:B------:R-:W2:Y:S01]  /*51c0*/  MUFU.TANH R22, R22 ;  /* 0x0000001600167308 */ /* 0x000ea20000002400 */
[----:B-1----:R-:W-:-:S07]  /*51d0*/  FMNMX.FTZ R9, R180, R9, !PT ;  /* 0x00000009b4097209 */ /* 0x002fce0007810000 */
[----:B------:R-:W-:Y:S01]  /*51e0*/  MUFU.TANH R68, R68 ;  /* 0x0000004400447308 */ /* 0x000fe20000002400 */
[----:B0-----:R-:W-:-:S04]  /*51f0*/  FMNMX.FTZ R9, R182, R9, !PT ;  /* 0x00000009b6097209 */ /* 0x001fc80007810000 */
[----:B------:R-:W-:-:S03]  /*5200*/  FMNMX.FTZ R9, R184, R9, !PT ;  /* 0x00000009b8097209 */ /* 0x000fc60007810000 */
[----:B------:R-:W0:Y:S01]  /*5210*/  MUFU.TANH R24, R24 ;  /* 0x0000001800187308 */ /* 0x000e220000002400 */
[----:B------:R-:W-:Y:S02]  /*5220*/  FMNMX.FTZ R9, R186, R9, !PT ;  /* 0x00000009ba097209 */ /* 0x000fe40007810000 */
[----:B--2---:R-:W-:Y:S02]  /*5230*/  FMNMX.FTZ R25, R22, R25, !PT ;  /* 0x0000001916197209 */ /* 0x004fe40007810000 */
[----:B------:R-:W-:-:S03]  /*5240*/  FMNMX.FTZ R9, R188, R9, !PT ;  /* 0x00000009bc097209 */ /* 0x000fc60007810000 */
[----:B------:R-:W1:Y:S01]  /*5250*/  MUFU.TANH R26, R26 ;  /* 0x0000001a001a7308 */ /* 0x000e620000002400 */
[----:B------:R-:W-:-:S04]  /*5260*/  FMNMX.FTZ R9, R190, R9, !PT ;  /* 0x00000009be097209 */ /* 0x000fc80007810000 */
[----:B------:R-:W-:-:S03]  /*5270*/  FMNMX.FTZ R9, R192, R9, !PT ;  /* 0x00000009c0097209 */ /* 0x000fc60007810000 */
[----:B------:R-:W-:Y:S01]  /*5280*/  MUFU.TANH R72, R72 ;  /* 0x0000004800487308 */ /* 0x000fe20000002400 */
[----:B------:R-:W-:Y:S02]  /*5290*/  FMNMX.FTZ R9, R194, R9, !PT ;  /* 0x00000009c2097209 */ /* 0x000fe40007810000 */
[----:B0-----:R-:W-:Y:S02]  /*52a0*/  FMNMX.FTZ R25, R24, R25, !PT ;  /* 0x0000001918197209 */ /* 0x001fe40007810000 */
[----:B------:R-:W-:-:S03]  /*52b0*/  FMNMX.FTZ R9, R196, R9, !PT ;  /* 0x00000009c4097209 */ /* 0x000fc60007810000 */
[----:B------:R-:W0:Y:S01]  /*52c0*/  MUFU.TANH R28, R28 ;  /* 0x0000001c001c7308 */ /* 0x000e220000002400 */
[----:B-1----:R-:W-:-:S07]  /*52d0*/  FMNMX.FTZ R27, R26, R25, !PT ;  /* 0x000000191a1b7209 */ /* 0x002fce0007810000 */
[----:B------:R-:W1:Y:S08]  /*52e0*/  MUFU.TANH R30, R30 ;  /* 0x0000001e001e7308 */ /* 0x000e700000002400 */
[----:B------:R-:W-:Y:S01]  /*52f0*/  MUFU.TANH R76, R76 ;  /* 0x0000004c004c7308 */ /* 0x000fe20000002400 */
[----:B0-----:R-:W-:-:S07]  /*5300*/  FMNMX.FTZ R27, R28, R27, !PT ;  /* 0x0000001b1c1b7209 */ /* 0x001fce0007810000 */
[----:B------:R-:W0:Y:S01]  /*5310*/  MUFU.TANH R32, R32 ;  /* 0x0000002000207308 */ /* 0x000e220000002400 */
[----:B-1----:R-:W-:-:S07]  /*5320*/  FMNMX.FTZ R27, R30, R27, !PT ;  /* 0x0000001b1e1b7209 */ /* 0x002fce0007810000 */
[----:B------:R-:W-:Y:S08]  /*5330*/  MUFU.TANH R204, R204 ;  /* 0x000000cc00cc7308 */ /* 0x000ff00000002400 */
[----:B------:R-:W1:Y:S01]  /*5340*/  MUFU.TANH R34, R34 ;  /* 0x0000002200227308 */ /* 0x000e620000002400 */
[----:B0-----:R-:W-:-:S07]  /*5350*/  FMNMX.FTZ R27, R32, R27, !PT ;  /* 0x0000001b201b7209 */ /* 0x001fce0007810000 */
[----:B------:R-:W-:Y:S08]  /*5360*/  MUFU.TANH R206, R206 ;  /* 0x000000ce00ce7308 */ /* 0x000ff00000002400 */
[----:B------:R-:W0:Y:S01]  /*5370*/  MUFU.TANH R36, R36 ;  /* 0x0000002400247308 */ /* 0x000e220000002400 */
[----:B-1----:R-:W-:-:S07]  /*5380*/  FMNMX.FTZ R29, R34, R27, !PT ;  /* 0x0000001b221d7209 */ /* 0x002fce0007810000 */
[----:B------:R-:W-:Y:S08]  /*5390*/  MUFU.TANH R208, R208 ;  /* 0x000000d000d07308 */ /* 0x000ff00000002400 */
[----:B------:R-:W1:Y:S01]  /*53a0*/  MUFU.TANH R38, R38 ;  /* 0x0000002600267308 */ /* 0x000e620000002400 */
[----:B0-----:R-:W-:-:S07]  /*53b0*/  FMNMX.FTZ R29, R36, R29, !PT ;  /* 0x0000001d241d7209 */ /* 0x001fce0007810000 */
[----:B------:R-:W-:Y:S01]  /*53c0*/  MUFU.TANH R84, R84 ;  /* 0x0000005400547308 */ /* 0x000fe20000002400 */
[----:B------:R-:W-:Y:S02]  /*53d0*/  WARPGROUP.DEPBAR.LE gsb0, 0x0 ;  /* 0x00008000000079c5 */ /* 0x000fe40000010000 */
[----:B------:R-:W-:Y:S01]  /*53e0*/  WARPGROUP.ARRIVE ;  /* 0x00000000000079c5 */ /* 0x000fe20000000000 */
[----:B------:R-:W-:Y:S01]  /*53f0*/  FMUL.FTZ R176, R45, UR40 ;  /* 0x000000282db07c20 */ /* 0x000fe20008410000 */
[----:B------:R-:W-:Y:S01]  /*5400*/  FMUL.FTZ R178, R48, UR40 ;  /* 0x0000002830b27c20 */ /* 0x000fe20008410000 */
[----:B------:R-:W-:Y:S02]  /*5410*/  FMUL.FTZ R48, R59, UR40 ;  /* 0x000000283b307c20 */ /* 0x000fe40008410000 */
[----:B------:R-:W0:Y:S01]  /*5420*/  MUFU.TANH R40, R40 ;  /* 0x0000002800287308 */ /* 0x000e220000002400 */
[----:B------:R-:W-:Y:S01]  /*5430*/  HGMMA.64x128x16.F32.BF16 R88, R172, gdesc[UR8].tnspB, R88, gsb0 ;  /* 0x41e00008ac587df0 */ /* 0x000fe20008001858 */
[----:B------:R-:W-:Y:S01]  /*5440*/  UIADD3 UR10, UR6, 0x180, URZ ;  /* 0x00000180060a7890 */ /* 0x000fe2000fffe03f */
[----:B-1----:R-:W-:Y:S01]  /*5450*/  FMNMX.FTZ R29, R38, R29, !PT ;  /* 0x0000001d261d7209 */ /* 0x002fe20007810000 */
[----:B------:R-:W-:-:S04]  /*5460*/  UMOV UR11, 0x40000040 ;  /* 0x40000040000b7882 */ /* 0x000fc80000000000 */
[----:B------:R-:W1:Y:S08]  /*5470*/  MUFU.TANH R176, R176 ;  /* 0x000000b000b07308 */ /* 0x000e700000002400 */
[----:B------:R-:W2:Y:S01]  /*5480*/  MUFU.TANH R178, R178 ;  /* 0x000000b200b27308 */ /* 0x000ea20000002400 */
[----:B0-----:R-:W-:-:S07]  /*5490*/  FMNMX.FTZ R29, R40, R29, !PT ;  /* 0x0000001d281d7209 */ /* 0x001fce0007810000 */
[----:B------:R-:W-:Y:S01]  /*54a0*/  MUFU.TANH R210, R210 ;  /* 0x000000d200d27308 */ /* 0x000fe20000002400 */
[----:B-1----:R-:W-:-:S07]  /*54b0*/  FMNMX.FTZ R9, R176, R9, !PT ;  /* 0x00000009b0097209 */ /* 0x002fce0007810000 */
[----:B------:R-:W0:Y:S01]  /*54c0*/  MUFU.TANH R42, R42 ;  /* 0x0000002a002a7308 */ /* 0x000e220000002400 */
[----:B--2---:R-:W-:-:S04]  /*54d0*/  FMNMX.FTZ R9, R178, R9, !PT ;  /* 0x00000009b2097209 */ /* 0x004fc80007810000 */
[----:B------:R-:W-:-:S03]  /*54e0*/  FMNMX.FTZ R9, R198, R9, !PT ;  /* 0x00000009c6097209 */ /* 0x000fc60007810000 */
[----:B------:R-:W1:Y:S01]  /*54f0*/  MUFU.TANH R44, R44 ;  /* 0x0000002c002c7308 */ /* 0x000e620000002400 */
[----:B------:R-:W-:-:S04]  /*5500*/  FMNMX.FTZ R9, R200, R9, !PT ;  /* 0x00000009c8097209 */ /* 0x000fc80007810000 */
[----:B------:R-:W-:-:S03]  /*5510*/  FMNMX.FTZ R9, R202, R9, !PT ;  /* 0x00000009ca097209 */ /* 0x000fc60007810000 */
[----:B------:R-:W2:Y:S01]  /*5520*/  MUFU.TANH R46, R46 ;  /* 0x0000002e002e7308 */ /* 0x000ea20000002400 */
[----:B------:R-:W-:Y:S02]  /*5530*/  FMNMX.FTZ R9, R54, R9, !PT ;  /* 0x0000000936097209 */ /* 0x000fe40007810000 */
[----:B0-----:R-:W-:Y:S02]  /*5540*/  FMNMX.FTZ R31, R42, R29, !PT ;  /* 0x0000001d2a1f7209 */ /* 0x001fe40007810000 */
[----:B------:R-:W-:-:S03]  /*5550*/  FMNMX.FTZ R9, R56, R9, !PT ;  /* 0x0000000938097209 */ /* 0x000fc60007810000 */
[----:B------:R-:W0:Y:S01]  /*5560*/  MUFU.TANH R50, R50 ;  /* 0x0000003200327308 */ /* 0x000e220000002400 */
[----:B------:R-:W-:Y:S02]  /*5570*/  FMNMX.FTZ R9, R58, R9, !PT ;  /* 0x000000093a097209 */ /* 0x000fe40007810000 */
[----:B-1----:R-:W-:Y:S02]  /*5580*/  FMNMX.FTZ R31, R44, R31, !PT ;  /* 0x0000001f2c1f7209 */ /* 0x002fe40007810000 */
[----:B------:R-:W-:-:S03]  /*5590*/  FMNMX.FTZ R9, R60, R9, !PT ;  /* 0x000000093c097209 */ /* 0x000fc60007810000 */
[----:B------:R-:W1:Y:S01]  /*55a0*/  MUFU.TANH R48, R48 ;  /* 0x0000003000307308 */ /* 0x000e620000002400 */
[----:B------:R-:W-:Y:S02]  /*55b0*/  FMNMX.FTZ R9, R62, R9, !PT ;  /* 0x000000093e097209 */ /* 0x000fe40007810000 */
[----:B--2---:R-:W-:Y:S02]  /*55c0*/  FMNMX.FTZ R31, R46, R31, !PT ;  /* 0x0000001f2e1f7209 */ /* 0x004fe40007810000 */
[----:B------:R-:W-:-:S03]  /*55d0*/  FMNMX.FTZ R9, R64, R9, !PT ;  /* 0x0000000940097209 */ /* 0x000fc60007810000 */
[----:B------:R-:W2:Y:S01]  /*55e0*/  MUFU.TANH R52, R52 ;  /* 0x0000003400347308 */ /* 0x000ea20000002400 */
[----:B------:R-:W-:Y:S02]  /*55f0*/  FMNMX.FTZ R9, R68, R9, !PT ;  /* 0x0000000944097209 */ /* 0x000fe40007810000 */
[----:B0-----:R-:W-:-:S05]  /*5600*/  FMNMX.FTZ R31, R50, R31, !PT ;  /* 0x0000001f321f7209 */ /* 0x001fca0007810000 */
[----:B------:R-:W0:Y:S01]  /*5610*/  MUFU.TANH R80, R80 ;  /* 0x0000005000507308 */ /* 0x000e220000002400 */
[----:B-1----:R-:W-:-:S07]  /*5620*/  FMNMX.FTZ R33, R48, R31, !PT ;  /* 0x0000001f30217209 */ /* 0x002fce0007810000 */
[----:B------:R-:W1:Y:S01]  /*5630*/  MUFU.TANH R66, R66 ;  /* 0x0000004200427308 */ /* 0x000e620000002400 */
[----:B--2---:R-:W-:-:S07]  /*5640*/  FMNMX.FTZ R33, R52, R33, !PT ;  /* 0x0000002134217209 */ /* 0x004fce0007810000 */
[----:B------:R-:W-:Y:S01]  /*5650*/  MUFU.TANH R70, R70 ;  /* 0x0000004600467308 */ /* 0x000fe20000002400 */
[----:B0-----:R-:W-:-:S07]  /*5660*/  FMNMX.FTZ R33, R80, R33, !PT ;  /* 0x0000002150217209 */ /* 0x001fce0007810000 */
[----:B------:R-:W-:Y:S01]  /*5670*/  MUFU.TANH R74, R74 ;  /* 0x0000004a004a7308 */ /* 0x000fe20000002400 */
[----:B-1----:R-:W-:-:S07]  /*5680*/  FMNMX.FTZ R33, R66, R33, !PT ;  /* 0x0000002142217209 */ /* 0x002fce0007810000 */
[----:B------:R-:W-:Y:S08]  /*5690*/  MUFU.TANH R212, R212 ;  /* 0x000000d400d47308 */ /* 0x000ff00000002400 */
[----:B------:R-:W-:Y:S08]  /*56a0*/  MUFU.TANH R78, R78 ;  /* 0x0000004e004e7308 */ /* 0x000ff00000002400 */
[----:B------:R-:W-:Y:S08]  /*56b0*/  MUFU.TANH R214, R214 ;  /* 0x000000d600d67308 */ /* 0x000ff00000002400 */
[----:B------:R-:W-:Y:S01]  /*56c0*/  MUFU.TANH R82, R82 ;  /* 0x0000005200527308 */ /* 0x000fe20000002400 */
[----:B------:R-:W-:-:S02]  /*56d0*/  WARPGROUP.DEPBAR.LE gsb0, 0x0 ;  /* 0x00008000000079c5 */ /* 0x000fc40000010000 */
[----:B------:R-:W-:Y:S01]  /*56e0*/  WARPGROUP.ARRIVE ;  /* 0x00000000000079c5 */ /* 0x000fe20000000000 */
[----:B------:R-:W-:Y:S01]  /*56f0*/  FMUL.FTZ R172, R69, UR40 ;  /* 0x0000002845ac7c20 */ /* 0x000fe20008410000 */
[----:B------:R-:W-:-:S03]  /*5700*/  FMUL.FTZ R174, R73, UR40 ;  /* 0x0000002849ae7c20 */ /* 0x000fc60008410000 */
[----:B------:R-:W-:Y:S01]  /*5710*/  MUFU.TANH R216, R216 ;  /* 0x000000d800d87308 */ /* 0x000fe20000002400 */
[----:B------:R-:W-:Y:S01]  /*5720*/  HGMMA.64x128x16.F32.BF16 R88, R168, gdesc[UR8].tnspB, R88, gsb0 ;  /* 0x41e00008a8587df0 */ /* 0x000fe20008001858 */
[----:B------:R-:W-:Y:S01]  /*5730*/  UIADD3 UR10, UR6, 0x200, URZ ;  /* 0x00000200060a7890 */ /* 0x000fe2000fffe03f */
[----:B------:R-:W-:-:S05]  /*5740*/  UMOV UR11, 0x40000040 ;  /* 0x40000040000b7882 */ /* 0x000fca0000000000 */
[----:B------:R-:W0:Y:S08]  /*5750*/  MUFU.TANH R172, R172 ;  /* 0x000000ac00ac7308 */ /* 0x000e300000002400 */
[----:B------:R-:W1:Y:S08]  /*5760*/  MUFU.TANH R174, R174 ;  /* 0x000000ae00ae7308 */ /* 0x000e700000002400 */
[----:B------:R-:W-:Y:S01]  /*5770*/  MUFU.TANH R86, R86 ;  /* 0x0000005600567308 */ /* 0x000fe20000002400 */
[----:B0-----:R-:W-:-:S04]  /*5780*/  FMNMX.FTZ R9, R172, R9, !PT ;  /* 0x00000009ac097209 */ /* 0x001fc80007810000 */
[----:B------:R-:W-:-:S03]  /*5790*/  FMNMX.FTZ R9, R72, R9, !PT ;  /* 0x0000000948097209 */ /* 0x000fc60007810000 */
[----:B------:R-:W-:Y:S01]  /*57a0*/  MUFU.TANH R218, R218 ;  /* 0x000000da00da7308 */ /* 0x000fe20000002400 */
[----:B-1----:R-:W-:-:S04]  /*57b0*/  FMNMX.FTZ R9, R174, R9, !PT ;  /* 0x00000009ae097209 */ /* 0x002fc80007810000 */
[----:B------:R-:W-:-:S04]  /*57c0*/  FMNMX.FTZ R9, R76, R9, !PT ;  /* 0x000000094c097209 */ /* 0x000fc80007810000 */
[----:B------:R-:W-:-:S04]  /*57d0*/  FMNMX.FTZ R9, R204, R9, !PT ;  /* 0x00000009cc097209 */ /* 0x000fc80007810000 */
[----:B------:R-:W-:-:S04]  /*57e0*/  FMNMX.FTZ R9, R206, R9, !PT ;  /* 0x00000009ce097209 */ /* 0x000fc80007810000 */
[----:B------:R-:W-:-:S04]  /*57f0*/  FMNMX.FTZ R9, R208, R9, !PT ;  /* 0x00000009d0097209 */ /* 0x000fc80007810000 */
[----:B------:R-:W-:-:S04]  /*5800*/  FMNMX.FTZ R9, R84, R9, !PT ;  /* 0x0000000954097209 */ /* 0x000fc80007810000 */
[----:B------:R-:W-:-:S05]  /*5810*/  FMNMX.FTZ R9, R210, R9, !PT ;  /* 0x00000009d2097209 */ /* 0x000fca0007810000 */
[----:B------:R-:W0:Y:S02]  /*5820*/  SHFL.BFLY PT, R12, R9, 0x2, 0x1f ;  /* 0x0c401f00090c7f89 */ /* 0x000e2400000e0000 */
[----:B0-----:R-:W-:Y:S02]  /*5830*/  FMNMX.FTZ R12, R9, R12, !PT ;  /* 0x0000000c090c7209 */ /* 0x001fe40007810000 */
[----:B------:R-:W0:Y:S03]  /*5840*/  LDC R9, c[0x0][0x988] ;  /* 0x00026200ff097b82 */ /* 0x000e260000000800 */
[----:B------:R-:W1:Y:S02]  /*5850*/  SHFL.BFLY PT, R11, R12, 0x1, 0x1f ;  /* 0x0c201f000c0b7f89 */ /* 0x000e6400000e0000 */
[----:B-1----:R-:W-:-:S05]  /*5860*/  FMNMX.FTZ R12, R12, R11, !PT ;  /* 0x0000000b0c0c7209 */ /* 0x002fca0007810000 */
[C---:B------:R-:W-:Y:S01]  /*5870*/  FADD.FTZ R220, -R12.reuse, R17 ;  /* 0x000000110cdc7221 */ /* 0x040fe20000010100 */
[----:B0-----:R-:W-:-:S03]  /*5880*/  FMUL.FTZ R21, R12, R9 ;  /* 0x000000090c157220 */ /* 0x001fc60000410000 */
[-C--:B------:R-:W-:Y:S01]  /*5890*/  FMUL.FTZ R11, R220, R9.reuse ;  /* 0x00000009dc0b7220 */ /* 0x080fe20000410000 */
[-CC-:B------:R-:W-:Y:S01]  /*58a0*/  FFMA.FTZ R220, R8, R9.reuse, -R21.reuse ;  /* 0x0000000908dc7223 */ /* 0x180fe20000010815 */
        /* <DEDUP_REMOVED lines=16> */
[-CC-:B0-----:R-:W-:Y:S01]  /*59b0*/  FFMA.FTZ R184, R194, R9.reuse, -R21.reuse ;  /* 0x00000009c2b87223 */ /* 0x181fe20000010815 */
[-CC-:B------:R-:W-:Y:S01]  /*59c0*/  FFMA.FTZ R41, R172, R9.reuse, -R21.reuse ;  /* 0x00000009ac297223 */ /* 0x180fe20000010815 */
[----:B------:R-:W-:Y:S01]  /*59d0*/  FFMA.FTZ R43, R72, R9, -R21 ;  /* 0x00000009482b7223 */ /* 0x000fe20000010815 */
[----:B------:R-:W-:-:S02]  /*59e0*/  WARPGROUP.DEPBAR.LE gsb0, 0x0 ;  /* 0x00008000000079c5 */ /* 0x000fc40000010000 */
[----:B------:R-:W-:Y:S01]  /*59f0*/  WARPGROUP.ARRIVE ;  /* 0x00000000000079c5 */ /* 0x000fe20000000000 */
[----:B------:R-:W-:Y:S01]  /*5a00*/  FMUL.FTZ R168, R67, UR40 ;  /* 0x0000002843a87c20 */ /* 0x000fe20008410000 */
[----:B------:R-:W-:Y:S01]  /*5a10*/  FMUL.FTZ R170, R71, UR40 ;  /* 0x0000002847aa7c20 */ /* 0x000fe20008410000 */
[-CC-:B-1----:R-:W-:Y:S01]  /*5a20*/  FFMA.FTZ R188, R198, R9.reuse, -R21.reuse ;  /* 0x00000009c6bc7223 */ /* 0x182fe20000010815 */
[-CC-:B------:R-:W-:Y:S01]  /*5a30*/  FFMA.FTZ R60, R174, R9.reuse, -R21.reuse ;  /* 0x00000009ae3c7223 */ /* 0x180fe20000010815 */
[-CC-:B------:R-:W-:Y:S01]  /*5a40*/  FFMA.FTZ R47, R206, R9.reuse, -R21.reuse ;  /* 0x00000009ce2f7223 */ /* 0x180fe20000010815 */
[----:B------:R-:W-:Y:S01]  /*5a50*/  HGMMA.64x128x16.F32.BF16 R88, R152, gdesc[UR8].tnspB, R88, gsb0 ;  /* 0x41e0000898587df0 */ /* 0x000fe20008001858 */
[----:B------:R-:W-:Y:S01]  /*5a60*/  UIADD3 UR10, UR6, 0x280, URZ ;  /* 0x00000280060a7890 */ /* 0x000fe2000fffe03f */
[----:B------:R-:W0:Y:S01]  /*5a70*/  MUFU.TANH R168, R168 ;  /* 0x000000a800a87308 */ /* 0x000e220000002400 */
[----:B------:R-:W-:Y:S01]  /*5a80*/  UMOV UR11, 0x40000040 ;  /* 0x40000040000b7882 */ /* 0x000fe20000000000 */
[-CC-:B------:R-:W-:Y:S01]  /*5a90*/  FFMA.FTZ R64, R208, R9.reuse, -R21.reuse ;  /* 0x00000009d0407223 */ /* 0x180fe20000010815 */
[----:B------:R-:W-:-:S05]  /*5aa0*/  FFMA.FTZ R84, R84, R9, -R21 ;  /* 0x0000000954547223 */ /* 0x000fca0000010815 */
[----:B------:R-:W1:Y:S08]  /*5ab0*/  MUFU.TANH R170, R170 ;  /* 0x000000aa00aa7308 */ /* 0x000e700000002400 */
[----:B------:R-:W-:Y:S01]  /*5ac0*/  MUFU.EX2 R11, R11 ;  /* 0x0000000b000b7308 */ /* 0x000fe20000000800 */
[----:B0-----:R-:W-:-:S04]  /*5ad0*/  FMNMX.FTZ R35, R168, R33, !PT ;  /* 0x00000021a8237209 */ /* 0x001fc80007810000 */
[----:B------:R-:W-:-:S03]  /*5ae0*/  FMNMX.FTZ R35, R70, R35, !PT ;  /* 0x0000002346237209 */ /* 0x000fc60007810000 */
[----:B------:R-:W0:Y:S01]  /*5af0*/  MUFU.EX2 R220, R220 ;  /* 0x000000dc00dc7308 */ /* 0x000e220000000800 */
[----:B-1----:R-:W-:-:S04]  /*5b00*/  FMNMX.FTZ R35, R170, R35, !PT ;  /* 0x00000023aa237209 */ /* 0x002fc80007810000 */
[----:B------:R-:W-:-:S03]  /*5b10*/  FMNMX.FTZ R35, R74, R35, !PT ;  /* 0x000000234a237209 */ /* 0x000fc60007810000 */
[----:B------:R-:W1:Y:S01]  /*5b20*/  MUFU.EX2 R17, R17 ;  /* 0x0000001100117308 */ /* 0x000e620000000800 */
[----:B------:R-:W-:-:S04]  /*5b30*/  FMNMX.FTZ R37, R212, R35, !PT ;  /* 0x00000023d4257209 */ /* 0x000fc80007810000 */
[----:B------:R-:W-:-:S03]  /*5b40*/  FMNMX.FTZ R37, R78, R37, !PT ;  /* 0x000000254e257209 */ /* 0x000fc60007810000 */
[----:B------:R2:W-:Y:S01]  /*5b50*/  MUFU.EX2 R35, R8 ;  /* 0x0000000800237308 */ /* 0x0005e20000000800 */
[----:B------:R-:W-:Y:S01]  /*5b60*/  FMNMX.FTZ R37, R214, R37, !PT ;  /* 0x00000025d6257209 */ /* 0x000fe20007810000 */
[----:B0-----:R-:W-:-:S03]  /*5b70*/  FFMA.FTZ R6, R11, R6, R220 ;  /* 0x000000060b067223 */ /* 0x001fc600000100dc */
[----:B------:R-:W-:-:S03]  /*5b80*/  FMNMX.FTZ R37, R82, R37, !PT ;  /* 0x0000002552257209 */ /* 0x000fc60007810000 */
[----:B------:R-:W-:Y:S01]  /*5b90*/  MUFU.EX2 R19, R19 ;  /* 0x0000001300137308 */ /* 0x000fe20000000800 */
[----:B------:R-:W-:Y:S01]  /*5ba0*/  FMNMX.FTZ R39, R216, R37, !PT ;  /* 0x00000025d8277209 */ /* 0x000fe20007810000 */
[C---:B-1----:R-:W-:Y:S01]  /*5bb0*/  FADD.FTZ R6, R17.reuse, R6 ;  /* 0x0000000611067221 */ /* 0x042fe20000010000 */
[----:B------:R-:W-:Y:S02]  /*5bc0*/  F2FP.BF16.F32.PACK_AB R180, R17, R220 ;  /* 0x000000dc11b4723e */ /* 0x000fe400000010ff */
[----:B------:R-:W-:-:S03]  /*5bd0*/  FMNMX.FTZ R39, R86, R39, !PT ;  /* 0x0000002756277209 */ /* 0x000fc60007810000 */
[----:B------:R0:W-:Y:S01]  /*5be0*/  MUFU.EX2 R37, R10 ;  /* 0x0000000a00257308 */ /* 0x0001e20000000800 */
[----:B--2---:R-:W-:Y:S01]  /*5bf0*/  FMNMX.FTZ R8, R218, R39, !PT ;  /* 0x00000027da087209 */ /* 0x004fe20007810000 */
[-CC-:B------:R-:W-:Y:S01]  /*5c00*/  FFMA.FTZ R39, R62, R9.reuse, -R21.reuse ;  /* 0x000000093e277223 */ /* 0x180fe20000010815 */
[----:B------:R-:W-:-:S03]  /*5c10*/  FFMA.FTZ R62, R204, R9, -R21 ;  /* 0x00000009cc3e7223 */ /* 0x000fc60000010815 */
[----:B------:R-:W0:Y:S02]  /*5c20*/  SHFL.BFLY PT, R45, R8, 0x2, 0x1f ;  /* 0x0c401f00082d7f89 */ /* 0x000e2400000e0000 */
[----:B------:R-:W-:Y:S08]  /*5c30*/  MUFU.EX2 R182, R182 ;  /* 0x000000b600b67308 */ /* 0x000ff00000000800 */
[----:B------:R-:W-:Y:S08]  /*5c40*/  MUFU.EX2 R27, R192 ;  /* 0x000000c0001b7308 */ /* 0x000ff00000000800 */
[----:B------:R-:W1:Y:S01]  /*5c50*/  MUFU.EX2 R184, R184 ;  /* 0x000000b800b87308 */ /* 0x000e620000000800 */
[----:B0-----:R-:W-:Y:S01]  /*5c60*/  FMNMX.FTZ R10, R8, R45, !PT ;  /* 0x0000002d080a7209 */ /* 0x001fe20007810000 */
[----:B------:R-:W-:-:S06]  /*5c70*/  FFMA.FTZ R45, R76, R9, -R21 ;  /* 0x000000094c2d7223 */ /* 0x000fcc0000010815 */
[----:B------:R-:W-:Y:S01]  /*5c80*/  MUFU.EX2 R29, R196 ;  /* 0x000000c4001d7308 */ /* 0x000fe20000000800 */
[----:B------:R-:W0:Y:S07]  /*5c90*/  SHFL.BFLY PT, R49, R10, 0x1, 0x1f ;  /* 0x0c201f000a317f89 */ /* 0x000e2e00000e0000 */
[----:B------:R-:W-:Y:S01]  /*5ca0*/  MUFU.EX2 R31, R178 ;  /* 0x000000b2001f7308 */ /* 0x000fe20000000800 */
[----:B-1----:R-:W-:-:S07]  /*5cb0*/  F2FP.BF16.F32.PACK_AB R172, R184, R27 ;  /* 0x0000001bb8ac723e */ /* 0x002fce00000010ff */
[----:B------:R-:W-:Y:S08]  /*5cc0*/  MUFU.EX2 R188, R188 ;  /* 0x000000bc00bc7308 */ /* 0x000ff00000000800 */
[----:B------:R-:W-:Y:S01]  /*5cd0*/  MUFU.EX2 R33, R200 ;  /* 0x000000c800217308 */ /* 0x000fe20000000800 */
[----:B0-----:R-:W-:-:S05]  /*5ce0*/  FMNMX.FTZ R10, R10, R49, !PT ;  /* 0x000000310a0a7209 */ /* 0x001fca0007810000 */
[----:B------:R-:W-:Y:S01]  /*5cf0*/  FADD.FTZ R8, -R10, R15 ;  /* 0x0000000f0a087221 */ /* 0x000fe20000010100 */
[----:B------:R-:W-:Y:S01]  /*5d00*/  MOV R15, UR39 ;  /* 0x00000027000f7c02 */ /* 0x000fe20008000f00 */
[----:B------:R-:W-:Y:S02]  /*5d10*/  MUFU.EX2 R54, R54 ;  /* 0x0000003600367308 */ /* 0x000fe40000000800 */
[----:B------:R-:W-:Y:S02]  /*5d20*/  FMUL.FTZ R8, R8, R9 ;  /* 0x0000000908087220 */ /* 0x000fe40000410000 */
[----:B------:R-:W-:-:S04]  /*5d30*/  @!P1 VIADD R15, R15, 0x34840 ;  /* 0x000348400f0f9836 */ /* 0x000fc80000000000 */
[----:B------:R-:W-:Y:S01]  /*5d40*/  MUFU.EX2 R8, R8 ;  /* 0x0000000800087308 */ /* 0x000fe20000000800 */
[----:B------:R-:W-:-:S07]  /*5d50*/  @!P1 PRMT R15, RZ, 0x654, R15 ;  /* 0x00000654ff0f9816 */ /* 0x000fce000000000f */
[----:B------:R-:W-:Y:S01]  /*5d60*/  MUFU.EX2 R56, R56 ;  /* 0x0000003800387308 */ /* 0x000fe20000000800 */
[----:B------:R-:W-:Y:S02]  /*5d70*/  WARPGROUP.DEPBAR.LE gsb0, 0x0 ;  /* 0x00008000000079c5 */ /* 0x000fe40000010000 */
[----:B------:R-:W-:Y:S01]  /*5d80*/  WARPGROUP.ARRIVE ;  /* 0x00000000000079c5 */ /* 0x000fe20000000000 */
[-CC-:B------:R-:W-:Y:S01]  /*5d90*/  FFMA.FTZ R152, R186, R9.reuse, -R21.reuse ;  /* 0x00000009ba987223 */ /* 0x180fe20000010815 */
[-CC-:B------:R-:W-:Y:S01]  /*5da0*/  FFMA.FTZ R154, R190, R9.reuse, -R21.reuse ;  /* 0x00000009be9a7223 */ /* 0x180fe20000010815 */
[----:B------:R-:W-:Y:S02]  /*5db0*/  FFMA.FTZ R186, R176, R9, -R21 ;  /* 0x00000009b0ba7223 */ /* 0x000fe40000010815 */
[----:B------:R-:W-:Y:S01]  /*5dc0*/  MUFU.EX2 R39, R39 ;  /* 0x0000002700277308 */ /* 0x000fe20000000800 */
[----:B------:R-:W-:Y:S01]  /*5dd0*/  HGMMA.64x128x16.F32.BF16 R88, R156, gdesc[UR8].tnspB, R88, gsb0 ;  /* 0x41e000089c587df0 */ /* 0x000fe20008001858 */
[----:B------:R-:W-:Y:S01]  /*5de0*/  UIADD3 UR10, UR6, 0x300, URZ ;  /* 0x00000300060a7890 */ /* 0x000fe2000fffe03f */
[----:B------:R-:W-:Y:S01]  /*5df0*/  UMOV UR11, 0x40000040 ;  /* 0x40000040000b7882 */ /* 0x000fe20000000000 */
[----:B------:R-:W-:-:S04]  /*5e00*/  UIADD3 UR6, UR6, 0x380, URZ ;  /* 0x0000038006067890 */ /* 0x000fc8000fffe03f */
[----:B------:R-:W0:Y:S08]  /*5e10*/  MUFU.EX2 R152, R152 ;  /* 0x0000009800987308 */ /* 0x000e300000000800 */
[----:B------:R-:W1:Y:S08]  /*5e20*/  MUFU.EX2 R154, R154 ;  /* 0x0000009a009a7308 */ /* 0x000e700000000800 */
[----:B------:R-:W2:Y:S01]  /*5e30*/  MUFU.EX2 R186, R186 ;  /* 0x000000ba00ba7308 */ /* 0x000ea20000000800 */
[----:B0-----:R-:W-:-:S07]  /*5e40*/  F2FP.BF16.F32.PACK_AB R176, R152, R23 ;  /* 0x0000001798b0723e */ /* 0x001fce00000010ff */
[----:B------:R-:W-:Y:S01]  /*5e50*/  MUFU.EX2 R58, R58 ;  /* 0x0000003a003a7308 */ /* 0x000fe20000000800 */
[----:B-1----:R-:W-:-:S07]  /*5e60*/  F2FP.BF16.F32.PACK_AB R178, R154, R25 ;  /* 0x000000199ab2723e */ /* 0x002fce00000010ff */
[----:B------:R-:W-:Y:S01]  /*5e70*/  MUFU.EX2 R41, R41 ;  /* 0x0000002900297308 */ /* 0x000fe20000000800 */
[----:B--2---:R-:W-:-:S07]  /*5e80*/  F2FP.BF16.F32.PACK_AB R174, R186, R29 ;  /* 0x0000001dbaae723e */ /* 0x004fce00000010ff */
[----:B------:R-:W-:Y:S08]  /*5e90*/  MUFU.EX2 R43, R43 ;  /* 0x0000002b002b7308 */ /* 0x000ff00000000800 */
[----:B------:R-:W-:Y:S08]  /*5ea0*/  MUFU.EX2 R60, R60 ;  /* 0x0000003c003c7308 */ /* 0x000ff00000000800 */
[----:B------:R-:W-:Y:S08]  /*5eb0*/  MUFU.EX2 R45, R45 ;  /* 0x0000002d002d7308 */ /* 0x000ff00000000800 */
[----:B------:R-:W-:Y:S08]  /*5ec0*/  MUFU.EX2 R62, R62 ;  /* 0x0000003e003e7308 */ /* 0x000ff00000000800 */
[----:B------:R-:W-:Y:S08]  /*5ed0*/  MUFU.EX2 R47, R47 ;  /* 0x0000002f002f7308 */ /* 0x000ff00000000800 */
[----:B------:R-:W-:Y:S08]  /*5ee0*/  MUFU.EX2 R64, R64 ;  /* 0x0000004000407308 */ /* 0x000ff00000000800 */
[----:B------:R-:W-:Y:S01]  /*5ef0*/  MUFU.EX2 R49, R84 ;  /* 0x0000005400317308 */ /* 0x000fe20000000800 */
[----:B------:R-:W-:-:S02]  /*5f00*/  WARPGROUP.DEPBAR.LE gsb0, 0x0 ;  /* 0x00008000000079c5 */ /* 0x000fc40000010000 */
[----:B------:R-:W-:Y:S01]  /*5f10*/  WARPGROUP.ARRIVE ;  /* 0x00000000000079c5 */ /* 0x000fe20000000000 */
[-CC-:B------:R-:W-:Y:S01]  /*5f20*/  FFMA.FTZ R158, R68, R9.reuse, -R21.reuse ;  /* 0x00000009449e7223 */ /* 0x180fe20000010815 */
[-CC-:B------:R-:W-:Y:S01]  /*5f30*/  FFMA.FTZ R156, R202, R9.reuse, -R21.reuse ;  /* 0x00000009ca9c7223 */ /* 0x180fe20000010815 */
[-C--:B------:R-:W-:Y:S01]  /*5f40*/  FFMA.FTZ R68, R210, R9.reuse, -R21 ;  /* 0x00000009d2447223 */ /* 0x080fe20000010815 */
[-C--:B------:R-:W-:Y:S02]  /*5f50*/  FMUL.FTZ R21, R10, R9.reuse ;  /* 0x000000090a157220 */ /* 0x080fe40000410000 */
[----:B------:R-:W-:Y:S01]  /*5f60*/  HGMMA.64x128x16.F32.BF16 R88, R160, gdesc[UR8].tnspB, R88, gsb0 ;  /* 0x41e00008a0587df0 */ /* 0x000fe20008001858 */
[----:B------:R-:W-:Y:S01]  /*5f70*/  UMOV UR10, UR6 ;  /* 0x00000006000a7c82 */ /* 0x000fe20008000000 */
[----:B------:R-:W-:Y:S01]  /*5f80*/  UMOV UR11, 0x40000040 ;  /* 0x40000040000b7882 */ /* 0x000fe20000000000 */
[-CC-:B------:R-:W-:Y:S01]  /*5f90*/  FFMA.FTZ R14, R14, R9.reuse, -R21.reuse ;  /* 0x000000090e0e7223 */ /* 0x180fe20000010815 */
[-CC-:B------:R-:W-:Y:S01]  /*5fa0*/  FFMA.FTZ R18, R18, R9.reuse, -R21.reuse ;  /* 0x0000000912127223 */ /* 0x180fe20000010815 */
[-CC-:B------:R-:W-:Y:S01]  /*5fb0*/  FFMA.FTZ R20, R20, R9.reuse, -R21.reuse ;  /* 0x0000000914147223 */ /* 0x180fe20000010815 */
[-CC-:B------:R-:W-:Y:S01]  /*5fc0*/  FFMA.FTZ R22, R22, R9.reuse, -R21.reuse ;  /* 0x0000000916167223 */ /* 0x180fe20000010815 */
[----:B------:R0:W1:Y:S01]  /*5fd0*/  MUFU.EX2 R181, R14 ;  /* 0x0000000e00b57308 */ /* 0x0000620000000800 */
[-CC-:B------:R-:W-:Y:S01]  /*5fe0*/  FFMA.FTZ R24, R24, R9.reuse, -R21.reuse ;  /* 0x0000000918187223 */ /* 0x180fe20000010815 */
[-CC-:B------:R-:W-:Y:S01]  /*5ff0*/  FFMA.FTZ R26, R26, R9.reuse, -R21.reuse ;  /* 0x000000091a1a7223 */ /* 0x180fe20000010815 */
[-CC-:B------:R-:W-:Y:S01]  /*6000*/  FFMA.FTZ R28, R28, R9.reuse, -R21.reuse ;  /* 0x000000091c1c7223 */ /* 0x180fe20000010815 */
[-CC-:B------:R-:W-:Y:S01]  /*6010*/  FFMA.FTZ R30, R30, R9.reuse, -R21.reuse ;  /* 0x000000091e1e7223 */ /* 0x180fe20000010815 */
[-CC-:B------:R-:W-:Y:S01]  /*6020*/  FFMA.FTZ R32, R32, R9.reuse, -R21.reuse ;  /* 0x0000000920207223 */ /* 0x180fe20000010815 */
[-CC-:B------:R-:W-:Y:S01]  /*6030*/  FFMA.FTZ R34, R34, R9.reuse, -R21.reuse ;  /* 0x0000000922227223 */ /* 0x180fe20000010815 */
[-CC-:B------:R-:W-:Y:S01]  /*6040*/  FFMA.FTZ R175, R36, R9.reuse, -R21.reuse ;  /* 0x0000000924af7223 */ /* 0x180fe20000010815 */
[----:B------:R2:W3:Y:S01]  /*6050*/  MUFU.EX2 R72, R18 ;  /* 0x0000001200487308 */ /* 0x0004e20000000800 */
[-CC-:B------:R-:W-:Y:S01]  /*6060*/  FFMA.FTZ R38, R38, R9.reuse, -R21.reuse ;  /* 0x0000000926267223 */ /* 0x180fe20000010815 */
[-CC-:B------:R-:W-:Y:S01]  /*6070*/  FFMA.FTZ R169, R40, R9.reuse, -R21.reuse ;  /* 0x0000000928a97223 */ /* 0x180fe20000010815 */
[-CC-:B0-----:R-:W-:Y:S01]  /*6080*/  FFMA.FTZ R14, R42, R9.reuse, -R21.reuse ;  /* 0x000000092a0e7223 */ /* 0x181fe20000010815 */
[-CC-:B------:R-:W-:Y:S01]  /*6090*/  FFMA.FTZ R171, R44, R9.reuse, -R21.reuse ;  /* 0x000000092cab7223 */ /* 0x180fe20000010815 */
[-CC-:B------:R-:W-:Y:S01]  /*60a0*/  FFMA.FTZ R153, R50, R9.reuse, -R21.reuse ;  /* 0x0000000932997223 */ /* 0x180fe20000010815 */
[-CC-:B------:R-:W-:Y:S01]  /*60b0*/  FFMA.FTZ R48, R48, R9.reuse, -R21.reuse ;  /* 0x0000000930307223 */ /* 0x180fe20000010815 */
[----:B------:R-:W-:Y:S01]  /*60c0*/  FFMA.FTZ R52, R52, R9, -R21 ;  /* 0x0000000934347223 */ /* 0x000fe20000010815 */
[----:B------:R0:W4:Y:S01]  /*60d0*/  MUFU.EX2 R76, R20 ;  /* 0x00000014004c7308 */ /* 0x0001220000000800 */
[----:B-1----:R-:W-:Y:S01]  /*60e0*/  FFMA.FTZ R7, R8, R7, R181 ;  /* 0x0000000708077223 */ /* 0x002fe200000100b5 */
[-CC-:B--2---:R-:W-:Y:S01]  /*60f0*/  FFMA.FTZ R18, R46, R9.reuse, -R21.reuse ;  /* 0x000000092e127223 */ /* 0x184fe20000010815 */
[-CC-:B------:R-:W-:Y:S01]  /*6100*/  FFMA.FTZ R80, R80, R9.reuse, -R21.reuse ;  /* 0x0000000950507223 */ /* 0x180fe20000010815 */
[-CC-:B------:R-:W-:Y:S01]  /*6110*/  FFMA.FTZ R66, R66, R9.reuse, -R21.reuse ;  /* 0x0000000942427223 */ /* 0x180fe20000010815 */
[-CC-:B------:R-:W-:Y:S01]  /*6120*/  FFMA.FTZ R168, R168, R9.reuse, -R21.reuse ;  /* 0x00000009a8a87223 */ /* 0x180fe20000010815 */
[-CC-:B------:R-:W-:Y:S01]  /*6130*/  FFMA.FTZ R70, R70, R9.reuse, -R21.reuse ;  /* 0x0000000946467223 */ /* 0x180fe20000010815 */
[----:B------:R-:W-:Y:S01]  /*6140*/  FFMA.FTZ R170, R170, R9, -R21 ;  /* 0x00000009aaaa7223 */ /* 0x000fe20000010815 */
[----:B------:R-:W1:Y:S01]  /*6150*/  MUFU.EX2 R22, R22 ;  /* 0x0000001600167308 */ /* 0x000e620000000800 */
[----:B0-----:R-:W-:-:S02]  /*6160*/  IMAD.U32 R20, RZ, RZ, UR7 ;  /* 0x00000007ff147e24 */ /* 0x001fc4000f8e00ff */
[----:B---3--:R-:W-:Y:S01]  /*6170*/  FADD.FTZ R7, R72, R7 ;  /* 0x0000000748077221 */ /* 0x008fe20000010000 */
[-CC-:B------:R-:W-:Y:S01]  /*6180*/  FFMA.FTZ R74, R74, R9.reuse, -R21.reuse ;  /* 0x000000094a4a7223 */ /* 0x180fe20000010815 */
[-CC-:B------:R-:W-:Y:S01]  /*6190*/  FFMA.FTZ R212, R212, R9.reuse, -R21.reuse ;  /* 0x00000009d4d47223 */ /* 0x180fe20000010815 */
[-CC-:B------:R-:W-:Y:S01]  /*61a0*/  FFMA.FTZ R78, R78, R9.reuse, -R21.reuse ;  /* 0x000000094e4e7223 */ /* 0x180fe20000010815 */
[-CC-:B------:R-:W-:Y:S01]  /*61b0*/  FFMA.FTZ R214, R214, R9.reuse, -R21.reuse ;  /* 0x00000009d6d67223 */ /* 0x180fe20000010815 */
[-C--:B------:R-:W-:Y:S01]  /*61c0*/  FFMA.FTZ R82, R82, R9.reuse, -R21 ;  /* 0x0000000952527223 */ /* 0x080fe20000010815 */
[----:B------:R-:W0:Y:S01]  /*61d0*/  MUFU.EX2 R24, R24 ;  /* 0x0000001800187308 */ /* 0x000e220000000800 */
[----:B----4-:R-:W-:Y:S01]  /*61e0*/  FADD.FTZ R7, R76, R7 ;  /* 0x000000074c077221 */ /* 0x010fe20000010000 */
[-CC-:B------:R-:W-:Y:S01]  /*61f0*/  FFMA.FTZ R216, R216, R9.reuse, -R21.reuse ;  /* 0x00000009d8d87223 */ /* 0x180fe20000010815 */
[-CC-:B------:R-:W-:Y:S01]  /*6200*/  FFMA.FTZ R86, R86, R9.reuse, -R21.reuse ;  /* 0x0000000956567223 */ /* 0x180fe20000010815 */
[----:B------:R-:W-:Y:S01]  /*6210*/  FFMA.FTZ R21, R218, R9, -R21 ;  /* 0x00000009da157223 */ /* 0x000fe20000010815 */
[----:B------:R-:W-:-:S03]  /*6220*/  F2FP.BF16.F32.PACK_AB R181, R72, R181 ;  /* 0x000000b548b5723e */ /* 0x000fc600000010ff */
[----:B------:R-:W2:Y:S01]  /*6230*/  MUFU.EX2 R26, R26 ;  /* 0x0000001a001a7308 */ /* 0x000ea20000000800 */
[C---:B-1----:R-:W-:Y:S01]  /*6240*/  FADD.FTZ R7, R22.reuse, R7 ;  /* 0x0000000716077221 */ /* 0x042fe20000010000 */
[----:B------:R-:W-:-:S06]  /*6250*/  F2FP.BF16.F32.PACK_AB R183, R22, R76 ;  /* 0x0000004c16b7723e */ /* 0x000fcc00000010ff */
[----:B------:R-:W1:Y:S01]  /*6260*/  MUFU.EX2 R28, R28 ;  /* 0x0000001c001c7308 */ /* 0x000e620000000800 */
[----:B0-----:R-:W-:-:S07]  /*6270*/  FADD.FTZ R7, R24, R7 ;  /* 0x0000000718077221 */ /* 0x001fce0000010000 */
[----:B------:R-:W0:Y:S01]  /*6280*/  MUFU.EX2 R30, R30 ;  /* 0x0000001e001e7308 */ /* 0x000e220000000800 */
[C---:B--2---:R-:W-:Y:S01]  /*6290*/  FADD.FTZ R7, R26.reuse, R7 ;  /* 0x000000071a077221 */ /* 0x044fe20000010000 */
[----:B------:R-:W-:-:S06]  /*62a0*/  F2FP.BF16.F32.PACK_AB R177, R26, R24 ;  /* 0x000000181ab1723e */ /* 0x000fcc00000010ff */
[----:B------:R-:W2:Y:S01]  /*62b0*/  MUFU.EX2 R32, R32 ;  /* 0x0000002000207308 */ /* 0x000ea20000000800 */
[----:B-1----:R-:W-:-:S07]  /*62c0*/  FADD.FTZ R7, R28, R7 ;  /* 0x000000071c077221 */ /* 0x002fce0000010000 */
[----:B------:R-:W1:Y:S01]  /*62d0*/  MUFU.EX2 R34, R34 ;  /* 0x0000002200227308 */ /* 0x000e620000000800 */
[C---:B0-----:R-:W-:Y:S01]  /*62e0*/  FADD.FTZ R7, R30.reuse, R7 ;  /* 0x000000071e077221 */ /* 0x041fe20000010000 */
[----:B------:R-:W-:-:S06]  /*62f0*/  F2FP.BF16.F32.PACK_AB R179, R30, R28 ;  /* 0x0000001c1eb3723e */ /* 0x000fcc00000010ff */
[----:B------:R-:W-:Y:S01]  /*6300*/  MUFU.EX2 R175, R175 ;  /* 0x000000af00af7308 */ /* 0x000fe20000000800 */
[----:B--2---:R-:W-:-:S07]  /*6310*/  FADD.FTZ R7, R32, R7 ;  /* 0x0000000720077221 */ /* 0x004fce0000010000 */
[----:B------:R-:W-:Y:S01]  /*6320*/  MUFU.EX2 R38, R38 ;  /* 0x0000002600267308 */ /* 0x000fe20000000800 */
[----:B-1----:R-:W-:-:S07]  /*6330*/  F2FP.BF16.F32.PACK_AB R173, R34, R32 ;  /* 0x0000002022ad723e */ /* 0x002fce00000010ff */
[----:B------:R-:W-:Y:S08]  /*6340*/  MUFU.EX2 R169, R169 ;  /* 0x000000a900a97308 */ /* 0x000ff00000000800 */
[----:B------:R-:W-:Y:S08]  /*6350*/  MUFU.EX2 R14, R14 ;  /* 0x0000000e000e7308 */ /* 0x000ff00000000800 */
[----:B------:R-:W-:Y:S08]  /*6360*/  MUFU.EX2 R171, R171 ;  /* 0x000000ab00ab7308 */ /* 0x000ff00000000800 */
[----:B------:R-:W0:Y:S08]  /*6370*/  MUFU.EX2 R156, R156 ;  /* 0x0000009c009c7308 */ /* 0x000e300000000800 */
[----:B------:R-:W-:Y:S01]  /*6380*/  MUFU.EX2 R18, R18 ;  /* 0x0000001200127308 */ /* 0x000fe20000000800 */
[----:B------:R-:W-:-:S02]  /*6390*/  WARPGROUP.DEPBAR.LE gsb0, 0x0 ;  /* 0x00008000000079c5 */ /* 0x000fc40000010000 */
[----:B------:R-:W-:-:S05]  /*63a0*/  WARPGROUP.ARRIVE ;  /* 0x00000000000079c5 */ /* 0x000fca0000000000 */
[----:B------:R-:W-:Y:S01]  /*63b0*/  MUFU.EX2 R153, R153 ;  /* 0x0000009900997308 */ /* 0x000fe20000000800 */
[----:B------:R-:W-:Y:S02]  /*63c0*/  F2FP.BF16.F32.PACK_AB R160, R60, R43 ;  /* 0x0000002b3ca0723e */ /* 0x000fe400000010ff */
[----:B------:R-:W-:Y:S01]  /*63d0*/  F2FP.BF16.F32.PACK_AB R162, R62, R45 ;  /* 0x0000002d3ea2723e */ /* 0x000fe200000010ff */
[----:B------:R-:W-:Y:S04]  /*63e0*/  HGMMA.64x128x16.F32.BF16 R88, R164, gdesc[UR8].tnspB, R88, gsb0 ;  /* 0x41e00008a4587df0 */ /* 0x000fe80008001858 */
[----:B------:R-:W-:Y:S08]  /*63f0*/  MUFU.EX2 R48, R48 ;  /* 0x0000003000307308 */ /* 0x000ff00000000800 */
[----:B------:R-:W-:Y:S08]  /*6400*/  MUFU.EX2 R155, R52 ;  /* 0x00000034009b7308 */ /* 0x000ff00000000800 */
[----:B------:R-:W-:Y:S08]  /*6410*/  MUFU.EX2 R80, R80 ;  /* 0x0000005000507308 */ /* 0x000ff00000000800 */
[----:B------:R-:W-:Y:S08]  /*6420*/  MUFU.EX2 R157, R66 ;  /* 0x00000042009d7308 */ /* 0x000ff00000000800 */
[----:B------:R1:W-:Y:S08]  /*6430*/  MUFU.EX2 R36, R168 ;  /* 0x000000a800247308 */ /* 0x0003f00000000800 */
[----:B------:R-:W-:Y:S01]  /*6440*/  MUFU.EX2 R158, R158 ;  /* 0x0000009e009e7308 */ /* 0x000fe20000000800 */
[----:B-1----:R-:W-:-:S07]  /*6450*/  F2FP.BF16.F32.PACK_AB R168, R188, R31 ;  /* 0x0000001fbca8723e */ /* 0x002fce00000010ff */
[----:B------:R-:W-:Y:S08]  /*6460*/  MUFU.EX2 R159, R70 ;  /* 0x00000046009f7308 */ /* 0x000ff00000000800 */
[----:B------:R0:W-:Y:S08]  /*6470*/  MUFU.EX2 R17, R170 ;  /* 0x000000aa00117308 */ /* 0x0001f00000000800 */
[----:B------:R-:W-:Y:S01]  /*6480*/  MUFU.EX2 R161, R74 ;  /* 0x0000004a00a17308 */ /* 0x000fe20000000800 */
[----:B0-----:R-:W-:-:S07]  /*6490*/  F2FP.BF16.F32.PACK_AB R170, R156, R33 ;  /* 0x000000219caa723e */ /* 0x001fce00000010ff */
[----:B------:R-:W-:Y:S08]  /*64a0*/  MUFU.EX2 R212, R212 ;  /* 0x000000d400d47308 */ /* 0x000ff00000000800 */
[----:B------:R-:W-:Y:S08]  /*64b0*/  MUFU.EX2 R163, R78 ;  /* 0x0000004e00a37308 */ /* 0x000ff00000000800 */
[----:B------:R-:W-:Y:S08]  /*64c0*/  MUFU.EX2 R214, R214 ;  /* 0x000000d600d67308 */ /* 0x000ff00000000800 */
[----:B------:R-:W-:Y:S08]  /*64d0*/  MUFU.EX2 R216, R216 ;  /* 0x000000d800d87308 */ /* 0x000ff00000000800 */
[----:B------:R-:W-:Y:S08]  /*64e0*/  MUFU.EX2 R86, R86 ;  /* 0x0000005600567308 */ /* 0x000ff00000000800 */
[----:B------:R-:W0:Y:S08]  /*64f0*/  MUFU.EX2 R68, R68 ;  /* 0x0000004400447308 */ /* 0x000e300000000800 */
[----:B------:R-:W1:Y:S01]  /*6500*/  MUFU.EX2 R21, R21 ;  /* 0x0000001500157308 */ /* 0x000e620000000800 */
[----:B------:R-:W-:-:S02]  /*6510*/  WARPGROUP.DEPBAR.LE gsb0, 0x0 ;  /* 0x00008000000079c5 */ /* 0x000fc40000010000 */
[----:B------:R2:W-:Y:S05]  /*6520*/  @!P1 SYNCS.ARRIVE.TRANS64.RED.A1T0 RZ, [R15+URZ], RZ ;  /* 0x000000ff0fff99a7 */ /* 0x0005ea000810043f */
[----:B------:R-:W3:Y:S01]  /*6530*/  MUFU.EX2 R165, R82 ;  /* 0x0000005200a57308 */ /* 0x000ee20000000800 */
[----:B------:R-:W-:Y:S02]  /*6540*/  F2FP.BF16.F32.PACK_AB R164, R64, R47 ;  /* 0x0000002f40a4723e */ /* 0x000fe400000010ff */
[----:B0-----:R-:W-:Y:S02]  /*6550*/  F2FP.BF16.F32.PACK_AB R166, R68, R49 ;  /* 0x0000003144a6723e */ /* 0x001fe400000010ff */
[----:B-1----:R-:W-:-:S02]  /*6560*/  F2FP.BF16.F32.PACK_AB R167, R21, R86 ;  /* 0x0000005615a7723e */ /* 0x002fc400000010ff */
[----:B--2---:R-:W-:-:S04]  /*6570*/  @!P1 IADD3 R15, R20, 0x34860, RZ ;  /* 0x00034860140f9810 */ /* 0x004fc80007ffe0ff */
[----:B------:R-:W-:Y:S01]  /*6580*/  @!P1 PRMT R20, RZ, 0x654, R15 ;  /* 0x00000654ff149816 */ /* 0x000fe2000000000f */
[----:B------:R-:W-:-:S03]  /*6590*/  FADD.FTZ R15, R19, R6 ;  /* 0x00000006130f7221 */ /* 0x000fc60000010000 */
[----:B------:R0:W-:Y:S01]  /*65a0*/  @!P1 SYNCS.ARRIVE.TRANS64.RED.A1T0 RZ, [R20+URZ], RZ ;  /* 0x000000ff14ff99a7 */ /* 0x0001e2000810043f */
[C---:B------:R-:W-:Y:S01]  /*65b0*/  FADD.FTZ R6, R182.reuse, R15 ;  /* 0x0000000fb6067221 */ /* 0x040fe20000010000 */
[----:B------:R-:W-:-:S03]  /*65c0*/  F2FP.BF16.F32.PACK_AB R182, R182, R19 ;  /* 0x00000013b6b6723e */ /* 0x000fc600000010ff */
[----:B------:R-:W-:-:S04]  /*65d0*/  FADD.FTZ R15, R23, R6 ;  /* 0x00000006170f7221 */ /* 0x000fc80000010000 */
[----:B------:R-:W-:Y:S01]  /*65e0*/  FADD.FTZ R6, R152, R15 ;  /* 0x0000000f98067221 */ /* 0x000fe20000010000 */
[----:B------:R-:W-:-:S03]  /*65f0*/  F2FP.BF16.F32.PACK_AB R152, R54, R35 ;  /* 0x000000233698723e */ /* 0x000fc600000010ff */
[----:B------:R-:W-:-:S04]  /*6600*/  FADD.FTZ R15, R25, R6 ;  /* 0x00000006190f7221 */ /* 0x000fc80000010000 */
[----:B------:R-:W-:Y:S01]  /*6610*/  FADD.FTZ R6, R154, R15 ;  /* 0x0000000f9a067221 */ /* 0x000fe20000010000 */
[----:B------:R-:W-:-:S03]  /*6620*/  F2FP.BF16.F32.PACK_AB R154, R56, R37 ;  /* 0x00000025389a723e */ /* 0x000fc600000010ff */
[----:B------:R-:W-:-:S04]  /*6630*/  FADD.FTZ R15, R27, R6 ;  /* 0x000000061b0f7221 */ /* 0x000fc80000010000 */
[----:B------:R-:W-:-:S04]  /*6640*/  FADD.FTZ R6, R184, R15 ;  /* 0x0000000fb8067221 */ /* 0x000fc80000010000 */
[----:B------:R-:W-:Y:S01]  /*6650*/  FADD.FTZ R15, R29, R6 ;  /* 0x000000061d0f7221 */ /* 0x000fe20000010000 */
[----:B------:R-:W-:-:S03]  /*6660*/  FADD.FTZ R6, R34, R7 ;  /* 0x0000000722067221 */ /* 0x000fc60000010000 */
[----:B0-----:R-:W-:Y:S01]  /*6670*/  FADD.FTZ R20, R186, R15 ;  /* 0x0000000fba147221 */ /* 0x001fe20000010000 */
[----:B------:R-:W-:Y:S01]  /*6680*/  FADD.FTZ R6, R175, R6 ;  /* 0x00000006af067221 */ /* 0x000fe20000010000 */
[C---:B------:R-:W-:Y:S02]  /*6690*/  F2FP.BF16.F32.PACK_AB R175, R38.reuse, R175 ;  /* 0x000000af26af723e */ /* 0x040fe400000010ff */
[----:B------:R-:W-:Y:S01]  /*66a0*/  FADD.FTZ R7, R31, R20 ;  /* 0x000000141f077221 */ /* 0x000fe20000010000 */
[----:B------:R-:W-:-:S03]  /*66b0*/  FADD.FTZ R6, R38, R6 ;  /* 0x0000000626067221 */ /* 0x000fc60000010000 */
[----:B------:R-:W-:Y:S01]  /*66c0*/  FADD.FTZ R20, R188, R7 ;  /* 0x00000007bc147221 */ /* 0x000fe20000010000 */
        /* <DEDUP_REMOVED lines=8> */
[----:B------:R-:W-:Y:S01]  /*6750*/  FADD.FTZ R6, R18, R7 ;  /* 0x0000000712067221 */ /* 0x000fe20000010000 */
[----:B------:R-:W-:Y:S02]  /*6760*/  F2FP.BF16.F32.PACK_AB R156, R58, R39 ;  /* 0x000000273a9c723e */ /* 0x000fe400000010ff */
[----:B------:R-:W-:Y:S01]  /*6770*/  FADD.FTZ R20, R54, R15 ;  /* 0x0000000f36147221 */ /* 0x000fe20000010000 */
[----:B------:R-:W-:Y:S01]  /*6780*/  FADD.FTZ R6, R153, R6 ;  /* 0x0000000699067221 */ /* 0x000fe20000010000 */
[----:B------:R-:W-:-:S02]  /*6790*/  F2FP.BF16.F32.PACK_AB R153, R48, R153 ;  /* 0x000000993099723e */ /* 0x000fc400000010ff */
        /* <DEDUP_REMOVED lines=9> */
[----:B------:R-:W-:Y:S02]  /*6830*/  F2FP.BF16.F32.PACK_AB R157, R36, R157 ;  /* 0x0000009d249d723e */ /* 0x000fe400000010ff */
[----:B------:R-:W-:Y:S01]  /*6840*/  FADD.FTZ R14, R158, R7 ;  /* 0x000000079e0e7221 */ /* 0x000fe20000010000 */
[----:B------:R-:W-:Y:S01]  /*6850*/  FADD.FTZ R6, R36, R6 ;  /* 0x0000000624067221 */ /* 0x000fe20000010000 */
[C---:B------:R-:W-:Y:S02]  /*6860*/  F2FP.BF16.F32.PACK_AB R158, R41.reuse, R158 ;  /* 0x0000009e299e723e */ /* 0x040fe400000010ff */
[----:B------:R-:W-:Y:S01]  /*6870*/  FADD.FTZ R14, R41, R14 ;  /* 0x0000000e290e7221 */ /* 0x000fe20000010000 */
[----:B------:R-:W-:Y:S01]  /*6880*/  FADD.FTZ R6, R159, R6 ;  /* 0x000000069f067221 */ /* 0x000fe20000010000 */
[----:B------:R-:W-:-:S02]  /*6890*/  F2FP.BF16.F32.PACK_AB R159, R17, R159 ;  /* 0x0000009f119f723e */ /* 0x000fc400000010ff */
[----:B------:R-:W-:Y:S01]  /*68a0*/  FADD.FTZ R7, R43, R14 ;  /* 0x0000000e2b077221 */ /* 0x000fe20000010000 */
[----:B------:R-:W-:Y:S01]  /*68b0*/  FADD.FTZ R6, R17, R6 ;  /* 0x0000000611067221 */ /* 0x000fe20000010000 */
[----:B------:R-:W-:Y:S02]  /*68c0*/  IMAD.MOV.U32 R17, RZ, RZ, R12 ;  /* 0x000000ffff117224 */ /* 0x000fe400078e000c */
        /* <DEDUP_REMOVED lines=11> */
[----:B---3--:R-:W-:Y:S01]  /*6980*/  FADD.FTZ R6, R165, R6 ;  /* 0x00000006a5067221 */ /* 0x008fe20000010000 */
[C---:B------:R-:W-:Y:S02]  /*6990*/  F2FP.BF16.F32.PACK_AB R165, R216.reuse, R165 ;  /* 0x000000a5d8a5723e */ /* 0x040fe400000010ff */
[----:B------:R-:W-:Y:S01]  /*69a0*/  FADD.FTZ R15, R49, R14 ;  /* 0x0000000e310f7221 */ /* 0x000fe20000010000 */
[----:B------:R-:W-:Y:S01]  /*69b0*/  FADD.FTZ R7, R216, R6 ;  /* 0x00000006d8077221 */ /* 0x000fe20000010000 */
[----:B------:R-:W-:Y:S02]  /*69c0*/  IMAD.MOV.U32 R14, RZ, RZ, R3 ;  /* 0x000000ffff0e7224 */ /* 0x000fe400078e0003 */
[----:B------:R-:W-:Y:S01]  /*69d0*/  FADD.FTZ R6, R68, R15 ;  /* 0x0000000f44067221 */ /* 0x000fe20000010000 */
[----:B------:R-:W-:Y:S01]  /*69e0*/  FADD.FTZ R7, R86, R7 ;  /* 0x0000000756077221 */ /* 0x000fe20000010000 */
[----:B------:R-:W-:-:S03]  /*69f0*/  MOV R15, R10 ;  /* 0x0000000a000f7202 */ /* 0x000fc60000000f00 */
[----:B------:R-:W-:Y:S01]  /*6a00*/  FADD.FTZ R7, R21, R7 ;  /* 0x0000000715077221 */ /* 0x000fe20000010000 */
[----:B------:R-:W-:Y:S06]  /*6a10*/  @P2 BRA `(.L_x_28) ;  /* 0xffffffd400e42947 */ /* 0x000fec000383ffff */
.L_x_19:
[----:B------:R-:W-:Y:S06]  /*6a20*/  BAR.ARV 0x8, 0x180 ;  /* 0x0206000000007b1d */ /* 0x000fec0000002000 */
        /* <DEDUP_REMOVED lines=64> */
[----:B------:R-:W-:Y:S06]  /*6e30*/  @!P0 BRA `(.L_x_29) ;  /* 0x0000000000048947 */ /* 0x000fec0003800000 */
[----:B------:R-:W-:Y:S01]  /*6e40*/  BPT.TRAP 0x1 ;  /* 0x000000040000795c */ /* 0x000fe20000300000 */
.L_x_29:
[----:B------:R-:W-:Y:S02]  /*6e50*/  SHF.L.U32 R3, R3, 0x1f, RZ ;  /* 0x0000001f03037819 */ /* 0x000fe400000006ff */
[----:B------:R-:W-:-:S04]  /*6e60*/  LEA R14, R0, UR36, 0x3 ;  /* 0x00000024000e7c11 */ /* 0x000fc8000f8e18ff */
[----:B------:R0:W1:Y:S01]  /*6e70*/  SYNCS.PHASECHK.TRANS64.TRYWAIT P2, [R14+URZ+0x34850], R3 ;  /* 0x034850030e0075a7 */ /* 0x000062000804017f */
[----:B------:R-:W-:Y:S05]  /*6e80*/  @!P0 BRA `(.L_x_30) ;  /* 0x0000000000048947 */ /* 0x000fea0003800000 */
[----:B------:R-:W-:Y:S01]  /*6e90*/  BPT.TRAP 0x1 ;  /* 0x000000040000795c */ /* 0x000fe20000300000 */
.L_x_30:
[----:B-1----:R-:W-:Y:S05]  /*6ea0*/  @P2 BRA `(.L_x_31) ;  /* 0x0000000000082947 */ /* 0x002fea0003800000 */
[----:B------:R-:W1:Y:S02]  /*6eb0*/  SYNCS.PHASECHK.TRANS64.TRYWAIT P0, [R14+URZ+0x34850], R3 ;  /* 0x034850030e0075a7 */ /* 0x000e64000800017f */
[----:B-1----:R-:W-:Y:S05]  /*6ec0*/  @!P0 BRA `(.L_x_32) ;  /* 0x0000006000188947 */ /* 0x002fea0003800000 */
.L_x_31:
[----:B------:R-:W-:Y:S01]  /*6ed0*/  UIADD3 UR36, UR36, 0x400, URZ ;  /* 0x0000040024247890 */ /* 0x000fe2000fffe03f */
[----:B------:R-:W-:Y:S01]  /*6ee0*/  R2UR UR5, R0 ;  /* 0x00000000000572ca */ /* 0x000fe200000e0000 */
[----:B------:R-:W-:Y:S01]  /*6ef0*/  WARPGROUP.ARRIVE ;  /* 0x00000000000079c5 */ /* 0x000fe20000000000 */
[----:B------:R-:W-:Y:S01]  /*6f00*/  UMOV UR7, 0x40000040 ;  /* 0x4000004000077882 */ /* 0x000fe20000000000 */
[----:B------:R-:W-:Y:S01]  /*6f10*/  USHF.R.U32.HI UR36, URZ, 0x4, UR36 ;  /* 0x000000043f247899 */ /* 0x000fe20008011624 */
[----:B01----:R-:W0:Y:S01]  /*6f20*/  SHFL.BFLY PT, R3, R6, 0x2, 0x1f ;  /* 0x0c401f0006037f89 */ /* 0x003e2200000e0000 */
[----:B------:R-:W-:Y:S01]  /*6f30*/  @!P1 IADD3 R11, R14, 0x34860, RZ ;  /* 0x000348600e0b9810 */ /* 0x000fe20007ffe0ff */
[----:B------:R-:W-:Y:S01]  /*6f40*/  IMAD.MOV.U32 R4, RZ, RZ, RZ ;  /* 0x000000ffff047224 */ /* 0x000fe200078e00ff */
[----:B------:R-:W-:Y:S01]  /*6f50*/  ULOP3.LUT UR36, UR36, 0x3fff, URZ, 0xc0, !UPT ;  /* 0x00003fff24247892 */ /* 0x000fe2000f8ec03f */
[----:B------:R-:W1:Y:S01]  /*6f60*/  SHFL.BFLY PT, R0, R7, 0x2, 0x1f ;  /* 0x0c401f0007007f89 */ /* 0x000e6200000e0000 */
[----:B------:R-:W-:-:S02]  /*6f70*/  @!P1 PRMT R11, RZ, 0x654, R11 ;  /* 0x00000654ff0b9816 */ /* 0x000fc4000000000b */
[----:B------:R-:W-:-:S04]  /*6f80*/  ULOP3.LUT UR4, UR36, 0x4000000, URZ, 0xfc, !UPT ;  /* 0x0400000024047892 */ /* 0x000fc8000f8efc3f */
[----:B------:R-:W-:-:S07]  /*6f90*/  ULEA UR4, UR5, UR4, 0xb ;  /* 0x0000000405047291 */ /* 0x000fce000f8e583f */
[----:B------:R-:W-:Y:S02]  /*6fa0*/  UMOV UR6, UR4 ;  /* 0x0000000400067c82 */ /* 0x000fe40008000000 */
[----:B------:R-:W-:Y:S01]  /*6fb0*/  HGMMA.64x128x16.F32.BF16 R24, R180, gdesc[UR4].tnspB, R24, gsb0 ;  /* 0x41e00004b4187df0 */ /* 0x000fe20008001818 */
[----:B------:R-:W-:Y:S01]  /*6fc0*/  UIADD3 UR6, UR4, 0x80, URZ ;  /* 0x0000008004067890 */ /* 0x000fe2000fffe03f */
[----:B------:R-:W-:Y:S01]  /*6fd0*/  UMOV UR7, 0x40000040 ;  /* 0x4000004000077882 */ /* 0x000fe20000000000 */
[----:B0-----:R-:W-:Y:S01]  /*6fe0*/  FADD.FTZ R3, R3, R6 ;  /* 0x0000000603037221 */ /* 0x001fe20000010000 */
[----:B-1----:R-:W-:-:S04]  /*6ff0*/  FADD.FTZ R2, R0, R7 ;  /* 0x0000000700027221 */ /* 0x002fc80000010000 */
[----:B------:R-:W0:Y:S04]  /*7000*/  SHFL.BFLY PT, R0, R3, 0x1, 0x1f ;  /* 0x0c201f0003007f89 */ /* 0x000e2800000e0000 */
[----:B------:R-:W1:Y:S01]  /*7010*/  SHFL.BFLY PT, R5, R2, 0x1, 0x1f ;  /* 0x0c201f0002057f89 */ /* 0x000e6200000e0000 */
[----:B0-----:R-:W-:Y:S01]  /*7020*/  FADD.FTZ R13, R3, R0 ;  /* 0x00000000030d7221 */ /* 0x001fe20000010000 */
[----:B------:R-:W-:Y:S01]  /*7030*/  IMAD.MOV.U32 R3, RZ, RZ, -0x800000 ;  /* 0xff800000ff037424 */ /* 0x000fe200078e00ff */
[----:B------:R-:W-:Y:S01]  /*7040*/  MOV R0, 0xff800000 ;  /* 0xff80000000007802 */ /* 0x000fe20000000f00 */
[----:B-1----:R-:W-:Y:S02]  /*7050*/  FADD.FTZ R15, R2, R5 ;  /* 0x00000005020f7221 */ /* 0x002fe40000010000 */
[----:B------:R-:W-:Y:S01]  /*7060*/  FSETP.NE.FTZ.AND P0, PT, R13, RZ, PT ;  /* 0x000000ff0d00720b */ /* 0x000fe20003f15000 */
[----:B------:R-:W-:-:S02]  /*7070*/  IMAD.MOV.U32 R2, RZ, RZ, RZ ;  /* 0x000000ffff027224 */ /* 0x000fc400078e00ff */
[----:B------:R-:W-:-:S10]  /*7080*/  FSETP.NE.FTZ.AND P2, PT, R15, RZ, PT ;  /* 0x000000ff0f00720b */ /* 0x000fd40003f55000 */
[----:B------:R-:W0:Y:S01]  /*7090*/  @P0 MUFU.LG2 R8, R13 ;  /* 0x0000000d00080308 */ /* 0x000e220000000c00 */
[C---:B------:R-:W-:Y:S02]  /*70a0*/  @P0 FMUL.FTZ R5, R9.reuse, 0.69314718246459960938 ;  /* 0x3f31721809050820 */ /* 0x040fe40000410000 */
[----:B------:R-:W-:-:S05]  /*70b0*/  @P2 FMUL.FTZ R14, R9, 0.69314718246459960938 ;  /* 0x3f317218090e2820 */ /* 0x000fca0000410000 */
[----:B------:R-:W1:Y:S08]  /*70c0*/  @P2 MUFU.LG2 R6, R15 ;  /* 0x0000000f00062308 */ /* 0x000e700000000c00 */
[----:B------:R-:W2:Y:S01]  /*70d0*/  @P0 MUFU.RCP R4, R13 ;  /* 0x0000000d00040308 */ /* 0x000ea20000001000 */
[----:B0-----:R-:W-:-:S04]  /*70e0*/  @P0 FMUL.FTZ R8, R8, 0.69314718246459960938 ;  /* 0x3f31721808080820 */ /* 0x001fc80000410000 */
[----:B------:R-:W-:Y:S01]  /*70f0*/  @P0 FFMA.FTZ R3, R5, R12, R8 ;  /* 0x0000000c05030223 */ /* 0x000fe20000010008 */
[----:B------:R-:W-:Y:S02]  /*7100*/  PLOP3.LUT P0, PT, PT, PT, PT, 0x8, 0x0 ;  /* 0x000000000000781c */ /* 0x000fe40003f0e170 */
[----:B------:R-:W0:Y:S01]  /*7110*/  @P2 MUFU.RCP R2, R15 ;  /* 0x0000000f00022308 */ /* 0x000e220000001000 */
[----:B-1----:R-:W-:-:S04]  /*7120*/  @P2 FMUL.FTZ R7, R6, 0.69314718246459960938 ;  /* 0x3f31721806072820 */ /* 0x002fc80000410000 */
[----:B------:R-:W-:Y:S01]  /*7130*/  @P2 FFMA.FTZ R0, R14, R10, R7 ;  /* 0x0000000a0e002223 */ /* 0x000fe20000010007 */
[----:B------:R-:W-:Y:S02]  /*7140*/  WARPGROUP.DEPBAR.LE gsb0, 0x0 ;  /* 0x00008000000079c5 */ /* 0x000fe40000010000 */
[----:B------:R-:W-:-:S06]  /*7150*/  WARPGROUP.ARRIVE ;  /* 0x00000000000079c5 */ /* 0x000fcc0000000000 */
[----:B------:R-:W-:Y:S01]  /*7160*/  HGMMA.64x128x16.F32.BF16 R24, R176, gdesc[UR4].tnspB, R24, gsb0 ;  /* 0x41e00004b0187df0 */ /* 0x000fe20008001818 */
[----:B------:R-:W-:Y:S01]  /*7170*/  UIADD3 UR6, UR4, 0x100, URZ ;  /* 0x0000010004067890 */ /* 0x000fe2000fffe03f */
[----:B------:R-:W-:Y:S01]  /*7180*/  UMOV UR7, 0x40000040 ;  /* 0x4000004000077882 */ /* 0x000fe20000000000 */
[----:B------:R-:W-:Y:S02]  /*7190*/  WARPGROUP.DEPBAR.LE gsb0, 0x0 ;  /* 0x00008000000079c5 */ /* 0x000fe40000010000 */
[----:B------:R-:W-:-:S07]  /*71a0*/  WARPGROUP.ARRIVE ;  /* 0x00000000000079c5 */ /* 0x000fce0000000000 */
        /* <DEDUP_REMOVED lines=18> */
[----:B------:R-:W-:Y:S01]  /*72d0*/  UIADD3 UR4, UR4, 0x380, URZ ;  /* 0x0000038004047890 */ /* 0x000fe2000fffe03f */
[----:B------:R-:W-:Y:S02]  /*72e0*/  WARPGROUP.DEPBAR.LE gsb0, 0x0 ;  /* 0x00008000000079c5 */ /* 0x000fe40000010000 */
[----:B------:R-:W-:-:S06]  /*72f0*/  WARPGROUP.ARRIVE ;  /* 0x00000000000079c5 */ /* 0x000fcc0000000000 */
[----:B------:R-:W-:Y:S01]  /*7300*/  HGMMA.64x128x16.F32.BF16 R24, R160, gdesc[UR4].tnspB, R24, gsb0 ;  /* 0x41e00004a0187df0 */ /* 0x000fe20008001818 */
[----:B------:R-:W-:Y:S01]  /*7310*/  UMOV UR6, UR4 ;  /* 0x0000000400067c82 */ /* 0x000fe20008000000 */
[----:B------:R-:W-:Y:S01]  /*7320*/  UMOV UR7, 0x40000040 ;  /* 0x4000004000077882 */ /* 0x000fe20000000000 */
[----:B------:R-:W-:Y:S02]  /*7330*/  WARPGROUP.DEPBAR.LE gsb0, 0x0 ;  /* 0x00008000000079c5 */ /* 0x000fe40000010000 */
[----:B------:R-:W-:-:S07]  /*7340*/  WARPGROUP.ARRIVE ;  /* 0x00000000000079c5 */ /* 0x000fce0000000000 */
[----:B------:R-:W-:Y:S03]  /*7350*/  HGMMA.64x128x16.F32.BF16 R24, R164, gdesc[UR4].tnspB, R24, gsb0 ;  /* 0x41e00004a4187df0 */ /* 0x000fe60008001818 */
[----:B------:R-:W-:Y:S02]  /*7360*/  WARPGROUP.DEPBAR.LE gsb0, 0x0 ;  /* 0x00008000000079c5 */ /* 0x000fe40000010000 */
[----:B------:R1:W-:Y:S01]  /*7370*/  @!P1 SYNCS.ARRIVE.TRANS64.RED.A1T0 RZ, [R11+URZ], RZ ;  /* 0x000000ff0bff99a7 */ /* 0x0003e2000810043f */
[-C--:B--2---:R-:W-:Y:S01]  /*7380*/  FMUL.FTZ R24, R24, R4.reuse ;  /* 0x0000000418187220 */ /* 0x084fe20000410000 */
        /* <DEDUP_REMOVED lines=31> */
[-C--:B0-----:R-:W-:Y:S01]  /*7580*/  FMUL.FTZ R26, R26, R2.reuse ;  /* 0x000000021a1a7220 */ /* 0x081fe20000410000 */
        /* <DEDUP_REMOVED lines=30> */
[----:B-1----:R-:W-:-:S07]  /*7770*/  FMUL.FTZ R87, R87, R2 ;  /* 0x0000000257577220 */ /* 0x002fce0000410000 */
.L_x_12:
[----:B------:R-:W-:Y:S05]  /*7780*/  @P0 BRA `(.L_x_33) ;  /* 0x0000001400340947 */ /* 0x000fea0003800000 */
[----:B------:R-:W0:Y:S01]  /*7790*/  S2R R2, SR_TID.X ;  /* 0x0000000000027919 */ /* 0x000e220000002100 */
[----:B------:R-:W1:Y:S01]  /*77a0*/  LDC R18, c[0x0][0xbe8] ;  /* 0x0002fa00ff127b82 */ /* 0x000e620000000800 */
[----:B------:R-:W-:Y:S01]  /*77b0*/  SHF.R.S32.HI R13, RZ, 0x1f, R16 ;  /* 0x0000001fff0d7819 */ /* 0x000fe20000011410 */
[----:B------:R-:W-:Y:S01]  /*77c0*/  ULDC.64 UR4, c[0x0][0xbd0] ;  /* 0x0002f40000047ab9 */ /* 0x000fe20000000a00 */
[----:B------:R-:W2:Y:S01]  /*77d0*/  S2R R10, SR_CTAID.X ;  /* 0x00000000000a7919 */ /* 0x000ea20000002500 */
[----:B------:R-:W-:Y:S01]  /*77e0*/  ULDC.64 UR6, c[0x0][0xb38] ;  /* 0x0002ce0000067ab9 */ /* 0x000fe20000000a00 */
[----:B------:R-:W-:Y:S03]  /*77f0*/  BSSY B0, `(.L_x_34) ;  /* 0x00000e2000007945 */ /* 0x000fe60003800000 */
[----:B------:R-:W3:Y:S08]  /*7800*/  S2UR UR9, SR_CTAID.Z ;  /* 0x00000000000979c3 */ /* 0x000ef00000002700 */
[----:B------:R-:W4:Y:S08]  /*7810*/  LDC.64 R20, c[0x0][0xbd8] ;  /* 0x0002f600ff147b82 */ /* 0x000f300000000a00 */
[----:B------:R-:W-:Y:S01]  /*7820*/  BAR.SYNC.DEFER_BLOCKING 0x1, 0x100 ;  /* 0x0044000000007b1d */ /* 0x000fe20000010000 */
[----:B-1----:R-:W-:-:S07]  /*7830*/  ISETP.NE.AND P0, PT, R18, 0x1, PT ;  /* 0x000000011200780c */ /* 0x002fce0003f05270 */
[----:B------:R-:W1:Y:S01]  /*7840*/  S2UR UR8, SR_CTAID.Y ;  /* 0x00000000000879c3 */ /* 0x000e620000002600 */
[----:B0-----:R-:W-:-:S07]  /*7850*/  VIADD R7, R2, 0xffffff80 ;  /* 0xffffff8002077836 */ /* 0x001fce0000000000 */
[----:B------:R-:W1:Y:S01]  /*7860*/  LDC R17, c[0x0][0xc50] ;  /* 0x00031400ff117b82 */ /* 0x000e620000000800 */
[----:B------:R-:W-:-:S04]  /*7870*/  SHF.R.S32.HI R4, RZ, 0x1f, R7 ;  /* 0x0000001fff047819 */ /* 0x000fc80000011407 */
[----:B------:R-:W-:-:S03]  /*7880*/  LEA.HI R8, R4, R7, RZ, 0x7 ;  /* 0x0000000704087211 */ /* 0x000fc600078f38ff */
[----:B------:R-:W0:Y:S01]  /*7890*/  @P0 LDC R12, c[0x0][0xbec] ;  /* 0x0002fb00ff0c0b82 */ /* 0x000e220000000800 */
[----:B------:R-:W-:Y:S02]  /*78a0*/  LEA.HI R4, R4, R7, RZ, 0x2 ;  /* 0x0000000704047211 */ /* 0x000fe400078f10ff */
[----:B------:R-:W-:Y:S02]  /*78b0*/  LOP3.LUT R2, R8, 0xffffff80, RZ, 0xc0, !PT ;  /* 0xffffff8008027812 */ /* 0x000fe400078ec0ff */
[----:B------:R-:W-:Y:S02]  /*78c0*/  LOP3.LUT R4, R4, 0xfffffffc, RZ, 0xc0, !PT ;  /* 0xfffffffc04047812 */ /* 0x000fe400078ec0ff */
[----:B------:R-:W-:Y:S01]  /*78d0*/  SHF.R.S32.HI R9, RZ, 0x7, R8 ;  /* 0x00000007ff097819 */ /* 0x000fe20000011408 */
[C---:B------:R-:W-:Y:S01]  /*78e0*/  IMAD.IADD R88, R7.reuse, 0x1, -R2 ;  /* 0x0000000107587824 */ /* 0x040fe200078e0a02 */
[----:B------:R-:W-:Y:S01]  /*78f0*/  IADD3 R6, R7, -R4, RZ ;  /* 0x8000000407067210 */ /* 0x000fe20007ffe0ff */
[----:B------:R-:W5:Y:S03]  /*7900*/  LDC.64 R22, c[0x0][0xb40] ;  /* 0x0002d000ff167b82 */ /* 0x000f660000000a00 */
[----:B------:R-:W-:-:S02]  /*7910*/  SHF.R.S32.HI R11, RZ, 0x1f, R88 ;  /* 0x0000001fff0b7819 */ /* 0x000fc40000011458 */
[----:B------:R-:W-:Y:S02]  /*7920*/  LEA.HI R7, R6, R6, RZ, 0x1 ;  /* 0x0000000606077211 */ /* 0x000fe400078f08ff */
[CC--:B------:R-:W-:Y:S01]  /*7930*/  LEA.HI R89, R11.reuse, R88.reuse, RZ, 0x2 ;  /* 0x000000580b597211 */ /* 0x0c0fe200078f10ff */
[----:B------:R-:W5:Y:S01]  /*7940*/  @P0 LDC R90, c[0x0][0xbec] ;  /* 0x0002fb00ff5a0b82 */ /* 0x000f620000000800 */
[----:B------:R-:W-:Y:S02]  /*7950*/  LEA.HI R4, R11, R88, RZ, 0x5 ;  /* 0x000000580b047211 */ /* 0x000fe400078f28ff */
[--C-:B------:R-:W-:Y:S02]  /*7960*/  SHF.R.S32.HI R2, RZ, 0x2, R89.reuse ;  /* 0x00000002ff027819 */ /* 0x100fe40000011459 */
[----:B------:R-:W-:Y:S02]  /*7970*/  SHF.R.S32.HI R5, RZ, 0x1f, R89 ;  /* 0x0000001fff057819 */ /* 0x000fe40000011459 */
[----:B------:R-:W-:Y:S01]  /*7980*/  SHF.R.S32.HI R4, RZ, 0x5, R4 ;  /* 0x00000005ff047819 */ /* 0x000fe20000011404 */
[----:B------:R-:W5:Y:S01]  /*7990*/  @P0 LDC R15, c[0x0][0xbf0] ;  /* 0x0002fc00ff0f0b82 */ /* 0x000f620000000800 */
[----:B------:R-:W-:-:S02]  /*79a0*/  LEA.HI R5, R5, R2, RZ, 0x3 ;  /* 0x0000000205057211 */ /* 0x000fc400078f18ff */
[----:B------:R-:W-:Y:S02]  /*79b0*/  LOP3.LUT R7, R7, 0x1ffffffe, RZ, 0xc0, !PT ;  /* 0x1ffffffe07077812 */ /* 0x000fe400078ec0ff */
[----:B------:R-:W-:Y:S02]  /*79c0*/  LOP3.LUT R5, R5, 0xfffffff8, RZ, 0xc0, !PT ;  /* 0xfffffff805057812 */ /* 0x000fe400078ec0ff */
[----:B------:R-:W-:Y:S01]  /*79d0*/  LOP3.LUT R89, R89, 0x7ffffffc, RZ, 0xc0, !PT ;  /* 0x7ffffffc59597812 */ /* 0x000fe200078ec0ff */
[----:B------:R-:W5:Y:S02]  /*79e0*/  @P0 LDC R91, c[0x0][0xbf0] ;  /* 0x0002fc00ff5b0b82 */ /* 0x000f640000000800 */
[----:B------:R-:W-:Y:S01]  /*79f0*/  IMAD.IADD R5, R2, 0x1, -R5 ;  /* 0x0000000102057824 */ /* 0x000fe200078e0a05 */
[----:B------:R-:W-:-:S04]  /*7a00*/  LEA.HI R2, R8, R9, RZ, 0x1 ;  /* 0x0000000908027211 */ /* 0x000fc800078f08ff */
[----:B------:R-:W-:Y:S02]  /*7a10*/  LOP3.LUT R2, R2, 0x3fffffe, RZ, 0xc0, !PT ;  /* 0x03fffffe02027812 */ /* 0x000fe400078ec0ff */
[----:B------:R-:W-:-:S03]  /*7a20*/  LEA R5, R4, R5, 0x4 ;  /* 0x0000000504057211 */ /* 0x000fc600078e20ff */
[----:B------:R-:W-:Y:S02]  /*7a30*/  IMAD.IADD R2, R9, 0x1, -R2 ;  /* 0x0000000109027824 */ /* 0x000fe400078e0a02 */
[----:B------:R-:W-:Y:S02]  /*7a40*/  IMAD.IADD R9, R6, 0x1, -R7 ;  /* 0x0000000106097824 */ /* 0x000fe400078e0a07 */
[----:B------:R-:W-:Y:S02]  /*7a50*/  IMAD R7, R13, UR4, RZ ;  /* 0x000000040d077c24 */ /* 0x000fe4000f8e02ff */
[----:B------:R-:W-:Y:S02]  /*7a60*/  IMAD R2, R2, 0x40, R5 ;  /* 0x0000004002027824 */ /* 0x000fe400078e0205 */
[----:B------:R-:W-:Y:S01]  /*7a70*/  IMAD.WIDE.U32 R4, R16, UR4, RZ ;  /* 0x0000000410047c25 */ /* 0x000fe2000f8e00ff */
[----:B---3--:R-:W-:-:S03]  /*7a80*/  USHF.R.S32.HI UR4, URZ, 0x1f, UR9 ;  /* 0x0000001f3f047899 */ /* 0x008fc60008011409 */
[C---:B------:R-:W-:Y:S02]  /*7a90*/  IMAD R11, R16.reuse, UR5, R7 ;  /* 0x00000005100b7c24 */ /* 0x040fe4000f8e0207 */
[----:B------:R-:W-:Y:S02]  /*7aa0*/  IMAD R13, R13, UR6, RZ ;  /* 0x000000060d0d7c24 */ /* 0x000fe4000f8e02ff */
[----:B------:R-:W-:Y:S01]  /*7ab0*/  IMAD.WIDE.U32 R6, R16, UR6, RZ ;  /* 0x0000000610067c25 */ /* 0x000fe2000f8e00ff */
[----:B------:R-:W-:-:S03]  /*7ac0*/  IADD3 R5, R5, R11, RZ ;  /* 0x0000000b05057210 */ /* 0x000fc60007ffe0ff */
[----:B------:R-:W-:Y:S01]  /*7ad0*/  IMAD R11, R16, UR7, R13 ;  /* 0x00000007100b7c24 */ /* 0x000fe2000f8e020d */
[----:B------:R-:W-:Y:S01]  /*7ae0*/  ULDC.64 UR6, c[0x0][0xb48] ;  /* 0x0002d20000067ab9 */ /* 0x000fe20000000a00 */
[----:B------:R-:W-:Y:S01]  /*7af0*/  IMAD R9, R9, 0x8, R2 ;  /* 0x0000000809097824 */ /* 0x000fe200078e0202 */
[----:B--2---:R-:W-:Y:S01]  /*7b00*/  LEA R2, R10, R2, 0x7 ;  /* 0x000000020a027211 */ /* 0x004fe200078e38ff */
[----:B----4-:R-:W-:Y:S01]  /*7b10*/  IMAD R8, R20, UR4, RZ ;  /* 0x0000000414087c24 */ /* 0x010fe2000f8e02ff */
[----:B------:R-:W-:Y:S01]  /*7b20*/  IADD3 R7, R7, R11, RZ ;  /* 0x0000000b07077210 */ /* 0x000fe20007ffe0ff */
[----:B------:R-:W-:Y:S02]  /*7b30*/  IMAD.MOV R16, RZ, RZ, -R16 ;  /* 0x000000ffff107224 */ /* 0x000fe400078e0a10 */
[----:B------:R-:W-:Y:S02]  /*7b40*/  IMAD R9, R10, 0x80, R9 ;  /* 0x000000800a097824 */ /* 0x000fe400078e0209 */
[----:B------:R-:W-:-:S02]  /*7b50*/  IMAD R13, R21, UR9, R8 ;  /* 0x00000009150d7c24 */ /* 0x000fc4000f8e0208 */
[----:B------:R-:W-:-:S04]  /*7b60*/  IMAD.WIDE.U32 R4, R20, UR9, R4 ;  /* 0x0000000914047c25 */ /* 0x000fc8000f8e0004 */
[----:B-1----:R-:W-:Y:S01]  /*7b70*/  IMAD R19, R17, R16, UR8 ;  /* 0x0000000811137e24 */ /* 0x002fe2000f8e0210 */
[----:B------:R-:W-:Y:S01]  /*7b80*/  IADD3 R5, R5, R13, RZ ;  /* 0x0000000d05057210 */ /* 0x000fe20007ffe0ff */
[----:B0-----:R-:W-:-:S03]  /*7b90*/  @P0 IMAD.HI.U32 R8, R9, R12, RZ ;  /* 0x0000000c09080227 */ /* 0x001fc600078e00ff */
[----:B------:R-:W-:Y:S01]  /*7ba0*/  SHF.R.S32.HI R14, RZ, 0x1f, R19 ;  /* 0x0000001fff0e7819 */ /* 0x000fe20000011413 */
[----:B-----5:R-:W-:Y:S01]  /*7bb0*/  IMAD R12, R22, UR4, RZ ;  /* 0x00000004160c7c24 */ /* 0x020fe2000f8e02ff */
[----:B------:R-:W-:Y:S01]  /*7bc0*/  ULDC.64 UR4, c[0x0][0xbe0] ;  /* 0x0002f80000047ab9 */ /* 0x000fe20000000a00 */
[----:B------:R-:W-:-:S04]  /*7bd0*/  @P0 IMAD.HI.U32 R90, R9, R90, RZ ;  /* 0x0000005a095a0227 */ /* 0x000fc800078e00ff */
[----:B------:R-:W-:Y:S01]  /*7be0*/  IMAD.MOV.U32 R11, RZ, RZ, R9 ;  /* 0x000000ffff0b7224 */ /* 0x000fe200078e0009 */
[----:B------:R-:W-:Y:S01]  /*7bf0*/  @P0 SHF.R.U32.HI R11, RZ, R15, R8 ;  /* 0x0000000fff0b0219 */ /* 0x000fe20000011608 */
[----:B------:R-:W-:Y:S02]  /*7c00*/  IMAD R15, R23, UR9, R12 ;  /* 0x00000009170f7c24 */ /* 0x000fe4000f8e020c */
[----:B------:R-:W-:Y:S01]  /*7c10*/  IMAD.WIDE.U32 R6, R22, UR9, R6 ;  /* 0x0000000916067c25 */ /* 0x000fe2000f8e0006 */
[----:B------:R-:W-:-:S03]  /*7c20*/  ULDC.64 UR8, c[0x0][0xb28] ;  /* 0x0002ca0000087ab9 */ /* 0x000fc60000000a00 */
[----:B------:R-:W-:-:S04]  /*7c30*/  IMAD.WIDE.U32 R4, R19, UR4, R4 ;  /* 0x0000000413047c25 */ /* 0x000fc8000f8e0004 */
[----:B------:R-:W-:Y:S01]  /*7c40*/  IMAD.MOV.U32 R13, RZ, RZ, R9 ;  /* 0x000000ffff0d7224 */ /* 0x000fe200078e0009 */
[----:B------:R-:W-:Y:S01]  /*7c50*/  @P0 SHF.R.U32.HI R13, RZ, R91, R90 ;  /* 0x0000005bff0d0219 */ /* 0x000fe2000001165a */
[C---:B------:R-:W-:Y:S01]  /*7c60*/  IMAD R8, R14.reuse, UR4, RZ ;  /* 0x000000040e087c24 */ /* 0x040fe2000f8e02ff */
[----:B------:R-:W-:Y:S01]  /*7c70*/  IADD3 R4, P0, R11, R4, RZ ;  /* 0x000000040b047210 */ /* 0x000fe20007f1e0ff */
[----:B------:R-:W-:Y:S01]  /*7c80*/  IMAD.IADD R7, R7, 0x1, R15 ;  /* 0x0000000107077824 */ /* 0x000fe200078e020f */
[----:B------:R-:W-:Y:S01]  /*7c90*/  SHF.R.S32.HI R15, RZ, 0x1f, R11 ;  /* 0x0000001fff0f7819 */ /* 0x000fe2000001140b */
[----:B------:R-:W-:Y:S01]  /*7ca0*/  IMAD R14, R14, UR6, RZ ;  /* 0x000000060e0e7c24 */ /* 0x000fe2000f8e02ff */
[----:B------:R-:W-:Y:S01]  /*7cb0*/  IADD3 R11, -R11, RZ, RZ ;  /* 0x000000ff0b0b7210 */ /* 0x000fe20007ffe1ff */
[C---:B------:R-:W-:Y:S01]  /*7cc0*/  IMAD R12, R19.reuse, UR5, R8 ;  /* 0x00000005130c7c24 */ /* 0x040fe2000f8e0208 */
[----:B------:R-:W-:Y:S01]  /*7cd0*/  SHF.R.S32.HI R8, RZ, 0x1f, R13 ;  /* 0x0000001fff087819 */ /* 0x000fe2000001140d */
[C---:B------:R-:W-:Y:S01]  /*7ce0*/  IMAD R17, R19.reuse, UR7, R14 ;  /* 0x0000000713117c24 */ /* 0x040fe2000f8e020e */
[----:B------:R-:W-:Y:S01]  /*7cf0*/  ULDC.64 UR4, c[0x0][0xb30] ;  /* 0x0002cc0000047ab9 */ /* 0x000fe20000000a00 */
[----:B------:R-:W-:Y:S01]  /*7d00*/  IMAD.WIDE.U32 R6, R19, UR6, R6 ;  /* 0x0000000613067c25 */ /* 0x000fe2000f8e0006 */
[----:B------:R-:W-:Y:S01]  /*7d10*/  IADD3.X R5, R15, R5, R12, P0, !PT ;  /* 0x000000050f057210 */ /* 0x000fe200007fe40c */
[----:B------:R-:W-:-:S02]  /*7d20*/  ULDC.64 UR6, c[0x0][0xbc8] ;  /* 0x0002f20000067ab9 */ /* 0x000fc40000000a00 */
[----:B------:R-:W-:Y:S02]  /*7d30*/  IMAD.MOV R14, RZ, RZ, -R13 ;  /* 0x000000ffff0e7224 */ /* 0x000fe400078e0a0d */
[----:B------:R-:W-:Y:S02]  /*7d40*/  IMAD R8, R8, UR4, RZ ;  /* 0x0000000408087c24 */ /* 0x000fe4000f8e02ff */
[C---:B------:R-:W-:Y:S02]  /*7d50*/  IMAD R11, R18.reuse, R11, R9 ;  /* 0x0000000b120b7224 */ /* 0x040fe400078e0209 */
[----:B------:R-:W-:Y:S02]  /*7d60*/  IMAD.IADD R7, R7, 0x1, R17 ;  /* 0x0000000107077824 */ /* 0x000fe400078e0211 */
[----:B------:R-:W-:Y:S02]  /*7d70*/  IMAD R9, R18, R14, R9 ;  /* 0x0000000e12097224 */ /* 0x000fe400078e0209 */
[C---:B------:R-:W-:Y:S01]  /*7d80*/  IMAD R15, R13.reuse, UR5, R8 ;  /* 0x000000050d0f7c24 */ /* 0x040fe2000f8e0208 */
[----:B------:R-:W-:Y:S01]  /*7d90*/  SHF.R.S32.HI R8, RZ, 0x1f, R11 ;  /* 0x0000001fff087819 */ /* 0x000fe2000001140b */
[----:B------:R-:W-:Y:S01]  /*7da0*/  IMAD.WIDE.U32 R6, R13, UR4, R6 ;  /* 0x000000040d067c25 */ /* 0x000fe2000f8e0006 */
[----:B------:R-:W-:Y:S01]  /*7db0*/  SHF.R.S32.HI R12, RZ, 0x1f, R9 ;  /* 0x0000001fff0c7819 */ /* 0x000fe20000011409 */
[----:B------:R-:W0:Y:S01]  /*7dc0*/  S2UR UR5, SR_CgaCtaId ;  /* 0x00000000000579c3 */ /* 0x000e220000008800 */
[----:B------:R-:W-:Y:S01]  /*7dd0*/  UMOV UR4, 0x400 ;  /* 0x0000040000047882 */ /* 0x000fe20000000000 */
[----:B------:R-:W-:Y:S01]  /*7de0*/  IMAD R8, R8, UR6, RZ ;  /* 0x0000000608087c24 */ /* 0x000fe2000f8e02ff */
[----:B------:R-:W-:Y:S01]  /*7df0*/  IADD3 R7, R7, R15, RZ ;  /* 0x0000000f07077210 */ /* 0x000fe20007ffe0ff */
[----:B------:R-:W-:-:S02]  /*7e00*/  IMAD R12, R12, UR8, RZ ;  /* 0x000000080c0c7c24 */ /* 0x000fc4000f8e02ff */
[C---:B------:R-:W-:Y:S02]  /*7e10*/  IMAD R13, R11.reuse, UR7, R8 ;  /* 0x000000070b0d7c24 */ /* 0x040fe4000f8e0208 */
[----:B------:R-:W-:Y:S01]  /*7e20*/  IMAD.WIDE.U32 R4, R11, UR6, R4 ;  /* 0x000000060b047c25 */ /* 0x000fe2000f8e0004 */
[----:B------:R-:W-:-:S03]  /*7e30*/  ULDC.64 UR6, c[0x0][0xba8] ;  /* 0x0002ea0000067ab9 */ /* 0x000fc60000000a00 */
[C---:B------:R-:W-:Y:S01]  /*7e40*/  IMAD R11, R9.reuse, UR9, R12 ;  /* 0x00000009090b7c24 */ /* 0x040fe2000f8e020c */
[----:B------:R-:W-:Y:S01]  /*7e50*/  LEA R8, P0, R4, UR6, 0x2 ;  /* 0x0000000604087c11 */ /* 0x000fe2000f8010ff */
[----:B------:R-:W-:Y:S01]  /*7e60*/  IMAD.WIDE.U32 R6, R9, UR8, R6 ;  /* 0x0000000809067c25 */ /* 0x000fe2000f8e0006 */
[----:B------:R-:W-:Y:S01]  /*7e70*/  ULDC.64 UR8, c[0x0][0xb00] ;  /* 0x0002c00000087ab9 */ /* 0x000fe20000000a00 */
[----:B------:R-:W-:Y:S02]  /*7e80*/  ULDC UR6, c[0x0][0xa88] ;  /* 0x0002a20000067ab9 */ /* 0x000fe40000000800 */
[----:B------:R-:W-:Y:S01]  /*7e90*/  IMAD.IADD R9, R5, 0x1, R13 ;  /* 0x0000000105097824 */ /* 0x000fe200078e020d */
[----:B------:R-:W-:Y:S01]  /*7ea0*/  LEA R20, P1, R6, UR8, 0x2 ;  /* 0x0000000806147c11 */ /* 0x000fe2000f8210ff */
[----:B------:R-:W-:Y:S02]  /*7eb0*/  IMAD.IADD R5, R7, 0x1, R11 ;  /* 0x0000000107057824 */ /* 0x000fe400078e020b */
[----:B------:R-:W-:Y:S01]  /*7ec0*/  IMAD R17, R18, UR6, RZ ;  /* 0x0000000612117c24 */ /* 0x000fe2000f8e02ff */
[----:B------:R-:W-:Y:S01]  /*7ed0*/  LEA.HI.X R9, R4, UR7, R9, 0x2, P0 ;  /* 0x0000000704097c11 */ /* 0x000fe200080f1409 */
[----:B0-----:R-:W-:Y:S01]  /*7ee0*/  ULEA UR4, UR5, UR4, 0x18 ;  /* 0x0000000405047291 */ /* 0x001fe2000f8ec03f */
[----:B------:R-:W-:Y:S01]  /*7ef0*/  LEA.HI.X R22, R6, UR9, R5, 0x2, P1 ;  /* 0x0000000906167c11 */ /* 0x000fe200088f1405 */
[----:B------:R-:W-:Y:S01]  /*7f00*/  SHFL.IDX PT, R4, R8, RZ, 0x1c1f ;  /* 0x001c1fff08047589 */ /* 0x000fe200000e0000 */
[----:B------:R-:W-:Y:S01]  /*7f10*/  LOP3.LUT P0, RZ, R88, 0x3, RZ, 0xc0, !PT ;  /* 0x0000000358ff7812 */ /* 0x000fe2000780c0ff */
[C---:B------:R-:W-:Y:S01]  /*7f20*/  VIADD R16, R2.reuse, 0x8 ;  /* 0x0000000802107836 */ /* 0x040fe20000000000 */
[----:B------:R-:W-:Y:S01]  /*7f30*/  UIADD3 UR4, UR4, 0x34820, URZ ;  /* 0x0003482004047890 */ /* 0x000fe2000fffe03f */
[----:B------:R-:W0:Y:S01]  /*7f40*/  SHFL.IDX PT, R5, R9, RZ, 0x1c1f ;  /* 0x001c1fff09057589 */ /* 0x000e2200000e0000 */
[-C--:B------:R-:W-:Y:S01]  /*7f50*/  ISETP.GE.OR P1, PT, R2, R17.reuse, P0 ;  /* 0x000000110200720c */ /* 0x080fe20000726670 */
[----:B------:R-:W-:Y:S01]  /*7f60*/  IMAD.IADD R19, R88, 0x1, -R89 ;  /* 0x0000000158137824 */ /* 0x000fe200078e0a59 */
[-C--:B------:R-:W-:Y:S01]  /*7f70*/  ISETP.GE.OR P0, PT, R16, R17.reuse, P0 ;  /* 0x000000111000720c */ /* 0x080fe20000706670 */
[----:B------:R-:W-:Y:S01]  /*7f80*/  SHFL.IDX PT, R6, R8, 0x1, 0x1c1f ;  /* 0x003c1f0008067f89 */ /* 0x000fe200000e0000 */
[----:B------:R-:W-:Y:S01]  /*7f90*/  UPRMT UR4, URZ, 0x654, UR4 ;  /* 0x000006543f047896 */ /* 0x000fe20008000004 */
[----:B------:R-:W-:-:S02]  /*7fa0*/  ISETP.GE.AND P2, PT, R2, R17, PT ;  /* 0x000000110200720c */ /* 0x000fc40003f46270 */
[----:B------:R-:W1:Y:S01]  /*7fb0*/  SHFL.IDX PT, R7, R9, 0x1, 0x1c1f ;  /* 0x003c1f0009077f89 */ /* 0x000e6200000e0000 */
[----:B------:R-:W-:-:S03]  /*7fc0*/  SHF.L.U32 R19, R19, 0x1, RZ ;  /* 0x0000000113137819 */ /* 0x000fc600000006ff */
[----:B------:R2:W3:Y:S02]  /*7fd0*/  SHFL.IDX PT, R14, R20, RZ, 0x1c1f ;  /* 0x001c1fff140e7589 */ /* 0x0004e400000e0000 */
[----:B------:R-:W-:Y:S02]  /*7fe0*/  SYNCS.ARRIVE.TRANS64.RED.A1T0 RZ, [UR4], RZ ;  /* 0x000000ffffff79a7 */ /* 0x000fe40008100404 */
[----:B------:R2:W4:Y:S04]  /*7ff0*/  SHFL.IDX PT, R15, R22, RZ, 0x1c1f ;  /* 0x001c1fff160f7589 */ /* 0x00052800000e0000 */
[----:B0-----:R2:W-:Y:S04]  /*8000*/  @!P1 ST.E desc[UR42][R4.64], R3 ;  /* 0x0000000304009985 */ /* 0x0015e8000c10192a */
[----:B-1----:R2:W-:Y:S01]  /*8010*/  @!P0 ST.E desc[UR42][R6.64], R0 ;  /* 0x0000000006008985 */ /* 0x0025e2000c10192a */
[----:B------:R-:W-:Y:S05]  /*8020*/  @P2 BRA `(.L_x_35) ;  /* 0x0000000400782947 */ /* 0x000fea0003800000 */
[C---:B--2---:R-:W-:Y:S01]  /*8030*/  VIADD R0, R19.reuse, 0x8 ;  /* 0x0000000813007836 */ /* 0x044fe20000000000 */
[----:B------:R-:W-:Y:S01]  /*8040*/  ULDC UR4, c[0x0][0xac8] ;  /* 0x0002b20000047ab9 */ /* 0x000fe20000000800 */
[C---:B------:R-:W-:Y:S01]  /*8050*/  VIADD R6, R19.reuse, 0x10 ;  /* 0x0000001013067836 */ /* 0x040fe20000000000 */
[C---:B------:R-:W-:Y:S01]  /*8060*/  ISETP.GE.AND P2, PT, R19.reuse, UR4, PT ;  /* 0x0000000413007c0c */ /* 0x040fe2000bf46270 */
[C---:B------:R-:W-:Y:S01]  /*8070*/  VIADD R8, R19.reuse, 0x28 ;  /* 0x0000002813087836 */ /* 0x040fe20000000000 */
[----:B------:R-:W-:Y:S01]  /*8080*/  ISETP.GE.AND P3, PT, R0, UR4, PT ;  /* 0x0000000400007c0c */ /* 0x000fe2000bf66270 */
[C---:B------:R-:W-:Y:S01]  /*8090*/  VIADD R10, R19.reuse, 0x38 ;  /* 0x00000038130a7836 */ /* 0x040fe20000000000 */
[C---:B------:R-:W-:Y:S01]  /*80a0*/  IADD3 R7, R19.reuse, 0x18, RZ ;  /* 0x0000001813077810 */ /* 0x040fe20007ffe0ff */
[C---:B------:R-:W-:Y:S01]  /*80b0*/  VIADD R11, R19.reuse, 0x40 ;  /* 0x00000040130b7836 */ /* 0x040fe20000000000 */
[----:B------:R-:W-:Y:S01]  /*80c0*/  ISETP.GE.AND P0, PT, R6, UR4, PT ;  /* 0x0000000406007c0c */ /* 0x000fe2000bf06270 */
[----:B------:R-:W-:Y:S01]  /*80d0*/  VIADD R12, R19, 0x50 ;  /* 0x00000050130c7836 */ /* 0x000fe20000000000 */
[----:B------:R-:W-:-:S02]  /*80e0*/  ISETP.GE.AND P1, PT, R7, UR4, PT ;  /* 0x0000000407007c0c */ /* 0x000fc4000bf26270 */
[C---:B------:R-:W-:Y:S02]  /*80f0*/  IADD3 R9, R19.reuse, 0x30, RZ ;  /* 0x0000003013097810 */ /* 0x040fe40007ffe0ff */
[----:B------:R-:W-:Y:S01]  /*8100*/  ISETP.GE.AND P5, PT, R10, UR4, PT ;  /* 0x000000040a007c0c */ /* 0x000fe2000bfa6270 */
[----:B---34-:R-:W-:Y:S01]  /*8110*/  @!P2 IMAD.WIDE R2, R19, 0x4, R14 ;  /* 0x000000041302a825 */ /* 0x018fe200078e020e */
[----:B------:R-:W-:Y:S02]  /*8120*/  ISETP.GE.AND P4, PT, R9, UR4, PT ;  /* 0x0000000409007c0c */ /* 0x000fe4000bf86270 */
[----:B------:R-:W-:Y:S02]  /*8130*/  @!P3 LEA.HI R0, R0, R0, RZ, 0x1 ;  /* 0x000000000000b211 */ /* 0x000fe400078f08ff */
[----:B------:R0:W-:Y:S01]  /*8140*/  @!P2 ST.E.64 desc[UR42][R2.64], R24 ;  /* 0x000000180200a985 */ /* 0x0001e2000c101b2a */
[----:B------:R-:W-:Y:S02]  /*8150*/  ISETP.GE.AND P6, PT, R11, UR4, PT ;  /* 0x000000040b007c0c */ /* 0x000fe4000bfc6270 */
[----:B------:R-:W-:Y:S01]  /*8160*/  @!P3 LOP3.LUT R5, R0, 0xfffffffe, RZ, 0xc0, !PT ;  /* 0xfffffffe0005b812 */ /* 0x000fe200078ec0ff */
[----:B------:R-:W-:Y:S01]  /*8170*/  VIADD R0, R19, 0x20 ;  /* 0x0000002013007836 */ /* 0x000fe20000000000 */
[----:B------:R-:W-:-:S02]  /*8180*/  @!P0 LEA.HI R6, R6, R6, RZ, 0x1 ;  /* 0x0000000606068211 */ /* 0x000fc400078f08ff */
[----:B------:R-:W-:Y:S01]  /*8190*/  @!P1 LEA.HI R7, R7, R7, RZ, 0x1 ;  /* 0x0000000707079211 */ /* 0x000fe200078f08ff */
[----:B------:R-:W-:Y:S01]  /*81a0*/  @!P3 IMAD.WIDE R4, R5, 0x4, R14 ;  /* 0x000000040504b825 */ /* 0x000fe200078e020e */
[----:B------:R-:W-:Y:S02]  /*81b0*/  ISETP.GE.AND P2, PT, R0, UR4, PT ;  /* 0x0000000400007c0c */ /* 0x000fe4000bf46270 */
[----:B------:R-:W-:Y:S02]  /*81c0*/  @!P5 LEA.HI R10, R10, R10, RZ, 0x1 ;  /* 0x0000000a0a0ad211 */ /* 0x000fe400078f08ff */
[----:B------:R1:W-:Y:S01]  /*81d0*/  @!P3 ST.E.64 desc[UR42][R4.64], R28 ;  /* 0x0000001c0400b985 */ /* 0x0003e2000c101b2a */
[----:B------:R-:W-:Y:S02]  /*81e0*/  ISETP.GE.AND P3, PT, R8, UR4, PT ;  /* 0x0000000408007c0c */ /* 0x000fe4000bf66270 */
[----:B0-----:R-:W-:Y:S02]  /*81f0*/  @!P0 LOP3.LUT R3, R6, 0xfffffffe, RZ, 0xc0, !PT ;  /* 0xfffffffe06038812 */ /* 0x001fe400078ec0ff */
[----:B------:R-:W-:-:S02]  /*8200*/  @!P4 LEA.HI R6, R9, R9, RZ, 0x1 ;  /* 0x000000090906c211 */ /* 0x000fc400078f08ff */
[----:B------:R-:W-:Y:S01]  /*8210*/  @!P5 LOP3.LUT R13, R10, 0xfffffffe, RZ, 0xc0, !PT ;  /* 0xfffffffe0a0dd812 */ /* 0x000fe200078ec0ff */
[--C-:B------:R-:W-:Y:S01]  /*8220*/  @!P0 IMAD.WIDE R2, R3, 0x4, R14.reuse ;  /* 0x0000000403028825 */ /* 0x100fe200078e020e */
[----:B------:R-:W-:Y:S02]  /*8230*/  @!P2 LEA.HI R0, R0, R0, RZ, 0x1 ;  /* 0x000000000000a211 */ /* 0x000fe400078f08ff */
[----:B------:R-:W-:Y:S02]  /*8240*/  IADD3 R18, R19, 0x60, RZ ;  /* 0x0000006013127810 */ /* 0x000fe40007ffe0ff */
[----:B------:R0:W-:Y:S01]  /*8250*/  @!P0 ST.E.64 desc[UR42][R2.64], R32 ;  /* 0x0000002002008985 */ /* 0x0001e2000c101b2a */
[----:B-1----:R-:W-:Y:S02]  /*8260*/  @!P1 LOP3.LUT R5, R7, 0xfffffffe, RZ, 0xc0, !PT ;  /* 0xfffffffe07059812 */ /* 0x002fe400078ec0ff */
[----:B------:R-:W-:Y:S02]  /*8270*/  @!P3 LEA.HI R8, R8, R8, RZ, 0x1 ;  /* 0x000000080808b211 */ /* 0x000fe400078f08ff */
[----:B------:R-:W-:Y:S01]  /*8280*/  @!P2 LOP3.LUT R7, R0, 0xfffffffe, RZ, 0xc0, !PT ;  /* 0xfffffffe0007a812 */ /* 0x000fe200078ec0ff */
[----:B------:R-:W-:Y:S01]  /*8290*/  @!P1 IMAD.WIDE R4, R5, 0x4, R14 ;  /* 0x0000000405049825 */ /* 0x000fe200078e020e */
[----:B------:R-:W-:-:S02]  /*82a0*/  @!P3 LOP3.LUT R9, R8, 0xfffffffe, RZ, 0xc0, !PT ;  /* 0xfffffffe0809b812 */ /* 0x000fc400078ec0ff */
[----:B------:R-:W-:Y:S02]  /*82b0*/  @!P6 LEA.HI R0, R11, R11, RZ, 0x1 ;  /* 0x0000000b0b00e211 */ /* 0x000fe400078f08ff */
[----:B------:R-:W-:Y:S01]  /*82c0*/  @!P4 LOP3.LUT R11, R6, 0xfffffffe, RZ, 0xc0, !PT ;  /* 0xfffffffe060bc812 */ /* 0x000fe200078ec0ff */
[--C-:B------:R-:W-:Y:S01]  /*82d0*/  @!P2 IMAD.WIDE R6, R7, 0x4, R14.reuse ;  /* 0x000000040706a825 */ /* 0x100fe200078e020e */
[----:B------:R-:W-:Y:S01]  /*82e0*/  @!P6 LOP3.LUT R21, R0, 0xfffffffe, RZ, 0xc0, !PT ;  /* 0xfffffffe0015e812 */ /* 0x000fe200078ec0ff */
[----:B------:R1:W-:Y:S01]  /*82f0*/  @!P1 ST.E.64 desc[UR42][R4.64], R36 ;  /* 0x0000002404009985 */ /* 0x0003e2000c101b2a */
[----:B------:R-:W-:Y:S01]  /*8300*/  IADD3 R0, R19, 0x48, RZ ;  /* 0x0000004813007810 */ /* 0x000fe20007ffe0ff */
[--C-:B0-----:R-:W-:Y:S01]  /*8310*/  @!P3 IMAD.WIDE R2, R9, 0x4, R14.reuse ;  /* 0x000000040902b825 */ /* 0x101fe200078e020e */
[----:B------:R-:W-:Y:S01]  /*8320*/  ISETP.GE.AND P1, PT, R12, UR4, PT ;  /* 0x000000040c007c0c */ /* 0x000fe2000bf26270 */
[----:B------:R0:W-:Y:S01]  /*8330*/  @!P2 ST.E.64 desc[UR42][R6.64], R40 ;  /* 0x000000280600a985 */ /* 0x0001e2000c101b2a */
[----:B------:R-:W-:Y:S01]  /*8340*/  ISETP.GE.AND P0, PT, R0, UR4, PT ;  /* 0x0000000400007c0c */ /* 0x000fe2000bf06270 */
[----:B------:R-:W-:-:S02]  /*8350*/  @!P5 IMAD.WIDE R8, R13, 0x4, R14 ;  /* 0x000000040d08d825 */ /* 0x000fc400078e020e */
[----:B------:R2:W-:Y:S01]  /*8360*/  @!P3 ST.E.64 desc[UR42][R2.64], R44 ;  /* 0x0000002c0200b985 */ /* 0x0005e2000c101b2a */
[----:B------:R-:W-:Y:S01]  /*8370*/  ISETP.GE.AND P3, PT, R18, UR4, PT ;  /* 0x0000000412007c0c */ /* 0x000fe2000bf66270 */
[----:B------:R-:W-:Y:S02]  /*8380*/  VIADD R13, R19, 0x58 ;  /* 0x00000058130d7836 */ /* 0x000fe40000000000 */
[----:B-1----:R-:W-:-:S03]  /*8390*/  @!P4 IMAD.WIDE R4, R11, 0x4, R14 ;  /* 0x000000040b04c825 */ /* 0x002fc600078e020e */
[----:B------:R-:W-:Y:S02]  /*83a0*/  ISETP.GE.AND P2, PT, R13, UR4, PT ;  /* 0x000000040d007c0c */ /* 0x000fe4000bf46270 */
[----:B------:R-:W-:Y:S01]  /*83b0*/  @!P1 LEA.HI R12, R12, R12, RZ, 0x1 ;  /* 0x0000000c0c0c9211 */ /* 0x000fe200078f08ff */
[----:B------:R-:W-:Y:S01]  /*83c0*/  @!P6 IMAD.WIDE R10, R21, 0x4, R14 ;  /* 0x00000004150ae825 */ /* 0x000fe200078e020e */
[----:B------:R1:W-:Y:S01]  /*83d0*/  @!P4 ST.E.64 desc[UR42][R4.64], R48 ;  /* 0x000000300400c985 */ /* 0x0003e2000c101b2a */
[----:B------:R-:W-:Y:S02]  /*83e0*/  @!P0 LEA.HI R0, R0, R0, RZ, 0x1 ;  /* 0x0000000000008211 */ /* 0x000fe400078f08ff */
[C---:B0-----:R-:W-:Y:S01]  /*83f0*/  VIADD R6, R19.reuse, 0x68 ;  /* 0x0000006813067836 */ /* 0x041fe20000000000 */
[C---:B--2---:R-:W-:Y:S01]  /*8400*/  IADD3 R3, R19.reuse, 0x78, RZ ;  /* 0x0000007813037810 */ /* 0x044fe20007ffe0ff */
[----:B------:R-:W-:Y:S01]  /*8410*/  VIADD R7, R19, 0x70 ;  /* 0x0000007013077836 */ /* 0x000fe20000000000 */
[----:B------:R0:W-:Y:S01]  /*8420*/  @!P5 ST.E.64 desc[UR42][R8.64], R52 ;  /* 0x000000340800d985 */ /* 0x0001e2000c101b2a */
[----:B------:R-:W-:-:S02]  /*8430*/  @!P3 LEA.HI R18, R18, R18, RZ, 0x1 ;  /* 0x000000121212b211 */ /* 0x000fc400078f08ff */
[----:B------:R-:W-:Y:S01]  /*8440*/  ISETP.GE.AND P4, PT, R6, UR4, PT ;  /* 0x0000000406007c0c */ /* 0x000fe2000bf86270 */
[----:B------:R2:W-:Y:S01]  /*8450*/  @!P6 ST.E.64 desc[UR42][R10.64], R56 ;  /* 0x000000380a00e985 */ /* 0x0005e2000c101b2a */
[----:B------:R-:W-:Y:S02]  /*8460*/  ISETP.GE.AND P6, PT, R3, UR4, PT ;  /* 0x0000000403007c0c */ /* 0x000fe4000bfc6270 */
[----:B------:R-:W-:Y:S02]  /*8470*/  ISETP.GE.AND P5, PT, R7, UR4, PT ;  /* 0x0000000407007c0c */ /* 0x000fe4000bfa6270 */
[----:B------:R-:W-:Y:S02]  /*8480*/  @!P2 LEA.HI R13, R13, R13, RZ, 0x1 ;  /* 0x0000000d0d0da211 */ /* 0x000fe400078f08ff */
[----:B-1----:R-:W-:Y:S02]  /*8490*/  @!P1 LOP3.LUT R5, R12, 0xfffffffe, RZ, 0xc0, !PT ;  /* 0xfffffffe0c059812 */ /* 0x002fe400078ec0ff */
[----:B0-----:R-:W-:-:S03]  /*84a0*/  @!P3 LOP3.LUT R9, R18, 0xfffffffe, RZ, 0xc0, !PT ;  /* 0xfffffffe1209b812 */ /* 0x001fc600078ec0ff */
[----:B------:R-:W-:Y:S02]  /*84b0*/  @!P4 LEA.HI R6, R6, R6, RZ, 0x1 ;  /* 0x000000060606c211 */ /* 0x000fe400078f08ff */
[----:B------:R-:W-:Y:S01]  /*84c0*/  @!P6 LEA.HI R4, R3, R3, RZ, 0x1 ;  /* 0x000000030304e211 */ /* 0x000fe200078f08ff */
[----:B------:R-:W-:Y:S01]  /*84d0*/  @!P3 IMAD.WIDE R8, R9, 0x4, R14 ;  /* 0x000000040908b825 */ /* 0x000fe200078e020e */
[----:B------:R-:W-:Y:S02]  /*84e0*/  @!P5 LEA.HI R2, R7, R7, RZ, 0x1 ;  /* 0x000000070702d211 */ /* 0x000fe400078f08ff */
[----:B------:R-:W-:Y:S02]  /*84f0*/  @!P0 LOP3.LUT R3, R0, 0xfffffffe, RZ, 0xc0, !PT ;  /* 0xfffffffe00038812 */ /* 0x000fe400078ec0ff */
[----:B------:R-:W-:Y:S02]  /*8500*/  @!P2 LOP3.LUT R7, R13, 0xfffffffe, RZ, 0xc0, !PT ;  /* 0xfffffffe0d07a812 */ /* 0x000fe400078ec0ff */
[----:B--2---:R-:W-:-:S02]  /*8510*/  @!P4 LOP3.LUT R11, R6, 0xfffffffe, RZ, 0xc0, !PT ;  /* 0xfffffffe060bc812 */ /* 0x004fc400078ec0ff */
[----:B------:R-:W-:Y:S01]  /*8520*/  @!P5 LOP3.LUT R13, R2, 0xfffffffe, RZ, 0xc0, !PT ;  /* 0xfffffffe020dd812 */ /* 0x000fe200078ec0ff */
[----:B------:R-:W-:Y:S01]  /*8530*/  @!P0 IMAD.WIDE R2, R3, 0x4, R14 ;  /* 0x0000000403028825 */ /* 0x000fe200078e020e */
[----:B------:R-:W-:-:S03]  /*8540*/  @!P6 LOP3.LUT R21, R4, 0xfffffffe, RZ, 0xc0, !PT ;  /* 0xfffffffe0415e812 */ /* 0x000fc600078ec0ff */
[--C-:B------:R-:W-:Y:S01]  /*8550*/  @!P1 IMAD.WIDE R4, R5, 0x4, R14.reuse ;  /* 0x0000000405049825 */ /* 0x100fe200078e020e */
[----:B------:R0:W-:Y:S03]  /*8560*/  @!P0 ST.E.64 desc[UR42][R2.64], R60 ;  /* 0x0000003c02008985 */ /* 0x0001e6000c101b2a */
[--C-:B------:R-:W-:Y:S01]  /*8570*/  @!P2 IMAD.WIDE R6, R7, 0x4, R14.reuse ;  /* 0x000000040706a825 */ /* 0x100fe200078e020e */
[----:B------:R0:W-:Y:S03]  /*8580*/  @!P1 ST.E.64 desc[UR42][R4.64], R64 ;  /* 0x0000004004009985 */ /* 0x0001e6000c101b2a */
[--C-:B------:R-:W-:Y:S01]  /*8590*/  @!P4 IMAD.WIDE R10, R11, 0x4, R14.reuse ;  /* 0x000000040b0ac825 */ /* 0x100fe200078e020e */
[----:B------:R0:W-:Y:S03]  /*85a0*/  @!P2 ST.E.64 desc[UR42][R6.64], R68 ;  /* 0x000000440600a985 */ /* 0x0001e6000c101b2a */
[--C-:B------:R-:W-:Y:S01]  /*85b0*/  @!P5 IMAD.WIDE R12, R13, 0x4, R14.reuse ;  /* 0x000000040d0cd825 */ /* 0x100fe200078e020e */
[----:B------:R0:W-:Y:S03]  /*85c0*/  @!P3 ST.E.64 desc[UR42][R8.64], R72 ;  /* 0x000000480800b985 */ /* 0x0001e6000c101b2a */
[----:B------:R-:W-:Y:S01]  /*85d0*/  @!P6 IMAD.WIDE R14, R21, 0x4, R14 ;  /* 0x00000004150ee825 */ /* 0x000fe200078e020e */
[----:B------:R0:W-:Y:S04]  /*85e0*/  @!P4 ST.E.64 desc[UR42][R10.64], R76 ;  /* 0x0000004c0a00c985 */ /* 0x0001e8000c101b2a */
[----:B------:R0:W-:Y:S04]  /*85f0*/  @!P5 ST.E.64 desc[UR42][R12.64], R80 ;  /* 0x000000500c00d985 */ /* 0x0001e8000c101b2a */
[----:B------:R0:W-:Y:S02]  /*8600*/  @!P6 ST.E.64 desc[UR42][R14.64], R84 ;  /* 0x000000540e00e985 */ /* 0x0001e4000c101b2a */
.L_x_35:
[----:B------:R-:W-:Y:S05]  /*8610*/  BSYNC B0 ;  /* 0x0000000000007941 */ /* 0x000fea0003800000 */
.L_x_34:
[----:B------:R-:W-:Y:S01]  /*8620*/  ISETP.GE.AND P0, PT, R16, R17, PT ;  /* 0x000000111000720c */ /* 0x000fe20003f06270 */
[----:B0-----:R0:W1:Y:S04]  /*8630*/  SHFL.IDX PT, R13, R22, 0x1, 0x1c1f ;  /* 0x003c1f00160d7f89 */ /* 0x00106800000e0000 */
[----:B------:R0:W0:Y:S08]  /*8640*/  SHFL.IDX PT, R12, R20, 0x1, 0x1c1f ;  /* 0x003c1f00140c7f89 */ /* 0x00003000000e0000 */
[----:B------:R-:W-:Y:S05]  /*8650*/  @P0 BRA `(.L_x_10) ;  /* 0x0000004400cc0947 */ /* 0x000fea0003800000 */
[----:B------:R-:W-:Y:S01]  /*8660*/  ULDC UR4, c[0x0][0xac8] ;  /* 0x0002b20000047ab9 */ /* 0x000fe20000000800 */
[C---:B--2---:R-:W-:Y:S01]  /*8670*/  VIADD R0, R19.reuse, 0x8 ;  /* 0x0000000813007836 */ /* 0x044fe20000000000 */
[C---:B------:R-:W-:Y:S01]  /*8680*/  ISETP.GE.AND P0, PT, R19.reuse, UR4, PT ;  /* 0x0000000413007c0c */ /* 0x040fe2000bf06270 */
[C---:B------:R-:W-:Y:S01]  /*8690*/  VIADD R4, R19.reuse, 0x10 ;  /* 0x0000001013047836 */ /* 0x040fe20000000000 */
[C---:B------:R-:W-:Y:S01]  /*86a0*/  IADD3 R6, R19.reuse, 0x18, RZ ;  /* 0x0000001813067810 */ /* 0x040fe20007ffe0ff */
[C---:B------:R-:W-:Y:S01]  /*86b0*/  VIADD R8, R19.reuse, 0x20 ;  /* 0x0000002013087836 */ /* 0x040fe20000000000 */
[----:B------:R-:W-:Y:S01]  /*86c0*/  ISETP.GE.AND P5, PT, R0, UR4, PT ;  /* 0x0000000400007c0c */ /* 0x000fe2000bfa6270 */
[C---:B------:R-:W-:Y:S01]  /*86d0*/  VIADD R9, R19.reuse, 0x28 ;  /* 0x0000002813097836 */ /* 0x040fe20000000000 */
[----:B------:R-:W-:Y:S01]  /*86e0*/  ISETP.GE.AND P6, PT, R4, UR4, PT ;  /* 0x0000000404007c0c */ /* 0x000fe2000bfc6270 */
[C---:B------:R-:W-:Y:S01]  /*86f0*/  VIADD R11, R19.reuse, 0x38 ;  /* 0x00000038130b7836 */ /* 0x040fe20000000000 */
[C---:B------:R-:W-:Y:S01]  /*8700*/  IADD3 R10, R19.reuse, 0x30, RZ ;  /* 0x00000030130a7810 */ /* 0x040fe20007ffe0ff */
[C---:B------:R-:W-:Y:S01]  /*8710*/  VIADD R16, R19.reuse, 0x40 ;  /* 0x0000004013107836 */ /* 0x040fe20000000000 */
[----:B------:R-:W-:Y:S01]  /*8720*/  ISETP.GE.AND P4, PT, R8, UR4, PT ;  /* 0x0000000408007c0c */ /* 0x000fe2000bf86270 */
[----:B0-----:R-:W-:Y:S01]  /*8730*/  VIADD R20, R19, 0x70 ;  /* 0x0000007013147836 */ /* 0x001fe20000000000 */
[----:B------:R-:W-:Y:S01]  /*8740*/  ISETP.GE.AND P3, PT, R9, UR4, PT ;  /* 0x0000000409007c0c */ /* 0x000fe2000bf66270 */
[----:B-1----:R-:W-:Y:S01]  /*8750*/  @!P0 IMAD.WIDE R2, R19, 0x4, R12 ;  /* 0x0000000413028825 */ /* 0x002fe200078e020c */
[----:B------:R-:W-:-:S02]  /*8760*/  ISETP.GE.AND P2, PT, R10, UR4, PT ;  /* 0x000000040a007c0c */ /* 0x000fc4000bf46270 */
[----:B------:R-:W-:Y:S02]  /*8770*/  ISETP.GE.AND P1, PT, R11, UR4, PT ;  /* 0x000000040b007c0c */ /* 0x000fe4000bf26270 */
[----:B------:R0:W-:Y:S01]  /*8780*/  @!P0 ST.E.64 desc[UR42][R2.64], R26 ;  /* 0x0000001a02008985 */ /* 0x0001e2000c101b2a */
[----:B------:R-:W-:Y:S02]  /*8790*/  ISETP.GE.AND P0, PT, R6, UR4, PT ;  /* 0x0000000406007c0c */ /* 0x000fe4000bf06270 */
[----:B------:R-:W-:Y:S02]  /*87a0*/  @!P5 LEA.HI R0, R0, R0, RZ, 0x1 ;  /* 0x000000000000d211 */ /* 0x000fe400078f08ff */
[----:B------:R-:W-:Y:S02]  /*87b0*/  @!P6 LEA.HI R4, R4, R4, RZ, 0x1 ;  /* 0x000000040404e211 */ /* 0x000fe400078f08ff */
[----:B------:R-:W-:Y:S02]  /*87c0*/  @!P5 LOP3.LUT R5, R0, 0xfffffffe, RZ, 0xc0, !PT ;  /* 0xfffffffe0005d812 */ /* 0x000fe400078ec0ff */
[----:B------:R-:W-:-:S02]  /*87d0*/  @!P6 LOP3.LUT R7, R4, 0xfffffffe, RZ, 0xc0, !PT ;  /* 0xfffffffe0407e812 */ /* 0x000fc400078ec0ff */
[----:B------:R-:W-:Y:S02]  /*87e0*/  @!P4 LEA.HI R8, R8, R8, RZ, 0x1 ;  /* 0x000000080808c211 */ /* 0x000fe400078f08ff */
[----:B------:R-:W-:Y:S01]  /*87f0*/  @!P3 LEA.HI R0, R9, R9, RZ, 0x1 ;  /* 0x000000090900b211 */ /* 0x000fe200078f08ff */
[--C-:B0-----:R-:W-:Y:S01]  /*8800*/  @!P5 IMAD.WIDE R2, R5, 0x4, R12.reuse ;  /* 0x000000040502d825 */ /* 0x101fe200078e020c */
[----:B------:R-:W-:Y:S02]  /*8810*/  @!P0 LEA.HI R6, R6, R6, RZ, 0x1 ;  /* 0x0000000606068211 */ /* 0x000fe400078f08ff */
[----:B------:R-:W-:Y:S01]  /*8820*/  @!P2 LEA.HI R10, R10, R10, RZ, 0x1 ;  /* 0x0000000a0a0aa211 */ /* 0x000fe200078f08ff */
[----:B------:R-:W-:Y:S01]  /*8830*/  @!P6 IMAD.WIDE R4, R7, 0x4, R12 ;  /* 0x000000040704e825 */ /* 0x000fe200078e020c */
[----:B---3--:R-:W-:Y:S01]  /*8840*/  @!P1 LEA.HI R14, R11, R11, RZ, 0x1 ;  /* 0x0000000b0b0e9211 */ /* 0x008fe200078f08ff */
[----:B------:R0:W-:Y:S01]  /*8850*/  @!P5 ST.E.64 desc[UR42][R2.64], R30 ;  /* 0x0000001e0200d985 */ /* 0x0001e2000c101b2a */
[----:B------:R-:W-:-:S02]  /*8860*/  @!P0 LOP3.LUT R7, R6, 0xfffffffe, RZ, 0xc0, !PT ;  /* 0xfffffffe06078812 */ /* 0x000fc400078ec0ff */
[----:B------:R-:W-:Y:S01]  /*8870*/  @!P4 LOP3.LUT R9, R8, 0xfffffffe, RZ, 0xc0, !PT ;  /* 0xfffffffe0809c812 */ /* 0x000fe200078ec0ff */
[----:B------:R1:W-:Y:S01]  /*8880*/  @!P6 ST.E.64 desc[UR42][R4.64], R34 ;  /* 0x000000220400e985 */ /* 0x0003e2000c101b2a */
[----:B------:R-:W-:Y:S01]  /*8890*/  @!P3 LOP3.LUT R11, R0, 0xfffffffe, RZ, 0xc0, !PT ;  /* 0xfffffffe000bb812 */ /* 0x000fe200078ec0ff */
[C---:B------:R-:W-:Y:S01]  /*88a0*/  VIADD R0, R19.reuse, 0x50 ;  /* 0x0000005013007836 */ /* 0x040fe20000000000 */
[----:B----4-:R-:W-:Y:S02]  /*88b0*/  @!P2 LOP3.LUT R15, R10, 0xfffffffe, RZ, 0xc0, !PT ;  /* 0xfffffffe0a0fa812 */ /* 0x010fe400078ec0ff */
[----:B------:R-:W-:Y:S01]  /*88c0*/  @!P1 LOP3.LUT R17, R14, 0xfffffffe, RZ, 0xc0, !PT ;  /* 0xfffffffe0e119812 */ /* 0x000fe200078ec0ff */
[C---:B------:R-:W-:Y:S01]  /*88d0*/  VIADD R14, R19.reuse, 0x58 ;  /* 0x00000058130e7836 */ /* 0x040fe20000000000 */
[----:B------:R-:W-:Y:S02]  /*88e0*/  IADD3 R18, R19, 0x48, RZ ;  /* 0x0000004813127810 */ /* 0x000fe40007ffe0ff */
[----:B------:R-:W-:Y:S01]  /*88f0*/  ISETP.GE.AND P5, PT, R16, UR4, PT ;  /* 0x0000000410007c0c */ /* 0x000fe2000bfa6270 */
[----:B0-----:R-:W-:Y:S01]  /*8900*/  @!P0 IMAD.WIDE R2, R7, 0x4, R12 ;  /* 0x0000000407028825 */ /* 0x001fe200078e020c */
[----:B------:R-:W-:-:S03]  /*8910*/  ISETP.GE.AND P6, PT, R18, UR4, PT ;  /* 0x0000000412007c0c */ /* 0x000fc6000bfc6270 */
[--C-:B-1----:R-:W-:Y:S01]  /*8920*/  @!P4 IMAD.WIDE R4, R9, 0x4, R12.reuse ;  /* 0x000000040904c825 */ /* 0x102fe200078e020c */
[----:B------:R0:W-:Y:S01]  /*8930*/  @!P0 ST.E.64 desc[UR42][R2.64], R38 ;  /* 0x0000002602008985 */ /* 0x0001e2000c101b2a */
[----:B------:R-:W-:Y:S02]  /*8940*/  ISETP.GE.AND P0, PT, R0, UR4, PT ;  /* 0x0000000400007c0c */ /* 0x000fe4000bf06270 */
[--C-:B------:R-:W-:Y:S01]  /*8950*/  @!P3 IMAD.WIDE R6, R11, 0x4, R12.reuse ;  /* 0x000000040b06b825 */ /* 0x100fe200078e020c */
[----:B------:R1:W-:Y:S01]  /*8960*/  @!P4 ST.E.64 desc[UR42][R4.64], R42 ;  /* 0x0000002a0400c985 */ /* 0x0003e2000c101b2a */
[----:B------:R-:W-:Y:S02]  /*8970*/  ISETP.GE.AND P4, PT, R20, UR4, PT ;  /* 0x0000000414007c0c */ /* 0x000fe4000bf86270 */
[----:B------:R-:W-:Y:S01]  /*8980*/  @!P2 IMAD.WIDE R8, R15, 0x4, R12 ;  /* 0x000000040f08a825 */ /* 0x000fe200078e020c */
[----:B------:R2:W-:Y:S01]  /*8990*/  @!P3 ST.E.64 desc[UR42][R6.64], R46 ;  /* 0x0000002e0600b985 */ /* 0x0005e2000c101b2a */
[----:B------:R-:W-:-:S02]  /*89a0*/  IADD3 R15, R19, 0x60, RZ ;  /* 0x00000060130f7810 */ /* 0x000fc40007ffe0ff */
[----:B------:R-:W-:Y:S01]  /*89b0*/  @!P1 IMAD.WIDE R10, R17, 0x4, R12 ;  /* 0x00000004110a9825 */ /* 0x000fe200078e020c */
[----:B------:R3:W-:Y:S01]  /*89c0*/  @!P2 ST.E.64 desc[UR42][R8.64], R50 ;  /* 0x000000320800a985 */ /* 0x0007e2000c101b2a */
[----:B------:R-:W-:Y:S02]  /*89d0*/  ISETP.GE.AND P2, PT, R15, UR4, PT ;  /* 0x000000040f007c0c */ /* 0x000fe4000bf46270 */
[----:B------:R-:W-:Y:S01]  /*89e0*/  VIADD R17, R19, 0x68 ;  /* 0x0000006813117836 */ /* 0x000fe20000000000 */
[----:B------:R4:W-:Y:S01]  /*89f0*/  @!P1 ST.E.64 desc[UR42][R10.64], R54 ;  /* 0x000000360a009985 */ /* 0x0009e2000c101b2a */
[----:B------:R-:W-:Y:S02]  /*8a00*/  ISETP.GE.AND P1, PT, R14, UR4, PT ;  /* 0x000000040e007c0c */ /* 0x000fe4000bf26270 */
[----:B------:R-:W-:Y:S02]  /*8a10*/  @!P5 LEA.HI R16, R16, R16, RZ, 0x1 ;  /* 0x000000101010d211 */ /* 0x000fe400078f08ff */
[----:B------:R-:W-:-:S02]  /*8a20*/  ISETP.GE.AND P3, PT, R17, UR4, PT ;  /* 0x0000000411007c0c */ /* 0x000fc4000bf66270 */
[----:B------:R-:W-:Y:S02]  /*8a30*/  @!P6 LEA.HI R18, R18, R18, RZ, 0x1 ;  /* 0x000000121212e211 */ /* 0x000fe400078f08ff */
[----:B0-----:R-:W-:Y:S02]  /*8a40*/  @!P5 LOP3.LUT R3, R16, 0xfffffffe, RZ, 0xc0, !PT ;  /* 0xfffffffe1003d812 */ /* 0x001fe400078ec0ff */
[----:B-1----:R-:W-:Y:S02]  /*8a50*/  @!P6 LOP3.LUT R5, R18, 0xfffffffe, RZ, 0xc0, !PT ;  /* 0xfffffffe1205e812 */ /* 0x002fe400078ec0ff */
[----:B------:R-:W-:Y:S01]  /*8a60*/  @!P0 LEA.HI R0, R0, R0, RZ, 0x1 ;  /* 0x0000000000008211 */ /* 0x000fe200078f08ff */
[--C-:B------:R-:W-:Y:S01]  /*8a70*/  @!P5 IMAD.WIDE R2, R3, 0x4, R12.reuse ;  /* 0x000000040302d825 */ /* 0x100fe200078e020c */
[----:B------:R-:W-:Y:S02]  /*8a80*/  @!P1 LEA.HI R14, R14, R14, RZ, 0x1 ;  /* 0x0000000e0e0e9211 */ /* 0x000fe400078f08ff */
[----:B------:R-:W-:Y:S01]  /*8a90*/  @!P2 LEA.HI R15, R15, R15, RZ, 0x1 ;  /* 0x0000000f0f0fa211 */ /* 0x000fe200078f08ff */
[----:B------:R-:W-:Y:S01]  /*8aa0*/  @!P6 IMAD.WIDE R4, R5, 0x4, R12 ;  /* 0x000000040504e825 */ /* 0x000fe200078e020c */
[----:B------:R-:W-:Y:S01]  /*8ab0*/  @!P3 LEA.HI R17, R17, R17, RZ, 0x1 ;  /* 0x000000111111b211 */ /* 0x000fe200078f08ff */
[----:B------:R0:W-:Y:S01]  /*8ac0*/  @!P5 ST.E.64 desc[UR42][R2.64], R58 ;  /* 0x0000003a0200d985 */ /* 0x0001e2000c101b2a */
[----:B------:R-:W-:-:S02]  /*8ad0*/  @!P4 LEA.HI R20, R20, R20, RZ, 0x1 ;  /* 0x000000141414c211 */ /* 0x000fc400078f08ff */
[----:B--2---:R-:W-:Y:S01]  /*8ae0*/  @!P0 LOP3.LUT R7, R0, 0xfffffffe, RZ, 0xc0, !PT ;  /* 0xfffffffe00078812 */ /* 0x004fe200078ec0ff */
[----:B------:R1:W-:Y:S01]  /*8af0*/  @!P6 ST.E.64 desc[UR42][R4.64], R62 ;  /* 0x0000003e0400e985 */ /* 0x0003e2000c101b2a */
[----:B---3--:R-:W-:Y:S02]  /*8b00*/  @!P1 LOP3.LUT R9, R14, 0xfffffffe, RZ, 0xc0, !PT ;  /* 0xfffffffe0e099812 */ /* 0x008fe400078ec0ff */
[----:B------:R-:W-:Y:S02]  /*8b10*/  @!P2 LOP3.LUT R15, R15, 0xfffffffe, RZ, 0xc0, !PT ;  /* 0xfffffffe0f0fa812 */ /* 0x000fe400078ec0ff */
[----:B------:R-:W-:Y:S02]  /*8b20*/  @!P3 LOP3.LUT R17, R17, 0xfffffffe, RZ, 0xc0, !PT ;  /* 0xfffffffe1111b812 */ /* 0x000fe400078ec0ff */
[----:B----4-:R-:W-:Y:S02]  /*8b30*/  @!P4 LOP3.LUT R11, R20, 0xfffffffe, RZ, 0xc0, !PT ;  /* 0xfffffffe140bc812 */ /* 0x010fe400078ec0ff */
[----:B------:R-:W-:Y:S01]  /*8b40*/  IADD3 R19, R19, 0x78, RZ ;  /* 0x0000007813137810 */ /* 0x000fe20007ffe0ff */
[----:B0-----:R-:W-:-:S04]  /*8b50*/  @!P0 IMAD.WIDE R2, R7, 0x4, R12 ;  /* 0x0000000407028825 */ /* 0x001fc800078e020c */
[--C-:B-1----:R-:W-:Y:S01]  /*8b60*/  @!P1 IMAD.WIDE R4, R9, 0x4, R12.reuse ;  /* 0x0000000409049825 */ /* 0x102fe200078e020c */
[----:B------:R0:W-:Y:S01]  /*8b70*/  @!P0 ST.E.64 desc[UR42][R2.64], R66 ;  /* 0x0000004202008985 */ /* 0x0001e2000c101b2a */
[----:B------:R-:W-:Y:S02]  /*8b80*/  ISETP.GE.AND P0, PT, R19, UR4, PT ;  /* 0x0000000413007c0c */ /* 0x000fe4000bf06270 */
[--C-:B------:R-:W-:Y:S01]  /*8b90*/  @!P2 IMAD.WIDE R6, R15, 0x4, R12.reuse ;  /* 0x000000040f06a825 */ /* 0x100fe200078e020c */
[----:B------:R0:W-:Y:S03]  /*8ba0*/  @!P1 ST.E.64 desc[UR42][R4.64], R70 ;  /* 0x0000004604009985 */ /* 0x0001e6000c101b2a */
[--C-:B------:R-:W-:Y:S01]  /*8bb0*/  @!P3 IMAD.WIDE R8, R17, 0x4, R12.reuse ;  /* 0x000000041108b825 */ /* 0x100fe200078e020c */
[----:B------:R0:W-:Y:S03]  /*8bc0*/  @!P2 ST.E.64 desc[UR42][R6.64], R74 ;  /* 0x0000004a0600a985 */ /* 0x0001e6000c101b2a */
[----:B------:R-:W-:Y:S01]  /*8bd0*/  @!P4 IMAD.WIDE R10, R11, 0x4, R12 ;  /* 0x000000040b0ac825 */ /* 0x000fe200078e020c */
[----:B------:R0:W-:Y:S04]  /*8be0*/  @!P3 ST.E.64 desc[UR42][R8.64], R78 ;  /* 0x0000004e0800b985 */ /* 0x0001e8000c101b2a */
[----:B------:R0:W-:Y:S01]  /*8bf0*/  @!P4 ST.E.64 desc[UR42][R10.64], R82 ;  /* 0x000000520a00c985 */ /* 0x0001e2000c101b2a */
[----:B------:R-:W-:Y:S05]  /*8c00*/  @P0 BRA `(.L_x_10) ;  /* 0x0000004000600947 */ /* 0x000fea0003800000 */
[----:B------:R-:W-:-:S04]  /*8c10*/  LEA.HI R19, R19, R19, RZ, 0x1 ;  /* 0x0000001313137211 */ /* 0x000fc800078f08ff */
[----:B0-----:R-:W-:-:S05]  /*8c20*/  LOP3.LUT R3, R19, 0xfffffffe, RZ, 0xc0, !PT ;  /* 0xfffffffe13037812 */ /* 0x001fca00078ec0ff */
[----:B------:R-:W-:-:S05]  /*8c30*/  IMAD.WIDE R2, R3, 0x4, R12 ;  /* 0x0000000403027825 */ /* 0x000fca00078e020c */
[----:B------:R0:W-:Y:S01]  /*8c40*/  ST.E.64 desc[UR42][R2.64], R86 ;  /* 0x0000005602007985 */ /* 0x0001e2000c101b2a */
[----:B------:R-:W-:Y:S05]  /*8c50*/  BRA `(.L_x_10) ;  /* 0x00000040004c7947 */ /* 0x000fea0003800000 */
.L_x_33:
[----:B------:R-:W0:Y:S02]  /*8c60*/  S2R R0, SR_TID.X ;  /* 0x0000000000007919 */ /* 0x000e240000002100 */
[----:B0-----:R-:W-:-:S05]  /*8c70*/  VIADD R2, R0, 0xffffff80 ;  /* 0xffffff8000027836 */ /* 0x001fca0000000000 */
[----:B------:R-:W-:-:S13]  /*8c80*/  ISETP.GT.AND P0, PT, R2, 0x7f, PT ;  /* 0x0000007f0200780c */ /* 0x000fda0003f04270 */
[----:B------:R-:W-:Y:S05]  /*8c90*/  @P0 BRA `(.L_x_10) ;  /* 0x00000040003c0947 */ /* 0x000fea0003800000 */
[----:B------:R-:W0:Y:S01]  /*8ca0*/  S2R R3, SR_CTAID.X ;  /* 0x0000000000037919 */ /* 0x000e220000002500 */
[----:B------:R-:W1:Y:S01]  /*8cb0*/  LDC R6, c[0x0][0xbe8] ;  /* 0x0002fa00ff067b82 */ /* 0x000e620000000800 */
[----:B------:R-:W-:Y:S01]  /*8cc0*/  ULDC UR4, c[0x0][0xa88] ;  /* 0x0002a20000047ab9 */ /* 0x000fe20000000800 */
[----:B0-----:R-:W-:Y:S02]  /*8cd0*/  IMAD R0, R3, 0x80, R0 ;  /* 0x0000008003007824 */ /* 0x001fe400078e0200 */
[----:B-1----:R-:W-:-:S03]  /*8ce0*/  IMAD R3, R6, UR4, RZ ;  /* 0x0000000406037c24 */ /* 0x002fc6000f8e02ff */
[----:B------:R-:W-:-:S04]  /*8cf0*/  IADD3 R0, R0, -0x80, RZ ;  /* 0xffffff8000007810 */ /* 0x000fc80007ffe0ff */
[----:B------:R-:W-:-:S13]  /*8d00*/  ISETP.GE.AND P0, PT, R0, R3, PT ;  /* 0x000000030000720c */ /* 0x000fda0003f06270 */
[----:B------:R-:W-:Y:S05]  /*8d10*/  @P0 BRA `(.L_x_10) ;  /* 0x00000040001c0947 */ /* 0x000fea0003800000 */
[----:B------:R-:W-:Y:S01]  /*8d20*/  ISETP.NE.AND P0, PT, R6, 0x1, PT ;  /* 0x000000010600780c */ /* 0x000fe20003f05270 */
[----:B------:R-:W0:Y:S01]  /*8d30*/  S2UR UR4, SR_CTAID.Z ;  /* 0x00000000000479c3 */ /* 0x000e220000002700 */
[----:B------:R-:W-:Y:S01]  /*8d40*/  SHF.R.S32.HI R5, RZ, 0x1f, R16 ;  /* 0x0000001fff057819 */ /* 0x000fe20000011410 */
[----:B------:R-:W-:Y:S02]  /*8d50*/  ULDC.64 UR6, c[0x0][0xbd0] ;  /* 0x0002f40000067ab9 */ /* 0x000fe40000000a00 */
[----:B------:R-:W-:-:S04]  /*8d60*/  IMAD.WIDE.U32 R2, R16, UR6, RZ ;  /* 0x0000000610027c25 */ /* 0x000fc8000f8e00ff */
[----:B------:R-:W1:Y:S01]  /*8d70*/  LDC.64 R12, c[0x0][0xbd8] ;  /* 0x0002f600ff0c7b82 */ /* 0x000e620000000a00 */
[----:B------:R-:W-:-:S04]  /*8d80*/  IMAD R5, R5, UR6, RZ ;  /* 0x0000000605057c24 */ /* 0x000fc8000f8e02ff */
[----:B------:R-:W-:Y:S02]  /*8d90*/  IMAD R5, R16, UR7, R5 ;  /* 0x0000000710057c24 */ /* 0x000fe4000f8e0205 */
[----:B------:R-:W-:Y:S01]  /*8da0*/  IMAD.MOV R16, RZ, RZ, -R16 ;  /* 0x000000ffff107224 */ /* 0x000fe200078e0a10 */
[----:B------:R-:W2:Y:S01]  /*8db0*/  @P0 LDC R9, c[0x0][0xbec] ;  /* 0x0002fb00ff090b82 */ /* 0x000ea20000000800 */
[----:B------:R-:W-:Y:S01]  /*8dc0*/  IMAD.IADD R3, R3, 0x1, R5 ;  /* 0x0000000103037824 */ /* 0x000fe200078e0205 */
[----:B------:R-:W-:-:S06]  /*8dd0*/  MOV R5, R0 ;  /* 0x0000000000057202 */ /* 0x000fcc0000000f00 */
[----:B------:R-:W3:Y:S01]  /*8de0*/  S2UR UR8, SR_CTAID.Y ;  /* 0x00000000000879c3 */ /* 0x000ee20000002600 */
[----:B0-----:R-:W-:-:S07]  /*8df0*/  USHF.R.S32.HI UR5, URZ, 0x1f, UR4 ;  /* 0x0000001f3f057899 */ /* 0x001fce0008011404 */
[----:B------:R-:W3:Y:S01]  /*8e00*/  LDC R7, c[0x0][0xc50] ;  /* 0x00031400ff077b82 */ /* 0x000ee20000000800 */
[C---:B-1----:R-:W-:Y:S02]  /*8e10*/  IMAD R8, R12.reuse, UR5, RZ ;  /* 0x000000050c087c24 */ /* 0x042fe4000f8e02ff */
[----:B------:R-:W-:-:S04]  /*8e20*/  IMAD.WIDE.U32 R2, R12, UR4, R2 ;  /* 0x000000040c027c25 */ /* 0x000fc8000f8e0002 */
[----:B------:R-:W-:Y:S01]  /*8e30*/  IMAD R13, R13, UR4, R8 ;  /* 0x000000040d0d7c24 */ /* 0x000fe2000f8e0208 */
[----:B------:R-:W0:Y:S01]  /*8e40*/  @P0 LDC R11, c[0x0][0xbf0] ;  /* 0x0002fc00ff0b0b82 */ /* 0x000e220000000800 */
[----:B--2---:R-:W-:Y:S01]  /*8e50*/  @P0 IMAD.HI.U32 R4, R0, R9, RZ ;  /* 0x0000000900040227 */ /* 0x004fe200078e00ff */
[----:B------:R-:W-:-:S03]  /*8e60*/  ULDC.64 UR4, c[0x0][0xbe0] ;  /* 0x0002f80000047ab9 */ /* 0x000fc60000000a00 */
[----:B------:R-:W-:Y:S02]  /*8e70*/  IMAD.IADD R3, R13, 0x1, R3 ;  /* 0x000000010d037824 */ /* 0x000fe400078e0203 */
[----:B---3--:R-:W-:-:S04]  /*8e80*/  IMAD R9, R7, R16, UR8 ;  /* 0x0000000807097e24 */ /* 0x008fc8000f8e0210 */
[----:B------:R-:W-:Y:S01]  /*8e90*/  IMAD.WIDE.U32 R2, R9, UR4, R2 ;  /* 0x0000000409027c25 */ /* 0x000fe2000f8e0002 */
[----:B0-----:R-:W-:Y:S02]  /*8ea0*/  @P0 SHF.R.U32.HI R5, RZ, R11, R4 ;  /* 0x0000000bff050219 */ /* 0x001fe40000011604 */
[----:B------:R-:W-:Y:S02]  /*8eb0*/  SHF.R.S32.HI R4, RZ, 0x1f, R9 ;  /* 0x0000001fff047819 */ /* 0x000fe40000011409 */
[----:B------:R-:W-:Y:S01]  /*8ec0*/  IADD3 R2, P0, R5, R2, RZ ;  /* 0x0000000205027210 */ /* 0x000fe20007f1e0ff */
[----:B------:R-:W-:Y:S02]  /*8ed0*/  IMAD.MOV R7, RZ, RZ, -R5 ;  /* 0x000000ffff077224 */ /* 0x000fe400078e0a05 */
[----:B------:R-:W-:Y:S02]  /*8ee0*/  IMAD R4, R4, UR4, RZ ;  /* 0x0000000404047c24 */ /* 0x000fe4000f8e02ff */
[----:B------:R-:W-:-:S02]  /*8ef0*/  IMAD R7, R6, R7, R0 ;  /* 0x0000000706077224 */ /* 0x000fc400078e0200 */
[----:B------:R-:W-:Y:S01]  /*8f00*/  IMAD R4, R9, UR5, R4 ;  /* 0x0000000509047c24 */ /* 0x000fe2000f8e0204 */
[----:B------:R-:W-:Y:S01]  /*8f10*/  SHF.R.S32.HI R9, RZ, 0x1f, R5 ;  /* 0x0000001fff097819 */ /* 0x000fe20000011405 */
[----:B------:R-:W-:Y:S01]  /*8f20*/  ULDC.64 UR4, c[0x0][0xbc8] ;  /* 0x0002f20000047ab9 */ /* 0x000fe20000000a00 */
[----:B------:R-:W-:Y:S02]  /*8f30*/  SHF.R.S32.HI R0, RZ, 0x1f, R7 ;  /* 0x0000001fff007819 */ /* 0x000fe40000011407 */
[----:B------:R-:W-:-:S03]  /*8f40*/  IADD3.X R3, R9, R3, R4, P0, !PT ;  /* 0x0000000309037210 */ /* 0x000fc600007fe404 */
[----:B------:R-:W-:Y:S02]  /*8f50*/  IMAD R0, R0, UR4, RZ ;  /* 0x0000000400007c24 */ /* 0x000fe4000f8e02ff */
[----:B------:R-:W-:-:S04]  /*8f60*/  IMAD.WIDE.U32 R2, R7, UR4, R2 ;  /* 0x0000000407027c25 */ /* 0x000fc8000f8e0002 */
[----:B------:R-:W-:Y:S01]  /*8f70*/  IMAD R5, R7, UR5, R0 ;  /* 0x0000000507057c24 */ /* 0x000fe2000f8e0200 */
[----:B------:R-:W-:Y:S02]  /*8f80*/  ULDC.64 UR4, c[0x0][0xba8] ;  /* 0x0002ea0000047ab9 */ /* 0x000fe40000000a00 */
[----:B------:R-:W-:Y:S02]  /*8f90*/  LEA R4, P0, R2, UR4, 0x2 ;  /* 0x0000000402047c11 */ /* 0x000fe4000f8010ff */
[----:B------:R-:W-:-:S04]  /*8fa0*/  IADD3 R3, R3, R5, RZ ;  /* 0x0000000503037210 */ /* 0x000fc80007ffe0ff */
[----:B------:R-:W-:Y:S01]  /*8fb0*/  LEA.HI.X R5, R2, UR5, R3, 0x2, P0 ;  /* 0x0000000502057c11 */ /* 0x000fe200080f1403 */
[----:B------:R-:W-:-:S05]  /*8fc0*/  IMAD.MOV.U32 R3, RZ, RZ, -0x800000 ;  /* 0xff800000ff037424 */ /* 0x000fca00078e00ff */
[----:B------:R3:W-:Y:S01]  /*8fd0*/  STG.E desc[UR42][R4.64], R3 ;  /* 0x0000000304007986 */ /* 0x0007e2000c10192a */
[----:B------:R-:W-:Y:S05]  /*8fe0*/  BRA `(.L_x_10) ;  /* 0x0000003c00687947 */ /* 0x000fea0003800000 */
.L_x_8:
[----:B------:R-:W-:-:S08]  /*8ff0*/  NOP ;  /* 0x0000000000007918 */ /* 0x000fd00000000000 */
[----:B0-----:R-:W0:-:S00]  /*9000*/  USETMAXREG.DEALLOC.CTAPOOL 0x18 ;  /* 0x00000018000079c8 */ /* 0x001e0000080e0500 */
[----:B0-----:R-:W-:Y:S01]  /*9010*/  LOP3.LUT R0, R0, 0x3, RZ, 0xc0, !PT ;  /* 0x0000000300007812 */ /* 0x001fe200078ec0ff */
[----:B------:R-:W0:Y:S05]  /*9020*/  S2R R18, SR_CTAID.Z ;  /* 0x0000000000127919 */ /* 0x000e2a0000002700 */
[----:B------:R-:W1:Y:S01]  /*9030*/  S2UR UR6, SR_CTAID.Y ;  /* 0x00000000000679c3 */ /* 0x000e620000002600 */
[----:B------:R-:W2:Y:S02]  /*9040*/  SHFL.IDX PT, R0, R0, RZ, 0x1f ;  /* 0x00001fff00007589 */ /* 0x000ea400000e0000 */
[----:B--2---:R-:W-:-:S13]  /*9050*/  ISETP.NE.AND P0, PT, R0, RZ, PT ;  /* 0x000000ff0000720c */ /* 0x004fda0003f05270 */
[----:B01----:R-:W-:Y:S05]  /*9060*/  @!P0 BRA `(.L_x_36) ;  /* 0x0000000000288947 */ /* 0x003fea0003800000 */
[----:B------:R-:W-:Y:S01]  /*9070*/  ULDC UR7, c[0x0][0xc50] ;  /* 0x0003140000077ab9 */ /* 0x000fe20000000800 */
[----:B------:R-:W-:Y:S01]  /*9080*/  UMOV UR36, UR6 ;  /* 0x0000000600247c82 */ /* 0x000fe20008000000 */
[----:B------:R-:W-:-:S06]  /*9090*/  UISETP.NE.AND UP0, UPT, UR7, 0x1, UPT ;  /* 0x000000010700788c */ /* 0x000fcc000bf05270 */
[----:B------:R-:W-:-:S13]  /*90a0*/  PLOP3.LUT P0, PT, PT, PT, UP0, 0x80, 0x0 ;  /* 0x000000000000781c */ /* 0x000fda0003f0f008 */
[----:B------:R-:W-:Y:S05]  /*90b0*/  @!P0 BRA `(.L_x_37) ;  /* 0x0000000000308947 */ /* 0x000fea0003800000 */
[----:B------:R-:W-:Y:S01]  /*90c0*/  ULDC UR4, c[0x0][0xc54] ;  /* 0x0003150000047ab9 */ /* 0x000fe20000000800 */
[----:B------:R-:W-:Y:S01]  /*90d0*/  ULDC UR36, c[0x0][0xc58] ;  /* 0x0003160000247ab9 */ /* 0x000fe20000000800 */
[----:B------:R-:W-:-:S04]  /*90e0*/  UIMAD.WIDE.U32 UR4, UR6, UR4, URZ ;  /* 0x00000004060472a5 */ /* 0x000fc8000f8e003f */
[----:B------:R-:W-:Y:S01]  /*90f0*/  USHF.R.U32.HI UR36, URZ, UR36, UR5 ;  /* 0x000000243f247299 */ /* 0x000fe20008011605 */
[----:B------:R-:W-:Y:S11]  /*9100*/  BRA `(.L_x_37) ;  /* 0x00000000001c7947 */ /* 0x000ff60003800000 */
.L_x_36:
[----:B------:R-:W-:Y:S01]  /*9110*/  ULDC UR7, c[0x0][0xc50] ;  /* 0x0003140000077ab9 */ /* 0x000fe20000000800 */
[----:B------:R-:W-:Y:S01]  /*9120*/  UMOV UR36, UR6 ;  /* 0x0000000600247c82 */ /* 0x000fe20008000000 */
[----:B------:R-:W-:-:S11]  /*9130*/  UISETP.NE.AND UP0, UPT, UR7, 0x1, UPT ;  /* 0x000000010700788c */ /* 0x000fd6000bf05270 */
[----:B------:R-:W-:Y:S01]  /*9140*/  @UP0 ULDC UR4, c[0x0][0xc54] ;  /* 0x0003150000040ab9 */ /* 0x000fe20000000800 */
[----:B------:R-:W-:Y:S01]  /*9150*/  @UP0 ULDC UR8, c[0x0][0xc58] ;  /* 0x0003160000080ab9 */ /* 0x000fe20000000800 */
[----:B------:R-:W-:-:S04]  /*9160*/  UIMAD.WIDE.U32 UR4, UR6, UR4, URZ ;  /* 0x00000004060472a5 */ /* 0x000fc8000f8e003f */
[----:B------:R-:W-:-:S12]  /*9170*/  @UP0 USHF.R.U32.HI UR36, URZ, UR8, UR5 ;  /* 0x000000083f240299 */ /* 0x000fd80008011605 */
.L_x_37:
[----:B------:R-:W-:Y:S01]  /*9180*/  ISETP.GE.AND P0, PT, R18, RZ, PT ;  /* 0x000000ff1200720c */ /* 0x000fe20003f06270 */
[----:B------:R-:W-:Y:S01]  /*9190*/  UIADD3 UR4, -UR36, URZ, URZ ;  /* 0x0000003f24047290 */ /* 0x000fe2000fffe13f */
[----:B------:R-:W-:Y:S01]  /*91a0*/  IMAD.MOV.U32 R9, RZ, RZ, 0x1 ;  /* 0x00000001ff097424 */ /* 0x000fe200078e00ff */
[----:B------:R-:W-:Y:S01]  /*91b0*/  MOV R0, RZ ;  /* 0x000000ff00007202 */ /* 0x000fe20000000f00 */
[----:B------:R-:W-:Y:S01]  /*91c0*/  IMAD.MOV.U32 R3, RZ, RZ, 0x1 ;  /* 0x00000001ff037424 */ /* 0x000fe200078e00ff */
[----:B------:R-:W-:-:S08]  /*91d0*/  UIMAD UR4, UR7, UR4, UR6 ;  /* 0x00000004070472a4 */ /* 0x000fd0000f8e0206 */
[----:B------:R-:W-:Y:S05]  /*91e0*/  @!P0 BRA `(.L_x_38) ;  /* 0x0000003800288947 */ /* 0x000fea0003800000 */
[----:B------:R-:W-:Y:S01]  /*91f0*/  ULDC.64 UR6, c[0x0][0x418] ;  /* 0x0001060000067ab9 */ /* 0x000fe20000000a00 */
[----:B------:R-:W-:Y:S01]  /*9200*/  ULDC UR5, c[0x0][0x424] ;  /* 0x0001090000057ab9 */ /* 0x000fe20000000800 */
[----:B------:R-:W-:Y:S01]  /*9210*/  UISETP.NE.U32.AND UP0, UPT, UR6, URZ, UPT ;  /* 0x0000003f0600728c */ /* 0x000fe2000bf05070 */
[----:B------:R0:W-:Y:S01]  /*9220*/  STL [R1+0xc], RZ ;  /* 0x00000cff01007387 */ /* 0x0001e20000100800 */
[----:B------:R-:W-:Y:S02]  /*9230*/  ULOP3.LUT UR40, UR4, 0xffff, URZ, 0xc0, !UPT ;  /* 0x0000ffff04287892 */ /* 0x000fe4000f8ec03f */
[----:B------:R-:W-:Y:S01]  /*9240*/  UISETP.NE.AND.EX UP0, UPT, UR7, URZ, UPT, UP0 ;  /* 0x0000003f0700728c */ /* 0x000fe2000bf05300 */
[----:B------:R-:W-:-:S03]  /*9250*/  ULDC UR6, c[0x0][0x2f0] ;  /* 0x0000bc0000067ab9 */ /* 0x000fc60000000800 */
[----:B------:R-:W-:-:S04]  /*9260*/  USEL UR5, UR5, 0x1, UP0 ;  /* 0x0000000105057887 */ /* 0x000fc80008000000 */
[----:B------:R-:W-:-:S04]  /*9270*/  UIMAD UR5, UR5, UR6, URZ ;  /* 0x00000006050572a4 */ /* 0x000fc8000f8e023f */
[----:B------:R-:W-:Y:S02]  /*9280*/  UISETP.GE.AND UP0, UPT, UR5, 0x1, UPT ;  /* 0x000000010500788c */ /* 0x000fe4000bf06270 */
[----:B------:R-:W-:-:S04]  /*9290*/  UIADD3 UR5, UR5, 0x7f, URZ ;  /* 0x0000007f05057890 */ /* 0x000fc8000fffe03f */
[----:B------:R-:W-:Y:S01]  /*92a0*/  PLOP3.LUT P0, PT, PT, PT, UP0, 0x80, 0x0 ;  /* 0x000000000000781c */ /* 0x000fe20003f0f008 */
[----:B------:R-:W-:-:S04]  /*92b0*/  USHF.R.S32.HI UR6, URZ, 0x1f, UR5 ;  /* 0x0000001f3f067899 */ /* 0x000fc80008011405 */
[----:B------:R-:W-:-:S04]  /*92c0*/  ULEA.HI UR6, UR6, UR5, URZ, 0x7 ;  /* 0x0000000506067291 */ /* 0x000fc8000f8f383f */
[----:B------:R-:W-:-:S04]  /*92d0*/  USHF.R.S32.HI UR39, URZ, 0x7, UR6 ;  /* 0x000000073f277899 */ /* 0x000fc80008011406 */
[----:B0-----:R-:W-:Y:S08]  /*92e0*/  @!P0 BRA `(.L_x_39) ;  /* 0x00000000007c8947 */ /* 0x001ff00003800000 */
[----:B------:R-:W-:-:S04]  /*92f0*/  USHF.R.U32.HI UR4, URZ, 0x10, UR4 ;  /* 0x000000103f047899 */ /* 0x000fc80008011604 */
[----:B------:R-:W-:-:S11]  /*9300*/  UISETP.NE.AND UP0, UPT, UR4, URZ, UPT ;  /* 0x0000003f0400728c */ /* 0x000fd6000bf05270 */
[----:B------:R-:W-:Y:S02]  /*9310*/  @!UP0 ULDC UR4, c[0x0][0x9f0] ;  /* 0x00027c0000048ab9 */ /* 0x000fe40000000800 */
[----:B------:R-:W-:Y:S01]  /*9320*/  IMAD.U32 R6, RZ, RZ, UR4 ;  /* 0x00000004ff067e24 */ /* 0x000fe2000f8e00ff */
[----:B------:R-:W-:-:S04]  /*9330*/  UIADD3 UR5, UR39, -0x1, UR4 ;  /* 0xffffffff27057890 */ /* 0x000fc8000fffe004 */
[-C--:B------:R-:W-:Y:S02]  /*9340*/  IABS R0, R6.reuse ;  /* 0x0000000600007213 */ /* 0x080fe40000000000 */
[----:B------:R-:W-:Y:S02]  /*9350*/  IABS R6, R6 ;  /* 0x0000000600067213 */ /* 0x000fe40000000000 */
[----:B------:R-:W0:Y:S08]  /*9360*/  I2F.RP R4, R0 ;  /* 0x0000000000047306 */ /* 0x000e300000209400 */
[----:B0-----:R-:W0:Y:S02]  /*9370*/  MUFU.RCP R4, R4 ;  /* 0x0000000400047308 */ /* 0x001e240000001000 */
[----:B0-----:R-:W-:-:S06]  /*9380*/  IADD3 R2, R4, 0xffffffe, RZ ;  /* 0x0ffffffe04027810 */ /* 0x001fcc0007ffe0ff */
[----:B------:R0:W1:Y:S02]  /*9390*/  F2I.FTZ.U32.TRUNC.NTZ R3, R2 ;  /* 0x0000000200037305 */ /* 0x000064000021f000 */
[----:B0-----:R-:W-:Y:S02]  /*93a0*/  IMAD.MOV.U32 R2, RZ, RZ, RZ ;  /* 0x000000ffff027224 */ /* 0x001fe400078e00ff */
[----:B-1----:R-:W-:-:S04]  /*93b0*/  IMAD.MOV R5, RZ, RZ, -R3 ;  /* 0x000000ffff057224 */ /* 0x002fc800078e0a03 */
[----:B------:R-:W-:-:S04]  /*93c0*/  IMAD R5, R5, R0, RZ ;  /* 0x0000000005057224 */ /* 0x000fc800078e02ff */
[----:B------:R-:W-:Y:S01]  /*93d0*/  IMAD.HI.U32 R3, R3, R5, R2 ;  /* 0x0000000503037227 */ /* 0x000fe200078e0002 */
[----:B------:R-:W-:Y:S01]  /*93e0*/  MOV R5, UR5 ;  /* 0x0000000500057c02 */ /* 0x000fe20008000f00 */
[----:B------:R-:W-:-:S03]  /*93f0*/  ULOP3.LUT UR5, UR5, UR4, URZ, 0x3c, !UPT ;  /* 0x0000000405057292 */ /* 0x000fc6000f8e3c3f */
[----:B------:R-:W-:Y:S01]  /*9400*/  IABS R2, R5 ;  /* 0x0000000500027213 */ /* 0x000fe20000000000 */
[----:B------:R-:W-:Y:S02]  /*9410*/  IMAD.MOV R5, RZ, RZ, -R6 ;  /* 0x000000ffff057224 */ /* 0x000fe400078e0a06 */
[----:B------:R-:W-:Y:S02]  /*9420*/  ISETP.LE.AND P2, PT, RZ, UR5, PT ;  /* 0x00000005ff007c0c */ /* 0x000fe4000bf43270 */
[----:B------:R-:W-:-:S04]  /*9430*/  IMAD.HI.U32 R3, R3, R2, RZ ;  /* 0x0000000203037227 */ /* 0x000fc800078e00ff */
[----:B------:R-:W-:-:S05]  /*9440*/  IMAD R5, R3, R5, R2 ;  /* 0x0000000503057224 */ /* 0x000fca00078e0202 */
[----:B------:R-:W-:-:S13]  /*9450*/  ISETP.GT.U32.AND P1, PT, R0, R5, PT ;  /* 0x000000050000720c */ /* 0x000fda0003f24070 */
[----:B------:R-:W-:Y:S01]  /*9460*/  @!P1 IMAD.IADD R5, R5, 0x1, -R0 ;  /* 0x0000000105059824 */ /* 0x000fe200078e0a00 */
[----:B------:R-:W-:Y:S02]  /*9470*/  @!P1 IADD3 R3, R3, 0x1, RZ ;  /* 0x0000000103039810 */ /* 0x000fe40007ffe0ff */
[----:B------:R-:W-:Y:S02]  /*9480*/  ISETP.NE.AND P1, PT, RZ, UR4, PT ;  /* 0x00000004ff007c0c */ /* 0x000fe4000bf25270 */
[----:B------:R-:W-:-:S13]  /*9490*/  ISETP.GE.U32.AND P0, PT, R5, R0, PT ;  /* 0x000000000500720c */ /* 0x000fda0003f06070 */
[----:B------:R-:W-:-:S04]  /*94a0*/  @P0 VIADD R3, R3, 0x1 ;  /* 0x0000000103030836 */ /* 0x000fc80000000000 */
[----:B------:R-:W-:Y:S01]  /*94b0*/  @!P2 IMAD.MOV R3, RZ, RZ, -R3 ;  /* 0x000000ffff03a224 */ /* 0x000fe200078e0a03 */
[----:B------:R-:W-:-:S05]  /*94c0*/  @!P1 LOP3.LUT R3, RZ, UR4, RZ, 0x33, !PT ;  /* 0x00000004ff039c12 */ /* 0x000fca000f8e33ff */
[----:B------:R0:W-:Y:S02]  /*94d0*/  STL [R1+0xc], R3 ;  /* 0x00000c0301007387 */ /* 0x0001e40000100800 */
.L_x_39:
[----:B------:R-:W2:Y:S01]  /*94e0*/  LDL R2, [R1+0xc] ;  /* 0x00000c0001027983 */ /* 0x000ea20000100800 */
[----:B0-----:R-:W-:Y:S02]  /*94f0*/  IMAD.MOV.U32 R3, RZ, RZ, 0x1 ;  /* 0x00000001ff037424 */ /* 0x001fe400078e00ff */
[----:B--2---:R-:W-:-:S05]  /*9500*/  IMAD R0, R2, UR40, RZ ;  /* 0x0000002802007c24 */ /* 0x004fca000f8e02ff */
[----:B------:R-:W-:Y:S01]  /*9510*/  VIADDMNMX R17, R0, R2, UR39, PT ;  /* 0x0000002700117e46 */ /* 0x000fe2000b800102 */
[----:B------:R0:W-:Y:S03]  /*9520*/  STL [R1+0x8], R0 ;  /* 0x0000080001007387 */ /* 0x0001e60000100800 */
[----:B------:R-:W-:Y:S01]  /*9530*/  ISETP.GT.AND P0, PT, R17, R0, PT ;  /* 0x000000001100720c */ /* 0x000fe20003f04270 */
[----:B------:R1:W-:Y:S01]  /*9540*/  STL [R1+0x10], R17 ;  /* 0x0000101101007387 */ /* 0x0003e20000100800 */
[----:B0-----:R-:W-:-:S11]  /*9550*/  MOV R0, RZ ;  /* 0x000000ff00007202 */ /* 0x001fd60000000f00 */
[----:B-1----:R-:W-:Y:S05]  /*9560*/  @!P0 BRA `(.L_x_38) ;  /* 0x0000003400488947 */ /* 0x002fea0003800000 */
[----:B------:R-:W0:Y:S01]  /*9570*/  S2UR UR4, SR_CgaCtaId ;  /* 0x00000000000479c3 */ /* 0x000e220000008800 */
[----:B------:R-:W-:Y:S02]  /*9580*/  UMOV UR38, 0x400 ;  /* 0x0000040000267882 */ /* 0x000fe40000000000 */
[----:B0-----:R-:W-:-:S04]  /*9590*/  ULEA UR38, UR4, UR38, 0x18 ;  /* 0x0000002604267291 */ /* 0x001fc8000f8ec03f */
[----:B------:R-:W-:-:S04]  /*95a0*/  UIADD3 UR4, UR38, 0x1c400, URZ ;  /* 0x0001c40026047890 */ /* 0x000fc8000fffe03f */
[----:B------:R-:W-:-:S06]  /*95b0*/  ULOP3.LUT UP0, URZ, UR4, 0x3ff, URZ, 0xc0, !UPT ;  /* 0x000003ff043f7892 */ /* 0x000fcc000f80c03f */
[----:B------:R-:W-:-:S13]  /*95c0*/  PLOP3.LUT P0, PT, PT, PT, UP0, 0x80, 0x0 ;  /* 0x000000000000781c */ /* 0x000fda0003f0f008 */
[----:B------:R-:W-:Y:S05]  /*95d0*/  @!P0 BRA `(.L_x_40) ;  /* 0x0000000000408947 */ /* 0x000fea0003800000 */
[----:B------:R-:W-:Y:S01]  /*95e0*/  MOV R2, 0x0 ;  /* 0x0000000000027802 */ /* 0x000fe20000000f00 */
[----:B------:R-:W-:Y:S01]  /*95f0*/  ULDC.64 UR6, c[0x4][0x118] ;  /* 0x0100460000067ab9 */ /* 0x000fe20000000a00 */
[----:B------:R-:W-:Y:S01]  /*9600*/  ULDC.64 UR8, c[0x4][0x120] ;  /* 0x0100480000087ab9 */ /* 0x000fe20000000a00 */
[----:B------:R-:W-:Y:S01]  /*9610*/  ULDC.64 UR4, c[0x4][0x70] ;  /* 0x01001c0000047ab9 */ /* 0x000fe20000000a00 */
[----:B------:R-:W-:Y:S01]  /*9620*/  IMAD.U32 R4, RZ, RZ, UR6 ;  /* 0x00000006ff047e24 */ /* 0x000fe2000f8e00ff */
[----:B------:R-:W-:Y:S01]  /*9630*/  MOV R5, UR7 ;  /* 0x0000000700057c02 */ /* 0x000fe20008000f00 */
[----:B------:R-:W0:Y:S01]  /*9640*/  LDC.64 R2, c[0x4][R2] ;  /* 0x0100000002027b82 */ /* 0x000e220000000a00 */
[----:B------:R-:W-:Y:S01]  /*9650*/  IMAD.U32 R6, RZ, RZ, UR8 ;  /* 0x00000008ff067e24 */ /* 0x000fe2000f8e00ff */
[----:B------:R-:W-:Y:S01]  /*9660*/  MOV R10, UR4 ;  /* 0x00000004000a7c02 */ /* 0x000fe20008000f00 */
[----:B------:R-:W-:Y:S01]  /*9670*/  IMAD.U32 R7, RZ, RZ, UR9 ;  /* 0x00000009ff077e24 */ /* 0x000fe2000f8e00ff */
[----:B------:R-:W-:Y:S01]  /*9680*/  MOV R12, 0x1 ;  /* 0x00000001000c7802 */ /* 0x000fe20000000f00 */
[----:B------:R-:W-:-:S02]  /*9690*/  IMAD.U32 R11, RZ, RZ, UR5 ;  /* 0x00000005ff0b7e24 */ /* 0x000fc4000f8e00ff */
[----:B------:R-:W-:Y:S02]  /*96a0*/  IMAD.MOV.U32 R8, RZ, RZ, 0x70 ;  /* 0x00000070ff087424 */ /* 0x000fe400078e00ff */
[----:B------:R-:W-:-:S07]  /*96b0*/  IMAD.MOV.U32 R13, RZ, RZ, RZ ;  /* 0x000000ffff0d7224 */ /* 0x000fce00078e00ff */
[----:B------:R-:W-:-:S07]  /*96c0*/  LEPC R20, `(.L_x_40) ;  /* 0x000000001014794e */ /* 0x000fce0000000000 */
[----:B0-----:R-:W-:Y:S05]  /*96d0*/  CALL.ABS.NOINC R2 ;  /* 0x0000000002007343 */ /* 0x001fea0003c00000 */
.L_x_40:
        /* <DEDUP_REMOVED lines=8> */
[----:B------:R0:W1:Y:S01]  /*9760*/  LDC.64 R2, c[0x4][R16] ;  /* 0x0100000010027b82 */ /* 0x0000620000000a00 */
[----:B------:R-:W-:Y:S01]  /*9770*/  IMAD.U32 R4, RZ, RZ, UR6 ;  /* 0x00000006ff047e24 */ /* 0x000fe2000f8e00ff */
[----:B------:R-:W-:Y:S01]  /*9780*/  MOV R5, UR7 ;  /* 0x0000000700057c02 */ /* 0x000fe20008000f00 */
[----:B------:R-:W-:Y:S01]  /*9790*/  IMAD.U32 R6, RZ, RZ, UR8 ;  /* 0x00000008ff067e24 */ /* 0x000fe2000f8e00ff */
[----:B------:R-:W-:Y:S01]  /*97a0*/  MOV R10, UR4 ;  /* 0x00000004000a7c02 */ /* 0x000fe20008000f00 */
[----:B------:R-:W-:Y:S01]  /*97b0*/  IMAD.U32 R7, RZ, RZ, UR9 ;  /* 0x00000009ff077e24 */ /* 0x000fe2000f8e00ff */
[----:B------:R-:W-:Y:S01]  /*97c0*/  MOV R12, 0x1 ;  /* 0x00000001000c7802 */ /* 0x000fe20000000f00 */
[----:B------:R-:W-:-:S02]  /*97d0*/  IMAD.U32 R11, RZ, RZ, UR5 ;  /* 0x00000005ff0b7e24 */ /* 0x000fc4000f8e00ff */
[----:B------:R-:W-:Y:S02]  /*97e0*/  IMAD.MOV.U32 R8, RZ, RZ, 0x70 ;  /* 0x00000070ff087424 */ /* 0x000fe400078e00ff */
[----:B0-----:R-:W-:-:S07]  /*97f0*/  IMAD.MOV.U32 R13, RZ, RZ, RZ ;  /* 0x000000ffff0d7224 */ /* 0x001fce00078e00ff */
[----:B------:R-:W-:-:S07]  /*9800*/  LEPC R20, `(.L_x_42) ;  /* 0x000000001014794e */ /* 0x000fce0000000000 */
[----:B-1----:R-:W-:Y:S05]  /*9810*/  CALL.ABS.NOINC R2 ;  /* 0x0000000002007343 */ /* 0x002fea0003c00000 */
.L_x_42:
[----:B------:R0:W1:Y:S01]  /*9820*/  LDC.64 R2, c[0x4][R16] ;  /* 0x0100000010027b82 */ /* 0x0000620000000a00 */
[----:B------:R-:W-:Y:S01]  /*9830*/  ULDC.64 UR6, c[0x4][0x118] ;  /* 0x0100460000067ab9 */ /* 0x000fe20000000a00 */
[----:B------:R-:W-:Y:S01]  /*9840*/  ULDC.64 UR8, c[0x4][0x120] ;  /* 0x0100480000087ab9 */ /* 0x000fe20000000a00 */
[----:B------:R-:W-:Y:S01]  /*9850*/  ULDC.64 UR4, c[0x4][0x80] ;  /* 0x0100200000047ab9 */ /* 0x000fe20000000a00 */
        /* <DEDUP_REMOVED lines=11> */
.L_x_41:
[----:B------:R-:W0:Y:S02]  /*9910*/  LDC.64 R2, c[0x0][0x9f8] ;  /* 0x00027e00ff027b82 */ /* 0x000e240000000a00 */
[----:B0-----:R-:W-:-:S04]  /*9920*/  ISETP.NE.U32.AND P0, PT, R2, RZ, PT ;  /* 0x000000ff0200720c */ /* 0x001fc80003f05070 */
[----:B------:R-:W-:-:S13]  /*9930*/  ISETP.NE.AND.EX P0, PT, R3, RZ, PT, P0 ;  /* 0x000000ff0300720c */ /* 0x000fda0003f05300 */
[----:B------:R-:W0:Y:S02]  /*9940*/  @P0 LDC.64 R2, c[0x0][0x9f8] ;  /* 0x00027e00ff020b82 */ /* 0x000e240000000a00 */
[----:B0-----:R-:W-:-:S05]  /*9950*/  @P0 IMAD.WIDE R2, R18, 0x4, R2 ;  /* 0x0000000412020825 */ /* 0x001fca00078e0202 */
[----:B------:R0:W2:Y:S01]  /*9960*/  @P0 LDG.E R18, desc[UR42][R2.64] ;  /* 0x0000002a02120981 */ /* 0x0000a2000c1e1900 */
[----:B------:R-:W-:Y:S01]  /*9970*/  UMOV UR4, 0xffffffff ;  /* 0xffffffff00047882 */ /* 0x000fe20000000000 */
[----:B------:R-:W-:Y:S01]  /*9980*/  VIADD R17, R17, 0xffffffff ;  /* 0xffffffff11117836 */ /* 0x000fe20000000000 */
[----:B------:R-:W1:Y:S01]  /*9990*/  S2R R16, SR_TID.X ;  /* 0x0000000000107919 */ /* 0x000e620000002100 */
[----:B0-----:R-:W0:Y:S02]  /*99a0*/  LDC.64 R2, c[0x0][0x418] ;  /* 0x00010600ff027b82 */ /* 0x001e240000000a00 */
[----:B0-----:R-:W-:Y:S02]  /*99b0*/  ISETP.NE.U32.AND P0, PT, R2, RZ, PT ;  /* 0x000000ff0200720c */ /* 0x001fe40003f05070 */
[----:B-1----:R-:W-:Y:S02]  /*99c0*/  SHF.R.U32.HI R0, RZ, 0x5, R16 ;  /* 0x00000005ff007819 */ /* 0x002fe40000011610 */
[----:B------:R-:W-:-:S02]  /*99d0*/  ISETP.NE.AND.EX P1, PT, R3, RZ, PT, P0 ;  /* 0x000000ff0300720c */ /* 0x000fc40003f25300 */
[----:B------:R-:W-:Y:S02]  /*99e0*/  LOP3.LUT R0, R0, 0x3, RZ, 0xc0, !PT ;  /* 0x0000000300007812 */ /* 0x000fe400078ec0ff */
[----:B------:R-:W-:-:S05]  /*99f0*/  P2R R4, PR, RZ, 0x2 ;  /* 0x00000002ff047803 */ /* 0x000fca0000000000 */
[----:B------:R0:W-:Y:S01]  /*9a00*/  STL [R1+0x4], R4 ;  /* 0x0000040401007387 */ /* 0x0001e20000100800 */
[----:B--2---:R-:W-:Y:S02]  /*9a10*/  SHF.R.S32.HI R19, RZ, 0x1f, R18 ;  /* 0x0000001fff137819 */ /* 0x004fe40000011412 */
[----:B------:R-:W-:Y:S01]  /*9a20*/  SEL R16, R18, RZ, !P1 ;  /* 0x000000ff12107207 */ /* 0x000fe20004800000 */
[----:B0-----:R-:W-:Y:S06]  /*9a30*/  BRA.DIV UR4, `(.L_x_43) ;  /* 0x0000003604507947 */ /* 0x001fec000b800000 */
[----:B------:R0:W1:Y:S02]  /*9a40*/  SHFL.IDX PT, R14, R0, RZ, 0x1f ;  /* 0x00001fff000e7589 */ /* 0x00006400000e0000 */
.L_x_123:
[----:B------:R-:W-:Y:S02]  /*9a50*/  PLOP3.LUT P2, PT, PT, PT, PT, 0x8, 0x0 ;  /* 0x000000000000781c */ /* 0x000fe40003f4e170 */
[----:B-1----:R-:W-:Y:S02]  /*9a60*/  ISETP.NE.AND P0, PT, R14, RZ, PT ;  /* 0x000000ff0e00720c */ /* 0x002fe40003f05270 */
[----:B0-----:R-:W-:-:S05]  /*9a70*/  P2R R0, PR, RZ, 0x4 ;  /* 0x00000004ff007803 */ /* 0x001fca0000000000 */
[----:B------:R0:W-:Y:S06]  /*9a80*/  STL [R1], R0 ;  /* 0x0000000001007387 */ /* 0x0001ec0000100800 */
[----:B------:R-:W-:Y:S05]  /*9a90*/  @P0 BRA `(.L_x_44) ;  /* 0x00000004000c0947 */ /* 0x000fea0003800000 */
[----:B------:R-:W-:-:S03]  /*9aa0*/  UMOV UR4, 0xffffffff ;  /* 0xffffffff00047882 */ /* 0x000fc60000000000 */
[----:B------:R-:W-:Y:S05]  /*9ab0*/  BRA.DIV UR4, `(.L_x_45) ;  /* 0x0000003604507947 */ /* 0x000fea000b800000 */
[----:B------:R-:W-:-:S13]  /*9ac0*/  ELECT P6, URZ, PT ;  /* 0x00000000003f782f */ /* 0x000fda00038c0000 */
.L_x_126:
[----:B------:R-:W-:Y:S05]  /*9ad0*/  @!P6 BRA `(.L_x_44) ;  /* 0x0000000000fce947 */ /* 0x000fea0003800000 */
[----:B------:R-:W-:Y:S01]  /*9ae0*/  MOV R16, R18 ;  /* 0x0000001200107202 */ /* 0x000fe20000000f00 */
[----:B------:R-:W-:Y:S06]  /*9af0*/  @!P1 BRA `(.L_x_46) ;  /* 0x0000000000449947 */ /* 0x000fec0003800000 */
[----:B------:R-:W1:Y:S01]  /*9b00*/  LDC R6, c[0x0][0x43c] ;  /* 0x00010f00ff067b82 */ /* 0x000e620000000800 */
[----:B------:R-:W-:Y:S02]  /*9b10*/  ULDC.64 UR4, c[0x0][0x428] ;  /* 0x00010a0000047ab9 */ /* 0x000fe40000000a00 */
[----:B------:R-:W-:-:S04]  /*9b20*/  IMAD R7, R19, UR4, RZ ;  /* 0x0000000413077c24 */ /* 0x000fc8000f8e02ff */
[----:B------:R-:W-:Y:S01]  /*9b30*/  IMAD R7, R18, UR5, R7 ;  /* 0x0000000512077c24 */ /* 0x000fe2000f8e0207 */
[----:B-1----:R-:W-:-:S13]  /*9b40*/  ISETP.NE.AND P0, PT, R6, 0x1, PT ;  /* 0x000000010600780c */ /* 0x002fda0003f05270 */
[----:B------:R-:W0:Y:S02]  /*9b50*/  @P0 LDC.64 R4, c[0x0][0x440] ;  /* 0x00011000ff040b82 */ /* 0x000e240000000a00 */
[----:B0-----:R-:W-:-:S04]  /*9b60*/  @P0 IMAD.HI.U32 R0, R17, R4, RZ ;  /* 0x0000000411000227 */ /* 0x001fc800078e00ff */
[----:B------:R-:W-:Y:S01]  /*9b70*/  IMAD.MOV.U32 R4, RZ, RZ, R17 ;  /* 0x000000ffff047224 */ /* 0x000fe200078e0011 */
[----:B------:R-:W-:-:S04]  /*9b80*/  @P0 SHF.R.U32.HI R4, RZ, R5, R0 ;  /* 0x00000005ff040219 */ /* 0x000fc80000011600 */
[--C-:B------:R-:W-:Y:S01]  /*9b90*/  SHF.R.S32.HI R5, RZ, 0x1f, R4.reuse ;  /* 0x0000001fff057819 */ /* 0x100fe20000011404 */
[--C-:B------:R-:W-:Y:S02]  /*9ba0*/  IMAD.MOV R0, RZ, RZ, -R4.reuse ;  /* 0x000000ffff007224 */ /* 0x100fe400078e0a04 */
[----:B------:R-:W-:-:S04]  /*9bb0*/  IMAD.WIDE.U32 R4, R18, UR4, R4 ;  /* 0x0000000412047c25 */ /* 0x000fc8000f8e0004 */
[----:B------:R-:W-:Y:S01]  /*9bc0*/  IMAD R17, R6, R0, R17 ;  /* 0x0000000006117224 */ /* 0x000fe200078e0211 */
[----:B------:R-:W-:Y:S02]  /*9bd0*/  LEA R2, P0, R4, R2, 0x2 ;  /* 0x0000000204027211 */ /* 0x000fe400078010ff */
[----:B------:R-:W-:-:S04]  /*9be0*/  IADD3 R0, R5, R7, RZ ;  /* 0x0000000705007210 */ /* 0x000fc80007ffe0ff */
[----:B------:R-:W-:-:S05]  /*9bf0*/  LEA.HI.X R3, R4, R3, R0, 0x2, P0 ;  /* 0x0000000304037211 */ /* 0x000fca00000f1400 */
[----:B------:R1:W5:Y:S02]  /*9c00*/  LDG.E R16, desc[UR42][R2.64] ;  /* 0x0000002a02107981 */ /* 0x000364000c1e1900 */
.L_x_46:
[----:B0-----:R-:W-:Y:S01]  /*9c10*/  IMAD.MOV.U32 R0, RZ, RZ, 0x1 ;  /* 0x00000001ff007424 */ /* 0x001fe200078e00ff */
[----:B------:R-:W1:Y:S04]  /*9c20*/  S2R R8, SR_TID.X ;  /* 0x0000000000087919 */ /* 0x000e680000002100 */
[----:B------:R-:W-:-:S04]  /*9c30*/  SHF.L.U32 R0, R0, 0x1f, RZ ;  /* 0x0000001f00007819 */ /* 0x000fc800000006ff */
[----:B------:R-:W0:Y:S01]  /*9c40*/  SYNCS.PHASECHK.TRANS64.TRYWAIT P0, [UR38+0x34840], R0 ;  /* 0x03484000ff0075a7 */ /* 0x000e220008000166 */
[----:B-1----:R-:W-:-:S04]  /*9c50*/  LOP3.LUT R2, R8, 0x7f, RZ, 0xc0, !PT ;  /* 0x0000007f08027812 */ /* 0x002fc800078ec0ff */
[----:B------:R-:W-:Y:S01]  /*9c60*/  ISETP.NE.AND P1, PT, R2, RZ, PT ;  /* 0x000000ff0200720c */ /* 0x000fe20003f25270 */
[----:B0-----:R-:W-:-:S12]  /*9c70*/  @!P0 BRA `(.L_x_47) ;  /* 0x0000003400008947 */ /* 0x001fd80003800000 */
.L_x_127:
[----:B------:R-:W-:Y:S05]  /*9c80*/  @P1 BRA `(.L_x_48) ;  /* 0x0000000000181947 */ /* 0x000fea0003800000 */
[----:B------:R-:W1:Y:S01]  /*9c90*/  S2R R2, SR_TID.X ;  /* 0x0000000000027919 */ /* 0x000e620000002100 */
[----:B0-----:R-:W-:-:S04]  /*9ca0*/  IMAD.MOV.U32 R0, RZ, RZ, 0xc000 ;  /* 0x0000c000ff007424 */ /* 0x001fc800078e00ff */
[----:B------:R2:W-:Y:S01]  /*9cb0*/  SYNCS.ARRIVE.TRANS64 RZ, [UR38+0x34830], R0 ;  /* 0x03483000ffff79a7 */ /* 0x0005e20008000026 */
[----:B-1----:R-:W-:-:S13]  /*9cc0*/  LOP3.LUT P0, RZ, R2, 0x1f, RZ, 0xc0, !PT ;  /* 0x0000001f02ff7812 */ /* 0x002fda000780c0ff */
[----:B--2---:R-:W-:Y:S05]  /*9cd0*/  @!P0 BRA `(.L_x_48) ;  /* 0x0000000000048947 */ /* 0x004fea0003800000 */
[----:B------:R-:W-:Y:S01]  /*9ce0*/  BPT.TRAP 0x1 ;  /* 0x000000040000795c */ /* 0x000fe20000300000 */
.L_x_48:
[----:B------:R-:W-:Y:S01]  /*9cf0*/  R2UR UR11, R17 ;  /* 0x00000000110b72ca */ /* 0x000fe200000e0000 */
[----:B------:R-:W-:Y:S01]  /*9d00*/  ULDC.64 UR4, c[0x0][0x198] ;  /* 0x0000660000047ab9 */ /* 0x000fe20000000a00 */
[----:B-----5:R-:W-:Y:S01]  /*9d10*/  R2UR UR13, R16 ;  /* 0x00000000100d72ca */ /* 0x020fe200000e0000 */
[----:B------:R-:W-:Y:S01]  /*9d20*/  UIADD3 UR4, UP0, UR4, 0x370, URZ ;  /* 0x0000037004047890 */ /* 0x000fe2000ff1e03f */
[----:B------:R-:W-:Y:S01]  /*9d30*/  PLOP3.LUT P0, PT, PT, PT, PT, 0x80, 0x0 ;  /* 0x000000000000781c */ /* 0x000fe20003f0f070 */
[----:B------:R-:W-:Y:S02]  /*9d40*/  UIADD3 UR8, UR38, 0x1c400, URZ ;  /* 0x0001c40026087890 */ /* 0x000fe4000fffe03f */
[----:B------:R-:W-:Y:S01]  /*9d50*/  UIADD3 UR9, UR38, 0x34830, URZ ;  /* 0x0003483026097890 */ /* 0x000fe2000fffe03f */
[----:B0-----:R-:W-:Y:S01]  /*9d60*/  P2R R0, PR, RZ, 0x1 ;  /* 0x00000001ff007803 */ /* 0x001fe20000000000 */
[----:B------:R-:W-:Y:S02]  /*9d70*/  UIADD3.X UR5, URZ, UR5, URZ, UP0, !UPT ;  /* 0x000000053f057290 */ /* 0x000fe400087fe43f */
[----:B------:R-:W-:-:S02]  /*9d80*/  UIADD3 UR16, UR38, 0x20400, URZ ;  /* 0x0002040026107890 */ /* 0x000fc4000fffe03f */
[----:B------:R-:W-:Y:S01]  /*9d90*/  USHF.L.U32 UR11, UR11, 0x7, URZ ;  /* 0x000000070b0b7899 */ /* 0x000fe2000800063f */
[----:B------:R1:W-:Y:S01]  /*9da0*/  STL [R1], R0 ;  /* 0x0000000001007387 */ /* 0x0003e20000100800 */
[----:B------:R-:W-:Y:S01]  /*9db0*/  UIADD3 UR32, UR38, 0x24400, URZ ;  /* 0x0002440026207890 */ /* 0x000fe2000fffe03f */
[----:B------:R-:W-:Y:S01]  /*9dc0*/  UMOV UR6, 0x0 ;  /* 0x0000000000067882 */ /* 0x000fe20000000000 */
[----:B------:R-:W-:Y:S01]  /*9dd0*/  UMOV UR7, 0x14f00000 ;  /* 0x14f0000000077882 */ /* 0x000fe20000000000 */
[----:B------:R-:W-:Y:S01]  /*9de0*/  UMOV UR10, URZ ;  /* 0x0000003f000a7c82 */ /* 0x000fe20008000000 */
[----:B------:R-:W-:Y:S01]  /*9df0*/  UMOV UR12, UR36 ;  /* 0x00000024000c7c82 */ /* 0x000fe20008000000 */
[----:B------:R-:W-:Y:S01]  /*9e00*/  UMOV UR18, 0x40 ;  /* 0x0000004000127882 */ /* 0x000fe20000000000 */
[----:B------:R-:W-:Y:S01]  /*9e10*/  UMOV UR20, UR36 ;  /* 0x0000002400147c82 */ /* 0x000fe20008000000 */
[----:B------:R-:W-:Y:S01]  /*9e20*/  UMOV UR17, UR9 ;  /* 0x0000000900117c82 */ /* 0x000fe20008000000 */
[----:B------:R-:W-:Y:S01]  /*9e30*/  UMOV UR21, UR13 ;  /* 0x0000000d00157c82 */ /* 0x000fe20008000000 */
[----:B------:R-:W-:Y:S01]  /*9e40*/  UMOV UR19, UR11 ;  /* 0x0000000b00137c82 */ /* 0x000fe20008000000 */
[----:B------:R-:W-:Y:S01]  /*9e50*/  UMOV UR34, 0x80 ;  /* 0x0000008000227882 */ /* 0x000fe20000000000 */
[----:B------:R-:W-:Y:S01]  /*9e60*/  UMOV UR33, UR9 ;  /* 0x0000000900217c82 */ /* 0x000fe20008000000 */
[----:B------:R-:W-:Y:S01]  /*9e70*/  UMOV UR37, UR13 ;  /* 0x0000000d00257c82 */ /* 0x000fe20008000000 */
[----:B------:R1:W-:Y:S01]  /*9e80*/  UTMALDG.4D [UR8], [UR4], desc[UR6] ;  /* 0x00000608040075b4 */ /* 0x0003e20008019000 */
[----:B------:R-:W-:Y:S01]  /*9e90*/  UMOV UR35, UR11 ;  /* 0x0000000b00237c82 */ /* 0x000fe20008000000 */
[----:B------:R1:W-:Y:S01]  /*9ea0*/  UTMALDG.4D [UR16], [UR4], desc[UR6] ;  /* 0x00000610040075b4 */ /* 0x0003e20008019000 */
[----:B------:R1:W-:Y:S02]  /*9eb0*/  UTMALDG.4D [UR32], [UR4], desc[UR6] ;  /* 0x00000620040075b4 */ /* 0x0003e40008019000 */
[----:B-1----:R-:W-:Y:S01]  /*9ec0*/  NOP ;  /* 0x0000000000007918 */ /* 0x002fe20000000000 */
.L_x_44:
[----:B------:R-:W-:Y:S05]  /*9ed0*/  WARPSYNC.ALL ;  /* 0x0000000000007948 */ /* 0x000fea0003800000 */
[----:B------:R-:W-:Y:S01]  /*9ee0*/  UIADD3 UR4, UR38, 0x10400, URZ ;  /* 0x0001040026047890 */ /* 0x000fe2000fffe03f */
[----:B------:R-:W-:Y:S03]  /*9ef0*/  BAR.SYNC.DEFER_BLOCKING 0x8, 0x180 ;  /* 0x0206000000007b1d */ /* 0x000fe60000010000 */
[----:B------:R-:W-:-:S06]  /*9f00*/  ULOP3.LUT UP0, URZ, UR4, 0x3ff, URZ, 0xc0, !UPT ;  /* 0x000003ff043f7892 */ /* 0x000fcc000f80c03f */
[----:B------:R-:W-:-:S13]  /*9f10*/  PLOP3.LUT P0, PT, PT, PT, UP0, 0x80, 0x0 ;  /* 0x000000000000781c */ /* 0x000fda0003f0f008 */
[----:B------:R-:W-:Y:S05]  /*9f20*/  @!P0 BRA `(.L_x_49) ;  /* 0x0000000000408947 */ /* 0x000fea0003800000 */
[----:B------:R-:W-:Y:S01]  /*9f30*/  MOV R2, 0x0 ;  /* 0x0000000000027802 */ /* 0x000fe20000000f00 */
[----:B------:R-:W-:Y:S01]  /*9f40*/  ULDC.64 UR6, c[0x4][0x118] ;  /* 0x0100460000067ab9 */ /* 0x000fe20000000a00 */
[----:B------:R-:W-:Y:S01]  /*9f50*/  ULDC.64 UR8, c[0x4][0x120] ;  /* 0x0100480000087ab9 */ /* 0x000fe20000000a00 */
[----:B------:R-:W-:Y:S01]  /*9f60*/  ULDC.64 UR4, c[0x4][0x88] ;  /* 0x0100220000047ab9 */ /* 0x000fe20000000a00 */
[----:B------:R-:W-:Y:S01]  /*9f70*/  MOV R4, UR6 ;  /* 0x0000000600047c02 */ /* 0x000fe20008000f00 */
[----:B------:R-:W-:Y:S01]  /*9f80*/  IMAD.U32 R5, RZ, RZ, UR7 ;  /* 0x00000007ff057e24 */ /* 0x000fe2000f8e00ff */
[----:B------:R-:W1:Y:S01]  /*9f90*/  LDC.64 R2, c[0x4][R2] ;  /* 0x0100000002027b82 */ /* 0x000e620000000a00 */
        /* <DEDUP_REMOVED lines=8> */
[----:B01----:R-:W-:Y:S05]  /*a020*/  CALL.ABS.NOINC R2 ;  /* 0x0000000002007343 */ /* 0x003fea0003c00000 */
.L_x_49:
[----:B------:R-:W1:Y:S01]  /*a030*/  S2R R4, SR_CTAID.Z ;  /* 0x0000000000047919 */ /* 0x000e620000002700 */
[----:B------:R-:W2:Y:S01]  /*a040*/  LDC R8, c[0x0][0x448] ;  /* 0x00011200ff087b82 */ /* 0x000ea20000000800 */
[----:B------:R-:W-:Y:S01]  /*a050*/  USHF.R.S32.HI UR4, URZ, 0x1f, UR36 ;  /* 0x0000001f3f047899 */ /* 0x000fe20008011424 */
[----:B------:R-:W3:Y:S01]  /*a060*/  S2R R12, SR_TID.X ;  /* 0x00000000000c7919 */ /* 0x000ee20000002100 */
[----:B------:R-:W-:Y:S02]  /*a070*/  ULDC.64 UR8, c[0x0][0x2d8] ;  /* 0x0000b60000087ab9 */ /* 0x000fe40000000a00 */
[----:B------:R-:W-:Y:S01]  /*a080*/  UIMAD UR6, UR4, UR8, URZ ;  /* 0x00000008040672a4 */ /* 0x000fe2000f8e023f */
[----:B------:R-:W4:Y:S02]  /*a090*/  S2R R9, SR_CTAID.X ;  /* 0x0000000000097919 */ /* 0x000f240000002500 */
[----:B------:R-:W0:Y:S01]  /*a0a0*/  LDC.64 R2, c[0x0][0x2e0] ;  /* 0x0000b800ff027b82 */ /* 0x000e220000000a00 */
[----:B------:R-:W-:-:S02]  /*a0b0*/  UIMAD.WIDE.U32 UR4, UR36, UR8, URZ ;  /* 0x00000008240472a5 */ /* 0x000fc4000f8e003f */
[----:B------:R-:W-:-:S04]  /*a0c0*/  UIMAD UR6, UR36, UR9, UR6 ;  /* 0x00000009240672a4 */ /* 0x000fc8000f8e0206 */
[----:B------:R-:W-:Y:S01]  /*a0d0*/  UIADD3 UR5, UR5, UR6, URZ ;  /* 0x0000000605057290 */ /* 0x000fe2000fffe03f */
[----:B--2---:R-:W-:Y:S02]  /*a0e0*/  ISETP.NE.AND P0, PT, R8, 0x1, PT ;  /* 0x000000010800780c */ /* 0x004fe40003f05270 */
[----:B-1----:R-:W-:Y:S02]  /*a0f0*/  SHF.R.S32.HI R5, RZ, 0x1f, R4 ;  /* 0x0000001fff057819 */ /* 0x002fe40000011404 */
[----:B---3--:R-:W-:-:S03]  /*a100*/  LOP3.LUT R11, R12, 0x7f, RZ, 0xc0, !PT ;  /* 0x0000007f0c0b7812 */ /* 0x008fc600078ec0ff */
[----:B0-----:R-:W-:Y:S01]  /*a110*/  IMAD R0, R5, R2, RZ ;  /* 0x0000000205007224 */ /* 0x001fe200078e02ff */
[----:B------:R-:W-:-:S03]  /*a120*/  SHF.R.U32.HI R6, RZ, 0x3, R11 ;  /* 0x00000003ff067819 */ /* 0x000fc6000001160b */
[C---:B------:R-:W-:Y:S02]  /*a130*/  IMAD R5, R4.reuse, R3, R0 ;  /* 0x0000000304057224 */ /* 0x040fe400078e0200 */
[----:B------:R-:W-:Y:S01]  /*a140*/  IMAD.WIDE.U32 R2, R4, R2, UR4 ;  /* 0x0000000404027e25 */ /* 0x000fe2000f8e0002 */
[----:B------:R-:W0:Y:S01]  /*a150*/  @P0 LDC R0, c[0x0][0x450] ;  /* 0x00011400ff000b82 */ /* 0x000e220000000800 */
[----:B------:R-:W-:-:S03]  /*a160*/  ULDC.64 UR4, c[0x0][0x2d0] ;  /* 0x0000b40000047ab9 */ /* 0x000fc60000000a00 */
[----:B------:R-:W-:Y:S01]  /*a170*/  IADD3 R3, R3, R5, RZ ;  /* 0x0000000503037210 */ /* 0x000fe20007ffe0ff */
[----:B------:R-:W-:-:S03]  /*a180*/  IMAD.SHL.U32 R5, R12, 0x10, RZ ;  /* 0x000000100c057824 */ /* 0x000fc600078e00ff */
[----:B------:R-:W1:Y:S02]  /*a190*/  @P0 LDC R4, c[0x0][0x44c] ;  /* 0x00011300ff040b82 */ /* 0x000e640000000800 */
[----:B------:R-:W-:-:S05]  /*a1a0*/  LOP3.LUT R5, R6, 0x70, R5, 0xf8, !PT ;  /* 0x0000007006057812 */ /* 0x000fca00078ef805 */
[----:B----4-:R-:W-:-:S04]  /*a1b0*/  IMAD R5, R9, 0x80, R5 ;  /* 0x0000008009057824 */ /* 0x010fc800078e0205 */
[----:B-1----:R-:W-:Y:S01]  /*a1c0*/  @P0 IMAD.HI.U32 R7, R5, R4, RZ ;  /* 0x0000000405070227 */ /* 0x002fe200078e00ff */
[----:B------:R-:W-:-:S04]  /*a1d0*/  MOV R4, R5 ;  /* 0x0000000500047202 */ /* 0x000fc80000000f00 */
[----:B0-----:R-:W-:Y:S01]  /*a1e0*/  @P0 SHF.R.U32.HI R4, RZ, R0, R7 ;  /* 0x00000000ff040219 */ /* 0x001fe20000011607 */
[----:B------:R-:W-:-:S04]  /*a1f0*/  IMAD.SHL.U32 R7, R11, 0x8, RZ ;  /* 0x000000080b077824 */ /* 0x000fc800078e00ff */
[----:B------:R-:W-:Y:S02]  /*a200*/  IMAD.MOV R0, RZ, RZ, -R4 ;  /* 0x000000ffff007224 */ /* 0x000fe400078e0a04 */
[----:B------:R-:W-:-:S04]  /*a210*/  IMAD.WIDE.U32 R2, R4, UR4, R2 ;  /* 0x0000000404027c25 */ /* 0x000fc8000f8e0002 */
[----:B------:R-:W-:Y:S01]  /*a220*/  IMAD R0, R8, R0, R5 ;  /* 0x0000000008007224 */ /* 0x000fe200078e0205 */
[----:B------:R-:W-:-:S05]  /*a230*/  SHF.R.S32.HI R5, RZ, 0x1f, R4 ;  /* 0x0000001fff057819 */ /* 0x000fca0000011404 */
[----:B------:R-:W-:-:S04]  /*a240*/  IMAD R5, R5, UR4, RZ ;  /* 0x0000000405057c24 */ /* 0x000fc8000f8e02ff */
[----:B------:R-:W-:Y:S01]  /*a250*/  IMAD R5, R4, UR5, R5 ;  /* 0x0000000504057c24 */ /* 0x000fe2000f8e0205 */
[----:B------:R-:W-:Y:S01]  /*a260*/  SHF.R.S32.HI R4, RZ, 0x1f, R0 ;  /* 0x0000001fff047819 */ /* 0x000fe20000011400 */
[----:B------:R-:W-:Y:S02]  /*a270*/  ULDC.64 UR4, c[0x0][0x2c8] ;  /* 0x0000b20000047ab9 */ /* 0x000fe40000000a00 */
[----:B------:R-:W-:Y:S02]  /*a280*/  IMAD.IADD R3, R3, 0x1, R5 ;  /* 0x0000000103037824 */ /* 0x000fe400078e0205 */
[----:B------:R-:W-:Y:S02]  /*a290*/  IMAD R5, R4, UR4, RZ ;  /* 0x0000000404057c24 */ /* 0x000fe4000f8e02ff */
[----:B------:R-:W-:-:S04]  /*a2a0*/  IMAD.WIDE.U32 R2, R0, UR4, R2 ;  /* 0x0000000400027c25 */ /* 0x000fc8000f8e0002 */
[----:B------:R-:W-:Y:S01]  /*a2b0*/  IMAD R4, R0, UR5, R5 ;  /* 0x0000000500047c24 */ /* 0x000fe2000f8e0205 */
[----:B------:R-:W-:Y:S02]  /*a2c0*/  ULDC.64 UR4, c[0x0][0x280] ;  /* 0x0000a00000047ab9 */ /* 0x000fe40000000a00 */
[----:B------:R-:W-:Y:S01]  /*a2d0*/  LEA R0, P0, R2, UR4, 0x1 ;  /* 0x0000000402007c11 */ /* 0x000fe2000f8008ff */
[----:B------:R-:W-:Y:S01]  /*a2e0*/  ULDC UR4, c[0x0][0x2b8] ;  /* 0x0000ae0000047ab9 */ /* 0x000fe20000000800 */
[----:B------:R-:W-:-:S04]  /*a2f0*/  IADD3 R5, R3, R4, RZ ;  /* 0x0000000403057210 */ /* 0x000fc80007ffe0ff */
[----:B------:R-:W-:Y:S01]  /*a300*/  LEA.HI.X R5, R2, UR5, R5, 0x1, P0 ;  /* 0x0000000502057c11 */ /* 0x000fe200080f0c05 */
[----:B------:R-:W-:-:S05]  /*a310*/  IMAD.SHL.U32 R2, R12, 0x8, RZ ;  /* 0x000000080c027824 */ /* 0x000fca00078e00ff */
[----:B------:R-:W-:-:S04]  /*a320*/  LOP3.LUT R10, R2, 0x38, RZ, 0xc0, !PT ;  /* 0x00000038020a7812 */ /* 0x000fc800078ec0ff */
[C---:B------:R-:W-:Y:S02]  /*a330*/  LOP3.LUT R3, R10.reuse, 0x40, RZ, 0xfc, !PT ;  /* 0x000000400a037812 */ /* 0x040fe400078efcff */
[C---:B------:R-:W-:Y:S02]  /*a340*/  ISETP.GE.AND P2, PT, R10.reuse, UR4, PT ;  /* 0x000000040a007c0c */ /* 0x040fe4000bf46270 */
[----:B------:R-:W-:Y:S02]  /*a350*/  ISETP.GE.AND P0, PT, R3, UR4, PT ;  /* 0x0000000403007c0c */ /* 0x000fe4000bf06270 */
[----:B------:R-:W-:-:S04]  /*a360*/  LOP3.LUT R3, R10, 0x80, RZ, 0xfc, !PT ;  /* 0x000000800a037812 */ /* 0x000fc800078efcff */
[----:B------:R-:W-:Y:S01]  /*a370*/  ISETP.GE.AND P1, PT, R3, UR4, PT ;  /* 0x0000000403007c0c */ /* 0x000fe2000bf26270 */
[----:B------:R-:W-:Y:S01]  /*a380*/  UMOV UR4, 0xffffffff ;  /* 0xffffffff00047882 */ /* 0x000fe20000000000 */
[----:B------:R-:W-:-:S04]  /*a390*/  LOP3.LUT R3, R2, 0x1c0, RZ, 0xc0, !PT ;  /* 0x000001c002037812 */ /* 0x000fc800078ec0ff */
[----:B------:R-:W-:-:S04]  /*a3a0*/  LOP3.LUT R3, R3, 0x38, R2, 0xf8, !PT ;  /* 0x0000003803037812 */ /* 0x000fc800078ef802 */
[----:B------:R-:W-:-:S04]  /*a3b0*/  LOP3.LUT R2, R3, 0x38, R12, 0x78, !PT ;  /* 0x0000003803027812 */ /* 0x000fc800078e780c */
[----:B------:R-:W-:Y:S01]  /*a3c0*/  LOP3.LUT R7, R2, 0x200, R7, 0xf8, !PT ;  /* 0x0000020002077812 */ /* 0x000fe200078ef807 */
[----:B------:R-:W-:Y:S06]  /*a3d0*/  BRA.DIV UR4, `(.L_x_50) ;  /* 0x0000002e04407947 */ /* 0x000fec000b800000 */
[----:B------:R-:W0:Y:S01]  /*a3e0*/  S2R R2, SR_CTAID.X ;  /* 0x0000000000027919 */ /* 0x000e220000002500 */
[----:B------:R-:W-:Y:S02]  /*a3f0*/  ULDC UR4, c[0x0][0x288] ;  /* 0x0000a20000047ab9 */ /* 0x000fe40000000800 */
[----:B------:R-:W-:Y:S01]  /*a400*/  IMAD R4, R8, UR4, RZ ;  /* 0x0000000408047c24 */ /* 0x000fe2000f8e02ff */
[----:B------:R-:W-:Y:S04]  /*a410*/  SHFL.IDX PT, R3, R0, RZ, 0x181f ;  /* 0x00181fff00037589 */ /* 0x000fe800000e0000 */
[----:B------:R-:W-:Y:S04]  /*a420*/  SHFL.IDX PT, R8, R5, 0x1, 0x181f ;  /* 0x00381f0005087f89 */ /* 0x000fe800000e0000 */
[----:B------:R-:W-:Y:S01]  /*a430*/  SHFL.IDX PT, R14, R0, 0x1, 0x181f ;  /* 0x00381f00000e7f89 */ /* 0x000fe200000e0000 */
[----:B0-----:R-:W-:-:S03]  /*a440*/  LEA R6, R2, R6, 0x7 ;  /* 0x0000000602067211 */ /* 0x001fc600078e38ff */
[----:B------:R-:W0:Y:S01]  /*a450*/  SHFL.IDX PT, R2, R5, RZ, 0x181f ;  /* 0x00181fff05027589 */ /* 0x000e2200000e0000 */
[C---:B------:R-:W-:Y:S01]  /*a460*/  ISETP.GE.AND P3, PT, R6.reuse, R4, PT ;  /* 0x000000040600720c */ /* 0x040fe20003f66270 */
[----:B------:R-:W-:-:S12]  /*a470*/  VIADD R9, R6, 0x10 ;  /* 0x0000001006097836 */ /* 0x000fd80000000000 */
[----:B------:R-:W-:Y:S02]  /*a480*/  @!P3 LEA R21, R7, UR38, 0x1 ;  /* 0x000000260715bc11 */ /* 0x000fe4000f8e08ff */
[----:B0-----:R-:W-:-:S04]  /*a490*/  LOP3.LUT R3, R3, R2, RZ, 0x3c, !PT ;  /* 0x0000000203037212 */ /* 0x001fc800078e3cff */
[----:B------:R-:W-:-:S04]  /*a4a0*/  LOP3.LUT R2, R3, R2, RZ, 0x3c, !PT ;  /* 0x0000000203027212 */ /* 0x000fc800078e3cff */
[----:B------:R-:W-:-:S03]  /*a4b0*/  LOP3.LUT R3, R3, R2, RZ, 0x3c, !PT ;  /* 0x0000000203037212 */ /* 0x000fc600078e3cff */
[----:B------:R-:W-:-:S05]  /*a4c0*/  @!P3 IMAD.WIDE.U32 R2, R10, 0x2, R2 ;  /* 0x000000020a02b825 */ /* 0x000fca00078e0002 */
[----:B------:R-:W-:Y:S04]  /*a4d0*/  @!P3 LDGSTS.E.BYPASS.LTC128B.128 [R21+0x10400], desc[UR42][R2.64], !P2 ;  /* 0x104000000215bfae */ /* 0x000fe8000d101d6a */
[----:B------:R-:W-:Y:S04]  /*a4e0*/  @!P3 LDGSTS.E.BYPASS.LTC128B.128 [R21+0x14400], desc[UR42][R2.64+0x80], !P0 ;  /* 0x144000800215bfae */ /* 0x000fe8000c101d6a */
[----:B------:R0:W-:Y:S01]  /*a4f0*/  @!P3 LDGSTS.E.BYPASS.LTC128B.128 [R21+0x18400], desc[UR42][R2.64+0x100], !P1 ;  /* 0x184001000215bfae */ /* 0x0001e2000c901d6a */
[----:B------:R-:W-:Y:S01]  /*a500*/  ISETP.GE.AND P3, PT, R9, R4, PT ;  /* 0x000000040900720c */ /* 0x000fe20003f66270 */
[----:B------:R-:W-:Y:S01]  /*a510*/  IMAD.MOV.U32 R9, RZ, RZ, R8 ;  /* 0x000000ffff097224 */ /* 0x000fe200078e0008 */
[----:B------:R-:W-:-:S02]  /*a520*/  MOV R8, R14 ;  /* 0x0000000e00087202 */ /* 0x000fc40000000f00 */
[----:B------:R-:W-:Y:S04]  /*a530*/  SHFL.IDX PT, R14, R0, 0x2, 0x181f ;  /* 0x00581f00000e7f89 */ /* 0x000fe800000e0000 */
[----:B0-----:R-:W0:Y:S01]  /*a540*/  SHFL.IDX PT, R2, R5, 0x2, 0x181f ;  /* 0x00581f0005027f89 */ /* 0x001e2200000e0000 */
[----:B------:R-:W-:-:S04]  /*a550*/  VIADD R3, R6, 0x20 ;  /* 0x0000002006037836 */ /* 0x000fc80000000000 */
[----:B------:R-:W-:Y:S01]  /*a560*/  @!P3 LEA R20, R7, UR38, 0x1 ;  /* 0x000000260714bc11 */ /* 0x000fe2000f8e08ff */
[----:B------:R-:W-:-:S05]  /*a570*/  @!P3 IMAD.WIDE.U32 R8, R10, 0x2, R8 ;  /* 0x000000020a08b825 */ /* 0x000fca00078e0008 */
[----:B------:R-:W-:Y:S04]  /*a580*/  @!P3 LDGSTS.E.BYPASS.LTC128B.128 [R20+0x10c00], desc[UR42][R8.64], !P2 ;  /* 0x10c000000814bfae */ /* 0x000fe8000d101d6a */
[----:B------:R-:W-:Y:S04]  /*a590*/  @!P3 LDGSTS.E.BYPASS.LTC128B.128 [R20+0x14c00], desc[UR42][R8.64+0x80], !P0 ;  /* 0x14c000800814bfae */ /* 0x000fe8000c101d6a */
[----:B------:R1:W-:Y:S01]  /*a5a0*/  @!P3 LDGSTS.E.BYPASS.LTC128B.128 [R20+0x18c00], desc[UR42][R8.64+0x100], !P1 ;  /* 0x18c001000814bfae */ /* 0x0003e2000c901d6a */
[----:B------:R-:W-:Y:S01]  /*a5b0*/  ISETP.GE.AND P3, PT, R3, R4, PT ;  /* 0x000000040300720c */ /* 0x000fe20003f66270 */
[----:B0-----:R-:W-:Y:S01]  /*a5c0*/  IMAD.MOV.U32 R3, RZ, RZ, R2 ;  /* 0x000000ffff037224 */ /* 0x001fe200078e0002 */
[----:B------:R-:W-:-:S02]  /*a5d0*/  MOV R2, R14 ;  /* 0x0000000e00027202 */ /* 0x000fc40000000f00 */
[----:B------:R-:W-:Y:S01]  /*a5e0*/  SHFL.IDX PT, R14, R0, 0x3, 0x181f ;  /* 0x00781f00000e7f89 */ /* 0x000fe200000e0000 */
[----:B-1----:R-:W-:-:S08]  /*a5f0*/  VIADD R9, R6, 0x30 ;  /* 0x0000003006097836 */ /* 0x002fd00000000000 */
[----:B------:R-:W-:Y:S01]  /*a600*/  @!P3 IMAD.WIDE.U32 R2, R10, 0x2, R2 ;  /* 0x000000020a02b825 */ /* 0x000fe200078e0002 */
[----:B------:R-:W0:Y:S01]  /*a610*/  SHFL.IDX PT, R8, R5, 0x3, 0x181f ;  /* 0x00781f0005087f89 */ /* 0x000e2200000e0000 */
[----:B------:R-:W-:-:S05]  /*a620*/  @!P3 LEA R21, R7, UR38, 0x1 ;  /* 0x000000260715bc11 */ /* 0x000fca000f8e08ff */
[----:B------:R-:W-:Y:S04]  /*a630*/  @!P3 LDGSTS.E.BYPASS.LTC128B.128 [R21+0x11400], desc[UR42][R2.64], !P2 ;  /* 0x114000000215bfae */ /* 0x000fe8000d101d6a */
[----:B------:R-:W-:Y:S04]  /*a640*/  @!P3 LDGSTS.E.BYPASS.LTC128B.128 [R21+0x15400], desc[UR42][R2.64+0x80], !P0 ;  /* 0x154000800215bfae */ /* 0x000fe8000c101d6a */
[----:B------:R1:W-:Y:S01]  /*a650*/  @!P3 LDGSTS.E.BYPASS.LTC128B.128 [R21+0x19400], desc[UR42][R2.64+0x100], !P1 ;  /* 0x194001000215bfae */ /* 0x0003e2000c901d6a */
[----:B------:R-:W-:Y:S01]  /*a660*/  ISETP.GE.AND P3, PT, R9, R4, PT ;  /* 0x000000040900720c */ /* 0x000fe20003f66270 */
[----:B0-----:R-:W-:Y:S01]  /*a670*/  IMAD.MOV.U32 R9, RZ, RZ, R8 ;  /* 0x000000ffff097224 */ /* 0x001fe200078e0008 */
[----:B------:R-:W-:Y:S01]  /*a680*/  MOV R8, R14 ;  /* 0x0000000e00087202 */ /* 0x000fe20000000f00 */
[----:B-1----:R-:W0:Y:S01]  /*a690*/  SHFL.IDX PT, R2, R5, 0x4, 0x181f ;  /* 0x00981f0005027f89 */ /* 0x002e2200000e0000 */
[----:B------:R-:W-:-:S09]  /*a6a0*/  VIADD R3, R6, 0x40 ;  /* 0x0000004006037836 */ /* 0x000fd20000000000 */
[----:B------:R-:W-:Y:S01]  /*a6b0*/  @!P3 LEA R20, R7, UR38, 0x1 ;  /* 0x000000260714bc11 */ /* 0x000fe2000f8e08ff */
[----:B------:R-:W1:Y:S01]  /*a6c0*/  SHFL.IDX PT, R14, R0, 0x4, 0x181f ;  /* 0x00981f00000e7f89 */ /* 0x000e6200000e0000 */
[----:B------:R-:W-:-:S05]  /*a6d0*/  @!P3 IMAD.WIDE.U32 R8, R10, 0x2, R8 ;  /* 0x000000020a08b825 */ /* 0x000fca00078e0008 */
[----:B------:R-:W-:Y:S04]  /*a6e0*/  @!P3 LDGSTS.E.BYPASS.LTC128B.128 [R20+0x11c00], desc[UR42][R8.64], !P2 ;  /* 0x11c000000814bfae */ /* 0x000fe8000d101d6a */
[----:B------:R-:W-:Y:S04]  /*a6f0*/  @!P3 LDGSTS.E.BYPASS.LTC128B.128 [R20+0x15c00], desc[UR42][R8.64+0x80], !P0 ;  /* 0x15c000800814bfae */ /* 0x000fe8000c101d6a */
[----:B------:R2:W-:Y:S01]  /*a700*/  @!P3 LDGSTS.E.BYPASS.LTC128B.128 [R20+0x19c00], desc[UR42][R8.64+0x100], !P1 ;  /* 0x19c001000814bfae */ /* 0x0005e2000c901d6a */
[----:B------:R-:W-:Y:S01]  /*a710*/  ISETP.GE.AND P3, PT, R3, R4, PT ;  /* 0x000000040300720c */ /* 0x000fe20003f66270 */
[----:B0-----:R-:W-:Y:S01]  /*a720*/  IMAD.MOV.U32 R3, RZ, RZ, R2 ;  /* 0x000000ffff037224 */ /* 0x001fe200078e0002 */
[----:B-1----:R-:W-:Y:S01]  /*a730*/  MOV R2, R14 ;  /* 0x0000000e00027202 */ /* 0x002fe20000000f00 */
[----:B--2---:R-:W0:Y:S01]  /*a740*/  SHFL.IDX PT, R8, R5, 0x5, 0x181f ;  /* 0x00b81f0005087f89 */ /* 0x004e2200000e0000 */
[----:B------:R-:W-:-:S09]  /*a750*/  VIADD R9, R6, 0x50 ;  /* 0x0000005006097836 */ /* 0x000fd20000000000 */
[----:B------:R-:W-:Y:S01]  /*a760*/  @!P3 LEA R21, R7, UR38, 0x1 ;  /* 0x000000260715bc11 */ /* 0x000fe2000f8e08ff */
[----:B------:R-:W-:Y:S01]  /*a770*/  @!P3 IMAD.WIDE.U32 R2, R10, 0x2, R2 ;  /* 0x000000020a02b825 */ /* 0x000fe200078e0002 */
[----:B------:R-:W1:Y:S04]  /*a780*/  SHFL.IDX PT, R14, R0, 0x5, 0x181f ;  /* 0x00b81f00000e7f89 */ /* 0x000e6800000e0000 */
[----:B------:R-:W-:Y:S04]  /*a790*/  @!P3 LDGSTS.E.BYPASS.LTC128B.128 [R21+0x12400], desc[UR42][R2.64], !P2 ;  /* 0x124000000215bfae */ /* 0x000fe8000d101d6a */
[----:B------:R-:W-:Y:S04]  /*a7a0*/  @!P3 LDGSTS.E.BYPASS.LTC128B.128 [R21+0x16400], desc[UR42][R2.64+0x80], !P0 ;  /* 0x164000800215bfae */ /* 0x000fe8000c101d6a */
[----:B------:R2:W-:Y:S01]  /*a7b0*/  @!P3 LDGSTS.E.BYPASS.LTC128B.128 [R21+0x1a400], desc[UR42][R2.64+0x100], !P1 ;  /* 0x1a4001000215bfae */ /* 0x0005e2000c901d6a */
[----:B------:R-:W-:Y:S01]  /*a7c0*/  ISETP.GE.AND P3, PT, R9, R4, PT ;  /* 0x000000040900720c */ /* 0x000fe20003f66270 */
[----:B0-----:R-:W-:Y:S01]  /*a7d0*/  IMAD.MOV.U32 R9, RZ, RZ, R8 ;  /* 0x000000ffff097224 */ /* 0x001fe200078e0008 */
[----:B-1----:R-:W-:Y:S01]  /*a7e0*/  MOV R8, R14 ;  /* 0x0000000e00087202 */ /* 0x002fe20000000f00 */
[----:B--2---:R-:W0:Y:S10]  /*a7f0*/  SHFL.IDX PT, R2, R5, 0x6, 0x181f ;  /* 0x00d81f0005027f89 */ /* 0x004e3400000e0000 */
[----:B------:R-:W-:Y:S01]  /*a800*/  @!P3 LEA R20, R7, UR38, 0x1 ;  /* 0x000000260714bc11 */ /* 0x000fe2000f8e08ff */
[----:B------:R-:W-:Y:S01]  /*a810*/  VIADD R3, R6, 0x60 ;  /* 0x0000006006037836 */ /* 0x000fe20000000000 */
        /* <DEDUP_REMOVED lines=8> */
[----:B--2---:R0:W1:Y:S10]  /*a8a0*/  SHFL.IDX PT, R8, R5, 0x7, 0x181f ;  /* 0x00f81f0005087f89 */ /* 0x00407400000e0000 */
[----:B------:R-:W-:Y:S01]  /*a8b0*/  @!P3 LEA R21, R7, UR38, 0x1 ;  /* 0x000000260715bc11 */ /* 0x000fe2000f8e08ff */
[----:B------:R-:W-:Y:S01]  /*a8c0*/  @!P3 IMAD.WIDE.U32 R2, R10, 0x2, R2 ;  /* 0x000000020a02b825 */ /* 0x000fe200078e0002 */
[----:B------:R0:W2:Y:S04]  /*a8d0*/  SHFL.IDX PT, R14, R0, 0x7, 0x181f ;  /* 0x00f81f00000e7f89 */ /* 0x0000a800000e0000 */
[----:B------:R0:W-:Y:S04]  /*a8e0*/  @!P3 LDGSTS.E.BYPASS.LTC128B.128 [R21+0x13400], desc[UR42][R2.64], !P2 ;  /* 0x134000000215bfae */ /* 0x0001e8000d101d6a */
[----:B------:R0:W-:Y:S04]  /*a8f0*/  @!P3 LDGSTS.E.BYPASS.LTC128B.128 [R21+0x17400], desc[UR42][R2.64+0x80], !P0 ;  /* 0x174000800215bfae */ /* 0x0001e8000c101d6a */
[----:B------:R0:W-:Y:S02]  /*a900*/  @!P3 LDGSTS.E.BYPASS.LTC128B.128 [R21+0x1b400], desc[UR42][R2.64+0x100], !P1 ;  /* 0x1b4001000215bfae */ /* 0x0001e4000c901d6a */
.L_x_144:
[----:B0-----:R-:W-:Y:S01]  /*a910*/  VIADD R3, R6, 0x70 ;  /* 0x0000007006037836 */ /* 0x001fe20000000000 */
[----:B------:R-:W-:Y:S01]  /*a920*/  BSSY B0, `(.L_x_51) ;  /* 0x000000d000007945 */ /* 0x000fe20003800000 */
[----:B--2---:R-:W-:-:S03]  /*a930*/  IMAD.MOV.U32 R2, RZ, RZ, R14 ;  /* 0x000000ffff027224 */ /* 0x004fc600078e000e */
[----:B------:R-:W-:Y:S02]  /*a940*/  ISETP.GE.AND P3, PT, R3, R4, PT ;  /* 0x000000040300720c */ /* 0x000fe40003f66270 */
[----:B-1----:R-:W-:-:S11]  /*a950*/  MOV R3, R8 ;  /* 0x0000000800037202 */ /* 0x002fd60000000f00 */
[----:B------:R-:W-:Y:S05]  /*a960*/  @P3 BRA `(.L_x_52) ;  /* 0x0000000000203947 */ /* 0x000fea0003800000 */
[----:B------:R-:W-:Y:S01]  /*a970*/  IMAD.WIDE.U32 R10, R10, 0x2, R2 ;  /* 0x000000020a0a7825 */ /* 0x000fe200078e0002 */
[----:B------:R-:W-:-:S05]  /*a980*/  LEA R7, R7, UR38, 0x1 ;  /* 0x0000002607077c11 */ /* 0x000fca000f8e08ff */
[----:B------:R-:W-:Y:S01]  /*a990*/  @!PT LDS RZ, [RZ] ;  /* 0x00000000fffff984 */ /* 0x000fe20000000800 */
[----:B------:R-:W-:Y:S01]  /*a9a0*/  @!PT LDS RZ, [RZ] ;  /* 0x00000000fffff984 */ /* 0x000fe20000000800 */
[----:B------:R-:W-:Y:S01]  /*a9b0*/  @!PT LDS RZ, [RZ] ;  /* 0x00000000fffff984 */ /* 0x000fe20000000800 */
[----:B------:R0:W-:Y:S04]  /*a9c0*/  LDGSTS.E.BYPASS.LTC128B.128 [R7+0x13c00], desc[UR42][R10.64], !P2 ;  /* 0x13c000000a077fae */ /* 0x0001e8000d101d6a */
[----:B------:R0:W-:Y:S04]  /*a9d0*/  LDGSTS.E.BYPASS.LTC128B.128 [R7+0x17c00], desc[UR42][R10.64+0x80], !P0 ;  /* 0x17c000800a077fae */ /* 0x0001e8000c101d6a */
[----:B------:R0:W-:Y:S02]  /*a9e0*/  LDGSTS.E.BYPASS.LTC128B.128 [R7+0x1bc00], desc[UR42][R10.64+0x100], !P1 ;  /* 0x1bc001000a077fae */ /* 0x0001e4000c901d6a */
.L_x_52:
[----:B------:R-:W-:Y:S05]  /*a9f0*/  BSYNC B0 ;  /* 0x0000000000007941 */ /* 0x000fea0003800000 */
.L_x_51:
[----:B------:R-:W-:Y:S01]  /*aa00*/  NOP ;  /* 0x0000000000007918 */ /* 0x000fe20000000000 */
[----:B------:R-:W-:Y:S01]  /*aa10*/  SYNCS.ARRIVE.TRANS64.RED.A0T1 RZ, [UR38+0x34800], RZ ;  /* 0x034800ffffff79a7 */ /* 0x000fe20008200426 */
[----:B------:R-:W-:Y:S01]  /*aa20*/  IMAD.MOV.U32 R2, RZ, RZ, 0x1 ;  /* 0x00000001ff027424 */ /* 0x000fe200078e00ff */
[----:B------:R-:W-:Y:S04]  /*aa30*/  ARRIVES.LDGSTSBAR.64.TRANSCNT [UR38+0x34800] ;  /* 0x03480000ff0079b0 */ /* 0x000fe80008000aa6 */
[----:B------:R-:W-:Y:S01]  /*aa40*/  SHF.L.U32 R2, R2, 0x1f, RZ ;  /* 0x0000001f02027819 */ /* 0x000fe200000006ff */
[----:B------:R-:W-:Y:S01]  /*aa50*/  NOP ;  /* 0x0000000000007918 */ /* 0x000fe20000000000 */
[----:B------:R-:W2:Y:S01]  /*aa60*/  LDL.LU R4, [R1+0x10] ;  /* 0x0000100001047983 */ /* 0x000ea20000300800 */
[----:B------:R-:W-:Y:S03]  /*aa70*/  SYNCS.ARRIVE.TRANS64.A1T0 RZ, [UR38+0x34800], RZ ;  /* 0x034800ffffff79a7 */ /* 0x000fe60008100026 */
[----:B------:R-:W3:Y:S01]  /*aa80*/  LDL R3, [R1+0x8] ;  /* 0x0000080001037983 */ /* 0x000ee20000100800 */
[----:B------:R-:W1:Y:S01]  /*aa90*/  SYNCS.PHASECHK.TRANS64.TRYWAIT P0, [UR38+0x34820], R2 ;  /* 0x03482002ff0075a7 */ /* 0x000e620008000166 */
[----:B--2---:R-:W-:-:S05]  /*aaa0*/  VIADD R0, R4, 0xfffffffe ;  /* 0xfffffffe04007836 */ /* 0x004fca0000000000 */
[----:B---3--:R-:W-:Y:S01]  /*aab0*/  ISETP.GE.AND P1, PT, R0, R3, PT ;  /* 0x000000030000720c */ /* 0x008fe20003f26270 */
[----:B-1----:R-:W-:-:S12]  /*aac0*/  @!P0 BRA `(.L_x_53) ;  /* 0x00000030003c8947 */ /* 0x002fd80003800000 */
.L_x_145:
[----:B------:R-:W-:Y:S01]  /*aad0*/  MOV R9, 0x1 ;  /* 0x0000000100097802 */ /* 0x000fe20000000f00 */
[----:B------:R-:W-:Y:S01]  /*aae0*/  IMAD.MOV.U32 R8, RZ, RZ, RZ ;  /* 0x000000ffff087224 */ /* 0x000fe200078e00ff */
[----:B------:R-:W-:Y:S06]  /*aaf0*/  @!P1 BRA `(.L_x_54) ;  /* 0x0000001800e89947 */ /* 0x000fec0003800000 */
[----:B------:R-:W2:Y:S04]  /*ab00*/  LDL.LU R4, [R1+0xc] ;  /* 0x00000c0001047983 */ /* 0x000ea80000300800 */
[----:B-1----:R-:W3:Y:S01]  /*ab10*/  LDL.LU R3, [R1+0x8] ;  /* 0x0000080001037983 */ /* 0x002ee20000300800 */
[----:B------:R-:W-:Y:S01]  /*ab20*/  UIADD3 UR4, UR40, 0x1, URZ ;  /* 0x0000000128047890 */ /* 0x000fe2000fffe03f */
[----:B------:R-:W-:Y:S01]  /*ab30*/  IMAD.MOV.U32 R9, RZ, RZ, 0x1 ;  /* 0x00000001ff097424 */ /* 0x000fe200078e00ff */
[----:B------:R-:W0:Y:S02]  /*ab40*/  S2R R6, SR_TID.X ;  /* 0x0000000000067919 */ /* 0x000e240000002100 */
[----:B0-----:R-:W-:Y:S02]  /*ab50*/  LOP3.LUT R10, R6, 0x1f, RZ, 0xc0, !PT ;  /* 0x0000001f060a7812 */ /* 0x001fe400078ec0ff */
[----:B--2---:R-:W-:Y:S01]  /*ab60*/  IMAD R2, R4, UR4, RZ ;  /* 0x0000000404027c24 */ /* 0x004fe2000f8e02ff */
[----:B---3--:R-:W-:-:S04]  /*ab70*/  LOP3.LUT R3, RZ, R3, RZ, 0x33, !PT ;  /* 0x00000003ff037212 */ /* 0x008fc800078e33ff */
[----:B------:R-:W-:-:S05]  /*ab80*/  VIMNMX R2, R2, UR39, PT ;  /* 0x0000002702027c48 */ /* 0x000fca000bfe0100 */
[----:B------:R-:W-:-:S05]  /*ab90*/  IMAD.MOV R4, RZ, RZ, -R2 ;  /* 0x000000ffff047224 */ /* 0x000fca00078e0a02 */
[----:B------:R-:W-:Y:S02]  /*aba0*/  VIADDMNMX R5, R4, 0x1, R3, !PT ;  /* 0x0000000104057846 */ /* 0x000fe40007800103 */
[----:B------:R-:W-:Y:S02]  /*abb0*/  LOP3.LUT R3, RZ, R2, RZ, 0x33, !PT ;  /* 0x00000002ff037212 */ /* 0x000fe400078e33ff */
[----:B------:R-:W-:Y:S01]  /*abc0*/  IADD3 R4, R5, -0x2, RZ ;  /* 0xfffffffe05047810 */ /* 0x000fe20007ffe0ff */
[----:B------:R-:W-:-:S03]  /*abd0*/  IMAD.IADD R5, R2, 0x1, R5 ;  /* 0x0000000102057824 */ /* 0x000fc600078e0205 */
[----:B------:R-:W-:Y:S02]  /*abe0*/  ISETP.NE.AND P0, PT, R4, R3, PT ;  /* 0x000000030400720c */ /* 0x000fe40003f05270 */
[----:B------:R-:W-:Y:S02]  /*abf0*/  MOV R4, R16 ;  /* 0x0000001000047202 */ /* 0x000fe40000000f00 */
[----:B------:R-:W-:-:S09]  /*ac00*/  LOP3.LUT R12, R5, 0x1, RZ, 0xc0, !PT ;  /* 0x00000001050c7812 */ /* 0x000fd200078ec0ff */
[----:B------:R-:W-:Y:S05]  /*ac10*/  @!P0 BRA `(.L_x_55) ;  /* 0x0000001000748947 */ /* 0x000fea0003800000 */
[----:B------:R-:W-:Y:S01]  /*ac20*/  BSSY B0, `(.L_x_55) ;  /* 0x000011c000007945 */ /* 0x000fe20003800000 */
[----:B------:R-:W-:Y:S01]  /*ac30*/  IMAD.IADD R6, R5, 0x1, -R12 ;  /* 0x0000000105067824 */ /* 0x000fe200078e0a0c */
[----:B------:R-:W-:Y:S01]  /*ac40*/  MOV R4, R16 ;  /* 0x0000001000047202 */ /* 0x000fe20000000f00 */
[----:B------:R-:W-:-:S07]  /*ac50*/  IMAD.MOV.U32 R7, RZ, RZ, 0x1 ;  /* 0x00000001ff077424 */ /* 0x000fce00078e00ff */
.L_x_88:
[----:B------:R-:W2:Y:S01]  /*ac60*/  LDL R2, [R1] ;  /* 0x0000000001027983 */ /* 0x000ea20000100800 */
[----:B------:R-:W-:Y:S01]  /*ac70*/  VIADD R6, R6, 0xfffffffe ;  /* 0xfffffffe06067836 */ /* 0x000fe20000000000 */
[----:B------:R-:W-:Y:S04]  /*ac80*/  BSSY B1, `(.L_x_56) ;  /* 0x0000088000017945 */ /* 0x000fe80003800000 */
[----:B------:R-:W-:Y:S02]  /*ac90*/  ISETP.NE.AND P1, PT, R6, RZ, PT ;  /* 0x000000ff0600720c */ /* 0x000fe40003f25270 */
[----:B--2---:R-:W-:-:S13]  /*aca0*/  ISETP.NE.AND P0, PT, R2, RZ, PT ;  /* 0x000000ff0200720c */ /* 0x004fda0003f05270 */
[----:B0-----:R-:W-:Y:S05]  /*acb0*/  @!P0 BRA `(.L_x_57) ;  /* 0x0000000800108947 */ /* 0x001fea0003800000 */
[----:B------:R-:W2:Y:S01]  /*acc0*/  LDL R2, [R1+0x4] ;  /* 0x0000040001027983 */ /* 0x000ea20000100800 */
[----:B------:R-:W-:Y:S01]  /*acd0*/  IMAD.MOV.U32 R9, RZ, RZ, R0 ;  /* 0x000000ffff097224 */ /* 0x000fe200078e0000 */
[----:B--2---:R-:W-:-:S13]  /*ace0*/  ISETP.NE.AND P0, PT, R2, RZ, PT ;  /* 0x000000ff0200720c */ /* 0x004fda0003f05270 */
[----:B------:R-:W-:Y:S05]  /*acf0*/  @!P0 BRA `(.L_x_58) ;  /* 0x0000000000488947 */ /* 0x000fea0003800000 */
[----:B------:R-:W0:Y:S01]  /*ad00*/  LDC R9, c[0x0][0x43c] ;  /* 0x00010f00ff097b82 */ /* 0x000e220000000800 */
[----:B------:R-:W-:Y:S02]  /*ad10*/  ULDC.64 UR4, c[0x0][0x428] ;  /* 0x00010a0000047ab9 */ /* 0x000fe40000000a00 */
[----:B------:R-:W-:Y:S01]  /*ad20*/  IMAD R5, R19, UR4, RZ ;  /* 0x0000000413057c24 */ /* 0x000fe2000f8e02ff */
[----:B0-----:R-:W-:-:S13]  /*ad30*/  ISETP.NE.AND P0, PT, R9, 0x1, PT ;  /* 0x000000010900780c */ /* 0x001fda0003f05270 */
[----:B------:R-:W0:Y:S02]  /*ad40*/  @P0 LDC.64 R2, c[0x0][0x440] ;  /* 0x00011000ff020b82 */ /* 0x000e240000000a00 */
[----:B0-----:R-:W-:Y:S01]  /*ad50*/  @P0 IMAD.HI.U32 R4, R0, R2, RZ ;  /* 0x0000000200040227 */ /* 0x001fe200078e00ff */
[----:B------:R-:W-:-:S04]  /*ad60*/  MOV R2, R0 ;  /* 0x0000000000027202 */ /* 0x000fc80000000f00 */
[----:B------:R-:W-:Y:S01]  /*ad70*/  @P0 SHF.R.U32.HI R2, RZ, R3, R4 ;  /* 0x00000003ff020219 */ /* 0x000fe20000011604 */
[----:B------:R-:W-:-:S04]  /*ad80*/  IMAD R4, R18, UR5, R5 ;  /* 0x0000000512047c24 */ /* 0x000fc8000f8e0205 */
[----:B------:R-:W-:-:S04]  /*ad90*/  IMAD.MOV R3, RZ, RZ, -R2 ;  /* 0x000000ffff037224 */ /* 0x000fc800078e0a02 */
[----:B------:R-:W-:Y:S01]  /*ada0*/  IMAD R9, R9, R3, R0 ;  /* 0x0000000309097224 */ /* 0x000fe200078e0200 */
[----:B------:R-:W-:-:S03]  /*adb0*/  SHF.R.S32.HI R3, RZ, 0x1f, R2 ;  /* 0x0000001fff037819 */ /* 0x000fc60000011402 */
[----:B------:R-:W-:Y:S01]  /*adc0*/  IMAD.WIDE.U32 R2, R18, UR4, R2 ;  /* 0x0000000412027c25 */ /* 0x000fe2000f8e0002 */
[----:B------:R-:W-:-:S03]  /*add0*/  ULDC.64 UR4, c[0x0][0x418] ;  /* 0x0001060000047ab9 */ /* 0x000fc60000000a00 */
[----:B------:R-:W-:Y:S01]  /*ade0*/  IMAD.IADD R3, R4, 0x1, R3 ;  /* 0x0000000104037824 */ /* 0x000fe200078e0203 */
[----:B------:R-:W-:-:S04]  /*adf0*/  LEA R4, P0, R2, UR4, 0x2 ;  /* 0x0000000402047c11 */ /* 0x000fc8000f8010ff */
[----:B------:R-:W-:-:S05]  /*ae00*/  LEA.HI.X R5, R2, UR5, R3, 0x2, P0 ;  /* 0x0000000502057c11 */ /* 0x000fca00080f1403 */
[----:B------:R0:W5:Y:S04]  /*ae10*/  LDG.E R4, desc[UR42][R4.64] ;  /* 0x0000002a04047981 */ /* 0x000168000c1e1900 */
.L_x_58:
[----:B------:R-:W1:Y:S01]  /*ae20*/  S2R R2, SR_TID.X ;  /* 0x0000000000027919 */ /* 0x000e620000002100 */
[----:B------:R-:W-:Y:S01]  /*ae30*/  BSSY B2, `(.L_x_59) ;  /* 0x0000006000027945 */ /* 0x000fe20003800000 */
[----:B-1----:R-:W-:Y:S02]  /*ae40*/  LOP3.LUT R3, R2, 0x7f, RZ, 0xc0, !PT ;  /* 0x0000007f02037812 */ /* 0x002fe400078ec0ff */
[----:B------:R-:W-:Y:S02]  /*ae50*/  SHF.L.U32 R2, R7, 0x1f, RZ ;  /* 0x0000001f07027819 */ /* 0x000fe400000006ff */
[----:B------:R-:W-:Y:S02]  /*ae60*/  ISETP.NE.AND P2, PT, R3, RZ, PT ;  /* 0x000000ff0300720c */ /* 0x000fe40003f45270 */
[----:B------:R-:W1:Y:S02]  /*ae70*/  SYNCS.PHASECHK.TRANS64.TRYWAIT P0, [UR38+0x34848], R2 ;  /* 0x03484802ff0075a7 */ /* 0x000e640008000166 */
[----:B-1----:R-:W-:Y:S09]  /*ae80*/  @!P0 BRA `(.L_x_60) ;  /* 0x0000002c00648947 */ /* 0x002ff20003800000 */
.L_x_146:
[----:B------:R-:W-:Y:S05]  /*ae90*/  BSYNC B2 ;  /* 0x0000000000027941 */ /* 0x000fea0003800000 */
.L_x_59:
[----:B------:R-:W-:Y:S04]  /*aea0*/  BSSY B2, `(.L_x_61) ;  /* 0x0000007000027945 */ /* 0x000fe80003800000 */
[----:B------:R-:W-:Y:S05]  /*aeb0*/  @P2 BRA `(.L_x_62) ;  /* 0x0000000000142947 */ /* 0x000fea0003800000 */
[----:B------:R-:W-:Y:S02]  /*aec0*/  ISETP.NE.AND P0, PT, R10, RZ, PT ;  /* 0x000000ff0a00720c */ /* 0x000fe40003f05270 */
[----:B-1----:R-:W-:-:S04]  /*aed0*/  MOV R3, 0xc000 ;  /* 0x0000c00000037802 */ /* 0x002fc80000000f00 */
[----:B------:R2:W-:Y:S07]  /*aee0*/  SYNCS.ARRIVE.TRANS64 RZ, [UR38+0x34838], R3 ;  /* 0x03483803ffff79a7 */ /* 0x0005ee0008000026 */
[----:B------:R-:W-:Y:S05]  /*aef0*/  @!P0 BRA `(.L_x_62) ;  /* 0x0000000000048947 */ /* 0x000fea0003800000 */
[----:B------:R-:W-:Y:S01]  /*af00*/  BPT.TRAP 0x1 ;  /* 0x000000040000795c */ /* 0x000fe20000300000 */
.L_x_62:
[----:B------:R-:W-:Y:S05]  /*af10*/  BSYNC B2 ;  /* 0x0000000000027941 */ /* 0x000fea0003800000 */
.L_x_61:
[----:B0-----:R-:W-:Y:S01]  /*af20*/  IMAD.MOV.U32 R5, RZ, RZ, RZ ;  /* 0x000000ffff057224 */ /* 0x001fe200078e00ff */
[----:B------:R-:W-:Y:S01]  /*af30*/  ULDC.64 UR4, c[0x0][0x198] ;  /* 0x0000660000047ab9 */ /* 0x000fe20000000a00 */
[----:B------:R-:W-:Y:S01]  /*af40*/  PLOP3.LUT P0, PT, PT, PT, PT, 0x80, 0x0 ;  /* 0x000000000000781c */ /* 0x000fe20003f0f070 */
[----:B------:R-:W-:Y:S01]  /*af50*/  UIADD3 UR4, UP0, UR4, 0x370, URZ ;  /* 0x0000037004047890 */ /* 0x000fe2000ff1e03f */
[----:B-12---:R-:W-:Y:S01]  /*af60*/  IMAD.SHL.U32 R3, R9, 0x80, RZ ;  /* 0x0000008009037824 */ /* 0x006fe200078e00ff */
[----:B------:R-:W-:Y:S01]  /*af70*/  R2UR UR34, R5 ;  /* 0x00000000052272ca */ /* 0x000fe200000e0000 */
[----:B------:R-:W-:Y:S02]  /*af80*/  UIADD3 UR32, UR38, 0x28400, URZ ;  /* 0x0002840026207890 */ /* 0x000fe4000fffe03f */
[----:B------:R-:W-:Y:S02]  /*af90*/  UIADD3 UR33, UR38, 0x34838, URZ ;  /* 0x0003483826217890 */ /* 0x000fe4000fffe03f */
[----:B------:R-:W-:Y:S01]  /*afa0*/  UIADD3.X UR5, URZ, UR5, URZ, UP0, !UPT ;  /* 0x000000053f057290 */ /* 0x000fe200087fe43f */
[----:B------:R-:W-:Y:S01]  /*afb0*/  UMOV UR6, 0x0 ;  /* 0x0000000000067882 */ /* 0x000fe20000000000 */
[----:B------:R-:W-:-:S10]  /*afc0*/  UMOV UR7, 0x14f00000 ;  /* 0x14f0000000077882 */ /* 0x000fd40000000000 */
.L_x_63:
[----:B------:R-:W-:-:S13]  /*afd0*/  @P0 ELECT P3, URZ, PT ;  /* 0x00000000003f082f */ /* 0x000fda0003860000 */
[----:B-----5:R-:W-:Y:S02]  /*afe0*/  @P3 R2UR UR37, R4 ;  /* 0x00000000042532ca */ /* 0x020fe400000e0000 */
[----:B------:R-:W-:Y:S02]  /*aff0*/  @P3 R2UR UR35, R3 ;  /* 0x00000000032332ca */ /* 0x000fe400000e0000 */
[----:B------:R-:W-:Y:S02]  /*b000*/  @P3 PLOP3.LUT P0, PT, P3, PT, PT, 0x8, 0x0 ;  /* 0x000000000000381c */ /* 0x000fe40001f0e170 */
[----:B------:R-:W-:-:S09]  /*b010*/  PLOP3.LUT P3, PT, PT, PT, PT, 0x8, 0x0 ;  /* 0x000000000000781c */ /* 0x000fd20003f6e170 */
[----:B------:R0:W-:Y:S02]  /*b020*/  UTMALDG.4D [UR32], [UR4], desc[UR6] ;  /* 0x00000620040075b4 */ /* 0x0001e40008019000 */
[----:B0-----:R-:W-:Y:S05]  /*b030*/  @P0 BRA.U.ANY `(.L_x_63) ;  /* 0xfffffffd00e40947 */ /* 0x001fea000393ffff */
[----:B------:R-:W-:Y:S01]  /*b040*/  MOV R11, 0x40 ;  /* 0x00000040000b7802 */ /* 0x000fe20000000f00 */
[----:B------:R-:W-:Y:S01]  /*b050*/  UIADD3 UR8, UR38, 0x2c400, URZ ;  /* 0x0002c40026087890 */ /* 0x000fe2000fffe03f */
[----:B------:R-:W-:Y:S01]  /*b060*/  PLOP3.LUT P0, PT, PT, PT, PT, 0x80, 0x0 ;  /* 0x000000000000781c */ /* 0x000fe20003f0f070 */
[----:B------:R-:W-:Y:S01]  /*b070*/  UMOV UR6, 0x0 ;  /* 0x0000000000067882 */ /* 0x000fe20000000000 */
[----:B------:R-:W-:Y:S01]  /*b080*/  R2UR UR10, R11 ;  /* 0x000000000b0a72ca */ /* 0x000fe200000e0000 */
[----:B------:R-:W-:-:S14]  /*b090*/  UMOV UR7, 0x14f00000 ;  /* 0x14f0000000077882 */ /* 0x000fdc0000000000 */
.L_x_64:
[----:B------:R-:W-:-:S13]  /*b0a0*/  @P0 ELECT P3, URZ, PT ;  /* 0x00000000003f082f */ /* 0x000fda0003860000 */
[----:B------:R-:W-:Y:S01]  /*b0b0*/  @P3 R2UR UR13, R4 ;  /* 0x00000000040d32ca */ /* 0x000fe200000e0000 */
[----:B------:R-:W-:Y:S01]  /*b0c0*/  UMOV UR9, UR33 ;  /* 0x0000002100097c82 */ /* 0x000fe20008000000 */
[----:B------:R-:W-:Y:S01]  /*b0d0*/  @P3 R2UR UR11, R3 ;  /* 0x00000000030b32ca */ /* 0x000fe200000e0000 */
[----:B------:R-:W-:Y:S01]  /*b0e0*/  UMOV UR12, UR36 ;  /* 0x00000024000c7c82 */ /* 0x000fe20008000000 */
[----:B------:R-:W-:Y:S02]  /*b0f0*/  @P3 PLOP3.LUT P0, PT, P3, PT, PT, 0x8, 0x0 ;  /* 0x000000000000381c */ /* 0x000fe40001f0e170 */
[----:B------:R-:W-:-:S09]  /*b100*/  PLOP3.LUT P3, PT, PT, PT, PT, 0x8, 0x0 ;  /* 0x000000000000781c */ /* 0x000fd20003f6e170 */
[----:B------:R0:W-:Y:S02]  /*b110*/  UTMALDG.4D [UR8], [UR4], desc[UR6] ;  /* 0x00000608040075b4 */ /* 0x0001e40008019000 */
[----:B0-----:R-:W-:Y:S05]  /*b120*/  @P0 BRA.U.ANY `(.L_x_64) ;  /* 0xfffffffd00dc0947 */ /* 0x001fea000393ffff */
[----:B------:R-:W-:Y:S01]  /*b130*/  PLOP3.LUT P0, PT, PT, PT, PT, 0x80, 0x0 ;  /* 0x000000000000781c */ /* 0x000fe20003f0f070 */
[----:B------:R-:W-:Y:S01]  /*b140*/  UIADD3 UR8, UR38, 0x30400, URZ ;  /* 0x0003040026087890 */ /* 0x000fe2000fffe03f */
[----:B------:R-:W-:Y:S01]  /*b150*/  UMOV UR6, 0x0 ;  /* 0x0000000000067882 */ /* 0x000fe20000000000 */
[----:B------:R-:W-:Y:S01]  /*b160*/  UMOV UR7, 0x14f00000 ;  /* 0x14f0000000077882 */ /* 0x000fe20000000000 */
[----:B------:R-:W-:-:S09]  /*b170*/  UMOV UR10, 0x80 ;  /* 0x00000080000a7882 */ /* 0x000fd20000000000 */
.L_x_65:
        /* <DEDUP_REMOVED lines=9> */
[----:B------:R-:W0:Y:S01]  /*b210*/  SYNCS.PHASECHK.TRANS64.TRYWAIT P0, [UR38+0x34860], R2 ;  /* 0x03486002ff0075a7 */ /* 0x000e220008000166 */
[----:B------:R-:W-:Y:S04]  /*b220*/  BSSY B2, `(.L_x_66) ;  /* 0x0000002000027945 */ /* 0x000fe80003800000 */
[----:B0-----:R-:W-:Y:S05]  /*b230*/  @!P0 BRA `(.L_x_67) ;  /* 0x0000002800908947 */ /* 0x001fea0003800000 */
.L_x_147:
[----:B------:R-:W-:Y:S05]  /*b240*/  BSYNC B2 ;  /* 0x0000000000027941 */ /* 0x000fea0003800000 */
.L_x_66:
[----:B------:R-:W-:Y:S01]  /*b250*/  BSSY B2, `(.L_x_68) ;  /* 0x0000009000027945 */ /* 0x000fe20003800000 */
[----:B0-----:R-:W-:Y:S02]  /*b260*/  IMAD.MOV.U32 R2, RZ, RZ, 0x0 ;  /* 0x00000000ff027424 */ /* 0x001fe400078e00ff */
[----:B------:R-:W-:Y:S01]  /*b270*/  IMAD.MOV.U32 R3, RZ, RZ, 0x14f00000 ;  /* 0x14f00000ff037424 */ /* 0x000fe200078e00ff */
[----:B------:R-:W-:Y:S06]  /*b280*/  @P2 BRA `(.L_x_69) ;  /* 0x0000000000142947 */ /* 0x000fec0003800000 */
[----:B------:R-:W-:Y:S02]  /*b290*/  ISETP.NE.AND P0, PT, R10, RZ, PT ;  /* 0x000000ff0a00720c */ /* 0x000fe40003f05270 */
[----:B------:R-:W-:-:S04]  /*b2a0*/  MOV R13, 0x8000 ;  /* 0x00008000000d7802 */ /* 0x000fc80000000f00 */
[----:B------:R0:W-:Y:S07]  /*b2b0*/  SYNCS.ARRIVE.TRANS64 RZ, [UR38+0x34850], R13 ;  /* 0x0348500dffff79a7 */ /* 0x0001ee0008000026 */
[----:B------:R-:W-:Y:S05]  /*b2c0*/  @!P0 BRA `(.L_x_69) ;  /* 0x0000000000048947 */ /* 0x000fea0003800000 */
[----:B------:R-:W-:Y:S01]  /*b2d0*/  BPT.TRAP 0x1 ;  /* 0x000000040000795c */ /* 0x000fe20000300000 */
.L_x_69:
[----:B------:R-:W-:Y:S05]  /*b2e0*/  BSYNC B2 ;  /* 0x0000000000027941 */ /* 0x000fea0003800000 */
.L_x_68:
[----:B------:R-:W-:Y:S01]  /*b2f0*/  R2UR UR6, R2 ;  /* 0x00000000020672ca */ /* 0x000fe200000e0000 */
[----:B------:R-:W-:Y:S01]  /*b300*/  ULDC.64 UR4, c[0x0][0x198] ;  /* 0x0000660000047ab9 */ /* 0x000fe20000000a00 */
[----:B------:R-:W-:Y:S01]  /*b310*/  R2UR UR7, R3 ;  /* 0x00000000030772ca */ /* 0x000fe200000e0000 */
[----:B------:R-:W-:Y:S01]  /*b320*/  UIADD3 UR4, UP0, UR4, 0x470, URZ ;  /* 0x0000047004047890 */ /* 0x000fe2000ff1e03f */
[----:B------:R-:W-:Y:S01]  /*b330*/  R2UR UR10, R5 ;  /* 0x00000000050a72ca */ /* 0x000fe200000e0000 */
[----:B------:R-:W-:Y:S01]  /*b340*/  IMAD.SHL.U32 R5, R17, 0x80, RZ ;  /* 0x0000008011057824 */ /* 0x000fe200078e00ff */
[----:B------:R-:W-:Y:S01]  /*b350*/  PLOP3.LUT P0, PT, PT, PT, PT, 0x80, 0x0 ;  /* 0x000000000000781c */ /* 0x000fe20003f0f070 */
[----:B------:R-:W-:Y:S02]  /*b360*/  UIADD3 UR8, UR38, 0x400, URZ ;  /* 0x0000040026087890 */ /* 0x000fe4000fffe03f */
[----:B------:R-:W-:Y:S02]  /*b370*/  UIADD3 UR9, UR38, 0x34850, URZ ;  /* 0x0003485026097890 */ /* 0x000fe4000fffe03f */
[----:B------:R-:W-:-:S12]  /*b380*/  UIADD3.X UR5, URZ, UR5, URZ, UP0, !UPT ;  /* 0x000000053f057290 */ /* 0x000fd800087fe43f */
.L_x_70:
[----:B------:R-:W-:-:S13]  /*b390*/  @P0 ELECT P2, URZ, PT ;  /* 0x00000000003f082f */ /* 0x000fda0003840000 */
[----:B------:R-:W-:Y:S01]  /*b3a0*/  @P2 R2UR UR13, R16 ;  /* 0x00000000100d22ca */ /* 0x000fe200000e0000 */
[----:B------:R-:W-:Y:S01]  /*b3b0*/  UMOV UR12, UR36 ;  /* 0x00000024000c7c82 */ /* 0x000fe20008000000 */
[----:B------:R-:W-:Y:S02]  /*b3c0*/  @P2 R2UR UR11, R5 ;  /* 0x00000000050b22ca */ /* 0x000fe400000e0000 */
[----:B------:R-:W-:Y:S02]  /*b3d0*/  @P2 PLOP3.LUT P0, PT, P2, PT, PT, 0x8, 0x0 ;  /* 0x000000000000281c */ /* 0x000fe4000170e170 */
[----:B------:R-:W-:-:S09]  /*b3e0*/  PLOP3.LUT P2, PT, PT, PT, PT, 0x8, 0x0 ;  /* 0x000000000000781c */ /* 0x000fd20003f4e170 */
[----:B------:R1:W-:Y:S02]  /*b3f0*/  UTMALDG.4D [UR8], [UR4], desc[UR6] ;  /* 0x00000608040075b4 */ /* 0x0003e40008019000 */
[----:B-1----:R-:W-:Y:S05]  /*b400*/  @P0 BRA.U.ANY `(.L_x_70) ;  /* 0xfffffffd00e00947 */ /* 0x002fea000393ffff */
[----:B------:R-:W-:Y:S01]  /*b410*/  R2UR UR6, R2 ;  /* 0x00000000020672ca */ /* 0x000fe200000e0000 */
[----:B------:R-:W-:Y:S01]  /*b420*/  UIADD3 UR8, UR38, 0x4400, URZ ;  /* 0x0000440026087890 */ /* 0x000fe2000fffe03f */
[----:B------:R-:W-:Y:S02]  /*b430*/  R2UR UR7, R3 ;  /* 0x00000000030772ca */ /* 0x000fe400000e0000 */
[----:B------:R-:W-:Y:S02]  /*b440*/  R2UR UR10, R11 ;  /* 0x000000000b0a72ca */ /* 0x000fe400000e0000 */
[----:B------:R-:W-:-:S13]  /*b450*/  PLOP3.LUT P0, PT, PT, PT, PT, 0x80, 0x0 ;  /* 0x000000000000781c */ /* 0x000fda0003f0f070 */
.L_x_71:
        /* <DEDUP_REMOVED lines=8> */
[----:B------:R-:W-:Y:S01]  /*b4e0*/  IMAD.MOV.U32 R17, RZ, RZ, R9 ;  /* 0x000000ffff117224 */ /* 0x000fe200078e0009 */
[----:B------:R-:W-:-:S07]  /*b4f0*/  MOV R16, R4 ;  /* 0x0000000400107202 */ /* 0x000fce0000000f00 */
.L_x_57:
[----:B------:R-:W-:Y:S05]  /*b500*/  BSYNC B1 ;  /* 0x0000000000017941 */ /* 0x000fea0003800000 */
.L_x_56:
[----:B------:R-:W2:Y:S01]  /*b510*/  LDL R2, [R1] ;  /* 0x0000000001027983 */ /* 0x000ea20000100800 */
[----:B------:R-:W-:Y:S01]  /*b520*/  BSSY B1, `(.L_x_72) ;  /* 0x0000088000017945 */ /* 0x000fe20003800000 */
[----:B------:R-:W-:Y:S02]  /*b530*/  LOP3.LUT R9, R7, 0x1, RZ, 0x3c, !PT ;  /* 0x0000000107097812 */ /* 0x000fe400078e3cff */
[----:B--2---:R-:W-:-:S13]  /*b540*/  ISETP.NE.AND P0, PT, R2, RZ, PT ;  /* 0x000000ff0200720c */ /* 0x004fda0003f05270 */
[----:B------:R-:W-:Y:S05]  /*b550*/  @!P0 BRA `(.L_x_73) ;  /* 0x0000000800108947 */ /* 0x000fea0003800000 */
[----:B------:R-:W2:Y:S01]  /*b560*/  LDL R2, [R1+0x4] ;  /* 0x0000040001027983 */ /* 0x000ea20000100800 */
[----:B------:R-:W-:Y:S01]  /*b570*/  VIADD R11, R0, 0xffffffff ;  /* 0xffffffff000b7836 */ /* 0x000fe20000000000 */
[----:B--2---:R-:W-:-:S13]  /*b580*/  ISETP.NE.AND P0, PT, R2, RZ, PT ;  /* 0x000000ff0200720c */ /* 0x004fda0003f05270 */
[----:B------:R-:W-:Y:S05]  /*b590*/  @!P0 BRA `(.L_x_74) ;  /* 0x0000000000488947 */ /* 0x000fea0003800000 */
[----:B------:R-:W1:Y:S01]  /*b5a0*/  LDC R4, c[0x0][0x43c] ;  /* 0x00010f00ff047b82 */ /* 0x000e620000000800 */
[----:B------:R-:W-:Y:S01]  /*b5b0*/  ULDC.64 UR4, c[0x0][0x428] ;  /* 0x00010a0000047ab9 */ /* 0x000fe20000000a00 */
[----:B-1----:R-:W-:-:S13]  /*b5c0*/  ISETP.NE.AND P0, PT, R4, 0x1, PT ;  /* 0x000000010400780c */ /* 0x002fda0003f05270 */
[----:B------:R-:W1:Y:S02]  /*b5d0*/  @P0 LDC.64 R2, c[0x0][0x440] ;  /* 0x00011000ff020b82 */ /* 0x000e640000000a00 */
[----:B-1----:R-:W-:-:S04]  /*b5e0*/  @P0 IMAD.HI.U32 R5, R11, R2, RZ ;  /* 0x000000020b050227 */ /* 0x002fc800078e00ff */
[----:B------:R-:W-:Y:S01]  /*b5f0*/  IMAD.MOV.U32 R2, RZ, RZ, R11 ;  /* 0x000000ffff027224 */ /* 0x000fe200078e000b */
[----:B------:R-:W-:-:S04]  /*b600*/  @P0 SHF.R.U32.HI R2, RZ, R3, R5 ;  /* 0x00000003ff020219 */ /* 0x000fc80000011605 */
[----:B------:R-:W-:-:S05]  /*b610*/  IADD3 R3, -R2, RZ, RZ ;  /* 0x000000ff02037210 */ /* 0x000fca0007ffe1ff */
[----:B------:R-:W-:Y:S01]  /*b620*/  IMAD R11, R4, R3, R11 ;  /* 0x00000003040b7224 */ /* 0x000fe200078e020b */
[----:B------:R-:W-:Y:S01]  /*b630*/  SHF.R.S32.HI R3, RZ, 0x1f, R2 ;  /* 0x0000001fff037819 */ /* 0x000fe20000011402 */
[----:B------:R-:W-:-:S04]  /*b640*/  IMAD R4, R19, UR4, RZ ;  /* 0x0000000413047c24 */ /* 0x000fc8000f8e02ff */
[C---:B------:R-:W-:Y:S02]  /*b650*/  IMAD R4, R18.reuse, UR5, R4 ;  /* 0x0000000512047c24 */ /* 0x040fe4000f8e0204 */
[----:B------:R-:W-:Y:S01]  /*b660*/  IMAD.WIDE.U32 R2, R18, UR4, R2 ;  /* 0x0000000412027c25 */ /* 0x000fe2000f8e0002 */
[----:B------:R-:W-:-:S03]  /*b670*/  ULDC.64 UR4, c[0x0][0x418] ;  /* 0x0001060000047ab9 */ /* 0x000fc60000000a00 */
[----:B------:R-:W-:Y:S01]  /*b680*/  IMAD.IADD R3, R4, 0x1, R3 ;  /* 0x0000000104037824 */ /* 0x000fe200078e0203 */
[----:B------:R-:W-:-:S04]  /*b690*/  LEA R4, P0, R2, UR4, 0x2 ;  /* 0x0000000402047c11 */ /* 0x000fc8000f8010ff */
[----:B------:R-:W-:-:S05]  /*b6a0*/  LEA.HI.X R5, R2, UR5, R3, 0x2, P0 ;  /* 0x0000000502057c11 */ /* 0x000fca00080f1403 */
[----:B------:R1:W5:Y:S04]  /*b6b0*/  LDG.E R4, desc[UR42][R4.64] ;  /* 0x0000002a04047981 */ /* 0x000368000c1e1900 */
.L_x_74:
[----:B------:R-:W2:Y:S01]  /*b6c0*/  S2R R2, SR_TID.X ;  /* 0x0000000000027919 */ /* 0x000ea20000002100 */
[----:B------:R-:W-:Y:S01]  /*b6d0*/  BSSY B2, `(.L_x_75) ;  /* 0x0000006000027945 */ /* 0x000fe20003800000 */
[----:B--2---:R-:W-:Y:S02]  /*b6e0*/  LOP3.LUT R3, R2, 0x7f, RZ, 0xc0, !PT ;  /* 0x0000007f02037812 */ /* 0x004fe400078ec0ff */
[----:B------:R-:W-:Y:S02]  /*b6f0*/  SHF.L.U32 R2, R9, 0x1f, RZ ;  /* 0x0000001f09027819 */ /* 0x000fe400000006ff */
[----:B------:R-:W-:Y:S02]  /*b700*/  ISETP.NE.AND P2, PT, R3, RZ, PT ;  /* 0x000000ff0300720c */ /* 0x000fe40003f45270 */
[----:B------:R-:W2:Y:S02]  /*b710*/  SYNCS.PHASECHK.TRANS64.TRYWAIT P0, [UR38+0x34840], R2 ;  /* 0x03484002ff0075a7 */ /* 0x000ea40008000166 */
[----:B--2---:R-:W-:Y:S09]  /*b720*/  @!P0 BRA `(.L_x_76) ;  /* 0x00000024006c8947 */ /* 0x004ff20003800000 */
.L_x_148:
[----:B------:R-:W-:Y:S05]  /*b730*/  BSYNC B2 ;  /* 0x0000000000027941 */ /* 0x000fea0003800000 */
.L_x_75:
[----:B------:R-:W-:Y:S04]  /*b740*/  BSSY B2, `(.L_x_77) ;  /* 0x0000007000027945 */ /* 0x000fe80003800000 */
[----:B------:R-:W-:Y:S05]  /*b750*/  @P2 BRA `(.L_x_78) ;  /* 0x0000000000142947 */ /* 0x000fea0003800000 */
[----:B------:R-:W-:Y:S01]  /*b760*/  ISETP.NE.AND P0, PT, R10, RZ, PT ;  /* 0x000000ff0a00720c */ /* 0x000fe20003f05270 */
[----:B--2---:R-:W-:-:S04]  /*b770*/  IMAD.MOV.U32 R2, RZ, RZ, 0xc000 ;  /* 0x0000c000ff027424 */ /* 0x004fc800078e00ff */
[----:B------:R3:W-:Y:S08]  /*b780*/  SYNCS.ARRIVE.TRANS64 RZ, [UR38+0x34830], R2 ;  /* 0x03483002ffff79a7 */ /* 0x0007f00008000026 */
[----:B---3--:R-:W-:Y:S05]  /*b790*/  @!P0 BRA `(.L_x_78) ;  /* 0x0000000000048947 */ /* 0x008fea0003800000 */
[----:B------:R-:W-:Y:S01]  /*b7a0*/  BPT.TRAP 0x1 ;  /* 0x000000040000795c */ /* 0x000fe20000300000 */
.L_x_78:
[----:B------:R-:W-:Y:S05]  /*b7b0*/  BSYNC B2 ;  /* 0x0000000000027941 */ /* 0x000fea0003800000 */
.L_x_77:
[----:B-1----:R-:W-:Y:S01]  /*b7c0*/  MOV R5, RZ ;  /* 0x000000ff00057202 */ /* 0x002fe20000000f00 */
[----:B------:R-:W-:Y:S01]  /*b7d0*/  ULDC.64 UR4, c[0x0][0x198] ;  /* 0x0000660000047ab9 */ /* 0x000fe20000000a00 */
[----:B------:R-:W-:Y:S01]  /*b7e0*/  PLOP3.LUT P0, PT, PT, PT, PT, 0x80, 0x0 ;  /* 0x000000000000781c */ /* 0x000fe20003f0f070 */
[----:B------:R-:W-:Y:S01]  /*b7f0*/  UIADD3 UR4, UP0, UR4, 0x370, URZ ;  /* 0x0000037004047890 */ /* 0x000fe2000ff1e03f */
[----:B------:R-:W-:Y:S01]  /*b800*/  R2UR UR10, R5 ;  /* 0x00000000050a72ca */ /* 0x000fe200000e0000 */
[----:B--2---:R-:W-:Y:S01]  /*b810*/  IMAD.SHL.U32 R2, R11, 0x80, RZ ;  /* 0x000000800b027824 */ /* 0x004fe200078e00ff */
[----:B------:R-:W-:Y:S02]  /*b820*/  UIADD3 UR8, UR38, 0x1c400, URZ ;  /* 0x0001c40026087890 */ /* 0x000fe4000fffe03f */
[----:B------:R-:W-:Y:S02]  /*b830*/  UIADD3 UR9, UR38, 0x34830, URZ ;  /* 0x0003483026097890 */ /* 0x000fe4000fffe03f */
[----:B------:R-:W-:Y:S01]  /*b840*/  UIADD3.X UR5, URZ, UR5, URZ, UP0, !UPT ;  /* 0x000000053f057290 */ /* 0x000fe200087fe43f */
[----:B------:R-:W-:Y:S01]  /*b850*/  UMOV UR6, 0x0 ;  /* 0x0000000000067882 */ /* 0x000fe20000000000 */
[----:B------:R-:W-:-:S10]  /*b860*/  UMOV UR7, 0x14f00000 ;  /* 0x14f0000000077882 */ /* 0x000fd40000000000 */
.L_x_79:
[----:B------:R-:W-:-:S13]  /*b870*/  @P0 ELECT P3, URZ, PT ;  /* 0x00000000003f082f */ /* 0x000fda0003860000 */
[----:B-----5:R-:W-:Y:S01]  /*b880*/  @P3 R2UR UR13, R4 ;  /* 0x00000000040d32ca */ /* 0x020fe200000e0000 */
[----:B------:R-:W-:Y:S01]  /*b890*/  UMOV UR12, UR36 ;  /* 0x00000024000c7c82 */ /* 0x000fe20008000000 */
[----:B------:R-:W-:Y:S02]  /*b8a0*/  @P3 R2UR UR11, R2 ;  /* 0x00000000020b32ca */ /* 0x000fe400000e0000 */
[----:B------:R-:W-:Y:S02]  /*b8b0*/  @P3 PLOP3.LUT P0, PT, P3, PT, PT, 0x8, 0x0 ;  /* 0x000000000000381c */ /* 0x000fe40001f0e170 */
[----:B------:R-:W-:-:S09]  /*b8c0*/  PLOP3.LUT P3, PT, PT, PT, PT, 0x8, 0x0 ;  /* 0x000000000000781c */ /* 0x000fd20003f6e170 */
[----:B------:R1:W-:Y:S02]  /*b8d0*/  UTMALDG.4D [UR8], [UR4], desc[UR6] ;  /* 0x00000608040075b4 */ /* 0x0003e40008019000 */
[----:B-1----:R-:W-:Y:S05]  /*b8e0*/  @P0 BRA.U.ANY `(.L_x_79) ;  /* 0xfffffffd00e00947 */ /* 0x002fea000393ffff */
[----:B0-----:R-:W-:Y:S01]  /*b8f0*/  IMAD.MOV.U32 R13, RZ, RZ, 0x40 ;  /* 0x00000040ff0d7424 */ /* 0x001fe200078e00ff */
[----:B------:R-:W-:Y:S01]  /*b900*/  PLOP3.LUT P0, PT, PT, PT, PT, 0x80, 0x0 ;  /* 0x000000000000781c */ /* 0x000fe20003f0f070 */
[----:B------:R-:W-:Y:S01]  /*b910*/  UIADD3 UR8, UR38, 0x20400, URZ ;  /* 0x0002040026087890 */ /* 0x000fe2000fffe03f */
[----:B------:R-:W-:Y:S02]  /*b920*/  UMOV UR6, 0x0 ;  /* 0x0000000000067882 */ /* 0x000fe40000000000 */
[----:B------:R-:W-:Y:S01]  /*b930*/  R2UR UR10, R13 ;  /* 0x000000000d0a72ca */ /* 0x000fe200000e0000 */
[----:B------:R-:W-:-:S14]  /*b940*/  UMOV UR7, 0x14f00000 ;  /* 0x14f0000000077882 */ /* 0x000fdc0000000000 */
.L_x_80:
[----:B------:R-:W-:-:S13]  /*b950*/  @P0 ELECT P3, URZ, PT ;  /* 0x00000000003f082f */ /* 0x000fda0003860000 */
[----:B------:R-:W-:Y:S01]  /*b960*/  @P3 R2UR UR13, R4 ;  /* 0x00000000040d32ca */ /* 0x000fe200000e0000 */
[----:B------:R-:W-:Y:S01]  /*b970*/  UMOV UR12, UR36 ;  /* 0x00000024000c7c82 */ /* 0x000fe20008000000 */
[----:B------:R-:W-:Y:S02]  /*b980*/  @P3 R2UR UR11, R2 ;  /* 0x00000000020b32ca */ /* 0x000fe400000e0000 */
        /* <DEDUP_REMOVED lines=9> */
.L_x_81:
        /* <DEDUP_REMOVED lines=8> */
[----:B------:R-:W-:Y:S01]  /*baa0*/  SHF.L.U32 R2, R7, 0x1f, RZ ;  /* 0x0000001f07027819 */ /* 0x000fe200000006ff */
[----:B------:R-:W-:Y:S03]  /*bab0*/  BSSY B2, `(.L_x_82) ;  /* 0x0000003000027945 */ /* 0x000fe60003800000 */
[----:B------:R-:W0:Y:S02]  /*bac0*/  SYNCS.PHASECHK.TRANS64.TRYWAIT P0, [UR38+0x34868], R2 ;  /* 0x03486802ff0075a7 */ /* 0x000e240008000166 */
[----:B0-----:R-:W-:Y:S05]  /*bad0*/  @!P0 BRA `(.L_x_83) ;  /* 0x0000002000988947 */ /* 0x001fea0003800000 */
.L_x_149:
[----:B------:R-:W-:Y:S05]  /*bae0*/  BSYNC B2 ;  /* 0x0000000000027941 */ /* 0x000fea0003800000 */
.L_x_82:
[----:B------:R-:W-:Y:S01]  /*baf0*/  BSSY B2, `(.L_x_84) ;  /* 0x0000009000027945 */ /* 0x000fe20003800000 */
[----:B0-----:R-:W-:Y:S01]  /*bb00*/  MOV R2, 0x0 ;  /* 0x0000000000027802 */ /* 0x001fe20000000f00 */
[----:B------:R-:W-:Y:S02]  /*bb10*/  IMAD.MOV.U32 R3, RZ, RZ, 0x14f00000 ;  /* 0x14f00000ff037424 */ /* 0x000fe400078e00ff */
[----:B------:R-:W-:Y:S05]  /*bb20*/  @P2 BRA `(.L_x_85) ;  /* 0x0000000000142947 */ /* 0x000fea0003800000 */
[----:B------:R-:W-:Y:S01]  /*bb30*/  ISETP.NE.AND P0, PT, R10, RZ, PT ;  /* 0x000000ff0a00720c */ /* 0x000fe20003f05270 */
[----:B------:R-:W-:-:S04]  /*bb40*/  IMAD.MOV.U32 R7, RZ, RZ, 0x8000 ;  /* 0x00008000ff077424 */ /* 0x000fc800078e00ff */
[----:B------:R0:W-:Y:S08]  /*bb50*/  SYNCS.ARRIVE.TRANS64 RZ, [UR38+0x34858], R7 ;  /* 0x03485807ffff79a7 */ /* 0x0001f00008000026 */
[----:B0-----:R-:W-:Y:S05]  /*bb60*/  @!P0 BRA `(.L_x_85) ;  /* 0x0000000000048947 */ /* 0x001fea0003800000 */
[----:B------:R-:W-:Y:S01]  /*bb70*/  BPT.TRAP 0x1 ;  /* 0x000000040000795c */ /* 0x000fe20000300000 */
.L_x_85:
[----:B------:R-:W-:Y:S05]  /*bb80*/  BSYNC B2 ;  /* 0x0000000000027941 */ /* 0x000fea0003800000 */
.L_x_84:
[----:B------:R-:W-:Y:S01]  /*bb90*/  R2UR UR6, R2 ;  /* 0x00000000020672ca */ /* 0x000fe200000e0000 */
[----:B------:R-:W-:Y:S01]  /*bba0*/  ULDC.64 UR4, c[0x0][0x198] ;  /* 0x0000660000047ab9 */ /* 0x000fe20000000a00 */
[----:B------:R-:W-:Y:S01]  /*bbb0*/  R2UR UR7, R3 ;  /* 0x00000000030772ca */ /* 0x000fe200000e0000 */
[----:B------:R-:W-:Y:S01]  /*bbc0*/  UIADD3 UR4, UP0, UR4, 0x470, URZ ;  /* 0x0000047004047890 */ /* 0x000fe2000ff1e03f */
[----:B------:R-:W-:Y:S01]  /*bbd0*/  R2UR UR10, R5 ;  /* 0x00000000050a72ca */ /* 0x000fe200000e0000 */
[----:B------:R-:W-:Y:S01]  /*bbe0*/  UIADD3 UR8, UR38, 0x8400, URZ ;  /* 0x0000840026087890 */ /* 0x000fe2000fffe03f */
[----:B------:R-:W-:Y:S01]  /*bbf0*/  PLOP3.LUT P0, PT, PT, PT, PT, 0x80, 0x0 ;  /* 0x000000000000781c */ /* 0x000fe20003f0f070 */
[----:B------:R-:W-:Y:S01]  /*bc00*/  UIADD3 UR9, UR38, 0x34858, URZ ;  /* 0x0003485826097890 */ /* 0x000fe2000fffe03f */
[----:B------:R-:W-:Y:S01]  /*bc10*/  SHF.L.U32 R5, R17, 0x7, RZ ;  /* 0x0000000711057819 */ /* 0x000fe200000006ff */
[----:B------:R-:W-:-:S12]  /*bc20*/  UIADD3.X UR5, URZ, UR5, URZ, UP0, !UPT ;  /* 0x000000053f057290 */ /* 0x000fd800087fe43f */
.L_x_86:
        /* <DEDUP_REMOVED lines=8> */
[----:B------:R-:W-:Y:S01]  /*bcb0*/  R2UR UR6, R2 ;  /* 0x00000000020672ca */ /* 0x000fe200000e0000 */
[----:B------:R-:W-:Y:S01]  /*bcc0*/  UIADD3 UR8, UR38, 0xc400, URZ ;  /* 0x0000c40026087890 */ /* 0x000fe2000fffe03f */
[----:B------:R-:W-:Y:S02]  /*bcd0*/  R2UR UR7, R3 ;  /* 0x00000000030772ca */ /* 0x000fe400000e0000 */
[----:B------:R-:W-:Y:S02]  /*bce0*/  R2UR UR10, R13 ;  /* 0x000000000d0a72ca */ /* 0x000fe400000e0000 */
[----:B------:R-:W-:-:S13]  /*bcf0*/  PLOP3.LUT P0, PT, PT, PT, PT, 0x80, 0x0 ;  /* 0x000000000000781c */ /* 0x000fda0003f0f070 */
.L_x_87:
        /* <DEDUP_REMOVED lines=8> */
[----:B------:R-:W-:Y:S02]  /*bd80*/  IMAD.MOV.U32 R17, RZ, RZ, R11 ;  /* 0x000000ffff117224 */ /* 0x000fe400078e000b */
[----:B------:R-:W-:-:S07]  /*bd90*/  IMAD.MOV.U32 R16, RZ, RZ, R4 ;  /* 0x000000ffff107224 */ /* 0x000fce00078e0004 */
.L_x_73:
[----:B------:R-:W-:Y:S05]  /*bda0*/  BSYNC B1 ;  /* 0x0000000000017941 */ /* 0x000fea0003800000 */
.L_x_72:
[----:B------:R-:W-:Y:S01]  /*bdb0*/  IADD3 R0, R0, -0x2, RZ ;  /* 0xfffffffe00007810 */ /* 0x000fe20007ffe0ff */
[----:B------:R-:W-:Y:S01]  /*bdc0*/  IMAD.MOV.U32 R7, RZ, RZ, R9 ;  /* 0x000000ffff077224 */ /* 0x000fe200078e0009 */
[----:B------:R-:W-:Y:S06]  /*bdd0*/  @P1 BRA `(.L_x_88) ;  /* 0xffffffec00a01947 */ /* 0x000fec000383ffff */
[----:B------:R-:W-:Y:S05]  /*bde0*/  BSYNC B0 ;  /* 0x0000000000007941 */ /* 0x000fea0003800000 */
.L_x_55:
[----:B------:R-:W-:Y:S01]  /*bdf0*/  ISETP.NE.AND P0, PT, R12, RZ, PT ;  /* 0x000000ff0c00720c */ /* 0x000fe20003f05270 */
[----:B------:R-:W-:-:S12]  /*be00*/  BSSY B0, `(.L_x_54) ;  /* 0x0000089000007945 */ /* 0x000fd80003800000 */
[----:B------:R-:W-:Y:S05]  /*be10*/  @!P0 BRA `(.L_x_89) ;  /* 0x00000008001c8947 */ /* 0x000fea0003800000 */
[----:B------:R-:W2:Y:S01]  /*be20*/  LDL R2, [R1] ;  /* 0x0000000001027983 */ /* 0x000ea20000100800 */
[----:B------:R-:W-:Y:S01]  /*be30*/  IMAD.MOV.U32 R8, RZ, RZ, 0x1 ;  /* 0x00000001ff087424 */ /* 0x000fe200078e00ff */
[----:B--2---:R-:W-:-:S13]  /*be40*/  ISETP.NE.AND P1, PT, R2, RZ, PT ;  /* 0x000000ff0200720c */ /* 0x004fda0003f25270 */
[----:B------:R-:W-:Y:S05]  /*be50*/  @!P1 BRA `(.L_x_89) ;  /* 0x00000008000c9947 */ /* 0x000fea0003800000 */
[----:B------:R-:W2:Y:S02]  /*be60*/  LDL.LU R2, [R1+0x4] ;  /* 0x0000040001027983 */ /* 0x000ea40000300800 */
[----:B--2---:R-:W-:-:S13]  /*be70*/  ISETP.NE.AND P1, PT, R2, RZ, PT ;  /* 0x000000ff0200720c */ /* 0x004fda0003f25270 */
[----:B------:R-:W-:Y:S05]  /*be80*/  @!P1 BRA `(.L_x_90) ;  /* 0x00000000004c9947 */ /* 0x000fea0003800000 */
[----:B------:R-:W1:Y:S01]  /*be90*/  LDC R7, c[0x0][0x43c] ;  /* 0x00010f00ff077b82 */ /* 0x000e620000000800 */
[----:B------:R-:W-:Y:S01]  /*bea0*/  MOV R6, R0 ;  /* 0x0000000000067202 */ /* 0x000fe20000000f00 */
[----:B------:R-:W-:Y:S02]  /*beb0*/  ULDC.64 UR4, c[0x0][0x428] ;  /* 0x00010a0000047ab9 */ /* 0x000fe40000000a00 */
[----:B------:R-:W-:-:S04]  /*bec0*/  IMAD R19, R19, UR4, RZ ;  /* 0x0000000413137c24 */ /* 0x000fc8000f8e02ff */
[----:B------:R-:W-:Y:S01]  /*bed0*/  IMAD R19, R18, UR5, R19 ;  /* 0x0000000512137c24 */ /* 0x000fe2000f8e0213 */
[----:B-1----:R-:W-:-:S13]  /*bee0*/  ISETP.NE.AND P0, PT, R7, 0x1, PT ;  /* 0x000000010700780c */ /* 0x002fda0003f05270 */
[----:B------:R-:W1:Y:S02]  /*bef0*/  @P0 LDC.64 R2, c[0x0][0x440] ;  /* 0x00011000ff020b82 */ /* 0x000e640000000a00 */
[----:B-1----:R-:W-:-:S05]  /*bf00*/  @P0 IMAD.HI.U32 R2, R0, R2, RZ ;  /* 0x0000000200020227 */ /* 0x002fca00078e00ff */
[----:B------:R-:W-:-:S04]  /*bf10*/  @P0 SHF.R.U32.HI R6, RZ, R3, R2 ;  /* 0x00000003ff060219 */ /* 0x000fc80000011602 */
[--C-:B------:R-:W-:Y:S01]  /*bf20*/  SHF.R.S32.HI R3, RZ, 0x1f, R6.reuse ;  /* 0x0000001fff037819 */ /* 0x100fe20000011406 */
[----:B------:R-:W-:-:S04]  /*bf30*/  IMAD.MOV.U32 R2, RZ, RZ, R6 ;  /* 0x000000ffff027224 */ /* 0x000fc800078e0006 */
[----:B------:R-:W-:Y:S01]  /*bf40*/  IMAD.WIDE.U32 R2, R18, UR4, R2 ;  /* 0x0000000412027c25 */ /* 0x000fe2000f8e0002 */
[----:B------:R-:W-:-:S03]  /*bf50*/  ULDC.64 UR4, c[0x0][0x418] ;  /* 0x0001060000047ab9 */ /* 0x000fc60000000a00 */
[----:B------:R-:W-:Y:S01]  /*bf60*/  IMAD.IADD R3, R19, 0x1, R3 ;  /* 0x0000000113037824 */ /* 0x000fe200078e0203 */
[----:B------:R-:W-:-:S04]  /*bf70*/  LEA R4, P0, R2, UR4, 0x2 ;  /* 0x0000000402047c11 */ /* 0x000fc8000f8010ff */
[----:B------:R-:W-:-:S05]  /*bf80*/  LEA.HI.X R5, R2, UR5, R3, 0x2, P0 ;  /* 0x0000000502057c11 */ /* 0x000fca00080f1403 */
[----:B------:R1:W5:Y:S01]  /*bf90*/  LDG.E R4, desc[UR42][R4.64] ;  /* 0x0000002a04047981 */ /* 0x000362000c1e1900 */
[----:B------:R-:W-:-:S05]  /*bfa0*/  IADD3 R2, -R6, RZ, RZ ;  /* 0x000000ff06027210 */ /* 0x000fca0007ffe1ff */
[----:B------:R-:W-:-:S07]  /*bfb0*/  IMAD R0, R7, R2, R0 ;  /* 0x0000000207007224 */ /* 0x000fce00078e0200 */
.L_x_90:
[----:B------:R-:W2:Y:S01]  /*bfc0*/  S2R R2, SR_TID.X ;  /* 0x0000000000027919 */ /* 0x000ea20000002100 */
[----:B------:R-:W-:Y:S01]  /*bfd0*/  BSSY B1, `(.L_x_91) ;  /* 0x0000006000017945 */ /* 0x000fe20003800000 */
[----:B--2---:R-:W-:Y:S02]  /*bfe0*/  LOP3.LUT R3, R2, 0x7f, RZ, 0xc0, !PT ;  /* 0x0000007f02037812 */ /* 0x004fe400078ec0ff */
[----:B------:R-:W-:Y:S02]  /*bff0*/  SHF.L.U32 R2, R9, 0x1f, RZ ;  /* 0x0000001f09027819 */ /* 0x000fe400000006ff */
[----:B------:R-:W-:Y:S02]  /*c000*/  ISETP.NE.AND P1, PT, R3, RZ, PT ;  /* 0x000000ff0300720c */ /* 0x000fe40003f25270 */
[----:B------:R-:W2:Y:S02]  /*c010*/  SYNCS.PHASECHK.TRANS64.TRYWAIT P0, [UR38+0x34848], R2 ;  /* 0x03484802ff0075a7 */ /* 0x000ea40008000166 */
[----:B--2---:R-:W-:Y:S09]  /*c020*/  @!P0 BRA `(.L_x_92) ;  /* 0x0000001c005c8947 */ /* 0x004ff20003800000 */
.L_x_150:
[----:B------:R-:W-:Y:S05]  /*c030*/  BSYNC B1 ;  /* 0x0000000000017941 */ /* 0x000fea0003800000 */
.L_x_91:
[----:B------:R-:W-:Y:S04]  /*c040*/  BSSY B1, `(.L_x_93) ;  /* 0x0000007000017945 */ /* 0x000fe80003800000 */
[----:B------:R-:W-:Y:S05]  /*c050*/  @P1 BRA `(.L_x_94) ;  /* 0x0000000000141947 */ /* 0x000fea0003800000 */
[----:B------:R-:W-:Y:S01]  /*c060*/  ISETP.NE.AND P0, PT, R10, RZ, PT ;  /* 0x000000ff0a00720c */ /* 0x000fe20003f05270 */
[----:B--2---:R-:W-:-:S04]  /*c070*/  IMAD.MOV.U32 R3, RZ, RZ, 0xc000 ;  /* 0x0000c000ff037424 */ /* 0x004fc800078e00ff */
[----:B------:R3:W-:Y:S08]  /*c080*/  SYNCS.ARRIVE.TRANS64 RZ, [UR38+0x34838], R3 ;  /* 0x03483803ffff79a7 */ /* 0x0007f00008000026 */
[----:B---3--:R-:W-:Y:S05]  /*c090*/  @!P0 BRA `(.L_x_94) ;  /* 0x0000000000048947 */ /* 0x008fea0003800000 */
[----:B------:R-:W-:Y:S01]  /*c0a0*/  BPT.TRAP 0x1 ;  /* 0x000000040000795c */ /* 0x000fe20000300000 */
.L_x_94:
[----:B------:R-:W-:Y:S05]  /*c0b0*/  BSYNC B1 ;  /* 0x0000000000017941 */ /* 0x000fea0003800000 */
.L_x_93:
[----:B-1----:R-:W-:Y:S01]  /*c0c0*/  IMAD.MOV.U32 R5, RZ, RZ, RZ ;  /* 0x000000ffff057224 */ /* 0x002fe200078e00ff */
[----:B------:R-:W-:Y:S01]  /*c0d0*/  ULDC.64 UR4, c[0x0][0x198] ;  /* 0x0000660000047ab9 */ /* 0x000fe20000000a00 */
[----:B------:R-:W-:Y:S01]  /*c0e0*/  PLOP3.LUT P0, PT, PT, PT, PT, 0x80, 0x0 ;  /* 0x000000000000781c */ /* 0x000fe20003f0f070 */
[----:B------:R-:W-:Y:S01]  /*c0f0*/  UIADD3 UR4, UP0, UR4, 0x370, URZ ;  /* 0x0000037004047890 */ /* 0x000fe2000ff1e03f */
[----:B--2---:R-:W-:Y:S01]  /*c100*/  SHF.L.U32 R3, R0, 0x7, RZ ;  /* 0x0000000700037819 */ /* 0x004fe200000006ff */
[----:B------:R-:W-:Y:S01]  /*c110*/  UIADD3 UR8, UR38, 0x28400, URZ ;  /* 0x0002840026087890 */ /* 0x000fe2000fffe03f */
[----:B------:R-:W-:Y:S01]  /*c120*/  R2UR UR10, R5 ;  /* 0x00000000050a72ca */ /* 0x000fe200000e0000 */
[----:B------:R-:W-:Y:S02]  /*c130*/  UIADD3 UR9, UR38, 0x34838, URZ ;  /* 0x0003483826097890 */ /* 0x000fe4000fffe03f */
[----:B------:R-:W-:Y:S01]  /*c140*/  UIADD3.X UR5, URZ, UR5, URZ, UP0, !UPT ;  /* 0x000000053f057290 */ /* 0x000fe200087fe43f */
[----:B------:R-:W-:Y:S01]  /*c150*/  UMOV UR6, 0x0 ;  /* 0x0000000000067882 */ /* 0x000fe20000000000 */
[----:B------:R-:W-:-:S10]  /*c160*/  UMOV UR7, 0x14f00000 ;  /* 0x14f0000000077882 */ /* 0x000fd40000000000 */
.L_x_95:
        /* <DEDUP_REMOVED lines=8> */
[----:B------:R-:W-:Y:S01]  /*c1f0*/  IMAD.MOV.U32 R6, RZ, RZ, 0x40 ;  /* 0x00000040ff067424 */ /* 0x000fe200078e00ff */
[----:B------:R-:W-:Y:S01]  /*c200*/  PLOP3.LUT P0, PT, PT, PT, PT, 0x80, 0x0 ;  /* 0x000000000000781c */ /* 0x000fe20003f0f070 */
[----:B------:R-:W-:Y:S01]  /*c210*/  UIADD3 UR8, UR38, 0x2c400, URZ ;  /* 0x0002c40026087890 */ /* 0x000fe2000fffe03f */
[----:B------:R-:W-:Y:S02]  /*c220*/  UMOV UR6, 0x0 ;  /* 0x0000000000067882 */ /* 0x000fe40000000000 */
[----:B------:R-:W-:Y:S01]  /*c230*/  R2UR UR10, R6 ;  /* 0x00000000060a72ca */ /* 0x000fe200000e0000 */
[----:B------:R-:W-:-:S14]  /*c240*/  UMOV UR7, 0x14f00000 ;  /* 0x14f0000000077882 */ /* 0x000fdc0000000000 */
.L_x_96:
        /* <DEDUP_REMOVED lines=8> */
[----:B------:R-:W-:Y:S01]  /*c2d0*/  PLOP3.LUT P0, PT, PT, PT, PT, 0x80, 0x0 ;  /* 0x000000000000781c */ /* 0x000fe20003f0f070 */
[----:B------:R-:W-:Y:S01]  /*c2e0*/  UIADD3 UR8, UR38, 0x30400, URZ ;  /* 0x0003040026087890 */ /* 0x000fe2000fffe03f */
[----:B------:R-:W-:Y:S01]  /*c2f0*/  UMOV UR6, 0x0 ;  /* 0x0000000000067882 */ /* 0x000fe20000000000 */
[----:B------:R-:W-:Y:S01]  /*c300*/  UMOV UR7, 0x14f00000 ;  /* 0x14f0000000077882 */ /* 0x000fe20000000000 */
[----:B------:R-:W-:-:S09]  /*c310*/  UMOV UR10, 0x80 ;  /* 0x00000080000a7882 */ /* 0x000fd20000000000 */
.L_x_97:
        /* <DEDUP_REMOVED lines=8> */
[----:B------:R-:W1:Y:S01]  /*c3a0*/  SYNCS.PHASECHK.TRANS64.TRYWAIT P0, [UR38+0x34860], R2 ;  /* 0x03486002ff0075a7 */ /* 0x000e620008000166 */
[----:B------:R-:W-:Y:S04]  /*c3b0*/  BSSY B1, `(.L_x_98) ;  /* 0x0000002000017945 */ /* 0x000fe80003800000 */
[----:B-1----:R-:W-:Y:S05]  /*c3c0*/  @!P0 BRA `(.L_x_99) ;  /* 0x00000018008c8947 */ /* 0x002fea0003800000 */
.L_x_151:
[----:B------:R-:W-:Y:S05]  /*c3d0*/  BSYNC B1 ;  /* 0x0000000000017941 */ /* 0x000fea0003800000 */
.L_x_98:
[----:B------:R-:W-:Y:S01]  /*c3e0*/  BSSY B1, `(.L_x_100) ;  /* 0x0000009000017945 */ /* 0x000fe20003800000 */
[----:B-1----:R-:W-:Y:S01]  /*c3f0*/  IMAD.MOV.U32 R2, RZ, RZ, 0x0 ;  /* 0x00000000ff027424 */ /* 0x002fe200078e00ff */
[----:B------:R-:W-:Y:S02]  /*c400*/  MOV R3, 0x14f00000 ;  /* 0x14f0000000037802 */ /* 0x000fe40000000f00 */
[----:B------:R-:W-:Y:S05]  /*c410*/  @P1 BRA `(.L_x_101) ;  /* 0x0000000000141947 */ /* 0x000fea0003800000 */
[----:B------:R-:W-:Y:S01]  /*c420*/  ISETP.NE.AND P0, PT, R10, RZ, PT ;  /* 0x000000ff0a00720c */ /* 0x000fe20003f05270 */
[----:B------:R-:W-:-:S04]  /*c430*/  IMAD.MOV.U32 R7, RZ, RZ, 0x8000 ;  /* 0x00008000ff077424 */ /* 0x000fc800078e00ff */
[----:B------:R1:W-:Y:S08]  /*c440*/  SYNCS.ARRIVE.TRANS64 RZ, [UR38+0x34850], R7 ;  /* 0x03485007ffff79a7 */ /* 0x0003f00008000026 */
[----:B-1----:R-:W-:Y:S05]  /*c450*/  @!P0 BRA `(.L_x_101) ;  /* 0x0000000000048947 */ /* 0x002fea0003800000 */
[----:B------:R-:W-:Y:S01]  /*c460*/  BPT.TRAP 0x1 ;  /* 0x000000040000795c */ /* 0x000fe20000300000 */
.L_x_101:
[----:B------:R-:W-:Y:S05]  /*c470*/  BSYNC B1 ;  /* 0x0000000000017941 */ /* 0x000fea0003800000 */
.L_x_100:
        /* <DEDUP_REMOVED lines=10> */
.L_x_102:
        /* <DEDUP_REMOVED lines=13> */
.L_x_103:
        /* <DEDUP_REMOVED lines=8> */
[----:B------:R-:W-:Y:S01]  /*c670*/  MOV R17, R0 ;  /* 0x0000000000117202 */ /* 0x000fe20000000f00 */
[----:B------:R-:W-:-:S07]  /*c680*/  IMAD.MOV.U32 R16, RZ, RZ, R4 ;  /* 0x000000ffff107224 */ /* 0x000fce00078e0004 */
.L_x_89:
[----:B------:R-:W-:Y:S05]  /*c690*/  BSYNC B0 ;  /* 0x0000000000007941 */ /* 0x000fea0003800000 */
.L_x_54:
[----:B------:R-:W2:Y:S01]  /*c6a0*/  LDL.LU R0, [R1] ;  /* 0x0000000001007983 */ /* 0x000ea20000300800 */
[----:B------:R-:W-:Y:S01]  /*c6b0*/  BSSY B0, `(.L_x_104) ;  /* 0x0000037000007945 */ /* 0x000fe20003800000 */
[----:B--2---:R-:W-:-:S13]  /*c6c0*/  ISETP.NE.AND P0, PT, R0, RZ, PT ;  /* 0x000000ff0000720c */ /* 0x004fda0003f05270 */
[----:B------:R-:W-:Y:S05]  /*c6d0*/  @!P0 BRA `(.L_x_105) ;  /* 0x0000000000d08947 */ /* 0x000fea0003800000 */
[----:B------:R-:W2:Y:S01]  /*c6e0*/  S2R R0, SR_TID.X ;  /* 0x0000000000007919 */ /* 0x000ea20000002100 */
[----:B-1----:R-:W-:Y:S01]  /*c6f0*/  LEA R3, R8, UR38, 0x3 ;  /* 0x0000002608037c11 */ /* 0x002fe2000f8e18ff */
[----:B------:R-:W-:Y:S01]  /*c700*/  BSSY B1, `(.L_x_106) ;  /* 0x0000006000017945 */ /* 0x000fe20003800000 */
[----:B--2---:R-:W-:Y:S02]  /*c710*/  LOP3.LUT R2, R0, 0x7f, RZ, 0xc0, !PT ;  /* 0x0000007f00027812 */ /* 0x004fe400078ec0ff */
[----:B------:R-:W-:Y:S02]  /*c720*/  SHF.L.U32 R0, R9, 0x1f, RZ ;  /* 0x0000001f09007819 */ /* 0x000fe400000006ff */
[----:B------:R-:W-:Y:S02]  /*c730*/  ISETP.NE.AND P1, PT, R2, RZ, PT ;  /* 0x000000ff0200720c */ /* 0x000fe40003f25270 */
[----:B------:R-:W1:Y:S02]  /*c740*/  SYNCS.PHASECHK.TRANS64.TRYWAIT P0, [R3+URZ+0x34860], R0 ;  /* 0x03486000030075a7 */ /* 0x000e64000800017f */
[----:B-1----:R-:W-:Y:S09]  /*c750*/  @!P0 BRA `(.L_x_107) ;  /* 0x0000001400c08947 */ /* 0x002ff20003800000 */
.L_x_152:
[----:B------:R-:W-:Y:S05]  /*c760*/  BSYNC B1 ;  /* 0x0000000000017941 */ /* 0x000fea0003800000 */
.L_x_106:
[----:B------:R-:W-:Y:S04]  /*c770*/  BSSY B1, `(.L_x_108) ;  /* 0x0000008000017945 */ /* 0x000fe80003800000 */
[----:B------:R-:W-:Y:S05]  /*c780*/  @P1 BRA `(.L_x_109) ;  /* 0x0000000000181947 */ /* 0x000fea0003800000 */
[----:B------:R-:W2:Y:S01]  /*c790*/  S2R R2, SR_TID.X ;  /* 0x0000000000027919 */ /* 0x000ea20000002100 */
[----:B-1----:R-:W-:-:S04]  /*c7a0*/  IMAD.MOV.U32 R0, RZ, RZ, 0x8000 ;  /* 0x00008000ff007424 */ /* 0x002fc800078e00ff */
[----:B------:R3:W-:Y:S01]  /*c7b0*/  SYNCS.ARRIVE.TRANS64 RZ, [R3+URZ+0x34850], R0 ;  /* 0x0348500003ff79a7 */ /* 0x0007e2000800003f */
[----:B--2---:R-:W-:-:S13]  /*c7c0*/  LOP3.LUT P0, RZ, R2, 0x1f, RZ, 0xc0, !PT ;  /* 0x0000001f02ff7812 */ /* 0x004fda000780c0ff */
[----:B---3--:R-:W-:Y:S05]  /*c7d0*/  @!P0 BRA `(.L_x_109) ;  /* 0x0000000000048947 */ /* 0x008fea0003800000 */
[----:B------:R-:W-:Y:S01]  /*c7e0*/  BPT.TRAP 0x1 ;  /* 0x000000040000795c */ /* 0x000fe20000300000 */
.L_x_109:
[----:B------:R-:W-:Y:S05]  /*c7f0*/  BSYNC B1 ;  /* 0x0000000000017941 */ /* 0x000fea0003800000 */
.L_x_108:
[----:B------:R-:W-:Y:S01]  /*c800*/  R2UR UR4, R8 ;  /* 0x00000000080472ca */ /* 0x000fe200000e0000 */
[----:B------:R-:W-:Y:S01]  /*c810*/  ULDC.64 UR6, c[0x0][0x198] ;  /* 0x0000660000067ab9 */ /* 0x000fe20000000a00 */
[----:B------:R-:W-:Y:S01]  /*c820*/  R2UR UR9, R3 ;  /* 0x00000000030972ca */ /* 0x000fe200000e0000 */
[----:B------:R-:W-:Y:S01]  /*c830*/  UIADD3 UR6, UP0, UR6, 0x470, URZ ;  /* 0x0000047006067890 */ /* 0x000fe2000ff1e03f */
[----:B------:R-:W-:Y:S01]  /*c840*/  PLOP3.LUT P0, PT, PT, PT, PT, 0x80, 0x0 ;  /* 0x000000000000781c */ /* 0x000fe20003f0f070 */
[----:B------:R-:W-:Y:S01]  /*c850*/  UMOV UR14, 0x0 ;  /* 0x00000000000e7882 */ /* 0x000fe20000000000 */
[----:B------:R-:W-:Y:S01]  /*c860*/  SHF.L.U32 R17, R17, 0x7, RZ ;  /* 0x0000000711117819 */ /* 0x000fe200000006ff */
[----:B------:R-:W-:Y:S01]  /*c870*/  UIADD3.X UR7, URZ, UR7, URZ, UP0, !UPT ;  /* 0x000000073f077290 */ /* 0x000fe200087fe43f */
[----:B------:R-:W-:Y:S01]  /*c880*/  UMOV UR15, 0x14f00000 ;  /* 0x14f00000000f7882 */ /* 0x000fe20000000000 */
[----:B------:R-:W-:-:S04]  /*c890*/  UMOV UR10, URZ ;  /* 0x0000003f000a7c82 */ /* 0x000fc80008000000 */
[----:B------:R-:W-:Y:S02]  /*c8a0*/  ULEA UR4, UR4, UR38, 0xf ;  /* 0x0000002604047291 */ /* 0x000fe4000f8e783f */
[----:B------:R-:W-:Y:S02]  /*c8b0*/  UIADD3 UR9, UR9, 0x34850, URZ ;  /* 0x0003485009097890 */ /* 0x000fe4000fffe03f */
[----:B------:R-:W-:-:S12]  /*c8c0*/  UIADD3 UR8, UR4, 0x400, URZ ;  /* 0x0000040004087890 */ /* 0x000fd8000fffe03f */
.L_x_110:
[----:B------:R-:W-:-:S13]  /*c8d0*/  @P0 ELECT P1, URZ, PT ;  /* 0x00000000003f082f */ /* 0x000fda0003820000 */
[----:B------:R-:W-:Y:S01]  /*c8e0*/  @P1 R2UR UR13, R16 ;  /* 0x00000000100d12ca */ /* 0x000fe200000e0000 */
[----:B------:R-:W-:Y:S01]  /*c8f0*/  UMOV UR12, UR36 ;  /* 0x00000024000c7c82 */ /* 0x000fe20008000000 */
[----:B------:R-:W-:Y:S02]  /*c900*/  @P1 R2UR UR11, R17 ;  /* 0x00000000110b12ca */ /* 0x000fe400000e0000 */
[----:B------:R-:W-:Y:S02]  /*c910*/  @P1 PLOP3.LUT P0, PT, P1, PT, PT, 0x8, 0x0 ;  /* 0x000000000000181c */ /* 0x000fe40000f0e170 */
[----:B------:R-:W-:-:S09]  /*c920*/  PLOP3.LUT P1, PT, PT, PT, PT, 0x8, 0x0 ;  /* 0x000000000000781c */ /* 0x000fd20003f2e170 */
[----:B------:R2:W-:Y:S02]  /*c930*/  UTMALDG.4D [UR8], [UR6], desc[UR14] ;  /* 0x00000e08060075b4 */ /* 0x0005e40008019000 */
[----:B--2---:R-:W-:Y:S05]  /*c940*/  @P0 BRA.U.ANY `(.L_x_110) ;  /* 0xfffffffd00e00947 */ /* 0x004fea000393ffff */
[----:B------:R-:W-:Y:S01]  /*c950*/  PLOP3.LUT P0, PT, PT, PT, PT, 0x80, 0x0 ;  /* 0x000000000000781c */ /* 0x000fe20003f0f070 */
[----:B------:R-:W-:Y:S01]  /*c960*/  UIADD3 UR8, UR4, 0x4400, URZ ;  /* 0x0000440004087890 */ /* 0x000fe2000fffe03f */
[----:B------:R-:W-:Y:S02]  /*c970*/  UMOV UR5, 0x14f00000 ;  /* 0x14f0000000057882 */ /* 0x000fe40000000000 */
[----:B------:R-:W-:Y:S01]  /*c980*/  UMOV UR4, 0x0 ;  /* 0x0000000000047882 */ /* 0x000fe20000000000 */
[----:B------:R-:W-:-:S08]  /*c990*/  UMOV UR10, 0x40 ;  /* 0x00000040000a7882 */ /* 0x000fd00000000000 */
.L_x_111:
        /* <DEDUP_REMOVED lines=8> */
.L_x_105:
[----:B------:R-:W-:Y:S05]  /*ca20*/  BSYNC B0 ;  /* 0x0000000000007941 */ /* 0x000fea0003800000 */
.L_x_104:
[----:B-1----:R-:W-:Y:S02]  /*ca30*/  VIADD R0, R8, 0x1 ;  /* 0x0000000108007836 */ /* 0x002fe40000000000 */
[----:B------:R-:W-:-:S03]  /*ca40*/  IMAD.MOV.U32 R3, RZ, RZ, RZ ;  /* 0x000000ffff037224 */ /* 0x000fc600078e00ff */
[----:B------:R-:W-:-:S04]  /*ca50*/  ISETP.NE.AND P0, PT, R0, 0x2, PT ;  /* 0x000000020000780c */ /* 0x000fc80003f05270 */
[----:B------:R-:W-:Y:S02]  /*ca60*/  SEL R2, RZ, 0x1, P0 ;  /* 0x00000001ff027807 */ /* 0x000fe40000000000 */
[----:B------:R-:W-:Y:S02]  /*ca70*/  SEL R0, R0, RZ, P0 ;  /* 0x000000ff00007207 */ /* 0x000fe40000000000 */
[----:B------:R-:W-:-:S07]  /*ca80*/  LOP3.LUT R9, R9, R2, RZ, 0x3c, !PT ;  /* 0x0000000209097212 */ /* 0x000fce00078e3cff */
.L_x_38:
[----:B------:R-:W1:Y:S01]  /*ca90*/  S2R R5, SR_CgaCtaId ;  /* 0x0000000000057919 */ /* 0x000e620000008800 */
[----:B------:R-:W-:Y:S02]  /*caa0*/  MOV R2, 0x400 ;  /* 0x0000040000027802 */ /* 0x000fe40000000f00 */
[----:B------:R-:W-:Y:S02]  /*cab0*/  SHF.L.U32 R3, R3, 0x1f, RZ ;  /* 0x0000001f03037819 */ /* 0x000fe400000006ff */
[----:B-1----:R-:W-:-:S04]  /*cac0*/  LEA R2, R5, R2, 0x18 ;  /* 0x0000000205027211 */ /* 0x002fc800078ec0ff */
[----:B------:R-:W1:Y:S02]  /*cad0*/  SYNCS.PHASECHK.TRANS64.TRYWAIT P0, [R2+URZ+0x34820], R3 ;  /* 0x03482003020075a7 */ /* 0x000e64000800017f */
[----:B-1----:R-:W-:Y:S05]  /*cae0*/  @!P0 BRA `(.L_x_112) ;  /* 0x0000001000f08947 */ /* 0x002fea0003800000 */
.L_x_153:
[----:B------:R-:W-:-:S03]  /*caf0*/  UMOV UR4, 0xffffffff ;  /* 0xffffffff00047882 */ /* 0x000fc60000000000 */
[----:B------:R-:W-:Y:S05]  /*cb00*/  BRA.DIV UR4, `(.L_x_113) ;  /* 0x0000001204fc7947 */ /* 0x000fea000b800000 */
[----:B-1----:R-:W1:Y:S02]  /*cb10*/  S2R R3, SR_TID.X ;  /* 0x0000000000037919 */ /* 0x002e640000002100 */
[----:B-1----:R-:W-:-:S04]  /*cb20*/  SHF.R.U32.HI R3, RZ, 0x5, R3 ;  /* 0x00000005ff037819 */ /* 0x002fc80000011603 */
[----:B------:R-:W-:-:S05]  /*cb30*/  LOP3.LUT R3, R3, 0x3, RZ, 0xc0, !PT ;  /* 0x0000000303037812 */ /* 0x000fca00078ec0ff */
[----:B------:R1:W2:Y:S02]  /*cb40*/  SHFL.IDX PT, R14, R3, RZ, 0x1f ;  /* 0x00001fff030e7589 */ /* 0x0002a400000e0000 */
.L_x_156:
[----:B--2---:R-:W-:-:S13]  /*cb50*/  ISETP.NE.AND P0, PT, R14, RZ, PT ;  /* 0x000000ff0e00720c */ /* 0x004fda0003f05270 */
[----:B------:R-:W-:Y:S05]  /*cb60*/  @P0 BRA `(.L_x_10) ;  /* 0x0000000000880947 */ /* 0x000fea0003800000 */
[----:B------:R-:W-:-:S03]  /*cb70*/  UMOV UR4, 0xffffffff ;  /* 0xffffffff00047882 */ /* 0x000fc60000000000 */
[----:B------:R-:W-:Y:S05]  /*cb80*/  BRA.DIV UR4, `(.L_x_114) ;  /* 0x0000001604107947 */ /* 0x000fea000b800000 */
[----:B------:R-:W-:-:S13]  /*cb90*/  ELECT P6, URZ, PT ;  /* 0x00000000003f782f */ /* 0x000fda00038c0000 */
.L_x_159:
[----:B------:R-:W-:Y:S05]  /*cba0*/  @!P6 BRA `(.L_x_10) ;  /* 0x000000000078e947 */ /* 0x000fea0003800000 */
[----:B-1----:R-:W2:Y:S02]  /*cbb0*/  LDL.LU R3, [R1+0x14] ;  /* 0x0000140001037983 */ /* 0x002ea40000300800 */
[----:B--2---:R-:W-:-:S04]  /*cbc0*/  LOP3.LUT R3, R3, 0x2, RZ, 0xfc, !PT ;  /* 0x0000000203037812 */ /* 0x004fc800078efcff */
[----:B------:R-:W-:-:S13]  /*cbd0*/  ISETP.NE.AND P2, PT, R3, 0x3, PT ;  /* 0x000000030300780c */ /* 0x000fda0003f45270 */
[----:B------:R-:W-:Y:S05]  /*cbe0*/  @!P2 BRA `(.L_x_115) ;  /* 0x000000000004a947 */ /* 0x000fea0003800000 */
[----:B------:R-:W-:Y:S01]  /*cbf0*/  BPT.TRAP 0x1 ;  /* 0x000000040000795c */ /* 0x000fe20000300000 */
.L_x_115:
[----:B0-----:R-:W-:Y:S01]  /*cc00*/  IADD3 R7, R2, 0x34840, RZ ;  /* 0x0003484002077810 */ /* 0x001fe20007ffe0ff */
[----:B------:R-:W-:Y:S01]  /*cc10*/  VIADD R3, R0, 0x1 ;  /* 0x0000000100037836 */ /* 0x000fe20000000000 */
[----:B------:R-:W-:-:S03]  /*cc20*/  SHF.L.U32 R5, R9, 0x1f, RZ ;  /* 0x0000001f09057819 */ /* 0x000fc600000006ff */
[----:B------:R-:W-:Y:S01]  /*cc30*/  IMAD R6, R0, 0x8, R7 ;  /* 0x0000000800067824 */ /* 0x000fe200078e0207 */
[----:B------:R-:W-:-:S03]  /*cc40*/  ISETP.NE.AND P1, PT, R3, 0x2, PT ;  /* 0x000000020300780c */ /* 0x000fc60003f25270 */
[----:B------:R-:W0:Y:S01]  /*cc50*/  SYNCS.PHASECHK.TRANS64.TRYWAIT P0, [R6+URZ], R5 ;  /* 0x00000005060075a7 */ /* 0x000e22000800017f */
[----:B------:R-:W-:Y:S02]  /*cc60*/  SEL R4, RZ, 0x1, P1 ;  /* 0x00000001ff047807 */ /* 0x000fe40000800000 */
[----:B------:R-:W-:Y:S02]  /*cc70*/  SEL R8, R3, RZ, P1 ;  /* 0x000000ff03087207 */ /* 0x000fe40000800000 */
[----:B------:R-:W-:Y:S02]  /*cc80*/  LOP3.LUT R4, R9, R4, RZ, 0x3c, !PT ;  /* 0x0000000409047212 */ /* 0x000fe400078e3cff */
[----:B------:R-:W-:Y:S02]  /*cc90*/  LEA R3, R8, R7, 0x3 ;  /* 0x0000000708037211 */ /* 0x000fe400078e18ff */
[----:B------:R-:W-:Y:S01]  /*cca0*/  SHF.L.U32 R4, R4, 0x1f, RZ ;  /* 0x0000001f04047819 */ /* 0x000fe200000006ff */
[----:B0-----:R-:W-:Y:S06]  /*ccb0*/  @!P0 BRA `(.L_x_116) ;  /* 0x0000001000e48947 */ /* 0x001fec0003800000 */
.L_x_160:
[----:B------:R-:W1:Y:S02]  /*ccc0*/  SYNCS.PHASECHK.TRANS64.TRYWAIT P0, [R3+URZ], R4 ;  /* 0x00000004030075a7 */ /* 0x000e64000800017f */
[----:B-1----:R-:W-:Y:S05]  /*ccd0*/  @!P0 BRA `(.L_x_117) ;  /* 0x0000001000f08947 */ /* 0x002fea0003800000 */
.L_x_161:
[----:B------:R-:W-:Y:S05]  /*cce0*/  @!P2 BRA `(.L_x_118) ;  /* 0x000000000004a947 */ /* 0x000fea0003800000 */
[----:B------:R-:W-:Y:S01]  /*ccf0*/  BPT.TRAP 0x1 ;  /* 0x000000040000795c */ /* 0x000fe20000300000 */
.L_x_118:
[----:B-1----:R-:W-:-:S04]  /*cd00*/  VIADD R3, R2, 0x34860 ;  /* 0x0003486002037836 */ /* 0x002fc80000000000 */
[----:B------:R-:W-:-:S04]  /*cd10*/  IMAD R0, R0, 0x8, R3 ;  /* 0x0000000800007824 */ /* 0x000fc800078e0203 */
[----:B------:R-:W1:Y:S02]  /*cd20*/  SYNCS.PHASECHK.TRANS64.TRYWAIT P0, [R0+URZ], R5 ;  /* 0x00000005000075a7 */ /* 0x000e64000800017f */
[----:B-1----:R-:W-:Y:S05]  /*cd30*/  @!P0 BRA `(.L_x_119) ;  /* 0x0000001000ec8947 */ /* 0x002fea0003800000 */
.L_x_162:
[----:B------:R-:W-:-:S07]  /*cd40*/  LEA R3, R8, R3, 0x3 ;  /* 0x0000000308037211 */ /* 0x000fce00078e18ff */
.L_x_120:
[----:B--2---:R2:W3:Y:S02]  /*cd50*/  SYNCS.PHASECHK.TRANS64.TRYWAIT P0, [R3+URZ], R4 ;  /* 0x00000004030075a7 */ /* 0x0044e4000800017f */
[----:B---3--:R-:W-:Y:S05]  /*cd60*/  @!P0 NANOSLEEP.SYNCS 0x989680 ;  /* 0x009896800000895d */ /* 0x008fea0003900000 */
[----:B------:R-:W3:Y:S02]  /*cd70*/  @!P0 SYNCS.PHASECHK.TRANS64 P0, [R3+URZ], R4 ;  /* 0x00000004030085a7 */ /* 0x000ee4000800007f */
[----:B---3--:R-:W-:Y:S05]  /*cd80*/  @!P0 BRA `(.L_x_120) ;  /* 0xfffffffc00f08947 */ /* 0x008fea000383ffff */
.L_x_10:
[----:B------:R-:W-:Y:S05]  /*cd90*/  BSYNC B6 ;  /* 0x0000000000067941 */ /* 0x000fea0003800000 */
.L_x_7:
[----:B------:R-:W-:Y:S05]  /*cda0*/  EXIT ;  /* 0x000000000000794d */ /* 0x000fea0003800000 */
.L_x_14:
[----:B0-----:R-:W-:-:S04]  /*cdb0*/  IMAD.U32 R0, RZ, RZ, UR36 ;  /* 0x00000024ff007e24 */ /* 0x001fc8000f8e00ff */
[----:B------:R0:W1:Y:S03]  /*cdc0*/  SYNCS.PHASECHK.TRANS64.TRYWAIT P1, [R0+URZ+0x34800], R3 ;  /* 0x03480003000075a7 */ /* 0x000066000802017f */
[----:B-1----:R-:W-:Y:S05]  /*cdd0*/  @!P1 NANOSLEEP.SYNCS 0x989680 ;  /* 0x009896800000995d */ /* 0x002fea0003900000 */
[----:B------:R-:W1:Y:S02]  /*cde0*/  @!P1 SYNCS.PHASECHK.TRANS64 P1, [R0+URZ+0x34800], R3 ;  /* 0x03480003000095a7 */ /* 0x000e64000802007f */
[----:B-1----:R-:W-:Y:S05]  /*cdf0*/  @!P1 BRA `(.L_x_14) ;  /* 0xfffffffc00ec9947 */ /* 0x002fea000383ffff */
[----:B------:R-:W-:Y:S05]  /*ce00*/  BRA `(.L_x_121) ;  /* 0xffffff4400187947 */ /* 0x000fea000383ffff */
.L_x_18:
[----:B0-----:R-:W-:-:S04]  /*ce10*/  IMAD.U32 R0, RZ, RZ, UR36 ;  /* 0x00000024ff007e24 */ /* 0x001fc8000f8e00ff */
[----:B------:R0:W2:Y:S03]  /*ce20*/  SYNCS.PHASECHK.TRANS64.TRYWAIT P2, [R0+URZ+0x34830], R3 ;  /* 0x03483003000075a7 */ /* 0x0000a6000804017f */
[----:B--2---:R-:W-:Y:S05]  /*ce30*/  @!P2 NANOSLEEP.SYNCS 0x989680 ;  /* 0x009896800000a95d */ /* 0x004fea0003900000 */
[----:B------:R-:W2:Y:S02]  /*ce40*/  @!P2 SYNCS.PHASECHK.TRANS64 P2, [R0+URZ+0x34830], R3 ;  /* 0x034830030000a5a7 */ /* 0x000ea4000804007f */
[----:B--2---:R-:W-:Y:S05]  /*ce50*/  @!P2 BRA `(.L_x_18) ;  /* 0xfffffffc00eca947 */ /* 0x004fea000383ffff */
[----:B------:R-:W-:Y:S05]  /*ce60*/  BRA `(.L_x_17) ;  /* 0xffffff4400307947 */ /* 0x000fea000383ffff */
.L_x_23:
[----:B-1----:R-:W-:-:S04]  /*ce70*/  MOV R10, UR39 ;  /* 0x00000027000a7c02 */ /* 0x002fc80008000f00 */
[----:B------:R1:W2:Y:S03]  /*ce80*/  SYNCS.PHASECHK.TRANS64.TRYWAIT P2, [R10+URZ+0x34830], R9 ;  /* 0x034830090a0075a7 */ /* 0x0002a6000804017f */
[----:B--2---:R-:W-:Y:S05]  /*ce90*/  @!P2 NANOSLEEP.SYNCS 0x989680 ;  /* 0x009896800000a95d */ /* 0x004fea0003900000 */
[----:B------:R-:W2:Y:S02]  /*cea0*/  @!P2 SYNCS.PHASECHK.TRANS64 P2, [R10+URZ+0x34830], R9 ;  /* 0x034830090a00a5a7 */ /* 0x000ea4000804007f */
[----:B--2---:R-:W-:Y:S05]  /*ceb0*/  @!P2 BRA `(.L_x_23) ;  /* 0xfffffffc00eca947 */ /* 0x004fea000383ffff */
[----:B------:R-:W-:Y:S05]  /*cec0*/  BRA `(.L_x_22) ;  /* 0xffffff7000f87947 */ /* 0x000fea000383ffff */
.L_x_27:
[----:B01----:R-:W-:-:S04]  /*ced0*/  IMAD.U32 R9, RZ, RZ, UR7 ;  /* 0x00000007ff097e24 */ /* 0x003fc8000f8e00ff */
[----:B------:R0:W1:Y:S03]  /*cee0*/  SYNCS.PHASECHK.TRANS64.TRYWAIT P2, [R9+URZ+0x34850], R8 ;  /* 0x03485008090075a7 */ /* 0x000066000804017f */
[----:B-1----:R-:W-:Y:S05]  /*cef0*/  @!P2 NANOSLEEP.SYNCS 0x989680 ;  /* 0x009896800000a95d */ /* 0x002fea0003900000 */
[----:B------:R-:W1:Y:S02]  /*cf00*/  @!P2 SYNCS.PHASECHK.TRANS64 P2, [R9+URZ+0x34850], R8 ;  /* 0x034850080900a5a7 */ /* 0x000e64000804007f */
[----:B-1----:R-:W-:Y:S05]  /*cf10*/  @!P2 BRA `(.L_x_27) ;  /* 0xfffffffc00eca947 */ /* 0x002fea000383ffff */
[----:B------:R-:W-:Y:S05]  /*cf20*/  BRA `(.L_x_26) ;  /* 0xffffff7c00047947 */ /* 0x000fea000383ffff */
.L_x_32:
[----:B-1----:R1:W2:Y:S02]  /*cf30*/  SYNCS.PHASECHK.TRANS64.TRYWAIT P0, [R14+URZ+0x34850], R3 ;  /* 0x034850030e0075a7 */ /* 0x0022a4000800017f */
[----:B--2---:R-:W-:Y:S05]  /*cf40*/  @!P0 NANOSLEEP.SYNCS 0x989680 ;  /* 0x009896800000895d */ /* 0x004fea0003900000 */
[----:B------:R-:W2:Y:S02]  /*cf50*/  @!P0 SYNCS.PHASECHK.TRANS64 P0, [R14+URZ+0x34850], R3 ;  /* 0x034850030e0085a7 */ /* 0x000ea4000800007f */
[----:B--2---:R-:W-:Y:S05]  /*cf60*/  @!P0 BRA `(.L_x_32) ;  /* 0xfffffffc00f08947 */ /* 0x004fea000383ffff */
[----:B------:R-:W-:Y:S05]  /*cf70*/  BRA `(.L_x_31) ;  /* 0xffffff9c00d47947 */ /* 0x000fea000383ffff */
.L_x_43:
[----:B------:R-:W-:Y:S01]  /*cf80*/  IMAD.MOV.U32 R13, RZ, RZ, R0 ;  /* 0x000000ffff0d7224 */ /* 0x000fe200078e0000 */
[----:B------:R-:W-:Y:S01]  /*cf90*/  MOV R12, RZ ;  /* 0x000000ff000c7202 */ /* 0x000fe20000000f00 */
[----:B------:R-:W-:Y:S02]  /*cfa0*/  IMAD.MOV.U32 R11, RZ, RZ, 0x1f ;  /* 0x0000001fff0b7424 */ /* 0x000fe400078e00ff */
[----:B------:R-:W-:-:S07]  /*cfb0*/  IMAD.MOV.U32 R15, RZ, RZ, -0x1 ;  /* 0xffffffffff0f7424 */ /* 0x000fce00078e00ff */
[----:B------:R-:W-:Y:S05]  /*cfc0*/  WARPSYNC.COLLECTIVE R15, `(.L_x_122) ;  /* 0x000000000f087348 */ /* 0x000fea0003c00000 */
[----:B------:R0:W1:Y:S02]  /*cfd0*/  SHFL.IDX P6, R14, R13, R12, R11 ;  /* 0x0000000c0d0e7389 */ /* 0x00006400000c000b */
[----:B01----:R-:W-:Y:S01]  /*cfe0*/  ENDCOLLECTIVE ;  /* 0x000000000000791b */ /* 0x003fe20003800000 */
.L_x_122:
[----:B------:R-:W-:Y:S05]  /*cff0*/  BRA `(.L_x_123) ;  /* 0xffffffc800947947 */ /* 0x000fea000383ffff */
.L_x_45:
[----:B------:R-:W-:Y:S01]  /*d000*/  BSSY B0, `(.L_x_124) ;  /* 0x0000006000007945 */ /* 0x000fe20003800000 */
[----:B------:R-:W-:-:S07]  /*d010*/  MOV R15, 0xffffffff ;  /* 0xffffffff000f7802 */ /* 0x000fce0000000f00 */
[----:B0-----:R-:W-:Y:S05]  /*d020*/  WARPSYNC.COLLECTIVE R15, `(.L_x_125) ;  /* 0x000000000f0c7348 */ /* 0x001fea0003c00000 */
[----:B------:R-:W-:Y:S02]  /*d030*/  ELECT P6, UR62, PT ;  /* 0x00000000003e782f */ /* 0x000fe400038c0000 */
[----:B------:R-:W-:Y:S01]  /*d040*/  MOV R14, UR62 ;  /* 0x0000003e000e7c02 */ /* 0x000fe20008000f00 */
[----:B0-----:R-:W-:Y:S10]  /*d050*/  ENDCOLLECTIVE ;  /* 0x000000000000791b */ /* 0x001ff40003800000 */
.L_x_125:
[----:B------:R-:W-:Y:S05]  /*d060*/  BSYNC B0 ;  /* 0x0000000000007941 */ /* 0x000fea0003800000 */
.L_x_124:
[----:B------:R-:W-:Y:S05]  /*d070*/  BRA `(.L_x_126) ;  /* 0xffffffc800947947 */ /* 0x000fea000383ffff */
.L_x_47:
[----:B0-----:R-:W-:-:S04]  /*d080*/  IMAD.U32 R3, RZ, RZ, UR38 ;  /* 0x00000026ff037e24 */ /* 0x001fc8000f8e00ff */
[----:B------:R0:W1:Y:S03]  /*d090*/  SYNCS.PHASECHK.TRANS64.TRYWAIT P0, [R3+URZ+0x34840], R0 ;  /* 0x03484000030075a7 */ /* 0x000066000800017f */
[----:B-1----:R-:W-:Y:S05]  /*d0a0*/  @!P0 NANOSLEEP.SYNCS 0x989680 ;  /* 0x009896800000895d */ /* 0x002fea0003900000 */
[----:B------:R-:W1:Y:S02]  /*d0b0*/  @!P0 SYNCS.PHASECHK.TRANS64 P0, [R3+URZ+0x34840], R0 ;  /* 0x03484000030085a7 */ /* 0x000e64000800007f */
[----:B-1----:R-:W-:Y:S05]  /*d0c0*/  @!P0 BRA `(.L_x_47) ;  /* 0xfffffffc00ec8947 */ /* 0x002fea000383ffff */
[----:B------:R-:W-:Y:S05]  /*d0d0*/  BRA `(.L_x_127) ;  /* 0xffffffc800e87947 */ /* 0x000fea000383ffff */
.L_x_50:
[----:B------:R-:W-:Y:S01]  /*d0e0*/  MOV R13, R5 ;  /* 0x00000005000d7202 */ /* 0x000fe20000000f00 */
[----:B------:R-:W-:Y:S01]  /*d0f0*/  IMAD.MOV.U32 R12, RZ, RZ, RZ ;  /* 0x000000ffff0c7224 */ /* 0x000fe200078e00ff */
[----:B------:R-:W-:Y:S01]  /*d100*/  MOV R15, 0xffffffff ;  /* 0xffffffff000f7802 */ /* 0x000fe20000000f00 */
[----:B------:R-:W-:Y:S02]  /*d110*/  IMAD.MOV.U32 R11, RZ, RZ, 0x181f ;  /* 0x0000181fff0b7424 */ /* 0x000fe400078e00ff */
[----:B------:R-:W-:-:S07]  /*d120*/  IMAD R6, R9, 0x80, R6 ;  /* 0x0000008009067824 */ /* 0x000fce00078e0206 */
[----:B------:R-:W-:Y:S05]  /*d130*/  WARPSYNC.COLLECTIVE R15, `(.L_x_128) ;  /* 0x000000000f087348 */ /* 0x000fea0003c00000 */
[----:B------:R0:W1:Y:S02]  /*d140*/  SHFL.IDX P6, R14, R13, R12, R11 ;  /* 0x0000000c0d0e7389 */ /* 0x00006400000c000b */
[----:B01----:R-:W-:Y:S01]  /*d150*/  ENDCOLLECTIVE ;  /* 0x000000000000791b */ /* 0x003fe20003800000 */
.L_x_128:
[----:B------:R-:W-:Y:S02]  /*d160*/  VIADD R9, R6, 0x10 ;  /* 0x0000001006097836 */ /* 0x000fe40000000000 */
[----:B------:R-:W-:Y:S02]  /*d170*/  IMAD.MOV.U32 R13, RZ, RZ, R0 ;  /* 0x000000ffff0d7224 */ /* 0x000fe400078e0000 */
[----:B------:R-:W-:-:S07]  /*d180*/  IMAD.MOV.U32 R2, RZ, RZ, R14 ;  /* 0x000000ffff027224 */ /* 0x000fce00078e000e */
[----:B------:R-:W-:Y:S05]  /*d190*/  WARPSYNC.COLLECTIVE R15, `(.L_x_129) ;  /* 0x000000000f087348 */ /* 0x000fea0003c00000 */
[----:B------:R0:W1:Y:S02]  /*d1a0*/  SHFL.IDX P6, R14, R13, R12, R11 ;  /* 0x0000000c0d0e7389 */ /* 0x00006400000c000b */
[----:B01----:R-:W-:Y:S01]  /*d1b0*/  ENDCOLLECTIVE ;  /* 0x000000000000791b */ /* 0x003fe20003800000 */
.L_x_129:
[----:B------:R-:W-:Y:S02]  /*d1c0*/  ULDC UR4, c[0x0][0x288] ;  /* 0x0000a20000047ab9 */ /* 0x000fe40000000800 */
[----:B------:R-:W-:-:S05]  /*d1d0*/  IMAD R4, R8, UR4, RZ ;  /* 0x0000000408047c24 */ /* 0x000fca000f8e02ff */
[----:B------:R-:W-:Y:S01]  /*d1e0*/  ISETP.GE.AND P3, PT, R6, R4, PT ;  /* 0x000000040600720c */ /* 0x000fe20003f66270 */
[----:B------:R-:W-:Y:S01]  /*d1f0*/  IMAD.MOV.U32 R13, RZ, RZ, R5 ;  /* 0x000000ffff0d7224 */ /* 0x000fe200078e0005 */
[----:B------:R-:W-:-:S11]  /*d200*/  MOV R12, 0x1 ;  /* 0x00000001000c7802 */ /* 0x000fd60000000f00 */
[----:B------:R-:W-:Y:S02]  /*d210*/  @!P3 LEA R21, R7, UR38, 0x1 ;  /* 0x000000260715bc11 */ /* 0x000fe4000f8e08ff */
[----:B------:R-:W-:-:S07]  /*d220*/  MOV R3, R14 ;  /* 0x0000000e00037202 */ /* 0x000fce0000000f00 */
[----:B------:R-:W-:Y:S05]  /*d230*/  WARPSYNC.COLLECTIVE R15, `(.L_x_130) ;  /* 0x000000000f087348 */ /* 0x000fea0003c00000 */
[----:B------:R0:W1:Y:S02]  /*d240*/  SHFL.IDX P6, R14, R13, R12, R11 ;  /* 0x0000000c0d0e7389 */ /* 0x00006400000c000b */
[----:B01----:R-:W-:Y:S01]  /*d250*/  ENDCOLLECTIVE ;  /* 0x000000000000791b */ /* 0x003fe20003800000 */
.L_x_130:
[----:B------:R-:W-:-:S04]  /*d260*/  LOP3.LUT R3, R3, R2, RZ, 0x3c, !PT ;  /* 0x0000000203037212 */ /* 0x000fc800078e3cff */
[----:B------:R-:W-:-:S04]  /*d270*/  LOP3.LUT R2, R3, R2, RZ, 0x3c, !PT ;  /* 0x0000000203027212 */ /* 0x000fc800078e3cff */
[----:B------:R-:W-:Y:S01]  /*d280*/  LOP3.LUT R3, R3, R2, RZ, 0x3c, !PT ;  /* 0x0000000203037212 */ /* 0x000fe200078e3cff */
[----:B------:R-:W-:Y:S02]  /*d290*/  IMAD.MOV.U32 R13, RZ, RZ, R0 ;  /* 0x000000ffff0d7224 */ /* 0x000fe400078e0000 */
[----:B------:R-:W-:-:S05]  /*d2a0*/  @!P3 IMAD.WIDE.U32 R2, R10, 0x2, R2 ;  /* 0x000000020a02b825 */ /* 0x000fca00078e0002 */
[----:B------:R-:W-:Y:S01]  /*d2b0*/  @!PT LDS RZ, [RZ] ;  /* 0x00000000fffff984 */ /* 0x000fe20000000800 */
[----:B------:R-:W-:Y:S01]  /*d2c0*/  @!PT LDS RZ, [RZ] ;  /* 0x00000000fffff984 */ /* 0x000fe20000000800 */
[----:B------:R-:W-:Y:S01]  /*d2d0*/  @!PT LDS RZ, [RZ] ;  /* 0x00000000fffff984 */ /* 0x000fe20000000800 */
[----:B------:R0:W-:Y:S01]  /*d2e0*/  @!P3 LDGSTS.E.BYPASS.LTC128B.128 [R21+0x10400], desc[UR42][R2.64], !P2 ;  /* 0x104000000215bfae */ /* 0x0001e2000d101d6a */
[----:B------:R-:W-:-:S03]  /*d2f0*/  IMAD.MOV.U32 R8, RZ, RZ, R14 ;  /* 0x000000ffff087224 */ /* 0x000fc600078e000e */
[----:B------:R0:W-:Y:S04]  /*d300*/  @!P3 LDGSTS.E.BYPASS.LTC128B.128 [R21+0x14400], desc[UR42][R2.64+0x80], !P0 ;  /* 0x144000800215bfae */ /* 0x0001e8000c101d6a */
[----:B0-----:R-:W-:Y:S05]  /*d310*/  WARPSYNC.COLLECTIVE R15, `(.L_x_131) ;  /* 0x000000000f087348 */ /* 0x001fea0003c00000 */
[----:B------:R1:W2:Y:S02]  /*d320*/  SHFL.IDX P6, R14, R13, R12, R11 ;  /* 0x0000000c0d0e7389 */ /* 0x0002a400000c000b */
[----:B012---:R-:W-:Y:S01]  /*d330*/  ENDCOLLECTIVE ;  /* 0x000000000000791b */ /* 0x007fe20003800000 */
.L_x_131:
[----:B------:R-:W-:Y:S01]  /*d340*/  @!PT LDS RZ, [RZ] ;  /* 0x00000000fffff984 */ /* 0x000fe20000000800 */
[----:B------:R-:W-:Y:S01]  /*d350*/  @!PT LDS RZ, [RZ] ;  /* 0x00000000fffff984 */ /* 0x000fe20000000800 */
[----:B------:R-:W-:Y:S01]  /*d360*/  @!PT LDS RZ, [RZ] ;  /* 0x00000000fffff984 */ /* 0x000fe20000000800 */
[----:B------:R0:W-:Y:S01]  /*d370*/  @!P3 LDGSTS.E.BYPASS.LTC128B.128 [R21+0x18400], desc[UR42][R2.64+0x100], !P1 ;  /* 0x184001000215bfae */ /* 0x0001e2000c901d6a */
[----:B------:R-:W-:Y:S02]  /*d380*/  ISETP.GE.AND P3, PT, R9, R4, PT ;  /* 0x000000040900720c */ /* 0x000fe40003f66270 */
[----:B------:R-:W-:Y:S02]  /*d390*/  MOV R9, R8 ;  /* 0x0000000800097202 */ /* 0x000fe40000000f00 */
[----:B------:R-:W-:Y:S01]  /*d3a0*/  MOV R13, R5 ;  /* 0x00000005000d7202 */ /* 0x000fe20000000f00 */
[----:B------:R-:W-:Y:S02]  /*d3b0*/  IMAD.MOV.U32 R12, RZ, RZ, 0x2 ;  /* 0x00000002ff0c7424 */ /* 0x000fe400078e00ff */
[----:B0-----:R-:W-:-:S06]  /*d3c0*/  VIADD R3, R6, 0x20 ;  /* 0x0000002006037836 */ /* 0x001fcc0000000000 */
[----:B------:R-:W-:Y:S01]  /*d3d0*/  @!P3 LEA R20, R7, UR38, 0x1 ;  /* 0x000000260714bc11 */ /* 0x000fe2000f8e08ff */
[----:B------:R-:W-:-:S07]  /*d3e0*/  IMAD.MOV.U32 R8, RZ, RZ, R14 ;  /* 0x000000ffff087224 */ /* 0x000fce00078e000e */
[----:B------:R-:W-:Y:S05]  /*d3f0*/  WARPSYNC.COLLECTIVE R15, `(.L_x_132) ;  /* 0x000000000f087348 */ /* 0x000fea0003c00000 */
[----:B------:R0:W1:Y:S02]  /*d400*/  SHFL.IDX P6, R14, R13, R12, R11 ;  /* 0x0000000c0d0e7389 */ /* 0x00006400000c000b */
[----:B01----:R-:W-:Y:S01]  /*d410*/  ENDCOLLECTIVE ;  /* 0x000000000000791b */ /* 0x003fe20003800000 */
.L_x_132:
[----:B------:R-:W-:-:S05]  /*d420*/  @!P3 IMAD.WIDE.U32 R8, R10, 0x2, R8 ;  /* 0x000000020a08b825 */ /* 0x000fca00078e0008 */
[----:B------:R-:W-:Y:S01]  /*d430*/  @!PT LDS RZ, [RZ] ;  /* 0x00000000fffff984 */ /* 0x000fe20000000800 */
[----:B------:R-:W-:Y:S01]  /*d440*/  @!PT LDS RZ, [RZ] ;  /* 0x00000000fffff984 */ /* 0x000fe20000000800 */
[----:B------:R-:W-:Y:S01]  /*d450*/  @!PT LDS RZ, [RZ] ;  /* 0x00000000fffff984 */ /* 0x000fe20000000800 */
[----:B------:R0:W-:Y:S04]  /*d460*/  @!P3 LDGSTS.E.BYPASS.LTC128B.128 [R20+0x10c00], desc[UR42][R8.64], !P2 ;  /* 0x10c000000814bfae */ /* 0x0001e8000d101d6a */
[----:B------:R0:W-:Y:S01]  /*d470*/  @!P3 LDGSTS.E.BYPASS.LTC128B.128 [R20+0x14c00], desc[UR42][R8.64+0x80], !P0 ;  /* 0x14c000800814bfae */ /* 0x0001e2000c101d6a */
[----:B------:R-:W-:-:S03]  /*d480*/  MOV R13, R0 ;  /* 0x00000000000d7202 */ /* 0x000fc60000000f00 */
[----:B------:R0:W-:Y:S01]  /*d490*/  @!P3 LDGSTS.E.BYPASS.LTC128B.128 [R20+0x18c00], desc[UR42][R8.64+0x100], !P1 ;  /* 0x18c001000814bfae */ /* 0x0001e2000c901d6a */
[----:B------:R-:W-:Y:S01]  /*d4a0*/  ISETP.GE.AND P3, PT, R3, R4, PT ;  /* 0x000000040300720c */ /* 0x000fe20003f66270 */
[----:B------:R-:W-:-:S12]  /*d4b0*/  IMAD.MOV.U32 R2, RZ, RZ, R14 ;  /* 0x000000ffff027224 */ /* 0x000fd800078e000e */
[----:B0-----:R-:W-:Y:S05]  /*d4c0*/  WARPSYNC.COLLECTIVE R15, `(.L_x_133) ;  /* 0x000000000f087348 */ /* 0x001fea0003c00000 */
[----:B------:R1:W2:Y:S02]  /*d4d0*/  SHFL.IDX P6, R14, R13, R12, R11 ;  /* 0x0000000c0d0e7389 */ /* 0x0002a400000c000b */
[----:B012---:R-:W-:Y:S01]  /*d4e0*/  ENDCOLLECTIVE ;  /* 0x000000000000791b */ /* 0x007fe20003800000 */
.L_x_133:
[----:B------:R-:W-:Y:S01]  /*d4f0*/  IADD3 R9, R6, 0x30, RZ ;  /* 0x0000003006097810 */ /* 0x000fe20007ffe0ff */
[----:B------:R-:W-:Y:S01]  /*d500*/  IMAD.MOV.U32 R3, RZ, RZ, R2 ;  /* 0x000000ffff037224 */ /* 0x000fe200078e0002 */
[----:B------:R-:W-:Y:S01]  /*d510*/  @!P3 LEA R21, R7, UR38, 0x1 ;  /* 0x000000260715bc11 */ /* 0x000fe2000f8e08ff */
[----:B------:R-:W-:Y:S02]  /*d520*/  IMAD.MOV.U32 R13, RZ, RZ, R5 ;  /* 0x000000ffff0d7224 */ /* 0x000fe400078e0005 */
[----:B------:R-:W-:Y:S02]  /*d530*/  IMAD.MOV.U32 R12, RZ, RZ, 0x3 ;  /* 0x00000003ff0c7424 */ /* 0x000fe400078e00ff */
[----:B------:R-:W-:-:S07]  /*d540*/  IMAD.MOV.U32 R2, RZ, RZ, R14 ;  /* 0x000000ffff027224 */ /* 0x000fce00078e000e */
[----:B------:R-:W-:Y:S05]  /*d550*/  WARPSYNC.COLLECTIVE R15, `(.L_x_134) ;  /* 0x000000000f087348 */ /* 0x000fea0003c00000 */
[----:B------:R0:W1:Y:S02]  /*d560*/  SHFL.IDX P6, R14, R13, R12, R11 ;  /* 0x0000000c0d0e7389 */ /* 0x00006400000c000b */
[----:B01----:R-:W-:Y:S01]  /*d570*/  ENDCOLLECTIVE ;  /* 0x000000000000791b */ /* 0x003fe20003800000 */
.L_x_134:
[----:B------:R-:W-:-:S05]  /*d580*/  @!P3 IMAD.WIDE.U32 R2, R10, 0x2, R2 ;  /* 0x000000020a02b825 */ /* 0x000fca00078e0002 */
[----:B------:R-:W-:Y:S01]  /*d590*/  @!PT LDS RZ, [RZ] ;  /* 0x00000000fffff984 */ /* 0x000fe20000000800 */
[----:B------:R-:W-:Y:S01]  /*d5a0*/  @!PT LDS RZ, [RZ] ;  /* 0x00000000fffff984 */ /* 0x000fe20000000800 */
[----:B------:R-:W-:Y:S01]  /*d5b0*/  @!PT LDS RZ, [RZ] ;  /* 0x00000000fffff984 */ /* 0x000fe20000000800 */
[----:B------:R0:W-:Y:S04]  /*d5c0*/  @!P3 LDGSTS.E.BYPASS.LTC128B.128 [R21+0x11400], desc[UR42][R2.64], !P2 ;  /* 0x114000000215bfae */ /* 0x0001e8000d101d6a */
[----:B------:R0:W-:Y:S01]  /*d5d0*/  @!P3 LDGSTS.E.BYPASS.LTC128B.128 [R21+0x15400], desc[UR42][R2.64+0x80], !P0 ;  /* 0x154000800215bfae */ /* 0x0001e2000c101d6a */
[----:B------:R-:W-:-:S03]  /*d5e0*/  IMAD.MOV.U32 R13, RZ, RZ, R0 ;  /* 0x000000ffff0d7224 */ /* 0x000fc600078e0000 */
[----:B------:R0:W-:Y:S01]  /*d5f0*/  @!P3 LDGSTS.E.BYPASS.LTC128B.128 [R21+0x19400], desc[UR42][R2.64+0x100], !P1 ;  /* 0x194001000215bfae */ /* 0x0001e2000c901d6a */
[----:B------:R-:W-:Y:S02]  /*d600*/  ISETP.GE.AND P3, PT, R9, R4, PT ;  /* 0x000000040900720c */ /* 0x000fe40003f66270 */
[----:B------:R-:W-:-:S11]  /*d610*/  MOV R8, R14 ;  /* 0x0000000e00087202 */ /* 0x000fd60000000f00 */
[----:B0-----:R-:W-:Y:S05]  /*d620*/  WARPSYNC.COLLECTIVE R15, `(.L_x_135) ;  /* 0x000000000f087348 */ /* 0x001fea0003c00000 */
[----:B------:R1:W2:Y:S02]  /*d630*/  SHFL.IDX P6, R14, R13, R12, R11 ;  /* 0x0000000c0d0e7389 */ /* 0x0002a400000c000b */
[----:B012---:R-:W-:Y:S01]  /*d640*/  ENDCOLLECTIVE ;  /* 0x000000000000791b */ /* 0x007fe20003800000 */
.L_x_135:
[----:B------:R-:W-:Y:S02]  /*d650*/  VIADD R3, R6, 0x40 ;  /* 0x0000004006037836 */ /* 0x000fe40000000000 */
[----:B------:R-:W-:Y:S01]  /*d660*/  IMAD.MOV.U32 R9, RZ, RZ, R8 ;  /* 0x000000ffff097224 */ /* 0x000fe200078e0008 */
[----:B------:R-:W-:Y:S01]  /*d670*/  @!P3 LEA R20, R7, UR38, 0x1 ;  /* 0x000000260714bc11 */ /* 0x000fe2000f8e08ff */
[----:B------:R-:W-:Y:S01]  /*d680*/  IMAD.MOV.U32 R13, RZ, RZ, R5 ;  /* 0x000000ffff0d7224 */ /* 0x000fe200078e0005 */
[----:B------:R-:W-:Y:S02]  /*d690*/  MOV R12, 0x4 ;  /* 0x00000004000c7802 */ /* 0x000fe40000000f00 */
[----:B------:R-:W-:-:S07]  /*d6a0*/  MOV R8, R14 ;  /* 0x0000000e00087202 */ /* 0x000fce0000000f00 */
[----:B------:R-:W-:Y:S05]  /*d6b0*/  WARPSYNC.COLLECTIVE R15, `(.L_x_136) ;  /* 0x000000000f087348 */ /* 0x000fea0003c00000 */
[----:B------:R0:W1:Y:S02]  /*d6c0*/  SHFL.IDX P6, R14, R13, R12, R11 ;  /* 0x0000000c0d0e7389 */ /* 0x00006400000c000b */
[----:B01----:R-:W-:Y:S01]  /*d6d0*/  ENDCOLLECTIVE ;  /* 0x000000000000791b */ /* 0x003fe20003800000 */
.L_x_136:
        /* <DEDUP_REMOVED lines=8> */
[----:B------:R-:W-:Y:S01]  /*d760*/  ISETP.GE.AND P3, PT, R3, R4, PT ;  /* 0x000000040300720c */ /* 0x000fe20003f66270 */
[----:B------:R-:W-:-:S12]  /*d770*/  IMAD.MOV.U32 R2, RZ, RZ, R14 ;  /* 0x000000ffff027224 */ /* 0x000fd800078e000e */
[----:B0-----:R-:W-:Y:S05]  /*d780*/  WARPSYNC.COLLECTIVE R15, `(.L_x_137) ;  /* 0x000000000f087348 */ /* 0x001fea0003c00000 */
[----:B------:R1:W2:Y:S02]  /*d790*/  SHFL.IDX P6, R14, R13, R12, R11 ;  /* 0x0000000c0d0e7389 */ /* 0x0002a400000c000b */
[----:B012---:R-:W-:Y:S01]  /*d7a0*/  ENDCOLLECTIVE ;  /* 0x000000000000791b */ /* 0x007fe20003800000 */
.L_x_137:
[----:B------:R-:W-:Y:S01]  /*d7b0*/  VIADD R9, R6, 0x50 ;  /* 0x0000005006097836 */ /* 0x000fe20000000000 */
[----:B------:R-:W-:Y:S02]  /*d7c0*/  MOV R3, R2 ;  /* 0x0000000200037202 */ /* 0x000fe40000000f00 */
[----:B------:R-:W-:Y:S02]  /*d7d0*/  @!P3 LEA R21, R7, UR38, 0x1 ;  /* 0x000000260715bc11 */ /* 0x000fe4000f8e08ff */
[----:B------:R-:W-:Y:S01]  /*d7e0*/  MOV R13, R5 ;  /* 0x00000005000d7202 */ /* 0x000fe20000000f00 */
[----:B------:R-:W-:Y:S02]  /*d7f0*/  IMAD.MOV.U32 R12, RZ, RZ, 0x5 ;  /* 0x00000005ff0c7424 */ /* 0x000fe400078e00ff */
[----:B------:R-:W-:-:S07]  /*d800*/  IMAD.MOV.U32 R2, RZ, RZ, R14 ;  /* 0x000000ffff027224 */ /* 0x000fce00078e000e */
[----:B------:R-:W-:Y:S05]  /*d810*/  WARPSYNC.COLLECTIVE R15, `(.L_x_138) ;  /* 0x000000000f087348 */ /* 0x000fea0003c00000 */
[----:B------:R0:W1:Y:S02]  /*d820*/  SHFL.IDX P6, R14, R13, R12, R11 ;  /* 0x0000000c0d0e7389 */ /* 0x00006400000c000b */
[----:B01----:R-:W-:Y:S01]  /*d830*/  ENDCOLLECTIVE ;  /* 0x000000000000791b */ /* 0x003fe20003800000 */
.L_x_138:
        /* <DEDUP_REMOVED lines=13> */
.L_x_139:
        /* <DEDUP_REMOVED lines=9> */
.L_x_140:
        /* <DEDUP_REMOVED lines=13> */
.L_x_141:
[----:B------:R-:W-:Y:S01]  /*da70*/  IMAD.MOV.U32 R3, RZ, RZ, R2 ;  /* 0x000000ffff037224 */ /* 0x000fe200078e0002 */
[----:B------:R-:W-:Y:S01]  /*da80*/  @!P3 LEA R21, R7, UR38, 0x1 ;  /* 0x000000260715bc11 */ /* 0x000fe2000f8e08ff */
[----:B------:R-:W-:Y:S02]  /*da90*/  IMAD.MOV.U32 R13, RZ, RZ, R5 ;  /* 0x000000ffff0d7224 */ /* 0x000fe400078e0005 */
[----:B------:R-:W-:Y:S01]  /*daa0*/  IMAD.MOV.U32 R12, RZ, RZ, 0x7 ;  /* 0x00000007ff0c7424 */ /* 0x000fe200078e00ff */
[----:B------:R-:W-:-:S07]  /*dab0*/  MOV R2, R14 ;  /* 0x0000000e00027202 */ /* 0x000fce0000000f00 */
[----:B------:R-:W-:Y:S05]  /*dac0*/  WARPSYNC.COLLECTIVE R15, `(.L_x_142) ;  /* 0x000000000f087348 */ /* 0x000fea0003c00000 */
[----:B------:R0:W1:Y:S02]  /*dad0*/  SHFL.IDX P6, R14, R13, R12, R11 ;  /* 0x0000000c0d0e7389 */ /* 0x00006400000c000b */
[----:B01----:R-:W-:Y:S01]  /*dae0*/  ENDCOLLECTIVE ;  /* 0x000000000000791b */ /* 0x003fe20003800000 */
.L_x_142:
        /* <DEDUP_REMOVED lines=8> */
[----:B------:R-:W-:-:S07]  /*db70*/  MOV R8, R14 ;  /* 0x0000000e00087202 */ /* 0x000fce0000000f00 */
[----:B0-----:R-:W-:Y:S05]  /*db80*/  WARPSYNC.COLLECTIVE R15, `(.L_x_143) ;  /* 0x000000000f087348 */ /* 0x001fea0003c00000 */
[----:B------:R1:W2:Y:S02]  /*db90*/  SHFL.IDX P6, R14, R13, R12, R11 ;  /* 0x0000000c0d0e7389 */ /* 0x0002a400000c000b */
[----:B012---:R-:W-:Y:S01]  /*dba0*/  ENDCOLLECTIVE ;  /* 0x000000000000791b */ /* 0x007fe20003800000 */
.L_x_143:
[----:B------:R-:W-:Y:S05]  /*dbb0*/  BRA `(.L_x_144) ;  /* 0xffffffcc00547947 */ /* 0x000fea000383ffff */
.L_x_53:
[----:B-1----:R-:W-:-:S04]  /*dbc0*/  IMAD.U32 R3, RZ, RZ, UR38 ;  /* 0x00000026ff037e24 */ /* 0x002fc8000f8e00ff */
[----:B------:R1:W2:Y:S03]  /*dbd0*/  SYNCS.PHASECHK.TRANS64.TRYWAIT P0, [R3+URZ+0x34820], R2 ;  /* 0x03482002030075a7 */ /* 0x0002a6000800017f */
[----:B--2---:R-:W-:Y:S05]  /*dbe0*/  @!P0 NANOSLEEP.SYNCS 0x989680 ;  /* 0x009896800000895d */ /* 0x004fea0003900000 */
[----:B------:R-:W2:Y:S02]  /*dbf0*/  @!P0 SYNCS.PHASECHK.TRANS64 P0, [R3+URZ+0x34820], R2 ;  /* 0x03482002030085a7 */ /* 0x000ea4000800007f */
[----:B--2---:R-:W-:Y:S05]  /*dc00*/  @!P0 BRA `(.L_x_53) ;  /* 0xfffffffc00ec8947 */ /* 0x004fea000383ffff */
[----:B------:R-:W-:Y:S05]  /*dc10*/  BRA `(.L_x_145) ;  /* 0xffffffcc00ac7947 */ /* 0x000fea000383ffff */
.L_x_60:
[----:B-1----:R-:W-:-:S04]  /*dc20*/  MOV R3, UR38 ;  /* 0x0000002600037c02 */ /* 0x002fc80008000f00 */
[----:B------:R1:W2:Y:S03]  /*dc30*/  SYNCS.PHASECHK.TRANS64.TRYWAIT P0, [R3+URZ+0x34848], R2 ;  /* 0x03484802030075a7 */ /* 0x0002a6000800017f */
[----:B--2---:R-:W-:Y:S05]  /*dc40*/  @!P0 NANOSLEEP.SYNCS 0x989680 ;  /* 0x009896800000895d */ /* 0x004fea0003900000 */
[----:B------:R-:W2:Y:S02]  /*dc50*/  @!P0 SYNCS.PHASECHK.TRANS64 P0, [R3+URZ+0x34848], R2 ;  /* 0x03484802030085a7 */ /* 0x000ea4000800007f */
[----:B--2---:R-:W-:Y:S05]  /*dc60*/  @!P0 BRA `(.L_x_60) ;  /* 0xfffffffc00ec8947 */ /* 0x004fea000383ffff */
[----:B------:R-:W-:Y:S05]  /*dc70*/  BRA `(.L_x_146) ;  /* 0xffffffd000847947 */ /* 0x000fea000383ffff */
.L_x_67:
[----:B0-----:R-:W-:-:S04]  /*dc80*/  IMAD.U32 R3, RZ, RZ, UR38 ;  /* 0x00000026ff037e24 */ /* 0x001fc8000f8e00ff */
[----:B------:R0:W1:Y:S03]  /*dc90*/  SYNCS.PHASECHK.TRANS64.TRYWAIT P0, [R3+URZ+0x34860], R2 ;  /* 0x03486002030075a7 */ /* 0x000066000800017f */
[----:B-1----:R-:W-:Y:S05]  /*dca0*/  @!P0 NANOSLEEP.SYNCS 0x989680 ;  /* 0x009896800000895d */ /* 0x002fea0003900000 */
[----:B------:R-:W1:Y:S02]  /*dcb0*/  @!P0 SYNCS.PHASECHK.TRANS64 P0, [R3+URZ+0x34860], R2 ;  /* 0x03486002030085a7 */ /* 0x000e64000800007f */
[----:B-1----:R-:W-:Y:S05]  /*dcc0*/  @!P0 BRA `(.L_x_67) ;  /* 0xfffffffc00ec8947 */ /* 0x002fea000383ffff */
[----:B------:R-:W-:Y:S05]  /*dcd0*/  BRA `(.L_x_147) ;  /* 0xffffffd400587947 */ /* 0x000fea000383ffff */
.L_x_76:
[----:B--2---:R-:W-:-:S04]  /*dce0*/  IMAD.U32 R3, RZ, RZ, UR38 ;  /* 0x00000026ff037e24 */ /* 0x004fc8000f8e00ff */
[----:B------:R2:W3:Y:S03]  /*dcf0*/  SYNCS.PHASECHK.TRANS64.TRYWAIT P0, [R3+URZ+0x34840], R2 ;  /* 0x03484002030075a7 */ /* 0x0004e6000800017f */
[----:B---3--:R-:W-:Y:S05]  /*dd00*/  @!P0 NANOSLEEP.SYNCS 0x989680 ;  /* 0x009896800000895d */ /* 0x008fea0003900000 */
[----:B------:R-:W3:Y:S02]  /*dd10*/  @!P0 SYNCS.PHASECHK.TRANS64 P0, [R3+URZ+0x34840], R2 ;  /* 0x03484002030085a7 */ /* 0x000ee4000800007f */
[----:B---3--:R-:W-:Y:S05]  /*dd20*/  @!P0 BRA `(.L_x_76) ;  /* 0xfffffffc00ec8947 */ /* 0x008fea000383ffff */
[----:B------:R-:W-:Y:S05]  /*dd30*/  BRA `(.L_x_148) ;  /* 0xffffffd8007c7947 */ /* 0x000fea000383ffff */
.L_x_83:
[----:B0-----:R-:W-:-:S04]  /*dd40*/  MOV R3, UR38 ;  /* 0x0000002600037c02 */ /* 0x001fc80008000f00 */
[----:B------:R0:W1:Y:S03]  /*dd50*/  SYNCS.PHASECHK.TRANS64.TRYWAIT P0, [R3+URZ+0x34868], R2 ;  /* 0x03486802030075a7 */ /* 0x000066000800017f */
[----:B-1----:R-:W-:Y:S05]  /*dd60*/  @!P0 NANOSLEEP.SYNCS 0x989680 ;  /* 0x009896800000895d */ /* 0x002fea0003900000 */
[----:B------:R-:W1:Y:S02]  /*dd70*/  @!P0 SYNCS.PHASECHK.TRANS64 P0, [R3+URZ+0x34868], R2 ;  /* 0x03486802030085a7 */ /* 0x000e64000800007f */
[----:B-1----:R-:W-:Y:S05]  /*dd80*/  @!P0 BRA `(.L_x_83) ;  /* 0xfffffffc00ec8947 */ /* 0x002fea000383ffff */
[----:B------:R-:W-:Y:S05]  /*dd90*/  BRA `(.L_x_149) ;  /* 0xffffffdc00507947 */ /* 0x000fea000383ffff */
.L_x_92:
[----:B--2---:R-:W-:-:S04]  /*dda0*/  IMAD.U32 R3, RZ, RZ, UR38 ;  /* 0x00000026ff037e24 */ /* 0x004fc8000f8e00ff */
[----:B------:R2:W3:Y:S03]  /*ddb0*/  SYNCS.PHASECHK.TRANS64.TRYWAIT P0, [R3+URZ+0x34848], R2 ;  /* 0x03484802030075a7 */ /* 0x0004e6000800017f */
[----:B---3--:R-:W-:Y:S05]  /*ddc0*/  @!P0 NANOSLEEP.SYNCS 0x989680 ;  /* 0x009896800000895d */ /* 0x008fea0003900000 */
[----:B------:R-:W3:Y:S02]  /*ddd0*/  @!P0 SYNCS.PHASECHK.TRANS64 P0, [R3+URZ+0x34848], R2 ;  /* 0x03484802030085a7 */ /* 0x000ee4000800007f */
[----:B---3--:R-:W-:Y:S05]  /*dde0*/  @!P0 BRA `(.L_x_92) ;  /* 0xfffffffc00ec8947 */ /* 0x008fea000383ffff */
[----:B------:R-:W-:Y:S05]  /*ddf0*/  BRA `(.L_x_150) ;  /* 0xffffffe0008c7947 */ /* 0x000fea000383ffff */
.L_x_99:
[----:B-1----:R-:W-:-:S04]  /*de00*/  IMAD.U32 R3, RZ, RZ, UR38 ;  /* 0x00000026ff037e24 */ /* 0x002fc8000f8e00ff */
[----:B------:R1:W2:Y:S03]  /*de10*/  SYNCS.PHASECHK.TRANS64.TRYWAIT P0, [R3+URZ+0x34860], R2 ;  /* 0x03486002030075a7 */ /* 0x0002a6000800017f */
[----:B--2---:R-:W-:Y:S05]  /*de20*/  @!P0 NANOSLEEP.SYNCS 0x989680 ;  /* 0x009896800000895d */ /* 0x004fea0003900000 */
[----:B------:R-:W2:Y:S02]  /*de30*/  @!P0 SYNCS.PHASECHK.TRANS64 P0, [R3+URZ+0x34860], R2 ;  /* 0x03486002030085a7 */ /* 0x000ea4000800007f */
[----:B--2---:R-:W-:Y:S05]  /*de40*/  @!P0 BRA `(.L_x_99) ;  /* 0xfffffffc00ec8947 */ /* 0x004fea000383ffff */
[----:B------:R-:W-:Y:S05]  /*de50*/  BRA `(.L_x_151) ;  /* 0xffffffe4005c7947 */ /* 0x000fea000383ffff */
.L_x_107:
[----:B-1----:R1:W2:Y:S02]  /*de60*/  SYNCS.PHASECHK.TRANS64.TRYWAIT P0, [R3+URZ+0x34860], R0 ;  /* 0x03486000030075a7 */ /* 0x0022a4000800017f */
[----:B--2---:R-:W-:Y:S05]  /*de70*/  @!P0 NANOSLEEP.SYNCS 0x989680 ;  /* 0x009896800000895d */ /* 0x004fea0003900000 */
[----:B------:R-:W2:Y:S02]  /*de80*/  @!P0 SYNCS.PHASECHK.TRANS64 P0, [R3+URZ+0x34860], R0 ;  /* 0x03486000030085a7 */ /* 0x000ea4000800007f */
[----:B--2---:R-:W-:Y:S05]  /*de90*/  @!P0 BRA `(.L_x_107) ;  /* 0xfffffffc00f08947 */ /* 0x004fea000383ffff */
[----:B------:R-:W-:Y:S05]  /*dea0*/  BRA `(.L_x_152) ;  /* 0xffffffe8002c7947 */ /* 0x000fea000383ffff */
.L_x_112:
[----:B-1----:R1:W2:Y:S02]  /*deb0*/  SYNCS.PHASECHK.TRANS64.TRYWAIT P0, [R2+URZ+0x34820], R3 ;  /* 0x03482003020075a7 */ /* 0x0022a4000800017f */
[----:B--2---:R-:W-:Y:S05]  /*dec0*/  @!P0 NANOSLEEP.SYNCS 0x989680 ;  /* 0x009896800000895d */ /* 0x004fea0003900000 */
[----:B------:R-:W2:Y:S02]  /*ded0*/  @!P0 SYNCS.PHASECHK.TRANS64 P0, [R2+URZ+0x34820], R3 ;  /* 0x03482003020085a7 */ /* 0x000ea4000800007f */
[----:B--2---:R-:W-:Y:S05]  /*dee0*/  @!P0 BRA `(.L_x_112) ;  /* 0xfffffffc00f08947 */ /* 0x004fea000383ffff */
[----:B------:R-:W-:Y:S05]  /*def0*/  BRA `(.L_x_153) ;  /* 0xffffffe800fc7947 */ /* 0x000fea000383ffff */
.L_x_113:
[----:B------:R-:W2:Y:S01]  /*df00*/  S2R R4, SR_TID.X ;  /* 0x0000000000047919 */ /* 0x000ea20000002100 */
[----:B------:R-:W-:Y:S01]  /*df10*/  BSSY B0, `(.L_x_154) ;  /* 0x000000a000007945 */ /* 0x000fe20003800000 */
[----:B------:R-:W-:Y:S01]  /*df20*/  IMAD.MOV.U32 R12, RZ, RZ, RZ ;  /* 0x000000ffff0c7224 */ /* 0x000fe200078e00ff */
[----:B------:R-:W-:Y:S01]  /*df30*/  MOV R15, 0xffffffff ;  /* 0xffffffff000f7802 */ /* 0x000fe20000000f00 */
[----:B0-----:R-:W-:Y:S01]  /*df40*/  IMAD.MOV.U32 R11, RZ, RZ, 0x1f ;  /* 0x0000001fff0b7424 */ /* 0x001fe200078e00ff */
[----:B--2---:R-:W-:-:S04]  /*df50*/  SHF.R.U32.HI R4, RZ, 0x5, R4 ;  /* 0x00000005ff047819 */ /* 0x004fc80000011604 */
[----:B------:R-:W-:-:S04]  /*df60*/  LOP3.LUT R4, R4, 0x3, RZ, 0xc0, !PT ;  /* 0x0000000304047812 */ /* 0x000fc800078ec0ff */
[----:B------:R-:W-:-:S07]  /*df70*/  MOV R13, R4 ;  /* 0x00000004000d7202 */ /* 0x000fce0000000f00 */
[----:B-1----:R-:W-:Y:S05]  /*df80*/  WARPSYNC.COLLECTIVE R15, `(.L_x_155) ;  /* 0x000000000f087348 */ /* 0x002fea0003c00000 */
[----:B------:R0:W2:Y:S02]  /*df90*/  SHFL.IDX P6, R14, R13, R12, R11 ;  /* 0x0000000c0d0e7389 */ /* 0x0000a400000c000b */
[----:B012---:R-:W-:Y:S01]  /*dfa0*/  ENDCOLLECTIVE ;  /* 0x000000000000791b */ /* 0x007fe20003800000 */
.L_x_155:
[----:B------:R-:W-:Y:S05]  /*dfb0*/  BSYNC B0 ;  /* 0x0000000000007941 */ /* 0x000fea0003800000 */
.L_x_154:
[----:B------:R-:W-:Y:S05]  /*dfc0*/  BRA `(.L_x_156) ;  /* 0xffffffe800e07947 */ /* 0x000fea000383ffff */
.L_x_114:
[----:B------:R-:W-:Y:S01]  /*dfd0*/  BSSY B0, `(.L_x_157) ;  /* 0x0000006000007945 */ /* 0x000fe20003800000 */
[----:B------:R-:W-:-:S07]  /*dfe0*/  IMAD.MOV.U32 R15, RZ, RZ, -0x1 ;  /* 0xffffffffff0f7424 */ /* 0x000fce00078e00ff */
[----:B01----:R-:W-:Y:S05]  /*dff0*/  WARPSYNC.COLLECTIVE R15, `(.L_x_158) ;  /* 0x000000000f0c7348 */ /* 0x003fea0003c00000 */
[----:B------:R-:W-:Y:S02]  /*e000*/  ELECT P6, UR62, PT ;  /* 0x00000000003e782f */ /* 0x000fe400038c0000 */
[----:B------:R-:W-:Y:S01]  /*e010*/  MOV R14, UR62 ;  /* 0x0000003e000e7c02 */ /* 0x000fe20008000f00 */
[----:B01----:R-:W-:Y:S10]  /*e020*/  ENDCOLLECTIVE ;  /* 0x000000000000791b */ /* 0x003ff40003800000 */
.L_x_158:
[----:B------:R-:W-:Y:S05]  /*e030*/  BSYNC B0 ;  /* 0x0000000000007941 */ /* 0x000fea0003800000 */
.L_x_157:
[----:B------:R-:W-:Y:S05]  /*e040*/  BRA `(.L_x_159) ;  /* 0xffffffe800d47947 */ /* 0x000fea000383ffff */
.L_x_116:
[----:B0-----:R0:W1:Y:S02]  /*e050*/  SYNCS.PHASECHK.TRANS64.TRYWAIT P0, [R6+URZ], R5 ;  /* 0x00000005060075a7 */ /* 0x001064000800017f */
[----:B-1----:R-:W-:Y:S05]  /*e060*/  @!P0 NANOSLEEP.SYNCS 0x989680 ;  /* 0x009896800000895d */ /* 0x002fea0003900000 */
[----:B------:R-:W1:Y:S02]  /*e070*/  @!P0 SYNCS.PHASECHK.TRANS64 P0, [R6+URZ], R5 ;  /* 0x00000005060085a7 */ /* 0x000e64000800007f */
[----:B-1----:R-:W-:Y:S05]  /*e080*/  @!P0 BRA `(.L_x_116) ;  /* 0xfffffffc00f08947 */ /* 0x002fea000383ffff */
[----:B------:R-:W-:Y:S05]  /*e090*/  BRA `(.L_x_160) ;  /* 0xffffffec00087947 */ /* 0x000fea000383ffff */
.L_x_117:
[----:B-1----:R1:W2:Y:S02]  /*e0a0*/  SYNCS.PHASECHK.TRANS64.TRYWAIT P0, [R3+URZ], R4 ;  /* 0x00000004030075a7 */ /* 0x0022a4000800017f */
[----:B--2---:R-:W-:Y:S05]  /*e0b0*/  @!P0 NANOSLEEP.SYNCS 0x989680 ;  /* 0x009896800000895d */ /* 0x004fea0003900000 */
[----:B------:R-:W2:Y:S02]  /*e0c0*/  @!P0 SYNCS.PHASECHK.TRANS64 P0, [R3+URZ], R4 ;  /* 0x00000004030085a7 */ /* 0x000ea4000800007f */
[----:B--2---:R-:W-:Y:S05]  /*e0d0*/  @!P0 BRA `(.L_x_117) ;  /* 0xfffffffc00f08947 */ /* 0x004fea000383ffff */
[----:B------:R-:W-:Y:S05]  /*e0e0*/  BRA `(.L_x_161) ;  /* 0xffffffe800fc7947 */ /* 0x000fea000383ffff */
.L_x_119:
[----:B-1----:R1:W2:Y:S02]  /*e0f0*/  SYNCS.PHASECHK.TRANS64.TRYWAIT P0, [R0+URZ], R5 ;  /* 0x00000005000075a7 */ /* 0x0022a4000800017f */
[----:B--2---:R-:W-:Y:S05]  /*e100*/  @!P0 NANOSLEEP.SYNCS 0x989680 ;  /* 0x009896800000895d */ /* 0x004fea0003900000 */
[----:B------:R-:W2:Y:S02]  /*e110*/  @!P0 SYNCS.PHASECHK.TRANS64 P0, [R0+URZ], R5 ;  /* 0x00000005000085a7 */ /* 0x000ea4000800007f */
[----:B--2---:R-:W-:Y:S05]  /*e120*/  @!P0 BRA `(.L_x_119) ;  /* 0xfffffffc00f08947 */ /* 0x004fea000383ffff */
[----:B------:R-:W-:Y:S05]  /*e130*/  BRA `(.L_x_162) ;  /* 0xffffffec00007947 */ /* 0x000fea000383ffff */
.L_x_163:
[----:B------:R-:W-:-:S00]  /*e140*/  BRA `(.L_x_163) ;  /* 0xfffffffc00fc7947 */ /* 0x000fc0000383ffff */
[----:B------:R-:W-:-:S00]  /*e150*/  NOP ;  /* 0x0000000000007918 */ /* 0x000fc00000000000 */
        /* <DEDUP_REMOVED lines=10> */
.L_x_15158:


//--------------------- .text._ZN7cutlass13device_kernelIN5flash11enable_sm90INS1_16FlashAttnFwdSm90INS1_25CollectiveMainloopFwdSm90ILi2EN4cute5tupleIJNS5_1CILi1EEES8_S8_EEENS6_IJNS7_ILi128EEESA_NS7_ILi192EEEEEELi128ENS_10bfloat16_tEfNS_4arch4Sm90ELb0ELb0ELb1ELb1ELb0ELb0ELb0ELb1ELb1ELb1ELb1ELb0EEENS1_21CollectiveEpilogueFwdINS6_IJSA_SA_SA_EEES9_SD_SF_Li256ELb1ELb1ELb1ELb0EEENS1_36VarlenDynamicPersistentTileSchedulerILi128ELi128ELi256ELi128ELb1ELb1ELb1ELb0ELb1ELb1EEEEEEEEEvNT_6ParamsE --------------------------
	.section	.text._ZN7cutlass13device_kernelIN5flash11enable_sm90INS1_16FlashAttnFwdSm90INS1_25CollectiveMainloopFwdSm90ILi2EN4cute5tupleIJNS5_1CILi1EEES8_S8_EEENS6_IJNS7_ILi128EEESA_NS7_ILi192EEEEEELi128ENS_10bfloat16_tEfNS_4arch4Sm90ELb0ELb0ELb1ELb1ELb0ELb0ELb0ELb1ELb1ELb1ELb1ELb0EEENS1_21CollectiveEpilogueFwdINS6_IJSA_SA_SA_EEES9_SD_SF_Li256ELb1ELb1ELb1ELb0EEENS1_36VarlenDynamicPersistentTileSchedulerILi128ELi128ELi256ELi128ELb1ELb1ELb1ELb0ELb1ELb1EEEEEEEEEvNT_6ParamsE,"ax",@progbits
	.align	128
.text._ZN7cutlass13device_kernelIN5flash11enable_sm90INS1_16FlashAttnFwdSm90INS1_25CollectiveMainloopFwdSm90ILi2EN4cute5tupleIJNS5_1CILi1EEES8_S8_EEENS6_IJNS7_ILi128EEESA_NS7_ILi192EEEEEELi128ENS_10bfloat16_tEfNS_4arch4Sm90ELb0ELb0ELb1ELb1ELb0ELb0ELb0ELb1ELb1ELb1ELb1ELb0EEENS1_21CollectiveEpilogueFwdINS6_IJSA_SA_SA_EEES9_SD_SF_Li256ELb1ELb1ELb1ELb0EEENS1_36VarlenDynamicPersistentTileSchedulerILi128ELi128ELi256ELi128ELb1ELb1ELb1ELb0ELb1ELb1EEEEEEEEEvNT_6ParamsE:
        .type           _ZN7cutlass13device_kernelIN5flash11enable_sm90INS1_16FlashAttnFwdSm90INS1_25CollectiveMainloopFwdSm90ILi2EN4cute5tupleIJNS5_1CILi1EEES8_S8_EEENS6_IJNS7_ILi128EEESA_NS7_ILi192EEEEEELi128ENS_10bfloat16_tEfNS_4arch4Sm90ELb0ELb0ELb1ELb1ELb0ELb0ELb0ELb1ELb1ELb1ELb1ELb0EEENS1_21CollectiveEpilogueFwdINS6_IJSA_SA_SA_EEES9_SD_SF_Li256ELb1ELb1ELb1ELb0EEENS1_36VarlenDynamicPersistentTileSchedulerILi128ELi128ELi256ELi128ELb1ELb1ELb1ELb0ELb1ELb1EEEEEEEEEvNT_6ParamsE,@function
        .size           _ZN7cutlass13device_kernelIN5flash11enable_sm90INS1_16FlashAttnFwdSm90INS1_25CollectiveMainloopFwdSm90ILi2EN4cute5tupleIJNS5_1CILi1EEES8_S8_EEENS6_IJNS7_ILi128EEESA_NS7_ILi192EEEEEELi128ENS_10bfloat16_tEfNS_4arch4Sm90ELb0ELb0ELb1ELb1ELb0ELb0ELb0ELb1ELb1ELb1ELb1ELb0EEENS1_21CollectiveEpilogueFwdINS6_IJSA_SA_SA_EEES9_SD_SF_Li256ELb1ELb1ELb1ELb0EEENS1_36VarlenDynamicPersistentTileSchedulerILi128ELi128ELi256ELi128ELb1ELb1ELb1ELb0ELb1ELb1EEEEEEEEEvNT_6ParamsE,(.L_x_15159 - _ZN7cutlass13device_kernelIN5flash11enable_sm90INS1_16FlashAttnFwdSm90INS1_25CollectiveMainloopFwdSm90ILi2EN4cute5tupleIJNS5_1CILi1EEES8_S8_EEENS6_IJNS7_ILi128EEESA_NS7_ILi192EEEEEELi128ENS_10bfloat16_tEfNS_4arch4Sm90ELb0ELb0ELb1ELb1ELb0ELb0ELb0ELb1ELb1ELb1ELb1ELb0EEENS1_21CollectiveEpilogueFwdINS6_IJSA_SA_SA_EEES9_SD_SF_Li256ELb1ELb1ELb1ELb0EEENS1_36VarlenDynamicPersistentTileSchedulerILi128ELi128ELi256ELi128ELb1ELb1ELb1ELb0ELb1ELb1EEEEEEEEEvNT_6ParamsE)
        .other          _ZN7cutlass13device_kernelIN5flash11enable_sm90INS1_16FlashAttnFwdSm90INS1_25CollectiveMainloopFwdSm90ILi2EN4cute5tupleIJNS5_1CILi1EEES8_S8_EEENS6_IJNS7_ILi128EEESA_NS7_ILi192EEEEEELi128ENS_10bfloat16_tEfNS_4arch4Sm90ELb0ELb0ELb1ELb1ELb0ELb0ELb0ELb1ELb1ELb1ELb1ELb0EEENS1_21CollectiveEpilogueFwdINS6_IJSA_SA_SA_EEES9_SD_SF_Li256ELb1ELb1ELb1ELb0EEENS1_36VarlenDynamicPersistentTileSchedulerILi128ELi128ELi256ELi128ELb1ELb1ELb1ELb0ELb1ELb1EEEEEEEEEvNT_6ParamsE,@"STO_CUDA_ENTRY STV_DEFAULT"
_ZN7cutlass13device_kernelIN5flash11enable_sm90INS1_16FlashAttnFwdSm90INS1_25CollectiveMainloopFwdSm90ILi2EN4cute5tupleIJNS5_1CILi1EEES8_S8_EEENS6_IJNS7_ILi128EEESA_NS7_ILi192EEEEEELi128ENS_10bfloat16_tEfNS_4arch4Sm90ELb0ELb0ELb1ELb1ELb0ELb0ELb0ELb1ELb1ELb1ELb1ELb0EEENS1_21CollectiveEpilogueFwdINS6_IJSA_SA_SA_EEES9_SD_SF_Li256ELb1ELb1ELb1ELb0EEENS1_36VarlenDynamicPersistentTileSchedulerILi128ELi128ELi256ELi128ELb1ELb1ELb1ELb0ELb1ELb1EEEEEEEEEvNT_6ParamsE:
        /* <DEDUP_REMOVED lines=17> */
.L_x_165:
[----:B------:R-:W-:Y:S05]  /*0110*/  BSYNC B0 ;  /* 0x0000000000007941 */ /* 0x000fea0003800000 */
.L_x_164:
        /* <DEDUP_REMOVED lines=40> */
.L_x_166:
        /* <DEDUP_REMOVED lines=22> */
.L_x_167:
        /* <DEDUP_REMOVED lines=18> */
.L_x_168:
        /* <DEDUP_REMOVED lines=22> */
.L_x_169:
        /* <DEDUP_REMOVED lines=22> */
.L_x_170:
[----:B0-----:R-:W-:Y:S01]  /*08e0*/  ISETP.NE.AND P0, PT, R2, RZ, PT ;  /* 0x000000ff0200720c */ /* 0x001fe20003f05270 */
[----:B------:R-:W-:Y:S01]  /*08f0*/  IMAD.MOV.U32 R2, RZ, RZ, 0x1 ;  /* 0x00000001ff027424 */ /* 0x000fe200078e00ff */
[----:B------:R-:W-:Y:S01]  /*0900*/  NOP ;  /* 0x0000000000007918 */ /* 0x000fe20000000000 */
[----:B------:R-:W-:-:S03]  /*0910*/  ULDC.64 UR40, c[0x0][0x208] ;  /* 0x0000820000287ab9 */ /* 0x000fc60000000a00 */
[----:B------:R-:W-:-:S05]  /*0920*/  SEL R2, R2, 0x2, !P0 ;  /* 0x0000000202027807 */ /* 0x000fca0004000000 */
[----:B------:R0:W-:Y:S01]  /*0930*/  STL [R1+0x60], R2 ;  /* 0x0000600201007387 */ /* 0x0001e20000100800 */
[----:B-123--:R-:W-:Y:S06]  /*0940*/  BAR.SYNC.DEFER_BLOCKING 0x0 ;  /* 0x0000000000007b1d */ /* 0x00efec0000010000 */
[----:B------:R-:W-:Y:S05]  /*0950*/  @!P0 BRA `(.L_x_171) ;  /* 0x000000a000ac8947 */ /* 0x000fea0003800000 */
.L_x_172:
[----:B------:R-:W-:-:S08]  /*0960*/  NOP ;  /* 0x0000000000007918 */ /* 0x000fd00000000000 */
[----:B------:R-:W1:Y:S02]  /*0970*/  USETMAXREG.TRY_ALLOC.CTAPOOL UP0, 0xf0 ;  /* 0x000000f0000079c8 */ /* 0x000e640008000600 */
[----:B-1----:R-:W-:-:S13]  /*0980*/  PLOP3.LUT P0, PT, PT, PT, UP0, 0x80, 0x0 ;  /* 0x000000000000781c */ /* 0x002fda0003f0f008 */
[----:B------:R-:W-:Y:S05]  /*0990*/  @!P0 BRA `(.L_x_172) ;  /* 0xfffffffc00f08947 */ /* 0x000fea000383ffff */
[----:B------:R-:W1:Y:S08]  /*09a0*/  S2UR UR5, SR_CgaCtaId ;  /* 0x00000000000579c3 */ /* 0x000e700000008800 */
[----:B------:R-:W-:Y:S06]  /*09b0*/  BAR.ARV 0x8, 0x180 ;  /* 0x0206000000007b1d */ /* 0x000fec0000002000 */
[----:B------:R-:W-:-:S02]  /*09c0*/  UMOV UR4, 0x400 ;  /* 0x0000040000047882 */ /* 0x000fc40000000000 */
[----:B------:R-:W-:Y:S01]  /*09d0*/  BAR.SYNC.DEFER_BLOCKING 0x5, 0x180 ;  /* 0x0146000000007b1d */ /* 0x000fe20000010000 */
[----:B-1----:R-:W-:-:S09]  /*09e0*/  ULEA UR4, UR5, UR4, 0x18 ;  /* 0x0000000405047291 */ /* 0x002fd2000f8ec03f */
[----:B------:R-:W1:Y:S01]  /*09f0*/  LDS.128 R12, [UR4+0x348d0] ;  /* 0x0348d004ff0c7984 */ /* 0x000e620008000c00 */
[----:B------:R-:W-:Y:S01]  /*0a00*/  ULDC UR4, c[0x0][0xc3c] ;  /* 0x00030f0000047ab9 */ /* 0x000fe20000000800 */
[----:B------:R-:W-:Y:S06]  /*0a10*/  BAR.ARV 0x4, 0x180 ;  /* 0x0106000000007b1d */ /* 0x000fec0000002000 */
[----:B-1----:R-:W-:-:S13]  /*0a20*/  ISETP.GE.AND P0, PT, R15, UR4, PT ;  /* 0x000000040f007c0c */ /* 0x002fda000bf06270 */
[----:B------:R-:W-:Y:S05]  /*0a30*/  @P0 EXIT ;  /* 0x000000000000094d */ /* 0x000fea0003800000 */
[----:B------:R-:W2:Y:S01]  /*0a40*/  LDL.LU R10, [R1+0x60] ;  /* 0x00006000010a7983 */ /* 0x000ea20000300800 */
[----:B------:R-:W1:Y:S02]  /*0a50*/  S2R R0, SR_TID.X ;  /* 0x0000000000007919 */ /* 0x000e640000002100 */
[----:B-1----:R-:W-:-:S05]  /*0a60*/  VIADD R230, R0, 0xffffff80 ;  /* 0xffffff8000e67836 */ /* 0x002fca0000000000 */
[----:B------:R-:W-:-:S04]  /*0a70*/  SHF.R.S32.HI R3, RZ, 0x1f, R230 ;  /* 0x0000001fff037819 */ /* 0x000fc800000114e6 */
[----:B------:R-:W-:-:S04]  /*0a80*/  LEA.HI R5, R3, R230, RZ, 0x7 ;  /* 0x000000e603057211 */ /* 0x000fc800078f38ff */
[----:B------:R-:W-:-:S05]  /*0a90*/  LOP3.LUT R7, R5, 0xffffff80, RZ, 0xc0, !PT ;  /* 0xffffff8005077812 */ /* 0x000fca00078ec0ff */
[----:B------:R-:W-:-:S05]  /*0aa0*/  IMAD.IADD R208, R230, 0x1, -R7 ;  /* 0x00000001e6d07824 */ /* 0x000fca00078e0a07 */
[----:B------:R-:W-:-:S04]  /*0ab0*/  SHF.R.S32.HI R9, RZ, 0x1f, R208 ;  /* 0x0000001fff097819 */ /* 0x000fc800000114d0 */
[----:B------:R-:W-:-:S04]  /*0ac0*/  LEA.HI R4, R9, R208, RZ, 0x2 ;  /* 0x000000d009047211 */ /* 0x000fc800078f10ff */
[--C-:B------:R-:W-:Y:S02]  /*0ad0*/  SHF.R.S32.HI R6, RZ, 0x2, R4.reuse ;  /* 0x00000002ff067819 */ /* 0x100fe40000011404 */
[----:B------:R-:W-:-:S04]  /*0ae0*/  SHF.R.S32.HI R11, RZ, 0x1f, R4 ;  /* 0x0000001fff0b7819 */ /* 0x000fc80000011404 */
[----:B------:R-:W-:Y:S02]  /*0af0*/  LEA.HI R11, R11, R6, RZ, 0x3 ;  /* 0x000000060b0b7211 */ /* 0x000fe400078f18ff */
[----:B------:R-:W-:Y:S02]  /*0b00*/  LEA.HI R9, R9, R208, RZ, 0x5 ;  /* 0x000000d009097211 */ /* 0x000fe400078f28ff */
[----:B------:R-:W-:Y:S02]  /*0b10*/  LOP3.LUT R11, R11, 0xfffffff8, RZ, 0xc0, !PT ;  /* 0xfffffff80b0b7812 */ /* 0x000fe400078ec0ff */
[CC--:B0-----:R-:W-:Y:S02]  /*0b20*/  LEA.HI R2, R3.reuse, R230.reuse, RZ, 0x5 ;  /* 0x000000e603027211 */ /* 0x0c1fe400078f28ff */
[CC--:B------:R-:W-:Y:S01]  /*0b30*/  LEA.HI R0, R3.reuse, R230.reuse, RZ, 0x4 ;  /* 0x000000e603007211 */ /* 0x0c0fe200078f20ff */
[----:B------:R-:W-:Y:S01]  /*0b40*/  IMAD.IADD R6, R6, 0x1, -R11 ;  /* 0x0000000106067824 */ /* 0x000fe200078e0a0b */
[----:B------:R-:W-:Y:S01]  /*0b50*/  SHF.R.S32.HI R9, RZ, 0x5, R9 ;  /* 0x00000005ff097819 */ /* 0x000fe20000011409 */
[----:B------:R-:W-:Y:S01]  /*0b60*/  IMAD.SHL.U32 R2, R2, 0x20, RZ ;  /* 0x0000002002027824 */ /* 0x000fe200078e00ff */
[----:B------:R-:W-:-:S02]  /*0b70*/  LEA.HI R8, R3, R230, RZ, 0x2 ;  /* 0x000000e603087211 */ /* 0x000fc400078f10ff */
[----:B------:R-:W-:Y:S02]  /*0b80*/  LEA.HI R3, R3, R230, RZ, 0x3 ;  /* 0x000000e603037211 */ /* 0x000fe400078f18ff */
[----:B------:R-:W-:Y:S01]  /*0b90*/  LOP3.LUT R7, R0, 0x3fffff0, RZ, 0xc0, !PT ;  /* 0x03fffff000077812 */ /* 0x000fe200078ec0ff */
[----:B------:R-:W-:Y:S01]  /*0ba0*/  IMAD R6, R9, 0x10, R6 ;  /* 0x0000001009067824 */ /* 0x000fe200078e0206 */
[----:B------:R-:W-:Y:S02]  /*0bb0*/  LOP3.LUT R9, R3, 0xfffffff8, RZ, 0xc0, !PT ;  /* 0xfffffff803097812 */ /* 0x000fe400078ec0ff */
[----:B------:R-:W-:Y:S01]  /*0bc0*/  LOP3.LUT R2, R2, 0xfffffc00, RZ, 0xc0, !PT ;  /* 0xfffffc0002027812 */ /* 0x000fe200078ec0ff */
[----:B------:R-:W-:Y:S01]  /*0bd0*/  IMAD.IADD R7, R230, 0x1, -R7 ;  /* 0x00000001e6077824 */ /* 0x000fe200078e0a07 */
[----:B------:R-:W-:Y:S02]  /*0be0*/  LOP3.LUT R11, R8, 0xfffffffc, RZ, 0xc0, !PT ;  /* 0xfffffffc080b7812 */ /* 0x000fe400078ec0ff */
[----:B------:R-:W-:Y:S01]  /*0bf0*/  SHF.R.S32.HI R224, RZ, 0x7, R5 ;  /* 0x00000007ffe07819 */ /* 0x000fe20000011405 */
[----:B------:R-:W-:Y:S01]  /*0c00*/  IMAD.IADD R184, R230, 0x1, -R9 ;  /* 0x00000001e6b87824 */ /* 0x000fe200078e0a09 */
[----:B------:R-:W-:Y:S01]  /*0c10*/  LOP3.LUT R9, R4, 0x7ffffffc, RZ, 0xc0, !PT ;  /* 0x7ffffffc04097812 */ /* 0x000fe200078ec0ff */
[----:B------:R-:W-:Y:S01]  /*0c20*/  IMAD R227, R7, 0x40, R2 ;  /* 0x0000004007e37824 */ /* 0x000fe200078e0202 */
[----:B------:R-:W-:Y:S01]  /*0c30*/  SHF.R.S32.HI R7, RZ, 0x4, R0 ;  /* 0x00000004ff077819 */ /* 0x000fe20000011400 */
[----:B------:R-:W-:Y:S01]  /*0c40*/  IMAD.IADD R11, R230, 0x1, -R11 ;  /* 0x00000001e60b7824 */ /* 0x000fe200078e0a0b */
[----:B------:R-:W-:Y:S01]  /*0c50*/  LEA.HI R5, R5, R224, RZ, 0x1 ;  /* 0x000000e005057211 */ /* 0x000fe200078f08ff */
[----:B------:R-:W-:Y:S01]  /*0c60*/  IMAD.IADD R9, R208, 0x1, -R9 ;  /* 0x00000001d0097824 */ /* 0x000fe200078e0a09 */
[----:B------:R-:W-:-:S02]  /*0c70*/  LEA.HI R0, R0, R7, RZ, 0x1 ;  /* 0x0000000700007211 */ /* 0x000fc400078f08ff */
[----:B------:R-:W-:Y:S02]  /*0c80*/  LEA.HI R2, R11, R11, RZ, 0x1 ;  /* 0x0000000b0b027211 */ /* 0x000fe400078f08ff */
[----:B------:R-:W-:Y:S01]  /*0c90*/  LOP3.LUT R5, R5, 0x3fffffe, RZ, 0xc0, !PT ;  /* 0x03fffffe05057812 */ /* 0x000fe200078ec0ff */
[----:B------:R-:W-:Y:S01]  /*0ca0*/  IMAD.SHL.U32 R18, R184, 0x8, RZ ;  /* 0x00000008b8127824 */ /* 0x000fe200078e00ff */
[----:B------:R-:W-:Y:S01]  /*0cb0*/  LOP3.LUT R0, R0, 0x1ffffffe, RZ, 0xc0, !PT ;  /* 0x1ffffffe00007812 */ /* 0x000fe200078ec0ff */
[----:B------:R-:W-:Y:S01]  /*0cc0*/  IMAD.SHL.U32 R205, R9, 0x2, RZ ;  /* 0x0000000209cd7824 */ /* 0x000fe200078e00ff */
[----:B------:R-:W-:Y:S01]  /*0cd0*/  LOP3.LUT R2, R2, 0x1ffffffe, RZ, 0xc0, !PT ;  /* 0x1ffffffe02027812 */ /* 0x000fe200078ec0ff */
[----:B------:R-:W-:Y:S02]  /*0ce0*/  IMAD.IADD R5, R224, 0x1, -R5 ;  /* 0x00000001e0057824 */ /* 0x000fe400078e0a05 */
[----:B------:R-:W-:Y:S01]  /*0cf0*/  VIADD R22, R18, 0x40 ;  /* 0x0000004012167836 */ /* 0x000fe20000000000 */
[C---:B------:R-:W-:Y:S01]  /*0d00*/  IADD3 R196, R205.reuse, 0x40, RZ ;  /* 0x00000040cdc47810 */ /* 0x040fe20007ffe0ff */
[----:B------:R-:W-:-:S02]  /*0d10*/  VIADD R203, R205, 0x8 ;  /* 0x00000008cdcb7836 */ /* 0x000fc40000000000 */
[C---:B------:R-:W-:Y:S02]  /*0d20*/  VIADD R202, R205.reuse, 0x10 ;  /* 0x00000010cdca7836 */ /* 0x040fe40000000000 */
[C---:B------:R-:W-:Y:S02]  /*0d30*/  VIADD R201, R205.reuse, 0x18 ;  /* 0x00000018cdc97836 */ /* 0x040fe40000000000 */
[C---:B------:R-:W-:Y:S02]  /*0d40*/  VIADD R200, R205.reuse, 0x20 ;  /* 0x00000020cdc87836 */ /* 0x040fe40000000000 */
[C---:B------:R-:W-:Y:S02]  /*0d50*/  VIADD R199, R205.reuse, 0x28 ;  /* 0x00000028cdc77836 */ /* 0x040fe40000000000 */
[C---:B------:R-:W-:Y:S02]  /*0d60*/  VIADD R198, R205.reuse, 0x30 ;  /* 0x00000030cdc67836 */ /* 0x040fe40000000000 */
[----:B------:R-:W-:-:S02]  /*0d70*/  VIADD R197, R205, 0x38 ;  /* 0x00000038cdc57836 */ /* 0x000fc40000000000 */
[C---:B------:R-:W-:Y:S02]  /*0d80*/  VIADD R195, R205.reuse, 0x48 ;  /* 0x00000048cdc37836 */ /* 0x040fe40000000000 */
[C---:B------:R-:W-:Y:S02]  /*0d90*/  VIADD R194, R205.reuse, 0x50 ;  /* 0x00000050cdc27836 */ /* 0x040fe40000000000 */
[C---:B------:R-:W-:Y:S02]  /*0da0*/  VIADD R193, R205.reuse, 0x58 ;  /* 0x00000058cdc17836 */ /* 0x040fe40000000000 */
[C---:B------:R-:W-:Y:S02]  /*0db0*/  VIADD R192, R205.reuse, 0x60 ;  /* 0x00000060cdc07836 */ /* 0x040fe40000000000 */
[C---:B------:R-:W-:Y:S02]  /*0dc0*/  VIADD R191, R205.reuse, 0x68 ;  /* 0x00000068cdbf7836 */ /* 0x040fe40000000000 */
[----:B------:R-:W-:-:S02]  /*0dd0*/  VIADD R190, R205, 0x70 ;  /* 0x00000070cdbe7836 */ /* 0x000fc40000000000 */
[----:B------:R-:W-:Y:S02]  /*0de0*/  VIADD R189, R205, 0x78 ;  /* 0x00000078cdbd7836 */ /* 0x000fe40000000000 */
[----:B------:R-:W-:Y:S02]  /*0df0*/  IMAD.IADD R0, R7, 0x1, -R0 ;  /* 0x0000000107007824 */ /* 0x000fe400078e0a00 */
[----:B------:R-:W-:Y:S02]  /*0e00*/  IMAD.IADD R226, R11, 0x1, -R2 ;  /* 0x000000010be27824 */ /* 0x000fe400078e0a02 */
[----:B------:R-:W-:Y:S01]  /*0e10*/  IMAD R225, R5, 0x40, R6 ;  /* 0x0000004005e17824 */ /* 0x000fe200078e0206 */
[----:B------:R-:W-:Y:S01]  /*0e20*/  MOV R6, R14 ;  /* 0x0000000e00067202 */ /* 0x000fe20000000f00 */
[----:B------:R-:W-:Y:S01]  /*0e30*/  IMAD R227, R0, 0x8, R227 ;  /* 0x0000000800e37824 */ /* 0x000fe200078e02e3 */
[----:B------:R-:W-:Y:S01]  /*0e40*/  SHF.R.S32.HI R206, RZ, 0x3, R3 ;  /* 0x00000003ffce7819 */ /* 0x000fe20000011403 */
[----:B------:R-:W-:Y:S01]  /*0e50*/  IMAD.MOV.U32 R5, RZ, RZ, R13 ;  /* 0x000000ffff057224 */ /* 0x000fe200078e000d */
[----:B------:R-:W-:Y:S01]  /*0e60*/  SHF.R.S32.HI R229, RZ, 0x1f, R18 ;  /* 0x0000001fffe57819 */ /* 0x000fe20000011412 */
[----:B------:R-:W-:Y:S01]  /*0e70*/  IMAD.MOV.U32 R7, RZ, RZ, R15 ;  /* 0x000000ffff077224 */ /* 0x000fe200078e000f */
[----:B------:R-:W-:Y:S01]  /*0e80*/  SHF.R.S32.HI R228, RZ, 0x1f, R22 ;  /* 0x0000001fffe47819 */ /* 0x000fe20000011416 */
[----:B------:R-:W-:Y:S01]  /*0e90*/  IMAD.MOV.U32 R207, RZ, RZ, RZ ;  /* 0x000000ffffcf7224 */ /* 0x000fe200078e00ff */
[----:B------:R-:W-:Y:S01]  /*0ea0*/  SHF.R.S32.HI R223, RZ, 0x1f, R203 ;  /* 0x0000001fffdf7819 */ /* 0x000fe200000114cb */
[----:B------:R-:W-:Y:S01]  /*0eb0*/  IMAD.MOV.U32 R16, RZ, RZ, RZ ;  /* 0x000000ffff107224 */ /* 0x000fe200078e00ff */
[----:B------:R-:W-:Y:S01]  /*0ec0*/  SHF.R.S32.HI R222, RZ, 0x1f, R202 ;  /* 0x0000001fffde7819 */ /* 0x000fe200000114ca */
[----:B------:R-:W-:Y:S01]  /*0ed0*/  IMAD.MOV.U32 R2, RZ, RZ, RZ ;  /* 0x000000ffff027224 */ /* 0x000fe200078e00ff */
[----:B------:R-:W-:Y:S01]  /*0ee0*/  SHF.R.S32.HI R221, RZ, 0x1f, R201 ;  /* 0x0000001fffdd7819 */ /* 0x000fe200000114c9 */
[----:B------:R-:W-:Y:S01]  /*0ef0*/  IMAD R226, R226, 0x8, R225 ;  /* 0x00000008e2e27824 */ /* 0x000fe200078e02e1 */
[----:B------:R-:W-:-:S02]  /*0f00*/  SHF.R.S32.HI R220, RZ, 0x1f, R200 ;  /* 0x0000001fffdc7819 */ /* 0x000fc400000114c8 */
[----:B------:R-:W-:Y:S02]  /*0f10*/  SHF.R.S32.HI R219, RZ, 0x1f, R199 ;  /* 0x0000001fffdb7819 */ /* 0x000fe400000114c7 */
[----:B------:R-:W-:Y:S02]  /*0f20*/  SHF.R.S32.HI R218, RZ, 0x1f, R198 ;  /* 0x0000001fffda7819 */ /* 0x000fe400000114c6 */
[----:B------:R-:W-:Y:S02]  /*0f30*/  SHF.R.S32.HI R217, RZ, 0x1f, R197 ;  /* 0x0000001fffd97819 */ /* 0x000fe400000114c5 */
[----:B------:R-:W-:Y:S02]  /*0f40*/  SHF.R.S32.HI R216, RZ, 0x1f, R196 ;  /* 0x0000001fffd87819 */ /* 0x000fe400000114c4 */
[----:B------:R-:W-:Y:S02]  /*0f50*/  SHF.R.S32.HI R215, RZ, 0x1f, R195 ;  /* 0x0000001fffd77819 */ /* 0x000fe400000114c3 */
[----:B------:R-:W-:-:S02]  /*0f60*/  SHF.R.S32.HI R214, RZ, 0x1f, R194 ;  /* 0x0000001fffd67819 */ /* 0x000fc400000114c2 */
[----:B------:R-:W-:Y:S02]  /*0f70*/  SHF.R.S32.HI R213, RZ, 0x1f, R193 ;  /* 0x0000001fffd57819 */ /* 0x000fe400000114c1 */
[----:B------:R-:W-:Y:S02]  /*0f80*/  SHF.R.S32.HI R212, RZ, 0x1f, R192 ;  /* 0x0000001fffd47819 */ /* 0x000fe400000114c0 */
[----:B------:R-:W-:Y:S02]  /*0f90*/  SHF.R.S32.HI R211, RZ, 0x1f, R191 ;  /* 0x0000001fffd37819 */ /* 0x000fe400000114bf */
[----:B------:R-:W-:Y:S02]  /*0fa0*/  SHF.R.S32.HI R210, RZ, 0x1f, R190 ;  /* 0x0000001fffd27819 */ /* 0x000fe400000114be */
[----:B------:R-:W-:Y:S02]  /*0fb0*/  SHF.R.S32.HI R209, RZ, 0x1f, R189 ;  /* 0x0000001fffd17819 */ /* 0x000fe400000114bd */
[----:B--2---:R-:W-:-:S07]  /*0fc0*/  LOP3.LUT R19, R10, 0x1, RZ, 0xfc, !PT ;  /* 0x000000010a137812 */ /* 0x004fce00078efcff */
.L_x_219:
[----:B0-2-4-:R-:W0:Y:S01]  /*0fd0*/  LDC.64 R8, c[0x0][0xc88] ;  /* 0x00032200ff087b82 */ /* 0x015e220000000a00 */
[----:B------:R-:W-:-:S07]  /*0fe0*/  ULDC.64 UR4, c[0x0][0xa28] ;  /* 0x00028a0000047ab9 */ /* 0x000fce0000000a00 */
[----:B------:R-:W1:Y:S08]  /*0ff0*/  LDC.64 R12, c[0x0][0x418] ;  /* 0x00010600ff0c7b82 */ /* 0x000e700000000a00 */
[----:B------:R-:W2:Y:S01]  /*1000*/  LDC R0, c[0x0][0x424] ;  /* 0x00010900ff007b82 */ /* 0x000ea20000000800 */
[----:B0-----:R-:W-:Y:S01]  /*1010*/  IMAD.WIDE R8, R7, 0x4, R8 ;  /* 0x0000000407087825 */ /* 0x001fe200078e0208 */
[----:B------:R-:W-:-:S06]  /*1020*/  ISETP.NE.U32.AND P0, PT, RZ, UR4, PT ;  /* 0x00000004ff007c0c */ /* 0x000fcc000bf05070 */
[----:B------:R-:W0:Y:S01]  /*1030*/  LDC R7, c[0x0][0x2f0] ;  /* 0x0000bc00ff077b82 */ /* 0x000e220000000800 */
[----:B---3--:R-:W3:Y:S01]  /*1040*/  LDG.E R23, desc[UR40][R8.64] ;  /* 0x0000002808177981 */ /* 0x008ee2000c1e1900 */
[----:B------:R-:W-:Y:S01]  /*1050*/  ISETP.NE.AND.EX P0, PT, RZ, UR5, PT, P0 ;  /* 0x00000005ff007c0c */ /* 0x000fe2000bf05300 */
[----:B------:R-:W-:Y:S01]  /*1060*/  IMAD.MOV.U32 R3, RZ, RZ, RZ ;  /* 0x000000ffff037224 */ /* 0x000fe200078e00ff */
[----:B---3--:R-:W-:-:S11]  /*1070*/  SHF.R.S32.HI R188, RZ, 0x1f, R23 ;  /* 0x0000001fffbc7819 */ /* 0x008fd60000011417 */
[----:B------:R-:W-:-:S04]  /*1080*/  @P0 LEA R10, P1, R23, UR4, 0x2 ;  /* 0x00000004170a0c11 */ /* 0x000fc8000f8210ff */
[----:B------:R-:W-:Y:S01]  /*1090*/  @P0 LEA.HI.X R11, R23, UR5, R188, 0x2, P1 ;  /* 0x00000005170b0c11 */ /* 0x000fe200088f14bc */
[----:B------:R-:W-:Y:S02]  /*10a0*/  ULDC.64 UR4, c[0x0][0xa20] ;  /* 0x0002880000047ab9 */ /* 0x000fe40000000a00 */
[----:B------:R-:W-:Y:S02]  /*10b0*/  ISETP.NE.U32.AND P1, PT, RZ, UR4, PT ;  /* 0x00000004ff007c0c */ /* 0x000fe4000bf25070 */
[----:B------:R3:W5:Y:S01]  /*10c0*/  @P0 LDG.E R3, desc[UR40][R10.64] ;  /* 0x000000280a030981 */ /* 0x000762000c1e1900 */
[----:B-1----:R-:W-:Y:S02]  /*10d0*/  ISETP.NE.U32.AND P0, PT, R12, RZ, PT ;  /* 0x000000ff0c00720c */ /* 0x002fe40003f05070 */
[----:B------:R-:W-:Y:S02]  /*10e0*/  ISETP.NE.AND.EX P1, PT, RZ, UR5, PT, P1 ;  /* 0x00000005ff007c0c */ /* 0x000fe4000bf25310 */
[----:B------:R-:W-:-:S04]  /*10f0*/  ISETP.NE.AND.EX P0, PT, R13, RZ, PT, P0 ;  /* 0x000000ff0d00720c */ /* 0x000fc80003f05300 */
[----:B--2---:R-:W-:-:S05]  /*1100*/  SEL R0, R0, 0x1, P0 ;  /* 0x0000000100007807 */ /* 0x004fca0000000000 */
[----:B0-----:R-:W-:Y:S02]  /*1110*/  IMAD R104, R0, R7, RZ ;  /* 0x0000000700687224 */ /* 0x001fe400078e02ff */
[----:B------:R-:W-:-:S04]  /*1120*/  @P1 LEA R8, P2, R23, UR4, 0x2 ;  /* 0x0000000417081c11 */ /* 0x000fc8000f8410ff */
[----:B------:R-:W-:-:S05]  /*1130*/  @P1 LEA.HI.X R9, R23, UR5, R188, 0x2, P2 ;  /* 0x0000000517091c11 */ /* 0x000fca00090f14bc */
[----:B------:R3:W5:Y:S01]  /*1140*/  @P1 LDG.E R104, desc[UR40][R8.64] ;  /* 0x0000002808681981 */ /* 0x000762000c1e1900 */
[----:B------:R-:W-:Y:S05]  /*1150*/  @P1 BRA `(.L_x_173) ;  /* 0x0000000000241947 */ /* 0x000fea0003800000 */
[----:B------:R-:W-:Y:S02]  /*1160*/  ULDC.64 UR4, c[0x0][0xa08] ;  /* 0x0002820000047ab9 */ /* 0x000fe40000000a00 */
[----:B------:R-:W-:-:S04]  /*1170*/  ISETP.NE.U32.AND P0, PT, RZ, UR4, PT ;  /* 0x00000004ff007c0c */ /* 0x000fc8000bf05070 */
[----:B------:R-:W-:-:S13]  /*1180*/  ISETP.NE.AND.EX P0, PT, RZ, UR5, PT, P0 ;  /* 0x00000005ff007c0c */ /* 0x000fda000bf05300 */
[----:B------:R-:W-:Y:S05]  /*1190*/  @!P0 BRA `(.L_x_173) ;  /* 0x0000000000148947 */ /* 0x000fea0003800000 */
[----:B---3--:R-:W0:Y:S02]  /*11a0*/  LDC.64 R8, c[0x0][0xa08] ;  /* 0x00028200ff087b82 */ /* 0x008e240000000a00 */
[----:B0-----:R-:W-:-:S05]  /*11b0*/  IMAD.WIDE R8, R23, 0x4, R8 ;  /* 0x0000000417087825 */ /* 0x001fca00078e0208 */
[----:B-----5:R-:W2:Y:S04]  /*11c0*/  LDG.E R104, desc[UR40][R8.64] ;  /* 0x0000002808687981 */ /* 0x020ea8000c1e1900 */
[----:B------:R-:W2:Y:S02]  /*11d0*/  LDG.E R7, desc[UR40][R8.64+0x4] ;  /* 0x0000042808077981 */ /* 0x000ea4000c1e1900 */
[----:B--2---:R-:W-:-:S07]  /*11e0*/  IMAD.IADD R104, R7, 0x1, -R104 ;  /* 0x0000000107687824 */ /* 0x004fce00078e0a68 */
.L_x_173:
[----:B-----5:R-:W-:Y:S01]  /*11f0*/  IMAD.IADD R104, R104, 0x1, -R3 ;  /* 0x0000000168687824 */ /* 0x020fe200078e0a03 */
[C---:B------:R-:W-:Y:S01]  /*1200*/  LOP3.LUT R3, R6.reuse, 0xff000000, RZ, 0xc0, !PT ;  /* 0xff00000006037812 */ /* 0x040fe200078ec0ff */
[----:B------:R-:W-:Y:S01]  /*1210*/  IMAD.MOV.U32 R94, RZ, RZ, RZ ;  /* 0x000000ffff5e7224 */ /* 0x000fe200078e00ff */
[----:B------:R-:W-:Y:S01]  /*1220*/  LOP3.LUT R0, R6, 0xff0000, RZ, 0xc0, !PT ;  /* 0x00ff000006007812 */ /* 0x000fe200078ec0ff */
[C---:B------:R-:W-:Y:S01]  /*1230*/  VIADD R4, R104.reuse, 0x7f ;  /* 0x0000007f68047836 */ /* 0x040fe20000000000 */
[----:B------:R-:W-:Y:S02]  /*1240*/  ISETP.GE.AND P0, PT, R104, 0x1, PT ;  /* 0x000000016800780c */ /* 0x000fe40003f06270 */
[----:B------:R-:W-:Y:S02]  /*1250*/  SHF.R.U32.HI R3, RZ, 0x8, R3 ;  /* 0x00000008ff037819 */ /* 0x000fe40000011603 */
[----:B------:R-:W-:Y:S02]  /*1260*/  SHF.R.S32.HI R7, RZ, 0x1f, R4 ;  /* 0x0000001fff077819 */ /* 0x000fe40000011404 */
[----:B------:R-:W-:-:S02]  /*1270*/  LEA.HI R0, R0, R3, RZ, 0x10 ;  /* 0x0000000300007211 */ /* 0x000fc400078f80ff */
[----:B------:R-:W-:Y:S02]  /*1280*/  LEA.HI R7, R7, R4, RZ, 0x7 ;  /* 0x0000000407077211 */ /* 0x000fe400078f38ff */
[----:B------:R-:W-:Y:S02]  /*1290*/  LOP3.LUT R204, R0, 0xff, RZ, 0xc0, !PT ;  /* 0x000000ff00cc7812 */ /* 0x000fe400078ec0ff */
[----:B------:R-:W-:Y:S02]  /*12a0*/  SHF.R.U32.HI R186, RZ, 0x10, R0 ;  /* 0x00000010ffba7819 */ /* 0x000fe40000011600 */
[----:B---3--:R-:W-:Y:S01]  /*12b0*/  SHF.R.S32.HI R11, RZ, 0x7, R7 ;  /* 0x00000007ff0b7819 */ /* 0x008fe20000011407 */
[----:B------:R-:W-:Y:S06]  /*12c0*/  @!P0 BRA `(.L_x_174) ;  /* 0x0000000000748947 */ /* 0x000fec0003800000 */
[----:B------:R-:W0:Y:S01]  /*12d0*/  LDC R3, c[0x0][0x9f0] ;  /* 0x00027c00ff037b82 */ /* 0x000e220000000800 */
[----:B------:R-:W-:-:S04]  /*12e0*/  ISETP.NE.AND P0, PT, R186, RZ, PT ;  /* 0x000000ffba00720c */ /* 0x000fc80003f05270 */
[----:B0-----:R-:W-:-:S04]  /*12f0*/  SEL R12, R186, R3, P0 ;  /* 0x00000003ba0c7207 */ /* 0x001fc80000000000 */
[-C--:B------:R-:W-:Y:S02]  /*1300*/  IABS R4, R12.reuse ;  /* 0x0000000c00047213 */ /* 0x080fe40000000000 */
[----:B------:R-:W-:Y:S02]  /*1310*/  IADD3 R0, R11, -0x1, R12 ;  /* 0xffffffff0b007810 */ /* 0x000fe40007ffe00c */
[----:B------:R-:W0:Y:S01]  /*1320*/  I2F.RP R3, R4 ;  /* 0x0000000400037306 */ /* 0x000e220000209400 */
[----:B------:R-:W-:Y:S02]  /*1330*/  IABS R13, R12 ;  /* 0x0000000c000d7213 */ /* 0x000fe40000000000 */
[----:B------:R-:W-:Y:S02]  /*1340*/  IABS R10, R0 ;  /* 0x00000000000a7213 */ /* 0x000fe40000000000 */
[----:B------:R-:W-:-:S04]  /*1350*/  LOP3.LUT R0, R0, R12, RZ, 0x3c, !PT ;  /* 0x0000000c00007212 */ /* 0x000fc800078e3cff */
[----:B------:R-:W-:Y:S01]  /*1360*/  ISETP.GE.AND P2, PT, R0, RZ, PT ;  /* 0x000000ff0000720c */ /* 0x000fe20003f46270 */
[----:B0-----:R-:W0:Y:S02]  /*1370*/  MUFU.RCP R3, R3 ;  /* 0x0000000300037308 */ /* 0x001e240000001000 */
[----:B0-----:R-:W-:Y:S02]  /*1380*/  VIADD R8, R3, 0xffffffe ;  /* 0x0ffffffe03087836 */ /* 0x001fe40000000000 */
[----:B------:R-:W-:-:S04]  /*1390*/  IMAD.MOV R3, RZ, RZ, -R13 ;  /* 0x000000ffff037224 */ /* 0x000fc800078e0a0d */
[----:B------:R0:W1:Y:S02]  /*13a0*/  F2I.FTZ.U32.TRUNC.NTZ R9, R8 ;  /* 0x0000000800097305 */ /* 0x000064000021f000 */
[----:B0-----:R-:W-:Y:S01]  /*13b0*/  MOV R8, RZ ;  /* 0x000000ff00087202 */ /* 0x001fe20000000f00 */
[----:B-1----:R-:W-:-:S04]  /*13c0*/  IMAD.MOV R7, RZ, RZ, -R9 ;  /* 0x000000ffff077224 */ /* 0x002fc800078e0a09 */
[----:B------:R-:W-:-:S04]  /*13d0*/  IMAD R7, R7, R4, RZ ;  /* 0x0000000407077224 */ /* 0x000fc800078e02ff */
[----:B------:R-:W-:-:S06]  /*13e0*/  IMAD.HI.U32 R9, R9, R7, R8 ;  /* 0x0000000709097227 */ /* 0x000fcc00078e0008 */
[----:B------:R-:W-:-:S04]  /*13f0*/  IMAD.HI.U32 R9, R9, R10, RZ ;  /* 0x0000000a09097227 */ /* 0x000fc800078e00ff */
[----:B------:R-:W-:-:S05]  /*1400*/  IMAD R3, R9, R3, R10 ;  /* 0x0000000309037224 */ /* 0x000fca00078e020a */
[----:B------:R-:W-:-:S13]  /*1410*/  ISETP.GT.U32.AND P1, PT, R4, R3, PT ;  /* 0x000000030400720c */ /* 0x000fda0003f24070 */
[----:B------:R-:W-:Y:S02]  /*1420*/  @!P1 IMAD.IADD R3, R3, 0x1, -R4 ;  /* 0x0000000103039824 */ /* 0x000fe400078e0a04 */
[----:B------:R-:W-:Y:S01]  /*1430*/  @!P1 VIADD R9, R9, 0x1 ;  /* 0x0000000109099836 */ /* 0x000fe20000000000 */
[----:B------:R-:W-:Y:S02]  /*1440*/  ISETP.NE.AND P1, PT, R12, RZ, PT ;  /* 0x000000ff0c00720c */ /* 0x000fe40003f25270 */
[----:B------:R-:W-:-:S13]  /*1450*/  ISETP.GE.U32.AND P0, PT, R3, R4, PT ;  /* 0x000000040300720c */ /* 0x000fda0003f06070 */
[----:B------:R-:W-:-:S04]  /*1460*/  @P0 VIADD R9, R9, 0x1 ;  /* 0x0000000109090836 */ /* 0x000fc80000000000 */
[----:B------:R-:W-:Y:S01]  /*1470*/  @!P2 IMAD.MOV R9, RZ, RZ, -R9 ;  /* 0x000000ffff09a224 */ /* 0x000fe200078e0a09 */
[----:B------:R-:W-:-:S05]  /*1480*/  @!P1 LOP3.LUT R9, RZ, R12, RZ, 0x33, !PT ;  /* 0x0000000cff099212 */ /* 0x000fca00078e33ff */
[----:B------:R-:W-:-:S07]  /*1490*/  IMAD.MOV.U32 R94, RZ, RZ, R9 ;  /* 0x000000ffff5e7224 */ /* 0x000fce00078e0009 */
.L_x_174:
[-C--:B------:R-:W-:Y:S01]  /*14a0*/  IMAD R17, R204, R94.reuse, RZ ;  /* 0x0000005ecc117224 */ /* 0x080fe200078e02ff */
[----:B------:R-:W-:Y:S01]  /*14b0*/  LOP3.LUT R185, R6, 0xffff, RZ, 0xc0, !PT ;  /* 0x0000ffff06b97812 */ /* 0x000fe200078ec0ff */
[----:B------:R-:W-:Y:S01]  /*14c0*/  IMAD.MOV.U32 R187, RZ, RZ, R5 ;  /* 0x000000ffffbb7224 */ /* 0x000fe200078e0005 */
[----:B------:R-:W-:Y:S01]  /*14d0*/  PLOP3.LUT P0, PT, PT, PT, PT, 0x80, 0x0 ;  /* 0x000000000000781c */ /* 0x000fe20003f0f070 */
[----:B------:R-:W-:Y:S01]  /*14e0*/  IMAD.MOV.U32 R3, RZ, RZ, RZ ;  /* 0x000000ffff037224 */ /* 0x000fe200078e00ff */
[----:B------:R-:W-:Y:S01]  /*14f0*/  VIADDMNMX R94, R17, R94, R11, PT ;  /* 0x0000005e115e7246 */ /* 0x000fe2000380010b */
[----:B------:R-:W-:Y:S01]  /*1500*/  IMAD.MOV.U32 R0, RZ, RZ, RZ ;  /* 0x000000ffff007224 */ /* 0x000fe200078e00ff */
[----:B------:R-:W-:Y:S02]  /*1510*/  CS2R R86, SRZ ;  /* 0x0000000000567805 */ /* 0x000fe4000001ff00 */
[----:B------:R-:W-:Y:S02]  /*1520*/  CS2R R84, SRZ ;  /* 0x0000000000547805 */ /* 0x000fe4000001ff00 */
[----:B------:R-:W-:-:S02]  /*1530*/  ISETP.GT.AND P1, PT, R94, R17, PT ;  /* 0x000000115e00720c */ /* 0x000fc40003f24270 */
        /* <DEDUP_REMOVED lines=29> */
[----:B------:R-:W-:Y:S01]  /*1710*/  CS2R R20, SRZ ;  /* 0x0000000000147805 */ /* 0x000fe2000001ff00 */
[----:B------:R-:W-:Y:S06]  /*1720*/  @!P1 BRA `(.L_x_175) ;  /* 0x00000068000c9947 */ /* 0x000fec0003800000 */
[----:B------:R-:W0:Y:S01]  /*1730*/  SHFL.IDX PT, R0, R224, RZ, 0x1f ;  /* 0x00001fffe0007589 */ /* 0x000e2200000e0000 */
[----:B------:R-:W1:Y:S01]  /*1740*/  S2UR UR7, SR_CgaCtaId ;  /* 0x00000000000779c3 */ /* 0x000e620000008800 */
[----:B------:R-:W-:Y:S01]  /*1750*/  UMOV UR6, 0x400 ;  /* 0x0000040000067882 */ /* 0x000fe20000000000 */
[----:B0-----:R-:W-:Y:S01]  /*1760*/  R2UR UR4, R0 ;  /* 0x00000000000472ca */ /* 0x001fe200000e0000 */
[----:B-1----:R-:W-:-:S04]  /*1770*/  ULEA UR6, UR7, UR6, 0x18 ;  /* 0x0000000607067291 */ /* 0x002fc8000f8ec03f */
[----:B------:R-:W-:-:S04]  /*1780*/  UIADD3 UR6, UR6, 0x10400, URZ ;  /* 0x0001040006067890 */ /* 0x000fc8000fffe03f */
[----:B------:R-:W-:-:S04]  /*1790*/  ULOP3.LUT UP0, URZ, UR6, 0x3ff, URZ, 0xc0, !UPT ;  /* 0x000003ff063f7892 */ /* 0x000fc8000f80c03f */
[----:B------:R-:W-:Y:S02]  /*17a0*/  ULEA.HI UR5, UR4, UR4, URZ, 0x1 ;  /* 0x0000000404057291 */ /* 0x000fe4000f8f083f */
[----:B------:R-:W-:Y:S02]  /*17b0*/  PLOP3.LUT P0, PT, PT, PT, UP0, 0x80, 0x0 ;  /* 0x000000000000781c */ /* 0x000fe40003f0f008 */
        /* <DEDUP_REMOVED lines=9> */
[----:B------:R-:W-:Y:S01]  /*1850*/  IMAD.U32 R4, RZ, RZ, UR4 ;  /* 0x00000004ff047e24 */ /* 0x000fe2000f8e00ff */
[----:B------:R0:W1:Y:S01]  /*1860*/  LDC.64 R14, c[0x4][R0] ;  /* 0x01000000000e7b82 */ /* 0x0000620000000a00 */
[----:B------:R-:W-:Y:S01]  /*1870*/  IMAD.U32 R5, RZ, RZ, UR5 ;  /* 0x00000005ff057e24 */ /* 0x000fe2000f8e00ff */
[----:B------:R-:W-:Y:S01]  /*1880*/  ULDC.64 UR4, c[0x4][0x120] ;  /* 0x0100480000047ab9 */ /* 0x000fe20000000a00 */
[----:B------:R-:W-:Y:S01]  /*1890*/  IMAD.U32 R10, RZ, RZ, UR6 ;  /* 0x00000006ff0a7e24 */ /* 0x000fe2000f8e00ff */
[----:B------:R-:W-:Y:S01]  /*18a0*/  MOV R13, RZ ;  /* 0x000000ff000d7202 */ /* 0x000fe20000000f00 */
[----:B------:R-:W-:Y:S02]  /*18b0*/  IMAD.U32 R6, RZ, RZ, UR4 ;  /* 0x00000004ff067e24 */ /* 0x000fe4000f8e00ff */
[----:B------:R-:W-:-:S02]  /*18c0*/  IMAD.U32 R7, RZ, RZ, UR5 ;  /* 0x00000005ff077e24 */ /* 0x000fc4000f8e00ff */
[----:B------:R-:W-:Y:S02]  /*18d0*/  IMAD.U32 R11, RZ, RZ, UR7 ;  /* 0x00000007ff0b7e24 */ /* 0x000fe4000f8e00ff */
[----:B------:R-:W-:Y:S02]  /*18e0*/  IMAD.MOV.U32 R8, RZ, RZ, 0x70 ;  /* 0x00000070ff087424 */ /* 0x000fe400078e00ff */
[----:B0-----:R-:W-:-:S07]  /*18f0*/  IMAD.MOV.U32 R12, RZ, RZ, 0x1 ;  /* 0x00000001ff0c7424 */ /* 0x001fce00078e00ff */
[----:B------:R-:W-:-:S07]  /*1900*/  LEPC R20, `(.L_x_176) ;  /* 0x000000001014794e */ /* 0x000fce0000000000 */
[----:B-1----:R-:W-:Y:S05]  /*1910*/  CALL.ABS.NOINC R14 ;  /* 0x000000000e007343 */ /* 0x002fea0003c00000 */
.L_x_176:
[----:B------:R-:W0:Y:S01]  /*1920*/  S2UR UR5, SR_CgaCtaId ;  /* 0x00000000000579c3 */ /* 0x000e220000008800 */
[----:B------:R-:W-:Y:S01]  /*1930*/  LEA.HI R0, R207, R207, RZ, 0x1 ;  /* 0x000000cfcf007211 */ /* 0x000fe200078f08ff */
[----:B------:R-:W-:Y:S01]  /*1940*/  UMOV UR4, 0x400 ;  /* 0x0000040000047882 */ /* 0x000fe20000000000 */
[----:B------:R-:W-:Y:S01]  /*1950*/  BSSY B0, `(.L_x_177) ;  /* 0x0000009000007945 */ /* 0x000fe20003800000 */
[----:B------:R-:W-:Y:S02]  /*1960*/  ISETP.NE.AND P0, PT, R19, 0x3, PT ;  /* 0x000000031300780c */ /* 0x000fe40003f05270 */
[----:B------:R-:W-:-:S05]  /*1970*/  LOP3.LUT R0, R0, 0xfffffffe, RZ, 0xc0, !PT ;  /* 0xfffffffe00007812 */ /* 0x000fca00078ec0ff */
[----:B------:R-:W-:-:S05]  /*1980*/  IMAD.IADD R3, R207, 0x1, -R0 ;  /* 0x00000001cf037824 */ /* 0x000fca00078e0a00 */
[----:B------:R-:W-:Y:S01]  /*1990*/  SHF.L.U32 R3, R3, 0x1f, RZ ;  /* 0x0000001f03037819 */ /* 0x000fe200000006ff */
[----:B0-----:R-:W-:-:S06]  /*19a0*/  ULEA UR4, UR5, UR4, 0x18 ;  /* 0x0000000405047291 */ /* 0x001fcc000f8ec03f */
[----:B------:R-:W-:-:S04]  /*19b0*/  IMAD.U32 R0, RZ, RZ, UR4 ;  /* 0x00000004ff007e24 */ /* 0x000fc8000f8e00ff */
[----:B------:R-:W0:Y:S02]  /*19c0*/  SYNCS.PHASECHK.TRANS64.TRYWAIT P1, [R0+URZ+0x34800], R3 ;  /* 0x03480003000075a7 */ /* 0x000e24000802017f */
[----:B0-----:R-:W-:Y:S05]  /*19d0*/  @!P1 BRA `(.L_x_178) ;  /* 0x000000f800789947 */ /* 0x001fea0003800000 */
.L_x_342:
[----:B------:R-:W-:Y:S05]  /*19e0*/  BSYNC B0 ;  /* 0x0000000000007941 */ /* 0x000fea0003800000 */
.L_x_177:
[----:B------:R-:W-:Y:S05]  /*19f0*/  @!P0 BRA `(.L_x_179) ;  /* 0x0000000000048947 */ /* 0x000fea0003800000 */
[----:B------:R-:W-:Y:S01]  /*1a00*/  BPT.TRAP 0x1 ;  /* 0x000000040000795c */ /* 0x000fe20000300000 */
.L_x_179:
[----:B0-----:R-:W-:Y:S01]  /*1a10*/  IMAD R3, R2, 0x8, R0 ;  /* 0x0000000802037824 */ /* 0x001fe200078e0200 */
[----:B------:R-:W-:-:S04]  /*1a20*/  SHF.L.U32 R4, R16, 0x1f, RZ ;  /* 0x0000001f10047819 */ /* 0x000fc800000006ff */
[----:B------:R0:W1:Y:S01]  /*1a30*/  SYNCS.PHASECHK.TRANS64.TRYWAIT P2, [R3+URZ+0x34830], R4 ;  /* 0x03483004030075a7 */ /* 0x000062000804017f */
[----:B------:R-:W-:Y:S05]  /*1a40*/  @!P0 BRA `(.L_x_180) ;  /* 0x0000000000048947 */ /* 0x000fea0003800000 */
[----:B------:R-:W-:Y:S01]  /*1a50*/  BPT.TRAP 0x1 ;  /* 0x000000040000795c */ /* 0x000fe20000300000 */
.L_x_180:
[----:B------:R-:W2:Y:S01]  /*1a60*/  S2R R5, SR_TID.X ;  /* 0x0000000000057919 */ /* 0x000ea20000002100 */
[----:B------:R-:W-:Y:S01]  /*1a70*/  IMAD.MOV.U32 R151, RZ, RZ, RZ ;  /* 0x000000ffff977224 */ /* 0x000fe200078e00ff */
[----:B--2---:R-:W-:Y:S01]  /*1a80*/  LOP3.LUT P1, RZ, R5, 0x7f, RZ, 0xc0, !PT ;  /* 0x0000007f05ff7812 */ /* 0x004fe2000782c0ff */
[----:B-1----:R-:W-:-:S12]  /*1a90*/  @P2 BRA `(.L_x_181) ;  /* 0x0000000000082947 */ /* 0x002fd80003800000 */
[----:B------:R-:W1:Y:S02]  /*1aa0*/  SYNCS.PHASECHK.TRANS64.TRYWAIT P2, [R3+URZ+0x34830], R4 ;  /* 0x03483004030075a7 */ /* 0x000e64000804017f */
[----:B-1----:R-:W-:Y:S05]  /*1ab0*/  @!P2 BRA `(.L_x_182) ;  /* 0x000000f80054a947 */ /* 0x002fea0003800000 */
.L_x_181:
[----:B------:R-:W-:Y:S05]  /*1ac0*/  WARPSYNC.ALL ;  /* 0x0000000000007948 */ /* 0x000fea0003800000 */
[----:B01----:R-:W-:Y:S01]  /*1ad0*/  VIADD R4, R0, 0x1c400 ;  /* 0x0001c40000047836 */ /* 0x003fe20000000000 */
[----:B------:R-:W-:Y:S01]  /*1ae0*/  ULOP3.LUT UR56, UR56, 0x10000, URZ, 0xfc, !UPT ;  /* 0x0001000038387892 */ /* 0x000fe2000f8efc3f */
[----:B------:R-:W-:Y:S01]  /*1af0*/  WARPGROUP.ARRIVE ;  /* 0x00000000000079c5 */ /* 0x000fe20000000000 */
[----:B------:R-:W-:Y:S01]  /*1b00*/  UMOV UR57, 0x40000040 ;  /* 0x4000004000397882 */ /* 0x000fe20000000000 */
[----:B------:R-:W-:Y:S01]  /*1b10*/  UMOV UR59, 0x40000040 ;  /* 0x40000040003b7882 */ /* 0x000fe20000000000 */
[----:B------:R-:W-:Y:S01]  /*1b20*/  SHF.R.U32.HI R4, RZ, 0x4, R4 ;  /* 0x00000004ff047819 */ /* 0x000fe20000011604 */
[----:B------:R-:W-:Y:S01]  /*1b30*/  UIADD3 UR8, UR56, 0x2, URZ ;  /* 0x0000000238087890 */ /* 0x000fe2000fffe03f */
[----:B------:R-:W-:Y:S01]  /*1b40*/  P2R R12, PR, RZ, 0x1 ;  /* 0x00000001ff0c7803 */ /* 0x000fe20000000000 */
[----:B------:R-:W-:Y:S01]  /*1b50*/  UMOV UR9, 0x40000040 ;  /* 0x4000004000097882 */ /* 0x000fe20000000000 */
[----:B------:R-:W-:Y:S01]  /*1b60*/  LOP3.LUT R4, R4, 0x3fff, RZ, 0xc0, !PT ;  /* 0x00003fff04047812 */ /* 0x000fe200078ec0ff */
[----:B------:R-:W-:Y:S01]  /*1b70*/  UMOV UR11, 0x40000040 ;  /* 0x40000040000b7882 */ /* 0x000fe20000000000 */
[----:B------:R-:W-:Y:S01]  /*1b80*/  UIADD3 UR12, UR56, 0x4, URZ ;  /* 0x00000004380c7890 */ /* 0x000fe2000fffe03f */
[----:B------:R-:W-:Y:S01]  /*1b90*/  @!P1 VIADD R3, R3, 0x34840 ;  /* 0x0003484003039836 */ /* 0x000fe20000000000 */
[----:B------:R-:W-:Y:S01]  /*1ba0*/  LOP3.LUT R5, R4, 0x10000, RZ, 0xfc, !PT ;  /* 0x0001000004057812 */ /* 0x000fe200078efcff */
[----:B------:R-:W-:Y:S01]  /*1bb0*/  UMOV UR13, 0x40000040 ;  /* 0x40000040000d7882 */ /* 0x000fe20000000000 */
[----:B------:R-:W-:Y:S01]  /*1bc0*/  UMOV UR15, 0x40000040 ;  /* 0x40000040000f7882 */ /* 0x000fe20000000000 */
[----:B------:R-:W-:Y:S01]  /*1bd0*/  UIADD3 UR16, UR56, 0x6, URZ ;  /* 0x0000000638107890 */ /* 0x000fe2000fffe03f */
[----:B------:R-:W-:Y:S01]  /*1be0*/  @!P1 PRMT R3, RZ, 0x654, R3 ;  /* 0x00000654ff039816 */ /* 0x000fe20000000003 */
[----:B------:R-:W-:Y:S01]  /*1bf0*/  IMAD R4, R2, 0xc00, R5 ;  /* 0x00000c0002047824 */ /* 0x000fe200078e0205 */
[----:B------:R-:W-:Y:S01]  /*1c00*/  UMOV UR17, 0x40000040 ;  /* 0x4000004000117882 */ /* 0x000fe20000000000 */
[----:B------:R-:W-:Y:S01]  /*1c10*/  UMOV UR19, 0x40000040 ;  /* 0x4000004000137882 */ /* 0x000fe20000000000 */
[----:B------:R-:W-:Y:S01]  /*1c20*/  UIADD3 UR20, UR56, 0x400, URZ ;  /* 0x0000040038147890 */ /* 0x000fe2000fffe03f */
[--C-:B------:R-:W-:Y:S01]  /*1c30*/  IMAD.MOV.U32 R150, RZ, RZ, R151.reuse ;  /* 0x000000ffff967224 */ /* 0x100fe200078e0097 */
[----:B------:R-:W-:Y:S01]  /*1c40*/  R2UR UR58, R4 ;  /* 0x00000000043a72ca */ /* 0x000fe200000e0000 */
[----:B------:R-:W-:Y:S01]  /*1c50*/  UMOV UR21, 0x40000040 ;  /* 0x4000004000157882 */ /* 0x000fe20000000000 */
[----:B------:R-:W-:Y:S01]  /*1c60*/  UMOV UR23, 0x40000040 ;  /* 0x4000004000177882 */ /* 0x000fe20000000000 */
[----:B------:R-:W-:Y:S01]  /*1c70*/  UIADD3 UR24, UR56, 0x402, URZ ;  /* 0x0000040238187890 */ /* 0x000fe2000fffe03f */
[--C-:B------:R-:W-:Y:S01]  /*1c80*/  IMAD.MOV.U32 R149, RZ, RZ, R151.reuse ;  /* 0x000000ffff957224 */ /* 0x100fe200078e0097 */
        /* <DEDUP_REMOVED lines=8> */
[----:B------:R-:W-:Y:S01]  /*1d10*/  HGMMA.64x128x16.F32.BF16 R24, gdesc[UR56], RZ, !UPT, gsb0 ;  /* 0x01e00000381879f0 */ /* 0x000fe2000c0018ff */
[----:B------:R-:W-:Y:S01]  /*1d20*/  UIADD3 UR10, UR58, 0x2, URZ ;  /* 0x000000023a0a7890 */ /* 0x000fe2000fffe03f */
[--C-:B------:R-:W-:Y:S01]  /*1d30*/  IMAD.MOV.U32 R146, RZ, RZ, R151.reuse ;  /* 0x000000ffff927224 */ /* 0x100fe200078e0097 */
[----:B------:R-:W-:Y:S01]  /*1d40*/  UIADD3 UR14, UR58, 0x4, URZ ;  /* 0x000000043a0e7890 */ /* 0x000fe2000fffe03f */
[--C-:B------:R-:W-:Y:S01]  /*1d50*/  IMAD.MOV.U32 R145, RZ, RZ, R151.reuse ;  /* 0x000000ffff917224 */ /* 0x100fe200078e0097 */
[----:B------:R-:W-:Y:S01]  /*1d60*/  UIADD3 UR18, UR58, 0x6, URZ ;  /* 0x000000063a127890 */ /* 0x000fe2000fffe03f */
[-C--:B------:R-:W-:Y:S01]  /*1d70*/  MOV R144, R151.reuse ;  /* 0x0000009700907202 */ /* 0x080fe20000000f00 */
[----:B------:R-:W-:Y:S01]  /*1d80*/  UIADD3 UR22, UR58, 0x400, URZ ;  /* 0x000004003a167890 */ /* 0x000fe2000fffe03f */
[--C-:B------:R-:W-:Y:S01]  /*1d90*/  IMAD.MOV.U32 R143, RZ, RZ, R151.reuse ;  /* 0x000000ffff8f7224 */ /* 0x100fe200078e0097 */
[----:B------:R-:W-:Y:S01]  /*1da0*/  UIADD3 UR26, UR58, 0x402, URZ ;  /* 0x000004023a1a7890 */ /* 0x000fe2000fffe03f */
[--C-:B------:R-:W-:Y:S01]  /*1db0*/  IMAD.MOV.U32 R142, RZ, RZ, R151.reuse ;  /* 0x000000ffff8e7224 */ /* 0x100fe200078e0097 */
[----:B------:R-:W-:Y:S01]  /*1dc0*/  UIADD3 UR30, UR58, 0x404, URZ ;  /* 0x000004043a1e7890 */ /* 0x000fe2000fffe03f */
[--C-:B------:R-:W-:Y:S01]  /*1dd0*/  IMAD.MOV.U32 R141, RZ, RZ, R151.reuse ;  /* 0x000000ffff8d7224 */ /* 0x100fe200078e0097 */
[----:B------:R-:W-:Y:S01]  /*1de0*/  UIADD3 UR34, UR58, 0x406, URZ ;  /* 0x000004063a227890 */ /* 0x000fe2000fffe03f */
[--C-:B------:R-:W-:Y:S01]  /*1df0*/  IMAD.MOV.U32 R140, RZ, RZ, R151.reuse ;  /* 0x000000ffff8c7224 */ /* 0x100fe200078e0097 */
[----:B------:R-:W-:Y:S01]  /*1e00*/  UMOV UR33, 0x40000040 ;  /* 0x4000004000217882 */ /* 0x000fe20000000000 */
[----:B------:R-:W-:Y:S01]  /*1e10*/  UMOV UR35, 0x40000040 ;  /* 0x4000004000237882 */ /* 0x000fe20000000000 */
        /* <DEDUP_REMOVED lines=24> */
[----:B------:R-:W-:Y:S01]  /*1fa0*/  ULDC UR4, c[0x0][0x9d8] ;  /* 0x0002760000047ab9 */ /* 0x000fe20000000800 */
[----:B------:R-:W-:Y:S01]  /*1fb0*/  ULDC UR5, c[0x0][0x988] ;  /* 0x0002620000057ab9 */ /* 0x000fe20000000800 */
[--C-:B------:R-:W-:Y:S01]  /*1fc0*/  IMAD.MOV.U32 R128, RZ, RZ, R151.reuse ;  /* 0x000000ffff807224 */ /* 0x100fe200078e0097 */
[----:B------:R-:W-:Y:S01]  /*1fd0*/  MOV R110, R151 ;  /* 0x00000097006e7202 */ /* 0x000fe20000000f00 */
        /* <DEDUP_REMOVED lines=16> */
[----:B------:R-:W-:Y:S01]  /*20e0*/  IMAD.MOV.U32 R88, RZ, RZ, R151 ;  /* 0x000000ffff587224 */ /* 0x000fe200078e0097 */
        /* <DEDUP_REMOVED lines=46> */
[----:B------:R-:W1:Y:S01]  /*23d0*/  MUFU.TANH R6, R25 ;  /* 0x0000001900067308 */ /* 0x000e620000002400 */
[----:B------:R-:W-:Y:S01]  /*23e0*/  FMUL.FTZ R37, R37, UR4 ;  /* 0x0000000425257c20 */ /* 0x000fe20008410000 */
[----:B------:R-:W-:Y:S01]  /*23f0*/  FMUL.FTZ R31, R31, UR4 ;  /* 0x000000041f1f7c20 */ /* 0x000fe20008410000 */
[----:B------:R-:W-:Y:S01]  /*2400*/  FMUL.FTZ R61, R61, UR4 ;  /* 0x000000043d3d7c20 */ /* 0x000fe20008410000 */
[----:B------:R-:W-:Y:S01]  /*2410*/  FMUL.FTZ R40, R40, UR4 ;  /* 0x0000000428287c20 */ /* 0x000fe20008410000 */
[----:B------:R-:W-:Y:S01]  /*2420*/  FMUL.FTZ R34, R34, UR4 ;  /* 0x0000000422227c20 */ /* 0x000fe20008410000 */
[----:B------:R-:W-:Y:S01]  /*2430*/  FMUL.FTZ R41, R41, UR4 ;  /* 0x0000000429297c20 */ /* 0x000fe20008410000 */
[----:B------:R-:W-:Y:S01]  /*2440*/  FMUL.FTZ R35, R35, UR4 ;  /* 0x0000000423237c20 */ /* 0x000fe20008410000 */
[----:B------:R2:W-:Y:S01]  /*2450*/  MUFU.TANH R99, R57 ;  /* 0x0000003900637308 */ /* 0x0005e20000002400 */
        /* <DEDUP_REMOVED lines=8> */
[----:B--2---:R-:W-:Y:S01]  /*24e0*/  IADD3 R57, R104, 0x80, -R205 ;  /* 0x0000008068397810 */ /* 0x004fe20007ffe8cd */
[----:B------:R-:W-:Y:S01]  /*24f0*/  FMUL.FTZ R65, R65, UR4 ;  /* 0x0000000441417c20 */ /* 0x000fe20008410000 */
[----:B------:R-:W-:Y:S01]  /*2500*/  FMUL.FTZ R48, R48, UR4 ;  /* 0x0000000430307c20 */ /* 0x000fe20008410000 */
[----:B------:R-:W-:Y:S01]  /*2510*/  FMUL.FTZ R42, R42, UR4 ;  /* 0x000000042a2a7c20 */ /* 0x000fe20008410000 */
[----:B------:R-:W-:Y:S01]  /*2520*/  FMUL.FTZ R71, R71, UR4 ;  /* 0x0000000447477c20 */ /* 0x000fe20008410000 */
[----:B------:R-:W-:-:S02]  /*2530*/  IMAD R8, R94, -0x80, R57 ;  /* 0xffffff805e087824 */ /* 0x000fc400078e0239 */
[----:B------:R-:W-:Y:S01]  /*2540*/  FMUL.FTZ R43, R43, UR4 ;  /* 0x000000042b2b7c20 */ /* 0x000fe20008410000 */
[----:B------:R-:W-:Y:S01]  /*2550*/  MUFU.TANH R29, R29 ;  /* 0x0000001d001d7308 */ /* 0x000fe20000002400 */
[----:B------:R-:W-:Y:S01]  /*2560*/  FMUL.FTZ R49, R49, UR4 ;  /* 0x0000000431317c20 */ /* 0x000fe20008410000 */
[----:B------:R-:W-:Y:S01]  /*2570*/  FMUL.FTZ R52, R52, UR4 ;  /* 0x0000000434347c20 */ /* 0x000fe20008410000 */
[----:B------:R-:W-:Y:S01]  /*2580*/  ISETP.GT.AND P2, PT, R8, RZ, PT ;  /* 0x000000ff0800720c */ /* 0x000fe20003f44270 */
[----:B------:R-:W-:Y:S01]  /*2590*/  FMUL.FTZ R46, R46, UR4 ;  /* 0x000000042e2e7c20 */ /* 0x000fe20008410000 */
[C---:B------:R-:W-:Y:S01]  /*25a0*/  ISETP.GT.AND P3, PT, R8.reuse, 0x1, PT ;  /* 0x000000010800780c */ /* 0x040fe20003f64270 */
[----:B------:R-:W-:Y:S01]  /*25b0*/  FMUL.FTZ R47, R47, UR4 ;  /* 0x000000042f2f7c20 */ /* 0x000fe20008410000 */
[----:B------:R-:W-:Y:S01]  /*25c0*/  ISETP.GT.AND P6, PT, R8, 0x8, PT ;  /* 0x000000080800780c */ /* 0x000fe20003fc4270 */
[----:B------:R-:W2:Y:S01]  /*25d0*/  MUFU.TANH R7, R26 ;  /* 0x0000001a00077308 */ /* 0x000ea20000002400 */
[----:B0-----:R-:W-:Y:S01]  /*25e0*/  FSEL R21, R21, -INF , P2 ;  /* 0xff80000015157808 */ /* 0x001fe20001000000 */
[----:B------:R-:W-:Y:S01]  /*25f0*/  FMUL.FTZ R53, R53, UR4 ;  /* 0x0000000435357c20 */ /* 0x000fe20008410000 */
[----:B-1----:R-:W-:Y:S01]  /*2600*/  FSEL R6, R6, -INF , P3 ;  /* 0xff80000006067808 */ /* 0x002fe20001800000 */
[----:B------:R-:W-:Y:S01]  /*2610*/  FMUL.FTZ R50, R50, UR4 ;  /* 0x0000000432327c20 */ /* 0x000fe20008410000 */
[----:B------:R-:W-:Y:S01]  /*2620*/  ISETP.GT.AND P5, PT, R8, 0x9, PT ;  /* 0x000000090800780c */ /* 0x000fe20003fa4270 */
[----:B------:R-:W-:Y:S01]  /*2630*/  FMUL.FTZ R56, R56, UR4 ;  /* 0x0000000438387c20 */ /* 0x000fe20008410000 */
[----:B---3--:R-:W-:Y:S01]  /*2640*/  FSEL R57, R28, -INF , P6 ;  /* 0xff8000001c397808 */ /* 0x008fe20003000000 */
[----:B------:R-:W0:Y:S01]  /*2650*/  MUFU.TANH R32, R32 ;  /* 0x0000002000207308 */ /* 0x000e220000002400 */
[----:B------:R-:W-:Y:S01]  /*2660*/  FMNMX.FTZ R24, R21, R6, !PT ;  /* 0x0000000615187209 */ /* 0x000fe20007810000 */
[----:B------:R-:W-:Y:S01]  /*2670*/  FMUL.FTZ R51, R51, UR4 ;  /* 0x0000000433337c20 */ /* 0x000fe20008410000 */
[----:B------:R-:W-:Y:S01]  /*2680*/  ISETP.GT.AND P4, PT, R8, 0x10, PT ;  /* 0x000000100800780c */ /* 0x000fe20003f84270 */
        /* <DEDUP_REMOVED lines=9> */
[----:B------:R-:W-:Y:S01]  /*2720*/  FMUL.FTZ R59, R59, UR4 ;  /* 0x000000043b3b7c20 */ /* 0x000fe20008410000 */
[----:B------:R-:W-:Y:S01]  /*2730*/  FMUL.FTZ R62, R62, UR4 ;  /* 0x000000043e3e7c20 */ /* 0x000fe20008410000 */
[----:B------:R-:W-:Y:S01]  /*2740*/  FMUL.FTZ R68, R68, UR4 ;  /* 0x0000000444447c20 */ /* 0x000fe20008410000 */
[----:B------:R-:W-:Y:S01]  /*2750*/  MUFU.TANH R33, R33 ;  /* 0x0000002100217308 */ /* 0x000fe20000002400 */
        /* <DEDUP_REMOVED lines=8> */
[----:B-1----:R-:W-:Y:S01]  /*27e0*/  FSEL R4, R4, -INF , P3 ;  /* 0xff80000004047808 */ /* 0x002fe20001800000 */
[----:B------:R-:W-:Y:S01]  /*27f0*/  FMUL.FTZ R74, R74, UR4 ;  /* 0x000000044a4a7c20 */ /* 0x000fe20008410000 */
[----:B------:R-:W-:Y:S01]  /*2800*/  ISETP.GT.AND P3, PT, R8, 0x18, PT ;  /* 0x000000180800780c */ /* 0x000fe20003f64270 */
        /* <DEDUP_REMOVED lines=13> */
[----:B0-----:R-:W-:Y:S01]  /*28e0*/  FSEL R11, R11, -INF , P6 ;  /* 0xff8000000b0b7808 */ /* 0x001fe20003000000 */
[----:B------:R0:W-:Y:S01]  /*28f0*/  @!P1 SYNCS.ARRIVE.TRANS64.RED.A1T0 RZ, [R3+URZ], RZ ;  /* 0x000000ff03ff99a7 */ /* 0x0001e2000810043f */
[----:B------:R-:W-:Y:S01]  /*2900*/  ISETP.GT.AND P6, PT, R8, 0x19, PT ;  /* 0x000000190800780c */ /* 0x000fe20003fc4270 */
[----:B------:R-:W-:-:S04]  /*2910*/  IMAD.MOV.U32 R104, RZ, RZ, R151 ;  /* 0x000000ffff687224 */ /* 0x000fc800078e0097 */
[----:B------:R-:W-:Y:S08]  /*2920*/  MUFU.TANH R37, R37 ;  /* 0x0000002500257308 */ /* 0x000ff00000002400 */
[----:B------:R2:W-:Y:S01]  /*2930*/  MUFU.TANH R109, R61 ;  /* 0x0000003d006d7308 */ /* 0x0005e20000002400 */
[----:B-1----:R-:W-:-:S07]  /*2940*/  FSEL R13, R13, -INF , P5 ;  /* 0xff8000000d0d7808 */ /* 0x002fce0002800000 */
[----:B------:R-:W1:Y:S01]  /*2950*/  MUFU.TANH R15, R34 ;  /* 0x00000022000f7308 */ /* 0x000e620000002400 */
[----:B--2---:R-:W-:Y:S02]  /*2960*/  FSEL R61, R29, -INF , P5 ;  /* 0xff8000001d3d7808 */ /* 0x004fe40002800000 */
[----:B------:R-:W-:Y:S02]  /*2970*/  ISETP.GT.AND P5, PT, R8, 0x20, PT ;  /* 0x000000200800780c */ /* 0x000fe40003fa4270 */
[----:B------:R-:W-:-:S03]  /*2980*/  FMNMX.FTZ R24, R61, R24, !PT ;  /* 0x000000183d187209 */ /* 0x000fc60007810000 */
[----:B------:R-:W-:Y:S01]  /*2990*/  MUFU.TANH R40, R40 ;  /* 0x0000002800287308 */ /* 0x000fe20000002400 */
[----:B------:R-:W-:-:S07]  /*29a0*/  FMNMX.FTZ R24, R69, R24, !PT ;  /* 0x0000001845187209 */ /* 0x000fce0007810000 */
[----:B------:R-:W2:Y:S01]  /*29b0*/  MUFU.TANH R25, R35 ;  /* 0x0000002300197308 */ /* 0x000ea20000002400 */
[----:B-1----:R-:W-:Y:S02]  /*29c0*/  FSEL R15, R15, -INF , P4 ;  /* 0xff8000000f0f7808 */ /* 0x002fe40002000000 */
[----:B------:R-:W-:-:S05]  /*29d0*/  ISETP.GT.AND P4, PT, R8, 0x21, PT ;  /* 0x000000210800780c */ /* 0x000fca0003f84270 */
[----:B------:R-:W1:Y:S08]  /*29e0*/  MUFU.TANH R41, R41 ;  /* 0x0000002900297308 */ /* 0x000e700000002400 */
[----:B------:R3:W-:Y:S01]  /*29f0*/  MUFU.TANH R9, R63 ;  /* 0x0000003f00097308 */ /* 0x0007e20000002400 */
[----:B--2---:R-:W-:-:S07]  /*2a00*/  FSEL R25, R25, -INF , P2 ;  /* 0xff80000019197808 */ /* 0x004fce0001000000 */
[----:B------:R-:W2:Y:S01]  /*2a10*/  MUFU.TANH R27, R38 ;  /* 0x00000026001b7308 */ /* 0x000ea20000002400 */
[----:B---3--:R-:W-:Y:S02]  /*2a20*/  FSEL R63, R33, -INF , P2 ;  /* 0xff800000213f7808 */ /* 0x008fe40001000000 */
[----:B------:R-:W-:Y:S02]  /*2a30*/  ISETP.GT.AND P2, PT, R8, 0x28, PT ;  /* 0x000000280800780c */ /* 0x000fe40003f44270 */
[----:B------:R-:W-:Y:S02]  /*2a40*/  FMNMX.FTZ R24, R63, R24, !PT ;  /* 0x000000183f187209 */ /* 0x000fe40007810000 */
[----:B-1----:R-:W-:Y:S01]  /*2a50*/  FSEL R89, R41, -INF , P4 ;  /* 0xff80000029597808 */ /* 0x002fe20002000000 */
        /* <DEDUP_REMOVED lines=24> */
[----:B------:R-:W1:Y:S01]  /*2be0*/  MUFU.TANH R49, R49 ;  /* 0x0000003100317308 */ /* 0x000e620000002400 */
[----:B------:R-:W-:-:S04]  /*2bf0*/  FMNMX.FTZ R26, R89, R26, !PT ;  /* 0x0000001a591a7209 */ /* 0x000fc80007810000 */
[----:B------:R-:W-:-:S03]  /*2c00*/  FMNMX.FTZ R26, R91, R26, !PT ;  /* 0x0000001a5b1a7209 */ /* 0x000fc60007810000 */
[----:B------:R-:W3:Y:S01]  /*2c10*/  MUFU.TANH R35, R46 ;  /* 0x0000002e00237308 */ /* 0x000ee20000002400 */
[----:B------:R-:W-:Y:S02]  /*2c20*/  FMNMX.FTZ R26, R93, R26, !PT ;  /* 0x0000001a5d1a7209 */ /* 0x000fe40007810000 */
[----:B--2---:R-:W-:Y:S02]  /*2c30*/  FSEL R33, R43, -INF , P4 ;  /* 0xff8000002b217808 */ /* 0x004fe40002000000 */
[----:B------:R-:W-:Y:S02]  /*2c40*/  ISETP.GT.AND P4, PT, R8, 0x38, PT ;  /* 0x000000380800780c */ /* 0x000fe40003f84270 */
[----:B------:R-:W-:Y:S01]  /*2c50*/  FMNMX.FTZ R26, R95, R26, !PT ;  /* 0x0000001a5f1a7209 */ /* 0x000fe20007810000 */
[----:B------:R-:W2:Y:S01]  /*2c60*/  MUFU.TANH R52, R52 ;  /* 0x0000003400347308 */ /* 0x000ea20000002400 */
[----:B-1----:R-:W-:-:S04]  /*2c70*/  FSEL R97, R49, -INF , P5 ;  /* 0xff80000031617808 */ /* 0x002fc80002800000 */
[----:B------:R-:W-:-:S03]  /*2c80*/  FMNMX.FTZ R26, R97, R26, !PT ;  /* 0x0000001a611a7209 */ /* 0x000fc60007810000 */
[----:B------:R-:W1:Y:S01]  /*2c90*/  MUFU.TANH R47, R47 ;  /* 0x0000002f002f7308 */ /* 0x000e620000002400 */
[----:B---3--:R-:W-:Y:S02]  /*2ca0*/  FSEL R35, R35, -INF , P2 ;  /* 0xff80000023237808 */ /* 0x008fe40001000000 */
[----:B------:R-:W-:-:S05]  /*2cb0*/  ISETP.GT.AND P2, PT, R8, 0x39, PT ;  /* 0x000000390800780c */ /* 0x000fca0003f44270 */
[----:B------:R-:W3:Y:S01]  /*2cc0*/  MUFU.TANH R53, R53 ;  /* 0x0000003500357308 */ /* 0x000ee20000002400 */
[----:B--2---:R-:W-:-:S04]  /*2cd0*/  FSEL R101, R52, -INF , P4 ;  /* 0xff80000034657808 */ /* 0x004fc80002000000 */
[----:B------:R-:W-:-:S03]  /*2ce0*/  FMNMX.FTZ R26, R101, R26, !PT ;  /* 0x0000001a651a7209 */ /* 0x000fc60007810000 */
[----:B------:R-:W2:Y:S01]  /*2cf0*/  MUFU.TANH R50, R50 ;  /* 0x0000003200327308 */ /* 0x000ea20000002400 */
[----:B-1----:R-:W-:Y:S02]  /*2d00*/  FSEL R37, R47, -INF , P3 ;  /* 0xff8000002f257808 */ /* 0x002fe40001800000 */
[----:B------:R-:W-:-:S05]  /*2d10*/  ISETP.GT.AND P3, PT, R8, 0x40, PT ;  /* 0x000000400800780c */ /* 0x000fca0003f64270 */
[----:B------:R-:W1:Y:S01]  /*2d20*/  MUFU.TANH R56, R56 ;  /* 0x0000003800387308 */ /* 0x000e620000002400 */
[----:B---3--:R-:W-:-:S04]  /*2d30*/  FSEL R107, R53, -INF , P2 ;  /* 0xff800000356b7808 */ /* 0x008fc80001000000 */
[----:B------:R-:W-:-:S03]  /*2d40*/  FMNMX.FTZ R26, R107, R26, !PT ;  /* 0x0000001a6b1a7209 */ /* 0x000fc60007810000 */
[----:B------:R-:W3:Y:S01]  /*2d50*/  MUFU.TANH R51, R51 ;  /* 0x0000003300337308 */ /* 0x000ee20000002400 */
[----:B--2---:R-:W-:Y:S02]  /*2d60*/  FSEL R39, R50, -INF , P6 ;  /* 0xff80000032277808 */ /* 0x004fe40003000000 */
[----:B------:R-:W-:-:S04]  /*2d70*/  ISETP.GT.AND P6, PT, R8, 0x41, PT ;  /* 0x000000410800780c */ /* 0x000fc80003fc4270 */
[----:B------:R-:W-:Y:S01]  /*2d80*/  FSEL R99, R99, -INF , P6 ;  /* 0xff80000063637808 */ /* 0x000fe20003000000 */
[----:B------:R-:W2:Y:S01]  /*2d90*/  MUFU.TANH R54, R54 ;  /* 0x0000003600367308 */ /* 0x000ea20000002400 */
[----:B-1----:R-:W-:-:S04]  /*2da0*/  FSEL R105, R56, -INF , P3 ;  /* 0xff80000038697808 */ /* 0x002fc80001800000 */
[----:B------:R-:W-:-:S03]  /*2db0*/  FMNMX.FTZ R26, R105, R26, !PT ;  /* 0x0000001a691a7209 */ /* 0x000fc60007810000 */
[----:B------:R-:W1:Y:S01]  /*2dc0*/  MUFU.TANH R60, R60 ;  /* 0x0000003c003c7308 */ /* 0x000e620000002400 */
[----:B---3--:R-:W-:Y:S02]  /*2dd0*/  FSEL R41, R51, -INF , P5 ;  /* 0xff80000033297808 */ /* 0x008fe40002800000 */
[----:B------:R-:W-:Y:S02]  /*2de0*/  ISETP.GT.AND P5, PT, R8, 0x48, PT ;  /* 0x000000480800780c */ /* 0x000fe40003fa4270 */
[----:B------:R-:W-:-:S03]  /*2df0*/  FMNMX.FTZ R26, R99, R26, !PT ;  /* 0x0000001a631a7209 */ /* 0x000fc60007810000 */
[----:B------:R-:W3:Y:S01]  /*2e00*/  MUFU.TANH R55, R55 ;  /* 0x0000003700377308 */ /* 0x000ee20000002400 */
[----:B--2---:R-:W-:Y:S02]  /*2e10*/  FSEL R43, R54, -INF , P4 ;  /* 0xff800000362b7808 */ /* 0x004fe40002000000 */
[----:B------:R-:W-:-:S04]  /*2e20*/  ISETP.GT.AND P4, PT, R8, 0x49, PT ;  /* 0x000000490800780c */ /* 0x000fc80003f84270 */
[----:B------:R-:W-:Y:S01]  /*2e30*/  FSEL R109, R109, -INF , P4 ;  /* 0xff8000006d6d7808 */ /* 0x000fe20002000000 */
[----:B------:R-:W2:Y:S01]  /*2e40*/  MUFU.TANH R58, R58 ;  /* 0x0000003a003a7308 */ /* 0x000ea20000002400 */
[----:B-1----:R-:W-:Y:S02]  /*2e50*/  FSEL R103, R60, -INF , P5 ;  /* 0xff8000003c677808 */ /* 0x002fe40002800000 */
[----:B------:R-:W-:Y:S02]  /*2e60*/  FSEL R53, R9, -INF , P4 ;  /* 0xff80000009357808 */ /* 0x000fe40002000000 */
[----:B------:R-:W-:Y:S02]  /*2e70*/  FMNMX.FTZ R26, R103, R26, !PT ;  /* 0x0000001a671a7209 */ /* 0x000fe40007810000 */
[----:B------:R-:W-:Y:S01]  /*2e80*/  ISETP.GT.AND P4, PT, R8, 0x60, PT ;  /* 0x000000600800780c */ /* 0x000fe20003f84270 */
[----:B------:R-:W1:Y:S01]  /*2e90*/  MUFU.TANH R64, R64 ;  /* 0x0000004000407308 */ /* 0x000e620000002400 */
[----:B---3--:R-:W-:-:S02]  /*2ea0*/  FSEL R45, R55, -INF , P2 ;  /* 0xff800000372d7808 */ /* 0x008fc40001000000 */
[----:B------:R-:W-:Y:S02]  /*2eb0*/  ISETP.GT.AND P2, PT, R8, 0x50, PT ;  /* 0x000000500800780c */ /* 0x000fe40003f44270 */
        /* <DEDUP_REMOVED lines=11> */
[----:B------:R-:W-:Y:S02]  /*2f70*/  FMNMX.FTZ R26, R113, R26, !PT ;  /* 0x0000001a711a7209 */ /* 0x000fe40007810000 */
[----:B------:R-:W-:Y:S01]  /*2f80*/  FSEL R59, R10, -INF , P3 ;  /* 0xff8000000a3b7808 */ /* 0x000fe20001800000 */
[----:B------:R-:W3:Y:S01]  /*2f90*/  MUFU.TANH R14, R14 ;  /* 0x0000000e000e7308 */ /* 0x000ee20000002400 */
[----:B--2---:R-:W-:Y:S02]  /*2fa0*/  FSEL R51, R62, -INF , P5 ;  /* 0xff8000003e337808 */ /* 0x004fe40002800000 */
[----:B------:R-:W-:-:S02]  /*2fb0*/  ISETP.GT.AND P5, PT, R8, 0x59, PT ;  /* 0x000000590800780c */ /* 0x000fc40003fa4270 */
[----:B------:R-:W-:-:S03]  /*2fc0*/  ISETP.GT.AND P3, PT, R8, 0x61, PT ;  /* 0x000000610800780c */ /* 0x000fc60003f64270 */
[----:B------:R-:W2:Y:S01]  /*2fd0*/  MUFU.TANH R72, R72 ;  /* 0x0000004800487308 */ /* 0x000ea20000002400 */
[----:B-1----:R-:W-:-:S04]  /*2fe0*/  FSEL R115, R68, -INF , P6 ;  /* 0xff80000044737808 */ /* 0x002fc80003000000 */
[----:B------:R-:W-:-:S03]  /*2ff0*/  FMNMX.FTZ R26, R115, R26, !PT ;  /* 0x0000001a731a7209 */ /* 0x000fc60007810000 */
[----:B------:R-:W1:Y:S01]  /*3000*/  MUFU.TANH R66, R66 ;  /* 0x0000004200427308 */ /* 0x000e620000002400 */
[----:B---3--:R-:W-:-:S04]  /*3010*/  FSEL R117, R14, -INF , P5 ;  /* 0xff8000000e757808 */ /* 0x008fc80002800000 */
[----:B------:R-:W-:-:S03]  /*3020*/  FMNMX.FTZ R26, R117, R26, !PT ;  /* 0x0000001a751a7209 */ /* 0x000fc60007810000 */
        /* <DEDUP_REMOVED lines=11> */
[----:B------:R-:W-:-:S05]  /*30e0*/  ISETP.GT.AND P6, PT, R8, 0x69, PT ;  /* 0x000000690800780c */ /* 0x000fca0003fc4270 */
[----:B------:R-:W2:Y:S01]  /*30f0*/  MUFU.TANH R74, R74 ;  /* 0x0000004a004a7308 */ /* 0x000ea20000002400 */
[----:B-1----:R-:W-:-:S04]  /*3100*/  FSEL R123, R76, -INF , P2 ;  /* 0xff8000004c7b7808 */ /* 0x002fc80001000000 */
[----:B------:R-:W-:-:S03]  /*3110*/  FMNMX.FTZ R26, R123, R26, !PT ;  /* 0x0000001a7b1a7209 */ /* 0x000fc60007810000 */
[----:B------:R-:W1:Y:S01]  /*3120*/  MUFU.TANH R80, R80 ;  /* 0x0000005000507308 */ /* 0x000e620000002400 */
[----:B---3--:R-:W-:-:S04]  /*3130*/  FSEL R125, R77, -INF , P6 ;  /* 0xff8000004d7d7808 */ /* 0x008fc80003000000 */
[----:B------:R-:W-:-:S03]  /*3140*/  FMNMX.FTZ R26, R125, R26, !PT ;  /* 0x0000001a7d1a7209 */ /* 0x000fc60007810000 */
[----:B------:R3:W4:Y:S01]  /*3150*/  MUFU.TANH R24, R75 ;  /* 0x0000004b00187308 */ /* 0x0007220000002400 */
[----:B--2---:R-:W-:Y:S02]  /*3160*/  FSEL R77, R74, -INF , P4 ;  /* 0xff8000004a4d7808 */ /* 0x004fe40002000000 */
[----:B------:R-:W-:-:S05]  /*3170*/  ISETP.GT.AND P4, PT, R8, 0x71, PT ;  /* 0x000000710800780c */ /* 0x000fca0003f84270 */
[----:B------:R4:W2:Y:S01]  /*3180*/  MUFU.TANH R129, R81 ;  /* 0x0000005100817308 */ /* 0x0008a20000002400 */
[----:B---3--:R-:W-:Y:S02]  /*3190*/  FSEL R75, R20, -INF , P5 ;  /* 0xff800000144b7808 */ /* 0x008fe40002800000 */
[----:B------:R-:W-:-:S04]  /*31a0*/  ISETP.GT.AND P5, PT, R8, 0x70, PT ;  /* 0x000000700800780c */ /* 0x000fc80003fa4270 */
[----:B-1----:R-:W-:Y:S01]  /*31b0*/  FSEL R127, R80, -INF , P5 ;  /* 0xff800000507f7808 */ /* 0x002fe20002800000 */
[----:B------:R-:W1:Y:S01]  /*31c0*/  MUFU.TANH R78, R78 ;  /* 0x0000004e004e7308 */ /* 0x000e620000002400 */
[----:B----4-:R-:W-:Y:S02]  /*31d0*/  FSEL R81, R24, -INF , P3 ;  /* 0xff80000018517808 */ /* 0x010fe40001800000 */
[----:B------:R-:W-:Y:S02]  /*31e0*/  ISETP.GT.AND P3, PT, R8, 0x78, PT ;  /* 0x000000780800780c */ /* 0x000fe40003f64270 */
[----:B------:R-:W-:-:S03]  /*31f0*/  FMNMX.FTZ R26, R127, R26, !PT ;  /* 0x0000001a7f1a7209 */ /* 0x000fc60007810000 */
[----:B------:R-:W3:Y:S01]  /*3200*/  MUFU.TANH R84, R84 ;  /* 0x0000005400547308 */ /* 0x000ee20000002400 */
[----:B--2---:R-:W-:-:S04]  /*3210*/  FSEL R129, R129, -INF , P4 ;  /* 0xff80000081817808 */ /* 0x004fc80002000000 */
[----:B------:R-:W-:-:S03]  /*3220*/  FMNMX.FTZ R26, R129, R26, !PT ;  /* 0x0000001a811a7209 */ /* 0x000fc60007810000 */
[----:B------:R1:W2:Y:S08]  /*3230*/  MUFU.TANH R133, R85 ;  /* 0x0000005500857308 */ /* 0x0002b00000002400 */
[----:B------:R-:W4:Y:S01]  /*3240*/  MUFU.TANH R82, R82 ;  /* 0x0000005200527308 */ /* 0x000f220000002400 */
[----:B-1----:R-:W-:Y:S02]  /*3250*/  FSEL R85, R78, -INF , P2 ;  /* 0xff8000004e557808 */ /* 0x002fe40001000000 */
[----:B------:R-:W-:Y:S01]  /*3260*/  ISETP.GT.AND P2, PT, R8, 0x79, PT ;  /* 0x000000790800780c */ /* 0x000fe20003f44270 */
[----:B------:R-:W-:Y:S01]  /*3270*/  IMAD.U32 R8, RZ, RZ, UR5 ;  /* 0x00000005ff087e24 */ /* 0x000fe2000f8e00ff */
[----:B---3--:R-:W-:-:S03]  /*3280*/  FSEL R131, R84, -INF , P3 ;  /* 0xff80000054837808 */ /* 0x008fc60001800000 */
[----:B------:R-:W1:Y:S01]  /*3290*/  MUFU.TANH R83, R83 ;  /* 0x0000005300537308 */ /* 0x000e620000002400 */
[----:B--2---:R-:W-:Y:S02]  /*32a0*/  FSEL R133, R133, -INF , P2 ;  /* 0xff80000085857808 */ /* 0x004fe40001000000 */
[----:B------:R-:W-:-:S04]  /*32b0*/  FMNMX.FTZ R26, R131, R26, !PT ;  /* 0x0000001a831a7209 */ /* 0x000fc80007810000 */
[----:B------:R-:W-:Y:S01]  /*32c0*/  FMNMX.FTZ R26, R133, R26, !PT ;  /* 0x0000001a851a7209 */ /* 0x000fe20007810000 */
[----:B------:R-:W2:Y:S04]  /*32d0*/  MUFU.TANH R86, R86 ;  /* 0x0000005600567308 */ /* 0x000ea80000002400 */
[----:B------:R-:W3:Y:S02]  /*32e0*/  SHFL.BFLY PT, R9, R26, 0x2, 0x1f ;  /* 0x0c401f001a097f89 */ /* 0x000ee400000e0000 */
[----:B---3--:R-:W-:-:S05]  /*32f0*/  FMNMX.FTZ R14, R26, R9, !PT ;  /* 0x000000091a0e7209 */ /* 0x008fca0007810000 */
[----:B------:R-:W3:Y:S02]  /*3300*/  SHFL.BFLY PT, R9, R14, 0x1, 0x1f ;  /* 0x0c201f000e097f89 */ /* 0x000ee400000e0000 */
[----:B---3--:R-:W-:Y:S02]  /*3310*/  FMNMX.FTZ R9, R14, R9, !PT ;  /* 0x000000090e097209 */ /* 0x008fe40007810000 */
[----:B------:R-:W3:Y:S02]  /*3320*/  MUFU.TANH R14, R87 ;  /* 0x00000057000e7308 */ /* 0x000ee40000002400 */
[C---:B------:R-:W-:Y:S01]  /*3330*/  FSETP.NEU.FTZ.AND P0, PT, R9.reuse, -INF , PT ;  /* 0xff8000000900780b */ /* 0x040fe20003f1d000 */
[----:B------:R-:W-:-:S05]  /*3340*/  FMUL.FTZ R10, R9, R8 ;  /* 0x00000008090a7220 */ /* 0x000fca0000410000 */
[----:B------:R-:W-:Y:S02]  /*3350*/  FSEL R10, R10, RZ, P0 ;  /* 0x000000ff0a0a7208 */ /* 0x000fe40000000000 */
[----:B------:R-:W-:Y:S02]  /*3360*/  ISETP.NE.AND P0, PT, R12, RZ, PT ;  /* 0x000000ff0c00720c */ /* 0x000fe40003f05270 */
[----:B------:R5:W0:Y:S01]  /*3370*/  MUFU.TANH R12, R79 ;  /* 0x0000004f000c7308 */ /* 0x000a220000002400 */
[-CC-:B------:R-:W-:Y:S01]  /*3380*/  FFMA.FTZ R174, R91, R8.reuse, -R10.reuse ;  /* 0x000000085bae7223 */ /* 0x180fe2000001080a */
[----:B----4-:R-:W-:Y:S01]  /*3390*/  FSEL R91, R82, -INF , P5 ;  /* 0xff800000525b7808 */ /* 0x010fe20002800000 */
[-CC-:B------:R-:W-:Y:S01]  /*33a0*/  FFMA.FTZ R168, R95, R8.reuse, -R10.reuse ;  /* 0x000000085fa87223 */ /* 0x180fe2000001080a */
[----:B-1----:R-:W-:Y:S01]  /*33b0*/  FSEL R95, R83, -INF , P4 ;  /* 0xff800000535f7808 */ /* 0x002fe20002000000 */
[-CC-:B------:R-:W-:Y:S01]  /*33c0*/  FFMA.FTZ R176, R69, R8.reuse, -R10.reuse ;  /* 0x0000000845b07223 */ /* 0x180fe2000001080a */
[-CC-:B------:R-:W-:Y:S01]  /*33d0*/  FFMA.FTZ R69, R97, R8.reuse, -R10.reuse ;  /* 0x0000000861457223 */ /* 0x180fe2000001080a */
[----:B--2---:R-:W-:Y:S01]  /*33e0*/  FSEL R97, R86, -INF , P3 ;  /* 0xff80000056617808 */ /* 0x004fe20001800000 */
[-CC-:B------:R-:W-:Y:S01]  /*33f0*/  FFMA.FTZ R170, R101, R8.reuse, -R10.reuse ;  /* 0x0000000865aa7223 */ /* 0x180fe2000001080a */
[--C-:B-----5:R-:W-:Y:S01]  /*3400*/  FFMA.FTZ R79, R6, R8, -R10.reuse ;  /* 0x00000008064f7223 */ /* 0x120fe2000001080a */
[----:B------:R-:W-:Y:S01]  /*3410*/  FMNMX.FTZ R6, R7, R4, !PT ;  /* 0x0000000407067209 */ /* 0x000fe20007810000 */
[-CC-:B------:R-:W-:Y:S01]  /*3420*/  FFMA.FTZ R180, R21, R8.reuse, -R10.reuse ;  /* 0x0000000815b47223 */ /* 0x180fe2000001080a */
[----:B---3--:R-:W-:Y:S01]  /*3430*/  FSEL R101, R14, -INF , P2 ;  /* 0xff8000000e657808 */ /* 0x008fe20001000000 */
[--C-:B------:R-:W-:Y:S01]  /*3440*/  FFMA.FTZ R182, R57, R8, -R10.reuse ;  /* 0x0000000839b67223 */ /* 0x100fe2000001080a */
[----:B------:R-:W-:Y:S01]  /*3450*/  FMNMX.FTZ R6, R11, R6, !PT ;  /* 0x000000060b067209 */ /* 0x000fe20007810000 */
[----:B------:R-:W-:Y:S01]  /*3460*/  MUFU.EX2 R79, R79 ;  /* 0x0000004f004f7308 */ /* 0x000fe20000000800 */
[-CC-:B------:R-:W-:Y:S01]  /*3470*/  FFMA.FTZ R57, R61, R8.reuse, -R10.reuse ;  /* 0x000000083d397223 */ /* 0x180fe2000001080a */
[----:B0-----:R-:W-:Y:S01]  /*3480*/  FSEL R87, R12, -INF , P6 ;  /* 0xff8000000c577808 */ /* 0x001fe20003000000 */
[--C-:B------:R-:W-:Y:S01]  /*3490*/  FFMA.FTZ R61, R63, R8, -R10.reuse ;  /* 0x000000083f3d7223 */ /* 0x100fe2000001080a */
[----:B------:R-:W-:Y:S01]  /*34a0*/  FMNMX.FTZ R6, R13, R6, !PT ;  /* 0x000000060d067209 */ /* 0x000fe20007810000 */
[-CC-:B------:R-:W-:Y:S01]  /*34b0*/  FFMA.FTZ R178, R67, R8.reuse, -R10.reuse ;  /* 0x0000000843b27223 */ /* 0x180fe2000001080a */
[-CC-:B------:R-:W-:Y:S01]  /*34c0*/  FFMA.FTZ R63, R65, R8.reuse, -R10.reuse ;  /* 0x00000008413f7223 */ /* 0x180fe2000001080a */
[--C-:B------:R-:W-:Y:S01]  /*34d0*/  FFMA.FTZ R172, R71, R8, -R10.reuse ;  /* 0x0000000847ac7223 */ /* 0x100fe2000001080a */
[----:B------:R-:W-:Y:S01]  /*34e0*/  FMNMX.FTZ R6, R15, R6, !PT ;  /* 0x000000060f067209 */ /* 0x000fe20007810000 */
[----:B------:R-:W0:Y:S01]  /*34f0*/  MUFU.EX2 R180, R180 ;  /* 0x000000b400b47308 */ /* 0x000e220000000800 */
[-CC-:B------:R-:W-:Y:S01]  /*3500*/  FFMA.FTZ R65, R89, R8.reuse, -R10.reuse ;  /* 0x0000000859417223 */ /* 0x180fe2000001080a */
[--C-:B------:R-:W-:Y:S01]  /*3510*/  FFMA.FTZ R67, R93, R8, -R10.reuse ;  /* 0x000000085d437223 */ /* 0x100fe2000001080a */
[----:B------:R-:W-:Y:S01]  /*3520*/  FMNMX.FTZ R6, R25, R6, !PT ;  /* 0x0000000619067209 */ /* 0x000fe20007810000 */
[-CC-:B------:R-:W-:Y:S01]  /*3530*/  FFMA.FTZ R71, R107, R8.reuse, -R10.reuse ;  /* 0x000000086b477223 */ /* 0x180fe2000001080a */
[-CC-:B------:R-:W-:Y:S01]  /*3540*/  FFMA.FTZ R152, R105, R8.reuse, -R10.reuse ;  /* 0x0000000869987223 */ /* 0x180fe2000001080a */
[--C-:B------:R-:W-:Y:S01]  /*3550*/  FFMA.FTZ R83, R99, R8, -R10.reuse ;  /* 0x0000000863537223 */ /* 0x100fe2000001080a */
[----:B------:R-:W-:Y:S01]  /*3560*/  FMNMX.FTZ R6, R27, R6, !PT ;  /* 0x000000061b067209 */ /* 0x000fe20007810000 */
[----:B------:R-:W1:Y:S01]  /*3570*/  MUFU.EX2 R182, R182 ;  /* 0x000000b600b67308 */ /* 0x000e620000000800 */
[-CC-:B------:R-:W-:Y:S01]  /*3580*/  FFMA.FTZ R154, R103, R8.reuse, -R10.reuse ;  /* 0x00000008679a7223 */ /* 0x180fe2000001080a */
[--C-:B------:R-:W-:Y:S01]  /*3590*/  FFMA.FTZ R89, R109, R8, -R10.reuse ;  /* 0x000000086d597223 */ /* 0x100fe2000001080a */
[----:B------:R-:W-:Y:S01]  /*35a0*/  FMNMX.FTZ R6, R29, R6, !PT ;  /* 0x000000061d067209 */ /* 0x000fe20007810000 */
[-CC-:B------:R-:W-:Y:S01]  /*35b0*/  FFMA.FTZ R156, R111, R8.reuse, -R10.reuse ;  /* 0x000000086f9c7223 */ /* 0x180fe2000001080a */
[-CC-:B------:R-:W-:Y:S01]  /*35c0*/  FFMA.FTZ R93, R113, R8.reuse, -R10.reuse ;  /* 0x00000008715d7223 */ /* 0x180fe2000001080a */
[--C-:B------:R-:W-:Y:S01]  /*35d0*/  FFMA.FTZ R158, R115, R8, -R10.reuse ;  /* 0x00000008739e7223 */ /* 0x100fe2000001080a */
[----:B------:R-:W-:Y:S01]  /*35e0*/  FMNMX.FTZ R6, R31, R6, !PT ;  /* 0x000000061f067209 */ /* 0x000fe20007810000 */
[----:B------:R-:W2:Y:S01]  /*35f0*/  MUFU.EX2 R57, R57 ;  /* 0x0000003900397308 */ /* 0x000ea20000000800 */
[-CC-:B------:R-:W-:Y:S01]  /*3600*/  FFMA.FTZ R99, R117, R8.reuse, -R10.reuse ;  /* 0x0000000875637223 */ /* 0x180fe2000001080a */
[--C-:B------:R-:W-:Y:S01]  /*3610*/  FFMA.FTZ R160, R119, R8, -R10.reuse ;  /* 0x0000000877a07223 */ /* 0x100fe2000001080a */
[----:B------:R-:W-:Y:S01]  /*3620*/  FMNMX.FTZ R6, R33, R6, !PT ;  /* 0x0000000621067209 */ /* 0x000fe20007810000 */
[-CC-:B------:R-:W-:Y:S01]  /*3630*/  FFMA.FTZ R103, R121, R8.reuse, -R10.reuse ;  /* 0x0000000879677223 */ /* 0x180fe2000001080a */
[-CC-:B------:R-:W-:Y:S01]  /*3640*/  FFMA.FTZ R162, R123, R8.reuse, -R10.reuse ;  /* 0x000000087ba27223 */ /* 0x180fe2000001080a */
[--C-:B------:R-:W-:Y:S01]  /*3650*/  FFMA.FTZ R105, R125, R8, -R10.reuse ;  /* 0x000000087d697223 */ /* 0x100fe2000001080a */
[----:B------:R-:W-:Y:S01]  /*3660*/  FMNMX.FTZ R6, R35, R6, !PT ;  /* 0x0000000623067209 */ /* 0x000fe20007810000 */
[----:B------:R-:W3:Y:S01]  /*3670*/  MUFU.EX2 R176, R176 ;  /* 0x000000b000b07308 */ /* 0x000ee20000000800 */
[-CC-:B------:R-:W-:Y:S01]  /*3680*/  FFMA.FTZ R164, R127, R8.reuse, -R10.reuse ;  /* 0x000000087fa47223 */ /* 0x180fe2000001080a */
[--C-:B------:R-:W-:Y:S01]  /*3690*/  FFMA.FTZ R107, R129, R8, -R10.reuse ;  /* 0x00000008816b7223 */ /* 0x100fe2000001080a */
[----:B------:R-:W-:Y:S01]  /*36a0*/  FMNMX.FTZ R6, R37, R6, !PT ;  /* 0x0000000625067209 */ /* 0x000fe20007810000 */
[-CC-:B------:R-:W-:Y:S01]  /*36b0*/  FFMA.FTZ R166, R131, R8.reuse, -R10.reuse ;  /* 0x0000000883a67223 */ /* 0x180fe2000001080a */
[----:B------:R-:W-:Y:S01]  /*36c0*/  FFMA.FTZ R109, R133, R8, -R10 ;  /* 0x00000008856d7223 */ /* 0x000fe2000001080a */
[--C-:B------:R-:W-:Y:S01]  /*36d0*/  IMAD.MOV.U32 R133, RZ, RZ, R151.reuse ;  /* 0x000000ffff857224 */ /* 0x100fe200078e0097 */
[----:B------:R-:W-:Y:S01]  /*36e0*/  FMNMX.FTZ R6, R39, R6, !PT ;  /* 0x0000000627067209 */ /* 0x000fe20007810000 */
[----:B------:R-:W4:Y:S01]  /*36f0*/  MUFU.EX2 R61, R61 ;  /* 0x0000003d003d7308 */ /* 0x000f220000000800 */
[--C-:B------:R-:W-:Y:S01]  /*3700*/  IMAD.MOV.U32 R131, RZ, RZ, R151.reuse ;  /* 0x000000ffff837224 */ /* 0x100fe200078e0097 */
[----:B------:R-:W-:Y:S01]  /*3710*/  MOV R127, R151 ;  /* 0x00000097007f7202 */ /* 0x000fe20000000f00 */
[--C-:B------:R-:W-:Y:S01]  /*3720*/  IMAD.MOV.U32 R129, RZ, RZ, R151.reuse ;  /* 0x000000ffff817224 */ /* 0x100fe200078e0097 */
[----:B------:R-:W-:Y:S01]  /*3730*/  FMNMX.FTZ R6, R41, R6, !PT ;  /* 0x0000000629067209 */ /* 0x000fe20007810000 */
[----:B------:R-:W-:-:S02]  /*3740*/  IMAD.MOV.U32 R125, RZ, RZ, R151 ;  /* 0x000000ffff7d7224 */ /* 0x000fc400078e0097 */
[--C-:B------:R-:W-:Y:S01]  /*3750*/  IMAD.MOV.U32 R123, RZ, RZ, R151.reuse ;  /* 0x000000ffff7b7224 */ /* 0x100fe200078e0097 */
[----:B------:R-:W-:Y:S01]  /*3760*/  FMNMX.FTZ R6, R43, R6, !PT ;  /* 0x000000062b067209 */ /* 0x000fe20007810000 */
[----:B------:R-:W5:Y:S01]  /*3770*/  MUFU.EX2 R178, R178 ;  /* 0x000000b200b27308 */ /* 0x000f620000000800 */
[--C-:B------:R-:W-:Y:S02]  /*3780*/  IMAD.MOV.U32 R121, RZ, RZ, R151.reuse ;  /* 0x000000ffff797224 */ /* 0x100fe400078e0097 */
[----:B------:R-:W-:Y:S01]  /*3790*/  FMNMX.FTZ R6, R45, R6, !PT ;  /* 0x000000062d067209 */ /* 0x000fe20007810000 */
[--C-:B------:R-:W-:Y:S02]  /*37a0*/  IMAD.MOV.U32 R119, RZ, RZ, R151.reuse ;  /* 0x000000ffff777224 */ /* 0x100fe400078e0097 */
[--C-:B------:R-:W-:Y:S01]  /*37b0*/  IMAD.MOV.U32 R117, RZ, RZ, R151.reuse ;  /* 0x000000ffff757224 */ /* 0x100fe200078e0097 */
[----:B------:R-:W-:Y:S01]  /*37c0*/  FMNMX.FTZ R6, R47, R6, !PT ;  /* 0x000000062f067209 */ /* 0x000fe20007810000 */
[----:B------:R-:W5:Y:S01]  /*37d0*/  MUFU.EX2 R63, R63 ;  /* 0x0000003f003f7308 */ /* 0x000f620000000800 */
[----:B------:R-:W-:-:S02]  /*37e0*/  IMAD.MOV.U32 R115, RZ, RZ, R151 ;  /* 0x000000ffff737224 */ /* 0x000fc400078e0097 */
[----:B------:R-:W-:Y:S01]  /*37f0*/  FMNMX.FTZ R6, R49, R6, !PT ;  /* 0x0000000631067209 */ /* 0x000fe20007810000 */
[--C-:B------:R-:W-:Y:S02]  /*3800*/  IMAD.MOV.U32 R113, RZ, RZ, R151.reuse ;  /* 0x000000ffff717224 */ /* 0x100fe400078e0097 */
[----:B------:R-:W-:Y:S01]  /*3810*/  IMAD.MOV.U32 R111, RZ, RZ, R151 ;  /* 0x000000ffff6f7224 */ /* 0x000fe200078e0097 */
[----:B------:R-:W-:Y:S01]  /*3820*/  FMNMX.FTZ R6, R51, R6, !PT ;  /* 0x0000000633067209 */ /* 0x000fe20007810000 */
[----:B------:R-:W-:Y:S03]  /*3830*/  MUFU.EX2 R172, R172 ;  /* 0x000000ac00ac7308 */ /* 0x000fe60000000800 */
[----:B------:R-:W-:-:S04]  /*3840*/  FMNMX.FTZ R6, R53, R6, !PT ;  /* 0x0000000635067209 */ /* 0x000fc80007810000 */
        /* <DEDUP_REMOVED lines=17> */
[----:B------:R-:W-:-:S05]  /*3960*/  FMNMX.FTZ R6, R101, R6, !PT ;  /* 0x0000000665067209 */ /* 0x000fca0007810000 */
[----:B------:R-:W0:Y:S01]  /*3970*/  SHFL.BFLY PT, R21, R6, 0x2, 0x1f ;  /* 0x0c401f0006157f89 */ /* 0x000e2200000e0000 */
[----:B------:R-:W-:Y:S08]  /*3980*/  MUFU.EX2 R71, R71 ;  /* 0x0000004700477308 */ /* 0x000ff00000000800 */
[----:B------:R-:W-:Y:S08]  /*3990*/  MUFU.EX2 R152, R152 ;  /* 0x0000009800987308 */ /* 0x000ff00000000800 */
[----:B------:R-:W-:Y:S01]  /*39a0*/  MUFU.EX2 R83, R83 ;  /* 0x0000005300537308 */ /* 0x000fe20000000800 */
[----:B0-----:R-:W-:-:S07]  /*39b0*/  FMNMX.FTZ R12, R6, R21, !PT ;  /* 0x00000015060c7209 */ /* 0x001fce0007810000 */
[----:B------:R-:W-:Y:S01]  /*39c0*/  MUFU.EX2 R154, R154 ;  /* 0x0000009a009a7308 */ /* 0x000fe20000000800 */
[----:B------:R-:W0:Y:S07]  /*39d0*/  SHFL.BFLY PT, R21, R12, 0x1, 0x1f ;  /* 0x0c201f000c157f89 */ /* 0x000e2e00000e0000 */
[----:B------:R-:W-:Y:S08]  /*39e0*/  MUFU.EX2 R89, R89 ;  /* 0x0000005900597308 */ /* 0x000ff00000000800 */
[----:B------:R-:W-:Y:S08]  /*39f0*/  MUFU.EX2 R156, R156 ;  /* 0x0000009c009c7308 */ /* 0x000ff00000000800 */
[----:B------:R-:W-:Y:S01]  /*3a00*/  MUFU.EX2 R93, R93 ;  /* 0x0000005d005d7308 */ /* 0x000fe20000000800 */
[----:B0-----:R-:W-:-:S04]  /*3a10*/  FMNMX.FTZ R21, R12, R21, !PT ;  /* 0x000000150c157209 */ /* 0x001fc80007810000 */
[C---:B------:R-:W-:Y:S01]  /*3a20*/  FSETP.NEU.FTZ.AND P2, PT, R21.reuse, -INF , PT ;  /* 0xff8000001500780b */ /* 0x040fe20003f5d000 */
[----:B------:R-:W-:Y:S02]  /*3a30*/  FMUL.FTZ R6, R21, R8 ;  /* 0x0000000815067220 */ /* 0x000fe40000410000 */
[----:B------:R-:W-:Y:S03]  /*3a40*/  MUFU.EX2 R158, R158 ;  /* 0x0000009e009e7308 */ /* 0x000fe60000000800 */
[----:B------:R-:W-:-:S05]  /*3a50*/  FSEL R32, R6, RZ, P2 ;  /* 0x000000ff06207208 */ /* 0x000fca0001000000 */
[----:B------:R-:W-:Y:S01]  /*3a60*/  MUFU.EX2 R99, R99 ;  /* 0x0000006300637308 */ /* 0x000fe20000000800 */
[-CC-:B------:R-:W-:Y:S01]  /*3a70*/  FFMA.FTZ R181, R7, R8.reuse, -R32.reuse ;  /* 0x0000000807b57223 */ /* 0x180fe20000010820 */
[-CC-:B------:R-:W-:Y:S01]  /*3a80*/  FFMA.FTZ R6, R4, R8.reuse, -R32.reuse ;  /* 0x0000000804067223 */ /* 0x180fe20000010820 */
[-CC-:B------:R-:W-:Y:S01]  /*3a90*/  FFMA.FTZ R183, R11, R8.reuse, -R32.reuse ;  /* 0x000000080bb77223 */ /* 0x180fe20000010820 */
[----:B------:R-:W-:Y:S01]  /*3aa0*/  FADD.FTZ R7, R180, R79 ;  /* 0x0000004fb4077221 */ /* 0x000fe20000010000 */
[-CC-:B------:R-:W-:Y:S01]  /*3ab0*/  FFMA.FTZ R10, R13, R8.reuse, -R32.reuse ;  /* 0x000000080d0a7223 */ /* 0x180fe20000010820 */
[-CC-:B------:R-:W-:Y:S01]  /*3ac0*/  FFMA.FTZ R177, R15, R8.reuse, -R32.reuse ;  /* 0x000000080fb17223 */ /* 0x180fe20000010820 */
[-CC-:B------:R-:W-:Y:S01]  /*3ad0*/  FFMA.FTZ R12, R25, R8.reuse, -R32.reuse ;  /* 0x00000008190c7223 */ /* 0x180fe20000010820 */
[----:B------:R-:W-:Y:S01]  /*3ae0*/  MUFU.EX2 R181, R181 ;  /* 0x000000b500b57308 */ /* 0x000fe20000000800 */
[----:B-1----:R-:W-:Y:S01]  /*3af0*/  FADD.FTZ R4, R182, R7 ;  /* 0x00000007b6047221 */ /* 0x002fe20000010000 */
[-CC-:B------:R-:W-:Y:S01]  /*3b00*/  FFMA.FTZ R179, R27, R8.reuse, -R32.reuse ;  /* 0x000000081bb37223 */ /* 0x180fe20000010820 */
[-CC-:B------:R-:W-:Y:S01]  /*3b10*/  FFMA.FTZ R14, R29, R8.reuse, -R32.reuse ;  /* 0x000000081d0e7223 */ /* 0x180fe20000010820 */
[-C--:B------:R-:W-:Y:S01]  /*3b20*/  FFMA.FTZ R173, R31, R8.reuse, -R32 ;  /* 0x000000081fad7223 */ /* 0x080fe20000010820 */
[----:B--2---:R-:W-:Y:S01]  /*3b30*/  FADD.FTZ R7, R57, R4 ;  /* 0x0000000439077221 */ /* 0x004fe20000010000 */
[-CC-:B------:R-:W-:Y:S01]  /*3b40*/  FFMA.FTZ R20, R33, R8.reuse, -R32.reuse ;  /* 0x0000000821147223 */ /* 0x180fe20000010820 */
[-CC-:B------:R-:W-:Y:S01]  /*3b50*/  FFMA.FTZ R175, R35, R8.reuse, -R32.reuse ;  /* 0x0000000823af7223 */ /* 0x180fe20000010820 */
[----:B------:R-:W0:Y:S01]  /*3b60*/  MUFU.EX2 R6, R6 ;  /* 0x0000000600067308 */ /* 0x000e220000000800 */
[----:B---3--:R-:W-:Y:S01]  /*3b70*/  FADD.FTZ R4, R176, R7 ;  /* 0x00000007b0047221 */ /* 0x008fe20000010000 */
[-CC-:B------:R-:W-:Y:S01]  /*3b80*/  FFMA.FTZ R24, R37, R8.reuse, -R32.reuse ;  /* 0x0000000825187223 */ /* 0x180fe20000010820 */
[-CC-:B------:R-:W-:Y:S01]  /*3b90*/  FFMA.FTZ R169, R39, R8.reuse, -R32.reuse ;  /* 0x0000000827a97223 */ /* 0x180fe20000010820 */
[-C--:B------:R-:W-:Y:S01]  /*3ba0*/  FFMA.FTZ R26, R41, R8.reuse, -R32 ;  /* 0x00000008291a7223 */ /* 0x080fe20000010820 */
[----:B----4-:R-:W-:Y:S01]  /*3bb0*/  FADD.FTZ R7, R61, R4 ;  /* 0x000000043d077221 */ /* 0x010fe20000010000 */
[-CC-:B------:R-:W-:Y:S01]  /*3bc0*/  FFMA.FTZ R171, R43, R8.reuse, -R32.reuse ;  /* 0x000000082bab7223 */ /* 0x180fe20000010820 */
[-CC-:B------:R-:W-:Y:S01]  /*3bd0*/  FFMA.FTZ R28, R45, R8.reuse, -R32.reuse ;  /* 0x000000082d1c7223 */ /* 0x180fe20000010820 */
[----:B------:R-:W1:Y:S01]  /*3be0*/  MUFU.EX2 R183, R183 ;  /* 0x000000b700b77308 */ /* 0x000e620000000800 */
[----:B-----5:R-:W-:Y:S01]  /*3bf0*/  FADD.FTZ R34, R178, R7 ;  /* 0x00000007b2227221 */ /* 0x020fe20000010000 */
[-CC-:B------:R-:W-:Y:S01]  /*3c00*/  FFMA.FTZ R153, R47, R8.reuse, -R32.reuse ;  /* 0x000000082f997223 */ /* 0x180fe20000010820 */
[-CC-:B------:R-:W-:Y:S01]  /*3c10*/  FFMA.FTZ R30, R49, R8.reuse, -R32.reuse ;  /* 0x00000008311e7223 */ /* 0x180fe20000010820 */
[-C--:B------:R-:W-:Y:S01]  /*3c20*/  FFMA.FTZ R51, R51, R8.reuse, -R32 ;  /* 0x0000000833337223 */ /* 0x080fe20000010820 */
[----:B------:R-:W-:Y:S01]  /*3c30*/  FADD.FTZ R11, R63, R34 ;  /* 0x000000223f0b7221 */ /* 0x000fe20000010000 */
[-CC-:B------:R-:W-:Y:S01]  /*3c40*/  FFMA.FTZ R53, R53, R8.reuse, -R32.reuse ;  /* 0x0000000835357223 */ /* 0x180fe20000010820 */
[-C--:B------:R-:W-:Y:S01]  /*3c50*/  FFMA.FTZ R55, R55, R8.reuse, -R32 ;  /* 0x0000000837377223 */ /* 0x080fe20000010820 */
[----:B------:R-:W2:Y:S01]  /*3c60*/  MUFU.EX2 R10, R10 ;  /* 0x0000000a000a7308 */ /* 0x000ea20000000800 */
[----:B0-----:R-:W-:Y:S01]  /*3c70*/  FADD.FTZ R4, R181, R6 ;  /* 0x00000006b5047221 */ /* 0x001fe20000010000 */
[----:B------:R-:W-:Y:S01]  /*3c80*/  FADD.FTZ R36, R172, R11 ;  /* 0x0000000bac247221 */ /* 0x000fe20000010000 */
[-CC-:B------:R-:W-:Y:S01]  /*3c90*/  FFMA.FTZ R59, R59, R8.reuse, -R32.reuse ;  /* 0x000000083b3b7223 */ /* 0x180fe20000010820 */
[-CC-:B------:R-:W-:Y:S01]  /*3ca0*/  FFMA.FTZ R73, R73, R8.reuse, -R32.reuse ;  /* 0x0000000849497223 */ /* 0x180fe20000010820 */
[-C--:B------:R-:W-:Y:S01]  /*3cb0*/  FFMA.FTZ R75, R75, R8.reuse, -R32 ;  /* 0x000000084b4b7223 */ /* 0x080fe20000010820 */
[----:B------:R-:W-:Y:S01]  /*3cc0*/  FADD.FTZ R11, R65, R36 ;  /* 0x00000024410b7221 */ /* 0x000fe20000010000 */
[-C--:B------:R-:W-:Y:S01]  /*3cd0*/  FFMA.FTZ R77, R77, R8.reuse, -R32 ;  /* 0x000000084d4d7223 */ /* 0x080fe20000010820 */
[----:B------:R-:W0:Y:S01]  /*3ce0*/  MUFU.EX2 R177, R177 ;  /* 0x000000b100b17308 */ /* 0x000e220000000800 */
[----:B-1----:R-:W-:Y:S01]  /*3cf0*/  FADD.FTZ R7, R183, R4 ;  /* 0x00000004b7077221 */ /* 0x002fe20000010000 */
[----:B------:R-:W-:Y:S01]  /*3d00*/  FADD.FTZ R36, R174, R11 ;  /* 0x0000000bae247221 */ /* 0x000fe20000010000 */
[-CC-:B------:R-:W-:Y:S01]  /*3d10*/  FFMA.FTZ R81, R81, R8.reuse, -R32.reuse ;  /* 0x0000000851517223 */ /* 0x180fe20000010820 */
[-CC-:B------:R-:W-:Y:S01]  /*3d20*/  FFMA.FTZ R85, R85, R8.reuse, -R32.reuse ;  /* 0x0000000855557223 */ /* 0x180fe20000010820 */
[-C--:B------:R-:W-:Y:S01]  /*3d30*/  FFMA.FTZ R87, R87, R8.reuse, -R32 ;  /* 0x0000000857577223 */ /* 0x080fe20000010820 */
[----:B------:R-:W-:Y:S01]  /*3d40*/  FADD.FTZ R11, R67, R36 ;  /* 0x00000024430b7221 */ /* 0x000fe20000010000 */
[-CC-:B------:R-:W-:Y:S01]  /*3d50*/  FFMA.FTZ R91, R91, R8.reuse, -R32.reuse ;  /* 0x000000085b5b7223 */ /* 0x180fe20000010820 */
[----:B------:R-:W1:Y:S01]  /*3d60*/  MUFU.EX2 R12, R12 ;  /* 0x0000000c000c7308 */ /* 0x000e620000000800 */
[----:B--2---:R-:W-:Y:S01]  /*3d70*/  FADD.FTZ R4, R10, R7 ;  /* 0x000000070a047221 */ /* 0x004fe20000010000 */
[----:B------:R-:W-:Y:S01]  /*3d80*/  FADD.FTZ R38, R168, R11 ;  /* 0x0000000ba8267221 */ /* 0x000fe20000010000 */
[-CC-:B------:R-:W-:Y:S01]  /*3d90*/  FFMA.FTZ R95, R95, R8.reuse, -R32.reuse ;  /* 0x000000085f5f7223 */ /* 0x180fe20000010820 */
[-CC-:B------:R-:W-:Y:S01]  /*3da0*/  FFMA.FTZ R97, R97, R8.reuse, -R32.reuse ;  /* 0x0000000861617223 */ /* 0x180fe20000010820 */
[----:B------:R-:W-:Y:S01]  /*3db0*/  FFMA.FTZ R101, R101, R8, -R32 ;  /* 0x0000000865657223 */ /* 0x000fe20000010820 */
[----:B------:R-:W-:Y:S01]  /*3dc0*/  FADD.FTZ R11, R69, R38 ;  /* 0x00000026450b7221 */ /* 0x000fe20000010000 */
[----:B------:R-:W-:Y:S01]  /*3dd0*/  F2FP.BF16.F32.PACK_AB R181, R6, R181 ;  /* 0x000000b506b5723e */ /* 0x000fe200000010ff */
[----:B------:R-:W2:Y:S01]  /*3de0*/  MUFU.EX2 R179, R179 ;  /* 0x000000b300b37308 */ /* 0x000ea20000000800 */
[----:B0-----:R-:W-:Y:S01]  /*3df0*/  FADD.FTZ R7, R177, R4 ;  /* 0x00000004b1077221 */ /* 0x001fe20000010000 */
[----:B------:R-:W-:Y:S01]  /*3e00*/  FADD.FTZ R38, R170, R11 ;  /* 0x0000000baa267221 */ /* 0x000fe20000010000 */
[----:B------:R-:W-:-:S02]  /*3e10*/  F2FP.BF16.F32.PACK_AB R183, R10, R183 ;  /* 0x000000b70ab7723e */ /* 0x000fc400000010ff */
[----:B------:R-:W-:Y:S02]  /*3e20*/  F2FP.BF16.F32.PACK_AB R180, R79, R180 ;  /* 0x000000b44fb4723e */ /* 0x000fe400000010ff */
[----:B------:R-:W-:Y:S01]  /*3e30*/  F2FP.BF16.F32.PACK_AB R182, R57, R182 ;  /* 0x000000b639b6723e */ /* 0x000fe200000010ff */
[----:B------:R-:W0:Y:S01]  /*3e40*/  MUFU.EX2 R14, R14 ;  /* 0x0000000e000e7308 */ /* 0x000e220000000800 */
[C---:B-1----:R-:W-:Y:S01]  /*3e50*/  FADD.FTZ R4, R12.reuse, R7 ;  /* 0x000000070c047221 */ /* 0x042fe20000010000 */
[----:B------:R-:W-:Y:S01]  /*3e60*/  F2FP.BF16.F32.PACK_AB R177, R12, R177 ;  /* 0x000000b10cb1723e */ /* 0x000fe200000010ff */
[----:B------:R-:W-:Y:S01]  /*3e70*/  VIADD R12, R94, 0xfffffffe ;  /* 0xfffffffe5e0c7836 */ /* 0x000fe20000000000 */
[----:B------:R-:W-:Y:S01]  /*3e80*/  F2FP.BF16.F32.PACK_AB R176, R61, R176 ;  /* 0x000000b03db0723e */ /* 0x000fe200000010ff */
[----:B------:R-:W-:Y:S01]  /*3e90*/  IMAD.MOV.U32 R94, RZ, RZ, R151 ;  /* 0x000000ffff5e7224 */ /* 0x000fe200078e0097 */
[----:B------:R-:W-:Y:S02]  /*3ea0*/  F2FP.BF16.F32.PACK_AB R178, R63, R178 ;  /* 0x000000b23fb2723e */ /* 0x000fe400000010ff */
[----:B------:R-:W1:Y:S01]  /*3eb0*/  MUFU.EX2 R173, R173 ;  /* 0x000000ad00ad7308 */ /* 0x000e620000000800 */
[----:B--2---:R-:W-:Y:S01]  /*3ec0*/  FADD.FTZ R7, R179, R4 ;  /* 0x00000004b3077221 */ /* 0x004fe20000010000 */
[----:B------:R-:W-:-:S02]  /*3ed0*/  ISETP.GE.AND P2, PT, R12, R17, PT ;  /* 0x000000110c00720c */ /* 0x000fc40003f46270 */
[----:B------:R-:W-:Y:S02]  /*3ee0*/  F2FP.BF16.F32.PACK_AB R172, R65, R172 ;  /* 0x000000ac41ac723e */ /* 0x000fe400000010ff */
[----:B------:R-:W-:Y:S02]  /*3ef0*/  F2FP.BF16.F32.PACK_AB R174, R67, R174 ;  /* 0x000000ae43ae723e */ /* 0x000fe400000010ff */
[----:B------:R-:W2:Y:S01]  /*3f00*/  MUFU.EX2 R20, R20 ;  /* 0x0000001400147308 */ /* 0x000ea20000000800 */
[C---:B0-----:R-:W-:Y:S01]  /*3f10*/  FADD.FTZ R4, R14.reuse, R7 ;  /* 0x000000070e047221 */ /* 0x041fe20000010000 */
[----:B------:R-:W-:Y:S02]  /*3f20*/  F2FP.BF16.F32.PACK_AB R168, R69, R168 ;  /* 0x000000a845a8723e */ /* 0x000fe400000010ff */
[----:B------:R-:W-:Y:S02]  /*3f30*/  F2FP.BF16.F32.PACK_AB R170, R71, R170 ;  /* 0x000000aa47aa723e */ /* 0x000fe400000010ff */
[----:B------:R-:W-:-:S02]  /*3f40*/  F2FP.BF16.F32.PACK_AB R179, R14, R179 ;  /* 0x000000b30eb3723e */ /* 0x000fc400000010ff */
[----:B------:R-:W0:Y:S01]  /*3f50*/  MUFU.EX2 R175, R175 ;  /* 0x000000af00af7308 */ /* 0x000e220000000800 */
[----:B-1----:R-:W-:-:S07]  /*3f60*/  FADD.FTZ R7, R173, R4 ;  /* 0x00000004ad077221 */ /* 0x002fce0000010000 */
[----:B------:R-:W1:Y:S01]  /*3f70*/  MUFU.EX2 R24, R24 ;  /* 0x0000001800187308 */ /* 0x000e620000000800 */
[C---:B--2---:R-:W-:Y:S01]  /*3f80*/  FADD.FTZ R4, R20.reuse, R7 ;  /* 0x0000000714047221 */ /* 0x044fe20000010000 */
[----:B------:R-:W-:Y:S01]  /*3f90*/  FADD.FTZ R7, R71, R38 ;  /* 0x0000002647077221 */ /* 0x000fe20000010000 */
[----:B------:R-:W-:-:S03]  /*3fa0*/  F2FP.BF16.F32.PACK_AB R173, R20, R173 ;  /* 0x000000ad14ad723e */ /* 0x000fc600000010ff */
[----:B------:R-:W-:Y:S01]  /*3fb0*/  FADD.FTZ R40, R152, R7 ;  /* 0x0000000798287221 */ /* 0x000fe20000010000 */
[----:B------:R-:W-:Y:S01]  /*3fc0*/  F2FP.BF16.F32.PACK_AB R152, R83, R152 ;  /* 0x000000985398723e */ /* 0x000fe200000010ff */
[----:B------:R-:W2:Y:S01]  /*3fd0*/  MUFU.EX2 R169, R169 ;  /* 0x000000a900a97308 */ /* 0x000ea20000000800 */
[----:B0-----:R-:W-:Y:S01]  /*3fe0*/  FADD.FTZ R3, R175, R4 ;  /* 0x00000004af037221 */ /* 0x001fe20000010000 */
[----:B------:R-:W-:-:S04]  /*3ff0*/  FADD.FTZ R7, R83, R40 ;  /* 0x0000002853077221 */ /* 0x000fc80000010000 */
[----:B------:R-:W-:Y:S01]  /*4000*/  FADD.FTZ R40, R154, R7 ;  /* 0x000000079a287221 */ /* 0x000fe20000010000 */
[C---:B------:R-:W-:Y:S01]  /*4010*/  F2FP.BF16.F32.PACK_AB R154, R89.reuse, R154 ;  /* 0x0000009a599a723e */ /* 0x040fe200000010ff */
[----:B------:R-:W0:Y:S01]  /*4020*/  MUFU.EX2 R26, R26 ;  /* 0x0000001a001a7308 */ /* 0x000e220000000800 */
[C---:B-1----:R-:W-:Y:S01]  /*4030*/  FADD.FTZ R4, R24.reuse, R3 ;  /* 0x0000000318047221 */ /* 0x042fe20000010000 */
[----:B------:R-:W-:Y:S01]  /*4040*/  FADD.FTZ R7, R89, R40 ;  /* 0x0000002859077221 */ /* 0x000fe20000010000 */
[----:B------:R-:W-:Y:S01]  /*4050*/  F2FP.BF16.F32.PACK_AB R175, R24, R175 ;  /* 0x000000af18af723e */ /* 0x000fe200000010ff */
[----:B------:R-:W-:Y:S02]  /*4060*/  IMAD.MOV.U32 R89, RZ, RZ, R151 ;  /* 0x000000ffff597224 */ /* 0x000fe400078e0097 */
[----:B------:R-:W-:Y:S01]  /*4070*/  FADD.FTZ R40, R156, R7 ;  /* 0x000000079c287221 */ /* 0x000fe20000010000 */
[----:B------:R-:W-:Y:S01]  /*4080*/  F2FP.BF16.F32.PACK_AB R156, R93, R156 ;  /* 0x0000009c5d9c723e */ /* 0x000fe200000010ff */
[----:B------:R-:W1:Y:S01]  /*4090*/  MUFU.EX2 R171, R171 ;  /* 0x000000ab00ab7308 */ /* 0x000e620000000800 */
[----:B--2---:R-:W-:Y:S01]  /*40a0*/  FADD.FTZ R3, R169, R4 ;  /* 0x00000004a9037221 */ /* 0x004fe20000010000 */
[----:B------:R-:W-:Y:S01]  /*40b0*/  FADD.FTZ R7, R93, R40 ;  /* 0x000000285d077221 */ /* 0x000fe20000010000 */
[----:B------:R-:W-:-:S03]  /*40c0*/  MOV R93, R151 ;  /* 0x00000097005d7202 */ /* 0x000fc60000000f00 */
[----:B------:R-:W-:Y:S01]  /*40d0*/  FADD.FTZ R40, R158, R7 ;  /* 0x000000079e287221 */ /* 0x000fe20000010000 */
[C---:B------:R-:W-:Y:S01]  /*40e0*/  F2FP.BF16.F32.PACK_AB R158, R99.reuse, R158 ;  /* 0x0000009e639e723e */ /* 0x040fe200000010ff */
[----:B------:R-:W2:Y:S01]  /*40f0*/  MUFU.EX2 R28, R28 ;  /* 0x0000001c001c7308 */ /* 0x000ea20000000800 */
[C---:B0-----:R-:W-:Y:S01]  /*4100*/  FADD.FTZ R4, R26.reuse, R3 ;  /* 0x000000031a047221 */ /* 0x041fe20000010000 */
[----:B------:R-:W-:Y:S01]  /*4110*/  FADD.FTZ R7, R99, R40 ;  /* 0x0000002863077221 */ /* 0x000fe20000010000 */
[----:B------:R-:W-:Y:S01]  /*4120*/  F2FP.BF16.F32.PACK_AB R169, R26, R169 ;  /* 0x000000a91aa9723e */ /* 0x000fe200000010ff */
[----:B------:R-:W-:-:S04]  /*4130*/  IMAD.MOV.U32 R99, RZ, RZ, R151 ;  /* 0x000000ffff637224 */ /* 0x000fc800078e0097 */
[----:B------:R-:W0:Y:S01]  /*4140*/  MUFU.EX2 R153, R153 ;  /* 0x0000009900997308 */ /* 0x000e220000000800 */
[----:B-1----:R-:W-:-:S07]  /*4150*/  FADD.FTZ R3, R171, R4 ;  /* 0x00000004ab037221 */ /* 0x002fce0000010000 */
[----:B------:R-:W1:Y:S01]  /*4160*/  MUFU.EX2 R30, R30 ;  /* 0x0000001e001e7308 */ /* 0x000e620000000800 */
[C---:B--2---:R-:W-:Y:S01]  /*4170*/  FADD.FTZ R4, R28.reuse, R3 ;  /* 0x000000031c047221 */ /* 0x044fe20000010000 */
[----:B------:R-:W-:-:S06]  /*4180*/  F2FP.BF16.F32.PACK_AB R171, R28, R171 ;  /* 0x000000ab1cab723e */ /* 0x000fcc00000010ff */
[----:B------:R-:W2:Y:S01]  /*4190*/  MUFU.EX2 R51, R51 ;  /* 0x0000003300337308 */ /* 0x000ea20000000800 */
[----:B0-----:R-:W-:-:S07]  /*41a0*/  FADD.FTZ R3, R153, R4 ;  /* 0x0000000499037221 */ /* 0x001fce0000010000 */
[----:B------:R-:W0:Y:S01]  /*41b0*/  MUFU.EX2 R34, R53 ;  /* 0x0000003500227308 */ /* 0x000e220000000800 */
[C---:B-1----:R-:W-:Y:S01]  /*41c0*/  FADD.FTZ R4, R30.reuse, R3 ;  /* 0x000000031e047221 */ /* 0x042fe20000010000 */
[----:B------:R-:W-:-:S06]  /*41d0*/  F2FP.BF16.F32.PACK_AB R153, R30, R153 ;  /* 0x000000991e99723e */ /* 0x000fcc00000010ff */
[----:B------:R-:W1:Y:S01]  /*41e0*/  MUFU.EX2 R160, R160 ;  /* 0x000000a000a07308 */ /* 0x000e620000000800 */
[----:B--2---:R-:W-:-:S07]  /*41f0*/  FADD.FTZ R3, R51, R4 ;  /* 0x0000000433037221 */ /* 0x004fce0000010000 */
[----:B------:R-:W2:Y:S01]  /*4200*/  MUFU.EX2 R55, R55 ;  /* 0x0000003700377308 */ /* 0x000ea20000000800 */
[C---:B0-----:R-:W-:Y:S01]  /*4210*/  FADD.FTZ R4, R34.reuse, R3 ;  /* 0x0000000322047221 */ /* 0x041fe20000010000 */
[----:B------:R-:W-:-:S06]  /*4220*/  F2FP.BF16.F32.PACK_AB R155, R34, R51 ;  /* 0x00000033229b723e */ /* 0x000fcc00000010ff */
[----:B------:R-:W0:Y:S01]  /*4230*/  MUFU.EX2 R103, R103 ;  /* 0x0000006700677308 */ /* 0x000e220000000800 */
[----:B-1----:R-:W-:-:S07]  /*4240*/  FADD.FTZ R42, R160, R7 ;  /* 0x00000007a02a7221 */ /* 0x002fce0000010000 */
[----:B------:R-:W1:Y:S01]  /*4250*/  MUFU.EX2 R36, R59 ;  /* 0x0000003b00247308 */ /* 0x000e620000000800 */
[----:B--2---:R-:W-:-:S07]  /*4260*/  FADD.FTZ R3, R55, R4 ;  /* 0x0000000437037221 */ /* 0x004fce0000010000 */
[----:B------:R-:W2:Y:S01]  /*4270*/  MUFU.EX2 R162, R162 ;  /* 0x000000a200a27308 */ /* 0x000ea20000000800 */
[C---:B0-----:R-:W-:Y:S01]  /*4280*/  FADD.FTZ R7, R103.reuse, R42 ;  /* 0x0000002a67077221 */ /* 0x041fe20000010000 */
[----:B------:R-:W-:Y:S01]  /*4290*/  F2FP.BF16.F32.PACK_AB R160, R103, R160 ;  /* 0x000000a067a0723e */ /* 0x000fe200000010ff */
[----:B------:R-:W-:-:S05]  /*42a0*/  IMAD.MOV.U32 R103, RZ, RZ, R151 ;  /* 0x000000ffff677224 */ /* 0x000fca00078e0097 */
[----:B------:R-:W0:Y:S01]  /*42b0*/  MUFU.EX2 R73, R73 ;  /* 0x0000004900497308 */ /* 0x000e220000000800 */
[C---:B-1----:R-:W-:Y:S01]  /*42c0*/  FADD.FTZ R4, R36.reuse, R3 ;  /* 0x0000000324047221 */ /* 0x042fe20000010000 */
[----:B------:R-:W-:-:S06]  /*42d0*/  F2FP.BF16.F32.PACK_AB R157, R36, R55 ;  /* 0x00000037249d723e */ /* 0x000fcc00000010ff */
[----:B------:R-:W1:Y:S01]  /*42e0*/  MUFU.EX2 R105, R105 ;  /* 0x0000006900697308 */ /* 0x000e620000000800 */
[----:B--2---:R-:W-:-:S07]  /*42f0*/  FADD.FTZ R42, R162, R7 ;  /* 0x00000007a22a7221 */ /* 0x004fce0000010000 */
[----:B------:R-:W2:Y:S01]  /*4300*/  MUFU.EX2 R38, R75 ;  /* 0x0000004b00267308 */ /* 0x000ea20000000800 */
[----:B0-----:R-:W-:-:S07]  /*4310*/  FADD.FTZ R3, R73, R4 ;  /* 0x0000000449037221 */ /* 0x001fce0000010000 */
[----:B------:R-:W0:Y:S01]  /*4320*/  MUFU.EX2 R164, R164 ;  /* 0x000000a400a47308 */ /* 0x000e220000000800 */
[C---:B-1----:R-:W-:Y:S01]  /*4330*/  FADD.FTZ R7, R105.reuse, R42 ;  /* 0x0000002a69077221 */ /* 0x042fe20000010000 */
[----:B------:R-:W-:Y:S01]  /*4340*/  F2FP.BF16.F32.PACK_AB R162, R105, R162 ;  /* 0x000000a269a2723e */ /* 0x000fe200000010ff */
[----:B------:R-:W-:-:S05]  /*4350*/  IMAD.MOV.U32 R105, RZ, RZ, R151 ;  /* 0x000000ffff697224 */ /* 0x000fca00078e0097 */
[----:B------:R-:W1:Y:S01]  /*4360*/  MUFU.EX2 R77, R77 ;  /* 0x0000004d004d7308 */ /* 0x000e620000000800 */
[C---:B--2---:R-:W-:Y:S01]  /*4370*/  FADD.FTZ R4, R38.reuse, R3 ;  /* 0x0000000326047221 */ /* 0x044fe20000010000 */
[----:B------:R-:W-:-:S06]  /*4380*/  F2FP.BF16.F32.PACK_AB R159, R38, R73 ;  /* 0x00000049269f723e */ /* 0x000fcc00000010ff */
[----:B------:R-:W2:Y:S01]  /*4390*/  MUFU.EX2 R107, R107 ;  /* 0x0000006b006b7308 */ /* 0x000ea20000000800 */
[----:B0-----:R-:W-:-:S07]  /*43a0*/  FADD.FTZ R44, R164, R7 ;  /* 0x00000007a42c7221 */ /* 0x001fce0000010000 */
[----:B------:R-:W0:Y:S01]  /*43b0*/  MUFU.EX2 R32, R81 ;  /* 0x0000005100207308 */ /* 0x000e220000000800 */
[----:B-1----:R-:W-:-:S07]  /*43c0*/  FADD.FTZ R3, R77, R4 ;  /* 0x000000044d037221 */ /* 0x002fce0000010000 */
[----:B------:R-:W1:Y:S01]  /*43d0*/  MUFU.EX2 R85, R85 ;  /* 0x0000005500557308 */ /* 0x000e620000000800 */
[C---:B--2---:R-:W-:Y:S01]  /*43e0*/  FADD.FTZ R7, R107.reuse, R44 ;  /* 0x0000002c6b077221 */ /* 0x044fe20000010000 */
[----:B------:R-:W-:Y:S01]  /*43f0*/  F2FP.BF16.F32.PACK_AB R164, R107, R164 ;  /* 0x000000a46ba4723e */ /* 0x000fe200000010ff */
[----:B------:R-:W-:-:S05]  /*4400*/  IMAD.MOV.U32 R107, RZ, RZ, R151 ;  /* 0x000000ffff6b7224 */ /* 0x000fca00078e0097 */
[----:B------:R-:W2:Y:S01]  /*4410*/  MUFU.EX2 R40, R87 ;  /* 0x0000005700287308 */ /* 0x000ea20000000800 */
[C---:B0-----:R-:W-:Y:S01]  /*4420*/  FADD.FTZ R44, R32.reuse, R3 ;  /* 0x00000003202c7221 */ /* 0x041fe20000010000 */
[----:B------:R-:W-:-:S06]  /*4430*/  F2FP.BF16.F32.PACK_AB R161, R32, R77 ;  /* 0x0000004d20a1723e */ /* 0x000fcc00000010ff */
[----:B------:R-:W0:Y:S01]  /*4440*/  MUFU.EX2 R91, R91 ;  /* 0x0000005b005b7308 */ /* 0x000e220000000800 */
[----:B-1----:R-:W-:-:S07]  /*4450*/  FADD.FTZ R3, R85, R44 ;  /* 0x0000002c55037221 */ /* 0x002fce0000010000 */
[----:B------:R1:W3:Y:S01]  /*4460*/  MUFU.EX2 R42, R95 ;  /* 0x0000005f002a7308 */ /* 0x0002e20000000800 */
[C---:B--2---:R-:W-:Y:S01]  /*4470*/  FADD.FTZ R10, R40.reuse, R3 ;  /* 0x00000003280a7221 */ /* 0x044fe20000010000 */
[----:B------:R-:W-:-:S06]  /*4480*/  F2FP.BF16.F32.PACK_AB R163, R40, R85 ;  /* 0x0000005528a3723e */ /* 0x000fcc00000010ff */
[----:B------:R-:W2:Y:S01]  /*4490*/  MUFU.EX2 R166, R166 ;  /* 0x000000a600a67308 */ /* 0x000ea20000000800 */
[----:B0-----:R-:W-:Y:S01]  /*44a0*/  FADD.FTZ R3, R91, R10 ;  /* 0x0000000a5b037221 */ /* 0x001fe20000010000 */
[----:B-1----:R-:W-:-:S06]  /*44b0*/  IMAD.MOV.U32 R95, RZ, RZ, R151 ;  /* 0x000000ffff5f7224 */ /* 0x002fcc00078e0097 */
[----:B------:R-:W0:Y:S01]  /*44c0*/  MUFU.EX2 R97, R97 ;  /* 0x0000006100617308 */ /* 0x000e220000000800 */
[C---:B---3--:R-:W-:Y:S01]  /*44d0*/  FADD.FTZ R10, R42.reuse, R3 ;  /* 0x000000032a0a7221 */ /* 0x048fe20000010000 */
[----:B------:R-:W-:Y:S01]  /*44e0*/  F2FP.BF16.F32.PACK_AB R165, R42, R91 ;  /* 0x0000005b2aa5723e */ /* 0x000fe200000010ff */
[----:B------:R-:W-:-:S05]  /*44f0*/  IMAD.MOV.U32 R91, RZ, RZ, R151 ;  /* 0x000000ffff5b7224 */ /* 0x000fca00078e0097 */
[----:B------:R-:W1:Y:S01]  /*4500*/  MUFU.EX2 R109, R109 ;  /* 0x0000006d006d7308 */ /* 0x000e620000000800 */
[----:B--2---:R-:W-:Y:S01]  /*4510*/  FADD.FTZ R4, R166, R7 ;  /* 0x00000007a6047221 */ /* 0x004fe20000010000 */
[----:B------:R-:W-:-:S06]  /*4520*/  IMAD.MOV.U32 R7, RZ, RZ, 0x3f800000 ;  /* 0x3f800000ff077424 */ /* 0x000fcc00078e00ff */
[----:B------:R2:W3:Y:S01]  /*4530*/  MUFU.EX2 R6, R101 ;  /* 0x0000006500067308 */ /* 0x0004e20000000800 */
[----:B0-----:R-:W-:Y:S01]  /*4540*/  FADD.FTZ R3, R97, R10 ;  /* 0x0000000a61037221 */ /* 0x001fe20000010000 */
[C---:B-1----:R-:W-:Y:S01]  /*4550*/  FADD.FTZ R4, R109.reuse, R4 ;  /* 0x000000046d047221 */ /* 0x042fe20000010000 */
[----:B------:R-:W-:Y:S01]  /*4560*/  F2FP.BF16.F32.PACK_AB R166, R109, R166 ;  /* 0x000000a66da6723e */ /* 0x000fe200000010ff */
[--C-:B------:R-:W-:Y:S02]  /*4570*/  IMAD.MOV.U32 R109, RZ, RZ, R151.reuse ;  /* 0x000000ffff6d7224 */ /* 0x100fe400078e0097 */
[----:B--2---:R-:W-:Y:S02]  /*4580*/  IMAD.MOV.U32 R101, RZ, RZ, R151 ;  /* 0x000000ffff657224 */ /* 0x004fe400078e0097 */
[C---:B---3--:R-:W-:Y:S01]  /*4590*/  FADD.FTZ R3, R6.reuse, R3 ;  /* 0x0000000306037221 */ /* 0x048fe20000010000 */
[----:B------:R-:W-:Y:S01]  /*45a0*/  F2FP.BF16.F32.PACK_AB R167, R6, R97 ;  /* 0x0000006106a7723e */ /* 0x000fe200000010ff */
[----:B------:R-:W-:-:S02]  /*45b0*/  IMAD.MOV.U32 R6, RZ, RZ, 0x3f800000 ;  /* 0x3f800000ff067424 */ /* 0x000fc400078e00ff */
[----:B------:R-:W-:Y:S01]  /*45c0*/  IMAD.MOV.U32 R97, RZ, RZ, R151 ;  /* 0x000000ffff617224 */ /* 0x000fe200078e0097 */
[----:B------:R-:W-:Y:S06]  /*45d0*/  @!P2 BRA `(.L_x_183) ;  /* 0x0000002800b8a947 */ /* 0x000fec0003800000 */
[----:B------:R-:W-:Y:S01]  /*45e0*/  R2UR UR5, R2 ;  /* 0x00000000020572ca */ /* 0x000fe200000e0000 */
[----:B------:R-:W-:Y:S01]  /*45f0*/  IMAD.MOV.U32 R10, RZ, RZ, R21 ;  /* 0x000000ffff0a7224 */ /* 0x000fe200078e0015 */
[----:B------:R-:W-:Y:S01]  /*4600*/  CS2R R150, SRZ ;  /* 0x0000000000967805 */ /* 0x000fe2000001ff00 */
[----:B------:R-:W-:Y:S01]  /*4610*/  IMAD.MOV.U32 R14, RZ, RZ, R9 ;  /* 0x000000ffff0e7224 */ /* 0x000fe200078e0009 */
[----:B------:R-:W-:Y:S01]  /*4620*/  CS2R R146, SRZ ;  /* 0x0000000000927805 */ /* 0x000fe2000001ff00 */
[----:B------:R-:W-:Y:S01]  /*4630*/  IMAD.MOV.U32 R11, RZ, RZ, R16 ;  /* 0x000000ffff0b7224 */ /* 0x000fe200078e0010 */
[----:B------:R-:W-:Y:S01]  /*4640*/  CS2R R142, SRZ ;  /* 0x00000000008e7805 */ /* 0x000fe2000001ff00 */
[----:B------:R-:W-:Y:S01]  /*4650*/  IMAD.MOV.U32 R6, RZ, RZ, 0x3f800000 ;  /* 0x3f800000ff067424 */ /* 0x000fe200078e00ff */
        /* <DEDUP_REMOVED lines=29> */
[----:B------:R-:W-:-:S06]  /*4830*/  ULDC UR4, c[0x0][0x9d8] ;  /* 0x0002760000047ab9 */ /* 0x000fcc0000000800 */
.L_x_192:
        /* <DEDUP_REMOVED lines=8> */
.L_x_184:
[----:B------:R-:W0:Y:S01]  /*48c0*/  S2UR UR10, SR_CgaCtaId ;  /* 0x00000000000a79c3 */ /* 0x000e220000008800 */
[----:B------:R-:W-:Y:S01]  /*48d0*/  UMOV UR7, 0x400 ;  /* 0x0000040000077882 */ /* 0x000fe20000000000 */
[----:B------:R-:W-:Y:S01]  /*48e0*/  IMAD.U32 R13, RZ, RZ, UR6 ;  /* 0x00000006ff0d7e24 */ /* 0x000fe2000f8e00ff */
[----:B------:R-:W-:Y:S01]  /*48f0*/  SHF.L.U32 R8, R16, 0x1f, RZ ;  /* 0x0000001f10087819 */ /* 0x000fe200000006ff */
[----:B0-----:R-:W-:-:S06]  /*4900*/  ULEA UR7, UR10, UR7, 0x18 ;  /* 0x000000070a077291 */ /* 0x001fcc000f8ec03f */
[----:B------:R-:W-:-:S04]  /*4910*/  IMAD.U32 R0, RZ, RZ, UR7 ;  /* 0x00000007ff007e24 */ /* 0x000fc8000f8e00ff */
[----:B------:R-:W-:-:S04]  /*4920*/  IMAD R13, R13, 0x8, R0 ;  /* 0x000000080d0d7824 */ /* 0x000fc800078e0200 */
[----:B------:R0:W1:Y:S01]  /*4930*/  SYNCS.PHASECHK.TRANS64.TRYWAIT P2, [R13+URZ+0x34830], R8 ;  /* 0x034830080d0075a7 */ /* 0x000062000804017f */
[----:B------:R-:W-:Y:S05]  /*4940*/  @!P0 BRA `(.L_x_185) ;  /* 0x0000000000048947 */ /* 0x000fea0003800000 */
[----:B------:R-:W-:Y:S01]  /*4950*/  BPT.TRAP 0x1 ;  /* 0x000000040000795c */ /* 0x000fe20000300000 */
.L_x_185:
[----:B------:R-:W-:Y:S01]  /*4960*/  IMAD R9, R2, 0xc00, R5 ;  /* 0x00000c0002097824 */ /* 0x000fe200078e0205 */
[----:B-1----:R-:W-:Y:S06]  /*4970*/  @P2 BRA `(.L_x_186) ;  /* 0x0000000000082947 */ /* 0x002fec0003800000 */
[----:B------:R-:W1:Y:S02]  /*4980*/  SYNCS.PHASECHK.TRANS64.TRYWAIT P2, [R13+URZ+0x34830], R8 ;  /* 0x034830080d0075a7 */ /* 0x000e64000804017f */
[----:B-1----:R-:W-:Y:S05]  /*4990*/  @!P2 BRA `(.L_x_187) ;  /* 0x000000c800b0a947 */ /* 0x002fea0003800000 */
.L_x_186:
[----:B------:R-:W-:Y:S01]  /*49a0*/  R2UR UR58, R9 ;  /* 0x00000000093a72ca */ /* 0x000fe200000e0000 */
[----:B------:R-:W-:Y:S01]  /*49b0*/  WARPGROUP.ARRIVE ;  /* 0x00000000000079c5 */ /* 0x000fe20000000000 */
        /* <DEDUP_REMOVED lines=124> */
.L_x_188:
[----:B------:R-:W-:Y:S01]  /*5180*/  IMAD.U32 R7, RZ, RZ, UR5 ;  /* 0x00000005ff077e24 */ /* 0x000fe2000f8e00ff */
[----:B------:R-:W-:-:S03]  /*5190*/  SHF.L.U32 R6, R11, 0x1f, RZ ;  /* 0x0000001f0b067819 */ /* 0x000fc600000006ff */
[----:B------:R-:W-:-:S04]  /*51a0*/  IMAD R11, R7, 0x8, R0 ;  /* 0x00000008070b7824 */ /* 0x000fc800078e0200 */
[----:B------:R2:W3:Y:S01]  /*51b0*/  SYNCS.PHASECHK.TRANS64.TRYWAIT P2, [R11+URZ+0x34850], R6 ;  /* 0x034850060b0075a7 */ /* 0x0004e2000804017f */
[----:B------:R-:W-:Y:S05]  /*51c0*/  @!P0 BRA `(.L_x_189) ;  /* 0x0000000000048947 */ /* 0x000fea0003800000 */
[----:B------:R-:W-:Y:S01]  /*51d0*/  BPT.TRAP 0x1 ;  /* 0x000000040000795c */ /* 0x000fe20000300000 */
.L_x_189:
[----:B---3--:R-:W-:Y:S05]  /*51e0*/  @P2 BRA `(.L_x_190) ;  /* 0x0000000000082947 */ /* 0x008fea0003800000 */
[----:B------:R-:W3:Y:S02]  /*51f0*/  SYNCS.PHASECHK.TRANS64.TRYWAIT P2, [R11+URZ+0x34850], R6 ;  /* 0x034850060b0075a7 */ /* 0x000ee4000804017f */
[----:B---3--:R-:W-:Y:S05]  /*5200*/  @!P2 BRA `(.L_x_191) ;  /* 0x000000c000a8a947 */ /* 0x008fea0003800000 */
.L_x_190:
[----:B------:R-:W-:Y:S01]  /*5210*/  R2UR UR6, R0 ;  /* 0x00000000000672ca */ /* 0x000fe200000e0000 */
[----:B------:R-:W-:Y:S01]  /*5220*/  WARPGROUP.ARRIVE ;  /* 0x00000000000079c5 */ /* 0x000fe20000000000 */
[----:B------:R-:W-:Y:S01]  /*5230*/  UMOV UR7, 0x40000040 ;  /* 0x4000004000077882 */ /* 0x000fe20000000000 */
[----:B------:R-:W-:Y:S01]  /*5240*/  UMOV UR11, 0x40000040 ;  /* 0x40000040000b7882 */ /* 0x000fe20000000000 */
[----:B------:R-:W-:Y:S01]  /*5250*/  FMUL.FTZ R21, R24, UR4 ;  /* 0x0000000418157c20 */ /* 0x000fe20008410000 */
[----:B------:R-:W-:Y:S01]  /*5260*/  FMUL.FTZ R231, R32, UR4 ;  /* 0x0000000420e77c20 */ /* 0x000fe20008410000 */
[----:B------:R-:W-:Y:S01]  /*5270*/  FMUL.FTZ R233, R33, UR4 ;  /* 0x0000000421e97c20 */ /* 0x000fe20008410000 */
[----:B------:R-:W-:Y:S01]  /*5280*/  FMUL.FTZ R235, R36, UR4 ;  /* 0x0000000424eb7c20 */ /* 0x000fe20008410000 */
[----:B------:R-:W-:Y:S01]  /*5290*/  FMUL.FTZ R237, R37, UR4 ;  /* 0x0000000425ed7c20 */ /* 0x000fe20008410000 */
[----:B--23--:R-:W-:Y:S01]  /*52a0*/  FMUL.FTZ R6, R40, UR4 ;  /* 0x0000000428067c20 */ /* 0x00cfe20008410000 */
[----:B------:R-:W0:Y:S01]  /*52b0*/  MUFU.TANH R21, R21 ;  /* 0x0000001500157308 */ /* 0x000e220000002400 */
[----:B------:R-:W-:Y:S01]  /*52c0*/  FMUL.FTZ R20, R41, UR4 ;  /* 0x0000000429147c20 */ /* 0x000fe20008410000 */
[----:B------:R-:W-:Y:S01]  /*52d0*/  FMUL.FTZ R44, R44, UR4 ;  /* 0x000000042c2c7c20 */ /* 0x000fe20008410000 */
[----:B------:R-:W-:Y:S01]  /*52e0*/  UIADD3 UR6, UR6, 0x400, URZ ;  /* 0x0000040006067890 */ /* 0x000fe2000fffe03f */
[----:B------:R-:W-:Y:S01]  /*52f0*/  FMUL.FTZ R24, R48, UR4 ;  /* 0x0000000430187c20 */ /* 0x000fe20008410000 */
[----:B------:R-:W-:Y:S01]  /*5300*/  FMUL.FTZ R15, R26, UR4 ;  /* 0x000000041a0f7c20 */ /* 0x000fe20008410000 */
[----:B------:R-:W-:Y:S01]  /*5310*/  FMUL.FTZ R26, R49, UR4 ;  /* 0x00000004311a7c20 */ /* 0x000fe20008410000 */
[----:B------:R-:W-:Y:S01]  /*5320*/  USHF.R.U32.HI UR6, URZ, 0x4, UR6 ;  /* 0x000000043f067899 */ /* 0x000fe20008011606 */
[----:B------:R-:W-:Y:S01]  /*5330*/  MUFU.TANH R231, R231 ;  /* 0x000000e700e77308 */ /* 0x000fe20000002400 */
[----:B------:R-:W-:Y:S01]  /*5340*/  FMUL.FTZ R32, R56, UR4 ;  /* 0x0000000438207c20 */ /* 0x000fe20008410000 */
[----:B------:R-:W-:Y:S01]  /*5350*/  FMUL.FTZ R33, R34, UR4 ;  /* 0x0000000422217c20 */ /* 0x000fe20008410000 */
[----:B------:R-:W-:Y:S01]  /*5360*/  ULOP3.LUT UR6, UR6, 0x3fff, URZ, 0xc0, !UPT ;  /* 0x00003fff06067892 */ /* 0x000fe2000f8ec03f */
[----:B------:R-:W-:Y:S01]  /*5370*/  FMUL.FTZ R34, R57, UR4 ;  /* 0x0000000439227c20 */ /* 0x000fe20008410000 */
[----:B------:R-:W-:Y:S01]  /*5380*/  FMUL.FTZ R36, R60, UR4 ;  /* 0x000000043c247c20 */ /* 0x000fe20008410000 */
[----:B------:R-:W-:Y:S01]  /*5390*/  FMUL.FTZ R37, R38, UR4 ;  /* 0x0000000426257c20 */ /* 0x000fe20008410000 */
[----:B------:R-:W-:Y:S01]  /*53a0*/  ULOP3.LUT UR6, UR6, 0x4000000, URZ, 0xfc, !UPT ;  /* 0x0400000006067892 */ /* 0x000fe2000f8efc3f */
[----:B------:R-:W-:Y:S01]  /*53b0*/  MUFU.TANH R233, R233 ;  /* 0x000000e900e97308 */ /* 0x000fe20000002400 */
[----:B01----:R-:W-:Y:S01]  /*53c0*/  FMNMX.FTZ R8, R21, R14, !PT ;  /* 0x0000000e15087209 */ /* 0x003fe20007810000 */
[----:B------:R-:W-:Y:S01]  /*53d0*/  FMUL.FTZ R38, R61, UR4 ;  /* 0x000000043d267c20 */ /* 0x000fe20008410000 */
[----:B------:R-:W-:Y:S01]  /*53e0*/  ULEA UR6, UR5, UR6, 0xb ;  /* 0x0000000605067291 */ /* 0x000fe2000f8e583f */
[----:B------:R-:W-:Y:S01]  /*53f0*/  FMUL.FTZ R65, R65, UR4 ;  /* 0x0000000441417c20 */ /* 0x000fe20008410000 */
[----:B------:R-:W-:Y:S01]  /*5400*/  FMUL.FTZ R69, R69, UR4 ;  /* 0x0000000445457c20 */ /* 0x000fe20008410000 */
[----:B------:R-:W-:Y:S01]  /*5410*/  FMUL.FTZ R40, R72, UR4 ;  /* 0x0000000448287c20 */ /* 0x000fe20008410000 */
[----:B------:R-:W-:Y:S01]  /*5420*/  UIADD3 UR10, UR6, 0x80, URZ ;  /* 0x00000080060a7890 */ /* 0x000fe2000fffe03f */
[----:B------:R-:W-:Y:S01]  /*5430*/  MUFU.TANH R235, R235 ;  /* 0x000000eb00eb7308 */ /* 0x000fe20000002400 */
[----:B------:R-:W-:Y:S01]  /*5440*/  FMUL.FTZ R73, R73, UR4 ;  /* 0x0000000449497c20 */ /* 0x000fe20008410000 */
[----:B------:R-:W-:Y:S01]  /*5450*/  FMUL.FTZ R41, R42, UR4 ;  /* 0x000000042a297c20 */ /* 0x000fe20008410000 */
[----:B------:R-:W-:Y:S01]  /*5460*/  FMUL.FTZ R42, R76, UR4 ;  /* 0x000000044c2a7c20 */ /* 0x000fe20008410000 */
[----:B------:R-:W-:Y:S01]  /*5470*/  HGMMA.64x128x16.F32.BF16 R88, R180, gdesc[UR4].tnspB, R88, gsb0 ;  /* 0x41e00004b4587df0 */ /* 0x000fe20008001858 */
        /* <DEDUP_REMOVED lines=26> */
[----:B------:R-:W-:Y:S01]  /*5620*/  UMOV UR7, 0x40000040 ;  /* 0x4000004000077882 */ /* 0x000fe20000000000 */
[----:B------:R-:W-:Y:S01]  /*5630*/  MUFU.TANH R24, R24 ;  /* 0x0000001800187308 */ /* 0x000fe20000002400 */
[C---:B------:R-:W-:Y:S01]  /*5640*/  ISETP.GT.AND P2, PT, R12.reuse, R17, PT ;  /* 0x000000110c00720c */ /* 0x040fe20003f44270 */
[----:B------:R-:W-:Y:S01]  /*5650*/  VIADD R12, R12, 0xffffffff ;  /* 0xffffffff0c0c7836 */ /* 0x000fe20000000000 */
[----:B------:R-:W-:-:S05]  /*5660*/  R2UR UR5, R2 ;  /* 0x00000000020572ca */ /* 0x000fca00000e0000 */
[----:B------:R-:W-:Y:S08]  /*5670*/  MUFU.TANH R26, R26 ;  /* 0x0000001a001a7308 */ /* 0x000ff00000002400 */
        /* <DEDUP_REMOVED lines=12> */
[----:B------:R-:W-:Y:S01]  /*5740*/  MUFU.TANH R15, R15 ;  /* 0x0000000f000f7308 */ /* 0x000fe20000002400 */
[----:B------:R-:W-:-:S02]  /*5750*/  WARPGROUP.DEPBAR.LE gsb0, 0x0 ;  /* 0x00008000000079c5 */ /* 0x000fc40000010000 */
[----:B------:R-:W-:Y:S01]  /*5760*/  WARPGROUP.ARRIVE ;  /* 0x00000000000079c5 */ /* 0x000fe20000000000 */
[----:B------:R-:W-:Y:S01]  /*5770*/  FMUL.FTZ R181, R25, UR4 ;  /* 0x0000000419b57c20 */ /* 0x000fe20008410000 */
[----:B------:R-:W-:Y:S01]  /*5780*/  FMUL.FTZ R25, R27, UR4 ;  /* 0x000000041b197c20 */ /* 0x000fe20008410000 */
[----:B------:R-:W-:Y:S01]  /*5790*/  FMUL.FTZ R27, R28, UR4 ;  /* 0x000000041c1b7c20 */ /* 0x000fe20008410000 */
[----:B------:R-:W-:Y:S01]  /*57a0*/  FMUL.FTZ R183, R29, UR4 ;  /* 0x000000041db77c20 */ /* 0x000fe20008410000 */
[----:B------:R-:W-:Y:S01]  /*57b0*/  FMUL.FTZ R28, R52, UR4 ;  /* 0x00000004341c7c20 */ /* 0x000fe20008410000 */
[----:B------:R-:W-:Y:S01]  /*57c0*/  HGMMA.64x128x16.F32.BF16 R88, R176, gdesc[UR8].tnspB, R88, gsb0 ;  /* 0x41e00008b0587df0 */ /* 0x000fe20008001858 */
[----:B------:R-:W-:Y:S01]  /*57d0*/  UIADD3 UR10, UR6, 0x100, URZ ;  /* 0x00000100060a7890 */ /* 0x000fe2000fffe03f */
[----:B------:R-:W0:Y:S01]  /*57e0*/  MUFU.TANH R181, R181 ;  /* 0x000000b500b57308 */ /* 0x000e220000002400 */
[----:B------:R-:W-:Y:S01]  /*57f0*/  UMOV UR11, 0x40000040 ;  /* 0x40000040000b7882 */ /* 0x000fe20000000000 */
[----:B------:R-:W-:Y:S01]  /*5800*/  FMUL.FTZ R29, R30, UR4 ;  /* 0x000000041e1d7c20 */ /* 0x000fe20008410000 */
[----:B------:R-:W-:Y:S01]  /*5810*/  FMUL.FTZ R30, R53, UR4 ;  /* 0x00000004351e7c20 */ /* 0x000fe20008410000 */
[----:B------:R-:W-:Y:S01]  /*5820*/  FMUL.FTZ R53, R54, UR4 ;  /* 0x0000000436357c20 */ /* 0x000fe20008410000 */
[----:B------:R-:W-:Y:S01]  /*5830*/  FMUL.FTZ R52, R82, UR4 ;  /* 0x0000000452347c20 */ /* 0x000fe20008410000 */
[----:B------:R-:W-:-:S02]  /*5840*/  FMUL.FTZ R54, R86, UR4 ;  /* 0x0000000456367c20 */ /* 0x000fc40008410000 */
[----:B------:R-:W1:Y:S08]  /*5850*/  MUFU.TANH R27, R27 ;  /* 0x0000001b001b7308 */ /* 0x000e700000002400 */
[----:B------:R-:W2:Y:S01]  /*5860*/  MUFU.TANH R183, R183 ;  /* 0x000000b700b77308 */ /* 0x000ea20000002400 */
[----:B0-----:R-:W-:-:S07]  /*5870*/  FMNMX.FTZ R8, R181, R8, !PT ;  /* 0x00000008b5087209 */ /* 0x001fce0007810000 */
[----:B------:R-:W-:Y:S01]  /*5880*/  MUFU.TANH R28, R28 ;  /* 0x0000001c001c7308 */ /* 0x000fe20000002400 */
[----:B-1----:R-:W-:-:S07]  /*5890*/  FMNMX.FTZ R8, R27, R8, !PT ;  /* 0x000000081b087209 */ /* 0x002fce0007810000 */
[----:B------:R-:W-:Y:S01]  /*58a0*/  MUFU.TANH R30, R30 ;  /* 0x0000001e001e7308 */ /* 0x000fe20000002400 */
[----:B--2---:R-:W-:-:S04]  /*58b0*/  FMNMX.FTZ R8, R183, R8, !PT ;  /* 0x00000008b7087209 */ /* 0x004fc80007810000 */
[----:B------:R-:W-:-:S03]  /*58c0*/  FMNMX.FTZ R8, R231, R8, !PT ;  /* 0x00000008e7087209 */ /* 0x000fc60007810000 */
[----:B------:R-:W-:Y:S01]  /*58d0*/  MUFU.TANH R25, R25 ;  /* 0x0000001900197308 */ /* 0x000fe20000002400 */
[----:B------:R-:W-:-:S04]  /*58e0*/  FMNMX.FTZ R8, R233, R8, !PT ;  /* 0x00000008e9087209 */ /* 0x000fc80007810000 */
[----:B------:R-:W-:-:S03]  /*58f0*/  FMNMX.FTZ R8, R235, R8, !PT ;  /* 0x00000008eb087209 */ /* 0x000fc60007810000 */
[----:B------:R-:W-:Y:S01]  /*5900*/  MUFU.TANH R29, R29 ;  /* 0x0000001d001d7308 */ /* 0x000fe20000002400 */
[----:B------:R-:W-:-:S04]  /*5910*/  FMNMX.FTZ R7, R237, R8, !PT ;  /* 0x00000008ed077209 */ /* 0x000fc80007810000 */
[----:B------:R-:W-:-:S03]  /*5920*/  FMNMX.FTZ R7, R6, R7, !PT ;  /* 0x0000000706077209 */ /* 0x000fc60007810000 */
[----:B------:R-:W-:Y:S01]  /*5930*/  MUFU.TANH R31, R31 ;  /* 0x0000001f001f7308 */ /* 0x000fe20000002400 */
[----:B------:R-:W-:-:S07]  /*5940*/  FMNMX.FTZ R8, R20, R7, !PT ;  /* 0x0000000714087209 */ /* 0x000fce0007810000 */
        /* <DEDUP_REMOVED lines=12> */
[----:B------:R-:W-:-:S04]  /*5a10*/  FMUL.FTZ R179, R45, UR4 ;  /* 0x000000042db37c20 */ /* 0x000fc80008410000 */
[----:B------:R0:W1:Y:S01]  /*5a20*/  MUFU.TANH R177, R44 ;  /* 0x0000002c00b17308 */ /* 0x0000620000002400 */
[----:B------:R-:W-:Y:S01]  /*5a30*/  FMUL.FTZ R45, R46, UR4 ;  /* 0x000000042e2d7c20 */ /* 0x000fe20008410000 */
[----:B------:R-:W-:Y:S01]  /*5a40*/  FMUL.FTZ R46, R84, UR4 ;  /* 0x00000004542e7c20 */ /* 0x000fe20008410000 */
[----:B------:R-:W-:Y:S01]  /*5a50*/  HGMMA.64x128x16.F32.BF16 R88, R172, gdesc[UR8].tnspB, R88, gsb0 ;  /* 0x41e00008ac587df0 */ /* 0x000fe20008001858 */
[----:B------:R-:W-:Y:S01]  /*5a60*/  UIADD3 UR10, UR6, 0x180, URZ ;  /* 0x00000180060a7890 */ /* 0x000fe2000fffe03f */
[----:B------:R-:W-:-:S03]  /*5a70*/  UMOV UR11, 0x40000040 ;  /* 0x40000040000b7882 */ /* 0x000fc60000000000 */
[----:B------:R-:W2:Y:S01]  /*5a80*/  MUFU.TANH R179, R179 ;  /* 0x000000b300b37308 */ /* 0x000ea20000002400 */
[----:B0-----:R-:W-:-:S07]  /*5a90*/  FMUL.FTZ R44, R80, UR4 ;  /* 0x00000004502c7c20 */ /* 0x001fce0008410000 */
        /* <DEDUP_REMOVED lines=36> */
[----:B------:R-:W1:Y:S01]  /*5ce0*/  MUFU.TANH R175, R175 ;  /* 0x000000af00af7308 */ /* 0x000e620000002400 */
[----:B0-----:R-:W-:-:S04]  /*5cf0*/  FMNMX.FTZ R8, R173, R8, !PT ;  /* 0x00000008ad087209 */ /* 0x001fc80007810000 */
[----:B------:R-:W-:-:S04]  /*5d00*/  FMNMX.FTZ R8, R65, R8, !PT ;  /* 0x0000000841087209 */ /* 0x000fc80007810000 */
[----:B-1----:R-:W-:-:S04]  /*5d10*/  FMNMX.FTZ R8, R175, R8, !PT ;  /* 0x00000008af087209 */ /* 0x002fc80007810000 */
[----:B------:R-:W-:-:S04]  /*5d20*/  FMNMX.FTZ R7, R69, R8, !PT ;  /* 0x0000000845077209 */ /* 0x000fc80007810000 */
[----:B------:R-:W-:-:S04]  /*5d30*/  FMNMX.FTZ R8, R40, R7, !PT ;  /* 0x0000000728087209 */ /* 0x000fc80007810000 */
[----:B------:R-:W-:-:S04]  /*5d40*/  FMNMX.FTZ R7, R73, R8, !PT ;  /* 0x0000000849077209 */ /* 0x000fc80007810000 */
        /* <DEDUP_REMOVED lines=10> */
[----:B-1----:R-:W-:Y:S02]  /*5df0*/  FMNMX.FTZ R9, R7, R56, !PT ;  /* 0x0000003807097209 */ /* 0x002fe40007810000 */
[----:B------:R-:W-:-:S03]  /*5e00*/  FMNMX.FTZ R56, R15, R10, !PT ;  /* 0x0000000a0f387209 */ /* 0x000fc60007810000 */
[----:B------:R-:W-:Y:S01]  /*5e10*/  FADD.FTZ R7, -R9, R14 ;  /* 0x0000000e09077221 */ /* 0x000fe20000010100 */
[----:B------:R-:W-:Y:S01]  /*5e20*/  FMNMX.FTZ R56, R25, R56, !PT ;  /* 0x0000003819387209 */ /* 0x000fe20007810000 */
[-C--:B0-----:R-:W-:Y:S02]  /*5e30*/  FMUL.FTZ R14, R9, R8.reuse ;  /* 0x00000008090e7220 */ /* 0x081fe40000410000 */
[----:B------:R-:W-:Y:S01]  /*5e40*/  FMUL.FTZ R7, R7, R8 ;  /* 0x0000000807077220 */ /* 0x000fe20000410000 */
[----:B------:R-:W-:Y:S01]  /*5e50*/  FMNMX.FTZ R56, R29, R56, !PT ;  /* 0x000000381d387209 */ /* 0x000fe20007810000 */
[-CC-:B------:R-:W-:Y:S01]  /*5e60*/  FFMA.FTZ R180, R21, R8.reuse, -R14.reuse ;  /* 0x0000000815b47223 */ /* 0x180fe2000001080e */
[-CC-:B------:R-:W-:Y:S01]  /*5e70*/  FFMA.FTZ R172, R6, R8.reuse, -R14.reuse ;  /* 0x0000000806ac7223 */ /* 0x180fe2000001080e */
[--C-:B------:R-:W-:Y:S01]  /*5e80*/  FFMA.FTZ R181, R181, R8, -R14.reuse ;  /* 0x00000008b5b57223 */ /* 0x100fe2000001080e */
[----:B------:R-:W-:Y:S01]  /*5e90*/  FMNMX.FTZ R56, R31, R56, !PT ;  /* 0x000000381f387209 */ /* 0x000fe20007810000 */
[----:B------:R-:W-:Y:S01]  /*5ea0*/  MUFU.EX2 R7, R7 ;  /* 0x0000000700077308 */ /* 0x000fe20000000800 */
[----:B------:R-:W-:Y:S01]  /*5eb0*/  FFMA.FTZ R182, R27, R8, -R14 ;  /* 0x000000081bb67223 */ /* 0x000fe2000001080e */
[----:B------:R-:W-:-:S02]  /*5ec0*/  WARPGROUP.DEPBAR.LE gsb0, 0x0 ;  /* 0x00008000000079c5 */ /* 0x000fc40000010000 */
[----:B------:R-:W-:Y:S01]  /*5ed0*/  WARPGROUP.ARRIVE ;  /* 0x00000000000079c5 */ /* 0x000fe20000000000 */
[----:B------:R-:W-:Y:S01]  /*5ee0*/  FMNMX.FTZ R56, R33, R56, !PT ;  /* 0x0000003821387209 */ /* 0x000fe20007810000 */
[----:B------:R-:W-:Y:S01]  /*5ef0*/  FMUL.FTZ R169, R66, UR4 ;  /* 0x0000000442a97c20 */ /* 0x000fe20008410000 */
[----:B------:R-:W-:Y:S01]  /*5f00*/  FMUL.FTZ R171, R70, UR4 ;  /* 0x0000000446ab7c20 */ /* 0x000fe20008410000 */
[----:B------:R-:W-:Y:S01]  /*5f10*/  MUFU.EX2 R180, R180 ;  /* 0x000000b400b47308 */ /* 0x000fe20000000800 */
[----:B------:R-:W-:Y:S01]  /*5f20*/  FMNMX.FTZ R56, R35, R56, !PT ;  /* 0x0000003823387209 */ /* 0x000fe20007810000 */
[----:B------:R-:W-:Y:S01]  /*5f30*/  HGMMA.64x128x16.F32.BF16 R88, R152, gdesc[UR8].tnspB, R88, gsb0 ;  /* 0x41e0000898587df0 */ /* 0x000fe20008001858 */
[----:B------:R-:W-:Y:S01]  /*5f40*/  UIADD3 UR10, UR6, 0x280, URZ ;  /* 0x00000280060a7890 */ /* 0x000fe2000fffe03f */
[--C-:B------:R-:W-:Y:S01]  /*5f50*/  FFMA.FTZ R176, R231, R8, -R14.reuse ;  /* 0x00000008e7b07223 */ /* 0x100fe2000001080e */
[----:B------:R-:W-:Y:S01]  /*5f60*/  UMOV UR11, 0x40000040 ;  /* 0x40000040000b7882 */ /* 0x000fe20000000000 */
[----:B------:R-:W-:Y:S01]  /*5f70*/  FMNMX.FTZ R56, R37, R56, !PT ;  /* 0x0000003825387209 */ /* 0x000fe20007810000 */
[-CC-:B------:R-:W-:Y:S01]  /*5f80*/  FFMA.FTZ R178, R235, R8.reuse, -R14.reuse ;  /* 0x00000008ebb27223 */ /* 0x180fe2000001080e */
[----:B------:R-:W0:Y:S01]  /*5f90*/  MUFU.TANH R169, R169 ;  /* 0x000000a900a97308 */ /* 0x000e220000002400 */
[--C-:B------:R-:W-:Y:S01]  /*5fa0*/  FFMA.FTZ R168, R24, R8, -R14.reuse ;  /* 0x0000000818a87223 */ /* 0x100fe2000001080e */
[----:B------:R-:W-:Y:S01]  /*5fb0*/  FMNMX.FTZ R56, R39, R56, !PT ;  /* 0x0000003827387209 */ /* 0x000fe20007810000 */
[-CC-:B------:R-:W-:Y:S01]  /*5fc0*/  FFMA.FTZ R170, R28, R8.reuse, -R14.reuse ;  /* 0x000000081caa7223 */ /* 0x180fe2000001080e */
[-CC-:B------:R-:W-:Y:S01]  /*5fd0*/  FFMA.FTZ R183, R183, R8.reuse, -R14.reuse ;  /* 0x00000008b7b77223 */ /* 0x180fe2000001080e */
[--C-:B------:R-:W-:Y:S01]  /*5fe0*/  FFMA.FTZ R233, R233, R8, -R14.reuse ;  /* 0x00000008e9e97223 */ /* 0x100fe2000001080e */
[----:B------:R-:W-:Y:S01]  /*5ff0*/  FMNMX.FTZ R56, R41, R56, !PT ;  /* 0x0000003829387209 */ /* 0x000fe20007810000 */
[-CC-:B------:R-:W-:Y:S01]  /*6000*/  FFMA.FTZ R27, R237, R8.reuse, -R14.reuse ;  /* 0x00000008ed1b7223 */ /* 0x180fe2000001080e */
[----:B------:R-:W1:Y:S01]  /*6010*/  MUFU.TANH R171, R171 ;  /* 0x000000ab00ab7308 */ /* 0x000e620000002400 */
        /* <DEDUP_REMOVED lines=15> */
[----:B------:R-:W-:Y:S01]  /*6110*/  FFMA.FTZ R85, R85, R8, -R14 ;  /* 0x0000000855557223 */ /* 0x000fe2000001080e */
[----:B------:R-:W-:Y:S01]  /*6120*/  MUFU.EX2 R182, R182 ;  /* 0x000000b600b67308 */ /* 0x000fe20000000800 */
[----:B------:R-:W-:-:S04]  /*6130*/  FMNMX.FTZ R56, R51, R56, !PT ;  /* 0x0000003833387209 */ /* 0x000fc80007810000 */
[----:B------:R-:W-:-:S03]  /*6140*/  FMNMX.FTZ R56, R53, R56, !PT ;  /* 0x0000003835387209 */ /* 0x000fc60007810000 */
        /* <DEDUP_REMOVED lines=8> */
[----:B0-----:R-:W-:-:S03]  /*61d0*/  FMNMX.FTZ R56, R169, R56, !PT ;  /* 0x00000038a9387209 */ /* 0x001fc60007810000 */
[----:B------:R-:W-:Y:S01]  /*61e0*/  MUFU.EX2 R178, R178 ;  /* 0x000000b200b27308 */ /* 0x000fe20000000800 */
[----:B------:R-:W-:-:S04]  /*61f0*/  FMNMX.FTZ R56, R67, R56, !PT ;  /* 0x0000003843387209 */ /* 0x000fc80007810000 */
[----:B-1----:R-:W-:-:S03]  /*6200*/  FMNMX.FTZ R56, R171, R56, !PT ;  /* 0x00000038ab387209 */ /* 0x002fc60007810000 */
        /* <DEDUP_REMOVED lines=13> */
[----:B------:R-:W-:-:S05]  /*62e0*/  FMNMX.FTZ R6, R87, R6, !PT ;  /* 0x0000000657067209 */ /* 0x000fca0007810000 */
[----:B------:R-:W0:Y:S02]  /*62f0*/  SHFL.BFLY PT, R21, R6, 0x2, 0x1f ;  /* 0x0c401f0006157f89 */ /* 0x000e2400000e0000 */
[----:B------:R-:W-:Y:S08]  /*6300*/  MUFU.EX2 R170, R170 ;  /* 0x000000aa00aa7308 */ /* 0x000ff00000000800 */
[----:B------:R-:W-:Y:S08]  /*6310*/  MUFU.EX2 R235, R235 ;  /* 0x000000eb00eb7308 */ /* 0x000ff00000000800 */
[----:B------:R-:W-:Y:S01]  /*6320*/  MUFU.EX2 R65, R65 ;  /* 0x0000004100417308 */ /* 0x000fe20000000800 */
[----:B0-----:R-:W-:-:S07]  /*6330*/  FMNMX.FTZ R21, R6, R21, !PT ;  /* 0x0000001506157209 */ /* 0x001fce0007810000 */
[----:B------:R-:W-:Y:S01]  /*6340*/  MUFU.EX2 R69, R69 ;  /* 0x0000004500457308 */ /* 0x000fe20000000800 */
[----:B------:R-:W0:Y:S01]  /*6350*/  SHFL.BFLY PT, R6, R21, 0x1, 0x1f ;  /* 0x0c201f0015067f89 */ /* 0x000e2200000e0000 */
[----:B------:R-:W-:Y:S02]  /*6360*/  WARPGROUP.DEPBAR.LE gsb0, 0x0 ;  /* 0x00008000000079c5 */ /* 0x000fe40000010000 */
[----:B------:R-:W-:Y:S01]  /*6370*/  WARPGROUP.ARRIVE ;  /* 0x00000000000079c5 */ /* 0x000fe20000000000 */
[-CC-:B------:R-:W-:Y:S01]  /*6380*/  FFMA.FTZ R155, R20, R8.reuse, -R14.reuse ;  /* 0x00000008149b7223 */ /* 0x180fe2000001080e */
[-CC-:B------:R-:W-:Y:S01]  /*6390*/  FFMA.FTZ R153, R26, R8.reuse, -R14.reuse ;  /* 0x000000081a997223 */ /* 0x180fe2000001080e */
[-CC-:B------:R-:W-:Y:S01]  /*63a0*/  FFMA.FTZ R152, R32, R8.reuse, -R14.reuse ;  /* 0x0000000820987223 */ /* 0x180fe2000001080e */
[-CC-:B------:R-:W-:Y:S01]  /*63b0*/  FFMA.FTZ R154, R36, R8.reuse, -R14.reuse ;  /* 0x00000008249a7223 */ /* 0x180fe2000001080e */
[-CC-:B------:R-:W-:Y:S01]  /*63c0*/  FFMA.FTZ R20, R40, R8.reuse, -R14.reuse ;  /* 0x0000000828147223 */ /* 0x180fe2000001080e */
[----:B------:R-:W-:Y:S01]  /*63d0*/  HGMMA.64x128x16.F32.BF16 R88, R156, gdesc[UR8].tnspB, R88, gsb0 ;  /* 0x41e000089c587df0 */ /* 0x000fe20008001858 */
[----:B------:R-:W-:Y:S01]  /*63e0*/  UIADD3 UR10, UR6, 0x300, URZ ;  /* 0x00000300060a7890 */ /* 0x000fe2000fffe03f */
[----:B------:R-:W-:Y:S01]  /*63f0*/  FFMA.FTZ R26, R44, R8, -R14 ;  /* 0x000000082c1a7223 */ /* 0x000fe2000001080e */
[----:B------:R-:W-:Y:S01]  /*6400*/  UMOV UR11, 0x40000040 ;  /* 0x40000040000b7882 */ /* 0x000fe20000000000 */
[----:B------:R-:W-:Y:S01]  /*6410*/  UIADD3 UR6, UR6, 0x380, URZ ;  /* 0x0000038006067890 */ /* 0x000fe2000fffe03f */
[----:B------:R-:W-:Y:S01]  /*6420*/  FFMA.FTZ R44, R7, R4, R180 ;  /* 0x00000004072c7223 */ /* 0x000fe200000100b4 */
[----:B------:R-:W-:Y:S01]  /*6430*/  MUFU.EX2 R155, R155 ;  /* 0x0000009b009b7308 */ /* 0x000fe20000000800 */
[----:B--2---:R-:W-:-:S02]  /*6440*/  F2FP.BF16.F32.PACK_AB R180, R181, R180 ;  /* 0x000000b4b5b4723e */ /* 0x004fc400000010ff */
[----:B0-----:R-:W-:-:S05]  /*6450*/  FMNMX.FTZ R21, R21, R6, !PT ;  /* 0x0000000615157209 */ /* 0x001fca0007810000 */
[----:B------:R-:W-:Y:S08]  /*6460*/  MUFU.EX2 R153, R153 ;  /* 0x0000009900997308 */ /* 0x000ff00000000800 */
[----:B------:R-:W-:Y:S08]  /*6470*/  MUFU.EX2 R152, R152 ;  /* 0x0000009800987308 */ /* 0x000ff00000000800 */
[----:B------:R-:W-:Y:S08]  /*6480*/  MUFU.EX2 R154, R154 ;  /* 0x0000009a009a7308 */ /* 0x000ff00000000800 */
[----:B------:R-:W-:Y:S08]  /*6490*/  MUFU.EX2 R20, R20 ;  /* 0x0000001400147308 */ /* 0x000ff00000000800 */
[----:B------:R-:W0:Y:S08]  /*64a0*/  MUFU.EX2 R73, R73 ;  /* 0x0000004900497308 */ /* 0x000e300000000800 */
        /* <DEDUP_REMOVED lines=10> */
[-CC-:B------:R-:W-:Y:S01]  /*6550*/  FFMA.FTZ R156, R173, R8.reuse, -R14.reuse ;  /* 0x00000008ad9c7223 */ /* 0x180fe2000001080e */
[----:B------:R-:W-:Y:S02]  /*6560*/  FFMA.FTZ R158, R175, R8, -R14 ;  /* 0x00000008af9e7223 */ /* 0x000fe4000001080e */
[----:B------:R-:W-:Y:S01]  /*6570*/  HGMMA.64x128x16.F32.BF16 R88, R160, gdesc[UR8].tnspB, R88, gsb0 ;  /* 0x41e00008a0587df0 */ /* 0x000fe20008001858 */
[----:B------:R-:W-:Y:S08]  /*6580*/  MUFU.EX2 R159, R159 ;  /* 0x0000009f009f7308 */ /* 0x000ff00000000800 */
[----:B------:R-:W-:Y:S08]  /*6590*/  MUFU.EX2 R157, R157 ;  /* 0x0000009d009d7308 */ /* 0x000ff00000000800 */
[----:B------:R-:W-:Y:S08]  /*65a0*/  MUFU.EX2 R156, R156 ;  /* 0x0000009c009c7308 */ /* 0x000ff00000000800 */
[----:B------:R-:W-:Y:S01]  /*65b0*/  MUFU.EX2 R158, R158 ;  /* 0x0000009e009e7308 */ /* 0x000fe20000000800 */
[----:B------:R-:W-:-:S02]  /*65c0*/  WARPGROUP.DEPBAR.LE gsb0, 0x0 ;  /* 0x00008000000079c5 */ /* 0x000fc40000010000 */
[----:B------:R-:W-:Y:S01]  /*65d0*/  WARPGROUP.ARRIVE ;  /* 0x00000000000079c5 */ /* 0x000fe20000000000 */
[C---:B------:R-:W-:Y:S01]  /*65e0*/  FADD.FTZ R161, -R21.reuse, R10 ;  /* 0x0000000a15a17221 */ /* 0x040fe20000010100 */
[----:B------:R-:W-:Y:S01]  /*65f0*/  FMUL.FTZ R10, R21, R8 ;  /* 0x00000008150a7220 */ /* 0x000fe20000410000 */
[----:B0-----:R-:W-:Y:S02]  /*6600*/  F2FP.BF16.F32.PACK_AB R160, R73, R20 ;  /* 0x0000001449a0723e */ /* 0x001fe400000010ff */
[-C--:B------:R-:W-:Y:S01]  /*6610*/  FMUL.FTZ R161, R161, R8.reuse ;  /* 0x00000008a1a17220 */ /* 0x080fe20000410000 */
[----:B------:R-:W-:Y:S01]  /*6620*/  HGMMA.64x128x16.F32.BF16 R88, R164, gdesc[UR4].tnspB, R88, gsb0 ;  /* 0x41e00004a4587df0 */ /* 0x000fe20008001858 */
[-CC-:B------:R-:W-:Y:S01]  /*6630*/  FFMA.FTZ R15, R15, R8.reuse, -R10.reuse ;  /* 0x000000080f0f7223 */ /* 0x180fe2000001080a */
[-CC-:B------:R-:W-:Y:S01]  /*6640*/  FFMA.FTZ R30, R25, R8.reuse, -R10.reuse ;  /* 0x00000008191e7223 */ /* 0x180fe2000001080a */
[----:B------:R0:W-:Y:S01]  /*6650*/  MUFU.EX2 R6, R161 ;  /* 0x000000a100067308 */ /* 0x0001e20000000800 */
[-CC-:B------:R-:W-:Y:S01]  /*6660*/  FFMA.FTZ R14, R29, R8.reuse, -R10.reuse ;  /* 0x000000081d0e7223 */ /* 0x180fe2000001080a */
[-CC-:B------:R-:W-:Y:S01]  /*6670*/  FFMA.FTZ R177, R33, R8.reuse, -R10.reuse ;  /* 0x0000000821b17223 */ /* 0x180fe2000001080a */
[----:B------:R-:W-:Y:S01]  /*6680*/  FFMA.FTZ R25, R31, R8, -R10 ;  /* 0x000000081f197223 */ /* 0x000fe2000001080a */
[----:B------:R-:W-:-:S02]  /*6690*/  @!P1 VIADD R33, R13, 0x34840 ;  /* 0x000348400d219836 */ /* 0x000fc40000000000 */
[-CC-:B------:R-:W-:Y:S01]  /*66a0*/  FFMA.FTZ R32, R35, R8.reuse, -R10.reuse ;  /* 0x0000000823207223 */ /* 0x180fe2000001080a */
[----:B------:R-:W-:Y:S01]  /*66b0*/  @!P1 IADD3 R35, R11, 0x34860, RZ ;  /* 0x000348600b239810 */ /* 0x000fe20007ffe0ff */
[-CC-:B------:R-:W-:Y:S01]  /*66c0*/  FFMA.FTZ R179, R37, R8.reuse, -R10.reuse ;  /* 0x0000000825b37223 */ /* 0x180fe2000001080a */
[----:B------:R-:W1:Y:S01]  /*66d0*/  MUFU.EX2 R15, R15 ;  /* 0x0000000f000f7308 */ /* 0x000e620000000800 */
[----:B------:R-:W-:Y:S01]  /*66e0*/  @!P1 PRMT R33, RZ, 0x654, R33 ;  /* 0x00000654ff219816 */ /* 0x000fe20000000021 */
[-CC-:B------:R-:W-:Y:S01]  /*66f0*/  FFMA.FTZ R34, R39, R8.reuse, -R10.reuse ;  /* 0x0000000827227223 */ /* 0x180fe2000001080a */
[-CC-:B------:R-:W-:Y:S01]  /*6700*/  FFMA.FTZ R173, R41, R8.reuse, -R10.reuse ;  /* 0x0000000829ad7223 */ /* 0x180fe2000001080a */
[----:B------:R-:W-:Y:S01]  /*6710*/  @!P1 PRMT R35, RZ, 0x654, R35 ;  /* 0x00000654ff239816 */ /* 0x000fe20000000023 */
[-CC-:B------:R-:W-:Y:S01]  /*6720*/  FFMA.FTZ R36, R43, R8.reuse, -R10.reuse ;  /* 0x000000082b247223 */ /* 0x180fe2000001080a */
[-CC-:B------:R-:W-:Y:S01]  /*6730*/  FFMA.FTZ R175, R45, R8.reuse, -R10.reuse ;  /* 0x000000082daf7223 */ /* 0x180fe2000001080a */
[-CC-:B------:R-:W-:Y:S01]  /*6740*/  FFMA.FTZ R38, R47, R8.reuse, -R10.reuse ;  /* 0x000000082f267223 */ /* 0x180fe2000001080a */
[----:B------:R-:W2:Y:S01]  /*6750*/  MUFU.EX2 R30, R30 ;  /* 0x0000001e001e7308 */ /* 0x000ea20000000800 */
[-CC-:B------:R-:W-:Y:S01]  /*6760*/  FFMA.FTZ R29, R49, R8.reuse, -R10.reuse ;  /* 0x00000008311d7223 */ /* 0x180fe2000001080a */
[-CC-:B0-----:R-:W-:Y:S01]  /*6770*/  FFMA.FTZ R161, R48, R8.reuse, -R10.reuse ;  /* 0x0000000830a17223 */ /* 0x181fe2000001080a */
[-CC-:B------:R-:W-:Y:S01]  /*6780*/  FFMA.FTZ R40, R51, R8.reuse, -R10.reuse ;  /* 0x0000000833287223 */ /* 0x180fe2000001080a */
[-CC-:B------:R-:W-:Y:S01]  /*6790*/  FFMA.FTZ R31, R53, R8.reuse, -R10.reuse ;  /* 0x00000008351f7223 */ /* 0x180fe2000001080a */
[-CC-:B------:R-:W-:Y:S01]  /*67a0*/  FFMA.FTZ R42, R55, R8.reuse, -R10.reuse ;  /* 0x00000008372a7223 */ /* 0x180fe2000001080a */
[-CC-:B------:R-:W-:Y:S01]  /*67b0*/  FFMA.FTZ R13, R57, R8.reuse, -R10.reuse ;  /* 0x00000008390d7223 */ /* 0x180fe2000001080a */
[-CC-:B------:R-:W-:Y:S01]  /*67c0*/  FFMA.FTZ R59, R59, R8.reuse, -R10.reuse ;  /* 0x000000083b3b7223 */ /* 0x180fe2000001080a */
[----:B------:R-:W0:Y:S01]  /*67d0*/  MUFU.EX2 R14, R14 ;  /* 0x0000000e000e7308 */ /* 0x000e220000000800 */
[----:B-1----:R-:W-:Y:S01]  /*67e0*/  FFMA.FTZ R11, R6, R3, R15 ;  /* 0x00000003060b7223 */ /* 0x002fe2000001000f */
[-CC-:B------:R-:W-:Y:S01]  /*67f0*/  FFMA.FTZ R61, R61, R8.reuse, -R10.reuse ;  /* 0x000000083d3d7223 */ /* 0x180fe2000001080a */
[-CC-:B------:R-:W-:Y:S01]  /*6800*/  FFMA.FTZ R71, R71, R8.reuse, -R10.reuse ;  /* 0x0000000847477223 */ /* 0x180fe2000001080a */
[-CC-:B------:R-:W-:Y:S01]  /*6810*/  FFMA.FTZ R75, R75, R8.reuse, -R10.reuse ;  /* 0x000000084b4b7223 */ /* 0x180fe2000001080a */
[-CC-:B------:R-:W-:Y:S01]  /*6820*/  FFMA.FTZ R50, R50, R8.reuse, -R10.reuse ;  /* 0x0000000832327223 */ /* 0x180fe2000001080a */
[-CC-:B------:R-:W-:Y:S01]  /*6830*/  FFMA.FTZ R79, R79, R8.reuse, -R10.reuse ;  /* 0x000000084f4f7223 */ /* 0x180fe2000001080a */
[-CC-:B------:R-:W-:Y:S01]  /*6840*/  FFMA.FTZ R52, R52, R8.reuse, -R10.reuse ;  /* 0x0000000834347223 */ /* 0x180fe2000001080a */
[----:B------:R-:W1:Y:S01]  /*6850*/  MUFU.EX2 R25, R25 ;  /* 0x0000001900197308 */ /* 0x000e620000000800 */
[----:B--2---:R-:W-:Y:S01]  /*6860*/  FADD.FTZ R11, R30, R11 ;  /* 0x0000000b1e0b7221 */ /* 0x004fe20000010000 */
[-CC-:B------:R-:W-:Y:S01]  /*6870*/  FFMA.FTZ R83, R83, R8.reuse, -R10.reuse ;  /* 0x0000000853537223 */ /* 0x180fe2000001080a */
[----:B------:R-:W-:Y:S01]  /*6880*/  FFMA.FTZ R54, R54, R8, -R10 ;  /* 0x0000000836367223 */ /* 0x000fe2000001080a */
[----:B------:R-:W-:-:S04]  /*6890*/  F2FP.BF16.F32.PACK_AB R162, R77, R24 ;  /* 0x000000184da2723e */ /* 0x000fc800000010ff */
[----:B------:R-:W-:Y:S01]  /*68a0*/  MUFU.EX2 R177, R177 ;  /* 0x000000b100b17308 */ /* 0x000fe20000000800 */
[----:B0-----:R-:W-:Y:S01]  /*68b0*/  FADD.FTZ R46, R14, R11 ;  /* 0x0000000b0e2e7221 */ /* 0x001fe20000010000 */
[----:B------:R-:W-:-:S06]  /*68c0*/  FFMA.FTZ R11, R169, R8, -R10 ;  /* 0x00000008a90b7223 */ /* 0x000fcc000001080a */
[----:B------:R-:W-:Y:S01]  /*68d0*/  MUFU.EX2 R32, R32 ;  /* 0x0000002000207308 */ /* 0x000fe20000000800 */
[----:B-1----:R-:W-:Y:S01]  /*68e0*/  FADD.FTZ R56, R25, R46 ;  /* 0x0000002e19387221 */ /* 0x002fe20000010000 */
[----:B------:R-:W-:-:S06]  /*68f0*/  FFMA.FTZ R46, R67, R8, -R10 ;  /* 0x00000008432e7223 */ /* 0x000fcc000001080a */
[----:B------:R-:W-:Y:S08]  /*6900*/  MUFU.EX2 R179, R179 ;  /* 0x000000b300b37308 */ /* 0x000ff00000000800 */
[----:B------:R-:W-:Y:S08]  /*6910*/  MUFU.EX2 R34, R34 ;  /* 0x0000002200227308 */ /* 0x000ff00000000800 */
[----:B------:R-:W-:Y:S08]  /*6920*/  MUFU.EX2 R173, R173 ;  /* 0x000000ad00ad7308 */ /* 0x000ff00000000800 */
[----:B------:R-:W-:Y:S08]  /*6930*/  MUFU.EX2 R36, R36 ;  /* 0x0000002400247308 */ /* 0x000ff00000000800 */
[----:B------:R-:W-:Y:S08]  /*6940*/  MUFU.EX2 R175, R175 ;  /* 0x000000af00af7308 */ /* 0x000ff00000000800 */
[----:B------:R-:W-:Y:S08]  /*6950*/  MUFU.EX2 R38, R38 ;  /* 0x0000002600267308 */ /* 0x000ff00000000800 */
[----:B------:R-:W-:Y:S08]  /*6960*/  MUFU.EX2 R29, R29 ;  /* 0x0000001d001d7308 */ /* 0x000ff00000000800 */
[----:B------:R-:W0:Y:S08]  /*6970*/  MUFU.EX2 R40, R40 ;  /* 0x0000002800287308 */ /* 0x000e300000000800 */
[----:B------:R-:W-:Y:S08]  /*6980*/  MUFU.EX2 R31, R31 ;  /* 0x0000001f001f7308 */ /* 0x000ff00000000800 */
[----:B------:R-:W-:Y:S01]  /*6990*/  MUFU.EX2 R42, R42 ;  /* 0x0000002a002a7308 */ /* 0x000fe20000000800 */
[----:B0-----:R-:W-:-:S07]  /*69a0*/  F2FP.BF16.F32.PACK_AB R169, R40, R29 ;  /* 0x0000001d28a9723e */ /* 0x001fce00000010ff */
[----:B------:R-:W-:Y:S01]  /*69b0*/  MUFU.EX2 R13, R13 ;  /* 0x0000000d000d7308 */ /* 0x000fe20000000800 */
[----:B------:R-:W-:Y:S02]  /*69c0*/  WARPGROUP.DEPBAR.LE gsb0, 0x0 ;  /* 0x00008000000079c5 */ /* 0x000fe40000010000 */
[----:B------:R0:W-:Y:S01]  /*69d0*/  @!P1 SYNCS.ARRIVE.TRANS64.RED.A1T0 RZ, [R33+URZ], RZ ;  /* 0x000000ff21ff99a7 */ /* 0x0001e2000810043f */
[----:B------:R-:W-:-:S04]  /*69e0*/  F2FP.BF16.F32.PACK_AB R164, R81, R26 ;  /* 0x0000001a51a4723e */ /* 0x000fc800000010ff */
[----:B------:R-:W-:Y:S01]  /*69f0*/  MUFU.EX2 R4, R59 ;  /* 0x0000003b00047308 */ /* 0x000fe20000000800 */
[----:B------:R-:W-:Y:S01]  /*6a00*/  F2FP.BF16.F32.PACK_AB R166, R85, R28 ;  /* 0x0000001c55a6723e */ /* 0x000fe200000010ff */
[----:B0-----:R-:W-:Y:S01]  /*6a10*/  FADD.FTZ R33, R181, R44 ;  /* 0x0000002cb5217221 */ /* 0x001fe20000010000 */
[----:B------:R0:W-:Y:S01]  /*6a20*/  @!P1 SYNCS.ARRIVE.TRANS64.RED.A1T0 RZ, [R35+URZ], RZ ;  /* 0x000000ff23ff99a7 */ /* 0x0001e2000810043f */
[----:B------:R-:W-:-:S04]  /*6a30*/  F2FP.BF16.F32.PACK_AB R181, R30, R15 ;  /* 0x0000000f1eb5723e */ /* 0x000fc800000010ff */
[----:B------:R-:W-:Y:S01]  /*6a40*/  MUFU.EX2 R3, R61 ;  /* 0x0000003d00037308 */ /* 0x000fe20000000800 */
[----:B------:R-:W-:Y:S01]  /*6a50*/  FADD.FTZ R44, R182, R33 ;  /* 0x00000021b62c7221 */ /* 0x000fe20000010000 */
[----:B------:R-:W-:-:S03]  /*6a60*/  F2FP.BF16.F32.PACK_AB R182, R183, R182 ;  /* 0x000000b6b7b6723e */ /* 0x000fc600000010ff */
[----:B------:R-:W-:Y:S01]  /*6a70*/  FADD.FTZ R33, R183, R44 ;  /* 0x0000002cb7217221 */ /* 0x000fe20000010000 */
[----:B0-----:R-:W-:Y:S01]  /*6a80*/  FADD.FTZ R35, R177, R56 ;  /* 0x00000038b1237221 */ /* 0x001fe20000010000 */
[--C-:B------:R-:W-:Y:S01]  /*6a90*/  FFMA.FTZ R44, R63, R8, -R10.reuse ;  /* 0x000000083f2c7223 */ /* 0x100fe2000001080a */
[----:B------:R-:W-:Y:S01]  /*6aa0*/  F2FP.BF16.F32.PACK_AB R183, R25, R14 ;  /* 0x0000000e19b7723e */ /* 0x000fe200000010ff */
[----:B------:R-:W-:Y:S01]  /*6ab0*/  FADD.FTZ R58, R176, R33 ;  /* 0x00000021b03a7221 */ /* 0x000fe20000010000 */
[----:B------:R-:W-:Y:S01]  /*6ac0*/  FADD.FTZ R56, R32, R35 ;  /* 0x0000002320387221 */ /* 0x000fe20000010000 */
[----:B------:R-:W-:Y:S01]  /*6ad0*/  MUFU.EX2 R11, R11 ;  /* 0x0000000b000b7308 */ /* 0x000fe20000000800 */
[-C--:B------:R-:W-:Y:S01]  /*6ae0*/  FFMA.FTZ R33, R171, R8.reuse, -R10 ;  /* 0x00000008ab217223 */ /* 0x080fe2000001080a */
[----:B------:R-:W-:Y:S01]  /*6af0*/  FADD.FTZ R37, R233, R58 ;  /* 0x0000003ae9257221 */ /* 0x000fe20000010000 */
[----:B------:R-:W-:Y:S01]  /*6b00*/  FADD.FTZ R35, R179, R56 ;  /* 0x00000038b3237221 */ /* 0x000fe20000010000 */
[----:B------:R-:W-:Y:S01]  /*6b10*/  FFMA.FTZ R10, R87, R8, -R10 ;  /* 0x00000008570a7223 */ /* 0x000fe2000001080a */
[----:B------:R-:W-:Y:S01]  /*6b20*/  F2FP.BF16.F32.PACK_AB R176, R233, R176 ;  /* 0x000000b0e9b0723e */ /* 0x000fe200000010ff */
[----:B------:R-:W-:Y:S01]  /*6b30*/  FADD.FTZ R58, R178, R37 ;  /* 0x00000025b23a7221 */ /* 0x000fe20000010000 */
[----:B------:R-:W-:Y:S01]  /*6b40*/  FADD.FTZ R48, R34, R35 ;  /* 0x0000002322307221 */ /* 0x000fe20000010000 */
[----:B------:R-:W0:Y:S01]  /*6b50*/  MUFU.EX2 R44, R44 ;  /* 0x0000002c002c7308 */ /* 0x000e220000000800 */
[----:B------:R-:W-:Y:S01]  /*6b60*/  F2FP.BF16.F32.PACK_AB R177, R32, R177 ;  /* 0x000000b120b1723e */ /* 0x000fe200000010ff */
[----:B------:R-:W-:Y:S01]  /*6b70*/  FADD.FTZ R37, R27, R58 ;  /* 0x0000003a1b257221 */ /* 0x000fe20000010000 */
[----:B------:R-:W-:Y:S01]  /*6b80*/  FADD.FTZ R35, R173, R48 ;  /* 0x00000030ad237221 */ /* 0x000fe20000010000 */
[----:B------:R-:W-:-:S02]  /*6b90*/  F2FP.BF16.F32.PACK_AB R178, R27, R178 ;  /* 0x000000b21bb2723e */ /* 0x000fc400000010ff */
[----:B------:R-:W-:Y:S01]  /*6ba0*/  FADD.FTZ R56, R172, R37 ;  /* 0x00000025ac387221 */ /* 0x000fe20000010000 */
[----:B------:R-:W-:Y:S01]  /*6bb0*/  FADD.FTZ R48, R36, R35 ;  /* 0x0000002324307221 */ /* 0x000fe20000010000 */
[----:B------:R-:W1:Y:S01]  /*6bc0*/  MUFU.EX2 R46, R46 ;  /* 0x0000002e002e7308 */ /* 0x000e620000000800 */
[C---:B------:R-:W-:Y:S01]  /*6bd0*/  F2FP.BF16.F32.PACK_AB R172, R155.reuse, R172 ;  /* 0x000000ac9bac723e */ /* 0x040fe200000010ff */
[----:B------:R-:W-:Y:S01]  /*6be0*/  FADD.FTZ R37, R155, R56 ;  /* 0x000000389b257221 */ /* 0x000fe20000010000 */
[----:B------:R-:W-:Y:S01]  /*6bf0*/  FADD.FTZ R35, R175, R48 ;  /* 0x00000030af237221 */ /* 0x000fe20000010000 */
[----:B------:R-:W-:Y:S02]  /*6c00*/  F2FP.BF16.F32.PACK_AB R179, R34, R179 ;  /* 0x000000b322b3723e */ /* 0x000fe400000010ff */
[----:B------:R-:W-:Y:S01]  /*6c10*/  FADD.FTZ R56, R174, R37 ;  /* 0x00000025ae387221 */ /* 0x000fe20000010000 */
[----:B------:R-:W-:Y:S01]  /*6c20*/  F2FP.BF16.F32.PACK_AB R173, R36, R173 ;  /* 0x000000ad24ad723e */ /* 0x000fe200000010ff */
[----:B------:R-:W-:Y:S01]  /*6c30*/  MUFU.EX2 R33, R33 ;  /* 0x0000002100217308 */ /* 0x000fe20000000800 */
[----:B0-----:R-:W-:Y:S01]  /*6c40*/  F2FP.BF16.F32.PACK_AB R155, R44, R3 ;  /* 0x000000032c9b723e */ /* 0x001fe200000010ff */
[C---:B------:R-:W-:Y:S01]  /*6c50*/  FADD.FTZ R37, R231.reuse, R56 ;  /* 0x00000038e7257221 */ /* 0x040fe20000010000 */
[----:B------:R-:W-:Y:S01]  /*6c60*/  FADD.FTZ R56, R38, R35 ;  /* 0x0000002326387221 */ /* 0x000fe20000010000 */
[----:B------:R-:W-:-:S02]  /*6c70*/  F2FP.BF16.F32.PACK_AB R174, R231, R174 ;  /* 0x000000aee7ae723e */ /* 0x000fc400000010ff */
[----:B------:R-:W-:Y:S01]  /*6c80*/  FADD.FTZ R58, R168, R37 ;  /* 0x00000025a83a7221 */ /* 0x000fe20000010000 */
[----:B------:R-:W-:Y:S01]  /*6c90*/  FADD.FTZ R35, R29, R56 ;  /* 0x000000381d237221 */ /* 0x000fe20000010000 */
[----:B------:R-:W0:Y:S01]  /*6ca0*/  MUFU.EX2 R48, R71 ;  /* 0x0000004700307308 */ /* 0x000e220000000800 */
[C---:B------:R-:W-:Y:S01]  /*6cb0*/  F2FP.BF16.F32.PACK_AB R168, R153.reuse, R168 ;  /* 0x000000a899a8723e */ /* 0x040fe200000010ff */
[----:B------:R-:W-:Y:S01]  /*6cc0*/  FADD.FTZ R37, R153, R58 ;  /* 0x0000003a99257221 */ /* 0x000fe20000010000 */
[----:B------:R-:W-:Y:S01]  /*6cd0*/  FADD.FTZ R30, R40, R35 ;  /* 0x00000023281e7221 */ /* 0x000fe20000010000 */
[----:B------:R-:W-:Y:S02]  /*6ce0*/  F2FP.BF16.F32.PACK_AB R153, R4, R13 ;  /* 0x0000000d0499723e */ /* 0x000fe400000010ff */
[----:B------:R-:W-:Y:S01]  /*6cf0*/  FADD.FTZ R56, R170, R37 ;  /* 0x00000025aa387221 */ /* 0x000fe20000010000 */
[----:B------:R-:W-:Y:S01]  /*6d00*/  FADD.FTZ R15, R31, R30 ;  /* 0x0000001e1f0f7221 */ /* 0x000fe20000010000 */
[----:B------:R-:W2:Y:S01]  /*6d10*/  MUFU.EX2 R161, R161 ;  /* 0x000000a100a17308 */ /* 0x000ea20000000800 */
[C---:B------:R-:W-:Y:S01]  /*6d20*/  F2FP.BF16.F32.PACK_AB R170, R159.reuse, R170 ;  /* 0x000000aa9faa723e */ /* 0x040fe200000010ff */
[----:B------:R-:W-:Y:S01]  /*6d30*/  FADD.FTZ R25, R159, R56 ;  /* 0x000000389f197221 */ /* 0x000fe20000010000 */
[----:B------:R-:W-:Y:S01]  /*6d40*/  FADD.FTZ R14, R42, R15 ;  /* 0x0000000f2a0e7221 */ /* 0x000fe20000010000 */
[----:B------:R-:W-:-:S02]  /*6d50*/  F2FP.BF16.F32.PACK_AB R175, R38, R175 ;  /* 0x000000af26af723e */ /* 0x000fc400000010ff */
[----:B------:R-:W-:Y:S01]  /*6d60*/  FADD.FTZ R30, R152, R25 ;  /* 0x00000019981e7221 */ /* 0x000fe20000010000 */
[----:B------:R-:W-:Y:S01]  /*6d70*/  FADD.FTZ R15, R13, R14 ;  /* 0x0000000e0d0f7221 */ /* 0x000fe20000010000 */
[----:B------:R-:W3:Y:S01]  /*6d80*/  MUFU.EX2 R75, R75 ;  /* 0x0000004b004b7308 */ /* 0x000ee20000000800 */
[----:B------:R-:W-:Y:S01]  /*6d90*/  F2FP.BF16.F32.PACK_AB R171, R42, R31 ;  /* 0x0000001f2aab723e */ /* 0x000fe200000010ff */
[C---:B------:R-:W-:Y:S01]  /*6da0*/  FADD.FTZ R25, R235.reuse, R30 ;  /* 0x0000001eeb197221 */ /* 0x040fe20000010000 */
[----:B------:R-:W-:Y:S01]  /*6db0*/  FADD.FTZ R14, R4, R15 ;  /* 0x0000000f040e7221 */ /* 0x000fe20000010000 */
[----:B------:R-:W-:Y:S02]  /*6dc0*/  F2FP.BF16.F32.PACK_AB R152, R235, R152 ;  /* 0x00000098eb98723e */ /* 0x000fe400000010ff */
[----:B------:R-:W-:Y:S01]  /*6dd0*/  FADD.FTZ R30, R154, R25 ;  /* 0x000000199a1e7221 */ /* 0x000fe20000010000 */
[----:B------:R-:W-:Y:S01]  /*6de0*/  FADD.FTZ R15, R3, R14 ;  /* 0x0000000e030f7221 */ /* 0x000fe20000010000 */
[----:B------:R-:W4:Y:S01]  /*6df0*/  MUFU.EX2 R163, R50 ;  /* 0x0000003200a37308 */ /* 0x000f220000000800 */
[C---:B------:R-:W-:Y:S01]  /*6e00*/  F2FP.BF16.F32.PACK_AB R154, R157.reuse, R154 ;  /* 0x0000009a9d9a723e */ /* 0x040fe200000010ff */
[----:B------:R-:W-:Y:S01]  /*6e10*/  FADD.FTZ R25, R157, R30 ;  /* 0x0000001e9d197221 */ /* 0x000fe20000010000 */
[----:B------:R-:W-:Y:S01]  /*6e20*/  FADD.FTZ R14, R44, R15 ;  /* 0x0000000f2c0e7221 */ /* 0x000fe20000010000 */
[----:B-1----:R-:W-:-:S02]  /*6e30*/  F2FP.BF16.F32.PACK_AB R157, R46, R11 ;  /* 0x0000000b2e9d723e */ /* 0x002fc400000010ff */
[----:B------:R-:W-:Y:S01]  /*6e40*/  FADD.FTZ R30, R156, R25 ;  /* 0x000000199c1e7221 */ /* 0x000fe20000010000 */
[----:B------:R-:W-:Y:S01]  /*6e50*/  FADD.FTZ R15, R11, R14 ;  /* 0x0000000e0b0f7221 */ /* 0x000fe20000010000 */
[----:B------:R-:W1:Y:S01]  /*6e60*/  MUFU.EX2 R79, R79 ;  /* 0x0000004f004f7308 */ /* 0x000e620000000800 */
[C---:B------:R-:W-:Y:S01]  /*6e70*/  F2FP.BF16.F32.PACK_AB R156, R65.reuse, R156 ;  /* 0x0000009c419c723e */ /* 0x040fe200000010ff */
[----:B------:R-:W-:Y:S01]  /*6e80*/  FADD.FTZ R25, R65, R30 ;  /* 0x0000001e41197221 */ /* 0x000fe20000010000 */
[----:B------:R-:W-:Y:S01]  /*6e90*/  FADD.FTZ R14, R46, R15 ;  /* 0x0000000f2e0e7221 */ /* 0x000fe20000010000 */
[----:B0-----:R-:W-:Y:S01]  /*6ea0*/  F2FP.BF16.F32.PACK_AB R159, R48, R33 ;  /* 0x00000021309f723e */ /* 0x001fe200000010ff */
[----:B------:R-:W-:Y:S02]  /*6eb0*/  IMAD.MOV.U32 R11, RZ, RZ, R16 ;  /* 0x000000ffff0b7224 */ /* 0x000fe400078e0010 */
[----:B------:R-:W-:Y:S01]  /*6ec0*/  FADD.FTZ R30, R158, R25 ;  /* 0x000000199e1e7221 */ /* 0x000fe20000010000 */
[----:B------:R-:W-:Y:S01]  /*6ed0*/  FADD.FTZ R13, R33, R14 ;  /* 0x0000000e210d7221 */ /* 0x000fe20000010000 */
[----:B------:R-:W0:Y:S01]  /*6ee0*/  MUFU.EX2 R165, R52 ;  /* 0x0000003400a57308 */ /* 0x000e220000000800 */
[C---:B------:R-:W-:Y:S01]  /*6ef0*/  F2FP.BF16.F32.PACK_AB R158, R69.reuse, R158 ;  /* 0x0000009e459e723e */ /* 0x040fe200000010ff */
[----:B------:R-:W-:Y:S01]  /*6f00*/  FADD.FTZ R15, R69, R30 ;  /* 0x0000001e450f7221 */ /* 0x000fe20000010000 */
[----:B------:R-:W-:-:S03]  /*6f10*/  FADD.FTZ R4, R48, R13 ;  /* 0x0000000d30047221 */ /* 0x000fc60000010000 */
[----:B------:R-:W-:Y:S01]  /*6f20*/  FADD.FTZ R14, R20, R15 ;  /* 0x0000000f140e7221 */ /* 0x000fe20000010000 */
[----:B--2---:R-:W-:Y:S01]  /*6f30*/  FADD.FTZ R4, R161, R4 ;  /* 0x00000004a1047221 */ /* 0x004fe20000010000 */
[----:B------:R-:W2:Y:S01]  /*6f40*/  MUFU.EX2 R83, R83 ;  /* 0x0000005300537308 */ /* 0x000ea20000000800 */
[----:B---3--:R-:W-:Y:S01]  /*6f50*/  F2FP.BF16.F32.PACK_AB R161, R75, R161 ;  /* 0x000000a14ba1723e */ /* 0x008fe200000010ff */
[----:B------:R-:W-:Y:S01]  /*6f60*/  FADD.FTZ R3, R73, R14 ;  /* 0x0000000e49037221 */ /* 0x000fe20000010000 */
[----:B------:R-:W-:-:S03]  /*6f70*/  FADD.FTZ R4, R75, R4 ;  /* 0x000000044b047221 */ /* 0x000fc60000010000 */
[----:B------:R-:W-:Y:S01]  /*6f80*/  FADD.FTZ R14, R24, R3 ;  /* 0x00000003180e7221 */ /* 0x000fe20000010000 */
[----:B----4-:R-:W-:Y:S01]  /*6f90*/  FADD.FTZ R4, R163, R4 ;  /* 0x00000004a3047221 */ /* 0x010fe20000010000 */
[----:B------:R-:W3:Y:S01]  /*6fa0*/  MUFU.EX2 R54, R54 ;  /* 0x0000003600367308 */ /* 0x000ee20000000800 */
[----:B-1----:R-:W-:Y:S01]  /*6fb0*/  F2FP.BF16.F32.PACK_AB R163, R79, R163 ;  /* 0x000000a34fa3723e */ /* 0x002fe200000010ff */
[----:B------:R-:W-:Y:S01]  /*6fc0*/  FADD.FTZ R3, R77, R14 ;  /* 0x0000000e4d037221 */ /* 0x000fe20000010000 */
[----:B------:R-:W-:-:S03]  /*6fd0*/  FADD.FTZ R4, R79, R4 ;  /* 0x000000044f047221 */ /* 0x000fc60000010000 */
[----:B------:R-:W-:Y:S01]  /*6fe0*/  FADD.FTZ R14, R26, R3 ;  /* 0x000000031a0e7221 */ /* 0x000fe20000010000 */
[----:B0-----:R-:W-:Y:S01]  /*6ff0*/  FADD.FTZ R4, R165, R4 ;  /* 0x00000004a5047221 */ /* 0x001fe20000010000 */
[----:B------:R-:W0:Y:S01]  /*7000*/  MUFU.EX2 R10, R10 ;  /* 0x0000000a000a7308 */ /* 0x000e220000000800 */
[----:B--2---:R-:W-:Y:S01]  /*7010*/  F2FP.BF16.F32.PACK_AB R165, R83, R165 ;  /* 0x000000a553a5723e */ /* 0x004fe200000010ff */
[----:B------:R-:W-:-:S04]  /*7020*/  FADD.FTZ R3, R81, R14 ;  /* 0x0000000e51037221 */ /* 0x000fc80000010000 */
[----:B------:R-:W-:Y:S01]  /*7030*/  FADD.FTZ R14, R28, R3 ;  /* 0x000000031c0e7221 */ /* 0x000fe20000010000 */
[----:B------:R-:W-:-:S03]  /*7040*/  FADD.FTZ R3, R83, R4 ;  /* 0x0000000453037221 */ /* 0x000fc60000010000 */
[----:B------:R-:W-:Y:S01]  /*7050*/  FADD.FTZ R4, R85, R14 ;  /* 0x0000000e55047221 */ /* 0x000fe20000010000 */
[----:B---3--:R-:W-:Y:S01]  /*7060*/  FADD.FTZ R3, R54, R3 ;  /* 0x0000000336037221 */ /* 0x008fe20000010000 */
[----:B------:R-:W-:-:S03]  /*7070*/  IMAD.MOV.U32 R14, RZ, RZ, R9 ;  /* 0x000000ffff0e7224 */ /* 0x000fc600078e0009 */
[C---:B0-----:R-:W-:Y:S01]  /*7080*/  FADD.FTZ R3, R10.reuse, R3 ;  /* 0x000000030a037221 */ /* 0x041fe20000010000 */
[----:B------:R-:W-:Y:S01]  /*7090*/  F2FP.BF16.F32.PACK_AB R167, R10, R54 ;  /* 0x000000360aa7723e */ /* 0x000fe200000010ff */
[----:B------:R-:W-:Y:S01]  /*70a0*/  IMAD.MOV.U32 R10, RZ, RZ, R21 ;  /* 0x000000ffff0a7224 */ /* 0x000fe200078e0015 */
[----:B------:R-:W-:Y:S06]  /*70b0*/  @P2 BRA `(.L_x_192) ;  /* 0xffffffd400e02947 */ /* 0x000fec000383ffff */
.L_x_183:
        /* <DEDUP_REMOVED lines=67> */
.L_x_193:
[----:B------:R-:W-:Y:S01]  /*74f0*/  IMAD R12, R2, 0x8, R0 ;  /* 0x00000008020c7824 */ /* 0x000fe200078e0200 */
[----:B------:R-:W-:-:S04]  /*7500*/  SHF.L.U32 R5, R16, 0x1f, RZ ;  /* 0x0000001f10057819 */ /* 0x000fc800000006ff */
[----:B------:R0:W1:Y:S01]  /*7510*/  SYNCS.PHASECHK.TRANS64.TRYWAIT P2, [R12+URZ+0x34850], R5 ;  /* 0x034850050c0075a7 */ /* 0x000062000804017f */
[----:B------:R-:W-:Y:S05]  /*7520*/  @!P0 BRA `(.L_x_194) ;  /* 0x0000000000048947 */ /* 0x000fea0003800000 */
[----:B------:R-:W-:Y:S01]  /*7530*/  BPT.TRAP 0x1 ;  /* 0x000000040000795c */ /* 0x000fe20000300000 */
.L_x_194:
[----:B-1----:R-:W-:Y:S05]  /*7540*/  @P2 BRA `(.L_x_195) ;  /* 0x0000000000082947 */ /* 0x002fea0003800000 */
[----:B------:R-:W1:Y:S02]  /*7550*/  SYNCS.PHASECHK.TRANS64.TRYWAIT P0, [R12+URZ+0x34850], R5 ;  /* 0x034850050c0075a7 */ /* 0x000e64000800017f */
[----:B-1----:R-:W-:Y:S05]  /*7560*/  @!P0 BRA `(.L_x_196) ;  /* 0x0000009c00e48947 */ /* 0x002fea0003800000 */
.L_x_195:
[----:B------:R-:W-:Y:S05]  /*7570*/  WARPSYNC.ALL ;  /* 0x0000000000007948 */ /* 0x000fea0003800000 */
[----:B------:R-:W-:Y:S01]  /*7580*/  VIADD R0, R0, 0x400 ;  /* 0x0000040000007836 */ /* 0x000fe20000000000 */
[----:B------:R-:W-:Y:S01]  /*7590*/  WARPGROUP.ARRIVE ;  /* 0x00000000000079c5 */ /* 0x000fe20000000000 */
[----:B------:R-:W-:Y:S01]  /*75a0*/  IMAD.MOV.U32 R11, RZ, RZ, 0x40000040 ;  /* 0x40000040ff0b7424 */ /* 0x000fe200078e00ff */
[----:B01----:R-:W0:Y:S01]  /*75b0*/  SHFL.BFLY PT, R5, R4, 0x2, 0x1f ;  /* 0x0c401f0004057f89 */ /* 0x003e2200000e0000 */
[----:B------:R-:W-:Y:S01]  /*75c0*/  VIADD R207, R207, 0x1 ;  /* 0x00000001cfcf7836 */ /* 0x000fe20000000000 */
[----:B------:R-:W-:-:S04]  /*75d0*/  SHF.R.U32.HI R0, RZ, 0x4, R0 ;  /* 0x00000004ff007819 */ /* 0x000fc80000011600 */
[----:B------:R-:W-:-:S04]  /*75e0*/  LOP3.LUT R0, R0, 0x3fff, RZ, 0xc0, !PT ;  /* 0x00003fff00007812 */ /* 0x000fc800078ec0ff */
[----:B------:R-:W-:Y:S02]  /*75f0*/  LOP3.LUT R7, R0, 0x4000000, RZ, 0xfc, !PT ;  /* 0x0400000000077812 */ /* 0x000fe400078efcff */
[----:B------:R-:W1:Y:S03]  /*7600*/  SHFL.BFLY PT, R0, R3, 0x2, 0x1f ;  /* 0x0c401f0003007f89 */ /* 0x000e6600000e0000 */
[----:B------:R-:W-:Y:S02]  /*7610*/  IMAD R6, R2, 0x800, R7 ;  /* 0x0000080002067824 */ /* 0x000fe400078e0207 */
[----:B------:R-:W-:Y:S02]  /*7620*/  IMAD.MOV.U32 R7, RZ, RZ, 0x40000040 ;  /* 0x40000040ff077424 */ /* 0x000fe400078e00ff */
[C---:B------:R-:W-:Y:S01]  /*7630*/  VIADD R10, R6.reuse, 0x80 ;  /* 0x00000080060a7836 */ /* 0x040fe20000000000 */
[----:B------:R-:W-:-:S02]  /*7640*/  R2UR UR6, R6 ;  /* 0x00000000060672ca */ /* 0x000fc400000e0000 */
[----:B------:R-:W-:Y:S01]  /*7650*/  R2UR UR7, R7 ;  /* 0x00000000070772ca */ /* 0x000fe200000e0000 */
[----:B------:R-:W-:Y:S02]  /*7660*/  IMAD.MOV.U32 R7, RZ, RZ, 0x40000040 ;  /* 0x40000040ff077424 */ /* 0x000fe400078e00ff */
[----:B0-----:R-:W-:-:S10]  /*7670*/  FADD.FTZ R5, R5, R4 ;  /* 0x0000000405057221 */ /* 0x001fd40000010000 */
[----:B------:R-:W-:Y:S01]  /*7680*/  HGMMA.64x128x16.F32.BF16 R24, R180, gdesc[UR4].tnspB, R24, gsb0 ;  /* 0x41e00004b4187df0 */ /* 0x000fe20008001818 */
[----:B------:R-:W-:Y:S01]  /*7690*/  R2UR UR6, R10 ;  /* 0x000000000a0672ca */ /* 0x000fe200000e0000 */
[----:B------:R-:W-:Y:S01]  /*76a0*/  VIADD R10, R6, 0x100 ;  /* 0x00000100060a7836 */ /* 0x000fe20000000000 */
[----:B------:R-:W-:Y:S01]  /*76b0*/  R2UR UR7, R11 ;  /* 0x000000000b0772ca */ /* 0x000fe200000e0000 */
[----:B------:R-:W-:Y:S01]  /*76c0*/  IMAD.MOV.U32 R11, RZ, RZ, 0x40000040 ;  /* 0x40000040ff0b7424 */ /* 0x000fe200078e00ff */
[----:B------:R-:W-:Y:S02]  /*76d0*/  WARPGROUP.DEPBAR.LE gsb0, 0x0 ;  /* 0x00008000000079c5 */ /* 0x000fe40000010000 */
[----:B------:R-:W-:-:S09]  /*76e0*/  WARPGROUP.ARRIVE ;  /* 0x00000000000079c5 */ /* 0x000fd20000000000 */
        /* <DEDUP_REMOVED lines=15> */
[----:B------:R-:W-:Y:S02]  /*77e0*/  R2UR UR6, R10 ;  /* 0x000000000a0672ca */ /* 0x000fe400000e0000 */
[----:B------:R-:W-:Y:S01]  /*77f0*/  R2UR UR7, R11 ;  /* 0x000000000b0772ca */ /* 0x000fe200000e0000 */
[----:B------:R-:W-:Y:S01]  /*7800*/  IMAD.MOV.U32 R11, RZ, RZ, 0x40000040 ;  /* 0x40000040ff0b7424 */ /* 0x000fe200078e00ff */
[----:B------:R-:W-:Y:S01]  /*7810*/  IADD3 R10, R6, 0x280, RZ ;  /* 0x00000280060a7810 */ /* 0x000fe20007ffe0ff */
[----:B------:R-:W-:Y:S02]  /*7820*/  WARPGROUP.DEPBAR.LE gsb0, 0x0 ;  /* 0x00008000000079c5 */ /* 0x000fe40000010000 */
[----:B------:R-:W-:-:S08]  /*7830*/  WARPGROUP.ARRIVE ;  /* 0x00000000000079c5 */ /* 0x000fd00000000000 */
[----:B------:R-:W-:Y:S01]  /*7840*/  HGMMA.64x128x16.F32.BF16 R24, R152, gdesc[UR4].tnspB, R24, gsb0 ;  /* 0x41e0000498187df0 */ /* 0x000fe20008001818 */
[----:B------:R-:W-:Y:S01]  /*7850*/  R2UR UR6, R10 ;  /* 0x000000000a0672ca */ /* 0x000fe200000e0000 */
[C---:B------:R-:W-:Y:S01]  /*7860*/  VIADD R10, R6.reuse, 0x300 ;  /* 0x00000300060a7836 */ /* 0x040fe20000000000 */
[----:B------:R-:W-:Y:S01]  /*7870*/  R2UR UR7, R11 ;  /* 0x000000000b0772ca */ /* 0x000fe200000e0000 */
[----:B------:R-:W-:Y:S02]  /*7880*/  IMAD.MOV.U32 R11, RZ, RZ, 0x40000040 ;  /* 0x40000040ff0b7424 */ /* 0x000fe400078e00ff */
[----:B------:R-:W-:Y:S01]  /*7890*/  VIADD R6, R6, 0x380 ;  /* 0x0000038006067836 */ /* 0x000fe20000000000 */
[----:B------:R-:W-:Y:S02]  /*78a0*/  WARPGROUP.DEPBAR.LE gsb0, 0x0 ;  /* 0x00008000000079c5 */ /* 0x000fe40000010000 */
[----:B------:R-:W-:-:S07]  /*78b0*/  WARPGROUP.ARRIVE ;  /* 0x00000000000079c5 */ /* 0x000fce0000000000 */
[----:B------:R-:W-:Y:S01]  /*78c0*/  HGMMA.64x128x16.F32.BF16 R24, R156, gdesc[UR4].tnspB, R24, gsb0 ;  /* 0x41e000049c187df0 */ /* 0x000fe20008001818 */
[----:B------:R-:W-:Y:S02]  /*78d0*/  R2UR UR6, R10 ;  /* 0x000000000a0672ca */ /* 0x000fe400000e0000 */
[----:B------:R-:W-:Y:S01]  /*78e0*/  R2UR UR7, R11 ;  /* 0x000000000b0772ca */ /* 0x000fe200000e0000 */
[----:B------:R-:W-:Y:S02]  /*78f0*/  VIADD R11, R2, 0x1 ;  /* 0x00000001020b7836 */ /* 0x000fe40000000000 */
[----:B------:R-:W-:-:S03]  /*7900*/  IMAD.MOV.U32 R2, RZ, RZ, RZ ;  /* 0x000000ffff027224 */ /* 0x000fc600078e00ff */
[----:B------:R-:W-:Y:S01]  /*7910*/  ISETP.NE.AND P2, PT, R11, 0x2, PT ;  /* 0x000000020b00780c */ /* 0x000fe20003f45270 */
[----:B------:R-:W-:Y:S02]  /*7920*/  WARPGROUP.DEPBAR.LE gsb0, 0x0 ;  /* 0x00008000000079c5 */ /* 0x000fe40000010000 */
[----:B------:R-:W-:-:S06]  /*7930*/  WARPGROUP.ARRIVE ;  /* 0x00000000000079c5 */ /* 0x000fcc0000000000 */
[----:B------:R-:W-:Y:S01]  /*7940*/  HGMMA.64x128x16.F32.BF16 R24, R160, gdesc[UR4].tnspB, R24, gsb0 ;  /* 0x41e00004a0187df0 */ /* 0x000fe20008001818 */
[----:B------:R-:W-:Y:S01]  /*7950*/  R2UR UR6, R6 ;  /* 0x00000000060672ca */ /* 0x000fe200000e0000 */
[----:B-1----:R-:W-:Y:S01]  /*7960*/  FADD.FTZ R6, R0, R3 ;  /* 0x0000000300067221 */ /* 0x002fe20000010000 */
[----:B------:R-:W-:Y:S01]  /*7970*/  R2UR UR7, R7 ;  /* 0x00000000070772ca */ /* 0x000fe200000e0000 */
[----:B------:R-:W0:Y:S01]  /*7980*/  SHFL.BFLY PT, R0, R5, 0x1, 0x1f ;  /* 0x0c201f0005007f89 */ /* 0x000e2200000e0000 */
[----:B------:R-:W-:-:S03]  /*7990*/  SEL R3, RZ, 0x1, P2 ;  /* 0x00000001ff037807 */ /* 0x000fc60001000000 */
[----:B------:R-:W1:Y:S01]  /*79a0*/  SHFL.BFLY PT, R7, R6, 0x1, 0x1f ;  /* 0x0c201f0006077f89 */ /* 0x000e6200000e0000 */
[----:B------:R-:W-:Y:S01]  /*79b0*/  LOP3.LUT R16, R16, R3, RZ, 0x3c, !PT ;  /* 0x0000000310107212 */ /* 0x000fe200078e3cff */
[----:B------:R-:W-:Y:S02]  /*79c0*/  IMAD.MOV.U32 R3, RZ, RZ, -0x800000 ;  /* 0xff800000ff037424 */ /* 0x000fe400078e00ff */
[----:B0-----:R-:W-:Y:S01]  /*79d0*/  FADD.FTZ R13, R5, R0 ;  /* 0x00000000050d7221 */ /* 0x001fe20000010000 */
[----:B------:R-:W-:Y:S02]  /*79e0*/  IMAD.MOV.U32 R5, RZ, RZ, RZ ;  /* 0x000000ffff057224 */ /* 0x000fe400078e00ff */
[----:B------:R-:W-:Y:S02]  /*79f0*/  IMAD.MOV.U32 R0, RZ, RZ, -0x800000 ;  /* 0xff800000ff007424 */ /* 0x000fe400078e00ff */
[----:B-1----:R-:W-:Y:S01]  /*7a00*/  FADD.FTZ R14, R6, R7 ;  /* 0x00000007060e7221 */ /* 0x002fe20000010000 */
[----:B------:R-:W-:Y:S01]  /*7a10*/  FSETP.NE.FTZ.AND P0, PT, R13, RZ, PT ;  /* 0x000000ff0d00720b */ /* 0x000fe20003f15000 */
[----:B------:R-:W-:-:S03]  /*7a20*/  @!P1 VIADD R6, R12, 0x34860 ;  /* 0x000348600c069836 */ /* 0x000fc60000000000 */
[----:B------:R-:W-:Y:S02]  /*7a30*/  FSETP.NE.FTZ.AND P3, PT, R14, RZ, PT ;  /* 0x000000ff0e00720b */ /* 0x000fe40003f75000 */
[----:B------:R-:W-:-:S07]  /*7a40*/  @!P1 PRMT R6, RZ, 0x654, R6 ;  /* 0x00000654ff069816 */ /* 0x000fce0000000006 */
[----:B------:R-:W0:Y:S01]  /*7a50*/  @P0 MUFU.LG2 R7, R13 ;  /* 0x0000000d00070308 */ /* 0x000e220000000c00 */
[----:B------:R-:W-:-:S03]  /*7a60*/  @P0 FMUL.FTZ R4, R8, 0.69314718246459960938 ;  /* 0x3f31721808040820 */ /* 0x000fc60000410000 */
[----:B------:R-:W-:-:S04]  /*7a70*/  @P3 FMUL.FTZ R15, R8, 0.69314718246459960938 ;  /* 0x3f317218080f3820 */ /* 0x000fc80000410000 */
        /* <DEDUP_REMOVED lines=77> */
[----:B-1----:R-:W-:-:S07]  /*7f50*/  SEL R2, R11, RZ, P2 ;  /* 0x000000ff0b027207 */ /* 0x002fce0001000000 */
.L_x_175:
[----:B------:R-:W0:Y:S01]  /*7f60*/  S2R R4, SR_CgaCtaId ;  /* 0x0000000000047919 */ /* 0x000e220000008800 */
[----:B------:R-:W-:Y:S01]  /*7f70*/  MOV R17, 0x400 ;  /* 0x0000040000117802 */ /* 0x000fe20000000f00 */
[----:B------:R-:W-:Y:S01]  /*7f80*/  BSSY B0, `(.L_x_197) ;  /* 0x00002c4000007945 */ /* 0x000fe20003800000 */
[----:B------:R-:W-:Y:S02]  /*7f90*/  BAR.SYNC.DEFER_BLOCKING 0x5, 0x180 ;  /* 0x0146000000007b1d */ /* 0x000fe40000010000 */
[----:B0-----:R-:W-:-:S05]  /*7fa0*/  LEA R17, R4, R17, 0x18 ;  /* 0x0000001104117211 */ /* 0x001fca00078ec0ff */
[----:B------:R0:W1:Y:S01]  /*7fb0*/  LDS.128 R4, [R17+0x348d0] ;  /* 0x0348d00011047984 */ /* 0x0000620000000c00 */
[----:B------:R-:W-:Y:S06]  /*7fc0*/  BAR.ARV 0x4, 0x180 ;  /* 0x0106000000007b1d */ /* 0x000fec0000002000 */
[----:B------:R-:W-:Y:S05]  /*7fd0*/  @P0 BRA `(.L_x_198) ;  /* 0x00000020001c0947 */ /* 0x000fea0003800000 */
[----:B-1----:R-:W1:Y:S01]  /*7fe0*/  S2R R4, SR_SWINHI ;  /* 0x0000000000047919 */ /* 0x002e620000002f00 */
[----:B------:R-:W-:Y:S01]  /*7ff0*/  F2FP.BF16.F32.PACK_AB R36, R73, R72 ;  /* 0x000000484924723e */ /* 0x000fe200000010ff */
[----:B------:R-:W-:Y:S01]  /*8000*/  ULDC.64 UR4, c[0x0][0xc08] ;  /* 0x0003020000047ab9 */ /* 0x000fe20000000a00 */
[----:B------:R-:W-:Y:S02]  /*8010*/  SHF.L.U64.HI R110, R23, 0x2, R188 ;  /* 0x00000002176e7819 */ /* 0x000fe400000102bc */
[----:B------:R-:W-:Y:S02]  /*8020*/  MOV R94, R17 ;  /* 0x00000011005e7202 */ /* 0x000fe40000000f00 */
[----:B-1----:R-:W-:-:S03]  /*8030*/  MOV R95, R4 ;  /* 0x00000004005f7202 */ /* 0x002fc60000000f00 */
[----:B------:R-:W-:-:S03]  /*8040*/  IMAD.WIDE R12, R227, 0x2, R94 ;  /* 0x00000002e30c7825 */ /* 0x000fc600078e025e */
[C---:B------:R-:W-:Y:S02]  /*8050*/  IADD3 R107, P1, R12.reuse, 0x4040, RZ ;  /* 0x000040400c6b7810 */ /* 0x040fe40007f3e0ff */
[C---:B------:R-:W-:Y:S02]  /*8060*/  IADD3 R105, P2, R12.reuse, 0x4020, RZ ;  /* 0x000040200c697810 */ /* 0x040fe40007f5e0ff */
[----:B------:R-:W-:Y:S01]  /*8070*/  IADD3 R15, P3, R12, 0x4000, RZ ;  /* 0x000040000c0f7810 */ /* 0x000fe20007f7e0ff */
[--C-:B------:R-:W-:Y:S01]  /*8080*/  IMAD.X R27, RZ, RZ, R13.reuse, P1 ;  /* 0x000000ffff1b7224 */ /* 0x100fe200008e060d */
[----:B------:R-:W-:Y:S01]  /*8090*/  LOP3.LUT R10, R107, 0x380, RZ, 0xc0, !PT ;  /* 0x000003806b0a7812 */ /* 0x000fe200078ec0ff */
[--C-:B------:R-:W-:Y:S01]  /*80a0*/  IMAD.X R33, RZ, RZ, R13.reuse, P2 ;  /* 0x000000ffff217224 */ /* 0x100fe200010e060d */
[----:B------:R-:W-:Y:S01]  /*80b0*/  LOP3.LUT R8, R105, 0x380, RZ, 0xc0, !PT ;  /* 0x0000038069087812 */ /* 0x000fe200078ec0ff */
[----:B------:R-:W-:Y:S01]  /*80c0*/  IMAD.X R29, RZ, RZ, R13, P3 ;  /* 0x000000ffff1d7224 */ /* 0x000fe200018e060d */
[----:B------:R-:W-:-:S02]  /*80d0*/  LOP3.LUT R4, R15, 0x380, RZ, 0xc0, !PT ;  /* 0x000003800f047812 */ /* 0x000fc400078ec0ff */
[C---:B------:R-:W-:Y:S02]  /*80e0*/  LOP3.LUT R9, R12.reuse, 0x380, RZ, 0xc0, !PT ;  /* 0x000003800c097812 */ /* 0x040fe400078ec0ff */
[----:B------:R-:W-:Y:S02]  /*80f0*/  IADD3 R109, P0, R12, 0x4060, RZ ;  /* 0x000040600c6d7810 */ /* 0x000fe40007f1e0ff */
[----:B------:R-:W-:Y:S02]  /*8100*/  SHF.R.U64 R10, R10, 0x3, RZ ;  /* 0x000000030a0a7819 */ /* 0x000fe400000012ff */
[----:B------:R-:W-:Y:S01]  /*8110*/  SHF.R.U64 R8, R8, 0x3, RZ ;  /* 0x0000000308087819 */ /* 0x000fe200000012ff */
[----:B------:R-:W-:Y:S01]  /*8120*/  IMAD.X R31, RZ, RZ, R13, P0 ;  /* 0x000000ffff1f7224 */ /* 0x000fe200000e060d */
[C---:B------:R-:W-:Y:S02]  /*8130*/  IADD3 R39, P4, R12.reuse, 0x60, RZ ;  /* 0x000000600c277810 */ /* 0x040fe40007f9e0ff */
[----:B------:R-:W-:-:S02]  /*8140*/  IADD3 R37, P5, R12, 0x40, RZ ;  /* 0x000000400c257810 */ /* 0x000fc40007fbe0ff */
[----:B------:R-:W-:Y:S01]  /*8150*/  SHF.R.U64 R4, R4, 0x3, RZ ;  /* 0x0000000304047819 */ /* 0x000fe200000012ff */
[----:B------:R-:W-:Y:S01]  /*8160*/  IMAD.X R11, RZ, RZ, R13, P4 ;  /* 0x000000ffff0b7224 */ /* 0x000fe200020e060d */
[----:B------:R-:W-:Y:S01]  /*8170*/  BAR.SYNC.DEFER_BLOCKING 0x1, 0x100 ;  /* 0x0044000000007b1d */ /* 0x000fe20000010000 */
[----:B------:R-:W-:Y:S02]  /*8180*/  IADD3 R35, P6, R12, 0x20, RZ ;  /* 0x000000200c237810 */ /* 0x000fe40007fde0ff */
[----:B------:R-:W-:Y:S02]  /*8190*/  SHF.R.U64 R9, R9, 0x3, RZ ;  /* 0x0000000309097819 */ /* 0x000fe400000012ff */
[----:B------:R-:W-:Y:S02]  /*81a0*/  LOP3.LUT R14, R109, 0x380, RZ, 0xc0, !PT ;  /* 0x000003806d0e7812 */ /* 0x000fe400078ec0ff */
[----:B------:R-:W-:Y:S02]  /*81b0*/  LOP3.LUT R26, R10, R107, RZ, 0x3c, !PT ;  /* 0x0000006b0a1a7212 */ /* 0x000fe400078e3cff */
[----:B------:R-:W-:Y:S01]  /*81c0*/  LOP3.LUT R32, R8, R105, RZ, 0x3c, !PT ;  /* 0x0000006908207212 */ /* 0x000fe200078e3cff */
[----:B------:R-:W1:Y:S01]  /*81d0*/  LDC.64 R106, c[0x0][0xc00] ;  /* 0x00030000ff6a7b82 */ /* 0x000e620000000a00 */
[----:B------:R-:W-:-:S02]  /*81e0*/  LOP3.LUT R28, R4, R15, RZ, 0x3c, !PT ;  /* 0x0000000f041c7212 */ /* 0x000fc400078e3cff */
[----:B------:R-:W-:Y:S02]  /*81f0*/  LOP3.LUT R10, R39, 0x380, RZ, 0xc0, !PT ;  /* 0x00000380270a7812 */ /* 0x000fe400078ec0ff */
[----:B------:R-:W-:Y:S02]  /*8200*/  LOP3.LUT R8, R37, 0x380, RZ, 0xc0, !PT ;  /* 0x0000038025087812 */ /* 0x000fe400078ec0ff */
[----:B------:R-:W-:Y:S02]  /*8210*/  LOP3.LUT R4, R35, 0x380, RZ, 0xc0, !PT ;  /* 0x0000038023047812 */ /* 0x000fe400078ec0ff */
[----:B------:R-:W-:Y:S01]  /*8220*/  LOP3.LUT R12, R9, R12, RZ, 0x3c, !PT ;  /* 0x0000000c090c7212 */ /* 0x000fe200078e3cff */
[----:B------:R-:W-:Y:S01]  /*8230*/  IMAD.X R9, RZ, RZ, R13, P5 ;  /* 0x000000ffff097224 */ /* 0x000fe200028e060d */
[----:B------:R-:W-:Y:S02]  /*8240*/  SHF.R.U64 R14, R14, 0x3, RZ ;  /* 0x000000030e0e7819 */ /* 0x000fe400000012ff */
[----:B------:R-:W-:-:S02]  /*8250*/  SHF.R.U64 R10, R10, 0x3, RZ ;  /* 0x000000030a0a7819 */ /* 0x000fc400000012ff */
[----:B------:R-:W-:Y:S02]  /*8260*/  SHF.R.U64 R8, R8, 0x3, RZ ;  /* 0x0000000308087819 */ /* 0x000fe400000012ff */
[----:B------:R-:W-:Y:S02]  /*8270*/  SHF.R.U64 R4, R4, 0x3, RZ ;  /* 0x0000000304047819 */ /* 0x000fe400000012ff */
[----:B------:R-:W-:Y:S02]  /*8280*/  IADD3.X R25, RZ, R13, RZ, P6, !PT ;  /* 0x0000000dff197210 */ /* 0x000fe400037fe4ff */
[----:B------:R-:W-:Y:S01]  /*8290*/  LOP3.LUT R30, R14, R109, RZ, 0x3c, !PT ;  /* 0x0000006d0e1e7212 */ /* 0x000fe200078e3cff */
[----:B------:R-:W-:Y:S01]  /*82a0*/  IMAD.SHL.U32 R109, R23, 0x4, RZ ;  /* 0x00000004176d7824 */ /* 0x000fe200078e00ff */
[----:B------:R-:W-:Y:S02]  /*82b0*/  MOV R34, R12 ;  /* 0x0000000c00227202 */ /* 0x000fe40000000f00 */
[----:B------:R-:W-:-:S02]  /*82c0*/  F2FP.BF16.F32.PACK_AB R12, R21, R20 ;  /* 0x00000014150c723e */ /* 0x000fc400000010ff */
[----:B------:R-:W-:Y:S02]  /*82d0*/  F2FP.BF16.F32.PACK_AB R13, R97, R96 ;  /* 0x00000060610d723e */ /* 0x000fe400000010ff */
[----:B------:R-:W-:Y:S02]  /*82e0*/  F2FP.BF16.F32.PACK_AB R14, R89, R88 ;  /* 0x00000058590e723e */ /* 0x000fe400000010ff */
[----:B------:R-:W-:Y:S02]  /*82f0*/  F2FP.BF16.F32.PACK_AB R15, R99, R98 ;  /* 0x00000062630f723e */ /* 0x000fe400000010ff */
[----:B------:R-:W-:Y:S02]  /*8300*/  LOP3.LUT R10, R10, R39, RZ, 0x3c, !PT ;  /* 0x000000270a0a7212 */ /* 0x000fe400078e3cff */
[----:B------:R-:W-:Y:S01]  /*8310*/  LOP3.LUT R8, R8, R37, RZ, 0x3c, !PT ;  /* 0x0000002508087212 */ /* 0x000fe200078e3cff */
[----:B------:R2:W-:Y:S01]  /*8320*/  STSM.16.M88.4 [R34], R12 ;  /* 0x0000000c22007844 */ /* 0x0005e20000000200 */
[----:B------:R-:W-:-:S02]  /*8330*/  LOP3.LUT R24, R4, R35, RZ, 0x3c, !PT ;  /* 0x0000002304187212 */ /* 0x000fc400078e3cff */
[----:B------:R-:W-:Y:S02]  /*8340*/  MOV R38, R10 ;  /* 0x0000000a00267202 */ /* 0x000fe40000000f00 */
[----:B------:R-:W-:Y:S02]  /*8350*/  MOV R37, R8 ;  /* 0x0000000800257202 */ /* 0x000fe40000000f00 */
[----:B------:R-:W-:Y:S02]  /*8360*/  MOV R105, R24 ;  /* 0x0000001800697202 */ /* 0x000fe40000000f00 */
[----:B------:R-:W-:Y:S02]  /*8370*/  F2FP.BF16.F32.PACK_AB R8, R91, R90 ;  /* 0x0000005a5b08723e */ /* 0x000fe400000010ff */
[----:B------:R-:W-:Y:S02]  /*8380*/  F2FP.BF16.F32.PACK_AB R9, R101, R100 ;  /* 0x000000646509723e */ /* 0x000fe400000010ff */
[----:B------:R-:W-:-:S02]  /*8390*/  F2FP.BF16.F32.PACK_AB R10, R93, R92 ;  /* 0x0000005c5d0a723e */ /* 0x000fc400000010ff */
[----:B------:R-:W-:Y:S02]  /*83a0*/  F2FP.BF16.F32.PACK_AB R11, R103, R102 ;  /* 0x00000066670b723e */ /* 0x000fe400000010ff */
[----:B------:R-:W-:Y:S02]  /*83b0*/  MOV R104, R26 ;  /* 0x0000001a00687202 */ /* 0x000fe40000000f00 */
[----:B--2---:R-:W-:Y:S01]  /*83c0*/  F2FP.BF16.F32.PACK_AB R12, R41, R40 ;  /* 0x00000028290c723e */ /* 0x004fe200000010ff */
[----:B------:R2:W-:Y:S01]  /*83d0*/  STSM.16.M88.4 [R105], R8 ;  /* 0x0000000869007844 */ /* 0x0005e20000000200 */
[----:B------:R-:W-:Y:S02]  /*83e0*/  F2FP.BF16.F32.PACK_AB R13, R43, R42 ;  /* 0x0000002a2b0d723e */ /* 0x000fe400000010ff */
[----:B------:R-:W-:Y:S02]  /*83f0*/  F2FP.BF16.F32.PACK_AB R14, R45, R44 ;  /* 0x0000002c2d0e723e */ /* 0x000fe400000010ff */
[----:B------:R-:W-:-:S02]  /*8400*/  F2FP.BF16.F32.PACK_AB R15, R47, R46 ;  /* 0x0000002e2f0f723e */ /* 0x000fc400000010ff */
[----:B------:R-:W-:Y:S02]  /*8410*/  MOV R4, R30 ;  /* 0x0000001e00047202 */ /* 0x000fe40000000f00 */
[----:B------:R-:W-:Y:S01]  /*8420*/  MOV R39, R28 ;  /* 0x0000001c00277202 */ /* 0x000fe20000000f00 */
[----:B------:R3:W-:Y:S01]  /*8430*/  STSM.16.M88.4 [R37], R12 ;  /* 0x0000000c25007844 */ /* 0x0007e20000000200 */
[----:B------:R-:W-:Y:S02]  /*8440*/  F2FP.BF16.F32.PACK_AB R24, R49, R48 ;  /* 0x000000303118723e */ /* 0x000fe400000010ff */
[----:B------:R-:W-:Y:S02]  /*8450*/  F2FP.BF16.F32.PACK_AB R25, R51, R50 ;  /* 0x000000323319723e */ /* 0x000fe400000010ff */
[----:B------:R-:W-:Y:S01]  /*8460*/  F2FP.BF16.F32.PACK_AB R26, R53, R52 ;  /* 0x00000034351a723e */ /* 0x000fe200000010ff */
[----:B--2---:R-:W-:Y:S01]  /*8470*/  IMAD.MOV.U32 R105, RZ, RZ, RZ ;  /* 0x000000ffff697224 */ /* 0x004fe200078e00ff */
[----:B------:R-:W-:-:S02]  /*8480*/  F2FP.BF16.F32.PACK_AB R27, R55, R54 ;  /* 0x00000036371b723e */ /* 0x000fc400000010ff */
[----:B------:R-:W-:Y:S02]  /*8490*/  F2FP.BF16.F32.PACK_AB R28, R57, R56 ;  /* 0x00000038391c723e */ /* 0x000fe400000010ff */
[----:B------:R-:W-:Y:S01]  /*84a0*/  F2FP.BF16.F32.PACK_AB R29, R59, R58 ;  /* 0x0000003a3b1d723e */ /* 0x000fe200000010ff */
[----:B------:R2:W-:Y:S01]  /*84b0*/  STSM.16.M88.4 [R38], R24 ;  /* 0x0000001826007844 */ /* 0x0005e20000000200 */
[----:B------:R-:W-:Y:S02]  /*84c0*/  F2FP.BF16.F32.PACK_AB R30, R61, R60 ;  /* 0x0000003c3d1e723e */ /* 0x000fe400000010ff */
[----:B------:R-:W-:Y:S02]  /*84d0*/  F2FP.BF16.F32.PACK_AB R31, R63, R62 ;  /* 0x0000003e3f1f723e */ /* 0x000fe400000010ff */
[----:B------:R-:W-:Y:S02]  /*84e0*/  MOV R108, R32 ;  /* 0x00000020006c7202 */ /* 0x000fe40000000f00 */
[----:B------:R-:W-:Y:S01]  /*84f0*/  F2FP.BF16.F32.PACK_AB R32, R65, R64 ;  /* 0x000000404120723e */ /* 0x000fe200000010ff */
[----:B------:R4:W-:Y:S01]  /*8500*/  STSM.16.M88.4 [R39], R28 ;  /* 0x0000001c27007844 */ /* 0x0009e20000000200 */
[----:B------:R-:W-:-:S02]  /*8510*/  F2FP.BF16.F32.PACK_AB R33, R67, R66 ;  /* 0x000000424321723e */ /* 0x000fc400000010ff */
[----:B------:R-:W-:Y:S02]  /*8520*/  F2FP.BF16.F32.PACK_AB R34, R69, R68 ;  /* 0x000000444522723e */ /* 0x000fe400000010ff */
[----:B------:R-:W-:Y:S02]  /*8530*/  F2FP.BF16.F32.PACK_AB R35, R71, R70 ;  /* 0x000000464723723e */ /* 0x000fe400000010ff */
[----:B---3--:R-:W-:Y:S02]  /*8540*/  F2FP.BF16.F32.PACK_AB R37, R75, R74 ;  /* 0x0000004a4b25723e */ /* 0x008fe400000010ff */
[----:B--2---:R-:W-:Y:S01]  /*8550*/  F2FP.BF16.F32.PACK_AB R38, R77, R76 ;  /* 0x0000004c4d26723e */ /* 0x004fe200000010ff */
[----:B------:R-:W-:Y:S01]  /*8560*/  STSM.16.M88.4 [R108], R32 ;  /* 0x000000206c007844 */ /* 0x000fe20000000200 */
[----:B------:R-:W-:Y:S02]  /*8570*/  F2FP.BF16.F32.PACK_AB R8, R81, R80 ;  /* 0x000000505108723e */ /* 0x000fe400000010ff */
[----:B------:R-:W-:-:S02]  /*8580*/  F2FP.BF16.F32.PACK_AB R9, R83, R82 ;  /* 0x000000525309723e */ /* 0x000fc400000010ff */
[----:B------:R-:W-:Y:S02]  /*8590*/  F2FP.BF16.F32.PACK_AB R10, R85, R84 ;  /* 0x00000054550a723e */ /* 0x000fe400000010ff */
[----:B----4-:R-:W-:Y:S02]  /*85a0*/  F2FP.BF16.F32.PACK_AB R39, R79, R78 ;  /* 0x0000004e4f27723e */ /* 0x010fe400000010ff */
[----:B------:R-:W-:Y:S02]  /*85b0*/  F2FP.BF16.F32.PACK_AB R11, R87, R86 ;  /* 0x00000056570b723e */ /* 0x000fe400000010ff */
[----:B-1----:R-:W-:Y:S01]  /*85c0*/  ISETP.NE.U32.AND P0, PT, R106, RZ, PT ;  /* 0x000000ff6a00720c */ /* 0x002fe20003f05070 */
[----:B------:R1:W-:Y:S01]  /*85d0*/  STSM.16.M88.4 [R104], R36 ;  /* 0x0000002468007844 */ /* 0x0003e20000000200 */
[----:B------:R-:W-:Y:S02]  /*85e0*/  IADD3 R12, P1, R109, R106, RZ ;  /* 0x0000006a6d0c7210 */ /* 0x000fe40007f3e0ff */
[----:B------:R-:W-:Y:S01]  /*85f0*/  ISETP.NE.AND.EX P0, PT, R107, RZ, PT, P0 ;  /* 0x000000ff6b00720c */ /* 0x000fe20003f05300 */
[----:B------:R2:W-:Y:S02]  /*8600*/  STSM.16.M88.4 [R4], R8 ;  /* 0x0000000804007844 */ /* 0x0005e40000000200 */
[----:B------:R-:W-:Y:S01]  /*8610*/  IMAD.X R13, R110, 0x1, R107, P1 ;  /* 0x000000016e0d7824 */ /* 0x000fe200008e066b */
[----:B------:R-:W-:Y:S08]  /*8620*/  BAR.SYNC.DEFER_BLOCKING 0x1, 0x100 ;  /* 0x0044000000007b1d */ /* 0x000ff00000010000 */
[----:B-1----:R-:W1:Y:S08]  /*8630*/  LDC R104, c[0x0][0xbe8] ;  /* 0x0002fa00ff687b82 */ /* 0x002e700000000800 */
[----:B--2---:R-:W2:Y:S01]  /*8640*/  LDC R9, c[0x0][0xad4] ;  /* 0x0002b500ff097b82 */ /* 0x004ea20000000800 */
[----:B------:R-:W3:Y:S01]  /*8650*/  @P0 LDG.E R105, desc[UR40][R12.64] ;  /* 0x000000280c690981 */ /* 0x000ee2000c1e1900 */
[----:B------:R-:W-:-:S04]  /*8660*/  ISETP.NE.U32.AND P1, PT, RZ, UR4, PT ;  /* 0x00000004ff007c0c */ /* 0x000fc8000bf25070 */
[----:B------:R-:W-:Y:S01]  /*8670*/  ISETP.NE.AND.EX P1, PT, RZ, UR5, PT, P1 ;  /* 0x00000005ff007c0c */ /* 0x000fe2000bf25310 */
[----:B------:R-:W-:-:S12]  /*8680*/  IMAD.MOV.U32 R28, RZ, RZ, 0x9b8 ;  /* 0x000009b8ff1c7424 */ /* 0x000fd800078e00ff */
[----:B------:R-:W-:Y:S01]  /*8690*/  @P1 IADD3 R14, P2, R109, UR4, RZ ;  /* 0x000000046d0e1c10 */ /* 0x000fe2000ff5e0ff */
[----:B------:R-:W-:Y:S01]  /*86a0*/  ULDC UR4, c[0x0][0xa88] ;  /* 0x0002a20000047ab9 */ /* 0x000fe20000000800 */
[----:B-1----:R-:W-:Y:S01]  /*86b0*/  ISETP.NE.AND P4, PT, R104, 0x1, PT ;  /* 0x000000016800780c */ /* 0x002fe20003f85270 */
[----:B------:R-:W-:Y:S01]  /*86c0*/  IMAD.U32 R29, RZ, RZ, UR4 ;  /* 0x00000004ff1d7e24 */ /* 0x000fe2000f8e00ff */
[----:B------:R-:W-:Y:S02]  /*86d0*/  @P1 IADD3.X R15, R110, UR5, RZ, P2, !PT ;  /* 0x000000056e0f1c10 */ /* 0x000fe400097fe4ff */
[----:B------:R-:W-:-:S03]  /*86e0*/  ISETP.NE.AND P2, PT, R186, RZ, PT ;  /* 0x000000ffba00720c */ /* 0x000fc60003f45270 */
[----:B------:R1:W5:Y:S01]  /*86f0*/  @P1 LDG.E R29, desc[UR40][R14.64] ;  /* 0x000000280e1d1981 */ /* 0x000362000c1e1900 */
[----:B--2---:R-:W-:Y:S01]  /*8700*/  SEL R9, R186, R9, P2 ;  /* 0x00000009ba097207 */ /* 0x004fe20001000000 */
[----:B------:R-:W-:Y:S01]  /*8710*/  IMAD R39, R187, 0x80, R226 ;  /* 0x00000080bb277824 */ /* 0x000fe200078e02e2 */
[----:B------:R-:W-:Y:S02]  /*8720*/  ISETP.NE.U32.AND P2, PT, R106, RZ, PT ;  /* 0x000000ff6a00720c */ /* 0x000fe40003f45070 */
[----:B------:R-:W-:Y:S01]  /*8730*/  ISETP.GT.AND P3, PT, R9, 0x1, PT ;  /* 0x000000010900780c */ /* 0x000fe20003f64270 */
[----:B------:R-:W2:Y:S01]  /*8740*/  @P4 LDC R30, c[0x0][0xbec] ;  /* 0x0002fb00ff1e4b82 */ /* 0x000ea20000000800 */
[----:B------:R-:W-:Y:S02]  /*8750*/  ISETP.NE.AND.EX P2, PT, R107, RZ, PT, P2 ;  /* 0x000000ff6b00720c */ /* 0x000fe40003f45320 */
[----:B------:R-:W-:Y:S02]  /*8760*/  SEL R28, R28, 0x978, P3 ;  /* 0x000009781c1c7807 */ /* 0x000fe40001800000 */
[----:B------:R-:W-:-:S02]  /*8770*/  SEL R23, R23, RZ, !P2 ;  /* 0x000000ff17177207 */ /* 0x000fc40005000000 */
[----:B------:R-:W-:Y:S01]  /*8780*/  SEL R27, R188, RZ, !P2 ;  /* 0x000000ffbc1b7207 */ /* 0x000fe20005000000 */
[----:B------:R-:W4:Y:S01]  /*8790*/  LDC.64 R24, c[0x0][R28+0x220] ;  /* 0x000088001c187b82 */ /* 0x000f220000000a00 */
[----:B------:R-:W-:-:S07]  /*87a0*/  SEL R31, R204, RZ, P3 ;  /* 0x000000ffcc1f7207 */ /* 0x000fce0001800000 */
[----:B------:R-:W0:Y:S08]  /*87b0*/  LDC.64 R10, c[0x0][R28+0x218] ;  /* 0x000086001c0a7b82 */ /* 0x000e300000000a00 */
[----:B------:R-:W2:Y:S08]  /*87c0*/  @P4 LDC R37, c[0x0][0xbf0] ;  /* 0x0002fc00ff254b82 */ /* 0x000eb00000000800 */
[----:B------:R-:W2:Y:S01]  /*87d0*/  LDC.64 R8, c[0x0][0xba8] ;  /* 0x0002ea00ff087b82 */ /* 0x000ea20000000a00 */
[----:B----4-:R-:W-:-:S04]  /*87e0*/  IMAD R4, R25, R23, RZ ;  /* 0x0000001719047224 */ /* 0x010fc800078e02ff */
[C---:B------:R-:W-:Y:S02]  /*87f0*/  IMAD R35, R24.reuse, R27, R4 ;  /* 0x0000001b18237224 */ /* 0x040fe400078e0204 */
[----:B------:R-:W-:Y:S01]  /*8800*/  IMAD.WIDE.U32 R24, R24, R23, RZ ;  /* 0x0000001718187225 */ /* 0x000fe200078e00ff */
[----:B-1----:R-:W1:Y:S03]  /*8810*/  LDC.64 R14, c[0x0][R28+0x228] ;  /* 0x00008a001c0e7b82 */ /* 0x002e660000000a00 */
[-C--:B0-----:R-:W-:Y:S02]  /*8820*/  IMAD R33, R11, R185.reuse, RZ ;  /* 0x000000b90b217224 */ /* 0x081fe400078e02ff */
[----:B------:R-:W-:-:S03]  /*8830*/  IMAD.WIDE.U32 R26, R10, R185, RZ ;  /* 0x000000b90a1a7225 */ /* 0x000fc600078e00ff */
[----:B------:R-:W0:Y:S01]  /*8840*/  LDC.64 R10, c[0x0][R28+0x210] ;  /* 0x000084001c0a7b82 */ /* 0x000e220000000a00 */
[----:B--2---:R-:W-:-:S04]  /*8850*/  @P4 IMAD.HI.U32 R4, R39, R30, RZ ;  /* 0x0000001e27044227 */ /* 0x004fc800078e00ff */
[----:B------:R-:W-:Y:S02]  /*8860*/  IMAD.IADD R35, R25, 0x1, R35 ;  /* 0x0000000119237824 */ /* 0x000fe400078e0223 */
[----:B------:R-:W-:Y:S01]  /*8870*/  IMAD.MOV.U32 R25, RZ, RZ, R39 ;  /* 0x000000ffff197224 */ /* 0x000fe200078e0027 */
[----:B------:R-:W-:Y:S01]  /*8880*/  @P4 SHF.R.U32.HI R25, RZ, R37, R4 ;  /* 0x00000025ff194219 */ /* 0x000fe20000011604 */
[----:B------:R-:W-:Y:S01]  /*8890*/  IMAD.IADD R27, R27, 0x1, R33 ;  /* 0x000000011b1b7824 */ /* 0x000fe200078e0221 */
[----:B------:R-:W2:Y:S02]  /*88a0*/  @!P3 LDC R8, c[0x0][0xb50] ;  /* 0x0002d400ff08bb82 */ /* 0x000ea40000000800 */
[----:B------:R-:W-:Y:S01]  /*88b0*/  SHF.R.S32.HI R4, RZ, 0x1f, R25 ;  /* 0x0000001fff047819 */ /* 0x000fe20000011419 */
[-C--:B-1----:R-:W-:Y:S02]  /*88c0*/  IMAD R33, R15, R31.reuse, RZ ;  /* 0x0000001f0f217224 */ /* 0x082fe400078e02ff */
[----:B------:R-:W-:-:S03]  /*88d0*/  IMAD.WIDE.U32 R14, R14, R31, RZ ;  /* 0x0000001f0e0e7225 */ /* 0x000fc600078e00ff */
[----:B------:R-:W1:Y:S01]  /*88e0*/  @!P3 LDC R9, c[0x0][0xb54] ;  /* 0x0002d500ff09bb82 */ /* 0x000e620000000800 */
[----:B------:R-:W-:Y:S02]  /*88f0*/  IMAD.MOV R31, RZ, RZ, -R25 ;  /* 0x000000ffff1f7224 */ /* 0x000fe400078e0a19 */
[----:B------:R-:W-:Y:S01]  /*8900*/  IMAD.IADD R33, R15, 0x1, R33 ;  /* 0x000000010f217824 */ /* 0x000fe200078e0221 */
[--C-:B---3--:R-:W-:Y:S02]  /*8910*/  IADD3 R24, P2, P5, R24, R26, R105.reuse ;  /* 0x0000001a18187210 */ /* 0x108fe40007d5e069 */
[----:B------:R-:W-:-:S04]  /*8920*/  SHF.R.S32.HI R106, RZ, 0x1f, R105 ;  /* 0x0000001fff6a7819 */ /* 0x000fc80000011469 */
[----:B------:R-:W-:Y:S02]  /*8930*/  IADD3.X R27, R35, R27, R106, P2, P5 ;  /* 0x0000001b231b7210 */ /* 0x000fe400017ea46a */
[----:B------:R-:W-:Y:S01]  /*8940*/  IADD3 R14, P2, P5, R25, R24, R14 ;  /* 0x00000018190e7210 */ /* 0x000fe20007d5e00e */
[----:B------:R-:W-:-:S03]  /*8950*/  IMAD R25, R104, R31, R39 ;  /* 0x0000001f68197224 */ /* 0x000fc600078e0227 */
[----:B------:R-:W-:Y:S01]  /*8960*/  IADD3.X R15, R4, R27, R33, P2, P5 ;  /* 0x0000001b040f7210 */ /* 0x000fe200017ea421 */
[----:B0-----:R-:W-:Y:S01]  /*8970*/  IMAD R4, R11, R25, RZ ;  /* 0x000000190b047224 */ /* 0x001fe200078e02ff */
[----:B------:R-:W-:-:S05]  /*8980*/  SHF.R.S32.HI R27, RZ, 0x1f, R25 ;  /* 0x0000001fff1b7819 */ /* 0x000fca0000011419 */
[C---:B------:R-:W-:Y:S02]  /*8990*/  IMAD R27, R10.reuse, R27, R4 ;  /* 0x0000001b0a1b7224 */ /* 0x040fe400078e0204 */
[----:B------:R-:W-:-:S04]  /*89a0*/  IMAD.WIDE.U32 R10, R10, R25, R14 ;  /* 0x000000190a0a7225 */ /* 0x000fc800078e000e */
[----:B------:R-:W-:Y:S01]  /*89b0*/  IMAD.IADD R4, R11, 0x1, R27 ;  /* 0x000000010b047824 */ /* 0x000fe200078e021b */
[----:B--2---:R-:W-:-:S04]  /*89c0*/  LEA R14, P2, R10, R8, 0x2 ;  /* 0x000000080a0e7211 */ /* 0x004fc800078410ff */
[----:B-1----:R-:W-:Y:S01]  /*89d0*/  LEA.HI.X R15, R10, R9, R4, 0x2, P2 ;  /* 0x000000090a0f7211 */ /* 0x002fe200010f1404 */
[----:B------:R-:W-:Y:S08]  /*89e0*/  @P1 BRA `(.L_x_199) ;  /* 0x0000000000101947 */ /* 0x000ff00003800000 */
[----:B------:R-:W-:Y:S05]  /*89f0*/  @!P0 BRA `(.L_x_199) ;  /* 0x00000000000c8947 */ /* 0x000fea0003800000 */
[----:B------:R-:W2:Y:S04]  /*8a00*/  LDG.E R4, desc[UR40][R12.64] ;  /* 0x000000280c047981 */ /* 0x000ea8000c1e1900 */
[----:B-----5:R-:W2:Y:S02]  /*8a10*/  LDG.E R29, desc[UR40][R12.64+0x4] ;  /* 0x000004280c1d7981 */ /* 0x020ea4000c1e1900 */
[----:B--2---:R-:W-:-:S07]  /*8a20*/  IMAD.IADD R29, R29, 0x1, -R4 ;  /* 0x000000011d1d7824 */ /* 0x004fce00078e0a04 */
.L_x_199:
[----:B------:R-:W-:Y:S01]  /*8a30*/  SHFL.IDX PT, R8, R14, RZ, 0x1c1f ;  /* 0x001c1fff0e087589 */ /* 0x000fe200000e0000 */
[----:B------:R-:W-:Y:S01]  /*8a40*/  IMAD R25, R187, 0x80, R225 ;  /* 0x00000080bb197824 */ /* 0x000fe200078e02e1 */
[----:B------:R-:W-:Y:S01]  /*8a50*/  LOP3.LUT P0, RZ, R208, 0x3, RZ, 0xc0, !PT ;  /* 0x00000003d0ff7812 */ /* 0x000fe2000780c0ff */
[----:B-----5:R-:W-:Y:S01]  /*8a60*/  IMAD R4, R29, R104, RZ ;  /* 0x000000681d047224 */ /* 0x020fe200078e02ff */
[----:B------:R-:W0:Y:S02]  /*8a70*/  SHFL.IDX PT, R9, R15, RZ, 0x1c1f ;  /* 0x001c1fff0f097589 */ /* 0x000e2400000e0000 */
[C---:B------:R-:W-:Y:S02]  /*8a80*/  IADD3 R29, R25.reuse, 0x8, RZ ;  /* 0x00000008191d7810 */ /* 0x040fe40007ffe0ff */
[----:B------:R-:W-:Y:S01]  /*8a90*/  SHFL.IDX PT, R10, R14, 0x1, 0x1c1f ;  /* 0x003c1f000e0a7f89 */ /* 0x000fe200000e0000 */
[-C--:B------:R-:W-:Y:S02]  /*8aa0*/  ISETP.GE.OR P1, PT, R25, R4.reuse, P0 ;  /* 0x000000041900720c */ /* 0x080fe40000726670 */
[----:B------:R-:W-:Y:S01]  /*8ab0*/  ISETP.GE.OR P0, PT, R29, R4, P0 ;  /* 0x000000041d00720c */ /* 0x000fe20000706670 */
[----:B------:R-:W1:Y:S10]  /*8ac0*/  SHFL.IDX PT, R11, R15, 0x1, 0x1c1f ;  /* 0x003c1f000f0b7f89 */ /* 0x000e7400000e0000 */
[----:B0-----:R0:W-:Y:S04]  /*8ad0*/  @!P1 ST.E desc[UR40][R8.64], R0 ;  /* 0x0000000008009985 */ /* 0x0011e8000c101928 */
[----:B-1----:R0:W-:Y:S01]  /*8ae0*/  @!P0 ST.E desc[UR40][R10.64], R3 ;  /* 0x000000030a008985 */ /* 0x0021e2000c101928 */
[----:B------:R-:W-:Y:S05]  /*8af0*/  @P3 BRA `(.L_x_200) ;  /* 0x00000008007c3947 */ /* 0x000fea0003800000 */
[----:B0-----:R-:W-:Y:S01]  /*8b00*/  IMAD R3, R206, 0x40, R18 ;  /* 0x00000040ce037824 */ /* 0x001fe200078e0212 */
[----:B------:R-:W0:Y:S01]  /*8b10*/  @P4 LDC R49, c[0x0][0xbec] ;  /* 0x0002fb00ff314b82 */ /* 0x000e220000000800 */
[----:B------:R-:W-:Y:S02]  /*8b20*/  ULDC.64 UR4, c[0x0][0xaa0] ;  /* 0x0002a80000047ab9 */ /* 0x000fe40000000a00 */
[----:B------:R-:W-:-:S03]  /*8b30*/  IMAD.WIDE R94, R3, 0x2, R94 ;  /* 0x00000002035e7825 */ /* 0x000fc600078e025e */
[----:B------:R-:W-:Y:S02]  /*8b40*/  IADD3 R13, P6, R94, 0x1000, RZ ;  /* 0x000010005e0d7810 */ /* 0x000fe40007fde0ff */
[----:B------:R-:W1:Y:S01]  /*8b50*/  @P4 LDC R51, c[0x0][0xbf0] ;  /* 0x0002fc00ff334b82 */ /* 0x000e620000000800 */
[----:B------:R-:W-:Y:S01]  /*8b60*/  IMAD R106, R106, UR4, RZ ;  /* 0x000000046a6a7c24 */ /* 0x000fe2000f8e02ff */
[C---:B------:R-:W-:Y:S02]  /*8b70*/  IADD3 R25, P5, R94.reuse, 0x2000, RZ ;  /* 0x000020005e197810 */ /* 0x040fe40007fbe0ff */
[----:B------:R-:W-:Y:S01]  /*8b80*/  LOP3.LUT R12, R13, 0x380, RZ, 0xc0, !PT ;  /* 0x000003800d0c7812 */ /* 0x000fe200078ec0ff */
[----:B------:R-:W-:Y:S01]  /*8b90*/  IMAD.WIDE.U32 R20, R105, UR4, RZ ;  /* 0x0000000469147c25 */ /* 0x000fe2000f8e00ff */
[----:B------:R-:W-:Y:S02]  /*8ba0*/  IADD3 R29, P3, R94, 0x3000, RZ ;  /* 0x000030005e1d7810 */ /* 0x000fe40007f7e0ff */
[----:B------:R-:W-:-:S02]  /*8bb0*/  SHF.R.U64 R12, R12, 0x3, RZ ;  /* 0x000000030c0c7819 */ /* 0x000fc400000012ff */
[----:B------:R-:W-:Y:S02]  /*8bc0*/  IADD3 R33, P2, R94, 0x4000, RZ ;  /* 0x000040005e217810 */ /* 0x000fe40007f5e0ff */
[----:B------:R-:W-:Y:S01]  /*8bd0*/  LOP3.LUT R12, R12, R13, RZ, 0x3c, !PT ;  /* 0x0000000d0c0c7212 */ /* 0x000fe200078e3cff */
[--C-:B------:R-:W-:Y:S01]  /*8be0*/  IMAD.X R13, RZ, RZ, R95.reuse, P6 ;  /* 0x000000ffff0d7224 */ /* 0x100fe200030e065f */
[C---:B------:R-:W-:Y:S02]  /*8bf0*/  IADD3 R3, P6, R94.reuse, 0x7000, RZ ;  /* 0x000070005e037810 */ /* 0x040fe40007fde0ff */
[C---:B------:R-:W-:Y:S02]  /*8c00*/  IADD3 R37, P1, R94.reuse, 0x5000, RZ ;  /* 0x000050005e257810 */ /* 0x040fe40007f3e0ff */
[----:B------:R-:W-:Y:S01]  /*8c10*/  LOP3.LUT R0, R3, 0x380, RZ, 0xc0, !PT ;  /* 0x0000038003007812 */ /* 0x000fe200078ec0ff */
[----:B------:R-:W-:Y:S01]  /*8c20*/  IMAD.X R45, RZ, RZ, R95, P6 ;  /* 0x000000ffff2d7224 */ /* 0x000fe200030e065f */
[----:B------:R-:W-:Y:S01]  /*8c30*/  IADD3 R41, P0, R94, 0x6000, RZ ;  /* 0x000060005e297810 */ /* 0x000fe20007f1e0ff */
[----:B------:R-:W5:Y:S01]  /*8c40*/  LD.E.128 R12, desc[UR40][R12.64] ;  /* 0x000000280c0c7980 */ /* 0x000f62000c101d00 */
[----:B------:R-:W-:-:S02]  /*8c50*/  SHF.R.U64 R0, R0, 0x3, RZ ;  /* 0x0000000300007819 */ /* 0x000fc400000012ff */
[----:B------:R-:W-:Y:S02]  /*8c60*/  SHF.R.S32.HI R48, RZ, 0x1f, R23 ;  /* 0x0000001fff307819 */ /* 0x000fe40000011417 */
[----:B------:R-:W-:Y:S01]  /*8c70*/  LOP3.LUT R44, R0, R3, RZ, 0x3c, !PT ;  /* 0x00000003002c7212 */ /* 0x000fe200078e3cff */
[----:B------:R-:W-:Y:S01]  /*8c80*/  IMAD R3, R105, UR5, R106 ;  /* 0x0000000569037c24 */ /* 0x000fe2000f8e026a */
[----:B------:R-:W-:Y:S01]  /*8c90*/  ULDC.64 UR4, c[0x0][0xae8] ;  /* 0x0002ba0000047ab9 */ /* 0x000fe20000000a00 */
[----:B------:R-:W-:Y:S01]  /*8ca0*/  IMAD R0, R184, 0x20, R206 ;  /* 0x00000020b8007824 */ /* 0x000fe200078e02ce */
[----:B------:R-:W-:Y:S01]  /*8cb0*/  LOP3.LUT R24, R25, 0x380, RZ, 0xc0, !PT ;  /* 0x0000038019187812 */ /* 0x000fe200078ec0ff */
[----:B------:R-:W-:Y:S01]  /*8cc0*/  IMAD.IADD R21, R21, 0x1, R3 ;  /* 0x0000000115157824 */ /* 0x000fe200078e0203 */
[----:B------:R-:W-:Y:S01]  /*8cd0*/  LOP3.LUT R28, R29, 0x380, RZ, 0xc0, !PT ;  /* 0x000003801d1c7812 */ /* 0x000fe200078ec0ff */
[----:B------:R-:W-:Y:S01]  /*8ce0*/  IMAD R50, R187, 0x80, R0 ;  /* 0x00000080bb327824 */ /* 0x000fe200078e0200 */
[----:B------:R-:W-:Y:S01]  /*8cf0*/  LOP3.LUT R32, R33, 0x380, RZ, 0xc0, !PT ;  /* 0x0000038021207812 */ /* 0x000fe200078ec0ff */
[----:B------:R-:W-:Y:S01]  /*8d00*/  IMAD.WIDE.U32 R20, R185, UR4, R20 ;  /* 0x00000004b9147c25 */ /* 0x000fe2000f8e0014 */
[----:B------:R-:W-:Y:S01]  /*8d10*/  LOP3.LUT R36, R37, 0x380, RZ, 0xc0, !PT ;  /* 0x0000038025247812 */ /* 0x000fe200078ec0ff */
[----:B------:R-:W5:Y:S01]  /*8d20*/  LD.E.128 R44, desc[UR40][R44.64] ;  /* 0x000000282c2c7980 */ /* 0x000f62000c101d00 */
[----:B------:R-:W-:Y:S01]  /*8d30*/  LOP3.LUT R40, R41, 0x380, RZ, 0xc0, !PT ;  /* 0x0000038029287812 */ /* 0x000fe200078ec0ff */
[----:B0-----:R-:W-:Y:S01]  /*8d40*/  @P4 IMAD.HI.U32 R0, R50, R49, RZ ;  /* 0x0000003132004227 */ /* 0x001fe200078e00ff */
[----:B------:R-:W-:-:S02]  /*8d50*/  LOP3.LUT R9, R94, 0x380, RZ, 0xc0, !PT ;  /* 0x000003805e097812 */ /* 0x000fc400078ec0ff */
[----:B------:R-:W-:Y:S01]  /*8d60*/  SHF.R.U64 R24, R24, 0x3, RZ ;  /* 0x0000000318187819 */ /* 0x000fe200000012ff */
[----:B------:R-:W-:Y:S01]  /*8d70*/  IMAD R21, R185, UR5, R21 ;  /* 0x00000005b9157c24 */ /* 0x000fe2000f8e0215 */
[----:B------:R-:W-:Y:S01]  /*8d80*/  ULDC.64 UR4, c[0x0][0xaf0] ;  /* 0x0002bc0000047ab9 */ /* 0x000fe20000000a00 */
[----:B------:R-:W-:Y:S01]  /*8d90*/  IMAD.MOV.U32 R3, RZ, RZ, R50 ;  /* 0x000000ffff037224 */ /* 0x000fe200078e0032 */
[----:B-1----:R-:W-:Y:S01]  /*8da0*/  @P4 SHF.R.U32.HI R3, RZ, R51, R0 ;  /* 0x00000033ff034219 */ /* 0x002fe20000011600 */
[----:B------:R-:W-:Y:S01]  /*8db0*/  IMAD R48, R48, UR4, RZ ;  /* 0x0000000430307c24 */ /* 0x000fe2000f8e02ff */
[----:B------:R-:W-:Y:S02]  /*8dc0*/  SHF.R.U64 R28, R28, 0x3, RZ ;  /* 0x000000031c1c7819 */ /* 0x000fe400000012ff */
[----:B------:R-:W-:Y:S02]  /*8dd0*/  SHF.R.U64 R32, R32, 0x3, RZ ;  /* 0x0000000320207819 */ /* 0x000fe400000012ff */
[----:B------:R-:W-:-:S02]  /*8de0*/  SHF.R.U64 R36, R36, 0x3, RZ ;  /* 0x0000000324247819 */ /* 0x000fc400000012ff */
[----:B------:R-:W-:Y:S01]  /*8df0*/  SHF.R.U64 R40, R40, 0x3, RZ ;  /* 0x0000000328287819 */ /* 0x000fe200000012ff */
[----:B------:R-:W-:Y:S01]  /*8e00*/  IMAD R49, R23, UR5, R48 ;  /* 0x0000000517317c24 */ /* 0x000fe2000f8e0230 */
[----:B------:R-:W-:Y:S01]  /*8e10*/  SHF.R.U64 R9, R9, 0x3, RZ ;  /* 0x0000000309097819 */ /* 0x000fe200000012ff */
[----:B------:R-:W-:Y:S01]  /*8e20*/  IMAD.WIDE.U32 R20, R23, UR4, R20 ;  /* 0x0000000417147c25 */ /* 0x000fe2000f8e0014 */
[--C-:B------:R-:W-:Y:S01]  /*8e30*/  SHF.R.S32.HI R0, RZ, 0x1f, R3.reuse ;  /* 0x0000001fff007819 */ /* 0x100fe20000011403 */
[----:B------:R-:W-:Y:S01]  /*8e40*/  ULDC.64 UR4, c[0x0][0xae0] ;  /* 0x0002b80000047ab9 */ /* 0x000fe20000000a00 */
[----:B------:R-:W-:Y:S01]  /*8e50*/  LOP3.LUT R24, R24, R25, RZ, 0x3c, !PT ;  /* 0x0000001918187212 */ /* 0x000fe200078e3cff */
[----:B------:R-:W-:Y:S01]  /*8e60*/  IMAD.MOV R23, RZ, RZ, -R3 ;  /* 0x000000ffff177224 */ /* 0x000fe200078e0a03 */
[----:B------:R-:W-:Y:S01]  /*8e70*/  LOP3.LUT R28, R28, R29, RZ, 0x3c, !PT ;  /* 0x0000001d1c1c7212 */ /* 0x000fe200078e3cff */
[--C-:B------:R-:W-:Y:S01]  /*8e80*/  IMAD.X R25, RZ, RZ, R95.reuse, P5 ;  /* 0x000000ffff197224 */ /* 0x100fe200028e065f */
[----:B------:R-:W-:Y:S01]  /*8e90*/  LOP3.LUT R32, R32, R33, RZ, 0x3c, !PT ;  /* 0x0000002120207212 */ /* 0x000fe200078e3cff */
[--C-:B------:R-:W-:Y:S01]  /*8ea0*/  IMAD.X R29, RZ, RZ, R95.reuse, P3 ;  /* 0x000000ffff1d7224 */ /* 0x100fe200018e065f */
[----:B------:R-:W-:Y:S01]  /*8eb0*/  LOP3.LUT R36, R36, R37, RZ, 0x3c, !PT ;  /* 0x0000002524247212 */ /* 0x000fe200078e3cff */
[--C-:B------:R-:W-:Y:S01]  /*8ec0*/  IMAD.X R33, RZ, RZ, R95.reuse, P2 ;  /* 0x000000ffff217224 */ /* 0x100fe200010e065f */
[----:B------:R-:W-:Y:S01]  /*8ed0*/  LOP3.LUT R40, R40, R41, RZ, 0x3c, !PT ;  /* 0x0000002928287212 */ /* 0x000fe200078e3cff */
[--C-:B------:R-:W-:Y:S01]  /*8ee0*/  IMAD.X R37, RZ, RZ, R95.reuse, P1 ;  /* 0x000000ffff257224 */ /* 0x100fe200008e065f */
[----:B------:R-:W-:Y:S01]  /*8ef0*/  LOP3.LUT R94, R9, R94, RZ, 0x3c, !PT ;  /* 0x0000005e095e7212 */ /* 0x000fe200078e3cff */
[----:B------:R-:W-:Y:S01]  /*8f00*/  IMAD.X R41, RZ, RZ, R95, P0 ;  /* 0x000000ffff297224 */ /* 0x000fe200000e065f */
[----:B------:R-:W5:Y:S01]  /*8f10*/  LD.E.128 R24, desc[UR40][R24.64] ;  /* 0x0000002818187980 */ /* 0x000f62000c101d00 */
[----:B------:R-:W-:-:S02]  /*8f20*/  IMAD R0, R0, UR4, RZ ;  /* 0x0000000400007c24 */ /* 0x000fc4000f8e02ff */
[----:B------:R-:W-:Y:S01]  /*8f30*/  IMAD R23, R104, R23, R50 ;  /* 0x0000001768177224 */ /* 0x000fe200078e0232 */
[----:B------:R0:W5:Y:S01]  /*8f40*/  LD.E.128 R8, desc[UR40][R94.64] ;  /* 0x000000285e087980 */ /* 0x000162000c101d00 */
[----:B------:R-:W-:Y:S02]  /*8f50*/  IMAD.IADD R21, R21, 0x1, R49 ;  /* 0x0000000115157824 */ /* 0x000fe400078e0231 */
[----:B------:R-:W-:Y:S01]  /*8f60*/  IMAD R49, R3, UR5, R0 ;  /* 0x0000000503317c24 */ /* 0x000fe2000f8e0200 */
[----:B------:R-:W5:Y:S01]  /*8f70*/  LD.E.128 R28, desc[UR40][R28.64] ;  /* 0x000000281c1c7980 */ /* 0x000f62000c101d00 */
[----:B------:R-:W-:-:S03]  /*8f80*/  SHF.R.S32.HI R0, RZ, 0x1f, R23 ;  /* 0x0000001fff007819 */ /* 0x000fc60000011417 */
[----:B------:R-:W5:Y:S01]  /*8f90*/  LD.E.128 R32, desc[UR40][R32.64] ;  /* 0x0000002820207980 */ /* 0x000f62000c101d00 */
[----:B------:R-:W-:Y:S01]  /*8fa0*/  IMAD.WIDE.U32 R20, R3, UR4, R20 ;  /* 0x0000000403147c25 */ /* 0x000fe2000f8e0014 */
[----:B------:R-:W-:Y:S02]  /*8fb0*/  ULDC.64 UR4, c[0x0][0xad8] ;  /* 0x0002b60000047ab9 */ /* 0x000fe40000000a00 */
[----:B------:R-:W5:Y:S04]  /*8fc0*/  LD.E.128 R36, desc[UR40][R36.64] ;  /* 0x0000002824247980 */ /* 0x000f68000c101d00 */
[----:B------:R-:W5:Y:S01]  /*8fd0*/  LD.E.128 R40, desc[UR40][R40.64] ;  /* 0x0000002828287980 */ /* 0x000f62000c101d00 */
[----:B------:R-:W-:Y:S01]  /*8fe0*/  @!PT LDS RZ, [RZ] ;  /* 0x00000000fffff984 */ /* 0x000fe20000000800 */
[----:B------:R-:W-:Y:S01]  /*8ff0*/  @!PT LDS RZ, [RZ] ;  /* 0x00000000fffff984 */ /* 0x000fe20000000800 */
[----:B------:R-:W-:Y:S01]  /*9000*/  @!PT LDS RZ, [RZ] ;  /* 0x00000000fffff984 */ /* 0x000fe20000000800 */
[----:B------:R-:W-:Y:S01]  /*9010*/  @!PT LDS RZ, [RZ] ;  /* 0x00000000fffff984 */ /* 0x000fe20000000800 */
[----:B------:R1:W-:Y:S06]  /*9020*/  MEMBAR.ALL.CTA ;  /* 0x0000000000007992 */ /* 0x0003ec0000008000 */
[----:B-1----:R-:W1:Y:S01]  /*9030*/  FENCE.VIEW.ASYNC.S ;  /* 0x00000000000073c6 */ /* 0x002e620000000000 */
[----:B------:R-:W-:-:S02]  /*9040*/  IMAD.IADD R21, R21, 0x1, R49 ;  /* 0x0000000115157824 */ /* 0x000fc400078e0231 */
[----:B------:R-:W-:Y:S02]  /*9050*/  IMAD R0, R0, UR4, RZ ;  /* 0x0000000400007c24 */ /* 0x000fe4000f8e02ff */
[----:B------:R-:W-:Y:S02]  /*9060*/  IMAD R51, R187, 0x80, R206 ;  /* 0x00000080bb337824 */ /* 0x000fe400078e02ce */
[C---:B------:R-:W-:Y:S02]  /*9070*/  IMAD R49, R23.reuse, UR5, R0 ;  /* 0x0000000517317c24 */ /* 0x040fe4000f8e0200 */
[----:B------:R-:W-:Y:S01]  /*9080*/  IMAD.WIDE.U32 R20, R23, UR4, R20 ;  /* 0x0000000417147c25 */ /* 0x000fe2000f8e0014 */
[CC--:B------:R-:W-:Y:S01]  /*9090*/  ISETP.GE.AND P2, PT, R51.reuse, R4.reuse, PT ;  /* 0x000000043300720c */ /* 0x0c0fe20003f46270 */
[----:B------:R-:W-:Y:S01]  /*90a0*/  ULDC.64 UR4, c[0x0][0xa80] ;  /* 0x0002a00000047ab9 */ /* 0x000fe20000000a00 */
[----:B------:R-:W-:Y:S01]  /*90b0*/  IADD3 R3, R51, 0x20, RZ ;  /* 0x0000002033037810 */ /* 0x000fe20007ffe0ff */
[----:B------:R-:W-:Y:S01]  /*90c0*/  IMAD.IADD R21, R21, 0x1, R49 ;  /* 0x0000000115157824 */ /* 0x000fe200078e0231 */
[C---:B------:R-:W-:Y:S01]  /*90d0*/  LEA R0, P3, R20.reuse, UR4, 0x1 ;  /* 0x0000000414007c11 */ /* 0x040fe2000f8608ff */
[----:B------:R-:W-:Y:S01]  /*90e0*/  VIADD R17, R17, 0x34820 ;  /* 0x0003482011117836 */ /* 0x000fe20000000000 */
[----:B------:R-:W-:Y:S01]  /*90f0*/  ISETP.GE.AND P0, PT, R3, R4, PT ;  /* 0x000000040300720c */ /* 0x000fe20003f06270 */
[----:B------:R-:W-:Y:S01]  /*9100*/  VIADD R3, R51, 0x40 ;  /* 0x0000004033037836 */ /* 0x000fe20000000000 */
[----:B------:R-:W-:-:S02]  /*9110*/  LEA.HI.X R23, R20, UR5, R21, 0x1, P3 ;  /* 0x0000000514177c11 */ /* 0x000fc400098f0c15 */
[----:B------:R-:W-:Y:S01]  /*9120*/  PRMT R17, RZ, 0x654, R17 ;  /* 0x00000654ff117816 */ /* 0x000fe20000000011 */
[----:B-1----:R0:W1:Y:S01]  /*9130*/  SHFL.IDX PT, R49, R0, RZ, 0x181f ;  /* 0x00181fff00317589 */ /* 0x00206200000e0000 */
[----:B------:R-:W-:Y:S01]  /*9140*/  ISETP.GE.AND P1, PT, R3, R4, PT ;  /* 0x000000040300720c */ /* 0x000fe20003f26270 */
[----:B------:R-:W-:Y:S01]  /*9150*/  BSSY B1, `(.L_x_201) ;  /* 0x000000d000017945 */ /* 0x000fe20003800000 */
[----:B------:R0:W-:Y:S01]  /*9160*/  SYNCS.ARRIVE.TRANS64.RED.A1T0 RZ, [R17+URZ], RZ ;  /* 0x000000ff11ff79a7 */ /* 0x0001e2000810043f */
[----:B------:R0:W2:Y:S02]  /*9170*/  SHFL.IDX PT, R3, R23, RZ, 0x181f ;  /* 0x00181fff17037589 */ /* 0x0000a400000e0000 */
[----:B------:R-:W-:Y:S08]  /*9180*/  @P2 BRA `(.L_x_202) ;  /* 0x0000000000242947 */ /* 0x000ff00003800000 */
[----:B------:R-:W-:Y:S02]  /*9190*/  ULDC UR4, c[0x0][0xac8] ;  /* 0x0002b20000047ab9 */ /* 0x000fe40000000800 */
[----:B------:R-:W-:Y:S02]  /*91a0*/  ISETP.GE.AND P2, PT, R18, UR4, PT ;  /* 0x0000000412007c0c */ /* 0x000fe4000bf46270 */
[----:B------:R-:W-:-:S11]  /*91b0*/  ISETP.GE.AND P3, PT, R22, UR4, PT ;  /* 0x0000000416007c0c */ /* 0x000fd6000bf66270 */
[-C--:B-1----:R-:W-:Y:S02]  /*91c0*/  @!P2 LEA R20, P4, R18, R49.reuse, 0x1 ;  /* 0x000000311214a211 */ /* 0x082fe400078808ff */
[----:B------:R-:W-:Y:S02]  /*91d0*/  @!P3 LEA R48, P5, R22, R49, 0x1 ;  /* 0x000000311630b211 */ /* 0x000fe400078a08ff */
[-C--:B--2---:R-:W-:Y:S02]  /*91e0*/  @!P2 LEA.HI.X R21, R18, R3.reuse, R229, 0x1, P4 ;  /* 0x000000031215a211 */ /* 0x084fe400020f0ce5 */
[----:B------:R-:W-:-:S03]  /*91f0*/  @!P3 LEA.HI.X R49, R22, R3, R228, 0x1, P5 ;  /* 0x000000031631b211 */ /* 0x000fc600028f0ce4 */
[----:B-----5:R3:W-:Y:S04]  /*9200*/  @!P2 ST.E.128 desc[UR40][R20.64], R8 ;  /* 0x000000081400a985 */ /* 0x0207e8000c101d28 */
[----:B------:R3:W-:Y:S02]  /*9210*/  @!P3 ST.E.128 desc[UR40][R48.64], R32 ;  /* 0x000000203000b985 */ /* 0x0007e4000c101d28 */
.L_x_202:
[----:B------:R-:W-:Y:S05]  /*9220*/  BSYNC B1 ;  /* 0x0000000000017941 */ /* 0x000fea0003800000 */
.L_x_201:
[----:B--2---:R2:W4:Y:S01]  /*9230*/  SHFL.IDX PT, R3, R23, 0x1, 0x181f ;  /* 0x00381f0017037f89 */ /* 0x00452200000e0000 */
[----:B------:R-:W-:Y:S03]  /*9240*/  BSSY B1, `(.L_x_203) ;  /* 0x000000c000017945 */ /* 0x000fe60003800000 */
[----:B---3-5:R2:W3:Y:S01]  /*9250*/  SHFL.IDX PT, R11, R0, 0x1, 0x181f ;  /* 0x00381f00000b7f89 */ /* 0x0284e200000e0000 */
[----:B------:R-:W-:Y:S05]  /*9260*/  @P0 BRA `(.L_x_204) ;  /* 0x0000000000240947 */ /* 0x000fea0003800000 */
[----:B------:R-:W-:Y:S02]  /*9270*/  ULDC UR4, c[0x0][0xac8] ;  /* 0x0002b20000047ab9 */ /* 0x000fe40000000800 */
[----:B------:R-:W-:Y:S02]  /*9280*/  ISETP.GE.AND P3, PT, R18, UR4, PT ;  /* 0x0000000412007c0c */ /* 0x000fe4000bf66270 */
[----:B------:R-:W-:-:S11]  /*9290*/  ISETP.GE.AND P4, PT, R22, UR4, PT ;  /* 0x0000000416007c0c */ /* 0x000fd6000bf86270 */
[-C--:B---3--:R-:W-:Y:S02]  /*92a0*/  @!P3 LEA R8, P0, R18, R11.reuse, 0x1 ;  /* 0x0000000b1208b211 */ /* 0x088fe400078008ff */
[----:B------:R-:W-:Y:S02]  /*92b0*/  @!P4 LEA R10, P2, R22, R11, 0x1 ;  /* 0x0000000b160ac211 */ /* 0x000fe400078408ff */
[-C--:B----4-:R-:W-:Y:S02]  /*92c0*/  @!P3 LEA.HI.X R9, R18, R3.reuse, R229, 0x1, P0 ;  /* 0x000000031209b211 */ /* 0x090fe400000f0ce5 */
[----:B------:R-:W-:-:S03]  /*92d0*/  @!P4 LEA.HI.X R11, R22, R3, R228, 0x1, P2 ;  /* 0x00000003160bc211 */ /* 0x000fc600010f0ce4 */
[----:B------:R3:W-:Y:S04]  /*92e0*/  @!P3 ST.E.128 desc[UR40][R8.64], R12 ;  /* 0x0000000c0800b985 */ /* 0x0007e8000c101d28 */
[----:B------:R3:W-:Y:S02]  /*92f0*/  @!P4 ST.E.128 desc[UR40][R10.64], R36 ;  /* 0x000000240a00c985 */ /* 0x0007e4000c101d28 */
.L_x_204:
[----:B------:R-:W-:Y:S05]  /*9300*/  BSYNC B1 ;  /* 0x0000000000017941 */ /* 0x000fea0003800000 */
.L_x_203:
[----:B----4-:R4:W0:Y:S01]  /*9310*/  SHFL.IDX PT, R3, R23, 0x2, 0x181f ;  /* 0x00581f0017037f89 */ /* 0x01082200000e0000 */
[----:B------:R-:W-:Y:S03]  /*9320*/  BSSY B1, `(.L_x_205) ;  /* 0x000000c000017945 */ /* 0x000fe60003800000 */
[----:B---3--:R4:W3:Y:S01]  /*9330*/  SHFL.IDX PT, R11, R0, 0x2, 0x181f ;  /* 0x00581f00000b7f89 */ /* 0x0088e200000e0000 */
[----:B------:R-:W-:Y:S05]  /*9340*/  @P1 BRA `(.L_x_206) ;  /* 0x0000000000241947 */ /* 0x000fea0003800000 */
[----:B------:R-:W-:Y:S02]  /*9350*/  ULDC UR4, c[0x0][0xac8] ;  /* 0x0002b20000047ab9 */ /* 0x000fe40000000800 */
[----:B------:R-:W-:Y:S02]  /*9360*/  ISETP.GE.AND P2, PT, R18, UR4, PT ;  /* 0x0000000412007c0c */ /* 0x000fe4000bf46270 */
[----:B------:R-:W-:-:S11]  /*9370*/  ISETP.GE.AND P3, PT, R22, UR4, PT ;  /* 0x0000000416007c0c */ /* 0x000fd6000bf66270 */
[-C--:B---3--:R-:W-:Y:S02]  /*9380*/  @!P2 LEA R8, P0, R18, R11.reuse, 0x1 ;  /* 0x0000000b1208a211 */ /* 0x088fe400078008ff */
[----:B------:R-:W-:Y:S02]  /*9390*/  @!P3 LEA R10, P1, R22, R11, 0x1 ;  /* 0x0000000b160ab211 */ /* 0x000fe400078208ff */
[-C--:B0-----:R-:W-:Y:S02]  /*93a0*/  @!P2 LEA.HI.X R9, R18, R3.reuse, R229, 0x1, P0 ;  /* 0x000000031209a211 */ /* 0x081fe400000f0ce5 */
[----:B------:R-:W-:-:S03]  /*93b0*/  @!P3 LEA.HI.X R11, R22, R3, R228, 0x1, P1 ;  /* 0x00000003160bb211 */ /* 0x000fc600008f0ce4 */
[----:B------:R0:W-:Y:S04]  /*93c0*/  @!P2 ST.E.128 desc[UR40][R8.64], R24 ;  /* 0x000000180800a985 */ /* 0x0001e8000c101d28 */
[----:B------:R0:W-:Y:S02]  /*93d0*/  @!P3 ST.E.128 desc[UR40][R10.64], R40 ;  /* 0x000000280a00b985 */ /* 0x0001e4000c101d28 */
.L_x_206:
[----:B------:R-:W-:Y:S05]  /*93e0*/  BSYNC B1 ;  /* 0x0000000000017941 */ /* 0x000fea0003800000 */
.L_x_205:
[----:B0-----:R-:W-:Y:S01]  /*93f0*/  VIADD R3, R51, 0x60 ;  /* 0x0000006033037836 */ /* 0x001fe20000000000 */
[----:B--2-4-:R-:W0:Y:S04]  /*9400*/  SHFL.IDX PT, R23, R23, 0x3, 0x181f ;  /* 0x00781f0017177f89 */ /* 0x014e2800000e0000 */
[----:B------:R-:W-:Y:S01]  /*9410*/  ISETP.GE.AND P0, PT, R3, R4, PT ;  /* 0x000000040300720c */ /* 0x000fe20003f06270 */
[----:B---3--:R2:W3:-:S12]  /*9420*/  SHFL.IDX PT, R11, R0, 0x3, 0x181f ;  /* 0x00781f00000b7f89 */ /* 0x0084d800000e0000 */
[----:B--2---:R-:W-:Y:S05]  /*9430*/  @P0 BRA `(.L_x_207) ;  /* 0x0000001400e00947 */ /* 0x004fea0003800000 */
[----:B------:R-:W-:Y:S02]  /*9440*/  ULDC UR4, c[0x0][0xac8] ;  /* 0x0002b20000047ab9 */ /* 0x000fe40000000800 */
[----:B------:R-:W-:-:S13]  /*9450*/  ISETP.GE.AND P1, PT, R18, UR4, PT ;  /* 0x0000000412007c0c */ /* 0x000fda000bf26270 */
[----:B---3--:R-:W-:-:S04]  /*9460*/  @!P1 LEA R8, P0, R18, R11, 0x1 ;  /* 0x0000000b12089211 */ /* 0x008fc800078008ff */
[----:B0-----:R-:W-:Y:S02]  /*9470*/  @!P1 LEA.HI.X R9, R18, R23, R229, 0x1, P0 ;  /* 0x0000001712099211 */ /* 0x001fe400000f0ce5 */
[----:B------:R-:W-:-:S03]  /*9480*/  ISETP.GE.AND P0, PT, R22, UR4, PT ;  /* 0x0000000416007c0c */ /* 0x000fc6000bf06270 */
[----:B------:R0:W-:Y:S10]  /*9490*/  @!P1 ST.E.128 desc[UR40][R8.64], R28 ;  /* 0x0000001c08009985 */ /* 0x0001f4000c101d28 */
[----:B------:R-:W-:Y:S05]  /*94a0*/  @P0 BRA `(.L_x_207) ;  /* 0x0000001400c40947 */ /* 0x000fea0003800000 */
[----:B0-----:R-:W-:-:S04]  /*94b0*/  LEA R8, P0, R22, R11, 0x1 ;  /* 0x0000000b16087211 */ /* 0x001fc800078008ff */
[----:B------:R-:W-:-:S05]  /*94c0*/  LEA.HI.X R9, R22, R23, R228, 0x1, P0 ;  /* 0x0000001716097211 */ /* 0x000fca00000f0ce4 */
[----:B------:R0:W-:Y:S01]  /*94d0*/  ST.E.128 desc[UR40][R8.64], R44 ;  /* 0x0000002c08007985 */ /* 0x0001e2000c101d28 */
[----:B------:R-:W-:Y:S05]  /*94e0*/  BRA `(.L_x_207) ;  /* 0x0000001400b47947 */ /* 0x000fea0003800000 */
.L_x_200:
[----:B0-----:R-:W0:Y:S01]  /*94f0*/  @P4 LDC R10, c[0x0][0xbec] ;  /* 0x0002fb00ff0a4b82 */ /* 0x001e220000000800 */
[----:B------:R-:W-:Y:S01]  /*9500*/  ULDC.64 UR4, c[0x0][0xb08] ;  /* 0x0002c20000047ab9 */ /* 0x000fe20000000a00 */
[----:B------:R-:W-:Y:S01]  /*9510*/  SHF.R.S32.HI R0, RZ, 0x1f, R23 ;  /* 0x0000001fff007819 */ /* 0x000fe20000011417 */
[----:B------:R-:W-:Y:S01]  /*9520*/  IMAD R106, R106, UR4, RZ ;  /* 0x000000046a6a7c24 */ /* 0x000fe2000f8e02ff */
[----:B------:R-:W-:Y:S01]  /*9530*/  ULDC.64 UR6, c[0x0][0xb30] ;  /* 0x0002cc0000067ab9 */ /* 0x000fe20000000a00 */
[----:B------:R-:W-:Y:S01]  /*9540*/  IMAD.WIDE.U32 R8, R105, UR4, RZ ;  /* 0x0000000469087c25 */ /* 0x000fe2000f8e00ff */
[----:B------:R-:W-:Y:S01]  /*9550*/  ISETP.GE.AND P0, PT, R25, R4, PT ;  /* 0x000000041900720c */ /* 0x000fe20003f06270 */
[----:B------:R-:W-:Y:S01]  /*9560*/  BSSY B1, `(.L_x_208) ;  /* 0x0000068000017945 */ /* 0x000fe20003800000 */
[----:B------:R-:W1:Y:S01]  /*9570*/  @P4 LDC R13, c[0x0][0xbf0] ;  /* 0x0002fc00ff0d4b82 */ /* 0x000e620000000800 */
[----:B------:R-:W-:Y:S01]  /*9580*/  IMAD R105, R105, UR5, R106 ;  /* 0x0000000569697c24 */ /* 0x000fe2000f8e026a */
[----:B------:R-:W-:Y:S01]  /*9590*/  ULDC.64 UR4, c[0x0][0xb38] ;  /* 0x0002ce0000047ab9 */ /* 0x000fe20000000a00 */
[----:B------:R-:W-:-:S02]  /*95a0*/  IMAD.MOV.U32 R3, RZ, RZ, R39 ;  /* 0x000000ffff037224 */ /* 0x000fc400078e0027 */
[----:B------:R-:W-:Y:S02]  /*95b0*/  IMAD.IADD R9, R9, 0x1, R105 ;  /* 0x0000000109097824 */ /* 0x000fe400078e0269 */
[----:B------:R-:W-:Y:S02]  /*95c0*/  VIADD R17, R17, 0x34820 ;  /* 0x0003482011117836 */ /* 0x000fe40000000000 */
[----:B------:R-:W-:-:S03]  /*95d0*/  IMAD.WIDE.U32 R8, R185, UR4, R8 ;  /* 0x00000004b9087c25 */ /* 0x000fc6000f8e0008 */
[----:B------:R-:W-:Y:S01]  /*95e0*/  PRMT R17, RZ, 0x654, R17 ;  /* 0x00000654ff117816 */ /* 0x000fe20000000011 */
[----:B------:R-:W-:Y:S01]  /*95f0*/  IMAD R9, R185, UR5, R9 ;  /* 0x00000005b9097c24 */ /* 0x000fe2000f8e0209 */
[----:B------:R-:W-:Y:S02]  /*9600*/  ULDC.64 UR4, c[0x0][0xb40] ;  /* 0x0002d00000047ab9 */ /* 0x000fe40000000a00 */
[----:B------:R-:W-:Y:S01]  /*9610*/  IMAD R0, R0, UR4, RZ ;  /* 0x0000000400007c24 */ /* 0x000fe2000f8e02ff */
[----:B------:R2:W-:Y:S01]  /*9620*/  SYNCS.ARRIVE.TRANS64.RED.A1T0 RZ, [R17+URZ], RZ ;  /* 0x000000ff11ff79a7 */ /* 0x0005e2000810043f */
[----:B0-----:R-:W-:-:S04]  /*9630*/  @P4 IMAD.HI.U32 R10, R39, R10, RZ ;  /* 0x0000000a270a4227 */ /* 0x001fc800078e00ff */
[C---:B------:R-:W-:Y:S02]  /*9640*/  IMAD R11, R23.reuse, UR5, R0 ;  /* 0x00000005170b7c24 */ /* 0x040fe4000f8e0200 */
[----:B------:R-:W-:Y:S01]  /*9650*/  IMAD.WIDE.U32 R8, R23, UR4, R8 ;  /* 0x0000000417087c25 */ /* 0x000fe2000f8e0008 */
[----:B-1----:R-:W-:Y:S01]  /*9660*/  @P4 SHF.R.U32.HI R3, RZ, R13, R10 ;  /* 0x0000000dff034219 */ /* 0x002fe2000001160a */
[----:B------:R-:W-:Y:S02]  /*9670*/  ULDC.64 UR4, c[0x0][0xb48] ;  /* 0x0002d20000047ab9 */ /* 0x000fe40000000a00 */
[----:B------:R-:W-:Y:S01]  /*9680*/  IMAD.IADD R9, R9, 0x1, R11 ;  /* 0x0000000109097824 */ /* 0x000fe200078e020b */
[--C-:B------:R-:W-:Y:S01]  /*9690*/  SHF.R.S32.HI R0, RZ, 0x1f, R3.reuse ;  /* 0x0000001fff007819 */ /* 0x100fe20000011403 */
[----:B------:R-:W-:Y:S02]  /*96a0*/  IMAD.MOV R11, RZ, RZ, -R3 ;  /* 0x000000ffff0b7224 */ /* 0x000fe400078e0a03 */
[----:B------:R-:W-:-:S04]  /*96b0*/  IMAD.WIDE.U32 R8, R204, UR4, R8 ;  /* 0x00000004cc087c25 */ /* 0x000fc8000f8e0008 */
[----:B------:R-:W-:Y:S02]  /*96c0*/  IMAD R11, R104, R11, R39 ;  /* 0x0000000b680b7224 */ /* 0x000fe400078e0227 */
[----:B------:R-:W-:Y:S02]  /*96d0*/  IMAD R0, R0, UR6, RZ ;  /* 0x0000000600007c24 */ /* 0x000fe4000f8e02ff */
[----:B------:R-:W-:Y:S01]  /*96e0*/  IMAD R9, R204, UR5, R9 ;  /* 0x00000005cc097c24 */ /* 0x000fe2000f8e0209 */
[----:B------:R-:W-:Y:S01]  /*96f0*/  ULDC.64 UR4, c[0x0][0xb28] ;  /* 0x0002ca0000047ab9 */ /* 0x000fe20000000a00 */
[C---:B------:R-:W-:Y:S01]  /*9700*/  IMAD R13, R3.reuse, UR7, R0 ;  /* 0x00000007030d7c24 */ /* 0x040fe2000f8e0200 */
[----:B------:R-:W-:Y:S01]  /*9710*/  SHF.R.S32.HI R0, RZ, 0x1f, R11 ;  /* 0x0000001fff007819 */ /* 0x000fe2000001140b */
[----:B------:R-:W-:-:S04]  /*9720*/  IMAD.WIDE.U32 R8, R3, UR6, R8 ;  /* 0x0000000603087c25 */ /* 0x000fc8000f8e0008 */
[----:B------:R-:W-:Y:S02]  /*9730*/  IMAD R0, R0, UR4, RZ ;  /* 0x0000000400007c24 */ /* 0x000fe4000f8e02ff */
[----:B------:R-:W-:Y:S02]  /*9740*/  IMAD.IADD R9, R9, 0x1, R13 ;  /* 0x0000000109097824 */ /* 0x000fe400078e020d */
[C---:B------:R-:W-:Y:S02]  /*9750*/  IMAD R3, R11.reuse, UR5, R0 ;  /* 0x000000050b037c24 */ /* 0x040fe4000f8e0200 */
[----:B------:R-:W-:Y:S01]  /*9760*/  IMAD.WIDE.U32 R8, R11, UR4, R8 ;  /* 0x000000040b087c25 */ /* 0x000fe2000f8e0008 */
[----:B------:R-:W-:-:S03]  /*9770*/  ULDC.64 UR4, c[0x0][0xb00] ;  /* 0x0002c00000047ab9 */ /* 0x000fc60000000a00 */
[----:B------:R-:W-:Y:S01]  /*9780*/  IMAD.IADD R3, R9, 0x1, R3 ;  /* 0x0000000109037824 */ /* 0x000fe200078e0203 */
[----:B------:R-:W-:-:S04]  /*9790*/  LEA R0, P1, R8, UR4, 0x2 ;  /* 0x0000000408007c11 */ /* 0x000fc8000f8210ff */
[----:B------:R-:W-:Y:S01]  /*97a0*/  LEA.HI.X R3, R8, UR5, R3, 0x2, P1 ;  /* 0x0000000508037c11 */ /* 0x000fe200088f1403 */
[----:B------:R2:W0:Y:S04]  /*97b0*/  SHFL.IDX PT, R10, R0, RZ, 0x1c1f ;  /* 0x001c1fff000a7589 */ /* 0x00042800000e0000 */
[----:B------:R2:W1:Y:S01]  /*97c0*/  SHFL.IDX PT, R11, R3, RZ, 0x1c1f ;  /* 0x001c1fff030b7589 */ /* 0x00046200000e0000 */
[----:B------:R-:W-:Y:S05]  /*97d0*/  @P0 BRA `(.L_x_209) ;  /* 0x0000000400000947 */ /* 0x000fea0003800000 */
[----:B------:R-:W-:Y:S02]  /*97e0*/  ULDC UR4, c[0x0][0xac8] ;  /* 0x0002b20000047ab9 */ /* 0x000fe40000000800 */
[----:B------:R-:W-:Y:S02]  /*97f0*/  ISETP.GE.AND P3, PT, R205, UR4, PT ;  /* 0x00000004cd007c0c */ /* 0x000fe4000bf66270 */
[----:B------:R-:W-:Y:S02]  /*9800*/  ISETP.GE.AND P2, PT, R203, UR4, PT ;  /* 0x00000004cb007c0c */ /* 0x000fe4000bf46270 */
[----:B------:R-:W-:Y:S02]  /*9810*/  ISETP.GE.AND P1, PT, R202, UR4, PT ;  /* 0x00000004ca007c0c */ /* 0x000fe4000bf26270 */
[----:B------:R-:W-:Y:S02]  /*9820*/  ISETP.GE.AND P0, PT, R201, UR4, PT ;  /* 0x00000004c9007c0c */ /* 0x000fe4000bf06270 */
[----:B------:R-:W-:-:S05]  /*9830*/  ISETP.GE.AND P4, PT, R199, UR4, PT ;  /* 0x00000004c7007c0c */ /* 0x000fca000bf86270 */
[----:B01----:R-:W-:Y:S02]  /*9840*/  @!P3 IMAD.WIDE R8, R205, 0x4, R10 ;  /* 0x00000004cd08b825 */ /* 0x003fe400078e020a */
[CC--:B------:R-:W-:Y:S02]  /*9850*/  @!P2 LEA R12, P6, R203.reuse, R10.reuse, 0x2 ;  /* 0x0000000acb0ca211 */ /* 0x0c0fe400078c10ff */
[-C--:B------:R-:W-:Y:S01]  /*9860*/  @!P1 LEA R14, P5, R202, R10.reuse, 0x2 ;  /* 0x0000000aca0e9211 */ /* 0x080fe200078a10ff */
[----:B------:R0:W-:Y:S01]  /*9870*/  @!P3 ST.E.64 desc[UR40][R8.64], R20 ;  /* 0x000000140800b985 */ /* 0x0001e2000c101b28 */
[----:B------:R-:W-:Y:S02]  /*9880*/  ISETP.GE.AND P3, PT, R200, UR4, PT ;  /* 0x00000004c8007c0c */ /* 0x000fe4000bf66270 */
[----:B------:R-:W-:Y:S02]  /*9890*/  @!P2 LEA.HI.X R13, R203, R11, R223, 0x2, P6 ;  /* 0x0000000bcb0da211 */ /* 0x000fe400030f14df */
[----:B------:R-:W-:-:S02]  /*98a0*/  @!P0 LEA R24, P6, R201, R10, 0x2 ;  /* 0x0000000ac9188211 */ /* 0x000fc400078c10ff */
[-C--:B------:R-:W-:Y:S01]  /*98b0*/  @!P1 LEA.HI.X R15, R202, R11.reuse, R222, 0x2, P5 ;  /* 0x0000000bca0f9211 */ /* 0x080fe200028f14de */
[----:B------:R1:W-:Y:S01]  /*98c0*/  @!P2 ST.E.64 desc[UR40][R12.64], R88 ;  /* 0x000000580c00a985 */ /* 0x0003e2000c101b28 */
[----:B------:R-:W-:Y:S02]  /*98d0*/  ISETP.GE.AND P5, PT, R198, UR4, PT ;  /* 0x00000004c6007c0c */ /* 0x000fe4000bfa6270 */
[----:B------:R-:W-:Y:S01]  /*98e0*/  @!P0 LEA.HI.X R25, R201, R11, R221, 0x2, P6 ;  /* 0x0000000bc9198211 */ /* 0x000fe200030f14dd */
[----:B------:R3:W-:Y:S01]  /*98f0*/  @!P1 ST.E.64 desc[UR40][R14.64], R90 ;  /* 0x0000005a0e009985 */ /* 0x0007e2000c101b28 */
[----:B------:R-:W-:Y:S02]  /*9900*/  ISETP.GE.AND P2, PT, R197, UR4, PT ;  /* 0x00000004c5007c0c */ /* 0x000fe4000bf46270 */
[-C--:B0-----:R-:W-:Y:S01]  /*9910*/  @!P3 LEA R8, P6, R200, R10.reuse, 0x2 ;  /* 0x0000000ac808b211 */ /* 0x081fe200078c10ff */
[----:B------:R0:W-:Y:S01]  /*9920*/  @!P0 ST.E.64 desc[UR40][R24.64], R92 ;  /* 0x0000005c18008985 */ /* 0x0001e2000c101b28 */
[----:B------:R-:W-:-:S02]  /*9930*/  @!P4 LEA R20, P0, R199, R10, 0x2 ;  /* 0x0000000ac714c211 */ /* 0x000fc400078010ff */
[----:B------:R-:W-:Y:S02]  /*9940*/  ISETP.GE.AND P1, PT, R196, UR4, PT ;  /* 0x00000004c4007c0c */ /* 0x000fe4000bf26270 */
[-C--:B------:R-:W-:Y:S02]  /*9950*/  @!P4 LEA.HI.X R21, R199, R11.reuse, R219, 0x2, P0 ;  /* 0x0000000bc715c211 */ /* 0x080fe400000f14db */
[----:B------:R-:W-:Y:S02]  /*9960*/  @!P3 LEA.HI.X R9, R200, R11, R220, 0x2, P6 ;  /* 0x0000000bc809b211 */ /* 0x000fe400030f14dc */
[----:B------:R-:W-:Y:S02]  /*9970*/  ISETP.GE.AND P0, PT, R195, UR4, PT ;  /* 0x00000004c3007c0c */ /* 0x000fe4000bf06270 */
[----:B------:R-:W-:Y:S01]  /*9980*/  @!P5 LEA R26, P6, R198, R10, 0x2 ;  /* 0x0000000ac61ad211 */ /* 0x000fe200078c10ff */
[----:B------:R4:W-:Y:S01]  /*9990*/  @!P3 ST.E.64 desc[UR40][R8.64], R40 ;  /* 0x000000280800b985 */ /* 0x0009e2000c101b28 */
[----:B------:R-:W-:-:S02]  /*99a0*/  ISETP.GE.AND P3, PT, R194, UR4, PT ;  /* 0x00000004c2007c0c */ /* 0x000fc4000bf66270 */
[----:B------:R-:W-:Y:S01]  /*99b0*/  @!P5 LEA.HI.X R27, R198, R11, R218, 0x2, P6 ;  /* 0x0000000bc61bd211 */ /* 0x000fe200030f14da */
[----:B------:R5:W-:Y:S01]  /*99c0*/  @!P4 ST.E.64 desc[UR40][R20.64], R44 ;  /* 0x0000002c1400c985 */ /* 0x000be2000c101b28 */
[----:B-1----:R-:W-:-:S03]  /*99d0*/  @!P2 LEA R12, P4, R197, R10, 0x2 ;  /* 0x0000000ac50ca211 */ /* 0x002fc600078810ff */
[----:B------:R-:W-:Y:S01]  /*99e0*/  @!P5 ST.E.64 desc[UR40][R26.64], R48 ;  /* 0x000000301a00d985 */ /* 0x000fe2000c101b28 */
[CC--:B---3--:R-:W-:Y:S02]  /*99f0*/  @!P1 LEA R14, P5, R196.reuse, R10.reuse, 0x2 ;  /* 0x0000000ac40e9211 */ /* 0x0c8fe400078a10ff */
[-C--:B------:R-:W-:Y:S02]  /*9a00*/  @!P2 LEA.HI.X R13, R197, R11.reuse, R217, 0x2, P4 ;  /* 0x0000000bc50da211 */ /* 0x080fe400020f14d9 */
[----:B0-----:R-:W-:Y:S02]  /*9a10*/  @!P0 LEA R24, P6, R195, R10, 0x2 ;  /* 0x0000000ac3188211 */ /* 0x001fe400078c10ff */
[----:B------:R-:W-:Y:S01]  /*9a20*/  ISETP.GE.AND P4, PT, R193, UR4, PT ;  /* 0x00000004c1007c0c */ /* 0x000fe2000bf86270 */
[----:B------:R0:W-:Y:S01]  /*9a30*/  @!P2 ST.E.64 desc[UR40][R12.64], R52 ;  /* 0x000000340c00a985 */ /* 0x0001e2000c101b28 */
[-C--:B------:R-:W-:Y:S02]  /*9a40*/  @!P1 LEA.HI.X R15, R196, R11.reuse, R216, 0x2, P5 ;  /* 0x0000000bc40f9211 */ /* 0x080fe400028f14d8 */
[----:B------:R-:W-:-:S02]  /*9a50*/  @!P0 LEA.HI.X R25, R195, R11, R215, 0x2, P6 ;  /* 0x0000000bc3198211 */ /* 0x000fc400030f14d7 */
[----:B------:R-:W-:Y:S01]  /*9a60*/  ISETP.GE.AND P2, PT, R192, UR4, PT ;  /* 0x00000004c0007c0c */ /* 0x000fe2000bf46270 */
[----:B------:R1:W-:Y:S01]  /*9a70*/  @!P1 ST.E.64 desc[UR40][R14.64], R56 ;  /* 0x000000380e009985 */ /* 0x0003e2000c101b28 */
[----:B----4-:R-:W-:Y:S02]  /*9a80*/  @!P3 LEA R8, P5, R194, R10, 0x2 ;  /* 0x0000000ac208b211 */ /* 0x010fe400078a10ff */
[----:B------:R-:W-:Y:S01]  /*9a90*/  ISETP.GE.AND P1, PT, R191, UR4, PT ;  /* 0x00000004bf007c0c */ /* 0x000fe2000bf26270 */
[----:B------:R3:W-:Y:S01]  /*9aa0*/  @!P0 ST.E.64 desc[UR40][R24.64], R60 ;  /* 0x0000003c18008985 */ /* 0x0007e2000c101b28 */
[----:B------:R-:W-:Y:S02]  /*9ab0*/  ISETP.GE.AND P0, PT, R190, UR4, PT ;  /* 0x00000004be007c0c */ /* 0x000fe4000bf06270 */
[----:B------:R-:W-:Y:S02]  /*9ac0*/  @!P3 LEA.HI.X R9, R194, R11, R214, 0x2, P5 ;  /* 0x0000000bc209b211 */ /* 0x000fe400028f14d6 */
[----:B------:R-:W-:-:S02]  /*9ad0*/  ISETP.GE.AND P5, PT, R189, UR4, PT ;  /* 0x00000004bd007c0c */ /* 0x000fc4000bfa6270 */
[CC--:B-----5:R-:W-:Y:S01]  /*9ae0*/  @!P4 LEA R20, P6, R193.reuse, R10.reuse, 0x2 ;  /* 0x0000000ac114c211 */ /* 0x0e0fe200078c10ff */
[----:B------:R4:W-:Y:S01]  /*9af0*/  @!P3 ST.E.64 desc[UR40][R8.64], R64 ;  /* 0x000000400800b985 */ /* 0x0009e2000c101b28 */
[CC--:B0-----:R-:W-:Y:S02]  /*9b00*/  @!P2 LEA R12, P3, R192.reuse, R10.reuse, 0x2 ;  /* 0x0000000ac00ca211 */ /* 0x0c1fe400078610ff */
[-C--:B------:R-:W-:Y:S02]  /*9b10*/  @!P4 LEA.HI.X R21, R193, R11.reuse, R213, 0x2, P6 ;  /* 0x0000000bc115c211 */ /* 0x080fe400030f14d5 */
[-C--:B-1----:R-:W-:Y:S02]  /*9b20*/  @!P1 LEA R14, P6, R191, R10.reuse, 0x2 ;  /* 0x0000000abf0e9211 */ /* 0x082fe400078c10ff */
[----:B------:R-:W-:Y:S01]  /*9b30*/  @!P2 LEA.HI.X R13, R192, R11, R212, 0x2, P3 ;  /* 0x0000000bc00da211 */ /* 0x000fe200018f14d4 */
[----:B------:R4:W-:Y:S01]  /*9b40*/  @!P4 ST.E.64 desc[UR40][R20.64], R68 ;  /* 0x000000441400c985 */ /* 0x0009e2000c101b28 */
[----:B---3--:R-:W-:-:S02]  /*9b50*/  @!P0 LEA R24, P4, R190, R10, 0x2 ;  /* 0x0000000abe188211 */ /* 0x008fc400078810ff */
[----:B------:R-:W-:Y:S01]  /*9b60*/  @!P5 LEA R10, P3, R189, R10, 0x2 ;  /* 0x0000000abd0ad211 */ /* 0x000fe200078610ff */
[----:B------:R4:W-:Y:S01]  /*9b70*/  @!P2 ST.E.64 desc[UR40][R12.64], R72 ;  /* 0x000000480c00a985 */ /* 0x0009e2000c101b28 */
[-C--:B------:R-:W-:Y:S02]  /*9b80*/  @!P1 LEA.HI.X R15, R191, R11.reuse, R211, 0x2, P6 ;  /* 0x0000000bbf0f9211 */ /* 0x080fe400030f14d3 */
[-C--:B------:R-:W-:Y:S02]  /*9b90*/  @!P0 LEA.HI.X R25, R190, R11.reuse, R210, 0x2, P4 ;  /* 0x0000000bbe198211 */ /* 0x080fe400020f14d2 */
[----:B------:R-:W-:Y:S01]  /*9ba0*/  @!P5 LEA.HI.X R11, R189, R11, R209, 0x2, P3 ;  /* 0x0000000bbd0bd211 */ /* 0x000fe200018f14d1 */
[----:B------:R4:W-:Y:S04]  /*9bb0*/  @!P1 ST.E.64 desc[UR40][R14.64], R76 ;  /* 0x0000004c0e009985 */ /* 0x0009e8000c101b28 */
[----:B------:R4:W-:Y:S04]  /*9bc0*/  @!P0 ST.E.64 desc[UR40][R24.64], R80 ;  /* 0x0000005018008985 */ /* 0x0009e8000c101b28 */
[----:B------:R4:W-:Y:S02]  /*9bd0*/  @!P5 ST.E.64 desc[UR40][R10.64], R84 ;  /* 0x000000540a00d985 */ /* 0x0009e4000c101b28 */
.L_x_209:
[----:B------:R-:W-:Y:S05]  /*9be0*/  BSYNC B1 ;  /* 0x0000000000017941 */ /* 0x000fea0003800000 */
.L_x_208:
[----:B------:R-:W-:Y:S01]  /*9bf0*/  ISETP.GE.AND P0, PT, R29, R4, PT ;  /* 0x000000041d00720c */ /* 0x000fe20003f06270 */
[----:B-1--4-:R1:W3:Y:S04]  /*9c00*/  SHFL.IDX PT, R11, R3, 0x1, 0x1c1f ;  /* 0x003c1f00030b7f89 */ /* 0x0122e800000e0000 */
[----:B0-----:R1:W0:Y:S08]  /*9c10*/  SHFL.IDX PT, R10, R0, 0x1, 0x1c1f ;  /* 0x003c1f00000a7f89 */ /* 0x00123000000e0000 */
[----:B-1----:R-:W-:Y:S05]  /*9c20*/  @P0 BRA `(.L_x_207) ;  /* 0x0000000c00e40947 */ /* 0x002fea0003800000 */
[----:B------:R-:W-:Y:S02]  /*9c30*/  ULDC UR4, c[0x0][0xac8] ;  /* 0x0002b20000047ab9 */ /* 0x000fe40000000800 */
[----:B------:R-:W-:Y:S02]  /*9c40*/  ISETP.GE.AND P1, PT, R203, UR4, PT ;  /* 0x00000004cb007c0c */ /* 0x000fe4000bf26270 */
[----:B------:R-:W-:Y:S02]  /*9c50*/  ISETP.GE.AND P0, PT, R202, UR4, PT ;  /* 0x00000004ca007c0c */ /* 0x000fe4000bf06270 */
[----:B------:R-:W-:Y:S02]  /*9c60*/  ISETP.GE.AND P2, PT, R205, UR4, PT ;  /* 0x00000004cd007c0c */ /* 0x000fe4000bf46270 */
[----:B------:R-:W-:Y:S02]  /*9c70*/  ISETP.GE.AND P4, PT, R200, UR4, PT ;  /* 0x00000004c8007c0c */ /* 0x000fe4000bf86270 */
[----:B------:R-:W-:-:S05]  /*9c80*/  ISETP.GE.AND P3, PT, R201, UR4, PT ;  /* 0x00000004c9007c0c */ /* 0x000fca000bf66270 */
[CC--:B0-----:R-:W-:Y:S02]  /*9c90*/  @!P1 LEA R12, P5, R203.reuse, R10.reuse, 0x2 ;  /* 0x0000000acb0c9211 */ /* 0x0c1fe400078a10ff */
[CC--:B------:R-:W-:Y:S02]  /*9ca0*/  @!P0 LEA R14, P6, R202.reuse, R10.reuse, 0x2 ;  /* 0x0000000aca0e8211 */ /* 0x0c0fe400078c10ff */
[-C--:B---3--:R-:W-:Y:S01]  /*9cb0*/  @!P1 LEA.HI.X R13, R203, R11.reuse, R223, 0x2, P5 ;  /* 0x0000000bcb0d9211 */ /* 0x088fe200028f14df */
[----:B------:R-:W-:Y:S01]  /*9cc0*/  @!P2 IMAD.WIDE R8, R205, 0x4, R10 ;  /* 0x00000004cd08a825 */ /* 0x000fe200078e020a */
[----:B------:R-:W-:Y:S02]  /*9cd0*/  ISETP.GE.AND P5, PT, R199, UR4, PT ;  /* 0x00000004c7007c0c */ /* 0x000fe4000bfa6270 */
[----:B------:R-:W-:Y:S02]  /*9ce0*/  @!P0 LEA.HI.X R15, R202, R11, R222, 0x2, P6 ;  /* 0x0000000bca0f8211 */ /* 0x000fe400030f14de */
[----:B------:R0:W-:Y:S01]  /*9cf0*/  @!P2 ST.E.64 desc[UR40][R8.64], R96 ;  /* 0x000000600800a985 */ /* 0x0001e2000c101b28 */
[----:B------:R-:W-:-:S02]  /*9d00*/  @!P4 LEA R24, P2, R200, R10, 0x2 ;  /* 0x0000000ac818c211 */ /* 0x000fc400078410ff */
[----:B------:R-:W-:Y:S01]  /*9d10*/  @!P3 LEA R20, P6, R201, R10, 0x2 ;  /* 0x0000000ac914b211 */ /* 0x000fe200078c10ff */
[----:B------:R-:W-:Y:S01]  /*9d20*/  @!P1 ST.E.64 desc[UR40][R12.64], R98 ;  /* 0x000000620c009985 */ /* 0x000fe2000c101b28 */
[----:B------:R-:W-:Y:S02]  /*9d30*/  ISETP.GE.AND P1, PT, R197, UR4, PT ;  /* 0x00000004c5007c0c */ /* 0x000fe4000bf26270 */
[-C--:B------:R-:W-:Y:S01]  /*9d40*/  @!P4 LEA.HI.X R25, R200, R11.reuse, R220, 0x2, P2 ;  /* 0x0000000bc819c211 */ /* 0x080fe200010f14dc */
[----:B------:R1:W-:Y:S01]  /*9d50*/  @!P0 ST.E.64 desc[UR40][R14.64], R100 ;  /* 0x000000640e008985 */ /* 0x0003e2000c101b28 */
[----:B------:R-:W-:Y:S02]  /*9d60*/  ISETP.GE.AND P0, PT, R198, UR4, PT ;  /* 0x00000004c6007c0c */ /* 0x000fe4000bf06270 */
[----:B------:R-:W-:Y:S02]  /*9d70*/  ISETP.GE.AND P2, PT, R196, UR4, PT ;  /* 0x00000004c4007c0c */ /* 0x000fe4000bf46270 */
[----:B------:R-:W-:-:S02]  /*9d80*/  @!P3 LEA.HI.X R21, R201, R11, R221, 0x2, P6 ;  /* 0x0000000bc915b211 */ /* 0x000fc400030f14dd */
[----:B------:R-:W-:-:S03]  /*9d90*/  @!P5 LEA R26, P6, R199, R10, 0x2 ;  /* 0x0000000ac71ad211 */ /* 0x000fc600078c10ff */
[----:B------:R3:W-:Y:S01]  /*9da0*/  @!P3 ST.E.64 desc[UR40][R20.64], R102 ;  /* 0x000000661400b985 */ /* 0x0007e2000c101b28 */
[-C--:B------:R-:W-:Y:S02]  /*9db0*/  @!P5 LEA.HI.X R27, R199, R11.reuse, R219, 0x2, P6 ;  /* 0x0000000bc71bd211 */ /* 0x080fe400030f14db */
[----:B------:R-:W-:Y:S01]  /*9dc0*/  ISETP.GE.AND P3, PT, R195, UR4, PT ;  /* 0x00000004c3007c0c */ /* 0x000fe2000bf66270 */
[----:B------:R4:W-:Y:S01]  /*9dd0*/  @!P4 ST.E.64 desc[UR40][R24.64], R42 ;  /* 0x0000002a1800c985 */ /* 0x0009e2000c101b28 */
[-C--:B0-----:R-:W-:Y:S02]  /*9de0*/  @!P0 LEA R8, P4, R198, R10.reuse, 0x2 ;  /* 0x0000000ac6088211 */ /* 0x081fe400078810ff */
[-C--:B-1----:R-:W-:Y:S01]  /*9df0*/  @!P2 LEA R14, P6, R196, R10.reuse, 0x2 ;  /* 0x0000000ac40ea211 */ /* 0x082fe200078c10ff */
[----:B------:R-:W-:Y:S01]  /*9e00*/  @!P5 ST.E.64 desc[UR40][R26.64], R46 ;  /* 0x0000002e1a00d985 */ /* 0x000fe2000c101b28 */
[----:B------:R-:W-:Y:S02]  /*9e10*/  @!P1 LEA R12, P5, R197, R10, 0x2 ;  /* 0x0000000ac50c9211 */ /* 0x000fe400078a10ff */
[----:B------:R-:W-:-:S02]  /*9e20*/  @!P0 LEA.HI.X R9, R198, R11, R218, 0x2, P4 ;  /* 0x0000000bc6098211 */ /* 0x000fc400020f14da */
[-C--:B------:R-:W-:Y:S02]  /*9e30*/  @!P1 LEA.HI.X R13, R197, R11.reuse, R217, 0x2, P5 ;  /* 0x0000000bc50d9211 */ /* 0x080fe400028f14d9 */
[----:B------:R-:W-:Y:S01]  /*9e40*/  ISETP.GE.AND P4, PT, R194, UR4, PT ;  /* 0x00000004c2007c0c */ /* 0x000fe2000bf86270 */
[----:B------:R-:W-:Y:S01]  /*9e50*/  @!P0 ST.E.64 desc[UR40][R8.64], R50 ;  /* 0x0000003208008985 */ /* 0x000fe2000c101b28 */
[----:B------:R-:W-:Y:S02]  /*9e60*/  @!P2 LEA.HI.X R15, R196, R11, R216, 0x2, P6 ;  /* 0x0000000bc40fa211 */ /* 0x000fe400030f14d8 */
[----:B---3--:R-:W-:Y:S01]  /*9e70*/  @!P3 LEA R20, P5, R195, R10, 0x2 ;  /* 0x0000000ac314b211 */ /* 0x008fe200078a10ff */
[----:B------:R0:W-:Y:S01]  /*9e80*/  @!P1 ST.E.64 desc[UR40][R12.64], R54 ;  /* 0x000000360c009985 */ /* 0x0001e2000c101b28 */
[----:B------:R-:W-:Y:S02]  /*9e90*/  ISETP.GE.AND P1, PT, R192, UR4, PT ;  /* 0x00000004c0007c0c */ /* 0x000fe4000bf26270 */
[----:B------:R-:W-:Y:S01]  /*9ea0*/  ISETP.GE.AND P0, PT, R191, UR4, PT ;  /* 0x00000004bf007c0c */ /* 0x000fe2000bf06270 */
[----:B------:R1:W-:Y:S01]  /*9eb0*/  @!P2 ST.E.64 desc[UR40][R14.64], R58 ;  /* 0x0000003a0e00a985 */ /* 0x0003e2000c101b28 */
[----:B------:R-:W-:-:S02]  /*9ec0*/  ISETP.GE.AND P2, PT, R193, UR4, PT ;  /* 0x00000004c1007c0c */ /* 0x000fc4000bf46270 */
[-C--:B------:R-:W-:Y:S02]  /*9ed0*/  @!P3 LEA.HI.X R21, R195, R11.reuse, R215, 0x2, P5 ;  /* 0x0000000bc315b211 */ /* 0x080fe400028f14d7 */
[----:B------:R-:W-:Y:S02]  /*9ee0*/  ISETP.GE.AND P5, PT, R190, UR4, PT ;  /* 0x00000004be007c0c */ /* 0x000fe4000bfa6270 */
[CC--:B----4-:R-:W-:Y:S01]  /*9ef0*/  @!P4 LEA R24, P6, R194.reuse, R10.reuse, 0x2 ;  /* 0x0000000ac218c211 */ /* 0x0d0fe200078c10ff */
[----:B------:R4:W-:Y:S03]  /*9f00*/  @!P3 ST.E.64 desc[UR40][R20.64], R62 ;  /* 0x0000003e1400b985 */ /* 0x0009e6000c101b28 */
[----:B------:R-:W-:Y:S02]  /*9f10*/  @!P4 LEA.HI.X R25, R194, R11, R214, 0x2, P6 ;  /* 0x0000000bc219c211 */ /* 0x000fe400030f14d6 */
[----:B0-----:R-:W-:-:S02]  /*9f20*/  @!P1 LEA R12, P6, R192, R10, 0x2 ;  /* 0x0000000ac00c9211 */ /* 0x001fc400078c10ff */
[-C--:B------:R-:W-:Y:S01]  /*9f30*/  @!P2 LEA R8, P3, R193, R10.reuse, 0x2 ;  /* 0x0000000ac108a211 */ /* 0x080fe200078610ff */
[----:B------:R4:W-:Y:S01]  /*9f40*/  @!P4 ST.E.64 desc[UR40][R24.64], R66 ;  /* 0x000000421800c985 */ /* 0x0009e2000c101b28 */
[-C--:B-1----:R-:W-:Y:S02]  /*9f50*/  @!P0 LEA R14, P4, R191, R10.reuse, 0x2 ;  /* 0x0000000abf0e8211 */ /* 0x082fe400078810ff */
[-C--:B------:R-:W-:Y:S02]  /*9f60*/  @!P2 LEA.HI.X R9, R193, R11.reuse, R213, 0x2, P3 ;  /* 0x0000000bc109a211 */ /* 0x080fe400018f14d5 */
[----:B------:R-:W-:Y:S02]  /*9f70*/  @!P5 LEA R26, P3, R190, R10, 0x2 ;  /* 0x0000000abe1ad211 */ /* 0x000fe400078610ff */
[-C--:B------:R-:W-:Y:S01]  /*9f80*/  @!P1 LEA.HI.X R13, R192, R11.reuse, R212, 0x2, P6 ;  /* 0x0000000bc00d9211 */ /* 0x080fe200030f14d4 */
[----:B------:R4:W-:Y:S01]  /*9f90*/  @!P2 ST.E.64 desc[UR40][R8.64], R70 ;  /* 0x000000460800a985 */ /* 0x0009e2000c101b28 */
[----:B------:R-:W-:-:S02]  /*9fa0*/  @!P0 LEA.HI.X R15, R191, R11, R211, 0x2, P4 ;  /* 0x0000000bbf0f8211 */ /* 0x000fc400020f14d3 */
[----:B------:R-:W-:Y:S01]  /*9fb0*/  @!P5 LEA.HI.X R27, R190, R11, R210, 0x2, P3 ;  /* 0x0000000bbe1bd211 */ /* 0x000fe200018f14d2 */
[----:B------:R4:W-:Y:S04]  /*9fc0*/  @!P1 ST.E.64 desc[UR40][R12.64], R74 ;  /* 0x0000004a0c009985 */ /* 0x0009e8000c101b28 */
[----:B------:R4:W-:Y:S01]  /*9fd0*/  @!P0 ST.E.64 desc[UR40][R14.64], R78 ;  /* 0x0000004e0e008985 */ /* 0x0009e2000c101b28 */
[----:B------:R-:W-:-:S03]  /*9fe0*/  ISETP.GE.AND P0, PT, R189, UR4, PT ;  /* 0x00000004bd007c0c */ /* 0x000fc6000bf06270 */
[----:B------:R4:W-:Y:S10]  /*9ff0*/  @!P5 ST.E.64 desc[UR40][R26.64], R82 ;  /* 0x000000521a00d985 */ /* 0x0009f4000c101b28 */
[----:B------:R-:W-:Y:S05]  /*a000*/  @P0 BRA `(.L_x_207) ;  /* 0x0000000800ec0947 */ /* 0x000fea0003800000 */
[----:B----4-:R-:W-:-:S04]  /*a010*/  LEA R8, P0, R189, R10, 0x2 ;  /* 0x0000000abd087211 */ /* 0x010fc800078010ff */
[----:B------:R-:W-:-:S05]  /*a020*/  LEA.HI.X R9, R189, R11, R209, 0x2, P0 ;  /* 0x0000000bbd097211 */ /* 0x000fca00000f14d1 */
[----:B------:R1:W-:Y:S01]  /*a030*/  ST.E.64 desc[UR40][R8.64], R86 ;  /* 0x0000005608007985 */ /* 0x0003e2000c101b28 */
[----:B------:R-:W-:Y:S05]  /*a040*/  BRA `(.L_x_207) ;  /* 0x0000000800dc7947 */ /* 0x000fea0003800000 */
.L_x_198:
[----:B------:R-:W2:Y:S01]  /*a050*/  LDC.64 R10, c[0x0][0xc00] ;  /* 0x00030000ff0a7b82 */ /* 0x000ea20000000a00 */
[----:B------:R-:W-:Y:S01]  /*a060*/  ULDC.64 UR4, c[0x0][0xc08] ;  /* 0x0003020000047ab9 */ /* 0x000fe20000000a00 */
[----:B------:R-:W-:Y:S01]  /*a070*/  IMAD.MOV.U32 R3, RZ, RZ, RZ ;  /* 0x000000ffff037224 */ /* 0x000fe200078e00ff */
[----:B------:R-:W-:-:S04]  /*a080*/  ISETP.NE.U32.AND P1, PT, RZ, UR4, PT ;  /* 0x00000004ff007c0c */ /* 0x000fc8000bf25070 */
[----:B------:R-:W-:Y:S01]  /*a090*/  ISETP.NE.AND.EX P1, PT, RZ, UR5, PT, P1 ;  /* 0x00000005ff007c0c */ /* 0x000fe2000bf25310 */
[----:B------:R-:W3:Y:S01]  /*a0a0*/  LDC.64 R8, c[0x0][0xc00] ;  /* 0x00030000ff087b82 */ /* 0x000ee20000000a00 */
[----:B--2---:R-:W-:-:S04]  /*a0b0*/  ISETP.NE.U32.AND P0, PT, R10, RZ, PT ;  /* 0x000000ff0a00720c */ /* 0x004fc80003f05070 */
[----:B------:R-:W-:Y:S01]  /*a0c0*/  ISETP.NE.AND.EX P0, PT, R11, RZ, PT, P0 ;  /* 0x000000ff0b00720c */ /* 0x000fe20003f05300 */
[----:B---3--:R-:W-:-:S06]  /*a0d0*/  IMAD.WIDE R10, R23, 0x4, R8 ;  /* 0x00000004170a7825 */ /* 0x008fcc00078e0208 */
[C---:B------:R-:W-:Y:S01]  /*a0e0*/  @P1 LEA R8, P2, R23.reuse, UR4, 0x2 ;  /* 0x0000000417081c11 */ /* 0x040fe2000f8410ff */
[----:B------:R-:W-:Y:S02]  /*a0f0*/  ULDC UR4, c[0x0][0xa88] ;  /* 0x0002a20000047ab9 */ /* 0x000fe40000000800 */
[----:B------:R-:W-:Y:S01]  /*a100*/  IMAD.U32 R0, RZ, RZ, UR4 ;  /* 0x00000004ff007e24 */ /* 0x000fe2000f8e00ff */
[----:B------:R-:W-:Y:S02]  /*a110*/  @P1 LEA.HI.X R9, R23, UR5, R188, 0x2, P2 ;  /* 0x0000000517091c11 */ /* 0x000fe400090f14bc */
[----:B------:R2:W5:Y:S04]  /*a120*/  @P0 LDG.E R3, desc[UR40][R10.64] ;  /* 0x000000280a030981 */ /* 0x000568000c1e1900 */
[----:B------:R2:W5:Y:S01]  /*a130*/  @P1 LDG.E R0, desc[UR40][R8.64] ;  /* 0x0000002808001981 */ /* 0x000562000c1e1900 */
[----:B------:R-:W-:-:S02]  /*a140*/  ISETP.NE.AND P2, PT, R186, RZ, PT ;  /* 0x000000ffba00720c */ /* 0x000fc40003f45270 */
[----:B------:R-:W-:-:S11]  /*a150*/  ISETP.GT.AND P3, PT, R230, 0x7f, PT ;  /* 0x0000007fe600780c */ /* 0x000fd60003f64270 */
[----:B------:R-:W3:Y:S02]  /*a160*/  @!P2 LDC R186, c[0x0][0xad4] ;  /* 0x0002b500ffbaab82 */ /* 0x000ee40000000800 */
[----:B---3--:R-:W-:Y:S01]  /*a170*/  ISETP.GT.AND P2, PT, R186, 0x1, PT ;  /* 0x00000001ba00780c */ /* 0x008fe20003f44270 */
[----:B--2---:R-:W-:-:S12]  /*a180*/  @P1 BRA `(.L_x_210) ;  /* 0x0000000000101947 */ /* 0x004fd80003800000 */
[----:B------:R-:W-:Y:S05]  /*a190*/  @!P0 BRA `(.L_x_210) ;  /* 0x00000000000c8947 */ /* 0x000fea0003800000 */
[----:B------:R-:W2:Y:S04]  /*a1a0*/  LDG.E R9, desc[UR40][R10.64] ;  /* 0x000000280a097981 */ /* 0x000ea8000c1e1900 */
[----:B-----5:R-:W2:Y:S02]  /*a1b0*/  LDG.E R0, desc[UR40][R10.64+0x4] ;  /* 0x000004280a007981 */ /* 0x020ea4000c1e1900 */
[----:B--2---:R-:W-:-:S07]  /*a1c0*/  IMAD.IADD R0, R0, 0x1, -R9 ;  /* 0x0000000100007824 */ /* 0x004fce00078e0a09 */
.L_x_210:
[----:B------:R-:W-:Y:S01]  /*a1d0*/  BSSY B1, `(.L_x_211) ;  /* 0x0000037000017945 */ /* 0x000fe20003800000 */
[----:B------:R-:W-:Y:S02]  /*a1e0*/  SEL R29, R23, RZ, !P0 ;  /* 0x000000ff171d7207 */ /* 0x000fe40004000000 */
[----:B------:R-:W-:Y:S02]  /*a1f0*/  SEL R188, R188, RZ, !P0 ;  /* 0x000000ffbcbc7207 */ /* 0x000fe40004000000 */
[----:B-----5:R-:W-:Y:S01]  /*a200*/  SHF.R.S32.HI R24, RZ, 0x1f, R3 ;  /* 0x0000001fff187819 */ /* 0x020fe20000011403 */
[----:B------:R-:W-:Y:S06]  /*a210*/  @P3 BRA `(.L_x_212) ;  /* 0x0000000000c83947 */ /* 0x000fec0003800000 */
[----:B-1----:R-:W1:Y:S01]  /*a220*/  S2R R4, SR_TID.X ;  /* 0x0000000000047919 */ /* 0x002e620000002100 */
[----:B------:R-:W2:Y:S02]  /*a230*/  LDC R35, c[0x0][0xbe8] ;  /* 0x0002fa00ff237b82 */ /* 0x000ea40000000800 */
[----:B--2---:R-:W-:Y:S02]  /*a240*/  IMAD R8, R0, R35, RZ ;  /* 0x0000002300087224 */ /* 0x004fe400078e02ff */
[----:B-1----:R-:W-:-:S04]  /*a250*/  IMAD R4, R187, 0x80, R4 ;  /* 0x00000080bb047824 */ /* 0x002fc800078e0204 */
[----:B------:R-:W-:-:S05]  /*a260*/  VIADD R31, R4, 0xffffff80 ;  /* 0xffffff80041f7836 */ /* 0x000fca0000000000 */
[----:B------:R-:W-:-:S13]  /*a270*/  ISETP.GE.AND P0, PT, R31, R8, PT ;  /* 0x000000081f00720c */ /* 0x000fda0003f06270 */
[----:B------:R-:W-:Y:S05]  /*a280*/  @P0 BRA `(.L_x_212) ;  /* 0x0000000000ac0947 */ /* 0x000fea0003800000 */
[----:B------:R-:W-:Y:S01]  /*a290*/  ISETP.NE.AND P1, PT, R35, 0x1, PT ;  /* 0x000000012300780c */ /* 0x000fe20003f25270 */
[----:B------:R-:W1:Y:S01]  /*a2a0*/  LDC.64 R32, c[0x0][0xba8] ;  /* 0x0002ea00ff207b82 */ /* 0x000e620000000a00 */
[----:B------:R-:W-:Y:S01]  /*a2b0*/  ISETP.GT.AND P0, PT, R186, 0x1, PT ;  /* 0x00000001ba00780c */ /* 0x000fe20003f04270 */
[----:B0-----:R-:W-:Y:S01]  /*a2c0*/  IMAD.MOV.U32 R17, RZ, RZ, R31 ;  /* 0x000000ffff117224 */ /* 0x001fe200078e001f */
[----:B------:R-:W-:-:S04]  /*a2d0*/  MOV R23, 0x9b8 ;  /* 0x000009b800177802 */ /* 0x000fc80000000f00 */
[----:B------:R-:W-:-:S04]  /*a2e0*/  SEL R23, R23, 0x978, P0 ;  /* 0x0000097817177807 */ /* 0x000fc80000000000 */
[----:B------:R-:W0:Y:S08]  /*a2f0*/  LDC.64 R10, c[0x0][R23+0x220] ;  /* 0x00008800170a7b82 */ /* 0x000e300000000a00 */
[----:B------:R-:W2:Y:S08]  /*a300*/  @P1 LDC R4, c[0x0][0xbec] ;  /* 0x0002fb00ff041b82 */ /* 0x000eb00000000800 */
[----:B------:R-:W3:Y:S08]  /*a310*/  LDC.64 R8, c[0x0][R23+0x218] ;  /* 0x0000860017087b82 */ /* 0x000ef00000000a00 */
[----:B------:R-:W4:Y:S01]  /*a320*/  @P1 LDC R27, c[0x0][0xbf0] ;  /* 0x0002fc00ff1b1b82 */ /* 0x000f220000000800 */
[----:B0-----:R-:W-:-:S02]  /*a330*/  IMAD R11, R11, R29, RZ ;  /* 0x0000001d0b0b7224 */ /* 0x001fc400078e02ff */
[----:B------:R-:W-:-:S05]  /*a340*/  IMAD.WIDE.U32 R20, R10, R29, RZ ;  /* 0x0000001d0a147225 */ /* 0x000fca00078e00ff */
[----:B------:R-:W0:Y:S01]  /*a350*/  LDC.64 R12, c[0x0][R23+0x228] ;  /* 0x00008a00170c7b82 */ /* 0x000e220000000a00 */
[----:B--2---:R-:W-:-:S07]  /*a360*/  @P1 IMAD.HI.U32 R4, R31, R4, RZ ;  /* 0x000000041f041227 */ /* 0x004fce00078e00ff */
[----:B------:R-:W2:Y:S01]  /*a370*/  LDC.64 R14, c[0x0][R23+0x210] ;  /* 0x00008400170e7b82 */ /* 0x000ea20000000a00 */
[-C--:B---3--:R-:W-:Y:S02]  /*a380*/  IMAD R25, R9, R185.reuse, RZ ;  /* 0x000000b909197224 */ /* 0x088fe400078e02ff */
[----:B------:R-:W-:-:S04]  /*a390*/  IMAD.WIDE.U32 R8, R8, R185, RZ ;  /* 0x000000b908087225 */ /* 0x000fc800078e00ff */
[----:B------:R-:W-:Y:S01]  /*a3a0*/  IMAD.IADD R25, R9, 0x1, R25 ;  /* 0x0000000109197824 */ /* 0x000fe200078e0219 */
[----:B----4-:R-:W-:Y:S01]  /*a3b0*/  @P1 SHF.R.U32.HI R17, RZ, R27, R4 ;  /* 0x0000001bff111219 */ /* 0x010fe20000011604 */
[----:B------:R-:W-:Y:S01]  /*a3c0*/  IMAD R27, R10, R188, R11 ;  /* 0x000000bc0a1b7224 */ /* 0x000fe200078e020b */
[----:B------:R-:W-:Y:S01]  /*a3d0*/  SEL R11, R204, RZ, P0 ;  /* 0x000000ffcc0b7207 */ /* 0x000fe20000000000 */
[----:B-1----:R-:W1:Y:S01]  /*a3e0*/  @!P0 LDC R32, c[0x0][0xb50] ;  /* 0x0002d400ff208b82 */ /* 0x002e620000000800 */
[----:B------:R-:W-:Y:S01]  /*a3f0*/  IADD3 R4, P1, P3, R20, R8, R3 ;  /* 0x0000000814047210 */ /* 0x000fe20007b3e003 */
[----:B------:R-:W-:Y:S02]  /*a400*/  IMAD.MOV R10, RZ, RZ, -R17 ;  /* 0x000000ffff0a7224 */ /* 0x000fe400078e0a11 */
[----:B------:R-:W-:Y:S02]  /*a410*/  IMAD.IADD R27, R21, 0x1, R27 ;  /* 0x00000001151b7824 */ /* 0x000fe400078e021b */
[----:B0-----:R-:W-:-:S02]  /*a420*/  IMAD.WIDE.U32 R8, R12, R11, RZ ;  /* 0x0000000b0c087225 */ /* 0x001fc400078e00ff */
[----:B------:R-:W0:Y:S02]  /*a430*/  @!P0 LDC R33, c[0x0][0xb54] ;  /* 0x0002d500ff218b82 */ /* 0x000e240000000800 */
[----:B------:R-:W-:Y:S02]  /*a440*/  IMAD R13, R13, R11, RZ ;  /* 0x0000000b0d0d7224 */ /* 0x000fe400078e02ff */
[----:B------:R-:W-:Y:S01]  /*a450*/  IMAD R11, R35, R10, R31 ;  /* 0x0000000a230b7224 */ /* 0x000fe200078e021f */
[----:B------:R-:W-:Y:S01]  /*a460*/  IADD3.X R10, R27, R25, R24, P1, P3 ;  /* 0x000000191b0a7210 */ /* 0x000fe20000fe6418 */
[----:B------:R-:W-:Y:S01]  /*a470*/  IMAD.IADD R13, R9, 0x1, R13 ;  /* 0x00000001090d7824 */ /* 0x000fe200078e020d */
[----:B------:R-:W-:Y:S01]  /*a480*/  IADD3 R8, P0, P1, R17, R4, R8 ;  /* 0x0000000411087210 */ /* 0x000fe2000791e008 */
[----:B--2---:R-:W-:Y:S01]  /*a490*/  IMAD R4, R15, R11, RZ ;  /* 0x0000000b0f047224 */ /* 0x004fe200078e02ff */
[----:B------:R-:W-:-:S04]  /*a4a0*/  SHF.R.S32.HI R17, RZ, 0x1f, R17 ;  /* 0x0000001fff117819 */ /* 0x000fc80000011411 */
[----:B------:R-:W-:Y:S02]  /*a4b0*/  IADD3.X R9, R17, R10, R13, P0, P1 ;  /* 0x0000000a11097210 */ /* 0x000fe400007e240d */
[----:B------:R-:W-:Y:S01]  /*a4c0*/  SHF.R.S32.HI R13, RZ, 0x1f, R11 ;  /* 0x0000001fff0d7819 */ /* 0x000fe2000001140b */
[----:B------:R-:W-:-:S04]  /*a4d0*/  IMAD.WIDE.U32 R8, R14, R11, R8 ;  /* 0x0000000b0e087225 */ /* 0x000fc800078e0008 */
[----:B------:R-:W-:Y:S01]  /*a4e0*/  IMAD R13, R14, R13, R4 ;  /* 0x0000000d0e0d7224 */ /* 0x000fe200078e0204 */
[----:B-1----:R-:W-:-:S03]  /*a4f0*/  LEA R10, P0, R8, R32, 0x2 ;  /* 0x00000020080a7211 */ /* 0x002fc600078010ff */
[----:B------:R-:W-:Y:S02]  /*a500*/  IMAD.IADD R4, R9, 0x1, R13 ;  /* 0x0000000109047824 */ /* 0x000fe400078e020d */
[----:B------:R-:W-:-:S03]  /*a510*/  IMAD.MOV.U32 R9, RZ, RZ, -0x800000 ;  /* 0xff800000ff097424 */ /* 0x000fc600078e00ff */
[----:B0-----:R-:W-:-:S05]  /*a520*/  LEA.HI.X R11, R8, R33, R4, 0x2, P0 ;  /* 0x00000021080b7211 */ /* 0x001fca00000f1404 */
[----:B------:R2:W-:Y:S02]  /*a530*/  STG.E desc[UR40][R10.64], R9 ;  /* 0x000000090a007986 */ /* 0x0005e4000c101928 */
.L_x_212:
[----:B------:R-:W-:Y:S05]  /*a540*/  BSYNC B1 ;  /* 0x0000000000017941 */ /* 0x000fea0003800000 */
.L_x_211:
[----:B------:R-:W-:Y:S05]  /*a550*/  @P2 BRA `(.L_x_207) ;  /* 0x0000000400982947 */ /* 0x000fea0003800000 */
[----:B------:R-:W3:Y:S01]  /*a560*/  LDC R15, c[0x0][0xbe8] ;  /* 0x0002fa00ff0f7b82 */ /* 0x000ee20000000800 */
[----:B------:R-:W-:Y:S01]  /*a570*/  ULDC.64 UR4, c[0x0][0xaa0] ;  /* 0x0002a80000047ab9 */ /* 0x000fe20000000a00 */
[----:B------:R-:W-:Y:S01]  /*a580*/  ULDC.64 UR6, c[0x0][0xaf0] ;  /* 0x0002bc0000067ab9 */ /* 0x000fe20000000a00 */
[----:B-1----:R-:W-:Y:S01]  /*a590*/  IMAD R4, R24, UR4, RZ ;  /* 0x0000000418047c24 */ /* 0x002fe2000f8e02ff */
[----:B------:R-:W-:Y:S01]  /*a5a0*/  BSSY B1, `(.L_x_213) ;  /* 0x0000037000017945 */ /* 0x000fe20003800000 */
[----:B--2---:R-:W-:-:S04]  /*a5b0*/  IMAD.WIDE.U32 R8, R3, UR4, RZ ;  /* 0x0000000403087c25 */ /* 0x004fc8000f8e00ff */
[----:B------:R-:W-:Y:S01]  /*a5c0*/  IMAD R11, R3, UR5, R4 ;  /* 0x00000005030b7c24 */ /* 0x000fe2000f8e0204 */
[----:B------:R-:W-:Y:S01]  /*a5d0*/  ULDC.64 UR4, c[0x0][0xae8] ;  /* 0x0002ba0000047ab9 */ /* 0x000fe20000000a00 */
[----:B------:R-:W-:Y:S02]  /*a5e0*/  IMAD R4, R184, 0x20, R206 ;  /* 0x00000020b8047824 */ /* 0x000fe400078e02ce */
[----:B------:R-:W-:Y:S02]  /*a5f0*/  IMAD.IADD R9, R9, 0x1, R11 ;  /* 0x0000000109097824 */ /* 0x000fe400078e020b */
[----:B------:R-:W-:Y:S02]  /*a600*/  IMAD R13, R187, 0x80, R4 ;  /* 0x00000080bb0d7824 */ /* 0x000fe400078e0204 */
[----:B------:R-:W-:-:S04]  /*a610*/  IMAD.WIDE.U32 R8, R185, UR4, R8 ;  /* 0x00000004b9087c25 */ /* 0x000fc8000f8e0008 */
[----:B------:R-:W-:Y:S02]  /*a620*/  IMAD.MOV.U32 R3, RZ, RZ, R13 ;  /* 0x000000ffff037224 */ /* 0x000fe400078e000d */
[----:B------:R-:W-:Y:S01]  /*a630*/  IMAD R9, R185, UR5, R9 ;  /* 0x00000005b9097c24 */ /* 0x000fe2000f8e0209 */
[----:B---3--:R-:W-:Y:S01]  /*a640*/  ISETP.NE.AND P0, PT, R15, 0x1, PT ;  /* 0x000000010f00780c */ /* 0x008fe20003f05270 */
[----:B------:R-:W-:Y:S01]  /*a650*/  ULDC.64 UR4, c[0x0][0xae0] ;  /* 0x0002b80000047ab9 */ /* 0x000fe20000000a00 */
[----:B------:R-:W-:-:S11]  /*a660*/  IMAD.WIDE.U32 R8, R29, UR6, R8 ;  /* 0x000000061d087c25 */ /* 0x000fd6000f8e0008 */
[----:B------:R-:W1:Y:S08]  /*a670*/  @P0 LDC R10, c[0x0][0xbec] ;  /* 0x0002fb00ff0a0b82 */ /* 0x000e700000000800 */
[----:B0-----:R-:W0:Y:S01]  /*a680*/  @P0 LDC R17, c[0x0][0xbf0] ;  /* 0x0002fc00ff110b82 */ /* 0x001e220000000800 */
[----:B-1----:R-:W-:-:S04]  /*a690*/  @P0 IMAD.HI.U32 R4, R13, R10, RZ ;  /* 0x0000000a0d040227 */ /* 0x002fc800078e00ff */
[----:B------:R-:W-:Y:S01]  /*a6a0*/  IMAD R10, R188, UR6, RZ ;  /* 0x00000006bc0a7c24 */ /* 0x000fe2000f8e02ff */
[----:B0-----:R-:W-:-:S03]  /*a6b0*/  @P0 SHF.R.U32.HI R3, RZ, R17, R4 ;  /* 0x00000011ff030219 */ /* 0x001fc60000011604 */
[----:B------:R-:W-:Y:S01]  /*a6c0*/  IMAD R11, R29, UR7, R10 ;  /* 0x000000071d0b7c24 */ /* 0x000fe2000f8e020a */
[--C-:B------:R-:W-:Y:S01]  /*a6d0*/  SHF.R.S32.HI R4, RZ, 0x1f, R3.reuse ;  /* 0x0000001fff047819 */ /* 0x100fe20000011403 */
[----:B------:R-:W-:Y:S02]  /*a6e0*/  IMAD.MOV R10, RZ, RZ, -R3 ;  /* 0x000000ffff0a7224 */ /* 0x000fe400078e0a03 */
[----:B------:R-:W-:Y:S02]  /*a6f0*/  IMAD.IADD R9, R9, 0x1, R11 ;  /* 0x0000000109097824 */ /* 0x000fe400078e020b */
[----:B------:R-:W-:Y:S02]  /*a700*/  IMAD R4, R4, UR4, RZ ;  /* 0x0000000404047c24 */ /* 0x000fe4000f8e02ff */
[----:B------:R-:W-:Y:S02]  /*a710*/  IMAD R11, R15, R10, R13 ;  /* 0x0000000a0f0b7224 */ /* 0x000fe400078e020d */
[----:B------:R-:W-:-:S02]  /*a720*/  IMAD R13, R3, UR5, R4 ;  /* 0x00000005030d7c24 */ /* 0x000fc4000f8e0204 */
[----:B------:R-:W-:Y:S01]  /*a730*/  IMAD.WIDE.U32 R8, R3, UR4, R8 ;  /* 0x0000000403087c25 */ /* 0x000fe2000f8e0008 */
[----:B------:R-:W-:Y:S01]  /*a740*/  SHF.R.S32.HI R3, RZ, 0x1f, R11 ;  /* 0x0000001fff037819 */ /* 0x000fe2000001140b */
[----:B------:R-:W-:Y:S02]  /*a750*/  ULDC.64 UR4, c[0x0][0xad8] ;  /* 0x0002b60000047ab9 */ /* 0x000fe40000000a00 */
[----:B------:R-:W-:Y:S02]  /*a760*/  IMAD.IADD R9, R9, 0x1, R13 ;  /* 0x0000000109097824 */ /* 0x000fe400078e020d */
[----:B------:R-:W-:Y:S02]  /*a770*/  IMAD R4, R3, UR4, RZ ;  /* 0x0000000403047c24 */ /* 0x000fe4000f8e02ff */
[----:B------:R-:W-:Y:S02]  /*a780*/  IMAD R10, R187, 0x80, R206 ;  /* 0x00000080bb0a7824 */ /* 0x000fe400078e02ce */
[----:B------:R-:W-:-:S02]  /*a790*/  IMAD R15, R0, R15, RZ ;  /* 0x0000000f000f7224 */ /* 0x000fc400078e02ff */
[C---:B------:R-:W-:Y:S02]  /*a7a0*/  IMAD R3, R11.reuse, UR5, R4 ;  /* 0x000000050b037c24 */ /* 0x040fe4000f8e0204 */
[----:B------:R-:W-:Y:S01]  /*a7b0*/  IMAD.WIDE.U32 R8, R11, UR4, R8 ;  /* 0x000000040b087c25 */ /* 0x000fe2000f8e0008 */
[----:B------:R-:W-:Y:S01]  /*a7c0*/  ISETP.GE.AND P2, PT, R10, R15, PT ;  /* 0x0000000f0a00720c */ /* 0x000fe20003f46270 */
[----:B------:R-:W-:Y:S02]  /*a7d0*/  ULDC.64 UR4, c[0x0][0xa80] ;  /* 0x0002a00000047ab9 */ /* 0x000fe40000000a00 */
[----:B------:R-:W-:Y:S01]  /*a7e0*/  IMAD.IADD R3, R9, 0x1, R3 ;  /* 0x0000000109037824 */ /* 0x000fe200078e0203 */
[----:B------:R-:W-:Y:S01]  /*a7f0*/  LEA R4, P3, R8, UR4, 0x1 ;  /* 0x0000000408047c11 */ /* 0x000fe2000f8608ff */
[----:B------:R-:W-:-:S03]  /*a800*/  VIADD R0, R10, 0x20 ;  /* 0x000000200a007836 */ /* 0x000fc60000000000 */
[----:B------:R-:W-:Y:S01]  /*a810*/  LEA.HI.X R3, R8, UR5, R3, 0x1, P3 ;  /* 0x0000000508037c11 */ /* 0x000fe200098f0c03 */
[----:B------:R0:W1:Y:S01]  /*a820*/  SHFL.IDX PT, R11, R4, RZ, 0x181f ;  /* 0x00181fff040b7589 */ /* 0x00006200000e0000 */
[-C--:B------:R-:W-:Y:S02]  /*a830*/  ISETP.GE.AND P1, PT, R0, R15.reuse, PT ;  /* 0x0000000f0000720c */ /* 0x080fe40003f26270 */
[----:B------:R-:W-:Y:S01]  /*a840*/  IADD3 R0, R10, 0x40, RZ ;  /* 0x000000400a007810 */ /* 0x000fe20007ffe0ff */
[----:B------:R0:W2:Y:S03]  /*a850*/  SHFL.IDX PT, R9, R3, RZ, 0x181f ;  /* 0x00181fff03097589 */ /* 0x0000a600000e0000 */
[----:B------:R-:W-:Y:S01]  /*a860*/  ISETP.GE.AND P0, PT, R0, R15, PT ;  /* 0x0000000f0000720c */ /* 0x000fe20003f06270 */
[----:B------:R-:W-:-:S12]  /*a870*/  @P2 BRA `(.L_x_214) ;  /* 0x0000000000242947 */ /* 0x000fd80003800000 */
[----:B------:R-:W-:Y:S02]  /*a880*/  ULDC UR4, c[0x0][0xac8] ;  /* 0x0002b20000047ab9 */ /* 0x000fe40000000800 */
[----:B------:R-:W-:Y:S02]  /*a890*/  ISETP.GE.AND P4, PT, R18, UR4, PT ;  /* 0x0000000412007c0c */ /* 0x000fe4000bf86270 */
[----:B------:R-:W-:-:S11]  /*a8a0*/  ISETP.GE.AND P5, PT, R22, UR4, PT ;  /* 0x0000000416007c0c */ /* 0x000fd6000bfa6270 */
[-C--:B-1----:R-:W-:Y:S02]  /*a8b0*/  @!P4 LEA R12, P2, R18, R11.reuse, 0x1 ;  /* 0x0000000b120cc211 */ /* 0x082fe400078408ff */
[----:B------:R-:W-:Y:S02]  /*a8c0*/  @!P5 LEA R8, P3, R22, R11, 0x1 ;  /* 0x0000000b1608d211 */ /* 0x000fe400078608ff */
[-C--:B--2---:R-:W-:Y:S02]  /*a8d0*/  @!P4 LEA.HI.X R13, R18, R9.reuse, R229, 0x1, P2 ;  /* 0x00000009120dc211 */ /* 0x084fe400010f0ce5 */
[----:B------:R-:W-:-:S03]  /*a8e0*/  @!P5 LEA.HI.X R9, R22, R9, R228, 0x1, P3 ;  /* 0x000000091609d211 */ /* 0x000fc600018f0ce4 */
[----:B------:R3:W-:Y:S04]  /*a8f0*/  @!P4 ST.E.128 desc[UR40][R12.64], RZ ;  /* 0x000000ff0c00c985 */ /* 0x0007e8000c101d28 */
[----:B------:R3:W-:Y:S02]  /*a900*/  @!P5 ST.E.128 desc[UR40][R8.64], RZ ;  /* 0x000000ff0800d985 */ /* 0x0007e4000c101d28 */
.L_x_214:
[----:B------:R-:W-:Y:S05]  /*a910*/  BSYNC B1 ;  /* 0x0000000000017941 */ /* 0x000fea0003800000 */
.L_x_213:
[----:B--23--:R2:W3:Y:S01]  /*a920*/  SHFL.IDX PT, R9, R3, 0x1, 0x181f ;  /* 0x00381f0003097f89 */ /* 0x00c4e200000e0000 */
[----:B------:R-:W-:Y:S03]  /*a930*/  BSSY B1, `(.L_x_215) ;  /* 0x000000c000017945 */ /* 0x000fe60003800000 */
[----:B-1----:R2:W1:Y:S01]  /*a940*/  SHFL.IDX PT, R11, R4, 0x1, 0x181f ;  /* 0x00381f00040b7f89 */ /* 0x00246200000e0000 */
[----:B------:R-:W-:Y:S05]  /*a950*/  @P1 BRA `(.L_x_216) ;  /* 0x0000000000241947 */ /* 0x000fea0003800000 */
[----:B------:R-:W-:Y:S02]  /*a960*/  ULDC UR4, c[0x0][0xac8] ;  /* 0x0002b20000047ab9 */ /* 0x000fe40000000800 */
[----:B------:R-:W-:Y:S02]  /*a970*/  ISETP.GE.AND P3, PT, R18, UR4, PT ;  /* 0x0000000412007c0c */ /* 0x000fe4000bf66270 */
[----:B------:R-:W-:-:S11]  /*a980*/  ISETP.GE.AND P4, PT, R22, UR4, PT ;  /* 0x0000000416007c0c */ /* 0x000fd6000bf86270 */
[-C--:B-1----:R-:W-:Y:S02]  /*a990*/  @!P3 LEA R12, P1, R18, R11.reuse, 0x1 ;  /* 0x0000000b120cb211 */ /* 0x082fe400078208ff */
[----:B------:R-:W-:Y:S02]  /*a9a0*/  @!P4 LEA R8, P2, R22, R11, 0x1 ;  /* 0x0000000b1608c211 */ /* 0x000fe400078408ff */
[-C--:B---3--:R-:W-:Y:S02]  /*a9b0*/  @!P3 LEA.HI.X R13, R18, R9.reuse, R229, 0x1, P1 ;  /* 0x00000009120db211 */ /* 0x088fe400008f0ce5 */
[----:B------:R-:W-:-:S03]  /*a9c0*/  @!P4 LEA.HI.X R9, R22, R9, R228, 0x1, P2 ;  /* 0x000000091609c211 */ /* 0x000fc600010f0ce4 */
[----:B------:R4:W-:Y:S04]  /*a9d0*/  @!P3 ST.E.128 desc[UR40][R12.64], RZ ;  /* 0x000000ff0c00b985 */ /* 0x0009e8000c101d28 */
[----:B------:R4:W-:Y:S02]  /*a9e0*/  @!P4 ST.E.128 desc[UR40][R8.64], RZ ;  /* 0x000000ff0800c985 */ /* 0x0009e4000c101d28 */
.L_x_216:
[----:B------:R-:W-:Y:S05]  /*a9f0*/  BSYNC B1 ;  /* 0x0000000000017941 */ /* 0x000fea0003800000 */
.L_x_215:
[----:B---34-:R3:W4:Y:S01]  /*aa00*/  SHFL.IDX PT, R9, R3, 0x2, 0x181f ;  /* 0x00581f0003097f89 */ /* 0x01872200000e0000 */
        /* <DEDUP_REMOVED lines=8> */
[-C--:B----4-:R-:W-:Y:S02]  /*aa90*/  @!P2 LEA.HI.X R13, R18, R9.reuse, R229, 0x1, P0 ;  /* 0x00000009120da211 */ /* 0x090fe400000f0ce5 */
[----:B------:R-:W-:-:S03]  /*aaa0*/  @!P3 LEA.HI.X R9, R22, R9, R228, 0x1, P1 ;  /* 0x000000091609b211 */ /* 0x000fc600008f0ce4 */
[----:B------:R1:W-:Y:S04]  /*aab0*/  @!P2 ST.E.128 desc[UR40][R12.64], RZ ;  /* 0x000000ff0c00a985 */ /* 0x0003e8000c101d28 */
[----:B------:R1:W-:Y:S02]  /*aac0*/  @!P3 ST.E.128 desc[UR40][R8.64], RZ ;  /* 0x000000ff0800b985 */ /* 0x0003e4000c101d28 */
.L_x_218:
[----:B------:R-:W-:Y:S05]  /*aad0*/  BSYNC B1 ;  /* 0x0000000000017941 */ /* 0x000fea0003800000 */
.L_x_217:
[----:B------:R-:W-:Y:S01]  /*aae0*/  VIADD R0, R10, 0x60 ;  /* 0x000000600a007836 */ /* 0x000fe20000000000 */
[----:B0-23--:R-:W0:Y:S04]  /*aaf0*/  SHFL.IDX PT, R3, R3, 0x3, 0x181f ;  /* 0x00781f0003037f89 */ /* 0x00de2800000e0000 */
[----:B------:R-:W-:Y:S01]  /*ab00*/  ISETP.GE.AND P0, PT, R0, R15, PT ;  /* 0x0000000f0000720c */ /* 0x000fe20003f06270 */
[----:B-1--4-:R1:W2:-:S12]  /*ab10*/  SHFL.IDX PT, R9, R4, 0x3, 0x181f ;  /* 0x00781f0004097f89 */ /* 0x01229800000e0000 */
[----:B-1----:R-:W-:Y:S05]  /*ab20*/  @P0 BRA `(.L_x_207) ;  /* 0x0000000000240947 */ /* 0x002fea0003800000 */
[----:B------:R-:W-:Y:S02]  /*ab30*/  ULDC UR4, c[0x0][0xac8] ;  /* 0x0002b20000047ab9 */ /* 0x000fe40000000800 */
[----:B------:R-:W-:Y:S02]  /*ab40*/  ISETP.GE.AND P2, PT, R18, UR4, PT ;  /* 0x0000000412007c0c */ /* 0x000fe4000bf46270 */
[----:B------:R-:W-:-:S11]  /*ab50*/  ISETP.GE.AND P3, PT, R22, UR4, PT ;  /* 0x0000000416007c0c */ /* 0x000fd6000bf66270 */
[-C--:B--2---:R-:W-:Y:S02]  /*ab60*/  @!P2 LEA R10, P0, R18, R9.reuse, 0x1 ;  /* 0x00000009120aa211 */ /* 0x084fe400078008ff */
[----:B------:R-:W-:Y:S02]  /*ab70*/  @!P3 LEA R8, P1, R22, R9, 0x1 ;  /* 0x000000091608b211 */ /* 0x000fe400078208ff */
[-C--:B0-----:R-:W-:Y:S02]  /*ab80*/  @!P2 LEA.HI.X R11, R18, R3.reuse, R229, 0x1, P0 ;  /* 0x00000003120ba211 */ /* 0x081fe400000f0ce5 */
[----:B------:R-:W-:-:S03]  /*ab90*/  @!P3 LEA.HI.X R9, R22, R3, R228, 0x1, P1 ;  /* 0x000000031609b211 */ /* 0x000fc600008f0ce4 */
[----:B------:R0:W-:Y:S04]  /*aba0*/  @!P2 ST.E.128 desc[UR40][R10.64], RZ ;  /* 0x000000ff0a00a985 */ /* 0x0001e8000c101d28 */
[----:B------:R0:W-:Y:S02]  /*abb0*/  @!P3 ST.E.128 desc[UR40][R8.64], RZ ;  /* 0x000000ff0800b985 */ /* 0x0001e4000c101d28 */
.L_x_207:
[----:B------:R-:W-:Y:S05]  /*abc0*/  BSYNC B0 ;  /* 0x0000000000007941 */ /* 0x000fea0003800000 */
.L_x_197:
[----:B------:R-:W-:Y:S02]  /*abd0*/  ULDC UR4, c[0x0][0xc3c] ;  /* 0x00030f0000047ab9 */ /* 0x000fe40000000800 */
[----:B-1----:R-:W-:-:S13]  /*abe0*/  ISETP.GE.AND P0, PT, R7, UR4, PT ;  /* 0x0000000407007c0c */ /* 0x002fda000bf06270 */
[----:B------:R-:W-:Y:S05]  /*abf0*/  @!P0 BRA `(.L_x_219) ;  /* 0xffffff6000f48947 */ /* 0x000fea000383ffff */
[----:B------:R-:W-:Y:S05]  /*ac00*/  EXIT ;  /* 0x000000000000794d */ /* 0x000fea0003800000 */
.L_x_171:
[----:B------:R-:W-:-:S08]  /*ac10*/  NOP ;  /* 0x0000000000007918 */ /* 0x000fd00000000000 */
[----:B0-----:R-:W0:-:S00]  /*ac20*/  USETMAXREG.DEALLOC.CTAPOOL 0x18 ;  /* 0x00000018000079c8 */ /* 0x001e0000080e0500 */
[----:B0-----:R-:W-:Y:S01]  /*ac30*/  LOP3.LUT R0, R0, 0x3, RZ, 0xc0, !PT ;  /* 0x0000000300007812 */ /* 0x001fe200078ec0ff */
[----:B------:R-:W-:-:S05]  /*ac40*/  IMAD.MOV.U32 R6, RZ, RZ, RZ ;  /* 0x000000ffff067224 */ /* 0x000fca00078e00ff */
[----:B------:R-:W0:Y:S02]  /*ac50*/  SHFL.IDX PT, R0, R0, RZ, 0x1f ;  /* 0x00001fff00007589 */ /* 0x000e2400000e0000 */
[----:B0-----:R-:W-:-:S04]  /*ac60*/  ISETP.NE.AND P0, PT, R0, RZ, PT ;  /* 0x000000ff0000720c */ /* 0x001fc80003f05270 */
[----:B------:R-:W-:-:S05]  /*ac70*/  P2R R0, PR, RZ, 0x1 ;  /* 0x00000001ff007803 */ /* 0x000fca0000000000 */
[----:B------:R0:W-:Y:S04]  /*ac80*/  STL [R1+0x5c], R0 ;  /* 0x00005c0001007387 */ /* 0x0001e80000100800 */
[----:B------:R-:W-:Y:S05]  /*ac90*/  @!P0 BRA `(.L_x_220) ;  /* 0x0000000000248947 */ /* 0x000fea0003800000 */
[----:B------:R-:W1:Y:S08]  /*aca0*/  S2UR UR5, SR_CgaCtaId ;  /* 0x00000000000579c3 */ /* 0x000e700000008800 */
[----:B------:R-:W-:Y:S06]  /*acb0*/  BAR.SYNC.DEFER_BLOCKING 0x5, 0x180 ;  /* 0x0146000000007b1d */ /* 0x000fec0000010000 */
[----:B------:R-:W-:-:S02]  /*acc0*/  UMOV UR4, 0x400 ;  /* 0x0000040000047882 */ /* 0x000fc40000000000 */
[----:B-1----:R-:W-:-:S09]  /*acd0*/  ULEA UR4, UR5, UR4, 0x18 ;  /* 0x0000000405047291 */ /* 0x002fd2000f8ec03f */
[----:B------:R-:W1:Y:S04]  /*ace0*/  LDS.128 R4, [UR4+0x348d0] ;  /* 0x0348d004ff047984 */ /* 0x000e680008000c00 */
[----:B-1----:R2:W-:Y:S04]  /*acf0*/  STL.64 [R1], R4 ;  /* 0x0000000401007387 */ /* 0x0025e80000100a00 */
[----:B------:R2:W-:Y:S01]  /*ad00*/  STL.64 [R1+0x8], R6 ;  /* 0x0000080601007387 */ /* 0x0005e20000100a00 */
[----:B------:R-:W-:Y:S06]  /*ad10*/  BAR.ARV 0x4, 0x180 ;  /* 0x0106000000007b1d */ /* 0x000fec0000002000 */
[----:B------:R-:W-:Y:S05]  /*ad20*/  BRA `(.L_x_221) ;  /* 0x0000000800a87947 */ /* 0x000fea0003800000 */
.L_x_220:
[----:B0-----:R-:W0:Y:S01]  /*ad30*/  S2R R0, SR_TID.X ;  /* 0x0000000000007919 */ /* 0x001e220000002100 */
[----:B------:R-:W-:Y:S01]  /*ad40*/  ULDC UR4, c[0x0][0xc3c] ;  /* 0x00030f0000047ab9 */ /* 0x000fe20000000800 */
[----:B------:R-:W-:Y:S01]  /*ad50*/  IMAD.MOV.U32 R9, RZ, RZ, RZ ;  /* 0x000000ffff097224 */ /* 0x000fe200078e00ff */
[----:B------:R-:W1:Y:S01]  /*ad60*/  S2UR UR6, SR_CTAID.X ;  /* 0x00000000000679c3 */ /* 0x000e620000002500 */
[----:B------:R-:W-:Y:S01]  /*ad70*/  ULDC UR5, c[0x0][0xc38] ;  /* 0x00030e0000057ab9 */ /* 0x000fe20000000800 */
[----:B0-----:R-:W-:-:S04]  /*ad80*/  LOP3.LUT R0, R0, 0x1f, RZ, 0xc0, !PT ;  /* 0x0000001f00007812 */ /* 0x001fc800078ec0ff */
[----:B------:R-:W-:-:S04]  /*ad90*/  ISETP.NE.AND P0, PT, R0, 0x1f, PT ;  /* 0x0000001f0000780c */ /* 0x000fc80003f05270 */
[----:B------:R-:W-:-:S13]  /*ada0*/  ISETP.GE.OR P1, PT, R0, UR4, !P0 ;  /* 0x0000000400007c0c */ /* 0x000fda000c726670 */
[----:B------:R-:W0:Y:S08]  /*adb0*/  @!P1 LDC.64 R2, c[0x0][0xc80] ;  /* 0x00032000ff029b82 */ /* 0x000e300000000a00 */
[----:B------:R-:W2:Y:S01]  /*adc0*/  @!P1 LDC.64 R4, c[0x0][0xc78] ;  /* 0x00031e00ff049b82 */ /* 0x000ea20000000a00 */
[----:B0-----:R-:W-:-:S05]  /*add0*/  @!P1 IMAD.WIDE.U32 R2, R0, 0x4, R2 ;  /* 0x0000000400029825 */ /* 0x001fca00078e0002 */
[----:B------:R2:W3:Y:S02]  /*ade0*/  @!P1 LDG.E R6, desc[UR40][R2.64] ;  /* 0x0000002802069981 */ /* 0x0004e4000c1e1900 */
[----:B--2---:R-:W-:-:S05]  /*adf0*/  @!P1 IMAD.WIDE.U32 R2, R0, 0x4, R4 ;  /* 0x0000000400029825 */ /* 0x004fca00078e0004 */
[----:B------:R-:W3:Y:S01]  /*ae00*/  @!P1 LDG.E R9, desc[UR40][R2.64] ;  /* 0x0000002802099981 */ /* 0x000ee2000c1e1900 */
[C---:B------:R-:W-:Y:S01]  /*ae10*/  ISETP.NE.AND P1, PT, R0.reuse, RZ, PT ;  /* 0x000000ff0000720c */ /* 0x040fe20003f25270 */
[----:B------:R-:W-:Y:S01]  /*ae20*/  UMOV UR4, URZ ;  /* 0x0000003f00047c82 */ /* 0x000fe20008000000 */
[C---:B------:R-:W-:Y:S02]  /*ae30*/  ISETP.GE.U32.AND P2, PT, R0.reuse, 0x2, PT ;  /* 0x000000020000780c */ /* 0x040fe40003f46070 */
[C---:B------:R-:W-:Y:S02]  /*ae40*/  ISETP.GE.U32.AND P3, PT, R0.reuse, 0x4, PT ;  /* 0x000000040000780c */ /* 0x040fe40003f66070 */
[C---:B------:R-:W-:Y:S02]  /*ae50*/  ISETP.GE.U32.AND P4, PT, R0.reuse, 0x8, PT ;  /* 0x000000080000780c */ /* 0x040fe40003f86070 */
[----:B------:R-:W-:Y:S01]  /*ae60*/  ISETP.GE.U32.AND P5, PT, R0, 0x10, PT ;  /* 0x000000100000780c */ /* 0x000fe20003fa6070 */
[----:B---3--:R-:W-:-:S05]  /*ae70*/  IMAD R4, R6, R9, RZ ;  /* 0x0000000906047224 */ /* 0x008fca00078e02ff */
[----:B------:R-:W0:Y:S02]  /*ae80*/  SHFL.UP PT, R5, R4, 0x1, RZ ;  /* 0x0420000004057989 */ /* 0x000e2400000e00ff */
[----:B0-----:R-:W-:-:S05]  /*ae90*/  SEL R5, R5, RZ, P1 ;  /* 0x000000ff05057207 */ /* 0x001fca0000800000 */
[----:B------:R-:W-:-:S05]  /*aea0*/  IMAD.IADD R5, R4, 0x1, R5 ;  /* 0x0000000104057824 */ /* 0x000fca00078e0205 */
        /* <DEDUP_REMOVED lines=12> */
[----:B------:R-:W0:Y:S02]  /*af70*/  SHFL.IDX PT, R4, R2, 0x1f, 0x1f ;  /* 0x03e01f0002047f89 */ /* 0x000e2400000e0000 */
[----:B0-----:R-:W-:-:S04]  /*af80*/  IMAD R7, R4, UR5, RZ ;  /* 0x0000000504077c24 */ /* 0x001fc8000f8e02ff */
[----:B------:R-:W-:Y:S01]  /*af90*/  IMAD.MOV.U32 R4, RZ, RZ, R7 ;  /* 0x000000ffff047224 */ /* 0x000fe200078e0007 */
[----:B-1----:R-:W-:-:S13]  /*afa0*/  ISETP.GT.AND P6, PT, R7, UR6, PT ;  /* 0x0000000607007c0c */ /* 0x002fda000bfc4270 */
[----:B------:R-:W-:Y:S05]  /*afb0*/  @P6 BRA `(.L_x_222) ;  /* 0x0000000000a46947 */ /* 0x000fea0003800000 */
[----:B------:R-:W-:Y:S01]  /*afc0*/  IMAD.MOV.U32 R7, RZ, RZ, R4 ;  /* 0x000000ffff077224 */ /* 0x000fe200078e0004 */
[----:B------:R-:W-:Y:S01]  /*afd0*/  UMOV UR4, URZ ;  /* 0x0000003f00047c82 */ /* 0x000fe20008000000 */
[----:B------:R-:W-:-:S05]  /*afe0*/  ULDC UR5, c[0x0][0xc38] ;  /* 0x00030e0000057ab9 */ /* 0x000fca0000000800 */
.L_x_224:
[----:B------:R-:W0:Y:S01]  /*aff0*/  LDC R2, c[0x0][0xc3c] ;  /* 0x00030f00ff027b82 */ /* 0x000e220000000800 */
[----:B------:R-:W-:Y:S01]  /*b000*/  ULDC UR7, c[0x0][0xc3c] ;  /* 0x00030f0000077ab9 */ /* 0x000fe20000000800 */
[----:B------:R-:W-:Y:S01]  /*b010*/  UIADD3 UR4, UR4, 0x1f, URZ ;  /* 0x0000001f04047890 */ /* 0x000fe2000fffe03f */
[----:B------:R-:W-:-:S05]  /*b020*/  IMAD.U32 R3, RZ, RZ, UR7 ;  /* 0x00000007ff037e24 */ /* 0x000fca000f8e00ff */
[----:B------:R1:W-:Y:S01]  /*b030*/  STL [R1+0xc], R3 ;  /* 0x00000c0301007387 */ /* 0x0003e20000100800 */
[----:B0-----:R-:W-:-:S13]  /*b040*/  ISETP.LE.AND P6, PT, R2, UR4, PT ;  /* 0x0000000402007c0c */ /* 0x001fda000bfc3270 */
[----:B-1----:R-:W-:Y:S05]  /*b050*/  @P6 BRA `(.L_x_223) ;  /* 0x0000000400a46947 */ /* 0x002fea0003800000 */
[----:B------:R-:W-:Y:S02]  /*b060*/  VIADD R9, R0, UR4 ;  /* 0x0000000400097c36 */ /* 0x000fe40008000000 */
[----:B------:R-:W-:-:S03]  /*b070*/  IMAD.MOV.U32 R6, RZ, RZ, RZ ;  /* 0x000000ffff067224 */ /* 0x000fc600078e00ff */
[----:B------:R-:W-:-:S13]  /*b080*/  ISETP.GE.OR P6, PT, R9, R2, !P0 ;  /* 0x000000020900720c */ /* 0x000fda00047c6670 */
[----:B------:R-:W0:Y:S08]  /*b090*/  @!P6 LDC.64 R2, c[0x0][0xc80] ;  /* 0x00032000ff02eb82 */ /* 0x000e300000000a00 */
[----:B------:R-:W1:Y:S01]  /*b0a0*/  @!P6 LDC.64 R4, c[0x0][0xc78] ;  /* 0x00031e00ff04eb82 */ /* 0x000e620000000a00 */
[----:B0-----:R-:W-:-:S05]  /*b0b0*/  @!P6 IMAD.WIDE R2, R9, 0x4, R2 ;  /* 0x000000040902e825 */ /* 0x001fca00078e0202 */
[----:B------:R1:W2:Y:S02]  /*b0c0*/  @!P6 LDG.E R6, desc[UR40][R2.64] ;  /* 0x000000280206e981 */ /* 0x0002a4000c1e1900 */
[----:B-1----:R-:W-:-:S04]  /*b0d0*/  @!P6 IMAD.WIDE R2, R9, 0x4, R4 ;  /* 0x000000040902e825 */ /* 0x002fc800078e0204 */
[----:B------:R-:W-:-:S06]  /*b0e0*/  IMAD.MOV.U32 R9, RZ, RZ, RZ ;  /* 0x000000ffff097224 */ /* 0x000fcc00078e00ff */
[----:B------:R-:W2:Y:S02]  /*b0f0*/  @!P6 LDG.E R9, desc[UR40][R2.64] ;  /* 0x000000280209e981 */ /* 0x000ea4000c1e1900 */
[----:B--2---:R-:W-:-:S05]  /*b100*/  IMAD R11, R6, R9, RZ ;  /* 0x00000009060b7224 */ /* 0x004fca00078e02ff */
[----:B------:R-:W0:Y:S02]  /*b110*/  SHFL.UP PT, R4, R11, 0x1, RZ ;  /* 0x042000000b047989 */ /* 0x000e2400000e00ff */
[----:B0-----:R-:W-:-:S05]  /*b120*/  SEL R4, R4, RZ, P1 ;  /* 0x000000ff04047207 */ /* 0x001fca0000800000 */
[----:B------:R-:W-:-:S05]  /*b130*/  IMAD.IADD R4, R11, 0x1, R4 ;  /* 0x000000010b047824 */ /* 0x000fca00078e0204 */
[----:B------:R-:W0:Y:S02]  /*b140*/  SHFL.UP PT, R5, R4, 0x2, RZ ;  /* 0x0440000004057989 */ /* 0x000e2400000e00ff */
[----:B0-----:R-:W-:-:S04]  /*b150*/  SEL R5, R5, RZ, P2 ;  /* 0x000000ff05057207 */ /* 0x001fc80001000000 */
[----:B------:R-:W-:-:S05]  /*b160*/  IADD3 R5, R4, R5, RZ ;  /* 0x0000000504057210 */ /* 0x000fca0007ffe0ff */
        /* <DEDUP_REMOVED lines=11> */
[----:B------:R-:W-:-:S05]  /*b220*/  IMAD.IADD R7, R4, 0x1, R7 ;  /* 0x0000000104077824 */ /* 0x000fca00078e0207 */
[----:B------:R-:W-:-:S13]  /*b230*/  ISETP.GT.AND P6, PT, R7, UR6, PT ;  /* 0x0000000607007c0c */ /* 0x000fda000bfc4270 */
[----:B------:R-:W-:Y:S05]  /*b240*/  @!P6 BRA `(.L_x_224) ;  /* 0xfffffffc0068e947 */ /* 0x000fea000383ffff */
.L_x_222:
[----:B------:R-:W-:Y:S02]  /*b250*/  IMAD.IADD R11, R7, 0x1, -R4 ;  /* 0x00000001070b7824 */ /* 0x000fe400078e0a04 */
[----:B------:R-:W-:Y:S02]  /*b260*/  IMAD.MOV.U32 R12, RZ, RZ, RZ ;  /* 0x000000ffff0c7224 */ /* 0x000fe400078e00ff */
[----:B------:R-:W-:-:S05]  /*b270*/  IMAD R3, R2, UR5, R11 ;  /* 0x0000000502037c24 */ /* 0x000fca000f8e020b */
[----:B------:R-:W-:-:S13]  /*b280*/  ISETP.GT.AND P0, PT, R3, UR6, PT ;  /* 0x0000000603007c0c */ /* 0x000fda000bf04270 */
[----:B------:R-:W-:-:S04]  /*b290*/  VOTE.ANY R10, PT, !P0 ;  /* 0x00000000000a7806 */ /* 0x000fc800040e0100 */
[----:B------:R-:W0:Y:S01]  /*b2a0*/  POPC R5, R10 ;  /* 0x0000000a00057309 */ /* 0x000e220000000000 */
[----:B------:R-:W-:Y:S01]  /*b2b0*/  ISETP.NE.AND P0, PT, R10, RZ, PT ;  /* 0x000000ff0a00720c */ /* 0x000fe20003f05270 */
[----:B0-----:R-:W0:Y:S04]  /*b2c0*/  SHFL.IDX PT, R6, R6, R5, 0x1f ;  /* 0x00001f0506067589 */ /* 0x001e2800000e0000 */
[----:B------:R-:W1:Y:S01]  /*b2d0*/  SHFL.IDX PT, R8, R9, R5, 0x1f ;  /* 0x00001f0509087589 */ /* 0x000e6200000e0000 */
[----:B0-----:R-:W-:-:S04]  /*b2e0*/  IABS R4, R6 ;  /* 0x0000000600047213 */ /* 0x001fc80000000000 */
[----:B------:R-:W0:Y:S01]  /*b2f0*/  I2F.RP R13, R4 ;  /* 0x00000004000d7306 */ /* 0x000e220000209400 */
[----:B-1----:R-:W-:-:S07]  /*b300*/  IABS R7, R8 ;  /* 0x0000000800077213 */ /* 0x002fce0000000000 */
[----:B------:R-:W-:Y:S08]  /*b310*/  I2F.RP R10, R7 ;  /* 0x00000007000a7306 */ /* 0x000ff00000209400 */
[----:B0-----:R-:W0:Y:S02]  /*b320*/  MUFU.RCP R13, R13 ;  /* 0x0000000d000d7308 */ /* 0x001e240000001000 */
[----:B0-----:R-:W-:-:S06]  /*b330*/  VIADD R3, R13, 0xffffffe ;  /* 0x0ffffffe0d037836 */ /* 0x001fcc0000000000 */
[----:B------:R-:W0:Y:S02]  /*b340*/  F2I.FTZ.U32.TRUNC.NTZ R3, R3 ;  /* 0x0000000300037305 */ /* 0x000e24000021f000 */
[----:B0-----:R-:W-:Y:S01]  /*b350*/  IMAD.MOV R15, RZ, RZ, -R3 ;  /* 0x000000ffff0f7224 */ /* 0x001fe200078e0a03 */
[----:B------:R-:W-:Y:S06]  /*b360*/  @!P0 BRA `(.L_x_225) ;  /* 0x0000000000088947 */ /* 0x000fec0003800000 */
[----:B------:R-:W-:-:S05]  /*b370*/  VIADD R9, R5, 0xffffffff ;  /* 0xffffffff05097836 */ /* 0x000fca0000000000 */
[----:B------:R0:W1:Y:S02]  /*b380*/  SHFL.IDX PT, R12, R2, R9, 0x1f ;  /* 0x00001f09020c7589 */ /* 0x00006400000e0000 */
.L_x_225:
[----:B-1----:R-:W-:Y:S01]  /*b390*/  IMAD R11, R12, UR5, R11 ;  /* 0x000000050c0b7c24 */ /* 0x002fe2000f8e020b */
[----:B------:R-:W1:Y:S01]  /*b3a0*/  MUFU.RCP R10, R10 ;  /* 0x0000000a000a7308 */ /* 0x000e620000001000 */
[----:B0-----:R-:W-:Y:S02]  /*b3b0*/  IMAD R9, R15, R4, RZ ;  /* 0x000000040f097224 */ /* 0x001fe400078e02ff */
[----:B------:R-:W-:Y:S01]  /*b3c0*/  IMAD.MOV.U32 R2, RZ, RZ, RZ ;  /* 0x000000ffff027224 */ /* 0x000fe200078e00ff */
[----:B------:R0:W-:Y:S03]  /*b3d0*/  STL [R1], R11 ;  /* 0x0000000b01007387 */ /* 0x0001e60000100800 */
[----:B------:R-:W-:Y:S01]  /*b3e0*/  IMAD.HI.U32 R2, R3, R9, R2 ;  /* 0x0000000903027227 */ /* 0x000fe200078e0002 */
[----:B------:R-:W-:Y:S02]  /*b3f0*/  IADD3 R9, -R11, UR6, RZ ;  /* 0x000000060b097c10 */ /* 0x000fe4000fffe1ff */
[----:B------:R-:W-:-:S02]  /*b400*/  IABS R3, R6 ;  /* 0x0000000600037213 */ /* 0x000fc40000000000 */
[----:B------:R-:W-:-:S03]  /*b410*/  IABS R13, R9 ;  /* 0x00000009000d7213 */ /* 0x000fc60000000000 */
[----:B------:R-:W-:Y:S02]  /*b420*/  IMAD.MOV R12, RZ, RZ, -R3 ;  /* 0x000000ffff0c7224 */ /* 0x000fe400078e0a03 */
[----:B0-----:R-:W-:-:S04]  /*b430*/  IMAD.HI.U32 R11, R2, R13, RZ ;  /* 0x0000000d020b7227 */ /* 0x001fc800078e00ff */
[----:B-1----:R-:W-:Y:S02]  /*b440*/  VIADD R3, R10, 0xffffffe ;  /* 0x0ffffffe0a037836 */ /* 0x002fe40000000000 */
[----:B------:R-:W-:-:S04]  /*b450*/  IMAD R13, R11, R12, R13 ;  /* 0x0000000c0b0d7224 */ /* 0x000fc800078e020d */
[----:B------:R-:W0:Y:S01]  /*b460*/  F2I.FTZ.U32.TRUNC.NTZ R3, R3 ;  /* 0x0000000300037305 */ /* 0x000e22000021f000 */
[----:B------:R-:W-:-:S13]  /*b470*/  ISETP.GT.U32.AND P1, PT, R4, R13, PT ;  /* 0x0000000d0400720c */ /* 0x000fda0003f24070 */
[----:B------:R-:W-:Y:S02]  /*b480*/  @!P1 IMAD.IADD R13, R13, 0x1, -R4 ;  /* 0x000000010d0d9824 */ /* 0x000fe400078e0a04 */
[----:B0-----:R-:W-:Y:S02]  /*b490*/  IMAD.MOV R2, RZ, RZ, -R3 ;  /* 0x000000ffff027224 */ /* 0x001fe400078e0a03 */
[----:B------:R-:W-:Y:S01]  /*b4a0*/  @!P1 VIADD R11, R11, 0x1 ;  /* 0x000000010b0b9836 */ /* 0x000fe20000000000 */
[----:B------:R-:W-:Y:S01]  /*b4b0*/  ISETP.GE.U32.AND P0, PT, R13, R4, PT ;  /* 0x000000040d00720c */ /* 0x000fe20003f06070 */
[----:B------:R-:W-:Y:S01]  /*b4c0*/  IMAD R13, R2, R7, RZ ;  /* 0x00000007020d7224 */ /* 0x000fe200078e02ff */
[----:B------:R-:W-:Y:S01]  /*b4d0*/  ISETP.NE.AND P1, PT, R6, RZ, PT ;  /* 0x000000ff0600720c */ /* 0x000fe20003f25270 */
[----:B------:R-:W-:-:S04]  /*b4e0*/  IMAD.MOV.U32 R2, RZ, RZ, RZ ;  /* 0x000000ffff027224 */ /* 0x000fc800078e00ff */
[----:B------:R-:W-:Y:S01]  /*b4f0*/  IMAD.HI.U32 R4, R3, R13, R2 ;  /* 0x0000000d03047227 */ /* 0x000fe200078e0002 */
[----:B------:R-:W-:-:S04]  /*b500*/  LOP3.LUT R2, R9, R6, RZ, 0x3c, !PT ;  /* 0x0000000609027212 */ /* 0x000fc800078e3cff */
[----:B------:R-:W-:Y:S02]  /*b510*/  ISETP.GE.AND P2, PT, R2, RZ, PT ;  /* 0x000000ff0200720c */ /* 0x000fe40003f46270 */
[----:B------:R-:W-:Y:S02]  /*b520*/  @P0 IADD3 R11, R11, 0x1, RZ ;  /* 0x000000010b0b0810 */ /* 0x000fe40007ffe0ff */
[----:B------:R-:W-:-:S05]  /*b530*/  IABS R2, R8 ;  /* 0x0000000800027213 */ /* 0x000fca0000000000 */
[----:B------:R-:W-:-:S04]  /*b540*/  IMAD.MOV R2, RZ, RZ, -R2 ;  /* 0x000000ffff027224 */ /* 0x000fc800078e0a02 */
[----:B------:R-:W-:Y:S01]  /*b550*/  @!P2 IMAD.MOV R11, RZ, RZ, -R11 ;  /* 0x000000ffff0ba224 */ /* 0x000fe200078e0a0b */
[----:B------:R-:W-:-:S04]  /*b560*/  @!P1 LOP3.LUT R11, RZ, R6, RZ, 0x33, !PT ;  /* 0x00000006ff0b9212 */ /* 0x000fc800078e33ff */
[-C--:B------:R-:W-:Y:S01]  /*b570*/  IABS R3, R11.reuse ;  /* 0x0000000b00037213 */ /* 0x080fe20000000000 */
[----:B------:R-:W-:-:S04]  /*b580*/  IMAD R6, R6, R11, RZ ;  /* 0x0000000b06067224 */ /* 0x000fc800078e02ff */
[----:B------:R-:W-:-:S04]  /*b590*/  IMAD.HI.U32 R4, R4, R3, RZ ;  /* 0x0000000304047227 */ /* 0x000fc800078e00ff */
[----:B------:R-:W-:Y:S02]  /*b5a0*/  IMAD R2, R4, R2, R3 ;  /* 0x0000000204027224 */ /* 0x000fe400078e0203 */
[----:B------:R-:W-:-:S03]  /*b5b0*/  IMAD.IADD R6, R9, 0x1, -R6 ;  /* 0x0000000109067824 */ /* 0x000fc600078e0a06 */
[----:B------:R-:W-:Y:S02]  /*b5c0*/  ISETP.GT.U32.AND P1, PT, R7, R2, PT ;  /* 0x000000020700720c */ /* 0x000fe40003f24070 */
[----:B------:R1:W-:Y:S11]  /*b5d0*/  STL [R1+0x4], R6 ;  /* 0x0000040601007387 */ /* 0x0003f60000100800 */
[----:B------:R-:W-:-:S02]  /*b5e0*/  @!P1 IMAD.IADD R2, R2, 0x1, -R7 ;  /* 0x0000000102029824 */ /* 0x000fc400078e0a07 */
[----:B------:R-:W-:Y:S01]  /*b5f0*/  @!P1 VIADD R4, R4, 0x1 ;  /* 0x0000000104049836 */ /* 0x000fe20000000000 */
[----:B------:R-:W-:Y:S02]  /*b600*/  ISETP.NE.AND P1, PT, R8, RZ, PT ;  /* 0x000000ff0800720c */ /* 0x000fe40003f25270 */
[----:B------:R-:W-:Y:S02]  /*b610*/  ISETP.GE.U32.AND P0, PT, R2, R7, PT ;  /* 0x000000070200720c */ /* 0x000fe40003f06070 */
[----:B------:R-:W-:-:S04]  /*b620*/  LOP3.LUT R2, R11, R8, RZ, 0x3c, !PT ;  /* 0x000000080b027212 */ /* 0x000fc800078e3cff */
[----:B------:R-:W-:-:S07]  /*b630*/  ISETP.GE.AND P2, PT, R2, RZ, PT ;  /* 0x000000ff0200720c */ /* 0x000fce0003f46270 */
[----:B------:R-:W-:-:S06]  /*b640*/  @P0 VIADD R4, R4, 0x1 ;  /* 0x0000000104040836 */ /* 0x000fcc0000000000 */
[----:B------:R-:W-:Y:S01]  /*b650*/  @!P2 IMAD.MOV R4, RZ, RZ, -R4 ;  /* 0x000000ffff04a224 */ /* 0x000fe200078e0a04 */
[----:B------:R-:W-:-:S05]  /*b660*/  @!P1 LOP3.LUT R4, RZ, R8, RZ, 0x33, !PT ;  /* 0x00000008ff049212 */ /* 0x000fca00078e33ff */
[--C-:B------:R-:W-:Y:S02]  /*b670*/  IMAD.MOV R2, RZ, RZ, -R4.reuse ;  /* 0x000000ffff027224 */ /* 0x100fe400078e0a04 */
[C---:B------:R-:W-:Y:S02]  /*b680*/  IMAD R4, R8.reuse, 0x1000000, R4 ;  /* 0x0100000008047824 */ /* 0x040fe400078e0204 */
[----:B------:R-:W-:Y:S02]  /*b690*/  IMAD R11, R8, R2, R11 ;  /* 0x00000002080b7224 */ /* 0x000fe400078e020b */
[----:B------:R-:W-:Y:S02]  /*b6a0*/  VIADD R2, R5, UR4 ;  /* 0x0000000405027c36 */ /* 0x000fe40008000000 */
[----:B------:R-:W-:-:S03]  /*b6b0*/  IMAD R3, R11, 0x10000, R4 ;  /* 0x000100000b037824 */ /* 0x000fc600078e0204 */
[----:B------:R1:W-:Y:S04]  /*b6c0*/  STL [R1+0xc], R2 ;  /* 0x00000c0201007387 */ /* 0x0003e80000100800 */
[----:B------:R1:W-:Y:S01]  /*b6d0*/  STL [R1+0x8], R3 ;  /* 0x0000080301007387 */ /* 0x0003e20000100800 */
[----:B------:R-:W-:Y:S05]  /*b6e0*/  BRA `(.L_x_226) ;  /* 0x0000000000107947 */ /* 0x000fea0003800000 */
.L_x_223:
[----:B------:R-:W-:Y:S01]  /*b6f0*/  IMAD.U32 R2, RZ, RZ, UR6 ;  /* 0x00000006ff027e24 */ /* 0x000fe2000f8e00ff */
[----:B------:R0:W-:Y:S04]  /*b700*/  STL [R1+0x4], RZ ;  /* 0x000004ff01007387 */ /* 0x0001e80000100800 */
[----:B------:R0:W-:Y:S04]  /*b710*/  STL [R1+0x8], RZ ;  /* 0x000008ff01007387 */ /* 0x0001e80000100800 */
[----:B------:R0:W-:Y:S02]  /*b720*/  STL [R1], R2 ;  /* 0x0000000201007387 */ /* 0x0001e40000100800 */
.L_x_226:
[----:B------:R-:W2:Y:S04]  /*b730*/  LDL R4, [R1] ;  /* 0x0000000001047983 */ /* 0x000ea80000100800 */
[----:B------:R-:W2:Y:S04]  /*b740*/  LDL R5, [R1+0x4] ;  /* 0x0000040001057983 */ /* 0x000ea80000100800 */
[----:B-1----:R-:W2:Y:S04]  /*b750*/  LDL R6, [R1+0x8] ;  /* 0x0000080001067983 */ /* 0x002ea80000100800 */
[----:B------:R-:W2:Y:S01]  /*b760*/  LDL R7, [R1+0xc] ;  /* 0x00000c0001077983 */ /* 0x000ea20000100800 */
[----:B------:R-:W-:-:S13]  /*b770*/  ISETP.NE.AND P0, PT, R0, RZ, PT ;  /* 0x000000ff0000720c */ /* 0x000fda0003f05270 */
[----:B------:R-:W1:Y:S01]  /*b780*/  @!P0 S2R R3, SR_CgaCtaId ;  /* 0x0000000000038919 */ /* 0x000e620000008800 */
[----:B------:R-:W-:-:S04]  /*b790*/  @!P0 MOV R0, 0x400 ;  /* 0x0000040000008802 */ /* 0x000fc80000000f00 */
[----:B-1----:R-:W-:-:S05]  /*b7a0*/  @!P0 LEA R0, R3, R0, 0x18 ;  /* 0x0000000003008211 */ /* 0x002fca00078ec0ff */
[----:B--2---:R1:W-:Y:S01]  /*b7b0*/  @!P0 STS.128 [R0+0x348d0], R4 ;  /* 0x0348d00400008388 */ /* 0x0043e20000000c00 */
[----:B------:R-:W-:Y:S06]  /*b7c0*/  BAR.ARV 0x5, 0x180 ;  /* 0x0146000000007b1d */ /* 0x000fec0000002000 */
.L_x_221:
[----:B01----:R-:W3:Y:S01]  /*b7d0*/  LDL R0, [R1+0xc] ;  /* 0x00000c0001007983 */ /* 0x003ee20000100800 */
[----:B------:R-:W-:Y:S01]  /*b7e0*/  ULDC UR4, c[0x0][0xc3c] ;  /* 0x00030f0000047ab9 */ /* 0x000fe20000000800 */
[----:B------:R-:W-:Y:S02]  /*b7f0*/  IMAD.MOV.U32 R19, RZ, RZ, RZ ;  /* 0x000000ffff137224 */ /* 0x000fe400078e00ff */
[----:B------:R0:W-:Y:S01]  /*b800*/  STL [R1+0x48], RZ ;  /* 0x000048ff01007387 */ /* 0x0001e20000100800 */
[----:B---3--:R-:W-:Y:S01]  /*b810*/  ISETP.GE.AND P0, PT, R0, UR4, PT ;  /* 0x0000000400007c0c */ /* 0x008fe2000bf06270 */
[----:B------:R-:W-:-:S05]  /*b820*/  IMAD.MOV.U32 R0, RZ, RZ, 0x1 ;  /* 0x00000001ff007424 */ /* 0x000fca00078e00ff */
[----:B------:R0:W-:Y:S07]  /*b830*/  STL [R1+0x14], R0 ;  /* 0x0000140001007387 */ /* 0x0001ee0000100800 */
[----:B------:R-:W-:Y:S05]  /*b840*/  @P0 BRA `(.L_x_227) ;  /* 0x0000005400f00947 */ /* 0x000fea0003800000 */
[----:B--2---:R-:W1:Y:S01]  /*b850*/  S2R R5, SR_TID.X ;  /* 0x0000000000057919 */ /* 0x004e620000002100 */
[----:B------:R-:W2:Y:S01]  /*b860*/  S2UR UR5, SR_CgaCtaId ;  /* 0x00000000000579c3 */ /* 0x000ea20000008800 */
[----:B------:R-:W-:Y:S01]  /*b870*/  UMOV UR4, 0x400 ;  /* 0x0000040000047882 */ /* 0x000fe20000000000 */
[----:B------:R-:W-:Y:S01]  /*b880*/  BSSY B8, `(.L_x_227) ;  /* 0x0000578000087945 */ /* 0x000fe20003800000 */
[----:B------:R-:W-:Y:S01]  /*b890*/  IMAD.MOV.U32 R19, RZ, RZ, RZ ;  /* 0x000000ffff137224 */ /* 0x000fe200078e00ff */
[----:B------:R-:W-:Y:S01]  /*b8a0*/  ULDC UR36, c[0x0][0xc] ;  /* 0x0000030000247ab9 */ /* 0x000fe20000000800 */
[----:B------:R-:W-:Y:S01]  /*b8b0*/  ULDC.64 UR38, c[0x0][0x198] ;  /* 0x0000660000267ab9 */ /* 0x000fe20000000a00 */
[----:B--2---:R-:W-:-:S06]  /*b8c0*/  ULEA UR4, UR5, UR4, 0x18 ;  /* 0x0000000405047291 */ /* 0x004fcc000f8ec03f */
[----:B------:R-:W-:Y:S01]  /*b8d0*/  IMAD.U32 R18, RZ, RZ, UR4 ;  /* 0x00000004ff127e24 */ /* 0x000fe2000f8e00ff */
[C---:B-1----:R-:W-:Y:S01]  /*b8e0*/  LOP3.LUT R4, R5.reuse, 0x7f, RZ, 0xc0, !PT ;  /* 0x0000007f05047812 */ /* 0x042fe200078ec0ff */
[----:B0-----:R-:W-:-:S05]  /*b8f0*/  IMAD.SHL.U32 R0, R5, 0x8, RZ ;  /* 0x0000000805007824 */ /* 0x001fca00078e00ff */
[C---:B------:R-:W-:Y:S02]  /*b900*/  LOP3.LUT R2, R0.reuse, 0x1f8, RZ, 0xc0, !PT ;  /* 0x000001f800027812 */ /* 0x040fe400078ec0ff */
[----:B------:R-:W-:Y:S02]  /*b910*/  LOP3.LUT R0, R0, 0x38, RZ, 0xc0, !PT ;  /* 0x0000003800007812 */ /* 0x000fe400078ec0ff */
[----:B------:R-:W-:Y:S01]  /*b920*/  LOP3.LUT R3, R2, 0x38, R5, 0x78, !PT ;  /* 0x0000003802037812 */ /* 0x000fe200078e7805 */
[----:B------:R-:W-:Y:S01]  /*b930*/  IMAD.SHL.U32 R2, R4, 0x8, RZ ;  /* 0x0000000804027824 */ /* 0x000fe200078e00ff */
[----:B------:R-:W-:-:S04]  /*b940*/  SHF.R.U32.HI R4, RZ, 0x3, R4 ;  /* 0x00000003ff047819 */ /* 0x000fc80000011604 */
[----:B------:R-:W-:Y:S02]  /*b950*/  LOP3.LUT R3, R3, 0x200, R2, 0xf8, !PT ;  /* 0x0000020003037812 */ /* 0x000fe400078ef802 */
[----:B------:R-:W-:-:S03]  /*b960*/  SHF.L.U32 R2, R5, 0x4, RZ ;  /* 0x0000000405027819 */ /* 0x000fc600000006ff */
[----:B------:R-:W-:Y:S01]  /*b970*/  IMAD R3, R3, 0x2, R18 ;  /* 0x0000000203037824 */ /* 0x000fe200078e0212 */
[----:B------:R-:W-:Y:S01]  /*b980*/  LOP3.LUT R4, R4, 0x70, R2, 0xf8, !PT ;  /* 0x0000007004047812 */ /* 0x000fe200078ef802 */
[----:B------:R-:W-:-:S03]  /*b990*/  IMAD.MOV.U32 R2, RZ, RZ, 0x1 ;  /* 0x00000001ff027424 */ /* 0x000fc600078e00ff */
[----:B------:R-:W-:Y:S04]  /*b9a0*/  STL [R1+0x24], R3 ;  /* 0x0000240301007387 */ /* 0x000fe80000100800 */
[----:B------:R0:W-:Y:S04]  /*b9b0*/  STL [R1+0x14], R2 ;  /* 0x0000140201007387 */ /* 0x0001e80000100800 */
[----:B------:R1:W-:Y:S01]  /*b9c0*/  STL [R1+0x48], RZ ;  /* 0x000048ff01007387 */ /* 0x0003e20000100800 */
[C---:B0-----:R-:W-:Y:S02]  /*b9d0*/  LOP3.LUT R2, R0.reuse, 0x40, RZ, 0xfc, !PT ;  /* 0x0000004000027812 */ /* 0x041fe400078efcff */
[----:B-1----:R-:W-:-:S07]  /*b9e0*/  LOP3.LUT R0, R0, 0x80, RZ, 0xfc, !PT ;  /* 0x0000008000007812 */ /* 0x002fce00078efcff */
.L_x_329:
[----:B--2---:R-:W2:Y:S01]  /*b9f0*/  LDL R0, [R1+0xc] ;  /* 0x00000c0001007983 */ /* 0x004ea20000100800 */
[----:B------:R-:W2:Y:S01]  /*ba00*/  LDC.64 R2, c[0x0][0xc88] ;  /* 0x00032200ff027b82 */ /* 0x000ea20000000a00 */
[----:B------:R-:W-:Y:S05]  /*ba10*/  YIELD ;  /* 0x0000000000007946 */ /* 0x000fea0003800000 */
[----:B------:R-:W-:Y:S01]  /*ba20*/  ULDC.64 UR4, c[0x0][0xa28] ;  /* 0x00028a0000047ab9 */ /* 0x000fe20000000a00 */
[----:B-1----:R-:W-:Y:S01]  /*ba30*/  IMAD.MOV.U32 R6, RZ, RZ, RZ ;  /* 0x000000ffff067224 */ /* 0x002fe200078e00ff */
[----:B------:R-:W-:Y:S01]  /*ba40*/  ISETP.NE.U32.AND P0, PT, RZ, UR4, PT ;  /* 0x00000004ff007c0c */ /* 0x000fe2000bf05070 */
[----:B------:R-:W-:Y:S01]  /*ba50*/  ULDC.64 UR6, c[0x0][0xa18] ;  /* 0x0002860000067ab9 */ /* 0x000fe20000000a00 */
[----:B------:R-:W-:Y:S01]  /*ba60*/  ULDC.64 UR8, c[0x0][0xa08] ;  /* 0x0002820000087ab9 */ /* 0x000fe20000000a00 */
[----:B--2---:R-:W-:-:S05]  /*ba70*/  IMAD.WIDE R2, R0, 0x4, R2 ;  /* 0x0000000400027825 */ /* 0x004fca00078e0202 */
[----:B------:R-:W2:Y:S01]  /*ba80*/  LDG.E R10, desc[UR40][R2.64] ;  /* 0x00000028020a7981 */ /* 0x000ea2000c1e1900 */
[----:B------:R-:W-:Y:S01]  /*ba90*/  ISETP.NE.AND.EX P0, PT, RZ, UR5, PT, P0 ;  /* 0x00000005ff007c0c */ /* 0x000fe2000bf05300 */
[----:B------:R-:W-:Y:S01]  /*baa0*/  IMAD.MOV.U32 R0, RZ, RZ, RZ ;  /* 0x000000ffff007224 */ /* 0x000fe200078e00ff */
[----:B--2---:R-:W-:Y:S01]  /*bab0*/  SHF.R.S32.HI R4, RZ, 0x1f, R10 ;  /* 0x0000001fff047819 */ /* 0x004fe2000001140a */
[----:B------:R-:W-:-:S10]  /*bac0*/  IMAD.SHL.U32 R17, R10, 0x4, RZ ;  /* 0x000000040a117824 */ /* 0x000fd400078e00ff */
[C---:B------:R-:W-:Y:S01]  /*bad0*/  @P0 LEA R2, P1, R10.reuse, UR4, 0x2 ;  /* 0x000000040a020c11 */ /* 0x040fe2000f8210ff */
[----:B------:R-:W-:Y:S03]  /*bae0*/  STL [R1+0x2c], R10 ;  /* 0x00002c0a01007387 */ /* 0x000fe60000100800 */
[C-C-:B------:R-:W-:Y:S01]  /*baf0*/  @P0 LEA.HI.X R3, R10.reuse, UR5, R4.reuse, 0x2, P1 ;  /* 0x000000050a030c11 */ /* 0x140fe200088f1404 */
[----:B------:R-:W-:Y:S01]  /*bb00*/  ULDC.64 UR4, c[0x0][0xa00] ;  /* 0x0002800000047ab9 */ /* 0x000fe20000000a00 */
[----:B------:R-:W-:Y:S01]  /*bb10*/  SHF.L.U64.HI R9, R10, 0x2, R4 ;  /* 0x000000020a097819 */ /* 0x000fe20000010204 */
[----:B0-----:R0:W-:Y:S01]  /*bb20*/  STL [R1+0x3c], R4 ;  /* 0x00003c0401007387 */ /* 0x0011e20000100800 */
[----:B------:R-:W-:-:S03]  /*bb30*/  ISETP.NE.U32.AND P1, PT, RZ, UR4, PT ;  /* 0x00000004ff007c0c */ /* 0x000fc6000bf25070 */
[----:B------:R1:W5:Y:S01]  /*bb40*/  @P0 LDG.E R0, desc[UR40][R2.64] ;  /* 0x0000002802000981 */ /* 0x000362000c1e1900 */
[----:B------:R-:W-:Y:S01]  /*bb50*/  ISETP.NE.AND.EX P1, PT, RZ, UR5, PT, P1 ;  /* 0x00000005ff007c0c */ /* 0x000fe2000bf25310 */
[----:B------:R-:W-:Y:S01]  /*bb60*/  IMAD.MOV.U32 R8, RZ, RZ, RZ ;  /* 0x000000ffff087224 */ /* 0x000fe200078e00ff */
[----:B------:R-:W-:Y:S01]  /*bb70*/  ISETP.NE.U32.AND P2, PT, RZ, UR6, PT ;  /* 0x00000006ff007c0c */ /* 0x000fe2000bf45070 */
[----:B------:R-:W-:Y:S01]  /*bb80*/  STL [R1+0x1c], R9 ;  /* 0x00001c0901007387 */ /* 0x000fe20000100800 */
[----:B------:R-:W-:Y:S02]  /*bb90*/  ISETP.NE.U32.AND P0, PT, RZ, UR8, PT ;  /* 0x00000008ff007c0c */ /* 0x000fe4000bf05070 */
[C---:B0-----:R-:W-:Y:S02]  /*bba0*/  IADD3 R4, P4, R17.reuse, UR8, RZ ;  /* 0x0000000811047c10 */ /* 0x041fe4000ff9e0ff */
[----:B-1----:R-:W-:Y:S02]  /*bbb0*/  IADD3 R2, P3, R17, UR4, RZ ;  /* 0x0000000411027c10 */ /* 0x002fe4000ff7e0ff */
[----:B------:R-:W-:-:S02]  /*bbc0*/  ISETP.NE.AND.EX P2, PT, RZ, UR7, PT, P2 ;  /* 0x00000007ff007c0c */ /* 0x000fc4000bf45320 */
[C---:B------:R-:W-:Y:S02]  /*bbd0*/  IADD3.X R3, R9.reuse, UR5, RZ, P3, !PT ;  /* 0x0000000509037c10 */ /* 0x040fe40009ffe4ff */
[----:B------:R-:W-:Y:S02]  /*bbe0*/  ISETP.NE.AND.EX P0, PT, RZ, UR9, PT, P0 ;  /* 0x00000009ff007c0c */ /* 0x000fe4000bf05300 */
[----:B------:R-:W-:Y:S01]  /*bbf0*/  IADD3.X R5, R9, UR9, RZ, P4, !PT ;  /* 0x0000000909057c10 */ /* 0x000fe2000a7fe4ff */
[----:B------:R-:W2:Y:S01]  /*bc00*/  @P1 LDG.E R6, desc[UR40][R2.64] ;  /* 0x0000002802061981 */ /* 0x000ea2000c1e1900 */
[----:B------:R-:W-:Y:S02]  /*bc10*/  ULDC UR4, c[0x0][0x288] ;  /* 0x0000a20000047ab9 */ /* 0x000fe40000000800 */
[----:B------:R-:W-:Y:S01]  /*bc20*/  IMAD.U32 R11, RZ, RZ, UR4 ;  /* 0x00000004ff0b7e24 */ /* 0x000fe2000f8e00ff */
[----:B------:R-:W-:-:S06]  /*bc30*/  ULDC.64 UR4, c[0x0][0x418] ;  /* 0x0001060000047ab9 */ /* 0x000fcc0000000a00 */
[----:B------:R-:W5:Y:S04]  /*bc40*/  @P0 LDG.E R8, desc[UR40][R4.64] ;  /* 0x0000002804080981 */ /* 0x000f68000c1e1900 */
[----:B--2---:R0:W-:Y:S02]  /*bc50*/  STL [R1+0x30], R6 ;  /* 0x0000300601007387 */ /* 0x0041e40000100800 */
[----:B0-----:R-:W-:-:S04]  /*bc60*/  @P2 IADD3 R6, P3, R17, UR6, RZ ;  /* 0x0000000611062c10 */ /* 0x001fc8000ff7e0ff */
[----:B------:R-:W-:-:S05]  /*bc70*/  @P2 IADD3.X R7, R9, UR7, RZ, P3, !PT ;  /* 0x0000000709072c10 */ /* 0x000fca0009ffe4ff */
[----:B------:R0:W2:Y:S01]  /*bc80*/  @P2 LDG.E R11, desc[UR40][R6.64] ;  /* 0x00000028060b2981 */ /* 0x0000a2000c1e1900 */
[----:B------:R-:W-:-:S03]  /*bc90*/  UISETP.NE.U32.AND UP0, UPT, UR4, URZ, UPT ;  /* 0x0000003f0400728c */ /* 0x000fc6000bf05070 */
[----:B------:R-:W-:Y:S01]  /*bca0*/  ULDC UR4, c[0x0][0x424] ;  /* 0x0001090000047ab9 */ /* 0x000fe20000000800 */
[----:B------:R-:W-:-:S03]  /*bcb0*/  UISETP.NE.AND.EX UP0, UPT, UR5, URZ, UPT, UP0 ;  /* 0x0000003f0500728c */ /* 0x000fc6000bf05300 */
[----:B------:R-:W-:Y:S01]  /*bcc0*/  ULDC UR5, c[0x0][0x2f0] ;  /* 0x0000bc0000057ab9 */ /* 0x000fe20000000800 */
[----:B------:R-:W-:-:S04]  /*bcd0*/  USEL UR4, UR4, 0x1, UP0 ;  /* 0x0000000104047887 */ /* 0x000fc80008000000 */
[----:B------:R-:W-:-:S06]  /*bce0*/  UIMAD UR4, UR4, UR5, URZ ;  /* 0x00000005040472a4 */ /* 0x000fcc000f8e023f */
[----:B0-----:R-:W-:Y:S01]  /*bcf0*/  IMAD.U32 R6, RZ, RZ, UR4 ;  /* 0x00000004ff067e24 */ /* 0x001fe2000f8e00ff */
[----:B--2---:R0:W-:Y:S01]  /*bd00*/  STL [R1+0x44], R11 ;  /* 0x0000440b01007387 */ /* 0x0041e20000100800 */
[----:B------:R-:W-:Y:S05]  /*bd10*/  @P2 BRA `(.L_x_228) ;  /* 0x0000000000142947 */ /* 0x000fea0003800000 */
[----:B------:R-:W-:Y:S05]  /*bd20*/  @!P1 BRA `(.L_x_228) ;  /* 0x0000000000109947 */ /* 0x000fea0003800000 */
[----:B------:R-:W2:Y:S04]  /*bd30*/  LDG.E R7, desc[UR40][R2.64] ;  /* 0x0000002802077981 */ /* 0x000ea8000c1e1900 */
[----:B------:R-:W2:Y:S02]  /*bd40*/  LDG.E R2, desc[UR40][R2.64+0x4] ;  /* 0x0000042802027981 */ /* 0x000ea4000c1e1900 */
[----:B--2---:R-:W-:-:S05]  /*bd50*/  IMAD.IADD R2, R2, 0x1, -R7 ;  /* 0x0000000102027824 */ /* 0x004fca00078e0a07 */
[----:B------:R1:W-:Y:S02]  /*bd60*/  STL [R1+0x44], R2 ;  /* 0x0000440201007387 */ /* 0x0003e40000100800 */
.L_x_228:
[----:B------:R-:W1:Y:S01]  /*bd70*/  LDL.LU R7, [R1+0x8] ;  /* 0x0000080001077983 */ /* 0x000e620000300800 */
[----:B------:R-:W-:Y:S02]  /*bd80*/  ULDC.64 UR4, c[0x0][0xa20] ;  /* 0x0002880000047ab9 */ /* 0x000fe40000000a00 */
[----:B------:R-:W-:-:S04]  /*bd90*/  ISETP.NE.U32.AND P1, PT, RZ, UR4, PT ;  /* 0x00000004ff007c0c */ /* 0x000fc8000bf25070 */
[----:B------:R-:W-:Y:S02]  /*bda0*/  ISETP.NE.AND.EX P1, PT, RZ, UR5, PT, P1 ;  /* 0x00000005ff007c0c */ /* 0x000fe4000bf25310 */
[C---:B-1----:R-:W-:Y:S02]  /*bdb0*/  LOP3.LUT R2, R7.reuse, 0xff000000, RZ, 0xc0, !PT ;  /* 0xff00000007027812 */ /* 0x042fe400078ec0ff */
[C---:B------:R-:W-:Y:S02]  /*bdc0*/  LOP3.LUT R3, R7.reuse, 0xff0000, RZ, 0xc0, !PT ;  /* 0x00ff000007037812 */ /* 0x040fe400078ec0ff */
[----:B------:R-:W-:Y:S02]  /*bdd0*/  SHF.R.U32.HI R2, RZ, 0x8, R2 ;  /* 0x00000008ff027819 */ /* 0x000fe40000011602 */
[----:B------:R-:W-:Y:S01]  /*bde0*/  LOP3.LUT R16, R7, 0xffff, RZ, 0xc0, !PT ;  /* 0x0000ffff07107812 */ /* 0x000fe200078ec0ff */
[----:B-----5:R-:W-:Y:S01]  /*bdf0*/  IMAD.IADD R7, R8, 0x1, R0 ;  /* 0x0000000108077824 */ /* 0x020fe200078e0200 */
[----:B------:R-:W-:Y:S01]  /*be00*/  LEA.HI R2, R3, R2, RZ, 0x10 ;  /* 0x0000000203027211 */ /* 0x000fe200078f80ff */
[----:B------:R-:W-:-:S05]  /*be10*/  IMAD.MOV.U32 R3, RZ, RZ, R10 ;  /* 0x000000ffff037224 */ /* 0x000fca00078e000a */
[----:B------:R1:W-:Y:S04]  /*be20*/  STL [R1+0x10], R3 ;  /* 0x0000100301007387 */ /* 0x0003e80000100800 */
[----:B------:R1:W-:Y:S01]  /*be30*/  STL [R1+0x18], R7 ;  /* 0x0000180701007387 */ /* 0x0003e20000100800 */
[----:B------:R-:W-:Y:S05]  /*be40*/  @!P1 BRA `(.L_x_229) ;  /* 0x0000000000109947 */ /* 0x000fea0003800000 */
[----:B------:R-:W-:-:S04]  /*be50*/  IADD3 R6, P0, R17, UR4, RZ ;  /* 0x0000000411067c10 */ /* 0x000fc8000ff1e0ff */
[----:B-1----:R-:W-:-:S05]  /*be60*/  IADD3.X R7, R9, UR5, RZ, P0, !PT ;  /* 0x0000000509077c10 */ /* 0x002fca00087fe4ff */
[----:B------:R2:W5:Y:S01]  /*be70*/  LDG.E R6, desc[UR40][R6.64] ;  /* 0x0000002806067981 */ /* 0x000562000c1e1900 */
[----:B------:R-:W-:Y:S05]  /*be80*/  BRA `(.L_x_230) ;  /* 0x0000000000107947 */ /* 0x000fea0003800000 */
.L_x_229:
[----:B------:R-:W-:Y:S05]  /*be90*/  @!P0 BRA `(.L_x_230) ;  /* 0x00000000000c8947 */ /* 0x000fea0003800000 */
[----:B------:R-:W2:Y:S04]  /*bea0*/  LDG.E R6, desc[UR40][R4.64] ;  /* 0x0000002804067981 */ /* 0x000ea8000c1e1900 */
[----:B------:R-:W2:Y:S02]  /*beb0*/  LDG.E R4, desc[UR40][R4.64+0x4] ;  /* 0x0000042804047981 */ /* 0x000ea4000c1e1900 */
[----:B--2---:R-:W-:-:S07]  /*bec0*/  IMAD.IADD R6, R4, 0x1, -R6 ;  /* 0x0000000104067824 */ /* 0x004fce00078e0a06 */
.L_x_230:
[----:B-----5:R-:W-:Y:S01]  /*bed0*/  IMAD.IADD R6, R6, 0x1, -R0 ;  /* 0x0000000106067824 */ /* 0x020fe200078e0a00 */
[----:B------:R-:W-:Y:S01]  /*bee0*/  MOV R4, RZ ;  /* 0x000000ff00047202 */ /* 0x000fe20000000f00 */
[----:B------:R-:W-:Y:S01]  /*bef0*/  BSSY B0, `(.L_x_231) ;  /* 0x000002b000007945 */ /* 0x000fe20003800000 */
[----:B------:R-:W-:Y:S01]  /*bf00*/  LOP3.LUT R9, R2, 0xff, RZ, 0xc0, !PT ;  /* 0x000000ff02097812 */ /* 0x000fe200078ec0ff */
[C---:B------:R-:W-:Y:S01]  /*bf10*/  VIADD R0, R6.reuse, 0x7f ;  /* 0x0000007f06007836 */ /* 0x040fe20000000000 */
[----:B------:R-:W-:Y:S01]  /*bf20*/  ISETP.GE.AND P0, PT, R6, 0x1, PT ;  /* 0x000000010600780c */ /* 0x000fe20003f06270 */
[----:B------:R3:W-:Y:S01]  /*bf30*/  STL [R1+0x34], R4 ;  /* 0x0000340401007387 */ /* 0x0007e20000100800 */
[----:B------:R-:W-:Y:S02]  /*bf40*/  IMAD.MOV.U32 R10, RZ, RZ, R4 ;  /* 0x000000ffff0a7224 */ /* 0x000fe400078e0004 */
[----:B-1----:R-:W-:-:S04]  /*bf50*/  SHF.R.S32.HI R3, RZ, 0x1f, R0 ;  /* 0x0000001fff037819 */ /* 0x002fc80000011400 */
[----:B------:R-:W-:-:S04]  /*bf60*/  LEA.HI R3, R3, R0, RZ, 0x7 ;  /* 0x0000000003037211 */ /* 0x000fc800078f38ff */
[----:B------:R-:W-:-:S05]  /*bf70*/  SHF.R.S32.HI R8, RZ, 0x7, R3 ;  /* 0x00000007ff087819 */ /* 0x000fca0000011403 */
[----:B------:R3:W-:Y:S04]  /*bf80*/  STL [R1+0x40], R8 ;  /* 0x0000400801007387 */ /* 0x0007e80000100800 */
[----:B------:R3:W-:Y:S01]  /*bf90*/  STL [R1+0x58], R9 ;  /* 0x0000580901007387 */ /* 0x0007e20000100800 */
[----:B------:R-:W-:Y:S05]  /*bfa0*/  @!P0 BRA `(.L_x_232) ;  /* 0x00000000007c8947 */ /* 0x000fea0003800000 */
[----:B------:R-:W-:-:S04]  /*bfb0*/  SHF.R.U32.HI R0, RZ, 0x10, R2 ;  /* 0x00000010ff007819 */ /* 0x000fc80000011602 */
[----:B------:R-:W-:-:S13]  /*bfc0*/  ISETP.NE.AND P0, PT, R0, RZ, PT ;  /* 0x000000ff0000720c */ /* 0x000fda0003f05270 */
[----:B------:R-:W3:Y:S02]  /*bfd0*/  @!P0 LDC R0, c[0x0][0x9f0] ;  /* 0x00027c00ff008b82 */ /* 0x000ee40000000800 */
[----:B---3--:R-:W-:-:S04]  /*bfe0*/  IABS R4, R0 ;  /* 0x0000000000047213 */ /* 0x008fc80000000000 */
[----:B------:R-:W1:Y:S08]  /*bff0*/  I2F.RP R2, R4 ;  /* 0x0000000400027306 */ /* 0x000e700000209400 */
[----:B-1----:R-:W1:Y:S02]  /*c000*/  MUFU.RCP R2, R2 ;  /* 0x0000000200027308 */ /* 0x002e640000001000 */
[----:B-1----:R-:W-:-:S06]  /*c010*/  VIADD R2, R2, 0xffffffe ;  /* 0x0ffffffe02027836 */ /* 0x002fcc0000000000 */
[----:B------:R-:W1:Y:S02]  /*c020*/  F2I.FTZ.U32.TRUNC.NTZ R3, R2 ;  /* 0x0000000200037305 */ /* 0x000e64000021f000 */
[----:B-1----:R-:W-:-:S04]  /*c030*/  IMAD.MOV R2, RZ, RZ, -R3 ;  /* 0x000000ffff027224 */ /* 0x002fc800078e0a03 */
[----:B------:R-:W-:Y:S02]  /*c040*/  IMAD R5, R2, R4, RZ ;  /* 0x0000000402057224 */ /* 0x000fe400078e02ff */
[----:B------:R-:W-:-:S04]  /*c050*/  IMAD.MOV.U32 R2, RZ, RZ, RZ ;  /* 0x000000ffff027224 */ /* 0x000fc800078e00ff */
[----:B--2---:R-:W-:Y:S01]  /*c060*/  IMAD.HI.U32 R7, R3, R5, R2 ;  /* 0x0000000503077227 */ /* 0x004fe200078e0002 */
[----:B------:R-:W-:Y:S02]  /*c070*/  IABS R2, R0 ;  /* 0x0000000000027213 */ /* 0x000fe40000000000 */
[----:B------:R-:W-:-:S03]  /*c080*/  IADD3 R3, R0, -0x1, R8 ;  /* 0xffffffff00037810 */ /* 0x000fc60007ffe008 */
[----:B------:R-:W-:Y:S01]  /*c090*/  IMAD.MOV R2, RZ, RZ, -R2 ;  /* 0x000000ffff027224 */ /* 0x000fe200078e0a02 */
[----:B------:R-:W-:Y:S02]  /*c0a0*/  IABS R5, R3 ;  /* 0x0000000300057213 */ /* 0x000fe40000000000 */
[----:B------:R-:W-:Y:S01]  /*c0b0*/  LOP3.LUT R3, R3, R0, RZ, 0x3c, !PT ;  /* 0x0000000003037212 */ /* 0x000fe200078e3cff */
[----:B------:R-:W-:Y:S02]  /*c0c0*/  IMAD.MOV.U32 R6, RZ, RZ, R2 ;  /* 0x000000ffff067224 */ /* 0x000fe400078e0002 */
[----:B------:R-:W-:Y:S01]  /*c0d0*/  IMAD.HI.U32 R2, R7, R5, RZ ;  /* 0x0000000507027227 */ /* 0x000fe200078e00ff */
[----:B------:R-:W-:-:S03]  /*c0e0*/  ISETP.GE.AND P2, PT, R3, RZ, PT ;  /* 0x000000ff0300720c */ /* 0x000fc60003f46270 */
        /* <DEDUP_REMOVED lines=9> */
[----:B------:R-:W-:-:S05]  /*c180*/  IMAD.MOV.U32 R10, RZ, RZ, R2 ;  /* 0x000000ffff0a7224 */ /* 0x000fca00078e0002 */
[----:B------:R1:W-:Y:S02]  /*c190*/  STL [R1+0x34], R10 ;  /* 0x0000340a01007387 */ /* 0x0003e40000100800 */
.L_x_232:
[----:B------:R-:W-:Y:S05]  /*c1a0*/  BSYNC B0 ;  /* 0x0000000000007941 */ /* 0x000fea0003800000 */
.L_x_231:
[----:B------:R-:W-:Y:S01]  /*c1b0*/  IMAD.MOV.U32 R0, RZ, RZ, R10 ;  /* 0x000000ffff007224 */ /* 0x000fe200078e000a */
[----:B------:R-:W-:Y:S03]  /*c1c0*/  BSSY B7, `(.L_x_233) ;  /* 0x0000409000077945 */ /* 0x000fe60003800000 */
[----:B------:R-:W-:-:S05]  /*c1d0*/  IMAD R2, R9, R0, RZ ;  /* 0x0000000009027224 */ /* 0x000fca00078e02ff */
[----:B------:R-:W-:Y:S01]  /*c1e0*/  VIADDMNMX R0, R2, R0, R8, PT ;  /* 0x0000000002007246 */ /* 0x000fe20003800108 */
[----:B------:R4:W-:Y:S03]  /*c1f0*/  STL [R1+0x28], R2 ;  /* 0x0000280201007387 */ /* 0x0009e60000100800 */
[----:B------:R-:W-:Y:S01]  /*c200*/  ISETP.GT.AND P0, PT, R0, R2, PT ;  /* 0x000000020000720c */ /* 0x000fe20003f04270 */
[----:B------:R4:W-:-:S12]  /*c210*/  STL [R1+0x38], R0 ;  /* 0x0000380001007387 */ /* 0x0009d80000100800 */
[----:B----4-:R-:W-:Y:S05]  /*c220*/  @P0 BRA `(.L_x_234) ;  /* 0x0000000000480947 */ /* 0x010fea0003800000 */
[----:B------:R-:W4:Y:S02]  /*c230*/  S2R R0, SR_TID.X ;  /* 0x0000000000007919 */ /* 0x000f240000002100 */
[----:B----4-:R-:W-:-:S04]  /*c240*/  LOP3.LUT R0, R0, 0x7f, RZ, 0xc0, !PT ;  /* 0x0000007f00007812 */ /* 0x010fc800078ec0ff */
[----:B------:R-:W-:-:S13]  /*c250*/  ISETP.NE.AND P0, PT, R0, RZ, PT ;  /* 0x000000ff0000720c */ /* 0x000fda0003f05270 */
[----:B------:R-:W-:Y:S05]  /*c260*/  @P0 BRA `(.L_x_235) ;  /* 0x0000003c00f80947 */ /* 0x000fea0003800000 */
[----:B------:R-:W4:Y:S01]  /*c270*/  S2R R3, SR_LANEID ;  /* 0x0000000000037919 */ /* 0x000f220000000000 */
[----:B------:R-:W-:Y:S02]  /*c280*/  VOTEU.ANY UR4, UPT, PT ;  /* 0x0000000000047886 */ /* 0x000fe400038e0100 */
[----:B------:R-:W4:Y:S08]  /*c290*/  FLO.U32 R0, UR4 ;  /* 0x0000000400007d00 */ /* 0x000f3000080e0000 */
[----:B------:R-:W5:Y:S01]  /*c2a0*/  POPC R5, UR4 ;  /* 0x0000000400057d09 */ /* 0x000f620008000000 */
[----:B----4-:R-:W-:-:S02]  /*c2b0*/  ISETP.EQ.U32.AND P0, PT, R0, R3, PT ;  /* 0x000000030000720c */ /* 0x010fc40003f02070 */
[----:B------:R-:W5:Y:S11]  /*c2c0*/  LDC.64 R2, c[0x0][0xc60] ;  /* 0x00031800ff027b82 */ /* 0x000f760000000a00 */
[----:B-----5:R-:W4:Y:S01]  /*c2d0*/  @P0 ATOMG.E.ADD.STRONG.GPU PT, R3, desc[UR40][R2.64], R5 ;  /* 0x00000005020309a8 */ /* 0x020f2200081ee1e8 */
[----:B---3--:R-:W3:Y:S02]  /*c2e0*/  S2R R4, SR_LTMASK ;  /* 0x0000000000047919 */ /* 0x008ee40000003900 */
[----:B---3--:R-:W-:-:S04]  /*c2f0*/  LOP3.LUT R4, R4, UR4, RZ, 0xc0, !PT ;  /* 0x0000000404047c12 */ /* 0x008fc8000f8ec0ff */
[----:B--2---:R-:W2:Y:S01]  /*c300*/  POPC R7, R4 ;  /* 0x0000000400077309 */ /* 0x004ea20000000000 */
[----:B----4-:R-:W2:Y:S02]  /*c310*/  SHFL.IDX PT, R0, R3, R0, 0x1f ;  /* 0x00001f0003007589 */ /* 0x010ea400000e0000 */
[----:B--2---:R-:W-:-:S05]  /*c320*/  IADD3 R0, R0, UR36, R7 ;  /* 0x0000002400007c10 */ /* 0x004fca000fffe007 */
[----:B------:R4:W-:Y:S01]  /*c330*/  STL [R1], R0 ;  /* 0x0000000001007387 */ /* 0x0009e20000100800 */
[----:B------:R-:W-:Y:S05]  /*c340*/  BRA `(.L_x_235) ;  /* 0x0000003c00c07947 */ /* 0x000fea0003800000 */
.L_x_234:
[----:B------:R-:W-:Y:S01]  /*c350*/  VIADD R0, R18, 0x1c400 ;  /* 0x0001c40012007836 */ /* 0x000fe20000000000 */
[----:B------:R-:W-:Y:S04]  /*c360*/  BSSY B6, `(.L_x_236) ;  /* 0x0000013000067945 */ /* 0x000fe80003800000 */
[----:B------:R-:W-:-:S13]  /*c370*/  LOP3.LUT P0, RZ, R0, 0x3ff, RZ, 0xc0, !PT ;  /* 0x000003ff00ff7812 */ /* 0x000fda000780c0ff */
[----:B------:R-:W-:Y:S05]  /*c380*/  @!P0 BRA `(.L_x_237) ;  /* 0x0000000000408947 */ /* 0x000fea0003800000 */
[----:B------:R-:W-:Y:S01]  /*c390*/  MOV R2, 0x0 ;  /* 0x0000000000027802 */ /* 0x000fe20000000f00 */
[----:B------:R-:W-:Y:S01]  /*c3a0*/  ULDC.64 UR6, c[0x4][0x118] ;  /* 0x0100460000067ab9 */ /* 0x000fe20000000a00 */
[----:B------:R-:W-:Y:S01]  /*c3b0*/  ULDC.64 UR8, c[0x4][0x120] ;  /* 0x0100480000087ab9 */ /* 0x000fe20000000a00 */
[----:B------:R-:W-:Y:S01]  /*c3c0*/  ULDC.64 UR4, c[0x4][0x70] ;  /* 0x01001c0000047ab9 */ /* 0x000fe20000000a00 */
[----:B---3--:R-:W-:Y:S01]  /*c3d0*/  IMAD.U32 R4, RZ, RZ, UR6 ;  /* 0x00000006ff047e24 */ /* 0x008fe2000f8e00ff */
[----:B--2---:R-:W-:Y:S01]  /*c3e0*/  MOV R7, UR9 ;  /* 0x0000000900077c02 */ /* 0x004fe20008000f00 */
[----:B------:R-:W2:Y:S01]  /*c3f0*/  LDC.64 R2, c[0x4][R2] ;  /* 0x0100000002027b82 */ /* 0x000ea20000000a00 */
[----:B------:R-:W-:Y:S02]  /*c400*/  IMAD.U32 R5, RZ, RZ, UR7 ;  /* 0x00000007ff057e24 */ /* 0x000fe4000f8e00ff */
[----:B------:R-:W-:Y:S02]  /*c410*/  IMAD.U32 R6, RZ, RZ, UR8 ;  /* 0x00000008ff067e24 */ /* 0x000fe4000f8e00ff */
[----:B-1----:R-:W-:-:S02]  /*c420*/  IMAD.U32 R10, RZ, RZ, UR4 ;  /* 0x00000004ff0a7e24 */ /* 0x002fc4000f8e00ff */
[----:B0-----:R-:W-:Y:S02]  /*c430*/  IMAD.U32 R11, RZ, RZ, UR5 ;  /* 0x00000005ff0b7e24 */ /* 0x001fe4000f8e00ff */
[----:B------:R-:W-:Y:S02]  /*c440*/  IMAD.MOV.U32 R8, RZ, RZ, 0x70 ;  /* 0x00000070ff087424 */ /* 0x000fe400078e00ff */
[----:B------:R-:W-:Y:S02]  /*c450*/  IMAD.MOV.U32 R12, RZ, RZ, 0x1 ;  /* 0x00000001ff0c7424 */ /* 0x000fe400078e00ff */
[----:B------:R-:W-:-:S07]  /*c460*/  IMAD.MOV.U32 R13, RZ, RZ, RZ ;  /* 0x000000ffff0d7224 */ /* 0x000fce00078e00ff */
[----:B------:R-:W-:-:S07]  /*c470*/  LEPC R20, `(.L_x_237) ;  /* 0x000000001014794e */ /* 0x000fce0000000000 */
[----:B--2---:R-:W-:Y:S05]  /*c480*/  CALL.ABS.NOINC R2 ;  /* 0x0000000002007343 */ /* 0x004fea0003c00000 */
.L_x_237:
[----:B------:R-:W-:Y:S05]  /*c490*/  BSYNC B6 ;  /* 0x0000000000067941 */ /* 0x000fea0003800000 */
.L_x_236:
        /* <DEDUP_REMOVED lines=8> */
[----:B------:R4:W4:Y:S01]  /*c520*/  LDC.64 R2, c[0x4][R0] ;  /* 0x0100000000027b82 */ /* 0x0009220000000a00 */
[----:B---3--:R-:W-:Y:S02]  /*c530*/  IMAD.U32 R4, RZ, RZ, UR6 ;  /* 0x00000006ff047e24 */ /* 0x008fe4000f8e00ff */
[----:B------:R-:W-:Y:S02]  /*c540*/  IMAD.U32 R5, RZ, RZ, UR7 ;  /* 0x00000007ff057e24 */ /* 0x000fe4000f8e00ff */
[----:B------:R-:W-:Y:S02]  /*c550*/  IMAD.U32 R6, RZ, RZ, UR8 ;  /* 0x00000008ff067e24 */ /* 0x000fe4000f8e00ff */
[----:B--2---:R-:W-:-:S02]  /*c560*/  IMAD.U32 R7, RZ, RZ, UR9 ;  /* 0x00000009ff077e24 */ /* 0x004fc4000f8e00ff */
[----:B-1----:R-:W-:Y:S02]  /*c570*/  IMAD.U32 R10, RZ, RZ, UR4 ;  /* 0x00000004ff0a7e24 */ /* 0x002fe4000f8e00ff */
[----:B0-----:R-:W-:Y:S02]  /*c580*/  IMAD.U32 R11, RZ, RZ, UR5 ;  /* 0x00000005ff0b7e24 */ /* 0x001fe4000f8e00ff */
[----:B------:R-:W-:Y:S02]  /*c590*/  IMAD.MOV.U32 R8, RZ, RZ, 0x70 ;  /* 0x00000070ff087424 */ /* 0x000fe400078e00ff */
[----:B------:R-:W-:Y:S02]  /*c5a0*/  IMAD.MOV.U32 R12, RZ, RZ, 0x1 ;  /* 0x00000001ff0c7424 */ /* 0x000fe400078e00ff */
[----:B------:R-:W-:-:S07]  /*c5b0*/  IMAD.MOV.U32 R13, RZ, RZ, RZ ;  /* 0x000000ffff0d7224 */ /* 0x000fce00078e00ff */
[----:B------:R-:W-:-:S07]  /*c5c0*/  LEPC R20, `(.L_x_240) ;  /* 0x000000001014794e */ /* 0x000fce0000000000 */
[----:B----4-:R-:W-:Y:S05]  /*c5d0*/  CALL.ABS.NOINC R2 ;  /* 0x0000000002007343 */ /* 0x010fea0003c00000 */
.L_x_240:
[----:B------:R-:W-:Y:S01]  /*c5e0*/  MOV R2, 0x0 ;  /* 0x0000000000027802 */ /* 0x000fe20000000f00 */
[----:B------:R-:W-:Y:S01]  /*c5f0*/  ULDC.64 UR6, c[0x4][0x118] ;  /* 0x0100460000067ab9 */ /* 0x000fe20000000a00 */
[----:B------:R-:W-:Y:S01]  /*c600*/  ULDC.64 UR8, c[0x4][0x120] ;  /* 0x0100480000087ab9 */ /* 0x000fe20000000a00 */
[----:B------:R-:W-:Y:S01]  /*c610*/  ULDC.64 UR4, c[0x4][0x80] ;  /* 0x0100200000047ab9 */ /* 0x000fe20000000a00 */
[----:B------:R-:W-:Y:S01]  /*c620*/  IMAD.U32 R4, RZ, RZ, UR6 ;  /* 0x00000006ff047e24 */ /* 0x000fe2000f8e00ff */
[----:B------:R-:W-:Y:S01]  /*c630*/  MOV R5, UR7 ;  /* 0x0000000700057c02 */ /* 0x000fe20008000f00 */
[----:B------:R-:W0:Y:S01]  /*c640*/  LDC.64 R2, c[0x4][R2] ;  /* 0x0100000002027b82 */ /* 0x000e220000000a00 */
[----:B------:R-:W-:Y:S02]  /*c650*/  IMAD.U32 R6, RZ, RZ, UR8 ;  /* 0x00000008ff067e24 */ /* 0x000fe4000f8e00ff */
[----:B------:R-:W-:Y:S02]  /*c660*/  IMAD.U32 R7, RZ, RZ, UR9 ;  /* 0x00000009ff077e24 */ /* 0x000fe4000f8e00ff */
[----:B------:R-:W-:-:S02]  /*c670*/  IMAD.U32 R10, RZ, RZ, UR4 ;  /* 0x00000004ff0a7e24 */ /* 0x000fc4000f8e00ff */
[----:B------:R-:W-:Y:S02]  /*c680*/  IMAD.U32 R11, RZ, RZ, UR5 ;  /* 0x00000005ff0b7e24 */ /* 0x000fe4000f8e00ff */
[----:B------:R-:W-:Y:S02]  /*c690*/  IMAD.MOV.U32 R8, RZ, RZ, 0x70 ;  /* 0x00000070ff087424 */ /* 0x000fe400078e00ff */
[----:B------:R-:W-:Y:S02]  /*c6a0*/  IMAD.MOV.U32 R12, RZ, RZ, 0x1 ;  /* 0x00000001ff0c7424 */ /* 0x000fe400078e00ff */
[----:B------:R-:W-:-:S07]  /*c6b0*/  IMAD.MOV.U32 R13, RZ, RZ, RZ ;  /* 0x000000ffff0d7224 */ /* 0x000fce00078e00ff */
[----:B------:R-:W-:-:S07]  /*c6c0*/  LEPC R20, `(.L_x_239) ;  /* 0x000000001014794e */ /* 0x000fce0000000000 */
[----:B0-----:R-:W-:Y:S05]  /*c6d0*/  CALL.ABS.NOINC R2 ;  /* 0x0000000002007343 */ /* 0x001fea0003c00000 */
.L_x_239:
[----:B------:R-:W-:Y:S05]  /*c6e0*/  BSYNC B6 ;  /* 0x0000000000067941 */ /* 0x000fea0003800000 */
.L_x_238:
[----:B---3--:R-:W3:Y:S01]  /*c6f0*/  LDL.LU R4, [R1+0x1c] ;  /* 0x00001c0001047983 */ /* 0x008ee20000300800 */
[----:B------:R-:W-:-:S03]  /*c700*/  ULDC.64 UR4, c[0x0][0x9f8] ;  /* 0x00027e0000047ab9 */ /* 0x000fc60000000a00 */
[----:B--2---:R-:W2:Y:S01]  /*c710*/  LDL R7, [R1+0x10] ;  /* 0x0000100001077983 */ /* 0x004ea20000100800 */
[----:B------:R-:W-:-:S03]  /*c720*/  ISETP.NE.U32.AND P0, PT, RZ, UR4, PT ;  /* 0x00000004ff007c0c */ /* 0x000fc6000bf05070 */
[----:B------:R-:W4:Y:S01]  /*c730*/  LDL R0, [R1+0x38] ;  /* 0x0000380001007983 */ /* 0x000f220000100800 */
[----:B------:R-:W-:-:S13]  /*c740*/  ISETP.NE.AND.EX P0, PT, RZ, UR5, PT, P0 ;  /* 0x00000005ff007c0c */ /* 0x000fda000bf05300 */
[----:B------:R-:W-:-:S04]  /*c750*/  @P0 IADD3 R2, P1, R17, UR4, RZ ;  /* 0x0000000411020c10 */ /* 0x000fc8000ff3e0ff */
[----:B---3--:R-:W-:Y:S01]  /*c760*/  @P0 IADD3.X R3, R4, UR5, RZ, P1, !PT ;  /* 0x0000000504030c10 */ /* 0x008fe20008ffe4ff */
[----:B------:R-:W-:-:S04]  /*c770*/  ULDC.64 UR4, c[0x0][0xa08] ;  /* 0x0002820000047ab9 */ /* 0x000fc80000000a00 */
[----:B--2---:R2:W3:Y:S02]  /*c780*/  @P0 LDG.E R7, desc[UR40][R2.64] ;  /* 0x0000002802070981 */ /* 0x0044e4000c1e1900 */
[----:B--2---:R-:W2:Y:S01]  /*c790*/  LDC.64 R2, c[0x0][0x418] ;  /* 0x00010600ff027b82 */ /* 0x004ea20000000a00 */
[----:B----4-:R-:W-:Y:S01]  /*c7a0*/  VIADD R0, R0, 0xffffffff ;  /* 0xffffffff00007836 */ /* 0x010fe20000000000 */
[----:B---3--:R-:W-:Y:S01]  /*c7b0*/  SHF.R.S32.HI R8, RZ, 0x1f, R7 ;  /* 0x0000001fff087819 */ /* 0x008fe20000011407 */
[----:B------:R3:W-:Y:S04]  /*c7c0*/  @P0 STL [R1+0x10], R7 ;  /* 0x0000100701000387 */ /* 0x0007e80000100800 */
[----:B------:R3:W-:Y:S01]  /*c7d0*/  STL [R1+0x1c], R8 ;  /* 0x00001c0801007387 */ /* 0x0007e20000100800 */
[----:B--2---:R-:W-:Y:S01]  /*c7e0*/  LOP3.LUT P0, RZ, R2, UR4, RZ, 0xfc, !PT ;  /* 0x0000000402ff7c12 */ /* 0x004fe2000f80fcff */
[----:B------:R-:W-:-:S03]  /*c7f0*/  UMOV UR4, 0xffffffff ;  /* 0xffffffff00047882 */ /* 0x000fc60000000000 */
[----:B------:R-:W-:-:S04]  /*c800*/  LOP3.LUT P0, RZ, R3, UR5, RZ, 0xfc, P0 ;  /* 0x0000000503ff7c12 */ /* 0x000fc8000800fcff */
[----:B------:R-:W-:Y:S01]  /*c810*/  SEL R17, R7, RZ, !P0 ;  /* 0x000000ff07117207 */ /* 0x000fe20004000000 */
[----:B---3--:R-:W-:Y:S08]  /*c820*/  BRA.DIV UR4, `(.L_x_241) ;  /* 0x0000004e04487947 */ /* 0x008ff0000b800000 */
[----:B------:R-:W2:Y:S02]  /*c830*/  S2R R4, SR_TID.X ;  /* 0x0000000000047919 */ /* 0x000ea40000002100 */
[----:B--2---:R-:W-:-:S04]  /*c840*/  SHF.R.U32.HI R4, RZ, 0x5, R4 ;  /* 0x00000005ff047819 */ /* 0x004fc80000011604 */
[----:B------:R-:W-:-:S05]  /*c850*/  LOP3.LUT R4, R4, 0x3, RZ, 0xc0, !PT ;  /* 0x0000000304047812 */ /* 0x000fca00078ec0ff */
[----:B------:R2:W3:Y:S02]  /*c860*/  SHFL.IDX PT, R14, R4, RZ, 0x1f ;  /* 0x00001fff040e7589 */ /* 0x0004e400000e0000 */
.L_x_345:
[----:B------:R-:W-:Y:S01]  /*c870*/  PLOP3.LUT P1, PT, PT, PT, PT, 0x8, 0x0 ;  /* 0x000000000000781c */ /* 0x000fe20003f2e170 */
[----:B------:R4:W-:Y:S01]  /*c880*/  STL [R1+0x8], R0 ;  /* 0x0000080001007387 */ /* 0x0009e20000100800 */
[----:B---3--:R-:W-:Y:S02]  /*c890*/  ISETP.NE.AND P0, PT, R14, RZ, PT ;  /* 0x000000ff0e00720c */ /* 0x008fe40003f05270 */
[----:B--2---:R-:W-:-:S05]  /*c8a0*/  P2R R4, PR, RZ, 0x2 ;  /* 0x00000002ff047803 */ /* 0x004fca0000000000 */
[----:B------:R4:W-:Y:S06]  /*c8b0*/  STL [R1+0x20], R4 ;  /* 0x0000200401007387 */ /* 0x0009ec0000100800 */
[----:B------:R-:W-:Y:S05]  /*c8c0*/  @P0 BRA `(.L_x_242) ;  /* 0x0000000400300947 */ /* 0x000fea0003800000 */
[----:B------:R-:W-:-:S03]  /*c8d0*/  UMOV UR4, 0xffffffff ;  /* 0xffffffff00047882 */ /* 0x000fc60000000000 */
[----:B------:R-:W-:Y:S05]  /*c8e0*/  BRA.DIV UR4, `(.L_x_243) ;  /* 0x0000004e044c7947 */ /* 0x000fea000b800000 */
[----:B------:R-:W-:-:S13]  /*c8f0*/  ELECT P6, URZ, PT ;  /* 0x00000000003f782f */ /* 0x000fda00038c0000 */
.L_x_348:
[----:B------:R-:W-:Y:S05]  /*c900*/  @!P6 BRA `(.L_x_242) ;  /* 0x000000040020e947 */ /* 0x000fea0003800000 */
[----:B------:R-:W-:-:S04]  /*c910*/  ISETP.NE.U32.AND P0, PT, R2, RZ, PT ;  /* 0x000000ff0200720c */ /* 0x000fc80003f05070 */
[----:B------:R-:W-:-:S13]  /*c920*/  ISETP.NE.AND.EX P0, PT, R3, RZ, PT, P0 ;  /* 0x000000ff0300720c */ /* 0x000fda0003f05300 */
[----:B------:R-:W-:Y:S05]  /*c930*/  @!P0 BRA `(.L_x_244) ;  /* 0x0000000000508947 */ /* 0x000fea0003800000 */
[----:B------:R-:W2:Y:S01]  /*c940*/  LDC R6, c[0x0][0x43c] ;  /* 0x00010f00ff067b82 */ /* 0x000ea20000000800 */
[----:B------:R-:W-:Y:S01]  /*c950*/  IMAD.MOV.U32 R9, RZ, RZ, R0 ;  /* 0x000000ffff097224 */ /* 0x000fe200078e0000 */
[----:B------:R-:W-:-:S03]  /*c960*/  ULDC.64 UR4, c[0x0][0x428] ;  /* 0x00010a0000047ab9 */ /* 0x000fc60000000a00 */
[----:B----4-:R-:W-:Y:S01]  /*c970*/  IMAD.MOV.U32 R0, RZ, RZ, R9 ;  /* 0x000000ffff007224 */ /* 0x010fe200078e0009 */
[----:B--2---:R-:W-:-:S13]  /*c980*/  ISETP.NE.AND P0, PT, R6, 0x1, PT ;  /* 0x000000010600780c */ /* 0x004fda0003f05270 */
[----:B------:R-:W2:Y:S02]  /*c990*/  @P0 LDC.64 R4, c[0x0][0x440] ;  /* 0x00011000ff040b82 */ /* 0x000ea40000000a00 */
[----:B--2---:R-:W-:-:S05]  /*c9a0*/  @P0 IMAD.HI.U32 R4, R9, R4, RZ ;  /* 0x0000000409040227 */ /* 0x004fca00078e00ff */
[----:B------:R-:W-:-:S04]  /*c9b0*/  @P0 SHF.R.U32.HI R0, RZ, R5, R4 ;  /* 0x00000005ff000219 */ /* 0x000fc80000011604 */
[--C-:B------:R-:W-:Y:S01]  /*c9c0*/  SHF.R.S32.HI R5, RZ, 0x1f, R0.reuse ;  /* 0x0000001fff057819 */ /* 0x100fe20000011400 */
[----:B------:R-:W-:-:S04]  /*c9d0*/  IMAD.MOV R4, RZ, RZ, -R0 ;  /* 0x000000ffff047224 */ /* 0x000fc800078e0a00 */
[----:B------:R-:W-:Y:S02]  /*c9e0*/  IMAD R9, R6, R4, R9 ;  /* 0x0000000406097224 */ /* 0x000fe400078e0209 */
[----:B------:R-:W-:Y:S02]  /*c9f0*/  IMAD R6, R8, UR4, RZ ;  /* 0x0000000408067c24 */ /* 0x000fe4000f8e02ff */
[----:B------:R-:W-:Y:S01]  /*ca00*/  IMAD.MOV.U32 R4, RZ, RZ, R0 ;  /* 0x000000ffff047224 */ /* 0x000fe200078e0000 */
[----:B------:R2:W-:Y:S01]  /*ca10*/  STL [R1+0x8], R9 ;  /* 0x0000080901007387 */ /* 0x0005e20000100800 */
[C---:B------:R-:W-:Y:S02]  /*ca20*/  IMAD R0, R7.reuse, UR5, R6 ;  /* 0x0000000507007c24 */ /* 0x040fe4000f8e0206 */
[----:B------:R-:W-:-:S04]  /*ca30*/  IMAD.WIDE.U32 R4, R7, UR4, R4 ;  /* 0x0000000407047c25 */ /* 0x000fc8000f8e0004 */
[----:B------:R-:W-:Y:S01]  /*ca40*/  IMAD.IADD R0, R5, 0x1, R0 ;  /* 0x0000000105007824 */ /* 0x000fe200078e0200 */
[----:B------:R-:W-:-:S04]  /*ca50*/  LEA R2, P0, R4, R2, 0x2 ;  /* 0x0000000204027211 */ /* 0x000fc800078010ff */
[----:B------:R-:W-:-:S05]  /*ca60*/  LEA.HI.X R3, R4, R3, R0, 0x2, P0 ;  /* 0x0000000304037211 */ /* 0x000fca00000f1400 */
[----:B------:R2:W5:Y:S04]  /*ca70*/  LDG.E R17, desc[UR40][R2.64] ;  /* 0x0000002802117981 */ /* 0x000568000c1e1900 */
.L_x_244:
[----:B--2---:R-:W2:Y:S01]  /*ca80*/  LDL R2, [R1+0x14] ;  /* 0x0000140001027983 */ /* 0x004ea20000100800 */
[----:B----4-:R-:W-:Y:S01]  /*ca90*/  IMAD R0, R19, 0x8, R18 ;  /* 0x0000000813007824 */ /* 0x010fe200078e0212 */
[----:B--2---:R-:W-:-:S04]  /*caa0*/  SHF.L.U32 R2, R2, 0x1f, RZ ;  /* 0x0000001f02027819 */ /* 0x004fc800000006ff */
[----:B------:R-:W2:Y:S02]  /*cab0*/  SYNCS.PHASECHK.TRANS64.TRYWAIT P0, [R0+URZ+0x34840], R2 ;  /* 0x03484002000075a7 */ /* 0x000ea4000800017f */
[----:B--2---:R-:W-:Y:S05]  /*cac0*/  @!P0 BRA `(.L_x_245) ;  /* 0x0000004800f48947 */ /* 0x004fea0003800000 */
.L_x_349:
[----:B------:R-:W3:Y:S02]  /*cad0*/  S2R R3, SR_TID.X ;  /* 0x0000000000037919 */ /* 0x000ee40000002100 */
[----:B---3--:R-:W-:-:S04]  /*cae0*/  LOP3.LUT R3, R3, 0x7f, RZ, 0xc0, !PT ;  /* 0x0000007f03037812 */ /* 0x008fc800078ec0ff */
[----:B------:R-:W-:-:S13]  /*caf0*/  ISETP.NE.AND P0, PT, R3, RZ, PT ;  /* 0x000000ff0300720c */ /* 0x000fda0003f05270 */
[----:B------:R-:W-:Y:S05]  /*cb00*/  @P0 BRA `(.L_x_246) ;  /* 0x00000000001c0947 */ /* 0x000fea0003800000 */
[----:B------:R-:W3:Y:S01]  /*cb10*/  S2R R3, SR_TID.X ;  /* 0x0000000000037919 */ /* 0x000ee20000002100 */
[----:B--2---:R-:W-:-:S04]  /*cb20*/  IMAD.MOV.U32 R2, RZ, RZ, 0xc000 ;  /* 0x0000c000ff027424 */ /* 0x004fc800078e00ff */
[----:B------:R4:W-:Y:S01]  /*cb30*/  SYNCS.ARRIVE.TRANS64 RZ, [R0+URZ+0x34830], R2 ;  /* 0x0348300200ff79a7 */ /* 0x0009e2000800003f */
[----:B---3--:R-:W-:-:S04]  /*cb40*/  LOP3.LUT R3, R3, 0x1f, RZ, 0xc0, !PT ;  /* 0x0000001f03037812 */ /* 0x008fc800078ec0ff */
[----:B------:R-:W-:-:S13]  /*cb50*/  ISETP.NE.AND P0, PT, R3, RZ, PT ;  /* 0x000000ff0300720c */ /* 0x000fda0003f05270 */
[----:B----4-:R-:W-:Y:S05]  /*cb60*/  @!P0 BRA `(.L_x_246) ;  /* 0x0000000000048947 */ /* 0x010fea0003800000 */
[----:B------:R-:W-:Y:S01]  /*cb70*/  BPT.TRAP 0x1 ;  /* 0x000000040000795c */ /* 0x000fe20000300000 */
.L_x_246:
[----:B------:R-:W3:Y:S04]  /*cb80*/  LDL R3, [R1+0x8] ;  /* 0x0000080001037983 */ /* 0x000ee80000100800 */
[----:B--2---:R-:W2:Y:S01]  /*cb90*/  LDL R2, [R1+0x18] ;  /* 0x0000180001027983 */ /* 0x004ea20000100800 */
[----:B------:R-:W-:Y:S01]  /*cba0*/  R2UR UR9, R0 ;  /* 0x00000000000972ca */ /* 0x000fe200000e0000 */
[----:B------:R-:W-:Y:S01]  /*cbb0*/  IMAD R0, R19, 0xc000, R18 ;  /* 0x0000c00013007824 */ /* 0x000fe200078e0212 */
[----:B------:R-:W-:Y:S01]  /*cbc0*/  UIADD3 UR4, UP0, UR38, 0x370, URZ ;  /* 0x0000037026047890 */ /* 0x000fe2000ff1e03f */
[----:B------:R-:W-:Y:S01]  /*cbd0*/  R2UR UR12, R16 ;  /* 0x00000000100c72ca */ /* 0x000fe200000e0000 */
[----:B------:R-:W-:Y:S01]  /*cbe0*/  UMOV UR10, URZ ;  /* 0x0000003f000a7c82 */ /* 0x000fe20008000000 */
[----:B-----5:R-:W-:Y:S01]  /*cbf0*/  R2UR UR13, R17 ;  /* 0x00000000110d72ca */ /* 0x020fe200000e0000 */
[----:B------:R-:W-:Y:S01]  /*cc00*/  UMOV UR6, 0x0 ;  /* 0x0000000000067882 */ /* 0x000fe20000000000 */
[----:B------:R-:W-:Y:S01]  /*cc10*/  R2UR UR8, R0 ;  /* 0x00000000000872ca */ /* 0x000fe200000e0000 */
[----:B------:R-:W-:Y:S01]  /*cc20*/  UMOV UR7, 0x14f00000 ;  /* 0x14f0000000077882 */ /* 0x000fe20000000000 */
[----:B------:R-:W-:Y:S01]  /*cc30*/  PLOP3.LUT P0, PT, PT, PT, PT, 0x80, 0x0 ;  /* 0x000000000000781c */ /* 0x000fe20003f0f070 */
[----:B------:R-:W-:-:S03]  /*cc40*/  UMOV UR16, 0x40 ;  /* 0x0000004000107882 */ /* 0x000fc60000000000 */
[----:B------:R-:W-:Y:S01]  /*cc50*/  UIADD3 UR9, UR9, 0x34830, URZ ;  /* 0x0003483009097890 */ /* 0x000fe2000fffe03f */
[----:B------:R-:W-:-:S05]  /*cc60*/  P2R R0, PR, RZ, 0x1 ;  /* 0x00000001ff007803 */ /* 0x000fca0000000000 */
[----:B------:R4:W-:Y:S01]  /*cc70*/  STL [R1+0x20], R0 ;  /* 0x0000200001007387 */ /* 0x0009e20000100800 */
[----:B------:R-:W-:Y:S02]  /*cc80*/  UIADD3 UR14, UR8, 0x1c400, URZ ;  /* 0x0001c400080e7890 */ /* 0x000fe4000fffe03f */
[----:B------:R-:W-:Y:S02]  /*cc90*/  UIADD3 UR15, UR8, 0x20400, URZ ;  /* 0x00020400080f7890 */ /* 0x000fe4000fffe03f */
[----:B------:R-:W-:-:S03]  /*cca0*/  UIADD3 UR17, UR8, 0x24400, URZ ;  /* 0x0002440008117890 */ /* 0x000fc6000fffe03f */
[----:B------:R-:W-:Y:S01]  /*ccb0*/  UMOV UR8, UR14 ;  /* 0x0000000e00087c82 */ /* 0x000fe20008000000 */
[----:B------:R-:W-:Y:S01]  /*ccc0*/  UMOV UR14, 0x80 ;  /* 0x00000080000e7882 */ /* 0x000fe20000000000 */
[----:B---3--:R-:W-:Y:S02]  /*ccd0*/  R2UR UR11, R3 ;  /* 0x00000000030b72ca */ /* 0x008fe400000e0000 */
[----:B--2---:R-:W-:-:S13]  /*cce0*/  R2UR UR5, R2 ;  /* 0x00000000020572ca */ /* 0x004fda00000e0000 */
[----:B------:R-:W-:Y:S02]  /*ccf0*/  ULEA UR11, UR11, UR5, 0x7 ;  /* 0x000000050b0b7291 */ /* 0x000fe4000f8e383f */
[----:B------:R-:W-:-:S09]  /*cd00*/  UIADD3.X UR5, URZ, UR39, URZ, UP0, !UPT ;  /* 0x000000273f057290 */ /* 0x000fd200087fe43f */
[----:B------:R2:W-:Y:S02]  /*cd10*/  UTMALDG.4D [UR8], [UR4], desc[UR6] ;  /* 0x00000608040075b4 */ /* 0x0005e40008019000 */
[----:B--2---:R-:W-:Y:S01]  /*cd20*/  UMOV UR8, UR15 ;  /* 0x0000000f00087c82 */ /* 0x004fe20008000000 */
[----:B------:R-:W-:Y:S02]  /*cd30*/  UMOV UR10, UR16 ;  /* 0x00000010000a7c82 */ /* 0x000fe40008000000 */
[----:B------:R2:W-:Y:S02]  /*cd40*/  UTMALDG.4D [UR8], [UR4], desc[UR6] ;  /* 0x00000608040075b4 */ /* 0x0005e40008019000 */
[----:B--2---:R-:W-:Y:S01]  /*cd50*/  UMOV UR8, UR17 ;  /* 0x0000001100087c82 */ /* 0x004fe20008000000 */
[----:B------:R-:W-:Y:S02]  /*cd60*/  UMOV UR10, UR14 ;  /* 0x0000000e000a7c82 */ /* 0x000fe40008000000 */
[----:B------:R4:W-:Y:S02]  /*cd70*/  UTMALDG.4D [UR8], [UR4], desc[UR6] ;  /* 0x00000608040075b4 */ /* 0x0009e40008019000 */
[----:B----4-:R-:W-:Y:S01]  /*cd80*/  NOP ;  /* 0x0000000000007918 */ /* 0x010fe20000000000 */
.L_x_242:
[----:B------:R-:W2:Y:S04]  /*cd90*/  LDL.LU R3, [R1+0x30] ;  /* 0x0000300001037983 */ /* 0x000ea80000300800 */
[----:B------:R-:W3:Y:S04]  /*cda0*/  LDL.LU R5, [R1+0x2c] ;  /* 0x00002c0001057983 */ /* 0x000ee80000300800 */
[----:B----4-:R-:W4:Y:S01]  /*cdb0*/  LDL.LU R4, [R1+0x3c] ;  /* 0x00003c0001047983 */ /* 0x010f220000300800 */
[----:B------:R-:W-:Y:S05]  /*cdc0*/  WARPSYNC.ALL ;  /* 0x0000000000007948 */ /* 0x000fea0003800000 */
[----:B------:R-:W-:Y:S01]  /*cdd0*/  ULDC.64 UR4, c[0x0][0x298] ;  /* 0x0000a60000047ab9 */ /* 0x000fe20000000a00 */
[----:B------:R-:W-:Y:S01]  /*cde0*/  ULDC.64 UR6, c[0x0][0xa00] ;  /* 0x0002800000067ab9 */ /* 0x000fe20000000a00 */
[----:B------:R-:W-:Y:S01]  /*cdf0*/  VIADD R2, R18, 0x10400 ;  /* 0x0001040012027836 */ /* 0x000fe20000000000 */
[----:B------:R-:W-:Y:S01]  /*ce00*/  BAR.SYNC.DEFER_BLOCKING 0x8, 0x180 ;  /* 0x0206000000007b1d */ /* 0x000fe20000010000 */
[----:B------:R-:W-:-:S03]  /*ce10*/  ISETP.NE.U32.AND P0, PT, RZ, UR6, PT ;  /* 0x00000006ff007c0c */ /* 0x000fc6000bf05070 */
[----:B------:R-:W-:Y:S02]  /*ce20*/  LOP3.LUT P1, RZ, R2, 0x3ff, RZ, 0xc0, !PT ;  /* 0x000003ff02ff7812 */ /* 0x000fe4000782c0ff */
[----:B------:R-:W-:Y:S01]  /*ce30*/  ISETP.NE.AND.EX P0, PT, RZ, UR7, PT, P0 ;  /* 0x00000007ff007c0c */ /* 0x000fe2000bf05300 */
[----:B------:R-:W-:Y:S01]  /*ce40*/  BSSY B6, `(.L_x_247) ;  /* 0x000001d000067945 */ /* 0x000fe20003800000 */
[----:B--2---:R-:W-:Y:S02]  /*ce50*/  SHF.R.S32.HI R0, RZ, 0x1f, R3 ;  /* 0x0000001fff007819 */ /* 0x004fe40000011403 */
[----:B---3--:R-:W-:-:S03]  /*ce60*/  SEL R5, R5, RZ, !P0 ;  /* 0x000000ff05057207 */ /* 0x008fc60004000000 */
[----:B------:R-:W-:Y:S01]  /*ce70*/  IMAD R0, R0, UR4, RZ ;  /* 0x0000000400007c24 */ /* 0x000fe2000f8e02ff */
[----:B----4-:R-:W-:-:S03]  /*ce80*/  SEL R4, R4, RZ, !P0 ;  /* 0x000000ff04047207 */ /* 0x010fc60004000000 */
[C---:B------:R-:W-:Y:S02]  /*ce90*/  IMAD R0, R3.reuse, UR5, R0 ;  /* 0x0000000503007c24 */ /* 0x040fe4000f8e0200 */
[----:B------:R-:W-:-:S05]  /*cea0*/  IMAD.WIDE.U32 R2, R3, UR4, RZ ;  /* 0x0000000403027c25 */ /* 0x000fca000f8e00ff */
[----:B------:R-:W-:Y:S01]  /*ceb0*/  IADD3 R0, R3, R0, RZ ;  /* 0x0000000003007210 */ /* 0x000fe20007ffe0ff */
[----:B------:R2:W-:Y:S04]  /*cec0*/  STL.64 [R1+0x50], R2 ;  /* 0x0000500201007387 */ /* 0x0005e80000100a00 */
[----:B------:R2:W-:Y:S04]  /*ced0*/  STL [R1+0x2c], R5 ;  /* 0x00002c0501007387 */ /* 0x0005e80000100800 */
[----:B------:R2:W-:Y:S04]  /*cee0*/  STL [R1+0x3c], R4 ;  /* 0x00003c0401007387 */ /* 0x0005e80000100800 */
[----:B------:R2:W-:Y:S01]  /*cef0*/  STL [R1+0x30], R0 ;  /* 0x0000300001007387 */ /* 0x0005e20000100800 */
[----:B------:R-:W-:Y:S05]  /*cf00*/  @!P1 BRA `(.L_x_248) ;  /* 0x0000000000409947 */ /* 0x000fea0003800000 */
[----:B--2---:R-:W-:Y:S01]  /*cf10*/  MOV R2, 0x0 ;  /* 0x0000000000027802 */ /* 0x004fe20000000f00 */
[----:B------:R-:W-:Y:S01]  /*cf20*/  ULDC.64 UR6, c[0x4][0x118] ;  /* 0x0100460000067ab9 */ /* 0x000fe20000000a00 */
[----:B------:R-:W-:Y:S01]  /*cf30*/  ULDC.64 UR8, c[0x4][0x120] ;  /* 0x0100480000087ab9 */ /* 0x000fe20000000a00 */
[----:B------:R-:W-:Y:S01]  /*cf40*/  ULDC.64 UR4, c[0x4][0x88] ;  /* 0x0100220000047ab9 */ /* 0x000fe20000000a00 */
[----:B------:R-:W-:Y:S02]  /*cf50*/  IMAD.U32 R4, RZ, RZ, UR6 ;  /* 0x00000006ff047e24 */ /* 0x000fe4000f8e00ff */
[----:B------:R-:W2:Y:S01]  /*cf60*/  LDC.64 R2, c[0x4][R2] ;  /* 0x0100000002027b82 */ /* 0x000ea20000000a00 */
[----:B------:R-:W-:Y:S02]  /*cf70*/  IMAD.U32 R5, RZ, RZ, UR7 ;  /* 0x00000007ff057e24 */ /* 0x000fe4000f8e00ff */
[----:B------:R-:W-:Y:S02]  /*cf80*/  IMAD.U32 R6, RZ, RZ, UR8 ;  /* 0x00000008ff067e24 */ /* 0x000fe4000f8e00ff */
[----:B------:R-:W-:-:S02]  /*cf90*/  IMAD.U32 R7, RZ, RZ, UR9 ;  /* 0x00000009ff077e24 */ /* 0x000fc4000f8e00ff */
[----:B-1----:R-:W-:Y:S02]  /*cfa0*/  IMAD.U32 R10, RZ, RZ, UR4 ;  /* 0x00000004ff0a7e24 */ /* 0x002fe4000f8e00ff */
[----:B0-----:R-:W-:Y:S02]  /*cfb0*/  IMAD.U32 R11, RZ, RZ, UR5 ;  /* 0x00000005ff0b7e24 */ /* 0x001fe4000f8e00ff */
[----:B------:R-:W-:Y:S02]  /*cfc0*/  IMAD.MOV.U32 R8, RZ, RZ, 0x70 ;  /* 0x00000070ff087424 */ /* 0x000fe400078e00ff */
[----:B------:R-:W-:Y:S02]  /*cfd0*/  IMAD.MOV.U32 R12, RZ, RZ, 0x1 ;  /* 0x00000001ff0c7424 */ /* 0x000fe400078e00ff */
[----:B------:R-:W-:-:S07]  /*cfe0*/  IMAD.MOV.U32 R13, RZ, RZ, RZ ;  /* 0x000000ffff0d7224 */ /* 0x000fce00078e00ff */
[----:B------:R-:W-:-:S07]  /*cff0*/  LEPC R20, `(.L_x_248) ;  /* 0x000000001014794e */ /* 0x000fce0000000000 */
[----:B--2---:R-:W-:Y:S05]  /*d000*/  CALL.ABS.NOINC R2 ;  /* 0x0000000002007343 */ /* 0x004fea0003c00000 */
.L_x_248:
[----:B------:R-:W-:Y:S05]  /*d010*/  BSYNC B6 ;  /* 0x0000000000067941 */ /* 0x000fea0003800000 */
.L_x_247:
[----:B--2---:R-:W2:Y:S01]  /*d020*/  LDL.LU R0, [R1+0x3c] ;  /* 0x00003c0001007983 */ /* 0x004ea20000300800 */
[----:B------:R-:W3:Y:S01]  /*d030*/  LDC R8, c[0x0][0x448] ;  /* 0x00011200ff087b82 */ /* 0x000ee20000000800 */
[----:B------:R-:W-:Y:S01]  /*d040*/  ULDC.64 UR4, c[0x0][0x2d8] ;  /* 0x0000b60000047ab9 */ /* 0x000fe20000000a00 */
[----:B------:R-:W-:Y:S01]  /*d050*/  ULDC.64 UR6, c[0x0][0x280] ;  /* 0x0000a00000067ab9 */ /* 0x000fe20000000a00 */
[----:B------:R-:W4:Y:S04]  /*d060*/  LDL.LU R4, [R1+0x30] ;  /* 0x0000300001047983 */ /* 0x000f280000300800 */
[----:B------:R-:W4:Y:S04]  /*d070*/  LDL.LU.64 R2, [R1+0x50] ;  /* 0x0000500001027983 */ /* 0x000f280000300a00 */
[----:B------:R-:W2:Y:S04]  /*d080*/  LDL.LU R6, [R1+0x2c] ;  /* 0x00002c0001067983 */ /* 0x000ea80000300800 */
[----:B------:R-:W2:Y:S01]  /*d090*/  LDL.LU R5, [R1+0x4] ;  /* 0x0000040001057983 */ /* 0x000ea20000300800 */
[----:B---3--:R-:W-:Y:S01]  /*d0a0*/  ISETP.NE.AND P0, PT, R8, 0x1, PT ;  /* 0x000000010800780c */ /* 0x008fe20003f05270 */
[----:B------:R-:W0:-:S12]  /*d0b0*/  S2R R9, SR_TID.X ;  /* 0x0000000000097919 */ /* 0x000e180000002100 */
[----:B------:R-:W3:Y:S01]  /*d0c0*/  @P0 LDC R7, c[0x0][0x450] ;  /* 0x00011400ff070b82 */ /* 0x000ee20000000800 */
[----:B0-----:R-:W-:-:S04]  /*d0d0*/  SHF.L.U32 R11, R9, 0x3, RZ ;  /* 0x00000003090b7819 */ /* 0x001fc800000006ff */
[----:B------:R-:W-:-:S04]  /*d0e0*/  LOP3.LUT R11, R11, 0x38, RZ, 0xc0, !PT ;  /* 0x000000380b0b7812 */ /* 0x000fc800078ec0ff */
[----:B-1----:R-:W-:Y:S01]  /*d0f0*/  LOP3.LUT R10, R11, 0x40, RZ, 0xfc, !PT ;  /* 0x000000400b0a7812 */ /* 0x002fe200078efcff */
[----:B----4-:R-:W-:Y:S02]  /*d100*/  IMAD.MOV.U32 R3, RZ, RZ, R4 ;  /* 0x000000ffff037224 */ /* 0x010fe400078e0004 */
[----:B------:R-:W0:Y:S01]  /*d110*/  S2R R4, SR_TID.X ;  /* 0x0000000000047919 */ /* 0x000e220000002100 */
[----:B------:R-:W-:-:S04]  /*d120*/  IMAD.WIDE.U32 R2, R16, UR4, R2 ;  /* 0x0000000410027c25 */ /* 0x000fc8000f8e0002 */
[----:B------:R-:W-:Y:S01]  /*d130*/  IMAD R3, R16, UR5, R3 ;  /* 0x0000000510037c24 */ /* 0x000fe2000f8e0203 */
[----:B------:R-:W-:Y:S02]  /*d140*/  ULDC.64 UR4, c[0x0][0x2e0] ;  /* 0x0000b80000047ab9 */ /* 0x000fe40000000a00 */
[----:B--2---:R-:W-:Y:S02]  /*d150*/  IMAD R0, R0, UR4, RZ ;  /* 0x0000000400007c24 */ /* 0x004fe4000f8e02ff */
[----:B------:R-:W-:-:S04]  /*d160*/  IMAD.WIDE.U32 R2, R6, UR4, R2 ;  /* 0x0000000406027c25 */ /* 0x000fc8000f8e0002 */
[----:B------:R-:W-:Y:S01]  /*d170*/  IMAD R0, R6, UR5, R0 ;  /* 0x0000000506007c24 */ /* 0x000fe2000f8e0200 */
[----:B------:R-:W-:Y:S01]  /*d180*/  ULDC.64 UR4, c[0x0][0x2d0] ;  /* 0x0000b40000047ab9 */ /* 0x000fe20000000a00 */
[C---:B0-----:R-:W-:Y:S01]  /*d190*/  LOP3.LUT R6, R4.reuse, 0x7f, RZ, 0xc0, !PT ;  /* 0x0000007f04067812 */ /* 0x041fe200078ec0ff */
[----:B------:R-:W-:-:S03]  /*d1a0*/  IMAD.SHL.U32 R4, R4, 0x10, RZ ;  /* 0x0000001004047824 */ /* 0x000fc600078e00ff */
[----:B------:R-:W-:-:S04]  /*d1b0*/  SHF.R.U32.HI R6, RZ, 0x3, R6 ;  /* 0x00000003ff067819 */ /* 0x000fc80000011606 */
[----:B------:R-:W-:Y:S02]  /*d1c0*/  LOP3.LUT R4, R6, 0x70, R4, 0xf8, !PT ;  /* 0x0000007006047812 */ /* 0x000fe400078ef804 */
[----:B------:R-:W0:Y:S01]  /*d1d0*/  @P0 LDC R6, c[0x0][0x44c] ;  /* 0x00011300ff060b82 */ /* 0x000e220000000800 */
[----:B------:R-:W-:Y:S02]  /*d1e0*/  IMAD.SHL.U32 R5, R5, 0x80, RZ ;  /* 0x0000008005057824 */ /* 0x000fe400078e00ff */
[----:B------:R-:W-:-:S03]  /*d1f0*/  IMAD.IADD R3, R3, 0x1, R0 ;  /* 0x0000000103037824 */ /* 0x000fc600078e0200 */
[----:B------:R-:W-:-:S05]  /*d200*/  LOP3.LUT R0, R4, R5, RZ, 0xfc, !PT ;  /* 0x0000000504007212 */ /* 0x000fca00078efcff */
[----:B------:R-:W-:Y:S02]  /*d210*/  IMAD.MOV.U32 R4, RZ, RZ, R0 ;  /* 0x000000ffff047224 */ /* 0x000fe400078e0000 */
[----:B0-----:R-:W-:-:S05]  /*d220*/  @P0 IMAD.HI.U32 R6, R0, R6, RZ ;  /* 0x0000000600060227 */ /* 0x001fca00078e00ff */
[----:B---3--:R-:W-:-:S05]  /*d230*/  @P0 SHF.R.U32.HI R4, RZ, R7, R6 ;  /* 0x00000007ff040219 */ /* 0x008fca0000011606 */
[----:B------:R-:W-:-:S04]  /*d240*/  IMAD.MOV R6, RZ, RZ, -R4 ;  /* 0x000000ffff067224 */ /* 0x000fc800078e0a04 */
[----:B------:R-:W-:Y:S01]  /*d250*/  IMAD R0, R8, R6, R0 ;  /* 0x0000000608007224 */ /* 0x000fe200078e0200 */
[----:B------:R-:W-:Y:S01]  /*d260*/  SHF.R.S32.HI R6, RZ, 0x1f, R4 ;  /* 0x0000001fff067819 */ /* 0x000fe20000011404 */
[----:B------:R-:W-:-:S04]  /*d270*/  IMAD.WIDE.U32 R2, R4, UR4, R2 ;  /* 0x0000000404027c25 */ /* 0x000fc8000f8e0002 */
[----:B------:R-:W-:-:S04]  /*d280*/  IMAD R6, R6, UR4, RZ ;  /* 0x0000000406067c24 */ /* 0x000fc8000f8e02ff */
[----:B------:R-:W-:Y:S01]  /*d290*/  IMAD R4, R4, UR5, R6 ;  /* 0x0000000504047c24 */ /* 0x000fe2000f8e0206 */
[----:B------:R-:W-:-:S03]  /*d2a0*/  ULDC.64 UR4, c[0x0][0x2c8] ;  /* 0x0000b20000047ab9 */ /* 0x000fc60000000a00 */
[----:B------:R-:W-:Y:S01]  /*d2b0*/  IMAD.IADD R3, R3, 0x1, R4 ;  /* 0x0000000103037824 */ /* 0x000fe200078e0204 */
[----:B------:R-:W-:Y:S01]  /*d2c0*/  SHF.R.S32.HI R4, RZ, 0x1f, R0 ;  /* 0x0000001fff047819 */ /* 0x000fe20000011400 */
[----:B------:R-:W-:-:S04]  /*d2d0*/  IMAD.WIDE.U32 R2, R0, UR4, R2 ;  /* 0x0000000400027c25 */ /* 0x000fc8000f8e0002 */
[----:B------:R-:W-:Y:S01]  /*d2e0*/  IMAD R4, R4, UR4, RZ ;  /* 0x0000000404047c24 */ /* 0x000fe2000f8e02ff */
[----:B------:R-:W-:Y:S02]  /*d2f0*/  ULDC UR4, c[0x0][0x2b8] ;  /* 0x0000ae0000047ab9 */ /* 0x000fe40000000800 */
[----:B------:R-:W-:Y:S02]  /*d300*/  ISETP.GE.AND P1, PT, R10, UR4, PT ;  /* 0x000000040a007c0c */ /* 0x000fe4000bf26270 */
[----:B------:R0:W5:Y:S01]  /*d310*/  LDL R10, [R1+0x24] ;  /* 0x00002400010a7983 */ /* 0x0001620000100800 */
[----:B------:R-:W-:Y:S01]  /*d320*/  IMAD R0, R0, UR5, R4 ;  /* 0x0000000500007c24 */ /* 0x000fe2000f8e0204 */
[----:B------:R-:W-:Y:S02]  /*d330*/  LOP3.LUT R9, R11, 0x80, RZ, 0xfc, !PT ;  /* 0x000000800b097812 */ /* 0x000fe400078efcff */
[----:B------:R-:W-:Y:S01]  /*d340*/  LEA R4, P3, R2, UR6, 0x1 ;  /* 0x0000000602047c11 */ /* 0x000fe2000f8608ff */
[----:B------:R-:W-:Y:S01]  /*d350*/  IMAD.IADD R0, R3, 0x1, R0 ;  /* 0x0000000103007824 */ /* 0x000fe200078e0200 */
[----:B------:R-:W-:-:S02]  /*d360*/  ISETP.GE.AND P2, PT, R11, UR4, PT ;  /* 0x000000040b007c0c */ /* 0x000fc4000bf46270 */
[----:B------:R-:W-:Y:S01]  /*d370*/  ISETP.GE.AND P0, PT, R9, UR4, PT ;  /* 0x0000000409007c0c */ /* 0x000fe2000bf06270 */
[----:B------:R-:W-:Y:S01]  /*d380*/  UMOV UR4, 0xffffffff ;  /* 0xffffffff00047882 */ /* 0x000fe20000000000 */
[----:B------:R-:W-:Y:S02]  /*d390*/  LEA.HI.X R3, R2, UR7, R0, 0x1, P3 ;  /* 0x0000000702037c11 */ /* 0x000fe400098f0c00 */
[----:B0-----:R-:W-:Y:S09]  /*d3a0*/  BRA.DIV UR4, `(.L_x_249) ;  /* 0x0000004204d07947 */ /* 0x001ff2000b800000 */
[----:B------:R-:W2:Y:S01]  /*d3b0*/  LDL.LU R7, [R1+0x44] ;  /* 0x0000440001077983 */ /* 0x000ea20000300800 */
[----:B------:R-:W0:Y:S02]  /*d3c0*/  S2R R6, SR_TID.X ;  /* 0x0000000000067919 */ /* 0x000e240000002100 */
[----:B0-----:R-:W-:-:S04]  /*d3d0*/  LOP3.LUT R6, R6, 0x7f, RZ, 0xc0, !PT ;  /* 0x0000007f06067812 */ /* 0x001fc800078ec0ff */
[----:B------:R-:W-:-:S05]  /*d3e0*/  SHF.R.U32.HI R6, RZ, 0x3, R6 ;  /* 0x00000003ff067819 */ /* 0x000fca0000011606 */
[----:B------:R-:W-:Y:S02]  /*d3f0*/  IMAD.IADD R0, R6, 0x1, R5 ;  /* 0x0000000106007824 */ /* 0x000fe400078e0205 */
[----:B------:R-:W0:Y:S02]  /*d400*/  S2R R6, SR_TID.X ;  /* 0x0000000000067919 */ /* 0x000e240000002100 */
[----:B------:R-:W-:Y:S01]  /*d410*/  VIADD R5, R0, 0x10 ;  /* 0x0000001000057836 */ /* 0x000fe20000000000 */
[----:B------:R-:W-:Y:S01]  /*d420*/  SHFL.IDX PT, R9, R3, 0x1, 0x181f ;  /* 0x00381f0003097f89 */ /* 0x000fe200000e0000 */
[----:B0-----:R-:W-:-:S03]  /*d430*/  IMAD.SHL.U32 R11, R6, 0x8, RZ ;  /* 0x00000008060b7824 */ /* 0x001fc600078e00ff */
[----:B------:R-:W-:Y:S02]  /*d440*/  SHFL.IDX PT, R6, R3, RZ, 0x181f ;  /* 0x00181fff03067589 */ /* 0x000fe400000e0000 */
[----:B------:R-:W-:Y:S01]  /*d450*/  LOP3.LUT R11, R11, 0x38, RZ, 0xc0, !PT ;  /* 0x000000380b0b7812 */ /* 0x000fe200078ec0ff */
[----:B--2---:R-:W-:Y:S02]  /*d460*/  IMAD R2, R7, R8, RZ ;  /* 0x0000000807027224 */ /* 0x004fe400078e02ff */
[----:B------:R-:W0:Y:S03]  /*d470*/  SHFL.IDX PT, R7, R4, RZ, 0x181f ;  /* 0x00181fff04077589 */ /* 0x000e2600000e0000 */
[-C--:B------:R-:W-:Y:S02]  /*d480*/  ISETP.GE.AND P4, PT, R0, R2.reuse, PT ;  /* 0x000000020000720c */ /* 0x080fe40003f86270 */
[----:B------:R-:W-:-:S02]  /*d490*/  ISETP.GE.AND P3, PT, R5, R2, PT ;  /* 0x000000020500720c */ /* 0x000fc40003f66270 */
[----:B------:R-:W1:Y:S09]  /*d4a0*/  SHFL.IDX PT, R5, R4, 0x1, 0x181f ;  /* 0x00381f0004057f89 */ /* 0x000e7200000e0000 */
[----:B0-----:R-:W-:-:S05]  /*d4b0*/  @!P4 LEA R7, P5, R11, R7, 0x1 ;  /* 0x000000070b07c211 */ /* 0x001fca00078a08ff */
[----:B------:R-:W-:-:S05]  /*d4c0*/  @!P4 IMAD.X R6, RZ, RZ, R6, P5 ;  /* 0x000000ffff06c224 */ /* 0x000fca00028e0606 */
[----:B------:R-:W-:-:S04]  /*d4d0*/  @!P4 LOP3.LUT R7, R7, R6, RZ, 0x3c, !PT ;  /* 0x000000060707c212 */ /* 0x000fc800078e3cff */
[----:B------:R-:W-:Y:S02]  /*d4e0*/  @!P4 LOP3.LUT R6, R7, R6, RZ, 0x3c, !PT ;  /* 0x000000060706c212 */ /* 0x000fe400078e3cff */
[----:B-1----:R-:W-:Y:S02]  /*d4f0*/  @!P3 LEA R8, P5, R11, R5, 0x1 ;  /* 0x000000050b08b211 */ /* 0x002fe400078a08ff */
[----:B------:R-:W-:-:S03]  /*d500*/  @!P4 LOP3.LUT R7, R7, R6, RZ, 0x3c, !PT ;  /* 0x000000060707c212 */ /* 0x000fc600078e3cff */
[----:B------:R-:W-:Y:S02]  /*d510*/  @!P3 IMAD.X R5, RZ, RZ, R9, P5 ;  /* 0x000000ffff05b224 */ /* 0x000fe400028e0609 */
[----:B-----5:R-:W-:Y:S04]  /*d520*/  @!P4 LDGSTS.E.BYPASS.LTC128B.128 [R10+0x10400], desc[UR40][R6.64], !P2 ;  /* 0x10400000060acfae */ /* 0x020fe8000d101d68 */
[----:B------:R-:W-:Y:S04]  /*d530*/  @!P4 LDGSTS.E.BYPASS.LTC128B.128 [R10+0x14400], desc[UR40][R6.64+0x80], !P1 ;  /* 0x14400080060acfae */ /* 0x000fe8000c901d68 */
[----:B------:R0:W-:Y:S02]  /*d540*/  @!P4 LDGSTS.E.BYPASS.LTC128B.128 [R10+0x18400], desc[UR40][R6.64+0x100], !P0 ;  /* 0x18400100060acfae */ /* 0x0001e4000c101d68 */
[----:B0-----:R-:W-:-:S02]  /*d550*/  @!P3 IMAD.MOV.U32 R6, RZ, RZ, R8 ;  /* 0x000000ffff06b224 */ /* 0x001fc400078e0008 */
[----:B------:R-:W-:Y:S02]  /*d560*/  @!P3 IMAD.MOV.U32 R7, RZ, RZ, R5 ;  /* 0x000000ffff07b224 */ /* 0x000fe400078e0005 */
[----:B------:R-:W-:-:S03]  /*d570*/  VIADD R5, R0, 0x20 ;  /* 0x0000002000057836 */ /* 0x000fc60000000000 */
[----:B------:R-:W-:Y:S04]  /*d580*/  @!P3 LDGSTS.E.BYPASS.LTC128B.128 [R10+0x10c00], desc[UR40][R6.64], !P2 ;  /* 0x10c00000060abfae */ /* 0x000fe8000d101d68 */
[----:B------:R-:W-:Y:S04]  /*d590*/  @!P3 LDGSTS.E.BYPASS.LTC128B.128 [R10+0x14c00], desc[UR40][R6.64+0x80], !P1 ;  /* 0x14c00080060abfae */ /* 0x000fe8000c901d68 */
[----:B------:R0:W-:Y:S01]  /*d5a0*/  @!P3 LDGSTS.E.BYPASS.LTC128B.128 [R10+0x18c00], desc[UR40][R6.64+0x100], !P0 ;  /* 0x18c00100060abfae */ /* 0x0001e2000c101d68 */
[----:B------:R-:W-:-:S03]  /*d5b0*/  ISETP.GE.AND P3, PT, R5, R2, PT ;  /* 0x000000020500720c */ /* 0x000fc60003f66270 */
[----:B------:R-:W1:Y:S04]  /*d5c0*/  SHFL.IDX PT, R5, R4, 0x2, 0x181f ;  /* 0x00581f0004057f89 */ /* 0x000e6800000e0000 */
[----:B------:R-:W0:Y:S06]  /*d5d0*/  SHFL.IDX PT, R8, R3, 0x2, 0x181f ;  /* 0x00581f0003087f89 */ /* 0x000e2c00000e0000 */
[----:B-1----:R-:W-:-:S05]  /*d5e0*/  @!P3 LEA R5, P4, R11, R5, 0x1 ;  /* 0x000000050b05b211 */ /* 0x002fca00078808ff */
[----:B0-----:R-:W-:-:S04]  /*d5f0*/  @!P3 IMAD.X R6, RZ, RZ, R8, P4 ;  /* 0x000000ffff06b224 */ /* 0x001fc800020e0608 */
[----:B------:R-:W-:Y:S02]  /*d600*/  @!P3 IMAD.MOV.U32 R7, RZ, RZ, R6 ;  /* 0x000000ffff07b224 */ /* 0x000fe400078e0006 */
[----:B------:R-:W-:Y:S02]  /*d610*/  @!P3 IMAD.MOV.U32 R6, RZ, RZ, R5 ;  /* 0x000000ffff06b224 */ /* 0x000fe400078e0005 */
[----:B------:R-:W-:-:S03]  /*d620*/  VIADD R5, R0, 0x30 ;  /* 0x0000003000057836 */ /* 0x000fc60000000000 */
[----:B------:R-:W-:Y:S04]  /*d630*/  @!P3 LDGSTS.E.BYPASS.LTC128B.128 [R10+0x11400], desc[UR40][R6.64], !P2 ;  /* 0x11400000060abfae */ /* 0x000fe8000d101d68 */
[----:B------:R-:W-:Y:S04]  /*d640*/  @!P3 LDGSTS.E.BYPASS.LTC128B.128 [R10+0x15400], desc[UR40][R6.64+0x80], !P1 ;  /* 0x15400080060abfae */ /* 0x000fe8000c901d68 */
[----:B------:R0:W-:Y:S01]  /*d650*/  @!P3 LDGSTS.E.BYPASS.LTC128B.128 [R10+0x19400], desc[UR40][R6.64+0x100], !P0 ;  /* 0x19400100060abfae */ /* 0x0001e2000c101d68 */
[----:B------:R-:W-:-:S03]  /*d660*/  ISETP.GE.AND P3, PT, R5, R2, PT ;  /* 0x000000020500720c */ /* 0x000fc60003f66270 */
[----:B------:R-:W1:Y:S04]  /*d670*/  SHFL.IDX PT, R5, R4, 0x3, 0x181f ;  /* 0x00781f0004057f89 */ /* 0x000e6800000e0000 */
[----:B0-----:R-:W0:Y:S06]  /*d680*/  SHFL.IDX PT, R6, R3, 0x3, 0x181f ;  /* 0x00781f0003067f89 */ /* 0x001e2c00000e0000 */
[----:B-1----:R-:W-:-:S05]  /*d690*/  @!P3 LEA R5, P4, R11, R5, 0x1 ;  /* 0x000000050b05b211 */ /* 0x002fca00078808ff */
[----:B0-----:R-:W-:-:S04]  /*d6a0*/  @!P3 IMAD.X R6, RZ, RZ, R6, P4 ;  /* 0x000000ffff06b224 */ /* 0x001fc800020e0606 */
[----:B------:R-:W-:Y:S02]  /*d6b0*/  @!P3 IMAD.MOV.U32 R7, RZ, RZ, R6 ;  /* 0x000000ffff07b224 */ /* 0x000fe400078e0006 */
[----:B------:R-:W-:Y:S01]  /*d6c0*/  @!P3 IMAD.MOV.U32 R6, RZ, RZ, R5 ;  /* 0x000000ffff06b224 */ /* 0x000fe200078e0005 */
[----:B------:R-:W-:-:S04]  /*d6d0*/  IADD3 R5, R0, 0x40, RZ ;  /* 0x0000004000057810 */ /* 0x000fc80007ffe0ff */
        /* <DEDUP_REMOVED lines=22> */
[----:B------:R-:W-:Y:S02]  /*d840*/  @!P3 LDGSTS.E.BYPASS.LTC128B.128 [R10+0x12c00], desc[UR40][R6.64], !P2 ;  /* 0x12c00000060abfae */ /* 0x000fe4000d101d68 */
[----:B------:R-:W-:Y:S02]  /*d850*/  ISETP.GE.AND P4, PT, R5, R2, PT ;  /* 0x000000020500720c */ /* 0x000fe40003f86270 */
[----:B------:R-:W0:Y:S04]  /*d860*/  SHFL.IDX PT, R5, R4, 0x6, 0x181f ;  /* 0x00d81f0004057f89 */ /* 0x000e2800000e0000 */
[----:B------:R-:W-:Y:S04]  /*d870*/  @!P3 LDGSTS.E.BYPASS.LTC128B.128 [R10+0x16c00], desc[UR40][R6.64+0x80], !P1 ;  /* 0x16c00080060abfae */ /* 0x000fe8000c901d68 */
[----:B------:R1:W-:Y:S04]  /*d880*/  @!P3 LDGSTS.E.BYPASS.LTC128B.128 [R10+0x1ac00], desc[UR40][R6.64+0x100], !P0 ;  /* 0x1ac00100060abfae */ /* 0x0003e8000c101d68 */
[----:B-1----:R-:W1:Y:S01]  /*d890*/  SHFL.IDX PT, R6, R3, 0x6, 0x181f ;  /* 0x00d81f0003067f89 */ /* 0x002e6200000e0000 */
[----:B0-----:R-:W-:-:S05]  /*d8a0*/  @!P4 LEA R5, P3, R11, R5, 0x1 ;  /* 0x000000050b05c211 */ /* 0x001fca00078608ff */
[----:B-1----:R-:W-:-:S04]  /*d8b0*/  @!P4 IMAD.X R6, RZ, RZ, R6, P3 ;  /* 0x000000ffff06c224 */ /* 0x002fc800018e0606 */
[----:B------:R-:W-:Y:S02]  /*d8c0*/  @!P4 IMAD.MOV.U32 R7, RZ, RZ, R6 ;  /* 0x000000ffff07c224 */ /* 0x000fe400078e0006 */
[----:B------:R-:W-:Y:S02]  /*d8d0*/  @!P4 IMAD.MOV.U32 R6, RZ, RZ, R5 ;  /* 0x000000ffff06c224 */ /* 0x000fe400078e0005 */
[----:B------:R1:W2:Y:S04]  /*d8e0*/  SHFL.IDX PT, R5, R3, 0x7, 0x181f ;  /* 0x00f81f0003057f89 */ /* 0x0002a800000e0000 */
[----:B------:R1:W-:Y:S04]  /*d8f0*/  @!P4 LDGSTS.E.BYPASS.LTC128B.128 [R10+0x13400], desc[UR40][R6.64], !P2 ;  /* 0x13400000060acfae */ /* 0x0003e8000d101d68 */
[----:B------:R1:W-:Y:S04]  /*d900*/  @!P4 LDGSTS.E.BYPASS.LTC128B.128 [R10+0x17400], desc[UR40][R6.64+0x80], !P1 ;  /* 0x17400080060acfae */ /* 0x0003e8000c901d68 */
[----:B------:R1:W-:Y:S04]  /*d910*/  @!P4 LDGSTS.E.BYPASS.LTC128B.128 [R10+0x1b400], desc[UR40][R6.64+0x100], !P0 ;  /* 0x1b400100060acfae */ /* 0x0003e8000c101d68 */
[----:B------:R1:W3:Y:S02]  /*d920*/  SHFL.IDX PT, R3, R4, 0x7, 0x181f ;  /* 0x00f81f0004037f89 */ /* 0x0002e400000e0000 */
.L_x_366:
[----:B------:R-:W-:Y:S01]  /*d930*/  VIADD R0, R0, 0x70 ;  /* 0x0000007000007836 */ /* 0x000fe20000000000 */
[----:B------:R-:W-:Y:S04]  /*d940*/  BSSY B0, `(.L_x_250) ;  /* 0x000000e000007945 */ /* 0x000fe80003800000 */
[----:B------:R-:W-:-:S13]  /*d950*/  ISETP.GE.AND P3, PT, R0, R2, PT ;  /* 0x000000020000720c */ /* 0x000fda0003f66270 */
[----:B------:R-:W-:Y:S05]  /*d960*/  @P3 BRA `(.L_x_251) ;  /* 0x00000000002c3947 */ /* 0x000fea0003800000 */
[----:B-1----:R-:W1:Y:S02]  /*d970*/  S2R R4, SR_TID.X ;  /* 0x0000000000047919 */ /* 0x002e640000002100 */
[----:B-1----:R-:W-:-:S05]  /*d980*/  IMAD.SHL.U32 R4, R4, 0x8, RZ ;  /* 0x0000000804047824 */ /* 0x002fca00078e00ff */
[----:B------:R-:W-:-:S04]  /*d990*/  LOP3.LUT R4, R4, 0x38, RZ, 0xc0, !PT ;  /* 0x0000003804047812 */ /* 0x000fc800078ec0ff */
[----:B---3--:R-:W-:-:S05]  /*d9a0*/  LEA R2, P3, R4, R3, 0x1 ;  /* 0x0000000304027211 */ /* 0x008fca00078608ff */
[----:B--2---:R-:W-:-:S05]  /*d9b0*/  IMAD.X R3, RZ, RZ, R5, P3 ;  /* 0x000000ffff037224 */ /* 0x004fca00018e0605 */
[----:B------:R-:W-:Y:S01]  /*d9c0*/  @!PT LDS RZ, [RZ] ;  /* 0x00000000fffff984 */ /* 0x000fe20000000800 */
[----:B------:R-:W-:Y:S01]  /*d9d0*/  @!PT LDS RZ, [RZ] ;  /* 0x00000000fffff984 */ /* 0x000fe20000000800 */
[----:B------:R-:W-:Y:S01]  /*d9e0*/  @!PT LDS RZ, [RZ] ;  /* 0x00000000fffff984 */ /* 0x000fe20000000800 */
[----:B------:R4:W-:Y:S04]  /*d9f0*/  LDGSTS.E.BYPASS.LTC128B.128 [R10+0x13c00], desc[UR40][R2.64], !P2 ;  /* 0x13c00000020a7fae */ /* 0x0009e8000d101d68 */
[----:B------:R4:W-:Y:S04]  /*da00*/  LDGSTS.E.BYPASS.LTC128B.128 [R10+0x17c00], desc[UR40][R2.64+0x80], !P1 ;  /* 0x17c00080020a7fae */ /* 0x0009e8000c901d68 */
[----:B------:R4:W-:Y:S02]  /*da10*/  LDGSTS.E.BYPASS.LTC128B.128 [R10+0x1bc00], desc[UR40][R2.64+0x100], !P0 ;  /* 0x1bc00100020a7fae */ /* 0x0009e4000c101d68 */
.L_x_251:
[----:B------:R-:W-:Y:S05]  /*da20*/  BSYNC B0 ;  /* 0x0000000000007941 */ /* 0x000fea0003800000 */
.L_x_250:
[----:B------:R-:W-:Y:S01]  /*da30*/  NOP ;  /* 0x0000000000007918 */ /* 0x000fe20000000000 */
[----:B------:R-:W-:Y:S01]  /*da40*/  PLOP3.LUT P0, PT, PT, PT, PT, 0x80, 0x0 ;  /* 0x000000000000781c */ /* 0x000fe20003f0f070 */
[----:B01----:R-:W-:-:S12]  /*da50*/  VIADD R6, R18, 0x34800 ;  /* 0x0003480012067836 */ /* 0x003fd80000000000 */
.L_x_252:
[----:B------:R-:W-:Y:S02]  /*da60*/  PLOP3.LUT P1, PT, P1, P0, PT, 0xa2, 0x0 ;  /* 0x000000000000781c */ /* 0x000fe40000f21472 */
[----:B------:R-:W-:-:S08]  /*da70*/  @P0 R2UR P1, UR4, R18 ;  /* 0x00000000120402ca */ /* 0x000fd00000020000 */
[----:B------:R-:W-:-:S05]  /*da80*/  @P0 PLOP3.LUT P0, PT, P1, PT, PT, 0x80, 0x0 ;  /* 0x000000000000081c */ /* 0x000fca0000f0f070 */
[----:B------:R-:W-:Y:S01]  /*da90*/  @!P1 SYNCS.ARRIVE.TRANS64.RED.A0T1 RZ, [UR4+0x34800], RZ ;  /* 0x034800ffffff99a7 */ /* 0x000fe20008200404 */
[----:B------:R-:W-:Y:S07]  /*daa0*/  @!P1 ARRIVES.LDGSTSBAR.64.TRANSCNT [UR4+0x34800] ;  /* 0x03480000ff0099b0 */ /* 0x000fee0008000a84 */
[----:B------:R-:W-:Y:S05]  /*dab0*/  @P0 BRA.U.ANY `(.L_x_252) ;  /* 0xfffffffd00e80947 */ /* 0x000fea000393ffff */
[----:B----4-:R-:W4:Y:S02]  /*dac0*/  LDL.LU R2, [R1+0x48] ;  /* 0x0000480001027983 */ /* 0x010f240000300800 */
[----:B----4-:R-:W-:-:S05]  /*dad0*/  VIADD R2, R2, 0x1 ;  /* 0x0000000102027836 */ /* 0x010fca0000000000 */
[----:B------:R0:W-:Y:S01]  /*dae0*/  STL [R1+0x48], R2 ;  /* 0x0000480201007387 */ /* 0x0001e20000100800 */
[----:B------:R-:W-:-:S04]  /*daf0*/  LEA.HI R0, R2, R2, RZ, 0x1 ;  /* 0x0000000202007211 */ /* 0x000fc800078f08ff */
[----:B------:R-:W-:-:S04]  /*db00*/  LOP3.LUT R0, R0, 0xfffffffe, RZ, 0xc0, !PT ;  /* 0xfffffffe00007812 */ /* 0x000fc800078ec0ff */
[----:B------:R-:W-:-:S04]  /*db10*/  IADD3 R0, R2, -R0, RZ ;  /* 0x8000000002007210 */ /* 0x000fc80007ffe0ff */
[----:B------:R-:W-:Y:S01]  /*db20*/  SHF.L.U32 R0, R0, 0x1f, RZ ;  /* 0x0000001f00007819 */ /* 0x000fe200000006ff */
[----:B------:R-:W-:Y:S01]  /*db30*/  NOP ;  /* 0x0000000000007918 */ /* 0x000fe20000000000 */
[----:B------:R0:W-:Y:S01]  /*db40*/  SYNCS.ARRIVE.TRANS64.A1T0 RZ, [R18+URZ+0x34800], RZ ;  /* 0x034800ff12ff79a7 */ /* 0x0001e2000810003f */
[----:B------:R-:W-:Y:S01]  /*db50*/  BSSY B0, `(.L_x_253) ;  /* 0x0000003000007945 */ /* 0x000fe20003800000 */
[----:B------:R-:W1:Y:S03]  /*db60*/  SYNCS.PHASECHK.TRANS64.TRYWAIT P0, [R18+URZ+0x34820], R0 ;  /* 0x03482000120075a7 */ /* 0x000e66000800017f */
[----:B01----:R-:W-:Y:S05]  /*db70*/  @!P0 BRA `(.L_x_254) ;  /* 0x0000004400e08947 */ /* 0x003fea0003800000 */
.L_x_367:
[----:B------:R-:W-:Y:S05]  /*db80*/  BSYNC B0 ;  /* 0x0000000000007941 */ /* 0x000fea0003800000 */
.L_x_253:
[----:B------:R-:W0:Y:S04]  /*db90*/  LDL R2, [R1+0x38] ;  /* 0x0000380001027983 */ /* 0x000e280000100800 */
[----:B---3--:R-:W3:Y:S01]  /*dba0*/  LDL R3, [R1+0x28] ;  /* 0x0000280001037983 */ /* 0x008ee20000100800 */
[----:B------:R-:W-:Y:S01]  /*dbb0*/  BSSY B0, `(.L_x_255) ;  /* 0x0000213000007945 */ /* 0x000fe20003800000 */
[----:B0-----:R-:W-:-:S05]  /*dbc0*/  VIADD R0, R2, 0xfffffffe ;  /* 0xfffffffe02007836 */ /* 0x001fca0000000000 */
[----:B---3--:R-:W-:-:S13]  /*dbd0*/  ISETP.GE.AND P0, PT, R0, R3, PT ;  /* 0x000000030000720c */ /* 0x008fda0003f06270 */
[----:B------:R-:W-:Y:S05]  /*dbe0*/  @!P0 BRA `(.L_x_256) ;  /* 0x00000020003c8947 */ /* 0x000fea0003800000 */
[----:B------:R-:W3:Y:S04]  /*dbf0*/  LDL.LU R2, [R1+0x58] ;  /* 0x0000580001027983 */ /* 0x000ee80000300800 */
[----:B--2---:R-:W2:Y:S04]  /*dc00*/  LDL.LU R5, [R1+0x34] ;  /* 0x0000340001057983 */ /* 0x004ea80000300800 */
[----:B------:R-:W4:Y:S01]  /*dc10*/  LDL.LU R4, [R1+0x40] ;  /* 0x0000400001047983 */ /* 0x000f220000300800 */
[----:B------:R-:W-:Y:S01]  /*dc20*/  LOP3.LUT R12, RZ, R3, RZ, 0x33, !PT ;  /* 0x00000003ff0c7212 */ /* 0x000fe200078e33ff */
[----:B------:R-:W-:Y:S01]  /*dc30*/  BSSY B2, `(.L_x_257) ;  /* 0x00000b5000027945 */ /* 0x000fe20003800000 */
[----:B---3--:R-:W-:-:S04]  /*dc40*/  VIADD R2, R2, 0x1 ;  /* 0x0000000102027836 */ /* 0x008fc80000000000 */
[----:B--2---:R-:W-:-:S05]  /*dc50*/  IMAD R2, R2, R5, RZ ;  /* 0x0000000502027224 */ /* 0x004fca00078e02ff */
[----:B----4-:R-:W-:-:S05]  /*dc60*/  VIMNMX R4, R4, R2, PT ;  /* 0x0000000204047248 */ /* 0x010fca0003fe0100 */
[----:B------:R-:W-:-:S05]  /*dc70*/  IMAD.MOV R2, RZ, RZ, -R4 ;  /* 0x000000ffff027224 */ /* 0x000fca00078e0a04 */
[----:B------:R-:W-:-:S05]  /*dc80*/  VIADDMNMX R12, R2, 0x1, R12, !PT ;  /* 0x00000001020c7846 */ /* 0x000fca000780010c */
[----:B------:R-:W-:-:S05]  /*dc90*/  IMAD.IADD R2, R4, 0x1, R12 ;  /* 0x0000000104027824 */ /* 0x000fca00078e020c */
[----:B------:R-:W-:-:S04]  /*dca0*/  LOP3.LUT R2, R2, 0x1, RZ, 0xc0, !PT ;  /* 0x0000000102027812 */ /* 0x000fc800078ec0ff */
[----:B------:R-:W-:-:S13]  /*dcb0*/  ISETP.NE.U32.AND P0, PT, R2, 0x1, PT ;  /* 0x000000010200780c */ /* 0x000fda0003f05070 */
[----:B------:R-:W-:Y:S05]  /*dcc0*/  @P0 BRA `(.L_x_258) ;  /* 0x0000000800ac0947 */ /* 0x000fea0003800000 */
[----:B------:R-:W2:Y:S04]  /*dcd0*/  LDL R5, [R1+0x20] ;  /* 0x0000200001057983 */ /* 0x000ea80000100800 */
[----:B------:R-:W3:Y:S01]  /*dce0*/  LDL R3, [R1+0x14] ;  /* 0x0000140001037983 */ /* 0x000ee20000100800 */
[----:B------:R-:W-:Y:S01]  /*dcf0*/  VIADD R9, R19, 0x1 ;  /* 0x0000000113097836 */ /* 0x000fe20000000000 */
[----:B------:R-:W-:Y:S04]  /*dd00*/  BSSY B1, `(.L_x_259) ;  /* 0x00000a3000017945 */ /* 0x000fe80003800000 */
[----:B------:R-:W-:-:S04]  /*dd10*/  ISETP.NE.AND P0, PT, R9, 0x2, PT ;  /* 0x000000020900780c */ /* 0x000fc80003f05270 */
[----:B------:R-:W-:Y:S02]  /*dd20*/  SEL R13, RZ, 0x1, P0 ;  /* 0x00000001ff0d7807 */ /* 0x000fe40000000000 */
[----:B------:R-:W-:Y:S02]  /*dd30*/  SEL R9, R9, RZ, P0 ;  /* 0x000000ff09097207 */ /* 0x000fe40000000000 */
[----:B--2---:R-:W-:Y:S02]  /*dd40*/  ISETP.NE.AND P1, PT, R5, RZ, PT ;  /* 0x000000ff0500720c */ /* 0x004fe40003f25270 */
[----:B---3--:R-:W-:-:S11]  /*dd50*/  LOP3.LUT R13, R3, R13, RZ, 0x3c, !PT ;  /* 0x0000000d030d7212 */ /* 0x008fd600078e3cff */
[----:B------:R-:W-:Y:S05]  /*dd60*/  @!P1 BRA `(.L_x_260) ;  /* 0x0000000800709947 */ /* 0x000fea0003800000 */
[----:B------:R-:W-:Y:S01]  /*dd70*/  ULDC.64 UR4, c[0x0][0x418] ;  /* 0x0001060000047ab9 */ /* 0x000fe20000000a00 */
[----:B------:R-:W-:Y:S01]  /*dd80*/  IMAD.MOV.U32 R5, RZ, RZ, R17 ;  /* 0x000000ffff057224 */ /* 0x000fe200078e0011 */
[----:B------:R-:W-:-:S04]  /*dd90*/  ISETP.NE.U32.AND P0, PT, RZ, UR4, PT ;  /* 0x00000004ff007c0c */ /* 0x000fc8000bf05070 */
[----:B------:R-:W-:-:S13]  /*dda0*/  ISETP.NE.AND.EX P0, PT, RZ, UR5, PT, P0 ;  /* 0x00000005ff007c0c */ /* 0x000fda000bf05300 */
[----:B------:R-:W-:Y:S05]  /*ddb0*/  @!P0 BRA `(.L_x_261) ;  /* 0x00000000004c8947 */ /* 0x000fea0003800000 */
[----:B------:R-:W2:Y:S01]  /*ddc0*/  LDL R10, [R1+0x1c] ;  /* 0x00001c00010a7983 */ /* 0x000ea20000100800 */
[----:B------:R-:W0:Y:S01]  /*ddd0*/  LDC R7, c[0x0][0x43c] ;  /* 0x00010f00ff077b82 */ /* 0x000e220000000800 */
[----:B------:R-:W-:Y:S02]  /*dde0*/  ULDC.64 UR6, c[0x0][0x428] ;  /* 0x00010a0000067ab9 */ /* 0x000fe40000000a00 */
[----:B------:R-:W3:Y:S01]  /*ddf0*/  LDL R8, [R1+0x10] ;  /* 0x0000100001087983 */ /* 0x000ee20000100800 */
[----:B0-----:R-:W-:-:S13]  /*de00*/  ISETP.NE.AND P0, PT, R7, 0x1, PT ;  /* 0x000000010700780c */ /* 0x001fda0003f05270 */
[----:B------:R-:W0:Y:S02]  /*de10*/  @P0 LDC.64 R2, c[0x0][0x440] ;  /* 0x00011000ff020b82 */ /* 0x000e240000000a00 */
[----:B0-----:R-:W-:-:S04]  /*de20*/  @P0 IMAD.HI.U32 R5, R0, R2, RZ ;  /* 0x0000000200050227 */ /* 0x001fc800078e00ff */
[----:B------:R-:W-:Y:S01]  /*de30*/  IMAD.MOV.U32 R2, RZ, RZ, R0 ;  /* 0x000000ffff027224 */ /* 0x000fe200078e0000 */
[----:B------:R-:W-:-:S05]  /*de40*/  @P0 SHF.R.U32.HI R2, RZ, R3, R5 ;  /* 0x00000003ff020219 */ /* 0x000fca0000011605 */
[----:B------:R-:W-:-:S04]  /*de50*/  IMAD.MOV R3, RZ, RZ, -R2 ;  /* 0x000000ffff037224 */ /* 0x000fc800078e0a02 */
[----:B------:R-:W-:Y:S01]  /*de60*/  IMAD R0, R7, R3, R0 ;  /* 0x0000000307007224 */ /* 0x000fe200078e0200 */
[----:B------:R-:W-:Y:S01]  /*de70*/  SHF.R.S32.HI R3, RZ, 0x1f, R2 ;  /* 0x0000001fff037819 */ /* 0x000fe20000011402 */
[----:B--2---:R-:W-:-:S04]  /*de80*/  IMAD R5, R10, UR6, RZ ;  /* 0x000000060a057c24 */ /* 0x004fc8000f8e02ff */
[C---:B---3--:R-:W-:Y:S02]  /*de90*/  IMAD R5, R8.reuse, UR7, R5 ;  /* 0x0000000708057c24 */ /* 0x048fe4000f8e0205 */
[----:B------:R-:W-:-:S04]  /*dea0*/  IMAD.WIDE.U32 R2, R8, UR6, R2 ;  /* 0x0000000608027c25 */ /* 0x000fc8000f8e0002 */
[----:B------:R-:W-:Y:S01]  /*deb0*/  IMAD.IADD R3, R5, 0x1, R3 ;  /* 0x0000000105037824 */ /* 0x000fe200078e0203 */
[----:B------:R-:W-:-:S04]  /*dec0*/  LEA R10, P0, R2, UR4, 0x2 ;  /* 0x00000004020a7c11 */ /* 0x000fc8000f8010ff */
[----:B------:R-:W-:-:S05]  /*ded0*/  LEA.HI.X R11, R2, UR5, R3, 0x2, P0 ;  /* 0x00000005020b7c11 */ /* 0x000fca00080f1403 */
[----:B------:R0:W5:Y:S04]  /*dee0*/  LDG.E R5, desc[UR40][R10.64] ;  /* 0x000000280a057981 */ /* 0x000168000c1e1900 */
.L_x_261:
[----:B------:R-:W-:Y:S01]  /*def0*/  IMAD R3, R9, 0x8, R18 ;  /* 0x0000000809037824 */ /* 0x000fe200078e0212 */
[----:B------:R-:W-:Y:S01]  /*df00*/  SHF.L.U32 R2, R13, 0x1f, RZ ;  /* 0x0000001f0d027819 */ /* 0x000fe200000006ff */
[----:B------:R-:W-:Y:S03]  /*df10*/  BSSY B3, `(.L_x_262) ;  /* 0x0000003000037945 */ /* 0x000fe60003800000 */
[----:B------:R-:W1:Y:S02]  /*df20*/  SYNCS.PHASECHK.TRANS64.TRYWAIT P0, [R3+URZ+0x34840], R2 ;  /* 0x03484002030075a7 */ /* 0x000e64000800017f */
[----:B-1----:R-:W-:Y:S05]  /*df30*/  @!P0 BRA `(.L_x_263) ;  /* 0x0000004400048947 */ /* 0x002fea0003800000 */
.L_x_368:
[----:B------:R-:W-:Y:S05]  /*df40*/  BSYNC B3 ;  /* 0x0000000000037941 */ /* 0x000fea0003800000 */
.L_x_262:
[----:B------:R-:W2:Y:S01]  /*df50*/  S2R R7, SR_TID.X ;  /* 0x0000000000077919 */ /* 0x000ea20000002100 */
[----:B------:R-:W-:Y:S01]  /*df60*/  BSSY B3, `(.L_x_264) ;  /* 0x000000b000037945 */ /* 0x000fe20003800000 */
[----:B--2---:R-:W-:-:S04]  /*df70*/  LOP3.LUT R7, R7, 0x7f, RZ, 0xc0, !PT ;  /* 0x0000007f07077812 */ /* 0x004fc800078ec0ff */
[----:B------:R-:W-:-:S13]  /*df80*/  ISETP.NE.AND P1, PT, R7, RZ, PT ;  /* 0x000000ff0700720c */ /* 0x000fda0003f25270 */
[----:B------:R-:W-:Y:S05]  /*df90*/  @P1 BRA `(.L_x_265) ;  /* 0x00000000001c1947 */ /* 0x000fea0003800000 */
[----:B------:R-:W2:Y:S01]  /*dfa0*/  S2R R7, SR_TID.X ;  /* 0x0000000000077919 */ /* 0x000ea20000002100 */
[----:B-1----:R-:W-:-:S04]  /*dfb0*/  IMAD.MOV.U32 R2, RZ, RZ, 0xc000 ;  /* 0x0000c000ff027424 */ /* 0x002fc800078e00ff */
[----:B------:R3:W-:Y:S01]  /*dfc0*/  SYNCS.ARRIVE.TRANS64 RZ, [R3+URZ+0x34830], R2 ;  /* 0x0348300203ff79a7 */ /* 0x0007e2000800003f */
[----:B--2---:R-:W-:-:S04]  /*dfd0*/  LOP3.LUT R7, R7, 0x1f, RZ, 0xc0, !PT ;  /* 0x0000001f07077812 */ /* 0x004fc800078ec0ff */
[----:B------:R-:W-:-:S13]  /*dfe0*/  ISETP.NE.AND P0, PT, R7, RZ, PT ;  /* 0x000000ff0700720c */ /* 0x000fda0003f05270 */
[----:B---3--:R-:W-:Y:S05]  /*dff0*/  @!P0 BRA `(.L_x_265) ;  /* 0x0000000000048947 */ /* 0x008fea0003800000 */
[----:B------:R-:W-:Y:S01]  /*e000*/  BPT.TRAP 0x1 ;  /* 0x000000040000795c */ /* 0x000fe20000300000 */
.L_x_265:
[----:B------:R-:W-:Y:S05]  /*e010*/  BSYNC B3 ;  /* 0x0000000000037941 */ /* 0x000fea0003800000 */
.L_x_264:
[----:B-1----:R-:W2:Y:S01]  /*e020*/  LDL R2, [R1+0x18] ;  /* 0x0000180001027983 */ /* 0x002ea20000100800 */
[----:B------:R-:W-:Y:S01]  /*e030*/  IMAD.MOV.U32 R14, RZ, RZ, RZ ;  /* 0x000000ffff0e7224 */ /* 0x000fe200078e00ff */
[----:B------:R-:W-:Y:S01]  /*e040*/  UIADD3 UR4, UP0, UR38, 0x370, URZ ;  /* 0x0000037026047890 */ /* 0x000fe2000ff1e03f */
[----:B------:R-:W-:Y:S01]  /*e050*/  IMAD R8, R9, 0xc000, R18 ;  /* 0x0000c00009087824 */ /* 0x000fe200078e0212 */
[----:B------:R-:W-:Y:S01]  /*e060*/  PLOP3.LUT P0, PT, PT, PT, PT, 0x80, 0x0 ;  /* 0x000000000000781c */ /* 0x000fe20003f0f070 */
[----:B------:R-:W-:Y:S01]  /*e070*/  VIADD R3, R3, 0x34830 ;  /* 0x0003483003037836 */ /* 0x000fe20000000000 */
[----:B------:R-:W-:Y:S01]  /*e080*/  R2UR UR10, R14 ;  /* 0x000000000e0a72ca */ /* 0x000fe200000e0000 */
[----:B------:R-:W-:Y:S01]  /*e090*/  VIADD R7, R8, 0x1c400 ;  /* 0x0001c40008077836 */ /* 0x000fe20000000000 */
[----:B------:R-:W-:Y:S01]  /*e0a0*/  UIADD3.X UR5, URZ, UR39, URZ, UP0, !UPT ;  /* 0x000000273f057290 */ /* 0x000fe200087fe43f */
[----:B------:R-:W-:Y:S01]  /*e0b0*/  UMOV UR6, 0x0 ;  /* 0x0000000000067882 */ /* 0x000fe20000000000 */
[----:B------:R-:W-:Y:S01]  /*e0c0*/  UMOV UR7, 0x14f00000 ;  /* 0x14f0000000077882 */ /* 0x000fe20000000000 */
[----:B--2---:R-:W-:-:S10]  /*e0d0*/  IMAD R2, R0, 0x80, R2 ;  /* 0x0000008000027824 */ /* 0x004fd400078e0202 */
.L_x_266:
[----:B------:R-:W-:-:S13]  /*e0e0*/  @P0 ELECT P2, URZ, PT ;  /* 0x00000000003f082f */ /* 0x000fda0003840000 */
[----:B-----5:R-:W-:Y:S02]  /*e0f0*/  @P2 R2UR UR13, R5 ;  /* 0x00000000050d22ca */ /* 0x020fe400000e0000 */
[----:B------:R-:W-:Y:S02]  /*e100*/  @P2 R2UR UR12, R16 ;  /* 0x00000000100c22ca */ /* 0x000fe400000e0000 */
[----:B------:R-:W-:Y:S02]  /*e110*/  @P2 R2UR UR11, R2 ;  /* 0x00000000020b22ca */ /* 0x000fe400000e0000 */
[----:B------:R-:W-:Y:S02]  /*e120*/  @P2 R2UR UR9, R3 ;  /* 0x00000000030922ca */ /* 0x000fe400000e0000 */
[----:B------:R-:W-:Y:S02]  /*e130*/  @P2 R2UR UR8, R7 ;  /* 0x00000000070822ca */ /* 0x000fe400000e0000 */
[----:B------:R-:W-:-:S02]  /*e140*/  @P2 PLOP3.LUT P0, PT, P2, PT, PT, 0x8, 0x0 ;  /* 0x000000000000281c */ /* 0x000fc4000170e170 */
[----:B------:R-:W-:-:S09]  /*e150*/  PLOP3.LUT P2, PT, PT, PT, PT, 0x8, 0x0 ;  /* 0x000000000000781c */ /* 0x000fd20003f4e170 */
[----:B------:R1:W-:Y:S02]  /*e160*/  UTMALDG.4D [UR8], [UR4], desc[UR6] ;  /* 0x00000608040075b4 */ /* 0x0003e40008019000 */
[----:B-1----:R-:W-:Y:S05]  /*e170*/  @P0 BRA.U.ANY `(.L_x_266) ;  /* 0xfffffffd00d80947 */ /* 0x002fea000393ffff */
[----:B------:R-:W-:Y:S01]  /*e180*/  IMAD.MOV.U32 R15, RZ, RZ, 0x40 ;  /* 0x00000040ff0f7424 */ /* 0x000fe200078e00ff */
[----:B------:R-:W-:Y:S01]  /*e190*/  PLOP3.LUT P0, PT, PT, PT, PT, 0x80, 0x0 ;  /* 0x000000000000781c */ /* 0x000fe20003f0f070 */
[----:B------:R-:W-:Y:S01]  /*e1a0*/  UMOV UR6, 0x0 ;  /* 0x0000000000067882 */ /* 0x000fe20000000000 */
[----:B------:R-:W-:Y:S01]  /*e1b0*/  IADD3 R7, R8, 0x20400, RZ ;  /* 0x0002040008077810 */ /* 0x000fe20007ffe0ff */
[----:B------:R-:W-:Y:S01]  /*e1c0*/  UMOV UR7, 0x14f00000 ;  /* 0x14f0000000077882 */ /* 0x000fe20000000000 */
[----:B------:R-:W-:-:S15]  /*e1d0*/  R2UR UR10, R15 ;  /* 0x000000000f0a72ca */ /* 0x000fde00000e0000 */
.L_x_267:
[----:B------:R-:W-:-:S13]  /*e1e0*/  @P0 ELECT P2, URZ, PT ;  /* 0x00000000003f082f */ /* 0x000fda0003840000 */
[----:B------:R-:W-:Y:S02]  /*e1f0*/  @P2 R2UR UR13, R5 ;  /* 0x00000000050d22ca */ /* 0x000fe400000e0000 */
        /* <DEDUP_REMOVED lines=8> */
[----:B------:R-:W-:Y:S01]  /*e280*/  PLOP3.LUT P0, PT, PT, PT, PT, 0x80, 0x0 ;  /* 0x000000000000781c */ /* 0x000fe20003f0f070 */
[----:B------:R-:W-:Y:S01]  /*e290*/  VIADD R8, R8, 0x24400 ;  /* 0x0002440008087836 */ /* 0x000fe20000000000 */
[----:B------:R-:W-:Y:S01]  /*e2a0*/  UMOV UR6, 0x0 ;  /* 0x0000000000067882 */ /* 0x000fe20000000000 */
[----:B------:R-:W-:Y:S01]  /*e2b0*/  UMOV UR7, 0x14f00000 ;  /* 0x14f0000000077882 */ /* 0x000fe20000000000 */
[----:B------:R-:W-:-:S09]  /*e2c0*/  UMOV UR10, 0x80 ;  /* 0x00000080000a7882 */ /* 0x000fd20000000000 */
.L_x_268:
        /* <DEDUP_REMOVED lines=10> */
[----:B------:R-:W2:Y:S01]  /*e370*/  LDL.LU R7, [R1+0x14] ;  /* 0x0000140001077983 */ /* 0x000ea20000300800 */
[----:B------:R-:W-:Y:S01]  /*e380*/  IMAD R3, R19, 0x8, R6 ;  /* 0x0000000813037824 */ /* 0x000fe200078e0206 */
[----:B------:R-:W-:Y:S01]  /*e390*/  BSSY B3, `(.L_x_269) ;  /* 0x0000004000037945 */ /* 0x000fe20003800000 */
[----:B--2---:R-:W-:-:S04]  /*e3a0*/  SHF.L.U32 R2, R7, 0x1f, RZ ;  /* 0x0000001f07027819 */ /* 0x004fc800000006ff */
[----:B------:R-:W1:Y:S02]  /*e3b0*/  SYNCS.PHASECHK.TRANS64.TRYWAIT P0, [R3+URZ+0x60], R2 ;  /* 0x00006002030075a7 */ /* 0x000e64000800017f */
[----:B-1----:R-:W-:Y:S05]  /*e3c0*/  @!P0 BRA `(.L_x_270) ;  /* 0x0000003c00f48947 */ /* 0x002fea0003800000 */
.L_x_369:
[----:B------:R-:W-:Y:S05]  /*e3d0*/  BSYNC B3 ;  /* 0x0000000000037941 */ /* 0x000fea0003800000 */
.L_x_269:
[----:B------:R-:W-:Y:S01]  /*e3e0*/  BSSY B3, `(.L_x_271) ;  /* 0x000000c000037945 */ /* 0x000fe20003800000 */
[----:B0-----:R-:W-:Y:S02]  /*e3f0*/  IMAD.MOV.U32 R10, RZ, RZ, 0x0 ;  /* 0x00000000ff0a7424 */ /* 0x001fe400078e00ff */
[----:B------:R-:W-:Y:S01]  /*e400*/  IMAD.MOV.U32 R11, RZ, RZ, 0x14f00000 ;  /* 0x14f00000ff0b7424 */ /* 0x000fe200078e00ff */
[----:B------:R-:W-:Y:S06]  /*e410*/  @P1 BRA `(.L_x_272) ;  /* 0x0000000000201947 */ /* 0x000fec0003800000 */
[----:B------:R-:W0:Y:S01]  /*e420*/  S2R R7, SR_TID.X ;  /* 0x0000000000077919 */ /* 0x000e220000002100 */
[----:B-1----:R-:W-:Y:S02]  /*e430*/  IMAD R2, R19, 0x8, R18 ;  /* 0x0000000813027824 */ /* 0x002fe400078e0212 */
[----:B------:R-:W-:-:S04]  /*e440*/  IMAD.MOV.U32 R3, RZ, RZ, 0x8000 ;  /* 0x00008000ff037424 */ /* 0x000fc800078e00ff */
[----:B------:R2:W-:Y:S01]  /*e450*/  SYNCS.ARRIVE.TRANS64 RZ, [R2+URZ+0x34850], R3 ;  /* 0x0348500302ff79a7 */ /* 0x0005e2000800003f */
[----:B0-----:R-:W-:-:S04]  /*e460*/  LOP3.LUT R7, R7, 0x1f, RZ, 0xc0, !PT ;  /* 0x0000001f07077812 */ /* 0x001fc800078ec0ff */
[----:B------:R-:W-:-:S13]  /*e470*/  ISETP.NE.AND P0, PT, R7, RZ, PT ;  /* 0x000000ff0700720c */ /* 0x000fda0003f05270 */
[----:B--2---:R-:W-:Y:S05]  /*e480*/  @!P0 BRA `(.L_x_272) ;  /* 0x0000000000048947 */ /* 0x004fea0003800000 */
[----:B------:R-:W-:Y:S01]  /*e490*/  BPT.TRAP 0x1 ;  /* 0x000000040000795c */ /* 0x000fe20000300000 */
.L_x_272:
[----:B------:R-:W-:Y:S05]  /*e4a0*/  BSYNC B3 ;  /* 0x0000000000037941 */ /* 0x000fea0003800000 */
.L_x_271:
[----:B------:R-:W2:Y:S04]  /*e4b0*/  LDL R7, [R1+0x18] ;  /* 0x0000180001077983 */ /* 0x000ea80000100800 */
[----:B-1----:R-:W2:Y:S01]  /*e4c0*/  LDL.LU R2, [R1+0x8] ;  /* 0x0000080001027983 */ /* 0x002ea20000300800 */
[----:B------:R-:W-:Y:S01]  /*e4d0*/  R2UR UR10, R14 ;  /* 0x000000000e0a72ca */ /* 0x000fe200000e0000 */
[C-C-:B------:R-:W-:Y:S01]  /*e4e0*/  IMAD R3, R19.reuse, 0x8, R18.reuse ;  /* 0x0000000813037824 */ /* 0x140fe200078e0212 */
[----:B------:R-:W-:Y:S01]  /*e4f0*/  R2UR UR6, R10 ;  /* 0x000000000a0672ca */ /* 0x000fe200000e0000 */
[----:B------:R-:W-:Y:S01]  /*e500*/  IMAD R8, R19, 0x8000, R18 ;  /* 0x0000800013087824 */ /* 0x000fe200078e0212 */
[----:B------:R-:W-:Y:S01]  /*e510*/  R2UR UR7, R11 ;  /* 0x000000000b0772ca */ /* 0x000fe200000e0000 */
[----:B------:R-:W-:Y:S01]  /*e520*/  UIADD3 UR4, UP0, UR38, 0x470, URZ ;  /* 0x0000047026047890 */ /* 0x000fe2000ff1e03f */
[----:B------:R-:W-:Y:S01]  /*e530*/  PLOP3.LUT P0, PT, PT, PT, PT, 0x80, 0x0 ;  /* 0x000000000000781c */ /* 0x000fe20003f0f070 */
[----:B------:R-:W-:-:S02]  /*e540*/  VIADD R3, R3, 0x34850 ;  /* 0x0003485003037836 */ /* 0x000fc40000000000 */
[----:B------:R-:W-:Y:S01]  /*e550*/  UIADD3.X UR5, URZ, UR39, URZ, UP0, !UPT ;  /* 0x000000273f057290 */ /* 0x000fe200087fe43f */
[----:B--2---:R-:W-:Y:S02]  /*e560*/  IMAD R2, R2, 0x80, R7 ;  /* 0x0000008002027824 */ /* 0x004fe400078e0207 */
[----:B------:R-:W-:-:S09]  /*e570*/  VIADD R7, R8, 0x400 ;  /* 0x0000040008077836 */ /* 0x000fd20000000000 */
.L_x_273:
        /* <DEDUP_REMOVED lines=9> */
[----:B0-----:R-:W-:Y:S05]  /*e610*/  @P0 BRA.U.ANY `(.L_x_273) ;  /* 0xfffffffd00d80947 */ /* 0x001fea000393ffff */
[----:B------:R-:W-:Y:S01]  /*e620*/  R2UR UR10, R15 ;  /* 0x000000000f0a72ca */ /* 0x000fe200000e0000 */
[----:B------:R-:W-:Y:S01]  /*e630*/  VIADD R8, R8, 0x4400 ;  /* 0x0000440008087836 */ /* 0x000fe20000000000 */
[----:B------:R-:W-:Y:S02]  /*e640*/  R2UR UR6, R10 ;  /* 0x000000000a0672ca */ /* 0x000fe400000e0000 */
[----:B------:R-:W-:Y:S02]  /*e650*/  R2UR UR7, R11 ;  /* 0x000000000b0772ca */ /* 0x000fe400000e0000 */
[----:B------:R-:W-:-:S13]  /*e660*/  PLOP3.LUT P0, PT, PT, PT, PT, 0x80, 0x0 ;  /* 0x000000000000781c */ /* 0x000fda0003f0f070 */
.L_x_274:
        /* <DEDUP_REMOVED lines=10> */
[----:B------:R0:W-:Y:S01]  /*e710*/  STL [R1+0x8], R0 ;  /* 0x0000080001007387 */ /* 0x0001e20000100800 */
[----:B------:R-:W-:-:S07]  /*e720*/  IMAD.MOV.U32 R17, RZ, RZ, R5 ;  /* 0x000000ffff117224 */ /* 0x000fce00078e0005 */
.L_x_260:
[----:B------:R-:W-:Y:S05]  /*e730*/  BSYNC B1 ;  /* 0x0000000000017941 */ /* 0x000fea0003800000 */
.L_x_259:
[----:B0-----:R-:W2:Y:S01]  /*e740*/  LDL.LU R0, [R1+0x38] ;  /* 0x0000380001007983 */ /* 0x001ea20000300800 */
[----:B------:R-:W-:-:S03]  /*e750*/  IMAD.MOV.U32 R19, RZ, RZ, R9 ;  /* 0x000000ffff137224 */ /* 0x000fc600078e0009 */
[----:B------:R0:W-:Y:S02]  /*e760*/  STL [R1+0x14], R13 ;  /* 0x0000140d01007387 */ /* 0x0001e40000100800 */
[----:B0-2---:R-:W-:-:S07]  /*e770*/  VIADD R0, R0, 0xfffffffd ;  /* 0xfffffffd00007836 */ /* 0x005fce0000000000 */
.L_x_258:
[----:B------:R-:W-:Y:S05]  /*e780*/  BSYNC B2 ;  /* 0x0000000000027941 */ /* 0x000fea0003800000 */
.L_x_257:
[----:B------:R-:W-:Y:S02]  /*e790*/  IADD3 R12, R12, -0x2, RZ ;  /* 0xfffffffe0c0c7810 */ /* 0x000fe40007ffe0ff */
[----:B------:R-:W-:-:S04]  /*e7a0*/  LOP3.LUT R4, RZ, R4, RZ, 0x33, !PT ;  /* 0x00000004ff047212 */ /* 0x000fc800078e33ff */
[----:B------:R-:W-:-:S13]  /*e7b0*/  ISETP.NE.AND P0, PT, R12, R4, PT ;  /* 0x000000040c00720c */ /* 0x000fda0003f05270 */
[----:B------:R-:W-:Y:S05]  /*e7c0*/  @!P0 BRA `(.L_x_256) ;  /* 0x0000001400448947 */ /* 0x000fea0003800000 */
[----:B------:R-:W-:-:S07]  /*e7d0*/  IMAD.MOV.U32 R9, RZ, RZ, R17 ;  /* 0x000000ffff097224 */ /* 0x000fce00078e0011 */
.L_x_307:
[----:B------:R-:W2:Y:S04]  /*e7e0*/  LDL R3, [R1+0x20] ;  /* 0x0000200001037983 */ /* 0x000ea80000100800 */
[----:B------:R-:W3:Y:S01]  /*e7f0*/  LDL R2, [R1+0x14] ;  /* 0x0000140001027983 */ /* 0x000ee20000100800 */
[----:B------:R-:W-:Y:S01]  /*e800*/  VIADD R4, R19, 0x1 ;  /* 0x0000000113047836 */ /* 0x000fe20000000000 */
[----:B------:R-:W-:Y:S05]  /*e810*/  YIELD ;  /* 0x0000000000007946 */ /* 0x000fea0003800000 */
[----:B------:R-:W-:Y:S01]  /*e820*/  ISETP.NE.AND P0, PT, R4, 0x2, PT ;  /* 0x000000020400780c */ /* 0x000fe20003f05270 */
[----:B------:R-:W-:Y:S03]  /*e830*/  BSSY B1, `(.L_x_275) ;  /* 0x00000a0000017945 */ /* 0x000fe60003800000 */
[----:B------:R-:W-:-:S02]  /*e840*/  SEL R5, RZ, 0x1, P0 ;  /* 0x00000001ff057807 */ /* 0x000fc40000000000 */
[----:B------:R-:W-:Y:S02]  /*e850*/  SEL R4, R4, RZ, P0 ;  /* 0x000000ff04047207 */ /* 0x000fe40000000000 */
[----:B--2---:R-:W-:Y:S02]  /*e860*/  ISETP.NE.AND P1, PT, R3, RZ, PT ;  /* 0x000000ff0300720c */ /* 0x004fe40003f25270 */
[----:B---3--:R-:W-:-:S11]  /*e870*/  LOP3.LUT R5, R2, R5, RZ, 0x3c, !PT ;  /* 0x0000000502057212 */ /* 0x008fd600078e3cff */
[----:B01----:R-:W-:Y:S05]  /*e880*/  @!P1 BRA `(.L_x_276) ;  /* 0x0000000800689947 */ /* 0x003fea0003800000 */
        /* <DEDUP_REMOVED lines=13> */
[----:B------:R-:W-:-:S04]  /*e960*/  @P0 SHF.R.U32.HI R2, RZ, R3, R7 ;  /* 0x00000003ff020219 */ /* 0x000fc80000011607 */
[--C-:B------:R-:W-:Y:S01]  /*e970*/  SHF.R.S32.HI R3, RZ, 0x1f, R2.reuse ;  /* 0x0000001fff037819 */ /* 0x100fe20000011402 */
[----:B------:R-:W-:-:S04]  /*e980*/  IMAD.MOV R7, RZ, RZ, -R2 ;  /* 0x000000ffff077224 */ /* 0x000fc800078e0a02 */
[----:B------:R-:W-:Y:S02]  /*e990*/  IMAD R7, R8, R7, R0 ;  /* 0x0000000708077224 */ /* 0x000fe400078e0200 */
[----:B--2---:R-:W-:-:S04]  /*e9a0*/  IMAD R8, R11, UR6, RZ ;  /* 0x000000060b087c24 */ /* 0x004fc8000f8e02ff */
[C---:B---3--:R-:W-:Y:S02]  /*e9b0*/  IMAD R8, R10.reuse, UR7, R8 ;  /* 0x000000070a087c24 */ /* 0x048fe4000f8e0208 */
[----:B------:R-:W-:-:S04]  /*e9c0*/  IMAD.WIDE.U32 R2, R10, UR6, R2 ;  /* 0x000000060a027c25 */ /* 0x000fc8000f8e0002 */
[----:B------:R-:W-:Y:S01]  /*e9d0*/  IMAD.IADD R3, R8, 0x1, R3 ;  /* 0x0000000108037824 */ /* 0x000fe200078e0203 */
[----:B------:R-:W-:-:S04]  /*e9e0*/  LEA R8, P0, R2, UR4, 0x2 ;  /* 0x0000000402087c11 */ /* 0x000fc8000f8010ff */
[----:B------:R-:W-:-:S06]  /*e9f0*/  LEA.HI.X R9, R2, UR5, R3, 0x2, P0 ;  /* 0x0000000502097c11 */ /* 0x000fcc00080f1403 */
[----:B------:R0:W5:Y:S03]  /*ea00*/  LDG.E R9, desc[UR40][R8.64] ;  /* 0x0000002808097981 */ /* 0x000166000c1e1900 */
.L_x_277:
[----:B------:R-:W-:Y:S01]  /*ea10*/  IMAD R3, R4, 0x8, R18 ;  /* 0x0000000804037824 */ /* 0x000fe200078e0212 */
[----:B------:R-:W-:Y:S01]  /*ea20*/  SHF.L.U32 R2, R5, 0x1f, RZ ;  /* 0x0000001f05027819 */ /* 0x000fe200000006ff */
[----:B------:R-:W-:Y:S03]  /*ea30*/  BSSY B2, `(.L_x_278) ;  /* 0x0000003000027945 */ /* 0x000fe60003800000 */
[----:B------:R-:W1:Y:S02]  /*ea40*/  SYNCS.PHASECHK.TRANS64.TRYWAIT P0, [R3+URZ+0x34840], R2 ;  /* 0x03484002030075a7 */ /* 0x000e64000800017f */
[----:B-1----:R-:W-:Y:S05]  /*ea50*/  @!P0 BRA `(.L_x_279) ;  /* 0x0000003800648947 */ /* 0x002fea0003800000 */
.L_x_370:
[----:B------:R-:W-:Y:S05]  /*ea60*/  BSYNC B2 ;  /* 0x0000000000027941 */ /* 0x000fea0003800000 */
.L_x_278:
[----:B0-----:R-:W0:Y:S01]  /*ea70*/  S2R R8, SR_TID.X ;  /* 0x0000000000087919 */ /* 0x001e220000002100 */
[----:B------:R-:W-:Y:S01]  /*ea80*/  BSSY B2, `(.L_x_280) ;  /* 0x000000b000027945 */ /* 0x000fe20003800000 */
[----:B0-----:R-:W-:-:S04]  /*ea90*/  LOP3.LUT R8, R8, 0x7f, RZ, 0xc0, !PT ;  /* 0x0000007f08087812 */ /* 0x001fc800078ec0ff */
[----:B------:R-:W-:-:S13]  /*eaa0*/  ISETP.NE.AND P1, PT, R8, RZ, PT ;  /* 0x000000ff0800720c */ /* 0x000fda0003f25270 */
[----:B------:R-:W-:Y:S05]  /*eab0*/  @P1 BRA `(.L_x_281) ;  /* 0x00000000001c1947 */ /* 0x000fea0003800000 */
[----:B------:R-:W0:Y:S01]  /*eac0*/  S2R R8, SR_TID.X ;  /* 0x0000000000087919 */ /* 0x000e220000002100 */
[----:B-1----:R-:W-:-:S04]  /*ead0*/  IMAD.MOV.U32 R2, RZ, RZ, 0xc000 ;  /* 0x0000c000ff027424 */ /* 0x002fc800078e00ff */
[----:B------:R2:W-:Y:S01]  /*eae0*/  SYNCS.ARRIVE.TRANS64 RZ, [R3+URZ+0x34830], R2 ;  /* 0x0348300203ff79a7 */ /* 0x0005e2000800003f */
[----:B0-----:R-:W-:-:S04]  /*eaf0*/  LOP3.LUT R8, R8, 0x1f, RZ, 0xc0, !PT ;  /* 0x0000001f08087812 */ /* 0x001fc800078ec0ff */
[----:B------:R-:W-:-:S13]  /*eb00*/  ISETP.NE.AND P0, PT, R8, RZ, PT ;  /* 0x000000ff0800720c */ /* 0x000fda0003f05270 */
[----:B--2---:R-:W-:Y:S05]  /*eb10*/  @!P0 BRA `(.L_x_281) ;  /* 0x0000000000048947 */ /* 0x004fea0003800000 */
[----:B------:R-:W-:Y:S01]  /*eb20*/  BPT.TRAP 0x1 ;  /* 0x000000040000795c */ /* 0x000fe20000300000 */
.L_x_281:
[----:B------:R-:W-:Y:S05]  /*eb30*/  BSYNC B2 ;  /* 0x0000000000027941 */ /* 0x000fea0003800000 */
.L_x_280:
        /* <DEDUP_REMOVED lines=12> */
.L_x_282:
        /* <DEDUP_REMOVED lines=10> */
[----:B------:R-:W-:Y:S01]  /*eca0*/  IMAD.MOV.U32 R13, RZ, RZ, 0x40 ;  /* 0x00000040ff0d7424 */ /* 0x000fe200078e00ff */
[----:B------:R-:W-:Y:S01]  /*ecb0*/  PLOP3.LUT P0, PT, PT, PT, PT, 0x80, 0x0 ;  /* 0x000000000000781c */ /* 0x000fe20003f0f070 */
[----:B------:R-:W-:Y:S01]  /*ecc0*/  VIADD R10, R8, 0x20400 ;  /* 0x00020400080a7836 */ /* 0x000fe20000000000 */
[----:B------:R-:W-:Y:S01]  /*ecd0*/  UMOV UR6, 0x0 ;  /* 0x0000000000067882 */ /* 0x000fe20000000000 */
[----:B------:R-:W-:Y:S01]  /*ece0*/  UMOV UR7, 0x14f00000 ;  /* 0x14f0000000077882 */ /* 0x000fe20000000000 */
[----:B------:R-:W-:-:S15]  /*ecf0*/  R2UR UR10, R13 ;  /* 0x000000000d0a72ca */ /* 0x000fde00000e0000 */
.L_x_283:
        /* <DEDUP_REMOVED lines=10> */
[----:B------:R-:W-:Y:S01]  /*eda0*/  PLOP3.LUT P0, PT, PT, PT, PT, 0x80, 0x0 ;  /* 0x000000000000781c */ /* 0x000fe20003f0f070 */
[----:B------:R-:W-:Y:S01]  /*edb0*/  VIADD R8, R8, 0x24400 ;  /* 0x0002440008087836 */ /* 0x000fe20000000000 */
[----:B------:R-:W-:Y:S01]  /*edc0*/  UMOV UR6, 0x0 ;  /* 0x0000000000067882 */ /* 0x000fe20000000000 */
[----:B------:R-:W-:Y:S01]  /*edd0*/  UMOV UR7, 0x14f00000 ;  /* 0x14f0000000077882 */ /* 0x000fe20000000000 */
[----:B------:R-:W-:-:S09]  /*ede0*/  UMOV UR10, 0x80 ;  /* 0x00000080000a7882 */ /* 0x000fd20000000000 */
.L_x_284:
        /* <DEDUP_REMOVED lines=10> */
[----:B------:R-:W2:Y:S01]  /*ee90*/  LDL.LU R10, [R1+0x14] ;  /* 0x00001400010a7983 */ /* 0x000ea20000300800 */
[----:B------:R-:W-:Y:S01]  /*eea0*/  LEA R2, R19, R6, 0x3 ;  /* 0x0000000613027211 */ /* 0x000fe200078e18ff */
[----:B------:R-:W-:Y:S01]  /*eeb0*/  BSSY B2, `(.L_x_285) ;  /* 0x0000004000027945 */ /* 0x000fe20003800000 */
[----:B--2---:R-:W-:-:S04]  /*eec0*/  SHF.L.U32 R3, R10, 0x1f, RZ ;  /* 0x0000001f0a037819 */ /* 0x004fc800000006ff */
[----:B------:R-:W0:Y:S02]  /*eed0*/  SYNCS.PHASECHK.TRANS64.TRYWAIT P0, [R2+URZ+0x60], R3 ;  /* 0x00006003020075a7 */ /* 0x000e24000800017f */
[----:B0-----:R-:W-:Y:S05]  /*eee0*/  @!P0 BRA `(.L_x_286) ;  /* 0x0000003400548947 */ /* 0x001fea0003800000 */
.L_x_371:
[----:B------:R-:W-:Y:S05]  /*eef0*/  BSYNC B2 ;  /* 0x0000000000027941 */ /* 0x000fea0003800000 */
.L_x_285:
[----:B------:R-:W-:Y:S01]  /*ef00*/  BSSY B2, `(.L_x_287) ;  /* 0x000000b000027945 */ /* 0x000fe20003800000 */
[----:B------:R-:W-:Y:S02]  /*ef10*/  IMAD.MOV.U32 R10, RZ, RZ, 0x0 ;  /* 0x00000000ff0a7424 */ /* 0x000fe400078e00ff */
[----:B------:R-:W-:Y:S01]  /*ef20*/  IMAD.MOV.U32 R11, RZ, RZ, 0x14f00000 ;  /* 0x14f00000ff0b7424 */ /* 0x000fe200078e00ff */
[----:B------:R-:W-:Y:S06]  /*ef30*/  @P1 BRA `(.L_x_288) ;  /* 0x00000000001c1947 */ /* 0x000fec0003800000 */
[----:B------:R-:W1:Y:S01]  /*ef40*/  S2R R8, SR_TID.X ;  /* 0x0000000000087919 */ /* 0x000e620000002100 */
[----:B0-----:R-:W-:-:S04]  /*ef50*/  IMAD.MOV.U32 R3, RZ, RZ, 0x8000 ;  /* 0x00008000ff037424 */ /* 0x001fc800078e00ff */
[----:B------:R2:W-:Y:S01]  /*ef60*/  SYNCS.ARRIVE.TRANS64 RZ, [R2+URZ+0x50], R3 ;  /* 0x0000500302ff79a7 */ /* 0x0005e2000800003f */
[----:B-1----:R-:W-:-:S04]  /*ef70*/  LOP3.LUT R8, R8, 0x1f, RZ, 0xc0, !PT ;  /* 0x0000001f08087812 */ /* 0x002fc800078ec0ff */
[----:B------:R-:W-:-:S13]  /*ef80*/  ISETP.NE.AND P0, PT, R8, RZ, PT ;  /* 0x000000ff0800720c */ /* 0x000fda0003f05270 */
[----:B--2---:R-:W-:Y:S05]  /*ef90*/  @!P0 BRA `(.L_x_288) ;  /* 0x0000000000048947 */ /* 0x004fea0003800000 */
[----:B------:R-:W-:Y:S01]  /*efa0*/  BPT.TRAP 0x1 ;  /* 0x000000040000795c */ /* 0x000fe20000300000 */
.L_x_288:
[----:B------:R-:W-:Y:S05]  /*efb0*/  BSYNC B2 ;  /* 0x0000000000027941 */ /* 0x000fea0003800000 */
.L_x_287:
[----:B------:R-:W2:Y:S04]  /*efc0*/  LDL R8, [R1+0x18] ;  /* 0x0000180001087983 */ /* 0x000ea80000100800 */
[----:B0-----:R-:W2:Y:S01]  /*efd0*/  LDL.LU R3, [R1+0x8] ;  /* 0x0000080001037983 */ /* 0x001ea20000300800 */
[----:B------:R-:W-:Y:S01]  /*efe0*/  R2UR UR10, R12 ;  /* 0x000000000c0a72ca */ /* 0x000fe200000e0000 */
[----:B------:R-:W-:Y:S01]  /*eff0*/  IMAD R19, R19, 0x8000, R18 ;  /* 0x0000800013137824 */ /* 0x000fe200078e0212 */
[----:B------:R-:W-:Y:S01]  /*f000*/  R2UR UR6, R10 ;  /* 0x000000000a0672ca */ /* 0x000fe200000e0000 */
[----:B------:R-:W-:Y:S01]  /*f010*/  UIADD3 UR4, UP0, UR38, 0x470, URZ ;  /* 0x0000047026047890 */ /* 0x000fe2000ff1e03f */
[----:B------:R-:W-:Y:S01]  /*f020*/  R2UR UR7, R11 ;  /* 0x000000000b0772ca */ /* 0x000fe200000e0000 */
[----:B------:R-:W-:Y:S01]  /*f030*/  VIADD R2, R2, 0x50 ;  /* 0x0000005002027836 */ /* 0x000fe20000000000 */
[----:B------:R-:W-:Y:S01]  /*f040*/  PLOP3.LUT P0, PT, PT, PT, PT, 0x80, 0x0 ;  /* 0x000000000000781c */ /* 0x000fe20003f0f070 */
[----:B------:R-:W-:Y:S01]  /*f050*/  UIADD3.X UR5, URZ, UR39, URZ, UP0, !UPT ;  /* 0x000000273f057290 */ /* 0x000fe200087fe43f */
[----:B--2---:R-:W-:-:S02]  /*f060*/  IMAD R3, R3, 0x80, R8 ;  /* 0x0000008003037824 */ /* 0x004fc400078e0208 */
[----:B------:R-:W-:-:S09]  /*f070*/  VIADD R8, R19, 0x400 ;  /* 0x0000040013087836 */ /* 0x000fd20000000000 */
.L_x_289:
        /* <DEDUP_REMOVED lines=15> */
.L_x_290:
        /* <DEDUP_REMOVED lines=12> */
.L_x_276:
[----:B------:R-:W-:Y:S05]  /*f230*/  BSYNC B1 ;  /* 0x0000000000017941 */ /* 0x000fea0003800000 */
.L_x_275:
[----:B------:R-:W2:Y:S01]  /*f240*/  LDL R2, [R1+0x20] ;  /* 0x0000200001027983 */ /* 0x000ea20000100800 */
[----:B------:R-:W-:Y:S01]  /*f250*/  VIADD R19, R4, 0x1 ;  /* 0x0000000104137836 */ /* 0x000fe20000000000 */
[----:B------:R-:W-:Y:S01]  /*f260*/  BSSY B1, `(.L_x_291) ;  /* 0x00000a3000017945 */ /* 0x000fe20003800000 */
[----:B0-----:R-:W-:-:S03]  /*f270*/  VIADD R7, R0, 0xffffffff ;  /* 0xffffffff00077836 */ /* 0x001fc60000000000 */
[----:B------:R-:W-:-:S04]  /*f280*/  ISETP.NE.AND P0, PT, R19, 0x2, PT ;  /* 0x000000021300780c */ /* 0x000fc80003f05270 */
[----:B------:R-:W-:Y:S02]  /*f290*/  SEL R19, R19, RZ, P0 ;  /* 0x000000ff13137207 */ /* 0x000fe40000000000 */
[----:B--2---:R-:W-:Y:S02]  /*f2a0*/  ISETP.NE.AND P1, PT, R2, RZ, PT ;  /* 0x000000ff0200720c */ /* 0x004fe40003f25270 */
[----:B------:R-:W-:-:S04]  /*f2b0*/  SEL R2, RZ, 0x1, P0 ;  /* 0x00000001ff027807 */ /* 0x000fc80000000000 */
[----:B------:R-:W-:-:S05]  /*f2c0*/  LOP3.LUT R12, R5, R2, RZ, 0x3c, !PT ;  /* 0x00000002050c7212 */ /* 0x000fca00078e3cff */
[----:B------:R0:W-:Y:S02]  /*f2d0*/  STL [R1+0x14], R12 ;  /* 0x0000140c01007387 */ /* 0x0001e40000100800 */
[----:B------:R-:W-:Y:S05]  /*f2e0*/  @!P1 BRA `(.L_x_292) ;  /* 0x0000000800689947 */ /* 0x000fea0003800000 */
[----:B------:R-:W-:Y:S01]  /*f2f0*/  ULDC.64 UR4, c[0x0][0x418] ;  /* 0x0001060000047ab9 */ /* 0x000fe20000000a00 */
[----:B------:R-:W-:Y:S01]  /*f300*/  IMAD.MOV.U32 R8, RZ, RZ, R7 ;  /* 0x000000ffff087224 */ /* 0x000fe200078e0007 */
[----:B------:R-:W-:-:S04]  /*f310*/  ISETP.NE.U32.AND P0, PT, RZ, UR4, PT ;  /* 0x00000004ff007c0c */ /* 0x000fc8000bf05070 */
[----:B------:R-:W-:-:S13]  /*f320*/  ISETP.NE.AND.EX P0, PT, RZ, UR5, PT, P0 ;  /* 0x00000005ff007c0c */ /* 0x000fda000bf05300 */
[----:B------:R-:W-:Y:S05]  /*f330*/  @!P0 BRA `(.L_x_293) ;  /* 0x00000000004c8947 */ /* 0x000fea0003800000 */
[----:B------:R-:W2:Y:S01]  /*f340*/  LDL R11, [R1+0x1c] ;  /* 0x00001c00010b7983 */ /* 0x000ea20000100800 */
[----:B------:R-:W1:Y:S01]  /*f350*/  LDC R9, c[0x0][0x43c] ;  /* 0x00010f00ff097b82 */ /* 0x000e620000000800 */
[----:B------:R-:W-:Y:S02]  /*f360*/  ULDC.64 UR6, c[0x0][0x428] ;  /* 0x00010a0000067ab9 */ /* 0x000fe40000000a00 */
[----:B------:R-:W3:Y:S01]  /*f370*/  LDL R10, [R1+0x10] ;  /* 0x00001000010a7983 */ /* 0x000ee20000100800 */
[----:B-1----:R-:W-:-:S13]  /*f380*/  ISETP.NE.AND P0, PT, R9, 0x1, PT ;  /* 0x000000010900780c */ /* 0x002fda0003f05270 */
[----:B------:R-:W1:Y:S02]  /*f390*/  @P0 LDC.64 R2, c[0x0][0x440] ;  /* 0x00011000ff020b82 */ /* 0x000e640000000a00 */
[----:B-1----:R-:W-:-:S04]  /*f3a0*/  @P0 IMAD.HI.U32 R8, R7, R2, RZ ;  /* 0x0000000207080227 */ /* 0x002fc800078e00ff */
        /* <DEDUP_REMOVED lines=10> */
[----:B------:R-:W-:-:S05]  /*f450*/  LEA.HI.X R11, R2, UR5, R9, 0x2, P0 ;  /* 0x00000005020b7c11 */ /* 0x000fca00080f1409 */
[----:B------:R1:W5:Y:S04]  /*f460*/  LDG.E R9, desc[UR40][R10.64] ;  /* 0x000000280a097981 */ /* 0x000368000c1e1900 */
.L_x_293:
[----:B------:R-:W-:Y:S01]  /*f470*/  LEA R2, R19, R18, 0x3 ;  /* 0x0000001213027211 */ /* 0x000fe200078e18ff */
[----:B------:R-:W-:Y:S01]  /*f480*/  BSSY B2, `(.L_x_294) ;  /* 0x0000004000027945 */ /* 0x000fe20003800000 */
[----:B------:R-:W-:-:S04]  /*f490*/  SHF.L.U32 R3, R12, 0x1f, RZ ;  /* 0x0000001f0c037819 */ /* 0x000fc800000006ff */
[----:B------:R-:W2:Y:S02]  /*f4a0*/  SYNCS.PHASECHK.TRANS64.TRYWAIT P0, [R2+URZ+0x34840], R3 ;  /* 0x03484003020075a7 */ /* 0x000ea4000800017f */
[----:B--2---:R-:W-:Y:S05]  /*f4b0*/  @!P0 BRA `(.L_x_295) ;  /* 0x0000002c00f48947 */ /* 0x004fea0003800000 */
.L_x_372:
[----:B------:R-:W-:Y:S05]  /*f4c0*/  BSYNC B2 ;  /* 0x0000000000027941 */ /* 0x000fea0003800000 */
.L_x_294:
[----:B-1----:R-:W1:Y:S01]  /*f4d0*/  S2R R10, SR_TID.X ;  /* 0x00000000000a7919 */ /* 0x002e620000002100 */
[----:B------:R-:W-:Y:S01]  /*f4e0*/  BSSY B2, `(.L_x_296) ;  /* 0x000000b000027945 */ /* 0x000fe20003800000 */
[----:B-1----:R-:W-:-:S04]  /*f4f0*/  LOP3.LUT R10, R10, 0x7f, RZ, 0xc0, !PT ;  /* 0x0000007f0a0a7812 */ /* 0x002fc800078ec0ff */
[----:B------:R-:W-:-:S13]  /*f500*/  ISETP.NE.AND P1, PT, R10, RZ, PT ;  /* 0x000000ff0a00720c */ /* 0x000fda0003f25270 */
[----:B------:R-:W-:Y:S05]  /*f510*/  @P1 BRA `(.L_x_297) ;  /* 0x00000000001c1947 */ /* 0x000fea0003800000 */
[----:B------:R-:W1:Y:S01]  /*f520*/  S2R R10, SR_TID.X ;  /* 0x00000000000a7919 */ /* 0x000e620000002100 */
[----:B--2---:R-:W-:-:S04]  /*f530*/  IMAD.MOV.U32 R3, RZ, RZ, 0xc000 ;  /* 0x0000c000ff037424 */ /* 0x004fc800078e00ff */
[----:B------:R3:W-:Y:S01]  /*f540*/  SYNCS.ARRIVE.TRANS64 RZ, [R2+URZ+0x34830], R3 ;  /* 0x0348300302ff79a7 */ /* 0x0007e2000800003f */
[----:B-1----:R-:W-:-:S04]  /*f550*/  LOP3.LUT R10, R10, 0x1f, RZ, 0xc0, !PT ;  /* 0x0000001f0a0a7812 */ /* 0x002fc800078ec0ff */
[----:B------:R-:W-:-:S13]  /*f560*/  ISETP.NE.AND P0, PT, R10, RZ, PT ;  /* 0x000000ff0a00720c */ /* 0x000fda0003f05270 */
[----:B---3--:R-:W-:Y:S05]  /*f570*/  @!P0 BRA `(.L_x_297) ;  /* 0x0000000000048947 */ /* 0x008fea0003800000 */
[----:B------:R-:W-:Y:S01]  /*f580*/  BPT.TRAP 0x1 ;  /* 0x000000040000795c */ /* 0x000fe20000300000 */
.L_x_297:
[----:B------:R-:W-:Y:S05]  /*f590*/  BSYNC B2 ;  /* 0x0000000000027941 */ /* 0x000fea0003800000 */
.L_x_296:
[----:B--2---:R-:W2:Y:S01]  /*f5a0*/  LDL R2, [R1+0x18] ;  /* 0x0000180001027983 */ /* 0x004ea20000100800 */
[----:B0-----:R-:W-:Y:S01]  /*f5b0*/  IMAD.MOV.U32 R12, RZ, RZ, RZ ;  /* 0x000000ffff0c7224 */ /* 0x001fe200078e00ff */
[----:B------:R-:W-:Y:S01]  /*f5c0*/  UIADD3 UR4, UP0, UR38, 0x370, URZ ;  /* 0x0000037026047890 */ /* 0x000fe2000ff1e03f */
[C---:B------:R-:W-:Y:S01]  /*f5d0*/  IMAD R3, R19.reuse, 0x8, R6 ;  /* 0x0000000813037824 */ /* 0x040fe200078e0206 */
[----:B------:R-:W-:Y:S01]  /*f5e0*/  PLOP3.LUT P0, PT, PT, PT, PT, 0x80, 0x0 ;  /* 0x000000000000781c */ /* 0x000fe20003f0f070 */
[----:B------:R-:W-:Y:S01]  /*f5f0*/  IMAD R10, R19, 0xc000, R18 ;  /* 0x0000c000130a7824 */ /* 0x000fe200078e0212 */
[----:B------:R-:W-:Y:S01]  /*f600*/  R2UR UR10, R12 ;  /* 0x000000000c0a72ca */ /* 0x000fe200000e0000 */
[----:B------:R-:W-:Y:S01]  /*f610*/  VIADD R3, R3, 0x30 ;  /* 0x0000003003037836 */ /* 0x000fe20000000000 */
[----:B------:R-:W-:Y:S01]  /*f620*/  UIADD3.X UR5, URZ, UR39, URZ, UP0, !UPT ;  /* 0x000000273f057290 */ /* 0x000fe200087fe43f */
[----:B------:R-:W-:Y:S01]  /*f630*/  VIADD R11, R10, 0x1c400 ;  /* 0x0001c4000a0b7836 */ /* 0x000fe20000000000 */
[----:B------:R-:W-:Y:S01]  /*f640*/  UMOV UR6, 0x0 ;  /* 0x0000000000067882 */ /* 0x000fe20000000000 */
[----:B------:R-:W-:Y:S01]  /*f650*/  UMOV UR7, 0x14f00000 ;  /* 0x14f0000000077882 */ /* 0x000fe20000000000 */
[----:B--2---:R-:W-:-:S09]  /*f660*/  IMAD R2, R8, 0x80, R2 ;  /* 0x0000008008027824 */ /* 0x004fd200078e0202 */
.L_x_298:
        /* <DEDUP_REMOVED lines=16> */
.L_x_299:
        /* <DEDUP_REMOVED lines=15> */
.L_x_300:
        /* <DEDUP_REMOVED lines=10> */
[----:B------:R-:W-:Y:S01]  /*f900*/  SHF.L.U32 R5, R5, 0x1f, RZ ;  /* 0x0000001f05057819 */ /* 0x000fe200000006ff */
[----:B------:R-:W-:Y:S01]  /*f910*/  IMAD R2, R4, 0x8, R6 ;  /* 0x0000000804027824 */ /* 0x000fe200078e0206 */
[----:B------:R-:W-:Y:S03]  /*f920*/  BSSY B2, `(.L_x_301) ;  /* 0x0000003000027945 */ /* 0x000fe60003800000 */
[----:B------:R-:W0:Y:S02]  /*f930*/  SYNCS.PHASECHK.TRANS64.TRYWAIT P0, [R2+URZ+0x60], R5 ;  /* 0x00006005020075a7 */ /* 0x000e24000800017f */
[----:B0-----:R-:W-:Y:S05]  /*f940*/  @!P0 BRA `(.L_x_302) ;  /* 0x0000002800e48947 */ /* 0x001fea0003800000 */
.L_x_373:
[----:B------:R-:W-:Y:S05]  /*f950*/  BSYNC B2 ;  /* 0x0000000000027941 */ /* 0x000fea0003800000 */
.L_x_301:
[----:B------:R-:W-:Y:S01]  /*f960*/  BSSY B2, `(.L_x_303) ;  /* 0x000000b000027945 */ /* 0x000fe20003800000 */
[----:B------:R-:W-:Y:S02]  /*f970*/  IMAD.MOV.U32 R10, RZ, RZ, 0x0 ;  /* 0x00000000ff0a7424 */ /* 0x000fe400078e00ff */
[----:B------:R-:W-:Y:S01]  /*f980*/  IMAD.MOV.U32 R11, RZ, RZ, 0x14f00000 ;  /* 0x14f00000ff0b7424 */ /* 0x000fe200078e00ff */
[----:B------:R-:W-:Y:S06]  /*f990*/  @P1 BRA `(.L_x_304) ;  /* 0x00000000001c1947 */ /* 0x000fec0003800000 */
[----:B------:R-:W1:Y:S02]  /*f9a0*/  S2R R3, SR_TID.X ;  /* 0x0000000000037919 */ /* 0x000e640000002100 */
[----:B-1----:R-:W-:Y:S01]  /*f9b0*/  LOP3.LUT R14, R3, 0x1f, RZ, 0xc0, !PT ;  /* 0x0000001f030e7812 */ /* 0x002fe200078ec0ff */
[----:B------:R-:W-:-:S03]  /*f9c0*/  IMAD.MOV.U32 R3, RZ, RZ, 0x8000 ;  /* 0x00008000ff037424 */ /* 0x000fc600078e00ff */
[----:B------:R-:W-:Y:S01]  /*f9d0*/  ISETP.NE.AND P0, PT, R14, RZ, PT ;  /* 0x000000ff0e00720c */ /* 0x000fe20003f05270 */
[----:B------:R1:W-:-:S12]  /*f9e0*/  SYNCS.ARRIVE.TRANS64 RZ, [R2+URZ+0x50], R3 ;  /* 0x0000500302ff79a7 */ /* 0x0003d8000800003f */
[----:B-1----:R-:W-:Y:S05]  /*f9f0*/  @!P0 BRA `(.L_x_304) ;  /* 0x0000000000048947 */ /* 0x002fea0003800000 */
[----:B------:R-:W-:Y:S01]  /*fa00*/  BPT.TRAP 0x1 ;  /* 0x000000040000795c */ /* 0x000fe20000300000 */
.L_x_304:
[----:B------:R-:W-:Y:S05]  /*fa10*/  BSYNC B2 ;  /* 0x0000000000027941 */ /* 0x000fea0003800000 */
.L_x_303:
[----:B0-----:R-:W2:Y:S04]  /*fa20*/  LDL R5, [R1+0x18] ;  /* 0x0000180001057983 */ /* 0x001ea80000100800 */
[----:B------:R-:W2:Y:S01]  /*fa30*/  LDL.LU R3, [R1+0x8] ;  /* 0x0000080001037983 */ /* 0x000ea20000300800 */
[----:B------:R-:W-:Y:S01]  /*fa40*/  R2UR UR10, R12 ;  /* 0x000000000c0a72ca */ /* 0x000fe200000e0000 */
[----:B------:R-:W-:Y:S01]  /*fa50*/  IMAD R4, R4, 0x8000, R18 ;  /* 0x0000800004047824 */ /* 0x000fe200078e0212 */
[----:B------:R-:W-:Y:S01]  /*fa60*/  R2UR UR6, R10 ;  /* 0x000000000a0672ca */ /* 0x000fe200000e0000 */
[----:B------:R-:W-:Y:S01]  /*fa70*/  UIADD3 UR4, UP0, UR38, 0x470, URZ ;  /* 0x0000047026047890 */ /* 0x000fe2000ff1e03f */
[----:B------:R-:W-:Y:S02]  /*fa80*/  R2UR UR7, R11 ;  /* 0x000000000b0772ca */ /* 0x000fe400000e0000 */
[----:B------:R-:W-:Y:S01]  /*fa90*/  PLOP3.LUT P0, PT, PT, PT, PT, 0x80, 0x0 ;  /* 0x000000000000781c */ /* 0x000fe20003f0f070 */
[----:B------:R-:W-:Y:S01]  /*faa0*/  UIADD3.X UR5, URZ, UR39, URZ, UP0, !UPT ;  /* 0x000000273f057290 */ /* 0x000fe200087fe43f */
[----:B------:R-:W-:Y:S01]  /*fab0*/  IADD3 R2, R2, 0x50, RZ ;  /* 0x0000005002027810 */ /* 0x000fe20007ffe0ff */
[----:B--2---:R-:W-:-:S02]  /*fac0*/  IMAD R3, R3, 0x80, R5 ;  /* 0x0000008003037824 */ /* 0x004fc400078e0205 */
[----:B------:R-:W-:-:S08]  /*fad0*/  VIADD R5, R4, 0x400 ;  /* 0x0000040004057836 */ /* 0x000fd00000000000 */
.L_x_305:
        /* <DEDUP_REMOVED lines=15> */
.L_x_306:
        /* <DEDUP_REMOVED lines=12> */
.L_x_292:
[----:B------:R-:W-:Y:S05]  /*fc90*/  BSYNC B1 ;  /* 0x0000000000017941 */ /* 0x000fea0003800000 */
.L_x_291:
[----:B------:R-:W2:Y:S01]  /*fca0*/  LDL R2, [R1+0x28] ;  /* 0x0000280001027983 */ /* 0x000ea20000100800 */
[----:B------:R-:W-:Y:S01]  /*fcb0*/  VIADD R0, R0, 0xfffffffe ;  /* 0xfffffffe00007836 */ /* 0x000fe20000000000 */
[----:B--2---:R-:W-:-:S13]  /*fcc0*/  ISETP.GT.AND P0, PT, R7, R2, PT ;  /* 0x000000020700720c */ /* 0x004fda0003f04270 */
[----:B------:R-:W-:Y:S05]  /*fcd0*/  @P0 BRA `(.L_x_307) ;  /* 0xffffffe800c00947 */ /* 0x000fea000383ffff */
.L_x_256:
[----:B------:R-:W-:Y:S05]  /*fce0*/  BSYNC B0 ;  /* 0x0000000000007941 */ /* 0x000fea0003800000 */
.L_x_255:
[----:B------:R-:W3:Y:S01]  /*fcf0*/  S2R R2, SR_TID.X ;  /* 0x0000000000027919 */ /* 0x000ee20000002100 */
[----:B------:R-:W-:Y:S01]  /*fd00*/  BSSY B0, `(.L_x_308) ;  /* 0x0000011000007945 */ /* 0x000fe20003800000 */
[----:B---3--:R-:W-:-:S04]  /*fd10*/  LOP3.LUT R3, R2, 0x7f, RZ, 0xc0, !PT ;  /* 0x0000007f02037812 */ /* 0x008fc800078ec0ff */
[----:B------:R-:W-:-:S13]  /*fd20*/  ISETP.NE.AND P0, PT, R3, RZ, PT ;  /* 0x000000ff0300720c */ /* 0x000fda0003f05270 */
[----:B------:R-:W-:Y:S05]  /*fd30*/  @P0 BRA `(.L_x_309) ;  /* 0x0000000000340947 */ /* 0x000fea0003800000 */
[----:B------:R-:W3:Y:S01]  /*fd40*/  S2R R2, SR_LANEID ;  /* 0x0000000000027919 */ /* 0x000ee20000000000 */
[----:B------:R-:W-:Y:S01]  /*fd50*/  VOTEU.ANY UR4, UPT, PT ;  /* 0x0000000000047886 */ /* 0x000fe200038e0100 */
[----:B--2---:R-:W2:Y:S01]  /*fd60*/  LDC.64 R4, c[0x0][0xc60] ;  /* 0x00031800ff047b82 */ /* 0x004ea20000000a00 */
[----:B------:R-:W3:Y:S02]  /*fd70*/  FLO.U32 R0, UR4 ;  /* 0x0000000400007d00 */ /* 0x000ee400080e0000 */
[----:B---3--:R-:W-:-:S06]  /*fd80*/  ISETP.EQ.U32.AND P0, PT, R0, R2, PT ;  /* 0x000000020000720c */ /* 0x008fcc0003f02070 */
[----:B------:R-:W2:Y:S07]  /*fd90*/  POPC R2, UR4 ;  /* 0x0000000400027d09 */ /* 0x000eae0008000000 */
[----:B--2---:R-:W2:Y:S04]  /*fda0*/  @P0 ATOMG.E.ADD.STRONG.GPU PT, R2, desc[UR40][R4.64], R2 ;  /* 0x00000002040209a8 */ /* 0x004ea800081ee1e8 */
[----:B--2---:R2:W3:Y:S02]  /*fdb0*/  SHFL.IDX PT, R2, R2, R0, 0x1f ;  /* 0x00001f0002027589 */ /* 0x0044e400000e0000 */
[----:B--2---:R-:W2:Y:S02]  /*fdc0*/  S2R R0, SR_LTMASK ;  /* 0x0000000000007919 */ /* 0x004ea40000003900 */
[----:B--2---:R-:W-:-:S06]  /*fdd0*/  LOP3.LUT R0, R0, UR4, RZ, 0xc0, !PT ;  /* 0x0000000400007c12 */ /* 0x004fcc000f8ec0ff */
[----:B------:R-:W3:Y:S02]  /*fde0*/  POPC R0, R0 ;  /* 0x0000000000007309 */ /* 0x000ee40000000000 */
[----:B---3--:R-:W-:-:S05]  /*fdf0*/  IADD3 R0, R2, UR36, R0 ;  /* 0x0000002402007c10 */ /* 0x008fca000fffe000 */
[----:B------:R3:W-:Y:S02]  /*fe00*/  STL [R1], R0 ;  /* 0x0000000001007387 */ /* 0x0007e40000100800 */
.L_x_309:
[----:B------:R-:W-:Y:S05]  /*fe10*/  BSYNC B0 ;  /* 0x0000000000007941 */ /* 0x000fea0003800000 */
.L_x_308:
[----:B---3--:R-:W3:Y:S01]  /*fe20*/  LDL.LU R0, [R1+0x20] ;  /* 0x0000200001007983 */ /* 0x008ee20000300800 */
[----:B------:R-:W-:Y:S01]  /*fe30*/  BSSY B0, `(.L_x_310) ;  /* 0x000003a000007945 */ /* 0x000fe20003800000 */
[----:B---3--:R-:W-:-:S13]  /*fe40*/  ISETP.NE.AND P0, PT, R0, RZ, PT ;  /* 0x000000ff0000720c */ /* 0x008fda0003f05270 */
[----:B------:R-:W-:Y:S05]  /*fe50*/  @!P0 BRA `(.L_x_311) ;  /* 0x0000000000dc8947 */ /* 0x000fea0003800000 */
[----:B------:R-:W3:Y:S01]  /*fe60*/  LDL R2, [R1+0x14] ;  /* 0x0000140001027983 */ /* 0x000ee20000100800 */
[----:B------:R-:W-:Y:S01]  /*fe70*/  IMAD R0, R19, 0x8, R18 ;  /* 0x0000000813007824 */ /* 0x000fe200078e0212 */
[----:B------:R-:W-:Y:S01]  /*fe80*/  BSSY B1, `(.L_x_312) ;  /* 0x0000005000017945 */ /* 0x000fe20003800000 */
[----:B------:R-:W-:Y:S02]  /*fe90*/  ISETP.NE.AND P1, PT, R3, RZ, PT ;  /* 0x000000ff0300720c */ /* 0x000fe40003f25270 */
[----:B---3--:R-:W-:-:S04]  /*fea0*/  SHF.L.U32 R2, R2, 0x1f, RZ ;  /* 0x0000001f02027819 */ /* 0x008fc800000006ff */
[----:B------:R-:W3:Y:S02]  /*feb0*/  SYNCS.PHASECHK.TRANS64.TRYWAIT P0, [R0+URZ+0x34860], R2 ;  /* 0x03486002000075a7 */ /* 0x000ee4000800017f */
[----:B---3--:R-:W-:Y:S05]  /*fec0*/  @!P0 BRA `(.L_x_313) ;  /* 0x0000002400988947 */ /* 0x008fea0003800000 */
.L_x_374:
[----:B------:R-:W-:Y:S05]  /*fed0*/  BSYNC B1 ;  /* 0x0000000000017941 */ /* 0x000fea0003800000 */
.L_x_312:
[----:B------:R-:W-:Y:S04]  /*fee0*/  BSSY B1, `(.L_x_314) ;  /* 0x0000009000017945 */ /* 0x000fe80003800000 */
[----:B------:R-:W-:Y:S05]  /*fef0*/  @P1 BRA `(.L_x_315) ;  /* 0x00000000001c1947 */ /* 0x000fea0003800000 */
[----:B------:R-:W4:Y:S01]  /*ff00*/  S2R R3, SR_TID.X ;  /* 0x0000000000037919 */ /* 0x000f220000002100 */
[----:B---3--:R-:W-:-:S04]  /*ff10*/  IMAD.MOV.U32 R2, RZ, RZ, 0x8000 ;  /* 0x00008000ff027424 */ /* 0x008fc800078e00ff */
[----:B------:R3:W-:Y:S01]  /*ff20*/  SYNCS.ARRIVE.TRANS64 RZ, [R0+URZ+0x34850], R2 ;  /* 0x0348500200ff79a7 */ /* 0x0007e2000800003f */
[----:B----4-:R-:W-:-:S04]  /*ff30*/  LOP3.LUT R3, R3, 0x1f, RZ, 0xc0, !PT ;  /* 0x0000001f03037812 */ /* 0x010fc800078ec0ff */
[----:B------:R-:W-:-:S13]  /*ff40*/  ISETP.NE.AND P0, PT, R3, RZ, PT ;  /* 0x000000ff0300720c */ /* 0x000fda0003f05270 */
[----:B---3--:R-:W-:Y:S05]  /*ff50*/  @!P0 BRA `(.L_x_315) ;  /* 0x0000000000048947 */ /* 0x008fea0003800000 */
[----:B------:R-:W-:Y:S01]  /*ff60*/  BPT.TRAP 0x1 ;  /* 0x000000040000795c */ /* 0x000fe20000300000 */
.L_x_315:
[----:B------:R-:W-:Y:S05]  /*ff70*/  BSYNC B1 ;  /* 0x0000000000017941 */ /* 0x000fea0003800000 */
.L_x_314:
[----:B------:R-:W4:Y:S04]  /*ff80*/  LDL.LU R3, [R1+0x18] ;  /* 0x0000180001037983 */ /* 0x000f280000300800 */
[----:B---3--:R-:W4:Y:S01]  /*ff90*/  LDL.LU R2, [R1+0x8] ;  /* 0x0000080001027983 */ /* 0x008f220000300800 */
[----:B------:R-:W-:Y:S01]  /*ffa0*/  UIADD3 UR4, UP0, UR38, 0x470, URZ ;  /* 0x0000047026047890 */ /* 0x000fe2000ff1e03f */
[----:B------:R-:W-:Y:S01]  /*ffb0*/  PLOP3.LUT P0, PT, PT, PT, PT, 0x80, 0x0 ;  /* 0x000000000000781c */ /* 0x000fe20003f0f070 */
[----:B------:R-:W-:Y:S01]  /*ffc0*/  VIADD R0, R0, 0x34850 ;  /* 0x0003485000007836 */ /* 0x000fe20000000000 */
[----:B------:R-:W-:Y:S01]  /*ffd0*/  UMOV UR6, 0x0 ;  /* 0x0000000000067882 */ /* 0x000fe20000000000 */
[----:B------:R-:W-:Y:S01]  /*ffe0*/  UIADD3.X UR5, URZ, UR39, URZ, UP0, !UPT ;  /* 0x000000273f057290 */ /* 0x000fe200087fe43f */
[----:B------:R-:W-:Y:S01]  /*fff0*/  UMOV UR7, 0x14f00000 ;  /* 0x14f0000000077882 */ /* 0x000fe20000000000 */
[----:B------:R-:W-:Y:S01]  /*10000*/  UMOV UR10, URZ ;  /* 0x0000003f000a7c82 */ /* 0x000fe20008000000 */
[----:B----4-:R-:W-:-:S02]  /*10010*/  IMAD R3, R2, 0x80, R3 ;  /* 0x0000008002037824 */ /* 0x010fc400078e0203 */
[----:B------:R-:W-:-:S04]  /*10020*/  IMAD R2, R19, 0x8000, R18 ;  /* 0x0000800013027824 */ /* 0x000fc800078e0212 */
[----:B------:R-:W-:-:S07]  /*10030*/  VIADD R4, R2, 0x400 ;  /* 0x0000040002047836 */ /* 0x000fce0000000000 */
.L_x_316:
        /* <DEDUP_REMOVED lines=9> */
[----:B---3--:R-:W-:Y:S05]  /*100d0*/  @P0 BRA.U.ANY `(.L_x_316) ;  /* 0xfffffffd00d80947 */ /* 0x008fea000393ffff */
[----:B------:R-:W-:Y:S01]  /*100e0*/  PLOP3.LUT P0, PT, PT, PT, PT, 0x80, 0x0 ;  /* 0x000000000000781c */ /* 0x000fe20003f0f070 */
[----:B------:R-:W-:Y:S01]  /*100f0*/  VIADD R2, R2, 0x4400 ;  /* 0x0000440002027836 */ /* 0x000fe20000000000 */
[----:B------:R-:W-:Y:S01]  /*10100*/  UMOV UR6, 0x0 ;  /* 0x0000000000067882 */ /* 0x000fe20000000000 */
[----:B------:R-:W-:Y:S01]  /*10110*/  UMOV UR7, 0x14f00000 ;  /* 0x14f0000000077882 */ /* 0x000fe20000000000 */
[----:B------:R-:W-:-:S09]  /*10120*/  UMOV UR10, 0x40 ;  /* 0x00000040000a7882 */ /* 0x000fd20000000000 */
.L_x_317:
        /* <DEDUP_REMOVED lines=10> */
.L_x_311:
[----:B------:R-:W-:Y:S05]  /*101d0*/  BSYNC B0 ;  /* 0x0000000000007941 */ /* 0x000fea0003800000 */
.L_x_310:
[----:B------:R-:W3:Y:S01]  /*101e0*/  LDL.LU R4, [R1+0x14] ;  /* 0x0000140001047983 */ /* 0x000ee20000300800 */
[----:B------:R-:W-:-:S05]  /*101f0*/  VIADD R19, R19, 0x1 ;  /* 0x0000000113137836 */ /* 0x000fca0000000000 */
[----:B------:R-:W-:-:S04]  /*10200*/  ISETP.NE.AND P0, PT, R19, 0x2, PT ;  /* 0x000000021300780c */ /* 0x000fc80003f05270 */
[----:B------:R-:W-:Y:S02]  /*10210*/  SEL R0, RZ, 0x1, P0 ;  /* 0x00000001ff007807 */ /* 0x000fe40000000000 */
[----:B------:R-:W-:Y:S02]  /*10220*/  SEL R19, R19, RZ, P0 ;  /* 0x000000ff13137207 */ /* 0x000fe40000000000 */
[----:B---3--:R-:W-:-:S05]  /*10230*/  LOP3.LUT R4, R4, R0, RZ, 0x3c, !PT ;  /* 0x0000000004047212 */ /* 0x008fca00078e3cff */
[----:B------:R3:W-:Y:S02]  /*10240*/  STL [R1+0x14], R4 ;  /* 0x0000140401007387 */ /* 0x0007e40000100800 */
.L_x_235:
[----:B------:R-:W-:Y:S05]  /*10250*/  BSYNC B7 ;  /* 0x0000000000077941 */ /* 0x000fea0003800000 */
.L_x_233:
[----:B----4-:R-:W4:Y:S02]  /*10260*/  LDL R0, [R1+0x5c] ;  /* 0x00005c0001007983 */ /* 0x010f240000100800 */
[----:B----4-:R-:W-:-:S13]  /*10270*/  ISETP.NE.AND P0, PT, R0, RZ, PT ;  /* 0x000000ff0000720c */ /* 0x010fda0003f05270 */
[----:B------:R-:W-:Y:S05]  /*10280*/  @!P0 BRA `(.L_x_318) ;  /* 0x00000000002c8947 */ /* 0x000fea0003800000 */
[----:B------:R-:W-:Y:S05]  /*10290*/  WARPSYNC.ALL ;  /* 0x0000000000007948 */ /* 0x000fea0003800000 */
[----:B------:R-:W4:Y:S08]  /*102a0*/  S2UR UR5, SR_CgaCtaId ;  /* 0x00000000000579c3 */ /* 0x000f300000008800 */
[----:B------:R-:W-:Y:S06]  /*102b0*/  BAR.SYNC.DEFER_BLOCKING 0x5, 0x180 ;  /* 0x0146000000007b1d */ /* 0x000fec0000010000 */
[----:B------:R-:W-:-:S02]  /*102c0*/  UMOV UR4, 0x400 ;  /* 0x0000040000047882 */ /* 0x000fc40000000000 */
[----:B----4-:R-:W-:-:S06]  /*102d0*/  ULEA UR4, UR5, UR4, 0x18 ;  /* 0x0000000405047291 */ /* 0x010fcc000f8ec03f */
[----:B------:R-:W-:-:S05]  /*102e0*/  IMAD.U32 R18, RZ, RZ, UR4 ;  /* 0x00000004ff127e24 */ /* 0x000fca000f8e00ff */
[----:B--23--:R-:W2:Y:S04]  /*102f0*/  LDS.128 R4, [R18+0x348d0] ;  /* 0x0348d00012047984 */ /* 0x00cea80000000c00 */
[----:B--2---:R2:W-:Y:S04]  /*10300*/  STL.64 [R1], R4 ;  /* 0x0000000401007387 */ /* 0x0045e80000100a00 */
[----:B------:R2:W-:Y:S01]  /*10310*/  STL.64 [R1+0x8], R6 ;  /* 0x0000080601007387 */ /* 0x0005e20000100a00 */
[----:B------:R-:W-:Y:S06]  /*10320*/  BAR.ARV 0x4, 0x180 ;  /* 0x0106000000007b1d */ /* 0x000fec0000002000 */
[----:B------:R-:W-:Y:S05]  /*10330*/  BRA `(.L_x_319) ;  /* 0x0000000c00207947 */ /* 0x000fea0003800000 */
.L_x_318:
[----:B------:R-:W4:Y:S01]  /*10340*/  S2R R0, SR_TID.X ;  /* 0x0000000000007919 */ /* 0x000f220000002100 */
[----:B------:R-:W-:Y:S01]  /*10350*/  UMOV UR4, 0xffffffff ;  /* 0xffffffff00047882 */ /* 0x000fe20000000000 */
[----:B----4-:R-:W-:-:S04]  /*10360*/  LOP3.LUT R16, R0, 0x1f, RZ, 0xc0, !PT ;  /* 0x0000001f00107812 */ /* 0x010fc800078ec0ff */
[----:B------:R-:W-:Y:S01]  /*10370*/  ISETP.NE.AND P0, PT, R16, 0x1f, PT ;  /* 0x0000001f1000780c */ /* 0x000fe20003f05270 */
[----:B------:R-:W-:-:S12]  /*10380*/  BRA.DIV UR4, `(.L_x_320) ;  /* 0x00000022047c7947 */ /* 0x000fd8000b800000 */
[----:B------:R-:W1:Y:S01]  /*10390*/  LDL.LU R3, [R1] ;  /* 0x0000000001037983 */ /* 0x000e620000300800 */
[----:B------:R-:W-:-:S03]  /*103a0*/  ULDC UR4, c[0x0][0xc3c] ;  /* 0x00030f0000047ab9 */ /* 0x000fc60000000800 */
[----:B--2---:R-:W2:Y:S01]  /*103b0*/  LDL R5, [R1+0xc] ;  /* 0x00000c0001057983 */ /* 0x004ea20000100800 */
[----:B-1----:R-:W-:Y:S02]  /*103c0*/  IMAD.MOV.U32 R10, RZ, RZ, R3 ;  /* 0x000000ffff0a7224 */ /* 0x002fe400078e0003 */
[----:B--2---:R-:W-:-:S05]  /*103d0*/  IMAD.IADD R0, R5, 0x1, R16 ;  /* 0x0000000105007824 */ /* 0x004fca00078e0210 */
[----:B------:R-:W-:-:S13]  /*103e0*/  ISETP.GE.OR P1, PT, R0, UR4, !P0 ;  /* 0x0000000400007c0c */ /* 0x000fda000c726670 */
[----:B------:R-:W1:Y:S08]  /*103f0*/  @!P1 LDC.64 R2, c[0x0][0xc80] ;  /* 0x00032000ff029b82 */ /* 0x000e700000000a00 */
[----:B---3--:R-:W2:Y:S01]  /*10400*/  @!P1 LDC.64 R4, c[0x0][0xc78] ;  /* 0x00031e00ff049b82 */ /* 0x008ea20000000a00 */
[----:B-1----:R-:W-:-:S05]  /*10410*/  @!P1 IMAD.WIDE R2, R0, 0x4, R2 ;  /* 0x0000000400029825 */ /* 0x002fca00078e0202 */
[----:B------:R2:W3:Y:S02]  /*10420*/  @!P1 LDG.E R7, desc[UR40][R2.64] ;  /* 0x0000002802079981 */ /* 0x0004e4000c1e1900 */
[----:B--2---:R-:W-:-:S06]  /*10430*/  @!P1 IMAD.WIDE R2, R0, 0x4, R4 ;  /* 0x0000000400029825 */ /* 0x004fcc00078e0204 */
[----:B------:R-:W2:Y:S01]  /*10440*/  @!P1 LDG.E R2, desc[UR40][R2.64] ;  /* 0x0000002802029981 */ /* 0x000ea2000c1e1900 */
[----:B------:R-:W-:Y:S01]  /*10450*/  MOV R6, RZ ;  /* 0x000000ff00067202 */ /* 0x000fe20000000f00 */
[----:B------:R-:W-:Y:S01]  /*10460*/  IMAD.MOV.U32 R4, RZ, RZ, RZ ;  /* 0x000000ffff047224 */ /* 0x000fe200078e00ff */
[C---:B------:R-:W-:Y:S01]  /*10470*/  ISETP.GE.U32.AND P2, PT, R16.reuse, 0x2, PT ;  /* 0x000000021000780c */ /* 0x040fe20003f46070 */
[----:B------:R-:W-:Y:S01]  /*10480*/  SHFL.IDX PT, R0, R10, RZ, 0x1f ;  /* 0x00001fff0a007589 */ /* 0x000fe200000e0000 */
[C---:B------:R-:W-:Y:S02]  /*10490*/  ISETP.GE.U32.AND P3, PT, R16.reuse, 0x4, PT ;  /* 0x000000041000780c */ /* 0x040fe40003f66070 */
[C---:B------:R-:W-:Y:S01]  /*104a0*/  ISETP.GE.U32.AND P4, PT, R16.reuse, 0x8, PT ;  /* 0x000000081000780c */ /* 0x040fe20003f86070 */
[----:B------:R-:W-:Y:S01]  /*104b0*/  SHFL.IDX PT, R8, R10, 0x1, 0x1f ;  /* 0x00201f000a087f89 */ /* 0x000fe200000e0000 */
[----:B------:R-:W-:Y:S01]  /*104c0*/  ISETP.GE.U32.AND P5, PT, R16, 0x10, PT ;  /* 0x000000101000780c */ /* 0x000fe20003fa6070 */
[----:B---3--:R-:W-:-:S02]  /*104d0*/  @!P1 IMAD.MOV.U32 R6, RZ, RZ, R7 ;  /* 0x000000ffff069224 */ /* 0x008fc400078e0007 */
[----:B------:R-:W-:Y:S02]  /*104e0*/  IMAD.MOV.U32 R7, RZ, RZ, RZ ;  /* 0x000000ffff077224 */ /* 0x000fe400078e00ff */
[----:B--2---:R-:W-:Y:S01]  /*104f0*/  @!P1 IMAD.MOV.U32 R7, RZ, RZ, R2 ;  /* 0x000000ffff079224 */ /* 0x004fe200078e0002 */
[----:B------:R-:W-:-:S03]  /*10500*/  ISETP.NE.AND P1, PT, R16, RZ, PT ;  /* 0x000000ff1000720c */ /* 0x000fc60003f25270 */
[----:B------:R-:W-:-:S05]  /*10510*/  IMAD R2, R7, R6, RZ ;  /* 0x0000000607027224 */ /* 0x000fca00078e02ff */
[----:B------:R-:W1:Y:S02]  /*10520*/  SHFL.UP PT, R3, R2, 0x1, RZ ;  /* 0x0420000002037989 */ /* 0x000e6400000e00ff */
[----:B-1----:R-:W-:-:S05]  /*10530*/  SEL R5, R3, RZ, P1 ;  /* 0x000000ff03057207 */ /* 0x002fca0000800000 */
[----:B------:R-:W-:-:S05]  /*10540*/  IMAD.IADD R2, R2, 0x1, R5 ;  /* 0x0000000102027824 */ /* 0x000fca00078e0205 */
        /* <DEDUP_REMOVED lines=12> */
[----:B------:R1:W2:Y:S02]  /*10610*/  SHFL.IDX PT, R9, R2, 0x1f, 0x1f ;  /* 0x03e01f0002097f89 */ /* 0x0002a400000e0000 */
.L_x_384:
[----:B------:R-:W-:Y:S02]  /*10620*/  ULDC UR4, c[0x0][0xc38] ;  /* 0x00030e0000047ab9 */ /* 0x000fe40000000800 */
[----:B------:R-:W-:-:S04]  /*10630*/  IMAD.U32 R3, RZ, RZ, UR4 ;  /* 0x00000004ff037e24 */ /* 0x000fc8000f8e00ff */
[----:B--2---:R-:W-:-:S04]  /*10640*/  IMAD R9, R9, R3, RZ ;  /* 0x0000000309097224 */ /* 0x004fc800078e02ff */
[----:B------:R-:W-:-:S05]  /*10650*/  IMAD.IADD R5, R8, 0x1, R9 ;  /* 0x0000000108057824 */ /* 0x000fca00078e0209 */
[----:B------:R-:W-:-:S13]  /*10660*/  ISETP.GT.AND P6, PT, R5, R0, PT ;  /* 0x000000000500720c */ /* 0x000fda0003fc4270 */
[----:B------:R-:W-:Y:S05]  /*10670*/  @P6 BRA `(.L_x_321) ;  /* 0x0000000000ac6947 */ /* 0x000fea0003800000 */
.L_x_324:
[----:B------:R-:W2:Y:S01]  /*10680*/  LDL.LU R3, [R1+0xc] ;  /* 0x00000c0001037983 */ /* 0x000ea20000300800 */
[----:B-1----:R-:W1:Y:S01]  /*10690*/  LDC R2, c[0x0][0xc3c] ;  /* 0x00030f00ff027b82 */ /* 0x002e620000000800 */
[----:B--2---:R-:W-:-:S05]  /*106a0*/  VIADD R3, R3, 0x1f ;  /* 0x0000001f03037836 */ /* 0x004fca0000000000 */
[----:B-1----:R-:W-:-:S13]  /*106b0*/  ISETP.GE.AND P6, PT, R3, R2, PT ;  /* 0x000000020300720c */ /* 0x002fda0003fc6270 */
[----:B------:R-:W-:Y:S05]  /*106c0*/  @P6 BRA `(.L_x_322) ;  /* 0x0000000400d46947 */ /* 0x000fea0003800000 */
[----:B------:R-:W1:Y:S01]  /*106d0*/  S2R R6, SR_TID.X ;  /* 0x0000000000067919 */ /* 0x000e620000002100 */
[----:B------:R2:W-:Y:S01]  /*106e0*/  STL [R1+0xc], R3 ;  /* 0x00000c0301007387 */ /* 0x0005e20000100800 */
[----:B-1----:R-:W-:-:S05]  /*106f0*/  LOP3.LUT R6, R6, 0x1f, RZ, 0xc0, !PT ;  /* 0x0000001f06067812 */ /* 0x002fca00078ec0ff */
[----:B------:R-:W-:Y:S02]  /*10700*/  IMAD.IADD R7, R3, 0x1, R6 ;  /* 0x0000000103077824 */ /* 0x000fe400078e0206 */
[----:B------:R-:W-:-:S03]  /*10710*/  IMAD.MOV.U32 R6, RZ, RZ, RZ ;  /* 0x000000ffff067224 */ /* 0x000fc600078e00ff */
[----:B------:R-:W-:-:S13]  /*10720*/  ISETP.GE.OR P6, PT, R7, R2, !P0 ;  /* 0x000000020700720c */ /* 0x000fda00047c6670 */
[----:B--2---:R-:W1:Y:S02]  /*10730*/  @!P6 LDC.64 R2, c[0x0][0xc80] ;  /* 0x00032000ff02eb82 */ /* 0x004e640000000a00 */
[----:B-1----:R-:W-:-:S05]  /*10740*/  @!P6 IMAD.WIDE R2, R7, 0x4, R2 ;  /* 0x000000040702e825 */ /* 0x002fca00078e0202 */
[----:B------:R1:W2:Y:S02]  /*10750*/  @!P6 LDG.E R6, desc[UR40][R2.64] ;  /* 0x000000280206e981 */ /* 0x0002a4000c1e1900 */
[----:B-1----:R-:W1:Y:S02]  /*10760*/  @!P6 LDC.64 R2, c[0x0][0xc78] ;  /* 0x00031e00ff02eb82 */ /* 0x002e640000000a00 */
[----:B-1----:R-:W-:-:S04]  /*10770*/  @!P6 IMAD.WIDE R2, R7, 0x4, R2 ;  /* 0x000000040702e825 */ /* 0x002fc800078e0202 */
[----:B------:R-:W-:-:S06]  /*10780*/  IMAD.MOV.U32 R7, RZ, RZ, RZ ;  /* 0x000000ffff077224 */ /* 0x000fcc00078e00ff */
[----:B------:R-:W2:Y:S01]  /*10790*/  @!P6 LDG.E R7, desc[UR40][R2.64] ;  /* 0x000000280207e981 */ /* 0x000ea2000c1e1900 */
[----:B------:R-:W-:Y:S01]  /*107a0*/  UMOV UR4, 0xffffffff ;  /* 0xffffffff00047882 */ /* 0x000fe20000000000 */
[----:B--2---:R-:W-:Y:S02]  /*107b0*/  IMAD R2, R7, R6, RZ ;  /* 0x0000000607027224 */ /* 0x004fe400078e02ff */
[----:B------:R-:W-:Y:S05]  /*107c0*/  BRA.DIV UR4, `(.L_x_323) ;  /* 0x0000002204cc7947 */ /* 0x000fea000b800000 */
[----:B------:R-:W1:Y:S02]  /*107d0*/  SHFL.UP PT, R3, R2, 0x1, RZ ;  /* 0x0420000002037989 */ /* 0x000e6400000e00ff */
[----:B-1----:R-:W-:-:S04]  /*107e0*/  SEL R3, R3, RZ, P1 ;  /* 0x000000ff03037207 */ /* 0x002fc80000800000 */
[----:B------:R-:W-:-:S05]  /*107f0*/  IADD3 R2, R2, R3, RZ ;  /* 0x0000000302027210 */ /* 0x000fca0007ffe0ff */
        /* <DEDUP_REMOVED lines=13> */
.L_x_392:
[----:B------:R-:W-:Y:S02]  /*108d0*/  ULDC UR4, c[0x0][0xc38] ;  /* 0x00030e0000047ab9 */ /* 0x000fe40000000800 */
[----:B------:R-:W-:-:S04]  /*108e0*/  IMAD.U32 R3, RZ, RZ, UR4 ;  /* 0x00000004ff037e24 */ /* 0x000fc8000f8e00ff */
[----:B--2---:R-:W-:-:S04]  /*108f0*/  IMAD R9, R9, R3, RZ ;  /* 0x0000000309097224 */ /* 0x004fc800078e02ff */
[----:B------:R-:W-:-:S05]  /*10900*/  IMAD.IADD R5, R9, 0x1, R5 ;  /* 0x0000000109057824 */ /* 0x000fca00078e0205 */
[----:B------:R-:W-:-:S13]  /*10910*/  ISETP.GT.AND P6, PT, R5, R0, PT ;  /* 0x000000000500720c */ /* 0x000fda0003fc4270 */
[----:B------:R-:W-:Y:S05]  /*10920*/  @!P6 BRA `(.L_x_324) ;  /* 0xfffffffc0054e947 */ /* 0x000fea000383ffff */
.L_x_321:
[----:B------:R-:W-:Y:S01]  /*10930*/  IMAD.IADD R9, R5, 0x1, -R9 ;  /* 0x0000000105097824 */ /* 0x000fe200078e0a09 */
[----:B------:R-:W-:-:S03]  /*10940*/  UMOV UR4, 0xffffffff ;  /* 0xffffffff00047882 */ /* 0x000fc60000000000 */
[----:B------:R-:W-:-:S05]  /*10950*/  IMAD R5, R2, R3, R9 ;  /* 0x0000000302057224 */ /* 0x000fca00078e0209 */
[----:B------:R-:W-:Y:S01]  /*10960*/  ISETP.GT.AND P6, PT, R5, R0, PT ;  /* 0x000000000500720c */ /* 0x000fe20003fc4270 */
[----:B------:R-:W-:-:S12]  /*10970*/  BRA.DIV UR4, `(.L_x_325) ;  /* 0x0000002604387947 */ /* 0x000fd8000b800000 */
[----:B------:R-:W-:-:S04]  /*10980*/  VOTE.ANY R8, PT, !P6 ;  /* 0x0000000000087806 */ /* 0x000fc800070e0100 */
[----:B------:R-:W2:Y:S02]  /*10990*/  POPC R5, R8 ;  /* 0x0000000800057309 */ /* 0x000ea40000000000 */
[----:B--2---:R2:W3:Y:S04]  /*109a0*/  SHFL.IDX PT, R6, R6, R5, 0x1f ;  /* 0x00001f0506067589 */ /* 0x0044e800000e0000 */
[----:B------:R2:W4:Y:S02]  /*109b0*/  SHFL.IDX PT, R7, R7, R5, 0x1f ;  /* 0x00001f0507077589 */ /* 0x00052400000e0000 */
.L_x_397:
[----:B------:R-:W-:-:S13]  /*109c0*/  ISETP.NE.AND P0, PT, R8, RZ, PT ;  /* 0x000000ff0800720c */ /* 0x000fda0003f05270 */
[----:B------:R-:W-:Y:S05]  /*109d0*/  @!P0 BRA `(.L_x_326) ;  /* 0x0000000000148947 */ /* 0x000fea0003800000 */
[----:B------:R-:W-:Y:S01]  /*109e0*/  UMOV UR4, 0xffffffff ;  /* 0xffffffff00047882 */ /* 0x000fe20000000000 */
[----:B0-----:R-:W-:Y:S02]  /*109f0*/  VIADD R12, R5, 0xffffffff ;  /* 0xffffffff050c7836 */ /* 0x001fe40000000000 */
[----:B------:R-:W-:Y:S05]  /*10a00*/  BRA.DIV UR4, `(.L_x_327) ;  /* 0x0000002604707947 */ /* 0x000fea000b800000 */
[----:B-1----:R0:W1:Y:S02]  /*10a10*/  SHFL.IDX PT, R2, R2, R12, 0x1f ;  /* 0x00001f0c02027589 */ /* 0x00206400000e0000 */
.L_x_400:
[----:B-1----:R-:W-:-:S07]  /*10a20*/  IMAD.MOV.U32 R4, RZ, RZ, R2 ;  /* 0x000000ffff047224 */ /* 0x002fce00078e0002 */
.L_x_326:
[----:B------:R-:W5:Y:S01]  /*10a30*/  LDL.LU R10, [R1+0xc] ;  /* 0x00000c00010a7983 */ /* 0x000f620000300800 */
[----:B------:R-:W-:Y:S01]  /*10a40*/  IMAD R9, R4, R3, R9 ;  /* 0x0000000304097224 */ /* 0x000fe200078e0209 */
[----:B---3--:R-:W-:-:S03]  /*10a50*/  IABS R4, R6 ;  /* 0x0000000600047213 */ /* 0x008fc60000000000 */
[----:B------:R-:W-:Y:S01]  /*10a60*/  IMAD.IADD R0, R0, 0x1, -R9 ;  /* 0x0000000100007824 */ /* 0x000fe200078e0a09 */
[----:B-1----:R-:W1:Y:S01]  /*10a70*/  I2F.RP R2, R4 ;  /* 0x0000000400027306 */ /* 0x002e620000209400 */
[----:B------:R3:W-:Y:S02]  /*10a80*/  STL [R1], R9 ;  /* 0x0000000901007387 */ /* 0x0007e40000100800 */
[----:B---3--:R-:W-:-:S05]  /*10a90*/  IABS R9, R6 ;  /* 0x0000000600097213 */ /* 0x008fca0000000000 */
[----:B-1----:R-:W1:Y:S01]  /*10aa0*/  MUFU.RCP R2, R2 ;  /* 0x0000000200027308 */ /* 0x002e620000001000 */
[----:B------:R-:W-:Y:S02]  /*10ab0*/  IMAD.MOV R9, RZ, RZ, -R9 ;  /* 0x000000ffff097224 */ /* 0x000fe400078e0a09 */
[----:B-1----:R-:W-:-:S05]  /*10ac0*/  VIADD R2, R2, 0xffffffe ;  /* 0x0ffffffe02027836 */ /* 0x002fca0000000000 */
[----:B------:R-:W1:Y:S02]  /*10ad0*/  F2I.FTZ.U32.TRUNC.NTZ R3, R2 ;  /* 0x0000000200037305 */ /* 0x000e64000021f000 */
[----:B-1----:R-:W-:-:S04]  /*10ae0*/  IMAD.MOV R2, RZ, RZ, -R3 ;  /* 0x000000ffff027224 */ /* 0x002fc800078e0a03 */
[----:B------:R-:W-:Y:S02]  /*10af0*/  IMAD R8, R2, R4, RZ ;  /* 0x0000000402087224 */ /* 0x000fe400078e02ff */
[----:B------:R-:W-:-:S04]  /*10b00*/  IMAD.MOV.U32 R2, RZ, RZ, RZ ;  /* 0x000000ffff027224 */ /* 0x000fc800078e00ff */
[----:B------:R-:W-:Y:S01]  /*10b10*/  IMAD.HI.U32 R2, R3, R8, R2 ;  /* 0x0000000803027227 */ /* 0x000fe200078e0002 */
[----:B------:R-:W-:-:S05]  /*10b20*/  IABS R3, R0 ;  /* 0x0000000000037213 */ /* 0x000fca0000000000 */
[----:B------:R-:W-:-:S04]  /*10b30*/  IMAD.HI.U32 R8, R2, R3, RZ ;  /* 0x0000000302087227 */ /* 0x000fc800078e00ff */
[----:B------:R-:W-:-:S05]  /*10b40*/  IMAD R3, R8, R9, R3 ;  /* 0x0000000908037224 */ /* 0x000fca00078e0203 */
[----:B------:R-:W-:-:S13]  /*10b50*/  ISETP.GT.U32.AND P1, PT, R4, R3, PT ;  /* 0x000000030400720c */ /* 0x000fda0003f24070 */
[----:B------:R-:W-:Y:S02]  /*10b60*/  @!P1 IMAD.IADD R3, R3, 0x1, -R4 ;  /* 0x0000000103039824 */ /* 0x000fe400078e0a04 */
[----:B------:R-:W-:Y:S01]  /*10b70*/  @!P1 VIADD R8, R8, 0x1 ;  /* 0x0000000108089836 */ /* 0x000fe20000000000 */
[----:B------:R-:W-:Y:S02]  /*10b80*/  ISETP.NE.AND P1, PT, R6, RZ, PT ;  /* 0x000000ff0600720c */ /* 0x000fe40003f25270 */
[----:B------:R-:W-:Y:S02]  /*10b90*/  ISETP.GE.U32.AND P0, PT, R3, R4, PT ;  /* 0x000000040300720c */ /* 0x000fe40003f06070 */
[----:B----4-:R-:W-:-:S04]  /*10ba0*/  IABS R4, R7 ;  /* 0x0000000700047213 */ /* 0x010fc80000000000 */
[----:B------:R-:W1:Y:S07]  /*10bb0*/  I2F.RP R2, R4 ;  /* 0x0000000400027306 */ /* 0x000e6e0000209400 */
[----:B------:R-:W-:Y:S01]  /*10bc0*/  @P0 VIADD R8, R8, 0x1 ;  /* 0x0000000108080836 */ /* 0x000fe20000000000 */
[----:B-1----:R-:W1:Y:S02]  /*10bd0*/  MUFU.RCP R2, R2 ;  /* 0x0000000200027308 */ /* 0x002e640000001000 */
[----:B-1----:R-:W-:-:S06]  /*10be0*/  IADD3 R2, R2, 0xffffffe, RZ ;  /* 0x0ffffffe02027810 */ /* 0x002fcc0007ffe0ff */
[----:B------:R-:W1:Y:S02]  /*10bf0*/  F2I.FTZ.U32.TRUNC.NTZ R3, R2 ;  /* 0x0000000200037305 */ /* 0x000e64000021f000 */
[----:B-1----:R-:W-:-:S04]  /*10c00*/  IMAD.MOV R2, RZ, RZ, -R3 ;  /* 0x000000ffff027224 */ /* 0x002fc800078e0a03 */
[----:B------:R-:W-:Y:S02]  /*10c10*/  IMAD R9, R2, R4, RZ ;  /* 0x0000000402097224 */ /* 0x000fe400078e02ff */
[----:B------:R-:W-:-:S04]  /*10c20*/  IMAD.MOV.U32 R2, RZ, RZ, RZ ;  /* 0x000000ffff027224 */ /* 0x000fc800078e00ff */
[----:B------:R-:W-:Y:S01]  /*10c30*/  IMAD.HI.U32 R2, R3, R9, R2 ;  /* 0x0000000903027227 */ /* 0x000fe200078e0002 */
[----:B------:R-:W-:Y:S02]  /*10c40*/  LOP3.LUT R3, R0, R6, RZ, 0x3c, !PT ;  /* 0x0000000600037212 */ /* 0x000fe400078e3cff */
[----:B------:R-:W-:Y:S02]  /*10c50*/  IABS R9, R7 ;  /* 0x0000000700097213 */ /* 0x000fe40000000000 */
[----:B------:R-:W-:-:S03]  /*10c60*/  ISETP.GE.AND P2, PT, R3, RZ, PT ;  /* 0x000000ff0300720c */ /* 0x000fc60003f46270 */
[----:B------:R-:W-:-:S10]  /*10c70*/  IMAD.MOV R9, RZ, RZ, -R9 ;  /* 0x000000ffff097224 */ /* 0x000fd400078e0a09 */
[----:B------:R-:W-:Y:S01]  /*10c80*/  @!P2 IMAD.MOV R8, RZ, RZ, -R8 ;  /* 0x000000ffff08a224 */ /* 0x000fe200078e0a08 */
[----:B------:R-:W-:-:S04]  /*10c90*/  @!P1 LOP3.LUT R8, RZ, R6, RZ, 0x33, !PT ;  /* 0x00000006ff089212 */ /* 0x000fc800078e33ff */
[-C--:B------:R-:W-:Y:S01]  /*10ca0*/  IABS R3, R8.reuse ;  /* 0x0000000800037213 */ /* 0x080fe20000000000 */
[----:B------:R-:W-:-:S04]  /*10cb0*/  IMAD R6, R6, R8, RZ ;  /* 0x0000000806067224 */ /* 0x000fc800078e02ff */
[----:B------:R-:W-:-:S04]  /*10cc0*/  IMAD.HI.U32 R2, R2, R3, RZ ;  /* 0x0000000302027227 */ /* 0x000fc800078e00ff */
[----:B------:R-:W-:-:S05]  /*10cd0*/  IMAD R3, R2, R9, R3 ;  /* 0x0000000902037224 */ /* 0x000fca00078e0203 */
[----:B------:R-:W-:-:S13]  /*10ce0*/  ISETP.GT.U32.AND P1, PT, R4, R3, PT ;  /* 0x000000030400720c */ /* 0x000fda0003f24070 */
[----:B------:R-:W-:Y:S02]  /*10cf0*/  @!P1 IMAD.IADD R3, R3, 0x1, -R4 ;  /* 0x0000000103039824 */ /* 0x000fe400078e0a04 */
[----:B------:R-:W-:Y:S01]  /*10d00*/  @!P1 VIADD R2, R2, 0x1 ;  /* 0x0000000102029836 */ /* 0x000fe20000000000 */
[----:B------:R-:W-:Y:S02]  /*10d10*/  ISETP.NE.AND P1, PT, R7, RZ, PT ;  /* 0x000000ff0700720c */ /* 0x000fe40003f25270 */
[----:B------:R-:W-:Y:S01]  /*10d20*/  ISETP.GE.U32.AND P0, PT, R3, R4, PT ;  /* 0x000000040300720c */ /* 0x000fe20003f06070 */
[----:B------:R-:W-:Y:S01]  /*10d30*/  IMAD.IADD R4, R0, 0x1, -R6 ;  /* 0x0000000100047824 */ /* 0x000fe200078e0a06 */
[----:B------:R-:W-:-:S04]  /*10d40*/  LOP3.LUT R3, R8, R7, RZ, 0x3c, !PT ;  /* 0x0000000708037212 */ /* 0x000fc800078e3cff */
[----:B------:R-:W-:-:S07]  /*10d50*/  ISETP.GE.AND P2, PT, R3, RZ, PT ;  /* 0x000000ff0300720c */ /* 0x000fce0003f46270 */
[----:B------:R-:W-:-:S06]  /*10d60*/  @P0 VIADD R2, R2, 0x1 ;  /* 0x0000000102020836 */ /* 0x000fcc0000000000 */
[----:B------:R-:W-:Y:S01]  /*10d70*/  @!P2 IMAD.MOV R2, RZ, RZ, -R2 ;  /* 0x000000ffff02a224 */ /* 0x000fe200078e0a02 */
[----:B------:R-:W-:-:S05]  /*10d80*/  @!P1 LOP3.LUT R2, RZ, R7, RZ, 0x33, !PT ;  /* 0x00000007ff029212 */ /* 0x000fca00078e33ff */
[--C-:B------:R-:W-:Y:S02]  /*10d90*/  IMAD.MOV R3, RZ, RZ, -R2.reuse ;  /* 0x000000ffff037224 */ /* 0x100fe400078e0a02 */
[C---:B------:R-:W-:Y:S02]  /*10da0*/  IMAD R2, R7.reuse, 0x1000000, R2 ;  /* 0x0100000007027824 */ /* 0x040fe400078e0202 */
[----:B------:R-:W-:-:S04]  /*10db0*/  IMAD R3, R7, R3, R8 ;  /* 0x0000000307037224 */ /* 0x000fc800078e0208 */
[----:B------:R-:W-:-:S05]  /*10dc0*/  IMAD R0, R3, 0x10000, R2 ;  /* 0x0001000003007824 */ /* 0x000fca00078e0202 */
[----:B------:R1:W-:Y:S01]  /*10dd0*/  STL [R1+0x8], R0 ;  /* 0x0000080001007387 */ /* 0x0003e20000100800 */
[----:B-----5:R-:W-:-:S05]  /*10de0*/  IMAD.IADD R10, R5, 0x1, R10 ;  /* 0x00000001050a7824 */ /* 0x020fca00078e020a */
[----:B------:R1:W-:Y:S04]  /*10df0*/  STL [R1+0xc], R10 ;  /* 0x00000c0a01007387 */ /* 0x0003e80000100800 */
[----:B------:R1:W-:Y:S01]  /*10e00*/  STL [R1+0x4], R4 ;  /* 0x0000040401007387 */ /* 0x0003e20000100800 */
[----:B------:R-:W-:Y:S05]  /*10e10*/  BRA `(.L_x_328) ;  /* 0x0000000000287947 */ /* 0x000fea0003800000 */
.L_x_322:
[----:B------:R-:W-:Y:S01]  /*10e20*/  UMOV UR4, URZ ;  /* 0x0000003f00047c82 */ /* 0x000fe20008000000 */
[----:B------:R-:W-:Y:S01]  /*10e30*/  ULDC UR6, c[0x0][0xc3c] ;  /* 0x00030f0000067ab9 */ /* 0x000fe20000000800 */
[----:B------:R-:W-:Y:S01]  /*10e40*/  UMOV UR5, URZ ;  /* 0x0000003f00057c82 */ /* 0x000fe20008000000 */
[----:B------:R1:W-:Y:S01]  /*10e50*/  STL [R1], R0 ;  /* 0x0000000001007387 */ /* 0x0003e20000100800 */
[----:B------:R-:W-:Y:S01]  /*10e60*/  MOV R3, UR4 ;  /* 0x0000000400037c02 */ /* 0x000fe20008000f00 */
[----:B------:R-:W-:-:S04]  /*10e70*/  IMAD.U32 R2, RZ, RZ, UR5 ;  /* 0x00000005ff027e24 */ /* 0x000fc8000f8e00ff */
[----:B------:R2:W-:Y:S01]  /*10e80*/  STL [R1+0x4], R3 ;  /* 0x0000040301007387 */ /* 0x0005e20000100800 */
[----:B-1----:R-:W-:-:S05]  /*10e90*/  IMAD.U32 R0, RZ, RZ, UR6 ;  /* 0x00000006ff007e24 */ /* 0x002fca000f8e00ff */
[----:B------:R2:W-:Y:S04]  /*10ea0*/  STL [R1+0xc], R0 ;  /* 0x00000c0001007387 */ /* 0x0005e80000100800 */
[----:B------:R2:W-:Y:S02]  /*10eb0*/  STL [R1+0x8], R2 ;  /* 0x0000080201007387 */ /* 0x0005e40000100800 */
.L_x_328:
[----:B--2---:R-:W2:Y:S04]  /*10ec0*/  LDL R3, [R1+0x8] ;  /* 0x0000080001037983 */ /* 0x004ea80000100800 */
[----:B------:R-:W3:Y:S04]  /*10ed0*/  LDL R2, [R1+0xc] ;  /* 0x00000c0001027983 */ /* 0x000ee80000100800 */
[----:B-1----:R-:W4:Y:S04]  /*10ee0*/  LDL R4, [R1] ;  /* 0x0000000001047983 */ /* 0x002f280000100800 */
[----:B------:R-:W4:Y:S01]  /*10ef0*/  LDL R5, [R1+0x4] ;  /* 0x0000040001057983 */ /* 0x000f220000100800 */
[----:B------:R-:W-:Y:S05]  /*10f00*/  WARPSYNC.ALL ;  /* 0x0000000000007948 */ /* 0x000fea0003800000 */
[----:B------:R-:W1:Y:S02]  /*10f10*/  S2R R0, SR_TID.X ;  /* 0x0000000000007919 */ /* 0x000e640000002100 */
[----:B-1----:R-:W-:Y:S01]  /*10f20*/  LOP3.LUT R0, R0, 0x1f, RZ, 0xc0, !PT ;  /* 0x0000001f00007812 */ /* 0x002fe200078ec0ff */
[----:B------:R-:W-:Y:S03]  /*10f30*/  BAR.SYNC.DEFER_BLOCKING 0x4, 0x180 ;  /* 0x0106000000007b1d */ /* 0x000fe60000010000 */
[----:B------:R-:W-:-:S13]  /*10f40*/  ISETP.NE.AND P0, PT, R0, RZ, PT ;  /* 0x000000ff0000720c */ /* 0x000fda0003f05270 */
[----:B------:R-:W-:Y:S01]  /*10f50*/  @!P0 MOV R0, 0x400 ;  /* 0x0000040000008802 */ /* 0x000fe20000000f00 */
[----:B--2---:R-:W-:Y:S02]  /*10f60*/  IMAD.MOV.U32 R6, RZ, RZ, R3 ;  /* 0x000000ffff067224 */ /* 0x004fe400078e0003 */
[----:B------:R-:W1:Y:S01]  /*10f70*/  @!P0 S2R R3, SR_CgaCtaId ;  /* 0x0000000000038919 */ /* 0x000e620000008800 */
[----:B---3--:R-:W-:Y:S01]  /*10f80*/  IMAD.MOV.U32 R7, RZ, RZ, R2 ;  /* 0x000000ffff077224 */ /* 0x008fe200078e0002 */
[----:B-1----:R-:W-:-:S05]  /*10f90*/  @!P0 LEA R18, R3, R0, 0x18 ;  /* 0x0000000003128211 */ /* 0x002fca00078ec0ff */
[----:B----4-:R1:W-:Y:S01]  /*10fa0*/  @!P0 STS.128 [R18+0x348d0], R4 ;  /* 0x0348d00412008388 */ /* 0x0103e20000000c00 */
[----:B------:R-:W-:Y:S06]  /*10fb0*/  BAR.ARV 0x5, 0x180 ;  /* 0x0146000000007b1d */ /* 0x000fec0000002000 */
.L_x_319:
[----:B------:R-:W3:Y:S01]  /*10fc0*/  LDL R0, [R1+0xc] ;  /* 0x00000c0001007983 */ /* 0x000ee20000100800 */
[----:B------:R-:W-:Y:S02]  /*10fd0*/  ULDC UR4, c[0x0][0xc3c] ;  /* 0x00030f0000047ab9 */ /* 0x000fe40000000800 */
[----:B---3--:R-:W-:-:S13]  /*10fe0*/  ISETP.GE.AND P0, PT, R0, UR4, PT ;  /* 0x0000000400007c0c */ /* 0x008fda000bf06270 */
[----:B------:R-:W-:Y:S05]  /*10ff0*/  @!P0 BRA `(.L_x_329) ;  /* 0xffffffa8007c8947 */ /* 0x000fea000383ffff */
[----:B------:R-:W-:Y:S05]  /*11000*/  BSYNC B8 ;  /* 0x0000000000087941 */ /* 0x000fea0003800000 */
.L_x_227:
[----:B0-----:R-:W3:Y:S01]  /*11010*/  LDL.LU R0, [R1+0x48] ;  /* 0x0000480001007983 */ /* 0x001ee20000300800 */
[----:B------:R-:W-:Y:S01]  /*11020*/  BSSY B0, `(.L_x_330) ;  /* 0x000000b000007945 */ /* 0x000fe20003800000 */
[----:B-12---:R-:W0:Y:S01]  /*11030*/  S2R R5, SR_CgaCtaId ;  /* 0x0000000000057919 */ /* 0x006e220000008800 */
[----:B---3--:R-:W-:-:S05]  /*11040*/  VIADD R0, R0, 0x1 ;  /* 0x0000000100007836 */ /* 0x008fca0000000000 */
[----:B------:R-:W-:-:S04]  /*11050*/  LEA.HI R2, R0, R0, RZ, 0x1 ;  /* 0x0000000000027211 */ /* 0x000fc800078f08ff */
[----:B------:R-:W-:-:S05]  /*11060*/  LOP3.LUT R3, R2, 0xfffffffe, RZ, 0xc0, !PT ;  /* 0xfffffffe02037812 */ /* 0x000fca00078ec0ff */
[----:B------:R-:W-:Y:S01]  /*11070*/  IMAD.IADD R3, R0, 0x1, -R3 ;  /* 0x0000000100037824 */ /* 0x000fe200078e0a03 */
[----:B------:R-:W-:-:S04]  /*11080*/  MOV R0, 0x400 ;  /* 0x0000040000007802 */ /* 0x000fc80000000f00 */
[----:B0-----:R-:W-:Y:S02]  /*11090*/  LEA R0, R5, R0, 0x18 ;  /* 0x0000000005007211 */ /* 0x001fe400078ec0ff */
[----:B------:R-:W-:-:S04]  /*110a0*/  SHF.L.U32 R3, R3, 0x1f, RZ ;  /* 0x0000001f03037819 */ /* 0x000fc800000006ff */
[----:B------:R-:W0:Y:S02]  /*110b0*/  SYNCS.PHASECHK.TRANS64.TRYWAIT P0, [R0+URZ+0x34820], R3 ;  /* 0x03482003000075a7 */ /* 0x000e24000800017f */
[----:B0-----:R-:W-:Y:S05]  /*110c0*/  @!P0 BRA `(.L_x_331) ;  /* 0x0000001c00e88947 */ /* 0x001fea0003800000 */
.L_x_401:
[----:B------:R-:W-:Y:S05]  /*110d0*/  BSYNC B0 ;  /* 0x0000000000007941 */ /* 0x000fea0003800000 */
.L_x_330:
[----:B------:R-:W-:-:S03]  /*110e0*/  UMOV UR4, 0xffffffff ;  /* 0xffffffff00047882 */ /* 0x000fc60000000000 */
[----:B------:R-:W-:Y:S05]  /*110f0*/  BRA.DIV UR4, `(.L_x_332) ;  /* 0x0000001e04f07947 */ /* 0x000fea000b800000 */
[----:B------:R-:W1:Y:S02]  /*11100*/  S2R R2, SR_TID.X ;  /* 0x0000000000027919 */ /* 0x000e640000002100 */
[----:B-1----:R-:W-:-:S04]  /*11110*/  SHF.R.U32.HI R2, RZ, 0x5, R2 ;  /* 0x00000005ff027819 */ /* 0x002fc80000011602 */
[----:B------:R-:W-:-:S05]  /*11120*/  LOP3.LUT R2, R2, 0x3, RZ, 0xc0, !PT ;  /* 0x0000000302027812 */ /* 0x000fca00078ec0ff */
[----:B------:R1:W2:Y:S02]  /*11130*/  SHFL.IDX PT, R14, R2, RZ, 0x1f ;  /* 0x00001fff020e7589 */ /* 0x0002a400000e0000 */
.L_x_404:
[----:B--2---:R-:W-:Y:S01]  /*11140*/  ISETP.NE.AND P0, PT, R14, RZ, PT ;  /* 0x000000ff0e00720c */ /* 0x004fe20003f05270 */
[----:B------:R-:W-:-:S12]  /*11150*/  BSSY B0, `(.L_x_333) ;  /* 0x0000025000007945 */ /* 0x000fd80003800000 */
[----:B------:R-:W-:Y:S05]  /*11160*/  @P0 BRA `(.L_x_334) ;  /* 0x00000000008c0947 */ /* 0x000fea0003800000 */
[----:B------:R-:W-:-:S03]  /*11170*/  UMOV UR4, 0xffffffff ;  /* 0xffffffff00047882 */ /* 0x000fc60000000000 */
[----:B------:R-:W-:Y:S05]  /*11180*/  BRA.DIV UR4, `(.L_x_335) ;  /* 0x0000002204007947 */ /* 0x000fea000b800000 */
[----:B------:R-:W-:-:S13]  /*11190*/  ELECT P6, URZ, PT ;  /* 0x00000000003f782f */ /* 0x000fda00038c0000 */
.L_x_407:
[----:B------:R-:W-:Y:S05]  /*111a0*/  @!P6 BRA `(.L_x_334) ;  /* 0x00000000007ce947 */ /* 0x000fea0003800000 */
[----:B-1----:R-:W2:Y:S02]  /*111b0*/  LDL.LU R2, [R1+0x60] ;  /* 0x0000600001027983 */ /* 0x002ea40000300800 */
[----:B--2---:R-:W-:-:S04]  /*111c0*/  LOP3.LUT R2, R2, 0x2, RZ, 0xfc, !PT ;  /* 0x0000000202027812 */ /* 0x004fc800078efcff */
[----:B------:R-:W-:-:S13]  /*111d0*/  ISETP.NE.AND P2, PT, R2, 0x3, PT ;  /* 0x000000030200780c */ /* 0x000fda0003f45270 */
[----:B------:R-:W-:Y:S05]  /*111e0*/  @!P2 BRA `(.L_x_336) ;  /* 0x000000000004a947 */ /* 0x000fea0003800000 */
[----:B------:R-:W-:Y:S01]  /*111f0*/  BPT.TRAP 0x1 ;  /* 0x000000040000795c */ /* 0x000fe20000300000 */
.L_x_336:
[----:B------:R-:W2:Y:S01]  /*11200*/  LDL.LU R7, [R1+0x14] ;  /* 0x0000140001077983 */ /* 0x000ea20000300800 */
[----:B------:R-:W-:Y:S02]  /*11210*/  VIADD R2, R0, 0x34840 ;  /* 0x0003484000027836 */ /* 0x000fe40000000000 */
[C---:B0-----:R-:W-:Y:S02]  /*11220*/  VIADD R3, R19.reuse, 0x1 ;  /* 0x0000000113037836 */ /* 0x041fe40000000000 */
[----:B------:R-:W-:-:S03]  /*11230*/  IMAD R6, R19, 0x8, R2 ;  /* 0x0000000813067824 */ /* 0x000fc600078e0202 */
[----:B------:R-:W-:-:S04]  /*11240*/  ISETP.NE.AND P1, PT, R3, 0x2, PT ;  /* 0x000000020300780c */ /* 0x000fc80003f25270 */
[----:B------:R-:W-:Y:S02]  /*11250*/  SEL R4, RZ, 0x1, P1 ;  /* 0x00000001ff047807 */ /* 0x000fe40000800000 */
[----:B------:R-:W-:Y:S02]  /*11260*/  SEL R3, R3, RZ, P1 ;  /* 0x000000ff03037207 */ /* 0x000fe40000800000 */
[C---:B--2---:R-:W-:Y:S02]  /*11270*/  SHF.L.U32 R5, R7.reuse, 0x1f, RZ ;  /* 0x0000001f07057819 */ /* 0x044fe400000006ff */
[----:B------:R-:W-:Y:S01]  /*11280*/  LOP3.LUT R4, R7, R4, RZ, 0x3c, !PT ;  /* 0x0000000407047212 */ /* 0x000fe200078e3cff */
[----:B------:R-:W-:Y:S01]  /*11290*/  IMAD R7, R3, 0x8, R2 ;  /* 0x0000000803077824 */ /* 0x000fe200078e0202 */
[----:B------:R-:W0:Y:S02]  /*112a0*/  SYNCS.PHASECHK.TRANS64.TRYWAIT P0, [R6+URZ], R5 ;  /* 0x00000005060075a7 */ /* 0x000e24000800017f */
[----:B------:R-:W-:Y:S01]  /*112b0*/  SHF.L.U32 R2, R4, 0x1f, RZ ;  /* 0x0000001f04027819 */ /* 0x000fe200000006ff */
[----:B0-----:R-:W-:Y:S06]  /*112c0*/  @!P0 BRA `(.L_x_337) ;  /* 0x0000001c00d08947 */ /* 0x001fec0003800000 */
.L_x_408:
[----:B------:R-:W1:Y:S02]  /*112d0*/  SYNCS.PHASECHK.TRANS64.TRYWAIT P0, [R7+URZ], R2 ;  /* 0x00000002070075a7 */ /* 0x000e64000800017f */
[----:B-1----:R-:W-:Y:S05]  /*112e0*/  @!P0 BRA `(.L_x_338) ;  /* 0x0000001c00dc8947 */ /* 0x002fea0003800000 */
.L_x_409:
[----:B------:R-:W-:Y:S05]  /*112f0*/  @!P2 BRA `(.L_x_339) ;  /* 0x000000000004a947 */ /* 0x000fea0003800000 */
[----:B------:R-:W-:Y:S01]  /*11300*/  BPT.TRAP 0x1 ;  /* 0x000000040000795c */ /* 0x000fe20000300000 */
.L_x_339:
[----:B------:R-:W-:-:S04]  /*11310*/  VIADD R0, R0, 0x34860 ;  /* 0x0003486000007836 */ /* 0x000fc80000000000 */
[----:B------:R-:W-:-:S04]  /*11320*/  IMAD R4, R19, 0x8, R0 ;  /* 0x0000000813047824 */ /* 0x000fc800078e0200 */
[----:B------:R-:W2:Y:S02]  /*11330*/  SYNCS.PHASECHK.TRANS64.TRYWAIT P0, [R4+URZ], R5 ;  /* 0x00000005040075a7 */ /* 0x000ea4000800017f */
[----:B--2---:R-:W-:Y:S05]  /*11340*/  @!P0 BRA `(.L_x_340) ;  /* 0x0000001c00d88947 */ /* 0x004fea0003800000 */
.L_x_410:
[----:B------:R-:W-:-:S07]  /*11350*/  IMAD R3, R3, 0x8, R0 ;  /* 0x0000000803037824 */ /* 0x000fce00078e0200 */
.L_x_341:
[----:B---3--:R3:W4:Y:S02]  /*11360*/  SYNCS.PHASECHK.TRANS64.TRYWAIT P0, [R3+URZ], R2 ;  /* 0x00000002030075a7 */ /* 0x008724000800017f */
[----:B----4-:R-:W-:Y:S05]  /*11370*/  @!P0 NANOSLEEP.SYNCS 0x989680 ;  /* 0x009896800000895d */ /* 0x010fea0003900000 */
[----:B------:R-:W4:Y:S02]  /*11380*/  @!P0 SYNCS.PHASECHK.TRANS64 P0, [R3+URZ], R2 ;  /* 0x00000002030085a7 */ /* 0x000f24000800007f */
[----:B----4-:R-:W-:Y:S05]  /*11390*/  @!P0 BRA `(.L_x_341) ;  /* 0xfffffffc00f08947 */ /* 0x010fea000383ffff */
.L_x_334:
[----:B------:R-:W-:Y:S05]  /*113a0*/  BSYNC B0 ;  /* 0x0000000000007941 */ /* 0x000fea0003800000 */
.L_x_333:
[----:B------:R-:W-:Y:S05]  /*113b0*/  EXIT ;  /* 0x000000000000794d */ /* 0x000fea0003800000 */
.L_x_178:
[----:B0-----:R0:W1:Y:S02]  /*113c0*/  SYNCS.PHASECHK.TRANS64.TRYWAIT P1, [R0+URZ+0x34800], R3 ;  /* 0x03480003000075a7 */ /* 0x001064000802017f */
[----:B-1----:R-:W-:Y:S05]  /*113d0*/  @!P1 NANOSLEEP.SYNCS 0x989680 ;  /* 0x009896800000995d */ /* 0x002fea0003900000 */
[----:B------:R-:W1:Y:S02]  /*113e0*/  @!P1 SYNCS.PHASECHK.TRANS64 P1, [R0+URZ+0x34800], R3 ;  /* 0x03480003000095a7 */ /* 0x000e64000802007f */
[----:B-1----:R-:W-:Y:S05]  /*113f0*/  @!P1 BRA `(.L_x_178) ;  /* 0xfffffffc00f09947 */ /* 0x002fea000383ffff */
[----:B------:R-:W-:Y:S05]  /*11400*/  BRA `(.L_x_342) ;  /* 0xffffff0400747947 */ /* 0x000fea000383ffff */
.L_x_182:
[----:B-1----:R1:W2:Y:S02]  /*11410*/  SYNCS.PHASECHK.TRANS64.TRYWAIT P2, [R3+URZ+0x34830], R4 ;  /* 0x03483004030075a7 */ /* 0x0022a4000804017f */
[----:B--2---:R-:W-:Y:S05]  /*11420*/  @!P2 NANOSLEEP.SYNCS 0x989680 ;  /* 0x009896800000a95d */ /* 0x004fea0003900000 */
[----:B------:R-:W2:Y:S02]  /*11430*/  @!P2 SYNCS.PHASECHK.TRANS64 P2, [R3+URZ+0x34830], R4 ;  /* 0x034830040300a5a7 */ /* 0x000ea4000804007f */
[----:B--2---:R-:W-:Y:S05]  /*11440*/  @!P2 BRA `(.L_x_182) ;  /* 0xfffffffc00f0a947 */ /* 0x004fea000383ffff */
[----:B------:R-:W-:Y:S05]  /*11450*/  BRA `(.L_x_181) ;  /* 0xffffff0400987947 */ /* 0x000fea000383ffff */
.L_x_187:
[----:B-1----:R1:W2:Y:S02]  /*11460*/  SYNCS.PHASECHK.TRANS64.TRYWAIT P2, [R13+URZ+0x34830], R8 ;  /* 0x034830080d0075a7 */ /* 0x0022a4000804017f */
[----:B--2---:R-:W-:Y:S05]  /*11470*/  @!P2 NANOSLEEP.SYNCS 0x989680 ;  /* 0x009896800000a95d */ /* 0x004fea0003900000 */
[----:B------:R-:W2:Y:S02]  /*11480*/  @!P2 SYNCS.PHASECHK.TRANS64 P2, [R13+URZ+0x34830], R8 ;  /* 0x034830080d00a5a7 */ /* 0x000ea4000804007f */
[----:B--2---:R-:W-:Y:S05]  /*11490*/  @!P2 BRA `(.L_x_187) ;  /* 0xfffffffc00f0a947 */ /* 0x004fea000383ffff */
[----:B------:R-:W-:Y:S05]  /*114a0*/  BRA `(.L_x_186) ;  /* 0xffffff34003c7947 */ /* 0x000fea000383ffff */
.L_x_191:
[----:B---3--:R3:W4:Y:S02]  /*114b0*/  SYNCS.PHASECHK.TRANS64.TRYWAIT P2, [R11+URZ+0x34850], R6 ;  /* 0x034850060b0075a7 */ /* 0x008724000804017f */
[----:B----4-:R-:W-:Y:S05]  /*114c0*/  @!P2 NANOSLEEP.SYNCS 0x989680 ;  /* 0x009896800000a95d */ /* 0x010fea0003900000 */
[----:B------:R-:W4:Y:S02]  /*114d0*/  @!P2 SYNCS.PHASECHK.TRANS64 P2, [R11+URZ+0x34850], R6 ;  /* 0x034850060b00a5a7 */ /* 0x000f24000804007f */
[----:B----4-:R-:W-:Y:S05]  /*114e0*/  @!P2 BRA `(.L_x_191) ;  /* 0xfffffffc00f0a947 */ /* 0x010fea000383ffff */
[----:B------:R-:W-:Y:S05]  /*114f0*/  BRA `(.L_x_190) ;  /* 0xffffff3c00447947 */ /* 0x000fea000383ffff */
.L_x_196:
[----:B-1----:R1:W2:Y:S02]  /*11500*/  SYNCS.PHASECHK.TRANS64.TRYWAIT P0, [R12+URZ+0x34850], R5 ;  /* 0x034850050c0075a7 */ /* 0x0022a4000800017f */
[----:B--2---:R-:W-:Y:S05]  /*11510*/  @!P0 NANOSLEEP.SYNCS 0x989680 ;  /* 0x009896800000895d */ /* 0x004fea0003900000 */
[----:B------:R-:W2:Y:S02]  /*11520*/  @!P0 SYNCS.PHASECHK.TRANS64 P0, [R12+URZ+0x34850], R5 ;  /* 0x034850050c0085a7 */ /* 0x000ea4000800007f */
[----:B--2---:R-:W-:Y:S05]  /*11530*/  @!P0 BRA `(.L_x_196) ;  /* 0xfffffffc00f08947 */ /* 0x004fea000383ffff */
[----:B------:R-:W-:Y:S05]  /*11540*/  BRA `(.L_x_195) ;  /* 0xffffff6000087947 */ /* 0x000fea000383ffff */
.L_x_241:
[----:B------:R-:W2:Y:S01]  /*11550*/  S2R R4, SR_TID.X ;  /* 0x0000000000047919 */ /* 0x000ea20000002100 */
[----:B------:R-:W-:Y:S01]  /*11560*/  BSSY B0, `(.L_x_343) ;  /* 0x000000a000007945 */ /* 0x000fe20003800000 */
[----:B------:R-:W-:Y:S01]  /*11570*/  IMAD.MOV.U32 R12, RZ, RZ, RZ ;  /* 0x000000ffff0c7224 */ /* 0x000fe200078e00ff */
[----:B0-----:R-:W-:Y:S01]  /*11580*/  MOV R11, 0x1f ;  /* 0x0000001f000b7802 */ /* 0x001fe20000000f00 */
[----:B------:R-:W-:Y:S01]  /*11590*/  IMAD.MOV.U32 R15, RZ, RZ, -0x1 ;  /* 0xffffffffff0f7424 */ /* 0x000fe200078e00ff */
[----:B--2---:R-:W-:-:S04]  /*115a0*/  SHF.R.U32.HI R4, RZ, 0x5, R4 ;  /* 0x00000005ff047819 */ /* 0x004fc80000011604 */
[----:B------:R-:W-:-:S05]  /*115b0*/  LOP3.LUT R4, R4, 0x3, RZ, 0xc0, !PT ;  /* 0x0000000304047812 */ /* 0x000fca00078ec0ff */
[----:B------:R-:W-:-:S07]  /*115c0*/  IMAD.MOV.U32 R13, RZ, RZ, R4 ;  /* 0x000000ffff0d7224 */ /* 0x000fce00078e0004 */
[----:B-1----:R-:W-:Y:S05]  /*115d0*/  WARPSYNC.COLLECTIVE R15, `(.L_x_344) ;  /* 0x000000000f087348 */ /* 0x002fea0003c00000 */
[----:B------:R0:W2:Y:S02]  /*115e0*/  SHFL.IDX P6, R14, R13, R12, R11 ;  /* 0x0000000c0d0e7389 */ /* 0x0000a400000c000b */
[----:B012---:R-:W-:Y:S01]  /*115f0*/  ENDCOLLECTIVE ;  /* 0x000000000000791b */ /* 0x007fe20003800000 */
.L_x_344:
[----:B------:R-:W-:Y:S05]  /*11600*/  BSYNC B0 ;  /* 0x0000000000007941 */ /* 0x000fea0003800000 */
.L_x_343:
[----:B------:R-:W-:Y:S05]  /*11610*/  BRA `(.L_x_345) ;  /* 0xffffffb000947947 */ /* 0x000fea000383ffff */
.L_x_243:
[----:B------:R-:W-:Y:S01]  /*11620*/  BSSY B0, `(.L_x_346) ;  /* 0x0000006000007945 */ /* 0x000fe20003800000 */
[----:B------:R-:W-:-:S07]  /*11630*/  IMAD.MOV.U32 R15, RZ, RZ, -0x1 ;  /* 0xffffffffff0f7424 */ /* 0x000fce00078e00ff */
[----:B01--4-:R-:W-:Y:S05]  /*11640*/  WARPSYNC.COLLECTIVE R15, `(.L_x_347) ;  /* 0x000000000f0c7348 */ /* 0x013fea0003c00000 */
[----:B------:R-:W-:Y:S02]  /*11650*/  ELECT P6, UR62, PT ;  /* 0x00000000003e782f */ /* 0x000fe400038c0000 */
[----:B------:R-:W-:Y:S01]  /*11660*/  MOV R14, UR62 ;  /* 0x0000003e000e7c02 */ /* 0x000fe20008000f00 */
[----:B01--4-:R-:W-:Y:S10]  /*11670*/  ENDCOLLECTIVE ;  /* 0x000000000000791b */ /* 0x013ff40003800000 */
.L_x_347:
[----:B------:R-:W-:Y:S05]  /*11680*/  BSYNC B0 ;  /* 0x0000000000007941 */ /* 0x000fea0003800000 */
.L_x_346:
[----:B------:R-:W-:Y:S05]  /*11690*/  BRA `(.L_x_348) ;  /* 0xffffffb000987947 */ /* 0x000fea000383ffff */
.L_x_245:
[----:B--2---:R2:W3:Y:S02]  /*116a0*/  SYNCS.PHASECHK.TRANS64.TRYWAIT P0, [R0+URZ+0x34840], R2 ;  /* 0x03484002000075a7 */ /* 0x0044e4000800017f */
[----:B---3--:R-:W-:Y:S05]  /*116b0*/  @!P0 NANOSLEEP.SYNCS 0x989680 ;  /* 0x009896800000895d */ /* 0x008fea0003900000 */
[----:B------:R-:W3:Y:S02]  /*116c0*/  @!P0 SYNCS.PHASECHK.TRANS64 P0, [R0+URZ+0x34840], R2 ;  /* 0x03484002000085a7 */ /* 0x000ee4000800007f */
[----:B---3--:R-:W-:Y:S05]  /*116d0*/  @!P0 BRA `(.L_x_245) ;  /* 0xfffffffc00f08947 */ /* 0x008fea000383ffff */
[----:B------:R-:W-:Y:S05]  /*116e0*/  BRA `(.L_x_349) ;  /* 0xffffffb000f87947 */ /* 0x000fea000383ffff */
.L_x_249:
[----:B------:R0:W5:Y:S01]  /*116f0*/  LDL.LU R9, [R1+0x44] ;  /* 0x0000440001097983 */ /* 0x0001620000300800 */
[----:B------:R-:W-:Y:S02]  /*11700*/  IMAD.MOV.U32 R13, RZ, RZ, R3 ;  /* 0x000000ffff0d7224 */ /* 0x000fe400078e0003 */
[----:B------:R-:W-:Y:S01]  /*11710*/  IMAD.MOV.U32 R12, RZ, RZ, RZ ;  /* 0x000000ffff0c7224 */ /* 0x000fe200078e00ff */
[----:B------:R-:W1:Y:S01]  /*11720*/  S2R R7, SR_TID.X ;  /* 0x0000000000077919 */ /* 0x000e620000002100 */
[----:B------:R-:W-:Y:S02]  /*11730*/  IMAD.MOV.U32 R11, RZ, RZ, 0x181f ;  /* 0x0000181fff0b7424 */ /* 0x000fe400078e00ff */
[----:B------:R-:W-:-:S07]  /*11740*/  IMAD.MOV.U32 R15, RZ, RZ, -0x1 ;  /* 0xffffffffff0f7424 */ /* 0x000fce00078e00ff */
[----:B01---5:R-:W-:Y:S05]  /*11750*/  WARPSYNC.COLLECTIVE R15, `(.L_x_350) ;  /* 0x000000000f087348 */ /* 0x023fea0003c00000 */
[----:B------:R2:W3:Y:S02]  /*11760*/  SHFL.IDX P6, R14, R13, R12, R11 ;  /* 0x0000000c0d0e7389 */ /* 0x0004e400000c000b */
[----:B0123-5:R-:W-:Y:S01]  /*11770*/  ENDCOLLECTIVE ;  /* 0x000000000000791b */ /* 0x02ffe20003800000 */
.L_x_350:
[----:B------:R-:W-:Y:S02]  /*11780*/  IMAD.MOV.U32 R13, RZ, RZ, R4 ;  /* 0x000000ffff0d7224 */ /* 0x000fe400078e0004 */
[----:B------:R-:W-:-:S07]  /*11790*/  IMAD.MOV.U32 R6, RZ, RZ, R14 ;  /* 0x000000ffff067224 */ /* 0x000fce00078e000e */
[----:B------:R-:W-:Y:S05]  /*117a0*/  WARPSYNC.COLLECTIVE R15, `(.L_x_351) ;  /* 0x000000000f087348 */ /* 0x000fea0003c00000 */
[----:B------:R0:W1:Y:S02]  /*117b0*/  SHFL.IDX P6, R14, R13, R12, R11 ;  /* 0x0000000c0d0e7389 */ /* 0x00006400000c000b */
[----:B01----:R-:W-:Y:S01]  /*117c0*/  ENDCOLLECTIVE ;  /* 0x000000000000791b */ /* 0x003fe20003800000 */
.L_x_351:
[----:B------:R-:W-:Y:S02]  /*117d0*/  IMAD.MOV.U32 R13, RZ, RZ, R3 ;  /* 0x000000ffff0d7224 */ /* 0x000fe400078e0003 */
[----:B------:R-:W-:Y:S02]  /*117e0*/  IMAD.MOV.U32 R12, RZ, RZ, 0x1 ;  /* 0x00000001ff0c7424 */ /* 0x000fe400078e00ff */
[----:B------:R-:W-:Y:S02]  /*117f0*/  IMAD R2, R9, R8, RZ ;  /* 0x0000000809027224 */ /* 0x000fe400078e02ff */
[----:B------:R-:W0:Y:S01]  /*11800*/  S2R R9, SR_TID.X ;  /* 0x0000000000097919 */ /* 0x000e220000002100 */
[----:B------:R-:W-:Y:S02]  /*11810*/  IMAD.SHL.U32 R8, R7, 0x8, RZ ;  /* 0x0000000807087824 */ /* 0x000fe400078e00ff */
[----:B------:R-:W-:-:S07]  /*11820*/  IMAD.MOV.U32 R7, RZ, RZ, R14 ;  /* 0x000000ffff077224 */ /* 0x000fce00078e000e */
[----:B0-----:R-:W-:Y:S05]  /*11830*/  WARPSYNC.COLLECTIVE R15, `(.L_x_352) ;  /* 0x000000000f087348 */ /* 0x001fea0003c00000 */
[----:B------:R1:W2:Y:S02]  /*11840*/  SHFL.IDX P6, R14, R13, R12, R11 ;  /* 0x0000000c0d0e7389 */ /* 0x0002a400000c000b */
[----:B012---:R-:W-:Y:S01]  /*11850*/  ENDCOLLECTIVE ;  /* 0x000000000000791b */ /* 0x007fe20003800000 */
.L_x_352:
[----:B------:R-:W-:Y:S01]  /*11860*/  LOP3.LUT R8, R8, 0x38, RZ, 0xc0, !PT ;  /* 0x0000003808087812 */ /* 0x000fe200078ec0ff */
[----:B------:R-:W-:Y:S01]  /*11870*/  IMAD.MOV.U32 R13, RZ, RZ, R4 ;  /* 0x000000ffff0d7224 */ /* 0x000fe200078e0004 */
[----:B------:R-:W-:-:S04]  /*11880*/  LOP3.LUT R9, R9, 0x7f, RZ, 0xc0, !PT ;  /* 0x0000007f09097812 */ /* 0x000fc800078ec0ff */
[----:B------:R-:W-:-:S05]  /*11890*/  SHF.R.U32.HI R9, RZ, 0x3, R9 ;  /* 0x00000003ff097819 */ /* 0x000fca0000011609 */
[----:B------:R-:W-:Y:S01]  /*118a0*/  IMAD.IADD R0, R9, 0x1, R5 ;  /* 0x0000000109007824 */ /* 0x000fe200078e0205 */
[----:B------:R-:W-:-:S07]  /*118b0*/  MOV R9, R14 ;  /* 0x0000000e00097202 */ /* 0x000fce0000000f00 */
[----:B------:R-:W-:Y:S05]  /*118c0*/  WARPSYNC.COLLECTIVE R15, `(.L_x_353) ;  /* 0x000000000f087348 */ /* 0x000fea0003c00000 */
[----:B------:R0:W1:Y:S02]  /*118d0*/  SHFL.IDX P6, R14, R13, R12, R11 ;  /* 0x0000000c0d0e7389 */ /* 0x00006400000c000b */
[----:B01----:R-:W-:Y:S01]  /*118e0*/  ENDCOLLECTIVE ;  /* 0x000000000000791b */ /* 0x003fe20003800000 */
.L_x_353:
[C---:B------:R-:W-:Y:S01]  /*118f0*/  VIADD R5, R0.reuse, 0x10 ;  /* 0x0000001000057836 */ /* 0x040fe20000000000 */
[----:B------:R-:W-:Y:S01]  /*11900*/  ISETP.GE.AND P3, PT, R0, R2, PT ;  /* 0x000000020000720c */ /* 0x000fe20003f66270 */
[----:B------:R-:W-:-:S12]  /*11910*/  IMAD.MOV.U32 R13, RZ, RZ, R3 ;  /* 0x000000ffff0d7224 */ /* 0x000fd800078e0003 */
[----:B------:R-:W-:Y:S01]  /*11920*/  @!P3 LEA R7, P5, R8, R7, 0x1 ;  /* 0x000000070807b211 */ /* 0x000fe200078a08ff */
[----:B------:R-:W-:-:S04]  /*11930*/  IMAD.MOV.U32 R12, RZ, RZ, 0x2 ;  /* 0x00000002ff0c7424 */ /* 0x000fc800078e00ff */
[----:B------:R-:W-:-:S05]  /*11940*/  @!P3 IMAD.X R6, RZ, RZ, R6, P5 ;  /* 0x000000ffff06b224 */ /* 0x000fca00028e0606 */
[----:B------:R-:W-:-:S04]  /*11950*/  @!P3 LOP3.LUT R7, R7, R6, RZ, 0x3c, !PT ;  /* 0x000000060707b212 */ /* 0x000fc800078e3cff */
[----:B------:R-:W-:-:S04]  /*11960*/  @!P3 LOP3.LUT R6, R7, R6, RZ, 0x3c, !PT ;  /* 0x000000060706b212 */ /* 0x000fc800078e3cff */
[----:B------:R-:W-:-:S05]  /*11970*/  @!P3 LOP3.LUT R7, R7, R6, RZ, 0x3c, !PT ;  /* 0x000000060707b212 */ /* 0x000fca00078e3cff */
[----:B------:R-:W-:Y:S01]  /*11980*/  @!PT LDS RZ, [RZ] ;  /* 0x00000000fffff984 */ /* 0x000fe20000000800 */
[----:B------:R-:W-:Y:S01]  /*11990*/  @!PT LDS RZ, [RZ] ;  /* 0x00000000fffff984 */ /* 0x000fe20000000800 */
[----:B------:R-:W-:Y:S01]  /*119a0*/  @!PT LDS RZ, [RZ] ;  /* 0x00000000fffff984 */ /* 0x000fe20000000800 */
[----:B------:R0:W-:Y:S04]  /*119b0*/  @!P3 LDGSTS.E.BYPASS.LTC128B.128 [R10+0x10400], desc[UR40][R6.64], !P2 ;  /* 0x10400000060abfae */ /* 0x0001e8000d101d68 */
[----:B------:R0:W-:Y:S04]  /*119c0*/  @!P3 LDGSTS.E.BYPASS.LTC128B.128 [R10+0x14400], desc[UR40][R6.64+0x80], !P1 ;  /* 0x14400080060abfae */ /* 0x0001e8000c901d68 */
[----:B------:R0:W-:Y:S01]  /*119d0*/  @!P3 LDGSTS.E.BYPASS.LTC128B.128 [R10+0x18400], desc[UR40][R6.64+0x100], !P0 ;  /* 0x18400100060abfae */ /* 0x0001e2000c101d68 */
[----:B------:R-:W-:Y:S01]  /*119e0*/  ISETP.GE.AND P3, PT, R5, R2, PT ;  /* 0x000000020500720c */ /* 0x000fe20003f66270 */
[----:B------:R-:W-:-:S12]  /*119f0*/  IMAD.MOV.U32 R5, RZ, RZ, R14 ;  /* 0x000000ffff057224 */ /* 0x000fd800078e000e */
[----:B0-----:R-:W-:Y:S05]  /*11a00*/  WARPSYNC.COLLECTIVE R15, `(.L_x_354) ;  /* 0x000000000f087348 */ /* 0x001fea0003c00000 */
[----:B------:R1:W2:Y:S02]  /*11a10*/  SHFL.IDX P6, R14, R13, R12, R11 ;  /* 0x0000000c0d0e7389 */ /* 0x0002a400000c000b */
[----:B012---:R-:W-:Y:S01]  /*11a20*/  ENDCOLLECTIVE ;  /* 0x000000000000791b */ /* 0x007fe20003800000 */
.L_x_354:
[----:B------:R-:W-:Y:S01]  /*11a30*/  @!P3 LEA R8, P5, R8, R5, 0x1 ;  /* 0x000000050808b211 */ /* 0x000fe200078a08ff */
[----:B------:R-:W-:-:S04]  /*11a40*/  IMAD.MOV.U32 R13, RZ, RZ, R4 ;  /* 0x000000ffff0d7224 */ /* 0x000fc800078e0004 */
[----:B------:R-:W-:Y:S02]  /*11a50*/  @!P3 IMAD.X R5, RZ, RZ, R9, P5 ;  /* 0x000000ffff05b224 */ /* 0x000fe400028e0609 */
[----:B------:R-:W0:Y:S01]  /*11a60*/  S2R R9, SR_TID.X ;  /* 0x0000000000097919 */ /* 0x000e220000002100 */
[----:B------:R-:W-:Y:S02]  /*11a70*/  @!P3 IMAD.MOV.U32 R6, RZ, RZ, R8 ;  /* 0x000000ffff06b224 */ /* 0x000fe400078e0008 */
[----:B------:R-:W-:Y:S02]  /*11a80*/  @!P3 IMAD.MOV.U32 R7, RZ, RZ, R5 ;  /* 0x000000ffff07b224 */ /* 0x000fe400078e0005 */
[----:B------:R-:W-:Y:S02]  /*11a90*/  VIADD R5, R0, 0x20 ;  /* 0x0000002000057836 */ /* 0x000fe40000000000 */
[----:B------:R-:W-:Y:S01]  /*11aa0*/  IMAD.MOV.U32 R8, RZ, RZ, R14 ;  /* 0x000000ffff087224 */ /* 0x000fe200078e000e */
[----:B------:R-:W-:Y:S01]  /*11ab0*/  @!PT LDS RZ, [RZ] ;  /* 0x00000000fffff984 */ /* 0x000fe20000000800 */
[----:B------:R-:W-:Y:S01]  /*11ac0*/  @!PT LDS RZ, [RZ] ;  /* 0x00000000fffff984 */ /* 0x000fe20000000800 */
[----:B------:R-:W-:Y:S01]  /*11ad0*/  @!PT LDS RZ, [RZ] ;  /* 0x00000000fffff984 */ /* 0x000fe20000000800 */
[----:B------:R1:W-:Y:S06]  /*11ae0*/  @!P3 LDGSTS.E.BYPASS.LTC128B.128 [R10+0x10c00], desc[UR40][R6.64], !P2 ;  /* 0x10c00000060abfae */ /* 0x0003ec000d101d68 */
[----:B01----:R-:W-:Y:S05]  /*11af0*/  WARPSYNC.COLLECTIVE R15, `(.L_x_355) ;  /* 0x000000000f087348 */ /* 0x003fea0003c00000 */
[----:B------:R2:W3:Y:S02]  /*11b00*/  SHFL.IDX P6, R14, R13, R12, R11 ;  /* 0x0000000c0d0e7389 */ /* 0x0004e400000c000b */
[----:B0123--:R-:W-:Y:S01]  /*11b10*/  ENDCOLLECTIVE ;  /* 0x000000000000791b */ /* 0x00ffe20003800000 */
.L_x_355:
[----:B------:R-:W-:Y:S01]  /*11b20*/  @!PT LDS RZ, [RZ] ;  /* 0x00000000fffff984 */ /* 0x000fe20000000800 */
[----:B------:R-:W-:Y:S01]  /*11b30*/  @!PT LDS RZ, [RZ] ;  /* 0x00000000fffff984 */ /* 0x000fe20000000800 */
[----:B------:R-:W-:Y:S01]  /*11b40*/  @!PT LDS RZ, [RZ] ;  /* 0x00000000fffff984 */ /* 0x000fe20000000800 */
[----:B------:R0:W-:Y:S04]  /*11b50*/  @!P3 LDGSTS.E.BYPASS.LTC128B.128 [R10+0x14c00], desc[UR40][R6.64+0x80], !P1 ;  /* 0x14c00080060abfae */ /* 0x0001e8000c901d68 */
[----:B------:R0:W-:Y:S01]  /*11b60*/  @!P3 LDGSTS.E.BYPASS.LTC128B.128 [R10+0x18c00], desc[UR40][R6.64+0x100], !P0 ;  /* 0x18c00100060abfae */ /* 0x0001e2000c101d68 */
[----:B------:R-:W-:Y:S01]  /*11b70*/  ISETP.GE.AND P3, PT, R5, R2, PT ;  /* 0x000000020500720c */ /* 0x000fe20003f66270 */
[----:B------:R-:W-:Y:S02]  /*11b80*/  IMAD.MOV.U32 R13, RZ, RZ, R3 ;  /* 0x000000ffff0d7224 */ /* 0x000fe400078e0003 */
[----:B------:R-:W-:Y:S02]  /*11b90*/  IMAD.MOV.U32 R12, RZ, RZ, 0x3 ;  /* 0x00000003ff0c7424 */ /* 0x000fe400078e00ff */
[----:B------:R-:W-:-:S02]  /*11ba0*/  IMAD.SHL.U32 R9, R9, 0x8, RZ ;  /* 0x0000000809097824 */ /* 0x000fc400078e00ff */
[----:B------:R-:W-:-:S03]  /*11bb0*/  IMAD.MOV.U32 R5, RZ, RZ, R14 ;  /* 0x000000ffff057224 */ /* 0x000fc600078e000e */
[----:B------:R-:W-:-:S07]  /*11bc0*/  LOP3.LUT R9, R9, 0x38, RZ, 0xc0, !PT ;  /* 0x0000003809097812 */ /* 0x000fce00078ec0ff */
[----:B0-----:R-:W-:Y:S05]  /*11bd0*/  WARPSYNC.COLLECTIVE R15, `(.L_x_356) ;  /* 0x000000000f087348 */ /* 0x001fea0003c00000 */
[----:B------:R1:W2:Y:S02]  /*11be0*/  SHFL.IDX P6, R14, R13, R12, R11 ;  /* 0x0000000c0d0e7389 */ /* 0x0002a400000c000b */
[----:B012---:R-:W-:Y:S01]  /*11bf0*/  ENDCOLLECTIVE ;  /* 0x000000000000791b */ /* 0x007fe20003800000 */
.L_x_356:
[----:B------:R-:W-:-:S05]  /*11c00*/  @!P3 LEA R5, P4, R9, R5, 0x1 ;  /* 0x000000050905b211 */ /* 0x000fca00078808ff */
[----:B------:R-:W-:-:S04]  /*11c10*/  @!P3 IMAD.X R6, RZ, RZ, R8, P4 ;  /* 0x000000ffff06b224 */ /* 0x000fc800020e0608 */
[----:B------:R-:W-:Y:S02]  /*11c20*/  @!P3 IMAD.MOV.U32 R7, RZ, RZ, R6 ;  /* 0x000000ffff07b224 */ /* 0x000fe400078e0006 */
[----:B------:R-:W-:Y:S01]  /*11c30*/  @!P3 IMAD.MOV.U32 R6, RZ, RZ, R5 ;  /* 0x000000ffff06b224 */ /* 0x000fe200078e0005 */
[----:B------:R-:W-:Y:S01]  /*11c40*/  IADD3 R5, R0, 0x30, RZ ;  /* 0x0000003000057810 */ /* 0x000fe20007ffe0ff */
[----:B------:R-:W-:-:S03]  /*11c50*/  IMAD.MOV.U32 R13, RZ, RZ, R4 ;  /* 0x000000ffff0d7224 */ /* 0x000fc600078e0004 */
[----:B------:R-:W-:Y:S01]  /*11c60*/  @!PT LDS RZ, [RZ] ;  /* 0x00000000fffff984 */ /* 0x000fe20000000800 */
[----:B------:R-:W-:Y:S01]  /*11c70*/  @!PT LDS RZ, [RZ] ;  /* 0x00000000fffff984 */ /* 0x000fe20000000800 */
[----:B------:R-:W-:Y:S01]  /*11c80*/  @!PT LDS RZ, [RZ] ;  /* 0x00000000fffff984 */ /* 0x000fe20000000800 */
[----:B------:R-:W-:Y:S04]  /*11c90*/  @!P3 LDGSTS.E.BYPASS.LTC128B.128 [R10+0x11400], desc[UR40][R6.64], !P2 ;  /* 0x11400000060abfae */ /* 0x000fe8000d101d68 */
[----:B------:R-:W-:Y:S04]  /*11ca0*/  @!P3 LDGSTS.E.BYPASS.LTC128B.128 [R10+0x15400], desc[UR40][R6.64+0x80], !P1 ;  /* 0x15400080060abfae */ /* 0x000fe8000c901d68 */
[----:B------:R0:W-:Y:S01]  /*11cb0*/  @!P3 LDGSTS.E.BYPASS.LTC128B.128 [R10+0x19400], desc[UR40][R6.64+0x100], !P0 ;  /* 0x19400100060abfae */ /* 0x0001e2000c101d68 */
[----:B------:R-:W-:Y:S01]  /*11cc0*/  ISETP.GE.AND P3, PT, R5, R2, PT ;  /* 0x000000020500720c */ /* 0x000fe20003f66270 */
[----:B0-----:R-:W-:-:S12]  /*11cd0*/  IMAD.MOV.U32 R6, RZ, RZ, R14 ;  /* 0x000000ffff067224 */ /* 0x001fd800078e000e */
[----:B------:R-:W-:Y:S05]  /*11ce0*/  WARPSYNC.COLLECTIVE R15, `(.L_x_357) ;  /* 0x000000000f087348 */ /* 0x000fea0003c00000 */
[----:B------:R0:W1:Y:S02]  /*11cf0*/  SHFL.IDX P6, R14, R13, R12, R11 ;  /* 0x0000000c0d0e7389 */ /* 0x00006400000c000b */
[----:B01----:R-:W-:Y:S01]  /*11d00*/  ENDCOLLECTIVE ;  /* 0x000000000000791b */ /* 0x003fe20003800000 */
.L_x_357:
[----:B------:R-:W-:Y:S02]  /*11d10*/  IMAD.MOV.U32 R13, RZ, RZ, R3 ;  /* 0x000000ffff0d7224 */ /* 0x000fe400078e0003 */
[----:B------:R-:W-:Y:S02]  /*11d20*/  IMAD.MOV.U32 R12, RZ, RZ, 0x4 ;  /* 0x00000004ff0c7424 */ /* 0x000fe400078e00ff */
[----:B------:R-:W-:-:S07]  /*11d30*/  IMAD.MOV.U32 R5, RZ, RZ, R14 ;  /* 0x000000ffff057224 */ /* 0x000fce00078e000e */
[----:B------:R-:W-:Y:S05]  /*11d40*/  WARPSYNC.COLLECTIVE R15, `(.L_x_358) ;  /* 0x000000000f087348 */ /* 0x000fea0003c00000 */
[----:B------:R0:W1:Y:S02]  /*11d50*/  SHFL.IDX P6, R14, R13, R12, R11 ;  /* 0x0000000c0d0e7389 */ /* 0x00006400000c000b */
[----:B01----:R-:W-:Y:S01]  /*11d60*/  ENDCOLLECTIVE ;  /* 0x000000000000791b */ /* 0x003fe20003800000 */
.L_x_358:
[----:B------:R-:W-:-:S05]  /*11d70*/  @!P3 LEA R5, P4, R9, R5, 0x1 ;  /* 0x000000050905b211 */ /* 0x000fca00078808ff */
[----:B------:R-:W-:-:S04]  /*11d80*/  @!P3 IMAD.X R6, RZ, RZ, R6, P4 ;  /* 0x000000ffff06b224 */ /* 0x000fc800020e0606 */
[----:B------:R-:W-:Y:S02]  /*11d90*/  @!P3 IMAD.MOV.U32 R7, RZ, RZ, R6 ;  /* 0x000000ffff07b224 */ /* 0x000fe400078e0006 */
[----:B------:R-:W-:Y:S02]  /*11da0*/  @!P3 IMAD.MOV.U32 R6, RZ, RZ, R5 ;  /* 0x000000ffff06b224 */ /* 0x000fe400078e0005 */
[----:B------:R-:W-:Y:S02]  /*11db0*/  IMAD.MOV.U32 R13, RZ, RZ, R4 ;  /* 0x000000ffff0d7224 */ /* 0x000fe400078e0004 */
[----:B------:R-:W-:Y:S01]  /*11dc0*/  VIADD R5, R0, 0x40 ;  /* 0x0000004000057836 */ /* 0x000fe20000000000 */
        /* <DEDUP_REMOVED lines=11> */
.L_x_359:
[----:B------:R-:W-:Y:S02]  /*11e80*/  IMAD.MOV.U32 R13, RZ, RZ, R3 ;  /* 0x000000ffff0d7224 */ /* 0x000fe400078e0003 */
[----:B------:R-:W-:Y:S02]  /*11e90*/  IMAD.MOV.U32 R12, RZ, RZ, 0x5 ;  /* 0x00000005ff0c7424 */ /* 0x000fe400078e00ff */
[----:B------:R-:W-:-:S07]  /*11ea0*/  IMAD.MOV.U32 R5, RZ, RZ, R14 ;  /* 0x000000ffff057224 */ /* 0x000fce00078e000e */
[----:B------:R-:W-:Y:S05]  /*11eb0*/  WARPSYNC.COLLECTIVE R15, `(.L_x_360) ;  /* 0x000000000f087348 */ /* 0x000fea0003c00000 */
[----:B------:R0:W1:Y:S02]  /*11ec0*/  SHFL.IDX P6, R14, R13, R12, R11 ;  /* 0x0000000c0d0e7389 */ /* 0x00006400000c000b */
[----:B01----:R-:W-:Y:S01]  /*11ed0*/  ENDCOLLECTIVE ;  /* 0x000000000000791b */ /* 0x003fe20003800000 */
.L_x_360:
[----:B------:R-:W-:-:S05]  /*11ee0*/  @!P3 LEA R5, P4, R9, R5, 0x1 ;  /* 0x000000050905b211 */ /* 0x000fca00078808ff */
[----:B------:R-:W-:-:S05]  /*11ef0*/  @!P3 IMAD.X R6, RZ, RZ, R6, P4 ;  /* 0x000000ffff06b224 */ /* 0x000fca00020e0606 */
[----:B------:R-:W-:Y:S01]  /*11f00*/  @!P3 MOV R7, R6 ;  /* 0x000000060007b202 */ /* 0x000fe20000000f00 */
        /* <DEDUP_REMOVED lines=14> */
.L_x_361:
[----:B------:R-:W-:Y:S02]  /*11ff0*/  IMAD.MOV.U32 R13, RZ, RZ, R3 ;  /* 0x000000ffff0d7224 */ /* 0x000fe400078e0003 */
[----:B------:R-:W-:Y:S02]  /*12000*/  IMAD.MOV.U32 R12, RZ, RZ, 0x6 ;  /* 0x00000006ff0c7424 */ /* 0x000fe400078e00ff */
[----:B------:R-:W-:-:S07]  /*12010*/  IMAD.MOV.U32 R5, RZ, RZ, R14 ;  /* 0x000000ffff057224 */ /* 0x000fce00078e000e */
[----:B------:R-:W-:Y:S05]  /*12020*/  WARPSYNC.COLLECTIVE R15, `(.L_x_362) ;  /* 0x000000000f087348 */ /* 0x000fea0003c00000 */
[----:B------:R0:W1:Y:S02]  /*12030*/  SHFL.IDX P6, R14, R13, R12, R11 ;  /* 0x0000000c0d0e7389 */ /* 0x00006400000c000b */
[----:B01----:R-:W-:Y:S01]  /*12040*/  ENDCOLLECTIVE ;  /* 0x000000000000791b */ /* 0x003fe20003800000 */
.L_x_362:
[----:B------:R-:W-:-:S05]  /*12050*/  @!P3 LEA R5, P4, R9, R5, 0x1 ;  /* 0x000000050905b211 */ /* 0x000fca00078808ff */
[----:B------:R-:W-:-:S04]  /*12060*/  @!P3 IMAD.X R6, RZ, RZ, R6, P4 ;  /* 0x000000ffff06b224 */ /* 0x000fc800020e0606 */
[----:B------:R-:W-:Y:S02]  /*12070*/  @!P3 IMAD.MOV.U32 R7, RZ, RZ, R6 ;  /* 0x000000ffff07b224 */ /* 0x000fe400078e0006 */
[----:B------:R-:W-:Y:S02]  /*12080*/  @!P3 IMAD.MOV.U32 R6, RZ, RZ, R5 ;  /* 0x000000ffff06b224 */ /* 0x000fe400078e0005 */
[----:B------:R-:W-:-:S03]  /*12090*/  IMAD.MOV.U32 R13, RZ, RZ, R4 ;  /* 0x000000ffff0d7224 */ /* 0x000fc600078e0004 */
[----:B------:R-:W-:Y:S01]  /*120a0*/  @!PT LDS RZ, [RZ] ;  /* 0x00000000fffff984 */ /* 0x000fe20000000800 */
[----:B------:R-:W-:Y:S01]  /*120b0*/  @!PT LDS RZ, [RZ] ;  /* 0x00000000fffff984 */ /* 0x000fe20000000800 */
[----:B------:R-:W-:Y:S01]  /*120c0*/  @!PT LDS RZ, [RZ] ;  /* 0x00000000fffff984 */ /* 0x000fe20000000800 */
[----:B------:R-:W-:Y:S04]  /*120d0*/  @!P3 LDGSTS.E.BYPASS.LTC128B.128 [R10+0x12c00], desc[UR40][R6.64], !P2 ;  /* 0x12c00000060abfae */ /* 0x000fe8000d101d68 */
[----:B------:R-:W-:Y:S04]  /*120e0*/  @!P3 LDGSTS.E.BYPASS.LTC128B.128 [R10+0x16c00], desc[UR40][R6.64+0x80], !P1 ;  /* 0x16c00080060abfae */ /* 0x000fe8000c901d68 */
[----:B------:R0:W-:Y:S02]  /*120f0*/  @!P3 LDGSTS.E.BYPASS.LTC128B.128 [R10+0x1ac00], desc[UR40][R6.64+0x100], !P0 ;  /* 0x1ac00100060abfae */ /* 0x0001e4000c101d68 */
[----:B0-----:R-:W-:Y:S01]  /*12100*/  IMAD.MOV.U32 R6, RZ, RZ, R14 ;  /* 0x000000ffff067224 */ /* 0x001fe200078e000e */
[----:B------:R-:W-:-:S07]  /*12110*/  IADD3 R7, R0, 0x60, RZ ;  /* 0x0000006000077810 */ /* 0x000fce0007ffe0ff */
[----:B------:R-:W-:Y:S05]  /*12120*/  WARPSYNC.COLLECTIVE R15, `(.L_x_363) ;  /* 0x000000000f087348 */ /* 0x000fea0003c00000 */
[----:B------:R0:W1:Y:S02]  /*12130*/  SHFL.IDX P6, R14, R13, R12, R11 ;  /* 0x0000000c0d0e7389 */ /* 0x00006400000c000b */
[----:B01----:R-:W-:Y:S01]  /*12140*/  ENDCOLLECTIVE ;  /* 0x000000000000791b */ /* 0x003fe20003800000 */
.L_x_363:
[----:B------:R-:W-:Y:S01]  /*12150*/  ISETP.GE.AND P4, PT, R7, R2, PT ;  /* 0x000000020700720c */ /* 0x000fe20003f86270 */
[----:B------:R-:W-:Y:S02]  /*12160*/  IMAD.MOV.U32 R13, RZ, RZ, R3 ;  /* 0x000000ffff0d7224 */ /* 0x000fe400078e0003 */
[----:B------:R-:W-:Y:S02]  /*12170*/  IMAD.MOV.U32 R12, RZ, RZ, 0x7 ;  /* 0x00000007ff0c7424 */ /* 0x000fe400078e00ff */
[----:B------:R-:W-:-:S08]  /*12180*/  IMAD.MOV.U32 R5, RZ, RZ, R14 ;  /* 0x000000ffff057224 */ /* 0x000fd000078e000e */
[----:B------:R-:W-:Y:S05]  /*12190*/  WARPSYNC.COLLECTIVE R15, `(.L_x_364) ;  /* 0x000000000f087348 */ /* 0x000fea0003c00000 */
[----:B------:R0:W1:Y:S02]  /*121a0*/  SHFL.IDX P6, R14, R13, R12, R11 ;  /* 0x0000000c0d0e7389 */ /* 0x00006400000c000b */
[----:B01----:R-:W-:Y:S01]  /*121b0*/  ENDCOLLECTIVE ;  /* 0x000000000000791b */ /* 0x003fe20003800000 */
.L_x_364:
[----:B------:R-:W-:-:S05]  /*121c0*/  @!P4 LEA R5, P3, R9, R5, 0x1 ;  /* 0x000000050905c211 */ /* 0x000fca00078608ff */
[----:B------:R-:W-:-:S04]  /*121d0*/  @!P4 IMAD.X R6, RZ, RZ, R6, P3 ;  /* 0x000000ffff06c224 */ /* 0x000fc800018e0606 */
[----:B------:R-:W-:Y:S02]  /*121e0*/  @!P4 IMAD.MOV.U32 R7, RZ, RZ, R6 ;  /* 0x000000ffff07c224 */ /* 0x000fe400078e0006 */
[----:B------:R-:W-:Y:S02]  /*121f0*/  IMAD.MOV.U32 R13, RZ, RZ, R4 ;  /* 0x000000ffff0d7224 */ /* 0x000fe400078e0004 */
[----:B------:R-:W-:-:S05]  /*12200*/  @!P4 IMAD.MOV.U32 R6, RZ, RZ, R5 ;  /* 0x000000ffff06c224 */ /* 0x000fca00078e0005 */
        /* <DEDUP_REMOVED lines=9> */
.L_x_365:
[----:B------:R-:W-:Y:S01]  /*122a0*/  @!PT LDS RZ, [RZ] ;  /* 0x00000000fffff984 */ /* 0x000fe20000000800 */
[----:B------:R-:W-:Y:S01]  /*122b0*/  @!PT LDS RZ, [RZ] ;  /* 0x00000000fffff984 */ /* 0x000fe20000000800 */
[----:B------:R-:W-:Y:S01]  /*122c0*/  @!PT LDS RZ, [RZ] ;  /* 0x00000000fffff984 */ /* 0x000fe20000000800 */
[----:B------:R0:W-:Y:S01]  /*122d0*/  @!P4 LDGSTS.E.BYPASS.LTC128B.128 [R10+0x1b400], desc[UR40][R6.64+0x100], !P0 ;  /* 0x1b400100060acfae */ /* 0x0001e2000c101d68 */
[----:B------:R-:W-:Y:S01]  /*122e0*/  IMAD.MOV.U32 R3, RZ, RZ, R14 ;  /* 0x000000ffff037224 */ /* 0x000fe200078e000e */
[----:B------:R-:W-:Y:S06]  /*122f0*/  BRA `(.L_x_366) ;  /* 0xffffffb4008c7947 */ /* 0x000fec000383ffff */
.L_x_254:
[----:B0-----:R0:W1:Y:S02]  /*12300*/  SYNCS.PHASECHK.TRANS64.TRYWAIT P0, [R18+URZ+0x34820], R0 ;  /* 0x03482000120075a7 */ /* 0x001064000800017f */
[----:B-1----:R-:W-:Y:S05]  /*12310*/  @!P0 NANOSLEEP.SYNCS 0x989680 ;  /* 0x009896800000895d */ /* 0x002fea0003900000 */
[----:B------:R-:W1:Y:S02]  /*12320*/  @!P0 SYNCS.PHASECHK.TRANS64 P0, [R18+URZ+0x34820], R0 ;  /* 0x03482000120085a7 */ /* 0x000e64000800007f */
[----:B-1----:R-:W-:Y:S05]  /*12330*/  @!P0 BRA `(.L_x_254) ;  /* 0xfffffffc00f08947 */ /* 0x002fea000383ffff */
[----:B------:R-:W-:Y:S05]  /*12340*/  BRA `(.L_x_367) ;  /* 0xffffffb8000c7947 */ /* 0x000fea000383ffff */
.L_x_263:
[----:B-1----:R1:W2:Y:S02]  /*12350*/  SYNCS.PHASECHK.TRANS64.TRYWAIT P0, [R3+URZ+0x34840], R2 ;  /* 0x03484002030075a7 */ /* 0x0022a4000800017f */
[----:B--2---:R-:W-:Y:S05]  /*12360*/  @!P0 NANOSLEEP.SYNCS 0x989680 ;  /* 0x009896800000895d */ /* 0x004fea0003900000 */
[----:B------:R-:W2:Y:S02]  /*12370*/  @!P0 SYNCS.PHASECHK.TRANS64 P0, [R3+URZ+0x34840], R2 ;  /* 0x03484002030085a7 */ /* 0x000ea4000800007f */
[----:B--2---:R-:W-:Y:S05]  /*12380*/  @!P0 BRA `(.L_x_263) ;  /* 0xfffffffc00f08947 */ /* 0x004fea000383ffff */
[----:B------:R-:W-:Y:S05]  /*12390*/  BRA `(.L_x_368) ;  /* 0xffffffb800e87947 */ /* 0x000fea000383ffff */
.L_x_270:
[----:B-1----:R1:W2:Y:S02]  /*123a0*/  SYNCS.PHASECHK.TRANS64.TRYWAIT P0, [R3+URZ+0x60], R2 ;  /* 0x00006002030075a7 */ /* 0x0022a4000800017f */
[----:B--2---:R-:W-:Y:S05]  /*123b0*/  @!P0 NANOSLEEP.SYNCS 0x989680 ;  /* 0x009896800000895d */ /* 0x004fea0003900000 */
[----:B------:R-:W2:Y:S02]  /*123c0*/  @!P0 SYNCS.PHASECHK.TRANS64 P0, [R3+URZ+0x60], R2 ;  /* 0x00006002030085a7 */ /* 0x000ea4000800007f */
[----:B--2---:R-:W-:Y:S05]  /*123d0*/  @!P0 BRA `(.L_x_270) ;  /* 0xfffffffc00f08947 */ /* 0x004fea000383ffff */
[----:B------:R-:W-:Y:S05]  /*123e0*/  BRA `(.L_x_369) ;  /* 0xffffffbc00f87947 */ /* 0x000fea000383ffff */
.L_x_279:
[----:B-1----:R1:W2:Y:S02]  /*123f0*/  SYNCS.PHASECHK.TRANS64.TRYWAIT P0, [R3+URZ+0x34840], R2 ;  /* 0x03484002030075a7 */ /* 0x0022a4000800017f */
[----:B--2---:R-:W-:Y:S05]  /*12400*/  @!P0 NANOSLEEP.SYNCS 0x989680 ;  /* 0x009896800000895d */ /* 0x004fea0003900000 */
[----:B------:R-:W2:Y:S02]  /*12410*/  @!P0 SYNCS.PHASECHK.TRANS64 P0, [R3+URZ+0x34840], R2 ;  /* 0x03484002030085a7 */ /* 0x000ea4000800007f */
[----:B--2---:R-:W-:Y:S05]  /*12420*/  @!P0 BRA `(.L_x_279) ;  /* 0xfffffffc00f08947 */ /* 0x004fea000383ffff */
[----:B------:R-:W-:Y:S05]  /*12430*/  BRA `(.L_x_370) ;  /* 0xffffffc400887947 */ /* 0x000fea000383ffff */
.L_x_286:
[----:B0-----:R0:W1:Y:S02]  /*12440*/  SYNCS.PHASECHK.TRANS64.TRYWAIT P0, [R2+URZ+0x60], R3 ;  /* 0x00006003020075a7 */ /* 0x001064000800017f */
[----:B-1----:R-:W-:Y:S05]  /*12450*/  @!P0 NANOSLEEP.SYNCS 0x989680 ;  /* 0x009896800000895d */ /* 0x002fea0003900000 */
[----:B------:R-:W1:Y:S02]  /*12460*/  @!P0 SYNCS.PHASECHK.TRANS64 P0, [R2+URZ+0x60], R3 ;  /* 0x00006003020085a7 */ /* 0x000e64000800007f */
[----:B-1----:R-:W-:Y:S05]  /*12470*/  @!P0 BRA `(.L_x_286) ;  /* 0xfffffffc00f08947 */ /* 0x002fea000383ffff */
[----:B------:R-:W-:Y:S05]  /*12480*/  BRA `(.L_x_371) ;  /* 0xffffffc800987947 */ /* 0x000fea000383ffff */
.L_x_295:
[----:B--2---:R2:W3:Y:S02]  /*12490*/  SYNCS.PHASECHK.TRANS64.TRYWAIT P0, [R2+URZ+0x34840], R3 ;  /* 0x03484003020075a7 */ /* 0x0044e4000800017f */
[----:B---3--:R-:W-:Y:S05]  /*124a0*/  @!P0 NANOSLEEP.SYNCS 0x989680 ;  /* 0x009896800000895d */ /* 0x008fea0003900000 */
[----:B------:R-:W3:Y:S02]  /*124b0*/  @!P0 SYNCS.PHASECHK.TRANS64 P0, [R2+URZ+0x34840], R3 ;  /* 0x03484003020085a7 */ /* 0x000ee4000800007f */
[----:B---3--:R-:W-:Y:S05]  /*124c0*/  @!P0 BRA `(.L_x_295) ;  /* 0xfffffffc00f08947 */ /* 0x008fea000383ffff */
[----:B------:R-:W-:Y:S05]  /*124d0*/  BRA `(.L_x_372) ;  /* 0xffffffcc00f87947 */ /* 0x000fea000383ffff */
.L_x_302:
[----:B0-----:R0:W1:Y:S02]  /*124e0*/  SYNCS.PHASECHK.TRANS64.TRYWAIT P0, [R2+URZ+0x60], R5 ;  /* 0x00006005020075a7 */ /* 0x001064000800017f */
[----:B-1----:R-:W-:Y:S05]  /*124f0*/  @!P0 NANOSLEEP.SYNCS 0x989680 ;  /* 0x009896800000895d */ /* 0x002fea0003900000 */
[----:B------:R-:W1:Y:S02]  /*12500*/  @!P0 SYNCS.PHASECHK.TRANS64 P0, [R2+URZ+0x60], R5 ;  /* 0x00006005020085a7 */ /* 0x000e64000800007f */
[----:B-1----:R-:W-:Y:S05]  /*12510*/  @!P0 BRA `(.L_x_302) ;  /* 0xfffffffc00f08947 */ /* 0x002fea000383ffff */
[----:B------:R-:W-:Y:S05]  /*12520*/  BRA `(.L_x_373) ;  /* 0xffffffd400087947 */ /* 0x000fea000383ffff */
.L_x_313:
[----:B---3--:R3:W4:Y:S02]  /*12530*/  SYNCS.PHASECHK.TRANS64.TRYWAIT P0, [R0+URZ+0x34860], R2 ;  /* 0x03486002000075a7 */ /* 0x008724000800017f */
[----:B----4-:R-:W-:Y:S05]  /*12540*/  @!P0 NANOSLEEP.SYNCS 0x989680 ;  /* 0x009896800000895d */ /* 0x010fea0003900000 */
[----:B------:R-:W4:Y:S02]  /*12550*/  @!P0 SYNCS.PHASECHK.TRANS64 P0, [R0+URZ+0x34860], R2 ;  /* 0x03486002000085a7 */ /* 0x000f24000800007f */
[----:B----4-:R-:W-:Y:S05]  /*12560*/  @!P0 BRA `(.L_x_313) ;  /* 0xfffffffc00f08947 */ /* 0x010fea000383ffff */
[----:B------:R-:W-:Y:S05]  /*12570*/  BRA `(.L_x_374) ;  /* 0xffffffd800547947 */ /* 0x000fea000383ffff */
.L_x_320:
[----:B------:R-:W4:Y:S01]  /*12580*/  LDL R3, [R1] ;  /* 0x0000000001037983 */ /* 0x000f220000100800 */
[----:B------:R-:W-:Y:S01]  /*12590*/  BSSY B0, `(.L_x_375) ;  /* 0x0000008000007945 */ /* 0x000fe20003800000 */
[----:B0-----:R-:W-:Y:S02]  /*125a0*/  IMAD.MOV.U32 R12, RZ, RZ, RZ ;  /* 0x000000ffff0c7224 */ /* 0x001fe400078e00ff */
[----:B------:R-:W-:Y:S02]  /*125b0*/  IMAD.MOV.U32 R11, RZ, RZ, 0x1f ;  /* 0x0000001fff0b7424 */ /* 0x000fe400078e00ff */
[----:B------:R-:W-:Y:S02]  /*125c0*/  IMAD.MOV.U32 R15, RZ, RZ, -0x1 ;  /* 0xffffffffff0f7424 */ /* 0x000fe400078e00ff */
[----:B----4-:R-:W-:-:S07]  /*125d0*/  IMAD.MOV.U32 R13, RZ, RZ, R3 ;  /* 0x000000ffff0d7224 */ /* 0x010fce00078e0003 */
[----:B-123--:R-:W-:Y:S05]  /*125e0*/  WARPSYNC.COLLECTIVE R15, `(.L_x_376) ;  /* 0x000000000f087348 */ /* 0x00efea0003c00000 */
[----:B------:R0:W4:Y:S02]  /*125f0*/  SHFL.IDX P6, R14, R13, R12, R11 ;  /* 0x0000000c0d0e7389 */ /* 0x00012400000c000b */
[----:B01234-:R-:W-:Y:S01]  /*12600*/  ENDCOLLECTIVE ;  /* 0x000000000000791b */ /* 0x01ffe20003800000 */
.L_x_376:
[----:B------:R-:W-:Y:S05]  /*12610*/  BSYNC B0 ;  /* 0x0000000000007941 */ /* 0x000fea0003800000 */
.L_x_375:
[----:B------:R0:W5:Y:S01]  /*12620*/  LDL R2, [R1+0xc] ;  /* 0x00000c0001027983 */ /* 0x0001620000100800 */
[----:B------:R-:W-:Y:S01]  /*12630*/  IMAD.MOV.U32 R13, RZ, RZ, R3 ;  /* 0x000000ffff0d7224 */ /* 0x000fe200078e0003 */
[----:B------:R-:W-:Y:S01]  /*12640*/  MOV R11, 0x1f ;  /* 0x0000001f000b7802 */ /* 0x000fe20000000f00 */
[----:B------:R-:W-:Y:S02]  /*12650*/  IMAD.MOV.U32 R12, RZ, RZ, 0x1 ;  /* 0x00000001ff0c7424 */ /* 0x000fe400078e00ff */
[----:B------:R-:W-:Y:S02]  /*12660*/  IMAD.MOV.U32 R15, RZ, RZ, -0x1 ;  /* 0xffffffffff0f7424 */ /* 0x000fe400078e00ff */
[----:B------:R-:W-:-:S07]  /*12670*/  IMAD.MOV.U32 R0, RZ, RZ, R14 ;  /* 0x000000ffff007224 */ /* 0x000fce00078e000e */
[----:B0----5:R-:W-:Y:S05]  /*12680*/  WARPSYNC.COLLECTIVE R15, `(.L_x_377) ;  /* 0x000000000f087348 */ /* 0x021fea0003c00000 */
[----:B------:R1:W2:Y:S02]  /*12690*/  SHFL.IDX P6, R14, R13, R12, R11 ;  /* 0x0000000c0d0e7389 */ /* 0x0002a400000c000b */
[----:B012--5:R-:W-:Y:S01]  /*126a0*/  ENDCOLLECTIVE ;  /* 0x000000000000791b */ /* 0x027fe20003800000 */
.L_x_377:
[----:B------:R-:W-:Y:S01]  /*126b0*/  ULDC UR4, c[0x0][0xc3c] ;  /* 0x00030f0000047ab9 */ /* 0x000fe20000000800 */
[----:B------:R-:W-:Y:S02]  /*126c0*/  IMAD.IADD R6, R2, 0x1, R16 ;  /* 0x0000000102067824 */ /* 0x000fe400078e0210 */
[----:B------:R-:W-:Y:S02]  /*126d0*/  IMAD.MOV.U32 R11, RZ, RZ, RZ ;  /* 0x000000ffff0b7224 */ /* 0x000fe400078e00ff */
[----:B------:R-:W-:Y:S01]  /*126e0*/  IMAD.MOV.U32 R8, RZ, RZ, R14 ;  /* 0x000000ffff087224 */ /* 0x000fe200078e000e */
[----:B------:R-:W-:-:S13]  /*126f0*/  ISETP.GE.OR P1, PT, R6, UR4, !P0 ;  /* 0x0000000406007c0c */ /* 0x000fda000c726670 */
[----:B------:R-:W0:Y:S08]  /*12700*/  @!P1 LDC.64 R2, c[0x0][0xc80] ;  /* 0x00032000ff029b82 */ /* 0x000e300000000a00 */
[----:B------:R-:W1:Y:S01]  /*12710*/  @!P1 LDC.64 R4, c[0x0][0xc78] ;  /* 0x00031e00ff049b82 */ /* 0x000e620000000a00 */
[----:B0-----:R-:W-:-:S05]  /*12720*/  @!P1 IMAD.WIDE R2, R6, 0x4, R2 ;  /* 0x0000000406029825 */ /* 0x001fca00078e0202 */
[----:B------:R1:W2:Y:S02]  /*12730*/  @!P1 LDG.E R7, desc[UR40][R2.64] ;  /* 0x0000002802079981 */ /* 0x0002a4000c1e1900 */
[----:B-1----:R-:W-:-:S06]  /*12740*/  @!P1 IMAD.WIDE R2, R6, 0x4, R4 ;  /* 0x0000000406029825 */ /* 0x002fcc00078e0204 */
[----:B------:R-:W3:Y:S01]  /*12750*/  @!P1 LDG.E R2, desc[UR40][R2.64] ;  /* 0x0000002802029981 */ /* 0x000ee2000c1e1900 */
[----:B------:R-:W-:Y:S01]  /*12760*/  IMAD.MOV.U32 R6, RZ, RZ, RZ ;  /* 0x000000ffff067224 */ /* 0x000fe200078e00ff */
[C---:B------:R-:W-:Y:S02]  /*12770*/  ISETP.GE.U32.AND P2, PT, R16.reuse, 0x2, PT ;  /* 0x000000021000780c */ /* 0x040fe40003f46070 */
[C---:B------:R-:W-:Y:S02]  /*12780*/  ISETP.GE.U32.AND P3, PT, R16.reuse, 0x4, PT ;  /* 0x000000041000780c */ /* 0x040fe40003f66070 */
[C---:B------:R-:W-:Y:S02]  /*12790*/  ISETP.GE.U32.AND P4, PT, R16.reuse, 0x8, PT ;  /* 0x000000081000780c */ /* 0x040fe40003f86070 */
[----:B------:R-:W-:Y:S02]  /*127a0*/  ISETP.GE.U32.AND P5, PT, R16, 0x10, PT ;  /* 0x000000101000780c */ /* 0x000fe40003fa6070 */
[----:B------:R-:W-:Y:S01]  /*127b0*/  MOV R4, RZ ;  /* 0x000000ff00047202 */ /* 0x000fe20000000f00 */
[----:B--2---:R-:W-:-:S02]  /*127c0*/  @!P1 IMAD.MOV.U32 R6, RZ, RZ, R7 ;  /* 0x000000ffff069224 */ /* 0x004fc400078e0007 */
[----:B------:R-:W-:Y:S02]  /*127d0*/  IMAD.MOV.U32 R7, RZ, RZ, RZ ;  /* 0x000000ffff077224 */ /* 0x000fe400078e00ff */
[----:B---3--:R-:W-:Y:S01]  /*127e0*/  @!P1 IMAD.MOV.U32 R7, RZ, RZ, R2 ;  /* 0x000000ffff079224 */ /* 0x008fe200078e0002 */
[----:B------:R-:W-:-:S03]  /*127f0*/  ISETP.NE.AND P1, PT, R16, RZ, PT ;  /* 0x000000ff1000720c */ /* 0x000fc60003f25270 */
[----:B------:R-:W-:-:S04]  /*12800*/  IMAD R2, R7, R6, RZ ;  /* 0x0000000607027224 */ /* 0x000fc800078e02ff */
[----:B------:R-:W-:-:S07]  /*12810*/  IMAD.MOV.U32 R13, RZ, RZ, R2 ;  /* 0x000000ffff0d7224 */ /* 0x000fce00078e0002 */
[----:B------:R-:W-:Y:S05]  /*12820*/  WARPSYNC.COLLECTIVE R15, `(.L_x_378) ;  /* 0x000000000f087348 */ /* 0x000fea0003c00000 */
[----:B------:R0:W1:Y:S02]  /*12830*/  SHFL.UP P6, R14, R13, R12, R11 ;  /* 0x0400000c0d0e7389 */ /* 0x00006400000c000b */
[----:B01----:R-:W-:Y:S01]  /*12840*/  ENDCOLLECTIVE ;  /* 0x000000000000791b */ /* 0x003fe20003800000 */
.L_x_378:
[----:B------:R-:W-:Y:S02]  /*12850*/  IMAD.MOV.U32 R12, RZ, RZ, 0x2 ;  /* 0x00000002ff0c7424 */ /* 0x000fe400078e00ff */
[----:B------:R-:W-:-:S05]  /*12860*/  IMAD.MOV.U32 R3, RZ, RZ, R14 ;  /* 0x000000ffff037224 */ /* 0x000fca00078e000e */
[----:B------:R-:W-:-:S05]  /*12870*/  SEL R3, R3, RZ, P1 ;  /* 0x000000ff03037207 */ /* 0x000fca0000800000 */
[----:B------:R-:W-:-:S04]  /*12880*/  IMAD.IADD R2, R2, 0x1, R3 ;  /* 0x0000000102027824 */ /* 0x000fc800078e0203 */
[----:B------:R-:W-:-:S07]  /*12890*/  IMAD.MOV.U32 R13, RZ, RZ, R2 ;  /* 0x000000ffff0d7224 */ /* 0x000fce00078e0002 */
[----:B------:R-:W-:Y:S05]  /*128a0*/  WARPSYNC.COLLECTIVE R15, `(.L_x_379) ;  /* 0x000000000f087348 */ /* 0x000fea0003c00000 */
[----:B------:R0:W1:Y:S02]  /*128b0*/  SHFL.UP P6, R14, R13, R12, R11 ;  /* 0x0400000c0d0e7389 */ /* 0x00006400000c000b */
[----:B01----:R-:W-:Y:S01]  /*128c0*/  ENDCOLLECTIVE ;  /* 0x000000000000791b */ /* 0x003fe20003800000 */
.L_x_379:
[----:B------:R-:W-:Y:S02]  /*128d0*/  IMAD.MOV.U32 R12, RZ, RZ, 0x4 ;  /* 0x00000004ff0c7424 */ /* 0x000fe400078e00ff */
[----:B------:R-:W-:-:S05]  /*128e0*/  IMAD.MOV.U32 R3, RZ, RZ, R14 ;  /* 0x000000ffff037224 */ /* 0x000fca00078e000e */
[----:B------:R-:W-:-:S05]  /*128f0*/  SEL R3, R3, RZ, P2 ;  /* 0x000000ff03037207 */ /* 0x000fca0001000000 */
[----:B------:R-:W-:-:S05]  /*12900*/  IMAD.IADD R2, R2, 0x1, R3 ;  /* 0x0000000102027824 */ /* 0x000fca00078e0203 */
[----:B------:R-:W-:-:S07]  /*12910*/  MOV R13, R2 ;  /* 0x00000002000d7202 */ /* 0x000fce0000000f00 */
[----:B------:R-:W-:Y:S05]  /*12920*/  WARPSYNC.COLLECTIVE R15, `(.L_x_380) ;  /* 0x000000000f087348 */ /* 0x000fea0003c00000 */
[----:B------:R0:W1:Y:S02]  /*12930*/  SHFL.UP P6, R14, R13, R12, R11 ;  /* 0x0400000c0d0e7389 */ /* 0x00006400000c000b */
[----:B01----:R-:W-:Y:S01]  /*12940*/  ENDCOLLECTIVE ;  /* 0x000000000000791b */ /* 0x003fe20003800000 */
.L_x_380:
        /* <DEDUP_REMOVED lines=8> */
.L_x_381:
        /* <DEDUP_REMOVED lines=8> */
.L_x_382:
[----:B------:R-:W-:Y:S02]  /*12a50*/  IMAD.MOV.U32 R12, RZ, RZ, 0x1f ;  /* 0x0000001fff0c7424 */ /* 0x000fe400078e00ff */
[----:B------:R-:W-:Y:S02]  /*12a60*/  IMAD.MOV.U32 R11, RZ, RZ, 0x1f ;  /* 0x0000001fff0b7424 */ /* 0x000fe400078e00ff */
[----:B------:R-:W-:-:S05]  /*12a70*/  IMAD.MOV.U32 R3, RZ, RZ, R14 ;  /* 0x000000ffff037224 */ /* 0x000fca00078e000e */
[----:B------:R-:W-:-:S05]  /*12a80*/  SEL R3, R3, RZ, P5 ;  /* 0x000000ff03037207 */ /* 0x000fca0002800000 */
[----:B------:R-:W-:-:S04]  /*12a90*/  IMAD.IADD R2, R2, 0x1, R3 ;  /* 0x0000000102027824 */ /* 0x000fc800078e0203 */
[----:B------:R-:W-:-:S07]  /*12aa0*/  IMAD.MOV.U32 R13, RZ, RZ, R2 ;  /* 0x000000ffff0d7224 */ /* 0x000fce00078e0002 */
[----:B------:R-:W-:Y:S05]  /*12ab0*/  WARPSYNC.COLLECTIVE R15, `(.L_x_383) ;  /* 0x000000000f087348 */ /* 0x000fea0003c00000 */
[----:B------:R0:W1:Y:S02]  /*12ac0*/  SHFL.IDX P6, R14, R13, R12, R11 ;  /* 0x0000000c0d0e7389 */ /* 0x00006400000c000b */
[----:B01----:R-:W-:Y:S01]  /*12ad0*/  ENDCOLLECTIVE ;  /* 0x000000000000791b */ /* 0x003fe20003800000 */
.L_x_383:
[----:B------:R-:W-:Y:S01]  /*12ae0*/  IMAD.MOV.U32 R9, RZ, RZ, R14 ;  /* 0x000000ffff097224 */ /* 0x000fe200078e000e */
[----:B------:R-:W-:Y:S06]  /*12af0*/  BRA `(.L_x_384) ;  /* 0xffffffd800c87947 */ /* 0x000fec000383ffff */
.L_x_323:
[----:B------:R-:W-:Y:S01]  /*12b00*/  BSSY B0, `(.L_x_385) ;  /* 0x0000008000007945 */ /* 0x000fe20003800000 */
[----:B------:R-:W-:Y:S02]  /*12b10*/  IMAD.MOV.U32 R13, RZ, RZ, R2 ;  /* 0x000000ffff0d7224 */ /* 0x000fe400078e0002 */
[----:B0-----:R-:W-:Y:S02]  /*12b20*/  IMAD.MOV.U32 R12, RZ, RZ, 0x1 ;  /* 0x00000001ff0c7424 */ /* 0x001fe400078e00ff */
[----:B------:R-:W-:Y:S02]  /*12b30*/  IMAD.MOV.U32 R11, RZ, RZ, RZ ;  /* 0x000000ffff0b7224 */ /* 0x000fe400078e00ff */
[----:B------:R-:W-:-:S07]  /*12b40*/  IMAD.MOV.U32 R15, RZ, RZ, -0x1 ;  /* 0xffffffffff0f7424 */ /* 0x000fce00078e00ff */
[----:B------:R-:W-:Y:S05]  /*12b50*/  WARPSYNC.COLLECTIVE R15, `(.L_x_386) ;  /* 0x000000000f087348 */ /* 0x000fea0003c00000 */
[----:B------:R0:W1:Y:S02]  /*12b60*/  SHFL.UP P6, R14, R13, R12, R11 ;  /* 0x0400000c0d0e7389 */ /* 0x00006400000c000b */
[----:B01----:R-:W-:Y:S01]  /*12b70*/  ENDCOLLECTIVE ;  /* 0x000000000000791b */ /* 0x003fe20003800000 */
.L_x_386:
[----:B------:R-:W-:Y:S05]  /*12b80*/  BSYNC B0 ;  /* 0x0000000000007941 */ /* 0x000fea0003800000 */
.L_x_385:
[----:B------:R-:W-:Y:S02]  /*12b90*/  IMAD.MOV.U32 R3, RZ, RZ, R14 ;  /* 0x000000ffff037224 */ /* 0x000fe400078e000e */
[----:B------:R-:W-:Y:S02]  /*12ba0*/  IMAD.MOV.U32 R12, RZ, RZ, 0x2 ;  /* 0x00000002ff0c7424 */ /* 0x000fe400078e00ff */
[----:B------:R-:W-:Y:S01]  /*12bb0*/  IMAD.MOV.U32 R11, RZ, RZ, RZ ;  /* 0x000000ffff0b7224 */ /* 0x000fe200078e00ff */
[----:B------:R-:W-:Y:S01]  /*12bc0*/  SEL R3, R3, RZ, P1 ;  /* 0x000000ff03037207 */ /* 0x000fe20000800000 */
[----:B------:R-:W-:-:S04]  /*12bd0*/  IMAD.MOV.U32 R15, RZ, RZ, -0x1 ;  /* 0xffffffffff0f7424 */ /* 0x000fc800078e00ff */
[----:B------:R-:W-:-:S04]  /*12be0*/  IMAD.IADD R2, R2, 0x1, R3 ;  /* 0x0000000102027824 */ /* 0x000fc800078e0203 */
[----:B------:R-:W-:-:S07]  /*12bf0*/  IMAD.MOV.U32 R13, RZ, RZ, R2 ;  /* 0x000000ffff0d7224 */ /* 0x000fce00078e0002 */
[----:B------:R-:W-:Y:S05]  /*12c00*/  WARPSYNC.COLLECTIVE R15, `(.L_x_387) ;  /* 0x000000000f087348 */ /* 0x000fea0003c00000 */
[----:B------:R0:W1:Y:S02]  /*12c10*/  SHFL.UP P6, R14, R13, R12, R11 ;  /* 0x0400000c0d0e7389 */ /* 0x00006400000c000b */
[----:B01----:R-:W-:Y:S01]  /*12c20*/  ENDCOLLECTIVE ;  /* 0x000000000000791b */ /* 0x003fe20003800000 */
.L_x_387:
        /* <DEDUP_REMOVED lines=8> */
.L_x_388:
[----:B------:R-:W-:Y:S02]  /*12cb0*/  IMAD.MOV.U32 R12, RZ, RZ, 0x8 ;  /* 0x00000008ff0c7424 */ /* 0x000fe400078e00ff */
[----:B------:R-:W-:-:S05]  /*12cc0*/  IMAD.MOV.U32 R3, RZ, RZ, R14 ;  /* 0x000000ffff037224 */ /* 0x000fca00078e000e */
[----:B------:R-:W-:-:S04]  /*12cd0*/  SEL R3, R3, RZ, P3 ;  /* 0x000000ff03037207 */ /* 0x000fc80001800000 */
[----:B------:R-:W-:-:S05]  /*12ce0*/  IADD3 R2, R2, R3, RZ ;  /* 0x0000000302027210 */ /* 0x000fca0007ffe0ff */
[----:B------:R-:W-:-:S07]  /*12cf0*/  IMAD.MOV.U32 R13, RZ, RZ, R2 ;  /* 0x000000ffff0d7224 */ /* 0x000fce00078e0002 */
[----:B------:R-:W-:Y:S05]  /*12d00*/  WARPSYNC.COLLECTIVE R15, `(.L_x_389) ;  /* 0x000000000f087348 */ /* 0x000fea0003c00000 */
[----:B------:R0:W1:Y:S02]  /*12d10*/  SHFL.UP P6, R14, R13, R12, R11 ;  /* 0x0400000c0d0e7389 */ /* 0x00006400000c000b */
[----:B01----:R-:W-:Y:S01]  /*12d20*/  ENDCOLLECTIVE ;  /* 0x000000000000791b */ /* 0x003fe20003800000 */
.L_x_389:
        /* <DEDUP_REMOVED lines=8> */
.L_x_390:
        /* <DEDUP_REMOVED lines=9> */
.L_x_391:
[----:B------:R-:W-:Y:S01]  /*12e40*/  IMAD.MOV.U32 R9, RZ, RZ, R14 ;  /* 0x000000ffff097224 */ /* 0x000fe200078e000e */
[----:B------:R-:W-:Y:S06]  /*12e50*/  BRA `(.L_x_392) ;  /* 0xffffffd8009c7947 */ /* 0x000fec000383ffff */
.L_x_325:
[----:B------:R-:W-:Y:S01]  /*12e60*/  BSSY B0, `(.L_x_393) ;  /* 0x0000006000007945 */ /* 0x000fe20003800000 */
[----:B------:R-:W-:Y:S01]  /*12e70*/  PLOP3.LUT P6, PT, P6, PT, PT, 0x8, 0x0 ;  /* 0x000000000000781c */ /* 0x000fe200037ce170 */
[----:B------:R-:W-:-:S12]  /*12e80*/  IMAD.MOV.U32 R15, RZ, RZ, -0x1 ;  /* 0xffffffffff0f7424 */ /* 0x000fd800078e00ff */
[----:B01----:R-:W-:Y:S05]  /*12e90*/  WARPSYNC.COLLECTIVE R15, `(.L_x_394) ;  /* 0x000000000f087348 */ /* 0x003fea0003c00000 */
[----:B------:R-:W-:Y:S01]  /*12ea0*/  VOTE.ANY R14, PT, P6 ;  /* 0x00000000000e7806 */ /* 0x000fe200030e0100 */
[----:B01----:R-:W-:Y:S06]  /*12eb0*/  ENDCOLLECTIVE ;  /* 0x000000000000791b */ /* 0x003fec0003800000 */
.L_x_394:
[----:B------:R-:W-:Y:S05]  /*12ec0*/  BSYNC B0 ;  /* 0x0000000000007941 */ /* 0x000fea0003800000 */
.L_x_393:
[----:B------:R-:W-:Y:S02]  /*12ed0*/  IMAD.MOV.U32 R8, RZ, RZ, R14 ;  /* 0x000000ffff087224 */ /* 0x000fe400078e000e */
[----:B------:R-:W-:Y:S02]  /*12ee0*/  IMAD.MOV.U32 R13, RZ, RZ, R6 ;  /* 0x000000ffff0d7224 */ /* 0x000fe400078e0006 */
[----:B------:R-:W0:Y:S01]  /*12ef0*/  POPC R5, R8 ;  /* 0x0000000800057309 */ /* 0x000e220000000000 */
[----:B------:R-:W-:Y:S02]  /*12f00*/  IMAD.MOV.U32 R11, RZ, RZ, 0x1f ;  /* 0x0000001fff0b7424 */ /* 0x000fe400078e00ff */
[----:B------:R-:W-:Y:S01]  /*12f10*/  IMAD.MOV.U32 R15, RZ, RZ, -0x1 ;  /* 0xffffffffff0f7424 */ /* 0x000fe200078e00ff */
[----:B0-----:R-:W-:-:S07]  /*12f20*/  MOV R12, R5 ;  /* 0x00000005000c7202 */ /* 0x001fce0000000f00 */
[----:B------:R-:W-:Y:S05]  /*12f30*/  WARPSYNC.COLLECTIVE R15, `(.L_x_395) ;  /* 0x000000000f087348 */ /* 0x000fea0003c00000 */
[----:B------:R0:W1:Y:S02]  /*12f40*/  SHFL.IDX P6, R14, R13, R12, R11 ;  /* 0x0000000c0d0e7389 */ /* 0x00006400000c000b */
[----:B01----:R-:W-:Y:S01]  /*12f50*/  ENDCOLLECTIVE ;  /* 0x000000000000791b */ /* 0x003fe20003800000 */
.L_x_395:
[----:B------:R-:W-:Y:S02]  /*12f60*/  IMAD.MOV.U32 R13, RZ, RZ, R7 ;  /* 0x000000ffff0d7224 */ /* 0x000fe400078e0007 */
[----:B------:R-:W-:-:S07]  /*12f70*/  IMAD.MOV.U32 R6, RZ, RZ, R14 ;  /* 0x000000ffff067224 */ /* 0x000fce00078e000e */
[----:B------:R-:W-:Y:S05]  /*12f80*/  WARPSYNC.COLLECTIVE R15, `(.L_x_396) ;  /* 0x000000000f087348 */ /* 0x000fea0003c00000 */
[----:B------:R0:W1:Y:S02]  /*12f90*/  SHFL.IDX P6, R14, R13, R12, R11 ;  /* 0x0000000c0d0e7389 */ /* 0x00006400000c000b */
[----:B01----:R-:W-:Y:S01]  /*12fa0*/  ENDCOLLECTIVE ;  /* 0x000000000000791b */ /* 0x003fe20003800000 */
.L_x_396:
[----:B------:R-:W-:Y:S01]  /*12fb0*/  IMAD.MOV.U32 R7, RZ, RZ, R14 ;  /* 0x000000ffff077224 */ /* 0x000fe200078e000e */
[----:B------:R-:W-:Y:S06]  /*12fc0*/  BRA `(.L_x_397) ;  /* 0xffffffd8007c7947 */ /* 0x000fec000383ffff */
.L_x_327:
[----:B------:R-:W-:Y:S01]  /*12fd0*/  BSSY B0, `(.L_x_398) ;  /* 0x0000007000007945 */ /* 0x000fe20003800000 */
[----:B------:R-:W-:Y:S02]  /*12fe0*/  IMAD.MOV.U32 R13, RZ, RZ, R2 ;  /* 0x000000ffff0d7224 */ /* 0x000fe400078e0002 */
[----:B------:R-:W-:Y:S02]  /*12ff0*/  IMAD.MOV.U32 R11, RZ, RZ, 0x1f ;  /* 0x0000001fff0b7424 */ /* 0x000fe400078e00ff */
[----:B------:R-:W-:-:S07]  /*13000*/  IMAD.MOV.U32 R15, RZ, RZ, -0x1 ;  /* 0xffffffffff0f7424 */ /* 0x000fce00078e00ff */
[----:B-1234-:R-:W-:Y:S05]  /*13010*/  WARPSYNC.COLLECTIVE R15, `(.L_x_399) ;  /* 0x000000000f087348 */ /* 0x01efea0003c00000 */
[----:B------:R0:W0:Y:S02]  /*13020*/  SHFL.IDX P6, R14, R13, R12, R11 ;  /* 0x0000000c0d0e7389 */ /* 0x00002400000c000b */
[----:B01234-:R-:W-:Y:S01]  /*13030*/  ENDCOLLECTIVE ;  /* 0x000000000000791b */ /* 0x01ffe20003800000 */
.L_x_399:
[----:B------:R-:W-:Y:S05]  /*13040*/  BSYNC B0 ;  /* 0x0000000000007941 */ /* 0x000fea0003800000 */
.L_x_398:
[----:B------:R-:W-:Y:S01]  /*13050*/  IMAD.MOV.U32 R2, RZ, RZ, R14 ;  /* 0x000000ffff027224 */ /* 0x000fe200078e000e */
[----:B------:R-:W-:Y:S06]  /*13060*/  BRA `(.L_x_400) ;  /* 0xffffffd8006c7947 */ /* 0x000fec000383ffff */
.L_x_331:
[----:B0-----:R0:W1:Y:S02]  /*13070*/  SYNCS.PHASECHK.TRANS64.TRYWAIT P0, [R0+URZ+0x34820], R3 ;  /* 0x03482003000075a7 */ /* 0x001064000800017f */
[----:B-1----:R-:W-:Y:S05]  /*13080*/  @!P0 NANOSLEEP.SYNCS 0x989680 ;  /* 0x009896800000895d */ /* 0x002fea0003900000 */
[----:B------:R-:W1:Y:S02]  /*13090*/  @!P0 SYNCS.PHASECHK.TRANS64 P0, [R0+URZ+0x34820], R3 ;  /* 0x03482003000085a7 */ /* 0x000e64000800007f */
[----:B-1----:R-:W-:Y:S05]  /*130a0*/  @!P0 BRA `(.L_x_331) ;  /* 0xfffffffc00f08947 */ /* 0x002fea000383ffff */
[----:B------:R-:W-:Y:S05]  /*130b0*/  BRA `(.L_x_401) ;  /* 0xffffffe000047947 */ /* 0x000fea000383ffff */
.L_x_332:
[----:B------:R-:W1:Y:S01]  /*130c0*/  S2R R2, SR_TID.X ;  /* 0x0000000000027919 */ /* 0x000e620000002100 */
[----:B------:R-:W-:Y:S01]  /*130d0*/  BSSY B0, `(.L_x_402) ;  /* 0x000000a000007945 */ /* 0x000fe20003800000 */
[----:B------:R-:W-:Y:S02]  /*130e0*/  IMAD.MOV.U32 R12, RZ, RZ, RZ ;  /* 0x000000ffff0c7224 */ /* 0x000fe400078e00ff */
[----:B------:R-:W-:Y:S02]  /*130f0*/  IMAD.MOV.U32 R11, RZ, RZ, 0x1f ;  /* 0x0000001fff0b7424 */ /* 0x000fe400078e00ff */
[----:B------:R-:W-:Y:S01]  /*13100*/  IMAD.MOV.U32 R15, RZ, RZ, -0x1 ;  /* 0xffffffffff0f7424 */ /* 0x000fe200078e00ff */
[----:B-1----:R-:W-:-:S04]  /*13110*/  SHF.R.U32.HI R2, RZ, 0x5, R2 ;  /* 0x00000005ff027819 */ /* 0x002fc80000011602 */
[----:B------:R-:W-:-:S05]  /*13120*/  LOP3.LUT R2, R2, 0x3, RZ, 0xc0, !PT ;  /* 0x0000000302027812 */ /* 0x000fca00078ec0ff */
[----:B------:R-:W-:-:S07]  /*13130*/  IMAD.MOV.U32 R13, RZ, RZ, R2 ;  /* 0x000000ffff0d7224 */ /* 0x000fce00078e0002 */
[----:B0-----:R-:W-:Y:S05]  /*13140*/  WARPSYNC.COLLECTIVE R15, `(.L_x_403) ;  /* 0x000000000f087348 */ /* 0x001fea0003c00000 */
[----:B------:R1:W2:Y:S02]  /*13150*/  SHFL.IDX P6, R14, R13, R12, R11 ;  /* 0x0000000c0d0e7389 */ /* 0x0002a400000c000b */
[----:B012---:R-:W-:Y:S01]  /*13160*/  ENDCOLLECTIVE ;  /* 0x000000000000791b */ /* 0x007fe20003800000 */
.L_x_403:
[----:B------:R-:W-:Y:S05]  /*13170*/  BSYNC B0 ;  /* 0x0000000000007941 */ /* 0x000fea0003800000 */
.L_x_402:
[----:B------:R-:W-:Y:S05]  /*13180*/  BRA `(.L_x_404) ;  /* 0xffffffdc00ec7947 */ /* 0x000fea000383ffff */
.L_x_335:
[----:B------:R-:W-:Y:S01]  /*13190*/  BSSY B1, `(.L_x_405) ;  /* 0x0000006000017945 */ /* 0x000fe20003800000 */
[----:B------:R-:W-:-:S07]  /*131a0*/  IMAD.MOV.U32 R15, RZ, RZ, -0x1 ;  /* 0xffffffffff0f7424 */ /* 0x000fce00078e00ff */
[----:B01----:R-:W-:Y:S05]  /*131b0*/  WARPSYNC.COLLECTIVE R15, `(.L_x_406) ;  /* 0x000000000f0c7348 */ /* 0x003fea0003c00000 */
[----:B------:R-:W-:Y:S02]  /*131c0*/  ELECT P6, UR62, PT ;  /* 0x00000000003e782f */ /* 0x000fe400038c0000 */
[----:B------:R-:W-:Y:S01]  /*131d0*/  MOV R14, UR62 ;  /* 0x0000003e000e7c02 */ /* 0x000fe20008000f00 */
[----:B01----:R-:W-:Y:S10]  /*131e0*/  ENDCOLLECTIVE ;  /* 0x000000000000791b */ /* 0x003ff40003800000 */
.L_x_406:
[----:B------:R-:W-:Y:S05]  /*131f0*/  BSYNC B1 ;  /* 0x0000000000017941 */ /* 0x000fea0003800000 */
.L_x_405:
[----:B------:R-:W-:Y:S05]  /*13200*/  BRA `(.L_x_407) ;  /* 0xffffffdc00e47947 */ /* 0x000fea000383ffff */
.L_x_337:
[----:B0-----:R0:W1:Y:S02]  /*13210*/  SYNCS.PHASECHK.TRANS64.TRYWAIT P0, [R6+URZ], R5 ;  /* 0x00000005060075a7 */ /* 0x001064000800017f */
[----:B-1----:R-:W-:Y:S05]  /*13220*/  @!P0 NANOSLEEP.SYNCS 0x989680 ;  /* 0x009896800000895d */ /* 0x002fea0003900000 */
[----:B------:R-:W1:Y:S02]  /*13230*/  @!P0 SYNCS.PHASECHK.TRANS64 P0, [R6+URZ], R5 ;  /* 0x00000005060085a7 */ /* 0x000e64000800007f */
[----:B-1----:R-:W-:Y:S05]  /*13240*/  @!P0 BRA `(.L_x_337) ;  /* 0xfffffffc00f08947 */ /* 0x002fea000383ffff */
[----:B------:R-:W-:Y:S05]  /*13250*/  BRA `(.L_x_408) ;  /* 0xffffffe0001c7947 */ /* 0x000fea000383ffff */
.L_x_338:
[----:B-1----:R1:W2:Y:S02]  /*13260*/  SYNCS.PHASECHK.TRANS64.TRYWAIT P0, [R7+URZ], R2 ;  /* 0x00000002070075a7 */ /* 0x0022a4000800017f */
[----:B--2---:R-:W-:Y:S05]  /*13270*/  @!P0 NANOSLEEP.SYNCS 0x989680 ;  /* 0x009896800000895d */ /* 0x004fea0003900000 */
[----:B------:R-:W2:Y:S02]  /*13280*/  @!P0 SYNCS.PHASECHK.TRANS64 P0, [R7+URZ], R2 ;  /* 0x00000002070085a7 */ /* 0x000ea4000800007f */
[----:B--2---:R-:W-:Y:S05]  /*13290*/  @!P0 BRA `(.L_x_338) ;  /* 0xfffffffc00f08947 */ /* 0x004fea000383ffff */
[----:B------:R-:W-:Y:S05]  /*132a0*/  BRA `(.L_x_409) ;  /* 0xffffffe000107947 */ /* 0x000fea000383ffff */
.L_x_340:
[----:B--2---:R2:W3:Y:S02]  /*132b0*/  SYNCS.PHASECHK.TRANS64.TRYWAIT P0, [R4+URZ], R5 ;  /* 0x00000005040075a7 */ /* 0x0044e4000800017f */
[----:B---3--:R-:W-:Y:S05]  /*132c0*/  @!P0 NANOSLEEP.SYNCS 0x989680 ;  /* 0x009896800000895d */ /* 0x008fea0003900000 */
[----:B------:R-:W3:Y:S02]  /*132d0*/  @!P0 SYNCS.PHASECHK.TRANS64 P0, [R4+URZ], R5 ;  /* 0x00000005040085a7 */ /* 0x000ee4000800007f */
[----:B---3--:R-:W-:Y:S05]  /*132e0*/  @!P0 BRA `(.L_x_340) ;  /* 0xfffffffc00f08947 */ /* 0x008fea000383ffff */
[----:B------:R-:W-:Y:S05]  /*132f0*/  BRA `(.L_x_410) ;  /* 0xffffffe000147947 */ /* 0x000fea000383ffff */
.L_x_411:
        /* <DEDUP_REMOVED lines=16> */
.L_x_15159:


//--------------------- .text._ZN7cutlass13device_kernelIN5flash11enable_sm90INS1_16FlashAttnFwdSm90INS1_25CollectiveMainloopFwdSm90ILi2EN4cute5tupleIJNS5_1CILi1EEES8_S8_EEENS6_IJNS7_ILi128EEESA_NS7_ILi192EEEEEELi128ENS_10bfloat16_tEfNS_4arch4Sm90ELb0ELb0ELb1ELb1ELb0ELb1ELb0ELb1ELb1ELb1ELb1ELb0EEENS1_21CollectiveEpilogueFwdINS6_IJSA_SA_SA_EEES9_SD_SF_Li256ELb1ELb1ELb1ELb0EEENS1_36VarlenDynamicPersistentTileSchedulerILi128ELi128ELi256ELi128ELb1ELb1ELb1ELb0ELb1ELb1EEEEEEEEEvNT_6ParamsE --------------------------
	.section	.text._ZN7cutlass13device_kernelIN5flash11enable_sm90INS1_16FlashAttnFwdSm90INS1_25CollectiveMainloopFwdSm90ILi2EN4cute5tupleIJNS5_1CILi1EEES8_S8_EEENS6_IJNS7_ILi128EEESA_NS7_ILi192EEEEEELi128ENS_10bfloat16_tEfNS_4arch4Sm90ELb0ELb0ELb1ELb1ELb0ELb1ELb0ELb1ELb1ELb1ELb1ELb0EEENS1_21CollectiveEpilogueFwdINS6_IJSA_SA_SA_EEES9_SD_SF_Li256ELb1ELb1ELb1ELb0EEENS1_36VarlenDynamicPersistentTileSchedulerILi128ELi128ELi256ELi128ELb1ELb1ELb1ELb0ELb1ELb1EEEEEEEEEvNT_6ParamsE,"ax",@progbits
	.align	128
.text._ZN7cutlass13device_kernelIN5flash11enable_sm90INS1_16FlashAttnFwdSm90INS1_25CollectiveMainloopFwdSm90ILi2EN4cute5tupleIJNS5_1CILi1EEES8_S8_EEENS6_IJNS7_ILi128EEESA_NS7_ILi192EEEEEELi128ENS_10bfloat16_tEfNS_4arch4Sm90ELb0ELb0ELb1ELb1ELb0ELb1ELb0ELb1ELb1ELb1ELb1ELb0EEENS1_21CollectiveEpilogueFwdINS6_IJSA_SA_SA_EEES9_SD_SF_Li256ELb1ELb1ELb1ELb0EEENS1_36VarlenDynamicPersistentTileSchedulerILi128ELi128ELi256ELi128ELb1ELb1ELb1ELb0ELb1ELb1EEEEEEEEEvNT_6ParamsE:
        .type           _ZN7cutlass13device_kernelIN5flash11enable_sm90INS1_16FlashAttnFwdSm90INS1_25CollectiveMainloopFwdSm90ILi2EN4cute5tupleIJNS5_1CILi1EEES8_S8_EEENS6_IJNS7_ILi128EEESA_NS7_ILi192EEEEEELi128ENS_10bfloat16_tEfNS_4arch4Sm90ELb0ELb0ELb1ELb1ELb0ELb1ELb0ELb1ELb1ELb1ELb1ELb0EEENS1_21CollectiveEpilogueFwdINS6_IJSA_SA_SA_EEES9_SD_SF_Li256ELb1ELb1ELb1ELb0EEENS1_36VarlenDynamicPersistentTileSchedulerILi128ELi128ELi256ELi128ELb1ELb1ELb1ELb0ELb1ELb1EEEEEEEEEvNT_6ParamsE,@function
        .size           _ZN7cutlass13device_kernelIN5flash11enable_sm90INS1_16FlashAttnFwdSm90INS1_25CollectiveMainloopFwdSm90ILi2EN4cute5tupleIJNS5_1CILi1EEES8_S8_EEENS6_IJNS7_ILi128EEESA_NS7_ILi192EEEEEELi128ENS_10bfloat16_tEfNS_4arch4Sm90ELb0ELb0ELb1ELb1ELb0ELb1ELb0ELb1ELb1ELb1ELb1ELb0EEENS1_21CollectiveEpilogueFwdINS6_IJSA_SA_SA_EEES9_SD_SF_Li256ELb1ELb1ELb1ELb0EEENS1_36VarlenDynamicPersistentTileSchedulerILi128ELi128ELi256ELi128ELb1ELb1ELb1ELb0ELb1ELb1EEEEEEEEEvNT_6ParamsE,(.L_x_15160 - _ZN7cutlass13device_kernelIN5flash11enable_sm90INS1_16FlashAttnFwdSm90INS1_25CollectiveMainloopFwdSm90ILi2EN4cute5tupleIJNS5_1CILi1EEES8_S8_EEENS6_IJNS7_ILi128EEESA_NS7_ILi192EEEEEELi128ENS_10bfloat16_tEfNS_4arch4Sm90ELb0ELb0ELb1ELb1ELb0ELb1ELb0ELb1ELb1ELb1ELb1ELb0EEENS1_21CollectiveEpilogueFwdINS6_IJSA_SA_SA_EEES9_SD_SF_Li256ELb1ELb1ELb1ELb0EEENS1_36VarlenDynamicPersistentTileSchedulerILi128ELi128ELi256ELi128ELb1ELb1ELb1ELb0ELb1ELb1EEEEEEEEEvNT_6ParamsE)
        .other          _ZN7cutlass13device_kernelIN5flash11enable_sm90INS1_16FlashAttnFwdSm90INS1_25CollectiveMainloopFwdSm90ILi2EN4cute5tupleIJNS5_1CILi1EEES8_S8_EEENS6_IJNS7_ILi128EEESA_NS7_ILi192EEEEEELi128ENS_10bfloat16_tEfNS_4arch4Sm90ELb0ELb0ELb1ELb1ELb0ELb1ELb0ELb1ELb1ELb1ELb1ELb0EEENS1_21CollectiveEpilogueFwdINS6_IJSA_SA_SA_EEES9_SD_SF_Li256ELb1ELb1ELb1ELb0EEENS1_36VarlenDynamicPersistentTileSchedulerILi128ELi128ELi256ELi128ELb1ELb1ELb1ELb0ELb1ELb1EEEEEEEEEvNT_6ParamsE,@"STO_CUDA_ENTRY STV_DEFAULT"
_ZN7cutlass13device_kernelIN5flash11enable_sm90INS1_16FlashAttnFwdSm90INS1_25CollectiveMainloopFwdSm90ILi2EN4cute5tupleIJNS5_1CILi1EEES8_S8_EEENS6_IJNS7_ILi128EEESA_NS7_ILi192EEEEEELi128ENS_10bfloat16_tEfNS_4arch4Sm90ELb0ELb0ELb1ELb1ELb0ELb1ELb0ELb1ELb1ELb1ELb1ELb0EEENS1_21CollectiveEpilogueFwdINS6_IJSA_SA_SA_EEES9_SD_SF_Li256ELb1ELb1ELb1ELb0EEENS1_36VarlenDynamicPersistentTileSchedulerILi128ELi128ELi256ELi128ELb1ELb1ELb1ELb0ELb1ELb1EEEEEEEEEvNT_6ParamsE:
[----:B------:R-:W0:Y:S02]  /*0000*/  LDC R1, c[0x0][0x28] ;  /* 0x00000a00ff017b82 */ /* 0x000e240000000800 */
[----:B0-----:R-:W-:Y:S01]  /*0010*/  VIADD R1, R1, 0xffffff58 ;  /* 0xffffff5801017836 */ /* 0x001fe20000000000 */
[----:B------:R-:W0:Y:S01]  /*0020*/  S2R R6, SR_TID.X ;  /* 0x0000000000067919 */ /* 0x000e220000002100 */
[----:B------:R-:W-:Y:S01]  /*0030*/  ELECT P0, URZ, PT ;  /* 0x00000000003f782f */ /* 0x000fe20003800000 */
[----:B------:R-:W-:Y:S01]  /*0040*/  BSSY B0, `(.L_x_412) ;  /* 0x0000014000007945 */ /* 0x000fe20003800000 */
[----:B0-----:R-:W-:-:S05]  /*0050*/  SHF.R.U32.HI R0, RZ, 0x5, R6 ;  /* 0x00000005ff007819 */ /* 0x001fca0000011606 */
[----:B------:R-:W0:Y:S02]  /*0060*/  SHFL.IDX PT, R2, R0, RZ, 0x1f ;  /* 0x00001fff00027589 */ /* 0x000e2400000e0000 */
[----:B0-----:R-:W-:Y:S02]  /*0070*/  ISETP.EQ.AND P0, PT, R2, RZ, P0 ;  /* 0x000000ff0200720c */ /* 0x001fe40000702270 */
[----:B------:R-:W-:-:S11]  /*0080*/  SHF.R.U32.HI R2, RZ, 0x7, R6 ;  /* 0x00000007ff027819 */ /* 0x000fd60000011606 */
[----:B------:R-:W-:Y:S05]  /*0090*/  @!P0 BRA `(.L_x_413) ;  /* 0x0000000000388947 */ /* 0x000fea0003800000 */
[----:B------:R-:W-:Y:S02]  /*00a0*/  ULDC.64 UR4, c[0x0][0x198] ;  /* 0x0000660000047ab9 */ /* 0x000fe40000000a00 */
[----:B------:R-:W-:Y:S02]  /*00b0*/  UIADD3 UR6, UP0, UR4, 0x370, URZ ;  /* 0x0000037004067890 */ /* 0x000fe4000ff1e03f */
[----:B------:R-:W-:Y:S02]  /*00c0*/  UIADD3 UR8, UP1, UR4, 0x470, URZ ;  /* 0x0000047004087890 */ /* 0x000fe4000ff3e03f */
[----:B------:R-:W-:Y:S02]  /*00d0*/  UIADD3 UR10, UP2, UR4, 0x570, URZ ;  /* 0x00000570040a7890 */ /* 0x000fe4000ff5e03f */
[----:B------:R-:W-:Y:S02]  /*00e0*/  UIADD3 UR4, UP3, UR4, 0x670, URZ ;  /* 0x0000067004047890 */ /* 0x000fe4000ff7e03f */
[----:B------:R-:W-:-:S02]  /*00f0*/  UIADD3.X UR7, URZ, UR5, URZ, UP0, !UPT ;  /* 0x000000053f077290 */ /* 0x000fc400087fe43f */
[----:B------:R-:W-:Y:S02]  /*0100*/  UIADD3.X UR9, URZ, UR5, URZ, UP1, !UPT ;  /* 0x000000053f097290 */ /* 0x000fe40008ffe43f */
[----:B------:R-:W-:Y:S02]  /*0110*/  UIADD3.X UR11, URZ, UR5, URZ, UP2, !UPT ;  /* 0x000000053f0b7290 */ /* 0x000fe400097fe43f */
[----:B------:R-:W-:-:S03]  /*0120*/  UIADD3.X UR5, URZ, UR5, URZ, UP3, !UPT ;  /* 0x000000053f057290 */ /* 0x000fc60009ffe43f */
[----:B------:R0:W-:Y:S02]  /*0130*/  UTMACCTL.PF [UR6] ;  /* 0x00000000060079b9 */ /* 0x0001e40008040000 */
[----:B------:R0:W-:Y:S02]  /*0140*/  UTMACCTL.PF [UR8] ;  /* 0x00000000080079b9 */ /* 0x0001e40008040000 */
[----:B------:R0:W-:Y:S02]  /*0150*/  UTMACCTL.PF [UR10] ;  /* 0x000000000a0079b9 */ /* 0x0001e40008040000 */
[----:B------:R0:W-:Y:S02]  /*0160*/  UTMACCTL.PF [UR4] ;  /* 0x00000000040079b9 */ /* 0x0001e40008040000 */
[----:B0-----:R-:W-:Y:S01]  /*0170*/  NOP ;  /* 0x0000000000007918 */ /* 0x001fe20000000000 */
.L_x_413:
[----:B------:R-:W-:Y:S05]  /*0180*/  BSYNC B0 ;  /* 0x0000000000007941 */ /* 0x000fea0003800000 */
.L_x_412:
[----:B------:R-:W-:Y:S01]  /*0190*/  VOTEU.ANY UP0, P0 ;  /* 0x00000000003f7886 */ /* 0x000fe20000000100 */
[----:B------:R-:W0:Y:S01]  /*01a0*/  SHFL.IDX PT, R2, R2, RZ, 0x1f ;  /* 0x00001fff02027589 */ /* 0x000e2200000e0000 */
[----:B------:R-:W-:Y:S01]  /*01b0*/  UMOV UR4, 0x80 ;  /* 0x0000008000047882 */ /* 0x000fe20000000000 */
[----:B------:R-:W-:Y:S01]  /*01c0*/  UMOV UR7, 0x100 ;  /* 0x0000010000077882 */ /* 0x000fe20000000000 */
[----:B------:R-:W-:Y:S01]  /*01d0*/  VOTEU.ANY UP1, P0 ;  /* 0x00000000003f7886 */ /* 0x000fe20000020100 */
[----:B------:R-:W1:Y:S01]  /*01e0*/  @UP0 S2UR UR8, SR_CgaCtaId ;  /* 0x00000000000809c3 */ /* 0x000e620000008800 */
[----:B------:R-:W2:Y:S01]  /*01f0*/  SHFL.IDX PT, R3, R0, RZ, 0x1f ;  /* 0x00001fff00037589 */ /* 0x000ea200000e0000 */
[----:B------:R-:W-:Y:S01]  /*0200*/  @UP0 UMOV UR6, 0x400 ;  /* 0x0000040000060882 */ /* 0x000fe20000000000 */
[----:B------:R-:W-:-:S04]  /*0210*/  @UP0 UIADD3 UR4, -UR4, 0x100000, URZ ;  /* 0x0010000004040890 */ /* 0x000fc8000fffe13f */
[----:B------:R-:W-:Y:S02]  /*0220*/  @UP0 USHF.L.U32 UR5, UR4, 0xb, URZ ;  /* 0x0000000b04050899 */ /* 0x000fe4000800063f */
[----:B------:R-:W-:Y:S01]  /*0230*/  @UP0 USHF.L.U32 UR4, UR4, 0x1, URZ ;  /* 0x0000000104040899 */ /* 0x000fe2000800063f */
[----:B------:R-:W-:Y:S01]  /*0240*/  VOTEU.ANY UP2, P0 ;  /* 0x00000000003f7886 */ /* 0x000fe20000040100 */
[----:B0-----:R-:W-:Y:S01]  /*0250*/  R2UR UR9, R2 ;  /* 0x00000000020972ca */ /* 0x001fe200000e0000 */
[----:B-1----:R-:W-:Y:S01]  /*0260*/  @UP0 ULEA UR8, UR8, UR6, 0x18 ;  /* 0x0000000608080291 */ /* 0x002fe2000f8ec03f */
[----:B--2---:R-:W-:Y:S01]  /*0270*/  ISETP.NE.AND P1, PT, R3, RZ, PT ;  /* 0x000000ff0300720c */ /* 0x004fe20003f25270 */
[----:B------:R-:W-:-:S04]  /*0280*/  @UP0 UIADD3 UR6, -UR7, 0x100000, URZ ;  /* 0x0010000007060890 */ /* 0x000fc8000fffe13f */
[----:B------:R-:W-:Y:S02]  /*0290*/  @UP0 USHF.L.U32 UR7, UR6, 0xb, URZ ;  /* 0x0000000b06070899 */ /* 0x000fe4000800063f */
[----:B------:R-:W-:-:S04]  /*02a0*/  @UP0 USHF.L.U32 UR6, UR6, 0x1, URZ ;  /* 0x0000000106060899 */ /* 0x000fc8000800063f */
[----:B------:R-:W-:Y:S01]  /*02b0*/  UISETP.NE.AND UP0, UPT, UR9, URZ, UPT ;  /* 0x0000003f0900728c */ /* 0x000fe2000bf05270 */
[----:B------:R-:W0:Y:S02]  /*02c0*/  FENCE.VIEW.ASYNC.S ;  /* 0x00000000000073c6 */ /* 0x000e240000000000 */
[----:B0-----:R0:W1:Y:S05]  /*02d0*/  @UP1 SYNCS.EXCH.64 URZ, [UR8+0x34800], UR4 ;  /* 0x03480004083f15b2 */ /* 0x00106a0008000100 */
[----:B------:R0:W2:Y:S01]  /*02e0*/  @UP2 SYNCS.EXCH.64 URZ, [UR8+0x34820], UR6 ;  /* 0x03482006083f25b2 */ /* 0x0000a20008000100 */
[----:B------:R-:W-:Y:S05]  /*02f0*/  @P1 BRA `(.L_x_414) ;  /* 0x0000000000481947 */ /* 0x000fea0003800000 */
[----:B0-----:R-:W0:Y:S01]  /*0300*/  S2UR UR5, SR_CgaCtaId ;  /* 0x00000000000579c3 */ /* 0x001e220000008800 */
[----:B------:R-:W-:Y:S01]  /*0310*/  UMOV UR4, 0x400 ;  /* 0x0000040000047882 */ /* 0x000fe20000000000 */
[----:B------:R-:W-:Y:S01]  /*0320*/  UMOV UR6, 0x1 ;  /* 0x0000000100067882 */ /* 0x000fe20000000000 */
[----:B------:R-:W-:Y:S01]  /*0330*/  UMOV UR7, 0x2 ;  /* 0x0000000200077882 */ /* 0x000fe20000000000 */
[----:B------:R-:W-:Y:S01]  /*0340*/  ELECT P0, URZ, PT ;  /* 0x00000000003f782f */ /* 0x000fe20003800000 */
[----:B0-----:R-:W-:Y:S02]  /*0350*/  ULEA UR8, UR5, UR4, 0x18 ;  /* 0x0000000405087291 */ /* 0x001fe4000f8ec03f */
[----:B------:R-:W-:-:S04]  /*0360*/  UIADD3 UR4, -UR6, 0x100000, URZ ;  /* 0x0010000006047890 */ /* 0x000fc8000fffe13f */
[----:B------:R-:W-:Y:S02]  /*0370*/  USHF.L.U32 UR5, UR4, 0xb, URZ ;  /* 0x0000000b04057899 */ /* 0x000fe4000800063f */
[----:B------:R-:W-:Y:S02]  /*0380*/  USHF.L.U32 UR4, UR4, 0x1, URZ ;  /* 0x0000000104047899 */ /* 0x000fe4000800063f */
[----:B------:R-:W-:-:S04]  /*0390*/  UIADD3 UR6, -UR7, 0x100000, URZ ;  /* 0x0010000007067890 */ /* 0x000fc8000fffe13f */
[----:B------:R-:W-:Y:S02]  /*03a0*/  USHF.L.U32 UR7, UR6, 0xb, URZ ;  /* 0x0000000b06077899 */ /* 0x000fe4000800063f */
[----:B------:R-:W-:Y:S01]  /*03b0*/  USHF.L.U32 UR6, UR6, 0x1, URZ ;  /* 0x0000000106067899 */ /* 0x000fe2000800063f */
[----:B------:R-:W0:Y:S03]  /*03c0*/  FENCE.VIEW.ASYNC.S ;  /* 0x00000000000073c6 */ /* 0x000e260000000000 */
[----:B0-----:R3:W4:Y:S08]  /*03d0*/  SYNCS.EXCH.64 URZ, [UR8+0x34830], UR4 ;  /* 0x03483004083f75b2 */ /* 0x0017300008000100 */
[----:B------:R3:W0:Y:S01]  /*03e0*/  SYNCS.EXCH.64 URZ, [UR8+0x34840], UR6 ;  /* 0x03484006083f75b2 */ /* 0x0006220008000100 */
[----:B------:R3:W0:Y:S01]  /*03f0*/  SYNCS.EXCH.64 URZ, [UR8+0x34838], UR4 ;  /* 0x03483804083f75b2 */ /* 0x0006220008000100 */
[----:B------:R3:W0:Y:S02]  /*0400*/  SYNCS.EXCH.64 URZ, [UR8+0x34848], UR6 ;  /* 0x03484806083f75b2 */ /* 0x0006240008000100 */
[----:B---3--:R-:W-:Y:S01]  /*0410*/  NOP ;  /* 0x0000000000007918 */ /* 0x008fe20000000000 */
.L_x_414:
[----:B------:R-:W3:Y:S01]  /*0420*/  SHFL.IDX PT, R2, R0, RZ, 0x1f ;  /* 0x00001fff00027589 */ /* 0x000ee200000e0000 */
[----:B------:R-:W-:Y:S01]  /*0430*/  NOP ;  /* 0x0000000000007918 */ /* 0x000fe20000000000 */
[----:B---3--:R-:W-:-:S13]  /*0440*/  ISETP.NE.AND P0, PT, R2, RZ, PT ;  /* 0x000000ff0200720c */ /* 0x008fda0003f05270 */
        /* <DEDUP_REMOVED lines=14> */
[----:B0-----:R3:W0:Y:S08]  /*0530*/  SYNCS.EXCH.64 URZ, [UR8+0x34850], UR4 ;  /* 0x03485004083f75b2 */ /* 0x0016300008000100 */
[----:B------:R3:W0:Y:S01]  /*0540*/  SYNCS.EXCH.64 URZ, [UR8+0x34860], UR6 ;  /* 0x03486006083f75b2 */ /* 0x0006220008000100 */
[----:B------:R3:W0:Y:S01]  /*0550*/  SYNCS.EXCH.64 URZ, [UR8+0x34858], UR4 ;  /* 0x03485804083f75b2 */ /* 0x0006220008000100 */
[----:B------:R3:W0:Y:S02]  /*0560*/  SYNCS.EXCH.64 URZ, [UR8+0x34868], UR6 ;  /* 0x03486806083f75b2 */ /* 0x0006240008000100 */
[----:B---3--:R-:W-:Y:S01]  /*0570*/  NOP ;  /* 0x0000000000007918 */ /* 0x008fe20000000000 */
.L_x_415:
[----:B------:R-:W3:Y:S01]  /*0580*/  SHFL.IDX PT, R2, R0, RZ, 0x1f ;  /* 0x00001fff00027589 */ /* 0x000ee200000e0000 */
[----:B------:R-:W-:Y:S01]  /*0590*/  NOP ;  /* 0x0000000000007918 */ /* 0x000fe20000000000 */
[----:B---3--:R-:W-:-:S13]  /*05a0*/  ISETP.NE.AND P0, PT, R2, RZ, PT ;  /* 0x000000ff0200720c */ /* 0x008fda0003f05270 */
[----:B------:R-:W-:Y:S05]  /*05b0*/  @P0 BRA `(.L_x_416) ;  /* 0x0000000000380947 */ /* 0x000fea0003800000 */
[----:B0-----:R-:W0:Y:S01]  /*05c0*/  S2UR UR5, SR_CgaCtaId ;  /* 0x00000000000579c3 */ /* 0x001e220000008800 */
[----:B------:R-:W-:Y:S01]  /*05d0*/  UMOV UR4, 0x400 ;  /* 0x0000040000047882 */ /* 0x000fe20000000000 */
[----:B------:R-:W-:Y:S01]  /*05e0*/  UMOV UR7, 0x1 ;  /* 0x0000000100077882 */ /* 0x000fe20000000000 */
[----:B------:R-:W-:Y:S01]  /*05f0*/  ELECT P0, URZ, PT ;  /* 0x00000000003f782f */ /* 0x000fe20003800000 */
[----:B0-----:R-:W-:Y:S02]  /*0600*/  ULEA UR6, UR5, UR4, 0x18 ;  /* 0x0000000405067291 */ /* 0x001fe4000f8ec03f */
[----:B------:R-:W-:-:S04]  /*0610*/  UIADD3 UR4, -UR7, 0x100000, URZ ;  /* 0x0010000007047890 */ /* 0x000fc8000fffe13f */
[----:B------:R-:W-:Y:S02]  /*0620*/  USHF.L.U32 UR5, UR4, 0xb, URZ ;  /* 0x0000000b04057899 */ /* 0x000fe4000800063f */
[----:B------:R-:W-:Y:S01]  /*0630*/  USHF.L.U32 UR4, UR4, 0x1, URZ ;  /* 0x0000000104047899 */ /* 0x000fe2000800063f */
[----:B------:R-:W0:Y:S11]  /*0640*/  FENCE.VIEW.ASYNC.S ;  /* 0x00000000000073c6 */ /* 0x000e360000000000 */
[----:B0-----:R3:W0:Y:S01]  /*0650*/  SYNCS.EXCH.64 URZ, [UR6+0x34870], UR4 ;  /* 0x03487004063f75b2 */ /* 0x0016220008000100 */
[----:B------:R3:W0:Y:S01]  /*0660*/  SYNCS.EXCH.64 URZ, [UR6+0x34880], UR4 ;  /* 0x03488004063f75b2 */ /* 0x0006220008000100 */
[----:B------:R3:W0:Y:S01]  /*0670*/  SYNCS.EXCH.64 URZ, [UR6+0x34878], UR4 ;  /* 0x03487804063f75b2 */ /* 0x0006220008000100 */
[----:B------:R3:W0:Y:S02]  /*0680*/  SYNCS.EXCH.64 URZ, [UR6+0x34888], UR4 ;  /* 0x03488804063f75b2 */ /* 0x0006240008000100 */
[----:B---3--:R-:W-:Y:S01]  /*0690*/  NOP ;  /* 0x0000000000007918 */ /* 0x008fe20000000000 */
.L_x_416:
        /* <DEDUP_REMOVED lines=22> */
.L_x_417:
        /* <DEDUP_REMOVED lines=22> */
.L_x_418:
[----:B0-----:R-:W-:Y:S01]  /*0960*/  UMOV UR4, 0x1 ;  /* 0x0000000100047882 */ /* 0x001fe20000000000 */
[----:B------:R-:W-:Y:S01]  /*0970*/  PLOP3.LUT P0, PT, PT, PT, UP0, 0x80, 0x0 ;  /* 0x000000000000781c */ /* 0x000fe20003f0f008 */
[----:B------:R-:W-:Y:S01]  /*0980*/  USEL UR4, UR4, 0x2, !UP0 ;  /* 0x0000000204047887 */ /* 0x000fe2000c000000 */
[----:B------:R-:W-:Y:S01]  /*0990*/  NOP ;  /* 0x0000000000007918 */ /* 0x000fe20000000000 */
[----:B------:R-:W-:Y:S01]  /*09a0*/  ULDC.64 UR58, c[0x0][0x208] ;  /* 0x00008200003a7ab9 */ /* 0x000fe20000000a00 */
[----:B------:R-:W-:Y:S03]  /*09b0*/  BSSY B9, `(.L_x_419) ;  /* 0x0002230000097945 */ /* 0x000fe60003800000 */
[----:B------:R-:W-:-:S05]  /*09c0*/  IMAD.U32 R2, RZ, RZ, UR4 ;  /* 0x00000004ff027e24 */ /* 0x000fca000f8e00ff */
[----:B------:R0:W-:Y:S01]  /*09d0*/  STL [R1+0x8c], R2 ;  /* 0x00008c0201007387 */ /* 0x0001e20000100800 */
[----:B-12-4-:R-:W-:Y:S06]  /*09e0*/  BAR.SYNC.DEFER_BLOCKING 0x0 ;  /* 0x0000000000007b1d */ /* 0x016fec0000010000 */
[----:B------:R-:W-:Y:S05]  /*09f0*/  @!P0 BRA `(.L_x_420) ;  /* 0x000001a0006c8947 */ /* 0x000fea0003800000 */
.L_x_421:
        /* <DEDUP_REMOVED lines=8> */
[----:B-1----:R-:W-:-:S06]  /*0a80*/  ULEA UR4, UR5, UR4, 0x18 ;  /* 0x0000000405047291 */ /* 0x002fcc000f8ec03f */
[----:B0-----:R-:W-:Y:S01]  /*0a90*/  IMAD.U32 R2, RZ, RZ, UR4 ;  /* 0x00000004ff027e24 */ /* 0x001fe2000f8e00ff */
[----:B------:R-:W-:-:S04]  /*0aa0*/  ULDC UR4, c[0x0][0xc3c] ;  /* 0x00030f0000047ab9 */ /* 0x000fc80000000800 */
[----:B------:R-:W0:Y:S01]  /*0ab0*/  LDS.128 R144, [R2+0x348d0] ;  /* 0x0348d00002907984 */ /* 0x000e220000000c00 */
[----:B------:R-:W-:Y:S06]  /*0ac0*/  BAR.ARV 0x4, 0x180 ;  /* 0x0106000000007b1d */ /* 0x000fec0000002000 */
[----:B0-----:R-:W-:-:S13]  /*0ad0*/  ISETP.GE.AND P0, PT, R147, UR4, PT ;  /* 0x0000000493007c0c */ /* 0x001fda000bf06270 */
[----:B------:R-:W-:Y:S05]  /*0ae0*/  @P0 BRA `(.L_x_422) ;  /* 0x0000022000700947 */ /* 0x000fea0003800000 */
[----:B------:R-:W2:Y:S01]  /*0af0*/  LDL R0, [R1+0x8c] ;  /* 0x00008c0001007983 */ /* 0x000ea20000100800 */
[----:B------:R-:W-:Y:S01]  /*0b00*/  VIADD R18, R6, 0xffffff80 ;  /* 0xffffff8006127836 */ /* 0x000fe20000000000 */
[----:B------:R-:W-:Y:S01]  /*0b10*/  R2UR UR4, R2 ;  /* 0x00000000020472ca */ /* 0x000fe200000e0000 */
[----:B------:R-:W-:Y:S02]  /*0b20*/  IMAD.MOV.U32 R206, RZ, RZ, RZ ;  /* 0x000000ffffce7224 */ /* 0x000fe400078e00ff */
[----:B------:R-:W-:Y:S02]  /*0b30*/  IMAD.MOV.U32 R16, RZ, RZ, RZ ;  /* 0x000000ffff107224 */ /* 0x000fe400078e00ff */
[----:B------:R-:W-:Y:S02]  /*0b40*/  IMAD.MOV.U32 R184, RZ, RZ, RZ ;  /* 0x000000ffffb87224 */ /* 0x000fe400078e00ff */
[----:B------:R-:W-:Y:S02]  /*0b50*/  IMAD.MOV.U32 R196, RZ, RZ, RZ ;  /* 0x000000ffffc47224 */ /* 0x000fe400078e00ff */
[----:B------:R-:W-:-:S04]  /*0b60*/  IMAD.MOV.U32 R194, RZ, RZ, RZ ;  /* 0x000000ffffc27224 */ /* 0x000fc800078e00ff */
[----:B------:R-:W-:Y:S01]  /*0b70*/  UIADD3 UR4, UR4, 0x10400, URZ ;  /* 0x0001040004047890 */ /* 0x000fe2000fffe03f */
[----:B--2---:R-:W-:Y:S02]  /*0b80*/  R2UR UR5, R0 ;  /* 0x00000000000572ca */ /* 0x004fe400000e0000 */
[----:B------:R-:W-:-:S04]  /*0b90*/  SHF.R.S32.HI R0, RZ, 0x1f, R18 ;  /* 0x0000001fff007819 */ /* 0x000fc80000011412 */
[CC--:B------:R-:W-:Y:S02]  /*0ba0*/  LEA.HI R4, R0.reuse, R18.reuse, RZ, 0x4 ;  /* 0x0000001200047211 */ /* 0x0c0fe400078f20ff */
[CC--:B------:R-:W-:Y:S02]  /*0bb0*/  LEA.HI R3, R0.reuse, R18.reuse, RZ, 0x7 ;  /* 0x0000001200037211 */ /* 0x0c0fe400078f38ff */
[----:B------:R-:W-:Y:S02]  /*0bc0*/  SHF.R.S32.HI R7, RZ, 0x4, R4 ;  /* 0x00000004ff077819 */ /* 0x000fe40000011404 */
[----:B------:R-:W-:Y:S01]  /*0bd0*/  LEA.HI R6, R0, R18, RZ, 0x2 ;  /* 0x0000001200067211 */ /* 0x000fe200078f10ff */
[----:B------:R-:W-:Y:S01]  /*0be0*/  ULOP3.LUT UR57, UR5, 0x1, URZ, 0xfc, !UPT ;  /* 0x0000000105397892 */ /* 0x000fe2000f8efc3f */
[C---:B------:R-:W-:Y:S02]  /*0bf0*/  LOP3.LUT R5, R4.reuse, 0x3fffff0, RZ, 0xc0, !PT ;  /* 0x03fffff004057812 */ /* 0x040fe400078ec0ff */
[----:B------:R-:W-:-:S02]  /*0c00*/  LEA.HI R4, R4, R7, RZ, 0x1 ;  /* 0x0000000704047211 */ /* 0x000fc400078f08ff */
[----:B------:R-:W-:Y:S01]  /*0c10*/  LOP3.LUT R232, R3, 0xffffff80, RZ, 0xc0, !PT ;  /* 0xffffff8003e87812 */ /* 0x000fe200078ec0ff */
[----:B------:R-:W-:Y:S01]  /*0c20*/  IMAD.IADD R5, R18, 0x1, -R5 ;  /* 0x0000000112057824 */ /* 0x000fe200078e0a05 */
[----:B------:R-:W-:Y:S02]  /*0c30*/  LOP3.LUT R228, R6, 0xfffffffc, RZ, 0xc0, !PT ;  /* 0xfffffffc06e47812 */ /* 0x000fe400078ec0ff */
[----:B------:R-:W-:Y:S01]  /*0c40*/  LEA.HI R192, R0, R18, RZ, 0x5 ;  /* 0x0000001200c07211 */ /* 0x000fe200078f28ff */
[----:B------:R-:W-:Y:S01]  /*0c50*/  IMAD.IADD R232, R18, 0x1, -R232 ;  /* 0x0000000112e87824 */ /* 0x000fe200078e0ae8 */
[----:B------:R-:W-:Y:S01]  /*0c60*/  LOP3.LUT R4, R4, 0x1ffffffe, RZ, 0xc0, !PT ;  /* 0x1ffffffe04047812 */ /* 0x000fe200078ec0ff */
[----:B------:R-:W-:Y:S01]  /*0c70*/  IMAD.IADD R228, R18, 0x1, -R228 ;  /* 0x0000000112e47824 */ /* 0x000fe200078e0ae4 */
[----:B------:R-:W-:Y:S02]  /*0c80*/  SHF.R.S32.HI R192, RZ, 0x5, R192 ;  /* 0x00000005ffc07819 */ /* 0x000fe400000114c0 */
[----:B------:R-:W-:Y:S01]  /*0c90*/  SHF.R.S32.HI R17, RZ, 0x2, R6 ;  /* 0x00000002ff117819 */ /* 0x000fe20000011406 */
[----:B------:R-:W-:Y:S01]  /*0ca0*/  IMAD.IADD R4, R7, 0x1, -R4 ;  /* 0x0000000107047824 */ /* 0x000fe200078e0a04 */
[----:B------:R-:W-:Y:S01]  /*0cb0*/  SHF.R.S32.HI R7, RZ, 0x1f, R232 ;  /* 0x0000001fff077819 */ /* 0x000fe200000114e8 */
[----:B------:R-:W-:Y:S01]  /*0cc0*/  IMAD.SHL.U32 R22, R228, 0x4, RZ ;  /* 0x00000004e4167824 */ /* 0x000fe200078e00ff */
[----:B------:R-:W-:Y:S01]  /*0cd0*/  SHF.R.S32.HI R6, RZ, 0x1f, R6 ;  /* 0x0000001fff067819 */ /* 0x000fe20000011406 */
[----:B------:R-:W-:Y:S01]  /*0ce0*/  IMAD R9, R192, 0x10, R5 ;  /* 0x00000010c0097824 */ /* 0x000fe200078e0205 */
[----:B------:R-:W-:Y:S01]  /*0cf0*/  LEA.HI R5, R7, R232, RZ, 0x2 ;  /* 0x000000e807057211 */ /* 0x000fe200078f10ff */
[----:B------:R-:W-:Y:S01]  /*0d00*/  VIADD R186, R22, 0x20 ;  /* 0x0000002016ba7836 */ /* 0x000fe20000000000 */
[----:B------:R-:W-:Y:S01]  /*0d10*/  LEA.HI R6, R6, R17, RZ, 0x3 ;  /* 0x0000001106067211 */ /* 0x000fe200078f18ff */
[----:B------:R-:W-:Y:S01]  /*0d20*/  IMAD R14, R9, 0x8, R4 ;  /* 0x00000008090e7824 */ /* 0x000fe200078e0204 */
[--C-:B------:R-:W-:Y:S01]  /*0d30*/  SHF.R.S32.HI R4, RZ, 0x2, R5.reuse ;  /* 0x00000002ff047819 */ /* 0x100fe20000011405 */
[C---:B------:R-:W-:Y:S01]  /*0d40*/  IMAD.IADD R8, R22.reuse, 0x1, R186 ;  /* 0x0000000116087824 */ /* 0x040fe200078e02ba */
[----:B------:R-:W-:Y:S01]  /*0d50*/  SHF.R.S32.HI R9, RZ, 0x1f, R5 ;  /* 0x0000001fff097819 */ /* 0x000fe20000011405 */
[----:B------:R-:W-:Y:S01]  /*0d60*/  VIADD R207, R17, 0x40 ;  /* 0x0000004011cf7836 */ /* 0x000fe20000000000 */
[----:B------:R-:W-:Y:S01]  /*0d70*/  SHF.R.S32.HI R15, RZ, 0x7, R3 ;  /* 0x00000007ff0f7819 */ /* 0x000fe20000011403 */
[C---:B------:R-:W-:Y:S01]  /*0d80*/  VIADD R188, R22.reuse, 0x40 ;  /* 0x0000004016bc7836 */ /* 0x040fe20000000000 */
[----:B------:R-:W-:Y:S01]  /*0d90*/  LEA.HI R9, R9, R4, RZ, 0x3 ;  /* 0x0000000409097211 */ /* 0x000fe200078f18ff */
[----:B------:R-:W-:Y:S01]  /*0da0*/  IMAD.SHL.U32 R185, R207, 0x40, RZ ;  /* 0x00000040cfb97824 */ /* 0x000fe200078e00ff */
[----:B------:R-:W-:Y:S01]  /*0db0*/  SHF.R.S32.HI R11, RZ, 0x1f, R8 ;  /* 0x0000001fff0b7819 */ /* 0x000fe20000011408 */
[C---:B------:R-:W-:Y:S01]  /*0dc0*/  IMAD.IADD R10, R22.reuse, 0x1, R188 ;  /* 0x00000001160a7824 */ /* 0x040fe200078e02bc */
[----:B------:R-:W-:Y:S01]  /*0dd0*/  LOP3.LUT R9, R9, 0xfffffff8, RZ, 0xc0, !PT ;  /* 0xfffffff809097812 */ /* 0x000fe200078ec0ff */
[C---:B------:R-:W-:Y:S01]  /*0de0*/  VIADD R189, R22.reuse, 0x30 ;  /* 0x0000003016bd7836 */ /* 0x040fe20000000000 */
[----:B------:R-:W-:Y:S01]  /*0df0*/  LEA.HI R7, R7, R232, RZ, 0x5 ;  /* 0x000000e807077211 */ /* 0x000fe200078f28ff */
[----:B------:R-:W-:Y:S01]  /*0e00*/  VIADD R187, R22, 0x10 ;  /* 0x0000001016bb7836 */ /* 0x000fe20000000000 */
[----:B------:R-:W-:Y:S01]  /*0e10*/  LOP3.LUT R6, R6, 0xfffffff8, RZ, 0xc0, !PT ;  /* 0xfffffff806067812 */ /* 0x000fe200078ec0ff */
[----:B------:R-:W-:Y:S01]  /*0e20*/  IMAD.IADD R4, R4, 0x1, -R9 ;  /* 0x0000000104047824 */ /* 0x000fe200078e0a09 */
[----:B------:R-:W-:Y:S01]  /*0e30*/  LEA.HI R3, R3, R15, RZ, 0x1 ;  /* 0x0000000f03037211 */ /* 0x000fe200078f08ff */
[----:B------:R-:W-:Y:S01]  /*0e40*/  VIADD R190, R22, 0x50 ;  /* 0x0000005016be7836 */ /* 0x000fe20000000000 */
[-C--:B------:R-:W-:Y:S01]  /*0e50*/  LEA.HI R12, R11, R8.reuse, RZ, 0x3 ;  /* 0x000000080b0c7211 */ /* 0x080fe200078f18ff */
[----:B------:R-:W-:Y:S01]  /*0e60*/  IMAD.IADD R231, R17, 0x1, -R6 ;  /* 0x0000000111e77824 */ /* 0x000fe200078e0a06 */
[----:B------:R-:W-:Y:S01]  /*0e70*/  LEA.HI R13, R11, R8, RZ, 0x6 ;  /* 0x000000080b0d7211 */ /* 0x000fe200078f30ff */
[----:B------:R-:W-:Y:S01]  /*0e80*/  IMAD.SHL.U32 R25, R189, 0x2, RZ ;  /* 0x00000002bd197824 */ /* 0x000fe200078e00ff */
[----:B------:R-:W-:Y:S01]  /*0e90*/  SHF.R.S32.HI R8, RZ, 0x1f, R207 ;  /* 0x0000001fff087819 */ /* 0x000fe200000114cf */
[----:B------:R-:W-:Y:S01]  /*0ea0*/  IMAD.SHL.U32 R191, R231, 0x40, RZ ;  /* 0x00000040e7bf7824 */ /* 0x000fe200078e00ff */
[----:B------:R-:W-:Y:S01]  /*0eb0*/  SHF.R.S32.HI R7, RZ, 0x5, R7 ;  /* 0x00000005ff077819 */ /* 0x000fe20000011407 */
[----:B------:R-:W-:Y:S01]  /*0ec0*/  IMAD.SHL.U32 R13, R13, 0x80, RZ ;  /* 0x000000800d0d7824 */ /* 0x000fe200078e00ff */
[----:B------:R-:W-:Y:S01]  /*0ed0*/  LOP3.LUT R3, R3, 0x3fffffe, RZ, 0xc0, !PT ;  /* 0x03fffffe03037812 */ /* 0x000fe200078ec0ff */
[----:B------:R-:W-:Y:S01]  /*0ee0*/  IMAD.SHL.U32 R24, R190, 0x2, RZ ;  /* 0x00000002be187824 */ /* 0x000fe200078e00ff */
[----:B------:R-:W-:Y:S01]  /*0ef0*/  LEA.HI R0, R0, R18, RZ, 0x3 ;  /* 0x0000001200007211 */ /* 0x000fe200078f18ff */
[----:B------:R-:W-:Y:S01]  /*0f00*/  IMAD R4, R7, 0x10, R4 ;  /* 0x0000001007047824 */ /* 0x000fe200078e0204 */
[----:B------:R-:W-:Y:S01]  /*0f10*/  LEA.HI R8, R8, R207, RZ, 0x3 ;  /* 0x000000cf08087211 */ /* 0x000fe200078f18ff */
[----:B------:R-:W-:Y:S01]  /*0f20*/  IMAD.IADD R3, R15, 0x1, -R3 ;  /* 0x000000010f037824 */ /* 0x000fe200078e0a03 */
[----:B------:R-:W-:Y:S01]  /*0f30*/  SHF.R.S32.HI R11, RZ, 0x1f, R10 ;  /* 0x0000001fff0b7819 */ /* 0x000fe2000001140a */
[----:B------:R-:W-:Y:S01]  /*0f40*/  IMAD.SHL.U32 R234, R187, 0x2, RZ ;  /* 0x00000002bbea7824 */ /* 0x000fe200078e00ff */
[----:B------:R-:W-:Y:S01]  /*0f50*/  LOP3.LUT R185, R185, 0x1c0, RZ, 0xc0, !PT ;  /* 0x000001c0b9b97812 */ /* 0x000fe200078ec0ff */
[----:B------:R-:W-:Y:S01]  /*0f60*/  IMAD.SHL.U32 R8, R8, 0x40, RZ ;  /* 0x0000004008087824 */ /* 0x000fe200078e00ff */
[----:B------:R-:W-:Y:S01]  /*0f70*/  LOP3.LUT R201, R0, 0xfffffff8, RZ, 0xc0, !PT ;  /* 0xfffffff800c97812 */ /* 0x000fe200078ec0ff */
[----:B------:R-:W-:Y:S01]  /*0f80*/  IMAD R15, R3, 0x40, R4 ;  /* 0x00000040030f7824 */ /* 0x000fe200078e0204 */
[-C--:B------:R-:W-:Y:S01]  /*0f90*/  LEA.HI R230, R11, R10.reuse, RZ, 0x3 ;  /* 0x0000000a0be67211 */ /* 0x080fe200078f18ff */
[----:B------:R-:W-:Y:S01]  /*0fa0*/  IMAD.SHL.U32 R236, R186, 0x2, RZ ;  /* 0x00000002baec7824 */ /* 0x000fe200078e00ff */
[----:B------:R-:W-:Y:S01]  /*0fb0*/  LOP3.LUT R191, R191, 0x1c0, RZ, 0xc0, !PT ;  /* 0x000001c0bfbf7812 */ /* 0x000fe200078ec0ff */
[----:B------:R-:W-:Y:S01]  /*0fc0*/  IMAD.IADD R201, R18, 0x1, -R201 ;  /* 0x0000000112c97824 */ /* 0x000fe200078e0ac9 */
[----:B------:R-:W-:Y:S01]  /*0fd0*/  SHF.R.U32.HI R21, RZ, 0x3, R185 ;  /* 0x00000003ff157819 */ /* 0x000fe200000116b9 */
[----:B------:R-:W-:Y:S01]  /*0fe0*/  IMAD.SHL.U32 R18, R228, 0x8, RZ ;  /* 0x00000008e4127824 */ /* 0x000fe200078e00ff */
[--C-:B------:R-:W-:Y:S01]  /*0ff0*/  LOP3.LUT R3, R185, 0x38, R12.reuse, 0xf8, !PT ;  /* 0x00000038b9037812 */ /* 0x100fe200078ef80c */
[----:B------:R-:W-:Y:S01]  /*1000*/  IMAD.SHL.U32 R198, R201, 0x8, RZ ;  /* 0x00000008c9c67824 */ /* 0x000fe200078e00ff */
[----:B------:R-:W-:Y:S01]  /*1010*/  LEA.HI R10, R11, R10, RZ, 0x6 ;  /* 0x0000000a0b0a7211 */ /* 0x000fe200078f30ff */
[----:B------:R-:W-:Y:S01]  /*1020*/  STL [R1+0x7c], R15 ;  /* 0x00007c0f01007387 */ /* 0x000fe20000100800 */
[----:B------:R-:W-:Y:S01]  /*1030*/  LOP3.LUT R195, R8, 0xfffffe00, RZ, 0xc0, !PT ;  /* 0xfffffe0008c37812 */ /* 0x000fe200078ec0ff */
[----:B------:R-:W-:Y:S01]  /*1040*/  VIADD R200, R198, 0x40 ;  /* 0x00000040c6c87836 */ /* 0x000fe20000000000 */
[----:B------:R-:W-:Y:S01]  /*1050*/  SHF.R.U32.HI R193, RZ, 0x3, R191 ;  /* 0x00000003ffc17819 */ /* 0x000fe200000116bf */
[----:B------:R-:W-:Y:S01]  /*1060*/  IMAD.SHL.U32 R10, R10, 0x80, RZ ;  /* 0x000000800a0a7824 */ /* 0x000fe200078e00ff */
[----:B------:R-:W-:-:S02]  /*1070*/  LOP3.LUT R4, R191, 0x38, R12, 0xf8, !PT ;  /* 0x00000038bf047812 */ /* 0x000fc400078ef80c */
[----:B------:R-:W-:Y:S02]  /*1080*/  LOP3.LUT R13, R13, 0xffffe000, RZ, 0xc0, !PT ;  /* 0xffffe0000d0d7812 */ /* 0x000fe400078ec0ff */
[----:B------:R-:W-:Y:S02]  /*1090*/  LOP3.LUT R8, R3, R21, RZ, 0x3c, !PT ;  /* 0x0000001503087212 */ /* 0x000fe400078e3cff */
[----:B------:R-:W-:Y:S02]  /*10a0*/  LOP3.LUT R7, R185, 0x38, R230, 0xf8, !PT ;  /* 0x00000038b9077812 */ /* 0x000fe400078ef8e6 */
[----:B------:R-:W-:Y:S02]  /*10b0*/  LOP3.LUT R4, R4, R193, RZ, 0x3c, !PT ;  /* 0x000000c104047212 */ /* 0x000fe400078e3cff */
[----:B------:R-:W-:Y:S01]  /*10c0*/  IADD3 R8, R8, R13, R195 ;  /* 0x0000000d08087210 */ /* 0x000fe20007ffe0c3 */
[----:B------:R-:W-:Y:S01]  /*10d0*/  IMAD R13, R192, 0x200, R13 ;  /* 0x00000200c00d7824 */ /* 0x000fe200078e020d */
[----:B------:R-:W-:Y:S01]  /*10e0*/  SHF.R.S32.HI R227, RZ, 0x3, R0 ;  /* 0x00000003ffe37819 */ /* 0x000fe20000011400 */
[----:B------:R-:W-:Y:S01]  /*10f0*/  IMAD.U32 R0, RZ, RZ, UR4 ;  /* 0x00000004ff007e24 */ /* 0x000fe2000f8e00ff */
[----:B------:R-:W-:Y:S01]  /*1100*/  LOP3.LUT R10, R10, 0xffffe000, RZ, 0xc0, !PT ;  /* 0xffffe0000a0a7812 */ /* 0x000fe200078ec0ff */
[----:B------:R-:W-:Y:S01]  /*1110*/  IMAD.IADD R4, R13, 0x1, R4 ;  /* 0x000000010d047824 */ /* 0x000fe200078e0204 */
[----:B------:R-:W-:-:S02]  /*1120*/  LOP3.LUT R7, R7, R21, RZ, 0x3c, !PT ;  /* 0x0000001507077212 */ /* 0x000fc400078e3cff */
[----:B------:R-:W-:Y:S01]  /*1130*/  LOP3.LUT R5, R5, 0x7ffffffc, RZ, 0xc0, !PT ;  /* 0x7ffffffc05057812 */ /* 0x000fe200078ec0ff */
[----:B------:R0:W-:Y:S01]  /*1140*/  STL [R1+0x88], R0 ;  /* 0x0000880001007387 */ /* 0x0001e20000100800 */
[----:B------:R-:W-:Y:S01]  /*1150*/  SHF.R.S32.HI R13, RZ, 0x1f, R200 ;  /* 0x0000001fff0d7819 */ /* 0x000fe200000114c8 */
[----:B------:R-:W-:Y:S01]  /*1160*/  IMAD.SHL.U32 R13, R188, 0x2, RZ ;  /* 0x00000002bc0d7824 */ /* 0x000fe200078e00ff */
[----:B------:R-:W-:Y:S01]  /*1170*/  IADD3 R7, R7, R10, R195 ;  /* 0x0000000a07077210 */ /* 0x000fe20007ffe0c3 */
[----:B------:R-:W-:Y:S01]  /*1180*/  IMAD R3, R192, 0x200, R10 ;  /* 0x00000200c0037824 */ /* 0x000fe200078e020a */
[----:B------:R-:W-:Y:S01]  /*1190*/  LOP3.LUT R6, R191, 0x38, R230, 0xf8, !PT ;  /* 0x00000038bf067812 */ /* 0x000fe200078ef8e6 */
[----:B------:R-:W-:Y:S01]  /*11a0*/  IMAD.IADD R5, R232, 0x1, -R5 ;  /* 0x00000001e8057824 */ /* 0x000fe200078e0a05 */
[----:B------:R-:W-:Y:S01]  /*11b0*/  SHF.R.S32.HI R10, RZ, 0x1f, R187 ;  /* 0x0000001fff0a7819 */ /* 0x000fe200000114bb */
[----:B------:R-:W-:Y:S01]  /*11c0*/  STL [R1+0x14], R25 ;  /* 0x0000141901007387 */ /* 0x000fe20000100800 */
[----:B------:R-:W-:Y:S01]  /*11d0*/  SHF.R.S32.HI R9, RZ, 0x1f, R188 ;  /* 0x0000001fff097819 */ /* 0x000fe200000114bc */
[----:B------:R-:W-:Y:S01]  /*11e0*/  IMAD.SHL.U32 R225, R5, 0x2, RZ ;  /* 0x0000000205e17824 */ /* 0x000fe200078e00ff */
[----:B0-----:R-:W-:Y:S01]  /*11f0*/  SHF.R.S32.HI R0, RZ, 0x1f, R198 ;  /* 0x0000001fff007819 */ /* 0x001fe200000114c6 */
[----:B------:R0:W-:Y:S01]  /*1200*/  STL [R1+0x4c], R13 ;  /* 0x00004c0d01007387 */ /* 0x0001e20000100800 */
[----:B------:R-:W-:Y:S01]  /*1210*/  LOP3.LUT R0, R185, 0x38, R18, 0xf8, !PT ;  /* 0x00000038b9007812 */ /* 0x000fe200078ef812 */
[----:B------:R-:W-:Y:S01]  /*1220*/  VIADD R224, R225, 0x10 ;  /* 0x00000010e1e07836 */ /* 0x000fe20000000000 */
[----:B------:R-:W-:Y:S01]  /*1230*/  SHF.R.S32.HI R11, RZ, 0x1f, R190 ;  /* 0x0000001fff0b7819 */ /* 0x000fe200000114be */
[----:B------:R-:W-:Y:S01]  /*1240*/  STL [R1+0x54], R24 ;  /* 0x0000541801007387 */ /* 0x000fe20000100800 */
[----:B------:R-:W-:Y:S01]  /*1250*/  LOP3.LUT R0, R195, R0, R21, 0xf6, !PT ;  /* 0x00000000c3007212 */ /* 0x000fe200078ef615 */
[C---:B------:R-:W-:Y:S01]  /*1260*/  VIADD R221, R225.reuse, 0x28 ;  /* 0x00000028e1dd7836 */ /* 0x040fe20000000000 */
[----:B------:R-:W-:Y:S01]  /*1270*/  LOP3.LUT R6, R6, R193, RZ, 0x3c, !PT ;  /* 0x000000c106067212 */ /* 0x000fe200078e3cff */
[----:B------:R-:W-:Y:S01]  /*1280*/  VIADD R218, R225, 0x40 ;  /* 0x00000040e1da7836 */ /* 0x000fe20000000000 */
[----:B------:R-:W-:Y:S01]  /*1290*/  SHF.L.U64.HI R233, R187, 0x1, R10 ;  /* 0x00000001bbe97819 */ /* 0x000fe2000001020a */
[----:B0-----:R-:W-:Y:S01]  /*12a0*/  IMAD.SHL.U32 R13, R14, 0x8, RZ ;  /* 0x000000080e0d7824 */ /* 0x001fe200078e00ff */
[----:B------:R-:W-:Y:S01]  /*12b0*/  SHF.L.U64.HI R10, R188, 0x1, R9 ;  /* 0x00000001bc0a7819 */ /* 0x000fe20000010209 */
[----:B------:R-:W-:Y:S01]  /*12c0*/  IMAD.IADD R6, R3, 0x1, R6 ;  /* 0x0000000103067824 */ /* 0x000fe200078e0206 */
[----:B------:R-:W-:Y:S01]  /*12d0*/  SHF.L.U64.HI R9, R190, 0x1, R11 ;  /* 0x00000001be097819 */ /* 0x000fe2000001020b */
[C---:B------:R-:W-:Y:S01]  /*12e0*/  VIADD R215, R225.reuse, 0x58 ;  /* 0x00000058e1d77836 */ /* 0x040fe20000000000 */
[----:B------:R-:W-:Y:S01]  /*12f0*/  LEA R0, R0, UR4, 0x1 ;  /* 0x0000000400007c11 */ /* 0x000fe2000f8e08ff */
[----:B------:R-:W-:Y:S01]  /*1300*/  STL [R1+0x84], R13 ;  /* 0x0000840d01007387 */ /* 0x000fe20000100800 */
[----:B------:R-:W-:Y:S01]  /*1310*/  LEA.HI R3, R228, R228, RZ, 0x1 ;  /* 0x000000e4e4037211 */ /* 0x000fe200078f08ff */
[C---:B------:R-:W-:Y:S01]  /*1320*/  VIADD R212, R225.reuse, 0x70 ;  /* 0x00000070e1d47836 */ /* 0x040fe20000000000 */
[----:B------:R-:W-:Y:S01]  /*1330*/  LEA R8, R8, UR4, 0x1 ;  /* 0x0000000408087c11 */ /* 0x000fe2000f8e08ff */
[----:B------:R-:W-:Y:S01]  /*1340*/  STL [R1+0x48], R10 ;  /* 0x0000480a01007387 */ /* 0x000fe20000100800 */
[----:B------:R-:W-:Y:S01]  /*1350*/  VIADD R223, R225, 0x18 ;  /* 0x00000018e1df7836 */ /* 0x000fe20000000000 */
[----:B------:R-:W-:Y:S01]  /*1360*/  LOP3.LUT R3, R3, 0x1ffffffe, RZ, 0xc0, !PT ;  /* 0x1ffffffe03037812 */ /* 0x000fe200078ec0ff */
[C---:B------:R-:W-:Y:S01]  /*1370*/  VIADD R220, R225.reuse, 0x30 ;  /* 0x00000030e1dc7836 */ /* 0x040fe20000000000 */
[----:B------:R-:W-:Y:S01]  /*1380*/  STL [R1+0x50], R9 ;  /* 0x0000500901007387 */ /* 0x000fe20000100800 */
[C---:B------:R-:W-:Y:S01]  /*1390*/  VIADD R217, R225.reuse, 0x48 ;  /* 0x00000048e1d97836 */ /* 0x040fe20000000000 */
[----:B------:R-:W-:Y:S01]  /*13a0*/  SHF.R.S32.HI R5, RZ, 0x1f, R223 ;  /* 0x0000001fff057819 */ /* 0x000fe200000114df */
[C---:B------:R-:W-:Y:S01]  /*13b0*/  VIADD R214, R225.reuse, 0x60 ;  /* 0x00000060e1d67836 */ /* 0x040fe20000000000 */
[----:B------:R0:W-:Y:S01]  /*13c0*/  STL [R1+0x74], R0 ;  /* 0x0000740001007387 */ /* 0x0001e20000100800 */
[C---:B------:R-:W-:Y:S01]  /*13d0*/  VIADD R211, R225.reuse, 0x78 ;  /* 0x00000078e1d37836 */ /* 0x040fe20000000000 */
[----:B------:R-:W-:Y:S01]  /*13e0*/  SHF.R.S32.HI R5, RZ, 0x1f, R220 ;  /* 0x0000001fff057819 */ /* 0x000fe200000114dc */
[----:B------:R-:W-:Y:S01]  /*13f0*/  IMAD.IADD R3, R228, 0x1, -R3 ;  /* 0x00000001e4037824 */ /* 0x000fe200078e0a03 */
[----:B------:R-:W-:Y:S01]  /*1400*/  SHF.R.S32.HI R5, RZ, 0x1f, R217 ;  /* 0x0000001fff057819 */ /* 0x000fe200000114d9 */
[----:B------:R-:W-:Y:S01]  /*1410*/  STL [R1+0x6c], R8 ;  /* 0x00006c0801007387 */ /* 0x000fe20000100800 */
[----:B------:R-:W-:Y:S01]  /*1420*/  SHF.R.S32.HI R5, RZ, 0x1f, R214 ;  /* 0x0000001fff057819 */ /* 0x000fe200000114d6 */
[----:B------:R-:W-:Y:S01]  /*1430*/  VIADD R222, R225, 0x20 ;  /* 0x00000020e1de7836 */ /* 0x000fe20000000000 */
[----:B------:R-:W-:Y:S01]  /*1440*/  SHF.R.S32.HI R5, RZ, 0x1f, R211 ;  /* 0x0000001fff057819 */ /* 0x000fe200000114d3 */
[----:B------:R-:W-:Y:S01]  /*1450*/  IMAD R5, R3, 0x8, R15 ;  /* 0x0000000803057824 */ /* 0x000fe200078e020f */
[----:B0-----:R-:W-:Y:S01]  /*1460*/  SHF.R.S32.HI R0, RZ, 0x1f, R224 ;  /* 0x0000001fff007819 */ /* 0x001fe200000114e0 */
[C---:B------:R-:W-:Y:S01]  /*1470*/  VIADD R219, R225.reuse, 0x38 ;  /* 0x00000038e1db7836 */ /* 0x040fe20000000000 */
[----:B------:R-:W-:Y:S01]  /*1480*/  SHF.R.S32.HI R0, RZ, 0x1f, R221 ;  /* 0x0000001fff007819 */ /* 0x000fe200000114dd */
[C---:B------:R-:W-:Y:S01]  /*1490*/  VIADD R216, R225.reuse, 0x50 ;  /* 0x00000050e1d87836 */ /* 0x040fe20000000000 */
[----:B------:R-:W-:Y:S01]  /*14a0*/  SHF.R.S32.HI R0, RZ, 0x1f, R218 ;  /* 0x0000001fff007819 */ /* 0x000fe200000114da */
[C---:B------:R-:W-:Y:S01]  /*14b0*/  VIADD R213, R225.reuse, 0x68 ;  /* 0x00000068e1d57836 */ /* 0x040fe20000000000 */
[----:B------:R-:W-:Y:S01]  /*14c0*/  SHF.R.S32.HI R0, RZ, 0x1f, R215 ;  /* 0x0000001fff007819 */ /* 0x000fe200000114d7 */
[----:B------:R-:W-:Y:S01]  /*14d0*/  VIADD R210, R225, 0x8 ;  /* 0x00000008e1d27836 */ /* 0x000fe20000000000 */
[----:B------:R-:W-:-:S02]  /*14e0*/  SHF.R.S32.HI R0, RZ, 0x1f, R212 ;  /* 0x0000001fff007819 */ /* 0x000fc400000114d4 */
[----:B------:R-:W-:Y:S02]  /*14f0*/  LEA R0, R7, UR4, 0x1 ;  /* 0x0000000407007c11 */ /* 0x000fe4000f8e08ff */
[----:B------:R-:W-:Y:S02]  /*1500*/  LEA R3, R4, UR4, 0x1 ;  /* 0x0000000404037c11 */ /* 0x000fe4000f8e08ff */
[----:B------:R-:W-:Y:S01]  /*1510*/  SHF.R.S32.HI R235, RZ, 0x1f, R186 ;  /* 0x0000001fffeb7819 */ /* 0x000fe200000114ba */
[----:B------:R0:W-:Y:S01]  /*1520*/  STL [R1+0x68], R0 ;  /* 0x0000680001007387 */ /* 0x0001e20000100800 */
[----:B------:R-:W-:Y:S02]  /*1530*/  SHF.R.S32.HI R20, RZ, 0x1f, R189 ;  /* 0x0000001fff147819 */ /* 0x000fe400000114bd */
[----:B------:R-:W-:Y:S01]  /*1540*/  SHF.R.S32.HI R9, RZ, 0x1f, R222 ;  /* 0x0000001fff097819 */ /* 0x000fe200000114de */
[----:B------:R1:W-:Y:S01]  /*1550*/  STL [R1+0x80], R5 ;  /* 0x0000800501007387 */ /* 0x0003e20000100800 */
[----:B------:R-:W-:-:S02]  /*1560*/  SHF.R.S32.HI R9, RZ, 0x1f, R219 ;  /* 0x0000001fff097819 */ /* 0x000fc400000114db */
[----:B------:R-:W-:Y:S02]  /*1570*/  SHF.R.S32.HI R9, RZ, 0x1f, R216 ;  /* 0x0000001fff097819 */ /* 0x000fe400000114d8 */
[----:B------:R-:W-:Y:S02]  /*1580*/  SHF.L.U64.HI R235, R186, 0x1, R235 ;  /* 0x00000001baeb7819 */ /* 0x000fe400000102eb */
[----:B0-----:R-:W-:Y:S02]  /*1590*/  LEA R0, R6, UR4, 0x1 ;  /* 0x0000000406007c11 */ /* 0x001fe4000f8e08ff */
[----:B------:R-:W-:Y:S02]  /*15a0*/  SHF.L.U64.HI R237, R189, 0x1, R20 ;  /* 0x00000001bded7819 */ /* 0x000fe40000010214 */
[----:B------:R-:W-:Y:S01]  /*15b0*/  SHF.R.S32.HI R229, RZ, 0x3, R12 ;  /* 0x00000003ffe57819 */ /* 0x000fe2000001140c */
[----:B------:R1:W-:Y:S01]  /*15c0*/  STL [R1+0x70], R0 ;  /* 0x0000700001007387 */ /* 0x0003e20000100800 */
[----:B------:R-:W-:-:S02]  /*15d0*/  SHF.R.S32.HI R230, RZ, 0x3, R230 ;  /* 0x00000003ffe67819 */ /* 0x000fc400000114e6 */
[----:B------:R-:W-:Y:S01]  /*15e0*/  SHF.R.S32.HI R9, RZ, 0x1f, R213 ;  /* 0x0000001fff097819 */ /* 0x000fe200000114d5 */
[----:B------:R1:W-:Y:S06]  /*15f0*/  STL [R1+0x78], R3 ;  /* 0x0000780301007387 */ /* 0x0003ec0000100800 */
.L_x_634:
[----:B01-34-:R-:W0:Y:S01]  /*1600*/  LDC.64 R4, c[0x0][0xc88] ;  /* 0x00032200ff047b82 */ /* 0x01be220000000a00 */
[----:B------:R-:W-:Y:S01]  /*1610*/  ULDC.64 UR4, c[0x0][0xa28] ;  /* 0x00028a0000047ab9 */ /* 0x000fe20000000a00 */
[----:B------:R-:W-:Y:S01]  /*1620*/  ULDC.64 UR8, c[0x0][0xa18] ;  /* 0x0002860000087ab9 */ /* 0x000fe20000000a00 */
[----:B------:R-:W-:Y:S01]  /*1630*/  ULDC.64 UR6, c[0x0][0xa08] ;  /* 0x0002820000067ab9 */ /* 0x000fe20000000a00 */
[----:B0-----:R-:W-:-:S05]  /*1640*/  IMAD.WIDE R4, R147, 0x4, R4 ;  /* 0x0000000493047825 */ /* 0x001fca00078e0204 */
[----:B------:R-:W2:Y:S01]  /*1650*/  LDG.E R203, desc[UR58][R4.64] ;  /* 0x0000003a04cb7981 */ /* 0x000ea2000c1e1900 */
[----:B------:R-:W-:Y:S01]  /*1660*/  ISETP.NE.U32.AND P2, PT, RZ, UR4, PT ;  /* 0x00000004ff007c0c */ /* 0x000fe2000bf45070 */
[----:B------:R-:W-:Y:S01]  /*1670*/  IMAD.MOV.U32 R11, RZ, RZ, RZ ;  /* 0x000000ffff0b7224 */ /* 0x000fe200078e00ff */
[----:B------:R-:W-:Y:S01]  /*1680*/  ISETP.NE.U32.AND P1, PT, RZ, UR8, PT ;  /* 0x00000008ff007c0c */ /* 0x000fe2000bf25070 */
[----:B------:R-:W-:Y:S01]  /*1690*/  IMAD.MOV.U32 R27, RZ, RZ, RZ ;  /* 0x000000ffff1b7224 */ /* 0x000fe200078e00ff */
[----:B------:R-:W-:Y:S02]  /*16a0*/  ISETP.NE.AND.EX P2, PT, RZ, UR5, PT, P2 ;  /* 0x00000005ff007c0c */ /* 0x000fe4000bf45320 */
[----:B------:R-:W-:Y:S02]  /*16b0*/  ISETP.NE.AND.EX P1, PT, RZ, UR9, PT, P1 ;  /* 0x00000009ff007c0c */ /* 0x000fe4000bf25310 */
[----:B------:R-:W-:-:S04]  /*16c0*/  ISETP.NE.U32.AND P0, PT, RZ, UR6, PT ;  /* 0x00000006ff007c0c */ /* 0x000fc8000bf05070 */
[----:B------:R-:W-:Y:S02]  /*16d0*/  ISETP.NE.AND.EX P0, PT, RZ, UR7, PT, P0 ;  /* 0x00000007ff007c0c */ /* 0x000fe4000bf05300 */
[----:B--2---:R-:W-:Y:S01]  /*16e0*/  SHF.R.S32.HI R226, RZ, 0x1f, R203 ;  /* 0x0000001fffe27819 */ /* 0x004fe200000114cb */
[C---:B------:R-:W-:Y:S02]  /*16f0*/  IMAD.SHL.U32 R204, R203.reuse, 0x4, RZ ;  /* 0x00000004cbcc7824 */ /* 0x040fe400078e00ff */
[C---:B------:R-:W-:Y:S02]  /*1700*/  @P2 LEA R6, P3, R203.reuse, UR4, 0x2 ;  /* 0x00000004cb062c11 */ /* 0x040fe4000f8610ff */
[C-C-:B------:R-:W-:Y:S02]  /*1710*/  SHF.L.U64.HI R205, R203.reuse, 0x2, R226.reuse ;  /* 0x00000002cbcd7819 */ /* 0x140fe400000102e2 */
[----:B------:R-:W-:Y:S01]  /*1720*/  @P2 LEA.HI.X R7, R203, UR5, R226, 0x2, P3 ;  /* 0x00000005cb072c11 */ /* 0x000fe200098f14e2 */
[----:B------:R-:W-:Y:S01]  /*1730*/  ULDC UR4, c[0x0][0x288] ;  /* 0x0000a20000047ab9 */ /* 0x000fe20000000800 */
[----:B------:R-:W-:-:S03]  /*1740*/  IADD3 R4, P4, R204, UR6, RZ ;  /* 0x00000006cc047c10 */ /* 0x000fc6000ff9e0ff */
[----:B------:R0:W5:Y:S01]  /*1750*/  @P2 LDG.E R11, desc[UR58][R6.64] ;  /* 0x0000003a060b2981 */ /* 0x000162000c1e1900 */
[----:B------:R-:W-:Y:S01]  /*1760*/  @P1 IADD3 R8, P2, R204, UR8, RZ ;  /* 0x00000008cc081c10 */ /* 0x000fe2000ff5e0ff */
[----:B------:R-:W-:Y:S01]  /*1770*/  IMAD.U32 R150, RZ, RZ, UR4 ;  /* 0x00000004ff967e24 */ /* 0x000fe2000f8e00ff */
[C---:B------:R-:W-:Y:S01]  /*1780*/  IADD3.X R5, R205.reuse, UR7, RZ, P4, !PT ;  /* 0x00000007cd057c10 */ /* 0x040fe2000a7fe4ff */
[----:B------:R-:W-:Y:S01]  /*1790*/  ULDC.64 UR4, c[0x0][0x418] ;  /* 0x0001060000047ab9 */ /* 0x000fe20000000a00 */
[----:B------:R-:W-:-:S03]  /*17a0*/  @P1 IADD3.X R9, R205, UR9, RZ, P2, !PT ;  /* 0x00000009cd091c10 */ /* 0x000fc600097fe4ff */
[----:B------:R0:W5:Y:S01]  /*17b0*/  @P0 LDG.E R27, desc[UR58][R4.64] ;  /* 0x0000003a041b0981 */ /* 0x000162000c1e1900 */
[----:B------:R-:W-:Y:S01]  /*17c0*/  UISETP.NE.U32.AND UP0, UPT, UR4, URZ, UPT ;  /* 0x0000003f0400728c */ /* 0x000fe2000bf05070 */
[C---:B------:R-:W-:Y:S01]  /*17d0*/  LOP3.LUT R3, R146.reuse, 0xff000000, RZ, 0xc0, !PT ;  /* 0xff00000092037812 */ /* 0x040fe200078ec0ff */
[----:B------:R-:W-:Y:S01]  /*17e0*/  ULDC.64 UR8, c[0x0][0xa20] ;  /* 0x0002880000087ab9 */ /* 0x000fe20000000a00 */
[----:B------:R0:W5:Y:S01]  /*17f0*/  @P1 LDG.E R150, desc[UR58][R8.64] ;  /* 0x0000003a08961981 */ /* 0x000162000c1e1900 */
[----:B------:R-:W-:Y:S01]  /*1800*/  UISETP.NE.AND.EX UP0, UPT, UR5, URZ, UPT, UP0 ;  /* 0x0000003f0500728c */ /* 0x000fe2000bf05300 */
[----:B------:R-:W-:Y:S01]  /*1810*/  ULDC UR4, c[0x0][0x424] ;  /* 0x0001090000047ab9 */ /* 0x000fe20000000800 */
[----:B------:R-:W-:Y:S02]  /*1820*/  ISETP.NE.U32.AND P2, PT, RZ, UR8, PT ;  /* 0x00000008ff007c0c */ /* 0x000fe4000bf45070 */
[----:B------:R-:W-:Y:S01]  /*1830*/  USEL UR4, UR4, 0x1, UP0 ;  /* 0x0000000104047887 */ /* 0x000fe20008000000 */
[----:B------:R-:W-:Y:S01]  /*1840*/  ULDC UR5, c[0x0][0x2f0] ;  /* 0x0000bc0000057ab9 */ /* 0x000fe20000000800 */
[----:B------:R-:W-:-:S02]  /*1850*/  LOP3.LUT R0, R146, 0xff0000, RZ, 0xc0, !PT ;  /* 0x00ff000092007812 */ /* 0x000fc400078ec0ff */
[----:B------:R-:W-:Y:S01]  /*1860*/  UIMAD UR4, UR4, UR5, URZ ;  /* 0x00000005040472a4 */ /* 0x000fe2000f8e023f */
[----:B------:R-:W-:Y:S02]  /*1870*/  SHF.R.U32.HI R3, RZ, 0x8, R3 ;  /* 0x00000008ff037819 */ /* 0x000fe40000011603 */
[----:B------:R-:W-:Y:S01]  /*1880*/  ISETP.NE.AND.EX P2, PT, RZ, UR9, PT, P2 ;  /* 0x00000009ff007c0c */ /* 0x000fe2000bf45320 */
[----:B------:R-:W-:Y:S01]  /*1890*/  ULDC UR5, c[0x0][0x348] ;  /* 0x0000d20000057ab9 */ /* 0x000fe20000000800 */
[----:B------:R-:W-:Y:S01]  /*18a0*/  LEA.HI R202, R0, R3, RZ, 0x10 ;  /* 0x0000000300ca7211 */ /* 0x000fe200078f80ff */
[----:B------:R-:W-:Y:S01]  /*18b0*/  IMAD.MOV.U32 R208, RZ, RZ, R145 ;  /* 0x000000ffffd07224 */ /* 0x000fe200078e0091 */
[----:B------:R-:W-:Y:S01]  /*18c0*/  LOP3.LUT R199, R146, 0xffff, RZ, 0xc0, !PT ;  /* 0x0000ffff92c77812 */ /* 0x000fe200078ec0ff */
[----:B0-----:R-:W-:Y:S08]  /*18d0*/  @P1 BRA `(.L_x_423) ;  /* 0x0000000000241947 */ /* 0x001ff00003800000 */
[----:B------:R-:W-:Y:S02]  /*18e0*/  ULDC.64 UR6, c[0x0][0xa00] ;  /* 0x0002800000067ab9 */ /* 0x000fe40000000a00 */
[----:B------:R-:W-:-:S04]  /*18f0*/  ISETP.NE.U32.AND P1, PT, RZ, UR6, PT ;  /* 0x00000006ff007c0c */ /* 0x000fc8000bf25070 */
[----:B------:R-:W-:-:S13]  /*1900*/  ISETP.NE.AND.EX P1, PT, RZ, UR7, PT, P1 ;  /* 0x00000007ff007c0c */ /* 0x000fda000bf25310 */
[----:B------:R-:W-:Y:S05]  /*1910*/  @!P1 BRA `(.L_x_423) ;  /* 0x0000000000149947 */ /* 0x000fea0003800000 */
[----:B------:R-:W0:Y:S02]  /*1920*/  LDC.64 R6, c[0x0][0xa00] ;  /* 0x00028000ff067b82 */ /* 0x000e240000000a00 */
[----:B0-----:R-:W-:-:S05]  /*1930*/  IMAD.WIDE R6, R203, 0x4, R6 ;  /* 0x00000004cb067825 */ /* 0x001fca00078e0206 */
[----:B-----5:R-:W2:Y:S04]  /*1940*/  LDG.E R150, desc[UR58][R6.64] ;  /* 0x0000003a06967981 */ /* 0x020ea8000c1e1900 */
[----:B------:R-:W2:Y:S02]  /*1950*/  LDG.E R3, desc[UR58][R6.64+0x4] ;  /* 0x0000043a06037981 */ /* 0x000ea4000c1e1900 */
[----:B--2---:R-:W-:-:S07]  /*1960*/  IMAD.IADD R150, R3, 0x1, -R150 ;  /* 0x0000000103967824 */ /* 0x004fce00078e0a96 */
.L_x_423:
[----:B------:R-:W-:Y:S02]  /*1970*/  IMAD.U32 R24, RZ, RZ, UR5 ;  /* 0x00000005ff187e24 */ /* 0x000fe4000f8e00ff */
[----:B------:R-:W-:Y:S01]  /*1980*/  IMAD.U32 R26, RZ, RZ, UR4 ;  /* 0x00000004ff1a7e24 */ /* 0x000fe2000f8e00ff */
[----:B------:R-:W-:Y:S06]  /*1990*/  @!P2 BRA `(.L_x_424) ;  /* 0x000000000010a947 */ /* 0x000fec0003800000 */
[----:B------:R-:W-:-:S04]  /*19a0*/  IADD3 R4, P0, R204, UR8, RZ ;  /* 0x00000008cc047c10 */ /* 0x000fc8000ff1e0ff */
[----:B------:R-:W-:-:S05]  /*19b0*/  IADD3.X R5, R205, UR9, RZ, P0, !PT ;  /* 0x00000009cd057c10 */ /* 0x000fca00087fe4ff */
[----:B------:R0:W5:Y:S01]  /*19c0*/  LDG.E R26, desc[UR58][R4.64] ;  /* 0x0000003a041a7981 */ /* 0x000162000c1e1900 */
[----:B------:R-:W-:Y:S05]  /*19d0*/  BRA `(.L_x_425) ;  /* 0x0000000000107947 */ /* 0x000fea0003800000 */
.L_x_424:
[----:B------:R-:W-:Y:S05]  /*19e0*/  @!P0 BRA `(.L_x_425) ;  /* 0x00000000000c8947 */ /* 0x000fea0003800000 */
[----:B------:R-:W2:Y:S04]  /*19f0*/  LDG.E R3, desc[UR58][R4.64] ;  /* 0x0000003a04037981 */ /* 0x000ea8000c1e1900 */
[----:B------:R-:W2:Y:S02]  /*1a00*/  LDG.E R26, desc[UR58][R4.64+0x4] ;  /* 0x0000043a041a7981 */ /* 0x000ea4000c1e1900 */
[----:B--2---:R-:W-:-:S07]  /*1a10*/  IMAD.IADD R26, R26, 0x1, -R3 ;  /* 0x000000011a1a7824 */ /* 0x004fce00078e0a03 */
.L_x_425:
[----:B------:R-:W-:Y:S01]  /*1a20*/  ULDC.64 UR4, c[0x0][0xa10] ;  /* 0x0002840000047ab9 */ /* 0x000fe20000000a00 */
[----:B------:R-:W2:Y:S01]  /*1a30*/  LDL.LU R28, [R1+0x10] ;  /* 0x00001000011c7983 */ /* 0x000ea20000300800 */
[----:B------:R-:W-:-:S04]  /*1a40*/  ISETP.NE.U32.AND P0, PT, RZ, UR4, PT ;  /* 0x00000004ff007c0c */ /* 0x000fc8000bf05070 */
[----:B------:R-:W-:Y:S01]  /*1a50*/  ISETP.NE.AND.EX P0, PT, RZ, UR5, PT, P0 ;  /* 0x00000005ff007c0c */ /* 0x000fe2000bf05300 */
[----:B------:R-:W-:Y:S02]  /*1a60*/  ULDC.64 UR4, c[0x0][0xa30] ;  /* 0x00028c0000047ab9 */ /* 0x000fe40000000a00 */
[----:B------:R-:W-:-:S10]  /*1a70*/  ISETP.NE.U32.AND P1, PT, RZ, UR4, PT ;  /* 0x00000004ff007c0c */ /* 0x000fd4000bf25070 */
[----:B0-----:R-:W0:Y:S02]  /*1a80*/  @P0 LDC.64 R4, c[0x0][0xa10] ;  /* 0x00028400ff040b82 */ /* 0x001e240000000a00 */
[----:B0-----:R-:W-:-:S05]  /*1a90*/  @P0 IMAD.WIDE R4, R203, 0x4, R4 ;  /* 0x00000004cb040825 */ /* 0x001fca00078e0204 */
[----:B------:R-:W3:Y:S04]  /*1aa0*/  @P0 LDG.E R0, desc[UR58][R4.64] ;  /* 0x0000003a04000981 */ /* 0x000ee8000c1e1900 */
[----:B------:R-:W3:Y:S01]  /*1ab0*/  @P0 LDG.E R3, desc[UR58][R4.64+0x4] ;  /* 0x0000043a04030981 */ /* 0x000ee2000c1e1900 */
[----:B------:R-:W-:Y:S01]  /*1ac0*/  ISETP.NE.AND.EX P1, PT, RZ, UR5, PT, P1 ;  /* 0x00000005ff007c0c */ /* 0x000fe2000bf25310 */
[----:B-----5:R-:W-:-:S12]  /*1ad0*/  IMAD.MOV.U32 R143, RZ, RZ, R26 ;  /* 0x000000ffff8f7224 */ /* 0x020fd800078e001a */
[----:B------:R-:W-:-:S04]  /*1ae0*/  @P1 IADD3 R6, P2, R204, UR4, RZ ;  /* 0x00000004cc061c10 */ /* 0x000fc8000ff5e0ff */
[----:B------:R-:W-:-:S05]  /*1af0*/  @P1 IADD3.X R7, R205, UR5, RZ, P2, !PT ;  /* 0x00000005cd071c10 */ /* 0x000fca00097fe4ff */
[----:B------:R0:W5:Y:S01]  /*1b00*/  @P1 LDG.E R143, desc[UR58][R6.64] ;  /* 0x0000003a068f1981 */ /* 0x000162000c1e1900 */
[----:B------:R-:W-:Y:S01]  /*1b10*/  IMAD.IADD R11, R26, 0x1, -R11 ;  /* 0x000000011a0b7824 */ /* 0x000fe200078e0a0b */
[----:B------:R-:W-:Y:S01]  /*1b20*/  BSSY B0, `(.L_x_426) ;  /* 0x000002c000007945 */ /* 0x000fe20003800000 */
[----:B------:R-:W-:Y:S02]  /*1b30*/  LOP3.LUT R209, R202, 0xff, RZ, 0xc0, !PT ;  /* 0x000000ffcad17812 */ /* 0x000fe400078ec0ff */
[----:B------:R-:W-:Y:S02]  /*1b40*/  SHF.R.U32.HI R202, RZ, 0x10, R202 ;  /* 0x00000010ffca7819 */ /* 0x000fe400000116ca */
[----:B--2---:R-:W-:Y:S01]  /*1b50*/  LOP3.LUT R28, R28, 0xfffffffb, RZ, 0xc0, !PT ;  /* 0xfffffffb1c1c7812 */ /* 0x004fe200078ec0ff */
[----:B---3--:R-:W-:-:S04]  /*1b60*/  @P0 IMAD.IADD R24, R3, 0x1, -R0 ;  /* 0x0000000103180824 */ /* 0x008fc800078e0a00 */
[----:B------:R-:W-:-:S04]  /*1b70*/  IMAD.IADD R152, R11, 0x1, R24 ;  /* 0x000000010b987824 */ /* 0x000fc800078e0218 */
[C---:B------:R-:W-:Y:S01]  /*1b80*/  VIADD R0, R152.reuse, 0x7f ;  /* 0x0000007f98007836 */ /* 0x040fe20000000000 */
[----:B------:R-:W-:-:S04]  /*1b90*/  ISETP.GE.AND P3, PT, R152, 0x1, PT ;  /* 0x000000019800780c */ /* 0x000fc80003f66270 */
[----:B------:R-:W-:-:S04]  /*1ba0*/  SHF.R.S32.HI R3, RZ, 0x1f, R0 ;  /* 0x0000001fff037819 */ /* 0x000fc80000011400 */
[----:B------:R-:W-:Y:S01]  /*1bb0*/  LEA.HI R3, R3, R0, RZ, 0x7 ;  /* 0x0000000003037211 */ /* 0x000fe200078f38ff */
[----:B------:R-:W-:-:S03]  /*1bc0*/  IMAD.MOV.U32 R0, RZ, RZ, RZ ;  /* 0x000000ffff007224 */ /* 0x000fc600078e00ff */
[----:B------:R-:W-:Y:S02]  /*1bd0*/  SHF.R.S32.HI R149, RZ, 0x7, R3 ;  /* 0x00000007ff957819 */ /* 0x000fe40000011403 */
[----:B------:R-:W-:-:S05]  /*1be0*/  @P3 LOP3.LUT R28, R28, 0x4, RZ, 0xfc, !PT ;  /* 0x000000041c1c3812 */ /* 0x000fca00078efcff */
[----:B------:R0:W-:Y:S01]  /*1bf0*/  STL [R1+0x10], R28 ;  /* 0x0000101c01007387 */ /* 0x0001e20000100800 */
[----:B------:R-:W-:Y:S05]  /*1c00*/  @!P3 BRA `(.L_x_427) ;  /* 0x000000000074b947 */ /* 0x000fea0003800000 */
[----:B------:R-:W-:Y:S01]  /*1c10*/  ISETP.NE.AND P0, PT, R202, RZ, PT ;  /* 0x000000ffca00720c */ /* 0x000fe20003f05270 */
[----:B------:R-:W-:-:S03]  /*1c20*/  ULDC UR4, c[0x0][0x9f0] ;  /* 0x00027c0000047ab9 */ /* 0x000fc60000000800 */
[----:B------:R-:W-:-:S04]  /*1c30*/  SEL R9, R202, UR4, P0 ;  /* 0x00000004ca097c07 */ /* 0x000fc80008000000 */
[-C--:B0-----:R-:W-:Y:S02]  /*1c40*/  IABS R6, R9.reuse ;  /* 0x0000000900067213 */ /* 0x081fe40000000000 */
[----:B------:R-:W-:Y:S02]  /*1c50*/  IADD3 R0, R149, -0x1, R9 ;  /* 0xffffffff95007810 */ /* 0x000fe40007ffe009 */
[----:B------:R-:W0:Y:S01]  /*1c60*/  I2F.RP R3, R6 ;  /* 0x0000000600037306 */ /* 0x000e220000209400 */
[-C--:B------:R-:W-:Y:S02]  /*1c70*/  IABS R10, R9.reuse ;  /* 0x00000009000a7213 */ /* 0x080fe40000000000 */
[----:B------:R-:W-:Y:S02]  /*1c80*/  IABS R8, R0 ;  /* 0x0000000000087213 */ /* 0x000fe40000000000 */
[----:B------:R-:W-:-:S04]  /*1c90*/  LOP3.LUT R0, R0, R9, RZ, 0x3c, !PT ;  /* 0x0000000900007212 */ /* 0x000fc800078e3cff */
[----:B------:R-:W-:Y:S01]  /*1ca0*/  ISETP.GE.AND P2, PT, R0, RZ, PT ;  /* 0x000000ff0000720c */ /* 0x000fe20003f46270 */
[----:B0-----:R-:W0:Y:S02]  /*1cb0*/  MUFU.RCP R3, R3 ;  /* 0x0000000300037308 */ /* 0x001e240000001000 */
[----:B0-----:R-:W-:Y:S02]  /*1cc0*/  VIADD R4, R3, 0xffffffe ;  /* 0x0ffffffe03047836 */ /* 0x001fe40000000000 */
[----:B------:R-:W-:-:S04]  /*1cd0*/  IMAD.MOV R3, RZ, RZ, -R10 ;  /* 0x000000ffff037224 */ /* 0x000fc800078e0a0a */
[----:B------:R0:W1:Y:S02]  /*1ce0*/  F2I.FTZ.U32.TRUNC.NTZ R5, R4 ;  /* 0x0000000400057305 */ /* 0x000064000021f000 */
[----:B0-----:R-:W-:Y:S02]  /*1cf0*/  IMAD.MOV.U32 R4, RZ, RZ, RZ ;  /* 0x000000ffff047224 */ /* 0x001fe400078e00ff */
        /* <DEDUP_REMOVED lines=11> */
[----:B------:R-:W-:-:S04]  /*1db0*/  IMAD.MOV.U32 R0, RZ, RZ, R5 ;  /* 0x000000ffff007224 */ /* 0x000fc800078e0005 */
[----:B------:R-:W-:Y:S01]  /*1dc0*/  @!P2 IMAD.MOV R0, RZ, RZ, -R0 ;  /* 0x000000ffff00a224 */ /* 0x000fe200078e0a00 */
[----:B------:R-:W-:-:S07]  /*1dd0*/  @!P1 LOP3.LUT R0, RZ, R9, RZ, 0x33, !PT ;  /* 0x00000009ff009212 */ /* 0x000fce00078e33ff */
.L_x_427:
[----:B------:R-:W-:Y:S05]  /*1de0*/  BSYNC B0 ;  /* 0x0000000000007941 */ /* 0x000fea0003800000 */
.L_x_426:
[----:B------:R-:W-:Y:S01]  /*1df0*/  IMAD R3, R209, R0, RZ ;  /* 0x00000000d1037224 */ /* 0x000fe200078e02ff */
[----:B------:R-:W-:-:S04]  /*1e00*/  PLOP3.LUT P2, PT, PT, PT, PT, 0x80, 0x0 ;  /* 0x000000000000781c */ /* 0x000fc80003f4f070 */
[C---:B------:R-:W-:Y:S01]  /*1e10*/  VIADDMNMX R0, R3.reuse, R0, R149, PT ;  /* 0x0000000003007246 */ /* 0x040fe20003800195 */
[----:B------:R-:W-:-:S04]  /*1e20*/  IMAD R3, R3, 0x80, -R11 ;  /* 0x0000008003037824 */ /* 0x000fc800078e0a0b */
[----:B------:R-:W-:Y:S01]  /*1e30*/  IMAD R5, R0, 0x80, -R11 ;  /* 0x0000008000057824 */ /* 0x000fe200078e0a0b */
[----:B------:R-:W-:-:S04]  /*1e40*/  VIMNMX R3, RZ, R3, !PT ;  /* 0x00000003ff037248 */ /* 0x000fc80007fe0100 */
[----:B------:R-:W-:Y:S02]  /*1e50*/  VIMNMX R0, R5, R24, PT ;  /* 0x0000001805007248 */ /* 0x000fe40003fe0100 */
[----:B------:R-:W-:Y:S02]  /*1e60*/  SHF.R.U32.HI R123, RZ, 0x7, R3 ;  /* 0x00000007ff7b7819 */ /* 0x000fe40000011603 */
[----:B------:R-:W-:-:S03]  /*1e70*/  ISETP.GT.AND P0, PT, R0, R3, PT ;  /* 0x000000030000720c */ /* 0x000fc60003f04270 */
[----:B------:R-:W-:-:S10]  /*1e80*/  IMAD.MOV.U32 R25, RZ, RZ, R123 ;  /* 0x000000ffff197224 */ /* 0x000fd400078e007b */
[----:B------:R-:W-:-:S05]  /*1e90*/  @P0 VIADD R0, R0, 0x7f ;  /* 0x0000007f00000836 */ /* 0x000fca0000000000 */
[----:B------:R-:W-:-:S04]  /*1ea0*/  @P0 SHF.R.S32.HI R3, RZ, 0x1f, R0 ;  /* 0x0000001fff030819 */ /* 0x000fc80000011400 */
[----:B------:R-:W-:-:S04]  /*1eb0*/  @P0 LEA.HI R3, R3, R0, RZ, 0x7 ;  /* 0x0000000003030211 */ /* 0x000fc800078f38ff */
[----:B------:R-:W-:-:S04]  /*1ec0*/  @P0 SHF.R.S32.HI R25, RZ, 0x7, R3 ;  /* 0x00000007ff190819 */ /* 0x000fc80000011403 */
[----:B------:R-:W-:-:S13]  /*1ed0*/  ISETP.GT.AND P0, PT, R25, R123, PT ;  /* 0x0000007b1900720c */ /* 0x000fda0003f04270 */
[----:B------:R-:W-:Y:S05]  /*1ee0*/  @!P0 BRA `(.L_x_428) ;  /* 0x0000008c00f48947 */ /* 0x000fea0003800000 */
[----:B------:R-:W-:Y:S01]  /*1ef0*/  VIADD R116, R2, 0x1c400 ;  /* 0x0001c40002747836 */ /* 0x000fe20000000000 */
[----:B------:R-:W-:Y:S04]  /*1f00*/  BSSY B6, `(.L_x_429) ;  /* 0x0000013000067945 */ /* 0x000fe80003800000 */
[----:B------:R-:W-:-:S13]  /*1f10*/  LOP3.LUT P0, RZ, R116, 0x3ff, RZ, 0xc0, !PT ;  /* 0x000003ff74ff7812 */ /* 0x000fda000780c0ff */
[----:B------:R-:W-:Y:S05]  /*1f20*/  @!P0 BRA `(.L_x_430) ;  /* 0x0000000000408947 */ /* 0x000fea0003800000 */
[----:B------:R-:W-:Y:S01]  /*1f30*/  MOV R14, 0x0 ;  /* 0x00000000000e7802 */ /* 0x000fe20000000f00 */
[----:B------:R-:W-:Y:S01]  /*1f40*/  ULDC.64 UR4, c[0x4][0x118] ;  /* 0x0100460000047ab9 */ /* 0x000fe20000000a00 */
[----:B------:R-:W-:Y:S01]  /*1f50*/  ULDC.64 UR6, c[0x4][0x90] ;  /* 0x0100240000067ab9 */ /* 0x000fe20000000a00 */
[----:B------:R-:W-:Y:S02]  /*1f60*/  IMAD.U32 R4, RZ, RZ, UR4 ;  /* 0x00000004ff047e24 */ /* 0x000fe4000f8e00ff */
[----:B------:R-:W-:Y:S01]  /*1f70*/  IMAD.U32 R5, RZ, RZ, UR5 ;  /* 0x00000005ff057e24 */ /* 0x000fe2000f8e00ff */
[----:B------:R-:W1:Y:S01]  /*1f80*/  LDC.64 R14, c[0x4][R14] ;  /* 0x010000000e0e7b82 */ /* 0x000e620000000a00 */
[----:B------:R-:W-:Y:S01]  /*1f90*/  ULDC.64 UR4, c[0x4][0x120] ;  /* 0x0100480000047ab9 */ /* 0x000fe20000000a00 */
[----:B------:R-:W-:Y:S02]  /*1fa0*/  IMAD.U32 R10, RZ, RZ, UR6 ;  /* 0x00000006ff0a7e24 */ /* 0x000fe4000f8e00ff */
[----:B0-----:R-:W-:-:S02]  /*1fb0*/  IMAD.U32 R6, RZ, RZ, UR4 ;  /* 0x00000004ff067e24 */ /* 0x001fc4000f8e00ff */
[----:B------:R-:W-:Y:S02]  /*1fc0*/  IMAD.U32 R7, RZ, RZ, UR5 ;  /* 0x00000005ff077e24 */ /* 0x000fe4000f8e00ff */
[----:B------:R-:W-:Y:S02]  /*1fd0*/  IMAD.U32 R11, RZ, RZ, UR7 ;  /* 0x00000007ff0b7e24 */ /* 0x000fe4000f8e00ff */
[----:B------:R-:W-:Y:S02]  /*1fe0*/  IMAD.MOV.U32 R8, RZ, RZ, 0x70 ;  /* 0x00000070ff087424 */ /* 0x000fe400078e00ff */
[----:B------:R-:W-:Y:S02]  /*1ff0*/  IMAD.MOV.U32 R12, RZ, RZ, 0x1 ;  /* 0x00000001ff0c7424 */ /* 0x000fe400078e00ff */
[----:B------:R-:W-:-:S07]  /*2000*/  IMAD.MOV.U32 R13, RZ, RZ, RZ ;  /* 0x000000ffff0d7224 */ /* 0x000fce00078e00ff */
[----:B------:R-:W-:-:S07]  /*2010*/  LEPC R20, `(.L_x_430) ;  /* 0x000000001014794e */ /* 0x000fce0000000000 */
[----:B-1---5:R-:W-:Y:S05]  /*2020*/  CALL.ABS.NOINC R14 ;  /* 0x000000000e007343 */ /* 0x022fea0003c00000 */
.L_x_430:
[----:B------:R-:W-:Y:S05]  /*2030*/  BSYNC B6 ;  /* 0x0000000000067941 */ /* 0x000fea0003800000 */
.L_x_429:
        /* <DEDUP_REMOVED lines=11> */
[----:B0-----:R-:W-:Y:S02]  /*20f0*/  IMAD.U32 R6, RZ, RZ, UR6 ;  /* 0x00000006ff067e24 */ /* 0x001fe4000f8e00ff */
[----:B------:R-:W-:-:S02]  /*2100*/  IMAD.U32 R7, RZ, RZ, UR7 ;  /* 0x00000007ff077e24 */ /* 0x000fc4000f8e00ff */
[----:B------:R-:W-:Y:S02]  /*2110*/  IMAD.U32 R10, RZ, RZ, UR4 ;  /* 0x00000004ff0a7e24 */ /* 0x000fe4000f8e00ff */
[----:B------:R-:W-:Y:S02]  /*2120*/  IMAD.U32 R11, RZ, RZ, UR5 ;  /* 0x00000005ff0b7e24 */ /* 0x000fe4000f8e00ff */
[----:B------:R-:W-:Y:S02]  /*2130*/  IMAD.MOV.U32 R8, RZ, RZ, 0x70 ;  /* 0x00000070ff087424 */ /* 0x000fe400078e00ff */
[----:B------:R-:W-:Y:S02]  /*2140*/  IMAD.MOV.U32 R12, RZ, RZ, 0x1 ;  /* 0x00000001ff0c7424 */ /* 0x000fe400078e00ff */
[----:B------:R-:W-:-:S07]  /*2150*/  IMAD.MOV.U32 R13, RZ, RZ, RZ ;  /* 0x000000ffff0d7224 */ /* 0x000fce00078e00ff */
[----:B------:R-:W-:-:S07]  /*2160*/  LEPC R20, `(.L_x_432) ;  /* 0x000000001014794e */ /* 0x000fce0000000000 */
[----:B-1---5:R-:W-:Y:S05]  /*2170*/  CALL.ABS.NOINC R14 ;  /* 0x000000000e007343 */ /* 0x022fea0003c00000 */
.L_x_432:
[----:B------:R-:W-:Y:S05]  /*2180*/  BSYNC B6 ;  /* 0x0000000000067941 */ /* 0x000fea0003800000 */
.L_x_431:
[----:B------:R-:W-:Y:S01]  /*2190*/  ULDC.64 UR4, c[0x0][0x9f8] ;  /* 0x00027e0000047ab9 */ /* 0x000fe20000000a00 */
[----:B------:R-:W-:Y:S01]  /*21a0*/  IMAD.MOV.U32 R8, RZ, RZ, R203 ;  /* 0x000000ffff087224 */ /* 0x000fe200078e00cb */
[----:B------:R-:W-:Y:S01]  /*21b0*/  ISETP.NE.U32.AND P0, PT, RZ, UR4, PT ;  /* 0x00000004ff007c0c */ /* 0x000fe2000bf05070 */
[----:B------:R-:W1:Y:S01]  /*21c0*/  LDC.64 R10, c[0x0][0x300] ;  /* 0x0000c000ff0a7b82 */ /* 0x000e620000000a00 */
[C---:B------:R-:W-:Y:S02]  /*21d0*/  VIADD R0, R18.reuse, 0x20 ;  /* 0x0000002012007836 */ /* 0x040fe40000000000 */
[----:B------:R-:W-:Y:S01]  /*21e0*/  VIADD R3, R18, 0x80 ;  /* 0x0000008012037836 */ /* 0x000fe20000000000 */
[----:B------:R-:W-:Y:S01]  /*21f0*/  ISETP.NE.AND.EX P0, PT, RZ, UR5, PT, P0 ;  /* 0x00000005ff007c0c */ /* 0x000fe2000bf05300 */
[----:B------:R-:W-:Y:S01]  /*2200*/  IMAD.IADD R118, R27, 0x1, R26 ;  /* 0x000000011b767824 */ /* 0x000fe200078e021a */
[----:B------:R-:W-:Y:S01]  /*2210*/  SHF.R.S32.HI R19, RZ, 0x1f, R18 ;  /* 0x0000001fff137819 */ /* 0x000fe20000011412 */
[----:B------:R-:W-:Y:S01]  /*2220*/  ULDC.64 UR6, c[0x0][0x330] ;  /* 0x0000cc0000067ab9 */ /* 0x000fe20000000a00 */
[----:B------:R-:W2:Y:S09]  /*2230*/  LDC.64 R12, c[0x0][0x3f8] ;  /* 0x0000fe00ff0c7b82 */ /* 0x000eb20000000a00 */
[----:B------:R-:W-:Y:S01]  /*2240*/  @P0 IADD3 R4, P1, R204, UR4, RZ ;  /* 0x00000004cc040c10 */ /* 0x000fe2000ff3e0ff */
[----:B------:R-:W-:Y:S01]  /*2250*/  ULDC UR4, c[0x0][0x2f4] ;  /* 0x0000bd0000047ab9 */ /* 0x000fe20000000800 */
[----:B------:R-:W-:Y:S01]  /*2260*/  VIADD R20, R18, 0xa0 ;  /* 0x000000a012147836 */ /* 0x000fe20000000000 */
[----:B------:R-:W3:Y:S01]  /*2270*/  LDC R27, c[0x0][0x3f4] ;  /* 0x0000fd00ff1b7b82 */ /* 0x000ee20000000800 */
[----:B------:R-:W-:-:S05]  /*2280*/  @P0 IADD3.X R5, R205, UR5, RZ, P1, !PT ;  /* 0x00000005cd050c10 */ /* 0x000fca0008ffe4ff */
[----:B------:R4:W3:Y:S01]  /*2290*/  @P0 LDG.E R8, desc[UR58][R4.64] ;  /* 0x0000003a04080981 */ /* 0x0008e2000c1e1900 */
[----:B------:R-:W-:Y:S01]  /*22a0*/  ISETP.GE.AND P2, PT, R0, UR4, PT ;  /* 0x0000000400007c0c */ /* 0x000fe2000bf46270 */
[C---:B------:R-:W-:Y:S01]  /*22b0*/  IMAD.WIDE.U32 R112, R199.reuse, UR6, R18 ;  /* 0x00000006c7707c25 */ /* 0x040fe2000f8e0012 */
[----:B------:R-:W-:Y:S01]  /*22c0*/  ISETP.GE.AND P0, PT, R18, UR4, PT ;  /* 0x0000000412007c0c */ /* 0x000fe2000bf06270 */
[----:B------:R-:W3:Y:S01]  /*22d0*/  S2R R151, SR_TID.X ;  /* 0x0000000000977919 */ /* 0x000ee20000002100 */
[----:B0-----:R-:W-:Y:S01]  /*22e0*/  SEL R6, RZ, 0xffffffff, P2 ;  /* 0xffffffffff067807 */ /* 0x001fe20001000000 */
[----:B------:R-:W-:Y:S01]  /*22f0*/  IMAD R113, R199, UR7, R113 ;  /* 0x00000007c7717c24 */ /* 0x000fe2000f8e0271 */
[----:B------:R-:W-:Y:S01]  /*2300*/  ISETP.GE.AND P1, PT, R3, UR4, PT ;  /* 0x0000000403007c0c */ /* 0x000fe2000bf26270 */
[----:B------:R-:W-:Y:S01]  /*2310*/  ULDC.64 UR6, c[0x0][0xa08] ;  /* 0x0002820000067ab9 */ /* 0x000fe20000000a00 */
[----:B------:R-:W-:Y:S01]  /*2320*/  SEL R3, RZ, 0x1, P0 ;  /* 0x00000001ff037807 */ /* 0x000fe20000000000 */
[----:B------:R-:W-:Y:S01]  /*2330*/  IMAD.SHL.U32 R6, R6, 0x2, RZ ;  /* 0x0000000206067824 */ /* 0x000fe200078e00ff */
[----:B------:R-:W-:Y:S01]  /*2340*/  SHF.R.S32.HI R21, RZ, 0x1f, R118 ;  /* 0x0000001fff157819 */ /* 0x000fe20000011476 */
[----:B----4-:R-:W-:Y:S01]  /*2350*/  VIADD R4, R18, 0x60 ;  /* 0x0000006012047836 */ /* 0x010fe20000000000 */
[----:B------:R-:W-:Y:S01]  /*2360*/  SHF.R.S32.HI R144, RZ, 0x1f, R17 ;  /* 0x0000001fff907819 */ /* 0x000fe20000011411 */
[----:B--2---:R-:W-:Y:S01]  /*2370*/  IMAD.WIDE.U32 R108, R17, R12, R18 ;  /* 0x0000000c116c7225 */ /* 0x004fe200078e0012 */
[----:B------:R-:W-:-:S02]  /*2380*/  LOP3.LUT R5, R6, 0x2, R3, 0xe2, !PT ;  /* 0x0000000206057812 */ /* 0x000fc400078ee203 */
[----:B------:R-:W-:Y:S01]  /*2390*/  ISETP.GE.AND P2, PT, R4, UR4, PT ;  /* 0x0000000404007c0c */ /* 0x000fe2000bf46270 */
[----:B------:R-:W-:Y:S01]  /*23a0*/  VIADD R3, R18, 0x40 ;  /* 0x0000004012037836 */ /* 0x000fe20000000000 */
[----:B------:R-:W-:Y:S01]  /*23b0*/  SEL R34, RZ, 0x10, P1 ;  /* 0x00000010ff227807 */ /* 0x000fe20000800000 */
[-C--:B-1----:R-:W-:Y:S01]  /*23c0*/  IMAD R9, R21, R10.reuse, RZ ;  /* 0x0000000a15097224 */ /* 0x082fe200078e02ff */
[--C-:B------:R-:W-:Y:S01]  /*23d0*/  SHF.R.S32.HI R23, RZ, 0x1f, R22.reuse ;  /* 0x0000001fff177819 */ /* 0x100fe20000011416 */
[C---:B------:R-:W-:Y:S01]  /*23e0*/  IMAD.WIDE.U32 R6, R118.reuse, R10, RZ ;  /* 0x0000000a76067225 */ /* 0x040fe200078e00ff */
[C---:B------:R-:W-:Y:S02]  /*23f0*/  ISETP.GE.AND P0, PT, R3.reuse, UR4, PT ;  /* 0x0000000403007c0c */ /* 0x040fe4000bf06270 */
[----:B---3--:R-:W-:Y:S01]  /*2400*/  ISETP.GE.AND P3, PT, R3, R27, PT ;  /* 0x0000001b0300720c */ /* 0x008fe20003f66270 */
[----:B------:R-:W-:Y:S01]  /*2410*/  IMAD R15, R118, R11, R9 ;  /* 0x0000000b760f7224 */ /* 0x000fe200078e0209 */
[----:B------:R-:W-:Y:S01]  /*2420*/  SEL R14, RZ, 0x4, P0 ;  /* 0x00000004ff0e7807 */ /* 0x000fe20000000000 */
[----:B------:R-:W-:Y:S01]  /*2430*/  IMAD.WIDE.U32 R110, R17, R12, R22 ;  /* 0x0000000c116e7225 */ /* 0x000fe200078e0016 */
[----:B------:R-:W-:-:S02]  /*2440*/  SEL R9, RZ, 0x8, P2 ;  /* 0x00000008ff097807 */ /* 0x000fc40001000000 */
[----:B------:R-:W-:Y:S01]  /*2450*/  ISETP.NE.U32.AND P0, PT, RZ, UR6, PT ;  /* 0x00000006ff007c0c */ /* 0x000fe2000bf05070 */
[----:B------:R-:W-:Y:S01]  /*2460*/  IMAD.IADD R7, R7, 0x1, R15 ;  /* 0x0000000107077824 */ /* 0x000fe200078e020f */
[----:B------:R-:W-:Y:S01]  /*2470*/  ISETP.GE.AND P2, PT, R20, UR4, PT ;  /* 0x0000000414007c0c */ /* 0x000fe2000bf46270 */
[----:B------:R-:W-:Y:S01]  /*2480*/  ULDC.64 UR4, c[0x0][0x308] ;  /* 0x0000c20000047ab9 */ /* 0x000fe20000000a00 */
[----:B------:R-:W-:Y:S01]  /*2490*/  LOP3.LUT R5, R9, R5, R14, 0xfe, !PT ;  /* 0x0000000509057212 */ /* 0x000fe200078efe0e */
[----:B------:R-:W-:Y:S01]  /*24a0*/  IMAD.WIDE.U32 R6, R199, UR4, R6 ;  /* 0x00000004c7067c25 */ /* 0x000fe2000f8e0006 */
[----:B------:R-:W-:Y:S01]  /*24b0*/  ISETP.NE.AND.EX P0, PT, RZ, UR7, PT, P0 ;  /* 0x00000007ff007c0c */ /* 0x000fe2000bf05300 */
[----:B------:R-:W0:Y:S01]  /*24c0*/  LDC.64 R14, c[0x0][0x408] ;  /* 0x00010200ff0e7b82 */ /* 0x000e220000000a00 */
[----:B------:R-:W-:Y:S01]  /*24d0*/  LOP3.LUT R34, R5, R34, RZ, 0xfc, !PT ;  /* 0x0000002205227212 */ /* 0x000fe200078efcff */
[----:B------:R-:W-:Y:S01]  /*24e0*/  IMAD R7, R199, UR5, R7 ;  /* 0x00000005c7077c24 */ /* 0x000fe2000f8e0207 */
[----:B------:R-:W-:Y:S01]  /*24f0*/  ULDC.64 UR4, c[0x0][0x310] ;  /* 0x0000c40000047ab9 */ /* 0x000fe20000000a00 */
[----:B------:R-:W-:Y:S01]  /*2500*/  ISETP.GE.AND P1, PT, R0, R27, PT ;  /* 0x0000001b0000720c */ /* 0x000fe20003f26270 */
[----:B------:R-:W-:Y:S01]  /*2510*/  IMAD.SHL.U32 R135, R10, 0x40, RZ ;  /* 0x000000400a877824 */ /* 0x000fe200078e00ff */
[----:B------:R-:W-:Y:S01]  /*2520*/  LOP3.LUT R28, R28, 0xfffffffe, RZ, 0xc0, !PT ;  /* 0xfffffffe1c1c7812 */ /* 0x000fe200078ec0ff */
[----:B------:R-:W-:Y:S01]  /*2530*/  IMAD.MOV.U32 R130, RZ, RZ, 0x20 ;  /* 0x00000020ff827424 */ /* 0x000fe200078e00ff */
[----:B------:R-:W-:Y:S01]  /*2540*/  SHF.R.U32.HI R37, RZ, 0x3, R185 ;  /* 0x00000003ff257819 */ /* 0x000fe200000116b9 */
[----:B------:R-:W-:Y:S01]  /*2550*/  IMAD.SHL.U32 R122, R27, 0x2, RZ ;  /* 0x000000021b7a7824 */ /* 0x000fe200078e00ff */
[----:B------:R-:W-:-:S02]  /*2560*/  @P3 LOP3.LUT R28, R28, 0x1, RZ, 0xfc, !PT ;  /* 0x000000011c1c3812 */ /* 0x000fc400078efcff */
[C-C-:B------:R-:W-:Y:S02]  /*2570*/  SHF.L.U64.HI R131, R10.reuse, 0x7, R11.reuse ;  /* 0x000000070a837819 */ /* 0x140fe4000001020b */
[----:B------:R-:W-:Y:S01]  /*2580*/  SHF.L.U64.HI R134, R10, 0x6, R11 ;  /* 0x000000060a867819 */ /* 0x000fe2000001020b */
[----:B------:R1:W-:Y:S01]  /*2590*/  STL [R1+0x10], R28 ;  /* 0x0000101c01007387 */ /* 0x0003e20000100800 */
[----:B------:R-:W-:Y:S02]  /*25a0*/  SHF.L.U64.HI R132, R12, 0x7, R13 ;  /* 0x000000070c847819 */ /* 0x000fe4000001020d */
[----:B------:R-:W-:Y:S02]  /*25b0*/  IADD3 R118, P4, R17, R118, RZ ;  /* 0x0000007611767210 */ /* 0x000fe40007f9e0ff */
[----:B------:R-:W-:Y:S02]  /*25c0*/  SHF.R.S32.HI R147, RZ, 0x1f, R207 ;  /* 0x0000001fff937819 */ /* 0x000fe400000114cf */
[----:B------:R-:W-:Y:S01]  /*25d0*/  LEA.HI R151, R151, 0x8, RZ, 0x19 ;  /* 0x0000000897977811 */ /* 0x000fe200078fc8ff */
[----:B------:R-:W-:Y:S01]  /*25e0*/  IMAD.X R119, R21, 0x1, R144, P4 ;  /* 0x0000000115777824 */ /* 0x000fe200020e0690 */
[----:B0-----:R-:W-:Y:S01]  /*25f0*/  SHF.L.U64.HI R133, R14, 0x7, R15 ;  /* 0x000000070e857819 */ /* 0x001fe2000001020f */
[----:B------:R-:W-:-:S04]  /*2600*/  IMAD.WIDE.U32 R106, R17, R14, R22 ;  /* 0x0000000e116a7225 */ /* 0x000fc800078e0016 */
[----:B------:R-:W-:Y:S01]  /*2610*/  IMAD.WIDE.U32 R104, R17, R14, R18 ;  /* 0x0000000e11687225 */ /* 0x000fe200078e0012 */
[----:B------:R-:W-:Y:S02]  /*2620*/  SHF.R.S32.HI R9, RZ, 0x1f, R8 ;  /* 0x0000001fff097819 */ /* 0x000fe40000011408 */
[----:B------:R-:W-:Y:S01]  /*2630*/  SEL R99, R8, RZ, !P0 ;  /* 0x000000ff08637207 */ /* 0x000fe20004000000 */
[----:B------:R-:W-:Y:S01]  /*2640*/  IMAD R8, R144, R12, RZ ;  /* 0x0000000c90087224 */ /* 0x000fe200078e02ff */
[----:B------:R-:W-:-:S03]  /*2650*/  SEL R9, R9, RZ, !P0 ;  /* 0x000000ff09097207 */ /* 0x000fc60004000000 */
[----:B------:R-:W-:-:S04]  /*2660*/  IMAD.WIDE.U32 R114, R99, UR4, R6 ;  /* 0x0000000463727c25 */ /* 0x000fc8000f8e0006 */
[----:B------:R-:W-:Y:S02]  /*2670*/  IMAD R20, R9, UR4, RZ ;  /* 0x0000000409147c24 */ /* 0x000fe4000f8e02ff */
[----:B------:R-:W-:-:S04]  /*2680*/  IMAD.WIDE.U32 R6, R17, R10, R18 ;  /* 0x0000000a11067225 */ /* 0x000fc800078e0012 */
[----:B------:R-:W-:Y:S01]  /*2690*/  IMAD R31, R99, UR5, R20 ;  /* 0x00000005631f7c24 */ /* 0x000fe2000f8e0214 */
[----:B------:R-:W-:Y:S01]  /*26a0*/  IADD3 R5, P0, R114, R6, RZ ;  /* 0x0000000672057210 */ /* 0x000fe20007f1e0ff */
[----:B------:R-:W-:Y:S01]  /*26b0*/  IMAD R20, R144, R10, RZ ;  /* 0x0000000a90147224 */ /* 0x000fe200078e02ff */
[----:B------:R-:W-:Y:S01]  /*26c0*/  ULDC.64 UR4, c[0x0][0x338] ;  /* 0x0000ce0000047ab9 */ /* 0x000fe20000000a00 */
[----:B------:R-:W-:Y:S02]  /*26d0*/  IMAD.IADD R6, R115, 0x1, R31 ;  /* 0x0000000173067824 */ /* 0x000fe400078e021f */
[C---:B------:R-:W-:Y:S02]  /*26e0*/  IMAD R33, R17.reuse, R11, R20 ;  /* 0x0000000b11217224 */ /* 0x040fe400078e0214 */
[----:B------:R-:W-:Y:S02]  /*26f0*/  IMAD R29, R17, R13, R8 ;  /* 0x0000000d111d7224 */ /* 0x000fe400078e0208 */
[----:B------:R-:W-:Y:S01]  /*2700*/  IMAD R8, R9, UR4, RZ ;  /* 0x0000000409087c24 */ /* 0x000fe2000f8e02ff */
[----:B------:R-:W-:Y:S01]  /*2710*/  IADD3.X R7, R6, R7, R33, P0, !PT ;  /* 0x0000000706077210 */ /* 0x000fe200007fe421 */
[----:B------:R-:W-:Y:S01]  /*2720*/  IMAD.WIDE.U32 R112, R99, UR4, R112 ;  /* 0x0000000463707c25 */ /* 0x000fe2000f8e0070 */
[----:B------:R-:W-:-:S03]  /*2730*/  ISETP.GE.AND P0, PT, R18, R27, PT ;  /* 0x0000001b1200720c */ /* 0x000fc60003f06270 */
[----:B------:R-:W-:Y:S01]  /*2740*/  IMAD R99, R99, UR5, R8 ;  /* 0x0000000563637c24 */ /* 0x000fe2000f8e0208 */
[----:B------:R-:W-:Y:S01]  /*2750*/  SEL R9, R27, RZ, P0 ;  /* 0x000000ff1b097207 */ /* 0x000fe20000000000 */
[----:B------:R-:W-:Y:S02]  /*2760*/  IMAD R8, R144, R14, RZ ;  /* 0x0000000e90087224 */ /* 0x000fe400078e02ff */
[----:B------:R-:W-:Y:S02]  /*2770*/  IMAD.IADD R111, R111, 0x1, R29 ;  /* 0x000000016f6f7824 */ /* 0x000fe400078e021d */
[----:B------:R-:W-:Y:S01]  /*2780*/  IMAD R31, R17, R15, R8 ;  /* 0x0000000f111f7224 */ /* 0x000fe200078e0208 */
[----:B------:R-:W-:Y:S01]  /*2790*/  SEL R8, R27, RZ, P3 ;  /* 0x000000ff1b087207 */ /* 0x000fe20001800000 */
[----:B------:R-:W-:Y:S01]  /*27a0*/  IMAD.IADD R109, R29, 0x1, R109 ;  /* 0x000000011d6d7824 */ /* 0x000fe200078e026d */
[----:B------:R-:W-:Y:S01]  /*27b0*/  SEL R29, R27, RZ, P1 ;  /* 0x000000ff1b1d7207 */ /* 0x000fe20000800000 */
[----:B------:R-:W-:Y:S01]  /*27c0*/  IMAD.IADD R9, R18, 0x1, R9 ;  /* 0x0000000112097824 */ /* 0x000fe200078e0209 */
[----:B------:R-:W-:Y:S01]  /*27d0*/  LOP3.LUT P3, RZ, R231, 0x4, RZ, 0xc0, !PT ;  /* 0x00000004e7ff7812 */ /* 0x000fe2000786c0ff */
[----:B------:R-:W-:-:S02]  /*27e0*/  IMAD.IADD R26, R3, 0x1, R8 ;  /* 0x00000001031a7824 */ /* 0x000fc400078e0208 */
[----:B------:R-:W-:Y:S01]  /*27f0*/  IMAD.IADD R29, R0, 0x1, R29 ;  /* 0x00000001001d7824 */ /* 0x000fe200078e021d */
[----:B------:R-:W-:Y:S01]  /*2800*/  SHF.R.S32.HI R8, RZ, 0x1f, R9 ;  /* 0x0000001fff087819 */ /* 0x000fe20000011409 */
[----:B------:R-:W-:Y:S01]  /*2810*/  IMAD.IADD R107, R107, 0x1, R31 ;  /* 0x000000016b6b7824 */ /* 0x000fe200078e021f */
[----:B------:R-:W-:Y:S01]  /*2820*/  SEL R130, R130, 0xffffffe0, !P3 ;  /* 0xffffffe082827807 */ /* 0x000fe20005800000 */
[----:B------:R-:W-:Y:S01]  /*2830*/  IMAD.IADD R105, R31, 0x1, R105 ;  /* 0x000000011f697824 */ /* 0x000fe200078e0269 */
[CC--:B------:R-:W-:Y:S01]  /*2840*/  LEA.HI R30, R8.reuse, R9.reuse, RZ, 0x3 ;  /* 0x00000009081e7211 */ /* 0x0c0fe200078f18ff */
[CC--:B-----5:R-:W-:Y:S01]  /*2850*/  IMAD.WIDE.U32 R110, R143.reuse, R12.reuse, R110 ;  /* 0x0000000c8f6e7225 */ /* 0x0e0fe200078e006e */
[----:B------:R-:W-:Y:S02]  /*2860*/  SHF.R.S32.HI R20, RZ, 0x1f, R29 ;  /* 0x0000001fff147819 */ /* 0x000fe4000001141d */
[----:B------:R-:W-:Y:S01]  /*2870*/  LEA.HI R8, R8, R9, RZ, 0x6 ;  /* 0x0000000908087211 */ /* 0x000fe200078f30ff */
[----:B------:R-:W-:Y:S01]  /*2880*/  IMAD.WIDE.U32 R108, R143, R12, R108 ;  /* 0x0000000c8f6c7225 */ /* 0x000fe200078e006c */
[----:B------:R-:W-:-:S02]  /*2890*/  SHF.R.S32.HI R31, RZ, 0x1f, R26 ;  /* 0x0000001fff1f7819 */ /* 0x000fc4000001141a */
[-C--:B------:R-:W-:Y:S01]  /*28a0*/  LEA.HI R32, R20, R29.reuse, RZ, 0x3 ;  /* 0x0000001d14207211 */ /* 0x080fe200078f18ff */
[----:B------:R-:W-:Y:S01]  /*28b0*/  IMAD.SHL.U32 R9, R8, 0x80, RZ ;  /* 0x0000008008097824 */ /* 0x000fe200078e00ff */
[----:B------:R-:W-:Y:S01]  /*28c0*/  LEA.HI R20, R20, R29, RZ, 0x6 ;  /* 0x0000001d14147211 */ /* 0x000fe200078f30ff */
[----:B------:R-:W-:Y:S01]  /*28d0*/  IMAD.SHL.U32 R11, R12, 0x40, RZ ;  /* 0x000000400c0b7824 */ /* 0x000fe200078e00ff */
[----:B------:R-:W-:Y:S01]  /*28e0*/  LEA.HI R36, R31, R26, RZ, 0x3 ;  /* 0x0000001a1f247211 */ /* 0x000fe200078f18ff */
[----:B------:R-:W-:Y:S01]  /*28f0*/  IMAD.WIDE.U32 R106, R143, R14, R106 ;  /* 0x0000000e8f6a7225 */ /* 0x000fe200078e006a */
[----:B------:R-:W-:Y:S02]  /*2900*/  LEA.HI R31, R31, R26, RZ, 0x6 ;  /* 0x0000001a1f1f7211 */ /* 0x000fe400078f30ff */
[----:B------:R-:W-:Y:S01]  /*2910*/  LOP3.LUT R8, R191, 0x38, R30, 0xf8, !PT ;  /* 0x00000038bf087812 */ /* 0x000fe200078ef81e */
[----:B------:R-:W-:Y:S01]  /*2920*/  IMAD.SHL.U32 R26, R20, 0x80, RZ ;  /* 0x00000080141a7824 */ /* 0x000fe200078e00ff */
[----:B------:R-:W-:Y:S01]  /*2930*/  LOP3.LUT R9, R9, 0xffffe000, RZ, 0xc0, !PT ;  /* 0xffffe00009097812 */ /* 0x000fe200078ec0ff */
[----:B------:R-:W-:Y:S01]  /*2940*/  IMAD.SHL.U32 R31, R31, 0x80, RZ ;  /* 0x000000801f1f7824 */ /* 0x000fe200078e00ff */
[----:B------:R-:W-:Y:S01]  /*2950*/  LOP3.LUT R29, R8, R193, RZ, 0x3c, !PT ;  /* 0x000000c1081d7212 */ /* 0x000fe200078e3cff */
[----:B------:R-:W-:Y:S01]  /*2960*/  IMAD.WIDE.U32 R104, R143, R14, R104 ;  /* 0x0000000e8f687225 */ /* 0x000fe200078e0068 */
[----:B------:R-:W-:-:S02]  /*2970*/  LOP3.LUT R20, R191, 0x38, R32, 0xf8, !PT ;  /* 0x00000038bf147812 */ /* 0x000fc400078ef820 */
[----:B------:R-:W-:Y:S01]  /*2980*/  LOP3.LUT R26, R26, 0xffffe000, RZ, 0xc0, !PT ;  /* 0xffffe0001a1a7812 */ /* 0x000fe200078ec0ff */
[----:B------:R-:W-:Y:S01]  /*2990*/  IMAD R142, R192, 0x200, R9 ;  /* 0x00000200c08e7824 */ /* 0x000fe200078e0209 */
[----:B------:R-:W-:Y:S01]  /*29a0*/  LOP3.LUT R20, R20, R193, RZ, 0x3c, !PT ;  /* 0x000000c114147212 */ /* 0x000fe200078e3cff */
[----:B------:R-:W-:Y:S01]  /*29b0*/  IMAD.IADD R99, R113, 0x1, R99 ;  /* 0x0000000171637824 */ /* 0x000fe200078e0263 */
[----:B------:R-:W-:Y:S01]  /*29c0*/  LOP3.LUT R35, R185, 0x38, R36, 0xf8, !PT ;  /* 0x00000038b9237812 */ /* 0x000fe200078ef824 */
[----:B------:R-:W-:Y:S01]  /*29d0*/  IMAD.IADD R142, R142, 0x1, R29 ;  /* 0x000000018e8e7824 */ /* 0x000fe200078e021d */
[----:B------:R-:W-:Y:S01]  /*29e0*/  SHF.R.S32.HI R29, RZ, 0x1f, R143 ;  /* 0x0000001fff1d7819 */ /* 0x000fe2000001148f */
[----:B------:R-:W-:Y:S01]  /*29f0*/  IMAD R141, R192, 0x200, R26 ;  /* 0x00000200c08d7824 */ /* 0x000fe200078e021a */
[----:B------:R-:W-:Y:S02]  /*2a00*/  LOP3.LUT R31, R31, 0xffffe000, RZ, 0xc0, !PT ;  /* 0xffffe0001f1f7812 */ /* 0x000fe400078ec0ff */
[----:B------:R-:W-:Y:S01]  /*2a10*/  LOP3.LUT R8, R35, R37, RZ, 0x3c, !PT ;  /* 0x0000002523087212 */ /* 0x000fe200078e3cff */
[----:B------:R-:W-:Y:S01]  /*2a20*/  IMAD.IADD R141, R141, 0x1, R20 ;  /* 0x000000018d8d7824 */ /* 0x000fe200078e0214 */
[----:B-1----:R-:W-:Y:S01]  /*2a30*/  LOP3.LUT R28, R185, 0x38, R30, 0xf8, !PT ;  /* 0x00000038b91c7812 */ /* 0x002fe200078ef81e */
[----:B------:R-:W-:Y:S01]  /*2a40*/  IMAD R20, R29, R12, RZ ;  /* 0x0000000c1d147224 */ /* 0x000fe200078e02ff */
[----:B------:R-:W-:Y:S01]  /*2a50*/  IADD3 R137, R8, R31, R195 ;  /* 0x0000001f08897210 */ /* 0x000fe20007ffe0c3 */
[----:B------:R-:W-:Y:S01]  /*2a60*/  IMAD R139, R192, 0x200, R31 ;  /* 0x00000200c08b7824 */ /* 0x000fe200078e021f */
[----:B------:R-:W-:Y:S01]  /*2a70*/  LOP3.LUT R28, R28, R37, RZ, 0x3c, !PT ;  /* 0x000000251c1c7212 */ /* 0x000fe200078e3cff */
[----:B------:R-:W-:Y:S01]  /*2a80*/  IMAD R31, R143, R13, R20 ;  /* 0x0000000d8f1f7224 */ /* 0x000fe200078e0214 */
[----:B------:R-:W-:Y:S01]  /*2a90*/  LOP3.LUT R33, R185, 0x38, R32, 0xf8, !PT ;  /* 0x00000038b9217812 */ /* 0x000fe200078ef820 */
[----:B------:R-:W-:Y:S01]  /*2aa0*/  IMAD R20, R29, R14, RZ ;  /* 0x0000000e1d147224 */ /* 0x000fe200078e02ff */
[----:B------:R-:W-:Y:S01]  /*2ab0*/  IADD3 R140, R28, R9, R195 ;  /* 0x000000091c8c7210 */ /* 0x000fe20007ffe0c3 */
[----:B------:R-:W-:Y:S01]  /*2ac0*/  IMAD.SHL.U32 R8, R10, 0x80, RZ ;  /* 0x000000800a087824 */ /* 0x000fe200078e00ff */
[----:B------:R-:W-:Y:S01]  /*2ad0*/  LOP3.LUT R38, R191, 0x38, R36, 0xf8, !PT ;  /* 0x00000038bf267812 */ /* 0x000fe200078ef824 */
[----:B------:R-:W-:Y:S01]  /*2ae0*/  IMAD R29, R143, R15, R20 ;  /* 0x0000000f8f1d7224 */ /* 0x000fe200078e0214 */
[----:B------:R-:W-:Y:S01]  /*2af0*/  LOP3.LUT R20, R191, 0x18, R18, 0xf8, !PT ;  /* 0x00000018bf147812 */ /* 0x000fe200078ef812 */
[C---:B------:R-:W-:Y:S01]  /*2b00*/  IMAD.SHL.U32 R10, R12.reuse, 0x80, RZ ;  /* 0x000000800c0a7824 */ /* 0x040fe200078e00ff */
[----:B------:R-:W-:Y:S01]  /*2b10*/  SHF.L.U64.HI R9, R12, 0x6, R13 ;  /* 0x000000060c097819 */ /* 0x000fe2000001020d */
[----:B------:R-:W-:Y:S01]  /*2b20*/  IMAD.IADD R21, R31, 0x1, R109 ;  /* 0x000000011f157824 */ /* 0x000fe200078e026d */
[----:B------:R-:W-:Y:S01]  /*2b30*/  LOP3.LUT R33, R33, R37, RZ, 0x3c, !PT ;  /* 0x0000002521217212 */ /* 0x000fe200078e3cff */
[----:B------:R-:W-:Y:S01]  /*2b40*/  IMAD.IADD R27, R29, 0x1, R105 ;  /* 0x000000011d1b7824 */ /* 0x000fe200078e0269 */
[C---:B------:R-:W-:Y:S01]  /*2b50*/  SHF.L.U64.HI R12, R14.reuse, 0x6, R15 ;  /* 0x000000060e0c7819 */ /* 0x040fe2000001020f */
[----:B------:R-:W-:Y:S01]  /*2b60*/  IMAD.SHL.U32 R13, R14, 0x80, RZ ;  /* 0x000000800e0d7824 */ /* 0x000fe200078e00ff */
[-C--:B------:R-:W-:Y:S01]  /*2b70*/  LOP3.LUT R15, R20, R193.reuse, RZ, 0x3c, !PT ;  /* 0x000000c1140f7212 */ /* 0x080fe200078e3cff */
[----:B------:R-:W-:Y:S01]  /*2b80*/  IMAD.IADD R20, R111, 0x1, R31 ;  /* 0x000000016f147824 */ /* 0x000fe200078e021f */
[----:B------:R-:W-:Y:S01]  /*2b90*/  SEL R35, RZ, 0x20, P2 ;  /* 0x00000020ff237807 */ /* 0x000fe20001000000 */
[----:B------:R-:W-:Y:S01]  /*2ba0*/  IMAD.SHL.U32 R14, R14, 0x40, RZ ;  /* 0x000000400e0e7824 */ /* 0x000fe200078e00ff */
[----:B------:R-:W-:Y:S01]  /*2bb0*/  LOP3.LUT R38, R38, R193, RZ, 0x3c, !PT ;  /* 0x000000c126267212 */ /* 0x000fe200078e3cff */
[----:B------:R-:W-:Y:S01]  /*2bc0*/  IMAD R15, R192, 0x200, R15 ;  /* 0x00000200c00f7824 */ /* 0x000fe200078e020f */
[----:B------:R-:W-:Y:S01]  /*2bd0*/  IADD3 R138, R33, R26, R195 ;  /* 0x0000001a218a7210 */ /* 0x000fe20007ffe0c3 */
[----:B------:R-:W-:Y:S01]  /*2be0*/  IMAD.IADD R26, R107, 0x1, R29 ;  /* 0x000000016b1a7824 */ /* 0x000fe200078e021d */
[----:B------:R-:W-:Y:S01]  /*2bf0*/  LOP3.LUT R98, R34, R35, RZ, 0xfc, !PT ;  /* 0x0000002322627212 */ /* 0x000fe200078efcff */
[----:B------:R-:W-:Y:S01]  /*2c00*/  IMAD.IADD R139, R139, 0x1, R38 ;  /* 0x000000018b8b7824 */ /* 0x000fe200078e0226 */
[----:B------:R-:W-:Y:S01]  /*2c10*/  LOP3.LUT R29, R30, 0xfffffff8, RZ, 0xc0, !PT ;  /* 0xfffffff81e1d7812 */ /* 0x000fe200078ec0ff */
[----:B------:R-:W-:Y:S01]  /*2c20*/  IMAD.IADD R136, R130, 0x1, R15 ;  /* 0x0000000182887824 */ /* 0x000fe200078e020f */
[----:B------:R-:W-:-:S02]  /*2c30*/  LOP3.LUT R31, R32, 0xfffffff8, RZ, 0xc0, !PT ;  /* 0xfffffff8201f7812 */ /* 0x000fc400078ec0ff */
[----:B------:R-:W-:Y:S02]  /*2c40*/  LOP3.LUT R33, R36, 0xfffffff8, RZ, 0xc0, !PT ;  /* 0xfffffff824217812 */ /* 0x000fe400078ec0ff */
[----:B------:R-:W-:Y:S02]  /*2c50*/  SHF.R.S32.HI R28, RZ, 0x3, R30 ;  /* 0x00000003ff1c7819 */ /* 0x000fe4000001141e */
[----:B------:R-:W-:Y:S02]  /*2c60*/  SHF.R.S32.HI R30, RZ, 0x3, R32 ;  /* 0x00000003ff1e7819 */ /* 0x000fe40000011420 */
[----:B------:R-:W-:Y:S02]  /*2c70*/  SHF.R.S32.HI R32, RZ, 0x3, R36 ;  /* 0x00000003ff207819 */ /* 0x000fe40000011424 */
[C---:B------:R-:W-:Y:S02]  /*2c80*/  LOP3.LUT R38, R98.reuse, 0x2, RZ, 0xc0, !PT ;  /* 0x0000000262267812 */ /* 0x040fe400078ec0ff */
[----:B------:R-:W-:-:S02]  /*2c90*/  LOP3.LUT R39, R98, 0x4, RZ, 0xc0, !PT ;  /* 0x0000000462277812 */ /* 0x000fc400078ec0ff */
[C---:B------:R-:W-:Y:S02]  /*2ca0*/  LOP3.LUT R96, R98.reuse, 0x8, RZ, 0xc0, !PT ;  /* 0x0000000862607812 */ /* 0x040fe400078ec0ff */
[----:B------:R-:W-:Y:S02]  /*2cb0*/  LOP3.LUT R97, R98, 0x10, RZ, 0xc0, !PT ;  /* 0x0000001062617812 */ /* 0x000fe400078ec0ff */
[----:B------:R-:W-:Y:S02]  /*2cc0*/  LOP3.LUT R34, R34, 0x1, RZ, 0xc0, !PT ;  /* 0x0000000122227812 */ /* 0x000fe400078ec0ff */
[----:B------:R-:W-:Y:S02]  /*2cd0*/  SHF.R.S32.HI R35, RZ, 0x1f, R29 ;  /* 0x0000001fff237819 */ /* 0x000fe4000001141d */
[----:B------:R-:W-:Y:S02]  /*2ce0*/  SHF.R.S32.HI R36, RZ, 0x1f, R31 ;  /* 0x0000001fff247819 */ /* 0x000fe4000001141f */
[----:B------:R-:W-:-:S02]  /*2cf0*/  SHF.R.S32.HI R37, RZ, 0x1f, R33 ;  /* 0x0000001fff257819 */ /* 0x000fc40000011421 */
[----:B------:R-:W-:-:S07]  /*2d00*/  LOP3.LUT R98, R98, 0x20, RZ, 0xc0, !PT ;  /* 0x0000002062627812 */ /* 0x000fce00078ec0ff */
.L_x_532:
[----:B------:R-:W2:Y:S01]  /*2d10*/  LDL.LU R46, [R1+0x10] ;  /* 0x00001000012e7983 */ /* 0x000ea20000300800 */
[----:B------:R-:W0:Y:S01]  /*2d20*/  LDC.64 R120, c[0x0][0x2e8] ;  /* 0x0000ba00ff787b82 */ /* 0x000e220000000a00 */
[----:B------:R-:W-:Y:S01]  /*2d30*/  VIADD R50, R25, 0xffffffff ;  /* 0xffffffff19327836 */ /* 0x000fe20000000000 */
[----:B------:R-:W-:Y:S05]  /*2d40*/  YIELD ;  /* 0x0000000000007946 */ /* 0x000fea0003800000 */
[----:B------:R-:W-:Y:S01]  /*2d50*/  SHF.R.S32.HI R43, RZ, 0x1f, R50 ;  /* 0x0000001fff2b7819 */ /* 0x000fe20000011432 */
[----:B------:R-:W1:Y:S01]  /*2d60*/  LDC R117, c[0x0][0x3f4] ;  /* 0x0000fd00ff757b82 */ /* 0x000e620000000800 */
[-C--:B------:R-:W-:Y:S01]  /*2d70*/  IMAD R25, R131, R50.reuse, RZ ;  /* 0x0000003283197224 */ /* 0x080fe200078e02ff */
[----:B------:R-:W-:Y:S01]  /*2d80*/  BSSY B0, `(.L_x_433) ;  /* 0x00007b0000007945 */ /* 0x000fe20003800000 */
[----:B------:R-:W-:-:S04]  /*2d90*/  IMAD.WIDE.U32 R124, R8, R50, RZ ;  /* 0x00000032087c7225 */ /* 0x000fc800078e00ff */
[----:B------:R-:W-:Y:S01]  /*2da0*/  IMAD R25, R43, R8, R25 ;  /* 0x000000082b197224 */ /* 0x000fe200078e0219 */
[-C--:B------:R-:W-:Y:S01]  /*2db0*/  IADD3 R41, P4, R5, R124.reuse, RZ ;  /* 0x0000007c05297210 */ /* 0x080fe20007f9e0ff */
[----:B------:R-:W-:Y:S02]  /*2dc0*/  IMAD R47, R16, 0x6000, R15 ;  /* 0x00006000102f7824 */ /* 0x000fe400078e020f */
[----:B------:R-:W-:Y:S01]  /*2dd0*/  IMAD.IADD R92, R125, 0x1, R25 ;  /* 0x000000017d5c7824 */ /* 0x000fe200078e0219 */
[----:B------:R-:W-:Y:S01]  /*2de0*/  IADD3 R25, P2, P3, R5, R124, R135 ;  /* 0x0000007c05197210 */ /* 0x000fe20007b5e087 */
[----:B------:R-:W-:Y:S02]  /*2df0*/  IMAD R47, R47, 0x2, R116 ;  /* 0x000000022f2f7824 */ /* 0x000fe400078e0274 */
[----:B------:R-:W-:Y:S01]  /*2e00*/  IMAD.X R42, R92, 0x1, R7, P4 ;  /* 0x000000015c2a7824 */ /* 0x000fe200020e0607 */
[----:B------:R-:W-:Y:S02]  /*2e10*/  IADD3.X R40, R7, R92, R134, P2, P3 ;  /* 0x0000005c07287210 */ /* 0x000fe400017e6486 */
[----:B0-----:R-:W-:-:S02]  /*2e20*/  LEA R44, P2, R25, R120, 0x1 ;  /* 0x00000078192c7211 */ /* 0x001fc400078408ff */
[----:B------:R-:W-:Y:S02]  /*2e30*/  ISETP.GT.AND P3, PT, R50, R123, PT ;  /* 0x0000007b3200720c */ /* 0x000fe40003f64270 */
[----:B------:R-:W-:Y:S01]  /*2e40*/  LEA.HI.X R45, R25, R121, R40, 0x1, P2 ;  /* 0x00000079192d7211 */ /* 0x000fe200010f0c28 */
[----:B------:R-:W-:Y:S01]  /*2e50*/  IMAD R25, R16, 0x6000, R136 ;  /* 0x0000600010197824 */ /* 0x000fe200078e0288 */
[----:B-1----:R-:W-:Y:S02]  /*2e60*/  ISETP.GE.AND P2, PT, R117, 0x1, PT ;  /* 0x000000017500780c */ /* 0x002fe40003f46270 */
[----:B------:R-:W-:-:S04]  /*2e70*/  LEA R48, P4, R41, R120, 0x1 ;  /* 0x0000007829307211 */ /* 0x000fc800078808ff */
[----:B------:R-:W-:Y:S02]  /*2e80*/  LEA.HI.X R49, R41, R121, R42, 0x1, P4 ;  /* 0x0000007929317211 */ /* 0x000fe400020f0c2a */
[----:B--2---:R-:W-:-:S04]  /*2e90*/  LOP3.LUT R46, R46, 0xfffffffd, RZ, 0xc0, !PT ;  /* 0xfffffffd2e2e7812 */ /* 0x004fc800078ec0ff */
[----:B------:R-:W-:-:S05]  /*2ea0*/  @P3 LOP3.LUT R46, R46, 0x2, RZ, 0xfc, !PT ;  /* 0x000000022e2e3812 */ /* 0x000fca00078efcff */
[----:B------:R0:W-:Y:S02]  /*2eb0*/  STL [R1+0x10], R46 ;  /* 0x0000102e01007387 */ /* 0x0001e40000100800 */
[----:B0-----:R-:W-:Y:S02]  /*2ec0*/  IMAD R46, R25, 0x2, R116 ;  /* 0x00000002192e7824 */ /* 0x001fe400078e0274 */
[----:B------:R-:W-:Y:S01]  /*2ed0*/  IMAD.MOV.U32 R25, RZ, RZ, R50 ;  /* 0x000000ffff197224 */ /* 0x000fe200078e0032 */
[----:B------:R-:W-:Y:S06]  /*2ee0*/  @!P2 BRA `(.L_x_434) ;  /* 0x00000074008ca947 */ /* 0x000fec0003800000 */
[----:B------:R-:W-:Y:S01]  /*2ef0*/  ULDC.U8 UR4, c[0x0][0x410] ;  /* 0x0001040000047ab9 */ /* 0x000fe20000000000 */
[-C--:B------:R-:W-:Y:S01]  /*2f00*/  IMAD R41, R132, R50.reuse, RZ ;  /* 0x0000003284297224 */ /* 0x080fe200078e02ff */
[----:B------:R-:W-:Y:S01]  /*2f10*/  ISETP.NE.AND P2, PT, RZ, UR4, PT ;  /* 0x00000004ff007c0c */ /* 0x000fe2000bf45270 */
[----:B------:R-:W-:Y:S02]  /*2f20*/  IMAD R40, R133, R50, RZ ;  /* 0x0000003285287224 */ /* 0x000fe400078e02ff */
[----:B------:R-:W-:Y:S02]  /*2f30*/  IMAD R41, R43, R10, R41 ;  /* 0x0000000a2b297224 */ /* 0x000fe400078e0229 */
[----:B------:R-:W-:Y:S02]  /*2f40*/  IMAD R100, R25, -0x80, R24 ;  /* 0xffffff8019647824 */ /* 0x000fe400078e0218 */
[----:B------:R-:W-:Y:S02]  /*2f50*/  IMAD R43, R43, R13, R40 ;  /* 0x0000000d2b2b7224 */ /* 0x000fe400078e0228 */
[----:B------:R-:W-:Y:S01]  /*2f60*/  IMAD.WIDE.U32 R90, R10, R50, RZ ;  /* 0x000000320a5a7225 */ /* 0x000fe200078e00ff */
[----:B------:R-:W-:-:S03]  /*2f70*/  VIMNMX R100, R100, 0x80, PT ;  /* 0x0000008064647848 */ /* 0x000fc60003fe0100 */
[----:B------:R-:W-:-:S04]  /*2f80*/  IMAD.WIDE.U32 R88, R13, R50, RZ ;  /* 0x000000320d587225 */ /* 0x000fc800078e00ff */
[----:B------:R-:W-:Y:S02]  /*2f90*/  IMAD.IADD R101, R91, 0x1, R41 ;  /* 0x000000015b657824 */ /* 0x000fe400078e0229 */
[----:B------:R-:W-:Y:S01]  /*2fa0*/  IMAD.IADD R102, R89, 0x1, R43 ;  /* 0x0000000159667824 */ /* 0x000fe200078e022b */
[----:B------:R-:W-:Y:S06]  /*2fb0*/  @!P2 BRA `(.L_x_435) ;  /* 0x0000003400d4a947 */ /* 0x000fec0003800000 */
[----:B------:R-:W-:Y:S01]  /*2fc0*/  ISETP.GE.AND P3, PT, R17, R100, PT ;  /* 0x000000641100720c */ /* 0x000fe20003f66270 */
[----:B------:R-:W-:Y:S01]  /*2fd0*/  BSSY B1, `(.L_x_436) ;  /* 0x0000037000017945 */ /* 0x000fe20003800000 */
        /* <DEDUP_REMOVED lines=12> */
[----:B------:R-:W-:Y:S01]  /*30a0*/  CS2R R126, SRZ ;  /* 0x00000000007e7805 */ /* 0x000fe2000001ff00 */
[----:B------:R-:W-:Y:S06]  /*30b0*/  @P3 BRA `(.L_x_437) ;  /* 0x0000000000a03947 */ /* 0x000fec0003800000 */
[----:B------:R-:W-:Y:S01]  /*30c0*/  IADD3 R41, P2, R110, R90, RZ ;  /* 0x0000005a6e297210 */ /* 0x000fe20007f5e0ff */
[----:B------:R-:W-:Y:S01]  /*30d0*/  ULDC.64 UR4, c[0x0][0x3e8] ;  /* 0x0000fa0000047ab9 */ /* 0x000fe20000000a00 */
[----:B------:R-:W-:Y:S02]  /*30e0*/  CS2R R124, SRZ ;  /* 0x00000000007c7805 */ /* 0x000fe4000001ff00 */
[----:B------:R-:W-:Y:S01]  /*30f0*/  CS2R R126, SRZ ;  /* 0x00000000007e7805 */ /* 0x000fe2000001ff00 */
[----:B------:R-:W-:Y:S01]  /*3100*/  IMAD.X R42, R101, 0x1, R20, P2 ;  /* 0x00000001652a7824 */ /* 0x000fe200010e0614 */
[----:B------:R-:W-:-:S04]  /*3110*/  LEA R40, P2, R41, UR4, 0x1 ;  /* 0x0000000429287c11 */ /* 0x000fc8000f8408ff */
[----:B------:R-:W-:Y:S01]  /*3120*/  LEA.HI.X R41, R41, UR5, R42, 0x1, P2 ;  /* 0x0000000529297c11 */ /* 0x000fe200090f0c2a */
[----:B------:R-:W-:Y:S01]  /*3130*/  ULDC.64 UR4, c[0x0][0x400] ;  /* 0x0001000000047ab9 */ /* 0x000fe20000000a00 */
[----:B------:R-:W-:-:S05]  /*3140*/  IADD3 R43, P2, R106, R88, RZ ;  /* 0x000000586a2b7210 */ /* 0x000fca0007f5e0ff */
[----:B------:R-:W-:Y:S01]  /*3150*/  IMAD.X R52, R102, 0x1, R26, P2 ;  /* 0x0000000166347824 */ /* 0x000fe200010e061a */
[----:B------:R-:W-:-:S04]  /*3160*/  LEA R42, P2, R43, UR4, 0x1 ;  /* 0x000000042b2a7c11 */ /* 0x000fc8000f8408ff */
[----:B------:R-:W-:Y:S02]  /*3170*/  LEA.HI.X R43, R43, UR5, R52, 0x1, P2 ;  /* 0x000000052b2b7c11 */ /* 0x000fe400090f0c34 */
[----:B------:R-:W-:Y:S02]  /*3180*/  ISETP.GE.AND P2, PT, R22, R117, PT ;  /* 0x000000751600720c */ /* 0x000fe40003f46270 */
[----:B------:R-:W-:Y:S02]  /*3190*/  CS2R R94, SRZ ;  /* 0x00000000005e7805 */ /* 0x000fe4000001ff00 */
[----:B------:R-:W-:-:S09]  /*31a0*/  CS2R R120, SRZ ;  /* 0x0000000000787805 */ /* 0x000fd2000001ff00 */
[----:B------:R0:W5:Y:S04]  /*31b0*/  @!P2 LDG.E.64 R124, desc[UR58][R40.64] ;  /* 0x0000003a287ca981 */ /* 0x000168000c1e1b00 */
[----:B------:R0:W5:Y:S01]  /*31c0*/  @!P2 LDG.E.64 R126, desc[UR58][R42.64] ;  /* 0x0000003a2a7ea981 */ /* 0x000162000c1e1b00 */
        /* <DEDUP_REMOVED lines=20> */
[----:B------:R-:W-:-:S13]  /*3310*/  ISETP.GE.AND P2, PT, R190, R117, PT ;  /* 0x00000075be00720c */ /* 0x000fda0003f46270 */
[----:B------:R0:W5:Y:S04]  /*3320*/  @!P2 LDG.E.64 R74, desc[UR58][R40.64+0xa0] ;  /* 0x0000a03a284aa981 */ /* 0x000168000c1e1b00 */
[----:B------:R0:W5:Y:S02]  /*3330*/  @!P2 LDG.E.64 R76, desc[UR58][R42.64+0xa0] ;  /* 0x0000a03a2a4ca981 */ /* 0x000164000c1e1b00 */
.L_x_437:
[----:B------:R-:W-:Y:S05]  /*3340*/  BSYNC B1 ;  /* 0x0000000000017941 */ /* 0x000fea0003800000 */
.L_x_436:
        /* <DEDUP_REMOVED lines=13> */
[----:B------:R-:W-:Y:S06]  /*3420*/  @P4 BRA `(.L_x_439) ;  /* 0x0000000000a04947 */ /* 0x000fec0003800000 */
[----:B------:R-:W-:Y:S01]  /*3430*/  IADD3 R90, P2, P5, R110, R90, R11 ;  /* 0x0000005a6e5a7210 */ /* 0x000fe20007d5e00b */
[----:B------:R-:W-:Y:S01]  /*3440*/  ULDC.64 UR4, c[0x0][0x3e8] ;  /* 0x0000fa0000047ab9 */ /* 0x000fe20000000a00 */
[----:B------:R-:W-:Y:S02]  /*3450*/  CS2R R70, SRZ ;  /* 0x0000000000467805 */ /* 0x000fe4000001ff00 */
[----:B------:R-:W-:Y:S02]  /*3460*/  CS2R R72, SRZ ;  /* 0x0000000000487805 */ /* 0x000fe4000001ff00 */
[----:B------:R-:W-:Y:S02]  /*3470*/  IADD3.X R101, R20, R101, R9, P2, P5 ;  /* 0x0000006514657210 */ /* 0x000fe400017ea409 */
[----:B------:R-:W-:-:S04]  /*3480*/  IADD3 R88, P2, P5, R106, R88, R14 ;  /* 0x000000586a587210 */ /* 0x000fc80007d5e00e */
[----:B0-----:R-:W-:Y:S02]  /*3490*/  IADD3.X R41, R26, R102, R12, P2, P5 ;  /* 0x000000661a297210 */ /* 0x001fe400017ea40c */
[----:B------:R-:W-:-:S04]  /*34a0*/  LEA R42, P2, R90, UR4, 0x1 ;  /* 0x000000045a2a7c11 */ /* 0x000fc8000f8408ff */
[----:B------:R-:W-:Y:S01]  /*34b0*/  LEA.HI.X R43, R90, UR5, R101, 0x1, P2 ;  /* 0x000000055a2b7c11 */ /* 0x000fe200090f0c65 */
[----:B------:R-:W-:Y:S02]  /*34c0*/  ULDC.64 UR4, c[0x0][0x400] ;  /* 0x0001000000047ab9 */ /* 0x000fe40000000a00 */
        /* <DEDUP_REMOVED lines=30> */
.L_x_439:
[----:B------:R-:W-:Y:S05]  /*36b0*/  BSYNC B1 ;  /* 0x0000000000017941 */ /* 0x000fea0003800000 */
.L_x_438:
[----:B01---5:R-:W-:Y:S01]  /*36c0*/  IMAD.MOV.U32 R41, RZ, RZ, R74 ;  /* 0x000000ffff297224 */ /* 0x023fe200078e004a */
[----:B------:R-:W-:Y:S01]  /*36d0*/  UISETP.NE.AND UP0, UPT, UR57, 0x3, UPT ;  /* 0x000000033900788c */ /* 0x000fe2000bf05270 */
[----:B------:R-:W-:Y:S02]  /*36e0*/  IMAD.MOV.U32 R40, RZ, RZ, R75 ;  /* 0x000000ffff287224 */ /* 0x000fe400078e004b */
[----:B------:R-:W-:Y:S02]  /*36f0*/  IMAD.MOV.U32 R42, RZ, RZ, R79 ;  /* 0x000000ffff2a7224 */ /* 0x000fe400078e004f */
[----:B------:R-:W-:Y:S01]  /*3700*/  IMAD.MOV.U32 R43, RZ, RZ, R78 ;  /* 0x000000ffff2b7224 */ /* 0x000fe200078e004e */
[----:B------:R-:W-:Y:S01]  /*3710*/  PRMT R162, R40, 0x5410, R41 ;  /* 0x0000541028a27816 */ /* 0x000fe20000000029 */
        /* <DEDUP_REMOVED lines=15> */
[----:B------:R-:W-:-:S02]  /*3810*/  PRMT R171, R171, 0x5410, R43 ;  /* 0x00005410abab7816 */ /* 0x000fc4000000002b */
[----:B------:R-:W-:Y:S01]  /*3820*/  PRMT R128, R128, 0x5410, R40 ;  /* 0x0000541080807816 */ /* 0x000fe20000000028 */
[----:B------:R-:W-:Y:S01]  /*3830*/  IMAD.MOV.U32 R40, RZ, RZ, R77 ;  /* 0x000000ffff287224 */ /* 0x000fe200078e004d */
[----:B------:R-:W-:Y:S01]  /*3840*/  PRMT R129, R129, 0x5410, R41 ;  /* 0x0000541081817816 */ /* 0x000fe20000000029 */
[----:B------:R-:W-:Y:S01]  /*3850*/  IMAD.MOV.U32 R41, RZ, RZ, R76 ;  /* 0x000000ffff297224 */ /* 0x000fe200078e004c */
[----:B------:R-:W-:-:S04]  /*3860*/  PLOP3.LUT P2, PT, PT, PT, UP0, 0x80, 0x0 ;  /* 0x000000000000781c */ /* 0x000fc80003f4f008 */
[----:B------:R-:W-:Y:S01]  /*3870*/  PRMT R161, R40, 0x5410, R41 ;  /* 0x0000541028a17816 */ /* 0x000fe20000000029 */
[----:B------:R-:W-:Y:S02]  /*3880*/  IMAD.MOV.U32 R40, RZ, RZ, R81 ;  /* 0x000000ffff287224 */ /* 0x000fe400078e0051 */
[----:B------:R-:W-:-:S03]  /*3890*/  IMAD.MOV.U32 R41, RZ, RZ, R80 ;  /* 0x000000ffff297224 */ /* 0x000fc600078e0050 */
[----:B------:R-:W-:Y:S01]  /*38a0*/  PRMT R164, R40, 0x7610, R164 ;  /* 0x0000761028a47816 */ /* 0x000fe200000000a4 */
[----:B------:R-:W-:Y:S01]  /*38b0*/  IMAD.MOV.U32 R40, RZ, RZ, R84 ;  /* 0x000000ffff287224 */ /* 0x000fe200078e0054 */
[----:B------:R-:W-:Y:S01]  /*38c0*/  PRMT R165, R41, 0x7610, R165 ;  /* 0x0000761029a57816 */ /* 0x000fe200000000a5 */
        /* <DEDUP_REMOVED lines=11> */
[----:B------:R-:W-:Y:S02]  /*3980*/  PRMT R171, R41, 0x7610, R171 ;  /* 0x0000761029ab7816 */ /* 0x000fe400000000ab */
[----:B------:R-:W-:Y:S02]  /*3990*/  MOV R41, R127 ;  /* 0x0000007f00297202 */ /* 0x000fe40000000f00 */
[----:B------:R-:W-:Y:S01]  /*39a0*/  PRMT R128, R40, 0x7610, R128 ;  /* 0x0000761028807816 */ /* 0x000fe20000000080 */
[----:B------:R-:W-:Y:S01]  /*39b0*/  IMAD.MOV.U32 R40, RZ, RZ, R51 ;  /* 0x000000ffff287224 */ /* 0x000fe200078e0033 */
[----:B------:R-:W-:Y:S01]  /*39c0*/  PRMT R129, R41, 0x7610, R129 ;  /* 0x0000761029817816 */ /* 0x000fe20000000081 */
[----:B------:R-:W-:-:S05]  /*39d0*/  IMAD.MOV.U32 R41, RZ, RZ, R50 ;  /* 0x000000ffff297224 */ /* 0x000fca00078e0032 */
[----:B------:R-:W-:Y:S01]  /*39e0*/  PRMT R88, R41, 0x5410, R40 ;  /* 0x0000541029587816 */ /* 0x000fe20000000028 */
[----:B------:R-:W-:Y:S02]  /*39f0*/  IMAD.MOV.U32 R41, RZ, RZ, R54 ;  /* 0x000000ffff297224 */ /* 0x000fe400078e0036 */
        /* <DEDUP_REMOVED lines=12> */
[----:B------:R-:W-:-:S03]  /*3ac0*/  IMAD.MOV.U32 R40, RZ, RZ, R71 ;  /* 0x000000ffff287224 */ /* 0x000fc600078e0047 */
        /* <DEDUP_REMOVED lines=23> */
[----:B------:R-:W-:Y:S06]  /*3c40*/  @!P2 BRA `(.L_x_440) ;  /* 0x000000000004a947 */ /* 0x000fec0003800000 */
[----:B------:R-:W-:Y:S01]  /*3c50*/  BPT.TRAP 0x1 ;  /* 0x000000040000795c */ /* 0x000fe20000300000 */
.L_x_440:
[----:B------:R-:W-:Y:S01]  /*3c60*/  IMAD R101, R16, 0x8, R2 ;  /* 0x0000000810657824 */ /* 0x000fe200078e0202 */
[----:B------:R-:W-:Y:S01]  /*3c70*/  SHF.L.U32 R102, R184, 0x1f, RZ ;  /* 0x0000001fb8667819 */ /* 0x000fe200000006ff */
[----:B------:R-:W-:Y:S03]  /*3c80*/  BSSY B1, `(.L_x_441) ;  /* 0x0000003000017945 */ /* 0x000fe60003800000 */
[----:B------:R-:W0:Y:S02]  /*3c90*/  SYNCS.PHASECHK.TRANS64.TRYWAIT P5, [R101+URZ+0x34890], R102 ;  /* 0x03489066650075a7 */ /* 0x000e2400080a017f */
[----:B0-----:R-:W-:Y:S05]  /*3ca0*/  @!P5 BRA `(.L_x_442) ;  /* 0x000001f00008d947 */ /* 0x001fea0003800000 */
.L_x_799:
[----:B------:R-:W-:Y:S05]  /*3cb0*/  BSYNC B1 ;  /* 0x0000000000017941 */ /* 0x000fea0003800000 */
.L_x_441:
[----:B------:R-:W-:Y:S04]  /*3cc0*/  BSSY B1, `(.L_x_443) ;  /* 0x0000157000017945 */ /* 0x000fe80003800000 */
[----:B------:R-:W-:Y:S05]  /*3cd0*/  @P3 BRA `(.L_x_444) ;  /* 0x0000001400543947 */ /* 0x000fea0003800000 */
[----:B------:R-:W-:Y:S01]  /*3ce0*/  ISETP.NE.AND P3, PT, R34, RZ, PT ;  /* 0x000000ff2200720c */ /* 0x000fe20003f65270 */
[----:B------:R-:W-:-:S12]  /*3cf0*/  BSSY B2, `(.L_x_445) ;  /* 0x0000037000027945 */ /* 0x000fd80003800000 */
[----:B------:R-:W-:Y:S05]  /*3d00*/  @!P3 BRA `(.L_x_446) ;  /* 0x0000000000d4b947 */ /* 0x000fea0003800000 */
[----:B------:R1:W2:Y:S01]  /*3d10*/  LDS.128 R40, [R47] ;  /* 0x000000002f287984 */ /* 0x0002a20000000c00 */
[----:B------:R-:W-:Y:S01]  /*3d20*/  ISETP.GE.AND P3, PT, R22, R117, PT ;  /* 0x000000751600720c */ /* 0x000fe20003f66270 */
[----:B------:R-:W-:-:S12]  /*3d30*/  BSSY B3, `(.L_x_447) ;  /* 0x0000031000037945 */ /* 0x000fd80003800000 */
[----:B-1----:R-:W-:Y:S05]  /*3d40*/  @P3 BRA `(.L_x_448) ;  /* 0x0000000000bc3947 */ /* 0x002fea0003800000 */
[--C-:B------:R-:W-:Y:S02]  /*3d50*/  SHF.R.U64 R90, R124, 0x10, R125.reuse ;  /* 0x000000107c5a7819 */ /* 0x100fe4000000127d */
[----:B------:R-:W-:Y:S02]  /*3d60*/  SHF.R.U32.HI R124, RZ, 0x10, R125 ;  /* 0x00000010ff7c7819 */ /* 0x000fe4000001167d */
[--C-:B------:R-:W-:Y:S02]  /*3d70*/  SHF.R.U64 R125, R126, 0x10, R127.reuse ;  /* 0x000000107e7d7819 */ /* 0x100fe4000000127f */
[----:B------:R-:W-:Y:S01]  /*3d80*/  SHF.R.U32.HI R91, RZ, 0x10, R127 ;  /* 0x00000010ff5b7819 */ /* 0x000fe2000001167f */
[----:B--2---:R-:W-:Y:S01]  /*3d90*/  IMAD.U32 R127, R41, 0x10000, RZ ;  /* 0x00010000297f7824 */ /* 0x004fe200078e00ff */
[C---:B------:R-:W-:Y:S02]  /*3da0*/  PRMT R125, R128.reuse, 0x5410, R125 ;  /* 0x00005410807d7816 */ /* 0x040fe4000000007d */
[----:B------:R-:W-:-:S02]  /*3db0*/  PRMT R90, R128, 0x5432, R90 ;  /* 0x00005432805a7816 */ /* 0x000fc4000000005a */
[C---:B------:R-:W-:Y:S02]  /*3dc0*/  PRMT R126, R129.reuse, 0x5432, R124 ;  /* 0x00005432817e7816 */ /* 0x040fe4000000007c */
[----:B------:R-:W-:Y:S02]  /*3dd0*/  PRMT R91, R129, 0x5410, R91 ;  /* 0x00005410815b7816 */ /* 0x000fe4000000005b */
[----:B------:R-:W-:Y:S01]  /*3de0*/  LOP3.LUT R129, R41, 0xffff0000, RZ, 0xc0, !PT ;  /* 0xffff000029817812 */ /* 0x000fe200078ec0ff */
[----:B------:R-:W-:Y:S01]  /*3df0*/  IMAD.U32 R146, R126, 0x10000, RZ ;  /* 0x000100007e927824 */ /* 0x000fe200078e00ff */
[C---:B------:R-:W-:Y:S01]  /*3e00*/  LOP3.LUT R128, R125.reuse, 0xffff0000, RZ, 0xc0, !PT ;  /* 0xffff00007d807812 */ /* 0x040fe200078ec0ff */
[----:B------:R-:W-:Y:S01]  /*3e10*/  IMAD.U32 R125, R125, 0x10000, RZ ;  /* 0x000100007d7d7824 */ /* 0x000fe200078e00ff */
[C---:B------:R-:W-:Y:S01]  /*3e20*/  LOP3.LUT R41, R90.reuse, 0xffff0000, RZ, 0xc0, !PT ;  /* 0xffff00005a297812 */ /* 0x040fe200078ec0ff */
[----:B------:R-:W-:Y:S01]  /*3e30*/  IMAD.U32 R90, R90, 0x10000, RZ ;  /* 0x000100005a5a7824 */ /* 0x000fe200078e00ff */
[----:B------:R-:W-:Y:S01]  /*3e40*/  LOP3.LUT R126, R126, 0xffff0000, RZ, 0xc0, !PT ;  /* 0xffff00007e7e7812 */ /* 0x000fe200078ec0ff */
[----:B------:R-:W-:-:S04]  /*3e50*/  FMUL.FTZ R124, R129, R128 ;  /* 0x00000080817c7220 */ /* 0x000fc80000410000 */
[-C--:B------:R-:W-:Y:S01]  /*3e60*/  FFMA.FTZ R124, R127, R41.reuse, -R124 ;  /* 0x000000297f7c7223 */ /* 0x080fe2000001087c */
[----:B------:R-:W-:Y:S01]  /*3e70*/  FMUL.FTZ R41, R129, R41 ;  /* 0x0000002981297220 */ /* 0x000fe20000410000 */
[C---:B------:R-:W-:Y:S01]  /*3e80*/  LOP3.LUT R129, R42.reuse, 0xffff0000, RZ, 0xc0, !PT ;  /* 0xffff00002a817812 */ /* 0x040fe200078ec0ff */
[----:B------:R-:W-:Y:S02]  /*3e90*/  IMAD.U32 R42, R42, 0x10000, RZ ;  /* 0x000100002a2a7824 */ /* 0x000fe400078e00ff */
[----:B------:R-:W-:Y:S01]  /*3ea0*/  FFMA.FTZ R41, R127, R128, R41 ;  /* 0x000000807f297223 */ /* 0x000fe20000010029 */
[C---:B------:R-:W-:Y:S01]  /*3eb0*/  IMAD.U32 R127, R91.reuse, 0x10000, RZ ;  /* 0x000100005b7f7824 */ /* 0x040fe200078e00ff */
[----:B------:R-:W-:-:S03]  /*3ec0*/  LOP3.LUT R91, R91, 0xffff0000, RZ, 0xc0, !PT ;  /* 0xffff00005b5b7812 */ /* 0x000fc600078ec0ff */
[CC--:B------:R-:W-:Y:S01]  /*3ed0*/  FMUL.FTZ R128, R129.reuse, R127.reuse ;  /* 0x0000007f81807220 */ /* 0x0c0fe20000410000 */
[----:B------:R-:W-:Y:S01]  /*3ee0*/  FMUL.FTZ R129, R129, R146 ;  /* 0x0000009281817220 */ /* 0x000fe20000410000 */
[----:B------:R-:W-:Y:S02]  /*3ef0*/  F2FP.BF16.F32.PACK_AB R41, R41, R124 ;  /* 0x0000007c2929723e */ /* 0x000fe400000010ff */
[C---:B------:R-:W-:Y:S01]  /*3f00*/  FFMA.FTZ R128, R42.reuse, R146, -R128 ;  /* 0x000000922a807223 */ /* 0x040fe20000010880 */
[----:B------:R-:W-:Y:S01]  /*3f10*/  FFMA.FTZ R129, R42, R127, R129 ;  /* 0x0000007f2a817223 */ /* 0x000fe20000010081 */
[C---:B------:R-:W-:Y:S01]  /*3f20*/  LOP3.LUT R42, R43.reuse, 0xffff0000, RZ, 0xc0, !PT ;  /* 0xffff00002b2a7812 */ /* 0x040fe200078ec0ff */
[----:B------:R-:W-:-:S03]  /*3f30*/  IMAD.U32 R43, R43, 0x10000, RZ ;  /* 0x000100002b2b7824 */ /* 0x000fc600078e00ff */
[----:B------:R-:W-:Y:S01]  /*3f40*/  F2FP.BF16.F32.PACK_AB R128, R129, R128 ;  /* 0x000000808180723e */ /* 0x000fe200000010ff */
[C---:B------:R-:W-:Y:S01]  /*3f50*/  FMUL.FTZ R127, R42.reuse, R91 ;  /* 0x0000005b2a7f7220 */ /* 0x040fe20000410000 */
[----:B------:R-:W-:-:S03]  /*3f60*/  FMUL.FTZ R42, R42, R126 ;  /* 0x0000007e2a2a7220 */ /* 0x000fc60000410000 */
        /* <DEDUP_REMOVED lines=8> */
[----:B------:R-:W-:-:S05]  /*3ff0*/  FFMA.FTZ R43, R40, R125, R43 ;  /* 0x0000007d282b7223 */ /* 0x000fca000001002b */
[----:B------:R-:W-:Y:S01]  /*4000*/  F2FP.BF16.F32.PACK_AB R91, R43, R91 ;  /* 0x0000005b2b5b723e */ /* 0x000fe200000010ff */
[----:B------:R-:W-:Y:S02]  /*4010*/  IMAD.MOV.U32 R43, RZ, RZ, R42 ;  /* 0x000000ffff2b7224 */ /* 0x000fe400078e002a */
[----:B------:R-:W-:Y:S02]  /*4020*/  IMAD.MOV.U32 R42, RZ, RZ, R128 ;  /* 0x000000ffff2a7224 */ /* 0x000fe400078e0080 */
[----:B------:R-:W-:-:S07]  /*4030*/  IMAD.MOV.U32 R40, RZ, RZ, R91 ;  /* 0x000000ffff287224 */ /* 0x000fce00078e005b */
.L_x_448:
[----:B------:R-:W-:Y:S05]  /*4040*/  BSYNC B3 ;  /* 0x0000000000037941 */ /* 0x000fea0003800000 */
.L_x_447:
[----:B--2---:R1:W-:Y:S02]  /*4050*/  STG.E.128 desc[UR58][R48.64], R40 ;  /* 0x0000002830007986 */ /* 0x0043e4000c101d3a */
.L_x_446:
[----:B------:R-:W-:Y:S05]  /*4060*/  BSYNC B2 ;  /* 0x0000000000027941 */ /* 0x000fea0003800000 */
.L_x_445:
[----:B------:R-:W-:Y:S01]  /*4070*/  ISETP.NE.AND P3, PT, R38, RZ, PT ;  /* 0x000000ff2600720c */ /* 0x000fe20003f65270 */
[----:B------:R-:W-:-:S12]  /*4080*/  BSSY B2, `(.L_x_449) ;  /* 0x0000037000027945 */ /* 0x000fd80003800000 */
[----:B------:R-:W-:Y:S05]  /*4090*/  @!P3 BRA `(.L_x_450) ;  /* 0x0000000000d4b947 */ /* 0x000fea0003800000 */
[----:B-1----:R1:W2:Y:S01]  /*40a0*/  LDS.128 R40, [R46] ;  /* 0x000000002e287984 */ /* 0x0022a20000000c00 */
[----:B------:R-:W-:Y:S01]  /*40b0*/  ISETP.GE.AND P3, PT, R187, R117, PT ;  /* 0x00000075bb00720c */ /* 0x000fe20003f66270 */
[----:B------:R-:W-:-:S12]  /*40c0*/  BSSY B3, `(.L_x_451) ;  /* 0x0000031000037945 */ /* 0x000fd80003800000 */
[----:B-1----:R-:W-:Y:S05]  /*40d0*/  @P3 BRA `(.L_x_452) ;  /* 0x0000000000bc3947 */ /* 0x002fea0003800000 */
[--C-:B------:R-:W-:Y:S02]  /*40e0*/  SHF.R.U64 R90, R94, 0x10, R95.reuse ;  /* 0x000000105e5a7819 */ /* 0x100fe4000000125f */
[----:B------:R-:W-:Y:S02]  /*40f0*/  SHF.R.U32.HI R94, RZ, 0x10, R95 ;  /* 0x00000010ff5e7819 */ /* 0x000fe4000001165f */
[----:B------:R-:W-:Y:S02]  /*4100*/  SHF.R.U64 R95, R120, 0x10, R121 ;  /* 0x00000010785f7819 */ /* 0x000fe40000001279 */
[C---:B------:R-:W-:Y:S02]  /*4110*/  PRMT R90, R170.reuse, 0x5432, R90 ;  /* 0x00005432aa5a7816 */ /* 0x040fe4000000005a */
[----:B------:R-:W-:Y:S02]  /*4120*/  PRMT R95, R170, 0x5410, R95 ;  /* 0x00005410aa5f7816 */ /* 0x000fe4000000005f */
[----:B--2---:R-:W-:-:S02]  /*4130*/  LOP3.LUT R125, R41, 0xffff0000, RZ, 0xc0, !PT ;  /* 0xffff0000297d7812 */ /* 0x004fc400078ec0ff */
[C---:B------:R-:W-:Y:S01]  /*4140*/  LOP3.LUT R124, R95.reuse, 0xffff0000, RZ, 0xc0, !PT ;  /* 0xffff00005f7c7812 */ /* 0x040fe200078ec0ff */
[----:B------:R-:W-:Y:S01]  /*4150*/  IMAD.U32 R95, R95, 0x10000, RZ ;  /* 0x000100005f5f7824 */ /* 0x000fe200078e00ff */
[----:B------:R-:W-:Y:S01]  /*4160*/  SHF.R.U32.HI R91, RZ, 0x10, R121 ;  /* 0x00000010ff5b7819 */ /* 0x000fe20000011679 */
[----:B------:R-:W-:Y:S01]  /*4170*/  IMAD.U32 R121, R41, 0x10000, RZ ;  /* 0x0001000029797824 */ /* 0x000fe200078e00ff */
[----:B------:R-:W-:Y:S01]  /*4180*/  PRMT R120, R171, 0x5432, R94 ;  /* 0x00005432ab787816 */ /* 0x000fe2000000005e */
[----:B------:R-:W-:Y:S01]  /*4190*/  FMUL.FTZ R94, R125, R124 ;  /* 0x0000007c7d5e7220 */ /* 0x000fe20000410000 */
[C---:B------:R-:W-:Y:S01]  /*41a0*/  LOP3.LUT R41, R90.reuse, 0xffff0000, RZ, 0xc0, !PT ;  /* 0xffff00005a297812 */ /* 0x040fe200078ec0ff */
[----:B------:R-:W-:Y:S01]  /*41b0*/  IMAD.U32 R90, R90, 0x10000, RZ ;  /* 0x000100005a5a7824 */ /* 0x000fe200078e00ff */
[----:B------:R-:W-:-:S03]  /*41c0*/  PRMT R91, R171, 0x5410, R91 ;  /* 0x00005410ab5b7816 */ /* 0x000fc6000000005b */
[-C--:B------:R-:W-:Y:S01]  /*41d0*/  FFMA.FTZ R94, R121, R41.reuse, -R94 ;  /* 0x00000029795e7223 */ /* 0x080fe2000001085e */
[----:B------:R-:W-:Y:S01]  /*41e0*/  FMUL.FTZ R41, R125, R41 ;  /* 0x000000297d297220 */ /* 0x000fe20000410000 */
[C---:B------:R-:W-:Y:S01]  /*41f0*/  IMAD.U32 R125, R120.reuse, 0x10000, RZ ;  /* 0x00010000787d7824 */ /* 0x040fe200078e00ff */
[----:B------:R-:W-:Y:S02]  /*4200*/  LOP3.LUT R120, R120, 0xffff0000, RZ, 0xc0, !PT ;  /* 0xffff000078787812 */ /* 0x000fe400078ec0ff */
[----:B------:R-:W-:Y:S01]  /*4210*/  FFMA.FTZ R41, R121, R124, R41 ;  /* 0x0000007c79297223 */ /* 0x000fe20000010029 */
[C---:B------:R-:W-:Y:S01]  /*4220*/  LOP3.LUT R124, R42.reuse, 0xffff0000, RZ, 0xc0, !PT ;  /* 0xffff00002a7c7812 */ /* 0x040fe200078ec0ff */
[C---:B------:R-:W-:Y:S01]  /*4230*/  IMAD.U32 R121, R91.reuse, 0x10000, RZ ;  /* 0x000100005b797824 */ /* 0x040fe200078e00ff */
[----:B------:R-:W-:Y:S01]  /*4240*/  LOP3.LUT R91, R91, 0xffff0000, RZ, 0xc0, !PT ;  /* 0xffff00005b5b7812 */ /* 0x000fe200078ec0ff */
[----:B------:R-:W-:Y:S01]  /*4250*/  IMAD.U32 R42, R42, 0x10000, RZ ;  /* 0x000100002a2a7824 */ /* 0x000fe200078e00ff */
        /* <DEDUP_REMOVED lines=23> */
.L_x_452:
[----:B------:R-:W-:Y:S05]  /*43d0*/  BSYNC B3 ;  /* 0x0000000000037941 */ /* 0x000fea0003800000 */
.L_x_451:
[----:B--2---:R2:W-:Y:S02]  /*43e0*/  STG.E.128 desc[UR58][R48.64+0x40], R40 ;  /* 0x0000402830007986 */ /* 0x0045e4000c101d3a */
.L_x_450:
[----:B------:R-:W-:Y:S05]  /*43f0*/  BSYNC B2 ;  /* 0x0000000000027941 */ /* 0x000fea0003800000 */
.L_x_449:
[----:B------:R-:W-:Y:S01]  /*4400*/  ISETP.NE.AND P3, PT, R39, RZ, PT ;  /* 0x000000ff2700720c */ /* 0x000fe20003f65270 */
[----:B------:R-:W-:-:S12]  /*4410*/  BSSY B2, `(.L_x_453) ;  /* 0x0000037000027945 */ /* 0x000fd80003800000 */
[----:B------:R-:W-:Y:S05]  /*4420*/  @!P3 BRA `(.L_x_454) ;  /* 0x0000000000d4b947 */ /* 0x000fea0003800000 */
[----:B-12---:R1:W2:Y:S01]  /*4430*/  LDS.128 R40, [R47+0x4000] ;  /* 0x004000002f287984 */ /* 0x0062a20000000c00 */
[----:B------:R-:W-:Y:S01]  /*4440*/  ISETP.GE.AND P3, PT, R186, R117, PT ;  /* 0x00000075ba00720c */ /* 0x000fe20003f66270 */
[----:B------:R-:W-:-:S12]  /*4450*/  BSSY B3, `(.L_x_455) ;  /* 0x0000031000037945 */ /* 0x000fd80003800000 */
[----:B-1----:R-:W-:Y:S05]  /*4460*/  @P3 BRA `(.L_x_456) ;  /* 0x0000000000bc3947 */ /* 0x002fea0003800000 */
[----:B------:R-:W-:Y:S02]  /*4470*/  SHF.R.U64 R91, R92, 0x10, R93 ;  /* 0x000000105c5b7819 */ /* 0x000fe4000000125d */
[----:B------:R-:W-:Y:S02]  /*4480*/  SHF.R.U64 R86, R86, 0x10, R87 ;  /* 0x0000001056567819 */ /* 0x000fe40000001257 */
[----:B------:R-:W-:Y:S02]  /*4490*/  PRMT R91, R168, 0x5410, R91 ;  /* 0x00005410a85b7816 */ /* 0x000fe4000000005b */
[----:B------:R-:W-:Y:S02]  /*44a0*/  SHF.R.U32.HI R87, RZ, 0x10, R87 ;  /* 0x00000010ff577819 */ /* 0x000fe40000011657 */
[----:B------:R-:W-:Y:S02]  /*44b0*/  SHF.R.U32.HI R93, RZ, 0x10, R93 ;  /* 0x00000010ff5d7819 */ /* 0x000fe4000001165d */
[----:B------:R-:W-:-:S02]  /*44c0*/  PRMT R86, R169, 0x5432, R86 ;  /* 0x00005432a9567816 */ /* 0x000fc40000000056 */
[----:B--2---:R-:W-:Y:S02]  /*44d0*/  LOP3.LUT R95, R41, 0xffff0000, RZ, 0xc0, !PT ;  /* 0xffff0000295f7812 */ /* 0x004fe400078ec0ff */
[C---:B------:R-:W-:Y:S01]  /*44e0*/  LOP3.LUT R94, R91.reuse, 0xffff0000, RZ, 0xc0, !PT ;  /* 0xffff00005b5e7812 */ /* 0x040fe200078ec0ff */
[----:B------:R-:W-:Y:S01]  /*44f0*/  IMAD.U32 R91, R91, 0x10000, RZ ;  /* 0x000100005b5b7824 */ /* 0x000fe200078e00ff */
[----:B------:R-:W-:Y:S02]  /*4500*/  PRMT R92, R167, 0x5410, R87 ;  /* 0x00005410a75c7816 */ /* 0x000fe40000000057 */
[----:B------:R-:W-:Y:S01]  /*4510*/  PRMT R87, R169, 0x5410, R93 ;  /* 0x00005410a9577816 */ /* 0x000fe2000000005d */
[----:B------:R-:W-:Y:S01]  /*4520*/  IMAD.U32 R93, R41, 0x10000, RZ ;  /* 0x00010000295d7824 */ /* 0x000fe200078e00ff */
[C---:B------:R-:W-:Y:S01]  /*4530*/  LOP3.LUT R41, R86.reuse, 0xffff0000, RZ, 0xc0, !PT ;  /* 0xffff000056297812 */ /* 0x040fe200078ec0ff */
[----:B------:R-:W-:Y:S01]  /*4540*/  FMUL.FTZ R90, R95, R94 ;  /* 0x0000005e5f5a7220 */ /* 0x000fe20000410000 */
[----:B------:R-:W-:-:S03]  /*4550*/  IMAD.U32 R86, R86, 0x10000, RZ ;  /* 0x0001000056567824 */ /* 0x000fc600078e00ff */
        /* <DEDUP_REMOVED lines=32> */
.L_x_456:
[----:B------:R-:W-:Y:S05]  /*4760*/  BSYNC B3 ;  /* 0x0000000000037941 */ /* 0x000fea0003800000 */
.L_x_455:
[----:B--2---:R3:W-:Y:S02]  /*4770*/  STG.E.128 desc[UR58][R48.64+0x80], R40 ;  /* 0x0000802830007986 */ /* 0x0047e4000c101d3a */
.L_x_454:
[----:B------:R-:W-:Y:S05]  /*4780*/  BSYNC B2 ;  /* 0x0000000000027941 */ /* 0x000fea0003800000 */
.L_x_453:
[----:B------:R-:W-:Y:S01]  /*4790*/  ISETP.NE.AND P3, PT, R96, RZ, PT ;  /* 0x000000ff6000720c */ /* 0x000fe20003f65270 */
[----:B------:R-:W-:-:S12]  /*47a0*/  BSSY B2, `(.L_x_457) ;  /* 0x0000037000027945 */ /* 0x000fd80003800000 */
[----:B------:R-:W-:Y:S05]  /*47b0*/  @!P3 BRA `(.L_x_458) ;  /* 0x0000000000d4b947 */ /* 0x000fea0003800000 */
[----:B-123--:R1:W2:Y:S01]  /*47c0*/  LDS.128 R40, [R46+0x4000] ;  /* 0x004000002e287984 */ /* 0x00e2a20000000c00 */
[----:B------:R-:W-:Y:S01]  /*47d0*/  ISETP.GE.AND P3, PT, R189, R117, PT ;  /* 0x00000075bd00720c */ /* 0x000fe20003f66270 */
[----:B------:R-:W-:-:S12]  /*47e0*/  BSSY B3, `(.L_x_459) ;  /* 0x0000031000037945 */ /* 0x000fd80003800000 */
[----:B-1----:R-:W-:Y:S05]  /*47f0*/  @P3 BRA `(.L_x_460) ;  /* 0x0000000000bc3947 */ /* 0x002fea0003800000 */
[--C-:B------:R-:W-:Y:S01]  /*4800*/  SHF.R.U64 R82, R82, 0x10, R83.reuse ;  /* 0x0000001052527819 */ /* 0x100fe20000001253 */
[----:B--2---:R-:W-:Y:S01]  /*4810*/  IMAD.U32 R87, R41, 0x10000, RZ ;  /* 0x0001000029577824 */ /* 0x004fe200078e00ff */
[----:B------:R-:W-:Y:S02]  /*4820*/  SHF.R.U32.HI R86, RZ, 0x10, R83 ;  /* 0x00000010ff567819 */ /* 0x000fe40000011653 */
[--C-:B------:R-:W-:Y:S02]  /*4830*/  SHF.R.U64 R83, R84, 0x10, R85.reuse ;  /* 0x0000001054537819 */ /* 0x100fe40000001255 */
[----:B------:R-:W-:Y:S02]  /*4840*/  SHF.R.U32.HI R84, RZ, 0x10, R85 ;  /* 0x00000010ff547819 */ /* 0x000fe40000011655 */
[----:B------:R-:W-:Y:S02]  /*4850*/  PRMT R85, R166, 0x5410, R83 ;  /* 0x00005410a6557816 */ /* 0x000fe40000000053 */
[----:B------:R-:W-:-:S02]  /*4860*/  PRMT R82, R167, 0x5432, R82 ;  /* 0x00005432a7527816 */ /* 0x000fc40000000052 */
[----:B------:R-:W-:Y:S02]  /*4870*/  LOP3.LUT R91, R41, 0xffff0000, RZ, 0xc0, !PT ;  /* 0xffff0000295b7812 */ /* 0x000fe400078ec0ff */
[C---:B------:R-:W-:Y:S01]  /*4880*/  LOP3.LUT R90, R85.reuse, 0xffff0000, RZ, 0xc0, !PT ;  /* 0xffff0000555a7812 */ /* 0x040fe200078ec0ff */
[----:B------:R-:W-:Y:S01]  /*4890*/  IMAD.U32 R85, R85, 0x10000, RZ ;  /* 0x0001000055557824 */ /* 0x000fe200078e00ff */
[----:B------:R-:W-:Y:S02]  /*48a0*/  PRMT R83, R168, 0x5432, R84 ;  /* 0x00005432a8537816 */ /* 0x000fe40000000054 */
[----:B------:R-:W-:Y:S01]  /*48b0*/  LOP3.LUT R41, R82, 0xffff0000, RZ, 0xc0, !PT ;  /* 0xffff000052297812 */ /* 0x000fe200078ec0ff */
[----:B------:R-:W-:Y:S01]  /*48c0*/  FMUL.FTZ R84, R91, R90 ;  /* 0x0000005a5b547220 */ /* 0x000fe20000410000 */
[----:B------:R-:W-:Y:S01]  /*48d0*/  PRMT R86, R166, 0x5432, R86 ;  /* 0x00005432a6567816 */ /* 0x000fe20000000056 */
[----:B------:R-:W-:Y:S02]  /*48e0*/  IMAD.U32 R82, R82, 0x10000, RZ ;  /* 0x0001000052527824 */ /* 0x000fe400078e00ff */
[-C--:B------:R-:W-:Y:S01]  /*48f0*/  FFMA.FTZ R84, R87, R41.reuse, -R84 ;  /* 0x0000002957547223 */ /* 0x080fe20000010854 */
[----:B------:R-:W-:Y:S01]  /*4900*/  FMUL.FTZ R41, R91, R41 ;  /* 0x000000295b297220 */ /* 0x000fe20000410000 */
[C---:B------:R-:W-:Y:S01]  /*4910*/  IMAD.U32 R91, R86.reuse, 0x10000, RZ ;  /* 0x00010000565b7824 */ /* 0x040fe200078e00ff */
[----:B------:R-:W-:-:S02]  /*4920*/  LOP3.LUT R86, R86, 0xffff0000, RZ, 0xc0, !PT ;  /* 0xffff000056567812 */ /* 0x000fc400078ec0ff */
        /* <DEDUP_REMOVED lines=28> */
.L_x_460:
[----:B------:R-:W-:Y:S05]  /*4af0*/  BSYNC B3 ;  /* 0x0000000000037941 */ /* 0x000fea0003800000 */
.L_x_459:
[----:B--2---:R4:W-:Y:S02]  /*4b00*/  STG.E.128 desc[UR58][R48.64+0xc0], R40 ;  /* 0x0000c02830007986 */ /* 0x0049e4000c101d3a */
.L_x_458:
[----:B------:R-:W-:Y:S05]  /*4b10*/  BSYNC B2 ;  /* 0x0000000000027941 */ /* 0x000fea0003800000 */
.L_x_457:
[----:B------:R-:W-:Y:S01]  /*4b20*/  ISETP.NE.AND P3, PT, R97, RZ, PT ;  /* 0x000000ff6100720c */ /* 0x000fe20003f65270 */
[----:B------:R-:W-:-:S12]  /*4b30*/  BSSY B2, `(.L_x_461) ;  /* 0x0000038000027945 */ /* 0x000fd80003800000 */
[----:B------:R-:W-:Y:S05]  /*4b40*/  @!P3 BRA `(.L_x_462) ;  /* 0x0000000000d8b947 */ /* 0x000fea0003800000 */
[----:B-1234-:R1:W2:Y:S01]  /*4b50*/  LDS.128 R40, [R47+0x8000] ;  /* 0x008000002f287984 */ /* 0x01e2a20000000c00 */
[----:B------:R-:W-:Y:S01]  /*4b60*/  ISETP.GE.AND P3, PT, R188, R117, PT ;  /* 0x00000075bc00720c */ /* 0x000fe20003f66270 */
[----:B------:R-:W-:-:S12]  /*4b70*/  BSSY B3, `(.L_x_463) ;  /* 0x0000032000037945 */ /* 0x000fd80003800000 */
[----:B-1----:R-:W-:Y:S05]  /*4b80*/  @P3 BRA `(.L_x_464) ;  /* 0x0000000000c03947 */ /* 0x002fea0003800000 */
[--C-:B------:R-:W-:Y:S02]  /*4b90*/  SHF.R.U64 R78, R78, 0x10, R79.reuse ;  /* 0x000000104e4e7819 */ /* 0x100fe4000000124f */
[----:B------:R-:W-:Y:S02]  /*4ba0*/  SHF.R.U32.HI R82, RZ, 0x10, R79 ;  /* 0x00000010ff527819 */ /* 0x000fe4000001164f */
[--C-:B------:R-:W-:Y:S02]  /*4bb0*/  SHF.R.U64 R79, R80, 0x10, R81.reuse ;  /* 0x00000010504f7819 */ /* 0x100fe40000001251 */
[----:B------:R-:W-:Y:S02]  /*4bc0*/  SHF.R.U32.HI R83, RZ, 0x10, R81 ;  /* 0x00000010ff537819 */ /* 0x000fe40000011651 */
[----:B------:R-:W-:Y:S01]  /*4bd0*/  PRMT R81, R165, 0x5410, R79 ;  /* 0x00005410a5517816 */ /* 0x000fe2000000004f */
[----:B--2---:R-:W-:Y:S01]  /*4be0*/  IMAD.U32 R79, R41, 0x10000, RZ ;  /* 0x00010000294f7824 */ /* 0x004fe200078e00ff */
[----:B------:R-:W-:-:S02]  /*4bf0*/  PRMT R78, R165, 0x5432, R78 ;  /* 0x00005432a54e7816 */ /* 0x000fc4000000004e */
[----:B------:R-:W-:Y:S02]  /*4c00*/  LOP3.LUT R86, R41, 0xffff0000, RZ, 0xc0, !PT ;  /* 0xffff000029567812 */ /* 0x000fe400078ec0ff */
[C---:B------:R-:W-:Y:S01]  /*4c10*/  LOP3.LUT R84, R81.reuse, 0xffff0000, RZ, 0xc0, !PT ;  /* 0xffff000051547812 */ /* 0x040fe200078ec0ff */
[----:B------:R-:W-:Y:S01]  /*4c20*/  IMAD.U32 R81, R81, 0x10000, RZ ;  /* 0x0001000051517824 */ /* 0x000fe200078e00ff */
[C---:B------:R-:W-:Y:S01]  /*4c30*/  LOP3.LUT R80, R78.reuse, 0xffff0000, RZ, 0xc0, !PT ;  /* 0xffff00004e507812 */ /* 0x040fe200078ec0ff */
[----:B------:R-:W-:Y:S02]  /*4c40*/  IMAD.U32 R78, R78, 0x10000, RZ ;  /* 0x000100004e4e7824 */ /* 0x000fe400078e00ff */
[C---:B------:R-:W-:Y:S02]  /*4c50*/  FMUL.FTZ R85, R86.reuse, R84 ;  /* 0x0000005456557220 */ /* 0x040fe40000410000 */
[-C--:B------:R-:W-:Y:S01]  /*4c60*/  FMUL.FTZ R41, R86, R80.reuse ;  /* 0x0000005056297220 */ /* 0x080fe20000410000 */
[C---:B------:R-:W-:Y:S01]  /*4c70*/  LOP3.LUT R86, R42.reuse, 0xffff0000, RZ, 0xc0, !PT ;  /* 0xffff00002a567812 */ /* 0x040fe200078ec0ff */
[----:B------:R-:W-:Y:S01]  /*4c80*/  FFMA.FTZ R80, R79, R80, -R85 ;  /* 0x000000504f507223 */ /* 0x000fe20000010855 */
[----:B------:R-:W-:-:S02]  /*4c90*/  IMAD.U32 R42, R42, 0x10000, RZ ;  /* 0x000100002a2a7824 */ /* 0x000fc400078e00ff */
[----:B------:R-:W-:Y:S01]  /*4ca0*/  FFMA.FTZ R79, R79, R84, R41 ;  /* 0x000000544f4f7223 */ /* 0x000fe20000010029 */
[C---:B------:R-:W-:Y:S02]  /*4cb0*/  PRMT R41, R164.reuse, 0x5432, R82 ;  /* 0x00005432a4297816 */ /* 0x040fe40000000052 */
[----:B------:R-:W-:Y:S02]  /*4cc0*/  PRMT R82, R164, 0x5410, R83 ;  /* 0x00005410a4527816 */ /* 0x000fe40000000053 */
[----:B------:R-:W-:Y:S01]  /*4cd0*/  F2FP.BF16.F32.PACK_AB R79, R79, R80 ;  /* 0x000000504f4f723e */ /* 0x000fe200000010ff */
[C---:B------:R-:W-:Y:S01]  /*4ce0*/  IMAD.U32 R84, R41.reuse, 0x10000, RZ ;  /* 0x0001000029547824 */ /* 0x040fe200078e00ff */
[----:B------:R-:W-:Y:S01]  /*4cf0*/  LOP3.LUT R41, R41, 0xffff0000, RZ, 0xc0, !PT ;  /* 0xffff000029297812 */ /* 0x000fe200078ec0ff */
[C---:B------:R-:W-:Y:S01]  /*4d00*/  IMAD.U32 R83, R82.reuse, 0x10000, RZ ;  /* 0x0001000052537824 */ /* 0x040fe200078e00ff */
[----:B------:R-:W-:-:S03]  /*4d10*/  LOP3.LUT R82, R82, 0xffff0000, RZ, 0xc0, !PT ;  /* 0xffff000052527812 */ /* 0x000fc600078ec0ff */
        /* <DEDUP_REMOVED lines=10> */
[C---:B------:R-:W-:Y:S01]  /*4dc0*/  LOP3.LUT R41, R40.reuse, 0xffff0000, RZ, 0xc0, !PT ;  /* 0xffff000028297812 */ /* 0x040fe200078ec0ff */
[----:B------:R-:W-:Y:S01]  /*4dd0*/  FFMA.FTZ R42, R43, R82, R42 ;  /* 0x000000522b2a7223 */ /* 0x000fe2000001002a */
[----:B------:R-:W-:-:S03]  /*4de0*/  IMAD.U32 R40, R40, 0x10000, RZ ;  /* 0x0001000028287824 */ /* 0x000fc600078e00ff */
[C---:B------:R-:W-:Y:S01]  /*4df0*/  FMUL.FTZ R43, R41.reuse, R81 ;  /* 0x00000051292b7220 */ /* 0x040fe20000410000 */
[-C--:B------:R-:W-:Y:S01]  /*4e00*/  FMUL.FTZ R41, R41, R78.reuse ;  /* 0x0000004e29297220 */ /* 0x080fe20000410000 */
[----:B------:R-:W-:Y:S02]  /*4e10*/  F2FP.BF16.F32.PACK_AB R42, R42, R83 ;  /* 0x000000532a2a723e */ /* 0x000fe400000010ff */
[C---:B------:R-:W-:Y:S01]  /*4e20*/  FFMA.FTZ R43, R40.reuse, R78, -R43 ;  /* 0x0000004e282b7223 */ /* 0x040fe2000001082b */
[----:B------:R-:W-:-:S05]  /*4e30*/  FFMA.FTZ R41, R40, R81, R41 ;  /* 0x0000005128297223 */ /* 0x000fca0000010029 */
[----:B------:R-:W-:Y:S01]  /*4e40*/  F2FP.BF16.F32.PACK_AB R41, R41, R43 ;  /* 0x0000002b2929723e */ /* 0x000fe200000010ff */
[----:B------:R-:W-:Y:S02]  /*4e50*/  IMAD.MOV.U32 R43, RZ, RZ, R42 ;  /* 0x000000ffff2b7224 */ /* 0x000fe400078e002a */
[----:B------:R-:W-:Y:S02]  /*4e60*/  IMAD.MOV.U32 R42, RZ, RZ, R85 ;  /* 0x000000ffff2a7224 */ /* 0x000fe400078e0055 */
[----:B------:R-:W-:Y:S02]  /*4e70*/  IMAD.MOV.U32 R40, RZ, RZ, R41 ;  /* 0x000000ffff287224 */ /* 0x000fe400078e0029 */
[----:B------:R-:W-:-:S07]  /*4e80*/  IMAD.MOV.U32 R41, RZ, RZ, R79 ;  /* 0x000000ffff297224 */ /* 0x000fce00078e004f */
.L_x_464:
[----:B------:R-:W-:Y:S05]  /*4e90*/  BSYNC B3 ;  /* 0x0000000000037941 */ /* 0x000fea0003800000 */
.L_x_463:
[----:B--2---:R1:W-:Y:S02]  /*4ea0*/  STG.E.128 desc[UR58][R48.64+0x100], R40 ;  /* 0x0001002830007986 */ /* 0x0043e4000c101d3a */
.L_x_462:
[----:B------:R-:W-:Y:S05]  /*4eb0*/  BSYNC B2 ;  /* 0x0000000000027941 */ /* 0x000fea0003800000 */
.L_x_461:
[----:B------:R-:W-:-:S13]  /*4ec0*/  ISETP.NE.AND P3, PT, R98, RZ, PT ;  /* 0x000000ff6200720c */ /* 0x000fda0003f65270 */
[----:B------:R-:W-:Y:S05]  /*4ed0*/  @!P3 BRA `(.L_x_444) ;  /* 0x0000000000d4b947 */ /* 0x000fea0003800000 */
[----:B-1234-:R1:W2:Y:S01]  /*4ee0*/  LDS.128 R40, [R46+0x8000] ;  /* 0x008000002e287984 */ /* 0x01e2a20000000c00 */
[----:B------:R-:W-:Y:S01]  /*4ef0*/  ISETP.GE.AND P3, PT, R190, R117, PT ;  /* 0x00000075be00720c */ /* 0x000fe20003f66270 */
[----:B------:R-:W-:-:S12]  /*4f00*/  BSSY B2, `(.L_x_465) ;  /* 0x0000031000027945 */ /* 0x000fd80003800000 */
[----:B-1----:R-:W-:Y:S05]  /*4f10*/  @P3 BRA `(.L_x_466) ;  /* 0x0000000000bc3947 */ /* 0x002fea0003800000 */
[----:B------:R-:W-:Y:S02]  /*4f20*/  SHF.R.U64 R78, R76, 0x10, R77 ;  /* 0x000000104c4e7819 */ /* 0x000fe4000000124d */
[----:B------:R-:W-:Y:S02]  /*4f30*/  SHF.R.U64 R74, R74, 0x10, R75 ;  /* 0x000000104a4a7819 */ /* 0x000fe4000000124b */
[----:B------:R-:W-:Y:S02]  /*4f40*/  SHF.R.U32.HI R76, RZ, 0x10, R77 ;  /* 0x00000010ff4c7819 */ /* 0x000fe4000001164d */
[----:B------:R-:W-:Y:S02]  /*4f50*/  PRMT R77, R161, 0x5432, R78 ;  /* 0x00005432a14d7816 */ /* 0x000fe4000000004e */
[----:B------:R-:W-:Y:S02]  /*4f60*/  PRMT R74, R162, 0x5432, R74 ;  /* 0x00005432a24a7816 */ /* 0x000fe4000000004a */
[C---:B--2---:R-:W-:Y:S01]  /*4f70*/  LOP3.LUT R81, R41.reuse, 0xffff0000, RZ, 0xc0, !PT ;  /* 0xffff000029517812 */ /* 0x044fe200078ec0ff */
[----:B------:R-:W-:Y:S01]  /*4f80*/  IMAD.U32 R41, R41, 0x10000, RZ ;  /* 0x0001000029297824 */ /* 0x000fe200078e00ff */
[C---:B------:R-:W-:Y:S01]  /*4f90*/  LOP3.LUT R78, R77.reuse, 0xffff0000, RZ, 0xc0, !PT ;  /* 0xffff00004d4e7812 */ /* 0x040fe200078ec0ff */
[----:B------:R-:W-:Y:S01]  /*4fa0*/  IMAD.U32 R77, R77, 0x10000, RZ ;  /* 0x000100004d4d7824 */ /* 0x000fe200078e00ff */
[C---:B------:R-:W-:Y:S01]  /*4fb0*/  LOP3.LUT R79, R74.reuse, 0xffff0000, RZ, 0xc0, !PT ;  /* 0xffff00004a4f7812 */ /* 0x040fe200078ec0ff */
[----:B------:R-:W-:Y:S01]  /*4fc0*/  IMAD.U32 R74, R74, 0x10000, RZ ;  /* 0x000100004a4a7824 */ /* 0x000fe200078e00ff */
[----:B------:R-:W-:Y:S01]  /*4fd0*/  SHF.R.U32.HI R75, RZ, 0x10, R75 ;  /* 0x00000010ff4b7819 */ /* 0x000fe2000001164b */
[-C--:B------:R-:W-:Y:S01]  /*4fe0*/  FMUL.FTZ R80, R81, R78.reuse ;  /* 0x0000004e51507220 */ /* 0x080fe20000410000 */
[----:B------:R-:W-:Y:S01]  /*4ff0*/  PRMT R76, R161, 0x5410, R76 ;  /* 0x00005410a14c7816 */ /* 0x000fe2000000004c */
[-C--:B------:R-:W-:Y:S01]  /*5000*/  FMUL.FTZ R81, R81, R79.reuse ;  /* 0x0000004f51517220 */ /* 0x080fe20000410000 */
[----:B------:R-:W-:Y:S01]  /*5010*/  PRMT R75, R162, 0x5410, R75 ;  /* 0x00005410a24b7816 */ /* 0x000fe2000000004b */
[C---:B------:R-:W-:Y:S01]  /*5020*/  FFMA.FTZ R80, R41.reuse, R79, -R80 ;  /* 0x0000004f29507223 */ /* 0x040fe20000010850 */
[----:B------:R-:W-:Y:S01]  /*5030*/  LOP3.LUT R82, R42, 0xffff0000, RZ, 0xc0, !PT ;  /* 0xffff00002a527812 */ /* 0x000fe200078ec0ff */
[----:B------:R-:W-:Y:S01]  /*5040*/  FFMA.FTZ R81, R41, R78, R81 ;  /* 0x0000004e29517223 */ /* 0x000fe20000010051 */
[C---:B------:R-:W-:Y:S01]  /*5050*/  IMAD.U32 R78, R76.reuse, 0x10000, RZ ;  /* 0x000100004c4e7824 */ /* 0x040fe200078e00ff */
[----:B------:R-:W-:Y:S01]  /*5060*/  LOP3.LUT R76, R76, 0xffff0000, RZ, 0xc0, !PT ;  /* 0xffff00004c4c7812 */ /* 0x000fe200078ec0ff */
[C---:B------:R-:W-:Y:S01]  /*5070*/  IMAD.U32 R79, R75.reuse, 0x10000, RZ ;  /* 0x000100004b4f7824 */ /* 0x040fe200078e00ff */
[----:B------:R-:W-:Y:S01]  /*5080*/  LOP3.LUT R75, R75, 0xffff0000, RZ, 0xc0, !PT ;  /* 0xffff00004b4b7812 */ /* 0x000fe200078ec0ff */
[----:B------:R-:W-:-:S02]  /*5090*/  IMAD.U32 R41, R42, 0x10000, RZ ;  /* 0x000100002a297824 */ /* 0x000fc400078e00ff */
[C---:B------:R-:W-:Y:S01]  /*50a0*/  FMUL.FTZ R42, R82.reuse, R78 ;  /* 0x0000004e522a7220 */ /* 0x040fe20000410000 */
[-C--:B------:R-:W-:Y:S01]  /*50b0*/  FMUL.FTZ R82, R82, R79.reuse ;  /* 0x0000004f52527220 */ /* 0x080fe20000410000 */
        /* <DEDUP_REMOVED lines=21> */
.L_x_466:
[----:B------:R-:W-:Y:S05]  /*5210*/  BSYNC B2 ;  /* 0x0000000000027941 */ /* 0x000fea0003800000 */
.L_x_465:
[----:B--2---:R1:W-:Y:S02]  /*5220*/  STG.E.128 desc[UR58][R48.64+0x140], R40 ;  /* 0x0001402830007986 */ /* 0x0043e4000c101d3a */
.L_x_444:
[----:B------:R-:W-:Y:S05]  /*5230*/  BSYNC B1 ;  /* 0x0000000000017941 */ /* 0x000fea0003800000 */
.L_x_443:
[----:B------:R-:W-:Y:S05]  /*5240*/  @P4 BRA `(.L_x_467) ;  /* 0x00000054008c4947 */ /* 0x000fea0003800000 */
[----:B------:R-:W-:Y:S01]  /*5250*/  ISETP.NE.AND P3, PT, R34, RZ, PT ;  /* 0x000000ff2200720c */ /* 0x000fe20003f65270 */
[----:B------:R-:W-:-:S12]  /*5260*/  BSSY B1, `(.L_x_468) ;  /* 0x0000036000017945 */ /* 0x000fd80003800000 */
[----:B------:R-:W-:Y:S05]  /*5270*/  @!P3 BRA `(.L_x_469) ;  /* 0x0000000000d0b947 */ /* 0x000fea0003800000 */
[----:B-1234-:R1:W2:Y:S01]  /*5280*/  LDS.128 R40, [R47+0x2000] ;  /* 0x002000002f287984 */ /* 0x01e2a20000000c00 */
[----:B------:R-:W-:Y:S01]  /*5290*/  ISETP.GE.AND P3, PT, R22, R117, PT ;  /* 0x000000751600720c */ /* 0x000fe20003f66270 */
[----:B------:R-:W-:-:S12]  /*52a0*/  BSSY B2, `(.L_x_470) ;  /* 0x0000030000027945 */ /* 0x000fd80003800000 */
[----:B-1----:R-:W-:Y:S05]  /*52b0*/  @P3 BRA `(.L_x_471) ;  /* 0x0000000000b83947 */ /* 0x002fea0003800000 */
[----:B------:R-:W-:Y:S01]  /*52c0*/  SHF.R.U64 R49, R70, 0x10, R71 ;  /* 0x0000001046317819 */ /* 0x000fe20000001247 */
[----:B--2---:R-:W-:Y:S01]  /*52d0*/  IMAD.U32 R78, R40, 0x10000, RZ ;  /* 0x00010000284e7824 */ /* 0x004fe200078e00ff */
[----:B------:R-:W-:Y:S02]  /*52e0*/  SHF.R.U64 R70, R72, 0x10, R73 ;  /* 0x0000001048467819 */ /* 0x000fe40000001249 */
[----:B------:R-:W-:Y:S02]  /*52f0*/  PRMT R49, R159, 0x5432, R49 ;  /* 0x000054329f317816 */ /* 0x000fe40000000031 */
[----:B------:R-:W-:Y:S02]  /*5300*/  PRMT R70, R163, 0x5410, R70 ;  /* 0x00005410a3467816 */ /* 0x000fe40000000046 */
[----:B------:R-:W-:Y:S02]  /*5310*/  LOP3.LUT R48, R41, 0xffff0000, RZ, 0xc0, !PT ;  /* 0xffff000029307812 */ /* 0x000fe400078ec0ff */
[C---:B------:R-:W-:Y:S01]  /*5320*/  LOP3.LUT R72, R70.reuse, 0xffff0000, RZ, 0xc0, !PT ;  /* 0xffff000046487812 */ /* 0x040fe200078ec0ff */
[----:B------:R-:W-:Y:S01]  /*5330*/  IMAD.U32 R70, R70, 0x10000, RZ ;  /* 0x0001000046467824 */ /* 0x000fe200078e00ff */
[C---:B------:R-:W-:Y:S01]  /*5340*/  LOP3.LUT R74, R49.reuse, 0xffff0000, RZ, 0xc0, !PT ;  /* 0xffff0000314a7812 */ /* 0x040fe200078ec0ff */
[----:B------:R-:W-:Y:S01]  /*5350*/  IMAD.U32 R49, R49, 0x10000, RZ ;  /* 0x0001000031317824 */ /* 0x000fe200078e00ff */
[----:B------:R-:W-:Y:S01]  /*5360*/  SHF.R.U32.HI R75, RZ, 0x10, R73 ;  /* 0x00000010ff4b7819 */ /* 0x000fe20000011649 */
[----:B------:R-:W-:Y:S01]  /*5370*/  IMAD.U32 R73, R41, 0x10000, RZ ;  /* 0x0001000029497824 */ /* 0x000fe200078e00ff */
[----:B------:R-:W-:Y:S01]  /*5380*/  SHF.R.U32.HI R71, RZ, 0x10, R71 ;  /* 0x00000010ff477819 */ /* 0x000fe20000011647 */
[C---:B------:R-:W-:Y:S01]  /*5390*/  FMUL.FTZ R41, R48.reuse, R72 ;  /* 0x0000004830297220 */ /* 0x040fe20000410000 */
[----:B------:R-:W-:Y:S01]  /*53a0*/  FMUL.FTZ R48, R48, R74 ;  /* 0x0000004a30307220 */ /* 0x000fe20000410000 */
[----:B------:R-:W-:-:S02]  /*53b0*/  PRMT R75, R163, 0x5432, R75 ;  /* 0x00005432a34b7816 */ /* 0x000fc4000000004b */
[----:B------:R-:W-:Y:S01]  /*53c0*/  PRMT R71, R160, 0x5410, R71 ;  /* 0x00005410a0477816 */ /* 0x000fe20000000047 */
[C---:B------:R-:W-:Y:S01]  /*53d0*/  FFMA.FTZ R72, R73.reuse, R72, R48 ;  /* 0x0000004849487223 */ /* 0x040fe20000010030 */
[----:B------:R-:W-:Y:S01]  /*53e0*/  FFMA.FTZ R41, R73, R74, -R41 ;  /* 0x0000004a49297223 */ /* 0x000fe20000010829 */
[C---:B------:R-:W-:Y:S01]  /*53f0*/  LOP3.LUT R48, R42.reuse, 0xffff0000, RZ, 0xc0, !PT ;  /* 0xffff00002a307812 */ /* 0x040fe200078ec0ff */
[C---:B------:R-:W-:Y:S01]  /*5400*/  IMAD.U32 R74, R75.reuse, 0x10000, RZ ;  /* 0x000100004b4a7824 */ /* 0x040fe200078e00ff */
[----:B------:R-:W-:Y:S01]  /*5410*/  LOP3.LUT R75, R75, 0xffff0000, RZ, 0xc0, !PT ;  /* 0xffff00004b4b7812 */ /* 0x000fe200078ec0ff */
[C---:B------:R-:W-:Y:S01]  /*5420*/  IMAD.U32 R76, R71.reuse, 0x10000, RZ ;  /* 0x00010000474c7824 */ /* 0x040fe200078e00ff */
[----:B------:R-:W-:Y:S01]  /*5430*/  LOP3.LUT R71, R71, 0xffff0000, RZ, 0xc0, !PT ;  /* 0xffff000047477812 */ /* 0x000fe200078ec0ff */
[----:B------:R-:W-:Y:S02]  /*5440*/  IMAD.U32 R73, R42, 0x10000, RZ ;  /* 0x000100002a497824 */ /* 0x000fe400078e00ff */
[C---:B------:R-:W-:Y:S01]  /*5450*/  FMUL.FTZ R77, R48.reuse, R74 ;  /* 0x0000004a304d7220 */ /* 0x040fe20000410000 */
[----:B------:R-:W-:Y:S01]  /*5460*/  LOP3.LUT R42, R43, 0xffff0000, RZ, 0xc0, !PT ;  /* 0xffff00002b2a7812 */ /* 0x000fe200078ec0ff */
[-C--:B------:R-:W-:Y:S01]  /*5470*/  FMUL.FTZ R48, R48, R76.reuse ;  /* 0x0000004c30307220 */ /* 0x080fe20000410000 */
[----:B------:R-:W-:Y:S01]  /*5480*/  LOP3.LUT R40, R40, 0xffff0000, RZ, 0xc0, !PT ;  /* 0xffff000028287812 */ /* 0x000fe200078ec0ff */
[----:B------:R-:W-:Y:S01]  /*5490*/  FFMA.FTZ R77, R73, R76, -R77 ;  /* 0x0000004c494d7223 */ /* 0x000fe2000001084d */
[----:B------:R-:W-:-:S02]  /*54a0*/  IMAD.U32 R43, R43, 0x10000, RZ ;  /* 0x000100002b2b7824 */ /* 0x000fc400078e00ff */
[----:B------:R-:W-:Y:S01]  /*54b0*/  FFMA.FTZ R48, R73, R74, R48 ;  /* 0x0000004a49307223 */ /* 0x000fe20000010030 */
[C---:B------:R-:W-:Y:S01]  /*54c0*/  FMUL.FTZ R73, R42.reuse, R75 ;  /* 0x0000004b2a497220 */ /* 0x040fe20000410000 */
[----:B------:R-:W-:Y:S01]  /*54d0*/  FMUL.FTZ R74, R42, R71 ;  /* 0x000000472a4a7220 */ /* 0x000fe20000410000 */
[CC--:B------:R-:W-:Y:S01]  /*54e0*/  FMUL.FTZ R42, R40.reuse, R70.reuse ;  /* 0x00000046282a7220 */ /* 0x0c0fe20000410000 */
[----:B------:R-:W-:Y:S01]  /*54f0*/  FMUL.FTZ R40, R40, R49 ;  /* 0x0000003128287220 */ /* 0x000fe20000410000 */
[C---:B------:R-:W-:Y:S01]  /*5500*/  FFMA.FTZ R73, R43.reuse, R71, -R73 ;  /* 0x000000472b497223 */ /* 0x040fe20000010849 */
[----:B------:R-:W-:Y:S01]  /*5510*/  FFMA.FTZ R74, R43, R75, R74 ;  /* 0x0000004b2b4a7223 */ /* 0x000fe2000001004a */
[C---:B------:R-:W-:Y:S01]  /*5520*/  FFMA.FTZ R42, R78.reuse, R49, -R42 ;  /* 0x000000314e2a7223 */ /* 0x040fe2000001082a */
[----:B------:R-:W-:Y:S01]  /*5530*/  FFMA.FTZ R40, R78, R70, R40 ;  /* 0x000000464e287223 */ /* 0x000fe20000010028 */
[----:B------:R-:W-:Y:S02]  /*5540*/  F2FP.BF16.F32.PACK_AB R48, R48, R77 ;  /* 0x0000004d3030723e */ /* 0x000fe400000010ff */
[----:B------:R-:W-:-:S02]  /*5550*/  F2FP.BF16.F32.PACK_AB R73, R74, R73 ;  /* 0x000000494a49723e */ /* 0x000fc400000010ff */
[----:B------:R-:W-:Y:S01]  /*5560*/  F2FP.BF16.F32.PACK_AB R40, R40, R42 ;  /* 0x0000002a2828723e */ /* 0x000fe200000010ff */
[----:B------:R-:W-:Y:S01]  /*5570*/  IMAD.MOV.U32 R42, RZ, RZ, R48 ;  /* 0x000000ffff2a7224 */ /* 0x000fe200078e0030 */
[----:B------:R-:W-:Y:S01]  /*5580*/  F2FP.BF16.F32.PACK_AB R41, R72, R41 ;  /* 0x000000294829723e */ /* 0x000fe200000010ff */
[----:B------:R-:W-:-:S07]  /*5590*/  IMAD.MOV.U32 R43, RZ, RZ, R73 ;  /* 0x000000ffff2b7224 */ /* 0x000fce00078e0049 */
.L_x_471:
[----:B------:R-:W-:Y:S05]  /*55a0*/  BSYNC B2 ;  /* 0x0000000000027941 */ /* 0x000fea0003800000 */
.L_x_470:
[----:B--2---:R1:W-:Y:S02]  /*55b0*/  STG.E.128 desc[UR58][R44.64], R40 ;  /* 0x000000282c007986 */ /* 0x0043e4000c101d3a */
.L_x_469:
[----:B------:R-:W-:Y:S05]  /*55c0*/  BSYNC B1 ;  /* 0x0000000000017941 */ /* 0x000fea0003800000 */
.L_x_468:
        /* <DEDUP_REMOVED lines=9> */
[----:B------:R-:W-:Y:S01]  /*5660*/  SHF.R.U64 R48, R66, 0x10, R67 ;  /* 0x0000001042307819 */ /* 0x000fe20000001243 */
[----:B------:R-:W-:Y:S01]  /*5670*/  IMAD.U32 R71, R40, 0x10000, RZ ;  /* 0x0001000028477824 */ /* 0x000fe200078e00ff */
[----:B------:R-:W-:Y:S02]  /*5680*/  SHF.R.U32.HI R69, RZ, 0x10, R69 ;  /* 0x00000010ff457819 */ /* 0x000fe40000011645 */
[----:B------:R-:W-:Y:S02]  /*5690*/  SHF.R.U32.HI R66, RZ, 0x10, R67 ;  /* 0x00000010ff427819 */ /* 0x000fe40000011643 */
[----:B------:R-:W-:Y:S02]  /*56a0*/  PRMT R49, R159, 0x5410, R49 ;  /* 0x000054109f317816 */ /* 0x000fe40000000031 */
[----:B------:R-:W-:Y:S01]  /*56b0*/  PRMT R160, R160, 0x5432, R69 ;  /* 0x00005432a0a07816 */ /* 0x000fe20000000045 */
[----:B------:R-:W-:Y:S01]  /*56c0*/  IMAD.U32 R69, R41, 0x10000, RZ ;  /* 0x0001000029457824 */ /* 0x000fe200078e00ff */
[----:B------:R-:W-:-:S02]  /*56d0*/  PRMT R48, R158, 0x5410, R48 ;  /* 0x000054109e307816 */ /* 0x000fc40000000030 */
[----:B------:R-:W-:Y:S01]  /*56e0*/  PRMT R66, R158, 0x5432, R66 ;  /* 0x000054329e427816 */ /* 0x000fe20000000042 */
[----:B------:R-:W-:Y:S01]  /*56f0*/  IMAD.U32 R72, R160, 0x10000, RZ ;  /* 0x00010000a0487824 */ /* 0x000fe200078e00ff */
[----:B------:R-:W-:Y:S02]  /*5700*/  LOP3.LUT R75, R41, 0xffff0000, RZ, 0xc0, !PT ;  /* 0xffff0000294b7812 */ /* 0x000fe400078ec0ff */
[----:B------:R-:W-:Y:S01]  /*5710*/  LOP3.LUT R42, R42, 0xffff0000, RZ, 0xc0, !PT ;  /* 0xffff00002a2a7812 */ /* 0x000fe200078ec0ff */
[----:B------:R-:W-:Y:S01]  /*5720*/  IMAD.U32 R73, R66, 0x10000, RZ ;  /* 0x0001000042497824 */ /* 0x000fe200078e00ff */
[C---:B------:R-:W-:Y:S01]  /*5730*/  LOP3.LUT R41, R49.reuse, 0xffff0000, RZ, 0xc0, !PT ;  /* 0xffff000031297812 */ /* 0x040fe200078ec0ff */
[----:B------:R-:W-:Y:S01]  /*5740*/  IMAD.U32 R49, R49, 0x10000, RZ ;  /* 0x0001000031317824 */ /* 0x000fe200078e00ff */
[----:B------:R-:W-:Y:S01]  /*5750*/  LOP3.LUT R70, R48, 0xffff0000, RZ, 0xc0, !PT ;  /* 0xffff000030467812 */ /* 0x000fe200078ec0ff */
[C---:B------:R-:W-:Y:S01]  /*5760*/  FMUL.FTZ R76, R42.reuse, R72 ;  /* 0x000000482a4c7220 */ /* 0x040fe20000410000 */
[----:B------:R-:W-:Y:S01]  /*5770*/  LOP3.LUT R67, R43, 0xffff0000, RZ, 0xc0, !PT ;  /* 0xffff00002b437812 */ /* 0x000fe200078ec0ff */
[C---:B------:R-:W-:Y:S01]  /*5780*/  FMUL.FTZ R74, R75.reuse, R41 ;  /* 0x000000294b4a7220 */ /* 0x040fe20000410000 */
[----:B------:R-:W-:Y:S01]  /*5790*/  FMUL.FTZ R42, R42, R73 ;  /* 0x000000492a2a7220 */ /* 0x000fe20000410000 */
[----:B------:R-:W-:Y:S01]  /*57a0*/  FMUL.FTZ R75, R75, R70 ;  /* 0x000000464b4b7220 */ /* 0x000fe20000410000 */
[----:B------:R-:W-:Y:S01]  /*57b0*/  LOP3.LUT R160, R160, 0xffff0000, RZ, 0xc0, !PT ;  /* 0xffff0000a0a07812 */ /* 0x000fe200078ec0ff */
[----:B------:R-:W-:Y:S01]  /*57c0*/  IMAD.U32 R48, R48, 0x10000, RZ ;  /* 0x0001000030307824 */ /* 0x000fe200078e00ff */
[----:B------:R-:W-:Y:S01]  /*57d0*/  LOP3.LUT R66, R66, 0xffff0000, RZ, 0xc0, !PT ;  /* 0xffff000042427812 */ /* 0x000fe200078ec0ff */
[----:B------:R-:W-:Y:S01]  /*57e0*/  FFMA.FTZ R75, R69, R41, R75 ;  /* 0x00000029454b7223 */ /* 0x000fe2000001004b */
[----:B------:R-:W-:Y:S01]  /*57f0*/  LOP3.LUT R40, R40, 0xffff0000, RZ, 0xc0, !PT ;  /* 0xffff000028287812 */ /* 0x000fe200078ec0ff */
[C---:B------:R-:W-:Y:S01]  /*5800*/  FFMA.FTZ R76, R68.reuse, R73, -R76 ;  /* 0x00000049444c7223 */ /* 0x040fe2000001084c */
[----:B------:R-:W-:Y:S01]  /*5810*/  FFMA.FTZ R42, R68, R72, R42 ;  /* 0x00000048442a7223 */ /* 0x000fe2000001002a */
[C---:B------:R-:W-:Y:S01]  /*5820*/  FMUL.FTZ R41, R67.reuse, R160 ;  /* 0x000000a043297220 */ /* 0x040fe20000410000 */
[----:B------:R-:W-:Y:S01]  /*5830*/  FMUL.FTZ R68, R67, R66 ;  /* 0x0000004243447220 */ /* 0x000fe20000410000 */
[----:B------:R-:W-:-:S02]  /*5840*/  IMAD.U32 R43, R43, 0x10000, RZ ;  /* 0x000100002b2b7824 */ /* 0x000fc400078e00ff */
[----:B------:R-:W-:Y:S01]  /*5850*/  FFMA.FTZ R74, R69, R70, -R74 ;  /* 0x00000046454a7223 */ /* 0x000fe2000001084a */
[CC--:B------:R-:W-:Y:S01]  /*5860*/  FMUL.FTZ R67, R40.reuse, R49.reuse ;  /* 0x0000003128437220 */ /* 0x0c0fe20000410000 */
[----:B------:R-:W-:Y:S01]  /*5870*/  FMUL.FTZ R40, R40, R48 ;  /* 0x0000003028287220 */ /* 0x000fe20000410000 */
[C---:B------:R-:W-:Y:S01]  /*5880*/  FFMA.FTZ R41, R43.reuse, R66, -R41 ;  /* 0x000000422b297223 */ /* 0x040fe20000010829 */
[----:B------:R-:W-:Y:S01]  /*5890*/  FFMA.FTZ R68, R43, R160, R68 ;  /* 0x000000a02b447223 */ /* 0x000fe20000010044 */
[C---:B------:R-:W-:Y:S01]  /*58a0*/  FFMA.FTZ R67, R71.reuse, R48, -R67 ;  /* 0x0000003047437223 */ /* 0x040fe20000010843 */
[----:B------:R-:W-:Y:S01]  /*58b0*/  FFMA.FTZ R40, R71, R49, R40 ;  /* 0x0000003147287223 */ /* 0x000fe20000010028 */
[----:B------:R-:W-:Y:S02]  /*58c0*/  F2FP.BF16.F32.PACK_AB R74, R75, R74 ;  /* 0x0000004a4b4a723e */ /* 0x000fe400000010ff */
[----:B------:R-:W-:Y:S02]  /*58d0*/  F2FP.BF16.F32.PACK_AB R43, R68, R41 ;  /* 0x00000029442b723e */ /* 0x000fe400000010ff */
[----:B------:R-:W-:Y:S01]  /*58e0*/  F2FP.BF16.F32.PACK_AB R42, R42, R76 ;  /* 0x0000004c2a2a723e */ /* 0x000fe200000010ff */
[----:B------:R-:W-:Y:S01]  /*58f0*/  IMAD.MOV.U32 R41, RZ, RZ, R74 ;  /* 0x000000ffff297224 */ /* 0x000fe200078e004a */
[----:B------:R-:W-:-:S07]  /*5900*/  F2FP.BF16.F32.PACK_AB R40, R40, R67 ;  /* 0x000000432828723e */ /* 0x000fce00000010ff */
.L_x_475:
[----:B------:R-:W-:Y:S05]  /*5910*/  BSYNC B2 ;  /* 0x0000000000027941 */ /* 0x000fea0003800000 */
.L_x_474:
[----:B--2---:R1:W-:Y:S02]  /*5920*/  STG.E.128 desc[UR58][R44.64+0x40], R40 ;  /* 0x000040282c007986 */ /* 0x0043e4000c101d3a */
.L_x_473:
[----:B------:R-:W-:Y:S05]  /*5930*/  BSYNC B1 ;  /* 0x0000000000017941 */ /* 0x000fea0003800000 */
.L_x_472:
        /* <DEDUP_REMOVED lines=11> */
[----:B------:R-:W-:Y:S02]  /*59f0*/  PRMT R48, R157, 0x5410, R48 ;  /* 0x000054109d307816 */ /* 0x000fe40000000030 */
[----:B------:R-:W-:Y:S01]  /*5a00*/  SHF.R.U32.HI R66, RZ, 0x10, R65 ;  /* 0x00000010ff427819 */ /* 0x000fe20000011641 */
[----:B------:R-:W-:Y:S01]  /*5a10*/  IMAD.U32 R65, R40, 0x10000, RZ ;  /* 0x0001000028417824 */ /* 0x000fe200078e00ff */
[----:B------:R-:W-:Y:S02]  /*5a20*/  PRMT R49, R156, 0x5410, R49 ;  /* 0x000054109c317816 */ /* 0x000fe40000000031 */
[----:B------:R-:W-:-:S02]  /*5a30*/  SHF.R.U32.HI R63, RZ, 0x10, R63 ;  /* 0x00000010ff3f7819 */ /* 0x000fc4000001163f */
[----:B------:R-:W-:Y:S02]  /*5a40*/  LOP3.LUT R41, R41, 0xffff0000, RZ, 0xc0, !PT ;  /* 0xffff000029297812 */ /* 0x000fe400078ec0ff */
[C---:B------:R-:W-:Y:S01]  /*5a50*/  LOP3.LUT R70, R48.reuse, 0xffff0000, RZ, 0xc0, !PT ;  /* 0xffff000030467812 */ /* 0x040fe200078ec0ff */
[----:B------:R-:W-:Y:S01]  /*5a60*/  IMAD.U32 R48, R48, 0x10000, RZ ;  /* 0x0001000030307824 */ /* 0x000fe200078e00ff */
[----:B------:R-:W-:Y:S02]  /*5a70*/  PRMT R66, R157, 0x5432, R66 ;  /* 0x000054329d427816 */ /* 0x000fe40000000042 */
[----:B------:R-:W-:Y:S01]  /*5a80*/  LOP3.LUT R72, R49, 0xffff0000, RZ, 0xc0, !PT ;  /* 0xffff000031487812 */ /* 0x000fe200078ec0ff */
[C---:B------:R-:W-:Y:S01]  /*5a90*/  FMUL.FTZ R67, R41.reuse, R70 ;  /* 0x0000004629437220 */ /* 0x040fe20000410000 */
[----:B------:R-:W-:Y:S01]  /*5aa0*/  PRMT R63, R156, 0x5432, R63 ;  /* 0x000054329c3f7816 */ /* 0x000fe2000000003f */
[----:B------:R-:W-:Y:S01]  /*5ab0*/  IMAD.U32 R69, R66, 0x10000, RZ ;  /* 0x0001000042457824 */ /* 0x000fe200078e00ff */
[----:B------:R-:W-:Y:S01]  /*5ac0*/  LOP3.LUT R42, R42, 0xffff0000, RZ, 0xc0, !PT ;  /* 0xffff00002a2a7812 */ /* 0x000fe200078ec0ff */
[-C--:B------:R-:W-:Y:S01]  /*5ad0*/  FMUL.FTZ R41, R41, R72.reuse ;  /* 0x0000004829297220 */ /* 0x080fe20000410000 */
[----:B------:R-:W-:Y:S01]  /*5ae0*/  FFMA.FTZ R67, R68, R72, -R67 ;  /* 0x0000004844437223 */ /* 0x000fe20000010843 */
[----:B------:R-:W-:Y:S01]  /*5af0*/  IMAD.U32 R71, R63, 0x10000, RZ ;  /* 0x000100003f477824 */ /* 0x000fe200078e00ff */
[----:B------:R-:W-:Y:S01]  /*5b00*/  LOP3.LUT R40, R40, 0xffff0000, RZ, 0xc0, !PT ;  /* 0xffff000028287812 */ /* 0x000fe200078ec0ff */
[----:B------:R-:W-:Y:S01]  /*5b10*/  FMUL.FTZ R73, R42, R69 ;  /* 0x000000452a497220 */ /* 0x000fe20000410000 */
[----:B------:R-:W-:Y:S01]  /*5b20*/  FFMA.FTZ R68, R68, R70, R41 ;  /* 0x0000004644447223 */ /* 0x000fe20000010029 */
[-C--:B------:R-:W-:Y:S01]  /*5b30*/  FMUL.FTZ R41, R42, R71.reuse ;  /* 0x000000472a297220 */ /* 0x080fe20000410000 */
[----:B------:R-:W-:Y:S01]  /*5b40*/  LOP3.LUT R62, R43, 0xffff0000, RZ, 0xc0, !PT ;  /* 0xffff00002b3e7812 */ /* 0x000fe200078ec0ff */
[----:B------:R-:W-:Y:S01]  /*5b50*/  IMAD.U32 R49, R49, 0x10000, RZ ;  /* 0x0001000031317824 */ /* 0x000fe200078e00ff */
[----:B------:R-:W-:Y:S01]  /*5b60*/  LOP3.LUT R66, R66, 0xffff0000, RZ, 0xc0, !PT ;  /* 0xffff000042427812 */ /* 0x000fe200078ec0ff */
[C---:B------:R-:W-:Y:S01]  /*5b70*/  FFMA.FTZ R73, R64.reuse, R71, -R73 ;  /* 0x0000004740497223 */ /* 0x040fe20000010849 */
[----:B------:R-:W-:Y:S01]  /*5b80*/  LOP3.LUT R63, R63, 0xffff0000, RZ, 0xc0, !PT ;  /* 0xffff00003f3f7812 */ /* 0x000fe200078ec0ff */
[----:B------:R-:W-:Y:S01]  /*5b90*/  FFMA.FTZ R64, R64, R69, R41 ;  /* 0x0000004540407223 */ /* 0x000fe20000010029 */
[C---:B------:R-:W-:Y:S01]  /*5ba0*/  FMUL.FTZ R42, R40.reuse, R48 ;  /* 0x00000030282a7220 */ /* 0x040fe20000410000 */
[----:B------:R-:W-:Y:S01]  /*5bb0*/  FMUL.FTZ R41, R40, R49 ;  /* 0x0000003128297220 */ /* 0x000fe20000410000 */
[----:B------:R-:W-:-:S02]  /*5bc0*/  IMAD.U32 R43, R43, 0x10000, RZ ;  /* 0x000100002b2b7824 */ /* 0x000fc400078e00ff */
[C---:B------:R-:W-:Y:S01]  /*5bd0*/  FMUL.FTZ R70, R62.reuse, R66 ;  /* 0x000000423e467220 */ /* 0x040fe20000410000 */
        /* <DEDUP_REMOVED lines=9> */
[----:B------:R-:W-:Y:S01]  /*5c70*/  F2FP.BF16.F32.PACK_AB R43, R69, R70 ;  /* 0x00000046452b723e */ /* 0x000fe200000010ff */
[----:B------:R-:W-:-:S07]  /*5c80*/  IMAD.MOV.U32 R42, RZ, RZ, R64 ;  /* 0x000000ffff2a7224 */ /* 0x000fce00078e0040 */
.L_x_479:
[----:B------:R-:W-:Y:S05]  /*5c90*/  BSYNC B2 ;  /* 0x0000000000027941 */ /* 0x000fea0003800000 */
.L_x_478:
[----:B--2---:R1:W-:Y:S02]  /*5ca0*/  STG.E.128 desc[UR58][R44.64+0x80], R40 ;  /* 0x000080282c007986 */ /* 0x0043e4000c101d3a */
.L_x_477:
[----:B------:R-:W-:Y:S05]  /*5cb0*/  BSYNC B1 ;  /* 0x0000000000017941 */ /* 0x000fea0003800000 */
.L_x_476:
        /* <DEDUP_REMOVED lines=12> */
[----:B------:R-:W-:Y:S02]  /*5d80*/  PRMT R60, R155, 0x5410, R60 ;  /* 0x000054109b3c7816 */ /* 0x000fe4000000003c */
[----:B------:R-:W-:Y:S02]  /*5d90*/  PRMT R49, R154, 0x5410, R49 ;  /* 0x000054109a317816 */ /* 0x000fe40000000031 */
[----:B------:R-:W-:-:S02]  /*5da0*/  SHF.R.U32.HI R59, RZ, 0x10, R59 ;  /* 0x00000010ff3b7819 */ /* 0x000fc4000001163b */
[----:B------:R-:W-:Y:S02]  /*5db0*/  PRMT R155, R155, 0x5432, R62 ;  /* 0x000054329b9b7816 */ /* 0x000fe4000000003e */
[----:B------:R-:W-:Y:S01]  /*5dc0*/  LOP3.LUT R61, R41, 0xffff0000, RZ, 0xc0, !PT ;  /* 0xffff0000293d7812 */ /* 0x000fe200078ec0ff */
[----:B------:R-:W-:Y:S01]  /*5dd0*/  IMAD.U32 R41, R40, 0x10000, RZ ;  /* 0x0001000028297824 */ /* 0x000fe200078e00ff */
[----:B------:R-:W-:Y:S02]  /*5de0*/  LOP3.LUT R64, R60, 0xffff0000, RZ, 0xc0, !PT ;  /* 0xffff00003c407812 */ /* 0x000fe400078ec0ff */
[----:B------:R-:W-:Y:S02]  /*5df0*/  LOP3.LUT R62, R49, 0xffff0000, RZ, 0xc0, !PT ;  /* 0xffff0000313e7812 */ /* 0x000fe400078ec0ff */
[----:B------:R-:W-:Y:S01]  /*5e00*/  PRMT R154, R154, 0x5432, R59 ;  /* 0x000054329a9a7816 */ /* 0x000fe2000000003b */
[C---:B------:R-:W-:Y:S01]  /*5e10*/  FMUL.FTZ R66, R61.reuse, R64 ;  /* 0x000000403d427220 */ /* 0x040fe20000410000 */
[----:B------:R-:W-:Y:S01]  /*5e20*/  LOP3.LUT R58, R42, 0xffff0000, RZ, 0xc0, !PT ;  /* 0xffff00002a3a7812 */ /* 0x000fe200078ec0ff */
[----:B------:R-:W-:Y:S01]  /*5e30*/  FMUL.FTZ R67, R61, R62 ;  /* 0x0000003e3d437220 */ /* 0x000fe20000410000 */
[----:B------:R-:W-:Y:S01]  /*5e40*/  IMAD.U32 R59, R155, 0x10000, RZ ;  /* 0x000100009b3b7824 */ /* 0x000fe200078e00ff */
[----:B------:R-:W-:Y:S01]  /*5e50*/  LOP3.LUT R61, R40, 0xffff0000, RZ, 0xc0, !PT ;  /* 0xffff0000283d7812 */ /* 0x000fe200078ec0ff */
[----:B------:R-:W-:-:S02]  /*5e60*/  IMAD.U32 R65, R154, 0x10000, RZ ;  /* 0x000100009a417824 */ /* 0x000fc400078e00ff */
[C---:B------:R-:W-:Y:S01]  /*5e70*/  FFMA.FTZ R40, R63.reuse, R62, -R66 ;  /* 0x0000003e3f287223 */ /* 0x040fe20000010842 */
[----:B------:R-:W-:Y:S01]  /*5e80*/  FFMA.FTZ R63, R63, R64, R67 ;  /* 0x000000403f3f7223 */ /* 0x000fe20000010043 */
[----:B------:R-:W-:Y:S01]  /*5e90*/  LOP3.LUT R42, R43, 0xffff0000, RZ, 0xc0, !PT ;  /* 0xffff00002b2a7812 */ /* 0x000fe200078ec0ff */
[C---:B------:R-:W-:Y:S01]  /*5ea0*/  FMUL.FTZ R69, R58.reuse, R59 ;  /* 0x0000003b3a457220 */ /* 0x040fe20000410000 */
[-C--:B------:R-:W-:Y:S01]  /*5eb0*/  FMUL.FTZ R67, R58, R65.reuse ;  /* 0x000000413a437220 */ /* 0x080fe20000410000 */
[----:B------:R-:W-:Y:S01]  /*5ec0*/  LOP3.LUT R155, R155, 0xffff0000, RZ, 0xc0, !PT ;  /* 0xffff00009b9b7812 */ /* 0x000fe200078ec0ff */
[----:B------:R-:W-:Y:S01]  /*5ed0*/  IMAD.U32 R62, R60, 0x10000, RZ ;  /* 0x000100003c3e7824 */ /* 0x000fe200078e00ff */
[----:B------:R-:W-:Y:S01]  /*5ee0*/  LOP3.LUT R154, R154, 0xffff0000, RZ, 0xc0, !PT ;  /* 0xffff00009a9a7812 */ /* 0x000fe200078ec0ff */
[----:B------:R-:W-:Y:S02]  /*5ef0*/  IMAD.U32 R60, R49, 0x10000, RZ ;  /* 0x00010000313c7824 */ /* 0x000fe400078e00ff */
[C---:B------:R-:W-:Y:S01]  /*5f00*/  FFMA.FTZ R58, R48.reuse, R65, -R69 ;  /* 0x00000041303a7223 */ /* 0x040fe20000010845 */
[----:B------:R-:W-:Y:S01]  /*5f10*/  FFMA.FTZ R67, R48, R59, R67 ;  /* 0x0000003b30437223 */ /* 0x000fe20000010043 */
[C---:B------:R-:W-:Y:S01]  /*5f20*/  FMUL.FTZ R48, R42.reuse, R155 ;  /* 0x0000009b2a307220 */ /* 0x040fe20000410000 */
[----:B------:R-:W-:Y:S01]  /*5f30*/  FMUL.FTZ R64, R42, R154 ;  /* 0x0000009a2a407220 */ /* 0x000fe20000410000 */
[----:B------:R-:W-:Y:S01]  /*5f40*/  FMUL.FTZ R42, R61, R62 ;  /* 0x0000003e3d2a7220 */ /* 0x000fe20000410000 */
[----:B------:R-:W-:-:S02]  /*5f50*/  IMAD.U32 R43, R43, 0x10000, RZ ;  /* 0x000100002b2b7824 */ /* 0x000fc400078e00ff */
[----:B------:R-:W-:Y:S01]  /*5f60*/  FMUL.FTZ R61, R61, R60 ;  /* 0x0000003c3d3d7220 */ /* 0x000fe20000410000 */
[----:B------:R-:W-:Y:S01]  /*5f70*/  F2FP.BF16.F32.PACK_AB R58, R67, R58 ;  /* 0x0000003a433a723e */ /* 0x000fe200000010ff */
[----:B------:R-:W-:Y:S01]  /*5f80*/  FFMA.FTZ R42, R41, R60, -R42 ;  /* 0x0000003c292a7223 */ /* 0x000fe2000001082a */
[----:B------:R-:W-:Y:S01]  /*5f90*/  FFMA.FTZ R48, R43, R154, -R48 ;  /* 0x0000009a2b307223 */ /* 0x000fe20000010830 */
[----:B------:R-:W-:Y:S01]  /*5fa0*/  FFMA.FTZ R61, R41, R62, R61 ;  /* 0x0000003e293d7223 */ /* 0x000fe2000001003d */
[----:B------:R-:W-:Y:S01]  /*5fb0*/  FFMA.FTZ R43, R43, R155, R64 ;  /* 0x0000009b2b2b7223 */ /* 0x000fe20000010040 */
[----:B------:R-:W-:-:S03]  /*5fc0*/  F2FP.BF16.F32.PACK_AB R41, R63, R40 ;  /* 0x000000283f29723e */ /* 0x000fc600000010ff */
[----:B------:R-:W-:Y:S01]  /*5fd0*/  F2FP.BF16.F32.PACK_AB R40, R61, R42 ;  /* 0x0000002a3d28723e */ /* 0x000fe200000010ff */
[----:B------:R-:W-:Y:S01]  /*5fe0*/  IMAD.MOV.U32 R42, RZ, RZ, R58 ;  /* 0x000000ffff2a7224 */ /* 0x000fe200078e003a */
[----:B------:R-:W-:-:S07]  /*5ff0*/  F2FP.BF16.F32.PACK_AB R43, R43, R48 ;  /* 0x000000302b2b723e */ /* 0x000fce00000010ff */
.L_x_483:
[----:B------:R-:W-:Y:S05]  /*6000*/  BSYNC B2 ;  /* 0x0000000000027941 */ /* 0x000fea0003800000 */
.L_x_482:
[----:B--2---:R1:W-:Y:S02]  /*6010*/  STG.E.128 desc[UR58][R44.64+0xc0], R40 ;  /* 0x0000c0282c007986 */ /* 0x0043e4000c101d3a */
.L_x_481:
[----:B------:R-:W-:Y:S05]  /*6020*/  BSYNC B1 ;  /* 0x0000000000017941 */ /* 0x000fea0003800000 */
.L_x_480:
        /* <DEDUP_REMOVED lines=9> */
[--C-:B------:R-:W-:Y:S02]  /*60c0*/  SHF.R.U64 R49, R56, 0x10, R57.reuse ;  /* 0x0000001038317819 */ /* 0x100fe40000001239 */
[----:B------:R-:W-:Y:S02]  /*60d0*/  SHF.R.U32.HI R57, RZ, 0x10, R57 ;  /* 0x00000010ff397819 */ /* 0x000fe40000011639 */
[----:B------:R-:W-:Y:S02]  /*60e0*/  SHF.R.U32.HI R48, RZ, 0x10, R55 ;  /* 0x00000010ff307819 */ /* 0x000fe40000011637 */
[----:B------:R-:W-:Y:S02]  /*60f0*/  PRMT R55, R153, 0x5432, R58 ;  /* 0x0000543299377816 */ /* 0x000fe4000000003a */
[----:B------:R-:W-:-:S02]  /*6100*/  PRMT R58, R148, 0x5432, R49 ;  /* 0x00005432943a7816 */ /* 0x000fc40000000031 */
[----:B------:R-:W-:Y:S02]  /*6110*/  PRMT R148, R148, 0x5410, R57 ;  /* 0x0000541094947816 */ /* 0x000fe40000000039 */
[----:B------:R-:W-:Y:S01]  /*6120*/  PRMT R153, R153, 0x5410, R48 ;  /* 0x0000541099997816 */ /* 0x000fe20000000030 */
[C---:B------:R-:W-:Y:S01]  /*6130*/  IMAD.U32 R48, R41.reuse, 0x10000, RZ ;  /* 0x0001000029307824 */ /* 0x040fe200078e00ff */
[----:B------:R-:W-:Y:S01]  /*6140*/  LOP3.LUT R54, R42, 0xffff0000, RZ, 0xc0, !PT ;  /* 0xffff00002a367812 */ /* 0x000fe200078ec0ff */
[----:B------:R-:W-:Y:S01]  /*6150*/  IMAD.U32 R60, R148, 0x10000, RZ ;  /* 0x00010000943c7824 */ /* 0x000fe200078e00ff */
[----:B------:R-:W-:Y:S01]  /*6160*/  LOP3.LUT R49, R41, 0xffff0000, RZ, 0xc0, !PT ;  /* 0xffff000029317812 */ /* 0x000fe200078ec0ff */
[----:B------:R-:W-:Y:S01]  /*6170*/  IMAD.U32 R57, R153, 0x10000, RZ ;  /* 0x0001000099397824 */ /* 0x000fe200078e00ff */
[----:B------:R-:W-:Y:S01]  /*6180*/  LOP3.LUT R59, R58, 0xffff0000, RZ, 0xc0, !PT ;  /* 0xffff00003a3b7812 */ /* 0x000fe200078ec0ff */
[----:B------:R-:W-:Y:S01]  /*6190*/  IMAD.U32 R41, R40, 0x10000, RZ ;  /* 0x0001000028297824 */ /* 0x000fe200078e00ff */
[----:B------:R-:W-:Y:S01]  /*61a0*/  LOP3.LUT R56, R55, 0xffff0000, RZ, 0xc0, !PT ;  /* 0xffff000037387812 */ /* 0x000fe200078ec0ff */
[----:B------:R-:W-:Y:S01]  /*61b0*/  FMUL.FTZ R64, R54, R60 ;  /* 0x0000003c36407220 */ /* 0x000fe20000410000 */
[----:B------:R-:W-:Y:S01]  /*61c0*/  LOP3.LUT R42, R43, 0xffff0000, RZ, 0xc0, !PT ;  /* 0xffff00002b2a7812 */ /* 0x000fe200078ec0ff */
[C---:B------:R-:W-:Y:S01]  /*61d0*/  FMUL.FTZ R61, R49.reuse, R59 ;  /* 0x0000003b313d7220 */ /* 0x040fe20000410000 */
[----:B------:R-:W-:Y:S01]  /*61e0*/  LOP3.LUT R148, R148, 0xffff0000, RZ, 0xc0, !PT ;  /* 0xffff000094947812 */ /* 0x000fe200078ec0ff */
[----:B------:R-:W-:Y:S01]  /*61f0*/  FMUL.FTZ R62, R49, R56 ;  /* 0x00000038313e7220 */ /* 0x000fe20000410000 */
[----:B------:R-:W-:Y:S01]  /*6200*/  LOP3.LUT R153, R153, 0xffff0000, RZ, 0xc0, !PT ;  /* 0xffff000099997812 */ /* 0x000fe200078ec0ff */
[----:B------:R-:W-:Y:S01]  /*6210*/  FMUL.FTZ R54, R54, R57 ;  /* 0x0000003936367220 */ /* 0x000fe20000410000 */
[----:B------:R-:W-:Y:S01]  /*6220*/  LOP3.LUT R40, R40, 0xffff0000, RZ, 0xc0, !PT ;  /* 0xffff000028287812 */ /* 0x000fe200078ec0ff */
[----:B------:R-:W-:-:S02]  /*6230*/  IMAD.U32 R58, R58, 0x10000, RZ ;  /* 0x000100003a3a7824 */ /* 0x000fc400078e00ff */
[C---:B------:R-:W-:Y:S01]  /*6240*/  FFMA.FTZ R61, R48.reuse, R56, -R61 ;  /* 0x00000038303d7223 */ /* 0x040fe2000001083d */
[----:B------:R-:W-:Y:S02]  /*6250*/  IMAD.U32 R55, R55, 0x10000, RZ ;  /* 0x0001000037377824 */ /* 0x000fe400078e00ff */
[----:B------:R-:W-:Y:S01]  /*6260*/  FFMA.FTZ R62, R48, R59, R62 ;  /* 0x0000003b303e7223 */ /* 0x000fe2000001003e */
[C---:B------:R-:W-:Y:S01]  /*6270*/  FFMA.FTZ R64, R47.reuse, R57, -R64 ;  /* 0x000000392f407223 */ /* 0x040fe20000010840 */
[----:B------:R-:W-:Y:S01]  /*6280*/  FFMA.FTZ R49, R47, R60, R54 ;  /* 0x0000003c2f317223 */ /* 0x000fe20000010036 */
[C---:B------:R-:W-:Y:S01]  /*6290*/  FMUL.FTZ R48, R42.reuse, R148 ;  /* 0x000000942a307220 */ /* 0x040fe20000410000 */
[----:B------:R-:W-:Y:S01]  /*62a0*/  FMUL.FTZ R57, R42, R153 ;  /* 0x000000992a397220 */ /* 0x000fe20000410000 */
[C---:B------:R-:W-:Y:S01]  /*62b0*/  FMUL.FTZ R42, R40.reuse, R58 ;  /* 0x0000003a282a7220 */ /* 0x040fe20000410000 */
[-C--:B------:R-:W-:Y:S01]  /*62c0*/  FMUL.FTZ R47, R40, R55.reuse ;  /* 0x00000037282f7220 */ /* 0x080fe20000410000 */
[----:B------:R-:W-:Y:S01]  /*62d0*/  IMAD.U32 R43, R43, 0x10000, RZ ;  /* 0x000100002b2b7824 */ /* 0x000fe200078e00ff */
[----:B------:R-:W-:Y:S01]  /*62e0*/  F2FP.BF16.F32.PACK_AB R64, R49, R64 ;  /* 0x000000403140723e */ /* 0x000fe200000010ff */
[C---:B------:R-:W-:Y:S01]  /*62f0*/  FFMA.FTZ R42, R41.reuse, R55, -R42 ;  /* 0x00000037292a7223 */ /* 0x040fe2000001082a */
[----:B------:R-:W-:Y:S01]  /*6300*/  FFMA.FTZ R47, R41, R58, R47 ;  /* 0x0000003a292f7223 */ /* 0x000fe2000001002f */
[C---:B------:R-:W-:Y:S01]  /*6310*/  FFMA.FTZ R48, R43.reuse, R153, -R48 ;  /* 0x000000992b307223 */ /* 0x040fe20000010830 */
[----:B------:R-:W-:Y:S01]  /*6320*/  FFMA.FTZ R57, R43, R148, R57 ;  /* 0x000000942b397223 */ /* 0x000fe20000010039 */
[----:B------:R-:W-:-:S02]  /*6330*/  F2FP.BF16.F32.PACK_AB R41, R62, R61 ;  /* 0x0000003d3e29723e */ /* 0x000fc400000010ff */
[----:B------:R-:W-:Y:S01]  /*6340*/  F2FP.BF16.F32.PACK_AB R40, R47, R42 ;  /* 0x0000002a2f28723e */ /* 0x000fe200000010ff */
[----:B------:R-:W-:Y:S01]  /*6350*/  IMAD.MOV.U32 R42, RZ, RZ, R64 ;  /* 0x000000ffff2a7224 */ /* 0x000fe200078e0040 */
[----:B------:R-:W-:-:S07]  /*6360*/  F2FP.BF16.F32.PACK_AB R43, R57, R48 ;  /* 0x00000030392b723e */ /* 0x000fce00000010ff */
.L_x_487:
[----:B------:R-:W-:Y:S05]  /*6370*/  BSYNC B2 ;  /* 0x0000000000027941 */ /* 0x000fea0003800000 */
.L_x_486:
[----:B--2---:R1:W-:Y:S02]  /*6380*/  STG.E.128 desc[UR58][R44.64+0x100], R40 ;  /* 0x000100282c007986 */ /* 0x0043e4000c101d3a */
.L_x_485:
[----:B------:R-:W-:Y:S05]  /*6390*/  BSYNC B1 ;  /* 0x0000000000017941 */ /* 0x000fea0003800000 */
.L_x_484:
[----:B------:R-:W-:-:S13]  /*63a0*/  ISETP.NE.AND P3, PT, R98, RZ, PT ;  /* 0x000000ff6200720c */ /* 0x000fda0003f65270 */
        /* <DEDUP_REMOVED lines=12> */
[----:B------:R-:W-:-:S02]  /*6470*/  PRMT R50, R88, 0x5410, R55 ;  /* 0x0000541058327816 */ /* 0x000fc40000000037 */
[----:B------:R-:W-:Y:S02]  /*6480*/  PRMT R89, R89, 0x5432, R52 ;  /* 0x0000543259597816 */ /* 0x000fe40000000034 */
[----:B------:R-:W-:Y:S02]  /*6490*/  LOP3.LUT R49, R43, 0xffff0000, RZ, 0xc0, !PT ;  /* 0xffff00002b317812 */ /* 0x000fe400078ec0ff */
[----:B------:R-:W-:Y:S01]  /*64a0*/  PRMT R88, R88, 0x5432, R51 ;  /* 0x0000543258587816 */ /* 0x000fe20000000033 */
[----:B------:R-:W-:Y:S01]  /*64b0*/  IMAD.U32 R55, R89, 0x10000, RZ ;  /* 0x0001000059377824 */ /* 0x000fe200078e00ff */
[----:B------:R-:W-:Y:S02]  /*64c0*/  LOP3.LUT R43, R41, 0xffff0000, RZ, 0xc0, !PT ;  /* 0xffff0000292b7812 */ /* 0x000fe400078ec0ff */
[C---:B------:R-:W-:Y:S01]  /*64d0*/  LOP3.LUT R54, R53.reuse, 0xffff0000, RZ, 0xc0, !PT ;  /* 0xffff000035367812 */ /* 0x040fe200078ec0ff */
[----:B------:R-:W-:Y:S01]  /*64e0*/  IMAD.U32 R52, R88, 0x10000, RZ ;  /* 0x0001000058347824 */ /* 0x000fe200078e00ff */
[----:B------:R-:W-:Y:S01]  /*64f0*/  LOP3.LUT R51, R50, 0xffff0000, RZ, 0xc0, !PT ;  /* 0xffff000032337812 */ /* 0x000fe200078ec0ff */
[----:B------:R-:W-:Y:S01]  /*6500*/  IMAD.U32 R53, R53, 0x10000, RZ ;  /* 0x0001000035357824 */ /* 0x000fe200078e00ff */
[----:B------:R-:W-:Y:S01]  /*6510*/  LOP3.LUT R47, R42, 0xffff0000, RZ, 0xc0, !PT ;  /* 0xffff00002a2f7812 */ /* 0x000fe200078ec0ff */
[----:B------:R-:W-:-:S02]  /*6520*/  IMAD.U32 R42, R41, 0x10000, RZ ;  /* 0x00010000292a7824 */ /* 0x000fc400078e00ff */
[C---:B------:R-:W-:Y:S01]  /*6530*/  FMUL.FTZ R57, R43.reuse, R54 ;  /* 0x000000362b397220 */ /* 0x040fe20000410000 */
[C---:B------:R-:W-:Y:S02]  /*6540*/  IMAD.U32 R41, R40.reuse, 0x10000, RZ ;  /* 0x0001000028297824 */ /* 0x040fe400078e00ff */
[----:B------:R-:W-:Y:S01]  /*6550*/  FMUL.FTZ R43, R43, R51 ;  /* 0x000000332b2b7220 */ /* 0x000fe20000410000 */
[----:B------:R-:W-:Y:S01]  /*6560*/  LOP3.LUT R40, R40, 0xffff0000, RZ, 0xc0, !PT ;  /* 0xffff000028287812 */ /* 0x000fe200078ec0ff */
[C---:B------:R-:W-:Y:S01]  /*6570*/  FMUL.FTZ R59, R47.reuse, R55 ;  /* 0x000000372f3b7220 */ /* 0x040fe20000410000 */
[----:B------:R-:W-:Y:S01]  /*6580*/  FMUL.FTZ R47, R47, R52 ;  /* 0x000000342f2f7220 */ /* 0x000fe20000410000 */
[----:B------:R-:W-:Y:S01]  /*6590*/  LOP3.LUT R89, R89, 0xffff0000, RZ, 0xc0, !PT ;  /* 0xffff000059597812 */ /* 0x000fe200078ec0ff */
[----:B------:R-:W-:Y:S01]  /*65a0*/  IMAD.U32 R50, R50, 0x10000, RZ ;  /* 0x0001000032327824 */ /* 0x000fe200078e00ff */
[----:B------:R-:W-:Y:S01]  /*65b0*/  LOP3.LUT R88, R88, 0xffff0000, RZ, 0xc0, !PT ;  /* 0xffff000058587812 */ /* 0x000fe200078ec0ff */
[C---:B------:R-:W-:Y:S01]  /*65c0*/  FFMA.FTZ R57, R42.reuse, R51, -R57 ;  /* 0x000000332a397223 */ /* 0x040fe20000010839 */
[----:B------:R-:W-:Y:S01]  /*65d0*/  FFMA.FTZ R54, R42, R54, R43 ;  /* 0x000000362a367223 */ /* 0x000fe2000001002b */
[----:B------:R-:W-:Y:S01]  /*65e0*/  FFMA.FTZ R59, R46, R52, -R59 ;  /* 0x000000342e3b7223 */ /* 0x000fe2000001083b */
[----:B------:R-:W-:Y:S01]  /*65f0*/  FMUL.FTZ R42, R40, R53 ;  /* 0x00000035282a7220 */ /* 0x000fe20000410000 */
[----:B------:R-:W-:Y:S01]  /*6600*/  FFMA.FTZ R46, R46, R55, R47 ;  /* 0x000000372e2e7223 */ /* 0x000fe2000001002f */
[----:B------:R-:W-:Y:S01]  /*6610*/  FMUL.FTZ R40, R40, R50 ;  /* 0x0000003228287220 */ /* 0x000fe20000410000 */
[C---:B------:R-:W-:Y:S01]  /*6620*/  FMUL.FTZ R43, R49.reuse, R89 ;  /* 0x00000059312b7220 */ /* 0x040fe20000410000 */
[----:B------:R-:W-:Y:S01]  /*6630*/  FMUL.FTZ R52, R49, R88 ;  /* 0x0000005831347220 */ /* 0x000fe20000410000 */
[C---:B------:R-:W-:Y:S01]  /*6640*/  FFMA.FTZ R42, R41.reuse, R50, -R42 ;  /* 0x00000032292a7223 */ /* 0x040fe2000001082a */
[----:B------:R-:W-:Y:S01]  /*6650*/  FFMA.FTZ R41, R41, R53, R40 ;  /* 0x0000003529297223 */ /* 0x000fe20000010028 */
[C---:B------:R-:W-:Y:S01]  /*6660*/  FFMA.FTZ R43, R48.reuse, R88, -R43 ;  /* 0x00000058302b7223 */ /* 0x040fe2000001082b */
[----:B------:R-:W-:Y:S01]  /*6670*/  FFMA.FTZ R52, R48, R89, R52 ;  /* 0x0000005930347223 */ /* 0x000fe20000010034 */
[----:B------:R-:W-:-:S02]  /*6680*/  F2FP.BF16.F32.PACK_AB R54, R54, R57 ;  /* 0x000000393636723e */ /* 0x000fc400000010ff */
[----:B------:R-:W-:Y:S02]  /*6690*/  F2FP.BF16.F32.PACK_AB R46, R46, R59 ;  /* 0x0000003b2e2e723e */ /* 0x000fe400000010ff */
[----:B------:R-:W-:Y:S01]  /*66a0*/  F2FP.BF16.F32.PACK_AB R40, R41, R42 ;  /* 0x0000002a2928723e */ /* 0x000fe200000010ff */
[----:B------:R-:W-:Y:S01]  /*66b0*/  IMAD.MOV.U32 R41, RZ, RZ, R54 ;  /* 0x000000ffff297224 */ /* 0x000fe200078e0036 */
[----:B------:R-:W-:Y:S01]  /*66c0*/  F2FP.BF16.F32.PACK_AB R43, R52, R43 ;  /* 0x0000002b342b723e */ /* 0x000fe200000010ff */
[----:B------:R-:W-:-:S07]  /*66d0*/  IMAD.MOV.U32 R42, RZ, RZ, R46 ;  /* 0x000000ffff2a7224 */ /* 0x000fce00078e002e */
.L_x_489:
[----:B------:R-:W-:Y:S05]  /*66e0*/  BSYNC B1 ;  /* 0x0000000000017941 */ /* 0x000fea0003800000 */
.L_x_488:
[----:B--2---:R1:W-:Y:S01]  /*66f0*/  STG.E.128 desc[UR58][R44.64+0x140], R40 ;  /* 0x000140282c007986 */ /* 0x0043e2000c101d3a */
[----:B------:R-:W-:Y:S05]  /*6700*/  BRA `(.L_x_467) ;  /* 0x00000040005c7947 */ /* 0x000fea0003800000 */
.L_x_435:
        /* <DEDUP_REMOVED lines=19> */
[----:B------:R-:W-:Y:S02]  /*6840*/  CS2R R48, SRZ ;  /* 0x0000000000307805 */ /* 0x000fe4000001ff00 */
[----:B------:R-:W-:Y:S01]  /*6850*/  CS2R R62, SRZ ;  /* 0x00000000003e7805 */ /* 0x000fe2000001ff00 */
[----:B------:R-:W-:Y:S01]  /*6860*/  IMAD.X R41, R101, 0x1, R21, P2 ;  /* 0x0000000165297824 */ /* 0x000fe200010e0615 */
[----:B------:R-:W-:Y:S02]  /*6870*/  LEA R64, P2, R40, UR4, 0x1 ;  /* 0x0000000428407c11 */ /* 0x000fe4000f8408ff */
[----:B------:R-:W-:-:S02]  /*6880*/  CS2R R60, SRZ ;  /* 0x00000000003c7805 */ /* 0x000fc4000001ff00 */
        /* <DEDUP_REMOVED lines=8> */
[----:B------:R-:W-:Y:S02]  /*6910*/  CS2R R44, SRZ ;  /* 0x00000000002c7805 */ /* 0x000fe4000001ff00 */
[----:B------:R-:W-:Y:S02]  /*6920*/  CS2R R58, SRZ ;  /* 0x00000000003a7805 */ /* 0x000fe4000001ff00 */
[----:B------:R-:W-:-:S05]  /*6930*/  CS2R R56, SRZ ;  /* 0x0000000000387805 */ /* 0x000fca000001ff00 */
[----:B------:R0:W5:Y:S04]  /*6940*/  @!P2 LDG.E.128 R48, desc[UR58][R64.64] ;  /* 0x0000003a4030a981 */ /* 0x000168000c1e1d00 */
[----:B------:R0:W5:Y:S01]  /*6950*/  @!P2 LDG.E.128 R60, desc[UR58][R68.64] ;  /* 0x0000003a443ca981 */ /* 0x000162000c1e1d00 */
[----:B------:R-:W-:Y:S02]  /*6960*/  ISETP.GE.AND P2, PT, R0, R117, PT ;  /* 0x000000750000720c */ /* 0x000fe40003f46270 */
[----:B------:R-:W-:Y:S02]  /*6970*/  CS2R R42, SRZ ;  /* 0x00000000002a7805 */ /* 0x000fe4000001ff00 */
[----:B------:R-:W-:Y:S02]  /*6980*/  CS2R R40, SRZ ;  /* 0x0000000000287805 */ /* 0x000fe4000001ff00 */
[----:B------:R-:W-:-:S02]  /*6990*/  CS2R R54, SRZ ;  /* 0x0000000000367805 */ /* 0x000fc4000001ff00 */
[----:B------:R-:W-:-:S05]  /*69a0*/  CS2R R52, SRZ ;  /* 0x0000000000347805 */ /* 0x000fca000001ff00 */
[----:B------:R0:W5:Y:S04]  /*69b0*/  @!P2 LDG.E.128 R44, desc[UR58][R64.64+0x40] ;  /* 0x0000403a402ca981 */ /* 0x000168000c1e1d00 */
[----:B------:R0:W5:Y:S01]  /*69c0*/  @!P2 LDG.E.128 R56, desc[UR58][R68.64+0x40] ;  /* 0x0000403a4438a981 */ /* 0x000162000c1e1d00 */
[----:B------:R-:W-:-:S13]  /*69d0*/  ISETP.GE.AND P2, PT, R3, R117, PT ;  /* 0x000000750300720c */ /* 0x000fda0003f46270 */
[----:B------:R0:W5:Y:S04]  /*69e0*/  @!P2 LDG.E.128 R40, desc[UR58][R64.64+0x80] ;  /* 0x0000803a4028a981 */ /* 0x000168000c1e1d00 */
[----:B------:R0:W5:Y:S02]  /*69f0*/  @!P2 LDG.E.128 R52, desc[UR58][R68.64+0x80] ;  /* 0x0000803a4434a981 */ /* 0x000164000c1e1d00 */
.L_x_491:
[----:B------:R-:W-:Y:S05]  /*6a00*/  BSYNC B1 ;  /* 0x0000000000017941 */ /* 0x000fea0003800000 */
.L_x_490:
[----:B------:R-:W-:Y:S01]  /*6a10*/  ISETP.GE.AND P3, PT, R207, R100, PT ;  /* 0x00000064cf00720c */ /* 0x000fe20003f66270 */
[----:B------:R-:W-:Y:S01]  /*6a20*/  BSSY B1, `(.L_x_492) ;  /* 0x000002c000017945 */ /* 0x000fe20003800000 */
[----:B0-----:R-:W-:Y:S02]  /*6a30*/  CS2R R64, SRZ ;  /* 0x0000000000407805 */ /* 0x001fe4000001ff00 */
        /* <DEDUP_REMOVED lines=16> */
[----:B------:R-:W-:Y:S02]  /*6b40*/  CS2R R86, SRZ ;  /* 0x0000000000567805 */ /* 0x000fe4000001ff00 */
[----:B------:R-:W-:-:S02]  /*6b50*/  IADD3 R89, P2, P5, R104, R88, R14 ;  /* 0x0000005868597210 */ /* 0x000fc40007d5e00e */
[----:B------:R-:W-:Y:S02]  /*6b60*/  CS2R R84, SRZ ;  /* 0x0000000000547805 */ /* 0x000fe4000001ff00 */
[----:B------:R-:W-:Y:S02]  /*6b70*/  IADD3.X R102, R27, R102, R12, P2, P5 ;  /* 0x000000661b667210 */ /* 0x000fe400017ea40c */
[----:B------:R-:W-:-:S04]  /*6b80*/  LEA R76, P2, R90, UR4, 0x1 ;  /* 0x000000045a4c7c11 */ /* 0x000fc8000f8408ff */
[----:B------:R-:W-:Y:S01]  /*6b90*/  LEA.HI.X R77, R90, UR5, R101, 0x1, P2 ;  /* 0x000000055a4d7c11 */ /* 0x000fe200090f0c65 */
[----:B------:R-:W-:Y:S02]  /*6ba0*/  ULDC.64 UR4, c[0x0][0x400] ;  /* 0x0001000000047ab9 */ /* 0x000fe40000000a00 */
[----:B------:R-:W-:-:S04]  /*6bb0*/  LEA R88, P2, R89, UR4, 0x1 ;  /* 0x0000000459587c11 */ /* 0x000fc8000f8408ff */
[----:B------:R-:W-:Y:S02]  /*6bc0*/  LEA.HI.X R89, R89, UR5, R102, 0x1, P2 ;  /* 0x0000000559597c11 */ /* 0x000fe400090f0c66 */
[----:B------:R-:W-:Y:S02]  /*6bd0*/  ISETP.GE.AND P2, PT, R18, R117, PT ;  /* 0x000000751200720c */ /* 0x000fe40003f46270 */
[----:B------:R-:W-:Y:S02]  /*6be0*/  CS2R R70, SRZ ;  /* 0x0000000000467805 */ /* 0x000fe4000001ff00 */
[----:B------:R-:W-:Y:S02]  /*6bf0*/  CS2R R68, SRZ ;  /* 0x0000000000447805 */ /* 0x000fe4000001ff00 */
[----:B------:R-:W-:Y:S02]  /*6c00*/  CS2R R82, SRZ ;  /* 0x0000000000527805 */ /* 0x000fe4000001ff00 */
[----:B------:R-:W-:-:S05]  /*6c10*/  CS2R R80, SRZ ;  /* 0x0000000000507805 */ /* 0x000fca000001ff00 */
[----:B------:R-:W5:Y:S04]  /*6c20*/  @!P2 LDG.E.128 R72, desc[UR58][R76.64] ;  /* 0x0000003a4c48a981 */ /* 0x000f68000c1e1d00 */
[----:B------:R-:W5:Y:S01]  /*6c30*/  @!P2 LDG.E.128 R84, desc[UR58][R88.64] ;  /* 0x0000003a5854a981 */ /* 0x000f62000c1e1d00 */
[----:B------:R-:W-:Y:S02]  /*6c40*/  ISETP.GE.AND P2, PT, R0, R117, PT ;  /* 0x000000750000720c */ /* 0x000fe40003f46270 */
[----:B------:R-:W-:Y:S02]  /*6c50*/  CS2R R66, SRZ ;  /* 0x0000000000427805 */ /* 0x000fe4000001ff00 */
[----:B------:R-:W-:-:S09]  /*6c60*/  CS2R R64, SRZ ;  /* 0x0000000000407805 */ /* 0x000fd2000001ff00 */
[----:B------:R-:W5:Y:S04]  /*6c70*/  @!P2 LDG.E.128 R68, desc[UR58][R76.64+0x40] ;  /* 0x0000403a4c44a981 */ /* 0x000f68000c1e1d00 */
[----:B------:R-:W5:Y:S01]  /*6c80*/  @!P2 LDG.E.128 R80, desc[UR58][R88.64+0x40] ;  /* 0x0000403a5850a981 */ /* 0x000f62000c1e1d00 */
[----:B------:R-:W-:Y:S02]  /*6c90*/  ISETP.GE.AND P2, PT, R3, R117, PT ;  /* 0x000000750300720c */ /* 0x000fe40003f46270 */
[----:B------:R-:W-:-:S11]  /*6ca0*/  CS2R R78, SRZ ;  /* 0x00000000004e7805 */ /* 0x000fd6000001ff00 */
[----:B------:R0:W5:Y:S02]  /*6cb0*/  @!P2 LDG.E.128 R64, desc[UR58][R76.64+0x80] ;  /* 0x0000803a4c40a981 */ /* 0x000164000c1e1d00 */
[----:B0-----:R-:W-:-:S06]  /*6cc0*/  CS2R R76, SRZ ;  /* 0x00000000004c7805 */ /* 0x001fcc000001ff00 */
[----:B------:R0:W5:Y:S02]  /*6cd0*/  @!P2 LDG.E.128 R76, desc[UR58][R88.64+0x80] ;  /* 0x0000803a584ca981 */ /* 0x000164000c1e1d00 */
.L_x_493:
[----:B------:R-:W-:Y:S05]  /*6ce0*/  BSYNC B1 ;  /* 0x0000000000017941 */ /* 0x000fea0003800000 */
.L_x_492:
[----:B0----5:R-:W-:Y:S01]  /*6cf0*/  IMAD.MOV.U32 R89, RZ, RZ, R42 ;  /* 0x000000ffff597224 */ /* 0x021fe200078e002a */
[----:B------:R-:W-:Y:S01]  /*6d00*/  UISETP.NE.AND UP0, UPT, UR57, 0x3, UPT ;  /* 0x000000033900788c */ /* 0x000fe2000bf05270 */
[----:B------:R-:W-:Y:S02]  /*6d10*/  IMAD.MOV.U32 R88, RZ, RZ, R43 ;  /* 0x000000ffff587224 */ /* 0x000fe400078e002b */
[----:B------:R-:W-:Y:S02]  /*6d20*/  IMAD.MOV.U32 R91, RZ, RZ, R40 ;  /* 0x000000ffff5b7224 */ /* 0x000fe400078e0028 */
[----:B------:R-:W-:Y:S01]  /*6d30*/  IMAD.MOV.U32 R90, RZ, RZ, R41 ;  /* 0x000000ffff5a7224 */ /* 0x000fe200078e0029 */
[----:B------:R-:W-:Y:S01]  /*6d40*/  PRMT R172, R89, 0x5410, R88 ;  /* 0x0000541059ac7816 */ /* 0x000fe20000000058 */
[----:B------:R-:W-:Y:S01]  /*6d50*/  IMAD.MOV.U32 R89, RZ, RZ, R46 ;  /* 0x000000ffff597224 */ /* 0x000fe200078e002e */
[----:B------:R-:W-:Y:S01]  /*6d60*/  PLOP3.LUT P2, PT, PT, PT, UP0, 0x80, 0x0 ;  /* 0x000000000000781c */ /* 0x000fe20003f4f008 */
[----:B------:R-:W-:Y:S01]  /*6d70*/  IMAD.MOV.U32 R88, RZ, RZ, R47 ;  /* 0x000000ffff587224 */ /* 0x000fe200078e002f */
[----:B------:R-:W-:Y:S01]  /*6d80*/  PRMT R173, R91, 0x5410, R90 ;  /* 0x000054105bad7816 */ /* 0x000fe2000000005a */
[----:B------:R-:W-:-:S02]  /*6d90*/  IMAD.MOV.U32 R90, RZ, RZ, R50 ;  /* 0x000000ffff5a7224 */ /* 0x000fc400078e0032 */
[----:B------:R-:W-:Y:S01]  /*6da0*/  IMAD.MOV.U32 R91, RZ, RZ, R51 ;  /* 0x000000ffff5b7224 */ /* 0x000fe200078e0033 */
[----:B------:R-:W-:Y:S01]  /*6db0*/  PRMT R176, R88, 0x5410, R89 ;  /* 0x0000541058b07816 */ /* 0x000fe20000000059 */
[----:B------:R-:W-:Y:S02]  /*6dc0*/  IMAD.MOV.U32 R88, RZ, RZ, R44 ;  /* 0x000000ffff587224 */ /* 0x000fe400078e002c */
[----:B------:R-:W-:Y:S01]  /*6dd0*/  IMAD.MOV.U32 R89, RZ, RZ, R45 ;  /* 0x000000ffff597224 */ /* 0x000fe200078e002d */
[----:B------:R-:W-:-:S04]  /*6de0*/  PRMT R163, R91, 0x5410, R90 ;  /* 0x000054105ba37816 */ /* 0x000fc8000000005a */
        /* <DEDUP_REMOVED lines=13> */
[----:B------:R-:W-:Y:S01]  /*6ec0*/  IMAD.MOV.U32 R88, RZ, RZ, R56 ;  /* 0x000000ffff587224 */ /* 0x000fe200078e0038 */
[----:B------:R-:W-:-:S04]  /*6ed0*/  MOV R89, R57 ;  /* 0x0000003900597202 */ /* 0x000fc80000000f00 */
        /* <DEDUP_REMOVED lines=50> */
.L_x_494:
[----:B------:R-:W-:Y:S01]  /*7200*/  IMAD R101, R16, 0x8, R2 ;  /* 0x0000000810657824 */ /* 0x000fe200078e0202 */
[----:B------:R-:W-:Y:S01]  /*7210*/  SHF.L.U32 R102, R184, 0x1f, RZ ;  /* 0x0000001fb8667819 */ /* 0x000fe200000006ff */
[----:B------:R-:W0:Y:S01]  /*7220*/  LDC R146, c[0x0][0x2f4] ;  /* 0x0000bd00ff927b82 */ /* 0x000e220000000800 */
[----:B------:R-:W-:Y:S01]  /*7230*/  BSSY B1, `(.L_x_495) ;  /* 0x0000004000017945 */ /* 0x000fe20003800000 */
[----:B------:R-:W-:Y:S01]  /*7240*/  IMAD.MOV.U32 R125, RZ, RZ, R92 ;  /* 0x000000ffff7d7224 */ /* 0x000fe200078e005c */
[----:B------:R-:W1:Y:S02]  /*7250*/  SYNCS.PHASECHK.TRANS64.TRYWAIT P5, [R101+URZ+0x34890], R102 ;  /* 0x03489066650075a7 */ /* 0x000e6400080a017f */
[----:B-1----:R-:W-:Y:S05]  /*7260*/  @!P5 BRA `(.L_x_496) ;  /* 0x000001b800acd947 */ /* 0x002fea0003800000 */
.L_x_800:
[----:B------:R-:W-:Y:S05]  /*7270*/  BSYNC B1 ;  /* 0x0000000000017941 */ /* 0x000fea0003800000 */
.L_x_495:
[----:B------:R-:W2:Y:S01]  /*7280*/  LDC.64 R126, c[0x0][0x300] ;  /* 0x0000c000ff7e7b82 */ /* 0x000ea20000000a00 */
[----:B------:R-:W-:Y:S01]  /*7290*/  BSSY B1, `(.L_x_497) ;  /* 0x0000194000017945 */ /* 0x000fe20003800000 */
[----:B0-----:R-:W-:-:S03]  /*72a0*/  IMAD.IADD R148, R146, 0x1, -R122 ;  /* 0x0000000192947824 */ /* 0x001fc600078e0a7a */
[----:B------:R-:W-:Y:S05]  /*72b0*/  @P4 BRA `(.L_x_498) ;  /* 0x0000001800444947 */ /* 0x000fea0003800000 */
[----:B------:R-:W-:Y:S01]  /*72c0*/  ISETP.NE.AND P4, PT, R34, RZ, PT ;  /* 0x000000ff2200720c */ /* 0x000fe20003f85270 */
[-C--:B--2---:R-:W-:Y:S01]  /*72d0*/  IMAD R153, R144, R126.reuse, RZ ;  /* 0x0000007e90997224 */ /* 0x084fe200078e02ff */
[----:B------:R-:W-:Y:S01]  /*72e0*/  BSSY B2, `(.L_x_499) ;  /* 0x0000085000027945 */ /* 0x000fe20003800000 */
[----:B------:R-:W-:-:S04]  /*72f0*/  IMAD.WIDE.U32 R128, R17, R126, R124 ;  /* 0x0000007e11807225 */ /* 0x000fc800078e007c */
[----:B------:R-:W-:-:S04]  /*7300*/  IMAD R153, R17, R127, R153 ;  /* 0x0000007f11997224 */ /* 0x000fc800078e0299 */
[----:B------:R-:W-:Y:S02]  /*7310*/  IMAD.IADD R153, R153, 0x1, R129 ;  /* 0x0000000199997824 */ /* 0x000fe400078e0281 */
[----:B------:R-:W-:Y:S05]  /*7320*/  @!P4 BRA `(.L_x_500) ;  /* 0x000000080000c947 */ /* 0x000fea0003800000 */
[----:B------:R-:W-:Y:S01]  /*7330*/  SEL R88, R122, R148, !P0 ;  /* 0x000000947a587207 */ /* 0x000fe20004000000 */
[----:B------:R-:W-:Y:S01]  /*7340*/  BSSY B3, `(.L_x_501) ;  /* 0x0000072000037945 */ /* 0x000fe20003800000 */
[----:B------:R-:W-:Y:S02]  /*7350*/  ISETP.GE.AND P4, PT, R18, R117, PT ;  /* 0x000000751200720c */ /* 0x000fe40003f86270 */
[----:B------:R-:W-:-:S04]  /*7360*/  SHF.R.S32.HI R89, RZ, 0x1f, R88 ;  /* 0x0000001fff597819 */ /* 0x000fc80000011458 */
[----:B------:R-:W-:-:S04]  /*7370*/  LEA.HI R89, R89, R88, RZ, 0x4 ;  /* 0x0000005859597211 */ /* 0x000fc800078f20ff */
[----:B------:R-:W-:-:S04]  /*7380*/  LEA.HI.SX32 R161, R89, R28, 0x1c ;  /* 0x0000001c59a17211 */ /* 0x000fc800078fe2ff */
[----:B------:R-:W-:-:S04]  /*7390*/  SHF.R.S32.HI R88, RZ, 0x1f, R161 ;  /* 0x0000001fff587819 */ /* 0x000fc800000114a1 */
[----:B------:R-:W-:Y:S01]  /*73a0*/  LEA.HI R88, R88, R161, RZ, 0x3 ;  /* 0x000000a158587211 */ /* 0x000fe200078f18ff */
[----:B------:R-:W-:-:S04]  /*73b0*/  IMAD.SHL.U32 R161, R161, 0x8, RZ ;  /* 0x00000008a1a17824 */ /* 0x000fc800078e00ff */
[----:B------:R-:W-:Y:S01]  /*73c0*/  IMAD.SHL.U32 R88, R88, 0x400, RZ ;  /* 0x0000040058587824 */ /* 0x000fe200078e00ff */
[----:B------:R-:W-:-:S04]  /*73d0*/  LOP3.LUT R89, R191, 0x38, R161, 0xf8, !PT ;  /* 0x00000038bf597812 */ /* 0x000fc800078ef8a1 */
[----:B------:R-:W-:Y:S02]  /*73e0*/  LOP3.LUT R88, R88, 0x7fffe000, RZ, 0xc0, !PT ;  /* 0x7fffe00058587812 */ /* 0x000fe400078ec0ff */
[----:B------:R-:W-:-:S03]  /*73f0*/  LOP3.LUT R89, R89, R193, RZ, 0x3c, !PT ;  /* 0x000000c159597212 */ /* 0x000fc600078e3cff */
[----:B------:R-:W-:-:S04]  /*7400*/  IMAD R88, R192, 0x200, R88 ;  /* 0x00000200c0587824 */ /* 0x000fc800078e0258 */
[----:B------:R-:W-:-:S04]  /*7410*/  IMAD.IADD R88, R88, 0x1, R89 ;  /* 0x0000000158587824 */ /* 0x000fc800078e0259 */
[C---:B------:R-:W-:Y:S02]  /*7420*/  IMAD R92, R16.reuse, 0x6000, R88 ;  /* 0x00006000105c7824 */ /* 0x040fe400078e0258 */
[----:B------:R-:W-:Y:S02]  /*7430*/  IMAD R88, R16, 0x6000, R142 ;  /* 0x0000600010587824 */ /* 0x000fe400078e028e */
[--C-:B------:R-:W-:Y:S02]  /*7440*/  IMAD R92, R92, 0x2, R2.reuse ;  /* 0x000000025c5c7824 */ /* 0x100fe400078e0202 */
[----:B------:R-:W-:-:S04]  /*7450*/  IMAD R88, R88, 0x2, R2 ;  /* 0x0000000258587824 */ /* 0x000fc800078e0202 */
[----:B------:R-:W0:Y:S04]  /*7460*/  LDS.128 R92, [R92+0x1c400] ;  /* 0x01c400005c5c7984 */ /* 0x000e280000000c00 */
[----:B------:R-:W2:Y:S01]  /*7470*/  LDS.128 R88, [R88+0x1c400] ;  /* 0x01c4000058587984 */ /* 0x000ea20000000c00 */
[----:B------:R-:W-:Y:S05]  /*7480*/  @P4 BRA `(.L_x_502) ;  /* 0x0000000400744947 */ /* 0x000fea0003800000 */
[--C-:B------:R-:W-:Y:S01]  /*7490*/  SHF.R.U64 R48, R48, 0x10, R49.reuse ;  /* 0x0000001030307819 */ /* 0x100fe20000001231 */
[----:B0-----:R-:W-:Y:S01]  /*74a0*/  IMAD.U32 R166, R93, 0x10000, RZ ;  /* 0x000100005da67824 */ /* 0x001fe200078e00ff */
[----:B------:R-:W-:Y:S02]  /*74b0*/  SHF.R.U32.HI R49, RZ, 0x10, R49 ;  /* 0x00000010ff317819 */ /* 0x000fe40000011631 */
[C---:B------:R-:W-:Y:S02]  /*74c0*/  PRMT R48, R162.reuse, 0x5432, R48 ;  /* 0x00005432a2307816 */ /* 0x040fe40000000030 */
[----:B------:R-:W-:Y:S02]  /*74d0*/  PRMT R49, R162, 0x5410, R49 ;  /* 0x00005410a2317816 */ /* 0x000fe40000000031 */
[----:B------:R-:W-:Y:S02]  /*74e0*/  SHF.R.U64 R50, R50, 0x10, R51 ;  /* 0x0000001032327819 */ /* 0x000fe40000001233 */
[----:B------:R-:W-:-:S02]  /*74f0*/  SHF.R.U32.HI R162, RZ, 0x10, R61 ;  /* 0x00000010ffa27819 */ /* 0x000fc4000001163d */
[----:B------:R-:W-:Y:S02]  /*7500*/  SHF.R.U64 R60, R60, 0x10, R61 ;  /* 0x000000103c3c7819 */ /* 0x000fe4000000123d */
[--C-:B------:R-:W-:Y:S02]  /*7510*/  SHF.R.U64 R61, R62, 0x10, R63.reuse ;  /* 0x000000103e3d7819 */ /* 0x100fe4000000123f */
[----:B------:R-:W-:Y:S02]  /*7520*/  PRMT R62, R163, 0x5432, R50 ;  /* 0x00005432a33e7816 */ /* 0x000fe40000000032 */
[----:B------:R-:W-:Y:S02]  /*7530*/  SHF.R.U32.HI R63, RZ, 0x10, R63 ;  /* 0x00000010ff3f7819 */ /* 0x000fe4000001163f */
[----:B------:R-:W-:Y:S01]  /*7540*/  PRMT R50, R165, 0x5432, R162 ;  /* 0x00005432a5327816 */ /* 0x000fe200000000a2 */
[----:B------:R-:W-:Y:S01]  /*7550*/  IMAD.U32 R162, R49, 0x10000, RZ ;  /* 0x0001000031a27824 */ /* 0x000fe200078e00ff */
[----:B------:R-:W-:-:S02]  /*7560*/  SHF.R.U32.HI R51, RZ, 0x10, R51 ;  /* 0x00000010ff337819 */ /* 0x000fc40000011633 */
[----:B------:R-:W-:Y:S01]  /*7570*/  PRMT R63, R165, 0x5410, R63 ;  /* 0x00005410a53f7816 */ /* 0x000fe2000000003f */
[----:B------:R-:W-:Y:S01]  /*7580*/  IMAD.U32 R165, R50, 0x10000, RZ ;  /* 0x0001000032a57824 */ /* 0x000fe200078e00ff */
[----:B------:R-:W-:Y:S02]  /*7590*/  PRMT R51, R163, 0x5410, R51 ;  /* 0x00005410a3337816 */ /* 0x000fe40000000033 */
[----:B------:R-:W-:Y:S01]  /*75a0*/  PRMT R60, R164, 0x5432, R60 ;  /* 0x00005432a43c7816 */ /* 0x000fe2000000003c */
[-C--:B------:R-:W-:Y:S01]  /*75b0*/  FMUL.FTZ R163, R166, R165.reuse ;  /* 0x000000a5a6a37220 */ /* 0x080fe20000410000 */
[----:B------:R-:W-:Y:S01]  /*75c0*/  PRMT R61, R164, 0x5410, R61 ;  /* 0x00005410a43d7816 */ /* 0x000fe2000000003d */
[----:B--2---:R-:W-:Y:S01]  /*75d0*/  IMAD.U32 R164, R89, 0x10000, RZ ;  /* 0x0001000059a47824 */ /* 0x004fe200078e00ff */
[----:B------:R-:W-:Y:S02]  /*75e0*/  LOP3.LUT R50, R50, 0xffff0000, RZ, 0xc0, !PT ;  /* 0xffff000032327812 */ /* 0x000fe400078ec0ff */
[----:B------:R-:W-:Y:S01]  /*75f0*/  LOP3.LUT R93, R93, 0xffff0000, RZ, 0xc0, !PT ;  /* 0xffff00005d5d7812 */ /* 0x000fe200078ec0ff */
[-C--:B------:R-:W-:Y:S01]  /*7600*/  FFMA.FTZ R163, R164, R162.reuse, -R163 ;  /* 0x000000a2a4a37223 */ /* 0x080fe200000108a3 */
[----:B------:R-:W-:Y:S01]  /*7610*/  FMUL.FTZ R162, R166, R162 ;  /* 0x000000a2a6a27220 */ /* 0x000fe20000410000 */
[----:B------:R-:W-:Y:S01]  /*7620*/  LOP3.LUT R89, R89, 0xffff0000, RZ, 0xc0, !PT ;  /* 0xffff000059597812 */ /* 0x000fe200078ec0ff */
[C---:B------:R-:W-:Y:S01]  /*7630*/  IMAD.U32 R166, R95.reuse, 0x10000, RZ ;  /* 0x000100005fa67824 */ /* 0x040fe200078e00ff */
[----:B------:R-:W-:Y:S01]  /*7640*/  LOP3.LUT R95, R95, 0xffff0000, RZ, 0xc0, !PT ;  /* 0xffff00005f5f7812 */ /* 0x000fe200078ec0ff */
[----:B------:R-:W-:Y:S01]  /*7650*/  FFMA.FTZ R162, R164, R165, R162 ;  /* 0x000000a5a4a27223 */ /* 0x000fe200000100a2 */
[----:B------:R-:W-:Y:S01]  /*7660*/  LOP3.LUT R164, R49, 0xffff0000, RZ, 0xc0, !PT ;  /* 0xffff000031a47812 */ /* 0x000fe200078ec0ff */
[----:B------:R-:W-:Y:S01]  /*7670*/  FMUL.FTZ R49, R93, R50 ;  /* 0x000000325d317220 */ /* 0x000fe20000410000 */
[C---:B------:R-:W-:Y:S01]  /*7680*/  IMAD.U32 R165, R63.reuse, 0x10000, RZ ;  /* 0x000100003fa57824 */ /* 0x040fe200078e00ff */
[----:B------:R-:W-:-:S02]  /*7690*/  LOP3.LUT R63, R63, 0xffff0000, RZ, 0xc0, !PT ;  /* 0xffff00003f3f7812 */ /* 0x000fc400078ec0ff */
[-C--:B------:R-:W-:Y:S01]  /*76a0*/  FMUL.FTZ R93, R93, R164.reuse ;  /* 0x000000a45d5d7220 */ /* 0x080fe20000410000 */
[----:B------:R-:W-:Y:S01]  /*76b0*/  FFMA.FTZ R49, R89, R164, -R49 ;  /* 0x000000a459317223 */ /* 0x000fe20000010831 */
[----:B------:R-:W-:Y:S02]  /*76c0*/  IMAD.U32 R164, R91, 0x10000, RZ ;  /* 0x000100005ba47824 */ /* 0x000fe400078e00ff */
[----:B------:R-:W-:Y:S01]  /*76d0*/  FFMA.FTZ R50, R89, R50, R93 ;  /* 0x0000003259327223 */ /* 0x000fe2000001005d */
[----:B------:R-:W-:Y:S02]  /*76e0*/  IMAD.U32 R93, R51, 0x10000, RZ ;  /* 0x00010000335d7824 */ /* 0x000fe400078e00ff */
[----:B------:R-:W-:Y:S01]  /*76f0*/  FMUL.FTZ R89, R166, R165 ;  /* 0x000000a5a6597220 */ /* 0x000fe20000410000 */
[----:B------:R-:W-:Y:S02]  /*7700*/  F2FP.BF16.F32.PACK_AB R49, R49, R163 ;  /* 0x000000a33131723e */ /* 0x000fe400000010ff */
[----:B------:R-:W-:Y:S01]  /*7710*/  F2FP.BF16.F32.PACK_AB R50, R50, R162 ;  /* 0x000000a23232723e */ /* 0x000fe200000010ff */
[-C--:B------:R-:W-:Y:S01]  /*7720*/  FFMA.FTZ R89, R164, R93.reuse, -R89 ;  /* 0x0000005da4597223 */ /* 0x080fe20000010859 */
[----:B------:R-:W-:-:S04]  /*7730*/  FMUL.FTZ R93, R166, R93 ;  /* 0x0000005da65d7220 */ /* 0x000fc80000410000 */
[----:B------:R-:W-:Y:S01]  /*7740*/  FFMA.FTZ R93, R164, R165, R93 ;  /* 0x000000a5a45d7223 */ /* 0x000fe2000001005d */
[----:B------:R-:W-:Y:S02]  /*7750*/  LOP3.LUT R164, R51, 0xffff0000, RZ, 0xc0, !PT ;  /* 0xffff000033a47812 */ /* 0x000fe400078ec0ff */
[----:B------:R-:W-:Y:S01]  /*7760*/  LOP3.LUT R51, R91, 0xffff0000, RZ, 0xc0, !PT ;  /* 0xffff00005b337812 */ /* 0x000fe200078ec0ff */
[CC--:B------:R-:W-:Y:S02]  /*7770*/  FMUL.FTZ R91, R95.reuse, R63.reuse ;  /* 0x0000003f5f5b7220 */ /* 0x0c0fe40000410000 */
[-C--:B------:R-:W-:Y:S02]  /*7780*/  FMUL.FTZ R95, R95, R164.reuse ;  /* 0x000000a45f5f7220 */ /* 0x080fe40000410000 */
[C---:B------:R-:W-:Y:S02]  /*7790*/  FFMA.FTZ R91, R51.reuse, R164, -R91 ;  /* 0x000000a4335b7223 */ /* 0x040fe4000001085b */
[----:B------:R-:W-:Y:S01]  /*77a0*/  FFMA.FTZ R95, R51, R63, R95 ;  /* 0x0000003f335f7223 */ /* 0x000fe2000001005f */
[C---:B------:R-:W-:Y:S01]  /*77b0*/  IMAD.U32 R63, R60.reuse, 0x10000, RZ ;  /* 0x000100003c3f7824 */ /* 0x040fe200078e00ff */
[----:B------:R-:W-:Y:S01]  /*77c0*/  LOP3.LUT R60, R60, 0xffff0000, RZ, 0xc0, !PT ;  /* 0xffff00003c3c7812 */ /* 0x000fe200078ec0ff */
[----:B------:R-:W-:Y:S01]  /*77d0*/  IMAD.U32 R51, R88, 0x10000, RZ ;  /* 0x0001000058337824 */ /* 0x000fe200078e00ff */
[----:B------:R-:W-:Y:S01]  /*77e0*/  F2FP.BF16.F32.PACK_AB R91, R91, R89 ;  /* 0x000000595b5b723e */ /* 0x000fe200000010ff */
[----:B------:R-:W-:Y:S01]  /*77f0*/  IMAD.U32 R89, R92, 0x10000, RZ ;  /* 0x000100005c597824 */ /* 0x000fe200078e00ff */
[----:B------:R-:W-:Y:S01]  /*7800*/  F2FP.BF16.F32.PACK_AB R95, R95, R93 ;  /* 0x0000005d5f5f723e */ /* 0x000fe200000010ff */
[C---:B------:R-:W-:Y:S01]  /*7810*/  IMAD.U32 R93, R48.reuse, 0x10000, RZ ;  /* 0x00010000305d7824 */ /* 0x040fe200078e00ff */
[----:B------:R-:W-:Y:S01]  /*7820*/  LOP3.LUT R48, R48, 0xffff0000, RZ, 0xc0, !PT ;  /* 0xffff000030307812 */ /* 0x000fe200078ec0ff */
[----:B------:R-:W-:-:S02]  /*7830*/  FMUL.FTZ R162, R89, R63 ;  /* 0x0000003f59a27220 */ /* 0x000fc40000410000 */
[-C--:B------:R-:W-:Y:S02]  /*7840*/  FMUL.FTZ R89, R89, R93.reuse ;  /* 0x0000005d59597220 */ /* 0x080fe40000410000 */
[C---:B------:R-:W-:Y:S01]  /*7850*/  FFMA.FTZ R162, R51.reuse, R93, -R162 ;  /* 0x0000005d33a27223 */ /* 0x040fe200000108a2 */
[----:B------:R-:W-:Y:S02]  /*7860*/  IMAD.U32 R93, R94, 0x10000, RZ ;  /* 0x000100005e5d7824 */ /* 0x000fe400078e00ff */
[----:B------:R-:W-:Y:S01]  /*7870*/  FFMA.FTZ R89, R51, R63, R89 ;  /* 0x0000003f33597223 */ /* 0x000fe20000010059 */
[----:B------:R-:W-:Y:S02]  /*7880*/  LOP3.LUT R51, R92, 0xffff0000, RZ, 0xc0, !PT ;  /* 0xffff00005c337812 */ /* 0x000fe400078ec0ff */
[----:B------:R-:W-:-:S03]  /*7890*/  LOP3.LUT R63, R88, 0xffff0000, RZ, 0xc0, !PT ;  /* 0xffff0000583f7812 */ /* 0x000fc600078ec0ff */
[C---:B------:R-:W-:Y:S01]  /*78a0*/  FMUL.FTZ R88, R51.reuse, R60 ;  /* 0x0000003c33587220 */ /* 0x040fe20000410000 */
[----:B------:R-:W-:-:S03]  /*78b0*/  FMUL.FTZ R51, R51, R48 ;  /* 0x0000003033337220 */ /* 0x000fc60000410000 */
[C---:B------:R-:W-:Y:S01]  /*78c0*/  FFMA.FTZ R48, R63.reuse, R48, -R88 ;  /* 0x000000303f307223 */ /* 0x040fe20000010858 */
[----:B------:R-:W-:Y:S01]  /*78d0*/  FFMA.FTZ R51, R63, R60, R51 ;  /* 0x0000003c3f337223 */ /* 0x000fe20000010033 */
[C---:B------:R-:W-:Y:S01]  /*78e0*/  IMAD.U32 R63, R61.reuse, 0x10000, RZ ;  /* 0x000100003d3f7824 */ /* 0x040fe200078e00ff */
[----:B------:R-:W-:Y:S01]  /*78f0*/  LOP3.LUT R61, R61, 0xffff0000, RZ, 0xc0, !PT ;  /* 0xffff00003d3d7812 */ /* 0x000fe200078ec0ff */
[C---:B------:R-:W-:Y:S01]  /*7900*/  IMAD.U32 R88, R62.reuse, 0x10000, RZ ;  /* 0x000100003e587824 */ /* 0x040fe200078e00ff */
[----:B------:R-:W-:Y:S01]  /*7910*/  LOP3.LUT R62, R62, 0xffff0000, RZ, 0xc0, !PT ;  /* 0xffff00003e3e7812 */ /* 0x000fe200078ec0ff */
[C---:B------:R-:W-:Y:S01]  /*7920*/  FMUL.FTZ R92, R93.reuse, R63 ;  /* 0x0000003f5d5c7220 */ /* 0x040fe20000410000 */
[----:B------:R-:W-:Y:S02]  /*7930*/  IMAD.U32 R60, R90, 0x10000, RZ ;  /* 0x000100005a3c7824 */ /* 0x000fe400078e00ff */
[----:B------:R-:W-:Y:S01]  /*7940*/  FMUL.FTZ R93, R93, R88 ;  /* 0x000000585d5d7220 */ /* 0x000fe20000410000 */
[----:B------:R-:W-:Y:S01]  /*7950*/  F2FP.BF16.F32.PACK_AB R48, R48, R162 ;  /* 0x000000a23030723e */ /* 0x000fe200000010ff */
[----:B------:R-:W-:-:S02]  /*7960*/  FFMA.FTZ R92, R60, R88, -R92 ;  /* 0x000000583c5c7223 */ /* 0x000fc4000001085c */
[----:B------:R-:W-:Y:S01]  /*7970*/  FFMA.FTZ R93, R60, R63, R93 ;  /* 0x0000003f3c5d7223 */ /* 0x000fe2000001005d */
[----:B------:R-:W-:Y:S02]  /*7980*/  LOP3.LUT R60, R94, 0xffff0000, RZ, 0xc0, !PT ;  /* 0xffff00005e3c7812 */ /* 0x000fe400078ec0ff */
[----:B------:R-:W-:Y:S02]  /*7990*/  LOP3.LUT R63, R90, 0xffff0000, RZ, 0xc0, !PT ;  /* 0xffff00005a3f7812 */ /* 0x000fe400078ec0ff */
[----:B------:R-:W-:Y:S01]  /*79a0*/  F2FP.BF16.F32.PACK_AB R51, R51, R89 ;  /* 0x000000593333723e */ /* 0x000fe200000010ff */
[CC--:B------:R-:W-:Y:S01]  /*79b0*/  FMUL.FTZ R88, R60.reuse, R61.reuse ;  /* 0x0000003d3c587220 */ /* 0x0c0fe20000410000 */
[-C--:B------:R-:W-:Y:S01]  /*79c0*/  FMUL.FTZ R60, R60, R62.reuse ;  /* 0x0000003e3c3c7220 */ /* 0x080fe20000410000 */
[----:B------:R-:W-:Y:S02]  /*79d0*/  IMAD.MOV.U32 R89, RZ, RZ, R49 ;  /* 0x000000ffff597224 */ /* 0x000fe400078e0031 */
[C---:B------:R-:W-:Y:S01]  /*79e0*/  FFMA.FTZ R88, R63.reuse, R62, -R88 ;  /* 0x0000003e3f587223 */ /* 0x040fe20000010858 */
[----:B------:R-:W-:-:S04]  /*79f0*/  FFMA.FTZ R60, R63, R61, R60 ;  /* 0x0000003d3f3c7223 */ /* 0x000fc8000001003c */
[----:B------:R-:W-:Y:S01]  /*7a00*/  F2FP.BF16.F32.PACK_AB R90, R88, R92 ;  /* 0x0000005c585a723e */ /* 0x000fe200000010ff */
[----:B------:R-:W-:Y:S01]  /*7a10*/  IMAD.MOV.U32 R88, RZ, RZ, R48 ;  /* 0x000000ffff587224 */ /* 0x000fe200078e0030 */
[----:B------:R-:W-:Y:S01]  /*7a20*/  F2FP.BF16.F32.PACK_AB R60, R60, R93 ;  /* 0x0000005d3c3c723e */ /* 0x000fe200000010ff */
[----:B------:R-:W-:Y:S02]  /*7a30*/  IMAD.MOV.U32 R92, RZ, RZ, R51 ;  /* 0x000000ffff5c7224 */ /* 0x000fe400078e0033 */
[----:B------:R-:W-:Y:S02]  /*7a40*/  IMAD.MOV.U32 R93, RZ, RZ, R50 ;  /* 0x000000ffff5d7224 */ /* 0x000fe400078e0032 */
[----:B------:R-:W-:-:S07]  /*7a50*/  IMAD.MOV.U32 R94, RZ, RZ, R60 ;  /* 0x000000ffff5e7224 */ /* 0x000fce00078e003c */
.L_x_502:
[----:B------:R-:W-:Y:S05]  /*7a60*/  BSYNC B3 ;  /* 0x0000000000037941 */ /* 0x000fea0003800000 */
.L_x_501:
[----:B------:R-:W-:-:S13]  /*7a70*/  ISETP.GE.AND P4, PT, R161, R146, PT ;  /* 0x00000092a100720c */ /* 0x000fda0003f86270 */
[--C-:B------:R-:W-:Y:S02]  /*7a80*/  @!P4 SHF.R.S32.HI R51, RZ, 0x1f, R161.reuse ;  /* 0x0000001fff33c819 */ /* 0x100fe400000114a1 */
[----:B------:R-:W-:-:S04]  /*7a90*/  @!P4 IADD3 R161, P5, P6, R114, R128, R161 ;  /* 0x0000008072a1c210 */ /* 0x000fc80007ebe0a1 */
[----:B------:R-:W-:Y:S02]  /*7aa0*/  @!P4 IADD3.X R51, R6, R153, R51, P5, P6 ;  /* 0x000000990633c210 */ /* 0x000fe40002fec433 */
[----:B------:R-:W-:-:S04]  /*7ab0*/  IADD3 R49, P5, P6, R114, R128, R29 ;  /* 0x0000008072317210 */ /* 0x000fc80007ebe01d */
[----:B------:R-:W-:Y:S02]  /*7ac0*/  IADD3.X R50, R6, R153, R35, P5, P6 ;  /* 0x0000009906327210 */ /* 0x000fe40002fec423 */
[----:B------:R-:W-:-:S04]  /*7ad0*/  LEA R48, P5, R49, R120, 0x1 ;  /* 0x0000007831307211 */ /* 0x000fc800078a08ff */
[----:B------:R-:W-:Y:S02]  /*7ae0*/  LEA.HI.X R49, R49, R121, R50, 0x1, P5 ;  /* 0x0000007931317211 */ /* 0x000fe400028f0c32 */
[----:B------:R-:W-:-:S03]  /*7af0*/  @!P4 LEA R50, P5, R161, R120, 0x1 ;  /* 0x00000078a132c211 */ /* 0x000fc600078a08ff */
[----:B--2---:R2:W-:Y:S01]  /*7b00*/  STG.E.128 desc[UR58][R48.64], R88 ;  /* 0x0000005830007986 */ /* 0x0045e2000c101d3a */
[----:B------:R-:W-:-:S05]  /*7b10*/  @!P4 LEA.HI.X R51, R161, R121, R51, 0x1, P5 ;  /* 0x00000079a133c211 */ /* 0x000fca00028f0c33 */
[----:B0-----:R2:W-:Y:S04]  /*7b20*/  @!P4 STG.E.128 desc[UR58][R50.64], R92 ;  /* 0x0000005c3200c986 */ /* 0x0015e8000c101d3a */
.L_x_500:
[----:B------:R-:W-:Y:S05]  /*7b30*/  BSYNC B2 ;  /* 0x0000000000027941 */ /* 0x000fea0003800000 */
.L_x_499:
[----:B------:R-:W-:Y:S01]  /*7b40*/  ISETP.NE.AND P4, PT, R38, RZ, PT ;  /* 0x000000ff2600720c */ /* 0x000fe20003f85270 */
[----:B------:R-:W-:-:S12]  /*7b50*/  BSSY B2, `(.L_x_503) ;  /* 0x0000081000027945 */ /* 0x000fd80003800000 */
[----:B------:R-:W-:Y:S05]  /*7b60*/  @!P4 BRA `(.L_x_504) ;  /* 0x0000000400fcc947 */ /* 0x000fea0003800000 */
[----:B--2---:R-:W-:Y:S01]  /*7b70*/  SEL R48, R122, R148, !P1 ;  /* 0x000000947a307207 */ /* 0x004fe20004800000 */
        /* <DEDUP_REMOVED lines=21> */
[----:B------:R-:W-:Y:S01]  /*7cd0*/  SHF.R.U64 R46, R46, 0x10, R47 ;  /* 0x000000102e2e7819 */ /* 0x000fe2000000122f */
[----:B0-----:R-:W-:Y:S01]  /*7ce0*/  IMAD.U32 R93, R61, 0x10000, RZ ;  /* 0x000100003d5d7824 */ /* 0x001fe200078e00ff */
[--C-:B------:R-:W-:Y:S01]  /*7cf0*/  SHF.R.U32.HI R89, RZ, 0x10, R57.reuse ;  /* 0x00000010ff597819 */ /* 0x100fe20000011639 */
[----:B--2---:R-:W-:Y:S01]  /*7d00*/  IMAD.U32 R91, R49, 0x10000, RZ ;  /* 0x00010000315b7824 */ /* 0x004fe200078e00ff */
[----:B------:R-:W-:Y:S02]  /*7d10*/  SHF.R.U64 R56, R56, 0x10, R57 ;  /* 0x0000001038387819 */ /* 0x000fe40000001239 */
[----:B------:R-:W-:Y:S02]  /*7d20*/  SHF.R.U64 R57, R58, 0x10, R59 ;  /* 0x000000103a397819 */ /* 0x000fe4000000123b */
[----:B------:R-:W-:Y:S02]  /*7d30*/  SHF.R.U64 R44, R44, 0x10, R45 ;  /* 0x000000102c2c7819 */ /* 0x000fe4000000122d */
[----:B------:R-:W-:-:S02]  /*7d40*/  PRMT R58, R176, 0x5432, R46 ;  /* 0x00005432b03a7816 */ /* 0x000fc4000000002e */
[----:B------:R-:W-:Y:S02]  /*7d50*/  SHF.R.U32.HI R45, RZ, 0x10, R45 ;  /* 0x00000010ff2d7819 */ /* 0x000fe4000001162d */
[----:B------:R-:W-:Y:S02]  /*7d60*/  PRMT R46, R179, 0x5432, R89 ;  /* 0x00005432b32e7816 */ /* 0x000fe40000000059 */
[----:B------:R-:W-:Y:S02]  /*7d70*/  PRMT R45, R178, 0x5410, R45 ;  /* 0x00005410b22d7816 */ /* 0x000fe4000000002d */
[----:B------:R-:W-:Y:S01]  /*7d80*/  SHF.R.U32.HI R59, RZ, 0x10, R59 ;  /* 0x00000010ff3b7819 */ /* 0x000fe2000001163b */
[C---:B------:R-:W-:Y:S01]  /*7d90*/  IMAD.U32 R92, R46.reuse, 0x10000, RZ ;  /* 0x000100002e5c7824 */ /* 0x040fe200078e00ff */
[----:B------:R-:W-:Y:S01]  /*7da0*/  LOP3.LUT R46, R46, 0xffff0000, RZ, 0xc0, !PT ;  /* 0xffff00002e2e7812 */ /* 0x000fe200078ec0ff */
[----:B------:R-:W-:Y:S01]  /*7db0*/  IMAD.U32 R89, R45, 0x10000, RZ ;  /* 0x000100002d597824 */ /* 0x000fe200078e00ff */
[----:B------:R-:W-:Y:S01]  /*7dc0*/  LOP3.LUT R61, R61, 0xffff0000, RZ, 0xc0, !PT ;  /* 0xffff00003d3d7812 */ /* 0x000fe200078ec0ff */
[----:B------:R-:W-:Y:S01]  /*7dd0*/  FMUL.FTZ R90, R93, R92 ;  /* 0x0000005c5d5a7220 */ /* 0x000fe20000410000 */
[----:B------:R-:W-:-:S02]  /*7de0*/  SHF.R.U32.HI R47, RZ, 0x10, R47 ;  /* 0x00000010ff2f7819 */ /* 0x000fc4000001162f */
[----:B------:R-:W-:Y:S01]  /*7df0*/  PRMT R59, R177, 0x5432, R59 ;  /* 0x00005432b13b7816 */ /* 0x000fe2000000003b */
[-C--:B------:R-:W-:Y:S01]  /*7e00*/  FFMA.FTZ R90, R91, R89.reuse, -R90 ;  /* 0x000000595b5a7223 */ /* 0x080fe2000001085a */
[----:B------:R-:W-:Y:S01]  /*7e10*/  FMUL.FTZ R89, R93, R89 ;  /* 0x000000595d597220 */ /* 0x000fe20000410000 */
[----:B------:R-:W-:Y:S01]  /*7e20*/  LOP3.LUT R49, R49, 0xffff0000, RZ, 0xc0, !PT ;  /* 0xffff000031317812 */ /* 0x000fe200078ec0ff */
[----:B------:R-:W-:Y:S01]  /*7e30*/  IMAD.U32 R93, R63, 0x10000, RZ ;  /* 0x000100003f5d7824 */ /* 0x000fe200078e00ff */
[----:B------:R-:W-:Y:S01]  /*7e40*/  PRMT R47, R176, 0x5410, R47 ;  /* 0x00005410b02f7816 */ /* 0x000fe2000000002f */
[----:B------:R-:W-:Y:S01]  /*7e50*/  FFMA.FTZ R89, R91, R92, R89 ;  /* 0x0000005c5b597223 */ /* 0x000fe20000010059 */
[----:B------:R-:W-:Y:S01]  /*7e60*/  LOP3.LUT R91, R45, 0xffff0000, RZ, 0xc0, !PT ;  /* 0xffff00002d5b7812 */ /* 0x000fe200078ec0ff */
[----:B------:R-:W-:Y:S01]  /*7e70*/  FMUL.FTZ R45, R61, R46 ;  /* 0x0000002e3d2d7220 */ /* 0x000fe20000410000 */
[C---:B------:R-:W-:Y:S01]  /*7e80*/  IMAD.U32 R92, R59.reuse, 0x10000, RZ ;  /* 0x000100003b5c7824 */ /* 0x040fe200078e00ff */
[----:B------:R-:W-:-:S02]  /*7e90*/  LOP3.LUT R59, R59, 0xffff0000, RZ, 0xc0, !PT ;  /* 0xffff00003b3b7812 */ /* 0x000fc400078ec0ff */
[-C--:B------:R-:W-:Y:S01]  /*7ea0*/  FMUL.FTZ R61, R61, R91.reuse ;  /* 0x0000005b3d3d7220 */ /* 0x080fe20000410000 */
[----:B------:R-:W-:Y:S01]  /*7eb0*/  FFMA.FTZ R45, R49, R91, -R45 ;  /* 0x0000005b312d7223 */ /* 0x000fe2000001082d */
[----:B------:R-:W-:Y:S01]  /*7ec0*/  IMAD.U32 R91, R51, 0x10000, RZ ;  /* 0x00010000335b7824 */ /* 0x000fe200078e00ff */
[----:B------:R-:W-:Y:S01]  /*7ed0*/  LOP3.LUT R63, R63, 0xffff0000, RZ, 0xc0, !PT ;  /* 0xffff00003f3f7812 */ /* 0x000fe200078ec0ff */
[----:B------:R-:W-:Y:S01]  /*7ee0*/  FFMA.FTZ R46, R49, R46, R61 ;  /* 0x0000002e312e7223 */ /* 0x000fe2000001003d */
[----:B------:R-:W-:Y:S02]  /*7ef0*/  IMAD.U32 R61, R47, 0x10000, RZ ;  /* 0x000100002f3d7824 */ /* 0x000fe400078e00ff */
[----:B------:R-:W-:Y:S01]  /*7f00*/  FMUL.FTZ R49, R93, R92 ;  /* 0x0000005c5d317220 */ /* 0x000fe20000410000 */
[----:B------:R-:W-:Y:S02]  /*7f10*/  PRMT R56, R179, 0x5410, R56 ;  /* 0x00005410b3387816 */ /* 0x000fe40000000038 */
[----:B------:R-:W-:Y:S01]  /*7f20*/  PRMT R44, R178, 0x5432, R44 ;  /* 0x00005432b22c7816 */ /* 0x000fe2000000002c */
[-C--:B------:R-:W-:Y:S01]  /*7f30*/  FFMA.FTZ R49, R91, R61.reuse, -R49 ;  /* 0x0000003d5b317223 */ /* 0x080fe20000010831 */
[----:B------:R-:W-:Y:S01]  /*7f40*/  FMUL.FTZ R61, R93, R61 ;  /* 0x0000003d5d3d7220 */ /* 0x000fe20000410000 */
[----:B------:R-:W-:-:S02]  /*7f50*/  F2FP.BF16.F32.PACK_AB R46, R46, R89 ;  /* 0x000000592e2e723e */ /* 0x000fc400000010ff */
[----:B------:R-:W-:Y:S01]  /*7f60*/  PRMT R57, R177, 0x5410, R57 ;  /* 0x00005410b1397816 */ /* 0x000fe20000000039 */
[----:B------:R-:W-:Y:S01]  /*7f70*/  FFMA.FTZ R61, R91, R92, R61 ;  /* 0x0000005c5b3d7223 */ /* 0x000fe2000001003d */
[----:B------:R-:W-:Y:S02]  /*7f80*/  LOP3.LUT R91, R47, 0xffff0000, RZ, 0xc0, !PT ;  /* 0xffff00002f5b7812 */ /* 0x000fe400078ec0ff */
[----:B------:R-:W-:Y:S01]  /*7f90*/  LOP3.LUT R47, R51, 0xffff0000, RZ, 0xc0, !PT ;  /* 0xffff0000332f7812 */ /* 0x000fe200078ec0ff */
[----:B------:R-:W-:Y:S01]  /*7fa0*/  FMUL.FTZ R51, R63, R59 ;  /* 0x0000003b3f337220 */ /* 0x000fe20000410000 */
[----:B------:R-:W-:Y:S01]  /*7fb0*/  F2FP.BF16.F32.PACK_AB R45, R45, R90 ;  /* 0x0000005a2d2d723e */ /* 0x000fe200000010ff */
[-C--:B------:R-:W-:Y:S02]  /*7fc0*/  FMUL.FTZ R63, R63, R91.reuse ;  /* 0x0000005b3f3f7220 */ /* 0x080fe40000410000 */
[C---:B------:R-:W-:Y:S02]  /*7fd0*/  FFMA.FTZ R51, R47.reuse, R91, -R51 ;  /* 0x0000005b2f337223 */ /* 0x040fe40000010833 */
[----:B------:R-:W-:Y:S01]  /*7fe0*/  FFMA.FTZ R63, R47, R59, R63 ;  /* 0x0000003b2f3f7223 */ /* 0x000fe2000001003f */
[----:B------:R-:W-:-:S02]  /*7ff0*/  IMAD.U32 R59, R60, 0x10000, RZ ;  /* 0x000100003c3b7824 */ /* 0x000fc400078e00ff */
[----:B------:R-:W-:Y:S01]  /*8000*/  F2FP.BF16.F32.PACK_AB R51, R51, R49 ;  /* 0x000000313333723e */ /* 0x000fe200000010ff */
[----:B------:R-:W-:Y:S01]  /*8010*/  IMAD.U32 R49, R56, 0x10000, RZ ;  /* 0x0001000038317824 */ /* 0x000fe200078e00ff */
[----:B------:R-:W-:Y:S01]  /*8020*/  F2FP.BF16.F32.PACK_AB R63, R63, R61 ;  /* 0x0000003d3f3f723e */ /* 0x000fe200000010ff */
[----:B------:R-:W-:Y:S01]  /*8030*/  IMAD.U32 R61, R44, 0x10000, RZ ;  /* 0x000100002c3d7824 */ /* 0x000fe200078e00ff */
[----:B------:R-:W-:Y:S01]  /*8040*/  LOP3.LUT R56, R56, 0xffff0000, RZ, 0xc0, !PT ;  /* 0xffff000038387812 */ /* 0x000fe200078ec0ff */
[C---:B------:R-:W-:Y:S01]  /*8050*/  FMUL.FTZ R89, R59.reuse, R49 ;  /* 0x000000313b597220 */ /* 0x040fe20000410000 */
[----:B------:R-:W-:Y:S02]  /*8060*/  IMAD.U32 R47, R48, 0x10000, RZ ;  /* 0x00010000302f7824 */ /* 0x000fe400078e00ff */
[-C--:B------:R-:W-:Y:S01]  /*8070*/  FMUL.FTZ R59, R59, R61.reuse ;  /* 0x0000003d3b3b7220 */ /* 0x080fe20000410000 */
[----:B------:R-:W-:Y:S01]  /*8080*/  LOP3.LUT R44, R44, 0xffff0000, RZ, 0xc0, !PT ;  /* 0xffff00002c2c7812 */ /* 0x000fe200078ec0ff */
[----:B------:R-:W-:-:S02]  /*8090*/  FFMA.FTZ R89, R47, R61, -R89 ;  /* 0x0000003d2f597223 */ /* 0x000fc40000010859 */
[----:B------:R-:W-:Y:S01]  /*80a0*/  FFMA.FTZ R59, R47, R49, R59 ;  /* 0x000000312f3b7223 */ /* 0x000fe2000001003b */
[----:B------:R-:W-:Y:S01]  /*80b0*/  LOP3.LUT R47, R60, 0xffff0000, RZ, 0xc0, !PT ;  /* 0xffff00003c2f7812 */ /* 0x000fe200078ec0ff */
[----:B------:R-:W-:Y:S01]  /*80c0*/  IMAD.U32 R61, R62, 0x10000, RZ ;  /* 0x000100003e3d7824 */ /* 0x000fe200078e00ff */
        /* <DEDUP_REMOVED lines=11> */
[-C--:B------:R-:W-:Y:S01]  /*8180*/  FMUL.FTZ R61, R61, R56.reuse ;  /* 0x000000383d3d7220 */ /* 0x080fe20000410000 */
[----:B------:R-:W-:Y:S01]  /*8190*/  F2FP.BF16.F32.PACK_AB R44, R44, R89 ;  /* 0x000000592c2c723e */ /* 0x000fe200000010ff */
[----:B------:R-:W-:-:S02]  /*81a0*/  FFMA.FTZ R60, R48, R56, -R60 ;  /* 0x00000038303c7223 */ /* 0x000fc4000001083c */
[----:B------:R-:W-:Y:S01]  /*81b0*/  FFMA.FTZ R61, R48, R49, R61 ;  /* 0x00000031303d7223 */ /* 0x000fe2000001003d */
[----:B------:R-:W-:Y:S02]  /*81c0*/  LOP3.LUT R48, R62, 0xffff0000, RZ, 0xc0, !PT ;  /* 0xffff00003e307812 */ /* 0x000fe400078ec0ff */
[----:B------:R-:W-:Y:S02]  /*81d0*/  LOP3.LUT R49, R50, 0xffff0000, RZ, 0xc0, !PT ;  /* 0xffff000032317812 */ /* 0x000fe400078ec0ff */
[----:B------:R-:W-:Y:S01]  /*81e0*/  F2FP.BF16.F32.PACK_AB R47, R47, R59 ;  /* 0x0000003b2f2f723e */ /* 0x000fe200000010ff */
[C---:B------:R-:W-:Y:S01]  /*81f0*/  FMUL.FTZ R50, R48.reuse, R57 ;  /* 0x0000003930327220 */ /* 0x040fe20000410000 */
[----:B------:R-:W-:-:S03]  /*8200*/  FMUL.FTZ R48, R48, R58 ;  /* 0x0000003a30307220 */ /* 0x000fc60000410000 */
[C---:B------:R-:W-:Y:S01]  /*8210*/  FFMA.FTZ R50, R49.reuse, R58, -R50 ;  /* 0x0000003a31327223 */ /* 0x040fe20000010832 */
[----:B------:R-:W-:Y:S01]  /*8220*/  FFMA.FTZ R48, R49, R57, R48 ;  /* 0x0000003931307223 */ /* 0x000fe20000010030 */
[----:B------:R-:W-:-:S03]  /*8230*/  IMAD.MOV.U32 R49, RZ, RZ, R45 ;  /* 0x000000ffff317224 */ /* 0x000fc600078e002d */
[----:B------:R-:W-:Y:S01]  /*8240*/  F2FP.BF16.F32.PACK_AB R50, R50, R60 ;  /* 0x0000003c3232723e */ /* 0x000fe200000010ff */
[----:B------:R-:W-:Y:S01]  /*8250*/  IMAD.MOV.U32 R60, RZ, RZ, R47 ;  /* 0x000000ffff3c7224 */ /* 0x000fe200078e002f */
[----:B------:R-:W-:Y:S01]  /*8260*/  F2FP.BF16.F32.PACK_AB R62, R48, R61 ;  /* 0x0000003d303e723e */ /* 0x000fe200000010ff */
[----:B------:R-:W-:Y:S02]  /*8270*/  IMAD.MOV.U32 R48, RZ, RZ, R44 ;  /* 0x000000ffff307224 */ /* 0x000fe400078e002c */
[----:B------:R-:W-:-:S07]  /*8280*/  IMAD.MOV.U32 R61, RZ, RZ, R46 ;  /* 0x000000ffff3d7224 */ /* 0x000fce00078e002e */
.L_x_506:
[----:B------:R-:W-:Y:S05]  /*8290*/  BSYNC B3 ;  /* 0x0000000000037941 */ /* 0x000fea0003800000 */
.L_x_505:
        /* <DEDUP_REMOVED lines=12> */
.L_x_504:
[----:B------:R-:W-:Y:S05]  /*8360*/  BSYNC B2 ;  /* 0x0000000000027941 */ /* 0x000fea0003800000 */
.L_x_503:
[----:B------:R-:W-:-:S13]  /*8370*/  ISETP.NE.AND P4, PT, R39, RZ, PT ;  /* 0x000000ff2700720c */ /* 0x000fda0003f85270 */
[----:B------:R-:W-:Y:S05]  /*8380*/  @!P4 BRA `(.L_x_498) ;  /* 0x000000080010c947 */ /* 0x000fea0003800000 */
[----:B---3--:R-:W3:Y:S01]  /*8390*/  LDL R44, [R1+0x10] ;  /* 0x00001000012c7983 */ /* 0x008ee20000100800 */
[----:B------:R-:W-:Y:S01]  /*83a0*/  ISETP.GE.AND P4, PT, R3, R117, PT ;  /* 0x000000750300720c */ /* 0x000fe20003f86270 */
[----:B------:R-:W-:Y:S01]  /*83b0*/  BSSY B2, `(.L_x_507) ;  /* 0x0000075000027945 */ /* 0x000fe20003800000 */
[----:B---3--:R-:W-:-:S04]  /*83c0*/  LOP3.LUT P5, RZ, R44, 0x1, RZ, 0xc0, !PT ;  /* 0x000000012cff7812 */ /* 0x008fc800078ac0ff */
[----:B------:R-:W-:-:S04]  /*83d0*/  SEL R44, R122, R148, !P5 ;  /* 0x000000947a2c7207 */ /* 0x000fc80006800000 */
        /* <DEDUP_REMOVED lines=12> */
[C---:B--2---:R-:W-:Y:S02]  /*84a0*/  IMAD R48, R16.reuse, 0x6000, R44 ;  /* 0x0000600010307824 */ /* 0x044fe400078e022c */
        /* <DEDUP_REMOVED lines=8> */
[----:B------:R-:W-:Y:S01]  /*8530*/  SHF.R.U32.HI R57, RZ, 0x10, R43 ;  /* 0x00000010ff397819 */ /* 0x000fe2000001162b */
[----:B--2---:R-:W-:Y:S01]  /*8540*/  IMAD.U32 R58, R45, 0x10000, RZ ;  /* 0x000100002d3a7824 */ /* 0x004fe200078e00ff */
[--C-:B------:R-:W-:Y:S02]  /*8550*/  SHF.R.U64 R43, R52, 0x10, R53.reuse ;  /* 0x00000010342b7819 */ /* 0x100fe40000001235 */
[----:B------:R-:W-:Y:S02]  /*8560*/  SHF.R.U32.HI R53, RZ, 0x10, R53 ;  /* 0x00000010ff357819 */ /* 0x000fe40000011635 */
[----:B------:R-:W-:Y:S02]  /*8570*/  SHF.R.U64 R40, R40, 0x10, R41 ;  /* 0x0000001028287819 */ /* 0x000fe40000001229 */
[----:B------:R-:W-:-:S02]  /*8580*/  PRMT R43, R175, 0x5410, R43 ;  /* 0x00005410af2b7816 */ /* 0x000fc4000000002b */
[----:B------:R-:W-:Y:S02]  /*8590*/  SHF.R.U32.HI R41, RZ, 0x10, R41 ;  /* 0x00000010ff297819 */ /* 0x000fe40000011629 */
[----:B------:R-:W-:Y:S02]  /*85a0*/  PRMT R175, R175, 0x5432, R53 ;  /* 0x00005432afaf7816 */ /* 0x000fe40000000035 */
[----:B------:R-:W-:Y:S02]  /*85b0*/  PRMT R41, R173, 0x5432, R41 ;  /* 0x00005432ad297816 */ /* 0x000fe40000000029 */
[--C-:B------:R-:W-:Y:S01]  /*85c0*/  SHF.R.U64 R52, R54, 0x10, R55.reuse ;  /* 0x0000001036347819 */ /* 0x100fe20000001237 */
[----:B------:R-:W-:Y:S01]  /*85d0*/  IMAD.U32 R59, R175, 0x10000, RZ ;  /* 0x00010000af3b7824 */ /* 0x000fe200078e00ff */
[----:B------:R-:W-:Y:S01]  /*85e0*/  SHF.R.U32.HI R54, RZ, 0x10, R55 ;  /* 0x00000010ff367819 */ /* 0x000fe20000011637 */
[----:B------:R-:W-:Y:S01]  /*85f0*/  IMAD.U32 R53, R41, 0x10000, RZ ;  /* 0x0001000029357824 */ /* 0x000fe200078e00ff */
[----:B------:R-:W-:Y:S01]  /*8600*/  LOP3.LUT R175, R175, 0xffff0000, RZ, 0xc0, !PT ;  /* 0xffff0000afaf7812 */ /* 0x000fe200078ec0ff */
[----:B------:R-:W-:Y:S01]  /*8610*/  FMUL.FTZ R55, R60, R59 ;  /* 0x0000003b3c377220 */ /* 0x000fe20000410000 */
[----:B------:R-:W-:-:S02]  /*8620*/  LOP3.LUT R49, R49, 0xffff0000, RZ, 0xc0, !PT ;  /* 0xffff000031317812 */ /* 0x000fc400078ec0ff */
        /* <DEDUP_REMOVED lines=14> */
[----:B------:R-:W-:Y:S01]  /*8710*/  FMUL.FTZ R61, R60, R59 ;  /* 0x0000003b3c3d7220 */ /* 0x000fe20000410000 */
[----:B------:R-:W-:Y:S01]  /*8720*/  FFMA.FTZ R45, R45, R175, R49 ;  /* 0x000000af2d2d7223 */ /* 0x000fe20000010031 */
[C---:B------:R-:W-:Y:S01]  /*8730*/  IMAD.U32 R49, R57.reuse, 0x10000, RZ ;  /* 0x0001000039317824 */ /* 0x040fe200078e00ff */
[----:B------:R-:W-:Y:S02]  /*8740*/  LOP3.LUT R57, R57, 0xffff0000, RZ, 0xc0, !PT ;  /* 0xffff000039397812 */ /* 0x000fe400078ec0ff */
[----:B------:R-:W-:Y:S01]  /*8750*/  LOP3.LUT R47, R47, 0xffff0000, RZ, 0xc0, !PT ;  /* 0xffff00002f2f7812 */ /* 0x000fe200078ec0ff */
[-C--:B------:R-:W-:Y:S01]  /*8760*/  FFMA.FTZ R61, R58, R49.reuse, -R61 ;  /* 0x000000313a3d7223 */ /* 0x080fe2000001083d */
[----:B------:R-:W-:Y:S01]  /*8770*/  FMUL.FTZ R49, R60, R49 ;  /* 0x000000313c317220 */ /* 0x000fe20000410000 */
[----:B------:R-:W-:-:S02]  /*8780*/  PRMT R40, R173, 0x5410, R40 ;  /* 0x00005410ad287816 */ /* 0x000fc40000000028 */
[----:B------:R-:W-:Y:S01]  /*8790*/  F2FP.BF16.F32.PACK_AB R41, R41, R55 ;  /* 0x000000372929723e */ /* 0x000fe200000010ff */
[----:B------:R-:W-:Y:S01]  /*87a0*/  FFMA.FTZ R58, R58, R59, R49 ;  /* 0x0000003b3a3a7223 */ /* 0x000fe20000010031 */
[----:B------:R-:W-:Y:S02]  /*87b0*/  LOP3.LUT R49, R51, 0xffff0000, RZ, 0xc0, !PT ;  /* 0xffff000033317812 */ /* 0x000fe400078ec0ff */
[----:B------:R-:W-:Y:S01]  /*87c0*/  F2FP.BF16.F32.PACK_AB R53, R45, R53 ;  /* 0x000000352d35723e */ /* 0x000fe200000010ff */
[C---:B------:R-:W-:Y:S01]  /*87d0*/  IMAD.U32 R45, R44.reuse, 0x10000, RZ ;  /* 0x000100002c2d7824 */ /* 0x040fe200078e00ff */
[----:B------:R-:W-:Y:S01]  /*87e0*/  LOP3.LUT R44, R44, 0xffff0000, RZ, 0xc0, !PT ;  /* 0xffff00002c2c7812 */ /* 0x000fe200078ec0ff */
[CC--:B------:R-:W-:Y:S01]  /*87f0*/  FMUL.FTZ R51, R49.reuse, R54.reuse ;  /* 0x0000003631337220 */ /* 0x0c0fe20000410000 */
[-C--:B------:R-:W-:Y:S01]  /*8800*/  FMUL.FTZ R49, R49, R57.reuse ;  /* 0x0000003931317220 */ /* 0x080fe20000410000 */
[----:B------:R-:W-:Y:S02]  /*8810*/  PRMT R52, R174, 0x5410, R52 ;  /* 0x00005410ae347816 */ /* 0x000fe40000000034 */
[C---:B------:R-:W-:Y:S01]  /*8820*/  FFMA.FTZ R51, R47.reuse, R57, -R51 ;  /* 0x000000392f337223 */ /* 0x040fe20000010833 */
[----:B------:R-:W-:Y:S01]  /*8830*/  FFMA.FTZ R49, R47, R54, R49 ;  /* 0x000000362f317223 */ /* 0x000fe20000010031 */
[C---:B------:R-:W-:Y:S01]  /*8840*/  IMAD.U32 R47, R43.reuse, 0x10000, RZ ;  /* 0x000100002b2f7824 */ /* 0x040fe200078e00ff */
[----:B------:R-:W-:Y:S01]  /*8850*/  LOP3.LUT R43, R43, 0xffff0000, RZ, 0xc0, !PT ;  /* 0xffff00002b2b7812 */ /* 0x000fe200078ec0ff */
[C---:B------:R-:W-:Y:S01]  /*8860*/  IMAD.U32 R54, R40.reuse, 0x10000, RZ ;  /* 0x0001000028367824 */ /* 0x040fe200078e00ff */
[----:B------:R-:W-:-:S02]  /*8870*/  LOP3.LUT R40, R40, 0xffff0000, RZ, 0xc0, !PT ;  /* 0xffff000028287812 */ /* 0x000fc400078ec0ff */
[----:B------:R-:W-:Y:S01]  /*8880*/  F2FP.BF16.F32.PACK_AB R58, R49, R58 ;  /* 0x0000003a313a723e */ /* 0x000fe200000010ff */
[----:B------:R-:W-:Y:S01]  /*8890*/  IMAD.U32 R49, R48, 0x10000, RZ ;  /* 0x0001000030317824 */ /* 0x000fe200078e00ff */
[----:B------:R-:W-:Y:S02]  /*88a0*/  PRMT R42, R172, 0x5410, R42 ;  /* 0x00005410ac2a7816 */ /* 0x000fe4000000002a */
[----:B------:R-:W-:Y:S01]  /*88b0*/  F2FP.BF16.F32.PACK_AB R51, R51, R61 ;  /* 0x0000003d3333723e */ /* 0x000fe200000010ff */
[C---:B------:R-:W-:Y:S01]  /*88c0*/  FMUL.FTZ R55, R49.reuse, R47 ;  /* 0x0000002f31377220 */ /* 0x040fe20000410000 */
[----:B------:R-:W-:-:S03]  /*88d0*/  FMUL.FTZ R49, R49, R54 ;  /* 0x0000003631317220 */ /* 0x000fc60000410000 */
[C---:B------:R-:W-:Y:S01]  /*88e0*/  FFMA.FTZ R55, R45.reuse, R54, -R55 ;  /* 0x000000362d377223 */ /* 0x040fe20000010837 */
[----:B------:R-:W-:Y:S01]  /*88f0*/  FFMA.FTZ R49, R45, R47, R49 ;  /* 0x0000002f2d317223 */ /* 0x000fe20000010031 */
[----:B------:R-:W-:Y:S01]  /*8900*/  LOP3.LUT R45, R48, 0xffff0000, RZ, 0xc0, !PT ;  /* 0xffff0000302d7812 */ /* 0x000fe200078ec0ff */
[----:B------:R-:W-:-:S04]  /*8910*/  IMAD.U32 R54, R50, 0x10000, RZ ;  /* 0x0001000032367824 */ /* 0x000fc800078e00ff */
        /* <DEDUP_REMOVED lines=8> */
[----:B------:R-:W-:Y:S01]  /*89a0*/  FMUL.FTZ R48, R54, R45 ;  /* 0x0000002d36307220 */ /* 0x000fe20000410000 */
[----:B------:R-:W-:Y:S02]  /*89b0*/  IMAD.U32 R44, R46, 0x10000, RZ ;  /* 0x000100002e2c7824 */ /* 0x000fe400078e00ff */
[----:B------:R-:W-:Y:S01]  /*89c0*/  FMUL.FTZ R54, R54, R47 ;  /* 0x0000002f36367220 */ /* 0x000fe20000410000 */
[----:B------:R-:W-:Y:S01]  /*89d0*/  F2FP.BF16.F32.PACK_AB R49, R43, R49 ;  /* 0x000000312b31723e */ /* 0x000fe200000010ff */
[----:B------:R-:W-:-:S02]  /*89e0*/  FFMA.FTZ R48, R44, R47, -R48 ;  /* 0x0000002f2c307223 */ /* 0x000fc40000010830 */
[----:B------:R-:W-:Y:S01]  /*89f0*/  FFMA.FTZ R54, R44, R45, R54 ;  /* 0x0000002d2c367223 */ /* 0x000fe20000010036 */
[----:B------:R-:W-:Y:S01]  /*8a00*/  LOP3.LUT R44, R50, 0xffff0000, RZ, 0xc0, !PT ;  /* 0xffff0000322c7812 */ /* 0x000fe200078ec0ff */
[----:B------:R-:W-:Y:S01]  /*8a10*/  IMAD.MOV.U32 R47, RZ, RZ, R51 ;  /* 0x000000ffff2f7224 */ /* 0x000fe200078e0033 */
[----:B------:R-:W-:Y:S01]  /*8a20*/  LOP3.LUT R45, R46, 0xffff0000, RZ, 0xc0, !PT ;  /* 0xffff00002e2d7812 */ /* 0x000fe200078ec0ff */
[----:B------:R-:W-:Y:S01]  /*8a30*/  IMAD.MOV.U32 R51, RZ, RZ, R58 ;  /* 0x000000ffff337224 */ /* 0x000fe200078e003a */
        /* <DEDUP_REMOVED lines=10> */
[----:B------:R-:W-:Y:S02]  /*8ae0*/  IMAD.MOV.U32 R49, RZ, RZ, R53 ;  /* 0x000000ffff317224 */ /* 0x000fe400078e0035 */
[----:B------:R-:W-:-:S07]  /*8af0*/  IMAD.MOV.U32 R50, RZ, RZ, R54 ;  /* 0x000000ffff327224 */ /* 0x000fce00078e0036 */
.L_x_508:
[----:B------:R-:W-:Y:S05]  /*8b00*/  BSYNC B2 ;  /* 0x0000000000027941 */ /* 0x000fea0003800000 */
.L_x_507:
        /* <DEDUP_REMOVED lines=12> */
.L_x_498:
[----:B------:R-:W-:Y:S05]  /*8bd0*/  BSYNC B1 ;  /* 0x0000000000017941 */ /* 0x000fea0003800000 */
.L_x_497:
[-C--:B--2-4-:R-:W-:Y:S02]  /*8be0*/  IMAD R40, R147, R126.reuse, RZ ;  /* 0x0000007e93287224 */ /* 0x094fe400078e02ff */
[----:B------:R-:W-:-:S04]  /*8bf0*/  IMAD.WIDE.U32 R124, R207, R126, R124 ;  /* 0x0000007ecf7c7225 */ /* 0x000fc800078e007c */
[----:B------:R-:W-:Y:S01]  /*8c00*/  IMAD R40, R207, R127, R40 ;  /* 0x0000007fcf287224 */ /* 0x000fe200078e0228 */
[----:B------:R-:W-:Y:S06]  /*8c10*/  @P3 BRA `(.L_x_467) ;  /* 0x0000001c00183947 */ /* 0x000fec0003800000 */
[----:B------:R-:W-:Y:S01]  /*8c20*/  ISETP.NE.AND P3, PT, R34, RZ, PT ;  /* 0x000000ff2200720c */ /* 0x000fe20003f65270 */
[----:B------:R-:W-:Y:S01]  /*8c30*/  BSSY B1, `(.L_x_509) ;  /* 0x0000084000017945 */ /* 0x000fe20003800000 */
[----:B------:R-:W-:-:S11]  /*8c40*/  IMAD.IADD R52, R125, 0x1, R40 ;  /* 0x000000017d347824 */ /* 0x000fd600078e0228 */
[----:B------:R-:W-:Y:S05]  /*8c50*/  @!P3 BRA `(.L_x_510) ;  /* 0x000000080004b947 */ /* 0x000fea0003800000 */
[----:B------:R-:W-:Y:S01]  /*8c60*/  SEL R40, R122, R148, !P0 ;  /* 0x000000947a287207 */ /* 0x000fe20004000000 */
[----:B------:R-:W-:Y:S01]  /*8c70*/  BSSY B2, `(.L_x_511) ;  /* 0x000007d000027945 */ /* 0x000fe20003800000 */
[----:B---3--:R-:W-:Y:S02]  /*8c80*/  IADD3 R44, P3, P4, R114, R124, R29 ;  /* 0x0000007c722c7210 */ /* 0x008fe40007c7e01d */
[----:B------:R-:W-:Y:S02]  /*8c90*/  SHF.R.S32.HI R41, RZ, 0x1f, R40 ;  /* 0x0000001fff297819 */ /* 0x000fe40000011428 */
[----:B------:R-:W-:Y:S02]  /*8ca0*/  IADD3.X R45, R6, R52, R35, P3, P4 ;  /* 0x00000034062d7210 */ /* 0x000fe40001fe8423 */
[----:B------:R-:W-:Y:S02]  /*8cb0*/  LEA.HI R40, R41, R40, RZ, 0x4 ;  /* 0x0000002829287211 */ /* 0x000fe400078f20ff */
[----:B------:R-:W-:-:S02]  /*8cc0*/  SHF.R.U32.HI R46, RZ, 0x3, R185 ;  /* 0x00000003ff2e7819 */ /* 0x000fc400000116b9 */
[----:B------:R-:W-:-:S05]  /*8cd0*/  LEA.HI.SX32 R40, R40, R28, 0x1c ;  /* 0x0000001c28287211 */ /* 0x000fca00078fe2ff */
[----:B------:R-:W-:-:S05]  /*8ce0*/  IMAD.SHL.U32 R41, R40, 0x8, RZ ;  /* 0x0000000828297824 */ /* 0x000fca00078e00ff */
[----:B------:R-:W-:-:S13]  /*8cf0*/  ISETP.GE.AND P3, PT, R41, R146, PT ;  /* 0x000000922900720c */ /* 0x000fda0003f66270 */
[--C-:B------:R-:W-:Y:S02]  /*8d00*/  @!P3 SHF.R.S32.HI R43, RZ, 0x1f, R41.reuse ;  /* 0x0000001fff2bb819 */ /* 0x100fe40000011429 */
[--C-:B------:R-:W-:Y:S02]  /*8d10*/  @!P3 IADD3 R42, P4, P5, R114, R124, R41.reuse ;  /* 0x0000007c722ab210 */ /* 0x100fe40007d9e029 */
[----:B------:R-:W-:Y:S02]  /*8d20*/  LOP3.LUT R41, R185, 0x38, R41, 0xf8, !PT ;  /* 0x00000038b9297812 */ /* 0x000fe400078ef829 */
[----:B------:R-:W-:Y:S02]  /*8d30*/  @!P3 IADD3.X R43, R6, R52, R43, P4, P5 ;  /* 0x00000034062bb210 */ /* 0x000fe400027ea42b */
[----:B------:R-:W-:Y:S02]  /*8d40*/  LEA R48, P4, R44, R120, 0x1 ;  /* 0x000000782c307211 */ /* 0x000fe400078808ff */
[----:B------:R-:W-:-:S02]  /*8d50*/  LOP3.LUT R41, R41, R46, RZ, 0x3c, !PT ;  /* 0x0000002e29297212 */ /* 0x000fc400078e3cff */
[----:B------:R-:W-:Y:S02]  /*8d60*/  LEA.HI.X R49, R44, R121, R45, 0x1, P4 ;  /* 0x000000792c317211 */ /* 0x000fe400020f0c2d */
[----:B------:R-:W-:-:S04]  /*8d70*/  @!P3 LEA R50, P4, R42, R120, 0x1 ;  /* 0x000000782a32b211 */ /* 0x000fc800078808ff */
[----:B------:R-:W-:Y:S02]  /*8d80*/  @!P3 LEA.HI.X R51, R42, R121, R43, 0x1, P4 ;  /* 0x000000792a33b211 */ /* 0x000fe400020f0c2b */
[----:B------:R-:W-:Y:S02]  /*8d90*/  SHF.R.S32.HI R42, RZ, 0x1f, R40 ;  /* 0x0000001fff2a7819 */ /* 0x000fe40000011428 */
[----:B------:R-:W-:Y:S02]  /*8da0*/  ISETP.GE.AND P4, PT, R18, R117, PT ;  /* 0x000000751200720c */ /* 0x000fe40003f86270 */
[----:B------:R-:W-:Y:S01]  /*8db0*/  LEA.HI R42, R42, R40, RZ, 0x3 ;  /* 0x000000282a2a7211 */ /* 0x000fe200078f18ff */
[----:B------:R-:W-:-:S04]  /*8dc0*/  IMAD R40, R16, 0x6000, R140 ;  /* 0x0000600010287824 */ /* 0x000fc800078e028c */
[----:B------:R-:W-:Y:S02]  /*8dd0*/  IMAD.SHL.U32 R42, R42, 0x400, RZ ;  /* 0x000004002a2a7824 */ /* 0x000fe400078e00ff */
[----:B------:R-:W-:-:S03]  /*8de0*/  IMAD R40, R40, 0x2, R2 ;  /* 0x0000000228287824 */ /* 0x000fc600078e0202 */
[----:B------:R-:W-:-:S04]  /*8df0*/  LOP3.LUT R42, R42, 0x7fffe000, RZ, 0xc0, !PT ;  /* 0x7fffe0002a2a7812 */ /* 0x000fc800078ec0ff */
[----:B------:R-:W-:-:S05]  /*8e00*/  IADD3 R41, R41, R42, R195 ;  /* 0x0000002a29297210 */ /* 0x000fca0007ffe0c3 */
[----:B------:R-:W-:Y:S02]  /*8e10*/  IMAD R44, R16, 0x6000, R41 ;  /* 0x00006000102c7824 */ /* 0x000fe400078e0229 */
[----:B------:R-:W0:Y:S02]  /*8e20*/  LDS.128 R40, [R40+0x1c400] ;  /* 0x01c4000028287984 */ /* 0x000e240000000c00 */
[----:B------:R-:W-:-:S06]  /*8e30*/  IMAD R44, R44, 0x2, R2 ;  /* 0x000000022c2c7824 */ /* 0x000fcc00078e0202 */
[----:B------:R-:W2:Y:S01]  /*8e40*/  LDS.128 R44, [R44+0x1c400] ;  /* 0x01c400002c2c7984 */ /* 0x000ea20000000c00 */
[----:B------:R-:W-:Y:S05]  /*8e50*/  @P4 BRA `(.L_x_512) ;  /* 0x0000000400784947 */ /* 0x000fea0003800000 */
[----:B------:R-:W-:Y:S01]  /*8e60*/  SHF.R.U32.HI R55, RZ, 0x10, R85 ;  /* 0x00000010ff377819 */ /* 0x000fe20000011655 */
[----:B--2---:R-:W-:Y:S01]  /*8e70*/  IMAD.U32 R58, R45, 0x10000, RZ ;  /* 0x000100002d3a7824 */ /* 0x004fe200078e00ff */
[----:B------:R-:W-:Y:S01]  /*8e80*/  SHF.R.U32.HI R57, RZ, 0x10, R73 ;  /* 0x00000010ff397819 */ /* 0x000fe20000011649 */
[----:B0-----:R-:W-:Y:S01]  /*8e90*/  IMAD.U32 R53, R41, 0x10000, RZ ;  /* 0x0001000029357824 */ /* 0x001fe200078e00ff */
[----:B------:R-:W-:Y:S01]  /*8ea0*/  PRMT R55, R171, 0x5432, R55 ;  /* 0x00005432ab377816 */ /* 0x000fe20000000037 */
[----:B------:R-:W-:Y:S01]  /*8eb0*/  IMAD.U32 R61, R47, 0x10000, RZ ;  /* 0x000100002f3d7824 */ /* 0x000fe200078e00ff */
[----:B------:R-:W-:Y:S01]  /*8ec0*/  PRMT R57, R169, 0x5432, R57 ;  /* 0x00005432a9397816 */ /* 0x000fe20000000039 */
[----:B------:R-:W-:Y:S01]  /*8ed0*/  IMAD.U32 R63, R46, 0x10000, RZ ;  /* 0x000100002e3f7824 */ /* 0x000fe200078e00ff */
[----:B------:R-:W-:Y:S01]  /*8ee0*/  LOP3.LUT R41, R41, 0xffff0000, RZ, 0xc0, !PT ;  /* 0xffff000029297812 */ /* 0x000fe200078ec0ff */
[C---:B------:R-:W-:Y:S01]  /*8ef0*/  IMAD.U32 R56, R55.reuse, 0x10000, RZ ;  /* 0x0001000037387824 */ /* 0x040fe200078e00ff */
[----:B------:R-:W-:Y:S01]  /*8f00*/  LOP3.LUT R55, R55, 0xffff0000, RZ, 0xc0, !PT ;  /* 0xffff000037377812 */ /* 0x000fe200078ec0ff */
[C---:B------:R-:W-:Y:S01]  /*8f10*/  IMAD.U32 R54, R57.reuse, 0x10000, RZ ;  /* 0x0001000039367824 */ /* 0x040fe200078e00ff */
[----:B------:R-:W-:Y:S01]  /*8f20*/  LOP3.LUT R57, R57, 0xffff0000, RZ, 0xc0, !PT ;  /* 0xffff000039397812 */ /* 0x000fe200078ec0ff */
[----:B------:R-:W-:Y:S01]  /*8f30*/  FMUL.FTZ R59, R58, R56 ;  /* 0x000000383a3b7220 */ /* 0x000fe20000410000 */
[----:B------:R-:W-:Y:S01]  /*8f40*/  SHF.R.U64 R84, R84, 0x10, R85 ;  /* 0x0000001054547819 */ /* 0x000fe20000001255 */
[-C--:B------:R-:W-:Y:S01]  /*8f50*/  FMUL.FTZ R58, R58, R54.reuse ;  /* 0x000000363a3a7220 */ /* 0x080fe20000410000 */
[----:B------:R-:W-:Y:S01]  /*8f60*/  SHF.R.U64 R72, R72, 0x10, R73 ;  /* 0x0000001048487819 */ /* 0x000fe20000001249 */
[----:B------:R-:W-:Y:S01]  /*8f70*/  FFMA.FTZ R54, R53, R54, -R59 ;  /* 0x0000003635367223 */ /* 0x000fe2000001083b */
[----:B------:R-:W-:Y:S01]  /*8f80*/  PRMT R84, R171, 0x5410, R84 ;  /* 0x00005410ab547816 */ /* 0x000fe20000000054 */
[----:B------:R-:W-:Y:S01]  /*8f90*/  FFMA.FTZ R53, R53, R56, R58 ;  /* 0x0000003835357223 */ /* 0x000fe2000001003a */
[----:B------:R-:W-:-:S02]  /*8fa0*/  LOP3.LUT R56, R45, 0xffff0000, RZ, 0xc0, !PT ;  /* 0xffff00002d387812 */ /* 0x000fc400078ec0ff */
[----:B------:R-:W-:Y:S02]  /*8fb0*/  PRMT R72, R169, 0x5410, R72 ;  /* 0x00005410a9487816 */ /* 0x000fe40000000048 */
[----:B------:R-:W-:Y:S01]  /*8fc0*/  SHF.R.U64 R86, R86, 0x10, R87 ;  /* 0x0000001056567819 */ /* 0x000fe20000001257 */
[C---:B------:R-:W-:Y:S01]  /*8fd0*/  FMUL.FTZ R45, R56.reuse, R55 ;  /* 0x00000037382d7220 */ /* 0x040fe20000410000 */
[-C--:B------:R-:W-:Y:S01]  /*8fe0*/  FMUL.FTZ R56, R56, R57.reuse ;  /* 0x0000003938387220 */ /* 0x080fe20000410000 */
[----:B------:R-:W-:Y:S02]  /*8ff0*/  SHF.R.U64 R74, R74, 0x10, R75 ;  /* 0x000000104a4a7819 */ /* 0x000fe4000000124b */
[C---:B------:R-:W-:Y:S01]  /*9000*/  FFMA.FTZ R45, R41.reuse, R57, -R45 ;  /* 0x00000039292d7223 */ /* 0x040fe2000001082d */
[----:B------:R-:W-:Y:S01]  /*9010*/  FFMA.FTZ R41, R41, R55, R56 ;  /* 0x0000003729297223 */ /* 0x000fe20000010038 */
[----:B------:R-:W-:Y:S01]  /*9020*/  SHF.R.U32.HI R56, RZ, 0x10, R87 ;  /* 0x00000010ff387819 */ /* 0x000fe20000011657 */
[----:B------:R-:W-:Y:S01]  /*9030*/  IMAD.U32 R57, R43, 0x10000, RZ ;  /* 0x000100002b397824 */ /* 0x000fe200078e00ff */
[----:B------:R-:W-:-:S02]  /*9040*/  SHF.R.U32.HI R55, RZ, 0x10, R75 ;  /* 0x00000010ff377819 */ /* 0x000fc4000001164b */
[----:B------:R-:W-:Y:S02]  /*9050*/  PRMT R56, R170, 0x5432, R56 ;  /* 0x00005432aa387816 */ /* 0x000fe40000000038 */
[----:B------:R-:W-:Y:S02]  /*9060*/  PRMT R55, R168, 0x5432, R55 ;  /* 0x00005432a8377816 */ /* 0x000fe40000000037 */
[----:B------:R-:W-:Y:S01]  /*9070*/  LOP3.LUT R43, R43, 0xffff0000, RZ, 0xc0, !PT ;  /* 0xffff00002b2b7812 */ /* 0x000fe200078ec0ff */
[C---:B------:R-:W-:Y:S01]  /*9080*/  IMAD.U32 R58, R56.reuse, 0x10000, RZ ;  /* 0x00010000383a7824 */ /* 0x040fe200078e00ff */
[----:B------:R-:W-:Y:S01]  /*9090*/  LOP3.LUT R56, R56, 0xffff0000, RZ, 0xc0, !PT ;  /* 0xffff000038387812 */ /* 0x000fe200078ec0ff */
[C---:B------:R-:W-:Y:S01]  /*90a0*/  IMAD.U32 R59, R55.reuse, 0x10000, RZ ;  /* 0x00010000373b7824 */ /* 0x040fe200078e00ff */
[----:B------:R-:W-:Y:S01]  /*90b0*/  LOP3.LUT R55, R55, 0xffff0000, RZ, 0xc0, !PT ;  /* 0xffff000037377812 */ /* 0x000fe200078ec0ff */
[C---:B------:R-:W-:Y:S01]  /*90c0*/  FMUL.FTZ R60, R61.reuse, R58 ;  /* 0x0000003a3d3c7220 */ /* 0x040fe20000410000 */
[----:B------:R-:W-:Y:S01]  /*90d0*/  PRMT R86, R170, 0x5410, R86 ;  /* 0x00005410aa567816 */ /* 0x000fe20000000056 */
[-C--:B------:R-:W-:Y:S01]  /*90e0*/  FMUL.FTZ R61, R61, R59.reuse ;  /* 0x0000003b3d3d7220 */ /* 0x080fe20000410000 */
[----:B------:R-:W-:Y:S01]  /*90f0*/  PRMT R74, R168, 0x5410, R74 ;  /* 0x00005410a84a7816 */ /* 0x000fe2000000004a */
[----:B------:R-:W-:Y:S01]  /*9100*/  FFMA.FTZ R60, R57, R59, -R60 ;  /* 0x0000003b393c7223 */ /* 0x000fe2000001083c */
[----:B------:R-:W-:-:S02]  /*9110*/  IMAD.U32 R59, R44, 0x10000, RZ ;  /* 0x000100002c3b7824 */ /* 0x000fc400078e00ff */
[----:B------:R-:W-:Y:S01]  /*9120*/  FFMA.FTZ R61, R57, R58, R61 ;  /* 0x0000003a393d7223 */ /* 0x000fe2000001003d */
[----:B------:R-:W-:Y:S02]  /*9130*/  LOP3.LUT R57, R47, 0xffff0000, RZ, 0xc0, !PT ;  /* 0xffff00002f397812 */ /* 0x000fe400078ec0ff */
[----:B------:R-:W-:Y:S02]  /*9140*/  LOP3.LUT R44, R44, 0xffff0000, RZ, 0xc0, !PT ;  /* 0xffff00002c2c7812 */ /* 0x000fe400078ec0ff */
[----:B------:R-:W-:Y:S01]  /*9150*/  LOP3.LUT R46, R46, 0xffff0000, RZ, 0xc0, !PT ;  /* 0xffff00002e2e7812 */ /* 0x000fe200078ec0ff */
[C---:B------:R-:W-:Y:S01]  /*9160*/  FMUL.FTZ R47, R57.reuse, R56 ;  /* 0x00000038392f7220 */ /* 0x040fe20000410000 */
[-C--:B------:R-:W-:Y:S01]  /*9170*/  FMUL.FTZ R57, R57, R55.reuse ;  /* 0x0000003739397220 */ /* 0x080fe20000410000 */
[----:B------:R-:W-:Y:S02]  /*9180*/  F2FP.BF16.F32.PACK_AB R45, R45, R54 ;  /* 0x000000362d2d723e */ /* 0x000fe400000010ff */
[C---:B------:R-:W-:Y:S01]  /*9190*/  FFMA.FTZ R47, R43.reuse, R55, -R47 ;  /* 0x000000372b2f7223 */ /* 0x040fe2000001082f */
[----:B------:R-:W-:Y:S01]  /*91a0*/  FFMA.FTZ R57, R43, R56, R57 ;  /* 0x000000382b397223 */ /* 0x000fe20000010039 */
[C---:B------:R-:W-:Y:S01]  /*91b0*/  IMAD.U32 R55, R84.reuse, 0x10000, RZ ;  /* 0x0001000054377824 */ /* 0x040fe200078e00ff */
[----:B------:R-:W-:Y:S01]  /*91c0*/  LOP3.LUT R84, R84, 0xffff0000, RZ, 0xc0, !PT ;  /* 0xffff000054547812 */ /* 0x000fe200078ec0ff */
[C---:B------:R-:W-:Y:S01]  /*91d0*/  IMAD.U32 R56, R72.reuse, 0x10000, RZ ;  /* 0x0001000048387824 */ /* 0x040fe200078e00ff */
[----:B------:R-:W-:Y:S01]  /*91e0*/  LOP3.LUT R72, R72, 0xffff0000, RZ, 0xc0, !PT ;  /* 0xffff000048487812 */ /* 0x000fe200078ec0ff */
[----:B------:R-:W-:Y:S01]  /*91f0*/  FMUL.FTZ R58, R59, R55 ;  /* 0x000000373b3a7220 */ /* 0x000fe20000410000 */
[----:B------:R-:W-:-:S02]  /*9200*/  IMAD.U32 R43, R40, 0x10000, RZ ;  /* 0x00010000282b7824 */ /* 0x000fc400078e00ff */
[-C--:B------:R-:W-:Y:S01]  /*9210*/  FMUL.FTZ R59, R59, R56.reuse ;  /* 0x000000383b3b7220 */ /* 0x080fe20000410000 */
[----:B------:R-:W-:Y:S01]  /*9220*/  LOP3.LUT R40, R40, 0xffff0000, RZ, 0xc0, !PT ;  /* 0xffff000028287812 */ /* 0x000fe200078ec0ff */
[C---:B------:R-:W-:Y:S02]  /*9230*/  FFMA.FTZ R58, R43.reuse, R56, -R58 ;  /* 0x000000382b3a7223 */ /* 0x040fe4000001083a */
[----:B------:R-:W-:Y:S01]  /*9240*/  FFMA.FTZ R59, R43, R55, R59 ;  /* 0x000000372b3b7223 */ /* 0x000fe2000001003b */
[C---:B------:R-:W-:Y:S01]  /*9250*/  FMUL.FTZ R43, R44.reuse, R84 ;  /* 0x000000542c2b7220 */ /* 0x040fe20000410000 */
[-C--:B------:R-:W-:Y:S01]  /*9260*/  FMUL.FTZ R44, R44, R72.reuse ;  /* 0x000000482c2c7220 */ /* 0x080fe20000410000 */
[C---:B------:R-:W-:Y:S01]  /*9270*/  IMAD.U32 R55, R86.reuse, 0x10000, RZ ;  /* 0x0001000056377824 */ /* 0x040fe200078e00ff */
[----:B------:R-:W-:Y:S01]  /*9280*/  LOP3.LUT R86, R86, 0xffff0000, RZ, 0xc0, !PT ;  /* 0xffff000056567812 */ /* 0x000fe200078ec0ff */
[----:B------:R-:W-:Y:S02]  /*9290*/  IMAD.U32 R56, R74, 0x10000, RZ ;  /* 0x000100004a387824 */ /* 0x000fe400078e00ff */
[C---:B------:R-:W-:Y:S01]  /*92a0*/  FFMA.FTZ R43, R40.reuse, R72, -R43 ;  /* 0x00000048282b7223 */ /* 0x040fe2000001082b */
[----:B------:R-:W-:Y:S01]  /*92b0*/  FFMA.FTZ R44, R40, R84, R44 ;  /* 0x00000054282c7223 */ /* 0x000fe2000001002c */
[----:B------:R-:W-:Y:S01]  /*92c0*/  FMUL.FTZ R62, R63, R55 ;  /* 0x000000373f3e7220 */ /* 0x000fe20000410000 */
[----:B------:R-:W-:-:S02]  /*92d0*/  IMAD.U32 R40, R42, 0x10000, RZ ;  /* 0x000100002a287824 */ /* 0x000fc400078e00ff */
[-C--:B------:R-:W-:Y:S01]  /*92e0*/  FMUL.FTZ R63, R63, R56.reuse ;  /* 0x000000383f3f7220 */ /* 0x080fe20000410000 */
[----:B------:R-:W-:Y:S01]  /*92f0*/  LOP3.LUT R74, R74, 0xffff0000, RZ, 0xc0, !PT ;  /* 0xffff00004a4a7812 */ /* 0x000fe200078ec0ff */
[C---:B------:R-:W-:Y:S02]  /*9300*/  FFMA.FTZ R62, R40.reuse, R56, -R62 ;  /* 0x00000038283e7223 */ /* 0x040fe4000001083e */
[----:B------:R-:W-:Y:S01]  /*9310*/  FFMA.FTZ R63, R40, R55, R63 ;  /* 0x00000037283f7223 */ /* 0x000fe2000001003f */
[----:B------:R-:W-:Y:S01]  /*9320*/  LOP3.LUT R42, R42, 0xffff0000, RZ, 0xc0, !PT ;  /* 0xffff00002a2a7812 */ /* 0x000fe200078ec0ff */
[C---:B------:R-:W-:Y:S01]  /*9330*/  FMUL.FTZ R40, R46.reuse, R86 ;  /* 0x000000562e287220 */ /* 0x040fe20000410000 */
[----:B------:R-:W-:Y:S01]  /*9340*/  FMUL.FTZ R46, R46, R74 ;  /* 0x0000004a2e2e7220 */ /* 0x000fe20000410000 */
[----:B------:R-:W-:Y:S02]  /*9350*/  F2FP.BF16.F32.PACK_AB R43, R43, R58 ;  /* 0x0000003a2b2b723e */ /* 0x000fe400000010ff */
[C---:B------:R-:W-:Y:S01]  /*9360*/  FFMA.FTZ R40, R42.reuse, R74, -R40 ;  /* 0x0000004a2a287223 */ /* 0x040fe20000010828 */
[----:B------:R-:W-:Y:S01]  /*9370*/  F2FP.BF16.F32.PACK_AB R47, R47, R60 ;  /* 0x0000003c2f2f723e */ /* 0x000fe200000010ff */
[----:B------:R-:W-:Y:S01]  /*9380*/  FFMA.FTZ R46, R42, R86, R46 ;  /* 0x000000562a2e7223 */ /* 0x000fe2000001002e */
[----:B------:R-:W-:Y:S01]  /*9390*/  F2FP.BF16.F32.PACK_AB R53, R41, R53 ;  /* 0x000000352935723e */ /* 0x000fe200000010ff */
[----:B------:R-:W-:Y:S01]  /*93a0*/  IMAD.MOV.U32 R41, RZ, RZ, R45 ;  /* 0x000000ffff297224 */ /* 0x000fe200078e002d */
[----:B------:R-:W-:-:S02]  /*93b0*/  F2FP.BF16.F32.PACK_AB R57, R57, R61 ;  /* 0x0000003d3939723e */ /* 0x000fc400000010ff */
[----:B------:R-:W-:Y:S01]  /*93c0*/  F2FP.BF16.F32.PACK_AB R62, R40, R62 ;  /* 0x0000003e283e723e */ /* 0x000fe200000010ff */
[----:B------:R-:W-:Y:S01]  /*93d0*/  IMAD.MOV.U32 R40, RZ, RZ, R43 ;  /* 0x000000ffff287224 */ /* 0x000fe200078e002b */
[----:B------:R-:W-:Y:S01]  /*93e0*/  F2FP.BF16.F32.PACK_AB R44, R44, R59 ;  /* 0x0000003b2c2c723e */ /* 0x000fe200000010ff */
[----:B------:R-:W-:Y:S01]  /*93f0*/  IMAD.MOV.U32 R43, RZ, RZ, R47 ;  /* 0x000000ffff2b7224 */ /* 0x000fe200078e002f */
[----:B------:R-:W-:Y:S01]  /*9400*/  F2FP.BF16.F32.PACK_AB R46, R46, R63 ;  /* 0x0000003f2e2e723e */ /* 0x000fe200000010ff */
[----:B------:R-:W-:Y:S02]  /*9410*/  IMAD.MOV.U32 R45, RZ, RZ, R53 ;  /* 0x000000ffff2d7224 */ /* 0x000fe400078e0035 */
[----:B------:R-:W-:Y:S02]  /*9420*/  IMAD.MOV.U32 R42, RZ, RZ, R62 ;  /* 0x000000ffff2a7224 */ /* 0x000fe400078e003e */
[----:B------:R-:W-:-:S07]  /*9430*/  IMAD.MOV.U32 R47, RZ, RZ, R57 ;  /* 0x000000ffff2f7224 */ /* 0x000fce00078e0039 */
.L_x_512:
[----:B------:R-:W-:Y:S05]  /*9440*/  BSYNC B2 ;  /* 0x0000000000027941 */ /* 0x000fea0003800000 */
.L_x_511:
[----:B0-----:R0:W-:Y:S04]  /*9450*/  STG.E.128 desc[UR58][R48.64], R40 ;  /* 0x0000002830007986 */ /* 0x0011e8000c101d3a */
[----:B--2---:R0:W-:Y:S02]  /*9460*/  @!P3 STG.E.128 desc[UR58][R50.64], R44 ;  /* 0x0000002c3200b986 */ /* 0x0041e4000c101d3a */
.L_x_510:
[----:B------:R-:W-:Y:S05]  /*9470*/  BSYNC B1 ;  /* 0x0000000000017941 */ /* 0x000fea0003800000 */
.L_x_509:
[----:B------:R-:W-:Y:S01]  /*9480*/  ISETP.NE.AND P3, PT, R38, RZ, PT ;  /* 0x000000ff2600720c */ /* 0x000fe20003f65270 */
[----:B------:R-:W-:-:S12]  /*9490*/  BSSY B1, `(.L_x_513) ;  /* 0x0000081000017945 */ /* 0x000fd80003800000 */
[----:B------:R-:W-:Y:S05]  /*94a0*/  @!P3 BRA `(.L_x_514) ;  /* 0x0000000400fcb947 */ /* 0x000fea0003800000 */
[----:B0-----:R-:W-:Y:S01]  /*94b0*/  SEL R40, R122, R148, !P1 ;  /* 0x000000947a287207 */ /* 0x001fe20004800000 */
        /* <DEDUP_REMOVED lines=13> */
[----:B------:R-:W-:-:S04]  /*9590*/  LEA R48, P4, R44, R120, 0x1 ;  /* 0x000000782c307211 */ /* 0x000fc800078808ff */
[----:B------:R-:W-:Y:S02]  /*95a0*/  LEA.HI.X R49, R44, R121, R45, 0x1, P4 ;  /* 0x000000792c317211 */ /* 0x000fe400020f0c2d */
[----:B------:R-:W-:-:S04]  /*95b0*/  @!P3 LEA R50, P4, R42, R120, 0x1 ;  /* 0x000000782a32b211 */ /* 0x000fc800078808ff */
[----:B------:R-:W-:Y:S02]  /*95c0*/  @!P3 LEA.HI.X R51, R42, R121, R43, 0x1, P4 ;  /* 0x000000792a33b211 */ /* 0x000fe400020f0c2b */
[----:B------:R-:W-:Y:S02]  /*95d0*/  SHF.R.S32.HI R43, RZ, 0x1f, R40 ;  /* 0x0000001fff2b7819 */ /* 0x000fe40000011428 */
[----:B------:R-:W-:Y:S02]  /*95e0*/  ISETP.GE.AND P4, PT, R0, R117, PT ;  /* 0x000000750000720c */ /* 0x000fe40003f86270 */
[----:B------:R-:W-:Y:S02]  /*95f0*/  LEA.HI R43, R43, R40, RZ, 0x3 ;  /* 0x000000282b2b7211 */ /* 0x000fe400078f18ff */
[----:B------:R-:W-:Y:S01]  /*9600*/  LOP3.LUT R40, R41, R46, RZ, 0x3c, !PT ;  /* 0x0000002e29287212 */ /* 0x000fe200078e3cff */
[----:B------:R-:W-:Y:S02]  /*9610*/  IMAD R41, R16, 0x6000, R138 ;  /* 0x0000600010297824 */ /* 0x000fe400078e028a */
[----:B------:R-:W-:-:S02]  /*9620*/  IMAD.SHL.U32 R43, R43, 0x400, RZ ;  /* 0x000004002b2b7824 */ /* 0x000fc400078e00ff */
[----:B------:R-:W-:-:S03]  /*9630*/  IMAD R41, R41, 0x2, R2 ;  /* 0x0000000229297824 */ /* 0x000fc600078e0202 */
[----:B------:R-:W-:-:S04]  /*9640*/  LOP3.LUT R43, R43, 0x7fffe000, RZ, 0xc0, !PT ;  /* 0x7fffe0002b2b7812 */ /* 0x000fc800078ec0ff */
[----:B------:R-:W-:-:S05]  /*9650*/  IADD3 R43, R40, R43, R195 ;  /* 0x0000002b282b7210 */ /* 0x000fca0007ffe0c3 */
[----:B------:R-:W-:-:S04]  /*9660*/  IMAD R43, R16, 0x6000, R43 ;  /* 0x00006000102b7824 */ /* 0x000fc800078e022b */
[----:B------:R-:W-:Y:S02]  /*9670*/  IMAD R44, R43, 0x2, R2 ;  /* 0x000000022b2c7824 */ /* 0x000fe400078e0202 */
[----:B------:R-:W0:Y:S04]  /*9680*/  LDS.128 R40, [R41+0x1c400] ;  /* 0x01c4000029287984 */ /* 0x000e280000000c00 */
        /* <DEDUP_REMOVED lines=8> */
[----:B------:R-:W-:Y:S02]  /*9710*/  PRMT R56, R159, 0x5410, R56 ;  /* 0x000054109f387816 */ /* 0x000fe40000000038 */
[----:B------:R-:W-:Y:S01]  /*9720*/  LOP3.LUT R45, R45, 0xffff0000, RZ, 0xc0, !PT ;  /* 0xffff00002d2d7812 */ /* 0x000fe200078ec0ff */
[C---:B------:R-:W-:Y:S01]  /*9730*/  IMAD.U32 R60, R57.reuse, 0x10000, RZ ;  /* 0x00010000393c7824 */ /* 0x040fe200078e00ff */
[----:B------:R-:W-:Y:S01]  /*9740*/  LOP3.LUT R57, R57, 0xffff0000, RZ, 0xc0, !PT ;  /* 0xffff000039397812 */ /* 0x000fe200078ec0ff */
[----:B------:R-:W-:Y:S01]  /*9750*/  IMAD.U32 R61, R56, 0x10000, RZ ;  /* 0x00010000383d7824 */ /* 0x000fe200078e00ff */
[----:B------:R-:W-:Y:S01]  /*9760*/  SHF.R.U64 R55, R82, 0x10, R83 ;  /* 0x0000001052377819 */ /* 0x000fe20000001253 */
[----:B------:R-:W-:Y:S01]  /*9770*/  FMUL.FTZ R63, R62, R60 ;  /* 0x0000003c3e3f7220 */ /* 0x000fe20000410000 */
[----:B------:R-:W-:-:S02]  /*9780*/  LOP3.LUT R56, R56, 0xffff0000, RZ, 0xc0, !PT ;  /* 0xffff000038387812 */ /* 0x000fc400078ec0ff */
[----:B------:R-:W-:Y:S01]  /*9790*/  SHF.R.U64 R54, R70, 0x10, R71 ;  /* 0x0000001046367819 */ /* 0x000fe20000001247 */
[----:B------:R-:W-:Y:S01]  /*97a0*/  FFMA.FTZ R63, R59, R61, -R63 ;  /* 0x0000003d3b3f7223 */ /* 0x000fe2000001083f */
[----:B------:R-:W-:Y:S02]  /*97b0*/  SHF.R.U32.HI R82, RZ, 0x10, R83 ;  /* 0x00000010ff527819 */ /* 0x000fe40000011653 */
[----:B------:R-:W-:Y:S01]  /*97c0*/  SHF.R.U32.HI R70, RZ, 0x10, R71 ;  /* 0x00000010ff467819 */ /* 0x000fe20000011647 */
[----:B------:R-:W-:Y:S01]  /*97d0*/  FMUL.FTZ R71, R45, R57 ;  /* 0x000000392d477220 */ /* 0x000fe20000410000 */
[----:B------:R-:W-:Y:S01]  /*97e0*/  LOP3.LUT R41, R41, 0xffff0000, RZ, 0xc0, !PT ;  /* 0xffff000029297812 */ /* 0x000fe200078ec0ff */
[-C--:B------:R-:W-:Y:S01]  /*97f0*/  FMUL.FTZ R45, R45, R56.reuse ;  /* 0x000000382d2d7220 */ /* 0x080fe20000410000 */
[----:B------:R-:W-:Y:S02]  /*9800*/  PRMT R82, R158, 0x5410, R82 ;  /* 0x000054109e527816 */ /* 0x000fe40000000052 */
[----:B------:R-:W-:Y:S01]  /*9810*/  PRMT R70, R160, 0x5410, R70 ;  /* 0x00005410a0467816 */ /* 0x000fe20000000046 */
[C---:B------:R-:W-:Y:S01]  /*9820*/  FFMA.FTZ R71, R41.reuse, R56, -R71 ;  /* 0x0000003829477223 */ /* 0x040fe20000010847 */
[----:B------:R-:W-:Y:S01]  /*9830*/  SHF.R.U64 R53, R68, 0x10, R69 ;  /* 0x0000001044357819 */ /* 0x000fe20000001245 */
[----:B------:R-:W-:Y:S01]  /*9840*/  FMUL.FTZ R68, R62, R61 ;  /* 0x0000003d3e447220 */ /* 0x000fe20000410000 */
[----:B------:R-:W-:Y:S01]  /*9850*/  FFMA.FTZ R45, R41, R57, R45 ;  /* 0x00000039292d7223 */ /* 0x000fe2000001002d */
[----:B------:R-:W-:Y:S01]  /*9860*/  IMAD.U32 R61, R47, 0x10000, RZ ;  /* 0x000100002f3d7824 */ /* 0x000fe200078e00ff */
[----:B------:R-:W-:Y:S01]  /*9870*/  SHF.R.U64 R80, R80, 0x10, R81 ;  /* 0x0000001050507819 */ /* 0x000fe20000001251 */
[----:B------:R-:W-:-:S02]  /*9880*/  IMAD.U32 R41, R82, 0x10000, RZ ;  /* 0x0001000052297824 */ /* 0x000fc400078e00ff */
[----:B------:R-:W-:Y:S01]  /*9890*/  FFMA.FTZ R68, R59, R60, R68 ;  /* 0x0000003c3b447223 */ /* 0x000fe20000010044 */
[----:B------:R-:W-:Y:S01]  /*98a0*/  IMAD.U32 R56, R70, 0x10000, RZ ;  /* 0x0001000046387824 */ /* 0x000fe200078e00ff */
[----:B------:R-:W-:Y:S01]  /*98b0*/  LOP3.LUT R47, R47, 0xffff0000, RZ, 0xc0, !PT ;  /* 0xffff00002f2f7812 */ /* 0x000fe200078ec0ff */
[-C--:B------:R-:W-:Y:S01]  /*98c0*/  FMUL.FTZ R57, R61, R41.reuse ;  /* 0x000000293d397220 */ /* 0x080fe20000410000 */
[----:B------:R-:W-:Y:S01]  /*98d0*/  IMAD.U32 R60, R43, 0x10000, RZ ;  /* 0x000100002b3c7824 */ /* 0x000fe200078e00ff */
[----:B------:R-:W-:Y:S01]  /*98e0*/  LOP3.LUT R82, R82, 0xffff0000, RZ, 0xc0, !PT ;  /* 0xffff000052527812 */ /* 0x000fe200078ec0ff */
[-C--:B------:R-:W-:Y:S01]  /*98f0*/  FMUL.FTZ R61, R61, R56.reuse ;  /* 0x000000383d3d7220 */ /* 0x080fe20000410000 */
[----:B------:R-:W-:Y:S01]  /*9900*/  PRMT R80, R167, 0x5410, R80 ;  /* 0x00005410a7507816 */ /* 0x000fe20000000050 */
[C---:B------:R-:W-:Y:S01]  /*9910*/  FFMA.FTZ R57, R60.reuse, R56, -R57 ;  /* 0x000000383c397223 */ /* 0x040fe20000010839 */
[----:B------:R-:W-:Y:S01]  /*9920*/  PRMT R53, R159, 0x5432, R53 ;  /* 0x000054329f357816 */ /* 0x000fe20000000035 */
[----:B------:R-:W-:Y:S01]  /*9930*/  FFMA.FTZ R61, R60, R41, R61 ;  /* 0x000000293c3d7223 */ /* 0x000fe2000001003d */
[----:B------:R-:W-:Y:S01]  /*9940*/  LOP3.LUT R43, R43, 0xffff0000, RZ, 0xc0, !PT ;  /* 0xffff00002b2b7812 */ /* 0x000fe200078ec0ff */
[----:B------:R-:W-:Y:S01]  /*9950*/  FMUL.FTZ R60, R47, R82 ;  /* 0x000000522f3c7220 */ /* 0x000fe20000410000 */
[----:B------:R-:W-:Y:S01]  /*9960*/  LOP3.LUT R70, R70, 0xffff0000, RZ, 0xc0, !PT ;  /* 0xffff000046467812 */ /* 0x000fe200078ec0ff */
[C---:B------:R-:W-:Y:S01]  /*9970*/  IMAD.U32 R62, R44.reuse, 0x10000, RZ ;  /* 0x000100002c3e7824 */ /* 0x040fe200078e00ff */
[----:B------:R-:W-:Y:S01]  /*9980*/  LOP3.LUT R44, R44, 0xffff0000, RZ, 0xc0, !PT ;  /* 0xffff00002c2c7812 */ /* 0x000fe200078ec0ff */
[C---:B------:R-:W-:Y:S01]  /*9990*/  IMAD.U32 R56, R80.reuse, 0x10000, RZ ;  /* 0x0001000050387824 */ /* 0x040fe200078e00ff */
[----:B------:R-:W-:Y:S01]  /*99a0*/  LOP3.LUT R80, R80, 0xffff0000, RZ, 0xc0, !PT ;  /* 0xffff000050507812 */ /* 0x000fe200078ec0ff */
[----:B------:R-:W-:-:S02]  /*99b0*/  IMAD.U32 R41, R53, 0x10000, RZ ;  /* 0x0001000035297824 */ /* 0x000fc400078e00ff */
[-C--:B------:R-:W-:Y:S01]  /*99c0*/  FMUL.FTZ R47, R47, R70.reuse ;  /* 0x000000462f2f7220 */ /* 0x080fe20000410000 */
[----:B------:R-:W-:Y:S01]  /*99d0*/  FFMA.FTZ R60, R43, R70, -R60 ;  /* 0x000000462b3c7223 */ /* 0x000fe2000001083c */
[----:B------:R-:W-:Y:S01]  /*99e0*/  LOP3.LUT R70, R53, 0xffff0000, RZ, 0xc0, !PT ;  /* 0xffff000035467812 */ /* 0x000fe200078ec0ff */
[----:B------:R-:W-:Y:S01]  /*99f0*/  FMUL.FTZ R53, R62, R56 ;  /* 0x000000383e357220 */ /* 0x000fe20000410000 */
[----:B------:R-:W-:Y:S01]  /*9a00*/  PRMT R55, R158, 0x5432, R55 ;  /* 0x000054329e377816 */ /* 0x000fe20000000037 */
[-C--:B------:R-:W-:Y:S01]  /*9a10*/  FMUL.FTZ R62, R62, R41.reuse ;  /* 0x000000293e3e7220 */ /* 0x080fe20000410000 */
[----:B------:R-:W-:Y:S01]  /*9a20*/  PRMT R54, R160, 0x5432, R54 ;  /* 0x00005432a0367816 */ /* 0x000fe20000000036 */
[----:B------:R-:W-:Y:S01]  /*9a30*/  FFMA.FTZ R47, R43, R82, R47 ;  /* 0x000000522b2f7223 */ /* 0x000fe2000001002f */
[----:B------:R-:W-:Y:S01]  /*9a40*/  LOP3.LUT R40, R40, 0xffff0000, RZ, 0xc0, !PT ;  /* 0xffff000028287812 */ /* 0x000fe200078ec0ff */
[----:B------:R-:W-:Y:S01]  /*9a50*/  FMUL.FTZ R43, R44, R80 ;  /* 0x000000502c2b7220 */ /* 0x000fe20000410000 */
[----:B------:R-:W-:Y:S01]  /*9a60*/  FFMA.FTZ R53, R58, R41, -R53 ;  /* 0x000000293a357223 */ /* 0x000fe20000010835 */
[----:B------:R-:W-:Y:S01]  /*9a70*/  FMUL.FTZ R44, R44, R70 ;  /* 0x000000462c2c7220 */ /* 0x000fe20000410000 */
[----:B------:R-:W-:-:S02]  /*9a80*/  IMAD.U32 R69, R46, 0x10000, RZ ;  /* 0x000100002e457824 */ /* 0x000fc400078e00ff */
[----:B------:R-:W-:Y:S01]  /*9a90*/  FFMA.FTZ R62, R58, R56, R62 ;  /* 0x000000383a3e7223 */ /* 0x000fe2000001003e */
[C---:B------:R-:W-:Y:S01]  /*9aa0*/  IMAD.U32 R41, R55.reuse, 0x10000, RZ ;  /* 0x0001000037297824 */ /* 0x040fe200078e00ff */
[----:B------:R-:W-:Y:S01]  /*9ab0*/  LOP3.LUT R46, R46, 0xffff0000, RZ, 0xc0, !PT ;  /* 0xffff00002e2e7812 */ /* 0x000fe200078ec0ff */
[----:B------:R-:W-:Y:S01]  /*9ac0*/  IMAD.U32 R56, R54, 0x10000, RZ ;  /* 0x0001000036387824 */ /* 0x000fe200078e00ff */
[----:B------:R-:W-:Y:S01]  /*9ad0*/  LOP3.LUT R55, R55, 0xffff0000, RZ, 0xc0, !PT ;  /* 0xffff000037377812 */ /* 0x000fe200078ec0ff */
[C---:B------:R-:W-:Y:S01]  /*9ae0*/  FFMA.FTZ R43, R40.reuse, R70, -R43 ;  /* 0x00000046282b7223 */ /* 0x040fe2000001082b */
[----:B------:R-:W-:Y:S01]  /*9af0*/  FFMA.FTZ R44, R40, R80, R44 ;  /* 0x00000050282c7223 */ /* 0x000fe2000001002c */
[----:B------:R-:W-:Y:S01]  /*9b00*/  IMAD.U32 R59, R42, 0x10000, RZ ;  /* 0x000100002a3b7824 */ /* 0x000fe200078e00ff */
[----:B------:R-:W-:Y:S01]  /*9b10*/  LOP3.LUT R54, R54, 0xffff0000, RZ, 0xc0, !PT ;  /* 0xffff000036367812 */ /* 0x000fe200078ec0ff */
[C---:B------:R-:W-:Y:S01]  /*9b20*/  FMUL.FTZ R40, R69.reuse, R41 ;  /* 0x0000002945287220 */ /* 0x040fe20000410000 */
[----:B------:R-:W-:Y:S01]  /*9b30*/  LOP3.LUT R42, R42, 0xffff0000, RZ, 0xc0, !PT ;  /* 0xffff00002a2a7812 */ /* 0x000fe200078ec0ff */
        /* <DEDUP_REMOVED lines=9> */
[----:B------:R-:W-:Y:S02]  /*9bd0*/  F2FP.BF16.F32.PACK_AB R57, R60, R57 ;  /* 0x000000393c39723e */ /* 0x000fe400000010ff */
[----:B------:R-:W-:Y:S01]  /*9be0*/  F2FP.BF16.F32.PACK_AB R56, R41, R40 ;  /* 0x000000282938723e */ /* 0x000fe200000010ff */
[----:B------:R-:W-:Y:S01]  /*9bf0*/  IMAD.MOV.U32 R40, RZ, RZ, R42 ;  /* 0x000000ffff287224 */ /* 0x000fe200078e002a */
[----:B------:R-:W-:Y:S01]  /*9c00*/  F2FP.BF16.F32.PACK_AB R45, R45, R68 ;  /* 0x000000442d2d723e */ /* 0x000fe200000010ff */
[----:B------:R-:W-:Y:S01]  /*9c10*/  IMAD.MOV.U32 R41, RZ, RZ, R63 ;  /* 0x000000ffff297224 */ /* 0x000fe200078e003f */
[----:B------:R-:W-:Y:S01]  /*9c20*/  F2FP.BF16.F32.PACK_AB R47, R47, R61 ;  /* 0x0000003d2f2f723e */ /* 0x000fe200000010ff */
[----:B------:R-:W-:Y:S01]  /*9c30*/  IMAD.MOV.U32 R42, RZ, RZ, R56 ;  /* 0x000000ffff2a7224 */ /* 0x000fe200078e0038 */
[----:B------:R-:W-:Y:S01]  /*9c40*/  F2FP.BF16.F32.PACK_AB R44, R44, R62 ;  /* 0x0000003e2c2c723e */ /* 0x000fe200000010ff */
[----:B------:R-:W-:Y:S01]  /*9c50*/  IMAD.MOV.U32 R43, RZ, RZ, R57 ;  /* 0x000000ffff2b7224 */ /* 0x000fe200078e0039 */
[----:B------:R-:W-:-:S07]  /*9c60*/  F2FP.BF16.F32.PACK_AB R46, R46, R69 ;  /* 0x000000452e2e723e */ /* 0x000fce00000010ff */
.L_x_516:
[----:B------:R-:W-:Y:S05]  /*9c70*/  BSYNC B2 ;  /* 0x0000000000027941 */ /* 0x000fea0003800000 */
.L_x_515:
[----:B0-----:R4:W-:Y:S04]  /*9c80*/  STG.E.128 desc[UR58][R48.64], R40 ;  /* 0x0000002830007986 */ /* 0x0019e8000c101d3a */
[----:B--2---:R4:W-:Y:S02]  /*9c90*/  @!P3 STG.E.128 desc[UR58][R50.64], R44 ;  /* 0x0000002c3200b986 */ /* 0x0049e4000c101d3a */
.L_x_514:
[----:B------:R-:W-:Y:S05]  /*9ca0*/  BSYNC B1 ;  /* 0x0000000000017941 */ /* 0x000fea0003800000 */
.L_x_513:
[----:B------:R-:W-:-:S13]  /*9cb0*/  ISETP.NE.AND P3, PT, R39, RZ, PT ;  /* 0x000000ff2700720c */ /* 0x000fda0003f65270 */
[----:B------:R-:W-:Y:S05]  /*9cc0*/  @!P3 BRA `(.L_x_467) ;  /* 0x0000000800ecb947 */ /* 0x000fea0003800000 */
[----:B0---4-:R-:W2:Y:S01]  /*9cd0*/  LDL R40, [R1+0x10] ;  /* 0x0000100001287983 */ /* 0x011ea20000100800 */
[----:B------:R-:W-:Y:S01]  /*9ce0*/  SHF.R.U32.HI R43, RZ, 0x3, R185 ;  /* 0x00000003ff2b7819 */ /* 0x000fe200000116b9 */
[----:B------:R-:W-:Y:S01]  /*9cf0*/  BSSY B1, `(.L_x_517) ;  /* 0x0000078000017945 */ /* 0x000fe20003800000 */
[----:B------:R-:W-:-:S04]  /*9d00*/  IADD3 R42, P3, P4, R114, R124, R33 ;  /* 0x0000007c722a7210 */ /* 0x000fc80007c7e021 */
[----:B---3--:R-:W-:Y:S02]  /*9d10*/  IADD3.X R45, R6, R52, R37, P3, P4 ;  /* 0x00000034062d7210 */ /* 0x008fe40001fe8425 */
[----:B------:R-:W-:-:S04]  /*9d20*/  LEA R48, P3, R42, R120, 0x1 ;  /* 0x000000782a307211 */ /* 0x000fc800078608ff */
[----:B------:R-:W-:Y:S02]  /*9d30*/  LEA.HI.X R49, R42, R121, R45, 0x1, P3 ;  /* 0x000000792a317211 */ /* 0x000fe400018f0c2d */
[----:B------:R-:W-:Y:S02]  /*9d40*/  ISETP.GE.AND P3, PT, R3, R117, PT ;  /* 0x000000750300720c */ /* 0x000fe40003f66270 */
[----:B--2---:R-:W-:-:S04]  /*9d50*/  LOP3.LUT P5, RZ, R40, 0x1, RZ, 0xc0, !PT ;  /* 0x0000000128ff7812 */ /* 0x004fc800078ac0ff */
[----:B------:R-:W-:-:S04]  /*9d60*/  SEL R148, R122, R148, !P5 ;  /* 0x000000947a947207 */ /* 0x000fc80006800000 */
[----:B------:R-:W-:-:S04]  /*9d70*/  SHF.R.S32.HI R41, RZ, 0x1f, R148 ;  /* 0x0000001fff297819 */ /* 0x000fc80000011494 */
[----:B------:R-:W-:-:S04]  /*9d80*/  LEA.HI R41, R41, R148, RZ, 0x4 ;  /* 0x0000009429297211 */ /* 0x000fc800078f20ff */
[----:B------:R-:W-:-:S04]  /*9d90*/  LEA.HI.SX32 R41, R41, R32, 0x1c ;  /* 0x0000002029297211 */ /* 0x000fc800078fe2ff */
[----:B------:R-:W-:Y:S01]  /*9da0*/  SHF.R.S32.HI R40, RZ, 0x1f, R41 ;  /* 0x0000001fff287819 */ /* 0x000fe20000011429 */
[----:B------:R-:W-:-:S03]  /*9db0*/  IMAD.SHL.U32 R51, R41, 0x8, RZ ;  /* 0x0000000829337824 */ /* 0x000fc600078e00ff */
[----:B------:R-:W-:Y:S02]  /*9dc0*/  LEA.HI R41, R40, R41, RZ, 0x3 ;  /* 0x0000002928297211 */ /* 0x000fe400078f18ff */
[----:B------:R-:W-:-:S03]  /*9dd0*/  LOP3.LUT R40, R185, 0x38, R51, 0xf8, !PT ;  /* 0x00000038b9287812 */ /* 0x000fc600078ef833 */
[----:B------:R-:W-:Y:S01]  /*9de0*/  IMAD.SHL.U32 R41, R41, 0x400, RZ ;  /* 0x0000040029297824 */ /* 0x000fe200078e00ff */
[----:B------:R-:W-:-:S04]  /*9df0*/  LOP3.LUT R40, R40, R43, RZ, 0x3c, !PT ;  /* 0x0000002b28287212 */ /* 0x000fc800078e3cff */
[----:B------:R-:W-:-:S04]  /*9e00*/  LOP3.LUT R41, R41, 0x7fffe000, RZ, 0xc0, !PT ;  /* 0x7fffe00029297812 */ /* 0x000fc800078ec0ff */
[----:B------:R-:W-:Y:S01]  /*9e10*/  IADD3 R43, R40, R41, R195 ;  /* 0x00000029282b7210 */ /* 0x000fe20007ffe0c3 */
[----:B------:R-:W-:-:S04]  /*9e20*/  IMAD R41, R16, 0x6000, R137 ;  /* 0x0000600010297824 */ /* 0x000fc800078e0289 */
[----:B------:R-:W-:Y:S02]  /*9e30*/  IMAD R43, R16, 0x6000, R43 ;  /* 0x00006000102b7824 */ /* 0x000fe400078e022b */
[--C-:B------:R-:W-:Y:S02]  /*9e40*/  IMAD R41, R41, 0x2, R2.reuse ;  /* 0x0000000229297824 */ /* 0x100fe400078e0202 */
[----:B------:R-:W-:-:S04]  /*9e50*/  IMAD R44, R43, 0x2, R2 ;  /* 0x000000022b2c7824 */ /* 0x000fc800078e0202 */
[----:B------:R-:W0:Y:S04]  /*9e60*/  LDS.128 R40, [R41+0x1c400] ;  /* 0x01c4000029287984 */ /* 0x000e280000000c00 */
[----:B------:R-:W2:Y:S01]  /*9e70*/  LDS.128 R44, [R44+0x1c400] ;  /* 0x01c400002c2c7984 */ /* 0x000ea20000000c00 */
[----:B------:R-:W-:Y:S05]  /*9e80*/  @P3 BRA `(.L_x_518) ;  /* 0x0000000400783947 */ /* 0x000fea0003800000 */
[----:B------:R-:W-:Y:S01]  /*9e90*/  SHF.R.U64 R53, R64, 0x10, R65 ;  /* 0x0000001040357819 */ /* 0x000fe20000001241 */
[----:B--2---:R-:W-:Y:S01]  /*9ea0*/  IMAD.U32 R58, R45, 0x10000, RZ ;  /* 0x000100002d3a7824 */ /* 0x004fe200078e00ff */
[----:B------:R-:W-:Y:S01]  /*9eb0*/  SHF.R.U64 R54, R76, 0x10, R77 ;  /* 0x000000104c367819 */ /* 0x000fe2000000124d */
[----:B------:R-:W-:Y:S01]  /*9ec0*/  IMAD.U32 R63, R47, 0x10000, RZ ;  /* 0x000100002f3f7824 */ /* 0x000fe200078e00ff */
[----:B------:R-:W-:Y:S01]  /*9ed0*/  SHF.R.U32.HI R65, RZ, 0x10, R65 ;  /* 0x00000010ff417819 */ /* 0x000fe20000011641 */
[----:B0-----:R-:W-:Y:S01]  /*9ee0*/  IMAD.U32 R61, R43, 0x10000, RZ ;  /* 0x000100002b3d7824 */ /* 0x001fe200078e00ff */
[----:B------:R-:W-:Y:S01]  /*9ef0*/  SHF.R.U32.HI R76, RZ, 0x10, R77 ;  /* 0x00000010ff4c7819 */ /* 0x000fe2000001164d */
[----:B------:R-:W-:Y:S01]  /*9f00*/  IMAD.U32 R60, R42, 0x10000, RZ ;  /* 0x000100002a3c7824 */ /* 0x000fe200078e00ff */
[----:B------:R-:W-:Y:S02]  /*9f10*/  SHF.R.U64 R55, R78, 0x10, R79 ;  /* 0x000000104e377819 */ /* 0x000fe4000000124f */
[----:B------:R-:W-:-:S02]  /*9f20*/  PRMT R53, R154, 0x5432, R53 ;  /* 0x000054329a357816 */ /* 0x000fc40000000035 */
[----:B------:R-:W-:Y:S02]  /*9f30*/  SHF.R.U64 R50, R66, 0x10, R67 ;  /* 0x0000001042327819 */ /* 0x000fe40000001243 */
[----:B------:R-:W-:Y:S02]  /*9f40*/  SHF.R.U32.HI R79, RZ, 0x10, R79 ;  /* 0x00000010ff4f7819 */ /* 0x000fe4000001164f */
[----:B------:R-:W-:Y:S02]  /*9f50*/  PRMT R154, R154, 0x5410, R65 ;  /* 0x000054109a9a7816 */ /* 0x000fe40000000041 */
[----:B------:R-:W-:Y:S02]  /*9f60*/  PRMT R76, R157, 0x5432, R76 ;  /* 0x000054329d4c7816 */ /* 0x000fe4000000004c */
[----:B------:R-:W-:Y:S01]  /*9f70*/  SHF.R.U32.HI R66, RZ, 0x10, R67 ;  /* 0x00000010ff427819 */ /* 0x000fe20000011643 */
[----:B------:R-:W-:Y:S01]  /*9f80*/  IMAD.U32 R67, R154, 0x10000, RZ ;  /* 0x000100009a437824 */ /* 0x000fe200078e00ff */
[C---:B------:R-:W-:Y:S01]  /*9f90*/  PRMT R50, R155.reuse, 0x5432, R50 ;  /* 0x000054329b327816 */ /* 0x040fe20000000032 */
[----:B------:R-:W-:Y:S01]  /*9fa0*/  IMAD.U32 R65, R76, 0x10000, RZ ;  /* 0x000100004c417824 */ /* 0x000fe200078e00ff */
[----:B------:R-:W-:Y:S01]  /*9fb0*/  PRMT R79, R156, 0x5432, R79 ;  /* 0x000054329c4f7816 */ /* 0x000fe2000000004f */
[C---:B------:R-:W-:Y:S01]  /*9fc0*/  FMUL.FTZ R71, R58.reuse, R67 ;  /* 0x000000433a477220 */ /* 0x040fe20000410000 */
[----:B------:R-:W-:Y:S01]  /*9fd0*/  PRMT R155, R155, 0x5410, R66 ;  /* 0x000054109b9b7816 */ /* 0x000fe20000000042 */
[----:B------:R-:W-:Y:S01]  /*9fe0*/  FMUL.FTZ R69, R58, R65 ;  /* 0x000000413a457220 */ /* 0x000fe20000410000 */
[----:B------:R-:W-:Y:S01]  /*9ff0*/  LOP3.LUT R59, R45, 0xffff0000, RZ, 0xc0, !PT ;  /* 0xffff00002d3b7812 */ /* 0x000fe200078ec0ff */
[----:B------:R-:W-:Y:S01]  /*a000*/  IMAD.U32 R70, R79, 0x10000, RZ ;  /* 0x000100004f467824 */ /* 0x000fe200078e00ff */
[----:B------:R-:W-:Y:S01]  /*a010*/  LOP3.LUT R66, R76, 0xffff0000, RZ, 0xc0, !PT ;  /* 0xffff00004c427812 */ /* 0x000fe200078ec0ff */
[----:B------:R-:W-:Y:S01]  /*a020*/  IMAD.U32 R58, R155, 0x10000, RZ ;  /* 0x000100009b3a7824 */ /* 0x000fe200078e00ff */
[----:B------:R-:W-:Y:S01]  /*a030*/  LOP3.LUT R154, R154, 0xffff0000, RZ, 0xc0, !PT ;  /* 0xffff00009a9a7812 */ /* 0x000fe200078ec0ff */
[----:B------:R-:W-:Y:S01]  /*a040*/  FMUL.FTZ R72, R63, R70 ;  /* 0x000000463f487220 */ /* 0x000fe20000410000 */
[----:B------:R-:W-:Y:S01]  /*a050*/  LOP3.LUT R57, R41, 0xffff0000, RZ, 0xc0, !PT ;  /* 0xffff000029397812 */ /* 0x000fe200078ec0ff */
[----:B------:R-:W-:Y:S01]  /*a060*/  FMUL.FTZ R64, R59, R66 ;  /* 0x000000423b407220 */ /* 0x000fe20000410000 */
[----:B------:R-:W-:Y:S01]  /*a070*/  PRMT R157, R157, 0x5410, R54 ;  /* 0x000054109d9d7816 */ /* 0x000fe20000000036 */
[----:B------:R-:W-:Y:S01]  /*a080*/  FMUL.FTZ R63, R63, R58 ;  /* 0x0000003a3f3f7220 */ /* 0x000fe20000410000 */
[-C--:B------:R-:W-:Y:S01]  /*a090*/  FMUL.FTZ R68, R59, R154.reuse ;  /* 0x0000009a3b447220 */ /* 0x080fe20000410000 */
[----:B------:R-:W-:Y:S01]  /*a0a0*/  FFMA.FTZ R59, R57, R154, -R64 ;  /* 0x0000009a393b7223 */ /* 0x000fe20000010840 */
[----:B------:R-:W-:Y:S01]  /*a0b0*/  LOP3.LUT R47, R47, 0xffff0000, RZ, 0xc0, !PT ;  /* 0xffff00002f2f7812 */ /* 0x000fe200078ec0ff */
[----:B------:R-:W-:Y:S01]  /*a0c0*/  FFMA.FTZ R58, R61, R58, -R72 ;  /* 0x0000003a3d3a7223 */ /* 0x000fe20000010848 */
[----:B------:R-:W-:Y:S01]  /*a0d0*/  LOP3.LUT R64, R79, 0xffff0000, RZ, 0xc0, !PT ;  /* 0xffff00004f407812 */ /* 0x000fe200078ec0ff */
[----:B------:R-:W-:Y:S01]  /*a0e0*/  FFMA.FTZ R61, R61, R70, R63 ;  /* 0x000000463d3d7223 */ /* 0x000fe2000001003f */
[----:B------:R-:W-:-:S02]  /*a0f0*/  IMAD.U32 R45, R44, 0x10000, RZ ;  /* 0x000100002c2d7824 */ /* 0x000fc400078e00ff */
[----:B------:R-:W-:Y:S01]  /*a100*/  FFMA.FTZ R57, R57, R66, R68 ;  /* 0x0000004239397223 */ /* 0x000fe20000010044 */
[----:B------:R-:W-:Y:S01]  /*a110*/  IMAD.U32 R70, R157, 0x10000, RZ ;  /* 0x000100009d467824 */ /* 0x000fe200078e00ff */
[----:B------:R-:W-:Y:S01]  /*a120*/  LOP3.LUT R44, R44, 0xffff0000, RZ, 0xc0, !PT ;  /* 0xffff00002c2c7812 */ /* 0x000fe200078ec0ff */
[----:B------:R-:W-:Y:S01]  /*a130*/  FMUL.FTZ R72, R47, R64 ;  /* 0x000000402f487220 */ /* 0x000fe20000410000 */
[----:B------:R-:W-:Y:S01]  /*a140*/  LOP3.LUT R68, R155, 0xffff0000, RZ, 0xc0, !PT ;  /* 0xffff00009b447812 */ /* 0x000fe200078ec0ff */
[----:B------:R-:W-:Y:S01]  /*a150*/  IMAD.U32 R66, R53, 0x10000, RZ ;  /* 0x0001000035427824 */ /* 0x000fe200078e00ff */
[----:B------:R-:W-:Y:S02]  /*a160*/  LOP3.LUT R157, R157, 0xffff0000, RZ, 0xc0, !PT ;  /* 0xffff00009d9d7812 */ /* 0x000fe400078ec0ff */
[----:B------:R-:W-:Y:S01]  /*a170*/  SHF.L.U32 R56, R41, 0x10, RZ ;  /* 0x0000001029387819 */ /* 0x000fe200000006ff */
[----:B------:R-:W-:Y:S01]  /*a180*/  IMAD.U32 R41, R40, 0x10000, RZ ;  /* 0x0001000028297824 */ /* 0x000fe200078e00ff */
[----:B------:R-:W-:Y:S01]  /*a190*/  LOP3.LUT R43, R43, 0xffff0000, RZ, 0xc0, !PT ;  /* 0xffff00002b2b7812 */ /* 0x000fe200078ec0ff */
[-C--:B------:R-:W-:Y:S01]  /*a1a0*/  FMUL.FTZ R74, R47, R68.reuse ;  /* 0x000000442f4a7220 */ /* 0x080fe20000410000 */
[----:B------:R-:W-:Y:S01]  /*a1b0*/  LOP3.LUT R53, R53, 0xffff0000, RZ, 0xc0, !PT ;  /* 0xffff000035357812 */ /* 0x000fe200078ec0ff */
[----:B------:R-:W-:Y:S01]  /*a1c0*/  FMUL.FTZ R63, R44, R157 ;  /* 0x0000009d2c3f7220 */ /* 0x000fe20000410000 */
[----:B------:R-:W-:Y:S01]  /*a1d0*/  LOP3.LUT R40, R40, 0xffff0000, RZ, 0xc0, !PT ;  /* 0xffff000028287812 */ /* 0x000fe200078ec0ff */
[----:B------:R-:W-:Y:S01]  /*a1e0*/  FFMA.FTZ R54, R56, R67, -R69 ;  /* 0x0000004338367223 */ /* 0x000fe20000010845 */
[----:B------:R-:W-:Y:S01]  /*a1f0*/  PRMT R55, R156, 0x5410, R55 ;  /* 0x000054109c377816 */ /* 0x000fe20000000037 */
[----:B------:R-:W-:Y:S01]  /*a200*/  FFMA.FTZ R47, R43, R68, -R72 ;  /* 0x000000442b2f7223 */ /* 0x000fe20000010848 */
[----:B------:R-:W-:Y:S01]  /*a210*/  FFMA.FTZ R56, R56, R65, R71 ;  /* 0x0000004138387223 */ /* 0x000fe20000010047 */
[C---:B------:R-:W-:Y:S01]  /*a220*/  FMUL.FTZ R68, R45.reuse, R70 ;  /* 0x000000462d447220 */ /* 0x040fe20000410000 */
[----:B------:R-:W-:Y:S01]  /*a230*/  FMUL.FTZ R45, R45, R66 ;  /* 0x000000422d2d7220 */ /* 0x000fe20000410000 */
[-C--:B------:R-:W-:Y:S01]  /*a240*/  FMUL.FTZ R65, R44, R53.reuse ;  /* 0x000000352c417220 */ /* 0x080fe20000410000 */
[----:B------:R-:W-:Y:S01]  /*a250*/  LOP3.LUT R62, R42, 0xffff0000, RZ, 0xc0, !PT ;  /* 0xffff00002a3e7812 */ /* 0x000fe200078ec0ff */
[----:B------:R-:W-:Y:S01]  /*a260*/  FFMA.FTZ R44, R40, R53, -R63 ;  /* 0x00000035282c7223 */ /* 0x000fe2000001083f */
[----:B------:R-:W-:-:S02]  /*a270*/  IMAD.U32 R42, R46, 0x10000, RZ ;  /* 0x000100002e2a7824 */ /* 0x000fc400078e00ff */
[----:B------:R-:W-:Y:S01]  /*a280*/  FFMA.FTZ R64, R43, R64, R74 ;  /* 0x000000402b407223 */ /* 0x000fe2000001004a */
[----:B------:R-:W-:Y:S01]  /*a290*/  IMAD.U32 R63, R55, 0x10000, RZ ;  /* 0x00010000373f7824 */ /* 0x000fe200078e00ff */
[----:B------:R-:W-:Y:S01]  /*a2a0*/  LOP3.LUT R46, R46, 0xffff0000, RZ, 0xc0, !PT ;  /* 0xffff00002e2e7812 */ /* 0x000fe200078ec0ff */
[----:B------:R-:W-:Y:S01]  /*a2b0*/  FFMA.FTZ R43, R41, R66, -R68 ;  /* 0x00000042292b7223 */ /* 0x000fe20000010844 */
[----:B------:R-:W-:Y:S01]  /*a2c0*/  LOP3.LUT R55, R55, 0xffff0000, RZ, 0xc0, !PT ;  /* 0xffff000037377812 */ /* 0x000fe200078ec0ff */
[----:B------:R-:W-:Y:S01]  /*a2d0*/  FFMA.FTZ R41, R41, R70, R45 ;  /* 0x0000004629297223 */ /* 0x000fe2000001002d */
[C---:B------:R-:W-:Y:S01]  /*a2e0*/  LOP3.LUT R53, R50.reuse, 0xffff0000, RZ, 0xc0, !PT ;  /* 0xffff000032357812 */ /* 0x040fe200078ec0ff */
[----:B------:R-:W-:Y:S02]  /*a2f0*/  IMAD.U32 R45, R50, 0x10000, RZ ;  /* 0x00010000322d7824 */ /* 0x000fe400078e00ff */
[----:B------:R-:W-:Y:S01]  /*a300*/  FFMA.FTZ R40, R40, R157, R65 ;  /* 0x0000009d28287223 */ /* 0x000fe20000010041 */
[----:B------:R-:W-:Y:S01]  /*a310*/  FMUL.FTZ R65, R42, R63 ;  /* 0x0000003f2a417220 */ /* 0x000fe20000410000 */
[----:B------:R-:W-:Y:S01]  /*a320*/  FMUL.FTZ R67, R46, R55 ;  /* 0x000000372e437220 */ /* 0x000fe20000410000 */
[----:B------:R-:W-:Y:S01]  /*a330*/  FMUL.FTZ R42, R42, R45 ;  /* 0x0000002d2a2a7220 */ /* 0x000fe20000410000 */
[----:B------:R-:W-:Y:S01]  /*a340*/  FMUL.FTZ R50, R46, R53 ;  /* 0x000000352e327220 */ /* 0x000fe20000410000 */
[----:B------:R-:W-:Y:S01]  /*a350*/  FFMA.FTZ R65, R60, R45, -R65 ;  /* 0x0000002d3c417223 */ /* 0x000fe20000010841 */
[----:B------:R-:W-:Y:S01]  /*a360*/  FFMA.FTZ R46, R62, R53, -R67 ;  /* 0x000000353e2e7223 */ /* 0x000fe20000010843 */
[----:B------:R-:W-:Y:S01]  /*a370*/  FFMA.FTZ R42, R60, R63, R42 ;  /* 0x0000003f3c2a7223 */ /* 0x000fe2000001002a */
[----:B------:R-:W-:Y:S01]  /*a380*/  FFMA.FTZ R55, R62, R55, R50 ;  /* 0x000000373e377223 */ /* 0x000fe20000010032 */
[----:B------:R-:W-:-:S02]  /*a390*/  F2FP.BF16.F32.PACK_AB R43, R44, R43 ;  /* 0x0000002b2c2b723e */ /* 0x000fc400000010ff */
[----:B------:R-:W-:Y:S02]  /*a3a0*/  F2FP.BF16.F32.PACK_AB R47, R47, R58 ;  /* 0x0000003a2f2f723e */ /* 0x000fe400000010ff */
[----:B------:R-:W-:Y:S02]  /*a3b0*/  F2FP.BF16.F32.PACK_AB R46, R46, R65 ;  /* 0x000000412e2e723e */ /* 0x000fe400000010ff */
[----:B------:R-:W-:Y:S02]  /*a3c0*/  F2FP.BF16.F32.PACK_AB R54, R59, R54 ;  /* 0x000000363b36723e */ /* 0x000fe400000010ff */
[----:B------:R-:W-:Y:S02]  /*a3d0*/  F2FP.BF16.F32.PACK_AB R61, R64, R61 ;  /* 0x0000003d403d723e */ /* 0x000fe400000010ff */
[----:B------:R-:W-:Y:S01]  /*a3e0*/  F2FP.BF16.F32.PACK_AB R60, R55, R42 ;  /* 0x0000002a373c723e */ /* 0x000fe200000010ff */
[----:B------:R-:W-:Y:S01]  /*a3f0*/  IMAD.MOV.U32 R42, RZ, RZ, R46 ;  /* 0x000000ffff2a7224 */ /* 0x000fe200078e002e */
[----:B------:R-:W-:Y:S01]  /*a400*/  F2FP.BF16.F32.PACK_AB R44, R40, R41 ;  /* 0x00000029282c723e */ /* 0x000fe200000010ff */
[----:B------:R-:W-:Y:S01]  /*a410*/  IMAD.MOV.U32 R40, RZ, RZ, R43 ;  /* 0x000000ffff287224 */ /* 0x000fe200078e002b */
[----:B------:R-:W-:Y:S01]  /*a420*/  F2FP.BF16.F32.PACK_AB R45, R57, R56 ;  /* 0x00000038392d723e */ /* 0x000fe200000010ff */
[----:B------:R-:W-:-:S02]  /*a430*/  IMAD.MOV.U32 R43, RZ, RZ, R47 ;  /* 0x000000ffff2b7224 */ /* 0x000fc400078e002f */
[----:B------:R-:W-:Y:S02]  /*a440*/  IMAD.MOV.U32 R41, RZ, RZ, R54 ;  /* 0x000000ffff297224 */ /* 0x000fe400078e0036 */
[----:B------:R-:W-:Y:S02]  /*a450*/  IMAD.MOV.U32 R46, RZ, RZ, R60 ;  /* 0x000000ffff2e7224 */ /* 0x000fe400078e003c */
[----:B------:R-:W-:-:S07]  /*a460*/  IMAD.MOV.U32 R47, RZ, RZ, R61 ;  /* 0x000000ffff2f7224 */ /* 0x000fce00078e003d */
.L_x_518:
[----:B------:R-:W-:Y:S05]  /*a470*/  BSYNC B1 ;  /* 0x0000000000017941 */ /* 0x000fea0003800000 */
.L_x_517:
[----:B0-----:R0:W-:Y:S01]  /*a480*/  STG.E.128 desc[UR58][R48.64], R40 ;  /* 0x0000002830007986 */ /* 0x0011e2000c101d3a */
[----:B------:R-:W-:-:S13]  /*a490*/  ISETP.GE.AND P3, PT, R51, R146, PT ;  /* 0x000000923300720c */ /* 0x000fda0003f66270 */
[----:B------:R-:W-:Y:S05]  /*a4a0*/  @P3 BRA `(.L_x_467) ;  /* 0x0000000000f43947 */ /* 0x000fea0003800000 */
[--C-:B0-----:R-:W-:Y:S02]  /*a4b0*/  SHF.R.S32.HI R41, RZ, 0x1f, R51.reuse ;  /* 0x0000001fff297819 */ /* 0x101fe40000011433 */
[----:B------:R-:W-:-:S04]  /*a4c0*/  IADD3 R51, P3, P4, R114, R124, R51 ;  /* 0x0000007c72337210 */ /* 0x000fc80007c7e033 */
[----:B------:R-:W-:Y:S02]  /*a4d0*/  IADD3.X R52, R6, R52, R41, P3, P4 ;  /* 0x0000003406347210 */ /* 0x000fe40001fe8429 */
[----:B------:R-:W-:-:S04]  /*a4e0*/  LEA R120, P3, R51, R120, 0x1 ;  /* 0x0000007833787211 */ /* 0x000fc800078608ff */
[----:B------:R-:W-:-:S05]  /*a4f0*/  LEA.HI.X R121, R51, R121, R52, 0x1, P3 ;  /* 0x0000007933797211 */ /* 0x000fca00018f0c34 */
[----:B--2---:R0:W-:Y:S01]  /*a500*/  STG.E.128 desc[UR58][R120.64], R44 ;  /* 0x0000002c78007986 */ /* 0x0041e2000c101d3a */
[----:B------:R-:W-:Y:S05]  /*a510*/  BRA `(.L_x_467) ;  /* 0x0000000000d87947 */ /* 0x000fea0003800000 */
.L_x_434:
[----:B------:R-:W-:-:S06]  /*a520*/  UISETP.NE.AND UP0, UPT, UR57, 0x3, UPT ;  /* 0x000000033900788c */ /* 0x000fcc000bf05270 */
[----:B------:R-:W-:-:S13]  /*a530*/  PLOP3.LUT P2, PT, PT, PT, UP0, 0x80, 0x0 ;  /* 0x000000000000781c */ /* 0x000fda0003f4f008 */
[----:B------:R-:W-:Y:S05]  /*a540*/  @!P2 BRA `(.L_x_519) ;  /* 0x000000000004a947 */ /* 0x000fea0003800000 */
[----:B------:R-:W-:Y:S01]  /*a550*/  BPT.TRAP 0x1 ;  /* 0x000000040000795c */ /* 0x000fe20000300000 */
.L_x_519:
[----:B------:R-:W-:Y:S01]  /*a560*/  IMAD R101, R16, 0x8, R2 ;  /* 0x0000000810657824 */ /* 0x000fe200078e0202 */
[----:B------:R-:W-:Y:S01]  /*a570*/  SHF.L.U32 R102, R184, 0x1f, RZ ;  /* 0x0000001fb8667819 */ /* 0x000fe200000006ff */
[----:B------:R-:W-:Y:S01]  /*a580*/  IMAD R100, R25, -0x80, R24 ;  /* 0xffffff8019647824 */ /* 0x000fe200078e0218 */
[----:B------:R-:W-:Y:S02]  /*a590*/  BSSY B1, `(.L_x_520) ;  /* 0x0000004000017945 */ /* 0x000fe40003800000 */
[----:B------:R-:W0:Y:S02]  /*a5a0*/  SYNCS.PHASECHK.TRANS64.TRYWAIT P3, [R101+URZ+0x34890], R102 ;  /* 0x03489066650075a7 */ /* 0x000e24000806017f */
[----:B------:R-:W-:Y:S01]  /*a5b0*/  VIMNMX R100, R100, 0x80, PT ;  /* 0x0000008064647848 */ /* 0x000fe20003fe0100 */
[----:B0-----:R-:W-:Y:S06]  /*a5c0*/  @!P3 BRA `(.L_x_521) ;  /* 0x0000018400e8b947 */ /* 0x001fec0003800000 */
.L_x_801:
[----:B------:R-:W-:Y:S05]  /*a5d0*/  BSYNC B1 ;  /* 0x0000000000017941 */ /* 0x000fea0003800000 */
.L_x_520:
[----:B------:R-:W-:Y:S01]  /*a5e0*/  ISETP.GE.AND P3, PT, R17, R100, PT ;  /* 0x000000641100720c */ /* 0x000fe20003f66270 */
[----:B------:R-:W-:-:S12]  /*a5f0*/  BSSY B1, `(.L_x_522) ;  /* 0x0000014000017945 */ /* 0x000fd80003800000 */
[----:B------:R-:W-:Y:S05]  /*a600*/  @P3 BRA `(.L_x_523) ;  /* 0x0000000000483947 */ /* 0x000fea0003800000 */
[----:B------:R-:W-:-:S13]  /*a610*/  ISETP.NE.AND P3, PT, R34, RZ, PT ;  /* 0x000000ff2200720c */ /* 0x000fda0003f65270 */
[----:B------:R-:W1:Y:S04]  /*a620*/  @P3 LDS.128 R40, [R47] ;  /* 0x000000002f283984 */ /* 0x000e680000000c00 */
[----:B-1----:R-:W-:Y:S01]  /*a630*/  @P3 STG.E.128 desc[UR58][R48.64], R40 ;  /* 0x0000002830003986 */ /* 0x002fe2000c101d3a */
[----:B------:R-:W-:-:S13]  /*a640*/  ISETP.NE.AND P3, PT, R38, RZ, PT ;  /* 0x000000ff2600720c */ /* 0x000fda0003f65270 */
[----:B------:R-:W1:Y:S04]  /*a650*/  @P3 LDS.128 R40, [R46] ;  /* 0x000000002e283984 */ /* 0x000e680000000c00 */
[----:B-1----:R-:W-:Y:S01]  /*a660*/  @P3 STG.E.128 desc[UR58][R48.64+0x40], R40 ;  /* 0x0000402830003986 */ /* 0x002fe2000c101d3a */
[----:B------:R-:W-:-:S13]  /*a670*/  ISETP.NE.AND P3, PT, R39, RZ, PT ;  /* 0x000000ff2700720c */ /* 0x000fda0003f65270 */
[----:B------:R-:W1:Y:S04]  /*a680*/  @P3 LDS.128 R40, [R47+0x4000] ;  /* 0x004000002f283984 */ /* 0x000e680000000c00 */
        /* <DEDUP_REMOVED lines=9> */
[----:B-1----:R1:W-:Y:S02]  /*a720*/  @P3 STG.E.128 desc[UR58][R48.64+0x140], R40 ;  /* 0x0001402830003986 */ /* 0x0023e4000c101d3a */
.L_x_523:
[----:B------:R-:W-:Y:S05]  /*a730*/  BSYNC B1 ;  /* 0x0000000000017941 */ /* 0x000fea0003800000 */
.L_x_522:
[----:B------:R-:W-:-:S13]  /*a740*/  ISETP.GE.AND P3, PT, R207, R100, PT ;  /* 0x00000064cf00720c */ /* 0x000fda0003f66270 */
[----:B------:R-:W-:Y:S05]  /*a750*/  @P3 BRA `(.L_x_467) ;  /* 0x0000000000483947 */ /* 0x000fea0003800000 */
[----:B------:R-:W-:-:S13]  /*a760*/  ISETP.NE.AND P3, PT, R34, RZ, PT ;  /* 0x000000ff2200720c */ /* 0x000fda0003f65270 */
[----:B-1----:R-:W1:Y:S04]  /*a770*/  @P3 LDS.128 R40, [R47+0x2000] ;  /* 0x002000002f283984 */ /* 0x002e680000000c00 */
        /* <DEDUP_REMOVED lines=16> */
.L_x_467:
[----:B------:R-:W-:Y:S05]  /*a880*/  BSYNC B0 ;  /* 0x0000000000007941 */ /* 0x000fea0003800000 */
.L_x_433:
[----:B01234-:R-:W0:Y:S01]  /*a890*/  S2R R40, SR_TID.X ;  /* 0x0000000000287919 */ /* 0x01fe220000002100 */
[----:B------:R-:W-:Y:S01]  /*a8a0*/  @!PT LDS RZ, [RZ] ;  /* 0x00000000fffff984 */ /* 0x000fe20000000800 */
[----:B------:R-:W-:Y:S01]  /*a8b0*/  @!PT LDS RZ, [RZ] ;  /* 0x00000000fffff984 */ /* 0x000fe20000000800 */
[----:B------:R-:W-:Y:S01]  /*a8c0*/  @!PT LDS RZ, [RZ] ;  /* 0x00000000fffff984 */ /* 0x000fe20000000800 */
[----:B------:R-:W-:Y:S01]  /*a8d0*/  @!PT LDS RZ, [RZ] ;  /* 0x00000000fffff984 */ /* 0x000fe20000000800 */
[----:B------:R1:W-:Y:S06]  /*a8e0*/  MEMBAR.ALL.CTA ;  /* 0x0000000000007992 */ /* 0x0003ec0000008000 */
[----:B-1----:R-:W1:Y:S01]  /*a8f0*/  FENCE.VIEW.ASYNC.S ;  /* 0x00000000000073c6 */ /* 0x002e620000000000 */
[----:B------:R-:W-:Y:S05]  /*a900*/  WARPSYNC.ALL ;  /* 0x0000000000007948 */ /* 0x000fea0003800000 */
[----:B------:R-:W-:Y:S01]  /*a910*/  BSSY B0, `(.L_x_524) ;  /* 0x0000009000007945 */ /* 0x000fe20003800000 */
[----:B0-----:R-:W-:Y:S01]  /*a920*/  LOP3.LUT R40, R40, 0x7f, RZ, 0xc0, !PT ;  /* 0x0000007f28287812 */ /* 0x001fe200078ec0ff */
[----:B-1----:R0:W-:Y:S03]  /*a930*/  BAR.SYNC.DEFER_BLOCKING R151, 0x80 ;  /* 0x000200970000751d */ /* 0x0021e60000010000 */
[----:B------:R-:W-:-:S13]  /*a940*/  ISETP.NE.AND P3, PT, R40, RZ, PT ;  /* 0x000000ff2800720c */ /* 0x000fda0003f65270 */
[----:B------:R-:W-:-:S05]  /*a950*/  @!P3 VIADD R40, R101, 0x348a0 ;  /* 0x000348a06528b836 */ /* 0x000fca0000000000 */
[----:B------:R-:W-:-:S04]  /*a960*/  @!P3 PRMT R40, RZ, 0x654, R40 ;  /* 0x00000654ff28b816 */ /* 0x000fc80000000028 */
[----:B------:R0:W-:Y:S01]  /*a970*/  @!P3 SYNCS.ARRIVE.TRANS64.RED.A1T0 RZ, [R40+URZ], RZ ;  /* 0x000000ff28ffb9a7 */ /* 0x0001e2000810043f */
[----:B------:R-:W-:Y:S05]  /*a980*/  @!P2 BRA `(.L_x_525) ;  /* 0x000000000004a947 */ /* 0x000fea0003800000 */
[----:B------:R-:W-:Y:S01]  /*a990*/  BPT.TRAP 0x1 ;  /* 0x000000040000795c */ /* 0x000fe20000300000 */
.L_x_525:
[----:B------:R-:W-:Y:S05]  /*a9a0*/  BSYNC B0 ;  /* 0x0000000000007941 */ /* 0x000fea0003800000 */
.L_x_524:
[----:B------:R-:W1:Y:S01]  /*a9b0*/  SYNCS.PHASECHK.TRANS64.TRYWAIT P2, [R101+URZ+0x348b0], R102 ;  /* 0x0348b066650075a7 */ /* 0x000e62000804017f */
[----:B------:R-:W-:Y:S01]  /*a9c0*/  ULDC UR60, c[0x0][0x320] ;  /* 0x0000c800003c7ab9 */ /* 0x000fe20000000800 */
[----:B------:R-:W-:Y:S01]  /*a9d0*/  ULDC.64 UR38, c[0x0][0x328] ;  /* 0x0000ca0000267ab9 */ /* 0x000fe20000000a00 */
[----:B------:R-:W-:Y:S01]  /*a9e0*/  ULDC.64 UR36, c[0x0][0x318] ;  /* 0x0000c60000247ab9 */ /* 0x000fe20000000a00 */
[----:B------:R-:W-:Y:S04]  /*a9f0*/  BSSY B0, `(.L_x_526) ;  /* 0x0000002000007945 */ /* 0x000fe80003800000 */
[----:B-1----:R-:W-:Y:S05]  /*aa00*/  @!P2 BRA `(.L_x_527) ;  /* 0x0000018000eca947 */ /* 0x002fea0003800000 */
.L_x_802:
[----:B------:R-:W-:Y:S05]  /*aa10*/  BSYNC B0 ;  /* 0x0000000000007941 */ /* 0x000fea0003800000 */
.L_x_526:
[----:B------:R-:W-:Y:S01]  /*aa20*/  ISETP.GE.AND P2, PT, R17, R100, PT ;  /* 0x000000641100720c */ /* 0x000fe20003f46270 */
[----:B0-----:R-:W-:Y:S01]  /*aa30*/  IMAD R40, R16, 0x4000, R15 ;  /* 0x0000400010287824 */ /* 0x001fe200078e020f */
[----:B------:R-:W-:Y:S01]  /*aa40*/  BSSY B0, `(.L_x_528) ;  /* 0x000001a000007945 */ /* 0x000fe20003800000 */
[----:B------:R-:W-:-:S04]  /*aa50*/  IMAD.WIDE R44, R25, 0x80, R118 ;  /* 0x00000080192c7825 */ /* 0x000fc800078e0276 */
[----:B------:R-:W-:Y:S02]  /*aa60*/  IMAD.IADD R48, R130, 0x1, R40 ;  /* 0x0000000182307824 */ /* 0x000fe400078e0228 */
[--C-:B------:R-:W-:Y:S02]  /*aa70*/  IMAD R49, R40, 0x2, R103.reuse ;  /* 0x0000000228317824 */ /* 0x100fe400078e0267 */
[----:B------:R-:W-:Y:S02]  /*aa80*/  IMAD R48, R48, 0x2, R103 ;  /* 0x0000000230307824 */ /* 0x000fe400078e0267 */
[----:B------:R-:W-:Y:S05]  /*aa90*/  @P2 BRA `(.L_x_529) ;  /* 0x0000000000502947 */ /* 0x000fea0003800000 */
[----:B------:R-:W-:Y:S02]  /*aaa0*/  IMAD R43, R45, UR38, RZ ;  /* 0x000000262d2b7c24 */ /* 0x000fe4000f8e02ff */
[----:B------:R-:W-:Y:S02]  /*aab0*/  IMAD.MOV.U32 R40, RZ, RZ, R112 ;  /* 0x000000ffff287224 */ /* 0x000fe400078e0070 */
[----:B------:R-:W-:Y:S02]  /*aac0*/  IMAD.MOV.U32 R41, RZ, RZ, R99 ;  /* 0x000000ffff297224 */ /* 0x000fe400078e0063 */
[C---:B------:R-:W-:Y:S02]  /*aad0*/  IMAD R43, R44.reuse, UR39, R43 ;  /* 0x000000272c2b7c24 */ /* 0x040fe4000f8e022b */
[----:B------:R-:W-:-:S04]  /*aae0*/  IMAD.WIDE.U32 R40, R44, UR38, R40 ;  /* 0x000000262c287c25 */ /* 0x000fc8000f8e0028 */
[----:B------:R-:W-:Y:S01]  /*aaf0*/  IMAD.IADD R41, R41, 0x1, R43 ;  /* 0x0000000129297824 */ /* 0x000fe200078e022b */
[----:B------:R-:W-:-:S04]  /*ab00*/  LEA R46, P2, R40, UR36, 0x1 ;  /* 0x00000024282e7c11 */ /* 0x000fc8000f8408ff */
[----:B------:R-:W-:Y:S02]  /*ab10*/  LEA.HI.X R47, R40, UR37, R41, 0x1, P2 ;  /* 0x00000025282f7c11 */ /* 0x000fe400090f0c29 */
[----:B------:R-:W-:-:S13]  /*ab20*/  ISETP.GE.AND P2, PT, R18, UR60, PT ;  /* 0x0000003c12007c0c */ /* 0x000fda000bf46270 */
[----:B------:R-:W0:Y:S04]  /*ab30*/  @!P2 LDS.128 R40, [R49] ;  /* 0x000000003128a984 */ /* 0x000e280000000c00 */
[----:B0-----:R-:W-:Y:S01]  /*ab40*/  @!P2 STG.E.128 desc[UR58][R46.64], R40 ;  /* 0x000000282e00a986 */ /* 0x001fe2000c101d3a */
[----:B------:R-:W-:-:S13]  /*ab50*/  ISETP.GE.AND P2, PT, R0, UR60, PT ;  /* 0x0000003c00007c0c */ /* 0x000fda000bf46270 */
[----:B------:R-:W0:Y:S04]  /*ab60*/  @!P2 LDS.128 R40, [R48] ;  /* 0x000000003028a984 */ /* 0x000e280000000c00 */
[----:B0-----:R-:W-:Y:S01]  /*ab70*/  @!P2 STG.E.128 desc[UR58][R46.64+0x40], R40 ;  /* 0x000040282e00a986 */ /* 0x001fe2000c101d3a */
[----:B------:R-:W-:-:S13]  /*ab80*/  ISETP.GE.AND P2, PT, R3, UR60, PT ;  /* 0x0000003c03007c0c */ /* 0x000fda000bf46270 */
[----:B------:R-:W0:Y:S04]  /*ab90*/  @!P2 LDS.128 R40, [R49+0x4000] ;  /* 0x004000003128a984 */ /* 0x000e280000000c00 */
[----:B0-----:R-:W-:Y:S01]  /*aba0*/  @!P2 STG.E.128 desc[UR58][R46.64+0x80], R40 ;  /* 0x000080282e00a986 */ /* 0x001fe2000c101d3a */
[----:B------:R-:W-:-:S13]  /*abb0*/  ISETP.GE.AND P2, PT, R4, UR60, PT ;  /* 0x0000003c04007c0c */ /* 0x000fda000bf46270 */
[----:B------:R-:W0:Y:S04]  /*abc0*/  @!P2 LDS.128 R40, [R48+0x4000] ;  /* 0x004000003028a984 */ /* 0x000e280000000c00 */
[----:B0-----:R0:W-:Y:S02]  /*abd0*/  @!P2 STG.E.128 desc[UR58][R46.64+0xc0], R40 ;  /* 0x0000c0282e00a986 */ /* 0x0011e4000c101d3a */
.L_x_529:
[----:B------:R-:W-:Y:S05]  /*abe0*/  BSYNC B0 ;  /* 0x0000000000007941 */ /* 0x000fea0003800000 */
.L_x_528:
[----:B------:R-:W-:Y:S01]  /*abf0*/  ISETP.GE.AND P2, PT, R207, R100, PT ;  /* 0x00000064cf00720c */ /* 0x000fe20003f46270 */
[----:B------:R-:W-:-:S12]  /*ac00*/  BSSY B0, `(.L_x_530) ;  /* 0x0000018000007945 */ /* 0x000fd80003800000 */
[----:B------:R-:W-:Y:S05]  /*ac10*/  @P2 BRA `(.L_x_531) ;  /* 0x0000000000582947 */ /* 0x000fea0003800000 */
[----:B0-----:R-:W-:Y:S01]  /*ac20*/  IADD3 R43, P2, R44, 0x40, RZ ;  /* 0x000000402c2b7810 */ /* 0x001fe20007f5e0ff */
[----:B------:R-:W-:Y:S02]  /*ac30*/  IMAD.MOV.U32 R40, RZ, RZ, R112 ;  /* 0x000000ffff287224 */ /* 0x000fe400078e0070 */
[----:B------:R-:W-:Y:S02]  /*ac40*/  IMAD.MOV.U32 R41, RZ, RZ, R99 ;  /* 0x000000ffff297224 */ /* 0x000fe400078e0063 */
[----:B------:R-:W-:Y:S02]  /*ac50*/  IMAD.X R44, RZ, RZ, R45, P2 ;  /* 0x000000ffff2c7224 */ /* 0x000fe400010e062d */
[----:B------:R-:W-:-:S04]  /*ac60*/  IMAD.WIDE.U32 R40, R43, UR38, R40 ;  /* 0x000000262b287c25 */ /* 0x000fc8000f8e0028 */
[----:B------:R-:W-:-:S04]  /*ac70*/  IMAD R44, R44, UR38, RZ ;  /* 0x000000262c2c7c24 */ /* 0x000fc8000f8e02ff */
[----:B------:R-:W-:Y:S01]  /*ac80*/  IMAD R43, R43, UR39, R44 ;  /* 0x000000272b2b7c24 */ /* 0x000fe2000f8e022c */
[----:B------:R-:W-:-:S03]  /*ac90*/  LEA R44, P2, R40, UR36, 0x1 ;  /* 0x00000024282c7c11 */ /* 0x000fc6000f8408ff */
[----:B------:R-:W-:-:S05]  /*aca0*/  IMAD.IADD R41, R41, 0x1, R43 ;  /* 0x0000000129297824 */ /* 0x000fca00078e022b */
[----:B------:R-:W-:Y:S02]  /*acb0*/  LEA.HI.X R45, R40, UR37, R41, 0x1, P2 ;  /* 0x00000025282d7c11 */ /* 0x000fe400090f0c29 */
[----:B------:R-:W-:-:S13]  /*acc0*/  ISETP.GE.AND P2, PT, R18, UR60, PT ;  /* 0x0000003c12007c0c */ /* 0x000fda000bf46270 */
[----:B------:R-:W0:Y:S04]  /*acd0*/  @!P2 LDS.128 R40, [R49+0x2000] ;  /* 0x002000003128a984 */ /* 0x000e280000000c00 */
[----:B0-----:R-:W-:Y:S01]  /*ace0*/  @!P2 STG.E.128 desc[UR58][R44.64], R40 ;  /* 0x000000282c00a986 */ /* 0x001fe2000c101d3a */
        /* <DEDUP_REMOVED lines=8> */
[----:B0-----:R2:W-:Y:S02]  /*ad70*/  @!P2 STG.E.128 desc[UR58][R44.64+0xc0], R40 ;  /* 0x0000c0282c00a986 */ /* 0x0015e4000c101d3a */
.L_x_531:
[----:B------:R-:W-:Y:S05]  /*ad80*/  BSYNC B0 ;  /* 0x0000000000007941 */ /* 0x000fea0003800000 */
.L_x_530:
[----:B0-2---:R-:W2:Y:S01]  /*ad90*/  LDL R40, [R1+0x10] ;  /* 0x0000100001287983 */ /* 0x005ea20000100800 */
[----:B-1----:R-:W-:Y:S01]  /*ada0*/  @!P3 VIADD R101, R101, 0x348c0 ;  /* 0x000348c06565b836 */ /* 0x002fe20000000000 */
[----:B------:R-:W-:Y:S01]  /*adb0*/  PLOP3.LUT P2, PT, PT, PT, PT, 0x8, 0x0 ;  /* 0x000000000000781c */ /* 0x000fe20003f4e170 */
[----:B------:R-:W-:Y:S01]  /*adc0*/  VIADD R16, R16, 0x1 ;  /* 0x0000000110107836 */ /* 0x000fe20000000000 */
[----:B------:R-:W-:Y:S01]  /*add0*/  @!PT LDS RZ, [RZ] ;  /* 0x00000000fffff984 */ /* 0x000fe20000000800 */
[----:B------:R-:W-:Y:S01]  /*ade0*/  @!PT LDS RZ, [RZ] ;  /* 0x00000000fffff984 */ /* 0x000fe20000000800 */
[----:B------:R-:W-:Y:S01]  /*adf0*/  @!PT LDS RZ, [RZ] ;  /* 0x00000000fffff984 */ /* 0x000fe20000000800 */
[----:B------:R-:W-:Y:S01]  /*ae00*/  @!PT LDS RZ, [RZ] ;  /* 0x00000000fffff984 */ /* 0x000fe20000000800 */
[----:B------:R0:W-:Y:S06]  /*ae10*/  MEMBAR.ALL.CTA ;  /* 0x0000000000007992 */ /* 0x0001ec0000008000 */
[----:B0-----:R-:W0:Y:S01]  /*ae20*/  FENCE.VIEW.ASYNC.S ;  /* 0x00000000000073c6 */ /* 0x001e220000000000 */
[----:B------:R-:W-:Y:S01]  /*ae30*/  @!P3 PRMT R101, RZ, 0x654, R101 ;  /* 0x00000654ff65b816 */ /* 0x000fe20000000065 */
[----:B0-----:R1:W-:Y:S06]  /*ae40*/  BAR.SYNC.DEFER_BLOCKING R151, 0x80 ;  /* 0x000200970000751d */ /* 0x0013ec0000010000 */
[----:B------:R1:W-:Y:S01]  /*ae50*/  @!P3 SYNCS.ARRIVE.TRANS64.RED.A1T0 RZ, [R101+URZ], RZ ;  /* 0x000000ff65ffb9a7 */ /* 0x0003e2000810043f */
[----:B------:R-:W-:-:S04]  /*ae60*/  ISETP.NE.AND P3, PT, R16, 0x2, PT ;  /* 0x000000021000780c */ /* 0x000fc80003f65270 */
[----:B------:R-:W-:Y:S02]  /*ae70*/  SEL R41, RZ, 0x1, P3 ;  /* 0x00000001ff297807 */ /* 0x000fe40001800000 */
[----:B------:R-:W-:Y:S02]  /*ae80*/  SEL R16, R16, RZ, P3 ;  /* 0x000000ff10107207 */ /* 0x000fe40001800000 */
[----:B------:R-:W-:Y:S02]  /*ae90*/  LOP3.LUT R184, R184, R41, RZ, 0x3c, !PT ;  /* 0x00000029b8b87212 */ /* 0x000fe400078e3cff */
[----:B--2---:R-:W-:-:S13]  /*aea0*/  LOP3.LUT P4, RZ, R40, 0x2, RZ, 0xc0, !PT ;  /* 0x0000000228ff7812 */ /* 0x004fda000788c0ff */
[----:B-1----:R-:W-:Y:S05]  /*aeb0*/  @P4 BRA `(.L_x_532) ;  /* 0xffffff7c00944947 */ /* 0x002fea000383ffff */
.L_x_428:
[----:B------:R-:W-:Y:S01]  /*aec0*/  BSSY B0, `(.L_x_533) ;  /* 0x0000005000007945 */ /* 0x000fe20003800000 */
[----:B------:R-:W-:-:S03]  /*aed0*/  IMAD.MOV.U32 R4, RZ, RZ, RZ ;  /* 0x000000ffff047224 */ /* 0x000fc600078e00ff */
[----:B------:R-:W-:Y:S05]  /*aee0*/  @P2 BRA `(.L_x_534) ;  /* 0x0000000000082947 */ /* 0x000fea0003800000 */
[----:B------:R-:W1:Y:S02]  /*aef0*/  FENCE.VIEW.ASYNC.G ;  /* 0x00000000000073c6 */ /* 0x000e640000000100 */
[----:B-1----:R-:W-:Y:S06]  /*af00*/  BAR.ARV 0xc, 0x180 ;  /* 0x0306000000007b1d */ /* 0x002fec0000002000 */
.L_x_534:
[----:B------:R-:W-:Y:S05]  /*af10*/  BSYNC B0 ;  /* 0x0000000000007941 */ /* 0x000fea0003800000 */
.L_x_533:
[----:B------:R-:W2:Y:S01]  /*af20*/  LDL R0, [R1+0x10] ;  /* 0x0000100001007983 */ /* 0x000ea20000100800 */
[----:B------:R-:W-:Y:S01]  /*af30*/  BSSY B0, `(.L_x_535) ;  /* 0x0000020000007945 */ /* 0x000fe20003800000 */
[----:B--2---:R-:W-:-:S13]  /*af40*/  LOP3.LUT P0, RZ, R0, 0x4, RZ, 0xc0, !PT ;  /* 0x0000000400ff7812 */ /* 0x004fda000780c0ff */
        /* <DEDUP_REMOVED lines=30> */
.L_x_536:
[----:B------:R-:W-:Y:S05]  /*b130*/  BSYNC B0 ;  /* 0x0000000000007941 */ /* 0x000fea0003800000 */
.L_x_535:
[-C--:B------:R-:W-:Y:S01]  /*b140*/  IMAD R197, R209, R4.reuse, RZ ;  /* 0x00000004d1c57224 */ /* 0x080fe200078e02ff */
[----:B------:R-:W-:Y:S01]  /*b150*/  PLOP3.LUT P0, PT, PT, PT, PT, 0x80, 0x0 ;  /* 0x000000000000781c */ /* 0x000fe20003f0f070 */
[----:B------:R-:W-:Y:S01]  /*b160*/  IMAD.MOV.U32 R0, RZ, RZ, RZ ;  /* 0x000000ffff007224 */ /* 0x000fe200078e00ff */
[----:B------:R-:W-:Y:S01]  /*b170*/  CS2R R86, SRZ ;  /* 0x0000000000567805 */ /* 0x000fe2000001ff00 */
[----:B------:R-:W-:Y:S01]  /*b180*/  IMAD.MOV.U32 R3, RZ, RZ, RZ ;  /* 0x000000ffff037224 */ /* 0x000fe200078e00ff */
[----:B------:R-:W-:Y:S02]  /*b190*/  VIADDMNMX R149, R197, R4, R149, PT ;  /* 0x00000004c5957246 */ /* 0x000fe40003800195 */
[----:B------:R-:W-:Y:S02]  /*b1a0*/  CS2R R84, SRZ ;  /* 0x0000000000547805 */ /* 0x000fe4000001ff00 */
[----:B------:R-:W-:Y:S02]  /*b1b0*/  CS2R R82, SRZ ;  /* 0x0000000000527805 */ /* 0x000fe4000001ff00 */
[----:B------:R-:W-:-:S02]  /*b1c0*/  CS2R R80, SRZ ;  /* 0x0000000000507805 */ /* 0x000fc4000001ff00 */
[----:B------:R-:W-:Y:S02]  /*b1d0*/  ISETP.GT.AND P1, PT, R149, R197, PT ;  /* 0x000000c59500720c */ /* 0x000fe40003f24270 */
        /* <DEDUP_REMOVED lines=28> */
[----:B------:R-:W-:Y:S06]  /*b3a0*/  @!P1 BRA `(.L_x_537) ;  /* 0x000000c800789947 */ /* 0x000fec0003800000 */
[----:B0-----:R-:W2:Y:S01]  /*b3b0*/  LDL R6, [R1+0x88] ;  /* 0x0000880001067983 */ /* 0x001ea20000100800 */
[----:B------:R-:W0:Y:S02]  /*b3c0*/  S2R R7, SR_TID.X ;  /* 0x0000000000077919 */ /* 0x000e240000002100 */
[----:B0-----:R-:W-:-:S05]  /*b3d0*/  VIADD R7, R7, 0xffffff80 ;  /* 0xffffff8007077836 */ /* 0x001fca0000000000 */
[----:B------:R-:W-:-:S04]  /*b3e0*/  SHF.R.S32.HI R5, RZ, 0x1f, R7 ;  /* 0x0000001fff057819 */ /* 0x000fc80000011407 */
[----:B------:R-:W-:-:S04]  /*b3f0*/  LEA.HI R5, R5, R7, RZ, 0x7 ;  /* 0x0000000705057211 */ /* 0x000fc800078f38ff */
[----:B------:R-:W-:-:S05]  /*b400*/  SHF.R.S32.HI R5, RZ, 0x7, R5 ;  /* 0x00000007ff057819 */ /* 0x000fca0000011405 */
[----:B------:R-:W0:Y:S02]  /*b410*/  SHFL.IDX PT, R0, R5, RZ, 0x1f ;  /* 0x00001fff05007589 */ /* 0x000e2400000e0000 */
[----:B0-----:R-:W-:-:S04]  /*b420*/  LEA.HI R3, R0, R0, RZ, 0x1 ;  /* 0x0000000000037211 */ /* 0x001fc800078f08ff */
[----:B------:R-:W-:-:S05]  /*b430*/  LOP3.LUT R3, R3, 0x1e, RZ, 0xc0, !PT ;  /* 0x0000001e03037812 */ /* 0x000fca00078ec0ff */
[----:B------:R-:W-:Y:S01]  /*b440*/  IMAD.IADD R3, R0, 0x1, -R3 ;  /* 0x0000000100037824 */ /* 0x000fe200078e0a03 */
[----:B--2---:R-:W-:-:S13]  /*b450*/  R2UR UR4, R6 ;  /* 0x00000000060472ca */ /* 0x004fda00000e0000 */
[----:B------:R-:W-:-:S05]  /*b460*/  IMAD.U32 R0, RZ, RZ, UR4 ;  /* 0x00000004ff007e24 */ /* 0x000fca000f8e00ff */
[----:B------:R-:W-:Y:S02]  /*b470*/  LOP3.LUT P0, RZ, R0, 0x3ff, RZ, 0xc0, !PT ;  /* 0x000003ff00ff7812 */ /* 0x000fe4000780c0ff */
[----:B------:R-:W-:-:S04]  /*b480*/  LEA R3, R3, UR4, 0xd ;  /* 0x0000000403037c11 */ /* 0x000fc8000f8e68ff */
[----:B------:R-:W-:Y:S02]  /*b490*/  SHF.R.U32.HI R3, RZ, 0x4, R3 ;  /* 0x00000004ff037819 */ /* 0x000fe40000011603 */
[----:B------:R-:W-:Y:S02]  /*b4a0*/  P2R R24, PR, RZ, 0x1 ;  /* 0x00000001ff187803 */ /* 0x000fe40000000000 */
[----:B------:R-:W-:-:S03]  /*b4b0*/  LOP3.LUT R36, R3, 0x3fff, RZ, 0xc0, !PT ;  /* 0x00003fff03247812 */ /* 0x000fc600078ec0ff */
[----:B------:R-:W-:Y:S05]  /*b4c0*/  @!P0 BRA `(.L_x_538) ;  /* 0x0000000000408947 */ /* 0x000fea0003800000 */
[----:B------:R-:W-:Y:S01]  /*b4d0*/  MOV R14, 0x0 ;  /* 0x00000000000e7802 */ /* 0x000fe20000000f00 */
[----:B------:R-:W-:Y:S01]  /*b4e0*/  ULDC.64 UR4, c[0x4][0x118] ;  /* 0x0100460000047ab9 */ /* 0x000fe20000000a00 */
[----:B------:R-:W-:Y:S01]  /*b4f0*/  ULDC.64 UR6, c[0x4][0x120] ;  /* 0x0100480000067ab9 */ /* 0x000fe20000000a00 */
[----:B------:R-:W-:Y:S02]  /*b500*/  IMAD.U32 R4, RZ, RZ, UR4 ;  /* 0x00000004ff047e24 */ /* 0x000fe4000f8e00ff */
[----:B------:R-:W-:Y:S01]  /*b510*/  IMAD.U32 R5, RZ, RZ, UR5 ;  /* 0x00000005ff057e24 */ /* 0x000fe2000f8e00ff */
[----:B------:R-:W0:Y:S01]  /*b520*/  LDC.64 R14, c[0x4][R14] ;  /* 0x010000000e0e7b82 */ /* 0x000e220000000a00 */
[----:B------:R-:W-:Y:S01]  /*b530*/  ULDC.64 UR4, c[0x4][0x98] ;  /* 0x0100260000047ab9 */ /* 0x000fe20000000a00 */
[----:B------:R-:W-:Y:S02]  /*b540*/  IMAD.U32 R6, RZ, RZ, UR6 ;  /* 0x00000006ff067e24 */ /* 0x000fe4000f8e00ff */
[----:B------:R-:W-:-:S02]  /*b550*/  IMAD.U32 R7, RZ, RZ, UR7 ;  /* 0x00000007ff077e24 */ /* 0x000fc4000f8e00ff */
[----:B------:R-:W-:Y:S02]  /*b560*/  IMAD.U32 R10, RZ, RZ, UR4 ;  /* 0x00000004ff0a7e24 */ /* 0x000fe4000f8e00ff */
[----:B------:R-:W-:Y:S02]  /*b570*/  IMAD.U32 R11, RZ, RZ, UR5 ;  /* 0x00000005ff0b7e24 */ /* 0x000fe4000f8e00ff */
[----:B------:R-:W-:Y:S02]  /*b580*/  IMAD.MOV.U32 R8, RZ, RZ, 0x70 ;  /* 0x00000070ff087424 */ /* 0x000fe400078e00ff */
[----:B------:R-:W-:Y:S02]  /*b590*/  IMAD.MOV.U32 R12, RZ, RZ, 0x1 ;  /* 0x00000001ff0c7424 */ /* 0x000fe400078e00ff */
[----:B------:R-:W-:-:S07]  /*b5a0*/  IMAD.MOV.U32 R13, RZ, RZ, RZ ;  /* 0x000000ffff0d7224 */ /* 0x000fce00078e00ff */
[----:B------:R-:W-:-:S07]  /*b5b0*/  LEPC R20, `(.L_x_538) ;  /* 0x000000001014794e */ /* 0x000fce0000000000 */
[----:B0----5:R-:W-:Y:S05]  /*b5c0*/  CALL.ABS.NOINC R14 ;  /* 0x000000000e007343 */ /* 0x021fea0003c00000 */
.L_x_538:
[----:B------:R-:W-:Y:S02]  /*b5d0*/  ULDC UR4, c[0x0][0x3f4] ;  /* 0x0000fd0000047ab9 */ /* 0x000fe40000000800 */
[----:B------:R-:W-:-:S13]  /*b5e0*/  ISETP.LT.AND P0, PT, RZ, UR4, PT ;  /* 0x00000004ff007c0c */ /* 0x000fda000bf01270 */
[----:B------:R-:W-:Y:S05]  /*b5f0*/  @P0 BRA `(.L_x_539) ;  /* 0x00000000003c0947 */ /* 0x000fea0003800000 */
[----:B------:R-:W-:-:S04]  /*b600*/  LEA.HI R0, R206, R206, RZ, 0x1 ;  /* 0x000000cece007211 */ /* 0x000fc800078f08ff */
[----:B------:R-:W-:-:S05]  /*b610*/  LOP3.LUT R3, R0, 0xfffffffe, RZ, 0xc0, !PT ;  /* 0xfffffffe00037812 */ /* 0x000fca00078ec0ff */
[----:B------:R-:W-:-:S05]  /*b620*/  IMAD.IADD R3, R206, 0x1, -R3 ;  /* 0x00000001ce037824 */ /* 0x000fca00078e0a03 */
[----:B------:R-:W-:-:S04]  /*b630*/  SHF.L.U32 R3, R3, 0x1f, RZ ;  /* 0x0000001f03037819 */ /* 0x000fc800000006ff */
[----:B------:R0:W1:Y:S03]  /*b640*/  SYNCS.PHASECHK.TRANS64.TRYWAIT P0, [R2+URZ+0x34800], R3 ;  /* 0x03480003020075a7 */ /* 0x000066000800017f */
[----:B-1----:R-:W-:Y:S05]  /*b650*/  @!P0 NANOSLEEP.SYNCS 0x989680 ;  /* 0x009896800000895d */ /* 0x002fea0003900000 */
[----:B------:R-:W1:Y:S01]  /*b660*/  @!P0 SYNCS.PHASECHK.TRANS64 P0, [R2+URZ+0x34800], R3 ;  /* 0x03480003020085a7 */ /* 0x000e62000800007f */
[----:B------:R-:W-:Y:S04]  /*b670*/  BSSY B0, `(.L_x_540) ;  /* 0x0000006000007945 */ /* 0x000fe80003800000 */
[----:B-1----:R-:W-:Y:S05]  /*b680*/  @P0 BRA `(.L_x_541) ;  /* 0x0000000000100947 */ /* 0x002fea0003800000 */
.L_x_542:
[----:B-1----:R1:W2:Y:S02]  /*b690*/  SYNCS.PHASECHK.TRANS64.TRYWAIT P0, [R2+URZ+0x34800], R3 ;  /* 0x03480003020075a7 */ /* 0x0022a4000800017f */
[----:B--2---:R-:W-:Y:S05]  /*b6a0*/  @!P0 NANOSLEEP.SYNCS 0x989680 ;  /* 0x009896800000895d */ /* 0x004fea0003900000 */
[----:B------:R-:W2:Y:S02]  /*b6b0*/  @!P0 SYNCS.PHASECHK.TRANS64 P0, [R2+URZ+0x34800], R3 ;  /* 0x03480003020085a7 */ /* 0x000ea4000800007f */
[----:B--2---:R-:W-:Y:S05]  /*b6c0*/  @!P0 BRA `(.L_x_542) ;  /* 0xfffffffc00f08947 */ /* 0x004fea000383ffff */
.L_x_541:
[----:B------:R-:W-:Y:S05]  /*b6d0*/  BSYNC B0 ;  /* 0x0000000000007941 */ /* 0x000fea0003800000 */
.L_x_540:
[----:B------:R-:W-:Y:S05]  /*b6e0*/  BRA `(.L_x_543) ;  /* 0x0000005800647947 */ /* 0x000fea0003800000 */
.L_x_539:
[----:B-----5:R-:W-:Y:S01]  /*b6f0*/  SHF.R.S32.HI R0, RZ, 0x1f, R143 ;  /* 0x0000001fff007819 */ /* 0x020fe2000001148f */
[----:B------:R-:W-:Y:S01]  /*b700*/  ULDC.64 UR4, c[0x0][0x3f8] ;  /* 0x0000fe0000047ab9 */ /* 0x000fe20000000a00 */
[----:B------:R-:W-:Y:S01]  /*b710*/  ULDC.64 UR6, c[0x0][0x408] ;  /* 0x0001020000067ab9 */ /* 0x000fe20000000a00 */
[----:B------:R-:W-:Y:S01]  /*b720*/  ISETP.NE.AND P2, PT, R24, RZ, PT ;  /* 0x000000ff1800720c */ /* 0x000fe20003f45270 */
[----:B------:R-:W-:-:S04]  /*b730*/  IMAD.WIDE.U32 R42, R143, UR4, RZ ;  /* 0x000000048f2a7c25 */ /* 0x000fc8000f8e00ff */
[C---:B------:R-:W-:Y:S02]  /*b740*/  IMAD R4, R0.reuse, UR4, RZ ;  /* 0x0000000400047c24 */ /* 0x040fe4000f8e02ff */
[----:B------:R-:W-:Y:S02]  /*b750*/  IMAD R0, R0, UR6, RZ ;  /* 0x0000000600007c24 */ /* 0x000fe4000f8e02ff */
[C---:B------:R-:W-:Y:S01]  /*b760*/  IMAD R5, R143.reuse, UR5, R4 ;  /* 0x000000058f057c24 */ /* 0x040fe2000f8e0204 */
[----:B------:R-:W-:Y:S01]  /*b770*/  ULDC.64 UR4, c[0x0][0x3e8] ;  /* 0x0000fa0000047ab9 */ /* 0x000fe20000000a00 */
[----:B------:R-:W-:Y:S01]  /*b780*/  IMAD.WIDE.U32 R44, R143, UR6, RZ ;  /* 0x000000068f2c7c25 */ /* 0x000fe2000f8e00ff */
[----:B------:R-:W-:-:S03]  /*b790*/  LEA R37, P0, R42, UR4, 0x1 ;  /* 0x000000042a257c11 */ /* 0x000fc6000f8008ff */
[----:B------:R-:W-:Y:S01]  /*b7a0*/  IMAD R3, R143, UR7, R0 ;  /* 0x000000078f037c24 */ /* 0x000fe2000f8e0200 */
[----:B------:R-:W-:Y:S01]  /*b7b0*/  ULDC.64 UR6, c[0x0][0x400] ;  /* 0x0001000000067ab9 */ /* 0x000fe20000000a00 */
[----:B------:R-:W-:Y:S01]  /*b7c0*/  IMAD.IADD R5, R5, 0x1, R43 ;  /* 0x0000000105057824 */ /* 0x000fe200078e022b */
[----:B------:R-:W-:Y:S01]  /*b7d0*/  LEA R24, P1, R44, UR6, 0x1 ;  /* 0x000000062c187c11 */ /* 0x000fe2000f8208ff */
[----:B------:R-:W-:-:S03]  /*b7e0*/  IMAD.IADD R3, R3, 0x1, R45 ;  /* 0x0000000103037824 */ /* 0x000fc600078e022d */
[----:B------:R-:W-:Y:S02]  /*b7f0*/  LEA.HI.X R42, R42, UR5, R5, 0x1, P0 ;  /* 0x000000052a2a7c11 */ /* 0x000fe400080f0c05 */
[----:B------:R-:W-:Y:S01]  /*b800*/  LEA.HI.X R44, R44, UR7, R3, 0x1, P1 ;  /* 0x000000072c2c7c11 */ /* 0x000fe200088f0c03 */
[----:B------:R-:W-:Y:S06]  /*b810*/  @!P2 BRA `(.L_x_544) ;  /* 0x000000000040a947 */ /* 0x000fec0003800000 */
        /* <DEDUP_REMOVED lines=15> */
[----:B0-----:R-:W-:Y:S05]  /*b910*/  CALL.ABS.NOINC R14 ;  /* 0x000000000e007343 */ /* 0x001fea0003c00000 */
.L_x_544:
[----:B------:R-:W-:Y:S01]  /*b920*/  ULDC.U8 UR4, c[0x0][0x410] ;  /* 0x0001040000047ab9 */ /* 0x000fe20000000000 */
[----:B------:R-:W-:Y:S01]  /*b930*/  BSSY B0, `(.L_x_545) ;  /* 0x000056c000007945 */ /* 0x000fe20003800000 */
[----:B------:R-:W-:Y:S01]  /*b940*/  ISETP.NE.AND P0, PT, RZ, UR4, PT ;  /* 0x00000004ff007c0c */ /* 0x000fe2000bf05270 */
[----:B------:R-:W-:-:S12]  /*b950*/  IMAD R0, R145, 0x80, R17 ;  /* 0x0000008091007824 */ /* 0x000fd800078e0211 */
[----:B------:R-:W-:Y:S05]  /*b960*/  @!P0 BRA `(.L_x_546) ;  /* 0x0000002800b48947 */ /* 0x000fea0003800000 */
[----:B------:R-:W-:-:S03]  /*b970*/  UMOV UR4, 0xffffffff ;  /* 0xffffffff00047882 */ /* 0x000fc60000000000 */
[----:B------:R-:W-:Y:S05]  /*b980*/  BRA.DIV UR4, `(.L_x_547) ;  /* 0x0000017604207947 */ /* 0x000fea000b800000 */
[----:B------:R-:W0:Y:S04]  /*b990*/  SHFL.IDX PT, R42, R42, RZ, 0x1c1f ;  /* 0x001c1fff2a2a7589 */ /* 0x000e2800000e0000 */
[----:B------:R-:W1:Y:S04]  /*b9a0*/  SHFL.IDX PT, R37, R37, RZ, 0x1c1f ;  /* 0x001c1fff25257589 */ /* 0x000e6800000e0000 */
[----:B------:R-:W2:Y:S04]  /*b9b0*/  SHFL.IDX PT, R44, R44, RZ, 0x1c1f ;  /* 0x001c1fff2c2c7589 */ /* 0x000ea800000e0000 */
[----:B------:R3:W4:Y:S02]  /*b9c0*/  SHFL.IDX PT, R41, R24, RZ, 0x1c1f ;  /* 0x001c1fff18297589 */ /* 0x00072400000e0000 */
.L_x_808:
[----:B------:R-:W-:Y:S01]  /*b9d0*/  ULDC UR4, c[0x0][0x448] ;  /* 0x0001120000047ab9 */ /* 0x000fe20000000800 */
[----:B------:R-:W-:Y:S01]  /*b9e0*/  LOP3.LUT R8, R191, 0x18, R18, 0xf8, !PT ;  /* 0x00000018bf087812 */ /* 0x000fe200078ef812 */
[----:B------:R-:W-:Y:S01]  /*b9f0*/  IMAD R43, R150, UR4, RZ ;  /* 0x00000004962b7c24 */ /* 0x000fe2000f8e02ff */
[----:B------:R-:W-:Y:S01]  /*ba00*/  BSSY B1, `(.L_x_548) ;  /* 0x0000054000017945 */ /* 0x000fe20003800000 */
[----:B------:R-:W-:Y:S02]  /*ba10*/  LOP3.LUT P0, RZ, R231, 0x4, RZ, 0xc0, !PT ;  /* 0x00000004e7ff7812 */ /* 0x000fe4000780c0ff */
[----:B------:R-:W-:Y:S02]  /*ba20*/  CS2R R4, SRZ ;  /* 0x0000000000047805 */ /* 0x000fe4000001ff00 */
[----:B------:R-:W-:Y:S02]  /*ba30*/  LOP3.LUT R3, R8, R193, RZ, 0x3c, !PT ;  /* 0x000000c108037212 */ /* 0x000fe400078e3cff */
[----:B------:R-:W-:-:S02]  /*ba40*/  CS2R R6, SRZ ;  /* 0x0000000000067805 */ /* 0x000fc4000001ff00 */
[----:B------:R-:W-:Y:S01]  /*ba50*/  ISETP.GE.AND P1, PT, R0, R43, PT ;  /* 0x0000002b0000720c */ /* 0x000fe20003f26270 */
[----:B------:R-:W-:Y:S01]  /*ba60*/  IMAD R43, R145, -0x80, R43 ;  /* 0xffffff80912b7824 */ /* 0x000fe200078e022b */
[----:B------:R-:W-:Y:S01]  /*ba70*/  CS2R R8, SRZ ;  /* 0x0000000000087805 */ /* 0x000fe2000001ff00 */
[----:B------:R-:W-:Y:S01]  /*ba80*/  IMAD R3, R192, 0x200, R3 ;  /* 0x00000200c0037824 */ /* 0x000fe200078e0203 */
[----:B------:R-:W-:Y:S02]  /*ba90*/  CS2R R10, SRZ ;  /* 0x00000000000a7805 */ /* 0x000fe4000001ff00 */
[----:B------:R-:W-:Y:S02]  /*baa0*/  CS2R R12, SRZ ;  /* 0x00000000000c7805 */ /* 0x000fe4000001ff00 */
[----:B------:R-:W-:Y:S01]  /*bab0*/  CS2R R14, SRZ ;  /* 0x00000000000e7805 */ /* 0x000fe2000001ff00 */
[----:B------:R-:W-:Y:S01]  /*bac0*/  IMAD R3, R3, 0x2, R2 ;  /* 0x0000000203037824 */ /* 0x000fe200078e0202 */
[----:B------:R-:W-:-:S02]  /*bad0*/  CS2R R20, SRZ ;  /* 0x0000000000147805 */ /* 0x000fc4000001ff00 */
[----:B---3--:R-:W-:Y:S02]  /*bae0*/  CS2R R24, SRZ ;  /* 0x0000000000187805 */ /* 0x008fe4000001ff00 */
[----:B------:R-:W-:Y:S02]  /*baf0*/  CS2R R26, SRZ ;  /* 0x00000000001a7805 */ /* 0x000fe4000001ff00 */
[----:B------:R-:W-:Y:S02]  /*bb00*/  CS2R R28, SRZ ;  /* 0x00000000001c7805 */ /* 0x000fe4000001ff00 */
[----:B------:R-:W-:Y:S01]  /*bb10*/  CS2R R30, SRZ ;  /* 0x00000000001e7805 */ /* 0x000fe2000001ff00 */
[C---:B------:R-:W-:Y:S01]  /*bb20*/  VIADD R45, R3.reuse, 0x10400 ;  /* 0x00010400032d7836 */ /* 0x040fe20000000000 */
[----:B------:R-:W-:Y:S01]  /*bb30*/  CS2R R32, SRZ ;  /* 0x0000000000207805 */ /* 0x000fe2000001ff00 */
[----:B------:R-:W-:Y:S01]  /*bb40*/  VIADD R0, R3, 0x10440 ;  /* 0x0001044003007836 */ /* 0x000fe20000000000 */
[----:B------:R-:W-:Y:S06]  /*bb50*/  @P1 BRA `(.L_x_549) ;  /* 0x0000000000f81947 */ /* 0x000fec0003800000 */
[----:B------:R-:W3:Y:S01]  /*bb60*/  LDL R49, [R1+0x14] ;  /* 0x0000140001317983 */ /* 0x000ee20000100800 */
[----:B------:R-:W-:-:S03]  /*bb70*/  ULDC UR4, c[0x0][0x3f4] ;  /* 0x0000fd0000047ab9 */ /* 0x000fc60000000800 */
[----:B------:R-:W3:Y:S04]  /*bb80*/  LDL R48, [R1+0x4c] ;  /* 0x00004c0001307983 */ /* 0x000ee80000100800 */
[----:B------:R-:W3:Y:S04]  /*bb90*/  LDL R47, [R1+0x48] ;  /* 0x00004800012f7983 */ /* 0x000ee80000100800 */
[----:B------:R-:W3:Y:S04]  /*bba0*/  LDL R40, [R1+0x54] ;  /* 0x0000540001287983 */ /* 0x000ee80000100800 */
[----:B------:R-:W3:Y:S01]  /*bbb0*/  LDL R46, [R1+0x50] ;  /* 0x00005000012e7983 */ /* 0x000ee20000100800 */
[----:B------:R-:W-:-:S02]  /*bbc0*/  ISETP.GE.AND P2, PT, R22, UR4, PT ;  /* 0x0000000416007c0c */ /* 0x000fc4000bf46270 */
[----:B------:R-:W-:Y:S02]  /*bbd0*/  ISETP.GE.AND P3, PT, R187, UR4, PT ;  /* 0x00000004bb007c0c */ /* 0x000fe4000bf66270 */
[----:B------:R-:W-:Y:S02]  /*bbe0*/  ISETP.GE.AND P4, PT, R186, UR4, PT ;  /* 0x00000004ba007c0c */ /* 0x000fe4000bf86270 */
[----:B------:R-:W-:Y:S02]  /*bbf0*/  CS2R R20, SRZ ;  /* 0x0000000000147805 */ /* 0x000fe4000001ff00 */
[----:B------:R-:W-:-:S05]  /*bc00*/  CS2R R4, SRZ ;  /* 0x0000000000047805 */ /* 0x000fca000001ff00 */
[----:B-1----:R-:W-:Y:S02]  /*bc10*/  @!P2 IMAD.MOV.U32 R8, RZ, RZ, R37 ;  /* 0x000000ffff08a224 */ /* 0x002fe400078e0025 */
[----:B0-----:R-:W-:Y:S02]  /*bc20*/  @!P2 IMAD.MOV.U32 R9, RZ, RZ, R42 ;  /* 0x000000ffff09a224 */ /* 0x001fe400078e002a */
[----:B----4-:R-:W-:Y:S02]  /*bc30*/  @!P2 IMAD.MOV.U32 R6, RZ, RZ, R41 ;  /* 0x000000ffff06a224 */ /* 0x010fe400078e0029 */
[----:B--2---:R-:W-:Y:S01]  /*bc40*/  @!P2 IMAD.MOV.U32 R7, RZ, RZ, R44 ;  /* 0x000000ffff07a224 */ /* 0x004fe200078e002c */
[----:B------:R-:W-:Y:S01]  /*bc50*/  @!P3 IADD3 R10, P1, R37, R234, RZ ;  /* 0x000000ea250ab210 */ /* 0x000fe20007f3e0ff */
[----:B------:R-:W-:-:S04]  /*bc60*/  @!P2 IMAD.WIDE R8, R22, 0x2, R8 ;  /* 0x000000021608a825 */ /* 0x000fc800078e0208 */
[----:B------:R-:W-:Y:S01]  /*bc70*/  @!P2 IMAD.WIDE R12, R22, 0x2, R6 ;  /* 0x00000002160ca825 */ /* 0x000fe200078e0206 */
[----:B------:R0:W5:Y:S03]  /*bc80*/  @!P2 LD.E.64 R20, desc[UR58][R8.64] ;  /* 0x0000003a0814a980 */ /* 0x000166000c101b00 */
[----:B------:R-:W-:Y:S01]  /*bc90*/  @!P3 IMAD.X R11, R42, 0x1, R233, P1 ;  /* 0x000000012a0bb824 */ /* 0x000fe200008e06e9 */
[----:B------:R-:W-:Y:S01]  /*bca0*/  @!P3 IADD3 R30, P1, R41, R234, RZ ;  /* 0x000000ea291eb210 */ /* 0x000fe20007f3e0ff */
[----:B------:R-:W5:Y:S01]  /*bcb0*/  @!P2 LD.E.64 R4, desc[UR58][R12.64] ;  /* 0x0000003a0c04a980 */ /* 0x000f62000c101b00 */
[----:B------:R-:W-:Y:S02]  /*bcc0*/  ISETP.GE.AND P2, PT, R189, UR4, PT ;  /* 0x00000004bd007c0c */ /* 0x000fe4000bf46270 */
[----:B------:R-:W-:Y:S02]  /*bcd0*/  CS2R R24, SRZ ;  /* 0x0000000000187805 */ /* 0x000fe4000001ff00 */
[----:B------:R-:W-:-:S02]  /*bce0*/  @!P4 IADD3 R34, P5, R37, R236, RZ ;  /* 0x000000ec2522c210 */ /* 0x000fc40007fbe0ff */
[----:B------:R-:W-:Y:S02]  /*bcf0*/  CS2R R6, SRZ ;  /* 0x0000000000067805 */ /* 0x000fe4000001ff00 */
[----:B------:R-:W-:Y:S01]  /*bd00*/  @!P4 IADD3 R38, P6, R41, R236, RZ ;  /* 0x000000ec2926c210 */ /* 0x000fe20007fde0ff */
[----:B------:R-:W-:Y:S01]  /*bd10*/  @!P3 IMAD.X R31, R44, 0x1, R233, P1 ;  /* 0x000000012c1fb824 */ /* 0x000fe200008e06e9 */
[----:B------:R-:W-:Y:S02]  /*bd20*/  ISETP.GE.AND P1, PT, R188, UR4, PT ;  /* 0x00000004bc007c0c */ /* 0x000fe4000bf26270 */
[----:B------:R-:W-:Y:S02]  /*bd30*/  CS2R R26, SRZ ;  /* 0x00000000001a7805 */ /* 0x000fe4000001ff00 */
[----:B0-----:R-:W-:Y:S01]  /*bd40*/  CS2R R8, SRZ ;  /* 0x0000000000087805 */ /* 0x001fe2000001ff00 */
[--C-:B------:R-:W-:Y:S01]  /*bd50*/  @!P4 IMAD.X R35, R42, 0x1, R235.reuse, P5 ;  /* 0x000000012a23c824 */ /* 0x100fe200028e06eb */
[----:B------:R0:W5:Y:S01]  /*bd60*/  @!P3 LD.E.64 R24, desc[UR58][R10.64] ;  /* 0x0000003a0a18b980 */ /* 0x000162000c101b00 */
[----:B------:R-:W-:-:S03]  /*bd70*/  @!P4 IMAD.X R39, R44, 0x1, R235, P6 ;  /* 0x000000012c27c824 */ /* 0x000fc600030e06eb */
[----:B------:R1:W5:Y:S01]  /*bd80*/  @!P3 LD.E.64 R6, desc[UR58][R30.64] ;  /* 0x0000003a1e06b980 */ /* 0x000362000c101b00 */
[----:B------:R-:W-:-:S03]  /*bd90*/  ISETP.GE.AND P3, PT, R190, UR4, PT ;  /* 0x00000004be007c0c */ /* 0x000fc6000bf66270 */
[----:B------:R-:W5:Y:S04]  /*bda0*/  @!P4 LD.E.64 R26, desc[UR58][R34.64] ;  /* 0x0000003a221ac980 */ /* 0x000f68000c101b00 */
[----:B------:R2:W5:Y:S01]  /*bdb0*/  @!P4 LD.E.64 R8, desc[UR58][R38.64] ;  /* 0x0000003a2608c980 */ /* 0x000562000c101b00 */
[----:B------:R-:W-:Y:S02]  /*bdc0*/  CS2R R28, SRZ ;  /* 0x00000000001c7805 */ /* 0x000fe4000001ff00 */
[----:B0-----:R-:W-:Y:S02]  /*bdd0*/  CS2R R10, SRZ ;  /* 0x00000000000a7805 */ /* 0x001fe4000001ff00 */
[----:B-1----:R-:W-:Y:S02]  /*bde0*/  CS2R R30, SRZ ;  /* 0x00000000001e7805 */ /* 0x002fe4000001ff00 */
[----:B---3--:R-:W-:-:S02]  /*bdf0*/  @!P2 IADD3 R12, P4, R37, R49, RZ ;  /* 0x00000031250ca210 */ /* 0x008fc40007f9e0ff */
[----:B------:R-:W-:Y:S02]  /*be00*/  @!P2 IADD3 R14, P5, R41, R49, RZ ;  /* 0x00000031290ea210 */ /* 0x000fe40007fbe0ff */
[C---:B------:R-:W-:Y:S01]  /*be10*/  @!P1 IADD3 R32, P6, R37.reuse, R48, RZ ;  /* 0x0000003025209210 */ /* 0x040fe20007fde0ff */
[--C-:B------:R-:W-:Y:S02]  /*be20*/  @!P2 IMAD.X R13, R42, 0x1, R237.reuse, P4 ;  /* 0x000000012a0da824 */ /* 0x100fe400020e06ed */
[----:B------:R-:W-:Y:S02]  /*be30*/  @!P2 IMAD.X R15, R44, 0x1, R237, P5 ;  /* 0x000000012c0fa824 */ /* 0x000fe400028e06ed */
[----:B------:R-:W-:Y:S01]  /*be40*/  @!P1 IMAD.X R33, R42, 0x1, R47, P6 ;  /* 0x000000012a219824 */ /* 0x000fe200030e062f */
[----:B------:R0:W5:Y:S01]  /*be50*/  @!P2 LD.E.64 R28, desc[UR58][R12.64] ;  /* 0x0000003a0c1ca980 */ /* 0x000162000c101b00 */
[----:B--2---:R-:W-:-:S03]  /*be60*/  @!P3 IADD3 R38, P4, R37, R40, RZ ;  /* 0x000000282526b210 */ /* 0x004fc60007f9e0ff */
[----:B------:R1:W5:Y:S01]  /*be70*/  @!P2 LD.E.64 R10, desc[UR58][R14.64] ;  /* 0x0000003a0e0aa980 */ /* 0x000362000c101b00 */
[C---:B------:R-:W-:Y:S02]  /*be80*/  @!P1 IADD3 R34, P2, R41.reuse, R48, RZ ;  /* 0x0000003029229210 */ /* 0x040fe40007f5e0ff */
[----:B------:R-:W-:Y:S01]  /*be90*/  @!P3 IADD3 R40, P5, R41, R40, RZ ;  /* 0x000000282928b210 */ /* 0x000fe20007fbe0ff */
[----:B------:R2:W5:Y:S01]  /*bea0*/  @!P1 LD.E.64 R30, desc[UR58][R32.64] ;  /* 0x0000003a201e9980 */ /* 0x000562000c101b00 */
[--C-:B------:R-:W-:Y:S01]  /*beb0*/  @!P3 IMAD.X R39, R42, 0x1, R46.reuse, P4 ;  /* 0x000000012a27b824 */ /* 0x100fe200020e062e */
[----:B0-----:R-:W-:Y:S01]  /*bec0*/  CS2R R12, SRZ ;  /* 0x00000000000c7805 */ /* 0x001fe2000001ff00 */
[C---:B------:R-:W-:Y:S02]  /*bed0*/  @!P1 IMAD.X R35, R44.reuse, 0x1, R47, P2 ;  /* 0x000000012c239824 */ /* 0x040fe400010e062f */
[----:B------:R-:W-:Y:S01]  /*bee0*/  @!P3 IMAD.X R41, R44, 0x1, R46, P5 ;  /* 0x000000012c29b824 */ /* 0x000fe200028e062e */
[----:B-1----:R-:W-:-:S02]  /*bef0*/  CS2R R14, SRZ ;  /* 0x00000000000e7805 */ /* 0x002fc4000001ff00 */
[----:B------:R3:W5:Y:S01]  /*bf00*/  @!P1 LD.E.64 R12, desc[UR58][R34.64] ;  /* 0x0000003a220c9980 */ /* 0x000762000c101b00 */
[----:B--2---:R-:W-:-:S03]  /*bf10*/  CS2R R32, SRZ ;  /* 0x0000000000207805 */ /* 0x004fc6000001ff00 */
[----:B------:R3:W5:Y:S04]  /*bf20*/  @!P3 LD.E.64 R14, desc[UR58][R40.64] ;  /* 0x0000003a280eb980 */ /* 0x000768000c101b00 */
[----:B------:R3:W5:Y:S02]  /*bf30*/  @!P3 LD.E.64 R32, desc[UR58][R38.64] ;  /* 0x0000003a2620b980 */ /* 0x000764000c101b00 */
.L_x_549:
[----:B------:R-:W-:Y:S05]  /*bf40*/  BSYNC B1 ;  /* 0x0000000000017941 */ /* 0x000fea0003800000 */
.L_x_548:
[----:B---3-5:R-:W-:Y:S01]  /*bf50*/  IMAD.MOV.U32 R34, RZ, RZ, R20 ;  /* 0x000000ffff227224 */ /* 0x028fe200078e0014 */
[----:B------:R-:W-:Y:S01]  /*bf60*/  SHF.R.U64 R69, R20, 0x10, R21 ;  /* 0x0000001014457819 */ /* 0x000fe20000001215 */
[----:B------:R-:W-:Y:S01]  /*bf70*/  IMAD.MOV.U32 R20, RZ, RZ, R24 ;  /* 0x000000ffff147224 */ /* 0x000fe200078e0018 */
[----:B------:R-:W-:Y:S01]  /*bf80*/  SHF.R.U64 R67, R24, 0x10, R25 ;  /* 0x0000001018437819 */ /* 0x000fe20000001219 */
[----:B------:R-:W-:Y:S01]  /*bf90*/  IMAD.MOV.U32 R35, RZ, RZ, R21 ;  /* 0x000000ffff237224 */ /* 0x000fe200078e0015 */
[----:B------:R-:W-:Y:S01]  /*bfa0*/  LEA.HI R24, R206, R206, RZ, 0x1 ;  /* 0x000000cece187211 */ /* 0x000fe200078f08ff */
[----:B------:R-:W-:Y:S01]  /*bfb0*/  IMAD.MOV.U32 R38, RZ, RZ, R5 ;  /* 0x000000ffff267224 */ /* 0x000fe200078e0005 */
[----:B------:R-:W-:Y:S01]  /*bfc0*/  SHF.R.U32.HI R66, RZ, 0x10, R21 ;  /* 0x00000010ff427819 */ /* 0x000fe20000011615 */
[--C-:B------:R-:W-:Y:S01]  /*bfd0*/  IMAD.MOV.U32 R21, RZ, RZ, R25.reuse ;  /* 0x000000ffff157224 */ /* 0x100fe200078e0019 */
[----:B------:R-:W-:Y:S01]  /*bfe0*/  SHF.R.U32.HI R64, RZ, 0x10, R25 ;  /* 0x00000010ff407819 */ /* 0x000fe20000011619 */
[----:B------:R-:W-:Y:S01]  /*bff0*/  @P0 VIADD R0, R45, 0xffffffc0 ;  /* 0xffffffc02d000836 */ /* 0x000fe20000000000 */
[----:B------:R-:W-:Y:S01]  /*c000*/  LOP3.LUT R25, R24, 0xfffffffe, RZ, 0xc0, !PT ;  /* 0xfffffffe18197812 */ /* 0x000fe200078ec0ff */
[----:B------:R-:W-:Y:S01]  /*c010*/  IMAD.MOV.U32 R39, RZ, RZ, R26 ;  /* 0x000000ffff277224 */ /* 0x000fe200078e001a */
[----:B------:R-:W-:Y:S01]  /*c020*/  SHF.R.U64 R56, R4, 0x10, R5 ;  /* 0x0000001004387819 */ /* 0x000fe20000001205 */
[----:B------:R-:W-:Y:S01]  /*c030*/  IMAD.MOV.U32 R40, RZ, RZ, R27 ;  /* 0x000000ffff287224 */ /* 0x000fe200078e001b */
[----:B------:R-:W-:Y:S01]  /*c040*/  SHF.R.U32.HI R59, RZ, 0x10, R5 ;  /* 0x00000010ff3b7819 */ /* 0x000fe20000011605 */
[----:B------:R-:W-:Y:S01]  /*c050*/  IMAD.IADD R25, R206, 0x1, -R25 ;  /* 0x00000001ce197824 */ /* 0x000fe200078e0a19 */
[--C-:B------:R-:W-:Y:S01]  /*c060*/  SHF.R.U64 R26, R26, 0x10, R27.reuse ;  /* 0x000000101a1a7819 */ /* 0x100fe2000000121b */
[----:B----4-:R-:W-:Y:S01]  /*c070*/  IMAD.MOV.U32 R41, RZ, RZ, R28 ;  /* 0x000000ffff297224 */ /* 0x010fe200078e001c */
[----:B------:R-:W-:Y:S01]  /*c080*/  SHF.R.U32.HI R27, RZ, 0x10, R27 ;  /* 0x00000010ff1b7819 */ /* 0x000fe2000001161b */
[--C-:B0-----:R-:W-:Y:S01]  /*c090*/  IMAD.MOV.U32 R42, RZ, RZ, R29.reuse ;  /* 0x000000ffff2a7224 */ /* 0x101fe200078e001d */
[----:B------:R-:W-:Y:S01]  /*c0a0*/  SHF.L.U32 R5, R25, 0x1f, RZ ;  /* 0x0000001f19057819 */ /* 0x000fe200000006ff */
[----:B------:R-:W-:Y:S01]  /*c0b0*/  IMAD.MOV.U32 R46, RZ, RZ, R32 ;  /* 0x000000ffff2e7224 */ /* 0x000fe200078e0020 */
[----:B------:R-:W-:Y:S01]  /*c0c0*/  SHF.R.U64 R62, R28, 0x10, R29 ;  /* 0x000000101c3e7819 */ /* 0x000fe2000000121d */
[----:B------:R-:W-:Y:S01]  /*c0d0*/  IMAD.MOV.U32 R47, RZ, RZ, R33 ;  /* 0x000000ffff2f7224 */ /* 0x000fe200078e0021 */
[----:B------:R-:W0:Y:S01]  /*c0e0*/  SYNCS.PHASECHK.TRANS64.TRYWAIT P0, [R2+URZ+0x34800], R5 ;  /* 0x03480005020075a7 */ /* 0x000e22000800017f */
[----:B------:R-:W-:Y:S01]  /*c0f0*/  SHF.R.U32.HI R65, RZ, 0x10, R29 ;  /* 0x00000010ff417819 */ /* 0x000fe2000001161d */
[----:B--2---:R-:W-:Y:S01]  /*c100*/  IMAD.MOV.U32 R44, RZ, RZ, R30 ;  /* 0x000000ffff2c7224 */ /* 0x004fe200078e001e */
[----:B------:R-:W-:Y:S01]  /*c110*/  SHF.R.U64 R61, R32, 0x10, R33 ;  /* 0x00000010203d7819 */ /* 0x000fe20000001221 */
[----:B------:R-:W-:Y:S01]  /*c120*/  IMAD.MOV.U32 R45, RZ, RZ, R31 ;  /* 0x000000ffff2d7224 */ /* 0x000fe200078e001f */
[----:B------:R-:W-:Y:S01]  /*c130*/  SHF.R.U32.HI R58, RZ, 0x10, R33 ;  /* 0x00000010ff3a7819 */ /* 0x000fe20000011621 */
[----:B-1----:R-:W-:Y:S01]  /*c140*/  IMAD.MOV.U32 R37, RZ, RZ, R4 ;  /* 0x000000ffff257224 */ /* 0x002fe200078e0004 */
[----:B------:R-:W-:Y:S01]  /*c150*/  PRMT R27, R40, 0x5410, R27 ;  /* 0x00005410281b7816 */ /* 0x000fe2000000001b */
[----:B------:R-:W-:Y:S01]  /*c160*/  IMAD.MOV.U32 R32, RZ, RZ, R6 ;  /* 0x000000ffff207224 */ /* 0x000fe200078e0006 */
[----:B------:R-:W-:Y:S01]  /*c170*/  SHF.R.U64 R63, R30, 0x10, R31 ;  /* 0x000000101e3f7819 */ /* 0x000fe2000000121f */
[----:B------:R-:W-:Y:S01]  /*c180*/  IMAD.MOV.U32 R33, RZ, RZ, R7 ;  /* 0x000000ffff217224 */ /* 0x000fe200078e0007 */
[----:B------:R-:W-:Y:S01]  /*c190*/  SHF.R.U32.HI R60, RZ, 0x10, R31 ;  /* 0x00000010ff3c7819 */ /* 0x000fe2000001161f */
        /* <DEDUP_REMOVED lines=8> */
[----:B------:R-:W-:Y:S01]  /*c220*/  BSSY B1, `(.L_x_550) ;  /* 0x0000021000017945 */ /* 0x000fe20003800000 */
[--C-:B------:R-:W-:Y:S01]  /*c230*/  SHF.R.U64 R53, R10, 0x10, R11.reuse ;  /* 0x000000100a357819 */ /* 0x100fe2000000120b */
[----:B------:R-:W-:Y:S01]  /*c240*/  IMAD.MOV.U32 R4, RZ, RZ, R12 ;  /* 0x000000ffff047224 */ /* 0x000fe200078e000c */
[----:B------:R-:W-:Y:S01]  /*c250*/  SHF.R.U32.HI R50, RZ, 0x10, R11 ;  /* 0x00000010ff327819 */ /* 0x000fe2000001160b */
[--C-:B------:R-:W-:Y:S01]  /*c260*/  IMAD.MOV.U32 R6, RZ, RZ, R13.reuse ;  /* 0x000000ffff067224 */ /* 0x100fe200078e000d */
[----:B------:R-:W-:Y:S01]  /*c270*/  VIMNMX R40, R43, 0x80, PT ;  /* 0x000000802b287848 */ /* 0x000fe20003fe0100 */
[----:B------:R-:W-:Y:S01]  /*c280*/  IMAD.MOV.U32 R10, RZ, RZ, R14 ;  /* 0x000000ffff0a7224 */ /* 0x000fe200078e000e */
[----:B------:R-:W-:Y:S01]  /*c290*/  SHF.R.U64 R51, R12, 0x10, R13 ;  /* 0x000000100c337819 */ /* 0x000fe2000000120d */
[----:B------:R-:W-:Y:S01]  /*c2a0*/  IMAD.MOV.U32 R11, RZ, RZ, R15 ;  /* 0x000000ffff0b7224 */ /* 0x000fe200078e000f */
[----:B------:R-:W-:-:S02]  /*c2b0*/  SHF.R.U32.HI R49, RZ, 0x10, R13 ;  /* 0x00000010ff317819 */ /* 0x000fc4000001160d */
[----:B------:R-:W-:Y:S02]  /*c2c0*/  PRMT R30, R20, 0x5410, R67 ;  /* 0x00005410141e7816 */ /* 0x000fe40000000043 */
[----:B------:R-:W-:Y:S02]  /*c2d0*/  PRMT R31, R21, 0x5410, R64 ;  /* 0x00005410151f7816 */ /* 0x000fe40000000040 */
[--C-:B------:R-:W-:Y:S02]  /*c2e0*/  SHF.R.U64 R7, R14, 0x10, R15.reuse ;  /* 0x000000100e077819 */ /* 0x100fe4000000120f */
[----:B------:R-:W-:Y:S02]  /*c2f0*/  SHF.R.U32.HI R48, RZ, 0x10, R15 ;  /* 0x00000010ff307819 */ /* 0x000fe4000001160f */
[----:B------:R-:W-:Y:S02]  /*c300*/  PRMT R34, R34, 0x5410, R69 ;  /* 0x0000541022227816 */ /* 0x000fe40000000045 */
[----:B------:R-:W-:-:S02]  /*c310*/  PRMT R35, R35, 0x5410, R66 ;  /* 0x0000541023237816 */ /* 0x000fc40000000042 */
[----:B------:R-:W-:Y:S02]  /*c320*/  PRMT R26, R39, 0x5410, R26 ;  /* 0x00005410271a7816 */ /* 0x000fe4000000001a */
[----:B------:R-:W-:Y:S02]  /*c330*/  PRMT R20, R41, 0x5410, R62 ;  /* 0x0000541029147816 */ /* 0x000fe4000000003e */
[----:B------:R-:W-:Y:S02]  /*c340*/  PRMT R21, R42, 0x5410, R65 ;  /* 0x000054102a157816 */ /* 0x000fe40000000041 */
[----:B------:R-:W-:Y:S02]  /*c350*/  PRMT R12, R44, 0x5410, R63 ;  /* 0x000054102c0c7816 */ /* 0x000fe4000000003f */
[----:B------:R-:W-:Y:S02]  /*c360*/  PRMT R13, R45, 0x5410, R60 ;  /* 0x000054102d0d7816 */ /* 0x000fe4000000003c */
[----:B------:R-:W-:-:S02]  /*c370*/  PRMT R8, R46, 0x5410, R61 ;  /* 0x000054102e087816 */ /* 0x000fc4000000003d */
[----:B------:R-:W-:Y:S02]  /*c380*/  PRMT R9, R47, 0x5410, R58 ;  /* 0x000054102f097816 */ /* 0x000fe4000000003a */
[----:B------:R-:W-:Y:S02]  /*c390*/  PRMT R37, R37, 0x5410, R56 ;  /* 0x0000541025257816 */ /* 0x000fe40000000038 */
[----:B------:R-:W-:Y:S02]  /*c3a0*/  ISETP.GE.AND P1, PT, R17, R40, PT ;  /* 0x000000281100720c */ /* 0x000fe40003f26270 */
[----:B------:R-:W-:Y:S02]  /*c3b0*/  PRMT R38, R38, 0x5410, R59 ;  /* 0x0000541026267816 */ /* 0x000fe4000000003b */
[----:B------:R-:W-:Y:S02]  /*c3c0*/  PRMT R32, R32, 0x5410, R57 ;  /* 0x0000541020207816 */ /* 0x000fe40000000039 */
[----:B------:R-:W-:-:S02]  /*c3d0*/  PRMT R33, R33, 0x5410, R54 ;  /* 0x0000541021217816 */ /* 0x000fc40000000036 */
[----:B------:R-:W-:Y:S02]  /*c3e0*/  PRMT R28, R28, 0x5410, R55 ;  /* 0x000054101c1c7816 */ /* 0x000fe40000000037 */
[----:B------:R-:W-:Y:S02]  /*c3f0*/  PRMT R29, R29, 0x5410, R52 ;  /* 0x000054101d1d7816 */ /* 0x000fe40000000034 */
[----:B------:R-:W-:Y:S02]  /*c400*/  PRMT R24, R24, 0x5410, R53 ;  /* 0x0000541018187816 */ /* 0x000fe40000000035 */
[----:B------:R-:W-:Y:S01]  /*c410*/  PRMT R25, R25, 0x5410, R50 ;  /* 0x0000541019197816 */ /* 0x000fe20000000032 */
[----:B0-----:R-:W-:Y:S06]  /*c420*/  @!P0 BRA `(.L_x_551) ;  /* 0x0000016800ec8947 */ /* 0x001fec0003800000 */
.L_x_809:
[----:B------:R-:W-:Y:S05]  /*c430*/  BSYNC B1 ;  /* 0x0000000000017941 */ /* 0x000fea0003800000 */
.L_x_550:
[----:B------:R-:W-:Y:S01]  /*c440*/  BSSY B1, `(.L_x_552) ;  /* 0x0000101000017945 */ /* 0x000fe20003800000 */
[----:B------:R-:W-:Y:S02]  /*c450*/  PRMT R14, R4, 0x5410, R51 ;  /* 0x00005410040e7816 */ /* 0x000fe40000000033 */
[----:B------:R-:W-:Y:S02]  /*c460*/  PRMT R15, R6, 0x5410, R49 ;  /* 0x00005410060f7816 */ /* 0x000fe40000000031 */
[----:B------:R-:W-:Y:S02]  /*c470*/  PRMT R10, R10, 0x5410, R7 ;  /* 0x000054100a0a7816 */ /* 0x000fe40000000007 */
[----:B------:R-:W-:Y:S01]  /*c480*/  PRMT R11, R11, 0x5410, R48 ;  /* 0x000054100b0b7816 */ /* 0x000fe20000000030 */
[----:B------:R-:W-:Y:S06]  /*c490*/  @P1 BRA `(.L_x_553) ;  /* 0x0000000c00ec1947 */ /* 0x000fec0003800000 */
[----:B0-----:R-:W0:Y:S01]  /*c4a0*/  LDC R5, c[0x0][0x3f4] ;  /* 0x0000fd00ff057b82 */ /* 0x001e220000000800 */
[----:B------:R-:W-:Y:S01]  /*c4b0*/  BSSY B2, `(.L_x_554) ;  /* 0x000002e000027945 */ /* 0x000fe20003800000 */
[-C--:B0-----:R-:W-:Y:S02]  /*c4c0*/  ISETP.GE.AND P0, PT, R22, R5.reuse, PT ;  /* 0x000000051600720c */ /* 0x081fe40003f06270 */
[-C--:B------:R-:W-:Y:S02]  /*c4d0*/  ISETP.GE.AND P1, PT, R187, R5.reuse, PT ;  /* 0x00000005bb00720c */ /* 0x080fe40003f26270 */
[-C--:B------:R-:W-:Y:S02]  /*c4e0*/  ISETP.GE.AND P2, PT, R186, R5.reuse, PT ;  /* 0x00000005ba00720c */ /* 0x080fe40003f46270 */
[-C--:B------:R-:W-:Y:S02]  /*c4f0*/  ISETP.GE.AND P3, PT, R189, R5.reuse, PT ;  /* 0x00000005bd00720c */ /* 0x080fe40003f66270 */
[----:B------:R-:W-:-:S02]  /*c500*/  ISETP.GE.AND P4, PT, R188, R5, PT ;  /* 0x00000005bc00720c */ /* 0x000fc40003f86270 */
[----:B------:R-:W-:-:S03]  /*c510*/  ISETP.GE.AND P5, PT, R190, R5, PT ;  /* 0x00000005be00720c */ /* 0x000fc60003fa6270 */
[----:B------:R-:W-:Y:S10]  /*c520*/  @P0 BRA `(.L_x_555) ;  /* 0x0000000000980947 */ /* 0x000ff40003800000 */
[----:B------:R-:W0:Y:S01]  /*c530*/  LDS.128 R4, [R3+0x10400] ;  /* 0x0104000003047984 */ /* 0x000e220000000c00 */
[C---:B------:R-:W-:Y:S01]  /*c540*/  IMAD.U32 R45, R37.reuse, 0x10000, RZ ;  /* 0x00010000252d7824 */ /* 0x040fe200078e00ff */
[----:B------:R-:W-:Y:S01]  /*c550*/  LOP3.LUT R48, R37, 0xffff0000, RZ, 0xc0, !PT ;  /* 0xffff000025307812 */ /* 0x000fe200078ec0ff */
[C---:B------:R-:W-:Y:S01]  /*c560*/  IMAD.U32 R44, R34.reuse, 0x10000, RZ ;  /* 0x00010000222c7824 */ /* 0x040fe200078e00ff */
[----:B------:R-:W-:Y:S01]  /*c570*/  LOP3.LUT R46, R34, 0xffff0000, RZ, 0xc0, !PT ;  /* 0xffff0000222e7812 */ /* 0x000fe200078ec0ff */
[C---:B0-----:R-:W-:Y:S01]  /*c580*/  IMAD.U32 R39, R4.reuse, 0x10000, RZ ;  /* 0x0001000004277824 */ /* 0x041fe200078e00ff */
[----:B------:R-:W-:Y:S01]  /*c590*/  LOP3.LUT R4, R4, 0xffff0000, RZ, 0xc0, !PT ;  /* 0xffff000004047812 */ /* 0x000fe200078ec0ff */
[C---:B------:R-:W-:Y:S01]  /*c5a0*/  IMAD.U32 R41, R5.reuse, 0x10000, RZ ;  /* 0x0001000005297824 */ /* 0x040fe200078e00ff */
[----:B------:R-:W-:Y:S01]  /*c5b0*/  LOP3.LUT R5, R5, 0xffff0000, RZ, 0xc0, !PT ;  /* 0xffff000005057812 */ /* 0x000fe200078ec0ff */
[C---:B------:R-:W-:Y:S01]  /*c5c0*/  IMAD.U32 R42, R6.reuse, 0x10000, RZ ;  /* 0x00010000062a7824 */ /* 0x040fe200078e00ff */
[----:B------:R-:W-:Y:S01]  /*c5d0*/  LOP3.LUT R6, R6, 0xffff0000, RZ, 0xc0, !PT ;  /* 0xffff000006067812 */ /* 0x000fe200078ec0ff */
[C---:B------:R-:W-:Y:S01]  /*c5e0*/  FMUL.FTZ R50, R4.reuse, R45 ;  /* 0x0000002d04327220 */ /* 0x040fe20000410000 */
[----:B------:R-:W-:Y:S01]  /*c5f0*/  FMUL.FTZ R4, R4, R44 ;  /* 0x0000002c04047220 */ /* 0x000fe20000410000 */
[----:B------:R-:W-:-:S02]  /*c600*/  IMAD.U32 R43, R7, 0x10000, RZ ;  /* 0x00010000072b7824 */ /* 0x000fc400078e00ff */
[----:B------:R-:W-:Y:S01]  /*c610*/  FMUL.FTZ R52, R5, R48 ;  /* 0x0000003005347220 */ /* 0x000fe20000410000 */
[C---:B------:R-:W-:Y:S01]  /*c620*/  FFMA.FTZ R50, R39.reuse, R44, -R50 ;  /* 0x0000002c27327223 */ /* 0x040fe20000010832 */
[----:B------:R-:W-:Y:S01]  /*c630*/  FFMA.FTZ R45, R39, R45, R4 ;  /* 0x0000002d272d7223 */ /* 0x000fe20000010004 */
[----:B------:R-:W-:Y:S01]  /*c640*/  LOP3.LUT R7, R7, 0xffff0000, RZ, 0xc0, !PT ;  /* 0xffff000007077812 */ /* 0x000fe200078ec0ff */
[-C--:B------:R-:W-:Y:S01]  /*c650*/  FMUL.FTZ R54, R5, R46.reuse ;  /* 0x0000002e05367220 */ /* 0x080fe20000410000 */
[C---:B------:R-:W-:Y:S01]  /*c660*/  LOP3.LUT R44, R38.reuse, 0xffff0000, RZ, 0xc0, !PT ;  /* 0xffff0000262c7812 */ /* 0x040fe200078ec0ff */
[----:B------:R-:W-:Y:S01]  /*c670*/  IMAD.U32 R39, R38, 0x10000, RZ ;  /* 0x0001000026277824 */ /* 0x000fe200078e00ff */
[C---:B------:R-:W-:Y:S01]  /*c680*/  LOP3.LUT R4, R35.reuse, 0xffff0000, RZ, 0xc0, !PT ;  /* 0xffff000023047812 */ /* 0x040fe200078ec0ff */
[----:B------:R-:W-:Y:S02]  /*c690*/  IMAD.U32 R5, R35, 0x10000, RZ ;  /* 0x0001000023057824 */ /* 0x000fe400078e00ff */
[C---:B------:R-:W-:Y:S01]  /*c6a0*/  FFMA.FTZ R52, R41.reuse, R46, -R52 ;  /* 0x0000002e29347223 */ /* 0x040fe20000010834 */
[----:B------:R-:W-:Y:S01]  /*c6b0*/  FFMA.FTZ R41, R41, R48, R54 ;  /* 0x0000003029297223 */ /* 0x000fe20000010036 */
[C---:B------:R-:W-:Y:S01]  /*c6c0*/  FMUL.FTZ R47, R6.reuse, R39 ;  /* 0x00000027062f7220 */ /* 0x040fe20000410000 */
[-C--:B------:R-:W-:Y:S01]  /*c6d0*/  FMUL.FTZ R46, R6, R5.reuse ;  /* 0x00000005062e7220 */ /* 0x080fe20000410000 */
[C---:B------:R-:W-:Y:S01]  /*c6e0*/  FMUL.FTZ R48, R7.reuse, R44 ;  /* 0x0000002c07307220 */ /* 0x040fe20000410000 */
[-C--:B------:R-:W-:Y:S01]  /*c6f0*/  FMUL.FTZ R49, R7, R4.reuse ;  /* 0x0000000407317220 */ /* 0x080fe20000410000 */
[C---:B------:R-:W-:Y:S01]  /*c700*/  FFMA.FTZ R6, R42.reuse, R5, -R47 ;  /* 0x000000052a067223 */ /* 0x040fe2000001082f */
[----:B------:R-:W-:Y:S01]  /*c710*/  FFMA.FTZ R39, R42, R39, R46 ;  /* 0x000000272a277223 */ /* 0x000fe2000001002e */
[C---:B------:R-:W-:Y:S01]  /*c720*/  FFMA.FTZ R7, R43.reuse, R4, -R48 ;  /* 0x000000042b077223 */ /* 0x040fe20000010830 */
[----:B------:R-:W-:Y:S01]  /*c730*/  FFMA.FTZ R44, R43, R44, R49 ;  /* 0x0000002c2b2c7223 */ /* 0x000fe20000010031 */
[----:B------:R-:W-:-:S02]  /*c740*/  F2FP.BF16.F32.PACK_AB R4, R45, R50 ;  /* 0x000000322d04723e */ /* 0x000fc400000010ff */
[----:B------:R-:W-:Y:S02]  /*c750*/  F2FP.BF16.F32.PACK_AB R5, R41, R52 ;  /* 0x000000342905723e */ /* 0x000fe400000010ff */
[----:B------:R-:W-:Y:S02]  /*c760*/  F2FP.BF16.F32.PACK_AB R6, R39, R6 ;  /* 0x000000062706723e */ /* 0x000fe400000010ff */
[----:B------:R-:W-:-:S05]  /*c770*/  F2FP.BF16.F32.PACK_AB R7, R44, R7 ;  /* 0x000000072c07723e */ /* 0x000fca00000010ff */
[----:B------:R0:W-:Y:S02]  /*c780*/  STS.128 [R3+0x10400], R4 ;  /* 0x0104000403007388 */ /* 0x0001e40000000c00 */
.L_x_555:
[----:B------:R-:W-:Y:S05]  /*c790*/  BSYNC B2 ;  /* 0x0000000000027941 */ /* 0x000fea0003800000 */
.L_x_554:
[----:B------:R-:W-:Y:S04]  /*c7a0*/  BSSY B2, `(.L_x_556) ;  /* 0x0000028000027945 */ /* 0x000fe80003800000 */
[----:B------:R-:W-:Y:S05]  /*c7b0*/  @P1 BRA `(.L_x_557) ;  /* 0x0000000000981947 */ /* 0x000fea0003800000 */
[----:B0-----:R-:W0:Y:S01]  /*c7c0*/  LDS.128 R4, [R0] ;  /* 0x0000000000047984 */ /* 0x001e220000000c00 */
        /* <DEDUP_REMOVED lines=36> */
[----:B------:R1:W-:Y:S02]  /*ca10*/  STS.128 [R0], R4 ;  /* 0x0000000400007388 */ /* 0x0003e40000000c00 */
.L_x_557:
[----:B------:R-:W-:Y:S05]  /*ca20*/  BSYNC B2 ;  /* 0x0000000000027941 */ /* 0x000fea0003800000 */
.L_x_556:
[----:B------:R-:W-:Y:S04]  /*ca30*/  BSSY B2, `(.L_x_558) ;  /* 0x0000028000027945 */ /* 0x000fe80003800000 */
[----:B------:R-:W-:Y:S05]  /*ca40*/  @P2 BRA `(.L_x_559) ;  /* 0x0000000000982947 */ /* 0x000fea0003800000 */
[----:B01----:R-:W0:Y:S01]  /*ca50*/  LDS.128 R4, [R3+0x14400] ;  /* 0x0144000003047984 */ /* 0x003e220000000c00 */
        /* <DEDUP_REMOVED lines=37> */
.L_x_559:
[----:B------:R-:W-:Y:S05]  /*ccb0*/  BSYNC B2 ;  /* 0x0000000000027941 */ /* 0x000fea0003800000 */
.L_x_558:
[----:B------:R-:W-:Y:S04]  /*ccc0*/  BSSY B2, `(.L_x_560) ;  /* 0x0000028000027945 */ /* 0x000fe80003800000 */
[----:B------:R-:W-:Y:S05]  /*ccd0*/  @P3 BRA `(.L_x_561) ;  /* 0x0000000000983947 */ /* 0x000fea0003800000 */
[----:B012---:R-:W0:Y:S01]  /*cce0*/  LDS.128 R4, [R0+0x4000] ;  /* 0x0040000000047984 */ /* 0x007e220000000c00 */
        /* <DEDUP_REMOVED lines=37> */
.L_x_561:
[----:B------:R-:W-:Y:S05]  /*cf40*/  BSYNC B2 ;  /* 0x0000000000027941 */ /* 0x000fea0003800000 */
.L_x_560:
[----:B------:R-:W-:Y:S04]  /*cf50*/  BSSY B2, `(.L_x_562) ;  /* 0x0000028000027945 */ /* 0x000fe80003800000 */
[----:B------:R-:W-:Y:S05]  /*cf60*/  @P4 BRA `(.L_x_563) ;  /* 0x0000000000984947 */ /* 0x000fea0003800000 */
[----:B0123--:R-:W0:Y:S01]  /*cf70*/  LDS.128 R4, [R3+0x18400] ;  /* 0x0184000003047984 */ /* 0x00fe220000000c00 */
        /* <DEDUP_REMOVED lines=37> */
.L_x_563:
[----:B------:R-:W-:Y:S05]  /*d1d0*/  BSYNC B2 ;  /* 0x0000000000027941 */ /* 0x000fea0003800000 */
.L_x_562:
[----:B------:R-:W-:Y:S05]  /*d1e0*/  @P5 BRA `(.L_x_553) ;  /* 0x0000000000985947 */ /* 0x000fea0003800000 */
[----:B01234-:R-:W0:Y:S01]  /*d1f0*/  LDS.128 R4, [R0+0x8000] ;  /* 0x0080000000047984 */ /* 0x01fe220000000c00 */
        /* <DEDUP_REMOVED lines=37> */
.L_x_553:
[----:B------:R-:W-:Y:S05]  /*d450*/  BSYNC B1 ;  /* 0x0000000000017941 */ /* 0x000fea0003800000 */
.L_x_552:
[----:B------:R-:W-:-:S13]  /*d460*/  ISETP.GE.AND P0, PT, R207, R40, PT ;  /* 0x00000028cf00720c */ /* 0x000fda0003f06270 */
[----:B------:R-:W-:Y:S05]  /*d470*/  @P0 BRA `(.L_x_564) ;  /* 0x0000003800dc0947 */ /* 0x000fea0003800000 */
[----:B01234-:R-:W0:Y:S01]  /*d480*/  LDC R5, c[0x0][0x3f4] ;  /* 0x0000fd00ff057b82 */ /* 0x01fe220000000800 */
        /* <DEDUP_REMOVED lines=12> */
[----:B------:R-:W-:Y:S02]  /*d550*/  LOP3.LUT R46, R34, 0xffff0000, RZ, 0xc0, !PT ;  /* 0xffff0000222e7812 */ /* 0x000fe400078ec0ff */
[----:B------:R-:W-:Y:S01]  /*d560*/  LOP3.LUT R47, R38, 0xffff0000, RZ, 0xc0, !PT ;  /* 0xffff0000262f7812 */ /* 0x000fe200078ec0ff */
[C---:B0-----:R-:W-:Y:S01]  /*d570*/  IMAD.U32 R39, R4.reuse, 0x10000, RZ ;  /* 0x0001000004277824 */ /* 0x041fe200078e00ff */
[----:B------:R-:W-:Y:S01]  /*d580*/  LOP3.LUT R4, R4, 0xffff0000, RZ, 0xc0, !PT ;  /* 0xffff000004047812 */ /* 0x000fe200078ec0ff */
[C---:B------:R-:W-:Y:S01]  /*d590*/  IMAD.U32 R40, R5.reuse, 0x10000, RZ ;  /* 0x0001000005287824 */ /* 0x040fe200078e00ff */
[----:B------:R-:W-:Y:S01]  /*d5a0*/  LOP3.LUT R5, R5, 0xffff0000, RZ, 0xc0, !PT ;  /* 0xffff000005057812 */ /* 0x000fe200078ec0ff */
[----:B------:R-:W-:Y:S01]  /*d5b0*/  IMAD.U32 R37, R7, 0x10000, RZ ;  /* 0x0001000007257824 */ /* 0x000fe200078e00ff */
[----:B------:R-:W-:Y:S01]  /*d5c0*/  SHF.L.U32 R34, R6, 0x10, RZ ;  /* 0x0000001006227819 */ /* 0x000fe200000006ff */
[-C--:B------:R-:W-:Y:S01]  /*d5d0*/  FMUL.FTZ R42, R45, R4.reuse ;  /* 0x000000042d2a7220 */ /* 0x080fe20000410000 */
[C---:B------:R-:W-:Y:S01]  /*d5e0*/  FMUL.FTZ R44, R43.reuse, R4 ;  /* 0x000000042b2c7220 */ /* 0x040fe20000410000 */
[----:B------:R-:W-:Y:S01]  /*d5f0*/  FMUL.FTZ R41, R48, R5 ;  /* 0x0000000530297220 */ /* 0x000fe20000410000 */
[----:B------:R-:W-:Y:S01]  /*d600*/  LOP3.LUT R6, R6, 0xffff0000, RZ, 0xc0, !PT ;  /* 0xffff000006067812 */ /* 0x000fe200078ec0ff */
[-C--:B------:R-:W-:Y:S01]  /*d610*/  FFMA.FTZ R4, R43, R39.reuse, -R42 ;  /* 0x000000272b047223 */ /* 0x080fe2000001082a */
[----:B------:R-:W-:Y:S01]  /*d620*/  FFMA.FTZ R39, R45, R39, R44 ;  /* 0x000000272d277223 */ /* 0x000fe2000001002c */
[C---:B------:R-:W-:Y:S01]  /*d630*/  FMUL.FTZ R43, R46.reuse, R5 ;  /* 0x000000052e2b7220 */ /* 0x040fe20000410000 */
[----:B------:R-:W-:Y:S01]  /*d640*/  LOP3.LUT R7, R7, 0xffff0000, RZ, 0xc0, !PT ;  /* 0xffff000007077812 */ /* 0x000fe200078ec0ff */
[----:B------:R-:W-:Y:S01]  /*d650*/  FFMA.FTZ R5, R46, R40, -R41 ;  /* 0x000000282e057223 */ /* 0x000fe20000010829 */
[----:B------:R-:W-:Y:S01]  /*d660*/  LOP3.LUT R45, R35, 0xffff0000, RZ, 0xc0, !PT ;  /* 0xffff0000232d7812 */ /* 0x000fe200078ec0ff */
[----:B------:R-:W-:-:S02]  /*d670*/  IMAD.U32 R46, R38, 0x10000, RZ ;  /* 0x00010000262e7824 */ /* 0x000fc400078e00ff */
[----:B------:R-:W-:Y:S01]  /*d680*/  FFMA.FTZ R40, R48, R40, R43 ;  /* 0x0000002830287223 */ /* 0x000fe2000001002b */
[----:B------:R-:W-:Y:S02]  /*d690*/  IMAD.U32 R44, R35, 0x10000, RZ ;  /* 0x00010000232c7824 */ /* 0x000fe400078e00ff */
[-C--:B------:R-:W-:Y:S01]  /*d6a0*/  FMUL.FTZ R38, R47, R7.reuse ;  /* 0x000000072f267220 */ /* 0x080fe20000410000 */
[-C--:B------:R-:W-:Y:S01]  /*d6b0*/  FMUL.FTZ R35, R46, R6.reuse ;  /* 0x000000062e237220 */ /* 0x080fe20000410000 */
[C---:B------:R-:W-:Y:S01]  /*d6c0*/  FMUL.FTZ R42, R45.reuse, R7 ;  /* 0x000000072d2a7220 */ /* 0x040fe20000410000 */
[C---:B------:R-:W-:Y:S01]  /*d6d0*/  FMUL.FTZ R41, R44.reuse, R6 ;  /* 0x000000062c297220 */ /* 0x040fe20000410000 */
[-C--:B------:R-:W-:Y:S01]  /*d6e0*/  FFMA.FTZ R7, R45, R37.reuse, -R38 ;  /* 0x000000252d077223 */ /* 0x080fe20000010826 */
[-C--:B------:R-:W-:Y:S01]  /*d6f0*/  FFMA.FTZ R6, R44, R34.reuse, -R35 ;  /* 0x000000222c067223 */ /* 0x080fe20000010823 */
[----:B------:R-:W-:Y:S01]  /*d700*/  FFMA.FTZ R42, R47, R37, R42 ;  /* 0x000000252f2a7223 */ /* 0x000fe2000001002a */
[----:B------:R-:W-:Y:S01]  /*d710*/  FFMA.FTZ R41, R46, R34, R41 ;  /* 0x000000222e297223 */ /* 0x000fe20000010029 */
[----:B------:R-:W-:-:S02]  /*d720*/  F2FP.BF16.F32.PACK_AB R4, R39, R4 ;  /* 0x000000042704723e */ /* 0x000fc400000010ff */
[----:B------:R-:W-:Y:S02]  /*d730*/  F2FP.BF16.F32.PACK_AB R5, R40, R5 ;  /* 0x000000052805723e */ /* 0x000fe400000010ff */
[----:B------:R-:W-:Y:S02]  /*d740*/  F2FP.BF16.F32.PACK_AB R6, R41, R6 ;  /* 0x000000062906723e */ /* 0x000fe400000010ff */
[----:B------:R-:W-:-:S05]  /*d750*/  F2FP.BF16.F32.PACK_AB R7, R42, R7 ;  /* 0x000000072a07723e */ /* 0x000fca00000010ff */
[----:B------:R0:W-:Y:S02]  /*d760*/  STS.128 [R3+0x12400], R4 ;  /* 0x0124000403007388 */ /* 0x0001e40000000c00 */
.L_x_566:
[----:B------:R-:W-:Y:S05]  /*d770*/  BSYNC B1 ;  /* 0x0000000000017941 */ /* 0x000fea0003800000 */
.L_x_565:
[----:B------:R-:W-:Y:S04]  /*d780*/  BSSY B1, `(.L_x_567) ;  /* 0x0000028000017945 */ /* 0x000fe80003800000 */
[----:B------:R-:W-:Y:S05]  /*d790*/  @P1 BRA `(.L_x_568) ;  /* 0x0000000000981947 */ /* 0x000fea0003800000 */
[----:B0-----:R-:W0:Y:S01]  /*d7a0*/  LDS.128 R4, [R0+0x2000] ;  /* 0x0020000000047984 */ /* 0x001e220000000c00 */
[----:B------:R-:W-:Y:S01]  /*d7b0*/  IMAD.U32 R40, R30, 0x10000, RZ ;  /* 0x000100001e287824 */ /* 0x000fe200078e00ff */
[C---:B------:R-:W-:Y:S01]  /*d7c0*/  LOP3.LUT R43, R32.reuse, 0xffff0000, RZ, 0xc0, !PT ;  /* 0xffff0000202b7812 */ /* 0x040fe200078ec0ff */
[----:B------:R-:W-:Y:S01]  /*d7d0*/  IMAD.U32 R42, R32, 0x10000, RZ ;  /* 0x00010000202a7824 */ /* 0x000fe200078e00ff */
[----:B------:R-:W-:Y:S02]  /*d7e0*/  LOP3.LUT R41, R30, 0xffff0000, RZ, 0xc0, !PT ;  /* 0xffff00001e297812 */ /* 0x000fe400078ec0ff */
[----:B------:R-:W-:Y:S01]  /*d7f0*/  LOP3.LUT R44, R33, 0xffff0000, RZ, 0xc0, !PT ;  /* 0xffff0000212c7812 */ /* 0x000fe200078ec0ff */
[C---:B0-----:R-:W-:Y:S01]  /*d800*/  IMAD.U32 R34, R4.reuse, 0x10000, RZ ;  /* 0x0001000004227824 */ /* 0x041fe200078e00ff */
[----:B------:R-:W-:Y:S01]  /*d810*/  LOP3.LUT R4, R4, 0xffff0000, RZ, 0xc0, !PT ;  /* 0xffff000004047812 */ /* 0x000fe200078ec0ff */
[C---:B------:R-:W-:Y:S01]  /*d820*/  IMAD.U32 R35, R5.reuse, 0x10000, RZ ;  /* 0x0001000005237824 */ /* 0x040fe200078e00ff */
[----:B------:R-:W-:Y:S01]  /*d830*/  LOP3.LUT R5, R5, 0xffff0000, RZ, 0xc0, !PT ;  /* 0xffff000005057812 */ /* 0x000fe200078ec0ff */
[C---:B------:R-:W-:Y:S01]  /*d840*/  IMAD.U32 R32, R7.reuse, 0x10000, RZ ;  /* 0x0001000007207824 */ /* 0x040fe200078e00ff */
[----:B------:R-:W-:Y:S01]  /*d850*/  LOP3.LUT R7, R7, 0xffff0000, RZ, 0xc0, !PT ;  /* 0xffff000007077812 */ /* 0x000fe200078ec0ff */
[-C--:B------:R-:W-:Y:S01]  /*d860*/  FMUL.FTZ R37, R42, R4.reuse ;  /* 0x000000042a257220 */ /* 0x080fe20000410000 */
[----:B------:R-:W-:Y:S01]  /*d870*/  FMUL.FTZ R39, R40, R4 ;  /* 0x0000000428277220 */ /* 0x000fe20000410000 */
[----:B------:R-:W-:Y:S01]  /*d880*/  FMUL.FTZ R38, R43, R5 ;  /* 0x000000052b267220 */ /* 0x000fe20000410000 */
[----:B------:R-:W-:-:S02]  /*d890*/  IMAD.U32 R30, R6, 0x10000, RZ ;  /* 0x00010000061e7824 */ /* 0x000fc400078e00ff */
[-C--:B------:R-:W-:Y:S01]  /*d8a0*/  FFMA.FTZ R4, R40, R34.reuse, -R37 ;  /* 0x0000002228047223 */ /* 0x080fe20000010825 */
[----:B------:R-:W-:Y:S01]  /*d8b0*/  FFMA.FTZ R39, R42, R34, R39 ;  /* 0x000000222a277223 */ /* 0x000fe20000010027 */
[C---:B------:R-:W-:Y:S01]  /*d8c0*/  FMUL.FTZ R34, R41.reuse, R5 ;  /* 0x0000000529227220 */ /* 0x040fe20000410000 */
[----:B------:R-:W-:Y:S01]  /*d8d0*/  LOP3.LUT R6, R6, 0xffff0000, RZ, 0xc0, !PT ;  /* 0xffff000006067812 */ /* 0x000fe200078ec0ff */
[-C--:B------:R-:W-:Y:S01]  /*d8e0*/  FFMA.FTZ R5, R41, R35.reuse, -R38 ;  /* 0x0000002329057223 */ /* 0x080fe20000010826 */
[----:B------:R-:W-:Y:S01]  /*d8f0*/  LOP3.LUT R40, R31, 0xffff0000, RZ, 0xc0, !PT ;  /* 0xffff00001f287812 */ /* 0x000fe200078ec0ff */
[----:B------:R-:W-:Y:S02]  /*d900*/  IMAD.U32 R42, R33, 0x10000, RZ ;  /* 0x00010000212a7824 */ /* 0x000fe400078e00ff */
[----:B------:R-:W-:Y:S01]  /*d910*/  FFMA.FTZ R34, R43, R35, R34 ;  /* 0x000000232b227223 */ /* 0x000fe20000010022 */
[----:B------:R-:W-:Y:S02]  /*d920*/  IMAD.U32 R38, R31, 0x10000, RZ ;  /* 0x000100001f267824 */ /* 0x000fe400078e00ff */
[-C--:B------:R-:W-:Y:S01]  /*d930*/  FMUL.FTZ R35, R44, R7.reuse ;  /* 0x000000072c237220 */ /* 0x080fe20000410000 */
[-C--:B------:R-:W-:Y:S01]  /*d940*/  FMUL.FTZ R31, R42, R6.reuse ;  /* 0x000000062a1f7220 */ /* 0x080fe20000410000 */
        /* <DEDUP_REMOVED lines=9> */
[----:B------:R-:W-:-:S05]  /*d9e0*/  F2FP.BF16.F32.PACK_AB R7, R32, R7 ;  /* 0x000000072007723e */ /* 0x000fca00000010ff */
[----:B------:R1:W-:Y:S02]  /*d9f0*/  STS.128 [R0+0x2000], R4 ;  /* 0x0020000400007388 */ /* 0x0003e40000000c00 */
.L_x_568:
[----:B------:R-:W-:Y:S05]  /*da00*/  BSYNC B1 ;  /* 0x0000000000017941 */ /* 0x000fea0003800000 */
.L_x_567:
[----:B------:R-:W-:Y:S04]  /*da10*/  BSSY B1, `(.L_x_569) ;  /* 0x0000028000017945 */ /* 0x000fe80003800000 */
[----:B------:R-:W-:Y:S05]  /*da20*/  @P2 BRA `(.L_x_570) ;  /* 0x0000000000982947 */ /* 0x000fea0003800000 */
[----:B01----:R-:W0:Y:S01]  /*da30*/  LDS.128 R4, [R3+0x16400] ;  /* 0x0164000003047984 */ /* 0x003e220000000c00 */
        /* <DEDUP_REMOVED lines=37> */
.L_x_570:
[----:B------:R-:W-:Y:S05]  /*dc90*/  BSYNC B1 ;  /* 0x0000000000017941 */ /* 0x000fea0003800000 */
.L_x_569:
[----:B------:R-:W-:Y:S04]  /*dca0*/  BSSY B1, `(.L_x_571) ;  /* 0x0000028000017945 */ /* 0x000fe80003800000 */
[----:B------:R-:W-:Y:S05]  /*dcb0*/  @P3 BRA `(.L_x_572) ;  /* 0x0000000000983947 */ /* 0x000fea0003800000 */
[----:B012---:R-:W0:Y:S01]  /*dcc0*/  LDS.128 R4, [R0+0x6000] ;  /* 0x0060000000047984 */ /* 0x007e220000000c00 */
        /* <DEDUP_REMOVED lines=37> */
.L_x_572:
[----:B------:R-:W-:Y:S05]  /*df20*/  BSYNC B1 ;  /* 0x0000000000017941 */ /* 0x000fea0003800000 */
.L_x_571:
[----:B------:R-:W-:Y:S04]  /*df30*/  BSSY B1, `(.L_x_573) ;  /* 0x0000028000017945 */ /* 0x000fe80003800000 */
[----:B------:R-:W-:Y:S05]  /*df40*/  @P4 BRA `(.L_x_574) ;  /* 0x0000000000984947 */ /* 0x000fea0003800000 */
[----:B0123--:R-:W0:Y:S01]  /*df50*/  LDS.128 R4, [R3+0x1a400] ;  /* 0x01a4000003047984 */ /* 0x00fe220000000c00 */
        /* <DEDUP_REMOVED lines=37> */
.L_x_574:
[----:B------:R-:W-:Y:S05]  /*e1b0*/  BSYNC B1 ;  /* 0x0000000000017941 */ /* 0x000fea0003800000 */
.L_x_573:
[----:B------:R-:W-:Y:S05]  /*e1c0*/  @P5 BRA `(.L_x_564) ;  /* 0x0000002c00885947 */ /* 0x000fea0003800000 */
[----:B01234-:R-:W0:Y:S01]  /*e1d0*/  LDS.128 R4, [R0+0xa000] ;  /* 0x00a0000000047984 */ /* 0x01fe220000000c00 */
        /* <DEDUP_REMOVED lines=17> */
[----:B------:R-:W-:Y:S01]  /*e2f0*/  FMUL.FTZ R15, R24, R5 ;  /* 0x00000005180f7220 */ /* 0x000fe20000410000 */
        /* <DEDUP_REMOVED lines=18> */
[----:B------:R0:W-:Y:S01]  /*e420*/  STS.128 [R0+0xa000], R4 ;  /* 0x00a0000400007388 */ /* 0x0001e20000000c00 */
[----:B------:R-:W-:Y:S05]  /*e430*/  BRA `(.L_x_564) ;  /* 0x0000002800ec7947 */ /* 0x000fea0003800000 */
.L_x_546:
[----:B------:R-:W-:-:S03]  /*e440*/  UMOV UR4, 0xffffffff ;  /* 0xffffffff00047882 */ /* 0x000fc60000000000 */
[----:B------:R-:W-:Y:S05]  /*e450*/  BRA.DIV UR4, `(.L_x_575) ;  /* 0x0000014a04f47947 */ /* 0x000fea000b800000 */
[----:B------:R0:W1:Y:S04]  /*e460*/  SHFL.IDX PT, R41, R42, RZ, 0x1c1f ;  /* 0x001c1fff2a297589 */ /* 0x00006800000e0000 */
[----:B------:R0:W2:Y:S04]  /*e470*/  SHFL.IDX PT, R40, R37, RZ, 0x1c1f ;  /* 0x001c1fff25287589 */ /* 0x0000a800000e0000 */
[----:B------:R0:W3:Y:S04]  /*e480*/  SHFL.IDX PT, R21, R44, RZ, 0x1c1f ;  /* 0x001c1fff2c157589 */ /* 0x0000e800000e0000 */
[----:B------:R0:W4:Y:S02]  /*e490*/  SHFL.IDX PT, R20, R24, RZ, 0x1c1f ;  /* 0x001c1fff18147589 */ /* 0x00012400000e0000 */
.L_x_815:
[----:B------:R-:W-:Y:S01]  /*e4a0*/  ULDC UR4, c[0x0][0x448] ;  /* 0x0001120000047ab9 */ /* 0x000fe20000000800 */
[----:B------:R-:W-:Y:S01]  /*e4b0*/  BSSY B1, `(.L_x_576) ;  /* 0x0000031000017945 */ /* 0x000fe20003800000 */
[----:B0-----:R-:W-:Y:S01]  /*e4c0*/  IMAD R37, R150, UR4, RZ ;  /* 0x0000000496257c24 */ /* 0x001fe2000f8e02ff */
[----:B------:R-:W-:Y:S02]  /*e4d0*/  CS2R R4, SRZ ;  /* 0x0000000000047805 */ /* 0x000fe4000001ff00 */
[----:B------:R-:W-:Y:S02]  /*e4e0*/  CS2R R6, SRZ ;  /* 0x0000000000067805 */ /* 0x000fe4000001ff00 */
[----:B------:R-:W-:Y:S02]  /*e4f0*/  CS2R R8, SRZ ;  /* 0x0000000000087805 */ /* 0x000fe4000001ff00 */
[----:B------:R-:W-:Y:S02]  /*e500*/  CS2R R10, SRZ ;  /* 0x00000000000a7805 */ /* 0x000fe4000001ff00 */
[----:B------:R-:W-:Y:S01]  /*e510*/  ISETP.GE.AND P0, PT, R0, R37, PT ;  /* 0x000000250000720c */ /* 0x000fe20003f06270 */
[----:B------:R-:W-:Y:S01]  /*e520*/  IMAD R37, R145, -0x80, R37 ;  /* 0xffffff8091257824 */ /* 0x000fe200078e0225 */
[----:B------:R-:W-:-:S02]  /*e530*/  CS2R R12, SRZ ;  /* 0x00000000000c7805 */ /* 0x000fc4000001ff00 */
[----:B------:R-:W-:Y:S02]  /*e540*/  CS2R R14, SRZ ;  /* 0x00000000000e7805 */ /* 0x000fe4000001ff00 */
[----:B------:R-:W-:Y:S02]  /*e550*/  CS2R R24, SRZ ;  /* 0x0000000000187805 */ /* 0x000fe4000001ff00 */
[----:B------:R-:W-:Y:S02]  /*e560*/  CS2R R26, SRZ ;  /* 0x00000000001a7805 */ /* 0x000fe4000001ff00 */
[----:B------:R-:W-:Y:S02]  /*e570*/  CS2R R28, SRZ ;  /* 0x00000000001c7805 */ /* 0x000fe4000001ff00 */
[----:B------:R-:W-:Y:S02]  /*e580*/  CS2R R30, SRZ ;  /* 0x00000000001e7805 */ /* 0x000fe4000001ff00 */
[----:B------:R-:W-:-:S02]  /*e590*/  CS2R R32, SRZ ;  /* 0x0000000000207805 */ /* 0x000fc4000001ff00 */
[----:B------:R-:W-:Y:S01]  /*e5a0*/  CS2R R34, SRZ ;  /* 0x0000000000227805 */ /* 0x000fe2000001ff00 */
[----:B------:R-:W-:Y:S06]  /*e5b0*/  @P0 BRA `(.L_x_577) ;  /* 0x0000000000800947 */ /* 0x000fec0003800000 */
[C---:B------:R-:W-:Y:S01]  /*e5c0*/  VIADD R0, R18.reuse, 0x20 ;  /* 0x0000002012007836 */ /* 0x040fe20000000000 */
[----:B------:R-:W-:Y:S01]  /*e5d0*/  ULDC UR4, c[0x0][0x3f4] ;  /* 0x0000fd0000047ab9 */ /* 0x000fe20000000800 */
[C---:B------:R-:W-:Y:S01]  /*e5e0*/  VIADD R3, R18.reuse, 0x40 ;  /* 0x0000004012037836 */ /* 0x040fe20000000000 */
[----:B------:R-:W-:Y:S02]  /*e5f0*/  ISETP.GE.AND P0, PT, R18, UR4, PT ;  /* 0x0000000412007c0c */ /* 0x000fe4000bf06270 */
[----:B------:R-:W-:Y:S02]  /*e600*/  CS2R R24, SRZ ;  /* 0x0000000000187805 */ /* 0x000fe4000001ff00 */
[----:B------:R-:W-:Y:S02]  /*e610*/  ISETP.GE.AND P1, PT, R0, UR4, PT ;  /* 0x0000000400007c0c */ /* 0x000fe4000bf26270 */
[----:B------:R-:W-:Y:S02]  /*e620*/  CS2R R26, SRZ ;  /* 0x00000000001a7805 */ /* 0x000fe4000001ff00 */
[----:B------:R-:W-:-:S02]  /*e630*/  ISETP.GE.AND P2, PT, R3, UR4, PT ;  /* 0x0000000403007c0c */ /* 0x000fc4000bf46270 */
[----:B------:R-:W-:Y:S02]  /*e640*/  CS2R R4, SRZ ;  /* 0x0000000000047805 */ /* 0x000fe4000001ff00 */
[----:B------:R-:W-:Y:S02]  /*e650*/  CS2R R6, SRZ ;  /* 0x0000000000067805 */ /* 0x000fe4000001ff00 */
[----:B------:R-:W-:Y:S01]  /*e660*/  CS2R R28, SRZ ;  /* 0x00000000001c7805 */ /* 0x000fe2000001ff00 */
[----:B-12---:R-:W-:-:S04]  /*e670*/  @!P0 IMAD.WIDE R12, R18, 0x2, R40 ;  /* 0x00000002120c8825 */ /* 0x006fc800078e0228 */
[----:B------:R-:W-:Y:S01]  /*e680*/  @!P1 IMAD.SHL.U32 R43, R229, 0x8, RZ ;  /* 0x00000008e52b9824 */ /* 0x000fe200078e00ff */
[----:B------:R0:W5:Y:S01]  /*e690*/  @!P0 LD.E.128 R24, desc[UR58][R12.64] ;  /* 0x0000003a0c188980 */ /* 0x000162000c101d00 */
[----:B------:R-:W-:Y:S01]  /*e6a0*/  @!P2 IMAD.SHL.U32 R45, R230, 0x8, RZ ;  /* 0x00000008e62da824 */ /* 0x000fe200078e00ff */
[----:B------:R-:W-:Y:S01]  /*e6b0*/  CS2R R30, SRZ ;  /* 0x00000000001e7805 */ /* 0x000fe2000001ff00 */
[--C-:B------:R-:W-:Y:S01]  /*e6c0*/  @!P1 IMAD.WIDE R38, R43, 0x2, R40.reuse ;  /* 0x000000022b269825 */ /* 0x100fe200078e0228 */
[----:B------:R-:W-:Y:S02]  /*e6d0*/  CS2R R8, SRZ ;  /* 0x0000000000087805 */ /* 0x000fe4000001ff00 */
[----:B------:R-:W-:Y:S02]  /*e6e0*/  CS2R R10, SRZ ;  /* 0x00000000000a7805 */ /* 0x000fe4000001ff00 */
[----:B------:R-:W-:Y:S01]  /*e6f0*/  CS2R R32, SRZ ;  /* 0x0000000000207805 */ /* 0x000fe2000001ff00 */
[----:B------:R-:W-:Y:S01]  /*e700*/  @!P2 IMAD.WIDE R40, R45, 0x2, R40 ;  /* 0x000000022d28a825 */ /* 0x000fe200078e0228 */
[----:B------:R-:W-:-:S02]  /*e710*/  CS2R R34, SRZ ;  /* 0x0000000000227805 */ /* 0x000fc4000001ff00 */
[----:B------:R-:W-:Y:S02]  /*e720*/  CS2R R14, SRZ ;  /* 0x00000000000e7805 */ /* 0x000fe4000001ff00 */
[----:B0-----:R-:W-:Y:S01]  /*e730*/  CS2R R12, SRZ ;  /* 0x00000000000c7805 */ /* 0x001fe2000001ff00 */
[--C-:B---34-:R-:W-:Y:S01]  /*e740*/  @!P1 IMAD.WIDE R42, R43, 0x2, R20.reuse ;  /* 0x000000022b2a9825 */ /* 0x118fe200078e0214 */
[----:B------:R0:W5:Y:S03]  /*e750*/  @!P1 LD.E.128 R28, desc[UR58][R38.64] ;  /* 0x0000003a261c9980 */ /* 0x000166000c101d00 */
[--C-:B------:R-:W-:Y:S01]  /*e760*/  @!P2 IMAD.WIDE R44, R45, 0x2, R20.reuse ;  /* 0x000000022d2ca825 */ /* 0x100fe200078e0214 */
[----:B------:R0:W5:Y:S03]  /*e770*/  @!P1 LD.E.128 R8, desc[UR58][R42.64] ;  /* 0x0000003a2a089980 */ /* 0x000166000c101d00 */
[----:B------:R-:W-:Y:S01]  /*e780*/  @!P0 IMAD.WIDE R20, R18, 0x2, R20 ;  /* 0x0000000212148825 */ /* 0x000fe200078e0214 */
[----:B------:R0:W5:Y:S04]  /*e790*/  @!P2 LD.E.128 R32, desc[UR58][R40.64] ;  /* 0x0000003a2820a980 */ /* 0x000168000c101d00 */
[----:B------:R0:W5:Y:S04]  /*e7a0*/  @!P0 LD.E.128 R4, desc[UR58][R20.64] ;  /* 0x0000003a14048980 */ /* 0x000168000c101d00 */
[----:B------:R0:W5:Y:S02]  /*e7b0*/  @!P2 LD.E.128 R12, desc[UR58][R44.64] ;  /* 0x0000003a2c0ca980 */ /* 0x000164000c101d00 */
.L_x_577:
[----:B------:R-:W-:Y:S05]  /*e7c0*/  BSYNC B1 ;  /* 0x0000000000017941 */ /* 0x000fea0003800000 */
.L_x_576:
[----:B0---4-:R-:W-:Y:S01]  /*e7d0*/  LEA.HI R20, R206, R206, RZ, 0x1 ;  /* 0x000000cece147211 */ /* 0x011fe200078f08ff */
[--C-:B-----5:R-:W-:Y:S01]  /*e7e0*/  IMAD.MOV.U32 R38, RZ, RZ, R5.reuse ;  /* 0x000000ffff267224 */ /* 0x120fe200078e0005 */
[----:B------:R-:W-:Y:S01]  /*e7f0*/  SHF.R.U64 R55, R4, 0x10, R5 ;  /* 0x0000001004377819 */ /* 0x000fe20000001205 */
[----:B------:R-:W-:Y:S01]  /*e800*/  IMAD.MOV.U32 R3, RZ, RZ, R25 ;  /* 0x000000ffff037224 */ /* 0x000fe200078e0019 */
[----:B---3--:R-:W-:Y:S01]  /*e810*/  LOP3.LUT R21, R20, 0xfffffffe, RZ, 0xc0, !PT ;  /* 0xfffffffe14157812 */ /* 0x008fe200078ec0ff */
[----:B------:R-:W-:Y:S01]  /*e820*/  IMAD.MOV.U32 R42, RZ, RZ, R31 ;  /* 0x000000ffff2a7224 */ /* 0x000fe200078e001f */
[----:B------:R-:W-:Y:S01]  /*e830*/  SHF.R.U32.HI R53, RZ, 0x10, R5 ;  /* 0x00000010ff357819 */ /* 0x000fe20000011605 */
[----:B------:R-:W-:Y:S01]  /*e840*/  IMAD.MOV.U32 R0, RZ, RZ, R24 ;  /* 0x000000ffff007224 */ /* 0x000fe200078e0018 */
[----:B------:R-:W-:Y:S01]  /*e850*/  SHF.R.U64 R67, R24, 0x10, R25 ;  /* 0x0000001018437819 */ /* 0x000fe20000001219 */
[----:B------:R-:W-:Y:S01]  /*e860*/  IMAD.IADD R21, R206, 0x1, -R21 ;  /* 0x00000001ce157824 */ /* 0x000fe200078e0a15 */
[----:B------:R-:W-:Y:S01]  /*e870*/  SHF.R.U32.HI R64, RZ, 0x10, R25 ;  /* 0x00000010ff407819 */ /* 0x000fe20000011619 */
[--C-:B------:R-:W-:Y:S01]  /*e880*/  IMAD.MOV.U32 R25, RZ, RZ, R27.reuse ;  /* 0x000000ffff197224 */ /* 0x100fe200078e001b */
[----:B------:R-:W-:Y:S01]  /*e890*/  SHF.R.U64 R65, R26, 0x10, R27 ;  /* 0x000000101a417819 */ /* 0x000fe2000000121b */
[----:B------:R-:W-:Y:S01]  /*e8a0*/  IMAD.MOV.U32 R46, RZ, RZ, R35 ;  /* 0x000000ffff2e7224 */ /* 0x000fe200078e0023 */
[----:B------:R-:W-:Y:S01]  /*e8b0*/  SHF.L.U32 R5, R21, 0x1f, RZ ;  /* 0x0000001f15057819 */ /* 0x000fe200000006ff */
[----:B------:R-:W-:Y:S01]  /*e8c0*/  IMAD.MOV.U32 R24, RZ, RZ, R26 ;  /* 0x000000ffff187224 */ /* 0x000fe200078e001a */
[----:B------:R-:W-:Y:S01]  /*e8d0*/  SHF.R.U32.HI R62, RZ, 0x10, R27 ;  /* 0x00000010ff3e7819 */ /* 0x000fe2000001161b */
[--C-:B------:R-:W-:Y:S01]  /*e8e0*/  IMAD.MOV.U32 R27, RZ, RZ, R29.reuse ;  /* 0x000000ffff1b7224 */ /* 0x100fe200078e001d */
[----:B------:R-:W0:Y:S01]  /*e8f0*/  SYNCS.PHASECHK.TRANS64.TRYWAIT P0, [R2+URZ+0x34800], R5 ;  /* 0x03480005020075a7 */ /* 0x000e22000800017f */
[----:B------:R-:W-:Y:S01]  /*e900*/  SHF.R.U32.HI R60, RZ, 0x10, R29 ;  /* 0x00000010ff3c7819 */ /* 0x000fe2000001161d */
[----:B------:R-:W-:Y:S01]  /*e910*/  IMAD.MOV.U32 R26, RZ, RZ, R28 ;  /* 0x000000ffff1a7224 */ /* 0x000fe200078e001c */
[----:B------:R-:W-:Y:S01]  /*e920*/  SHF.R.U32.HI R61, RZ, 0x10, R31 ;  /* 0x00000010ff3d7819 */ /* 0x000fe2000001161f */
[----:B-1----:R-:W-:Y:S01]  /*e930*/  IMAD.MOV.U32 R41, RZ, RZ, R30 ;  /* 0x000000ffff297224 */ /* 0x002fe200078e001e */
[--C-:B------:R-:W-:Y:S01]  /*e940*/  SHF.R.U64 R54, R34, 0x10, R35.reuse ;  /* 0x0000001022367819 */ /* 0x100fe20000001223 */
[----:B------:R-:W-:Y:S01]  /*e950*/  IMAD.MOV.U32 R43, RZ, RZ, R32 ;  /* 0x000000ffff2b7224 */ /* 0x000fe200078e0020 */
[----:B------:R-:W-:Y:S01]  /*e960*/  SHF.R.U32.HI R57, RZ, 0x10, R35 ;  /* 0x00000010ff397819 */ /* 0x000fe20000011623 */
[----:B------:R-:W-:Y:S01]  /*e970*/  IMAD.MOV.U32 R44, RZ, RZ, R33 ;  /* 0x000000ffff2c7224 */ /* 0x000fe200078e0021 */
[----:B------:R-:W-:Y:S01]  /*e980*/  PRMT R35, R25, 0x5410, R62 ;  /* 0x0000541019237816 */ /* 0x000fe2000000003e */
[----:B------:R-:W-:Y:S01]  /*e990*/  IMAD.MOV.U32 R45, RZ, RZ, R34 ;  /* 0x000000ffff2d7224 */ /* 0x000fe200078e0022 */
[----:B------:R-:W-:Y:S01]  /*e9a0*/  SHF.R.U64 R63, R28, 0x10, R29 ;  /* 0x000000101c3f7819 */ /* 0x000fe2000000121d */
[----:B------:R-:W-:Y:S01]  /*e9b0*/  IMAD.MOV.U32 R20, RZ, RZ, R4 ;  /* 0x000000ffff147224 */ /* 0x000fe200078e0004 */
[----:B------:R-:W-:Y:S01]  /*e9c0*/  SHF.R.U64 R58, R30, 0x10, R31 ;  /* 0x000000101e3a7819 */ /* 0x000fe2000000121f */
[----:B------:R-:W-:Y:S01]  /*e9d0*/  IMAD.MOV.U32 R39, RZ, RZ, R6 ;  /* 0x000000ffff277224 */ /* 0x000fe200078e0006 */
[----:B------:R-:W-:Y:S01]  /*e9e0*/  PRMT R25, R27, 0x5410, R60 ;  /* 0x000054101b197816 */ /* 0x000fe2000000003c */
[----:B--2---:R-:W-:Y:S01]  /*e9f0*/  IMAD.MOV.U32 R40, RZ, RZ, R7 ;  /* 0x000000ffff287224 */ /* 0x004fe200078e0007 */
        /* <DEDUP_REMOVED lines=13> */
[----:B------:R-:W-:Y:S01]  /*ead0*/  IMAD.MOV.U32 R6, RZ, RZ, R13 ;  /* 0x000000ffff067224 */ /* 0x000fe200078e000d */
[--C-:B------:R-:W-:Y:S01]  /*eae0*/  SHF.R.U64 R47, R10, 0x10, R11.reuse ;  /* 0x000000100a2f7819 */ /* 0x100fe2000000120b */
[----:B------:R-:W-:Y:S01]  /*eaf0*/  IMAD.MOV.U32 R7, RZ, RZ, R14 ;  /* 0x000000ffff077224 */ /* 0x000fe200078e000e */
[----:B------:R-:W-:Y:S01]  /*eb00*/  SHF.R.U32.HI R48, RZ, 0x10, R11 ;  /* 0x00000010ff307819 */ /* 0x000fe2000001160b */
[----:B------:R-:W-:Y:S01]  /*eb10*/  IMAD.MOV.U32 R21, RZ, RZ, R15 ;  /* 0x000000ffff157224 */ /* 0x000fe200078e000f */
[----:B------:R-:W-:-:S02]  /*eb20*/  VIMNMX R42, R37, 0x80, PT ;  /* 0x00000080252a7848 */ /* 0x000fc40003fe0100 */
[----:B------:R-:W-:Y:S02]  /*eb30*/  PRMT R34, R24, 0x5410, R65 ;  /* 0x0000541018227816 */ /* 0x000fe40000000041 */
[--C-:B------:R-:W-:Y:S02]  /*eb40*/  SHF.R.U64 R11, R12, 0x10, R13.reuse ;  /* 0x000000100c0b7819 */ /* 0x100fe4000000120d */
[----:B------:R-:W-:Y:S02]  /*eb50*/  SHF.R.U32.HI R9, RZ, 0x10, R13 ;  /* 0x00000010ff097819 */ /* 0x000fe4000001160d */
[----:B------:R-:W-:Y:S02]  /*eb60*/  PRMT R32, R0, 0x5410, R67 ;  /* 0x0000541000207816 */ /* 0x000fe40000000043 */
[----:B------:R-:W-:Y:S02]  /*eb70*/  PRMT R33, R3, 0x5410, R64 ;  /* 0x0000541003217816 */ /* 0x000fe40000000040 */
[----:B------:R-:W-:-:S02]  /*eb80*/  PRMT R24, R26, 0x5410, R63 ;  /* 0x000054101a187816 */ /* 0x000fc4000000003f */
[--C-:B------:R-:W-:Y:S02]  /*eb90*/  SHF.R.U64 R10, R14, 0x10, R15.reuse ;  /* 0x000000100e0a7819 */ /* 0x100fe4000000120f */
[----:B------:R-:W-:Y:S02]  /*eba0*/  SHF.R.U32.HI R8, RZ, 0x10, R15 ;  /* 0x00000010ff087819 */ /* 0x000fe4000001160f */
        /* <DEDUP_REMOVED lines=15> */
.L_x_816:
[----:B------:R-:W-:Y:S05]  /*eca0*/  BSYNC B1 ;  /* 0x0000000000017941 */ /* 0x000fea0003800000 */
.L_x_578:
[----:B------:R-:W-:Y:S01]  /*ecb0*/  BSSY B1, `(.L_x_580) ;  /* 0x000011e000017945 */ /* 0x000fe20003800000 */
[----:B------:R-:W-:Y:S02]  /*ecc0*/  PRMT R14, R4, 0x5410, R11 ;  /* 0x00005410040e7816 */ /* 0x000fe4000000000b */
[----:B------:R-:W-:Y:S02]  /*ecd0*/  PRMT R15, R6, 0x5410, R9 ;  /* 0x00005410060f7816 */ /* 0x000fe40000000009 */
[----:B------:R-:W-:Y:S02]  /*ece0*/  PRMT R20, R7, 0x5410, R10 ;  /* 0x0000541007147816 */ /* 0x000fe4000000000a */
[----:B------:R-:W-:Y:S01]  /*ecf0*/  PRMT R21, R21, 0x5410, R8 ;  /* 0x0000541015157816 */ /* 0x000fe20000000008 */
[----:B------:R-:W-:Y:S06]  /*ed00*/  @P1 BRA `(.L_x_581) ;  /* 0x0000001000601947 */ /* 0x000fec0003800000 */
[----:B------:R-:W1:Y:S01]  /*ed10*/  LDC R41, c[0x0][0x3f4] ;  /* 0x0000fd00ff297b82 */ /* 0x000e620000000800 */
[C---:B------:R-:W-:Y:S01]  /*ed20*/  VIADD R4, R18.reuse, 0x20 ;  /* 0x0000002012047836 */ /* 0x040fe20000000000 */
[----:B------:R-:W-:Y:S01]  /*ed30*/  BSSY B2, `(.L_x_582) ;  /* 0x0000061000027945 */ /* 0x000fe20003800000 */
[C---:B------:R-:W-:Y:S01]  /*ed40*/  VIADD R6, R18.reuse, 0x40 ;  /* 0x0000004012067836 */ /* 0x040fe20000000000 */
[-C--:B-1----:R-:W-:Y:S02]  /*ed50*/  ISETP.GE.AND P0, PT, R18, R41.reuse, PT ;  /* 0x000000291200720c */ /* 0x082fe40003f06270 */
[-C--:B------:R-:W-:Y:S02]  /*ed60*/  ISETP.GE.AND P1, PT, R4, R41.reuse, PT ;  /* 0x000000290400720c */ /* 0x080fe40003f26270 */
[----:B------:R-:W-:-:S09]  /*ed70*/  ISETP.GE.AND P2, PT, R6, R41, PT ;  /* 0x000000290600720c */ /* 0x000fd20003f46270 */
[----:B------:R-:W-:Y:S05]  /*ed80*/  @P0 BRA `(.L_x_583) ;  /* 0x00000004006c0947 */ /* 0x000fea0003800000 */
[----:B0-----:R-:W-:Y:S01]  /*ed90*/  LEA.HI R5, R41, R228, RZ, 0x1d ;  /* 0x000000e429057211 */ /* 0x001fe200078fe8ff */
[----:B------:R-:W-:Y:S01]  /*eda0*/  IMAD.U32 R54, R37, 0x10000, RZ ;  /* 0x0001000025367824 */ /* 0x000fe200078e00ff */
[----:B------:R-:W-:Y:S01]  /*edb0*/  LOP3.LUT R4, R191, 0x38, R18, 0xf8, !PT ;  /* 0x00000038bf047812 */ /* 0x000fe200078ef812 */
[----:B------:R-:W-:Y:S01]  /*edc0*/  IMAD.U32 R52, R32, 0x10000, RZ ;  /* 0x0001000020347824 */ /* 0x000fe200078e00ff */
[----:B------:R-:W-:Y:S01]  /*edd0*/  SHF.R.S32.HI R6, RZ, 0x1f, R5 ;  /* 0x0000001fff067819 */ /* 0x000fe20000011405 */
[----:B------:R-:W-:Y:S01]  /*ede0*/  IMAD.U32 R53, R38, 0x10000, RZ ;  /* 0x0001000026357824 */ /* 0x000fe200078e00ff */
[----:B------:R-:W-:Y:S02]  /*edf0*/  LOP3.LUT R51, R37, 0xffff0000, RZ, 0xc0, !PT ;  /* 0xffff000025337812 */ /* 0x000fe400078ec0ff */
[----:B------:R-:W-:Y:S01]  /*ee00*/  LEA.HI R7, R6, R5, RZ, 0x3 ;  /* 0x0000000506077211 */ /* 0x000fe200078f18ff */
[----:B------:R-:W-:Y:S01]  /*ee10*/  IMAD.SHL.U32 R6, R5, 0x8, RZ ;  /* 0x0000000805067824 */ /* 0x000fe200078e00ff */
[----:B------:R-:W-:-:S03]  /*ee20*/  LOP3.LUT R5, R4, R193, RZ, 0x3c, !PT ;  /* 0x000000c104057212 */ /* 0x000fc600078e3cff */
[----:B------:R-:W-:Y:S01]  /*ee30*/  IMAD.SHL.U32 R7, R7, 0x400, RZ ;  /* 0x0000040007077824 */ /* 0x000fe200078e00ff */
[----:B------:R-:W-:Y:S01]  /*ee40*/  LOP3.LUT R6, R191, 0x38, R6, 0xf8, !PT ;  /* 0x00000038bf067812 */ /* 0x000fe200078ef806 */
[----:B------:R-:W-:-:S03]  /*ee50*/  IMAD R5, R192, 0x200, R5 ;  /* 0x00000200c0057824 */ /* 0x000fc600078e0205 */
[----:B------:R-:W-:Y:S01]  /*ee60*/  LOP3.LUT R7, R7, 0x7fffe000, RZ, 0xc0, !PT ;  /* 0x7fffe00007077812 */ /* 0x000fe200078ec0ff */
[----:B------:R-:W-:Y:S01]  /*ee70*/  IMAD R61, R5, 0x2, R2 ;  /* 0x00000002053d7824 */ /* 0x000fe200078e0202 */
[----:B------:R-:W-:-:S03]  /*ee80*/  LOP3.LUT R6, R6, R193, RZ, 0x3c, !PT ;  /* 0x000000c106067212 */ /* 0x000fc600078e3cff */
[----:B------:R-:W-:-:S04]  /*ee90*/  IMAD R7, R192, 0x200, R7 ;  /* 0x00000200c0077824 */ /* 0x000fc800078e0207 */
[----:B------:R-:W-:Y:S02]  /*eea0*/  IMAD.IADD R9, R7, 0x1, R6 ;  /* 0x0000000107097824 */ /* 0x000fe400078e0206 */
[----:B------:R-:W0:Y:S02]  /*eeb0*/  LDS.128 R4, [R61+0x10400] ;  /* 0x010400003d047984 */ /* 0x000e240000000c00 */
[----:B------:R-:W-:-:S05]  /*eec0*/  IMAD R62, R9, 0x2, R2 ;  /* 0x00000002093e7824 */ /* 0x000fca00078e0202 */
[----:B------:R-:W1:Y:S01]  /*eed0*/  LDS.128 R8, [R62+0x10400] ;  /* 0x010400003e087984 */ /* 0x000e620000000c00 */
[C---:B0-----:R-:W-:Y:S01]  /*eee0*/  IMAD.U32 R43, R4.reuse, 0x10000, RZ ;  /* 0x00010000042b7824 */ /* 0x041fe200078e00ff */
[----:B------:R-:W-:Y:S01]  /*eef0*/  LOP3.LUT R4, R4, 0xffff0000, RZ, 0xc0, !PT ;  /* 0xffff000004047812 */ /* 0x000fe200078ec0ff */
[C---:B------:R-:W-:Y:S01]  /*ef00*/  IMAD.U32 R44, R5.reuse, 0x10000, RZ ;  /* 0x00010000052c7824 */ /* 0x040fe200078e00ff */
[----:B------:R-:W-:Y:S01]  /*ef10*/  LOP3.LUT R5, R5, 0xffff0000, RZ, 0xc0, !PT ;  /* 0xffff000005057812 */ /* 0x000fe200078ec0ff */
[C---:B------:R-:W-:Y:S01]  /*ef20*/  IMAD.U32 R45, R6.reuse, 0x10000, RZ ;  /* 0x00010000062d7824 */ /* 0x040fe200078e00ff */
[----:B------:R-:W-:Y:S01]  /*ef30*/  LOP3.LUT R6, R6, 0xffff0000, RZ, 0xc0, !PT ;  /* 0xffff000006067812 */ /* 0x000fe200078ec0ff */
[C---:B------:R-:W-:Y:S01]  /*ef40*/  IMAD.U32 R46, R7.reuse, 0x10000, RZ ;  /* 0x00010000072e7824 */ /* 0x040fe200078e00ff */
[----:B------:R-:W-:Y:S01]  /*ef50*/  LOP3.LUT R7, R7, 0xffff0000, RZ, 0xc0, !PT ;  /* 0xffff000007077812 */ /* 0x000fe200078ec0ff */
[C---:B-1----:R-:W-:Y:S01]  /*ef60*/  IMAD.U32 R47, R8.reuse, 0x10000, RZ ;  /* 0x00010000082f7824 */ /* 0x042fe200078e00ff */
[----:B------:R-:W-:Y:S01]  /*ef70*/  LOP3.LUT R8, R8, 0xffff0000, RZ, 0xc0, !PT ;  /* 0xffff000008087812 */ /* 0x000fe200078ec0ff */
[C---:B------:R-:W-:Y:S01]  /*ef80*/  IMAD.U32 R48, R9.reuse, 0x10000, RZ ;  /* 0x0001000009307824 */ /* 0x040fe200078e00ff */
[----:B------:R-:W-:Y:S01]  /*ef90*/  LOP3.LUT R9, R9, 0xffff0000, RZ, 0xc0, !PT ;  /* 0xffff000009097812 */ /* 0x000fe200078ec0ff */
[C---:B------:R-:W-:Y:S01]  /*efa0*/  FMUL.FTZ R56, R47.reuse, R54 ;  /* 0x000000362f387220 */ /* 0x040fe20000410000 */
[-C--:B------:R-:W-:Y:S01]  /*efb0*/  FMUL.FTZ R58, R47, R52.reuse ;  /* 0x000000342f3a7220 */ /* 0x080fe20000410000 */
[----:B------:R-:W-:Y:S01]  /*efc0*/  LOP3.LUT R47, R32, 0xffff0000, RZ, 0xc0, !PT ;  /* 0xffff0000202f7812 */ /* 0x000fe200078ec0ff */
[----:B------:R-:W-:Y:S01]  /*efd0*/  FMUL.FTZ R55, R8, R51 ;  /* 0x0000003308377220 */ /* 0x000fe20000410000 */
[C---:B------:R-:W-:Y:S01]  /*efe0*/  FFMA.FTZ R56, R43.reuse, R52, -R56 ;  /* 0x000000342b387223 */ /* 0x040fe20000010838 */
[----:B------:R-:W-:Y:S01]  /*eff0*/  FFMA.FTZ R58, R43, R54, R58 ;  /* 0x000000362b3a7223 */ /* 0x000fe2000001003a */
[----:B------:R-:W-:-:S02]  /*f000*/  IMAD.U32 R43, R33, 0x10000, RZ ;  /* 0x00010000212b7824 */ /* 0x000fc400078e00ff */
[-C--:B------:R-:W-:Y:S01]  /*f010*/  FMUL.FTZ R57, R8, R47.reuse ;  /* 0x0000002f08397220 */ /* 0x080fe20000410000 */
[----:B------:R-:W-:Y:S01]  /*f020*/  FFMA.FTZ R55, R4, R47, -R55 ;  /* 0x0000002f04377223 */ /* 0x000fe20000010837 */
[----:B------:R-:W-:Y:S01]  /*f030*/  FMUL.FTZ R47, R48, R53 ;  /* 0x00000035302f7220 */ /* 0x000fe20000410000 */
[----:B------:R-:W-:Y:S02]  /*f040*/  IMAD.U32 R49, R10, 0x10000, RZ ;  /* 0x000100000a317824 */ /* 0x000fe400078e00ff */
[----:B------:R-:W-:Y:S01]  /*f050*/  FMUL.FTZ R52, R48, R43 ;  /* 0x0000002b30347220 */ /* 0x000fe20000410000 */
[----:B------:R-:W-:Y:S01]  /*f060*/  FFMA.FTZ R57, R4, R51, R57 ;  /* 0x0000003304397223 */ /* 0x000fe20000010039 */
[----:B------:R-:W-:Y:S01]  /*f070*/  LOP3.LUT R10, R10, 0xffff0000, RZ, 0xc0, !PT ;  /* 0xffff00000a0a7812 */ /* 0x000fe200078ec0ff */
[----:B------:R-:W-:Y:S01]  /*f080*/  FFMA.FTZ R48, R44, R43, -R47 ;  /* 0x0000002b2c307223 */ /* 0x000fe2000001082f */
[C---:B------:R-:W-:Y:S01]  /*f090*/  LOP3.LUT R51, R39.reuse, 0xffff0000, RZ, 0xc0, !PT ;  /* 0xffff000027337812 */ /* 0x040fe200078ec0ff */
[----:B------:R-:W-:Y:S01]  /*f0a0*/  IMAD.U32 R8, R39, 0x10000, RZ ;  /* 0x0001000027087824 */ /* 0x000fe200078e00ff */
[C---:B------:R-:W-:Y:S01]  /*f0b0*/  LOP3.LUT R43, R34.reuse, 0xffff0000, RZ, 0xc0, !PT ;  /* 0xffff0000222b7812 */ /* 0x040fe200078ec0ff */
[----:B------:R-:W-:-:S02]  /*f0c0*/  IMAD.U32 R4, R34, 0x10000, RZ ;  /* 0x0001000022047824 */ /* 0x000fc400078e00ff */
[----:B------:R-:W-:Y:S01]  /*f0d0*/  FFMA.FTZ R52, R44, R53, R52 ;  /* 0x000000352c347223 */ /* 0x000fe20000010034 */
[C---:B------:R-:W-:Y:S01]  /*f0e0*/  FMUL.FTZ R59, R10.reuse, R51 ;  /* 0x000000330a3b7220 */ /* 0x040fe20000410000 */
[C---:B------:R-:W-:Y:S01]  /*f0f0*/  FMUL.FTZ R44, R49.reuse, R8 ;  /* 0x00000008312c7220 */ /* 0x040fe20000410000 */
[-C--:B------:R-:W-:Y:S01]  /*f100*/  FMUL.FTZ R54, R49, R4.reuse ;  /* 0x0000000431367220 */ /* 0x080fe20000410000 */
[----:B------:R-:W-:Y:S01]  /*f110*/  FMUL.FTZ R10, R10, R43 ;  /* 0x0000002b0a0a7220 */ /* 0x000fe20000410000 */
[----:B------:R-:W-:Y:S02]  /*f120*/  IMAD.U32 R50, R11, 0x10000, RZ ;  /* 0x000100000b327824 */ /* 0x000fe400078e00ff */
[C---:B------:R-:W-:Y:S01]  /*f130*/  FFMA.FTZ R53, R45.reuse, R4, -R44 ;  /* 0x000000042d357223 */ /* 0x040fe2000001082c */
[----:B------:R-:W-:Y:S02]  /*f140*/  IMAD.U32 R49, R40, 0x10000, RZ ;  /* 0x0001000028317824 */ /* 0x000fe400078e00ff */
[----:B------:R-:W-:Y:S01]  /*f150*/  FFMA.FTZ R54, R45, R8, R54 ;  /* 0x000000082d367223 */ /* 0x000fe20000010036 */
[----:B------:R-:W-:-:S02]  /*f160*/  IMAD.U32 R47, R35, 0x10000, RZ ;  /* 0x00010000232f7824 */ /* 0x000fc400078e00ff */
[----:B------:R-:W-:Y:S01]  /*f170*/  FFMA.FTZ R51, R6, R51, R10 ;  /* 0x0000003306337223 */ /* 0x000fe2000001000a */
[----:B------:R-:W-:Y:S01]  /*f180*/  LOP3.LUT R11, R11, 0xffff0000, RZ, 0xc0, !PT ;  /* 0xffff00000b0b7812 */ /* 0x000fe200078ec0ff */
[----:B------:R-:W-:Y:S01]  /*f190*/  FMUL.FTZ R45, R50, R49 ;  /* 0x00000031322d7220 */ /* 0x000fe20000410000 */
[----:B------:R-:W-:Y:S01]  /*f1a0*/  FFMA.FTZ R60, R6, R43, -R59 ;  /* 0x0000002b063c7223 */ /* 0x000fe2000001083b */
[----:B------:R-:W-:Y:S01]  /*f1b0*/  LOP3.LUT R8, R38, 0xffff0000, RZ, 0xc0, !PT ;  /* 0xffff000026087812 */ /* 0x000fe200078ec0ff */
[-C--:B------:R-:W-:Y:S01]  /*f1c0*/  FMUL.FTZ R43, R50, R47.reuse ;  /* 0x0000002f322b7220 */ /* 0x080fe20000410000 */
[----:B------:R-:W-:Y:S01]  /*f1d0*/  LOP3.LUT R10, R40, 0xffff0000, RZ, 0xc0, !PT ;  /* 0xffff0000280a7812 */ /* 0x000fe200078ec0ff */
[C---:B------:R-:W-:Y:S01]  /*f1e0*/  FFMA.FTZ R45, R46.reuse, R47, -R45 ;  /* 0x0000002f2e2d7223 */ /* 0x040fe2000001082d */
[----:B------:R-:W-:Y:S01]  /*f1f0*/  LOP3.LUT R4, R33, 0xffff0000, RZ, 0xc0, !PT ;  /* 0xffff000021047812 */ /* 0x000fe200078ec0ff */
[----:B------:R-:W-:Y:S01]  /*f200*/  FFMA.FTZ R46, R46, R49, R43 ;  /* 0x000000312e2e7223 */ /* 0x000fe2000001002b */
[----:B------:R-:W-:Y:S01]  /*f210*/  LOP3.LUT R6, R35, 0xffff0000, RZ, 0xc0, !PT ;  /* 0xffff000023067812 */ /* 0x000fe200078ec0ff */
[----:B------:R-:W-:Y:S01]  /*f220*/  FMUL.FTZ R44, R9, R8 ;  /* 0x00000008092c7220 */ /* 0x000fe20000410000 */
[----:B------:R-:W-:Y:S01]  /*f230*/  FMUL.FTZ R50, R11, R10 ;  /* 0x0000000a0b327220 */ /* 0x000fe20000410000 */
[----:B------:R-:W-:-:S02]  /*f240*/  FMUL.FTZ R43, R9, R4 ;  /* 0x00000004092b7220 */ /* 0x000fc40000410000 */
[----:B------:R-:W-:Y:S01]  /*f250*/  FMUL.FTZ R11, R11, R6 ;  /* 0x000000060b0b7220 */ /* 0x000fe20000410000 */
[----:B------:R-:W-:Y:S01]  /*f260*/  FFMA.FTZ R9, R5, R4, -R44 ;  /* 0x0000000405097223 */ /* 0x000fe2000001082c */
[----:B------:R-:W-:Y:S01]  /*f270*/  FFMA.FTZ R50, R7, R6, -R50 ;  /* 0x0000000607327223 */ /* 0x000fe20000010832 */
[----:B------:R-:W-:Y:S01]  /*f280*/  FFMA.FTZ R43, R5, R8, R43 ;  /* 0x00000008052b7223 */ /* 0x000fe2000001002b */
[----:B------:R-:W-:Y:S01]  /*f290*/  FFMA.FTZ R11, R7, R10, R11 ;  /* 0x0000000a070b7223 */ /* 0x000fe2000001000b */
[----:B------:R-:W-:Y:S02]  /*f2a0*/  F2FP.BF16.F32.PACK_AB R6, R60, R53 ;  /* 0x000000353c06723e */ /* 0x000fe400000010ff */
[----:B------:R-:W-:Y:S02]  /*f2b0*/  F2FP.BF16.F32.PACK_AB R4, R55, R56 ;  /* 0x000000383704723e */ /* 0x000fe400000010ff */
[----:B------:R-:W-:Y:S02]  /*f2c0*/  F2FP.BF16.F32.PACK_AB R5, R9, R48 ;  /* 0x000000300905723e */ /* 0x000fe400000010ff */
[----:B------:R-:W-:-:S02]  /*f2d0*/  F2FP.BF16.F32.PACK_AB R7, R50, R45 ;  /* 0x0000002d3207723e */ /* 0x000fc400000010ff */
[----:B------:R-:W-:Y:S02]  /*f2e0*/  F2FP.BF16.F32.PACK_AB R10, R51, R54 ;  /* 0x00000036330a723e */ /* 0x000fe400000010ff */
[----:B------:R-:W-:Y:S01]  /*f2f0*/  F2FP.BF16.F32.PACK_AB R8, R57, R58 ;  /* 0x0000003a3908723e */ /* 0x000fe200000010ff */
[----:B------:R1:W-:Y:S01]  /*f300*/  STS.128 [R61+0x10400], R4 ;  /* 0x010400043d007388 */ /* 0x0003e20000000c00 */
[----:B------:R-:W-:Y:S02]  /*f310*/  F2FP.BF16.F32.PACK_AB R9, R43, R52 ;  /* 0x000000342b09723e */ /* 0x000fe400000010ff */
[----:B------:R-:W-:-:S05]  /*f320*/  F2FP.BF16.F32.PACK_AB R11, R11, R46 ;  /* 0x0000002e0b0b723e */ /* 0x000fca00000010ff */
[----:B------:R1:W-:Y:S02]  /*f330*/  STS.128 [R62+0x10400], R8 ;  /* 0x010400083e007388 */ /* 0x0003e40000000c00 */
.L_x_583:
[----:B------:R-:W-:Y:S05]  /*f340*/  BSYNC B2 ;  /* 0x0000000000027941 */ /* 0x000fea0003800000 */
.L_x_582:
[----:B------:R-:W-:Y:S04]  /*f350*/  BSSY B2, `(.L_x_584) ;  /* 0x000005a000027945 */ /* 0x000fe80003800000 */
[----:B------:R-:W-:Y:S05]  /*f360*/  @P1 BRA `(.L_x_585) ;  /* 0x0000000400601947 */ /* 0x000fea0003800000 */
[----:B------:R-:W2:Y:S01]  /*f370*/  LDL R60, [R1+0x78] ;  /* 0x00007800013c7983 */ /* 0x000ea20000100800 */
[----:B-1----:R-:W-:Y:S01]  /*f380*/  LEA.HI R4, R41, R229, RZ, 0x1d ;  /* 0x000000e529047211 */ /* 0x002fe200078fe8ff */
[C---:B------:R-:W-:Y:S01]  /*f390*/  IMAD.U32 R55, R28.reuse, 0x10000, RZ ;  /* 0x000100001c377824 */ /* 0x040fe200078e00ff */
[----:B------:R-:W-:Y:S01]  /*f3a0*/  LOP3.LUT R57, R28, 0xffff0000, RZ, 0xc0, !PT ;  /* 0xffff00001c397812 */ /* 0x000fe200078ec0ff */
[----:B------:R-:W-:Y:S01]  /*f3b0*/  IMAD.U32 R53, R24, 0x10000, RZ ;  /* 0x0001000018357824 */ /* 0x000fe200078e00ff */
[----:B0-----:R-:W-:-:S04]  /*f3c0*/  SHF.R.S32.HI R5, RZ, 0x1f, R4 ;  /* 0x0000001fff057819 */ /* 0x001fc80000011404 */
        /* <DEDUP_REMOVED lines=8> */
[----:B------:R-:W-:-:S05]  /*f450*/  IMAD R43, R9, 0x2, R2 ;  /* 0x00000002092b7824 */ /* 0x000fca00078e0202 */
[----:B------:R-:W0:Y:S02]  /*f460*/  LDS.128 R8, [R43+0x10400] ;  /* 0x010400002b087984 */ /* 0x000e240000000c00 */
[C---:B0-----:R-:W-:Y:S01]  /*f470*/  IMAD.U32 R48, R8.reuse, 0x10000, RZ ;  /* 0x0001000008307824 */ /* 0x041fe200078e00ff */
[----:B------:R-:W-:Y:S01]  /*f480*/  LOP3.LUT R8, R8, 0xffff0000, RZ, 0xc0, !PT ;  /* 0xffff000008087812 */ /* 0x000fe200078ec0ff */
[C---:B------:R-:W-:Y:S01]  /*f490*/  IMAD.U32 R49, R9.reuse, 0x10000, RZ ;  /* 0x0001000009317824 */ /* 0x040fe200078e00ff */
[----:B------:R-:W-:Y:S01]  /*f4a0*/  LOP3.LUT R9, R9, 0xffff0000, RZ, 0xc0, !PT ;  /* 0xffff000009097812 */ /* 0x000fe200078ec0ff */
[C---:B------:R-:W-:Y:S01]  /*f4b0*/  FMUL.FTZ R59, R48.reuse, R55 ;  /* 0x00000037303b7220 */ /* 0x040fe20000410000 */
[----:B------:R-:W-:Y:S01]  /*f4c0*/  FMUL.FTZ R61, R48, R53 ;  /* 0x00000035303d7220 */ /* 0x000fe20000410000 */
[----:B------:R-:W-:Y:S01]  /*f4d0*/  FMUL.FTZ R63, R8, R57 ;  /* 0x00000039083f7220 */ /* 0x000fe20000410000 */
[----:B------:R-:W-:Y:S02]  /*f4e0*/  IMAD.U32 R48, R29, 0x10000, RZ ;  /* 0x000100001d307824 */ /* 0x000fe400078e00ff */
[C---:B------:R-:W-:Y:S01]  /*f4f0*/  IMAD.U32 R50, R10.reuse, 0x10000, RZ ;  /* 0x000100000a327824 */ /* 0x040fe200078e00ff */
[----:B------:R-:W-:Y:S01]  /*f500*/  LOP3.LUT R10, R10, 0xffff0000, RZ, 0xc0, !PT ;  /* 0xffff00000a0a7812 */ /* 0x000fe200078ec0ff */
[C---:B------:R-:W-:Y:S01]  /*f510*/  IMAD.U32 R51, R11.reuse, 0x10000, RZ ;  /* 0x000100000b337824 */ /* 0x040fe200078e00ff */
[----:B------:R-:W-:Y:S01]  /*f520*/  LOP3.LUT R11, R11, 0xffff0000, RZ, 0xc0, !PT ;  /* 0xffff00000b0b7812 */ /* 0x000fe200078ec0ff */
[----:B--2---:R-:W0:Y:S02]  /*f530*/  LDS.128 R4, [R60] ;  /* 0x000000003c047984 */ /* 0x004e240000000c00 */
[C---:B0-----:R-:W-:Y:S01]  /*f540*/  IMAD.U32 R44, R4.reuse, 0x10000, RZ ;  /* 0x00010000042c7824 */ /* 0x041fe200078e00ff */
[----:B------:R-:W-:Y:S01]  /*f550*/  LOP3.LUT R4, R4, 0xffff0000, RZ, 0xc0, !PT ;  /* 0xffff000004047812 */ /* 0x000fe200078ec0ff */
[C---:B------:R-:W-:Y:S01]  /*f560*/  IMAD.U32 R45, R5.reuse, 0x10000, RZ ;  /* 0x00010000052d7824 */ /* 0x040fe200078e00ff */
[----:B------:R-:W-:Y:S01]  /*f570*/  LOP3.LUT R5, R5, 0xffff0000, RZ, 0xc0, !PT ;  /* 0xffff000005057812 */ /* 0x000fe200078ec0ff */
[----:B------:R-:W-:Y:S01]  /*f580*/  FFMA.FTZ R59, R44, R53, -R59 ;  /* 0x000000352c3b7223 */ /* 0x000fe2000001083b */
[----:B------:R-:W-:Y:S01]  /*f590*/  LOP3.LUT R53, R24, 0xffff0000, RZ, 0xc0, !PT ;  /* 0xffff000018357812 */ /* 0x000fe200078ec0ff */
[----:B------:R-:W-:Y:S01]  /*f5a0*/  FFMA.FTZ R61, R44, R55, R61 ;  /* 0x000000372c3d7223 */ /* 0x000fe2000001003d */
[----:B------:R-:W-:-:S02]  /*f5b0*/  IMAD.U32 R44, R25, 0x10000, RZ ;  /* 0x00010000192c7824 */ /* 0x000fc400078e00ff */
[----:B------:R-:W-:Y:S02]  /*f5c0*/  IMAD.U32 R46, R6, 0x10000, RZ ;  /* 0x00010000062e7824 */ /* 0x000fe400078e00ff */
[-C--:B------:R-:W-:Y:S01]  /*f5d0*/  FMUL.FTZ R55, R8, R53.reuse ;  /* 0x0000003508377220 */ /* 0x080fe20000410000 */
[----:B------:R-:W-:Y:S01]  /*f5e0*/  FFMA.FTZ R52, R4, R53, -R63 ;  /* 0x0000003504347223 */ /* 0x000fe2000001083f */
[C---:B------:R-:W-:Y:S01]  /*f5f0*/  FMUL.FTZ R8, R49.reuse, R48 ;  /* 0x0000003031087220 */ /* 0x040fe20000410000 */
[----:B------:R-:W-:Y:S02]  /*f600*/  IMAD.U32 R53, R30, 0x10000, RZ ;  /* 0x000100001e357824 */ /* 0x000fe400078e00ff */
[-C--:B------:R-:W-:Y:S01]  /*f610*/  FMUL.FTZ R63, R49, R44.reuse ;  /* 0x0000002c313f7220 */ /* 0x080fe20000410000 */
[----:B------:R-:W-:Y:S01]  /*f620*/  FFMA.FTZ R54, R4, R57, R55 ;  /* 0x0000003904367223 */ /* 0x000fe20000010037 */
[----:B------:R-:W-:Y:S01]  /*f630*/  FFMA.FTZ R56, R45, R44, -R8 ;  /* 0x0000002c2d387223 */ /* 0x000fe20000010808 */
[----:B------:R-:W-:-:S02]  /*f640*/  IMAD.U32 R49, R26, 0x10000, RZ ;  /* 0x000100001a317824 */ /* 0x000fc400078e00ff */
[----:B------:R-:W-:Y:S01]  /*f650*/  FFMA.FTZ R63, R45, R48, R63 ;  /* 0x000000302d3f7223 */ /* 0x000fe2000001003f */
[----:B------:R-:W-:Y:S01]  /*f660*/  FMUL.FTZ R57, R50, R53 ;  /* 0x0000003532397220 */ /* 0x000fe20000410000 */
[----:B------:R-:W-:Y:S01]  /*f670*/  LOP3.LUT R55, R30, 0xffff0000, RZ, 0xc0, !PT ;  /* 0xffff00001e377812 */ /* 0x000fe200078ec0ff */
[----:B------:R-:W-:Y:S01]  /*f680*/  IMAD.U32 R44, R31, 0x10000, RZ ;  /* 0x000100001f2c7824 */ /* 0x000fe200078e00ff */
[----:B------:R-:W-:Y:S01]  /*f690*/  LOP3.LUT R45, R26, 0xffff0000, RZ, 0xc0, !PT ;  /* 0xffff00001a2d7812 */ /* 0x000fe200078ec0ff */
[-C--:B------:R-:W-:Y:S01]  /*f6a0*/  FMUL.FTZ R65, R50, R49.reuse ;  /* 0x0000003132417220 */ /* 0x080fe20000410000 */
[----:B------:R-:W-:Y:S01]  /*f6b0*/  LOP3.LUT R6, R6, 0xffff0000, RZ, 0xc0, !PT ;  /* 0xffff000006067812 */ /* 0x000fe200078ec0ff */
[----:B------:R-:W-:Y:S01]  /*f6c0*/  FFMA.FTZ R57, R46, R49, -R57 ;  /* 0x000000312e397223 */ /* 0x000fe20000010839 */
[C---:B------:R-:W-:Y:S01]  /*f6d0*/  FMUL.FTZ R49, R10.reuse, R55 ;  /* 0x000000370a317220 */ /* 0x040fe20000410000 */
[----:B------:R-:W-:Y:S02]  /*f6e0*/  IMAD.U32 R47, R7, 0x10000, RZ ;  /* 0x00010000072f7824 */ /* 0x000fe400078e00ff */
[----:B------:R-:W-:Y:S01]  /*f6f0*/  FMUL.FTZ R10, R10, R45 ;  /* 0x0000002d0a0a7220 */ /* 0x000fe20000410000 */
[----:B------:R-:W-:-:S02]  /*f700*/  IMAD.U32 R4, R27, 0x10000, RZ ;  /* 0x000100001b047824 */ /* 0x000fc400078e00ff */
[----:B------:R-:W-:Y:S01]  /*f710*/  FMUL.FTZ R8, R51, R44 ;  /* 0x0000002c33087220 */ /* 0x000fe20000410000 */
[----:B------:R-:W-:Y:S01]  /*f720*/  FFMA.FTZ R65, R46, R53, R65 ;  /* 0x000000352e417223 */ /* 0x000fe20000010041 */
[C---:B------:R-:W-:Y:S01]  /*f730*/  FFMA.FTZ R46, R6.reuse, R45, -R49 ;  /* 0x0000002d062e7223 */ /* 0x040fe20000010831 */
[----:B------:R-:W-:Y:S01]  /*f740*/  FFMA.FTZ R48, R6, R55, R10 ;  /* 0x0000003706307223 */ /* 0x000fe2000001000a */
[-C--:B------:R-:W-:Y:S01]  /*f750*/  FFMA.FTZ R49, R47, R4.reuse, -R8 ;  /* 0x000000042f317223 */ /* 0x080fe20000010808 */
[----:B------:R-:W-:Y:S01]  /*f760*/  FMUL.FTZ R50, R51, R4 ;  /* 0x0000000433327220 */ /* 0x000fe20000410000 */
[----:B------:R-:W-:Y:S02]  /*f770*/  LOP3.LUT R8, R29, 0xffff0000, RZ, 0xc0, !PT ;  /* 0xffff00001d087812 */ /* 0x000fe400078ec0ff */
[----:B------:R-:W-:Y:S01]  /*f780*/  LOP3.LUT R10, R31, 0xffff0000, RZ, 0xc0, !PT ;  /* 0xffff00001f0a7812 */ /* 0x000fe200078ec0ff */
[----:B------:R-:W-:Y:S01]  /*f790*/  FFMA.FTZ R50, R47, R44, R50 ;  /* 0x0000002c2f327223 */ /* 0x000fe20000010032 */
[----:B------:R-:W-:Y:S01]  /*f7a0*/  LOP3.LUT R4, R25, 0xffff0000, RZ, 0xc0, !PT ;  /* 0xffff000019047812 */ /* 0x000fe200078ec0ff */
[----:B------:R-:W-:Y:S01]  /*f7b0*/  FMUL.FTZ R44, R9, R8 ;  /* 0x00000008092c7220 */ /* 0x000fe20000410000 */
[----:B------:R-:W-:Y:S01]  /*f7c0*/  LOP3.LUT R6, R27, 0xffff0000, RZ, 0xc0, !PT ;  /* 0xffff00001b067812 */ /* 0x000fe200078ec0ff */
[----:B------:R-:W-:Y:S01]  /*f7d0*/  FMUL.FTZ R58, R11, R10 ;  /* 0x0000000a0b3a7220 */ /* 0x000fe20000410000 */
[----:B------:R-:W-:Y:S01]  /*f7e0*/  LOP3.LUT R7, R7, 0xffff0000, RZ, 0xc0, !PT ;  /* 0xffff000007077812 */ /* 0x000fe200078ec0ff */
[-C--:B------:R-:W-:Y:S01]  /*f7f0*/  FMUL.FTZ R45, R9, R4.reuse ;  /* 0x00000004092d7220 */ /* 0x080fe20000410000 */
[----:B------:R-:W-:Y:S01]  /*f800*/  FFMA.FTZ R9, R5, R4, -R44 ;  /* 0x0000000405097223 */ /* 0x000fe2000001082c */
[-C--:B------:R-:W-:Y:S01]  /*f810*/  FMUL.FTZ R11, R11, R6.reuse ;  /* 0x000000060b0b7220 */ /* 0x080fe20000410000 */
[----:B------:R-:W-:Y:S01]  /*f820*/  F2FP.BF16.F32.PACK_AB R4, R52, R59 ;  /* 0x0000003b3404723e */ /* 0x000fe200000010ff */
[----:B------:R-:W-:Y:S01]  /*f830*/  FFMA.FTZ R58, R7, R6, -R58 ;  /* 0x00000006073a7223 */ /* 0x000fe2000001083a */
[----:B------:R-:W-:Y:S01]  /*f840*/  FFMA.FTZ R44, R5, R8, R45 ;  /* 0x00000008052c7223 */ /* 0x000fe2000001002d */
[----:B------:R-:W-:Y:S01]  /*f850*/  FFMA.FTZ R11, R7, R10, R11 ;  /* 0x0000000a070b7223 */ /* 0x000fe2000001000b */
[----:B------:R-:W-:-:S02]  /*f860*/  F2FP.BF16.F32.PACK_AB R6, R46, R57 ;  /* 0x000000392e06723e */ /* 0x000fc400000010ff */
[----:B------:R-:W-:Y:S02]  /*f870*/  F2FP.BF16.F32.PACK_AB R5, R9, R56 ;  /* 0x000000380905723e */ /* 0x000fe400000010ff */
[----:B------:R-:W-:Y:S02]  /*f880*/  F2FP.BF16.F32.PACK_AB R7, R58, R49 ;  /* 0x000000313a07723e */ /* 0x000fe400000010ff */
[----:B------:R-:W-:Y:S02]  /*f890*/  F2FP.BF16.F32.PACK_AB R10, R48, R65 ;  /* 0x00000041300a723e */ /* 0x000fe400000010ff */
[----:B------:R-:W-:Y:S01]  /*f8a0*/  F2FP.BF16.F32.PACK_AB R8, R54, R61 ;  /* 0x0000003d3608723e */ /* 0x000fe200000010ff */
[----:B------:R2:W-:Y:S01]  /*f8b0*/  STS.128 [R60], R4 ;  /* 0x000000043c007388 */ /* 0x0005e20000000c00 */
[----:B------:R-:W-:Y:S02]  /*f8c0*/  F2FP.BF16.F32.PACK_AB R9, R44, R63 ;  /* 0x0000003f2c09723e */ /* 0x000fe400000010ff */
[----:B------:R-:W-:-:S05]  /*f8d0*/  F2FP.BF16.F32.PACK_AB R11, R11, R50 ;  /* 0x000000320b0b723e */ /* 0x000fca00000010ff */
[----:B------:R2:W-:Y:S02]  /*f8e0*/  STS.128 [R43+0x10400], R8 ;  /* 0x010400082b007388 */ /* 0x0005e40000000c00 */
.L_x_585:
[----:B------:R-:W-:Y:S05]  /*f8f0*/  BSYNC B2 ;  /* 0x0000000000027941 */ /* 0x000fea0003800000 */
.L_x_584:
[----:B------:R-:W-:Y:S05]  /*f900*/  @P2 BRA `(.L_x_581) ;  /* 0x0000000400602947 */ /* 0x000fea0003800000 */
[----:B-1----:R-:W3:Y:S01]  /*f910*/  LDL R61, [R1+0x70] ;  /* 0x00007000013d7983 */ /* 0x002ee20000100800 */
[----:B------:R-:W-:Y:S01]  /*f920*/  LEA.HI R41, R41, R230, RZ, 0x1d ;  /* 0x000000e629297211 */ /* 0x000fe200078fe8ff */
[C---:B------:R-:W-:Y:S01]  /*f930*/  IMAD.U32 R54, R14.reuse, 0x10000, RZ ;  /* 0x000100000e367824 */ /* 0x040fe200078e00ff */
[----:B------:R-:W-:Y:S01]  /*f940*/  LOP3.LUT R51, R14, 0xffff0000, RZ, 0xc0, !PT ;  /* 0xffff00000e337812 */ /* 0x000fe200078ec0ff */
[----:B------:R-:W-:Y:S01]  /*f950*/  IMAD.U32 R52, R0, 0x10000, RZ ;  /* 0x0001000000347824 */ /* 0x000fe200078e00ff */
[----:B--2---:R-:W-:Y:S01]  /*f960*/  SHF.R.S32.HI R4, RZ, 0x1f, R41 ;  /* 0x0000001fff047819 */ /* 0x004fe20000011429 */
[----:B------:R-:W-:-:S03]  /*f970*/  IMAD.U32 R53, R15, 0x10000, RZ ;  /* 0x000100000f357824 */ /* 0x000fc600078e00ff */
[----:B0-----:R-:W-:Y:S01]  /*f980*/  LEA.HI R5, R4, R41, RZ, 0x3 ;  /* 0x0000002904057211 */ /* 0x001fe200078f18ff */
        /* <DEDUP_REMOVED lines=15> */
[----:B------:R-:W-:Y:S01]  /*fa80*/  LOP3.LUT R47, R0, 0xffff0000, RZ, 0xc0, !PT ;  /* 0xffff0000002f7812 */ /* 0x000fe200078ec0ff */
[----:B------:R-:W-:Y:S01]  /*fa90*/  FMUL.FTZ R55, R8, R51 ;  /* 0x0000003308377220 */ /* 0x000fe20000410000 */
[C---:B------:R-:W-:Y:S01]  /*faa0*/  IMAD.U32 R49, R10.reuse, 0x10000, RZ ;  /* 0x000100000a317824 */ /* 0x040fe200078e00ff */
[----:B------:R-:W-:Y:S01]  /*fab0*/  LOP3.LUT R10, R10, 0xffff0000, RZ, 0xc0, !PT ;  /* 0xffff00000a0a7812 */ /* 0x000fe200078ec0ff */
[----:B------:R-:W-:-:S02]  /*fac0*/  IMAD.U32 R50, R11, 0x10000, RZ ;  /* 0x000100000b327824 */ /* 0x000fc400078e00ff */
[----:B------:R-:W-:Y:S01]  /*fad0*/  FMUL.FTZ R57, R8, R47 ;  /* 0x0000002f08397220 */ /* 0x000fe20000410000 */
[----:B------:R-:W-:Y:S01]  /*fae0*/  IMAD.U32 R8, R20, 0x10000, RZ ;  /* 0x0001000014087824 */ /* 0x000fe200078e00ff */
[----:B------:R-:W-:Y:S01]  /*faf0*/  LOP3.LUT R11, R11, 0xffff0000, RZ, 0xc0, !PT ;  /* 0xffff00000b0b7812 */ /* 0x000fe200078ec0ff */
[----:B---3--:R-:W0:Y:S02]  /*fb00*/  LDS.128 R4, [R61] ;  /* 0x000000003d047984 */ /* 0x008e240000000c00 */
[C---:B0-----:R-:W-:Y:S01]  /*fb10*/  IMAD.U32 R43, R4.reuse, 0x10000, RZ ;  /* 0x00010000042b7824 */ /* 0x041fe200078e00ff */
[----:B------:R-:W-:Y:S01]  /*fb20*/  LOP3.LUT R4, R4, 0xffff0000, RZ, 0xc0, !PT ;  /* 0xffff000004047812 */ /* 0x000fe200078ec0ff */
[C---:B------:R-:W-:Y:S01]  /*fb30*/  IMAD.U32 R44, R5.reuse, 0x10000, RZ ;  /* 0x00010000052c7824 */ /* 0x040fe200078e00ff */
[----:B------:R-:W-:Y:S01]  /*fb40*/  LOP3.LUT R5, R5, 0xffff0000, RZ, 0xc0, !PT ;  /* 0xffff000005057812 */ /* 0x000fe200078ec0ff */
[C---:B------:R-:W-:Y:S01]  /*fb50*/  FFMA.FTZ R56, R43.reuse, R52, -R56 ;  /* 0x000000342b387223 */ /* 0x040fe20000010838 */
[----:B------:R-:W-:Y:S01]  /*fb60*/  FFMA.FTZ R58, R43, R54, R58 ;  /* 0x000000362b3a7223 */ /* 0x000fe2000001003a */
[----:B------:R-:W-:-:S02]  /*fb70*/  IMAD.U32 R43, R3, 0x10000, RZ ;  /* 0x00010000032b7824 */ /* 0x000fc400078e00ff */
[----:B------:R-:W-:Y:S01]  /*fb80*/  FFMA.FTZ R55, R4, R47, -R55 ;  /* 0x0000002f04377223 */ /* 0x000fe20000010837 */
[----:B------:R-:W-:Y:S01]  /*fb90*/  FMUL.FTZ R47, R48, R53 ;  /* 0x00000035302f7220 */ /* 0x000fe20000410000 */
[----:B------:R-:W-:Y:S01]  /*fba0*/  FFMA.FTZ R57, R4, R51, R57 ;  /* 0x0000003304397223 */ /* 0x000fe20000010039 */
[-C--:B------:R-:W-:Y:S01]  /*fbb0*/  FMUL.FTZ R52, R48, R43.reuse ;  /* 0x0000002b30347220 */ /* 0x080fe20000410000 */
[----:B------:R-:W-:Y:S01]  /*fbc0*/  LOP3.LUT R51, R20, 0xffff0000, RZ, 0xc0, !PT ;  /* 0xffff000014337812 */ /* 0x000fe200078ec0ff */
[----:B------:R-:W-:Y:S01]  /*fbd0*/  FFMA.FTZ R48, R44, R43, -R47 ;  /* 0x0000002b2c307223 */ /* 0x000fe2000001082f */
[C---:B------:R-:W-:Y:S01]  /*fbe0*/  LOP3.LUT R43, R12.reuse, 0xffff0000, RZ, 0xc0, !PT ;  /* 0xffff00000c2b7812 */ /* 0x040fe200078ec0ff */
[----:B------:R-:W-:Y:S02]  /*fbf0*/  IMAD.U32 R4, R12, 0x10000, RZ ;  /* 0x000100000c047824 */ /* 0x000fe400078e00ff */
[----:B------:R-:W-:Y:S01]  /*fc00*/  FFMA.FTZ R52, R44, R53, R52 ;  /* 0x000000352c347223 */ /* 0x000fe20000010034 */
[C---:B------:R-:W-:Y:S01]  /*fc10*/  IMAD.U32 R45, R6.reuse, 0x10000, RZ ;  /* 0x00010000062d7824 */ /* 0x040fe200078e00ff */
[----:B------:R-:W-:Y:S01]  /*fc20*/  LOP3.LUT R6, R6, 0xffff0000, RZ, 0xc0, !PT ;  /* 0xffff000006067812 */ /* 0x000fe200078ec0ff */
[C---:B------:R-:W-:Y:S01]  /*fc30*/  FMUL.FTZ R59, R10.reuse, R51 ;  /* 0x000000330a3b7220 */ /* 0x040fe20000410000 */
[C---:B------:R-:W-:Y:S01]  /*fc40*/  FMUL.FTZ R44, R49.reuse, R8 ;  /* 0x00000008312c7220 */ /* 0x040fe20000410000 */
[----:B------:R-:W-:Y:S01]  /*fc50*/  FMUL.FTZ R54, R49, R4 ;  /* 0x0000000431367220 */ /* 0x000fe20000410000 */
[----:B------:R-:W-:Y:S01]  /*fc60*/  FMUL.FTZ R10, R10, R43 ;  /* 0x0000002b0a0a7220 */ /* 0x000fe20000410000 */
[----:B------:R-:W-:-:S02]  /*fc70*/  IMAD.U32 R49, R21, 0x10000, RZ ;  /* 0x0001000015317824 */ /* 0x000fc400078e00ff */
[----:B------:R-:W-:Y:S01]  /*fc80*/  FFMA.FTZ R53, R45, R4, -R44 ;  /* 0x000000042d357223 */ /* 0x000fe2000001082c */
[----:B------:R-:W-:Y:S02]  /*fc90*/  IMAD.U32 R47, R13, 0x10000, RZ ;  /* 0x000100000d2f7824 */ /* 0x000fe400078e00ff */
[----:B------:R-:W-:Y:S01]  /*fca0*/  FFMA.FTZ R54, R45, R8, R54 ;  /* 0x000000082d367223 */ /* 0x000fe20000010036 */
[----:B------:R-:W-:Y:S01]  /*fcb0*/  FFMA.FTZ R51, R6, R51, R10 ;  /* 0x0000003306337223 */ /* 0x000fe2000001000a */
[----:B------:R-:W-:Y:S02]  /*fcc0*/  IMAD.U32 R46, R7, 0x10000, RZ ;  /* 0x00010000072e7824 */ /* 0x000fe400078e00ff */
        /* <DEDUP_REMOVED lines=10> */
[----:B------:R-:W-:Y:S01]  /*fd70*/  LOP3.LUT R7, R7, 0xffff0000, RZ, 0xc0, !PT ;  /* 0xffff000007077812 */ /* 0x000fe200078ec0ff */
        /* <DEDUP_REMOVED lines=13> */
[----:B------:R3:W-:Y:S01]  /*fe50*/  STS.128 [R61], R4 ;  /* 0x000000043d007388 */ /* 0x0007e20000000c00 */
[----:B------:R-:W-:-:S02]  /*fe60*/  F2FP.BF16.F32.PACK_AB R9, R43, R52 ;  /* 0x000000342b09723e */ /* 0x000fc400000010ff */
[----:B------:R-:W-:-:S05]  /*fe70*/  F2FP.BF16.F32.PACK_AB R11, R11, R46 ;  /* 0x0000002e0b0b723e */ /* 0x000fca00000010ff */
[----:B------:R3:W-:Y:S02]  /*fe80*/  STS.128 [R41+0x10400], R8 ;  /* 0x0104000829007388 */ /* 0x0007e40000000c00 */
.L_x_581:
[----:B------:R-:W-:Y:S05]  /*fe90*/  BSYNC B1 ;  /* 0x0000000000017941 */ /* 0x000fea0003800000 */
.L_x_580:
[----:B------:R-:W-:-:S13]  /*fea0*/  ISETP.GE.AND P0, PT, R207, R42, PT ;  /* 0x0000002acf00720c */ /* 0x000fda0003f06270 */
[----:B------:R-:W-:Y:S05]  /*feb0*/  @P0 BRA `(.L_x_564) ;  /* 0x00000010004c0947 */ /* 0x000fea0003800000 */
[----:B---3--:R-:W3:Y:S01]  /*fec0*/  LDC R41, c[0x0][0x3f4] ;  /* 0x0000fd00ff297b82 */ /* 0x008ee20000000800 */
[C---:B-12---:R-:W-:Y:S01]  /*fed0*/  VIADD R4, R18.reuse, 0x20 ;  /* 0x0000002012047836 */ /* 0x046fe20000000000 */
[----:B------:R-:W-:Y:S01]  /*fee0*/  BSSY B1, `(.L_x_586) ;  /* 0x000005e000017945 */ /* 0x000fe20003800000 */
[C---:B------:R-:W-:Y:S01]  /*fef0*/  VIADD R6, R18.reuse, 0x40 ;  /* 0x0000004012067836 */ /* 0x040fe20000000000 */
[----:B------:R-:W-:Y:S02]  /*ff00*/  SHF.R.U32.HI R59, RZ, 0x3, R185 ;  /* 0x00000003ff3b7819 */ /* 0x000fe400000116b9 */
[-C--:B---3--:R-:W-:Y:S02]  /*ff10*/  ISETP.GE.AND P0, PT, R18, R41.reuse, PT ;  /* 0x000000291200720c */ /* 0x088fe40003f06270 */
[-C--:B------:R-:W-:Y:S02]  /*ff20*/  ISETP.GE.AND P1, PT, R4, R41.reuse, PT ;  /* 0x000000290400720c */ /* 0x080fe40003f26270 */
[----:B------:R-:W-:-:S09]  /*ff30*/  ISETP.GE.AND P2, PT, R6, R41, PT ;  /* 0x000000290600720c */ /* 0x000fd20003f46270 */
[----:B------:R-:W-:Y:S05]  /*ff40*/  @P0 BRA `(.L_x_587) ;  /* 0x00000004005c0947 */ /* 0x000fea0003800000 */
[----:B------:R-:W2:Y:S01]  /*ff50*/  LDL R61, [R1+0x74] ;  /* 0x00007400013d7983 */ /* 0x000ea20000100800 */
[----:B------:R-:W-:Y:S01]  /*ff60*/  LEA.HI R4, R41, R228, RZ, 0x1d ;  /* 0x000000e429047211 */ /* 0x000fe200078fe8ff */
[C---:B------:R-:W-:Y:S01]  /*ff70*/  IMAD.U32 R53, R37.reuse, 0x10000, RZ ;  /* 0x0001000025357824 */ /* 0x040fe200078e00ff */
[----:B------:R-:W-:Y:S01]  /*ff80*/  LOP3.LUT R58, R37, 0xffff0000, RZ, 0xc0, !PT ;  /* 0xffff0000253a7812 */ /* 0x000fe200078ec0ff */
[----:B------:R-:W-:Y:S01]  /*ff90*/  IMAD.U32 R51, R32, 0x10000, RZ ;  /* 0x0001000020337824 */ /* 0x000fe200078e00ff */
[----:B0-----:R-:W-:Y:S01]  /*ffa0*/  SHF.R.S32.HI R5, RZ, 0x1f, R4 ;  /* 0x0000001fff057819 */ /* 0x001fe20000011404 */
[----:B------:R-:W-:Y:S01]  /*ffb0*/  IMAD.SHL.U32 R6, R4, 0x8, RZ ;  /* 0x0000000804067824 */ /* 0x000fe200078e00ff */
[----:B------:R-:W-:Y:S01]  /*ffc0*/  LOP3.LUT R32, R32, 0xffff0000, RZ, 0xc0, !PT ;  /* 0xffff000020207812 */ /* 0x000fe200078ec0ff */
[----:B------:R-:W-:Y:S01]  /*ffd0*/  IMAD.U32 R60, R38, 0x10000, RZ ;  /* 0x00010000263c7824 */ /* 0x000fe200078e00ff */
[----:B------:R-:W-:Y:S01]  /*ffe0*/  LEA.HI R5, R5, R4, RZ, 0x3 ;  /* 0x0000000405057211 */ /* 0x000fe200078f18ff */
[----:B------:R-:W-:Y:S01]  /*fff0*/  IMAD.U32 R56, R33, 0x10000, RZ ;  /* 0x0001000021387824 */ /* 0x000fe200078e00ff */
[----:B------:R-:W-:Y:S01]  /*10000*/  LOP3.LUT R4, R185, 0x38, R6, 0xf8, !PT ;  /* 0x00000038b9047812 */ /* 0x000fe200078ef806 */
[----:B------:R-:W-:Y:S01]  /*10010*/  IMAD.U32 R55, R39, 0x10000, RZ ;  /* 0x0001000027377824 */ /* 0x000fe200078e00ff */
[----:B------:R-:W-:Y:S01]  /*10020*/  LOP3.LUT R57, R40, 0xffff0000, RZ, 0xc0, !PT ;  /* 0xffff000028397812 */ /* 0x000fe200078ec0ff */
[----:B------:R-:W-:Y:S01]  /*10030*/  IMAD.SHL.U32 R5, R5, 0x400, RZ ;  /* 0x0000040005057824 */ /* 0x000fe200078e00ff */
[----:B------:R-:W-:-:S02]  /*10040*/  LOP3.LUT R4, R4, R59, RZ, 0x3c, !PT ;  /* 0x0000003b04047212 */ /* 0x000fc400078e3cff */
[----:B------:R-:W-:Y:S02]  /*10050*/  LOP3.LUT R33, R33, 0xffff0000, RZ, 0xc0, !PT ;  /* 0xffff000021217812 */ /* 0x000fe400078ec0ff */
[----:B------:R-:W-:-:S04]  /*10060*/  LOP3.LUT R5, R5, 0x7fffe000, RZ, 0xc0, !PT ;  /* 0x7fffe00005057812 */ /* 0x000fc800078ec0ff */
[----:B------:R-:W-:-:S05]  /*10070*/  IADD3 R9, R4, R5, R195 ;  /* 0x0000000504097210 */ /* 0x000fca0007ffe0c3 */
[----:B------:R-:W-:-:S05]  /*10080*/  IMAD R42, R9, 0x2, R2 ;  /* 0x00000002092a7824 */ /* 0x000fca00078e0202 */
[----:B------:R-:W0:Y:S02]  /*10090*/  LDS.128 R8, [R42+0x10400] ;  /* 0x010400002a087984 */ /* 0x000e240000000c00 */
[C---:B0-----:R-:W-:Y:S01]  /*100a0*/  IMAD.U32 R47, R8.reuse, 0x10000, RZ ;  /* 0x00010000082f7824 */ /* 0x041fe200078e00ff */
[----:B------:R-:W-:Y:S01]  /*100b0*/  LOP3.LUT R8, R8, 0xffff0000, RZ, 0xc0, !PT ;  /* 0xffff000008087812 */ /* 0x000fe200078ec0ff */
[C---:B------:R-:W-:Y:S01]  /*100c0*/  IMAD.U32 R48, R9.reuse, 0x10000, RZ ;  /* 0x0001000009307824 */ /* 0x040fe200078e00ff */
[----:B------:R-:W-:Y:S01]  /*100d0*/  LOP3.LUT R9, R9, 0xffff0000, RZ, 0xc0, !PT ;  /* 0xffff000009097812 */ /* 0x000fe200078ec0ff */
[-C--:B------:R-:W-:Y:S01]  /*100e0*/  FMUL.FTZ R52, R53, R47.reuse ;  /* 0x0000002f35347220 */ /* 0x080fe20000410000 */
[----:B------:R-:W-:Y:S01]  /*100f0*/  FMUL.FTZ R54, R51, R47 ;  /* 0x0000002f33367220 */ /* 0x000fe20000410000 */
[----:B------:R-:W-:Y:S01]  /*10100*/  FMUL.FTZ R47, R60, R48 ;  /* 0x000000303c2f7220 */ /* 0x000fe20000410000 */
[----:B------:R-:W-:Y:S01]  /*10110*/  FMUL.FTZ R37, R58, R8 ;  /* 0x000000083a257220 */ /* 0x000fe20000410000 */
        /* <DEDUP_REMOVED lines=9> */
[-C--:B------:R-:W-:Y:S01]  /*101b0*/  FFMA.FTZ R52, R51, R43.reuse, -R52 ;  /* 0x0000002b33347223 */ /* 0x080fe20000010834 */
[----:B------:R-:W-:Y:S01]  /*101c0*/  FMUL.FTZ R51, R56, R48 ;  /* 0x0000003038337220 */ /* 0x000fe20000410000 */
[----:B------:R-:W-:Y:S01]  /*101d0*/  FFMA.FTZ R54, R53, R43, R54 ;  /* 0x0000002b35367223 */ /* 0x000fe20000010036 */
[----:B------:R-:W-:Y:S01]  /*101e0*/  FMUL.FTZ R43, R32, R8 ;  /* 0x00000008202b7220 */ /* 0x000fe20000410000 */
[----:B------:R-:W-:-:S02]  /*101f0*/  IMAD.U32 R53, R34, 0x10000, RZ ;  /* 0x0001000022357824 */ /* 0x000fc400078e00ff */
[-C--:B------:R-:W-:Y:S01]  /*10200*/  FFMA.FTZ R47, R56, R44.reuse, -R47 ;  /* 0x0000002c382f7223 */ /* 0x080fe2000001082f */
[----:B------:R-:W-:Y:S01]  /*10210*/  FFMA.FTZ R51, R60, R44, R51 ;  /* 0x0000002c3c337223 */ /* 0x000fe20000010033 */
[----:B------:R-:W-:Y:S01]  /*10220*/  LOP3.LUT R34, R34, 0xffff0000, RZ, 0xc0, !PT ;  /* 0xffff000022227812 */ /* 0x000fe200078ec0ff */
[-C--:B------:R-:W-:Y:S01]  /*10230*/  FFMA.FTZ R37, R32, R4.reuse, -R37 ;  /* 0x0000000420257223 */ /* 0x080fe20000010825 */
[----:B------:R-:W-:Y:S01]  /*10240*/  LOP3.LUT R44, R39, 0xffff0000, RZ, 0xc0, !PT ;  /* 0xffff0000272c7812 */ /* 0x000fe200078ec0ff */
[----:B------:R-:W-:Y:S01]  /*10250*/  FFMA.FTZ R43, R58, R4, R43 ;  /* 0x000000043a2b7223 */ /* 0x000fe2000001002b */
[----:B------:R-:W-:Y:S02]  /*10260*/  IMAD.U32 R45, R6, 0x10000, RZ ;  /* 0x00010000062d7824 */ /* 0x000fe400078e00ff */
[-C--:B------:R-:W-:Y:S01]  /*10270*/  FMUL.FTZ R4, R55, R49.reuse ;  /* 0x0000003137047220 */ /* 0x080fe20000410000 */
[----:B------:R-:W-:Y:S01]  /*10280*/  FMUL.FTZ R32, R53, R49 ;  /* 0x0000003135207220 */ /* 0x000fe20000410000 */
[----:B------:R-:W-:-:S02]  /*10290*/  IMAD.U32 R48, R40, 0x10000, RZ ;  /* 0x0001000028307824 */ /* 0x000fc400078e00ff */
[-C--:B------:R-:W-:Y:S01]  /*102a0*/  FMUL.FTZ R39, R44, R10.reuse ;  /* 0x0000000a2c277220 */ /* 0x080fe20000410000 */
[----:B------:R-:W-:Y:S01]  /*102b0*/  FMUL.FTZ R49, R34, R10 ;  /* 0x0000000a22317220 */ /* 0x000fe20000410000 */
[-C--:B------:R-:W-:Y:S01]  /*102c0*/  FFMA.FTZ R8, R53, R45.reuse, -R4 ;  /* 0x0000002d35087223 */ /* 0x080fe20000010804 */
[----:B------:R-:W-:Y:S01]  /*102d0*/  FFMA.FTZ R10, R55, R45, R32 ;  /* 0x0000002d370a7223 */ /* 0x000fe20000010020 */
[----:B------:R-:W-:Y:S01]  /*102e0*/  LOP3.LUT R6, R6, 0xffff0000, RZ, 0xc0, !PT ;  /* 0xffff000006067812 */ /* 0x000fe200078ec0ff */
[----:B------:R-:W-:Y:S02]  /*102f0*/  IMAD.U32 R46, R7, 0x10000, RZ ;  /* 0x00010000072e7824 */ /* 0x000fe400078e00ff */
[----:B------:R-:W-:Y:S01]  /*10300*/  FMUL.FTZ R45, R48, R50 ;  /* 0x00000032302d7220 */ /* 0x000fe20000410000 */
[C---:B------:R-:W-:Y:S01]  /*10310*/  IMAD.U32 R4, R35.reuse, 0x10000, RZ ;  /* 0x0001000023047824 */ /* 0x040fe200078e00ff */
[----:B------:R-:W-:Y:S01]  /*10320*/  LOP3.LUT R55, R38, 0xffff0000, RZ, 0xc0, !PT ;  /* 0xffff000026377812 */ /* 0x000fe200078ec0ff */
[----:B------:R-:W-:Y:S01]  /*10330*/  FFMA.FTZ R39, R34, R6, -R39 ;  /* 0x0000000622277223 */ /* 0x000fe20000010827 */
[----:B------:R-:W-:Y:S01]  /*10340*/  LOP3.LUT R35, R35, 0xffff0000, RZ, 0xc0, !PT ;  /* 0xffff000023237812 */ /* 0x000fe200078ec0ff */
[C---:B------:R-:W-:Y:S01]  /*10350*/  FMUL.FTZ R53, R4.reuse, R50 ;  /* 0x0000003204357220 */ /* 0x040fe20000410000 */
[----:B------:R-:W-:Y:S01]  /*10360*/  LOP3.LUT R7, R7, 0xffff0000, RZ, 0xc0, !PT ;  /* 0xffff000007077812 */ /* 0x000fe200078ec0ff */
[----:B------:R-:W-:Y:S01]  /*10370*/  FFMA.FTZ R45, R4, R46, -R45 ;  /* 0x0000002e042d7223 */ /* 0x000fe2000001082d */
        /* <DEDUP_REMOVED lines=20> */
.L_x_587:
[----:B------:R-:W-:Y:S05]  /*104c0*/  BSYNC B1 ;  /* 0x0000000000017941 */ /* 0x000fea0003800000 */
.L_x_586:
[----:B------:R-:W-:Y:S04]  /*104d0*/  BSSY B1, `(.L_x_588) ;  /* 0x0000059000017945 */ /* 0x000fe80003800000 */
[----:B------:R-:W-:Y:S05]  /*104e0*/  @P1 BRA `(.L_x_589) ;  /* 0x00000004005c1947 */ /* 0x000fea0003800000 */
[----:B------:R-:W2:Y:S01]  /*104f0*/  LDL R50, [R1+0x6c] ;  /* 0x00006c0001327983 */ /* 0x000ea20000100800 */
[----:B-1----:R-:W-:Y:S01]  /*10500*/  LEA.HI R4, R41, R229, RZ, 0x1d ;  /* 0x000000e529047211 */ /* 0x002fe200078fe8ff */
[----:B------:R-:W-:Y:S01]  /*10510*/  IMAD.U32 R43, R24, 0x10000, RZ ;  /* 0x00010000182b7824 */ /* 0x000fe200078e00ff */
[----:B------:R-:W-:Y:S01]  /*10520*/  SHF.L.U32 R45, R28, 0x10, RZ ;  /* 0x000000101c2d7819 */ /* 0x000fe200000006ff */
        /* <DEDUP_REMOVED lines=11> */
[----:B------:R-:W-:Y:S01]  /*105e0*/  LOP3.LUT R4, R4, R59, RZ, 0x3c, !PT ;  /* 0x0000003b04047212 */ /* 0x000fe200078e3cff */
[----:B------:R-:W-:Y:S01]  /*105f0*/  IMAD.U32 R28, R25, 0x10000, RZ ;  /* 0x00010000191c7824 */ /* 0x000fe200078e00ff */
[----:B------:R-:W-:Y:S01]  /*10600*/  LOP3.LUT R26, R26, 0xffff0000, RZ, 0xc0, !PT ;  /* 0xffff00001a1a7812 */ /* 0x000fe200078ec0ff */
[----:B------:R-:W-:Y:S01]  /*10610*/  IMAD.U32 R51, R27, 0x10000, RZ ;  /* 0x000100001b337824 */ /* 0x000fe200078e00ff */
[----:B------:R-:W-:-:S02]  /*10620*/  LOP3.LUT R5, R5, 0x7fffe000, RZ, 0xc0, !PT ;  /* 0x7fffe00005057812 */ /* 0x000fc400078ec0ff */
[----:B------:R-:W-:Y:S02]  /*10630*/  LOP3.LUT R30, R30, 0xffff0000, RZ, 0xc0, !PT ;  /* 0xffff00001e1e7812 */ /* 0x000fe400078ec0ff */
[----:B------:R-:W-:Y:S02]  /*10640*/  IADD3 R9, R4, R5, R195 ;  /* 0x0000000504097210 */ /* 0x000fe40007ffe0c3 */
[----:B------:R-:W-:Y:S02]  /*10650*/  LOP3.LUT R29, R29, 0xffff0000, RZ, 0xc0, !PT ;  /* 0xffff00001d1d7812 */ /* 0x000fe400078ec0ff */
[----:B------:R-:W-:Y:S01]  /*10660*/  LOP3.LUT R31, R31, 0xffff0000, RZ, 0xc0, !PT ;  /* 0xffff00001f1f7812 */ /* 0x000fe200078ec0ff */
[----:B------:R-:W-:Y:S01]  /*10670*/  IMAD R32, R9, 0x2, R2 ;  /* 0x0000000209207824 */ /* 0x000fe200078e0202 */
[----:B------:R-:W-:Y:S02]  /*10680*/  LOP3.LUT R25, R25, 0xffff0000, RZ, 0xc0, !PT ;  /* 0xffff000019197812 */ /* 0x000fe400078ec0ff */
[----:B------:R-:W-:-:S02]  /*10690*/  LOP3.LUT R27, R27, 0xffff0000, RZ, 0xc0, !PT ;  /* 0xffff00001b1b7812 */ /* 0x000fc400078ec0ff */
[----:B------:R-:W0:Y:S02]  /*106a0*/  LDS.128 R8, [R32+0x10400] ;  /* 0x0104000020087984 */ /* 0x000e240000000c00 */
[C---:B0-----:R-:W-:Y:S01]  /*106b0*/  IMAD.U32 R38, R8.reuse, 0x10000, RZ ;  /* 0x0001000008267824 */ /* 0x041fe200078e00ff */
[----:B------:R-:W-:Y:S01]  /*106c0*/  LOP3.LUT R8, R8, 0xffff0000, RZ, 0xc0, !PT ;  /* 0xffff000008087812 */ /* 0x000fe200078ec0ff */
[C---:B------:R-:W-:Y:S01]  /*106d0*/  IMAD.U32 R40, R10.reuse, 0x10000, RZ ;  /* 0x000100000a287824 */ /* 0x040fe200078e00ff */
[----:B------:R-:W-:Y:S01]  /*106e0*/  LOP3.LUT R10, R10, 0xffff0000, RZ, 0xc0, !PT ;  /* 0xffff00000a0a7812 */ /* 0x000fe200078ec0ff */
[-C--:B------:R-:W-:Y:S01]  /*106f0*/  FMUL.FTZ R44, R45, R38.reuse ;  /* 0x000000262d2c7220 */ /* 0x080fe20000410000 */
[----:B------:R-:W-:Y:S01]  /*10700*/  FMUL.FTZ R38, R43, R38 ;  /* 0x000000262b267220 */ /* 0x000fe20000410000 */
[C---:B------:R-:W-:Y:S01]  /*10710*/  IMAD.U32 R39, R9.reuse, 0x10000, RZ ;  /* 0x0001000009277824 */ /* 0x040fe200078e00ff */
[----:B------:R-:W-:Y:S01]  /*10720*/  LOP3.LUT R9, R9, 0xffff0000, RZ, 0xc0, !PT ;  /* 0xffff000009097812 */ /* 0x000fe200078ec0ff */
[C---:B------:R-:W-:Y:S01]  /*10730*/  IMAD.U32 R42, R11.reuse, 0x10000, RZ ;  /* 0x000100000b2a7824 */ /* 0x040fe200078e00ff */
[----:B------:R-:W-:Y:S01]  /*10740*/  LOP3.LUT R11, R11, 0xffff0000, RZ, 0xc0, !PT ;  /* 0xffff00000b0b7812 */ /* 0x000fe200078ec0ff */
[----:B------:R-:W-:Y:S01]  /*10750*/  FMUL.FTZ R49, R26, R10 ;  /* 0x0000000a1a317220 */ /* 0x000fe20000410000 */
[----:B--2---:R-:W0:Y:S02]  /*10760*/  LDS.128 R4, [R50] ;  /* 0x0000000032047984 */ /* 0x004e240000000c00 */
[C---:B0-----:R-:W-:Y:S01]  /*10770*/  IMAD.U32 R33, R4.reuse, 0x10000, RZ ;  /* 0x0001000004217824 */ /* 0x041fe200078e00ff */
[----:B------:R-:W-:Y:S01]  /*10780*/  LOP3.LUT R4, R4, 0xffff0000, RZ, 0xc0, !PT ;  /* 0xffff000004047812 */ /* 0x000fe200078ec0ff */
[C---:B------:R-:W-:Y:S01]  /*10790*/  IMAD.U32 R35, R6.reuse, 0x10000, RZ ;  /* 0x0001000006237824 */ /* 0x040fe200078e00ff */
[----:B------:R-:W-:Y:S01]  /*107a0*/  LOP3.LUT R6, R6, 0xffff0000, RZ, 0xc0, !PT ;  /* 0xffff000006067812 */ /* 0x000fe200078ec0ff */
[-C--:B------:R-:W-:Y:S01]  /*107b0*/  FFMA.FTZ R44, R43, R33.reuse, -R44 ;  /* 0x000000212b2c7223 */ /* 0x080fe2000001082c */
[----:B------:R-:W-:Y:S01]  /*107c0*/  FFMA.FTZ R38, R45, R33, R38 ;  /* 0x000000212d267223 */ /* 0x000fe20000010026 */
[-C--:B------:R-:W-:Y:S01]  /*107d0*/  FMUL.FTZ R43, R46, R8.reuse ;  /* 0x000000082e2b7220 */ /* 0x080fe20000410000 */
[----:B------:R-:W-:Y:S01]  /*107e0*/  FMUL.FTZ R33, R24, R8 ;  /* 0x0000000818217220 */ /* 0x000fe20000410000 */
[----:B------:R-:W-:-:S02]  /*107f0*/  IMAD.U32 R34, R5, 0x10000, RZ ;  /* 0x0001000005227824 */ /* 0x000fc400078e00ff */
[-C--:B------:R-:W-:Y:S01]  /*10800*/  FMUL.FTZ R45, R48, R39.reuse ;  /* 0x00000027302d7220 */ /* 0x080fe20000410000 */
[-C--:B------:R-:W-:Y:S01]  /*10810*/  FFMA.FTZ R43, R24, R4.reuse, -R43 ;  /* 0x00000004182b7223 */ /* 0x080fe2000001082b */
[----:B------:R-:W-:Y:S01]  /*10820*/  FFMA.FTZ R33, R46, R4, R33 ;  /* 0x000000042e217223 */ /* 0x000fe20000010021 */
[-C--:B------:R-:W-:Y:S01]  /*10830*/  FMUL.FTZ R4, R53, R40.reuse ;  /* 0x0000002835047220 */ /* 0x080fe20000410000 */
[----:B------:R-:W-:Y:S02]  /*10840*/  IMAD.U32 R37, R7, 0x10000, RZ ;  /* 0x0001000007257824 */ /* 0x000fe400078e00ff */
[C---:B------:R-:W-:Y:S01]  /*10850*/  FMUL.FTZ R40, R47.reuse, R40 ;  /* 0x000000282f287220 */ /* 0x040fe20000410000 */
[----:B------:R-:W-:Y:S01]  /*10860*/  FMUL.FTZ R39, R28, R39 ;  /* 0x000000271c277220 */ /* 0x000fe20000410000 */
[----:B------:R-:W-:Y:S01]  /*10870*/  FFMA.FTZ R8, R47, R35, -R4 ;  /* 0x000000232f087223 */ /* 0x000fe20000010804 */
[----:B------:R-:W-:Y:S01]  /*10880*/  FMUL.FTZ R4, R55, R42 ;  /* 0x0000002a37047220 */ /* 0x000fe20000410000 */
[----:B------:R-:W-:Y:S01]  /*10890*/  FMUL.FTZ R47, R30, R10 ;  /* 0x0000000a1e2f7220 */ /* 0x000fe20000410000 */
[----:B------:R-:W-:Y:S01]  /*108a0*/  FFMA.FTZ R45, R28, R34, -R45 ;  /* 0x000000221c2d7223 */ /* 0x000fe2000001082d */
[----:B------:R-:W-:Y:S01]  /*108b0*/  LOP3.LUT R5, R5, 0xffff0000, RZ, 0xc0, !PT ;  /* 0xffff000005057812 */ /* 0x000fe200078ec0ff */
[----:B------:R-:W-:Y:S01]  /*108c0*/  FFMA.FTZ R49, R30, R6, R49 ;  /* 0x000000061e317223 */ /* 0x000fe20000010031 */
[----:B------:R-:W-:Y:S01]  /*108d0*/  LOP3.LUT R7, R7, 0xffff0000, RZ, 0xc0, !PT ;  /* 0xffff000007077812 */ /* 0x000fe200078ec0ff */
[----:B------:R-:W-:Y:S01]  /*108e0*/  FFMA.FTZ R28, R51, R37, -R4 ;  /* 0x00000025331c7223 */ /* 0x000fe20000010804 */
[----:B------:R-:W-:Y:S01]  /*108f0*/  FFMA.FTZ R39, R48, R34, R39 ;  /* 0x0000002230277223 */ /* 0x000fe20000010027 */
[----:B------:R-:W-:Y:S01]  /*10900*/  FFMA.FTZ R47, R26, R6, -R47 ;  /* 0x000000061a2f7223 */ /* 0x000fe2000001082f */
[----:B------:R-:W-:Y:S01]  /*10910*/  FMUL.FTZ R4, R29, R9 ;  /* 0x000000091d047220 */ /* 0x000fe20000410000 */
        /* <DEDUP_REMOVED lines=20> */
.L_x_589:
[----:B------:R-:W-:Y:S05]  /*10a60*/  BSYNC B1 ;  /* 0x0000000000017941 */ /* 0x000fea0003800000 */
.L_x_588:
[----:B------:R-:W-:Y:S05]  /*10a70*/  @P2 BRA `(.L_x_564) ;  /* 0x00000004005c2947 */ /* 0x000fea0003800000 */
[----:B------:R-:W0:Y:S01]  /*10a80*/  LDL R43, [R1+0x68] ;  /* 0x00006800012b7983 */ /* 0x000e220000100800 */
[----:B------:R-:W-:Y:S01]  /*10a90*/  LEA.HI R41, R41, R230, RZ, 0x1d ;  /* 0x000000e629297211 */ /* 0x000fe200078fe8ff */
[C---:B------:R-:W-:Y:S01]  /*10aa0*/  IMAD.U32 R35, R14.reuse, 0x10000, RZ ;  /* 0x000100000e237824 */ /* 0x040fe200078e00ff */
[----:B------:R-:W-:Y:S01]  /*10ab0*/  LOP3.LUT R40, R14, 0xffff0000, RZ, 0xc0, !PT ;  /* 0xffff00000e287812 */ /* 0x000fe200078ec0ff */
[C---:B------:R-:W-:Y:S01]  /*10ac0*/  IMAD.U32 R33, R0.reuse, 0x10000, RZ ;  /* 0x0001000000217824 */ /* 0x040fe200078e00ff */
[----:B-12---:R-:W-:Y:S01]  /*10ad0*/  SHF.R.S32.HI R6, RZ, 0x1f, R41 ;  /* 0x0000001fff067819 */ /* 0x006fe20000011429 */
[----:B------:R-:W-:Y:S01]  /*10ae0*/  IMAD.SHL.U32 R4, R41, 0x8, RZ ;  /* 0x0000000829047824 */ /* 0x000fe200078e00ff */
[----:B------:R-:W-:Y:S01]  /*10af0*/  LOP3.LUT R0, R0, 0xffff0000, RZ, 0xc0, !PT ;  /* 0xffff000000007812 */ /* 0x000fe200078ec0ff */
[----:B------:R-:W-:Y:S01]  /*10b00*/  IMAD.U32 R42, R15, 0x10000, RZ ;  /* 0x000100000f2a7824 */ /* 0x000fe200078e00ff */
[----:B------:R-:W-:Y:S01]  /*10b10*/  LEA.HI R6, R6, R41, RZ, 0x3 ;  /* 0x0000002906067211 */ /* 0x000fe200078f18ff */
[----:B------:R-:W-:Y:S01]  /*10b20*/  IMAD.U32 R38, R3, 0x10000, RZ ;  /* 0x0001000003267824 */ /* 0x000fe200078e00ff */
[----:B------:R-:W-:Y:S01]  /*10b30*/  LOP3.LUT R4, R185, 0x38, R4, 0xf8, !PT ;  /* 0x00000038b9047812 */ /* 0x000fe200078ef804 */
[C---:B------:R-:W-:Y:S01]  /*10b40*/  IMAD.U32 R39, R20.reuse, 0x10000, RZ ;  /* 0x0001000014277824 */ /* 0x040fe200078e00ff */
[----:B------:R-:W-:Y:S01]  /*10b50*/  LOP3.LUT R20, R20, 0xffff0000, RZ, 0xc0, !PT ;  /* 0xffff000014147812 */ /* 0x000fe200078ec0ff */
[----:B------:R-:W-:Y:S01]  /*10b60*/  IMAD.SHL.U32 R6, R6, 0x400, RZ ;  /* 0x0000040006067824 */ /* 0x000fe200078e00ff */
[----:B------:R-:W-:Y:S01]  /*10b70*/  LOP3.LUT R4, R4, R59, RZ, 0x3c, !PT ;  /* 0x0000003b04047212 */ /* 0x000fe200078e3cff */
[C---:B------:R-:W-:Y:S01]  /*10b80*/  IMAD.U32 R37, R12.reuse, 0x10000, RZ ;  /* 0x000100000c257824 */ /* 0x040fe200078e00ff */
[----:B------:R-:W-:-:S02]  /*10b90*/  LOP3.LUT R12, R12, 0xffff0000, RZ, 0xc0, !PT ;  /* 0xffff00000c0c7812 */ /* 0x000fc400078ec0ff */
[----:B------:R-:W-:Y:S02]  /*10ba0*/  LOP3.LUT R6, R6, 0x7fffe000, RZ, 0xc0, !PT ;  /* 0x7fffe00006067812 */ /* 0x000fe400078ec0ff */
[----:B------:R-:W-:Y:S02]  /*10bb0*/  LOP3.LUT R15, R15, 0xffff0000, RZ, 0xc0, !PT ;  /* 0xffff00000f0f7812 */ /* 0x000fe400078ec0ff */
[----:B------:R-:W-:Y:S02]  /*10bc0*/  IADD3 R9, R4, R6, R195 ;  /* 0x0000000604097210 */ /* 0x000fe40007ffe0c3 */
[----:B------:R-:W-:-:S03]  /*10bd0*/  LOP3.LUT R3, R3, 0xffff0000, RZ, 0xc0, !PT ;  /* 0xffff000003037812 */ /* 0x000fc600078ec0ff */
[----:B------:R-:W-:-:S05]  /*10be0*/  IMAD R24, R9, 0x2, R2 ;  /* 0x0000000209187824 */ /* 0x000fca00078e0202 */
[----:B------:R-:W1:Y:S02]  /*10bf0*/  LDS.128 R8, [R24+0x10400] ;  /* 0x0104000018087984 */ /* 0x000e640000000c00 */
[C---:B-1----:R-:W-:Y:S01]  /*10c00*/  IMAD.U32 R29, R8.reuse, 0x10000, RZ ;  /* 0x00010000081d7824 */ /* 0x042fe200078e00ff */
[----:B------:R-:W-:Y:S01]  /*10c10*/  LOP3.LUT R8, R8, 0xffff0000, RZ, 0xc0, !PT ;  /* 0xffff000008087812 */ /* 0x000fe200078ec0ff */
[C---:B------:R-:W-:Y:S01]  /*10c20*/  IMAD.U32 R30, R9.reuse, 0x10000, RZ ;  /* 0x00010000091e7824 */ /* 0x040fe200078e00ff */
[----:B------:R-:W-:Y:S01]  /*10c30*/  LOP3.LUT R9, R9, 0xffff0000, RZ, 0xc0, !PT ;  /* 0xffff000009097812 */ /* 0x000fe200078ec0ff */
[-C--:B------:R-:W-:Y:S01]  /*10c40*/  FMUL.FTZ R34, R35, R29.reuse ;  /* 0x0000001d23227220 */ /* 0x080fe20000410000 */
[----:B------:R-:W-:Y:S01]  /*10c50*/  FMUL.FTZ R14, R33, R29 ;  /* 0x0000001d210e7220 */ /* 0x000fe20000410000 */
[-C--:B------:R-:W-:Y:S01]  /*10c60*/  FMUL.FTZ R29, R40, R8.reuse ;  /* 0x00000008281d7220 */ /* 0x080fe20000410000 */
[C---:B------:R-:W-:Y:S01]  /*10c70*/  IMAD.U32 R31, R10.reuse, 0x10000, RZ ;  /* 0x000100000a1f7824 */ /* 0x040fe200078e00ff */
[----:B------:R-:W-:Y:S01]  /*10c80*/  LOP3.LUT R10, R10, 0xffff0000, RZ, 0xc0, !PT ;  /* 0xffff00000a0a7812 */ /* 0x000fe200078ec0ff */
[C---:B------:R-:W-:Y:S01]  /*10c90*/  IMAD.U32 R32, R11.reuse, 0x10000, RZ ;  /* 0x000100000b207824 */ /* 0x040fe200078e00ff */
[----:B------:R-:W-:Y:S01]  /*10ca0*/  LOP3.LUT R11, R11, 0xffff0000, RZ, 0xc0, !PT ;  /* 0xffff00000b0b7812 */ /* 0x000fe200078ec0ff */
[----:B0-----:R-:W0:Y:S02]  /*10cb0*/  LDS.128 R4, [R43] ;  /* 0x000000002b047984 */ /* 0x001e240000000c00 */
[C---:B0-----:R-:W-:Y:S01]  /*10cc0*/  IMAD.U32 R25, R4.reuse, 0x10000, RZ ;  /* 0x0001000004197824 */ /* 0x041fe200078e00ff */
[----:B------:R-:W-:Y:S01]  /*10cd0*/  LOP3.LUT R4, R4, 0xffff0000, RZ, 0xc0, !PT ;  /* 0xffff000004047812 */ /* 0x000fe200078ec0ff */
[C---:B------:R-:W-:Y:S01]  /*10ce0*/  IMAD.U32 R26, R5.reuse, 0x10000, RZ ;  /* 0x00010000051a7824 */ /* 0x040fe200078e00ff */
[----:B------:R-:W-:Y:S01]  /*10cf0*/  LOP3.LUT R5, R5, 0xffff0000, RZ, 0xc0, !PT ;  /* 0xffff000005057812 */ /* 0x000fe200078ec0ff */
[-C--:B------:R-:W-:Y:S01]  /*10d00*/  FFMA.FTZ R34, R33, R25.reuse, -R34 ;  /* 0x0000001921227223 */ /* 0x080fe20000010822 */
[----:B------:R-:W-:Y:S01]  /*10d10*/  FFMA.FTZ R14, R35, R25, R14 ;  /* 0x00000019230e7223 */ /* 0x000fe2000001000e */
[C---:B------:R-:W-:Y:S01]  /*10d20*/  FMUL.FTZ R25, R0.reuse, R8 ;  /* 0x0000000800197220 */ /* 0x040fe20000410000 */
[----:B------:R-:W-:Y:S01]  /*10d30*/  FFMA.FTZ R29, R0, R4, -R29 ;  /* 0x00000004001d7223 */ /* 0x000fe2000001081d */
[-C--:B------:R-:W-:Y:S01]  /*10d40*/  FMUL.FTZ R33, R42, R30.reuse ;  /* 0x0000001e2a217220 */ /* 0x080fe20000410000 */
[----:B------:R-:W-:Y:S01]  /*10d50*/  FMUL.FTZ R35, R38, R30 ;  /* 0x0000001e26237220 */ /* 0x000fe20000410000 */
[----:B------:R-:W-:-:S02]  /*10d60*/  IMAD.U32 R27, R6, 0x10000, RZ ;  /* 0x00010000061b7824 */ /* 0x000fc400078e00ff */
[-C--:B------:R-:W-:Y:S01]  /*10d70*/  FMUL.FTZ R0, R39, R31.reuse ;  /* 0x0000001f27007220 */ /* 0x080fe20000410000 */
[----:B------:R-:W-:Y:S01]  /*10d80*/  FFMA.FTZ R25, R40, R4, R25 ;  /* 0x0000000428197223 */ /* 0x000fe20000010019 */
[-C--:B------:R-:W-:Y:S01]  /*10d90*/  FFMA.FTZ R33, R38, R26.reuse, -R33 ;  /* 0x0000001a26217223 */ /* 0x080fe20000010821 */
[----:B------:R-:W-:Y:S01]  /*10da0*/  FFMA.FTZ R35, R42, R26, R35 ;  /* 0x0000001a2a237223 */ /* 0x000fe20000010023 */
[C---:B------:R-:W-:Y:S01]  /*10db0*/  FMUL.FTZ R4, R37.reuse, R31 ;  /* 0x0000001f25047220 */ /* 0x040fe20000410000 */
[-C--:B------:R-:W-:Y:S01]  /*10dc0*/  FFMA.FTZ R8, R37, R27.reuse, -R0 ;  /* 0x0000001b25087223 */ /* 0x080fe20000010800 */
[----:B------:R-:W-:Y:S02]  /*10dd0*/  IMAD.U32 R26, R21, 0x10000, RZ ;  /* 0x00010000151a7824 */ /* 0x000fe400078e00ff */
[-C--:B------:R-:W-:Y:S01]  /*10de0*/  FMUL.FTZ R31, R20, R10.reuse ;  /* 0x0000000a141f7220 */ /* 0x080fe20000410000 */
[----:B------:R-:W-:Y:S02]  /*10df0*/  IMAD.U32 R0, R13, 0x10000, RZ ;  /* 0x000100000d007824 */ /* 0x000fe400078e00ff */
[----:B------:R-:W-:Y:S01]  /*10e00*/  FMUL.FTZ R37, R12, R10 ;  /* 0x0000000a0c257220 */ /* 0x000fe20000410000 */
[----:B------:R-:W-:Y:S01]  /*10e10*/  LOP3.LUT R6, R6, 0xffff0000, RZ, 0xc0, !PT ;  /* 0xffff000006067812 */ /* 0x000fe200078ec0ff */
[----:B------:R-:W-:Y:S01]  /*10e20*/  FFMA.FTZ R10, R39, R27, R4 ;  /* 0x0000001b270a7223 */ /* 0x000fe20000010004 */
[----:B------:R-:W-:-:S02]  /*10e30*/  IMAD.U32 R28, R7, 0x10000, RZ ;  /* 0x00010000071c7824 */ /* 0x000fc400078e00ff */
[-C--:B------:R-:W-:Y:S01]  /*10e40*/  FMUL.FTZ R27, R26, R32.reuse ;  /* 0x000000201a1b7220 */ /* 0x080fe20000410000 */
[----:B------:R-:W-:Y:S01]  /*10e50*/  LOP3.LUT R21, R21, 0xffff0000, RZ, 0xc0, !PT ;  /* 0xffff000015157812 */ /* 0x000fe200078ec0ff */
[----:B------:R-:W-:Y:S01]  /*10e60*/  FMUL.FTZ R39, R0, R32 ;  /* 0x0000002000277220 */ /* 0x000fe20000410000 */
[----:B------:R-:W-:Y:S01]  /*10e70*/  LOP3.LUT R13, R13, 0xffff0000, RZ, 0xc0, !PT ;  /* 0xffff00000d0d7812 */ /* 0x000fe200078ec0ff */
[-C--:B------:R-:W-:Y:S01]  /*10e80*/  FFMA.FTZ R31, R12, R6.reuse, -R31 ;  /* 0x000000060c1f7223 */ /* 0x080fe2000001081f */
[----:B------:R-:W-:Y:S01]  /*10e90*/  LOP3.LUT R7, R7, 0xffff0000, RZ, 0xc0, !PT ;  /* 0xffff000007077812 */ /* 0x000fe200078ec0ff */
[----:B------:R-:W-:Y:S01]  /*10ea0*/  FFMA.FTZ R37, R20, R6, R37 ;  /* 0x0000000614257223 */ /* 0x000fe20000010025 */
[-C--:B------:R-:W-:Y:S01]  /*10eb0*/  FFMA.FTZ R27, R0, R28.reuse, -R27 ;  /* 0x0000001c001b7223 */ /* 0x080fe2000001081b */
        /* <DEDUP_REMOVED lines=19> */
.L_x_564:
[----:B------:R-:W-:Y:S05]  /*10ff0*/  BSYNC B0 ;  /* 0x0000000000007941 */ /* 0x000fea0003800000 */
.L_x_545:
[----:B------:R-:W-:Y:S01]  /*11000*/  @!PT LDS RZ, [RZ] ;  /* 0x00000000fffff984 */ /* 0x000fe20000000800 */
[----:B------:R-:W-:Y:S01]  /*11010*/  @!PT LDS RZ, [RZ] ;  /* 0x00000000fffff984 */ /* 0x000fe20000000800 */
[----:B------:R-:W-:Y:S01]  /*11020*/  @!PT LDS RZ, [RZ] ;  /* 0x00000000fffff984 */ /* 0x000fe20000000800 */
[----:B------:R-:W-:Y:S01]  /*11030*/  @!PT LDS RZ, [RZ] ;  /* 0x00000000fffff984 */ /* 0x000fe20000000800 */
[----:B------:R5:W-:Y:S06]  /*11040*/  MEMBAR.ALL.CTA ;  /* 0x0000000000007992 */ /* 0x000bec0000008000 */
[----:B-----5:R-:W5:Y:S01]  /*11050*/  FENCE.VIEW.ASYNC.S ;  /* 0x00000000000073c6 */ /* 0x020f620000000000 */
[----:B------:R-:W-:Y:S05]  /*11060*/  WARPSYNC.ALL ;  /* 0x0000000000007948 */ /* 0x000fea0003800000 */
[----:B-----5:R-:W-:Y:S06]  /*11070*/  BAR.SYNC.DEFER_BLOCKING 0xd, 0x100 ;  /* 0x0344000000007b1d */ /* 0x020fec0000010000 */
.L_x_543:
[----:B01-3--:R-:W-:-:S05]  /*11080*/  IMAD.U32 R0, RZ, RZ, UR57 ;  /* 0x00000039ff007e24 */ /* 0x00bfca000f8e00ff */
[----:B------:R-:W-:-:S13]  /*11090*/  ISETP.NE.AND P0, PT, R0, 0x3, PT ;  /* 0x000000030000780c */ /* 0x000fda0003f05270 */
[----:B------:R-:W-:Y:S05]  /*110a0*/  @!P0 BRA `(.L_x_590) ;  /* 0x0000000000048947 */ /* 0x000fea0003800000 */
[----:B------:R-:W-:Y:S01]  /*110b0*/  BPT.TRAP 0x1 ;  /* 0x000000040000795c */ /* 0x000fe20000300000 */
.L_x_590:
[----:B------:R-:W-:Y:S01]  /*110c0*/  IMAD R0, R194, 0x8, R2 ;  /* 0x00000008c2007824 */ /* 0x000fe200078e0202 */
[----:B--2-4-:R-:W-:-:S04]  /*110d0*/  SHF.L.U32 R3, R196, 0x1f, RZ ;  /* 0x0000001fc4037819 */ /* 0x014fc800000006ff */
[----:B------:R0:W1:Y:S01]  /*110e0*/  SYNCS.PHASECHK.TRANS64.TRYWAIT P2, [R0+URZ+0x34830], R3 ;  /* 0x03483003000075a7 */ /* 0x000062000804017f */
[----:B------:R-:W-:Y:S05]  /*110f0*/  @!P0 BRA `(.L_x_591) ;  /* 0x0000000000048947 */ /* 0x000fea0003800000 */
[----:B------:R-:W-:Y:S01]  /*11100*/  BPT.TRAP 0x1 ;  /* 0x000000040000795c */ /* 0x000fe20000300000 */
.L_x_591:
[----:B------:R-:W2:Y:S01]  /*11110*/  S2R R4, SR_TID.X ;  /* 0x0000000000047919 */ /* 0x000ea20000002100 */
[----:B------:R-:W-:Y:S01]  /*11120*/  IMAD.MOV.U32 R151, RZ, RZ, RZ ;  /* 0x000000ffff977224 */ /* 0x000fe200078e00ff */
[----:B--2---:R-:W-:-:S04]  /*11130*/  LOP3.LUT R4, R4, 0x7f, RZ, 0xc0, !PT ;  /* 0x0000007f04047812 */ /* 0x004fc800078ec0ff */
[----:B------:R-:W-:Y:S01]  /*11140*/  ISETP.NE.AND P1, PT, R4, RZ, PT ;  /* 0x000000ff0400720c */ /* 0x000fe20003f25270 */
[----:B-1----:R-:W-:-:S12]  /*11150*/  @P2 BRA `(.L_x_592) ;  /* 0x0000000000082947 */ /* 0x002fd80003800000 */
[----:B------:R-:W1:Y:S02]  /*11160*/  SYNCS.PHASECHK.TRANS64.TRYWAIT P2, [R0+URZ+0x34830], R3 ;  /* 0x03483003000075a7 */ /* 0x000e64000804017f */
[----:B-1----:R-:W-:Y:S05]  /*11170*/  @!P2 BRA `(.L_x_593) ;  /* 0x000001200034a947 */ /* 0x002fea0003800000 */
.L_x_592:
[----:B------:R-:W-:Y:S05]  /*11180*/  WARPSYNC.ALL ;  /* 0x0000000000007948 */ /* 0x000fea0003800000 */
[----:B01----:R-:W-:Y:S01]  /*11190*/  VIADD R3, R2, 0x1c400 ;  /* 0x0001c40002037836 */ /* 0x003fe20000000000 */
[----:B------:R-:W-:Y:S01]  /*111a0*/  R2UR UR4, R36 ;  /* 0x00000000240472ca */ /* 0x000fe200000e0000 */
[----:B------:R-:W-:Y:S01]  /*111b0*/  IMAD.MOV.U32 R7, RZ, RZ, 0x40000040 ;  /* 0x40000040ff077424 */ /* 0x000fe200078e00ff */
[----:B------:R-:W-:Y:S01]  /*111c0*/  WARPGROUP.ARRIVE ;  /* 0x00000000000079c5 */ /* 0x000fe20000000000 */
[----:B------:R-:W-:Y:S01]  /*111d0*/  UMOV UR9, 0x40000040 ;  /* 0x4000004000097882 */ /* 0x000fe20000000000 */
[----:B------:R-:W-:Y:S01]  /*111e0*/  SHF.R.U32.HI R3, RZ, 0x4, R3 ;  /* 0x00000004ff037819 */ /* 0x000fe20000011603 */
[----:B------:R-:W-:Y:S01]  /*111f0*/  IMAD.MOV.U32 R9, RZ, RZ, 0x40000040 ;  /* 0x40000040ff097424 */ /* 0x000fe200078e00ff */
[----:B------:R-:W-:Y:S01]  /*11200*/  R2UR UR11, R7 ;  /* 0x00000000070b72ca */ /* 0x000fe200000e0000 */
[----:B------:R-:W-:Y:S01]  /*11210*/  IMAD.U32 R11, RZ, RZ, UR9 ;  /* 0x00000009ff0b7e24 */ /* 0x000fe2000f8e00ff */
[----:B------:R-:W-:Y:S01]  /*11220*/  LOP3.LUT R3, R3, 0x3fff, RZ, 0xc0, !PT ;  /* 0x00003fff03037812 */ /* 0x000fe200078ec0ff */
[----:B------:R-:W-:Y:S01]  /*11230*/  UMOV UR41, 0x40000040 ;  /* 0x4000004000297882 */ /* 0x000fe20000000000 */
[----:B------:R-:W-:Y:S01]  /*11240*/  UMOV UR45, 0x40000040 ;  /* 0x40000040002d7882 */ /* 0x000fe20000000000 */
[----:B------:R-:W-:Y:S01]  /*11250*/  UMOV UR49, 0x40000040 ;  /* 0x4000004000317882 */ /* 0x000fe20000000000 */
[----:B------:R-:W-:Y:S01]  /*11260*/  LOP3.LUT R4, R3, 0x10000, RZ, 0xfc, !PT ;  /* 0x0001000003047812 */ /* 0x000fe200078efcff */
[----:B------:R-:W-:Y:S01]  /*11270*/  ULOP3.LUT UR4, UR4, 0x10000, URZ, 0xfc, !UPT ;  /* 0x0001000004047892 */ /* 0x000fe2000f8efc3f */
[----:B------:R-:W-:Y:S01]  /*11280*/  IMAD.MOV.U32 R7, RZ, RZ, 0x40000040 ;  /* 0x40000040ff077424 */ /* 0x000fe200078e00ff */
[----:B------:R-:W-:Y:S01]  /*11290*/  UMOV UR53, 0x40000040 ;  /* 0x4000004000357882 */ /* 0x000fe20000000000 */
[----:B------:R-:W-:Y:S01]  /*112a0*/  P2R R12, PR, RZ, 0x1 ;  /* 0x00000001ff0c7803 */ /* 0x000fe20000000000 */
[----:B------:R-:W-:Y:S01]  /*112b0*/  IMAD R6, R194, 0xc00, R4 ;  /* 0x00000c00c2067824 */ /* 0x000fe200078e0204 */
[----:B------:R-:W-:Y:S01]  /*112c0*/  UIADD3 UR5, UR4, 0x2, URZ ;  /* 0x0000000204057890 */ /* 0x000fe2000fffe03f */
[----:B------:R-:W-:Y:S01]  /*112d0*/  R2UR UR55, R7 ;  /* 0x00000000073772ca */ /* 0x000fe200000e0000 */
[----:B------:R-:W-:Y:S01]  /*112e0*/  UMOV UR8, UR4 ;  /* 0x0000000400087c82 */ /* 0x000fe20008000000 */
[C---:B------:R-:W-:Y:S01]  /*112f0*/  VIADD R8, R6.reuse, 0x2 ;  /* 0x0000000206087836 */ /* 0x040fe20000000000 */
[----:B------:R-:W-:Y:S01]  /*11300*/  R2UR UR10, R6 ;  /* 0x00000000060a72ca */ /* 0x000fe200000e0000 */
[----:B------:R-:W-:Y:S01]  /*11310*/  IMAD.U32 R10, RZ, RZ, UR8 ;  /* 0x00000008ff0a7e24 */ /* 0x000fe2000f8e00ff */
[----:B------:R-:W-:Y:S01]  /*11320*/  UIADD3 UR40, UR4, 0x800, URZ ;  /* 0x0000080004287890 */ /* 0x000fe2000fffe03f */
[----:B------:R-:W-:Y:S01]  /*11330*/  BSSY B0, `(.L_x_594) ;  /* 0x00005b9000007945 */ /* 0x000fe20003800000 */
[----:B------:R-:W-:Y:S01]  /*11340*/  UIADD3 UR44, UR4, 0x802, URZ ;  /* 0x00000802042c7890 */ /* 0x000fe2000fffe03f */
[--C-:B------:R-:W-:Y:S01]  /*11350*/  IMAD.MOV.U32 R150, RZ, RZ, R151.reuse ;  /* 0x000000ffff967224 */ /* 0x100fe200078e0097 */
[----:B------:R0:W-:Y:S01]  /*11360*/  STL.64 [R1+0x40], R10 ;  /* 0x0000400a01007387 */ /* 0x0001e20000100a00 */
[----:B------:R-:W-:Y:S01]  /*11370*/  UIADD3 UR48, UR4, 0x804, URZ ;  /* 0x0000080404307890 */ /* 0x000fe2000fffe03f */
[--C-:B------:R-:W-:Y:S01]  /*11380*/  IMAD.MOV.U32 R148, RZ, RZ, R151.reuse ;  /* 0x000000ffff947224 */ /* 0x100fe200078e0097 */
[----:B------:R-:W-:Y:S01]  /*11390*/  UIADD3 UR52, UR4, 0x806, URZ ;  /* 0x0000080604347890 */ /* 0x000fe2000fffe03f */
[----:B------:R-:W-:Y:S01]  /*113a0*/  IMAD.MOV.U32 R147, RZ, RZ, R151 ;  /* 0x000000ffff937224 */ /* 0x000fe200078e0097 */
[----:B------:R-:W-:Y:S01]  /*113b0*/  ULDC UR56, c[0x0][0x9d8] ;  /* 0x0002760000387ab9 */ /* 0x000fe20000000800 */
[----:B------:R-:W-:Y:S01]  /*113c0*/  ULDC UR61, c[0x0][0x988] ;  /* 0x00026200003d7ab9 */ /* 0x000fe20000000800 */
[----:B------:R-:W-:Y:S01]  /*113d0*/  HGMMA.64x128x16.F32.BF16 R24, gdesc[UR8], RZ, !UPT, gsb0 ;  /* 0x01e00000081879f0 */ /* 0x000fe2000c0018ff */
[----:B------:R-:W-:Y:S01]  /*113e0*/  R2UR UR10, R8 ;  /* 0x00000000080a72ca */ /* 0x000fe200000e0000 */
[----:B------:R-:W-:Y:S01]  /*113f0*/  UMOV UR8, UR5 ;  /* 0x0000000500087c82 */ /* 0x000fe20008000000 */
[----:B------:R-:W-:Y:S01]  /*11400*/  R2UR UR11, R9 ;  /* 0x00000000090b72ca */ /* 0x000fe200000e0000 */
[----:B------:R-:W-:Y:S01]  /*11410*/  UMOV UR9, 0x40000040 ;  /* 0x4000004000097882 */ /* 0x000fe20000000000 */
[----:B------:R-:W-:Y:S01]  /*11420*/  VIADD R8, R6, 0x4 ;  /* 0x0000000406087836 */ /* 0x000fe20000000000 */
[----:B------:R-:W-:Y:S01]  /*11430*/  UIADD3 UR5, UR4, 0x4, URZ ;  /* 0x0000000404057890 */ /* 0x000fe2000fffe03f */
[----:B------:R-:W-:-:S02]  /*11440*/  IMAD.MOV.U32 R9, RZ, RZ, 0x40000040 ;  /* 0x40000040ff097424 */ /* 0x000fc400078e00ff */
[----:B0-----:R-:W-:Y:S02]  /*11450*/  IMAD.U32 R10, RZ, RZ, UR8 ;  /* 0x00000008ff0a7e24 */ /* 0x001fe4000f8e00ff */
[----:B------:R-:W-:Y:S02]  /*11460*/  IMAD.U32 R11, RZ, RZ, UR9 ;  /* 0x00000009ff0b7e24 */ /* 0x000fe4000f8e00ff */
[--C-:B------:R-:W-:Y:S02]  /*11470*/  IMAD.MOV.U32 R146, RZ, RZ, R151.reuse ;  /* 0x000000ffff927224 */ /* 0x100fe400078e0097 */
[--C-:B------:R-:W-:Y:S01]  /*11480*/  IMAD.MOV.U32 R145, RZ, RZ, R151.reuse ;  /* 0x000000ffff917224 */ /* 0x100fe200078e0097 */
[----:B------:R0:W-:Y:S01]  /*11490*/  STL.64 [R1+0x38], R10 ;  /* 0x0000380a01007387 */ /* 0x0001e20000100a00 */
[--C-:B------:R-:W-:Y:S02]  /*114a0*/  IMAD.MOV.U32 R144, RZ, RZ, R151.reuse ;  /* 0x000000ffff907224 */ /* 0x100fe400078e0097 */
[----:B-----5:R-:W-:-:S02]  /*114b0*/  IMAD.MOV.U32 R143, RZ, RZ, R151 ;  /* 0x000000ffff8f7224 */ /* 0x020fc400078e0097 */
        /* <DEDUP_REMOVED lines=31> */
[----:B------:R-:W-:Y:S01]  /*116b0*/  IMAD.MOV.U32 R90, RZ, RZ, R151 ;  /* 0x000000ffff5a7224 */ /* 0x000fe200078e0097 */
[----:B------:R-:W-:Y:S02]  /*116c0*/  WARPGROUP.DEPBAR.LE gsb0, 0x0 ;  /* 0x00008000000079c5 */ /* 0x000fe40000010000 */
[----:B------:R-:W-:-:S06]  /*116d0*/  WARPGROUP.ARRIVE ;  /* 0x00000000000079c5 */ /* 0x000fcc0000000000 */
[----:B------:R-:W-:Y:S01]  /*116e0*/  HGMMA.64x128x16.F32.BF16 R24, gdesc[UR8], R24, gsb0 ;  /* 0x01e00000081879f0 */ /* 0x000fe20008001818 */
[----:B------:R-:W-:Y:S01]  /*116f0*/  R2UR UR10, R8 ;  /* 0x00000000080a72ca */ /* 0x000fe200000e0000 */
[----:B------:R-:W-:Y:S01]  /*11700*/  UMOV UR8, UR5 ;  /* 0x0000000500087c82 */ /* 0x000fe20008000000 */
[----:B------:R-:W-:Y:S01]  /*11710*/  R2UR UR11, R9 ;  /* 0x00000000090b72ca */ /* 0x000fe200000e0000 */
[----:B------:R-:W-:Y:S01]  /*11720*/  UMOV UR9, 0x40000040 ;  /* 0x4000004000097882 */ /* 0x000fe20000000000 */
[----:B------:R-:W-:Y:S01]  /*11730*/  VIADD R8, R6, 0x6 ;  /* 0x0000000606087836 */ /* 0x000fe20000000000 */
[----:B------:R-:W-:Y:S01]  /*11740*/  UIADD3 UR5, UR4, 0x6, URZ ;  /* 0x0000000604057890 */ /* 0x000fe2000fffe03f */
[----:B------:R-:W-:Y:S02]  /*11750*/  IMAD.MOV.U32 R9, RZ, RZ, 0x40000040 ;  /* 0x40000040ff097424 */ /* 0x000fe400078e00ff */
[----:B0-----:R-:W-:Y:S02]  /*11760*/  IMAD.U32 R10, RZ, RZ, UR8 ;  /* 0x00000008ff0a7e24 */ /* 0x001fe4000f8e00ff */
[----:B------:R-:W-:-:S05]  /*11770*/  IMAD.U32 R11, RZ, RZ, UR9 ;  /* 0x00000009ff0b7e24 */ /* 0x000fca000f8e00ff */
[----:B------:R0:W-:Y:S01]  /*11780*/  STL.64 [R1+0x30], R10 ;  /* 0x0000300a01007387 */ /* 0x0001e20000100a00 */
        /* <DEDUP_REMOVED lines=49> */
[----:B0-----:R-:W-:Y:S01]  /*11aa0*/  IMAD.U32 R10, RZ, RZ, UR8 ;  /* 0x00000008ff0a7e24 */ /* 0x001fe2000f8e00ff */
[----:B------:R-:W-:Y:S01]  /*11ab0*/  ULDC UR4, c[0x0][0x9d8] ;  /* 0x0002760000047ab9 */ /* 0x000fe20000000800 */
        /* <DEDUP_REMOVED lines=10> */
[----:B------:R-:W-:Y:S01]  /*11b60*/  ULDC UR5, c[0x0][0x988] ;  /* 0x0002620000057ab9 */ /* 0x000fe20000000800 */
[----:B------:R-:W-:Y:S02]  /*11b70*/  IMAD.MOV.U32 R9, RZ, RZ, 0x40000040 ;  /* 0x40000040ff097424 */ /* 0x000fe400078e00ff */
[----:B0-----:R-:W-:Y:S01]  /*11b80*/  IMAD.U32 R10, RZ, RZ, UR8 ;  /* 0x00000008ff0a7e24 */ /* 0x001fe2000f8e00ff */
[----:B------:R-:W-:Y:S01]  /*11b90*/  R2UR UR42, R8 ;  /* 0x00000000082a72ca */ /* 0x000fe200000e0000 */
[----:B------:R-:W-:Y:S01]  /*11ba0*/  VIADD R8, R6, 0x802 ;  /* 0x0000080206087836 */ /* 0x000fe20000000000 */
[----:B------:R-:W-:Y:S01]  /*11bb0*/  R2UR UR43, R9 ;  /* 0x00000000092b72ca */ /* 0x000fe200000e0000 */
[----:B------:R-:W-:-:S02]  /*11bc0*/  IMAD.MOV.U32 R9, RZ, RZ, 0x40000040 ;  /* 0x40000040ff097424 */ /* 0x000fc400078e00ff */
[----:B------:R-:W-:Y:S01]  /*11bd0*/  IMAD.U32 R11, RZ, RZ, UR9 ;  /* 0x00000009ff0b7e24 */ /* 0x000fe2000f8e00ff */
[----:B------:R-:W-:Y:S01]  /*11be0*/  R2UR UR46, R8 ;  /* 0x00000000082e72ca */ /* 0x000fe200000e0000 */
[C---:B------:R-:W-:Y:S01]  /*11bf0*/  VIADD R8, R6.reuse, 0x804 ;  /* 0x0000080406087836 */ /* 0x040fe20000000000 */
[----:B------:R-:W-:Y:S01]  /*11c00*/  R2UR UR47, R9 ;  /* 0x00000000092f72ca */ /* 0x000fe200000e0000 */
[----:B------:R-:W-:Y:S01]  /*11c10*/  IMAD.MOV.U32 R9, RZ, RZ, 0x40000040 ;  /* 0x40000040ff097424 */ /* 0x000fe200078e00ff */
[----:B------:R0:W-:Y:S01]  /*11c20*/  STL.64 [R1], R10 ;  /* 0x0000000a01007387 */ /* 0x0001e20000100a00 */
[----:B------:R-:W-:Y:S01]  /*11c30*/  VIADD R6, R6, 0x806 ;  /* 0x0000080606067836 */ /* 0x000fe20000000000 */
[----:B------:R-:W-:Y:S02]  /*11c40*/  R2UR UR50, R8 ;  /* 0x00000000083272ca */ /* 0x000fe400000e0000 */
[----:B------:R-:W-:Y:S02]  /*11c50*/  R2UR UR51, R9 ;  /* 0x00000000093372ca */ /* 0x000fe400000e0000 */
[----:B------:R-:W-:-:S02]  /*11c60*/  R2UR UR54, R6 ;  /* 0x00000000063672ca */ /* 0x000fc400000e0000 */
[----:B------:R-:W-:-:S05]  /*11c70*/  IADD3 R6, R152, 0x80, -R225 ;  /* 0x0000008098067810 */ /* 0x000fca0007ffe8e1 */
[----:B------:R-:W-:-:S05]  /*11c80*/  IMAD R6, R149, -0x80, R6 ;  /* 0xffffff8095067824 */ /* 0x000fca00078e0206 */
[C---:B------:R-:W-:Y:S02]  /*11c90*/  ISETP.GT.AND P2, PT, R6.reuse, RZ, PT ;  /* 0x000000ff0600720c */ /* 0x040fe40003f44270 */
[C---:B------:R-:W-:Y:S02]  /*11ca0*/  ISETP.GT.AND P3, PT, R6.reuse, 0x1, PT ;  /* 0x000000010600780c */ /* 0x040fe40003f64270 */
[C---:B------:R-:W-:Y:S02]  /*11cb0*/  ISETP.GT.AND P4, PT, R6.reuse, 0x10, PT ;  /* 0x000000100600780c */ /* 0x040fe40003f84270 */
[C---:B------:R-:W-:Y:S02]  /*11cc0*/  ISETP.GT.AND P6, PT, R6.reuse, 0x8, PT ;  /* 0x000000080600780c */ /* 0x040fe40003fc4270 */
[----:B------:R-:W-:Y:S01]  /*11cd0*/  ISETP.GT.AND P5, PT, R6, 0x9, PT ;  /* 0x000000090600780c */ /* 0x000fe20003fa4270 */
        /* <DEDUP_REMOVED lines=17> */
[----:B0-----:R-:W-:Y:S01]  /*11df0*/  FMUL.FTZ R10, R25, UR4 ;  /* 0x00000004190a7c20 */ /* 0x001fe20008410000 */
        /* <DEDUP_REMOVED lines=33> */
[----:B------:R-:W-:Y:S01]  /*12010*/  FMUL.FTZ R52, R58, UR4 ;  /* 0x000000043a347c20 */ /* 0x000fe20008410000 */
        /* <DEDUP_REMOVED lines=10> */
[----:B------:R-:W2:Y:S01]  /*120c0*/  MUFU.TANH R20, R20 ;  /* 0x0000001400147308 */ /* 0x000ea20000002400 */
[----:B0-----:R-:W-:Y:S01]  /*120d0*/  FSEL R39, R14, -INF , P4 ;  /* 0xff8000000e277808 */ /* 0x001fe20002000000 */
[----:B------:R-:W-:Y:S01]  /*120e0*/  FMUL.FTZ R42, R50, UR4 ;  /* 0x00000004322a7c20 */ /* 0x000fe20008410000 */
[----:B------:R-:W-:Y:S01]  /*120f0*/  FMNMX.FTZ R14, R9, R10, !PT ;  /* 0x0000000a090e7209 */ /* 0x000fe20007810000 */
        /* <DEDUP_REMOVED lines=15> */
[----:B------:R-:W-:Y:S01]  /*121f0*/  FMNMX.FTZ R20, R31, R14, !PT ;  /* 0x0000000e1f147209 */ /* 0x000fe20007810000 */
        /* <DEDUP_REMOVED lines=9> */
[----:B------:R-:W-:Y:S01]  /*12290*/  FMNMX.FTZ R20, R35, R20, !PT ;  /* 0x0000001423147209 */ /* 0x000fe20007810000 */
[----:B------:R-:W-:-:S02]  /*122a0*/  FMUL.FTZ R84, R84, UR4 ;  /* 0x0000000454547c20 */ /* 0x000fc40008410000 */
[----:B------:R-:W0:Y:S01]  /*122b0*/  MUFU.TANH R24, R24 ;  /* 0x0000001800187308 */ /* 0x000e220000002400 */
[----:B-1----:R-:W-:Y:S02]  /*122c0*/  FSEL R5, R5, -INF , P3 ;  /* 0xff80000005057808 */ /* 0x002fe40001800000 */
[----:B------:R-:W-:Y:S02]  /*122d0*/  ISETP.GT.AND P3, PT, R6, 0x18, PT ;  /* 0x000000180600780c */ /* 0x000fe40003f64270 */
[----:B------:R-:W-:-:S03]  /*122e0*/  FMNMX.FTZ R20, R39, R20, !PT ;  /* 0x0000001427147209 */ /* 0x000fc60007810000 */
[----:B------:R-:W1:Y:S01]  /*122f0*/  MUFU.TANH R13, R13 ;  /* 0x0000000d000d7308 */ /* 0x000e620000002400 */
[----:B--2---:R-:W-:Y:S02]  /*12300*/  FSEL R11, R11, -INF , P6 ;  /* 0xff8000000b0b7808 */ /* 0x004fe40003000000 */
[----:B------:R-:W-:Y:S02]  /*12310*/  ISETP.GT.AND P6, PT, R6, 0x19, PT ;  /* 0x000000190600780c */ /* 0x000fe40003fc4270 */
[----:B------:R-:W-:-:S03]  /*12320*/  FMNMX.FTZ R20, R41, R20, !PT ;  /* 0x0000001429147209 */ /* 0x000fc60007810000 */
[----:B------:R-:W2:Y:S01]  /*12330*/  MUFU.TANH R26, R26 ;  /* 0x0000001a001a7308 */ /* 0x000ea20000002400 */
[----:B0-----:R-:W-:-:S04]  /*12340*/  FSEL R45, R24, -INF , P3 ;  /* 0xff800000182d7808 */ /* 0x001fc80001800000 */
[----:B------:R-:W-:-:S03]  /*12350*/  FMNMX.FTZ R20, R45, R20, !PT ;  /* 0x000000142d147209 */ /* 0x000fc60007810000 */
[----:B------:R-:W0:Y:S01]  /*12360*/  MUFU.TANH R15, R15 ;  /* 0x0000000f000f7308 */ /* 0x000e220000002400 */
[----:B-1----:R-:W-:Y:S02]  /*12370*/  FSEL R13, R13, -INF , P5 ;  /* 0xff8000000d0d7808 */ /* 0x002fe40002800000 */
[----:B------:R-:W-:-:S05]  /*12380*/  ISETP.GT.AND P5, PT, R6, 0x20, PT ;  /* 0x000000200600780c */ /* 0x000fca0003fa4270 */
[----:B------:R-:W1:Y:S01]  /*12390*/  MUFU.TANH R28, R28 ;  /* 0x0000001c001c7308 */ /* 0x000e620000002400 */
[----:B--2---:R-:W-:Y:S01]  /*123a0*/  FSEL R47, R26, -INF , P6 ;  /* 0xff8000001a2f7808 */ /* 0x004fe20003000000 */
[----:B------:R-:W-:-:S03]  /*123b0*/  FMUL.FTZ R26, R79, UR4 ;  /* 0x000000044f1a7c20 */ /* 0x000fc60008410000 */
[----:B------:R-:W-:Y:S01]  /*123c0*/  FMNMX.FTZ R24, R47, R20, !PT ;  /* 0x000000142f187209 */ /* 0x000fe20007810000 */
[----:B------:R-:W-:Y:S02]  /*123d0*/  FMUL.FTZ R20, R75, UR4 ;  /* 0x000000044b147c20 */ /* 0x000fe40008410000 */
        /* <DEDUP_REMOVED lines=78> */
[----:B------:R-:W-:Y:S01]  /*128c0*/  MUFU.TANH R60, R60 ;  /* 0x0000003c003c7308 */ /* 0x000fe20000002400 */
[----:B--2---:R-:W-:Y:S02]  /*128d0*/  FSEL R63, R56, -INF , P6 ;  /* 0xff800000383f7808 */ /* 0x004fe40003000000 */
[----:B------:R-:W-:-:S05]  /*128e0*/  ISETP.GT.AND P6, PT, R6, 0x58, PT ;  /* 0x000000580600780c */ /* 0x000fca0003fc4270 */
[----:B------:R-:W1:Y:S01]  /*128f0*/  MUFU.TANH R68, R68 ;  /* 0x0000004400447308 */ /* 0x000e620000002400 */
[----:B0-----:R-:W-:-:S04]  /*12900*/  FSEL R111, R64, -INF , P3 ;  /* 0xff800000406f7808 */ /* 0x001fc80001800000 */
[----:B------:R-:W-:-:S03]  /*12910*/  FMNMX.FTZ R24, R111, R24, !PT ;  /* 0x000000186f187209 */ /* 0x000fc60007810000 */
[----:B------:R-:W0:Y:S08]  /*12920*/  MUFU.TANH R88, R88 ;  /* 0x0000005800587308 */ /* 0x000e300000002400 */
[----:B------:R2:W3:Y:S01]  /*12930*/  MUFU.TANH R7, R69 ;  /* 0x0000004500077308 */ /* 0x0004e20000002400 */
[----:B-1----:R-:W-:-:S04]  /*12940*/  FSEL R113, R68, -INF , P6 ;  /* 0xff80000044717808 */ /* 0x002fc80003000000 */
[----:B------:R-:W-:-:S03]  /*12950*/  FMNMX.FTZ R24, R113, R24, !PT ;  /* 0x0000001871187209 */ /* 0x000fc60007810000 */
[----:B------:R-:W1:Y:S01]  /*12960*/  MUFU.TANH R89, R89 ;  /* 0x0000005900597308 */ /* 0x000e620000002400 */
[----:B--2---:R-:W-:Y:S02]  /*12970*/  FSEL R69, R60, -INF , P5 ;  /* 0xff8000003c457808 */ /* 0x004fe40002800000 */
[----:B------:R-:W-:Y:S02]  /*12980*/  ISETP.GT.AND P5, PT, R6, 0x59, PT ;  /* 0x000000590600780c */ /* 0x000fe40003fa4270 */
[----:B0-----:R-:W-:Y:S01]  /*12990*/  FSEL R71, R88, -INF , P4 ;  /* 0xff80000058477808 */ /* 0x001fe20002000000 */
[----:B------:R-:W-:Y:S01]  /*129a0*/  IMAD.MOV.U32 R88, RZ, RZ, R151 ;  /* 0x000000ffff587224 */ /* 0x000fe200078e0097 */
[----:B------:R-:W-:Y:S01]  /*129b0*/  ISETP.GT.AND P4, PT, R6, 0x60, PT ;  /* 0x000000600600780c */ /* 0x000fe20003f84270 */
[----:B------:R-:W0:Y:S01]  /*129c0*/  MUFU.TANH R117, R117 ;  /* 0x0000007500757308 */ /* 0x000e220000002400 */
[----:B---3--:R-:W-:Y:S01]  /*129d0*/  FSEL R115, R7, -INF , P5 ;  /* 0xff80000007737808 */ /* 0x008fe20002800000 */
[----:B------:R-:W-:-:S03]  /*129e0*/  FMUL.FTZ R7, R85, UR4 ;  /* 0x0000000455077c20 */ /* 0x000fc60008410000 */
[----:B------:R-:W-:-:S03]  /*129f0*/  FMNMX.FTZ R24, R115, R24, !PT ;  /* 0x0000001873187209 */ /* 0x000fc60007810000 */
[----:B------:R-:W2:Y:S01]  /*12a00*/  MUFU.TANH R66, R66 ;  /* 0x0000004200427308 */ /* 0x000ea20000002400 */
[----:B-1----:R-:W-:Y:S02]  /*12a10*/  FSEL R75, R89, -INF , P3 ;  /* 0xff800000594b7808 */ /* 0x002fe40001800000 */
[----:B------:R-:W-:-:S05]  /*12a20*/  ISETP.GT.AND P3, PT, R6, 0x61, PT ;  /* 0x000000610600780c */ /* 0x000fca0003f64270 */
[----:B------:R-:W1:Y:S01]  /*12a30*/  MUFU.TANH R119, R119 ;  /* 0x0000007700777308 */ /* 0x000e620000002400 */
[----:B0-----:R-:W-:-:S04]  /*12a40*/  FSEL R117, R117, -INF , P4 ;  /* 0xff80000075757808 */ /* 0x001fc80002000000 */
[----:B------:R-:W-:-:S03]  /*12a50*/  FMNMX.FTZ R24, R117, R24, !PT ;  /* 0x0000001875187209 */ /* 0x000fc60007810000 */
[----:B------:R-:W-:Y:S01]  /*12a60*/  MUFU.TANH R70, R70 ;  /* 0x0000004600467308 */ /* 0x000fe20000002400 */
[----:B--2---:R-:W-:Y:S02]  /*12a70*/  FSEL R73, R66, -INF , P2 ;  /* 0xff80000042497808 */ /* 0x004fe40001000000 */
[----:B------:R-:W-:-:S05]  /*12a80*/  ISETP.GT.AND P2, PT, R6, 0x68, PT ;  /* 0x000000680600780c */ /* 0x000fca0003f44270 */
[----:B------:R-:W0:Y:S01]  /*12a90*/  MUFU.TANH R76, R76 ;  /* 0x0000004c004c7308 */ /* 0x000e220000002400 */
[----:B-1----:R-:W-:-:S04]  /*12aa0*/  FSEL R119, R119, -INF , P3 ;  /* 0xff80000077777808 */ /* 0x002fc80001800000 */
[----:B------:R-:W-:-:S03]  /*12ab0*/  FMNMX.FTZ R24, R119, R24, !PT ;  /* 0x0000001877187209 */ /* 0x000fc60007810000 */
[----:B------:R-:W-:Y:S08]  /*12ac0*/  MUFU.TANH R8, R8 ;  /* 0x0000000800087308 */ /* 0x000ff00000002400 */
[----:B------:R1:W2:Y:S01]  /*12ad0*/  MUFU.TANH R123, R77 ;  /* 0x0000004d007b7308 */ /* 0x0002a20000002400 */
[----:B0-----:R-:W-:-:S04]  /*12ae0*/  FSEL R121, R76, -INF , P2 ;  /* 0xff8000004c797808 */ /* 0x001fc80001000000 */
[----:B------:R-:W-:-:S03]  /*12af0*/  FMNMX.FTZ R24, R121, R24, !PT ;  /* 0x0000001879187209 */ /* 0x000fc60007810000 */
[----:B------:R-:W0:Y:S01]  /*12b00*/  MUFU.TANH R14, R14 ;  /* 0x0000000e000e7308 */ /* 0x000e220000002400 */
[----:B-1----:R-:W-:Y:S02]  /*12b10*/  FSEL R77, R70, -INF , P6 ;  /* 0xff800000464d7808 */ /* 0x002fe40003000000 */
[----:B------:R-:W-:-:S05]  /*12b20*/  ISETP.GT.AND P6, PT, R6, 0x69, PT ;  /* 0x000000690600780c */ /* 0x000fca0003fc4270 */
[----:B------:R-:W-:Y:S01]  /*12b30*/  MUFU.TANH R80, R80 ;  /* 0x0000005000507308 */ /* 0x000fe20000002400 */
[----:B--2---:R-:W-:-:S04]  /*12b40*/  FSEL R123, R123, -INF , P6 ;  /* 0xff8000007b7b7808 */ /* 0x004fc80003000000 */
[----:B------:R-:W-:-:S03]  /*12b50*/  FMNMX.FTZ R24, R123, R24, !PT ;  /* 0x000000187b187209 */ /* 0x000fc60007810000 */
[----:B------:R-:W1:Y:S01]  /*12b60*/  MUFU.TANH R20, R20 ;  /* 0x0000001400147308 */ /* 0x000e620000002400 */
[----:B0-----:R-:W-:Y:S02]  /*12b70*/  FSEL R85, R14, -INF , P4 ;  /* 0xff8000000e557808 */ /* 0x001fe40002000000 */
[----:B------:R-:W-:-:S05]  /*12b80*/  ISETP.GT.AND P4, PT, R6, 0x71, PT ;  /* 0x000000710600780c */ /* 0x000fca0003f84270 */
[----:B------:R0:W2:Y:S08]  /*12b90*/  MUFU.TANH R127, R81 ;  /* 0x00000051007f7308 */ /* 0x0000b00000002400 */
[----:B------:R-:W3:Y:S01]  /*12ba0*/  MUFU.TANH R78, R78 ;  /* 0x0000004e004e7308 */ /* 0x000ee20000002400 */
[----:B0-----:R-:W-:Y:S01]  /*12bb0*/  FSEL R81, R8, -INF , P5 ;  /* 0xff80000008517808 */ /* 0x001fe20002800000 */
[----:B------:R-:W-:Y:S01]  /*12bc0*/  IMAD.U32 R8, RZ, RZ, UR5 ;  /* 0x00000005ff087e24 */ /* 0x000fe2000f8e00ff */
[----:B------:R-:W-:-:S02]  /*12bd0*/  ISETP.GT.AND P5, PT, R6, 0x70, PT ;  /* 0x000000700600780c */ /* 0x000fc40003fa4270 */
[----:B-1----:R-:W-:Y:S01]  /*12be0*/  FSEL R89, R20, -INF , P3 ;  /* 0xff80000014597808 */ /* 0x002fe20001800000 */
[----:B------:R-:W-:Y:S01]  /*12bf0*/  FMUL.FTZ R20, R82, UR4 ;  /* 0x0000000452147c20 */ /* 0x000fe20008410000 */
[----:B------:R-:W-:Y:S01]  /*12c00*/  FSEL R125, R80, -INF , P5 ;  /* 0xff800000507d7808 */ /* 0x000fe20002800000 */
[----:B------:R-:W0:Y:S01]  /*12c10*/  MUFU.TANH R84, R84 ;  /* 0x0000005400547308 */ /* 0x000e220000002400 */
[----:B------:R-:W-:Y:S02]  /*12c20*/  ISETP.GT.AND P3, PT, R6, 0x78, PT ;  /* 0x000000780600780c */ /* 0x000fe40003f64270 */
[----:B--2---:R-:W-:Y:S02]  /*12c30*/  FSEL R127, R127, -INF , P4 ;  /* 0xff8000007f7f7808 */ /* 0x004fe40002000000 */
[----:B------:R-:W-:-:S03]  /*12c40*/  FMNMX.FTZ R24, R125, R24, !PT ;  /* 0x000000187d187209 */ /* 0x000fc60007810000 */
[----:B------:R-:W1:Y:S01]  /*12c50*/  MUFU.TANH R7, R7 ;  /* 0x0000000700077308 */ /* 0x000e620000002400 */
[----:B---3--:R-:W-:Y:S02]  /*12c60*/  FSEL R91, R78, -INF , P2 ;  /* 0xff8000004e5b7808 */ /* 0x008fe40001000000 */
[----:B------:R-:W-:Y:S02]  /*12c70*/  ISETP.GT.AND P2, PT, R6, 0x79, PT ;  /* 0x000000790600780c */ /* 0x000fe40003f44270 */
[----:B------:R-:W-:-:S03]  /*12c80*/  FMNMX.FTZ R24, R127, R24, !PT ;  /* 0x000000187f187209 */ /* 0x000fc60007810000 */
[----:B------:R-:W2:Y:S01]  /*12c90*/  MUFU.TANH R26, R26 ;  /* 0x0000001a001a7308 */ /* 0x000ea20000002400 */
[----:B0-----:R-:W-:-:S04]  /*12ca0*/  FSEL R131, R84, -INF , P3 ;  /* 0xff80000054837808 */ /* 0x001fc80001800000 */
[----:B------:R-:W-:-:S03]  /*12cb0*/  FMNMX.FTZ R24, R131, R24, !PT ;  /* 0x0000001883187209 */ /* 0x000fc60007810000 */
[----:B------:R-:W0:Y:S01]  /*12cc0*/  MUFU.TANH R20, R20 ;  /* 0x0000001400147308 */ /* 0x000e220000002400 */
[----:B-1----:R-:W-:-:S04]  /*12cd0*/  FSEL R129, R7, -INF , P2 ;  /* 0xff80000007817808 */ /* 0x002fc80001000000 */
[----:B------:R-:W-:-:S05]  /*12ce0*/  FMNMX.FTZ R24, R129, R24, !PT ;  /* 0x0000001881187209 */ /* 0x000fca0007810000 */
[----:B------:R-:W1:Y:S02]  /*12cf0*/  SHFL.BFLY PT, R7, R24, 0x2, 0x1f ;  /* 0x0c401f0018077f89 */ /* 0x000e6400000e0000 */
[----:B-1----:R-:W-:Y:S01]  /*12d00*/  FMNMX.FTZ R14, R24, R7, !PT ;  /* 0x00000007180e7209 */ /* 0x002fe20007810000 */
[----:B------:R-:W-:-:S04]  /*12d10*/  FMUL.FTZ R24, R83, UR4 ;  /* 0x0000000453187c20 */ /* 0x000fc80008410000 */
[----:B------:R-:W1:Y:S02]  /*12d20*/  SHFL.BFLY PT, R7, R14, 0x1, 0x1f ;  /* 0x0c201f000e077f89 */ /* 0x000e6400000e0000 */
[----:B------:R-:W3:Y:S01]  /*12d30*/  MUFU.TANH R24, R24 ;  /* 0x0000001800187308 */ /* 0x000ee20000002400 */
[----:B-1----:R-:W-:Y:S01]  /*12d40*/  FMNMX.FTZ R7, R14, R7, !PT ;  /* 0x000000070e077209 */ /* 0x002fe20007810000 */
[----:B------:R-:W-:-:S03]  /*12d50*/  FMUL.FTZ R14, R86, UR4 ;  /* 0x00000004560e7c20 */ /* 0x000fc60008410000 */
[C---:B------:R-:W-:Y:S01]  /*12d60*/  FSETP.NEU.FTZ.AND P0, PT, R7.reuse, -INF , PT ;  /* 0xff8000000700780b */ /* 0x040fe20003f1d000 */
[-C--:B------:R-:W-:Y:S02]  /*12d70*/  FMUL.FTZ R6, R7, R8.reuse ;  /* 0x0000000807067220 */ /* 0x080fe40000410000 */
[----:B------:R-:W1:Y:S03]  /*12d80*/  MUFU.TANH R14, R14 ;  /* 0x0000000e000e7308 */ /* 0x000e660000002400 */
[----:B------:R-:W-:Y:S02]  /*12d90*/  FSEL R6, R6, RZ, P0 ;  /* 0x000000ff06067208 */ /* 0x000fe40000000000 */
[----:B------:R-:W-:Y:S01]  /*12da0*/  ISETP.NE.AND P0, PT, R12, RZ, PT ;  /* 0x000000ff0c00720c */ /* 0x000fe20003f05270 */
[----:B------:R-:W-:Y:S02]  /*12db0*/  FMUL.FTZ R12, R87, UR4 ;  /* 0x00000004570c7c20 */ /* 0x000fe40008410000 */
[-CC-:B------:R-:W-:Y:S01]  /*12dc0*/  FFMA.FTZ R79, R10, R8.reuse, -R6.reuse ;  /* 0x000000080a4f7223 */ /* 0x180fe20000010806 */
[----:B------:R-:W-:Y:S01]  /*12dd0*/  FMNMX.FTZ R10, R3, R5, !PT ;  /* 0x00000005030a7209 */ /* 0x000fe20007810000 */
[-CC-:B------:R-:W-:Y:S01]  /*12de0*/  FFMA.FTZ R182, R31, R8.reuse, -R6.reuse ;  /* 0x000000081fb67223 */ /* 0x180fe20000010806 */
[-CC-:B------:R-:W-:Y:S01]  /*12df0*/  FFMA.FTZ R31, R35, R8.reuse, -R6.reuse ;  /* 0x00000008231f7223 */ /* 0x180fe20000010806 */
[--C-:B------:R-:W-:Y:S01]  /*12e00*/  FFMA.FTZ R35, R41, R8, -R6.reuse ;  /* 0x0000000829237223 */ /* 0x100fe20000010806 */
[----:B------:R-:W-:Y:S01]  /*12e10*/  FMNMX.FTZ R10, R11, R10, !PT ;  /* 0x0000000a0b0a7209 */ /* 0x000fe20007810000 */
[----:B------:R-:W4:Y:S01]  /*12e20*/  MUFU.TANH R12, R12 ;  /* 0x0000000c000c7308 */ /* 0x000f220000002400 */
[-CC-:B------:R-:W-:Y:S01]  /*12e30*/  FFMA.FTZ R41, R61, R8.reuse, -R6.reuse ;  /* 0x000000083d297223 */ /* 0x180fe20000010806 */
[----:B--2---:R-:W-:Y:S01]  /*12e40*/  FSEL R61, R26, -INF , P6 ;  /* 0xff8000001a3d7808 */ /* 0x004fe20003000000 */
[--C-:B------:R-:W-:Y:S01]  /*12e50*/  FFMA.FTZ R178, R45, R8, -R6.reuse ;  /* 0x000000082db27223 */ /* 0x100fe20000010806 */
[----:B------:R-:W-:Y:S01]  /*12e60*/  FMNMX.FTZ R10, R13, R10, !PT ;  /* 0x0000000a0d0a7209 */ /* 0x000fe20007810000 */
[-CC-:B------:R-:W-:Y:S01]  /*12e70*/  FFMA.FTZ R45, R67, R8.reuse, -R6.reuse ;  /* 0x00000008432d7223 */ /* 0x180fe20000010806 */
[----:B0-----:R-:W-:Y:S01]  /*12e80*/  FSEL R67, R20, -INF , P5 ;  /* 0xff80000014437808 */ /* 0x001fe20002800000 */
[--C-:B------:R-:W-:Y:S01]  /*12e90*/  FFMA.FTZ R168, R93, R8, -R6.reuse ;  /* 0x000000085da87223 */ /* 0x100fe20000010806 */
[----:B------:R-:W-:Y:S01]  /*12ea0*/  FMNMX.FTZ R10, R15, R10, !PT ;  /* 0x0000000a0f0a7209 */ /* 0x000fe20007810000 */
[-CC-:B------:R-:W-:Y:S01]  /*12eb0*/  FFMA.FTZ R176, R39, R8.reuse, -R6.reuse ;  /* 0x0000000827b07223 */ /* 0x180fe20000010806 */
[----:B---3--:R-:W-:Y:S01]  /*12ec0*/  FSEL R93, R24, -INF , P4 ;  /* 0xff800000185d7808 */ /* 0x008fe20002000000 */
[--C-:B------:R-:W-:Y:S01]  /*12ed0*/  FFMA.FTZ R39, R47, R8, -R6.reuse ;  /* 0x000000082f277223 */ /* 0x100fe20000010806 */
[----:B------:R-:W-:Y:S01]  /*12ee0*/  FMNMX.FTZ R10, R21, R10, !PT ;  /* 0x0000000a150a7209 */ /* 0x000fe20007810000 */
[-CC-:B------:R-:W-:Y:S01]  /*12ef0*/  FFMA.FTZ R47, R95, R8.reuse, -R6.reuse ;  /* 0x000000085f2f7223 */ /* 0x180fe20000010806 */
[----:B-1----:R-:W-:Y:S01]  /*12f00*/  FSEL R95, R14, -INF , P3 ;  /* 0xff8000000e5f7808 */ /* 0x002fe20001800000 */
[--C-:B------:R-:W-:Y:S01]  /*12f10*/  FFMA.FTZ R170, R97, R8, -R6.reuse ;  /* 0x0000000861aa7223 */ /* 0x100fe20000010806 */
[----:B------:R-:W-:Y:S01]  /*12f20*/  FMNMX.FTZ R10, R25, R10, !PT ;  /* 0x0000000a190a7209 */ /* 0x000fe20007810000 */
[--C-:B------:R-:W-:Y:S01]  /*12f30*/  FFMA.FTZ R180, R9, R8, -R6.reuse ;  /* 0x0000000809b47223 */ /* 0x100fe20000010806 */
[----:B----4-:R-:W-:Y:S01]  /*12f40*/  FSEL R97, R12, -INF , P2 ;  /* 0xff8000000c617808 */ /* 0x010fe20001000000 */
[----:B------:R-:W-:Y:S01]  /*12f50*/  MUFU.EX2 R79, R79 ;  /* 0x0000004f004f7308 */ /* 0x000fe20000000800 */
[----:B------:R-:W-:Y:S01]  /*12f60*/  FMNMX.FTZ R10, R27, R10, !PT ;  /* 0x0000000a1b0a7209 */ /* 0x000fe20007810000 */
[-CC-:B------:R-:W-:Y:S01]  /*12f70*/  FFMA.FTZ R172, R59, R8.reuse, -R6.reuse ;  /* 0x000000083bac7223 */ /* 0x180fe20000010806 */
[-CC-:B------:R-:W-:Y:S01]  /*12f80*/  FFMA.FTZ R174, R65, R8.reuse, -R6.reuse ;  /* 0x0000000841ae7223 */ /* 0x180fe20000010806 */
[--C-:B------:R-:W-:Y:S01]  /*12f90*/  FFMA.FTZ R59, R99, R8, -R6.reuse ;  /* 0x00000008633b7223 */ /* 0x100fe20000010806 */
[----:B------:R-:W-:Y:S01]  /*12fa0*/  FMNMX.FTZ R10, R29, R10, !PT ;  /* 0x0000000a1d0a7209 */ /* 0x000fe20007810000 */
[-CC-:B------:R-:W-:Y:S01]  /*12fb0*/  FFMA.FTZ R152, R103, R8.reuse, -R6.reuse ;  /* 0x0000000867987223 */ /* 0x180fe20000010806 */
[--C-:B------:R-:W-:Y:S01]  /*12fc0*/  FFMA.FTZ R65, R101, R8, -R6.reuse ;  /* 0x0000000865417223 */ /* 0x100fe20000010806 */
[----:B------:R-:W0:Y:S01]  /*12fd0*/  MUFU.EX2 R180, R180 ;  /* 0x000000b400b47308 */ /* 0x000e220000000800 */
[----:B------:R-:W-:Y:S01]  /*12fe0*/  FMNMX.FTZ R10, R33, R10, !PT ;  /* 0x0000000a210a7209 */ /* 0x000fe20007810000 */
[-CC-:B------:R-:W-:Y:S01]  /*12ff0*/  FFMA.FTZ R154, R105, R8.reuse, -R6.reuse ;  /* 0x00000008699a7223 */ /* 0x180fe20000010806 */
[-CC-:B------:R-:W-:Y:S01]  /*13000*/  FFMA.FTZ R83, R107, R8.reuse, -R6.reuse ;  /* 0x000000086b537223 */ /* 0x180fe20000010806 */
[--C-:B------:R-:W-:Y:S01]  /*13010*/  FFMA.FTZ R156, R109, R8, -R6.reuse ;  /* 0x000000086d9c7223 */ /* 0x100fe20000010806 */
[----:B------:R-:W-:Y:S01]  /*13020*/  FMNMX.FTZ R10, R37, R10, !PT ;  /* 0x0000000a250a7209 */ /* 0x000fe20007810000 */
[-CC-:B------:R-:W-:Y:S01]  /*13030*/  FFMA.FTZ R87, R111, R8.reuse, -R6.reuse ;  /* 0x000000086f577223 */ /* 0x180fe20000010806 */
[--C-:B------:R-:W-:Y:S01]  /*13040*/  FFMA.FTZ R158, R113, R8, -R6.reuse ;  /* 0x00000008719e7223 */ /* 0x100fe20000010806 */
[----:B------:R-:W1:Y:S01]  /*13050*/  MUFU.EX2 R182, R182 ;  /* 0x000000b600b67308 */ /* 0x000e620000000800 */
[----:B------:R-:W-:Y:S01]  /*13060*/  FMNMX.FTZ R10, R43, R10, !PT ;  /* 0x0000000a2b0a7209 */ /* 0x000fe20007810000 */
[-CC-:B------:R-:W-:Y:S01]  /*13070*/  FFMA.FTZ R99, R115, R8.reuse, -R6.reuse ;  /* 0x0000000873637223 */ /* 0x180fe20000010806 */
[-CC-:B------:R-:W-:Y:S01]  /*13080*/  FFMA.FTZ R160, R117, R8.reuse, -R6.reuse ;  /* 0x0000000875a07223 */ /* 0x180fe20000010806 */
[--C-:B------:R-:W-:Y:S01]  /*13090*/  FFMA.FTZ R101, R119, R8, -R6.reuse ;  /* 0x0000000877657223 */ /* 0x100fe20000010806 */
[----:B------:R-:W-:Y:S01]  /*130a0*/  FMNMX.FTZ R10, R49, R10, !PT ;  /* 0x0000000a310a7209 */ /* 0x000fe20007810000 */
[-CC-:B------:R-:W-:Y:S01]  /*130b0*/  FFMA.FTZ R162, R121, R8.reuse, -R6.reuse ;  /* 0x0000000879a27223 */ /* 0x180fe20000010806 */
[--C-:B------:R-:W-:Y:S01]  /*130c0*/  FFMA.FTZ R103, R123, R8, -R6.reuse ;  /* 0x000000087b677223 */ /* 0x100fe20000010806 */
[----:B------:R-:W2:Y:S01]  /*130d0*/  MUFU.EX2 R31, R31 ;  /* 0x0000001f001f7308 */ /* 0x000ea20000000800 */
[----:B------:R-:W-:Y:S01]  /*130e0*/  FMNMX.FTZ R10, R51, R10, !PT ;  /* 0x0000000a330a7209 */ /* 0x000fe20007810000 */
[-CC-:B------:R-:W-:Y:S01]  /*130f0*/  FFMA.FTZ R164, R125, R8.reuse, -R6.reuse ;  /* 0x000000087da47223 */ /* 0x180fe20000010806 */
[-CC-:B------:R-:W-:Y:S01]  /*13100*/  FFMA.FTZ R105, R127, R8.reuse, -R6.reuse ;  /* 0x000000087f697223 */ /* 0x180fe20000010806 */
[--C-:B------:R-:W-:Y:S01]  /*13110*/  FFMA.FTZ R166, R131, R8, -R6.reuse ;  /* 0x0000000883a67223 */ /* 0x100fe20000010806 */
[----:B------:R-:W-:Y:S01]  /*13120*/  FMNMX.FTZ R10, R53, R10, !PT ;  /* 0x0000000a350a7209 */ /* 0x000fe20007810000 */
[----:B------:R-:W-:Y:S01]  /*13130*/  FFMA.FTZ R107, R129, R8, -R6 ;  /* 0x00000008816b7223 */ /* 0x000fe20000010806 */
[--C-:B------:R-:W-:Y:S01]  /*13140*/  IMAD.MOV.U32 R131, RZ, RZ, R151.reuse ;  /* 0x000000ffff837224 */ /* 0x100fe200078e0097 */
[----:B------:R-:W3:Y:S01]  /*13150*/  MUFU.EX2 R176, R176 ;  /* 0x000000b000b07308 */ /* 0x000ee20000000800 */
[----:B------:R-:W-:Y:S01]  /*13160*/  FMNMX.FTZ R10, R55, R10, !PT ;  /* 0x0000000a370a7209 */ /* 0x000fe20007810000 */
[----:B------:R-:W-:-:S02]  /*13170*/  IMAD.MOV.U32 R129, RZ, RZ, R151 ;  /* 0x000000ffff817224 */ /* 0x000fc400078e0097 */
[--C-:B------:R-:W-:Y:S01]  /*13180*/  IMAD.MOV.U32 R127, RZ, RZ, R151.reuse ;  /* 0x000000ffff7f7224 */ /* 0x100fe200078e0097 */
[----:B------:R-:W-:Y:S01]  /*13190*/  FMNMX.FTZ R10, R57, R10, !PT ;  /* 0x0000000a390a7209 */ /* 0x000fe20007810000 */
[--C-:B------:R-:W-:Y:S02]  /*131a0*/  IMAD.MOV.U32 R125, RZ, RZ, R151.reuse ;  /* 0x000000ffff7d7224 */ /* 0x100fe400078e0097 */
[----:B------:R-:W4:Y:S01]  /*131b0*/  MUFU.EX2 R35, R35 ;  /* 0x0000002300237308 */ /* 0x000f220000000800 */
[----:B------:R-:W-:Y:S01]  /*131c0*/  FMNMX.FTZ R10, R63, R10, !PT ;  /* 0x0000000a3f0a7209 */ /* 0x000fe20007810000 */
[--C-:B------:R-:W-:Y:S02]  /*131d0*/  IMAD.MOV.U32 R123, RZ, RZ, R151.reuse ;  /* 0x000000ffff7b7224 */ /* 0x100fe400078e0097 */
[--C-:B------:R-:W-:Y:S01]  /*131e0*/  IMAD.MOV.U32 R121, RZ, RZ, R151.reuse ;  /* 0x000000ffff797224 */ /* 0x100fe200078e0097 */
[----:B------:R-:W-:Y:S01]  /*131f0*/  FMNMX.FTZ R10, R69, R10, !PT ;  /* 0x0000000a450a7209 */ /* 0x000fe20007810000 */
[----:B------:R-:W-:-:S02]  /*13200*/  IMAD.MOV.U32 R119, RZ, RZ, R151 ;  /* 0x000000ffff777224 */ /* 0x000fc400078e0097 */
[----:B------:R-:W4:Y:S01]  /*13210*/  MUFU.EX2 R178, R178 ;  /* 0x000000b200b27308 */ /* 0x000f220000000800 */
[----:B------:R-:W-:Y:S01]  /*13220*/  FMNMX.FTZ R10, R71, R10, !PT ;  /* 0x0000000a470a7209 */ /* 0x000fe20007810000 */
[--C-:B------:R-:W-:Y:S02]  /*13230*/  IMAD.MOV.U32 R117, RZ, RZ, R151.reuse ;  /* 0x000000ffff757224 */ /* 0x100fe400078e0097 */
[--C-:B------:R-:W-:Y:S01]  /*13240*/  IMAD.MOV.U32 R115, RZ, RZ, R151.reuse ;  /* 0x000000ffff737224 */ /* 0x100fe200078e0097 */
[----:B------:R-:W-:Y:S01]  /*13250*/  FMNMX.FTZ R10, R73, R10, !PT ;  /* 0x0000000a490a7209 */ /* 0x000fe20007810000 */
[--C-:B------:R-:W-:Y:S02]  /*13260*/  IMAD.MOV.U32 R113, RZ, RZ, R151.reuse ;  /* 0x000000ffff717224 */ /* 0x100fe400078e0097 */
[----:B------:R-:W4:Y:S01]  /*13270*/  MUFU.EX2 R39, R39 ;  /* 0x0000002700277308 */ /* 0x000f220000000800 */
[----:B------:R-:W-:Y:S01]  /*13280*/  FMNMX.FTZ R10, R75, R10, !PT ;  /* 0x0000000a4b0a7209 */ /* 0x000fe20007810000 */
[----:B------:R-:W-:-:S02]  /*13290*/  IMAD.MOV.U32 R111, RZ, RZ, R151 ;  /* 0x000000ffff6f7224 */ /* 0x000fc400078e0097 */
[----:B------:R-:W-:Y:S01]  /*132a0*/  IMAD.MOV.U32 R109, RZ, RZ, R151 ;  /* 0x000000ffff6d7224 */ /* 0x000fe200078e0097 */
        /* <DEDUP_REMOVED lines=55> */
[----:B------:R-:W-:Y:S01]  /*13620*/  FADD.FTZ R34, R178, R3 ;  /* 0x00000003b2227221 */ /* 0x000fe20000010000 */
        /* <DEDUP_REMOVED lines=19> */
[-CC-:B------:R-:W-:Y:S01]  /*13760*/  FFMA.FTZ R67, R67, R8.reuse, -R24.reuse ;  /* 0x0000000843437223 */ /* 0x180fe20000010818 */
[-CC-:B------:R-:W-:Y:S01]  /*13770*/  FFMA.FTZ R93, R93, R8.reuse, -R24.reuse ;  /* 0x000000085d5d7223 */ /* 0x180fe20000010818 */
[-CC-:B------:R-:W-:Y:S01]  /*13780*/  FFMA.FTZ R95, R95, R8.reuse, -R24.reuse ;  /* 0x000000085f5f7223 */ /* 0x180fe20000010818 */
[----:B------:R-:W1:Y:S01]  /*13790*/  MUFU.EX2 R12, R12 ;  /* 0x0000000c000c7308 */ /* 0x000e620000000800 */
[----:B--2---:R-:W-:Y:S01]  /*137a0*/  FADD.FTZ R36, R10, R3 ;  /* 0x000000030a247221 */ /* 0x004fe20000010000 */
[----:B------:R-:W-:Y:S01]  /*137b0*/  FFMA.FTZ R97, R97, R8, -R24 ;  /* 0x0000000861617223 */ /* 0x000fe20000010818 */
[----:B------:R-:W-:Y:S01]  /*137c0*/  F2FP.BF16.F32.PACK_AB R181, R6, R181 ;  /* 0x000000b506b5723e */ /* 0x000fe200000010ff */
[----:B------:R-:W-:Y:S01]  /*137d0*/  IMAD.MOV.U32 R85, RZ, RZ, 0x3f800000 ;  /* 0x3f800000ff557424 */ /* 0x000fe200078e00ff */
[----:B------:R-:W-:-:S02]  /*137e0*/  F2FP.BF16.F32.PACK_AB R183, R10, R183 ;  /* 0x000000b70ab7723e */ /* 0x000fc400000010ff */
[----:B------:R-:W-:Y:S01]  /*137f0*/  F2FP.BF16.F32.PACK_AB R180, R79, R180 ;  /* 0x000000b44fb4723e */ /* 0x000fe200000010ff */
[----:B------:R-:W2:Y:S01]  /*13800*/  MUFU.EX2 R179, R179 ;  /* 0x000000b300b37308 */ /* 0x000ea20000000800 */
[----:B0-----:R-:W-:Y:S01]  /*13810*/  FADD.FTZ R3, R177, R36 ;  /* 0x00000024b1037221 */ /* 0x001fe20000010000 */
[----:B------:R-:W-:Y:S02]  /*13820*/  F2FP.BF16.F32.PACK_AB R182, R31, R182 ;  /* 0x000000b61fb6723e */ /* 0x000fe400000010ff */
[----:B------:R-:W-:Y:S02]  /*13830*/  F2FP.BF16.F32.PACK_AB R176, R35, R176 ;  /* 0x000000b023b0723e */ /* 0x000fe400000010ff */
[----:B------:R-:W-:Y:S02]  /*13840*/  F2FP.BF16.F32.PACK_AB R178, R39, R178 ;  /* 0x000000b227b2723e */ /* 0x000fe400000010ff */
[----:B------:R-:W0:Y:S01]  /*13850*/  MUFU.EX2 R14, R14 ;  /* 0x0000000e000e7308 */ /* 0x000e220000000800 */
[----:B-1----:R-:W-:Y:S01]  /*13860*/  FADD.FTZ R36, R12, R3 ;  /* 0x000000030c247221 */ /* 0x002fe20000010000 */
[----:B------:R-:W-:Y:S01]  /*13870*/  FADD.FTZ R3, R45, R38 ;  /* 0x000000262d037221 */ /* 0x000fe20000010000 */
[----:B------:R-:W-:-:S02]  /*13880*/  F2FP.BF16.F32.PACK_AB R172, R41, R172 ;  /* 0x000000ac29ac723e */ /* 0x000fc400000010ff */
[----:B------:R-:W-:Y:S01]  /*13890*/  F2FP.BF16.F32.PACK_AB R174, R45, R174 ;  /* 0x000000ae2dae723e */ /* 0x000fe200000010ff */
[----:B------:R-:W-:Y:S01]  /*138a0*/  FADD.FTZ R38, R168, R3 ;  /* 0x00000003a8267221 */ /* 0x000fe20000010000 */
[----:B------:R-:W-:Y:S01]  /*138b0*/  @!P1 VIADD R3, R0, 0x34840 ;  /* 0x0003484000039836 */ /* 0x000fe20000000000 */
[----:B------:R-:W1:Y:S01]  /*138c0*/  MUFU.EX2 R173, R173 ;  /* 0x000000ad00ad7308 */ /* 0x000e620000000800 */
[----:B--2---:R-:W-:Y:S01]  /*138d0*/  FADD.FTZ R5, R179, R36 ;  /* 0x00000024b3057221 */ /* 0x004fe20000010000 */
[C---:B------:R-:W-:Y:S01]  /*138e0*/  FADD.FTZ R11, R47.reuse, R38 ;  /* 0x000000262f0b7221 */ /* 0x040fe20000010000 */
[----:B------:R-:W-:Y:S02]  /*138f0*/  F2FP.BF16.F32.PACK_AB R168, R47, R168 ;  /* 0x000000a82fa8723e */ /* 0x000fe400000010ff */
[----:B------:R-:W-:Y:S02]  /*13900*/  @!P1 PRMT R3, RZ, 0x654, R3 ;  /* 0x00000654ff039816 */ /* 0x000fe40000000003 */
[----:B------:R-:W-:Y:S01]  /*13910*/  F2FP.BF16.F32.PACK_AB R177, R12, R177 ;  /* 0x000000b10cb1723e */ /* 0x000fe200000010ff */
[----:B------:R-:W2:Y:S01]  /*13920*/  MUFU.EX2 R20, R20 ;  /* 0x0000001400147308 */ /* 0x000ea20000000800 */
[C---:B0-----:R-:W-:Y:S01]  /*13930*/  FADD.FTZ R36, R14.reuse, R5 ;  /* 0x000000050e247221 */ /* 0x041fe20000010000 */
[----:B------:R0:W-:Y:S01]  /*13940*/  @!P1 SYNCS.ARRIVE.TRANS64.RED.A1T0 RZ, [R3+URZ], RZ ;  /* 0x000000ff03ff99a7 */ /* 0x0001e2000810043f */
[----:B------:R-:W-:-:S05]  /*13950*/  F2FP.BF16.F32.PACK_AB R179, R14, R179 ;  /* 0x000000b30eb3723e */ /* 0x000fca00000010ff */
[----:B------:R-:W0:Y:S01]  /*13960*/  MUFU.EX2 R175, R175 ;  /* 0x000000af00af7308 */ /* 0x000e220000000800 */
[----:B-1----:R-:W-:Y:S01]  /*13970*/  FADD.FTZ R5, R173, R36 ;  /* 0x00000024ad057221 */ /* 0x002fe20000010000 */
[----:B------:R-:W-:Y:S01]  /*13980*/  FADD.FTZ R36, R170, R11 ;  /* 0x0000000baa247221 */ /* 0x000fe20000010000 */
[----:B------:R-:W-:-:S05]  /*13990*/  F2FP.BF16.F32.PACK_AB R170, R59, R170 ;  /* 0x000000aa3baa723e */ /* 0x000fca00000010ff */
[----:B------:R-:W1:Y:S01]  /*139a0*/  MUFU.EX2 R26, R26 ;  /* 0x0000001a001a7308 */ /* 0x000e620000000800 */
[C---:B--2---:R-:W-:Y:S01]  /*139b0*/  FADD.FTZ R38, R20.reuse, R5 ;  /* 0x0000000514267221 */ /* 0x044fe20000010000 */
[----:B------:R-:W-:Y:S01]  /*139c0*/  FADD.FTZ R5, R59, R36 ;  /* 0x000000243b057221 */ /* 0x000fe20000010000 */
[----:B------:R-:W-:Y:S01]  /*139d0*/  FFMA.FTZ R36, R81, R8, -R24 ;  /* 0x0000000851247223 */ /* 0x000fe20000010818 */
[----:B------:R-:W-:Y:S02]  /*139e0*/  F2FP.BF16.F32.PACK_AB R173, R20, R173 ;  /* 0x000000ad14ad723e */ /* 0x000fe400000010ff */
        /* <DEDUP_REMOVED lines=10> */
[----:B------:R-:W-:-:S03]  /*13a90*/  F2FP.BF16.F32.PACK_AB R175, R26, R175 ;  /* 0x000000af1aaf723e */ /* 0x000fc600000010ff */
[----:B------:R-:W-:Y:S01]  /*13aa0*/  FADD.FTZ R40, R156, R5 ;  /* 0x000000059c287221 */ /* 0x000fe20000010000 */
[----:B------:R-:W-:Y:S01]  /*13ab0*/  F2FP.BF16.F32.PACK_AB R156, R87, R156 ;  /* 0x0000009c579c723e */ /* 0x000fe200000010ff */
[----:B------:R-:W1:Y:S01]  /*13ac0*/  MUFU.EX2 R171, R171 ;  /* 0x000000ab00ab7308 */ /* 0x000e620000000800 */
[----:B--2---:R-:W-:Y:S01]  /*13ad0*/  FADD.FTZ R3, R169, R38 ;  /* 0x00000026a9037221 */ /* 0x004fe20000010000 */
[----:B------:R-:W-:Y:S01]  /*13ae0*/  FADD.FTZ R5, R87, R40 ;  /* 0x0000002857057221 */ /* 0x000fe20000010000 */
[----:B------:R-:W-:-:S05]  /*13af0*/  IMAD.MOV.U32 R87, RZ, RZ, 0x3f800000 ;  /* 0x3f800000ff577424 */ /* 0x000fca00078e00ff */
[----:B------:R-:W2:Y:S01]  /*13b00*/  MUFU.EX2 R30, R30 ;  /* 0x0000001e001e7308 */ /* 0x000ea20000000800 */
[C---:B0-----:R-:W-:Y:S01]  /*13b10*/  FADD.FTZ R38, R28.reuse, R3 ;  /* 0x000000031c267221 */ /* 0x041fe20000010000 */
[----:B------:R-:W-:-:S06]  /*13b20*/  F2FP.BF16.F32.PACK_AB R169, R28, R169 ;  /* 0x000000a91ca9723e */ /* 0x000fcc00000010ff */
        /* <DEDUP_REMOVED lines=45> */
[----:B------:R2:W3:Y:S01]  /*13e00*/  MUFU.EX2 R24, R89 ;  /* 0x0000005900187308 */ /* 0x0004e20000000800 */
[----:B0-----:R-:W-:-:S07]  /*13e10*/  FADD.FTZ R3, R161, R42 ;  /* 0x0000002aa1037221 */ /* 0x001fce0000010000 */
[----:B------:R-:W0:Y:S01]  /*13e20*/  MUFU.EX2 R166, R166 ;  /* 0x000000a600a67308 */ /* 0x000e220000000800 */
[C---:B-1----:R-:W-:Y:S01]  /*13e30*/  FADD.FTZ R5, R105.reuse, R44 ;  /* 0x0000002c69057221 */ /* 0x042fe20000010000 */
[----:B------:R-:W-:Y:S01]  /*13e40*/  F2FP.BF16.F32.PACK_AB R164, R105, R164 ;  /* 0x000000a469a4723e */ /* 0x000fe200000010ff */
[--C-:B------:R-:W-:Y:S02]  /*13e50*/  IMAD.MOV.U32 R105, RZ, RZ, R151.reuse ;  /* 0x000000ffff697224 */ /* 0x100fe400078e0097 */
[----:B--2---:R-:W-:-:S03]  /*13e60*/  IMAD.MOV.U32 R89, RZ, RZ, R151 ;  /* 0x000000ffff597224 */ /* 0x004fc600078e0097 */
[----:B------:R-:W1:Y:S01]  /*13e70*/  MUFU.EX2 R91, R91 ;  /* 0x0000005b005b7308 */ /* 0x000e620000000800 */
[C---:B---3--:R-:W-:Y:S01]  /*13e80*/  FADD.FTZ R42, R24.reuse, R3 ;  /* 0x00000003182a7221 */ /* 0x048fe20000010000 */
[----:B------:R-:W-:-:S06]  /*13e90*/  F2FP.BF16.F32.PACK_AB R161, R24, R161 ;  /* 0x000000a118a1723e */ /* 0x000fcc00000010ff */
[----:B------:R-:W2:Y:S01]  /*13ea0*/  MUFU.EX2 R38, R61 ;  /* 0x0000003d00267308 */ /* 0x000ea20000000800 */
[----:B0-----:R-:W-:-:S07]  /*13eb0*/  FADD.FTZ R44, R166, R5 ;  /* 0x00000005a62c7221 */ /* 0x001fce0000010000 */
[----:B------:R-:W0:Y:S01]  /*13ec0*/  MUFU.EX2 R67, R67 ;  /* 0x0000004300437308 */ /* 0x000e220000000800 */
[----:B-1----:R-:W-:-:S07]  /*13ed0*/  FADD.FTZ R5, R91, R42 ;  /* 0x0000002a5b057221 */ /* 0x002fce0000010000 */
[----:B------:R1:W3:Y:S01]  /*13ee0*/  MUFU.EX2 R40, R93 ;  /* 0x0000005d00287308 */ /* 0x0002e20000000800 */
[C---:B--2---:R-:W-:Y:S01]  /*13ef0*/  FADD.FTZ R10, R38.reuse, R5 ;  /* 0x00000005260a7221 */ /* 0x044fe20000010000 */
[----:B------:R-:W-:Y:S01]  /*13f00*/  F2FP.BF16.F32.PACK_AB R163, R38, R91 ;  /* 0x0000005b26a3723e */ /* 0x000fe200000010ff */
[----:B------:R-:W-:-:S05]  /*13f10*/  IMAD.MOV.U32 R91, RZ, RZ, R151 ;  /* 0x000000ffff5b7224 */ /* 0x000fca00078e0097 */
[----:B------:R-:W2:Y:S01]  /*13f20*/  MUFU.EX2 R95, R95 ;  /* 0x0000005f005f7308 */ /* 0x000ea20000000800 */
[----:B0-----:R-:W-:Y:S01]  /*13f30*/  FADD.FTZ R5, R67, R10 ;  /* 0x0000000a43057221 */ /* 0x001fe20000010000 */
[----:B-1----:R-:W-:-:S06]  /*13f40*/  IMAD.MOV.U32 R93, RZ, RZ, R151 ;  /* 0x000000ffff5d7224 */ /* 0x002fcc00078e0097 */
[----:B------:R0:W1:Y:S01]  /*13f50*/  MUFU.EX2 R6, R97 ;  /* 0x0000006100067308 */ /* 0x0000620000000800 */
[C---:B---3--:R-:W-:Y:S01]  /*13f60*/  FADD.FTZ R10, R40.reuse, R5 ;  /* 0x00000005280a7221 */ /* 0x048fe20000010000 */
[----:B------:R-:W-:-:S06]  /*13f70*/  F2FP.BF16.F32.PACK_AB R165, R40, R67 ;  /* 0x0000004328a5723e */ /* 0x000fcc00000010ff */
[----:B------:R-:W3:Y:S01]  /*13f80*/  MUFU.EX2 R107, R107 ;  /* 0x0000006b006b7308 */ /* 0x000ee20000000800 */
[----:B--2---:R-:W-:Y:S01]  /*13f90*/  FADD.FTZ R5, R95, R10 ;  /* 0x0000000a5f057221 */ /* 0x004fe20000010000 */
[----:B0-----:R-:W-:-:S03]  /*13fa0*/  IMAD.MOV.U32 R97, RZ, RZ, R151 ;  /* 0x000000ffff617224 */ /* 0x001fc600078e0097 */
[C---:B-1----:R-:W-:Y:S01]  /*13fb0*/  FADD.FTZ R0, R6.reuse, R5 ;  /* 0x0000000506007221 */ /* 0x042fe20000010000 */
[----:B------:R-:W-:Y:S01]  /*13fc0*/  VIADD R5, R149, 0xfffffffe ;  /* 0xfffffffe95057836 */ /* 0x000fe20000000000 */
[----:B------:R-:W-:Y:S01]  /*13fd0*/  F2FP.BF16.F32.PACK_AB R167, R6, R95 ;  /* 0x0000005f06a7723e */ /* 0x000fe200000010ff */
[--C-:B------:R-:W-:Y:S02]  /*13fe0*/  IMAD.MOV.U32 R149, RZ, RZ, R151.reuse ;  /* 0x000000ffff957224 */ /* 0x100fe400078e0097 */
[--C-:B------:R-:W-:Y:S01]  /*13ff0*/  IMAD.MOV.U32 R95, RZ, RZ, R151.reuse ;  /* 0x000000ffff5f7224 */ /* 0x100fe200078e0097 */
[----:B------:R-:W-:Y:S01]  /*14000*/  ISETP.GE.AND P2, PT, R5, R197, PT ;  /* 0x000000c50500720c */ /* 0x000fe20003f46270 */
[C---:B---3--:R-:W-:Y:S01]  /*14010*/  FADD.FTZ R3, R107.reuse, R44 ;  /* 0x0000002c6b037221 */ /* 0x048fe20000010000 */
[----:B------:R-:W-:Y:S01]  /*14020*/  F2FP.BF16.F32.PACK_AB R166, R107, R166 ;  /* 0x000000a66ba6723e */ /* 0x000fe200000010ff */
[----:B------:R-:W-:-:S10]  /*14030*/  IMAD.MOV.U32 R107, RZ, RZ, R151 ;  /* 0x000000ffff6b7224 */ /* 0x000fd400078e0097 */
[----:B------:R-:W-:Y:S05]  /*14040*/  @!P2 BRA `(.L_x_595) ;  /* 0x0000002c009ca947 */ /* 0x000fea0003800000 */
[----:B------:R-:W-:Y:S01]  /*14050*/  IMAD.MOV.U32 R10, RZ, RZ, R9 ;  /* 0x000000ffff0a7224 */ /* 0x000fe200078e0009 */
[----:B------:R-:W-:Y:S01]  /*14060*/  CS2R R150, SRZ ;  /* 0x0000000000967805 */ /* 0x000fe2000001ff00 */
        /* <DEDUP_REMOVED lines=34> */
[----:B------:R-:W-:-:S07]  /*14290*/  CS2R R88, SRZ ;  /* 0x0000000000587805 */ /* 0x000fce000001ff00 */
.L_x_606:
[----:B------:R-:W-:-:S05]  /*142a0*/  VIADD R7, R6, 0x1 ;  /* 0x0000000106077836 */ /* 0x000fca0000000000 */
[----:B------:R-:W-:-:S04]  /*142b0*/  ISETP.NE.AND P2, PT, R7, 0x2, PT ;  /* 0x000000020700780c */ /* 0x000fc80003f45270 */
[----:B------:R-:W-:Y:S02]  /*142c0*/  SEL R196, RZ, 0x1, P2 ;  /* 0x00000001ffc47807 */ /* 0x000fe40001000000 */
[----:B------:R-:W-:Y:S02]  /*142d0*/  SEL R194, R7, RZ, P2 ;  /* 0x000000ff07c27207 */ /* 0x000fe40001000000 */
[----:B------:R-:W-:Y:S01]  /*142e0*/  LOP3.LUT R196, R13, R196, RZ, 0x3c, !PT ;  /* 0x000000c40dc47212 */ /* 0x000fe200078e3cff */
[----:B------:R-:W-:Y:S06]  /*142f0*/  @!P0 BRA `(.L_x_596) ;  /* 0x0000000000048947 */ /* 0x000fec0003800000 */
[----:B------:R-:W-:Y:S01]  /*14300*/  BPT.TRAP 0x1 ;  /* 0x000000040000795c */ /* 0x000fe20000300000 */
.L_x_596:
[----:B------:R-:W-:Y:S01]  /*14310*/  IMAD R12, R194, 0x8, R2 ;  /* 0x00000008c20c7824 */ /* 0x000fe200078e0202 */
[----:B------:R-:W-:-:S04]  /*14320*/  SHF.L.U32 R9, R196, 0x1f, RZ ;  /* 0x0000001fc4097819 */ /* 0x000fc800000006ff */
[----:B------:R0:W1:Y:S01]  /*14330*/  SYNCS.PHASECHK.TRANS64.TRYWAIT P2, [R12+URZ+0x34830], R9 ;  /* 0x034830090c0075a7 */ /* 0x000062000804017f */
[----:B------:R-:W-:Y:S05]  /*14340*/  @!P0 BRA `(.L_x_597) ;  /* 0x0000000000048947 */ /* 0x000fea0003800000 */
[----:B------:R-:W-:Y:S01]  /*14350*/  BPT.TRAP 0x1 ;  /* 0x000000040000795c */ /* 0x000fe20000300000 */
.L_x_597:
[----:B------:R-:W-:Y:S01]  /*14360*/  IMAD R7, R194, 0xc00, R4 ;  /* 0x00000c00c2077824 */ /* 0x000fe200078e0204 */
[----:B------:R-:W-:Y:S03]  /*14370*/  BSSY B1, `(.L_x_598) ;  /* 0x0000006000017945 */ /* 0x000fe60003800000 */
[C---:B------:R-:W-:Y:S02]  /*14380*/  VIADD R14, R7.reuse, 0x2 ;  /* 0x00000002070e7836 */ /* 0x040fe40000000000 */
[----:B------:R-:W-:Y:S01]  /*14390*/  VIADD R20, R7, 0x4 ;  /* 0x0000000407147836 */ /* 0x000fe20000000000 */
[----:B-1----:R-:W-:Y:S06]  /*143a0*/  @P2 BRA `(.L_x_599) ;  /* 0x0000000000082947 */ /* 0x002fec0003800000 */
[----:B------:R-:W1:Y:S02]  /*143b0*/  SYNCS.PHASECHK.TRANS64.TRYWAIT P2, [R12+URZ+0x34830], R9 ;  /* 0x034830090c0075a7 */ /* 0x000e64000804017f */
[----:B-1----:R-:W-:Y:S05]  /*143c0*/  @!P2 BRA `(.L_x_600) ;  /* 0x000000ec00b4a947 */ /* 0x002fea0003800000 */
.L_x_599:
[----:B------:R-:W-:Y:S05]  /*143d0*/  BSYNC B1 ;  /* 0x0000000000017941 */ /* 0x000fea0003800000 */
.L_x_598:
[----:B------:R-:W2:Y:S01]  /*143e0*/  LDL.64 R24, [R1+0x40] ;  /* 0x0000400001187983 */ /* 0x000ea20000100a00 */
[----:B------:R-:W-:Y:S02]  /*143f0*/  IMAD.MOV.U32 R8, RZ, RZ, R7 ;  /* 0x000000ffff087224 */ /* 0x000fe400078e0007 */
[----:B01----:R-:W-:Y:S01]  /*14400*/  IMAD.MOV.U32 R9, RZ, RZ, 0x40000040 ;  /* 0x40000040ff097424 */ /* 0x003fe200078e00ff */
[----:B------:R0:W-:Y:S02]  /*14410*/  STL.64 [R1+0xa0], R10 ;  /* 0x0000a00a01007387 */ /* 0x0001e40000100a00 */
[----:B------:R-:W-:Y:S01]  /*14420*/  R2UR UR6, R8 ;  /* 0x00000000080672ca */ /* 0x000fe200000e0000 */
[----:B------:R-:W-:-:S05]  /*14430*/  VIADD R8, R7, 0x6 ;  /* 0x0000000607087836 */ /* 0x000fca0000000000 */
[----:B------:R-:W-:Y:S01]  /*14440*/  R2UR UR18, R8 ;  /* 0x00000000081272ca */ /* 0x000fe200000e0000 */
[C---:B------:R-:W-:Y:S01]  /*14450*/  VIADD R8, R7.reuse, 0x404 ;  /* 0x0000040407087836 */ /* 0x040fe20000000000 */
[----:B0-----:R-:W3:Y:S04]  /*14460*/  LDL.64 R10, [R1+0x30] ;  /* 0x00003000010a7983 */ /* 0x001ee80000100a00 */
[----:B------:R-:W-:Y:S01]  /*14470*/  R2UR UR30, R8 ;  /* 0x00000000081e72ca */ /* 0x000fe200000e0000 */
[C---:B------:R-:W-:Y:S01]  /*14480*/  VIADD R8, R7.reuse, 0x802 ;  /* 0x0000080207087836 */ /* 0x040fe20000000000 */
[----:B------:R0:W-:Y:S04]  /*14490*/  STL.64 [R1+0x98], R4 ;  /* 0x0000980401007387 */ /* 0x0001e80000100a00 */
[----:B------:R-:W-:Y:S01]  /*144a0*/  R2UR UR46, R8 ;  /* 0x00000000082e72ca */ /* 0x000fe200000e0000 */
[----:B------:R-:W-:Y:S01]  /*144b0*/  VIADD R8, R7, 0x806 ;  /* 0x0000080607087836 */ /* 0x000fe20000000000 */
[----:B------:R-:W-:-:S02]  /*144c0*/  R2UR UR7, R9 ;  /* 0x00000000090772ca */ /* 0x000fc400000e0000 */
[C---:B------:R-:W-:Y:S02]  /*144d0*/  R2UR UR19, R9.reuse ;  /* 0x00000000091372ca */ /* 0x040fe400000e0000 */
[C---:B------:R-:W-:Y:S01]  /*144e0*/  R2UR UR31, R9.reuse ;  /* 0x00000000091f72ca */ /* 0x040fe200000e0000 */
[----:B0-----:R-:W4:Y:S01]  /*144f0*/  LDL.64 R4, [R1+0x28] ;  /* 0x0000280001047983 */ /* 0x001f220000100a00 */
[C---:B------:R-:W-:Y:S02]  /*14500*/  R2UR UR47, R9.reuse ;  /* 0x00000000092f72ca */ /* 0x040fe400000e0000 */
[----:B------:R-:W-:Y:S01]  /*14510*/  R2UR UR54, R8 ;  /* 0x00000000083672ca */ /* 0x000fe200000e0000 */
[----:B------:R0:W-:Y:S01]  /*14520*/  STL.64 [R1+0x90], R2 ;  /* 0x0000900201007387 */ /* 0x0001e20000100a00 */
[----:B------:R-:W-:-:S03]  /*14530*/  R2UR UR55, R9 ;  /* 0x00000000093772ca */ /* 0x000fc600000e0000 */
[----:B------:R-:W3:Y:S01]  /*14540*/  LDL.64 R8, [R1+0x38] ;  /* 0x0000380001087983 */ /* 0x000ee20000100a00 */
        /* <DEDUP_REMOVED lines=64> */
[----:B------:R-:W-:Y:S01]  /*14950*/  IMAD.MOV.U32 R15, RZ, RZ, 0x40000040 ;  /* 0x40000040ff0f7424 */ /* 0x000fe200078e00ff */
[----:B------:R-:W-:Y:S01]  /*14960*/  R2UR UR10, R14 ;  /* 0x000000000e0a72ca */ /* 0x000fe200000e0000 */
[----:B0-----:R-:W4:Y:S01]  /*14970*/  LDL.64 R2, [R1+0x20] ;  /* 0x0000200001027983 */ /* 0x001f220000100a00 */
[----:B------:R-:W-:-:S02]  /*14980*/  IMAD.MOV.U32 R14, RZ, RZ, R20 ;  /* 0x000000ffff0e7224 */ /* 0x000fc400078e0014 */
[----:B------:R-:W-:Y:S01]  /*14990*/  R2UR UR11, R15 ;  /* 0x000000000f0b72ca */ /* 0x000fe200000e0000 */
[----:B------:R-:W-:Y:S01]  /*149a0*/  VIADD R20, R7, 0x402 ;  /* 0x0000040207147836 */ /* 0x000fe20000000000 */
[----:B------:R-:W-:Y:S01]  /*149b0*/  R2UR UR15, R15 ;  /* 0x000000000f0f72ca */ /* 0x000fe200000e0000 */
[----:B------:R-:W-:Y:S01]  /*149c0*/  IMAD.MOV.U32 R21, RZ, RZ, 0x40000040 ;  /* 0x40000040ff157424 */ /* 0x000fe200078e00ff */
[----:B------:R-:W-:Y:S01]  /*149d0*/  R2UR UR14, R14 ;  /* 0x000000000e0e72ca */ /* 0x000fe200000e0000 */
[C---:B------:R-:W-:Y:S01]  /*149e0*/  VIADD R14, R7.reuse, 0x400 ;  /* 0x00000400070e7836 */ /* 0x040fe20000000000 */
[----:B------:R-:W-:Y:S01]  /*149f0*/  R2UR UR26, R20 ;  /* 0x00000000141a72ca */ /* 0x000fe200000e0000 */
[----:B------:R-:W-:Y:S01]  /*14a00*/  VIADD R20, R7, 0x800 ;  /* 0x0000080007147836 */ /* 0x000fe20000000000 */
[C---:B------:R-:W-:Y:S02]  /*14a10*/  R2UR UR27, R21.reuse ;  /* 0x00000000151b72ca */ /* 0x040fe400000e0000 */
[----:B------:R-:W-:-:S02]  /*14a20*/  R2UR UR43, R21 ;  /* 0x00000000152b72ca */ /* 0x000fc400000e0000 */
[----:B------:R-:W-:Y:S02]  /*14a30*/  R2UR UR42, R20 ;  /* 0x00000000142a72ca */ /* 0x000fe400000e0000 */
[----:B------:R-:W4:Y:S01]  /*14a40*/  LDL.64 R20, [R1+0x18] ;  /* 0x0000180001147983 */ /* 0x000f220000100a00 */
[----:B------:R-:W-:Y:S01]  /*14a50*/  R2UR UR22, R14 ;  /* 0x000000000e1672ca */ /* 0x000fe200000e0000 */
[----:B------:R-:W-:Y:S01]  /*14a60*/  VIADD R14, R7, 0x406 ;  /* 0x00000406070e7836 */ /* 0x000fe20000000000 */
[C---:B------:R-:W-:Y:S02]  /*14a70*/  R2UR UR23, R15.reuse ;  /* 0x000000000f1772ca */ /* 0x040fe400000e0000 */
[----:B------:R-:W-:Y:S02]  /*14a80*/  R2UR UR35, R15 ;  /* 0x000000000f2372ca */ /* 0x000fe400000e0000 */
[----:B------:R-:W-:Y:S01]  /*14a90*/  R2UR UR34, R14 ;  /* 0x000000000e2272ca */ /* 0x000fe200000e0000 */
[----:B------:R-:W-:Y:S01]  /*14aa0*/  VIADD R14, R7, 0x804 ;  /* 0x00000804070e7836 */ /* 0x000fe20000000000 */
[----:B------:R-:W-:-:S04]  /*14ab0*/  R2UR UR51, R15 ;  /* 0x000000000f3372ca */ /* 0x000fc800000e0000 */
[----:B------:R-:W-:Y:S02]  /*14ac0*/  R2UR UR50, R14 ;  /* 0x000000000e3272ca */ /* 0x000fe400000e0000 */
[----:B------:R-:W4:Y:S01]  /*14ad0*/  LDL.64 R14, [R1+0x8] ;  /* 0x00000800010e7983 */ /* 0x000f220000100a00 */
[----:B--2---:R-:W-:Y:S02]  /*14ae0*/  R2UR UR4, R24 ;  /* 0x00000000180472ca */ /* 0x004fe400000e0000 */
[----:B------:R-:W-:Y:S02]  /*14af0*/  R2UR UR5, R25 ;  /* 0x00000000190572ca */ /* 0x000fe400000e0000 */
[----:B------:R-:W-:-:S11]  /*14b00*/  WARPGROUP.ARRIVE ;  /* 0x00000000000079c5 */ /* 0x000fd60000000000 */
[----:B------:R-:W-:Y:S01]  /*14b10*/  HGMMA.64x128x16.F32.BF16 R24, gdesc[UR4], RZ, !UPT, gsb0 ;  /* 0x01e00000041879f0 */ /* 0x000fe2000c0018ff */
[----:B---3--:R-:W-:Y:S02]  /*14b20*/  R2UR UR8, R8 ;  /* 0x00000000080872ca */ /* 0x008fe400000e0000 */
[----:B------:R-:W-:Y:S02]  /*14b30*/  R2UR UR9, R9 ;  /* 0x00000000090972ca */ /* 0x000fe400000e0000 */
[----:B------:R-:W-:Y:S01]  /*14b40*/  R2UR UR12, R10 ;  /* 0x000000000a0c72ca */ /* 0x000fe200000e0000 */
[----:B------:R-:W2:Y:S01]  /*14b50*/  LDL.64 R8, [R1] ;  /* 0x0000000001087983 */ /* 0x000ea20000100a00 */
[----:B------:R-:W-:Y:S02]  /*14b60*/  WARPGROUP.DEPBAR.LE gsb0, 0x0 ;  /* 0x00008000000079c5 */ /* 0x000fe40000010000 */
[----:B------:R-:W-:-:S07]  /*14b70*/  WARPGROUP.ARRIVE ;  /* 0x00000000000079c5 */ /* 0x000fce0000000000 */
[----:B------:R-:W-:Y:S01]  /*14b80*/  HGMMA.64x128x16.F32.BF16 R24, gdesc[UR8], R24, gsb0 ;  /* 0x01e00000081879f0 */ /* 0x000fe20008001818 */
[----:B------:R-:W-:Y:S02]  /*14b90*/  R2UR UR13, R11 ;  /* 0x000000000b0d72ca */ /* 0x000fe400000e0000 */
[----:B----4-:R-:W-:Y:S01]  /*14ba0*/  R2UR UR16, R4 ;  /* 0x00000000041072ca */ /* 0x010fe200000e0000 */
[----:B------:R0:W5:Y:S01]  /*14bb0*/  LDL.LU.64 R10, [R1+0xa0] ;  /* 0x0000a000010a7983 */ /* 0x0001620000300a00 */
[----:B------:R-:W-:Y:S02]  /*14bc0*/  R2UR UR17, R5 ;  /* 0x00000000051172ca */ /* 0x000fe400000e0000 */
[----:B------:R-:W-:Y:S01]  /*14bd0*/  R2UR UR20, R2 ;  /* 0x00000000021472ca */ /* 0x000fe200000e0000 */
[----:B------:R0:W5:Y:S01]  /*14be0*/  LDL.LU.64 R4, [R1+0x98] ;  /* 0x0000980001047983 */ /* 0x0001620000300a00 */
[----:B------:R-:W-:Y:S02]  /*14bf0*/  WARPGROUP.DEPBAR.LE gsb0, 0x0 ;  /* 0x00008000000079c5 */ /* 0x000fe40000010000 */
[----:B------:R-:W-:-:S06]  /*14c00*/  WARPGROUP.ARRIVE ;  /* 0x00000000000079c5 */ /* 0x000fcc0000000000 */
[----:B------:R-:W-:Y:S01]  /*14c10*/  HGMMA.64x128x16.F32.BF16 R24, gdesc[UR12], R24, gsb0 ;  /* 0x01e000000c1879f0 */ /* 0x000fe20008001818 */
[----:B------:R-:W-:Y:S02]  /*14c20*/  R2UR UR21, R3 ;  /* 0x00000000031572ca */ /* 0x000fe400000e0000 */
[----:B------:R-:W-:Y:S01]  /*14c30*/  R2UR UR24, R20 ;  /* 0x00000000141872ca */ /* 0x000fe200000e0000 */
[----:B------:R0:W5:Y:S01]  /*14c40*/  LDL.LU.64 R2, [R1+0x90] ;  /* 0x0000900001027983 */ /* 0x0001620000300a00 */
[----:B------:R-:W-:Y:S02]  /*14c50*/  WARPGROUP.DEPBAR.LE gsb0, 0x0 ;  /* 0x00008000000079c5 */ /* 0x000fe40000010000 */
[----:B------:R-:W-:-:S06]  /*14c60*/  WARPGROUP.ARRIVE ;  /* 0x00000000000079c5 */ /* 0x000fcc0000000000 */
[----:B------:R-:W-:Y:S01]  /*14c70*/  HGMMA.64x128x16.F32.BF16 R24, gdesc[UR16], R24, gsb0 ;  /* 0x01e00000101879f0 */ /* 0x000fe20008001818 */
[----:B------:R-:W-:Y:S02]  /*14c80*/  R2UR UR25, R21 ;  /* 0x00000000151972ca */ /* 0x000fe400000e0000 */
[----:B------:R-:W-:Y:S02]  /*14c90*/  WARPGROUP.DEPBAR.LE gsb0, 0x0 ;  /* 0x00008000000079c5 */ /* 0x000fe40000010000 */
[----:B------:R-:W-:-:S07]  /*14ca0*/  WARPGROUP.ARRIVE ;  /* 0x00000000000079c5 */ /* 0x000fce0000000000 */
[----:B------:R-:W-:Y:S01]  /*14cb0*/  HGMMA.64x128x16.F32.BF16 R24, gdesc[UR20], R24, gsb0 ;  /* 0x01e00000141879f0 */ /* 0x000fe20008001818 */
[----:B------:R-:W-:Y:S02]  /*14cc0*/  R2UR UR28, R14 ;  /* 0x000000000e1c72ca */ /* 0x000fe400000e0000 */
[----:B------:R-:W-:Y:S01]  /*14cd0*/  R2UR UR29, R15 ;  /* 0x000000000f1d72ca */ /* 0x000fe200000e0000 */
[----:B------:R-:W-:Y:S02]  /*14ce0*/  WARPGROUP.DEPBAR.LE gsb0, 0x0 ;  /* 0x00008000000079c5 */ /* 0x000fe40000010000 */
[----:B------:R-:W-:-:S06]  /*14cf0*/  WARPGROUP.ARRIVE ;  /* 0x00000000000079c5 */ /* 0x000fcc0000000000 */
[----:B------:R-:W-:Y:S01]  /*14d00*/  HGMMA.64x128x16.F32.BF16 R24, gdesc[UR24], R24, gsb0 ;  /* 0x01e00000181879f0 */ /* 0x000fe20008001818 */
[----:B--2---:R-:W-:Y:S02]  /*14d10*/  R2UR UR32, R8 ;  /* 0x00000000082072ca */ /* 0x004fe400000e0000 */
[----:B------:R-:W-:Y:S01]  /*14d20*/  R2UR UR33, R9 ;  /* 0x00000000092172ca */ /* 0x000fe200000e0000 */
        /* <DEDUP_REMOVED lines=19> */
[----:B0-----:R-:W-:Y:S05]  /*14e60*/  @!P0 BRA `(.L_x_601) ;  /* 0x0000000000048947 */ /* 0x001fea0003800000 */
[----:B------:R-:W-:Y:S01]  /*14e70*/  BPT.TRAP 0x1 ;  /* 0x000000040000795c */ /* 0x000fe20000300000 */
.L_x_601:
[----:B------:R-:W-:Y:S01]  /*14e80*/  SHF.L.U32 R7, R13, 0x1f, RZ ;  /* 0x0000001f0d077819 */ /* 0x000fe200000006ff */
[----:B-----5:R-:W-:-:S04]  /*14e90*/  IMAD R13, R6, 0x8, R2 ;  /* 0x00000008060d7824 */ /* 0x020fc800078e0202 */
[----:B------:R0:W1:Y:S01]  /*14ea0*/  SYNCS.PHASECHK.TRANS64.TRYWAIT P2, [R13+URZ+0x34850], R7 ;  /* 0x034850070d0075a7 */ /* 0x000062000804017f */
[----:B------:R-:W-:Y:S05]  /*14eb0*/  @!P0 BRA `(.L_x_602) ;  /* 0x0000000000048947 */ /* 0x000fea0003800000 */
[----:B------:R-:W-:Y:S01]  /*14ec0*/  BPT.TRAP 0x1 ;  /* 0x000000040000795c */ /* 0x000fe20000300000 */
.L_x_602:
[----:B------:R-:W-:Y:S04]  /*14ed0*/  BSSY B1, `(.L_x_603) ;  /* 0x0000004000017945 */ /* 0x000fe80003800000 */
[----:B-1----:R-:W-:Y:S05]  /*14ee0*/  @P2 BRA `(.L_x_604) ;  /* 0x0000000000082947 */ /* 0x002fea0003800000 */
[----:B------:R-:W1:Y:S02]  /*14ef0*/  SYNCS.PHASECHK.TRANS64.TRYWAIT P2, [R13+URZ+0x34850], R7 ;  /* 0x034850070d0075a7 */ /* 0x000e64000804017f */
[----:B-1----:R-:W-:Y:S05]  /*14f00*/  @!P2 BRA `(.L_x_605) ;  /* 0x000000e000f8a947 */ /* 0x002fea0003800000 */
.L_x_604:
[----:B------:R-:W-:Y:S05]  /*14f10*/  BSYNC B1 ;  /* 0x0000000000017941 */ /* 0x000fea0003800000 */
.L_x_603:
[----:B01----:R-:W-:Y:S01]  /*14f20*/  VIADD R7, R2, 0x400 ;  /* 0x0000040002077836 */ /* 0x003fe20000000000 */
[----:B------:R-:W-:Y:S01]  /*14f30*/  WARPGROUP.ARRIVE ;  /* 0x00000000000079c5 */ /* 0x000fe20000000000 */
[----:B------:R-:W-:Y:S02]  /*14f40*/  IMAD.MOV.U32 R9, RZ, RZ, 0x40000040 ;  /* 0x40000040ff097424 */ /* 0x000fe400078e00ff */
[----:B------:R-:W-:Y:S01]  /*14f50*/  FMUL.FTZ R20, R25, UR56 ;  /* 0x0000003819147c20 */ /* 0x000fe20008410000 */
[----:B------:R-:W-:Y:S01]  /*14f60*/  FMUL.FTZ R14, R26, UR56 ;  /* 0x000000381a0e7c20 */ /* 0x000fe20008410000 */
[----:B------:R-:W-:Y:S01]  /*14f70*/  SHF.R.U32.HI R7, RZ, 0x4, R7 ;  /* 0x00000004ff077819 */ /* 0x000fe20000011607 */
[----:B------:R-:W-:Y:S01]  /*14f80*/  FMUL.FTZ R26, R29, UR56 ;  /* 0x000000381d1a7c20 */ /* 0x000fe20008410000 */
[----:B------:R-:W-:Y:S01]  /*14f90*/  FMUL.FTZ R29, R33, UR56 ;  /* 0x00000038211d7c20 */ /* 0x000fe20008410000 */
[----:B------:R-:W-:Y:S01]  /*14fa0*/  FMUL.FTZ R15, R27, UR56 ;  /* 0x000000381b0f7c20 */ /* 0x000fe20008410000 */
[----:B------:R-:W-:Y:S01]  /*14fb0*/  LOP3.LUT R7, R7, 0x3fff, RZ, 0xc0, !PT ;  /* 0x00003fff07077812 */ /* 0x000fe200078ec0ff */
[----:B------:R-:W-:Y:S01]  /*14fc0*/  MUFU.TANH R20, R20 ;  /* 0x0000001400147308 */ /* 0x000fe20000002400 */
[----:B------:R-:W-:Y:S01]  /*14fd0*/  FMUL.FTZ R27, R34, UR56 ;  /* 0x00000038221b7c20 */ /* 0x000fe20008410000 */
[----:B------:R-:W-:Y:S01]  /*14fe0*/  FMUL.FTZ R34, R37, UR56 ;  /* 0x0000003825227c20 */ /* 0x000fe20008410000 */
[----:B------:R-:W-:Y:S01]  /*14ff0*/  LOP3.LUT R7, R7, 0x4000000, RZ, 0xfc, !PT ;  /* 0x0400000007077812 */ /* 0x000fe200078efcff */
[----:B------:R-:W-:Y:S01]  /*15000*/  FMUL.FTZ R37, R41, UR56 ;  /* 0x0000003829257c20 */ /* 0x000fe20008410000 */
[----:B------:R-:W-:Y:S01]  /*15010*/  FMUL.FTZ R21, R30, UR56 ;  /* 0x000000381e157c20 */ /* 0x000fe20008410000 */
[----:B------:R-:W-:Y:S01]  /*15020*/  FMUL.FTZ R30, R35, UR56 ;  /* 0x00000038231e7c20 */ /* 0x000fe20008410000 */
[----:B------:R-:W-:Y:S01]  /*15030*/  FMUL.FTZ R35, R42, UR56 ;  /* 0x000000382a237c20 */ /* 0x000fe20008410000 */
[----:B------:R-:W-:Y:S01]  /*15040*/  IMAD R6, R6, 0x800, R7 ;  /* 0x0000080006067824 */ /* 0x000fe200078e0207 */
[----:B------:R-:W-:Y:S01]  /*15050*/  MUFU.TANH R26, R26 ;  /* 0x0000001a001a7308 */ /* 0x000fe20000002400 */
[----:B------:R-:W-:-:S02]  /*15060*/  IMAD.MOV.U32 R7, RZ, RZ, 0x40000040 ;  /* 0x40000040ff077424 */ /* 0x000fc400078e00ff */
[----:B------:R-:W-:Y:S01]  /*15070*/  FMUL.FTZ R42, R44, UR56 ;  /* 0x000000382c2a7c20 */ /* 0x000fe20008410000 */
[C---:B------:R-:W-:Y:S01]  /*15080*/  VIADD R8, R6.reuse, 0x80 ;  /* 0x0000008006087836 */ /* 0x040fe20000000000 */
[----:B------:R-:W-:Y:S01]  /*15090*/  R2UR UR6, R6 ;  /* 0x00000000060672ca */ /* 0x000fe200000e0000 */
[----:B------:R-:W-:Y:S01]  /*150a0*/  FMUL.FTZ R25, R31, UR56 ;  /* 0x000000381f197c20 */ /* 0x000fe20008410000 */
[----:B------:R-:W-:Y:S01]  /*150b0*/  R2UR UR7, R7 ;  /* 0x00000000070772ca */ /* 0x000fe200000e0000 */
        /* <DEDUP_REMOVED lines=12> */
[----:B------:R-:W-:Y:S01]  /*15180*/  HGMMA.64x128x16.F32.BF16 R88, R180, gdesc[UR4].tnspB, R88, gsb0 ;  /* 0x41e00004b4587df0 */ /* 0x000fe20008001858 */
[----:B------:R-:W-:Y:S01]  /*15190*/  R2UR UR6, R8 ;  /* 0x00000000080672ca */ /* 0x000fe200000e0000 */
[----:B------:R-:W-:Y:S01]  /*151a0*/  VIADD R8, R6, 0x100 ;  /* 0x0000010006087836 */ /* 0x000fe20000000000 */
[----:B------:R-:W-:Y:S01]  /*151b0*/  R2UR UR7, R9 ;  /* 0x00000000090772ca */ /* 0x000fe200000e0000 */
[----:B------:R-:W-:Y:S01]  /*151c0*/  FMUL.FTZ R49, R54, UR56 ;  /* 0x0000003836317c20 */ /* 0x000fe20008410000 */
[----:B------:R-:W-:Y:S01]  /*151d0*/  MOV R9, 0x40000040 ;  /* 0x4000004000097802 */ /* 0x000fe20000000f00 */
        /* <DEDUP_REMOVED lines=34> */
[----:B------:R-:W-:-:S02]  /*15400*/  IMAD.MOV.U32 R41, RZ, RZ, 0x40000040 ;  /* 0x40000040ff297424 */ /* 0x000fc400078e00ff */
[----:B------:R-:W-:Y:S01]  /*15410*/  FMUL.FTZ R78, R78, UR56 ;  /* 0x000000384e4e7c20 */ /* 0x000fe20008410000 */
[----:B------:R-:W-:Y:S01]  /*15420*/  FMUL.FTZ R79, R79, UR56 ;  /* 0x000000384f4f7c20 */ /* 0x000fe20008410000 */
[----:B------:R-:W-:Y:S01]  /*15430*/  FMUL.FTZ R81, R82, UR56 ;  /* 0x0000003852517c20 */ /* 0x000fe20008410000 */
[----:B------:R-:W-:Y:S01]  /*15440*/  FMUL.FTZ R82, R83, UR56 ;  /* 0x0000003853527c20 */ /* 0x000fe20008410000 */
[----:B------:R-:W-:Y:S01]  /*15450*/  FMUL.FTZ R83, R86, UR56 ;  /* 0x0000003856537c20 */ /* 0x000fe20008410000 */
[----:B------:R-:W-:Y:S01]  /*15460*/  MUFU.TANH R50, R50 ;  /* 0x0000003200327308 */ /* 0x000fe20000002400 */
[----:B------:R-:W-:Y:S01]  /*15470*/  FMUL.FTZ R87, R87, UR56 ;  /* 0x0000003857577c20 */ /* 0x000fe20008410000 */
[----:B------:R-:W-:Y:S01]  /*15480*/  @!P1 VIADD R12, R12, 0x34840 ;  /* 0x000348400c0c9836 */ /* 0x000fe20000000000 */
[----:B------:R-:W-:Y:S01]  /*15490*/  ISETP.GT.AND P2, PT, R5, R197, PT ;  /* 0x000000c50500720c */ /* 0x000fe20003f44270 */
[----:B------:R-:W-:Y:S02]  /*154a0*/  @!P1 VIADD R13, R13, 0x34860 ;  /* 0x000348600d0d9836 */ /* 0x000fe40000000000 */
[----:B------:R-:W-:Y:S01]  /*154b0*/  VIADD R5, R5, 0xffffffff ;  /* 0xffffffff05057836 */ /* 0x000fe20000000000 */
[----:B------:R-:W-:Y:S01]  /*154c0*/  @!P1 PRMT R12, RZ, 0x654, R12 ;  /* 0x00000654ff0c9816 */ /* 0x000fe2000000000c */
[----:B------:R-:W-:Y:S01]  /*154d0*/  MUFU.TANH R52, R52 ;  /* 0x0000003400347308 */ /* 0x000fe20000002400 */
[----:B------:R-:W-:-:S07]  /*154e0*/  @!P1 PRMT R13, RZ, 0x654, R13 ;  /* 0x00000654ff0d9816 */ /* 0x000fce000000000d */
        /* <DEDUP_REMOVED lines=11> */
[----:B------:R-:W-:-:S05]  /*155a0*/  WARPGROUP.ARRIVE ;  /* 0x00000000000079c5 */ /* 0x000fca0000000000 */
[----:B------:R-:W-:Y:S01]  /*155b0*/  MUFU.TANH R69, R69 ;  /* 0x0000004500457308 */ /* 0x000fe20000002400 */
[----:B------:R-:W-:Y:S01]  /*155c0*/  HGMMA.64x128x16.F32.BF16 R88, R176, gdesc[UR4].tnspB, R88, gsb0 ;  /* 0x41e00004b0587df0 */ /* 0x000fe20008001858 */
[----:B------:R-:W-:Y:S01]  /*155d0*/  R2UR UR6, R8 ;  /* 0x00000000080672ca */ /* 0x000fe200000e0000 */
[----:B------:R-:W-:Y:S01]  /*155e0*/  VIADD R8, R6, 0x180 ;  /* 0x0000018006087836 */ /* 0x000fe20000000000 */
[----:B------:R-:W-:Y:S01]  /*155f0*/  R2UR UR7, R9 ;  /* 0x00000000090772ca */ /* 0x000fe200000e0000 */
[----:B------:R-:W-:-:S03]  /*15600*/  IMAD.MOV.U32 R9, RZ, RZ, 0x40000040 ;  /* 0x40000040ff097424 */ /* 0x000fc600078e00ff */
        /* <DEDUP_REMOVED lines=44> */
[----:B------:R-:W-:-:S06]  /*158d0*/  WARPGROUP.ARRIVE ;  /* 0x00000000000079c5 */ /* 0x000fcc0000000000 */
[----:B------:R-:W-:Y:S01]  /*158e0*/  HGMMA.64x128x16.F32.BF16 R88, R168, gdesc[UR4].tnspB, R88, gsb0 ;  /* 0x41e00004a8587df0 */ /* 0x000fe20008001858 */
[----:B------:R-:W-:Y:S01]  /*158f0*/  R2UR UR7, R9 ;  /* 0x00000000090772ca */ /* 0x000fe200000e0000 */
[----:B------:R-:W-:Y:S01]  /*15900*/  FMUL.FTZ R9, R24, UR56 ;  /* 0x0000003818097c20 */ /* 0x000fe20008410000 */
[----:B------:R-:W-:Y:S01]  /*15910*/  FMUL.FTZ R24, R28, UR56 ;  /* 0x000000381c187c20 */ /* 0x000fe20008410000 */
[----:B------:R-:W-:Y:S01]  /*15920*/  FMUL.FTZ R28, R32, UR56 ;  /* 0x00000038201c7c20 */ /* 0x000fe20008410000 */
[----:B------:R-:W-:Y:S01]  /*15930*/  FMUL.FTZ R32, R36, UR56 ;  /* 0x0000003824207c20 */ /* 0x000fe20008410000 */
[----:B------:R-:W-:Y:S01]  /*15940*/  FMUL.FTZ R36, R40, UR56 ;  /* 0x0000003828247c20 */ /* 0x000fe20008410000 */
[----:B------:R-:W-:Y:S01]  /*15950*/  R2UR UR6, R8 ;  /* 0x00000000080672ca */ /* 0x000fe200000e0000 */
[----:B------:R-:W0:Y:S01]  /*15960*/  MUFU.TANH R9, R9 ;  /* 0x0000000900097308 */ /* 0x000e220000002400 */
[----:B------:R-:W-:-:S07]  /*15970*/  VIADD R40, R6, 0x280 ;  /* 0x0000028006287836 */ /* 0x000fce0000000000 */
[----:B------:R-:W1:Y:S08]  /*15980*/  MUFU.TANH R24, R24 ;  /* 0x0000001800187308 */ /* 0x000e700000002400 */
[----:B------:R-:W2:Y:S01]  /*15990*/  MUFU.TANH R28, R28 ;  /* 0x0000001c001c7308 */ /* 0x000ea20000002400 */
[----:B0-----:R-:W-:-:S04]  /*159a0*/  FMNMX.FTZ R7, R9, R11, !PT ;  /* 0x0000000b09077209 */ /* 0x001fc80007810000 */
[----:B------:R-:W-:-:S03]  /*159b0*/  FMNMX.FTZ R7, R20, R7, !PT ;  /* 0x0000000714077209 */ /* 0x000fc60007810000 */
[----:B------:R-:W0:Y:S01]  /*159c0*/  MUFU.TANH R32, R32 ;  /* 0x0000002000207308 */ /* 0x000e220000002400 */
[----:B-1----:R-:W-:-:S04]  /*159d0*/  FMNMX.FTZ R7, R24, R7, !PT ;  /* 0x0000000718077209 */ /* 0x002fc80007810000 */
[----:B------:R-:W-:-:S03]  /*159e0*/  FMNMX.FTZ R7, R26, R7, !PT ;  /* 0x000000071a077209 */ /* 0x000fc60007810000 */
[----:B------:R-:W1:Y:S01]  /*159f0*/  MUFU.TANH R36, R36 ;  /* 0x0000002400247308 */ /* 0x000e620000002400 */
[----:B--2---:R-:W-:-:S04]  /*15a00*/  FMNMX.FTZ R7, R28, R7, !PT ;  /* 0x000000071c077209 */ /* 0x004fc80007810000 */
[----:B------:R-:W-:-:S04]  /*15a10*/  FMNMX.FTZ R7, R29, R7, !PT ;  /* 0x000000071d077209 */ /* 0x000fc80007810000 */
        /* <DEDUP_REMOVED lines=23> */
[----:B------:R-:W-:Y:S01]  /*15b90*/  FMNMX.FTZ R7, R80, R7, !PT ;  /* 0x0000000750077209 */ /* 0x000fe20007810000 */
[----:B------:R-:W-:Y:S02]  /*15ba0*/  WARPGROUP.DEPBAR.LE gsb0, 0x0 ;  /* 0x00008000000079c5 */ /* 0x000fe40000010000 */
[----:B------:R-:W-:Y:S01]  /*15bb0*/  WARPGROUP.ARRIVE ;  /* 0x00000000000079c5 */ /* 0x000fe20000000000 */
[----:B------:R-:W-:-:S04]  /*15bc0*/  FMNMX.FTZ R7, R76, R7, !PT ;  /* 0x000000074c077209 */ /* 0x000fc80007810000 */
[----:B------:R-:W-:Y:S01]  /*15bd0*/  FMNMX.FTZ R7, R77, R7, !PT ;  /* 0x000000074d077209 */ /* 0x000fe20007810000 */
[----:B------:R-:W-:Y:S01]  /*15be0*/  HGMMA.64x128x16.F32.BF16 R88, R152, gdesc[UR4].tnspB, R88, gsb0 ;  /* 0x41e0000498587df0 */ /* 0x000fe20008001858 */
[----:B------:R-:W-:Y:S02]  /*15bf0*/  R2UR UR6, R40 ;  /* 0x00000000280672ca */ /* 0x000fe400000e0000 */
[----:B------:R-:W-:Y:S01]  /*15c00*/  R2UR UR7, R41 ;  /* 0x00000000290772ca */ /* 0x000fe200000e0000 */
[----:B------:R-:W0:Y:S01]  /*15c10*/  SHFL.BFLY PT, R8, R7, 0x2, 0x1f ;  /* 0x0c401f0007087f89 */ /* 0x000e2200000e0000 */
[----:B------:R-:W-:Y:S01]  /*15c20*/  MUFU.TANH R40, R87 ;  /* 0x0000005700287308 */ /* 0x000fe20000002400 */
[----:B0-----:R-:W-:-:S05]  /*15c30*/  FMNMX.FTZ R7, R7, R8, !PT ;  /* 0x0000000807077209 */ /* 0x001fca0007810000 */
[----:B------:R-:W0:Y:S02]  /*15c40*/  SHFL.BFLY PT, R8, R7, 0x1, 0x1f ;  /* 0x0c201f0007087f89 */ /* 0x000e2400000e0000 */
[----:B0-----:R-:W-:Y:S01]  /*15c50*/  FMNMX.FTZ R7, R7, R8, !PT ;  /* 0x0000000807077209 */ /* 0x001fe20007810000 */
[----:B------:R-:W-:-:S04]  /*15c60*/  IMAD.U32 R8, RZ, RZ, UR61 ;  /* 0x0000003dff087e24 */ /* 0x000fc8000f8e00ff */
[----:B------:R-:W-:-:S04]  /*15c70*/  FADD.FTZ R11, -R7, R11 ;  /* 0x0000000b070b7221 */ /* 0x000fc80000010100 */
[----:B------:R-:W-:-:S04]  /*15c80*/  FMUL.FTZ R11, R11, R8 ;  /* 0x000000080b0b7220 */ /* 0x000fc80000410000 */
[----:B------:R0:W-:Y:S02]  /*15c90*/  MUFU.EX2 R85, R11 ;  /* 0x0000000b00557308 */ /* 0x0001e40000000800 */
[----:B0-----:R-:W-:-:S04]  /*15ca0*/  FMUL.FTZ R11, R7, R8 ;  /* 0x00000008070b7220 */ /* 0x001fc80000410000 */
[--C-:B------:R-:W-:Y:S01]  /*15cb0*/  FFMA.FTZ R180, R9, R8, -R11.reuse ;  /* 0x0000000809b47223 */ /* 0x100fe2000001080b */
[----:B------:R-:W-:Y:S01]  /*15cc0*/  FMNMX.FTZ R9, R14, R10, !PT ;  /* 0x0000000a0e097209 */ /* 0x000fe20007810000 */
[-CC-:B------:R-:W-:Y:S01]  /*15cd0*/  FFMA.FTZ R176, R28, R8.reuse, -R11.reuse ;  /* 0x000000081cb07223 */ /* 0x180fe2000001080b */
[-CC-:B------:R-:W-:Y:S01]  /*15ce0*/  FFMA.FTZ R41, R29, R8.reuse, -R11.reuse ;  /* 0x000000081d297223 */ /* 0x180fe2000001080b */
[-CC-:B------:R-:W-:Y:S01]  /*15cf0*/  FFMA.FTZ R86, R26, R8.reuse, -R11.reuse ;  /* 0x000000081a567223 */ /* 0x180fe2000001080b */
        /* <DEDUP_REMOVED lines=27> */
[----:B------:R-:W-:Y:S01]  /*15eb0*/  FFMA.FTZ R56, R80, R8, -R11 ;  /* 0x0000000850387223 */ /* 0x000fe2000001080b */
[----:B------:R-:W-:Y:S01]  /*15ec0*/  FMNMX.FTZ R9, R35, R9, !PT ;  /* 0x0000000923097209 */ /* 0x000fe20007810000 */
[----:B------:R-:W0:Y:S03]  /*15ed0*/  MUFU.EX2 R180, R180 ;  /* 0x000000b400b47308 */ /* 0x000e260000000800 */
[----:B------:R-:W-:-:S04]  /*15ee0*/  FMNMX.FTZ R9, R38, R9, !PT ;  /* 0x0000000926097209 */ /* 0x000fc80007810000 */
[----:B------:R-:W-:Y:S01]  /*15ef0*/  FMNMX.FTZ R9, R39, R9, !PT ;  /* 0x0000000927097209 */ /* 0x000fe20007810000 */
[----:B------:R-:W1:Y:S03]  /*15f00*/  MUFU.EX2 R20, R20 ;  /* 0x0000001400147308 */ /* 0x000e660000000800 */
[----:B------:R-:W-:-:S04]  /*15f10*/  FMNMX.FTZ R9, R44, R9, !PT ;  /* 0x000000092c097209 */ /* 0x000fc80007810000 */
[----:B------:R-:W-:Y:S01]  /*15f20*/  FMNMX.FTZ R9, R45, R9, !PT ;  /* 0x000000092d097209 */ /* 0x000fe20007810000 */
[----:B------:R-:W2:Y:S01]  /*15f30*/  MUFU.EX2 R182, R182 ;  /* 0x000000b600b67308 */ /* 0x000ea20000000800 */
[----:B0-----:R-:W-:Y:S02]  /*15f40*/  FFMA.FTZ R3, R85, R3, R180 ;  /* 0x0000000355037223 */ /* 0x001fe400000100b4 */
[----:B------:R-:W-:-:S04]  /*15f50*/  FMNMX.FTZ R9, R47, R9, !PT ;  /* 0x000000092f097209 */ /* 0x000fc80007810000 */
[----:B------:R-:W-:Y:S01]  /*15f60*/  FMNMX.FTZ R9, R49, R9, !PT ;  /* 0x0000000931097209 */ /* 0x000fe20007810000 */
[----:B------:R-:W0:Y:S01]  /*15f70*/  MUFU.EX2 R86, R86 ;  /* 0x0000005600567308 */ /* 0x000e220000000800 */
[----:B------:R-:W-:Y:S02]  /*15f80*/  WARPGROUP.DEPBAR.LE gsb0, 0x0 ;  /* 0x00008000000079c5 */ /* 0x000fe40000010000 */
[----:B------:R-:W-:Y:S01]  /*15f90*/  FMNMX.FTZ R9, R51, R9, !PT ;  /* 0x0000000933097209 */ /* 0x000fe20007810000 */
[----:B------:R-:W-:Y:S01]  /*15fa0*/  WARPGROUP.ARRIVE ;  /* 0x00000000000079c5 */ /* 0x000fe20000000000 */
[-CC-:B------:R-:W-:Y:S01]  /*15fb0*/  FFMA.FTZ R152, R54, R8.reuse, -R11.reuse ;  /* 0x0000000836987223 */ /* 0x180fe2000001080b */
[-CC-:B------:R-:W-:Y:S01]  /*15fc0*/  FFMA.FTZ R154, R58, R8.reuse, -R11.reuse ;  /* 0x000000083a9a7223 */ /* 0x180fe2000001080b */
[----:B------:R-:W-:Y:S01]  /*15fd0*/  FMNMX.FTZ R9, R53, R9, !PT ;  /* 0x0000000935097209 */ /* 0x000fe20007810000 */
[-CC-:B------:R-:W-:Y:S01]  /*15fe0*/  FFMA.FTZ R54, R73, R8.reuse, -R11.reuse ;  /* 0x0000000849367223 */ /* 0x180fe2000001080b */
[----:B------:R-:W-:Y:S01]  /*15ff0*/  FFMA.FTZ R58, R76, R8, -R11 ;  /* 0x000000084c3a7223 */ /* 0x000fe2000001080b */
[----:B------:R-:W-:Y:S01]  /*16000*/  HGMMA.64x128x16.F32.BF16 R88, R156, gdesc[UR4].tnspB, R88, gsb0 ;  /* 0x41e000049c587df0 */ /* 0x000fe20008001858 */
[----:B------:R-:W-:Y:S01]  /*16010*/  FMNMX.FTZ R9, R55, R9, !PT ;  /* 0x0000000937097209 */ /* 0x000fe20007810000 */
[----:B------:R-:W-:Y:S01]  /*16020*/  MUFU.EX2 R176, R176 ;  /* 0x000000b000b07308 */ /* 0x000fe20000000800 */
[C---:B-1----:R-:W-:Y:S01]  /*16030*/  FADD.FTZ R3, R20.reuse, R3 ;  /* 0x0000000314037221 */ /* 0x042fe20000010000 */
[----:B------:R-:W-:-:S02]  /*16040*/  F2FP.BF16.F32.PACK_AB R180, R20, R180 ;  /* 0x000000b414b4723e */ /* 0x000fc400000010ff */
[----:B------:R-:W-:Y:S01]  /*16050*/  FMNMX.FTZ R9, R57, R9, !PT ;  /* 0x0000000939097209 */ /* 0x000fe20007810000 */
[----:B--2---:R-:W-:Y:S01]  /*16060*/  FADD.FTZ R3, R182, R3 ;  /* 0x00000003b6037221 */ /* 0x004fe20000010000 */
[C---:B0-----:R-:W-:Y:S02]  /*16070*/  F2FP.BF16.F32.PACK_AB R182, R86.reuse, R182 ;  /* 0x000000b656b6723e */ /* 0x041fe400000010ff */
[----:B------:R-:W-:Y:S01]  /*16080*/  FMNMX.FTZ R9, R63, R9, !PT ;  /* 0x000000093f097209 */ /* 0x000fe20007810000 */
[----:B------:R-:W-:Y:S01]  /*16090*/  MUFU.EX2 R41, R41 ;  /* 0x0000002900297308 */ /* 0x000fe20000000800 */
[----:B------:R-:W-:Y:S02]  /*160a0*/  FADD.FTZ R3, R86, R3 ;  /* 0x0000000356037221 */ /* 0x000fe40000010000 */
        /* <DEDUP_REMOVED lines=17> */
[----:B------:R-:W-:Y:S04]  /*161c0*/  MUFU.EX2 R36, R36 ;  /* 0x0000002400247308 */ /* 0x000fe80000000800 */
[----:B------:R-:W0:Y:S04]  /*161d0*/  SHFL.BFLY PT, R28, R9, 0x2, 0x1f ;  /* 0x0c401f00091c7f89 */ /* 0x000e2800000e0000 */
[----:B------:R-:W-:Y:S08]  /*161e0*/  MUFU.EX2 R168, R168 ;  /* 0x000000a800a87308 */ /* 0x000ff00000000800 */
[----:B------:R-:W-:Y:S08]  /*161f0*/  MUFU.EX2 R48, R48 ;  /* 0x0000003000307308 */ /* 0x000ff00000000800 */
[----:B------:R-:W-:Y:S01]  /*16200*/  MUFU.EX2 R170, R170 ;  /* 0x000000aa00aa7308 */ /* 0x000fe20000000800 */
[----:B0-----:R-:W-:Y:S01]  /*16210*/  FMNMX.FTZ R9, R9, R28, !PT ;  /* 0x0000001c09097209 */ /* 0x001fe20007810000 */
[----:B------:R-:W-:-:S06]  /*16220*/  VIADD R28, R6, 0x300 ;  /* 0x00000300061c7836 */ /* 0x000fcc0000000000 */
[----:B------:R-:W-:Y:S01]  /*16230*/  MUFU.EX2 R32, R32 ;  /* 0x0000002000207308 */ /* 0x000fe20000000800 */
[----:B------:R-:W0:Y:S01]  /*16240*/  SHFL.BFLY PT, R29, R9, 0x1, 0x1f ;  /* 0x0c201f00091d7f89 */ /* 0x000e2200000e0000 */
[----:B------:R-:W-:Y:S01]  /*16250*/  R2UR UR6, R28 ;  /* 0x000000001c0672ca */ /* 0x000fe200000e0000 */
[----:B------:R-:W-:-:S05]  /*16260*/  FFMA.FTZ R28, R77, R8, -R11 ;  /* 0x000000084d1c7223 */ /* 0x000fca000001080b */
[----:B------:R-:W-:Y:S08]  /*16270*/  MUFU.EX2 R152, R152 ;  /* 0x0000009800987308 */ /* 0x000ff00000000800 */
[----:B------:R-:W-:Y:S08]  /*16280*/  MUFU.EX2 R37, R37 ;  /* 0x0000002500257308 */ /* 0x000ff00000000800 */
[----:B------:R-:W-:Y:S01]  /*16290*/  MUFU.EX2 R154, R154 ;  /* 0x0000009a009a7308 */ /* 0x000fe20000000800 */
[----:B0-----:R-:W-:Y:S01]  /*162a0*/  FMNMX.FTZ R9, R9, R29, !PT ;  /* 0x0000001d09097209 */ /* 0x001fe20007810000 */
[----:B------:R-:W-:-:S04]  /*162b0*/  IMAD.MOV.U32 R29, RZ, RZ, 0x40000040 ;  /* 0x40000040ff1d7424 */ /* 0x000fc800078e00ff */
[----:B------:R-:W-:Y:S01]  /*162c0*/  FADD.FTZ R10, -R9, R10 ;  /* 0x0000000a090a7221 */ /* 0x000fe20000010100 */
[----:B------:R-:W-:Y:S01]  /*162d0*/  R2UR UR7, R29 ;  /* 0x000000001d0772ca */ /* 0x000fe200000e0000 */
[----:B------:R-:W-:Y:S02]  /*162e0*/  MUFU.EX2 R46, R46 ;  /* 0x0000002e002e7308 */ /* 0x000fe40000000800 */
[----:B------:R-:W-:-:S06]  /*162f0*/  FMUL.FTZ R10, R10, R8 ;  /* 0x000000080a0a7220 */ /* 0x000fcc0000410000 */
[----:B------:R0:W-:Y:S08]  /*16300*/  MUFU.EX2 R87, R10 ;  /* 0x0000000a00577308 */ /* 0x0001f00000000800 */
[----:B------:R-:W-:Y:S01]  /*16310*/  MUFU.EX2 R34, R34 ;  /* 0x0000002200227308 */ /* 0x000fe20000000800 */
[----:B0-----:R-:W-:Y:S01]  /*16320*/  VIADD R10, R6, 0x380 ;  /* 0x00000380060a7836 */ /* 0x001fe20000000000 */
[----:B------:R-:W-:-:S02]  /*16330*/  WARPGROUP.DEPBAR.LE gsb0, 0x0 ;  /* 0x00008000000079c5 */ /* 0x000fc40000010000 */
[----:B------:R-:W-:Y:S01]  /*16340*/  WARPGROUP.ARRIVE ;  /* 0x00000000000079c5 */ /* 0x000fe20000000000 */
[-CC-:B------:R-:W-:Y:S01]  /*16350*/  FFMA.FTZ R156, R60, R8.reuse, -R11.reuse ;  /* 0x000000083c9c7223 */ /* 0x180fe2000001080b */
[-C--:B------:R-:W-:Y:S01]  /*16360*/  FFMA.FTZ R158, R62, R8.reuse, -R11 ;  /* 0x000000083e9e7223 */ /* 0x080fe2000001080b */
[----:B------:R-:W-:Y:S02]  /*16370*/  IMAD.MOV.U32 R11, RZ, RZ, 0x40000040 ;  /* 0x40000040ff0b7424 */ /* 0x000fe400078e00ff */
[-C--:B------:R-:W-:Y:S01]  /*16380*/  FMUL.FTZ R60, R9, R8.reuse ;  /* 0x00000008093c7220 */ /* 0x080fe20000410000 */
[----:B------:R-:W-:Y:S01]  /*16390*/  MUFU.EX2 R42, R42 ;  /* 0x0000002a002a7308 */ /* 0x000fe20000000800 */
[----:B------:R-:W-:Y:S01]  /*163a0*/  HGMMA.64x128x16.F32.BF16 R88, R160, gdesc[UR4].tnspB, R88, gsb0 ;  /* 0x41e00004a0587df0 */ /* 0x000fe20008001858 */
[----:B------:R-:W-:Y:S01]  /*163b0*/  R2UR UR6, R10 ;  /* 0x000000000a0672ca */ /* 0x000fe200000e0000 */
[-CC-:B------:R-:W-:Y:S01]  /*163c0*/  FFMA.FTZ R181, R14, R8.reuse, -R60.reuse ;  /* 0x000000080eb57223 */ /* 0x180fe2000001083c */
[----:B------:R-:W-:Y:S01]  /*163d0*/  R2UR UR7, R11 ;  /* 0x000000000b0772ca */ /* 0x000fe200000e0000 */
[-CC-:B------:R-:W-:Y:S01]  /*163e0*/  FFMA.FTZ R14, R15, R8.reuse, -R60.reuse ;  /* 0x000000080f0e7223 */ /* 0x180fe2000001083c */
[-CC-:B------:R-:W-:Y:S01]  /*163f0*/  FFMA.FTZ R183, R21, R8.reuse, -R60.reuse ;  /* 0x0000000815b77223 */ /* 0x180fe2000001083c */
[-CC-:B------:R-:W-:Y:S01]  /*16400*/  FFMA.FTZ R15, R25, R8.reuse, -R60.reuse ;  /* 0x00000008190f7223 */ /* 0x180fe2000001083c */
[-CC-:B------:R-:W-:Y:S01]  /*16410*/  FFMA.FTZ R177, R27, R8.reuse, -R60.reuse ;  /* 0x000000081bb17223 */ /* 0x180fe2000001083c */
[----:B------:R-:W0:Y:S01]  /*16420*/  MUFU.EX2 R181, R181 ;  /* 0x000000b500b57308 */ /* 0x000e220000000800 */
[-CC-:B------:R-:W-:Y:S01]  /*16430*/  FFMA.FTZ R21, R30, R8.reuse, -R60.reuse ;  /* 0x000000081e157223 */ /* 0x180fe2000001083c */
[-CC-:B------:R-:W-:Y:S01]  /*16440*/  FFMA.FTZ R179, R31, R8.reuse, -R60.reuse ;  /* 0x000000081fb37223 */ /* 0x180fe2000001083c */
[-CC-:B------:R-:W-:Y:S01]  /*16450*/  FFMA.FTZ R25, R33, R8.reuse, -R60.reuse ;  /* 0x0000000821197223 */ /* 0x180fe2000001083c */
[-CC-:B------:R-:W-:Y:S01]  /*16460*/  FFMA.FTZ R173, R35, R8.reuse, -R60.reuse ;  /* 0x0000000823ad7223 */ /* 0x180fe2000001083c */
[-CC-:B------:R-:W-:Y:S01]  /*16470*/  FFMA.FTZ R27, R38, R8.reuse, -R60.reuse ;  /* 0x00000008261b7223 */ /* 0x180fe2000001083c */
[-CC-:B------:R-:W-:Y:S01]  /*16480*/  FFMA.FTZ R175, R39, R8.reuse, -R60.reuse ;  /* 0x0000000827af7223 */ /* 0x180fe2000001083c */
[-CC-:B------:R-:W-:Y:S01]  /*16490*/  FFMA.FTZ R29, R44, R8.reuse, -R60.reuse ;  /* 0x000000082c1d7223 */ /* 0x180fe2000001083c */
[----:B------:R-:W1:Y:S01]  /*164a0*/  MUFU.EX2 R14, R14 ;  /* 0x0000000e000e7308 */ /* 0x000e620000000800 */
[-CC-:B------:R-:W-:Y:S01]  /*164b0*/  FFMA.FTZ R169, R45, R8.reuse, -R60.reuse ;  /* 0x000000082da97223 */ /* 0x180fe2000001083c */
[-CC-:B------:R-:W-:Y:S01]  /*164c0*/  FFMA.FTZ R30, R47, R8.reuse, -R60.reuse ;  /* 0x000000082f1e7223 */ /* 0x180fe2000001083c */
[-CC-:B------:R-:W-:Y:S01]  /*164d0*/  FFMA.FTZ R171, R49, R8.reuse, -R60.reuse ;  /* 0x0000000831ab7223 */ /* 0x180fe2000001083c */
[-CC-:B------:R-:W-:Y:S01]  /*164e0*/  FFMA.FTZ R6, R51, R8.reuse, -R60.reuse ;  /* 0x0000000833067223 */ /* 0x180fe2000001083c */
[-CC-:B------:R-:W-:Y:S01]  /*164f0*/  FFMA.FTZ R153, R53, R8.reuse, -R60.reuse ;  /* 0x0000000835997223 */ /* 0x180fe2000001083c */
[-CC-:B------:R-:W-:Y:S01]  /*16500*/  FFMA.FTZ R10, R55, R8.reuse, -R60.reuse ;  /* 0x00000008370a7223 */ /* 0x180fe2000001083c */
[--C-:B------:R-:W-:Y:S01]  /*16510*/  FFMA.FTZ R155, R57, R8, -R60.reuse ;  /* 0x00000008399b7223 */ /* 0x100fe2000001083c */
[----:B------:R-:W2:Y:S01]  /*16520*/  MUFU.EX2 R183, R183 ;  /* 0x000000b700b77308 */ /* 0x000ea20000000800 */
[----:B0-----:R-:W-:Y:S01]  /*16530*/  FFMA.FTZ R0, R87, R0, R181 ;  /* 0x0000000057007223 */ /* 0x001fe200000100b5 */
[-CC-:B------:R-:W-:Y:S01]  /*16540*/  FFMA.FTZ R63, R63, R8.reuse, -R60.reuse ;  /* 0x000000083f3f7223 */ /* 0x180fe2000001083c */
[-CC-:B------:R-:W-:Y:S01]  /*16550*/  FFMA.FTZ R157, R66, R8.reuse, -R60.reuse ;  /* 0x00000008429d7223 */ /* 0x180fe2000001083c */
[-CC-:B------:R-:W-:Y:S01]  /*16560*/  FFMA.FTZ R159, R70, R8.reuse, -R60.reuse ;  /* 0x00000008469f7223 */ /* 0x180fe2000001083c */
[-CC-:B------:R-:W-:Y:S01]  /*16570*/  FFMA.FTZ R75, R75, R8.reuse, -R60.reuse ;  /* 0x000000084b4b7223 */ /* 0x180fe2000001083c */
[-CC-:B------:R-:W-:Y:S01]  /*16580*/  FFMA.FTZ R78, R78, R8.reuse, -R60.reuse ;  /* 0x000000084e4e7223 */ /* 0x180fe2000001083c */
[-C--:B------:R-:W-:Y:S01]  /*16590*/  FFMA.FTZ R79, R79, R8.reuse, -R60 ;  /* 0x000000084f4f7223 */ /* 0x080fe2000001083c */
[----:B------:R-:W0:Y:S01]  /*165a0*/  MUFU.EX2 R15, R15 ;  /* 0x0000000f000f7308 */ /* 0x000e220000000800 */
[C---:B-1----:R-:W-:Y:S01]  /*165b0*/  FADD.FTZ R0, R14.reuse, R0 ;  /* 0x000000000e007221 */ /* 0x042fe20000010000 */
[----:B------:R-:W-:Y:S01]  /*165c0*/  F2FP.BF16.F32.PACK_AB R181, R14, R181 ;  /* 0x000000b50eb5723e */ /* 0x000fe200000010ff */
[-CC-:B------:R-:W-:Y:S01]  /*165d0*/  FFMA.FTZ R81, R81, R8.reuse, -R60.reuse ;  /* 0x0000000851517223 */ /* 0x180fe2000001083c */
[-CC-:B------:R-:W-:Y:S01]  /*165e0*/  FFMA.FTZ R82, R82, R8.reuse, -R60.reuse ;  /* 0x0000000852527223 */ /* 0x180fe2000001083c */
[-CC-:B------:R-:W-:Y:S01]  /*165f0*/  FFMA.FTZ R83, R83, R8.reuse, -R60.reuse ;  /* 0x0000000853537223 */ /* 0x180fe2000001083c */
[----:B------:R-:W-:-:S02]  /*16600*/  FFMA.FTZ R40, R40, R8, -R60 ;  /* 0x0000000828287223 */ /* 0x000fc4000001083c */
[----:B------:R-:W1:Y:S01]  /*16610*/  MUFU.EX2 R177, R177 ;  /* 0x000000b100b17308 */ /* 0x000e620000000800 */
[----:B--2---:R-:W-:-:S07]  /*16620*/  FADD.FTZ R11, R183, R0 ;  /* 0x00000000b70b7221 */ /* 0x004fce0000010000 */
[----:B------:R-:W2:Y:S01]  /*16630*/  MUFU.EX2 R21, R21 ;  /* 0x0000001500157308 */ /* 0x000ea20000000800 */
[C---:B0-----:R-:W-:Y:S01]  /*16640*/  FADD.FTZ R11, R15.reuse, R11 ;  /* 0x0000000b0f0b7221 */ /* 0x041fe20000010000 */
[----:B------:R-:W-:-:S06]  /*16650*/  F2FP.BF16.F32.PACK_AB R183, R15, R183 ;  /* 0x000000b70fb7723e */ /* 0x000fcc00000010ff */
[----:B------:R-:W-:Y:S01]  /*16660*/  MUFU.EX2 R179, R179 ;  /* 0x000000b300b37308 */ /* 0x000fe20000000800 */
[----:B-1----:R-:W-:-:S07]  /*16670*/  FADD.FTZ R11, R177, R11 ;  /* 0x0000000bb10b7221 */ /* 0x002fce0000010000 */
        /* <DEDUP_REMOVED lines=12> */
[----:B------:R-:W-:-:S05]  /*16740*/  WARPGROUP.ARRIVE ;  /* 0x00000000000079c5 */ /* 0x000fca0000000000 */
[----:B------:R-:W-:Y:S01]  /*16750*/  MUFU.EX2 R10, R10 ;  /* 0x0000000a000a7308 */ /* 0x000fe20000000800 */
[----:B------:R-:W-:Y:S01]  /*16760*/  FFMA.FTZ R161, R74, R8, -R60 ;  /* 0x000000084aa17223 */ /* 0x000fe2000001083c */
[----:B------:R-:W-:Y:S06]  /*16770*/  HGMMA.64x128x16.F32.BF16 R88, R164, gdesc[UR4].tnspB, R88, gsb0 ;  /* 0x41e00004a4587df0 */ /* 0x000fec0008001858 */
        /* <DEDUP_REMOVED lines=12> */
[----:B------:R-:W-:Y:S08]  /*16840*/  MUFU.EX2 R78, R78 ;  /* 0x0000004e004e7308 */ /* 0x000ff00000000800 */
[----:B------:R-:W0:Y:S08]  /*16850*/  MUFU.EX2 R52, R52 ;  /* 0x0000003400347308 */ /* 0x000e300000000800 */
[----:B------:R-:W1:Y:S08]  /*16860*/  MUFU.EX2 R79, R79 ;  /* 0x0000004f004f7308 */ /* 0x000e700000000800 */
[----:B------:R-:W-:Y:S01]  /*16870*/  MUFU.EX2 R54, R54 ;  /* 0x0000003600367308 */ /* 0x000fe20000000800 */
[----:B0-----:R-:W-:-:S07]  /*16880*/  F2FP.BF16.F32.PACK_AB R162, R52, R50 ;  /* 0x0000003234a2723e */ /* 0x001fce00000010ff */
[----:B------:R-:W-:Y:S01]  /*16890*/  MUFU.EX2 R81, R81 ;  /* 0x0000005100517308 */ /* 0x000fe20000000800 */
[----:B-1----:R-:W-:-:S07]  /*168a0*/  F2FP.BF16.F32.PACK_AB R163, R79, R78 ;  /* 0x0000004e4fa3723e */ /* 0x002fce00000010ff */
[----:B------:R-:W0:Y:S08]  /*168b0*/  MUFU.EX2 R56, R56 ;  /* 0x0000003800387308 */ /* 0x000e300000000800 */
[----:B------:R-:W1:Y:S01]  /*168c0*/  MUFU.EX2 R82, R82 ;  /* 0x0000005200527308 */ /* 0x000e620000000800 */
[----:B------:R-:W-:Y:S02]  /*168d0*/  WARPGROUP.DEPBAR.LE gsb0, 0x0 ;  /* 0x00008000000079c5 */ /* 0x000fe40000010000 */
[----:B------:R2:W-:Y:S05]  /*168e0*/  @!P1 SYNCS.ARRIVE.TRANS64.RED.A1T0 RZ, [R12+URZ], RZ ;  /* 0x000000ff0cff99a7 */ /* 0x0005ea000810043f */
[----:B------:R-:W-:Y:S01]  /*168f0*/  MUFU.EX2 R58, R58 ;  /* 0x0000003a003a7308 */ /* 0x000fe20000000800 */
[----:B0-----:R-:W-:Y:S01]  /*16900*/  F2FP.BF16.F32.PACK_AB R164, R56, R54 ;  /* 0x0000003638a4723e */ /* 0x001fe200000010ff */
[----:B--2---:R-:W-:Y:S01]  /*16910*/  FADD.FTZ R12, R176, R3 ;  /* 0x00000003b00c7221 */ /* 0x004fe20000010000 */
[----:B------:R0:W-:Y:S01]  /*16920*/  @!P1 SYNCS.ARRIVE.TRANS64.RED.A1T0 RZ, [R13+URZ], RZ ;  /* 0x000000ff0dff99a7 */ /* 0x0001e2000810043f */
[----:B------:R-:W-:-:S04]  /*16930*/  FFMA.FTZ R3, R67, R8, -R60 ;  /* 0x0000000843037223 */ /* 0x000fc8000001083c */
[----:B------:R-:W-:Y:S01]  /*16940*/  MUFU.EX2 R83, R83 ;  /* 0x0000005300537308 */ /* 0x000fe20000000800 */
[C---:B------:R-:W-:Y:S01]  /*16950*/  FADD.FTZ R12, R41.reuse, R12 ;  /* 0x0000000c290c7221 */ /* 0x040fe20000010000 */
[----:B------:R-:W-:Y:S02]  /*16960*/  F2FP.BF16.F32.PACK_AB R176, R41, R176 ;  /* 0x000000b029b0723e */ /* 0x000fe400000010ff */
[----:B-1----:R-:W-:Y:S01]  /*16970*/  F2FP.BF16.F32.PACK_AB R165, R82, R81 ;  /* 0x0000005152a5723e */ /* 0x002fe200000010ff */
[----:B------:R-:W-:Y:S01]  /*16980*/  FADD.FTZ R12, R178, R12 ;  /* 0x0000000cb20c7221 */ /* 0x000fe20000010000 */
[----:B0-----:R-:W-:Y:S01]  /*16990*/  FADD.FTZ R13, R21, R11 ;  /* 0x0000000b150d7221 */ /* 0x001fe20000010000 */
[----:B------:R-:W-:Y:S01]  /*169a0*/  FFMA.FTZ R11, R71, R8, -R60 ;  /* 0x00000008470b7223 */ /* 0x000fe2000001083c */
[----:B------:R-:W0:Y:S01]  /*169b0*/  MUFU.EX2 R3, R3 ;  /* 0x0000000300037308 */ /* 0x000e220000000800 */
[C---:B------:R-:W-:Y:S01]  /*169c0*/  FADD.FTZ R12, R84.reuse, R12 ;  /* 0x0000000c540c7221 */ /* 0x040fe20000010000 */
[----:B------:R-:W-:Y:S01]  /*169d0*/  FADD.FTZ R13, R179, R13 ;  /* 0x0000000db30d7221 */ /* 0x000fe20000010000 */
[----:B------:R-:W-:-:S02]  /*169e0*/  F2FP.BF16.F32.PACK_AB R178, R84, R178 ;  /* 0x000000b254b2723e */ /* 0x000fc400000010ff */
[----:B------:R-:W-:Y:S01]  /*169f0*/  FADD.FTZ R12, R172, R12 ;  /* 0x0000000cac0c7221 */ /* 0x000fe20000010000 */
[C---:B------:R-:W-:Y:S01]  /*16a00*/  FADD.FTZ R13, R25.reuse, R13 ;  /* 0x0000000d190d7221 */ /* 0x040fe20000010000 */
[----:B------:R-:W-:Y:S01]  /*16a10*/  F2FP.BF16.F32.PACK_AB R179, R25, R179 ;  /* 0x000000b319b3723e */ /* 0x000fe200000010ff */
[----:B------:R-:W1:Y:S01]  /*16a20*/  MUFU.EX2 R11, R11 ;  /* 0x0000000b000b7308 */ /* 0x000e620000000800 */
[C---:B------:R-:W-:Y:S01]  /*16a30*/  FADD.FTZ R12, R26.reuse, R12 ;  /* 0x0000000c1a0c7221 */ /* 0x040fe20000010000 */
[----:B------:R-:W-:Y:S01]  /*16a40*/  FADD.FTZ R13, R173, R13 ;  /* 0x0000000dad0d7221 */ /* 0x000fe20000010000 */
[----:B------:R-:W-:Y:S02]  /*16a50*/  F2FP.BF16.F32.PACK_AB R172, R26, R172 ;  /* 0x000000ac1aac723e */ /* 0x000fe400000010ff */
[----:B------:R-:W-:Y:S01]  /*16a60*/  FADD.FTZ R12, R174, R12 ;  /* 0x0000000cae0c7221 */ /* 0x000fe20000010000 */
[C---:B------:R-:W-:Y:S01]  /*16a70*/  FADD.FTZ R13, R27.reuse, R13 ;  /* 0x0000000d1b0d7221 */ /* 0x040fe20000010000 */
[----:B------:R-:W-:Y:S01]  /*16a80*/  F2FP.BF16.F32.PACK_AB R173, R27, R173 ;  /* 0x000000ad1bad723e */ /* 0x000fe200000010ff */
[----:B------:R-:W2:Y:S01]  /*16a90*/  MUFU.EX2 R28, R28 ;  /* 0x0000001c001c7308 */ /* 0x000ea20000000800 */
[C---:B------:R-:W-:Y:S01]  /*16aa0*/  FADD.FTZ R12, R36.reuse, R12 ;  /* 0x0000000c240c7221 */ /* 0x040fe20000010000 */
[----:B------:R-:W-:Y:S01]  /*16ab0*/  FADD.FTZ R13, R175, R13 ;  /* 0x0000000daf0d7221 */ /* 0x000fe20000010000 */
[----:B------:R-:W-:-:S02]  /*16ac0*/  F2FP.BF16.F32.PACK_AB R174, R36, R174 ;  /* 0x000000ae24ae723e */ /* 0x000fc400000010ff */
[----:B------:R-:W-:Y:S01]  /*16ad0*/  FADD.FTZ R12, R168, R12 ;  /* 0x0000000ca80c7221 */ /* 0x000fe20000010000 */
[C---:B------:R-:W-:Y:S01]  /*16ae0*/  FADD.FTZ R13, R29.reuse, R13 ;  /* 0x0000000d1d0d7221 */ /* 0x040fe20000010000 */
[----:B------:R-:W-:Y:S01]  /*16af0*/  F2FP.BF16.F32.PACK_AB R175, R29, R175 ;  /* 0x000000af1daf723e */ /* 0x000fe200000010ff */
[----:B------:R-:W3:Y:S01]  /*16b00*/  MUFU.EX2 R40, R40 ;  /* 0x0000002800287308 */ /* 0x000ee20000000800 */
[C---:B------:R-:W-:Y:S01]  /*16b10*/  FADD.FTZ R12, R48.reuse, R12 ;  /* 0x0000000c300c7221 */ /* 0x040fe20000010000 */
[----:B------:R-:W-:Y:S01]  /*16b20*/  FADD.FTZ R13, R169, R13 ;  /* 0x0000000da90d7221 */ /* 0x000fe20000010000 */
[----:B------:R-:W-:Y:S02]  /*16b30*/  F2FP.BF16.F32.PACK_AB R168, R48, R168 ;  /* 0x000000a830a8723e */ /* 0x000fe400000010ff */
[----:B------:R-:W-:Y:S01]  /*16b40*/  FADD.FTZ R12, R170, R12 ;  /* 0x0000000caa0c7221 */ /* 0x000fe20000010000 */
[C---:B------:R-:W-:Y:S01]  /*16b50*/  FADD.FTZ R13, R30.reuse, R13 ;  /* 0x0000000d1e0d7221 */ /* 0x040fe20000010000 */
[----:B------:R-:W-:-:S02]  /*16b60*/  F2FP.BF16.F32.PACK_AB R169, R30, R169 ;  /* 0x000000a91ea9723e */ /* 0x000fc400000010ff */
[----:B------:R-:W-:Y:S01]  /*16b70*/  FADD.FTZ R12, R32, R12 ;  /* 0x0000000c200c7221 */ /* 0x000fe20000010000 */
[----:B------:R-:W-:Y:S01]  /*16b80*/  FADD.FTZ R13, R171, R13 ;  /* 0x0000000dab0d7221 */ /* 0x000fe20000010000 */
[----:B------:R-:W-:Y:S02]  /*16b90*/  F2FP.BF16.F32.PACK_AB R171, R6, R171 ;  /* 0x000000ab06ab723e */ /* 0x000fe400000010ff */
[----:B------:R-:W-:Y:S01]  /*16ba0*/  FADD.FTZ R12, R152, R12 ;  /* 0x0000000c980c7221 */ /* 0x000fe20000010000 */
[----:B------:R-:W-:Y:S01]  /*16bb0*/  FADD.FTZ R13, R6, R13 ;  /* 0x0000000d060d7221 */ /* 0x000fe20000010000 */
[----:B------:R-:W-:Y:S02]  /*16bc0*/  F2FP.BF16.F32.PACK_AB R170, R32, R170 ;  /* 0x000000aa20aa723e */ /* 0x000fe400000010ff */
[----:B------:R-:W-:Y:S01]  /*16bd0*/  FADD.FTZ R12, R37, R12 ;  /* 0x0000000c250c7221 */ /* 0x000fe20000010000 */
[----:B------:R-:W-:Y:S01]  /*16be0*/  FADD.FTZ R13, R153, R13 ;  /* 0x0000000d990d7221 */ /* 0x000fe20000010000 */
[----:B------:R-:W-:-:S02]  /*16bf0*/  F2FP.BF16.F32.PACK_AB R153, R10, R153 ;  /* 0x000000990a99723e */ /* 0x000fc400000010ff */
[----:B------:R-:W-:Y:S01]  /*16c00*/  FADD.FTZ R12, R154, R12 ;  /* 0x0000000c9a0c7221 */ /* 0x000fe20000010000 */
[----:B------:R-:W-:Y:S01]  /*16c10*/  FADD.FTZ R13, R10, R13 ;  /* 0x0000000d0a0d7221 */ /* 0x000fe20000010000 */
[----:B------:R-:W-:Y:S01]  /*16c20*/  F2FP.BF16.F32.PACK_AB R152, R37, R152 ;  /* 0x000000982598723e */ /* 0x000fe200000010ff */
[----:B------:R-:W-:Y:S02]  /*16c30*/  IMAD.MOV.U32 R10, RZ, RZ, R9 ;  /* 0x000000ffff0a7224 */ /* 0x000fe400078e0009 */
[----:B------:R-:W-:Y:S01]  /*16c40*/  FADD.FTZ R12, R46, R12 ;  /* 0x0000000c2e0c7221 */ /* 0x000fe20000010000 */
[----:B------:R-:W-:Y:S01]  /*16c50*/  FADD.FTZ R13, R155, R13 ;  /* 0x0000000d9b0d7221 */ /* 0x000fe20000010000 */
[----:B------:R-:W-:Y:S02]  /*16c60*/  F2FP.BF16.F32.PACK_AB R155, R0, R155 ;  /* 0x0000009b009b723e */ /* 0x000fe400000010ff */
[----:B------:R-:W-:Y:S01]  /*16c70*/  FADD.FTZ R12, R156, R12 ;  /* 0x0000000c9c0c7221 */ /* 0x000fe20000010000 */
[----:B------:R-:W-:Y:S01]  /*16c80*/  FADD.FTZ R13, R0, R13 ;  /* 0x0000000d000d7221 */ /* 0x000fe20000010000 */
[----:B------:R-:W-:-:S02]  /*16c90*/  F2FP.BF16.F32.PACK_AB R154, R46, R154 ;  /* 0x0000009a2e9a723e */ /* 0x000fc400000010ff */
[C---:B------:R-:W-:Y:S01]  /*16ca0*/  FADD.FTZ R12, R34.reuse, R12 ;  /* 0x0000000c220c7221 */ /* 0x040fe20000010000 */
[----:B------:R-:W-:Y:S01]  /*16cb0*/  FADD.FTZ R13, R157, R13 ;  /* 0x0000000d9d0d7221 */ /* 0x000fe20000010000 */
[C---:B0-----:R-:W-:Y:S02]  /*16cc0*/  F2FP.BF16.F32.PACK_AB R157, R3.reuse, R157 ;  /* 0x0000009d039d723e */ /* 0x041fe400000010ff */
[----:B------:R-:W-:Y:S01]  /*16cd0*/  F2FP.BF16.F32.PACK_AB R156, R34, R156 ;  /* 0x0000009c229c723e */ /* 0x000fe200000010ff */
[----:B------:R-:W-:Y:S01]  /*16ce0*/  FADD.FTZ R14, R3, R13 ;  /* 0x0000000d030e7221 */ /* 0x000fe20000010000 */
[----:B------:R-:W-:Y:S01]  /*16cf0*/  FADD.FTZ R13, R158, R12 ;  /* 0x0000000c9e0d7221 */ /* 0x000fe20000010000 */
[C---:B------:R-:W-:Y:S02]  /*16d00*/  F2FP.BF16.F32.PACK_AB R158, R42.reuse, R158 ;  /* 0x0000009e2a9e723e */ /* 0x040fe400000010ff */
[----:B------:R-:W-:Y:S01]  /*16d10*/  FADD.FTZ R14, R159, R14 ;  /* 0x0000000e9f0e7221 */ /* 0x000fe20000010000 */
[----:B------:R-:W-:Y:S01]  /*16d20*/  FADD.FTZ R13, R42, R13 ;  /* 0x0000000d2a0d7221 */ /* 0x000fe20000010000 */
[----:B-1----:R-:W-:-:S02]  /*16d30*/  F2FP.BF16.F32.PACK_AB R159, R11, R159 ;  /* 0x0000009f0b9f723e */ /* 0x002fc400000010ff */
[----:B------:R-:W-:Y:S01]  /*16d40*/  FADD.FTZ R14, R11, R14 ;  /* 0x0000000e0b0e7221 */ /* 0x000fe20000010000 */
[----:B------:R-:W-:Y:S01]  /*16d50*/  FADD.FTZ R6, R24, R13 ;  /* 0x0000000d18067221 */ /* 0x000fe20000010000 */
[----:B--2---:R-:W-:Y:S02]  /*16d60*/  F2FP.BF16.F32.PACK_AB R166, R28, R58 ;  /* 0x0000003a1ca6723e */ /* 0x004fe400000010ff */
[----:B------:R-:W-:Y:S01]  /*16d70*/  FADD.FTZ R14, R161, R14 ;  /* 0x0000000ea10e7221 */ /* 0x000fe20000010000 */
[----:B------:R-:W-:Y:S01]  /*16d80*/  FADD.FTZ R13, R43, R6 ;  /* 0x000000062b0d7221 */ /* 0x000fe20000010000 */
[C---:B------:R-:W-:Y:S01]  /*16d90*/  F2FP.BF16.F32.PACK_AB R161, R75.reuse, R161 ;  /* 0x000000a14ba1723e */ /* 0x040fe200000010ff */
[----:B------:R-:W-:Y:S02]  /*16da0*/  IMAD.MOV.U32 R6, RZ, RZ, R194 ;  /* 0x000000ffff067224 */ /* 0x000fe400078e00c2 */
[----:B------:R-:W-:Y:S01]  /*16db0*/  FADD.FTZ R15, R75, R14 ;  /* 0x0000000e4b0f7221 */ /* 0x000fe20000010000 */
[----:B------:R-:W-:Y:S01]  /*16dc0*/  FADD.FTZ R13, R50, R13 ;  /* 0x0000000d320d7221 */ /* 0x000fe20000010000 */
[----:B---3--:R-:W-:-:S02]  /*16dd0*/  F2FP.BF16.F32.PACK_AB R167, R40, R83 ;  /* 0x0000005328a7723e */ /* 0x008fc400000010ff */
[----:B------:R-:W-:Y:S01]  /*16de0*/  FADD.FTZ R0, R78, R15 ;  /* 0x0000000f4e007221 */ /* 0x000fe20000010000 */
[----:B------:R-:W-:-:S03]  /*16df0*/  FADD.FTZ R13, R52, R13 ;  /* 0x0000000d340d7221 */ /* 0x000fc60000010000 */
[----:B------:R-:W-:Y:S01]  /*16e00*/  FADD.FTZ R0, R79, R0 ;  /* 0x000000004f007221 */ /* 0x000fe20000010000 */
[----:B------:R-:W-:-:S03]  /*16e10*/  FADD.FTZ R13, R54, R13 ;  /* 0x0000000d360d7221 */ /* 0x000fc60000010000 */
[----:B------:R-:W-:Y:S01]  /*16e20*/  FADD.FTZ R3, R81, R0 ;  /* 0x0000000051037221 */ /* 0x000fe20000010000 */
[----:B------:R-:W-:-:S03]  /*16e30*/  FADD.FTZ R13, R56, R13 ;  /* 0x0000000d380d7221 */ /* 0x000fc60000010000 */
[----:B------:R-:W-:Y:S01]  /*16e40*/  FADD.FTZ R0, R82, R3 ;  /* 0x0000000352007221 */ /* 0x000fe20000010000 */
[----:B------:R-:W-:-:S03]  /*16e50*/  FADD.FTZ R13, R58, R13 ;  /* 0x0000000d3a0d7221 */ /* 0x000fc60000010000 */
[----:B------:R-:W-:Y:S01]  /*16e60*/  FADD.FTZ R11, R83, R0 ;  /* 0x00000000530b7221 */ /* 0x000fe20000010000 */
[----:B------:R-:W-:Y:S01]  /*16e70*/  FADD.FTZ R3, R28, R13 ;  /* 0x0000000d1c037221 */ /* 0x000fe20000010000 */
[----:B------:R-:W-:Y:S02]  /*16e80*/  IMAD.MOV.U32 R13, RZ, RZ, R196 ;  /* 0x000000ffff0d7224 */ /* 0x000fe400078e00c4 */
[----:B------:R-:W-:Y:S01]  /*16e90*/  FADD.FTZ R0, R40, R11 ;  /* 0x0000000b28007221 */ /* 0x000fe20000010000 */
[----:B------:R-:W-:Y:S01]  /*16ea0*/  IMAD.MOV.U32 R11, RZ, RZ, R7 ;  /* 0x000000ffff0b7224 */ /* 0x000fe200078e0007 */
[----:B------:R-:W-:Y:S06]  /*16eb0*/  @P2 BRA `(.L_x_606) ;  /* 0xffffffd000f82947 */ /* 0x000fec000383ffff */
.L_x_595:
[----:B------:R-:W-:Y:S05]  /*16ec0*/  BSYNC B0 ;  /* 0x0000000000007941 */ /* 0x000fea0003800000 */
.L_x_594:
        /* <DEDUP_REMOVED lines=63> */
[----:B------:R-:W-:Y:S01]  /*172c0*/  FMUL.FTZ R85, R149, R85 ;  /* 0x0000005595557220 */ /* 0x000fe20000410000 */
[----:B------:R-:W-:Y:S01]  /*172d0*/  FMUL.FTZ R87, R151, R87 ;  /* 0x0000005797577220 */ /* 0x000fe20000410000 */
[----:B------:R-:W-:Y:S06]  /*172e0*/  @!P0 BRA `(.L_x_607) ;  /* 0x0000000000048947 */ /* 0x000fec0003800000 */
[----:B------:R-:W-:Y:S01]  /*172f0*/  BPT.TRAP 0x1 ;  /* 0x000000040000795c */ /* 0x000fe20000300000 */
.L_x_607:
[----:B------:R-:W-:Y:S01]  /*17300*/  IMAD R6, R194, 0x8, R2 ;  /* 0x00000008c2067824 */ /* 0x000fe200078e0202 */
[----:B------:R-:W-:-:S04]  /*17310*/  SHF.L.U32 R5, R196, 0x1f, RZ ;  /* 0x0000001fc4057819 */ /* 0x000fc800000006ff */
[----:B------:R0:W1:Y:S01]  /*17320*/  SYNCS.PHASECHK.TRANS64.TRYWAIT P2, [R6+URZ+0x34850], R5 ;  /* 0x03485005060075a7 */ /* 0x000062000804017f */
[----:B------:R-:W-:Y:S05]  /*17330*/  @!P0 BRA `(.L_x_608) ;  /* 0x0000000000048947 */ /* 0x000fea0003800000 */
[----:B------:R-:W-:Y:S01]  /*17340*/  BPT.TRAP 0x1 ;  /* 0x000000040000795c */ /* 0x000fe20000300000 */
.L_x_608:
[----:B------:R-:W-:Y:S01]  /*17350*/  VIADD R2, R2, 0x400 ;  /* 0x0000040002027836 */ /* 0x000fe20000000000 */
[----:B------:R-:W-:Y:S04]  /*17360*/  BSSY B0, `(.L_x_609) ;  /* 0x0000008000007945 */ /* 0x000fe80003800000 */
[----:B------:R-:W-:-:S04]  /*17370*/  SHF.R.U32.HI R2, RZ, 0x4, R2 ;  /* 0x00000004ff027819 */ /* 0x000fc80000011602 */
[----:B------:R-:W-:-:S04]  /*17380*/  LOP3.LUT R2, R2, 0x3fff, RZ, 0xc0, !PT ;  /* 0x00003fff02027812 */ /* 0x000fc800078ec0ff */
[----:B------:R-:W-:-:S05]  /*17390*/  LOP3.LUT R11, R2, 0x4000000, RZ, 0xfc, !PT ;  /* 0x04000000020b7812 */ /* 0x000fca00078efcff */
[----:B------:R-:W-:Y:S01]  /*173a0*/  IMAD R2, R194, 0x800, R11 ;  /* 0x00000800c2027824 */ /* 0x000fe200078e020b */
[----:B-1----:R-:W-:Y:S06]  /*173b0*/  @P2 BRA `(.L_x_610) ;  /* 0x0000000000082947 */ /* 0x002fec0003800000 */
[----:B------:R-:W1:Y:S02]  /*173c0*/  SYNCS.PHASECHK.TRANS64.TRYWAIT P0, [R6+URZ+0x34850], R5 ;  /* 0x03485005060075a7 */ /* 0x000e64000800017f */
[----:B-1----:R-:W-:Y:S05]  /*173d0*/  @!P0 BRA `(.L_x_611) ;  /* 0x000000bc00d88947 */ /* 0x002fea0003800000 */
.L_x_610:
[----:B------:R-:W-:Y:S05]  /*173e0*/  BSYNC B0 ;  /* 0x0000000000007941 */ /* 0x000fea0003800000 */
.L_x_609:
[----:B------:R-:W-:Y:S01]  /*173f0*/  IMAD.MOV.U32 R4, RZ, RZ, R2 ;  /* 0x000000ffff047224 */ /* 0x000fe200078e0002 */
[----:B------:R-:W-:Y:S01]  /*17400*/  WARPGROUP.ARRIVE ;  /* 0x00000000000079c5 */ /* 0x000fe20000000000 */
[----:B01----:R-:W-:Y:S02]  /*17410*/  IMAD.MOV.U32 R5, RZ, RZ, 0x40000040 ;  /* 0x40000040ff057424 */ /* 0x003fe400078e00ff */
[----:B------:R-:W-:Y:S01]  /*17420*/  @!P1 VIADD R6, R6, 0x34860 ;  /* 0x0003486006069836 */ /* 0x000fe20000000000 */
[----:B------:R-:W-:Y:S01]  /*17430*/  R2UR UR6, R4 ;  /* 0x00000000040672ca */ /* 0x000fe200000e0000 */
[----:B------:R-:W-:Y:S01]  /*17440*/  VIADD R4, R2, 0x80 ;  /* 0x0000008002047836 */ /* 0x000fe20000000000 */
[----:B------:R-:W-:Y:S01]  /*17450*/  R2UR UR7, R5 ;  /* 0x00000000050772ca */ /* 0x000fe200000e0000 */
[----:B------:R-:W-:Y:S01]  /*17460*/  IMAD.MOV.U32 R5, RZ, RZ, 0x40000040 ;  /* 0x40000040ff057424 */ /* 0x000fe200078e00ff */
[----:B------:R-:W-:Y:S01]  /*17470*/  @!P1 PRMT R6, RZ, 0x654, R6 ;  /* 0x00000654ff069816 */ /* 0x000fe20000000006 */
[----:B------:R-:W-:-:S02]  /*17480*/  VIADD R194, R194, 0x1 ;  /* 0x00000001c2c27836 */ /* 0x000fc40000000000 */
[----:B------:R-:W-:-:S03]  /*17490*/  VIADD R206, R206, 0x1 ;  /* 0x00000001cece7836 */ /* 0x000fc60000000000 */
[----:B------:R-:W-:-:S04]  /*174a0*/  ISETP.NE.AND P2, PT, R194, 0x2, PT ;  /* 0x00000002c200780c */ /* 0x000fc80003f45270 */
[----:B------:R-:W-:Y:S01]  /*174b0*/  SEL R194, R194, RZ, P2 ;  /* 0x000000ffc2c27207 */ /* 0x000fe20001000000 */
        /* <DEDUP_REMOVED lines=40> */
[----:B------:R-:W0:Y:S02]  /*17740*/  SHFL.BFLY PT, R2, R3, 0x2, 0x1f ;  /* 0x0c401f0003027f89 */ /* 0x000e2400000e0000 */
[----:B0-----:R-:W-:Y:S01]  /*17750*/  FADD.FTZ R2, R2, R3 ;  /* 0x0000000302027221 */ /* 0x001fe20000010000 */
[----:B------:R-:W-:-:S04]  /*17760*/  SEL R3, RZ, 0x1, P2 ;  /* 0x00000001ff037807 */ /* 0x000fc80001000000 */
[----:B------:R-:W-:Y:S01]  /*17770*/  LOP3.LUT R196, R196, R3, RZ, 0x3c, !PT ;  /* 0x00000003c4c47212 */ /* 0x000fe200078e3cff */
[----:B------:R-:W-:Y:S01]  /*17780*/  IMAD.MOV.U32 R3, RZ, RZ, -0x800000 ;  /* 0xff800000ff037424 */ /* 0x000fe200078e00ff */
[----:B------:R-:W-:Y:S02]  /*17790*/  WARPGROUP.DEPBAR.LE gsb0, 0x0 ;  /* 0x00008000000079c5 */ /* 0x000fe40000010000 */
[----:B------:R-:W-:-:S06]  /*177a0*/  WARPGROUP.ARRIVE ;  /* 0x00000000000079c5 */ /* 0x000fcc0000000000 */
[----:B------:R-:W-:Y:S01]  /*177b0*/  HGMMA.64x128x16.F32.BF16 R24, R160, gdesc[UR4].tnspB, R24, gsb0 ;  /* 0x41e00004a0187df0 */ /* 0x000fe20008001818 */
[----:B------:R-:W-:Y:S02]  /*177c0*/  R2UR UR6, R4 ;  /* 0x00000000040672ca */ /* 0x000fe400000e0000 */
[----:B------:R-:W-:Y:S02]  /*177d0*/  R2UR UR7, R5 ;  /* 0x00000000050772ca */ /* 0x000fe400000e0000 */
[----:B------:R-:W0:Y:S02]  /*177e0*/  SHFL.BFLY PT, R5, R0, 0x2, 0x1f ;  /* 0x0c401f0000057f89 */ /* 0x000e2400000e0000 */
[----:B0-----:R-:W-:Y:S01]  /*177f0*/  FADD.FTZ R4, R5, R0 ;  /* 0x0000000005047221 */ /* 0x001fe20000010000 */
[----:B------:R-:W-:Y:S01]  /*17800*/  IMAD.MOV.U32 R0, RZ, RZ, -0x800000 ;  /* 0xff800000ff007424 */ /* 0x000fe200078e00ff */
[----:B------:R-:W0:Y:S04]  /*17810*/  SHFL.BFLY PT, R5, R2, 0x1, 0x1f ;  /* 0x0c201f0002057f89 */ /* 0x000e2800000e0000 */
[----:B------:R-:W1:Y:S01]  /*17820*/  SHFL.BFLY PT, R11, R4, 0x1, 0x1f ;  /* 0x0c201f00040b7f89 */ /* 0x000e6200000e0000 */
[----:B0-----:R-:W-:Y:S01]  /*17830*/  FADD.FTZ R13, R2, R5 ;  /* 0x00000005020d7221 */ /* 0x001fe20000010000 */
[----:B------:R-:W-:-:S02]  /*17840*/  IMAD.MOV.U32 R5, RZ, RZ, RZ ;  /* 0x000000ffff057224 */ /* 0x000fc400078e00ff */
[----:B------:R-:W-:Y:S02]  /*17850*/  IMAD.MOV.U32 R2, RZ, RZ, RZ ;  /* 0x000000ffff027224 */ /* 0x000fe400078e00ff */
[----:B-1----:R-:W-:Y:S01]  /*17860*/  FADD.FTZ R14, R4, R11 ;  /* 0x0000000b040e7221 */ /* 0x002fe20000010000 */
[----:B------:R-:W-:-:S04]  /*17870*/  FSETP.NE.FTZ.AND P0, PT, R13, RZ, PT ;  /* 0x000000ff0d00720b */ /* 0x000fc80003f15000 */
[----:B------:R-:W-:-:S09]  /*17880*/  FSETP.NE.FTZ.AND P3, PT, R14, RZ, PT ;  /* 0x000000ff0e00720b */ /* 0x000fd20003f75000 */
        /* <DEDUP_REMOVED lines=80> */
.L_x_537:
[----:B------:R-:W1:Y:S08]  /*17d90*/  S2UR UR5, SR_CgaCtaId ;  /* 0x00000000000579c3 */ /* 0x000e700000008800 */
[----:B------:R-:W-:Y:S06]  /*17da0*/  BAR.SYNC.DEFER_BLOCKING 0x5, 0x180 ;  /* 0x0146000000007b1d */ /* 0x000fec0000010000 */
[----:B------:R-:W-:Y:S01]  /*17db0*/  UMOV UR4, 0x400 ;  /* 0x0000040000047882 */ /* 0x000fe20000000000 */
[----:B------:R-:W-:Y:S01]  /*17dc0*/  BSSY B0, `(.L_x_612) ;  /* 0x00002da000007945 */ /* 0x000fe20003800000 */
[----:B-1----:R-:W-:-:S06]  /*17dd0*/  ULEA UR4, UR5, UR4, 0x18 ;  /* 0x0000000405047291 */ /* 0x002fcc000f8ec03f */
[----:B------:R-:W-:-:S05]  /*17de0*/  IMAD.U32 R2, RZ, RZ, UR4 ;  /* 0x00000004ff027e24 */ /* 0x000fca000f8e00ff */
[----:B------:R1:W2:Y:S01]  /*17df0*/  LDS.128 R144, [R2+0x348d0] ;  /* 0x0348d00002907984 */ /* 0x0002a20000000c00 */
[----:B------:R-:W-:Y:S06]  /*17e00*/  BAR.ARV 0x4, 0x180 ;  /* 0x0106000000007b1d */ /* 0x000fec0000002000 */
[----:B------:R-:W-:Y:S05]  /*17e10*/  @P0 BRA `(.L_x_613) ;  /* 0x0000002000640947 */ /* 0x000fea0003800000 */
[----:B------:R-:W3:Y:S01]  /*17e20*/  LDL R4, [R1+0x84] ;  /* 0x0000840001047983 */ /* 0x000ee20000100800 */
[----:B------:R-:W4:Y:S01]  /*17e30*/  S2R R5, SR_SWINHI ;  /* 0x0000000000057919 */ /* 0x000f220000002f00 */
[----:B------:R-:W-:Y:S01]  /*17e40*/  F2FP.BF16.F32.PACK_AB R32, R73, R72 ;  /* 0x000000484920723e */ /* 0x000fe200000010ff */
[----:B------:R-:W-:Y:S01]  /*17e50*/  ULDC.64 UR6, c[0x0][0xc00] ;  /* 0x0003000000067ab9 */ /* 0x000fe20000000a00 */
[----:B------:R-:W-:Y:S01]  /*17e60*/  ULDC.64 UR4, c[0x0][0xc08] ;  /* 0x0003020000047ab9 */ /* 0x000fe20000000a00 */
[----:B------:R-:W2:Y:S01]  /*17e70*/  LDL R104, [R1+0x80] ;  /* 0x0000800001687983 */ /* 0x000ea20000100800 */
[----:B------:R-:W-:Y:S02]  /*17e80*/  MOV R98, R2 ;  /* 0x0000000200627202 */ /* 0x000fe40000000f00 */
[----:B----4-:R-:W-:Y:S01]  /*17e90*/  MOV R99, R5 ;  /* 0x0000000500637202 */ /* 0x010fe20000000f00 */
[----:B------:R-:W-:Y:S02]  /*17ea0*/  BAR.SYNC.DEFER_BLOCKING 0x1, 0x100 ;  /* 0x0044000000007b1d */ /* 0x000fe40000010000 */
[----:B---3--:R-:W-:-:S03]  /*17eb0*/  IMAD.WIDE R8, R4, 0x2, R98 ;  /* 0x0000000204087825 */ /* 0x008fc600078e0262 */
[C---:B------:R-:W-:Y:S02]  /*17ec0*/  LOP3.LUT R11, R8.reuse, 0x380, RZ, 0xc0, !PT ;  /* 0x00000380080b7812 */ /* 0x040fe400078ec0ff */
[C---:B------:R-:W-:Y:S02]  /*17ed0*/  IADD3 R35, P4, R8.reuse, 0x60, RZ ;  /* 0x0000006008237810 */ /* 0x040fe40007f9e0ff */
[----:B------:R-:W-:Y:S02]  /*17ee0*/  SHF.R.U64 R11, R11, 0x3, RZ ;  /* 0x000000030b0b7819 */ /* 0x000fe400000012ff */
[C---:B------:R-:W-:Y:S02]  /*17ef0*/  IADD3 R14, P3, R8.reuse, 0x4000, RZ ;  /* 0x00004000080e7810 */ /* 0x040fe40007f7e0ff */
[C---:B------:R-:W-:Y:S02]  /*17f00*/  IADD3 R31, P6, R8.reuse, 0x20, RZ ;  /* 0x00000020081f7810 */ /* 0x040fe40007fde0ff */
[----:B------:R-:W-:-:S02]  /*17f10*/  IADD3 R33, P5, R8, 0x40, RZ ;  /* 0x0000004008217810 */ /* 0x000fc40007fbe0ff */
[C---:B------:R-:W-:Y:S02]  /*17f20*/  IADD3 R101, P2, R8.reuse, 0x4020, RZ ;  /* 0x0000402008657810 */ /* 0x040fe40007f5e0ff */
[C---:B------:R-:W-:Y:S02]  /*17f30*/  IADD3 R103, P1, R8.reuse, 0x4040, RZ ;  /* 0x0000404008677810 */ /* 0x040fe40007f3e0ff */
[----:B------:R-:W-:Y:S02]  /*17f40*/  IADD3 R105, P0, R8, 0x4060, RZ ;  /* 0x0000406008697810 */ /* 0x000fe40007f1e0ff */
[----:B------:R-:W-:Y:S02]  /*17f50*/  LOP3.LUT R8, R11, R8, RZ, 0x3c, !PT ;  /* 0x000000080b087212 */ /* 0x000fe400078e3cff */
[----:B------:R-:W-:Y:S02]  /*17f60*/  LOP3.LUT R10, R35, 0x380, RZ, 0xc0, !PT ;  /* 0x00000380230a7812 */ /* 0x000fe400078ec0ff */
[----:B------:R-:W-:-:S02]  /*17f70*/  LOP3.LUT R11, R14, 0x380, RZ, 0xc0, !PT ;  /* 0x000003800e0b7812 */ /* 0x000fc400078ec0ff */
[----:B------:R-:W-:Y:S02]  /*17f80*/  LOP3.LUT R4, R31, 0x380, RZ, 0xc0, !PT ;  /* 0x000003801f047812 */ /* 0x000fe400078ec0ff */
[----:B0-----:R-:W-:Y:S02]  /*17f90*/  LOP3.LUT R6, R33, 0x380, RZ, 0xc0, !PT ;  /* 0x0000038021067812 */ /* 0x001fe400078ec0ff */
[----:B------:R-:W-:Y:S02]  /*17fa0*/  SHF.R.U64 R10, R10, 0x3, RZ ;  /* 0x000000030a0a7819 */ /* 0x000fe400000012ff */
[----:B------:R-:W-:Y:S02]  /*17fb0*/  SHF.R.U64 R11, R11, 0x3, RZ ;  /* 0x000000030b0b7819 */ /* 0x000fe400000012ff */
[----:B------:R-:W-:Y:S02]  /*17fc0*/  SHF.R.U64 R4, R4, 0x3, RZ ;  /* 0x0000000304047819 */ /* 0x000fe400000012ff */
[----:B------:R-:W-:Y:S01]  /*17fd0*/  SHF.R.U64 R6, R6, 0x3, RZ ;  /* 0x0000000306067819 */ /* 0x000fe200000012ff */
[--C-:B------:R-:W-:Y:S01]  /*17fe0*/  IMAD.X R5, RZ, RZ, R9.reuse, P6 ;  /* 0x000000ffff057224 */ /* 0x100fe200030e0609 */
[----:B------:R-:W-:Y:S01]  /*17ff0*/  LOP3.LUT R24, R101, 0x380, RZ, 0xc0, !PT ;  /* 0x0000038065187812 */ /* 0x000fe200078ec0ff */
[--C-:B------:R-:W-:Y:S01]  /*18000*/  IMAD.X R7, RZ, RZ, R9.reuse, P5 ;  /* 0x000000ffff077224 */ /* 0x100fe200028e0609 */
[----:B------:R-:W-:Y:S01]  /*18010*/  LOP3.LUT R26, R103, 0x380, RZ, 0xc0, !PT ;  /* 0x00000380671a7812 */ /* 0x000fe200078ec0ff */
[--C-:B------:R-:W-:Y:S01]  /*18020*/  IMAD.X R13, RZ, RZ, R9.reuse, P4 ;  /* 0x000000ffff0d7224 */ /* 0x100fe200020e0609 */
[----:B------:R-:W-:Y:S01]  /*18030*/  LOP3.LUT R12, R10, R35, RZ, 0x3c, !PT ;  /* 0x000000230a0c7212 */ /* 0x000fe200078e3cff */
[--C-:B------:R-:W-:Y:S01]  /*18040*/  IMAD.X R15, RZ, RZ, R9.reuse, P3 ;  /* 0x000000ffff0f7224 */ /* 0x100fe200018e0609 */
[----:B------:R-:W-:Y:S01]  /*18050*/  LOP3.LUT R14, R11, R14, RZ, 0x3c, !PT ;  /* 0x0000000e0b0e7212 */ /* 0x000fe200078e3cff */
[--C-:B------:R-:W-:Y:S01]  /*18060*/  IMAD.X R25, RZ, RZ, R9.reuse, P2 ;  /* 0x000000ffff197224 */ /* 0x100fe200010e0609 */
[----:B------:R-:W-:Y:S01]  /*18070*/  MOV R30, R8 ;  /* 0x00000008001e7202 */ /* 0x000fe20000000f00 */
[--C-:B------:R-:W-:Y:S01]  /*18080*/  IMAD.X R27, RZ, RZ, R9.reuse, P1 ;  /* 0x000000ffff1b7224 */ /* 0x100fe200008e0609 */
[----:B------:R-:W-:Y:S01]  /*18090*/  LOP3.LUT R28, R105, 0x380, RZ, 0xc0, !PT ;  /* 0x00000380691c7812 */ /* 0x000fe200078ec0ff */
[----:B------:R-:W-:Y:S01]  /*180a0*/  IMAD.X R29, RZ, RZ, R9, P0 ;  /* 0x000000ffff1d7224 */ /* 0x000fe200000e0609 */
[----:B------:R-:W-:-:S02]  /*180b0*/  LOP3.LUT R4, R4, R31, RZ, 0x3c, !PT ;  /* 0x0000001f04047212 */ /* 0x000fc400078e3cff */
[----:B------:R-:W-:Y:S02]  /*180c0*/  LOP3.LUT R6, R6, R33, RZ, 0x3c, !PT ;  /* 0x0000002106067212 */ /* 0x000fe400078e3cff */
[----:B------:R-:W-:Y:S02]  /*180d0*/  F2FP.BF16.F32.PACK_AB R8, R21, R20 ;  /* 0x000000141508723e */ /* 0x000fe400000010ff */
[----:B------:R-:W-:Y:S02]  /*180e0*/  F2FP.BF16.F32.PACK_AB R9, R93, R92 ;  /* 0x0000005c5d09723e */ /* 0x000fe400000010ff */
[----:B------:R-:W-:Y:S02]  /*180f0*/  F2FP.BF16.F32.PACK_AB R10, R89, R88 ;  /* 0x00000058590a723e */ /* 0x000fe400000010ff */
[----:B------:R-:W-:Y:S02]  /*18100*/  F2FP.BF16.F32.PACK_AB R11, R95, R94 ;  /* 0x0000005e5f0b723e */ /* 0x000fe400000010ff */
[----:B------:R-:W-:-:S02]  /*18110*/  SHF.R.U64 R24, R24, 0x3, RZ ;  /* 0x0000000318187819 */ /* 0x000fc400000012ff */
[----:B------:R-:W-:Y:S02]  /*18120*/  SHF.R.U64 R26, R26, 0x3, RZ ;  /* 0x000000031a1a7819 */ /* 0x000fe400000012ff */
[----:B------:R-:W-:Y:S01]  /*18130*/  SHF.R.U64 R28, R28, 0x3, RZ ;  /* 0x000000031c1c7819 */ /* 0x000fe200000012ff */
[----:B------:R0:W-:Y:S01]  /*18140*/  STSM.16.M88.4 [R30], R8 ;  /* 0x000000081e007844 */ /* 0x0001e20000000200 */
[----:B------:R-:W-:Y:S02]  /*18150*/  MOV R33, R4 ;  /* 0x0000000400217202 */ /* 0x000fe40000000f00 */
[----:B------:R-:W-:Y:S02]  /*18160*/  MOV R34, R6 ;  /* 0x0000000600227202 */ /* 0x000fe40000000f00 */
[----:B------:R-:W-:Y:S02]  /*18170*/  F2FP.BF16.F32.PACK_AB R4, R91, R90 ;  /* 0x0000005a5b04723e */ /* 0x000fe400000010ff */
[----:B------:R-:W-:-:S02]  /*18180*/  F2FP.BF16.F32.PACK_AB R5, R97, R96 ;  /* 0x000000606105723e */ /* 0x000fc400000010ff */
[----:B------:R-:W-:Y:S02]  /*18190*/  F2FP.BF16.F32.PACK_AB R6, R37, R36 ;  /* 0x000000242506723e */ /* 0x000fe400000010ff */
[----:B------:R-:W-:Y:S02]  /*181a0*/  F2FP.BF16.F32.PACK_AB R7, R39, R38 ;  /* 0x000000262707723e */ /* 0x000fe400000010ff */
[----:B------:R-:W-:Y:S02]  /*181b0*/  LOP3.LUT R24, R24, R101, RZ, 0x3c, !PT ;  /* 0x0000006518187212 */ /* 0x000fe400078e3cff */
[----:B------:R-:W-:Y:S02]  /*181c0*/  LOP3.LUT R26, R26, R103, RZ, 0x3c, !PT ;  /* 0x000000671a1a7212 */ /* 0x000fe400078e3cff */
[----:B------:R-:W-:Y:S02]  /*181d0*/  MOV R35, R12 ;  /* 0x0000000c00237202 */ /* 0x000fe40000000f00 */
[----:B------:R-:W-:-:S02]  /*181e0*/  MOV R100, R14 ;  /* 0x0000000e00647202 */ /* 0x000fc40000000f00 */
[----:B0-----:R-:W-:Y:S02]  /*181f0*/  F2FP.BF16.F32.PACK_AB R8, R41, R40 ;  /* 0x000000282908723e */ /* 0x001fe400000010ff */
[----:B------:R-:W-:Y:S02]  /*18200*/  F2FP.BF16.F32.PACK_AB R9, R43, R42 ;  /* 0x0000002a2b09723e */ /* 0x000fe400000010ff */
[----:B------:R-:W-:Y:S02]  /*18210*/  F2FP.BF16.F32.PACK_AB R10, R45, R44 ;  /* 0x0000002c2d0a723e */ /* 0x000fe400000010ff */
[----:B------:R-:W-:Y:S02]  /*18220*/  F2FP.BF16.F32.PACK_AB R11, R47, R46 ;  /* 0x0000002e2f0b723e */ /* 0x000fe400000010ff */
[----:B------:R-:W-:Y:S02]  /*18230*/  LOP3.LUT R28, R28, R105, RZ, 0x3c, !PT ;  /* 0x000000691c1c7212 */ /* 0x000fe400078e3cff */
[----:B------:R-:W-:-:S02]  /*18240*/  F2FP.BF16.F32.PACK_AB R12, R49, R48 ;  /* 0x00000030310c723e */ /* 0x000fc400000010ff */
[----:B------:R-:W-:Y:S02]  /*18250*/  F2FP.BF16.F32.PACK_AB R13, R51, R50 ;  /* 0x00000032330d723e */ /* 0x000fe400000010ff */
[----:B------:R-:W-:Y:S02]  /*18260*/  F2FP.BF16.F32.PACK_AB R14, R53, R52 ;  /* 0x00000034350e723e */ /* 0x000fe400000010ff */
[----:B------:R-:W-:Y:S01]  /*18270*/  F2FP.BF16.F32.PACK_AB R15, R55, R54 ;  /* 0x00000036370f723e */ /* 0x000fe200000010ff */
[----:B------:R0:W-:Y:S01]  /*18280*/  STSM.16.M88.4 [R33], R4 ;  /* 0x0000000421007844 */ /* 0x0001e20000000200 */
[----:B------:R-:W-:Y:S02]  /*18290*/  MOV R101, R24 ;  /* 0x0000001800657202 */ /* 0x000fe40000000f00 */
[----:B------:R-:W-:Y:S01]  /*182a0*/  MOV R103, R26 ;  /* 0x0000001a00677202 */ /* 0x000fe20000000f00 */
[----:B------:R-:W-:Y:S01]  /*182b0*/  STSM.16.M88.4 [R34], R8 ;  /* 0x0000000822007844 */ /* 0x000fe20000000200 */
[----:B------:R-:W-:-:S02]  /*182c0*/  F2FP.BF16.F32.PACK_AB R24, R57, R56 ;  /* 0x000000383918723e */ /* 0x000fc400000010ff */
[----:B------:R-:W-:Y:S01]  /*182d0*/  F2FP.BF16.F32.PACK_AB R25, R59, R58 ;  /* 0x0000003a3b19723e */ /* 0x000fe200000010ff */
[----:B------:R3:W-:Y:S01]  /*182e0*/  STSM.16.M88.4 [R35], R12 ;  /* 0x0000000c23007844 */ /* 0x0007e20000000200 */
[----:B------:R-:W-:Y:S02]  /*182f0*/  F2FP.BF16.F32.PACK_AB R26, R61, R60 ;  /* 0x0000003c3d1a723e */ /* 0x000fe400000010ff */
[----:B------:R-:W-:Y:S02]  /*18300*/  F2FP.BF16.F32.PACK_AB R27, R63, R62 ;  /* 0x0000003e3f1b723e */ /* 0x000fe400000010ff */
[----:B------:R-:W-:Y:S02]  /*18310*/  MOV R102, R28 ;  /* 0x0000001c00667202 */ /* 0x000fe40000000f00 */
[----:B------:R-:W-:Y:S02]  /*18320*/  F2FP.BF16.F32.PACK_AB R28, R65, R64 ;  /* 0x00000040411c723e */ /* 0x000fe400000010ff */
[----:B------:R-:W-:-:S02]  /*18330*/  F2FP.BF16.F32.PACK_AB R29, R67, R66 ;  /* 0x00000042431d723e */ /* 0x000fc400000010ff */
[----:B------:R-:W-:Y:S02]  /*18340*/  F2FP.BF16.F32.PACK_AB R30, R69, R68 ;  /* 0x00000044451e723e */ /* 0x000fe400000010ff */
[----:B------:R-:W-:Y:S02]  /*18350*/  F2FP.BF16.F32.PACK_AB R31, R71, R70 ;  /* 0x00000046471f723e */ /* 0x000fe400000010ff */
[----:B0-----:R-:W-:Y:S01]  /*18360*/  F2FP.BF16.F32.PACK_AB R33, R75, R74 ;  /* 0x0000004a4b21723e */ /* 0x001fe200000010ff */
[----:B---3--:R-:W0:Y:S01]  /*18370*/  LDC.64 R14, c[0x0][0xba8] ;  /* 0x0002ea00ff0e7b82 */ /* 0x008e220000000a00 */
[----:B------:R-:W-:Y:S02]  /*18380*/  F2FP.BF16.F32.PACK_AB R34, R77, R76 ;  /* 0x0000004c4d22723e */ /* 0x000fe400000010ff */
[----:B------:R-:W-:Y:S02]  /*18390*/  F2FP.BF16.F32.PACK_AB R35, R79, R78 ;  /* 0x0000004e4f23723e */ /* 0x000fe400000010ff */
[----:B------:R-:W-:-:S02]  /*183a0*/  F2FP.BF16.F32.PACK_AB R4, R81, R80 ;  /* 0x000000505104723e */ /* 0x000fc400000010ff */
[----:B------:R-:W-:Y:S02]  /*183b0*/  F2FP.BF16.F32.PACK_AB R5, R83, R82 ;  /* 0x000000525305723e */ /* 0x000fe400000010ff */
[----:B------:R-:W-:Y:S02]  /*183c0*/  F2FP.BF16.F32.PACK_AB R6, R85, R84 ;  /* 0x000000545506723e */ /* 0x000fe400000010ff */
[----:B------:R-:W-:Y:S01]  /*183d0*/  F2FP.BF16.F32.PACK_AB R7, R87, R86 ;  /* 0x000000565707723e */ /* 0x000fe200000010ff */
[----:B------:R3:W-:Y:S04]  /*183e0*/  STSM.16.M88.4 [R100], R24 ;  /* 0x0000001864007844 */ /* 0x0007e80000000200 */
[----:B------:R-:W-:Y:S04]  /*183f0*/  STSM.16.M88.4 [R101], R28 ;  /* 0x0000001c65007844 */ /* 0x000fe80000000200 */
[----:B------:R-:W-:Y:S04]  /*18400*/  STSM.16.M88.4 [R103], R32 ;  /* 0x0000002067007844 */ /* 0x000fe80000000200 */
[----:B------:R4:W-:Y:S01]  /*18410*/  STSM.16.M88.4 [R102], R4 ;  /* 0x0000000466007844 */ /* 0x0009e20000000200 */
[----:B------:R-:W-:Y:S01]  /*18420*/  BAR.SYNC.DEFER_BLOCKING 0x1, 0x100 ;  /* 0x0044000000007b1d */ /* 0x000fe20000010000 */
[----:B------:R-:W-:-:S04]  /*18430*/  ISETP.NE.U32.AND P0, PT, RZ, UR6, PT ;  /* 0x00000006ff007c0c */ /* 0x000fc8000bf05070 */
[----:B------:R-:W-:Y:S02]  /*18440*/  ISETP.NE.AND.EX P0, PT, RZ, UR7, PT, P0 ;  /* 0x00000007ff007c0c */ /* 0x000fe4000bf05300 */
[----:B------:R-:W-:Y:S01]  /*18450*/  IADD3 R8, P1, R204, UR6, RZ ;  /* 0x00000006cc087c10 */ /* 0x000fe2000ff3e0ff */
[----:B---3--:R-:W-:-:S03]  /*18460*/  IMAD.MOV.U32 R100, RZ, RZ, RZ ;  /* 0x000000ffff647224 */ /* 0x008fc600078e00ff */
[----:B------:R-:W-:Y:S01]  /*18470*/  IADD3.X R9, R205, UR7, RZ, P1, !PT ;  /* 0x00000007cd097c10 */ /* 0x000fe20008ffe4ff */
[----:B------:R-:W-:Y:S01]  /*18480*/  IMAD.MOV.U32 R24, RZ, RZ, 0x9b8 ;  /* 0x000009b8ff187424 */ /* 0x000fe200078e00ff */
[----:B----4-:R-:W3:Y:S05]  /*18490*/  LDC R102, c[0x0][0xbe8] ;  /* 0x0002fa00ff667b82 */ /* 0x010eea0000000800 */
[----:B------:R-:W4:Y:S01]  /*184a0*/  @P0 LDG.E R100, desc[UR58][R8.64] ;  /* 0x0000003a08640981 */ /* 0x000f22000c1e1900 */
[----:B------:R-:W-:-:S04]  /*184b0*/  ISETP.NE.U32.AND P1, PT, RZ, UR4, PT ;  /* 0x00000004ff007c0c */ /* 0x000fc8000bf25070 */
[----:B------:R-:W-:-:S13]  /*184c0*/  ISETP.NE.AND.EX P1, PT, RZ, UR5, PT, P1 ;  /* 0x00000005ff007c0c */ /* 0x000fda000bf25310 */
[----:B------:R-:W-:Y:S01]  /*184d0*/  @P1 IADD3 R204, P2, R204, UR4, RZ ;  /* 0x00000004cccc1c10 */ /* 0x000fe2000ff5e0ff */
[----:B------:R-:W-:Y:S02]  /*184e0*/  ULDC UR4, c[0x0][0xa88] ;  /* 0x0002a20000047ab9 */ /* 0x000fe40000000800 */
[----:B------:R-:W-:Y:S01]  /*184f0*/  IMAD.U32 R101, RZ, RZ, UR4 ;  /* 0x00000004ff657e24 */ /* 0x000fe2000f8e00ff */
[----:B------:R-:W-:Y:S01]  /*18500*/  @P1 IADD3.X R205, R205, UR5, RZ, P2, !PT ;  /* 0x00000005cdcd1c10 */ /* 0x000fe200097fe4ff */
[----:B------:R-:W-:-:S04]  /*18510*/  ULDC UR4, c[0x0][0xad4] ;  /* 0x0002b50000047ab9 */ /* 0x000fc80000000800 */
[----:B------:R0:W5:Y:S01]  /*18520*/  @P1 LDG.E R101, desc[UR58][R204.64] ;  /* 0x0000003acc651981 */ /* 0x000162000c1e1900 */
[----:B------:R-:W-:-:S04]  /*18530*/  ISETP.NE.AND P2, PT, R202, RZ, PT ;  /* 0x000000ffca00720c */ /* 0x000fc80003f45270 */
[----:B------:R-:W-:-:S04]  /*18540*/  SEL R202, R202, UR4, P2 ;  /* 0x00000004caca7c07 */ /* 0x000fc80009000000 */
[----:B------:R-:W-:-:S04]  /*18550*/  ISETP.GT.AND P3, PT, R202, 0x1, PT ;  /* 0x00000001ca00780c */ /* 0x000fc80003f64270 */
[----:B------:R-:W-:-:S04]  /*18560*/  SEL R24, R24, 0x978, P3 ;  /* 0x0000097818187807 */ /* 0x000fc80001800000 */
[----:B------:R-:W1:Y:S08]  /*18570*/  LDC.64 R6, c[0x0][R24+0x220] ;  /* 0x0000880018067b82 */ /* 0x000e700000000a00 */
[----:B------:R-:W2:Y:S01]  /*18580*/  LDC.64 R10, c[0x0][R24+0x218] ;  /* 0x00008600180a7b82 */ /* 0x000ea20000000a00 */
[----:B---3--:R-:W-:-:S07]  /*18590*/  ISETP.NE.AND P4, PT, R102, 0x1, PT ;  /* 0x000000016600780c */ /* 0x008fce0003f85270 */
[----:B------:R-:W3:Y:S01]  /*185a0*/  LDC.64 R12, c[0x0][R24+0x228] ;  /* 0x00008a00180c7b82 */ /* 0x000ee20000000a00 */
[----:B------:R-:W-:-:S07]  /*185b0*/  ISETP.NE.U32.AND P2, PT, RZ, UR6, PT ;  /* 0x00000006ff007c0c */ /* 0x000fce000bf45070 */
[----:B------:R4:W4:Y:S01]  /*185c0*/  LDC.64 R4, c[0x0][R24+0x210] ;  /* 0x0000840018047b82 */ /* 0x0009220000000a00 */
[----:B------:R-:W-:-:S07]  /*185d0*/  ISETP.NE.AND.EX P2, PT, RZ, UR7, PT, P2 ;  /* 0x00000007ff007c0c */ /* 0x000fce000bf45320 */
[----:B------:R-:W4:Y:S01]  /*185e0*/  @P4 LDC R26, c[0x0][0xbec] ;  /* 0x0002fb00ff1a4b82 */ /* 0x000f220000000800 */
[----:B------:R-:W-:-:S07]  /*185f0*/  SEL R203, R203, RZ, !P2 ;  /* 0x000000ffcbcb7207 */ /* 0x000fce0005000000 */
[----:B------:R-:W4:Y:S01]  /*18600*/  @P4 LDC R33, c[0x0][0xbf0] ;  /* 0x0002fc00ff214b82 */ /* 0x000f220000000800 */
[----:B------:R-:W-:Y:S01]  /*18610*/  SEL R25, R226, RZ, !P2 ;  /* 0x000000ffe2197207 */ /* 0x000fe20005000000 */
[----:B-1----:R-:W-:-:S06]  /*18620*/  IMAD R7, R7, R203, RZ ;  /* 0x000000cb07077224 */ /* 0x002fcc00078e02ff */
[----:B0-----:R-:W0:Y:S01]  /*18630*/  @!P3 LDC R14, c[0x0][0xb50] ;  /* 0x0002d400ff0ebb82 */ /* 0x001e220000000800 */
[C---:B------:R-:W-:Y:S02]  /*18640*/  IMAD R31, R6.reuse, R25, R7 ;  /* 0x00000019061f7224 */ /* 0x040fe400078e0207 */
[----:B------:R-:W-:-:S05]  /*18650*/  IMAD.WIDE.U32 R6, R6, R203, RZ ;  /* 0x000000cb06067225 */ /* 0x000fca00078e00ff */
[----:B------:R-:W1:Y:S01]  /*18660*/  @!P3 LDC R15, c[0x0][0xb54] ;  /* 0x0002d500ff0fbb82 */ /* 0x000e620000000800 */
[-C--:B--2---:R-:W-:Y:S02]  /*18670*/  IMAD R29, R11, R199.reuse, RZ ;  /* 0x000000c70b1d7224 */ /* 0x084fe400078e02ff */
[----:B------:R-:W-:-:S04]  /*18680*/  IMAD.WIDE.U32 R10, R10, R199, RZ ;  /* 0x000000c70a0a7225 */ /* 0x000fc800078e00ff */
[----:B------:R-:W-:Y:S01]  /*18690*/  IMAD R25, R208, 0x80, R104 ;  /* 0x00000080d0197824 */ /* 0x000fe200078e0268 */
[----:B------:R-:W-:Y:S01]  /*186a0*/  SEL R27, R209, RZ, P3 ;  /* 0x000000ffd11b7207 */ /* 0x000fe20001800000 */
[----:B------:R-:W-:Y:S02]  /*186b0*/  IMAD.IADD R28, R11, 0x1, R29 ;  /* 0x000000010b1c7824 */ /* 0x000fe400078e021d */
[----:B------:R-:W-:Y:S02]  /*186c0*/  IMAD.IADD R11, R7, 0x1, R31 ;  /* 0x00000001070b7824 */ /* 0x000fe400078e021f */
[----:B------:R-:W-:Y:S02]  /*186d0*/  IMAD.MOV.U32 R7, RZ, RZ, R25 ;  /* 0x000000ffff077224 */ /* 0x000fe400078e0019 */
[-C--:B---3--:R-:W-:Y:S02]  /*186e0*/  IMAD R29, R13, R27.reuse, RZ ;  /* 0x0000001b0d1d7224 */ /* 0x088fe400078e02ff */
[----:B------:R-:W-:-:S04]  /*186f0*/  IMAD.WIDE.U32 R12, R12, R27, RZ ;  /* 0x0000001b0c0c7225 */ /* 0x000fc800078e00ff */
[----:B------:R-:W-:Y:S01]  /*18700*/  IMAD.IADD R29, R13, 0x1, R29 ;  /* 0x000000010d1d7824 */ /* 0x000fe200078e021d */
[--C-:B----4-:R-:W-:Y:S01]  /*18710*/  IADD3 R10, P2, P5, R6, R10, R100.reuse ;  /* 0x0000000a060a7210 */ /* 0x110fe20007d5e064 */
[----:B------:R-:W-:Y:S01]  /*18720*/  @P4 IMAD.HI.U32 R6, R25, R26, RZ ;  /* 0x0000001a19064227 */ /* 0x000fe200078e00ff */
[----:B------:R-:W-:-:S04]  /*18730*/  SHF.R.S32.HI R103, RZ, 0x1f, R100 ;  /* 0x0000001fff677819 */ /* 0x000fc80000011464 */
[----:B------:R-:W-:Y:S02]  /*18740*/  @P4 SHF.R.U32.HI R7, RZ, R33, R6 ;  /* 0x00000021ff074219 */ /* 0x000fe40000011606 */
[----:B------:R-:W-:-:S03]  /*18750*/  IADD3.X R11, R11, R28, R103, P2, P5 ;  /* 0x0000001c0b0b7210 */ /* 0x000fc600017ea467 */
[--C-:B------:R-:W-:Y:S01]  /*18760*/  IMAD.MOV R24, RZ, RZ, -R7.reuse ;  /* 0x000000ffff187224 */ /* 0x100fe200078e0a07 */
[----:B------:R-:W-:Y:S02]  /*18770*/  IADD3 R12, P2, P5, R7, R10, R12 ;  /* 0x0000000a070c7210 */ /* 0x000fe40007d5e00c */
[----:B------:R-:W-:Y:S01]  /*18780*/  SHF.R.S32.HI R6, RZ, 0x1f, R7 ;  /* 0x0000001fff067819 */ /* 0x000fe20000011407 */
[----:B------:R-:W-:-:S03]  /*18790*/  IMAD R7, R102, R24, R25 ;  /* 0x0000001866077224 */ /* 0x000fc600078e0219 */
[----:B------:R-:W-:Y:S01]  /*187a0*/  IADD3.X R13, R6, R11, R29, P2, P5 ;  /* 0x0000000b060d7210 */ /* 0x000fe200017ea41d */
[-C--:B------:R-:W-:Y:S01]  /*187b0*/  IMAD R5, R5, R7.reuse, RZ ;  /* 0x0000000705057224 */ /* 0x080fe200078e02ff */
[----:B------:R-:W-:Y:S01]  /*187c0*/  SHF.R.S32.HI R11, RZ, 0x1f, R7 ;  /* 0x0000001fff0b7819 */ /* 0x000fe20000011407 */
[----:B------:R-:W-:-:S04]  /*187d0*/  IMAD.WIDE.U32 R12, R4, R7, R12 ;  /* 0x00000007040c7225 */ /* 0x000fc800078e000c */
[----:B------:R-:W-:Y:S01]  /*187e0*/  IMAD R5, R4, R11, R5 ;  /* 0x0000000b04057224 */ /* 0x000fe200078e0205 */
[----:B0-----:R-:W-:-:S03]  /*187f0*/  LEA R14, P2, R12, R14, 0x2 ;  /* 0x0000000e0c0e7211 */ /* 0x001fc600078410ff */
[----:B------:R-:W-:-:S05]  /*18800*/  IMAD.IADD R4, R13, 0x1, R5 ;  /* 0x000000010d047824 */ /* 0x000fca00078e0205 */
[----:B-1----:R-:W-:Y:S01]  /*18810*/  LEA.HI.X R15, R12, R15, R4, 0x2, P2 ;  /* 0x0000000f0c0f7211 */ /* 0x002fe200010f1404 */
[----:B------:R-:W-:Y:S06]  /*18820*/  @P1 BRA `(.L_x_614) ;  /* 0x0000000000101947 */ /* 0x000fec0003800000 */
[----:B------:R-:W-:Y:S05]  /*18830*/  @!P0 BRA `(.L_x_614) ;  /* 0x00000000000c8947 */ /* 0x000fea0003800000 */
[----:B------:R-:W2:Y:S04]  /*18840*/  LDG.E R4, desc[UR58][R8.64] ;  /* 0x0000003a08047981 */ /* 0x000ea8000c1e1900 */
[----:B-----5:R-:W2:Y:S02]  /*18850*/  LDG.E R101, desc[UR58][R8.64+0x4] ;  /* 0x0000043a08657981 */ /* 0x020ea4000c1e1900 */
[----:B--2---:R-:W-:-:S07]  /*18860*/  IMAD.IADD R101, R101, 0x1, -R4 ;  /* 0x0000000165657824 */ /* 0x004fce00078e0a04 */
.L_x_614:
[----:B------:R-:W2:Y:S01]  /*18870*/  LDL R8, [R1+0x7c] ;  /* 0x00007c0001087983 */ /* 0x000ea20000100800 */
[----:B-----5:R-:W-:Y:S01]  /*18880*/  IMAD R101, R101, R102, RZ ;  /* 0x0000006665657224 */ /* 0x020fe200078e02ff */
[----:B------:R-:W-:Y:S02]  /*18890*/  LOP3.LUT P0, RZ, R232, 0x3, RZ, 0xc0, !PT ;  /* 0x00000003e8ff7812 */ /* 0x000fe4000780c0ff */
[----:B------:R-:W-:Y:S04]  /*188a0*/  SHFL.IDX PT, R4, R14, RZ, 0x1c1f ;  /* 0x001c1fff0e047589 */ /* 0x000fe800000e0000 */
[----:B------:R-:W0:Y:S04]  /*188b0*/  SHFL.IDX PT, R5, R15, RZ, 0x1c1f ;  /* 0x001c1fff0f057589 */ /* 0x000e2800000e0000 */
[----:B------:R-:W-:Y:S04]  /*188c0*/  SHFL.IDX PT, R6, R14, 0x1, 0x1c1f ;  /* 0x003c1f000e067f89 */ /* 0x000fe800000e0000 */
[----:B------:R-:W1:Y:S01]  /*188d0*/  SHFL.IDX PT, R7, R15, 0x1, 0x1c1f ;  /* 0x003c1f000f077f89 */ /* 0x000e6200000e0000 */
[----:B--2---:R-:W-:-:S04]  /*188e0*/  IMAD R8, R208, 0x80, R8 ;  /* 0x00000080d0087824 */ /* 0x004fc800078e0208 */
[C---:B------:R-:W-:Y:S01]  /*188f0*/  VIADD R12, R8.reuse, 0x8 ;  /* 0x00000008080c7836 */ /* 0x040fe20000000000 */
[----:B------:R-:W-:-:S04]  /*18900*/  ISETP.GE.OR P1, PT, R8, R101, P0 ;  /* 0x000000650800720c */ /* 0x000fc80000726670 */
[----:B------:R-:W-:-:S09]  /*18910*/  ISETP.GE.OR P0, PT, R12, R101, P0 ;  /* 0x000000650c00720c */ /* 0x000fd20000706670 */
[----:B0-----:R0:W-:Y:S04]  /*18920*/  @!P1 ST.E desc[UR58][R4.64], R3 ;  /* 0x0000000304009985 */ /* 0x0011e8000c10193a */
[----:B-1----:R0:W-:Y:S01]  /*18930*/  @!P0 ST.E desc[UR58][R6.64], R0 ;  /* 0x0000000006008985 */ /* 0x0021e2000c10193a */
[----:B------:R-:W-:Y:S05]  /*18940*/  @P3 BRA `(.L_x_615) ;  /* 0x0000000800843947 */ /* 0x000fea0003800000 */
[----:B0-----:R-:W-:Y:S01]  /*18950*/  IMAD R3, R227, 0x40, R198 ;  /* 0x00000040e3037824 */ /* 0x001fe200078e02c6 */
[----:B------:R-:W0:Y:S01]  /*18960*/  @P4 LDC R45, c[0x0][0xbec] ;  /* 0x0002fb00ff2d4b82 */ /* 0x000e220000000800 */
[----:B------:R-:W-:Y:S02]  /*18970*/  ULDC.64 UR4, c[0x0][0xaa0] ;  /* 0x0002a80000047ab9 */ /* 0x000fe40000000a00 */
[----:B------:R-:W-:-:S03]  /*18980*/  IMAD.WIDE R98, R3, 0x2, R98 ;  /* 0x0000000203627825 */ /* 0x000fc600078e0262 */
[C---:B------:R-:W-:Y:S02]  /*18990*/  IADD3 R9, P6, R98.reuse, 0x1000, RZ ;  /* 0x0000100062097810 */ /* 0x040fe40007fde0ff */
[----:B------:R-:W1:Y:S01]  /*189a0*/  @P4 LDC R47, c[0x0][0xbf0] ;  /* 0x0002fc00ff2f4b82 */ /* 0x000e620000000800 */
[----:B------:R-:W-:Y:S01]  /*189b0*/  IMAD R103, R103, UR4, RZ ;  /* 0x0000000467677c24 */ /* 0x000fe2000f8e02ff */
[----:B------:R-:W-:Y:S02]  /*189c0*/  IADD3 R13, P5, R98, 0x2000, RZ ;  /* 0x00002000620d7810 */ /* 0x000fe40007fbe0ff */
[----:B------:R-:W-:Y:S01]  /*189d0*/  LOP3.LUT R8, R9, 0x380, RZ, 0xc0, !PT ;  /* 0x0000038009087812 */ /* 0x000fe200078ec0ff */
[----:B------:R-:W-:Y:S01]  /*189e0*/  IMAD R103, R100, UR5, R103 ;  /* 0x0000000564677c24 */ /* 0x000fe2000f8e0267 */
[----:B------:R-:W-:Y:S02]  /*189f0*/  IADD3 R25, P3, R98, 0x3000, RZ ;  /* 0x0000300062197810 */ /* 0x000fe40007f7e0ff */
[----:B------:R-:W-:Y:S01]  /*18a00*/  SHF.R.U64 R8, R8, 0x3, RZ ;  /* 0x0000000308087819 */ /* 0x000fe200000012ff */
[----:B------:R-:W-:Y:S01]  /*18a10*/  IMAD.WIDE.U32 R20, R100, UR4, RZ ;  /* 0x0000000464147c25 */ /* 0x000fe2000f8e00ff */
[----:B------:R-:W-:Y:S01]  /*18a20*/  ULDC.64 UR4, c[0x0][0xae8] ;  /* 0x0002ba0000047ab9 */ /* 0x000fe20000000a00 */
[----:B------:R-:W-:-:S02]  /*18a30*/  IADD3 R29, P2, R98, 0x4000, RZ ;  /* 0x00004000621d7810 */ /* 0x000fc40007f5e0ff */
[----:B------:R-:W-:Y:S01]  /*18a40*/  LOP3.LUT R8, R8, R9, RZ, 0x3c, !PT ;  /* 0x0000000908087212 */ /* 0x000fe200078e3cff */
[----:B------:R-:W-:Y:S01]  /*18a50*/  IMAD.X R9, RZ, RZ, R99, P6 ;  /* 0x000000ffff097224 */ /* 0x000fe200030e0663 */
[C---:B------:R-:W-:Y:S01]  /*18a60*/  IADD3 R3, P6, R98.reuse, 0x7000, RZ ;  /* 0x0000700062037810 */ /* 0x040fe20007fde0ff */
[----:B------:R-:W-:Y:S01]  /*18a70*/  IMAD.IADD R21, R21, 0x1, R103 ;  /* 0x0000000115157824 */ /* 0x000fe200078e0267 */
[C---:B------:R-:W-:Y:S02]  /*18a80*/  IADD3 R33, P1, R98.reuse, 0x5000, RZ ;  /* 0x0000500062217810 */ /* 0x040fe40007f3e0ff */
[----:B------:R-:W-:Y:S01]  /*18a90*/  LOP3.LUT R0, R3, 0x380, RZ, 0xc0, !PT ;  /* 0x0000038003007812 */ /* 0x000fe200078ec0ff */
[----:B------:R-:W-:Y:S01]  /*18aa0*/  IMAD.WIDE.U32 R20, R199, UR4, R20 ;  /* 0x00000004c7147c25 */ /* 0x000fe2000f8e0014 */
[----:B------:R-:W-:Y:S01]  /*18ab0*/  IADD3 R37, P0, R98, 0x6000, RZ ;  /* 0x0000600062257810 */ /* 0x000fe20007f1e0ff */
[----:B------:R-:W5:Y:S01]  /*18ac0*/  LD.E.128 R8, desc[UR58][R8.64] ;  /* 0x0000003a08087980 */ /* 0x000f62000c101d00 */
[----:B------:R-:W-:-:S02]  /*18ad0*/  SHF.R.U64 R0, R0, 0x3, RZ ;  /* 0x0000000300007819 */ /* 0x000fc400000012ff */
[----:B------:R-:W-:Y:S01]  /*18ae0*/  SHF.R.S32.HI R44, RZ, 0x1f, R203 ;  /* 0x0000001fff2c7819 */ /* 0x000fe200000114cb */
[----:B------:R-:W-:Y:S01]  /*18af0*/  IMAD.X R41, RZ, RZ, R99, P6 ;  /* 0x000000ffff297224 */ /* 0x000fe200030e0663 */
[----:B------:R-:W-:Y:S01]  /*18b00*/  LOP3.LUT R40, R0, R3, RZ, 0x3c, !PT ;  /* 0x0000000300287212 */ /* 0x000fe200078e3cff */
[----:B------:R-:W-:Y:S01]  /*18b10*/  IMAD R3, R201, 0x20, R227 ;  /* 0x00000020c9037824 */ /* 0x000fe200078e02e3 */
[----:B------:R-:W-:Y:S01]  /*18b20*/  LOP3.LUT R12, R13, 0x380, RZ, 0xc0, !PT ;  /* 0x000003800d0c7812 */ /* 0x000fe200078ec0ff */
[----:B------:R-:W-:Y:S01]  /*18b30*/  IMAD R21, R199, UR5, R21 ;  /* 0x00000005c7157c24 */ /* 0x000fe2000f8e0215 */
[----:B------:R-:W-:Y:S01]  /*18b40*/  LOP3.LUT R24, R25, 0x380, RZ, 0xc0, !PT ;  /* 0x0000038019187812 */ /* 0x000fe200078ec0ff */
[----:B------:R-:W-:Y:S01]  /*18b50*/  IMAD R46, R208, 0x80, R3 ;  /* 0x00000080d02e7824 */ /* 0x000fe200078e0203 */
[----:B------:R-:W-:Y:S01]  /*18b60*/  LOP3.LUT R28, R29, 0x380, RZ, 0xc0, !PT ;  /* 0x000003801d1c7812 */ /* 0x000fe200078ec0ff */
[----:B------:R-:W-:Y:S01]  /*18b70*/  ULDC.64 UR4, c[0x0][0xaf0] ;  /* 0x0002bc0000047ab9 */ /* 0x000fe20000000a00 */
[----:B------:R-:W-:Y:S01]  /*18b80*/  LOP3.LUT R32, R33, 0x380, RZ, 0xc0, !PT ;  /* 0x0000038021207812 */ /* 0x000fe200078ec0ff */
[----:B0-----:R-:W-:Y:S01]  /*18b90*/  @P4 IMAD.HI.U32 R0, R46, R45, RZ ;  /* 0x0000002d2e004227 */ /* 0x001fe200078e00ff */
[----:B------:R-:W-:Y:S01]  /*18ba0*/  LOP3.LUT R36, R37, 0x380, RZ, 0xc0, !PT ;  /* 0x0000038025247812 */ /* 0x000fe200078ec0ff */
[----:B------:R-:W5:Y:S01]  /*18bb0*/  LD.E.128 R40, desc[UR58][R40.64] ;  /* 0x0000003a28287980 */ /* 0x000f62000c101d00 */
[----:B------:R-:W-:Y:S01]  /*18bc0*/  LOP3.LUT R5, R98, 0x380, RZ, 0xc0, !PT ;  /* 0x0000038062057812 */ /* 0x000fe200078ec0ff */
[----:B------:R-:W-:Y:S01]  /*18bd0*/  IMAD.MOV.U32 R3, RZ, RZ, R46 ;  /* 0x000000ffff037224 */ /* 0x000fe200078e002e */
[----:B-1----:R-:W-:Y:S01]  /*18be0*/  @P4 SHF.R.U32.HI R3, RZ, R47, R0 ;  /* 0x0000002fff034219 */ /* 0x002fe20000011600 */
[----:B------:R-:W-:Y:S01]  /*18bf0*/  IMAD R44, R44, UR4, RZ ;  /* 0x000000042c2c7c24 */ /* 0x000fe2000f8e02ff */
[----:B------:R-:W-:-:S02]  /*18c00*/  SHF.R.U64 R12, R12, 0x3, RZ ;  /* 0x000000030c0c7819 */ /* 0x000fc400000012ff */
[----:B------:R-:W-:Y:S02]  /*18c10*/  SHF.R.U64 R24, R24, 0x3, RZ ;  /* 0x0000000318187819 */ /* 0x000fe400000012ff */
[----:B------:R-:W-:Y:S02]  /*18c20*/  SHF.R.U64 R28, R28, 0x3, RZ ;  /* 0x000000031c1c7819 */ /* 0x000fe400000012ff */
[----:B------:R-:W-:Y:S02]  /*18c30*/  SHF.R.U64 R32, R32, 0x3, RZ ;  /* 0x0000000320207819 */ /* 0x000fe400000012ff */
        /* <DEDUP_REMOVED lines=19> */
[----:B------:R-:W-:-:S02]  /*18d70*/  IMAD.IADD R21, R21, 0x1, R45 ;  /* 0x0000000115157824 */ /* 0x000fc400078e022d */
[----:B------:R-:W-:Y:S01]  /*18d80*/  IMAD R0, R0, UR4, RZ ;  /* 0x0000000400007c24 */ /* 0x000fe2000f8e02ff */
[----:B------:R0:W5:Y:S01]  /*18d90*/  LD.E.128 R4, desc[UR58][R98.64] ;  /* 0x0000003a62047980 */ /* 0x000162000c101d00 */
[----:B------:R-:W-:Y:S02]  /*18da0*/  IMAD R45, R102, R47, R46 ;  /* 0x0000002f662d7224 */ /* 0x000fe400078e022e */
[C---:B------:R-:W-:Y:S01]  /*18db0*/  IMAD R47, R3.reuse, UR5, R0 ;  /* 0x00000005032f7c24 */ /* 0x040fe2000f8e0200 */
[----:B------:R-:W5:Y:S01]  /*18dc0*/  LD.E.128 R24, desc[UR58][R24.64] ;  /* 0x0000003a18187980 */ /* 0x000f62000c101d00 */
[----:B------:R-:W-:Y:S01]  /*18dd0*/  IMAD.WIDE.U32 R20, R3, UR4, R20 ;  /* 0x0000000403147c25 */ /* 0x000fe2000f8e0014 */
[----:B------:R-:W-:Y:S01]  /*18de0*/  SHF.R.S32.HI R0, RZ, 0x1f, R45 ;  /* 0x0000001fff007819 */ /* 0x000fe2000001142d */
[----:B------:R-:W-:Y:S01]  /*18df0*/  ULDC.64 UR4, c[0x0][0xad8] ;  /* 0x0002b60000047ab9 */ /* 0x000fe20000000a00 */
[----:B------:R-:W5:Y:S04]  /*18e00*/  LD.E.128 R28, desc[UR58][R28.64] ;  /* 0x0000003a1c1c7980 */ /* 0x000f68000c101d00 */
        /* <DEDUP_REMOVED lines=8> */
[----:B------:R-:W-:-:S02]  /*18e90*/  IMAD R48, R208, 0x80, R227 ;  /* 0x00000080d0307824 */ /* 0x000fc400078e02e3 */
[----:B------:R-:W-:Y:S02]  /*18ea0*/  IMAD.IADD R21, R21, 0x1, R47 ;  /* 0x0000000115157824 */ /* 0x000fe400078e022f */
[----:B------:R-:W-:Y:S02]  /*18eb0*/  IMAD R44, R0, UR4, RZ ;  /* 0x00000004002c7c24 */ /* 0x000fe4000f8e02ff */
[C---:B------:R-:W-:Y:S02]  /*18ec0*/  VIADD R0, R48.reuse, 0x20 ;  /* 0x0000002030007836 */ /* 0x040fe40000000000 */
[C---:B------:R-:W-:Y:S02]  /*18ed0*/  IMAD R3, R45.reuse, UR5, R44 ;  /* 0x000000052d037c24 */ /* 0x040fe4000f8e022c */
[----:B------:R-:W-:Y:S01]  /*18ee0*/  IMAD.WIDE.U32 R20, R45, UR4, R20 ;  /* 0x000000042d147c25 */ /* 0x000fe2000f8e0014 */
[-C--:B------:R-:W-:Y:S01]  /*18ef0*/  ISETP.GE.AND P2, PT, R48, R101.reuse, PT ;  /* 0x000000653000720c */ /* 0x080fe20003f46270 */
[----:B------:R-:W-:Y:S01]  /*18f00*/  ULDC.64 UR4, c[0x0][0xa80] ;  /* 0x0002a00000047ab9 */ /* 0x000fe20000000a00 */
[----:B------:R-:W-:Y:S01]  /*18f10*/  ISETP.GE.AND P0, PT, R0, R101, PT ;  /* 0x000000650000720c */ /* 0x000fe20003f06270 */
[----:B------:R-:W-:Y:S01]  /*18f20*/  IMAD.IADD R3, R21, 0x1, R3 ;  /* 0x0000000115037824 */ /* 0x000fe200078e0203 */
[----:B------:R-:W-:Y:S01]  /*18f30*/  LEA R46, P3, R20, UR4, 0x1 ;  /* 0x00000004142e7c11 */ /* 0x000fe2000f8608ff */
[----:B------:R-:W-:-:S03]  /*18f40*/  VIADD R0, R2, 0x34820 ;  /* 0x0003482002007836 */ /* 0x000fc60000000000 */
[----:B------:R-:W-:Y:S02]  /*18f50*/  LEA.HI.X R3, R20, UR5, R3, 0x1, P3 ;  /* 0x0000000514037c11 */ /* 0x000fe400098f0c03 */
[----:B------:R-:W-:Y:S01]  /*18f60*/  PRMT R0, RZ, 0x654, R0 ;  /* 0x00000654ff007816 */ /* 0x000fe20000000000 */
[----:B------:R-:W-:Y:S01]  /*18f70*/  VIADD R44, R48, 0x40 ;  /* 0x00000040302c7836 */ /* 0x000fe20000000000 */
[----:B-1----:R0:W1:Y:S01]  /*18f80*/  SHFL.IDX PT, R21, R46, RZ, 0x181f ;  /* 0x00181fff2e157589 */ /* 0x00206200000e0000 */
[----:B------:R-:W-:Y:S01]  /*18f90*/  BSSY B1, `(.L_x_616) ;  /* 0x0000010000017945 */ /* 0x000fe20003800000 */
[----:B------:R0:W-:Y:S02]  /*18fa0*/  SYNCS.ARRIVE.TRANS64.RED.A1T0 RZ, [R0+URZ], RZ ;  /* 0x000000ff00ff79a7 */ /* 0x0001e4000810043f */
[----:B------:R0:W2:Y:S01]  /*18fb0*/  SHFL.IDX PT, R45, R3, RZ, 0x181f ;  /* 0x00181fff032d7589 */ /* 0x0000a200000e0000 */
[----:B------:R-:W-:Y:S02]  /*18fc0*/  ISETP.GE.AND P1, PT, R44, R101, PT ;  /* 0x000000652c00720c */ /* 0x000fe40003f26270 */
[----:B------:R-:W-:-:S02]  /*18fd0*/  SHF.R.S32.HI R104, RZ, 0x1f, R200 ;  /* 0x0000001fff687819 */ /* 0x000fc400000114c8 */
[----:B------:R-:W-:Y:S01]  /*18fe0*/  SHF.R.S32.HI R105, RZ, 0x1f, R198 ;  /* 0x0000001fff697819 */ /* 0x000fe200000114c6 */
        /* <DEDUP_REMOVED lines=10> */
.L_x_617:
[----:B------:R-:W-:Y:S05]  /*19090*/  BSYNC B1 ;  /* 0x0000000000017941 */ /* 0x000fea0003800000 */
.L_x_616:
[----:B---3-5:R3:W4:Y:S01]  /*190a0*/  SHFL.IDX PT, R7, R3, 0x1, 0x181f ;  /* 0x00381f0003077f89 */ /* 0x02872200000e0000 */
[----:B------:R-:W-:Y:S03]  /*190b0*/  BSSY B1, `(.L_x_618) ;  /* 0x000000c000017945 */ /* 0x000fe60003800000 */
[----:B------:R3:W0:Y:S01]  /*190c0*/  SHFL.IDX PT, R5, R46, 0x1, 0x181f ;  /* 0x00381f002e057f89 */ /* 0x00062200000e0000 */
[----:B------:R-:W-:Y:S05]  /*190d0*/  @P0 BRA `(.L_x_619) ;  /* 0x0000000000240947 */ /* 0x000fea0003800000 */
[----:B------:R-:W-:Y:S02]  /*190e0*/  ULDC UR4, c[0x0][0xac8] ;  /* 0x0002b20000047ab9 */ /* 0x000fe40000000800 */
[----:B------:R-:W-:Y:S02]  /*190f0*/  ISETP.GE.AND P3, PT, R198, UR4, PT ;  /* 0x00000004c6007c0c */ /* 0x000fe4000bf66270 */
[----:B------:R-:W-:-:S11]  /*19100*/  ISETP.GE.AND P4, PT, R200, UR4, PT ;  /* 0x00000004c8007c0c */ /* 0x000fd6000bf86270 */
[-C--:B0-----:R-:W-:Y:S02]  /*19110*/  @!P3 LEA R4, P0, R198, R5.reuse, 0x1 ;  /* 0x00000005c604b211 */ /* 0x081fe400078008ff */
[----:B------:R-:W-:Y:S02]  /*19120*/  @!P4 LEA R6, P2, R200, R5, 0x1 ;  /* 0x00000005c806c211 */ /* 0x000fe400078408ff */
[-C--:B----4-:R-:W-:Y:S02]  /*19130*/  @!P3 LEA.HI.X R5, R198, R7.reuse, R105, 0x1, P0 ;  /* 0x00000007c605b211 */ /* 0x090fe400000f0c69 */
[----:B------:R-:W-:-:S03]  /*19140*/  @!P4 LEA.HI.X R7, R200, R7, R104, 0x1, P2 ;  /* 0x00000007c807c211 */ /* 0x000fc600010f0c68 */
[----:B------:R0:W-:Y:S04]  /*19150*/  @!P3 ST.E.128 desc[UR58][R4.64], R8 ;  /* 0x000000080400b985 */ /* 0x0001e8000c101d3a */
[----:B------:R0:W-:Y:S02]  /*19160*/  @!P4 ST.E.128 desc[UR58][R6.64], R32 ;  /* 0x000000200600c985 */ /* 0x0001e4000c101d3a */
.L_x_619:
[----:B------:R-:W-:Y:S05]  /*19170*/  BSYNC B1 ;  /* 0x0000000000017941 */ /* 0x000fea0003800000 */
.L_x_618:
[----:B0---4-:R0:W4:Y:S01]  /*19180*/  SHFL.IDX PT, R7, R3, 0x2, 0x181f ;  /* 0x00581f0003077f89 */ /* 0x01112200000e0000 */
        /* <DEDUP_REMOVED lines=12> */
.L_x_621:
[----:B------:R-:W-:Y:S05]  /*19250*/  BSYNC B1 ;  /* 0x0000000000017941 */ /* 0x000fea0003800000 */
.L_x_620:
[----:B------:R-:W-:Y:S01]  /*19260*/  VIADD R0, R48, 0x60 ;  /* 0x0000006030007836 */ /* 0x000fe20000000000 */
[----:B0--3--:R-:W0:Y:S04]  /*19270*/  SHFL.IDX PT, R3, R3, 0x3, 0x181f ;  /* 0x00781f0003037f89 */ /* 0x009e2800000e0000 */
[----:B------:R-:W-:Y:S01]  /*19280*/  ISETP.GE.AND P0, PT, R0, R101, PT ;  /* 0x000000650000720c */ /* 0x000fe20003f06270 */
[----:B----4-:R3:W4:-:S12]  /*19290*/  SHFL.IDX PT, R7, R46, 0x3, 0x181f ;  /* 0x00781f002e077f89 */ /* 0x01071800000e0000 */
[----:B---3--:R-:W-:Y:S05]  /*192a0*/  @P0 BRA `(.L_x_622) ;  /* 0x00000018002c0947 */ /* 0x008fea0003800000 */
[----:B------:R-:W-:Y:S02]  /*192b0*/  ULDC UR4, c[0x0][0xac8] ;  /* 0x0002b20000047ab9 */ /* 0x000fe40000000800 */
[----:B------:R-:W-:-:S13]  /*192c0*/  ISETP.GE.AND P1, PT, R198, UR4, PT ;  /* 0x00000004c6007c0c */ /* 0x000fda000bf26270 */
[----:B----4-:R-:W-:-:S04]  /*192d0*/  @!P1 LEA R4, P0, R198, R7, 0x1 ;  /* 0x00000007c6049211 */ /* 0x010fc800078008ff */
        /* <DEDUP_REMOVED lines=8> */
.L_x_615:
        /* <DEDUP_REMOVED lines=11> */
[----:B------:R-:W-:Y:S01]  /*19410*/  IMAD.MOV.U32 R3, RZ, RZ, R25 ;  /* 0x000000ffff037224 */ /* 0x000fe200078e0019 */
[----:B------:R-:W-:Y:S01]  /*19420*/  SHF.R.S32.HI R13, RZ, 0x1f, R210 ;  /* 0x0000001fff0d7819 */ /* 0x000fe200000114d2 */
[----:B------:R-:W-:Y:S01]  /*19430*/  IMAD.IADD R5, R5, 0x1, R103 ;  /* 0x0000000105057824 */ /* 0x000fe200078e0267 */
[----:B------:R-:W-:-:S02]  /*19440*/  SHF.R.S32.HI R24, RZ, 0x1f, R211 ;  /* 0x0000001fff187819 */ /* 0x000fc400000114d3 */
[----:B------:R-:W-:Y:S01]  /*19450*/  SHF.R.S32.HI R26, RZ, 0x1f, R212 ;  /* 0x0000001fff1a7819 */ /* 0x000fe200000114d4 */
[C---:B------:R-:W-:Y:S01]  /*19460*/  IMAD.WIDE.U32 R4, R199.reuse, UR4, R4 ;  /* 0x00000004c7047c25 */ /* 0x040fe2000f8e0004 */
[----:B------:R-:W-:Y:S02]  /*19470*/  SHF.R.S32.HI R27, RZ, 0x1f, R213 ;  /* 0x0000001fff1b7819 */ /* 0x000fe400000114d5 */
[----:B------:R-:W-:Y:S01]  /*19480*/  SHF.R.S32.HI R28, RZ, 0x1f, R214 ;  /* 0x0000001fff1c7819 */ /* 0x000fe200000114d6 */
[----:B------:R-:W-:Y:S01]  /*19490*/  IMAD R5, R199, UR5, R5 ;  /* 0x00000005c7057c24 */ /* 0x000fe2000f8e0205 */
[----:B------:R-:W-:Y:S01]  /*194a0*/  ULDC.64 UR4, c[0x0][0xb40] ;  /* 0x0002d00000047ab9 */ /* 0x000fe20000000a00 */
[----:B------:R-:W-:Y:S01]  /*194b0*/  SHF.R.S32.HI R29, RZ, 0x1f, R215 ;  /* 0x0000001fff1d7819 */ /* 0x000fe200000114d7 */
[----:B------:R-:W-:Y:S01]  /*194c0*/  IMAD R0, R0, UR4, RZ ;  /* 0x0000000400007c24 */ /* 0x000fe2000f8e02ff */
[----:B------:R-:W-:Y:S01]  /*194d0*/  SHF.R.S32.HI R30, RZ, 0x1f, R216 ;  /* 0x0000001fff1e7819 */ /* 0x000fe200000114d8 */
[----:B0-----:R-:W-:Y:S01]  /*194e0*/  @P4 IMAD.HI.U32 R6, R25, R6, RZ ;  /* 0x0000000619064227 */ /* 0x001fe200078e00ff */
[----:B------:R-:W-:-:S02]  /*194f0*/  SHF.R.S32.HI R31, RZ, 0x1f, R217 ;  /* 0x0000001fff1f7819 */ /* 0x000fc400000114d9 */
[----:B------:R-:W-:Y:S01]  /*19500*/  SHF.R.S32.HI R32, RZ, 0x1f, R218 ;  /* 0x0000001fff207819 */ /* 0x000fe200000114da */
[C---:B------:R-:W-:Y:S01]  /*19510*/  IMAD R7, R203.reuse, UR5, R0 ;  /* 0x00000005cb077c24 */ /* 0x040fe2000f8e0200 */
[----:B------:R-:W-:Y:S01]  /*19520*/  SHF.R.S32.HI R33, RZ, 0x1f, R219 ;  /* 0x0000001fff217819 */ /* 0x000fe200000114db */
[----:B------:R-:W-:Y:S01]  /*19530*/  IMAD.WIDE.U32 R4, R203, UR4, R4 ;  /* 0x00000004cb047c25 */ /* 0x000fe2000f8e0004 */
[----:B-1----:R-:W-:Y:S01]  /*19540*/  @P4 SHF.R.U32.HI R3, RZ, R9, R6 ;  /* 0x00000009ff034219 */ /* 0x002fe20000011606 */
[----:B------:R-:W-:Y:S01]  /*19550*/  ULDC.64 UR4, c[0x0][0xb48] ;  /* 0x0002d20000047ab9 */ /* 0x000fe20000000a00 */
[----:B------:R-:W-:Y:S01]  /*19560*/  SHF.R.S32.HI R34, RZ, 0x1f, R220 ;  /* 0x0000001fff227819 */ /* 0x000fe200000114dc */
[----:B------:R-:W-:Y:S01]  /*19570*/  IMAD.IADD R5, R5, 0x1, R7 ;  /* 0x0000000105057824 */ /* 0x000fe200078e0207 */
[--C-:B------:R-:W-:Y:S01]  /*19580*/  SHF.R.S32.HI R0, RZ, 0x1f, R3.reuse ;  /* 0x0000001fff007819 */ /* 0x100fe20000011403 */
[----:B------:R-:W-:Y:S01]  /*19590*/  IMAD.MOV R7, RZ, RZ, -R3 ;  /* 0x000000ffff077224 */ /* 0x000fe200078e0a03 */
[----:B------:R-:W-:Y:S01]  /*195a0*/  SHF.R.S32.HI R35, RZ, 0x1f, R221 ;  /* 0x0000001fff237819 */ /* 0x000fe200000114dd */
[----:B------:R-:W-:Y:S01]  /*195b0*/  IMAD.WIDE.U32 R4, R209, UR4, R4 ;  /* 0x00000004d1047c25 */ /* 0x000fe2000f8e0004 */
[----:B------:R-:W-:-:S02]  /*195c0*/  SHF.R.S32.HI R98, RZ, 0x1f, R222 ;  /* 0x0000001fff627819 */ /* 0x000fc400000114de */
[----:B------:R-:W-:Y:S01]  /*195d0*/  SHF.R.S32.HI R99, RZ, 0x1f, R223 ;  /* 0x0000001fff637819 */ /* 0x000fe200000114df */
[----:B------:R-:W-:Y:S01]  /*195e0*/  IMAD R7, R102, R7, R25 ;  /* 0x0000000766077224 */ /* 0x000fe200078e0219 */
[----:B------:R-:W-:Y:S01]  /*195f0*/  SHF.R.S32.HI R14, RZ, 0x1f, R224 ;  /* 0x0000001fff0e7819 */ /* 0x000fe200000114e0 */
        /* <DEDUP_REMOVED lines=12> */
[----:B------:R-:W-:Y:S01]  /*196c0*/  LEA R0, P1, R4, UR4, 0x2 ;  /* 0x0000000404007c11 */ /* 0x000fe2000f8210ff */
[----:B------:R-:W-:-:S03]  /*196d0*/  VIADD R6, R2, 0x34820 ;  /* 0x0003482002067836 */ /* 0x000fc60000000000 */
[----:B------:R-:W-:Y:S02]  /*196e0*/  LEA.HI.X R3, R4, UR5, R3, 0x2, P1 ;  /* 0x0000000504037c11 */ /* 0x000fe400088f1403 */
[----:B------:R-:W-:Y:S01]  /*196f0*/  PRMT R6, RZ, 0x654, R6 ;  /* 0x00000654ff067816 */ /* 0x000fe20000000006 */
[----:B------:R0:W1:Y:S03]  /*19700*/  SHFL.IDX PT, R4, R0, RZ, 0x1c1f ;  /* 0x001c1fff00047589 */ /* 0x00006600000e0000 */
[----:B------:R0:W-:Y:S01]  /*19710*/  SYNCS.ARRIVE.TRANS64.RED.A1T0 RZ, [R6+URZ], RZ ;  /* 0x000000ff06ff79a7 */ /* 0x0001e2000810043f */
[----:B------:R0:W2:Y:S01]  /*19720*/  SHFL.IDX PT, R5, R3, RZ, 0x1c1f ;  /* 0x001c1fff03057589 */ /* 0x0000a200000e0000 */
[----:B------:R-:W-:Y:S05]  /*19730*/  @P0 BRA `(.L_x_624) ;  /* 0x0000000400000947 */ /* 0x000fea0003800000 */
[----:B------:R-:W-:Y:S02]  /*19740*/  ULDC UR4, c[0x0][0xac8] ;  /* 0x0002b20000047ab9 */ /* 0x000fe40000000800 */
[----:B------:R-:W-:Y:S02]  /*19750*/  ISETP.GE.AND P3, PT, R225, UR4, PT ;  /* 0x00000004e1007c0c */ /* 0x000fe4000bf66270 */
[----:B------:R-:W-:Y:S02]  /*19760*/  ISETP.GE.AND P2, PT, R210, UR4, PT ;  /* 0x00000004d2007c0c */ /* 0x000fe4000bf46270 */
[----:B------:R-:W-:Y:S02]  /*19770*/  ISETP.GE.AND P1, PT, R224, UR4, PT ;  /* 0x00000004e0007c0c */ /* 0x000fe4000bf26270 */
[----:B------:R-:W-:Y:S02]  /*19780*/  ISETP.GE.AND P0, PT, R223, UR4, PT ;  /* 0x00000004df007c0c */ /* 0x000fe4000bf06270 */
[----:B------:R-:W-:-:S05]  /*19790*/  ISETP.GE.AND P4, PT, R221, UR4, PT ;  /* 0x00000004dd007c0c */ /* 0x000fca000bf86270 */
[----:B012---:R-:W-:-:S04]  /*197a0*/  @!P3 IMAD.WIDE R6, R225, 0x4, R4 ;  /* 0x00000004e106b825 */ /* 0x007fc800078e0204 */
[-C--:B------:R-:W-:Y:S01]  /*197b0*/  @!P1 LEA R8, P5, R224, R4.reuse, 0x2 ;  /* 0x00000004e0089211 */ /* 0x080fe200078a10ff */
[----:B------:R0:W-:Y:S01]  /*197c0*/  @!P3 ST.E.64 desc[UR58][R6.64], R20 ;  /* 0x000000140600b985 */ /* 0x0001e2000c101b3a */
[----:B------:R-:W-:Y:S02]  /*197d0*/  ISETP.GE.AND P3, PT, R222, UR4, PT ;  /* 0x00000004de007c0c */ /* 0x000fe4000bf66270 */
[----:B------:R-:W-:Y:S02]  /*197e0*/  @!P1 LEA.HI.X R9, R224, R5, R14, 0x2, P5 ;  /* 0x00000005e0099211 */ /* 0x000fe400028f140e */
[----:B------:R-:W-:Y:S02]  /*197f0*/  ISETP.GE.AND P5, PT, R220, UR4, PT ;  /* 0x00000004dc007c0c */ /* 0x000fe4000bfa6270 */
[----:B0-----:R-:W-:-:S04]  /*19800*/  @!P2 LEA R6, P6, R210, R4, 0x2 ;  /* 0x00000004d206a211 */ /* 0x001fc800078c10ff */
[----:B------:R-:W-:Y:S02]  /*19810*/  @!P2 LEA.HI.X R7, R210, R5, R13, 0x2, P6 ;  /* 0x00000005d207a211 */ /* 0x000fe400030f140d */
[----:B------:R-:W-:-:S03]  /*19820*/  @!P0 LEA R10, P6, R223, R4, 0x2 ;  /* 0x00000004df0a8211 */ /* 0x000fc600078c10ff */
[----:B------:R0:W-:Y:S01]  /*19830*/  @!P2 ST.E.64 desc[UR58][R6.64], R88 ;  /* 0x000000580600a985 */ /* 0x0001e2000c101b3a */
[----:B------:R-:W-:Y:S02]  /*19840*/  @!P0 LEA.HI.X R11, R223, R5, R99, 0x2, P6 ;  /* 0x00000005df0b8211 */ /* 0x000fe400030f1463 */
[----:B------:R-:W-:Y:S01]  /*19850*/  ISETP.GE.AND P2, PT, R219, UR4, PT ;  /* 0x00000004db007c0c */ /* 0x000fe2000bf46270 */
[----:B------:R1:W-:Y:S01]  /*19860*/  @!P1 ST.E.64 desc[UR58][R8.64], R90 ;  /* 0x0000005a08009985 */ /* 0x0003e2000c101b3a */
[----:B------:R-:W-:-:S03]  /*19870*/  ISETP.GE.AND P1, PT, R218, UR4, PT ;  /* 0x00000004da007c0c */ /* 0x000fc6000bf26270 */
[----:B------:R2:W-:Y:S01]  /*19880*/  @!P0 ST.E.64 desc[UR58][R10.64], R36 ;  /* 0x000000240a008985 */ /* 0x0005e2000c101b3a */
[CC--:B0-----:R-:W-:Y:S02]  /*19890*/  @!P3 LEA R6, P6, R222.reuse, R4.reuse, 0x2 ;  /* 0x00000004de06b211 */ /* 0x0c1fe400078c10ff */
[CC--:B-1----:R-:W-:Y:S02]  /*198a0*/  @!P4 LEA R8, P0, R221.reuse, R4.reuse, 0x2 ;  /* 0x00000004dd08c211 */ /* 0x0c2fe400078010ff */
[-C--:B------:R-:W-:Y:S02]  /*198b0*/  @!P3 LEA.HI.X R7, R222, R5.reuse, R98, 0x2, P6 ;  /* 0x00000005de07b211 */ /* 0x080fe400030f1462 */
[----:B------:R-:W-:Y:S02]  /*198c0*/  @!P4 LEA.HI.X R9, R221, R5, R35, 0x2, P0 ;  /* 0x00000005dd09c211 */ /* 0x000fe400000f1423 */
[----:B------:R-:W-:Y:S01]  /*198d0*/  ISETP.GE.AND P0, PT, R217, UR4, PT ;  /* 0x00000004d9007c0c */ /* 0x000fe2000bf06270 */
[----:B------:R0:W-:Y:S01]  /*198e0*/  @!P3 ST.E.64 desc[UR58][R6.64], R40 ;  /* 0x000000280600b985 */ /* 0x0001e2000c101b3a */
[----:B--2---:R-:W-:-:S02]  /*198f0*/  @!P5 LEA R10, P6, R220, R4, 0x2 ;  /* 0x00000004dc0ad211 */ /* 0x004fc400078c10ff */
[----:B------:R-:W-:Y:S01]  /*19900*/  ISETP.GE.AND P3, PT, R216, UR4, PT ;  /* 0x00000004d8007c0c */ /* 0x000fe2000bf66270 */
[----:B------:R1:W-:Y:S01]  /*19910*/  @!P4 ST.E.64 desc[UR58][R8.64], R44 ;  /* 0x0000002c0800c985 */ /* 0x0003e2000c101b3a */
[----:B------:R-:W-:-:S05]  /*19920*/  @!P5 LEA.HI.X R11, R220, R5, R34, 0x2, P6 ;  /* 0x00000005dc0bd211 */ /* 0x000fca00030f1422 */
[----:B------:R2:W-:Y:S01]  /*19930*/  @!P5 ST.E.64 desc[UR58][R10.64], R48 ;  /* 0x000000300a00d985 */ /* 0x0005e2000c101b3a */
[CC--:B0-----:R-:W-:Y:S02]  /*19940*/  @!P2 LEA R6, P4, R219.reuse, R4.reuse, 0x2 ;  /* 0x00000004db06a211 */ /* 0x0c1fe400078810ff */
[CC--:B-1----:R-:W-:Y:S02]  /*19950*/  @!P1 LEA R8, P5, R218.reuse, R4.reuse, 0x2 ;  /* 0x00000004da089211 */ /* 0x0c2fe400078a10ff */
[-C--:B------:R-:W-:Y:S02]  /*19960*/  @!P2 LEA.HI.X R7, R219, R5.reuse, R33, 0x2, P4 ;  /* 0x00000005db07a211 */ /* 0x080fe400020f1421 */
[----:B------:R-:W-:Y:S02]  /*19970*/  ISETP.GE.AND P4, PT, R215, UR4, PT ;  /* 0x00000004d7007c0c */ /* 0x000fe4000bf86270 */
[----:B--2---:R-:W-:Y:S01]  /*19980*/  @!P0 LEA R10, P6, R217, R4, 0x2 ;  /* 0x00000004d90a8211 */ /* 0x004fe200078c10ff */
[----:B------:R0:W-:Y:S01]  /*19990*/  @!P2 ST.E.64 desc[UR58][R6.64], R52 ;  /* 0x000000340600a985 */ /* 0x0001e2000c101b3a */
[----:B------:R-:W-:-:S02]  /*199a0*/  @!P1 LEA.HI.X R9, R218, R5, R32, 0x2, P5 ;  /* 0x00000005da099211 */ /* 0x000fc400028f1420 */
[----:B------:R-:W-:Y:S02]  /*199b0*/  @!P0 LEA.HI.X R11, R217, R5, R31, 0x2, P6 ;  /* 0x00000005d90b8211 */ /* 0x000fe400030f141f */
[----:B------:R-:W-:Y:S01]  /*199c0*/  ISETP.GE.AND P2, PT, R214, UR4, PT ;  /* 0x00000004d6007c0c */ /* 0x000fe2000bf46270 */
[----:B------:R1:W-:Y:S01]  /*199d0*/  @!P1 ST.E.64 desc[UR58][R8.64], R56 ;  /* 0x0000003808009985 */ /* 0x0003e2000c101b3a */
[----:B------:R-:W-:-:S03]  /*199e0*/  ISETP.GE.AND P1, PT, R213, UR4, PT ;  /* 0x00000004d5007c0c */ /* 0x000fc6000bf26270 */
[----:B------:R2:W-:Y:S01]  /*199f0*/  @!P0 ST.E.64 desc[UR58][R10.64], R60 ;  /* 0x0000003c0a008985 */ /* 0x0005e2000c101b3a */
[----:B------:R-:W-:Y:S02]  /*19a00*/  ISETP.GE.AND P0, PT, R212, UR4, PT ;  /* 0x00000004d4007c0c */ /* 0x000fe4000bf06270 */
[----:B0-----:R-:W-:-:S04]  /*19a10*/  @!P3 LEA R6, P5, R216, R4, 0x2 ;  /* 0x00000004d806b211 */ /* 0x001fc800078a10ff */
[-C--:B------:R-:W-:Y:S02]  /*19a20*/  @!P3 LEA.HI.X R7, R216, R5.reuse, R30, 0x2, P5 ;  /* 0x00000005d807b211 */ /* 0x080fe400028f141e */
[----:B------:R-:W-:Y:S02]  /*19a30*/  ISETP.GE.AND P5, PT, R211, UR4, PT ;  /* 0x00000004d3007c0c */ /* 0x000fe4000bfa6270 */
[CC--:B-1----:R-:W-:Y:S01]  /*19a40*/  @!P4 LEA R8, P6, R215.reuse, R4.reuse, 0x2 ;  /* 0x00000004d708c211 */ /* 0x0c2fe200078c10ff */
[----:B------:R0:W-:Y:S03]  /*19a50*/  @!P3 ST.E.64 desc[UR58][R6.64], R64 ;  /* 0x000000400600b985 */ /* 0x0001e6000c101b3a */
[----:B------:R-:W-:Y:S02]  /*19a60*/  @!P4 LEA.HI.X R9, R215, R5, R29, 0x2, P6 ;  /* 0x00000005d709c211 */ /* 0x000fe400030f141d */
[----:B--2---:R-:W-:-:S03]  /*19a70*/  @!P1 LEA R10, P6, R213, R4, 0x2 ;  /* 0x00000004d50a9211 */ /* 0x004fc600078c10ff */
[----:B------:R1:W-:Y:S01]  /*19a80*/  @!P4 ST.E.64 desc[UR58][R8.64], R68 ;  /* 0x000000440800c985 */ /* 0x0003e2000c101b3a */
[----:B------:R-:W-:Y:S02]  /*19a90*/  @!P1 LEA.HI.X R11, R213, R5, R27, 0x2, P6 ;  /* 0x00000005d50b9211 */ /* 0x000fe400030f141b */
[----:B0-----:R-:W-:-:S04]  /*19aa0*/  @!P2 LEA R6, P3, R214, R4, 0x2 ;  /* 0x00000004d606a211 */ /* 0x001fc800078610ff */
[----:B------:R-:W-:Y:S02]  /*19ab0*/  @!P2 LEA.HI.X R7, R214, R5, R28, 0x2, P3 ;  /* 0x00000005d607a211 */ /* 0x000fe400018f141c */
[----:B-1----:R-:W-:-:S03]  /*19ac0*/  @!P0 LEA R8, P4, R212, R4, 0x2 ;  /* 0x00000004d4088211 */ /* 0x002fc600078810ff */
[----:B------:R3:W-:Y:S01]  /*19ad0*/  @!P2 ST.E.64 desc[UR58][R6.64], R72 ;  /* 0x000000480600a985 */ /* 0x0007e2000c101b3a */
[C---:B------:R-:W-:Y:S02]  /*19ae0*/  @!P5 LEA R4, P3, R211.reuse, R4, 0x2 ;  /* 0x00000004d304d211 */ /* 0x040fe400078610ff */
[-C--:B------:R-:W-:Y:S01]  /*19af0*/  @!P0 LEA.HI.X R9, R212, R5.reuse, R26, 0x2, P4 ;  /* 0x00000005d4098211 */ /* 0x080fe200020f141a */
[----:B------:R3:W-:Y:S01]  /*19b00*/  @!P1 ST.E.64 desc[UR58][R10.64], R76 ;  /* 0x0000004c0a009985 */ /* 0x0007e2000c101b3a */
[----:B------:R-:W-:-:S03]  /*19b10*/  @!P5 LEA.HI.X R5, R211, R5, R24, 0x2, P3 ;  /* 0x00000005d305d211 */ /* 0x000fc600018f1418 */
[----:B------:R3:W-:Y:S04]  /*19b20*/  @!P0 ST.E.64 desc[UR58][R8.64], R80 ;  /* 0x0000005008008985 */ /* 0x0007e8000c101b3a */
[----:B------:R3:W-:Y:S02]  /*19b30*/  @!P5 ST.E.64 desc[UR58][R4.64], R84 ;  /* 0x000000540400d985 */ /* 0x0007e4000c101b3a */
.L_x_624:
[----:B------:R-:W-:Y:S05]  /*19b40*/  BSYNC B1 ;  /* 0x0000000000017941 */ /* 0x000fea0003800000 */
.L_x_623:
[----:B------:R-:W-:Y:S01]  /*19b50*/  ISETP.GE.AND P0, PT, R12, R101, PT ;  /* 0x000000650c00720c */ /* 0x000fe20003f06270 */
[----:B--23--:R2:W3:Y:S04]  /*19b60*/  SHFL.IDX PT, R5, R3, 0x1, 0x1c1f ;  /* 0x003c1f0003057f89 */ /* 0x00c4e800000e0000 */
[----:B-1----:R2:W1:Y:S08]  /*19b70*/  SHFL.IDX PT, R4, R0, 0x1, 0x1c1f ;  /* 0x003c1f0000047f89 */ /* 0x00247000000e0000 */
[----:B--2---:R-:W-:Y:S05]  /*19b80*/  @P0 BRA `(.L_x_622) ;  /* 0x0000000c00f40947 */ /* 0x004fea0003800000 */
[----:B------:R-:W-:Y:S02]  /*19b90*/  ULDC UR4, c[0x0][0xac8] ;  /* 0x0002b20000047ab9 */ /* 0x000fe40000000800 */
[----:B------:R-:W-:Y:S02]  /*19ba0*/  ISETP.GE.AND P1, PT, R210, UR4, PT ;  /* 0x00000004d2007c0c */ /* 0x000fe4000bf26270 */
[----:B------:R-:W-:Y:S02]  /*19bb0*/  ISETP.GE.AND P0, PT, R224, UR4, PT ;  /* 0x00000004e0007c0c */ /* 0x000fe4000bf06270 */
[----:B------:R-:W-:Y:S02]  /*19bc0*/  ISETP.GE.AND P2, PT, R225, UR4, PT ;  /* 0x00000004e1007c0c */ /* 0x000fe4000bf46270 */
[----:B------:R-:W-:Y:S02]  /*19bd0*/  ISETP.GE.AND P4, PT, R222, UR4, PT ;  /* 0x00000004de007c0c */ /* 0x000fe4000bf86270 */
[----:B------:R-:W-:-:S05]  /*19be0*/  ISETP.GE.AND P3, PT, R223, UR4, PT ;  /* 0x00000004df007c0c */ /* 0x000fca000bf66270 */
[-C--:B-1----:R-:W-:Y:S02]  /*19bf0*/  @!P1 LEA R8, P5, R210, R4.reuse, 0x2 ;  /* 0x00000004d2089211 */ /* 0x082fe400078a10ff */
[-C--:B------:R-:W-:Y:S02]  /*19c00*/  @!P0 LEA R10, P6, R224, R4.reuse, 0x2 ;  /* 0x00000004e00a8211 */ /* 0x080fe400078c10ff */
[-C--:B---3--:R-:W-:Y:S01]  /*19c10*/  @!P1 LEA.HI.X R9, R210, R5.reuse, R13, 0x2, P5 ;  /* 0x00000005d2099211 */ /* 0x088fe200028f140d */
[----:B0-----:R-:W-:Y:S01]  /*19c20*/  @!P2 IMAD.WIDE R6, R225, 0x4, R4 ;  /* 0x00000004e106a825 */ /* 0x001fe200078e0204 */
        /* <DEDUP_REMOVED lines=26> */
[----:B--2---:R-:W-:Y:S01]  /*19dd0*/  @!P3 LEA R12, P5, R217, R4, 0x2 ;  /* 0x00000004d90cb211 */ /* 0x004fe200078a10ff */
[----:B------:R0:W-:Y:S01]  /*19de0*/  @!P1 ST.E.64 desc[UR58][R8.64], R54 ;  /* 0x0000003608009985 */ /* 0x0001e2000c101b3a */
[----:B------:R-:W-:Y:S02]  /*19df0*/  ISETP.GE.AND P1, PT, R214, UR4, PT ;  /* 0x00000004d6007c0c */ /* 0x000fe4000bf26270 */
[----:B------:R-:W-:Y:S01]  /*19e00*/  ISETP.GE.AND P0, PT, R213, UR4, PT ;  /* 0x00000004d5007c0c */ /* 0x000fe2000bf06270 */
[----:B------:R1:W-:Y:S01]  /*19e10*/  @!P2 ST.E.64 desc[UR58][R10.64], R58 ;  /* 0x0000003a0a00a985 */ /* 0x0003e2000c101b3a */
[----:B------:R-:W-:-:S02]  /*19e20*/  ISETP.GE.AND P2, PT, R215, UR4, PT ;  /* 0x00000004d7007c0c */ /* 0x000fc4000bf46270 */
[-C--:B------:R-:W-:Y:S02]  /*19e30*/  @!P3 LEA.HI.X R13, R217, R5.reuse, R31, 0x2, P5 ;  /* 0x00000005d90db211 */ /* 0x080fe400028f141f */
[----:B------:R-:W-:Y:S02]  /*19e40*/  ISETP.GE.AND P5, PT, R212, UR4, PT ;  /* 0x00000004d4007c0c */ /* 0x000fe4000bfa6270 */
[CC--:B---3--:R-:W-:Y:S01]  /*19e50*/  @!P4 LEA R14, P6, R216.reuse, R4.reuse, 0x2 ;  /* 0x00000004d80ec211 */ /* 0x0c8fe200078c10ff */
        /* <DEDUP_REMOVED lines=17> */
[----:B------:R-:W-:-:S04]  /*19f70*/  LEA R4, P0, R211, R4, 0x2 ;  /* 0x00000004d3047211 */ /* 0x000fc800078010ff */
[----:B------:R-:W-:-:S05]  /*19f80*/  LEA.HI.X R5, R211, R5, R24, 0x2, P0 ;  /* 0x00000005d3057211 */ /* 0x000fca00000f1418 */
[----:B------:R4:W-:Y:S01]  /*19f90*/  ST.E.64 desc[UR58][R4.64], R86 ;  /* 0x0000005604007985 */ /* 0x0009e2000c101b3a */
[----:B------:R-:W-:Y:S05]  /*19fa0*/  BRA `(.L_x_622) ;  /* 0x0000000800ec7947 */ /* 0x000fea0003800000 */
.L_x_613:
[----:B------:R-:W-:Y:S01]  /*19fb0*/  ULDC.64 UR6, c[0x0][0xc08] ;  /* 0x0003020000067ab9 */ /* 0x000fe20000000a00 */
[----:B------:R-:W-:Y:S01]  /*19fc0*/  ULDC.64 UR4, c[0x0][0xc00] ;  /* 0x0003000000047ab9 */ /* 0x000fe20000000a00 */
[----:B------:R-:W-:Y:S01]  /*19fd0*/  ISETP.NE.U32.AND P1, PT, RZ, UR6, PT ;  /* 0x00000006ff007c0c */ /* 0x000fe2000bf25070 */
[----:B------:R-:W-:Y:S01]  /*19fe0*/  IMAD.MOV.U32 R3, RZ, RZ, RZ ;  /* 0x000000ffff037224 */ /* 0x000fe200078e00ff */
[----:B------:R-:W-:Y:S02]  /*19ff0*/  ISETP.NE.U32.AND P0, PT, RZ, UR4, PT ;  /* 0x00000004ff007c0c */ /* 0x000fe4000bf05070 */
[----:B------:R-:W-:Y:S02]  /*1a000*/  ISETP.NE.AND.EX P1, PT, RZ, UR7, PT, P1 ;  /* 0x00000007ff007c0c */ /* 0x000fe4000bf25310 */
[----:B------:R-:W-:Y:S02]  /*1a010*/  IADD3 R4, P2, R204, UR4, RZ ;  /* 0x00000004cc047c10 */ /* 0x000fe4000ff5e0ff */
[----:B------:R-:W-:-:S02]  /*1a020*/  ISETP.NE.AND.EX P0, PT, RZ, UR5, PT, P0 ;  /* 0x00000005ff007c0c */ /* 0x000fc4000bf05300 */
[----:B------:R-:W-:Y:S01]  /*1a030*/  IADD3.X R5, R205, UR5, RZ, P2, !PT ;  /* 0x00000005cd057c10 */ /* 0x000fe200097fe4ff */
[----:B------:R-:W-:Y:S02]  /*1a040*/  ULDC UR4, c[0x0][0xa88] ;  /* 0x0002a20000047ab9 */ /* 0x000fe40000000800 */
[----:B------:R-:W-:-:S04]  /*1a050*/  IMAD.U32 R0, RZ, RZ, UR4 ;  /* 0x00000004ff007e24 */ /* 0x000fc8000f8e00ff */
[----:B------:R-:W-:-:S04]  /*1a060*/  @P1 IADD3 R204, P2, R204, UR6, RZ ;  /* 0x00000006cccc1c10 */ /* 0x000fc8000ff5e0ff */
[----:B------:R-:W-:Y:S01]  /*1a070*/  @P1 IADD3.X R205, R205, UR7, RZ, P2, !PT ;  /* 0x00000007cdcd1c10 */ /* 0x000fe200097fe4ff */
[----:B------:R3:W5:Y:S04]  /*1a080*/  @P0 LDG.E R3, desc[UR58][R4.64] ;  /* 0x0000003a04030981 */ /* 0x000768000c1e1900 */
[----:B------:R3:W5:Y:S01]  /*1a090*/  @P1 LDG.E R0, desc[UR58][R204.64] ;  /* 0x0000003acc001981 */ /* 0x000762000c1e1900 */
[----:B------:R-:W-:Y:S01]  /*1a0a0*/  ISETP.NE.AND P2, PT, R202, RZ, PT ;  /* 0x000000ffca00720c */ /* 0x000fe20003f45270 */
[----:B0-----:R-:W0:-:S12]  /*1a0b0*/  S2R R6, SR_TID.X ;  /* 0x0000000000067919 */ /* 0x001e180000002100 */
[----:B------:R-:W4:Y:S01]  /*1a0c0*/  @!P2 LDC R202, c[0x0][0xad4] ;  /* 0x0002b500ffcaab82 */ /* 0x000f220000000800 */
[----:B0-----:R-:W-:Y:S01]  /*1a0d0*/  VIADD R6, R6, 0xffffff80 ;  /* 0xffffff8006067836 */ /* 0x001fe20000000000 */
[----:B----4-:R-:W-:-:S04]  /*1a0e0*/  ISETP.GT.AND P2, PT, R202, 0x1, PT ;  /* 0x00000001ca00780c */ /* 0x010fc80003f44270 */
[----:B------:R-:W-:Y:S01]  /*1a0f0*/  ISETP.GT.AND P3, PT, R6, 0x7f, PT ;  /* 0x0000007f0600780c */ /* 0x000fe20003f64270 */
[----:B---3--:R-:W-:-:S12]  /*1a100*/  @P1 BRA `(.L_x_625) ;  /* 0x0000000000101947 */ /* 0x008fd80003800000 */
[----:B------:R-:W-:Y:S05]  /*1a110*/  @!P0 BRA `(.L_x_625) ;  /* 0x00000000000c8947 */ /* 0x000fea0003800000 */
[----:B------:R-:W3:Y:S04]  /*1a120*/  LDG.E R7, desc[UR58][R4.64] ;  /* 0x0000003a04077981 */ /* 0x000ee8000c1e1900 */
[----:B-----5:R-:W3:Y:S02]  /*1a130*/  LDG.E R0, desc[UR58][R4.64+0x4] ;  /* 0x0000043a04007981 */ /* 0x020ee4000c1e1900 */
[----:B---3--:R-:W-:-:S07]  /*1a140*/  IMAD.IADD R0, R0, 0x1, -R7 ;  /* 0x0000000100007824 */ /* 0x008fce00078e0a07 */
.L_x_625:
[----:B------:R-:W-:Y:S01]  /*1a150*/  BSSY B1, `(.L_x_626) ;  /* 0x0000037000017945 */ /* 0x000fe20003800000 */
[----:B------:R-:W-:Y:S02]  /*1a160*/  SEL R203, R203, RZ, !P0 ;  /* 0x000000ffcbcb7207 */ /* 0x000fe40004000000 */
[----:B------:R-:W-:Y:S02]  /*1a170*/  SEL R226, R226, RZ, !P0 ;  /* 0x000000ffe2e27207 */ /* 0x000fe40004000000 */
[----:B-----5:R-:W-:Y:S01]  /*1a180*/  SHF.R.S32.HI R26, RZ, 0x1f, R3 ;  /* 0x0000001fff1a7819 */ /* 0x020fe20000011403 */
[----:B------:R-:W-:Y:S06]  /*1a190*/  @P3 BRA `(.L_x_627) ;  /* 0x0000000000c83947 */ /* 0x000fec0003800000 */
[----:B------:R-:W0:Y:S01]  /*1a1a0*/  S2R R5, SR_TID.X ;  /* 0x0000000000057919 */ /* 0x000e220000002100 */
[----:B------:R-:W3:Y:S01]  /*1a1b0*/  LDC R29, c[0x0][0xbe8] ;  /* 0x0002fa00ff1d7b82 */ /* 0x000ee20000000800 */
[----:B0-----:R-:W-:Y:S02]  /*1a1c0*/  IMAD R4, R208, 0x80, R5 ;  /* 0x00000080d0047824 */ /* 0x001fe400078e0205 */
[----:B---3--:R-:W-:Y:S02]  /*1a1d0*/  IMAD R5, R0, R29, RZ ;  /* 0x0000001d00057224 */ /* 0x008fe400078e02ff */
[----:B------:R-:W-:-:S05]  /*1a1e0*/  VIADD R27, R4, 0xffffff80 ;  /* 0xffffff80041b7836 */ /* 0x000fca0000000000 */
[----:B------:R-:W-:-:S13]  /*1a1f0*/  ISETP.GE.AND P0, PT, R27, R5, PT ;  /* 0x000000051b00720c */ /* 0x000fda0003f06270 */
[----:B------:R-:W-:Y:S05]  /*1a200*/  @P0 BRA `(.L_x_627) ;  /* 0x0000000000ac0947 */ /* 0x000fea0003800000 */
[----:B------:R-:W-:Y:S01]  /*1a210*/  IMAD.MOV.U32 R24, RZ, RZ, 0x9b8 ;  /* 0x000009b8ff187424 */ /* 0x000fe200078e00ff */
[----:B------:R-:W-:Y:S01]  /*1a220*/  ISETP.GT.AND P0, PT, R202, 0x1, PT ;  /* 0x00000001ca00780c */ /* 0x000fe20003f04270 */
[----:B------:R-:W0:Y:S01]  /*1a230*/  LDC.64 R4, c[0x0][0xba8] ;  /* 0x0002ea00ff047b82 */ /* 0x000e220000000a00 */
[----:B------:R-:W-:Y:S01]  /*1a240*/  ISETP.NE.AND P1, PT, R29, 0x1, PT ;  /* 0x000000011d00780c */ /* 0x000fe20003f25270 */
[----:B------:R-:W-:Y:S01]  /*1a250*/  IMAD.MOV.U32 R21, RZ, RZ, R27 ;  /* 0x000000ffff157224 */ /* 0x000fe200078e001b */
[----:B------:R-:W-:Y:S02]  /*1a260*/  SEL R24, R24, 0x978, P0 ;  /* 0x0000097818187807 */ /* 0x000fe40000000000 */
[----:B------:R-:W-:-:S03]  /*1a270*/  SEL R209, R209, RZ, P0 ;  /* 0x000000ffd1d17207 */ /* 0x000fc60000000000 */
[----:B------:R-:W3:Y:S08]  /*1a280*/  LDC.64 R14, c[0x0][R24+0x220] ;  /* 0x00008800180e7b82 */ /* 0x000ef00000000a00 */
[----:B------:R-:W4:Y:S08]  /*1a290*/  LDC.64 R12, c[0x0][R24+0x218] ;  /* 0x00008600180c7b82 */ /* 0x000f300000000a00 */
[----:B------:R-:W5:Y:S08]  /*1a2a0*/  LDC.64 R8, c[0x0][R24+0x228] ;  /* 0x00008a0018087b82 */ /* 0x000f700000000a00 */
[----:B------:R-:W1:Y:S08]  /*1a2b0*/  LDC.64 R6, c[0x0][R24+0x210] ;  /* 0x0000840018067b82 */ /* 0x000e700000000a00 */
[----:B------:R-:W2:Y:S08]  /*1a2c0*/  @P1 LDC R20, c[0x0][0xbec] ;  /* 0x0002fb00ff141b82 */ /* 0x000eb00000000800 */
[----:B------:R-:W5:Y:S01]  /*1a2d0*/  @P1 LDC R31, c[0x0][0xbf0] ;  /* 0x0002fc00ff1f1b82 */ /* 0x000f620000000800 */
[----:B---3--:R-:W-:-:S07]  /*1a2e0*/  IMAD R15, R15, R203, RZ ;  /* 0x000000cb0f0f7224 */ /* 0x008fce00078e02ff */
[----:B0-----:R-:W0:Y:S01]  /*1a2f0*/  @!P0 LDC R4, c[0x0][0xb50] ;  /* 0x0002d400ff048b82 */ /* 0x001e220000000800 */
[----:B------:R-:W-:-:S04]  /*1a300*/  IMAD.WIDE.U32 R10, R14, R203, RZ ;  /* 0x000000cb0e0a7225 */ /* 0x000fc800078e00ff */
[----:B------:R-:W-:Y:S02]  /*1a310*/  IMAD R15, R14, R226, R15 ;  /* 0x000000e20e0f7224 */ /* 0x000fe400078e020f */
[----:B--2---:R-:W-:Y:S01]  /*1a320*/  @P1 IMAD.HI.U32 R20, R27, R20, RZ ;  /* 0x000000141b141227 */ /* 0x004fe200078e00ff */
[----:B------:R-:W2:Y:S03]  /*1a330*/  @!P0 LDC R5, c[0x0][0xb54] ;  /* 0x0002d500ff058b82 */ /* 0x000ea60000000800 */
[-C--:B----4-:R-:W-:Y:S02]  /*1a340*/  IMAD R25, R13, R199.reuse, RZ ;  /* 0x000000c70d197224 */ /* 0x090fe400078e02ff */
[----:B------:R-:W-:Y:S01]  /*1a350*/  IMAD.WIDE.U32 R12, R12, R199, RZ ;  /* 0x000000c70c0c7225 */ /* 0x000fe200078e00ff */
[----:B-----5:R-:W-:-:S03]  /*1a360*/  @P1 SHF.R.U32.HI R21, RZ, R31, R20 ;  /* 0x0000001fff151219 */ /* 0x020fc60000011614 */
[----:B------:R-:W-:Y:S01]  /*1a370*/  IMAD.IADD R25, R13, 0x1, R25 ;  /* 0x000000010d197824 */ /* 0x000fe200078e0219 */
[----:B------:R-:W-:Y:S01]  /*1a380*/  IADD3 R12, P1, P3, R10, R12, R3 ;  /* 0x0000000c0a0c7210 */ /* 0x000fe20007b3e003 */
[----:B------:R-:W-:Y:S02]  /*1a390*/  IMAD.IADD R15, R11, 0x1, R15 ;  /* 0x000000010b0f7824 */ /* 0x000fe400078e020f */
[----:B------:R-:W-:Y:S02]  /*1a3a0*/  IMAD.MOV R10, RZ, RZ, -R21 ;  /* 0x000000ffff0a7224 */ /* 0x000fe400078e0a15 */
[-C--:B------:R-:W-:Y:S02]  /*1a3b0*/  IMAD R13, R9, R209.reuse, RZ ;  /* 0x000000d1090d7224 */ /* 0x080fe400078e02ff */
[----:B------:R-:W-:-:S04]  /*1a3c0*/  IMAD.WIDE.U32 R8, R8, R209, RZ ;  /* 0x000000d108087225 */ /* 0x000fc800078e00ff */
[----:B------:R-:W-:Y:S01]  /*1a3d0*/  IMAD R11, R29, R10, R27 ;  /* 0x0000000a1d0b7224 */ /* 0x000fe200078e021b */
[----:B------:R-:W-:Y:S01]  /*1a3e0*/  IADD3.X R10, R15, R25, R26, P1, P3 ;  /* 0x000000190f0a7210 */ /* 0x000fe20000fe641a */
[----:B------:R-:W-:Y:S01]  /*1a3f0*/  IMAD.IADD R13, R9, 0x1, R13 ;  /* 0x00000001090d7824 */ /* 0x000fe200078e020d */
[----:B------:R-:W-:Y:S01]  /*1a400*/  IADD3 R8, P0, P1, R21, R12, R8 ;  /* 0x0000000c15087210 */ /* 0x000fe2000791e008 */
[----:B-1----:R-:W-:Y:S01]  /*1a410*/  IMAD R7, R7, R11, RZ ;  /* 0x0000000b07077224 */ /* 0x002fe200078e02ff */
[----:B------:R-:W-:-:S04]  /*1a420*/  SHF.R.S32.HI R21, RZ, 0x1f, R21 ;  /* 0x0000001fff157819 */ /* 0x000fc80000011415 */
[----:B------:R-:W-:Y:S02]  /*1a430*/  IADD3.X R9, R21, R10, R13, P0, P1 ;  /* 0x0000000a15097210 */ /* 0x000fe400007e240d */
[----:B------:R-:W-:-:S05]  /*1a440*/  SHF.R.S32.HI R13, RZ, 0x1f, R11 ;  /* 0x0000001fff0d7819 */ /* 0x000fca000001140b */
[C---:B------:R-:W-:Y:S02]  /*1a450*/  IMAD R13, R6.reuse, R13, R7 ;  /* 0x0000000d060d7224 */ /* 0x040fe400078e0207 */
[----:B------:R-:W-:-:S04]  /*1a460*/  IMAD.WIDE.U32 R6, R6, R11, R8 ;  /* 0x0000000b06067225 */ /* 0x000fc800078e0008 */
[----:B------:R-:W-:Y:S01]  /*1a470*/  IMAD.IADD R7, R7, 0x1, R13 ;  /* 0x0000000107077824 */ /* 0x000fe200078e020d */
[----:B0-----:R-:W-:-:S04]  /*1a480*/  LEA R4, P0, R6, R4, 0x2 ;  /* 0x0000000406047211 */ /* 0x001fc800078010ff */
[----:B--2---:R-:W-:Y:S01]  /*1a490*/  LEA.HI.X R5, R6, R5, R7, 0x2, P0 ;  /* 0x0000000506057211 */ /* 0x004fe200000f1407 */
[----:B------:R-:W-:-:S05]  /*1a4a0*/  IMAD.MOV.U32 R7, RZ, RZ, -0x800000 ;  /* 0xff800000ff077424 */ /* 0x000fca00078e00ff */
[----:B------:R0:W-:Y:S03]  /*1a4b0*/  STG.E desc[UR58][R4.64], R7 ;  /* 0x0000000704007986 */ /* 0x0001e6000c10193a */
.L_x_627:
[----:B------:R-:W-:Y:S05]  /*1a4c0*/  BSYNC B1 ;  /* 0x0000000000017941 */ /* 0x000fea0003800000 */
.L_x_626:
[----:B------:R-:W-:Y:S05]  /*1a4d0*/  @P2 BRA `(.L_x_622) ;  /* 0x0000000400a02947 */ /* 0x000fea0003800000 */
[----:B------:R-:W3:Y:S01]  /*1a4e0*/  LDC R11, c[0x0][0xbe8] ;  /* 0x0002fa00ff0b7b82 */ /* 0x000ee20000000800 */
[----:B------:R-:W-:Y:S01]  /*1a4f0*/  ULDC.64 UR4, c[0x0][0xaa0] ;  /* 0x0002a80000047ab9 */ /* 0x000fe20000000a00 */
[----:B------:R-:W-:Y:S01]  /*1a500*/  ULDC.64 UR6, c[0x0][0xaf0] ;  /* 0x0002bc0000067ab9 */ /* 0x000fe20000000a00 */
[----:B0-----:R-:W-:Y:S01]  /*1a510*/  IMAD R4, R26, UR4, RZ ;  /* 0x000000041a047c24 */ /* 0x001fe2000f8e02ff */
[----:B------:R-:W-:Y:S01]  /*1a520*/  BSSY B1, `(.L_x_628) ;  /* 0x0000039000017945 */ /* 0x000fe20003800000 */
[----:B------:R-:W-:Y:S02]  /*1a530*/  SHF.R.S32.HI R10, RZ, 0x1f, R200 ;  /* 0x0000001fff0a7819 */ /* 0x000fe400000114c8 */
[C---:B------:R-:W-:Y:S01]  /*1a540*/  IMAD R7, R3.reuse, UR5, R4 ;  /* 0x0000000503077c24 */ /* 0x040fe2000f8e0204 */
[----:B------:R-:W-:Y:S01]  /*1a550*/  SHF.R.S32.HI R14, RZ, 0x1f, R198 ;  /* 0x0000001fff0e7819 */ /* 0x000fe200000114c6 */
[----:B------:R-:W-:Y:S01]  /*1a560*/  IMAD.WIDE.U32 R4, R3, UR4, RZ ;  /* 0x0000000403047c25 */ /* 0x000fe2000f8e00ff */
[----:B------:R-:W-:-:S03]  /*1a570*/  ULDC.64 UR4, c[0x0][0xae8] ;  /* 0x0002ba0000047ab9 */ /* 0x000fc60000000a00 */
[----:B------:R-:W-:Y:S02]  /*1a580*/  IMAD R3, R201, 0x20, R227 ;  /* 0x00000020c9037824 */ /* 0x000fe400078e02e3 */
[----:B------:R-:W-:Y:S02]  /*1a590*/  IMAD.IADD R5, R5, 0x1, R7 ;  /* 0x0000000105057824 */ /* 0x000fe400078e0207 */
[----:B------:R-:W-:Y:S02]  /*1a5a0*/  IMAD R9, R208, 0x80, R3 ;  /* 0x00000080d0097824 */ /* 0x000fe400078e0203 */
[----:B------:R-:W-:-:S04]  /*1a5b0*/  IMAD.WIDE.U32 R4, R199, UR4, R4 ;  /* 0x00000004c7047c25 */ /* 0x000fc8000f8e0004 */
[----:B------:R-:W-:Y:S01]  /*1a5c0*/  IMAD.MOV.U32 R3, RZ, RZ, R9 ;  /* 0x000000ffff037224 */ /* 0x000fe200078e0009 */
[----:B---3--:R-:W-:Y:S01]  /*1a5d0*/  ISETP.NE.AND P0, PT, R11, 0x1, PT ;  /* 0x000000010b00780c */ /* 0x008fe20003f05270 */
[----:B------:R-:W-:Y:S02]  /*1a5e0*/  IMAD R7, R226, UR6, RZ ;  /* 0x00000006e2077c24 */ /* 0x000fe4000f8e02ff */
[----:B------:R-:W-:Y:S01]  /*1a5f0*/  IMAD R5, R199, UR5, R5 ;  /* 0x00000005c7057c24 */ /* 0x000fe2000f8e0205 */
[----:B------:R-:W-:Y:S01]  /*1a600*/  ULDC.64 UR4, c[0x0][0xae0] ;  /* 0x0002b80000047ab9 */ /* 0x000fe20000000a00 */
[C---:B------:R-:W-:Y:S02]  /*1a610*/  IMAD R7, R203.reuse, UR7, R7 ;  /* 0x00000007cb077c24 */ /* 0x040fe4000f8e0207 */
[----:B------:R-:W-:-:S04]  /*1a620*/  IMAD.WIDE.U32 R4, R203, UR6, R4 ;  /* 0x00000006cb047c25 */ /* 0x000fc8000f8e0004 */
[----:B------:R-:W-:Y:S02]  /*1a630*/  IMAD.IADD R5, R5, 0x1, R7 ;  /* 0x0000000105057824 */ /* 0x000fe400078e0207 */
[----:B------:R-:W0:Y:S08]  /*1a640*/  @P0 LDC R6, c[0x0][0xbec] ;  /* 0x0002fb00ff060b82 */ /* 0x000e300000000800 */
[----:B------:R-:W3:Y:S01]  /*1a650*/  @P0 LDC R13, c[0x0][0xbf0] ;  /* 0x0002fc00ff0d0b82 */ /* 0x000ee20000000800 */
[----:B0-----:R-:W-:-:S05]  /*1a660*/  @P0 IMAD.HI.U32 R6, R9, R6, RZ ;  /* 0x0000000609060227 */ /* 0x001fca00078e00ff */
[----:B---3--:R-:W-:-:S04]  /*1a670*/  @P0 SHF.R.U32.HI R3, RZ, R13, R6 ;  /* 0x0000000dff030219 */ /* 0x008fc80000011606 */
[--C-:B------:R-:W-:Y:S01]  /*1a680*/  SHF.R.S32.HI R6, RZ, 0x1f, R3.reuse ;  /* 0x0000001fff067819 */ /* 0x100fe20000011403 */
[----:B------:R-:W-:Y:S02]  /*1a690*/  IMAD.MOV R8, RZ, RZ, -R3 ;  /* 0x000000ffff087224 */ /* 0x000fe400078e0a03 */
[----:B------:R-:W-:-:S04]  /*1a6a0*/  IMAD.WIDE.U32 R4, R3, UR4, R4 ;  /* 0x0000000403047c25 */ /* 0x000fc8000f8e0004 */
[----:B------:R-:W-:Y:S02]  /*1a6b0*/  IMAD R6, R6, UR4, RZ ;  /* 0x0000000406067c24 */ /* 0x000fe4000f8e02ff */
[----:B------:R-:W-:Y:S02]  /*1a6c0*/  IMAD R7, R11, R8, R9 ;  /* 0x000000080b077224 */ /* 0x000fe400078e0209 */
[----:B------:R-:W-:Y:S01]  /*1a6d0*/  IMAD R9, R3, UR5, R6 ;  /* 0x0000000503097c24 */ /* 0x000fe2000f8e0206 */
[----:B------:R-:W-:Y:S01]  /*1a6e0*/  ULDC.64 UR4, c[0x0][0xad8] ;  /* 0x0002b60000047ab9 */ /* 0x000fe20000000a00 */
[----:B------:R-:W-:Y:S01]  /*1a6f0*/  IMAD R8, R208, 0x80, R227 ;  /* 0x00000080d0087824 */ /* 0x000fe200078e02e3 */
[----:B------:R-:W-:Y:S01]  /*1a700*/  SHF.R.S32.HI R3, RZ, 0x1f, R7 ;  /* 0x0000001fff037819 */ /* 0x000fe20000011407 */
[----:B------:R-:W-:Y:S02]  /*1a710*/  IMAD.IADD R5, R5, 0x1, R9 ;  /* 0x0000000105057824 */ /* 0x000fe400078e0209 */
[----:B------:R-:W-:-:S02]  /*1a720*/  IMAD R11, R0, R11, RZ ;  /* 0x0000000b000b7224 */ /* 0x000fc400078e02ff */
[----:B------:R-:W-:Y:S02]  /*1a730*/  IMAD R6, R3, UR4, RZ ;  /* 0x0000000403067c24 */ /* 0x000fe4000f8e02ff */
[----:B------:R-:W-:Y:S01]  /*1a740*/  IMAD.WIDE.U32 R4, R7, UR4, R4 ;  /* 0x0000000407047c25 */ /* 0x000fe2000f8e0004 */
[----:B------:R-:W-:-:S03]  /*1a750*/  ISETP.GE.AND P2, PT, R8, R11, PT ;  /* 0x0000000b0800720c */ /* 0x000fc60003f46270 */
[----:B------:R-:W-:Y:S01]  /*1a760*/  IMAD R3, R7, UR5, R6 ;  /* 0x0000000507037c24 */ /* 0x000fe2000f8e0206 */
[----:B------:R-:W-:Y:S01]  /*1a770*/  ULDC.64 UR4, c[0x0][0xa80] ;  /* 0x0002a00000047ab9 */ /* 0x000fe20000000a00 */
[----:B------:R-:W-:Y:S01]  /*1a780*/  VIADD R0, R8, 0x20 ;  /* 0x0000002008007836 */ /* 0x000fe20000000000 */
[----:B------:R-:W-:Y:S01]  /*1a790*/  LEA R6, P3, R4, UR4, 0x1 ;  /* 0x0000000404067c11 */ /* 0x000fe2000f8608ff */
[----:B------:R-:W-:-:S03]  /*1a7a0*/  IMAD.IADD R3, R5, 0x1, R3 ;  /* 0x0000000105037824 */ /* 0x000fc600078e0203 */
[-C--:B------:R-:W-:Y:S01]  /*1a7b0*/  ISETP.GE.AND P1, PT, R0, R11.reuse, PT ;  /* 0x0000000b0000720c */ /* 0x080fe20003f26270 */
[----:B------:R-:W-:Y:S01]  /*1a7c0*/  VIADD R0, R8, 0x40 ;  /* 0x0000004008007836 */ /* 0x000fe20000000000 */
[----:B------:R-:W-:Y:S01]  /*1a7d0*/  LEA.HI.X R3, R4, UR5, R3, 0x1, P3 ;  /* 0x0000000504037c11 */ /* 0x000fe200098f0c03 */
[----:B------:R0:W3:Y:S03]  /*1a7e0*/  SHFL.IDX PT, R7, R6, RZ, 0x181f ;  /* 0x00181fff06077589 */ /* 0x0000e600000e0000 */
[----:B------:R-:W-:Y:S01]  /*1a7f0*/  ISETP.GE.AND P0, PT, R0, R11, PT ;  /* 0x0000000b0000720c */ /* 0x000fe20003f06270 */
[----:B------:R0:W4:Y:S01]  /*1a800*/  SHFL.IDX PT, R5, R3, RZ, 0x181f ;  /* 0x00181fff03057589 */ /* 0x00012200000e0000 */
[----:B------:R-:W-:Y:S11]  /*1a810*/  @P2 BRA `(.L_x_629) ;  /* 0x0000000000242947 */ /* 0x000ff60003800000 */
[----:B------:R-:W-:Y:S02]  /*1a820*/  ULDC UR4, c[0x0][0xac8] ;  /* 0x0002b20000047ab9 */ /* 0x000fe40000000800 */
[----:B------:R-:W-:Y:S02]  /*1a830*/  ISETP.GE.AND P4, PT, R198, UR4, PT ;  /* 0x00000004c6007c0c */ /* 0x000fe4000bf86270 */
[----:B------:R-:W-:-:S11]  /*1a840*/  ISETP.GE.AND P5, PT, R200, UR4, PT ;  /* 0x00000004c8007c0c */ /* 0x000fd6000bfa6270 */
[-C--:B---3--:R-:W-:Y:S02]  /*1a850*/  @!P4 LEA R12, P2, R198, R7.reuse, 0x1 ;  /* 0x00000007c60cc211 */ /* 0x088fe400078408ff */
[----:B------:R-:W-:Y:S02]  /*1a860*/  @!P5 LEA R4, P3, R200, R7, 0x1 ;  /* 0x00000007c804d211 */ /* 0x000fe400078608ff */
[-C--:B----4-:R-:W-:Y:S02]  /*1a870*/  @!P4 LEA.HI.X R13, R198, R5.reuse, R14, 0x1, P2 ;  /* 0x00000005c60dc211 */ /* 0x090fe400010f0c0e */
[----:B------:R-:W-:-:S03]  /*1a880*/  @!P5 LEA.HI.X R5, R200, R5, R10, 0x1, P3 ;  /* 0x00000005c805d211 */ /* 0x000fc600018f0c0a */
[----:B------:R3:W-:Y:S04]  /*1a890*/  @!P4 ST.E.128 desc[UR58][R12.64], RZ ;  /* 0x000000ff0c00c985 */ /* 0x0007e8000c101d3a */
[----:B------:R3:W-:Y:S02]  /*1a8a0*/  @!P5 ST.E.128 desc[UR58][R4.64], RZ ;  /* 0x000000ff0400d985 */ /* 0x0007e4000c101d3a */
.L_x_629:
[----:B------:R-:W-:Y:S05]  /*1a8b0*/  BSYNC B1 ;  /* 0x0000000000017941 */ /* 0x000fea0003800000 */
.L_x_628:
[----:B---34-:R3:W4:Y:S01]  /*1a8c0*/  SHFL.IDX PT, R5, R3, 0x1, 0x181f ;  /* 0x00381f0003057f89 */ /* 0x01872200000e0000 */
        /* <DEDUP_REMOVED lines=10> */
[----:B------:R0:W-:Y:S04]  /*1a970*/  @!P3 ST.E.128 desc[UR58][R12.64], RZ ;  /* 0x000000ff0c00b985 */ /* 0x0001e8000c101d3a */
[----:B------:R0:W-:Y:S02]  /*1a980*/  @!P4 ST.E.128 desc[UR58][R4.64], RZ ;  /* 0x000000ff0400c985 */ /* 0x0001e4000c101d3a */
.L_x_631:
[----:B------:R-:W-:Y:S05]  /*1a990*/  BSYNC B1 ;  /* 0x0000000000017941 */ /* 0x000fea0003800000 */
.L_x_630:
        /* <DEDUP_REMOVED lines=13> */
.L_x_633:
[----:B------:R-:W-:Y:S05]  /*1aa70*/  BSYNC B1 ;  /* 0x0000000000017941 */ /* 0x000fea0003800000 */
.L_x_632:
[----:B------:R-:W-:Y:S01]  /*1aa80*/  VIADD R0, R8, 0x60 ;  /* 0x0000006008007836 */ /* 0x000fe20000000000 */
[----:B0--3--:R-:W0:Y:S04]  /*1aa90*/  SHFL.IDX PT, R3, R3, 0x3, 0x181f ;  /* 0x00781f0003037f89 */ /* 0x009e2800000e0000 */
[----:B------:R-:W-:Y:S01]  /*1aaa0*/  ISETP.GE.AND P0, PT, R0, R11, PT ;  /* 0x0000000b0000720c */ /* 0x000fe20003f06270 */
[----:B----4-:R3:W4:-:S12]  /*1aab0*/  SHFL.IDX PT, R5, R6, 0x3, 0x181f ;  /* 0x00781f0006057f89 */ /* 0x01071800000e0000 */
[----:B---3--:R-:W-:Y:S05]  /*1aac0*/  @P0 BRA `(.L_x_622) ;  /* 0x0000000000240947 */ /* 0x008fea0003800000 */
[----:B------:R-:W-:Y:S02]  /*1aad0*/  ULDC UR4, c[0x0][0xac8] ;  /* 0x0002b20000047ab9 */ /* 0x000fe40000000800 */
[----:B------:R-:W-:Y:S02]  /*1aae0*/  ISETP.GE.AND P2, PT, R198, UR4, PT ;  /* 0x00000004c6007c0c */ /* 0x000fe4000bf46270 */
[----:B------:R-:W-:-:S11]  /*1aaf0*/  ISETP.GE.AND P3, PT, R200, UR4, PT ;  /* 0x00000004c8007c0c */ /* 0x000fd6000bf66270 */
[-C--:B----4-:R-:W-:Y:S02]  /*1ab00*/  @!P2 LEA R6, P0, R198, R5.reuse, 0x1 ;  /* 0x00000005c606a211 */ /* 0x090fe400078008ff */
[----:B------:R-:W-:Y:S02]  /*1ab10*/  @!P3 LEA R4, P1, R200, R5, 0x1 ;  /* 0x00000005c804b211 */ /* 0x000fe400078208ff */
[-C--:B0-----:R-:W-:Y:S02]  /*1ab20*/  @!P2 LEA.HI.X R7, R198, R3.reuse, R14, 0x1, P0 ;  /* 0x00000003c607a211 */ /* 0x081fe400000f0c0e */
[----:B------:R-:W-:-:S03]  /*1ab30*/  @!P3 LEA.HI.X R5, R200, R3, R10, 0x1, P1 ;  /* 0x00000003c805b211 */ /* 0x000fc600008f0c0a */
[----:B------:R0:W-:Y:S04]  /*1ab40*/  @!P2 ST.E.128 desc[UR58][R6.64], RZ ;  /* 0x000000ff0600a985 */ /* 0x0001e8000c101d3a */
[----:B------:R0:W-:Y:S02]  /*1ab50*/  @!P3 ST.E.128 desc[UR58][R4.64], RZ ;  /* 0x000000ff0400b985 */ /* 0x0001e4000c101d3a */
.L_x_622:
[----:B------:R-:W-:Y:S05]  /*1ab60*/  BSYNC B0 ;  /* 0x0000000000007941 */ /* 0x000fea0003800000 */
.L_x_612:
[----:B------:R-:W-:Y:S02]  /*1ab70*/  ULDC UR4, c[0x0][0xc3c] ;  /* 0x00030f0000047ab9 */ /* 0x000fe40000000800 */
[----:B--2---:R-:W-:-:S13]  /*1ab80*/  ISETP.GE.AND P0, PT, R147, UR4, PT ;  /* 0x0000000493007c0c */ /* 0x004fda000bf06270 */
[----:B------:R-:W-:Y:S05]  /*1ab90*/  @!P0 BRA `(.L_x_634) ;  /* 0xfffffe6800988947 */ /* 0x000fea000383ffff */
[----:B------:R-:W-:Y:S05]  /*1aba0*/  BRA `(.L_x_422) ;  /* 0x0000008000407947 */ /* 0x000fea0003800000 */
.L_x_420:
[----:B------:R-:W-:-:S08]  /*1abb0*/  NOP ;  /* 0x0000000000007918 */ /* 0x000fd00000000000 */
[----:B0-----:R-:W0:-:S00]  /*1abc0*/  USETMAXREG.DEALLOC.CTAPOOL 0x18 ;  /* 0x00000018000079c8 */ /* 0x001e0000080e0500 */
[----:B0-----:R-:W2:Y:S01]  /*1abd0*/  LDL.LU R2, [R1+0x10] ;  /* 0x0000100001027983 */ /* 0x001ea20000300800 */
[----:B------:R-:W-:Y:S01]  /*1abe0*/  LOP3.LUT R0, R0, 0x3, RZ, 0xc0, !PT ;  /* 0x0000000300007812 */ /* 0x000fe200078ec0ff */
[----:B------:R-:W-:-:S05]  /*1abf0*/  IMAD.MOV.U32 R7, RZ, RZ, RZ ;  /* 0x000000ffff077224 */ /* 0x000fca00078e00ff */
[----:B------:R-:W0:Y:S02]  /*1ac00*/  SHFL.IDX PT, R0, R0, RZ, 0x1f ;  /* 0x00001fff00007589 */ /* 0x000e2400000e0000 */
[----:B0-----:R-:W-:Y:S02]  /*1ac10*/  ISETP.NE.AND P0, PT, R0, RZ, PT ;  /* 0x000000ff0000720c */ /* 0x001fe40003f05270 */
[----:B--2---:R-:W-:-:S11]  /*1ac20*/  LOP3.LUT R2, R2, 0xffffffef, RZ, 0xc0, !PT ;  /* 0xffffffef02027812 */ /* 0x004fd600078ec0ff */
[----:B------:R-:W-:-:S05]  /*1ac30*/  @P0 LOP3.LUT R2, R2, 0x10, RZ, 0xfc, !PT ;  /* 0x0000001002020812 */ /* 0x000fca00078efcff */
[----:B------:R0:W-:Y:S01]  /*1ac40*/  STL [R1+0x10], R2 ;  /* 0x0000100201007387 */ /* 0x0001e20000100800 */
        /* <DEDUP_REMOVED lines=10> */
.L_x_635:
[----:B------:R-:W-:Y:S01]  /*1acf0*/  LOP3.LUT R0, R6, 0x1f, RZ, 0xc0, !PT ;  /* 0x0000001f06007812 */ /* 0x000fe200078ec0ff */
[----:B------:R-:W-:Y:S01]  /*1ad00*/  ULDC UR4, c[0x0][0xc3c] ;  /* 0x00030f0000047ab9 */ /* 0x000fe20000000800 */
[----:B------:R-:W-:Y:S01]  /*1ad10*/  IMAD.MOV.U32 R10, RZ, RZ, RZ ;  /* 0x000000ffff0a7224 */ /* 0x000fe200078e00ff */
[----:B------:R-:W1:Y:S01]  /*1ad20*/  S2UR UR6, SR_CTAID.X ;  /* 0x00000000000679c3 */ /* 0x000e620000002500 */
[----:B------:R-:W-:Y:S01]  /*1ad30*/  ISETP.NE.AND P0, PT, R0, 0x1f, PT ;  /* 0x0000001f0000780c */ /* 0x000fe20003f05270 */
[----:B------:R-:W-:-:S03]  /*1ad40*/  ULDC UR5, c[0x0][0xc38] ;  /* 0x00030e0000057ab9 */ /* 0x000fc60000000800 */
[----:B------:R-:W-:-:S13]  /*1ad50*/  ISETP.GE.OR P1, PT, R0, UR4, !P0 ;  /* 0x0000000400007c0c */ /* 0x000fda000c726670 */
[----:B0-----:R-:W0:Y:S08]  /*1ad60*/  @!P1 LDC.64 R2, c[0x0][0xc80] ;  /* 0x00032000ff029b82 */ /* 0x001e300000000a00 */
        /* <DEDUP_REMOVED lines=35> */
.L_x_639:
        /* <DEDUP_REMOVED lines=12> */
[----:B------:R-:W-:Y:S02]  /*1b060*/  IMAD.MOV.U32 R10, RZ, RZ, RZ ;  /* 0x000000ffff0a7224 */ /* 0x000fe400078e00ff */
[----:B0-----:R-:W-:-:S05]  /*1b070*/  @!P6 IMAD.WIDE R2, R9, 0x4, R2 ;  /* 0x000000040902e825 */ /* 0x001fca00078e0202 */
[----:B------:R1:W2:Y:S02]  /*1b080*/  @!P6 LDG.E R7, desc[UR58][R2.64] ;  /* 0x0000003a0207e981 */ /* 0x0002a4000c1e1900 */
[----:B-1----:R-:W-:-:S05]  /*1b090*/  @!P6 IMAD.WIDE R2, R9, 0x4, R4 ;  /* 0x000000040902e825 */ /* 0x002fca00078e0204 */
[----:B------:R-:W2:Y:S02]  /*1b0a0*/  @!P6 LDG.E R10, desc[UR58][R2.64] ;  /* 0x0000003a020ae981 */ /* 0x000ea4000c1e1900 */
[----:B--2---:R-:W-:-:S05]  /*1b0b0*/  IMAD R11, R7, R10, RZ ;  /* 0x0000000a070b7224 */ /* 0x004fca00078e02ff */
        /* <DEDUP_REMOVED lines=20> */
.L_x_637:
        /* <DEDUP_REMOVED lines=20> */
.L_x_640:
[----:B-1----:R-:W-:Y:S01]  /*1b340*/  IMAD R10, R14, UR5, R11 ;  /* 0x000000050e0a7c24 */ /* 0x002fe2000f8e020b */
[----:B------:R-:W1:Y:S01]  /*1b350*/  MUFU.RCP R12, R12 ;  /* 0x0000000c000c7308 */ /* 0x000e620000001000 */
[----:B------:R-:W-:Y:S02]  /*1b360*/  IMAD R11, R16, R5, RZ ;  /* 0x00000005100b7224 */ /* 0x000fe400078e02ff */
[----:B0-----:R-:W-:Y:S01]  /*1b370*/  IMAD.MOV.U32 R2, RZ, RZ, RZ ;  /* 0x000000ffff027224 */ /* 0x001fe200078e00ff */
[----:B------:R0:W-:Y:S03]  /*1b380*/  STL [R1], R10 ;  /* 0x0000000a01007387 */ /* 0x0001e60000100800 */
[----:B------:R-:W-:Y:S01]  /*1b390*/  IMAD.HI.U32 R2, R3, R11, R2 ;  /* 0x0000000b03027227 */ /* 0x000fe200078e0002 */
[----:B------:R-:W-:-:S05]  /*1b3a0*/  IABS R11, R7 ;  /* 0x00000007000b7213 */ /* 0x000fca0000000000 */
[----:B------:R-:W-:Y:S01]  /*1b3b0*/  IMAD.MOV R14, RZ, RZ, -R11 ;  /* 0x000000ffff0e7224 */ /* 0x000fe200078e0a0b */
[----:B0-----:R-:W-:-:S04]  /*1b3c0*/  IADD3 R10, -R10, UR6, RZ ;  /* 0x000000060a0a7c10 */ /* 0x001fc8000fffe1ff */
[----:B------:R-:W-:-:S05]  /*1b3d0*/  IABS R3, R10 ;  /* 0x0000000a00037213 */ /* 0x000fca0000000000 */
[----:B------:R-:W-:-:S04]  /*1b3e0*/  IMAD.HI.U32 R11, R2, R3, RZ ;  /* 0x00000003020b7227 */ /* 0x000fc800078e00ff */
[----:B------:R-:W-:Y:S02]  /*1b3f0*/  IMAD R2, R11, R14, R3 ;  /* 0x0000000e0b027224 */ /* 0x000fe400078e0203 */
[----:B-1----:R-:W-:-:S03]  /*1b400*/  VIADD R3, R12, 0xffffffe ;  /* 0x0ffffffe0c037836 */ /* 0x002fc60000000000 */
[----:B------:R-:W-:-:S03]  /*1b410*/  ISETP.GT.U32.AND P1, PT, R5, R2, PT ;  /* 0x000000020500720c */ /* 0x000fc60003f24070 */
[----:B------:R-:W0:Y:S10]  /*1b420*/  F2I.FTZ.U32.TRUNC.NTZ R3, R3 ;  /* 0x0000000300037305 */ /* 0x000e34000021f000 */
[----:B------:R-:W-:-:S02]  /*1b430*/  @!P1 IMAD.IADD R2, R2, 0x1, -R5 ;  /* 0x0000000102029824 */ /* 0x000fc400078e0a05 */
[----:B------:R-:W-:Y:S01]  /*1b440*/  @!P1 VIADD R11, R11, 0x1 ;  /* 0x000000010b0b9836 */ /* 0x000fe20000000000 */
[----:B------:R-:W-:Y:S02]  /*1b450*/  ISETP.NE.AND P1, PT, R7, RZ, PT ;  /* 0x000000ff0700720c */ /* 0x000fe40003f25270 */
[----:B------:R-:W-:Y:S01]  /*1b460*/  ISETP.GE.U32.AND P0, PT, R2, R5, PT ;  /* 0x000000050200720c */ /* 0x000fe20003f06070 */
[----:B0-----:R-:W-:Y:S02]  /*1b470*/  IMAD.MOV R5, RZ, RZ, -R3 ;  /* 0x000000ffff057224 */ /* 0x001fe400078e0a03 */
[----:B------:R-:W-:Y:S02]  /*1b480*/  IMAD.MOV.U32 R2, RZ, RZ, RZ ;  /* 0x000000ffff027224 */ /* 0x000fe400078e00ff */
[----:B------:R-:W-:-:S04]  /*1b490*/  IMAD R5, R5, R8, RZ ;  /* 0x0000000805057224 */ /* 0x000fc800078e02ff */
[----:B------:R-:W-:Y:S01]  /*1b4a0*/  IMAD.HI.U32 R5, R3, R5, R2 ;  /* 0x0000000503057227 */ /* 0x000fe200078e0002 */
[----:B------:R-:W-:Y:S02]  /*1b4b0*/  LOP3.LUT R2, R10, R7, RZ, 0x3c, !PT ;  /* 0x000000070a027212 */ /* 0x000fe400078e3cff */
[----:B------:R-:W-:Y:S01]  /*1b4c0*/  IABS R3, R9 ;  /* 0x0000000900037213 */ /* 0x000fe20000000000 */
[----:B------:R-:W-:Y:S01]  /*1b4d0*/  @P0 VIADD R11, R11, 0x1 ;  /* 0x000000010b0b0836 */ /* 0x000fe20000000000 */
[----:B------:R-:W-:-:S03]  /*1b4e0*/  ISETP.GE.AND P2, PT, R2, RZ, PT ;  /* 0x000000ff0200720c */ /* 0x000fc60003f46270 */
[----:B------:R-:W-:-:S10]  /*1b4f0*/  IMAD.MOV R3, RZ, RZ, -R3 ;  /* 0x000000ffff037224 */ /* 0x000fd400078e0a03 */
[----:B------:R-:W-:Y:S01]  /*1b500*/  @!P2 IMAD.MOV R11, RZ, RZ, -R11 ;  /* 0x000000ffff0ba224 */ /* 0x000fe200078e0a0b */
[----:B------:R-:W-:-:S04]  /*1b510*/  @!P1 LOP3.LUT R11, RZ, R7, RZ, 0x33, !PT ;  /* 0x00000007ff0b9212 */ /* 0x000fc800078e33ff */
[-C--:B------:R-:W-:Y:S01]  /*1b520*/  IABS R2, R11.reuse ;  /* 0x0000000b00027213 */ /* 0x080fe20000000000 */
[----:B------:R-:W-:-:S04]  /*1b530*/  IMAD R7, R7, R11, RZ ;  /* 0x0000000b07077224 */ /* 0x000fc800078e02ff */
[----:B------:R-:W-:-:S04]  /*1b540*/  IMAD.HI.U32 R5, R5, R2, RZ ;  /* 0x0000000205057227 */ /* 0x000fc800078e00ff */
[----:B------:R-:W-:Y:S01]  /*1b550*/  IMAD R3, R5, R3, R2 ;  /* 0x0000000305037224 */ /* 0x000fe200078e0202 */
[----:B------:R-:W-:-:S04]  /*1b560*/  LOP3.LUT R2, R11, R9, RZ, 0x3c, !PT ;  /* 0x000000090b027212 */ /* 0x000fc800078e3cff */
[----:B------:R-:W-:Y:S02]  /*1b570*/  ISETP.GT.U32.AND P1, PT, R8, R3, PT ;  /* 0x000000030800720c */ /* 0x000fe40003f24070 */
[----:B------:R-:W-:-:S11]  /*1b580*/  ISETP.GE.AND P2, PT, R2, RZ, PT ;  /* 0x000000ff0200720c */ /* 0x000fd60003f46270 */
[----:B------:R-:W-:Y:S02]  /*1b590*/  @!P1 IMAD.IADD R3, R3, 0x1, -R8 ;  /* 0x0000000103039824 */ /* 0x000fe400078e0a08 */
[----:B------:R-:W-:Y:S01]  /*1b5a0*/  @!P1 VIADD R5, R5, 0x1 ;  /* 0x0000000105059836 */ /* 0x000fe20000000000 */
[----:B------:R-:W-:Y:S02]  /*1b5b0*/  ISETP.NE.AND P1, PT, R9, RZ, PT ;  /* 0x000000ff0900720c */ /* 0x000fe40003f25270 */
[----:B------:R-:W-:-:S13]  /*1b5c0*/  ISETP.GE.U32.AND P0, PT, R3, R8, PT ;  /* 0x000000080300720c */ /* 0x000fda0003f06070 */
[----:B------:R-:W-:-:S04]  /*1b5d0*/  @P0 VIADD R5, R5, 0x1 ;  /* 0x0000000105050836 */ /* 0x000fc80000000000 */
[----:B------:R-:W-:Y:S01]  /*1b5e0*/  @!P2 IMAD.MOV R5, RZ, RZ, -R5 ;  /* 0x000000ffff05a224 */ /* 0x000fe200078e0a05 */
[----:B------:R-:W-:-:S05]  /*1b5f0*/  @!P1 LOP3.LUT R5, RZ, R9, RZ, 0x33, !PT ;  /* 0x00000009ff059212 */ /* 0x000fca00078e33ff */
[----:B------:R-:W-:-:S04]  /*1b600*/  IMAD.MOV R2, RZ, RZ, -R5 ;  /* 0x000000ffff027224 */ /* 0x000fc800078e0a05 */
[C---:B------:R-:W-:Y:S02]  /*1b610*/  IMAD R11, R9.reuse, R2, R11 ;  /* 0x00000002090b7224 */ /* 0x040fe400078e020b */
[----:B------:R-:W-:Y:S02]  /*1b620*/  IMAD R2, R9, 0x1000000, R5 ;  /* 0x0100000009027824 */ /* 0x000fe400078e0205 */
[----:B------:R-:W-:Y:S02]  /*1b630*/  IMAD.IADD R5, R10, 0x1, -R7 ;  /* 0x000000010a057824 */ /* 0x000fe400078e0a07 */
[----:B------:R-:W-:Y:S02]  /*1b640*/  IMAD R3, R11, 0x10000, R2 ;  /* 0x000100000b037824 */ /* 0x000fe400078e0202 */
[----:B------:R-:W-:Y:S01]  /*1b650*/  VIADD R2, R4, UR4 ;  /* 0x0000000404027c36 */ /* 0x000fe20008000000 */
[----:B------:R1:W-:Y:S04]  /*1b660*/  STL [R1+0x4], R5 ;  /* 0x0000040501007387 */ /* 0x0003e80000100800 */
[----:B------:R1:W-:Y:S04]  /*1b670*/  STL [R1+0xc], R2 ;  /* 0x00000c0201007387 */ /* 0x0003e80000100800 */
[----:B------:R1:W-:Y:S01]  /*1b680*/  STL [R1+0x8], R3 ;  /* 0x0000080301007387 */ /* 0x0003e20000100800 */
[----:B------:R-:W-:Y:S05]  /*1b690*/  BRA `(.L_x_641) ;  /* 0x0000000000107947 */ /* 0x000fea0003800000 */
.L_x_638:
[----:B------:R-:W-:Y:S01]  /*1b6a0*/  IMAD.U32 R2, RZ, RZ, UR6 ;  /* 0x00000006ff027e24 */ /* 0x000fe2000f8e00ff */
[----:B------:R0:W-:Y:S04]  /*1b6b0*/  STL [R1+0x4], RZ ;  /* 0x000004ff01007387 */ /* 0x0001e80000100800 */
[----:B------:R0:W-:Y:S04]  /*1b6c0*/  STL [R1+0x8], RZ ;  /* 0x000008ff01007387 */ /* 0x0001e80000100800 */
[----:B------:R0:W-:Y:S02]  /*1b6d0*/  STL [R1], R2 ;  /* 0x0000000201007387 */ /* 0x0001e40000100800 */
.L_x_641:
[----:B------:R-:W2:Y:S04]  /*1b6e0*/  LDL R8, [R1] ;  /* 0x0000000001087983 */ /* 0x000ea80000100800 */
[----:B------:R-:W2:Y:S04]  /*1b6f0*/  LDL R9, [R1+0x4] ;  /* 0x0000040001097983 */ /* 0x000ea80000100800 */
[----:B------:R-:W2:Y:S04]  /*1b700*/  LDL R10, [R1+0x8] ;  /* 0x00000800010a7983 */ /* 0x000ea80000100800 */
[----:B------:R-:W2:Y:S01]  /*1b710*/  LDL R11, [R1+0xc] ;  /* 0x00000c00010b7983 */ /* 0x000ea20000100800 */
[----:B------:R-:W-:-:S13]  /*1b720*/  ISETP.NE.AND P0, PT, R0, RZ, PT ;  /* 0x000000ff0000720c */ /* 0x000fda0003f05270 */
[----:B-1----:R-:W1:Y:S01]  /*1b730*/  @!P0 S2R R3, SR_CgaCtaId ;  /* 0x0000000000038919 */ /* 0x002e620000008800 */
[----:B------:R-:W-:-:S04]  /*1b740*/  @!P0 MOV R0, 0x400 ;  /* 0x0000040000008802 */ /* 0x000fc80000000f00 */
[----:B-1----:R-:W-:-:S05]  /*1b750*/  @!P0 LEA R0, R3, R0, 0x18 ;  /* 0x0000000003008211 */ /* 0x002fca00078ec0ff */
[----:B--2---:R2:W-:Y:S01]  /*1b760*/  @!P0 STS.128 [R0+0x348d0], R8 ;  /* 0x0348d00800008388 */ /* 0x0045e20000000c00 */
[----:B------:R-:W-:Y:S06]  /*1b770*/  BAR.ARV 0x5, 0x180 ;  /* 0x0146000000007b1d */ /* 0x000fec0000002000 */
.L_x_636:
[----:B--2---:R-:W2:Y:S01]  /*1b780*/  LDL R0, [R1+0xc] ;  /* 0x00000c0001007983 */ /* 0x004ea20000100800 */
[----:B------:R-:W-:Y:S01]  /*1b790*/  ULDC UR4, c[0x0][0xc3c] ;  /* 0x00030f0000047ab9 */ /* 0x000fe20000000800 */
[----:B------:R-:W-:Y:S01]  /*1b7a0*/  IMAD.MOV.U32 R19, RZ, RZ, RZ ;  /* 0x000000ffff137224 */ /* 0x000fe200078e00ff */
[----:B--2---:R-:W-:Y:S01]  /*1b7b0*/  ISETP.GE.AND P0, PT, R0, UR4, PT ;  /* 0x0000000400007c0c */ /* 0x004fe2000bf06270 */
[----:B------:R-:W-:-:S05]  /*1b7c0*/  IMAD.MOV.U32 R0, RZ, RZ, 0x1 ;  /* 0x00000001ff007424 */ /* 0x000fca00078e00ff */
[----:B------:R2:W-:Y:S04]  /*1b7d0*/  STL [R1+0x1c], R0 ;  /* 0x00001c0001007387 */ /* 0x0005e80000100800 */
[----:B------:R2:W-:Y:S03]  /*1b7e0*/  STL [R1+0x64], RZ ;  /* 0x000064ff01007387 */ /* 0x0005e60000100800 */
[----:B------:R-:W-:Y:S05]  /*1b7f0*/  @P0 BRA `(.L_x_642) ;  /* 0x0000007000440947 */ /* 0x000fea0003800000 */
[----:B--2---:R-:W2:Y:S04]  /*1b800*/  LDL R0, [R1+0x8c] ;  /* 0x00008c0001007983 */ /* 0x004ea80000100800 */
[----:B------:R-:W3:Y:S01]  /*1b810*/  LDL.LU R4, [R1+0x10] ;  /* 0x0000100001047983 */ /* 0x000ee20000300800 */
[----:B------:R-:W4:Y:S01]  /*1b820*/  S2UR UR5, SR_CgaCtaId ;  /* 0x00000000000579c3 */ /* 0x000f220000008800 */
[----:B------:R-:W-:Y:S01]  /*1b830*/  LOP3.LUT R5, R6, 0x7f, RZ, 0xc0, !PT ;  /* 0x0000007f06057812 */ /* 0x000fe200078ec0ff */
[----:B------:R-:W-:Y:S01]  /*1b840*/  UMOV UR4, 0x400 ;  /* 0x0000040000047882 */ /* 0x000fe20000000000 */
[----:B------:R-:W-:Y:S01]  /*1b850*/  BSSY B8, `(.L_x_642) ;  /* 0x000070b000087945 */ /* 0x000fe20003800000 */
[----:B------:R-:W-:Y:S01]  /*1b860*/  IMAD.MOV.U32 R19, RZ, RZ, RZ ;  /* 0x000000ffff137224 */ /* 0x000fe200078e00ff */
[C---:B------:R-:W-:Y:S01]  /*1b870*/  ISETP.NE.AND P1, PT, R5.reuse, RZ, PT ;  /* 0x000000ff0500720c */ /* 0x040fe20003f25270 */
[----:B0-----:R-:W-:Y:S01]  /*1b880*/  IMAD.SHL.U32 R2, R5, 0x8, RZ ;  /* 0x0000000805027824 */ /* 0x001fe200078e00ff */
[----:B------:R-:W-:Y:S01]  /*1b890*/  ULDC.64 UR36, c[0x0][0x198] ;  /* 0x0000660000247ab9 */ /* 0x000fe20000000a00 */
[----:B------:R-:W-:Y:S01]  /*1b8a0*/  ULDC UR39, c[0x0][0xc] ;  /* 0x0000030000277ab9 */ /* 0x000fe20000000800 */
[----:B----4-:R-:W-:-:S06]  /*1b8b0*/  ULEA UR4, UR5, UR4, 0x18 ;  /* 0x0000000405047291 */ /* 0x010fcc000f8ec03f */
[----:B------:R-:W-:Y:S01]  /*1b8c0*/  IMAD.U32 R18, RZ, RZ, UR4 ;  /* 0x00000004ff127e24 */ /* 0x000fe2000f8e00ff */
[----:B--2---:R-:W-:Y:S01]  /*1b8d0*/  R2UR UR6, R0 ;  /* 0x00000000000672ca */ /* 0x004fe200000e0000 */
[----:B------:R-:W-:Y:S01]  /*1b8e0*/  IMAD.SHL.U32 R0, R6, 0x8, RZ ;  /* 0x0000000806007824 */ /* 0x000fe200078e00ff */
[----:B---3--:R-:W-:-:S04]  /*1b8f0*/  LOP3.LUT R4, R4, 0xfffffffd, RZ, 0xc0, !PT ;  /* 0xfffffffd04047812 */ /* 0x008fc800078ec0ff */
[----:B------:R-:W-:Y:S02]  /*1b900*/  LOP3.LUT R3, R0, 0x1f8, RZ, 0xc0, !PT ;  /* 0x000001f800037812 */ /* 0x000fe400078ec0ff */
[----:B------:R-:W-:Y:S02]  /*1b910*/  @P1 LOP3.LUT R4, R4, 0x2, RZ, 0xfc, !PT ;  /* 0x0000000204041812 */ /* 0x000fe400078efcff */
[----:B------:R-:W-:Y:S02]  /*1b920*/  LOP3.LUT R3, R3, 0x38, R6, 0x78, !PT ;  /* 0x0000003803037812 */ /* 0x000fe400078e7806 */
[----:B------:R-:W-:Y:S01]  /*1b930*/  LOP3.LUT R4, R4, 0xfffffffe, RZ, 0xc0, !PT ;  /* 0xfffffffe04047812 */ /* 0x000fe200078ec0ff */
[----:B------:R-:W-:Y:S01]  /*1b940*/  ULOP3.LUT UR38, UR6, 0x2, URZ, 0xfc, !UPT ;  /* 0x0000000206267892 */ /* 0x000fe2000f8efc3f */
[----:B------:R-:W-:Y:S02]  /*1b950*/  LOP3.LUT R3, R3, 0x200, R2, 0xf8, !PT ;  /* 0x0000020003037812 */ /* 0x000fe400078ef802 */
[C---:B------:R-:W-:Y:S01]  /*1b960*/  LOP3.LUT P0, R2, R6.reuse, 0x1f, RZ, 0xc0, !PT ;  /* 0x0000001f06027812 */ /* 0x040fe2000780c0ff */
[----:B------:R-:W-:Y:S01]  /*1b970*/  IMAD.SHL.U32 R6, R6, 0x10, RZ ;  /* 0x0000001006067824 */ /* 0x000fe200078e00ff */
[----:B------:R-:W-:-:S03]  /*1b980*/  LOP3.LUT R0, R0, 0x38, RZ, 0xc0, !PT ;  /* 0x0000003800007812 */ /* 0x000fc600078ec0ff */
[----:B------:R0:W-:Y:S08]  /*1b990*/  STL [R1+0x2c], R2 ;  /* 0x00002c0201007387 */ /* 0x0001f00000100800 */
[----:B------:R-:W-:Y:S02]  /*1b9a0*/  @P0 LOP3.LUT R4, R4, 0x1, RZ, 0xfc, !PT ;  /* 0x0000000104040812 */ /* 0x000fe400078efcff */
[----:B------:R-:W-:-:S02]  /*1b9b0*/  ISETP.NE.OR P0, PT, R5, RZ, !P0 ;  /* 0x000000ff0500720c */ /* 0x000fc40004705670 */
[----:B0-----:R-:W-:Y:S02]  /*1b9c0*/  SHF.R.U32.HI R2, RZ, 0x3, R5 ;  /* 0x00000003ff027819 */ /* 0x001fe40000011605 */
[----:B------:R-:W-:Y:S02]  /*1b9d0*/  LOP3.LUT R4, R4, 0xfffffff7, RZ, 0xc0, !PT ;  /* 0xfffffff704047812 */ /* 0x000fe400078ec0ff */
[----:B------:R-:W-:Y:S02]  /*1b9e0*/  LOP3.LUT R5, R2, 0x70, R6, 0xf8, !PT ;  /* 0x0000007002057812 */ /* 0x000fe400078ef806 */
[----:B------:R-:W-:Y:S01]  /*1b9f0*/  LEA R2, R3, R18, 0x1 ;  /* 0x0000001203027211 */ /* 0x000fe200078e08ff */
[----:B------:R-:W-:-:S04]  /*1ba00*/  IMAD.MOV.U32 R3, RZ, RZ, 0x1 ;  /* 0x00000001ff037424 */ /* 0x000fc800078e00ff */
[----:B------:R-:W-:Y:S01]  /*1ba10*/  @P0 LOP3.LUT R4, R4, 0x8, RZ, 0xfc, !PT ;  /* 0x0000000804040812 */ /* 0x000fe200078efcff */
[----:B------:R0:W-:Y:S04]  /*1ba20*/  STL [R1+0x30], R2 ;  /* 0x0000300201007387 */ /* 0x0001e80000100800 */
[----:B------:R-:W-:Y:S04]  /*1ba30*/  STL [R1+0x64], RZ ;  /* 0x000064ff01007387 */ /* 0x000fe80000100800 */
[----:B------:R-:W-:Y:S01]  /*1ba40*/  STL [R1+0x10], R4 ;  /* 0x0000100401007387 */ /* 0x000fe20000100800 */
[----:B0-----:R-:W-:-:S05]  /*1ba50*/  IMAD.MOV.U32 R2, RZ, RZ, 0x1 ;  /* 0x00000001ff027424 */ /* 0x001fca00078e00ff */
[----:B------:R0:W-:Y:S04]  /*1ba60*/  STL [R1+0x24], R2 ;  /* 0x0000240201007387 */ /* 0x0001e80000100800 */
[----:B------:R2:W-:Y:S04]  /*1ba70*/  STL [R1+0x14], RZ ;  /* 0x000014ff01007387 */ /* 0x0005e80000100800 */
[----:B------:R2:W-:Y:S01]  /*1ba80*/  STL [R1+0x1c], R3 ;  /* 0x00001c0301007387 */ /* 0x0005e20000100800 */
[C---:B0-----:R-:W-:Y:S02]  /*1ba90*/  LOP3.LUT R2, R0.reuse, 0x40, RZ, 0xfc, !PT ;  /* 0x0000004000027812 */ /* 0x041fe400078efcff */
[----:B------:R-:W-:-:S07]  /*1baa0*/  LOP3.LUT R0, R0, 0x80, RZ, 0xfc, !PT ;  /* 0x0000008000007812 */ /* 0x000fce00078efcff */
.L_x_788:
[----:B------:R-:W3:Y:S01]  /*1bab0*/  LDL R0, [R1+0xc] ;  /* 0x00000c0001007983 */ /* 0x000ee20000100800 */
[----:B--2---:R-:W3:Y:S01]  /*1bac0*/  LDC.64 R2, c[0x0][0xc88] ;  /* 0x00032200ff027b82 */ /* 0x004ee20000000a00 */
[----:B------:R-:W-:Y:S05]  /*1bad0*/  YIELD ;  /* 0x0000000000007946 */ /* 0x000fea0003800000 */
[----:B------:R-:W-:Y:S01]  /*1bae0*/  ULDC.64 UR4, c[0x0][0xa28] ;  /* 0x00028a0000047ab9 */ /* 0x000fe20000000a00 */
[----:B------:R-:W-:Y:S01]  /*1baf0*/  ULDC.64 UR10, c[0x0][0xa18] ;  /* 0x00028600000a7ab9 */ /* 0x000fe20000000a00 */
[----:B------:R-:W-:Y:S01]  /*1bb00*/  ISETP.NE.U32.AND P0, PT, RZ, UR4, PT ;  /* 0x00000004ff007c0c */ /* 0x000fe2000bf05070 */
[----:B------:R-:W-:Y:S01]  /*1bb10*/  ULDC.64 UR6, c[0x0][0xa08] ;  /* 0x0002820000067ab9 */ /* 0x000fe20000000a00 */
[----:B---3--:R-:W-:Y:S01]  /*1bb20*/  IMAD.WIDE R2, R0, 0x4, R2 ;  /* 0x0000000400027825 */ /* 0x008fe200078e0202 */
[----:B------:R-:W-:-:S04]  /*1bb30*/  ULDC.64 UR8, c[0x0][0xa10] ;  /* 0x0002840000087ab9 */ /* 0x000fc80000000a00 */
[----:B------:R-:W2:Y:S01]  /*1bb40*/  LDG.E R15, desc[UR58][R2.64] ;  /* 0x0000003a020f7981 */ /* 0x000ea2000c1e1900 */
[----:B------:R-:W-:Y:S01]  /*1bb50*/  ISETP.NE.AND.EX P0, PT, RZ, UR5, PT, P0 ;  /* 0x00000005ff007c0c */ /* 0x000fe2000bf05300 */
[----:B------:R-:W-:Y:S01]  /*1bb60*/  IMAD.MOV.U32 R0, RZ, RZ, RZ ;  /* 0x000000ffff007224 */ /* 0x000fe200078e00ff */
[----:B------:R-:W-:-:S04]  /*1bb70*/  ISETP.NE.U32.AND P3, PT, RZ, UR10, PT ;  /* 0x0000000aff007c0c */ /* 0x000fc8000bf65070 */
[----:B------:R-:W-:Y:S01]  /*1bb80*/  ISETP.NE.AND.EX P3, PT, RZ, UR11, PT, P3 ;  /* 0x0000000bff007c0c */ /* 0x000fe2000bf65330 */
[----:B------:R-:W-:Y:S01]  /*1bb90*/  IMAD.MOV.U32 R12, RZ, RZ, RZ ;  /* 0x000000ffff0c7224 */ /* 0x000fe200078e00ff */
[----:B012---:R-:W-:Y:S01]  /*1bba0*/  SHF.R.S32.HI R4, RZ, 0x1f, R15 ;  /* 0x0000001fff047819 */ /* 0x007fe2000001140f */
[----:B------:R-:W-:-:S04]  /*1bbb0*/  IMAD.SHL.U32 R14, R15, 0x4, RZ ;  /* 0x000000040f0e7824 */ /* 0x000fc800078e00ff */
[C---:B------:R-:W-:Y:S01]  /*1bbc0*/  @P0 LEA R2, P1, R15.reuse, UR4, 0x2 ;  /* 0x000000040f020c11 */ /* 0x040fe2000f8210ff */
[----:B------:R-:W-:Y:S01]  /*1bbd0*/  STL [R1+0x38], R15 ;  /* 0x0000380f01007387 */ /* 0x000fe20000100800 */
[C-C-:B------:R-:W-:Y:S02]  /*1bbe0*/  SHF.L.U64.HI R13, R15.reuse, 0x2, R4.reuse ;  /* 0x000000020f0d7819 */ /* 0x140fe40000010204 */
[----:B------:R-:W-:Y:S01]  /*1bbf0*/  @P0 LEA.HI.X R3, R15, UR5, R4, 0x2, P1 ;  /* 0x000000050f030c11 */ /* 0x000fe200088f1404 */
[----:B------:R-:W-:Y:S01]  /*1bc00*/  ULDC.64 UR4, c[0x0][0xa00] ;  /* 0x0002800000047ab9 */ /* 0x000fe20000000a00 */
[C---:B-1----:R-:W-:Y:S01]  /*1bc10*/  @P3 IADD3 R8, P1, R14.reuse, UR10, RZ ;  /* 0x0000000a0e083c10 */ /* 0x042fe2000ff3e0ff */
[----:B------:R0:W-:Y:S03]  /*1bc20*/  STL [R1+0x58], R4 ;  /* 0x0000580401007387 */ /* 0x0001e60000100800 */
[----:B------:R-:W-:Y:S01]  /*1bc30*/  @P3 IADD3.X R9, R13, UR11, RZ, P1, !PT ;  /* 0x0000000b0d093c10 */ /* 0x000fe20008ffe4ff */
[----:B------:R1:W5:Y:S01]  /*1bc40*/  @P0 LDG.E R0, desc[UR58][R2.64] ;  /* 0x0000003a02000981 */ /* 0x000362000c1e1900 */
[----:B------:R-:W-:-:S02]  /*1bc50*/  IADD3 R6, P1, R14, UR6, RZ ;  /* 0x000000060e067c10 */ /* 0x000fc4000ff3e0ff */
[----:B------:R-:W-:Y:S02]  /*1bc60*/  CS2R R10, SRZ ;  /* 0x00000000000a7805 */ /* 0x000fe4000001ff00 */
[----:B------:R-:W-:Y:S01]  /*1bc70*/  ISETP.NE.U32.AND P2, PT, RZ, UR6, PT ;  /* 0x00000006ff007c0c */ /* 0x000fe2000bf45070 */
[----:B------:R-:W-:Y:S01]  /*1bc80*/  STL [R1+0x28], R14 ;  /* 0x0000280e01007387 */ /* 0x000fe20000100800 */
[----:B------:R-:W-:Y:S02]  /*1bc90*/  IADD3.X R7, R13, UR7, RZ, P1, !PT ;  /* 0x000000070d077c10 */ /* 0x000fe40008ffe4ff */
[----:B------:R-:W-:Y:S01]  /*1bca0*/  ISETP.NE.U32.AND P1, PT, RZ, UR4, PT ;  /* 0x00000004ff007c0c */ /* 0x000fe2000bf25070 */
[----:B------:R-:W-:Y:S01]  /*1bcb0*/  STL [R1+0x3c], R13 ;  /* 0x00003c0d01007387 */ /* 0x000fe20000100800 */
[----:B------:R-:W-:Y:S02]  /*1bcc0*/  ISETP.NE.AND.EX P2, PT, RZ, UR7, PT, P2 ;  /* 0x00000007ff007c0c */ /* 0x000fe4000bf45320 */
[----:B------:R-:W-:-:S02]  /*1bcd0*/  ISETP.NE.AND.EX P1, PT, RZ, UR5, PT, P1 ;  /* 0x00000005ff007c0c */ /* 0x000fc4000bf25310 */
[----:B-1----:R-:W-:-:S04]  /*1bce0*/  IADD3 R2, P0, R14, UR4, RZ ;  /* 0x000000040e027c10 */ /* 0x002fc8000ff1e0ff */
[----:B------:R-:W-:Y:S01]  /*1bcf0*/  IADD3.X R3, R13, UR5, RZ, P0, !PT ;  /* 0x000000050d037c10 */ /* 0x000fe200087fe4ff */
[----:B------:R-:W-:Y:S01]  /*1bd00*/  ULDC UR4, c[0x0][0x288] ;  /* 0x0000a20000047ab9 */ /* 0x000fe20000000800 */
[----:B0-----:R-:W-:-:S03]  /*1bd10*/  IADD3 R4, P0, R14, UR8, RZ ;  /* 0x000000080e047c10 */ /* 0x001fc6000ff1e0ff */
[----:B------:R-:W5:Y:S01]  /*1bd20*/  @P2 LDG.E R11, desc[UR58][R6.64] ;  /* 0x0000003a060b2981 */ /* 0x000f62000c1e1900 */
[----:B------:R-:W-:Y:S02]  /*1bd30*/  IADD3.X R5, R13, UR9, RZ, P0, !PT ;  /* 0x000000090d057c10 */ /* 0x000fe400087fe4ff */
[----:B------:R-:W-:Y:S01]  /*1bd40*/  ISETP.NE.U32.AND P0, PT, RZ, UR8, PT ;  /* 0x00000008ff007c0c */ /* 0x000fe2000bf05070 */
[----:B------:R-:W2:Y:S03]  /*1bd50*/  @P1 LDG.E R12, desc[UR58][R2.64] ;  /* 0x0000003a020c1981 */ /* 0x000ea6000c1e1900 */
[----:B------:R-:W-:-:S13]  /*1bd60*/  ISETP.NE.AND.EX P0, PT, RZ, UR9, PT, P0 ;  /* 0x00000009ff007c0c */ /* 0x000fda000bf05300 */
[----:B------:R-:W5:Y:S04]  /*1bd70*/  @P0 LDG.E R10, desc[UR58][R4.64] ;  /* 0x0000003a040a0981 */ /* 0x000f68000c1e1900 */
[----:B--2---:R0:W-:Y:S02]  /*1bd80*/  STL [R1+0x4c], R12 ;  /* 0x00004c0c01007387 */ /* 0x0041e40000100800 */
[----:B0-----:R-:W-:Y:S01]  /*1bd90*/  IMAD.U32 R12, RZ, RZ, UR4 ;  /* 0x00000004ff0c7e24 */ /* 0x001fe2000f8e00ff */
[----:B------:R-:W-:-:S05]  /*1bda0*/  ULDC.64 UR4, c[0x0][0x418] ;  /* 0x0001060000047ab9 */ /* 0x000fca0000000a00 */
[----:B------:R0:W2:Y:S01]  /*1bdb0*/  @P3 LDG.E R12, desc[UR58][R8.64] ;  /* 0x0000003a080c3981 */ /* 0x0000a2000c1e1900 */
[----:B------:R-:W-:-:S03]  /*1bdc0*/  UISETP.NE.U32.AND UP0, UPT, UR4, URZ, UPT ;  /* 0x0000003f0400728c */ /* 0x000fc6000bf05070 */
[----:B------:R-:W-:Y:S01]  /*1bdd0*/  ULDC UR4, c[0x0][0x424] ;  /* 0x0001090000047ab9 */ /* 0x000fe20000000800 */
[----:B------:R-:W-:-:S03]  /*1bde0*/  UISETP.NE.AND.EX UP0, UPT, UR5, URZ, UPT, UP0 ;  /* 0x0000003f0500728c */ /* 0x000fc6000bf05300 */
[----:B------:R-:W-:Y:S01]  /*1bdf0*/  ULDC UR5, c[0x0][0x2f0] ;  /* 0x0000bc0000057ab9 */ /* 0x000fe20000000800 */
[----:B------:R-:W-:-:S04]  /*1be00*/  USEL UR4, UR4, 0x1, UP0 ;  /* 0x0000000104047887 */ /* 0x000fc80008000000 */
[----:B------:R-:W-:-:S03]  /*1be10*/  UIMAD UR4, UR4, UR5, URZ ;  /* 0x00000005040472a4 */ /* 0x000fc6000f8e023f */
[----:B------:R-:W-:Y:S02]  /*1be20*/  ULDC UR5, c[0x0][0x348] ;  /* 0x0000d20000057ab9 */ /* 0x000fe40000000800 */
[----:B0-----:R-:W-:Y:S02]  /*1be30*/  IMAD.U32 R9, RZ, RZ, UR5 ;  /* 0x00000005ff097e24 */ /* 0x001fe4000f8e00ff */
[----:B------:R-:W-:Y:S01]  /*1be40*/  IMAD.U32 R8, RZ, RZ, UR4 ;  /* 0x00000004ff087e24 */ /* 0x000fe2000f8e00ff */
[----:B--2---:R0:W-:Y:S01]  /*1be50*/  STL [R1+0x5c], R12 ;  /* 0x00005c0c01007387 */ /* 0x0041e20000100800 */
[----:B------:R-:W-:Y:S05]  /*1be60*/  @P3 BRA `(.L_x_643) ;  /* 0x0000000000143947 */ /* 0x000fea0003800000 */
[----:B------:R-:W-:Y:S05]  /*1be70*/  @!P1 BRA `(.L_x_643) ;  /* 0x0000000000109947 */ /* 0x000fea0003800000 */
[----:B0-----:R-:W2:Y:S04]  /*1be80*/  LDG.E R12, desc[UR58][R2.64] ;  /* 0x0000003a020c7981 */ /* 0x001ea8000c1e1900 */
[----:B------:R-:W2:Y:S02]  /*1be90*/  LDG.E R2, desc[UR58][R2.64+0x4] ;  /* 0x0000043a02027981 */ /* 0x000ea4000c1e1900 */
[----:B--2---:R-:W-:-:S05]  /*1bea0*/  IMAD.IADD R2, R2, 0x1, -R12 ;  /* 0x0000000102027824 */ /* 0x004fca00078e0a0c */
[----:B------:R1:W-:Y:S02]  /*1beb0*/  STL [R1+0x5c], R2 ;  /* 0x00005c0201007387 */ /* 0x0003e40000100800 */
.L_x_643:
[----:B------:R-:W2:Y:S01]  /*1bec0*/  LDL.LU R3, [R1+0x8] ;  /* 0x0000080001037983 */ /* 0x000ea20000300800 */
[----:B0-----:R-:W-:Y:S01]  /*1bed0*/  IMAD.MOV.U32 R12, RZ, RZ, R15 ;  /* 0x000000ffff0c7224 */ /* 0x001fe200078e000f */
[----:B------:R-:W-:Y:S02]  /*1bee0*/  ULDC.64 UR4, c[0x0][0xa20] ;  /* 0x0002880000047ab9 */ /* 0x000fe40000000a00 */
[----:B------:R-:W-:Y:S02]  /*1bef0*/  ISETP.NE.U32.AND P1, PT, RZ, UR4, PT ;  /* 0x00000004ff007c0c */ /* 0x000fe4000bf25070 */
[----:B------:R0:W-:Y:S02]  /*1bf00*/  STL [R1+0x18], R12 ;  /* 0x0000180c01007387 */ /* 0x0001e40000100800 */
[----:B------:R-:W-:Y:S02]  /*1bf10*/  ISETP.NE.AND.EX P1, PT, RZ, UR5, PT, P1 ;  /* 0x00000005ff007c0c */ /* 0x000fe4000bf25310 */
[----:B--2---:R-:W-:-:S02]  /*1bf20*/  LOP3.LUT R17, R3, 0xff000000, RZ, 0xc0, !PT ;  /* 0xff00000003117812 */ /* 0x004fc400078ec0ff */
[C---:B-1----:R-:W-:Y:S02]  /*1bf30*/  LOP3.LUT R2, R3.reuse, 0xff0000, RZ, 0xc0, !PT ;  /* 0x00ff000003027812 */ /* 0x042fe400078ec0ff */
[----:B------:R-:W-:Y:S02]  /*1bf40*/  SHF.R.U32.HI R17, RZ, 0x8, R17 ;  /* 0x00000008ff117819 */ /* 0x000fe40000011611 */
[----:B------:R-:W-:Y:S02]  /*1bf50*/  LOP3.LUT R16, R3, 0xffff, RZ, 0xc0, !PT ;  /* 0x0000ffff03107812 */ /* 0x000fe400078ec0ff */
[----:B------:R-:W-:Y:S01]  /*1bf60*/  LEA.HI R17, R2, R17, RZ, 0x10 ;  /* 0x0000001102117211 */ /* 0x000fe200078f80ff */
[----:B-----5:R-:W-:-:S05]  /*1bf70*/  IMAD.IADD R2, R11, 0x1, R0 ;  /* 0x000000010b027824 */ /* 0x020fca00078e0200 */
[----:B------:R0:W-:Y:S01]  /*1bf80*/  STL [R1+0x20], R2 ;  /* 0x0000200201007387 */ /* 0x0001e20000100800 */
[----:B------:R-:W-:Y:S05]  /*1bf90*/  @!P1 BRA `(.L_x_644) ;  /* 0x0000000000109947 */ /* 0x000fea0003800000 */
[----:B0-----:R-:W-:-:S04]  /*1bfa0*/  IADD3 R2, P1, R14, UR4, RZ ;  /* 0x000000040e027c10 */ /* 0x001fc8000ff3e0ff */
[----:B------:R-:W-:-:S05]  /*1bfb0*/  IADD3.X R3, R13, UR5, RZ, P1, !PT ;  /* 0x000000050d037c10 */ /* 0x000fca0008ffe4ff */
[----:B------:R0:W5:Y:S01]  /*1bfc0*/  LDG.E R8, desc[UR58][R2.64] ;  /* 0x0000003a02087981 */ /* 0x000162000c1e1900 */
[----:B------:R-:W-:Y:S05]  /*1bfd0*/  BRA `(.L_x_645) ;  /* 0x0000000000107947 */ /* 0x000fea0003800000 */
.L_x_644:
[----:B------:R-:W-:Y:S05]  /*1bfe0*/  @!P2 BRA `(.L_x_645) ;  /* 0x00000000000ca947 */ /* 0x000fea0003800000 */
[----:B------:R-:W2:Y:S04]  /*1bff0*/  LDG.E R8, desc[UR58][R6.64] ;  /* 0x0000003a06087981 */ /* 0x000ea8000c1e1900 */
[----:B------:R-:W2:Y:S02]  /*1c000*/  LDG.E R6, desc[UR58][R6.64+0x4] ;  /* 0x0000043a06067981 */ /* 0x000ea4000c1e1900 */
[----:B--2---:R-:W-:-:S07]  /*1c010*/  IMAD.IADD R8, R6, 0x1, -R8 ;  /* 0x0000000106087824 */ /* 0x004fce00078e0a08 */
.L_x_645:
[----:B-----5:R-:W-:Y:S01]  /*1c020*/  IMAD.IADD R6, R8, 0x1, -R0 ;  /* 0x0000000108067824 */ /* 0x020fe200078e0a00 */
[----:B0-----:R-:W2:Y:S04]  /*1c030*/  LDL.LU R3, [R1+0x10] ;  /* 0x0000100001037983 */ /* 0x001ea80000300800 */
[----:B------:R-:W3:Y:S04]  /*1c040*/  @P0 LDG.E R0, desc[UR58][R4.64] ;  /* 0x0000003a04000981 */ /* 0x000ee8000c1e1900 */
[----:B------:R-:W3:Y:S01]  /*1c050*/  @P0 LDG.E R4, desc[UR58][R4.64+0x4] ;  /* 0x0000043a04040981 */ /* 0x000ee2000c1e1900 */
[----:B------:R-:W-:Y:S01]  /*1c060*/  LOP3.LUT R13, R17, 0xff, RZ, 0xc0, !PT ;  /* 0x000000ff110d7812 */ /* 0x000fe200078ec0ff */
[----:B------:R-:W-:Y:S01]  /*1c070*/  BSSY B0, `(.L_x_646) ;  /* 0x000002d000007945 */ /* 0x000fe20003800000 */
[----:B------:R-:W-:-:S03]  /*1c080*/  SHF.R.U32.HI R17, RZ, 0x10, R17 ;  /* 0x00000010ff117819 */ /* 0x000fc60000011611 */
[----:B------:R0:W-:Y:S01]  /*1c090*/  STL [R1+0x60], R13 ;  /* 0x0000600d01007387 */ /* 0x0001e20000100800 */
        /* <DEDUP_REMOVED lines=10> */
[----:B------:R0:W-:Y:S04]  /*1c140*/  STL [R1+0x10], R3 ;  /* 0x0000100301007387 */ /* 0x0001e80000100800 */
[----:B------:R0:W-:Y:S01]  /*1c150*/  STL [R1+0x40], R11 ;  /* 0x0000400b01007387 */ /* 0x0001e20000100800 */
[----:B------:R-:W-:Y:S05]  /*1c160*/  @!P1 BRA `(.L_x_647) ;  /* 0x0000000000749947 */ /* 0x000fea0003800000 */
[----:B------:R-:W-:Y:S01]  /*1c170*/  ISETP.NE.AND P1, PT, R17, RZ, PT ;  /* 0x000000ff1100720c */ /* 0x000fe20003f25270 */
[----:B------:R-:W-:-:S03]  /*1c180*/  ULDC UR4, c[0x0][0x9f0] ;  /* 0x00027c0000047ab9 */ /* 0x000fc60000000800 */
[----:B------:R-:W-:-:S04]  /*1c190*/  SEL R2, R17, UR4, P1 ;  /* 0x0000000411027c07 */ /* 0x000fc80008800000 */
[----:B0-----:R-:W-:-:S04]  /*1c1a0*/  IABS R3, R2 ;  /* 0x0000000200037213 */ /* 0x001fc80000000000 */
[----:B------:R-:W0:Y:S08]  /*1c1b0*/  I2F.RP R4, R3 ;  /* 0x0000000300047306 */ /* 0x000e300000209400 */
[----:B0-----:R-:W0:Y:S02]  /*1c1c0*/  MUFU.RCP R4, R4 ;  /* 0x0000000400047308 */ /* 0x001e240000001000 */
[----:B0-----:R-:W-:-:S06]  /*1c1d0*/  VIADD R4, R4, 0xffffffe ;  /* 0x0ffffffe04047836 */ /* 0x001fcc0000000000 */
[----:B------:R0:W1:Y:S02]  /*1c1e0*/  F2I.FTZ.U32.TRUNC.NTZ R5, R4 ;  /* 0x0000000400057305 */ /* 0x000064000021f000 */
[----:B0-----:R-:W-:Y:S02]  /*1c1f0*/  IMAD.MOV.U32 R4, RZ, RZ, RZ ;  /* 0x000000ffff047224 */ /* 0x001fe400078e00ff */
[----:B-1----:R-:W-:-:S04]  /*1c200*/  IMAD.MOV R0, RZ, RZ, -R5 ;  /* 0x000000ffff007224 */ /* 0x002fc800078e0a05 */
[----:B------:R-:W-:-:S04]  /*1c210*/  IMAD R0, R0, R3, RZ ;  /* 0x0000000300007224 */ /* 0x000fc800078e02ff */
[----:B------:R-:W-:Y:S01]  /*1c220*/  IMAD.HI.U32 R8, R5, R0, R4 ;  /* 0x0000000005087227 */ /* 0x000fe200078e0004 */
[----:B------:R-:W-:Y:S02]  /*1c230*/  IABS R0, R2 ;  /* 0x0000000200007213 */ /* 0x000fe40000000000 */
[----:B------:R-:W-:-:S03]  /*1c240*/  IADD3 R5, R2, -0x1, R11 ;  /* 0xffffffff02057810 */ /* 0x000fc60007ffe00b */
[----:B------:R-:W-:Y:S01]  /*1c250*/  IMAD.MOV R0, RZ, RZ, -R0 ;  /* 0x000000ffff007224 */ /* 0x000fe200078e0a00 */
[----:B------:R-:W-:Y:S02]  /*1c260*/  IABS R4, R5 ;  /* 0x0000000500047213 */ /* 0x000fe40000000000 */
[----:B------:R-:W-:Y:S01]  /*1c270*/  LOP3.LUT R5, R5, R2, RZ, 0x3c, !PT ;  /* 0x0000000205057212 */ /* 0x000fe200078e3cff */
[----:B------:R-:W-:Y:S02]  /*1c280*/  IMAD.MOV.U32 R7, RZ, RZ, R0 ;  /* 0x000000ffff077224 */ /* 0x000fe400078e0000 */
[----:B------:R-:W-:-:S04]  /*1c290*/  IMAD.HI.U32 R0, R8, R4, RZ ;  /* 0x0000000408007227 */ /* 0x000fc800078e00ff */
[----:B------:R-:W-:-:S05]  /*1c2a0*/  IMAD R4, R0, R7, R4 ;  /* 0x0000000700047224 */ /* 0x000fca00078e0204 */
[----:B------:R-:W-:-:S13]  /*1c2b0*/  ISETP.GT.U32.AND P1, PT, R3, R4, PT ;  /* 0x000000040300720c */ /* 0x000fda0003f24070 */
[----:B------:R-:W-:Y:S02]  /*1c2c0*/  @!P1 IMAD.IADD R4, R4, 0x1, -R3 ;  /* 0x0000000104049824 */ /* 0x000fe400078e0a03 */
[----:B------:R-:W-:-:S03]  /*1c2d0*/  @!P1 VIADD R0, R0, 0x1 ;  /* 0x0000000100009836 */ /* 0x000fc60000000000 */
[----:B------:R-:W-:-:S13]  /*1c2e0*/  ISETP.GE.U32.AND P1, PT, R4, R3, PT ;  /* 0x000000030400720c */ /* 0x000fda0003f26070 */
[----:B------:R-:W-:Y:S01]  /*1c2f0*/  @P1 VIADD R0, R0, 0x1 ;  /* 0x0000000100001836 */ /* 0x000fe20000000000 */
[----:B------:R-:W-:-:S13]  /*1c300*/  ISETP.GE.AND P1, PT, R5, RZ, PT ;  /* 0x000000ff0500720c */ /* 0x000fda0003f26270 */
[----:B------:R-:W-:Y:S01]  /*1c310*/  @!P1 IMAD.MOV R0, RZ, RZ, -R0 ;  /* 0x000000ffff009224 */ /* 0x000fe200078e0a00 */
[----:B------:R-:W-:-:S13]  /*1c320*/  ISETP.NE.AND P1, PT, R2, RZ, PT ;  /* 0x000000ff0200720c */ /* 0x000fda0003f25270 */
[----:B------:R-:W-:-:S07]  /*1c330*/  @!P1 LOP3.LUT R0, RZ, R2, RZ, 0x33, !PT ;  /* 0x00000002ff009212 */ /* 0x000fce00078e33ff */
.L_x_647:
[----:B------:R-:W-:Y:S05]  /*1c340*/  BSYNC B0 ;  /* 0x0000000000007941 */ /* 0x000fea0003800000 */
.L_x_646:
[----:B------:R-:W-:Y:S01]  /*1c350*/  IMAD R2, R13, R0, RZ ;  /* 0x000000000d027224 */ /* 0x000fe200078e02ff */
[----:B------:R-:W-:Y:S01]  /*1c360*/  BSSY B0, `(.L_x_648) ;  /* 0x0000142000007945 */ /* 0x000fe20003800000 */
[----:B------:R-:W-:-:S03]  /*1c370*/  PLOP3.LUT P5, PT, PT, PT, PT, 0x80, 0x0 ;  /* 0x000000000000781c */ /* 0x000fc60003faf070 */
[C---:B------:R-:W-:Y:S01]  /*1c380*/  VIADDMNMX R0, R2.reuse, R0, R11, PT ;  /* 0x0000000002007246 */ /* 0x040fe2000380010b */
[----:B------:R-:W-:-:S04]  /*1c390*/  IMAD R2, R2, 0x80, -R6 ;  /* 0x0000008002027824 */ /* 0x000fc800078e0a06 */
[----:B------:R-:W-:Y:S01]  /*1c3a0*/  IMAD R6, R0, 0x80, -R6 ;  /* 0x0000008000067824 */ /* 0x000fe200078e0a06 */
[----:B------:R-:W-:-:S04]  /*1c3b0*/  VIMNMX R2, RZ, R2, !PT ;  /* 0x00000002ff027248 */ /* 0x000fc80007fe0100 */
[----:B------:R-:W-:-:S04]  /*1c3c0*/  VIMNMX R9, R6, R9, PT ;  /* 0x0000000906097248 */ /* 0x000fc80003fe0100 */
[----:B------:R-:W-:-:S13]  /*1c3d0*/  ISETP.GT.AND P1, PT, R9, R2, PT ;  /* 0x000000020900720c */ /* 0x000fda0003f24270 */
[----:B------:R-:W-:Y:S01]  /*1c3e0*/  @P1 VIADD R0, R9, 0x7f ;  /* 0x0000007f09001836 */ /* 0x000fe20000000000 */
[----:B------:R-:W-:-:S04]  /*1c3f0*/  SHF.R.U32.HI R9, RZ, 0x7, R2 ;  /* 0x00000007ff097819 */ /* 0x000fc80000011602 */
[----:B------:R-:W-:Y:S01]  /*1c400*/  @P1 SHF.R.S32.HI R2, RZ, 0x1f, R0 ;  /* 0x0000001fff021819 */ /* 0x000fe20000011400 */
[----:B------:R-:W-:-:S03]  /*1c410*/  IMAD.MOV.U32 R6, RZ, RZ, R9 ;  /* 0x000000ffff067224 */ /* 0x000fc600078e0009 */
[----:B------:R-:W-:-:S04]  /*1c420*/  @P1 LEA.HI R0, R2, R0, RZ, 0x7 ;  /* 0x0000000002001211 */ /* 0x000fc800078f38ff */
[----:B------:R-:W-:-:S04]  /*1c430*/  @P1 SHF.R.S32.HI R6, RZ, 0x7, R0 ;  /* 0x00000007ff061819 */ /* 0x000fc80000011400 */
[----:B------:R-:W-:-:S13]  /*1c440*/  ISETP.GT.AND P1, PT, R6, R9, PT ;  /* 0x000000090600720c */ /* 0x000fda0003f24270 */
[----:B------:R-:W-:Y:S05]  /*1c450*/  @!P1 BRA `(.L_x_649) ;  /* 0x0000001000c89947 */ /* 0x000fea0003800000 */
[----:B------:R-:W-:Y:S01]  /*1c460*/  UMOV UR4, 0xffffffff ;  /* 0xffffffff00047882 */ /* 0x000fe20000000000 */
[----:B------:R-:W-:Y:S02]  /*1c470*/  SEL R0, R12, RZ, !P0 ;  /* 0x000000ff0c007207 */ /* 0x000fe40004000000 */
[----:B------:R-:W-:Y:S05]  /*1c480*/  BRA.DIV UR4, `(.L_x_650) ;  /* 0x0000006e04c07947 */ /* 0x000fea000b800000 */
[----:B------:R-:W1:Y:S02]  /*1c490*/  S2R R2, SR_TID.X ;  /* 0x0000000000027919 */ /* 0x000e640000002100 */
[----:B-1----:R-:W-:-:S04]  /*1c4a0*/  SHF.R.U32.HI R2, RZ, 0x5, R2 ;  /* 0x00000005ff027819 */ /* 0x002fc80000011602 */
[----:B------:R-:W-:-:S05]  /*1c4b0*/  LOP3.LUT R2, R2, 0x3, RZ, 0xc0, !PT ;  /* 0x0000000302027812 */ /* 0x000fca00078ec0ff */
[----:B------:R1:W2:Y:S02]  /*1c4c0*/  SHFL.IDX PT, R14, R2, RZ, 0x1f ;  /* 0x00001fff020e7589 */ /* 0x0002a400000e0000 */
.L_x_819:
[----:B--2---:R-:W-:Y:S02]  /*1c4d0*/  ISETP.NE.AND P0, PT, R14, RZ, PT ;  /* 0x000000ff0e00720c */ /* 0x004fe40003f05270 */
[----:B------:R-:W-:-:S11]  /*1c4e0*/  PLOP3.LUT P2, PT, PT, PT, PT, 0x8, 0x0 ;  /* 0x000000000000781c */ /* 0x000fd60003f4e170 */
[----:B------:R-:W-:Y:S05]  /*1c4f0*/  @P0 BRA `(.L_x_651) ;  /* 0x00000000000c0947 */ /* 0x000fea0003800000 */
[----:B------:R-:W-:-:S03]  /*1c500*/  UMOV UR4, 0xffffffff ;  /* 0xffffffff00047882 */ /* 0x000fc60000000000 */
[----:B------:R-:W-:Y:S05]  /*1c510*/  BRA.DIV UR4, `(.L_x_652) ;  /* 0x0000006e04d07947 */ /* 0x000fea000b800000 */
[----:B------:R-:W-:-:S13]  /*1c520*/  ELECT P2, URZ, PT ;  /* 0x00000000003f782f */ /* 0x000fda0003840000 */
.L_x_651:
[----:B-1----:R-:W2:Y:S01]  /*1c530*/  LDL R2, [R1+0x64] ;  /* 0x0000640001027983 */ /* 0x002ea20000100800 */
[----:B------:R-:W-:Y:S01]  /*1c540*/  BSSY B1, `(.L_x_653) ;  /* 0x0000008000017945 */ /* 0x000fe20003800000 */
[----:B--2---:R-:W-:-:S05]  /*1c550*/  VIADD R2, R2, 0x1 ;  /* 0x0000000102027836 */ /* 0x004fca0000000000 */
[----:B0-----:R-:W-:-:S04]  /*1c560*/  LEA.HI R3, R2, R2, RZ, 0x1 ;  /* 0x0000000202037211 */ /* 0x001fc800078f08ff */
[----:B------:R-:W-:-:S05]  /*1c570*/  LOP3.LUT R3, R3, 0xfffffffe, RZ, 0xc0, !PT ;  /* 0xfffffffe03037812 */ /* 0x000fca00078ec0ff */
[----:B------:R-:W-:-:S05]  /*1c580*/  IMAD.IADD R2, R2, 0x1, -R3 ;  /* 0x0000000102027824 */ /* 0x000fca00078e0a03 */
[----:B------:R-:W-:-:S04]  /*1c590*/  SHF.L.U32 R2, R2, 0x1f, RZ ;  /* 0x0000001f02027819 */ /* 0x000fc800000006ff */
[----:B------:R-:W0:Y:S02]  /*1c5a0*/  SYNCS.PHASECHK.TRANS64.TRYWAIT P0, [R18+URZ+0x34820], R2 ;  /* 0x03482002120075a7 */ /* 0x000e24000800017f */
[----:B0-----:R-:W-:Y:S05]  /*1c5b0*/  @!P0 BRA `(.L_x_654) ;  /* 0x0000006c00cc8947 */ /* 0x001fea0003800000 */
.L_x_822:
[----:B------:R-:W-:Y:S05]  /*1c5c0*/  BSYNC B1 ;  /* 0x0000000000017941 */ /* 0x000fea0003800000 */
.L_x_653:
[----:B------:R-:W-:Y:S04]  /*1c5d0*/  BSSY B1, `(.L_x_655) ;  /* 0x0000082000017945 */ /* 0x000fe80003800000 */
[----:B------:R-:W-:Y:S05]  /*1c5e0*/  @!P2 BRA `(.L_x_656) ;  /* 0x000000080000a947 */ /* 0x000fea0003800000 */
[----:B------:R-:W2:Y:S04]  /*1c5f0*/  LDL R5, [R1+0x14] ;  /* 0x0000140001057983 */ /* 0x000ea80000100800 */
[----:B------:R-:W3:Y:S01]  /*1c600*/  LDL R4, [R1+0x24] ;  /* 0x0000240001047983 */ /* 0x000ee20000100800 */
[----:B------:R-:W-:Y:S01]  /*1c610*/  BSSY B2, `(.L_x_657) ;  /* 0x0000008000027945 */ /* 0x000fe20003800000 */
[----:B------:R-:W1:Y:S02]  /*1c620*/  S2R R3, SR_TID.X ;  /* 0x0000000000037919 */ /* 0x000e640000002100 */
[----:B-1----:R-:W-:-:S04]  /*1c630*/  LOP3.LUT R3, R3, 0x7f, RZ, 0xc0, !PT ;  /* 0x0000007f03037812 */ /* 0x002fc800078ec0ff */
[----:B------:R-:W-:Y:S01]  /*1c640*/  ISETP.NE.AND P4, PT, R3, RZ, PT ;  /* 0x000000ff0300720c */ /* 0x000fe20003f85270 */
[----:B--2---:R-:W-:Y:S01]  /*1c650*/  IMAD R5, R5, 0x8, R18 ;  /* 0x0000000805057824 */ /* 0x004fe200078e0212 */
[----:B---3--:R-:W-:-:S04]  /*1c660*/  SHF.L.U32 R8, R4, 0x1f, RZ ;  /* 0x0000001f04087819 */ /* 0x008fc800000006ff */
[----:B------:R-:W1:Y:S02]  /*1c670*/  SYNCS.PHASECHK.TRANS64.TRYWAIT P0, [R5+URZ+0x348a0], R8 ;  /* 0x0348a008050075a7 */ /* 0x000e64000800017f */
[----:B-1----:R-:W-:Y:S05]  /*1c680*/  @!P0 BRA `(.L_x_658) ;  /* 0x0000006c00ac8947 */ /* 0x002fea0003800000 */
.L_x_823:
[----:B------:R-:W-:Y:S05]  /*1c690*/  BSYNC B2 ;  /* 0x0000000000027941 */ /* 0x000fea0003800000 */
.L_x_657:
[----:B------:R-:W-:Y:S04]  /*1c6a0*/  BSSY B2, `(.L_x_659) ;  /* 0x0000008000027945 */ /* 0x000fe80003800000 */
[----:B------:R-:W-:Y:S05]  /*1c6b0*/  @P4 BRA `(.L_x_660) ;  /* 0x0000000000184947 */ /* 0x000fea0003800000 */
[----:B0-----:R-:W2:Y:S02]  /*1c6c0*/  LDL R2, [R1+0x10] ;  /* 0x0000100001027983 */ /* 0x001ea40000100800 */
[----:B--2---:R-:W-:Y:S01]  /*1c6d0*/  LOP3.LUT P0, RZ, R2, 0x1, RZ, 0xc0, !PT ;  /* 0x0000000102ff7812 */ /* 0x004fe2000780c0ff */
[----:B------:R-:W-:-:S04]  /*1c6e0*/  IMAD.MOV.U32 R2, RZ, RZ, 0xc000 ;  /* 0x0000c000ff027424 */ /* 0x000fc800078e00ff */
[----:B------:R2:W-:Y:S08]  /*1c6f0*/  SYNCS.ARRIVE.TRANS64 RZ, [R5+URZ+0x34890], R2 ;  /* 0x0348900205ff79a7 */ /* 0x0005f0000800003f */
[----:B------:R-:W-:Y:S05]  /*1c700*/  @!P0 BRA `(.L_x_660) ;  /* 0x0000000000048947 */ /* 0x000fea0003800000 */
[----:B------:R-:W-:Y:S01]  /*1c710*/  BPT.TRAP 0x1 ;  /* 0x000000040000795c */ /* 0x000fe20000300000 */
.L_x_660:
[----:B------:R-:W-:Y:S05]  /*1c720*/  BSYNC B2 ;  /* 0x0000000000027941 */ /* 0x000fea0003800000 */
.L_x_659:
[----:B0-2---:R-:W2:Y:S01]  /*1c730*/  LDL R2, [R1+0x14] ;  /* 0x0000140001027983 */ /* 0x005ea20000100800 */
[----:B------:R-:W-:Y:S01]  /*1c740*/  IMAD.MOV.U32 R11, RZ, RZ, RZ ;  /* 0x000000ffff0b7224 */ /* 0x000fe200078e00ff */
[----:B------:R-:W-:Y:S01]  /*1c750*/  UIADD3 UR4, UP0, UR36, 0x570, URZ ;  /* 0x0000057024047890 */ /* 0x000fe2000ff1e03f */
[----:B------:R-:W-:Y:S01]  /*1c760*/  IMAD R3, R6, 0x80, R10 ;  /* 0x0000008006037824 */ /* 0x000fe200078e020a */
[----:B------:R-:W-:Y:S01]  /*1c770*/  PLOP3.LUT P0, PT, PT, PT, PT, 0x80, 0x0 ;  /* 0x000000000000781c */ /* 0x000fe20003f0f070 */
[----:B------:R-:W-:Y:S01]  /*1c780*/  UMOV UR6, 0x0 ;  /* 0x0000000000067882 */ /* 0x000fe20000000000 */
[----:B------:R-:W-:Y:S01]  /*1c790*/  R2UR UR10, R11 ;  /* 0x000000000b0a72ca */ /* 0x000fe200000e0000 */
[----:B------:R-:W-:Y:S01]  /*1c7a0*/  VIADD R3, R3, 0xffffff80 ;  /* 0xffffff8003037836 */ /* 0x000fe20000000000 */
[----:B------:R-:W-:Y:S01]  /*1c7b0*/  UMOV UR7, 0x12f00000 ;  /* 0x12f0000000077882 */ /* 0x000fe20000000000 */
[----:B------:R-:W-:Y:S01]  /*1c7c0*/  UIADD3.X UR5, URZ, UR37, URZ, UP0, !UPT ;  /* 0x000000253f057290 */ /* 0x000fe200087fe43f */
[----:B--2---:R-:W-:-:S02]  /*1c7d0*/  IMAD R7, R2, 0xc000, R18 ;  /* 0x0000c00002077824 */ /* 0x004fc400078e0212 */
[----:B------:R-:W-:Y:S02]  /*1c7e0*/  VIADD R2, R5, 0x34890 ;  /* 0x0003489005027836 */ /* 0x000fe40000000000 */
[----:B------:R-:W-:-:S07]  /*1c7f0*/  VIADD R4, R7, 0x1c400 ;  /* 0x0001c40007047836 */ /* 0x000fce0000000000 */
.L_x_661:
        /* <DEDUP_REMOVED lines=16> */
.L_x_662:
        /* <DEDUP_REMOVED lines=10> */
[----:B------:R-:W-:Y:S01]  /*1c9a0*/  VIADD R4, R7, 0x24400 ;  /* 0x0002440007047836 */ /* 0x000fe20000000000 */
[----:B------:R-:W-:Y:S01]  /*1c9b0*/  PLOP3.LUT P0, PT, PT, PT, PT, 0x80, 0x0 ;  /* 0x000000000000781c */ /* 0x000fe20003f0f070 */
[----:B------:R-:W-:Y:S01]  /*1c9c0*/  UMOV UR6, 0x0 ;  /* 0x0000000000067882 */ /* 0x000fe20000000000 */
[----:B------:R-:W-:Y:S01]  /*1c9d0*/  UMOV UR7, 0x12f00000 ;  /* 0x12f0000000077882 */ /* 0x000fe20000000000 */
[----:B------:R-:W-:-:S10]  /*1c9e0*/  UMOV UR10, 0x80 ;  /* 0x00000080000a7882 */ /* 0x000fd40000000000 */
.L_x_663:
        /* <DEDUP_REMOVED lines=10> */
[----:B------:R-:W0:Y:S01]  /*1ca90*/  SYNCS.PHASECHK.TRANS64.TRYWAIT P0, [R5+URZ+0x348c0], R8 ;  /* 0x0348c008050075a7 */ /* 0x000e22000800017f */
[----:B------:R-:W-:Y:S04]  /*1caa0*/  BSSY B2, `(.L_x_664) ;  /* 0x0000002000027945 */ /* 0x000fe80003800000 */
[----:B0-----:R-:W-:Y:S05]  /*1cab0*/  @!P0 BRA `(.L_x_665) ;  /* 0x0000006800b48947 */ /* 0x001fea0003800000 */
.L_x_824:
[----:B------:R-:W-:Y:S05]  /*1cac0*/  BSYNC B2 ;  /* 0x0000000000027941 */ /* 0x000fea0003800000 */
.L_x_664:
[----:B------:R-:W-:Y:S01]  /*1cad0*/  BSSY B2, `(.L_x_666) ;  /* 0x000000a000027945 */ /* 0x000fe20003800000 */
[----:B------:R-:W-:Y:S02]  /*1cae0*/  IMAD.MOV.U32 R12, RZ, RZ, 0x0 ;  /* 0x00000000ff0c7424 */ /* 0x000fe400078e00ff */
[----:B------:R-:W-:Y:S01]  /*1caf0*/  IMAD.MOV.U32 R13, RZ, RZ, 0x12f00000 ;  /* 0x12f00000ff0d7424 */ /* 0x000fe200078e00ff */
[----:B------:R-:W-:Y:S06]  /*1cb00*/  @P4 BRA `(.L_x_667) ;  /* 0x0000000000184947 */ /* 0x000fec0003800000 */
[----:B------:R-:W2:Y:S02]  /*1cb10*/  LDL R2, [R1+0x10] ;  /* 0x0000100001027983 */ /* 0x000ea40000100800 */
[----:B--2---:R-:W-:Y:S01]  /*1cb20*/  LOP3.LUT P0, RZ, R2, 0x1, RZ, 0xc0, !PT ;  /* 0x0000000102ff7812 */ /* 0x004fe2000780c0ff */
[----:B------:R-:W-:-:S04]  /*1cb30*/  IMAD.MOV.U32 R2, RZ, RZ, 0x8000 ;  /* 0x00008000ff027424 */ /* 0x000fc800078e00ff */
[----:B------:R2:W-:Y:S08]  /*1cb40*/  SYNCS.ARRIVE.TRANS64 RZ, [R5+URZ+0x348b0], R2 ;  /* 0x0348b00205ff79a7 */ /* 0x0005f0000800003f */
[----:B------:R-:W-:Y:S05]  /*1cb50*/  @!P0 BRA `(.L_x_667) ;  /* 0x0000000000048947 */ /* 0x000fea0003800000 */
[----:B------:R-:W-:Y:S01]  /*1cb60*/  BPT.TRAP 0x1 ;  /* 0x000000040000795c */ /* 0x000fe20000300000 */
.L_x_667:
[----:B------:R-:W-:Y:S05]  /*1cb70*/  BSYNC B2 ;  /* 0x0000000000027941 */ /* 0x000fea0003800000 */
.L_x_666:
[----:B--2---:R-:W2:Y:S01]  /*1cb80*/  LDL R2, [R1+0x14] ;  /* 0x0000140001027983 */ /* 0x004ea20000100800 */
[----:B------:R-:W-:Y:S01]  /*1cb90*/  R2UR UR10, R11 ;  /* 0x000000000b0a72ca */ /* 0x000fe200000e0000 */
[----:B------:R-:W-:Y:S01]  /*1cba0*/  VIADD R4, R18, 0x400 ;  /* 0x0000040012047836 */ /* 0x000fe20000000000 */
[----:B------:R-:W-:Y:S01]  /*1cbb0*/  R2UR UR6, R12 ;  /* 0x000000000c0672ca */ /* 0x000fe200000e0000 */
[----:B------:R-:W-:Y:S01]  /*1cbc0*/  UIADD3 UR4, UP0, UR36, 0x670, URZ ;  /* 0x0000067024047890 */ /* 0x000fe2000ff1e03f */
[----:B------:R-:W-:Y:S01]  /*1cbd0*/  R2UR UR7, R13 ;  /* 0x000000000d0772ca */ /* 0x000fe200000e0000 */
[----:B01----:R-:W-:Y:S01]  /*1cbe0*/  VIADD R5, R5, 0x348b0 ;  /* 0x000348b005057836 */ /* 0x003fe20000000000 */
[----:B------:R-:W-:Y:S01]  /*1cbf0*/  PLOP3.LUT P0, PT, PT, PT, PT, 0x80, 0x0 ;  /* 0x000000000000781c */ /* 0x000fe20003f0f070 */
[----:B------:R-:W-:Y:S01]  /*1cc00*/  UIADD3.X UR5, URZ, UR37, URZ, UP0, !UPT ;  /* 0x000000253f057290 */ /* 0x000fe200087fe43f */
[----:B--2---:R-:W-:-:S11]  /*1cc10*/  IMAD R2, R2, 0x8000, R4 ;  /* 0x0000800002027824 */ /* 0x004fd600078e0204 */
.L_x_668:
        /* <DEDUP_REMOVED lines=10> */
[----:B------:R-:W2:Y:S01]  /*1ccc0*/  LDL R7, [R1+0x14] ;  /* 0x0000140001077983 */ /* 0x000ea20000100800 */
[----:B------:R-:W-:Y:S01]  /*1ccd0*/  IMAD.MOV.U32 R2, RZ, RZ, 0x6000 ;  /* 0x00006000ff027424 */ /* 0x000fe200078e00ff */
[----:B------:R-:W-:Y:S02]  /*1cce0*/  R2UR UR10, R14 ;  /* 0x000000000e0a72ca */ /* 0x000fe400000e0000 */
[----:B------:R-:W-:Y:S02]  /*1ccf0*/  R2UR UR6, R12 ;  /* 0x000000000c0672ca */ /* 0x000fe400000e0000 */
[----:B------:R-:W-:Y:S02]  /*1cd00*/  R2UR UR7, R13 ;  /* 0x000000000d0772ca */ /* 0x000fe400000e0000 */
[----:B------:R-:W-:Y:S01]  /*1cd10*/  PLOP3.LUT P0, PT, PT, PT, PT, 0x80, 0x0 ;  /* 0x000000000000781c */ /* 0x000fe20003f0f070 */
[----:B--2---:R-:W-:-:S04]  /*1cd20*/  IMAD R2, R7, R2, 0x2000 ;  /* 0x0000200007027424 */ /* 0x004fc800078e0202 */
[----:B------:R-:W-:-:S04]  /*1cd30*/  IMAD R2, R7, -0x2000, R2 ;  /* 0xffffe00007027824 */ /* 0x000fc800078e0202 */
[----:B------:R-:W-:-:S07]  /*1cd40*/  IMAD R2, R2, 0x2, R4 ;  /* 0x0000000202027824 */ /* 0x000fce00078e0204 */
.L_x_669:
        /* <DEDUP_REMOVED lines=10> */
.L_x_656:
[----:B------:R-:W-:Y:S05]  /*1cdf0*/  BSYNC B1 ;  /* 0x0000000000017941 */ /* 0x000fea0003800000 */
.L_x_655:
[----:B------:R-:W0:Y:S04]  /*1ce00*/  LDL.LU R7, [R1+0x14] ;  /* 0x0000140001077983 */ /* 0x000e280000300800 */
[----:B------:R-:W2:Y:S01]  /*1ce10*/  LDL.LU R4, [R1+0x24] ;  /* 0x0000240001047983 */ /* 0x000ea20000300800 */
[----:B------:R-:W-:Y:S01]  /*1ce20*/  PLOP3.LUT P5, PT, PT, PT, PT, 0x8, 0x0 ;  /* 0x000000000000781c */ /* 0x000fe20003fae170 */
[----:B0-----:R-:W-:Y:S02]  /*1ce30*/  VIADD R2, R7, 0x1 ;  /* 0x0000000107027836 */ /* 0x001fe40000000000 */
[----:B------:R-:W-:-:S03]  /*1ce40*/  VIADD R7, R6, 0xfffffffe ;  /* 0xfffffffe06077836 */ /* 0x000fc60000000000 */
[----:B------:R-:W-:-:S04]  /*1ce50*/  ISETP.NE.AND P0, PT, R2, 0x2, PT ;  /* 0x000000020200780c */ /* 0x000fc80003f05270 */
[----:B------:R-:W-:Y:S02]  /*1ce60*/  SEL R3, RZ, 0x1, P0 ;  /* 0x00000001ff037807 */ /* 0x000fe40000000000 */
[----:B------:R-:W-:Y:S02]  /*1ce70*/  SEL R2, R2, RZ, P0 ;  /* 0x000000ff02027207 */ /* 0x000fe40000000000 */
[----:B--2---:R-:W-:Y:S02]  /*1ce80*/  LOP3.LUT R4, R4, R3, RZ, 0x3c, !PT ;  /* 0x0000000304047212 */ /* 0x004fe400078e3cff */
[----:B------:R-:W-:-:S03]  /*1ce90*/  ISETP.GE.AND P0, PT, R7, R9, PT ;  /* 0x000000090700720c */ /* 0x000fc60003f06270 */
[----:B------:R1:W-:Y:S04]  /*1cea0*/  STL [R1+0x24], R4 ;  /* 0x0000240401007387 */ /* 0x0003e80000100800 */
[----:B------:R1:W-:Y:S06]  /*1ceb0*/  STL [R1+0x14], R2 ;  /* 0x0000140201007387 */ /* 0x0003ec0000100800 */
[----:B------:R-:W-:Y:S05]  /*1cec0*/  @!P0 BRA `(.L_x_649) ;  /* 0x00000008002c8947 */ /* 0x000fea0003800000 */
.L_x_685:
[----:B------:R-:W-:Y:S05]  /*1ced0*/  YIELD ;  /* 0x0000000000007946 */ /* 0x000fea0003800000 */
[----:B------:R-:W-:Y:S04]  /*1cee0*/  BSSY B1, `(.L_x_670) ;  /* 0x000007d000017945 */ /* 0x000fe80003800000 */
[----:B--2---:R-:W-:Y:S05]  /*1cef0*/  @!P2 BRA `(.L_x_671) ;  /* 0x0000000400eca947 */ /* 0x004fea0003800000 */
[----:B------:R-:W2:Y:S04]  /*1cf00*/  LDL R3, [R1+0x14] ;  /* 0x0000140001037983 */ /* 0x000ea80000100800 */
[----:B-1----:R-:W3:Y:S01]  /*1cf10*/  LDL R2, [R1+0x24] ;  /* 0x0000240001027983 */ /* 0x002ee20000100800 */
[----:B------:R-:W-:Y:S01]  /*1cf20*/  BSSY B2, `(.L_x_672) ;  /* 0x0000005000027945 */ /* 0x000fe20003800000 */
[----:B--2---:R-:W-:Y:S01]  /*1cf30*/  IMAD R6, R3, 0x8, R18 ;  /* 0x0000000803067824 */ /* 0x004fe200078e0212 */
[----:B---3--:R-:W-:-:S04]  /*1cf40*/  SHF.L.U32 R5, R2, 0x1f, RZ ;  /* 0x0000001f02057819 */ /* 0x008fc800000006ff */
[----:B------:R-:W0:Y:S02]  /*1cf50*/  SYNCS.PHASECHK.TRANS64.TRYWAIT P0, [R6+URZ+0x348a0], R5 ;  /* 0x0348a005060075a7 */ /* 0x000e24000800017f */
[----:B0-----:R-:W-:Y:S05]  /*1cf60*/  @!P0 BRA `(.L_x_673) ;  /* 0x00000064009c8947 */ /* 0x001fea0003800000 */
.L_x_825:
[----:B------:R-:W-:Y:S05]  /*1cf70*/  BSYNC B2 ;  /* 0x0000000000027941 */ /* 0x000fea0003800000 */
.L_x_672:
[----:B------:R-:W1:Y:S01]  /*1cf80*/  S2R R2, SR_TID.X ;  /* 0x0000000000027919 */ /* 0x000e620000002100 */
[----:B------:R-:W-:Y:S01]  /*1cf90*/  BSSY B2, `(.L_x_674) ;  /* 0x000000a000027945 */ /* 0x000fe20003800000 */
[----:B-1----:R-:W-:-:S04]  /*1cfa0*/  LOP3.LUT R2, R2, 0x7f, RZ, 0xc0, !PT ;  /* 0x0000007f02027812 */ /* 0x002fc800078ec0ff */
[----:B------:R-:W-:-:S13]  /*1cfb0*/  ISETP.NE.AND P1, PT, R2, RZ, PT ;  /* 0x000000ff0200720c */ /* 0x000fda0003f25270 */
[----:B------:R-:W-:Y:S05]  /*1cfc0*/  @P1 BRA `(.L_x_675) ;  /* 0x0000000000181947 */ /* 0x000fea0003800000 */
[----:B------:R-:W2:Y:S02]  /*1cfd0*/  LDL R2, [R1+0x10] ;  /* 0x0000100001027983 */ /* 0x000ea40000100800 */
[----:B--2---:R-:W-:Y:S01]  /*1cfe0*/  LOP3.LUT P0, RZ, R2, 0x1, RZ, 0xc0, !PT ;  /* 0x0000000102ff7812 */ /* 0x004fe2000780c0ff */
[----:B------:R-:W-:-:S04]  /*1cff0*/  IMAD.MOV.U32 R2, RZ, RZ, 0xc000 ;  /* 0x0000c000ff027424 */ /* 0x000fc800078e00ff */
[----:B------:R1:W-:Y:S08]  /*1d000*/  SYNCS.ARRIVE.TRANS64 RZ, [R6+URZ+0x34890], R2 ;  /* 0x0348900206ff79a7 */ /* 0x0003f0000800003f */
[----:B------:R-:W-:Y:S05]  /*1d010*/  @!P0 BRA `(.L_x_675) ;  /* 0x0000000000048947 */ /* 0x000fea0003800000 */
[----:B------:R-:W-:Y:S01]  /*1d020*/  BPT.TRAP 0x1 ;  /* 0x000000040000795c */ /* 0x000fe20000300000 */
.L_x_675:
[----:B------:R-:W-:Y:S05]  /*1d030*/  BSYNC B2 ;  /* 0x0000000000027941 */ /* 0x000fea0003800000 */
.L_x_674:
[----:B-1----:R-:W2:Y:S01]  /*1d040*/  LDL R2, [R1+0x14] ;  /* 0x0000140001027983 */ /* 0x002ea20000100800 */
[----:B------:R-:W-:Y:S01]  /*1d050*/  IMAD.MOV.U32 R11, RZ, RZ, RZ ;  /* 0x000000ffff0b7224 */ /* 0x000fe200078e00ff */
[----:B------:R-:W-:Y:S01]  /*1d060*/  UIADD3 UR4, UP0, UR36, 0x570, URZ ;  /* 0x0000057024047890 */ /* 0x000fe2000ff1e03f */
[----:B------:R-:W-:Y:S01]  /*1d070*/  IMAD R3, R7, 0x80, R10 ;  /* 0x0000008007037824 */ /* 0x000fe200078e020a */
[----:B------:R-:W-:Y:S01]  /*1d080*/  PLOP3.LUT P0, PT, PT, PT, PT, 0x80, 0x0 ;  /* 0x000000000000781c */ /* 0x000fe20003f0f070 */
[----:B------:R-:W-:Y:S01]  /*1d090*/  UMOV UR6, 0x0 ;  /* 0x0000000000067882 */ /* 0x000fe20000000000 */
[----:B------:R-:W-:Y:S01]  /*1d0a0*/  R2UR UR10, R11 ;  /* 0x000000000b0a72ca */ /* 0x000fe200000e0000 */
[----:B------:R-:W-:Y:S01]  /*1d0b0*/  UIADD3.X UR5, URZ, UR37, URZ, UP0, !UPT ;  /* 0x000000253f057290 */ /* 0x000fe200087fe43f */
[----:B------:R-:W-:Y:S01]  /*1d0c0*/  UMOV UR7, 0x12f00000 ;  /* 0x12f0000000077882 */ /* 0x000fe20000000000 */
[----:B--2---:R-:W-:Y:S02]  /*1d0d0*/  IMAD R4, R2, 0xc000, R18 ;  /* 0x0000c00002047824 */ /* 0x004fe400078e0212 */
[----:B------:R-:W-:-:S02]  /*1d0e0*/  VIADD R2, R6, 0x34890 ;  /* 0x0003489006027836 */ /* 0x000fc40000000000 */
[----:B------:R-:W-:-:S08]  /*1d0f0*/  VIADD R8, R4, 0x1c400 ;  /* 0x0001c40004087836 */ /* 0x000fd00000000000 */
.L_x_676:
        /* <DEDUP_REMOVED lines=12> */
[----:B------:R-:W-:Y:S01]  /*1d1c0*/  VIADD R8, R4, 0x20400 ;  /* 0x0002040004087836 */ /* 0x000fe20000000000 */
[----:B------:R-:W-:Y:S01]  /*1d1d0*/  UMOV UR6, 0x0 ;  /* 0x0000000000067882 */ /* 0x000fe20000000000 */
[----:B------:R-:W-:Y:S01]  /*1d1e0*/  UMOV UR7, 0x12f00000 ;  /* 0x12f0000000077882 */ /* 0x000fe20000000000 */
[----:B------:R-:W-:-:S15]  /*1d1f0*/  R2UR UR10, R12 ;  /* 0x000000000c0a72ca */ /* 0x000fde00000e0000 */
.L_x_677:
        /* <DEDUP_REMOVED lines=10> */
[----:B------:R-:W-:Y:S01]  /*1d2a0*/  VIADD R4, R4, 0x24400 ;  /* 0x0002440004047836 */ /* 0x000fe20000000000 */
[----:B------:R-:W-:Y:S01]  /*1d2b0*/  PLOP3.LUT P0, PT, PT, PT, PT, 0x80, 0x0 ;  /* 0x000000000000781c */ /* 0x000fe20003f0f070 */
[----:B------:R-:W-:Y:S01]  /*1d2c0*/  UMOV UR6, 0x0 ;  /* 0x0000000000067882 */ /* 0x000fe20000000000 */
[----:B------:R-:W-:Y:S01]  /*1d2d0*/  UMOV UR7, 0x12f00000 ;  /* 0x12f0000000077882 */ /* 0x000fe20000000000 */
[----:B------:R-:W-:-:S10]  /*1d2e0*/  UMOV UR10, 0x80 ;  /* 0x00000080000a7882 */ /* 0x000fd40000000000 */
.L_x_678:
        /* <DEDUP_REMOVED lines=10> */
[----:B------:R-:W1:Y:S01]  /*1d390*/  SYNCS.PHASECHK.TRANS64.TRYWAIT P0, [R6+URZ+0x348c0], R5 ;  /* 0x0348c005060075a7 */ /* 0x000e62000800017f */
[----:B------:R-:W-:Y:S04]  /*1d3a0*/  BSSY B2, `(.L_x_679) ;  /* 0x0000002000027945 */ /* 0x000fe80003800000 */
[----:B-1----:R-:W-:Y:S05]  /*1d3b0*/  @!P0 BRA `(.L_x_680) ;  /* 0x00000060009c8947 */ /* 0x002fea0003800000 */
.L_x_826:
[----:B------:R-:W-:Y:S05]  /*1d3c0*/  BSYNC B2 ;  /* 0x0000000000027941 */ /* 0x000fea0003800000 */
.L_x_679:
[----:B------:R-:W-:Y:S01]  /*1d3d0*/  BSSY B2, `(.L_x_681) ;  /* 0x000000a000027945 */ /* 0x000fe20003800000 */
[----:B------:R-:W-:Y:S02]  /*1d3e0*/  IMAD.MOV.U32 R4, RZ, RZ, 0x0 ;  /* 0x00000000ff047424 */ /* 0x000fe400078e00ff */
[----:B01----:R-:W-:Y:S01]  /*1d3f0*/  IMAD.MOV.U32 R5, RZ, RZ, 0x12f00000 ;  /* 0x12f00000ff057424 */ /* 0x003fe200078e00ff */
[----:B------:R-:W-:Y:S06]  /*1d400*/  @P1 BRA `(.L_x_682) ;  /* 0x0000000000181947 */ /* 0x000fec0003800000 */
[----:B------:R-:W2:Y:S02]  /*1d410*/  LDL R2, [R1+0x10] ;  /* 0x0000100001027983 */ /* 0x000ea40000100800 */
[----:B--2---:R-:W-:Y:S01]  /*1d420*/  LOP3.LUT P0, RZ, R2, 0x1, RZ, 0xc0, !PT ;  /* 0x0000000102ff7812 */ /* 0x004fe2000780c0ff */
[----:B------:R-:W-:-:S04]  /*1d430*/  IMAD.MOV.U32 R2, RZ, RZ, 0x8000 ;  /* 0x00008000ff027424 */ /* 0x000fc800078e00ff */
[----:B------:R0:W-:Y:S08]  /*1d440*/  SYNCS.ARRIVE.TRANS64 RZ, [R6+URZ+0x348b0], R2 ;  /* 0x0348b00206ff79a7 */ /* 0x0001f0000800003f */
[----:B------:R-:W-:Y:S05]  /*1d450*/  @!P0 BRA `(.L_x_682) ;  /* 0x0000000000048947 */ /* 0x000fea0003800000 */
[----:B------:R-:W-:Y:S01]  /*1d460*/  BPT.TRAP 0x1 ;  /* 0x000000040000795c */ /* 0x000fe20000300000 */
.L_x_682:
[----:B------:R-:W-:Y:S05]  /*1d470*/  BSYNC B2 ;  /* 0x0000000000027941 */ /* 0x000fea0003800000 */
.L_x_681:
[----:B------:R-:W2:Y:S01]  /*1d480*/  LDL R8, [R1+0x14] ;  /* 0x0000140001087983 */ /* 0x000ea20000100800 */
[----:B------:R-:W-:Y:S01]  /*1d490*/  R2UR UR10, R11 ;  /* 0x000000000b0a72ca */ /* 0x000fe200000e0000 */
[----:B0-----:R-:W-:Y:S01]  /*1d4a0*/  VIADD R2, R18, 0x400 ;  /* 0x0000040012027836 */ /* 0x001fe20000000000 */
[----:B------:R-:W-:Y:S01]  /*1d4b0*/  R2UR UR6, R4 ;  /* 0x00000000040672ca */ /* 0x000fe200000e0000 */
[----:B------:R-:W-:Y:S01]  /*1d4c0*/  UIADD3 UR4, UP0, UR36, 0x670, URZ ;  /* 0x0000067024047890 */ /* 0x000fe2000ff1e03f */
[----:B------:R-:W-:Y:S01]  /*1d4d0*/  R2UR UR7, R5 ;  /* 0x00000000050772ca */ /* 0x000fe200000e0000 */
[----:B------:R-:W-:Y:S01]  /*1d4e0*/  VIADD R6, R6, 0x348b0 ;  /* 0x000348b006067836 */ /* 0x000fe20000000000 */
[----:B------:R-:W-:Y:S01]  /*1d4f0*/  PLOP3.LUT P0, PT, PT, PT, PT, 0x80, 0x0 ;  /* 0x000000000000781c */ /* 0x000fe20003f0f070 */
[----:B------:R-:W-:Y:S01]  /*1d500*/  UIADD3.X UR5, URZ, UR37, URZ, UP0, !UPT ;  /* 0x000000253f057290 */ /* 0x000fe200087fe43f */
[----:B--2---:R-:W-:-:S11]  /*1d510*/  IMAD R2, R8, 0x8000, R2 ;  /* 0x0000800008027824 */ /* 0x004fd600078e0202 */
.L_x_683:
        /* <DEDUP_REMOVED lines=15> */
.L_x_684:
        /* <DEDUP_REMOVED lines=10> */
.L_x_671:
[----:B------:R-:W-:Y:S05]  /*1d6b0*/  BSYNC B1 ;  /* 0x0000000000017941 */ /* 0x000fea0003800000 */
.L_x_670:
[----:B------:R-:W2:Y:S04]  /*1d6c0*/  LDL.LU R5, [R1+0x14] ;  /* 0x0000140001057983 */ /* 0x000ea80000300800 */
[----:B-1----:R-:W3:Y:S01]  /*1d6d0*/  LDL.LU R4, [R1+0x24] ;  /* 0x0000240001047983 */ /* 0x002ee20000300800 */
[----:B--2---:R-:W-:-:S05]  /*1d6e0*/  VIADD R2, R5, 0x1 ;  /* 0x0000000105027836 */ /* 0x004fca0000000000 */
[----:B------:R-:W-:-:S04]  /*1d6f0*/  ISETP.NE.AND P0, PT, R2, 0x2, PT ;  /* 0x000000020200780c */ /* 0x000fc80003f05270 */
[----:B------:R-:W-:Y:S02]  /*1d700*/  SEL R3, RZ, 0x1, P0 ;  /* 0x00000001ff037807 */ /* 0x000fe40000000000 */
[----:B------:R-:W-:Y:S02]  /*1d710*/  SEL R2, R2, RZ, P0 ;  /* 0x000000ff02027207 */ /* 0x000fe40000000000 */
[----:B---3--:R-:W-:Y:S02]  /*1d720*/  LOP3.LUT R4, R4, R3, RZ, 0x3c, !PT ;  /* 0x0000000304047212 */ /* 0x008fe400078e3cff */
[C---:B------:R-:W-:Y:S01]  /*1d730*/  ISETP.GT.AND P0, PT, R7.reuse, R9, PT ;  /* 0x000000090700720c */ /* 0x040fe20003f04270 */
[----:B------:R-:W-:Y:S02]  /*1d740*/  VIADD R7, R7, 0xffffffff ;  /* 0xffffffff07077836 */ /* 0x000fe40000000000 */
[----:B------:R2:W-:Y:S04]  /*1d750*/  STL [R1+0x24], R4 ;  /* 0x0000240401007387 */ /* 0x0005e80000100800 */
[----:B------:R2:W-:Y:S06]  /*1d760*/  STL [R1+0x14], R2 ;  /* 0x0000140201007387 */ /* 0x0005ec0000100800 */
[----:B------:R-:W-:Y:S05]  /*1d770*/  @P0 BRA `(.L_x_685) ;  /* 0xfffffff400d40947 */ /* 0x000fea000383ffff */
.L_x_649:
[----:B------:R-:W-:Y:S05]  /*1d780*/  BSYNC B0 ;  /* 0x0000000000007941 */ /* 0x000fea0003800000 */
.L_x_648:
[----:B-12---:R-:W2:Y:S04]  /*1d790*/  LDL R2, [R1+0x10] ;  /* 0x0000100001027983 */ /* 0x006ea80000100800 */
[----:B------:R1:W5:Y:S01]  /*1d7a0*/  LDL R8, [R1+0x40] ;  /* 0x0000400001087983 */ /* 0x0003620000100800 */
[----:B------:R-:W-:Y:S05]  /*1d7b0*/  @!P5 WARPSYNC.ALL ;  /* 0x000000000000d948 */ /* 0x000fea0003800000 */
[----:B------:R1:W-:Y:S01]  /*1d7c0*/  STL [R1+0x44], RZ ;  /* 0x000044ff01007387 */ /* 0x0003e20000100800 */
[----:B------:R-:W-:Y:S01]  /*1d7d0*/  BSSY B0, `(.L_x_686) ;  /* 0x0000021000007945 */ /* 0x000fe20003800000 */
[----:B------:R-:W-:Y:S01]  /*1d7e0*/  @!P5 BAR.SYNC.DEFER_BLOCKING 0xc, 0x180 ;  /* 0x030600000000db1d */ /* 0x000fe20000010000 */
[----:B--2---:R-:W-:-:S13]  /*1d7f0*/  LOP3.LUT P0, RZ, R2, 0x4, RZ, 0xc0, !PT ;  /* 0x0000000402ff7812 */ /* 0x004fda000780c0ff */
[----:B-1----:R-:W-:Y:S05]  /*1d800*/  @!P0 BRA `(.L_x_687) ;  /* 0x0000000000748947 */ /* 0x002fea0003800000 */
[----:B------:R-:W-:-:S13]  /*1d810*/  ISETP.NE.AND P0, PT, R17, RZ, PT ;  /* 0x000000ff1100720c */ /* 0x000fda0003f05270 */
[----:B------:R-:W1:Y:S02]  /*1d820*/  @!P0 LDC R17, c[0x0][0x9f0] ;  /* 0x00027c00ff118b82 */ /* 0x000e640000000800 */
[----:B-1----:R-:W-:-:S04]  /*1d830*/  IABS R0, R17 ;  /* 0x0000001100007213 */ /* 0x002fc80000000000 */
[----:B------:R-:W1:Y:S08]  /*1d840*/  I2F.RP R2, R0 ;  /* 0x0000000000027306 */ /* 0x000e700000209400 */
[----:B-1----:R-:W1:Y:S02]  /*1d850*/  MUFU.RCP R2, R2 ;  /* 0x0000000200027308 */ /* 0x002e640000001000 */
[----:B-1----:R-:W-:-:S06]  /*1d860*/  VIADD R2, R2, 0xffffffe ;  /* 0x0ffffffe02027836 */ /* 0x002fcc0000000000 */
[----:B0-----:R-:W0:Y:S02]  /*1d870*/  F2I.FTZ.U32.TRUNC.NTZ R3, R2 ;  /* 0x0000000200037305 */ /* 0x001e24000021f000 */
[----:B0-----:R-:W-:-:S04]  /*1d880*/  IMAD.MOV R2, RZ, RZ, -R3 ;  /* 0x000000ffff027224 */ /* 0x001fc800078e0a03 */
[----:B------:R-:W-:Y:S02]  /*1d890*/  IMAD R4, R2, R0, RZ ;  /* 0x0000000002047224 */ /* 0x000fe400078e02ff */
[----:B------:R-:W-:-:S04]  /*1d8a0*/  IMAD.MOV.U32 R2, RZ, RZ, RZ ;  /* 0x000000ffff027224 */ /* 0x000fc800078e00ff */
[----:B------:R-:W-:Y:S01]  /*1d8b0*/  IMAD.HI.U32 R6, R3, R4, R2 ;  /* 0x0000000403067227 */ /* 0x000fe200078e0002 */
[----:B------:R-:W-:Y:S02]  /*1d8c0*/  IABS R2, R17 ;  /* 0x0000001100027213 */ /* 0x000fe40000000000 */
[----:B-----5:R-:W-:-:S03]  /*1d8d0*/  IADD3 R4, R8, -0x1, R17 ;  /* 0xffffffff08047810 */ /* 0x020fc60007ffe011 */
        /* <DEDUP_REMOVED lines=15> */
[----:B------:R1:W-:Y:S02]  /*1d9d0*/  STL [R1+0x44], R2 ;  /* 0x0000440201007387 */ /* 0x0003e40000100800 */
.L_x_687:
[----:B------:R-:W-:Y:S05]  /*1d9e0*/  BSYNC B0 ;  /* 0x0000000000007941 */ /* 0x000fea0003800000 */
.L_x_686:
[----:B------:R-:W2:Y:S04]  /*1d9f0*/  LDL R0, [R1+0x44] ;  /* 0x0000440001007983 */ /* 0x000ea80000100800 */
[----:B-1----:R-:W2:Y:S01]  /*1da00*/  LDL R2, [R1+0x60] ;  /* 0x0000600001027983 */ /* 0x002ea20000100800 */
[----:B------:R-:W-:Y:S01]  /*1da10*/  BSSY B7, `(.L_x_688) ;  /* 0x0000415000077945 */ /* 0x000fe20003800000 */
[----:B--2---:R-:W-:-:S05]  /*1da20*/  IMAD R2, R2, R0, RZ ;  /* 0x0000000002027224 */ /* 0x004fca00078e02ff */
[----:B-----5:R-:W-:Y:S01]  /*1da30*/  VIADDMNMX R0, R2, R0, R8, PT ;  /* 0x0000000002007246 */ /* 0x020fe20003800108 */
[----:B------:R1:W-:Y:S03]  /*1da40*/  STL [R1+0x34], R2 ;  /* 0x0000340201007387 */ /* 0x0003e60000100800 */
[----:B------:R-:W-:Y:S01]  /*1da50*/  ISETP.GT.AND P0, PT, R0, R2, PT ;  /* 0x000000020000720c */ /* 0x000fe20003f04270 */
[----:B------:R1:W-:-:S12]  /*1da60*/  STL [R1+0x48], R0 ;  /* 0x0000480001007387 */ /* 0x0003d80000100800 */
[----:B-1----:R-:W-:Y:S05]  /*1da70*/  @P0 BRA `(.L_x_689) ;  /* 0x0000000000480947 */ /* 0x002fea0003800000 */
[----:B------:R-:W1:Y:S02]  /*1da80*/  S2R R0, SR_TID.X ;  /* 0x0000000000007919 */ /* 0x000e640000002100 */
[----:B-1----:R-:W-:-:S04]  /*1da90*/  LOP3.LUT R0, R0, 0x7f, RZ, 0xc0, !PT ;  /* 0x0000007f00007812 */ /* 0x002fc800078ec0ff */
[----:B------:R-:W-:-:S13]  /*1daa0*/  ISETP.NE.AND P1, PT, R0, RZ, PT ;  /* 0x000000ff0000720c */ /* 0x000fda0003f25270 */
[----:B------:R-:W-:Y:S05]  /*1dab0*/  @P1 BRA `(.L_x_690) ;  /* 0x0000004000281947 */ /* 0x000fea0003800000 */
[----:B0-----:R-:W0:Y:S01]  /*1dac0*/  S2R R3, SR_LANEID ;  /* 0x0000000000037919 */ /* 0x001e220000000000 */
[----:B------:R-:W-:Y:S02]  /*1dad0*/  VOTEU.ANY UR4, UPT, PT ;  /* 0x0000000000047886 */ /* 0x000fe400038e0100 */
[----:B------:R-:W0:Y:S08]  /*1dae0*/  FLO.U32 R0, UR4 ;  /* 0x0000000400007d00 */ /* 0x000e3000080e0000 */
[----:B------:R-:W1:Y:S01]  /*1daf0*/  POPC R4, UR4 ;  /* 0x0000000400047d09 */ /* 0x000e620008000000 */
[----:B0-----:R-:W-:-:S02]  /*1db00*/  ISETP.EQ.U32.AND P0, PT, R0, R3, PT ;  /* 0x000000030000720c */ /* 0x001fc40003f02070 */
[----:B------:R-:W1:Y:S11]  /*1db10*/  LDC.64 R2, c[0x0][0xc60] ;  /* 0x00031800ff027b82 */ /* 0x000e760000000a00 */
[----:B-1----:R-:W2:Y:S01]  /*1db20*/  @P0 ATOMG.E.ADD.STRONG.GPU PT, R3, desc[UR58][R2.64], R4 ;  /* 0x00000004020309a8 */ /* 0x002ea200081ee1fa */
[----:B------:R-:W0:Y:S02]  /*1db30*/  S2R R5, SR_LTMASK ;  /* 0x0000000000057919 */ /* 0x000e240000003900 */
[----:B0-----:R-:W-:-:S06]  /*1db40*/  LOP3.LUT R5, R5, UR4, RZ, 0xc0, !PT ;  /* 0x0000000405057c12 */ /* 0x001fcc000f8ec0ff */
[----:B------:R-:W0:Y:S01]  /*1db50*/  POPC R5, R5 ;  /* 0x0000000500057309 */ /* 0x000e220000000000 */
[----:B--2---:R-:W0:Y:S02]  /*1db60*/  SHFL.IDX PT, R0, R3, R0, 0x1f ;  /* 0x00001f0003007589 */ /* 0x004e2400000e0000 */
[----:B0-----:R-:W-:-:S05]  /*1db70*/  IADD3 R0, R0, UR39, R5 ;  /* 0x0000002700007c10 */ /* 0x001fca000fffe005 */
[----:B------:R1:W-:Y:S01]  /*1db80*/  STL [R1], R0 ;  /* 0x0000000001007387 */ /* 0x0003e20000100800 */
[----:B------:R-:W-:Y:S05]  /*1db90*/  BRA `(.L_x_690) ;  /* 0x0000003c00f07947 */ /* 0x000fea0003800000 */
.L_x_689:
        /* <DEDUP_REMOVED lines=8> */
[----:B------:R-:W-:Y:S02]  /*1dc20*/  IMAD.U32 R4, RZ, RZ, UR6 ;  /* 0x00000006ff047e24 */ /* 0x000fe4000f8e00ff */
[----:B0-----:R-:W0:Y:S01]  /*1dc30*/  LDC.64 R2, c[0x4][R2] ;  /* 0x0100000002027b82 */ /* 0x001e220000000a00 */
[----:B------:R-:W-:Y:S02]  /*1dc40*/  IMAD.U32 R5, RZ, RZ, UR7 ;  /* 0x00000007ff057e24 */ /* 0x000fe4000f8e00ff */
        /* <DEDUP_REMOVED lines=9> */
.L_x_692:
[----:B------:R-:W-:Y:S05]  /*1dce0*/  BSYNC B6 ;  /* 0x0000000000067941 */ /* 0x000fea0003800000 */
.L_x_691:
        /* <DEDUP_REMOVED lines=8> */
[----:B0-----:R0:W1:Y:S01]  /*1dd70*/  LDC.64 R2, c[0x4][R17] ;  /* 0x0100000011027b82 */ /* 0x0010620000000a00 */
[----:B------:R-:W-:Y:S02]  /*1dd80*/  IMAD.U32 R4, RZ, RZ, UR6 ;  /* 0x00000006ff047e24 */ /* 0x000fe4000f8e00ff */
[----:B------:R-:W-:Y:S02]  /*1dd90*/  IMAD.U32 R5, RZ, RZ, UR7 ;  /* 0x00000007ff057e24 */ /* 0x000fe4000f8e00ff */
[----:B------:R-:W-:Y:S02]  /*1dda0*/  IMAD.U32 R6, RZ, RZ, UR8 ;  /* 0x00000008ff067e24 */ /* 0x000fe4000f8e00ff */
[----:B------:R-:W-:-:S02]  /*1ddb0*/  IMAD.U32 R7, RZ, RZ, UR9 ;  /* 0x00000009ff077e24 */ /* 0x000fc4000f8e00ff */
[----:B------:R-:W-:Y:S02]  /*1ddc0*/  IMAD.U32 R10, RZ, RZ, UR4 ;  /* 0x00000004ff0a7e24 */ /* 0x000fe4000f8e00ff */
[----:B------:R-:W-:Y:S02]  /*1ddd0*/  IMAD.U32 R11, RZ, RZ, UR5 ;  /* 0x00000005ff0b7e24 */ /* 0x000fe4000f8e00ff */
[----:B------:R-:W-:Y:S02]  /*1dde0*/  IMAD.MOV.U32 R8, RZ, RZ, 0x70 ;  /* 0x00000070ff087424 */ /* 0x000fe400078e00ff */
[----:B------:R-:W-:Y:S02]  /*1ddf0*/  IMAD.MOV.U32 R12, RZ, RZ, 0x1 ;  /* 0x00000001ff0c7424 */ /* 0x000fe400078e00ff */
[----:B0-----:R-:W-:-:S07]  /*1de00*/  IMAD.MOV.U32 R13, RZ, RZ, RZ ;  /* 0x000000ffff0d7224 */ /* 0x001fce00078e00ff */
[----:B------:R-:W-:-:S07]  /*1de10*/  LEPC R20, `(.L_x_695) ;  /* 0x000000001014794e */ /* 0x000fce0000000000 */
[----:B-1----:R-:W-:Y:S05]  /*1de20*/  CALL.ABS.NOINC R2 ;  /* 0x0000000002007343 */ /* 0x002fea0003c00000 */
.L_x_695:
[----:B------:R0:W1:Y:S01]  /*1de30*/  LDC.64 R2, c[0x4][R17] ;  /* 0x0100000011027b82 */ /* 0x0000620000000a00 */
[----:B------:R-:W-:Y:S01]  /*1de40*/  ULDC.64 UR4, c[0x4][0x118] ;  /* 0x0100460000047ab9 */ /* 0x000fe20000000a00 */
[----:B------:R-:W-:Y:S01]  /*1de50*/  ULDC.64 UR6, c[0x4][0x120] ;  /* 0x0100480000067ab9 */ /* 0x000fe20000000a00 */
[----:B------:R-:W-:Y:S01]  /*1de60*/  ULDC.64 UR8, c[0x4][0x80] ;  /* 0x0100200000087ab9 */ /* 0x000fe20000000a00 */
        /* <DEDUP_REMOVED lines=11> */
.L_x_694:
[----:B------:R-:W-:Y:S05]  /*1df20*/  BSYNC B6 ;  /* 0x0000000000067941 */ /* 0x000fea0003800000 */
.L_x_693:
[----:B------:R-:W2:Y:S01]  /*1df30*/  LDL.LU R2, [R1+0x28] ;  /* 0x0000280001027983 */ /* 0x000ea20000300800 */
[----:B------:R-:W-:-:S03]  /*1df40*/  ULDC.64 UR4, c[0x0][0x9f8] ;  /* 0x00027e0000047ab9 */ /* 0x000fc60000000a00 */
[----:B------:R-:W0:Y:S04]  /*1df50*/  LDL.LU R0, [R1+0x3c] ;  /* 0x00003c0001007983 */ /* 0x000e280000300800 */
[----:B------:R-:W3:Y:S01]  /*1df60*/  LDL R7, [R1+0x18] ;  /* 0x0000180001077983 */ /* 0x000ee20000100800 */
[----:B------:R-:W-:-:S03]  /*1df70*/  ISETP.NE.U32.AND P0, PT, RZ, UR4, PT ;  /* 0x00000004ff007c0c */ /* 0x000fc6000bf05070 */
[----:B------:R-:W4:Y:S01]  /*1df80*/  LDL R17, [R1+0x48] ;  /* 0x0000480001117983 */ /* 0x000f220000100800 */
[----:B------:R-:W-:-:S13]  /*1df90*/  ISETP.NE.AND.EX P0, PT, RZ, UR5, PT, P0 ;  /* 0x00000005ff007c0c */ /* 0x000fda000bf05300 */
[----:B--2---:R-:W-:-:S04]  /*1dfa0*/  @P0 IADD3 R2, P1, R2, UR4, RZ ;  /* 0x0000000402020c10 */ /* 0x004fc8000ff3e0ff */
[----:B0-----:R-:W-:Y:S01]  /*1dfb0*/  @P0 IADD3.X R3, R0, UR5, RZ, P1, !PT ;  /* 0x0000000500030c10 */ /* 0x001fe20008ffe4ff */
[----:B------:R-:W-:-:S04]  /*1dfc0*/  ULDC.64 UR4, c[0x0][0xa08] ;  /* 0x0002820000047ab9 */ /* 0x000fc80000000a00 */
[----:B---3--:R0:W2:Y:S02]  /*1dfd0*/  @P0 LDG.E R7, desc[UR58][R2.64] ;  /* 0x0000003a02070981 */ /* 0x0080a4000c1e1900 */
[----:B0-----:R-:W0:Y:S01]  /*1dfe0*/  LDC.64 R2, c[0x0][0x418] ;  /* 0x00010600ff027b82 */ /* 0x001e220000000a00 */
[----:B----4-:R-:W-:Y:S01]  /*1dff0*/  VIADD R0, R17, 0xffffffff ;  /* 0xffffffff11007836 */ /* 0x010fe20000000000 */
[----:B--2---:R-:W-:Y:S01]  /*1e000*/  SHF.R.S32.HI R8, RZ, 0x1f, R7 ;  /* 0x0000001fff087819 */ /* 0x004fe20000011407 */
[----:B------:R1:W-:Y:S04]  /*1e010*/  @P0 STL [R1+0x18], R7 ;  /* 0x0000180701000387 */ /* 0x0003e80000100800 */
[----:B------:R1:W-:Y:S01]  /*1e020*/  STL [R1+0x28], R8 ;  /* 0x0000280801007387 */ /* 0x0003e20000100800 */
[----:B0-----:R-:W-:Y:S01]  /*1e030*/  LOP3.LUT P0, RZ, R2, UR4, RZ, 0xfc, !PT ;  /* 0x0000000402ff7c12 */ /* 0x001fe2000f80fcff */
[----:B------:R-:W-:-:S03]  /*1e040*/  UMOV UR4, 0xffffffff ;  /* 0xffffffff00047882 */ /* 0x000fc60000000000 */
[----:B------:R-:W-:-:S04]  /*1e050*/  LOP3.LUT P0, RZ, R3, UR5, RZ, 0xfc, P0 ;  /* 0x0000000503ff7c12 */ /* 0x000fc8000800fcff */
[----:B------:R-:W-:Y:S01]  /*1e060*/  SEL R17, R7, RZ, !P0 ;  /* 0x000000ff07117207 */ /* 0x000fe20004000000 */
[----:B-1----:R-:W-:Y:S08]  /*1e070*/  BRA.DIV UR4, `(.L_x_696) ;  /* 0x0000005604807947 */ /* 0x002ff0000b800000 */
[----:B------:R-:W0:Y:S02]  /*1e080*/  S2R R4, SR_TID.X ;  /* 0x0000000000047919 */ /* 0x000e240000002100 */
[----:B0-----:R-:W-:-:S04]  /*1e090*/  SHF.R.U32.HI R4, RZ, 0x5, R4 ;  /* 0x00000005ff047819 */ /* 0x001fc80000011604 */
[----:B------:R-:W-:-:S05]  /*1e0a0*/  LOP3.LUT R4, R4, 0x3, RZ, 0xc0, !PT ;  /* 0x0000000304047812 */ /* 0x000fca00078ec0ff */
[----:B------:R0:W1:Y:S02]  /*1e0b0*/  SHFL.IDX PT, R14, R4, RZ, 0x1f ;  /* 0x00001fff040e7589 */ /* 0x00006400000e0000 */
.L_x_829:
[----:B0-----:R-:W2:Y:S01]  /*1e0c0*/  LDL.LU R4, [R1+0x10] ;  /* 0x0000100001047983 */ /* 0x001ea20000300800 */
[----:B------:R-:W-:Y:S02]  /*1e0d0*/  PLOP3.LUT P1, PT, PT, PT, PT, 0x8, 0x0 ;  /* 0x000000000000781c */ /* 0x000fe40003f2e170 */
[----:B-1----:R-:W-:Y:S01]  /*1e0e0*/  ISETP.NE.AND P0, PT, R14, RZ, PT ;  /* 0x000000ff0e00720c */ /* 0x002fe20003f05270 */
[----:B------:R0:W-:Y:S01]  /*1e0f0*/  STL [R1+0x8], R0 ;  /* 0x0000080001007387 */ /* 0x0001e20000100800 */
[----:B--2---:R-:W-:-:S09]  /*1e100*/  LOP3.LUT R4, R4, 0xfffffffb, RZ, 0xc0, !PT ;  /* 0xfffffffb04047812 */ /* 0x004fd200078ec0ff */
[----:B------:R-:W-:-:S05]  /*1e110*/  @P1 LOP3.LUT R4, R4, 0x4, RZ, 0xfc, !PT ;  /* 0x0000000404041812 */ /* 0x000fca00078efcff */
[----:B------:R0:W-:Y:S01]  /*1e120*/  STL [R1+0x10], R4 ;  /* 0x0000100401007387 */ /* 0x0001e20000100800 */
[----:B------:R-:W-:Y:S05]  /*1e130*/  @P0 BRA `(.L_x_697) ;  /* 0x0000000400300947 */ /* 0x000fea0003800000 */
[----:B------:R-:W-:-:S03]  /*1e140*/  UMOV UR4, 0xffffffff ;  /* 0xffffffff00047882 */ /* 0x000fc60000000000 */
[----:B------:R-:W-:Y:S05]  /*1e150*/  BRA.DIV UR4, `(.L_x_698) ;  /* 0x00000056047c7947 */ /* 0x000fea000b800000 */
[----:B------:R-:W-:-:S13]  /*1e160*/  ELECT P6, URZ, PT ;  /* 0x00000000003f782f */ /* 0x000fda00038c0000 */
.L_x_832:
[----:B------:R-:W-:Y:S05]  /*1e170*/  @!P6 BRA `(.L_x_697) ;  /* 0x000000040020e947 */ /* 0x000fea0003800000 */
[----:B------:R-:W-:-:S04]  /*1e180*/  ISETP.NE.U32.AND P0, PT, R2, RZ, PT ;  /* 0x000000ff0200720c */ /* 0x000fc80003f05070 */
[----:B------:R-:W-:-:S13]  /*1e190*/  ISETP.NE.AND.EX P0, PT, R3, RZ, PT, P0 ;  /* 0x000000ff0300720c */ /* 0x000fda0003f05300 */
[----:B------:R-:W-:Y:S05]  /*1e1a0*/  @!P0 BRA `(.L_x_699) ;  /* 0x0000000000508947 */ /* 0x000fea0003800000 */
[----:B------:R-:W1:Y:S01]  /*1e1b0*/  LDC R6, c[0x0][0x43c] ;  /* 0x00010f00ff067b82 */ /* 0x000e620000000800 */
[----:B------:R-:W-:Y:S01]  /*1e1c0*/  IMAD.MOV.U32 R9, RZ, RZ, R0 ;  /* 0x000000ffff097224 */ /* 0x000fe200078e0000 */
[----:B------:R-:W-:-:S03]  /*1e1d0*/  ULDC.64 UR4, c[0x0][0x428] ;  /* 0x00010a0000047ab9 */ /* 0x000fc60000000a00 */
[----:B0-----:R-:W-:Y:S01]  /*1e1e0*/  IMAD.MOV.U32 R0, RZ, RZ, R9 ;  /* 0x000000ffff007224 */ /* 0x001fe200078e0009 */
[----:B-1----:R-:W-:-:S13]  /*1e1f0*/  ISETP.NE.AND P0, PT, R6, 0x1, PT ;  /* 0x000000010600780c */ /* 0x002fda0003f05270 */
[----:B------:R-:W0:Y:S02]  /*1e200*/  @P0 LDC.64 R4, c[0x0][0x440] ;  /* 0x00011000ff040b82 */ /* 0x000e240000000a00 */
[----:B0-----:R-:W-:-:S05]  /*1e210*/  @P0 IMAD.HI.U32 R4, R9, R4, RZ ;  /* 0x0000000409040227 */ /* 0x001fca00078e00ff */
        /* <DEDUP_REMOVED lines=13> */
.L_x_699:
[----:B-1----:R-:W2:Y:S01]  /*1e2f0*/  LDL R2, [R1+0x1c] ;  /* 0x00001c0001027983 */ /* 0x002ea20000100800 */
[----:B0-----:R-:W-:Y:S01]  /*1e300*/  IMAD R0, R19, 0x8, R18 ;  /* 0x0000000813007824 */ /* 0x001fe200078e0212 */
[----:B--2---:R-:W-:-:S04]  /*1e310*/  SHF.L.U32 R2, R2, 0x1f, RZ ;  /* 0x0000001f02027819 */ /* 0x004fc800000006ff */
[----:B------:R-:W0:Y:S02]  /*1e320*/  SYNCS.PHASECHK.TRANS64.TRYWAIT P0, [R0+URZ+0x34840], R2 ;  /* 0x03484002000075a7 */ /* 0x000e24000800017f */
[----:B0-----:R-:W-:Y:S05]  /*1e330*/  @!P0 BRA `(.L_x_700) ;  /* 0x0000005400248947 */ /* 0x001fea0003800000 */
.L_x_833:
[----:B------:R1:W5:Y:S01]  /*1e340*/  LDL R3, [R1+0x10] ;  /* 0x0000100001037983 */ /* 0x0003620000100800 */
[----:B------:R-:W2:Y:S02]  /*1e350*/  S2R R4, SR_TID.X ;  /* 0x0000000000047919 */ /* 0x000ea40000002100 */
[----:B--2---:R-:W-:-:S04]  /*1e360*/  LOP3.LUT R4, R4, 0x7f, RZ, 0xc0, !PT ;  /* 0x0000007f04047812 */ /* 0x004fc800078ec0ff */
[----:B------:R-:W-:-:S13]  /*1e370*/  ISETP.NE.AND P0, PT, R4, RZ, PT ;  /* 0x000000ff0400720c */ /* 0x000fda0003f05270 */
[----:B-1----:R-:W-:Y:S05]  /*1e380*/  @P0 BRA `(.L_x_701) ;  /* 0x0000000000140947 */ /* 0x002fea0003800000 */
[----:B-----5:R-:W-:Y:S01]  /*1e390*/  LOP3.LUT P1, RZ, R3, 0x1, RZ, 0xc0, !PT ;  /* 0x0000000103ff7812 */ /* 0x020fe2000782c0ff */
[----:B0-----:R-:W-:-:S04]  /*1e3a0*/  IMAD.MOV.U32 R2, RZ, RZ, 0xc000 ;  /* 0x0000c000ff027424 */ /* 0x001fc800078e00ff */
[----:B------:R1:W-:Y:S08]  /*1e3b0*/  SYNCS.ARRIVE.TRANS64 RZ, [R0+URZ+0x34830], R2 ;  /* 0x0348300200ff79a7 */ /* 0x0003f0000800003f */
[----:B------:R-:W-:Y:S05]  /*1e3c0*/  @!P1 BRA `(.L_x_701) ;  /* 0x0000000000049947 */ /* 0x000fea0003800000 */
[----:B------:R-:W-:Y:S01]  /*1e3d0*/  BPT.TRAP 0x1 ;  /* 0x000000040000795c */ /* 0x000fe20000300000 */
.L_x_701:
[----:B------:R-:W2:Y:S04]  /*1e3e0*/  LDL R4, [R1+0x8] ;  /* 0x0000080001047983 */ /* 0x000ea80000100800 */
[----:B01----:R-:W3:Y:S01]  /*1e3f0*/  LDL R2, [R1+0x20] ;  /* 0x0000200001027983 */ /* 0x003ee20000100800 */
        /* <DEDUP_REMOVED lines=10> */
[----:B------:R-:W-:Y:S01]  /*1e4a0*/  UMOV UR17, 0x40 ;  /* 0x0000004000117882 */ /* 0x000fe20000000000 */
[----:B------:R-:W-:-:S02]  /*1e4b0*/  LOP3.LUT R3, R3, 0xfffffffb, RZ, 0xc0, !PT ;  /* 0xfffffffb03037812 */ /* 0x000fc400078ec0ff */
[----:B------:R-:W-:-:S07]  /*1e4c0*/  UIADD3 UR9, UR9, 0x34830, URZ ;  /* 0x0003483009097890 */ /* 0x000fce000fffe03f */
[----:B------:R-:W-:Y:S02]  /*1e4d0*/  UIADD3 UR14, UR8, 0x1c400, URZ ;  /* 0x0001c400080e7890 */ /* 0x000fe4000fffe03f */
[----:B------:R-:W-:Y:S01]  /*1e4e0*/  UIADD3 UR15, UR8, 0x20400, URZ ;  /* 0x00020400080f7890 */ /* 0x000fe2000fffe03f */
[----:B------:R-:W-:Y:S01]  /*1e4f0*/  @P0 LOP3.LUT R3, R3, 0x4, RZ, 0xfc, !PT ;  /* 0x0000000403030812 */ /* 0x000fe200078efcff */
[----:B------:R-:W-:-:S03]  /*1e500*/  UIADD3 UR16, UR8, 0x24400, URZ ;  /* 0x0002440008107890 */ /* 0x000fc6000fffe03f */
[----:B------:R-:W-:Y:S01]  /*1e510*/  UMOV UR8, UR14 ;  /* 0x0000000e00087c82 */ /* 0x000fe20008000000 */
[----:B------:R-:W-:Y:S01]  /*1e520*/  UMOV UR14, 0x80 ;  /* 0x00000080000e7882 */ /* 0x000fe20000000000 */
[----:B------:R1:W-:Y:S01]  /*1e530*/  STL [R1+0x10], R3 ;  /* 0x0000100301007387 */ /* 0x0003e20000100800 */
[----:B--2---:R-:W-:Y:S02]  /*1e540*/  R2UR UR11, R4 ;  /* 0x00000000040b72ca */ /* 0x004fe400000e0000 */
[----:B---3--:R-:W-:-:S13]  /*1e550*/  R2UR UR5, R2 ;  /* 0x00000000020572ca */ /* 0x008fda00000e0000 */
[----:B------:R-:W-:Y:S02]  /*1e560*/  ULEA UR11, UR11, UR5, 0x7 ;  /* 0x000000050b0b7291 */ /* 0x000fe4000f8e383f */
[----:B------:R-:W-:-:S09]  /*1e570*/  UIADD3.X UR5, URZ, UR37, URZ, UP0, !UPT ;  /* 0x000000253f057290 */ /* 0x000fd200087fe43f */
[----:B------:R0:W-:Y:S02]  /*1e580*/  UTMALDG.4D [UR8], [UR4], desc[UR6] ;  /* 0x00000608040075b4 */ /* 0x0001e40008019000 */
[----:B0-----:R-:W-:Y:S01]  /*1e590*/  UMOV UR8, UR15 ;  /* 0x0000000f00087c82 */ /* 0x001fe20008000000 */
[----:B------:R-:W-:Y:S02]  /*1e5a0*/  UMOV UR10, UR17 ;  /* 0x00000011000a7c82 */ /* 0x000fe40008000000 */
[----:B------:R0:W-:Y:S02]  /*1e5b0*/  UTMALDG.4D [UR8], [UR4], desc[UR6] ;  /* 0x00000608040075b4 */ /* 0x0001e40008019000 */
[----:B0-----:R-:W-:Y:S01]  /*1e5c0*/  UMOV UR8, UR16 ;  /* 0x0000001000087c82 */ /* 0x001fe20008000000 */
[----:B------:R-:W-:Y:S02]  /*1e5d0*/  UMOV UR10, UR14 ;  /* 0x0000000e000a7c82 */ /* 0x000fe40008000000 */
[----:B------:R1:W-:Y:S02]  /*1e5e0*/  UTMALDG.4D [UR8], [UR4], desc[UR6] ;  /* 0x00000608040075b4 */ /* 0x0003e40008019000 */
[----:B-1----:R-:W-:Y:S01]  /*1e5f0*/  NOP ;  /* 0x0000000000007918 */ /* 0x002fe20000000000 */
.L_x_697:
[----:B------:R-:W2:Y:S04]  /*1e600*/  LDL.LU R3, [R1+0x4c] ;  /* 0x00004c0001037983 */ /* 0x000ea80000300800 */
[----:B------:R-:W3:Y:S04]  /*1e610*/  LDL.LU R5, [R1+0x38] ;  /* 0x0000380001057983 */ /* 0x000ee80000300800 */
[----:B0-----:R-:W4:Y:S01]  /*1e620*/  LDL.LU R4, [R1+0x58] ;  /* 0x0000580001047983 */ /* 0x001f220000300800 */
[----:B------:R-:W-:Y:S05]  /*1e630*/  WARPSYNC.ALL ;  /* 0x0000000000007948 */ /* 0x000fea0003800000 */
[----:B------:R-:W-:Y:S01]  /*1e640*/  ULDC.64 UR6, c[0x0][0xa00] ;  /* 0x0002800000067ab9 */ /* 0x000fe20000000a00 */
[----:B------:R-:W-:Y:S01]  /*1e650*/  ULDC.64 UR4, c[0x0][0x298] ;  /* 0x0000a60000047ab9 */ /* 0x000fe20000000a00 */
[----:B------:R-:W-:Y:S01]  /*1e660*/  BAR.SYNC.DEFER_BLOCKING 0x8, 0x180 ;  /* 0x0206000000007b1d */ /* 0x000fe20000010000 */
[----:B------:R-:W-:Y:S01]  /*1e670*/  ISETP.NE.U32.AND P0, PT, RZ, UR6, PT ;  /* 0x00000006ff007c0c */ /* 0x000fe2000bf05070 */
[----:B------:R-:W-:-:S03]  /*1e680*/  VIADD R2, R18, 0x10400 ;  /* 0x0001040012027836 */ /* 0x000fc60000000000 */
[----:B------:R-:W-:Y:S01]  /*1e690*/  ISETP.NE.AND.EX P0, PT, RZ, UR7, PT, P0 ;  /* 0x00000007ff007c0c */ /* 0x000fe2000bf05300 */
[----:B------:R-:W-:Y:S01]  /*1e6a0*/  BSSY B6, `(.L_x_702) ;  /* 0x000001e000067945 */ /* 0x000fe20003800000 */
[----:B------:R-:W-:Y:S02]  /*1e6b0*/  LOP3.LUT P1, RZ, R2, 0x3ff, RZ, 0xc0, !PT ;  /* 0x000003ff02ff7812 */ /* 0x000fe4000782c0ff */
[----:B--2---:R-:W-:Y:S02]  /*1e6c0*/  SHF.R.S32.HI R0, RZ, 0x1f, R3 ;  /* 0x0000001fff007819 */ /* 0x004fe40000011403 */
[----:B---3--:R-:W-:-:S03]  /*1e6d0*/  SEL R5, R5, RZ, !P0 ;  /* 0x000000ff05057207 */ /* 0x008fc60004000000 */
[----:B------:R-:W-:Y:S01]  /*1e6e0*/  IMAD R0, R0, UR4, RZ ;  /* 0x0000000400007c24 */ /* 0x000fe2000f8e02ff */
[----:B----4-:R-:W-:-:S03]  /*1e6f0*/  SEL R4, R4, RZ, !P0 ;  /* 0x000000ff04047207 */ /* 0x010fc60004000000 */
[C---:B------:R-:W-:Y:S02]  /*1e700*/  IMAD R0, R3.reuse, UR5, R0 ;  /* 0x0000000503007c24 */ /* 0x040fe4000f8e0200 */
[----:B------:R-:W-:-:S04]  /*1e710*/  IMAD.WIDE.U32 R2, R3, UR4, RZ ;  /* 0x0000000403027c25 */ /* 0x000fc8000f8e00ff */
[----:B------:R-:W-:Y:S01]  /*1e720*/  IMAD.IADD R0, R3, 0x1, R0 ;  /* 0x0000000103007824 */ /* 0x000fe200078e0200 */
[----:B------:R0:W-:Y:S04]  /*1e730*/  STL.64 [R1+0x50], R2 ;  /* 0x0000500201007387 */ /* 0x0001e80000100a00 */
[----:B------:R0:W-:Y:S04]  /*1e740*/  STL [R1+0x38], R5 ;  /* 0x0000380501007387 */ /* 0x0001e80000100800 */
[----:B------:R0:W-:Y:S04]  /*1e750*/  STL [R1+0x4c], R4 ;  /* 0x00004c0401007387 */ /* 0x0001e80000100800 */
[----:B------:R0:W-:Y:S01]  /*1e760*/  STL [R1+0x3c], R0 ;  /* 0x00003c0001007387 */ /* 0x0001e20000100800 */
[----:B------:R-:W-:Y:S05]  /*1e770*/  @!P1 BRA `(.L_x_703) ;  /* 0x0000000000409947 */ /* 0x000fea0003800000 */
[----:B0-----:R-:W-:Y:S01]  /*1e780*/  MOV R2, 0x0 ;  /* 0x0000000000027802 */ /* 0x001fe20000000f00 */
[----:B------:R-:W-:Y:S01]  /*1e790*/  ULDC.64 UR4, c[0x4][0x118] ;  /* 0x0100460000047ab9 */ /* 0x000fe20000000a00 */
[----:B------:R-:W-:Y:S01]  /*1e7a0*/  ULDC.64 UR6, c[0x4][0x120] ;  /* 0x0100480000067ab9 */ /* 0x000fe20000000a00 */
[----:B------:R-:W-:Y:S01]  /*1e7b0*/  ULDC.64 UR8, c[0x4][0x88] ;  /* 0x0100220000087ab9 */ /* 0x000fe20000000a00 */
[----:B------:R-:W-:Y:S02]  /*1e7c0*/  IMAD.U32 R4, RZ, RZ, UR4 ;  /* 0x00000004ff047e24 */ /* 0x000fe4000f8e00ff */
[----:B------:R-:W0:Y:S01]  /*1e7d0*/  LDC.64 R2, c[0x4][R2] ;  /* 0x0100000002027b82 */ /* 0x000e220000000a00 */
        /* <DEDUP_REMOVED lines=10> */
.L_x_703:
[----:B------:R-:W-:Y:S05]  /*1e880*/  BSYNC B6 ;  /* 0x0000000000067941 */ /* 0x000fea0003800000 */
.L_x_702:
[----:B0-----:R-:W2:Y:S01]  /*1e890*/  LDL.LU R0, [R1+0x4c] ;  /* 0x00004c0001007983 */ /* 0x001ea20000300800 */
[----:B------:R-:W-:Y:S01]  /*1e8a0*/  ULDC.64 UR4, c[0x0][0x2d8] ;  /* 0x0000b60000047ab9 */ /* 0x000fe20000000a00 */
[----:B------:R-:W0:Y:S02]  /*1e8b0*/  LDC R8, c[0x0][0x448] ;  /* 0x00011200ff087b82 */ /* 0x000e240000000800 */
[----:B------:R-:W3:Y:S04]  /*1e8c0*/  LDL.LU R5, [R1+0x3c] ;  /* 0x00003c0001057983 */ /* 0x000ee80000300800 */
[----:B------:R-:W3:Y:S04]  /*1e8d0*/  LDL.LU.64 R2, [R1+0x50] ;  /* 0x0000500001027983 */ /* 0x000ee80000300a00 */
[----:B------:R-:W4:Y:S01]  /*1e8e0*/  LDL.LU R4, [R1+0x38] ;  /* 0x0000380001047983 */ /* 0x000f220000300800 */
[----:B0-----:R-:W-:-:S13]  /*1e8f0*/  ISETP.NE.AND P0, PT, R8, 0x1, PT ;  /* 0x000000010800780c */ /* 0x001fda0003f05270 */
[----:B------:R-:W0:Y:S01]  /*1e900*/  @P0 LDC R7, c[0x0][0x450] ;  /* 0x00011400ff070b82 */ /* 0x000e220000000800 */
[----:B---3--:R-:W-:Y:S02]  /*1e910*/  IMAD.MOV.U32 R3, RZ, RZ, R5 ;  /* 0x000000ffff037224 */ /* 0x008fe400078e0005 */
[----:B------:R-:W3:Y:S01]  /*1e920*/  LDL.LU R5, [R1+0x4] ;  /* 0x0000040001057983 */ /* 0x000ee20000300800 */
[C---:B------:R-:W-:Y:S01]  /*1e930*/  IMAD.WIDE.U32 R2, R16.reuse, UR4, R2 ;  /* 0x0000000410027c25 */ /* 0x040fe2000f8e0002 */
[----:B------:R-:W1:Y:S03]  /*1e940*/  S2R R10, SR_TID.X ;  /* 0x00000000000a7919 */ /* 0x000e660000002100 */
[----:B------:R-:W-:Y:S01]  /*1e950*/  IMAD R3, R16, UR5, R3 ;  /* 0x0000000510037c24 */ /* 0x000fe2000f8e0203 */
[----:B------:R-:W-:Y:S01]  /*1e960*/  ULDC.64 UR4, c[0x0][0x2e0] ;  /* 0x0000b80000047ab9 */ /* 0x000fe20000000a00 */
[----:B------:R-:W5:Y:S01]  /*1e970*/  S2R R9, SR_TID.X ;  /* 0x0000000000097919 */ /* 0x000f620000002100 */
[----:B--2---:R-:W-:-:S02]  /*1e980*/  IMAD R0, R0, UR4, RZ ;  /* 0x0000000400007c24 */ /* 0x004fc4000f8e02ff */
[----:B----4-:R-:W-:-:S04]  /*1e990*/  IMAD.WIDE.U32 R2, R4, UR4, R2 ;  /* 0x0000000404027c25 */ /* 0x010fc8000f8e0002 */
[----:B------:R-:W-:Y:S01]  /*1e9a0*/  IMAD R0, R4, UR5, R0 ;  /* 0x0000000504007c24 */ /* 0x000fe2000f8e0200 */
[----:B------:R-:W-:Y:S01]  /*1e9b0*/  ULDC.64 UR4, c[0x0][0x2d0] ;  /* 0x0000b40000047ab9 */ /* 0x000fe20000000a00 */
[----:B------:R-:W2:Y:S02]  /*1e9c0*/  S2R R4, SR_TID.X ;  /* 0x0000000000047919 */ /* 0x000ea40000002100 */
[----:B------:R-:W-:Y:S02]  /*1e9d0*/  IMAD.IADD R3, R3, 0x1, R0 ;  /* 0x0000000103037824 */ /* 0x000fe400078e0200 */
[----:B-1----:R-:W-:Y:S02]  /*1e9e0*/  IMAD.SHL.U32 R10, R10, 0x8, RZ ;  /* 0x000000080a0a7824 */ /* 0x002fe400078e00ff */
[----:B-----5:R-:W-:-:S03]  /*1e9f0*/  IMAD.SHL.U32 R9, R9, 0x8, RZ ;  /* 0x0000000809097824 */ /* 0x020fc600078e00ff */
[----:B------:R-:W-:-:S04]  /*1ea00*/  LOP3.LUT R10, R10, 0x38, RZ, 0xc0, !PT ;  /* 0x000000380a0a7812 */ /* 0x000fc800078ec0ff */
[----:B------:R-:W-:Y:S02]  /*1ea10*/  LOP3.LUT R11, R10, 0x40, RZ, 0xfc, !PT ;  /* 0x000000400a0b7812 */ /* 0x000fe400078efcff */
[----:B------:R-:W-:Y:S02]  /*1ea20*/  LOP3.LUT R9, R9, 0x38, RZ, 0xc0, !PT ;  /* 0x0000003809097812 */ /* 0x000fe400078ec0ff */
[----:B--2---:R-:W-:Y:S02]  /*1ea30*/  LOP3.LUT R4, R4, 0x7f, RZ, 0xc0, !PT ;  /* 0x0000007f04047812 */ /* 0x004fe400078ec0ff */
[----:B------:R-:W-:Y:S02]  /*1ea40*/  LOP3.LUT R10, R10, 0x80, RZ, 0xfc, !PT ;  /* 0x000000800a0a7812 */ /* 0x000fe400078efcff */
[----:B------:R-:W-:Y:S02]  /*1ea50*/  SHF.R.U32.HI R6, RZ, 0x3, R4 ;  /* 0x00000003ff067819 */ /* 0x000fe40000011604 */
[----:B------:R-:W1:Y:S02]  /*1ea60*/  S2R R4, SR_TID.X ;  /* 0x0000000000047919 */ /* 0x000e640000002100 */
[----:B-1----:R-:W-:-:S05]  /*1ea70*/  IMAD.SHL.U32 R4, R4, 0x10, RZ ;  /* 0x0000001004047824 */ /* 0x002fca00078e00ff */
[----:B------:R-:W-:Y:S02]  /*1ea80*/  LOP3.LUT R4, R6, 0x70, R4, 0xf8, !PT ;  /* 0x0000007006047812 */ /* 0x000fe400078ef804 */
[----:B------:R-:W1:Y:S01]  /*1ea90*/  @P0 LDC R6, c[0x0][0x44c] ;  /* 0x00011300ff060b82 */ /* 0x000e620000000800 */
[----:B---3--:R-:W-:-:S05]  /*1eaa0*/  IMAD.SHL.U32 R5, R5, 0x80, RZ ;  /* 0x0000008005057824 */ /* 0x008fca00078e00ff */
[----:B------:R-:W-:-:S05]  /*1eab0*/  LOP3.LUT R4, R4, R5, RZ, 0xfc, !PT ;  /* 0x0000000504047212 */ /* 0x000fca00078efcff */
[----:B-1----:R-:W-:-:S04]  /*1eac0*/  @P0 IMAD.HI.U32 R6, R4, R6, RZ ;  /* 0x0000000604060227 */ /* 0x002fc800078e00ff */
[----:B------:R-:W-:Y:S01]  /*1ead0*/  IMAD.MOV.U32 R0, RZ, RZ, R4 ;  /* 0x000000ffff007224 */ /* 0x000fe200078e0004 */
[----:B0-----:R-:W-:-:S05]  /*1eae0*/  @P0 SHF.R.U32.HI R0, RZ, R7, R6 ;  /* 0x00000007ff000219 */ /* 0x001fca0000011606 */
[----:B------:R-:W-:Y:S02]  /*1eaf0*/  IMAD.MOV R6, RZ, RZ, -R0 ;  /* 0x000000ffff067224 */ /* 0x000fe400078e0a00 */
[----:B------:R-:W-:-:S04]  /*1eb00*/  IMAD.WIDE.U32 R2, R0, UR4, R2 ;  /* 0x0000000400027c25 */ /* 0x000fc8000f8e0002 */
[----:B------:R-:W-:Y:S01]  /*1eb10*/  IMAD R4, R8, R6, R4 ;  /* 0x0000000608047224 */ /* 0x000fe200078e0204 */
[----:B------:R-:W-:-:S05]  /*1eb20*/  SHF.R.S32.HI R6, RZ, 0x1f, R0 ;  /* 0x0000001fff067819 */ /* 0x000fca0000011400 */
[----:B------:R-:W-:-:S04]  /*1eb30*/  IMAD R6, R6, UR4, RZ ;  /* 0x0000000406067c24 */ /* 0x000fc8000f8e02ff */
[----:B------:R-:W-:Y:S01]  /*1eb40*/  IMAD R0, R0, UR5, R6 ;  /* 0x0000000500007c24 */ /* 0x000fe2000f8e0206 */
[----:B------:R-:W-:-:S03]  /*1eb50*/  ULDC.64 UR4, c[0x0][0x2c8] ;  /* 0x0000b20000047ab9 */ /* 0x000fc60000000a00 */
[----:B------:R-:W-:Y:S01]  /*1eb60*/  IMAD.IADD R3, R3, 0x1, R0 ;  /* 0x0000000103037824 */ /* 0x000fe200078e0200 */
[----:B------:R-:W-:Y:S01]  /*1eb70*/  SHF.R.S32.HI R0, RZ, 0x1f, R4 ;  /* 0x0000001fff007819 */ /* 0x000fe20000011404 */
[----:B------:R-:W-:-:S04]  /*1eb80*/  IMAD.WIDE.U32 R2, R4, UR4, R2 ;  /* 0x0000000404027c25 */ /* 0x000fc8000f8e0002 */
[----:B------:R-:W-:-:S04]  /*1eb90*/  IMAD R0, R0, UR4, RZ ;  /* 0x0000000400007c24 */ /* 0x000fc8000f8e02ff */
[----:B------:R-:W-:Y:S01]  /*1eba0*/  IMAD R4, R4, UR5, R0 ;  /* 0x0000000504047c24 */ /* 0x000fe2000f8e0200 */
[----:B------:R-:W-:-:S03]  /*1ebb0*/  ULDC.64 UR4, c[0x0][0x280] ;  /* 0x0000a00000047ab9 */ /* 0x000fc60000000a00 */
[----:B------:R-:W-:Y:S01]  /*1ebc0*/  IMAD.IADD R3, R3, 0x1, R4 ;  /* 0x0000000103037824 */ /* 0x000fe200078e0204 */
[C---:B------:R-:W-:Y:S01]  /*1ebd0*/  LEA R4, P0, R2.reuse, UR4, 0x1 ;  /* 0x0000000402047c11 */ /* 0x040fe2000f8008ff */
[----:B------:R-:W-:Y:S02]  /*1ebe0*/  ULDC UR4, c[0x0][0x2b8] ;  /* 0x0000ae0000047ab9 */ /* 0x000fe40000000800 */
[----:B------:R-:W-:Y:S02]  /*1ebf0*/  ISETP.GE.AND P3, PT, R9, UR4, PT ;  /* 0x0000000409007c0c */ /* 0x000fe4000bf66270 */
[----:B------:R-:W-:Y:S01]  /*1ec00*/  LEA.HI.X R3, R2, UR5, R3, 0x1, P0 ;  /* 0x0000000502037c11 */ /* 0x000fe200080f0c03 */
[----:B------:R-:W-:Y:S01]  /*1ec10*/  UMOV UR5, 0xffffffff ;  /* 0xffffffff00057882 */ /* 0x000fe20000000000 */
[----:B------:R-:W-:Y:S02]  /*1ec20*/  ISETP.GE.AND P0, PT, R11, UR4, PT ;  /* 0x000000040b007c0c */ /* 0x000fe4000bf06270 */
[----:B------:R-:W-:Y:S01]  /*1ec30*/  ISETP.GE.AND P1, PT, R10, UR4, PT ;  /* 0x000000040a007c0c */ /* 0x000fe2000bf26270 */
[----:B------:R-:W-:-:S12]  /*1ec40*/  BRA.DIV UR5, `(.L_x_704) ;  /* 0x0000004a05f47947 */ /* 0x000fd8000b800000 */
[----:B------:R-:W2:Y:S04]  /*1ec50*/  LDL.LU R6, [R1+0x5c] ;  /* 0x00005c0001067983 */ /* 0x000ea80000300800 */
[----:B------:R-:W3:Y:S01]  /*1ec60*/  LDL R10, [R1+0x30] ;  /* 0x00003000010a7983 */ /* 0x000ee20000100800 */
[----:B------:R-:W0:Y:S02]  /*1ec70*/  S2R R7, SR_TID.X ;  /* 0x0000000000077919 */ /* 0x000e240000002100 */
[----:B0-----:R-:W-:-:S04]  /*1ec80*/  LOP3.LUT R7, R7, 0x7f, RZ, 0xc0, !PT ;  /* 0x0000007f07077812 */ /* 0x001fc800078ec0ff */
[----:B------:R-:W-:Y:S02]  /*1ec90*/  SHF.R.U32.HI R11, RZ, 0x3, R7 ;  /* 0x00000003ff0b7819 */ /* 0x000fe40000011607 */
[----:B------:R-:W0:Y:S03]  /*1eca0*/  SHFL.IDX PT, R7, R4, RZ, 0x181f ;  /* 0x00181fff04077589 */ /* 0x000e2600000e0000 */
[----:B------:R-:W-:-:S04]  /*1ecb0*/  IMAD.IADD R0, R11, 0x1, R5 ;  /* 0x000000010b007824 */ /* 0x000fc800078e0205 */
[----:B------:R-:W-:Y:S02]  /*1ecc0*/  VIADD R5, R0, 0x10 ;  /* 0x0000001000057836 */ /* 0x000fe40000000000 */
[----:B--2---:R-:W-:Y:S02]  /*1ecd0*/  IMAD R2, R6, R8, RZ ;  /* 0x0000000806027224 */ /* 0x004fe400078e02ff */
[----:B------:R-:W1:Y:S03]  /*1ece0*/  SHFL.IDX PT, R6, R3, RZ, 0x181f ;  /* 0x00181fff03067589 */ /* 0x000e6600000e0000 */
[----:B------:R-:W-:-:S13]  /*1ecf0*/  ISETP.GE.AND P2, PT, R0, R2, PT ;  /* 0x000000020000720c */ /* 0x000fda0003f46270 */
[----:B0-----:R-:W-:-:S05]  /*1ed00*/  @!P2 LEA R7, P4, R9, R7, 0x1 ;  /* 0x000000070907a211 */ /* 0x001fca00078808ff */
[----:B-1----:R-:W-:-:S05]  /*1ed10*/  @!P2 IMAD.X R6, RZ, RZ, R6, P4 ;  /* 0x000000ffff06a224 */ /* 0x002fca00020e0606 */
[----:B------:R-:W-:-:S04]  /*1ed20*/  @!P2 LOP3.LUT R7, R7, R6, RZ, 0x3c, !PT ;  /* 0x000000060707a212 */ /* 0x000fc800078e3cff */
[----:B------:R-:W-:-:S04]  /*1ed30*/  @!P2 LOP3.LUT R6, R7, R6, RZ, 0x3c, !PT ;  /* 0x000000060706a212 */ /* 0x000fc800078e3cff */
[----:B------:R-:W-:-:S05]  /*1ed40*/  @!P2 LOP3.LUT R7, R7, R6, RZ, 0x3c, !PT ;  /* 0x000000060707a212 */ /* 0x000fca00078e3cff */
[----:B------:R-:W-:Y:S01]  /*1ed50*/  @!PT LDS RZ, [RZ] ;  /* 0x00000000fffff984 */ /* 0x000fe20000000800 */
[----:B---3--:R-:W-:Y:S04]  /*1ed60*/  @!P2 LDGSTS.E.BYPASS.LTC128B.128 [R10+0x10400], desc[UR58][R6.64], !P3 ;  /* 0x10400000060aafae */ /* 0x008fe8000d901d7a */
        /* <DEDUP_REMOVED lines=64> */
[----:B------:R1:W2:Y:S04]  /*1f170*/  SHFL.IDX PT, R5, R3, 0x7, 0x181f ;  /* 0x00f81f0003057f89 */ /* 0x0002a800000e0000 */
[----:B------:R1:W-:Y:S04]  /*1f180*/  @!P2 LDGSTS.E.BYPASS.LTC128B.128 [R10+0x13400], desc[UR58][R6.64], !P3 ;  /* 0x13400000060aafae */ /* 0x0003e8000d901d7a */
[----:B------:R1:W-:Y:S04]  /*1f190*/  @!P2 LDGSTS.E.BYPASS.LTC128B.128 [R10+0x17400], desc[UR58][R6.64+0x80], !P0 ;  /* 0x17400080060aafae */ /* 0x0003e8000c101d7a */
[----:B------:R1:W-:Y:S04]  /*1f1a0*/  @!P2 LDGSTS.E.BYPASS.LTC128B.128 [R10+0x1b400], desc[UR58][R6.64+0x100], !P1 ;  /* 0x1b400100060aafae */ /* 0x0003e8000c901d7a */
[----:B------:R1:W3:Y:S02]  /*1f1b0*/  SHFL.IDX PT, R3, R4, 0x7, 0x181f ;  /* 0x00f81f0004037f89 */ /* 0x0002e400000e0000 */
.L_x_850:
[----:B------:R-:W-:Y:S01]  /*1f1c0*/  VIADD R0, R0, 0x70 ;  /* 0x0000007000007836 */ /* 0x000fe20000000000 */
[----:B------:R-:W-:Y:S04]  /*1f1d0*/  BSSY B0, `(.L_x_705) ;  /* 0x000000c000007945 */ /* 0x000fe80003800000 */
[----:B------:R-:W-:-:S13]  /*1f1e0*/  ISETP.GE.AND P2, PT, R0, R2, PT ;  /* 0x000000020000720c */ /* 0x000fda0003f46270 */
[----:B------:R-:W-:Y:S05]  /*1f1f0*/  @P2 BRA `(.L_x_706) ;  /* 0x0000000000242947 */ /* 0x000fea0003800000 */
[----:B-1----:R-:W4:Y:S01]  /*1f200*/  LDL R4, [R1+0x30] ;  /* 0x0000300001047983 */ /* 0x002f220000100800 */
[----:B---3--:R-:W-:-:S05]  /*1f210*/  LEA R2, P2, R9, R3, 0x1 ;  /* 0x0000000309027211 */ /* 0x008fca00078408ff */
[----:B--2---:R-:W-:-:S05]  /*1f220*/  IMAD.X R3, RZ, RZ, R5, P2 ;  /* 0x000000ffff037224 */ /* 0x004fca00010e0605 */
[----:B------:R-:W-:Y:S01]  /*1f230*/  @!PT LDS RZ, [RZ] ;  /* 0x00000000fffff984 */ /* 0x000fe20000000800 */
[----:B------:R-:W-:Y:S01]  /*1f240*/  @!PT LDS RZ, [RZ] ;  /* 0x00000000fffff984 */ /* 0x000fe20000000800 */
[----:B------:R-:W-:Y:S01]  /*1f250*/  @!PT LDS RZ, [RZ] ;  /* 0x00000000fffff984 */ /* 0x000fe20000000800 */
[----:B----4-:R4:W-:Y:S04]  /*1f260*/  LDGSTS.E.BYPASS.LTC128B.128 [R4+0x13c00], desc[UR58][R2.64], !P3 ;  /* 0x13c0000002047fae */ /* 0x0109e8000d901d7a */
[----:B------:R4:W-:Y:S04]  /*1f270*/  LDGSTS.E.BYPASS.LTC128B.128 [R4+0x17c00], desc[UR58][R2.64+0x80], !P0 ;  /* 0x17c0008002047fae */ /* 0x0009e8000c101d7a */
[----:B------:R4:W-:Y:S02]  /*1f280*/  LDGSTS.E.BYPASS.LTC128B.128 [R4+0x1bc00], desc[UR58][R2.64+0x100], !P1 ;  /* 0x1bc0010002047fae */ /* 0x0009e4000c901d7a */
.L_x_706:
[----:B------:R-:W-:Y:S05]  /*1f290*/  BSYNC B0 ;  /* 0x0000000000007941 */ /* 0x000fea0003800000 */
.L_x_705:
[----:B------:R-:W-:Y:S01]  /*1f2a0*/  NOP ;  /* 0x0000000000007918 */ /* 0x000fe20000000000 */
[----:B------:R-:W-:-:S13]  /*1f2b0*/  PLOP3.LUT P0, PT, PT, PT, PT, 0x80, 0x0 ;  /* 0x000000000000781c */ /* 0x000fda0003f0f070 */
.L_x_707:
        /* <DEDUP_REMOVED lines=10> */
[----:B------:R-:W-:-:S05]  /*1f360*/  LOP3.LUT R0, R0, 0xfffffffe, RZ, 0xc0, !PT ;  /* 0xfffffffe00007812 */ /* 0x000fca00078ec0ff */
[----:B------:R-:W-:-:S05]  /*1f370*/  IMAD.IADD R0, R2, 0x1, -R0 ;  /* 0x0000000102007824 */ /* 0x000fca00078e0a00 */
[----:B------:R-:W-:Y:S01]  /*1f380*/  SHF.L.U32 R0, R0, 0x1f, RZ ;  /* 0x0000001f00007819 */ /* 0x000fe200000006ff */
[----:B------:R-:W-:Y:S01]  /*1f390*/  NOP ;  /* 0x0000000000007918 */ /* 0x000fe20000000000 */
[----:B------:R4:W-:Y:S01]  /*1f3a0*/  SYNCS.ARRIVE.TRANS64.A1T0 RZ, [R18+URZ+0x34800], RZ ;  /* 0x034800ff12ff79a7 */ /* 0x0009e2000810003f */
[----:B------:R-:W-:Y:S01]  /*1f3b0*/  BSSY B0, `(.L_x_708) ;  /* 0x0000003000007945 */ /* 0x000fe20003800000 */
[----:B------:R-:W5:Y:S03]  /*1f3c0*/  SYNCS.PHASECHK.TRANS64.TRYWAIT P0, [R18+URZ+0x34820], R0 ;  /* 0x03482000120075a7 */ /* 0x000f66000800017f */
[----:B----45:R-:W-:Y:S05]  /*1f3d0*/  @!P0 BRA `(.L_x_709) ;  /* 0x0000004c00f48947 */ /* 0x030fea0003800000 */
.L_x_851:
[----:B------:R-:W-:Y:S05]  /*1f3e0*/  BSYNC B0 ;  /* 0x0000000000007941 */ /* 0x000fea0003800000 */
.L_x_708:
[----:B-1-3--:R-:W4:Y:S04]  /*1f3f0*/  LDL R3, [R1+0x48] ;  /* 0x0000480001037983 */ /* 0x00af280000100800 */
[----:B------:R-:W3:Y:S01]  /*1f400*/  LDL R2, [R1+0x34] ;  /* 0x0000340001027983 */ /* 0x000ee20000100800 */
[----:B------:R-:W-:Y:S01]  /*1f410*/  BSSY B0, `(.L_x_710) ;  /* 0x0000219000007945 */ /* 0x000fe20003800000 */
[----:B----4-:R-:W-:-:S05]  /*1f420*/  VIADD R0, R3, 0xfffffffe ;  /* 0xfffffffe03007836 */ /* 0x010fca0000000000 */
[----:B---3--:R-:W-:-:S13]  /*1f430*/  ISETP.GE.AND P0, PT, R0, R2, PT ;  /* 0x000000020000720c */ /* 0x008fda0003f06270 */
[----:B------:R-:W-:Y:S05]  /*1f440*/  @!P0 BRA `(.L_x_711) ;  /* 0x0000002000548947 */ /* 0x000fea0003800000 */
[----:B--2---:R-:W0:Y:S04]  /*1f450*/  LDL.LU R5, [R1+0x60] ;  /* 0x0000600001057983 */ /* 0x004e280000300800 */
[----:B------:R-:W2:Y:S04]  /*1f460*/  LDL.LU R4, [R1+0x44] ;  /* 0x0000440001047983 */ /* 0x000ea80000300800 */
[----:B------:R-:W3:Y:S01]  /*1f470*/  LDL.LU R3, [R1+0x40] ;  /* 0x0000400001037983 */ /* 0x000ee20000300800 */
[----:B------:R-:W-:Y:S01]  /*1f480*/  LOP3.LUT R2, RZ, R2, RZ, 0x33, !PT ;  /* 0x00000002ff027212 */ /* 0x000fe200078e33ff */
[----:B------:R-:W-:Y:S01]  /*1f490*/  BSSY B2, `(.L_x_712) ;  /* 0x00000b6000027945 */ /* 0x000fe20003800000 */
[----:B0-----:R-:W-:-:S05]  /*1f4a0*/  IADD3 R6, R5, 0x1, RZ ;  /* 0x0000000105067810 */ /* 0x001fca0007ffe0ff */
[----:B--2---:R-:W-:-:S05]  /*1f4b0*/  IMAD R6, R6, R4, RZ ;  /* 0x0000000406067224 */ /* 0x004fca00078e02ff */
[----:B---3--:R-:W-:-:S05]  /*1f4c0*/  VIMNMX R6, R3, R6, PT ;  /* 0x0000000603067248 */ /* 0x008fca0003fe0100 */
        /* <DEDUP_REMOVED lines=13> */
[----:B--2---:R-:W-:Y:S02]  /*1f5a0*/  LOP3.LUT P1, RZ, R4, 0x4, RZ, 0xc0, !PT ;  /* 0x0000000404ff7812 */ /* 0x004fe4000782c0ff */
        /* <DEDUP_REMOVED lines=26> */
.L_x_716:
[----:B------:R-:W-:Y:S01]  /*1f750*/  IMAD R3, R8, 0x8, R18 ;  /* 0x0000000808037824 */ /* 0x000fe200078e0212 */
[----:B------:R-:W-:Y:S01]  /*1f760*/  SHF.L.U32 R2, R10, 0x1f, RZ ;  /* 0x0000001f0a027819 */ /* 0x000fe200000006ff */
[----:B------:R-:W-:Y:S03]  /*1f770*/  BSSY B3, `(.L_x_717) ;  /* 0x0000003000037945 */ /* 0x000fe60003800000 */
[----:B------:R-:W1:Y:S02]  /*1f780*/  SYNCS.PHASECHK.TRANS64.TRYWAIT P0, [R3+URZ+0x34840], R2 ;  /* 0x03484002030075a7 */ /* 0x000e64000800017f */
[----:B-1----:R-:W-:Y:S05]  /*1f790*/  @!P0 BRA `(.L_x_718) ;  /* 0x0000004c00188947 */ /* 0x002fea0003800000 */
.L_x_852:
[----:B------:R-:W-:Y:S05]  /*1f7a0*/  BSYNC B3 ;  /* 0x0000000000037941 */ /* 0x000fea0003800000 */
.L_x_717:
[----:B0-----:R-:W0:Y:S01]  /*1f7b0*/  S2R R5, SR_TID.X ;  /* 0x0000000000057919 */ /* 0x001e220000002100 */
[----:B------:R-:W-:Y:S01]  /*1f7c0*/  BSSY B3, `(.L_x_719) ;  /* 0x000000a000037945 */ /* 0x000fe20003800000 */
[----:B0-----:R-:W-:-:S04]  /*1f7d0*/  LOP3.LUT R5, R5, 0x7f, RZ, 0xc0, !PT ;  /* 0x0000007f05057812 */ /* 0x001fc800078ec0ff */
[----:B------:R-:W-:-:S13]  /*1f7e0*/  ISETP.NE.AND P0, PT, R5, RZ, PT ;  /* 0x000000ff0500720c */ /* 0x000fda0003f05270 */
[----:B------:R-:W-:Y:S05]  /*1f7f0*/  @P0 BRA `(.L_x_720) ;  /* 0x0000000000180947 */ /* 0x000fea0003800000 */
[----:B------:R-:W2:Y:S01]  /*1f800*/  LDL R5, [R1+0x10] ;  /* 0x0000100001057983 */ /* 0x000ea20000100800 */
[----:B-1----:R-:W-:-:S04]  /*1f810*/  IMAD.MOV.U32 R2, RZ, RZ, 0xc000 ;  /* 0x0000c000ff027424 */ /* 0x002fc800078e00ff */
[----:B------:R0:W-:Y:S01]  /*1f820*/  SYNCS.ARRIVE.TRANS64 RZ, [R3+URZ+0x34830], R2 ;  /* 0x0348300203ff79a7 */ /* 0x0001e2000800003f */
[----:B--2---:R-:W-:-:S13]  /*1f830*/  LOP3.LUT P1, RZ, R5, 0x1, RZ, 0xc0, !PT ;  /* 0x0000000105ff7812 */ /* 0x004fda000782c0ff */
[----:B0-----:R-:W-:Y:S05]  /*1f840*/  @!P1 BRA `(.L_x_720) ;  /* 0x0000000000049947 */ /* 0x001fea0003800000 */
[----:B------:R-:W-:Y:S01]  /*1f850*/  BPT.TRAP 0x1 ;  /* 0x000000040000795c */ /* 0x000fe20000300000 */
.L_x_720:
[----:B------:R-:W-:Y:S05]  /*1f860*/  BSYNC B3 ;  /* 0x0000000000037941 */ /* 0x000fea0003800000 */
.L_x_719:
        /* <DEDUP_REMOVED lines=12> */
.L_x_721:
        /* <DEDUP_REMOVED lines=16> */
.L_x_722:
        /* <DEDUP_REMOVED lines=15> */
.L_x_723:
        /* <DEDUP_REMOVED lines=11> */
[----:B------:R-:W-:Y:S01]  /*1fbd0*/  IMAD R2, R19, 0x8, R18 ;  /* 0x0000000813027824 */ /* 0x000fe200078e0212 */
[----:B------:R-:W-:Y:S01]  /*1fbe0*/  BSSY B3, `(.L_x_724) ;  /* 0x0000004000037945 */ /* 0x000fe20003800000 */
[----:B--2---:R-:W-:-:S04]  /*1fbf0*/  SHF.L.U32 R3, R7, 0x1f, RZ ;  /* 0x0000001f07037819 */ /* 0x004fc800000006ff */
[----:B------:R-:W0:Y:S02]  /*1fc00*/  SYNCS.PHASECHK.TRANS64.TRYWAIT P0, [R2+URZ+0x34860], R3 ;  /* 0x03486003020075a7 */ /* 0x000e24000800017f */
[----:B0-----:R-:W-:Y:S05]  /*1fc10*/  @!P0 BRA `(.L_x_725) ;  /* 0x00000048000c8947 */ /* 0x001fea0003800000 */
.L_x_853:
[----:B------:R-:W-:Y:S05]  /*1fc20*/  BSYNC B3 ;  /* 0x0000000000037941 */ /* 0x000fea0003800000 */
.L_x_724:
[----:B------:R-:W1:Y:S01]  /*1fc30*/  S2R R5, SR_TID.X ;  /* 0x0000000000057919 */ /* 0x000e620000002100 */
[----:B------:R-:W-:-:S04]  /*1fc40*/  UPRMT UR4, UR38, 0x9910, URZ ;  /* 0x0000991026047896 */ /* 0x000fc8000800003f */
[----:B------:R-:W-:Y:S01]  /*1fc50*/  UISETP.NE.AND UP0, UPT, UR4, 0x2, UPT ;  /* 0x000000020400788c */ /* 0x000fe2000bf05270 */
[----:B-1----:R-:W-:-:S04]  /*1fc60*/  LOP3.LUT R5, R5, 0x7f, RZ, 0xc0, !PT ;  /* 0x0000007f05057812 */ /* 0x002fc800078ec0ff */
[----:B------:R-:W-:-:S13]  /*1fc70*/  ISETP.NE.AND P0, PT, R5, RZ, PT ;  /* 0x000000ff0500720c */ /* 0x000fda0003f05270 */
[----:B0-----:R-:W-:-:S04]  /*1fc80*/  @!P0 IMAD.MOV.U32 R3, RZ, RZ, 0x8000 ;  /* 0x00008000ff038424 */ /* 0x001fc800078e00ff */
[----:B------:R0:W-:Y:S01]  /*1fc90*/  @!P0 SYNCS.ARRIVE.TRANS64 RZ, [R2+URZ+0x34850], R3 ;  /* 0x0348500302ff89a7 */ /* 0x0001e2000800003f */
[----:B------:R-:W-:-:S13]  /*1fca0*/  PLOP3.LUT P0, PT, PT, PT, UP0, 0x80, 0x0 ;  /* 0x000000000000781c */ /* 0x000fda0003f0f008 */
[----:B0-----:R-:W-:Y:S05]  /*1fcb0*/  @P0 BRA `(.L_x_726) ;  /* 0x0000000000040947 */ /* 0x001fea0003800000 */
[----:B------:R-:W-:Y:S01]  /*1fcc0*/  BPT.TRAP 0x1 ;  /* 0x000000040000795c */ /* 0x000fe20000300000 */
.L_x_726:
[----:B------:R-:W2:Y:S01]  /*1fcd0*/  LDL R3, [R1+0x10] ;  /* 0x0000100001037983 */ /* 0x000ea20000100800 */
[----:B------:R-:W-:Y:S01]  /*1fce0*/  BSSY B3, `(.L_x_727) ;  /* 0x0000004000037945 */ /* 0x000fe20003800000 */
[----:B--2---:R-:W-:-:S13]  /*1fcf0*/  LOP3.LUT P0, RZ, R3, 0x8, RZ, 0xc0, !PT ;  /* 0x0000000803ff7812 */ /* 0x004fda000780c0ff */
[----:B------:R-:W-:Y:S05]  /*1fd00*/  @P0 BRA `(.L_x_728) ;  /* 0x0000000000040947 */ /* 0x000fea0003800000 */
[----:B------:R-:W-:Y:S01]  /*1fd10*/  BPT.TRAP 0x1 ;  /* 0x000000040000795c */ /* 0x000fe20000300000 */
.L_x_728:
[----:B------:R-:W-:Y:S05]  /*1fd20*/  BSYNC B3 ;  /* 0x0000000000037941 */ /* 0x000fea0003800000 */
.L_x_727:
[----:B------:R-:W2:Y:S04]  /*1fd30*/  LDL R5, [R1+0x20] ;  /* 0x0000200001057983 */ /* 0x000ea80000100800 */
[----:B------:R-:W2:Y:S01]  /*1fd40*/  LDL.LU R3, [R1+0x8] ;  /* 0x0000080001037983 */ /* 0x000ea20000300800 */
[----:B------:R-:W-:Y:S01]  /*1fd50*/  R2UR UR10, R11 ;  /* 0x000000000b0a72ca */ /* 0x000fe200000e0000 */
[----:B------:R-:W-:Y:S01]  /*1fd60*/  IMAD R7, R19, 0x8000, R18 ;  /* 0x0000800013077824 */ /* 0x000fe200078e0212 */
[----:B------:R-:W-:Y:S01]  /*1fd70*/  UIADD3 UR4, UP0, UR36, 0x470, URZ ;  /* 0x0000047024047890 */ /* 0x000fe2000ff1e03f */
[----:B------:R-:W-:Y:S01]  /*1fd80*/  PLOP3.LUT P0, PT, PT, PT, PT, 0x80, 0x0 ;  /* 0x000000000000781c */ /* 0x000fe20003f0f070 */
[----:B------:R-:W-:Y:S01]  /*1fd90*/  VIADD R2, R2, 0x34850 ;  /* 0x0003485002027836 */ /* 0x000fe20000000000 */
[----:B------:R-:W-:Y:S01]  /*1fda0*/  UMOV UR6, 0x0 ;  /* 0x0000000000067882 */ /* 0x000fe20000000000 */
[----:B------:R-:W-:Y:S01]  /*1fdb0*/  UIADD3.X UR5, URZ, UR37, URZ, UP0, !UPT ;  /* 0x000000253f057290 */ /* 0x000fe200087fe43f */
[----:B------:R-:W-:Y:S01]  /*1fdc0*/  UMOV UR7, 0x14f00000 ;  /* 0x14f0000000077882 */ /* 0x000fe20000000000 */
[----:B--2---:R-:W-:-:S02]  /*1fdd0*/  IMAD R3, R3, 0x80, R5 ;  /* 0x0000008003037824 */ /* 0x004fc400078e0205 */
[----:B------:R-:W-:-:S08]  /*1fde0*/  VIADD R5, R7, 0x400 ;  /* 0x0000040007057836 */ /* 0x000fd00000000000 */
.L_x_729:
        /* <DEDUP_REMOVED lines=12> */
[----:B------:R-:W-:Y:S01]  /*1feb0*/  PLOP3.LUT P0, PT, PT, PT, PT, 0x80, 0x0 ;  /* 0x000000000000781c */ /* 0x000fe20003f0f070 */
[----:B------:R-:W-:Y:S01]  /*1fec0*/  UMOV UR6, 0x0 ;  /* 0x0000000000067882 */ /* 0x000fe20000000000 */
[----:B------:R-:W-:-:S11]  /*1fed0*/  UMOV UR7, 0x14f00000 ;  /* 0x14f0000000077882 */ /* 0x000fd60000000000 */
.L_x_730:
        /* <DEDUP_REMOVED lines=12> */
.L_x_715:
[----:B------:R-:W-:Y:S05]  /*1ffa0*/  BSYNC B1 ;  /* 0x0000000000017941 */ /* 0x000fea0003800000 */
.L_x_714:
[----:B0-----:R-:W2:Y:S01]  /*1ffb0*/  LDL.LU R0, [R1+0x48] ;  /* 0x0000480001007983 */ /* 0x001ea20000300800 */
[----:B------:R-:W-:-:S03]  /*1ffc0*/  IMAD.MOV.U32 R19, RZ, RZ, R8 ;  /* 0x000000ffff137224 */ /* 0x000fc600078e0008 */
[----:B------:R0:W-:Y:S02]  /*1ffd0*/  STL [R1+0x1c], R10 ;  /* 0x00001c0a01007387 */ /* 0x0001e40000100800 */
[----:B0-2---:R-:W-:-:S07]  /*1ffe0*/  VIADD R0, R0, 0xfffffffd ;  /* 0xfffffffd00007836 */ /* 0x005fce0000000000 */
.L_x_713:
[----:B------:R-:W-:Y:S05]  /*1fff0*/  BSYNC B2 ;  /* 0x0000000000027941 */ /* 0x000fea0003800000 */
.L_x_712:
[----:B------:R-:W-:Y:S01]  /*20000*/  VIADD R9, R9, 0xfffffffe ;  /* 0xfffffffe09097836 */ /* 0x000fe20000000000 */
[----:B------:R-:W-:-:S04]  /*20010*/  LOP3.LUT R6, RZ, R6, RZ, 0x33, !PT ;  /* 0x00000006ff067212 */ /* 0x000fc800078e33ff */
[----:B------:R-:W-:-:S13]  /*20020*/  ISETP.NE.AND P0, PT, R9, R6, PT ;  /* 0x000000060900720c */ /* 0x000fda0003f05270 */
[----:B------:R-:W-:Y:S05]  /*20030*/  @!P0 BRA `(.L_x_711) ;  /* 0x0000001400588947 */ /* 0x000fea0003800000 */
[----:B------:R-:W-:-:S07]  /*20040*/  IMAD.MOV.U32 R9, RZ, RZ, R17 ;  /* 0x000000ffff097224 */ /* 0x000fce00078e0011 */
.L_x_765:
        /* <DEDUP_REMOVED lines=8> */
[----:B--2---:R-:W-:Y:S02]  /*200d0*/  LOP3.LUT P1, RZ, R3, 0x4, RZ, 0xc0, !PT ;  /* 0x0000000403ff7812 */ /* 0x004fe4000782c0ff */
        /* <DEDUP_REMOVED lines=26> */
.L_x_733:
[----:B------:R-:W-:Y:S01]  /*20280*/  IMAD R3, R4, 0x8, R18 ;  /* 0x0000000804037824 */ /* 0x000fe200078e0212 */
[----:B------:R-:W-:Y:S01]  /*20290*/  SHF.L.U32 R2, R5, 0x1f, RZ ;  /* 0x0000001f05027819 */ /* 0x000fe200000006ff */
[----:B------:R-:W-:Y:S03]  /*202a0*/  BSSY B2, `(.L_x_734) ;  /* 0x0000003000027945 */ /* 0x000fe60003800000 */
[----:B------:R-:W1:Y:S02]  /*202b0*/  SYNCS.PHASECHK.TRANS64.TRYWAIT P0, [R3+URZ+0x34840], R2 ;  /* 0x03484002030075a7 */ /* 0x000e64000800017f */
[----:B-1----:R-:W-:Y:S05]  /*202c0*/  @!P0 BRA `(.L_x_735) ;  /* 0x0000004000748947 */ /* 0x002fea0003800000 */
.L_x_854:
[----:B------:R-:W-:Y:S05]  /*202d0*/  BSYNC B2 ;  /* 0x0000000000027941 */ /* 0x000fea0003800000 */
.L_x_734:
[----:B------:R-:W2:Y:S01]  /*202e0*/  S2R R7, SR_TID.X ;  /* 0x0000000000077919 */ /* 0x000ea20000002100 */
[----:B------:R-:W-:Y:S01]  /*202f0*/  BSSY B2, `(.L_x_736) ;  /* 0x000000a000027945 */ /* 0x000fe20003800000 */
[----:B--2---:R-:W-:-:S04]  /*20300*/  LOP3.LUT R7, R7, 0x7f, RZ, 0xc0, !PT ;  /* 0x0000007f07077812 */ /* 0x004fc800078ec0ff */
[----:B------:R-:W-:-:S13]  /*20310*/  ISETP.NE.AND P0, PT, R7, RZ, PT ;  /* 0x000000ff0700720c */ /* 0x000fda0003f05270 */
[----:B------:R-:W-:Y:S05]  /*20320*/  @P0 BRA `(.L_x_737) ;  /* 0x0000000000180947 */ /* 0x000fea0003800000 */
[----:B------:R-:W2:Y:S01]  /*20330*/  LDL R7, [R1+0x10] ;  /* 0x0000100001077983 */ /* 0x000ea20000100800 */
[----:B-1----:R-:W-:-:S04]  /*20340*/  IMAD.MOV.U32 R2, RZ, RZ, 0xc000 ;  /* 0x0000c000ff027424 */ /* 0x002fc800078e00ff */
[----:B------:R3:W-:Y:S01]  /*20350*/  SYNCS.ARRIVE.TRANS64 RZ, [R3+URZ+0x34830], R2 ;  /* 0x0348300203ff79a7 */ /* 0x0007e2000800003f */
[----:B--2---:R-:W-:-:S13]  /*20360*/  LOP3.LUT P1, RZ, R7, 0x1, RZ, 0xc0, !PT ;  /* 0x0000000107ff7812 */ /* 0x004fda000782c0ff */
[----:B---3--:R-:W-:Y:S05]  /*20370*/  @!P1 BRA `(.L_x_737) ;  /* 0x0000000000049947 */ /* 0x008fea0003800000 */
[----:B------:R-:W-:Y:S01]  /*20380*/  BPT.TRAP 0x1 ;  /* 0x000000040000795c */ /* 0x000fe20000300000 */
.L_x_737:
[----:B------:R-:W-:Y:S05]  /*20390*/  BSYNC B2 ;  /* 0x0000000000027941 */ /* 0x000fea0003800000 */
.L_x_736:
[----:B-1----:R-:W2:Y:S01]  /*203a0*/  LDL R2, [R1+0x20] ;  /* 0x0000200001027983 */ /* 0x002ea20000100800 */
[----:B------:R-:W-:Y:S01]  /*203b0*/  IMAD.MOV.U32 R10, RZ, RZ, RZ ;  /* 0x000000ffff0a7224 */ /* 0x000fe200078e00ff */
[----:B------:R-:W-:Y:S01]  /*203c0*/  UIADD3 UR4, UP0, UR36, 0x370, URZ ;  /* 0x0000037024047890 */ /* 0x000fe2000ff1e03f */
[----:B------:R-:W-:Y:S01]  /*203d0*/  IMAD R7, R4, 0xc000, R18 ;  /* 0x0000c00004077824 */ /* 0x000fe200078e0212 */
[----:B------:R-:W-:Y:S01]  /*203e0*/  PLOP3.LUT P0, PT, PT, PT, PT, 0x80, 0x0 ;  /* 0x000000000000781c */ /* 0x000fe20003f0f070 */
[----:B------:R-:W-:Y:S01]  /*203f0*/  VIADD R3, R3, 0x34830 ;  /* 0x0003483003037836 */ /* 0x000fe20000000000 */
[----:B------:R-:W-:Y:S01]  /*20400*/  R2UR UR10, R10 ;  /* 0x000000000a0a72ca */ /* 0x000fe200000e0000 */
[----:B0-----:R-:W-:Y:S01]  /*20410*/  VIADD R8, R7, 0x1c400 ;  /* 0x0001c40007087836 */ /* 0x001fe20000000000 */
[----:B------:R-:W-:Y:S01]  /*20420*/  UIADD3.X UR5, URZ, UR37, URZ, UP0, !UPT ;  /* 0x000000253f057290 */ /* 0x000fe200087fe43f */
[----:B------:R-:W-:Y:S01]  /*20430*/  UMOV UR6, 0x0 ;  /* 0x0000000000067882 */ /* 0x000fe20000000000 */
[----:B------:R-:W-:Y:S01]  /*20440*/  UMOV UR7, 0x14f00000 ;  /* 0x14f0000000077882 */ /* 0x000fe20000000000 */
[----:B--2---:R-:W-:-:S10]  /*20450*/  IMAD R2, R6, 0x80, R2 ;  /* 0x0000008006027824 */ /* 0x004fd400078e0202 */
.L_x_738:
        /* <DEDUP_REMOVED lines=16> */
.L_x_739:
        /* <DEDUP_REMOVED lines=15> */
.L_x_740:
        /* <DEDUP_REMOVED lines=16> */
.L_x_855:
[----:B------:R-:W-:Y:S05]  /*20750*/  BSYNC B2 ;  /* 0x0000000000027941 */ /* 0x000fea0003800000 */
.L_x_741:
        /* <DEDUP_REMOVED lines=10> */
.L_x_743:
[----:B------:R-:W2:Y:S01]  /*20800*/  LDL R3, [R1+0x10] ;  /* 0x0000100001037983 */ /* 0x000ea20000100800 */
[----:B------:R-:W-:Y:S01]  /*20810*/  BSSY B2, `(.L_x_744) ;  /* 0x0000004000027945 */ /* 0x000fe20003800000 */
[----:B--2---:R-:W-:-:S13]  /*20820*/  LOP3.LUT P0, RZ, R3, 0x8, RZ, 0xc0, !PT ;  /* 0x0000000803ff7812 */ /* 0x004fda000780c0ff */
[----:B------:R-:W-:Y:S05]  /*20830*/  @P0 BRA `(.L_x_745) ;  /* 0x0000000000040947 */ /* 0x000fea0003800000 */
[----:B------:R-:W-:Y:S01]  /*20840*/  BPT.TRAP 0x1 ;  /* 0x000000040000795c */ /* 0x000fe20000300000 */
.L_x_745:
[----:B------:R-:W-:Y:S05]  /*20850*/  BSYNC B2 ;  /* 0x0000000000027941 */ /* 0x000fea0003800000 */
.L_x_744:
        /* <DEDUP_REMOVED lines=12> */
.L_x_746:
        /* <DEDUP_REMOVED lines=15> */
.L_x_747:
        /* <DEDUP_REMOVED lines=12> */
.L_x_732:
[----:B------:R-:W-:Y:S05]  /*20ad0*/  BSYNC B1 ;  /* 0x0000000000017941 */ /* 0x000fea0003800000 */
.L_x_731:
[----:B------:R-:W2:Y:S01]  /*20ae0*/  LDL R2, [R1+0x10] ;  /* 0x0000100001027983 */ /* 0x000ea20000100800 */
[----:B------:R-:W-:Y:S01]  /*20af0*/  VIADD R19, R4, 0x1 ;  /* 0x0000000104137836 */ /* 0x000fe20000000000 */
[----:B------:R-:W-:Y:S01]  /*20b00*/  BSSY B1, `(.L_x_748) ;  /* 0x00000a5000017945 */ /* 0x000fe20003800000 */
[----:B0-----:R-:W-:-:S03]  /*20b10*/  VIADD R6, R0, 0xffffffff ;  /* 0xffffffff00067836 */ /* 0x001fc60000000000 */
[----:B------:R-:W-:-:S04]  /*20b20*/  ISETP.NE.AND P0, PT, R19, 0x2, PT ;  /* 0x000000021300780c */ /* 0x000fc80003f05270 */
[----:B------:R-:W-:Y:S02]  /*20b30*/  SEL R19, R19, RZ, P0 ;  /* 0x000000ff13137207 */ /* 0x000fe40000000000 */
[----:B--2---:R-:W-:Y:S02]  /*20b40*/  LOP3.LUT P1, RZ, R2, 0x4, RZ, 0xc0, !PT ;  /* 0x0000000402ff7812 */ /* 0x004fe4000782c0ff */
        /* <DEDUP_REMOVED lines=28> */
.L_x_750:
[----:B------:R-:W-:Y:S01]  /*20d10*/  IMAD R3, R19, 0x8, R18 ;  /* 0x0000000813037824 */ /* 0x000fe200078e0212 */
[----:B------:R-:W-:Y:S01]  /*20d20*/  SHF.L.U32 R2, R10, 0x1f, RZ ;  /* 0x0000001f0a027819 */ /* 0x000fe200000006ff */
[----:B------:R-:W-:Y:S03]  /*20d30*/  BSSY B2, `(.L_x_751) ;  /* 0x0000003000027945 */ /* 0x000fe60003800000 */
[----:B------:R-:W2:Y:S02]  /*20d40*/  SYNCS.PHASECHK.TRANS64.TRYWAIT P0, [R3+URZ+0x34840], R2 ;  /* 0x03484002030075a7 */ /* 0x000ea4000800017f */
[----:B--2---:R-:W-:Y:S05]  /*20d50*/  @!P0 BRA `(.L_x_752) ;  /* 0x0000003400f88947 */ /* 0x004fea0003800000 */
.L_x_856:
[----:B------:R-:W-:Y:S05]  /*20d60*/  BSYNC B2 ;  /* 0x0000000000027941 */ /* 0x000fea0003800000 */
.L_x_751:
[----:B-1----:R-:W1:Y:S01]  /*20d70*/  S2R R8, SR_TID.X ;  /* 0x0000000000087919 */ /* 0x002e620000002100 */
[----:B------:R-:W-:Y:S01]  /*20d80*/  BSSY B2, `(.L_x_753) ;  /* 0x000000a000027945 */ /* 0x000fe20003800000 */
[----:B-1----:R-:W-:-:S04]  /*20d90*/  LOP3.LUT R8, R8, 0x7f, RZ, 0xc0, !PT ;  /* 0x0000007f08087812 */ /* 0x002fc800078ec0ff */
[----:B------:R-:W-:-:S13]  /*20da0*/  ISETP.NE.AND P0, PT, R8, RZ, PT ;  /* 0x000000ff0800720c */ /* 0x000fda0003f05270 */
[----:B------:R-:W-:Y:S05]  /*20db0*/  @P0 BRA `(.L_x_754) ;  /* 0x0000000000180947 */ /* 0x000fea0003800000 */
[----:B------:R-:W3:Y:S01]  /*20dc0*/  LDL R8, [R1+0x10] ;  /* 0x0000100001087983 */ /* 0x000ee20000100800 */
[----:B--2---:R-:W-:-:S04]  /*20dd0*/  IMAD.MOV.U32 R2, RZ, RZ, 0xc000 ;  /* 0x0000c000ff027424 */ /* 0x004fc800078e00ff */
[----:B------:R1:W-:Y:S01]  /*20de0*/  SYNCS.ARRIVE.TRANS64 RZ, [R3+URZ+0x34830], R2 ;  /* 0x0348300203ff79a7 */ /* 0x0003e2000800003f */
[----:B---3--:R-:W-:-:S13]  /*20df0*/  LOP3.LUT P1, RZ, R8, 0x1, RZ, 0xc0, !PT ;  /* 0x0000000108ff7812 */ /* 0x008fda000782c0ff */
[----:B-1----:R-:W-:Y:S05]  /*20e00*/  @!P1 BRA `(.L_x_754) ;  /* 0x0000000000049947 */ /* 0x002fea0003800000 */
[----:B------:R-:W-:Y:S01]  /*20e10*/  BPT.TRAP 0x1 ;  /* 0x000000040000795c */ /* 0x000fe20000300000 */
.L_x_754:
[----:B------:R-:W-:Y:S05]  /*20e20*/  BSYNC B2 ;  /* 0x0000000000027941 */ /* 0x000fea0003800000 */
.L_x_753:
[----:B--2---:R-:W2:Y:S01]  /*20e30*/  LDL R2, [R1+0x20] ;  /* 0x0000200001027983 */ /* 0x004ea20000100800 */
        /* <DEDUP_REMOVED lines=11> */
.L_x_755:
        /* <DEDUP_REMOVED lines=16> */
.L_x_756:
        /* <DEDUP_REMOVED lines=15> */
.L_x_757:
        /* <DEDUP_REMOVED lines=15> */
.L_x_857:
[----:B------:R-:W-:Y:S05]  /*211d0*/  BSYNC B2 ;  /* 0x0000000000027941 */ /* 0x000fea0003800000 */
.L_x_758:
[----:B------:R-:W1:Y:S01]  /*211e0*/  S2R R3, SR_TID.X ;  /* 0x0000000000037919 */ /* 0x000e620000002100 */
[----:B------:R-:W-:-:S04]  /*211f0*/  UPRMT UR4, UR38, 0x9910, URZ ;  /* 0x0000991026047896 */ /* 0x000fc8000800003f */
[----:B------:R-:W-:Y:S01]  /*21200*/  UISETP.NE.AND UP0, UPT, UR4, 0x2, UPT ;  /* 0x000000020400788c */ /* 0x000fe2000bf05270 */
[----:B-1----:R-:W-:-:S04]  /*21210*/  LOP3.LUT R3, R3, 0x7f, RZ, 0xc0, !PT ;  /* 0x0000007f03037812 */ /* 0x002fc800078ec0ff */
[----:B------:R-:W-:-:S13]  /*21220*/  ISETP.NE.AND P0, PT, R3, RZ, PT ;  /* 0x000000ff0300720c */ /* 0x000fda0003f05270 */
[----:B------:R-:W-:-:S04]  /*21230*/  @!P0 IMAD.MOV.U32 R3, RZ, RZ, 0x8000 ;  /* 0x00008000ff038424 */ /* 0x000fc800078e00ff */
[----:B------:R1:W-:Y:S01]  /*21240*/  @!P0 SYNCS.ARRIVE.TRANS64 RZ, [R2+URZ+0x34850], R3 ;  /* 0x0348500302ff89a7 */ /* 0x0003e2000800003f */
[----:B------:R-:W-:-:S13]  /*21250*/  PLOP3.LUT P0, PT, PT, PT, UP0, 0x80, 0x0 ;  /* 0x000000000000781c */ /* 0x000fda0003f0f008 */
[----:B-1----:R-:W-:Y:S05]  /*21260*/  @P0 BRA `(.L_x_760) ;  /* 0x0000000000040947 */ /* 0x002fea0003800000 */
[----:B------:R-:W-:Y:S01]  /*21270*/  BPT.TRAP 0x1 ;  /* 0x000000040000795c */ /* 0x000fe20000300000 */
.L_x_760:
[----:B------:R-:W2:Y:S01]  /*21280*/  LDL R3, [R1+0x10] ;  /* 0x0000100001037983 */ /* 0x000ea20000100800 */
[----:B------:R-:W-:Y:S01]  /*21290*/  BSSY B2, `(.L_x_761) ;  /* 0x0000004000027945 */ /* 0x000fe20003800000 */
[----:B--2---:R-:W-:-:S13]  /*212a0*/  LOP3.LUT P0, RZ, R3, 0x8, RZ, 0xc0, !PT ;  /* 0x0000000803ff7812 */ /* 0x004fda000780c0ff */
[----:B------:R-:W-:Y:S05]  /*212b0*/  @P0 BRA `(.L_x_762) ;  /* 0x0000000000040947 */ /* 0x000fea0003800000 */
[----:B------:R-:W-:Y:S01]  /*212c0*/  BPT.TRAP 0x1 ;  /* 0x000000040000795c */ /* 0x000fe20000300000 */
.L_x_762:
[----:B------:R-:W-:Y:S05]  /*212d0*/  BSYNC B2 ;  /* 0x0000000000027941 */ /* 0x000fea0003800000 */
.L_x_761:
[----:B0-----:R-:W2:Y:S04]  /*212e0*/  LDL R5, [R1+0x20] ;  /* 0x0000200001057983 */ /* 0x001ea80000100800 */
        /* <DEDUP_REMOVED lines=11> */
.L_x_763:
        /* <DEDUP_REMOVED lines=15> */
.L_x_764:
        /* <DEDUP_REMOVED lines=12> */
.L_x_749:
[----:B------:R-:W-:Y:S05]  /*21550*/  BSYNC B1 ;  /* 0x0000000000017941 */ /* 0x000fea0003800000 */
.L_x_748:
[----:B------:R-:W2:Y:S01]  /*21560*/  LDL R2, [R1+0x34] ;  /* 0x0000340001027983 */ /* 0x000ea20000100800 */
[----:B------:R-:W-:Y:S01]  /*21570*/  VIADD R0, R0, 0xfffffffe ;  /* 0xfffffffe00007836 */ /* 0x000fe20000000000 */
[----:B--2---:R-:W-:-:S13]  /*21580*/  ISETP.GT.AND P0, PT, R6, R2, PT ;  /* 0x000000020600720c */ /* 0x004fda0003f04270 */
[----:B------:R-:W-:Y:S05]  /*21590*/  @P0 BRA `(.L_x_765) ;  /* 0xffffffe800ac0947 */ /* 0x000fea000383ffff */
.L_x_711:
[----:B------:R-:W-:Y:S05]  /*215a0*/  BSYNC B0 ;  /* 0x0000000000007941 */ /* 0x000fea0003800000 */
.L_x_710:
        /* <DEDUP_REMOVED lines=18> */
.L_x_767:
[----:B------:R-:W-:Y:S05]  /*216d0*/  BSYNC B0 ;  /* 0x0000000000007941 */ /* 0x000fea0003800000 */
.L_x_766:
[----:B---3--:R-:W3:Y:S01]  /*216e0*/  LDL R0, [R1+0x10] ;  /* 0x0000100001007983 */ /* 0x008ee20000100800 */
[----:B------:R-:W-:Y:S01]  /*216f0*/  BSSY B0, `(.L_x_768) ;  /* 0x000003f000007945 */ /* 0x000fe20003800000 */
[----:B---3--:R-:W-:-:S13]  /*21700*/  LOP3.LUT P0, RZ, R0, 0x4, RZ, 0xc0, !PT ;  /* 0x0000000400ff7812 */ /* 0x008fda000780c0ff */
[----:B------:R-:W-:Y:S05]  /*21710*/  @!P0 BRA `(.L_x_769) ;  /* 0x0000000000f08947 */ /* 0x000fea0003800000 */
[----:B------:R-:W3:Y:S01]  /*21720*/  LDL R2, [R1+0x1c] ;  /* 0x00001c0001027983 */ /* 0x000ee20000100800 */
[----:B------:R-:W-:Y:S01]  /*21730*/  IMAD R0, R19, 0x8, R18 ;  /* 0x0000000813007824 */ /* 0x000fe200078e0212 */
[----:B------:R-:W-:Y:S01]  /*21740*/  BSSY B1, `(.L_x_770) ;  /* 0x0000004000017945 */ /* 0x000fe20003800000 */
[----:B---3--:R-:W-:-:S04]  /*21750*/  SHF.L.U32 R2, R2, 0x1f, RZ ;  /* 0x0000001f02027819 */ /* 0x008fc800000006ff */
[----:B------:R-:W3:Y:S02]  /*21760*/  SYNCS.PHASECHK.TRANS64.TRYWAIT P0, [R0+URZ+0x34860], R2 ;  /* 0x03486002000075a7 */ /* 0x000ee4000800017f */
[----:B---3--:R-:W-:Y:S05]  /*21770*/  @!P0 BRA `(.L_x_771) ;  /* 0x0000002c00988947 */ /* 0x008fea0003800000 */
.L_x_858:
[----:B------:R-:W-:Y:S05]  /*21780*/  BSYNC B1 ;  /* 0x0000000000017941 */ /* 0x000fea0003800000 */
.L_x_770:
[----:B------:R-:W4:Y:S01]  /*21790*/  S2R R3, SR_TID.X ;  /* 0x0000000000037919 */ /* 0x000f220000002100 */
[----:B------:R-:W-:-:S04]  /*217a0*/  UPRMT UR4, UR38, 0x9910, URZ ;  /* 0x0000991026047896 */ /* 0x000fc8000800003f */
[----:B------:R-:W-:Y:S01]  /*217b0*/  UISETP.NE.AND UP0, UPT, UR4, 0x2, UPT ;  /* 0x000000020400788c */ /* 0x000fe2000bf05270 */
[----:B----4-:R-:W-:-:S04]  /*217c0*/  LOP3.LUT R3, R3, 0x7f, RZ, 0xc0, !PT ;  /* 0x0000007f03037812 */ /* 0x010fc800078ec0ff */
[----:B------:R-:W-:-:S13]  /*217d0*/  ISETP.NE.AND P0, PT, R3, RZ, PT ;  /* 0x000000ff0300720c */ /* 0x000fda0003f05270 */
[----:B---3--:R-:W-:-:S04]  /*217e0*/  @!P0 IMAD.MOV.U32 R2, RZ, RZ, 0x8000 ;  /* 0x00008000ff028424 */ /* 0x008fc800078e00ff */
[----:B------:R3:W-:Y:S01]  /*217f0*/  @!P0 SYNCS.ARRIVE.TRANS64 RZ, [R0+URZ+0x34850], R2 ;  /* 0x0348500200ff89a7 */ /* 0x0007e2000800003f */
[----:B------:R-:W-:-:S13]  /*21800*/  PLOP3.LUT P0, PT, PT, PT, UP0, 0x80, 0x0 ;  /* 0x000000000000781c */ /* 0x000fda0003f0f008 */
[----:B---3--:R-:W-:Y:S05]  /*21810*/  @P0 BRA `(.L_x_772) ;  /* 0x0000000000040947 */ /* 0x008fea0003800000 */
[----:B------:R-:W-:Y:S01]  /*21820*/  BPT.TRAP 0x1 ;  /* 0x000000040000795c */ /* 0x000fe20000300000 */
.L_x_772:
[----:B------:R-:W3:Y:S01]  /*21830*/  LDL R2, [R1+0x10] ;  /* 0x0000100001027983 */ /* 0x000ee20000100800 */
[----:B------:R-:W-:Y:S01]  /*21840*/  BSSY B1, `(.L_x_773) ;  /* 0x0000004000017945 */ /* 0x000fe20003800000 */
[----:B---3--:R-:W-:-:S13]  /*21850*/  LOP3.LUT P0, RZ, R2, 0x8, RZ, 0xc0, !PT ;  /* 0x0000000802ff7812 */ /* 0x008fda000780c0ff */
[----:B------:R-:W-:Y:S05]  /*21860*/  @P0 BRA `(.L_x_774) ;  /* 0x0000000000040947 */ /* 0x000fea0003800000 */
[----:B------:R-:W-:Y:S01]  /*21870*/  BPT.TRAP 0x1 ;  /* 0x000000040000795c */ /* 0x000fe20000300000 */
.L_x_774:
[----:B------:R-:W-:Y:S05]  /*21880*/  BSYNC B1 ;  /* 0x0000000000017941 */ /* 0x000fea0003800000 */
.L_x_773:
[----:B------:R-:W3:Y:S04]  /*21890*/  LDL.LU R3, [R1+0x20] ;  /* 0x0000200001037983 */ /* 0x000ee80000300800 */
[----:B------:R-:W3:Y:S01]  /*218a0*/  LDL.LU R2, [R1+0x8] ;  /* 0x0000080001027983 */ /* 0x000ee20000300800 */
[----:B------:R-:W-:Y:S01]  /*218b0*/  UIADD3 UR4, UP0, UR36, 0x470, URZ ;  /* 0x0000047024047890 */ /* 0x000fe2000ff1e03f */
[----:B------:R-:W-:Y:S01]  /*218c0*/  PLOP3.LUT P0, PT, PT, PT, PT, 0x80, 0x0 ;  /* 0x000000000000781c */ /* 0x000fe20003f0f070 */
[----:B------:R-:W-:Y:S01]  /*218d0*/  VIADD R0, R0, 0x34850 ;  /* 0x0003485000007836 */ /* 0x000fe20000000000 */
[----:B------:R-:W-:Y:S01]  /*218e0*/  UMOV UR6, 0x0 ;  /* 0x0000000000067882 */ /* 0x000fe20000000000 */
[----:B------:R-:W-:Y:S01]  /*218f0*/  UIADD3.X UR5, URZ, UR37, URZ, UP0, !UPT ;  /* 0x000000253f057290 */ /* 0x000fe200087fe43f */
[----:B------:R-:W-:Y:S01]  /*21900*/  UMOV UR7, 0x14f00000 ;  /* 0x14f0000000077882 */ /* 0x000fe20000000000 */
[----:B------:R-:W-:Y:S01]  /*21910*/  UMOV UR10, URZ ;  /* 0x0000003f000a7c82 */ /* 0x000fe20008000000 */
[----:B---3--:R-:W-:-:S02]  /*21920*/  IMAD R3, R2, 0x80, R3 ;  /* 0x0000008002037824 */ /* 0x008fc400078e0203 */
[----:B------:R-:W-:-:S04]  /*21930*/  IMAD R2, R19, 0x8000, R18 ;  /* 0x0000800013027824 */ /* 0x000fc800078e0212 */
[----:B------:R-:W-:-:S07]  /*21940*/  VIADD R4, R2, 0x400 ;  /* 0x0000040002047836 */ /* 0x000fce0000000000 */
.L_x_775:
        /* <DEDUP_REMOVED lines=15> */
.L_x_776:
        /* <DEDUP_REMOVED lines=10> */
.L_x_769:
[----:B------:R-:W-:Y:S05]  /*21ae0*/  BSYNC B0 ;  /* 0x0000000000007941 */ /* 0x000fea0003800000 */
.L_x_768:
[----:B------:R-:W3:Y:S01]  /*21af0*/  LDL.LU R4, [R1+0x1c] ;  /* 0x00001c0001047983 */ /* 0x000ee20000300800 */
[----:B------:R-:W-:-:S05]  /*21b00*/  VIADD R19, R19, 0x1 ;  /* 0x0000000113137836 */ /* 0x000fca0000000000 */
[----:B------:R-:W-:-:S04]  /*21b10*/  ISETP.NE.AND P0, PT, R19, 0x2, PT ;  /* 0x000000021300780c */ /* 0x000fc80003f05270 */
[----:B------:R-:W-:Y:S02]  /*21b20*/  SEL R0, RZ, 0x1, P0 ;  /* 0x00000001ff007807 */ /* 0x000fe40000000000 */
[----:B------:R-:W-:Y:S02]  /*21b30*/  SEL R19, R19, RZ, P0 ;  /* 0x000000ff13137207 */ /* 0x000fe40000000000 */
[----:B---3--:R-:W-:-:S05]  /*21b40*/  LOP3.LUT R4, R4, R0, RZ, 0x3c, !PT ;  /* 0x0000000004047212 */ /* 0x008fca00078e3cff */
[----:B------:R3:W-:Y:S02]  /*21b50*/  STL [R1+0x1c], R4 ;  /* 0x00001c0401007387 */ /* 0x0007e40000100800 */
.L_x_690:
[----:B------:R-:W-:Y:S05]  /*21b60*/  BSYNC B7 ;  /* 0x0000000000077941 */ /* 0x000fea0003800000 */
.L_x_688:
[----:B------:R-:W4:Y:S02]  /*21b70*/  LDL R9, [R1+0x10] ;  /* 0x0000100001097983 */ /* 0x000f240000100800 */
[----:B----4-:R-:W-:-:S13]  /*21b80*/  LOP3.LUT P0, RZ, R9, 0x10, RZ, 0xc0, !PT ;  /* 0x0000001009ff7812 */ /* 0x010fda000780c0ff */
[----:B------:R-:W-:Y:S05]  /*21b90*/  @!P0 BRA `(.L_x_777) ;  /* 0x00000000002c8947 */ /* 0x000fea0003800000 */
[----:B------:R-:W-:Y:S05]  /*21ba0*/  WARPSYNC.ALL ;  /* 0x0000000000007948 */ /* 0x000fea0003800000 */
[----:B------:R-:W4:Y:S08]  /*21bb0*/  S2UR UR5, SR_CgaCtaId ;  /* 0x00000000000579c3 */ /* 0x000f300000008800 */
[----:B------:R-:W-:Y:S06]  /*21bc0*/  BAR.SYNC.DEFER_BLOCKING 0x5, 0x180 ;  /* 0x0146000000007b1d */ /* 0x000fec0000010000 */
[----:B------:R-:W-:-:S02]  /*21bd0*/  UMOV UR4, 0x400 ;  /* 0x0000040000047882 */ /* 0x000fc40000000000 */
[----:B----4-:R-:W-:-:S06]  /*21be0*/  ULEA UR4, UR5, UR4, 0x18 ;  /* 0x0000000405047291 */ /* 0x010fcc000f8ec03f */
[----:B------:R-:W-:-:S05]  /*21bf0*/  IMAD.U32 R18, RZ, RZ, UR4 ;  /* 0x00000004ff127e24 */ /* 0x000fca000f8e00ff */
[----:B0123--:R-:W0:Y:S04]  /*21c00*/  LDS.128 R4, [R18+0x348d0] ;  /* 0x0348d00012047984 */ /* 0x00fe280000000c00 */
[----:B0-----:R0:W-:Y:S04]  /*21c10*/  STL.64 [R1], R4 ;  /* 0x0000000401007387 */ /* 0x0011e80000100a00 */
[----:B------:R0:W-:Y:S01]  /*21c20*/  STL.64 [R1+0x8], R6 ;  /* 0x0000080601007387 */ /* 0x0001e20000100a00 */
[----:B------:R-:W-:Y:S06]  /*21c30*/  BAR.ARV 0x4, 0x180 ;  /* 0x0106000000007b1d */ /* 0x000fec0000002000 */
[----:B------:R-:W-:Y:S05]  /*21c40*/  BRA `(.L_x_778) ;  /* 0x0000000c001c7947 */ /* 0x000fea0003800000 */
.L_x_777:
[----:B------:R-:W4:Y:S01]  /*21c50*/  LDL R17, [R1+0x2c] ;  /* 0x00002c0001117983 */ /* 0x000f220000100800 */
[----:B------:R-:W-:Y:S01]  /*21c60*/  UMOV UR4, 0xffffffff ;  /* 0xffffffff00047882 */ /* 0x000fe20000000000 */
[----:B----4-:R-:W-:Y:S02]  /*21c70*/  ISETP.NE.AND P5, PT, R17, 0x1f, PT ;  /* 0x0000001f1100780c */ /* 0x010fe40003fa5270 */
[----:B------:R-:W-:Y:S11]  /*21c80*/  BRA.DIV UR4, `(.L_x_779) ;  /* 0x0000002a04687947 */ /* 0x000ff6000b800000 */
[----:B0-----:R-:W1:Y:S01]  /*21c90*/  LDL R3, [R1+0xc] ;  /* 0x00000c0001037983 */ /* 0x001e620000100800 */
[----:B------:R-:W-:-:S03]  /*21ca0*/  ULDC UR4, c[0x0][0xc3c] ;  /* 0x00030f0000047ab9 */ /* 0x000fc60000000800 */
[----:B------:R-:W4:Y:S01]  /*21cb0*/  LDL.LU R2, [R1] ;  /* 0x0000000001027983 */ /* 0x000f220000300800 */
[----:B------:R-:W-:Y:S01]  /*21cc0*/  LOP3.LUT P4, RZ, R9, 0x1, RZ, 0xc0, !PT ;  /* 0x0000000109ff7812 */ /* 0x000fe2000788c0ff */
[----:B-1----:R-:W-:Y:S02]  /*21cd0*/  IMAD.IADD R0, R3, 0x1, R17 ;  /* 0x0000000103007824 */ /* 0x002fe400078e0211 */
[----:B----4-:R-:W-:-:S03]  /*21ce0*/  IMAD.MOV.U32 R9, RZ, RZ, R2 ;  /* 0x000000ffff097224 */ /* 0x010fc600078e0002 */
[----:B------:R-:W-:-:S13]  /*21cf0*/  ISETP.GE.OR P0, PT, R0, UR4, !P5 ;  /* 0x0000000400007c0c */ /* 0x000fda000ef06670 */
[----:B------:R-:W0:Y:S08]  /*21d00*/  @!P0 LDC.64 R2, c[0x0][0xc80] ;  /* 0x00032000ff028b82 */ /* 0x000e300000000a00 */
[----:B------:R-:W1:Y:S01]  /*21d10*/  @!P0 LDC.64 R6, c[0x0][0xc78] ;  /* 0x00031e00ff068b82 */ /* 0x000e620000000a00 */
[----:B0-----:R-:W-:-:S05]  /*21d20*/  @!P0 IMAD.WIDE R2, R0, 0x4, R2 ;  /* 0x0000000400028825 */ /* 0x001fca00078e0202 */
[----:B------:R1:W4:Y:S02]  /*21d30*/  @!P0 LDG.E R8, desc[UR58][R2.64] ;  /* 0x0000003a02088981 */ /* 0x000324000c1e1900 */
[----:B-1----:R-:W-:-:S06]  /*21d40*/  @!P0 IMAD.WIDE R2, R0, 0x4, R6 ;  /* 0x0000000400028825 */ /* 0x002fcc00078e0206 */
[----:B------:R-:W5:Y:S01]  /*21d50*/  @!P0 LDG.E R2, desc[UR58][R2.64] ;  /* 0x0000003a02028981 */ /* 0x000f62000c1e1900 */
[----:B---3--:R-:W-:Y:S01]  /*21d60*/  IMAD.MOV.U32 R4, RZ, RZ, RZ ;  /* 0x000000ffff047224 */ /* 0x008fe200078e00ff */
[C---:B------:R-:W-:Y:S01]  /*21d70*/  ISETP.GE.U32.AND P1, PT, R17.reuse, 0x4, PT ;  /* 0x000000041100780c */ /* 0x040fe20003f26070 */
[----:B------:R-:W-:Y:S01]  /*21d80*/  IMAD.MOV.U32 R6, RZ, RZ, RZ ;  /* 0x000000ffff067224 */ /* 0x000fe200078e00ff */
[C---:B------:R-:W-:Y:S01]  /*21d90*/  ISETP.GE.U32.AND P2, PT, R17.reuse, 0x8, PT ;  /* 0x000000081100780c */ /* 0x040fe20003f46070 */
[----:B--2---:R-:W-:Y:S01]  /*21da0*/  SHFL.IDX PT, R5, R9, RZ, 0x1f ;  /* 0x00001fff09057589 */ /* 0x004fe200000e0000 */
[----:B------:R-:W-:Y:S01]  /*21db0*/  ISETP.GE.U32.AND P3, PT, R17, 0x10, PT ;  /* 0x000000101100780c */ /* 0x000fe20003f66070 */
[----:B------:R-:W-:Y:S02]  /*21dc0*/  IMAD.MOV.U32 R10, RZ, RZ, RZ ;  /* 0x000000ffff0a7224 */ /* 0x000fe400078e00ff */
[----:B------:R-:W-:Y:S01]  /*21dd0*/  SHFL.IDX PT, R0, R9, 0x1, 0x1f ;  /* 0x00201f0009007f89 */ /* 0x000fe200000e0000 */
[----:B----4-:R-:W-:-:S02]  /*21de0*/  @!P0 IMAD.MOV.U32 R4, RZ, RZ, R8 ;  /* 0x000000ffff048224 */ /* 0x010fc400078e0008 */
[----:B-----5:R-:W-:Y:S01]  /*21df0*/  @!P0 IMAD.MOV.U32 R6, RZ, RZ, R2 ;  /* 0x000000ffff068224 */ /* 0x020fe200078e0002 */
[----:B------:R-:W-:-:S03]  /*21e00*/  ISETP.GE.U32.AND P0, PT, R17, 0x2, PT ;  /* 0x000000021100780c */ /* 0x000fc60003f06070 */
[----:B------:R-:W-:-:S05]  /*21e10*/  IMAD R2, R6, R4, RZ ;  /* 0x0000000406027224 */ /* 0x000fca00078e02ff */
        /* <DEDUP_REMOVED lines=15> */
[----:B------:R0:W1:Y:S02]  /*21f10*/  SHFL.IDX PT, R16, R7, 0x1f, 0x1f ;  /* 0x03e01f0007107f89 */ /* 0x00006400000e0000 */
.L_x_868:
[----:B------:R-:W-:Y:S02]  /*21f20*/  ULDC UR4, c[0x0][0xc38] ;  /* 0x00030e0000047ab9 */ /* 0x000fe40000000800 */
[----:B------:R-:W-:-:S04]  /*21f30*/  IMAD.U32 R2, RZ, RZ, UR4 ;  /* 0x00000004ff027e24 */ /* 0x000fc8000f8e00ff */
[----:B-1----:R-:W-:-:S04]  /*21f40*/  IMAD R16, R16, R2, RZ ;  /* 0x0000000210107224 */ /* 0x002fc800078e02ff */
[----:B------:R-:W-:-:S05]  /*21f50*/  IMAD.IADD R0, R0, 0x1, R16 ;  /* 0x0000000100007824 */ /* 0x000fca00078e0210 */
[----:B------:R-:W-:-:S13]  /*21f60*/  ISETP.GT.AND P4, PT, R0, R5, PT ;  /* 0x000000050000720c */ /* 0x000fda0003f84270 */
[----:B------:R-:W-:Y:S05]  /*21f70*/  @P4 BRA `(.L_x_780) ;  /* 0x0000000000b04947 */ /* 0x000fea0003800000 */
.L_x_783:
[----:B------:R-:W2:Y:S01]  /*21f80*/  LDL.LU R3, [R1+0xc] ;  /* 0x00000c0001037983 */ /* 0x000ea20000300800 */
[----:B------:R-:W1:Y:S01]  /*21f90*/  LDC R2, c[0x0][0xc3c] ;  /* 0x00030f00ff027b82 */ /* 0x000e620000000800 */
[----:B--2---:R-:W-:-:S05]  /*21fa0*/  VIADD R3, R3, 0x1f ;  /* 0x0000001f03037836 */ /* 0x004fca0000000000 */
[----:B-1----:R-:W-:-:S13]  /*21fb0*/  ISETP.GE.AND P4, PT, R3, R2, PT ;  /* 0x000000020300720c */ /* 0x002fda0003f86270 */
[----:B------:R-:W-:Y:S05]  /*21fc0*/  @P4 BRA `(.L_x_781) ;  /* 0x0000000400d84947 */ /* 0x000fea0003800000 */
[----:B------:R-:W2:Y:S04]  /*21fd0*/  LDL R4, [R1+0x2c] ;  /* 0x00002c0001047983 */ /* 0x000ea80000100800 */
[----:B------:R1:W-:Y:S01]  /*21fe0*/  STL [R1+0xc], R3 ;  /* 0x00000c0301007387 */ /* 0x0003e20000100800 */
[----:B--2---:R-:W-:Y:S02]  /*21ff0*/  IMAD.IADD R6, R3, 0x1, R4 ;  /* 0x0000000103067824 */ /* 0x004fe400078e0204 */
[----:B------:R-:W-:-:S03]  /*22000*/  IMAD.MOV.U32 R4, RZ, RZ, RZ ;  /* 0x000000ffff047224 */ /* 0x000fc600078e00ff */
[----:B------:R-:W-:-:S13]  /*22010*/  ISETP.GE.OR P4, PT, R6, R2, !P5 ;  /* 0x000000020600720c */ /* 0x000fda0006f86670 */
[----:B-1----:R-:W1:Y:S02]  /*22020*/  @!P4 LDC.64 R2, c[0x0][0xc80] ;  /* 0x00032000ff02cb82 */ /* 0x002e640000000a00 */
        /* <DEDUP_REMOVED lines=9> */
[----:B------:R-:W2:Y:S02]  /*220c0*/  LDL R3, [R1+0x10] ;  /* 0x0000100001037983 */ /* 0x000ea40000100800 */
[----:B--2---:R-:W-:Y:S02]  /*220d0*/  LOP3.LUT P4, RZ, R3, 0x1, RZ, 0xc0, !PT ;  /* 0x0000000103ff7812 */ /* 0x004fe4000788c0ff */
        /* <DEDUP_REMOVED lines=14> */
[----:B0-----:R-:W-:-:S05]  /*221c0*/  IMAD.IADD R7, R2, 0x1, R3 ;  /* 0x0000000102077824 */ /* 0x001fca00078e0203 */
[----:B------:R0:W1:Y:S02]  /*221d0*/  SHFL.IDX PT, R16, R7, 0x1f, 0x1f ;  /* 0x03e01f0007107f89 */ /* 0x00006400000e0000 */
.L_x_876:
[----:B------:R-:W-:Y:S02]  /*221e0*/  ULDC UR4, c[0x0][0xc38] ;  /* 0x00030e0000047ab9 */ /* 0x000fe40000000800 */
[----:B------:R-:W-:-:S04]  /*221f0*/  IMAD.U32 R2, RZ, RZ, UR4 ;  /* 0x00000004ff027e24 */ /* 0x000fc8000f8e00ff */
[----:B-1----:R-:W-:-:S04]  /*22200*/  IMAD R16, R16, R2, RZ ;  /* 0x0000000210107224 */ /* 0x002fc800078e02ff */
[----:B------:R-:W-:-:S05]  /*22210*/  IMAD.IADD R0, R16, 0x1, R0 ;  /* 0x0000000110007824 */ /* 0x000fca00078e0200 */
[----:B------:R-:W-:-:S13]  /*22220*/  ISETP.GT.AND P4, PT, R0, R5, PT ;  /* 0x000000050000720c */ /* 0x000fda0003f84270 */
[----:B------:R-:W-:Y:S05]  /*22230*/  @!P4 BRA `(.L_x_783) ;  /* 0xfffffffc0050c947 */ /* 0x000fea000383ffff */
.L_x_780:
[----:B------:R-:W-:Y:S01]  /*22240*/  IMAD.IADD R16, R0, 0x1, -R16 ;  /* 0x0000000100107824 */ /* 0x000fe200078e0a10 */
[----:B------:R-:W-:-:S03]  /*22250*/  UMOV UR4, 0xffffffff ;  /* 0xffffffff00047882 */ /* 0x000fc60000000000 */
[----:B------:R-:W-:-:S05]  /*22260*/  IMAD R0, R7, R2, R16 ;  /* 0x0000000207007224 */ /* 0x000fca00078e0210 */
[----:B------:R-:W-:Y:S01]  /*22270*/  ISETP.GT.AND P6, PT, R0, R5, PT ;  /* 0x000000050000720c */ /* 0x000fe20003fc4270 */
[----:B------:R-:W-:-:S12]  /*22280*/  BRA.DIV UR4, `(.L_x_784) ;  /* 0x0000002e04247947 */ /* 0x000fd8000b800000 */
[----:B------:R-:W-:-:S04]  /*22290*/  VOTE.ANY R3, PT, !P6 ;  /* 0x0000000000037806 */ /* 0x000fc800070e0100 */
[----:B------:R-:W1:Y:S02]  /*222a0*/  POPC R0, R3 ;  /* 0x0000000300007309 */ /* 0x000e640000000000 */
[----:B-1----:R1:W2:Y:S04]  /*222b0*/  SHFL.IDX PT, R4, R4, R0, 0x1f ;  /* 0x00001f0004047589 */ /* 0x0022a800000e0000 */
[----:B------:R1:W3:Y:S02]  /*222c0*/  SHFL.IDX PT, R6, R6, R0, 0x1f ;  /* 0x00001f0006067589 */ /* 0x0002e400000e0000 */
.L_x_881:
[----:B------:R-:W-:-:S13]  /*222d0*/  ISETP.NE.AND P0, PT, R3, RZ, PT ;  /* 0x000000ff0300720c */ /* 0x000fda0003f05270 */
[----:B------:R-:W-:Y:S05]  /*222e0*/  @!P0 BRA `(.L_x_785) ;  /* 0x0000000000148947 */ /* 0x000fea0003800000 */
[----:B------:R-:W-:Y:S01]  /*222f0*/  UMOV UR4, 0xffffffff ;  /* 0xffffffff00047882 */ /* 0x000fe20000000000 */
[----:B------:R-:W-:Y:S02]  /*22300*/  VIADD R12, R0, 0xffffffff ;  /* 0xffffffff000c7836 */ /* 0x000fe40000000000 */
[----:B------:R-:W-:Y:S05]  /*22310*/  BRA.DIV UR4, `(.L_x_786) ;  /* 0x0000002e045c7947 */ /* 0x000fea000b800000 */
[----:B0-----:R0:W4:Y:S02]  /*22320*/  SHFL.IDX PT, R7, R7, R12, 0x1f ;  /* 0x00001f0c07077589 */ /* 0x00112400000e0000 */
.L_x_884:
[----:B----4-:R-:W-:-:S07]  /*22330*/  IMAD.MOV.U32 R10, RZ, RZ, R7 ;  /* 0x000000ffff0a7224 */ /* 0x010fce00078e0007 */
.L_x_785:
[----:B------:R-:W4:Y:S01]  /*22340*/  LDL.LU R11, [R1+0xc] ;  /* 0x00000c00010b7983 */ /* 0x000f220000300800 */
[----:B--2---:R-:W-:Y:S01]  /*22350*/  IABS R3, R4 ;  /* 0x0000000400037213 */ /* 0x004fe20000000000 */
[----:B------:R-:W-:Y:S02]  /*22360*/  IMAD R2, R10, R2, R16 ;  /* 0x000000020a027224 */ /* 0x000fe400078e0210 */
[----:B------:R-:W-:Y:S01]  /*22370*/  IMAD.MOV.U32 R8, RZ, RZ, RZ ;  /* 0x000000ffff087224 */ /* 0x000fe200078e00ff */
[----:B0-----:R-:W0:Y:S01]  /*22380*/  I2F.RP R7, R3 ;  /* 0x0000000300077306 */ /* 0x001e220000209400 */
[----:B------:R-:W-:Y:S01]  /*22390*/  IMAD.IADD R5, R5, 0x1, -R2 ;  /* 0x0000000105057824 */ /* 0x000fe200078e0a02 */
[----:B------:R2:W-:Y:S04]  /*223a0*/  STL [R1], R2 ;  /* 0x0000000201007387 */ /* 0x0005e80000100800 */
[----:B--2---:R-:W-:-:S02]  /*223b0*/  IABS R2, R5 ;  /* 0x0000000500027213 */ /* 0x004fc40000000000 */
[----:B0-----:R-:W0:Y:S02]  /*223c0*/  MUFU.RCP R7, R7 ;  /* 0x0000000700077308 */ /* 0x001e240000001000 */
[----:B0-----:R-:W-:-:S06]  /*223d0*/  VIADD R7, R7, 0xffffffe ;  /* 0x0ffffffe07077836 */ /* 0x001fcc0000000000 */
[----:B------:R-:W0:Y:S02]  /*223e0*/  F2I.FTZ.U32.TRUNC.NTZ R9, R7 ;  /* 0x0000000700097305 */ /* 0x000e24000021f000 */
[----:B0-----:R-:W-:-:S04]  /*223f0*/  IMAD.MOV R7, RZ, RZ, -R9 ;  /* 0x000000ffff077224 */ /* 0x001fc800078e0a09 */
[----:B------:R-:W-:-:S04]  /*22400*/  IMAD R7, R7, R3, RZ ;  /* 0x0000000307077224 */ /* 0x000fc800078e02ff */
[----:B------:R-:W-:Y:S01]  /*22410*/  IMAD.HI.U32 R7, R9, R7, R8 ;  /* 0x0000000709077227 */ /* 0x000fe200078e0008 */
[----:B------:R-:W-:-:S05]  /*22420*/  IABS R8, R4 ;  /* 0x0000000400087213 */ /* 0x000fca0000000000 */
[----:B------:R-:W-:Y:S02]  /*22430*/  IMAD.MOV R8, RZ, RZ, -R8 ;  /* 0x000000ffff087224 */ /* 0x000fe400078e0a08 */
[----:B------:R-:W-:-:S04]  /*22440*/  IMAD.HI.U32 R7, R7, R2, RZ ;  /* 0x0000000207077227 */ /* 0x000fc800078e00ff */
[----:B------:R-:W-:Y:S01]  /*22450*/  IMAD R2, R7, R8, R2 ;  /* 0x0000000807027224 */ /* 0x000fe200078e0202 */
[----:B---3--:R-:W-:-:S04]  /*22460*/  IABS R8, R6 ;  /* 0x0000000600087213 */ /* 0x008fc80000000000 */
[----:B------:R-:W-:-:S13]  /*22470*/  ISETP.GT.U32.AND P2, PT, R3, R2, PT ;  /* 0x000000020300720c */ /* 0x000fda0003f44070 */
[----:B------:R-:W-:Y:S02]  /*22480*/  @!P2 IMAD.IADD R2, R2, 0x1, -R3 ;  /* 0x000000010202a824 */ /* 0x000fe400078e0a03 */
[----:B------:R-:W-:Y:S01]  /*22490*/  @!P2 VIADD R7, R7, 0x1 ;  /* 0x000000010707a836 */ /* 0x000fe20000000000 */
[----:B------:R-:W-:Y:S02]  /*224a0*/  ISETP.NE.AND P2, PT, R4, RZ, PT ;  /* 0x000000ff0400720c */ /* 0x000fe40003f45270 */
[----:B------:R-:W-:Y:S02]  /*224b0*/  ISETP.GE.U32.AND P0, PT, R2, R3, PT ;  /* 0x000000030200720c */ /* 0x000fe40003f06070 */
[----:B------:R-:W0:Y:S11]  /*224c0*/  I2F.RP R2, R8 ;  /* 0x0000000800027306 */ /* 0x000e360000209400 */
[----:B------:R-:W-:Y:S01]  /*224d0*/  @P0 VIADD R7, R7, 0x1 ;  /* 0x0000000107070836 */ /* 0x000fe20000000000 */
[----:B0-----:R-:W0:Y:S02]  /*224e0*/  MUFU.RCP R2, R2 ;  /* 0x0000000200027308 */ /* 0x001e240000001000 */
[----:B0-----:R-:W-:-:S06]  /*224f0*/  VIADD R2, R2, 0xffffffe ;  /* 0x0ffffffe02027836 */ /* 0x001fcc0000000000 */
[----:B------:R-:W0:Y:S02]  /*22500*/  F2I.FTZ.U32.TRUNC.NTZ R3, R2 ;  /* 0x0000000200037305 */ /* 0x000e24000021f000 */
[----:B0-----:R-:W-:-:S04]  /*22510*/  IMAD.MOV R2, RZ, RZ, -R3 ;  /* 0x000000ffff027224 */ /* 0x001fc800078e0a03 */
        /* <DEDUP_REMOVED lines=12> */
[----:B------:R-:W-:Y:S02]  /*225e0*/  IMAD R3, R2, R9, R3 ;  /* 0x0000000902037224 */ /* 0x000fe400078e0203 */
[----:B------:R-:W-:-:S03]  /*225f0*/  IMAD.IADD R4, R5, 0x1, -R4 ;  /* 0x0000000105047824 */ /* 0x000fc600078e0a04 */
[----:B------:R-:W-:-:S13]  /*22600*/  ISETP.GT.U32.AND P2, PT, R8, R3, PT ;  /* 0x000000030800720c */ /* 0x000fda0003f44070 */
[----:B------:R-:W-:Y:S02]  /*22610*/  @!P2 IMAD.IADD R3, R3, 0x1, -R8 ;  /* 0x000000010303a824 */ /* 0x000fe400078e0a08 */
        /* <DEDUP_REMOVED lines=11> */
[----:B----4-:R-:W-:Y:S02]  /*226d0*/  IMAD.IADD R11, R0, 0x1, R11 ;  /* 0x00000001000b7824 */ /* 0x010fe400078e020b */
[----:B-1----:R-:W-:-:S05]  /*226e0*/  IMAD R0, R3, 0x10000, R2 ;  /* 0x0001000003007824 */ /* 0x002fca00078e0202 */
[----:B------:R0:W-:Y:S04]  /*226f0*/  STL [R1+0x8], R0 ;  /* 0x0000080001007387 */ /* 0x0001e80000100800 */
[----:B------:R0:W-:Y:S04]  /*22700*/  STL [R1+0xc], R11 ;  /* 0x00000c0b01007387 */ /* 0x0001e80000100800 */
[----:B------:R0:W-:Y:S01]  /*22710*/  STL [R1+0x4], R4 ;  /* 0x0000040401007387 */ /* 0x0001e20000100800 */
[----:B------:R-:W-:Y:S05]  /*22720*/  BRA `(.L_x_787) ;  /* 0x0000000000287947 */ /* 0x000fea0003800000 */
.L_x_781:
[----:B------:R-:W-:Y:S01]  /*22730*/  UMOV UR4, URZ ;  /* 0x0000003f00047c82 */ /* 0x000fe20008000000 */
[----:B------:R-:W-:Y:S01]  /*22740*/  ULDC UR6, c[0x0][0xc3c] ;  /* 0x00030f0000067ab9 */ /* 0x000fe20000000800 */
[----:B------:R-:W-:Y:S01]  /*22750*/  UMOV UR5, URZ ;  /* 0x0000003f00057c82 */ /* 0x000fe20008000000 */
[----:B------:R-:W-:Y:S01]  /*22760*/  IMAD.U32 R3, RZ, RZ, UR4 ;  /* 0x00000004ff037e24 */ /* 0x000fe2000f8e00ff */
[----:B------:R1:W-:Y:S01]  /*22770*/  STL [R1], R5 ;  /* 0x0000000501007387 */ /* 0x0003e20000100800 */
[----:B------:R-:W-:Y:S02]  /*22780*/  IMAD.U32 R0, RZ, RZ, UR6 ;  /* 0x00000006ff007e24 */ /* 0x000fe4000f8e00ff */
[----:B------:R-:W-:Y:S01]  /*22790*/  IMAD.U32 R2, RZ, RZ, UR5 ;  /* 0x00000005ff027e24 */ /* 0x000fe2000f8e00ff */
[----:B------:R1:W-:Y:S04]  /*227a0*/  STL [R1+0x4], R3 ;  /* 0x0000040301007387 */ /* 0x0003e80000100800 */
[----:B------:R1:W-:Y:S04]  /*227b0*/  STL [R1+0xc], R0 ;  /* 0x00000c0001007387 */ /* 0x0003e80000100800 */
[----:B------:R1:W-:Y:S02]  /*227c0*/  STL [R1+0x8], R2 ;  /* 0x0000080201007387 */ /* 0x0003e40000100800 */
.L_x_787:
[----:B01----:R-:W2:Y:S04]  /*227d0*/  LDL R0, [R1+0x2c] ;  /* 0x00002c0001007983 */ /* 0x003ea80000100800 */
[----:B------:R-:W3:Y:S04]  /*227e0*/  LDL R2, [R1+0xc] ;  /* 0x00000c0001027983 */ /* 0x000ee80000100800 */
[----:B------:R-:W4:Y:S04]  /*227f0*/  LDL R3, [R1+0x8] ;  /* 0x0000080001037983 */ /* 0x000f280000100800 */
[----:B------:R-:W5:Y:S04]  /*22800*/  LDL R4, [R1] ;  /* 0x0000000001047983 */ /* 0x000f680000100800 */
[----:B------:R-:W5:Y:S01]  /*22810*/  LDL R5, [R1+0x4] ;  /* 0x0000040001057983 */ /* 0x000f620000100800 */
[----:B------:R-:W-:Y:S05]  /*22820*/  WARPSYNC.ALL ;  /* 0x0000000000007948 */ /* 0x000fea0003800000 */
[----:B------:R-:W-:Y:S01]  /*22830*/  BAR.SYNC.DEFER_BLOCKING 0x4, 0x180 ;  /* 0x0106000000007b1d */ /* 0x000fe20000010000 */
[----:B--2---:R-:W-:-:S13]  /*22840*/  ISETP.NE.AND P0, PT, R0, RZ, PT ;  /* 0x000000ff0000720c */ /* 0x004fda0003f05270 */
[----:B------:R-:W0:Y:S01]  /*22850*/  @!P0 S2R R0, SR_CgaCtaId ;  /* 0x0000000000008919 */ /* 0x000e220000008800 */
[----:B---3--:R-:W-:Y:S01]  /*22860*/  IMAD.MOV.U32 R7, RZ, RZ, R2 ;  /* 0x000000ffff077224 */ /* 0x008fe200078e0002 */
[----:B------:R-:W-:Y:S01]  /*22870*/  @!P0 MOV R2, 0x400 ;  /* 0x0000040000028802 */ /* 0x000fe20000000f00 */
[----:B----4-:R-:W-:-:S03]  /*22880*/  IMAD.MOV.U32 R6, RZ, RZ, R3 ;  /* 0x000000ffff067224 */ /* 0x010fc600078e0003 */
[----:B0-----:R-:W-:-:S05]  /*22890*/  @!P0 LEA R18, R0, R2, 0x18 ;  /* 0x0000000200128211 */ /* 0x001fca00078ec0ff */
[----:B-----5:R1:W-:Y:S01]  /*228a0*/  @!P0 STS.128 [R18+0x348d0], R4 ;  /* 0x0348d00412008388 */ /* 0x0203e20000000c00 */
[----:B------:R-:W-:Y:S06]  /*228b0*/  BAR.ARV 0x5, 0x180 ;  /* 0x0146000000007b1d */ /* 0x000fec0000002000 */
.L_x_778:
[----:B------:R-:W2:Y:S01]  /*228c0*/  LDL R0, [R1+0xc] ;  /* 0x00000c0001007983 */ /* 0x000ea20000100800 */
[----:B------:R-:W-:Y:S02]  /*228d0*/  ULDC UR4, c[0x0][0xc3c] ;  /* 0x00030f0000047ab9 */ /* 0x000fe40000000800 */
[----:B--2---:R-:W-:-:S13]  /*228e0*/  ISETP.GE.AND P0, PT, R0, UR4, PT ;  /* 0x0000000400007c0c */ /* 0x004fda000bf06270 */
[----:B------:R-:W-:Y:S05]  /*228f0*/  @!P0 BRA `(.L_x_788) ;  /* 0xffffff90006c8947 */ /* 0x000fea000383ffff */
[----:B------:R-:W-:Y:S05]  /*22900*/  BSYNC B8 ;  /* 0x0000000000087941 */ /* 0x000fea0003800000 */
.L_x_642:
[----:B--2---:R-:W2:Y:S01]  /*22910*/  LDL.LU R0, [R1+0x64] ;  /* 0x0000640001007983 */ /* 0x004ea20000300800 */
[----:B------:R-:W-:Y:S01]  /*22920*/  BSSY B0, `(.L_x_789) ;  /* 0x000000b000007945 */ /* 0x000fe20003800000 */
[----:B01----:R-:W0:Y:S01]  /*22930*/  S2R R5, SR_CgaCtaId ;  /* 0x0000000000057919 */ /* 0x003e220000008800 */
[----:B--2---:R-:W-:-:S05]  /*22940*/  VIADD R0, R0, 0x1 ;  /* 0x0000000100007836 */ /* 0x004fca0000000000 */
        /* <DEDUP_REMOVED lines=8> */
.L_x_885:
[----:B------:R-:W-:Y:S05]  /*229d0*/  BSYNC B0 ;  /* 0x0000000000007941 */ /* 0x000fea0003800000 */
.L_x_789:
[----:B------:R-:W-:-:S03]  /*229e0*/  UMOV UR4, 0xffffffff ;  /* 0xffffffff00047882 */ /* 0x000fc60000000000 */
[----:B------:R-:W-:Y:S05]  /*229f0*/  BRA.DIV UR4, `(.L_x_791) ;  /* 0x0000002604e07947 */ /* 0x000fea000b800000 */
[----:B------:R-:W1:Y:S02]  /*22a00*/  S2R R2, SR_TID.X ;  /* 0x0000000000027919 */ /* 0x000e640000002100 */
[----:B-1----:R-:W-:-:S04]  /*22a10*/  SHF.R.U32.HI R2, RZ, 0x5, R2 ;  /* 0x00000005ff027819 */ /* 0x002fc80000011602 */
[----:B------:R-:W-:-:S05]  /*22a20*/  LOP3.LUT R2, R2, 0x3, RZ, 0xc0, !PT ;  /* 0x0000000302027812 */ /* 0x000fca00078ec0ff */
[----:B------:R1:W2:Y:S02]  /*22a30*/  SHFL.IDX PT, R14, R2, RZ, 0x1f ;  /* 0x00001fff020e7589 */ /* 0x0002a400000e0000 */
.L_x_888:
[----:B--2---:R-:W-:-:S13]  /*22a40*/  ISETP.NE.AND P0, PT, R14, RZ, PT ;  /* 0x000000ff0e00720c */ /* 0x004fda0003f05270 */
[----:B------:R-:W-:Y:S05]  /*22a50*/  @P0 BRA `(.L_x_422) ;  /* 0x0000000000940947 */ /* 0x000fea0003800000 */
[----:B------:R-:W-:-:S03]  /*22a60*/  UMOV UR4, 0xffffffff ;  /* 0xffffffff00047882 */ /* 0x000fc60000000000 */
[----:B------:R-:W-:Y:S05]  /*22a70*/  BRA.DIV UR4, `(.L_x_792) ;  /* 0x0000002604f47947 */ /* 0x000fea000b800000 */
[----:B------:R-:W-:-:S13]  /*22a80*/  ELECT P6, URZ, PT ;  /* 0x00000000003f782f */ /* 0x000fda00038c0000 */
.L_x_891:
[----:B------:R-:W-:Y:S05]  /*22a90*/  @!P6 BRA `(.L_x_422) ;  /* 0x000000000084e947 */ /* 0x000fea0003800000 */
[----:B-1----:R-:W2:Y:S02]  /*22aa0*/  LDL R2, [R1+0x8c] ;  /* 0x00008c0001027983 */ /* 0x002ea40000100800 */
[----:B--2---:R-:W-:-:S13]  /*22ab0*/  R2UR UR4, R2 ;  /* 0x00000000020472ca */ /* 0x004fda00000e0000 */
[----:B------:R-:W-:-:S06]  /*22ac0*/  ULOP3.LUT UR4, UR4, 0x2, URZ, 0xfc, !UPT ;  /* 0x0000000204047892 */ /* 0x000fcc000f8efc3f */
[----:B------:R-:W-:-:S05]  /*22ad0*/  IMAD.U32 R2, RZ, RZ, UR4 ;  /* 0x00000004ff027e24 */ /* 0x000fca000f8e00ff */
[----:B------:R-:W-:-:S13]  /*22ae0*/  ISETP.NE.AND P2, PT, R2, 0x3, PT ;  /* 0x000000030200780c */ /* 0x000fda0003f45270 */
[----:B------:R-:W-:Y:S05]  /*22af0*/  @!P2 BRA `(.L_x_793) ;  /* 0x000000000004a947 */ /* 0x000fea0003800000 */
[----:B------:R-:W-:Y:S01]  /*22b00*/  BPT.TRAP 0x1 ;  /* 0x000000040000795c */ /* 0x000fe20000300000 */
.L_x_793:
        /* <DEDUP_REMOVED lines=13> */
.L_x_892:
[----:B------:R-:W1:Y:S02]  /*22be0*/  SYNCS.PHASECHK.TRANS64.TRYWAIT P0, [R7+URZ], R2 ;  /* 0x00000002070075a7 */ /* 0x000e64000800017f */
[----:B-1----:R-:W-:Y:S05]  /*22bf0*/  @!P0 BRA `(.L_x_795) ;  /* 0x0000002400c88947 */ /* 0x002fea0003800000 */
.L_x_893:
[----:B------:R-:W-:Y:S05]  /*22c00*/  @!P2 BRA `(.L_x_796) ;  /* 0x000000000004a947 */ /* 0x000fea0003800000 */
[----:B------:R-:W-:Y:S01]  /*22c10*/  BPT.TRAP 0x1 ;  /* 0x000000040000795c */ /* 0x000fe20000300000 */
.L_x_796:
[----:B------:R-:W-:-:S04]  /*22c20*/  VIADD R0, R0, 0x34860 ;  /* 0x0003486000007836 */ /* 0x000fc80000000000 */
[----:B------:R-:W-:-:S04]  /*22c30*/  IMAD R4, R19, 0x8, R0 ;  /* 0x0000000813047824 */ /* 0x000fc800078e0200 */
[----:B------:R-:W2:Y:S02]  /*22c40*/  SYNCS.PHASECHK.TRANS64.TRYWAIT P0, [R4+URZ], R5 ;  /* 0x00000005040075a7 */ /* 0x000ea4000800017f */
[----:B--2---:R-:W-:Y:S05]  /*22c50*/  @!P0 BRA `(.L_x_797) ;  /* 0x0000002400c48947 */ /* 0x004fea0003800000 */
.L_x_894:
[----:B------:R-:W-:-:S07]  /*22c60*/  IMAD R3, R3, 0x8, R0 ;  /* 0x0000000803037824 */ /* 0x000fce00078e0200 */
.L_x_798:
[----:B---3--:R3:W4:Y:S02]  /*22c70*/  SYNCS.PHASECHK.TRANS64.TRYWAIT P0, [R3+URZ], R2 ;  /* 0x00000002030075a7 */ /* 0x008724000800017f */
[----:B----4-:R-:W-:Y:S05]  /*22c80*/  @!P0 NANOSLEEP.SYNCS 0x989680 ;  /* 0x009896800000895d */ /* 0x010fea0003900000 */
[----:B------:R-:W4:Y:S02]  /*22c90*/  @!P0 SYNCS.PHASECHK.TRANS64 P0, [R3+URZ], R2 ;  /* 0x00000002030085a7 */ /* 0x000f24000800007f */
[----:B----4-:R-:W-:Y:S05]  /*22ca0*/  @!P0 BRA `(.L_x_798) ;  /* 0xfffffffc00f08947 */ /* 0x010fea000383ffff */
.L_x_422:
[----:B------:R-:W-:Y:S05]  /*22cb0*/  BSYNC B9 ;  /* 0x0000000000097941 */ /* 0x000fea0003800000 */
.L_x_419:
[----:B------:R-:W-:Y:S05]  /*22cc0*/  EXIT ;  /* 0x000000000000794d */ /* 0x000fea0003800000 */
.L_x_442:
[----:B0-----:R0:W1:Y:S02]  /*22cd0*/  SYNCS.PHASECHK.TRANS64.TRYWAIT P5, [R101+URZ+0x34890], R102 ;  /* 0x03489066650075a7 */ /* 0x00106400080a017f */
[----:B-1----:R-:W-:Y:S05]  /*22ce0*/  @!P5 NANOSLEEP.SYNCS 0x989680 ;  /* 0x009896800000d95d */ /* 0x002fea0003900000 */
[----:B------:R-:W1:Y:S02]  /*22cf0*/  @!P5 SYNCS.PHASECHK.TRANS64 P5, [R101+URZ+0x34890], R102 ;  /* 0x034890666500d5a7 */ /* 0x000e6400080a007f */
[----:B-1----:R-:W-:Y:S05]  /*22d00*/  @!P5 BRA `(.L_x_442) ;  /* 0xfffffffc00f0d947 */ /* 0x002fea000383ffff */
[----:B------:R-:W-:Y:S05]  /*22d10*/  BRA `(.L_x_799) ;  /* 0xfffffe0c00e47947 */ /* 0x000fea000383ffff */
.L_x_496:
[----:B-1----:R1:W2:Y:S02]  /*22d20*/  SYNCS.PHASECHK.TRANS64.TRYWAIT P5, [R101+URZ+0x34890], R102 ;  /* 0x03489066650075a7 */ /* 0x0022a400080a017f */
[----:B--2---:R-:W-:Y:S05]  /*22d30*/  @!P5 NANOSLEEP.SYNCS 0x989680 ;  /* 0x009896800000d95d */ /* 0x004fea0003900000 */
[----:B------:R-:W2:Y:S02]  /*22d40*/  @!P5 SYNCS.PHASECHK.TRANS64 P5, [R101+URZ+0x34890], R102 ;  /* 0x034890666500d5a7 */ /* 0x000ea400080a007f */
[----:B--2---:R-:W-:Y:S05]  /*22d50*/  @!P5 BRA `(.L_x_496) ;  /* 0xfffffffc00f0d947 */ /* 0x004fea000383ffff */
[----:B------:R-:W-:Y:S05]  /*22d60*/  BRA `(.L_x_800) ;  /* 0xfffffe4400407947 */ /* 0x000fea000383ffff */
.L_x_521:
[----:B0-----:R0:W1:Y:S02]  /*22d70*/  SYNCS.PHASECHK.TRANS64.TRYWAIT P3, [R101+URZ+0x34890], R102 ;  /* 0x03489066650075a7 */ /* 0x001064000806017f */
[----:B-1----:R-:W-:Y:S05]  /*22d80*/  @!P3 NANOSLEEP.SYNCS 0x989680 ;  /* 0x009896800000b95d */ /* 0x002fea0003900000 */
[----:B------:R-:W1:Y:S02]  /*22d90*/  @!P3 SYNCS.PHASECHK.TRANS64 P3, [R101+URZ+0x34890], R102 ;  /* 0x034890666500b5a7 */ /* 0x000e64000806007f */
[----:B-1----:R-:W-:Y:S05]  /*22da0*/  @!P3 BRA `(.L_x_521) ;  /* 0xfffffffc00f0b947 */ /* 0x002fea000383ffff */
[----:B------:R-:W-:Y:S05]  /*22db0*/  BRA `(.L_x_801) ;  /* 0xfffffe7800047947 */ /* 0x000fea000383ffff */
.L_x_527:
[----:B-1----:R1:W2:Y:S02]  /*22dc0*/  SYNCS.PHASECHK.TRANS64.TRYWAIT P2, [R101+URZ+0x348b0], R102 ;  /* 0x0348b066650075a7 */ /* 0x0022a4000804017f */
[----:B--2---:R-:W-:Y:S05]  /*22dd0*/  @!P2 NANOSLEEP.SYNCS 0x989680 ;  /* 0x009896800000a95d */ /* 0x004fea0003900000 */
[----:B------:R-:W2:Y:S02]  /*22de0*/  @!P2 SYNCS.PHASECHK.TRANS64 P2, [R101+URZ+0x348b0], R102 ;  /* 0x0348b0666500a5a7 */ /* 0x000ea4000804007f */
[----:B--2---:R-:W-:Y:S05]  /*22df0*/  @!P2 BRA `(.L_x_527) ;  /* 0xfffffffc00f0a947 */ /* 0x004fea000383ffff */
[----:B------:R-:W-:Y:S05]  /*22e00*/  BRA `(.L_x_802) ;  /* 0xfffffe7c00007947 */ /* 0x000fea000383ffff */
.L_x_547:
[----:B------:R-:W-:Y:S01]  /*22e10*/  BSSY B1, `(.L_x_803) ;  /* 0x0000008000017945 */ /* 0x000fe20003800000 */
[----:B------:R-:W-:Y:S02]  /*22e20*/  IMAD.MOV.U32 R13, RZ, RZ, R42 ;  /* 0x000000ffff0d7224 */ /* 0x000fe400078e002a */
[----:B------:R-:W-:Y:S02]  /*22e30*/  IMAD.MOV.U32 R12, RZ, RZ, RZ ;  /* 0x000000ffff0c7224 */ /* 0x000fe400078e00ff */
[----:B------:R-:W-:Y:S02]  /*22e40*/  IMAD.MOV.U32 R11, RZ, RZ, 0x1c1f ;  /* 0x00001c1fff0b7424 */ /* 0x000fe400078e00ff */
[----:B------:R-:W-:-:S07]  /*22e50*/  IMAD.MOV.U32 R15, RZ, RZ, -0x1 ;  /* 0xffffffffff0f7424 */ /* 0x000fce00078e00ff */
[----:B------:R-:W-:Y:S05]  /*22e60*/  WARPSYNC.COLLECTIVE R15, `(.L_x_804) ;  /* 0x000000000f087348 */ /* 0x000fea0003c00000 */
[----:B------:R0:W1:Y:S02]  /*22e70*/  SHFL.IDX P6, R14, R13, R12, R11 ;  /* 0x0000000c0d0e7389 */ /* 0x00006400000c000b */
[----:B01----:R-:W-:Y:S01]  /*22e80*/  ENDCOLLECTIVE ;  /* 0x000000000000791b */ /* 0x003fe20003800000 */
.L_x_804:
[----:B------:R-:W-:Y:S05]  /*22e90*/  BSYNC B1 ;  /* 0x0000000000017941 */ /* 0x000fea0003800000 */
.L_x_803:
[----:B------:R-:W-:Y:S02]  /*22ea0*/  IMAD.MOV.U32 R13, RZ, RZ, R37 ;  /* 0x000000ffff0d7224 */ /* 0x000fe400078e0025 */
[----:B------:R-:W-:Y:S02]  /*22eb0*/  IMAD.MOV.U32 R12, RZ, RZ, RZ ;  /* 0x000000ffff0c7224 */ /* 0x000fe400078e00ff */
[----:B------:R-:W-:Y:S02]  /*22ec0*/  IMAD.MOV.U32 R11, RZ, RZ, 0x1c1f ;  /* 0x00001c1fff0b7424 */ /* 0x000fe400078e00ff */
[----:B------:R-:W-:Y:S02]  /*22ed0*/  IMAD.MOV.U32 R15, RZ, RZ, -0x1 ;  /* 0xffffffffff0f7424 */ /* 0x000fe400078e00ff */
[----:B------:R-:W-:-:S07]  /*22ee0*/  IMAD.MOV.U32 R42, RZ, RZ, R14 ;  /* 0x000000ffff2a7224 */ /* 0x000fce00078e000e */
[----:B------:R-:W-:Y:S05]  /*22ef0*/  WARPSYNC.COLLECTIVE R15, `(.L_x_805) ;  /* 0x000000000f087348 */ /* 0x000fea0003c00000 */
[----:B------:R0:W1:Y:S02]  /*22f00*/  SHFL.IDX P6, R14, R13, R12, R11 ;  /* 0x0000000c0d0e7389 */ /* 0x00006400000c000b */
[----:B01----:R-:W-:Y:S01]  /*22f10*/  ENDCOLLECTIVE ;  /* 0x000000000000791b */ /* 0x003fe20003800000 */
.L_x_805:
[----:B------:R-:W-:Y:S02]  /*22f20*/  IMAD.MOV.U32 R13, RZ, RZ, R44 ;  /* 0x000000ffff0d7224 */ /* 0x000fe400078e002c */
[----:B------:R-:W-:-:S07]  /*22f30*/  IMAD.MOV.U32 R37, RZ, RZ, R14 ;  /* 0x000000ffff257224 */ /* 0x000fce00078e000e */
[----:B------:R-:W-:Y:S05]  /*22f40*/  WARPSYNC.COLLECTIVE R15, `(.L_x_806) ;  /* 0x000000000f087348 */ /* 0x000fea0003c00000 */
[----:B------:R0:W1:Y:S02]  /*22f50*/  SHFL.IDX P6, R14, R13, R12, R11 ;  /* 0x0000000c0d0e7389 */ /* 0x00006400000c000b */
[----:B01----:R-:W-:Y:S01]  /*22f60*/  ENDCOLLECTIVE ;  /* 0x000000000000791b */ /* 0x003fe20003800000 */
.L_x_806:
[----:B------:R-:W-:Y:S02]  /*22f70*/  IMAD.MOV.U32 R13, RZ, RZ, R24 ;  /* 0x000000ffff0d7224 */ /* 0x000fe400078e0018 */
[----:B------:R-:W-:-:S07]  /*22f80*/  IMAD.MOV.U32 R44, RZ, RZ, R14 ;  /* 0x000000ffff2c7224 */ /* 0x000fce00078e000e */
[----:B------:R-:W-:Y:S05]  /*22f90*/  WARPSYNC.COLLECTIVE R15, `(.L_x_807) ;  /* 0x000000000f087348 */ /* 0x000fea0003c00000 */
[----:B------:R0:W1:Y:S02]  /*22fa0*/  SHFL.IDX P6, R14, R13, R12, R11 ;  /* 0x0000000c0d0e7389 */ /* 0x00006400000c000b */
[----:B01----:R-:W-:Y:S01]  /*22fb0*/  ENDCOLLECTIVE ;  /* 0x000000000000791b */ /* 0x003fe20003800000 */
.L_x_807:
[----:B------:R-:W-:Y:S01]  /*22fc0*/  IMAD.MOV.U32 R41, RZ, RZ, R14 ;  /* 0x000000ffff297224 */ /* 0x000fe200078e000e */
[----:B------:R-:W-:Y:S06]  /*22fd0*/  BRA `(.L_x_808) ;  /* 0xfffffe88007c7947 */ /* 0x000fec000383ffff */
.L_x_551:
[----:B0-----:R0:W1:Y:S02]  /*22fe0*/  SYNCS.PHASECHK.TRANS64.TRYWAIT P0, [R2+URZ+0x34800], R5 ;  /* 0x03480005020075a7 */ /* 0x001064000800017f */
[----:B-1----:R-:W-:Y:S05]  /*22ff0*/  @!P0 NANOSLEEP.SYNCS 0x989680 ;  /* 0x009896800000895d */ /* 0x002fea0003900000 */
[----:B------:R-:W1:Y:S02]  /*23000*/  @!P0 SYNCS.PHASECHK.TRANS64 P0, [R2+URZ+0x34800], R5 ;  /* 0x03480005020085a7 */ /* 0x000e64000800007f */
[----:B-1----:R-:W-:Y:S05]  /*23010*/  @!P0 BRA `(.L_x_551) ;  /* 0xfffffffc00f08947 */ /* 0x002fea000383ffff */
[----:B------:R-:W-:Y:S05]  /*23020*/  BRA `(.L_x_809) ;  /* 0xfffffe9400007947 */ /* 0x000fea000383ffff */
.L_x_575:
        /* <DEDUP_REMOVED lines=8> */
.L_x_811:
[----:B------:R-:W-:Y:S05]  /*230b0*/  BSYNC B1 ;  /* 0x0000000000017941 */ /* 0x000fea0003800000 */
.L_x_810:
[----:B------:R-:W-:Y:S01]  /*230c0*/  IMAD.MOV.U32 R13, RZ, RZ, R37 ;  /* 0x000000ffff0d7224 */ /* 0x000fe200078e0025 */
[----:B------:R-:W-:Y:S01]  /*230d0*/  MOV R11, 0x1c1f ;  /* 0x00001c1f000b7802 */ /* 0x000fe20000000f00 */
[----:B------:R-:W-:Y:S02]  /*230e0*/  IMAD.MOV.U32 R12, RZ, RZ, RZ ;  /* 0x000000ffff0c7224 */ /* 0x000fe400078e00ff */
[----:B------:R-:W-:Y:S02]  /*230f0*/  IMAD.MOV.U32 R15, RZ, RZ, -0x1 ;  /* 0xffffffffff0f7424 */ /* 0x000fe400078e00ff */
[----:B------:R-:W-:-:S07]  /*23100*/  IMAD.MOV.U32 R41, RZ, RZ, R14 ;  /* 0x000000ffff297224 */ /* 0x000fce00078e000e */
[----:B------:R-:W-:Y:S05]  /*23110*/  WARPSYNC.COLLECTIVE R15, `(.L_x_812) ;  /* 0x000000000f087348 */ /* 0x000fea0003c00000 */
[----:B------:R0:W1:Y:S02]  /*23120*/  SHFL.IDX P6, R14, R13, R12, R11 ;  /* 0x0000000c0d0e7389 */ /* 0x00006400000c000b */
[----:B01----:R-:W-:Y:S01]  /*23130*/  ENDCOLLECTIVE ;  /* 0x000000000000791b */ /* 0x003fe20003800000 */
.L_x_812:
[----:B------:R-:W-:Y:S02]  /*23140*/  IMAD.MOV.U32 R13, RZ, RZ, R44 ;  /* 0x000000ffff0d7224 */ /* 0x000fe400078e002c */
[----:B------:R-:W-:-:S07]  /*23150*/  IMAD.MOV.U32 R40, RZ, RZ, R14 ;  /* 0x000000ffff287224 */ /* 0x000fce00078e000e */
[----:B------:R-:W-:Y:S05]  /*23160*/  WARPSYNC.COLLECTIVE R15, `(.L_x_813) ;  /* 0x000000000f087348 */ /* 0x000fea0003c00000 */
[----:B------:R0:W1:Y:S02]  /*23170*/  SHFL.IDX P6, R14, R13, R12, R11 ;  /* 0x0000000c0d0e7389 */ /* 0x00006400000c000b */
[----:B01----:R-:W-:Y:S01]  /*23180*/  ENDCOLLECTIVE ;  /* 0x000000000000791b */ /* 0x003fe20003800000 */
.L_x_813:
[----:B------:R-:W-:Y:S02]  /*23190*/  IMAD.MOV.U32 R13, RZ, RZ, R24 ;  /* 0x000000ffff0d7224 */ /* 0x000fe400078e0018 */
[----:B------:R-:W-:-:S07]  /*231a0*/  IMAD.MOV.U32 R21, RZ, RZ, R14 ;  /* 0x000000ffff157224 */ /* 0x000fce00078e000e */
[----:B------:R-:W-:Y:S05]  /*231b0*/  WARPSYNC.COLLECTIVE R15, `(.L_x_814) ;  /* 0x000000000f087348 */ /* 0x000fea0003c00000 */
[----:B------:R0:W1:Y:S02]  /*231c0*/  SHFL.IDX P6, R14, R13, R12, R11 ;  /* 0x0000000c0d0e7389 */ /* 0x00006400000c000b */
[----:B01----:R-:W-:Y:S01]  /*231d0*/  ENDCOLLECTIVE ;  /* 0x000000000000791b */ /* 0x003fe20003800000 */
.L_x_814:
[----:B------:R-:W-:Y:S01]  /*231e0*/  IMAD.MOV.U32 R20, RZ, RZ, R14 ;  /* 0x000000ffff147224 */ /* 0x000fe200078e000e */
[----:B------:R-:W-:Y:S06]  /*231f0*/  BRA `(.L_x_815) ;  /* 0xfffffeb000a87947 */ /* 0x000fec000383ffff */
.L_x_579:
[----:B0-----:R0:W1:Y:S02]  /*23200*/  SYNCS.PHASECHK.TRANS64.TRYWAIT P0, [R2+URZ+0x34800], R5 ;  /* 0x03480005020075a7 */ /* 0x001064000800017f */
[----:B-1----:R-:W-:Y:S05]  /*23210*/  @!P0 NANOSLEEP.SYNCS 0x989680 ;  /* 0x009896800000895d */ /* 0x002fea0003900000 */
[----:B------:R-:W1:Y:S02]  /*23220*/  @!P0 SYNCS.PHASECHK.TRANS64 P0, [R2+URZ+0x34800], R5 ;  /* 0x03480005020085a7 */ /* 0x000e64000800007f */
[----:B-1----:R-:W-:Y:S05]  /*23230*/  @!P0 BRA `(.L_x_579) ;  /* 0xfffffffc00f08947 */ /* 0x002fea000383ffff */
[----:B------:R-:W-:Y:S05]  /*23240*/  BRA `(.L_x_816) ;  /* 0xfffffeb800947947 */ /* 0x000fea000383ffff */
.L_x_593:
[----:B-1----:R1:W2:Y:S02]  /*23250*/  SYNCS.PHASECHK.TRANS64.TRYWAIT P2, [R0+URZ+0x34830], R3 ;  /* 0x03483003000075a7 */ /* 0x0022a4000804017f */
[----:B--2---:R-:W-:Y:S05]  /*23260*/  @!P2 NANOSLEEP.SYNCS 0x989680 ;  /* 0x009896800000a95d */ /* 0x004fea0003900000 */
[----:B------:R-:W2:Y:S02]  /*23270*/  @!P2 SYNCS.PHASECHK.TRANS64 P2, [R0+URZ+0x34830], R3 ;  /* 0x034830030000a5a7 */ /* 0x000ea4000804007f */
[----:B--2---:R-:W-:Y:S05]  /*23280*/  @!P2 BRA `(.L_x_593) ;  /* 0xfffffffc00f0a947 */ /* 0x004fea000383ffff */
[----:B------:R-:W-:Y:S05]  /*23290*/  BRA `(.L_x_592) ;  /* 0xfffffedc00b87947 */ /* 0x000fea000383ffff */
.L_x_600:
[----:B-1----:R1:W2:Y:S02]  /*232a0*/  SYNCS.PHASECHK.TRANS64.TRYWAIT P2, [R12+URZ+0x34830], R9 ;  /* 0x034830090c0075a7 */ /* 0x0022a4000804017f */
[----:B--2---:R-:W-:Y:S05]  /*232b0*/  @!P2 NANOSLEEP.SYNCS 0x989680 ;  /* 0x009896800000a95d */ /* 0x004fea0003900000 */
[----:B------:R-:W2:Y:S02]  /*232c0*/  @!P2 SYNCS.PHASECHK.TRANS64 P2, [R12+URZ+0x34830], R9 ;  /* 0x034830090c00a5a7 */ /* 0x000ea4000804007f */
[----:B--2---:R-:W-:Y:S05]  /*232d0*/  @!P2 BRA `(.L_x_600) ;  /* 0xfffffffc00f0a947 */ /* 0x004fea000383ffff */
[----:B------:R-:W-:Y:S05]  /*232e0*/  BRA `(.L_x_599) ;  /* 0xffffff1000387947 */ /* 0x000fea000383ffff */
.L_x_605:
[----:B-1----:R1:W2:Y:S02]  /*232f0*/  SYNCS.PHASECHK.TRANS64.TRYWAIT P2, [R13+URZ+0x34850], R7 ;  /* 0x034850070d0075a7 */ /* 0x0022a4000804017f */
[----:B--2---:R-:W-:Y:S05]  /*23300*/  @!P2 NANOSLEEP.SYNCS 0x989680 ;  /* 0x009896800000a95d */ /* 0x004fea0003900000 */
[----:B------:R-:W2:Y:S02]  /*23310*/  @!P2 SYNCS.PHASECHK.TRANS64 P2, [R13+URZ+0x34850], R7 ;  /* 0x034850070d00a5a7 */ /* 0x000ea4000804007f */
[----:B--2---:R-:W-:Y:S05]  /*23320*/  @!P2 BRA `(.L_x_605) ;  /* 0xfffffffc00f0a947 */ /* 0x004fea000383ffff */
[----:B------:R-:W-:Y:S05]  /*23330*/  BRA `(.L_x_604) ;  /* 0xffffff1800f47947 */ /* 0x000fea000383ffff */
.L_x_611:
[----:B-1----:R1:W2:Y:S02]  /*23340*/  SYNCS.PHASECHK.TRANS64.TRYWAIT P0, [R6+URZ+0x34850], R5 ;  /* 0x03485005060075a7 */ /* 0x0022a4000800017f */
[----:B--2---:R-:W-:Y:S05]  /*23350*/  @!P0 NANOSLEEP.SYNCS 0x989680 ;  /* 0x009896800000895d */ /* 0x004fea0003900000 */
[----:B------:R-:W2:Y:S02]  /*23360*/  @!P0 SYNCS.PHASECHK.TRANS64 P0, [R6+URZ+0x34850], R5 ;  /* 0x03485005060085a7 */ /* 0x000ea4000800007f */
[----:B--2---:R-:W-:Y:S05]  /*23370*/  @!P0 BRA `(.L_x_611) ;  /* 0xfffffffc00f08947 */ /* 0x004fea000383ffff */
[----:B------:R-:W-:Y:S05]  /*23380*/  BRA `(.L_x_610) ;  /* 0xffffff4000147947 */ /* 0x000fea000383ffff */
.L_x_650:
[----:B0-----:R-:W0:Y:S01]  /*23390*/  S2R R3, SR_TID.X ;  /* 0x0000000000037919 */ /* 0x001e220000002100 */
[----:B------:R-:W-:Y:S01]  /*233a0*/  BSSY B1, `(.L_x_817) ;  /* 0x000000a000017945 */ /* 0x000fe20003800000 */
[----:B------:R-:W-:Y:S02]  /*233b0*/  IMAD.MOV.U32 R12, RZ, RZ, RZ ;  /* 0x000000ffff0c7224 */ /* 0x000fe400078e00ff */
[----:B------:R-:W-:Y:S02]  /*233c0*/  IMAD.MOV.U32 R11, RZ, RZ, 0x1f ;  /* 0x0000001fff0b7424 */ /* 0x000fe400078e00ff */
[----:B------:R-:W-:Y:S01]  /*233d0*/  IMAD.MOV.U32 R15, RZ, RZ, -0x1 ;  /* 0xffffffffff0f7424 */ /* 0x000fe200078e00ff */
[----:B0-----:R-:W-:-:S04]  /*233e0*/  SHF.R.U32.HI R3, RZ, 0x5, R3 ;  /* 0x00000005ff037819 */ /* 0x001fc80000011603 */
[----:B------:R-:W-:-:S05]  /*233f0*/  LOP3.LUT R3, R3, 0x3, RZ, 0xc0, !PT ;  /* 0x0000000303037812 */ /* 0x000fca00078ec0ff */
[----:B------:R-:W-:-:S07]  /*23400*/  IMAD.MOV.U32 R13, RZ, RZ, R3 ;  /* 0x000000ffff0d7224 */ /* 0x000fce00078e0003 */
[----:B------:R-:W-:Y:S05]  /*23410*/  WARPSYNC.COLLECTIVE R15, `(.L_x_818) ;  /* 0x000000000f087348 */ /* 0x000fea0003c00000 */
[----:B------:R0:W1:Y:S02]  /*23420*/  SHFL.IDX P6, R14, R13, R12, R11 ;  /* 0x0000000c0d0e7389 */ /* 0x00006400000c000b */
[----:B01----:R-:W-:Y:S01]  /*23430*/  ENDCOLLECTIVE ;  /* 0x000000000000791b */ /* 0x003fe20003800000 */
.L_x_818:
[----:B------:R-:W-:Y:S05]  /*23440*/  BSYNC B1 ;  /* 0x0000000000017941 */ /* 0x000fea0003800000 */
.L_x_817:
[----:B------:R-:W-:Y:S05]  /*23450*/  BRA `(.L_x_819) ;  /* 0xffffff90001c7947 */ /* 0x000fea000383ffff */
.L_x_652:
[----:B------:R-:W-:Y:S01]  /*23460*/  BSSY B1, `(.L_x_820) ;  /* 0x0000006000017945 */ /* 0x000fe20003800000 */
[----:B------:R-:W-:-:S07]  /*23470*/  IMAD.MOV.U32 R15, RZ, RZ, -0x1 ;  /* 0xffffffffff0f7424 */ /* 0x000fce00078e00ff */
[----:B01----:R-:W-:Y:S05]  /*23480*/  WARPSYNC.COLLECTIVE R15, `(.L_x_821) ;  /* 0x000000000f0c7348 */ /* 0x003fea0003c00000 */
[----:B------:R-:W-:Y:S02]  /*23490*/  ELECT P6, UR62, PT ;  /* 0x00000000003e782f */ /* 0x000fe400038c0000 */
[----:B------:R-:W-:Y:S01]  /*234a0*/  MOV R14, UR62 ;  /* 0x0000003e000e7c02 */ /* 0x000fe20008000f00 */
[----:B01----:R-:W-:Y:S10]  /*234b0*/  ENDCOLLECTIVE ;  /* 0x000000000000791b */ /* 0x003ff40003800000 */
.L_x_821:
[----:B------:R-:W-:Y:S05]  /*234c0*/  BSYNC B1 ;  /* 0x0000000000017941 */ /* 0x000fea0003800000 */
.L_x_820:
[----:B------:R-:W-:Y:S01]  /*234d0*/  PLOP3.LUT P2, PT, P6, PT, PT, 0x80, 0x0 ;  /* 0x000000000000781c */ /* 0x000fe2000374f070 */
[----:B------:R-:W-:-:S12]  /*234e0*/  BRA `(.L_x_651) ;  /* 0xffffff9000107947 */ /* 0x000fd8000383ffff */
.L_x_654:
[----:B0-----:R0:W1:Y:S02]  /*234f0*/  SYNCS.PHASECHK.TRANS64.TRYWAIT P0, [R18+URZ+0x34820], R2 ;  /* 0x03482002120075a7 */ /* 0x001064000800017f */
[----:B-1----:R-:W-:Y:S05]  /*23500*/  @!P0 NANOSLEEP.SYNCS 0x989680 ;  /* 0x009896800000895d */ /* 0x002fea0003900000 */
[----:B------:R-:W1:Y:S02]  /*23510*/  @!P0 SYNCS.PHASECHK.TRANS64 P0, [R18+URZ+0x34820], R2 ;  /* 0x03482002120085a7 */ /* 0x000e64000800007f */
[----:B-1----:R-:W-:Y:S05]  /*23520*/  @!P0 BRA `(.L_x_654) ;  /* 0xfffffffc00f08947 */ /* 0x002fea000383ffff */
[----:B------:R-:W-:Y:S05]  /*23530*/  BRA `(.L_x_822) ;  /* 0xffffff9000207947 */ /* 0x000fea000383ffff */
.L_x_658:
[----:B-1----:R1:W2:Y:S02]  /*23540*/  SYNCS.PHASECHK.TRANS64.TRYWAIT P0, [R5+URZ+0x348a0], R8 ;  /* 0x0348a008050075a7 */ /* 0x0022a4000800017f */
[----:B--2---:R-:W-:Y:S05]  /*23550*/  @!P0 NANOSLEEP.SYNCS 0x989680 ;  /* 0x009896800000895d */ /* 0x004fea0003900000 */
[----:B------:R-:W2:Y:S02]  /*23560*/  @!P0 SYNCS.PHASECHK.TRANS64 P0, [R5+URZ+0x348a0], R8 ;  /* 0x0348a008050085a7 */ /* 0x000ea4000800007f */
[----:B--2---:R-:W-:Y:S05]  /*23570*/  @!P0 BRA `(.L_x_658) ;  /* 0xfffffffc00f08947 */ /* 0x004fea000383ffff */
[----:B------:R-:W-:Y:S05]  /*23580*/  BRA `(.L_x_823) ;  /* 0xffffff9000407947 */ /* 0x000fea000383ffff */
.L_x_665:
[----:B0-----:R0:W2:Y:S02]  /*23590*/  SYNCS.PHASECHK.TRANS64.TRYWAIT P0, [R5+URZ+0x348c0], R8 ;  /* 0x0348c008050075a7 */ /* 0x0010a4000800017f */
[----:B--2---:R-:W-:Y:S05]  /*235a0*/  @!P0 NANOSLEEP.SYNCS 0x989680 ;  /* 0x009896800000895d */ /* 0x004fea0003900000 */
[----:B------:R-:W2:Y:S02]  /*235b0*/  @!P0 SYNCS.PHASECHK.TRANS64 P0, [R5+URZ+0x348c0], R8 ;  /* 0x0348c008050085a7 */ /* 0x000ea4000800007f */
[----:B--2---:R-:W-:Y:S05]  /*235c0*/  @!P0 BRA `(.L_x_665) ;  /* 0xfffffffc00f08947 */ /* 0x004fea000383ffff */
[----:B------:R-:W-:Y:S05]  /*235d0*/  BRA `(.L_x_824) ;  /* 0xffffff9400387947 */ /* 0x000fea000383ffff */
.L_x_673:
[----:B0-----:R0:W1:Y:S02]  /*235e0*/  SYNCS.PHASECHK.TRANS64.TRYWAIT P0, [R6+URZ+0x348a0], R5 ;  /* 0x0348a005060075a7 */ /* 0x001064000800017f */
[----:B-1----:R-:W-:Y:S05]  /*235f0*/  @!P0 NANOSLEEP.SYNCS 0x989680 ;  /* 0x009896800000895d */ /* 0x002fea0003900000 */
[----:B------:R-:W1:Y:S02]  /*23600*/  @!P0 SYNCS.PHASECHK.TRANS64 P0, [R6+URZ+0x348a0], R5 ;  /* 0x0348a005060085a7 */ /* 0x000e64000800007f */
[----:B-1----:R-:W-:Y:S05]  /*23610*/  @!P0 BRA `(.L_x_673) ;  /* 0xfffffffc00f08947 */ /* 0x002fea000383ffff */
[----:B------:R-:W-:Y:S05]  /*23620*/  BRA `(.L_x_825) ;  /* 0xffffff9800507947 */ /* 0x000fea000383ffff */
.L_x_680:
[----:B-1----:R1:W2:Y:S02]  /*23630*/  SYNCS.PHASECHK.TRANS64.TRYWAIT P0, [R6+URZ+0x348c0], R5 ;  /* 0x0348c005060075a7 */ /* 0x0022a4000800017f */
[----:B--2---:R-:W-:Y:S05]  /*23640*/  @!P0 NANOSLEEP.SYNCS 0x989680 ;  /* 0x009896800000895d */ /* 0x004fea0003900000 */
[----:B------:R-:W2:Y:S02]  /*23650*/  @!P0 SYNCS.PHASECHK.TRANS64 P0, [R6+URZ+0x348c0], R5 ;  /* 0x0348c005060085a7 */ /* 0x000ea4000800007f */
[----:B--2---:R-:W-:Y:S05]  /*23660*/  @!P0 BRA `(.L_x_680) ;  /* 0xfffffffc00f08947 */ /* 0x004fea000383ffff */
[----:B------:R-:W-:Y:S05]  /*23670*/  BRA `(.L_x_826) ;  /* 0xffffff9c00507947 */ /* 0x000fea000383ffff */
.L_x_696:
[----:B------:R-:W0:Y:S01]  /*23680*/  S2R R4, SR_TID.X ;  /* 0x0000000000047919 */ /* 0x000e220000002100 */
        /* <DEDUP_REMOVED lines=10> */
.L_x_828:
[----:B------:R-:W-:Y:S05]  /*23730*/  BSYNC B0 ;  /* 0x0000000000007941 */ /* 0x000fea0003800000 */
.L_x_827:
[----:B------:R-:W-:Y:S05]  /*23740*/  BRA `(.L_x_829) ;  /* 0xffffffa8005c7947 */ /* 0x000fea000383ffff */
.L_x_698:
[----:B------:R-:W-:Y:S01]  /*23750*/  BSSY B0, `(.L_x_830) ;  /* 0x0000006000007945 */ /* 0x000fe20003800000 */
[----:B------:R-:W-:-:S07]  /*23760*/  IMAD.MOV.U32 R15, RZ, RZ, -0x1 ;  /* 0xffffffffff0f7424 */ /* 0x000fce00078e00ff */
[----:B0-----:R-:W-:Y:S05]  /*23770*/  WARPSYNC.COLLECTIVE R15, `(.L_x_831) ;  /* 0x000000000f0c7348 */ /* 0x001fea0003c00000 */
[----:B------:R-:W-:Y:S02]  /*23780*/  ELECT P6, UR62, PT ;  /* 0x00000000003e782f */ /* 0x000fe400038c0000 */
[----:B------:R-:W-:Y:S01]  /*23790*/  MOV R14, UR62 ;  /* 0x0000003e000e7c02 */ /* 0x000fe20008000f00 */
[----:B0-----:R-:W-:Y:S10]  /*237a0*/  ENDCOLLECTIVE ;  /* 0x000000000000791b */ /* 0x001ff40003800000 */
.L_x_831:
[----:B------:R-:W-:Y:S05]  /*237b0*/  BSYNC B0 ;  /* 0x0000000000007941 */ /* 0x000fea0003800000 */
.L_x_830:
[----:B------:R-:W-:Y:S05]  /*237c0*/  BRA `(.L_x_832) ;  /* 0xffffffa800687947 */ /* 0x000fea000383ffff */
.L_x_700:
[----:B0-----:R0:W1:Y:S02]  /*237d0*/  SYNCS.PHASECHK.TRANS64.TRYWAIT P0, [R0+URZ+0x34840], R2 ;  /* 0x03484002000075a7 */ /* 0x001064000800017f */
[----:B-1----:R-:W-:Y:S05]  /*237e0*/  @!P0 NANOSLEEP.SYNCS 0x989680 ;  /* 0x009896800000895d */ /* 0x002fea0003900000 */
[----:B------:R-:W1:Y:S02]  /*237f0*/  @!P0 SYNCS.PHASECHK.TRANS64 P0, [R0+URZ+0x34840], R2 ;  /* 0x03484002000085a7 */ /* 0x000e64000800007f */
[----:B-1----:R-:W-:Y:S05]  /*23800*/  @!P0 BRA `(.L_x_700) ;  /* 0xfffffffc00f08947 */ /* 0x002fea000383ffff */
[----:B------:R-:W-:Y:S05]  /*23810*/  BRA `(.L_x_833) ;  /* 0xffffffa800c87947 */ /* 0x000fea000383ffff */
.L_x_704:
        /* <DEDUP_REMOVED lines=9> */
.L_x_834:
[----:B------:R-:W-:Y:S02]  /*238b0*/  IMAD.MOV.U32 R13, RZ, RZ, R4 ;  /* 0x000000ffff0d7224 */ /* 0x000fe400078e0004 */
[----:B------:R-:W-:-:S07]  /*238c0*/  IMAD.MOV.U32 R6, RZ, RZ, R14 ;  /* 0x000000ffff067224 */ /* 0x000fce00078e000e */
[----:B------:R-:W-:Y:S05]  /*238d0*/  WARPSYNC.COLLECTIVE R15, `(.L_x_835) ;  /* 0x000000000f087348 */ /* 0x000fea0003c00000 */
[----:B------:R0:W1:Y:S02]  /*238e0*/  SHFL.IDX P6, R14, R13, R12, R11 ;  /* 0x0000000c0d0e7389 */ /* 0x00006400000c000b */
[----:B01----:R-:W-:Y:S01]  /*238f0*/  ENDCOLLECTIVE ;  /* 0x000000000000791b */ /* 0x003fe20003800000 */
.L_x_835:
[----:B------:R-:W-:-:S04]  /*23900*/  LOP3.LUT R7, R7, 0x7f, RZ, 0xc0, !PT ;  /* 0x0000007f07077812 */ /* 0x000fc800078ec0ff */
[----:B------:R-:W-:Y:S01]  /*23910*/  SHF.R.U32.HI R0, RZ, 0x3, R7 ;  /* 0x00000003ff007819 */ /* 0x000fe20000011607 */
[----:B------:R-:W-:Y:S02]  /*23920*/  IMAD R2, R10, R8, RZ ;  /* 0x000000080a027224 */ /* 0x000fe400078e02ff */
[----:B------:R0:W5:Y:S02]  /*23930*/  LDL R10, [R1+0x30] ;  /* 0x00003000010a7983 */ /* 0x0001640000100800 */
[----:B------:R-:W-:Y:S02]  /*23940*/  IMAD.IADD R0, R0, 0x1, R5 ;  /* 0x0000000100007824 */ /* 0x000fe400078e0205 */
[----:B------:R-:W-:Y:S02]  /*23950*/  IMAD.MOV.U32 R7, RZ, RZ, R14 ;  /* 0x000000ffff077224 */ /* 0x000fe400078e000e */
[----:B------:R-:W-:Y:S01]  /*23960*/  IMAD.MOV.U32 R13, RZ, RZ, R3 ;  /* 0x000000ffff0d7224 */ /* 0x000fe200078e0003 */
[----:B------:R-:W-:Y:S01]  /*23970*/  ISETP.GE.AND P2, PT, R0, R2, PT ;  /* 0x000000020000720c */ /* 0x000fe20003f46270 */
[----:B------:R-:W-:-:S02]  /*23980*/  IMAD.MOV.U32 R12, RZ, RZ, 0x1 ;  /* 0x00000001ff0c7424 */ /* 0x000fc400078e00ff */
[----:B0-----:R-:W-:-:S10]  /*23990*/  VIADD R5, R0, 0x10 ;  /* 0x0000001000057836 */ /* 0x001fd40000000000 */
[----:B-----5:R-:W-:Y:S05]  /*239a0*/  WARPSYNC.COLLECTIVE R15, `(.L_x_836) ;  /* 0x000000000f087348 */ /* 0x020fea0003c00000 */
[----:B------:R0:W1:Y:S02]  /*239b0*/  SHFL.IDX P6, R14, R13, R12, R11 ;  /* 0x0000000c0d0e7389 */ /* 0x00006400000c000b */
[----:B01---5:R-:W-:Y:S01]  /*239c0*/  ENDCOLLECTIVE ;  /* 0x000000000000791b */ /* 0x023fe20003800000 */
.L_x_836:
[----:B------:R-:W-:-:S05]  /*239d0*/  @!P2 LEA R7, P4, R9, R7, 0x1 ;  /* 0x000000070907a211 */ /* 0x000fca00078808ff */
[----:B------:R-:W-:Y:S02]  /*239e0*/  @!P2 IMAD.X R6, RZ, RZ, R6, P4 ;  /* 0x000000ffff06a224 */ /* 0x000fe400020e0606 */
[----:B------:R-:W-:-:S03]  /*239f0*/  IMAD.MOV.U32 R13, RZ, RZ, R4 ;  /* 0x000000ffff0d7224 */ /* 0x000fc600078e0004 */
[----:B------:R-:W-:-:S04]  /*23a00*/  @!P2 LOP3.LUT R7, R7, R6, RZ, 0x3c, !PT ;  /* 0x000000060707a212 */ /* 0x000fc800078e3cff */
[----:B------:R-:W-:-:S04]  /*23a10*/  @!P2 LOP3.LUT R6, R7, R6, RZ, 0x3c, !PT ;  /* 0x000000060706a212 */ /* 0x000fc800078e3cff */
[----:B------:R-:W-:-:S05]  /*23a20*/  @!P2 LOP3.LUT R7, R7, R6, RZ, 0x3c, !PT ;  /* 0x000000060707a212 */ /* 0x000fca00078e3cff */
        /* <DEDUP_REMOVED lines=11> */
.L_x_837:
[----:B------:R-:W-:Y:S02]  /*23ae0*/  IMAD.MOV.U32 R13, RZ, RZ, R3 ;  /* 0x000000ffff0d7224 */ /* 0x000fe400078e0003 */
[----:B------:R-:W-:Y:S02]  /*23af0*/  IMAD.MOV.U32 R12, RZ, RZ, 0x2 ;  /* 0x00000002ff0c7424 */ /* 0x000fe400078e00ff */
[----:B------:R-:W-:-:S07]  /*23b00*/  IMAD.MOV.U32 R5, RZ, RZ, R14 ;  /* 0x000000ffff057224 */ /* 0x000fce00078e000e */
[----:B------:R-:W-:Y:S05]  /*23b10*/  WARPSYNC.COLLECTIVE R15, `(.L_x_838) ;  /* 0x000000000f087348 */ /* 0x000fea0003c00000 */
[----:B------:R0:W1:Y:S02]  /*23b20*/  SHFL.IDX P6, R14, R13, R12, R11 ;  /* 0x0000000c0d0e7389 */ /* 0x00006400000c000b */
[----:B01----:R-:W-:Y:S01]  /*23b30*/  ENDCOLLECTIVE ;  /* 0x000000000000791b */ /* 0x003fe20003800000 */
.L_x_838:
        /* <DEDUP_REMOVED lines=17> */
.L_x_839:
[----:B------:R-:W-:Y:S02]  /*23c50*/  IMAD.MOV.U32 R13, RZ, RZ, R3 ;  /* 0x000000ffff0d7224 */ /* 0x000fe400078e0003 */
[----:B------:R-:W-:Y:S02]  /*23c60*/  IMAD.MOV.U32 R12, RZ, RZ, 0x3 ;  /* 0x00000003ff0c7424 */ /* 0x000fe400078e00ff */
[----:B------:R-:W-:-:S07]  /*23c70*/  IMAD.MOV.U32 R5, RZ, RZ, R14 ;  /* 0x000000ffff057224 */ /* 0x000fce00078e000e */
[----:B------:R-:W-:Y:S05]  /*23c80*/  WARPSYNC.COLLECTIVE R15, `(.L_x_840) ;  /* 0x000000000f087348 */ /* 0x000fea0003c00000 */
[----:B------:R0:W1:Y:S02]  /*23c90*/  SHFL.IDX P6, R14, R13, R12, R11 ;  /* 0x0000000c0d0e7389 */ /* 0x00006400000c000b */
[----:B01----:R-:W-:Y:S01]  /*23ca0*/  ENDCOLLECTIVE ;  /* 0x000000000000791b */ /* 0x003fe20003800000 */
.L_x_840:
        /* <DEDUP_REMOVED lines=17> */
.L_x_841:
[----:B------:R-:W-:Y:S02]  /*23dc0*/  IMAD.MOV.U32 R13, RZ, RZ, R3 ;  /* 0x000000ffff0d7224 */ /* 0x000fe400078e0003 */
[----:B------:R-:W-:Y:S02]  /*23dd0*/  IMAD.MOV.U32 R12, RZ, RZ, 0x4 ;  /* 0x00000004ff0c7424 */ /* 0x000fe400078e00ff */
[----:B------:R-:W-:-:S07]  /*23de0*/  IMAD.MOV.U32 R5, RZ, RZ, R14 ;  /* 0x000000ffff057224 */ /* 0x000fce00078e000e */
[----:B------:R-:W-:Y:S05]  /*23df0*/  WARPSYNC.COLLECTIVE R15, `(.L_x_842) ;  /* 0x000000000f087348 */ /* 0x000fea0003c00000 */
[----:B------:R0:W1:Y:S02]  /*23e00*/  SHFL.IDX P6, R14, R13, R12, R11 ;  /* 0x0000000c0d0e7389 */ /* 0x00006400000c000b */
[----:B01----:R-:W-:Y:S01]  /*23e10*/  ENDCOLLECTIVE ;  /* 0x000000000000791b */ /* 0x003fe20003800000 */
.L_x_842:
        /* <DEDUP_REMOVED lines=17> */
.L_x_843:
[----:B------:R-:W-:Y:S02]  /*23f30*/  IMAD.MOV.U32 R13, RZ, RZ, R3 ;  /* 0x000000ffff0d7224 */ /* 0x000fe400078e0003 */
[----:B------:R-:W-:Y:S02]  /*23f40*/  IMAD.MOV.U32 R12, RZ, RZ, 0x5 ;  /* 0x00000005ff0c7424 */ /* 0x000fe400078e00ff */
[----:B------:R-:W-:-:S07]  /*23f50*/  IMAD.MOV.U32 R5, RZ, RZ, R14 ;  /* 0x000000ffff057224 */ /* 0x000fce00078e000e */
[----:B------:R-:W-:Y:S05]  /*23f60*/  WARPSYNC.COLLECTIVE R15, `(.L_x_844) ;  /* 0x000000000f087348 */ /* 0x000fea0003c00000 */
[----:B------:R0:W1:Y:S02]  /*23f70*/  SHFL.IDX P6, R14, R13, R12, R11 ;  /* 0x0000000c0d0e7389 */ /* 0x00006400000c000b */
[----:B01----:R-:W-:Y:S01]  /*23f80*/  ENDCOLLECTIVE ;  /* 0x000000000000791b */ /* 0x003fe20003800000 */
.L_x_844:
        /* <DEDUP_REMOVED lines=17> */
.L_x_845:
[----:B------:R-:W-:Y:S02]  /*240a0*/  IMAD.MOV.U32 R13, RZ, RZ, R3 ;  /* 0x000000ffff0d7224 */ /* 0x000fe400078e0003 */
[----:B------:R-:W-:Y:S02]  /*240b0*/  IMAD.MOV.U32 R12, RZ, RZ, 0x6 ;  /* 0x00000006ff0c7424 */ /* 0x000fe400078e00ff */
[----:B------:R-:W-:-:S07]  /*240c0*/  IMAD.MOV.U32 R5, RZ, RZ, R14 ;  /* 0x000000ffff057224 */ /* 0x000fce00078e000e */
[----:B------:R-:W-:Y:S05]  /*240d0*/  WARPSYNC.COLLECTIVE R15, `(.L_x_846) ;  /* 0x000000000f087348 */ /* 0x000fea0003c00000 */
[----:B------:R0:W1:Y:S02]  /*240e0*/  SHFL.IDX P6, R14, R13, R12, R11 ;  /* 0x0000000c0d0e7389 */ /* 0x00006400000c000b */
[----:B01----:R-:W-:Y:S01]  /*240f0*/  ENDCOLLECTIVE ;  /* 0x000000000000791b */ /* 0x003fe20003800000 */
.L_x_846:
        /* <DEDUP_REMOVED lines=17> */
.L_x_847:
[----:B------:R-:W-:Y:S02]  /*24210*/  IMAD.MOV.U32 R13, RZ, RZ, R3 ;  /* 0x000000ffff0d7224 */ /* 0x000fe400078e0003 */
[----:B------:R-:W-:Y:S02]  /*24220*/  IMAD.MOV.U32 R12, RZ, RZ, 0x7 ;  /* 0x00000007ff0c7424 */ /* 0x000fe400078e00ff */
[----:B------:R-:W-:-:S07]  /*24230*/  IMAD.MOV.U32 R5, RZ, RZ, R14 ;  /* 0x000000ffff057224 */ /* 0x000fce00078e000e */
[----:B------:R-:W-:Y:S05]  /*24240*/  WARPSYNC.COLLECTIVE R15, `(.L_x_848) ;  /* 0x000000000f087348 */ /* 0x000fea0003c00000 */
[----:B------:R0:W1:Y:S02]  /*24250*/  SHFL.IDX P6, R14, R13, R12, R11 ;  /* 0x0000000c0d0e7389 */ /* 0x00006400000c000b */
[----:B01----:R-:W-:Y:S01]  /*24260*/  ENDCOLLECTIVE ;  /* 0x000000000000791b */ /* 0x003fe20003800000 */
.L_x_848:
        /* <DEDUP_REMOVED lines=14> */
.L_x_849:
[----:B------:R-:W-:Y:S01]  /*24350*/  @!PT LDS RZ, [RZ] ;  /* 0x00000000fffff984 */ /* 0x000fe20000000800 */
[----:B------:R-:W-:Y:S01]  /*24360*/  @!PT LDS RZ, [RZ] ;  /* 0x00000000fffff984 */ /* 0x000fe20000000800 */
[----:B------:R-:W-:Y:S01]  /*24370*/  @!PT LDS RZ, [RZ] ;  /* 0x00000000fffff984 */ /* 0x000fe20000000800 */
[----:B------:R0:W-:Y:S01]  /*24380*/  @!P2 LDGSTS.E.BYPASS.LTC128B.128 [R10+0x1b400], desc[UR58][R6.64+0x100], !P1 ;  /* 0x1b400100060aafae */ /* 0x0001e2000c901d7a */
[----:B------:R-:W-:Y:S01]  /*24390*/  IMAD.MOV.U32 R3, RZ, RZ, R14 ;  /* 0x000000ffff037224 */ /* 0x000fe200078e000e */
[----:B------:R-:W-:Y:S06]  /*243a0*/  BRA `(.L_x_850) ;  /* 0xffffffac00847947 */ /* 0x000fec000383ffff */
.L_x_709:
[----:B----4-:R4:W0:Y:S02]  /*243b0*/  SYNCS.PHASECHK.TRANS64.TRYWAIT P0, [R18+URZ+0x34820], R0 ;  /* 0x03482000120075a7 */ /* 0x010824000800017f */
[----:B0-----:R-:W-:Y:S05]  /*243c0*/  @!P0 NANOSLEEP.SYNCS 0x989680 ;  /* 0x009896800000895d */ /* 0x001fea0003900000 */
[----:B------:R-:W0:Y:S02]  /*243d0*/  @!P0 SYNCS.PHASECHK.TRANS64 P0, [R18+URZ+0x34820], R0 ;  /* 0x03482000120085a7 */ /* 0x000e24000800007f */
[----:B0-----:R-:W-:Y:S05]  /*243e0*/  @!P0 BRA `(.L_x_709) ;  /* 0xfffffffc00f08947 */ /* 0x001fea000383ffff */
[----:B------:R-:W-:Y:S05]  /*243f0*/  BRA `(.L_x_851) ;  /* 0xffffffac00f87947 */ /* 0x000fea000383ffff */
.L_x_718:
[----:B-1----:R1:W2:Y:S02]  /*24400*/  SYNCS.PHASECHK.TRANS64.TRYWAIT P0, [R3+URZ+0x34840], R2 ;  /* 0x03484002030075a7 */ /* 0x0022a4000800017f */
[----:B--2---:R-:W-:Y:S05]  /*24410*/  @!P0 NANOSLEEP.SYNCS 0x989680 ;  /* 0x009896800000895d */ /* 0x004fea0003900000 */
[----:B------:R-:W2:Y:S02]  /*24420*/  @!P0 SYNCS.PHASECHK.TRANS64 P0, [R3+URZ+0x34840], R2 ;  /* 0x03484002030085a7 */ /* 0x000ea4000800007f */
[----:B--2---:R-:W-:Y:S05]  /*24430*/  @!P0 BRA `(.L_x_718) ;  /* 0xfffffffc00f08947 */ /* 0x004fea000383ffff */
[----:B------:R-:W-:Y:S05]  /*24440*/  BRA `(.L_x_852) ;  /* 0xffffffb000d47947 */ /* 0x000fea000383ffff */
.L_x_725:
[----:B0-----:R0:W1:Y:S02]  /*24450*/  SYNCS.PHASECHK.TRANS64.TRYWAIT P0, [R2+URZ+0x34860], R3 ;  /* 0x03486003020075a7 */ /* 0x001064000800017f */
[----:B-1----:R-:W-:Y:S05]  /*24460*/  @!P0 NANOSLEEP.SYNCS 0x989680 ;  /* 0x009896800000895d */ /* 0x002fea0003900000 */
[----:B------:R-:W1:Y:S02]  /*24470*/  @!P0 SYNCS.PHASECHK.TRANS64 P0, [R2+URZ+0x34860], R3 ;  /* 0x03486003020085a7 */ /* 0x000e64000800007f */
[----:B-1----:R-:W-:Y:S05]  /*24480*/  @!P0 BRA `(.L_x_725) ;  /* 0xfffffffc00f08947 */ /* 0x002fea000383ffff */
[----:B------:R-:W-:Y:S05]  /*24490*/  BRA `(.L_x_853) ;  /* 0xffffffb400e07947 */ /* 0x000fea000383ffff */
.L_x_735:
[----:B-1----:R1:W2:Y:S02]  /*244a0*/  SYNCS.PHASECHK.TRANS64.TRYWAIT P0, [R3+URZ+0x34840], R2 ;  /* 0x03484002030075a7 */ /* 0x0022a4000800017f */
[----:B--2---:R-:W-:Y:S05]  /*244b0*/  @!P0 NANOSLEEP.SYNCS 0x989680 ;  /* 0x009896800000895d */ /* 0x004fea0003900000 */
[----:B------:R-:W2:Y:S02]  /*244c0*/  @!P0 SYNCS.PHASECHK.TRANS64 P0, [R3+URZ+0x34840], R2 ;  /* 0x03484002030085a7 */ /* 0x000ea4000800007f */
[----:B--2---:R-:W-:Y:S05]  /*244d0*/  @!P0 BRA `(.L_x_735) ;  /* 0xfffffffc00f08947 */ /* 0x004fea000383ffff */
[----:B------:R-:W-:Y:S05]  /*244e0*/  BRA `(.L_x_854) ;  /* 0xffffffbc00787947 */ /* 0x000fea000383ffff */
.L_x_742:
[----:B0-----:R0:W1:Y:S02]  /*244f0*/  SYNCS.PHASECHK.TRANS64.TRYWAIT P0, [R2+URZ+0x34860], R3 ;  /* 0x03486003020075a7 */ /* 0x001064000800017f */
[----:B-1----:R-:W-:Y:S05]  /*24500*/  @!P0 NANOSLEEP.SYNCS 0x989680 ;  /* 0x009896800000895d */ /* 0x002fea0003900000 */
[----:B------:R-:W1:Y:S02]  /*24510*/  @!P0 SYNCS.PHASECHK.TRANS64 P0, [R2+URZ+0x34860], R3 ;  /* 0x03486003020085a7 */ /* 0x000e64000800007f */
[----:B-1----:R-:W-:Y:S05]  /*24520*/  @!P0 BRA `(.L_x_742) ;  /* 0xfffffffc00f08947 */ /* 0x002fea000383ffff */
[----:B------:R-:W-:Y:S05]  /*24530*/  BRA `(.L_x_855) ;  /* 0xffffffc000847947 */ /* 0x000fea000383ffff */
.L_x_752:
[----:B--2---:R2:W3:Y:S02]  /*24540*/  SYNCS.PHASECHK.TRANS64.TRYWAIT P0, [R3+URZ+0x34840], R2 ;  /* 0x03484002030075a7 */ /* 0x0044e4000800017f */
[----:B---3--:R-:W-:Y:S05]  /*24550*/  @!P0 NANOSLEEP.SYNCS 0x989680 ;  /* 0x009896800000895d */ /* 0x008fea0003900000 */
[----:B------:R-:W3:Y:S02]  /*24560*/  @!P0 SYNCS.PHASECHK.TRANS64 P0, [R3+URZ+0x34840], R2 ;  /* 0x03484002030085a7 */ /* 0x000ee4000800007f */
[----:B---3--:R-:W-:Y:S05]  /*24570*/  @!P0 BRA `(.L_x_752) ;  /* 0xfffffffc00f08947 */ /* 0x008fea000383ffff */
[----:B------:R-:W-:Y:S05]  /*24580*/  BRA `(.L_x_856) ;  /* 0xffffffc400f47947 */ /* 0x000fea000383ffff */
.L_x_759:
[----:B0-----:R0:W1:Y:S02]  /*24590*/  SYNCS.PHASECHK.TRANS64.TRYWAIT P0, [R2+URZ+0x34860], R5 ;  /* 0x03486005020075a7 */ /* 0x001064000800017f */
[----:B-1----:R-:W-:Y:S05]  /*245a0*/  @!P0 NANOSLEEP.SYNCS 0x989680 ;  /* 0x009896800000895d */ /* 0x002fea0003900000 */
[----:B------:R-:W1:Y:S02]  /*245b0*/  @!P0 SYNCS.PHASECHK.TRANS64 P0, [R2+URZ+0x34860], R5 ;  /* 0x03486005020085a7 */ /* 0x000e64000800007f */
[----:B-1----:R-:W-:Y:S05]  /*245c0*/  @!P0 BRA `(.L_x_759) ;  /* 0xfffffffc00f08947 */ /* 0x002fea000383ffff */
[----:B------:R-:W-:Y:S05]  /*245d0*/  BRA `(.L_x_857) ;  /* 0xffffffc800fc7947 */ /* 0x000fea000383ffff */
.L_x_771:
[----:B---3--:R3:W4:Y:S02]  /*245e0*/  SYNCS.PHASECHK.TRANS64.TRYWAIT P0, [R0+URZ+0x34860], R2 ;  /* 0x03486002000075a7 */ /* 0x008724000800017f */
[----:B----4-:R-:W-:Y:S05]  /*245f0*/  @!P0 NANOSLEEP.SYNCS 0x989680 ;  /* 0x009896800000895d */ /* 0x010fea0003900000 */
[----:B------:R-:W4:Y:S02]  /*24600*/  @!P0 SYNCS.PHASECHK.TRANS64 P0, [R0+URZ+0x34860], R2 ;  /* 0x03486002000085a7 */ /* 0x000f24000800007f */
[----:B----4-:R-:W-:Y:S05]  /*24610*/  @!P0 BRA `(.L_x_771) ;  /* 0xfffffffc00f08947 */ /* 0x010fea000383ffff */
[----:B------:R-:W-:Y:S05]  /*24620*/  BRA `(.L_x_858) ;  /* 0xffffffd000547947 */ /* 0x000fea000383ffff */
.L_x_779:
[----:B-1----:R-:W4:Y:S01]  /*24630*/  LDL R0, [R1] ;  /* 0x0000000001007983 */ /* 0x002f220000100800 */
[----:B------:R-:W-:Y:S01]  /*24640*/  BSSY B0, `(.L_x_859) ;  /* 0x0000008000007945 */ /* 0x000fe20003800000 */
[----:B------:R-:W-:Y:S02]  /*24650*/  IMAD.MOV.U32 R12, RZ, RZ, RZ ;  /* 0x000000ffff0c7224 */ /* 0x000fe400078e00ff */
[----:B0-----:R-:W-:Y:S02]  /*24660*/  IMAD.MOV.U32 R11, RZ, RZ, 0x1f ;  /* 0x0000001fff0b7424 */ /* 0x001fe400078e00ff */
[----:B------:R-:W-:Y:S02]  /*24670*/  IMAD.MOV.U32 R15, RZ, RZ, -0x1 ;  /* 0xffffffffff0f7424 */ /* 0x000fe400078e00ff */
[----:B----4-:R-:W-:-:S07]  /*24680*/  IMAD.MOV.U32 R13, RZ, RZ, R0 ;  /* 0x000000ffff0d7224 */ /* 0x010fce00078e0000 */
[----:B--23--:R-:W-:Y:S05]  /*24690*/  WARPSYNC.COLLECTIVE R15, `(.L_x_860) ;  /* 0x000000000f087348 */ /* 0x00cfea0003c00000 */
[----:B------:R0:W1:Y:S02]  /*246a0*/  SHFL.IDX P6, R14, R13, R12, R11 ;  /* 0x0000000c0d0e7389 */ /* 0x00006400000c000b */
[----:B0123--:R-:W-:Y:S01]  /*246b0*/  ENDCOLLECTIVE ;  /* 0x000000000000791b */ /* 0x00ffe20003800000 */
.L_x_860:
[----:B------:R-:W-:Y:S05]  /*246c0*/  BSYNC B0 ;  /* 0x0000000000007941 */ /* 0x000fea0003800000 */
.L_x_859:
[----:B------:R0:W5:Y:S01]  /*246d0*/  LDL R2, [R1+0xc] ;  /* 0x00000c0001027983 */ /* 0x0001620000100800 */
[----:B------:R-:W-:Y:S01]  /*246e0*/  IMAD.MOV.U32 R13, RZ, RZ, R0 ;  /* 0x000000ffff0d7224 */ /* 0x000fe200078e0000 */
[----:B------:R-:W-:Y:S01]  /*246f0*/  LOP3.LUT P1, RZ, R9, 0x1, RZ, 0xc0, !PT ;  /* 0x0000000109ff7812 */ /* 0x000fe2000782c0ff */
[----:B------:R-:W-:Y:S02]  /*24700*/  IMAD.MOV.U32 R12, RZ, RZ, 0x1 ;  /* 0x00000001ff0c7424 */ /* 0x000fe400078e00ff */
[----:B------:R-:W-:Y:S02]  /*24710*/  IMAD.MOV.U32 R11, RZ, RZ, 0x1f ;  /* 0x0000001fff0b7424 */ /* 0x000fe400078e00ff */
[----:B------:R-:W-:Y:S02]  /*24720*/  IMAD.MOV.U32 R15, RZ, RZ, -0x1 ;  /* 0xffffffffff0f7424 */ /* 0x000fe400078e00ff */
[----:B0-----:R-:W-:-:S07]  /*24730*/  IMAD.MOV.U32 R5, RZ, RZ, R14 ;  /* 0x000000ffff057224 */ /* 0x001fce00078e000e */
[----:B-----5:R-:W-:Y:S05]  /*24740*/  WARPSYNC.COLLECTIVE R15, `(.L_x_861) ;  /* 0x000000000f087348 */ /* 0x020fea0003c00000 */
[----:B------:R0:W1:Y:S02]  /*24750*/  SHFL.IDX P6, R14, R13, R12, R11 ;  /* 0x0000000c0d0e7389 */ /* 0x00006400000c000b */
[----:B01---5:R-:W-:Y:S01]  /*24760*/  ENDCOLLECTIVE ;  /* 0x000000000000791b */ /* 0x023fe20003800000 */
.L_x_861:
[----:B------:R-:W-:Y:S01]  /*24770*/  ULDC UR4, c[0x0][0xc3c] ;  /* 0x00030f0000047ab9 */ /* 0x000fe20000000800 */
[----:B------:R-:W-:Y:S01]  /*24780*/  IMAD.IADD R4, R2, 0x1, R17 ;  /* 0x0000000102047824 */ /* 0x000fe200078e0211 */
[----:B------:R-:W-:Y:S01]  /*24790*/  CS2R R10, SRZ ;  /* 0x00000000000a7805 */ /* 0x000fe2000001ff00 */
[----:B------:R-:W-:-:S03]  /*247a0*/  IMAD.MOV.U32 R0, RZ, RZ, R14 ;  /* 0x000000ffff007224 */ /* 0x000fc600078e000e */
        /* <DEDUP_REMOVED lines=8> */
[C---:B------:R-:W-:Y:S01]  /*24830*/  ISETP.GE.U32.AND P2, PT, R17.reuse, 0x8, PT ;  /* 0x000000081100780c */ /* 0x040fe20003f46070 */
[----:B------:R-:W-:Y:S01]  /*24840*/  IMAD.MOV.U32 R6, RZ, RZ, RZ ;  /* 0x000000ffff067224 */ /* 0x000fe200078e00ff */
[C---:B------:R-:W-:Y:S01]  /*24850*/  ISETP.GE.U32.AND P3, PT, R17.reuse, 0x10, PT ;  /* 0x000000101100780c */ /* 0x040fe20003f66070 */
[----:B--2---:R-:W-:Y:S02]  /*24860*/  @!P0 IMAD.MOV.U32 R4, RZ, RZ, R8 ;  /* 0x000000ffff048224 */ /* 0x004fe400078e0008 */
[----:B---3--:R-:W-:Y:S01]  /*24870*/  @!P0 IMAD.MOV.U32 R6, RZ, RZ, R2 ;  /* 0x000000ffff068224 */ /* 0x008fe200078e0002 */
[----:B------:R-:W-:-:S03]  /*24880*/  ISETP.GE.U32.AND P0, PT, R17, 0x2, PT ;  /* 0x000000021100780c */ /* 0x000fc60003f06070 */
[----:B------:R-:W-:-:S04]  /*24890*/  IMAD R2, R6, R4, RZ ;  /* 0x0000000406027224 */ /* 0x000fc800078e02ff */
[----:B------:R-:W-:-:S07]  /*248a0*/  IMAD.MOV.U32 R13, RZ, RZ, R2 ;  /* 0x000000ffff0d7224 */ /* 0x000fce00078e0002 */
[----:B------:R-:W-:Y:S05]  /*248b0*/  WARPSYNC.COLLECTIVE R15, `(.L_x_862) ;  /* 0x000000000f087348 */ /* 0x000fea0003c00000 */
[----:B------:R0:W1:Y:S02]  /*248c0*/  SHFL.UP P6, R14, R13, R12, R11 ;  /* 0x0400000c0d0e7389 */ /* 0x00006400000c000b */
[----:B01----:R-:W-:Y:S01]  /*248d0*/  ENDCOLLECTIVE ;  /* 0x000000000000791b */ /* 0x003fe20003800000 */
.L_x_862:
[----:B------:R-:W-:Y:S02]  /*248e0*/  IMAD.MOV.U32 R12, RZ, RZ, 0x2 ;  /* 0x00000002ff0c7424 */ /* 0x000fe400078e00ff */
[----:B------:R-:W-:-:S05]  /*248f0*/  IMAD.MOV.U32 R3, RZ, RZ, R14 ;  /* 0x000000ffff037224 */ /* 0x000fca00078e000e */
[----:B------:R-:W-:Y:S02]  /*24900*/  SEL R3, R3, RZ, P1 ;  /* 0x000000ff03037207 */ /* 0x000fe40000800000 */
[----:B------:R-:W-:-:S03]  /*24910*/  ISETP.GE.U32.AND P1, PT, R17, 0x4, PT ;  /* 0x000000041100780c */ /* 0x000fc60003f26070 */
[----:B------:R-:W-:-:S04]  /*24920*/  IMAD.IADD R2, R2, 0x1, R3 ;  /* 0x0000000102027824 */ /* 0x000fc800078e0203 */
[----:B------:R-:W-:-:S07]  /*24930*/  IMAD.MOV.U32 R13, RZ, RZ, R2 ;  /* 0x000000ffff0d7224 */ /* 0x000fce00078e0002 */
[----:B------:R-:W-:Y:S05]  /*24940*/  WARPSYNC.COLLECTIVE R15, `(.L_x_863) ;  /* 0x000000000f087348 */ /* 0x000fea0003c00000 */
[----:B------:R0:W1:Y:S02]  /*24950*/  SHFL.UP P6, R14, R13, R12, R11 ;  /* 0x0400000c0d0e7389 */ /* 0x00006400000c000b */
[----:B01----:R-:W-:Y:S01]  /*24960*/  ENDCOLLECTIVE ;  /* 0x000000000000791b */ /* 0x003fe20003800000 */
.L_x_863:
        /* <DEDUP_REMOVED lines=8> */
.L_x_864:
        /* <DEDUP_REMOVED lines=8> */
.L_x_865:
        /* <DEDUP_REMOVED lines=8> */
.L_x_866:
        /* <DEDUP_REMOVED lines=9> */
.L_x_867:
[----:B------:R-:W-:Y:S01]  /*24b80*/  IMAD.MOV.U32 R16, RZ, RZ, R14 ;  /* 0x000000ffff107224 */ /* 0x000fe200078e000e */
[----:B------:R-:W-:Y:S06]  /*24b90*/  BRA `(.L_x_868) ;  /* 0xffffffd000e07947 */ /* 0x000fec000383ffff */
.L_x_782:
[----:B------:R-:W-:Y:S01]  /*24ba0*/  BSSY B0, `(.L_x_869) ;  /* 0x0000008000007945 */ /* 0x000fe20003800000 */
[----:B------:R-:W-:Y:S02]  /*24bb0*/  IMAD.MOV.U32 R13, RZ, RZ, R2 ;  /* 0x000000ffff0d7224 */ /* 0x000fe400078e0002 */
[----:B------:R-:W-:Y:S02]  /*24bc0*/  IMAD.MOV.U32 R12, RZ, RZ, 0x1 ;  /* 0x00000001ff0c7424 */ /* 0x000fe400078e00ff */
[----:B------:R-:W-:Y:S02]  /*24bd0*/  IMAD.MOV.U32 R11, RZ, RZ, RZ ;  /* 0x000000ffff0b7224 */ /* 0x000fe400078e00ff */
[----:B------:R-:W-:-:S07]  /*24be0*/  IMAD.MOV.U32 R15, RZ, RZ, -0x1 ;  /* 0xffffffffff0f7424 */ /* 0x000fce00078e00ff */
[----:B0-----:R-:W-:Y:S05]  /*24bf0*/  WARPSYNC.COLLECTIVE R15, `(.L_x_870) ;  /* 0x000000000f087348 */ /* 0x001fea0003c00000 */
[----:B------:R1:W2:Y:S02]  /*24c00*/  SHFL.UP P6, R14, R13, R12, R11 ;  /* 0x0400000c0d0e7389 */ /* 0x0002a400000c000b */
[----:B012---:R-:W-:Y:S01]  /*24c10*/  ENDCOLLECTIVE ;  /* 0x000000000000791b */ /* 0x007fe20003800000 */
.L_x_870:
[----:B------:R-:W-:Y:S05]  /*24c20*/  BSYNC B0 ;  /* 0x0000000000007941 */ /* 0x000fea0003800000 */
.L_x_869:
[----:B------:R-:W2:Y:S01]  /*24c30*/  LDL R7, [R1+0x10] ;  /* 0x0000100001077983 */ /* 0x000ea20000100800 */
[----:B------:R-:W-:Y:S02]  /*24c40*/  IMAD.MOV.U32 R3, RZ, RZ, R14 ;  /* 0x000000ffff037224 */ /* 0x000fe400078e000e */
[----:B------:R-:W-:Y:S02]  /*24c50*/  IMAD.MOV.U32 R12, RZ, RZ, 0x2 ;  /* 0x00000002ff0c7424 */ /* 0x000fe400078e00ff */
[----:B------:R-:W-:Y:S02]  /*24c60*/  IMAD.MOV.U32 R11, RZ, RZ, RZ ;  /* 0x000000ffff0b7224 */ /* 0x000fe400078e00ff */
[----:B------:R-:W-:Y:S01]  /*24c70*/  IMAD.MOV.U32 R15, RZ, RZ, -0x1 ;  /* 0xffffffffff0f7424 */ /* 0x000fe200078e00ff */
[----:B--2---:R-:W-:-:S04]  /*24c80*/  LOP3.LUT P4, RZ, R7, 0x1, RZ, 0xc0, !PT ;  /* 0x0000000107ff7812 */ /* 0x004fc8000788c0ff */
[----:B------:R-:W-:-:S05]  /*24c90*/  SEL R3, R3, RZ, P4 ;  /* 0x000000ff03037207 */ /* 0x000fca0002000000 */
[----:B------:R-:W-:-:S04]  /*24ca0*/  IMAD.IADD R2, R2, 0x1, R3 ;  /* 0x0000000102027824 */ /* 0x000fc800078e0203 */
[----:B------:R-:W-:-:S07]  /*24cb0*/  IMAD.MOV.U32 R13, RZ, RZ, R2 ;  /* 0x000000ffff0d7224 */ /* 0x000fce00078e0002 */
[----:B------:R-:W-:Y:S05]  /*24cc0*/  WARPSYNC.COLLECTIVE R15, `(.L_x_871) ;  /* 0x000000000f087348 */ /* 0x000fea0003c00000 */
[----:B------:R0:W1:Y:S02]  /*24cd0*/  SHFL.UP P6, R14, R13, R12, R11 ;  /* 0x0400000c0d0e7389 */ /* 0x00006400000c000b */
[----:B01----:R-:W-:Y:S01]  /*24ce0*/  ENDCOLLECTIVE ;  /* 0x000000000000791b */ /* 0x003fe20003800000 */
.L_x_871:
        /* <DEDUP_REMOVED lines=8> */
.L_x_872:
        /* <DEDUP_REMOVED lines=8> */
.L_x_873:
        /* <DEDUP_REMOVED lines=8> */
.L_x_874:
        /* <DEDUP_REMOVED lines=9> */
.L_x_875:
[----:B------:R-:W-:Y:S01]  /*24f00*/  IMAD.MOV.U32 R16, RZ, RZ, R14 ;  /* 0x000000ffff107224 */ /* 0x000fe200078e000e */
[----:B------:R-:W-:Y:S06]  /*24f10*/  BRA `(.L_x_876) ;  /* 0xffffffd000b07947 */ /* 0x000fec000383ffff */
.L_x_784:
[----:B------:R-:W-:Y:S01]  /*24f20*/  BSSY B0, `(.L_x_877) ;  /* 0x0000006000007945 */ /* 0x000fe20003800000 */
[----:B------:R-:W-:Y:S01]  /*24f30*/  PLOP3.LUT P6, PT, P6, PT, PT, 0x8, 0x0 ;  /* 0x000000000000781c */ /* 0x000fe200037ce170 */
[----:B------:R-:W-:-:S12]  /*24f40*/  IMAD.MOV.U32 R15, RZ, RZ, -0x1 ;  /* 0xffffffffff0f7424 */ /* 0x000fd800078e00ff */
[----:B0-----:R-:W-:Y:S05]  /*24f50*/  WARPSYNC.COLLECTIVE R15, `(.L_x_878) ;  /* 0x000000000f087348 */ /* 0x001fea0003c00000 */
[----:B------:R-:W-:Y:S01]  /*24f60*/  VOTE.ANY R14, PT, P6 ;  /* 0x00000000000e7806 */ /* 0x000fe200030e0100 */
[----:B0-----:R-:W-:Y:S06]  /*24f70*/  ENDCOLLECTIVE ;  /* 0x000000000000791b */ /* 0x001fec0003800000 */
.L_x_878:
[----:B------:R-:W-:Y:S05]  /*24f80*/  BSYNC B0 ;  /* 0x0000000000007941 */ /* 0x000fea0003800000 */
.L_x_877:
[----:B------:R-:W-:Y:S02]  /*24f90*/  IMAD.MOV.U32 R3, RZ, RZ, R14 ;  /* 0x000000ffff037224 */ /* 0x000fe400078e000e */
[----:B------:R-:W-:Y:S02]  /*24fa0*/  IMAD.MOV.U32 R13, RZ, RZ, R4 ;  /* 0x000000ffff0d7224 */ /* 0x000fe400078e0004 */
[----:B------:R-:W0:Y:S01]  /*24fb0*/  POPC R0, R3 ;  /* 0x0000000300007309 */ /* 0x000e220000000000 */
[----:B------:R-:W-:Y:S02]  /*24fc0*/  IMAD.MOV.U32 R11, RZ, RZ, 0x1f ;  /* 0x0000001fff0b7424 */ /* 0x000fe400078e00ff */
[----:B------:R-:W-:Y:S02]  /*24fd0*/  IMAD.MOV.U32 R15, RZ, RZ, -0x1 ;  /* 0xffffffffff0f7424 */ /* 0x000fe400078e00ff */
[----:B0-----:R-:W-:-:S07]  /*24fe0*/  IMAD.MOV.U32 R12, RZ, RZ, R0 ;  /* 0x000000ffff0c7224 */ /* 0x001fce00078e0000 */
[----:B------:R-:W-:Y:S05]  /*24ff0*/  WARPSYNC.COLLECTIVE R15, `(.L_x_879) ;  /* 0x000000000f087348 */ /* 0x000fea0003c00000 */
[----:B------:R0:W1:Y:S02]  /*25000*/  SHFL.IDX P6, R14, R13, R12, R11 ;  /* 0x0000000c0d0e7389 */ /* 0x00006400000c000b */
[----:B01----:R-:W-:Y:S01]  /*25010*/  ENDCOLLECTIVE ;  /* 0x000000000000791b */ /* 0x003fe20003800000 */
.L_x_879:
[----:B------:R-:W-:Y:S02]  /*25020*/  IMAD.MOV.U32 R13, RZ, RZ, R6 ;  /* 0x000000ffff0d7224 */ /* 0x000fe400078e0006 */
[----:B------:R-:W-:-:S07]  /*25030*/  IMAD.MOV.U32 R4, RZ, RZ, R14 ;  /* 0x000000ffff047224 */ /* 0x000fce00078e000e */
[----:B------:R-:W-:Y:S05]  /*25040*/  WARPSYNC.COLLECTIVE R15, `(.L_x_880) ;  /* 0x000000000f087348 */ /* 0x000fea0003c00000 */
[----:B------:R0:W1:Y:S02]  /*25050*/  SHFL.IDX P6, R14, R13, R12, R11 ;  /* 0x0000000c0d0e7389 */ /* 0x00006400000c000b */
[----:B01----:R-:W-:Y:S01]  /*25060*/  ENDCOLLECTIVE ;  /* 0x000000000000791b */ /* 0x003fe20003800000 */
.L_x_880:
[----:B------:R-:W-:Y:S01]  /*25070*/  IMAD.MOV.U32 R6, RZ, RZ, R14 ;  /* 0x000000ffff067224 */ /* 0x000fe200078e000e */
[----:B------:R-:W-:Y:S06]  /*25080*/  BRA `(.L_x_881) ;  /* 0xffffffd000907947 */ /* 0x000fec000383ffff */
.L_x_786:
[----:B------:R-:W-:Y:S01]  /*25090*/  BSSY B0, `(.L_x_882) ;  /* 0x0000007000007945 */ /* 0x000fe20003800000 */
[----:B------:R-:W-:Y:S02]  /*250a0*/  IMAD.MOV.U32 R13, RZ, RZ, R7 ;  /* 0x000000ffff0d7224 */ /* 0x000fe400078e0007 */
[----:B------:R-:W-:Y:S02]  /*250b0*/  IMAD.MOV.U32 R11, RZ, RZ, 0x1f ;  /* 0x0000001fff0b7424 */ /* 0x000fe400078e00ff */
[----:B------:R-:W-:-:S07]  /*250c0*/  IMAD.MOV.U32 R15, RZ, RZ, -0x1 ;  /* 0xffffffffff0f7424 */ /* 0x000fce00078e00ff */
[----:B0123--:R-:W-:Y:S05]  /*250d0*/  WARPSYNC.COLLECTIVE R15, `(.L_x_883) ;  /* 0x000000000f087348 */ /* 0x00ffea0003c00000 */
[----:B------:R4:W0:Y:S02]  /*250e0*/  SHFL.IDX P6, R14, R13, R12, R11 ;  /* 0x0000000c0d0e7389 */ /* 0x00082400000c000b */
[----:B01234-:R-:W-:Y:S01]  /*250f0*/  ENDCOLLECTIVE ;  /* 0x000000000000791b */ /* 0x01ffe20003800000 */
.L_x_883:
[----:B------:R-:W-:Y:S05]  /*25100*/  BSYNC B0 ;  /* 0x0000000000007941 */ /* 0x000fea0003800000 */
.L_x_882:
[----:B------:R-:W-:Y:S01]  /*25110*/  IMAD.MOV.U32 R7, RZ, RZ, R14 ;  /* 0x000000ffff077224 */ /* 0x000fe200078e000e */
[----:B------:R-:W-:Y:S06]  /*25120*/  BRA `(.L_x_884) ;  /* 0xffffffd000807947 */ /* 0x000fec000383ffff */
.L_x_790:
[----:B0-----:R0:W1:Y:S02]  /*25130*/  SYNCS.PHASECHK.TRANS64.TRYWAIT P0, [R0+URZ+0x34820], R3 ;  /* 0x03482003000075a7 */ /* 0x001064000800017f */
[----:B-1----:R-:W-:Y:S05]  /*25140*/  @!P0 NANOSLEEP.SYNCS 0x989680 ;  /* 0x009896800000895d */ /* 0x002fea0003900000 */
[----:B------:R-:W1:Y:S02]  /*25150*/  @!P0 SYNCS.PHASECHK.TRANS64 P0, [R0+URZ+0x34820], R3 ;  /* 0x03482003000085a7 */ /* 0x000e64000800007f */
[----:B-1----:R-:W-:Y:S05]  /*25160*/  @!P0 BRA `(.L_x_790) ;  /* 0xfffffffc00f08947 */ /* 0x002fea000383ffff */
[----:B------:R-:W-:Y:S05]  /*25170*/  BRA `(.L_x_885) ;  /* 0xffffffd800147947 */ /* 0x000fea000383ffff */
.L_x_791:
        /* <DEDUP_REMOVED lines=11> */
.L_x_887:
[----:B------:R-:W-:Y:S05]  /*25230*/  BSYNC B0 ;  /* 0x0000000000007941 */ /* 0x000fea0003800000 */
.L_x_886:
[----:B------:R-:W-:Y:S05]  /*25240*/  BRA `(.L_x_888) ;  /* 0xffffffd400fc7947 */ /* 0x000fea000383ffff */
.L_x_792:
[----:B------:R-:W-:Y:S01]  /*25250*/  BSSY B0, `(.L_x_889) ;  /* 0x0000006000007945 */ /* 0x000fe20003800000 */
[----:B------:R-:W-:-:S07]  /*25260*/  IMAD.MOV.U32 R15, RZ, RZ, -0x1 ;  /* 0xffffffffff0f7424 */ /* 0x000fce00078e00ff */
[----:B01----:R-:W-:Y:S05]  /*25270*/  WARPSYNC.COLLECTIVE R15, `(.L_x_890) ;  /* 0x000000000f0c7348 */ /* 0x003fea0003c00000 */
[----:B------:R-:W-:Y:S02]  /*25280*/  ELECT P6, UR62, PT ;  /* 0x00000000003e782f */ /* 0x000fe400038c0000 */
[----:B------:R-:W-:Y:S01]  /*25290*/  MOV R14, UR62 ;  /* 0x0000003e000e7c02 */ /* 0x000fe20008000f00 */
[----:B01----:R-:W-:Y:S10]  /*252a0*/  ENDCOLLECTIVE ;  /* 0x000000000000791b */ /* 0x003ff40003800000 */
.L_x_890:
[----:B------:R-:W-:Y:S05]  /*252b0*/  BSYNC B0 ;  /* 0x0000000000007941 */ /* 0x000fea0003800000 */
.L_x_889:
[----:B------:R-:W-:Y:S05]  /*252c0*/  BRA `(.L_x_891) ;  /* 0xffffffd400f07947 */ /* 0x000fea000383ffff */
.L_x_794:
[----:B0-----:R0:W1:Y:S02]  /*252d0*/  SYNCS.PHASECHK.TRANS64.TRYWAIT P0, [R6+URZ], R5 ;  /* 0x00000005060075a7 */ /* 0x001064000800017f */
[----:B-1----:R-:W-:Y:S05]  /*252e0*/  @!P0 NANOSLEEP.SYNCS 0x989680 ;  /* 0x009896800000895d */ /* 0x002fea0003900000 */
[----:B------:R-:W1:Y:S02]  /*252f0*/  @!P0 SYNCS.PHASECHK.TRANS64 P0, [R6+URZ], R5 ;  /* 0x00000005060085a7 */ /* 0x000e64000800007f */
[----:B-1----:R-:W-:Y:S05]  /*25300*/  @!P0 BRA `(.L_x_794) ;  /* 0xfffffffc00f08947 */ /* 0x002fea000383ffff */
[----:B------:R-:W-:Y:S05]  /*25310*/  BRA `(.L_x_892) ;  /* 0xffffffd800307947 */ /* 0x000fea000383ffff */
.L_x_795:
[----:B-1----:R1:W2:Y:S02]  /*25320*/  SYNCS.PHASECHK.TRANS64.TRYWAIT P0, [R7+URZ], R2 ;  /* 0x00000002070075a7 */ /* 0x0022a4000800017f */
[----:B--2---:R-:W-:Y:S05]  /*25330*/  @!P0 NANOSLEEP.SYNCS 0x989680 ;  /* 0x009896800000895d */ /* 0x004fea0003900000 */
[----:B------:R-:W2:Y:S02]  /*25340*/  @!P0 SYNCS.PHASECHK.TRANS64 P0, [R7+URZ], R2 ;  /* 0x00000002070085a7 */ /* 0x000ea4000800007f */
[----:B--2---:R-:W-:Y:S05]  /*25350*/  @!P0 BRA `(.L_x_795) ;  /* 0xfffffffc00f08947 */ /* 0x004fea000383ffff */
[----:B------:R-:W-:Y:S05]  /*25360*/  BRA `(.L_x_893) ;  /* 0xffffffd800247947 */ /* 0x000fea000383ffff */
.L_x_797:
[----:B--2---:R2:W3:Y:S02]  /*25370*/  SYNCS.PHASECHK.TRANS64.TRYWAIT P0, [R4+URZ], R5 ;  /* 0x00000005040075a7 */ /* 0x0044e4000800017f */
[----:B---3--:R-:W-:Y:S05]  /*25380*/  @!P0 NANOSLEEP.SYNCS 0x989680 ;  /* 0x009896800000895d */ /* 0x008fea0003900000 */
[----:B------:R-:W3:Y:S02]  /*25390*/  @!P0 SYNCS.PHASECHK.TRANS64 P0, [R4+URZ], R5 ;  /* 0x00000005040085a7 */ /* 0x000ee4000800007f */
[----:B---3--:R-:W-:Y:S05]  /*253a0*/  @!P0 BRA `(.L_x_797) ;  /* 0xfffffffc00f08947 */ /* 0x008fea000383ffff */
[----:B------:R-:W-:Y:S05]  /*253b0*/  BRA `(.L_x_894) ;  /* 0xffffffd800287947 */ /* 0x000fea000383ffff */
.L_x_895:
        /* <DEDUP_REMOVED lines=12> */
.L_x_15160:


//--------------------- .text._ZN7cutlass13device_kernelIN5flash11enable_sm90INS1_16FlashAttnFwdSm90INS1_25CollectiveMainloopFwdSm90ILi2EN4cute5tupleIJNS5_1CILi1EEES8_S8_EEENS6_IJNS7_ILi128EEENS7_ILi96EEENS7_ILi192EEEEEELi128ENS_10bfloat16_tEfNS_4arch4Sm90ELb0ELb1ELb1ELb0ELb0ELb0ELb0ELb1ELb1ELb1ELb1ELb0EEENS1_21CollectiveEpilogueFwdINS6_IJSA_SA_SB_EEES9_SE_SG_Li256ELb0ELb1ELb1ELb0EEENS1_19SingleTileSchedulerILb0ELb1ELb1ELi128EEEEEEEEEvNT_6ParamsE --------------------------
	.section	.text._ZN7cutlass13device_kernelIN5flash11enable_sm90INS1_16FlashAttnFwdSm90INS1_25CollectiveMainloopFwdSm90ILi2EN4cute5tupleIJNS5_1CILi1EEES8_S8_EEENS6_IJNS7_ILi128EEENS7_ILi96EEENS7_ILi192EEEEEELi128ENS_10bfloat16_tEfNS_4arch4Sm90ELb0ELb1ELb1ELb0ELb0ELb0ELb0ELb1ELb1ELb1ELb1ELb0EEENS1_21CollectiveEpilogueFwdINS6_IJSA_SA_SB_EEES9_SE_SG_Li256ELb0ELb1ELb1ELb0EEENS1_19SingleTileSchedulerILb0ELb1ELb1ELi128EEEEEEEEEvNT_6ParamsE,"ax",@progbits
	.align	128
.text._ZN7cutlass13device_kernelIN5flash11enable_sm90INS1_16FlashAttnFwdSm90INS1_25CollectiveMainloopFwdSm90ILi2EN4cute5tupleIJNS5_1CILi1EEES8_S8_EEENS6_IJNS7_ILi128EEENS7_ILi96EEENS7_ILi192EEEEEELi128ENS_10bfloat16_tEfNS_4arch4Sm90ELb0ELb1ELb1ELb0ELb0ELb0ELb0ELb1ELb1ELb1ELb1ELb0EEENS1_21CollectiveEpilogueFwdINS6_IJSA_SA_SB_EEES9_SE_SG_Li256ELb0ELb1ELb1ELb0EEENS1_19SingleTileSchedulerILb0ELb1ELb1ELi128EEEEEEEEEvNT_6ParamsE:
        .type           _ZN7cutlass13device_kernelIN5flash11enable_sm90INS1_16FlashAttnFwdSm90INS1_25CollectiveMainloopFwdSm90ILi2EN4cute5tupleIJNS5_1CILi1EEES8_S8_EEENS6_IJNS7_ILi128EEENS7_ILi96EEENS7_ILi192EEEEEELi128ENS_10bfloat16_tEfNS_4arch4Sm90ELb0ELb1ELb1ELb0ELb0ELb0ELb0ELb1ELb1ELb1ELb1ELb0EEENS1_21CollectiveEpilogueFwdINS6_IJSA_SA_SB_EEES9_SE_SG_Li256ELb0ELb1ELb1ELb0EEENS1_19SingleTileSchedulerILb0ELb1ELb1ELi128EEEEEEEEEvNT_6ParamsE,@function
        .size           _ZN7cutlass13device_kernelIN5flash11enable_sm90INS1_16FlashAttnFwdSm90INS1_25CollectiveMainloopFwdSm90ILi2EN4cute5tupleIJNS5_1CILi1EEES8_S8_EEENS6_IJNS7_ILi128EEENS7_ILi96EEENS7_ILi192EEEEEELi128ENS_10bfloat16_tEfNS_4arch4Sm90ELb0ELb1ELb1ELb0ELb0ELb0ELb0ELb1ELb1ELb1ELb1ELb0EEENS1_21CollectiveEpilogueFwdINS6_IJSA_SA_SB_EEES9_SE_SG_Li256ELb0ELb1ELb1ELb0EEENS1_19SingleTileSchedulerILb0ELb1ELb1ELi128EEEEEEEEEvNT_6ParamsE,(.L_x_15161 - _ZN7cutlass13device_kernelIN5flash11enable_sm90INS1_16FlashAttnFwdSm90INS1_25CollectiveMainloopFwdSm90ILi2EN4cute5tupleIJNS5_1CILi1EEES8_S8_EEENS6_IJNS7_ILi128EEENS7_ILi96EEENS7_ILi192EEEEEELi128ENS_10bfloat16_tEfNS_4arch4Sm90ELb0ELb1ELb1ELb0ELb0ELb0ELb0ELb1ELb1ELb1ELb1ELb0EEENS1_21CollectiveEpilogueFwdINS6_IJSA_SA_SB_EEES9_SE_SG_Li256ELb0ELb1ELb1ELb0EEENS1_19SingleTileSchedulerILb0ELb1ELb1ELi128EEEEEEEEEvNT_6ParamsE)
        .other          _ZN7cutlass13device_kernelIN5flash11enable_sm90INS1_16FlashAttnFwdSm90INS1_25CollectiveMainloopFwdSm90ILi2EN4cute5tupleIJNS5_1CILi1EEES8_S8_EEENS6_IJNS7_ILi128EEENS7_ILi96EEENS7_ILi192EEEEEELi128ENS_10bfloat16_tEfNS_4arch4Sm90ELb0ELb1ELb1ELb0ELb0ELb0ELb0ELb1ELb1ELb1ELb1ELb0EEENS1_21CollectiveEpilogueFwdINS6_IJSA_SA_SB_EEES9_SE_SG_Li256ELb0ELb1ELb1ELb0EEENS1_19SingleTileSchedulerILb0ELb1ELb1ELi128EEEEEEEEEvNT_6ParamsE,@"STO_CUDA_ENTRY STV_DEFAULT"
_ZN7cutlass13device_kernelIN5flash11enable_sm90INS1_16FlashAttnFwdSm90INS1_25CollectiveMainloopFwdSm90ILi2EN4cute5tupleIJNS5_1CILi1EEES8_S8_EEENS6_IJNS7_ILi128EEENS7_ILi96EEENS7_ILi192EEEEEELi128ENS_10bfloat16_tEfNS_4arch4Sm90ELb0ELb1ELb1ELb0ELb0ELb0ELb0ELb1ELb1ELb1ELb1ELb0EEENS1_21CollectiveEpilogueFwdINS6_IJSA_SA_SB_EEES9_SE_SG_Li256ELb0ELb1ELb1ELb0EEENS1_19SingleTileSchedulerILb0ELb1ELb1ELi128EEEEEEEEEvNT_6ParamsE:
        /* <DEDUP_REMOVED lines=17> */
.L_x_897:
[----:B------:R-:W-:Y:S05]  /*0110*/  BSYNC B0 ;  /* 0x0000000000007941 */ /* 0x000fea0003800000 */
.L_x_896:
        /* <DEDUP_REMOVED lines=40> */
.L_x_898:
        /* <DEDUP_REMOVED lines=22> */
.L_x_899:
        /* <DEDUP_REMOVED lines=18> */
.L_x_900:
        /* <DEDUP_REMOVED lines=22> */
.L_x_901:
        /* <DEDUP_REMOVED lines=22> */
.L_x_902:
[----:B0-----:R-:W-:Y:S01]  /*08e0*/  ISETP.NE.AND P0, PT, R2, RZ, PT ;  /* 0x000000ff0200720c */ /* 0x001fe20003f05270 */
[----:B------:R-:W-:Y:S01]  /*08f0*/  IMAD.MOV.U32 R2, RZ, RZ, 0x1 ;  /* 0x00000001ff027424 */ /* 0x000fe200078e00ff */
[----:B------:R-:W-:Y:S01]  /*0900*/  NOP ;  /* 0x0000000000007918 */ /* 0x000fe20000000000 */
[----:B------:R-:W-:Y:S03]  /*0910*/  BSSY B6, `(.L_x_903) ;  /* 0x0001337000067945 */ /* 0x000fe60003800000 */
[----:B------:R-:W-:-:S05]  /*0920*/  SEL R2, R2, 0x2, !P0 ;  /* 0x0000000202027807 */ /* 0x000fca0004000000 */
[----:B------:R0:W-:Y:S01]  /*0930*/  STL [R1+0x14], R2 ;  /* 0x0000140201007387 */ /* 0x0001e20000100800 */
[----:B-123--:R-:W-:Y:S06]  /*0940*/  BAR.SYNC.DEFER_BLOCKING 0x0 ;  /* 0x0000000000007b1d */ /* 0x00efec0000010000 */
[----:B------:R-:W-:Y:S05]  /*0950*/  @!P0 BRA `(.L_x_904) ;  /* 0x000000f000248947 */ /* 0x000fea0003800000 */
.L_x_905:
        /* <DEDUP_REMOVED lines=14> */
[----:B--2---:R-:W-:-:S03]  /*0a40*/  ISETP.LE.AND P0, PT, RZ, UR5, PT ;  /* 0x00000005ff007c0c */ /* 0x004fc6000bf03270 */
[----:B------:R-:W-:-:S04]  /*0a50*/  IMAD.MOV R3, RZ, RZ, -R18 ;  /* 0x000000ffff037224 */ /* 0x000fc800078e0a12 */
[----:B------:R-:W-:-:S06]  /*0a60*/  IMAD R17, R2, R3, UR4 ;  /* 0x0000000402117e24 */ /* 0x000fcc000f8e0203 */
[----:B------:R-:W-:Y:S05]  /*0a70*/  @!P0 BRA `(.L_x_906) ;  /* 0x0000013000808947 */ /* 0x000fea0003800000 */
[----:B------:R-:W0:Y:S01]  /*0a80*/  LDC R0, c[0x0][0x448] ;  /* 0x00011200ff007b82 */ /* 0x000e220000000800 */
[----:B------:R-:W1:Y:S01]  /*0a90*/  S2R R22, SR_CTAID.X ;  /* 0x0000000000167919 */ /* 0x000e620000002500 */
[----:B------:R-:W2:Y:S06]  /*0aa0*/  S2R R4, SR_TID.X ;  /* 0x0000000000047919 */ /* 0x000eac0000002100 */
[----:B------:R-:W3:Y:S08]  /*0ab0*/  LDC.64 R2, c[0x0][0x418] ;  /* 0x00010600ff027b82 */ /* 0x000ef00000000a00 */
[----:B------:R-:W4:Y:S01]  /*0ac0*/  LDC.64 R10, c[0x0][0x9e0] ;  /* 0x00027800ff0a7b82 */ /* 0x000f220000000a00 */
[----:B0-----:R-:W-:-:S07]  /*0ad0*/  ISETP.NE.AND P1, PT, R0, 0x1, PT ;  /* 0x000000010000780c */ /* 0x001fce0003f25270 */
[----:B------:R-:W0:Y:S01]  /*0ae0*/  LDC R8, c[0x0][0x288] ;  /* 0x0000a200ff087b82 */ /* 0x000e220000000800 */
[----:B---3--:R-:W-:-:S07]  /*0af0*/  ISETP.NE.U32.AND P0, PT, R2, RZ, PT ;  /* 0x000000ff0200720c */ /* 0x008fce0003f05070 */
[----:B------:R-:W3:Y:S01]  /*0b00*/  LDC R16, c[0x0][0x424] ;  /* 0x00010900ff107b82 */ /* 0x000ee20000000800 */
[----:B-1----:R-:W-:Y:S01]  /*0b10*/  IMAD.SHL.U32 R22, R22, 0x80, RZ ;  /* 0x0000008016167824 */ /* 0x002fe200078e00ff */
[----:B------:R-:W-:Y:S01]  /*0b20*/  ISETP.NE.AND.EX P0, PT, R3, RZ, PT, P0 ;  /* 0x000000ff0300720c */ /* 0x000fe20003f05300 */
[----:B--2---:R-:W-:Y:S02]  /*0b30*/  VIADD R72, R4, 0xffffff80 ;  /* 0xffffff8004487836 */ /* 0x004fe40000000000 */
[----:B------:R-:W-:Y:S01]  /*0b40*/  @P1 VIADD R0, R22, 0x7f ;  /* 0x0000007f16001836 */ /* 0x000fe20000000000 */
[----:B----4-:R-:W-:Y:S02]  /*0b50*/  ISETP.GE.AND P2, PT, R11, 0x1, PT ;  /* 0x000000010b00780c */ /* 0x010fe40003f46270 */
[----:B------:R-:W1:Y:S08]  /*0b60*/  @P1 LDC R5, c[0x0][0x44c] ;  /* 0x00011300ff051b82 */ /* 0x000e700000000800 */
[----:B------:R-:W2:Y:S01]  /*0b70*/  @P1 LDC R7, c[0x0][0x450] ;  /* 0x00011400ff071b82 */ /* 0x000ea20000000800 */
[----:B0-----:R-:W-:-:S07]  /*0b80*/  IADD3 R3, -R8, 0x1, RZ ;  /* 0x0000000108037810 */ /* 0x001fce0007ffe1ff */
[----:B------:R-:W0:Y:S01]  /*0b90*/  LDC R23, c[0x0][0x2f0] ;  /* 0x0000bc00ff177b82 */ /* 0x000e220000000800 */
[----:B---3--:R-:W-:Y:S01]  /*0ba0*/  SEL R16, R16, 0x1, P0 ;  /* 0x0000000110107807 */ /* 0x008fe20000000000 */
[----:B-1----:R-:W-:-:S04]  /*0bb0*/  @P1 IMAD.HI.U32 R2, R0, R5, RZ ;  /* 0x0000000500021227 */ /* 0x002fc800078e00ff */
[----:B------:R-:W-:Y:S01]  /*0bc0*/  VIADD R0, R22, 0x7f ;  /* 0x0000007f16007836 */ /* 0x000fe20000000000 */
[----:B--2---:R-:W-:Y:S01]  /*0bd0*/  @P1 SHF.R.U32.HI R0, RZ, R7, R2 ;  /* 0x00000007ff001219 */ /* 0x004fe20000011602 */
[CC--:B0-----:R-:W-:Y:S02]  /*0be0*/  IMAD R3, R16.reuse, R23.reuse, R3 ;  /* 0x0000001710037224 */ /* 0x0c1fe400078e0203 */
[----:B------:R-:W-:Y:S02]  /*0bf0*/  IMAD R19, R16, R23, RZ ;  /* 0x0000001710137224 */ /* 0x000fe400078e02ff */
[----:B------:R-:W-:-:S04]  /*0c00*/  IMAD.IADD R3, R3, 0x1, R0 ;  /* 0x0000000103037824 */ /* 0x000fc800078e0200 */
[----:B------:R-:W-:Y:S01]  /*0c10*/  IMAD.IADD R0, R3, 0x1, R10 ;  /* 0x0000000103007824 */ /* 0x000fe200078e020a */
[----:B------:R-:W-:Y:S06]  /*0c20*/  @!P2 BRA `(.L_x_907) ;  /* 0x000000000040a947 */ /* 0x000fec0003800000 */
[C---:B------:R-:W-:Y:S01]  /*0c30*/  ISETP.GT.AND P0, PT, R3.reuse, RZ, PT ;  /* 0x000000ff0300720c */ /* 0x040fe20003f04270 */
[----:B------:R-:W-:-:S12]  /*0c40*/  VIADD R2, R3, 0xffffffff ;  /* 0xffffffff03027836 */ /* 0x000fd80000000000 */
[----:B------:R-:W-:Y:S05]  /*0c50*/  @P0 BRA `(.L_x_908) ;  /* 0x00000000001c0947 */ /* 0x000fea0003800000 */
[----:B------:R-:W-:Y:S01]  /*0c60*/  ISETP.NE.AND P0, PT, R11, 0x1, PT ;  /* 0x000000010b00780c */ /* 0x000fe20003f05270 */
[----:B------:R-:W-:-:S12]  /*0c70*/  IMAD.MOV R3, RZ, RZ, -R3 ;  /* 0x000000ffff037224 */ /* 0x000fd800078e0a03 */
[----:B------:R-:W0:Y:S02]  /*0c80*/  @P0 LDC.64 R4, c[0x0][0x9e8] ;  /* 0x00027a00ff040b82 */ /* 0x000e240000000a00 */
[----:B0-----:R-:W-:-:S05]  /*0c90*/  @P0 IMAD.HI.U32 R2, R3, R4, RZ ;  /* 0x0000000403020227 */ /* 0x001fca00078e00ff */
[----:B------:R-:W-:-:S04]  /*0ca0*/  @P0 SHF.R.U32.HI R3, RZ, R5, R2 ;  /* 0x00000005ff030219 */ /* 0x000fc80000011602 */
[----:B------:R-:W-:Y:S01]  /*0cb0*/  LOP3.LUT R2, RZ, R3, RZ, 0x33, !PT ;  /* 0x00000003ff027212 */ /* 0x000fe200078e33ff */
[----:B------:R-:W-:Y:S06]  /*0cc0*/  BRA `(.L_x_909) ;  /* 0x0000000000107947 */ /* 0x000fec0003800000 */
.L_x_908:
[----:B------:R-:W-:-:S13]  /*0cd0*/  ISETP.NE.AND P0, PT, R11, 0x1, PT ;  /* 0x000000010b00780c */ /* 0x000fda0003f05270 */
[----:B------:R-:W0:Y:S02]  /*0ce0*/  @P0 LDC.64 R4, c[0x0][0x9e8] ;  /* 0x00027a00ff040b82 */ /* 0x000e240000000a00 */
[----:B0-----:R-:W-:-:S05]  /*0cf0*/  @P0 IMAD.HI.U32 R4, R2, R4, RZ ;  /* 0x0000000402040227 */ /* 0x001fca00078e00ff */
[----:B------:R-:W-:-:S07]  /*0d00*/  @P0 SHF.R.U32.HI R2, RZ, R5, R4 ;  /* 0x00000005ff020219 */ /* 0x000fce0000011604 */
.L_x_909:
[----:B------:R-:W-:-:S05]  /*0d10*/  IMAD R3, R2, R11, R11 ;  /* 0x0000000b02037224 */ /* 0x000fca00078e020b */
[----:B------:R-:W-:-:S07]  /*0d20*/  VIMNMX R0, R0, R3, PT ;  /* 0x0000000300007248 */ /* 0x000fce0003fe0100 */
.L_x_907:
[----:B------:R-:W0:Y:S01]  /*0d30*/  @P1 LDC R3, c[0x0][0x44c] ;  /* 0x00011300ff031b82 */ /* 0x000e220000000800 */
[----:B------:R-:W-:Y:S01]  /*0d40*/  VIADD R2, R0, 0x5f ;  /* 0x0000005f00027836 */ /* 0x000fe20000000000 */
[----:B------:R-:W-:Y:S01]  /*0d50*/  ULDC UR4, c[0x0][0x9dc] ;  /* 0x0002770000047ab9 */ /* 0x000fe20000000800 */
[----:B------:R-:W-:Y:S02]  /*0d60*/  IMAD R0, R16, R23, 0x5f ;  /* 0x0000005f10007424 */ /* 0x000fe400078e0217 */
[----:B------:R-:W-:-:S03]  /*0d70*/  IMAD.HI R2, R2, 0x2aaaaaab, RZ ;  /* 0x2aaaaaab02027827 */ /* 0x000fc600078e02ff */
[----:B------:R-:W1:Y:S01]  /*0d80*/  @P1 LDC R7, c[0x0][0x450] ;  /* 0x00011400ff071b82 */ /* 0x000e620000000800 */
[----:B------:R-:W-:Y:S01]  /*0d90*/  IMAD.HI R0, R0, 0x2aaaaaab, RZ ;  /* 0x2aaaaaab00007827 */ /* 0x000fe200078e02ff */
[----:B------:R-:W-:-:S03]  /*0da0*/  SHF.R.U32.HI R5, RZ, 0x1f, R2 ;  /* 0x0000001fff057819 */ /* 0x000fc60000011602 */
[----:B------:R-:W-:Y:S01]  /*0db0*/  IMAD.MOV.U32 R4, RZ, RZ, R22 ;  /* 0x000000ffff047224 */ /* 0x000fe200078e0016 */
[----:B------:R-:W-:Y:S01]  /*0dc0*/  LEA.HI.SX32 R2, R2, R5, 0x1c ;  /* 0x0000000502027211 */ /* 0x000fe200078fe2ff */
[----:B------:R-:W-:Y:S02]  /*0dd0*/  IMAD R23, R16, R23, -R8 ;  /* 0x0000001710177224 */ /* 0x000fe400078e0a08 */
[----:B0-----:R-:W-:Y:S01]  /*0de0*/  @P1 IMAD.HI.U32 R6, R22, R3, RZ ;  /* 0x0000000316061227 */ /* 0x001fe200078e00ff */
[----:B------:R-:W-:-:S04]  /*0df0*/  SHF.R.U32.HI R3, RZ, 0x1f, R0 ;  /* 0x0000001fff037819 */ /* 0x000fc80000011600 */
[----:B------:R-:W-:Y:S02]  /*0e00*/  LEA.HI.SX32 R3, R0, R3, 0x1c ;  /* 0x0000000300037211 */ /* 0x000fe400078fe2ff */
[----:B-1----:R-:W-:Y:S02]  /*0e10*/  @P1 SHF.R.U32.HI R4, RZ, R7, R6 ;  /* 0x00000007ff041219 */ /* 0x002fe40000011606 */
[----:B------:R-:W-:-:S03]  /*0e20*/  VIMNMX R9, R3, R2, PT ;  /* 0x0000000203097248 */ /* 0x000fc60003fe0100 */
[----:B------:R-:W-:-:S04]  /*0e30*/  IMAD.IADD R0, R23, 0x1, R4 ;  /* 0x0000000117007824 */ /* 0x000fc800078e0204 */
[----:B------:R-:W-:Y:S01]  /*0e40*/  VIADD R2, R0, -UR4 ;  /* 0x8000000400027c36 */ /* 0x000fe20008000000 */
[----:B------:R-:W-:Y:S06]  /*0e50*/  @!P2 BRA `(.L_x_910) ;  /* 0x00000000003ca947 */ /* 0x000fec0003800000 */
[----:B------:R-:W-:-:S13]  /*0e60*/  ISETP.GT.AND P0, PT, R0, -0x1, PT ;  /* 0xffffffff0000780c */ /* 0x000fda0003f04270 */
[----:B------:R-:W-:Y:S05]  /*0e70*/  @P0 BRA `(.L_x_911) ;  /* 0x00000000001c0947 */ /* 0x000fea0003800000 */
[----:B------:R-:W-:Y:S02]  /*0e80*/  ISETP.NE.AND P0, PT, R11, 0x1, PT ;  /* 0x000000010b00780c */ /* 0x000fe40003f05270 */
[----:B------:R-:W-:-:S11]  /*0e90*/  LOP3.LUT R3, RZ, R0, RZ, 0x33, !PT ;  /* 0x00000000ff037212 */ /* 0x000fd600078e33ff */
[----:B------:R-:W0:Y:S02]  /*0ea0*/  @P0 LDC.64 R4, c[0x0][0x9e8] ;  /* 0x00027a00ff040b82 */ /* 0x000e240000000a00 */
[----:B0-----:R-:W-:-:S05]  /*0eb0*/  @P0 IMAD.HI.U32 R0, R3, R4, RZ ;  /* 0x0000000403000227 */ /* 0x001fca00078e00ff */
[----:B------:R-:W-:-:S04]  /*0ec0*/  @P0 SHF.R.U32.HI R3, RZ, R5, R0 ;  /* 0x00000005ff030219 */ /* 0x000fc80000011600 */
[----:B------:R-:W-:Y:S01]  /*0ed0*/  LOP3.LUT R0, RZ, R3, RZ, 0x33, !PT ;  /* 0x00000003ff007212 */ /* 0x000fe200078e33ff */
[----:B------:R-:W-:Y:S06]  /*0ee0*/  BRA `(.L_x_912) ;  /* 0x0000000000107947 */ /* 0x000fec0003800000 */
.L_x_911:
[----:B------:R-:W-:-:S13]  /*0ef0*/  ISETP.NE.AND P0, PT, R11, 0x1, PT ;  /* 0x000000010b00780c */ /* 0x000fda0003f05270 */
[----:B------:R-:W0:Y:S02]  /*0f00*/  @P0 LDC.64 R4, c[0x0][0x9e8] ;  /* 0x00027a00ff040b82 */ /* 0x000e240000000a00 */
[----:B0-----:R-:W-:-:S05]  /*0f10*/  @P0 IMAD.HI.U32 R4, R0, R4, RZ ;  /* 0x0000000400040227 */ /* 0x001fca00078e00ff */
[----:B------:R-:W-:-:S07]  /*0f20*/  @P0 SHF.R.U32.HI R0, RZ, R5, R4 ;  /* 0x00000005ff000219 */ /* 0x000fce0000011604 */
.L_x_912:
[----:B------:R-:W-:-:S05]  /*0f30*/  IMAD R3, R0, R11, RZ ;  /* 0x0000000b00037224 */ /* 0x000fca00078e02ff */
[----:B------:R-:W-:-:S07]  /*0f40*/  VIMNMX R2, R2, R3, !PT ;  /* 0x0000000302027248 */ /* 0x000fce0007fe0100 */
.L_x_910:
[----:B------:R-:W-:Y:S01]  /*0f50*/  SHF.R.U32.HI R0, RZ, 0x10, R17 ;  /* 0x00000010ff007819 */ /* 0x000fe20000011611 */
[----:B------:R-:W-:Y:S01]  /*0f60*/  IMAD.HI R2, R2, 0x2aaaaaab, RZ ;  /* 0x2aaaaaab02027827 */ /* 0x000fe200078e02ff */
[----:B------:R-:W-:Y:S02]  /*0f70*/  LOP3.LUT R17, R17, 0xffff, RZ, 0xc0, !PT ;  /* 0x0000ffff11117812 */ /* 0x000fe400078ec0ff */
[----:B------:R-:W-:Y:S01]  /*0f80*/  ISETP.NE.AND P0, PT, R0, RZ, PT ;  /* 0x000000ff0000720c */ /* 0x000fe20003f05270 */
[----:B------:R-:W-:Y:S01]  /*0f90*/  IMAD.MOV.U32 R74, RZ, RZ, RZ ;  /* 0x000000ffff4a7224 */ /* 0x000fe200078e00ff */
[----:B------:R-:W-:-:S04]  /*0fa0*/  SHF.R.U32.HI R3, RZ, 0x1f, R2 ;  /* 0x0000001fff037819 */ /* 0x000fc80000011602 */
[----:B------:R-:W-:-:S04]  /*0fb0*/  LEA.HI.SX32 R3, R2, R3, 0x1c ;  /* 0x0000000302037211 */ /* 0x000fc800078fe2ff */
[----:B------:R-:W-:-:S03]  /*0fc0*/  VIMNMX R8, RZ, R3, !PT ;  /* 0x00000003ff087248 */ /* 0x000fc60007fe0100 */
[----:B------:R-:W0:Y:S01]  /*0fd0*/  @!P0 LDC R0, c[0x0][0x9f0] ;  /* 0x00027c00ff008b82 */ /* 0x000e220000000800 */
[----:B------:R-:W-:-:S13]  /*0fe0*/  ISETP.GT.AND P1, PT, R9, R8, PT ;  /* 0x000000080900720c */ /* 0x000fda0003f24270 */
[----:B------:R-:W-:Y:S05]  /*0ff0*/  @!P1 BRA `(.L_x_913) ;  /* 0x0000000000709947 */ /* 0x000fea0003800000 */
[-C--:B0-----:R-:W-:Y:S02]  /*1000*/  IABS R6, R0.reuse ;  /* 0x0000000000067213 */ /* 0x081fe40000000000 */
[----:B------:R-:W-:Y:S02]  /*1010*/  IADD3 R2, R0, -0x1, R9 ;  /* 0xffffffff00027810 */ /* 0x000fe40007ffe009 */
[----:B------:R-:W0:Y:S03]  /*1020*/  I2F.RP R4, R6 ;  /* 0x0000000600047306 */ /* 0x000e260000209400 */
[----:B------:R-:W-:Y:S01]  /*1030*/  IMAD.IADD R5, R2, 0x1, -R8 ;  /* 0x0000000102057824 */ /* 0x000fe200078e0a08 */
[----:B------:R-:W-:-:S04]  /*1040*/  IABS R2, R0 ;  /* 0x0000000000027213 */ /* 0x000fc80000000000 */
[----:B------:R-:W-:Y:S02]  /*1050*/  IABS R10, R5 ;  /* 0x00000005000a7213 */ /* 0x000fe40000000000 */
[----:B------:R-:W-:-:S04]  /*1060*/  LOP3.LUT R5, R5, R0, RZ, 0x3c, !PT ;  /* 0x0000000005057212 */ /* 0x000fc800078e3cff */
[----:B------:R-:W-:Y:S01]  /*1070*/  ISETP.GE.AND P2, PT, R5, RZ, PT ;  /* 0x000000ff0500720c */ /* 0x000fe20003f46270 */
[----:B0-----:R-:W0:Y:S02]  /*1080*/  MUFU.RCP R4, R4 ;  /* 0x0000000400047308 */ /* 0x001e240000001000 */
[----:B0-----:R-:W-:Y:S02]  /*1090*/  VIADD R3, R4, 0xffffffe ;  /* 0x0ffffffe04037836 */ /* 0x001fe40000000000 */
[----:B------:R-:W-:Y:S02]  /*10a0*/  IMAD.MOV R4, RZ, RZ, -R2 ;  /* 0x000000ffff047224 */ /* 0x000fe400078e0a02 */
[----:B------:R-:W-:Y:S02]  /*10b0*/  IMAD.MOV.U32 R2, RZ, RZ, RZ ;  /* 0x000000ffff027224 */ /* 0x000fe400078e00ff */
[----:B------:R-:W0:Y:S02]  /*10c0*/  F2I.FTZ.U32.TRUNC.NTZ R3, R3 ;  /* 0x0000000300037305 */ /* 0x000e24000021f000 */
[----:B0-----:R-:W-:-:S04]  /*10d0*/  IMAD.MOV R7, RZ, RZ, -R3 ;  /* 0x000000ffff077224 */ /* 0x001fc800078e0a03 */
[----:B------:R-:W-:-:S04]  /*10e0*/  IMAD R7, R7, R6, RZ ;  /* 0x0000000607077224 */ /* 0x000fc800078e02ff */
[----:B------:R-:W-:-:S04]  /*10f0*/  IMAD.HI.U32 R2, R3, R7, R2 ;  /* 0x0000000703027227 */ /* 0x000fc800078e0002 */
[----:B------:R-:W-:-:S04]  /*1100*/  IMAD.MOV.U32 R3, RZ, RZ, R10 ;  /* 0x000000ffff037224 */ /* 0x000fc800078e000a */
        /* <DEDUP_REMOVED lines=11> */
.L_x_913:
[-C--:B------:R-:W-:Y:S01]  /*11c0*/  IMAD R17, R17, R74.reuse, R8 ;  /* 0x0000004a11117224 */ /* 0x080fe200078e0208 */
[----:B------:R-:W-:Y:S01]  /*11d0*/  PLOP3.LUT P0, PT, PT, PT, PT, 0x80, 0x0 ;  /* 0x000000000000781c */ /* 0x000fe20003f0f070 */
[----:B0-----:R-:W-:Y:S01]  /*11e0*/  IMAD.MOV.U32 R0, RZ, RZ, RZ ;  /* 0x000000ffff007224 */ /* 0x001fe200078e00ff */
        /* <DEDUP_REMOVED lines=40> */
[----:B------:R-:W-:-:S05]  /*1470*/  SHF.R.S32.HI R76, RZ, 0x7, R75 ;  /* 0x00000007ff4c7819 */ /* 0x000fca000001144b */
        /* <DEDUP_REMOVED lines=20> */
[----:B------:R-:W-:Y:S02]  /*15c0*/  IMAD.U32 R10, RZ, RZ, UR6 ;  /* 0x00000006ff0a7e24 */ /* 0x000fe4000f8e00ff */
[----:B------:R-:W-:Y:S02]  /*15d0*/  IMAD.U32 R6, RZ, RZ, UR4 ;  /* 0x00000004ff067e24 */ /* 0x000fe4000f8e00ff */
[----:B------:R-:W-:-:S02]  /*15e0*/  IMAD.U32 R7, RZ, RZ, UR5 ;  /* 0x00000005ff077e24 */ /* 0x000fc4000f8e00ff */
[----:B------:R-:W-:Y:S02]  /*15f0*/  IMAD.U32 R11, RZ, RZ, UR7 ;  /* 0x00000007ff0b7e24 */ /* 0x000fe4000f8e00ff */
[----:B------:R-:W-:Y:S02]  /*1600*/  IMAD.MOV.U32 R8, RZ, RZ, 0x70 ;  /* 0x00000070ff087424 */ /* 0x000fe400078e00ff */
[----:B------:R-:W-:Y:S02]  /*1610*/  IMAD.MOV.U32 R12, RZ, RZ, 0x1 ;  /* 0x00000001ff0c7424 */ /* 0x000fe400078e00ff */
[----:B0-----:R-:W-:-:S07]  /*1620*/  IMAD.MOV.U32 R13, RZ, RZ, RZ ;  /* 0x000000ffff0d7224 */ /* 0x001fce00078e00ff */
[----:B------:R-:W-:-:S07]  /*1630*/  LEPC R20, `(.L_x_915) ;  /* 0x000000001014794e */ /* 0x000fce0000000000 */
[----:B-1----:R-:W-:Y:S05]  /*1640*/  CALL.ABS.NOINC R2 ;  /* 0x0000000002007343 */ /* 0x002fea0003c00000 */
.L_x_915:
[----:B------:R-:W2:Y:S01]  /*1650*/  LDL.LU R20, [R1+0x14] ;  /* 0x0000140001147983 */ /* 0x000ea20000300800 */
[----:B------:R-:W-:-:S04]  /*1660*/  SHF.L.U32 R2, RZ, 0x1f, RZ ;  /* 0x0000001fff027819 */ /* 0x000fc800000006ff */
[----:B------:R-:W0:Y:S01]  /*1670*/  SYNCS.PHASECHK.TRANS64.TRYWAIT P1, [UR57+0x2a800], R2 ;  /* 0x02a80002ff0075a7 */ /* 0x000e220008020179 */
[----:B--2---:R-:W-:-:S04]  /*1680*/  LOP3.LUT R0, R20, 0x1, RZ, 0xfc, !PT ;  /* 0x0000000114007812 */ /* 0x004fc800078efcff */
[----:B------:R-:W-:Y:S01]  /*1690*/  ISETP.NE.AND P0, PT, R0, 0x3, PT ;  /* 0x000000030000780c */ /* 0x000fe20003f05270 */
[----:B0-----:R-:W-:-:S12]  /*16a0*/  @!P1 BRA `(.L_x_916) ;  /* 0x00000124007c9947 */ /* 0x001fd80003800000 */
.L_x_1079:
[----:B------:R-:W-:Y:S05]  /*16b0*/  @!P0 BRA `(.L_x_917) ;  /* 0x0000000000048947 */ /* 0x000fea0003800000 */
[----:B------:R-:W-:Y:S01]  /*16c0*/  BPT.TRAP 0x1 ;  /* 0x000000040000795c */ /* 0x000fe20000300000 */
.L_x_917:
[----:B------:R1:W2:Y:S01]  /*16d0*/  SYNCS.PHASECHK.TRANS64.TRYWAIT P2, [UR57+0x2a830], R2 ;  /* 0x02a83002ff0075a7 */ /* 0x0002a20008040179 */
[----:B------:R-:W-:Y:S05]  /*16e0*/  @!P0 BRA `(.L_x_918) ;  /* 0x0000000000048947 */ /* 0x000fea0003800000 */
[----:B------:R-:W-:Y:S01]  /*16f0*/  BPT.TRAP 0x1 ;  /* 0x000000040000795c */ /* 0x000fe20000300000 */
.L_x_918:
[----:B------:R-:W3:Y:S01]  /*1700*/  S2R R0, SR_TID.X ;  /* 0x0000000000007919 */ /* 0x000ee20000002100 */
[----:B------:R-:W-:-:S05]  /*1710*/  IMAD.U32 R4, RZ, RZ, UR36 ;  /* 0x00000024ff047e24 */ /* 0x000fca000f8e00ff */
[----:B------:R-:W-:Y:S02]  /*1720*/  LOP3.LUT R4, R4, 0x10000, RZ, 0xfc, !PT ;  /* 0x0001000004047812 */ /* 0x000fe400078efcff */
[----:B---3--:R-:W-:-:S04]  /*1730*/  LOP3.LUT R0, R0, 0x7f, RZ, 0xc0, !PT ;  /* 0x0000007f00007812 */ /* 0x008fc800078ec0ff */
[----:B------:R-:W-:Y:S01]  /*1740*/  ISETP.NE.AND P1, PT, R0, RZ, PT ;  /* 0x000000ff0000720c */ /* 0x000fe20003f25270 */
[----:B--2---:R-:W-:-:S12]  /*1750*/  @P2 BRA `(.L_x_919) ;  /* 0x0000000000082947 */ /* 0x004fd80003800000 */
[----:B------:R-:W2:Y:S02]  /*1760*/  SYNCS.PHASECHK.TRANS64.TRYWAIT P2, [UR57+0x2a830], R2 ;  /* 0x02a83002ff0075a7 */ /* 0x000ea40008040179 */
[----:B--2---:R-:W-:Y:S05]  /*1770*/  @!P2 BRA `(.L_x_920) ;  /* 0x000001240060a947 */ /* 0x004fea0003800000 */
.L_x_919:
[----:B------:R-:W-:Y:S05]  /*1780*/  WARPSYNC.ALL ;  /* 0x0000000000007948 */ /* 0x000fea0003800000 */
[----:B------:R-:W-:Y:S01]  /*1790*/  IMAD.MOV.U32 R5, RZ, RZ, 0x40000040 ;  /* 0x40000040ff057424 */ /* 0x000fe200078e00ff */
[----:B------:R-:W-:Y:S01]  /*17a0*/  UIADD3 UR4, UR57, 0x18400, URZ ;  /* 0x0001840039047890 */ /* 0x000fe2000fffe03f */
[----:B------:R-:W-:Y:S01]  /*17b0*/  R2UR UR8, R4 ;  /* 0x00000000040872ca */ /* 0x000fe200000e0000 */
[----:B------:R-:W-:Y:S02]  /*17c0*/  WARPGROUP.ARRIVE ;  /* 0x00000000000079c5 */ /* 0x000fe40000000000 */
[----:B------:R-:W-:Y:S01]  /*17d0*/  R2UR UR9, R5 ;  /* 0x00000000050972ca */ /* 0x000fe200000e0000 */
[----:B------:R-:W-:Y:S01]  /*17e0*/  USHF.R.U32.HI UR4, URZ, 0x4, UR4 ;  /* 0x000000043f047899 */ /* 0x000fe20008011604 */
[----:B------:R-:W2:Y:S01]  /*17f0*/  LDC R14, c[0x0][0x448] ;  /* 0x00011200ff0e7b82 */ /* 0x000ea20000000800 */
[----:B------:R-:W-:Y:S01]  /*1800*/  UMOV UR11, 0x40000040 ;  /* 0x40000040000b7882 */ /* 0x000fe20000000000 */
[----:B------:R-:W-:Y:S01]  /*1810*/  UMOV UR13, 0x40000040 ;  /* 0x40000040000d7882 */ /* 0x000fe20000000000 */
[----:B------:R-:W-:Y:S01]  /*1820*/  ULOP3.LUT UR4, UR4, 0x3fff, URZ, 0xc0, !UPT ;  /* 0x00003fff04047892 */ /* 0x000fe2000f8ec03f */
[----:B------:R-:W-:Y:S01]  /*1830*/  LOP3.LUT R75, R75, 0xffffff80, RZ, 0xc0, !PT ;  /* 0xffffff804b4b7812 */ /* 0x000fe200078ec0ff */
[----:B------:R-:W-:Y:S01]  /*1840*/  UMOV UR15, 0x40000040 ;  /* 0x40000040000f7882 */ /* 0x000fe20000000000 */
[----:B------:R-:W-:Y:S01]  /*1850*/  UMOV UR17, 0x40000040 ;  /* 0x4000004000117882 */ /* 0x000fe20000000000 */
[----:B------:R-:W-:Y:S01]  /*1860*/  ULOP3.LUT UR58, UR4, 0x10000, URZ, 0xfc, !UPT ;  /* 0x00010000043a7892 */ /* 0x000fe2000f8efc3f */
[----:B0-----:R-:W-:Y:S01]  /*1870*/  LEA.HI R3, R76, R76, RZ, 0x1 ;  /* 0x0000004c4c037211 */ /* 0x001fe200078f08ff */
[----:B------:R-:W-:Y:S01]  /*1880*/  UMOV UR19, 0x40000040 ;  /* 0x4000004000137882 */ /* 0x000fe20000000000 */
[----:B------:R-:W-:Y:S01]  /*1890*/  R2UR UR4, R4 ;  /* 0x00000000040472ca */ /* 0x000fe200000e0000 */
[----:B------:R-:W-:Y:S01]  /*18a0*/  UIADD3 UR14, UR58, 0x4, URZ ;  /* 0x000000043a0e7890 */ /* 0x000fe2000fffe03f */
[----:B------:R-:W-:Y:S01]  /*18b0*/  IMAD.IADD R75, R72, 0x1, -R75 ;  /* 0x00000001484b7824 */ /* 0x000fe200078e0a4b */
[----:B------:R-:W-:Y:S01]  /*18c0*/  UIADD3 UR18, UR58, 0x6, URZ ;  /* 0x000000063a127890 */ /* 0x000fe2000fffe03f */
[----:B------:R-:W-:Y:S01]  /*18d0*/  LEA.HI R73, R73, R72, RZ, 0x2 ;  /* 0x0000004849497211 */ /* 0x000fe200078f10ff */
[----:B------:R-:W-:Y:S01]  /*18e0*/  UMOV UR10, UR58 ;  /* 0x0000003a000a7c82 */ /* 0x000fe20008000000 */
[----:B------:R-:W-:Y:S01]  /*18f0*/  UIADD3 UR22, UR58, 0x300, URZ ;  /* 0x000003003a167890 */ /* 0x000fe2000fffe03f */
[----:B------:R-:W-:Y:S01]  /*1900*/  HGMMA.64x96x16.F32.BF16 R24, gdesc[UR8], RZ, !UPT, gsb0 ;  /* 0x01600000081879f0 */ /* 0x000fe2000c0018ff */
[----:B------:R-:W-:Y:S01]  /*1910*/  UIADD3 UR10, UR58, 0x2, URZ ;  /* 0x000000023a0a7890 */ /* 0x000fe2000fffe03f */
[----:B-1----:R-:W-:Y:S01]  /*1920*/  SHF.R.S32.HI R2, RZ, 0x1f, R75 ;  /* 0x0000001fff027819 */ /* 0x002fe2000001144b */
[----:B------:R-:W-:Y:S01]  /*1930*/  UMOV UR9, 0x40000040 ;  /* 0x4000004000097882 */ /* 0x000fe20000000000 */
[----:B------:R-:W-:Y:S01]  /*1940*/  UMOV UR11, 0x40000040 ;  /* 0x40000040000b7882 */ /* 0x000fe20000000000 */
[----:B------:R-:W-:Y:S01]  /*1950*/  UMOV UR21, 0x40000040 ;  /* 0x4000004000157882 */ /* 0x000fe20000000000 */
[----:B------:R-:W-:Y:S01]  /*1960*/  UIADD3 UR8, UR4, 0x2, URZ ;  /* 0x0000000204087890 */ /* 0x000fe2000fffe03f */
[----:B--2---:R-:W-:Y:S01]  /*1970*/  ISETP.NE.AND P2, PT, R14, 0x1, PT ;  /* 0x000000010e00780c */ /* 0x004fe20003f45270 */
[----:B------:R-:W-:Y:S01]  /*1980*/  UIADD3 UR12, UR4, 0x4, URZ ;  /* 0x00000004040c7890 */ /* 0x000fe2000fffe03f */
[----:B------:R-:W-:Y:S01]  /*1990*/  LOP3.LUT R15, R3, 0x3fffffe, RZ, 0xc0, !PT ;  /* 0x03fffffe030f7812 */ /* 0x000fe200078ec0ff */
[----:B------:R-:W-:Y:S01]  /*19a0*/  UIADD3 UR16, UR4, 0x6, URZ ;  /* 0x0000000604107890 */ /* 0x000fe2000fffe03f */
[----:B------:R-:W-:Y:S01]  /*19b0*/  LOP3.LUT R73, R73, 0xfffffffc, RZ, 0xc0, !PT ;  /* 0xfffffffc49497812 */ /* 0x000fe200078ec0ff */
[----:B------:R-:W-:Y:S01]  /*19c0*/  UIADD3 UR20, UR4, 0x400, URZ ;  /* 0x0000040004147890 */ /* 0x000fe2000fffe03f */
[----:B------:R-:W-:Y:S01]  /*19d0*/  LEA.HI R3, R2, R75, RZ, 0x5 ;  /* 0x0000004b02037211 */ /* 0x000fe200078f28ff */
[----:B------:R-:W-:Y:S01]  /*19e0*/  UMOV UR23, 0x40000040 ;  /* 0x4000004000177882 */ /* 0x000fe20000000000 */
[----:B------:R-:W-:Y:S01]  /*19f0*/  UIADD3 UR24, UR4, 0x402, URZ ;  /* 0x0000040204187890 */ /* 0x000fe2000fffe03f */
[----:B------:R-:W-:Y:S01]  /*1a00*/  IMAD.IADD R73, R72, 0x1, -R73 ;  /* 0x0000000148497824 */ /* 0x000fe200078e0a49 */
[----:B------:R-:W-:Y:S01]  /*1a10*/  UIADD3 UR26, UR58, 0x302, URZ ;  /* 0x000003023a1a7890 */ /* 0x000fe2000fffe03f */
[----:B------:R-:W-:Y:S01]  /*1a20*/  SHF.R.S32.HI R3, RZ, 0x5, R3 ;  /* 0x00000005ff037819 */ /* 0x000fe20000011403 */
[----:B------:R-:W-:Y:S01]  /*1a30*/  UMOV UR25, 0x40000040 ;  /* 0x4000004000197882 */ /* 0x000fe20000000000 */
[----:B------:R-:W-:Y:S01]  /*1a40*/  UMOV UR27, 0x40000040 ;  /* 0x40000040001b7882 */ /* 0x000fe20000000000 */
[----:B------:R-:W-:Y:S01]  /*1a50*/  UIADD3 UR28, UR4, 0x404, URZ ;  /* 0x00000404041c7890 */ /* 0x000fe2000fffe03f */
[----:B------:R-:W-:Y:S01]  /*1a60*/  LEA.HI R8, R73, R73, RZ, 0x1 ;  /* 0x0000004949087211 */ /* 0x000fe200078f08ff */
[----:B------:R-:W-:Y:S01]  /*1a70*/  UIADD3 UR30, UR58, 0x304, URZ ;  /* 0x000003043a1e7890 */ /* 0x000fe2000fffe03f */
[----:B------:R-:W-:Y:S01]  /*1a80*/  IMAD R3, R3, 0x10, R22 ;  /* 0x0000001003037824 */ /* 0x000fe200078e0216 */
[----:B------:R-:W-:Y:S01]  /*1a90*/  UMOV UR29, 0x40000040 ;  /* 0x40000040001d7882 */ /* 0x000fe20000000000 */
[----:B------:R-:W-:Y:S01]  /*1aa0*/  UMOV UR31, 0x40000040 ;  /* 0x40000040001f7882 */ /* 0x000fe20000000000 */
[----:B------:R-:W-:Y:S01]  /*1ab0*/  UIADD3 UR32, UR4, 0x406, URZ ;  /* 0x0000040604207890 */ /* 0x000fe2000fffe03f */
[----:B------:R-:W-:Y:S01]  /*1ac0*/  LOP3.LUT R8, R8, 0x1ffffffe, RZ, 0xc0, !PT ;  /* 0x1ffffffe08087812 */ /* 0x000fe200078ec0ff */
[----:B------:R-:W-:Y:S01]  /*1ad0*/  UIADD3 UR34, UR58, 0x306, URZ ;  /* 0x000003063a227890 */ /* 0x000fe2000fffe03f */
[----:B------:R-:W-:Y:S01]  /*1ae0*/  IMAD.IADD R15, R76, 0x1, -R15 ;  /* 0x000000014c0f7824 */ /* 0x000fe200078e0a0f */
[----:B------:R-:W-:Y:S01]  /*1af0*/  UMOV UR33, 0x40000040 ;  /* 0x4000004000217882 */ /* 0x000fe20000000000 */
[----:B------:R-:W-:Y:S01]  /*1b00*/  UMOV UR35, 0x40000040 ;  /* 0x4000004000237882 */ /* 0x000fe20000000000 */
[----:B------:R-:W-:Y:S01]  /*1b10*/  UIADD3 UR36, UR4, 0x800, URZ ;  /* 0x0000080004247890 */ /* 0x000fe2000fffe03f */
[----:B------:R-:W-:Y:S01]  /*1b20*/  IMAD.IADD R8, R73, 0x1, -R8 ;  /* 0x0000000149087824 */ /* 0x000fe200078e0a08 */
[----:B------:R-:W-:Y:S01]  /*1b30*/  UIADD3 UR38, UR58, 0x600, URZ ;  /* 0x000006003a267890 */ /* 0x000fe2000fffe03f */
[----:B------:R-:W-:Y:S01]  /*1b40*/  UMOV UR37, 0x40000040 ;  /* 0x4000004000257882 */ /* 0x000fe20000000000 */
[----:B------:R-:W-:Y:S01]  /*1b50*/  UMOV UR39, 0x40000040 ;  /* 0x4000004000277882 */ /* 0x000fe20000000000 */
[----:B------:R-:W-:-:S02]  /*1b60*/  UIADD3 UR40, UR4, 0x802, URZ ;  /* 0x0000080204287890 */ /* 0x000fc4000fffe03f */
[----:B------:R-:W-:Y:S01]  /*1b70*/  UIADD3 UR42, UR58, 0x602, URZ ;  /* 0x000006023a2a7890 */ /* 0x000fe2000fffe03f */
[----:B------:R-:W-:Y:S01]  /*1b80*/  UMOV UR41, 0x40000040 ;  /* 0x4000004000297882 */ /* 0x000fe20000000000 */
[----:B------:R-:W-:Y:S01]  /*1b90*/  UMOV UR43, 0x40000040 ;  /* 0x40000040002b7882 */ /* 0x000fe20000000000 */
[----:B------:R-:W-:Y:S02]  /*1ba0*/  UIADD3 UR44, UR4, 0x804, URZ ;  /* 0x00000804042c7890 */ /* 0x000fe4000fffe03f */
[----:B------:R-:W-:Y:S01]  /*1bb0*/  UIADD3 UR46, UR58, 0x604, URZ ;  /* 0x000006043a2e7890 */ /* 0x000fe2000fffe03f */
[----:B------:R-:W-:Y:S01]  /*1bc0*/  UMOV UR45, 0x40000040 ;  /* 0x40000040002d7882 */ /* 0x000fe20000000000 */
[----:B------:R-:W-:Y:S01]  /*1bd0*/  UMOV UR47, 0x40000040 ;  /* 0x40000040002f7882 */ /* 0x000fe20000000000 */
[----:B------:R-:W-:Y:S02]  /*1be0*/  UIADD3 UR48, UR4, 0x806, URZ ;  /* 0x0000080604307890 */ /* 0x000fe4000fffe03f */
[----:B------:R-:W-:Y:S01]  /*1bf0*/  UIADD3 UR50, UR58, 0x606, URZ ;  /* 0x000006063a327890 */ /* 0x000fe2000fffe03f */
[----:B------:R-:W-:Y:S01]  /*1c00*/  UMOV UR49, 0x40000040 ;  /* 0x4000004000317882 */ /* 0x000fe20000000000 */
[----:B------:R-:W-:Y:S01]  /*1c10*/  UMOV UR51, 0x40000040 ;  /* 0x4000004000337882 */ /* 0x000fe20000000000 */
[----:B------:R-:W-:Y:S01]  /*1c20*/  ULDC UR4, c[0x0][0x9d8] ;  /* 0x0002760000047ab9 */ /* 0x000fe20000000800 */
[----:B------:R-:W-:Y:S01]  /*1c30*/  ULDC UR60, c[0x0][0x288] ;  /* 0x0000a200003c7ab9 */ /* 0x000fe20000000800 */
[----:B------:R-:W-:-:S02]  /*1c40*/  ULDC UR61, c[0x0][0x9dc] ;  /* 0x00027700003d7ab9 */ /* 0x000fc40000000800 */
[----:B------:R-:W-:Y:S01]  /*1c50*/  ULOP3.LUT UR61, URZ, UR61, URZ, 0x33, !UPT ;  /* 0x0000003d3f3d7292 */ /* 0x000fe2000f8e333f */
[----:B------:R-:W-:Y:S02]  /*1c60*/  WARPGROUP.DEPBAR.LE gsb0, 0x0 ;  /* 0x00008000000079c5 */ /* 0x000fe40000010000 */
[----:B------:R-:W-:-:S06]  /*1c70*/  WARPGROUP.ARRIVE ;  /* 0x00000000000079c5 */ /* 0x000fcc0000000000 */
[----:B------:R-:W-:Y:S03]  /*1c80*/  HGMMA.64x96x16.F32.BF16 R24, gdesc[UR8], R24, gsb0 ;  /* 0x01600000081879f0 */ /* 0x000fe60008001818 */
        /* <DEDUP_REMOVED lines=31> */
[----:B------:R-:W-:Y:S01]  /*1e80*/  FMUL.FTZ R0, R26, UR4 ;  /* 0x000000041a007c20 */ /* 0x000fe20008410000 */
[----:B------:R-:W-:Y:S01]  /*1e90*/  LEA.HI R26, R2, R75, RZ, 0x2 ;  /* 0x0000004b021a7211 */ /* 0x000fe200078f10ff */
[----:B------:R-:W-:Y:S01]  /*1ea0*/  FMUL.FTZ R6, R27, UR4 ;  /* 0x000000041b067c20 */ /* 0x000fe20008410000 */
[----:B------:R-:W-:Y:S01]  /*1eb0*/  FMUL.FTZ R29, R29, UR4 ;  /* 0x000000041d1d7c20 */ /* 0x000fe20008410000 */
[----:B------:R-:W0:Y:S01]  /*1ec0*/  @P2 LDC R27, c[0x0][0x44c] ;  /* 0x00011300ff1b2b82 */ /* 0x000e220000000800 */
[--C-:B------:R-:W-:Y:S01]  /*1ed0*/  SHF.R.S32.HI R2, RZ, 0x2, R26.reuse ;  /* 0x00000002ff027819 */ /* 0x100fe2000001141a */
[----:B------:R-:W-:Y:S01]  /*1ee0*/  FMUL.FTZ R28, R28, UR4 ;  /* 0x000000041c1c7c20 */ /* 0x000fe20008410000 */
[----:B------:R-:W-:Y:S01]  /*1ef0*/  SHF.R.S32.HI R9, RZ, 0x1f, R26 ;  /* 0x0000001fff097819 */ /* 0x000fe2000001141a */
[----:B------:R1:W2:Y:S01]  /*1f00*/  MUFU.TANH R79, R29 ;  /* 0x0000001d004f7308 */ /* 0x0002a20000002400 */
[----:B------:R-:W-:Y:S01]  /*1f10*/  FMUL.FTZ R25, R25, UR4 ;  /* 0x0000000419197c20 */ /* 0x000fe20008410000 */
[----:B------:R-:W-:Y:S01]  /*1f20*/  FMUL.FTZ R11, R24, UR4 ;  /* 0x00000004180b7c20 */ /* 0x000fe20008410000 */
[-C--:B------:R-:W-:Y:S01]  /*1f30*/  LEA.HI R9, R9, R2.reuse, RZ, 0x3 ;  /* 0x0000000209097211 */ /* 0x080fe200078f18ff */
[----:B------:R-:W-:Y:S01]  /*1f40*/  FMUL.FTZ R7, R30, UR4 ;  /* 0x000000041e077c20 */ /* 0x000fe20008410000 */
[----:B------:R-:W-:Y:S01]  /*1f50*/  FMUL.FTZ R10, R31, UR4 ;  /* 0x000000041f0a7c20 */ /* 0x000fe20008410000 */
[----:B------:R-:W-:Y:S01]  /*1f60*/  FMUL.FTZ R32, R32, UR4 ;  /* 0x0000000420207c20 */ /* 0x000fe20008410000 */
[----:B------:R-:W-:Y:S01]  /*1f70*/  LOP3.LUT R9, R9, 0xfffffff8, RZ, 0xc0, !PT ;  /* 0xfffffff809097812 */ /* 0x000fe200078ec0ff */
[----:B------:R3:W4:Y:S01]  /*1f80*/  MUFU.TANH R78, R28 ;  /* 0x0000001c004e7308 */ /* 0x0007220000002400 */
[----:B-1----:R-:W1:Y:S01]  /*1f90*/  @P2 LDC R29, c[0x0][0x450] ;  /* 0x00011400ff1d2b82 */ /* 0x002e620000000800 */
[----:B------:R-:W-:Y:S01]  /*1fa0*/  FMUL.FTZ R33, R33, UR4 ;  /* 0x0000000421217c20 */ /* 0x000fe20008410000 */
[----:B------:R-:W-:Y:S01]  /*1fb0*/  IADD3 R2, R3, R2, -R9 ;  /* 0x0000000203027210 */ /* 0x000fe20007ffe809 */
[----:B------:R-:W-:-:S02]  /*1fc0*/  IMAD.U32 R9, RZ, RZ, UR57 ;  /* 0x00000039ff097e24 */ /* 0x000fc4000f8e00ff */
[----:B------:R-:W-:Y:S01]  /*1fd0*/  FMUL.FTZ R12, R34, UR4 ;  /* 0x00000004220c7c20 */ /* 0x000fe20008410000 */
[----:B------:R-:W-:Y:S01]  /*1fe0*/  FMUL.FTZ R13, R35, UR4 ;  /* 0x00000004230d7c20 */ /* 0x000fe20008410000 */
[----:B------:R-:W-:Y:S01]  /*1ff0*/  FMUL.FTZ R36, R36, UR4 ;  /* 0x0000000424247c20 */ /* 0x000fe20008410000 */
[----:B------:R-:W-:Y:S01]  /*2000*/  IMAD R15, R15, 0x40, R2 ;  /* 0x000000400f0f7824 */ /* 0x000fe200078e0202 */
[----:B---3--:R-:W-:Y:S01]  /*2010*/  LOP3.LUT R28, R26, 0x7ffffffc, RZ, 0xc0, !PT ;  /* 0x7ffffffc1a1c7812 */ /* 0x008fe200078ec0ff */
[----:B------:R-:W-:Y:S01]  /*2020*/  @!P1 VIADD R9, R9, 0x2a840 ;  /* 0x0002a84009099836 */ /* 0x000fe20000000000 */
[----:B------:R3:W0:Y:S01]  /*2030*/  MUFU.TANH R77, R25 ;  /* 0x00000019004d7308 */ /* 0x0006220000002400 */
[----:B------:R-:W-:Y:S02]  /*2040*/  IMAD R8, R8, 0x8, R15 ;  /* 0x0000000808087824 */ /* 0x000fe400078e020f */
[----:B------:R-:W-:Y:S01]  /*2050*/  FMUL.FTZ R37, R37, UR4 ;  /* 0x0000000425257c20 */ /* 0x000fe20008410000 */
[----:B------:R-:W-:Y:S01]  /*2060*/  FMUL.FTZ R20, R38, UR4 ;  /* 0x0000000426147c20 */ /* 0x000fe20008410000 */
[----:B------:R-:W-:Y:S01]  /*2070*/  @!P1 PRMT R26, RZ, 0x654, R9 ;  /* 0x00000654ff1a9816 */ /* 0x000fe20000000009 */
[----:B0-----:R-:W-:-:S04]  /*2080*/  @P2 IMAD.HI.U32 R2, R8, R27, RZ ;  /* 0x0000001b08022227 */ /* 0x001fc800078e00ff */
[----:B------:R-:W-:Y:S01]  /*2090*/  FMUL.FTZ R21, R39, UR4 ;  /* 0x0000000427157c20 */ /* 0x000fe20008410000 */
[----:B------:R-:W-:Y:S01]  /*20a0*/  FMUL.FTZ R40, R40, UR4 ;  /* 0x0000000428287c20 */ /* 0x000fe20008410000 */
[----:B------:R-:W-:Y:S01]  /*20b0*/  FMUL.FTZ R41, R41, UR4 ;  /* 0x0000000429297c20 */ /* 0x000fe20008410000 */
[----:B------:R-:W-:Y:S02]  /*20c0*/  IMAD.MOV.U32 R27, RZ, RZ, R8 ;  /* 0x000000ffff1b7224 */ /* 0x000fe400078e0008 */
[----:B------:R-:W-:Y:S01]  /*20d0*/  FMUL.FTZ R24, R42, UR4 ;  /* 0x000000042a187c20 */ /* 0x000fe20008410000 */
[----:B------:R-:W-:Y:S02]  /*20e0*/  IMAD.IADD R9, R75, 0x1, -R28 ;  /* 0x000000014b097824 */ /* 0x000fe400078e0a1c */
[----:B---3--:R-:W-:Y:S01]  /*20f0*/  FMUL.FTZ R25, R43, UR4 ;  /* 0x000000042b197c20 */ /* 0x008fe20008410000 */
[----:B------:R-:W-:Y:S01]  /*2100*/  FMUL.FTZ R44, R44, UR4 ;  /* 0x000000042c2c7c20 */ /* 0x000fe20008410000 */
[----:B-1----:R-:W-:Y:S01]  /*2110*/  @P2 SHF.R.U32.HI R27, RZ, R29, R2 ;  /* 0x0000001dff1b2219 */ /* 0x002fe20000011602 */
[----:B------:R-:W-:Y:S01]  /*2120*/  IMAD.MOV.U32 R29, RZ, RZ, -0x60 ;  /* 0xffffffa0ff1d7424 */ /* 0x000fe200078e00ff */
[----:B------:R-:W0:Y:S01]  /*2130*/  LDC.64 R2, c[0x0][0x9e0] ;  /* 0x00027800ff027b82 */ /* 0x000e220000000a00 */
[----:B------:R-:W-:Y:S01]  /*2140*/  FMUL.FTZ R45, R45, UR4 ;  /* 0x000000042d2d7c20 */ /* 0x000fe20008410000 */
[----:B------:R-:W-:Y:S01]  /*2150*/  FMUL.FTZ R46, R46, UR4 ;  /* 0x000000042e2e7c20 */ /* 0x000fe20008410000 */
[----:B------:R-:W1:Y:S01]  /*2160*/  SHFL.IDX PT, R76, R27, RZ, 0x1c1f ;  /* 0x001c1fff1b4c7589 */ /* 0x000e6200000e0000 */
[----:B------:R-:W-:-:S02]  /*2170*/  IMAD R28, R74, R29, 0x61 ;  /* 0x000000614a1c7424 */ /* 0x000fc400078e021d */
[----:B------:R-:W-:Y:S01]  /*2180*/  FMUL.FTZ R48, R48, UR4 ;  /* 0x0000000430307c20 */ /* 0x000fe20008410000 */
        /* <DEDUP_REMOVED lines=24> */
[----:B------:R-:W-:Y:S01]  /*2310*/  IMAD R30, R9, -0x2, R28 ;  /* 0xfffffffe091e7824 */ /* 0x000fe200078e021c */
[----:B0-----:R-:W-:Y:S01]  /*2320*/  ISETP.GE.AND P2, PT, R3, 0x1, PT ;  /* 0x000000010300780c */ /* 0x001fe20003f46270 */
[----:B------:R0:W-:Y:S01]  /*2330*/  @!P1 SYNCS.ARRIVE.TRANS64.RED.A1T0 RZ, [R26+URZ], RZ ;  /* 0x000000ff1aff99a7 */ /* 0x0001e2000810043f */
[----:B------:R-:W3:Y:S01]  /*2340*/  MUFU.TANH R11, R11 ;  /* 0x0000000b000b7308 */ /* 0x000ee20000002400 */
[----:B------:R-:W-:Y:S01]  /*2350*/  VIADD R38, R28, 0xffffffff ;  /* 0xffffffff1c267836 */ /* 0x000fe20000000000 */
[C-C-:B------:R-:W-:Y:S01]  /*2360*/  IADD3 R29, R30.reuse, -UR60, R19.reuse ;  /* 0x8000003c1e1d7c10 */ /* 0x140fe2000fffe013 */
[----:B------:R-:W-:Y:S01]  /*2370*/  VIADD R72, R30, 0xffffffff ;  /* 0xffffffff1e487836 */ /* 0x000fe20000000000 */
[----:B------:R-:W-:Y:S01]  /*2380*/  P2R R161, PR, RZ, 0x4 ;  /* 0x00000004ffa17803 */ /* 0x000fe20000000000 */
[----:B0-----:R-:W-:-:S03]  /*2390*/  IMAD R26, R74, -0x60, R19 ;  /* 0xffffffa04a1a7824 */ /* 0x001fc600078e0213 */
[----:B------:R-:W0:Y:S01]  /*23a0*/  MUFU.TANH R0, R0 ;  /* 0x0000000000007308 */ /* 0x000e220000002400 */
[C---:B------:R-:W-:Y:S02]  /*23b0*/  IMAD.IADD R34, R29.reuse, 0x1, R2 ;  /* 0x000000011d227824 */ /* 0x040fe400078e0202 */
[----:B------:R-:W-:Y:S02]  /*23c0*/  VIADD R26, R26, 0x60 ;  /* 0x000000601a1a7836 */ /* 0x000fe40000000000 */
[----:B------:R-:W-:Y:S02]  /*23d0*/  VIADD R35, R29, UR61 ;  /* 0x0000003d1d237c36 */ /* 0x000fe40008000000 */
[----:B------:R-:W-:Y:S01]  /*23e0*/  IMAD R31, R9, -0x2, R26 ;  /* 0xfffffffe091f7824 */ /* 0x000fe200078e021a */
[----:B------:R-:W0:Y:S01]  /*23f0*/  MUFU.TANH R6, R6 ;  /* 0x0000000600067308 */ /* 0x000e220000002400 */
[----:B-1----:R-:W-:-:S03]  /*2400*/  IMAD.IADD R28, R35, 0x1, R76 ;  /* 0x00000001231c7824 */ /* 0x002fc600078e024c */
[----:B------:R-:W-:-:S04]  /*2410*/  VIADDMNMX R26, R76, R34, R31, PT ;  /* 0x000000224c1a7246 */ /* 0x000fc8000380011f */
[----:B------:R-:W1:Y:S08]  /*2420*/  MUFU.TANH R7, R7 ;  /* 0x0000000700077308 */ /* 0x000e700000002400 */
[----:B------:R-:W0:Y:S08]  /*2430*/  MUFU.TANH R10, R10 ;  /* 0x0000000a000a7308 */ /* 0x000e300000002400 */
        /* <DEDUP_REMOVED lines=15> */
[----:B------:R0:W0:Y:S08]  /*2530*/  MUFU.TANH R42, R47 ;  /* 0x0000002f002a7308 */ /* 0x0000300000002400 */
        /* <DEDUP_REMOVED lines=23> */
[----:B------:R-:W0:Y:S01]  /*26b0*/  MUFU.TANH R71, R71 ;  /* 0x0000004700477308 */ /* 0x000e220000002400 */
[----:B-1234-:R-:W-:Y:S05]  /*26c0*/  @!P2 BRA `(.L_x_921) ;  /* 0x00000000004ca947 */ /* 0x01efea0003800000 */
[----:B------:R-:W-:Y:S01]  /*26d0*/  IADD3 R29, R19, -UR60, R76 ;  /* 0x8000003c131d7c10 */ /* 0x000fe2000fffe04c */
[----:B------:R-:W-:Y:S03]  /*26e0*/  BSSY B0, `(.L_x_922) ;  /* 0x000000e000007945 */ /* 0x000fe60003800000 */
[----:B------:R-:W-:-:S13]  /*26f0*/  ISETP.GT.AND P2, PT, R29, -0x1, PT ;  /* 0xffffffff1d00780c */ /* 0x000fda0003f44270 */
[----:B------:R-:W-:Y:S05]  /*2700*/  @P2 BRA `(.L_x_923) ;  /* 0x00000000001c2947 */ /* 0x000fea0003800000 */
[----:B------:R-:W-:Y:S02]  /*2710*/  ISETP.NE.AND P2, PT, R3, 0x1, PT ;  /* 0x000000010300780c */ /* 0x000fe40003f45270 */
[----:B------:R-:W-:-:S11]  /*2720*/  LOP3.LUT R29, RZ, R29, RZ, 0x33, !PT ;  /* 0x0000001dff1d7212 */ /* 0x000fd600078e33ff */
[----:B------:R-:W1:Y:S02]  /*2730*/  @P2 LDC.64 R80, c[0x0][0x9e8] ;  /* 0x00027a00ff502b82 */ /* 0x000e640000000a00 */
[----:B-1----:R-:W-:-:S05]  /*2740*/  @P2 IMAD.HI.U32 R30, R29, R80, RZ ;  /* 0x000000501d1e2227 */ /* 0x002fca00078e00ff */
[----:B------:R-:W-:-:S04]  /*2750*/  @P2 SHF.R.U32.HI R29, RZ, R81, R30 ;  /* 0x00000051ff1d2219 */ /* 0x000fc8000001161e */
[----:B------:R-:W-:Y:S01]  /*2760*/  LOP3.LUT R29, RZ, R29, RZ, 0x33, !PT ;  /* 0x0000001dff1d7212 */ /* 0x000fe200078e33ff */
[----:B------:R-:W-:Y:S06]  /*2770*/  BRA `(.L_x_924) ;  /* 0x0000000000107947 */ /* 0x000fec0003800000 */
.L_x_923:
[----:B------:R-:W-:-:S13]  /*2780*/  ISETP.NE.AND P2, PT, R3, 0x1, PT ;  /* 0x000000010300780c */ /* 0x000fda0003f45270 */
[----:B------:R-:W1:Y:S02]  /*2790*/  @P2 LDC.64 R80, c[0x0][0x9e8] ;  /* 0x00027a00ff502b82 */ /* 0x000e640000000a00 */
[----:B-1----:R-:W-:-:S05]  /*27a0*/  @P2 IMAD.HI.U32 R30, R29, R80, RZ ;  /* 0x000000501d1e2227 */ /* 0x002fca00078e00ff */
[----:B------:R-:W-:-:S07]  /*27b0*/  @P2 SHF.R.U32.HI R29, RZ, R81, R30 ;  /* 0x00000051ff1d2219 */ /* 0x000fce000001161e */
.L_x_924:
[----:B------:R-:W-:Y:S05]  /*27c0*/  BSYNC B0 ;  /* 0x0000000000007941 */ /* 0x000fea0003800000 */
.L_x_922:
[----:B------:R-:W-:-:S05]  /*27d0*/  IMAD R29, R29, R3, R72 ;  /* 0x000000031d1d7224 */ /* 0x000fca00078e0248 */
[----:B------:R-:W-:Y:S02]  /*27e0*/  VIMNMX R28, R28, R29, !PT ;  /* 0x0000001d1c1c7248 */ /* 0x000fe40007fe0100 */
[----:B------:R-:W-:-:S07]  /*27f0*/  VIADDMNMX R26, R29, R3, R26, PT ;  /* 0x000000031d1a7246 */ /* 0x000fce000380011a */
.L_x_921:
[C---:B------:R-:W-:Y:S01]  /*2800*/  ISETP.GE.AND P2, PT, R38.reuse, 0x2, PT ;  /* 0x000000022600780c */ /* 0x040fe20003f46270 */
[----:B------:R-:W1:Y:S01]  /*2810*/  SHFL.IDX PT, R30, R27, 0x1, 0x1c1f ;  /* 0x003c1f001b1e7f89 */ /* 0x000e6200000e0000 */
[----:B------:R-:W-:Y:S02]  /*2820*/  ISETP.GE.AND P6, PT, R38, 0x9, PT ;  /* 0x000000092600780c */ /* 0x000fe40003fc6270 */
[----:B------:R-:W-:Y:S02]  /*2830*/  ISETP.GT.AND P3, PT, R28, 0x1, !P2 ;  /* 0x000000011c00780c */ /* 0x000fe40005764270 */
[----:B------:R-:W-:Y:S02]  /*2840*/  ISETP.GE.AND P4, PT, R38, 0xa, PT ;  /* 0x0000000a2600780c */ /* 0x000fe40003f86270 */
[----:B------:R-:W-:Y:S02]  /*2850*/  ISETP.LT.OR P3, PT, R26, 0x2, P3 ;  /* 0x000000021a00780c */ /* 0x000fe40001f61670 */
[----:B------:R-:W-:-:S02]  /*2860*/  P2R R76, PR, RZ, 0x10 ;  /* 0x00000010ff4c7803 */ /* 0x000fc40000000000 */
[----:B------:R-:W-:Y:S02]  /*2870*/  FSEL R77, R77, -INF , !P3 ;  /* 0xff8000004d4d7808 */ /* 0x000fe40005800000 */
[----:B------:R-:W-:-:S04]  /*2880*/  ISETP.GT.AND P3, PT, R28, 0x8, !P6 ;  /* 0x000000081c00780c */ /* 0x000fc80007764270 */
[----:B------:R-:W-:-:S04]  /*2890*/  ISETP.LT.OR P3, PT, R26, 0x9, P3 ;  /* 0x000000091a00780c */ /* 0x000fc80001f61670 */
[----:B------:R-:W-:Y:S02]  /*28a0*/  FSEL R39, R78, -INF , !P3 ;  /* 0xff8000004e277808 */ /* 0x000fe40005800000 */
[----:B------:R-:W-:Y:S02]  /*28b0*/  ISETP.GT.AND P3, PT, R28, 0x9, !P4 ;  /* 0x000000091c00780c */ /* 0x000fe40006764270 */
[----:B------:R-:W-:Y:S02]  /*28c0*/  ISETP.GE.AND P4, PT, R38, 0x11, PT ;  /* 0x000000112600780c */ /* 0x000fe40003f86270 */
[----:B------:R-:W-:Y:S02]  /*28d0*/  ISETP.LT.OR P3, PT, R26, 0xa, P3 ;  /* 0x0000000a1a00780c */ /* 0x000fe40001f61670 */
[----:B------:R-:W-:Y:S02]  /*28e0*/  P2R R78, PR, RZ, 0x10 ;  /* 0x00000010ff4e7803 */ /* 0x000fe40000000000 */
[----:B------:R-:W-:-:S02]  /*28f0*/  FSEL R79, R79, -INF , !P3 ;  /* 0xff8000004f4f7808 */ /* 0x000fc40005800000 */
[----:B------:R-:W-:Y:S02]  /*2900*/  ISETP.GT.AND P3, PT, R28, 0x10, !P4 ;  /* 0x000000101c00780c */ /* 0x000fe40006764270 */
[----:B------:R-:W-:Y:S02]  /*2910*/  ISETP.GE.AND P4, PT, R38, 0x12, PT ;  /* 0x000000122600780c */ /* 0x000fe40003f86270 */
[----:B------:R-:W-:Y:S02]  /*2920*/  ISETP.LT.OR P3, PT, R26, 0x11, P3 ;  /* 0x000000111a00780c */ /* 0x000fe40001f61670 */
[----:B------:R-:W-:Y:S02]  /*2930*/  P2R R80, PR, RZ, 0x10 ;  /* 0x00000010ff507803 */ /* 0x000fe40000000000 */
[----:B0-----:R-:W-:Y:S02]  /*2940*/  FSEL R43, R32, -INF , !P3 ;  /* 0xff800000202b7808 */ /* 0x001fe40005800000 */
[----:B------:R-:W-:-:S02]  /*2950*/  ISETP.GT.AND P3, PT, R28, 0x11, !P4 ;  /* 0x000000111c00780c */ /* 0x000fc40006764270 */
[----:B------:R-:W-:Y:S02]  /*2960*/  ISETP.GE.AND P4, PT, R38, 0x19, PT ;  /* 0x000000192600780c */ /* 0x000fe40003f86270 */
[----:B------:R-:W-:Y:S02]  /*2970*/  ISETP.LT.OR P3, PT, R26, 0x12, P3 ;  /* 0x000000121a00780c */ /* 0x000fe40001f61670 */
[----:B------:R-:W-:Y:S02]  /*2980*/  P2R R82, PR, RZ, 0x10 ;  /* 0x00000010ff527803 */ /* 0x000fe40000000000 */
[----:B------:R-:W-:Y:S02]  /*2990*/  FSEL R33, R33, -INF , !P3 ;  /* 0xff80000021217808 */ /* 0x000fe40005800000 */
[----:B------:R-:W-:Y:S02]  /*29a0*/  ISETP.GT.AND P3, PT, R28, 0x18, !P4 ;  /* 0x000000181c00780c */ /* 0x000fe40006764270 */
[----:B------:R-:W-:-:S02]  /*29b0*/  ISETP.GE.AND P4, PT, R38, 0x1a, PT ;  /* 0x0000001a2600780c */ /* 0x000fc40003f86270 */
[----:B------:R-:W-:Y:S02]  /*29c0*/  ISETP.LT.OR P3, PT, R26, 0x19, P3 ;  /* 0x000000191a00780c */ /* 0x000fe40001f61670 */
[----:B------:R-:W-:Y:S02]  /*29d0*/  P2R R32, PR, RZ, 0x10 ;  /* 0x00000010ff207803 */ /* 0x000fe40000000000 */
[----:B------:R-:W-:Y:S02]  /*29e0*/  FSEL R47, R36, -INF , !P3 ;  /* 0xff800000242f7808 */ /* 0x000fe40005800000 */
[----:B------:R-:W-:Y:S02]  /*29f0*/  ISETP.GT.AND P3, PT, R28, 0x19, !P4 ;  /* 0x000000191c00780c */ /* 0x000fe40006764270 */
[----:B------:R-:W-:Y:S02]  /*2a00*/  ISETP.GE.AND P4, PT, R38, 0x21, PT ;  /* 0x000000212600780c */ /* 0x000fe40003f86270 */
[----:B------:R-:W-:-:S02]  /*2a10*/  ISETP.LT.OR P3, PT, R26, 0x1a, P3 ;  /* 0x0000001a1a00780c */ /* 0x000fc40001f61670 */
[----:B------:R-:W-:Y:S02]  /*2a20*/  P2R R36, PR, RZ, 0x10 ;  /* 0x00000010ff247803 */ /* 0x000fe40000000000 */
[----:B------:R-:W-:Y:S02]  /*2a30*/  FSEL R37, R37, -INF , !P3 ;  /* 0xff80000025257808 */ /* 0x000fe40005800000 */
[----:B------:R-:W-:Y:S02]  /*2a40*/  ISETP.GT.AND P3, PT, R28, 0x20, !P4 ;  /* 0x000000201c00780c */ /* 0x000fe40006764270 */
[----:B------:R-:W-:Y:S02]  /*2a50*/  ISETP.GE.AND P4, PT, R38, 0x22, PT ;  /* 0x000000222600780c */ /* 0x000fe40003f86270 */
[----:B------:R-:W-:-:S04]  /*2a60*/  ISETP.LT.OR P3, PT, R26, 0x21, P3 ;  /* 0x000000211a00780c */ /* 0x000fc80001f61670 */
[----:B------:R-:W-:Y:S02]  /*2a70*/  FSEL R67, R40, -INF , !P3 ;  /* 0xff80000028437808 */ /* 0x000fe40005800000 */
[----:B------:R-:W-:Y:S02]  /*2a80*/  ISETP.GT.AND P3, PT, R28, 0x21, !P4 ;  /* 0x000000211c00780c */ /* 0x000fe40006764270 */
[----:B------:R-:W-:Y:S02]  /*2a90*/  P2R R40, PR, RZ, 0x10 ;  /* 0x00000010ff287803 */ /* 0x000fe40000000000 */
[----:B------:R-:W-:Y:S02]  /*2aa0*/  ISETP.LT.OR P3, PT, R26, 0x22, P3 ;  /* 0x000000221a00780c */ /* 0x000fe40001f61670 */
[----:B------:R-:W-:Y:S02]  /*2ab0*/  ISETP.GE.AND P4, PT, R38, 0x29, PT ;  /* 0x000000292600780c */ /* 0x000fe40003f86270 */
[----:B------:R-:W-:-:S02]  /*2ac0*/  FSEL R41, R41, -INF , !P3 ;  /* 0xff80000029297808 */ /* 0x000fc40005800000 */
[----:B------:R-:W-:Y:S02]  /*2ad0*/  ISETP.GT.AND P3, PT, R28, 0x28, !P4 ;  /* 0x000000281c00780c */ /* 0x000fe40006764270 */
[----:B------:R-:W-:Y:S02]  /*2ae0*/  P2R R84, PR, RZ, 0x10 ;  /* 0x00000010ff547803 */ /* 0x000fe40000000000 */
[----:B------:R-:W-:Y:S02]  /*2af0*/  ISETP.LT.OR P3, PT, R26, 0x29, P3 ;  /* 0x000000291a00780c */ /* 0x000fe40001f61670 */
[----:B------:R-:W-:Y:S02]  /*2b00*/  ISETP.GE.AND P4, PT, R38, 0x2a, PT ;  /* 0x0000002a2600780c */ /* 0x000fe40003f86270 */
[----:B------:R-:W-:Y:S02]  /*2b10*/  FSEL R73, R44, -INF , !P3 ;  /* 0xff8000002c497808 */ /* 0x000fe40005800000 */
[----:B------:R-:W-:-:S02]  /*2b20*/  ISETP.GT.AND P3, PT, R28, 0x29, !P4 ;  /* 0x000000291c00780c */ /* 0x000fc40006764270 */
[----:B------:R-:W-:Y:S02]  /*2b30*/  P2R R44, PR, RZ, 0x10 ;  /* 0x00000010ff2c7803 */ /* 0x000fe40000000000 */
[----:B------:R-:W-:Y:S02]  /*2b40*/  ISETP.LT.OR P3, PT, R26, 0x2a, P3 ;  /* 0x0000002a1a00780c */ /* 0x000fe40001f61670 */
[----:B------:R-:W-:Y:S02]  /*2b50*/  ISETP.GE.AND P4, PT, R38, 0x31, PT ;  /* 0x000000312600780c */ /* 0x000fe40003f86270 */
[----:B------:R-:W-:Y:S02]  /*2b60*/  FSEL R45, R45, -INF , !P3 ;  /* 0xff8000002d2d7808 */ /* 0x000fe40005800000 */
[----:B------:R-:W-:Y:S02]  /*2b70*/  ISETP.GT.AND P3, PT, R28, 0x30, !P4 ;  /* 0x000000301c00780c */ /* 0x000fe40006764270 */
[----:B------:R-:W-:-:S02]  /*2b80*/  P2R R86, PR, RZ, 0x10 ;  /* 0x00000010ff567803 */ /* 0x000fc40000000000 */
[----:B------:R-:W-:Y:S02]  /*2b90*/  ISETP.LT.OR P3, PT, R26, 0x31, P3 ;  /* 0x000000311a00780c */ /* 0x000fe40001f61670 */
[----:B------:R-:W-:Y:S02]  /*2ba0*/  ISETP.GE.AND P4, PT, R38, 0x32, PT ;  /* 0x000000322600780c */ /* 0x000fe40003f86270 */
[----:B------:R-:W-:Y:S02]  /*2bb0*/  FSEL R75, R48, -INF , !P3 ;  /* 0xff800000304b7808 */ /* 0x000fe40005800000 */
[----:B------:R-:W-:Y:S02]  /*2bc0*/  ISETP.GT.AND P3, PT, R28, 0x31, !P4 ;  /* 0x000000311c00780c */ /* 0x000fe40006764270 */
[----:B------:R-:W-:Y:S02]  /*2bd0*/  P2R R48, PR, RZ, 0x10 ;  /* 0x00000010ff307803 */ /* 0x000fe40000000000 */
[----:B------:R-:W-:-:S02]  /*2be0*/  ISETP.LT.OR P3, PT, R26, 0x32, P3 ;  /* 0x000000321a00780c */ /* 0x000fc40001f61670 */
[----:B------:R-:W-:Y:S02]  /*2bf0*/  ISETP.GE.AND P4, PT, R38, 0x39, PT ;  /* 0x000000392600780c */ /* 0x000fe40003f86270 */
[----:B------:R-:W-:Y:S02]  /*2c00*/  FSEL R49, R49, -INF , !P3 ;  /* 0xff80000031317808 */ /* 0x000fe40005800000 */
[----:B------:R-:W-:Y:S02]  /*2c10*/  ISETP.GT.AND P3, PT, R28, 0x38, !P4 ;  /* 0x000000381c00780c */ /* 0x000fe40006764270 */
[----:B------:R-:W-:Y:S02]  /*2c20*/  P2R R88, PR, RZ, 0x10 ;  /* 0x00000010ff587803 */ /* 0x000fe40000000000 */
[----:B------:R-:W-:Y:S02]  /*2c30*/  ISETP.LT.OR P3, PT, R26, 0x39, P3 ;  /* 0x000000391a00780c */ /* 0x000fe40001f61670 */
[----:B------:R-:W-:-:S02]  /*2c40*/  ISETP.GE.AND P4, PT, R38, 0x3a, PT ;  /* 0x0000003a2600780c */ /* 0x000fc40003f86270 */
        /* <DEDUP_REMOVED lines=33> */
[----:B------:R-:W-:-:S04]  /*2e60*/  ISETP.LT.OR P3, PT, R26, 0x52, P3 ;  /* 0x000000521a00780c */ /* 0x000fc80001f61670 */
[----:B------:R-:W-:Y:S02]  /*2e70*/  FSEL R65, R65, -INF , !P3 ;  /* 0xff80000041417808 */ /* 0x000fe40005800000 */
[----:B------:R-:W-:-:S04]  /*2e80*/  ISETP.GE.AND P3, PT, R38, 0x59, PT ;  /* 0x000000592600780c */ /* 0x000fc80003f66270 */
[----:B------:R-:W-:-:S04]  /*2e90*/  ISETP.GT.AND P4, PT, R28, 0x58, !P3 ;  /* 0x000000581c00780c */ /* 0x000fc80005f84270 */
[----:B------:R-:W-:-:S04]  /*2ea0*/  ISETP.LT.OR P4, PT, R26, 0x59, P4 ;  /* 0x000000591a00780c */ /* 0x000fc80002781670 */
[----:B------:R-:W-:Y:S02]  /*2eb0*/  FSEL R89, R68, -INF , !P4 ;  /* 0xff80000044597808 */ /* 0x000fe40006000000 */
[----:B------:R-:W-:-:S04]  /*2ec0*/  ISETP.GE.AND P4, PT, R38, 0x1, PT ;  /* 0x000000012600780c */ /* 0x000fc80003f86270 */
[----:B------:R-:W-:-:S04]  /*2ed0*/  ISETP.GT.AND P5, PT, R28, RZ, !P4 ;  /* 0x000000ff1c00720c */ /* 0x000fc800067a4270 */
[----:B------:R-:W-:-:S04]  /*2ee0*/  ISETP.LT.OR P5, PT, R26, 0x1, P5 ;  /* 0x000000011a00780c */ /* 0x000fc80002fa1670 */
[----:B------:R-:W-:Y:S02]  /*2ef0*/  FSEL R29, R11, -INF , !P5 ;  /* 0xff8000000b1d7808 */ /* 0x000fe40006800000 */
[----:B------:R-:W-:-:S04]  /*2f00*/  ISETP.GE.AND P5, PT, R38, 0x5a, PT ;  /* 0x0000005a2600780c */ /* 0x000fc80003fa6270 */
[----:B------:R-:W-:Y:S02]  /*2f10*/  P2R R68, PR, RZ, 0x20 ;  /* 0x00000020ff447803 */ /* 0x000fe40000000000 */
[----:B------:R-:W-:Y:S01]  /*2f20*/  ISETP.GT.AND P5, PT, R28, 0x59, !P5 ;  /* 0x000000591c00780c */ /* 0x000fe20006fa4270 */
[----:B-1----:R-:W-:-:S03]  /*2f30*/  IMAD.IADD R28, R35, 0x1, R30 ;  /* 0x00000001231c7824 */ /* 0x002fc600078e021e */
[----:B------:R-:W-:Y:S02]  /*2f40*/  ISETP.LT.OR P5, PT, R26, 0x5a, P5 ;  /* 0x0000005a1a00780c */ /* 0x000fe40002fa1670 */
[----:B------:R-:W-:Y:S02]  /*2f50*/  VIADDMNMX R26, R30, R34, R31, PT ;  /* 0x000000221e1a7246 */ /* 0x000fe4000380011f */
[----:B------:R-:W-:Y:S02]  /*2f60*/  FSEL R69, R69, -INF , !P5 ;  /* 0xff80000045457808 */ /* 0x000fe40006800000 */
[----:B------:R-:W-:-:S13]  /*2f70*/  ISETP.GE.AND P5, PT, R3, 0x1, PT ;  /* 0x000000010300780c */ /* 0x000fda0003fa6270 */
[----:B------:R-:W-:Y:S05]  /*2f80*/  @!P5 BRA `(.L_x_925) ;  /* 0x00000000004cd947 */ /* 0x000fea0003800000 */
[----:B------:R-:W-:Y:S01]  /*2f90*/  IADD3 R11, R19, -UR60, R30 ;  /* 0x8000003c130b7c10 */ /* 0x000fe2000fffe01e */
[----:B------:R-:W-:Y:S03]  /*2fa0*/  BSSY B0, `(.L_x_926) ;  /* 0x000000e000007945 */ /* 0x000fe60003800000 */
        /* <DEDUP_REMOVED lines=9> */
.L_x_927:
[----:B------:R-:W-:-:S13]  /*3040*/  ISETP.NE.AND P5, PT, R3, 0x1, PT ;  /* 0x000000010300780c */ /* 0x000fda0003fa5270 */
[----:B------:R-:W0:Y:S02]  /*3050*/  @P5 LDC.64 R30, c[0x0][0x9e8] ;  /* 0x00027a00ff1e5b82 */ /* 0x000e240000000a00 */
[----:B0-----:R-:W-:-:S05]  /*3060*/  @P5 IMAD.HI.U32 R30, R11, R30, RZ ;  /* 0x0000001e0b1e5227 */ /* 0x001fca00078e00ff */
[----:B------:R-:W-:-:S07]  /*3070*/  @P5 SHF.R.U32.HI R11, RZ, R31, R30 ;  /* 0x0000001fff0b5219 */ /* 0x000fce000001161e */
.L_x_928:
[----:B------:R-:W-:Y:S05]  /*3080*/  BSYNC B0 ;  /* 0x0000000000007941 */ /* 0x000fea0003800000 */
.L_x_926:
[----:B------:R-:W-:-:S05]  /*3090*/  IMAD R11, R11, R3, R72 ;  /* 0x000000030b0b7224 */ /* 0x000fca00078e0248 */
[----:B------:R-:W-:Y:S02]  /*30a0*/  VIMNMX R28, R28, R11, !PT ;  /* 0x0000000b1c1c7248 */ /* 0x000fe40007fe0100 */
[----:B------:R-:W-:-:S07]  /*30b0*/  VIADDMNMX R26, R11, R3, R26, PT ;  /* 0x000000030b1a7246 */ /* 0x000fce000380011a */
.L_x_925:
[C---:B------:R-:W-:Y:S01]  /*30c0*/  ISETP.GT.AND P2, PT, R28.reuse, 0x1, !P2 ;  /* 0x000000011c00780c */ /* 0x040fe20005744270 */
[----:B------:R-:W-:Y:S01]  /*30d0*/  ULDC UR4, c[0x0][0x988] ;  /* 0x0002620000047ab9 */ /* 0x000fe20000000800 */
[----:B------:R-:W-:Y:S02]  /*30e0*/  ISETP.GT.AND P6, PT, R28, 0x8, !P6 ;  /* 0x000000081c00780c */ /* 0x000fe400077c4270 */
[C---:B------:R-:W-:Y:S02]  /*30f0*/  ISETP.LT.OR P2, PT, R26.reuse, 0x2, P2 ;  /* 0x000000021a00780c */ /* 0x040fe40001741670 */
[----:B------:R-:W-:Y:S02]  /*3100*/  ISETP.LT.OR P6, PT, R26, 0x9, P6 ;  /* 0x000000091a00780c */ /* 0x000fe400037c1670 */
[----:B------:R-:W-:Y:S02]  /*3110*/  FSEL R6, R6, -INF , !P2 ;  /* 0xff80000006067808 */ /* 0x000fe40005000000 */
[----:B------:R-:W-:-:S02]  /*3120*/  ISETP.NE.AND P2, PT, R76, RZ, PT ;  /* 0x000000ff4c00720c */ /* 0x000fc40003f45270 */
[----:B------:R-:W-:Y:S02]  /*3130*/  FSEL R30, R7, -INF , !P6 ;  /* 0xff800000071e7808 */ /* 0x000fe40007000000 */
[----:B------:R-:W-:Y:S02]  /*3140*/  ISETP.GT.AND P2, PT, R28, 0x9, !P2 ;  /* 0x000000091c00780c */ /* 0x000fe40005744270 */
[----:B------:R-:W-:Y:S02]  /*3150*/  ISETP.NE.AND P6, PT, R32, RZ, PT ;  /* 0x000000ff2000720c */ /* 0x000fe40003fc5270 */
[----:B------:R-:W-:Y:S02]  /*3160*/  ISETP.LT.OR P2, PT, R26, 0xa, P2 ;  /* 0x0000000a1a00780c */ /* 0x000fe40001741670 */
[----:B------:R-:W-:Y:S02]  /*3170*/  FMNMX.FTZ R7, R29, R77, !PT ;  /* 0x0000004d1d077209 */ /* 0x000fe40007810000 */
[----:B------:R-:W-:-:S02]  /*3180*/  FSEL R32, R10, -INF , !P2 ;  /* 0xff8000000a207808 */ /* 0x000fc40005000000 */
[----:B------:R-:W-:Y:S02]  /*3190*/  ISETP.NE.AND P2, PT, R78, RZ, PT ;  /* 0x000000ff4e00720c */ /* 0x000fe40003f45270 */
[----:B------:R-:W-:Y:S02]  /*31a0*/  FMNMX.FTZ R7, R39, R7, !PT ;  /* 0x0000000727077209 */ /* 0x000fe40007810000 */
[----:B------:R-:W-:Y:S02]  /*31b0*/  ISETP.GT.AND P2, PT, R28, 0x10, !P2 ;  /* 0x000000101c00780c */ /* 0x000fe40005744270 */
[----:B------:R-:W-:Y:S02]  /*31c0*/  FMNMX.FTZ R7, R79, R7, !PT ;  /* 0x000000074f077209 */ /* 0x000fe40007810000 */
[----:B------:R-:W-:Y:S02]  /*31d0*/  ISETP.LT.OR P2, PT, R26, 0x11, P2 ;  /* 0x000000111a00780c */ /* 0x000fe40001741670 */
[----:B------:R-:W-:-:S02]  /*31e0*/  FMNMX.FTZ R7, R43, R7, !PT ;  /* 0x000000072b077209 */ /* 0x000fc40007810000 */
[----:B------:R-:W-:Y:S02]  /*31f0*/  FSEL R12, R12, -INF , !P2 ;  /* 0xff8000000c0c7808 */ /* 0x000fe40005000000 */
[----:B------:R-:W-:Y:S02]  /*3200*/  ISETP.NE.AND P2, PT, R80, RZ, PT ;  /* 0x000000ff5000720c */ /* 0x000fe40003f45270 */
[----:B------:R-:W-:Y:S02]  /*3210*/  FMNMX.FTZ R7, R33, R7, !PT ;  /* 0x0000000721077209 */ /* 0x000fe40007810000 */
[----:B------:R-:W-:Y:S02]  /*3220*/  ISETP.GT.AND P2, PT, R28, 0x11, !P2 ;  /* 0x000000111c00780c */ /* 0x000fe40005744270 */
[----:B------:R-:W-:Y:S02]  /*3230*/  FMNMX.FTZ R7, R47, R7, !PT ;  /* 0x000000072f077209 */ /* 0x000fe40007810000 */
[----:B------:R-:W-:-:S02]  /*3240*/  ISETP.LT.OR P2, PT, R26, 0x12, P2 ;  /* 0x000000121a00780c */ /* 0x000fc40001741670 */
[----:B------:R-:W-:Y:S02]  /*3250*/  ISETP.NE.AND P5, PT, R36, RZ, PT ;  /* 0x000000ff2400720c */ /* 0x000fe40003fa5270 */
[----:B------:R-:W-:Y:S01]  /*3260*/  FSEL R34, R13, -INF , !P2 ;  /* 0xff8000000d227808 */ /* 0x000fe20005000000 */
[----:B------:R-:W-:Y:S01]  /*3270*/  IMAD.U32 R13, RZ, RZ, UR4 ;  /* 0x00000004ff0d7e24 */ /* 0x000fe2000f8e00ff */
[----:B------:R-:W-:Y:S02]  /*3280*/  ISETP.NE.AND P2, PT, R82, RZ, PT ;  /* 0x000000ff5200720c */ /* 0x000fe40003f45270 */
[----:B------:R-:W-:Y:S02]  /*3290*/  FMNMX.FTZ R7, R37, R7, !PT ;  /* 0x0000000725077209 */ /* 0x000fe40007810000 */
[----:B------:R-:W-:Y:S02]  /*32a0*/  ISETP.GT.AND P2, PT, R28, 0x18, !P2 ;  /* 0x000000181c00780c */ /* 0x000fe40005744270 */
[----:B------:R-:W-:-:S02]  /*32b0*/  FMNMX.FTZ R7, R67, R7, !PT ;  /* 0x0000000743077209 */ /* 0x000fc40007810000 */
[----:B------:R-:W-:Y:S02]  /*32c0*/  ISETP.LT.OR P2, PT, R26, 0x19, P2 ;  /* 0x000000191a00780c */ /* 0x000fe40001741670 */
[----:B------:R-:W-:Y:S02]  /*32d0*/  FMNMX.FTZ R7, R41, R7, !PT ;  /* 0x0000000729077209 */ /* 0x000fe40007810000 */
[----:B------:R-:W-:Y:S02]  /*32e0*/  FSEL R20, R20, -INF , !P2 ;  /* 0xff80000014147808 */ /* 0x000fe40005000000 */
[----:B------:R-:W-:Y:S02]  /*32f0*/  ISETP.GT.AND P2, PT, R28, 0x19, !P6 ;  /* 0x000000191c00780c */ /* 0x000fe40007744270 */
[----:B------:R-:W-:Y:S02]  /*3300*/  FMNMX.FTZ R7, R73, R7, !PT ;  /* 0x0000000749077209 */ /* 0x000fe40007810000 */
[----:B------:R-:W-:-:S02]  /*3310*/  ISETP.LT.OR P2, PT, R26, 0x1a, P2 ;  /* 0x0000001a1a00780c */ /* 0x000fc40001741670 */
[----:B------:R-:W-:Y:S02]  /*3320*/  FMNMX.FTZ R7, R45, R7, !PT ;  /* 0x000000072d077209 */ /* 0x000fe40007810000 */
[----:B------:R-:W-:Y:S02]  /*3330*/  FSEL R36, R21, -INF , !P2 ;  /* 0xff80000015247808 */ /* 0x000fe40005000000 */
        /* <DEDUP_REMOVED lines=10> */
[----:B------:R-:W-:Y:S02]  /*33e0*/  FMNMX.FTZ R7, R83, R7, !PT ;  /* 0x0000000753077209 */ /* 0x000fe40007810000 */
[----:B------:R-:W-:Y:S02]  /*33f0*/  FSEL R38, R25, -INF , !P2 ;  /* 0xff80000019267808 */ /* 0x000fe40005000000 */
[----:B------:R-:W-:Y:S02]  /*3400*/  ISETP.NE.AND P2, PT, R84, RZ, PT ;  /* 0x000000ff5400720c */ /* 0x000fe40003f45270 */
[----:B------:R-:W-:Y:S02]  /*3410*/  FMNMX.FTZ R7, R57, R7, !PT ;  /* 0x0000000739077209 */ /* 0x000fe40007810000 */
[----:B------:R-:W-:Y:S02]  /*3420*/  ISETP.GT.AND P2, PT, R28, 0x28, !P2 ;  /* 0x000000281c00780c */ /* 0x000fe40005744270 */
[----:B------:R-:W-:-:S02]  /*3430*/  FMNMX.FTZ R7, R85, R7, !PT ;  /* 0x0000000755077209 */ /* 0x000fc40007810000 */
[----:B------:R-:W-:Y:S02]  /*3440*/  ISETP.LT.OR P2, PT, R26, 0x29, P2 ;  /* 0x000000291a00780c */ /* 0x000fe40001741670 */
[----:B------:R-:W-:Y:S02]  /*3450*/  FMNMX.FTZ R7, R61, R7, !PT ;  /* 0x000000073d077209 */ /* 0x000fe40007810000 */
[----:B------:R-:W-:Y:S02]  /*3460*/  FSEL R40, R46, -INF , !P2 ;  /* 0xff8000002e287808 */ /* 0x000fe40005000000 */
[----:B------:R-:W-:Y:S02]  /*3470*/  ISETP.NE.AND P2, PT, R44, RZ, PT ;  /* 0x000000ff2c00720c */ /* 0x000fe40003f45270 */
[----:B------:R-:W-:Y:S02]  /*3480*/  FMNMX.FTZ R7, R87, R7, !PT ;  /* 0x0000000757077209 */ /* 0x000fe40007810000 */
[----:B------:R-:W-:-:S02]  /*3490*/  ISETP.GT.AND P2, PT, R28, 0x29, !P2 ;  /* 0x000000291c00780c */ /* 0x000fc40005744270 */
[----:B------:R-:W-:Y:S02]  /*34a0*/  FMNMX.FTZ R7, R65, R7, !PT ;  /* 0x0000000741077209 */ /* 0x000fe40007810000 */
[----:B------:R-:W-:Y:S02]  /*34b0*/  ISETP.LT.OR P2, PT, R26, 0x2a, P2 ;  /* 0x0000002a1a00780c */ /* 0x000fe40001741670 */
[----:B------:R-:W-:Y:S02]  /*34c0*/  FMNMX.FTZ R7, R89, R7, !PT ;  /* 0x0000000759077209 */ /* 0x000fe40007810000 */
[----:B------:R-:W-:Y:S02]  /*34d0*/  FSEL R42, R42, -INF , !P2 ;  /* 0xff8000002a2a7808 */ /* 0x000fe40005000000 */
[----:B------:R-:W-:Y:S02]  /*34e0*/  ISETP.NE.AND P2, PT, R86, RZ, PT ;  /* 0x000000ff5600720c */ /* 0x000fe40003f45270 */
[----:B------:R-:W-:-:S02]  /*34f0*/  FMNMX.FTZ R7, R69, R7, !PT ;  /* 0x0000000745077209 */ /* 0x000fc40007810000 */
[C---:B------:R-:W-:Y:S02]  /*3500*/  ISETP.GT.AND P2, PT, R28.reuse, 0x30, !P2 ;  /* 0x000000301c00780c */ /* 0x040fe40005744270 */
[----:B------:R-:W-:Y:S01]  /*3510*/  ISETP.GT.AND P4, PT, R28, RZ, !P4 ;  /* 0x000000ff1c00720c */ /* 0x000fe20006784270 */
[----:B------:R-:W0:Y:S01]  /*3520*/  SHFL.BFLY PT, R10, R7, 0x2, 0x1f ;  /* 0x0c401f00070a7f89 */ /* 0x000e2200000e0000 */
        /* <DEDUP_REMOVED lines=8> */
[----:B------:R-:W-:Y:S02]  /*35b0*/  ISETP.NE.AND P5, PT, R60, RZ, PT ;  /* 0x000000ff3c00720c */ /* 0x000fe40003fa5270 */
[----:B------:R-:W-:-:S02]  /*35c0*/  FSEL R46, R51, -INF , !P2 ;  /* 0xff800000332e7808 */ /* 0x000fc40005000000 */
[----:B------:R-:W-:Y:S02]  /*35d0*/  ISETP.NE.AND P2, PT, R88, RZ, PT ;  /* 0x000000ff5800720c */ /* 0x000fe40003f45270 */
[C---:B------:R-:W-:Y:S02]  /*35e0*/  ISETP.GT.AND P3, PT, R28.reuse, 0x58, !P3 ;  /* 0x000000581c00780c */ /* 0x040fe40005f64270 */
[----:B------:R-:W-:Y:S02]  /*35f0*/  ISETP.GT.AND P2, PT, R28, 0x38, !P2 ;  /* 0x000000381c00780c */ /* 0x000fe40005744270 */
[----:B0-----:R-:W-:Y:S02]  /*3600*/  FMNMX.FTZ R10, R7, R10, !PT ;  /* 0x0000000a070a7209 */ /* 0x001fe40007810000 */
[----:B------:R-:W-:Y:S02]  /*3610*/  ISETP.LT.OR P2, PT, R26, 0x39, P2 ;  /* 0x000000391a00780c */ /* 0x000fe40001741670 */
[----:B------:R-:W-:Y:S01]  /*3620*/  FMNMX.FTZ R7, R0, R6, !PT ;  /* 0x0000000600077209 */ /* 0x000fe20007810000 */
[----:B------:R-:W0:Y:S01]  /*3630*/  SHFL.BFLY PT, R11, R10, 0x1, 0x1f ;  /* 0x0c201f000a0b7f89 */ /* 0x000e2200000e0000 */
        /* <DEDUP_REMOVED lines=28> */
[----:B0-----:R-:W-:Y:S02]  /*3800*/  FMNMX.FTZ R11, R10, R11, !PT ;  /* 0x0000000b0a0b7209 */ /* 0x001fe40007810000 */
[----:B------:R-:W-:Y:S02]  /*3810*/  FMNMX.FTZ R7, R46, R7, !PT ;  /* 0x000000072e077209 */ /* 0x000fe40007810000 */
[----:B------:R-:W-:Y:S01]  /*3820*/  ISETP.LT.OR P2, PT, R26, 0x4a, P2 ;  /* 0x0000004a1a00780c */ /* 0x000fe20001741670 */
[----:B------:R-:W-:Y:S01]  /*3830*/  FMUL.FTZ R21, R11, R13 ;  /* 0x0000000d0b157220 */ /* 0x000fe20000410000 */
[----:B------:R-:W-:-:S02]  /*3840*/  FMNMX.FTZ R7, R48, R7, !PT ;  /* 0x0000000730077209 */ /* 0x000fc40007810000 */
[----:B------:R-:W-:Y:S02]  /*3850*/  FSEL R58, R63, -INF , !P2 ;  /* 0xff8000003f3a7808 */ /* 0x000fe40005000000 */
[----:B------:R-:W-:Y:S02]  /*3860*/  FSETP.NEU.FTZ.AND P2, PT, R11, -INF , PT ;  /* 0xff8000000b00780b */ /* 0x000fe40003f5d000 */
[----:B------:R-:W-:Y:S02]  /*3870*/  ISETP.NE.AND P5, PT, R92, RZ, PT ;  /* 0x000000ff5c00720c */ /* 0x000fe40003fa5270 */
[----:B------:R-:W-:Y:S02]  /*3880*/  FMNMX.FTZ R7, R50, R7, !PT ;  /* 0x0000000732077209 */ /* 0x000fe40007810000 */
[----:B------:R-:W-:Y:S02]  /*3890*/  FSEL R64, R21, RZ, P2 ;  /* 0x000000ff15407208 */ /* 0x000fe40001000000 */
[----:B------:R-:W-:-:S02]  /*38a0*/  ISETP.GT.AND P2, PT, R28, 0x50, !P5 ;  /* 0x000000501c00780c */ /* 0x000fc40006f44270 */
[----:B------:R-:W-:Y:S01]  /*38b0*/  FMNMX.FTZ R7, R52, R7, !PT ;  /* 0x0000000734077209 */ /* 0x000fe20007810000 */
[-CC-:B------:R-:W-:Y:S01]  /*38c0*/  FFMA.FTZ R10, R29, R13.reuse, -R64.reuse ;  /* 0x0000000d1d0a7223 */ /* 0x180fe20000010840 */
[----:B------:R-:W-:Y:S01]  /*38d0*/  ISETP.LT.OR P2, PT, R26, 0x51, P2 ;  /* 0x000000511a00780c */ /* 0x000fe20001741670 */
[--C-:B------:R-:W-:Y:S01]  /*38e0*/  FFMA.FTZ R27, R79, R13, -R64.reuse ;  /* 0x0000000d4f1b7223 */ /* 0x100fe20000010840 */
[----:B------:R-:W-:Y:S01]  /*38f0*/  ISETP.NE.AND P6, PT, R93, RZ, PT ;  /* 0x000000ff5d00720c */ /* 0x000fe20003fc5270 */
[----:B------:R0:W-:Y:S01]  /*3900*/  MUFU.EX2 R156, R10 ;  /* 0x0000000a009c7308 */ /* 0x0001e20000000800 */
[----:B------:R-:W-:Y:S01]  /*3910*/  FMNMX.FTZ R7, R54, R7, !PT ;  /* 0x0000000736077209 */ /* 0x000fe20007810000 */
[-CC-:B------:R-:W-:Y:S01]  /*3920*/  FFMA.FTZ R21, R77, R13.reuse, -R64.reuse ;  /* 0x0000000d4d157223 */ /* 0x180fe20000010840 */
[----:B------:R-:W-:Y:S01]  /*3930*/  FSEL R60, R66, -INF , !P2 ;  /* 0xff800000423c7808 */ /* 0x000fe20005000000 */
[-CC-:B------:R-:W-:Y:S01]  /*3940*/  FFMA.FTZ R25, R39, R13.reuse, -R64.reuse ;  /* 0x0000000d27197223 */ /* 0x180fe20000010840 */
[----:B------:R-:W-:Y:S01]  /*3950*/  ISETP.GT.AND P2, PT, R28, 0x51, !P6 ;  /* 0x000000511c00780c */ /* 0x000fe20007744270 */
[--C-:B------:R-:W-:Y:S01]  /*3960*/  FFMA.FTZ R29, R33, R13, -R64.reuse ;  /* 0x0000000d211d7223 */ /* 0x100fe20000010840 */
[----:B------:R-:W-:Y:S01]  /*3970*/  FMNMX.FTZ R7, R56, R7, !PT ;  /* 0x0000000738077209 */ /* 0x000fe20007810000 */
[----:B------:R1:W-:Y:S01]  /*3980*/  MUFU.EX2 R158, R27 ;  /* 0x0000001b009e7308 */ /* 0x0003e20000000800 */
[----:B------:R-:W-:Y:S01]  /*3990*/  ISETP.NE.AND P5, PT, R68, RZ, PT ;  /* 0x000000ff4400720c */ /* 0x000fe20003fa5270 */
[-CC-:B0-----:R-:W-:Y:S01]  /*39a0*/  FFMA.FTZ R10, R43, R13.reuse, -R64.reuse ;  /* 0x0000000d2b0a7223 */ /* 0x181fe20000010840 */
[----:B------:R-:W-:Y:S01]  /*39b0*/  ISETP.LT.OR P2, PT, R26, 0x52, P2 ;  /* 0x000000521a00780c */ /* 0x000fe20001741670 */
[--C-:B------:R-:W-:Y:S01]  /*39c0*/  FFMA.FTZ R39, R49, R13, -R64.reuse ;  /* 0x0000000d31277223 */ /* 0x100fe20000010840 */
[----:B------:R-:W-:Y:S01]  /*39d0*/  FMNMX.FTZ R7, R58, R7, !PT ;  /* 0x000000073a077209 */ /* 0x000fe20007810000 */
[-CC-:B------:R-:W-:Y:S01]  /*39e0*/  FFMA.FTZ R31, R47, R13.reuse, -R64.reuse ;  /* 0x0000000d2f1f7223 */ /* 0x180fe20000010840 */
[----:B------:R-:W-:Y:S01]  /*39f0*/  ISETP.GT.AND P4, PT, R28, 0x59, !P5 ;  /* 0x000000591c00780c */ /* 0x000fe20006f84270 */
[----:B------:R0:W-:Y:S01]  /*3a00*/  MUFU.EX2 R152, R10 ;  /* 0x0000000a00987308 */ /* 0x0001e20000000800 */
[----:B------:R-:W-:Y:S01]  /*3a10*/  ISETP.LT.OR P3, PT, R26, 0x59, P3 ;  /* 0x000000591a00780c */ /* 0x000fe20001f61670 */
[-CC-:B-1----:R-:W-:Y:S01]  /*3a20*/  FFMA.FTZ R27, R37, R13.reuse, -R64.reuse ;  /* 0x0000000d251b7223 */ /* 0x182fe20000010840 */
[----:B------:R-:W-:Y:S01]  /*3a30*/  FSEL R28, R15, -INF , !P2 ;  /* 0xff8000000f1c7808 */ /* 0x000fe20005000000 */
[--C-:B------:R-:W-:Y:S01]  /*3a40*/  FFMA.FTZ R15, R41, R13, -R64.reuse ;  /* 0x0000000d290f7223 */ /* 0x100fe20000010840 */
[----:B------:R-:W-:Y:S01]  /*3a50*/  FMNMX.FTZ R7, R60, R7, !PT ;  /* 0x000000073c077209 */ /* 0x000fe20007810000 */
[-CC-:B------:R-:W-:Y:S01]  /*3a60*/  FFMA.FTZ R33, R73, R13.reuse, -R64.reuse ;  /* 0x0000000d49217223 */ /* 0x180fe20000010840 */
[----:B------:R-:W-:Y:S01]  /*3a70*/  ISETP.LT.OR P4, PT, R26, 0x5a, P4 ;  /* 0x0000005a1a00780c */ /* 0x000fe20002781670 */
[----:B------:R-:W-:Y:S01]  /*3a80*/  MUFU.EX2 R154, R27 ;  /* 0x0000001b009a7308 */ /* 0x000fe20000000800 */
[----:B------:R-:W-:Y:S01]  /*3a90*/  FSEL R26, R70, -INF , !P3 ;  /* 0xff800000461a7808 */ /* 0x000fe20005800000 */
[--C-:B0-----:R-:W-:Y:S01]  /*3aa0*/  FFMA.FTZ R10, R67, R13, -R64.reuse ;  /* 0x0000000d430a7223 */ /* 0x101fe20000010840 */
[----:B------:R-:W-:Y:S01]  /*3ab0*/  FMNMX.FTZ R7, R28, R7, !PT ;  /* 0x000000071c077209 */ /* 0x000fe20007810000 */
[-CC-:B------:R-:W-:Y:S01]  /*3ac0*/  FFMA.FTZ R47, R65, R13.reuse, -R64.reuse ;  /* 0x0000000d412f7223 */ /* 0x180fe20000010840 */
[----:B------:R-:W-:Y:S01]  /*3ad0*/  FSEL R62, R71, -INF , !P4 ;  /* 0xff800000473e7808 */ /* 0x000fe20006000000 */
[--C-:B------:R-:W-:Y:S01]  /*3ae0*/  FFMA.FTZ R35, R45, R13, -R64.reuse ;  /* 0x0000000d2d237223 */ /* 0x100fe20000010840 */
[----:B------:R-:W-:Y:S01]  /*3af0*/  FMNMX.FTZ R7, R26, R7, !PT ;  /* 0x000000071a077209 */ /* 0x000fe20007810000 */
[----:B------:R0:W-:Y:S01]  /*3b00*/  MUFU.EX2 R148, R10 ;  /* 0x0000000a00947308 */ /* 0x0001e20000000800 */
[----:B------:R-:W-:Y:S01]  /*3b10*/  ISETP.NE.AND P5, PT, R14, 0x1, PT ;  /* 0x000000010e00780c */ /* 0x000fe20003fa5270 */
[--C-:B------:R-:W-:Y:S01]  /*3b20*/  FFMA.FTZ R37, R75, R13, -R64.reuse ;  /* 0x0000000d4b257223 */ /* 0x100fe20000010840 */
[----:B------:R-:W-:Y:S01]  /*3b30*/  FMNMX.FTZ R7, R62, R7, !PT ;  /* 0x000000073e077209 */ /* 0x000fe20007810000 */
[-CC-:B------:R-:W-:Y:S01]  /*3b40*/  FFMA.FTZ R41, R81, R13.reuse, -R64.reuse ;  /* 0x0000000d51297223 */ /* 0x180fe20000010840 */
[-CC-:B------:R-:W-:Y:S01]  /*3b50*/  FFMA.FTZ R43, R53, R13.reuse, -R64.reuse ;  /* 0x0000000d352b7223 */ /* 0x180fe20000010840 */
[----:B------:R-:W-:-:S02]  /*3b60*/  FFMA.FTZ R45, R83, R13, -R64 ;  /* 0x0000000d532d7223 */ /* 0x000fc40000010840 */
[----:B------:R1:W-:Y:S01]  /*3b70*/  MUFU.EX2 R27, R15 ;  /* 0x0000000f001b7308 */ /* 0x0003e20000000800 */
[----:B0-----:R-:W1:Y:S05]  /*3b80*/  SHFL.BFLY PT, R10, R7, 0x2, 0x1f ;  /* 0x0c401f00070a7f89 */ /* 0x001e6a00000e0000 */
[----:B------:R-:W0:Y:S02]  /*3b90*/  @P5 LDC R49, c[0x0][0x44c] ;  /* 0x00011300ff315b82 */ /* 0x000e240000000800 */
[----:B------:R-:W2:Y:S08]  /*3ba0*/  MUFU.EX2 R21, R21 ;  /* 0x0000001500157308 */ /* 0x000eb00000000800 */
[----:B------:R-:W3:Y:S08]  /*3bb0*/  MUFU.EX2 R25, R25 ;  /* 0x0000001900197308 */ /* 0x000ef00000000800 */
[----:B------:R4:W-:Y:S01]  /*3bc0*/  MUFU.EX2 R144, R39 ;  /* 0x0000002700907308 */ /* 0x0009e20000000800 */
[----:B-1----:R-:W-:Y:S01]  /*3bd0*/  FMNMX.FTZ R15, R7, R10, !PT ;  /* 0x0000000a070f7209 */ /* 0x002fe20007810000 */
[----:B------:R-:W-:-:S04]  /*3be0*/  FFMA.FTZ R7, R57, R13, -R64 ;  /* 0x0000000d39077223 */ /* 0x000fc80000010840 */
[----:B------:R-:W1:Y:S01]  /*3bf0*/  SHFL.BFLY PT, R10, R15, 0x1, 0x1f ;  /* 0x0c201f000f0a7f89 */ /* 0x000e6200000e0000 */
[----:B0-----:R-:W-:Y:S01]  /*3c00*/  @P5 IMAD.HI.U32 R49, R22, R49, RZ ;  /* 0x0000003116315227 */ /* 0x001fe200078e00ff */
[----:B------:R0:W-:Y:S03]  /*3c10*/  MUFU.EX2 R140, R7 ;  /* 0x00000007008c7308 */ /* 0x0001e60000000800 */
[----:B----4-:R-:W-:-:S05]  /*3c20*/  FFMA.FTZ R39, R61, R13, -R64 ;  /* 0x0000000d3d277223 */ /* 0x010fca0000010840 */
[----:B------:R-:W-:Y:S08]  /*3c30*/  MUFU.EX2 R29, R29 ;  /* 0x0000001d001d7308 */ /* 0x000ff00000000800 */
[----:B------:R-:W-:Y:S01]  /*3c40*/  MUFU.EX2 R142, R39 ;  /* 0x00000027008e7308 */ /* 0x000fe20000000800 */
[----:B-1----:R-:W-:Y:S01]  /*3c50*/  FMNMX.FTZ R10, R15, R10, !PT ;  /* 0x0000000a0f0a7209 */ /* 0x002fe20007810000 */
[----:B------:R-:W-:-:S06]  /*3c60*/  FFMA.FTZ R15, R89, R13, -R64 ;  /* 0x0000000d590f7223 */ /* 0x000fcc0000010840 */
[----:B------:R-:W-:Y:S01]  /*3c70*/  MUFU.EX2 R31, R31 ;  /* 0x0000001f001f7308 */ /* 0x000fe20000000800 */
[C---:B------:R-:W-:Y:S01]  /*3c80*/  FSETP.NEU.FTZ.AND P2, PT, R10.reuse, -INF , PT ;  /* 0xff8000000a00780b */ /* 0x040fe20003f5d000 */
[----:B0-----:R-:W-:-:S05]  /*3c90*/  FMUL.FTZ R7, R10, R13 ;  /* 0x0000000d0a077220 */ /* 0x001fca0000410000 */
[----:B------:R-:W-:Y:S01]  /*3ca0*/  FSEL R7, R7, RZ, P2 ;  /* 0x000000ff07077208 */ /* 0x000fe20001000000 */
[----:B------:R-:W-:Y:S04]  /*3cb0*/  MUFU.EX2 R33, R33 ;  /* 0x0000002100217308 */ /* 0x000fe80000000800 */
        /* <DEDUP_REMOVED lines=12> */
[-C--:B------:R-:W-:Y:S01]  /*3d80*/  FFMA.FTZ R42, R42, R13.reuse, -R7 ;  /* 0x0000000d2a2a7223 */ /* 0x080fe20000010807 */
[----:B------:R-:W0:Y:S01]  /*3d90*/  MUFU.EX2 R0, R0 ;  /* 0x0000000000007308 */ /* 0x000e220000000800 */
[----:B--2---:R-:W-:Y:S01]  /*3da0*/  FADD.FTZ R6, R156, R21 ;  /* 0x000000159c067221 */ /* 0x004fe20000010000 */
[-CC-:B------:R-:W-:Y:S01]  /*3db0*/  FFMA.FTZ R44, R44, R13.reuse, -R7.reuse ;  /* 0x0000000d2c2c7223 */ /* 0x180fe20000010807 */
[-CC-:B------:R-:W-:Y:S01]  /*3dc0*/  FFMA.FTZ R46, R46, R13.reuse, -R7.reuse ;  /* 0x0000000d2e2e7223 */ /* 0x180fe20000010807 */
[-CC-:B------:R-:W-:Y:S01]  /*3dd0*/  FFMA.FTZ R48, R48, R13.reuse, -R7.reuse ;  /* 0x0000000d30307223 */ /* 0x180fe20000010807 */
[----:B---3--:R-:W-:Y:S01]  /*3de0*/  FADD.FTZ R39, R25, R6 ;  /* 0x0000000619277221 */ /* 0x008fe20000010000 */
[-CC-:B------:R-:W-:Y:S01]  /*3df0*/  FFMA.FTZ R50, R50, R13.reuse, -R7.reuse ;  /* 0x0000000d32327223 */ /* 0x180fe20000010807 */
[-C--:B------:R-:W-:Y:S01]  /*3e00*/  FFMA.FTZ R52, R52, R13.reuse, -R7 ;  /* 0x0000000d34347223 */ /* 0x080fe20000010807 */
        /* <DEDUP_REMOVED lines=8> */
[----:B------:R2:W3:Y:S01]  /*3e90*/  MUFU.EX2 R159, R32 ;  /* 0x00000020009f7308 */ /* 0x0004e20000000800 */
[----:B0-----:R-:W-:Y:S01]  /*3ea0*/  FADD.FTZ R39, R0, R157 ;  /* 0x0000009d00277221 */ /* 0x001fe20000010000 */
[-CC-:B------:R-:W-:Y:S01]  /*3eb0*/  FFMA.FTZ R26, R26, R13.reuse, -R7.reuse ;  /* 0x0000000d1a1a7223 */ /* 0x180fe20000010807 */
[----:B------:R-:W-:Y:S01]  /*3ec0*/  FFMA.FTZ R62, R62, R13, -R7 ;  /* 0x0000000d3e3e7223 */ /* 0x000fe20000010807 */
[----:B------:R-:W-:-:S02]  /*3ed0*/  F2FP.BF16.F32.PACK_AB R156, R21, R156 ;  /* 0x0000009c159c723e */ /* 0x000fc400000010ff */
[----:B------:R-:W-:Y:S02]  /*3ee0*/  F2FP.BF16.F32.PACK_AB R157, R157, R0 ;  /* 0x000000009d9d723e */ /* 0x000fe400000010ff */
[----:B------:R-:W0:Y:S01]  /*3ef0*/  MUFU.EX2 R12, R12 ;  /* 0x0000000c000c7308 */ /* 0x000e220000000800 */
[C---:B--2---:R-:W-:Y:S01]  /*3f00*/  FADD.FTZ R32, R29.reuse, R6 ;  /* 0x000000061d207221 */ /* 0x044fe20000010000 */
[----:B-1----:R-:W-:Y:S01]  /*3f10*/  FADD.FTZ R6, R30, R39 ;  /* 0x000000271e067221 */ /* 0x002fe20000010000 */
[----:B------:R-:W-:Y:S02]  /*3f20*/  F2FP.BF16.F32.PACK_AB R158, R158, R25 ;  /* 0x000000199e9e723e */ /* 0x000fe400000010ff */
[----:B------:R-:W-:-:S03]  /*3f30*/  F2FP.BF16.F32.PACK_AB R152, R29, R152 ;  /* 0x000000981d98723e */ /* 0x000fc600000010ff */
[----:B------:R1:W2:Y:S01]  /*3f40*/  MUFU.EX2 R153, R34 ;  /* 0x0000002200997308 */ /* 0x0002a20000000800 */
[C---:B---3--:R-:W-:Y:S01]  /*3f50*/  FADD.FTZ R39, R159.reuse, R6 ;  /* 0x000000069f277221 */ /* 0x048fe20000010000 */
[----:B------:R-:W-:-:S06]  /*3f60*/  F2FP.BF16.F32.PACK_AB R159, R159, R30 ;  /* 0x0000001e9f9f723e */ /* 0x000fcc00000010ff */
[----:B------:R-:W3:Y:S01]  /*3f70*/  MUFU.EX2 R20, R20 ;  /* 0x0000001400147308 */ /* 0x000ee20000000800 */
[----:B0-----:R-:W-:Y:S01]  /*3f80*/  FADD.FTZ R6, R12, R39 ;  /* 0x000000270c067221 */ /* 0x001fe20000010000 */
[----:B-1----:R-:W0:Y:S06]  /*3f90*/  @P5 LDC R34, c[0x0][0x450] ;  /* 0x00011400ff225b82 */ /* 0x002e2c0000000800 */
[----:B------:R-:W1:Y:S01]  /*3fa0*/  MUFU.EX2 R155, R36 ;  /* 0x00000024009b7308 */ /* 0x000e620000000800 */
[C---:B--2---:R-:W-:Y:S01]  /*3fb0*/  FADD.FTZ R39, R153.reuse, R6 ;  /* 0x0000000699277221 */ /* 0x044fe20000010000 */
[----:B------:R-:W-:Y:S01]  /*3fc0*/  F2FP.BF16.F32.PACK_AB R153, R153, R12 ;  /* 0x0000000c9999723e */ /* 0x000fe200000010ff */
[----:B------:R-:W-:-:S05]  /*3fd0*/  VIADD R12, R74, 0xfffffffe ;  /* 0xfffffffe4a0c7836 */ /* 0x000fca0000000000 */
[----:B------:R2:W-:Y:S01]  /*3fe0*/  MUFU.EX2 R136, R47 ;  /* 0x0000002f00887308 */ /* 0x0005e20000000800 */
[----:B---3--:R-:W-:-:S07]  /*3ff0*/  FADD.FTZ R6, R20, R39 ;  /* 0x0000002714067221 */ /* 0x008fce0000010000 */
[----:B------:R-:W3:Y:S01]  /*4000*/  MUFU.EX2 R24, R24 ;  /* 0x0000001800187308 */ /* 0x000ee20000000800 */
[----:B--2---:R-:W-:Y:S01]  /*4010*/  FADD.FTZ R47, R31, R32 ;  /* 0x000000201f2f7221 */ /* 0x004fe20000010000 */
[----:B-1----:R-:W-:Y:S01]  /*4020*/  FADD.FTZ R39, R155, R6 ;  /* 0x000000069b277221 */ /* 0x002fe20000010000 */
[----:B0-----:R-:W-:Y:S02]  /*4030*/  @P5 SHF.R.U32.HI R22, RZ, R34, R49 ;  /* 0x00000022ff165219 */ /* 0x001fe40000011631 */
[----:B------:R-:W-:Y:S01]  /*4040*/  FADD.FTZ R47, R154, R47 ;  /* 0x0000002f9a2f7221 */ /* 0x000fe20000010000 */
[----:B------:R-:W-:Y:S02]  /*4050*/  ISETP.GE.AND P5, PT, R3, 0x1, PT ;  /* 0x000000010300780c */ /* 0x000fe40003fa6270 */
[----:B------:R0:W1:Y:S01]  /*4060*/  MUFU.EX2 R150, R35 ;  /* 0x0000002300967308 */ /* 0x0000620000000800 */
[----:B------:R-:W-:Y:S01]  /*4070*/  FADD.FTZ R32, R148, R47 ;  /* 0x0000002f94207221 */ /* 0x000fe20000010000 */
[----:B------:R-:W-:Y:S01]  /*4080*/  IMAD.IADD R23, R23, 0x1, R22 ;  /* 0x0000000117177824 */ /* 0x000fe200078e0216 */
[----:B------:R-:W-:-:S02]  /*4090*/  F2FP.BF16.F32.PACK_AB R154, R154, R31 ;  /* 0x0000001f9a9a723e */ /* 0x000fc400000010ff */
[C---:B------:R-:W-:Y:S01]  /*40a0*/  FADD.FTZ R32, R27.reuse, R32 ;  /* 0x000000201b207221 */ /* 0x040fe20000010000 */
[----:B------:R-:W-:Y:S01]  /*40b0*/  F2FP.BF16.F32.PACK_AB R148, R27, R148 ;  /* 0x000000941b94723e */ /* 0x000fe200000010ff */
[----:B------:R-:W-:Y:S01]  /*40c0*/  IMAD.IADD R2, R23, 0x1, R2 ;  /* 0x0000000117027824 */ /* 0x000fe200078e0202 */
[----:B------:R-:W2:Y:S01]  /*40d0*/  MUFU.EX2 R149, R38 ;  /* 0x0000002600957308 */ /* 0x000ea20000000800 */
[----:B------:R-:W-:Y:S01]  /*40e0*/  FADD.FTZ R47, R33, R32 ;  /* 0x00000020212f7221 */ /* 0x000fe20000010000 */
[----:B---3--:R-:W-:Y:S01]  /*40f0*/  FADD.FTZ R6, R24, R39 ;  /* 0x0000002718067221 */ /* 0x008fe20000010000 */
[----:B0-----:R-:W-:Y:S01]  /*4100*/  FFMA.FTZ R35, R85, R13, -R64 ;  /* 0x0000000d55237223 */ /* 0x001fe20000010840 */
[----:B------:R-:W-:-:S04]  /*4110*/  F2FP.BF16.F32.PACK_AB R155, R155, R20 ;  /* 0x000000149b9b723e */ /* 0x000fc800000010ff */
[----:B------:R-:W0:Y:S01]  /*4120*/  MUFU.EX2 R37, R37 ;  /* 0x0000002500257308 */ /* 0x000e220000000800 */
[C---:B-1----:R-:W-:Y:S01]  /*4130*/  FADD.FTZ R32, R150.reuse, R47 ;  /* 0x0000002f96207221 */ /* 0x042fe20000010000 */
[----:B------:R-:W-:-:S06]  /*4140*/  F2FP.BF16.F32.PACK_AB R150, R150, R33 ;  /* 0x000000219696723e */ /* 0x000fcc00000010ff */
[----:B------:R-:W1:Y:S01]  /*4150*/  MUFU.EX2 R40, R40 ;  /* 0x0000002800287308 */ /* 0x000e620000000800 */
[C---:B--2---:R-:W-:Y:S01]  /*4160*/  FADD.FTZ R39, R149.reuse, R6 ;  /* 0x0000000695277221 */ /* 0x044fe20000010000 */
[----:B------:R-:W-:-:S06]  /*4170*/  F2FP.BF16.F32.PACK_AB R149, R149, R24 ;  /* 0x000000189595723e */ /* 0x000fcc00000010ff */
[----:B------:R-:W2:Y:S01]  /*4180*/  MUFU.EX2 R151, R42 ;  /* 0x0000002a00977308 */ /* 0x000ea20000000800 */
[----:B0-----:R-:W-:-:S04]  /*4190*/  FADD.FTZ R47, R37, R32 ;  /* 0x00000020252f7221 */ /* 0x001fc80000010000 */
[C---:B------:R-:W-:Y:S01]  /*41a0*/  FADD.FTZ R32, R144.reuse, R47 ;  /* 0x0000002f90207221 */ /* 0x040fe20000010000 */
[----:B------:R-:W-:Y:S02]  /*41b0*/  F2FP.BF16.F32.PACK_AB R144, R144, R37 ;  /* 0x000000259090723e */ /* 0x000fe400000010ff */
[----:B------:R-:W0:Y:S01]  /*41c0*/  MUFU.EX2 R41, R41 ;  /* 0x0000002900297308 */ /* 0x000e220000000800 */
[----:B-1----:R-:W-:-:S07]  /*41d0*/  FADD.FTZ R6, R40, R39 ;  /* 0x0000002728067221 */ /* 0x002fce0000010000 */
[----:B------:R-:W1:Y:S01]  /*41e0*/  MUFU.EX2 R44, R44 ;  /* 0x0000002c002c7308 */ /* 0x000e620000000800 */
[C---:B--2---:R-:W-:Y:S01]  /*41f0*/  FADD.FTZ R7, R151.reuse, R6 ;  /* 0x0000000697077221 */ /* 0x044fe20000010000 */
[----:B------:R-:W-:-:S06]  /*4200*/  F2FP.BF16.F32.PACK_AB R151, R151, R40 ;  /* 0x000000289797723e */ /* 0x000fcc00000010ff */
[----:B------:R2:W3:Y:S01]  /*4210*/  MUFU.EX2 R146, R43 ;  /* 0x0000002b00927308 */ /* 0x0004e20000000800 */
[----:B0-----:R-:W-:-:S07]  /*4220*/  FADD.FTZ R39, R41, R32 ;  /* 0x0000002029277221 */ /* 0x001fce0000010000 */
[----:B------:R-:W0:Y:S01]  /*4230*/  MUFU.EX2 R145, R46 ;  /* 0x0000002e00917308 */ /* 0x000e220000000800 */
[-CC-:B--2---:R-:W-:Y:S01]  /*4240*/  FFMA.FTZ R43, R87, R13.reuse, -R64.reuse ;  /* 0x0000000d572b7223 */ /* 0x184fe20000010840 */
[----:B-1----:R-:W-:Y:S01]  /*4250*/  FADD.FTZ R6, R44, R7 ;  /* 0x000000072c067221 */ /* 0x002fe20000010000 */
[----:B------:R-:W-:-:S05]  /*4260*/  FFMA.FTZ R64, R69, R13, -R64 ;  /* 0x0000000d45407223 */ /* 0x000fca0000010840 */
[----:B------:R-:W1:Y:S01]  /*4270*/  MUFU.EX2 R45, R45 ;  /* 0x0000002d002d7308 */ /* 0x000e620000000800 */
[C---:B---3--:R-:W-:Y:S01]  /*4280*/  FADD.FTZ R32, R146.reuse, R39 ;  /* 0x0000002792207221 */ /* 0x048fe20000010000 */
[----:B------:R-:W-:-:S06]  /*4290*/  F2FP.BF16.F32.PACK_AB R146, R146, R41 ;  /* 0x000000299292723e */ /* 0x000fcc00000010ff */
[----:B------:R-:W2:Y:S01]  /*42a0*/  MUFU.EX2 R48, R48 ;  /* 0x0000003000307308 */ /* 0x000ea20000000800 */
[C---:B0-----:R-:W-:Y:S01]  /*42b0*/  FADD.FTZ R7, R145.reuse, R6 ;  /* 0x0000000691077221 */ /* 0x041fe20000010000 */
[----:B------:R-:W-:-:S06]  /*42c0*/  F2FP.BF16.F32.PACK_AB R145, R145, R44 ;  /* 0x0000002c9191723e */ /* 0x000fcc00000010ff */
[----:B------:R-:W0:Y:S01]  /*42d0*/  MUFU.EX2 R147, R50 ;  /* 0x0000003200937308 */ /* 0x000e220000000800 */
[----:B-1----:R-:W-:-:S04]  /*42e0*/  FADD.FTZ R21, R45, R32 ;  /* 0x000000202d157221 */ /* 0x002fc80000010000 */
[C---:B------:R-:W-:Y:S01]  /*42f0*/  FADD.FTZ R22, R140.reuse, R21 ;  /* 0x000000158c167221 */ /* 0x040fe20000010000 */
[----:B------:R-:W-:Y:S02]  /*4300*/  F2FP.BF16.F32.PACK_AB R140, R140, R45 ;  /* 0x0000002d8c8c723e */ /* 0x000fe400000010ff */
[----:B------:R-:W1:Y:S01]  /*4310*/  MUFU.EX2 R35, R35 ;  /* 0x0000002300237308 */ /* 0x000e620000000800 */
[----:B--2---:R-:W-:-:S07]  /*4320*/  FADD.FTZ R6, R48, R7 ;  /* 0x0000000730067221 */ /* 0x004fce0000010000 */
        /* <DEDUP_REMOVED lines=26> */
[C---:B0-----:R-:W-:Y:S01]  /*44d0*/  F2FP.BF16.F32.PACK_AB R138, R64.reuse, R15 ;  /* 0x0000000f408a723e */ /* 0x041fe200000010ff */
[----:B------:R-:W-:-:S06]  /*44e0*/  FADD.FTZ R7, R64, R7 ;  /* 0x0000000740077221 */ /* 0x000fcc0000010000 */
[----:B------:R-:W0:Y:S01]  /*44f0*/  MUFU.EX2 R139, R62 ;  /* 0x0000003e008b7308 */ /* 0x000e220000000800 */
[C---:B-1----:R-:W-:Y:S01]  /*4500*/  FADD.FTZ R15, R137.reuse, R0 ;  /* 0x00000000890f7221 */ /* 0x042fe20000010000 */
[----:B------:R-:W-:-:S03]  /*4510*/  F2FP.BF16.F32.PACK_AB R137, R137, R60 ;  /* 0x0000003c8989723e */ /* 0x000fc600000010ff */
[----:B--2---:R-:W-:-:S04]  /*4520*/  FADD.FTZ R6, R26, R15 ;  /* 0x0000000f1a067221 */ /* 0x004fc80000010000 */
[C---:B0-----:R-:W-:Y:S01]  /*4530*/  FADD.FTZ R6, R139.reuse, R6 ;  /* 0x000000068b067221 */ /* 0x041fe20000010000 */
[----:B------:R-:W-:Y:S01]  /*4540*/  F2FP.BF16.F32.PACK_AB R139, R139, R26 ;  /* 0x0000001a8b8b723e */ /* 0x000fe200000010ff */
        /* <DEDUP_REMOVED lines=11> */
.L_x_930:
[----:B------:R-:W-:-:S13]  /*4600*/  ISETP.NE.AND P2, PT, R3, 0x1, PT ;  /* 0x000000010300780c */ /* 0x000fda0003f45270 */
[----:B------:R-:W0:Y:S02]  /*4610*/  @P2 LDC.64 R20, c[0x0][0x9e8] ;  /* 0x00027a00ff142b82 */ /* 0x000e240000000a00 */
[----:B0-----:R-:W-:-:S05]  /*4620*/  @P2 IMAD.HI.U32 R20, R0, R20, RZ ;  /* 0x0000001400142227 */ /* 0x001fca00078e00ff */
[----:B------:R-:W-:-:S07]  /*4630*/  @P2 SHF.R.U32.HI R0, RZ, R21, R20 ;  /* 0x00000015ff002219 */ /* 0x000fce0000011614 */
.L_x_931:
[----:B------:R-:W-:-:S05]  /*4640*/  IMAD R3, R0, R3, R3 ;  /* 0x0000000300037224 */ /* 0x000fca00078e0203 */
[----:B------:R-:W-:-:S07]  /*4650*/  VIMNMX R2, R2, R3, PT ;  /* 0x0000000302027248 */ /* 0x000fce0003fe0100 */
.L_x_929:
[----:B------:R-:W-:Y:S01]  /*4660*/  IMAD.HI R3, R2, 0x2aaaaaab, RZ ;  /* 0x2aaaaaab02037827 */ /* 0x000fe200078e02ff */
[----:B------:R-:W-:Y:S01]  /*4670*/  UMOV UR4, URZ ;  /* 0x0000003f00047c82 */ /* 0x000fe20008000000 */
[----:B------:R-:W-:Y:S02]  /*4680*/  CS2R R86, SRZ ;  /* 0x0000000000567805 */ /* 0x000fe4000001ff00 */
[----:B------:R-:W-:Y:S01]  /*4690*/  CS2R R84, SRZ ;  /* 0x0000000000547805 */ /* 0x000fe2000001ff00 */
[----:B------:R-:W-:Y:S01]  /*46a0*/  IMAD.MOV.U32 R2, RZ, RZ, 0x3f800000 ;  /* 0x3f800000ff027424 */ /* 0x000fe200078e00ff */
[----:B------:R-:W-:Y:S01]  /*46b0*/  SHF.R.U32.HI R20, RZ, 0x1f, R3 ;  /* 0x0000001fff147819 */ /* 0x000fe20000011603 */
[----:B------:R-:W-:Y:S01]  /*46c0*/  IMAD.MOV.U32 R0, RZ, RZ, 0x3f800000 ;  /* 0x3f800000ff007424 */ /* 0x000fe200078e00ff */
[----:B------:R-:W-:Y:S02]  /*46d0*/  CS2R R82, SRZ ;  /* 0x0000000000527805 */ /* 0x000fe4000001ff00 */
[----:B------:R-:W-:-:S02]  /*46e0*/  CS2R R80, SRZ ;  /* 0x0000000000507805 */ /* 0x000fc4000001ff00 */
[----:B------:R-:W-:Y:S01]  /*46f0*/  LEA.HI.SX32 R20, R3, R20, 0x1c ;  /* 0x0000001403147211 */ /* 0x000fe200078fe2ff */
[----:B------:R-:W-:Y:S01]  /*4700*/  IMAD.MOV.U32 R3, RZ, RZ, RZ ;  /* 0x000000ffff037224 */ /* 0x000fe200078e00ff */
[----:B------:R-:W-:Y:S02]  /*4710*/  CS2R R78, SRZ ;  /* 0x00000000004e7805 */ /* 0x000fe4000001ff00 */
[----:B------:R-:W-:Y:S02]  /*4720*/  CS2R R76, SRZ ;  /* 0x00000000004c7805 */ /* 0x000fe4000001ff00 */
[----:B------:R-:W-:Y:S02]  /*4730*/  VIMNMX R15, R17, R20, !PT ;  /* 0x00000014110f7248 */ /* 0x000fe40007fe0100 */
[----:B------:R-:W-:Y:S02]  /*4740*/  CS2R R74, SRZ ;  /* 0x00000000004a7805 */ /* 0x000fe4000001ff00 */
[----:B------:R-:W-:-:S02]  /*4750*/  CS2R R72, SRZ ;  /* 0x0000000000487805 */ /* 0x000fc4000001ff00 */
[----:B------:R-:W-:Y:S02]  /*4760*/  CS2R R70, SRZ ;  /* 0x0000000000467805 */ /* 0x000fe4000001ff00 */
[----:B------:R-:W-:Y:S02]  /*4770*/  ISETP.GE.AND P2, PT, R12, R15, PT ;  /* 0x0000000f0c00720c */ /* 0x000fe40003f46270 */
        /* <DEDUP_REMOVED lines=23> */
[----:B------:R-:W-:Y:S06]  /*48f0*/  @!P2 BRA `(.L_x_932) ;  /* 0x0000003000e4a947 */ /* 0x000fec0003800000 */
[----:B------:R-:W-:Y:S01]  /*4900*/  IMAD.MOV.U32 R20, RZ, RZ, RZ ;  /* 0x000000ffff147224 */ /* 0x000fe200078e00ff */
[----:B------:R-:W-:Y:S01]  /*4910*/  UMOV UR5, URZ ;  /* 0x0000003f00057c82 */ /* 0x000fe20008000000 */
[----:B------:R-:W-:Y:S01]  /*4920*/  IMAD.MOV.U32 R2, RZ, RZ, 0x3f800000 ;  /* 0x3f800000ff027424 */ /* 0x000fe200078e00ff */
[----:B------:R-:W-:Y:S01]  /*4930*/  ULDC UR6, c[0x0][0x9e4] ;  /* 0x0002790000067ab9 */ /* 0x000fe20000000800 */
[----:B------:R-:W-:Y:S01]  /*4940*/  IMAD.MOV.U32 R87, RZ, RZ, RZ ;  /* 0x000000ffff577224 */ /* 0x000fe200078e00ff */
[----:B------:R-:W-:Y:S01]  /*4950*/  ULDC UR60, c[0x0][0x288] ;  /* 0x0000a200003c7ab9 */ /* 0x000fe20000000800 */
[----:B------:R-:W-:Y:S01]  /*4960*/  ULDC UR7, c[0x0][0x2f0] ;  /* 0x0000bc0000077ab9 */ /* 0x000fe20000000800 */
[----:B------:R-:W-:-:S05]  /*4970*/  ULDC UR56, c[0x0][0x9d8] ;  /* 0x0002760000387ab9 */ /* 0x000fca0000000800 */
.L_x_949:
[----:B------:R-:W-:-:S04]  /*4980*/  UIADD3 UR4, UR5, 0x1, URZ ;  /* 0x0000000105047890 */ /* 0x000fc8000fffe03f */
[----:B------:R-:W-:-:S04]  /*4990*/  UISETP.NE.AND UP0, UPT, UR4, 0x2, UPT ;  /* 0x000000020400788c */ /* 0x000fc8000bf05270 */
[----:B------:R-:W-:Y:S02]  /*49a0*/  USEL UR10, URZ, 0x1, UP0 ;  /* 0x000000013f0a7887 */ /* 0x000fe40008000000 */
[----:B------:R-:W-:-:S04]  /*49b0*/  USEL UR4, UR4, URZ, UP0 ;  /* 0x0000003f04047287 */ /* 0x000fc80008000000 */
[----:B------:R-:W-:Y:S01]  /*49c0*/  LOP3.LUT R3, R20, UR10, RZ, 0x3c, !PT ;  /* 0x0000000a14037c12 */ /* 0x000fe2000f8e3cff */
[----:B------:R-:W-:Y:S07]  /*49d0*/  @!P0 BRA `(.L_x_933) ;  /* 0x0000000000048947 */ /* 0x000fee0003800000 */
[----:B------:R-:W-:Y:S01]  /*49e0*/  BPT.TRAP 0x1 ;  /* 0x000000040000795c */ /* 0x000fe20000300000 */
.L_x_933:
[----:B------:R-:W-:Y:S01]  /*49f0*/  ULEA UR59, UR4, UR57, 0x3 ;  /* 0x00000039043b7291 */ /* 0x000fe2000f8e183f */
[----:B------:R-:W-:-:S08]  /*4a00*/  SHF.L.U32 R13, R3, 0x1f, RZ ;  /* 0x0000001f030d7819 */ /* 0x000fd000000006ff */
[----:B------:R0:W1:Y:S01]  /*4a10*/  SYNCS.PHASECHK.TRANS64.TRYWAIT P2, [UR59+0x2a830], R13 ;  /* 0x02a8300dff0075a7 */ /* 0x000062000804017b */
[----:B------:R-:W-:Y:S05]  /*4a20*/  @!P0 BRA `(.L_x_934) ;  /* 0x0000000000048947 */ /* 0x000fea0003800000 */
[----:B------:R-:W-:Y:S01]  /*4a30*/  BPT.TRAP 0x1 ;  /* 0x000000040000795c */ /* 0x000fe20000300000 */
.L_x_934:
[----:B-1----:R-:W-:Y:S05]  /*4a40*/  @P2 BRA `(.L_x_935) ;  /* 0x0000000000082947 */ /* 0x002fea0003800000 */
[----:B------:R-:W1:Y:S02]  /*4a50*/  SYNCS.PHASECHK.TRANS64.TRYWAIT P2, [UR59+0x2a830], R13 ;  /* 0x02a8300dff0075a7 */ /* 0x000e64000804017b */
[----:B-1----:R-:W-:Y:S05]  /*4a60*/  @!P2 BRA `(.L_x_936) ;  /* 0x000000f000bca947 */ /* 0x002fea0003800000 */
.L_x_935:
[----:B------:R-:W-:Y:S01]  /*4a70*/  R2UR UR52, R4 ;  /* 0x00000000043472ca */ /* 0x000fe200000e0000 */
[----:B------:R-:W-:Y:S01]  /*4a80*/  UIMAD UR50, UR4, 0x900, UR58 ;  /* 0x00000900043278a4 */ /* 0x000fe2000f8e023a */
[----:B------:R-:W-:Y:S01]  /*4a90*/  R2UR UR53, R5 ;  /* 0x00000000053572ca */ /* 0x000fe200000e0000 */
[----:B------:R-:W-:Y:S01]  /*4aa0*/  WARPGROUP.ARRIVE ;  /* 0x00000000000079c5 */ /* 0x000fe20000000000 */
[----:B------:R-:W-:Y:S01]  /*4ab0*/  UMOV UR55, 0x40000040 ;  /* 0x4000004000377882 */ /* 0x000fe20000000000 */
[----:B------:R-:W-:Y:S01]  /*4ac0*/  UIADD3 UR10, UR50, 0x2, URZ ;  /* 0x00000002320a7890 */ /* 0x000fe2000fffe03f */
[-C--:B------:R-:W-:Y:S01]  /*4ad0*/  FMUL.FTZ R24, R24, R0.reuse ;  /* 0x0000000018187220 */ /* 0x080fe20000410000 */
[----:B------:R-:W-:Y:S01]  /*4ae0*/  UMOV UR11, 0x40000040 ;  /* 0x40000040000b7882 */ /* 0x000fe20000000000 */
[----:B------:R-:W-:Y:S01]  /*4af0*/  UMOV UR54, UR50 ;  /* 0x0000003200367c82 */ /* 0x000fe20008000000 */
[----:B------:R-:W-:Y:S01]  /*4b00*/  UIADD3 UR14, UR50, 0x4, URZ ;  /* 0x00000004320e7890 */ /* 0x000fe2000fffe03f */
[-C--:B------:R-:W-:Y:S01]  /*4b10*/  FMUL.FTZ R25, R25, R0.reuse ;  /* 0x0000000019197220 */ /* 0x080fe20000410000 */
[----:B------:R-:W-:Y:S01]  /*4b20*/  UMOV UR15, 0x40000040 ;  /* 0x40000040000f7882 */ /* 0x000fe20000000000 */
[----:B------:R-:W-:Y:S01]  /*4b30*/  UIADD3 UR18, UR50, 0x6, URZ ;  /* 0x0000000632127890 */ /* 0x000fe2000fffe03f */
[-C--:B------:R-:W-:Y:S01]  /*4b40*/  FMUL.FTZ R28, R28, R0.reuse ;  /* 0x000000001c1c7220 */ /* 0x080fe20000410000 */
[----:B------:R-:W-:Y:S01]  /*4b50*/  UMOV UR19, 0x40000040 ;  /* 0x4000004000137882 */ /* 0x000fe20000000000 */
[----:B------:R-:W-:Y:S01]  /*4b60*/  HGMMA.64x96x16.F32.BF16 R88, gdesc[UR52], RZ, !UPT, gsb0 ;  /* 0x01600000345879f0 */ /* 0x000fe2000c0018ff */
[----:B------:R-:W-:Y:S01]  /*4b70*/  UIADD3 UR22, UR50, 0x300, URZ ;  /* 0x0000030032167890 */ /* 0x000fe2000fffe03f */
[-C--:B------:R-:W-:Y:S01]  /*4b80*/  FMUL.FTZ R29, R29, R0.reuse ;  /* 0x000000001d1d7220 */ /* 0x080fe20000410000 */
[----:B------:R-:W-:Y:S01]  /*4b90*/  UMOV UR23, 0x40000040 ;  /* 0x4000004000177882 */ /* 0x000fe20000000000 */
        /* <DEDUP_REMOVED lines=108> */
[----:B------:R-:W-:Y:S05]  /*5260*/  @!P0 BRA `(.L_x_937) ;  /* 0x0000000000048947 */ /* 0x000fea0003800000 */
[----:B------:R-:W-:Y:S01]  /*5270*/  BPT.TRAP 0x1 ;  /* 0x000000040000795c */ /* 0x000fe20000300000 */
.L_x_937:
[----:B------:R-:W-:Y:S01]  /*5280*/  ULEA UR11, UR5, UR57, 0x3 ;  /* 0x00000039050b7291 */ /* 0x000fe2000f8e183f */
[----:B------:R-:W-:-:S08]  /*5290*/  SHF.L.U32 R0, R20, 0x1f, RZ ;  /* 0x0000001f14007819 */ /* 0x000fd000000006ff */
[----:B------:R2:W3:Y:S01]  /*52a0*/  SYNCS.PHASECHK.TRANS64.TRYWAIT P2, [UR11+0x2a850], R0 ;  /* 0x02a85000ff0075a7 */ /* 0x0004e2000804014b */
[----:B------:R-:W-:Y:S05]  /*52b0*/  @!P0 BRA `(.L_x_938) ;  /* 0x0000000000048947 */ /* 0x000fea0003800000 */
[----:B------:R-:W-:Y:S01]  /*52c0*/  BPT.TRAP 0x1 ;  /* 0x000000040000795c */ /* 0x000fe20000300000 */
.L_x_938:
[----:B---3--:R-:W-:Y:S05]  /*52d0*/  @P2 BRA `(.L_x_939) ;  /* 0x0000000000082947 */ /* 0x008fea0003800000 */
[----:B------:R-:W3:Y:S02]  /*52e0*/  SYNCS.PHASECHK.TRANS64.TRYWAIT P2, [UR11+0x2a850], R0 ;  /* 0x02a85000ff0075a7 */ /* 0x000ee4000804014b */
[----:B---3--:R-:W-:Y:S05]  /*52f0*/  @!P2 BRA `(.L_x_940) ;  /* 0x000000e800b0a947 */ /* 0x008fea0003800000 */
.L_x_939:
[----:B------:R-:W-:Y:S01]  /*5300*/  UIADD3 UR10, UR57, 0x400, URZ ;  /* 0x00000400390a7890 */ /* 0x000fe2000fffe03f */
[----:B------:R-:W-:Y:S01]  /*5310*/  WARPGROUP.ARRIVE ;  /* 0x00000000000079c5 */ /* 0x000fe20000000000 */
[----:B------:R-:W-:Y:S01]  /*5320*/  UMOV UR15, 0x40000040 ;  /* 0x40000040000f7882 */ /* 0x000fe20000000000 */
[----:B------:R-:W-:Y:S01]  /*5330*/  ISETP.NE.AND P3, PT, R14, 0x1, PT ;  /* 0x000000010e00780c */ /* 0x000fe20003f65270 */
[----:B------:R-:W-:Y:S01]  /*5340*/  USHF.R.U32.HI UR10, URZ, 0x4, UR10 ;  /* 0x000000043f0a7899 */ /* 0x000fe2000801160a */
[----:B0-2---:R-:W-:Y:S01]  /*5350*/  FMUL.FTZ R0, R90, UR56 ;  /* 0x000000385a007c20 */ /* 0x005fe20008410000 */
[----:B------:R-:W-:Y:S01]  /*5360*/  FMUL.FTZ R108, R108, UR56 ;  /* 0x000000386c6c7c20 */ /* 0x000fe20008410000 */
[----:B------:R-:W-:Y:S01]  /*5370*/  FMUL.FTZ R168, R100, UR56 ;  /* 0x0000003864a87c20 */ /* 0x000fe20008410000 */
[----:B------:R-:W-:Y:S01]  /*5380*/  ULOP3.LUT UR10, UR10, 0x3fff, URZ, 0xc0, !UPT ;  /* 0x00003fff0a0a7892 */ /* 0x000fe2000f8ec03f */
[----:B------:R-:W-:Y:S01]  /*5390*/  FMUL.FTZ R2, R91, UR56 ;  /* 0x000000385b027c20 */ /* 0x000fe20008410000 */
[----:B------:R0:W2:Y:S01]  /*53a0*/  MUFU.TANH R100, R108 ;  /* 0x0000006c00647308 */ /* 0x0000a20000002400 */
[----:B------:R-:W-:Y:S01]  /*53b0*/  FMUL.FTZ R23, R99, UR56 ;  /* 0x0000003863177c20 */ /* 0x000fe20008410000 */
[----:B------:R-:W-:Y:S01]  /*53c0*/  ULOP3.LUT UR10, UR10, 0x3000000, URZ, 0xfc, !UPT ;  /* 0x030000000a0a7892 */ /* 0x000fe2000f8efc3f */
[----:B------:R-:W-:Y:S01]  /*53d0*/  FMUL.FTZ R91, R103, UR56 ;  /* 0x00000038675b7c20 */ /* 0x000fe20008410000 */
[----:B------:R-:W-:Y:S01]  /*53e0*/  FMUL.FTZ R99, R111, UR56 ;  /* 0x000000386f637c20 */ /* 0x000fe20008410000 */
[----:B------:R-:W-:Y:S01]  /*53f0*/  FMUL.FTZ R103, R115, UR56 ;  /* 0x0000003873677c20 */ /* 0x000fe20008410000 */
[----:B------:R-:W-:Y:S01]  /*5400*/  UIMAD UR10, UR5, 0x600, UR10 ;  /* 0x00000600050a78a4 */ /* 0x000fe2000f8e020a */
[----:B------:R-:W3:Y:S01]  /*5410*/  @P3 LDC R90, c[0x0][0x450] ;  /* 0x00011400ff5a3b82 */ /* 0x000ee20000000800 */
[----:B------:R-:W-:-:S02]  /*5420*/  IMAD R115, R12, -0x60, RZ ;  /* 0xffffffa00c737824 */ /* 0x000fc400078e02ff */
[----:B------:R-:W-:Y:S01]  /*5430*/  FMUL.FTZ R109, R109, UR56 ;  /* 0x000000386d6d7c20 */ /* 0x000fe20008410000 */
[----:B0-----:R-:W-:Y:S02]  /*5440*/  IMAD.MOV.U32 R108, RZ, RZ, R8 ;  /* 0x000000ffff6c7224 */ /* 0x001fe400078e0008 */
[----:B------:R-:W-:Y:S01]  /*5450*/  FMUL.FTZ R20, R94, UR56 ;  /* 0x000000385e147c20 */ /* 0x000fe20008410000 */
[----:B-1----:R-:W-:Y:S01]  /*5460*/  FMUL.FTZ R13, R88, UR56 ;  /* 0x00000038580d7c20 */ /* 0x002fe20008410000 */
[----:B------:R-:W-:Y:S01]  /*5470*/  UMOV UR14, UR10 ;  /* 0x0000000a000e7c82 */ /* 0x000fe20008000000 */
[----:B------:R-:W-:Y:S01]  /*5480*/  FMUL.FTZ R94, R96, UR56 ;  /* 0x00000038605e7c20 */ /* 0x000fe20008410000 */
[----:B------:R-:W-:Y:S01]  /*5490*/  HGMMA.64x128x16.F32.BF16 R24, R156, gdesc[UR12].tnspB, R24, gsb0 ;  /* 0x41e0000c9c187df0 */ /* 0x000fe20008001818 */
[----:B------:R-:W-:Y:S01]  /*54a0*/  UIADD3 UR14, UR10, 0x80, URZ ;  /* 0x000000800a0e7890 */ /* 0x000fe2000fffe03f */
[----:B------:R-:W-:Y:S01]  /*54b0*/  FMUL.FTZ R105, R105, UR56 ;  /* 0x0000003869697c20 */ /* 0x000fe20008410000 */
[----:B------:R-:W-:Y:S01]  /*54c0*/  UMOV UR15, 0x40000040 ;  /* 0x40000040000f7882 */ /* 0x000fe20000000000 */
[----:B------:R-:W-:Y:S01]  /*54d0*/  FMUL.FTZ R21, R95, UR56 ;  /* 0x000000385f157c20 */ /* 0x000fe20008410000 */
[----:B------:R-:W-:Y:S01]  /*54e0*/  FMUL.FTZ R88, R102, UR56 ;  /* 0x0000003866587c20 */ /* 0x000fe20008410000 */
[----:B------:R-:W-:-:S02]  /*54f0*/  VIADD R96, R115, 0x1 ;  /* 0x0000000173607836 */ /* 0x000fc40000000000 */
[----:B------:R-:W-:Y:S01]  /*5500*/  FMUL.FTZ R162, R101, UR56 ;  /* 0x0000003865a27c20 */ /* 0x000fe20008410000 */
[----:B------:R-:W-:Y:S01]  /*5510*/  FMUL.FTZ R95, R107, UR56 ;  /* 0x000000386b5f7c20 */ /* 0x000fe20008410000 */
[----:B------:R0:W1:Y:S01]  /*5520*/  MUFU.TANH R102, R109 ;  /* 0x0000006d00667308 */ /* 0x0000620000002400 */
        /* <DEDUP_REMOVED lines=8> */
[----:B0-----:R-:W-:Y:S01]  /*55b0*/  FMUL.FTZ R109, R119, UR56 ;  /* 0x00000038776d7c20 */ /* 0x001fe20008410000 */
[----:B------:R-:W-:Y:S01]  /*55c0*/  FMUL.FTZ R124, R124, UR56 ;  /* 0x000000387c7c7c20 */ /* 0x000fe20008410000 */
[----:B------:R-:W-:Y:S01]  /*55d0*/  FMUL.FTZ R125, R125, UR56 ;  /* 0x000000387d7d7c20 */ /* 0x000fe20008410000 */
[----:B------:R-:W-:Y:S01]  /*55e0*/  FMUL.FTZ R128, R128, UR56 ;  /* 0x0000003880807c20 */ /* 0x000fe20008410000 */
[----:B------:R-:W-:Y:S01]  /*55f0*/  FMUL.FTZ R129, R129, UR56 ;  /* 0x0000003881817c20 */ /* 0x000fe20008410000 */
[----:B------:R-:W-:Y:S01]  /*5600*/  FMUL.FTZ R132, R132, UR56 ;  /* 0x0000003884847c20 */ /* 0x000fe20008410000 */
[----:B------:R-:W-:Y:S01]  /*5610*/  FMUL.FTZ R133, R133, UR56 ;  /* 0x0000003885857c20 */ /* 0x000fe20008410000 */
[----:B------:R0:W4:Y:S01]  /*5620*/  MUFU.TANH R164, R105 ;  /* 0x0000006900a47308 */ /* 0x0001220000002400 */
[----:B------:R-:W-:Y:S01]  /*5630*/  FMUL.FTZ R116, R116, UR56 ;  /* 0x0000003874747c20 */ /* 0x000fe20008410000 */
[----:B------:R-:W-:Y:S01]  /*5640*/  FMUL.FTZ R120, R120, UR56 ;  /* 0x0000003878787c20 */ /* 0x000fe20008410000 */
[----:B------:R-:W-:Y:S01]  /*5650*/  FMUL.FTZ R134, R134, UR56 ;  /* 0x0000003886867c20 */ /* 0x000fe20008410000 */
[----:B------:R-:W-:Y:S01]  /*5660*/  ISETP.NE.AND P2, PT, R161, RZ, PT ;  /* 0x000000ffa100720c */ /* 0x000fe20003f45270 */
[----:B------:R-:W-:Y:S01]  /*5670*/  FMUL.FTZ R117, R117, UR56 ;  /* 0x0000003875757c20 */ /* 0x000fe20008410000 */
[----:B------:R-:W-:-:S02]  /*5680*/  ULDC UR18, c[0x0][0x9e0] ;  /* 0x0002780000127ab9 */ /* 0x000fc40000000800 */
[----:B------:R-:W1:Y:S01]  /*5690*/  MUFU.TANH R13, R13 ;  /* 0x0000000d000d7308 */ /* 0x000e620000002400 */
[----:B0-----:R-:W-:-:S04]  /*56a0*/  IMAD R105, R9, -0x2, R96 ;  /* 0xfffffffe09697824 */ /* 0x001fc800078e0260 */
[----:B------:R-:W-:-:S03]  /*56b0*/  IMAD R96, R16, UR7, R105 ;  /* 0x0000000710607c24 */ /* 0x000fc6000f8e0269 */
[----:B------:R-:W0:Y:S01]  /*56c0*/  MUFU.TANH R0, R0 ;  /* 0x0000000000007308 */ /* 0x000e220000002400 */
[----:B------:R-:W-:-:S04]  /*56d0*/  VIADD R96, R96, -UR60 ;  /* 0x8000003c60607c36 */ /* 0x000fc80008000000 */
[----:B------:R-:W-:-:S03]  /*56e0*/  VIADD R118, R96, UR61 ;  /* 0x0000003d60767c36 */ /* 0x000fc60008000000 */
        /* <DEDUP_REMOVED lines=12> */
[----:B------:R-:W-:-:S02]  /*57b0*/  WARPGROUP.DEPBAR.LE gsb0, 0x0 ;  /* 0x00008000000079c5 */ /* 0x000fc40000010000 */
[----:B------:R-:W-:-:S05]  /*57c0*/  WARPGROUP.ARRIVE ;  /* 0x00000000000079c5 */ /* 0x000fca0000000000 */
[----:B------:R-:W0:Y:S01]  /*57d0*/  MUFU.TANH R95, R95 ;  /* 0x0000005f005f7308 */ /* 0x000e220000002400 */
[----:B------:R-:W-:Y:S01]  /*57e0*/  HGMMA.64x128x16.F32.BF16 R24, R152, gdesc[UR12].tnspB, R24, gsb0 ;  /* 0x41e0000c98187df0 */ /* 0x000fe20008001818 */
[----:B------:R-:W-:Y:S01]  /*57f0*/  UIADD3 UR14, UR10, 0x100, URZ ;  /* 0x000001000a0e7890 */ /* 0x000fe2000fffe03f */
[----:B------:R-:W-:-:S05]  /*5800*/  UMOV UR15, 0x40000040 ;  /* 0x40000040000f7882 */ /* 0x000fca0000000000 */
        /* <DEDUP_REMOVED lines=16> */
[----:B------:R-:W-:Y:S01]  /*5910*/  WARPGROUP.ARRIVE ;  /* 0x00000000000079c5 */ /* 0x000fe20000000000 */
[----:B------:R-:W-:Y:S01]  /*5920*/  FMUL.FTZ R154, R97, UR56 ;  /* 0x00000038619a7c20 */ /* 0x000fe20008410000 */
[----:B------:R-:W-:Y:S01]  /*5930*/  FMUL.FTZ R97, R110, UR56 ;  /* 0x000000386e617c20 */ /* 0x000fe20008410000 */
[----:B------:R-:W-:Y:S02]  /*5940*/  FMUL.FTZ R152, R131, UR56 ;  /* 0x0000003883987c20 */ /* 0x000fe40008410000 */
[----:B------:R5:W0:Y:S01]  /*5950*/  MUFU.TANH R110, R117 ;  /* 0x00000075006e7308 */ /* 0x000a220000002400 */
[----:B------:R-:W-:Y:S01]  /*5960*/  HGMMA.64x128x16.F32.BF16 R24, R148, gdesc[UR12].tnspB, R24, gsb0 ;  /* 0x41e0000c94187df0 */ /* 0x000fe20008001818 */
[----:B------:R-:W-:Y:S01]  /*5970*/  UIADD3 UR14, UR10, 0x180, URZ ;  /* 0x000001800a0e7890 */ /* 0x000fe2000fffe03f */
[----:B------:R-:W-:-:S05]  /*5980*/  UMOV UR15, 0x40000040 ;  /* 0x40000040000f7882 */ /* 0x000fca0000000000 */
[----:B------:R-:W0:Y:S01]  /*5990*/  MUFU.TANH R154, R154 ;  /* 0x0000009a009a7308 */ /* 0x000e220000002400 */
[----:B-----5:R-:W-:-:S07]  /*59a0*/  VIADD R117, R96, UR18 ;  /* 0x0000001260757c36 */ /* 0x020fce0008000000 */
[----:B------:R-:W0:Y:S08]  /*59b0*/  MUFU.TANH R97, R97 ;  /* 0x0000006100617308 */ /* 0x000e300000002400 */
[----:B------:R-:W0:Y:S01]  /*59c0*/  MUFU.TANH R152, R152 ;  /* 0x0000009800987308 */ /* 0x000e220000002400 */
[----:B------:R-:W-:Y:S02]  /*59d0*/  WARPGROUP.DEPBAR.LE gsb0, 0x0 ;  /* 0x00008000000079c5 */ /* 0x000fe40000010000 */
[----:B------:R-:W-:Y:S01]  /*59e0*/  WARPGROUP.ARRIVE ;  /* 0x00000000000079c5 */ /* 0x000fe20000000000 */
[----:B------:R-:W-:Y:S01]  /*59f0*/  FMUL.FTZ R148, R127, UR56 ;  /* 0x000000387f947c20 */ /* 0x000fe20008410000 */
[----:B------:R-:W-:-:S04]  /*5a00*/  FMUL.FTZ R150, R130, UR56 ;  /* 0x0000003882967c20 */ /* 0x000fc80008410000 */
[----:B------:R-:W-:Y:S01]  /*5a10*/  HGMMA.64x128x16.F32.BF16 R24, R144, gdesc[UR12].tnspB, R24, gsb0 ;  /* 0x41e0000c90187df0 */ /* 0x000fe20008001818 */
[----:B------:R-:W-:Y:S01]  /*5a20*/  UIADD3 UR14, UR10, 0x200, URZ ;  /* 0x000002000a0e7890 */ /* 0x000fe2000fffe03f */
[----:B------:R-:W0:Y:S01]  /*5a30*/  MUFU.TANH R148, R148 ;  /* 0x0000009400947308 */ /* 0x000e220000002400 */
[----:B------:R-:W-:Y:S01]  /*5a40*/  UMOV UR15, 0x40000040 ;  /* 0x40000040000f7882 */ /* 0x000fe20000000000 */
[----:B------:R-:W-:-:S06]  /*5a50*/  UIADD3 UR10, UR10, 0x280, URZ ;  /* 0x000002800a0a7890 */ /* 0x000fcc000fffe03f */
[----:B------:R-:W0:Y:S01]  /*5a60*/  MUFU.TANH R150, R150 ;  /* 0x0000009600967308 */ /* 0x000e220000002400 */
[----:B------:R-:W-:Y:S02]  /*5a70*/  WARPGROUP.DEPBAR.LE gsb0, 0x0 ;  /* 0x00008000000079c5 */ /* 0x000fe40000010000 */
[----:B------:R-:W-:Y:S01]  /*5a80*/  WARPGROUP.ARRIVE ;  /* 0x00000000000079c5 */ /* 0x000fe20000000000 */
[----:B------:R-:W-:Y:S01]  /*5a90*/  FMUL.FTZ R144, R89, UR56 ;  /* 0x0000003859907c20 */ /* 0x000fe20008410000 */
[----:B------:R-:W-:Y:S01]  /*5aa0*/  FMUL.FTZ R145, R93, UR56 ;  /* 0x000000385d917c20 */ /* 0x000fe20008410000 */
[----:B------:R-:W5:Y:S01]  /*5ab0*/  @P3 LDC R89, c[0x0][0x44c] ;  /* 0x00011300ff593b82 */ /* 0x000f620000000800 */
[----:B------:R-:W-:Y:S01]  /*5ac0*/  FMUL.FTZ R93, R106, UR56 ;  /* 0x000000386a5d7c20 */ /* 0x000fe20008410000 */
[----:B------:R-:W-:Y:S01]  /*5ad0*/  FMUL.FTZ R146, R126, UR56 ;  /* 0x000000387e927c20 */ /* 0x000fe20008410000 */
[----:B------:R-:W-:Y:S01]  /*5ae0*/  HGMMA.64x128x16.F32.BF16 R24, R140, gdesc[UR12].tnspB, R24, gsb0 ;  /* 0x41e0000c8c187df0 */ /* 0x000fe20008001818 */
[----:B------:R-:W-:Y:S01]  /*5af0*/  UMOV UR14, UR10 ;  /* 0x0000000a000e7c82 */ /* 0x000fe20008000000 */
[----:B------:R-:W-:Y:S01]  /*5b00*/  UMOV UR15, 0x40000040 ;  /* 0x40000040000f7882 */ /* 0x000fe20000000000 */
[----:B------:R-:W0:Y:S08]  /*5b10*/  MUFU.TANH R144, R144 ;  /* 0x0000009000907308 */ /* 0x000e300000002400 */
[----:B------:R-:W0:Y:S08]  /*5b20*/  MUFU.TANH R145, R145 ;  /* 0x0000009100917308 */ /* 0x000e300000002400 */
[----:B------:R-:W0:Y:S01]  /*5b30*/  MUFU.TANH R93, R93 ;  /* 0x0000005d005d7308 */ /* 0x000e220000002400 */
[----:B-----5:R-:W-:-:S05]  /*5b40*/  @P3 IMAD.HI.U32 R89, R8, R89, RZ ;  /* 0x0000005908593227 */ /* 0x020fca00078e00ff */
[----:B---3--:R-:W-:Y:S01]  /*5b50*/  @P3 SHF.R.U32.HI R108, RZ, R90, R89 ;  /* 0x0000005aff6c3219 */ /* 0x008fe20000011659 */
[----:B------:R-:W-:Y:S01]  /*5b60*/  IMAD.U32 R89, RZ, RZ, UR59 ;  /* 0x0000003bff597e24 */ /* 0x000fe2000f8e00ff */
[----:B------:R3:W0:Y:S03]  /*5b70*/  MUFU.TANH R106, R116 ;  /* 0x00000074006a7308 */ /* 0x0006260000002400 */
[----:B------:R-:W-:Y:S01]  /*5b80*/  @!P1 VIADD R89, R89, 0x2a840 ;  /* 0x0002a84059599836 */ /* 0x000fe20000000000 */
[----:B------:R-:W5:Y:S04]  /*5b90*/  SHFL.IDX PT, R111, R108, RZ, 0x1c1f ;  /* 0x001c1fff6c6f7589 */ /* 0x000f6800000e0000 */
[----:B------:R-:W-:Y:S01]  /*5ba0*/  @!P1 PRMT R90, RZ, 0x654, R89 ;  /* 0x00000654ff5a9816 */ /* 0x000fe20000000059 */
[----:B------:R-:W0:Y:S08]  /*5bb0*/  MUFU.TANH R146, R146 ;  /* 0x0000009200927308 */ /* 0x000e300000002400 */
[----:B------:R3:W0:Y:S01]  /*5bc0*/  MUFU.TANH R89, R134 ;  /* 0x0000008600597308 */ /* 0x0006220000002400 */
[----:B-----5:R-:W-:Y:S01]  /*5bd0*/  IMAD.IADD R96, R117, 0x1, R111 ;  /* 0x0000000175607824 */ /* 0x020fe200078e026f */
[----:B------:R-:W-:-:S02]  /*5be0*/  WARPGROUP.DEPBAR.LE gsb0, 0x0 ;  /* 0x00008000000079c5 */ /* 0x000fc40000010000 */
[----:B------:R-:W-:Y:S01]  /*5bf0*/  WARPGROUP.ARRIVE ;  /* 0x00000000000079c5 */ /* 0x000fe20000000000 */
[----:B------:R-:W-:Y:S01]  /*5c00*/  FMUL.FTZ R140, R122, UR56 ;  /* 0x000000387a8c7c20 */ /* 0x000fe20008410000 */
[----:B------:R-:W-:Y:S01]  /*5c10*/  FMUL.FTZ R142, R123, UR56 ;  /* 0x000000387b8e7c20 */ /* 0x000fe20008410000 */
[----:B------:R-:W-:Y:S02]  /*5c20*/  VIADD R122, R105, 0xffffffff ;  /* 0xffffffff697a7836 */ /* 0x000fe40000000000 */
[----:B------:R-:W-:Y:S01]  /*5c30*/  IMAD.IADD R105, R118, 0x1, R111 ;  /* 0x0000000176697824 */ /* 0x000fe200078e026f */
[----:B------:R-:W-:Y:S01]  /*5c40*/  HGMMA.64x128x16.F32.BF16 R24, R136, gdesc[UR12].tnspB, R24, gsb0 ;  /* 0x41e0000c88187df0 */ /* 0x000fe20008001818 */
[----:B------:R-:W0:Y:S08]  /*5c50*/  MUFU.TANH R140, R140 ;  /* 0x0000008c008c7308 */ /* 0x000e300000002400 */
[----:B------:R-:W0:Y:S01]  /*5c60*/  MUFU.TANH R142, R142 ;  /* 0x0000008e008e7308 */ /* 0x000e220000002400 */
[----:B------:R-:W-:-:S02]  /*5c70*/  WARPGROUP.DEPBAR.LE gsb0, 0x0 ;  /* 0x00008000000079c5 */ /* 0x000fc40000010000 */
[----:B------:R5:W-:Y:S02]  /*5c80*/  @!P1 SYNCS.ARRIVE.TRANS64.RED.A1T0 RZ, [R90+URZ], RZ ;  /* 0x000000ff5aff99a7 */ /* 0x000be4000810043f */
[----:B-----5:R-:W-:-:S06]  /*5c90*/  FMUL.FTZ R90, R135, UR56 ;  /* 0x00000038875a7c20 */ /* 0x020fcc0008410000 */
[----:B------:R-:W0:Y:S01]  /*5ca0*/  MUFU.TANH R90, R90 ;  /* 0x0000005a005a7308 */ /* 0x000e220000002400 */
[----:B-1234-:R-:W-:Y:S05]  /*5cb0*/  @!P2 BRA `(.L_x_941) ;  /* 0x000000000058a947 */ /* 0x01efea0003800000 */
[----:B------:R-:W-:Y:S01]  /*5cc0*/  IMAD R98, R16, UR7, R111 ;  /* 0x0000000710627c24 */ /* 0x000fe2000f8e026f */
[----:B------:R-:W-:Y:S03]  /*5cd0*/  BSSY B0, `(.L_x_942) ;  /* 0x0000011000007945 */ /* 0x000fe60003800000 */
[----:B------:R-:W-:-:S05]  /*5ce0*/  VIADD R111, R98, -UR60 ;  /* 0x8000003c626f7c36 */ /* 0x000fca0008000000 */
[----:B------:R-:W-:-:S13]  /*5cf0*/  ISETP.GT.AND P2, PT, R111, -0x1, PT ;  /* 0xffffffff6f00780c */ /* 0x000fda0003f44270 */
[----:B------:R-:W-:Y:S05]  /*5d00*/  @P2 BRA `(.L_x_943) ;  /* 0x0000000000202947 */ /* 0x000fea0003800000 */
[----:B------:R-:W-:Y:S01]  /*5d10*/  IMAD.U32 R116, RZ, RZ, UR6 ;  /* 0x00000006ff747e24 */ /* 0x000fe2000f8e00ff */
[----:B------:R-:W-:-:S04]  /*5d20*/  LOP3.LUT R111, RZ, R111, RZ, 0x33, !PT ;  /* 0x0000006fff6f7212 */ /* 0x000fc800078e33ff */
[----:B------:R-:W-:-:S13]  /*5d30*/  ISETP.NE.AND P2, PT, R116, 0x1, PT ;  /* 0x000000017400780c */ /* 0x000fda0003f45270 */
[----:B------:R-:W1:Y:S02]  /*5d40*/  @P2 LDC.64 R126, c[0x0][0x9e8] ;  /* 0x00027a00ff7e2b82 */ /* 0x000e640000000a00 */
[----:B-1----:R-:W-:-:S05]  /*5d50*/  @P2 IMAD.HI.U32 R98, R111, R126, RZ ;  /* 0x0000007e6f622227 */ /* 0x002fca00078e00ff */
[----:B------:R-:W-:-:S04]  /*5d60*/  @P2 SHF.R.U32.HI R111, RZ, R127, R98 ;  /* 0x0000007fff6f2219 */ /* 0x000fc80000011662 */
[----:B------:R-:W-:Y:S01]  /*5d70*/  LOP3.LUT R111, RZ, R111, RZ, 0x33, !PT ;  /* 0x0000006fff6f7212 */ /* 0x000fe200078e33ff */
[----:B------:R-:W-:Y:S06]  /*5d80*/  BRA `(.L_x_944) ;  /* 0x0000000000147947 */ /* 0x000fec0003800000 */
.L_x_943:
[----:B------:R-:W-:-:S05]  /*5d90*/  IMAD.U32 R116, RZ, RZ, UR6 ;  /* 0x00000006ff747e24 */ /* 0x000fca000f8e00ff */
[----:B------:R-:W-:-:S13]  /*5da0*/  ISETP.NE.AND P2, PT, R116, 0x1, PT ;  /* 0x000000017400780c */ /* 0x000fda0003f45270 */
[----:B------:R-:W1:Y:S02]  /*5db0*/  @P2 LDC.64 R126, c[0x0][0x9e8] ;  /* 0x00027a00ff7e2b82 */ /* 0x000e640000000a00 */
[----:B-1----:R-:W-:-:S05]  /*5dc0*/  @P2 IMAD.HI.U32 R98, R111, R126, RZ ;  /* 0x0000007e6f622227 */ /* 0x002fca00078e00ff */
[----:B------:R-:W-:-:S07]  /*5dd0*/  @P2 SHF.R.U32.HI R111, RZ, R127, R98 ;  /* 0x0000007fff6f2219 */ /* 0x000fce0000011662 */
.L_x_944:
[----:B------:R-:W-:Y:S05]  /*5de0*/  BSYNC B0 ;  /* 0x0000000000007941 */ /* 0x000fea0003800000 */
.L_x_942:
[----:B------:R-:W-:-:S05]  /*5df0*/  IMAD R111, R111, R116, R122 ;  /* 0x000000746f6f7224 */ /* 0x000fca00078e027a */
[----:B------:R-:W-:Y:S02]  /*5e00*/  VIADDMNMX R96, R111, R116, R96, PT ;  /* 0x000000746f607246 */ /* 0x000fe40003800160 */
[----:B------:R-:W-:-:S07]  /*5e10*/  VIMNMX R105, R105, R111, !PT ;  /* 0x0000006f69697248 */ /* 0x000fce0007fe0100 */
.L_x_941:
[C---:B------:R-:W-:Y:S02]  /*5e20*/  ISETP.GE.AND P2, PT, R115.reuse, 0x2, PT ;  /* 0x000000027300780c */ /* 0x040fe40003f46270 */
[----:B------:R-:W-:Y:S02]  /*5e30*/  ISETP.GE.AND P5, PT, R115, 0xa, PT ;  /* 0x0000000a7300780c */ /* 0x000fe40003fa6270 */
[----:B------:R-:W-:Y:S02]  /*5e40*/  ISETP.GT.AND P3, PT, R105, 0x1, !P2 ;  /* 0x000000016900780c */ /* 0x000fe40005764270 */
[----:B------:R-:W-:Y:S02]  /*5e50*/  P2R R123, PR, RZ, 0x20 ;  /* 0x00000020ff7b7803 */ /* 0x000fe40000000000 */
[----:B------:R-:W-:Y:S02]  /*5e60*/  ISETP.LT.OR P4, PT, R96, 0x2, P3 ;  /* 0x000000026000780c */ /* 0x000fe40001f81670 */
[----:B------:R-:W-:-:S02]  /*5e70*/  ISETP.GE.AND P3, PT, R115, 0x9, PT ;  /* 0x000000097300780c */ /* 0x000fc40003f66270 */
[----:B0-----:R-:W-:Y:S02]  /*5e80*/  FSEL R156, R144, -INF , !P4 ;  /* 0xff800000909c7808 */ /* 0x001fe40006000000 */
        /* <DEDUP_REMOVED lines=12> */
[----:B------:R-:W-:Y:S02]  /*5f50*/  FSEL R170, R94, -INF , !P4 ;  /* 0xff8000005eaa7808 */ /* 0x000fe40006000000 */
        /* <DEDUP_REMOVED lines=17> */
[----:B------:R-:W-:Y:S02]  /*6070*/  ISETP.LT.OR P4, PT, R96, 0x21, P4 ;  /* 0x000000216000780c */ /* 0x000fe40002781670 */
[----:B------:R-:W-:-:S02]  /*6080*/  P2R R135, PR, RZ, 0x20 ;  /* 0x00000020ff877803 */ /* 0x000fc40000000000 */
        /* <DEDUP_REMOVED lines=64> */
[----:B------:R-:W-:-:S04]  /*6490*/  ISETP.GT.AND P6, PT, R105, 0x58, !P5 ;  /* 0x000000586900780c */ /* 0x000fc80006fc4270 */
[----:B------:R-:W-:-:S04]  /*64a0*/  ISETP.LT.OR P6, PT, R96, 0x59, P6 ;  /* 0x000000596000780c */ /* 0x000fc800037c1670 */
[----:B------:R-:W-:Y:S02]  /*64b0*/  FSEL R92, R132, -INF , !P6 ;  /* 0xff800000845c7808 */ /* 0x000fe40007000000 */
[----:B------:R-:W-:-:S04]  /*64c0*/  ISETP.GE.AND P6, PT, R115, 0x1, PT ;  /* 0x000000017300780c */ /* 0x000fc80003fc6270 */
[----:B------:R-:W-:Y:S02]  /*64d0*/  P2R R119, PR, RZ, 0x40 ;  /* 0x00000040ff777803 */ /* 0x000fe40000000000 */
[----:B------:R-:W-:-:S04]  /*64e0*/  ISETP.GT.AND P6, PT, R105, RZ, !P6 ;  /* 0x000000ff6900720c */ /* 0x000fc800077c4270 */
[----:B------:R-:W-:-:S04]  /*64f0*/  ISETP.LT.OR P6, PT, R96, 0x1, P6 ;  /* 0x000000016000780c */ /* 0x000fc800037c1670 */
[----:B------:R-:W-:Y:S02]  /*6500*/  FSEL R174, R13, -INF , !P6 ;  /* 0xff8000000dae7808 */ /* 0x000fe40007000000 */
[----:B------:R-:W-:Y:S01]  /*6510*/  ISETP.GE.AND P6, PT, R115, 0x5a, PT ;  /* 0x0000005a7300780c */ /* 0x000fe20003fc6270 */
[----:B------:R-:W0:Y:S03]  /*6520*/  SHFL.IDX PT, R13, R108, 0x1, 0x1c1f ;  /* 0x003c1f006c0d7f89 */ /* 0x000e2600000e0000 */
[----:B------:R-:W-:Y:S02]  /*6530*/  P2R R129, PR, RZ, 0x40 ;  /* 0x00000040ff817803 */ /* 0x000fe40000000000 */
[----:B------:R-:W-:-:S04]  /*6540*/  ISETP.GT.AND P6, PT, R105, 0x59, !P6 ;  /* 0x000000596900780c */ /* 0x000fc800077c4270 */
[----:B------:R-:W-:-:S04]  /*6550*/  ISETP.LT.OR P6, PT, R96, 0x5a, P6 ;  /* 0x0000005a6000780c */ /* 0x000fc800037c1670 */
[----:B------:R-:W-:Y:S02]  /*6560*/  FSEL R96, R133, -INF , !P6 ;  /* 0xff80000085607808 */ /* 0x000fe40007000000 */
[----:B------:R-:W-:Y:S01]  /*6570*/  ISETP.NE.AND P6, PT, R161, RZ, PT ;  /* 0x000000ffa100720c */ /* 0x000fe20003fc5270 */
[--C-:B0-----:R-:W-:Y:S02]  /*6580*/  IMAD.IADD R105, R117, 0x1, R13.reuse ;  /* 0x0000000175697824 */ /* 0x101fe400078e020d */
[----:B------:R-:W-:-:S10]  /*6590*/  IMAD.IADD R111, R118, 0x1, R13 ;  /* 0x00000001766f7824 */ /* 0x000fd400078e020d */
[----:B------:R-:W-:Y:S05]  /*65a0*/  @!P6 BRA `(.L_x_945) ;  /* 0x000000000058e947 */ /* 0x000fea0003800000 */
        /* <DEDUP_REMOVED lines=8> */
[----:B------:R-:W0:Y:S02]  /*6630*/  @P6 LDC.64 R114, c[0x0][0x9e8] ;  /* 0x00027a00ff726b82 */ /* 0x000e240000000a00 */
[----:B0-----:R-:W-:-:S05]  /*6640*/  @P6 IMAD.HI.U32 R114, R13, R114, RZ ;  /* 0x000000720d726227 */ /* 0x001fca00078e00ff */
[----:B------:R-:W-:-:S04]  /*6650*/  @P6 SHF.R.U32.HI R13, RZ, R115, R114 ;  /* 0x00000073ff0d6219 */ /* 0x000fc80000011672 */
[----:B------:R-:W-:Y:S01]  /*6660*/  LOP3.LUT R13, RZ, R13, RZ, 0x33, !PT ;  /* 0x0000000dff0d7212 */ /* 0x000fe200078e33ff */
[----:B------:R-:W-:Y:S06]  /*6670*/  BRA `(.L_x_948) ;  /* 0x0000000000147947 */ /* 0x000fec0003800000 */
.L_x_947:
[----:B------:R-:W-:-:S05]  /*6680*/  IMAD.U32 R113, RZ, RZ, UR6 ;  /* 0x00000006ff717e24 */ /* 0x000fca000f8e00ff */
[----:B------:R-:W-:-:S13]  /*6690*/  ISETP.NE.AND P6, PT, R113, 0x1, PT ;  /* 0x000000017100780c */ /* 0x000fda0003fc5270 */
[----:B------:R-:W0:Y:S02]  /*66a0*/  @P6 LDC.64 R114, c[0x0][0x9e8] ;  /* 0x00027a00ff726b82 */ /* 0x000e240000000a00 */
[----:B0-----:R-:W-:-:S05]  /*66b0*/  @P6 IMAD.HI.U32 R114, R13, R114, RZ ;  /* 0x000000720d726227 */ /* 0x001fca00078e00ff */
[----:B------:R-:W-:-:S07]  /*66c0*/  @P6 SHF.R.U32.HI R13, RZ, R115, R114 ;  /* 0x00000073ff0d6219 */ /* 0x000fce0000011672 */
.L_x_948:
[----:B------:R-:W-:Y:S05]  /*66d0*/  BSYNC B0 ;  /* 0x0000000000007941 */ /* 0x000fea0003800000 */
.L_x_946:
[----:B------:R-:W-:-:S05]  /*66e0*/  IMAD R108, R13, R113, R122 ;  /* 0x000000710d6c7224 */ /* 0x000fca00078e027a */
[----:B------:R-:W-:Y:S02]  /*66f0*/  VIADDMNMX R105, R108, R113, R105, PT ;  /* 0x000000716c697246 */ /* 0x000fe40003800169 */
[----:B------:R-:W-:-:S07]  /*6700*/  VIMNMX R111, R111, R108, !PT ;  /* 0x0000006c6f6f7248 */ /* 0x000fce0007fe0100 */
.L_x_945:
[C---:B------:R-:W-:Y:S01]  /*6710*/  ISETP.GT.AND P2, PT, R111.reuse, 0x1, !P2 ;  /* 0x000000016f00780c */ /* 0x040fe20005744270 */
[----:B------:R-:W-:Y:S01]  /*6720*/  UMOV UR5, UR4 ;  /* 0x0000000400057c82 */ /* 0x000fe20008000000 */
        /* <DEDUP_REMOVED lines=39> */
[----:B------:R-:W-:Y:S02]  /*69a0*/  ISETP.GT.AND P2, PT, R111, 0x20, !P3 ;  /* 0x000000206f00780c */ /* 0x000fe40005f44270 */
[----:B------:R-:W-:-:S02]  /*69b0*/  ISETP.NE.AND P3, PT, R124, RZ, PT ;  /* 0x000000ff7c00720c */ /* 0x000fc40003f65270 */
        /* <DEDUP_REMOVED lines=24> */
[----:B------:R-:W-:Y:S02]  /*6b40*/  ISETP.GT.AND P2, PT, R111, 0x30, !P2 ;  /* 0x000000306f00780c */ /* 0x000fe40005744270 */
[----:B------:R-:W-:Y:S02]  /*6b50*/  FMNMX.FTZ R13, R92, R13, !PT ;  /* 0x0000000d5c0d7209 */ /* 0x000fe40007810000 */
[----:B------:R-:W-:Y:S02]  /*6b60*/  ISETP.LT.OR P2, PT, R105, 0x31, P2 ;  /* 0x000000316900780c */ /* 0x000fe40001741670 */
[----:B------:R-:W-:Y:S02]  /*6b70*/  FMNMX.FTZ R21, R96, R13, !PT ;  /* 0x0000000d60157209 */ /* 0x000fe40007810000 */
[----:B------:R-:W-:Y:S01]  /*6b80*/  FSEL R124, R101, -INF , !P2 ;  /* 0xff800000657c7808 */ /* 0x000fe20005000000 */
[----:B------:R-:W0:Y:S01]  /*6b90*/  LDC R13, c[0x0][0x988] ;  /* 0x00026200ff0d7b82 */ /* 0x000e220000000800 */
[----:B------:R-:W-:Y:S01]  /*6ba0*/  ISETP.NE.AND P2, PT, R141, RZ, PT ;  /* 0x000000ff8d00720c */ /* 0x000fe20003f45270 */
[----:B------:R-:W1:Y:S01]  /*6bb0*/  SHFL.BFLY PT, R160, R21, 0x2, 0x1f ;  /* 0x0c401f0015a07f89 */ /* 0x000e6200000e0000 */
[----:B------:R-:W-:-:S02]  /*6bc0*/  ISETP.NE.AND P6, PT, R125, RZ, PT ;  /* 0x000000ff7d00720c */ /* 0x000fc40003fc5270 */
[C---:B------:R-:W-:Y:S02]  /*6bd0*/  ISETP.GT.AND P2, PT, R111.reuse, 0x31, !P2 ;  /* 0x000000316f00780c */ /* 0x040fe40005744270 */
[----:B------:R-:W-:Y:S02]  /*6be0*/  ISETP.GT.AND P4, PT, R111, 0x51, !P4 ;  /* 0x000000516f00780c */ /* 0x000fe40006784270 */
[C---:B------:R-:W-:Y:S02]  /*6bf0*/  ISETP.LT.OR P2, PT, R105.reuse, 0x32, P2 ;  /* 0x000000326900780c */ /* 0x040fe40001741670 */
[----:B------:R-:W-:Y:S02]  /*6c00*/  ISETP.LT.OR P4, PT, R105, 0x52, P4 ;  /* 0x000000526900780c */ /* 0x000fe40002781670 */
[----:B------:R-:W-:Y:S02]  /*6c10*/  FSEL R126, R103, -INF , !P2 ;  /* 0xff800000677e7808 */ /* 0x000fe40005000000 */
[----:B------:R-:W-:-:S02]  /*6c20*/  ISETP.NE.AND P2, PT, R143, RZ, PT ;  /* 0x000000ff8f00720c */ /* 0x000fc40003f45270 */
[C---:B------:R-:W-:Y:S02]  /*6c30*/  ISETP.GT.AND P5, PT, R111.reuse, 0x58, !P5 ;  /* 0x000000586f00780c */ /* 0x040fe40006fa4270 */
[----:B------:R-:W-:Y:S02]  /*6c40*/  ISETP.GT.AND P2, PT, R111, 0x38, !P2 ;  /* 0x000000386f00780c */ /* 0x000fe40005744270 */
[----:B------:R-:W-:Y:S02]  /*6c50*/  FSEL R152, R152, -INF , !P4 ;  /* 0xff80000098987808 */ /* 0x000fe40006000000 */
[C---:B------:R-:W-:Y:S02]  /*6c60*/  ISETP.LT.OR P2, PT, R105.reuse, 0x39, P2 ;  /* 0x000000396900780c */ /* 0x040fe40001741670 */
[----:B------:R-:W-:Y:S02]  /*6c70*/  ISETP.LT.OR P5, PT, R105, 0x59, P5 ;  /* 0x000000596900780c */ /* 0x000fe40002fa1670 */
[----:B------:R-:W-:-:S02]  /*6c80*/  FSEL R132, R107, -INF , !P2 ;  /* 0xff8000006b847808 */ /* 0x000fc40005000000 */
[----:B------:R-:W-:Y:S02]  /*6c90*/  ISETP.NE.AND P2, PT, R145, RZ, PT ;  /* 0x000000ff9100720c */ /* 0x000fe40003f45270 */
[----:B-1----:R-:W-:Y:S02]  /*6ca0*/  FMNMX.FTZ R23, R21, R160, !PT ;  /* 0x000000a015177209 */ /* 0x002fe40007810000 */
[----:B------:R-:W-:-:S03]  /*6cb0*/  ISETP.GT.AND P2, PT, R111, 0x39, !P2 ;  /* 0x000000396f00780c */ /* 0x000fc60005744270 */
[----:B------:R-:W1:Y:S01]  /*6cc0*/  SHFL.BFLY PT, R160, R23, 0x1, 0x1f ;  /* 0x0c201f0017a07f89 */ /* 0x000e6200000e0000 */
[----:B------:R-:W-:-:S04]  /*6cd0*/  ISETP.LT.OR P2, PT, R105, 0x3a, P2 ;  /* 0x0000003a6900780c */ /* 0x000fc80001741670 */
[----:B------:R-:W-:Y:S02]  /*6ce0*/  FSEL R138, R109, -INF , !P2 ;  /* 0xff8000006d8a7808 */ /* 0x000fe40005000000 */
[----:B------:R-:W-:-:S04]  /*6cf0*/  ISETP.NE.AND P2, PT, R147, RZ, PT ;  /* 0x000000ff9300720c */ /* 0x000fc80003f45270 */
[----:B------:R-:W-:-:S04]  /*6d00*/  ISETP.GT.AND P2, PT, R111, 0x40, !P2 ;  /* 0x000000406f00780c */ /* 0x000fc80005744270 */
[----:B------:R-:W-:-:S04]  /*6d10*/  ISETP.LT.OR P2, PT, R105, 0x41, P2 ;  /* 0x000000416900780c */ /* 0x000fc80001741670 */
[----:B------:R-:W-:Y:S02]  /*6d20*/  FSEL R140, R140, -INF , !P2 ;  /* 0xff8000008c8c7808 */ /* 0x000fe40005000000 */
[----:B------:R-:W-:Y:S02]  /*6d30*/  ISETP.NE.AND P2, PT, R149, RZ, PT ;  /* 0x000000ff9500720c */ /* 0x000fe40003f45270 */
[----:B-1----:R-:W-:Y:S02]  /*6d40*/  FMNMX.FTZ R160, R23, R160, !PT ;  /* 0x000000a017a07209 */ /* 0x002fe40007810000 */
[----:B------:R-:W-:-:S04]  /*6d50*/  ISETP.GT.AND P2, PT, R111, 0x41, !P2 ;  /* 0x000000416f00780c */ /* 0x000fc80005744270 */
[----:B------:R-:W-:-:S04]  /*6d60*/  ISETP.LT.OR P2, PT, R105, 0x42, P2 ;  /* 0x000000426900780c */ /* 0x000fc80001741670 */
[----:B------:R-:W-:Y:S02]  /*6d70*/  FSEL R142, R142, -INF , !P2 ;  /* 0xff8000008e8e7808 */ /* 0x000fe40005000000 */
[----:B------:R-:W-:-:S04]  /*6d80*/  ISETP.NE.AND P2, PT, R121, RZ, PT ;  /* 0x000000ff7900720c */ /* 0x000fc80003f45270 */
[----:B------:R-:W-:-:S04]  /*6d90*/  ISETP.GT.AND P2, PT, R111, 0x48, !P2 ;  /* 0x000000486f00780c */ /* 0x000fc80005744270 */
[----:B------:R-:W-:-:S04]  /*6da0*/  ISETP.LT.OR P2, PT, R105, 0x49, P2 ;  /* 0x000000496900780c */ /* 0x000fc80001741670 */
[----:B------:R-:W-:Y:S02]  /*6db0*/  FSEL R146, R146, -INF , !P2 ;  /* 0xff80000092927808 */ /* 0x000fe40005000000 */
[----:B------:R-:W-:-:S04]  /*6dc0*/  ISETP.GT.AND P2, PT, R111, 0x49, !P3 ;  /* 0x000000496f00780c */ /* 0x000fc80005f44270 */
[----:B------:R-:W-:-:S04]  /*6dd0*/  ISETP.LT.OR P2, PT, R105, 0x4a, P2 ;  /* 0x0000004a6900780c */ /* 0x000fc80001741670 */
[----:B------:R-:W-:Y:S02]  /*6de0*/  FSEL R148, R148, -INF , !P2 ;  /* 0xff80000094947808 */ /* 0x000fe40005000000 */
[----:B------:R-:W-:Y:S02]  /*6df0*/  ISETP.GT.AND P2, PT, R111, 0x50, !P6 ;  /* 0x000000506f00780c */ /* 0x000fe40007744270 */
[----:B------:R-:W-:Y:S02]  /*6e00*/  ISETP.NE.AND P6, PT, R119, RZ, PT ;  /* 0x000000ff7700720c */ /* 0x000fe40003fc5270 */
[----:B------:R-:W-:-:S04]  /*6e10*/  ISETP.LT.OR P2, PT, R105, 0x51, P2 ;  /* 0x000000516900780c */ /* 0x000fc80001741670 */
[----:B------:R-:W-:Y:S02]  /*6e20*/  FSEL R150, R150, -INF , !P2 ;  /* 0xff80000096967808 */ /* 0x000fe40005000000 */
[----:B------:R-:W-:Y:S02]  /*6e30*/  ISETP.GT.AND P2, PT, R111, RZ, !P6 ;  /* 0x000000ff6f00720c */ /* 0x000fe40007744270 */
[----:B------:R-:W-:Y:S02]  /*6e40*/  ISETP.NE.AND P6, PT, R129, RZ, PT ;  /* 0x000000ff8100720c */ /* 0x000fe40003fc5270 */
[----:B------:R-:W-:Y:S02]  /*6e50*/  ISETP.LT.OR P2, PT, R105, 0x1, P2 ;  /* 0x000000016900780c */ /* 0x000fe40001741670 */
[----:B------:R-:W-:Y:S02]  /*6e60*/  ISETP.GT.AND P3, PT, R111, 0x59, !P6 ;  /* 0x000000596f00780c */ /* 0x000fe40007764270 */
[----:B------:R-:W-:Y:S01]  /*6e70*/  FSEL R107, R0, -INF , !P2 ;  /* 0xff800000006b7808 */ /* 0x000fe20005000000 */
[C---:B0-----:R-:W-:Y:S01]  /*6e80*/  FMUL.FTZ R0, R160.reuse, R13 ;  /* 0x0000000da0007220 */ /* 0x041fe20000410000 */
[----:B------:R-:W-:-:S02]  /*6e90*/  FSETP.NEU.FTZ.AND P2, PT, R160, -INF , PT ;  /* 0xff800000a000780b */ /* 0x000fc40003f5d000 */
[----:B------:R-:W-:Y:S02]  /*6ea0*/  FMNMX.FTZ R21, R107, R10, !PT ;  /* 0x0000000a6b157209 */ /* 0x000fe40007810000 */
[----:B------:R-:W-:Y:S02]  /*6eb0*/  FSEL R113, R0, RZ, P2 ;  /* 0x000000ff00717208 */ /* 0x000fe40001000000 */
[----:B------:R-:W-:Y:S02]  /*6ec0*/  FMNMX.FTZ R23, R2, R21, !PT ;  /* 0x0000001502177209 */ /* 0x000fe40007810000 */
[----:B------:R-:W-:Y:S01]  /*6ed0*/  ISETP.LT.OR P3, PT, R105, 0x5a, P3 ;  /* 0x0000005a6900780c */ /* 0x000fe20001f61670 */
[--C-:B------:R-:W-:Y:S01]  /*6ee0*/  FFMA.FTZ R0, R174, R13, -R113.reuse ;  /* 0x0000000dae007223 */ /* 0x100fe20000010871 */
[----:B------:R-:W-:Y:S01]  /*6ef0*/  FMNMX.FTZ R23, R20, R23, !PT ;  /* 0x0000001714177209 */ /* 0x000fe20007810000 */
[-CC-:B------:R-:W-:Y:S01]  /*6f00*/  FFMA.FTZ R168, R168, R13.reuse, -R113.reuse ;  /* 0x0000000da8a87223 */ /* 0x180fe20000010871 */
[--C-:B------:R-:W-:Y:S01]  /*6f10*/  FFMA.FTZ R105, R94, R13, -R113.reuse ;  /* 0x0000000d5e697223 */ /* 0x100fe20000010871 */
[----:B------:R0:W-:Y:S01]  /*6f20*/  MUFU.EX2 R21, R0 ;  /* 0x0000000000157308 */ /* 0x0001e20000000800 */
[----:B------:R-:W-:Y:S01]  /*6f30*/  FMNMX.FTZ R23, R108, R23, !PT ;  /* 0x000000176c177209 */ /* 0x000fe20007810000 */
[-CC-:B------:R-:W-:Y:S01]  /*6f40*/  FFMA.FTZ R156, R156, R13.reuse, -R113.reuse ;  /* 0x0000000d9c9c7223 */ /* 0x180fe20000010871 */
[-CC-:B------:R-:W-:Y:S01]  /*6f50*/  FFMA.FTZ R158, R158, R13.reuse, -R113.reuse ;  /* 0x0000000d9e9e7223 */ /* 0x180fe20000010871 */
[--C-:B------:R-:W-:Y:S01]  /*6f60*/  FFMA.FTZ R172, R172, R13, -R113.reuse ;  /* 0x0000000dacac7223 */ /* 0x100fe20000010871 */
[----:B------:R-:W-:Y:S01]  /*6f70*/  FMNMX.FTZ R23, R22, R23, !PT ;  /* 0x0000001716177209 */ /* 0x000fe20007810000 */
[-CC-:B------:R-:W-:Y:S01]  /*6f80*/  FFMA.FTZ R170, R170, R13.reuse, -R113.reuse ;  /* 0x0000000daaaa7223 */ /* 0x180fe20000010871 */
[--C-:B------:R-:W-:Y:S01]  /*6f90*/  FFMA.FTZ R154, R154, R13, -R113.reuse ;  /* 0x0000000d9a9a7223 */ /* 0x100fe20000010871 */
[----:B------:R-:W-:Y:S01]  /*6fa0*/  MUFU.EX2 R156, R156 ;  /* 0x0000009c009c7308 */ /* 0x000fe20000000800 */
[----:B------:R-:W-:Y:S01]  /*6fb0*/  FMNMX.FTZ R23, R114, R23, !PT ;  /* 0x0000001772177209 */ /* 0x000fe20007810000 */
[-CC-:B0-----:R-:W-:Y:S01]  /*6fc0*/  FFMA.FTZ R0, R166, R13.reuse, -R113.reuse ;  /* 0x0000000da6007223 */ /* 0x181fe20000010871 */
[----:B------:R-:W-:Y:S01]  /*6fd0*/  FSEL R166, R89, -INF , !P5 ;  /* 0xff80000059a67808 */ /* 0x000fe20006800000 */
[--C-:B------:R-:W-:Y:S01]  /*6fe0*/  FFMA.FTZ R162, R162, R13, -R113.reuse ;  /* 0x0000000da2a27223 */ /* 0x100fe20000010871 */
[----:B------:R-:W-:Y:S01]  /*6ff0*/  FMNMX.FTZ R23, R88, R23, !PT ;  /* 0x0000001758177209 */ /* 0x000fe20007810000 */
[-CC-:B------:R-:W-:Y:S01]  /*7000*/  FFMA.FTZ R164, R164, R13.reuse, -R113.reuse ;  /* 0x0000000da4a47223 */ /* 0x180fe20000010871 */
[--C-:B------:R-:W-:Y:S01]  /*7010*/  FFMA.FTZ R89, R144, R13, -R113.reuse ;  /* 0x0000000d90597223 */ /* 0x100fe20000010871 */
        /* <DEDUP_REMOVED lines=14> */
[----:B------:R-:W-:-:S02]  /*7100*/  FFMA.FTZ R92, R92, R13, -R113 ;  /* 0x0000000d5c5c7223 */ /* 0x000fc40000010871 */
[----:B------:R-:W-:Y:S01]  /*7110*/  MUFU.EX2 R91, R170 ;  /* 0x000000aa005b7308 */ /* 0x000fe20000000800 */
[----:B------:R-:W-:-:S04]  /*7120*/  FMNMX.FTZ R93, R134, R93, !PT ;  /* 0x0000005d865d7209 */ /* 0x000fc80007810000 */
[----:B------:R-:W-:-:S03]  /*7130*/  FMNMX.FTZ R93, R124, R93, !PT ;  /* 0x0000005d7c5d7209 */ /* 0x000fc60007810000 */
[----:B------:R-:W-:Y:S01]  /*7140*/  MUFU.EX2 R154, R154 ;  /* 0x0000009a009a7308 */ /* 0x000fe20000000800 */
[----:B------:R-:W-:-:S04]  /*7150*/  FMNMX.FTZ R95, R126, R93, !PT ;  /* 0x0000005d7e5f7209 */ /* 0x000fc80007810000 */
[----:B------:R-:W-:-:S03]  /*7160*/  FMNMX.FTZ R95, R132, R95, !PT ;  /* 0x0000005f845f7209 */ /* 0x000fc60007810000 */
[----:B------:R0:W-:Y:S01]  /*7170*/  MUFU.EX2 R93, R168 ;  /* 0x000000a8005d7308 */ /* 0x0001e20000000800 */
[----:B------:R-:W-:-:S04]  /*7180*/  FMNMX.FTZ R95, R138, R95, !PT ;  /* 0x0000005f8a5f7209 */ /* 0x000fc80007810000 */
[----:B------:R-:W-:-:S03]  /*7190*/  FMNMX.FTZ R95, R140, R95, !PT ;  /* 0x0000005f8c5f7209 */ /* 0x000fc60007810000 */
[----:B------:R-:W-:Y:S01]  /*71a0*/  MUFU.EX2 R162, R162 ;  /* 0x000000a200a27308 */ /* 0x000fe20000000800 */
[----:B------:R-:W-:Y:S02]  /*71b0*/  FMNMX.FTZ R97, R142, R95, !PT ;  /* 0x0000005f8e617209 */ /* 0x000fe40007810000 */
[----:B0-----:R-:W-:Y:S02]  /*71c0*/  FSEL R168, R90, -INF , !P3 ;  /* 0xff8000005aa87808 */ /* 0x001fe40005800000 */
[----:B------:R-:W-:-:S03]  /*71d0*/  FMNMX.FTZ R97, R146, R97, !PT ;  /* 0x0000006192617209 */ /* 0x000fc60007810000 */
[----:B------:R0:W-:Y:S01]  /*71e0*/  MUFU.EX2 R95, R0 ;  /* 0x00000000005f7308 */ /* 0x0001e20000000800 */
[----:B------:R-:W-:-:S04]  /*71f0*/  FMNMX.FTZ R97, R148, R97, !PT ;  /* 0x0000006194617209 */ /* 0x000fc80007810000 */
[----:B------:R-:W-:-:S03]  /*7200*/  FMNMX.FTZ R97, R150, R97, !PT ;  /* 0x0000006196617209 */ /* 0x000fc60007810000 */
[----:B------:R-:W-:Y:S01]  /*7210*/  MUFU.EX2 R164, R164 ;  /* 0x000000a400a47308 */ /* 0x000fe20000000800 */
[----:B------:R-:W-:-:S04]  /*7220*/  FMNMX.FTZ R97, R152, R97, !PT ;  /* 0x0000006198617209 */ /* 0x000fc80007810000 */
[----:B------:R-:W-:-:S03]  /*7230*/  FMNMX.FTZ R97, R166, R97, !PT ;  /* 0x00000061a6617209 */ /* 0x000fc60007810000 */
[----:B------:R-:W-:Y:S01]  /*7240*/  MUFU.EX2 R89, R89 ;  /* 0x0000005900597308 */ /* 0x000fe20000000800 */
[----:B0-----:R-:W-:Y:S01]  /*7250*/  FMNMX.FTZ R0, R168, R97, !PT ;  /* 0x00000061a8007209 */ /* 0x001fe20007810000 */
[----:B------:R-:W-:-:S04]  /*7260*/  FFMA.FTZ R97, R116, R13, -R113 ;  /* 0x0000000d74617223 */ /* 0x000fc80000010871 */
[----:B------:R-:W0:Y:S02]  /*7270*/  SHFL.BFLY PT, R103, R0, 0x2, 0x1f ;  /* 0x0c401f0000677f89 */ /* 0x000e2400000e0000 */
[----:B------:R-:W-:Y:S08]  /*7280*/  MUFU.EX2 R136, R136 ;  /* 0x0000008800887308 */ /* 0x000ff00000000800 */
[----:B------:R-:W-:Y:S08]  /*7290*/  MUFU.EX2 R144, R144 ;  /* 0x0000009000907308 */ /* 0x000ff00000000800 */
[----:B------:R-:W-:Y:S01]  /*72a0*/  MUFU.EX2 R97, R97 ;  /* 0x0000006100617308 */ /* 0x000fe20000000800 */
[----:B0-----:R-:W-:Y:S01]  /*72b0*/  FMNMX.FTZ R90, R0, R103, !PT ;  /* 0x00000067005a7209 */ /* 0x001fe20007810000 */
[----:B------:R-:W-:Y:S01]  /*72c0*/  FFMA.FTZ R103, R100, R13, -R113 ;  /* 0x0000000d64677223 */ /* 0x000fe20000010871 */
[----:B------:R-:W-:-:S05]  /*72d0*/  FSEL R0, R160, RZ, P2 ;  /* 0x000000ffa0007208 */ /* 0x000fca0001000000 */
[----:B------:R-:W-:Y:S01]  /*72e0*/  MUFU.EX2 R99, R99 ;  /* 0x0000006300637308 */ /* 0x000fe20000000800 */
[----:B------:R-:W0:Y:S01]  /*72f0*/  SHFL.BFLY PT, R109, R90, 0x1, 0x1f ;  /* 0x0c201f005a6d7f89 */ /* 0x000e2200000e0000 */
[----:B------:R-:W-:Y:S01]  /*7300*/  FADD.FTZ R0, -R0, R11 ;  /* 0x0000000b00007221 */ /* 0x000fe20000010100 */
[----:B------:R-:W-:-:S03]  /*7310*/  FFMA.FTZ R11, R96, R13, -R113 ;  /* 0x0000000d600b7223 */ /* 0x000fc60000010871 */
[----:B------:R-:W-:Y:S02]  /*7320*/  FMUL.FTZ R0, R0, R13 ;  /* 0x0000000d00007220 */ /* 0x000fe40000410000 */
[----:B------:R-:W-:Y:S08]  /*7330*/  MUFU.EX2 R110, R110 ;  /* 0x0000006e006e7308 */ /* 0x000ff00000000800 */
[----:B------:R-:W1:Y:S08]  /*7340*/  MUFU.EX2 R0, R0 ;  /* 0x0000000000007308 */ /* 0x000e700000000800 */
[----:B------:R-:W-:Y:S01]  /*7350*/  MUFU.EX2 R101, R101 ;  /* 0x0000006500657308 */ /* 0x000fe20000000800 */
[----:B0-----:R-:W-:-:S04]  /*7360*/  FMNMX.FTZ R90, R90, R109, !PT ;  /* 0x0000006d5a5a7209 */ /* 0x001fc80007810000 */
[C---:B------:R-:W-:Y:S01]  /*7370*/  FSETP.NEU.FTZ.AND P2, PT, R90.reuse, -INF , PT ;  /* 0xff8000005a00780b */ /* 0x040fe20003f5d000 */
[----:B------:R-:W-:Y:S02]  /*7380*/  FMUL.FTZ R94, R90, R13 ;  /* 0x0000000d5a5e7220 */ /* 0x000fe40000410000 */
[----:B------:R-:W-:Y:S01]  /*7390*/  MUFU.EX2 R104, R104 ;  /* 0x0000006800687308 */ /* 0x000fe20000000800 */
[----:B-1----:R-:W-:Y:S02]  /*73a0*/  FFMA.FTZ R7, R0, R7, R21 ;  /* 0x0000000700077223 */ /* 0x002fe40000010015 */
[----:B------:R-:W-:Y:S02]  /*73b0*/  FSEL R109, R94, RZ, P2 ;  /* 0x000000ff5e6d7208 */ /* 0x000fe40001000000 */
[C---:B------:R-:W-:Y:S01]  /*73c0*/  FADD.FTZ R7, R156.reuse, R7 ;  /* 0x000000079c077221 */ /* 0x040fe20000010000 */
[----:B------:R-:W-:Y:S02]  /*73d0*/  F2FP.BF16.F32.PACK_AB R156, R156, R21 ;  /* 0x000000159c9c723e */ /* 0x000fe400000010ff */
[-CC-:B------:R-:W-:Y:S01]  /*73e0*/  FFMA.FTZ R157, R107, R13.reuse, -R109.reuse ;  /* 0x0000000d6b9d7223 */ /* 0x180fe2000001086d */
[-CC-:B------:R-:W-:Y:S01]  /*73f0*/  FFMA.FTZ R2, R2, R13.reuse, -R109.reuse ;  /* 0x0000000d02027223 */ /* 0x180fe2000001086d */
[----:B------:R-:W-:Y:S01]  /*7400*/  FSEL R107, R90, RZ, P2 ;  /* 0x000000ff5a6b7208 */ /* 0x000fe20001000000 */
        /* <DEDUP_REMOVED lines=10> */
[----:B------:R-:W-:Y:S01]  /*74b0*/  MUFU.EX2 R157, R157 ;  /* 0x0000009d009d7308 */ /* 0x000fe20000000800 */
[----:B0-----:R-:W-:Y:S01]  /*74c0*/  FADD.FTZ R2, -R107, R10 ;  /* 0x0000000a6b027221 */ /* 0x001fe20000010100 */
[----:B------:R-:W-:Y:S01]  /*74d0*/  FADD.FTZ R10, R158, R7 ;  /* 0x000000079e0a7221 */ /* 0x000fe20000010000 */
[----:B------:R-:W-:Y:S01]  /*74e0*/  FFMA.FTZ R134, R134, R13, -R109 ;  /* 0x0000000d86867223 */ /* 0x000fe2000001086d */
[----:B------:R-:W-:-:S02]  /*74f0*/  IMAD.U32 R20, RZ, RZ, UR11 ;  /* 0x0000000bff147e24 */ /* 0x000fc4000f8e00ff */
[-C--:B------:R-:W-:Y:S01]  /*7500*/  FMUL.FTZ R2, R2, R13.reuse ;  /* 0x0000000d02027220 */ /* 0x080fe20000410000 */
[----:B------:R-:W-:Y:S01]  /*7510*/  FADD.FTZ R10, R23, R10 ;  /* 0x0000000a170a7221 */ /* 0x000fe20000010000 */
[-CC-:B------:R-:W-:Y:S01]  /*7520*/  FFMA.FTZ R124, R124, R13.reuse, -R109.reuse ;  /* 0x0000000d7c7c7223 */ /* 0x180fe2000001086d */
[----:B------:R-:W-:Y:S01]  /*7530*/  MUFU.EX2 R159, R159 ;  /* 0x0000009f009f7308 */ /* 0x000fe20000000800 */
[----:B------:R-:W-:Y:S02]  /*7540*/  @!P1 VIADD R20, R20, 0x2a860 ;  /* 0x0002a86014149836 */ /* 0x000fe40000000000 */
[----:B------:R-:W-:Y:S01]  /*7550*/  FADD.FTZ R7, R91, R10 ;  /* 0x0000000a5b077221 */ /* 0x000fe20000010000 */
[-CC-:B------:R-:W-:Y:S01]  /*7560*/  FFMA.FTZ R126, R126, R13.reuse, -R109.reuse ;  /* 0x0000000d7e7e7223 */ /* 0x180fe2000001086d */
[-CC-:B------:R-:W-:Y:S01]  /*7570*/  FFMA.FTZ R132, R132, R13.reuse, -R109.reuse ;  /* 0x0000000d84847223 */ /* 0x180fe2000001086d */
[-C--:B------:R-:W-:Y:S01]  /*7580*/  FFMA.FTZ R138, R138, R13.reuse, -R109 ;  /* 0x0000000d8a8a7223 */ /* 0x080fe2000001086d */
[----:B------:R-:W-:Y:S01]  /*7590*/  FADD.FTZ R10, R154, R7 ;  /* 0x000000079a0a7221 */ /* 0x000fe20000010000 */
[----:B------:R-:W-:Y:S01]  /*75a0*/  @!P1 PRMT R20, RZ, 0x654, R20 ;  /* 0x00000654ff149816 */ /* 0x000fe20000000014 */
[----:B------:R-:W0:Y:S01]  /*75b0*/  MUFU.EX2 R2, R2 ;  /* 0x0000000200027308 */ /* 0x000e220000000800 */
[-CC-:B------:R-:W-:Y:S01]  /*75c0*/  FFMA.FTZ R140, R140, R13.reuse, -R109.reuse ;  /* 0x0000000d8c8c7223 */ /* 0x180fe2000001086d */
[----:B------:R-:W-:Y:S01]  /*75d0*/  FADD.FTZ R7, R93, R10 ;  /* 0x0000000a5d077221 */ /* 0x000fe20000010000 */
[----:B------:R1:W-:Y:S01]  /*75e0*/  @!P1 SYNCS.ARRIVE.TRANS64.RED.A1T0 RZ, [R20+URZ], RZ ;  /* 0x000000ff14ff99a7 */ /* 0x0003e2000810043f */
[-CC-:B------:R-:W-:Y:S01]  /*75f0*/  FFMA.FTZ R142, R142, R13.reuse, -R109.reuse ;  /* 0x0000000d8e8e7223 */ /* 0x180fe2000001086d */
[-C--:B------:R-:W-:Y:S01]  /*7600*/  FFMA.FTZ R146, R146, R13.reuse, -R109 ;  /* 0x0000000d92927223 */ /* 0x080fe2000001086d */
[----:B------:R-:W-:Y:S01]  /*7610*/  FADD.FTZ R10, R162, R7 ;  /* 0x00000007a20a7221 */ /* 0x000fe20000010000 */
[-CC-:B------:R-:W-:Y:S01]  /*7620*/  FFMA.FTZ R148, R148, R13.reuse, -R109.reuse ;  /* 0x0000000d94947223 */ /* 0x180fe2000001086d */
[----:B------:R-:W2:Y:S01]  /*7630*/  MUFU.EX2 R108, R108 ;  /* 0x0000006c006c7308 */ /* 0x000ea20000000800 */
[----:B------:R-:W-:Y:S01]  /*7640*/  F2FP.BF16.F32.PACK_AB R158, R23, R158 ;  /* 0x0000009e179e723e */ /* 0x000fe200000010ff */
[----:B------:R-:W-:Y:S01]  /*7650*/  FADD.FTZ R7, R95, R10 ;  /* 0x0000000a5f077221 */ /* 0x000fe20000010000 */
[----:B------:R-:W-:Y:S01]  /*7660*/  FFMA.FTZ R166, R166, R13, -R109 ;  /* 0x0000000da6a67223 */ /* 0x000fe2000001086d */
[C---:B------:R-:W-:Y:S01]  /*7670*/  ISETP.GT.AND P2, PT, R12.reuse, R15, PT ;  /* 0x0000000f0c00720c */ /* 0x040fe20003f44270 */
[----:B------:R-:W-:-:S02]  /*7680*/  VIADD R12, R12, 0xffffffff ;  /* 0xffffffff0c0c7836 */ /* 0x000fc40000000000 */
[----:B------:R-:W-:Y:S01]  /*7690*/  FADD.FTZ R10, R164, R7 ;  /* 0x00000007a40a7221 */ /* 0x000fe20000010000 */
[----:B------:R-:W3:Y:S01]  /*76a0*/  MUFU.EX2 R153, R22 ;  /* 0x0000001600997308 */ /* 0x000ee20000000800 */
[----:B0-----:R-:W-:Y:S02]  /*76b0*/  FFMA.FTZ R6, R2, R6, R157 ;  /* 0x0000000602067223 */ /* 0x001fe4000001009d */
[----:B------:R-:W-:Y:S01]  /*76c0*/  FADD.FTZ R7, R89, R10 ;  /* 0x0000000a59077221 */ /* 0x000fe20000010000 */
[C---:B------:R-:W-:Y:S01]  /*76d0*/  F2FP.BF16.F32.PACK_AB R157, R94.reuse, R157 ;  /* 0x0000009d5e9d723e */ /* 0x040fe200000010ff */
[----:B------:R-:W-:Y:S02]  /*76e0*/  FADD.FTZ R6, R94, R6 ;  /* 0x000000065e067221 */ /* 0x000fe40000010000 */
[----:B------:R-:W-:Y:S01]  /*76f0*/  FADD.FTZ R7, R136, R7 ;  /* 0x0000000788077221 */ /* 0x000fe20000010000 */
[----:B------:R-:W0:Y:S01]  /*7700*/  MUFU.EX2 R114, R114 ;  /* 0x0000007200727308 */ /* 0x000e220000000800 */
[----:B------:R-:W-:-:S02]  /*7710*/  FADD.FTZ R6, R159, R6 ;  /* 0x000000069f067221 */ /* 0x000fc40000010000 */
[----:B------:R-:W-:Y:S01]  /*7720*/  FADD.FTZ R10, R144, R7 ;  /* 0x00000007900a7221 */ /* 0x000fe20000010000 */
[C---:B------:R-:W-:Y:S01]  /*7730*/  F2FP.BF16.F32.PACK_AB R144, R97.reuse, R144 ;  /* 0x000000906190723e */ /* 0x040fe200000010ff */
[C---:B--2---:R-:W-:Y:S02]  /*7740*/  FADD.FTZ R6, R108.reuse, R6 ;  /* 0x000000066c067221 */ /* 0x044fe40000010000 */
[----:B-1----:R-:W-:Y:S01]  /*7750*/  FADD.FTZ R20, R97, R10 ;  /* 0x0000000a61147221 */ /* 0x002fe20000010000 */
[----:B------:R-:W-:Y:S01]  /*7760*/  F2FP.BF16.F32.PACK_AB R159, R108, R159 ;  /* 0x0000009f6c9f723e */ /* 0x000fe200000010ff */
[----:B------:R-:W1:Y:S01]  /*7770*/  MUFU.EX2 R155, R88 ;  /* 0x00000058009b7308 */ /* 0x000e620000000800 */
[----:B---3--:R-:W-:Y:S01]  /*7780*/  FADD.FTZ R6, R153, R6 ;  /* 0x0000000699067221 */ /* 0x008fe20000010000 */
[----:B------:R-:W-:-:S04]  /*7790*/  FADD.FTZ R107, R99, R20 ;  /* 0x00000014636b7221 */ /* 0x000fc80000010000 */
[----:B------:R-:W-:Y:S02]  /*77a0*/  FADD.FTZ R20, R110, R107 ;  /* 0x0000006b6e147221 */ /* 0x000fe40000010000 */
[----:B------:R-:W2:Y:S01]  /*77b0*/  MUFU.EX2 R118, R118 ;  /* 0x0000007600767308 */ /* 0x000ea20000000800 */
[C---:B0-----:R-:W-:Y:S01]  /*77c0*/  FADD.FTZ R6, R114.reuse, R6 ;  /* 0x0000000672067221 */ /* 0x041fe20000010000 */
[----:B------:R-:W-:Y:S01]  /*77d0*/  FADD.FTZ R107, R101, R20 ;  /* 0x00000014656b7221 */ /* 0x000fe20000010000 */
[----:B------:R-:W-:-:S03]  /*77e0*/  F2FP.BF16.F32.PACK_AB R153, R114, R153 ;  /* 0x000000997299723e */ /* 0x000fc600000010ff */
[----:B------:R-:W-:Y:S02]  /*77f0*/  FADD.FTZ R107, R104, R107 ;  /* 0x0000006b686b7221 */ /* 0x000fe40000010000 */
[----:B------:R-:W0:Y:S01]  /*7800*/  MUFU.EX2 R149, R122 ;  /* 0x0000007a00957308 */ /* 0x000e220000000800 */
[----:B-1----:R-:W-:-:S07]  /*7810*/  FADD.FTZ R6, R155, R6 ;  /* 0x000000069b067221 */ /* 0x002fce0000010000 */
[----:B------:R-:W1:Y:S01]  /*7820*/  MUFU.EX2 R128, R128 ;  /* 0x0000008000807308 */ /* 0x000e620000000800 */
[C---:B--2---:R-:W-:Y:S01]  /*7830*/  FADD.FTZ R6, R118.reuse, R6 ;  /* 0x0000000676067221 */ /* 0x044fe20000010000 */
[----:B------:R-:W-:-:S06]  /*7840*/  F2FP.BF16.F32.PACK_AB R155, R118, R155 ;  /* 0x0000009b769b723e */ /* 0x000fcc00000010ff */
[----:B------:R-:W2:Y:S01]  /*7850*/  MUFU.EX2 R151, R130 ;  /* 0x0000008200977308 */ /* 0x000ea20000000800 */
[----:B0-----:R-:W-:Y:S01]  /*7860*/  FADD.FTZ R7, R149, R6 ;  /* 0x0000000695077221 */ /* 0x001fe20000010000 */
[----:B------:R-:W-:Y:S01]  /*7870*/  FFMA.FTZ R6, R150, R13, -R109 ;  /* 0x0000000d96067223 */ /* 0x000fe2000001086d */
[----:B------:R-:W-:-:S05]  /*7880*/  F2FP.BF16.F32.PACK_AB R150, R136, R89 ;  /* 0x000000598896723e */ /* 0x000fca00000010ff */
[----:B------:R-:W0:Y:S01]  /*7890*/  MUFU.EX2 R134, R134 ;  /* 0x0000008600867308 */ /* 0x000e220000000800 */
[----:B-1----:R-:W-:Y:S01]  /*78a0*/  FADD.FTZ R10, R128, R7 ;  /* 0x00000007800a7221 */ /* 0x002fe20000010000 */
[-CC-:B------:R-:W-:Y:S01]  /*78b0*/  FFMA.FTZ R7, R152, R13.reuse, -R109.reuse ;  /* 0x0000000d98077223 */ /* 0x180fe2000001086d */
[----:B------:R-:W-:Y:S01]  /*78c0*/  FFMA.FTZ R109, R168, R13, -R109 ;  /* 0x0000000da86d7223 */ /* 0x000fe2000001086d */
[----:B------:R-:W-:Y:S02]  /*78d0*/  F2FP.BF16.F32.PACK_AB R152, R154, R91 ;  /* 0x0000005b9a98723e */ /* 0x000fe400000010ff */
[----:B------:R-:W-:Y:S02]  /*78e0*/  F2FP.BF16.F32.PACK_AB R154, R162, R93 ;  /* 0x0000005da29a723e */ /* 0x000fe400000010ff */
[----:B------:R-:W1:Y:S01]  /*78f0*/  MUFU.EX2 R145, R124 ;  /* 0x0000007c00917308 */ /* 0x000e620000000800 */
[----:B--2---:R-:W-:Y:S01]  /*7900*/  FADD.FTZ R10, R151, R10 ;  /* 0x0000000a970a7221 */ /* 0x004fe20000010000 */
[----:B------:R-:W-:-:S06]  /*7910*/  F2FP.BF16.F32.PACK_AB R149, R128, R149 ;  /* 0x000000958095723e */ /* 0x000fcc00000010ff */
        /* <DEDUP_REMOVED lines=11> */
[----:B-1----:R-:W-:Y:S01]  /*79d0*/  FADD.FTZ R10, R22, R10 ;  /* 0x0000000a160a7221 */ /* 0x002fe20000010000 */
[----:B--2---:R-:W-:Y:S02]  /*79e0*/  F2FP.BF16.F32.PACK_AB R140, R104, R101 ;  /* 0x00000065688c723e */ /* 0x004fe400000010ff */
[----:B------:R-:W-:-:S04]  /*79f0*/  F2FP.BF16.F32.PACK_AB R147, R22, R147 ;  /* 0x000000931693723e */ /* 0x000fc800000010ff */
[----:B------:R-:W1:Y:S01]  /*7a00*/  MUFU.EX2 R102, R102 ;  /* 0x0000006600667308 */ /* 0x000e620000000800 */
[----:B---3--:R-:W-:-:S07]  /*7a10*/  FADD.FTZ R10, R141, R10 ;  /* 0x0000000a8d0a7221 */ /* 0x008fce0000010000 */
[----:B------:R2:W3:Y:S01]  /*7a20*/  MUFU.EX2 R143, R146 ;  /* 0x00000092008f7308 */ /* 0x0004e20000000800 */
[C---:B0-----:R-:W-:Y:S01]  /*7a30*/  FADD.FTZ R10, R88.reuse, R10 ;  /* 0x0000000a580a7221 */ /* 0x041fe20000010000 */
[----:B------:R-:W-:-:S06]  /*7a40*/  F2FP.BF16.F32.PACK_AB R141, R88, R141 ;  /* 0x0000008d588d723e */ /* 0x000fcc00000010ff */
[----:B------:R-:W0:Y:S01]  /*7a50*/  MUFU.EX2 R103, R103 ;  /* 0x0000006700677308 */ /* 0x000e220000000800 */
[----:B-1----:R-:W-:Y:S01]  /*7a60*/  FADD.FTZ R20, R102, R107 ;  /* 0x0000006b66147221 */ /* 0x002fe20000010000 */
[----:B--2---:R-:W-:-:S06]  /*7a70*/  F2FP.BF16.F32.PACK_AB R146, R110, R99 ;  /* 0x000000636e92723e */ /* 0x004fcc00000010ff */
[----:B------:R1:W2:Y:S01]  /*7a80*/  MUFU.EX2 R96, R148 ;  /* 0x0000009400607308 */ /* 0x0002a20000000800 */
[----:B---3--:R-:W-:-:S07]  /*7a90*/  FADD.FTZ R10, R143, R10 ;  /* 0x0000000a8f0a7221 */ /* 0x008fce0000010000 */
[----:B------:R-:W3:Y:S01]  /*7aa0*/  MUFU.EX2 R98, R98 ;  /* 0x0000006200627308 */ /* 0x000ee20000000800 */
[C---:B0-----:R-:W-:Y:S01]  /*7ab0*/  FADD.FTZ R21, R103.reuse, R20 ;  /* 0x0000001467157221 */ /* 0x041fe20000010000 */
[----:B-1----:R-:W-:Y:S02]  /*7ac0*/  F2FP.BF16.F32.PACK_AB R148, R164, R95 ;  /* 0x0000005fa494723e */ /* 0x002fe400000010ff */
[----:B------:R-:W-:-:S04]  /*7ad0*/  F2FP.BF16.F32.PACK_AB R142, R103, R102 ;  /* 0x00000066678e723e */ /* 0x000fc800000010ff */
[----:B------:R-:W0:Y:S01]  /*7ae0*/  MUFU.EX2 R137, R6 ;  /* 0x0000000600897308 */ /* 0x000e220000000800 */
[C---:B--2---:R-:W-:Y:S01]  /*7af0*/  FADD.FTZ R10, R96.reuse, R10 ;  /* 0x0000000a600a7221 */ /* 0x044fe20000010000 */
[----:B------:R-:W-:-:S06]  /*7b00*/  F2FP.BF16.F32.PACK_AB R143, R96, R143 ;  /* 0x0000008f608f723e */ /* 0x000fcc00000010ff */
[----:B------:R-:W1:Y:S01]  /*7b10*/  MUFU.EX2 R105, R105 ;  /* 0x0000006900697308 */ /* 0x000e620000000800 */
[----:B---3--:R-:W-:-:S07]  /*7b20*/  FADD.FTZ R20, R98, R21 ;  /* 0x0000001562147221 */ /* 0x008fce0000010000 */
        /* <DEDUP_REMOVED lines=12> */
[----:B-1----:R-:W-:Y:S01]  /*7bf0*/  FADD.FTZ R10, R139, R10 ;  /* 0x0000000a8b0a7221 */ /* 0x002fe20000010000 */
[C---:B--2---:R-:W-:Y:S01]  /*7c00*/  FADD.FTZ R7, R11.reuse, R6 ;  /* 0x000000060b077221 */ /* 0x044fe20000010000 */
[----:B------:R-:W-:Y:S01]  /*7c10*/  F2FP.BF16.F32.PACK_AB R138, R11, R92 ;  /* 0x0000005c0b8a723e */ /* 0x000fe200000010ff */
[----:B------:R-:W-:Y:S02]  /*7c20*/  IMAD.MOV.U32 R11, RZ, RZ, R160 ;  /* 0x000000ffff0b7224 */ /* 0x000fe400078e00a0 */
[C---:B0-----:R-:W-:Y:S01]  /*7c30*/  FADD.FTZ R6, R109.reuse, R10 ;  /* 0x0000000a6d067221 */ /* 0x041fe20000010000 */
[----:B------:R-:W-:Y:S01]  /*7c40*/  F2FP.BF16.F32.PACK_AB R139, R109, R139 ;  /* 0x0000008b6d8b723e */ /* 0x000fe200000010ff */
[----:B------:R-:W-:Y:S01]  /*7c50*/  IMAD.MOV.U32 R10, RZ, RZ, R90 ;  /* 0x000000ffff0a7224 */ /* 0x000fe200078e005a */
[----:B------:R-:W-:Y:S06]  /*7c60*/  @P2 BRA `(.L_x_949) ;  /* 0xffffffcc00442947 */ /* 0x000fec000383ffff */
[----:B------:R-:W-:Y:S02]  /*7c70*/  IMAD.MOV.U32 R10, RZ, RZ, R90 ;  /* 0x000000ffff0a7224 */ /* 0x000fe400078e005a */
[----:B------:R-:W-:-:S07]  /*7c80*/  IMAD.MOV.U32 R11, RZ, RZ, R160 ;  /* 0x000000ffff0b7224 */ /* 0x000fce00078e00a0 */
.L_x_932:
[----:B------:R-:W0:Y:S01]  /*7c90*/  LDC R23, c[0x0][0x448] ;  /* 0x00011200ff177b82 */ /* 0x000e220000000800 */
[----:B------:R-:W-:-:S07]  /*7ca0*/  UIADD3 UR60, -UR60, 0x1, URZ ;  /* 0x000000013c3c7890 */ /* 0x000fce000fffe13f */
[----:B------:R-:W1:Y:S08]  /*7cb0*/  S2UR UR5, SR_CTAID.X ;  /* 0x00000000000579c3 */ /* 0x000e700000002500 */
[----:B------:R-:W2:Y:S01]  /*7cc0*/  LDC R14, c[0x0][0x9e4] ;  /* 0x00027900ff0e7b82 */ /* 0x000ea20000000800 */
[----:B0-----:R-:W-:-:S07]  /*7cd0*/  ISETP.NE.AND P2, PT, R23, 0x1, PT ;  /* 0x000000011700780c */ /* 0x001fce0003f45270 */
[----:B------:R-:W0:Y:S01]  /*7ce0*/  LDC R89, c[0x0][0x2f0] ;  /* 0x0000bc00ff597b82 */ /* 0x000e220000000800 */
[----:B-1----:R-:W-:-:S07]  /*7cf0*/  ULEA UR5, UR5, 0x7f, 0x7 ;  /* 0x0000007f05057891 */ /* 0x002fce000f8e383f */
[----:B------:R-:W1:Y:S01]  /*7d00*/  @P2 LDC R20, c[0x0][0x44c] ;  /* 0x00011300ff142b82 */ /* 0x000e620000000800 */
[----:B------:R-:W-:-:S07]  /*7d10*/  IMAD.U32 R15, RZ, RZ, UR5 ;  /* 0x00000005ff0f7e24 */ /* 0x000fce000f8e00ff */
[----:B------:R-:W3:Y:S01]  /*7d20*/  @P2 LDC R21, c[0x0][0x450] ;  /* 0x00011400ff152b82 */ /* 0x000ee20000000800 */
[----:B0-----:R-:W-:Y:S02]  /*7d30*/  IMAD R22, R16, R89, UR60 ;  /* 0x0000003c10167e24 */ /* 0x001fe4000f8e0259 */
[----:B-1----:R-:W-:Y:S01]  /*7d40*/  @P2 IMAD.HI.U32 R20, R20, UR5, RZ ;  /* 0x0000000514142c27 */ /* 0x002fe2000f8e00ff */
[----:B------:R-:W-:-:S04]  /*7d50*/  ULDC UR5, c[0x0][0x9dc] ;  /* 0x0002770000057ab9 */ /* 0x000fc80000000800 */
[----:B---3--:R-:W-:Y:S02]  /*7d60*/  @P2 SHF.R.U32.HI R15, RZ, R21, R20 ;  /* 0x00000015ff0f2219 */ /* 0x008fe40000011614 */
[----:B--2---:R-:W-:-:S03]  /*7d70*/  ISETP.GE.AND P2, PT, R14, 0x1, PT ;  /* 0x000000010e00780c */ /* 0x004fc60003f46270 */
[----:B------:R-:W-:-:S04]  /*7d80*/  IMAD.IADD R15, R22, 0x1, R15 ;  /* 0x00000001160f7824 */ /* 0x000fc800078e020f */
[----:B------:R-:W-:-:S06]  /*7d90*/  VIADD R20, R15, -UR5 ;  /* 0x800000050f147c36 */ /* 0x000fcc0008000000 */
[----:B------:R-:W-:Y:S05]  /*7da0*/  @!P2 BRA `(.L_x_950) ;  /* 0x00000000003ca947 */ /* 0x000fea0003800000 */
        /* <DEDUP_REMOVED lines=9> */
.L_x_951:
[----:B------:R-:W-:-:S13]  /*7e40*/  ISETP.NE.AND P2, PT, R14, 0x1, PT ;  /* 0x000000010e00780c */ /* 0x000fda0003f45270 */
[----:B------:R-:W0:Y:S02]  /*7e50*/  @P2 LDC.64 R88, c[0x0][0x9e8] ;  /* 0x00027a00ff582b82 */ /* 0x000e240000000a00 */
[----:B0-----:R-:W-:-:S05]  /*7e60*/  @P2 IMAD.HI.U32 R22, R15, R88, RZ ;  /* 0x000000580f162227 */ /* 0x001fca00078e00ff */
[----:B------:R-:W-:-:S07]  /*7e70*/  @P2 SHF.R.U32.HI R15, RZ, R89, R22 ;  /* 0x00000059ff0f2219 */ /* 0x000fce0000011616 */
.L_x_952:
[----:B------:R-:W-:-:S05]  /*7e80*/  IMAD R15, R15, R14, RZ ;  /* 0x0000000e0f0f7224 */ /* 0x000fca00078e02ff */
[----:B------:R-:W-:-:S07]  /*7e90*/  VIMNMX R20, R20, R15, !PT ;  /* 0x0000000f14147248 */ /* 0x000fce0007fe0100 */
.L_x_950:
[----:B------:R-:W-:-:S04]  /*7ea0*/  VIADD R20, R20, 0x5f ;  /* 0x0000005f14147836 */ /* 0x000fc80000000000 */
[----:B------:R-:W-:-:S05]  /*7eb0*/  IMAD.HI R20, R20, 0x2aaaaaab, RZ ;  /* 0x2aaaaaab14147827 */ /* 0x000fca00078e02ff */
[----:B------:R-:W-:-:S04]  /*7ec0*/  SHF.R.U32.HI R15, RZ, 0x1f, R20 ;  /* 0x0000001fff0f7819 */ /* 0x000fc80000011614 */
[----:B------:R-:W-:-:S04]  /*7ed0*/  LEA.HI.SX32 R20, R20, R15, 0x1c ;  /* 0x0000000f14147211 */ /* 0x000fc800078fe2ff */
[----:B------:R-:W-:-:S04]  /*7ee0*/  VIMNMX R15, R17, R20, !PT ;  /* 0x00000014110f7248 */ /* 0x000fc80007fe0100 */
[----:B------:R-:W-:-:S13]  /*7ef0*/  ISETP.GE.AND P2, PT, R12, R15, PT ;  /* 0x0000000f0c00720c */ /* 0x000fda0003f46270 */
[----:B------:R-:W-:Y:S05]  /*7f00*/  @!P2 BRA `(.L_x_953) ;  /* 0x00000020006ca947 */ /* 0x000fea0003800000 */
[----:B------:R-:W-:Y:S01]  /*7f10*/  IMAD.MOV.U32 R21, RZ, RZ, R10 ;  /* 0x000000ffff157224 */ /* 0x000fe200078e000a */
[----:B------:R-:W-:Y:S01]  /*7f20*/  UMOV UR7, UR4 ;  /* 0x0000000400077c82 */ /* 0x000fe20008000000 */
[----:B------:R-:W-:Y:S01]  /*7f30*/  IMAD.MOV.U32 R160, RZ, RZ, R11 ;  /* 0x000000ffffa07224 */ /* 0x000fe200078e000b */
[----:B------:R-:W-:Y:S01]  /*7f40*/  ULDC UR5, c[0x0][0x9d8] ;  /* 0x0002760000057ab9 */ /* 0x000fe20000000800 */
[----:B------:R-:W-:-:S07]  /*7f50*/  IMAD.MOV.U32 R20, RZ, RZ, R3 ;  /* 0x000000ffff147224 */ /* 0x000fce00078e0003 */
.L_x_962:
[----:B------:R-:W-:-:S04]  /*7f60*/  UIADD3 UR4, UR7, 0x1, URZ ;  /* 0x0000000107047890 */ /* 0x000fc8000fffe03f */
[----:B------:R-:W-:-:S04]  /*7f70*/  UISETP.NE.AND UP0, UPT, UR4, 0x2, UPT ;  /* 0x000000020400788c */ /* 0x000fc8000bf05270 */
[----:B------:R-:W-:Y:S02]  /*7f80*/  USEL UR6, URZ, 0x1, UP0 ;  /* 0x000000013f067887 */ /* 0x000fe40008000000 */
[----:B------:R-:W-:-:S04]  /*7f90*/  USEL UR4, UR4, URZ, UP0 ;  /* 0x0000003f04047287 */ /* 0x000fc80008000000 */
[----:B------:R-:W-:Y:S01]  /*7fa0*/  LOP3.LUT R3, R20, UR6, RZ, 0x3c, !PT ;  /* 0x0000000614037c12 */ /* 0x000fe2000f8e3cff */
[----:B------:R-:W-:Y:S07]  /*7fb0*/  @!P0 BRA `(.L_x_954) ;  /* 0x0000000000048947 */ /* 0x000fee0003800000 */
[----:B------:R-:W-:Y:S01]  /*7fc0*/  BPT.TRAP 0x1 ;  /* 0x000000040000795c */ /* 0x000fe20000300000 */
.L_x_954:
[----:B------:R-:W-:Y:S01]  /*7fd0*/  ULEA UR56, UR4, UR57, 0x3 ;  /* 0x0000003904387291 */ /* 0x000fe2000f8e183f */
[----:B------:R-:W-:-:S08]  /*7fe0*/  SHF.L.U32 R10, R3, 0x1f, RZ ;  /* 0x0000001f030a7819 */ /* 0x000fd000000006ff */
[----:B------:R0:W1:Y:S01]  /*7ff0*/  SYNCS.PHASECHK.TRANS64.TRYWAIT P2, [UR56+0x2a830], R10 ;  /* 0x02a8300aff0075a7 */ /* 0x0000620008040178 */
[----:B------:R-:W-:Y:S05]  /*8000*/  @!P0 BRA `(.L_x_955) ;  /* 0x0000000000048947 */ /* 0x000fea0003800000 */
[----:B------:R-:W-:Y:S01]  /*8010*/  BPT.TRAP 0x1 ;  /* 0x000000040000795c */ /* 0x000fe20000300000 */
.L_x_955:
[----:B-1----:R-:W-:Y:S05]  /*8020*/  @P2 BRA `(.L_x_956) ;  /* 0x0000000000082947 */ /* 0x002fea0003800000 */
[----:B------:R-:W1:Y:S02]  /*8030*/  SYNCS.PHASECHK.TRANS64.TRYWAIT P2, [UR56+0x2a830], R10 ;  /* 0x02a8300aff0075a7 */ /* 0x000e640008040178 */
[----:B-1----:R-:W-:Y:S05]  /*8040*/  @!P2 BRA `(.L_x_957) ;  /* 0x000000bc0074a947 */ /* 0x002fea0003800000 */
.L_x_956:
        /* <DEDUP_REMOVED lines=129> */
.L_x_958:
[----:B------:R-:W-:Y:S01]  /*8860*/  ULEA UR11, UR7, UR57, 0x3 ;  /* 0x00000039070b7291 */ /* 0x000fe2000f8e183f */
[----:B------:R-:W-:-:S08]  /*8870*/  SHF.L.U32 R0, R20, 0x1f, RZ ;  /* 0x0000001f14007819 */ /* 0x000fd000000006ff */
[----:B------:R2:W3:Y:S01]  /*8880*/  SYNCS.PHASECHK.TRANS64.TRYWAIT P2, [UR11+0x2a850], R0 ;  /* 0x02a85000ff0075a7 */ /* 0x0004e2000804014b */
[----:B------:R-:W-:Y:S05]  /*8890*/  @!P0 BRA `(.L_x_959) ;  /* 0x0000000000048947 */ /* 0x000fea0003800000 */
[----:B------:R-:W-:Y:S01]  /*88a0*/  BPT.TRAP 0x1 ;  /* 0x000000040000795c */ /* 0x000fe20000300000 */
.L_x_959:
[----:B---3--:R-:W-:Y:S05]  /*88b0*/  @P2 BRA `(.L_x_960) ;  /* 0x0000000000082947 */ /* 0x008fea0003800000 */
[----:B------:R-:W3:Y:S02]  /*88c0*/  SYNCS.PHASECHK.TRANS64.TRYWAIT P2, [UR11+0x2a850], R0 ;  /* 0x02a85000ff0075a7 */ /* 0x000ee4000804014b */
[----:B---3--:R-:W-:Y:S05]  /*88d0*/  @!P2 BRA `(.L_x_961) ;  /* 0x000000b40068a947 */ /* 0x008fea0003800000 */
.L_x_960:
[----:B------:R-:W-:Y:S01]  /*88e0*/  UIADD3 UR6, UR57, 0x400, URZ ;  /* 0x0000040039067890 */ /* 0x000fe2000fffe03f */
[----:B------:R-:W-:Y:S01]  /*88f0*/  WARPGROUP.ARRIVE ;  /* 0x00000000000079c5 */ /* 0x000fe20000000000 */
[----:B------:R-:W-:Y:S01]  /*8900*/  UMOV UR15, 0x40000040 ;  /* 0x40000040000f7882 */ /* 0x000fe20000000000 */
[----:B------:R-:W-:Y:S01]  /*8910*/  FMUL.FTZ R2, R88, UR5 ;  /* 0x0000000558027c20 */ /* 0x000fe20008410000 */
[----:B------:R-:W-:Y:S01]  /*8920*/  USHF.R.U32.HI UR6, URZ, 0x4, UR6 ;  /* 0x000000043f067899 */ /* 0x000fe20008011606 */
[----:B01----:R-:W-:Y:S01]  /*8930*/  FMUL.FTZ R10, R89, UR5 ;  /* 0x00000005590a7c20 */ /* 0x003fe20008410000 */
        /* <DEDUP_REMOVED lines=10> */
[----:B------:R-:W-:Y:S01]  /*89e0*/  UIMAD UR6, UR7, 0x600, UR6 ;  /* 0x00000600070678a4 */ /* 0x000fe2000f8e0206 */
[----:B------:R-:W1:Y:S01]  /*89f0*/  MUFU.TANH R10, R10 ;  /* 0x0000000a000a7308 */ /* 0x000e620000002400 */
[----:B------:R-:W-:Y:S01]  /*8a00*/  FMUL.FTZ R106, R108, UR5 ;  /* 0x000000056c6a7c20 */ /* 0x000fe20008410000 */
[----:B------:R-:W-:Y:S01]  /*8a10*/  UMOV UR7, 0x40000040 ;  /* 0x4000004000077882 */ /* 0x000fe20000000000 */
[----:B------:R-:W-:Y:S01]  /*8a20*/  UIADD3 UR10, UR6, 0x80, URZ ;  /* 0x00000080060a7890 */ /* 0x000fe2000fffe03f */
[----:B------:R-:W-:Y:S01]  /*8a30*/  FMUL.FTZ R108, R109, UR5 ;  /* 0x000000056d6c7c20 */ /* 0x000fe20008410000 */
[----:B------:R-:W-:Y:S01]  /*8a40*/  FMUL.FTZ R104, R110, UR5 ;  /* 0x000000056e687c20 */ /* 0x000fe20008410000 */
[----:B------:R-:W-:Y:S01]  /*8a50*/  FMUL.FTZ R110, R112, UR5 ;  /* 0x00000005706e7c20 */ /* 0x000fe20008410000 */
[----:B------:R-:W-:Y:S01]  /*8a60*/  FMUL.FTZ R112, R113, UR5 ;  /* 0x0000000571707c20 */ /* 0x000fe20008410000 */
[----:B------:R-:W-:Y:S01]  /*8a70*/  HGMMA.64x128x16.F32.BF16 R24, R156, gdesc[UR4].tnspB, R24, gsb0 ;  /* 0x41e000049c187df0 */ /* 0x000fe20008001818 */
[----:B------:R-:W3:Y:S01]  /*8a80*/  MUFU.TANH R162, R162 ;  /* 0x000000a200a27308 */ /* 0x000ee20000002400 */
[----:B------:R-:W-:Y:S01]  /*8a90*/  UMOV UR14, UR10 ;  /* 0x0000000a000e7c82 */ /* 0x000fe20008000000 */
[----:B------:R-:W-:Y:S01]  /*8aa0*/  UIADD3 UR10, UR6, 0x100, URZ ;  /* 0x00000100060a7890 */ /* 0x000fe2000fffe03f */
[----:B0-----:R-:W-:Y:S01]  /*8ab0*/  FMNMX.FTZ R11, R2, R160, !PT ;  /* 0x000000a0020b7209 */ /* 0x001fe20007810000 */
[----:B------:R-:W-:Y:S01]  /*8ac0*/  FMUL.FTZ R116, R116, UR5 ;  /* 0x0000000574747c20 */ /* 0x000fe20008410000 */
[----:B------:R-:W-:Y:S01]  /*8ad0*/  FMUL.FTZ R117, R117, UR5 ;  /* 0x0000000575757c20 */ /* 0x000fe20008410000 */
[----:B------:R-:W-:Y:S01]  /*8ae0*/  FMUL.FTZ R120, R120, UR5 ;  /* 0x0000000578787c20 */ /* 0x000fe20008410000 */
[----:B------:R-:W-:Y:S01]  /*8af0*/  FMUL.FTZ R124, R124, UR5 ;  /* 0x000000057c7c7c20 */ /* 0x000fe20008410000 */
[----:B------:R-:W0:Y:S01]  /*8b00*/  MUFU.TANH R164, R164 ;  /* 0x000000a400a47308 */ /* 0x000e220000002400 */
[----:B-1----:R-:W-:Y:S01]  /*8b10*/  FMNMX.FTZ R11, R10, R11, !PT ;  /* 0x0000000b0a0b7209 */ /* 0x002fe20007810000 */
[----:B------:R-:W-:Y:S01]  /*8b20*/  FMUL.FTZ R20, R90, UR5 ;  /* 0x000000055a147c20 */ /* 0x000fe20008410000 */
[----:B------:R-:W-:Y:S01]  /*8b30*/  FMUL.FTZ R174, R125, UR5 ;  /* 0x000000057dae7c20 */ /* 0x000fe20008410000 */
[----:B------:R-:W-:Y:S01]  /*8b40*/  FMUL.FTZ R22, R91, UR5 ;  /* 0x000000055b167c20 */ /* 0x000fe20008410000 */
[----:B------:R-:W-:Y:S01]  /*8b50*/  FMUL.FTZ R128, R128, UR5 ;  /* 0x0000000580807c20 */ /* 0x000fe20008410000 */
[----:B------:R-:W-:Y:S01]  /*8b60*/  FMUL.FTZ R88, R94, UR5 ;  /* 0x000000055e587c20 */ /* 0x000fe20008410000 */
[----:B------:R-:W-:Y:S01]  /*8b70*/  FMUL.FTZ R176, R129, UR5 ;  /* 0x0000000581b07c20 */ /* 0x000fe20008410000 */
[----:B------:R-:W-:Y:S01]  /*8b80*/  MUFU.TANH R166, R166 ;  /* 0x000000a600a67308 */ /* 0x000fe20000002400 */
[----:B---3--:R-:W-:Y:S01]  /*8b90*/  FMNMX.FTZ R11, R162, R11, !PT ;  /* 0x0000000ba20b7209 */ /* 0x008fe20007810000 */
[----:B------:R-:W-:Y:S01]  /*8ba0*/  FMUL.FTZ R90, R95, UR5 ;  /* 0x000000055f5a7c20 */ /* 0x000fe20008410000 */
[----:B------:R-:W-:Y:S01]  /*8bb0*/  FMUL.FTZ R132, R132, UR5 ;  /* 0x0000000584847c20 */ /* 0x000fe20008410000 */
[----:B------:R-:W-:Y:S01]  /*8bc0*/  FMUL.FTZ R92, R98, UR5 ;  /* 0x00000005625c7c20 */ /* 0x000fe20008410000 */
[----:B------:R-:W-:Y:S01]  /*8bd0*/  FMUL.FTZ R178, R133, UR5 ;  /* 0x0000000585b27c20 */ /* 0x000fe20008410000 */
[----:B------:R-:W-:Y:S01]  /*8be0*/  FMUL.FTZ R94, R99, UR5 ;  /* 0x00000005635e7c20 */ /* 0x000fe20008410000 */
[----:B------:R-:W-:Y:S01]  /*8bf0*/  FMUL.FTZ R98, R103, UR5 ;  /* 0x0000000567627c20 */ /* 0x000fe20008410000 */
[----:B------:R-:W-:Y:S01]  /*8c00*/  MUFU.TANH R168, R168 ;  /* 0x000000a800a87308 */ /* 0x000fe20000002400 */
[----:B0-----:R-:W-:Y:S01]  /*8c10*/  FMNMX.FTZ R11, R164, R11, !PT ;  /* 0x0000000ba40b7209 */ /* 0x001fe20007810000 */
        /* <DEDUP_REMOVED lines=9> */
[----:B------:R-:W0:Y:S01]  /*8cb0*/  LDC R13, c[0x0][0x988] ;  /* 0x00026200ff0d7b82 */ /* 0x000e220000000800 */
[----:B------:R-:W-:Y:S01]  /*8cc0*/  FMUL.FTZ R186, R131, UR5 ;  /* 0x0000000583ba7c20 */ /* 0x000fe20008410000 */
[----:B------:R-:W-:Y:S01]  /*8cd0*/  FMUL.FTZ R134, R134, UR5 ;  /* 0x0000000586867c20 */ /* 0x000fe20008410000 */
[----:B------:R-:W-:Y:S01]  /*8ce0*/  FMUL.FTZ R188, R135, UR5 ;  /* 0x0000000587bc7c20 */ /* 0x000fe20008410000 */
[----:B------:R-:W-:Y:S01]  /*8cf0*/  UMOV UR7, 0x40000040 ;  /* 0x4000004000077882 */ /* 0x000fe20000000000 */
[----:B------:R-:W-:Y:S01]  /*8d00*/  MUFU.TANH R172, R172 ;  /* 0x000000ac00ac7308 */ /* 0x000fe20000002400 */
[C---:B------:R-:W-:Y:S01]  /*8d10*/  ISETP.GT.AND P2, PT, R12.reuse, R15, PT ;  /* 0x0000000f0c00720c */ /* 0x040fe20003f44270 */
[----:B------:R-:W-:-:S06]  /*8d20*/  VIADD R12, R12, 0xffffffff ;  /* 0xffffffff0c0c7836 */ /* 0x000fcc0000000000 */
[----:B------:R-:W-:Y:S08]  /*8d30*/  MUFU.TANH R106, R106 ;  /* 0x0000006a006a7308 */ /* 0x000ff00000002400 */
[----:B------:R-:W-:Y:S08]  /*8d40*/  MUFU.TANH R108, R108 ;  /* 0x0000006c006c7308 */ /* 0x000ff00000002400 */
[----:B------:R-:W-:Y:S08]  /*8d50*/  MUFU.TANH R110, R110 ;  /* 0x0000006e006e7308 */ /* 0x000ff00000002400 */
[----:B------:R-:W-:Y:S08]  /*8d60*/  MUFU.TANH R112, R112 ;  /* 0x0000007000707308 */ /* 0x000ff00000002400 */
[----:B------:R-:W-:Y:S08]  /*8d70*/  MUFU.TANH R116, R116 ;  /* 0x0000007400747308 */ /* 0x000ff00000002400 */
[----:B------:R-:W-:Y:S08]  /*8d80*/  MUFU.TANH R120, R120 ;  /* 0x0000007800787308 */ /* 0x000ff00000002400 */
[----:B------:R-:W-:Y:S08]  /*8d90*/  MUFU.TANH R124, R124 ;  /* 0x0000007c007c7308 */ /* 0x000ff00000002400 */
[----:B------:R-:W1:Y:S08]  /*8da0*/  MUFU.TANH R20, R20 ;  /* 0x0000001400147308 */ /* 0x000e700000002400 */
[----:B------:R-:W-:Y:S08]  /*8db0*/  MUFU.TANH R174, R174 ;  /* 0x000000ae00ae7308 */ /* 0x000ff00000002400 */
[----:B------:R-:W3:Y:S01]  /*8dc0*/  MUFU.TANH R22, R22 ;  /* 0x0000001600167308 */ /* 0x000ee20000002400 */
[----:B-1----:R-:W-:-:S07]  /*8dd0*/  FMNMX.FTZ R91, R20, R21, !PT ;  /* 0x00000015145b7209 */ /* 0x002fce0007810000 */
[----:B------:R-:W-:Y:S08]  /*8de0*/  MUFU.TANH R128, R128 ;  /* 0x0000008000807308 */ /* 0x000ff00000002400 */
[----:B------:R-:W1:Y:S01]  /*8df0*/  MUFU.TANH R88, R88 ;  /* 0x0000005800587308 */ /* 0x000e620000002400 */
[----:B---3--:R-:W-:Y:S01]  /*8e00*/  FMNMX.FTZ R91, R22, R91, !PT ;  /* 0x0000005b165b7209 */ /* 0x008fe20007810000 */
        /* <DEDUP_REMOVED lines=8> */
[----:B------:R-:W-:Y:S01]  /*8e90*/  UMOV UR14, UR10 ;  /* 0x0000000a000e7c82 */ /* 0x000fe20008000000 */
[----:B------:R-:W-:Y:S01]  /*8ea0*/  UMOV UR15, 0x40000040 ;  /* 0x40000040000f7882 */ /* 0x000fe20000000000 */
[----:B------:R-:W-:Y:S01]  /*8eb0*/  UIADD3 UR10, UR6, 0x180, URZ ;  /* 0x00000180060a7890 */ /* 0x000fe2000fffe03f */
[----:B-1----:R-:W-:Y:S01]  /*8ec0*/  FMNMX.FTZ R91, R88, R91, !PT ;  /* 0x0000005b585b7209 */ /* 0x002fe20007810000 */
[----:B------:R-:W1:Y:S08]  /*8ed0*/  MUFU.TANH R156, R156 ;  /* 0x0000009c009c7308 */ /* 0x000e700000002400 */
[----:B------:R-:W3:Y:S08]  /*8ee0*/  MUFU.TANH R158, R158 ;  /* 0x0000009e009e7308 */ /* 0x000ef00000002400 */
[----:B------:R-:W4:Y:S01]  /*8ef0*/  MUFU.TANH R90, R90 ;  /* 0x0000005a005a7308 */ /* 0x000f220000002400 */
[----:B-1----:R-:W-:-:S07]  /*8f00*/  FMNMX.FTZ R11, R156, R11, !PT ;  /* 0x0000000b9c0b7209 */ /* 0x002fce0007810000 */
[----:B------:R-:W-:Y:S01]  /*8f10*/  MUFU.TANH R132, R132 ;  /* 0x0000008400847308 */ /* 0x000fe20000002400 */
[----:B---3--:R-:W-:-:S04]  /*8f20*/  FMNMX.FTZ R11, R158, R11, !PT ;  /* 0x0000000b9e0b7209 */ /* 0x008fc80007810000 */
[----:B------:R-:W-:-:S03]  /*8f30*/  FMNMX.FTZ R11, R166, R11, !PT ;  /* 0x0000000ba60b7209 */ /* 0x000fc60007810000 */
[----:B------:R-:W1:Y:S01]  /*8f40*/  MUFU.TANH R92, R92 ;  /* 0x0000005c005c7308 */ /* 0x000e620000002400 */
[----:B------:R-:W-:Y:S02]  /*8f50*/  FMNMX.FTZ R11, R168, R11, !PT ;  /* 0x0000000ba80b7209 */ /* 0x000fe40007810000 */
[----:B----4-:R-:W-:Y:S02]  /*8f60*/  FMNMX.FTZ R91, R90, R91, !PT ;  /* 0x0000005b5a5b7209 */ /* 0x010fe40007810000 */
[----:B------:R-:W-:-:S03]  /*8f70*/  FMNMX.FTZ R11, R170, R11, !PT ;  /* 0x0000000baa0b7209 */ /* 0x000fc60007810000 */
[----:B------:R-:W-:Y:S01]  /*8f80*/  MUFU.TANH R178, R178 ;  /* 0x000000b200b27308 */ /* 0x000fe20000002400 */
[----:B------:R-:W-:-:S04]  /*8f90*/  FMNMX.FTZ R11, R172, R11, !PT ;  /* 0x0000000bac0b7209 */ /* 0x000fc80007810000 */
[----:B------:R-:W-:-:S03]  /*8fa0*/  FMNMX.FTZ R11, R106, R11, !PT ;  /* 0x0000000b6a0b7209 */ /* 0x000fc60007810000 */
[----:B------:R-:W3:Y:S01]  /*8fb0*/  MUFU.TANH R94, R94 ;  /* 0x0000005e005e7308 */ /* 0x000ee20000002400 */
[----:B------:R-:W-:Y:S02]  /*8fc0*/  FMNMX.FTZ R11, R108, R11, !PT ;  /* 0x0000000b6c0b7209 */ /* 0x000fe40007810000 */
[----:B-1----:R-:W-:Y:S02]  /*8fd0*/  FMNMX.FTZ R93, R92, R91, !PT ;  /* 0x0000005b5c5d7209 */ /* 0x002fe40007810000 */
[----:B------:R-:W-:-:S03]  /*8fe0*/  FMNMX.FTZ R11, R110, R11, !PT ;  /* 0x0000000b6e0b7209 */ /* 0x000fc60007810000 */
[----:B------:R-:W1:Y:S01]  /*8ff0*/  MUFU.TANH R96, R96 ;  /* 0x0000006000607308 */ /* 0x000e620000002400 */
[----:B------:R-:W-:-:S04]  /*9000*/  FMNMX.FTZ R11, R112, R11, !PT ;  /* 0x0000000b700b7209 */ /* 0x000fc80007810000 */
[----:B------:R-:W-:-:S03]  /*9010*/  FMNMX.FTZ R11, R116, R11, !PT ;  /* 0x0000000b740b7209 */ /* 0x000fc60007810000 */
[----:B------:R-:W4:Y:S01]  /*9020*/  MUFU.TANH R98, R98 ;  /* 0x0000006200627308 */ /* 0x000f220000002400 */
[----:B---3--:R-:W-:-:S07]  /*9030*/  FMNMX.FTZ R93, R94, R93, !PT ;  /* 0x0000005d5e5d7209 */ /* 0x008fce0007810000 */
[----:B------:R-:W3:Y:S01]  /*9040*/  MUFU.TANH R100, R100 ;  /* 0x0000006400647308 */ /* 0x000ee20000002400 */
[----:B-1----:R-:W-:-:S07]  /*9050*/  FMNMX.FTZ R93, R96, R93, !PT ;  /* 0x0000005d605d7209 */ /* 0x002fce0007810000 */
[----:B------:R-:W1:Y:S01]  /*9060*/  MUFU.TANH R102, R102 ;  /* 0x0000006600667308 */ /* 0x000e620000002400 */
[----:B----4-:R-:W-:-:S07]  /*9070*/  FMNMX.FTZ R93, R98, R93, !PT ;  /* 0x0000005d625d7209 */ /* 0x010fce0007810000 */
        /* <DEDUP_REMOVED lines=10> */
[----:B------:R-:W-:Y:S01]  /*9120*/  MUFU.TANH R122, R122 ;  /* 0x0000007a007a7308 */ /* 0x000fe20000002400 */
[----:B----4-:R-:W-:-:S07]  /*9130*/  FMNMX.FTZ R97, R182, R97, !PT ;  /* 0x00000061b6617209 */ /* 0x010fce0007810000 */
[----:B------:R-:W-:Y:S01]  /*9140*/  MUFU.TANH R126, R126 ;  /* 0x0000007e007e7308 */ /* 0x000fe20000002400 */
[----:B------:R-:W-:Y:S02]  /*9150*/  WARPGROUP.DEPBAR.LE gsb0, 0x0 ;  /* 0x00008000000079c5 */ /* 0x000fe40000010000 */
[----:B------:R-:W-:Y:S01]  /*9160*/  WARPGROUP.ARRIVE ;  /* 0x00000000000079c5 */ /* 0x000fe20000000000 */
[----:B------:R-:W-:Y:S01]  /*9170*/  FMUL.FTZ R154, R121, UR5 ;  /* 0x00000005799a7c20 */ /* 0x000fe20008410000 */
[----:B---3--:R-:W-:-:S03]  /*9180*/  FMNMX.FTZ R97, R118, R97, !PT ;  /* 0x0000006176617209 */ /* 0x008fc60007810000 */
[----:B------:R-:W1:Y:S01]  /*9190*/  MUFU.TANH R152, R117 ;  /* 0x0000007500987308 */ /* 0x000e620000002400 */
[----:B------:R-:W-:Y:S01]  /*91a0*/  HGMMA.64x128x16.F32.BF16 R24, R148, gdesc[UR12].tnspB, R24, gsb0 ;  /* 0x41e0000c94187df0 */ /* 0x000fe20008001818 */
[----:B------:R-:W-:Y:S01]  /*91b0*/  UMOV UR14, UR10 ;  /* 0x0000000a000e7c82 */ /* 0x000fe20008000000 */
[----:B------:R-:W-:Y:S01]  /*91c0*/  UMOV UR15, 0x40000040 ;  /* 0x40000040000f7882 */ /* 0x000fe20000000000 */
[----:B------:R-:W-:Y:S02]  /*91d0*/  UIADD3 UR10, UR6, 0x200, URZ ;  /* 0x00000200060a7890 */ /* 0x000fe4000fffe03f */
[----:B------:R-:W-:Y:S02]  /*91e0*/  UIADD3 UR6, UR6, 0x280, URZ ;  /* 0x0000028006067890 */ /* 0x000fe4000fffe03f */
[----:B------:R-:W3:Y:S08]  /*91f0*/  MUFU.TANH R154, R154 ;  /* 0x0000009a009a7308 */ /* 0x000ef00000002400 */
[----:B------:R-:W-:Y:S01]  /*9200*/  MUFU.TANH R184, R184 ;  /* 0x000000b800b87308 */ /* 0x000fe20000002400 */
[----:B-1----:R-:W-:-:S04]  /*9210*/  FMNMX.FTZ R11, R152, R11, !PT ;  /* 0x0000000b980b7209 */ /* 0x002fc80007810000 */
[----:B------:R-:W-:-:S03]  /*9220*/  FMNMX.FTZ R11, R120, R11, !PT ;  /* 0x0000000b780b7209 */ /* 0x000fc60007810000 */
[----:B------:R-:W-:Y:S01]  /*9230*/  MUFU.TANH R130, R130 ;  /* 0x0000008200827308 */ /* 0x000fe20000002400 */
[----:B---3--:R-:W-:-:S04]  /*9240*/  FMNMX.FTZ R11, R154, R11, !PT ;  /* 0x0000000b9a0b7209 */ /* 0x008fc80007810000 */
        /* <DEDUP_REMOVED lines=8> */
[----:B------:R-:W-:-:S05]  /*92d0*/  FMNMX.FTZ R11, R178, R11, !PT ;  /* 0x0000000bb20b7209 */ /* 0x000fca0007810000 */
[----:B--2---:R-:W1:Y:S02]  /*92e0*/  SHFL.BFLY PT, R0, R11, 0x2, 0x1f ;  /* 0x0c401f000b007f89 */ /* 0x004e6400000e0000 */
[----:B-1----:R-:W-:-:S05]  /*92f0*/  FMNMX.FTZ R0, R11, R0, !PT ;  /* 0x000000000b007209 */ /* 0x002fca0007810000 */
[----:B------:R-:W1:Y:S02]  /*9300*/  SHFL.BFLY PT, R11, R0, 0x1, 0x1f ;  /* 0x0c201f00000b7f89 */ /* 0x000e6400000e0000 */
[----:B-1----:R-:W-:-:S05]  /*9310*/  FMNMX.FTZ R11, R0, R11, !PT ;  /* 0x0000000b000b7209 */ /* 0x002fca0007810000 */
[C---:B0-----:R-:W-:Y:S01]  /*9320*/  FMUL.FTZ R113, R11.reuse, R13 ;  /* 0x0000000d0b717220 */ /* 0x041fe20000410000 */
[----:B------:R-:W-:-:S03]  /*9330*/  FADD.FTZ R0, -R11, R160 ;  /* 0x000000a00b007221 */ /* 0x000fc60000010100 */
[-CC-:B------:R-:W-:Y:S01]  /*9340*/  FFMA.FTZ R89, R2, R13.reuse, -R113.reuse ;  /* 0x0000000d02597223 */ /* 0x180fe20000010871 */
[-CC-:B------:R-:W-:Y:S01]  /*9350*/  FFMA.FTZ R2, R162, R13.reuse, -R113.reuse ;  /* 0x0000000da2027223 */ /* 0x180fe20000010871 */
[-CC-:B------:R-:W-:Y:S01]  /*9360*/  FFMA.FTZ R160, R10, R13.reuse, -R113.reuse ;  /* 0x0000000d0aa07223 */ /* 0x180fe20000010871 */
[-CC-:B------:R-:W-:Y:S01]  /*9370*/  FFMA.FTZ R10, R106, R13.reuse, -R113.reuse ;  /* 0x0000000d6a0a7223 */ /* 0x180fe20000010871 */
[-C--:B------:R-:W-:Y:S01]  /*9380*/  FMUL.FTZ R0, R0, R13.reuse ;  /* 0x0000000d00007220 */ /* 0x080fe20000410000 */
[----:B------:R-:W-:Y:S01]  /*9390*/  MUFU.EX2 R91, R2 ;  /* 0x00000002005b7308 */ /* 0x000fe20000000800 */
[-CC-:B------:R-:W-:Y:S01]  /*93a0*/  FFMA.FTZ R106, R108, R13.reuse, -R113.reuse ;  /* 0x0000000d6c6a7223 */ /* 0x180fe20000010871 */
[-CC-:B------:R-:W-:Y:S01]  /*93b0*/  FFMA.FTZ R162, R164, R13.reuse, -R113.reuse ;  /* 0x0000000da4a27223 */ /* 0x180fe20000010871 */
[-CC-:B------:R-:W-:Y:S01]  /*93c0*/  FFMA.FTZ R108, R112, R13.reuse, -R113.reuse ;  /* 0x0000000d706c7223 */ /* 0x180fe20000010871 */
[-CC-:B------:R-:W-:Y:S01]  /*93d0*/  FFMA.FTZ R103, R116, R13.reuse, -R113.reuse ;  /* 0x0000000d74677223 */ /* 0x180fe20000010871 */
[-CC-:B------:R-:W-:Y:S01]  /*93e0*/  FFMA.FTZ R105, R120, R13.reuse, -R113.reuse ;  /* 0x0000000d78697223 */ /* 0x180fe20000010871 */
[-CC-:B------:R-:W-:Y:S01]  /*93f0*/  FFMA.FTZ R156, R156, R13.reuse, -R113.reuse ;  /* 0x0000000d9c9c7223 */ /* 0x180fe20000010871 */
[-CC-:B------:R-:W-:Y:S01]  /*9400*/  FFMA.FTZ R166, R166, R13.reuse, -R113.reuse ;  /* 0x0000000da6a67223 */ /* 0x180fe20000010871 */
[----:B------:R-:W-:Y:S01]  /*9410*/  MUFU.EX2 R0, R0 ;  /* 0x0000000000007308 */ /* 0x000fe20000000800 */
[-CC-:B------:R-:W-:Y:S01]  /*9420*/  FFMA.FTZ R170, R170, R13.reuse, -R113.reuse ;  /* 0x0000000daaaa7223 */ /* 0x180fe20000010871 */
[-CC-:B------:R-:W-:Y:S01]  /*9430*/  FFMA.FTZ R164, R172, R13.reuse, -R113.reuse ;  /* 0x0000000daca47223 */ /* 0x180fe20000010871 */
[-CC-:B------:R-:W-:Y:S01]  /*9440*/  FFMA.FTZ R112, R154, R13.reuse, -R113.reuse ;  /* 0x0000000d9a707223 */ /* 0x180fe20000010871 */
[-CC-:B------:R-:W-:Y:S01]  /*9450*/  FFMA.FTZ R116, R174, R13.reuse, -R113.reuse ;  /* 0x0000000dae747223 */ /* 0x180fe20000010871 */
[-CC-:B------:R-:W-:Y:S01]  /*9460*/  FFMA.FTZ R109, R128, R13.reuse, -R113.reuse ;  /* 0x0000000d806d7223 */ /* 0x180fe20000010871 */
[-CC-:B------:R-:W-:Y:S01]  /*9470*/  FFMA.FTZ R120, R176, R13.reuse, -R113.reuse ;  /* 0x0000000db0787223 */ /* 0x180fe20000010871 */
[----:B------:R-:W-:Y:S01]  /*9480*/  FFMA.FTZ R132, R132, R13, -R113 ;  /* 0x0000000d84847223 */ /* 0x000fe20000010871 */
[----:B------:R-:W0:Y:S01]  /*9490*/  MUFU.EX2 R89, R89 ;  /* 0x0000005900597308 */ /* 0x000e220000000800 */
[----:B------:R-:W-:-:S02]  /*94a0*/  WARPGROUP.DEPBAR.LE gsb0, 0x0 ;  /* 0x00008000000079c5 */ /* 0x000fc40000010000 */
[----:B------:R-:W-:Y:S01]  /*94b0*/  WARPGROUP.ARRIVE ;  /* 0x00000000000079c5 */ /* 0x000fe20000000000 */
[----:B------:R-:W-:Y:S01]  /*94c0*/  FMUL.FTZ R148, R119, UR5 ;  /* 0x0000000577947c20 */ /* 0x000fe20008410000 */
[----:B------:R-:W-:-:S03]  /*94d0*/  FMUL.FTZ R150, R123, UR5 ;  /* 0x000000057b967c20 */ /* 0x000fc60008410000 */
[----:B------:R-:W-:Y:S01]  /*94e0*/  MUFU.EX2 R160, R160 ;  /* 0x000000a000a07308 */ /* 0x000fe20000000800 */
[----:B------:R-:W-:Y:S01]  /*94f0*/  HGMMA.64x128x16.F32.BF16 R24, R144, gdesc[UR12].tnspB, R24, gsb0 ;  /* 0x41e0000c90187df0 */ /* 0x000fe20008001818 */
[----:B------:R-:W-:Y:S01]  /*9500*/  UMOV UR14, UR10 ;  /* 0x0000000a000e7c82 */ /* 0x000fe20008000000 */
[----:B------:R-:W-:Y:S01]  /*9510*/  UMOV UR15, 0x40000040 ;  /* 0x40000040000f7882 */ /* 0x000fe20000000000 */
[----:B0-----:R-:W-:-:S04]  /*9520*/  FFMA.FTZ R7, R0, R7, R89 ;  /* 0x0000000700077223 */ /* 0x001fc80000010059 */
[----:B------:R-:W0:Y:S08]  /*9530*/  MUFU.TANH R148, R148 ;  /* 0x0000009400947308 */ /* 0x000e300000002400 */
[----:B------:R-:W1:Y:S08]  /*9540*/  MUFU.TANH R150, R150 ;  /* 0x0000009600967308 */ /* 0x000e700000002400 */
[----:B------:R-:W-:Y:S01]  /*9550*/  MUFU.EX2 R162, R162 ;  /* 0x000000a200a27308 */ /* 0x000fe20000000800 */
[----:B0-----:R-:W-:-:S04]  /*9560*/  FMNMX.FTZ R97, R148, R97, !PT ;  /* 0x0000006194617209 */ /* 0x001fc80007810000 */
[----:B------:R-:W-:-:S03]  /*9570*/  FMNMX.FTZ R99, R122, R97, !PT ;  /* 0x000000617a637209 */ /* 0x000fc60007810000 */
[----:B------:R0:W-:Y:S01]  /*9580*/  MUFU.EX2 R93, R156 ;  /* 0x0000009c005d7308 */ /* 0x0001e20000000800 */
[----:B-1----:R-:W-:-:S04]  /*9590*/  FMNMX.FTZ R99, R150, R99, !PT ;  /* 0x0000006396637209 */ /* 0x002fc80007810000 */
[----:B------:R-:W-:-:S03]  /*95a0*/  FMNMX.FTZ R99, R126, R99, !PT ;  /* 0x000000637e637209 */ /* 0x000fc60007810000 */
[----:B------:R-:W-:Y:S01]  /*95b0*/  MUFU.EX2 R95, R166 ;  /* 0x000000a6005f7308 */ /* 0x000fe20000000800 */
[----:B------:R-:W-:Y:S02]  /*95c0*/  FMNMX.FTZ R99, R184, R99, !PT ;  /* 0x00000063b8637209 */ /* 0x000fe40007810000 */
[----:B0-----:R-:W-:Y:S02]  /*95d0*/  F2FP.BF16.F32.PACK_AB R156, R160, R89 ;  /* 0x00000059a09c723e */ /* 0x001fe400000010ff */
[----:B------:R-:W-:-:S03]  /*95e0*/  FMNMX.FTZ R101, R130, R99, !PT ;  /* 0x0000006382657209 */ /* 0x000fc60007810000 */
[----:B------:R0:W-:Y:S01]  /*95f0*/  MUFU.EX2 R99, R10 ;  /* 0x0000000a00637308 */ /* 0x0001e20000000800 */
[----:B------:R-:W-:-:S04]  /*9600*/  FMNMX.FTZ R101, R186, R101, !PT ;  /* 0x00000065ba657209 */ /* 0x000fc80007810000 */
[----:B------:R-:W-:-:S03]  /*9610*/  FMNMX.FTZ R101, R134, R101, !PT ;  /* 0x0000006586657209 */ /* 0x000fc60007810000 */
[----:B------:R-:W-:Y:S01]  /*9620*/  MUFU.EX2 R97, R170 ;  /* 0x000000aa00617308 */ /* 0x000fe20000000800 */
[----:B------:R-:W-:Y:S01]  /*9630*/  FMNMX.FTZ R2, R188, R101, !PT ;  /* 0x00000065bc027209 */ /* 0x000fe20007810000 */
[-CC-:B------:R-:W-:Y:S01]  /*9640*/  FFMA.FTZ R101, R110, R13.reuse, -R113.reuse ;  /* 0x0000000d6e657223 */ /* 0x180fe20000010871 */
[----:B------:R-:W-:-:S03]  /*9650*/  FFMA.FTZ R110, R152, R13, -R113 ;  /* 0x0000000d986e7223 */ /* 0x000fc60000010871 */
[----:B------:R-:W0:Y:S02]  /*9660*/  SHFL.BFLY PT, R107, R2, 0x2, 0x1f ;  /* 0x0c401f00026b7f89 */ /* 0x000e2400000e0000 */
[----:B------:R-:W-:Y:S08]  /*9670*/  MUFU.EX2 R164, R164 ;  /* 0x000000a400a47308 */ /* 0x000ff00000000800 */
[----:B------:R-:W-:Y:S08]  /*9680*/  MUFU.EX2 R106, R106 ;  /* 0x0000006a006a7308 */ /* 0x000ff00000000800 */
[----:B------:R-:W-:Y:S01]  /*9690*/  MUFU.EX2 R101, R101 ;  /* 0x0000006500657308 */ /* 0x000fe20000000800 */
[----:B0-----:R-:W-:Y:S01]  /*96a0*/  FMNMX.FTZ R10, R2, R107, !PT ;  /* 0x0000006b020a7209 */ /* 0x001fe20007810000 */
[-CC-:B------:R-:W-:Y:S01]  /*96b0*/  FFMA.FTZ R107, R124, R13.reuse, -R113.reuse ;  /* 0x0000000d7c6b7223 */ /* 0x180fe20000010871 */
[----:B------:R-:W-:-:S05]  /*96c0*/  FFMA.FTZ R124, R178, R13, -R113 ;  /* 0x0000000db27c7223 */ /* 0x000fca0000010871 */
[----:B------:R-:W-:Y:S01]  /*96d0*/  MUFU.EX2 R108, R108 ;  /* 0x0000006c006c7308 */ /* 0x000fe20000000800 */
[----:B------:R-:W0:Y:S07]  /*96e0*/  SHFL.BFLY PT, R111, R10, 0x1, 0x1f ;  /* 0x0c201f000a6f7f89 */ /* 0x000e2e00000e0000 */
[----:B------:R-:W-:Y:S08]  /*96f0*/  MUFU.EX2 R103, R103 ;  /* 0x0000006700677308 */ /* 0x000ff00000000800 */
[----:B------:R-:W-:Y:S08]  /*9700*/  MUFU.EX2 R110, R110 ;  /* 0x0000006e006e7308 */ /* 0x000ff00000000800 */
[----:B------:R-:W-:Y:S01]  /*9710*/  MUFU.EX2 R105, R105 ;  /* 0x0000006900697308 */ /* 0x000fe20000000800 */
[----:B0-----:R-:W-:-:S05]  /*9720*/  FMNMX.FTZ R10, R10, R111, !PT ;  /* 0x0000006f0a0a7209 */ /* 0x001fca0007810000 */
[C---:B------:R-:W-:Y:S01]  /*9730*/  FADD.FTZ R2, -R10.reuse, R21 ;  /* 0x000000150a027221 */ /* 0x040fe20000010100 */
[-C--:B------:R-:W-:Y:S01]  /*9740*/  FMUL.FTZ R21, R10, R13.reuse ;  /* 0x0000000d0a157220 */ /* 0x080fe20000410000 */
[----:B------:R-:W-:Y:S02]  /*9750*/  MUFU.EX2 R112, R112 ;  /* 0x0000007000707308 */ /* 0x000fe40000000800 */
[-C--:B------:R-:W-:Y:S01]  /*9760*/  FMUL.FTZ R2, R2, R13.reuse ;  /* 0x0000000d02027220 */ /* 0x080fe20000410000 */
        /* <DEDUP_REMOVED lines=19> */
[----:B------:R-:W-:Y:S01]  /*98a0*/  FFMA.FTZ R150, R150, R13, -R21 ;  /* 0x0000000d96967223 */ /* 0x000fe20000010815 */
[----:B------:R-:W-:-:S02]  /*98b0*/  WARPGROUP.DEPBAR.LE gsb0, 0x0 ;  /* 0x00008000000079c5 */ /* 0x000fc40000010000 */
[----:B------:R-:W-:Y:S01]  /*98c0*/  WARPGROUP.ARRIVE ;  /* 0x00000000000079c5 */ /* 0x000fe20000000000 */
[-CC-:B------:R-:W-:Y:S01]  /*98d0*/  FFMA.FTZ R144, R158, R13.reuse, -R113.reuse ;  /* 0x0000000d9e907223 */ /* 0x180fe20000010871 */
[-C--:B------:R-:W-:Y:S01]  /*98e0*/  FFMA.FTZ R146, R168, R13.reuse, -R113 ;  /* 0x0000000da8927223 */ /* 0x080fe20000010871 */
[----:B------:R-:W-:Y:S01]  /*98f0*/  MUFU.EX2 R159, R88 ;  /* 0x00000058009f7308 */ /* 0x000fe20000000800 */
[----:B0-----:R-:W-:Y:S02]  /*9900*/  IMAD.U32 R20, RZ, RZ, UR56 ;  /* 0x00000038ff147e24 */ /* 0x001fe4000f8e00ff */
[-CC-:B------:R-:W-:Y:S01]  /*9910*/  FFMA.FTZ R126, R126, R13.reuse, -R21.reuse ;  /* 0x0000000d7e7e7223 */ /* 0x180fe20000010815 */
[----:B------:R-:W-:Y:S01]  /*9920*/  HGMMA.64x128x16.F32.BF16 R24, R140, gdesc[UR12].tnspB, R24, gsb0 ;  /* 0x41e0000c8c187df0 */ /* 0x000fe20008001818 */
[-C--:B------:R-:W-:Y:S01]  /*9930*/  FFMA.FTZ R184, R184, R13.reuse, -R21 ;  /* 0x0000000db8b87223 */ /* 0x080fe20000010815 */
[----:B------:R-:W-:Y:S02]  /*9940*/  @!P1 VIADD R20, R20, 0x2a840 ;  /* 0x0002a84014149836 */ /* 0x000fe40000000000 */
[----:B-1----:R-:W-:Y:S01]  /*9950*/  FFMA.FTZ R6, R2, R6, R157 ;  /* 0x0000000602067223 */ /* 0x002fe2000001009d */
[-CC-:B------:R-:W-:Y:S01]  /*9960*/  FFMA.FTZ R130, R130, R13.reuse, -R21.reuse ;  /* 0x0000000d82827223 */ /* 0x180fe20000010815 */
[----:B------:R0:W1:Y:S01]  /*9970*/  MUFU.EX2 R113, R22 ;  /* 0x0000001600717308 */ /* 0x0000620000000800 */
[-CC-:B------:R-:W-:Y:S01]  /*9980*/  FFMA.FTZ R186, R186, R13.reuse, -R21.reuse ;  /* 0x0000000dbaba7223 */ /* 0x180fe20000010815 */
[----:B------:R-:W-:Y:S01]  /*9990*/  @!P1 PRMT R20, RZ, 0x654, R20 ;  /* 0x00000654ff149816 */ /* 0x000fe20000000014 */
[-CC-:B------:R-:W-:Y:S01]  /*99a0*/  FFMA.FTZ R134, R134, R13.reuse, -R21.reuse ;  /* 0x0000000d86867223 */ /* 0x180fe20000010815 */
[----:B------:R-:W-:Y:S01]  /*99b0*/  FFMA.FTZ R21, R188, R13, -R21 ;  /* 0x0000000dbc157223 */ /* 0x000fe20000010815 */
[----:B------:R-:W-:-:S03]  /*99c0*/  F2FP.BF16.F32.PACK_AB R158, R162, R91 ;  /* 0x0000005ba29e723e */ /* 0x000fc600000010ff */
[----:B------:R-:W2:Y:S01]  /*99d0*/  MUFU.EX2 R90, R90 ;  /* 0x0000005a005a7308 */ /* 0x000ea20000000800 */
[----:B0-----:R-:W-:-:S04]  /*99e0*/  IMAD.U32 R22, RZ, RZ, UR11 ;  /* 0x0000000bff167e24 */ /* 0x001fc8000f8e00ff */
[----:B------:R-:W-:-:S03]  /*99f0*/  @!P1 VIADD R22, R22, 0x2a860 ;  /* 0x0002a86016169836 */ /* 0x000fc60000000000 */
[----:B------:R-:W0:Y:S01]  /*9a00*/  MUFU.EX2 R153, R92 ;  /* 0x0000005c00997308 */ /* 0x000e220000000800 */
[C---:B-1----:R-:W-:Y:S01]  /*9a10*/  FADD.FTZ R6, R113.reuse, R6 ;  /* 0x0000000671067221 */ /* 0x042fe20000010000 */
[----:B------:R-:W-:Y:S02]  /*9a20*/  @!P1 PRMT R22, RZ, 0x654, R22 ;  /* 0x00000654ff169816 */ /* 0x000fe40000000016 */
[----:B------:R-:W-:Y:S01]  /*9a30*/  F2FP.BF16.F32.PACK_AB R157, R113, R157 ;  /* 0x0000009d719d723e */ /* 0x000fe200000010ff */
[----:B------:R-:W-:-:S03]  /*9a40*/  FADD.FTZ R6, R159, R6 ;  /* 0x000000069f067221 */ /* 0x000fc60000010000 */
        /* <DEDUP_REMOVED lines=9> */
[----:B--2---:R-:W-:-:S07]  /*9ae0*/  F2FP.BF16.F32.PACK_AB R152, R144, R93 ;  /* 0x0000005d9098723e */ /* 0x004fce00000010ff */
        /* <DEDUP_REMOVED lines=19> */
[----:B------:R1:W-:Y:S01]  /*9c20*/  MUFU.EX2 R88, R150 ;  /* 0x0000009600587308 */ /* 0x0003e20000000800 */
[C---:B--2---:R-:W-:Y:S01]  /*9c30*/  FADD.FTZ R6, R182.reuse, R6 ;  /* 0x00000006b6067221 */ /* 0x044fe20000010000 */
[----:B------:R-:W-:-:S06]  /*9c40*/  F2FP.BF16.F32.PACK_AB R145, R182, R145 ;  /* 0x00000091b691723e */ /* 0x000fcc00000010ff */
[----:B------:R-:W-:Y:S01]  /*9c50*/  MUFU.EX2 R107, R107 ;  /* 0x0000006b006b7308 */ /* 0x000fe20000000800 */
[----:B0-----:R-:W-:Y:S01]  /*9c60*/  FADD.FTZ R6, R147, R6 ;  /* 0x0000000693067221 */ /* 0x001fe20000010000 */
[----:B-1----:R-:W-:-:S06]  /*9c70*/  F2FP.BF16.F32.PACK_AB R150, R106, R99 ;  /* 0x000000636a96723e */ /* 0x002fcc00000010ff */
[----:B------:R-:W-:Y:S01]  /*9c80*/  MUFU.EX2 R184, R184 ;  /* 0x000000b800b87308 */ /* 0x000fe20000000800 */
[----:B------:R-:W-:Y:S02]  /*9c90*/  WARPGROUP.DEPBAR.LE gsb0, 0x0 ;  /* 0x00008000000079c5 */ /* 0x000fe40000010000 */
[----:B------:R-:W-:Y:S01]  /*9ca0*/  WARPGROUP.ARRIVE ;  /* 0x00000000000079c5 */ /* 0x000fe20000000000 */
[----:B------:R-:W-:-:S04]  /*9cb0*/  F2FP.BF16.F32.PACK_AB R140, R112, R105 ;  /* 0x00000069708c723e */ /* 0x000fc800000010ff */
[----:B------:R-:W-:Y:S01]  /*9cc0*/  MUFU.EX2 R141, R122 ;  /* 0x0000007a008d7308 */ /* 0x000fe20000000800 */
[----:B------:R-:W-:Y:S01]  /*9cd0*/  HGMMA.64x128x16.F32.BF16 R24, R136, gdesc[UR4].tnspB, R24, gsb0 ;  /* 0x41e0000488187df0 */ /* 0x000fe20008001818 */
[----:B------:R-:W-:-:S06]  /*9ce0*/  UMOV UR7, UR4 ;  /* 0x0000000400077c82 */ /* 0x000fcc0008000000 */
[----:B------:R-:W-:Y:S08]  /*9cf0*/  MUFU.EX2 R143, R126 ;  /* 0x0000007e008f7308 */ /* 0x000ff00000000800 */
[----:B------:R-:W0:Y:S08]  /*9d00*/  MUFU.EX2 R116, R116 ;  /* 0x0000007400747308 */ /* 0x000e300000000800 */
[----:B------:R-:W-:Y:S08]  /*9d10*/  MUFU.EX2 R109, R109 ;  /* 0x0000006d006d7308 */ /* 0x000ff00000000800 */
[----:B------:R-:W-:Y:S01]  /*9d20*/  MUFU.EX2 R186, R186 ;  /* 0x000000ba00ba7308 */ /* 0x000fe20000000800 */
[----:B0-----:R-:W-:-:S07]  /*9d30*/  F2FP.BF16.F32.PACK_AB R142, R116, R107 ;  /* 0x0000006b748e723e */ /* 0x001fce00000010ff */
[----:B------:R-:W0:Y:S08]  /*9d40*/  MUFU.EX2 R120, R120 ;  /* 0x0000007800787308 */ /* 0x000e300000000800 */
[----:B------:R-:W-:Y:S08]  /*9d50*/  MUFU.EX2 R111, R132 ;  /* 0x00000084006f7308 */ /* 0x000ff00000000800 */
[----:B------:R-:W-:Y:S08]  /*9d60*/  MUFU.EX2 R21, R21 ;  /* 0x0000001500157308 */ /* 0x000ff00000000800 */
[----:B------:R-:W1:Y:S01]  /*9d70*/  MUFU.EX2 R124, R124 ;  /* 0x0000007c007c7308 */ /* 0x000e620000000800 */
[----:B------:R-:W-:-:S02]  /*9d80*/  WARPGROUP.DEPBAR.LE gsb0, 0x0 ;  /* 0x00008000000079c5 */ /* 0x000fc40000010000 */
[----:B------:R2:W-:Y:S05]  /*9d90*/  @!P1 SYNCS.ARRIVE.TRANS64.RED.A1T0 RZ, [R20+URZ], RZ ;  /* 0x000000ff14ff99a7 */ /* 0x0005ea000810043f */
[----:B------:R-:W-:Y:S01]  /*9da0*/  MUFU.EX2 R137, R130 ;  /* 0x0000008200897308 */ /* 0x000fe20000000800 */
[----:B0-----:R-:W-:Y:S02]  /*9db0*/  F2FP.BF16.F32.PACK_AB R136, R120, R109 ;  /* 0x0000006d7888723e */ /* 0x001fe400000010ff */
[----:B-1----:R-:W-:Y:S01]  /*9dc0*/  F2FP.BF16.F32.PACK_AB R138, R124, R111 ;  /* 0x0000006f7c8a723e */ /* 0x002fe200000010ff */
[----:B--2---:R-:W-:Y:S01]  /*9dd0*/  FADD.FTZ R20, R160, R7 ;  /* 0x00000007a0147221 */ /* 0x004fe20000010000 */
[----:B------:R0:W-:Y:S03]  /*9de0*/  @!P1 SYNCS.ARRIVE.TRANS64.RED.A1T0 RZ, [R22+URZ], RZ ;  /* 0x000000ff16ff99a7 */ /* 0x0001e6000810043f */
[----:B------:R-:W-:Y:S01]  /*9df0*/  MUFU.EX2 R139, R134 ;  /* 0x00000086008b7308 */ /* 0x000fe20000000800 */
[----:B------:R-:W-:-:S02]  /*9e00*/  IMAD.MOV.U32 R160, RZ, RZ, R11 ;  /* 0x000000ffffa07224 */ /* 0x000fc400078e000b */
[----:B------:R-:W-:-:S04]  /*9e10*/  FADD.FTZ R7, R91, R20 ;  /* 0x000000145b077221 */ /* 0x000fc80000010000 */
[----:B------:R-:W-:Y:S01]  /*9e20*/  FADD.FTZ R20, R162, R7 ;  /* 0x00000007a2147221 */ /* 0x000fe20000010000 */
[----:B0-----:R0:W1:Y:S03]  /*9e30*/  MUFU.EX2 R22, R148 ;  /* 0x0000009400167308 */ /* 0x0010660000000800 */
[----:B------:R-:W-:-:S04]  /*9e40*/  FADD.FTZ R7, R93, R20 ;  /* 0x000000145d077221 */ /* 0x000fc80000010000 */
[----:B------:R-:W-:Y:S01]  /*9e50*/  FADD.FTZ R20, R144, R7 ;  /* 0x0000000790147221 */ /* 0x000fe20000010000 */
[----:B------:R-:W-:Y:S02]  /*9e60*/  F2FP.BF16.F32.PACK_AB R144, R108, R101 ;  /* 0x000000656c90723e */ /* 0x000fe400000010ff */
[----:B0-----:R-:W-:Y:S01]  /*9e70*/  F2FP.BF16.F32.PACK_AB R148, R164, R97 ;  /* 0x00000061a494723e */ /* 0x001fe200000010ff */
[----:B------:R-:W-:-:S04]  /*9e80*/  FADD.FTZ R7, R95, R20 ;  /* 0x000000145f077221 */ /* 0x000fc80000010000 */
[----:B------:R-:W-:Y:S01]  /*9e90*/  FADD.FTZ R20, R146, R7 ;  /* 0x0000000792147221 */ /* 0x000fe20000010000 */
[----:B------:R-:W-:Y:S01]  /*9ea0*/  F2FP.BF16.F32.PACK_AB R146, R110, R103 ;  /* 0x000000676e92723e */ /* 0x000fe200000010ff */
[C---:B-1----:R-:W-:Y:S02]  /*9eb0*/  FADD.FTZ R6, R22.reuse, R6 ;  /* 0x0000000616067221 */ /* 0x042fe40000010000 */
[----:B------:R-:W-:Y:S01]  /*9ec0*/  FADD.FTZ R7, R97, R20 ;  /* 0x0000001461077221 */ /* 0x000fe20000010000 */
[----:B------:R-:W-:Y:S01]  /*9ed0*/  F2FP.BF16.F32.PACK_AB R147, R22, R147 ;  /* 0x000000931693723e */ /* 0x000fe200000010ff */
[----:B------:R-:W-:Y:S02]  /*9ee0*/  FADD.FTZ R6, R141, R6 ;  /* 0x000000068d067221 */ /* 0x000fe40000010000 */
[----:B------:R-:W-:Y:S01]  /*9ef0*/  FADD.FTZ R20, R164, R7 ;  /* 0x00000007a4147221 */ /* 0x000fe20000010000 */
[C---:B------:R-:W-:Y:S01]  /*9f00*/  F2FP.BF16.F32.PACK_AB R141, R88.reuse, R141 ;  /* 0x0000008d588d723e */ /* 0x040fe200000010ff */
[----:B------:R-:W-:-:S02]  /*9f10*/  FADD.FTZ R6, R88, R6 ;  /* 0x0000000658067221 */ /* 0x000fc40000010000 */
[----:B------:R-:W-:Y:S02]  /*9f20*/  FADD.FTZ R7, R99, R20 ;  /* 0x0000001463077221 */ /* 0x000fe40000010000 */
[----:B------:R-:W-:Y:S02]  /*9f30*/  FADD.FTZ R6, R143, R6 ;  /* 0x000000068f067221 */ /* 0x000fe40000010000 */
[----:B------:R-:W-:Y:S01]  /*9f40*/  FADD.FTZ R20, R106, R7 ;  /* 0x000000076a147221 */ /* 0x000fe20000010000 */
[C---:B------:R-:W-:Y:S01]  /*9f50*/  F2FP.BF16.F32.PACK_AB R143, R184.reuse, R143 ;  /* 0x0000008fb88f723e */ /* 0x040fe200000010ff */
[----:B------:R-:W-:Y:S02]  /*9f60*/  FADD.FTZ R6, R184, R6 ;  /* 0x00000006b8067221 */ /* 0x000fe40000010000 */
[----:B------:R-:W-:Y:S02]  /*9f70*/  FADD.FTZ R7, R101, R20 ;  /* 0x0000001465077221 */ /* 0x000fe40000010000 */
[----:B------:R-:W-:-:S02]  /*9f80*/  FADD.FTZ R6, R137, R6 ;  /* 0x0000000689067221 */ /* 0x000fc40000010000 */
[----:B------:R-:W-:Y:S01]  /*9f90*/  FADD.FTZ R20, R108, R7 ;  /* 0x000000076c147221 */ /* 0x000fe20000010000 */
[C---:B------:R-:W-:Y:S01]  /*9fa0*/  F2FP.BF16.F32.PACK_AB R137, R186.reuse, R137 ;  /* 0x00000089ba89723e */ /* 0x040fe200000010ff */
[----:B------:R-:W-:Y:S02]  /*9fb0*/  FADD.FTZ R6, R186, R6 ;  /* 0x00000006ba067221 */ /* 0x000fe40000010000 */
[----:B------:R-:W-:Y:S02]  /*9fc0*/  FADD.FTZ R7, R103, R20 ;  /* 0x0000001467077221 */ /* 0x000fe40000010000 */
[----:B------:R-:W-:Y:S02]  /*9fd0*/  FADD.FTZ R6, R139, R6 ;  /* 0x000000068b067221 */ /* 0x000fe40000010000 */
[----:B------:R-:W-:Y:S01]  /*9fe0*/  FADD.FTZ R20, R110, R7 ;  /* 0x000000076e147221 */ /* 0x000fe20000010000 */
[C---:B------:R-:W-:Y:S01]  /*9ff0*/  F2FP.BF16.F32.PACK_AB R139, R21.reuse, R139 ;  /* 0x0000008b158b723e */ /* 0x040fe200000010ff */
[----:B------:R-:W-:-:S02]  /*a000*/  FADD.FTZ R6, R21, R6 ;  /* 0x0000000615067221 */ /* 0x000fc40000010000 */
[----:B------:R-:W-:Y:S01]  /*a010*/  FADD.FTZ R7, R105, R20 ;  /* 0x0000001469077221 */ /* 0x000fe20000010000 */
[----:B------:R-:W-:-:S03]  /*a020*/  IMAD.MOV.U32 R21, RZ, RZ, R10 ;  /* 0x000000ffff157224 */ /* 0x000fc600078e000a */
[----:B------:R-:W-:-:S04]  /*a030*/  FADD.FTZ R20, R112, R7 ;  /* 0x0000000770147221 */ /* 0x000fc80000010000 */
[----:B------:R-:W-:-:S04]  /*a040*/  FADD.FTZ R7, R107, R20 ;  /* 0x000000146b077221 */ /* 0x000fc80000010000 */
[----:B------:R-:W-:-:S04]  /*a050*/  FADD.FTZ R20, R116, R7 ;  /* 0x0000000774147221 */ /* 0x000fc80000010000 */
[----:B------:R-:W-:-:S04]  /*a060*/  FADD.FTZ R7, R109, R20 ;  /* 0x000000146d077221 */ /* 0x000fc80000010000 */
[----:B------:R-:W-:-:S04]  /*a070*/  FADD.FTZ R20, R120, R7 ;  /* 0x0000000778147221 */ /* 0x000fc80000010000 */
[----:B------:R-:W-:Y:S01]  /*a080*/  FADD.FTZ R7, R111, R20 ;  /* 0x000000146f077221 */ /* 0x000fe20000010000 */
[----:B------:R-:W-:-:S03]  /*a090*/  IMAD.MOV.U32 R20, RZ, RZ, R3 ;  /* 0x000000ffff147224 */ /* 0x000fc600078e0003 */
[----:B------:R-:W-:Y:S01]  /*a0a0*/  FADD.FTZ R7, R124, R7 ;  /* 0x000000077c077221 */ /* 0x000fe20000010000 */
[----:B------:R-:W-:Y:S06]  /*a0b0*/  @P2 BRA `(.L_x_962) ;  /* 0xffffffdc00a82947 */ /* 0x000fec000383ffff */
.L_x_953:
[----:B------:R-:W-:-:S13]  /*a0c0*/  ISETP.GE.AND P2, PT, R12, R17, PT ;  /* 0x000000110c00720c */ /* 0x000fda0003f46270 */
[----:B------:R-:W-:Y:S05]  /*a0d0*/  @!P2 BRA `(.L_x_963) ;  /* 0x0000003000e4a947 */ /* 0x000fea0003800000 */
[----:B------:R-:W-:Y:S01]  /*a0e0*/  IMAD.MOV.U32 R15, RZ, RZ, R10 ;  /* 0x000000ffff0f7224 */ /* 0x000fe200078e000a */
[----:B------:R-:W-:Y:S01]  /*a0f0*/  UMOV UR7, UR4 ;  /* 0x0000000400077c82 */ /* 0x000fe20008000000 */
[----:B------:R-:W-:Y:S01]  /*a100*/  IMAD.MOV.U32 R20, RZ, RZ, R11 ;  /* 0x000000ffff147224 */ /* 0x000fe200078e000b */
[----:B------:R-:W-:Y:S01]  /*a110*/  ULDC UR59, c[0x0][0x9e4] ;  /* 0x00027900003b7ab9 */ /* 0x000fe20000000800 */
[----:B------:R-:W-:Y:S01]  /*a120*/  IMAD.MOV.U32 R21, RZ, RZ, R3 ;  /* 0x000000ffff157224 */ /* 0x000fe200078e0003 */
[----:B------:R-:W-:Y:S01]  /*a130*/  ULDC UR60, c[0x0][0x288] ;  /* 0x0000a200003c7ab9 */ /* 0x000fe20000000800 */
[----:B------:R-:W-:-:S05]  /*a140*/  ULDC UR5, c[0x0][0x9d8] ;  /* 0x0002760000057ab9 */ /* 0x000fca0000000800 */
.L_x_980:
[----:B------:R-:W-:-:S04]  /*a150*/  UIADD3 UR4, UR7, 0x1, URZ ;  /* 0x0000000107047890 */ /* 0x000fc8000fffe03f */
[----:B------:R-:W-:-:S04]  /*a160*/  UISETP.NE.AND UP0, UPT, UR4, 0x2, UPT ;  /* 0x000000020400788c */ /* 0x000fc8000bf05270 */
[----:B------:R-:W-:Y:S02]  /*a170*/  USEL UR6, URZ, 0x1, UP0 ;  /* 0x000000013f067887 */ /* 0x000fe40008000000 */
[----:B------:R-:W-:-:S04]  /*a180*/  USEL UR4, UR4, URZ, UP0 ;  /* 0x0000003f04047287 */ /* 0x000fc80008000000 */
[----:B------:R-:W-:Y:S01]  /*a190*/  LOP3.LUT R3, R21, UR6, RZ, 0x3c, !PT ;  /* 0x0000000615037c12 */ /* 0x000fe2000f8e3cff */
[----:B------:R-:W-:Y:S07]  /*a1a0*/  @!P0 BRA `(.L_x_964) ;  /* 0x0000000000048947 */ /* 0x000fee0003800000 */
[----:B------:R-:W-:Y:S01]  /*a1b0*/  BPT.TRAP 0x1 ;  /* 0x000000040000795c */ /* 0x000fe20000300000 */
.L_x_964:
[----:B------:R-:W-:Y:S01]  /*a1c0*/  ULEA UR56, UR4, UR57, 0x3 ;  /* 0x0000003904387291 */ /* 0x000fe2000f8e183f */
[----:B------:R-:W-:-:S08]  /*a1d0*/  SHF.L.U32 R10, R3, 0x1f, RZ ;  /* 0x0000001f030a7819 */ /* 0x000fd000000006ff */
[----:B------:R0:W1:Y:S01]  /*a1e0*/  SYNCS.PHASECHK.TRANS64.TRYWAIT P2, [UR56+0x2a830], R10 ;  /* 0x02a8300aff0075a7 */ /* 0x0000620008040178 */
[----:B------:R-:W-:Y:S05]  /*a1f0*/  @!P0 BRA `(.L_x_965) ;  /* 0x0000000000048947 */ /* 0x000fea0003800000 */
[----:B------:R-:W-:Y:S01]  /*a200*/  BPT.TRAP 0x1 ;  /* 0x000000040000795c */ /* 0x000fe20000300000 */
.L_x_965:
[----:B-1----:R-:W-:Y:S05]  /*a210*/  @P2 BRA `(.L_x_966) ;  /* 0x0000000000082947 */ /* 0x002fea0003800000 */
[----:B------:R-:W1:Y:S02]  /*a220*/  SYNCS.PHASECHK.TRANS64.TRYWAIT P2, [UR56+0x2a830], R10 ;  /* 0x02a8300aff0075a7 */ /* 0x000e640008040178 */
[----:B-1----:R-:W-:Y:S05]  /*a230*/  @!P2 BRA `(.L_x_967) ;  /* 0x0000009c0028a947 */ /* 0x002fea0003800000 */
.L_x_966:
        /* <DEDUP_REMOVED lines=129> */
.L_x_968:
[----:B------:R-:W-:Y:S01]  /*aa50*/  ULEA UR11, UR7, UR57, 0x3 ;  /* 0x00000039070b7291 */ /* 0x000fe2000f8e183f */
[----:B------:R-:W-:-:S08]  /*aa60*/  SHF.L.U32 R0, R21, 0x1f, RZ ;  /* 0x0000001f15007819 */ /* 0x000fd000000006ff */
[----:B------:R2:W3:Y:S01]  /*aa70*/  SYNCS.PHASECHK.TRANS64.TRYWAIT P2, [UR11+0x2a850], R0 ;  /* 0x02a85000ff0075a7 */ /* 0x0004e2000804014b */
[----:B------:R-:W-:Y:S05]  /*aa80*/  @!P0 BRA `(.L_x_969) ;  /* 0x0000000000048947 */ /* 0x000fea0003800000 */
[----:B------:R-:W-:Y:S01]  /*aa90*/  BPT.TRAP 0x1 ;  /* 0x000000040000795c */ /* 0x000fe20000300000 */
.L_x_969:
[----:B---3--:R-:W-:Y:S05]  /*aaa0*/  @P2 BRA `(.L_x_970) ;  /* 0x0000000000082947 */ /* 0x008fea0003800000 */
[----:B------:R-:W3:Y:S02]  /*aab0*/  SYNCS.PHASECHK.TRANS64.TRYWAIT P2, [UR11+0x2a850], R0 ;  /* 0x02a85000ff0075a7 */ /* 0x000ee4000804014b */
[----:B---3--:R-:W-:Y:S05]  /*aac0*/  @!P2 BRA `(.L_x_971) ;  /* 0x00000094001ca947 */ /* 0x008fea0003800000 */
.L_x_970:
[----:B------:R-:W-:Y:S01]  /*aad0*/  UIADD3 UR6, UR57, 0x400, URZ ;  /* 0x0000040039067890 */ /* 0x000fe2000fffe03f */
[----:B------:R-:W-:Y:S01]  /*aae0*/  WARPGROUP.ARRIVE ;  /* 0x00000000000079c5 */ /* 0x000fe20000000000 */
[----:B------:R-:W-:Y:S01]  /*aaf0*/  UMOV UR15, 0x40000040 ;  /* 0x40000040000f7882 */ /* 0x000fe20000000000 */
[----:B------:R-:W-:Y:S01]  /*ab00*/  ISETP.NE.AND P2, PT, R23, 0x1, PT ;  /* 0x000000011700780c */ /* 0x000fe20003f45270 */
[----:B------:R-:W-:Y:S01]  /*ab10*/  USHF.R.U32.HI UR6, URZ, 0x4, UR6 ;  /* 0x000000043f067899 */ /* 0x000fe20008011606 */
[----:B-12---:R-:W-:Y:S01]  /*ab20*/  FMUL.FTZ R0, R90, UR5 ;  /* 0x000000055a007c20 */ /* 0x006fe20008410000 */
        /* <DEDUP_REMOVED lines=12> */
[----:B------:R-:W4:Y:S01]  /*abf0*/  MUFU.TANH R100, R109 ;  /* 0x0000006d00647308 */ /* 0x000f220000002400 */
[----:B------:R-:W-:Y:S01]  /*ac00*/  UMOV UR7, 0x40000040 ;  /* 0x4000004000077882 */ /* 0x000fe20000000000 */
[----:B------:R-:W-:Y:S01]  /*ac10*/  UIADD3 UR10, UR6, 0x80, URZ ;  /* 0x00000080060a7890 */ /* 0x000fe2000fffe03f */
[----:B-1----:R-:W-:-:S02]  /*ac20*/  IMAD.MOV.U32 R108, RZ, RZ, R8 ;  /* 0x000000ffff6c7224 */ /* 0x002fc400078e0008 */
[----:B------:R-:W-:Y:S01]  /*ac30*/  FMUL.FTZ R2, R91, UR5 ;  /* 0x000000055b027c20 */ /* 0x000fe20008410000 */
[----:B------:R-:W-:Y:S02]  /*ac40*/  IMAD R111, R12, -0x60, RZ ;  /* 0xffffffa00c6f7824 */ /* 0x000fe400078e02ff */
[----:B0-----:R-:W-:Y:S01]  /*ac50*/  FMUL.FTZ R10, R88, UR5 ;  /* 0x00000005580a7c20 */ /* 0x001fe20008410000 */
[----:B------:R-:W-:Y:S01]  /*ac60*/  HGMMA.64x128x16.F32.BF16 R24, R156, gdesc[UR4].tnspB, R24, gsb0 ;  /* 0x41e000049c187df0 */ /* 0x000fe20008001818 */
[----:B------:R-:W-:Y:S01]  /*ac70*/  UMOV UR7, 0x40000040 ;  /* 0x4000004000077882 */ /* 0x000fe20000000000 */
[----:B------:R-:W-:Y:S01]  /*ac80*/  UMOV UR14, UR10 ;  /* 0x0000000a000e7c82 */ /* 0x000fe20008000000 */
[----:B------:R-:W-:Y:S01]  /*ac90*/  UIADD3 UR10, UR6, 0x100, URZ ;  /* 0x00000100060a7890 */ /* 0x000fe2000fffe03f */
[----:B------:R-:W-:Y:S01]  /*aca0*/  FMUL.FTZ R11, R94, UR5 ;  /* 0x000000055e0b7c20 */ /* 0x000fe20008410000 */
[----:B------:R-:W-:Y:S01]  /*acb0*/  FMUL.FTZ R13, R95, UR5 ;  /* 0x000000055f0d7c20 */ /* 0x000fe20008410000 */
[----:B------:R-:W-:Y:S01]  /*acc0*/  FMUL.FTZ R160, R97, UR5 ;  /* 0x0000000561a07c20 */ /* 0x000fe20008410000 */
        /* <DEDUP_REMOVED lines=21> */
[----:B------:R-:W-:-:S02]  /*ae20*/  VIADD R94, R111, 0x1 ;  /* 0x000000016f5e7836 */ /* 0x000fc40000000000 */
[----:B------:R-:W-:Y:S01]  /*ae30*/  FMUL.FTZ R120, R120, UR5 ;  /* 0x0000000578787c20 */ /* 0x000fe20008410000 */
[----:B------:R-:W-:Y:S01]  /*ae40*/  FMUL.FTZ R124, R124, UR5 ;  /* 0x000000057c7c7c20 */ /* 0x000fe20008410000 */
[----:B------:R-:W-:Y:S01]  /*ae50*/  FMUL.FTZ R132, R132, UR5 ;  /* 0x0000000584847c20 */ /* 0x000fe20008410000 */
[----:B------:R-:W-:Y:S01]  /*ae60*/  FMUL.FTZ R134, R134, UR5 ;  /* 0x0000000586867c20 */ /* 0x000fe20008410000 */
[----:B------:R-:W-:Y:S01]  /*ae70*/  IMAD R94, R9, -0x2, R94 ;  /* 0xfffffffe095e7824 */ /* 0x000fe200078e025e */
[----:B------:R-:W0:Y:S01]  /*ae80*/  MUFU.TANH R10, R10 ;  /* 0x0000000a000a7308 */ /* 0x000e220000002400 */
[----:B------:R-:W-:-:S03]  /*ae90*/  ULDC UR18, c[0x0][0x9e0] ;  /* 0x0002780000127ab9 */ /* 0x000fc60000000800 */
[----:B------:R-:W-:-:S04]  /*aea0*/  IADD3 R96, R94, -UR60, R19 ;  /* 0x8000003c5e607c10 */ /* 0x000fc8000fffe013 */
[----:B------:R-:W0:Y:S01]  /*aeb0*/  MUFU.TANH R0, R0 ;  /* 0x0000000000007308 */ /* 0x000e220000002400 */
[C---:B------:R-:W-:Y:S02]  /*aec0*/  VIADD R114, R96.reuse, UR18 ;  /* 0x0000001260727c36 */ /* 0x040fe40008000000 */
[----:B------:R-:W-:-:S05]  /*aed0*/  VIADD R115, R96, UR61 ;  /* 0x0000003d60737c36 */ /* 0x000fca0008000000 */
        /* <DEDUP_REMOVED lines=16> */
[----:B------:R-:W-:Y:S01]  /*afe0*/  UMOV UR14, UR10 ;  /* 0x0000000a000e7c82 */ /* 0x000fe20008000000 */
[----:B------:R-:W-:Y:S01]  /*aff0*/  UMOV UR15, 0x40000040 ;  /* 0x40000040000f7882 */ /* 0x000fe20000000000 */
[----:B------:R-:W-:-:S04]  /*b000*/  UIADD3 UR10, UR6, 0x180, URZ ;  /* 0x00000180060a7890 */ /* 0x000fc8000fffe03f */
        /* <DEDUP_REMOVED lines=15> */
[----:B------:R0:W0:Y:S08]  /*b100*/  MUFU.TANH R110, R132 ;  /* 0x00000084006e7308 */ /* 0x0000300000002400 */
[----:B------:R-:W0:Y:S01]  /*b110*/  MUFU.TANH R133, R133 ;  /* 0x0000008500857308 */ /* 0x000e220000002400 */
[----:B------:R-:W-:-:S02]  /*b120*/  WARPGROUP.DEPBAR.LE gsb0, 0x0 ;  /* 0x00008000000079c5 */ /* 0x000fc40000010000 */
[----:B------:R-:W-:Y:S01]  /*b130*/  WARPGROUP.ARRIVE ;  /* 0x00000000000079c5 */ /* 0x000fe20000000000 */
[----:B------:R-:W-:Y:S01]  /*b140*/  FMUL.FTZ R152, R130, UR5 ;  /* 0x0000000582987c20 */ /* 0x000fe20008410000 */
[----:B------:R-:W-:-:S04]  /*b150*/  FMUL.FTZ R154, R131, UR5 ;  /* 0x00000005839a7c20 */ /* 0x000fc80008410000 */
[----:B------:R-:W-:Y:S01]  /*b160*/  HGMMA.64x128x16.F32.BF16 R24, R148, gdesc[UR12].tnspB, R24, gsb0 ;  /* 0x41e0000c94187df0 */ /* 0x000fe20008001818 */
[----:B------:R-:W-:Y:S01]  /*b170*/  UMOV UR14, UR10 ;  /* 0x0000000a000e7c82 */ /* 0x000fe20008000000 */
[----:B------:R-:W-:Y:S01]  /*b180*/  UMOV UR15, 0x40000040 ;  /* 0x40000040000f7882 */ /* 0x000fe20000000000 */
[----:B------:R-:W-:Y:S01]  /*b190*/  UIADD3 UR10, UR6, 0x200, URZ ;  /* 0x00000200060a7890 */ /* 0x000fe2000fffe03f */
[----:B------:R-:W0:Y:S01]  /*b1a0*/  MUFU.TANH R152, R152 ;  /* 0x0000009800987308 */ /* 0x000e220000002400 */
[----:B------:R-:W-:-:S07]  /*b1b0*/  UIADD3 UR6, UR6, 0x280, URZ ;  /* 0x0000028006067890 */ /* 0x000fce000fffe03f */
[----:B------:R-:W0:Y:S01]  /*b1c0*/  MUFU.TANH R154, R154 ;  /* 0x0000009a009a7308 */ /* 0x000e220000002400 */
[----:B------:R-:W-:Y:S02]  /*b1d0*/  WARPGROUP.DEPBAR.LE gsb0, 0x0 ;  /* 0x00008000000079c5 */ /* 0x000fe40000010000 */
[----:B------:R-:W-:Y:S01]  /*b1e0*/  WARPGROUP.ARRIVE ;  /* 0x00000000000079c5 */ /* 0x000fe20000000000 */
[----:B------:R-:W-:Y:S01]  /*b1f0*/  FMUL.FTZ R148, R126, UR5 ;  /* 0x000000057e947c20 */ /* 0x000fe20008410000 */
[----:B------:R-:W-:-:S04]  /*b200*/  FMUL.FTZ R150, R127, UR5 ;  /* 0x000000057f967c20 */ /* 0x000fc80008410000 */
[----:B------:R-:W-:Y:S01]  /*b210*/  HGMMA.64x128x16.F32.BF16 R24, R144, gdesc[UR12].tnspB, R24, gsb0 ;  /* 0x41e0000c90187df0 */ /* 0x000fe20008001818 */
[----:B------:R-:W-:Y:S01]  /*b220*/  UMOV UR14, UR10 ;  /* 0x0000000a000e7c82 */ /* 0x000fe20008000000 */
[----:B------:R-:W-:Y:S01]  /*b230*/  UMOV UR15, 0x40000040 ;  /* 0x40000040000f7882 */ /* 0x000fe20000000000 */
[----:B------:R-:W0:Y:S08]  /*b240*/  MUFU.TANH R148, R148 ;  /* 0x0000009400947308 */ /* 0x000e300000002400 */
[----:B------:R-:W0:Y:S01]  /*b250*/  MUFU.TANH R150, R150 ;  /* 0x0000009600967308 */ /* 0x000e220000002400 */
[----:B------:R-:W-:-:S02]  /*b260*/  WARPGROUP.DEPBAR.LE gsb0, 0x0 ;  /* 0x00008000000079c5 */ /* 0x000fc40000010000 */
[----:B------:R-:W-:Y:S01]  /*b270*/  WARPGROUP.ARRIVE ;  /* 0x00000000000079c5 */ /* 0x000fe20000000000 */
[----:B------:R-:W-:Y:S01]  /*b280*/  FMUL.FTZ R144, R89, UR5 ;  /* 0x0000000559907c20 */ /* 0x000fe20008410000 */
[----:B------:R-:W-:Y:S01]  /*b290*/  FMUL.FTZ R145, R93, UR5 ;  /* 0x000000055d917c20 */ /* 0x000fe20008410000 */
[----:B------:R-:W5:Y:S01]  /*b2a0*/  @P2 LDC R89, c[0x0][0x44c] ;  /* 0x00011300ff592b82 */ /* 0x000f620000000800 */
[----:B------:R-:W-:Y:S01]  /*b2b0*/  FMUL.FTZ R93, R106, UR5 ;  /* 0x000000056a5d7c20 */ /* 0x000fe20008410000 */
[----:B------:R-:W-:Y:S01]  /*b2c0*/  FMUL.FTZ R146, R123, UR5 ;  /* 0x000000057b927c20 */ /* 0x000fe20008410000 */
[----:B------:R-:W-:Y:S01]  /*b2d0*/  HGMMA.64x128x16.F32.BF16 R24, R140, gdesc[UR12].tnspB, R24, gsb0 ;  /* 0x41e0000c8c187df0 */ /* 0x000fe20008001818 */
[----:B------:R-:W0:Y:S08]  /*b2e0*/  MUFU.TANH R144, R144 ;  /* 0x0000009000907308 */ /* 0x000e300000002400 */
[----:B------:R-:W0:Y:S08]  /*b2f0*/  MUFU.TANH R145, R145 ;  /* 0x0000009100917308 */ /* 0x000e300000002400 */
[----:B------:R-:W0:Y:S01]  /*b300*/  MUFU.TANH R93, R93 ;  /* 0x0000005d005d7308 */ /* 0x000e220000002400 */
[----:B-----5:R-:W-:-:S07]  /*b310*/  @P2 IMAD.HI.U32 R89, R8, R89, RZ ;  /* 0x0000005908592227 */ /* 0x020fce00078e00ff */
[----:B------:R0:W0:Y:S01]  /*b320*/  MUFU.TANH R106, R120 ;  /* 0x00000078006a7308 */ /* 0x0000220000002400 */
[----:B---3--:R-:W-:Y:S01]  /*b330*/  @P2 SHF.R.U32.HI R108, RZ, R90, R89 ;  /* 0x0000005aff6c2219 */ /* 0x008fe20000011659 */
[----:B------:R-:W-:Y:S01]  /*b340*/  IMAD.U32 R89, RZ, RZ, UR56 ;  /* 0x00000038ff597e24 */ /* 0x000fe2000f8e00ff */
[----:B------:R-:W-:-:S03]  /*b350*/  ISETP.GE.AND P2, PT, R14, 0x1, PT ;  /* 0x000000010e00780c */ /* 0x000fc60003f46270 */
[----:B------:R-:W-:Y:S01]  /*b360*/  @!P1 VIADD R89, R89, 0x2a840 ;  /* 0x0002a84059599836 */ /* 0x000fe20000000000 */
[----:B------:R-:W3:Y:S01]  /*b370*/  SHFL.IDX PT, R109, R108, RZ, 0x1c1f ;  /* 0x001c1fff6c6d7589 */ /* 0x000ee200000e0000 */
[----:B------:R-:W0:Y:S03]  /*b380*/  MUFU.TANH R146, R146 ;  /* 0x0000009200927308 */ /* 0x000e260000002400 */
[----:B------:R-:W-:-:S05]  /*b390*/  @!P1 PRMT R90, RZ, 0x654, R89 ;  /* 0x00000654ff5a9816 */ /* 0x000fca0000000059 */
[----:B------:R0:W0:Y:S01]  /*b3a0*/  MUFU.TANH R89, R134 ;  /* 0x0000008600597308 */ /* 0x0000220000002400 */
[--C-:B---3--:R-:W-:Y:S02]  /*b3b0*/  IMAD.IADD R96, R114, 0x1, R109.reuse ;  /* 0x0000000172607824 */ /* 0x108fe400078e026d */
[----:B------:R-:W-:Y:S01]  /*b3c0*/  IMAD.IADD R107, R115, 0x1, R109 ;  /* 0x00000001736b7824 */ /* 0x000fe200078e026d */
[----:B------:R-:W-:Y:S02]  /*b3d0*/  WARPGROUP.DEPBAR.LE gsb0, 0x0 ;  /* 0x00008000000079c5 */ /* 0x000fe40000010000 */
[----:B------:R-:W-:Y:S01]  /*b3e0*/  WARPGROUP.ARRIVE ;  /* 0x00000000000079c5 */ /* 0x000fe20000000000 */
[----:B------:R-:W-:Y:S01]  /*b3f0*/  FMUL.FTZ R140, R119, UR5 ;  /* 0x00000005778c7c20 */ /* 0x000fe20008410000 */
[----:B------:R-:W-:Y:S01]  /*b400*/  FMUL.FTZ R142, R122, UR5 ;  /* 0x000000057a8e7c20 */ /* 0x000fe20008410000 */
[----:B------:R-:W-:-:S03]  /*b410*/  VIADD R122, R94, 0xffffffff ;  /* 0xffffffff5e7a7836 */ /* 0x000fc60000000000 */
[----:B------:R-:W-:Y:S01]  /*b420*/  HGMMA.64x128x16.F32.BF16 R24, R136, gdesc[UR4].tnspB, R24, gsb0 ;  /* 0x41e0000488187df0 */ /* 0x000fe20008001818 */
[----:B------:R-:W3:Y:S08]  /*b430*/  MUFU.TANH R140, R140 ;  /* 0x0000008c008c7308 */ /* 0x000ef00000002400 */
[----:B------:R-:W0:Y:S01]  /*b440*/  MUFU.TANH R142, R142 ;  /* 0x0000008e008e7308 */ /* 0x000e220000002400 */
[----:B------:R-:W-:-:S02]  /*b450*/  WARPGROUP.DEPBAR.LE gsb0, 0x0 ;  /* 0x00008000000079c5 */ /* 0x000fc40000010000 */
[----:B------:R5:W-:Y:S02]  /*b460*/  @!P1 SYNCS.ARRIVE.TRANS64.RED.A1T0 RZ, [R90+URZ], RZ ;  /* 0x000000ff5aff99a7 */ /* 0x000be4000810043f */
[----:B-----5:R-:W-:-:S06]  /*b470*/  FMUL.FTZ R90, R135, UR5 ;  /* 0x00000005875a7c20 */ /* 0x020fcc0008410000 */
[----:B------:R-:W0:Y:S01]  /*b480*/  MUFU.TANH R90, R90 ;  /* 0x0000005a005a7308 */ /* 0x000e220000002400 */
[----:B-1234-:R-:W-:Y:S05]  /*b490*/  @!P2 BRA `(.L_x_972) ;  /* 0x00000000005ca947 */ /* 0x01efea0003800000 */
[----:B------:R-:W-:Y:S01]  /*b4a0*/  ULDC UR6, c[0x0][0x2f0] ;  /* 0x0000bc0000067ab9 */ /* 0x000fe20000000800 */
[----:B------:R-:W-:Y:S01]  /*b4b0*/  BSSY B0, `(.L_x_973) ;  /* 0x0000012000007945 */ /* 0x000fe20003800000 */
[----:B------:R-:W-:-:S04]  /*b4c0*/  IMAD R94, R16, UR6, R109 ;  /* 0x00000006105e7c24 */ /* 0x000fc8000f8e026d */
        /* <DEDUP_REMOVED lines=11> */
.L_x_974:
[----:B------:R-:W-:-:S05]  /*b580*/  IMAD.U32 R118, RZ, RZ, UR59 ;  /* 0x0000003bff767e24 */ /* 0x000fca000f8e00ff */
[----:B------:R-:W-:-:S13]  /*b590*/  ISETP.NE.AND P2, PT, R118, 0x1, PT ;  /* 0x000000017600780c */ /* 0x000fda0003f45270 */
[----:B------:R-:W1:Y:S02]  /*b5a0*/  @P2 LDC.64 R126, c[0x0][0x9e8] ;  /* 0x00027a00ff7e2b82 */ /* 0x000e640000000a00 */
[----:B-1----:R-:W-:-:S05]  /*b5b0*/  @P2 IMAD.HI.U32 R94, R109, R126, RZ ;  /* 0x0000007e6d5e2227 */ /* 0x002fca00078e00ff */
[----:B------:R-:W-:-:S07]  /*b5c0*/  @P2 SHF.R.U32.HI R109, RZ, R127, R94 ;  /* 0x0000007fff6d2219 */ /* 0x000fce000001165e */
.L_x_975:
[----:B------:R-:W-:Y:S05]  /*b5d0*/  BSYNC B0 ;  /* 0x0000000000007941 */ /* 0x000fea0003800000 */
.L_x_973:
[----:B------:R-:W-:-:S05]  /*b5e0*/  IMAD R109, R109, R118, R122 ;  /* 0x000000766d6d7224 */ /* 0x000fca00078e027a */
[----:B------:R-:W-:Y:S02]  /*b5f0*/  VIADDMNMX R96, R109, R118, R96, PT ;  /* 0x000000766d607246 */ /* 0x000fe40003800160 */
[----:B------:R-:W-:-:S07]  /*b600*/  VIMNMX R107, R107, R109, !PT ;  /* 0x0000006d6b6b7248 */ /* 0x000fce0007fe0100 */
.L_x_972:
[C---:B------:R-:W-:Y:S01]  /*b610*/  ISETP.GE.AND P2, PT, R111.reuse, 0x2, PT ;  /* 0x000000026f00780c */ /* 0x040fe20003f46270 */
[----:B------:R-:W1:Y:S01]  /*b620*/  SHFL.IDX PT, R109, R108, 0x1, 0x1c1f ;  /* 0x003c1f006c6d7f89 */ /* 0x000e6200000e0000 */
        /* <DEDUP_REMOVED lines=90> */
[C---:B------:R-:W-:Y:S02]  /*bbd0*/  ISETP.LT.OR P4, PT, R96.reuse, 0x4a, P4 ;  /* 0x0000004a6000780c */ /* 0x040fe40002781670 */
[----:B------:R-:W-:Y:S02]  /*bbe0*/  ISETP.GE.AND P5, PT, R111, 0x51, PT ;  /* 0x000000516f00780c */ /* 0x000fe40003fa6270 */
        /* <DEDUP_REMOVED lines=17> */
[----:B------:R-:W-:Y:S01]  /*bd00*/  FSEL R176, R10, -INF , !P6 ;  /* 0xff8000000ab07808 */ /* 0x000fe20007000000 */
[----:B-1----:R-:W-:Y:S01]  /*bd10*/  IMAD.IADD R10, R114, 0x1, R109 ;  /* 0x00000001720a7824 */ /* 0x002fe200078e026d */
[----:B------:R-:W-:-:S04]  /*bd20*/  ISETP.GE.AND P6, PT, R111, 0x5a, PT ;  /* 0x0000005a6f00780c */ /* 0x000fc80003fc6270 */
[----:B------:R-:W-:Y:S02]  /*bd30*/  P2R R129, PR, RZ, 0x40 ;  /* 0x00000040ff817803 */ /* 0x000fe40000000000 */
[----:B------:R-:W-:Y:S01]  /*bd40*/  ISETP.GT.AND P6, PT, R107, 0x59, !P6 ;  /* 0x000000596b00780c */ /* 0x000fe200077c4270 */
[----:B------:R-:W-:-:S03]  /*bd50*/  IMAD.IADD R107, R115, 0x1, R109 ;  /* 0x00000001736b7824 */ /* 0x000fc600078e026d */
[----:B------:R-:W-:-:S04]  /*bd60*/  ISETP.LT.OR P6, PT, R96, 0x5a, P6 ;  /* 0x0000005a6000780c */ /* 0x000fc800037c1670 */
[----:B------:R-:W-:Y:S02]  /*bd70*/  FSEL R96, R133, -INF , !P6 ;  /* 0xff80000085607808 */ /* 0x000fe40007000000 */
[----:B------:R-:W-:-:S13]  /*bd80*/  ISETP.GE.AND P6, PT, R14, 0x1, PT ;  /* 0x000000010e00780c */ /* 0x000fda0003fc6270 */
[----:B------:R-:W-:Y:S05]  /*bd90*/  @!P6 BRA `(.L_x_976) ;  /* 0x00000000005ce947 */ /* 0x000fea0003800000 */
        /* <DEDUP_REMOVED lines=14> */
.L_x_978:
[----:B------:R-:W-:-:S05]  /*be80*/  IMAD.U32 R110, RZ, RZ, UR59 ;  /* 0x0000003bff6e7e24 */ /* 0x000fca000f8e00ff */
[----:B------:R-:W-:-:S13]  /*be90*/  ISETP.NE.AND P6, PT, R110, 0x1, PT ;  /* 0x000000016e00780c */ /* 0x000fda0003fc5270 */
[----:B------:R-:W0:Y:S02]  /*bea0*/  @P6 LDC.64 R108, c[0x0][0x9e8] ;  /* 0x00027a00ff6c6b82 */ /* 0x000e240000000a00 */
[----:B0-----:R-:W-:-:S05]  /*beb0*/  @P6 IMAD.HI.U32 R108, R111, R108, RZ ;  /* 0x0000006c6f6c6227 */ /* 0x001fca00078e00ff */
[----:B------:R-:W-:-:S07]  /*bec0*/  @P6 SHF.R.U32.HI R111, RZ, R109, R108 ;  /* 0x0000006dff6f6219 */ /* 0x000fce000001166c */
.L_x_979:
[----:B------:R-:W-:Y:S05]  /*bed0*/  BSYNC B0 ;  /* 0x0000000000007941 */ /* 0x000fea0003800000 */
.L_x_977:
[----:B------:R-:W-:-:S05]  /*bee0*/  IMAD R111, R111, R110, R122 ;  /* 0x0000006e6f6f7224 */ /* 0x000fca00078e027a */
[----:B------:R-:W-:Y:S02]  /*bef0*/  VIADDMNMX R10, R111, R110, R10, PT ;  /* 0x0000006e6f0a7246 */ /* 0x000fe4000380010a */
[----:B------:R-:W-:-:S07]  /*bf00*/  VIMNMX R107, R107, R111, !PT ;  /* 0x0000006f6b6b7248 */ /* 0x000fce0007fe0100 */
.L_x_976:
        /* <DEDUP_REMOVED lines=13> */
[----:B------:R-:W-:Y:S01]  /*bfe0*/  ISETP.NE.AND P2, PT, R123, RZ, PT ;  /* 0x000000ff7b00720c */ /* 0x000fe20003f45270 */
[----:B------:R-:W0:Y:S01]  /*bff0*/  LDC R13, c[0x0][0x988] ;  /* 0x00026200ff0d7b82 */ /* 0x000e220000000800 */
        /* <DEDUP_REMOVED lines=57> */
[----:B------:R-:W-:Y:S02]  /*c390*/  FSEL R126, R101, -INF , !P2 ;  /* 0xff800000657e7808 */ /* 0x000fe40005000000 */
        /* <DEDUP_REMOVED lines=54> */
[--C-:B------:R-:W-:Y:S01]  /*c700*/  FFMA.FTZ R168, R168, R13, -R113.reuse ;  /* 0x0000000da8a87223 */ /* 0x100fe20000010871 */
[----:B------:R-:W-:Y:S01]  /*c710*/  FSEL R111, R11, RZ, P2 ;  /* 0x000000ff0b6f7208 */ /* 0x000fe20001000000 */
        /* <DEDUP_REMOVED lines=42> */
[----:B0-----:R-:W-:Y:S01]  /*c9c0*/  FSEL R168, R90, -INF , !P3 ;  /* 0xff8000005aa87808 */ /* 0x001fe20005800000 */
[----:B------:R-:W-:Y:S01]  /*c9d0*/  FFMA.FTZ R90, R132, R13, -R113 ;  /* 0x0000000d845a7223 */ /* 0x000fe20000010871 */
        /* <DEDUP_REMOVED lines=15> */
[----:B------:R-:W-:-:S06]  /*cad0*/  FADD.FTZ R0, -R111, R20 ;  /* 0x000000146f007221 */ /* 0x000fcc0000010100 */
[----:B------:R-:W-:Y:S01]  /*cae0*/  MUFU.EX2 R101, R101 ;  /* 0x0000006500657308 */ /* 0x000fe20000000800 */
[-C--:B------:R-:W-:Y:S01]  /*caf0*/  FFMA.FTZ R105, R100, R13.reuse, -R113 ;  /* 0x0000000d64697223 */ /* 0x080fe20000010871 */
[----:B------:R-:W0:Y:S01]  /*cb00*/  SHFL.BFLY PT, R109, R10, 0x1, 0x1f ;  /* 0x0c201f000a6d7f89 */ /* 0x000e2200000e0000 */
[----:B------:R-:W-:-:S05]  /*cb10*/  FMUL.FTZ R0, R0, R13 ;  /* 0x0000000d00007220 */ /* 0x000fca0000410000 */
[----:B------:R-:W-:Y:S08]  /*cb20*/  MUFU.EX2 R112, R112 ;  /* 0x0000007000707308 */ /* 0x000ff00000000800 */
[----:B------:R-:W1:Y:S08]  /*cb30*/  MUFU.EX2 R0, R0 ;  /* 0x0000000000007308 */ /* 0x000e700000000800 */
[----:B------:R-:W-:Y:S01]  /*cb40*/  MUFU.EX2 R103, R103 ;  /* 0x0000006700677308 */ /* 0x000fe20000000800 */
[----:B0-----:R-:W-:Y:S01]  /*cb50*/  FMNMX.FTZ R10, R10, R109, !PT ;  /* 0x0000006d0a0a7209 */ /* 0x001fe20007810000 */
[----:B------:R-:W-:-:S03]  /*cb60*/  FFMA.FTZ R109, R96, R13, -R113 ;  /* 0x0000000d606d7223 */ /* 0x000fc60000010871 */
[C---:B------:R-:W-:Y:S01]  /*cb70*/  FSETP.NEU.FTZ.AND P2, PT, R10.reuse, -INF , PT ;  /* 0xff8000000a00780b */ /* 0x040fe20003f5d000 */
[----:B------:R-:W-:Y:S01]  /*cb80*/  FMUL.FTZ R20, R10, R13 ;  /* 0x0000000d0a147220 */ /* 0x000fe20000410000 */
[----:B-1----:R-:W-:Y:S01]  /*cb90*/  FFMA.FTZ R7, R0, R7, R21 ;  /* 0x0000000700077223 */ /* 0x002fe20000010015 */
[----:B------:R-:W-:Y:S03]  /*cba0*/  MUFU.EX2 R104, R104 ;  /* 0x0000006800687308 */ /* 0x000fe60000000800 */
[----:B------:R-:W-:Y:S01]  /*cbb0*/  FSEL R111, R20, RZ, P2 ;  /* 0x000000ff146f7208 */ /* 0x000fe20001000000 */
[C---:B------:R-:W-:Y:S01]  /*cbc0*/  FADD.FTZ R7, R156.reuse, R7 ;  /* 0x000000079c077221 */ /* 0x040fe20000010000 */
[----:B------:R-:W-:-:S03]  /*cbd0*/  F2FP.BF16.F32.PACK_AB R156, R156, R21 ;  /* 0x000000159c9c723e */ /* 0x000fc600000010ff */
[-CC-:B------:R-:W-:Y:S01]  /*cbe0*/  FFMA.FTZ R2, R2, R13.reuse, -R111.reuse ;  /* 0x0000000d02027223 */ /* 0x180fe2000001086f */
[-CC-:B------:R-:W-:Y:S01]  /*cbf0*/  FFMA.FTZ R157, R174, R13.reuse, -R111.reuse ;  /* 0x0000000dae9d7223 */ /* 0x180fe2000001086f */
[-CC-:B------:R-:W-:Y:S01]  /*cc00*/  FFMA.FTZ R108, R108, R13.reuse, -R111.reuse ;  /* 0x0000000d6c6c7223 */ /* 0x180fe2000001086f */
[-C--:B------:R-:W-:Y:S01]  /*cc10*/  FFMA.FTZ R110, R110, R13.reuse, -R111 ;  /* 0x0000000d6e6e7223 */ /* 0x080fe2000001086f */
[----:B------:R0:W-:Y:S01]  /*cc20*/  MUFU.EX2 R94, R2 ;  /* 0x00000002005e7308 */ /* 0x0001e20000000800 */
[----:B------:R-:W-:Y:S01]  /*cc30*/  FADD.FTZ R20, R158, R7 ;  /* 0x000000079e147221 */ /* 0x000fe20000010000 */
[-CC-:B------:R-:W-:Y:S01]  /*cc40*/  FFMA.FTZ R114, R114, R13.reuse, -R111.reuse ;  /* 0x0000000d72727223 */ /* 0x180fe2000001086f */
[-CC-:B------:R-:W-:Y:S01]  /*cc50*/  FFMA.FTZ R22, R22, R13.reuse, -R111.reuse ;  /* 0x0000000d16167223 */ /* 0x180fe2000001086f */
[-CC-:B------:R-:W-:Y:S01]  /*cc60*/  FFMA.FTZ R88, R88, R13.reuse, -R111.reuse ;  /* 0x0000000d58587223 */ /* 0x180fe2000001086f */
[----:B------:R-:W-:Y:S01]  /*cc70*/  FADD.FTZ R20, R91, R20 ;  /* 0x000000145b147221 */ /* 0x000fe20000010000 */
[-CC-:B------:R-:W-:Y:S01]  /*cc80*/  FFMA.FTZ R122, R122, R13.reuse, -R111.reuse ;  /* 0x0000000d7a7a7223 */ /* 0x180fe2000001086f */
[-CC-:B------:R-:W-:Y:S01]  /*cc90*/  FFMA.FTZ R124, R124, R13.reuse, -R111.reuse ;  /* 0x0000000d7c7c7223 */ /* 0x180fe2000001086f */
[----:B------:R-:W-:Y:S01]  /*cca0*/  MUFU.EX2 R157, R157 ;  /* 0x0000009d009d7308 */ /* 0x000fe20000000800 */
[----:B0-----:R-:W-:Y:S01]  /*ccb0*/  FSEL R2, R10, RZ, P2 ;  /* 0x000000ff0a027208 */ /* 0x001fe20001000000 */
[----:B------:R-:W-:Y:S01]  /*ccc0*/  FADD.FTZ R7, R93, R20 ;  /* 0x000000145d077221 */ /* 0x000fe20000010000 */
[-CC-:B------:R-:W-:Y:S01]  /*ccd0*/  FFMA.FTZ R130, R130, R13.reuse, -R111.reuse ;  /* 0x0000000d82827223 */ /* 0x180fe2000001086f */
[-CC-:B------:R-:W-:Y:S01]  /*cce0*/  FFMA.FTZ R134, R134, R13.reuse, -R111.reuse ;  /* 0x0000000d86867223 */ /* 0x180fe2000001086f */
[----:B------:R-:W-:Y:S01]  /*ccf0*/  FFMA.FTZ R138, R138, R13, -R111 ;  /* 0x0000000d8a8a7223 */ /* 0x000fe2000001086f */
[----:B------:R-:W-:Y:S01]  /*cd00*/  FADD.FTZ R2, -R2, R15 ;  /* 0x0000000f02027221 */ /* 0x000fe20000010100 */
[----:B------:R-:W-:Y:S01]  /*cd10*/  FADD.FTZ R20, R160, R7 ;  /* 0x00000007a0147221 */ /* 0x000fe20000010000 */
[----:B------:R-:W-:Y:S01]  /*cd20*/  MUFU.EX2 R159, R108 ;  /* 0x0000006c009f7308 */ /* 0x000fe20000000800 */
[----:B------:R-:W-:-:S02]  /*cd30*/  IMAD.U32 R15, RZ, RZ, UR11 ;  /* 0x0000000bff0f7e24 */ /* 0x000fc4000f8e00ff */
[-C--:B------:R-:W-:Y:S01]  /*cd40*/  FMUL.FTZ R2, R2, R13.reuse ;  /* 0x0000000d02027220 */ /* 0x080fe20000410000 */
[----:B------:R-:W-:Y:S01]  /*cd50*/  FADD.FTZ R7, R95, R20 ;  /* 0x000000145f077221 */ /* 0x000fe20000010000 */
[-CC-:B------:R-:W-:Y:S01]  /*cd60*/  FFMA.FTZ R126, R126, R13.reuse, -R111.reuse ;  /* 0x0000000d7e7e7223 */ /* 0x180fe2000001086f */
[----:B------:R-:W-:Y:S02]  /*cd70*/  @!P1 VIADD R15, R15, 0x2a860 ;  /* 0x0002a8600f0f9836 */ /* 0x000fe40000000000 */
[-C--:B------:R-:W-:Y:S01]  /*cd80*/  FFMA.FTZ R128, R128, R13.reuse, -R111 ;  /* 0x0000000d80807223 */ /* 0x080fe2000001086f */
[----:B------:R-:W-:Y:S01]  /*cd90*/  FADD.FTZ R20, R162, R7 ;  /* 0x00000007a2147221 */ /* 0x000fe20000010000 */
[----:B------:R-:W0:Y:S01]  /*cda0*/  MUFU.EX2 R2, R2 ;  /* 0x0000000200027308 */ /* 0x000e220000000800 */
[-C--:B------:R-:W-:Y:S01]  /*cdb0*/  FFMA.FTZ R136, R136, R13.reuse, -R111 ;  /* 0x0000000d88887223 */ /* 0x080fe2000001086f */
[----:B------:R-:W-:Y:S01]  /*cdc0*/  @!P1 PRMT R15, RZ, 0x654, R15 ;  /* 0x00000654ff0f9816 */ /* 0x000fe2000000000f */
[----:B------:R-:W-:Y:S01]  /*cdd0*/  FADD.FTZ R7, R97, R20 ;  /* 0x0000001461077221 */ /* 0x000fe20000010000 */
[-CC-:B------:R-:W-:Y:S01]  /*cde0*/  FFMA.FTZ R140, R140, R13.reuse, -R111.reuse ;  /* 0x0000000d8c8c7223 */ /* 0x180fe2000001086f */
[-C--:B------:R-:W-:Y:S01]  /*cdf0*/  FFMA.FTZ R142, R142, R13.reuse, -R111 ;  /* 0x0000000d8e8e7223 */ /* 0x080fe2000001086f */
[----:B------:R1:W-:Y:S01]  /*ce00*/  @!P1 SYNCS.ARRIVE.TRANS64.RED.A1T0 RZ, [R15+URZ], RZ ;  /* 0x000000ff0fff99a7 */ /* 0x0003e2000810043f */
[----:B------:R-:W-:Y:S01]  /*ce10*/  FADD.FTZ R20, R164, R7 ;  /* 0x00000007a4147221 */ /* 0x000fe20000010000 */
[----:B------:R-:W2:Y:S01]  /*ce20*/  MUFU.EX2 R110, R110 ;  /* 0x0000006e006e7308 */ /* 0x000ea20000000800 */
[-CC-:B------:R-:W-:Y:S01]  /*ce30*/  FFMA.FTZ R146, R146, R13.reuse, -R111.reuse ;  /* 0x0000000d92927223 */ /* 0x180fe2000001086f */
[-CC-:B------:R-:W-:Y:S01]  /*ce40*/  FFMA.FTZ R148, R148, R13.reuse, -R111.reuse ;  /* 0x0000000d94947223 */ /* 0x180fe2000001086f */
[----:B------:R-:W-:Y:S01]  /*ce50*/  FADD.FTZ R7, R89, R20 ;  /* 0x0000001459077221 */ /* 0x000fe20000010000 */
[-CC-:B------:R-:W-:Y:S01]  /*ce60*/  FFMA.FTZ R150, R150, R13.reuse, -R111.reuse ;  /* 0x0000000d96967223 */ /* 0x180fe2000001086f */
[----:B------:R-:W-:Y:S01]  /*ce70*/  FFMA.FTZ R166, R166, R13, -R111 ;  /* 0x0000000da6a67223 */ /* 0x000fe2000001086f */
[----:B------:R-:W-:Y:S01]  /*ce80*/  ISETP.GT.AND P2, PT, R12, R17, PT ;  /* 0x000000110c00720c */ /* 0x000fe20003f44270 */
[----:B------:R-:W-:Y:S01]  /*ce90*/  FADD.FTZ R7, R90, R7 ;  /* 0x000000075a077221 */ /* 0x000fe20000010000 */
[----:B------:R-:W3:Y:S01]  /*cea0*/  MUFU.EX2 R153, R114 ;  /* 0x0000007200997308 */ /* 0x000ee20000000800 */
[----:B0-----:R-:W-:Y:S01]  /*ceb0*/  FFMA.FTZ R6, R2, R6, R157 ;  /* 0x0000000602067223 */ /* 0x001fe2000001009d */
[----:B------:R-:W-:Y:S01]  /*cec0*/  F2FP.BF16.F32.PACK_AB R158, R91, R158 ;  /* 0x0000009e5b9e723e */ /* 0x000fe200000010ff */
[----:B------:R-:W-:Y:S01]  /*ced0*/  FADD.FTZ R20, R144, R7 ;  /* 0x0000000790147221 */ /* 0x000fe20000010000 */
[C---:B------:R-:W-:Y:S01]  /*cee0*/  F2FP.BF16.F32.PACK_AB R144, R99.reuse, R144 ;  /* 0x000000906390723e */ /* 0x040fe200000010ff */
[C---:B------:R-:W-:Y:S01]  /*cef0*/  FADD.FTZ R6, R94.reuse, R6 ;  /* 0x000000065e067221 */ /* 0x040fe20000010000 */
[----:B------:R-:W-:Y:S01]  /*cf00*/  F2FP.BF16.F32.PACK_AB R157, R94, R157 ;  /* 0x0000009d5e9d723e */ /* 0x000fe200000010ff */
[----:B------:R-:W-:Y:S01]  /*cf10*/  FADD.FTZ R20, R99, R20 ;  /* 0x0000001463147221 */ /* 0x000fe20000010000 */
[----:B------:R-:W0:Y:S01]  /*cf20*/  MUFU.EX2 R22, R22 ;  /* 0x0000001600167308 */ /* 0x000e220000000800 */
[----:B------:R-:W-:Y:S01]  /*cf30*/  FADD.FTZ R6, R159, R6 ;  /* 0x000000069f067221 */ /* 0x000fe20000010000 */
[----:B--2---:R-:W-:Y:S01]  /*cf40*/  F2FP.BF16.F32.PACK_AB R159, R110, R159 ;  /* 0x0000009f6e9f723e */ /* 0x004fe200000010ff */
[----:B------:R-:W-:Y:S01]  /*cf50*/  FADD.FTZ R113, R101, R20 ;  /* 0x0000001465717221 */ /* 0x000fe20000010000 */
[----:B------:R-:W-:-:S02]  /*cf60*/  VIADD R12, R12, 0xffffffff ;  /* 0xffffffff0c0c7836 */ /* 0x000fc40000000000 */
[----:B------:R-:W-:Y:S01]  /*cf70*/  FADD.FTZ R6, R110, R6 ;  /* 0x000000066e067221 */ /* 0x000fe20000010000 */
[----:B------:R-:W-:Y:S01]  /*cf80*/  FADD.FTZ R20, R112, R113 ;  /* 0x0000007170147221 */ /* 0x000fe20000010000 */
[----:B------:R-:W2:Y:S02]  /*cf90*/  MUFU.EX2 R155, R88 ;  /* 0x00000058009b7308 */ /* 0x000ea40000000800 */
[----:B---3--:R-:W-:Y:S01]  /*cfa0*/  FADD.FTZ R6, R153, R6 ;  /* 0x0000000699067221 */ /* 0x008fe20000010000 */
[----:B------:R-:W-:-:S04]  /*cfb0*/  FADD.FTZ R113, R103, R20 ;  /* 0x0000001467717221 */ /* 0x000fc80000010000 */
[----:B------:R-:W-:Y:S01]  /*cfc0*/  FADD.FTZ R113, R104, R113 ;  /* 0x0000007168717221 */ /* 0x000fe20000010000 */
[----:B------:R-:W3:Y:S01]  /*cfd0*/  MUFU.EX2 R122, R122 ;  /* 0x0000007a007a7308 */ /* 0x000ee20000000800 */
[C---:B0-----:R-:W-:Y:S01]  /*cfe0*/  FADD.FTZ R6, R22.reuse, R6 ;  /* 0x0000000616067221 */ /* 0x041fe20000010000 */
[----:B------:R-:W-:-:S06]  /*cff0*/  F2FP.BF16.F32.PACK_AB R153, R22, R153 ;  /* 0x000000991699723e */ /* 0x000fcc00000010ff */
[----:B------:R-:W0:Y:S01]  /*d000*/  MUFU.EX2 R149, R124 ;  /* 0x0000007c00957308 */ /* 0x000e220000000800 */
[----:B--2---:R-:W-:-:S07]  /*d010*/  FADD.FTZ R6, R155, R6 ;  /* 0x000000069b067221 */ /* 0x004fce0000010000 */
[----:B------:R-:W1:Y:S01]  /*d020*/  MUFU.EX2 R130, R130 ;  /* 0x0000008200827308 */ /* 0x000e620000000800 */
[C---:B---3--:R-:W-:Y:S01]  /*d030*/  FADD.FTZ R6, R122.reuse, R6 ;  /* 0x000000067a067221 */ /* 0x048fe20000010000 */
        /* <DEDUP_REMOVED lines=23> */
[----:B-1----:R-:W-:-:S06]  /*d1b0*/  F2FP.BF16.F32.PACK_AB R140, R104, R103 ;  /* 0x00000067688c723e */ /* 0x002fcc00000010ff */
[----:B------:R0:W1:Y:S01]  /*d1c0*/  MUFU.EX2 R141, R146 ;  /* 0x00000092008d7308 */ /* 0x0000620000000800 */
[C---:B---3--:R-:W-:Y:S01]  /*d1d0*/  FADD.FTZ R15, R147.reuse, R15 ;  /* 0x0000000f930f7221 */ /* 0x048fe20000010000 */
[----:B------:R-:W-:-:S06]  /*d1e0*/  F2FP.BF16.F32.PACK_AB R147, R147, R88 ;  /* 0x000000589393723e */ /* 0x000fcc00000010ff */
[----:B------:R-:W3:Y:S01]  /*d1f0*/  MUFU.EX2 R102, R102 ;  /* 0x0000006600667308 */ /* 0x000ee20000000800 */
[----:B--2---:R-:W-:Y:S01]  /*d200*/  FADD.FTZ R15, R96, R15 ;  /* 0x0000000f600f7221 */ /* 0x004fe20000010000 */
[----:B0-----:R-:W-:-:S06]  /*d210*/  F2FP.BF16.F32.PACK_AB R146, R112, R101 ;  /* 0x000000657092723e */ /* 0x001fcc00000010ff */
[----:B------:R0:W2:Y:S01]  /*d220*/  MUFU.EX2 R100, R148 ;  /* 0x0000009400647308 */ /* 0x0000a20000000800 */
[C---:B-1----:R-:W-:Y:S01]  /*d230*/  FADD.FTZ R15, R141.reuse, R15 ;  /* 0x0000000f8d0f7221 */ /* 0x042fe20000010000 */
[----:B------:R-:W-:-:S06]  /*d240*/  F2FP.BF16.F32.PACK_AB R141, R141, R96 ;  /* 0x000000608d8d723e */ /* 0x000fcc00000010ff */
[----:B------:R-:W1:Y:S01]  /*d250*/  MUFU.EX2 R105, R105 ;  /* 0x0000006900697308 */ /* 0x000e620000000800 */
[----:B---3--:R-:W-:Y:S01]  /*d260*/  FADD.FTZ R20, R102, R113 ;  /* 0x0000007166147221 */ /* 0x008fe20000010000 */
[----:B0-----:R-:W-:-:S06]  /*d270*/  F2FP.BF16.F32.PACK_AB R148, R164, R97 ;  /* 0x00000061a494723e */ /* 0x001fcc00000010ff */
[----:B------:R0:W3:Y:S01]  /*d280*/  MUFU.EX2 R143, R150 ;  /* 0x00000096008f7308 */ /* 0x0000e20000000800 */
[----:B--2---:R-:W-:-:S07]  /*d290*/  FADD.FTZ R15, R100, R15 ;  /* 0x0000000f640f7221 */ /* 0x004fce0000010000 */
[----:B------:R-:W2:Y:S01]  /*d2a0*/  MUFU.EX2 R98, R98 ;  /* 0x0000006200627308 */ /* 0x000ea20000000800 */
[C---:B-1----:R-:W-:Y:S01]  /*d2b0*/  FADD.FTZ R21, R105.reuse, R20 ;  /* 0x0000001469157221 */ /* 0x042fe20000010000 */
[----:B0-----:R-:W-:Y:S02]  /*d2c0*/  F2FP.BF16.F32.PACK_AB R150, R90, R89 ;  /* 0x000000595a96723e */ /* 0x001fe400000010ff */
[----:B------:R-:W-:-:S04]  /*d2d0*/  F2FP.BF16.F32.PACK_AB R142, R105, R102 ;  /* 0x00000066698e723e */ /* 0x000fc800000010ff */
[----:B------:R-:W0:Y:S01]  /*d2e0*/  MUFU.EX2 R106, R6 ;  /* 0x00000006006a7308 */ /* 0x000e220000000800 */
[C---:B---3--:R-:W-:Y:S01]  /*d2f0*/  FADD.FTZ R15, R143.reuse, R15 ;  /* 0x0000000f8f0f7221 */ /* 0x048fe20000010000 */
        /* <DEDUP_REMOVED lines=13> */
[----:B0-----:R-:W-:Y:S01]  /*d3d0*/  FADD.FTZ R6, R92, R21 ;  /* 0x000000155c067221 */ /* 0x001fe20000010000 */
[----:B------:R-:W-:-:S06]  /*d3e0*/  IMAD.MOV.U32 R21, RZ, RZ, R3 ;  /* 0x000000ffff157224 */ /* 0x000fcc00078e0003 */
[----:B------:R-:W0:Y:S01]  /*d3f0*/  MUFU.EX2 R111, R111 ;  /* 0x0000006f006f7308 */ /* 0x000e220000000800 */
[----:B-1----:R-:W-:Y:S01]  /*d400*/  FADD.FTZ R15, R166, R15 ;  /* 0x0000000fa60f7221 */ /* 0x002fe20000010000 */
[C---:B--2---:R-:W-:Y:S01]  /*d410*/  FADD.FTZ R7, R109.reuse, R6 ;  /* 0x000000066d077221 */ /* 0x044fe20000010000 */
[----:B------:R-:W-:Y:S02]  /*d420*/  F2FP.BF16.F32.PACK_AB R138, R109, R92 ;  /* 0x0000005c6d8a723e */ /* 0x000fe400000010ff */
[C---:B0-----:R-:W-:Y:S01]  /*d430*/  FADD.FTZ R6, R111.reuse, R15 ;  /* 0x0000000f6f067221 */ /* 0x041fe20000010000 */
[----:B------:R-:W-:Y:S01]  /*d440*/  F2FP.BF16.F32.PACK_AB R139, R111, R166 ;  /* 0x000000a66f8b723e */ /* 0x000fe200000010ff */
[----:B------:R-:W-:Y:S01]  /*d450*/  IMAD.MOV.U32 R15, RZ, RZ, R10 ;  /* 0x000000ffff0f7224 */ /* 0x000fe200078e000a */
[----:B------:R-:W-:Y:S06]  /*d460*/  @P2 BRA `(.L_x_980) ;  /* 0xffffffcc00382947 */ /* 0x000fec000383ffff */
.L_x_963:
        /* <DEDUP_REMOVED lines=67> */
.L_x_981:
[----:B------:R-:W-:Y:S01]  /*d8a0*/  ULEA UR5, UR4, UR57, 0x3 ;  /* 0x0000003904057291 */ /* 0x000fe2000f8e183f */
[----:B------:R-:W-:-:S08]  /*d8b0*/  SHF.L.U32 R3, R3, 0x1f, RZ ;  /* 0x0000001f03037819 */ /* 0x000fd000000006ff */
[----:B------:R0:W1:Y:S01]  /*d8c0*/  SYNCS.PHASECHK.TRANS64.TRYWAIT P2, [UR5+0x2a850], R3 ;  /* 0x02a85003ff0075a7 */ /* 0x0000620008040145 */
[----:B------:R-:W-:Y:S05]  /*d8d0*/  @!P0 BRA `(.L_x_982) ;  /* 0x0000000000048947 */ /* 0x000fea0003800000 */
[----:B------:R-:W-:Y:S01]  /*d8e0*/  BPT.TRAP 0x1 ;  /* 0x000000040000795c */ /* 0x000fe20000300000 */
.L_x_982:
[----:B-1----:R-:W-:Y:S05]  /*d8f0*/  @P2 BRA `(.L_x_983) ;  /* 0x0000000000082947 */ /* 0x002fea0003800000 */
[----:B------:R-:W1:Y:S02]  /*d900*/  SYNCS.PHASECHK.TRANS64.TRYWAIT P0, [UR5+0x2a850], R3 ;  /* 0x02a85003ff0075a7 */ /* 0x000e640008000145 */
[----:B-1----:R-:W-:Y:S05]  /*d910*/  @!P0 BRA `(.L_x_984) ;  /* 0x0000006400a08947 */ /* 0x002fea0003800000 */
.L_x_983:
[----:B------:R-:W-:Y:S01]  /*d920*/  UIADD3 UR57, UR57, 0x400, URZ ;  /* 0x0000040039397890 */ /* 0x000fe2000fffe03f */
[----:B------:R-:W-:Y:S01]  /*d930*/  WARPGROUP.ARRIVE ;  /* 0x00000000000079c5 */ /* 0x000fe20000000000 */
[----:B------:R-:W-:Y:S01]  /*d940*/  UMOV UR7, 0x40000040 ;  /* 0x4000004000077882 */ /* 0x000fe20000000000 */
[----:B-1----:R-:W1:Y:S01]  /*d950*/  SHFL.BFLY PT, R0, R7, 0x2, 0x1f ;  /* 0x0c401f0007007f89 */ /* 0x002e6200000e0000 */
[----:B------:R-:W-:Y:S01]  /*d960*/  USHF.R.U32.HI UR57, URZ, 0x4, UR57 ;  /* 0x000000043f397899 */ /* 0x000fe20008011639 */
[----:B------:R-:W-:Y:S02]  /*d970*/  IMAD.U32 R8, RZ, RZ, UR5 ;  /* 0x00000005ff087e24 */ /* 0x000fe4000f8e00ff */
[----:B0-----:R-:W0:Y:S01]  /*d980*/  SHFL.BFLY PT, R3, R6, 0x2, 0x1f ;  /* 0x0c401f0006037f89 */ /* 0x001e2200000e0000 */
[----:B------:R-:W-:Y:S01]  /*d990*/  ULOP3.LUT UR57, UR57, 0x3fff, URZ, 0xc0, !UPT ;  /* 0x00003fff39397892 */ /* 0x000fe2000f8ec03f */
[----:B------:R-:W-:Y:S02]  /*d9a0*/  @!P1 VIADD R8, R8, 0x2a860 ;  /* 0x0002a86008089836 */ /* 0x000fe40000000000 */
[----:B------:R-:W-:Y:S01]  /*d9b0*/  IMAD.MOV.U32 R4, RZ, RZ, RZ ;  /* 0x000000ffff047224 */ /* 0x000fe200078e00ff */
[----:B------:R-:W-:-:S02]  /*d9c0*/  ULOP3.LUT UR57, UR57, 0x3000000, URZ, 0xfc, !UPT ;  /* 0x0300000039397892 */ /* 0x000fc4000f8efc3f */
[----:B------:R-:W-:Y:S02]  /*d9d0*/  @!P1 PRMT R8, RZ, 0x654, R8 ;  /* 0x00000654ff089816 */ /* 0x000fe40000000008 */
[----:B------:R-:W-:-:S07]  /*d9e0*/  UIMAD UR4, UR4, 0x600, UR57 ;  /* 0x00000600040478a4 */ /* 0x000fce000f8e0239 */
[----:B------:R-:W-:Y:S02]  /*d9f0*/  UMOV UR6, UR4 ;  /* 0x0000000400067c82 */ /* 0x000fe40008000000 */
[----:B------:R-:W-:Y:S01]  /*da00*/  HGMMA.64x128x16.F32.BF16 R24, R156, gdesc[UR4].tnspB, R24, gsb0 ;  /* 0x41e000049c187df0 */ /* 0x000fe20008001818 */
[----:B------:R-:W-:Y:S01]  /*da10*/  UIADD3 UR6, UR4, 0x80, URZ ;  /* 0x0000008004067890 */ /* 0x000fe2000fffe03f */
[----:B-1----:R-:W-:Y:S01]  /*da20*/  FADD.FTZ R0, R0, R7 ;  /* 0x0000000700007221 */ /* 0x002fe20000010000 */
[----:B------:R-:W-:Y:S01]  /*da30*/  UMOV UR7, 0x40000040 ;  /* 0x4000004000077882 */ /* 0x000fe20000000000 */
[----:B------:R-:W-:Y:S02]  /*da40*/  IMAD.MOV.U32 R7, RZ, RZ, RZ ;  /* 0x000000ffff077224 */ /* 0x000fe400078e00ff */
[----:B0-----:R-:W-:Y:S01]  /*da50*/  FADD.FTZ R2, R3, R6 ;  /* 0x0000000603027221 */ /* 0x001fe20000010000 */
[----:B------:R-:W-:Y:S01]  /*da60*/  IMAD.MOV.U32 R6, RZ, RZ, -0x800000 ;  /* 0xff800000ff067424 */ /* 0x000fe200078e00ff */
[----:B------:R-:W0:Y:S04]  /*da70*/  SHFL.BFLY PT, R3, R0, 0x1, 0x1f ;  /* 0x0c201f0000037f89 */ /* 0x000e2800000e0000 */
[----:B------:R-:W1:Y:S01]  /*da80*/  SHFL.BFLY PT, R5, R2, 0x1, 0x1f ;  /* 0x0c201f0002057f89 */ /* 0x000e6200000e0000 */
[----:B0-----:R-:W-:Y:S01]  /*da90*/  FADD.FTZ R9, R0, R3 ;  /* 0x0000000300097221 */ /* 0x001fe20000010000 */
[----:B------:R-:W-:-:S02]  /*daa0*/  IMAD.MOV.U32 R0, RZ, RZ, -0x800000 ;  /* 0xff800000ff007424 */ /* 0x000fc400078e00ff */
[----:B-1----:R-:W-:Y:S02]  /*dab0*/  FADD.FTZ R12, R2, R5 ;  /* 0x00000005020c7221 */ /* 0x002fe40000010000 */
[----:B------:R-:W-:-:S03]  /*dac0*/  FSETP.NE.FTZ.AND P0, PT, R9, RZ, PT ;  /* 0x000000ff0900720b */ /* 0x000fc60003f15000 */
        /* <DEDUP_REMOVED lines=102> */
.L_x_914:
[----:B------:R-:W-:Y:S05]  /*e130*/  @P0 BRA `(.L_x_985) ;  /* 0x0000001400440947 */ /* 0x000fea0003800000 */
[----:B------:R-:W0:Y:S01]  /*e140*/  S2R R7, SR_TID.X ;  /* 0x0000000000077919 */ /* 0x000e220000002100 */
[----:B------:R-:W1:Y:S01]  /*e150*/  LDC R21, c[0x0][0xbe8] ;  /* 0x0002fa00ff157b82 */ /* 0x000e620000000800 */
[----:B------:R-:W-:Y:S01]  /*e160*/  SHF.R.S32.HI R15, RZ, 0x1f, R18 ;  /* 0x0000001fff0f7819 */ /* 0x000fe20000011412 */
[----:B------:R-:W-:Y:S01]  /*e170*/  ULDC.64 UR4, c[0x0][0xbd0] ;  /* 0x0002f40000047ab9 */ /* 0x000fe20000000a00 */
[----:B------:R-:W2:Y:S01]  /*e180*/  S2R R20, SR_CTAID.X ;  /* 0x0000000000147919 */ /* 0x000ea20000002500 */
[----:B------:R-:W-:Y:S01]  /*e190*/  ULDC.64 UR6, c[0x0][0xb38] ;  /* 0x0002ce0000067ab9 */ /* 0x000fe20000000a00 */
[----:B------:R-:W-:Y:S01]  /*e1a0*/  ULDC.64 UR10, c[0x0][0x208] ;  /* 0x00008200000a7ab9 */ /* 0x000fe20000000a00 */
[----:B------:R-:W-:Y:S02]  /*e1b0*/  BSSY B0, `(.L_x_986) ;  /* 0x00000e3000007945 */ /* 0x000fe40003800000 */
        /* <DEDUP_REMOVED lines=9> */
[----:B------:R-:W0:Y:S01]  /*e250*/  LDC.64 R72, c[0x0][0xb40] ;  /* 0x0002d000ff487b82 */ /* 0x000e220000000a00 */
[----:B------:R-:W-:Y:S02]  /*e260*/  LEA.HI R8, R8, R7, RZ, 0x2 ;  /* 0x0000000708087211 */ /* 0x000fe400078f10ff */
[----:B------:R-:W-:Y:S02]  /*e270*/  LOP3.LUT R10, R9, 0xffffff80, RZ, 0xc0, !PT ;  /* 0xffffff80090a7812 */ /* 0x000fe400078ec0ff */
[----:B------:R-:W-:-:S03]  /*e280*/  LOP3.LUT R8, R8, 0xfffffffc, RZ, 0xc0, !PT ;  /* 0xfffffffc08087812 */ /* 0x000fc600078ec0ff */
[C---:B------:R-:W-:Y:S01]  /*e290*/  IMAD.IADD R74, R7.reuse, 0x1, -R10 ;  /* 0x00000001074a7824 */ /* 0x040fe200078e0a0a */
[----:B------:R-:W-:Y:S01]  /*e2a0*/  SHF.R.S32.HI R10, RZ, 0x7, R9 ;  /* 0x00000007ff0a7819 */ /* 0x000fe20000011409 */
[----:B------:R-:W-:Y:S01]  /*e2b0*/  IMAD.IADD R14, R7, 0x1, -R8 ;  /* 0x00000001070e7824 */ /* 0x000fe200078e0a08 */
[----:B------:R-:W5:Y:S02]  /*e2c0*/  @P0 LDC R17, c[0x0][0xbec] ;  /* 0x0002fb00ff110b82 */ /* 0x000f640000000800 */
[----:B------:R-:W-:Y:S02]  /*e2d0*/  SHF.R.S32.HI R11, RZ, 0x1f, R74 ;  /* 0x0000001fff0b7819 */ /* 0x000fe4000001144a */
[----:B------:R-:W-:Y:S02]  /*e2e0*/  LEA.HI R7, R9, R10, RZ, 0x1 ;  /* 0x0000000a09077211 */ /* 0x000fe400078f08ff */
[CC--:B------:R-:W-:Y:S02]  /*e2f0*/  LEA.HI R88, R11.reuse, R74.reuse, RZ, 0x2 ;  /* 0x0000004a0b587211 */ /* 0x0c0fe400078f10ff */
[----:B------:R-:W-:Y:S01]  /*e300*/  LEA.HI R11, R11, R74, RZ, 0x5 ;  /* 0x0000004a0b0b7211 */ /* 0x000fe200078f28ff */
[----:B------:R-:W5:Y:S01]  /*e310*/  @P0 LDC R89, c[0x0][0xbec] ;  /* 0x0002fb00ff590b82 */ /* 0x000f620000000800 */
[----:B------:R-:W-:-:S02]  /*e320*/  SHF.R.S32.HI R12, RZ, 0x2, R88 ;  /* 0x00000002ff0c7819 */ /* 0x000fc40000011458 */
[----:B------:R-:W-:Y:S02]  /*e330*/  SHF.R.S32.HI R13, RZ, 0x1f, R88 ;  /* 0x0000001fff0d7819 */ /* 0x000fe40000011458 */
[----:B------:R-:W-:Y:S02]  /*e340*/  LOP3.LUT R7, R7, 0x3fffffe, RZ, 0xc0, !PT ;  /* 0x03fffffe07077812 */ /* 0x000fe400078ec0ff */
[----:B------:R-:W-:Y:S01]  /*e350*/  LEA.HI R13, R13, R12, RZ, 0x3 ;  /* 0x0000000c0d0d7211 */ /* 0x000fe200078f18ff */
[----:B------:R-:W5:Y:S01]  /*e360*/  @P0 LDC R19, c[0x0][0xbf0] ;  /* 0x0002fc00ff130b82 */ /* 0x000f620000000800 */
[----:B------:R-:W-:Y:S01]  /*e370*/  LEA.HI R9, R14, R14, RZ, 0x1 ;  /* 0x0000000e0e097211 */ /* 0x000fe200078f08ff */
[----:B------:R-:W-:Y:S01]  /*e380*/  IMAD.IADD R7, R10, 0x1, -R7 ;  /* 0x000000010a077824 */ /* 0x000fe200078e0a07 */
[----:B------:R-:W-:Y:S02]  /*e390*/  LOP3.LUT R13, R13, 0xfffffff8, RZ, 0xc0, !PT ;  /* 0xfffffff80d0d7812 */ /* 0x000fe400078ec0ff */
[----:B------:R-:W-:-:S02]  /*e3a0*/  SHF.R.S32.HI R11, RZ, 0x5, R11 ;  /* 0x00000005ff0b7819 */ /* 0x000fc4000001140b */
[----:B------:R-:W-:Y:S01]  /*e3b0*/  LOP3.LUT R9, R9, 0x1ffffffe, RZ, 0xc0, !PT ;  /* 0x1ffffffe09097812 */ /* 0x000fe200078ec0ff */
[----:B------:R-:W-:Y:S01]  /*e3c0*/  IMAD.IADD R8, R12, 0x1, -R13 ;  /* 0x000000010c087824 */ /* 0x000fe200078e0a0d */
[----:B------:R-:W5:Y:S03]  /*e3d0*/  @P0 LDC R90, c[0x0][0xbf0] ;  /* 0x0002fc00ff5a0b82 */ /* 0x000f660000000800 */
[----:B------:R-:W-:Y:S02]  /*e3e0*/  IMAD R8, R11, 0x10, R8 ;  /* 0x000000100b087824 */ /* 0x000fe400078e0208 */
[----:B------:R-:W-:Y:S02]  /*e3f0*/  IMAD R11, R15, UR4, RZ ;  /* 0x000000040f0b7c24 */ /* 0x000fe4000f8e02ff */
[----:B------:R-:W-:Y:S02]  /*e400*/  IMAD.IADD R12, R14, 0x1, -R9 ;  /* 0x000000010e0c7824 */ /* 0x000fe400078e0a09 */
[----:B------:R-:W-:-:S02]  /*e410*/  IMAD R7, R7, 0x40, R8 ;  /* 0x0000004007077824 */ /* 0x000fc400078e0208 */
[----:B------:R-:W-:Y:S01]  /*e420*/  IMAD.WIDE.U32 R8, R18, UR4, RZ ;  /* 0x0000000412087c25 */ /* 0x000fe2000f8e00ff */
[----:B---3--:R-:W-:-:S03]  /*e430*/  USHF.R.S32.HI UR4, URZ, 0x1f, UR9 ;  /* 0x0000001f3f047899 */ /* 0x008fc60008011409 */
[C---:B------:R-:W-:Y:S02]  /*e440*/  IMAD R13, R18.reuse, UR5, R11 ;  /* 0x00000005120d7c24 */ /* 0x040fe4000f8e020b */
[----:B------:R-:W-:Y:S02]  /*e450*/  IMAD R15, R15, UR6, RZ ;  /* 0x000000060f0f7c24 */ /* 0x000fe4000f8e02ff */
[----:B------:R-:W-:Y:S02]  /*e460*/  IMAD.IADD R9, R9, 0x1, R13 ;  /* 0x0000000109097824 */ /* 0x000fe400078e020d */
[----:B------:R-:W-:-:S04]  /*e470*/  IMAD.WIDE.U32 R10, R18, UR6, RZ ;  /* 0x00000006120a7c25 */ /* 0x000fc8000f8e00ff */
[----:B------:R-:W-:Y:S01]  /*e480*/  IMAD R13, R18, UR7, R15 ;  /* 0x00000007120d7c24 */ /* 0x000fe2000f8e020f */
[----:B------:R-:W-:Y:S01]  /*e490*/  ULDC.64 UR6, c[0x0][0xb48] ;  /* 0x0002d20000067ab9 */ /* 0x000fe20000000a00 */
[----:B------:R-:W-:Y:S02]  /*e4a0*/  IMAD R12, R12, 0x8, R7 ;  /* 0x000000080c0c7824 */ /* 0x000fe400078e0207 */
[----:B------:R-:W-:Y:S02]  /*e4b0*/  IMAD.MOV R18, RZ, RZ, -R18 ;  /* 0x000000ffff127224 */ /* 0x000fe400078e0a12 */
[----:B----4-:R-:W-:Y:S02]  /*e4c0*/  IMAD R14, R22, UR4, RZ ;  /* 0x00000004160e7c24 */ /* 0x010fe4000f8e02ff */
[----:B--2---:R-:W-:Y:S02]  /*e4d0*/  IMAD R12, R20, 0x80, R12 ;  /* 0x00000080140c7824 */ /* 0x004fe400078e020c */
[----:B0-----:R-:W-:Y:S01]  /*e4e0*/  IMAD R16, R72, UR4, RZ ;  /* 0x0000000448107c24 */ /* 0x001fe2000f8e02ff */
[----:B------:R-:W-:Y:S01]  /*e4f0*/  ULDC.64 UR4, c[0x0][0xbe0] ;  /* 0x0002f80000047ab9 */ /* 0x000fe20000000a00 */
[----:B-1----:R-:W-:-:S02]  /*e500*/  IMAD R75, R75, R18, UR8 ;  /* 0x000000084b4b7e24 */ /* 0x002fc4000f8e0212 */
[----:B------:R-:W-:Y:S02]  /*e510*/  IMAD.IADD R11, R11, 0x1, R13 ;  /* 0x000000010b0b7824 */ /* 0x000fe400078e020d */
[----:B------:R-:W-:Y:S02]  /*e520*/  IMAD R15, R23, UR9, R14 ;  /* 0x00000009170f7c24 */ /* 0x000fe4000f8e020e */
[----:B------:R-:W-:-:S04]  /*e530*/  IMAD.WIDE.U32 R8, R22, UR9, R8 ;  /* 0x0000000916087c25 */ /* 0x000fc8000f8e0008 */
[----:B-----5:R-:W-:-:S04]  /*e540*/  @P0 IMAD.HI.U32 R14, R12, R17, RZ ;  /* 0x000000110c0e0227 */ /* 0x020fc800078e00ff */
[----:B------:R-:W-:Y:S01]  /*e550*/  IMAD R17, R73, UR9, R16 ;  /* 0x0000000949117c24 */ /* 0x000fe2000f8e0210 */
[----:B------:R-:W-:Y:S01]  /*e560*/  SHF.R.S32.HI R16, RZ, 0x1f, R75 ;  /* 0x0000001fff107819 */ /* 0x000fe2000001144b */
[----:B------:R-:W-:Y:S01]  /*e570*/  IMAD.WIDE.U32 R10, R72, UR9, R10 ;  /* 0x00000009480a7c25 */ /* 0x000fe2000f8e000a */
[----:B------:R-:W-:-:S03]  /*e580*/  ULDC.64 UR8, c[0x0][0xb28] ;  /* 0x0002ca0000087ab9 */ /* 0x000fc60000000a00 */
[----:B------:R-:W-:Y:S02]  /*e590*/  IMAD.IADD R9, R9, 0x1, R15 ;  /* 0x0000000109097824 */ /* 0x000fe400078e020f */
[----:B------:R-:W-:-:S04]  /*e5a0*/  @P0 IMAD.HI.U32 R89, R12, R89, RZ ;  /* 0x000000590c590227 */ /* 0x000fc800078e00ff */
[----:B------:R-:W-:Y:S02]  /*e5b0*/  IMAD.IADD R11, R11, 0x1, R17 ;  /* 0x000000010b0b7824 */ /* 0x000fe400078e0211 */
[----:B------:R-:W-:Y:S01]  /*e5c0*/  IMAD.MOV.U32 R13, RZ, RZ, R12 ;  /* 0x000000ffff0d7224 */ /* 0x000fe200078e000c */
[----:B------:R-:W-:Y:S01]  /*e5d0*/  @P0 SHF.R.U32.HI R13, RZ, R19, R14 ;  /* 0x00000013ff0d0219 */ /* 0x000fe2000001160e */
[----:B------:R-:W-:Y:S02]  /*e5e0*/  IMAD R17, R16, UR6, RZ ;  /* 0x0000000610117c24 */ /* 0x000fe4000f8e02ff */
[----:B------:R-:W-:-:S04]  /*e5f0*/  IMAD.WIDE.U32 R8, R75, UR4, R8 ;  /* 0x000000044b087c25 */ /* 0x000fc8000f8e0008 */
[----:B------:R-:W-:Y:S01]  /*e600*/  IMAD.MOV.U32 R15, RZ, RZ, R12 ;  /* 0x000000ffff0f7224 */ /* 0x000fe200078e000c */
[----:B------:R-:W-:Y:S01]  /*e610*/  @P0 SHF.R.U32.HI R15, RZ, R90, R89 ;  /* 0x0000005aff0f0219 */ /* 0x000fe20000011659 */
[----:B------:R-:W-:Y:S01]  /*e620*/  IMAD R14, R16, UR4, RZ ;  /* 0x00000004100e7c24 */ /* 0x000fe2000f8e02ff */
[----:B------:R-:W-:Y:S01]  /*e630*/  IADD3 R8, P0, R13, R8, RZ ;  /* 0x000000080d087210 */ /* 0x000fe20007f1e0ff */
[C---:B------:R-:W-:Y:S01]  /*e640*/  IMAD R19, R75.reuse, UR7, R17 ;  /* 0x000000074b137c24 */ /* 0x040fe2000f8e0211 */
[--C-:B------:R-:W-:Y:S01]  /*e650*/  SHF.R.S32.HI R17, RZ, 0x1f, R13.reuse ;  /* 0x0000001fff117819 */ /* 0x100fe2000001140d */
[----:B------:R-:W-:Y:S02]  /*e660*/  IMAD.MOV R13, RZ, RZ, -R13 ;  /* 0x000000ffff0d7224 */ /* 0x000fe400078e0a0d */
[----:B------:R-:W-:Y:S01]  /*e670*/  IMAD R16, R75, UR5, R14 ;  /* 0x000000054b107c24 */ /* 0x000fe2000f8e020e */
[--C-:B------:R-:W-:Y:S01]  /*e680*/  SHF.R.S32.HI R14, RZ, 0x1f, R15.reuse ;  /* 0x0000001fff0e7819 */ /* 0x100fe2000001140f */
[----:B------:R-:W-:Y:S01]  /*e690*/  IMAD.MOV R18, RZ, RZ, -R15 ;  /* 0x000000ffff127224 */ /* 0x000fe200078e0a0f */
[----:B------:R-:W-:Y:S01]  /*e6a0*/  ULDC.64 UR4, c[0x0][0xb30] ;  /* 0x0002cc0000047ab9 */ /* 0x000fe20000000a00 */
[----:B------:R-:W-:Y:S01]  /*e6b0*/  IMAD R13, R21, R13, R12 ;  /* 0x0000000d150d7224 */ /* 0x000fe200078e020c */
[----:B------:R-:W-:Y:S01]  /*e6c0*/  IADD3.X R9, R17, R9, R16, P0, !PT ;  /* 0x0000000911097210 */ /* 0x000fe200007fe410 */
[----:B------:R-:W-:Y:S01]  /*e6d0*/  IMAD.WIDE.U32 R10, R75, UR6, R10 ;  /* 0x000000064b0a7c25 */ /* 0x000fe2000f8e000a */
[----:B------:R-:W-:-:S03]  /*e6e0*/  ULDC.64 UR6, c[0x0][0xbc8] ;  /* 0x0002f20000067ab9 */ /* 0x000fc60000000a00 */
[----:B------:R-:W-:Y:S02]  /*e6f0*/  IMAD R14, R14, UR4, RZ ;  /* 0x000000040e0e7c24 */ /* 0x000fe4000f8e02ff */
[----:B------:R-:W-:Y:S01]  /*e700*/  IMAD R17, R21, R18, R12 ;  /* 0x0000001215117224 */ /* 0x000fe200078e020c */
[----:B------:R-:W-:Y:S01]  /*e710*/  SHF.R.S32.HI R12, RZ, 0x1f, R13 ;  /* 0x0000001fff0c7819 */ /* 0x000fe2000001140d */
[----:B------:R-:W-:Y:S02]  /*e720*/  IMAD.IADD R11, R11, 0x1, R19 ;  /* 0x000000010b0b7824 */ /* 0x000fe400078e0213 */
[C---:B------:R-:W-:Y:S01]  /*e730*/  IMAD R19, R15.reuse, UR5, R14 ;  /* 0x000000050f137c24 */ /* 0x040fe2000f8e020e */
[----:B------:R-:W-:Y:S01]  /*e740*/  SHF.R.S32.HI R14, RZ, 0x1f, R17 ;  /* 0x0000001fff0e7819 */ /* 0x000fe20000011411 */
[----:B------:R-:W-:Y:S01]  /*e750*/  IMAD.WIDE.U32 R10, R15, UR4, R10 ;  /* 0x000000040f0a7c25 */ /* 0x000fe2000f8e000a */
[----:B------:R-:W0:Y:S01]  /*e760*/  S2UR UR5, SR_CgaCtaId ;  /* 0x00000000000579c3 */ /* 0x000e220000008800 */
[----:B------:R-:W-:-:S02]  /*e770*/  UMOV UR4, 0x400 ;  /* 0x0000040000047882 */ /* 0x000fc40000000000 */
[----:B------:R-:W-:Y:S02]  /*e780*/  IMAD R12, R12, UR6, RZ ;  /* 0x000000060c0c7c24 */ /* 0x000fe4000f8e02ff */
[----:B------:R-:W-:Y:S02]  /*e790*/  IMAD.IADD R11, R11, 0x1, R19 ;  /* 0x000000010b0b7824 */ /* 0x000fe400078e0213 */
[----:B------:R-:W-:Y:S02]  /*e7a0*/  IMAD R14, R14, UR8, RZ ;  /* 0x000000080e0e7c24 */ /* 0x000fe4000f8e02ff */
        /* <DEDUP_REMOVED lines=10> */
[----:B------:R-:W-:Y:S01]  /*e850*/  IMAD.IADD R9, R11, 0x1, R19 ;  /* 0x000000010b097824 */ /* 0x000fe200078e0213 */
[----:B0-----:R-:W-:Y:S01]  /*e860*/  ULEA UR4, UR5, UR4, 0x18 ;  /* 0x0000000405047291 */ /* 0x001fe2000f8ec03f */
[----:B------:R-:W-:Y:S01]  /*e870*/  IMAD R7, R20, 0x80, R7 ;  /* 0x0000008014077824 */ /* 0x000fe200078e0207 */
[----:B------:R-:W-:Y:S01]  /*e880*/  LEA.HI.X R13, R8, UR7, R13, 0x2, P0 ;  /* 0x00000007080d7c11 */ /* 0x000fe200080f140d */
[----:B------:R-:W-:Y:S01]  /*e890*/  IMAD R20, R21, UR6, RZ ;  /* 0x0000000615147c24 */ /* 0x000fe2000f8e02ff */
[----:B------:R-:W-:Y:S01]  /*e8a0*/  LEA.HI.X R73, R10, UR9, R9, 0x2, P1 ;  /* 0x000000090a497c11 */ /* 0x000fe200088f1409 */
[----:B------:R-:W-:Y:S01]  /*e8b0*/  SHFL.IDX PT, R8, R12, RZ, 0x1c1f ;  /* 0x001c1fff0c087589 */ /* 0x000fe200000e0000 */
[----:B------:R-:W-:Y:S01]  /*e8c0*/  LOP3.LUT P0, RZ, R74, 0x3, RZ, 0xc0, !PT ;  /* 0x000000034aff7812 */ /* 0x000fe2000780c0ff */
[C---:B------:R-:W-:Y:S01]  /*e8d0*/  VIADD R21, R7.reuse, 0x8 ;  /* 0x0000000807157836 */ /* 0x040fe20000000000 */
[----:B------:R-:W-:Y:S01]  /*e8e0*/  UIADD3 UR4, UR4, 0x2a820, URZ ;  /* 0x0002a82004047890 */ /* 0x000fe2000fffe03f */
[----:B------:R-:W0:Y:S01]  /*e8f0*/  SHFL.IDX PT, R9, R13, RZ, 0x1c1f ;  /* 0x001c1fff0d097589 */ /* 0x000e2200000e0000 */
[----:B------:R-:W-:-:S02]  /*e900*/  ISETP.GE.OR P1, PT, R7, R20, P0 ;  /* 0x000000140700720c */ /* 0x000fc40000726670 */
[-C--:B------:R-:W-:Y:S01]  /*e910*/  ISETP.GE.OR P0, PT, R21, R20.reuse, P0 ;  /* 0x000000141500720c */ /* 0x080fe20000706670 */
[----:B------:R-:W-:Y:S01]  /*e920*/  SHFL.IDX PT, R10, R12, 0x1, 0x1c1f ;  /* 0x003c1f000c0a7f89 */ /* 0x000fe200000e0000 */
[----:B------:R-:W-:Y:S01]  /*e930*/  ISETP.GE.AND P2, PT, R7, R20, PT ;  /* 0x000000140700720c */ /* 0x000fe20003f46270 */
[----:B------:R-:W-:Y:S02]  /*e940*/  UPRMT UR4, URZ, 0x654, UR4 ;  /* 0x000006543f047896 */ /* 0x000fe40008000004 */
[----:B------:R1:W2:Y:S04]  /*e950*/  SHFL.IDX PT, R11, R13, 0x1, 0x1c1f ;  /* 0x003c1f000d0b7f89 */ /* 0x0002a800000e0000 */
[----:B------:R3:W4:Y:S03]  /*e960*/  SHFL.IDX PT, R18, R72, RZ, 0x1c1f ;  /* 0x001c1fff48127589 */ /* 0x00072600000e0000 */
[----:B------:R-:W-:Y:S01]  /*e970*/  SYNCS.ARRIVE.TRANS64.RED.A1T0 RZ, [UR4], RZ ;  /* 0x000000ffffff79a7 */ /* 0x000fe20008100404 */
[----:B-1----:R-:W-:Y:S01]  /*e980*/  LOP3.LUT R13, R88, 0x7ffffffc, RZ, 0xc0, !PT ;  /* 0x7ffffffc580d7812 */ /* 0x002fe200078ec0ff */
[----:B------:R3:W1:Y:S04]  /*e990*/  SHFL.IDX PT, R19, R73, RZ, 0x1c1f ;  /* 0x001c1fff49137589 */ /* 0x00066800000e0000 */
[----:B------:R-:W-:Y:S01]  /*e9a0*/  IMAD.IADD R13, R74, 0x1, -R13 ;  /* 0x000000014a0d7824 */ /* 0x000fe200078e0a0d */
[----:B0-----:R3:W-:Y:S03]  /*e9b0*/  @!P1 ST.E desc[UR10][R8.64], R6 ;  /* 0x0000000608009985 */ /* 0x0017e6000c10190a */
[----:B------:R-:W-:Y:S01]  /*e9c0*/  IMAD.SHL.U32 R23, R13, 0x2, RZ ;  /* 0x000000020d177824 */ /* 0x000fe200078e00ff */
[----:B--2---:R3:W-:Y:S01]  /*e9d0*/  @!P0 ST.E desc[UR10][R10.64], R0 ;  /* 0x000000000a008985 */ /* 0x0047e2000c10190a */
[----:B------:R-:W-:Y:S05]  /*e9e0*/  @P2 BRA `(.L_x_987) ;  /* 0x00000004007c2947 */ /* 0x000fea0003800000 */
[C---:B---3--:R-:W-:Y:S01]  /*e9f0*/  VIADD R0, R23.reuse, 0x8 ;  /* 0x0000000817007836 */ /* 0x048fe20000000000 */
[----:B------:R-:W-:Y:S01]  /*ea00*/  ULDC UR4, c[0x0][0xac8] ;  /* 0x0002b20000047ab9 */ /* 0x000fe20000000800 */
[C---:B------:R-:W-:Y:S01]  /*ea10*/  VIADD R10, R23.reuse, 0x10 ;  /* 0x00000010170a7836 */ /* 0x040fe20000000000 */
[C---:B------:R-:W-:Y:S01]  /*ea20*/  ISETP.GE.AND P2, PT, R23.reuse, UR4, PT ;  /* 0x0000000417007c0c */ /* 0x040fe2000bf46270 */
[C---:B------:R-:W-:Y:S01]  /*ea30*/  VIADD R11, R23.reuse, 0x18 ;  /* 0x00000018170b7836 */ /* 0x040fe20000000000 */
[----:B------:R-:W-:Y:S01]  /*ea40*/  ISETP.GE.AND P3, PT, R0, UR4, PT ;  /* 0x0000000400007c0c */ /* 0x000fe2000bf66270 */
[----:B------:R-:W-:Y:S01]  /*ea50*/  VIADD R12, R23, 0x28 ;  /* 0x00000028170c7836 */ /* 0x000fe20000000000 */
[----:B------:R-:W-:Y:S01]  /*ea60*/  ISETP.GE.AND P0, PT, R10, UR4, PT ;  /* 0x000000040a007c0c */ /* 0x000fe2000bf06270 */
[----:B------:R-:W-:Y:S01]  /*ea70*/  ULDC.64 UR6, c[0x0][0x208] ;  /* 0x0000820000067ab9 */ /* 0x000fe20000000a00 */
[----:B------:R-:W-:Y:S01]  /*ea80*/  ISETP.GE.AND P1, PT, R11, UR4, PT ;  /* 0x000000040b007c0c */ /* 0x000fe2000bf26270 */
[----:B------:R-:W-:-:S02]  /*ea90*/  VIADD R13, R23, 0x30 ;  /* 0x00000030170d7836 */ /* 0x000fc40000000000 */
[C---:B------:R-:W-:Y:S02]  /*eaa0*/  VIADD R14, R23.reuse, 0x38 ;  /* 0x00000038170e7836 */ /* 0x040fe40000000000 */
[----:B------:R-:W-:Y:S01]  /*eab0*/  VIADD R15, R23, 0x40 ;  /* 0x00000040170f7836 */ /* 0x000fe20000000000 */
[----:B------:R-:W-:Y:S01]  /*eac0*/  ISETP.GE.AND P4, PT, R13, UR4, PT ;  /* 0x000000040d007c0c */ /* 0x000fe2000bf86270 */
[C---:B-1--4-:R-:W-:Y:S01]  /*ead0*/  @!P2 IMAD.WIDE R6, R23.reuse, 0x4, R18 ;  /* 0x000000041706a825 */ /* 0x052fe200078e0212 */
[----:B------:R-:W-:Y:S02]  /*eae0*/  ISETP.GE.AND P5, PT, R14, UR4, PT ;  /* 0x000000040e007c0c */ /* 0x000fe4000bfa6270 */
[----:B------:R-:W-:Y:S01]  /*eaf0*/  @!P3 LEA.HI R0, R0, R0, RZ, 0x1 ;  /* 0x000000000000b211 */ /* 0x000fe200078f08ff */
[----:B------:R-:W-:Y:S01]  /*eb00*/  VIADD R16, R23, 0x50 ;  /* 0x0000005017107836 */ /* 0x000fe20000000000 */
[----:B------:R0:W-:Y:S01]  /*eb10*/  @!P2 ST.E.64 desc[UR6][R6.64], R24 ;  /* 0x000000180600a985 */ /* 0x0001e2000c101b06 */
[----:B------:R-:W-:Y:S01]  /*eb20*/  ISETP.GE.AND P6, PT, R15, UR4, PT ;  /* 0x000000040f007c0c */ /* 0x000fe2000bfc6270 */
[C---:B------:R-:W-:Y:S01]  /*eb30*/  VIADD R22, R23.reuse, 0x60 ;  /* 0x0000006017167836 */ /* 0x040fe20000000000 */
        /* <DEDUP_REMOVED lines=12> */
[----:B------:R-:W-:Y:S01]  /*ec00*/  @!P0 IMAD.WIDE R6, R7, 0x4, R18 ;  /* 0x0000000407068825 */ /* 0x000fe200078e0212 */
[----:B------:R-:W-:-:S04]  /*ec10*/  @!P2 LEA.HI R0, R0, R0, RZ, 0x1 ;  /* 0x000000000000a211 */ /* 0x000fc800078f08ff */
[----:B------:R0:W-:Y:S01]  /*ec20*/  @!P0 ST.E.64 desc[UR6][R6.64], R32 ;  /* 0x0000002006008985 */ /* 0x0001e2000c101b06 */
[----:B------:R-:W-:Y:S02]  /*ec30*/  @!P3 LEA.HI R12, R12, R12, RZ, 0x1 ;  /* 0x0000000c0c0cb211 */ /* 0x000fe400078f08ff */
[----:B-1----:R-:W-:Y:S02]  /*ec40*/  @!P1 LOP3.LUT R9, R11, 0xfffffffe, RZ, 0xc0, !PT ;  /* 0xfffffffe0b099812 */ /* 0x002fe400078ec0ff */
[----:B------:R-:W-:Y:S02]  /*ec50*/  @!P2 LOP3.LUT R11, R0, 0xfffffffe, RZ, 0xc0, !PT ;  /* 0xfffffffe000ba812 */ /* 0x000fe400078ec0ff */
[----:B------:R-:W-:Y:S01]  /*ec60*/  @!P3 LOP3.LUT R13, R12, 0xfffffffe, RZ, 0xc0, !PT ;  /* 0xfffffffe0c0db812 */ /* 0x000fe200078ec0ff */
[--C-:B------:R-:W-:Y:S01]  /*ec70*/  @!P1 IMAD.WIDE R8, R9, 0x4, R18.reuse ;  /* 0x0000000409089825 */ /* 0x100fe200078e0212 */
[----:B------:R-:W-:Y:S02]  /*ec80*/  @!P6 LEA.HI R0, R15, R15, RZ, 0x1 ;  /* 0x0000000f0f00e211 */ /* 0x000fe400078f08ff */
[----:B------:R-:W-:Y:S01]  /*ec90*/  @!P4 LOP3.LUT R15, R10, 0xfffffffe, RZ, 0xc0, !PT ;  /* 0xfffffffe0a0fc812 */ /* 0x000fe200078ec0ff */
[--C-:B------:R-:W-:Y:S01]  /*eca0*/  @!P2 IMAD.WIDE R10, R11, 0x4, R18.reuse ;  /* 0x000000040b0aa825 */ /* 0x100fe200078e0212 */
[----:B------:R-:W-:Y:S01]  /*ecb0*/  @!P6 LOP3.LUT R25, R0, 0xfffffffe, RZ, 0xc0, !PT ;  /* 0xfffffffe0019e812 */ /* 0x000fe200078ec0ff */
[----:B------:R1:W-:Y:S01]  /*ecc0*/  @!P1 ST.E.64 desc[UR6][R8.64], R36 ;  /* 0x0000002408009985 */ /* 0x0003e2000c101b06 */
[----:B------:R-:W-:Y:S01]  /*ecd0*/  ISETP.GE.AND P1, PT, R16, UR4, PT ;  /* 0x0000000410007c0c */ /* 0x000fe2000bf26270 */
[----:B0-----:R-:W-:-:S02]  /*ece0*/  @!P3 IMAD.WIDE R6, R13, 0x4, R18 ;  /* 0x000000040d06b825 */ /* 0x001fc400078e0212 */
[----:B------:R0:W-:Y:S02]  /*ecf0*/  @!P2 ST.E.64 desc[UR6][R10.64], R40 ;  /* 0x000000280a00a985 */ /* 0x0001e4000c101b06 */
[----:B------:R-:W-:Y:S02]  /*ed00*/  VIADD R0, R23, 0x48 ;  /* 0x0000004817007836 */ /* 0x000fe40000000000 */
[--C-:B------:R-:W-:Y:S01]  /*ed10*/  @!P5 IMAD.WIDE R12, R17, 0x4, R18.reuse ;  /* 0x00000004110cd825 */ /* 0x100fe200078e0212 */
[----:B------:R2:W-:Y:S01]  /*ed20*/  @!P3 ST.E.64 desc[UR6][R6.64], R44 ;  /* 0x0000002c0600b985 */ /* 0x0005e2000c101b06 */
[----:B------:R-:W-:Y:S02]  /*ed30*/  ISETP.GE.AND P3, PT, R22, UR4, PT ;  /* 0x0000000416007c0c */ /* 0x000fe4000bf66270 */
[----:B------:R-:W-:Y:S01]  /*ed40*/  VIADD R17, R23, 0x58 ;  /* 0x0000005817117836 */ /* 0x000fe20000000000 */
[----:B------:R-:W-:Y:S01]  /*ed50*/  ISETP.GE.AND P0, PT, R0, UR4, PT ;  /* 0x0000000400007c0c */ /* 0x000fe2000bf06270 */
[----:B-1----:R-:W-:Y:S01]  /*ed60*/  @!P4 IMAD.WIDE R8, R15, 0x4, R18 ;  /* 0x000000040f08c825 */ /* 0x002fe200078e0212 */
[----:B------:R-:W-:-:S02]  /*ed70*/  @!P1 LEA.HI R16, R16, R16, RZ, 0x1 ;  /* 0x0000001010109211 */ /* 0x000fc400078f08ff */
[----:B------:R-:W-:Y:S01]  /*ed80*/  ISETP.GE.AND P2, PT, R17, UR4, PT ;  /* 0x0000000411007c0c */ /* 0x000fe2000bf46270 */
[----:B------:R-:W-:Y:S01]  /*ed90*/  @!P6 IMAD.WIDE R14, R25, 0x4, R18 ;  /* 0x00000004190ee825 */ /* 0x000fe200078e0212 */
[----:B------:R1:W-:Y:S03]  /*eda0*/  @!P4 ST.E.64 desc[UR6][R8.64], R48 ;  /* 0x000000300800c985 */ /* 0x0003e6000c101b06 */
[C---:B0-----:R-:W-:Y:S01]  /*edb0*/  VIADD R10, R23.reuse, 0x68 ;  /* 0x00000068170a7836 */ /* 0x041fe20000000000 */
[----:B------:R0:W-:Y:S01]  /*edc0*/  @!P5 ST.E.64 desc[UR6][R12.64], R52 ;  /* 0x000000340c00d985 */ /* 0x0001e2000c101b06 */
[C---:B--2---:R-:W-:Y:S01]  /*edd0*/  VIADD R7, R23.reuse, 0x78 ;  /* 0x0000007817077836 */ /* 0x044fe20000000000 */
[----:B------:R-:W-:Y:S01]  /*ede0*/  @!P3 LEA.HI R22, R22, R22, RZ, 0x1 ;  /* 0x000000161616b211 */ /* 0x000fe200078f08ff */
[----:B------:R-:W-:Y:S01]  /*edf0*/  VIADD R11, R23, 0x70 ;  /* 0x00000070170b7836 */ /* 0x000fe20000000000 */
[----:B------:R2:W-:Y:S01]  /*ee00*/  @!P6 ST.E.64 desc[UR6][R14.64], R56 ;  /* 0x000000380e00e985 */ /* 0x0005e2000c101b06 */
[----:B------:R-:W-:-:S02]  /*ee10*/  ISETP.GE.AND P4, PT, R10, UR4, PT ;  /* 0x000000040a007c0c */ /* 0x000fc4000bf86270 */
[----:B------:R-:W-:Y:S02]  /*ee20*/  ISETP.GE.AND P6, PT, R7, UR4, PT ;  /* 0x0000000407007c0c */ /* 0x000fe4000bfc6270 */
[----:B------:R-:W-:Y:S02]  /*ee30*/  ISETP.GE.AND P5, PT, R11, UR4, PT ;  /* 0x000000040b007c0c */ /* 0x000fe4000bfa6270 */
[----:B------:R-:W-:Y:S02]  /*ee40*/  @!P0 LEA.HI R0, R0, R0, RZ, 0x1 ;  /* 0x0000000000008211 */ /* 0x000fe400078f08ff */
[----:B------:R-:W-:Y:S02]  /*ee50*/  @!P2 LEA.HI R17, R17, R17, RZ, 0x1 ;  /* 0x000000111111a211 */ /* 0x000fe400078f08ff */
[----:B-1----:R-:W-:Y:S02]  /*ee60*/  @!P1 LOP3.LUT R9, R16, 0xfffffffe, RZ, 0xc0, !PT ;  /* 0xfffffffe10099812 */ /* 0x002fe400078ec0ff */
[----:B0-----:R-:W-:-:S02]  /*ee70*/  @!P3 LOP3.LUT R13, R22, 0xfffffffe, RZ, 0xc0, !PT ;  /* 0xfffffffe160db812 */ /* 0x001fc400078ec0ff */
        /* <DEDUP_REMOVED lines=22> */
.L_x_987:
[----:B------:R-:W-:Y:S05]  /*efe0*/  BSYNC B0 ;  /* 0x0000000000007941 */ /* 0x000fea0003800000 */
.L_x_986:
[----:B------:R-:W-:Y:S01]  /*eff0*/  ISETP.GE.AND P0, PT, R21, R20, PT ;  /* 0x000000141500720c */ /* 0x000fe20003f06270 */
[----:B0-----:R2:W0:Y:S04]  /*f000*/  SHFL.IDX PT, R15, R73, 0x1, 0x1c1f ;  /* 0x003c1f00490f7f89 */ /* 0x00142800000e0000 */
[----:B------:R2:W0:Y:S08]  /*f010*/  SHFL.IDX PT, R14, R72, 0x1, 0x1c1f ;  /* 0x003c1f00480e7f89 */ /* 0x00043000000e0000 */
[----:B--2---:R-:W-:Y:S05]  /*f020*/  @P0 BRA `(.L_x_906) ;  /* 0x0000004c00140947 */ /* 0x004fea0003800000 */
[----:B------:R-:W-:Y:S01]  /*f030*/  ULDC UR4, c[0x0][0xac8] ;  /* 0x0002b20000047ab9 */ /* 0x000fe20000000800 */
[C---:B---3--:R-:W-:Y:S01]  /*f040*/  VIADD R0, R23.reuse, 0x8 ;  /* 0x0000000817007836 */ /* 0x048fe20000000000 */
[C---:B------:R-:W-:Y:S01]  /*f050*/  ISETP.GE.AND P0, PT, R23.reuse, UR4, PT ;  /* 0x0000000417007c0c */ /* 0x040fe2000bf06270 */
[C---:B------:R-:W-:Y:S01]  /*f060*/  VIADD R6, R23.reuse, 0x10 ;  /* 0x0000001017067836 */ /* 0x040fe20000000000 */
[----:B------:R-:W-:Y:S01]  /*f070*/  ULDC.64 UR6, c[0x0][0x208] ;  /* 0x0000820000067ab9 */ /* 0x000fe20000000a00 */
[C---:B------:R-:W-:Y:S01]  /*f080*/  VIADD R8, R23.reuse, 0x18 ;  /* 0x0000001817087836 */ /* 0x040fe20000000000 */
[----:B------:R-:W-:Y:S01]  /*f090*/  ISETP.GE.AND P5, PT, R0, UR4, PT ;  /* 0x0000000400007c0c */ /* 0x000fe2000bfa6270 */
[C---:B------:R-:W-:Y:S01]  /*f0a0*/  VIADD R11, R23.reuse, 0x28 ;  /* 0x00000028170b7836 */ /* 0x040fe20000000000 */
[----:B------:R-:W-:Y:S01]  /*f0b0*/  ISETP.GE.AND P6, PT, R6, UR4, PT ;  /* 0x0000000406007c0c */ /* 0x000fe2000bfc6270 */
[C---:B------:R-:W-:Y:S02]  /*f0c0*/  VIADD R10, R23.reuse, 0x20 ;  /* 0x00000020170a7836 */ /* 0x040fe40000000000 */
[----:B------:R-:W-:Y:S01]  /*f0d0*/  VIADD R13, R23, 0x38 ;  /* 0x00000038170d7836 */ /* 0x000fe20000000000 */
[----:B------:R-:W-:Y:S01]  /*f0e0*/  ISETP.GE.AND P3, PT, R11, UR4, PT ;  /* 0x000000040b007c0c */ /* 0x000fe2000bf66270 */
[C---:B------:R-:W-:Y:S01]  /*f0f0*/  VIADD R12, R23.reuse, 0x30 ;  /* 0x00000030170c7836 */ /* 0x040fe20000000000 */
[----:B------:R-:W-:Y:S01]  /*f100*/  ISETP.GE.AND P4, PT, R10, UR4, PT ;  /* 0x000000040a007c0c */ /* 0x000fe2000bf86270 */
[----:B0-----:R-:W-:Y:S01]  /*f110*/  @!P0 IMAD.WIDE R2, R23, 0x4, R14 ;  /* 0x0000000417028825 */ /* 0x001fe200078e020e */
[----:B------:R-:W-:-:S02]  /*f120*/  ISETP.GE.AND P1, PT, R13, UR4, PT ;  /* 0x000000040d007c0c */ /* 0x000fc4000bf26270 */
[----:B------:R-:W-:Y:S01]  /*f130*/  ISETP.GE.AND P2, PT, R12, UR4, PT ;  /* 0x000000040c007c0c */ /* 0x000fe2000bf46270 */
[C---:B----4-:R-:W-:Y:S01]  /*f140*/  VIADD R18, R23.reuse, 0x40 ;  /* 0x0000004017127836 */ /* 0x050fe20000000000 */
[----:B------:R0:W-:Y:S01]  /*f150*/  @!P0 ST.E.64 desc[UR6][R2.64], R26 ;  /* 0x0000001a02008985 */ /* 0x0001e2000c101b06 */
[----:B------:R-:W-:Y:S01]  /*f160*/  ISETP.GE.AND P0, PT, R8, UR4, PT ;  /* 0x0000000408007c0c */ /* 0x000fe2000bf06270 */
[C---:B------:R-:W-:Y:S01]  /*f170*/  VIADD R20, R23.reuse, 0x48 ;  /* 0x0000004817147836 */ /* 0x040fe20000000000 */
[----:B------:R-:W-:Y:S01]  /*f180*/  @!P5 LEA.HI R0, R0, R0, RZ, 0x1 ;  /* 0x000000000000d211 */ /* 0x000fe200078f08ff */
[----:B------:R-:W-:Y:S01]  /*f190*/  VIADD R21, R23, 0x70 ;  /* 0x0000007017157836 */ /* 0x000fe20000000000 */
        /* <DEDUP_REMOVED lines=9> */
[----:B------:R-:W-:Y:S01]  /*f230*/  @!P0 LOP3.LUT R9, R8, 0xfffffffe, RZ, 0xc0, !PT ;  /* 0xfffffffe08098812 */ /* 0x000fe200078ec0ff */
[----:B------:R0:W-:Y:S01]  /*f240*/  @!P5 ST.E.64 desc[UR6][R2.64], R30 ;  /* 0x0000001e0200d985 */ /* 0x0001e2000c101b06 */
[----:B------:R-:W-:-:S02]  /*f250*/  ISETP.GE.AND P5, PT, R18, UR4, PT ;  /* 0x0000000412007c0c */ /* 0x000fc4000bfa6270 */
[----:B------:R-:W-:Y:S01]  /*f260*/  @!P2 LEA.HI R12, R12, R12, RZ, 0x1 ;  /* 0x0000000c0c0ca211 */ /* 0x000fe200078f08ff */
[----:B------:R2:W-:Y:S01]  /*f270*/  @!P6 ST.E.64 desc[UR6][R6.64], R34 ;  /* 0x000000220600e985 */ /* 0x0005e2000c101b06 */
[----:B------:R-:W-:Y:S01]  /*f280*/  @!P3 LOP3.LUT R13, R0, 0xfffffffe, RZ, 0xc0, !PT ;  /* 0xfffffffe000db812 */ /* 0x000fe200078ec0ff */
[----:B------:R-:W-:Y:S01]  /*f290*/  VIADD R0, R23, 0x50 ;  /* 0x0000005017007836 */ /* 0x000fe20000000000 */
[----:B------:R-:W-:Y:S02]  /*f2a0*/  @!P4 LOP3.LUT R11, R10, 0xfffffffe, RZ, 0xc0, !PT ;  /* 0xfffffffe0a0bc812 */ /* 0x000fe400078ec0ff */
[----:B------:R-:W-:Y:S02]  /*f2b0*/  @!P2 LOP3.LUT R17, R12, 0xfffffffe, RZ, 0xc0, !PT ;  /* 0xfffffffe0c11a812 */ /* 0x000fe400078ec0ff */
[----:B------:R-:W-:Y:S02]  /*f2c0*/  ISETP.GE.AND P6, PT, R20, UR4, PT ;  /* 0x0000000414007c0c */ /* 0x000fe4000bfc6270 */
[----:B-1----:R-:W-:Y:S01]  /*f2d0*/  @!P1 LOP3.LUT R19, R16, 0xfffffffe, RZ, 0xc0, !PT ;  /* 0xfffffffe10139812 */ /* 0x002fe200078ec0ff */
[----:B0-----:R-:W-:Y:S01]  /*f2e0*/  @!P0 IMAD.WIDE R2, R9, 0x4, R14 ;  /* 0x0000000409028825 */ /* 0x001fe200078e020e */
[----:B------:R-:W-:-:S03]  /*f2f0*/  @!P5 LEA.HI R18, R18, R18, RZ, 0x1 ;  /* 0x000000121212d211 */ /* 0x000fc600078f08ff */
[--C-:B--2---:R-:W-:Y:S01]  /*f300*/  @!P4 IMAD.WIDE R6, R11, 0x4, R14.reuse ;  /* 0x000000040b06c825 */ /* 0x104fe200078e020e */
[----:B------:R0:W-:Y:S01]  /*f310*/  @!P0 ST.E.64 desc[UR6][R2.64], R38 ;  /* 0x0000002602008985 */ /* 0x0001e2000c101b06 */
[----:B------:R-:W-:Y:S02]  /*f320*/  ISETP.GE.AND P0, PT, R0, UR4, PT ;  /* 0x0000000400007c0c */ /* 0x000fe4000bf06270 */
[--C-:B------:R-:W-:Y:S01]  /*f330*/  @!P3 IMAD.WIDE R8, R13, 0x4, R14.reuse ;  /* 0x000000040d08b825 */ /* 0x100fe200078e020e */
[----:B------:R1:W-:Y:S01]  /*f340*/  @!P4 ST.E.64 desc[UR6][R6.64], R42 ;  /* 0x0000002a0600c985 */ /* 0x0003e2000c101b06 */
[----:B------:R-:W-:Y:S02]  /*f350*/  @!P6 LEA.HI R20, R20, R20, RZ, 0x1 ;  /* 0x000000141414e211 */ /* 0x000fe400078f08ff */
[----:B------:R-:W-:Y:S01]  /*f360*/  @!P2 IMAD.WIDE R10, R17, 0x4, R14 ;  /* 0x00000004110aa825 */ /* 0x000fe200078e020e */
[----:B------:R2:W-:Y:S01]  /*f370*/  @!P3 ST.E.64 desc[UR6][R8.64], R46 ;  /* 0x0000002e0800b985 */ /* 0x0005e2000c101b06 */
[----:B------:R-:W-:-:S02]  /*f380*/  ISETP.GE.AND P4, PT, R21, UR4, PT ;  /* 0x0000000415007c0c */ /* 0x000fc4000bf86270 */
[--C-:B------:R-:W-:Y:S01]  /*f390*/  @!P1 IMAD.WIDE R12, R19, 0x4, R14.reuse ;  /* 0x00000004130c9825 */ /* 0x100fe200078e020e */
[----:B------:R3:W-:Y:S01]  /*f3a0*/  @!P2 ST.E.64 desc[UR6][R10.64], R50 ;  /* 0x000000320a00a985 */ /* 0x0007e2000c101b06 */
[----:B0-----:R-:W-:Y:S02]  /*f3b0*/  @!P5 LOP3.LUT R3, R18, 0xfffffffe, RZ, 0xc0, !PT ;  /* 0xfffffffe1203d812 */ /* 0x001fe400078ec0ff */
[C---:B------:R-:W-:Y:S01]  /*f3c0*/  VIADD R16, R23.reuse, 0x58 ;  /* 0x0000005817107836 */ /* 0x040fe20000000000 */
[----:B------:R-:W-:Y:S01]  /*f3d0*/  @!P1 ST.E.64 desc[UR6][R12.64], R54 ;  /* 0x000000360c009985 */ /* 0x000fe2000c101b06 */
[C---:B------:R-:W-:Y:S01]  /*f3e0*/  VIADD R17, R23.reuse, 0x60 ;  /* 0x0000006017117836 */ /* 0x040fe20000000000 */
[----:B------:R-:W-:Y:S01]  /*f3f0*/  @!P0 LEA.HI R0, R0, R0, RZ, 0x1 ;  /* 0x0000000000008211 */ /* 0x000fe200078f08ff */
[----:B------:R-:W-:Y:S01]  /*f400*/  VIADD R19, R23, 0x68 ;  /* 0x0000006817137836 */ /* 0x000fe20000000000 */
[----:B------:R-:W-:Y:S01]  /*f410*/  ISETP.GE.AND P1, PT, R16, UR4, PT ;  /* 0x0000000410007c0c */ /* 0x000fe2000bf26270 */
[----:B------:R-:W-:Y:S01]  /*f420*/  @!P5 IMAD.WIDE R2, R3, 0x4, R14 ;  /* 0x000000040302d825 */ /* 0x000fe200078e020e */
[----:B------:R-:W-:-:S02]  /*f430*/  ISETP.GE.AND P2, PT, R17, UR4, PT ;  /* 0x0000000411007c0c */ /* 0x000fc4000bf46270 */
[----:B------:R-:W-:Y:S01]  /*f440*/  ISETP.GE.AND P3, PT, R19, UR4, PT ;  /* 0x0000000413007c0c */ /* 0x000fe2000bf66270 */
[----:B------:R-:W-:Y:S01]  /*f450*/  VIADD R23, R23, 0x78 ;  /* 0x0000007817177836 */ /* 0x000fe20000000000 */
[----:B-1----:R-:W-:Y:S01]  /*f460*/  @!P6 LOP3.LUT R7, R20, 0xfffffffe, RZ, 0xc0, !PT ;  /* 0xfffffffe1407e812 */ /* 0x002fe200078ec0ff */
[----:B------:R0:W-:Y:S01]  /*f470*/  @!P5 ST.E.64 desc[UR6][R2.64], R58 ;  /* 0x0000003a0200d985 */ /* 0x0001e2000c101b06 */
[----:B--2---:R-:W-:Y:S02]  /*f480*/  @!P0 LOP3.LUT R9, R0, 0xfffffffe, RZ, 0xc0, !PT ;  /* 0xfffffffe00098812 */ /* 0x004fe400078ec0ff */
[----:B------:R-:W-:Y:S01]  /*f490*/  @!P4 LEA.HI R21, R21, R21, RZ, 0x1 ;  /* 0x000000151515c211 */ /* 0x000fe200078f08ff */
[----:B------:R-:W-:Y:S02]  /*f4a0*/  @!P6 IMAD.WIDE R6, R7, 0x4, R14 ;  /* 0x000000040706e825 */ /* 0x000fe400078e020e */
[----:B------:R-:W-:Y:S02]  /*f4b0*/  @!P1 LEA.HI R16, R16, R16, RZ, 0x1 ;  /* 0x0000001010109211 */ /* 0x000fe400078f08ff */
[----:B------:R-:W-:Y:S01]  /*f4c0*/  @!P2 LEA.HI R17, R17, R17, RZ, 0x1 ;  /* 0x000000111111a211 */ /* 0x000fe200078f08ff */
[----:B------:R1:W-:Y:S01]  /*f4d0*/  @!P6 ST.E.64 desc[UR6][R6.64], R62 ;  /* 0x0000003e0600e985 */ /* 0x0003e2000c101b06 */
[----:B------:R-:W-:-:S02]  /*f4e0*/  @!P3 LEA.HI R19, R19, R19, RZ, 0x1 ;  /* 0x000000131313b211 */ /* 0x000fc400078f08ff */
[----:B---3--:R-:W-:Y:S01]  /*f4f0*/  @!P1 LOP3.LUT R11, R16, 0xfffffffe, RZ, 0xc0, !PT ;  /* 0xfffffffe100b9812 */ /* 0x008fe200078ec0ff */
[--C-:B0-----:R-:W-:Y:S01]  /*f500*/  @!P0 IMAD.WIDE R2, R9, 0x4, R14.reuse ;  /* 0x0000000409028825 */ /* 0x101fe200078e020e */
[----:B------:R-:W-:Y:S02]  /*f510*/  @!P2 LOP3.LUT R17, R17, 0xfffffffe, RZ, 0xc0, !PT ;  /* 0xfffffffe1111a812 */ /* 0x000fe400078ec0ff */
[----:B------:R-:W-:Y:S02]  /*f520*/  @!P3 LOP3.LUT R19, R19, 0xfffffffe, RZ, 0xc0, !PT ;  /* 0xfffffffe1313b812 */ /* 0x000fe400078ec0ff */
[----:B------:R2:W-:Y:S01]  /*f530*/  @!P0 ST.E.64 desc[UR6][R2.64], R66 ;  /* 0x0000004202008985 */ /* 0x0005e2000c101b06 */
[----:B------:R-:W-:Y:S01]  /*f540*/  ISETP.GE.AND P0, PT, R23, UR4, PT ;  /* 0x0000000417007c0c */ /* 0x000fe2000bf06270 */
[----:B------:R-:W-:Y:S01]  /*f550*/  @!P2 IMAD.WIDE R8, R17, 0x4, R14 ;  /* 0x000000041108a825 */ /* 0x000fe200078e020e */
[----:B------:R-:W-:-:S03]  /*f560*/  @!P4 LOP3.LUT R13, R21, 0xfffffffe, RZ, 0xc0, !PT ;  /* 0xfffffffe150dc812 */ /* 0x000fc600078ec0ff */
[----:B-1----:R-:W-:-:S04]  /*f570*/  @!P1 IMAD.WIDE R6, R11, 0x4, R14 ;  /* 0x000000040b069825 */ /* 0x002fc800078e020e */
[--C-:B------:R-:W-:Y:S01]  /*f580*/  @!P3 IMAD.WIDE R10, R19, 0x4, R14.reuse ;  /* 0x00000004130ab825 */ /* 0x100fe200078e020e */
[----:B------:R2:W-:Y:S03]  /*f590*/  @!P1 ST.E.64 desc[UR6][R6.64], R70 ;  /* 0x0000004606009985 */ /* 0x0005e6000c101b06 */
[----:B------:R-:W-:Y:S01]  /*f5a0*/  @!P4 IMAD.WIDE R12, R13, 0x4, R14 ;  /* 0x000000040d0cc825 */ /* 0x000fe200078e020e */
[----:B------:R2:W-:Y:S04]  /*f5b0*/  @!P2 ST.E.64 desc[UR6][R8.64], R4 ;  /* 0x000000040800a985 */ /* 0x0005e8000c101b06 */
[----:B------:R2:W-:Y:S04]  /*f5c0*/  @!P3 ST.E.64 desc[UR6][R10.64], R78 ;  /* 0x0000004e0a00b985 */ /* 0x0005e8000c101b06 */
[----:B------:R2:W-:Y:S01]  /*f5d0*/  @!P4 ST.E.64 desc[UR6][R12.64], R82 ;  /* 0x000000520c00c985 */ /* 0x0005e2000c101b06 */
[----:B------:R-:W-:Y:S05]  /*f5e0*/  @P0 BRA `(.L_x_906) ;  /* 0x0000004400a40947 */ /* 0x000fea0003800000 */
[----:B------:R-:W-:Y:S01]  /*f5f0*/  LEA.HI R23, R23, R23, RZ, 0x1 ;  /* 0x0000001717177211 */ /* 0x000fe200078f08ff */
[----:B------:R-:W-:-:S03]  /*f600*/  ULDC.64 UR4, c[0x0][0x208] ;  /* 0x0000820000047ab9 */ /* 0x000fc60000000a00 */
[----:B--2---:R-:W-:-:S05]  /*f610*/  LOP3.LUT R3, R23, 0xfffffffe, RZ, 0xc0, !PT ;  /* 0xfffffffe17037812 */ /* 0x004fca00078ec0ff */
[----:B------:R-:W-:-:S05]  /*f620*/  IMAD.WIDE R2, R3, 0x4, R14 ;  /* 0x0000000403027825 */ /* 0x000fca00078e020e */
[----:B------:R0:W-:Y:S01]  /*f630*/  ST.E.64 desc[UR4][R2.64], R86 ;  /* 0x0000005602007985 */ /* 0x0001e2000c101b04 */
[----:B------:R-:W-:Y:S05]  /*f640*/  BRA `(.L_x_906) ;  /* 0x00000044008c7947 */ /* 0x000fea0003800000 */
.L_x_985:
        /* <DEDUP_REMOVED lines=8> */
[----:B-1----:R-:W-:Y:S02]  /*f6d0*/  IMAD R3, R6, UR4, RZ ;  /* 0x0000000406037c24 */ /* 0x002fe4000f8e02ff */
[----:B------:R-:W-:-:S05]  /*f6e0*/  VIADD R0, R0, 0xffffff80 ;  /* 0xffffff8000007836 */ /* 0x000fca0000000000 */
[----:B------:R-:W-:-:S13]  /*f6f0*/  ISETP.GE.AND P0, PT, R0, R3, PT ;  /* 0x000000030000720c */ /* 0x000fda0003f06270 */
[----:B------:R-:W-:Y:S05]  /*f700*/  @P0 BRA `(.L_x_906) ;  /* 0x00000044005c0947 */ /* 0x000fea0003800000 */
[----:B------:R-:W-:Y:S01]  /*f710*/  ISETP.NE.AND P0, PT, R6, 0x1, PT ;  /* 0x000000010600780c */ /* 0x000fe20003f05270 */
[----:B------:R-:W0:Y:S01]  /*f720*/  S2UR UR4, SR_CTAID.Z ;  /* 0x00000000000479c3 */ /* 0x000e220000002700 */
[----:B------:R-:W-:Y:S01]  /*f730*/  SHF.R.S32.HI R5, RZ, 0x1f, R18 ;  /* 0x0000001fff057819 */ /* 0x000fe20000011412 */
[----:B------:R-:W-:Y:S01]  /*f740*/  ULDC.64 UR6, c[0x0][0xbd0] ;  /* 0x0002f40000067ab9 */ /* 0x000fe20000000a00 */
[----:B------:R-:W-:Y:S01]  /*f750*/  ULDC.64 UR10, c[0x0][0x208] ;  /* 0x00008200000a7ab9 */ /* 0x000fe20000000a00 */
[----:B------:R-:W-:-:S04]  /*f760*/  IMAD.WIDE.U32 R2, R18, UR6, RZ ;  /* 0x0000000612027c25 */ /* 0x000fc8000f8e00ff */
[----:B------:R-:W1:Y:S01]  /*f770*/  LDC.64 R12, c[0x0][0xbd8] ;  /* 0x0002f600ff0c7b82 */ /* 0x000e620000000a00 */
[----:B------:R-:W-:-:S04]  /*f780*/  IMAD R5, R5, UR6, RZ ;  /* 0x0000000605057c24 */ /* 0x000fc8000f8e02ff */
[----:B------:R-:W-:Y:S02]  /*f790*/  IMAD R5, R18, UR7, R5 ;  /* 0x0000000712057c24 */ /* 0x000fe4000f8e0205 */
[----:B------:R-:W-:Y:S01]  /*f7a0*/  IMAD.MOV R18, RZ, RZ, -R18 ;  /* 0x000000ffff127224 */ /* 0x000fe200078e0a12 */
[----:B------:R-:W2:Y:S01]  /*f7b0*/  @P0 LDC R9, c[0x0][0xbec] ;  /* 0x0002fb00ff090b82 */ /* 0x000ea20000000800 */
[----:B------:R-:W-:Y:S02]  /*f7c0*/  IMAD.IADD R3, R3, 0x1, R5 ;  /* 0x0000000103037824 */ /* 0x000fe400078e0205 */
[----:B------:R-:W-:-:S05]  /*f7d0*/  IMAD.MOV.U32 R5, RZ, RZ, R0 ;  /* 0x000000ffff057224 */ /* 0x000fca00078e0000 */
        /* <DEDUP_REMOVED lines=27> */
[----:B------:R-:W-:Y:S01]  /*f990*/  LEA R4, P0, R2, UR4, 0x2 ;  /* 0x0000000402047c11 */ /* 0x000fe2000f8010ff */
[----:B------:R-:W-:-:S05]  /*f9a0*/  IMAD.IADD R3, R3, 0x1, R5 ;  /* 0x0000000103037824 */ /* 0x000fca00078e0205 */
[----:B------:R-:W-:Y:S01]  /*f9b0*/  LEA.HI.X R5, R2, UR5, R3, 0x2, P0 ;  /* 0x0000000502057c11 */ /* 0x000fe200080f1403 */
[----:B------:R-:W-:-:S05]  /*f9c0*/  IMAD.MOV.U32 R3, RZ, RZ, -0x800000 ;  /* 0xff800000ff037424 */ /* 0x000fca00078e00ff */
[----:B------:R0:W-:Y:S01]  /*f9d0*/  STG.E desc[UR10][R4.64], R3 ;  /* 0x0000000304007986 */ /* 0x0001e2000c10190a */
[----:B------:R-:W-:Y:S05]  /*f9e0*/  BRA `(.L_x_906) ;  /* 0x0000004000a47947 */ /* 0x000fea0003800000 */
.L_x_904:
        /* <DEDUP_REMOVED lines=18> */
.L_x_988:
[----:B------:R-:W-:Y:S01]  /*fb10*/  ULDC UR7, c[0x0][0xc50] ;  /* 0x0003140000077ab9 */ /* 0x000fe20000000800 */
[----:B------:R-:W-:Y:S01]  /*fb20*/  UMOV UR36, UR6 ;  /* 0x0000000600247c82 */ /* 0x000fe20008000000 */
[----:B------:R-:W-:-:S11]  /*fb30*/  UISETP.NE.AND UP0, UPT, UR7, 0x1, UPT ;  /* 0x000000010700788c */ /* 0x000fd6000bf05270 */
[----:B------:R-:W-:Y:S01]  /*fb40*/  @UP0 ULDC UR4, c[0x0][0xc54] ;  /* 0x0003150000040ab9 */ /* 0x000fe20000000800 */
[----:B------:R-:W-:Y:S01]  /*fb50*/  @UP0 ULDC UR8, c[0x0][0xc58] ;  /* 0x0003160000080ab9 */ /* 0x000fe20000000800 */
[----:B------:R-:W-:-:S04]  /*fb60*/  UIMAD.WIDE.U32 UR4, UR6, UR4, URZ ;  /* 0x00000004060472a5 */ /* 0x000fc8000f8e003f */
[----:B------:R-:W-:-:S12]  /*fb70*/  @UP0 USHF.R.U32.HI UR36, URZ, UR8, UR5 ;  /* 0x000000083f240299 */ /* 0x000fd80008011605 */
.L_x_989:
[----:B------:R-:W-:Y:S01]  /*fb80*/  ISETP.GE.AND P0, PT, R19, RZ, PT ;  /* 0x000000ff1300720c */ /* 0x000fe20003f06270 */
[----:B------:R-:W-:Y:S01]  /*fb90*/  UIADD3 UR41, -UR36, URZ, URZ ;  /* 0x0000003f24297290 */ /* 0x000fe2000fffe13f */
[----:B------:R-:W-:Y:S02]  /*fba0*/  IMAD.MOV.U32 R9, RZ, RZ, 0x1 ;  /* 0x00000001ff097424 */ /* 0x000fe400078e00ff */
[----:B------:R-:W-:Y:S01]  /*fbb0*/  IMAD.MOV.U32 R0, RZ, RZ, RZ ;  /* 0x000000ffff007224 */ /* 0x000fe200078e00ff */
[----:B------:R-:W-:Y:S01]  /*fbc0*/  UIMAD UR41, UR7, UR41, UR6 ;  /* 0x00000029072972a4 */ /* 0x000fe2000f8e0206 */
[----:B------:R-:W-:-:S07]  /*fbd0*/  IMAD.MOV.U32 R3, RZ, RZ, 0x1 ;  /* 0x00000001ff037424 */ /* 0x000fce00078e00ff */
[----:B------:R-:W-:Y:S05]  /*fbe0*/  @!P0 BRA `(.L_x_990) ;  /* 0x0000003c00648947 */ /* 0x000fea0003800000 */
[----:B------:R-:W0:Y:S01]  /*fbf0*/  S2UR UR42, SR_CTAID.X ;  /* 0x00000000002a79c3 */ /* 0x000e220000002500 */
[----:B------:R-:W-:Y:S01]  /*fc00*/  ULDC UR6, c[0x0][0x448] ;  /* 0x0001120000067ab9 */ /* 0x000fe20000000800 */
[----:B------:R-:W-:Y:S01]  /*fc10*/  ULDC.64 UR4, c[0x0][0x418] ;  /* 0x0001060000047ab9 */ /* 0x000fe20000000a00 */
[----:B------:R-:W-:Y:S02]  /*fc20*/  UISETP.NE.AND UP1, UPT, UR6, 0x1, UPT ;  /* 0x000000010600788c */ /* 0x000fe4000bf25270 */
[----:B------:R-:W-:Y:S01]  /*fc30*/  UISETP.NE.U32.AND UP0, UPT, UR4, URZ, UPT ;  /* 0x0000003f0400728c */ /* 0x000fe2000bf05070 */
[----:B------:R-:W-:Y:S02]  /*fc40*/  ULDC UR11, c[0x0][0x288] ;  /* 0x0000a200000b7ab9 */ /* 0x000fe40000000800 */
[----:B------:R-:W-:Y:S01]  /*fc50*/  ULDC UR4, c[0x0][0x424] ;  /* 0x0001090000047ab9 */ /* 0x000fe20000000800 */
[----:B------:R-:W-:Y:S01]  /*fc60*/  UISETP.NE.AND.EX UP0, UPT, UR5, URZ, UPT, UP0 ;  /* 0x0000003f0500728c */ /* 0x000fe2000bf05300 */
[----:B------:R-:W-:Y:S01]  /*fc70*/  ULDC UR12, c[0x0][0x2f0] ;  /* 0x0000bc00000c7ab9 */ /* 0x000fe20000000800 */
[----:B------:R-:W-:-:S02]  /*fc80*/  UIADD3 UR6, -UR11, 0x1, URZ ;  /* 0x000000010b067890 */ /* 0x000fc4000fffe13f */
[----:B------:R-:W-:Y:S01]  /*fc90*/  USEL UR10, UR4, 0x1, UP0 ;  /* 0x00000001040a7887 */ /* 0x000fe20008000000 */
[----:B------:R-:W-:Y:S02]  /*fca0*/  @UP1 ULDC UR13, c[0x0][0x450] ;  /* 0x00011400000d1ab9 */ /* 0x000fe40000000800 */
[----:B------:R-:W-:Y:S01]  /*fcb0*/  @UP1 ULDC UR4, c[0x0][0x44c] ;  /* 0x0001130000041ab9 */ /* 0x000fe20000000800 */
[----:B------:R-:W-:Y:S02]  /*fcc0*/  UIMAD UR7, UR10, UR12, 0x5f ;  /* 0x0000005f0a0774a4 */ /* 0x000fe4000f8e020c */
[----:B------:R-:W-:Y:S02]  /*fcd0*/  UIMAD UR9, UR10, UR12, UR6 ;  /* 0x0000000c0a0972a4 */ /* 0x000fe4000f8e0206 */
[----:B------:R-:W-:Y:S02]  /*fce0*/  UIMAD.WIDE UR6, UR7, 0x2aaaaaab, URZ ;  /* 0x2aaaaaab070678a5 */ /* 0x000fe4000f8e023f */
[----:B0-----:R-:W-:-:S02]  /*fcf0*/  USHF.L.U32 UR42, UR42, 0x7, URZ ;  /* 0x000000072a2a7899 */ /* 0x001fc4000800063f */
[----:B------:R-:W-:Y:S02]  /*fd00*/  USHF.R.U32.HI UR40, URZ, 0x1f, UR7 ;  /* 0x0000001f3f287899 */ /* 0x000fe40008011607 */
[----:B------:R-:W-:Y:S02]  /*fd10*/  UIADD3 UR8, UR42, 0x7f, URZ ;  /* 0x0000007f2a087890 */ /* 0x000fe4000fffe03f */
[----:B------:R-:W-:Y:S02]  /*fd20*/  ULEA.HI.SX32 UR40, UR7, UR40, 0x1c ;  /* 0x0000002807287291 */ /* 0x000fe4000f8fe23f */
[----:B------:R-:W-:-:S04]  /*fd30*/  UIMAD.WIDE.U32 UR4, UR8, UR4, URZ ;  /* 0x00000004080472a5 */ /* 0x000fc8000f8e003f */
[----:B------:R-:W-:-:S03]  /*fd40*/  @UP1 USHF.R.U32.HI UR8, URZ, UR13, UR5 ;  /* 0x0000000d3f081299 */ /* 0x000fc60008011605 */
[----:B------:R-:W-:Y:S01]  /*fd50*/  ULDC.64 UR4, c[0x0][0x9e0] ;  /* 0x0002780000047ab9 */ /* 0x000fe20000000a00 */
[----:B------:R-:W-:Y:S02]  /*fd60*/  UIADD3 UR9, UR9, UR8, URZ ;  /* 0x0000000809097290 */ /* 0x000fe4000fffe03f */
[----:B------:R-:W-:Y:S02]  /*fd70*/  UISETP.GE.AND UP0, UPT, UR5, 0x1, UPT ;  /* 0x000000010500788c */ /* 0x000fe4000bf06270 */
[----:B------:R-:W-:-:S04]  /*fd80*/  UIADD3 UR4, UR9, UR4, URZ ;  /* 0x0000000409047290 */ /* 0x000fc8000fffe03f */
[----:B------:R-:W-:-:S13]  /*fd90*/  PLOP3.LUT P1, PT, PT, PT, UP0, 0x80, 0x0 ;  /* 0x000000000000781c */ /* 0x000fda0003f2f008 */
[----:B------:R-:W-:Y:S05]  /*fda0*/  @!P1 BRA `(.L_x_991) ;  /* 0x0000000000449947 */ /* 0x000fea0003800000 */
[----:B------:R-:W-:Y:S01]  /*fdb0*/  ISETP.LT.AND P0, PT, RZ, UR9, PT ;  /* 0x00000009ff007c0c */ /* 0x000fe2000bf01270 */
[----:B------:R-:W-:-:S12]  /*fdc0*/  UIADD3 UR8, UR9, -0x1, URZ ;  /* 0xffffffff09087890 */ /* 0x000fd8000fffe03f */
[----:B------:R-:W-:Y:S05]  /*fdd0*/  @P0 BRA `(.L_x_992) ;  /* 0x00000000001c0947 */ /* 0x000fea0003800000 */
[----:B------:R-:W-:Y:S02]  /*fde0*/  UISETP.NE.AND UP0, UPT, UR5, 0x1, UPT ;  /* 0x000000010500788c */ /* 0x000fe4000bf05270 */
[----:B------:R-:W-:-:S09]  /*fdf0*/  UIADD3 UR8, -UR9, URZ, URZ ;  /* 0x0000003f09087290 */ /* 0x000fd2000fffe13f */
[----:B------:R-:W-:Y:S02]  /*fe00*/  @UP0 ULDC.64 UR14, c[0x0][0x9e8] ;  /* 0x00027a00000e0ab9 */ /* 0x000fe40000000a00 */
[----:B------:R-:W-:-:S04]  /*fe10*/  UIMAD.WIDE.U32 UR6, UR8, UR14, URZ ;  /* 0x0000000e080672a5 */ /* 0x000fc8000f8e003f */
[----:B------:R-:W-:-:S04]  /*fe20*/  @UP0 USHF.R.U32.HI UR8, URZ, UR15, UR7 ;  /* 0x0000000f3f080299 */ /* 0x000fc80008011607 */
[----:B------:R-:W-:Y:S01]  /*fe30*/  ULOP3.LUT UR8, URZ, UR8, URZ, 0x33, !UPT ;  /* 0x000000083f087292 */ /* 0x000fe2000f8e333f */
[----:B------:R-:W-:Y:S11]  /*fe40*/  BRA `(.L_x_993) ;  /* 0x0000000000107947 */ /* 0x000ff60003800000 */
.L_x_992:
[----:B------:R-:W-:-:S11]  /*fe50*/  UISETP.NE.AND UP0, UPT, UR5, 0x1, UPT ;  /* 0x000000010500788c */ /* 0x000fd6000bf05270 */
[----:B------:R-:W-:Y:S02]  /*fe60*/  @UP0 ULDC.64 UR14, c[0x0][0x9e8] ;  /* 0x00027a00000e0ab9 */ /* 0x000fe40000000a00 */
[----:B------:R-:W-:-:S04]  /*fe70*/  UIMAD.WIDE.U32 UR6, UR8, UR14, URZ ;  /* 0x0000000e080672a5 */ /* 0x000fc8000f8e003f */
[----:B------:R-:W-:-:S12]  /*fe80*/  @UP0 USHF.R.U32.HI UR8, URZ, UR15, UR7 ;  /* 0x0000000f3f080299 */ /* 0x000fd80008011607 */
.L_x_993:
[----:B------:R-:W-:-:S04]  /*fe90*/  UIMAD UR8, UR8, UR5, UR5 ;  /* 0x00000005080872a4 */ /* 0x000fc8000f8e0205 */
[----:B------:R-:W-:-:S04]  /*fea0*/  UISETP.LT.AND UP0, UPT, UR4, UR8, UPT ;  /* 0x000000080400728c */ /* 0x000fc8000bf01270 */
[----:B------:R-:W-:-:S12]  /*feb0*/  USEL UR4, UR4, UR8, UP0 ;  /* 0x0000000804047287 */ /* 0x000fd80008000000 */
.L_x_991:
[----:B------:R-:W-:Y:S01]  /*fec0*/  UIADD3 UR6, UR4, 0x5f, URZ ;  /* 0x0000005f04067890 */ /* 0x000fe2000fffe03f */
[----:B------:R-:W-:Y:S01]  /*fed0*/  @UP1 ULDC UR8, c[0x0][0x44c] ;  /* 0x0001130000081ab9 */ /* 0x000fe20000000800 */
[----:B------:R-:W-:Y:S02]  /*fee0*/  @UP1 ULDC UR13, c[0x0][0x450] ;  /* 0x00011400000d1ab9 */ /* 0x000fe40000000800 */
[----:B------:R-:W-:Y:S02]  /*fef0*/  UIMAD.WIDE UR6, UR6, 0x2aaaaaab, URZ ;  /* 0x2aaaaaab060678a5 */ /* 0x000fe4000f8e023f */
[----:B------:R-:W-:Y:S02]  /*ff00*/  UIMAD.WIDE.U32 UR8, UR42, UR8, URZ ;  /* 0x000000082a0872a5 */ /* 0x000fe4000f8e003f */
[----:B------:R-:W-:Y:S01]  /*ff10*/  USHF.R.U32.HI UR39, URZ, 0x1f, UR7 ;  /* 0x0000001f3f277899 */ /* 0x000fe20008011607 */
[----:B------:R-:W-:Y:S01]  /*ff20*/  UMOV UR4, UR42 ;  /* 0x0000002a00047c82 */ /* 0x000fe20008000000 */
[----:B------:R-:W-:-:S02]  /*ff30*/  UIMAD UR10, UR10, UR12, -UR11 ;  /* 0x0000000c0a0a72a4 */ /* 0x000fc4000f8e0a0b */
[----:B------:R-:W-:Y:S02]  /*ff40*/  @UP1 USHF.R.U32.HI UR4, URZ, UR13, UR9 ;  /* 0x0000000d3f041299 */ /* 0x000fe40008011609 */
[----:B------:R-:W-:Y:S02]  /*ff50*/  ULEA.HI.SX32 UR39, UR7, UR39, 0x1c ;  /* 0x0000002707277291 */ /* 0x000fe4000f8fe23f */
[----:B------:R-:W-:Y:S02]  /*ff60*/  UIADD3 UR4, UR10, UR4, URZ ;  /* 0x000000040a047290 */ /* 0x000fe4000fffe03f */
[----:B------:R-:W-:Y:S01]  /*ff70*/  UISETP.LT.AND UP0, UPT, UR40, UR39, UPT ;  /* 0x000000272800728c */ /* 0x000fe2000bf01270 */
[----:B------:R-:W-:Y:S02]  /*ff80*/  ULDC UR8, c[0x0][0x9dc] ;  /* 0x0002770000087ab9 */ /* 0x000fe40000000800 */
[----:B------:R-:W-:Y:S02]  /*ff90*/  UIADD3 UR8, UR4, -UR8, URZ ;  /* 0x8000000804087290 */ /* 0x000fe4000fffe03f */
[----:B------:R-:W-:Y:S01]  /*ffa0*/  USEL UR9, UR40, UR39, UP0 ;  /* 0x0000002728097287 */ /* 0x000fe20008000000 */
[----:B------:R-:W-:Y:S11]  /*ffb0*/  @!P1 BRA `(.L_x_994) ;  /* 0x0000000000449947 */ /* 0x000ff60003800000 */
[----:B------:R-:W-:-:S06]  /*ffc0*/  UISETP.GT.AND UP0, UPT, UR4, -0x1, UPT ;  /* 0xffffffff0400788c */ /* 0x000fcc000bf04270 */
[----:B------:R-:W-:-:S13]  /*ffd0*/  PLOP3.LUT P0, PT, PT, PT, UP0, 0x80, 0x0 ;  /* 0x000000000000781c */ /* 0x000fda0003f0f008 */
[----:B------:R-:W-:Y:S05]  /*ffe0*/  @P0 BRA `(.L_x_995) ;  /* 0x00000000001c0947 */ /* 0x000fea0003800000 */
[----:B------:R-:W-:Y:S02]  /*fff0*/  UISETP.NE.AND UP0, UPT, UR5, 0x1, UPT ;  /* 0x000000010500788c */ /* 0x000fe4000bf05270 */
[----:B------:R-:W-:-:S09]  /*10000*/  ULOP3.LUT UR4, URZ, UR4, URZ, 0x33, !UPT ;  /* 0x000000043f047292 */ /* 0x000fd2000f8e333f */
[----:B------:R-:W-:Y:S02]  /*10010*/  @UP0 ULDC.64 UR10, c[0x0][0x9e8] ;  /* 0x00027a00000a0ab9 */ /* 0x000fe40000000a00 */
[----:B------:R-:W-:-:S04]  /*10020*/  UIMAD.WIDE.U32 UR6, UR4, UR10, URZ ;  /* 0x0000000a040672a5 */ /* 0x000fc8000f8e003f */
[----:B------:R-:W-:-:S04]  /*10030*/  @UP0 USHF.R.U32.HI UR4, URZ, UR11, UR7 ;  /* 0x0000000b3f040299 */ /* 0x000fc80008011607 */
[----:B------:R-:W-:Y:S01]  /*10040*/  ULOP3.LUT UR4, URZ, UR4, URZ, 0x33, !UPT ;  /* 0x000000043f047292 */ /* 0x000fe2000f8e333f */
[----:B------:R-:W-:Y:S11]  /*10050*/  BRA `(.L_x_996) ;  /* 0x0000000000107947 */ /* 0x000ff60003800000 */
.L_x_995:
[----:B------:R-:W-:-:S11]  /*10060*/  UISETP.NE.AND UP0, UPT, UR5, 0x1, UPT ;  /* 0x000000010500788c */ /* 0x000fd6000bf05270 */
[----:B------:R-:W-:Y:S02]  /*10070*/  @UP0 ULDC.64 UR10, c[0x0][0x9e8] ;  /* 0x00027a00000a0ab9 */ /* 0x000fe40000000a00 */
[----:B------:R-:W-:-:S04]  /*10080*/  UIMAD.WIDE.U32 UR6, UR4, UR10, URZ ;  /* 0x0000000a040672a5 */ /* 0x000fc8000f8e003f */
[----:B------:R-:W-:-:S12]  /*10090*/  @UP0 USHF.R.U32.HI UR4, URZ, UR11, UR7 ;  /* 0x0000000b3f040299 */ /* 0x000fd80008011607 */
.L_x_996:
[----:B------:R-:W-:-:S04]  /*100a0*/  UIMAD UR4, UR4, UR5, URZ ;  /* 0x00000005040472a4 */ /* 0x000fc8000f8e023f */
[----:B------:R-:W-:-:S04]  /*100b0*/  UISETP.LT.AND UP0, UPT, UR8, UR4, UPT ;  /* 0x000000040800728c */ /* 0x000fc8000bf01270 */
[----:B------:R-:W-:-:S12]  /*100c0*/  USEL UR8, UR8, UR4, !UP0 ;  /* 0x0000000408087287 */ /* 0x000fd8000c000000 */
.L_x_994:
[----:B------:R-:W-:-:S04]  /*100d0*/  UIMAD.WIDE UR4, UR8, 0x2aaaaaab, URZ ;  /* 0x2aaaaaab080478a5 */ /* 0x000fc8000f8e023f */
[----:B------:R-:W-:-:S04]  /*100e0*/  USHF.R.U32.HI UR4, URZ, 0x1f, UR5 ;  /* 0x0000001f3f047899 */ /* 0x000fc80008011605 */
[----:B------:R-:W-:Y:S02]  /*100f0*/  ULEA.HI.SX32 UR4, UR5, UR4, 0x1c ;  /* 0x0000000405047291 */ /* 0x000fe4000f8fe23f */
[----:B------:R-:W-:Y:S02]  /*10100*/  USHF.R.U32.HI UR5, URZ, 0x10, UR41 ;  /* 0x000000103f057899 */ /* 0x000fe40008011629 */
[----:B------:R-:W-:Y:S02]  /*10110*/  ULOP3.LUT UR41, UR41, 0xffff, URZ, 0xc0, !UPT ;  /* 0x0000ffff29297892 */ /* 0x000fe4000f8ec03f */
[----:B------:R-:W-:Y:S01]  /*10120*/  VIMNMX R7, RZ, UR4, !PT ;  /* 0x00000004ff077c48 */ /* 0x000fe2000ffe0100 */
[----:B------:R-:W-:-:S03]  /*10130*/  UISETP.NE.AND UP0, UPT, UR5, URZ, UPT ;  /* 0x0000003f0500728c */ /* 0x000fc6000bf05270 */
[----:B------:R-:W-:Y:S01]  /*10140*/  ISETP.LT.AND P0, PT, R7, UR9, PT ;  /* 0x0000000907007c0c */ /* 0x000fe2000bf01270 */
[----:B------:R0:W-:Y:S04]  /*10150*/  STL [R1+0x8], R7 ;  /* 0x0000080701007387 */ /* 0x0001e80000100800 */
[----:B------:R0:W-:Y:S03]  /*10160*/  STL [R1+0xc], RZ ;  /* 0x00000cff01007387 */ /* 0x0001e60000100800 */
[----:B------:R-:W-:-:S05]  /*10170*/  @!UP0 ULDC UR5, c[0x0][0x9f0] ;  /* 0x00027c0000058ab9 */ /* 0x000fca0000000800 */
[----:B0-----:R-:W-:Y:S05]  /*10180*/  @!P0 BRA `(.L_x_997) ;  /* 0x0000000000708947 */ /* 0x001fea0003800000 */
[----:B------:R-:W-:Y:S01]  /*10190*/  IMAD.U32 R6, RZ, RZ, UR5 ;  /* 0x00000005ff067e24 */ /* 0x000fe2000f8e00ff */
[----:B------:R-:W-:Y:S01]  /*101a0*/  UIADD3 UR4, UR5, -0x1, UR9 ;  /* 0xffffffff05047890 */ /* 0x000fe2000fffe009 */
[----:B------:R-:W-:-:S03]  /*101b0*/  IMAD.MOV.U32 R2, RZ, RZ, RZ ;  /* 0x000000ffff027224 */ /* 0x000fc600078e00ff */
[-C--:B------:R-:W-:Y:S02]  /*101c0*/  IABS R0, R6.reuse ;  /* 0x0000000600007213 */ /* 0x080fe40000000000 */
[----:B------:R-:W-:Y:S02]  /*101d0*/  IABS R6, R6 ;  /* 0x0000000600067213 */ /* 0x000fe40000000000 */
[----:B------:R-:W0:Y:S08]  /*101e0*/  I2F.RP R4, R0 ;  /* 0x0000000000047306 */ /* 0x000e300000209400 */
[----:B0-----:R-:W0:Y:S02]  /*101f0*/  MUFU.RCP R4, R4 ;  /* 0x0000000400047308 */ /* 0x001e240000001000 */
[----:B0-----:R-:W-:-:S06]  /*10200*/  VIADD R3, R4, 0xffffffe ;  /* 0x0ffffffe04037836 */ /* 0x001fcc0000000000 */
[----:B------:R-:W0:Y:S02]  /*10210*/  F2I.FTZ.U32.TRUNC.NTZ R3, R3 ;  /* 0x0000000300037305 */ /* 0x000e24000021f000 */
[----:B0-----:R-:W-:-:S04]  /*10220*/  IMAD.MOV R5, RZ, RZ, -R3 ;  /* 0x000000ffff057224 */ /* 0x001fc800078e0a03 */
[----:B------:R-:W-:-:S04]  /*10230*/  IMAD R5, R5, R0, RZ ;  /* 0x0000000005057224 */ /* 0x000fc800078e02ff */
[----:B------:R-:W-:Y:S01]  /*10240*/  IMAD.HI.U32 R5, R3, R5, R2 ;  /* 0x0000000503057227 */ /* 0x000fe200078e0002 */
[----:B------:R-:W-:-:S03]  /*10250*/  IADD3 R2, -R7, UR4, RZ ;  /* 0x0000000407027c10 */ /* 0x000fc6000fffe1ff */
[----:B------:R-:W-:Y:S01]  /*10260*/  IMAD.MOV R3, RZ, RZ, -R6 ;  /* 0x000000ffff037224 */ /* 0x000fe200078e0a06 */
[----:B------:R-:W-:Y:S02]  /*10270*/  IABS R4, R2 ;  /* 0x0000000200047213 */ /* 0x000fe40000000000 */
[----:B------:R-:W-:-:S03]  /*10280*/  LOP3.LUT R2, R2, UR5, RZ, 0x3c, !PT ;  /* 0x0000000502027c12 */ /* 0x000fc6000f8e3cff */
[----:B------:R-:W-:Y:S01]  /*10290*/  IMAD.HI.U32 R5, R5, R4, RZ ;  /* 0x0000000405057227 */ /* 0x000fe200078e00ff */
[----:B------:R-:W-:-:S03]  /*102a0*/  ISETP.GE.AND P2, PT, R2, RZ, PT ;  /* 0x000000ff0200720c */ /* 0x000fc60003f46270 */
[----:B------:R-:W-:-:S05]  /*102b0*/  IMAD R3, R5, R3, R4 ;  /* 0x0000000305037224 */ /* 0x000fca00078e0204 */
[----:B------:R-:W-:-:S13]  /*102c0*/  ISETP.GT.U32.AND P1, PT, R0, R3, PT ;  /* 0x000000030000720c */ /* 0x000fda0003f24070 */
[----:B------:R-:W-:Y:S02]  /*102d0*/  @!P1 IMAD.IADD R3, R3, 0x1, -R0 ;  /* 0x0000000103039824 */ /* 0x000fe400078e0a00 */
[----:B------:R-:W-:Y:S01]  /*102e0*/  @!P1 VIADD R5, R5, 0x1 ;  /* 0x0000000105059836 */ /* 0x000fe20000000000 */
[----:B------:R-:W-:Y:S02]  /*102f0*/  ISETP.NE.AND P1, PT, RZ, UR5, PT ;  /* 0x00000005ff007c0c */ /* 0x000fe4000bf25270 */
[----:B------:R-:W-:-:S13]  /*10300*/  ISETP.GE.U32.AND P0, PT, R3, R0, PT ;  /* 0x000000000300720c */ /* 0x000fda0003f06070 */
[----:B------:R-:W-:-:S04]  /*10310*/  @P0 VIADD R5, R5, 0x1 ;  /* 0x0000000105050836 */ /* 0x000fc80000000000 */
[----:B------:R-:W-:Y:S01]  /*10320*/  @!P2 IMAD.MOV R5, RZ, RZ, -R5 ;  /* 0x000000ffff05a224 */ /* 0x000fe200078e0a05 */
[----:B------:R-:W-:-:S05]  /*10330*/  @!P1 LOP3.LUT R5, RZ, UR5, RZ, 0x33, !PT ;  /* 0x00000005ff059c12 */ /* 0x000fca000f8e33ff */
[----:B------:R0:W-:Y:S02]  /*10340*/  STL [R1+0xc], R5 ;  /* 0x00000c0501007387 */ /* 0x0001e40000100800 */
.L_x_997:
[----:B------:R-:W2:Y:S01]  /*10350*/  LDL R2, [R1+0xc] ;  /* 0x00000c0001027983 */ /* 0x000ea20000100800 */
[----:B------:R-:W-:Y:S02]  /*10360*/  IMAD.MOV.U32 R9, RZ, RZ, 0x1 ;  /* 0x00000001ff097424 */ /* 0x000fe400078e00ff */
[----:B------:R-:W-:Y:S02]  /*10370*/  IMAD.MOV.U32 R3, RZ, RZ, 0x1 ;  /* 0x00000001ff037424 */ /* 0x000fe400078e00ff */
[----:B--2---:R-:W-:-:S05]  /*10380*/  IMAD R0, R2, UR41, R7 ;  /* 0x0000002902007c24 */ /* 0x004fca000f8e0207 */
[----:B------:R-:W-:Y:S01]  /*10390*/  VIADDMNMX R18, R0, R2, UR9, PT ;  /* 0x0000000900127e46 */ /* 0x000fe2000b800102 */
[----:B------:R1:W-:Y:S03]  /*103a0*/  STL [R1+0x4], R0 ;  /* 0x0000040001007387 */ /* 0x0003e60000100800 */
[----:B------:R-:W-:Y:S01]  /*103b0*/  ISETP.GT.AND P0, PT, R18, R0, PT ;  /* 0x000000001200720c */ /* 0x000fe20003f04270 */
[----:B------:R2:W-:Y:S01]  /*103c0*/  STL [R1+0x10], R18 ;  /* 0x0000101201007387 */ /* 0x0005e20000100800 */
[----:B-1----:R-:W-:-:S11]  /*103d0*/  IMAD.MOV.U32 R0, RZ, RZ, RZ ;  /* 0x000000ffff007224 */ /* 0x002fd600078e00ff */
[----:B--2---:R-:W-:Y:S05]  /*103e0*/  @!P0 BRA `(.L_x_990) ;  /* 0x0000003400648947 */ /* 0x004fea0003800000 */
[----:B------:R-:W1:Y:S01]  /*103f0*/  S2UR UR4, SR_CgaCtaId ;  /* 0x00000000000479c3 */ /* 0x000e620000008800 */
[----:B------:R-:W-:Y:S02]  /*10400*/  UMOV UR38, 0x400 ;  /* 0x0000040000267882 */ /* 0x000fe40000000000 */
[----:B-1----:R-:W-:-:S04]  /*10410*/  ULEA UR38, UR4, UR38, 0x18 ;  /* 0x0000002604267291 */ /* 0x002fc8000f8ec03f */
        /* <DEDUP_REMOVED lines=8> */
[----:B------:R-:W-:Y:S02]  /*104a0*/  IMAD.U32 R4, RZ, RZ, UR6 ;  /* 0x00000006ff047e24 */ /* 0x000fe4000f8e00ff */
[----:B------:R-:W1:Y:S01]  /*104b0*/  LDC.64 R2, c[0x4][R2] ;  /* 0x0100000002027b82 */ /* 0x000e620000000a00 */
[----:B0-----:R-:W-:Y:S02]  /*104c0*/  IMAD.U32 R5, RZ, RZ, UR7 ;  /* 0x00000007ff057e24 */ /* 0x001fe4000f8e00ff */
        /* <DEDUP_REMOVED lines=8> */
[----:B-1----:R-:W-:Y:S05]  /*10550*/  CALL.ABS.NOINC R2 ;  /* 0x0000000002007343 */ /* 0x002fea0003c00000 */
.L_x_998:
        /* <DEDUP_REMOVED lines=8> */
[----:B------:R1:W2:Y:S01]  /*105e0*/  LDC.64 R2, c[0x4][R16] ;  /* 0x0100000010027b82 */ /* 0x0002a20000000a00 */
[----:B------:R-:W-:Y:S02]  /*105f0*/  IMAD.U32 R4, RZ, RZ, UR6 ;  /* 0x00000006ff047e24 */ /* 0x000fe4000f8e00ff */
[----:B0-----:R-:W-:Y:S02]  /*10600*/  IMAD.U32 R5, RZ, RZ, UR7 ;  /* 0x00000007ff057e24 */ /* 0x001fe4000f8e00ff */
[----:B------:R-:W-:Y:S02]  /*10610*/  IMAD.U32 R6, RZ, RZ, UR8 ;  /* 0x00000008ff067e24 */ /* 0x000fe4000f8e00ff */
[----:B------:R-:W-:-:S02]  /*10620*/  IMAD.U32 R7, RZ, RZ, UR9 ;  /* 0x00000009ff077e24 */ /* 0x000fc4000f8e00ff */
[----:B------:R-:W-:Y:S02]  /*10630*/  IMAD.U32 R10, RZ, RZ, UR4 ;  /* 0x00000004ff0a7e24 */ /* 0x000fe4000f8e00ff */
[----:B------:R-:W-:Y:S02]  /*10640*/  IMAD.U32 R11, RZ, RZ, UR5 ;  /* 0x00000005ff0b7e24 */ /* 0x000fe4000f8e00ff */
[----:B------:R-:W-:Y:S02]  /*10650*/  IMAD.MOV.U32 R8, RZ, RZ, 0x70 ;  /* 0x00000070ff087424 */ /* 0x000fe400078e00ff */
[----:B------:R-:W-:Y:S02]  /*10660*/  IMAD.MOV.U32 R12, RZ, RZ, 0x1 ;  /* 0x00000001ff0c7424 */ /* 0x000fe400078e00ff */
[----:B-1----:R-:W-:-:S07]  /*10670*/  IMAD.MOV.U32 R13, RZ, RZ, RZ ;  /* 0x000000ffff0d7224 */ /* 0x002fce00078e00ff */
[----:B------:R-:W-:-:S07]  /*10680*/  LEPC R20, `(.L_x_1000) ;  /* 0x000000001014794e */ /* 0x000fce0000000000 */
[----:B--2---:R-:W-:Y:S05]  /*10690*/  CALL.ABS.NOINC R2 ;  /* 0x0000000002007343 */ /* 0x004fea0003c00000 */
.L_x_1000:
        /* <DEDUP_REMOVED lines=15> */
.L_x_999:
[----:B------:R-:W1:Y:S01]  /*10790*/  LDC.64 R2, c[0x0][0x9f8] ;  /* 0x00027e00ff027b82 */ /* 0x000e620000000a00 */
[----:B------:R-:W-:Y:S01]  /*107a0*/  ULDC.64 UR4, c[0x0][0x208] ;  /* 0x0000820000047ab9 */ /* 0x000fe20000000a00 */
[----:B-1----:R-:W-:-:S04]  /*107b0*/  ISETP.NE.U32.AND P0, PT, R2, RZ, PT ;  /* 0x000000ff0200720c */ /* 0x002fc80003f05070 */
[----:B------:R-:W-:-:S13]  /*107c0*/  ISETP.NE.AND.EX P0, PT, R3, RZ, PT, P0 ;  /* 0x000000ff0300720c */ /* 0x000fda0003f05300 */
[----:B------:R-:W1:Y:S02]  /*107d0*/  @P0 LDC.64 R2, c[0x0][0x9f8] ;  /* 0x00027e00ff020b82 */ /* 0x000e640000000a00 */
[----:B-1----:R-:W-:-:S05]  /*107e0*/  @P0 IMAD.WIDE R2, R19, 0x4, R2 ;  /* 0x0000000413020825 */ /* 0x002fca00078e0202 */
[----:B------:R1:W2:Y:S01]  /*107f0*/  @P0 LDG.E R19, desc[UR4][R2.64] ;  /* 0x0000000402130981 */ /* 0x0002a2000c1e1900 */
[----:B------:R-:W-:Y:S01]  /*10800*/  UMOV UR4, 0xffffffff ;  /* 0xffffffff00047882 */ /* 0x000fe20000000000 */
[----:B------:R-:W-:Y:S01]  /*10810*/  LOP3.LUT R17, R17, 0xfffffffe, RZ, 0xc0, !PT ;  /* 0xfffffffe11117812 */ /* 0x000fe200078ec0ff */
[----:B------:R-:W-:Y:S01]  /*10820*/  VIADD R18, R18, 0xffffffff ;  /* 0xffffffff12127836 */ /* 0x000fe20000000000 */
[----:B------:R-:W3:Y:S01]  /*10830*/  S2R R0, SR_TID.X ;  /* 0x0000000000007919 */ /* 0x000ee20000002100 */
[----:B-1----:R-:W1:Y:S02]  /*10840*/  LDC.64 R2, c[0x0][0x418] ;  /* 0x00010600ff027b82 */ /* 0x002e640000000a00 */
[----:B-1----:R-:W-:Y:S02]  /*10850*/  ISETP.NE.U32.AND P0, PT, R2, RZ, PT ;  /* 0x000000ff0200720c */ /* 0x002fe40003f05070 */
[----:B---3--:R-:W-:Y:S02]  /*10860*/  SHF.R.U32.HI R0, RZ, 0x5, R0 ;  /* 0x00000005ff007819 */ /* 0x008fe40000011600 */
[----:B------:R-:W-:-:S02]  /*10870*/  ISETP.NE.AND.EX P1, PT, R3, RZ, PT, P0 ;  /* 0x000000ff0300720c */ /* 0x000fc40003f25300 */
[----:B------:R-:W-:-:S11]  /*10880*/  LOP3.LUT R0, R0, 0x3, RZ, 0xc0, !PT ;  /* 0x0000000300007812 */ /* 0x000fd600078ec0ff */
[----:B------:R-:W-:Y:S02]  /*10890*/  @P1 LOP3.LUT R17, R17, 0x1, RZ, 0xfc, !PT ;  /* 0x0000000111111812 */ /* 0x000fe400078efcff */
[----:B--2---:R-:W-:Y:S02]  /*108a0*/  SHF.R.S32.HI R6, RZ, 0x1f, R19 ;  /* 0x0000001fff067819 */ /* 0x004fe40000011413 */
[----:B------:R-:W-:-:S03]  /*108b0*/  SEL R16, R19, RZ, !P1 ;  /* 0x000000ff13107207 */ /* 0x000fc60004800000 */
[----:B------:R1:W-:Y:S01]  /*108c0*/  STL [R1], R6 ;  /* 0x0000000601007387 */ /* 0x0003e20000100800 */
[----:B------:R-:W-:Y:S05]  /*108d0*/  BRA.DIV UR4, `(.L_x_1001) ;  /* 0x0000003604c87947 */ /* 0x000fea000b800000 */
[----:B------:R2:W3:Y:S02]  /*108e0*/  SHFL.IDX PT, R14, R0, RZ, 0x1f ;  /* 0x00001fff000e7589 */ /* 0x0004e400000e0000 */
.L_x_1081:
[----:B---3--:R-:W-:Y:S02]  /*108f0*/  ISETP.NE.AND P0, PT, R14, RZ, PT ;  /* 0x000000ff0e00720c */ /* 0x008fe40003f05270 */
[----:B------:R-:W-:Y:S02]  /*10900*/  PLOP3.LUT P2, PT, PT, PT, PT, 0x8, 0x0 ;  /* 0x000000000000781c */ /* 0x000fe40003f4e170 */
[----:B------:R-:W-:-:S11]  /*10910*/  LOP3.LUT R17, R17, 0xfffffffd, RZ, 0xc0, !PT ;  /* 0xfffffffd11117812 */ /* 0x000fd600078ec0ff */
[----:B------:R-:W-:Y:S01]  /*10920*/  @P2 LOP3.LUT R17, R17, 0x2, RZ, 0xfc, !PT ;  /* 0x0000000211112812 */ /* 0x000fe200078efcff */
[----:B------:R-:W-:Y:S06]  /*10930*/  @P0 BRA `(.L_x_1002) ;  /* 0x0000000400140947 */ /* 0x000fec0003800000 */
[----:B------:R-:W-:-:S03]  /*10940*/  UMOV UR4, 0xffffffff ;  /* 0xffffffff00047882 */ /* 0x000fc60000000000 */
[----:B------:R-:W-:Y:S05]  /*10950*/  BRA.DIV UR4, `(.L_x_1003) ;  /* 0x0000003604c87947 */ /* 0x000fea000b800000 */
[----:B------:R-:W-:-:S13]  /*10960*/  ELECT P6, URZ, PT ;  /* 0x00000000003f782f */ /* 0x000fda00038c0000 */
.L_x_1084:
[----:B------:R-:W-:Y:S05]  /*10970*/  @!P6 BRA `(.L_x_1002) ;  /* 0x000000040004e947 */ /* 0x000fea0003800000 */
[----:B------:R-:W-:Y:S01]  /*10980*/  IMAD.MOV.U32 R16, RZ, RZ, R19 ;  /* 0x000000ffff107224 */ /* 0x000fe200078e0013 */
[----:B------:R-:W-:Y:S06]  /*10990*/  @!P1 BRA `(.L_x_1004) ;  /* 0x0000000000489947 */ /* 0x000fec0003800000 */
[----:B------:R-:W3:Y:S01]  /*109a0*/  LDC R7, c[0x0][0x43c] ;  /* 0x00010f00ff077b82 */ /* 0x000ee20000000800 */
[----:B------:R-:W-:Y:S01]  /*109b0*/  ULDC.64 UR4, c[0x0][0x428] ;  /* 0x00010a0000047ab9 */ /* 0x000fe20000000a00 */
[----:B------:R-:W-:Y:S01]  /*109c0*/  ULDC.64 UR6, c[0x0][0x208] ;  /* 0x0000820000067ab9 */ /* 0x000fe20000000a00 */
[----:B---3--:R-:W-:-:S13]  /*109d0*/  ISETP.NE.AND P0, PT, R7, 0x1, PT ;  /* 0x000000010700780c */ /* 0x008fda0003f05270 */
[----:B0-----:R-:W2:Y:S02]  /*109e0*/  @P0 LDC.64 R4, c[0x0][0x440] ;  /* 0x00011000ff040b82 */ /* 0x001ea40000000a00 */
[----:B--2---:R-:W-:-:S04]  /*109f0*/  @P0 IMAD.HI.U32 R0, R18, R4, RZ ;  /* 0x0000000412000227 */ /* 0x004fc800078e00ff */
[----:B------:R-:W-:Y:S01]  /*10a00*/  IMAD.MOV.U32 R4, RZ, RZ, R18 ;  /* 0x000000ffff047224 */ /* 0x000fe200078e0012 */
[----:B------:R-:W-:-:S04]  /*10a10*/  @P0 SHF.R.U32.HI R4, RZ, R5, R0 ;  /* 0x00000005ff040219 */ /* 0x000fc80000011600 */
[--C-:B------:R-:W-:Y:S01]  /*10a20*/  SHF.R.S32.HI R5, RZ, 0x1f, R4.reuse ;  /* 0x0000001fff057819 */ /* 0x100fe20000011404 */
[----:B------:R-:W-:-:S04]  /*10a30*/  IMAD.MOV R0, RZ, RZ, -R4 ;  /* 0x000000ffff007224 */ /* 0x000fc800078e0a04 */
[----:B------:R-:W-:Y:S02]  /*10a40*/  IMAD R18, R7, R0, R18 ;  /* 0x0000000007127224 */ /* 0x000fe400078e0212 */
[----:B------:R-:W-:Y:S02]  /*10a50*/  IMAD R0, R6, UR4, RZ ;  /* 0x0000000406007c24 */ /* 0x000fe4000f8e02ff */
[----:B------:R-:W-:-:S04]  /*10a60*/  IMAD.WIDE.U32 R4, R19, UR4, R4 ;  /* 0x0000000413047c25 */ /* 0x000fc8000f8e0004 */
[----:B------:R-:W-:Y:S01]  /*10a70*/  IMAD R7, R19, UR5, R0 ;  /* 0x0000000513077c24 */ /* 0x000fe2000f8e0200 */
[----:B------:R-:W-:-:S03]  /*10a80*/  LEA R2, P0, R4, R2, 0x2 ;  /* 0x0000000204027211 */ /* 0x000fc600078010ff */
[----:B------:R-:W-:-:S05]  /*10a90*/  IMAD.IADD R0, R5, 0x1, R7 ;  /* 0x0000000105007824 */ /* 0x000fca00078e0207 */
[----:B------:R-:W-:-:S05]  /*10aa0*/  LEA.HI.X R3, R4, R3, R0, 0x2, P0 ;  /* 0x0000000304037211 */ /* 0x000fca00000f1400 */
[----:B------:R3:W5:Y:S02]  /*10ab0*/  LDG.E R16, desc[UR6][R2.64] ;  /* 0x0000000602107981 */ /* 0x000764000c1e1900 */
.L_x_1004:
[----:B--2---:R-:W-:Y:S01]  /*10ac0*/  IMAD.MOV.U32 R0, RZ, RZ, 0x1 ;  /* 0x00000001ff007424 */ /* 0x004fe200078e00ff */
[----:B-1----:R-:W3:Y:S04]  /*10ad0*/  S2R R6, SR_TID.X ;  /* 0x0000000000067919 */ /* 0x002ee80000002100 */
[----:B------:R-:W-:-:S04]  /*10ae0*/  SHF.L.U32 R0, R0, 0x1f, RZ ;  /* 0x0000001f00007819 */ /* 0x000fc800000006ff */
[----:B------:R-:W1:Y:S01]  /*10af0*/  SYNCS.PHASECHK.TRANS64.TRYWAIT P0, [UR38+0x2a840], R0 ;  /* 0x02a84000ff0075a7 */ /* 0x000e620008000166 */
[----:B---3--:R-:W-:-:S04]  /*10b00*/  LOP3.LUT R2, R6, 0x7f, RZ, 0xc0, !PT ;  /* 0x0000007f06027812 */ /* 0x008fc800078ec0ff */
[----:B------:R-:W-:Y:S01]  /*10b10*/  ISETP.NE.AND P1, PT, R2, RZ, PT ;  /* 0x000000ff0200720c */ /* 0x000fe20003f25270 */
[----:B-1----:R-:W-:-:S12]  /*10b20*/  @!P0 BRA `(.L_x_1005) ;  /* 0x0000003400748947 */ /* 0x002fd80003800000 */
.L_x_1085:
[----:B------:R-:W-:Y:S05]  /*10b30*/  @P1 BRA `(.L_x_1006) ;  /* 0x0000000000181947 */ /* 0x000fea0003800000 */
[----:B------:R-:W2:Y:S01]  /*10b40*/  S2R R2, SR_TID.X ;  /* 0x0000000000027919 */ /* 0x000ea20000002100 */
[----:B-1----:R-:W-:-:S04]  /*10b50*/  IMAD.MOV.U32 R0, RZ, RZ, 0x9000 ;  /* 0x00009000ff007424 */ /* 0x002fc800078e00ff */
[----:B------:R3:W-:Y:S01]  /*10b60*/  SYNCS.ARRIVE.TRANS64 RZ, [UR38+0x2a830], R0 ;  /* 0x02a83000ffff79a7 */ /* 0x0007e20008000026 */
[----:B--2---:R-:W-:-:S13]  /*10b70*/  LOP3.LUT P0, RZ, R2, 0x1f, RZ, 0xc0, !PT ;  /* 0x0000001f02ff7812 */ /* 0x004fda000780c0ff */
[----:B---3--:R-:W-:Y:S05]  /*10b80*/  @!P0 BRA `(.L_x_1006) ;  /* 0x0000000000048947 */ /* 0x008fea0003800000 */
[----:B------:R-:W-:Y:S01]  /*10b90*/  BPT.TRAP 0x1 ;  /* 0x000000040000795c */ /* 0x000fe20000300000 */
.L_x_1006:
[----:B------:R-:W-:Y:S01]  /*10ba0*/  R2UR UR11, R18 ;  /* 0x00000000120b72ca */ /* 0x000fe200000e0000 */
[----:B------:R-:W-:Y:S01]  /*10bb0*/  ULDC.64 UR4, c[0x0][0x198] ;  /* 0x0000660000047ab9 */ /* 0x000fe20000000a00 */
[----:B-----5:R-:W-:Y:S01]  /*10bc0*/  R2UR UR13, R16 ;  /* 0x00000000100d72ca */ /* 0x020fe200000e0000 */
[----:B------:R-:W-:Y:S01]  /*10bd0*/  UIADD3 UR4, UP0, UR4, 0x370, URZ ;  /* 0x0000037004047890 */ /* 0x000fe2000ff1e03f */
[----:B------:R-:W-:Y:S01]  /*10be0*/  PLOP3.LUT P0, PT, PT, PT, PT, 0x80, 0x0 ;  /* 0x000000000000781c */ /* 0x000fe20003f0f070 */
[----:B------:R-:W-:Y:S01]  /*10bf0*/  UIADD3 UR8, UR38, 0x18400, URZ ;  /* 0x0001840026087890 */ /* 0x000fe2000fffe03f */
[----:B------:R-:W-:Y:S01]  /*10c00*/  LOP3.LUT R17, R17, 0xfffffffd, RZ, 0xc0, !PT ;  /* 0xfffffffd11117812 */ /* 0x000fe200078ec0ff */
[----:B------:R-:W-:Y:S02]  /*10c10*/  UIADD3 UR9, UR38, 0x2a830, URZ ;  /* 0x0002a83026097890 */ /* 0x000fe4000fffe03f */
[----:B------:R-:W-:Y:S02]  /*10c20*/  UIADD3.X UR5, URZ, UR5, URZ, UP0, !UPT ;  /* 0x000000053f057290 */ /* 0x000fe400087fe43f */
[----:B------:R-:W-:-:S02]  /*10c30*/  UIADD3 UR24, UR38, 0x1b400, URZ ;  /* 0x0001b40026187890 */ /* 0x000fc4000fffe03f */
[----:B------:R-:W-:Y:S02]  /*10c40*/  UIMAD UR11, UR11, 0x60, URZ ;  /* 0x000000600b0b78a4 */ /* 0x000fe4000f8e023f */
        /* <DEDUP_REMOVED lines=13> */
[----:B------:R-:W-:Y:S01]  /*10d20*/  UMOV UR21, UR13 ;  /* 0x0000000d00157c82 */ /* 0x000fe20008000000 */
[----:B------:R3:W-:Y:S01]  /*10d30*/  UTMALDG.4D [UR8], [UR4], desc[UR6] ;  /* 0x00000608040075b4 */ /* 0x0007e20008019000 */
[----:B------:R-:W-:Y:S01]  /*10d40*/  UMOV UR19, UR11 ;  /* 0x0000000b00137c82 */ /* 0x000fe20008000000 */
[----:B------:R-:W-:Y:S01]  /*10d50*/  @P0 LOP3.LUT R17, R17, 0x2, RZ, 0xfc, !PT ;  /* 0x0000000211110812 */ /* 0x000fe200078efcff */
[----:B------:R3:W-:Y:S01]  /*10d60*/  UTMALDG.4D [UR24], [UR4], desc[UR6] ;  /* 0x00000618040075b4 */ /* 0x0007e20008019000 */
[----:B------:R3:W-:Y:S02]  /*10d70*/  UTMALDG.4D [UR16], [UR4], desc[UR6] ;  /* 0x00000610040075b4 */ /* 0x0007e40008019000 */
[----:B---3--:R-:W-:-:S03]  /*10d80*/  NOP ;  /* 0x0000000000007918 */ /* 0x008fc60000000000 */
.L_x_1002:
        /* <DEDUP_REMOVED lines=11> */
[----:B-1----:R-:W1:Y:S01]  /*10e40*/  LDC.64 R2, c[0x4][R2] ;  /* 0x0100000002027b82 */ /* 0x002e620000000a00 */
        /* <DEDUP_REMOVED lines=9> */
[----:B-12---:R-:W-:Y:S05]  /*10ee0*/  CALL.ABS.NOINC R2 ;  /* 0x0000000002007343 */ /* 0x006fea0003c00000 */
.L_x_1007:
[----:B------:R-:W0:Y:S01]  /*10ef0*/  S2R R4, SR_CTAID.Z ;  /* 0x0000000000047919 */ /* 0x000e220000002700 */
[----:B------:R-:W3:Y:S01]  /*10f00*/  LDC R8, c[0x0][0x448] ;  /* 0x00011200ff087b82 */ /* 0x000ee20000000800 */
[----:B------:R-:W-:Y:S01]  /*10f10*/  USHF.R.S32.HI UR4, URZ, 0x1f, UR36 ;  /* 0x0000001f3f047899 */ /* 0x000fe20008011424 */
[----:B------:R-:W4:Y:S01]  /*10f20*/  S2R R11, SR_TID.X ;  /* 0x00000000000b7919 */ /* 0x000f220000002100 */
[----:B------:R-:W-:Y:S02]  /*10f30*/  ULDC.64 UR8, c[0x0][0x2d8] ;  /* 0x0000b60000087ab9 */ /* 0x000fe40000000a00 */
[----:B------:R-:W-:-:S03]  /*10f40*/  UIMAD UR6, UR4, UR8, URZ ;  /* 0x00000008040672a4 */ /* 0x000fc6000f8e023f */
[----:B-1----:R-:W2:Y:S01]  /*10f50*/  LDC.64 R2, c[0x0][0x2e0] ;  /* 0x0000b800ff027b82 */ /* 0x002ea20000000a00 */
[----:B------:R-:W-:Y:S02]  /*10f60*/  UIMAD.WIDE.U32 UR4, UR36, UR8, URZ ;  /* 0x00000008240472a5 */ /* 0x000fe4000f8e003f */
[----:B------:R-:W-:-:S04]  /*10f70*/  UIMAD UR6, UR36, UR9, UR6 ;  /* 0x00000009240672a4 */ /* 0x000fc8000f8e0206 */
[----:B------:R-:W-:Y:S01]  /*10f80*/  UIADD3 UR5, UR5, UR6, URZ ;  /* 0x0000000605057290 */ /* 0x000fe2000fffe03f */
[----:B---3--:R-:W-:Y:S02]  /*10f90*/  ISETP.NE.AND P0, PT, R8, 0x1, PT ;  /* 0x000000010800780c */ /* 0x008fe40003f05270 */
[----:B0-----:R-:W-:Y:S02]  /*10fa0*/  SHF.R.S32.HI R5, RZ, 0x1f, R4 ;  /* 0x0000001fff057819 */ /* 0x001fe40000011404 */
[----:B----4-:R-:W-:-:S03]  /*10fb0*/  LOP3.LUT R9, R11, 0x7f, RZ, 0xc0, !PT ;  /* 0x0000007f0b097812 */ /* 0x010fc600078ec0ff */
[-C--:B--2---:R-:W-:Y:S02]  /*10fc0*/  IMAD R0, R5, R2.reuse, RZ ;  /* 0x0000000205007224 */ /* 0x084fe400078e02ff */
[----:B------:R-:W-:Y:S02]  /*10fd0*/  IMAD.SHL.U32 R7, R11, 0x10, RZ ;  /* 0x000000100b077824 */ /* 0x000fe400078e00ff */
[C---:B------:R-:W-:Y:S02]  /*10fe0*/  IMAD R5, R4.reuse, R3, R0 ;  /* 0x0000000304057224 */ /* 0x040fe400078e0200 */
[----:B------:R-:W-:Y:S01]  /*10ff0*/  IMAD.WIDE.U32 R2, R4, R2, UR4 ;  /* 0x0000000404027e25 */ /* 0x000fe2000f8e0002 */
[----:B------:R-:W0:Y:S01]  /*11000*/  @P0 LDC R0, c[0x0][0x450] ;  /* 0x00011400ff000b82 */ /* 0x000e220000000800 */
[----:B------:R-:W-:Y:S01]  /*11010*/  SHF.R.U32.HI R4, RZ, 0x3, R9 ;  /* 0x00000003ff047819 */ /* 0x000fe20000011609 */
[----:B------:R-:W-:Y:S01]  /*11020*/  ULDC.64 UR4, c[0x0][0x2d0] ;  /* 0x0000b40000047ab9 */ /* 0x000fe20000000a00 */
[----:B------:R-:W-:-:S02]  /*11030*/  IMAD.IADD R3, R3, 0x1, R5 ;  /* 0x0000000103037824 */ /* 0x000fc400078e0205 */
[----:B------:R-:W-:-:S03]  /*11040*/  LOP3.LUT R6, R4, 0x70, R7, 0xf8, !PT ;  /* 0x0000007004067812 */ /* 0x000fc600078ef807 */
[----:B------:R-:W1:Y:S02]  /*11050*/  @P0 LDC R5, c[0x0][0x44c] ;  /* 0x00011300ff050b82 */ /* 0x000e640000000800 */
[----:B------:R-:W-:-:S04]  /*11060*/  VIADD R6, R6, UR42 ;  /* 0x0000002a06067c36 */ /* 0x000fc80008000000 */
[----:B-1----:R-:W-:-:S04]  /*11070*/  @P0 IMAD.HI.U32 R7, R6, R5, RZ ;  /* 0x0000000506070227 */ /* 0x002fc800078e00ff */
[----:B------:R-:W-:Y:S01]  /*11080*/  IMAD.MOV.U32 R5, RZ, RZ, R6 ;  /* 0x000000ffff057224 */ /* 0x000fe200078e0006 */
[----:B0-----:R-:W-:-:S05]  /*11090*/  @P0 SHF.R.U32.HI R5, RZ, R0, R7 ;  /* 0x00000000ff050219 */ /* 0x001fca0000011607 */
[----:B------:R-:W-:Y:S02]  /*110a0*/  IMAD.MOV R7, RZ, RZ, -R5 ;  /* 0x000000ffff077224 */ /* 0x000fe400078e0a05 */
[----:B------:R-:W-:-:S04]  /*110b0*/  IMAD.WIDE.U32 R2, R5, UR4, R2 ;  /* 0x0000000405027c25 */ /* 0x000fc8000f8e0002 */
[----:B------:R-:W-:Y:S01]  /*110c0*/  IMAD R0, R8, R7, R6 ;  /* 0x0000000708007224 */ /* 0x000fe200078e0206 */
[----:B------:R-:W-:Y:S01]  /*110d0*/  SHF.R.S32.HI R6, RZ, 0x1f, R5 ;  /* 0x0000001fff067819 */ /* 0x000fe20000011405 */
[----:B------:R-:W-:-:S04]  /*110e0*/  IMAD.SHL.U32 R7, R9, 0x8, RZ ;  /* 0x0000000809077824 */ /* 0x000fc800078e00ff */
        /* <DEDUP_REMOVED lines=8> */
[----:B------:R-:W-:Y:S02]  /*11170*/  ULDC.64 UR4, c[0x0][0x280] ;  /* 0x0000a00000047ab9 */ /* 0x000fe40000000a00 */
[----:B------:R-:W-:Y:S01]  /*11180*/  LEA R0, P0, R2, UR4, 0x1 ;  /* 0x0000000402007c11 */ /* 0x000fe2000f8008ff */
[----:B------:R-:W-:Y:S01]  /*11190*/  IMAD.IADD R3, R3, 0x1, R5 ;  /* 0x0000000103037824 */ /* 0x000fe200078e0205 */
[----:B------:R-:W-:-:S04]  /*111a0*/  ULDC UR4, c[0x0][0x2b8] ;  /* 0x0000ae0000047ab9 */ /* 0x000fc80000000800 */
        /* <DEDUP_REMOVED lines=14> */
[----:B------:R-:W-:Y:S01]  /*11290*/  SHFL.IDX PT, R2, R6, RZ, 0x181f ;  /* 0x00181fff06027589 */ /* 0x000fe200000e0000 */
[----:B------:R-:W-:Y:S01]  /*112a0*/  ULDC UR4, c[0x0][0x288] ;  /* 0x0000a20000047ab9 */ /* 0x000fe20000000800 */
[----:B------:R-:W-:Y:S01]  /*112b0*/  VIADD R4, R4, UR42 ;  /* 0x0000002a04047c36 */ /* 0x000fe20008000000 */
[----:B------:R-:W-:Y:S01]  /*112c0*/  ULDC.64 UR6, c[0x0][0x208] ;  /* 0x0000820000067ab9 */ /* 0x000fe20000000a00 */
[----:B------:R-:W0:Y:S01]  /*112d0*/  SHFL.IDX PT, R3, R0, RZ, 0x181f ;  /* 0x00181fff00037589 */ /* 0x000e2200000e0000 */
[----:B------:R-:W-:Y:S02]  /*112e0*/  IMAD R5, R8, UR4, RZ ;  /* 0x0000000408057c24 */ /* 0x000fe4000f8e02ff */
[C---:B------:R-:W-:Y:S01]  /*112f0*/  VIADD R8, R4.reuse, 0x10 ;  /* 0x0000001004087836 */ /* 0x040fe20000000000 */
[----:B------:R-:W-:Y:S02]  /*11300*/  SHFL.IDX PT, R14, R0, 0x1, 0x181f ;  /* 0x00381f00000e7f89 */ /* 0x000fe400000e0000 */
[----:B------:R-:W-:-:S13]  /*11310*/  ISETP.GE.AND P3, PT, R4, R5, PT ;  /* 0x000000050400720c */ /* 0x000fda0003f66270 */
        /* <DEDUP_REMOVED lines=8> */
[----:B------:R-:W-:-:S03]  /*113a0*/  ISETP.GE.AND P3, PT, R8, R5, PT ;  /* 0x000000050800720c */ /* 0x000fc60003f66270 */
[----:B------:R-:W1:Y:S01]  /*113b0*/  SHFL.IDX PT, R8, R6, 0x1, 0x181f ;  /* 0x00381f0006087f89 */ /* 0x000e6200000e0000 */
[----:B0-----:R-:W-:-:S09]  /*113c0*/  VIADD R2, R4, 0x20 ;  /* 0x0000002004027836 */ /* 0x001fd20000000000 */
[----:B------:R-:W-:Y:S01]  /*113d0*/  @!P3 LEA R20, R7, UR38, 0x1 ;  /* 0x000000260714bc11 */ /* 0x000fe2000f8e08ff */
[----:B-1----:R-:W-:Y:S02]  /*113e0*/  IMAD.MOV.U32 R9, RZ, RZ, R8 ;  /* 0x000000ffff097224 */ /* 0x002fe400078e0008 */
[----:B------:R-:W-:Y:S02]  /*113f0*/  IMAD.MOV.U32 R8, RZ, RZ, R14 ;  /* 0x000000ffff087224 */ /* 0x000fe400078e000e */
[----:B------:R-:W-:Y:S02]  /*11400*/  SHFL.IDX PT, R14, R0, 0x2, 0x181f ;  /* 0x00581f00000e7f89 */ /* 0x000fe400000e0000 */
        /* <DEDUP_REMOVED lines=49> */
[----:B------:R-:W1:Y:S04]  /*11720*/  SHFL.IDX PT, R2, R6, 0x6, 0x181f ;  /* 0x00d81f0006027f89 */ /* 0x000e6800000e0000 */
[----:B0-----:R0:W2:Y:S06]  /*11730*/  SHFL.IDX PT, R8, R6, 0x7, 0x181f ;  /* 0x00f81f0006087f89 */ /* 0x0010ac00000e0000 */
[----:B------:R-:W-:Y:S01]  /*11740*/  @!P3 LEA R21, R7, UR38, 0x1 ;  /* 0x000000260715bc11 */ /* 0x000fe2000f8e08ff */
[----:B-1----:R-:W-:-:S02]  /*11750*/  IMAD.MOV.U32 R3, RZ, RZ, R2 ;  /* 0x000000ffff037224 */ /* 0x002fc400078e0002 */
[----:B------:R-:W-:Y:S02]  /*11760*/  IMAD.MOV.U32 R2, RZ, RZ, R14 ;  /* 0x000000ffff027224 */ /* 0x000fe400078e000e */
[----:B------:R0:W1:Y:S02]  /*11770*/  SHFL.IDX PT, R14, R0, 0x7, 0x181f ;  /* 0x00f81f00000e7f89 */ /* 0x00006400000e0000 */
[----:B------:R-:W-:-:S05]  /*11780*/  @!P3 IMAD.WIDE.U32 R2, R10, 0x2, R2 ;  /* 0x000000020a02b825 */ /* 0x000fca00078e0002 */
[----:B------:R0:W-:Y:S04]  /*11790*/  @!P3 LDGSTS.E.BYPASS.LTC128B.128 [R21+0xf400], desc[UR6][R2.64], !P2 ;  /* 0x0f4000000215bfae */ /* 0x0001e8000d101d46 */
[----:B------:R0:W-:Y:S04]  /*117a0*/  @!P3 LDGSTS.E.BYPASS.LTC128B.128 [R21+0x13400], desc[UR6][R2.64+0x80], !P0 ;  /* 0x134000800215bfae */ /* 0x0001e8000c101d46 */
[----:B--2---:R0:W-:Y:S02]  /*117b0*/  @!P3 LDGSTS.E.BYPASS.LTC128B.128 [R21+0x17400], desc[UR6][R2.64+0x100], !P1 ;  /* 0x174001000215bfae */ /* 0x0041e4000c901d46 */
.L_x_1102:
[----:B------:R-:W-:Y:S01]  /*117c0*/  VIADD R4, R4, 0x70 ;  /* 0x0000007004047836 */ /* 0x000fe20000000000 */
[----:B------:R-:W-:Y:S01]  /*117d0*/  BSSY B0, `(.L_x_1009) ;  /* 0x000000e000007945 */ /* 0x000fe20003800000 */
[----:B01----:R-:W-:Y:S02]  /*117e0*/  IMAD.MOV.U32 R2, RZ, RZ, R14 ;  /* 0x000000ffff027224 */ /* 0x003fe400078e000e */
[----:B------:R-:W-:Y:S01]  /*117f0*/  IMAD.MOV.U32 R3, RZ, RZ, R8 ;  /* 0x000000ffff037224 */ /* 0x000fe200078e0008 */
[----:B------:R-:W-:-:S13]  /*11800*/  ISETP.GE.AND P3, PT, R4, R5, PT ;  /* 0x000000050400720c */ /* 0x000fda0003f66270 */
[----:B------:R-:W-:Y:S05]  /*11810*/  @P3 BRA `(.L_x_1010) ;  /* 0x0000000000243947 */ /* 0x000fea0003800000 */
[----:B------:R-:W-:Y:S01]  /*11820*/  IMAD.WIDE.U32 R10, R10, 0x2, R2 ;  /* 0x000000020a0a7825 */ /* 0x000fe200078e0002 */
[----:B------:R-:W-:Y:S01]  /*11830*/  LEA R7, R7, UR38, 0x1 ;  /* 0x0000002607077c11 */ /* 0x000fe2000f8e08ff */
[----:B------:R-:W-:-:S04]  /*11840*/  ULDC.64 UR4, c[0x0][0x208] ;  /* 0x0000820000047ab9 */ /* 0x000fc80000000a00 */
[----:B------:R-:W-:Y:S01]  /*11850*/  @!PT LDS RZ, [RZ] ;  /* 0x00000000fffff984 */ /* 0x000fe20000000800 */
[----:B------:R-:W-:Y:S01]  /*11860*/  @!PT LDS RZ, [RZ] ;  /* 0x00000000fffff984 */ /* 0x000fe20000000800 */
[----:B------:R-:W-:Y:S01]  /*11870*/  @!PT LDS RZ, [RZ] ;  /* 0x00000000fffff984 */ /* 0x000fe20000000800 */
[----:B------:R0:W-:Y:S04]  /*11880*/  LDGSTS.E.BYPASS.LTC128B.128 [R7+0xfc00], desc[UR4][R10.64], !P2 ;  /* 0x0fc000000a077fae */ /* 0x0001e8000d101d44 */
[----:B------:R0:W-:Y:S04]  /*11890*/  LDGSTS.E.BYPASS.LTC128B.128 [R7+0x13c00], desc[UR4][R10.64+0x80], !P0 ;  /* 0x13c000800a077fae */ /* 0x0001e8000c101d44 */
[----:B------:R0:W-:Y:S02]  /*118a0*/  LDGSTS.E.BYPASS.LTC128B.128 [R7+0x17c00], desc[UR4][R10.64+0x100], !P1 ;  /* 0x17c001000a077fae */ /* 0x0001e4000c901d44 */
.L_x_1010:
[----:B------:R-:W-:Y:S05]  /*118b0*/  BSYNC B0 ;  /* 0x0000000000007941 */ /* 0x000fea0003800000 */
.L_x_1009:
        /* <DEDUP_REMOVED lines=13> */
.L_x_1103:
[----:B------:R-:W-:Y:S02]  /*11990*/  IMAD.MOV.U32 R9, RZ, RZ, 0x1 ;  /* 0x00000001ff097424 */ /* 0x000fe400078e00ff */
[----:B-1----:R-:W-:Y:S01]  /*119a0*/  IMAD.MOV.U32 R0, RZ, RZ, RZ ;  /* 0x000000ffff007224 */ /* 0x002fe200078e00ff */
[----:B------:R-:W-:Y:S06]  /*119b0*/  @!P1 BRA `(.L_x_1012) ;  /* 0x0000001800f89947 */ /* 0x000fec0003800000 */
[----:B------:R-:W2:Y:S04]  /*119c0*/  LDL.LU R2, [R1+0xc] ;  /* 0x00000c0001027983 */ /* 0x000ea80000300800 */
[----:B------:R-:W3:Y:S04]  /*119d0*/  LDL.LU R4, [R1+0x8] ;  /* 0x0000080001047983 */ /* 0x000ee80000300800 */
[----:B------:R-:W4:Y:S01]  /*119e0*/  LDL.LU R3, [R1+0x4] ;  /* 0x0000040001037983 */ /* 0x000f220000300800 */
[----:B------:R-:W-:Y:S01]  /*119f0*/  UIADD3 UR4, UR41, 0x1, URZ ;  /* 0x0000000129047890 */ /* 0x000fe2000fffe03f */
[----:B------:R-:W-:-:S05]  /*11a00*/  IMAD.MOV.U32 R9, RZ, RZ, 0x1 ;  /* 0x00000001ff097424 */ /* 0x000fca00078e00ff */
[----:B--2---:R-:W-:Y:S01]  /*11a10*/  IMAD R2, R2, UR4, RZ ;  /* 0x0000000402027c24 */ /* 0x004fe2000f8e02ff */
[----:B------:R-:W-:-:S04]  /*11a20*/  ULOP3.LUT UR4, URZ, UR39, URZ, 0x33, !UPT ;  /* 0x000000273f047292 */ /* 0x000fc8000f8e333f */
[----:B------:R-:W-:Y:S02]  /*11a30*/  LOP3.LUT R2, RZ, R2, RZ, 0x33, !PT ;  /* 0x00000002ff027212 */ /* 0x000fe400078e33ff */
[----:B----4-:R-:W-:Y:S02]  /*11a40*/  LOP3.LUT R3, RZ, R3, RZ, 0x33, !PT ;  /* 0x00000003ff037212 */ /* 0x010fe400078e33ff */
[----:B---3--:R-:W-:Y:S01]  /*11a50*/  VIADDMNMX R2, R2, -R4, UR4, !PT ;  /* 0x0000000402027e46 */ /* 0x008fe2000f800904 */
[----:B------:R-:W-:Y:S01]  /*11a60*/  ULOP3.LUT UR4, URZ, UR40, URZ, 0x33, !UPT ;  /* 0x000000283f047292 */ /* 0x000fe2000f8e333f */
[----:B------:R-:W1:Y:S05]  /*11a70*/  S2R R4, SR_TID.X ;  /* 0x0000000000047919 */ /* 0x000e6a0000002100 */
[----:B------:R-:W-:-:S04]  /*11a80*/  VIMNMX R2, R2, UR4, !PT ;  /* 0x0000000402027c48 */ /* 0x000fc8000ffe0100 */
[----:B------:R-:W-:-:S05]  /*11a90*/  VIADDMNMX R3, R2, 0x2, R3, !PT ;  /* 0x0000000202037846 */ /* 0x000fca0007800103 */
[----:B------:R-:W-:-:S05]  /*11aa0*/  VIADD R5, R3, 0xfffffffe ;  /* 0xfffffffe03057836 */ /* 0x000fca0000000000 */
[-C--:B------:R-:W-:Y:S02]  /*11ab0*/  ISETP.NE.AND P0, PT, R5, R2.reuse, PT ;  /* 0x000000020500720c */ /* 0x080fe40003f05270 */
[----:B------:R-:W-:-:S05]  /*11ac0*/  LOP3.LUT R2, RZ, R2, RZ, 0x33, !PT ;  /* 0x00000002ff027212 */ /* 0x000fca00078e33ff */
[----:B------:R-:W-:-:S05]  /*11ad0*/  IMAD.IADD R2, R3, 0x1, R2 ;  /* 0x0000000103027824 */ /* 0x000fca00078e0202 */
[----:B0-----:R-:W-:Y:S02]  /*11ae0*/  LOP3.LUT R11, R2, 0x1, RZ, 0xc0, !PT ;  /* 0x00000001020b7812 */ /* 0x001fe400078ec0ff */
[----:B-1----:R-:W-:Y:S01]  /*11af0*/  LOP3.LUT R10, R4, 0x1f, RZ, 0xc0, !PT ;  /* 0x0000001f040a7812 */ /* 0x002fe200078ec0ff */
[----:B------:R-:W-:Y:S01]  /*11b00*/  IMAD.MOV.U32 R4, RZ, RZ, R16 ;  /* 0x000000ffff047224 */ /* 0x000fe200078e0010 */
[----:B------:R-:W-:Y:S06]  /*11b10*/  @!P0 BRA `(.L_x_1013) ;  /* 0x0000001000748947 */ /* 0x000fec0003800000 */
[----:B------:R-:W-:Y:S01]  /*11b20*/  BSSY B0, `(.L_x_1013) ;  /* 0x000011c000007945 */ /* 0x000fe20003800000 */
[----:B------:R-:W-:Y:S02]  /*11b30*/  IMAD.IADD R7, R2, 0x1, -R11 ;  /* 0x0000000102077824 */ /* 0x000fe400078e0a0b */
[----:B------:R-:W-:Y:S02]  /*11b40*/  IMAD.MOV.U32 R8, RZ, RZ, 0x1 ;  /* 0x00000001ff087424 */ /* 0x000fe400078e00ff */
[----:B------:R-:W-:-:S07]  /*11b50*/  IMAD.MOV.U32 R4, RZ, RZ, R16 ;  /* 0x000000ffff047224 */ /* 0x000fce00078e0010 */
.L_x_1046:
[----:B------:R-:W-:Y:S01]  /*11b60*/  LOP3.LUT P0, RZ, R17, 0x2, RZ, 0xc0, !PT ;  /* 0x0000000211ff7812 */ /* 0x000fe2000780c0ff */
[----:B------:R-:W-:Y:S01]  /*11b70*/  VIADD R7, R7, 0xfffffffe ;  /* 0xfffffffe07077836 */ /* 0x000fe20000000000 */
[----:B------:R-:W-:Y:S04]  /*11b80*/  BSSY B1, `(.L_x_1014) ;  /* 0x0000088000017945 */ /* 0x000fe80003800000 */
[----:B------:R-:W-:-:S07]  /*11b90*/  ISETP.NE.AND P1, PT, R7, RZ, PT ;  /* 0x000000ff0700720c */ /* 0x000fce0003f25270 */
[----:B------:R-:W-:Y:S06]  /*11ba0*/  @!P0 BRA `(.L_x_1015) ;  /* 0x0000000800148947 */ /* 0x000fec0003800000 */
[----:B------:R-:W-:Y:S01]  /*11bb0*/  LOP3.LUT P0, RZ, R17, 0x1, RZ, 0xc0, !PT ;  /* 0x0000000111ff7812 */ /* 0x000fe2000780c0ff */
[----:B------:R-:W-:-:S12]  /*11bc0*/  IMAD.MOV.U32 R9, RZ, RZ, R6 ;  /* 0x000000ffff097224 */ /* 0x000fd800078e0006 */
[----:B------:R-:W-:Y:S05]  /*11bd0*/  @!P0 BRA `(.L_x_1016) ;  /* 0x0000000000508947 */ /* 0x000fea0003800000 */
[----:B------:R-:W2:Y:S01]  /*11be0*/  LDL R12, [R1] ;  /* 0x00000000010c7983 */ /* 0x000ea20000100800 */
[----:B------:R-:W0:Y:S01]  /*11bf0*/  LDC R5, c[0x0][0x43c] ;  /* 0x00010f00ff057b82 */ /* 0x000e220000000800 */
[----:B------:R-:W-:Y:S01]  /*11c00*/  ULDC.64 UR4, c[0x0][0x428] ;  /* 0x00010a0000047ab9 */ /* 0x000fe20000000a00 */
[----:B------:R-:W-:Y:S01]  /*11c10*/  ULDC.64 UR6, c[0x0][0x208] ;  /* 0x0000820000067ab9 */ /* 0x000fe20000000a00 */
        /* <DEDUP_REMOVED lines=8> */
[----:B------:R-:W-:-:S04]  /*11ca0*/  IMAD.WIDE.U32 R2, R19, UR4, R2 ;  /* 0x0000000413027c25 */ /* 0x000fc8000f8e0002 */
[----:B--2---:R-:W-:-:S04]  /*11cb0*/  IMAD R4, R12, UR4, RZ ;  /* 0x000000040c047c24 */ /* 0x004fc8000f8e02ff */
[----:B------:R-:W-:Y:S01]  /*11cc0*/  IMAD R5, R19, UR5, R4 ;  /* 0x0000000513057c24 */ /* 0x000fe2000f8e0204 */
[----:B------:R-:W-:Y:S02]  /*11cd0*/  ULDC.64 UR4, c[0x0][0x418] ;  /* 0x0001060000047ab9 */ /* 0x000fe40000000a00 */
[----:B------:R-:W-:Y:S01]  /*11ce0*/  LEA R4, P0, R2, UR4, 0x2 ;  /* 0x0000000402047c11 */ /* 0x000fe2000f8010ff */
[----:B------:R-:W-:-:S05]  /*11cf0*/  IMAD.IADD R5, R5, 0x1, R3 ;  /* 0x0000000105057824 */ /* 0x000fca00078e0203 */
[----:B------:R-:W-:-:S05]  /*11d00*/  LEA.HI.X R5, R2, UR5, R5, 0x2, P0 ;  /* 0x0000000502057c11 */ /* 0x000fca00080f1405 */
[----:B------:R0:W5:Y:S02]  /*11d10*/  LDG.E R4, desc[UR6][R4.64] ;  /* 0x0000000604047981 */ /* 0x000164000c1e1900 */
.L_x_1016:
[----:B------:R-:W1:Y:S01]  /*11d20*/  S2R R2, SR_TID.X ;  /* 0x0000000000027919 */ /* 0x000e620000002100 */
[----:B------:R-:W-:Y:S01]  /*11d30*/  BSSY B2, `(.L_x_1017) ;  /* 0x0000006000027945 */ /* 0x000fe20003800000 */
[----:B-1----:R-:W-:Y:S02]  /*11d40*/  LOP3.LUT R3, R2, 0x7f, RZ, 0xc0, !PT ;  /* 0x0000007f02037812 */ /* 0x002fe400078ec0ff */
[----:B------:R-:W-:Y:S02]  /*11d50*/  SHF.L.U32 R2, R8, 0x1f, RZ ;  /* 0x0000001f08027819 */ /* 0x000fe400000006ff */
[----:B------:R-:W-:Y:S02]  /*11d60*/  ISETP.NE.AND P2, PT, R3, RZ, PT ;  /* 0x000000ff0300720c */ /* 0x000fe40003f45270 */
[----:B------:R-:W1:Y:S02]  /*11d70*/  SYNCS.PHASECHK.TRANS64.TRYWAIT P0, [UR38+0x2a848], R2 ;  /* 0x02a84802ff0075a7 */ /* 0x000e640008000166 */
[----:B-1----:R-:W-:Y:S09]  /*11d80*/  @!P0 BRA `(.L_x_1018) ;  /* 0x0000002c00d48947 */ /* 0x002ff20003800000 */
.L_x_1104:
[----:B------:R-:W-:Y:S05]  /*11d90*/  BSYNC B2 ;  /* 0x0000000000027941 */ /* 0x000fea0003800000 */
.L_x_1017:
[----:B------:R-:W-:Y:S04]  /*11da0*/  BSSY B2, `(.L_x_1019) ;  /* 0x0000007000027945 */ /* 0x000fe80003800000 */
[----:B------:R-:W-:Y:S05]  /*11db0*/  @P2 BRA `(.L_x_1020) ;  /* 0x0000000000142947 */ /* 0x000fea0003800000 */
[----:B------:R-:W-:Y:S01]  /*11dc0*/  ISETP.NE.AND P0, PT, R10, RZ, PT ;  /* 0x000000ff0a00720c */ /* 0x000fe20003f05270 */
[----:B-1----:R-:W-:-:S04]  /*11dd0*/  IMAD.MOV.U32 R3, RZ, RZ, 0x9000 ;  /* 0x00009000ff037424 */ /* 0x002fc800078e00ff */
[----:B------:R2:W-:Y:S08]  /*11de0*/  SYNCS.ARRIVE.TRANS64 RZ, [UR38+0x2a838], R3 ;  /* 0x02a83803ffff79a7 */ /* 0x0005f00008000026 */
[----:B--2---:R-:W-:Y:S05]  /*11df0*/  @!P0 BRA `(.L_x_1020) ;  /* 0x0000000000048947 */ /* 0x004fea0003800000 */
[----:B------:R-:W-:Y:S01]  /*11e00*/  BPT.TRAP 0x1 ;  /* 0x000000040000795c */ /* 0x000fe20000300000 */
.L_x_1020:
[----:B------:R-:W-:Y:S05]  /*11e10*/  BSYNC B2 ;  /* 0x0000000000027941 */ /* 0x000fea0003800000 */
.L_x_1019:
[----:B0-----:R-:W-:Y:S01]  /*11e20*/  IMAD.MOV.U32 R5, RZ, RZ, RZ ;  /* 0x000000ffff057224 */ /* 0x001fe200078e00ff */
[----:B------:R-:W-:Y:S01]  /*11e30*/  ULDC.64 UR4, c[0x0][0x198] ;  /* 0x0000660000047ab9 */ /* 0x000fe20000000a00 */
[----:B------:R-:W-:Y:S01]  /*11e40*/  PLOP3.LUT P0, PT, PT, PT, PT, 0x80, 0x0 ;  /* 0x000000000000781c */ /* 0x000fe20003f0f070 */
[----:B------:R-:W-:Y:S01]  /*11e50*/  UIADD3 UR4, UP0, UR4, 0x370, URZ ;  /* 0x0000037004047890 */ /* 0x000fe2000ff1e03f */
[----:B-1----:R-:W-:Y:S01]  /*11e60*/  IMAD R3, R9, 0x60, RZ ;  /* 0x0000006009037824 */ /* 0x002fe200078e02ff */
[----:B------:R-:W-:Y:S01]  /*11e70*/  R2UR UR34, R5 ;  /* 0x00000000052272ca */ /* 0x000fe200000e0000 */
[----:B------:R-:W-:Y:S02]  /*11e80*/  UIADD3 UR32, UR38, 0x21400, URZ ;  /* 0x0002140026207890 */ /* 0x000fe4000fffe03f */
[----:B------:R-:W-:Y:S02]  /*11e90*/  UIADD3 UR33, UR38, 0x2a838, URZ ;  /* 0x0002a83826217890 */ /* 0x000fe4000fffe03f */
[----:B------:R-:W-:Y:S01]  /*11ea0*/  UIADD3.X UR5, URZ, UR5, URZ, UP0, !UPT ;  /* 0x000000053f057290 */ /* 0x000fe200087fe43f */
[----:B------:R-:W-:Y:S01]  /*11eb0*/  UMOV UR6, 0x0 ;  /* 0x0000000000067882 */ /* 0x000fe20000000000 */
[----:B------:R-:W-:-:S10]  /*11ec0*/  UMOV UR7, 0x14f00000 ;  /* 0x14f0000000077882 */ /* 0x000fd40000000000 */
.L_x_1021:
[----:B------:R-:W-:-:S13]  /*11ed0*/  @P0 ELECT P3, URZ, PT ;  /* 0x00000000003f082f */ /* 0x000fda0003860000 */
[----:B-----5:R-:W-:Y:S02]  /*11ee0*/  @P3 R2UR UR37, R4 ;  /* 0x00000000042532ca */ /* 0x020fe400000e0000 */
[----:B------:R-:W-:Y:S02]  /*11ef0*/  @P3 R2UR UR35, R3 ;  /* 0x00000000032332ca */ /* 0x000fe400000e0000 */
[----:B------:R-:W-:Y:S02]  /*11f00*/  @P3 PLOP3.LUT P0, PT, P3, PT, PT, 0x8, 0x0 ;  /* 0x000000000000381c */ /* 0x000fe40001f0e170 */
[----:B------:R-:W-:-:S09]  /*11f10*/  PLOP3.LUT P3, PT, PT, PT, PT, 0x8, 0x0 ;  /* 0x000000000000781c */ /* 0x000fd20003f6e170 */
[----:B------:R0:W-:Y:S02]  /*11f20*/  UTMALDG.4D [UR32], [UR4], desc[UR6] ;  /* 0x00000620040075b4 */ /* 0x0001e40008019000 */
[----:B0-----:R-:W-:Y:S05]  /*11f30*/  @P0 BRA.U.ANY `(.L_x_1021) ;  /* 0xfffffffd00e40947 */ /* 0x001fea000393ffff */
[----:B------:R-:W-:Y:S01]  /*11f40*/  IMAD.MOV.U32 R12, RZ, RZ, 0x40 ;  /* 0x00000040ff0c7424 */ /* 0x000fe200078e00ff */
[----:B------:R-:W-:Y:S01]  /*11f50*/  PLOP3.LUT P0, PT, PT, PT, PT, 0x80, 0x0 ;  /* 0x000000000000781c */ /* 0x000fe20003f0f070 */
[----:B------:R-:W-:Y:S01]  /*11f60*/  UIADD3 UR8, UR38, 0x24400, URZ ;  /* 0x0002440026087890 */ /* 0x000fe2000fffe03f */
[----:B------:R-:W-:Y:S02]  /*11f70*/  UMOV UR6, 0x0 ;  /* 0x0000000000067882 */ /* 0x000fe40000000000 */
[----:B------:R-:W-:Y:S01]  /*11f80*/  R2UR UR10, R12 ;  /* 0x000000000c0a72ca */ /* 0x000fe200000e0000 */
[----:B------:R-:W-:-:S14]  /*11f90*/  UMOV UR7, 0x14f00000 ;  /* 0x14f0000000077882 */ /* 0x000fdc0000000000 */
.L_x_1022:
        /* <DEDUP_REMOVED lines=14> */
.L_x_1023:
        /* <DEDUP_REMOVED lines=12> */
.L_x_1105:
[----:B------:R-:W-:Y:S05]  /*12140*/  BSYNC B2 ;  /* 0x0000000000027941 */ /* 0x000fea0003800000 */
.L_x_1024:
[----:B------:R-:W-:Y:S01]  /*12150*/  BSSY B2, `(.L_x_1026) ;  /* 0x0000009000027945 */ /* 0x000fe20003800000 */
[----:B0-----:R-:W-:Y:S02]  /*12160*/  IMAD.MOV.U32 R2, RZ, RZ, 0x0 ;  /* 0x00000000ff027424 */ /* 0x001fe400078e00ff */
[----:B------:R-:W-:Y:S01]  /*12170*/  IMAD.MOV.U32 R3, RZ, RZ, 0x14f00000 ;  /* 0x14f00000ff037424 */ /* 0x000fe200078e00ff */
[----:B------:R-:W-:Y:S06]  /*12180*/  @P2 BRA `(.L_x_1027) ;  /* 0x0000000000142947 */ /* 0x000fec0003800000 */
[----:B------:R-:W-:Y:S01]  /*12190*/  ISETP.NE.AND P0, PT, R10, RZ, PT ;  /* 0x000000ff0a00720c */ /* 0x000fe20003f05270 */
[----:B------:R-:W-:-:S04]  /*121a0*/  IMAD.MOV.U32 R13, RZ, RZ, 0x6000 ;  /* 0x00006000ff0d7424 */ /* 0x000fc800078e00ff */
[----:B------:R0:W-:Y:S08]  /*121b0*/  SYNCS.ARRIVE.TRANS64 RZ, [UR38+0x2a850], R13 ;  /* 0x02a8500dffff79a7 */ /* 0x0001f00008000026 */
[----:B0-----:R-:W-:Y:S05]  /*121c0*/  @!P0 BRA `(.L_x_1027) ;  /* 0x0000000000048947 */ /* 0x001fea0003800000 */
[----:B------:R-:W-:Y:S01]  /*121d0*/  BPT.TRAP 0x1 ;  /* 0x000000040000795c */ /* 0x000fe20000300000 */
.L_x_1027:
[----:B------:R-:W-:Y:S05]  /*121e0*/  BSYNC B2 ;  /* 0x0000000000027941 */ /* 0x000fea0003800000 */
.L_x_1026:
[----:B------:R-:W-:Y:S01]  /*121f0*/  R2UR UR6, R2 ;  /* 0x00000000020672ca */ /* 0x000fe200000e0000 */
[----:B------:R-:W-:Y:S01]  /*12200*/  ULDC.64 UR4, c[0x0][0x198] ;  /* 0x0000660000047ab9 */ /* 0x000fe20000000a00 */
[----:B------:R-:W-:Y:S01]  /*12210*/  R2UR UR7, R3 ;  /* 0x00000000030772ca */ /* 0x000fe200000e0000 */
[----:B------:R-:W-:Y:S01]  /*12220*/  UIADD3 UR4, UP0, UR4, 0x470, URZ ;  /* 0x0000047004047890 */ /* 0x000fe2000ff1e03f */
[----:B------:R-:W-:Y:S01]  /*12230*/  R2UR UR10, R5 ;  /* 0x00000000050a72ca */ /* 0x000fe200000e0000 */
[----:B------:R-:W-:Y:S01]  /*12240*/  IMAD R5, R18, 0x60, RZ ;  /* 0x0000006012057824 */ /* 0x000fe200078e02ff */
[----:B------:R-:W-:Y:S01]  /*12250*/  PLOP3.LUT P0, PT, PT, PT, PT, 0x80, 0x0 ;  /* 0x000000000000781c */ /* 0x000fe20003f0f070 */
[----:B------:R-:W-:Y:S02]  /*12260*/  UIADD3 UR8, UR38, 0x400, URZ ;  /* 0x0000040026087890 */ /* 0x000fe4000fffe03f */
[----:B------:R-:W-:Y:S02]  /*12270*/  UIADD3 UR9, UR38, 0x2a850, URZ ;  /* 0x0002a85026097890 */ /* 0x000fe4000fffe03f */
[----:B------:R-:W-:-:S12]  /*12280*/  UIADD3.X UR5, URZ, UR5, URZ, UP0, !UPT ;  /* 0x000000053f057290 */ /* 0x000fd800087fe43f */
.L_x_1028:
        /* <DEDUP_REMOVED lines=13> */
.L_x_1029:
        /* <DEDUP_REMOVED lines=10> */
.L_x_1015:
[----:B------:R-:W-:Y:S05]  /*12400*/  BSYNC B1 ;  /* 0x0000000000017941 */ /* 0x000fea0003800000 */
.L_x_1014:
[----:B------:R-:W-:Y:S01]  /*12410*/  LOP3.LUT P0, RZ, R17, 0x2, RZ, 0xc0, !PT ;  /* 0x0000000211ff7812 */ /* 0x000fe2000780c0ff */
[----:B------:R-:W-:Y:S01]  /*12420*/  BSSY B1, `(.L_x_1030) ;  /* 0x0000088000017945 */ /* 0x000fe20003800000 */
[----:B------:R-:W-:-:S11]  /*12430*/  LOP3.LUT R9, R8, 0x1, RZ, 0x3c, !PT ;  /* 0x0000000108097812 */ /* 0x000fd600078e3cff */
[----:B------:R-:W-:Y:S05]  /*12440*/  @!P0 BRA `(.L_x_1031) ;  /* 0x0000000800148947 */ /* 0x000fea0003800000 */
[----:B------:R-:W-:Y:S01]  /*12450*/  LOP3.LUT P0, RZ, R17, 0x1, RZ, 0xc0, !PT ;  /* 0x0000000111ff7812 */ /* 0x000fe2000780c0ff */
[----:B------:R-:W-:-:S12]  /*12460*/  VIADD R12, R6, 0xffffffff ;  /* 0xffffffff060c7836 */ /* 0x000fd80000000000 */
        /* <DEDUP_REMOVED lines=9> */
[----:B------:R-:W-:-:S05]  /*12500*/  @P0 SHF.R.U32.HI R2, RZ, R3, R4 ;  /* 0x00000003ff020219 */ /* 0x000fca0000011604 */
[----:B------:R-:W-:-:S04]  /*12510*/  IMAD.MOV R3, RZ, RZ, -R2 ;  /* 0x000000ffff037224 */ /* 0x000fc800078e0a02 */
[----:B------:R-:W-:Y:S01]  /*12520*/  IMAD R12, R5, R3, R12 ;  /* 0x00000003050c7224 */ /* 0x000fe200078e020c */
[----:B------:R-:W-:-:S03]  /*12530*/  SHF.R.S32.HI R3, RZ, 0x1f, R2 ;  /* 0x0000001fff037819 */ /* 0x000fc60000011402 */
[----:B------:R-:W-:-:S04]  /*12540*/  IMAD.WIDE.U32 R2, R19, UR4, R2 ;  /* 0x0000000413027c25 */ /* 0x000fc8000f8e0002 */
[----:B--2---:R-:W-:-:S04]  /*12550*/  IMAD R4, R13, UR4, RZ ;  /* 0x000000040d047c24 */ /* 0x004fc8000f8e02ff */
[----:B------:R-:W-:Y:S01]  /*12560*/  IMAD R4, R19, UR5, R4 ;  /* 0x0000000513047c24 */ /* 0x000fe2000f8e0204 */
[----:B------:R-:W-:-:S03]  /*12570*/  ULDC.64 UR4, c[0x0][0x418] ;  /* 0x0001060000047ab9 */ /* 0x000fc60000000a00 */
[----:B------:R-:W-:Y:S01]  /*12580*/  IMAD.IADD R3, R4, 0x1, R3 ;  /* 0x0000000104037824 */ /* 0x000fe200078e0203 */
[----:B------:R-:W-:-:S04]  /*12590*/  LEA R4, P0, R2, UR4, 0x2 ;  /* 0x0000000402047c11 */ /* 0x000fc8000f8010ff */
[----:B------:R-:W-:-:S05]  /*125a0*/  LEA.HI.X R5, R2, UR5, R3, 0x2, P0 ;  /* 0x0000000502057c11 */ /* 0x000fca00080f1403 */
[----:B------:R0:W5:Y:S04]  /*125b0*/  LDG.E R4, desc[UR6][R4.64] ;  /* 0x0000000604047981 */ /* 0x000168000c1e1900 */
.L_x_1032:
[----:B------:R-:W1:Y:S01]  /*125c0*/  S2R R2, SR_TID.X ;  /* 0x0000000000027919 */ /* 0x000e620000002100 */
[----:B------:R-:W-:Y:S01]  /*125d0*/  BSSY B2, `(.L_x_1033) ;  /* 0x0000006000027945 */ /* 0x000fe20003800000 */
[----:B-1----:R-:W-:Y:S02]  /*125e0*/  LOP3.LUT R3, R2, 0x7f, RZ, 0xc0, !PT ;  /* 0x0000007f02037812 */ /* 0x002fe400078ec0ff */
[----:B------:R-:W-:Y:S02]  /*125f0*/  SHF.L.U32 R2, R9, 0x1f, RZ ;  /* 0x0000001f09027819 */ /* 0x000fe400000006ff */
[----:B------:R-:W-:Y:S02]  /*12600*/  ISETP.NE.AND P2, PT, R3, RZ, PT ;  /* 0x000000ff0300720c */ /* 0x000fe40003f45270 */
[----:B------:R-:W1:Y:S02]  /*12610*/  SYNCS.PHASECHK.TRANS64.TRYWAIT P0, [UR38+0x2a840], R2 ;  /* 0x02a84002ff0075a7 */ /* 0x000e640008000166 */
[----:B-1----:R-:W-:Y:S09]  /*12620*/  @!P0 BRA `(.L_x_1034) ;  /* 0x0000002400dc8947 */ /* 0x002ff20003800000 */
.L_x_1106:
[----:B------:R-:W-:Y:S05]  /*12630*/  BSYNC B2 ;  /* 0x0000000000027941 */ /* 0x000fea0003800000 */
.L_x_1033:
[----:B------:R-:W-:Y:S04]  /*12640*/  BSSY B2, `(.L_x_1035) ;  /* 0x0000007000027945 */ /* 0x000fe80003800000 */
[----:B------:R-:W-:Y:S05]  /*12650*/  @P2 BRA `(.L_x_1036) ;  /* 0x0000000000142947 */ /* 0x000fea0003800000 */
[----:B------:R-:W-:Y:S01]  /*12660*/  ISETP.NE.AND P0, PT, R10, RZ, PT ;  /* 0x000000ff0a00720c */ /* 0x000fe20003f05270 */
[----:B-1----:R-:W-:-:S04]  /*12670*/  IMAD.MOV.U32 R2, RZ, RZ, 0x9000 ;  /* 0x00009000ff027424 */ /* 0x002fc800078e00ff */
[----:B------:R2:W-:Y:S08]  /*12680*/  SYNCS.ARRIVE.TRANS64 RZ, [UR38+0x2a830], R2 ;  /* 0x02a83002ffff79a7 */ /* 0x0005f00008000026 */
[----:B--2---:R-:W-:Y:S05]  /*12690*/  @!P0 BRA `(.L_x_1036) ;  /* 0x0000000000048947 */ /* 0x004fea0003800000 */
[----:B------:R-:W-:Y:S01]  /*126a0*/  BPT.TRAP 0x1 ;  /* 0x000000040000795c */ /* 0x000fe20000300000 */
.L_x_1036:
[----:B------:R-:W-:Y:S05]  /*126b0*/  BSYNC B2 ;  /* 0x0000000000027941 */ /* 0x000fea0003800000 */
.L_x_1035:
        /* <DEDUP_REMOVED lines=11> */
.L_x_1037:
[----:B------:R-:W-:-:S13]  /*12770*/  @P0 ELECT P3, URZ, PT ;  /* 0x00000000003f082f */ /* 0x000fda0003860000 */
[----:B-----5:R-:W-:Y:S01]  /*12780*/  @P3 R2UR UR13, R4 ;  /* 0x00000000040d32ca */ /* 0x020fe200000e0000 */
[----:B------:R-:W-:Y:S01]  /*12790*/  UMOV UR12, UR36 ;  /* 0x00000024000c7c82 */ /* 0x000fe20008000000 */
        /* <DEDUP_REMOVED lines=11> */
.L_x_1038:
        /* <DEDUP_REMOVED lines=13> */
.L_x_1039:
        /* <DEDUP_REMOVED lines=12> */
.L_x_1107:
[----:B------:R-:W-:Y:S05]  /*129e0*/  BSYNC B2 ;  /* 0x0000000000027941 */ /* 0x000fea0003800000 */
.L_x_1040:
        /* <DEDUP_REMOVED lines=9> */
.L_x_1043:
[----:B------:R-:W-:Y:S05]  /*12a80*/  BSYNC B2 ;  /* 0x0000000000027941 */ /* 0x000fea0003800000 */
.L_x_1042:
        /* <DEDUP_REMOVED lines=10> */
.L_x_1044:
        /* <DEDUP_REMOVED lines=13> */
.L_x_1045:
        /* <DEDUP_REMOVED lines=10> */
.L_x_1031:
[----:B------:R-:W-:Y:S05]  /*12ca0*/  BSYNC B1 ;  /* 0x0000000000017941 */ /* 0x000fea0003800000 */
.L_x_1030:
[----:B------:R-:W-:Y:S02]  /*12cb0*/  VIADD R6, R6, 0xfffffffe ;  /* 0xfffffffe06067836 */ /* 0x000fe40000000000 */
[----:B------:R-:W-:Y:S01]  /*12cc0*/  IMAD.MOV.U32 R8, RZ, RZ, R9 ;  /* 0x000000ffff087224 */ /* 0x000fe200078e0009 */
[----:B------:R-:W-:Y:S06]  /*12cd0*/  @P1 BRA `(.L_x_1046) ;  /* 0xffffffec00a01947 */ /* 0x000fec000383ffff */
[----:B------:R-:W-:Y:S05]  /*12ce0*/  BSYNC B0 ;  /* 0x0000000000007941 */ /* 0x000fea0003800000 */
.L_x_1013:
[----:B------:R-:W-:Y:S01]  /*12cf0*/  ISETP.NE.AND P0, PT, R11, RZ, PT ;  /* 0x000000ff0b00720c */ /* 0x000fe20003f05270 */
[----:B------:R-:W-:-:S12]  /*12d00*/  BSSY B0, `(.L_x_1012) ;  /* 0x0000089000007945 */ /* 0x000fd80003800000 */
[----:B------:R-:W-:Y:S05]  /*12d10*/  @!P0 BRA `(.L_x_1047) ;  /* 0x00000008001c8947 */ /* 0x000fea0003800000 */
[----:B------:R-:W-:Y:S01]  /*12d20*/  LOP3.LUT P1, RZ, R17, 0x2, RZ, 0xc0, !PT ;  /* 0x0000000211ff7812 */ /* 0x000fe2000782c0ff */
[----:B------:R-:W-:-:S12]  /*12d30*/  IMAD.MOV.U32 R0, RZ, RZ, 0x1 ;  /* 0x00000001ff007424 */ /* 0x000fd800078e00ff */
[----:B------:R-:W-:Y:S05]  /*12d40*/  @!P1 BRA `(.L_x_1047) ;  /* 0x0000000800109947 */ /* 0x000fea0003800000 */
[----:B------:R-:W-:-:S13]  /*12d50*/  LOP3.LUT P1, RZ, R17, 0x1, RZ, 0xc0, !PT ;  /* 0x0000000111ff7812 */ /* 0x000fda000782c0ff */
[----:B------:R-:W-:Y:S05]  /*12d60*/  @!P1 BRA `(.L_x_1048) ;  /* 0x0000000000549947 */ /* 0x000fea0003800000 */
[----:B------:R-:W2:Y:S01]  /*12d70*/  LDL.LU R5, [R1] ;  /* 0x0000000001057983 */ /* 0x000ea20000300800 */
[----:B------:R-:W0:Y:S01]  /*12d80*/  LDC R8, c[0x0][0x43c] ;  /* 0x00010f00ff087b82 */ /* 0x000e220000000800 */
[----:B------:R-:W-:Y:S01]  /*12d90*/  IMAD.MOV.U32 R7, RZ, RZ, R6 ;  /* 0x000000ffff077224 */ /* 0x000fe200078e0006 */
[----:B------:R-:W-:Y:S01]  /*12da0*/  ULDC.64 UR4, c[0x0][0x428] ;  /* 0x00010a0000047ab9 */ /* 0x000fe20000000a00 */
[----:B------:R-:W-:Y:S01]  /*12db0*/  ULDC.64 UR6, c[0x0][0x208] ;  /* 0x0000820000067ab9 */ /* 0x000fe20000000a00 */
[----:B0-----:R-:W-:-:S13]  /*12dc0*/  ISETP.NE.AND P0, PT, R8, 0x1, PT ;  /* 0x000000010800780c */ /* 0x001fda0003f05270 */
[----:B------:R-:W0:Y:S02]  /*12dd0*/  @P0 LDC.64 R2, c[0x0][0x440] ;  /* 0x00011000ff020b82 */ /* 0x000e240000000a00 */
[----:B0-----:R-:W-:-:S05]  /*12de0*/  @P0 IMAD.HI.U32 R2, R6, R2, RZ ;  /* 0x0000000206020227 */ /* 0x001fca00078e00ff */
[----:B------:R-:W-:-:S04]  /*12df0*/  @P0 SHF.R.U32.HI R7, RZ, R3, R2 ;  /* 0x00000003ff070219 */ /* 0x000fc80000011602 */
[----:B------:R-:W-:Y:S01]  /*12e00*/  SHF.R.S32.HI R3, RZ, 0x1f, R7 ;  /* 0x0000001fff037819 */ /* 0x000fe20000011407 */
[----:B--2---:R-:W-:-:S04]  /*12e10*/  IMAD R2, R5, UR4, RZ ;  /* 0x0000000405027c24 */ /* 0x004fc8000f8e02ff */
[----:B------:R-:W-:Y:S02]  /*12e20*/  IMAD R5, R19, UR5, R2 ;  /* 0x0000000513057c24 */ /* 0x000fe4000f8e0202 */
[----:B------:R-:W-:-:S04]  /*12e30*/  IMAD.MOV.U32 R2, RZ, RZ, R7 ;  /* 0x000000ffff027224 */ /* 0x000fc800078e0007 */
[----:B------:R-:W-:Y:S01]  /*12e40*/  IMAD.WIDE.U32 R2, R19, UR4, R2 ;  /* 0x0000000413027c25 */ /* 0x000fe2000f8e0002 */
[----:B------:R-:W-:-:S03]  /*12e50*/  ULDC.64 UR4, c[0x0][0x418] ;  /* 0x0001060000047ab9 */ /* 0x000fc60000000a00 */
[----:B------:R-:W-:Y:S01]  /*12e60*/  IMAD.IADD R3, R5, 0x1, R3 ;  /* 0x0000000105037824 */ /* 0x000fe200078e0203 */
[----:B------:R-:W-:-:S04]  /*12e70*/  LEA R4, P0, R2, UR4, 0x2 ;  /* 0x0000000402047c11 */ /* 0x000fc8000f8010ff */
[----:B------:R-:W-:-:S05]  /*12e80*/  LEA.HI.X R5, R2, UR5, R3, 0x2, P0 ;  /* 0x0000000502057c11 */ /* 0x000fca00080f1403 */
[----:B------:R0:W5:Y:S01]  /*12e90*/  LDG.E R4, desc[UR6][R4.64] ;  /* 0x0000000604047981 */ /* 0x000162000c1e1900 */
[----:B------:R-:W-:-:S04]  /*12ea0*/  IMAD.MOV R3, RZ, RZ, -R7 ;  /* 0x000000ffff037224 */ /* 0x000fc800078e0a07 */
[----:B------:R-:W-:-:S07]  /*12eb0*/  IMAD R6, R8, R3, R6 ;  /* 0x0000000308067224 */ /* 0x000fce00078e0206 */
.L_x_1048:
[----:B------:R-:W1:Y:S01]  /*12ec0*/  S2R R2, SR_TID.X ;  /* 0x0000000000027919 */ /* 0x000e620000002100 */
[----:B------:R-:W-:Y:S01]  /*12ed0*/  BSSY B1, `(.L_x_1049) ;  /* 0x0000006000017945 */ /* 0x000fe20003800000 */
[----:B-1----:R-:W-:Y:S02]  /*12ee0*/  LOP3.LUT R3, R2, 0x7f, RZ, 0xc0, !PT ;  /* 0x0000007f02037812 */ /* 0x002fe400078ec0ff */
[----:B------:R-:W-:Y:S02]  /*12ef0*/  SHF.L.U32 R2, R9, 0x1f, RZ ;  /* 0x0000001f09027819 */ /* 0x000fe400000006ff */
[----:B------:R-:W-:Y:S02]  /*12f00*/  ISETP.NE.AND P1, PT, R3, RZ, PT ;  /* 0x000000ff0300720c */ /* 0x000fe40003f25270 */
[----:B------:R-:W1:Y:S02]  /*12f10*/  SYNCS.PHASECHK.TRANS64.TRYWAIT P0, [UR38+0x2a848], R2 ;  /* 0x02a84802ff0075a7 */ /* 0x000e640008000166 */
[----:B-1----:R-:W-:Y:S09]  /*12f20*/  @!P0 BRA `(.L_x_1050) ;  /* 0x0000001c00cc8947 */ /* 0x002ff20003800000 */
.L_x_1108:
[----:B------:R-:W-:Y:S05]  /*12f30*/  BSYNC B1 ;  /* 0x0000000000017941 */ /* 0x000fea0003800000 */
.L_x_1049:
[----:B------:R-:W-:Y:S04]  /*12f40*/  BSSY B1, `(.L_x_1051) ;  /* 0x0000007000017945 */ /* 0x000fe80003800000 */
[----:B------:R-:W-:Y:S05]  /*12f50*/  @P1 BRA `(.L_x_1052) ;  /* 0x0000000000141947 */ /* 0x000fea0003800000 */
[----:B------:R-:W-:Y:S01]  /*12f60*/  ISETP.NE.AND P0, PT, R10, RZ, PT ;  /* 0x000000ff0a00720c */ /* 0x000fe20003f05270 */
[----:B-1----:R-:W-:-:S04]  /*12f70*/  IMAD.MOV.U32 R3, RZ, RZ, 0x9000 ;  /* 0x00009000ff037424 */ /* 0x002fc800078e00ff */
[----:B------:R2:W-:Y:S08]  /*12f80*/  SYNCS.ARRIVE.TRANS64 RZ, [UR38+0x2a838], R3 ;  /* 0x02a83803ffff79a7 */ /* 0x0005f00008000026 */
[----:B--2---:R-:W-:Y:S05]  /*12f90*/  @!P0 BRA `(.L_x_1052) ;  /* 0x0000000000048947 */ /* 0x004fea0003800000 */
[----:B------:R-:W-:Y:S01]  /*12fa0*/  BPT.TRAP 0x1 ;  /* 0x000000040000795c */ /* 0x000fe20000300000 */
.L_x_1052:
[----:B------:R-:W-:Y:S05]  /*12fb0*/  BSYNC B1 ;  /* 0x0000000000017941 */ /* 0x000fea0003800000 */
.L_x_1051:
        /* <DEDUP_REMOVED lines=11> */
.L_x_1053:
        /* <DEDUP_REMOVED lines=14> */
.L_x_1054:
        /* <DEDUP_REMOVED lines=13> */
.L_x_1055:
        /* <DEDUP_REMOVED lines=8> */
[----:B------:R-:W0:Y:S01]  /*132a0*/  SYNCS.PHASECHK.TRANS64.TRYWAIT P0, [UR38+0x2a860], R2 ;  /* 0x02a86002ff0075a7 */ /* 0x000e220008000166 */
[----:B------:R-:W-:Y:S04]  /*132b0*/  BSSY B1, `(.L_x_1056) ;  /* 0x0000002000017945 */ /* 0x000fe80003800000 */
[----:B0-----:R-:W-:Y:S05]  /*132c0*/  @!P0 BRA `(.L_x_1057) ;  /* 0x0000001800fc8947 */ /* 0x001fea0003800000 */
.L_x_1109:
[----:B------:R-:W-:Y:S05]  /*132d0*/  BSYNC B1 ;  /* 0x0000000000017941 */ /* 0x000fea0003800000 */
.L_x_1056:
        /* <DEDUP_REMOVED lines=9> */
.L_x_1059:
[----:B------:R-:W-:Y:S05]  /*13370*/  BSYNC B1 ;  /* 0x0000000000017941 */ /* 0x000fea0003800000 */
.L_x_1058:
        /* <DEDUP_REMOVED lines=10> */
.L_x_1060:
        /* <DEDUP_REMOVED lines=13> */
.L_x_1061:
        /* <DEDUP_REMOVED lines=10> */
.L_x_1047:
[----:B------:R-:W-:Y:S05]  /*13590*/  BSYNC B0 ;  /* 0x0000000000007941 */ /* 0x000fea0003800000 */
.L_x_1012:
[----:B------:R-:W-:Y:S01]  /*135a0*/  LOP3.LUT P0, RZ, R17, 0x2, RZ, 0xc0, !PT ;  /* 0x0000000211ff7812 */ /* 0x000fe2000780c0ff */
[----:B------:R-:W-:-:S12]  /*135b0*/  BSSY B0, `(.L_x_1062) ;  /* 0x0000036000007945 */ /* 0x000fd80003800000 */
[----:B------:R-:W-:Y:S05]  /*135c0*/  @!P0 BRA `(.L_x_1063) ;  /* 0x0000000000d08947 */ /* 0x000fea0003800000 */
[----:B------:R-:W1:Y:S01]  /*135d0*/  S2R R2, SR_TID.X ;  /* 0x0000000000027919 */ /* 0x000e620000002100 */
[----:B------:R-:W-:Y:S01]  /*135e0*/  LEA R3, R0, UR38, 0x3 ;  /* 0x0000002600037c11 */ /* 0x000fe2000f8e18ff */
[----:B------:R-:W-:Y:S01]  /*135f0*/  BSSY B1, `(.L_x_1064) ;  /* 0x0000006000017945 */ /* 0x000fe20003800000 */
[----:B-1----:R-:W-:Y:S02]  /*13600*/  LOP3.LUT R4, R2, 0x7f, RZ, 0xc0, !PT ;  /* 0x0000007f02047812 */ /* 0x002fe400078ec0ff */
[----:B------:R-:W-:Y:S02]  /*13610*/  SHF.L.U32 R2, R9, 0x1f, RZ ;  /* 0x0000001f09027819 */ /* 0x000fe400000006ff */
[----:B------:R-:W-:Y:S02]  /*13620*/  ISETP.NE.AND P1, PT, R4, RZ, PT ;  /* 0x000000ff0400720c */ /* 0x000fe40003f25270 */
[----:B------:R-:W1:Y:S02]  /*13630*/  SYNCS.PHASECHK.TRANS64.TRYWAIT P0, [R3+URZ+0x2a860], R2 ;  /* 0x02a86002030075a7 */ /* 0x000e64000800017f */
[----:B-1----:R-:W-:Y:S09]  /*13640*/  @!P0 BRA `(.L_x_1065) ;  /* 0x0000001800348947 */ /* 0x002ff20003800000 */
.L_x_1110:
[----:B------:R-:W-:Y:S05]  /*13650*/  BSYNC B1 ;  /* 0x0000000000017941 */ /* 0x000fea0003800000 */
.L_x_1064:
        /* <DEDUP_REMOVED lines=8> */
.L_x_1067:
[----:B------:R-:W-:Y:S05]  /*136e0*/  BSYNC B1 ;  /* 0x0000000000017941 */ /* 0x000fea0003800000 */
.L_x_1066:
[----:B------:R-:W-:Y:S01]  /*136f0*/  R2UR UR4, R0 ;  /* 0x00000000000472ca */ /* 0x000fe200000e0000 */
[----:B------:R-:W-:Y:S01]  /*13700*/  ULDC.64 UR6, c[0x0][0x198] ;  /* 0x0000660000067ab9 */ /* 0x000fe20000000a00 */
[----:B------:R-:W-:Y:S01]  /*13710*/  R2UR UR9, R3 ;  /* 0x00000000030972ca */ /* 0x000fe200000e0000 */
[----:B------:R-:W-:Y:S01]  /*13720*/  UIADD3 UR6, UP0, UR6, 0x470, URZ ;  /* 0x0000047006067890 */ /* 0x000fe2000ff1e03f */
[----:B------:R-:W-:Y:S01]  /*13730*/  PLOP3.LUT P0, PT, PT, PT, PT, 0x80, 0x0 ;  /* 0x000000000000781c */ /* 0x000fe20003f0f070 */
[----:B------:R-:W-:Y:S01]  /*13740*/  IMAD R18, R18, 0x60, RZ ;  /* 0x0000006012127824 */ /* 0x000fe200078e02ff */
[----:B------:R-:W-:Y:S01]  /*13750*/  UMOV UR14, 0x0 ;  /* 0x00000000000e7882 */ /* 0x000fe20000000000 */
[----:B------:R-:W-:Y:S01]  /*13760*/  UIADD3.X UR7, URZ, UR7, URZ, UP0, !UPT ;  /* 0x000000073f077290 */ /* 0x000fe200087fe43f */
[----:B------:R-:W-:Y:S01]  /*13770*/  UMOV UR15, 0x14f00000 ;  /* 0x14f00000000f7882 */ /* 0x000fe20000000000 */
[----:B------:R-:W-:-:S04]  /*13780*/  UMOV UR10, URZ ;  /* 0x0000003f000a7c82 */ /* 0x000fc80008000000 */
[----:B------:R-:W-:Y:S02]  /*13790*/  UIMAD UR4, UR4, 0x6000, UR38 ;  /* 0x00006000040478a4 */ /* 0x000fe4000f8e0226 */
[----:B------:R-:W-:Y:S02]  /*137a0*/  UIADD3 UR9, UR9, 0x2a850, URZ ;  /* 0x0002a85009097890 */ /* 0x000fe4000fffe03f */
[----:B------:R-:W-:-:S12]  /*137b0*/  UIADD3 UR8, UR4, 0x400, URZ ;  /* 0x0000040004087890 */ /* 0x000fd8000fffe03f */
.L_x_1068:
        /* <DEDUP_REMOVED lines=13> */
.L_x_1069:
        /* <DEDUP_REMOVED lines=8> */
.L_x_1063:
[----:B------:R-:W-:Y:S05]  /*13910*/  BSYNC B0 ;  /* 0x0000000000007941 */ /* 0x000fea0003800000 */
.L_x_1062:
[----:B------:R-:W-:Y:S02]  /*13920*/  VIADD R0, R0, 0x1 ;  /* 0x0000000100007836 */ /* 0x000fe40000000000 */
[----:B-1----:R-:W-:-:S03]  /*13930*/  IMAD.MOV.U32 R3, RZ, RZ, RZ ;  /* 0x000000ffff037224 */ /* 0x002fc600078e00ff */
[----:B------:R-:W-:-:S04]  /*13940*/  ISETP.NE.AND P0, PT, R0, 0x2, PT ;  /* 0x000000020000780c */ /* 0x000fc80003f05270 */
[----:B------:R-:W-:Y:S02]  /*13950*/  SEL R2, RZ, 0x1, P0 ;  /* 0x00000001ff027807 */ /* 0x000fe40000000000 */
[----:B------:R-:W-:Y:S02]  /*13960*/  SEL R0, R0, RZ, P0 ;  /* 0x000000ff00007207 */ /* 0x000fe40000000000 */
[----:B------:R-:W-:-:S07]  /*13970*/  LOP3.LUT R9, R9, R2, RZ, 0x3c, !PT ;  /* 0x0000000209097212 */ /* 0x000fce00078e3cff */
.L_x_990:
[----:B0-----:R-:W0:Y:S01]  /*13980*/  S2R R5, SR_CgaCtaId ;  /* 0x0000000000057919 */ /* 0x001e220000008800 */
[----:B------:R-:W-:Y:S02]  /*13990*/  MOV R2, 0x400 ;  /* 0x0000040000027802 */ /* 0x000fe40000000f00 */
[----:B------:R-:W-:Y:S02]  /*139a0*/  SHF.L.U32 R3, R3, 0x1f, RZ ;  /* 0x0000001f03037819 */ /* 0x000fe400000006ff */
[----:B0-----:R-:W-:-:S04]  /*139b0*/  LEA R2, R5, R2, 0x18 ;  /* 0x0000000205027211 */ /* 0x001fc800078ec0ff */
[----:B------:R-:W0:Y:S02]  /*139c0*/  SYNCS.PHASECHK.TRANS64.TRYWAIT P0, [R2+URZ+0x2a820], R3 ;  /* 0x02a82003020075a7 */ /* 0x000e24000800017f */
[----:B0-----:R-:W-:Y:S05]  /*139d0*/  @!P0 BRA `(.L_x_1070) ;  /* 0x0000001400648947 */ /* 0x001fea0003800000 */
.L_x_1111:
[----:B------:R-:W-:-:S03]  /*139e0*/  UMOV UR4, 0xffffffff ;  /* 0xffffffff00047882 */ /* 0x000fc60000000000 */
[----:B------:R-:W-:Y:S05]  /*139f0*/  BRA.DIV UR4, `(.L_x_1071) ;  /* 0x0000001604707947 */ /* 0x000fea000b800000 */
[----:B0-----:R-:W0:Y:S02]  /*13a00*/  S2R R3, SR_TID.X ;  /* 0x0000000000037919 */ /* 0x001e240000002100 */
[----:B0-----:R-:W-:-:S04]  /*13a10*/  SHF.R.U32.HI R3, RZ, 0x5, R3 ;  /* 0x00000005ff037819 */ /* 0x001fc80000011603 */
[----:B------:R-:W-:-:S05]  /*13a20*/  LOP3.LUT R3, R3, 0x3, RZ, 0xc0, !PT ;  /* 0x0000000303037812 */ /* 0x000fca00078ec0ff */
[----:B------:R0:W1:Y:S02]  /*13a30*/  SHFL.IDX PT, R14, R3, RZ, 0x1f ;  /* 0x00001fff030e7589 */ /* 0x00006400000e0000 */
.L_x_1114:
[----:B-1----:R-:W-:-:S13]  /*13a40*/  ISETP.NE.AND P0, PT, R14, RZ, PT ;  /* 0x000000ff0e00720c */ /* 0x002fda0003f05270 */
[----:B------:R-:W-:Y:S05]  /*13a50*/  @P0 BRA `(.L_x_906) ;  /* 0x0000000000880947 */ /* 0x000fea0003800000 */
[----:B------:R-:W-:-:S03]  /*13a60*/  UMOV UR4, 0xffffffff ;  /* 0xffffffff00047882 */ /* 0x000fc60000000000 */
[----:B------:R-:W-:Y:S05]  /*13a70*/  BRA.DIV UR4, `(.L_x_1072) ;  /* 0x0000001604847947 */ /* 0x000fea000b800000 */
[----:B------:R-:W-:-:S13]  /*13a80*/  ELECT P6, URZ, PT ;  /* 0x00000000003f782f */ /* 0x000fda00038c0000 */
.L_x_1117:
[----:B------:R-:W-:Y:S05]  /*13a90*/  @!P6 BRA `(.L_x_906) ;  /* 0x000000000078e947 */ /* 0x000fea0003800000 */
[----:B0-----:R-:W2:Y:S02]  /*13aa0*/  LDL.LU R3, [R1+0x14] ;  /* 0x0000140001037983 */ /* 0x001ea40000300800 */
[----:B--2---:R-:W-:-:S04]  /*13ab0*/  LOP3.LUT R3, R3, 0x2, RZ, 0xfc, !PT ;  /* 0x0000000203037812 */ /* 0x004fc800078efcff */
[----:B------:R-:W-:-:S13]  /*13ac0*/  ISETP.NE.AND P2, PT, R3, 0x3, PT ;  /* 0x000000030300780c */ /* 0x000fda0003f45270 */
[----:B------:R-:W-:Y:S05]  /*13ad0*/  @!P2 BRA `(.L_x_1073) ;  /* 0x000000000004a947 */ /* 0x000fea0003800000 */
[----:B------:R-:W-:Y:S01]  /*13ae0*/  BPT.TRAP 0x1 ;  /* 0x000000040000795c */ /* 0x000fe20000300000 */
.L_x_1073:
[----:B------:R-:W-:Y:S01]  /*13af0*/  VIADD R7, R2, 0x2a840 ;  /* 0x0002a84002077836 */ /* 0x000fe20000000000 */
[----:B------:R-:W-:Y:S01]  /*13b00*/  SHF.L.U32 R5, R9, 0x1f, RZ ;  /* 0x0000001f09057819 */ /* 0x000fe200000006ff */
[C---:B------:R-:W-:Y:S02]  /*13b10*/  VIADD R3, R0.reuse, 0x1 ;  /* 0x0000000100037836 */ /* 0x040fe40000000000 */
[----:B------:R-:W-:-:S03]  /*13b20*/  IMAD R6, R0, 0x8, R7 ;  /* 0x0000000800067824 */ /* 0x000fc600078e0207 */
[C---:B------:R-:W-:Y:S01]  /*13b30*/  ISETP.NE.AND P1, PT, R3.reuse, 0x2, PT ;  /* 0x000000020300780c */ /* 0x040fe20003f25270 */
[----:B------:R-:W0:Y:S03]  /*13b40*/  SYNCS.PHASECHK.TRANS64.TRYWAIT P0, [R6+URZ], R5 ;  /* 0x00000005060075a7 */ /* 0x000e26000800017f */
[----:B------:R-:W-:Y:S02]  /*13b50*/  SEL R4, RZ, 0x1, P1 ;  /* 0x00000001ff047807 */ /* 0x000fe40000800000 */
[----:B------:R-:W-:Y:S02]  /*13b60*/  SEL R8, R3, RZ, P1 ;  /* 0x000000ff03087207 */ /* 0x000fe40000800000 */
[----:B------:R-:W-:-:S03]  /*13b70*/  LOP3.LUT R4, R9, R4, RZ, 0x3c, !PT ;  /* 0x0000000409047212 */ /* 0x000fc600078e3cff */
[----:B------:R-:W-:Y:S01]  /*13b80*/  IMAD R3, R8, 0x8, R7 ;  /* 0x0000000808037824 */ /* 0x000fe200078e0207 */
[----:B------:R-:W-:Y:S01]  /*13b90*/  SHF.L.U32 R4, R4, 0x1f, RZ ;  /* 0x0000001f04047819 */ /* 0x000fe200000006ff */
[----:B0-----:R-:W-:Y:S06]  /*13ba0*/  @!P0 BRA `(.L_x_1074) ;  /* 0x0000001400588947 */ /* 0x001fec0003800000 */
.L_x_1118:
[----:B------:R-:W1:Y:S02]  /*13bb0*/  SYNCS.PHASECHK.TRANS64.TRYWAIT P0, [R3+URZ], R4 ;  /* 0x00000004030075a7 */ /* 0x000e64000800017f */
[----:B-1----:R-:W-:Y:S05]  /*13bc0*/  @!P0 BRA `(.L_x_1075) ;  /* 0x0000001400648947 */ /* 0x002fea0003800000 */
.L_x_1119:
[----:B------:R-:W-:Y:S05]  /*13bd0*/  @!P2 BRA `(.L_x_1076) ;  /* 0x000000000004a947 */ /* 0x000fea0003800000 */
[----:B------:R-:W-:Y:S01]  /*13be0*/  BPT.TRAP 0x1 ;  /* 0x000000040000795c */ /* 0x000fe20000300000 */
.L_x_1076:
[----:B-1----:R-:W-:-:S04]  /*13bf0*/  VIADD R3, R2, 0x2a860 ;  /* 0x0002a86002037836 */ /* 0x002fc80000000000 */
[----:B------:R-:W-:-:S04]  /*13c00*/  IMAD R0, R0, 0x8, R3 ;  /* 0x0000000800007824 */ /* 0x000fc800078e0203 */
[----:B------:R-:W1:Y:S02]  /*13c10*/  SYNCS.PHASECHK.TRANS64.TRYWAIT P0, [R0+URZ], R5 ;  /* 0x00000005000075a7 */ /* 0x000e64000800017f */
[----:B-1----:R-:W-:Y:S05]  /*13c20*/  @!P0 BRA `(.L_x_1077) ;  /* 0x0000001400608947 */ /* 0x002fea0003800000 */
.L_x_1120:
[----:B------:R-:W-:-:S07]  /*13c30*/  IMAD R3, R8, 0x8, R3 ;  /* 0x0000000808037824 */ /* 0x000fce00078e0203 */
.L_x_1078:
[----:B--2---:R2:W3:Y:S02]  /*13c40*/  SYNCS.PHASECHK.TRANS64.TRYWAIT P0, [R3+URZ], R4 ;  /* 0x00000004030075a7 */ /* 0x0044e4000800017f */
[----:B---3--:R-:W-:Y:S05]  /*13c50*/  @!P0 NANOSLEEP.SYNCS 0x989680 ;  /* 0x009896800000895d */ /* 0x008fea0003900000 */
[----:B------:R-:W3:Y:S02]  /*13c60*/  @!P0 SYNCS.PHASECHK.TRANS64 P0, [R3+URZ], R4 ;  /* 0x00000004030085a7 */ /* 0x000ee4000800007f */
[----:B---3--:R-:W-:Y:S05]  /*13c70*/  @!P0 BRA `(.L_x_1078) ;  /* 0xfffffffc00f08947 */ /* 0x008fea000383ffff */
.L_x_906:
[----:B------:R-:W-:Y:S05]  /*13c80*/  BSYNC B6 ;  /* 0x0000000000067941 */ /* 0x000fea0003800000 */
.L_x_903:
[----:B------:R-:W-:Y:S05]  /*13c90*/  EXIT ;  /* 0x000000000000794d */ /* 0x000fea0003800000 */
.L_x_916:
[----:B0-----:R-:W-:-:S04]  /*13ca0*/  IMAD.U32 R3, RZ, RZ, UR57 ;  /* 0x00000039ff037e24 */ /* 0x001fc8000f8e00ff */
[----:B------:R0:W1:Y:S03]  /*13cb0*/  SYNCS.PHASECHK.TRANS64.TRYWAIT P1, [R3+URZ+0x2a800], R2 ;  /* 0x02a80002030075a7 */ /* 0x000066000802017f */
[----:B-1----:R-:W-:Y:S05]  /*13cc0*/  @!P1 NANOSLEEP.SYNCS 0x989680 ;  /* 0x009896800000995d */ /* 0x002fea0003900000 */
[----:B------:R-:W1:Y:S02]  /*13cd0*/  @!P1 SYNCS.PHASECHK.TRANS64 P1, [R3+URZ+0x2a800], R2 ;  /* 0x02a80002030095a7 */ /* 0x000e64000802007f */
[----:B-1----:R-:W-:Y:S05]  /*13ce0*/  @!P1 BRA `(.L_x_916) ;  /* 0xfffffffc00ec9947 */ /* 0x002fea000383ffff */
[----:B------:R-:W-:Y:S05]  /*13cf0*/  BRA `(.L_x_1079) ;  /* 0xfffffed8006c7947 */ /* 0x000fea000383ffff */
.L_x_920:
[----:B0-----:R-:W-:-:S04]  /*13d00*/  IMAD.U32 R3, RZ, RZ, UR57 ;  /* 0x00000039ff037e24 */ /* 0x001fc8000f8e00ff */
[----:B------:R0:W2:Y:S03]  /*13d10*/  SYNCS.PHASECHK.TRANS64.TRYWAIT P2, [R3+URZ+0x2a830], R2 ;  /* 0x02a83002030075a7 */ /* 0x0000a6000804017f */
[----:B--2---:R-:W-:Y:S05]  /*13d20*/  @!P2 NANOSLEEP.SYNCS 0x989680 ;  /* 0x009896800000a95d */ /* 0x004fea0003900000 */
[----:B------:R-:W2:Y:S02]  /*13d30*/  @!P2 SYNCS.PHASECHK.TRANS64 P2, [R3+URZ+0x2a830], R2 ;  /* 0x02a830020300a5a7 */ /* 0x000ea4000804007f */
[----:B--2---:R-:W-:Y:S05]  /*13d40*/  @!P2 BRA `(.L_x_920) ;  /* 0xfffffffc00eca947 */ /* 0x004fea000383ffff */
[----:B------:R-:W-:Y:S05]  /*13d50*/  BRA `(.L_x_919) ;  /* 0xfffffed800887947 */ /* 0x000fea000383ffff */
.L_x_936:
[----:B-1----:R-:W-:-:S04]  /*13d60*/  IMAD.U32 R22, RZ, RZ, UR59 ;  /* 0x0000003bff167e24 */ /* 0x002fc8000f8e00ff */
[----:B------:R1:W2:Y:S03]  /*13d70*/  SYNCS.PHASECHK.TRANS64.TRYWAIT P2, [R22+URZ+0x2a830], R13 ;  /* 0x02a8300d160075a7 */ /* 0x0002a6000804017f */
[----:B--2---:R-:W-:Y:S05]  /*13d80*/  @!P2 NANOSLEEP.SYNCS 0x989680 ;  /* 0x009896800000a95d */ /* 0x004fea0003900000 */
[----:B------:R-:W2:Y:S02]  /*13d90*/  @!P2 SYNCS.PHASECHK.TRANS64 P2, [R22+URZ+0x2a830], R13 ;  /* 0x02a8300d1600a5a7 */ /* 0x000ea4000804007f */
[----:B--2---:R-:W-:Y:S05]  /*13da0*/  @!P2 BRA `(.L_x_936) ;  /* 0xfffffffc00eca947 */ /* 0x004fea000383ffff */
[----:B------:R-:W-:Y:S05]  /*13db0*/  BRA `(.L_x_935) ;  /* 0xffffff0c002c7947 */ /* 0x000fea000383ffff */
.L_x_940:
[----:B01----:R-:W-:-:S04]  /*13dc0*/  IMAD.U32 R13, RZ, RZ, UR11 ;  /* 0x0000000bff0d7e24 */ /* 0x003fc8000f8e00ff */
[----:B------:R0:W1:Y:S03]  /*13dd0*/  SYNCS.PHASECHK.TRANS64.TRYWAIT P2, [R13+URZ+0x2a850], R0 ;  /* 0x02a850000d0075a7 */ /* 0x000066000804017f */
[----:B-1----:R-:W-:Y:S05]  /*13de0*/  @!P2 NANOSLEEP.SYNCS 0x989680 ;  /* 0x009896800000a95d */ /* 0x002fea0003900000 */
[----:B------:R-:W1:Y:S02]  /*13df0*/  @!P2 SYNCS.PHASECHK.TRANS64 P2, [R13+URZ+0x2a850], R0 ;  /* 0x02a850000d00a5a7 */ /* 0x000e64000804007f */
[----:B-1----:R-:W-:Y:S05]  /*13e00*/  @!P2 BRA `(.L_x_940) ;  /* 0xfffffffc00eca947 */ /* 0x002fea000383ffff */
[----:B------:R-:W-:Y:S05]  /*13e10*/  BRA `(.L_x_939) ;  /* 0xffffff1400387947 */ /* 0x000fea000383ffff */
.L_x_957:
[----:B-1----:R-:W-:-:S04]  /*13e20*/  IMAD.U32 R11, RZ, RZ, UR56 ;  /* 0x00000038ff0b7e24 */ /* 0x002fc8000f8e00ff */
[----:B------:R1:W2:Y:S03]  /*13e30*/  SYNCS.PHASECHK.TRANS64.TRYWAIT P2, [R11+URZ+0x2a830], R10 ;  /* 0x02a8300a0b0075a7 */ /* 0x0002a6000804017f */
[----:B--2---:R-:W-:Y:S05]  /*13e40*/  @!P2 NANOSLEEP.SYNCS 0x989680 ;  /* 0x009896800000a95d */ /* 0x004fea0003900000 */
[----:B------:R-:W2:Y:S02]  /*13e50*/  @!P2 SYNCS.PHASECHK.TRANS64 P2, [R11+URZ+0x2a830], R10 ;  /* 0x02a8300a0b00a5a7 */ /* 0x000ea4000804007f */
[----:B--2---:R-:W-:Y:S05]  /*13e60*/  @!P2 BRA `(.L_x_957) ;  /* 0xfffffffc00eca947 */ /* 0x004fea000383ffff */
[----:B------:R-:W-:Y:S05]  /*13e70*/  BRA `(.L_x_956) ;  /* 0xffffff4000747947 */ /* 0x000fea000383ffff */
.L_x_961:
[----:B-1----:R-:W-:-:S04]  /*13e80*/  IMAD.U32 R11, RZ, RZ, UR11 ;  /* 0x0000000bff0b7e24 */ /* 0x002fc8000f8e00ff */
[----:B------:R1:W3:Y:S03]  /*13e90*/  SYNCS.PHASECHK.TRANS64.TRYWAIT P2, [R11+URZ+0x2a850], R0 ;  /* 0x02a850000b0075a7 */ /* 0x0002e6000804017f */
[----:B---3--:R-:W-:Y:S05]  /*13ea0*/  @!P2 NANOSLEEP.SYNCS 0x989680 ;  /* 0x009896800000a95d */ /* 0x008fea0003900000 */
[----:B------:R-:W3:Y:S02]  /*13eb0*/  @!P2 SYNCS.PHASECHK.TRANS64 P2, [R11+URZ+0x2a850], R0 ;  /* 0x02a850000b00a5a7 */ /* 0x000ee4000804007f */
[----:B---3--:R-:W-:Y:S05]  /*13ec0*/  @!P2 BRA `(.L_x_961) ;  /* 0xfffffffc00eca947 */ /* 0x008fea000383ffff */
[----:B------:R-:W-:Y:S05]  /*13ed0*/  BRA `(.L_x_960) ;  /* 0xffffff4800807947 */ /* 0x000fea000383ffff */
.L_x_967:
[----:B-1----:R-:W-:-:S04]  /*13ee0*/  IMAD.U32 R11, RZ, RZ, UR56 ;  /* 0x00000038ff0b7e24 */ /* 0x002fc8000f8e00ff */
[----:B------:R1:W2:Y:S03]  /*13ef0*/  SYNCS.PHASECHK.TRANS64.TRYWAIT P2, [R11+URZ+0x2a830], R10 ;  /* 0x02a8300a0b0075a7 */ /* 0x0002a6000804017f */
[----:B--2---:R-:W-:Y:S05]  /*13f00*/  @!P2 NANOSLEEP.SYNCS 0x989680 ;  /* 0x009896800000a95d */ /* 0x004fea0003900000 */
[----:B------:R-:W2:Y:S02]  /*13f10*/  @!P2 SYNCS.PHASECHK.TRANS64 P2, [R11+URZ+0x2a830], R10 ;  /* 0x02a8300a0b00a5a7 */ /* 0x000ea4000804007f */
[----:B--2---:R-:W-:Y:S05]  /*13f20*/  @!P2 BRA `(.L_x_967) ;  /* 0xfffffffc00eca947 */ /* 0x004fea000383ffff */
[----:B------:R-:W-:Y:S05]  /*13f30*/  BRA `(.L_x_966) ;  /* 0xffffff6000c07947 */ /* 0x000fea000383ffff */
.L_x_971:
[----:B-1----:R-:W-:-:S04]  /*13f40*/  IMAD.U32 R11, RZ, RZ, UR11 ;  /* 0x0000000bff0b7e24 */ /* 0x002fc8000f8e00ff */
[----:B------:R1:W3:Y:S03]  /*13f50*/  SYNCS.PHASECHK.TRANS64.TRYWAIT P2, [R11+URZ+0x2a850], R0 ;  /* 0x02a850000b0075a7 */ /* 0x0002e6000804017f */
[----:B---3--:R-:W-:Y:S05]  /*13f60*/  @!P2 NANOSLEEP.SYNCS 0x989680 ;  /* 0x009896800000a95d */ /* 0x008fea0003900000 */
[----:B------:R-:W3:Y:S02]  /*13f70*/  @!P2 SYNCS.PHASECHK.TRANS64 P2, [R11+URZ+0x2a850], R0 ;  /* 0x02a850000b00a5a7 */ /* 0x000ee4000804007f */
[----:B---3--:R-:W-:Y:S05]  /*13f80*/  @!P2 BRA `(.L_x_971) ;  /* 0xfffffffc00eca947 */ /* 0x008fea000383ffff */
[----:B------:R-:W-:Y:S05]  /*13f90*/  BRA `(.L_x_970) ;  /* 0xffffff6800cc7947 */ /* 0x000fea000383ffff */
.L_x_984:
[----:B-1----:R-:W-:-:S04]  /*13fa0*/  IMAD.U32 R0, RZ, RZ, UR5 ;  /* 0x00000005ff007e24 */ /* 0x002fc8000f8e00ff */
[----:B------:R1:W2:Y:S03]  /*13fb0*/  SYNCS.PHASECHK.TRANS64.TRYWAIT P0, [R0+URZ+0x2a850], R3 ;  /* 0x02a85003000075a7 */ /* 0x0002a6000800017f */
[----:B--2---:R-:W-:Y:S05]  /*13fc0*/  @!P0 NANOSLEEP.SYNCS 0x989680 ;  /* 0x009896800000895d */ /* 0x004fea0003900000 */
[----:B------:R-:W2:Y:S02]  /*13fd0*/  @!P0 SYNCS.PHASECHK.TRANS64 P0, [R0+URZ+0x2a850], R3 ;  /* 0x02a85003000085a7 */ /* 0x000ea4000800007f */
[----:B--2---:R-:W-:Y:S05]  /*13fe0*/  @!P0 BRA `(.L_x_984) ;  /* 0xfffffffc00ec8947 */ /* 0x004fea000383ffff */
[----:B------:R-:W-:Y:S05]  /*13ff0*/  BRA `(.L_x_983) ;  /* 0xffffff9800487947 */ /* 0x000fea000383ffff */
.L_x_1001:
[----:B------:R-:W-:Y:S02]  /*14000*/  IMAD.MOV.U32 R13, RZ, RZ, R0 ;  /* 0x000000ffff0d7224 */ /* 0x000fe400078e0000 */
[----:B------:R-:W-:Y:S02]  /*14010*/  IMAD.MOV.U32 R12, RZ, RZ, RZ ;  /* 0x000000ffff0c7224 */ /* 0x000fe400078e00ff */
[----:B------:R-:W-:Y:S02]  /*14020*/  IMAD.MOV.U32 R11, RZ, RZ, 0x1f ;  /* 0x0000001fff0b7424 */ /* 0x000fe400078e00ff */
[----:B------:R-:W-:-:S07]  /*14030*/  IMAD.MOV.U32 R15, RZ, RZ, -0x1 ;  /* 0xffffffffff0f7424 */ /* 0x000fce00078e00ff */
[----:B01----:R-:W-:Y:S05]  /*14040*/  WARPSYNC.COLLECTIVE R15, `(.L_x_1080) ;  /* 0x000000000f087348 */ /* 0x003fea0003c00000 */
[----:B------:R2:W3:Y:S02]  /*14050*/  SHFL.IDX P6, R14, R13, R12, R11 ;  /* 0x0000000c0d0e7389 */ /* 0x0004e400000c000b */
[----:B0123--:R-:W-:Y:S01]  /*14060*/  ENDCOLLECTIVE ;  /* 0x000000000000791b */ /* 0x00ffe20003800000 */
.L_x_1080:
[----:B------:R-:W-:Y:S05]  /*14070*/  BRA `(.L_x_1081) ;  /* 0xffffffc8001c7947 */ /* 0x000fea000383ffff */
.L_x_1003:
[----:B------:R-:W-:Y:S01]  /*14080*/  BSSY B0, `(.L_x_1082) ;  /* 0x0000006000007945 */ /* 0x000fe20003800000 */
[----:B------:R-:W-:-:S07]  /*14090*/  IMAD.MOV.U32 R15, RZ, RZ, -0x1 ;  /* 0xffffffffff0f7424 */ /* 0x000fce00078e00ff */
[----:B012---:R-:W-:Y:S05]  /*140a0*/  WARPSYNC.COLLECTIVE R15, `(.L_x_1083) ;  /* 0x000000000f0c7348 */ /* 0x007fea0003c00000 */
[----:B------:R-:W-:Y:S02]  /*140b0*/  ELECT P6, UR62, PT ;  /* 0x00000000003e782f */ /* 0x000fe400038c0000 */
[----:B------:R-:W-:Y:S01]  /*140c0*/  MOV R14, UR62 ;  /* 0x0000003e000e7c02 */ /* 0x000fe20008000f00 */
[----:B012---:R-:W-:Y:S10]  /*140d0*/  ENDCOLLECTIVE ;  /* 0x000000000000791b */ /* 0x007ff40003800000 */
.L_x_1083:
[----:B------:R-:W-:Y:S05]  /*140e0*/  BSYNC B0 ;  /* 0x0000000000007941 */ /* 0x000fea0003800000 */
.L_x_1082:
[----:B------:R-:W-:Y:S05]  /*140f0*/  BRA `(.L_x_1084) ;  /* 0xffffffc8001c7947 */ /* 0x000fea000383ffff */
.L_x_1005:
[----:B-1----:R-:W-:-:S04]  /*14100*/  IMAD.U32 R3, RZ, RZ, UR38 ;  /* 0x00000026ff037e24 */ /* 0x002fc8000f8e00ff */
[----:B------:R1:W2:Y:S03]  /*14110*/  SYNCS.PHASECHK.TRANS64.TRYWAIT P0, [R3+URZ+0x2a840], R0 ;  /* 0x02a84000030075a7 */ /* 0x0002a6000800017f */
[----:B--2---:R-:W-:Y:S05]  /*14120*/  @!P0 NANOSLEEP.SYNCS 0x989680 ;  /* 0x009896800000895d */ /* 0x004fea0003900000 */
[----:B------:R-:W2:Y:S02]  /*14130*/  @!P0 SYNCS.PHASECHK.TRANS64 P0, [R3+URZ+0x2a840], R0 ;  /* 0x02a84000030085a7 */ /* 0x000ea4000800007f */
[----:B--2---:R-:W-:Y:S05]  /*14140*/  @!P0 BRA `(.L_x_1005) ;  /* 0xfffffffc00ec8947 */ /* 0x004fea000383ffff */
[----:B------:R-:W-:Y:S05]  /*14150*/  BRA `(.L_x_1085) ;  /* 0xffffffc800747947 */ /* 0x000fea000383ffff */
.L_x_1008:
[----:B------:R-:W-:Y:S02]  /*14160*/  IMAD.MOV.U32 R13, RZ, RZ, R6 ;  /* 0x000000ffff0d7224 */ /* 0x000fe400078e0006 */
[----:B------:R-:W-:Y:S02]  /*14170*/  IMAD.MOV.U32 R12, RZ, RZ, RZ ;  /* 0x000000ffff0c7224 */ /* 0x000fe400078e00ff */
[----:B------:R-:W-:Y:S02]  /*14180*/  IMAD.MOV.U32 R11, RZ, RZ, 0x181f ;  /* 0x0000181fff0b7424 */ /* 0x000fe400078e00ff */
[----:B------:R-:W-:Y:S02]  /*14190*/  IMAD.MOV.U32 R15, RZ, RZ, -0x1 ;  /* 0xffffffffff0f7424 */ /* 0x000fe400078e00ff */
[----:B------:R-:W-:-:S07]  /*141a0*/  VIADD R4, R4, UR42 ;  /* 0x0000002a04047c36 */ /* 0x000fce0008000000 */
[----:B------:R-:W-:Y:S05]  /*141b0*/  WARPSYNC.COLLECTIVE R15, `(.L_x_1086) ;  /* 0x000000000f087348 */ /* 0x000fea0003c00000 */
[----:B------:R0:W1:Y:S02]  /*141c0*/  SHFL.IDX P6, R14, R13, R12, R11 ;  /* 0x0000000c0d0e7389 */ /* 0x00006400000c000b */
[----:B01----:R-:W-:Y:S01]  /*141d0*/  ENDCOLLECTIVE ;  /* 0x000000000000791b */ /* 0x003fe20003800000 */
.L_x_1086:
[----:B------:R-:W-:Y:S02]  /*141e0*/  IMAD.MOV.U32 R13, RZ, RZ, R0 ;  /* 0x000000ffff0d7224 */ /* 0x000fe400078e0000 */
[----:B------:R-:W-:-:S07]  /*141f0*/  IMAD.MOV.U32 R2, RZ, RZ, R14 ;  /* 0x000000ffff027224 */ /* 0x000fce00078e000e */
[----:B------:R-:W-:Y:S05]  /*14200*/  WARPSYNC.COLLECTIVE R15, `(.L_x_1087) ;  /* 0x000000000f087348 */ /* 0x000fea0003c00000 */
[----:B------:R0:W1:Y:S02]  /*14210*/  SHFL.IDX P6, R14, R13, R12, R11 ;  /* 0x0000000c0d0e7389 */ /* 0x00006400000c000b */
[----:B01----:R-:W-:Y:S01]  /*14220*/  ENDCOLLECTIVE ;  /* 0x000000000000791b */ /* 0x003fe20003800000 */
.L_x_1087:
[----:B------:R-:W-:Y:S01]  /*14230*/  ULDC UR4, c[0x0][0x288] ;  /* 0x0000a20000047ab9 */ /* 0x000fe20000000800 */
[----:B------:R-:W-:Y:S01]  /*14240*/  ULDC.64 UR6, c[0x0][0x208] ;  /* 0x0000820000067ab9 */ /* 0x000fe20000000a00 */
[----:B------:R-:W-:Y:S02]  /*14250*/  IMAD R5, R8, UR4, RZ ;  /* 0x0000000408057c24 */ /* 0x000fe4000f8e02ff */
[----:B------:R-:W-:-:S03]  /*14260*/  VIADD R8, R4, 0x10 ;  /* 0x0000001004087836 */ /* 0x000fc60000000000 */
[----:B------:R-:W-:Y:S01]  /*14270*/  ISETP.GE.AND P3, PT, R4, R5, PT ;  /* 0x000000050400720c */ /* 0x000fe20003f66270 */
[----:B------:R-:W-:Y:S02]  /*14280*/  IMAD.MOV.U32 R13, RZ, RZ, R6 ;  /* 0x000000ffff0d7224 */ /* 0x000fe400078e0006 */
[----:B------:R-:W-:-:S10]  /*14290*/  IMAD.MOV.U32 R12, RZ, RZ, 0x1 ;  /* 0x00000001ff0c7424 */ /* 0x000fd400078e00ff */
[----:B------:R-:W-:Y:S01]  /*142a0*/  @!P3 LEA R21, R7, UR38, 0x1 ;  /* 0x000000260715bc11 */ /* 0x000fe2000f8e08ff */
[----:B------:R-:W-:-:S05]  /*142b0*/  IMAD.MOV.U32 R3, RZ, RZ, R14 ;  /* 0x000000ffff037224 */ /* 0x000fca00078e000e */
[----:B------:R-:W-:-:S04]  /*142c0*/  LOP3.LUT R3, R3, R2, RZ, 0x3c, !PT ;  /* 0x0000000203037212 */ /* 0x000fc800078e3cff */
[----:B------:R-:W-:-:S04]  /*142d0*/  LOP3.LUT R2, R3, R2, RZ, 0x3c, !PT ;  /* 0x0000000203027212 */ /* 0x000fc800078e3cff */
[----:B------:R-:W-:-:S03]  /*142e0*/  LOP3.LUT R3, R3, R2, RZ, 0x3c, !PT ;  /* 0x0000000203037212 */ /* 0x000fc600078e3cff */
[----:B------:R-:W-:-:S05]  /*142f0*/  @!P3 IMAD.WIDE.U32 R2, R10, 0x2, R2 ;  /* 0x000000020a02b825 */ /* 0x000fca00078e0002 */
[----:B------:R-:W-:Y:S01]  /*14300*/  @!PT LDS RZ, [RZ] ;  /* 0x00000000fffff984 */ /* 0x000fe20000000800 */
[----:B------:R-:W-:Y:S01]  /*14310*/  @!PT LDS RZ, [RZ] ;  /* 0x00000000fffff984 */ /* 0x000fe20000000800 */
[----:B------:R-:W-:Y:S01]  /*14320*/  @!PT LDS RZ, [RZ] ;  /* 0x00000000fffff984 */ /* 0x000fe20000000800 */
[----:B------:R0:W-:Y:S04]  /*14330*/  @!P3 LDGSTS.E.BYPASS.LTC128B.128 [R21+0xc400], desc[UR6][R2.64], !P2 ;  /* 0x0c4000000215bfae */ /* 0x0001e8000d101d46 */
[----:B------:R0:W-:Y:S04]  /*14340*/  @!P3 LDGSTS.E.BYPASS.LTC128B.128 [R21+0x10400], desc[UR6][R2.64+0x80], !P0 ;  /* 0x104000800215bfae */ /* 0x0001e8000c101d46 */
[----:B------:R0:W-:Y:S01]  /*14350*/  @!P3 LDGSTS.E.BYPASS.LTC128B.128 [R21+0x14400], desc[UR6][R2.64+0x100], !P1 ;  /* 0x144001000215bfae */ /* 0x0001e2000c901d46 */
[----:B------:R-:W-:-:S13]  /*14360*/  ISETP.GE.AND P3, PT, R8, R5, PT ;  /* 0x000000050800720c */ /* 0x000fda0003f66270 */
[----:B0-----:R-:W-:Y:S05]  /*14370*/  WARPSYNC.COLLECTIVE R15, `(.L_x_1088) ;  /* 0x000000000f087348 */ /* 0x001fea0003c00000 */
[----:B------:R1:W2:Y:S02]  /*14380*/  SHFL.IDX P6, R14, R13, R12, R11 ;  /* 0x0000000c0d0e7389 */ /* 0x0002a400000c000b */
[----:B012---:R-:W-:Y:S01]  /*14390*/  ENDCOLLECTIVE ;  /* 0x000000000000791b */ /* 0x007fe20003800000 */
.L_x_1088:
[----:B------:R-:W-:Y:S01]  /*143a0*/  VIADD R2, R4, 0x20 ;  /* 0x0000002004027836 */ /* 0x000fe20000000000 */
[----:B------:R-:W-:Y:S01]  /*143b0*/  @!P3 LEA R20, R7, UR38, 0x1 ;  /* 0x000000260714bc11 */ /* 0x000fe2000f8e08ff */
[----:B------:R-:W-:Y:S02]  /*143c0*/  IMAD.MOV.U32 R13, RZ, RZ, R0 ;  /* 0x000000ffff0d7224 */ /* 0x000fe400078e0000 */
[----:B------:R-:W-:-:S07]  /*143d0*/  IMAD.MOV.U32 R8, RZ, RZ, R14 ;  /* 0x000000ffff087224 */ /* 0x000fce00078e000e */
[----:B------:R-:W-:Y:S05]  /*143e0*/  WARPSYNC.COLLECTIVE R15, `(.L_x_1089) ;  /* 0x000000000f087348 */ /* 0x000fea0003c00000 */
[----:B------:R0:W1:Y:S02]  /*143f0*/  SHFL.IDX P6, R14, R13, R12, R11 ;  /* 0x0000000c0d0e7389 */ /* 0x00006400000c000b */
[----:B01----:R-:W-:Y:S01]  /*14400*/  ENDCOLLECTIVE ;  /* 0x000000000000791b */ /* 0x003fe20003800000 */
.L_x_1089:
[----:B------:R-:W-:Y:S01]  /*14410*/  ULDC.64 UR4, c[0x0][0x208] ;  /* 0x0000820000047ab9 */ /* 0x000fe20000000a00 */
[----:B------:R-:W-:Y:S02]  /*14420*/  IMAD.MOV.U32 R9, RZ, RZ, R8 ;  /* 0x000000ffff097224 */ /* 0x000fe400078e0008 */
[----:B------:R-:W-:Y:S02]  /*14430*/  IMAD.MOV.U32 R13, RZ, RZ, R6 ;  /* 0x000000ffff0d7224 */ /* 0x000fe400078e0006 */
[----:B------:R-:W-:Y:S02]  /*14440*/  IMAD.MOV.U32 R12, RZ, RZ, 0x2 ;  /* 0x00000002ff0c7424 */ /* 0x000fe400078e00ff */
[----:B------:R-:W-:-:S04]  /*14450*/  IMAD.MOV.U32 R8, RZ, RZ, R14 ;  /* 0x000000ffff087224 */ /* 0x000fc800078e000e */
        /* <DEDUP_REMOVED lines=11> */
.L_x_1090:
[----:B------:R-:W-:Y:S01]  /*14510*/  VIADD R8, R4, 0x30 ;  /* 0x0000003004087836 */ /* 0x000fe20000000000 */
[----:B------:R-:W-:Y:S01]  /*14520*/  @!P3 LEA R21, R7, UR38, 0x1 ;  /* 0x000000260715bc11 */ /* 0x000fe2000f8e08ff */
[----:B------:R-:W-:Y:S02]  /*14530*/  IMAD.MOV.U32 R13, RZ, RZ, R0 ;  /* 0x000000ffff0d7224 */ /* 0x000fe400078e0000 */
[----:B------:R-:W-:-:S07]  /*14540*/  IMAD.MOV.U32 R2, RZ, RZ, R14 ;  /* 0x000000ffff027224 */ /* 0x000fce00078e000e */
[----:B------:R-:W-:Y:S05]  /*14550*/  WARPSYNC.COLLECTIVE R15, `(.L_x_1091) ;  /* 0x000000000f087348 */ /* 0x000fea0003c00000 */
[----:B------:R0:W1:Y:S02]  /*14560*/  SHFL.IDX P6, R14, R13, R12, R11 ;  /* 0x0000000c0d0e7389 */ /* 0x00006400000c000b */
[----:B01----:R-:W-:Y:S01]  /*14570*/  ENDCOLLECTIVE ;  /* 0x000000000000791b */ /* 0x003fe20003800000 */
.L_x_1091:
        /* <DEDUP_REMOVED lines=16> */
.L_x_1092:
[----:B------:R-:W-:Y:S01]  /*14680*/  VIADD R2, R4, 0x40 ;  /* 0x0000004004027836 */ /* 0x000fe20000000000 */
[----:B------:R-:W-:Y:S01]  /*14690*/  @!P3 LEA R20, R7, UR38, 0x1 ;  /* 0x000000260714bc11 */ /* 0x000fe2000f8e08ff */
[----:B------:R-:W-:Y:S02]  /*146a0*/  IMAD.MOV.U32 R13, RZ, RZ, R0 ;  /* 0x000000ffff0d7224 */ /* 0x000fe400078e0000 */
[----:B------:R-:W-:-:S07]  /*146b0*/  IMAD.MOV.U32 R8, RZ, RZ, R14 ;  /* 0x000000ffff087224 */ /* 0x000fce00078e000e */
[----:B------:R-:W-:Y:S05]  /*146c0*/  WARPSYNC.COLLECTIVE R15, `(.L_x_1093) ;  /* 0x000000000f087348 */ /* 0x000fea0003c00000 */
[----:B------:R0:W1:Y:S02]  /*146d0*/  SHFL.IDX P6, R14, R13, R12, R11 ;  /* 0x0000000c0d0e7389 */ /* 0x00006400000c000b */
[----:B01----:R-:W-:Y:S01]  /*146e0*/  ENDCOLLECTIVE ;  /* 0x000000000000791b */ /* 0x003fe20003800000 */
.L_x_1093:
        /* <DEDUP_REMOVED lines=16> */
.L_x_1094:
[----:B------:R-:W-:Y:S01]  /*147f0*/  VIADD R8, R4, 0x50 ;  /* 0x0000005004087836 */ /* 0x000fe20000000000 */
[----:B------:R-:W-:Y:S01]  /*14800*/  @!P3 LEA R21, R7, UR38, 0x1 ;  /* 0x000000260715bc11 */ /* 0x000fe2000f8e08ff */
[----:B------:R-:W-:Y:S02]  /*14810*/  IMAD.MOV.U32 R13, RZ, RZ, R0 ;  /* 0x000000ffff0d7224 */ /* 0x000fe400078e0000 */
[----:B------:R-:W-:-:S07]  /*14820*/  IMAD.MOV.U32 R2, RZ, RZ, R14 ;  /* 0x000000ffff027224 */ /* 0x000fce00078e000e */
[----:B------:R-:W-:Y:S05]  /*14830*/  WARPSYNC.COLLECTIVE R15, `(.L_x_1095) ;  /* 0x000000000f087348 */ /* 0x000fea0003c00000 */
[----:B------:R0:W1:Y:S02]  /*14840*/  SHFL.IDX P6, R14, R13, R12, R11 ;  /* 0x0000000c0d0e7389 */ /* 0x00006400000c000b */
[----:B01----:R-:W-:Y:S01]  /*14850*/  ENDCOLLECTIVE ;  /* 0x000000000000791b */ /* 0x003fe20003800000 */
.L_x_1095:
        /* <DEDUP_REMOVED lines=16> */
.L_x_1096:
[----:B------:R-:W-:Y:S01]  /*14960*/  VIADD R2, R4, 0x60 ;  /* 0x0000006004027836 */ /* 0x000fe20000000000 */
[----:B------:R-:W-:Y:S01]  /*14970*/  @!P3 LEA R20, R7, UR38, 0x1 ;  /* 0x000000260714bc11 */ /* 0x000fe2000f8e08ff */
[----:B------:R-:W-:Y:S02]  /*14980*/  IMAD.MOV.U32 R13, RZ, RZ, R0 ;  /* 0x000000ffff0d7224 */ /* 0x000fe400078e0000 */
[----:B------:R-:W-:-:S07]  /*14990*/  IMAD.MOV.U32 R8, RZ, RZ, R14 ;  /* 0x000000ffff087224 */ /* 0x000fce00078e000e */
[----:B------:R-:W-:Y:S05]  /*149a0*/  WARPSYNC.COLLECTIVE R15, `(.L_x_1097) ;  /* 0x000000000f087348 */ /* 0x000fea0003c00000 */
[----:B------:R0:W1:Y:S02]  /*149b0*/  SHFL.IDX P6, R14, R13, R12, R11 ;  /* 0x0000000c0d0e7389 */ /* 0x00006400000c000b */
[----:B01----:R-:W-:Y:S01]  /*149c0*/  ENDCOLLECTIVE ;  /* 0x000000000000791b */ /* 0x003fe20003800000 */
.L_x_1097:
        /* <DEDUP_REMOVED lines=16> */
.L_x_1098:
[----:B------:R-:W-:Y:S01]  /*14ad0*/  @!P3 LEA R21, R7, UR38, 0x1 ;  /* 0x000000260715bc11 */ /* 0x000fe2000f8e08ff */
[----:B------:R-:W-:Y:S02]  /*14ae0*/  IMAD.MOV.U32 R13, RZ, RZ, R0 ;  /* 0x000000ffff0d7224 */ /* 0x000fe400078e0000 */
[----:B------:R-:W-:-:S07]  /*14af0*/  IMAD.MOV.U32 R2, RZ, RZ, R14 ;  /* 0x000000ffff027224 */ /* 0x000fce00078e000e */
[----:B------:R-:W-:Y:S05]  /*14b00*/  WARPSYNC.COLLECTIVE R15, `(.L_x_1099) ;  /* 0x000000000f087348 */ /* 0x000fea0003c00000 */
[----:B------:R0:W1:Y:S02]  /*14b10*/  SHFL.IDX P6, R14, R13, R12, R11 ;  /* 0x0000000c0d0e7389 */ /* 0x00006400000c000b */
[----:B01----:R-:W-:Y:S01]  /*14b20*/  ENDCOLLECTIVE ;  /* 0x000000000000791b */ /* 0x003fe20003800000 */
.L_x_1099:
        /* <DEDUP_REMOVED lines=11> */
[----:B------:R0:W-:Y:S02]  /*14be0*/  @!P3 LDGSTS.E.BYPASS.LTC128B.128 [R21+0x17400], desc[UR4][R2.64+0x100], !P1 ;  /* 0x174001000215bfae */ /* 0x0001e4000c901d44 */
[----:B0-----:R-:W-:Y:S05]  /*14bf0*/  WARPSYNC.COLLECTIVE R15, `(.L_x_1100) ;  /* 0x000000000f087348 */ /* 0x001fea0003c00000 */
[----:B------:R1:W2:Y:S02]  /*14c00*/  SHFL.IDX P6, R14, R13, R12, R11 ;  /* 0x0000000c0d0e7389 */ /* 0x0002a400000c000b */
[----:B012---:R-:W-:Y:S01]  /*14c10*/  ENDCOLLECTIVE ;  /* 0x000000000000791b */ /* 0x007fe20003800000 */
.L_x_1100:
[----:B------:R-:W-:Y:S02]  /*14c20*/  IMAD.MOV.U32 R13, RZ, RZ, R0 ;  /* 0x000000ffff0d7224 */ /* 0x000fe400078e0000 */
[----:B------:R-:W-:-:S07]  /*14c30*/  IMAD.MOV.U32 R8, RZ, RZ, R14 ;  /* 0x000000ffff087224 */ /* 0x000fce00078e000e */
[----:B------:R-:W-:Y:S05]  /*14c40*/  WARPSYNC.COLLECTIVE R15, `(.L_x_1101) ;  /* 0x000000000f087348 */ /* 0x000fea0003c00000 */
[----:B------:R0:W1:Y:S02]  /*14c50*/  SHFL.IDX P6, R14, R13, R12, R11 ;  /* 0x0000000c0d0e7389 */ /* 0x00006400000c000b */
[----:B01----:R-:W-:Y:S01]  /*14c60*/  ENDCOLLECTIVE ;  /* 0x000000000000791b */ /* 0x003fe20003800000 */
.L_x_1101:
[----:B------:R-:W-:Y:S05]  /*14c70*/  BRA `(.L_x_1102) ;  /* 0xffffffc800d07947 */ /* 0x000fea000383ffff */
.L_x_1011:
[----:B-1----:R-:W-:-:S04]  /*14c80*/  IMAD.U32 R3, RZ, RZ, UR38 ;  /* 0x00000026ff037e24 */ /* 0x002fc8000f8e00ff */
[----:B------:R1:W2:Y:S03]  /*14c90*/  SYNCS.PHASECHK.TRANS64.TRYWAIT P0, [R3+URZ+0x2a820], R0 ;  /* 0x02a82000030075a7 */ /* 0x0002a6000800017f */
[----:B--2---:R-:W-:Y:S05]  /*14ca0*/  @!P0 NANOSLEEP.SYNCS 0x989680 ;  /* 0x009896800000895d */ /* 0x004fea0003900000 */
[----:B------:R-:W2:Y:S02]  /*14cb0*/  @!P0 SYNCS.PHASECHK.TRANS64 P0, [R3+URZ+0x2a820], R0 ;  /* 0x02a82000030085a7 */ /* 0x000ea4000800007f */
[----:B--2---:R-:W-:Y:S05]  /*14cc0*/  @!P0 BRA `(.L_x_1011) ;  /* 0xfffffffc00ec8947 */ /* 0x004fea000383ffff */
[----:B------:R-:W-:Y:S05]  /*14cd0*/  BRA `(.L_x_1103) ;  /* 0xffffffcc002c7947 */ /* 0x000fea000383ffff */
.L_x_1018:
[----:B-1----:R-:W-:-:S04]  /*14ce0*/  IMAD.U32 R3, RZ, RZ, UR38 ;  /* 0x00000026ff037e24 */ /* 0x002fc8000f8e00ff */
[----:B------:R1:W2:Y:S03]  /*14cf0*/  SYNCS.PHASECHK.TRANS64.TRYWAIT P0, [R3+URZ+0x2a848], R2 ;  /* 0x02a84802030075a7 */ /* 0x0002a6000800017f */
[----:B--2---:R-:W-:Y:S05]  /*14d00*/  @!P0 NANOSLEEP.SYNCS 0x989680 ;  /* 0x009896800000895d */ /* 0x004fea0003900000 */
[----:B------:R-:W2:Y:S02]  /*14d10*/  @!P0 SYNCS.PHASECHK.TRANS64 P0, [R3+URZ+0x2a848], R2 ;  /* 0x02a84802030085a7 */ /* 0x000ea4000800007f */
[----:B--2---:R-:W-:Y:S05]  /*14d20*/  @!P0 BRA `(.L_x_1018) ;  /* 0xfffffffc00ec8947 */ /* 0x004fea000383ffff */
[----:B------:R-:W-:Y:S05]  /*14d30*/  BRA `(.L_x_1104) ;  /* 0xffffffd000147947 */ /* 0x000fea000383ffff */
.L_x_1025:
[----:B0-----:R-:W-:-:S04]  /*14d40*/  IMAD.U32 R3, RZ, RZ, UR38 ;  /* 0x00000026ff037e24 */ /* 0x001fc8000f8e00ff */
[----:B------:R0:W1:Y:S03]  /*14d50*/  SYNCS.PHASECHK.TRANS64.TRYWAIT P0, [R3+URZ+0x2a860], R2 ;  /* 0x02a86002030075a7 */ /* 0x000066000800017f */
[----:B-1----:R-:W-:Y:S05]  /*14d60*/  @!P0 NANOSLEEP.SYNCS 0x989680 ;  /* 0x009896800000895d */ /* 0x002fea0003900000 */
[----:B------:R-:W1:Y:S02]  /*14d70*/  @!P0 SYNCS.PHASECHK.TRANS64 P0, [R3+URZ+0x2a860], R2 ;  /* 0x02a86002030085a7 */ /* 0x000e64000800007f */
[----:B-1----:R-:W-:Y:S05]  /*14d80*/  @!P0 BRA `(.L_x_1025) ;  /* 0xfffffffc00ec8947 */ /* 0x002fea000383ffff */
[----:B------:R-:W-:Y:S05]  /*14d90*/  BRA `(.L_x_1105) ;  /* 0xffffffd000e87947 */ /* 0x000fea000383ffff */
.L_x_1034:
[----:B-1----:R-:W-:-:S04]  /*14da0*/  IMAD.U32 R3, RZ, RZ, UR38 ;  /* 0x00000026ff037e24 */ /* 0x002fc8000f8e00ff */
[----:B------:R1:W2:Y:S03]  /*14db0*/  SYNCS.PHASECHK.TRANS64.TRYWAIT P0, [R3+URZ+0x2a840], R2 ;  /* 0x02a84002030075a7 */ /* 0x0002a6000800017f */
[----:B--2---:R-:W-:Y:S05]  /*14dc0*/  @!P0 NANOSLEEP.SYNCS 0x989680 ;  /* 0x009896800000895d */ /* 0x004fea0003900000 */
[----:B------:R-:W2:Y:S02]  /*14dd0*/  @!P0 SYNCS.PHASECHK.TRANS64 P0, [R3+URZ+0x2a840], R2 ;  /* 0x02a84002030085a7 */ /* 0x000ea4000800007f */
[----:B--2---:R-:W-:Y:S05]  /*14de0*/  @!P0 BRA `(.L_x_1034) ;  /* 0xfffffffc00ec8947 */ /* 0x004fea000383ffff */
[----:B------:R-:W-:Y:S05]  /*14df0*/  BRA `(.L_x_1106) ;  /* 0xffffffd8000c7947 */ /* 0x000fea000383ffff */
.L_x_1041:
[----:B0-----:R-:W-:-:S04]  /*14e00*/  IMAD.U32 R3, RZ, RZ, UR38 ;  /* 0x00000026ff037e24 */ /* 0x001fc8000f8e00ff */
[----:B------:R0:W1:Y:S03]  /*14e10*/  SYNCS.PHASECHK.TRANS64.TRYWAIT P0, [R3+URZ+0x2a868], R2 ;  /* 0x02a86802030075a7 */ /* 0x000066000800017f */
[----:B-1----:R-:W-:Y:S05]  /*14e20*/  @!P0 NANOSLEEP.SYNCS 0x989680 ;  /* 0x009896800000895d */ /* 0x002fea0003900000 */
[----:B------:R-:W1:Y:S02]  /*14e30*/  @!P0 SYNCS.PHASECHK.TRANS64 P0, [R3+URZ+0x2a868], R2 ;  /* 0x02a86802030085a7 */ /* 0x000e64000800007f */
[----:B-1----:R-:W-:Y:S05]  /*14e40*/  @!P0 BRA `(.L_x_1041) ;  /* 0xfffffffc00ec8947 */ /* 0x002fea000383ffff */
[----:B------:R-:W-:Y:S05]  /*14e50*/  BRA `(.L_x_1107) ;  /* 0xffffffd800e07947 */ /* 0x000fea000383ffff */
.L_x_1050:
[----:B-1----:R-:W-:-:S04]  /*14e60*/  IMAD.U32 R3, RZ, RZ, UR38 ;  /* 0x00000026ff037e24 */ /* 0x002fc8000f8e00ff */
[----:B------:R1:W2:Y:S03]  /*14e70*/  SYNCS.PHASECHK.TRANS64.TRYWAIT P0, [R3+URZ+0x2a848], R2 ;  /* 0x02a84802030075a7 */ /* 0x0002a6000800017f */
[----:B--2---:R-:W-:Y:S05]  /*14e80*/  @!P0 NANOSLEEP.SYNCS 0x989680 ;  /* 0x009896800000895d */ /* 0x004fea0003900000 */
[----:B------:R-:W2:Y:S02]  /*14e90*/  @!P0 SYNCS.PHASECHK.TRANS64 P0, [R3+URZ+0x2a848], R2 ;  /* 0x02a84802030085a7 */ /* 0x000ea4000800007f */
[----:B--2---:R-:W-:Y:S05]  /*14ea0*/  @!P0 BRA `(.L_x_1050) ;  /* 0xfffffffc00ec8947 */ /* 0x004fea000383ffff */
[----:B------:R-:W-:Y:S05]  /*14eb0*/  BRA `(.L_x_1108) ;  /* 0xffffffe0001c7947 */ /* 0x000fea000383ffff */
.L_x_1057:
[----:B0-----:R-:W-:-:S04]  /*14ec0*/  IMAD.U32 R3, RZ, RZ, UR38 ;  /* 0x00000026ff037e24 */ /* 0x001fc8000f8e00ff */
[----:B------:R0:W1:Y:S03]  /*14ed0*/  SYNCS.PHASECHK.TRANS64.TRYWAIT P0, [R3+URZ+0x2a860], R2 ;  /* 0x02a86002030075a7 */ /* 0x000066000800017f */
[----:B-1----:R-:W-:Y:S05]  /*14ee0*/  @!P0 NANOSLEEP.SYNCS 0x989680 ;  /* 0x009896800000895d */ /* 0x002fea0003900000 */
[----:B------:R-:W1:Y:S02]  /*14ef0*/  @!P0 SYNCS.PHASECHK.TRANS64 P0, [R3+URZ+0x2a860], R2 ;  /* 0x02a86002030085a7 */ /* 0x000e64000800007f */
[----:B-1----:R-:W-:Y:S05]  /*14f00*/  @!P0 BRA `(.L_x_1057) ;  /* 0xfffffffc00ec8947 */ /* 0x002fea000383ffff */
[----:B------:R-:W-:Y:S05]  /*14f10*/  BRA `(.L_x_1109) ;  /* 0xffffffe000ec7947 */ /* 0x000fea000383ffff */
.L_x_1065:
[----:B-1----:R1:W2:Y:S02]  /*14f20*/  SYNCS.PHASECHK.TRANS64.TRYWAIT P0, [R3+URZ+0x2a860], R2 ;  /* 0x02a86002030075a7 */ /* 0x0022a4000800017f */
[----:B--2---:R-:W-:Y:S05]  /*14f30*/  @!P0 NANOSLEEP.SYNCS 0x989680 ;  /* 0x009896800000895d */ /* 0x004fea0003900000 */
[----:B------:R-:W2:Y:S02]  /*14f40*/  @!P0 SYNCS.PHASECHK.TRANS64 P0, [R3+URZ+0x2a860], R2 ;  /* 0x02a86002030085a7 */ /* 0x000ea4000800007f */
[----:B--2---:R-:W-:Y:S05]  /*14f50*/  @!P0 BRA `(.L_x_1065) ;  /* 0xfffffffc00f08947 */ /* 0x004fea000383ffff */
[----:B------:R-:W-:Y:S05]  /*14f60*/  BRA `(.L_x_1110) ;  /* 0xffffffe400b87947 */ /* 0x000fea000383ffff */
.L_x_1070:
[----:B0-----:R0:W1:Y:S02]  /*14f70*/  SYNCS.PHASECHK.TRANS64.TRYWAIT P0, [R2+URZ+0x2a820], R3 ;  /* 0x02a82003020075a7 */ /* 0x001064000800017f */
[----:B-1----:R-:W-:Y:S05]  /*14f80*/  @!P0 NANOSLEEP.SYNCS 0x989680 ;  /* 0x009896800000895d */ /* 0x002fea0003900000 */
[----:B------:R-:W1:Y:S02]  /*14f90*/  @!P0 SYNCS.PHASECHK.TRANS64 P0, [R2+URZ+0x2a820], R3 ;  /* 0x02a82003020085a7 */ /* 0x000e64000800007f */
[----:B-1----:R-:W-:Y:S05]  /*14fa0*/  @!P0 BRA `(.L_x_1070) ;  /* 0xfffffffc00f08947 */ /* 0x002fea000383ffff */
[----:B------:R-:W-:Y:S05]  /*14fb0*/  BRA `(.L_x_1111) ;  /* 0xffffffe800887947 */ /* 0x000fea000383ffff */
.L_x_1071:
        /* <DEDUP_REMOVED lines=11> */
.L_x_1113:
[----:B------:R-:W-:Y:S05]  /*15070*/  BSYNC B0 ;  /* 0x0000000000007941 */ /* 0x000fea0003800000 */
.L_x_1112:
[----:B------:R-:W-:Y:S05]  /*15080*/  BRA `(.L_x_1114) ;  /* 0xffffffe8006c7947 */ /* 0x000fea000383ffff */
.L_x_1072:
[----:B------:R-:W-:Y:S01]  /*15090*/  BSSY B0, `(.L_x_1115) ;  /* 0x0000006000007945 */ /* 0x000fe20003800000 */
[----:B------:R-:W-:-:S07]  /*150a0*/  IMAD.MOV.U32 R15, RZ, RZ, -0x1 ;  /* 0xffffffffff0f7424 */ /* 0x000fce00078e00ff */
[----:B0-----:R-:W-:Y:S05]  /*150b0*/  WARPSYNC.COLLECTIVE R15, `(.L_x_1116) ;  /* 0x000000000f0c7348 */ /* 0x001fea0003c00000 */
[----:B------:R-:W-:Y:S02]  /*150c0*/  ELECT P6, UR62, PT ;  /* 0x00000000003e782f */ /* 0x000fe400038c0000 */
[----:B------:R-:W-:Y:S01]  /*150d0*/  MOV R14, UR62 ;  /* 0x0000003e000e7c02 */ /* 0x000fe20008000f00 */
[----:B0-----:R-:W-:Y:S10]  /*150e0*/  ENDCOLLECTIVE ;  /* 0x000000000000791b */ /* 0x001ff40003800000 */
.L_x_1116:
[----:B------:R-:W-:Y:S05]  /*150f0*/  BSYNC B0 ;  /* 0x0000000000007941 */ /* 0x000fea0003800000 */
.L_x_1115:
[----:B------:R-:W-:Y:S05]  /*15100*/  BRA `(.L_x_1117) ;  /* 0xffffffe800607947 */ /* 0x000fea000383ffff */
.L_x_1074:
[----:B0-----:R0:W1:Y:S02]  /*15110*/  SYNCS.PHASECHK.TRANS64.TRYWAIT P0, [R6+URZ], R5 ;  /* 0x00000005060075a7 */ /* 0x001064000800017f */
[----:B-1----:R-:W-:Y:S05]  /*15120*/  @!P0 NANOSLEEP.SYNCS 0x989680 ;  /* 0x009896800000895d */ /* 0x002fea0003900000 */
[----:B------:R-:W1:Y:S02]  /*15130*/  @!P0 SYNCS.PHASECHK.TRANS64 P0, [R6+URZ], R5 ;  /* 0x00000005060085a7 */ /* 0x000e64000800007f */
[----:B-1----:R-:W-:Y:S05]  /*15140*/  @!P0 BRA `(.L_x_1074) ;  /* 0xfffffffc00f08947 */ /* 0x002fea000383ffff */
[----:B------:R-:W-:Y:S05]  /*15150*/  BRA `(.L_x_1118) ;  /* 0xffffffe800947947 */ /* 0x000fea000383ffff */
.L_x_1075:
[----:B-1----:R1:W2:Y:S02]  /*15160*/  SYNCS.PHASECHK.TRANS64.TRYWAIT P0, [R3+URZ], R4 ;  /* 0x00000004030075a7 */ /* 0x0022a4000800017f */
[----:B--2---:R-:W-:Y:S05]  /*15170*/  @!P0 NANOSLEEP.SYNCS 0x989680 ;  /* 0x009896800000895d */ /* 0x004fea0003900000 */
[----:B------:R-:W2:Y:S02]  /*15180*/  @!P0 SYNCS.PHASECHK.TRANS64 P0, [R3+URZ], R4 ;  /* 0x00000004030085a7 */ /* 0x000ea4000800007f */
[----:B--2---:R-:W-:Y:S05]  /*15190*/  @!P0 BRA `(.L_x_1075) ;  /* 0xfffffffc00f08947 */ /* 0x004fea000383ffff */
[----:B------:R-:W-:Y:S05]  /*151a0*/  BRA `(.L_x_1119) ;  /* 0xffffffe800887947 */ /* 0x000fea000383ffff */
.L_x_1077:
[----:B-1----:R1:W2:Y:S02]  /*151b0*/  SYNCS.PHASECHK.TRANS64.TRYWAIT P0, [R0+URZ], R5 ;  /* 0x00000005000075a7 */ /* 0x0022a4000800017f */
[----:B--2---:R-:W-:Y:S05]  /*151c0*/  @!P0 NANOSLEEP.SYNCS 0x989680 ;  /* 0x009896800000895d */ /* 0x004fea0003900000 */
[----:B------:R-:W2:Y:S02]  /*151d0*/  @!P0 SYNCS.PHASECHK.TRANS64 P0, [R0+URZ], R5 ;  /* 0x00000005000085a7 */ /* 0x000ea4000800007f */
[----:B--2---:R-:W-:Y:S05]  /*151e0*/  @!P0 BRA `(.L_x_1077) ;  /* 0xfffffffc00f08947 */ /* 0x004fea000383ffff */
[----:B------:R-:W-:Y:S05]  /*151f0*/  BRA `(.L_x_1120) ;  /* 0xffffffe8008c7947 */ /* 0x000fea000383ffff */
.L_x_1121:
        /* <DEDUP_REMOVED lines=16> */
.L_x_15161:


//--------------------- .text._ZN7cutlass13device_kernelIN5flash11enable_sm90INS1_16FlashAttnFwdSm90INS1_25CollectiveMainloopFwdSm90ILi2EN4cute5tupleIJNS5_1CILi1EEES8_S8_EEENS6_IJNS7_ILi128EEENS7_ILi96EEENS7_ILi192EEEEEELi128ENS_10bfloat16_tEfNS_4arch4Sm90ELb0ELb1ELb1ELb1ELb0ELb0ELb0ELb1ELb1ELb1ELb1ELb0EEENS1_21CollectiveEpilogueFwdINS6_IJSA_SA_SB_EEES9_SE_SG_Li256ELb1ELb1ELb1ELb0EEENS1_36VarlenDynamicPersistentTileSchedulerILi128ELi96ELi256ELi128ELb1ELb1ELb1ELb1ELb0ELb1EEEEEEEEEvNT_6ParamsE --------------------------
	.section	.text._ZN7cutlass13device_kernelIN5flash11enable_sm90INS1_16FlashAttnFwdSm90INS1_25CollectiveMainloopFwdSm90ILi2EN4cute5tupleIJNS5_1CILi1EEES8_S8_EEENS6_IJNS7_ILi128EEENS7_ILi96EEENS7_ILi192EEEEEELi128ENS_10bfloat16_tEfNS_4arch4Sm90ELb0ELb1ELb1ELb1ELb0ELb0ELb0ELb1ELb1ELb1ELb1ELb0EEENS1_21CollectiveEpilogueFwdINS6_IJSA_SA_SB_EEES9_SE_SG_Li256ELb1ELb1ELb1ELb0EEENS1_36VarlenDynamicPersistentTileSchedulerILi128ELi96ELi256ELi128ELb1ELb1ELb1ELb1ELb0ELb1EEEEEEEEEvNT_6ParamsE,"ax",@progbits
	.align	128
.text._ZN7cutlass13device_kernelIN5flash11enable_sm90INS1_16FlashAttnFwdSm90INS1_25CollectiveMainloopFwdSm90ILi2EN4cute5tupleIJNS5_1CILi1EEES8_S8_EEENS6_IJNS7_ILi128EEENS7_ILi96EEENS7_ILi192EEEEEELi128ENS_10bfloat16_tEfNS_4arch4Sm90ELb0ELb1ELb1ELb1ELb0ELb0ELb0ELb1ELb1ELb1ELb1ELb0EEENS1_21CollectiveEpilogueFwdINS6_IJSA_SA_SB_EEES9_SE_SG_Li256ELb1ELb1ELb1ELb0EEENS1_36VarlenDynamicPersistentTileSchedulerILi128ELi96ELi256ELi128ELb1ELb1ELb1ELb1ELb0ELb1EEEEEEEEEvNT_6ParamsE:
        .type           _ZN7cutlass13device_kernelIN5flash11enable_sm90INS1_16FlashAttnFwdSm90INS1_25CollectiveMainloopFwdSm90ILi2EN4cute5tupleIJNS5_1CILi1EEES8_S8_EEENS6_IJNS7_ILi128EEENS7_ILi96EEENS7_ILi192EEEEEELi128ENS_10bfloat16_tEfNS_4arch4Sm90ELb0ELb1ELb1ELb1ELb0ELb0ELb0ELb1ELb1ELb1ELb1ELb0EEENS1_21CollectiveEpilogueFwdINS6_IJSA_SA_SB_EEES9_SE_SG_Li256ELb1ELb1ELb1ELb0EEENS1_36VarlenDynamicPersistentTileSchedulerILi128ELi96ELi256ELi128ELb1ELb1ELb1ELb1ELb0ELb1EEEEEEEEEvNT_6ParamsE,@function
        .size           _ZN7cutlass13device_kernelIN5flash11enable_sm90INS1_16FlashAttnFwdSm90INS1_25CollectiveMainloopFwdSm90ILi2EN4cute5tupleIJNS5_1CILi1EEES8_S8_EEENS6_IJNS7_ILi128EEENS7_ILi96EEENS7_ILi192EEEEEELi128ENS_10bfloat16_tEfNS_4arch4Sm90ELb0ELb1ELb1ELb1ELb0ELb0ELb0ELb1ELb1ELb1ELb1ELb0EEENS1_21CollectiveEpilogueFwdINS6_IJSA_SA_SB_EEES9_SE_SG_Li256ELb1ELb1ELb1ELb0EEENS1_36VarlenDynamicPersistentTileSchedulerILi128ELi96ELi256ELi128ELb1ELb1ELb1ELb1ELb0ELb1EEEEEEEEEvNT_6ParamsE,(.L_x_15162 - _ZN7cutlass13device_kernelIN5flash11enable_sm90INS1_16FlashAttnFwdSm90INS1_25CollectiveMainloopFwdSm90ILi2EN4cute5tupleIJNS5_1CILi1EEES8_S8_EEENS6_IJNS7_ILi128EEENS7_ILi96EEENS7_ILi192EEEEEELi128ENS_10bfloat16_tEfNS_4arch4Sm90ELb0ELb1ELb1ELb1ELb0ELb0ELb0ELb1ELb1ELb1ELb1ELb0EEENS1_21CollectiveEpilogueFwdINS6_IJSA_SA_SB_EEES9_SE_SG_Li256ELb1ELb1ELb1ELb0EEENS1_36VarlenDynamicPersistentTileSchedulerILi128ELi96ELi256ELi128ELb1ELb1ELb1ELb1ELb0ELb1EEEEEEEEEvNT_6ParamsE)
        .other          _ZN7cutlass13device_kernelIN5flash11enable_sm90INS1_16FlashAttnFwdSm90INS1_25CollectiveMainloopFwdSm90ILi2EN4cute5tupleIJNS5_1CILi1EEES8_S8_EEENS6_IJNS7_ILi128EEENS7_ILi96EEENS7_ILi192EEEEEELi128ENS_10bfloat16_tEfNS_4arch4Sm90ELb0ELb1ELb1ELb1ELb0ELb0ELb0ELb1ELb1ELb1ELb1ELb0EEENS1_21CollectiveEpilogueFwdINS6_IJSA_SA_SB_EEES9_SE_SG_Li256ELb1ELb1ELb1ELb0EEENS1_36VarlenDynamicPersistentTileSchedulerILi128ELi96ELi256ELi128ELb1ELb1ELb1ELb1ELb0ELb1EEEEEEEEEvNT_6ParamsE,@"STO_CUDA_ENTRY STV_DEFAULT"
_ZN7cutlass13device_kernelIN5flash11enable_sm90INS1_16FlashAttnFwdSm90INS1_25CollectiveMainloopFwdSm90ILi2EN4cute5tupleIJNS5_1CILi1EEES8_S8_EEENS6_IJNS7_ILi128EEENS7_ILi96EEENS7_ILi192EEEEEELi128ENS_10bfloat16_tEfNS_4arch4Sm90ELb0ELb1ELb1ELb1ELb0ELb0ELb0ELb1ELb1ELb1ELb1ELb0EEENS1_21CollectiveEpilogueFwdINS6_IJSA_SA_SB_EEES9_SE_SG_Li256ELb1ELb1ELb1ELb0EEENS1_36VarlenDynamicPersistentTileSchedulerILi128ELi96ELi256ELi128ELb1ELb1ELb1ELb1ELb0ELb1EEEEEEEEEvNT_6ParamsE:
        /* <DEDUP_REMOVED lines=18> */
.L_x_1123:
[----:B------:R-:W-:Y:S05]  /*0120*/  BSYNC B0 ;  /* 0x0000000000007941 */ /* 0x000fea0003800000 */
.L_x_1122:
        /* <DEDUP_REMOVED lines=41> */
.L_x_1124:
        /* <DEDUP_REMOVED lines=22> */
.L_x_1125:
        /* <DEDUP_REMOVED lines=18> */
.L_x_1126:
        /* <DEDUP_REMOVED lines=22> */
.L_x_1127:
        /* <DEDUP_REMOVED lines=22> */
.L_x_1128:
[----:B0-----:R-:W-:Y:S01]  /*0900*/  UMOV UR4, 0x1 ;  /* 0x0000000100047882 */ /* 0x001fe20000000000 */
[----:B------:R-:W-:Y:S01]  /*0910*/  PLOP3.LUT P0, PT, PT, PT, UP0, 0x80, 0x0 ;  /* 0x000000000000781c */ /* 0x000fe20003f0f008 */
[----:B------:R-:W-:Y:S01]  /*0920*/  USEL UR4, UR4, 0x2, !UP0 ;  /* 0x0000000204047887 */ /* 0x000fe2000c000000 */
[----:B------:R-:W-:-:S05]  /*0930*/  NOP ;  /* 0x0000000000007918 */ /* 0x000fca0000000000 */
[----:B------:R-:W-:-:S05]  /*0940*/  IMAD.U32 R2, RZ, RZ, UR4 ;  /* 0x00000004ff027e24 */ /* 0x000fca000f8e00ff */
[----:B------:R0:W-:Y:S01]  /*0950*/  STL [R1+0x5c], R2 ;  /* 0x00005c0201007387 */ /* 0x0001e20000100800 */
[----:B-12-4-:R-:W-:Y:S06]  /*0960*/  BAR.SYNC.DEFER_BLOCKING 0x0 ;  /* 0x0000000000007b1d */ /* 0x016fec0000010000 */
[----:B------:R-:W-:Y:S05]  /*0970*/  @!P0 BRA `(.L_x_1129) ;  /* 0x00000114000c8947 */ /* 0x000fea0003800000 */
.L_x_1130:
        /* <DEDUP_REMOVED lines=14> */
[----:B------:R-:W2:Y:S01]  /*0a60*/  LDL R0, [R1+0x5c] ;  /* 0x00005c0001007983 */ /* 0x000ea20000100800 */
[----:B------:R-:W-:Y:S01]  /*0a70*/  VIADD R205, R6, 0xffffff80 ;  /* 0xffffff8006cd7836 */ /* 0x000fe20000000000 */
[----:B------:R-:W-:Y:S01]  /*0a80*/  R2UR UR5, R13 ;  /* 0x000000000d0572ca */ /* 0x000fe200000e0000 */
[----:B------:R-:W-:Y:S01]  /*0a90*/  UMOV UR36, URZ ;  /* 0x0000003f00247c82 */ /* 0x000fe20008000000 */
[----:B------:R-:W-:Y:S01]  /*0aa0*/  R2UR UR6, R14 ;  /* 0x000000000e0672ca */ /* 0x000fe200000e0000 */
[----:B------:R-:W-:Y:S01]  /*0ab0*/  UMOV UR37, URZ ;  /* 0x0000003f00257c82 */ /* 0x000fe20008000000 */
[----:B------:R-:W-:Y:S02]  /*0ac0*/  R2UR UR7, R15 ;  /* 0x000000000f0772ca */ /* 0x000fe400000e0000 */
[----:B--2---:R-:W-:Y:S02]  /*0ad0*/  R2UR UR4, R0 ;  /* 0x00000000000472ca */ /* 0x004fe400000e0000 */
[----:B------:R-:W-:-:S04]  /*0ae0*/  SHF.R.S32.HI R0, RZ, 0x1f, R205 ;  /* 0x0000001fff007819 */ /* 0x000fc800000114cd */
[CC--:B0-----:R-:W-:Y:S02]  /*0af0*/  LEA.HI R2, R0.reuse, R205.reuse, RZ, 0x7 ;  /* 0x000000cd00027211 */ /* 0x0c1fe400078f38ff */
[-C--:B------:R-:W-:Y:S02]  /*0b00*/  LEA.HI R3, R0, R205.reuse, RZ, 0x4 ;  /* 0x000000cd00037211 */ /* 0x080fe400078f20ff */
[----:B------:R-:W-:Y:S02]  /*0b10*/  LOP3.LUT R4, R2, 0xffffff80, RZ, 0xc0, !PT ;  /* 0xffffff8002047812 */ /* 0x000fe400078ec0ff */
[----:B------:R-:W-:Y:S01]  /*0b20*/  SHF.R.S32.HI R6, RZ, 0x4, R3 ;  /* 0x00000004ff067819 */ /* 0x000fe20000011403 */
[----:B------:R-:W-:Y:S01]  /*0b30*/  ULOP3.LUT UR8, UR4, 0x1, URZ, 0xfc, !UPT ;  /* 0x0000000104087892 */ /* 0x000fe2000f8efc3f */
[----:B------:R-:W-:Y:S01]  /*0b40*/  SHF.R.S32.HI R199, RZ, 0x7, R2 ;  /* 0x00000007ffc77819 */ /* 0x000fe20000011402 */
[----:B------:R-:W-:Y:S01]  /*0b50*/  IMAD.IADD R183, R205, 0x1, -R4 ;  /* 0x00000001cdb77824 */ /* 0x000fe200078e0a04 */
[----:B------:R-:W-:Y:S01]  /*0b60*/  LEA.HI R4, R0, R205, RZ, 0x5 ;  /* 0x000000cd00047211 */ /* 0x000fe200078f28ff */
[----:B------:R-:W-:Y:S01]  /*0b70*/  UMOV UR4, URZ ;  /* 0x0000003f00047c82 */ /* 0x000fe20008000000 */
[----:B------:R-:W-:Y:S01]  /*0b80*/  LEA.HI R2, R2, R199, RZ, 0x1 ;  /* 0x000000c702027211 */ /* 0x000fe200078f08ff */
[----:B------:R-:W-:Y:S01]  /*0b90*/  IMAD.U32 R202, RZ, RZ, UR8 ;  /* 0x00000008ffca7e24 */ /* 0x000fe2000f8e00ff */
[----:B------:R-:W-:Y:S01]  /*0ba0*/  SHF.R.S32.HI R8, RZ, 0x1f, R183 ;  /* 0x0000001fff087819 */ /* 0x000fe200000114b7 */
[----:B------:R-:W-:Y:S01]  /*0bb0*/  IMAD.SHL.U32 R5, R4, 0x20, RZ ;  /* 0x0000002004057824 */ /* 0x000fe200078e00ff */
[C---:B------:R-:W-:Y:S01]  /*0bc0*/  LOP3.LUT R4, R3.reuse, 0x3fffff0, RZ, 0xc0, !PT ;  /* 0x03fffff003047812 */ /* 0x040fe200078ec0ff */
[----:B------:R-:W-:Y:S01]  /*0bd0*/  IMAD.U32 R182, RZ, RZ, UR4 ;  /* 0x00000004ffb67e24 */ /* 0x000fe2000f8e00ff */
[----:B------:R-:W-:-:S02]  /*0be0*/  LEA.HI R3, R3, R6, RZ, 0x1 ;  /* 0x0000000603037211 */ /* 0x000fc400078f08ff */
[----:B------:R-:W-:Y:S01]  /*0bf0*/  LOP3.LUT R5, R5, 0xfffffc00, RZ, 0xc0, !PT ;  /* 0xfffffc0005057812 */ /* 0x000fe200078ec0ff */
[----:B------:R-:W-:Y:S01]  /*0c00*/  IMAD.IADD R4, R205, 0x1, -R4 ;  /* 0x00000001cd047824 */ /* 0x000fe200078e0a04 */
[----:B------:R-:W-:Y:S02]  /*0c10*/  LOP3.LUT R3, R3, 0x1ffffffe, RZ, 0xc0, !PT ;  /* 0x1ffffffe03037812 */ /* 0x000fe400078ec0ff */
[----:B------:R-:W-:Y:S01]  /*0c20*/  LEA.HI R7, R8, R183, RZ, 0x2 ;  /* 0x000000b708077211 */ /* 0x000fe200078f10ff */
[----:B------:R-:W-:Y:S01]  /*0c30*/  IMAD R4, R4, 0x40, R5 ;  /* 0x0000004004047824 */ /* 0x000fe200078e0205 */
[-C--:B------:R-:W-:Y:S01]  /*0c40*/  LEA.HI R5, R0, R205.reuse, RZ, 0x2 ;  /* 0x000000cd00057211 */ /* 0x080fe200078f10ff */
[----:B------:R-:W-:Y:S01]  /*0c50*/  IMAD.IADD R3, R6, 0x1, -R3 ;  /* 0x0000000106037824 */ /* 0x000fe200078e0a03 */
[----:B------:R-:W-:Y:S02]  /*0c60*/  LEA.HI R0, R0, R205, RZ, 0x3 ;  /* 0x000000cd00007211 */ /* 0x000fe400078f18ff */
[----:B------:R-:W-:Y:S01]  /*0c70*/  SHF.R.S32.HI R9, RZ, 0x2, R7 ;  /* 0x00000002ff097819 */ /* 0x000fe20000011407 */
[----:B------:R-:W-:Y:S01]  /*0c80*/  IMAD R201, R3, 0x8, R4 ;  /* 0x0000000803c97824 */ /* 0x000fe200078e0204 */
[----:B------:R-:W-:-:S02]  /*0c90*/  LOP3.LUT R4, R5, 0xfffffffc, RZ, 0xc0, !PT ;  /* 0xfffffffc05047812 */ /* 0x000fc400078ec0ff */
[----:B------:R-:W-:Y:S02]  /*0ca0*/  SHF.R.S32.HI R10, RZ, 0x1f, R7 ;  /* 0x0000001fff0a7819 */ /* 0x000fe40000011407 */
[----:B------:R-:W-:Y:S01]  /*0cb0*/  LEA.HI R8, R8, R183, RZ, 0x5 ;  /* 0x000000b708087211 */ /* 0x000fe200078f28ff */
[----:B------:R-:W-:Y:S01]  /*0cc0*/  IMAD.IADD R3, R205, 0x1, -R4 ;  /* 0x00000001cd037824 */ /* 0x000fe200078e0a04 */
[----:B------:R-:W-:Y:S02]  /*0cd0*/  LOP3.LUT R4, R2, 0x3fffffe, RZ, 0xc0, !PT ;  /* 0x03fffffe02047812 */ /* 0x000fe400078ec0ff */
[----:B------:R-:W-:Y:S02]  /*0ce0*/  LOP3.LUT R2, R0, 0xfffffff8, RZ, 0xc0, !PT ;  /* 0xfffffff800027812 */ /* 0x000fe400078ec0ff */
[----:B------:R-:W-:Y:S01]  /*0cf0*/  LEA.HI R10, R10, R9, RZ, 0x3 ;  /* 0x000000090a0a7211 */ /* 0x000fe200078f18ff */
[----:B------:R-:W-:Y:S01]  /*0d00*/  IMAD.IADD R4, R199, 0x1, -R4 ;  /* 0x00000001c7047824 */ /* 0x000fe200078e0a04 */
[----:B------:R-:W-:Y:S01]  /*0d10*/  SHF.R.S32.HI R8, RZ, 0x5, R8 ;  /* 0x00000005ff087819 */ /* 0x000fe20000011408 */
[----:B------:R-:W-:Y:S01]  /*0d20*/  IMAD.IADD R161, R205, 0x1, -R2 ;  /* 0x00000001cda17824 */ /* 0x000fe200078e0a02 */
[----:B------:R-:W-:-:S02]  /*0d30*/  LOP3.LUT R2, R7, 0x7ffffffc, RZ, 0xc0, !PT ;  /* 0x7ffffffc07027812 */ /* 0x000fc400078ec0ff */
[----:B------:R-:W-:Y:S01]  /*0d40*/  LOP3.LUT R10, R10, 0xfffffff8, RZ, 0xc0, !PT ;  /* 0xfffffff80a0a7812 */ /* 0x000fe200078ec0ff */
[----:B------:R-:W-:Y:S01]  /*0d50*/  IMAD.SHL.U32 R22, R161, 0x8, RZ ;  /* 0x00000008a1167824 */ /* 0x000fe200078e00ff */
[----:B------:R-:W-:Y:S01]  /*0d60*/  LEA.HI R5, R3, R3, RZ, 0x1 ;  /* 0x0000000303057211 */ /* 0x000fe200078f08ff */
[----:B------:R-:W-:Y:S01]  /*0d70*/  IMAD.IADD R2, R183, 0x1, -R2 ;  /* 0x00000001b7027824 */ /* 0x000fe200078e0a02 */
[----:B------:R-:W-:Y:S01]  /*0d80*/  SHF.R.S32.HI R180, RZ, 0x3, R0 ;  /* 0x00000003ffb47819 */ /* 0x000fe20000011400 */
[----:B------:R-:W-:Y:S01]  /*0d90*/  IMAD.IADD R9, R9, 0x1, -R10 ;  /* 0x0000000109097824 */ /* 0x000fe200078e0a0a */
[----:B------:R-:W-:Y:S01]  /*0da0*/  LOP3.LUT R6, R5, 0x1ffffffe, RZ, 0xc0, !PT ;  /* 0x1ffffffe05067812 */ /* 0x000fe200078ec0ff */
[----:B------:R-:W-:Y:S01]  /*0db0*/  IMAD.SHL.U32 R18, R2, 0x2, RZ ;  /* 0x0000000202127824 */ /* 0x000fe200078e00ff */
[----:B------:R-:W-:Y:S01]  /*0dc0*/  SHF.R.S32.HI R204, RZ, 0x1f, R22 ;  /* 0x0000001fffcc7819 */ /* 0x000fe20000011416 */
[----:B------:R-:W-:Y:S02]  /*0dd0*/  IMAD R9, R8, 0x10, R9 ;  /* 0x0000001008097824 */ /* 0x000fe400078e0209 */
[----:B------:R-:W-:-:S02]  /*0de0*/  VIADD R160, R22, 0x40 ;  /* 0x0000004016a07836 */ /* 0x000fc40000000000 */
[C---:B------:R-:W-:Y:S02]  /*0df0*/  VIADD R179, R18.reuse, 0x8 ;  /* 0x0000000812b37836 */ /* 0x040fe40000000000 */
[C---:B------:R-:W-:Y:S01]  /*0e00*/  VIADD R178, R18.reuse, 0x10 ;  /* 0x0000001012b27836 */ /* 0x040fe20000000000 */
[----:B------:R-:W-:Y:S01]  /*0e10*/  SHF.R.S32.HI R203, RZ, 0x1f, R160 ;  /* 0x0000001fffcb7819 */ /* 0x000fe200000114a0 */
        /* <DEDUP_REMOVED lines=24> */
[----:B------:R-:W-:Y:S01]  /*0fa0*/  VIADD R165, R18, 0x78 ;  /* 0x0000007812a57836 */ /* 0x000fe20000000000 */
[----:B------:R-:W-:Y:S01]  /*0fb0*/  SHF.R.S32.HI R186, RZ, 0x1f, R167 ;  /* 0x0000001fffba7819 */ /* 0x000fe200000114a7 */
[----:B------:R-:W-:Y:S01]  /*0fc0*/  IMAD.IADD R19, R3, 0x1, -R6 ;  /* 0x0000000103137824 */ /* 0x000fe200078e0a06 */
[----:B------:R-:W-:Y:S01]  /*0fd0*/  SHF.R.S32.HI R185, RZ, 0x1f, R166 ;  /* 0x0000001fffb97819 */ /* 0x000fe200000114a6 */
[----:B------:R-:W-:Y:S01]  /*0fe0*/  IMAD R200, R4, 0x40, R9 ;  /* 0x0000004004c87824 */ /* 0x000fe200078e0209 */
[----:B------:R-:W-:-:S03]  /*0ff0*/  SHF.R.S32.HI R184, RZ, 0x1f, R165 ;  /* 0x0000001fffb87819 */ /* 0x000fc600000114a5 */
[----:B------:R-:W-:-:S07]  /*1000*/  IMAD R19, R19, 0x8, R200 ;  /* 0x0000000813137824 */ /* 0x000fce00078e02c8 */
.L_x_1234:
[----:B01234-:R-:W0:Y:S01]  /*1010*/  LDC.64 R2, c[0x0][0xa28] ;  /* 0x00028a00ff027b82 */ /* 0x01fe220000000a00 */
[----:B------:R-:W-:Y:S01]  /*1020*/  IMAD.U32 R9, RZ, RZ, UR7 ;  /* 0x00000007ff097e24 */ /* 0x000fe2000f8e00ff */
[----:B------:R-:W-:Y:S01]  /*1030*/  ULDC.64 UR8, c[0x0][0x208] ;  /* 0x0000820000087ab9 */ /* 0x000fe20000000a00 */
[----:B------:R-:W-:-:S05]  /*1040*/  IMAD.MOV.U32 R7, RZ, RZ, RZ ;  /* 0x000000ffff077224 */ /* 0x000fca00078e00ff */
[----:B------:R-:W1:Y:S08]  /*1050*/  LDC.64 R4, c[0x0][0xa18] ;  /* 0x00028600ff047b82 */ /* 0x000e700000000a00 */
[----:B------:R-:W2:Y:S01]  /*1060*/  LDC R17, c[0x0][0x288] ;  /* 0x0000a200ff117b82 */ /* 0x000ea20000000800 */
[----:B------:R-:W-:Y:S01]  /*1070*/  ULOP3.LUT UR4, UR6, 0xff000000, URZ, 0xc0, !UPT ;  /* 0xff00000006047892 */ /* 0x000fe2000f8ec03f */
[----:B------:R-:W-:Y:S01]  /*1080*/  ULDC.64 UR10, c[0x0][0xa20] ;  /* 0x00028800000a7ab9 */ /* 0x000fe20000000a00 */
[----:B0-----:R-:W-:-:S05]  /*1090*/  ISETP.NE.U32.AND P0, PT, R2, RZ, PT ;  /* 0x000000ff0200720c */ /* 0x001fca0003f05070 */
[----:B------:R-:W0:Y:S01]  /*10a0*/  LDC R0, c[0x0][0x424] ;  /* 0x00010900ff007b82 */ /* 0x000e220000000800 */
[----:B------:R-:W-:Y:S02]  /*10b0*/  ISETP.NE.AND.EX P0, PT, R3, RZ, PT, P0 ;  /* 0x000000ff0300720c */ /* 0x000fe40003f05300 */
[----:B-1----:R-:W-:-:S05]  /*10c0*/  ISETP.NE.U32.AND P1, PT, R4, RZ, PT ;  /* 0x000000ff0400720c */ /* 0x002fca0003f25070 */
[----:B------:R-:W1:Y:S01]  /*10d0*/  LDC R11, c[0x0][0x2f0] ;  /* 0x0000bc00ff0b7b82 */ /* 0x000e620000000800 */
[----:B------:R-:W-:-:S07]  /*10e0*/  ISETP.NE.AND.EX P1, PT, R5, RZ, PT, P1 ;  /* 0x000000ff0500720c */ /* 0x000fce0003f25310 */
[----:B------:R-:W3:Y:S08]  /*10f0*/  @P0 LDC.64 R2, c[0x0][0xa28] ;  /* 0x00028a00ff020b82 */ /* 0x000ef00000000a00 */
[----:B------:R-:W4:Y:S01]  /*1100*/  @P1 LDC.64 R4, c[0x0][0xa18] ;  /* 0x00028600ff041b82 */ /* 0x000f220000000a00 */
[----:B---3--:R-:W-:Y:S01]  /*1110*/  @P0 IMAD.WIDE R2, R9, 0x4, R2 ;  /* 0x0000000409020825 */ /* 0x008fe200078e0202 */
[----:B------:R-:W-:-:S04]  /*1120*/  USHF.R.U32.HI UR4, URZ, 0x8, UR4 ;  /* 0x000000083f047899 */ /* 0x000fc80008011604 */
[----:B------:R3:W5:Y:S01]  /*1130*/  @P0 LDG.E R7, desc[UR8][R2.64] ;  /* 0x0000000802070981 */ /* 0x000762000c1e1900 */
[----:B----4-:R-:W-:Y:S02]  /*1140*/  @P1 IMAD.WIDE R4, R9, 0x4, R4 ;  /* 0x0000000409041825 */ /* 0x010fe400078e0204 */
[----:B------:R-:W4:Y:S03]  /*1150*/  LDC.64 R8, c[0x0][0x418] ;  /* 0x00010600ff087b82 */ /* 0x000f260000000a00 */
[----:B--2---:R3:W5:Y:S01]  /*1160*/  @P1 LDG.E R17, desc[UR8][R4.64] ;  /* 0x0000000804111981 */ /* 0x004762000c1e1900 */
[----:B------:R-:W-:Y:S01]  /*1170*/  ULOP3.LUT UR8, UR6, 0xff0000, URZ, 0xc0, !UPT ;  /* 0x00ff000006087892 */ /* 0x000fe2000f8ec03f */
[----:B------:R-:W-:-:S03]  /*1180*/  ISETP.NE.U32.AND P2, PT, RZ, UR10, PT ;  /* 0x0000000aff007c0c */ /* 0x000fc6000bf45070 */
[----:B------:R-:W-:Y:S01]  /*1190*/  ULEA.HI UR8, UR8, UR4, URZ, 0x10 ;  /* 0x0000000408087291 */ /* 0x000fe2000f8f803f */
[----:B------:R-:W-:Y:S01]  /*11a0*/  ISETP.NE.AND.EX P2, PT, RZ, UR11, PT, P2 ;  /* 0x0000000bff007c0c */ /* 0x000fe2000bf45320 */
[----:B------:R-:W-:-:S06]  /*11b0*/  ULOP3.LUT UR4, UR6, 0xffff, URZ, 0xc0, !UPT ;  /* 0x0000ffff06047892 */ /* 0x000fcc000f8ec03f */
[----:B------:R-:W-:Y:S01]  /*11c0*/  IMAD.U32 R164, RZ, RZ, UR4 ;  /* 0x00000004ffa47e24 */ /* 0x000fe2000f8e00ff */
[----:B----4-:R-:W-:-:S04]  /*11d0*/  ISETP.NE.U32.AND P0, PT, R8, RZ, PT ;  /* 0x000000ff0800720c */ /* 0x010fc80003f05070 */
[----:B------:R-:W-:-:S04]  /*11e0*/  ISETP.NE.AND.EX P0, PT, R9, RZ, PT, P0 ;  /* 0x000000ff0900720c */ /* 0x000fc80003f05300 */
[----:B0-----:R-:W-:Y:S01]  /*11f0*/  SEL R0, R0, 0x1, P0 ;  /* 0x0000000100007807 */ /* 0x001fe20000000000 */
[----:B-1-3--:R-:W-:Y:S08]  /*1200*/  @P1 BRA `(.L_x_1131) ;  /* 0x00000000002c1947 */ /* 0x00aff00003800000 */
[----:B------:R-:W-:Y:S02]  /*1210*/  ULDC.64 UR10, c[0x0][0xa00] ;  /* 0x00028000000a7ab9 */ /* 0x000fe40000000a00 */
[----:B------:R-:W-:-:S04]  /*1220*/  ISETP.NE.U32.AND P0, PT, RZ, UR10, PT ;  /* 0x0000000aff007c0c */ /* 0x000fc8000bf05070 */
[----:B------:R-:W-:-:S13]  /*1230*/  ISETP.NE.AND.EX P0, PT, RZ, UR11, PT, P0 ;  /* 0x0000000bff007c0c */ /* 0x000fda000bf05300 */
[----:B------:R-:W-:Y:S05]  /*1240*/  @!P0 BRA `(.L_x_1131) ;  /* 0x00000000001c8947 */ /* 0x000fea0003800000 */
[----:B------:R-:W0:Y:S01]  /*1250*/  LDC.64 R2, c[0x0][0xa00] ;  /* 0x00028000ff027b82 */ /* 0x000e220000000a00 */
[----:B------:R-:W-:Y:S01]  /*1260*/  IMAD.U32 R5, RZ, RZ, UR7 ;  /* 0x00000007ff057e24 */ /* 0x000fe2000f8e00ff */
[----:B------:R-:W-:-:S03]  /*1270*/  ULDC.64 UR10, c[0x0][0x208] ;  /* 0x00008200000a7ab9 */ /* 0x000fc60000000a00 */
[----:B0-----:R-:W-:-:S05]  /*1280*/  IMAD.WIDE R2, R5, 0x4, R2 ;  /* 0x0000000405027825 */ /* 0x001fca00078e0202 */
[----:B-----5:R-:W2:Y:S04]  /*1290*/  LDG.E R17, desc[UR10][R2.64] ;  /* 0x0000000a02117981 */ /* 0x020ea8000c1e1900 */
[----:B------:R-:W2:Y:S02]  /*12a0*/  LDG.E R4, desc[UR10][R2.64+0x4] ;  /* 0x0000040a02047981 */ /* 0x000ea4000c1e1900 */
[----:B--2---:R-:W-:-:S07]  /*12b0*/  IMAD.IADD R17, R4, 0x1, -R17 ;  /* 0x0000000104117824 */ /* 0x004fce00078e0a11 */
.L_x_1131:
[----:B------:R-:W-:Y:S02]  /*12c0*/  IMAD R16, R0, R11, RZ ;  /* 0x0000000b00107224 */ /* 0x000fe400078e02ff */
[----:B------:R-:W-:Y:S01]  /*12d0*/  IMAD.U32 R181, RZ, RZ, UR7 ;  /* 0x00000007ffb57e24 */ /* 0x000fe2000f8e00ff */
[----:B------:R-:W-:Y:S06]  /*12e0*/  @!P2 BRA `(.L_x_1132) ;  /* 0x00000000001ca947 */ /* 0x000fec0003800000 */
[----:B------:R-:W-:Y:S01]  /*12f0*/  ULDC.64 UR10, c[0x0][0xa20] ;  /* 0x00028800000a7ab9 */ /* 0x000fe20000000a00 */
[----:B------:R-:W-:Y:S01]  /*1300*/  ULDC.64 UR12, c[0x0][0x208] ;  /* 0x00008200000c7ab9 */ /* 0x000fe20000000a00 */
[----:B------:R-:W-:-:S06]  /*1310*/  UIMAD.WIDE UR6, UR7, 0x4, UR10 ;  /* 0x00000004070678a5 */ /* 0x000fcc000f8e020a */
[----:B------:R-:W-:Y:S02]  /*1320*/  IMAD.U32 R2, RZ, RZ, UR6 ;  /* 0x00000006ff027e24 */ /* 0x000fe4000f8e00ff */
[----:B------:R-:W-:-:S05]  /*1330*/  IMAD.U32 R3, RZ, RZ, UR7 ;  /* 0x00000007ff037e24 */ /* 0x000fca000f8e00ff */
[----:B------:R0:W5:Y:S01]  /*1340*/  LDG.E R16, desc[UR12][R2.64] ;  /* 0x0000000c02107981 */ /* 0x000162000c1e1900 */
[----:B------:R-:W-:Y:S05]  /*1350*/  BRA `(.L_x_1133) ;  /* 0x00000000002c7947 */ /* 0x000fea0003800000 */
.L_x_1132:
        /* <DEDUP_REMOVED lines=8> */
[----:B------:R-:W2:Y:S04]  /*13e0*/  LDG.E R16, desc[UR10][R2.64] ;  /* 0x0000000a02107981 */ /* 0x000ea8000c1e1900 */
[----:B------:R-:W2:Y:S02]  /*13f0*/  LDG.E R5, desc[UR10][R2.64+0x4] ;  /* 0x0000040a02057981 */ /* 0x000ea4000c1e1900 */
[----:B--2---:R-:W-:-:S07]  /*1400*/  IMAD.IADD R16, R5, 0x1, -R16 ;  /* 0x0000000105107824 */ /* 0x004fce00078e0a10 */
.L_x_1133:
[----:B------:R-:W-:Y:S01]  /*1410*/  ULDC UR4, c[0x0][0x448] ;  /* 0x0001120000047ab9 */ /* 0x000fe20000000800 */
[----:B-----5:R-:W-:Y:S01]  /*1420*/  IMAD.IADD R16, R16, 0x1, -R7 ;  /* 0x0000000110107824 */ /* 0x020fe200078e0a07 */
[----:B------:R-:W-:Y:S02]  /*1430*/  UISETP.NE.AND UP0, UPT, UR4, 0x1, UPT ;  /* 0x000000010400788c */ /* 0x000fe4000bf05270 */
[----:B------:R-:W-:Y:S02]  /*1440*/  USHF.L.U32 UR60, UR5, 0x7, URZ ;  /* 0x00000007053c7899 */ /* 0x000fe4000800063f */
[----:B------:R-:W-:Y:S01]  /*1450*/  IADD3 R0, R16, 0x1, -R17 ;  /* 0x0000000110007810 */ /* 0x000fe20007ffe811 */
[----:B------:R-:W-:Y:S01]  /*1460*/  ULDC.64 UR4, c[0x0][0x9e0] ;  /* 0x0002780000047ab9 */ /* 0x000fe20000000a00 */
[----:B------:R-:W-:Y:S02]  /*1470*/  UIADD3 UR9, UR60, 0x7f, URZ ;  /* 0x0000007f3c097890 */ /* 0x000fe4000fffe03f */
[----:B------:R-:W-:Y:S01]  /*1480*/  R2UR UR10, R0 ;  /* 0x00000000000a72ca */ /* 0x000fe200000e0000 */
[----:B------:R-:W-:-:S02]  /*1490*/  UISETP.GE.AND UP1, UPT, UR5, 0x1, UPT ;  /* 0x000000010500788c */ /* 0x000fc4000bf26270 */
[----:B------:R-:W-:Y:S01]  /*14a0*/  @UP0 ULDC UR6, c[0x0][0x44c] ;  /* 0x0001130000060ab9 */ /* 0x000fe20000000800 */
[----:B------:R-:W-:Y:S01]  /*14b0*/  @UP0 ULDC UR11, c[0x0][0x450] ;  /* 0x00011400000b0ab9 */ /* 0x000fe20000000800 */
[----:B------:R-:W-:Y:S02]  /*14c0*/  UIMAD.WIDE.U32 UR6, UR9, UR6, URZ ;  /* 0x00000006090672a5 */ /* 0x000fe4000f8e003f */
[----:B------:R-:W-:Y:S02]  /*14d0*/  PLOP3.LUT P1, PT, PT, PT, UP1, 0x80, 0x0 ;  /* 0x000000000000781c */ /* 0x000fe40003f2f018 */
[----:B------:R-:W-:-:S04]  /*14e0*/  @UP0 USHF.R.U32.HI UR9, URZ, UR11, UR7 ;  /* 0x0000000b3f090299 */ /* 0x000fc80008011607 */
[----:B------:R-:W-:-:S04]  /*14f0*/  UIADD3 UR9, UR10, UR9, URZ ;  /* 0x000000090a097290 */ /* 0x000fc8000fffe03f */
[----:B------:R-:W-:-:S06]  /*1500*/  UIADD3 UR4, UR9, UR4, URZ ;  /* 0x0000000409047290 */ /* 0x000fcc000fffe03f */
[----:B------:R-:W-:Y:S01]  /*1510*/  IMAD.U32 R0, RZ, RZ, UR4 ;  /* 0x00000004ff007e24 */ /* 0x000fe2000f8e00ff */
[----:B------:R-:W-:Y:S06]  /*1520*/  @!P1 BRA `(.L_x_1134) ;  /* 0x0000000000409947 */ /* 0x000fec0003800000 */
        /* <DEDUP_REMOVED lines=10> */
.L_x_1135:
[----:B------:R-:W-:-:S11]  /*15d0*/  UISETP.NE.AND UP1, UPT, UR5, 0x1, UPT ;  /* 0x000000010500788c */ /* 0x000fd6000bf25270 */
[----:B------:R-:W-:Y:S02]  /*15e0*/  @UP1 ULDC.64 UR10, c[0x0][0x9e8] ;  /* 0x00027a00000a1ab9 */ /* 0x000fe40000000a00 */
[----:B------:R-:W-:-:S04]  /*15f0*/  UIMAD.WIDE.U32 UR6, UR4, UR10, URZ ;  /* 0x0000000a040672a5 */ /* 0x000fc8000f8e003f */
[----:B------:R-:W-:-:S12]  /*1600*/  @UP1 USHF.R.U32.HI UR4, URZ, UR11, UR7 ;  /* 0x0000000b3f041299 */ /* 0x000fd80008011607 */
.L_x_1136:
[----:B------:R-:W-:-:S06]  /*1610*/  UIMAD UR4, UR4, UR5, UR5 ;  /* 0x00000005040472a4 */ /* 0x000fcc000f8e0205 */
[----:B------:R-:W-:-:S07]  /*1620*/  VIMNMX R0, R0, UR4, PT ;  /* 0x0000000400007c48 */ /* 0x000fce000bfe0100 */
.L_x_1134:
[----:B------:R-:W-:Y:S01]  /*1630*/  IMAD.IADD R82, R16, 0x1, -R17 ;  /* 0x0000000110527824 */ /* 0x000fe200078e0a11 */
[----:B------:R-:W-:Y:S01]  /*1640*/  @UP0 ULDC UR6, c[0x0][0x44c] ;  /* 0x0001130000060ab9 */ /* 0x000fe20000000800 */
[----:B0-----:R-:W-:Y:S01]  /*1650*/  VIADD R2, R0, 0x5f ;  /* 0x0000005f00027836 */ /* 0x001fe20000000000 */
[----:B------:R-:W-:Y:S01]  /*1660*/  UIMAD.WIDE.U32 UR6, UR60, UR6, URZ ;  /* 0x000000063c0672a5 */ /* 0x000fe2000f8e003f */
[----:B------:R-:W-:Y:S01]  /*1670*/  VIADD R0, R16, 0x5f ;  /* 0x0000005f10007836 */ /* 0x000fe20000000000 */
[----:B------:R-:W-:Y:S01]  /*1680*/  R2UR UR9, R82 ;  /* 0x00000000520972ca */ /* 0x000fe200000e0000 */
[----:B------:R-:W-:Y:S01]  /*1690*/  @UP0 ULDC UR10, c[0x0][0x450] ;  /* 0x00011400000a0ab9 */ /* 0x000fe20000000800 */
[----:B------:R-:W-:Y:S01]  /*16a0*/  IMAD.HI R2, R2, 0x2aaaaaab, RZ ;  /* 0x2aaaaaab02027827 */ /* 0x000fe200078e02ff */
[----:B------:R-:W-:Y:S01]  /*16b0*/  UMOV UR4, UR60 ;  /* 0x0000003c00047c82 */ /* 0x000fe20008000000 */
[----:B------:R-:W-:Y:S02]  /*16c0*/  @UP0 USHF.R.U32.HI UR4, URZ, UR10, UR7 ;  /* 0x0000000a3f040299 */ /* 0x000fe40008011607 */
[----:B------:R-:W-:Y:S01]  /*16d0*/  IMAD.HI R0, R0, 0x2aaaaaab, RZ ;  /* 0x2aaaaaab00007827 */ /* 0x000fe200078e02ff */
[----:B------:R-:W-:-:S04]  /*16e0*/  SHF.R.U32.HI R5, RZ, 0x1f, R2 ;  /* 0x0000001fff057819 */ /* 0x000fc80000011602 */
[----:B------:R-:W-:Y:S02]  /*16f0*/  SHF.R.U32.HI R3, RZ, 0x1f, R0 ;  /* 0x0000001fff037819 */ /* 0x000fe40000011600 */
[----:B------:R-:W-:Y:S01]  /*1700*/  UIADD3 UR4, UR9, UR4, URZ ;  /* 0x0000000409047290 */ /* 0x000fe2000fffe03f */
[----:B------:R-:W-:Y:S02]  /*1710*/  LEA.HI.SX32 R2, R2, R5, 0x1c ;  /* 0x0000000502027211 */ /* 0x000fe400078fe2ff */
[----:B------:R-:W-:Y:S01]  /*1720*/  ULDC UR9, c[0x0][0x9dc] ;  /* 0x0002770000097ab9 */ /* 0x000fe20000000800 */
[----:B------:R-:W-:Y:S01]  /*1730*/  LEA.HI.SX32 R3, R0, R3, 0x1c ;  /* 0x0000000300037211 */ /* 0x000fe200078fe2ff */
[----:B------:R-:W-:-:S03]  /*1740*/  UIADD3 UR9, UR4, -UR9, URZ ;  /* 0x8000000904097290 */ /* 0x000fc6000fffe03f */
[----:B------:R-:W-:Y:S01]  /*1750*/  VIMNMX R83, R3, R2, PT ;  /* 0x0000000203537248 */ /* 0x000fe20003fe0100 */
[----:B------:R-:W-:Y:S08]  /*1760*/  @!P1 BRA `(.L_x_1137) ;  /* 0x0000000000449947 */ /* 0x000ff00003800000 */
        /* <DEDUP_REMOVED lines=10> */
.L_x_1138:
[----:B------:R-:W-:-:S11]  /*1810*/  UISETP.NE.AND UP0, UPT, UR5, 0x1, UPT ;  /* 0x000000010500788c */ /* 0x000fd6000bf05270 */
[----:B------:R-:W-:Y:S02]  /*1820*/  @UP0 ULDC.64 UR10, c[0x0][0x9e8] ;  /* 0x00027a00000a0ab9 */ /* 0x000fe40000000a00 */
[----:B------:R-:W-:-:S04]  /*1830*/  UIMAD.WIDE.U32 UR6, UR4, UR10, URZ ;  /* 0x0000000a040672a5 */ /* 0x000fc8000f8e003f */
[----:B------:R-:W-:-:S12]  /*1840*/  @UP0 USHF.R.U32.HI UR4, URZ, UR11, UR7 ;  /* 0x0000000b3f040299 */ /* 0x000fd80008011607 */
.L_x_1139:
[----:B------:R-:W-:-:S04]  /*1850*/  UIMAD UR4, UR4, UR5, URZ ;  /* 0x00000005040472a4 */ /* 0x000fc8000f8e023f */
[----:B------:R-:W-:-:S04]  /*1860*/  UISETP.LT.AND UP0, UPT, UR9, UR4, UPT ;  /* 0x000000040900728c */ /* 0x000fc8000bf01270 */
[----:B------:R-:W-:-:S12]  /*1870*/  USEL UR9, UR9, UR4, !UP0 ;  /* 0x0000000409097287 */ /* 0x000fd8000c000000 */
.L_x_1137:
[----:B------:R-:W-:Y:S02]  /*1880*/  UIMAD.WIDE UR4, UR9, 0x2aaaaaab, URZ ;  /* 0x2aaaaaab090478a5 */ /* 0x000fe4000f8e023f */
[----:B------:R-:W-:Y:S02]  /*1890*/  ULOP3.LUT UR6, UR8, 0xff, URZ, 0xc0, !UPT ;  /* 0x000000ff08067892 */ /* 0x000fe4000f8ec03f */
[----:B------:R-:W-:-:S04]  /*18a0*/  USHF.R.U32.HI UR4, URZ, 0x1f, UR5 ;  /* 0x0000001f3f047899 */ /* 0x000fc80008011605 */
[----:B------:R-:W-:Y:S01]  /*18b0*/  ULEA.HI.SX32 UR4, UR5, UR4, 0x1c ;  /* 0x0000000405047291 */ /* 0x000fe2000f8fe23f */
[----:B------:R-:W-:Y:S01]  /*18c0*/  IMAD.U32 R163, RZ, RZ, UR6 ;  /* 0x00000006ffa37e24 */ /* 0x000fe2000f8e00ff */
[----:B------:R-:W-:Y:S02]  /*18d0*/  USHF.R.U32.HI UR5, URZ, 0x10, UR8 ;  /* 0x000000103f057899 */ /* 0x000fe40008011608 */
[----:B------:R-:W-:-:S04]  /*18e0*/  UISETP.LT.AND UP0, UPT, URZ, UR4, UPT ;  /* 0x000000043f00728c */ /* 0x000fc8000bf01270 */
[----:B------:R-:W-:Y:S01]  /*18f0*/  USEL UR9, URZ, UR4, !UP0 ;  /* 0x000000043f097287 */ /* 0x000fe2000c000000 */
[----:B------:R-:W-:Y:S02]  /*1900*/  IMAD.U32 R162, RZ, RZ, UR5 ;  /* 0x00000005ffa27e24 */ /* 0x000fe4000f8e00ff */
[----:B------:R-:W-:-:S03]  /*1910*/  UMOV UR4, URZ ;  /* 0x0000003f00047c82 */ /* 0x000fc60008000000 */
[----:B------:R-:W-:-:S13]  /*1920*/  ISETP.GT.AND P0, PT, R83, UR9, PT ;  /* 0x0000000953007c0c */ /* 0x000fda000bf04270 */
[----:B------:R-:W-:Y:S05]  /*1930*/  @!P0 BRA `(.L_x_1140) ;  /* 0x00000000009c8947 */ /* 0x000fea0003800000 */
[----:B------:R-:W-:Y:S01]  /*1940*/  R2UR UR5, R162 ;  /* 0x00000000a20572ca */ /* 0x000fe200000e0000 */
[----:B------:R-:W-:-:S12]  /*1950*/  ULDC UR4, c[0x0][0x9f0] ;  /* 0x00027c0000047ab9 */ /* 0x000fd80000000800 */
[----:B------:R-:W-:-:S04]  /*1960*/  UISETP.NE.AND UP0, UPT, UR5, URZ, UPT ;  /* 0x0000003f0500728c */ /* 0x000fc8000bf05270 */
[----:B------:R-:W-:-:S03]  /*1970*/  USEL UR10, UR5, UR4, UP0 ;  /* 0x00000004050a7287 */ /* 0x000fc60008000000 */
[----:B------:R-:W-:-:S03]  /*1980*/  UMOV UR4, URZ ;  /* 0x0000003f00047c82 */ /* 0x000fc60008000000 */
[----:B------:R-:W-:-:S05]  /*1990*/  IMAD.U32 R4, RZ, RZ, UR10 ;  /* 0x0000000aff047e24 */ /* 0x000fca000f8e00ff */
[----:B------:R-:W-:-:S04]  /*19a0*/  IABS R0, R4 ;  /* 0x0000000400007213 */ /* 0x000fc80000000000 */
[----:B------:R-:W-:Y:S02]  /*19b0*/  R2UR UR11, R0 ;  /* 0x00000000000b72ca */ /* 0x000fe400000e0000 */
[----:B------:R-:W-:Y:S02]  /*19c0*/  IADD3 R0, R4, -0x1, R83 ;  /* 0xffffffff04007810 */ /* 0x000fe40007ffe053 */
[----:B------:R-:W-:Y:S02]  /*19d0*/  IABS R4, R4 ;  /* 0x0000000400047213 */ /* 0x000fe40000000000 */
[----:B------:R-:W-:-:S03]  /*19e0*/  R2UR UR6, R0 ;  /* 0x00000000000672ca */ /* 0x000fc600000e0000 */
[----:B------:R-:W-:-:S04]  /*19f0*/  IMAD.MOV R4, RZ, RZ, -R4 ;  /* 0x000000ffff047224 */ /* 0x000fc800078e0a04 */
[----:B------:R-:W0:Y:S06]  /*1a00*/  I2F.RP R2, UR11 ;  /* 0x0000000b00027d06 */ /* 0x000e2c0008209400 */
[----:B------:R-:W-:-:S06]  /*1a10*/  UIADD3 UR6, -UR9, UR6, URZ ;  /* 0x0000000609067290 */ /* 0x000fcc000fffe13f */
[----:B------:R-:W-:Y:S01]  /*1a20*/  IMAD.U32 R0, RZ, RZ, UR6 ;  /* 0x00000006ff007e24 */ /* 0x000fe2000f8e00ff */
[----:B------:R-:W-:Y:S01]  /*1a30*/  ULOP3.LUT UR6, UR6, UR10, URZ, 0x3c, !UPT ;  /* 0x0000000a06067292 */ /* 0x000fe2000f8e3c3f */
[----:B0-----:R-:W0:Y:S03]  /*1a40*/  MUFU.RCP R2, R2 ;  /* 0x0000000200027308 */ /* 0x001e260000001000 */
[----:B------:R-:W-:-:S04]  /*1a50*/  IABS R0, R0 ;  /* 0x0000000000007213 */ /* 0x000fc80000000000 */
[----:B------:R-:W-:Y:S01]  /*1a60*/  R2UR UR8, R0 ;  /* 0x00000000000872ca */ /* 0x000fe200000e0000 */
[----:B------:R-:W-:Y:S02]  /*1a70*/  IMAD.MOV.U32 R0, RZ, RZ, R4 ;  /* 0x000000ffff007224 */ /* 0x000fe400078e0004 */
[----:B0-----:R-:W-:-:S06]  /*1a80*/  VIADD R3, R2, 0xffffffe ;  /* 0x0ffffffe02037836 */ /* 0x001fcc0000000000 */
[----:B------:R-:W0:Y:S02]  /*1a90*/  F2I.FTZ.U32.TRUNC.NTZ R3, R3 ;  /* 0x0000000300037305 */ /* 0x000e24000021f000 */
[----:B0-----:R-:W-:-:S13]  /*1aa0*/  R2UR UR5, R3 ;  /* 0x00000000030572ca */ /* 0x001fda00000e0000 */
[----:B------:R-:W-:-:S04]  /*1ab0*/  UIADD3 UR7, URZ, -UR5, URZ ;  /* 0x800000053f077290 */ /* 0x000fc8000fffe03f */
[----:B------:R-:W-:-:S04]  /*1ac0*/  UIMAD UR7, UR7, UR11, URZ ;  /* 0x0000000b070772a4 */ /* 0x000fc8000f8e023f */
[----:B------:R-:W-:-:S03]  /*1ad0*/  UIMAD.WIDE.U32 UR4, UR5, UR7, UR4 ;  /* 0x00000007050472a5 */ /* 0x000fc6000f8e0004 */
[----:B------:R-:W-:Y:S01]  /*1ae0*/  R2UR UR7, R0 ;  /* 0x00000000000772ca */ /* 0x000fe200000e0000 */
[----:B------:R-:W-:-:S12]  /*1af0*/  UIMAD.WIDE.U32 UR4, UR5, UR8, URZ ;  /* 0x00000008050472a5 */ /* 0x000fd8000f8e003f */
[----:B------:R-:W-:-:S04]  /*1b00*/  UIMAD UR4, UR5, UR7, UR8 ;  /* 0x00000007050472a4 */ /* 0x000fc8000f8e0208 */
[----:B------:R-:W-:-:S11]  /*1b10*/  UISETP.GT.U32.AND UP1, UPT, UR11, UR4, UPT ;  /* 0x000000040b00728c */ /* 0x000fd6000bf24070 */
[----:B------:R-:W-:Y:S02]  /*1b20*/  @!UP1 UIADD3 UR4, UR4, -UR11, URZ ;  /* 0x8000000b04049290 */ /* 0x000fe4000fffe03f */
[----:B------:R-:W-:Y:S02]  /*1b30*/  @!UP1 UIADD3 UR5, UR5, 0x1, URZ ;  /* 0x0000000105059890 */ /* 0x000fe4000fffe03f */
[----:B------:R-:W-:Y:S02]  /*1b40*/  UISETP.GE.U32.AND UP0, UPT, UR4, UR11, UPT ;  /* 0x0000000b0400728c */ /* 0x000fe4000bf06070 */
[----:B------:R-:W-:-:S09]  /*1b50*/  UISETP.GE.AND UP1, UPT, UR6, URZ, UPT ;  /* 0x0000003f0600728c */ /* 0x000fd2000bf26270 */
[----:B------:R-:W-:Y:S02]  /*1b60*/  @UP0 UIADD3 UR5, UR5, 0x1, URZ ;  /* 0x0000000105050890 */ /* 0x000fe4000fffe03f */
[----:B------:R-:W-:-:S05]  /*1b70*/  UISETP.NE.AND UP0, UPT, UR10, URZ, UPT ;  /* 0x0000003f0a00728c */ /* 0x000fca000bf05270 */
[----:B------:R-:W-:Y:S02]  /*1b80*/  UMOV UR4, UR5 ;  /* 0x0000000500047c82 */ /* 0x000fe40008000000 */
[----:B------:R-:W-:-:S04]  /*1b90*/  @!UP1 UIADD3 UR4, -UR4, URZ, URZ ;  /* 0x0000003f04049290 */ /* 0x000fc8000fffe13f */
[----:B------:R-:W-:-:S12]  /*1ba0*/  @!UP0 ULOP3.LUT UR4, URZ, UR10, URZ, 0x33, !UPT ;  /* 0x0000000a3f048292 */ /* 0x000fd8000f8e333f */
.L_x_1140:
[----:B------:R-:W-:Y:S01]  /*1bb0*/  R2UR UR5, R163 ;  /* 0x00000000a30572ca */ /* 0x000fe200000e0000 */
[----:B------:R-:W-:Y:S01]  /*1bc0*/  IMAD.U32 R2, RZ, RZ, UR4 ;  /* 0x00000004ff027e24 */ /* 0x000fe2000f8e00ff */
[----:B------:R-:W-:Y:S01]  /*1bd0*/  PLOP3.LUT P0, PT, PT, PT, PT, 0x80, 0x0 ;  /* 0x000000000000781c */ /* 0x000fe20003f0f070 */
[----:B------:R-:W-:Y:S01]  /*1be0*/  IMAD.MOV.U32 R0, RZ, RZ, RZ ;  /* 0x000000ffff007224 */ /* 0x000fe200078e00ff */
[----:B------:R-:W-:Y:S01]  /*1bf0*/  CS2R R86, SRZ ;  /* 0x0000000000567805 */ /* 0x000fe2000001ff00 */
[----:B------:R-:W-:Y:S01]  /*1c00*/  IMAD.MOV.U32 R92, RZ, RZ, RZ ;  /* 0x000000ffff5c7224 */ /* 0x000fe200078e00ff */
[----:B------:R-:W-:Y:S02]  /*1c10*/  CS2R R84, SRZ ;  /* 0x0000000000547805 */ /* 0x000fe4000001ff00 */
[----:B------:R-:W-:Y:S02]  /*1c20*/  CS2R R94, SRZ ;  /* 0x00000000005e7805 */ /* 0x000fe4000001ff00 */
[----:B------:R-:W-:-:S02]  /*1c30*/  CS2R R80, SRZ ;  /* 0x0000000000507805 */ /* 0x000fc4000001ff00 */
[----:B------:R-:W-:Y:S02]  /*1c40*/  CS2R R78, SRZ ;  /* 0x00000000004e7805 */ /* 0x000fe4000001ff00 */
[----:B------:R-:W-:Y:S02]  /*1c50*/  CS2R R76, SRZ ;  /* 0x00000000004c7805 */ /* 0x000fe4000001ff00 */
[----:B------:R-:W-:Y:S02]  /*1c60*/  CS2R R74, SRZ ;  /* 0x00000000004a7805 */ /* 0x000fe4000001ff00 */
[----:B------:R-:W-:Y:S01]  /*1c70*/  CS2R R72, SRZ ;  /* 0x0000000000487805 */ /* 0x000fe2000001ff00 */
[----:B------:R-:W-:Y:S01]  /*1c80*/  UIMAD UR5, UR5, UR4, UR9 ;  /* 0x00000004050572a4 */ /* 0x000fe2000f8e0209 */
[----:B------:R-:W-:Y:S02]  /*1c90*/  CS2R R70, SRZ ;  /* 0x0000000000467805 */ /* 0x000fe4000001ff00 */
[----:B------:R-:W-:-:S02]  /*1ca0*/  CS2R R68, SRZ ;  /* 0x0000000000447805 */ /* 0x000fc4000001ff00 */
[----:B------:R-:W-:Y:S02]  /*1cb0*/  CS2R R66, SRZ ;  /* 0x0000000000427805 */ /* 0x000fe4000001ff00 */
[----:B------:R-:W-:Y:S02]  /*1cc0*/  CS2R R64, SRZ ;  /* 0x0000000000407805 */ /* 0x000fe4000001ff00 */
[----:B------:R-:W-:Y:S02]  /*1cd0*/  CS2R R62, SRZ ;  /* 0x00000000003e7805 */ /* 0x000fe4000001ff00 */
[----:B------:R-:W-:Y:S01]  /*1ce0*/  VIADDMNMX R83, R2, UR5, R83, PT ;  /* 0x0000000502537c46 */ /* 0x000fe2000b800153 */
[----:B------:R-:W-:Y:S01]  /*1cf0*/  IMAD.U32 R23, RZ, RZ, UR5 ;  /* 0x00000005ff177e24 */ /* 0x000fe2000f8e00ff */
[----:B------:R-:W-:Y:S02]  /*1d00*/  CS2R R60, SRZ ;  /* 0x00000000003c7805 */ /* 0x000fe4000001ff00 */
[----:B------:R-:W-:-:S02]  /*1d10*/  CS2R R58, SRZ ;  /* 0x00000000003a7805 */ /* 0x000fc4000001ff00 */
[----:B------:R-:W-:Y:S02]  /*1d20*/  ISETP.GT.AND P1, PT, R83, UR5, PT ;  /* 0x0000000553007c0c */ /* 0x000fe4000bf24270 */
        /* <DEDUP_REMOVED lines=49> */
.L_x_1142:
[----:B------:R-:W-:Y:S02]  /*2040*/  R2UR UR6, R182 ;  /* 0x00000000b60672ca */ /* 0x000fe400000e0000 */
[----:B------:R-:W-:-:S11]  /*2050*/  R2UR UR5, R202 ;  /* 0x00000000ca0572ca */ /* 0x000fd600000e0000 */
[----:B------:R-:W-:Y:S02]  /*2060*/  ULEA.HI UR4, UR6, UR6, URZ, 0x1 ;  /* 0x0000000606047291 */ /* 0x000fe4000f8f083f */
[----:B------:R-:W-:Y:S02]  /*2070*/  IMAD.U32 R2, RZ, RZ, UR5 ;  /* 0x00000005ff027e24 */ /* 0x000fe4000f8e00ff */
[----:B------:R-:W-:-:S03]  /*2080*/  ULOP3.LUT UR4, UR4, 0xfffffffe, URZ, 0xc0, !UPT ;  /* 0xfffffffe04047892 */ /* 0x000fc6000f8ec03f */
[----:B------:R-:W-:Y:S01]  /*2090*/  ISETP.NE.AND P0, PT, R2, 0x3, PT ;  /* 0x000000030200780c */ /* 0x000fe20003f05270 */
[----:B------:R-:W-:-:S06]  /*20a0*/  UIADD3 UR4, UR6, -UR4, URZ ;  /* 0x8000000406047290 */ /* 0x000fcc000fffe03f */
[----:B------:R-:W-:-:S05]  /*20b0*/  IMAD.U32 R0, RZ, RZ, UR4 ;  /* 0x00000004ff007e24 */ /* 0x000fca000f8e00ff */
[----:B------:R-:W-:-:S04]  /*20c0*/  SHF.L.U32 R0, R0, 0x1f, RZ ;  /* 0x0000001f00007819 */ /* 0x000fc800000006ff */
[----:B------:R-:W0:Y:S02]  /*20d0*/  SYNCS.PHASECHK.TRANS64.TRYWAIT P1, [UR38+0x2a800], R0 ;  /* 0x02a80000ff0075a7 */ /* 0x000e240008020166 */
[----:B0-----:R-:W-:Y:S05]  /*20e0*/  @!P1 BRA `(.L_x_1143) ;  /* 0x0000017000a09947 */ /* 0x001fea0003800000 */
.L_x_1369:
[----:B------:R-:W-:Y:S05]  /*20f0*/  @!P0 BRA `(.L_x_1144) ;  /* 0x0000000000048947 */ /* 0x000fea0003800000 */
[----:B------:R-:W-:Y:S01]  /*2100*/  BPT.TRAP 0x1 ;  /* 0x000000040000795c */ /* 0x000fe20000300000 */
.L_x_1144:
[----:B------:R-:W-:Y:S02]  /*2110*/  IMAD.U32 R21, RZ, RZ, UR37 ;  /* 0x00000025ff157e24 */ /* 0x000fe4000f8e00ff */
[----:B0-----:R-:W-:-:S03]  /*2120*/  IMAD.U32 R0, RZ, RZ, UR36 ;  /* 0x00000024ff007e24 */ /* 0x001fc6000f8e00ff */
[----:B------:R-:W-:Y:S02]  /*2130*/  LEA R21, R21, UR38, 0x3 ;  /* 0x0000002615157c11 */ /* 0x000fe4000f8e18ff */
[----:B------:R-:W-:-:S04]  /*2140*/  SHF.L.U32 R0, R0, 0x1f, RZ ;  /* 0x0000001f00007819 */ /* 0x000fc800000006ff */
[----:B------:R0:W1:Y:S01]  /*2150*/  SYNCS.PHASECHK.TRANS64.TRYWAIT P2, [R21+URZ+0x2a830], R0 ;  /* 0x02a83000150075a7 */ /* 0x000062000804017f */
[----:B------:R-:W-:Y:S05]  /*2160*/  @!P0 BRA `(.L_x_1145) ;  /* 0x0000000000048947 */ /* 0x000fea0003800000 */
[----:B------:R-:W-:Y:S01]  /*2170*/  BPT.TRAP 0x1 ;  /* 0x000000040000795c */ /* 0x000fe20000300000 */
.L_x_1145:
[----:B------:R-:W2:Y:S02]  /*2180*/  S2R R2, SR_TID.X ;  /* 0x0000000000027919 */ /* 0x000ea40000002100 */
[----:B--2---:R-:W-:-:S04]  /*2190*/  LOP3.LUT R2, R2, 0x7f, RZ, 0xc0, !PT ;  /* 0x0000007f02027812 */ /* 0x004fc800078ec0ff */
[----:B------:R-:W-:Y:S01]  /*21a0*/  ISETP.NE.AND P1, PT, R2, RZ, PT ;  /* 0x000000ff0200720c */ /* 0x000fe20003f25270 */
[----:B-1----:R-:W-:-:S12]  /*21b0*/  @P2 BRA `(.L_x_1146) ;  /* 0x0000000000082947 */ /* 0x002fd80003800000 */
[----:B------:R-:W1:Y:S02]  /*21c0*/  SYNCS.PHASECHK.TRANS64.TRYWAIT P2, [R21+URZ+0x2a830], R0 ;  /* 0x02a83000150075a7 */ /* 0x000e64000804017f */
[----:B-1----:R-:W-:Y:S05]  /*21d0*/  @!P2 BRA `(.L_x_1147) ;  /* 0x00000170007ca947 */ /* 0x002fea0003800000 */
.L_x_1146:
[----:B------:R-:W-:Y:S05]  /*21e0*/  WARPSYNC.ALL ;  /* 0x0000000000007948 */ /* 0x000fea0003800000 */
[----:B------:R-:W-:Y:S01]  /*21f0*/  UIADD3 UR4, UR38, 0x18400, URZ ;  /* 0x0001840026047890 */ /* 0x000fe2000fffe03f */
[----:B------:R-:W-:Y:S01]  /*2200*/  WARPGROUP.ARRIVE ;  /* 0x00000000000079c5 */ /* 0x000fe20000000000 */
[----:B------:R-:W-:Y:S01]  /*2210*/  UMOV UR9, 0x40000040 ;  /* 0x4000004000097882 */ /* 0x000fe20000000000 */
[----:B------:R-:W-:Y:S01]  /*2220*/  UMOV UR11, 0x40000040 ;  /* 0x40000040000b7882 */ /* 0x000fe20000000000 */
[----:B------:R-:W-:Y:S01]  /*2230*/  USHF.R.U32.HI UR4, URZ, 0x4, UR4 ;  /* 0x000000043f047899 */ /* 0x000fe20008011604 */
[----:B------:R-:W-:Y:S01]  /*2240*/  IMAD.U32 R5, RZ, RZ, UR9 ;  /* 0x00000009ff057e24 */ /* 0x000fe2000f8e00ff */
[----:B------:R-:W-:Y:S01]  /*2250*/  UMOV UR57, 0x40000040 ;  /* 0x4000004000397882 */ /* 0x000fe20000000000 */
[----:B------:R-:W-:Y:S01]  /*2260*/  UMOV UR59, 0x40000040 ;  /* 0x40000040003b7882 */ /* 0x000fe20000000000 */
[----:B------:R-:W-:Y:S01]  /*2270*/  ULOP3.LUT UR4, UR4, 0x3fff, URZ, 0xc0, !UPT ;  /* 0x00003fff04047892 */ /* 0x000fe2000f8ec03f */
[----:B------:R-:W-:Y:S01]  /*2280*/  VIADD R12, R19, UR60 ;  /* 0x0000003c130c7c36 */ /* 0x000fe20008000000 */
[----:B------:R-:W-:Y:S01]  /*2290*/  UMOV UR53, 0x40000040 ;  /* 0x4000004000357882 */ /* 0x000fe20000000000 */
[----:B------:R-:W-:Y:S01]  /*22a0*/  UMOV UR55, 0x40000040 ;  /* 0x4000004000377882 */ /* 0x000fe20000000000 */
[----:B------:R-:W-:-:S02]  /*22b0*/  ULOP3.LUT UR61, UR4, 0x10000, URZ, 0xfc, !UPT ;  /* 0x00010000043d7892 */ /* 0x000fc4000f8efc3f */
[----:B------:R-:W-:Y:S02]  /*22c0*/  ULOP3.LUT UR4, UR39, 0x10000, URZ, 0xfc, !UPT ;  /* 0x0001000027047892 */ /* 0x000fe4000f8efc3f */
[----:B------:R-:W-:Y:S02]  /*22d0*/  UIMAD UR5, UR37, 0x900, UR61 ;  /* 0x00000900250578a4 */ /* 0x000fe4000f8e023d */
[----:B------:R-:W-:Y:S02]  /*22e0*/  UIADD3 UR56, UR4, 0x2, URZ ;  /* 0x0000000204387890 */ /* 0x000fe4000fffe03f */
[----:B------:R-:W-:Y:S01]  /*22f0*/  UIADD3 UR58, UR5, 0x2, URZ ;  /* 0x00000002053a7890 */ /* 0x000fe2000fffe03f */
[----:B------:R-:W-:Y:S02]  /*2300*/  UMOV UR8, UR4 ;  /* 0x0000000400087c82 */ /* 0x000fe40008000000 */
[----:B------:R-:W-:Y:S01]  /*2310*/  UMOV UR10, UR5 ;  /* 0x00000005000a7c82 */ /* 0x000fe20008000000 */
[----:B------:R-:W-:Y:S01]  /*2320*/  UIADD3 UR52, UR4, 0x4, URZ ;  /* 0x0000000404347890 */ /* 0x000fe2000fffe03f */
[----:B------:R-:W-:Y:S01]  /*2330*/  HGMMA.64x96x16.F32.BF16 R24, gdesc[UR8], RZ, !UPT, gsb0 ;  /* 0x01600000081879f0 */ /* 0x000fe2000c0018ff */
[----:B------:R-:W-:Y:S01]  /*2340*/  UIADD3 UR54, UR5, 0x4, URZ ;  /* 0x0000000405367890 */ /* 0x000fe2000fffe03f */
[----:B------:R-:W-:Y:S01]  /*2350*/  IMAD.U32 R4, RZ, RZ, UR8 ;  /* 0x00000008ff047e24 */ /* 0x000fe2000f8e00ff */
        /* <DEDUP_REMOVED lines=38> */
[----:B------:R-:W-:-:S06]  /*25c0*/  UISETP.NE.AND UP0, UPT, UR5, 0x1, UPT ;  /* 0x000000010500788c */ /* 0x000fcc000bf05270 */
[----:B------:R-:W-:Y:S02]  /*25d0*/  PLOP3.LUT P2, PT, PT, PT, UP0, 0x80, 0x0 ;  /* 0x000000000000781c */ /* 0x000fe40003f4f008 */
[----:B------:R-:W-:-:S03]  /*25e0*/  PLOP3.LUT P3, PT, PT, PT, UP0, 0x80, 0x0 ;  /* 0x000000000000781c */ /* 0x000fc60003f6f008 */
[----:B------:R-:W-:-:S08]  /*25f0*/  @UP0 ULDC UR5, c[0x0][0x44c] ;  /* 0x0001130000050ab9 */ /* 0x000fd00000000800 */
[----:B------:R-:W-:Y:S01]  /*2600*/  @P2 IMAD.HI.U32 R14, R12, UR5, RZ ;  /* 0x000000050c0e2c27 */ /* 0x000fe2000f8e00ff */
[----:B------:R-:W-:Y:S01]  /*2610*/  @UP0 ULDC UR5, c[0x0][0x450] ;  /* 0x0001140000050ab9 */ /* 0x000fe20000000800 */
[----:B------:R-:W-:Y:S02]  /*2620*/  WARPGROUP.DEPBAR.LE gsb0, 0x0 ;  /* 0x00008000000079c5 */ /* 0x000fe40000010000 */
[----:B------:R-:W-:-:S06]  /*2630*/  WARPGROUP.ARRIVE ;  /* 0x00000000000079c5 */ /* 0x000fcc0000000000 */
[----:B------:R-:W-:Y:S03]  /*2640*/  HGMMA.64x96x16.F32.BF16 R24, gdesc[UR56], R24, gsb0 ;  /* 0x01600000381879f0 */ /* 0x000fe60008001818 */
[----:B------:R-:W-:Y:S02]  /*2650*/  WARPGROUP.DEPBAR.LE gsb0, 0x0 ;  /* 0x00008000000079c5 */ /* 0x000fe40000010000 */
[----:B------:R-:W-:-:S06]  /*2660*/  WARPGROUP.ARRIVE ;  /* 0x00000000000079c5 */ /* 0x000fcc0000000000 */
[----:B------:R-:W-:Y:S01]  /*2670*/  HGMMA.64x96x16.F32.BF16 R24, gdesc[UR52], R24, gsb0 ;  /* 0x01600000341879f0 */ /* 0x000fe20008001818 */
[----:B------:R-:W-:Y:S02]  /*2680*/  ULDC UR54, c[0x0][0x9dc] ;  /* 0x0002770000367ab9 */ /* 0x000fe40000000800 */
[----:B------:R-:W-:Y:S01]  /*2690*/  ULOP3.LUT UR54, URZ, UR54, URZ, 0x33, !UPT ;  /* 0x000000363f367292 */ /* 0x000fe2000f8e333f */
[----:B------:R-:W-:Y:S02]  /*26a0*/  WARPGROUP.DEPBAR.LE gsb0, 0x0 ;  /* 0x00008000000079c5 */ /* 0x000fe40000010000 */
[----:B------:R-:W-:-:S06]  /*26b0*/  WARPGROUP.ARRIVE ;  /* 0x00000000000079c5 */ /* 0x000fcc0000000000 */
[----:B------:R-:W-:Y:S01]  /*26c0*/  HGMMA.64x96x16.F32.BF16 R24, gdesc[UR8], R24, gsb0 ;  /* 0x01600000081879f0 */ /* 0x000fe20008001818 */
[----:B------:R-:W-:Y:S02]  /*26d0*/  ULDC.64 UR10, c[0x0][0x9e0] ;  /* 0x00027800000a7ab9 */ /* 0x000fe40000000a00 */
[----:B------:R-:W-:-:S06]  /*26e0*/  UISETP.GE.AND UP1, UPT, UR11, 0x1, UPT ;  /* 0x000000010b00788c */ /* 0x000fcc000bf26270 */
[----:B------:R-:W-:Y:S01]  /*26f0*/  PLOP3.LUT P2, PT, PT, PT, UP1, 0x40, 0x0 ;  /* 0x000000000000781c */ /* 0x000fe20003f4e818 */
        /* <DEDUP_REMOVED lines=26> */
[----:B------:R-:W-:Y:S01]  /*28a0*/  FMUL.FTZ R51, R51, UR4 ;  /* 0x0000000433337c20 */ /* 0x000fe20008410000 */
[----:B------:R-:W-:Y:S01]  /*28b0*/  FMUL.FTZ R64, R64, UR4 ;  /* 0x0000000440407c20 */ /* 0x000fe20008410000 */
[----:B------:R-:W-:Y:S01]  /*28c0*/  IMAD.MOV.U32 R24, RZ, RZ, R12 ;  /* 0x000000ffff187224 */ /* 0x000fe200078e000c */
[----:B------:R-:W-:Y:S01]  /*28d0*/  @P3 SHF.R.U32.HI R24, RZ, UR5, R14 ;  /* 0x00000005ff183c19 */ /* 0x000fe2000801160e */
[----:B------:R-:W-:-:S02]  /*28e0*/  @!P1 VIADD R12, R21, 0x2a840 ;  /* 0x0002a840150c9836 */ /* 0x000fc40000000000 */
[----:B------:R-:W-:Y:S01]  /*28f0*/  FMUL.FTZ R11, R34, UR4 ;  /* 0x00000004220b7c20 */ /* 0x000fe20008410000 */
[----:B------:R-:W-:Y:S01]  /*2900*/  FMUL.FTZ R25, R25, UR4 ;  /* 0x0000000419197c20 */ /* 0x000fe20008410000 */
[----:B------:R-:W2:Y:S01]  /*2910*/  MUFU.TANH R34, R51 ;  /* 0x0000003300227308 */ /* 0x000ea20000002400 */
[----:B01----:R-:W-:Y:S01]  /*2920*/  FMUL.FTZ R0, R26, UR4 ;  /* 0x000000041a007c20 */ /* 0x003fe20008410000 */
[----:B------:R-:W-:Y:S01]  /*2930*/  FMUL.FTZ R33, R33, UR4 ;  /* 0x0000000421217c20 */ /* 0x000fe20008410000 */
[----:B------:R-:W-:Y:S01]  /*2940*/  FMUL.FTZ R2, R37, UR4 ;  /* 0x0000000425027c20 */ /* 0x000fe20008410000 */
[----:B------:R-:W-:Y:S01]  /*2950*/  @!P1 PRMT R12, RZ, 0x654, R12 ;  /* 0x00000654ff0c9816 */ /* 0x000fe2000000000c */
[----:B------:R-:W-:Y:S02]  /*2960*/  IMAD.MOV.U32 R26, RZ, RZ, -0x60 ;  /* 0xffffffa0ff1a7424 */ /* 0x000fe400078e00ff */
[----:B------:R-:W-:Y:S01]  /*2970*/  FMUL.FTZ R3, R27, UR4 ;  /* 0x000000041b037c20 */ /* 0x000fe20008410000 */
[----:B------:R-:W-:Y:S01]  /*2980*/  FMUL.FTZ R9, R30, UR4 ;  /* 0x000000041e097c20 */ /* 0x000fe20008410000 */
[----:B------:R0:W1:Y:S01]  /*2990*/  MUFU.TANH R51, R64 ;  /* 0x0000004000337308 */ /* 0x0000620000002400 */
[----:B------:R-:W-:Y:S01]  /*29a0*/  FMUL.FTZ R10, R31, UR4 ;  /* 0x000000041f0a7c20 */ /* 0x000fe20008410000 */
[----:B------:R-:W-:Y:S01]  /*29b0*/  FMUL.FTZ R13, R35, UR4 ;  /* 0x00000004230d7c20 */ /* 0x000fe20008410000 */
[----:B------:R3:W-:Y:S01]  /*29c0*/  @!P1 SYNCS.ARRIVE.TRANS64.RED.A1T0 RZ, [R12+URZ], RZ ;  /* 0x000000ff0cff99a7 */ /* 0x0007e2000810043f */
[----:B------:R-:W-:Y:S01]  /*29d0*/  FMUL.FTZ R28, R28, UR4 ;  /* 0x000000041c1c7c20 */ /* 0x000fe20008410000 */
[----:B------:R-:W-:Y:S01]  /*29e0*/  FMUL.FTZ R29, R29, UR4 ;  /* 0x000000041d1d7c20 */ /* 0x000fe20008410000 */
[----:B------:R-:W-:Y:S01]  /*29f0*/  FMUL.FTZ R32, R32, UR4 ;  /* 0x0000000420207c20 */ /* 0x000fe20008410000 */
[----:B------:R-:W-:Y:S01]  /*2a00*/  FMUL.FTZ R36, R36, UR4 ;  /* 0x0000000424247c20 */ /* 0x000fe20008410000 */
[----:B------:R4:W1:Y:S01]  /*2a10*/  MUFU.TANH R72, R25 ;  /* 0x0000001900487308 */ /* 0x0008620000002400 */
[----:B0-----:R-:W0:Y:S01]  /*2a20*/  SHFL.IDX PT, R64, R24, RZ, 0x1c1f ;  /* 0x001c1fff18407589 */ /* 0x001e2200000e0000 */
[----:B------:R-:W-:Y:S01]  /*2a30*/  FMUL.FTZ R15, R38, UR4 ;  /* 0x00000004260f7c20 */ /* 0x000fe20008410000 */
[----:B------:R-:W-:Y:S01]  /*2a40*/  FMUL.FTZ R39, R39, UR4 ;  /* 0x0000000427277c20 */ /* 0x000fe20008410000 */
[----:B------:R-:W-:Y:S01]  /*2a50*/  FMUL.FTZ R40, R40, UR4 ;  /* 0x0000000428287c20 */ /* 0x000fe20008410000 */
[----:B------:R-:W-:Y:S01]  /*2a60*/  FMUL.FTZ R41, R41, UR4 ;  /* 0x0000000429297c20 */ /* 0x000fe20008410000 */
[----:B------:R-:W-:Y:S01]  /*2a70*/  FMUL.FTZ R37, R42, UR4 ;  /* 0x000000042a257c20 */ /* 0x000fe20008410000 */
[----:B------:R-:W-:Y:S01]  /*2a80*/  FMUL.FTZ R35, R43, UR4 ;  /* 0x000000042b237c20 */ /* 0x000fe20008410000 */
[----:B------:R5:W0:Y:S01]  /*2a90*/  MUFU.TANH R27, R33 ;  /* 0x00000021001b7308 */ /* 0x000a220000002400 */
[----:B----4-:R-:W-:-:S02]  /*2aa0*/  IMAD R25, R83, R26, 0x61 ;  /* 0x0000006153197424 */ /* 0x010fc400078e021a */
[----:B------:R-:W-:Y:S01]  /*2ab0*/  FMUL.FTZ R44, R44, UR4 ;  /* 0x000000042c2c7c20 */ /* 0x000fe20008410000 */
[----:B------:R-:W-:Y:S01]  /*2ac0*/  FMUL.FTZ R45, R45, UR4 ;  /* 0x000000042d2d7c20 */ /* 0x000fe20008410000 */
[----:B------:R-:W-:Y:S01]  /*2ad0*/  FMUL.FTZ R31, R47, UR4 ;  /* 0x000000042f1f7c20 */ /* 0x000fe20008410000 */
[----:B------:R-:W-:Y:S01]  /*2ae0*/  FMUL.FTZ R48, R48, UR4 ;  /* 0x0000000430307c20 */ /* 0x000fe20008410000 */
[----:B------:R-:W-:Y:S01]  /*2af0*/  FMUL.FTZ R49, R49, UR4 ;  /* 0x0000000431317c20 */ /* 0x000fe20008410000 */
[----:B------:R-:W-:Y:S01]  /*2b00*/  FMUL.FTZ R50, R50, UR4 ;  /* 0x0000000432327c20 */ /* 0x000fe20008410000 */
[----:B------:R4:W0:Y:S01]  /*2b10*/  MUFU.TANH R30, R2 ;  /* 0x00000002001e7308 */ /* 0x0008220000002400 */
[----:B-----5:R-:W-:Y:S01]  /*2b20*/  FMUL.FTZ R33, R46, UR4 ;  /* 0x000000042e217c20 */ /* 0x020fe20008410000 */
        /* <DEDUP_REMOVED lines=8> */
[----:B----4-:R-:W-:Y:S01]  /*2bb0*/  FMUL.FTZ R2, R63, UR4 ;  /* 0x000000043f027c20 */ /* 0x010fe20008410000 */
[----:B------:R-:W-:Y:S01]  /*2bc0*/  FMUL.FTZ R65, R65, UR4 ;  /* 0x0000000441417c20 */ /* 0x000fe20008410000 */
[----:B------:R-:W-:Y:S01]  /*2bd0*/  FMUL.FTZ R8, R66, UR4 ;  /* 0x0000000442087c20 */ /* 0x000fe20008410000 */
[----:B------:R-:W-:Y:S01]  /*2be0*/  FMUL.FTZ R6, R67, UR4 ;  /* 0x0000000443067c20 */ /* 0x000fe20008410000 */
[----:B------:R-:W-:Y:S01]  /*2bf0*/  FMUL.FTZ R68, R68, UR4 ;  /* 0x0000000444447c20 */ /* 0x000fe20008410000 */
[----:B------:R-:W-:Y:S01]  /*2c00*/  FMUL.FTZ R14, R70, UR4 ;  /* 0x00000004460e7c20 */ /* 0x000fe20008410000 */
[----:B---3--:R-:W-:Y:S01]  /*2c10*/  FMUL.FTZ R12, R71, UR4 ;  /* 0x00000004470c7c20 */ /* 0x008fe20008410000 */
[----:B------:R-:W-:Y:S01]  /*2c20*/  FMUL.FTZ R59, R59, UR4 ;  /* 0x000000043b3b7c20 */ /* 0x000fe20008410000 */
[----:B------:R-:W-:Y:S01]  /*2c30*/  FMUL.FTZ R69, R69, UR4 ;  /* 0x0000000445457c20 */ /* 0x000fe20008410000 */
[----:B------:R-:W-:Y:S01]  /*2c40*/  IADD3 R26, R16, R25, -R18 ;  /* 0x00000019101a7210 */ /* 0x000fe20007ffe812 */
[----:B------:R-:W3:Y:S01]  /*2c50*/  MUFU.TANH R7, R7 ;  /* 0x0000000700077308 */ /* 0x000ee20000002400 */
[----:B------:R-:W-:Y:S01]  /*2c60*/  FMUL.FTZ R55, R55, UR4 ;  /* 0x0000000437377c20 */ /* 0x000fe20008410000 */
[----:B------:R-:W-:Y:S01]  /*2c70*/  FMUL.FTZ R61, R61, UR4 ;  /* 0x000000043d3d7c20 */ /* 0x000fe20008410000 */
[----:B------:R-:W-:-:S02]  /*2c80*/  IMAD R21, R83, -0x60, R16 ;  /* 0xffffffa053157824 */ /* 0x000fc400078e0210 */
[----:B------:R-:W-:Y:S02]  /*2c90*/  IMAD.IADD R26, R26, 0x1, -R17 ;  /* 0x000000011a1a7824 */ /* 0x000fe400078e0a11 */
[----:B------:R-:W-:Y:S01]  /*2ca0*/  VIADD R63, R25, 0xffffffff ;  /* 0xffffffff193f7836 */ /* 0x000fe20000000000 */
[----:B------:R-:W4:Y:S01]  /*2cb0*/  MUFU.TANH R0, R0 ;  /* 0x0000000000007308 */ /* 0x000f220000002400 */
[----:B------:R-:W-:Y:S01]  /*2cc0*/  VIADD R46, R26, UR10 ;  /* 0x0000000a1a2e7c36 */ /* 0x000fe20008000000 */
[----:B------:R-:W-:Y:S01]  /*2cd0*/  IADD3 R43, -R18, 0x60, R21 ;  /* 0x00000060122b7810 */ /* 0x000fe20007ffe115 */
[----:B------:R-:W-:-:S03]  /*2ce0*/  IMAD.IADD R62, R63, 0x1, -R18 ;  /* 0x000000013f3e7824 */ /* 0x000fc600078e0a12 */
[----:B0-----:R-:W-:Y:S02]  /*2cf0*/  VIADDMNMX R21, R64, R46, R43, PT ;  /* 0x0000002e40157246 */ /* 0x001fe4000380012b */
        /* <DEDUP_REMOVED lines=40> */
[----:B------:R5:W0:Y:S02]  /*2f80*/  MUFU.TANH R55, R61 ;  /* 0x0000003d00377308 */ /* 0x000a240000002400 */
[----:B-----5:R-:W-:-:S04]  /*2f90*/  VIADD R61, R26, UR54 ;  /* 0x000000361a3d7c36 */ /* 0x020fc80008000000 */
[----:B------:R-:W-:Y:S01]  /*2fa0*/  IMAD.IADD R25, R61, 0x1, R64 ;  /* 0x000000013d197824 */ /* 0x000fe200078e0240 */
[----:B-1234-:R-:W-:Y:S06]  /*2fb0*/  @P2 BRA `(.L_x_1148) ;  /* 0x0000000000542947 */ /* 0x01efec0003800000 */
[----:B------:R-:W-:Y:S01]  /*2fc0*/  IADD3 R26, -R17, R16, R64 ;  /* 0x00000010111a7210 */ /* 0x000fe20007ffe140 */
[----:B------:R-:W-:Y:S03]  /*2fd0*/  BSSY B0, `(.L_x_1149) ;  /* 0x0000010000007945 */ /* 0x000fe60003800000 */
[----:B------:R-:W-:-:S13]  /*2fe0*/  ISETP.GT.AND P2, PT, R26, -0x1, PT ;  /* 0xffffffff1a00780c */ /* 0x000fda0003f44270 */
[----:B------:R-:W-:Y:S05]  /*2ff0*/  @P2 BRA `(.L_x_1150) ;  /* 0x0000000000202947 */ /* 0x000fea0003800000 */
[----:B------:R-:W-:Y:S01]  /*3000*/  UISETP.NE.AND UP2, UPT, UR11, 0x1, UPT ;  /* 0x000000010b00788c */ /* 0x000fe2000bf45270 */
[----:B------:R-:W-:-:S05]  /*3010*/  LOP3.LUT R26, RZ, R26, RZ, 0x33, !PT ;  /* 0x0000001aff1a7212 */ /* 0x000fca00078e33ff */
[----:B------:R-:W-:-:S05]  /*3020*/  PLOP3.LUT P2, PT, PT, PT, UP2, 0x80, 0x0 ;  /* 0x000000000000781c */ /* 0x000fca0003f4f028 */
[----:B------:R-:W-:-:S08]  /*3030*/  @UP2 ULDC.64 UR4, c[0x0][0x9e8] ;  /* 0x00027a0000042ab9 */ /* 0x000fd00000000a00 */
[----:B------:R-:W-:-:S05]  /*3040*/  @P2 IMAD.HI.U32 R59, R26, UR4, RZ ;  /* 0x000000041a3b2c27 */ /* 0x000fca000f8e00ff */
[----:B------:R-:W-:-:S04]  /*3050*/  @P2 SHF.R.U32.HI R26, RZ, UR5, R59 ;  /* 0x00000005ff1a2c19 */ /* 0x000fc8000801163b */
[----:B------:R-:W-:Y:S01]  /*3060*/  LOP3.LUT R26, RZ, R26, RZ, 0x33, !PT ;  /* 0x0000001aff1a7212 */ /* 0x000fe200078e33ff */
[----:B------:R-:W-:Y:S06]  /*3070*/  BRA `(.L_x_1151) ;  /* 0x0000000000147947 */ /* 0x000fec0003800000 */
.L_x_1150:
[----:B------:R-:W-:-:S06]  /*3080*/  UISETP.NE.AND UP2, UPT, UR11, 0x1, UPT ;  /* 0x000000010b00788c */ /* 0x000fcc000bf45270 */
[----:B------:R-:W-:-:S05]  /*3090*/  PLOP3.LUT P2, PT, PT, PT, UP2, 0x80, 0x0 ;  /* 0x000000000000781c */ /* 0x000fca0003f4f028 */
[----:B------:R-:W-:-:S08]  /*30a0*/  @UP2 ULDC.64 UR4, c[0x0][0x9e8] ;  /* 0x00027a0000042ab9 */ /* 0x000fd00000000a00 */
[----:B------:R-:W-:-:S05]  /*30b0*/  @P2 IMAD.HI.U32 R59, R26, UR4, RZ ;  /* 0x000000041a3b2c27 */ /* 0x000fca000f8e00ff */
[----:B------:R-:W-:-:S07]  /*30c0*/  @P2 SHF.R.U32.HI R26, RZ, UR5, R59 ;  /* 0x00000005ff1a2c19 */ /* 0x000fce000801163b */
.L_x_1151:
[----:B------:R-:W-:Y:S05]  /*30d0*/  BSYNC B0 ;  /* 0x0000000000007941 */ /* 0x000fea0003800000 */
.L_x_1149:
[----:B------:R-:W-:-:S05]  /*30e0*/  IMAD R26, R26, UR11, R62 ;  /* 0x0000000b1a1a7c24 */ /* 0x000fca000f8e023e */
[----:B------:R-:W-:Y:S02]  /*30f0*/  VIMNMX R25, R25, R26, !PT ;  /* 0x0000001a19197248 */ /* 0x000fe40007fe0100 */
[----:B------:R-:W-:-:S07]  /*3100*/  VIADDMNMX R21, R26, UR11, R21, PT ;  /* 0x0000000b1a157c46 */ /* 0x000fce000b800115 */
.L_x_1148:
        /* <DEDUP_REMOVED lines=8> */
[C---:B------:R-:W-:Y:S02]  /*3190*/  ISETP.GT.AND P4, PT, R25.reuse, 0x9, !P6 ;  /* 0x000000091900780c */ /* 0x040fe40007784270 */
[----:B------:R-:W-:Y:S02]  /*31a0*/  ISETP.GT.AND P5, PT, R25, 0x8, !P3 ;  /* 0x000000081900780c */ /* 0x000fe40005fa4270 */
[----:B------:R-:W-:Y:S02]  /*31b0*/  ISETP.LT.OR P4, PT, R21, 0xa, P4 ;  /* 0x0000000a1500780c */ /* 0x000fe40002781670 */
[----:B------:R-:W-:Y:S02]  /*31c0*/  ISETP.GE.AND P6, PT, R63, 0x11, PT ;  /* 0x000000113f00780c */ /* 0x000fe40003fc6270 */
[----:B0-----:R-:W-:-:S02]  /*31d0*/  FSEL R93, R29, -INF , !P4 ;  /* 0xff8000001d5d7808 */ /* 0x001fc40006000000 */
[----:B------:R-:W-:Y:S02]  /*31e0*/  ISETP.LT.OR P5, PT, R21, 0x9, P5 ;  /* 0x000000091500780c */ /* 0x000fe40002fa1670 */
[----:B------:R-:W-:Y:S02]  /*31f0*/  ISETP.GT.AND P4, PT, R25, 0x10, !P6 ;  /* 0x000000101900780c */ /* 0x000fe40007784270 */
[----:B------:R-:W-:Y:S01]  /*3200*/  FSEL R91, R28, -INF , !P5 ;  /* 0xff8000001c5b7808 */ /* 0x000fe20006800000 */
[----:B-1----:R-:W-:Y:S01]  /*3210*/  IMAD.IADD R28, R61, 0x1, R24 ;  /* 0x000000013d1c7824 */ /* 0x002fe200078e0218 */
        /* <DEDUP_REMOVED lines=81> */
[----:B------:R-:W-:Y:S02]  /*3730*/  P2R R66, PR, RZ, 0x40 ;  /* 0x00000040ff427803 */ /* 0x000fe40000000000 */
[----:B------:R-:W-:Y:S02]  /*3740*/  FSEL R51, R51, -INF , !P4 ;  /* 0xff80000033337808 */ /* 0x000fe40006000000 */
[----:B------:R-:W-:Y:S02]  /*3750*/  ISETP.GE.AND P4, PT, R63, 0x52, PT ;  /* 0x000000523f00780c */ /* 0x000fe40003f86270 */
[----:B------:R-:W-:Y:S02]  /*3760*/  VIADDMNMX R26, R24, R46, R43, PT ;  /* 0x0000002e181a7246 */ /* 0x000fe4000380012b */
        /* <DEDUP_REMOVED lines=12> */
[----:B------:R-:W-:-:S04]  /*3830*/  ISETP.GE.AND P6, PT, R63, 0x5a, PT ;  /* 0x0000005a3f00780c */ /* 0x000fc80003fc6270 */
[----:B------:R-:W-:Y:S02]  /*3840*/  P2R R63, PR, RZ, 0x40 ;  /* 0x00000040ff3f7803 */ /* 0x000fe40000000000 */
[----:B------:R-:W-:-:S04]  /*3850*/  ISETP.GT.AND P6, PT, R25, 0x59, !P6 ;  /* 0x000000591900780c */ /* 0x000fc800077c4270 */
[----:B------:R-:W-:-:S04]  /*3860*/  ISETP.LT.OR P6, PT, R21, 0x5a, P6 ;  /* 0x0000005a1500780c */ /* 0x000fc800037c1670 */
[----:B------:R-:W-:Y:S02]  /*3870*/  FSEL R47, R47, -INF , !P6 ;  /* 0xff8000002f2f7808 */ /* 0x000fe40007000000 */
[----:B------:R-:W-:-:S13]  /*3880*/  PLOP3.LUT P6, PT, PT, PT, UP1, 0x40, 0x0 ;  /* 0x000000000000781c */ /* 0x000fda0003fce818 */
[----:B------:R-:W-:Y:S05]  /*3890*/  @P6 BRA `(.L_x_1152) ;  /* 0x00000000005c6947 */ /* 0x000fea0003800000 */
        /* <DEDUP_REMOVED lines=8> */
[----:B------:R-:W-:Y:S01]  /*3920*/  @P6 IMAD.HI.U32 R21, R7, UR4, RZ ;  /* 0x0000000407156c27 */ /* 0x000fe2000f8e00ff */
[----:B------:R-:W-:-:S13]  /*3930*/  PLOP3.LUT P6, PT, PT, PT, UP2, 0x80, 0x0 ;  /* 0x000000000000781c */ /* 0x000fda0003fcf028 */
[----:B------:R-:W-:-:S04]  /*3940*/  @P6 SHF.R.U32.HI R7, RZ, UR5, R21 ;  /* 0x00000005ff076c19 */ /* 0x000fc80008011615 */
[----:B------:R-:W-:Y:S01]  /*3950*/  LOP3.LUT R7, RZ, R7, RZ, 0x33, !PT ;  /* 0x00000007ff077212 */ /* 0x000fe200078e33ff */
[----:B------:R-:W-:Y:S06]  /*3960*/  BRA `(.L_x_1155) ;  /* 0x0000000000187947 */ /* 0x000fec0003800000 */
.L_x_1154:
[----:B------:R-:W-:-:S06]  /*3970*/  UISETP.NE.AND UP2, UPT, UR11, 0x1, UPT ;  /* 0x000000010b00788c */ /* 0x000fcc000bf45270 */
[----:B------:R-:W-:-:S05]  /*3980*/  PLOP3.LUT P6, PT, PT, PT, UP2, 0x80, 0x0 ;  /* 0x000000000000781c */ /* 0x000fca0003fcf028 */
[----:B------:R-:W-:-:S08]  /*3990*/  @UP2 ULDC.64 UR4, c[0x0][0x9e8] ;  /* 0x00027a0000042ab9 */ /* 0x000fd00000000a00 */
[----:B------:R-:W-:Y:S01]  /*39a0*/  @P6 IMAD.HI.U32 R21, R7, UR4, RZ ;  /* 0x0000000407156c27 */ /* 0x000fe2000f8e00ff */
[----:B------:R-:W-:-:S13]  /*39b0*/  PLOP3.LUT P6, PT, PT, PT, UP2, 0x80, 0x0 ;  /* 0x000000000000781c */ /* 0x000fda0003fcf028 */
[----:B------:R-:W-:-:S07]  /*39c0*/  @P6 SHF.R.U32.HI R7, RZ, UR5, R21 ;  /* 0x00000005ff076c19 */ /* 0x000fce0008011615 */
.L_x_1155:
[----:B------:R-:W-:Y:S05]  /*39d0*/  BSYNC B0 ;  /* 0x0000000000007941 */ /* 0x000fea0003800000 */
.L_x_1153:
[----:B------:R-:W-:-:S05]  /*39e0*/  IMAD R7, R7, UR11, R62 ;  /* 0x0000000b07077c24 */ /* 0x000fca000f8e023e */
[----:B------:R-:W-:Y:S02]  /*39f0*/  VIMNMX R28, R28, R7, !PT ;  /* 0x000000071c1c7248 */ /* 0x000fe40007fe0100 */
[----:B------:R-:W-:-:S07]  /*3a00*/  VIADDMNMX R26, R7, UR11, R26, PT ;  /* 0x0000000b071a7c46 */ /* 0x000fce000b80011a */
.L_x_1152:
[C---:B------:R-:W-:Y:S01]  /*3a10*/  ISETP.GT.AND P2, PT, R28.reuse, 0x1, !P2 ;  /* 0x000000011c00780c */ /* 0x040fe20005744270 */
[----:B------:R-:W-:Y:S01]  /*3a20*/  ULDC UR4, c[0x0][0x988] ;  /* 0x0002620000047ab9 */ /* 0x000fe20000000800 */
[----:B------:R-:W-:Y:S01]  /*3a30*/  ISETP.GT.AND P3, PT, R28, 0x8, !P3 ;  /* 0x000000081c00780c */ /* 0x000fe20005f64270 */
[----:B------:R-:W-:Y:S01]  /*3a40*/  @UP0 ULDC UR14, c[0x0][0x450] ;  /* 0x00011400000e0ab9 */ /* 0x000fe20000000800 */
[C---:B------:R-:W-:Y:S01]  /*3a50*/  ISETP.LT.OR P2, PT, R26.reuse, 0x2, P2 ;  /* 0x000000021a00780c */ /* 0x040fe20001741670 */
[----:B------:R-:W-:Y:S01]  /*3a60*/  UMOV UR6, UR60 ;  /* 0x0000003c00067c82 */ /* 0x000fe20008000000 */
        /* <DEDUP_REMOVED lines=10> */
[----:B------:R-:W-:Y:S02]  /*3b10*/  ISETP.NE.AND P6, PT, R36, RZ, PT ;  /* 0x000000ff2400720c */ /* 0x000fe40003fc5270 */
        /* <DEDUP_REMOVED lines=17> */
[----:B------:R-:W-:Y:S02]  /*3c30*/  ISETP.GT.AND P2, PT, R28, 0x19, !P6 ;  /* 0x000000191c00780c */ /* 0x000fe40007744270 */
[----:B------:R-:W-:Y:S02]  /*3c40*/  FMNMX.FTZ R10, R85, R10, !PT ;  /* 0x0000000a550a7209 */ /* 0x000fe40007810000 */
        /* <DEDUP_REMOVED lines=34> */
[----:B------:R-:W-:Y:S01]  /*3e70*/  ISETP.NE.AND P3, PT, R56, RZ, PT ;  /* 0x000000ff3800720c */ /* 0x000fe20003f65270 */
[----:B------:R-:W0:Y:S01]  /*3e80*/  SHFL.BFLY PT, R7, R24, 0x2, 0x1f ;  /* 0x0c401f0018077f89 */ /* 0x000e2200000e0000 */
[----:B------:R-:W-:Y:S02]  /*3e90*/  ISETP.LT.OR P2, PT, R26, 0x31, P2 ;  /* 0x000000311a00780c */ /* 0x000fe40001741670 */
[----:B------:R-:W-:Y:S02]  /*3ea0*/  ISETP.NE.AND P6, PT, R27, RZ, PT ;  /* 0x000000ff1b00720c */ /* 0x000fe40003fc5270 */
[----:B------:R-:W-:Y:S02]  /*3eb0*/  FSEL R21, R50, -INF , !P2 ;  /* 0xff80000032157808 */ /* 0x000fe40005000000 */
[----:B------:R-:W-:-:S02]  /*3ec0*/  ISETP.NE.AND P2, PT, R48, RZ, PT ;  /* 0x000000ff3000720c */ /* 0x000fc40003f45270 */
[C---:B------:R-:W-:Y:S02]  /*3ed0*/  ISETP.GT.AND P4, PT, R28.reuse, 0x51, !P4 ;  /* 0x000000511c00780c */ /* 0x040fe40006784270 */
[C---:B------:R-:W-:Y:S02]  /*3ee0*/  ISETP.GT.AND P2, PT, R28.reuse, 0x31, !P2 ;  /* 0x000000311c00780c */ /* 0x040fe40005744270 */
[----:B------:R-:W-:Y:S02]  /*3ef0*/  ISETP.GT.AND P5, PT, R28, 0x58, !P5 ;  /* 0x000000581c00780c */ /* 0x000fe40006fa4270 */
[C---:B------:R-:W-:Y:S02]  /*3f00*/  ISETP.LT.OR P2, PT, R26.reuse, 0x32, P2 ;  /* 0x000000321a00780c */ /* 0x040fe40001741670 */
[----:B------:R-:W-:Y:S02]  /*3f10*/  ISETP.LT.OR P4, PT, R26, 0x52, P4 ;  /* 0x000000521a00780c */ /* 0x000fe40002781670 */
[----:B------:R-:W-:-:S02]  /*3f20*/  FSEL R11, R34, -INF , !P2 ;  /* 0xff800000220b7808 */ /* 0x000fc40005000000 */
[----:B------:R-:W-:Y:S02]  /*3f30*/  ISETP.NE.AND P2, PT, R76, RZ, PT ;  /* 0x000000ff4c00720c */ /* 0x000fe40003f45270 */
[----:B------:R-:W-:Y:S02]  /*3f40*/  ISETP.LT.OR P5, PT, R26, 0x59, P5 ;  /* 0x000000591a00780c */ /* 0x000fe40002fa1670 */
[----:B------:R-:W-:Y:S02]  /*3f50*/  ISETP.GT.AND P2, PT, R28, 0x38, !P2 ;  /* 0x000000381c00780c */ /* 0x000fe40005744270 */
[----:B0-----:R-:W-:Y:S02]  /*3f60*/  FMNMX.FTZ R25, R24, R7, !PT ;  /* 0x0000000718197209 */ /* 0x001fe40007810000 */
[----:B------:R-:W-:Y:S02]  /*3f70*/  ISETP.LT.OR P2, PT, R26, 0x39, P2 ;  /* 0x000000391a00780c */ /* 0x000fe40001741670 */
[----:B------:R-:W-:Y:S01]  /*3f80*/  R2UR UR7, R82 ;  /* 0x00000000520772ca */ /* 0x000fe200000e0000 */
[----:B------:R-:W0:Y:S01]  /*3f90*/  SHFL.BFLY PT, R10, R25, 0x1, 0x1f ;  /* 0x0c201f00190a7f89 */ /* 0x000e2200000e0000 */
[----:B------:R-:W-:-:S02]  /*3fa0*/  FSEL R9, R54, -INF , !P2 ;  /* 0xff80000036097808 */ /* 0x000fc40005000000 */
[----:B------:R-:W-:-:S04]  /*3fb0*/  ISETP.NE.AND P2, PT, R52, RZ, PT ;  /* 0x000000ff3400720c */ /* 0x000fc80003f45270 */
[----:B------:R-:W-:-:S04]  /*3fc0*/  ISETP.GT.AND P2, PT, R28, 0x39, !P2 ;  /* 0x000000391c00780c */ /* 0x000fc80005744270 */
[----:B------:R-:W-:-:S04]  /*3fd0*/  ISETP.LT.OR P2, PT, R26, 0x3a, P2 ;  /* 0x0000003a1a00780c */ /* 0x000fc80001741670 */
[----:B------:R-:W-:Y:S02]  /*3fe0*/  FSEL R15, R38, -INF , !P2 ;  /* 0xff800000260f7808 */ /* 0x000fe40005000000 */
[----:B------:R-:W-:-:S04]  /*3ff0*/  ISETP.NE.AND P2, PT, R78, RZ, PT ;  /* 0x000000ff4e00720c */ /* 0x000fc80003f45270 */
[----:B------:R-:W-:Y:S02]  /*4000*/  ISETP.GT.AND P2, PT, R28, 0x40, !P2 ;  /* 0x000000401c00780c */ /* 0x000fe40005744270 */
[----:B0-----:R-:W-:Y:S01]  /*4010*/  FMNMX.FTZ R7, R25, R10, !PT ;  /* 0x0000000a19077209 */ /* 0x001fe20007810000 */
[----:B------:R-:W-:Y:S01]  /*4020*/  IMAD.U32 R10, RZ, RZ, UR4 ;  /* 0x00000004ff0a7e24 */ /* 0x000fe2000f8e00ff */
[----:B------:R-:W-:Y:S01]  /*4030*/  ISETP.LT.OR P2, PT, R26, 0x41, P2 ;  /* 0x000000411a00780c */ /* 0x000fe20001741670 */
[----:B------:R-:W-:Y:S02]  /*4040*/  @UP0 ULDC UR4, c[0x0][0x44c] ;  /* 0x0001130000040ab9 */ /* 0x000fe40000000800 */
[----:B------:R-:W-:Y:S01]  /*4050*/  FMUL.FTZ R27, R7, R10 ;  /* 0x0000000a071b7220 */ /* 0x000fe20000410000 */
[----:B------:R-:W-:Y:S01]  /*4060*/  FSEL R3, R58, -INF , !P2 ;  /* 0xff8000003a037808 */ /* 0x000fe20005000000 */
[----:B------:R-:W-:Y:S01]  /*4070*/  UIMAD.WIDE.U32 UR4, UR60, UR4, URZ ;  /* 0x000000043c0472a5 */ /* 0x000fe2000f8e003f */
[----:B------:R-:W-:-:S02]  /*4080*/  ISETP.GT.AND P2, PT, R28, 0x41, !P3 ;  /* 0x000000411c00780c */ /* 0x000fc40005f44270 */
[----:B------:R-:W-:Y:S01]  /*4090*/  ISETP.NE.AND P3, PT, R84, RZ, PT ;  /* 0x000000ff5400720c */ /* 0x000fe20003f65270 */
[----:B------:R-:W-:Y:S01]  /*40a0*/  @UP0 USHF.R.U32.HI UR6, URZ, UR14, UR5 ;  /* 0x0000000e3f060299 */ /* 0x000fe20008011605 */
[----:B------:R-:W-:Y:S02]  /*40b0*/  ISETP.LT.OR P2, PT, R26, 0x42, P2 ;  /* 0x000000421a00780c */ /* 0x000fe40001741670 */
[----:B------:R-:W-:Y:S01]  /*40c0*/  ISETP.GT.AND P3, PT, R28, 0x50, !P3 ;  /* 0x000000501c00780c */ /* 0x000fe20005f64270 */
[----:B------:R-:W-:Y:S01]  /*40d0*/  UIADD3 UR4, UR7, UR6, URZ ;  /* 0x0000000607047290 */ /* 0x000fe2000fffe03f */
[----:B------:R-:W-:Y:S02]  /*40e0*/  FSEL R13, R42, -INF , !P2 ;  /* 0xff8000002a0d7808 */ /* 0x000fe40005000000 */
[----:B------:R-:W-:Y:S01]  /*40f0*/  ISETP.GT.AND P2, PT, R28, RZ, !P6 ;  /* 0x000000ff1c00720c */ /* 0x000fe20007744270 */
[----:B------:R-:W-:Y:S01]  /*4100*/  UIADD3 UR10, UR4, UR10, URZ ;  /* 0x0000000a040a7290 */ /* 0x000fe2000fffe03f */
[----:B------:R-:W-:-:S02]  /*4110*/  ISETP.NE.AND P6, PT, R80, RZ, PT ;  /* 0x000000ff5000720c */ /* 0x000fc40003fc5270 */
[C---:B------:R-:W-:Y:S02]  /*4120*/  ISETP.LT.OR P2, PT, R26.reuse, 0x1, P2 ;  /* 0x000000011a00780c */ /* 0x040fe40001741670 */
[----:B------:R-:W-:Y:S02]  /*4130*/  ISETP.LT.OR P3, PT, R26, 0x51, P3 ;  /* 0x000000511a00780c */ /* 0x000fe40001f61670 */
[----:B------:R-:W-:Y:S02]  /*4140*/  FSEL R0, R0, -INF , !P2 ;  /* 0xff80000000007808 */ /* 0x000fe40005000000 */
[----:B------:R-:W-:-:S04]  /*4150*/  FSETP.NEU.FTZ.AND P2, PT, R7, -INF , PT ;  /* 0xff8000000700780b */ /* 0x000fc80003f5d000 */
[----:B------:R-:W-:Y:S02]  /*4160*/  FSEL R30, R27, RZ, P2 ;  /* 0x000000ff1b1e7208 */ /* 0x000fe40001000000 */
[----:B------:R-:W-:Y:S02]  /*4170*/  ISETP.GT.AND P2, PT, R28, 0x48, !P6 ;  /* 0x000000481c00780c */ /* 0x000fe40007744270 */
[----:B------:R-:W-:Y:S01]  /*4180*/  ISETP.NE.AND P6, PT, R63, RZ, PT ;  /* 0x000000ff3f00720c */ /* 0x000fe20003fc5270 */
[-CC-:B------:R-:W-:Y:S01]  /*4190*/  FFMA.FTZ R25, R89, R10.reuse, -R30.reuse ;  /* 0x0000000a59197223 */ /* 0x180fe2000001081e */
[----:B------:R-:W-:Y:S01]  /*41a0*/  ISETP.LT.OR P2, PT, R26, 0x49, P2 ;  /* 0x000000491a00780c */ /* 0x000fe20001741670 */
[-CC-:B------:R-:W-:Y:S01]  /*41b0*/  FFMA.FTZ R158, R91, R10.reuse, -R30.reuse ;  /* 0x0000000a5b9e7223 */ /* 0x180fe2000001081e */
[----:B------:R-:W-:Y:S01]  /*41c0*/  ISETP.GT.AND P6, PT, R28, 0x59, !P6 ;  /* 0x000000591c00780c */ /* 0x000fe200077c4270 */
[-CC-:B------:R-:W-:Y:S01]  /*41d0*/  FFMA.FTZ R27, R93, R10.reuse, -R30.reuse ;  /* 0x0000000a5d1b7223 */ /* 0x180fe2000001081e */
[----:B------:R-:W-:Y:S01]  /*41e0*/  FSEL R63, R20, -INF , !P2 ;  /* 0xff800000143f7808 */ /* 0x000fe20005000000 */
[-CC-:B------:R-:W-:Y:S01]  /*41f0*/  FFMA.FTZ R156, R29, R10.reuse, -R30.reuse ;  /* 0x0000000a1d9c7223 */ /* 0x180fe2000001081e */
[----:B------:R-:W-:Y:S01]  /*4200*/  FMNMX.FTZ R20, R0, R65, !PT ;  /* 0x0000004100147209 */ /* 0x000fe20007810000 */
[----:B------:R-:W-:Y:S01]  /*4210*/  MUFU.EX2 R25, R25 ;  /* 0x0000001900197308 */ /* 0x000fe20000000800 */
[----:B------:R-:W-:Y:S01]  /*4220*/  ISETP.NE.AND P2, PT, R60, RZ, PT ;  /* 0x000000ff3c00720c */ /* 0x000fe20003f45270 */
[--C-:B------:R-:W-:Y:S01]  /*4230*/  FFMA.FTZ R152, R95, R10, -R30.reuse ;  /* 0x0000000a5f987223 */ /* 0x100fe2000001081e */
[----:B------:R-:W-:Y:S01]  /*4240*/  FMNMX.FTZ R20, R61, R20, !PT ;  /* 0x000000143d147209 */ /* 0x000fe20007810000 */
[-CC-:B------:R-:W-:Y:S01]  /*4250*/  FFMA.FTZ R29, R97, R10.reuse, -R30.reuse ;  /* 0x0000000a611d7223 */ /* 0x180fe2000001081e */
[----:B------:R-:W-:Y:S01]  /*4260*/  ISETP.GT.AND P2, PT, R28, 0x49, !P2 ;  /* 0x000000491c00780c */ /* 0x000fe20005744270 */
[--C-:B------:R-:W-:Y:S01]  /*4270*/  FFMA.FTZ R45, R45, R10, -R30.reuse ;  /* 0x0000000a2d2d7223 */ /* 0x100fe2000001081e */
[----:B------:R-:W-:Y:S01]  /*4280*/  FMNMX.FTZ R20, R57, R20, !PT ;  /* 0x0000001439147209 */ /* 0x000fe20007810000 */
[----:B------:R-:W0:Y:S01]  /*4290*/  MUFU.EX2 R156, R156 ;  /* 0x0000009c009c7308 */ /* 0x000e220000000800 */
[----:B------:R-:W-:Y:S01]  /*42a0*/  ISETP.LT.OR P2, PT, R26, 0x4a, P2 ;  /* 0x0000004a1a00780c */ /* 0x000fe20001741670 */
[--C-:B------:R-:W-:Y:S01]  /*42b0*/  FFMA.FTZ R154, R99, R10, -R30.reuse ;  /* 0x0000000a639a7223 */ /* 0x100fe2000001081e */
[----:B------:R-:W-:Y:S01]  /*42c0*/  FMNMX.FTZ R20, R53, R20, !PT ;  /* 0x0000001435147209 */ /* 0x000fe20007810000 */
[-CC-:B------:R-:W-:Y:S01]  /*42d0*/  FFMA.FTZ R24, R101, R10.reuse, -R30.reuse ;  /* 0x0000000a65187223 */ /* 0x180fe2000001081e */
[----:B------:R-:W-:Y:S01]  /*42e0*/  FSEL R89, R2, -INF , !P2 ;  /* 0xff80000002597808 */ /* 0x000fe20005000000 */
[--C-:B------:R-:W-:Y:S01]  /*42f0*/  FFMA.FTZ R2, R87, R10, -R30.reuse ;  /* 0x0000000a57027223 */ /* 0x100fe2000001081e */
[----:B------:R-:W-:Y:S01]  /*4300*/  FMNMX.FTZ R20, R49, R20, !PT ;  /* 0x0000001431147209 */ /* 0x000fe20007810000 */
[----:B------:R-:W1:Y:S01]  /*4310*/  MUFU.EX2 R158, R158 ;  /* 0x0000009e009e7308 */ /* 0x000e620000000800 */
[----:B------:R-:W-:Y:S01]  /*4320*/  FSEL R87, R8, -INF , !P3 ;  /* 0xff80000008577808 */ /* 0x000fe20005800000 */
[--C-:B------:R-:W-:Y:S01]  /*4330*/  FFMA.FTZ R8, R79, R10, -R30.reuse ;  /* 0x0000000a4f087223 */ /* 0x100fe2000001081e */
[----:B------:R-:W-:Y:S01]  /*4340*/  FMNMX.FTZ R20, R43, R20, !PT ;  /* 0x000000142b147209 */ /* 0x000fe20007810000 */
[-CC-:B------:R-:W-:Y:S01]  /*4350*/  FFMA.FTZ R81, R81, R10.reuse, -R30.reuse ;  /* 0x0000000a51517223 */ /* 0x180fe2000001081e */
[----:B------:R-:W-:Y:S01]  /*4360*/  FSEL R91, R6, -INF , !P4 ;  /* 0xff800000065b7808 */ /* 0x000fe20006000000 */
[--C-:B------:R-:W-:Y:S01]  /*4370*/  FFMA.FTZ R6, R85, R10, -R30.reuse ;  /* 0x0000000a55067223 */ /* 0x100fe2000001081e */
[----:B------:R-:W-:Y:S01]  /*4380*/  FMNMX.FTZ R20, R39, R20, !PT ;  /* 0x0000001427147209 */ /* 0x000fe20007810000 */
[----:B------:R-:W-:Y:S01]  /*4390*/  MUFU.EX2 R150, R8 ;  /* 0x0000000800967308 */ /* 0x000fe20000000800 */
[----:B------:R-:W-:Y:S01]  /*43a0*/  ISETP.LT.OR P6, PT, R26, 0x5a, P6 ;  /* 0x0000005a1a00780c */ /* 0x000fe200037c1670 */
[--C-:B------:R-:W-:Y:S01]  /*43b0*/  FFMA.FTZ R77, R77, R10, -R30.reuse ;  /* 0x0000000a4d4d7223 */ /* 0x100fe2000001081e */
[----:B------:R-:W-:Y:S01]  /*43c0*/  FMNMX.FTZ R20, R37, R20, !PT ;  /* 0x0000001425147209 */ /* 0x000fe20007810000 */
[-CC-:B------:R-:W-:Y:S01]  /*43d0*/  FFMA.FTZ R75, R75, R10.reuse, -R30.reuse ;  /* 0x0000000a4b4b7223 */ /* 0x180fe2000001081e */
[----:B------:R-:W-:Y:S01]  /*43e0*/  FSEL R85, R14, -INF , !P5 ;  /* 0xff8000000e557808 */ /* 0x000fe20006800000 */
[--C-:B------:R-:W-:Y:S01]  /*43f0*/  FFMA.FTZ R73, R73, R10, -R30.reuse ;  /* 0x0000000a49497223 */ /* 0x100fe2000001081e */
[----:B------:R-:W-:Y:S01]  /*4400*/  FMNMX.FTZ R20, R35, R20, !PT ;  /* 0x0000001423147209 */ /* 0x000fe20007810000 */
[----:B------:R-:W2:Y:S01]  /*4410*/  MUFU.EX2 R27, R27 ;  /* 0x0000001b001b7308 */ /* 0x000ea20000000800 */
[----:B------:R-:W-:Y:S01]  /*4420*/  FSEL R93, R12, -INF , !P6 ;  /* 0xff8000000c5d7808 */ /* 0x000fe20007000000 */
[--C-:B------:R-:W-:Y:S01]  /*4430*/  FFMA.FTZ R71, R71, R10, -R30.reuse ;  /* 0x0000000a47477223 */ /* 0x100fe2000001081e */
[----:B------:R-:W-:Y:S01]  /*4440*/  FMNMX.FTZ R20, R33, R20, !PT ;  /* 0x0000001421147209 */ /* 0x000fe20007810000 */
[-CC-:B------:R-:W-:Y:S01]  /*4450*/  FFMA.FTZ R69, R69, R10.reuse, -R30.reuse ;  /* 0x0000000a45457223 */ /* 0x180fe2000001081e */
[-CC-:B------:R-:W-:Y:S01]  /*4460*/  FFMA.FTZ R67, R67, R10.reuse, -R30.reuse ;  /* 0x0000000a43437223 */ /* 0x180fe2000001081e */
[--C-:B------:R-:W-:Y:S01]  /*4470*/  FFMA.FTZ R59, R59, R10, -R30.reuse ;  /* 0x0000000a3b3b7223 */ /* 0x100fe2000001081e */
[----:B------:R-:W-:Y:S01]  /*4480*/  FMNMX.FTZ R20, R31, R20, !PT ;  /* 0x000000141f147209 */ /* 0x000fe20007810000 */
[----:B------:R-:W-:Y:S01]  /*4490*/  MUFU.EX2 R97, R6 ;  /* 0x0000000600617308 */ /* 0x000fe20000000800 */
[-CC-:B------:R-:W-:Y:S01]  /*44a0*/  FFMA.FTZ R55, R55, R10.reuse, -R30.reuse ;  /* 0x0000000a37377223 */ /* 0x180fe2000001081e */
[--C-:B------:R-:W-:Y:S01]  /*44b0*/  FFMA.FTZ R51, R51, R10, -R30.reuse ;  /* 0x0000000a33337223 */ /* 0x100fe2000001081e */
[----:B------:R-:W-:Y:S01]  /*44c0*/  FMNMX.FTZ R20, R21, R20, !PT ;  /* 0x0000001415147209 */ /* 0x000fe20007810000 */
[-CC-:B------:R-:W-:Y:S01]  /*44d0*/  FFMA.FTZ R41, R41, R10.reuse, -R30.reuse ;  /* 0x0000000a29297223 */ /* 0x180fe2000001081e */
[----:B------:R-:W-:-:S02]  /*44e0*/  FFMA.FTZ R30, R47, R10, -R30 ;  /* 0x0000000a2f1e7223 */ /* 0x000fc4000001081e */
[----:B------:R-:W-:Y:S01]  /*44f0*/  FMNMX.FTZ R20, R11, R20, !PT ;  /* 0x000000140b147209 */ /* 0x000fe20007810000 */
[----:B------:R-:W-:Y:S03]  /*4500*/  MUFU.EX2 R152, R152 ;  /* 0x0000009800987308 */ /* 0x000fe60000000800 */
[----:B------:R-:W-:-:S04]  /*4510*/  FMNMX.FTZ R20, R9, R20, !PT ;  /* 0x0000001409147209 */ /* 0x000fc80007810000 */
[----:B------:R-:W-:Y:S01]  /*4520*/  FMNMX.FTZ R20, R15, R20, !PT ;  /* 0x000000140f147209 */ /* 0x000fe20007810000 */
[----:B------:R-:W-:Y:S03]  /*4530*/  MUFU.EX2 R29, R29 ;  /* 0x0000001d001d7308 */ /* 0x000fe60000000800 */
[----:B------:R-:W-:-:S04]  /*4540*/  FMNMX.FTZ R20, R3, R20, !PT ;  /* 0x0000001403147209 */ /* 0x000fc80007810000 */
[----:B------:R-:W-:Y:S01]  /*4550*/  FMNMX.FTZ R20, R13, R20, !PT ;  /* 0x000000140d147209 */ /* 0x000fe20007810000 */
[----:B------:R0:W-:Y:S03]  /*4560*/  MUFU.EX2 R136, R45 ;  /* 0x0000002d00887308 */ /* 0x0001e60000000800 */
[----:B------:R-:W-:-:S04]  /*4570*/  FMNMX.FTZ R20, R63, R20, !PT ;  /* 0x000000143f147209 */ /* 0x000fc80007810000 */
[----:B------:R-:W-:Y:S01]  /*4580*/  FMNMX.FTZ R20, R89, R20, !PT ;  /* 0x0000001459147209 */ /* 0x000fe20007810000 */
[----:B------:R-:W-:Y:S01]  /*4590*/  MUFU.EX2 R154, R154 ;  /* 0x0000009a009a7308 */ /* 0x000fe20000000800 */
[----:B0-----:R-:W-:Y:S01]  /*45a0*/  FADD.FTZ R45, R156, R25 ;  /* 0x000000199c2d7221 */ /* 0x001fe20000010000 */
[----:B------:R-:W-:Y:S02]  /*45b0*/  F2FP.BF16.F32.PACK_AB R156, R25, R156 ;  /* 0x0000009c199c723e */ /* 0x000fe400000010ff */
[----:B------:R-:W-:Y:S01]  /*45c0*/  FMNMX.FTZ R20, R87, R20, !PT ;  /* 0x0000001457147209 */ /* 0x000fe20007810000 */
[----:B-1----:R-:W-:Y:S01]  /*45d0*/  FADD.FTZ R28, R158, R45 ;  /* 0x0000002d9e1c7221 */ /* 0x002fe20000010000 */
[----:B--2---:R-:W-:Y:S02]  /*45e0*/  F2FP.BF16.F32.PACK_AB R158, R27, R158 ;  /* 0x0000009e1b9e723e */ /* 0x004fe400000010ff */
[----:B------:R-:W-:Y:S01]  /*45f0*/  FMNMX.FTZ R20, R91, R20, !PT ;  /* 0x000000145b147209 */ /* 0x000fe20007810000 */
[----:B------:R-:W-:Y:S03]  /*4600*/  MUFU.EX2 R95, R24 ;  /* 0x00000018005f7308 */ /* 0x000fe60000000800 */
[----:B------:R-:W-:-:S04]  /*4610*/  FMNMX.FTZ R20, R85, R20, !PT ;  /* 0x0000001455147209 */ /* 0x000fc80007810000 */
[----:B------:R-:W-:Y:S01]  /*4620*/  FMNMX.FTZ R20, R93, R20, !PT ;  /* 0x000000145d147209 */ /* 0x000fe20007810000 */
[----:B------:R-:W0:Y:S04]  /*4630*/  MUFU.EX2 R2, R2 ;  /* 0x0000000200027308 */ /* 0x000e280000000800 */
[----:B------:R-:W1:Y:S04]  /*4640*/  SHFL.BFLY PT, R79, R20, 0x2, 0x1f ;  /* 0x0c401f00144f7f89 */ /* 0x000e6800000e0000 */
[----:B------:R-:W-:Y:S08]  /*4650*/  MUFU.EX2 R81, R81 ;  /* 0x0000005100517308 */ /* 0x000ff00000000800 */
[----:B------:R-:W-:Y:S01]  /*4660*/  MUFU.EX2 R77, R77 ;  /* 0x0000004d004d7308 */ /* 0x000fe20000000800 */
[----:B0-----:R-:W-:-:S07]  /*4670*/  F2FP.BF16.F32.PACK_AB R148, R97, R2 ;  /* 0x000000026194723e */ /* 0x001fce00000010ff */
[----:B------:R-:W-:Y:S01]  /*4680*/  MUFU.EX2 R144, R75 ;  /* 0x0000004b00907308 */ /* 0x000fe20000000800 */
[----:B-1----:R-:W-:-:S07]  /*4690*/  FMNMX.FTZ R79, R20, R79, !PT ;  /* 0x0000004f144f7209 */ /* 0x002fce0007810000 */
        /* <DEDUP_REMOVED lines=9> */
[----:B------:R-:W-:Y:S02]  /*4730*/  FSEL R6, R6, RZ, P2 ;  /* 0x000000ff06067208 */ /* 0x000fe40001000000 */
[----:B------:R-:W-:-:S03]  /*4740*/  PLOP3.LUT P2, PT, PT, PT, UP1, 0x40, 0x0 ;  /* 0x000000000000781c */ /* 0x000fc60003f4e818 */
        /* <DEDUP_REMOVED lines=13> */
[----:B0-----:R-:W-:Y:S01]  /*4820*/  FADD.FTZ R39, R27, R28 ;  /* 0x0000001c1b277221 */ /* 0x001fe20000010000 */
[-CC-:B------:R-:W-:Y:S01]  /*4830*/  FFMA.FTZ R11, R11, R10.reuse, -R6.reuse ;  /* 0x0000000a0b0b7223 */ /* 0x180fe20000010806 */
[-CC-:B------:R-:W-:Y:S01]  /*4840*/  FFMA.FTZ R33, R33, R10.reuse, -R6.reuse ;  /* 0x0000000a21217223 */ /* 0x180fe20000010806 */
[-CC-:B------:R-:W-:Y:S01]  /*4850*/  FFMA.FTZ R15, R15, R10.reuse, -R6.reuse ;  /* 0x0000000a0f0f7223 */ /* 0x180fe20000010806 */
[----:B------:R-:W-:Y:S01]  /*4860*/  FADD.FTZ R28, R152, R39 ;  /* 0x00000027981c7221 */ /* 0x000fe20000010000 */
        /* <DEDUP_REMOVED lines=11> */
[----:B------:R-:W-:Y:S01]  /*4920*/  FFMA.FTZ R93, R93, R10, -R6 ;  /* 0x0000000a5d5d7223 */ /* 0x000fe20000010806 */
[----:B------:R-:W-:-:S06]  /*4930*/  F2FP.BF16.F32.PACK_AB R152, R29, R152 ;  /* 0x000000981d98723e */ /* 0x000fcc00000010ff */
[----:B------:R-:W-:Y:S01]  /*4940*/  MUFU.EX2 R61, R61 ;  /* 0x0000003d003d7308 */ /* 0x000fe20000000800 */
[----:B-1----:R-:W-:Y:S01]  /*4950*/  FADD.FTZ R35, R29, R28 ;  /* 0x0000001c1d237221 */ /* 0x002fe20000010000 */
[----:B0-----:R-:W-:-:S03]  /*4960*/  F2FP.BF16.F32.PACK_AB R157, R65, R0 ;  /* 0x00000000419d723e */ /* 0x001fc600000010ff */
[----:B------:R-:W-:Y:S01]  /*4970*/  FADD.FTZ R32, R154, R35 ;  /* 0x000000239a207221 */ /* 0x000fe20000010000 */
[C---:B------:R-:W-:Y:S02]  /*4980*/  F2FP.BF16.F32.PACK_AB R154, R95.reuse, R154 ;  /* 0x0000009a5f9a723e */ /* 0x040fe400000010ff */
[----:B------:R-:W0:Y:S01]  /*4990*/  MUFU.EX2 R12, R57 ;  /* 0x00000039000c7308 */ /* 0x000e220000000800 */
[----:B------:R-:W-:Y:S01]  /*49a0*/  FADD.FTZ R35, R95, R32 ;  /* 0x000000205f237221 */ /* 0x000fe20000010000 */
[----:B------:R-:W-:-:S03]  /*49b0*/  FADD.FTZ R32, R0, R65 ;  /* 0x0000004100207221 */ /* 0x000fc60000010000 */
[----:B------:R-:W-:-:S03]  /*49c0*/  FADD.FTZ R34, R2, R35 ;  /* 0x0000002302227221 */ /* 0x000fc60000010000 */
[----:B------:R-:W-:Y:S01]  /*49d0*/  MUFU.EX2 R53, R53 ;  /* 0x0000003500357308 */ /* 0x000fe20000000800 */
[----:B------:R-:W-:-:S04]  /*49e0*/  FADD.FTZ R34, R97, R34 ;  /* 0x0000002261227221 */ /* 0x000fc80000010000 */
[----:B------:R-:W-:-:S03]  /*49f0*/  FADD.FTZ R35, R81, R34 ;  /* 0x0000002251237221 */ /* 0x000fc60000010000 */
[----:B------:R-:W1:Y:S01]  /*4a00*/  MUFU.EX2 R14, R49 ;  /* 0x00000031000e7308 */ /* 0x000e620000000800 */
[----:B------:R-:W-:Y:S01]  /*4a10*/  FADD.FTZ R36, R150, R35 ;  /* 0x0000002396247221 */ /* 0x000fe20000010000 */
[----:B0-----:R-:W-:Y:S02]  /*4a20*/  F2FP.BF16.F32.PACK_AB R159, R12, R61 ;  /* 0x0000003d0c9f723e */ /* 0x001fe400000010ff */
[----:B------:R-:W-:-:S04]  /*4a30*/  F2FP.BF16.F32.PACK_AB R150, R150, R81 ;  /* 0x000000519696723e */ /* 0x000fc800000010ff */
[----:B------:R-:W0:Y:S08]  /*4a40*/  MUFU.EX2 R43, R43 ;  /* 0x0000002b002b7308 */ /* 0x000e300000000800 */
[----:B------:R2:W-:Y:S01]  /*4a50*/  MUFU.EX2 R26, R31 ;  /* 0x0000001f001a7308 */ /* 0x0005e20000000800 */
[----:B-1----:R-:W-:-:S07]  /*4a60*/  F2FP.BF16.F32.PACK_AB R153, R14, R53 ;  /* 0x000000350e99723e */ /* 0x002fce00000010ff */
[----:B------:R-:W1:Y:S01]  /*4a70*/  MUFU.EX2 R37, R37 ;  /* 0x0000002500257308 */ /* 0x000e620000000800 */
[----:B--2---:R-:W-:Y:S01]  /*4a80*/  FADD.FTZ R31, R61, R32 ;  /* 0x000000203d1f7221 */ /* 0x004fe20000010000 */
[----:B0-----:R-:W-:-:S03]  /*4a90*/  F2FP.BF16.F32.PACK_AB R155, R20, R43 ;  /* 0x0000002b149b723e */ /* 0x001fc600000010ff */
[----:B------:R-:W-:Y:S01]  /*4aa0*/  FADD.FTZ R34, R12, R31 ;  /* 0x0000001f0c227221 */ /* 0x000fe20000010000 */
[----:B------:R-:W-:Y:S02]  /*4ab0*/  FADD.FTZ R31, R77, R36 ;  /* 0x000000244d1f7221 */ /* 0x000fe40000010000 */
[----:B------:R0:W-:Y:S02]  /*4ac0*/  MUFU.EX2 R28, R11 ;  /* 0x0000000b001c7308 */ /* 0x0001e40000000800 */
[C---:B------:R-:W-:Y:S01]  /*4ad0*/  FADD.FTZ R36, R144.reuse, R31 ;  /* 0x0000001f90247221 */ /* 0x040fe20000010000 */
[----:B------:R-:W-:-:S05]  /*4ae0*/  F2FP.BF16.F32.PACK_AB R144, R144, R77 ;  /* 0x0000004d9090723e */ /* 0x000fca00000010ff */
[----:B------:R-:W2:Y:S01]  /*4af0*/  MUFU.EX2 R33, R33 ;  /* 0x0000002100217308 */ /* 0x000ea20000000800 */
[----:B0-----:R-:W-:Y:S01]  /*4b00*/  FADD.FTZ R11, R53, R34 ;  /* 0x00000022350b7221 */ /* 0x001fe20000010000 */
[----:B-1----:R-:W-:-:S03]  /*4b10*/  F2FP.BF16.F32.PACK_AB R149, R24, R37 ;  /* 0x000000251895723e */ /* 0x002fc600000010ff */
[----:B------:R-:W-:-:S03]  /*4b20*/  FADD.FTZ R34, R14, R11 ;  /* 0x0000000b0e227221 */ /* 0x000fc60000010000 */
[----:B------:R0:W-:Y:S01]  /*4b30*/  MUFU.EX2 R32, R15 ;  /* 0x0000000f00207308 */ /* 0x0001e20000000800 */
[----:B------:R-:W-:-:S07]  /*4b40*/  FADD.FTZ R11, R43, R34 ;  /* 0x000000222b0b7221 */ /* 0x000fce0000010000 */
[----:B------:R-:W1:Y:S01]  /*4b50*/  MUFU.EX2 R21, R21 ;  /* 0x0000001500157308 */ /* 0x000e620000000800 */
[----:B0-----:R-:W-:Y:S01]  /*4b60*/  FADD.FTZ R15, R73, R36 ;  /* 0x00000024490f7221 */ /* 0x001fe20000010000 */
[----:B------:R-:W-:Y:S01]  /*4b70*/  FADD.FTZ R36, R20, R11 ;  /* 0x0000000b14247221 */ /* 0x000fe20000010000 */
[----:B--2---:R-:W-:Y:S02]  /*4b80*/  F2FP.BF16.F32.PACK_AB R151, R26, R33 ;  /* 0x000000211a97723e */ /* 0x004fe400000010ff */
[C---:B------:R-:W-:Y:S01]  /*4b90*/  FADD.FTZ R38, R146.reuse, R15 ;  /* 0x0000000f92267221 */ /* 0x040fe20000010000 */
[----:B------:R-:W-:Y:S01]  /*4ba0*/  FADD.FTZ R11, R37, R36 ;  /* 0x00000024250b7221 */ /* 0x000fe20000010000 */
[----:B------:R-:W-:Y:S01]  /*4bb0*/  F2FP.BF16.F32.PACK_AB R146, R146, R73 ;  /* 0x000000499292723e */ /* 0x000fe200000010ff */
[----:B------:R-:W-:Y:S01]  /*4bc0*/  MUFU.EX2 R142, R55 ;  /* 0x00000037008e7308 */ /* 0x000fe20000000800 */
[----:B------:R-:W-:Y:S01]  /*4bd0*/  FADD.FTZ R15, R69, R38 ;  /* 0x00000026450f7221 */ /* 0x000fe20000010000 */
[----:B------:R-:W-:-:S03]  /*4be0*/  FADD.FTZ R6, R24, R11 ;  /* 0x0000000b18067221 */ /* 0x000fc60000010000 */
[C---:B------:R-:W-:Y:S01]  /*4bf0*/  FADD.FTZ R36, R140.reuse, R15 ;  /* 0x0000000f8c247221 */ /* 0x040fe20000010000 */
[----:B------:R-:W-:Y:S01]  /*4c00*/  FADD.FTZ R11, R33, R6 ;  /* 0x00000006210b7221 */ /* 0x000fe20000010000 */
[----:B------:R-:W-:Y:S01]  /*4c10*/  F2FP.BF16.F32.PACK_AB R140, R140, R69 ;  /* 0x000000458c8c723e */ /* 0x000fe200000010ff */
[----:B------:R-:W0:Y:S01]  /*4c20*/  MUFU.EX2 R9, R9 ;  /* 0x0000000900097308 */ /* 0x000e220000000800 */
[----:B-1----:R-:W-:Y:S01]  /*4c30*/  F2FP.BF16.F32.PACK_AB R145, R28, R21 ;  /* 0x000000151c91723e */ /* 0x002fe200000010ff */
[----:B------:R-:W-:-:S04]  /*4c40*/  FADD.FTZ R6, R26, R11 ;  /* 0x0000000b1a067221 */ /* 0x000fc80000010000 */
[----:B------:R-:W-:Y:S02]  /*4c50*/  FADD.FTZ R11, R21, R6 ;  /* 0x00000006150b7221 */ /* 0x000fe40000010000 */
[----:B------:R-:W-:Y:S02]  /*4c60*/  MUFU.EX2 R51, R51 ;  /* 0x0000003300337308 */ /* 0x000fe40000000800 */
[----:B------:R-:W-:-:S06]  /*4c70*/  FADD.FTZ R6, R28, R11 ;  /* 0x0000000b1c067221 */ /* 0x000fcc0000010000 */
[----:B------:R-:W1:Y:S01]  /*4c80*/  MUFU.EX2 R3, R3 ;  /* 0x0000000300037308 */ /* 0x000e620000000800 */
[----:B0-----:R-:W-:Y:S01]  /*4c90*/  FADD.FTZ R11, R9, R6 ;  /* 0x00000006090b7221 */ /* 0x001fe20000010000 */
[C---:B------:R-:W-:Y:S01]  /*4ca0*/  F2FP.BF16.F32.PACK_AB R147, R32.reuse, R9 ;  /* 0x000000092093723e */ /* 0x040fe200000010ff */
[----:B------:R-:W-:Y:S02]  /*4cb0*/  VIADD R9, R83, 0xfffffffe ;  /* 0xfffffffe53097836 */ /* 0x000fe40000000000 */
[----:B------:R-:W-:-:S03]  /*4cc0*/  FADD.FTZ R38, R32, R11 ;  /* 0x0000000b20267221 */ /* 0x000fc60000010000 */
[----:B------:R0:W2:Y:S08]  /*4cd0*/  MUFU.EX2 R34, R13 ;  /* 0x0000000d00227308 */ /* 0x0000b00000000800 */
[----:B------:R-:W3:Y:S01]  /*4ce0*/  MUFU.EX2 R41, R41 ;  /* 0x0000002900297308 */ /* 0x000ee20000000800 */
[----:B0-----:R-:W-:Y:S01]  /*4cf0*/  FADD.FTZ R13, R59, R36 ;  /* 0x000000243b0d7221 */ /* 0x001fe20000010000 */
[----:B-1----:R-:W-:-:S03]  /*4d00*/  FADD.FTZ R11, R3, R38 ;  /* 0x00000026030b7221 */ /* 0x002fc60000010000 */
[C---:B------:R-:W-:Y:S01]  /*4d10*/  FADD.FTZ R36, R142.reuse, R13 ;  /* 0x0000000d8e247221 */ /* 0x040fe20000010000 */
[----:B------:R-:W-:Y:S02]  /*4d20*/  F2FP.BF16.F32.PACK_AB R142, R142, R59 ;  /* 0x0000003b8e8e723e */ /* 0x000fe400000010ff */
[----:B------:R-:W0:Y:S01]  /*4d30*/  MUFU.EX2 R63, R63 ;  /* 0x0000003f003f7308 */ /* 0x000e220000000800 */
[----:B------:R-:W-:Y:S01]  /*4d40*/  FADD.FTZ R13, R51, R36 ;  /* 0x00000024330d7221 */ /* 0x000fe20000010000 */
[C---:B--2---:R-:W-:Y:S01]  /*4d50*/  FADD.FTZ R0, R34.reuse, R11 ;  /* 0x0000000b22007221 */ /* 0x044fe20000010000 */
[----:B------:R-:W-:Y:S02]  /*4d60*/  F2FP.BF16.F32.PACK_AB R141, R34, R3 ;  /* 0x00000003228d723e */ /* 0x000fe400000010ff */
[C---:B------:R-:W-:Y:S01]  /*4d70*/  FADD.FTZ R36, R136.reuse, R13 ;  /* 0x0000000d88247221 */ /* 0x040fe20000010000 */
[----:B------:R-:W-:Y:S02]  /*4d80*/  F2FP.BF16.F32.PACK_AB R136, R136, R51 ;  /* 0x000000338888723e */ /* 0x000fe400000010ff */
[----:B------:R-:W1:Y:S01]  /*4d90*/  MUFU.EX2 R2, R89 ;  /* 0x0000005900027308 */ /* 0x000e620000000800 */
[----:B---3--:R-:W-:-:S07]  /*4da0*/  FADD.FTZ R13, R41, R36 ;  /* 0x00000024290d7221 */ /* 0x008fce0000010000 */
        /* <DEDUP_REMOVED lines=11> */
[----:B-1----:R-:W-:Y:S01]  /*4e60*/  FADD.FTZ R3, R85, R12 ;  /* 0x0000000c55037221 */ /* 0x002fe20000010000 */
[C---:B--2---:R-:W-:Y:S01]  /*4e70*/  FADD.FTZ R6, R30.reuse, R13 ;  /* 0x0000000d1e067221 */ /* 0x044fe20000010000 */
[----:B------:R-:W-:Y:S02]  /*4e80*/  F2FP.BF16.F32.PACK_AB R138, R30, R41 ;  /* 0x000000291e8a723e */ /* 0x000fe400000010ff */
[C---:B0-----:R-:W-:Y:S01]  /*4e90*/  FADD.FTZ R3, R0.reuse, R3 ;  /* 0x0000000300037221 */ /* 0x041fe20000010000 */
[----:B------:R-:W-:Y:S01]  /*4ea0*/  F2FP.BF16.F32.PACK_AB R139, R0, R85 ;  /* 0x00000055008b723e */ /* 0x000fe200000010ff */
[----:B------:R-:W-:Y:S06]  /*4eb0*/  @P2 BRA `(.L_x_1156) ;  /* 0x0000000000442947 */ /* 0x000fec0003800000 */
        /* <DEDUP_REMOVED lines=10> */
.L_x_1157:
[----:B------:R-:W-:-:S11]  /*4f60*/  UISETP.NE.AND UP2, UPT, UR11, 0x1, UPT ;  /* 0x000000010b00788c */ /* 0x000fd6000bf45270 */
[----:B------:R-:W-:Y:S02]  /*4f70*/  @UP2 ULDC.64 UR4, c[0x0][0x9e8] ;  /* 0x00027a0000042ab9 */ /* 0x000fe40000000a00 */
[----:B------:R-:W-:-:S04]  /*4f80*/  UIMAD.WIDE.U32 UR6, UR14, UR4, URZ ;  /* 0x000000040e0672a5 */ /* 0x000fc8000f8e003f */
[----:B------:R-:W-:-:S12]  /*4f90*/  @UP2 USHF.R.U32.HI UR14, URZ, UR5, UR7 ;  /* 0x000000053f0e2299 */ /* 0x000fd80008011607 */
.L_x_1158:
[----:B------:R-:W-:-:S04]  /*4fa0*/  UIMAD UR11, UR14, UR11, UR11 ;  /* 0x0000000b0e0b72a4 */ /* 0x000fc8000f8e020b */
[----:B------:R-:W-:-:S04]  /*4fb0*/  UISETP.LT.AND UP2, UPT, UR10, UR11, UPT ;  /* 0x0000000b0a00728c */ /* 0x000fc8000bf41270 */
[----:B------:R-:W-:-:S12]  /*4fc0*/  USEL UR10, UR10, UR11, UP2 ;  /* 0x0000000b0a0a7287 */ /* 0x000fd80009000000 */
.L_x_1156:
[----:B------:R-:W-:Y:S01]  /*4fd0*/  R2UR UR6, R23 ;  /* 0x00000000170672ca */ /* 0x000fe200000e0000 */
[----:B------:R-:W-:Y:S01]  /*4fe0*/  UIMAD.WIDE UR4, UR10, 0x2aaaaaab, URZ ;  /* 0x2aaaaaab0a0478a5 */ /* 0x000fe2000f8e023f */
[----:B------:R-:W-:Y:S01]  /*4ff0*/  IMAD.MOV.U32 R2, RZ, RZ, 0x3f800000 ;  /* 0x3f800000ff027424 */ /* 0x000fe200078e00ff */
[----:B------:R-:W-:Y:S01]  /*5000*/  CS2R R86, SRZ ;  /* 0x0000000000567805 */ /* 0x000fe2000001ff00 */
[----:B------:R-:W-:Y:S01]  /*5010*/  IMAD.MOV.U32 R0, RZ, RZ, 0x3f800000 ;  /* 0x3f800000ff007424 */ /* 0x000fe200078e00ff */
[----:B------:R-:W-:Y:S01]  /*5020*/  USHF.R.U32.HI UR4, URZ, 0x1f, UR5 ;  /* 0x0000001f3f047899 */ /* 0x000fe20008011605 */
[----:B------:R-:W-:Y:S02]  /*5030*/  CS2R R84, SRZ ;  /* 0x0000000000547805 */ /* 0x000fe4000001ff00 */
[----:B------:R-:W-:Y:S02]  /*5040*/  CS2R R82, SRZ ;  /* 0x0000000000527805 */ /* 0x000fe4000001ff00 */
[----:B------:R-:W-:Y:S01]  /*5050*/  CS2R R80, SRZ ;  /* 0x0000000000507805 */ /* 0x000fe2000001ff00 */
[----:B------:R-:W-:Y:S01]  /*5060*/  ULEA.HI.SX32 UR4, UR5, UR4, 0x1c ;  /* 0x0000000405047291 */ /* 0x000fe2000f8fe23f */
[----:B------:R-:W-:-:S02]  /*5070*/  CS2R R78, SRZ ;  /* 0x00000000004e7805 */ /* 0x000fc4000001ff00 */
[----:B------:R-:W-:Y:S02]  /*5080*/  CS2R R76, SRZ ;  /* 0x00000000004c7805 */ /* 0x000fe4000001ff00 */
[----:B------:R-:W-:Y:S01]  /*5090*/  CS2R R74, SRZ ;  /* 0x00000000004a7805 */ /* 0x000fe2000001ff00 */
[----:B------:R-:W-:Y:S01]  /*50a0*/  UISETP.LT.AND UP2, UPT, UR6, UR4, UPT ;  /* 0x000000040600728c */ /* 0x000fe2000bf41270 */
[----:B------:R-:W-:Y:S02]  /*50b0*/  CS2R R72, SRZ ;  /* 0x0000000000487805 */ /* 0x000fe4000001ff00 */
[----:B------:R-:W-:Y:S02]  /*50c0*/  CS2R R70, SRZ ;  /* 0x0000000000467805 */ /* 0x000fe4000001ff00 */
[----:B------:R-:W-:Y:S01]  /*50d0*/  CS2R R68, SRZ ;  /* 0x0000000000447805 */ /* 0x000fe2000001ff00 */
[----:B------:R-:W-:Y:S01]  /*50e0*/  USEL UR50, UR6, UR4, !UP2 ;  /* 0x0000000406327287 */ /* 0x000fe2000d000000 */
[----:B------:R-:W-:-:S02]  /*50f0*/  CS2R R66, SRZ ;  /* 0x0000000000427805 */ /* 0x000fc4000001ff00 */
[----:B------:R-:W-:Y:S02]  /*5100*/  CS2R R64, SRZ ;  /* 0x0000000000407805 */ /* 0x000fe4000001ff00 */
[----:B------:R-:W-:Y:S02]  /*5110*/  CS2R R62, SRZ ;  /* 0x00000000003e7805 */ /* 0x000fe4000001ff00 */
[----:B------:R-:W-:Y:S02]  /*5120*/  CS2R R60, SRZ ;  /* 0x00000000003c7805 */ /* 0x000fe4000001ff00 */
[----:B------:R-:W-:Y:S02]  /*5130*/  CS2R R58, SRZ ;  /* 0x00000000003a7805 */ /* 0x000fe4000001ff00 */
[----:B------:R-:W-:Y:S02]  /*5140*/  ISETP.GE.AND P2, PT, R9, UR50, PT ;  /* 0x0000003209007c0c */ /* 0x000fe4000bf46270 */
        /* <DEDUP_REMOVED lines=16> */
[----:B------:R-:W-:Y:S01]  /*5250*/  CS2R R24, SRZ ;  /* 0x0000000000187805 */ /* 0x000fe2000001ff00 */
[----:B------:R-:W-:Y:S06]  /*5260*/  @!P2 BRA `(.L_x_1159) ;  /* 0x0000003000eca947 */ /* 0x000fec0003800000 */
[----:B------:R-:W-:Y:S01]  /*5270*/  IMAD.MOV.U32 R2, RZ, RZ, 0x3f800000 ;  /* 0x3f800000ff027424 */ /* 0x000fe200078e00ff */
[----:B------:R-:W-:Y:S01]  /*5280*/  ULDC UR51, c[0x0][0x9e4] ;  /* 0x0002790000337ab9 */ /* 0x000fe20000000800 */
[----:B------:R-:W-:Y:S01]  /*5290*/  IMAD.MOV.U32 R87, RZ, RZ, RZ ;  /* 0x000000ffff577224 */ /* 0x000fe200078e00ff */
[----:B------:R-:W-:Y:S01]  /*52a0*/  ULDC UR4, c[0x0][0x9d8] ;  /* 0x0002760000047ab9 */ /* 0x000fe20000000800 */
[----:B------:R-:W-:-:S05]  /*52b0*/  ULDC UR55, c[0x0][0x9e0] ;  /* 0x0002780000377ab9 */ /* 0x000fca0000000800 */
.L_x_1176:
[----:B------:R-:W-:-:S04]  /*52c0*/  UIADD3 UR5, UR37, 0x1, URZ ;  /* 0x0000000125057890 */ /* 0x000fc8000fffe03f */
[----:B------:R-:W-:-:S04]  /*52d0*/  UISETP.NE.AND UP2, UPT, UR5, 0x2, UPT ;  /* 0x000000020500788c */ /* 0x000fc8000bf45270 */
[----:B------:R-:W-:Y:S02]  /*52e0*/  USEL UR39, URZ, 0x1, UP2 ;  /* 0x000000013f277887 */ /* 0x000fe40009000000 */
[----:B------:R-:W-:Y:S02]  /*52f0*/  USEL UR5, UR5, URZ, UP2 ;  /* 0x0000003f05057287 */ /* 0x000fe40009000000 */
[----:B------:R-:W-:Y:S01]  /*5300*/  ULOP3.LUT UR39, UR36, UR39, URZ, 0x3c, !UPT ;  /* 0x0000002724277292 */ /* 0x000fe2000f8e3c3f */
[----:B------:R-:W-:Y:S11]  /*5310*/  @!P0 BRA `(.L_x_1160) ;  /* 0x0000000000048947 */ /* 0x000ff60003800000 */
[----:B------:R-:W-:Y:S01]  /*5320*/  BPT.TRAP 0x1 ;  /* 0x000000040000795c */ /* 0x000fe20000300000 */
.L_x_1160:
[----:B------:R-:W-:Y:S01]  /*5330*/  ULEA UR7, UR5, UR38, 0x3 ;  /* 0x0000002605077291 */ /* 0x000fe2000f8e183f */
[----:B------:R-:W-:-:S05]  /*5340*/  IMAD.U32 R10, RZ, RZ, UR39 ;  /* 0x00000027ff0a7e24 */ /* 0x000fca000f8e00ff */
[----:B------:R-:W-:-:S04]  /*5350*/  SHF.L.U32 R10, R10, 0x1f, RZ ;  /* 0x0000001f0a0a7819 */ /* 0x000fc800000006ff */
[----:B------:R0:W1:Y:S01]  /*5360*/  SYNCS.PHASECHK.TRANS64.TRYWAIT P2, [UR7+0x2a830], R10 ;  /* 0x02a8300aff0075a7 */ /* 0x0000620008040147 */
[----:B------:R-:W-:Y:S05]  /*5370*/  @!P0 BRA `(.L_x_1161) ;  /* 0x0000000000048947 */ /* 0x000fea0003800000 */
[----:B------:R-:W-:Y:S01]  /*5380*/  BPT.TRAP 0x1 ;  /* 0x000000040000795c */ /* 0x000fe20000300000 */
.L_x_1161:
[----:B-1----:R-:W-:Y:S05]  /*5390*/  @P2 BRA `(.L_x_1162) ;  /* 0x0000000000082947 */ /* 0x002fea0003800000 */
[----:B------:R-:W1:Y:S02]  /*53a0*/  SYNCS.PHASECHK.TRANS64.TRYWAIT P2, [UR7+0x2a830], R10 ;  /* 0x02a8300aff0075a7 */ /* 0x000e640008040147 */
[----:B-1----:R-:W-:Y:S05]  /*53b0*/  @!P2 BRA `(.L_x_1163) ;  /* 0x000001400018a947 */ /* 0x002fea0003800000 */
.L_x_1162:
        /* <DEDUP_REMOVED lines=18> */
[----:B------:R-:W-:Y:S01]  /*54e0*/  UMOV UR44, UR56 ;  /* 0x00000038002c7c82 */ /* 0x000fe20008000000 */
[----:B------:R-:W-:Y:S01]  /*54f0*/  UMOV UR45, UR57 ;  /* 0x00000039002d7c82 */ /* 0x000fe20008000000 */
        /* <DEDUP_REMOVED lines=73> */
[----:B------:R-:W-:Y:S01]  /*5990*/  HGMMA.64x96x16.F32.BF16 R88, gdesc[UR44], R88, gsb0 ;  /* 0x016000002c5879f0 */ /* 0x000fe20008001858 */
[----:B------:R-:W-:Y:S01]  /*59a0*/  UIADD3 UR46, UR6, 0x4, URZ ;  /* 0x00000004062e7890 */ /* 0x000fe2000fffe03f */
[----:B------:R-:W-:Y:S01]  /*59b0*/  UMOV UR44, UR52 ;  /* 0x00000034002c7c82 */ /* 0x000fe20008000000 */
[----:B------:R-:W-:Y:S01]  /*59c0*/  UMOV UR45, UR53 ;  /* 0x00000035002d7c82 */ /* 0x000fe20008000000 */
[----:B------:R-:W-:Y:S01]  /*59d0*/  UMOV UR47, 0x40000040 ;  /* 0x40000040002f7882 */ /* 0x000fe20000000000 */
[----:B------:R-:W-:Y:S02]  /*59e0*/  WARPGROUP.DEPBAR.LE gsb0, 0x0 ;  /* 0x00008000000079c5 */ /* 0x000fe40000010000 */
        /* <DEDUP_REMOVED lines=36> */
.L_x_1164:
[----:B------:R-:W-:Y:S01]  /*5c30*/  ULEA UR6, UR37, UR38, 0x3 ;  /* 0x0000002625067291 */ /* 0x000fe2000f8e183f */
[----:B------:R-:W-:-:S05]  /*5c40*/  IMAD.U32 R0, RZ, RZ, UR36 ;  /* 0x00000024ff007e24 */ /* 0x000fca000f8e00ff */
[----:B------:R-:W-:-:S04]  /*5c50*/  SHF.L.U32 R0, R0, 0x1f, RZ ;  /* 0x0000001f00007819 */ /* 0x000fc800000006ff */
[----:B------:R2:W3:Y:S01]  /*5c60*/  SYNCS.PHASECHK.TRANS64.TRYWAIT P2, [UR6+0x2a850], R0 ;  /* 0x02a85000ff0075a7 */ /* 0x0004e20008040146 */
[----:B------:R-:W-:Y:S05]  /*5c70*/  @!P0 BRA `(.L_x_1165) ;  /* 0x0000000000048947 */ /* 0x000fea0003800000 */
[----:B------:R-:W-:Y:S01]  /*5c80*/  BPT.TRAP 0x1 ;  /* 0x000000040000795c */ /* 0x000fe20000300000 */
.L_x_1165:
[----:B---3--:R-:W-:Y:S05]  /*5c90*/  @P2 BRA `(.L_x_1166) ;  /* 0x0000000000082947 */ /* 0x008fea0003800000 */
[----:B------:R-:W3:Y:S02]  /*5ca0*/  SYNCS.PHASECHK.TRANS64.TRYWAIT P2, [UR6+0x2a850], R0 ;  /* 0x02a85000ff0075a7 */ /* 0x000ee40008040146 */
[----:B---3--:R-:W-:Y:S05]  /*5cb0*/  @!P2 BRA `(.L_x_1167) ;  /* 0x0000013400f0a947 */ /* 0x008fea0003800000 */
.L_x_1166:
[----:B------:R-:W-:Y:S01]  /*5cc0*/  UIADD3 UR10, UR38, 0x400, URZ ;  /* 0x00000400260a7890 */ /* 0x000fe2000fffe03f */
[----:B------:R-:W-:Y:S01]  /*5cd0*/  WARPGROUP.ARRIVE ;  /* 0x00000000000079c5 */ /* 0x000fe20000000000 */
[----:B------:R-:W-:Y:S01]  /*5ce0*/  UMOV UR11, 0x40000040 ;  /* 0x40000040000b7882 */ /* 0x000fe20000000000 */
[----:B------:R-:W-:Y:S01]  /*5cf0*/  PLOP3.LUT P2, PT, PT, PT, UP0, 0x80, 0x0 ;  /* 0x000000000000781c */ /* 0x000fe20003f4f008 */
[----:B------:R-:W-:Y:S01]  /*5d00*/  USHF.R.U32.HI UR10, URZ, 0x4, UR10 ;  /* 0x000000043f0a7899 */ /* 0x000fe2000801160a */
[----:B------:R-:W-:Y:S01]  /*5d10*/  PLOP3.LUT P3, PT, PT, PT, UP0, 0x80, 0x0 ;  /* 0x000000000000781c */ /* 0x000fe20003f6f008 */
[----:B------:R-:W-:Y:S01]  /*5d20*/  FMUL.FTZ R14, R95, UR4 ;  /* 0x000000045f0e7c20 */ /* 0x000fe20008410000 */
[----:B------:R-:W-:Y:S01]  /*5d30*/  FMUL.FTZ R95, R115, UR4 ;  /* 0x00000004735f7c20 */ /* 0x000fe20008410000 */
[----:B------:R-:W-:Y:S01]  /*5d40*/  ULOP3.LUT UR10, UR10, 0x3fff, URZ, 0xc0, !UPT ;  /* 0x00003fff0a0a7892 */ /* 0x000fe2000f8ec03f */
[----:B-12---:R-:W-:Y:S01]  /*5d50*/  FMUL.FTZ R0, R90, UR4 ;  /* 0x000000045a007c20 */ /* 0x006fe20008410000 */
[----:B------:R-:W-:Y:S01]  /*5d60*/  FMUL.FTZ R90, R106, UR4 ;  /* 0x000000046a5a7c20 */ /* 0x000fe20008410000 */
[----:B------:R-:W-:Y:S01]  /*5d70*/  FMUL.FTZ R12, R88, UR4 ;  /* 0x00000004580c7c20 */ /* 0x000fe20008410000 */
[----:B------:R-:W-:Y:S01]  /*5d80*/  ULOP3.LUT UR10, UR10, 0x3000000, URZ, 0xfc, !UPT ;  /* 0x030000000a0a7892 */ /* 0x000fe2000f8efc3f */
[----:B------:R-:W-:Y:S01]  /*5d90*/  FMUL.FTZ R2, R91, UR4 ;  /* 0x000000045b027c20 */ /* 0x000fe20008410000 */
[----:B------:R-:W-:Y:S01]  /*5da0*/  FMUL.FTZ R20, R99, UR4 ;  /* 0x0000000463147c20 */ /* 0x000fe20008410000 */
[----:B------:R-:W-:Y:S01]  /*5db0*/  FMUL.FTZ R21, R102, UR4 ;  /* 0x0000000466157c20 */ /* 0x000fe20008410000 */
[----:B------:R-:W-:Y:S01]  /*5dc0*/  UIMAD UR14, UR37, 0x600, UR10 ;  /* 0x00000600250e78a4 */ /* 0x000fe2000f8e020a */
[----:B------:R-:W-:Y:S01]  /*5dd0*/  FMUL.FTZ R106, R108, UR4 ;  /* 0x000000046c6a7c20 */ /* 0x000fe20008410000 */
        /* <DEDUP_REMOVED lines=20> */
[----:B------:R-:W1:Y:S08]  /*5f20*/  MUFU.TANH R12, R12 ;  /* 0x0000000c000c7308 */ /* 0x000e700000002400 */
[----:B------:R-:W2:Y:S08]  /*5f30*/  MUFU.TANH R0, R0 ;  /* 0x0000000000007308 */ /* 0x000eb00000002400 */
[----:B------:R-:W3:Y:S08]  /*5f40*/  MUFU.TANH R2, R2 ;  /* 0x0000000200027308 */ /* 0x000ef00000002400 */
[----:B------:R-:W4:Y:S08]  /*5f50*/  MUFU.TANH R13, R13 ;  /* 0x0000000d000d7308 */ /* 0x000f300000002400 */
        /* <DEDUP_REMOVED lines=27> */
[----:B------:R-:W-:-:S06]  /*6110*/  WARPGROUP.ARRIVE ;  /* 0x00000000000079c5 */ /* 0x000fcc0000000000 */
[----:B------:R-:W-:Y:S01]  /*6120*/  HGMMA.64x128x16.F32.BF16 R24, R148, gdesc[UR8].tnspB, R24, gsb0 ;  /* 0x41e0000894187df0 */ /* 0x000fe20008001818 */
[----:B------:R-:W-:Y:S01]  /*6130*/  UIADD3 UR10, UR14, 0x180, URZ ;  /* 0x000001800e0a7890 */ /* 0x000fe2000fffe03f */
[----:B------:R-:W-:Y:S01]  /*6140*/  UMOV UR11, 0x40000040 ;  /* 0x40000040000b7882 */ /* 0x000fe20000000000 */
[----:B------:R-:W-:Y:S02]  /*6150*/  WARPGROUP.DEPBAR.LE gsb0, 0x0 ;  /* 0x00008000000079c5 */ /* 0x000fe40000010000 */
[----:B------:R-:W-:Y:S01]  /*6160*/  WARPGROUP.ARRIVE ;  /* 0x00000000000079c5 */ /* 0x000fe20000000000 */
[----:B------:R-:W-:Y:S01]  /*6170*/  FMUL.FTZ R148, R97, UR4 ;  /* 0x0000000461947c20 */ /* 0x000fe20008410000 */
[----:B------:R-:W-:Y:S01]  /*6180*/  FMUL.FTZ R149, R100, UR4 ;  /* 0x0000000464957c20 */ /* 0x000fe20008410000 */
[----:B------:R-:W-:Y:S01]  /*6190*/  FMUL.FTZ R150, R101, UR4 ;  /* 0x0000000465967c20 */ /* 0x000fe20008410000 */
[----:B------:R-:W-:Y:S01]  /*61a0*/  FMUL.FTZ R100, R118, UR4 ;  /* 0x0000000476647c20 */ /* 0x000fe20008410000 */
[----:B------:R-:W-:-:S02]  /*61b0*/  FMUL.FTZ R101, R122, UR4 ;  /* 0x000000047a657c20 */ /* 0x000fc40008410000 */
[----:B------:R-:W-:Y:S01]  /*61c0*/  HGMMA.64x128x16.F32.BF16 R24, R144, gdesc[UR8].tnspB, R24, gsb0 ;  /* 0x41e0000890187df0 */ /* 0x000fe20008001818 */
[----:B------:R-:W-:Y:S01]  /*61d0*/  UIADD3 UR10, UR14, 0x200, URZ ;  /* 0x000002000e0a7890 */ /* 0x000fe2000fffe03f */
[----:B------:R-:W-:Y:S01]  /*61e0*/  FMUL.FTZ R97, R134, UR4 ;  /* 0x0000000486617c20 */ /* 0x000fe20008410000 */
[----:B------:R-:W-:Y:S01]  /*61f0*/  UMOV UR11, 0x40000040 ;  /* 0x40000040000b7882 */ /* 0x000fe20000000000 */
[----:B------:R-:W-:Y:S01]  /*6200*/  IMAD R151, R9, -0x60, RZ ;  /* 0xffffffa009977824 */ /* 0x000fe200078e02ff */
        /* <DEDUP_REMOVED lines=10> */
[----:B------:R-:W-:Y:S02]  /*62b0*/  VIADD R114, R19, UR60 ;  /* 0x0000003c13727c36 */ /* 0x000fe40008000000 */
[----:B------:R-:W-:Y:S01]  /*62c0*/  FMUL.FTZ R144, R89, UR4 ;  /* 0x0000000459907c20 */ /* 0x000fe20008410000 */
        /* <DEDUP_REMOVED lines=14> */
[----:B------:R-:W0:Y:S01]  /*63b0*/  MUFU.TANH R144, R144 ;  /* 0x0000009000907308 */ /* 0x000e220000002400 */
[----:B------:R-:W-:-:S07]  /*63c0*/  IMAD.IADD R116, R151, 0x1, -R18 ;  /* 0x0000000197747824 */ /* 0x000fce00078e0a12 */
        /* <DEDUP_REMOVED lines=12> */
[----:B------:R-:W1:Y:S01]  /*6490*/  MUFU.TANH R93, R93 ;  /* 0x0000005d005d7308 */ /* 0x000e620000002400 */
[----:B------:R-:W-:-:S02]  /*64a0*/  WARPGROUP.DEPBAR.LE gsb0, 0x0 ;  /* 0x00008000000079c5 */ /* 0x000fc40000010000 */
[----:B------:R-:W-:Y:S01]  /*64b0*/  WARPGROUP.ARRIVE ;  /* 0x00000000000079c5 */ /* 0x000fe20000000000 */
[----:B------:R-:W-:Y:S01]  /*64c0*/  FMUL.FTZ R140, R104, UR4 ;  /* 0x00000004688c7c20 */ /* 0x000fe20008410000 */
[----:B------:R-:W-:Y:S01]  /*64d0*/  FMUL.FTZ R104, R127, UR4 ;  /* 0x000000047f687c20 */ /* 0x000fe20008410000 */
[----:B------:R-:W-:-:S03]  /*64e0*/  FMUL.FTZ R127, R132, UR4 ;  /* 0x00000004847f7c20 */ /* 0x000fc60008410000 */
[----:B------:R-:W-:Y:S01]  /*64f0*/  HGMMA.64x128x16.F32.BF16 R24, R136, gdesc[UR8].tnspB, R24, gsb0 ;  /* 0x41e0000888187df0 */ /* 0x000fe20008001818 */
[----:B------:R-:W-:Y:S01]  /*6500*/  @UP0 ULDC UR10, c[0x0][0x44c] ;  /* 0x00011300000a0ab9 */ /* 0x000fe20000000800 */
[----:B------:R-:W1:Y:S01]  /*6510*/  MUFU.TANH R140, R140 ;  /* 0x0000008c008c7308 */ /* 0x000e620000002400 */
[----:B0-----:R-:W-:Y:S01]  /*6520*/  @P2 IMAD.HI.U32 R10, R114, UR10, RZ ;  /* 0x0000000a720a2c27 */ /* 0x001fe2000f8e00ff */
[----:B------:R-:W-:Y:S01]  /*6530*/  @UP0 ULDC UR10, c[0x0][0x450] ;  /* 0x00011400000a0ab9 */ /* 0x000fe20000000800 */
[----:B------:R-:W-:-:S03]  /*6540*/  PLOP3.LUT P2, PT, PT, PT, UP1, 0x40, 0x0 ;  /* 0x000000000000781c */ /* 0x000fc60003f4e818 */
[----:B------:R-:W-:Y:S01]  /*6550*/  @P3 SHF.R.U32.HI R114, RZ, UR10, R10 ;  /* 0x0000000aff723c19 */ /* 0x000fe2000801160a */
[----:B------:R-:W-:Y:S01]  /*6560*/  IMAD.U32 R10, RZ, RZ, UR7 ;  /* 0x00000007ff0a7e24 */ /* 0x000fe2000f8e00ff */
[----:B------:R-:W0:Y:S03]  /*6570*/  MUFU.TANH R104, R104 ;  /* 0x0000006800687308 */ /* 0x000e260000002400 */
[----:B------:R-:W5:Y:S01]  /*6580*/  SHFL.IDX PT, R115, R114, RZ, 0x1c1f ;  /* 0x001c1fff72737589 */ /* 0x000f6200000e0000 */
[----:B------:R-:W-:-:S04]  /*6590*/  @!P1 VIADD R10, R10, 0x2a840 ;  /* 0x0002a8400a0a9836 */ /* 0x000fc80000000000 */
[----:B------:R-:W0:Y:S01]  /*65a0*/  MUFU.TANH R127, R127 ;  /* 0x0000007f007f7308 */ /* 0x000e220000002400 */
[----:B------:R-:W-:Y:S01]  /*65b0*/  @!P1 PRMT R10, RZ, 0x654, R10 ;  /* 0x00000654ff0a9816 */ /* 0x000fe2000000000a */
[----:B------:R-:W-:-:S03]  /*65c0*/  WARPGROUP.DEPBAR.LE gsb0, 0x0 ;  /* 0x00008000000079c5 */ /* 0x000fc60000010000 */
[----:B------:R2:W-:Y:S02]  /*65d0*/  @!P1 SYNCS.ARRIVE.TRANS64.RED.A1T0 RZ, [R10+URZ], RZ ;  /* 0x000000ff0aff99a7 */ /* 0x0005e4000810043f */
[----:B--2---:R-:W-:-:S04]  /*65e0*/  IADD3 R10, -R18, 0x1, R151 ;  /* 0x00000001120a7810 */ /* 0x004fc80007ffe197 */
[----:B------:R-:W-:-:S05]  /*65f0*/  IADD3 R10, -R17, R10, R16 ;  /* 0x0000000a110a7210 */ /* 0x000fca0007ffe110 */
[C---:B------:R-:W-:Y:S02]  /*6600*/  VIADD R122, R10.reuse, UR55 ;  /* 0x000000370a7a7c36 */ /* 0x040fe40008000000 */
[----:B------:R-:W-:Y:S02]  /*6610*/  VIADD R124, R10, UR54 ;  /* 0x000000360a7c7c36 */ /* 0x000fe40008000000 */
[--C-:B-----5:R-:W-:Y:S02]  /*6620*/  IMAD.IADD R118, R122, 0x1, R115.reuse ;  /* 0x000000017a767824 */ /* 0x120fe400078e0273 */
[----:B------:R-:W-:Y:S01]  /*6630*/  IMAD.IADD R120, R124, 0x1, R115 ;  /* 0x000000017c787824 */ /* 0x000fe200078e0273 */
[----:B01-34-:R-:W-:Y:S06]  /*6640*/  @P2 BRA `(.L_x_1168) ;  /* 0x0000000000542947 */ /* 0x01bfec0003800000 */
[----:B------:R-:W-:Y:S01]  /*6650*/  IADD3 R115, -R17, R16, R115 ;  /* 0x0000001011737210 */ /* 0x000fe20007ffe173 */
[----:B------:R-:W-:Y:S03]  /*6660*/  BSSY B0, `(.L_x_1169) ;  /* 0x0000010000007945 */ /* 0x000fe60003800000 */
        /* <DEDUP_REMOVED lines=10> */
.L_x_1170:
[----:B------:R-:W-:-:S05]  /*6710*/  IMAD.U32 R117, RZ, RZ, UR51 ;  /* 0x00000033ff757e24 */ /* 0x000fca000f8e00ff */
[----:B------:R-:W-:-:S13]  /*6720*/  ISETP.NE.AND P2, PT, R117, 0x1, PT ;  /* 0x000000017500780c */ /* 0x000fda0003f45270 */
[----:B------:R-:W0:Y:S02]  /*6730*/  @P2 LDC.64 R10, c[0x0][0x9e8] ;  /* 0x00027a00ff0a2b82 */ /* 0x000e240000000a00 */
[----:B0-----:R-:W-:-:S05]  /*6740*/  @P2 IMAD.HI.U32 R10, R115, R10, RZ ;  /* 0x0000000a730a2227 */ /* 0x001fca00078e00ff */
[----:B------:R-:W-:-:S07]  /*6750*/  @P2 SHF.R.U32.HI R115, RZ, R11, R10 ;  /* 0x0000000bff732219 */ /* 0x000fce000001160a */
.L_x_1171:
[----:B------:R-:W-:Y:S05]  /*6760*/  BSYNC B0 ;  /* 0x0000000000007941 */ /* 0x000fea0003800000 */
.L_x_1169:
[----:B------:R-:W-:-:S05]  /*6770*/  IMAD R115, R115, R117, R116 ;  /* 0x0000007573737224 */ /* 0x000fca00078e0274 */
[----:B------:R-:W-:Y:S02]  /*6780*/  VIADDMNMX R118, R115, R117, R118, PT ;  /* 0x0000007573767246 */ /* 0x000fe40003800176 */
[----:B------:R-:W-:-:S07]  /*6790*/  VIMNMX R120, R120, R115, !PT ;  /* 0x0000007378787248 */ /* 0x000fce0007fe0100 */
.L_x_1168:
[C---:B------:R-:W-:Y:S02]  /*67a0*/  ISETP.GE.AND P2, PT, R151.reuse, 0x2, PT ;  /* 0x000000029700780c */ /* 0x040fe40003f46270 */
[C---:B------:R-:W-:Y:S02]  /*67b0*/  ISETP.GE.AND P6, PT, R151.reuse, 0xa, PT ;  /* 0x0000000a9700780c */ /* 0x040fe40003fc6270 */
        /* <DEDUP_REMOVED lines=9> */
[----:B------:R-:W-:-:S02]  /*6850*/  FSEL R137, R146, -INF , !P4 ;  /* 0xff80000092897808 */ /* 0x000fc40006000000 */
[----:B------:R-:W-:Y:S02]  /*6860*/  ISETP.LT.OR P5, PT, R118, 0x9, P5 ;  /* 0x000000097600780c */ /* 0x000fe40002fa1670 */
[----:B------:R-:W-:Y:S02]  /*6870*/  ISETP.GT.AND P4, PT, R120, 0x10, !P6 ;  /* 0x000000107800780c */ /* 0x000fe40007784270 */
[----:B------:R-:W-:Y:S02]  /*6880*/  FSEL R145, R145, -INF , !P5 ;  /* 0xff80000091917808 */ /* 0x000fe40006800000 */
        /* <DEDUP_REMOVED lines=21> */
[C---:B------:R-:W-:Y:S02]  /*69e0*/  ISETP.GE.AND P5, PT, R151.reuse, 0x22, PT ;  /* 0x000000229700780c */ /* 0x040fe40003fa6270 */
        /* <DEDUP_REMOVED lines=74> */
[----:B------:R-:W-:Y:S02]  /*6e90*/  ISETP.GE.AND P6, PT, R151, 0x5a, PT ;  /* 0x0000005a9700780c */ /* 0x000fe40003fc6270 */
[----:B------:R-:W0:Y:S02]  /*6ea0*/  SHFL.IDX PT, R151, R114, 0x1, 0x1c1f ;  /* 0x003c1f0072977f89 */ /* 0x000e2400000e0000 */
[----:B------:R-:W-:Y:S02]  /*6eb0*/  P2R R112, PR, RZ, 0x40 ;  /* 0x00000040ff707803 */ /* 0x000fe40000000000 */
[----:B------:R-:W-:-:S04]  /*6ec0*/  ISETP.GT.AND P6, PT, R120, 0x59, !P6 ;  /* 0x000000597800780c */ /* 0x000fc800077c4270 */
[----:B------:R-:W-:-:S04]  /*6ed0*/  ISETP.LT.OR P6, PT, R118, 0x5a, P6 ;  /* 0x0000005a7600780c */ /* 0x000fc800037c1670 */
[----:B------:R-:W-:Y:S02]  /*6ee0*/  FSEL R133, R133, -INF , !P6 ;  /* 0xff80000085857808 */ /* 0x000fe40007000000 */
[----:B------:R-:W-:Y:S01]  /*6ef0*/  PLOP3.LUT P6, PT, PT, PT, UP1, 0x40, 0x0 ;  /* 0x000000000000781c */ /* 0x000fe20003fce818 */
[--C-:B0-----:R-:W-:Y:S02]  /*6f00*/  IMAD.IADD R12, R122, 0x1, R151.reuse ;  /* 0x000000017a0c7824 */ /* 0x101fe400078e0297 */
[----:B------:R-:W-:-:S10]  /*6f10*/  IMAD.IADD R106, R124, 0x1, R151 ;  /* 0x000000017c6a7824 */ /* 0x000fd400078e0297 */
[----:B------:R-:W-:Y:S05]  /*6f20*/  @P6 BRA `(.L_x_1172) ;  /* 0x0000000000546947 */ /* 0x000fea0003800000 */
        /* <DEDUP_REMOVED lines=12> */
.L_x_1174:
[----:B------:R-:W-:-:S05]  /*6ff0*/  IMAD.U32 R114, RZ, RZ, UR51 ;  /* 0x00000033ff727e24 */ /* 0x000fca000f8e00ff */
[----:B------:R-:W-:-:S13]  /*7000*/  ISETP.NE.AND P6, PT, R114, 0x1, PT ;  /* 0x000000017200780c */ /* 0x000fda0003fc5270 */
[----:B------:R-:W0:Y:S02]  /*7010*/  @P6 LDC.64 R10, c[0x0][0x9e8] ;  /* 0x00027a00ff0a6b82 */ /* 0x000e240000000a00 */
[----:B0-----:R-:W-:-:S05]  /*7020*/  @P6 IMAD.HI.U32 R10, R151, R10, RZ ;  /* 0x0000000a970a6227 */ /* 0x001fca00078e00ff */
[----:B------:R-:W-:-:S07]  /*7030*/  @P6 SHF.R.U32.HI R151, RZ, R11, R10 ;  /* 0x0000000bff976219 */ /* 0x000fce000001160a */
.L_x_1175:
[----:B------:R-:W-:Y:S05]  /*7040*/  BSYNC B0 ;  /* 0x0000000000007941 */ /* 0x000fea0003800000 */
.L_x_1173:
[----:B------:R-:W-:-:S05]  /*7050*/  IMAD R151, R151, R114, R116 ;  /* 0x0000007297977224 */ /* 0x000fca00078e0274 */
[----:B------:R-:W-:Y:S02]  /*7060*/  VIADDMNMX R12, R151, R114, R12, PT ;  /* 0x00000072970c7246 */ /* 0x000fe4000380010c */
[----:B------:R-:W-:-:S07]  /*7070*/  VIMNMX R106, R106, R151, !PT ;  /* 0x000000976a6a7248 */ /* 0x000fce0007fe0100 */
.L_x_1172:
[C---:B------:R-:W-:Y:S01]  /*7080*/  ISETP.GT.AND P2, PT, R106.reuse, 0x1, !P2 ;  /* 0x000000016a00780c */ /* 0x040fe20005744270 */
[----:B------:R-:W0:Y:S01]  /*7090*/  LDC R10, c[0x0][0x988] ;  /* 0x00026200ff0a7b82 */ /* 0x000e220000000800 */
[----:B------:R-:W-:Y:S01]  /*70a0*/  ISETP.GT.AND P3, PT, R106, 0x8, !P3 ;  /* 0x000000086a00780c */ /* 0x000fe20005f64270 */
[----:B------:R-:W-:Y:S01]  /*70b0*/  UMOV UR36, UR39 ;  /* 0x0000002700247c82 */ /* 0x000fe20008000000 */
        /* <DEDUP_REMOVED lines=33> */
[----:B------:R-:W-:Y:S02]  /*72d0*/  ISETP.NE.AND P3, PT, R155, RZ, PT ;  /* 0x000000ff9b00720c */ /* 0x000fe40003f65270 */
        /* <DEDUP_REMOVED lines=41> */
[----:B------:R-:W-:Y:S02]  /*7570*/  ISETP.LT.OR P2, PT, R12, 0x32, P2 ;  /* 0x000000320c00780c */ /* 0x000fe40001741670 */
[----:B------:R-:W-:Y:S02]  /*7580*/  ISETP.GT.AND P5, PT, R106, 0x58, !P5 ;  /* 0x000000586a00780c */ /* 0x000fe40006fa4270 */
[----:B------:R-:W-:Y:S02]  /*7590*/  FSEL R95, R95, -INF , !P2 ;  /* 0xff8000005f5f7808 */ /* 0x000fe40005000000 */
[----:B------:R-:W-:-:S02]  /*75a0*/  ISETP.NE.AND P2, PT, R150, RZ, PT ;  /* 0x000000ff9600720c */ /* 0x000fc40003f45270 */
[----:B------:R-:W-:Y:S02]  /*75b0*/  ISETP.LT.OR P4, PT, R12, 0x52, P4 ;  /* 0x000000520c00780c */ /* 0x000fe40002781670 */
[----:B------:R-:W-:Y:S02]  /*75c0*/  ISETP.GT.AND P2, PT, R106, 0x38, !P2 ;  /* 0x000000386a00780c */ /* 0x000fe40005744270 */
[C---:B------:R-:W-:Y:S02]  /*75d0*/  ISETP.LT.OR P5, PT, R12.reuse, 0x59, P5 ;  /* 0x000000590c00780c */ /* 0x040fe40002fa1670 */
[----:B------:R-:W-:Y:S02]  /*75e0*/  ISETP.LT.OR P2, PT, R12, 0x39, P2 ;  /* 0x000000390c00780c */ /* 0x000fe40001741670 */
[----:B------:R-:W-:Y:S02]  /*75f0*/  FSEL R97, R97, -INF , !P5 ;  /* 0xff80000061617808 */ /* 0x000fe40006800000 */
        /* <DEDUP_REMOVED lines=16> */
[----:B------:R-:W-:Y:S02]  /*7700*/  ISETP.GT.AND P2, PT, R106, 0x48, !P3 ;  /* 0x000000486a00780c */ /* 0x000fe40005f44270 */
[----:B------:R-:W-:Y:S02]  /*7710*/  ISETP.NE.AND P3, PT, R110, RZ, PT ;  /* 0x000000ff6e00720c */ /* 0x000fe40003f65270 */
[----:B------:R-:W-:Y:S02]  /*7720*/  ISETP.LT.OR P2, PT, R12, 0x49, P2 ;  /* 0x000000490c00780c */ /* 0x000fe40001741670 */
[----:B------:R-:W-:Y:S02]  /*7730*/  ISETP.GT.AND P3, PT, R106, 0x50, !P3 ;  /* 0x000000506a00780c */ /* 0x000fe40005f64270 */
[----:B------:R-:W-:-:S02]  /*7740*/  FSEL R103, R103, -INF , !P2 ;  /* 0xff80000067677808 */ /* 0x000fc40005000000 */
[----:B------:R-:W-:Y:S02]  /*7750*/  ISETP.GT.AND P2, PT, R106, 0x49, !P6 ;  /* 0x000000496a00780c */ /* 0x000fe40007744270 */
[----:B------:R-:W-:Y:S02]  /*7760*/  ISETP.NE.AND P6, PT, R126, RZ, PT ;  /* 0x000000ff7e00720c */ /* 0x000fe40003fc5270 */
[C---:B------:R-:W-:Y:S02]  /*7770*/  ISETP.LT.OR P2, PT, R12.reuse, 0x4a, P2 ;  /* 0x0000004a0c00780c */ /* 0x040fe40001741670 */
[----:B------:R-:W-:Y:S02]  /*7780*/  ISETP.LT.OR P3, PT, R12, 0x51, P3 ;  /* 0x000000510c00780c */ /* 0x000fe40001f61670 */
[----:B------:R-:W-:Y:S02]  /*7790*/  FSEL R215, R104, -INF , !P2 ;  /* 0xff80000068d77808 */ /* 0x000fe40005000000 */
[----:B------:R-:W-:-:S02]  /*77a0*/  ISETP.GT.AND P2, PT, R106, RZ, !P6 ;  /* 0x000000ff6a00720c */ /* 0x000fc40007744270 */
[----:B------:R-:W-:Y:S02]  /*77b0*/  ISETP.NE.AND P6, PT, R112, RZ, PT ;  /* 0x000000ff7000720c */ /* 0x000fe40003fc5270 */
[----:B------:R-:W-:Y:S02]  /*77c0*/  ISETP.LT.OR P2, PT, R12, 0x1, P2 ;  /* 0x000000010c00780c */ /* 0x000fe40001741670 */
[----:B------:R-:W-:Y:S02]  /*77d0*/  ISETP.GT.AND P6, PT, R106, 0x59, !P6 ;  /* 0x000000596a00780c */ /* 0x000fe400077c4270 */
[----:B------:R-:W-:Y:S01]  /*77e0*/  FSEL R219, R0, -INF , !P2 ;  /* 0xff80000000db7808 */ /* 0x000fe20005000000 */
[C---:B0-----:R-:W-:Y:S01]  /*77f0*/  FMUL.FTZ R0, R11.reuse, R10 ;  /* 0x0000000a0b007220 */ /* 0x041fe20000410000 */
[----:B------:R-:W-:Y:S02]  /*7800*/  FSETP.NEU.FTZ.AND P2, PT, R11, -INF , PT ;  /* 0xff8000000b00780b */ /* 0x000fe40003f5d000 */
[----:B------:R-:W-:-:S02]  /*7810*/  FMNMX.FTZ R2, R219, R8, !PT ;  /* 0x00000008db027209 */ /* 0x000fc40007810000 */
[----:B------:R-:W-:Y:S02]  /*7820*/  FSEL R0, R0, RZ, P2 ;  /* 0x000000ff00007208 */ /* 0x000fe40001000000 */
[----:B------:R-:W-:Y:S02]  /*7830*/  FMNMX.FTZ R2, R213, R2, !PT ;  /* 0x00000002d5027209 */ /* 0x000fe40007810000 */
[----:B------:R-:W-:Y:S01]  /*7840*/  ISETP.LT.OR P6, PT, R12, 0x5a, P6 ;  /* 0x0000005a0c00780c */ /* 0x000fe200037c1670 */
[--C-:B------:R-:W-:Y:S01]  /*7850*/  FFMA.FTZ R148, R141, R10, -R0.reuse ;  /* 0x0000000a8d947223 */ /* 0x100fe20000010800 */
[----:B------:R-:W-:Y:S01]  /*7860*/  FMNMX.FTZ R2, R151, R2, !PT ;  /* 0x0000000297027209 */ /* 0x000fe20007810000 */
[-CC-:B------:R-:W-:Y:S01]  /*7870*/  FFMA.FTZ R150, R129, R10.reuse, -R0.reuse ;  /* 0x0000000a81967223 */ /* 0x180fe20000010800 */
[----:B------:R-:W-:Y:S01]  /*7880*/  FSEL R141, R93, -INF , !P3 ;  /* 0xff8000005d8d7808 */ /* 0x000fe20005800000 */
        /* <DEDUP_REMOVED lines=11> */
[----:B------:R-:W-:Y:S01]  /*7940*/  FSEL R12, R11, RZ, P2 ;  /* 0x000000ff0b0c7208 */ /* 0x000fe20001000000 */
[--C-:B------:R-:W-:Y:S01]  /*7950*/  FFMA.FTZ R140, R117, R10, -R0.reuse ;  /* 0x0000000a758c7223 */ /* 0x100fe20000010800 */
[----:B------:R-:W-:Y:S01]  /*7960*/  FMNMX.FTZ R2, R153, R2, !PT ;  /* 0x0000000299027209 */ /* 0x000fe20007810000 */
[-CC-:B------:R-:W-:Y:S01]  /*7970*/  FFMA.FTZ R217, R108, R10.reuse, -R0.reuse ;  /* 0x0000000a6cd97223 */ /* 0x180fe20000010800 */
[--C-:B------:R-:W-:Y:S01]  /*7980*/  FFMA.FTZ R158, R145, R10, -R0.reuse ;  /* 0x0000000a919e7223 */ /* 0x100fe20000010800 */
[----:B------:R-:W-:Y:S01]  /*7990*/  FADD.FTZ R119, -R12, R7 ;  /* 0x000000070c777221 */ /* 0x000fe20000010100 */
[----:B------:R-:W-:Y:S01]  /*79a0*/  FMNMX.FTZ R2, R207, R2, !PT ;  /* 0x00000002cf027209 */ /* 0x000fe20007810000 */
[-CC-:B------:R-:W-:Y:S01]  /*79b0*/  FFMA.FTZ R137, R137, R10.reuse, -R0.reuse ;  /* 0x0000000a89897223 */ /* 0x180fe20000010800 */
[-CC-:B------:R-:W-:Y:S01]  /*79c0*/  FFMA.FTZ R152, R147, R10.reuse, -R0.reuse ;  /* 0x0000000a93987223 */ /* 0x180fe20000010800 */
[--C-:B------:R-:W-:Y:S01]  /*79d0*/  FFMA.FTZ R139, R139, R10, -R0.reuse ;  /* 0x0000000a8b8b7223 */ /* 0x100fe20000010800 */
        /* <DEDUP_REMOVED lines=13> */
[-C--:B------:R-:W-:Y:S01]  /*7ab0*/  FFMA.FTZ R7, R133, R10.reuse, -R0 ;  /* 0x0000000a85077223 */ /* 0x080fe20000010800 */
[----:B------:R-:W-:Y:S01]  /*7ac0*/  FMUL.FTZ R0, R119, R10 ;  /* 0x0000000a77007220 */ /* 0x000fe20000410000 */
[----:B------:R-:W-:Y:S01]  /*7ad0*/  MUFU.EX2 R217, R217 ;  /* 0x000000d900d97308 */ /* 0x000fe20000000800 */
[----:B------:R-:W-:-:S04]  /*7ae0*/  FMNMX.FTZ R2, R21, R2, !PT ;  /* 0x0000000215027209 */ /* 0x000fc80007810000 */
[----:B------:R-:W-:-:S03]  /*7af0*/  FMNMX.FTZ R2, R95, R2, !PT ;  /* 0x000000025f027209 */ /* 0x000fc60007810000 */
[----:B------:R-:W0:Y:S01]  /*7b00*/  MUFU.EX2 R0, R0 ;  /* 0x0000000000007308 */ /* 0x000e220000000800 */
[----:B------:R-:W-:-:S04]  /*7b10*/  FMNMX.FTZ R2, R15, R2, !PT ;  /* 0x000000020f027209 */ /* 0x000fc80007810000 */
[----:B------:R-:W-:-:S03]  /*7b20*/  FMNMX.FTZ R2, R99, R2, !PT ;  /* 0x0000000263027209 */ /* 0x000fc60007810000 */
[----:B------:R-:W1:Y:S01]  /*7b30*/  MUFU.EX2 R156, R156 ;  /* 0x0000009c009c7308 */ /* 0x000e620000000800 */
[----:B------:R-:W-:-:S04]  /*7b40*/  FMNMX.FTZ R2, R101, R2, !PT ;  /* 0x0000000265027209 */ /* 0x000fc80007810000 */
[----:B------:R-:W-:-:S03]  /*7b50*/  FMNMX.FTZ R2, R13, R2, !PT ;  /* 0x000000020d027209 */ /* 0x000fc60007810000 */
[----:B------:R-:W2:Y:S01]  /*7b60*/  MUFU.EX2 R158, R158 ;  /* 0x0000009e009e7308 */ /* 0x000ea20000000800 */
[----:B------:R-:W-:Y:S01]  /*7b70*/  FMNMX.FTZ R2, R103, R2, !PT ;  /* 0x0000000267027209 */ /* 0x000fe20007810000 */
[----:B0-----:R-:W-:-:S03]  /*7b80*/  FFMA.FTZ R127, R0, R6, R217 ;  /* 0x00000006007f7223 */ /* 0x001fc600000100d9 */
[----:B------:R-:W-:-:S03]  /*7b90*/  FMNMX.FTZ R2, R215, R2, !PT ;  /* 0x00000002d7027209 */ /* 0x000fc60007810000 */
[----:B------:R-:W0:Y:S01]  /*7ba0*/  MUFU.EX2 R137, R137 ;  /* 0x0000008900897308 */ /* 0x000e220000000800 */
[----:B------:R-:W-:Y:S01]  /*7bb0*/  FMNMX.FTZ R2, R141, R2, !PT ;  /* 0x000000028d027209 */ /* 0x000fe20007810000 */
[C---:B-1----:R-:W-:Y:S01]  /*7bc0*/  FADD.FTZ R127, R156.reuse, R127 ;  /* 0x0000007f9c7f7221 */ /* 0x042fe20000010000 */
[----:B------:R-:W-:Y:S02]  /*7bd0*/  F2FP.BF16.F32.PACK_AB R156, R156, R217 ;  /* 0x000000d99c9c723e */ /* 0x000fe400000010ff */
[----:B------:R-:W-:-:S03]  /*7be0*/  FMNMX.FTZ R2, R131, R2, !PT ;  /* 0x0000000283027209 */ /* 0x000fc60007810000 */
[----:B------:R-:W1:Y:S01]  /*7bf0*/  MUFU.EX2 R152, R152 ;  /* 0x0000009800987308 */ /* 0x000e620000000800 */
[----:B------:R-:W-:Y:S01]  /*7c00*/  FMNMX.FTZ R2, R97, R2, !PT ;  /* 0x0000000261027209 */ /* 0x000fe20007810000 */
[----:B--2---:R-:W-:-:S03]  /*7c10*/  FADD.FTZ R6, R158, R127 ;  /* 0x0000007f9e067221 */ /* 0x004fc60000010000 */
[----:B------:R-:W-:-:S03]  /*7c20*/  FMNMX.FTZ R2, R129, R2, !PT ;  /* 0x0000000281027209 */ /* 0x000fc60007810000 */
[----:B------:R-:W2:Y:S01]  /*7c30*/  MUFU.EX2 R139, R139 ;  /* 0x0000008b008b7308 */ /* 0x000ea20000000800 */
[----:B0-----:R-:W-:Y:S01]  /*7c40*/  F2FP.BF16.F32.PACK_AB R158, R137, R158 ;  /* 0x0000009e899e723e */ /* 0x001fe200000010ff */
[----:B------:R-:W0:Y:S06]  /*7c50*/  SHFL.BFLY PT, R143, R2, 0x2, 0x1f ;  /* 0x0c401f00028f7f89 */ /* 0x000e2c00000e0000 */
[----:B------:R-:W3:Y:S08]  /*7c60*/  MUFU.EX2 R154, R154 ;  /* 0x0000009a009a7308 */ /* 0x000ef00000000800 */
[----:B------:R-:W-:Y:S08]  /*7c70*/  MUFU.EX2 R135, R135 ;  /* 0x0000008700877308 */ /* 0x000ff00000000800 */
[----:B------:R-:W-:Y:S01]  /*7c80*/  MUFU.EX2 R148, R148 ;  /* 0x0000009400947308 */ /* 0x000fe20000000800 */
[----:B0-----:R-:W-:-:S05]  /*7c90*/  FMNMX.FTZ R143, R2, R143, !PT ;  /* 0x0000008f028f7209 */ /* 0x001fca0007810000 */
[----:B------:R-:W0:Y:S02]  /*7ca0*/  SHFL.BFLY PT, R2, R143, 0x1, 0x1f ;  /* 0x0c201f008f027f89 */ /* 0x000e2400000e0000 */
[----:B------:R-:W-:Y:S08]  /*7cb0*/  MUFU.EX2 R93, R93 ;  /* 0x0000005d005d7308 */ /* 0x000ff00000000800 */
[----:B------:R-:W-:Y:S08]  /*7cc0*/  MUFU.EX2 R150, R150 ;  /* 0x0000009600967308 */ /* 0x000ff00000000800 */
[----:B------:R-:W-:Y:S01]  /*7cd0*/  MUFU.EX2 R107, R107 ;  /* 0x0000006b006b7308 */ /* 0x000fe20000000800 */
[----:B0-----:R-:W-:-:S07]  /*7ce0*/  FMNMX.FTZ R109, R143, R2, !PT ;  /* 0x000000028f6d7209 */ /* 0x001fce0007810000 */
[----:B------:R-:W-:Y:S01]  /*7cf0*/  MUFU.EX2 R144, R144 ;  /* 0x0000009000907308 */ /* 0x000fe20000000800 */
[C---:B------:R-:W-:Y:S01]  /*7d00*/  FSETP.NEU.FTZ.AND P2, PT, R109.reuse, -INF , PT ;  /* 0xff8000006d00780b */ /* 0x040fe20003f5d000 */
[----:B------:R-:W-:-:S06]  /*7d10*/  FMUL.FTZ R90, R109, R10 ;  /* 0x0000000a6d5a7220 */ /* 0x000fcc0000410000 */
[----:B------:R-:W-:Y:S01]  /*7d20*/  MUFU.EX2 R105, R105 ;  /* 0x0000006900697308 */ /* 0x000fe20000000800 */
[----:B------:R-:W-:-:S05]  /*7d30*/  FSEL R90, R90, RZ, P2 ;  /* 0x000000ff5a5a7208 */ /* 0x000fca0001000000 */
[-CC-:B------:R-:W-:Y:S01]  /*7d40*/  FFMA.FTZ R14, R151, R10.reuse, -R90.reuse ;  /* 0x0000000a970e7223 */ /* 0x180fe2000001085a */
[-CC-:B------:R-:W-:Y:S01]  /*7d50*/  FFMA.FTZ R151, R89, R10.reuse, -R90.reuse ;  /* 0x0000000a59977223 */ /* 0x180fe2000001085a */
[----:B------:R-:W-:Y:S01]  /*7d60*/  FSEL R89, R109, RZ, P2 ;  /* 0x000000ff6d597208 */ /* 0x000fe20001000000 */
[-CC-:B------:R-:W-:Y:S01]  /*7d70*/  FFMA.FTZ R119, R219, R10.reuse, -R90.reuse ;  /* 0x0000000adb777223 */ /* 0x180fe2000001085a */
[-CC-:B------:R-:W-:Y:S01]  /*7d80*/  FFMA.FTZ R12, R213, R10.reuse, -R90.reuse ;  /* 0x0000000ad50c7223 */ /* 0x180fe2000001085a */
[-C--:B------:R-:W-:Y:S01]  /*7d90*/  FFMA.FTZ R121, R211, R10.reuse, -R90 ;  /* 0x0000000ad3797223 */ /* 0x080fe2000001085a */
[----:B------:R-:W-:Y:S01]  /*7da0*/  MUFU.EX2 R14, R14 ;  /* 0x0000000e000e7308 */ /* 0x000fe20000000800 */
[----:B------:R-:W-:Y:S01]  /*7db0*/  FADD.FTZ R89, -R89, R8 ;  /* 0x0000000859597221 */ /* 0x000fe20000010100 */
[-CC-:B------:R-:W-:Y:S01]  /*7dc0*/  FFMA.FTZ R20, R157, R10.reuse, -R90.reuse ;  /* 0x0000000a9d147223 */ /* 0x180fe2000001085a */
[-C--:B------:R-:W-:Y:S01]  /*7dd0*/  FFMA.FTZ R145, R21, R10.reuse, -R90 ;  /* 0x0000000a15917223 */ /* 0x080fe2000001085a */
[----:B------:R-:W-:Y:S01]  /*7de0*/  FADD.FTZ R21, R137, R6 ;  /* 0x0000000689157221 */ /* 0x000fe20000010000 */
[-C--:B------:R-:W-:Y:S01]  /*7df0*/  FMUL.FTZ R89, R89, R10.reuse ;  /* 0x0000000a59597220 */ /* 0x080fe20000410000 */
        /* <DEDUP_REMOVED lines=10> */
[----:B------:R0:W1:Y:S01]  /*7ea0*/  MUFU.EX2 R2, R89 ;  /* 0x0000005900027308 */ /* 0x0000620000000800 */
[----:B---3--:R-:W-:Y:S01]  /*7eb0*/  FADD.FTZ R98, R154, R15 ;  /* 0x0000000f9a627221 */ /* 0x008fe20000010000 */
[-CC-:B------:R-:W-:Y:S01]  /*7ec0*/  FFMA.FTZ R94, R95, R10.reuse, -R90.reuse ;  /* 0x0000000a5f5e7223 */ /* 0x180fe2000001085a */
[-CC-:B------:R-:W-:Y:S01]  /*7ed0*/  FFMA.FTZ R13, R13, R10.reuse, -R90.reuse ;  /* 0x0000000a0d0d7223 */ /* 0x180fe2000001085a */
[-CC-:B------:R-:W-:Y:S01]  /*7ee0*/  FFMA.FTZ R96, R99, R10.reuse, -R90.reuse ;  /* 0x0000000a63607223 */ /* 0x180fe2000001085a */
[-CC-:B------:R-:W-:Y:S01]  /*7ef0*/  FFMA.FTZ R103, R103, R10.reuse, -R90.reuse ;  /* 0x0000000a67677223 */ /* 0x180fe2000001085a */
[-CC-:B------:R-:W-:Y:S01]  /*7f00*/  FFMA.FTZ R215, R215, R10.reuse, -R90.reuse ;  /* 0x0000000ad7d77223 */ /* 0x180fe2000001085a */
[----:B------:R-:W-:Y:S01]  /*7f10*/  FFMA.FTZ R141, R141, R10, -R90 ;  /* 0x0000000a8d8d7223 */ /* 0x000fe2000001085a */
[----:B------:R-:W2:Y:S01]  /*7f20*/  MUFU.EX2 R12, R12 ;  /* 0x0000000c000c7308 */ /* 0x000ea20000000800 */
[----:B0-----:R-:W-:-:S02]  /*7f30*/  IMAD.U32 R89, RZ, RZ, UR6 ;  /* 0x00000006ff597e24 */ /* 0x001fc4000f8e00ff */
[-CC-:B------:R-:W-:Y:S01]  /*7f40*/  FFMA.FTZ R131, R131, R10.reuse, -R90.reuse ;  /* 0x0000000a83837223 */ /* 0x180fe2000001085a */
[----:B------:R-:W-:Y:S01]  /*7f50*/  FFMA.FTZ R97, R97, R10, -R90 ;  /* 0x0000000a61617223 */ /* 0x000fe2000001085a */
[----:B------:R-:W-:Y:S01]  /*7f60*/  ISETP.GT.AND P2, PT, R9, UR50, PT ;  /* 0x0000003209007c0c */ /* 0x000fe2000bf44270 */
[----:B------:R-:W-:Y:S01]  /*7f70*/  @!P1 VIADD R89, R89, 0x2a860 ;  /* 0x0002a86059599836 */ /* 0x000fe20000000000 */
[----:B------:R-:W-:Y:S01]  /*7f80*/  F2FP.BF16.F32.PACK_AB R152, R139, R152 ;  /* 0x000000988b98723e */ /* 0x000fe200000010ff */
[----:B------:R-:W-:Y:S01]  /*7f90*/  VIADD R9, R9, 0xffffffff ;  /* 0xffffffff09097836 */ /* 0x000fe20000000000 */
[----:B------:R-:W0:Y:S01]  /*7fa0*/  MUFU.EX2 R121, R121 ;  /* 0x0000007900797308 */ /* 0x000e220000000800 */
[----:B-1----:R-:W-:Y:S01]  /*7fb0*/  FFMA.FTZ R3, R2, R3, R119 ;  /* 0x0000000302037223 */ /* 0x002fe20000010077 */
[----:B------:R-:W-:Y:S02]  /*7fc0*/  @!P1 PRMT R89, RZ, 0x654, R89 ;  /* 0x00000654ff599816 */ /* 0x000fe40000000059 */
[----:B------:R-:W-:-:S02]  /*7fd0*/  F2FP.BF16.F32.PACK_AB R154, R135, R154 ;  /* 0x0000009a879a723e */ /* 0x000fc400000010ff */
[----:B------:R1:W-:Y:S02]  /*7fe0*/  @!P1 SYNCS.ARRIVE.TRANS64.RED.A1T0 RZ, [R89+URZ], RZ ;  /* 0x000000ff59ff99a7 */ /* 0x0003e4000810043f */
[----:B------:R-:W3:Y:S01]  /*7ff0*/  MUFU.EX2 R20, R20 ;  /* 0x0000001400147308 */ /* 0x000ee20000000800 */
[C---:B--2---:R-:W-:Y:S01]  /*8000*/  FADD.FTZ R3, R12.reuse, R3 ;  /* 0x000000030c037221 */ /* 0x044fe20000010000 */
[----:B------:R-:W-:-:S03]  /*8010*/  F2FP.BF16.F32.PACK_AB R157, R12, R119 ;  /* 0x000000770c9d723e */ /* 0x000fc600000010ff */
[----:B------:R-:W-:Y:S01]  /*8020*/  FADD.FTZ R6, R14, R3 ;  /* 0x000000030e067221 */ /* 0x000fe20000010000 */
[----:B------:R-:W-:Y:S02]  /*8030*/  FADD.FTZ R3, R135, R98 ;  /* 0x0000006287037221 */ /* 0x000fe40000010000 */
[----:B------:R-:W2:Y:S01]  /*8040*/  MUFU.EX2 R123, R123 ;  /* 0x0000007b007b7308 */ /* 0x000ea20000000800 */
[----:B0-----:R-:W-:Y:S01]  /*8050*/  FADD.FTZ R15, R121, R6 ;  /* 0x00000006790f7221 */ /* 0x001fe20000010000 */
[----:B------:R-:W-:Y:S01]  /*8060*/  FADD.FTZ R98, R148, R3 ;  /* 0x0000000394627221 */ /* 0x000fe20000010000 */
[-CC-:B------:R-:W-:Y:S01]  /*8070*/  FFMA.FTZ R3, R101, R10.reuse, -R90.reuse ;  /* 0x0000000a65037223 */ /* 0x180fe2000001085a */
[----:B------:R-:W-:Y:S01]  /*8080*/  FFMA.FTZ R90, R129, R10, -R90 ;  /* 0x0000000a815a7223 */ /* 0x000fe2000001085a */
[C---:B------:R-:W-:Y:S01]  /*8090*/  F2FP.BF16.F32.PACK_AB R148, R93.reuse, R148 ;  /* 0x000000945d94723e */ /* 0x040fe200000010ff */
[----:B------:R-:W-:Y:S01]  /*80a0*/  FADD.FTZ R21, R93, R98 ;  /* 0x000000625d157221 */ /* 0x000fe20000010000 */
[----:B------:R-:W-:Y:S01]  /*80b0*/  F2FP.BF16.F32.PACK_AB R159, R121, R14 ;  /* 0x0000000e799f723e */ /* 0x000fe200000010ff */
[----:B------:R-:W0:Y:S01]  /*80c0*/  MUFU.EX2 R88, R88 ;  /* 0x0000005800587308 */ /* 0x000e220000000800 */
[----:B---3--:R-:W-:Y:S01]  /*80d0*/  FADD.FTZ R6, R20, R15 ;  /* 0x0000000f14067221 */ /* 0x008fe20000010000 */
[----:B------:R-:W-:Y:S01]  /*80e0*/  FADD.FTZ R98, R150, R21 ;  /* 0x0000001596627221 */ /* 0x000fe20000010000 */
[----:B------:R-:W-:-:S05]  /*80f0*/  F2FP.BF16.F32.PACK_AB R150, R107, R150 ;  /* 0x000000966b96723e */ /* 0x000fca00000010ff */
[----:B------:R-:W3:Y:S01]  /*8100*/  MUFU.EX2 R125, R125 ;  /* 0x0000007d007d7308 */ /* 0x000ee20000000800 */
[C---:B--2---:R-:W-:Y:S01]  /*8110*/  FADD.FTZ R15, R123.reuse, R6 ;  /* 0x000000067b0f7221 */ /* 0x044fe20000010000 */
[----:B------:R-:W-:-:S06]  /*8120*/  F2FP.BF16.F32.PACK_AB R153, R123, R20 ;  /* 0x000000147b99723e */ /* 0x000fcc00000010ff */
[----:B------:R-:W2:Y:S01]  /*8130*/  MUFU.EX2 R149, R149 ;  /* 0x0000009500957308 */ /* 0x000ea20000000800 */
[----:B0-----:R-:W-:Y:S01]  /*8140*/  FADD.FTZ R6, R88, R15 ;  /* 0x0000000f58067221 */ /* 0x001fe20000010000 */
[----:B------:R-:W-:-:S04]  /*8150*/  FADD.FTZ R15, R107, R98 ;  /* 0x000000626b0f7221 */ /* 0x000fc80000010000 */
[----:B------:R-:W-:Y:S01]  /*8160*/  FADD.FTZ R98, R144, R15 ;  /* 0x0000000f90627221 */ /* 0x000fe20000010000 */
[----:B------:R-:W-:Y:S01]  /*8170*/  F2FP.BF16.F32.PACK_AB R144, R105, R144 ;  /* 0x000000906990723e */ /* 0x000fe200000010ff */
[----:B------:R-:W0:Y:S01]  /*8180*/  MUFU.EX2 R92, R92 ;  /* 0x0000005c005c7308 */ /* 0x000e220000000800 */
[----:B---3--:R-:W-:Y:S01]  /*8190*/  FADD.FTZ R6, R125, R6 ;  /* 0x000000067d067221 */ /* 0x008fe20000010000 */
[----:B------:R-:W-:Y:S01]  /*81a0*/  FADD.FTZ R21, R105, R98 ;  /* 0x0000006269157221 */ /* 0x000fe20000010000 */
[----:B------:R-:W-:-:S05]  /*81b0*/  F2FP.BF16.F32.PACK_AB R155, R125, R88 ;  /* 0x000000587d9b723e */ /* 0x000fca00000010ff */
[----:B------:R-:W3:Y:S01]  /*81c0*/  MUFU.EX2 R146, R146 ;  /* 0x0000009200927308 */ /* 0x000ee20000000800 */
[----:B--2---:R-:W-:-:S07]  /*81d0*/  FADD.FTZ R15, R149, R6 ;  /* 0x00000006950f7221 */ /* 0x004fce0000010000 */
[----:B------:R-:W-:Y:S01]  /*81e0*/  MUFU.EX2 R151, R151 ;  /* 0x0000009700977308 */ /* 0x000fe20000000800 */
[C---:B0-----:R-:W-:Y:S01]  /*81f0*/  FADD.FTZ R6, R92.reuse, R15 ;  /* 0x0000000f5c067221 */ /* 0x041fe20000010000 */
[----:B------:R-:W-:-:S06]  /*8200*/  F2FP.BF16.F32.PACK_AB R149, R92, R149 ;  /* 0x000000955c95723e */ /* 0x000fcc00000010ff */
[----:B------:R-:W0:Y:S01]  /*8210*/  MUFU.EX2 R111, R111 ;  /* 0x0000006f006f7308 */ /* 0x000e220000000800 */
[----:B---3--:R-:W-:-:S07]  /*8220*/  FADD.FTZ R98, R146, R21 ;  /* 0x0000001592627221 */ /* 0x008fce0000010000 */
[----:B------:R-:W-:Y:S08]  /*8230*/  MUFU.EX2 R8, R91 ;  /* 0x0000005b00087308 */ /* 0x000ff00000000800 */
[----:B------:R-:W2:Y:S01]  /*8240*/  MUFU.EX2 R140, R140 ;  /* 0x0000008c008c7308 */ /* 0x000ea20000000800 */
[C---:B0-----:R-:W-:Y:S01]  /*8250*/  FADD.FTZ R15, R111.reuse, R98 ;  /* 0x000000626f0f7221 */ /* 0x041fe20000010000 */
[----:B------:R-:W-:-:S06]  /*8260*/  F2FP.BF16.F32.PACK_AB R146, R111, R146 ;  /* 0x000000926f92723e */ /* 0x000fcc00000010ff */
[----:B------:R-:W-:Y:S08]  /*8270*/  MUFU.EX2 R145, R145 ;  /* 0x0000009100917308 */ /* 0x000ff00000000800 */
[----:B------:R-:W0:Y:S01]  /*8280*/  MUFU.EX2 R113, R113 ;  /* 0x0000007100717308 */ /* 0x000e220000000800 */
[----:B--2---:R-:W-:-:S07]  /*8290*/  FADD.FTZ R98, R140, R15 ;  /* 0x0000000f8c627221 */ /* 0x004fce0000010000 */
[----:B------:R-:W-:Y:S08]  /*82a0*/  MUFU.EX2 R94, R94 ;  /* 0x0000005e005e7308 */ /* 0x000ff00000000800 */
[----:B------:R-:W2:Y:S01]  /*82b0*/  MUFU.EX2 R142, R142 ;  /* 0x0000008e008e7308 */ /* 0x000ea20000000800 */
[C---:B0-----:R-:W-:Y:S01]  /*82c0*/  FADD.FTZ R15, R113.reuse, R98 ;  /* 0x00000062710f7221 */ /* 0x041fe20000010000 */
[----:B------:R-:W-:-:S06]  /*82d0*/  F2FP.BF16.F32.PACK_AB R140, R113, R140 ;  /* 0x0000008c718c723e */ /* 0x000fcc00000010ff */
[----:B------:R-:W0:Y:S08]  /*82e0*/  MUFU.EX2 R147, R147 ;  /* 0x0000009300937308 */ /* 0x000e300000000800 */
[----:B-1----:R1:W-:Y:S01]  /*82f0*/  MUFU.EX2 R89, R13 ;  /* 0x0000000d00597308 */ /* 0x0023e20000000800 */
[----:B--2---:R-:W-:-:S07]  /*8300*/  FADD.FTZ R98, R142, R15 ;  /* 0x0000000f8e627221 */ /* 0x004fce0000010000 */
[----:B------:R-:W2:Y:S01]  /*8310*/  MUFU.EX2 R115, R115 ;  /* 0x0000007300737308 */ /* 0x000ea20000000800 */
[----:B-1----:R-:W-:Y:S01]  /*8320*/  FADD.FTZ R13, R151, R6 ;  /* 0x00000006970d7221 */ /* 0x002fe20000010000 */
[----:B------:R-:W-:-:S03]  /*8330*/  F2FP.BF16.F32.PACK_AB R151, R8, R151 ;  /* 0x000000970897723e */ /* 0x000fc600000010ff */
[----:B------:R-:W-:Y:S01]  /*8340*/  FADD.FTZ R6, R8, R13 ;  /* 0x0000000d08067221 */ /* 0x000fe20000010000 */
[----:B------:R-:W-:Y:S02]  /*8350*/  IMAD.MOV.U32 R8, RZ, RZ, R109 ;  /* 0x000000ffff087224 */ /* 0x000fe400078e006d */
[----:B------:R-:W1:Y:S01]  /*8360*/  MUFU.EX2 R96, R96 ;  /* 0x0000006000607308 */ /* 0x000e620000000800 */
[----:B------:R-:W-:Y:S01]  /*8370*/  FADD.FTZ R13, R145, R6 ;  /* 0x00000006910d7221 */ /* 0x000fe20000010000 */
[----:B------:R-:W-:-:S03]  /*8380*/  F2FP.BF16.F32.PACK_AB R145, R94, R145 ;  /* 0x000000915e91723e */ /* 0x000fc600000010ff */
[----:B------:R-:W-:-:S03]  /*8390*/  FADD.FTZ R6, R94, R13 ;  /* 0x0000000d5e067221 */ /* 0x000fc60000010000 */
[----:B------:R-:W3:Y:S01]  /*83a0*/  MUFU.EX2 R136, R136 ;  /* 0x0000008800887308 */ /* 0x000ee20000000800 */
[----:B0-----:R-:W-:Y:S01]  /*83b0*/  FADD.FTZ R13, R147, R6 ;  /* 0x00000006930d7221 */ /* 0x001fe20000010000 */
[C---:B--2---:R-:W-:Y:S01]  /*83c0*/  FADD.FTZ R15, R115.reuse, R98 ;  /* 0x00000062730f7221 */ /* 0x044fe20000010000 */
[----:B------:R-:W-:-:S05]  /*83d0*/  F2FP.BF16.F32.PACK_AB R142, R115, R142 ;  /* 0x0000008e738e723e */ /* 0x000fca00000010ff */
[----:B------:R-:W0:Y:S01]  /*83e0*/  MUFU.EX2 R3, R3 ;  /* 0x0000000300037308 */ /* 0x000e220000000800 */
[C---:B-1----:R-:W-:Y:S01]  /*83f0*/  FADD.FTZ R6, R96.reuse, R13 ;  /* 0x0000000d60067221 */ /* 0x042fe20000010000 */
[----:B------:R-:W-:-:S06]  /*8400*/  F2FP.BF16.F32.PACK_AB R147, R96, R147 ;  /* 0x000000936093723e */ /* 0x000fcc00000010ff */
[----:B------:R-:W1:Y:S01]  /*8410*/  MUFU.EX2 R117, R117 ;  /* 0x0000007500757308 */ /* 0x000e620000000800 */
[----:B---3--:R-:W-:-:S07]  /*8420*/  FADD.FTZ R98, R136, R15 ;  /* 0x0000000f88627221 */ /* 0x008fce0000010000 */
[----:B------:R-:W2:Y:S01]  /*8430*/  MUFU.EX2 R138, R138 ;  /* 0x0000008a008a7308 */ /* 0x000ea20000000800 */
[----:B0-----:R-:W-:-:S04]  /*8440*/  FADD.FTZ R6, R3, R6 ;  /* 0x0000000603067221 */ /* 0x001fc80000010000 */
[----:B------:R-:W-:-:S03]  /*8450*/  FADD.FTZ R6, R89, R6 ;  /* 0x0000000659067221 */ /* 0x000fc60000010000 */
        /* <DEDUP_REMOVED lines=9> */
[----:B--2---:R-:W-:Y:S02]  /*84f0*/  F2FP.BF16.F32.PACK_AB R141, R89, R3 ;  /* 0x00000003598d723e */ /* 0x004fe400000010ff */
[----:B------:R-:W-:-:S04]  /*8500*/  F2FP.BF16.F32.PACK_AB R143, R100, R103 ;  /* 0x00000067648f723e */ /* 0x000fc800000010ff */
[----:B------:R-:W1:Y:S01]  /*8510*/  MUFU.EX2 R104, R97 ;  /* 0x0000006100687308 */ /* 0x000e620000000800 */
[----:B---3--:R-:W-:-:S07]  /*8520*/  FADD.FTZ R13, R102, R13 ;  /* 0x0000000d660d7221 */ /* 0x008fce0000010000 */
[----:B------:R-:W2:Y:S01]  /*8530*/  MUFU.EX2 R7, R7 ;  /* 0x0000000700077308 */ /* 0x000ea20000000800 */
[C---:B0-----:R-:W-:Y:S01]  /*8540*/  FADD.FTZ R13, R131.reuse, R13 ;  /* 0x0000000d830d7221 */ /* 0x041fe20000010000 */
[----:B------:R-:W-:-:S06]  /*8550*/  F2FP.BF16.F32.PACK_AB R137, R131, R102 ;  /* 0x000000668389723e */ /* 0x000fcc00000010ff */
[----:B------:R-:W0:Y:S01]  /*8560*/  MUFU.EX2 R90, R90 ;  /* 0x0000005a005a7308 */ /* 0x000e220000000800 */
[----:B-1----:R-:W-:Y:S01]  /*8570*/  FADD.FTZ R13, R104, R13 ;  /* 0x0000000d680d7221 */ /* 0x002fe20000010000 */
[C---:B--2---:R-:W-:Y:S01]  /*8580*/  FADD.FTZ R6, R7.reuse, R98 ;  /* 0x0000006207067221 */ /* 0x044fe20000010000 */
[----:B------:R-:W-:Y:S01]  /*8590*/  F2FP.BF16.F32.PACK_AB R138, R7, R138 ;  /* 0x0000008a078a723e */ /* 0x000fe200000010ff */
[----:B------:R-:W-:Y:S02]  /*85a0*/  IMAD.MOV.U32 R7, RZ, RZ, R11 ;  /* 0x000000ffff077224 */ /* 0x000fe400078e000b */
[C---:B0-----:R-:W-:Y:S01]  /*85b0*/  FADD.FTZ R3, R90.reuse, R13 ;  /* 0x0000000d5a037221 */ /* 0x041fe20000010000 */
[----:B------:R-:W-:Y:S01]  /*85c0*/  F2FP.BF16.F32.PACK_AB R139, R90, R104 ;  /* 0x000000685a8b723e */ /* 0x000fe200000010ff */
[----:B------:R-:W-:Y:S06]  /*85d0*/  @P2 BRA `(.L_x_1176) ;  /* 0xffffffcc00382947 */ /* 0x000fec000383ffff */
[----:B------:R-:W-:Y:S01]  /*85e0*/  IMAD.MOV.U32 R8, RZ, RZ, R109 ;  /* 0x000000ffff087224 */ /* 0x000fe200078e006d */
[----:B------:R-:W-:Y:S01]  /*85f0*/  UMOV UR37, UR5 ;  /* 0x0000000500257c82 */ /* 0x000fe20008000000 */
[----:B------:R-:W-:Y:S01]  /*8600*/  IMAD.MOV.U32 R7, RZ, RZ, R11 ;  /* 0x000000ffff077224 */ /* 0x000fe200078e000b */
[----:B------:R-:W-:-:S06]  /*8610*/  UMOV UR36, UR39 ;  /* 0x0000002700247c82 */ /* 0x000fcc0008000000 */
.L_x_1159:
[----:B------:R-:W-:Y:S01]  /*8620*/  ULDC UR4, c[0x0][0x448] ;  /* 0x0001120000047ab9 */ /* 0x000fe20000000800 */
[----:B------:R-:W-:Y:S01]  /*8630*/  IADD3 R11, R16, 0x1, -R17 ;  /* 0x00000001100b7810 */ /* 0x000fe20007ffe811 */
[----:B------:R-:W-:Y:S01]  /*8640*/  UISETP.NE.AND UP0, UPT, UR4, 0x1, UPT ;  /* 0x000000010400788c */ /* 0x000fe2000bf05270 */
[----:B------:R-:W-:Y:S02]  /*8650*/  ULDC UR10, c[0x0][0x9e4] ;  /* 0x00027900000a7ab9 */ /* 0x000fe40000000800 */
[----:B------:R-:W-:Y:S01]  /*8660*/  R2UR UR7, R11 ;  /* 0x000000000b0772ca */ /* 0x000fe200000e0000 */
[----:B------:R-:W-:Y:S02]  /*8670*/  UISETP.GE.AND UP1, UPT, UR10, 0x1, UPT ;  /* 0x000000010a00788c */ /* 0x000fe4000bf26270 */
[----:B------:R-:W-:Y:S01]  /*8680*/  UIADD3 UR6, UR60, 0x7f, URZ ;  /* 0x0000007f3c067890 */ /* 0x000fe2000fffe03f */
[----:B------:R-:W-:-:S03]  /*8690*/  ULDC UR14, c[0x0][0x9dc] ;  /* 0x00027700000e7ab9 */ /* 0x000fc60000000800 */
[----:B------:R-:W-:Y:S01]  /*86a0*/  PLOP3.LUT P2, PT, PT, PT, UP1, 0x40, 0x0 ;  /* 0x000000000000781c */ /* 0x000fe20003f4e818 */
[----:B------:R-:W-:Y:S01]  /*86b0*/  @UP0 ULDC UR4, c[0x0][0x44c] ;  /* 0x0001130000040ab9 */ /* 0x000fe20000000800 */
[----:B------:R-:W-:Y:S01]  /*86c0*/  @UP0 ULDC UR11, c[0x0][0x450] ;  /* 0x00011400000b0ab9 */ /* 0x000fe20000000800 */
[----:B------:R-:W-:-:S04]  /*86d0*/  UIMAD.WIDE.U32 UR4, UR6, UR4, URZ ;  /* 0x00000004060472a5 */ /* 0x000fc8000f8e003f */
[----:B------:R-:W-:-:S04]  /*86e0*/  @UP0 USHF.R.U32.HI UR6, URZ, UR11, UR5 ;  /* 0x0000000b3f060299 */ /* 0x000fc80008011605 */
[----:B------:R-:W-:-:S04]  /*86f0*/  UIADD3 UR6, UR7, UR6, URZ ;  /* 0x0000000607067290 */ /* 0x000fc8000fffe03f */
[----:B------:R-:W-:Y:S01]  /*8700*/  UIADD3 UR14, UR6, -UR14, URZ ;  /* 0x8000000e060e7290 */ /* 0x000fe2000fffe03f */
[----:B------:R-:W-:Y:S11]  /*8710*/  @P2 BRA `(.L_x_1177) ;  /* 0x0000000000482947 */ /* 0x000ff60003800000 */
[----:B------:R-:W-:Y:S02]  /*8720*/  UMOV UR11, UR6 ;  /* 0x00000006000b7c82 */ /* 0x000fe40008000000 */
        /* <DEDUP_REMOVED lines=10> */
.L_x_1178:
[----:B------:R-:W-:-:S11]  /*87d0*/  UISETP.NE.AND UP2, UPT, UR10, 0x1, UPT ;  /* 0x000000010a00788c */ /* 0x000fd6000bf45270 */
[----:B------:R-:W-:Y:S02]  /*87e0*/  @UP2 ULDC.64 UR4, c[0x0][0x9e8] ;  /* 0x00027a0000042ab9 */ /* 0x000fe40000000a00 */
[----:B------:R-:W-:-:S04]  /*87f0*/  UIMAD.WIDE.U32 UR6, UR11, UR4, URZ ;  /* 0x000000040b0672a5 */ /* 0x000fc8000f8e003f */
[----:B------:R-:W-:-:S12]  /*8800*/  @UP2 USHF.R.U32.HI UR11, URZ, UR5, UR7 ;  /* 0x000000053f0b2299 */ /* 0x000fd80008011607 */
.L_x_1179:
[----:B------:R-:W-:-:S04]  /*8810*/  UIMAD UR10, UR11, UR10, URZ ;  /* 0x0000000a0b0a72a4 */ /* 0x000fc8000f8e023f */
[----:B------:R-:W-:-:S04]  /*8820*/  UISETP.LT.AND UP2, UPT, UR14, UR10, UPT ;  /* 0x0000000a0e00728c */ /* 0x000fc8000bf41270 */
[----:B------:R-:W-:-:S12]  /*8830*/  USEL UR14, UR14, UR10, !UP2 ;  /* 0x0000000a0e0e7287 */ /* 0x000fd8000d000000 */
.L_x_1177:
[----:B------:R-:W-:Y:S01]  /*8840*/  UIADD3 UR4, UR14, 0x5f, URZ ;  /* 0x0000005f0e047890 */ /* 0x000fe2000fffe03f */
[----:B------:R-:W-:-:S03]  /*8850*/  R2UR UR6, R23 ;  /* 0x00000000170672ca */ /* 0x000fc600000e0000 */
[----:B------:R-:W-:-:S04]  /*8860*/  UIMAD.WIDE UR4, UR4, 0x2aaaaaab, URZ ;  /* 0x2aaaaaab040478a5 */ /* 0x000fc8000f8e023f */
[----:B------:R-:W-:-:S04]  /*8870*/  USHF.R.U32.HI UR4, URZ, 0x1f, UR5 ;  /* 0x0000001f3f047899 */ /* 0x000fc80008011605 */
[----:B------:R-:W-:-:S04]  /*8880*/  ULEA.HI.SX32 UR4, UR5, UR4, 0x1c ;  /* 0x0000000405047291 */ /* 0x000fc8000f8fe23f */
[----:B------:R-:W-:-:S04]  /*8890*/  UISETP.LT.AND UP2, UPT, UR6, UR4, UPT ;  /* 0x000000040600728c */ /* 0x000fc8000bf41270 */
[----:B------:R-:W-:-:S06]  /*88a0*/  USEL UR39, UR6, UR4, !UP2 ;  /* 0x0000000406277287 */ /* 0x000fcc000d000000 */
[----:B------:R-:W-:-:S13]  /*88b0*/  ISETP.GE.AND P2, PT, R9, UR39, PT ;  /* 0x0000002709007c0c */ /* 0x000fda000bf46270 */
[----:B------:R-:W-:Y:S05]  /*88c0*/  @!P2 BRA `(.L_x_1180) ;  /* 0x000000200084a947 */ /* 0x000fea0003800000 */
[----:B------:R-:W-:Y:S01]  /*88d0*/  IMAD.MOV.U32 R11, RZ, RZ, R8 ;  /* 0x000000ffff0b7224 */ /* 0x000fe200078e0008 */
[----:B------:R-:W-:Y:S01]  /*88e0*/  UMOV UR7, UR36 ;  /* 0x0000002400077c82 */ /* 0x000fe20008000000 */
[----:B------:R-:W-:Y:S01]  /*88f0*/  IMAD.MOV.U32 R12, RZ, RZ, R7 ;  /* 0x000000ffff0c7224 */ /* 0x000fe200078e0007 */
[----:B------:R-:W-:Y:S01]  /*8900*/  UMOV UR4, UR37 ;  /* 0x0000002500047c82 */ /* 0x000fe20008000000 */
[----:B------:R-:W-:-:S05]  /*8910*/  ULDC UR5, c[0x0][0x9d8] ;  /* 0x0002760000057ab9 */ /* 0x000fca0000000800 */
.L_x_1189:
[----:B------:R-:W-:-:S04]  /*8920*/  UIADD3 UR37, UR4, 0x1, URZ ;  /* 0x0000000104257890 */ /* 0x000fc8000fffe03f */
[----:B------:R-:W-:-:S04]  /*8930*/  UISETP.NE.AND UP2, UPT, UR37, 0x2, UPT ;  /* 0x000000022500788c */ /* 0x000fc8000bf45270 */
[----:B------:R-:W-:Y:S02]  /*8940*/  USEL UR36, URZ, 0x1, UP2 ;  /* 0x000000013f247887 */ /* 0x000fe40009000000 */
[----:B------:R-:W-:Y:S02]  /*8950*/  USEL UR37, UR37, URZ, UP2 ;  /* 0x0000003f25257287 */ /* 0x000fe40009000000 */
[----:B------:R-:W-:Y:S01]  /*8960*/  ULOP3.LUT UR36, UR7, UR36, URZ, 0x3c, !UPT ;  /* 0x0000002407247292 */ /* 0x000fe2000f8e3c3f */
[----:B------:R-:W-:Y:S11]  /*8970*/  @!P0 BRA `(.L_x_1181) ;  /* 0x0000000000048947 */ /* 0x000ff60003800000 */
[----:B------:R-:W-:Y:S01]  /*8980*/  BPT.TRAP 0x1 ;  /* 0x000000040000795c */ /* 0x000fe20000300000 */
.L_x_1181:
[----:B------:R-:W-:Y:S01]  /*8990*/  ULEA UR6, UR37, UR38, 0x3 ;  /* 0x0000002625067291 */ /* 0x000fe2000f8e183f */
[----:B------:R-:W-:-:S05]  /*89a0*/  IMAD.U32 R7, RZ, RZ, UR36 ;  /* 0x00000024ff077e24 */ /* 0x000fca000f8e00ff */
[----:B------:R-:W-:-:S04]  /*89b0*/  SHF.L.U32 R7, R7, 0x1f, RZ ;  /* 0x0000001f07077819 */ /* 0x000fc800000006ff */
[----:B------:R0:W1:Y:S01]  /*89c0*/  SYNCS.PHASECHK.TRANS64.TRYWAIT P2, [UR6+0x2a830], R7 ;  /* 0x02a83007ff0075a7 */ /* 0x0000620008040146 */
[----:B------:R-:W-:Y:S05]  /*89d0*/  @!P0 BRA `(.L_x_1182) ;  /* 0x0000000000048947 */ /* 0x000fea0003800000 */
[----:B------:R-:W-:Y:S01]  /*89e0*/  BPT.TRAP 0x1 ;  /* 0x000000040000795c */ /* 0x000fe20000300000 */
.L_x_1182:
[----:B-1----:R-:W-:Y:S05]  /*89f0*/  @P2 BRA `(.L_x_1183) ;  /* 0x0000000000082947 */ /* 0x002fea0003800000 */
[----:B------:R-:W1:Y:S02]  /*8a00*/  SYNCS.PHASECHK.TRANS64.TRYWAIT P2, [UR6+0x2a830], R7 ;  /* 0x02a83007ff0075a7 */ /* 0x000e640008040146 */
[----:B-1----:R-:W-:Y:S05]  /*8a10*/  @!P2 BRA `(.L_x_1184) ;  /* 0x0000010800b0a947 */ /* 0x002fea0003800000 */
.L_x_1183:
        /* <DEDUP_REMOVED lines=135> */
.L_x_1185:
[----:B------:R-:W-:Y:S01]  /*9290*/  ULEA UR10, UR4, UR38, 0x3 ;  /* 0x00000026040a7291 */ /* 0x000fe2000f8e183f */
[----:B------:R-:W-:-:S05]  /*92a0*/  IMAD.U32 R0, RZ, RZ, UR7 ;  /* 0x00000007ff007e24 */ /* 0x000fca000f8e00ff */
[----:B------:R-:W-:-:S04]  /*92b0*/  SHF.L.U32 R0, R0, 0x1f, RZ ;  /* 0x0000001f00007819 */ /* 0x000fc800000006ff */
[----:B------:R2:W3:Y:S01]  /*92c0*/  SYNCS.PHASECHK.TRANS64.TRYWAIT P2, [UR10+0x2a850], R0 ;  /* 0x02a85000ff0075a7 */ /* 0x0004e2000804014a */
[----:B------:R-:W-:Y:S05]  /*92d0*/  @!P0 BRA `(.L_x_1186) ;  /* 0x0000000000048947 */ /* 0x000fea0003800000 */
[----:B------:R-:W-:Y:S01]  /*92e0*/  BPT.TRAP 0x1 ;  /* 0x000000040000795c */ /* 0x000fe20000300000 */
.L_x_1186:
[----:B---3--:R-:W-:Y:S05]  /*92f0*/  @P2 BRA `(.L_x_1187) ;  /* 0x0000000000082947 */ /* 0x008fea0003800000 */
[----:B------:R-:W3:Y:S02]  /*9300*/  SYNCS.PHASECHK.TRANS64.TRYWAIT P2, [UR10+0x2a850], R0 ;  /* 0x02a85000ff0075a7 */ /* 0x000ee4000804014a */
[----:B---3--:R-:W-:Y:S05]  /*9310*/  @!P2 BRA `(.L_x_1188) ;  /* 0x000001000088a947 */ /* 0x008fea0003800000 */
.L_x_1187:
[----:B------:R-:W-:Y:S01]  /*9320*/  UIADD3 UR6, UR38, 0x400, URZ ;  /* 0x0000040026067890 */ /* 0x000fe2000fffe03f */
[----:B------:R-:W-:Y:S01]  /*9330*/  WARPGROUP.ARRIVE ;  /* 0x00000000000079c5 */ /* 0x000fe20000000000 */
[----:B------:R-:W-:Y:S01]  /*9340*/  UMOV UR7, 0x40000040 ;  /* 0x4000004000077882 */ /* 0x000fe20000000000 */
[----:B------:R-:W-:Y:S01]  /*9350*/  FMUL.FTZ R15, R88, UR5 ;  /* 0x00000005580f7c20 */ /* 0x000fe20008410000 */
[----:B------:R-:W-:Y:S01]  /*9360*/  USHF.R.U32.HI UR6, URZ, 0x4, UR6 ;  /* 0x000000043f067899 */ /* 0x000fe20008011606 */
[----:B------:R-:W-:Y:S01]  /*9370*/  FMUL.FTZ R21, R89, UR5 ;  /* 0x0000000559157c20 */ /* 0x000fe20008410000 */
        /* <DEDUP_REMOVED lines=11> */
[----:B------:R-:W3:Y:S01]  /*9430*/  MUFU.TANH R21, R21 ;  /* 0x0000001500157308 */ /* 0x000ee20000002400 */
        /* <DEDUP_REMOVED lines=9> */
[----:B------:R-:W4:Y:S01]  /*94d0*/  MUFU.TANH R207, R207 ;  /* 0x000000cf00cf7308 */ /* 0x000f220000002400 */
[----:B------:R-:W-:Y:S01]  /*94e0*/  UMOV UR7, 0x40000040 ;  /* 0x4000004000077882 */ /* 0x000fe20000000000 */
[----:B0-2---:R-:W-:Y:S01]  /*94f0*/  FMNMX.FTZ R0, R15, R12, !PT ;  /* 0x0000000c0f007209 */ /* 0x005fe20007810000 */
[----:B------:R-:W-:Y:S01]  /*9500*/  FMUL.FTZ R89, R91, UR5 ;  /* 0x000000055b597c20 */ /* 0x000fe20008410000 */
[----:B------:R-:W-:Y:S01]  /*9510*/  FMUL.FTZ R229, R124, UR5 ;  /* 0x000000057ce57c20 */ /* 0x000fe20008410000 */
[----:B------:R-:W-:Y:S01]  /*9520*/  FMUL.FTZ R91, R94, UR5 ;  /* 0x000000055e5b7c20 */ /* 0x000fe20008410000 */
[----:B------:R-:W-:Y:S01]  /*9530*/  FMUL.FTZ R237, R125, UR5 ;  /* 0x000000057ded7c20 */ /* 0x000fe20008410000 */
[----:B---3--:R-:W-:Y:S01]  /*9540*/  FMNMX.FTZ R0, R21, R0, !PT ;  /* 0x0000000015007209 */ /* 0x008fe20007810000 */
        /* <DEDUP_REMOVED lines=9> */
[----:B----4-:R-:W-:Y:S01]  /*95e0*/  FMNMX.FTZ R0, R207, R0, !PT ;  /* 0x00000000cf007209 */ /* 0x010fe20007810000 */
        /* <DEDUP_REMOVED lines=15> */
[----:B--2---:R-:W-:Y:S01]  /*96e0*/  FMNMX.FTZ R0, R209, R0, !PT ;  /* 0x00000000d1007209 */ /* 0x004fe20007810000 */
[----:B------:R-:W-:Y:S01]  /*96f0*/  FMUL.FTZ R131, R131, UR5 ;  /* 0x0000000583837c20 */ /* 0x000fe20008410000 */
[----:B------:R-:W0:Y:S01]  /*9700*/  LDC R10, c[0x0][0x988] ;  /* 0x00026200ff0a7b82 */ /* 0x000e220000000800 */
[----:B------:R-:W-:Y:S01]  /*9710*/  FMUL.FTZ R135, R135, UR5 ;  /* 0x0000000587877c20 */ /* 0x000fe20008410000 */
[C---:B------:R-:W-:Y:S01]  /*9720*/  ISETP.GT.AND P2, PT, R9.reuse, UR39, PT ;  /* 0x0000002709007c0c */ /* 0x040fe2000bf44270 */
[----:B------:R-:W-:-:S02]  /*9730*/  VIADD R9, R9, 0xffffffff ;  /* 0xffffffff09097836 */ /* 0x000fc40000000000 */
        /* <DEDUP_REMOVED lines=8> */
[----:B------:R-:W2:Y:S08]  /*97c0*/  MUFU.TANH R89, R89 ;  /* 0x0000005900597308 */ /* 0x000eb00000002400 */
[----:B------:R-:W-:Y:S01]  /*97d0*/  MUFU.TANH R229, R229 ;  /* 0x000000e500e57308 */ /* 0x000fe20000002400 */
[----:B-1----:R-:W-:-:S07]  /*97e0*/  FMNMX.FTZ R8, R13, R11, !PT ;  /* 0x0000000b0d087209 */ /* 0x002fce0007810000 */
[----:B------:R-:W1:Y:S01]  /*97f0*/  MUFU.TANH R91, R91 ;  /* 0x0000005b005b7308 */ /* 0x000e620000002400 */
[----:B--2---:R-:W-:-:S07]  /*9800*/  FMNMX.FTZ R8, R89, R8, !PT ;  /* 0x0000000859087209 */ /* 0x004fce0007810000 */
[----:B------:R-:W-:Y:S08]  /*9810*/  MUFU.TANH R237, R237 ;  /* 0x000000ed00ed7308 */ /* 0x000ff00000002400 */
[----:B------:R-:W2:Y:S01]  /*9820*/  MUFU.TANH R95, R95 ;  /* 0x0000005f005f7308 */ /* 0x000ea20000002400 */
[----:B-1----:R-:W-:Y:S01]  /*9830*/  FMNMX.FTZ R8, R91, R8, !PT ;  /* 0x000000085b087209 */ /* 0x002fe20007810000 */
[----:B------:R-:W-:-:S02]  /*9840*/  WARPGROUP.DEPBAR.LE gsb0, 0x0 ;  /* 0x00008000000079c5 */ /* 0x000fc40000010000 */
[----:B------:R-:W-:Y:S01]  /*9850*/  WARPGROUP.ARRIVE ;  /* 0x00000000000079c5 */ /* 0x000fe20000000000 */
[----:B------:R-:W-:Y:S01]  /*9860*/  FMUL.FTZ R157, R97, UR5 ;  /* 0x00000005619d7c20 */ /* 0x000fe20008410000 */
[----:B------:R-:W-:Y:S01]  /*9870*/  FMUL.FTZ R159, R101, UR5 ;  /* 0x00000005659f7c20 */ /* 0x000fe20008410000 */
[----:B------:R-:W-:Y:S01]  /*9880*/  FMUL.FTZ R97, R98, UR5 ;  /* 0x0000000562617c20 */ /* 0x000fe20008410000 */
[----:B------:R-:W-:Y:S01]  /*9890*/  MUFU.TANH R231, R231 ;  /* 0x000000e700e77308 */ /* 0x000fe20000002400 */
[----:B------:R-:W-:Y:S01]  /*98a0*/  FMUL.FTZ R101, R102, UR5 ;  /* 0x0000000566657c20 */ /* 0x000fe20008410000 */
[----:B------:R-:W-:Y:S01]  /*98b0*/  HGMMA.64x128x16.F32.BF16 R24, R152, gdesc[UR4].tnspB, R24, gsb0 ;  /* 0x41e0000498187df0 */ /* 0x000fe20008001818 */
[----:B------:R-:W-:Y:S01]  /*98c0*/  UIADD3 UR6, UR4, 0x100, URZ ;  /* 0x0000010004067890 */ /* 0x000fe2000fffe03f */
[----:B------:R-:W-:Y:S01]  /*98d0*/  UMOV UR7, 0x40000040 ;  /* 0x4000004000077882 */ /* 0x000fe20000000000 */
[----:B--2---:R-:W-:-:S03]  /*98e0*/  FMNMX.FTZ R8, R95, R8, !PT ;  /* 0x000000085f087209 */ /* 0x004fc60007810000 */
[----:B------:R-:W1:Y:S08]  /*98f0*/  MUFU.TANH R157, R157 ;  /* 0x0000009d009d7308 */ /* 0x000e700000002400 */
[----:B------:R-:W2:Y:S08]  /*9900*/  MUFU.TANH R159, R159 ;  /* 0x0000009f009f7308 */ /* 0x000eb00000002400 */
[----:B------:R-:W3:Y:S01]  /*9910*/  MUFU.TANH R97, R97 ;  /* 0x0000006100617308 */ /* 0x000ee20000002400 */
[----:B-1----:R-:W-:-:S04]  /*9920*/  FMNMX.FTZ R0, R157, R0, !PT ;  /* 0x000000009d007209 */ /* 0x002fc80007810000 */
[----:B------:R-:W-:-:S03]  /*9930*/  FMNMX.FTZ R0, R211, R0, !PT ;  /* 0x00000000d3007209 */ /* 0x000fc60007810000 */
[----:B------:R-:W-:Y:S01]  /*9940*/  MUFU.TANH R235, R235 ;  /* 0x000000eb00eb7308 */ /* 0x000fe20000002400 */
[----:B--2---:R-:W-:-:S04]  /*9950*/  FMNMX.FTZ R0, R159, R0, !PT ;  /* 0x000000009f007209 */ /* 0x004fc80007810000 */
[----:B------:R-:W-:-:S03]  /*9960*/  FMNMX.FTZ R0, R213, R0, !PT ;  /* 0x00000000d5007209 */ /* 0x000fc60007810000 */
[----:B------:R-:W1:Y:S01]  /*9970*/  MUFU.TANH R99, R99 ;  /* 0x0000006300637308 */ /* 0x000e620000002400 */
[----:B------:R-:W-:Y:S02]  /*9980*/  FMNMX.FTZ R0, R215, R0, !PT ;  /* 0x00000000d7007209 */ /* 0x000fe40007810000 */
[----:B---3--:R-:W-:Y:S02]  /*9990*/  FMNMX.FTZ R8, R97, R8, !PT ;  /* 0x0000000861087209 */ /* 0x008fe40007810000 */
[----:B------:R-:W-:-:S03]  /*99a0*/  FMNMX.FTZ R0, R217, R0, !PT ;  /* 0x00000000d9007209 */ /* 0x000fc60007810000 */
[----:B------:R-:W-:Y:S01]  /*99b0*/  MUFU.TANH R233, R233 ;  /* 0x000000e900e97308 */ /* 0x000fe20000002400 */
[----:B------:R-:W-:-:S04]  /*99c0*/  FMNMX.FTZ R0, R219, R0, !PT ;  /* 0x00000000db007209 */ /* 0x000fc80007810000 */
[----:B------:R-:W-:-:S03]  /*99d0*/  FMNMX.FTZ R0, R221, R0, !PT ;  /* 0x00000000dd007209 */ /* 0x000fc60007810000 */
[----:B------:R-:W2:Y:S01]  /*99e0*/  MUFU.TANH R101, R101 ;  /* 0x0000006500657308 */ /* 0x000ea20000002400 */
[----:B------:R-:W-:Y:S02]  /*99f0*/  FMNMX.FTZ R0, R223, R0, !PT ;  /* 0x00000000df007209 */ /* 0x000fe40007810000 */
[----:B-1----:R-:W-:Y:S02]  /*9a00*/  FMNMX.FTZ R8, R99, R8, !PT ;  /* 0x0000000863087209 */ /* 0x002fe40007810000 */
[----:B------:R-:W-:-:S03]  /*9a10*/  FMNMX.FTZ R0, R225, R0, !PT ;  /* 0x00000000e1007209 */ /* 0x000fc60007810000 */
[----:B------:R-:W-:Y:S01]  /*9a20*/  MUFU.TANH R129, R129 ;  /* 0x0000008100817308 */ /* 0x000fe20000002400 */
[----:B------:R-:W-:-:S07]  /*9a30*/  FMNMX.FTZ R0, R227, R0, !PT ;  /* 0x00000000e3007209 */ /* 0x000fce0007810000 */
[----:B------:R-:W1:Y:S01]  /*9a40*/  MUFU.TANH R103, R103 ;  /* 0x0000006700677308 */ /* 0x000e620000002400 */
[----:B--2---:R-:W-:-:S07]  /*9a50*/  FMNMX.FTZ R8, R101, R8, !PT ;  /* 0x0000000865087209 */ /* 0x004fce0007810000 */
[----:B------:R-:W2:Y:S08]  /*9a60*/  MUFU.TANH R105, R105 ;  /* 0x0000006900697308 */ /* 0x000eb00000002400 */
[----:B------:R-:W3:Y:S01]  /*9a70*/  MUFU.TANH R107, R107 ;  /* 0x0000006b006b7308 */ /* 0x000ee20000002400 */
[----:B-1----:R-:W-:-:S07]  /*9a80*/  FMNMX.FTZ R8, R103, R8, !PT ;  /* 0x0000000867087209 */ /* 0x002fce0007810000 */
[----:B------:R-:W1:Y:S01]  /*9a90*/  MUFU.TANH R109, R109 ;  /* 0x0000006d006d7308 */ /* 0x000e620000002400 */
[----:B--2---:R-:W-:-:S07]  /*9aa0*/  FMNMX.FTZ R8, R105, R8, !PT ;  /* 0x0000000869087209 */ /* 0x004fce0007810000 */
[----:B------:R-:W2:Y:S01]  /*9ab0*/  MUFU.TANH R111, R111 ;  /* 0x0000006f006f7308 */ /* 0x000ea20000002400 */
[----:B---3--:R-:W-:-:S07]  /*9ac0*/  FMNMX.FTZ R8, R107, R8, !PT ;  /* 0x000000086b087209 */ /* 0x008fce0007810000 */
[----:B------:R-:W3:Y:S01]  /*9ad0*/  MUFU.TANH R113, R113 ;  /* 0x0000007100717308 */ /* 0x000ee20000002400 */
[----:B-1----:R-:W-:-:S07]  /*9ae0*/  FMNMX.FTZ R8, R109, R8, !PT ;  /* 0x000000086d087209 */ /* 0x002fce0007810000 */
[----:B------:R-:W1:Y:S01]  /*9af0*/  MUFU.TANH R115, R115 ;  /* 0x0000007300737308 */ /* 0x000e620000002400 */
[----:B--2---:R-:W-:-:S07]  /*9b00*/  FMNMX.FTZ R8, R111, R8, !PT ;  /* 0x000000086f087209 */ /* 0x004fce0007810000 */
[----:B------:R-:W2:Y:S01]  /*9b10*/  MUFU.TANH R117, R117 ;  /* 0x0000007500757308 */ /* 0x000ea20000002400 */
[----:B---3--:R-:W-:-:S07]  /*9b20*/  FMNMX.FTZ R8, R113, R8, !PT ;  /* 0x0000000871087209 */ /* 0x008fce0007810000 */
[----:B------:R-:W3:Y:S01]  /*9b30*/  MUFU.TANH R119, R119 ;  /* 0x0000007700777308 */ /* 0x000ee20000002400 */
[----:B-1----:R-:W-:Y:S01]  /*9b40*/  FMNMX.FTZ R8, R115, R8, !PT ;  /* 0x0000000873087209 */ /* 0x002fe20007810000 */
[----:B------:R-:W-:Y:S02]  /*9b50*/  WARPGROUP.DEPBAR.LE gsb0, 0x0 ;  /* 0x00008000000079c5 */ /* 0x000fe40000010000 */
[----:B------:R-:W-:Y:S01]  /*9b60*/  WARPGROUP.ARRIVE ;  /* 0x00000000000079c5 */ /* 0x000fe20000000000 */
[----:B------:R-:W-:Y:S01]  /*9b70*/  FMUL.FTZ R153, R120, UR5 ;  /* 0x0000000578997c20 */ /* 0x000fe20008410000 */
[----:B------:R-:W-:Y:S01]  /*9b80*/  FMUL.FTZ R155, R121, UR5 ;  /* 0x00000005799b7c20 */ /* 0x000fe20008410000 */
[----:B------:R-:W-:Y:S01]  /*9b90*/  FMUL.FTZ R121, R122, UR5 ;  /* 0x000000057a797c20 */ /* 0x000fe20008410000 */
[----:B------:R-:W-:Y:S01]  /*9ba0*/  MUFU.TANH R123, R123 ;  /* 0x0000007b007b7308 */ /* 0x000fe20000002400 */
[----:B--2---:R-:W-:Y:S01]  /*9bb0*/  FMNMX.FTZ R8, R117, R8, !PT ;  /* 0x0000000875087209 */ /* 0x004fe20007810000 */
[----:B------:R-:W-:Y:S01]  /*9bc0*/  HGMMA.64x128x16.F32.BF16 R24, R148, gdesc[UR4].tnspB, R24, gsb0 ;  /* 0x41e0000494187df0 */ /* 0x000fe20008001818 */
[----:B------:R-:W-:Y:S01]  /*9bd0*/  UIADD3 UR6, UR4, 0x180, URZ ;  /* 0x0000018004067890 */ /* 0x000fe2000fffe03f */
[----:B------:R-:W-:Y:S01]  /*9be0*/  UMOV UR7, 0x40000040 ;  /* 0x4000004000077882 */ /* 0x000fe20000000000 */
[----:B---3--:R-:W-:-:S03]  /*9bf0*/  FMNMX.FTZ R8, R119, R8, !PT ;  /* 0x0000000877087209 */ /* 0x008fc60007810000 */
[----:B------:R-:W1:Y:S08]  /*9c00*/  MUFU.TANH R153, R153 ;  /* 0x0000009900997308 */ /* 0x000e700000002400 */
[----:B------:R-:W2:Y:S08]  /*9c10*/  MUFU.TANH R155, R155 ;  /* 0x0000009b009b7308 */ /* 0x000eb00000002400 */
[----:B------:R-:W3:Y:S01]  /*9c20*/  MUFU.TANH R121, R121 ;  /* 0x0000007900797308 */ /* 0x000ee20000002400 */
[----:B-1----:R-:W-:-:S07]  /*9c30*/  FMNMX.FTZ R0, R153, R0, !PT ;  /* 0x0000000099007209 */ /* 0x002fce0007810000 */
[----:B------:R-:W1:Y:S01]  /*9c40*/  MUFU.TANH R125, R125 ;  /* 0x0000007d007d7308 */ /* 0x000e620000002400 */
[----:B--2---:R-:W-:-:S04]  /*9c50*/  FMNMX.FTZ R0, R155, R0, !PT ;  /* 0x000000009b007209 */ /* 0x004fc80007810000 */
[----:B------:R-:W-:-:S03]  /*9c60*/  FMNMX.FTZ R0, R229, R0, !PT ;  /* 0x00000000e5007209 */ /* 0x000fc60007810000 */
[----:B------:R-:W2:Y:S01]  /*9c70*/  MUFU.TANH R127, R127 ;  /* 0x0000007f007f7308 */ /* 0x000ea20000002400 */
[----:B------:R-:W-:Y:S02]  /*9c80*/  FMNMX.FTZ R0, R237, R0, !PT ;  /* 0x00000000ed007209 */ /* 0x000fe40007810000 */
[----:B---3--:R-:W-:Y:S02]  /*9c90*/  FMNMX.FTZ R8, R121, R8, !PT ;  /* 0x0000000879087209 */ /* 0x008fe40007810000 */
[----:B------:R-:W-:Y:S02]  /*9ca0*/  FMNMX.FTZ R0, R231, R0, !PT ;  /* 0x00000000e7007209 */ /* 0x000fe40007810000 */
[----:B------:R-:W-:Y:S01]  /*9cb0*/  FMNMX.FTZ R8, R123, R8, !PT ;  /* 0x000000087b087209 */ /* 0x000fe20007810000 */
[----:B------:R-:W3:Y:S01]  /*9cc0*/  MUFU.TANH R133, R133 ;  /* 0x0000008500857308 */ /* 0x000ee20000002400 */
[----:B------:R-:W-:Y:S02]  /*9cd0*/  FMNMX.FTZ R0, R235, R0, !PT ;  /* 0x00000000eb007209 */ /* 0x000fe40007810000 */
[----:B-1----:R-:W-:-:S02]  /*9ce0*/  FMNMX.FTZ R8, R125, R8, !PT ;  /* 0x000000087d087209 */ /* 0x002fc40007810000 */
[----:B------:R-:W-:-:S03]  /*9cf0*/  FMNMX.FTZ R0, R233, R0, !PT ;  /* 0x00000000e9007209 */ /* 0x000fc60007810000 */
[----:B------:R-:W1:Y:S01]  /*9d00*/  MUFU.TANH R131, R131 ;  /* 0x0000008300837308 */ /* 0x000e620000002400 */
[----:B------:R-:W-:Y:S02]  /*9d10*/  FMNMX.FTZ R0, R129, R0, !PT ;  /* 0x0000000081007209 */ /* 0x000fe40007810000 */
[----:B--2---:R-:W-:-:S03]  /*9d20*/  FMNMX.FTZ R8, R127, R8, !PT ;  /* 0x000000087f087209 */ /* 0x004fc60007810000 */
[----:B------:R-:W2:Y:S02]  /*9d30*/  SHFL.BFLY PT, R7, R0, 0x2, 0x1f ;  /* 0x0c401f0000077f89 */ /* 0x000ea400000e0000 */
[----:B------:R-:W-:Y:S01]  /*9d40*/  MUFU.TANH R135, R135 ;  /* 0x0000008700877308 */ /* 0x000fe20000002400 */
[----:B---3--:R-:W-:-:S04]  /*9d50*/  FMNMX.FTZ R8, R133, R8, !PT ;  /* 0x0000000885087209 */ /* 0x008fc80007810000 */
[----:B-1----:R-:W-:Y:S02]  /*9d60*/  FMNMX.FTZ R8, R131, R8, !PT ;  /* 0x0000000883087209 */ /* 0x002fe40007810000 */
[----:B--2---:R-:W-:-:S05]  /*9d70*/  FMNMX.FTZ R7, R0, R7, !PT ;  /* 0x0000000700077209 */ /* 0x004fca0007810000 */
[----:B------:R-:W1:Y:S02]  /*9d80*/  SHFL.BFLY PT, R0, R7, 0x1, 0x1f ;  /* 0x0c201f0007007f89 */ /* 0x000e6400000e0000 */
[----:B-1----:R-:W-:-:S05]  /*9d90*/  FMNMX.FTZ R7, R7, R0, !PT ;  /* 0x0000000007077209 */ /* 0x002fca0007810000 */
[----:B0-----:R-:W-:-:S04]  /*9da0*/  FMUL.FTZ R2, R7, R10 ;  /* 0x0000000a07027220 */ /* 0x001fc80000410000 */
        /* <DEDUP_REMOVED lines=14> */
[----:B------:R-:W-:-:S04]  /*9e90*/  FFMA.FTZ R88, R233, R10, -R2 ;  /* 0x0000000ae9587223 */ /* 0x000fc80000010802 */
[----:B------:R-:W-:Y:S01]  /*9ea0*/  MUFU.EX2 R156, R156 ;  /* 0x0000009c009c7308 */ /* 0x000fe20000000800 */
[----:B------:R-:W-:Y:S02]  /*9eb0*/  WARPGROUP.DEPBAR.LE gsb0, 0x0 ;  /* 0x00008000000079c5 */ /* 0x000fe40000010000 */
[----:B------:R-:W-:Y:S01]  /*9ec0*/  WARPGROUP.ARRIVE ;  /* 0x00000000000079c5 */ /* 0x000fe20000000000 */
[----:B------:R-:W-:Y:S01]  /*9ed0*/  FMUL.FTZ R149, R134, UR5 ;  /* 0x0000000586957c20 */ /* 0x000fe20008410000 */
[----:B------:R-:W-:Y:S01]  /*9ee0*/  FADD.FTZ R151, -R7, R12 ;  /* 0x0000000c07977221 */ /* 0x000fe20000010100 */
[-CC-:B------:R-:W-:Y:S01]  /*9ef0*/  FFMA.FTZ R148, R213, R10.reuse, -R2.reuse ;  /* 0x0000000ad5947223 */ /* 0x180fe20000010802 */
[-CC-:B------:R-:W-:Y:S01]  /*9f00*/  FFMA.FTZ R150, R217, R10.reuse, -R2.reuse ;  /* 0x0000000ad9967223 */ /* 0x180fe20000010802 */
[-CC-:B------:R-:W-:Y:S01]  /*9f10*/  FFMA.FTZ R12, R153, R10.reuse, -R2.reuse ;  /* 0x0000000a990c7223 */ /* 0x180fe20000010802 */
[----:B------:R-:W-:Y:S01]  /*9f20*/  HGMMA.64x128x16.F32.BF16 R24, R144, gdesc[UR4].tnspB, R24, gsb0 ;  /* 0x41e0000490187df0 */ /* 0x000fe20008001818 */
[----:B------:R-:W-:Y:S01]  /*9f30*/  UIADD3 UR6, UR4, 0x200, URZ ;  /* 0x0000020004067890 */ /* 0x000fe2000fffe03f */
[----:B------:R-:W0:Y:S01]  /*9f40*/  MUFU.TANH R149, R149 ;  /* 0x0000009500957308 */ /* 0x000e220000002400 */
[----:B------:R-:W-:Y:S01]  /*9f50*/  UMOV UR7, 0x40000040 ;  /* 0x4000004000077882 */ /* 0x000fe20000000000 */
[-C--:B------:R-:W-:Y:S01]  /*9f60*/  FMUL.FTZ R151, R151, R10.reuse ;  /* 0x0000000a97977220 */ /* 0x080fe20000410000 */
[----:B------:R-:W-:-:S05]  /*9f70*/  FFMA.FTZ R213, R237, R10, -R2 ;  /* 0x0000000aedd57223 */ /* 0x000fca0000010802 */
[----:B------:R1:W-:Y:S08]  /*9f80*/  MUFU.EX2 R0, R151 ;  /* 0x0000009700007308 */ /* 0x0003f00000000800 */
[----:B------:R-:W-:Y:S01]  /*9f90*/  MUFU.EX2 R158, R158 ;  /* 0x0000009e009e7308 */ /* 0x000fe20000000800 */
[----:B0-----:R-:W-:Y:S01]  /*9fa0*/  FMNMX.FTZ R8, R149, R8, !PT ;  /* 0x0000000895087209 */ /* 0x001fe20007810000 */
[----:B-1----:R-:W-:-:S03]  /*9fb0*/  FFMA.FTZ R151, R219, R10, -R2 ;  /* 0x0000000adb977223 */ /* 0x002fc60000010802 */
[----:B------:R-:W-:-:S03]  /*9fc0*/  FMNMX.FTZ R8, R135, R8, !PT ;  /* 0x0000000887087209 */ /* 0x000fc60007810000 */
[----:B------:R-:W-:Y:S02]  /*9fd0*/  MUFU.EX2 R21, R21 ;  /* 0x0000001500157308 */ /* 0x000fe40000000800 */
[----:B------:R-:W0:Y:S06]  /*9fe0*/  SHFL.BFLY PT, R157, R8, 0x2, 0x1f ;  /* 0x0c401f00089d7f89 */ /* 0x000e2c00000e0000 */
[----:B------:R-:W-:Y:S08]  /*9ff0*/  MUFU.EX2 R152, R152 ;  /* 0x0000009800987308 */ /* 0x000ff00000000800 */
        /* <DEDUP_REMOVED lines=9> */
[C---:B------:R-:W-:Y:S01]  /*a090*/  FMUL.FTZ R90, R8.reuse, R10 ;  /* 0x0000000a085a7220 */ /* 0x040fe20000410000 */
[----:B------:R-:W-:-:S03]  /*a0a0*/  FADD.FTZ R129, -R8, R11 ;  /* 0x0000000b08817221 */ /* 0x000fc60000010100 */
[----:B------:R-:W-:-:S03]  /*a0b0*/  FFMA.FTZ R95, R95, R10, -R90 ;  /* 0x0000000a5f5f7223 */ /* 0x000fc6000001085a */
[----:B------:R-:W-:Y:S01]  /*a0c0*/  MUFU.EX2 R11, R94 ;  /* 0x0000005e000b7308 */ /* 0x000fe20000000800 */
[-CC-:B------:R-:W-:Y:S01]  /*a0d0*/  FFMA.FTZ R157, R13, R10.reuse, -R90.reuse ;  /* 0x0000000a0d9d7223 */ /* 0x180fe2000001085a */
[-C--:B------:R-:W-:Y:S01]  /*a0e0*/  FMUL.FTZ R129, R129, R10.reuse ;  /* 0x0000000a81817220 */ /* 0x080fe20000410000 */
        /* <DEDUP_REMOVED lines=12> */
[----:B------:R-:W-:Y:S01]  /*a1b0*/  FFMA.FTZ R119, R119, R10, -R90 ;  /* 0x0000000a77777223 */ /* 0x000fe2000001085a */
[----:B------:R-:W-:Y:S01]  /*a1c0*/  MUFU.EX2 R157, R157 ;  /* 0x0000009d009d7308 */ /* 0x000fe20000000800 */
[----:B0-----:R-:W-:-:S02]  /*a1d0*/  IMAD.U32 R95, RZ, RZ, UR37 ;  /* 0x00000025ff5f7e24 */ /* 0x001fc4000f8e00ff */
[-CC-:B------:R-:W-:Y:S01]  /*a1e0*/  FFMA.FTZ R121, R121, R10.reuse, -R90.reuse ;  /* 0x0000000a79797223 */ /* 0x180fe2000001085a */
[-CC-:B------:R-:W-:Y:S01]  /*a1f0*/  FFMA.FTZ R123, R123, R10.reuse, -R90.reuse ;  /* 0x0000000a7b7b7223 */ /* 0x180fe2000001085a */
[-CC-:B------:R-:W-:Y:S01]  /*a200*/  FFMA.FTZ R125, R125, R10.reuse, -R90.reuse ;  /* 0x0000000a7d7d7223 */ /* 0x180fe2000001085a */
[-CC-:B------:R-:W-:Y:S01]  /*a210*/  FFMA.FTZ R127, R127, R10.reuse, -R90.reuse ;  /* 0x0000000a7f7f7223 */ /* 0x180fe2000001085a */
[----:B------:R-:W-:Y:S01]  /*a220*/  @!P1 LEA R95, R95, UR38, 0x3 ;  /* 0x000000265f5f9c11 */ /* 0x000fe2000f8e18ff */
[-CC-:B------:R-:W-:Y:S01]  /*a230*/  FFMA.FTZ R133, R133, R10.reuse, -R90.reuse ;  /* 0x0000000a85857223 */ /* 0x180fe2000001085a */
[----:B------:R-:W-:Y:S01]  /*a240*/  MUFU.EX2 R92, R92 ;  /* 0x0000005c005c7308 */ /* 0x000fe20000000800 */
[----:B------:R-:W-:Y:S01]  /*a250*/  FFMA.FTZ R131, R131, R10, -R90 ;  /* 0x0000000a83837223 */ /* 0x000fe2000001085a */
[----:B------:R-:W-:Y:S02]  /*a260*/  IMAD.U32 R99, RZ, RZ, UR10 ;  /* 0x0000000aff637e24 */ /* 0x000fe4000f8e00ff */
[----:B------:R-:W-:-:S02]  /*a270*/  @!P1 VIADD R95, R95, 0x2a840 ;  /* 0x0002a8405f5f9836 */ /* 0x000fc40000000000 */
[----:B------:R-:W-:Y:S02]  /*a280*/  @!P1 VIADD R99, R99, 0x2a860 ;  /* 0x0002a86063639836 */ /* 0x000fe40000000000 */
[----:B------:R-:W-:Y:S01]  /*a290*/  MUFU.EX2 R153, R153 ;  /* 0x0000009900997308 */ /* 0x000fe20000000800 */
[----:B------:R-:W-:Y:S02]  /*a2a0*/  @!P1 PRMT R95, RZ, 0x654, R95 ;  /* 0x00000654ff5f9816 */ /* 0x000fe4000000005f */
[----:B------:R-:W-:-:S05]  /*a2b0*/  @!P1 PRMT R99, RZ, 0x654, R99 ;  /* 0x00000654ff639816 */ /* 0x000fca0000000063 */
[----:B------:R-:W-:Y:S08]  /*a2c0*/  MUFU.EX2 R96, R96 ;  /* 0x0000006000607308 */ /* 0x000ff00000000800 */
[----:B------:R-:W-:Y:S01]  /*a2d0*/  MUFU.EX2 R155, R155 ;  /* 0x0000009b009b7308 */ /* 0x000fe20000000800 */
[----:B------:R-:W-:Y:S02]  /*a2e0*/  WARPGROUP.DEPBAR.LE gsb0, 0x0 ;  /* 0x00008000000079c5 */ /* 0x000fe40000010000 */
[----:B------:R-:W-:Y:S01]  /*a2f0*/  WARPGROUP.ARRIVE ;  /* 0x00000000000079c5 */ /* 0x000fe20000000000 */
[-CC-:B------:R-:W-:Y:S01]  /*a300*/  FFMA.FTZ R147, R215, R10.reuse, -R2.reuse ;  /* 0x0000000ad7937223 */ /* 0x180fe20000010802 */
[-CC-:B------:R-:W-:Y:S01]  /*a310*/  FFMA.FTZ R145, R159, R10.reuse, -R2.reuse ;  /* 0x0000000a9f917223 */ /* 0x180fe20000010802 */
[-CC-:B------:R-:W-:Y:S01]  /*a320*/  FFMA.FTZ R144, R221, R10.reuse, -R2.reuse ;  /* 0x0000000add907223 */ /* 0x180fe20000010802 */
[-CC-:B------:R-:W-:Y:S01]  /*a330*/  FFMA.FTZ R146, R225, R10.reuse, -R2.reuse ;  /* 0x0000000ae1927223 */ /* 0x180fe20000010802 */
[-C--:B------:R-:W-:Y:S01]  /*a340*/  FFMA.FTZ R215, R235, R10.reuse, -R2 ;  /* 0x0000000aebd77223 */ /* 0x080fe20000010802 */
[----:B------:R-:W-:Y:S01]  /*a350*/  HGMMA.64x128x16.F32.BF16 R24, R140, gdesc[UR4].tnspB, R24, gsb0 ;  /* 0x41e000048c187df0 */ /* 0x000fe20008001818 */
[----:B------:R-:W-:Y:S01]  /*a360*/  UIADD3 UR6, UR4, 0x280, URZ ;  /* 0x0000028004067890 */ /* 0x000fe2000fffe03f */
[----:B------:R-:W0:Y:S01]  /*a370*/  MUFU.EX2 R2, R129 ;  /* 0x0000008100027308 */ /* 0x000e220000000800 */
[----:B------:R-:W-:Y:S01]  /*a380*/  UMOV UR7, 0x40000040 ;  /* 0x4000004000077882 */ /* 0x000fe20000000000 */
[-CC-:B------:R-:W-:Y:S01]  /*a390*/  FFMA.FTZ R159, R91, R10.reuse, -R90.reuse ;  /* 0x0000000a5b9f7223 */ /* 0x180fe2000001085a */
[----:B------:R-:W-:Y:S01]  /*a3a0*/  FFMA.FTZ R91, R113, R10, -R90 ;  /* 0x0000000a715b7223 */ /* 0x000fe2000001085a */
[----:B------:R-:W-:-:S04]  /*a3b0*/  UMOV UR4, UR37 ;  /* 0x0000002500047c82 */ /* 0x000fc80008000000 */
[----:B------:R-:W-:Y:S08]  /*a3c0*/  MUFU.EX2 R159, R159 ;  /* 0x0000009f009f7308 */ /* 0x000ff00000000800 */
[----:B------:R-:W-:Y:S01]  /*a3d0*/  MUFU.EX2 R145, R145 ;  /* 0x0000009100917308 */ /* 0x000fe20000000800 */
[----:B0-----:R-:W-:Y:S01]  /*a3e0*/  FFMA.FTZ R97, R2, R3, R157 ;  /* 0x0000000302617223 */ /* 0x001fe2000001009d */
[----:B------:R-:W-:-:S06]  /*a3f0*/  F2FP.BF16.F32.PACK_AB R157, R92, R157 ;  /* 0x0000009d5c9d723e */ /* 0x000fcc00000010ff */
        /* <DEDUP_REMOVED lines=17> */
[----:B------:R-:W0:Y:S01]  /*a510*/  MUFU.EX2 R211, R211 ;  /* 0x000000d300d37308 */ /* 0x000e220000000800 */
[----:B------:R-:W-:Y:S01]  /*a520*/  HGMMA.64x128x16.F32.BF16 R24, R136, gdesc[UR4].tnspB, R24, gsb0 ;  /* 0x41e0000488187df0 */ /* 0x000fe20008001818 */
[----:B------:R-:W-:-:S06]  /*a530*/  UMOV UR7, UR36 ;  /* 0x0000002400077c82 */ /* 0x000fcc0008000000 */
[----:B------:R-:W1:Y:S08]  /*a540*/  MUFU.EX2 R123, R123 ;  /* 0x0000007b007b7308 */ /* 0x000e700000000800 */
[----:B------:R-:W-:Y:S01]  /*a550*/  MUFU.EX2 R14, R14 ;  /* 0x0000000e000e7308 */ /* 0x000fe20000000800 */
[----:B0-----:R-:W-:-:S07]  /*a560*/  F2FP.BF16.F32.PACK_AB R140, R211, R12 ;  /* 0x0000000cd38c723e */ /* 0x001fce00000010ff */
[----:B------:R-:W-:Y:S01]  /*a570*/  MUFU.EX2 R125, R125 ;  /* 0x0000007d007d7308 */ /* 0x000fe20000000800 */
[----:B-1----:R-:W-:-:S07]  /*a580*/  F2FP.BF16.F32.PACK_AB R141, R123, R121 ;  /* 0x000000797b8d723e */ /* 0x002fce00000010ff */
[----:B------:R-:W0:Y:S08]  /*a590*/  MUFU.EX2 R213, R213 ;  /* 0x000000d500d57308 */ /* 0x000e300000000800 */
[----:B------:R-:W1:Y:S08]  /*a5a0*/  MUFU.EX2 R127, R127 ;  /* 0x0000007f007f7308 */ /* 0x000e700000000800 */
[----:B------:R-:W-:Y:S01]  /*a5b0*/  MUFU.EX2 R20, R20 ;  /* 0x0000001400147308 */ /* 0x000fe20000000800 */
[----:B0-----:R-:W-:-:S07]  /*a5c0*/  F2FP.BF16.F32.PACK_AB R142, R213, R14 ;  /* 0x0000000ed58e723e */ /* 0x001fce00000010ff */
[----:B------:R-:W-:Y:S01]  /*a5d0*/  MUFU.EX2 R133, R133 ;  /* 0x0000008500857308 */ /* 0x000fe20000000800 */
[----:B-1----:R-:W-:-:S07]  /*a5e0*/  F2FP.BF16.F32.PACK_AB R143, R127, R125 ;  /* 0x0000007d7f8f723e */ /* 0x002fce00000010ff */
[----:B------:R-:W-:Y:S08]  /*a5f0*/  MUFU.EX2 R215, R215 ;  /* 0x000000d700d77308 */ /* 0x000ff00000000800 */
[----:B------:R-:W-:Y:S08]  /*a600*/  MUFU.EX2 R131, R131 ;  /* 0x0000008300837308 */ /* 0x000ff00000000800 */
[----:B------:R-:W0:Y:S01]  /*a610*/  MUFU.EX2 R88, R88 ;  /* 0x0000005800587308 */ /* 0x000e220000000800 */
[----:B------:R-:W-:-:S02]  /*a620*/  WARPGROUP.DEPBAR.LE gsb0, 0x0 ;  /* 0x00008000000079c5 */ /* 0x000fc40000010000 */
[----:B------:R1:W-:Y:S01]  /*a630*/  @!P1 SYNCS.ARRIVE.TRANS64.RED.A1T0 RZ, [R95+URZ], RZ ;  /* 0x000000ff5fff99a7 */ /* 0x0003e2000810043f */
[----:B0-----:R-:W-:Y:S02]  /*a640*/  F2FP.BF16.F32.PACK_AB R138, R11, R88 ;  /* 0x000000580b8a723e */ /* 0x001fe400000010ff */
[----:B------:R-:W-:Y:S02]  /*a650*/  F2FP.BF16.F32.PACK_AB R136, R215, R20 ;  /* 0x00000014d788723e */ /* 0x000fe400000010ff */
[----:B------:R-:W-:Y:S01]  /*a660*/  F2FP.BF16.F32.PACK_AB R137, R131, R133 ;  /* 0x000000858389723e */ /* 0x000fe200000010ff */
[----:B-1----:R-:W-:Y:S01]  /*a670*/  FFMA.FTZ R95, R0, R6, R15 ;  /* 0x00000006005f7223 */ /* 0x002fe2000001000f */
[----:B------:R-:W-:Y:S01]  /*a680*/  FADD.FTZ R6, R92, R97 ;  /* 0x000000615c067221 */ /* 0x000fe20000010000 */
[----:B------:R0:W-:Y:S02]  /*a690*/  @!P1 SYNCS.ARRIVE.TRANS64.RED.A1T0 RZ, [R99+URZ], RZ ;  /* 0x000000ff63ff99a7 */ /* 0x0001e4000810043f */
[C---:B------:R-:W-:Y:S01]  /*a6a0*/  FADD.FTZ R95, R156.reuse, R95 ;  /* 0x0000005f9c5f7221 */ /* 0x040fe20000010000 */
[----:B------:R-:W-:-:S03]  /*a6b0*/  F2FP.BF16.F32.PACK_AB R156, R156, R15 ;  /* 0x0000000f9c9c723e */ /* 0x000fc600000010ff */
[----:B------:R-:W-:Y:S01]  /*a6c0*/  FADD.FTZ R106, R158, R95 ;  /* 0x0000005f9e6a7221 */ /* 0x000fe20000010000 */
[----:B------:R-:W-:Y:S01]  /*a6d0*/  FADD.FTZ R95, R159, R6 ;  /* 0x000000069f5f7221 */ /* 0x000fe20000010000 */
[C---:B------:R-:W-:Y:S02]  /*a6e0*/  F2FP.BF16.F32.PACK_AB R158, R21.reuse, R158 ;  /* 0x0000009e159e723e */ /* 0x040fe400000010ff */
[----:B------:R-:W-:Y:S01]  /*a6f0*/  FADD.FTZ R97, R21, R106 ;  /* 0x0000006a15617221 */ /* 0x000fe20000010000 */
[C---:B------:R-:W-:Y:S01]  /*a700*/  FADD.FTZ R6, R94.reuse, R95 ;  /* 0x0000005f5e067221 */ /* 0x040fe20000010000 */
[----:B------:R-:W-:Y:S02]  /*a710*/  F2FP.BF16.F32.PACK_AB R159, R94, R159 ;  /* 0x0000009f5e9f723e */ /* 0x000fe400000010ff */
[----:B------:R-:W-:Y:S01]  /*a720*/  FADD.FTZ R106, R152, R97 ;  /* 0x00000061986a7221 */ /* 0x000fe20000010000 */
[----:B------:R-:W-:Y:S01]  /*a730*/  FADD.FTZ R95, R153, R6 ;  /* 0x00000006995f7221 */ /* 0x000fe20000010000 */
[----:B------:R-:W-:-:S02]  /*a740*/  F2FP.BF16.F32.PACK_AB R152, R93, R152 ;  /* 0x000000985d98723e */ /* 0x000fc400000010ff */
[----:B------:R-:W-:Y:S01]  /*a750*/  FADD.FTZ R97, R93, R106 ;  /* 0x0000006a5d617221 */ /* 0x000fe20000010000 */
[C---:B------:R-:W-:Y:S01]  /*a760*/  FADD.FTZ R6, R96.reuse, R95 ;  /* 0x0000005f60067221 */ /* 0x040fe20000010000 */
[----:B------:R-:W-:Y:S02]  /*a770*/  F2FP.BF16.F32.PACK_AB R153, R96, R153 ;  /* 0x000000996099723e */ /* 0x000fe400000010ff */
[----:B------:R-:W-:Y:S01]  /*a780*/  FADD.FTZ R106, R154, R97 ;  /* 0x000000619a6a7221 */ /* 0x000fe20000010000 */
[----:B------:R-:W-:Y:S01]  /*a790*/  FADD.FTZ R95, R155, R6 ;  /* 0x000000069b5f7221 */ /* 0x000fe20000010000 */
[-C--:B------:R-:W-:Y:S01]  /*a7a0*/  FFMA.FTZ R6, R149, R10.reuse, -R90 ;  /* 0x0000000a95067223 */ /* 0x080fe2000001085a */
[----:B------:R-:W-:Y:S01]  /*a7b0*/  F2FP.BF16.F32.PACK_AB R149, R100, R13 ;  /* 0x0000000d6495723e */ /* 0x000fe200000010ff */
[----:B------:R-:W-:Y:S01]  /*a7c0*/  FADD.FTZ R97, R145, R106 ;  /* 0x0000006a91617221 */ /* 0x000fe20000010000 */
[----:B------:R-:W-:Y:S01]  /*a7d0*/  FADD.FTZ R106, R98, R95 ;  /* 0x0000005f626a7221 */ /* 0x000fe20000010000 */
[----:B------:R-:W-:Y:S01]  /*a7e0*/  FFMA.FTZ R90, R135, R10, -R90 ;  /* 0x0000000a875a7223 */ /* 0x000fe2000001085a */
[----:B------:R1:W2:Y:S01]  /*a7f0*/  MUFU.EX2 R139, R6 ;  /* 0x00000006008b7308 */ /* 0x0002a20000000800 */
[----:B------:R-:W-:Y:S01]  /*a800*/  FADD.FTZ R108, R148, R97 ;  /* 0x00000061946c7221 */ /* 0x000fe20000010000 */
[----:B------:R-:W-:Y:S01]  /*a810*/  FADD.FTZ R15, R13, R106 ;  /* 0x0000006a0d0f7221 */ /* 0x000fe20000010000 */
[----:B------:R-:W-:-:S02]  /*a820*/  F2FP.BF16.F32.PACK_AB R148, R147, R148 ;  /* 0x000000949394723e */ /* 0x000fc400000010ff */
[----:B------:R-:W-:Y:S01]  /*a830*/  FADD.FTZ R21, R147, R108 ;  /* 0x0000006c93157221 */ /* 0x000fe20000010000 */
[----:B------:R-:W-:Y:S01]  /*a840*/  FADD.FTZ R106, R100, R15 ;  /* 0x0000000f646a7221 */ /* 0x000fe20000010000 */
[----:B------:R-:W-:Y:S01]  /*a850*/  F2FP.BF16.F32.PACK_AB R147, R119, R3 ;  /* 0x000000037793723e */ /* 0x000fe200000010ff */
[----:B------:R-:W3:Y:S01]  /*a860*/  MUFU.EX2 R90, R90 ;  /* 0x0000005a005a7308 */ /* 0x000ee20000000800 */
[----:B------:R-:W-:Y:S01]  /*a870*/  FADD.FTZ R108, R150, R21 ;  /* 0x00000015966c7221 */ /* 0x000fe20000010000 */
[----:B------:R-:W-:Y:S01]  /*a880*/  FADD.FTZ R15, R89, R106 ;  /* 0x0000006a590f7221 */ /* 0x000fe20000010000 */
[----:B------:R-:W-:Y:S02]  /*a890*/  F2FP.BF16.F32.PACK_AB R154, R145, R154 ;  /* 0x0000009a919a723e */ /* 0x000fe400000010ff */
[C---:B------:R-:W-:Y:S01]  /*a8a0*/  FADD.FTZ R21, R151.reuse, R108 ;  /* 0x0000006c97157221 */ /* 0x040fe20000010000 */
[----:B------:R-:W-:Y:S01]  /*a8b0*/  FADD.FTZ R92, R102, R15 ;  /* 0x0000000f665c7221 */ /* 0x000fe20000010000 */
        /* <DEDUP_REMOVED lines=12> */
[----:B------:R-:W-:Y:S02]  /*a980*/  F2FP.BF16.F32.PACK_AB R145, R104, R91 ;  /* 0x0000005b6891723e */ /* 0x000fe400000010ff */
[----:B------:R-:W-:Y:S01]  /*a990*/  FADD.FTZ R94, R12, R13 ;  /* 0x0000000d0c5e7221 */ /* 0x000fe20000010000 */
[----:B------:R-:W-:Y:S01]  /*a9a0*/  FADD.FTZ R92, R121, R92 ;  /* 0x0000005c795c7221 */ /* 0x000fe20000010000 */
[----:B------:R-:W-:Y:S01]  /*a9b0*/  F2FP.BF16.F32.PACK_AB R146, R209, R146 ;  /* 0x00000092d192723e */ /* 0x000fe200000010ff */
[----:B------:R-:W-:Y:S02]  /*a9c0*/  IMAD.MOV.U32 R12, RZ, RZ, R7 ;  /* 0x000000ffff0c7224 */ /* 0x000fe400078e0007 */
[----:B------:R-:W-:Y:S01]  /*a9d0*/  FADD.FTZ R13, R211, R94 ;  /* 0x0000005ed30d7221 */ /* 0x000fe20000010000 */
[----:B------:R-:W-:-:S03]  /*a9e0*/  FADD.FTZ R92, R123, R92 ;  /* 0x0000005c7b5c7221 */ /* 0x000fc60000010000 */
[----:B------:R-:W-:Y:S01]  /*a9f0*/  FADD.FTZ R94, R14, R13 ;  /* 0x0000000d0e5e7221 */ /* 0x000fe20000010000 */
[----:B------:R-:W-:-:S03]  /*aa00*/  FADD.FTZ R92, R125, R92 ;  /* 0x0000005c7d5c7221 */ /* 0x000fc60000010000 */
[----:B------:R-:W-:Y:S01]  /*aa10*/  FADD.FTZ R3, R213, R94 ;  /* 0x0000005ed5037221 */ /* 0x000fe20000010000 */
[----:B------:R-:W-:-:S03]  /*aa20*/  FADD.FTZ R92, R127, R92 ;  /* 0x0000005c7f5c7221 */ /* 0x000fc60000010000 */
[----:B-1----:R-:W-:Y:S01]  /*aa30*/  FADD.FTZ R6, R20, R3 ;  /* 0x0000000314067221 */ /* 0x002fe20000010000 */
[----:B------:R-:W-:-:S03]  /*aa40*/  FADD.FTZ R92, R133, R92 ;  /* 0x0000005c855c7221 */ /* 0x000fc60000010000 */
[----:B------:R-:W-:Y:S01]  /*aa50*/  FADD.FTZ R3, R215, R6 ;  /* 0x00000006d7037221 */ /* 0x000fe20000010000 */
[----:B------:R-:W-:-:S03]  /*aa60*/  FADD.FTZ R92, R131, R92 ;  /* 0x0000005c835c7221 */ /* 0x000fc60000010000 */
[----:B------:R-:W-:Y:S01]  /*aa70*/  FADD.FTZ R6, R88, R3 ;  /* 0x0000000358067221 */ /* 0x000fe20000010000 */
[----:B--2---:R-:W-:Y:S01]  /*aa80*/  FADD.FTZ R92, R139, R92 ;  /* 0x0000005c8b5c7221 */ /* 0x004fe20000010000 */
[C---:B---3--:R-:W-:Y:S02]  /*aa90*/  F2FP.BF16.F32.PACK_AB R139, R90.reuse, R139 ;  /* 0x0000008b5a8b723e */ /* 0x048fe400000010ff */
[----:B------:R-:W-:Y:S01]  /*aaa0*/  FADD.FTZ R6, R11, R6 ;  /* 0x000000060b067221 */ /* 0x000fe20000010000 */
[----:B------:R-:W-:Y:S01]  /*aab0*/  FADD.FTZ R3, R90, R92 ;  /* 0x0000005c5a037221 */ /* 0x000fe20000010000 */
[----:B------:R-:W-:Y:S01]  /*aac0*/  IMAD.MOV.U32 R11, RZ, RZ, R8 ;  /* 0x000000ffff0b7224 */ /* 0x000fe200078e0008 */
[----:B0-----:R-:W-:Y:S06]  /*aad0*/  @P2 BRA `(.L_x_1189) ;  /* 0xffffffdc00902947 */ /* 0x001fec000383ffff */
.L_x_1180:
[----:B------:R-:W-:-:S13]  /*aae0*/  R2UR UR4, R23 ;  /* 0x00000000170472ca */ /* 0x000fda00000e0000 */
[----:B------:R-:W-:-:S13]  /*aaf0*/  ISETP.GE.AND P2, PT, R9, UR4, PT ;  /* 0x0000000409007c0c */ /* 0x000fda000bf46270 */
[----:B------:R-:W-:Y:S05]  /*ab00*/  @!P2 BRA `(.L_x_1190) ;  /* 0x0000003000eca947 */ /* 0x000fea0003800000 */
[----:B------:R-:W-:Y:S01]  /*ab10*/  IMAD.MOV.U32 R13, RZ, RZ, R8 ;  /* 0x000000ffff0d7224 */ /* 0x000fe200078e0008 */
[----:B------:R-:W-:Y:S01]  /*ab20*/  UMOV UR7, UR36 ;  /* 0x0000002400077c82 */ /* 0x000fe20008000000 */
[----:B------:R-:W-:Y:S01]  /*ab30*/  IMAD.MOV.U32 R12, RZ, RZ, R7 ;  /* 0x000000ffff0c7224 */ /* 0x000fe200078e0007 */
[----:B------:R-:W-:Y:S01]  /*ab40*/  UMOV UR4, UR37 ;  /* 0x0000002500047c82 */ /* 0x000fe20008000000 */
[----:B------:R-:W-:Y:S01]  /*ab50*/  ULDC UR39, c[0x0][0x9e4] ;  /* 0x0002790000277ab9 */ /* 0x000fe20000000800 */
[----:B------:R-:W-:Y:S01]  /*ab60*/  ULDC UR5, c[0x0][0x9d8] ;  /* 0x0002760000057ab9 */ /* 0x000fe20000000800 */
[----:B------:R-:W-:-:S05]  /*ab70*/  ULDC UR50, c[0x0][0x9e0] ;  /* 0x0002780000327ab9 */ /* 0x000fca0000000800 */
.L_x_1207:
[----:B------:R-:W-:-:S04]  /*ab80*/  UIADD3 UR37, UR4, 0x1, URZ ;  /* 0x0000000104257890 */ /* 0x000fc8000fffe03f */
[----:B------:R-:W-:-:S04]  /*ab90*/  UISETP.NE.AND UP2, UPT, UR37, 0x2, UPT ;  /* 0x000000022500788c */ /* 0x000fc8000bf45270 */
[----:B------:R-:W-:Y:S02]  /*aba0*/  USEL UR36, URZ, 0x1, UP2 ;  /* 0x000000013f247887 */ /* 0x000fe40009000000 */
[----:B------:R-:W-:Y:S02]  /*abb0*/  USEL UR37, UR37, URZ, UP2 ;  /* 0x0000003f25257287 */ /* 0x000fe40009000000 */
[----:B------:R-:W-:Y:S01]  /*abc0*/  ULOP3.LUT UR36, UR7, UR36, URZ, 0x3c, !UPT ;  /* 0x0000002407247292 */ /* 0x000fe2000f8e3c3f */
[----:B------:R-:W-:Y:S11]  /*abd0*/  @!P0 BRA `(.L_x_1191) ;  /* 0x0000000000048947 */ /* 0x000ff60003800000 */
[----:B------:R-:W-:Y:S01]  /*abe0*/  BPT.TRAP 0x1 ;  /* 0x000000040000795c */ /* 0x000fe20000300000 */
.L_x_1191:
[----:B------:R-:W-:Y:S01]  /*abf0*/  ULEA UR6, UR37, UR38, 0x3 ;  /* 0x0000002625067291 */ /* 0x000fe2000f8e183f */
[----:B------:R-:W-:-:S05]  /*ac00*/  IMAD.U32 R7, RZ, RZ, UR36 ;  /* 0x00000024ff077e24 */ /* 0x000fca000f8e00ff */
[----:B------:R-:W-:-:S04]  /*ac10*/  SHF.L.U32 R7, R7, 0x1f, RZ ;  /* 0x0000001f07077819 */ /* 0x000fc800000006ff */
[----:B------:R0:W1:Y:S01]  /*ac20*/  SYNCS.PHASECHK.TRANS64.TRYWAIT P2, [UR6+0x2a830], R7 ;  /* 0x02a83007ff0075a7 */ /* 0x0000620008040146 */
[----:B------:R-:W-:Y:S05]  /*ac30*/  @!P0 BRA `(.L_x_1192) ;  /* 0x0000000000048947 */ /* 0x000fea0003800000 */
[----:B------:R-:W-:Y:S01]  /*ac40*/  BPT.TRAP 0x1 ;  /* 0x000000040000795c */ /* 0x000fe20000300000 */
.L_x_1192:
[----:B-1----:R-:W-:Y:S05]  /*ac50*/  @P2 BRA `(.L_x_1193) ;  /* 0x0000000000082947 */ /* 0x002fea0003800000 */
[----:B------:R-:W1:Y:S02]  /*ac60*/  SYNCS.PHASECHK.TRANS64.TRYWAIT P2, [UR6+0x2a830], R7 ;  /* 0x02a83007ff0075a7 */ /* 0x000e640008040146 */
[----:B-1----:R-:W-:Y:S05]  /*ac70*/  @!P2 BRA `(.L_x_1194) ;  /* 0x000000e80048a947 */ /* 0x002fea0003800000 */
.L_x_1193:
        /* <DEDUP_REMOVED lines=135> */
.L_x_1195:
[----:B------:R-:W-:Y:S01]  /*b4f0*/  ULEA UR10, UR4, UR38, 0x3 ;  /* 0x00000026040a7291 */ /* 0x000fe2000f8e183f */
[----:B------:R-:W-:-:S05]  /*b500*/  IMAD.U32 R0, RZ, RZ, UR7 ;  /* 0x00000007ff007e24 */ /* 0x000fca000f8e00ff */
[----:B------:R-:W-:-:S04]  /*b510*/  SHF.L.U32 R0, R0, 0x1f, RZ ;  /* 0x0000001f00007819 */ /* 0x000fc800000006ff */
[----:B------:R2:W3:Y:S01]  /*b520*/  SYNCS.PHASECHK.TRANS64.TRYWAIT P2, [UR10+0x2a850], R0 ;  /* 0x02a85000ff0075a7 */ /* 0x0004e2000804014a */
[----:B------:R-:W-:Y:S05]  /*b530*/  @!P0 BRA `(.L_x_1196) ;  /* 0x0000000000048947 */ /* 0x000fea0003800000 */
[----:B------:R-:W-:Y:S01]  /*b540*/  BPT.TRAP 0x1 ;  /* 0x000000040000795c */ /* 0x000fe20000300000 */
.L_x_1196:
[----:B---3--:R-:W-:Y:S05]  /*b550*/  @P2 BRA `(.L_x_1197) ;  /* 0x0000000000082947 */ /* 0x008fea0003800000 */
[----:B------:R-:W3:Y:S02]  /*b560*/  SYNCS.PHASECHK.TRANS64.TRYWAIT P2, [UR10+0x2a850], R0 ;  /* 0x02a85000ff0075a7 */ /* 0x000ee4000804014a */
[----:B---3--:R-:W-:Y:S05]  /*b570*/  @!P2 BRA `(.L_x_1198) ;  /* 0x000000e00020a947 */ /* 0x008fea0003800000 */
.L_x_1197:
[----:B------:R-:W-:Y:S01]  /*b580*/  UIADD3 UR6, UR38, 0x400, URZ ;  /* 0x0000040026067890 */ /* 0x000fe2000fffe03f */
[----:B------:R-:W-:Y:S01]  /*b590*/  WARPGROUP.ARRIVE ;  /* 0x00000000000079c5 */ /* 0x000fe20000000000 */
[----:B------:R-:W-:Y:S01]  /*b5a0*/  UMOV UR7, 0x40000040 ;  /* 0x4000004000077882 */ /* 0x000fe20000000000 */
[----:B------:R-:W-:Y:S01]  /*b5b0*/  PLOP3.LUT P2, PT, PT, PT, UP0, 0x80, 0x0 ;  /* 0x000000000000781c */ /* 0x000fe20003f4f008 */
[----:B------:R-:W-:Y:S01]  /*b5c0*/  USHF.R.U32.HI UR6, URZ, 0x4, UR6 ;  /* 0x000000043f067899 */ /* 0x000fe20008011606 */
[----:B------:R-:W-:Y:S01]  /*b5d0*/  PLOP3.LUT P3, PT, PT, PT, UP0, 0x80, 0x0 ;  /* 0x000000000000781c */ /* 0x000fe20003f6f008 */
[----:B------:R-:W-:Y:S02]  /*b5e0*/  IMAD.U32 R11, RZ, RZ, UR37 ;  /* 0x00000025ff0b7e24 */ /* 0x000fe4000f8e00ff */
[----:B------:R-:W-:Y:S01]  /*b5f0*/  FMUL.FTZ R14, R95, UR5 ;  /* 0x000000055f0e7c20 */ /* 0x000fe20008410000 */
[----:B------:R-:W-:Y:S01]  /*b600*/  ULOP3.LUT UR6, UR6, 0x3fff, URZ, 0xc0, !UPT ;  /* 0x00003fff06067892 */ /* 0x000fe2000f8ec03f */
[----:B------:R-:W-:Y:S01]  /*b610*/  FMUL.FTZ R95, R115, UR5 ;  /* 0x00000005735f7c20 */ /* 0x000fe20008410000 */
[----:B0-2---:R-:W-:Y:S01]  /*b620*/  FMUL.FTZ R0, R90, UR5 ;  /* 0x000000055a007c20 */ /* 0x005fe20008410000 */
[----:B------:R-:W-:Y:S01]  /*b630*/  FMUL.FTZ R90, R106, UR5 ;  /* 0x000000056a5a7c20 */ /* 0x000fe20008410000 */
[----:B------:R-:W-:Y:S01]  /*b640*/  ULOP3.LUT UR6, UR6, 0x3000000, URZ, 0xfc, !UPT ;  /* 0x0300000006067892 */ /* 0x000fe2000f8efc3f */
[----:B-1----:R-:W-:Y:S01]  /*b650*/  FMUL.FTZ R7, R88, UR5 ;  /* 0x0000000558077c20 */ /* 0x002fe20008410000 */
        /* <DEDUP_REMOVED lines=25> */
[----:B------:R-:W0:Y:S08]  /*b7f0*/  MUFU.TANH R7, R7 ;  /* 0x0000000700077308 */ /* 0x000e300000002400 */
        /* <DEDUP_REMOVED lines=63> */
[----:B------:R-:W-:Y:S01]  /*bbf0*/  @UP0 ULDC UR4, c[0x0][0x44c] ;  /* 0x0001130000040ab9 */ /* 0x000fe20000000800 */
[----:B------:R-:W-:Y:S01]  /*bc00*/  FMUL.FTZ R109, R113, UR5 ;  /* 0x00000005716d7c20 */ /* 0x000fe20008410000 */
[----:B------:R-:W-:Y:S01]  /*bc10*/  @P2 IMAD.HI.U32 R10, R114, UR4, RZ ;  /* 0x00000004720a2c27 */ /* 0x000fe2000f8e00ff */
[----:B------:R-:W-:-:S03]  /*bc20*/  @UP0 ULDC UR4, c[0x0][0x450] ;  /* 0x0001140000040ab9 */ /* 0x000fc60000000800 */
[----:B------:R-:W-:Y:S01]  /*bc30*/  FMUL.FTZ R145, R92, UR5 ;  /* 0x000000055c917c20 */ /* 0x000fe20008410000 */
[----:B------:R-:W-:Y:S01]  /*bc40*/  FMUL.FTZ R113, R121, UR5 ;  /* 0x0000000579717c20 */ /* 0x000fe20008410000 */
[----:B------:R-:W-:Y:S01]  /*bc50*/  FMUL.FTZ R146, R93, UR5 ;  /* 0x000000055d927c20 */ /* 0x000fe20008410000 */
[----:B------:R-:W-:Y:S01]  /*bc60*/  @P3 SHF.R.U32.HI R114, RZ, UR4, R10 ;  /* 0x00000004ff723c19 */ /* 0x000fe2000801160a */
[----:B------:R-:W-:Y:S01]  /*bc70*/  FMUL.FTZ R92, R110, UR5 ;  /* 0x000000056e5c7c20 */ /* 0x000fe20008410000 */
[----:B------:R-:W-:Y:S01]  /*bc80*/  @!P1 LEA R10, R11, UR38, 0x3 ;  /* 0x000000260b0a9c11 */ /* 0x000fe2000f8e18ff */
[----:B------:R-:W-:Y:S01]  /*bc90*/  FMUL.FTZ R121, R125, UR5 ;  /* 0x000000057d797c20 */ /* 0x000fe20008410000 */
[----:B------:R-:W-:Y:S01]  /*bca0*/  FMUL.FTZ R110, R116, UR5 ;  /* 0x00000005746e7c20 */ /* 0x000fe20008410000 */
[----:B------:R-:W5:Y:S01]  /*bcb0*/  SHFL.IDX PT, R115, R114, RZ, 0x1c1f ;  /* 0x001c1fff72737589 */ /* 0x000f6200000e0000 */
[----:B------:R-:W-:Y:S01]  /*bcc0*/  FMUL.FTZ R125, R129, UR5 ;  /* 0x00000005817d7c20 */ /* 0x000fe20008410000 */
[----:B------:R-:W-:-:S02]  /*bcd0*/  @!P1 VIADD R10, R10, 0x2a840 ;  /* 0x0002a8400a0a9836 */ /* 0x000fc40000000000 */
[----:B------:R-:W-:Y:S01]  /*bce0*/  FMUL.FTZ R93, R130, UR5 ;  /* 0x00000005825d7c20 */ /* 0x000fe20008410000 */
[----:B------:R-:W-:Y:S01]  /*bcf0*/  PLOP3.LUT P2, PT, PT, PT, UP1, 0x40, 0x0 ;  /* 0x000000000000781c */ /* 0x000fe20003f4e818 */
[----:B------:R-:W0:Y:S01]  /*bd00*/  MUFU.TANH R144, R144 ;  /* 0x0000009000907308 */ /* 0x000e220000002400 */
[----:B------:R-:W-:Y:S01]  /*bd10*/  IMAD.IADD R116, R151, 0x1, -R18 ;  /* 0x0000000197747824 */ /* 0x000fe200078e0a12 */
[----:B------:R-:W-:-:S06]  /*bd20*/  @!P1 PRMT R10, RZ, 0x654, R10 ;  /* 0x00000654ff0a9816 */ /* 0x000fcc000000000a */
        /* <DEDUP_REMOVED lines=17> */
[----:B------:R-:W-:-:S03]  /*be40*/  FMUL.FTZ R127, R132, UR5 ;  /* 0x00000005847f7c20 */ /* 0x000fc60008410000 */
[----:B------:R-:W-:Y:S01]  /*be50*/  HGMMA.64x128x16.F32.BF16 R24, R136, gdesc[UR4].tnspB, R24, gsb0 ;  /* 0x41e0000488187df0 */ /* 0x000fe20008001818 */
[----:B------:R-:W0:Y:S08]  /*be60*/  MUFU.TANH R140, R140 ;  /* 0x0000008c008c7308 */ /* 0x000e300000002400 */
[----:B------:R-:W0:Y:S08]  /*be70*/  MUFU.TANH R104, R104 ;  /* 0x0000006800687308 */ /* 0x000e300000002400 */
[----:B------:R-:W0:Y:S01]  /*be80*/  MUFU.TANH R127, R127 ;  /* 0x0000007f007f7308 */ /* 0x000e220000002400 */
[----:B------:R-:W-:-:S02]  /*be90*/  WARPGROUP.DEPBAR.LE gsb0, 0x0 ;  /* 0x00008000000079c5 */ /* 0x000fc40000010000 */
[----:B------:R1:W-:Y:S02]  /*bea0*/  @!P1 SYNCS.ARRIVE.TRANS64.RED.A1T0 RZ, [R10+URZ], RZ ;  /* 0x000000ff0aff99a7 */ /* 0x0003e4000810043f */
[----:B-1----:R-:W-:-:S04]  /*beb0*/  IADD3 R10, -R18, 0x1, R151 ;  /* 0x00000001120a7810 */ /* 0x002fc80007ffe197 */
        /* <DEDUP_REMOVED lines=18> */
.L_x_1201:
[----:B------:R-:W-:-:S05]  /*bfe0*/  IMAD.U32 R117, RZ, RZ, UR39 ;  /* 0x00000027ff757e24 */ /* 0x000fca000f8e00ff */
[----:B------:R-:W-:-:S13]  /*bff0*/  ISETP.NE.AND P2, PT, R117, 0x1, PT ;  /* 0x000000017500780c */ /* 0x000fda0003f45270 */
[----:B------:R-:W0:Y:S02]  /*c000*/  @P2 LDC.64 R10, c[0x0][0x9e8] ;  /* 0x00027a00ff0a2b82 */ /* 0x000e240000000a00 */
[----:B0-----:R-:W-:-:S05]  /*c010*/  @P2 IMAD.HI.U32 R10, R115, R10, RZ ;  /* 0x0000000a730a2227 */ /* 0x001fca00078e00ff */
[----:B------:R-:W-:-:S07]  /*c020*/  @P2 SHF.R.U32.HI R115, RZ, R11, R10 ;  /* 0x0000000bff732219 */ /* 0x000fce000001160a */
.L_x_1202:
[----:B------:R-:W-:Y:S05]  /*c030*/  BSYNC B0 ;  /* 0x0000000000007941 */ /* 0x000fea0003800000 */
.L_x_1200:
[----:B------:R-:W-:-:S05]  /*c040*/  IMAD R115, R115, R117, R116 ;  /* 0x0000007573737224 */ /* 0x000fca00078e0274 */
[----:B------:R-:W-:Y:S02]  /*c050*/  VIADDMNMX R118, R115, R117, R118, PT ;  /* 0x0000007573767246 */ /* 0x000fe40003800176 */
[----:B------:R-:W-:-:S07]  /*c060*/  VIMNMX R120, R120, R115, !PT ;  /* 0x0000007378787248 */ /* 0x000fce0007fe0100 */
.L_x_1199:
        /* <DEDUP_REMOVED lines=133> */
.L_x_1205:
[----:B------:R-:W-:-:S05]  /*c8c0*/  IMAD.U32 R114, RZ, RZ, UR39 ;  /* 0x00000027ff727e24 */ /* 0x000fca000f8e00ff */
[----:B------:R-:W-:-:S13]  /*c8d0*/  ISETP.NE.AND P6, PT, R114, 0x1, PT ;  /* 0x000000017200780c */ /* 0x000fda0003fc5270 */
[----:B------:R-:W0:Y:S02]  /*c8e0*/  @P6 LDC.64 R10, c[0x0][0x9e8] ;  /* 0x00027a00ff0a6b82 */ /* 0x000e240000000a00 */
[----:B0-----:R-:W-:-:S05]  /*c8f0*/  @P6 IMAD.HI.U32 R10, R7, R10, RZ ;  /* 0x0000000a070a6227 */ /* 0x001fca00078e00ff */
[----:B------:R-:W-:-:S07]  /*c900*/  @P6 SHF.R.U32.HI R7, RZ, R11, R10 ;  /* 0x0000000bff076219 */ /* 0x000fce000001160a */
.L_x_1206:
[----:B------:R-:W-:Y:S05]  /*c910*/  BSYNC B0 ;  /* 0x0000000000007941 */ /* 0x000fea0003800000 */
.L_x_1204:
[----:B------:R-:W-:-:S05]  /*c920*/  IMAD R7, R7, R114, R116 ;  /* 0x0000007207077224 */ /* 0x000fca00078e0274 */
[----:B------:R-:W-:Y:S02]  /*c930*/  VIADDMNMX R106, R7, R114, R106, PT ;  /* 0x00000072076a7246 */ /* 0x000fe4000380016a */
[----:B------:R-:W-:-:S07]  /*c940*/  VIMNMX R108, R108, R7, !PT ;  /* 0x000000076c6c7248 */ /* 0x000fce0007fe0100 */
.L_x_1203:
[C---:B------:R-:W-:Y:S01]  /*c950*/  ISETP.GT.AND P2, PT, R108.reuse, 0x1, !P2 ;  /* 0x000000016c00780c */ /* 0x040fe20005744270 */
[----:B------:R-:W0:Y:S01]  /*c960*/  LDC R10, c[0x0][0x988] ;  /* 0x00026200ff0a7b82 */ /* 0x000e220000000800 */
[----:B------:R-:W-:Y:S01]  /*c970*/  ISETP.GT.AND P3, PT, R108, 0x8, !P3 ;  /* 0x000000086c00780c */ /* 0x000fe20005f64270 */
[----:B------:R-:W-:Y:S01]  /*c980*/  UMOV UR7, UR36 ;  /* 0x0000002400077c82 */ /* 0x000fe20008000000 */
        /* <DEDUP_REMOVED lines=86> */
[----:B------:R-:W-:Y:S02]  /*cef0*/  ISETP.GT.AND P2, PT, R108, 0x39, !P2 ;  /* 0x000000396c00780c */ /* 0x000fe40005744270 */
[----:B------:R-:W-:Y:S01]  /*cf00*/  R2UR UR4, R23 ;  /* 0x00000000170472ca */ /* 0x000fe200000e0000 */
        /* <DEDUP_REMOVED lines=52> */
[----:B------:R-:W-:Y:S01]  /*d250*/  FFMA.FTZ R111, R113, R10, -R0 ;  /* 0x0000000a716f7223 */ /* 0x000fe20000010800 */
        /* <DEDUP_REMOVED lines=30> */
[----:B------:R-:W-:-:S04]  /*d440*/  FMNMX.FTZ R8, R103, R8, !PT ;  /* 0x0000000867087209 */ /* 0x000fc80007810000 */
[----:B------:R-:W-:-:S03]  /*d450*/  FMNMX.FTZ R8, R215, R8, !PT ;  /* 0x00000008d7087209 */ /* 0x000fc60007810000 */
[----:B------:R-:W3:Y:S01]  /*d460*/  MUFU.EX2 R135, R135 ;  /* 0x0000008700877308 */ /* 0x000ee20000000800 */
[----:B------:R-:W-:-:S04]  /*d470*/  FMNMX.FTZ R8, R139, R8, !PT ;  /* 0x000000088b087209 */ /* 0x000fc80007810000 */
[----:B------:R-:W-:-:S03]  /*d480*/  FMNMX.FTZ R8, R131, R8, !PT ;  /* 0x0000000883087209 */ /* 0x000fc60007810000 */
[----:B------:R-:W4:Y:S01]  /*d490*/  MUFU.EX2 R152, R152 ;  /* 0x0000009800987308 */ /* 0x000f220000000800 */
[----:B------:R-:W-:-:S04]  /*d4a0*/  FMNMX.FTZ R8, R97, R8, !PT ;  /* 0x0000000861087209 */ /* 0x000fc80007810000 */
[----:B------:R-:W-:-:S03]  /*d4b0*/  FMNMX.FTZ R8, R129, R8, !PT ;  /* 0x0000000881087209 */ /* 0x000fc60007810000 */
[----:B------:R-:W5:Y:S02]  /*d4c0*/  MUFU.EX2 R137, R137 ;  /* 0x0000008900897308 */ /* 0x000f640000000800 */
[----:B------:R-:W0:Y:S06]  /*d4d0*/  SHFL.BFLY PT, R143, R8, 0x2, 0x1f ;  /* 0x0c401f00088f7f89 */ /* 0x000e2c00000e0000 */
[----:B------:R-:W5:Y:S08]  /*d4e0*/  MUFU.EX2 R154, R154 ;  /* 0x0000009a009a7308 */ /* 0x000f700000000800 */
        /* <DEDUP_REMOVED lines=14> */
[----:B------:R-:W-:Y:S01]  /*d5d0*/  FSEL R2, R8, RZ, P2 ;  /* 0x000000ff08027208 */ /* 0x000fe20001000000 */
[-CC-:B------:R-:W-:Y:S01]  /*d5e0*/  FFMA.FTZ R12, R213, R10.reuse, -R90.reuse ;  /* 0x0000000ad50c7223 */ /* 0x180fe2000001085a */
[-CC-:B------:R-:W-:Y:S01]  /*d5f0*/  FFMA.FTZ R14, R151, R10.reuse, -R90.reuse ;  /* 0x0000000a970e7223 */ /* 0x180fe2000001085a */
[--C-:B------:R-:W-:Y:S01]  /*d600*/  FFMA.FTZ R151, R89, R10, -R90.reuse ;  /* 0x0000000a59977223 */ /* 0x100fe2000001085a */
[----:B------:R-:W-:Y:S01]  /*d610*/  FFMA.FTZ R89, R0, R6, R217 ;  /* 0x0000000600597223 */ /* 0x000fe200000100d9 */
[----:B------:R-:W-:Y:S01]  /*d620*/  FADD.FTZ R13, -R2, R13 ;  /* 0x0000000d020d7221 */ /* 0x000fe20000010100 */
[----:B------:R-:W-:Y:S01]  /*d630*/  MUFU.EX2 R119, R119 ;  /* 0x0000007700777308 */ /* 0x000fe20000000800 */
[-CC-:B------:R-:W-:Y:S01]  /*d640*/  FFMA.FTZ R121, R211, R10.reuse, -R90.reuse ;  /* 0x0000000ad3797223 */ /* 0x180fe2000001085a */
[----:B-1----:R-:W-:Y:S01]  /*d650*/  FADD.FTZ R89, R156, R89 ;  /* 0x000000599c597221 */ /* 0x002fe20000010000 */
[-C--:B------:R-:W-:Y:S01]  /*d660*/  FMUL.FTZ R13, R13, R10.reuse ;  /* 0x0000000a0d0d7220 */ /* 0x080fe20000410000 */
[-CC-:B------:R-:W-:Y:S01]  /*d670*/  FFMA.FTZ R20, R157, R10.reuse, -R90.reuse ;  /* 0x0000000a9d147223 */ /* 0x180fe2000001085a */
[-CC-:B------:R-:W-:Y:S01]  /*d680*/  FFMA.FTZ R145, R21, R10.reuse, -R90.reuse ;  /* 0x0000000a15917223 */ /* 0x180fe2000001085a */
[----:B--2---:R-:W-:Y:S01]  /*d690*/  FADD.FTZ R6, R158, R89 ;  /* 0x000000599e067221 */ /* 0x004fe20000010000 */
[-CC-:B------:R-:W-:Y:S01]  /*d6a0*/  FFMA.FTZ R123, R209, R10.reuse, -R90.reuse ;  /* 0x0000000ad17b7223 */ /* 0x180fe2000001085a */
[----:B------:R5:W0:Y:S01]  /*d6b0*/  MUFU.EX2 R2, R13 ;  /* 0x0000000d00027308 */ /* 0x000a220000000800 */
[-C--:B------:R-:W-:Y:S01]  /*d6c0*/  FFMA.FTZ R88, R153, R10.reuse, -R90 ;  /* 0x0000000a99587223 */ /* 0x080fe2000001085a */
[----:B---3--:R-:W-:Y:S01]  /*d6d0*/  FADD.FTZ R21, R135, R6 ;  /* 0x0000000687157221 */ /* 0x008fe20000010000 */
[-CC-:B------:R-:W-:Y:S01]  /*d6e0*/  FFMA.FTZ R125, R207, R10.reuse, -R90.reuse ;  /* 0x0000000acf7d7223 */ /* 0x180fe2000001085a */
[-CC-:B------:R-:W-:Y:S01]  /*d6f0*/  FFMA.FTZ R149, R155, R10.reuse, -R90.reuse ;  /* 0x0000000a9b957223 */ /* 0x180fe2000001085a */
[-CC-:B------:R-:W-:Y:S01]  /*d700*/  FFMA.FTZ R92, R159, R10.reuse, -R90.reuse ;  /* 0x0000000a9f5c7223 */ /* 0x180fe2000001085a */
[----:B----4-:R-:W-:Y:S01]  /*d710*/  FADD.FTZ R6, R152, R21 ;  /* 0x0000001598067221 */ /* 0x010fe20000010000 */
[-CC-:B------:R-:W-:Y:S01]  /*d720*/  FFMA.FTZ R147, R15, R10.reuse, -R90.reuse ;  /* 0x0000000a0f937223 */ /* 0x180fe2000001085a */
[----:B------:R-:W1:Y:S01]  /*d730*/  MUFU.EX2 R12, R12 ;  /* 0x0000000c000c7308 */ /* 0x000e620000000800 */
[----:B------:R-:W-:Y:S01]  /*d740*/  FFMA.FTZ R94, R91, R10, -R90 ;  /* 0x0000000a5b5e7223 */ /* 0x000fe2000001085a */
[----:B-----5:R-:W-:Y:S01]  /*d750*/  FADD.FTZ R13, R137, R6 ;  /* 0x00000006890d7221 */ /* 0x020fe20000010000 */
[----:B------:R-:W-:-:S02]  /*d760*/  IMAD.U32 R21, RZ, RZ, UR10 ;  /* 0x0000000aff157e24 */ /* 0x000fc4000f8e00ff */
[-CC-:B------:R-:W-:Y:S01]  /*d770*/  FFMA.FTZ R96, R95, R10.reuse, -R90.reuse ;  /* 0x0000000a5f607223 */ /* 0x180fe2000001085a */
[-CC-:B------:R-:W-:Y:S01]  /*d780*/  FFMA.FTZ R11, R11, R10.reuse, -R90.reuse ;  /* 0x0000000a0b0b7223 */ /* 0x180fe2000001085a */
[----:B------:R-:W-:Y:S01]  /*d790*/  FADD.FTZ R100, R154, R13 ;  /* 0x0000000d9a647221 */ /* 0x000fe20000010000 */
[----:B------:R-:W-:Y:S01]  /*d7a0*/  @!P1 VIADD R21, R21, 0x2a860 ;  /* 0x0002a86015159836 */ /* 0x000fe20000000000 */
[----:B------:R-:W2:Y:S01]  /*d7b0*/  MUFU.EX2 R14, R14 ;  /* 0x0000000e000e7308 */ /* 0x000ea20000000800 */
[----:B0-----:R-:W-:Y:S01]  /*d7c0*/  FFMA.FTZ R3, R2, R3, R119 ;  /* 0x0000000302037223 */ /* 0x001fe20000010077 */
[-CC-:B------:R-:W-:Y:S01]  /*d7d0*/  FFMA.FTZ R98, R99, R10.reuse, -R90.reuse ;  /* 0x0000000a63627223 */ /* 0x180fe2000001085a */
[-CC-:B------:R-:W-:Y:S01]  /*d7e0*/  FFMA.FTZ R103, R103, R10.reuse, -R90.reuse ;  /* 0x0000000a67677223 */ /* 0x180fe2000001085a */
[----:B------:R-:W-:Y:S01]  /*d7f0*/  @!P1 PRMT R21, RZ, 0x654, R21 ;  /* 0x00000654ff159816 */ /* 0x000fe20000000015 */
[-CC-:B------:R-:W-:Y:S01]  /*d800*/  FFMA.FTZ R215, R215, R10.reuse, -R90.reuse ;  /* 0x0000000ad7d77223 */ /* 0x180fe2000001085a */
[-CC-:B------:R-:W-:Y:S01]  /*d810*/  FFMA.FTZ R139, R139, R10.reuse, -R90.reuse ;  /* 0x0000000a8b8b7223 */ /* 0x180fe2000001085a */
[-CC-:B------:R-:W-:Y:S01]  /*d820*/  FFMA.FTZ R131, R131, R10.reuse, -R90.reuse ;  /* 0x0000000a83837223 */ /* 0x180fe2000001085a */
[----:B------:R-:W0:Y:S01]  /*d830*/  MUFU.EX2 R121, R121 ;  /* 0x0000007900797308 */ /* 0x000e220000000800 */
[----:B-1----:R-:W-:Y:S01]  /*d840*/  FADD.FTZ R3, R12, R3 ;  /* 0x000000030c037221 */ /* 0x002fe20000010000 */
[----:B------:R1:W-:Y:S01]  /*d850*/  @!P1 SYNCS.ARRIVE.TRANS64.RED.A1T0 RZ, [R21+URZ], RZ ;  /* 0x000000ff15ff99a7 */ /* 0x0003e2000810043f */
[----:B------:R-:W-:Y:S01]  /*d860*/  FFMA.FTZ R97, R97, R10, -R90 ;  /* 0x0000000a61617223 */ /* 0x000fe2000001085a */
[----:B------:R-:W-:Y:S01]  /*d870*/  ISETP.GT.AND P2, PT, R9, UR4, PT ;  /* 0x0000000409007c0c */ /* 0x000fe2000bf44270 */
[----:B------:R-:W-:Y:S01]  /*d880*/  UMOV UR4, UR37 ;  /* 0x0000002500047c82 */ /* 0x000fe20008000000 */
[----:B------:R-:W-:Y:S01]  /*d890*/  F2FP.BF16.F32.PACK_AB R154, R141, R154 ;  /* 0x0000009a8d9a723e */ /* 0x000fe200000010ff */
[----:B------:R-:W-:Y:S01]  /*d8a0*/  VIADD R9, R9, 0xffffffff ;  /* 0xffffffff09097836 */ /* 0x000fe20000000000 */
[----:B------:R-:W3:Y:S01]  /*d8b0*/  MUFU.EX2 R20, R20 ;  /* 0x0000001400147308 */ /* 0x000ee20000000800 */
[----:B--2---:R-:W-:Y:S01]  /*d8c0*/  FADD.FTZ R6, R14, R3 ;  /* 0x000000030e067221 */ /* 0x004fe20000010000 */
[----:B------:R-:W-:Y:S01]  /*d8d0*/  FADD.FTZ R3, R141, R100 ;  /* 0x000000648d037221 */ /* 0x000fe20000010000 */
[----:B------:R-:W-:-:S02]  /*d8e0*/  F2FP.BF16.F32.PACK_AB R152, R137, R152 ;  /* 0x000000988998723e */ /* 0x000fc400000010ff */
[----:B------:R-:W-:Y:S01]  /*d8f0*/  F2FP.BF16.F32.PACK_AB R157, R12, R119 ;  /* 0x000000770c9d723e */ /* 0x000fe200000010ff */
[----:B------:R-:W-:Y:S01]  /*d900*/  FADD.FTZ R100, R148, R3 ;  /* 0x0000000394647221 */ /* 0x000fe20000010000 */
[-C--:B------:R-:W-:Y:S01]  /*d910*/  FFMA.FTZ R3, R101, R10.reuse, -R90 ;  /* 0x0000000a65037223 */ /* 0x080fe2000001085a */
[----:B------:R-:W2:Y:S01]  /*d920*/  MUFU.EX2 R123, R123 ;  /* 0x0000007b007b7308 */ /* 0x000ea20000000800 */
[----:B0-----:R-:W-:Y:S01]  /*d930*/  FADD.FTZ R13, R121, R6 ;  /* 0x00000006790d7221 */ /* 0x001fe20000010000 */
[----:B------:R-:W-:Y:S01]  /*d940*/  FADD.FTZ R15, R93, R100 ;  /* 0x000000645d0f7221 */ /* 0x000fe20000010000 */
[----:B------:R-:W-:Y:S01]  /*d950*/  FFMA.FTZ R90, R129, R10, -R90 ;  /* 0x0000000a815a7223 */ /* 0x000fe2000001085a */
[----:B------:R-:W-:Y:S01]  /*d960*/  F2FP.BF16.F32.PACK_AB R156, R156, R217 ;  /* 0x000000d99c9c723e */ /* 0x000fe200000010ff */
[----:B------:R-:W-:Y:S02]  /*d970*/  IMAD.MOV.U32 R12, RZ, RZ, R7 ;  /* 0x000000ffff0c7224 */ /* 0x000fe400078e0007 */
[----:B------:R-:W-:Y:S01]  /*d980*/  FADD.FTZ R100, R150, R15 ;  /* 0x0000000f96647221 */ /* 0x000fe20000010000 */
[----:B------:R-:W-:Y:S01]  /*d990*/  F2FP.BF16.F32.PACK_AB R158, R135, R158 ;  /* 0x0000009e879e723e */ /* 0x000fe200000010ff */
[----:B------:R-:W0:Y:S01]  /*d9a0*/  MUFU.EX2 R88, R88 ;  /* 0x0000005800587308 */ /* 0x000e220000000800 */
[----:B---3--:R-:W-:Y:S01]  /*d9b0*/  FADD.FTZ R6, R20, R13 ;  /* 0x0000000d14067221 */ /* 0x008fe20000010000 */
[----:B------:R-:W-:-:S02]  /*d9c0*/  F2FP.BF16.F32.PACK_AB R148, R93, R148 ;  /* 0x000000945d94723e */ /* 0x000fc400000010ff */
[----:B------:R-:W-:Y:S02]  /*d9d0*/  F2FP.BF16.F32.PACK_AB R150, R107, R150 ;  /* 0x000000966b96723e */ /* 0x000fe400000010ff */
[----:B------:R-:W-:Y:S02]  /*d9e0*/  F2FP.BF16.F32.PACK_AB R159, R121, R14 ;  /* 0x0000000e799f723e */ /* 0x000fe400000010ff */
        /* <DEDUP_REMOVED lines=36> */
[----:B------:R-:W-:-:S03]  /*dc30*/  FADD.FTZ R6, R94, R11 ;  /* 0x0000000b5e067221 */ /* 0x000fc60000010000 */
        /* <DEDUP_REMOVED lines=12> */
[----:B---3--:R-:W-:Y:S01]  /*dd00*/  FADD.FTZ R100, R136, R13 ;  /* 0x0000000d88647221 */ /* 0x008fe20000010000 */
[----:B------:R-:W-:-:S06]  /*dd10*/  IMAD.MOV.U32 R13, RZ, RZ, R8 ;  /* 0x000000ffff0d7224 */ /* 0x000fcc00078e0008 */
[----:B------:R-:W2:Y:S01]  /*dd20*/  MUFU.EX2 R138, R138 ;  /* 0x0000008a008a7308 */ /* 0x000ea20000000800 */
[----:B0-----:R-:W-:Y:S01]  /*dd30*/  FADD.FTZ R6, R3, R6 ;  /* 0x0000000603067221 */ /* 0x001fe20000010000 */
[----:B------:R-:W-:-:S03]  /*dd40*/  F2FP.BF16.F32.PACK_AB R141, R21, R3 ;  /* 0x00000003158d723e */ /* 0x000fc600000010ff */
[----:B------:R-:W-:-:S03]  /*dd50*/  FADD.FTZ R6, R21, R6 ;  /* 0x0000000615067221 */ /* 0x000fc60000010000 */
        /* <DEDUP_REMOVED lines=22> */
.L_x_1190:
        /* <DEDUP_REMOVED lines=67> */
.L_x_1208:
[----:B------:R-:W-:Y:S01]  /*e2f0*/  ULEA UR5, UR37, UR38, 0x3 ;  /* 0x0000002625057291 */ /* 0x000fe2000f8e183f */
[----:B------:R-:W-:-:S05]  /*e300*/  IMAD.U32 R0, RZ, RZ, UR36 ;  /* 0x00000024ff007e24 */ /* 0x000fca000f8e00ff */
[----:B------:R-:W-:-:S04]  /*e310*/  SHF.L.U32 R0, R0, 0x1f, RZ ;  /* 0x0000001f00007819 */ /* 0x000fc800000006ff */
[----:B------:R0:W1:Y:S01]  /*e320*/  SYNCS.PHASECHK.TRANS64.TRYWAIT P2, [UR5+0x2a850], R0 ;  /* 0x02a85000ff0075a7 */ /* 0x0000620008040145 */
[----:B------:R-:W-:Y:S05]  /*e330*/  @!P0 BRA `(.L_x_1209) ;  /* 0x0000000000048947 */ /* 0x000fea0003800000 */
[----:B------:R-:W-:Y:S01]  /*e340*/  BPT.TRAP 0x1 ;  /* 0x000000040000795c */ /* 0x000fe20000300000 */
.L_x_1209:
[----:B-1----:R-:W-:Y:S05]  /*e350*/  @P2 BRA `(.L_x_1210) ;  /* 0x0000000000082947 */ /* 0x002fea0003800000 */
[----:B------:R-:W1:Y:S02]  /*e360*/  SYNCS.PHASECHK.TRANS64.TRYWAIT P0, [UR5+0x2a850], R0 ;  /* 0x02a85000ff0075a7 */ /* 0x000e640008000145 */
[----:B-1----:R-:W-:Y:S05]  /*e370*/  @!P0 BRA `(.L_x_1211) ;  /* 0x000000b000b88947 */ /* 0x002fea0003800000 */
.L_x_1210:
[----:B------:R-:W-:Y:S01]  /*e380*/  UIADD3 UR38, UR38, 0x400, URZ ;  /* 0x0000040026267890 */ /* 0x000fe2000fffe03f */
[----:B------:R-:W-:Y:S01]  /*e390*/  WARPGROUP.ARRIVE ;  /* 0x00000000000079c5 */ /* 0x000fe20000000000 */
[----:B------:R-:W-:Y:S01]  /*e3a0*/  UMOV UR7, 0x40000040 ;  /* 0x4000004000077882 */ /* 0x000fe20000000000 */
[----:B-1----:R-:W1:Y:S01]  /*e3b0*/  SHFL.BFLY PT, R5, R6, 0x2, 0x1f ;  /* 0x0c401f0006057f89 */ /* 0x002e6200000e0000 */
[----:B------:R-:W-:Y:S01]  /*e3c0*/  USHF.R.U32.HI UR38, URZ, 0x4, UR38 ;  /* 0x000000043f267899 */ /* 0x000fe20008011626 */
[----:B------:R-:W-:Y:S01]  /*e3d0*/  IMAD.MOV.U32 R4, RZ, RZ, RZ ;  /* 0x000000ffff047224 */ /* 0x000fe200078e00ff */
[----:B------:R-:W-:Y:S01]  /*e3e0*/  R2UR UR8, R182 ;  /* 0x00000000b60872ca */ /* 0x000fe200000e0000 */
[----:B0-----:R-:W0:Y:S01]  /*e3f0*/  SHFL.BFLY PT, R0, R3, 0x2, 0x1f ;  /* 0x0c401f0003007f89 */ /* 0x001e2200000e0000 */
[----:B------:R-:W-:Y:S01]  /*e400*/  ULOP3.LUT UR38, UR38, 0x3fff, URZ, 0xc0, !UPT ;  /* 0x00003fff26267892 */ /* 0x000fe2000f8ec03f */
[----:B------:R-:W-:-:S03]  /*e410*/  IMAD.MOV.U32 R92, RZ, RZ, -0x800000 ;  /* 0xff800000ff5c7424 */ /* 0x000fc600078e00ff */
[----:B------:R-:W-:-:S04]  /*e420*/  ULOP3.LUT UR4, UR38, 0x3000000, URZ, 0xfc, !UPT ;  /* 0x0300000026047892 */ /* 0x000fc8000f8efc3f */
[----:B------:R-:W-:Y:S02]  /*e430*/  UIMAD UR4, UR37, 0x600, UR4 ;  /* 0x00000600250478a4 */ /* 0x000fe4000f8e0204 */
[----:B------:R-:W-:Y:S02]  /*e440*/  UIADD3 UR37, UR37, 0x1, URZ ;  /* 0x0000000125257890 */ /* 0x000fe4000fffe03f */
[----:B------:R-:W-:Y:S02]  /*e450*/  UIADD3 UR8, UR8, 0x1, URZ ;  /* 0x0000000108087890 */ /* 0x000fe4000fffe03f */
[----:B------:R-:W-:Y:S01]  /*e460*/  UISETP.NE.AND UP0, UPT, UR37, 0x2, UPT ;  /* 0x000000022500788c */ /* 0x000fe2000bf05270 */
[----:B------:R-:W-:Y:S02]  /*e470*/  UMOV UR6, UR4 ;  /* 0x0000000400067c82 */ /* 0x000fe40008000000 */
[----:B------:R-:W-:Y:S01]  /*e480*/  HGMMA.64x128x16.F32.BF16 R24, R156, gdesc[UR4].tnspB, R24, gsb0 ;  /* 0x41e000049c187df0 */ /* 0x000fe20008001818 */
[----:B------:R-:W-:Y:S01]  /*e490*/  UIADD3 UR6, UR4, 0x80, URZ ;  /* 0x0000008004067890 */ /* 0x000fe2000fffe03f */
[----:B-1----:R-:W-:Y:S01]  /*e4a0*/  FADD.FTZ R5, R5, R6 ;  /* 0x0000000605057221 */ /* 0x002fe20000010000 */
[----:B------:R-:W-:Y:S01]  /*e4b0*/  UMOV UR7, 0x40000040 ;  /* 0x4000004000077882 */ /* 0x000fe20000000000 */
[----:B------:R-:W-:-:S02]  /*e4c0*/  IMAD.U32 R182, RZ, RZ, UR8 ;  /* 0x00000008ffb67e24 */ /* 0x000fc4000f8e00ff */
[----:B0-----:R-:W-:Y:S01]  /*e4d0*/  FADD.FTZ R2, R0, R3 ;  /* 0x0000000300027221 */ /* 0x001fe20000010000 */
[----:B------:R-:W-:Y:S01]  /*e4e0*/  USEL UR37, UR37, URZ, UP0 ;  /* 0x0000003f25257287 */ /* 0x000fe20008000000 */
[----:B------:R-:W0:Y:S04]  /*e4f0*/  SHFL.BFLY PT, R0, R5, 0x1, 0x1f ;  /* 0x0c201f0005007f89 */ /* 0x000e2800000e0000 */
[----:B------:R-:W1:Y:S01]  /*e500*/  SHFL.BFLY PT, R9, R2, 0x1, 0x1f ;  /* 0x0c201f0002097f89 */ /* 0x000e6200000e0000 */
[----:B0-----:R-:W-:Y:S01]  /*e510*/  FADD.FTZ R12, R5, R0 ;  /* 0x00000000050c7221 */ /* 0x001fe20000010000 */
[----:B------:R-:W-:Y:S02]  /*e520*/  IMAD.U32 R5, RZ, RZ, UR5 ;  /* 0x00000005ff057e24 */ /* 0x000fe4000f8e00ff */
[----:B------:R-:W-:-:S02]  /*e530*/  IMAD.MOV.U32 R0, RZ, RZ, -0x800000 ;  /* 0xff800000ff007424 */ /* 0x000fc400078e00ff */
[----:B-1----:R-:W-:Y:S01]  /*e540*/  FADD.FTZ R13, R2, R9 ;  /* 0x00000009020d7221 */ /* 0x002fe20000010000 */
[----:B------:R-:W-:Y:S01]  /*e550*/  FSETP.NE.FTZ.AND P0, PT, R12, RZ, PT ;  /* 0x000000ff0c00720b */ /* 0x000fe20003f15000 */
[----:B------:R-:W-:Y:S02]  /*e560*/  @!P1 VIADD R5, R5, 0x2a860 ;  /* 0x0002a86005059836 */ /* 0x000fe40000000000 */
[----:B------:R-:W-:Y:S01]  /*e570*/  IMAD.MOV.U32 R9, RZ, RZ, RZ ;  /* 0x000000ffff097224 */ /* 0x000fe200078e00ff */
        /* <DEDUP_REMOVED lines=34> */
[----:B------:R-:W-:-:S04]  /*e7a0*/  USEL UR4, URZ, 0x1, UP0 ;  /* 0x000000013f047887 */ /* 0x000fc80008000000 */
[----:B------:R-:W-:Y:S01]  /*e7b0*/  ULOP3.LUT UR36, UR36, UR4, URZ, 0x3c, !UPT ;  /* 0x0000000424247292 */ /* 0x000fe2000f8e3c3f */
        /* <DEDUP_REMOVED lines=69> */
.L_x_1141:
[----:B------:R-:W0:Y:S01]  /*ec10*/  S2R R5, SR_CgaCtaId ;  /* 0x0000000000057919 */ /* 0x000e220000008800 */
[----:B------:R-:W-:Y:S01]  /*ec20*/  MOV R16, 0x400 ;  /* 0x0000040000107802 */ /* 0x000fe20000000f00 */
[----:B------:R-:W-:Y:S01]  /*ec30*/  BSSY B0, `(.L_x_1212) ;  /* 0x0000312000007945 */ /* 0x000fe20003800000 */
[----:B------:R-:W-:Y:S02]  /*ec40*/  BAR.SYNC.DEFER_BLOCKING 0x5, 0x180 ;  /* 0x0146000000007b1d */ /* 0x000fe40000010000 */
[----:B0-----:R-:W-:-:S05]  /*ec50*/  LEA R16, R5, R16, 0x18 ;  /* 0x0000001005107211 */ /* 0x001fca00078ec0ff */
[----:B------:R-:W0:Y:S02]  /*ec60*/  LDS.128 R4, [R16+0x2a8d0] ;  /* 0x02a8d00010047984 */ /* 0x000e240000000c00 */
[----:B0-----:R-:W-:Y:S02]  /*ec70*/  R2UR UR5, R5 ;  /* 0x00000000050572ca */ /* 0x001fe400000e0000 */
[----:B------:R-:W-:Y:S02]  /*ec80*/  R2UR UR6, R6 ;  /* 0x00000000060672ca */ /* 0x000fe400000e0000 */
[----:B------:R-:W-:Y:S01]  /*ec90*/  R2UR UR7, R7 ;  /* 0x00000000070772ca */ /* 0x000fe200000e0000 */
[----:B------:R-:W-:Y:S06]  /*eca0*/  BAR.ARV 0x4, 0x180 ;  /* 0x0106000000007b1d */ /* 0x000fec0000002000 */
[----:B------:R-:W-:Y:S08]  /*ecb0*/  @P0 BRA `(.L_x_1213) ;  /* 0x0000002000ac0947 */ /* 0x000ff00003800000 */
[----:B------:R-:W0:Y:S01]  /*ecc0*/  S2R R5, SR_SWINHI ;  /* 0x0000000000057919 */ /* 0x000e220000002f00 */
[----:B------:R-:W-:Y:S01]  /*ecd0*/  R2UR UR12, R181 ;  /* 0x00000000b50c72ca */ /* 0x000fe200000e0000 */
[----:B------:R-:W-:Y:S01]  /*ece0*/  ULDC.64 UR10, c[0x0][0xc00] ;  /* 0x00030000000a7ab9 */ /* 0x000fe20000000a00 */
[----:B------:R-:W-:Y:S01]  /*ecf0*/  ULDC.64 UR8, c[0x0][0xc00] ;  /* 0x0003000000087ab9 */ /* 0x000fe20000000a00 */
[----:B------:R-:W-:Y:S01]  /*ed00*/  ULDC.64 UR16, c[0x0][0x208] ;  /* 0x0000820000107ab9 */ /* 0x000fe20000000a00 */
[----:B------:R-:W-:Y:S02]  /*ed10*/  R2UR UR14, R162 ;  /* 0x00000000a20e72ca */ /* 0x000fe400000e0000 */
[----:B------:R-:W-:Y:S02]  /*ed20*/  R2UR UR13, R163 ;  /* 0x00000000a30d72ca */ /* 0x000fe400000e0000 */
[----:B------:R-:W-:-:S05]  /*ed30*/  R2UR UR20, R164 ;  /* 0x00000000a41472ca */ /* 0x000fca00000e0000 */
[----:B------:R-:W-:Y:S01]  /*ed40*/  UIMAD.WIDE UR8, UR12, 0x4, UR8 ;  /* 0x000000040c0878a5 */ /* 0x000fe2000f8e0208 */
[----:B------:R-:W-:Y:S02]  /*ed50*/  MOV R82, R16 ;  /* 0x0000001000527202 */ /* 0x000fe40000000f00 */
[----:B0-----:R-:W-:-:S03]  /*ed60*/  MOV R83, R5 ;  /* 0x0000000500537202 */ /* 0x001fc60000000f00 */
[----:B------:R-:W-:-:S03]  /*ed70*/  IMAD.WIDE R4, R201, 0x2, R82 ;  /* 0x00000002c9047825 */ /* 0x000fc600078e0252 */
[C---:B------:R-:W-:Y:S02]  /*ed80*/  LOP3.LUT R7, R4.reuse, 0x380, RZ, 0xc0, !PT ;  /* 0x0000038004077812 */ /* 0x040fe400078ec0ff */
[C---:B------:R-:W-:Y:S02]  /*ed90*/  IADD3 R8, P5, R4.reuse, 0x40, RZ ;  /* 0x0000004004087810 */ /* 0x040fe40007fbe0ff */
[----:B------:R-:W-:Y:S02]  /*eda0*/  SHF.R.U64 R7, R7, 0x3, RZ ;  /* 0x0000000307077819 */ /* 0x000fe400000012ff */
[C---:B------:R-:W-:Y:S01]  /*edb0*/  IADD3 R17, P6, R4.reuse, 0x20, RZ ;  /* 0x0000002004117810 */ /* 0x040fe20007fde0ff */
[--C-:B------:R-:W-:Y:S01]  /*edc0*/  IMAD.X R27, RZ, RZ, R5.reuse, P5 ;  /* 0x000000ffff1b7224 */ /* 0x100fe200028e0605 */
[C---:B------:R-:W-:Y:S02]  /*edd0*/  IADD3 R23, P4, R4.reuse, 0x60, RZ ;  /* 0x0000006004177810 */ /* 0x040fe40007f9e0ff */
[C---:B------:R-:W-:Y:S01]  /*ede0*/  IADD3 R31, P3, R4.reuse, 0x4000, RZ ;  /* 0x00004000041f7810 */ /* 0x040fe20007f7e0ff */
[--C-:B------:R-:W-:Y:S01]  /*edf0*/  IMAD.X R29, RZ, RZ, R5.reuse, P6 ;  /* 0x000000ffff1d7224 */ /* 0x100fe200030e0605 */
[C---:B------:R-:W-:Y:S01]  /*ee00*/  IADD3 R93, P2, R4.reuse, 0x4020, RZ ;  /* 0x00004020045d7810 */ /* 0x040fe20007f5e0ff */
[--C-:B------:R-:W-:Y:S01]  /*ee10*/  IMAD.X R25, RZ, RZ, R5.reuse, P4 ;  /* 0x000000ffff197224 */ /* 0x100fe200020e0605 */
[C---:B------:R-:W-:Y:S01]  /*ee20*/  IADD3 R97, P1, R4.reuse, 0x4040, RZ ;  /* 0x0000404004617810 */ /* 0x040fe20007f3e0ff */
[--C-:B------:R-:W-:Y:S01]  /*ee30*/  IMAD.X R15, RZ, RZ, R5.reuse, P3 ;  /* 0x000000ffff0f7224 */ /* 0x100fe200018e0605 */
[----:B------:R-:W-:Y:S01]  /*ee40*/  BAR.SYNC.DEFER_BLOCKING 0x1, 0x100 ;  /* 0x0044000000007b1d */ /* 0x000fe20000010000 */
[----:B------:R-:W-:Y:S01]  /*ee50*/  IADD3 R30, P0, R4, 0x4060, RZ ;  /* 0x00004060041e7810 */ /* 0x000fe20007f1e0ff */
[--C-:B------:R-:W-:Y:S01]  /*ee60*/  IMAD.X R13, RZ, RZ, R5.reuse, P2 ;  /* 0x000000ffff0d7224 */ /* 0x100fe200010e0605 */
[----:B------:R-:W-:Y:S01]  /*ee70*/  LOP3.LUT R4, R7, R4, RZ, 0x3c, !PT ;  /* 0x0000000407047212 */ /* 0x000fe200078e3cff */
[--C-:B------:R-:W-:Y:S01]  /*ee80*/  IMAD.X R11, RZ, RZ, R5.reuse, P1 ;  /* 0x000000ffff0b7224 */ /* 0x100fe200008e0605 */
[----:B------:R-:W-:Y:S01]  /*ee90*/  LOP3.LUT R7, R8, 0x380, RZ, 0xc0, !PT ;  /* 0x0000038008077812 */ /* 0x000fe200078ec0ff */
[----:B------:R-:W-:Y:S01]  /*eea0*/  IMAD.X R9, RZ, RZ, R5, P0 ;  /* 0x000000ffff097224 */ /* 0x000fe200000e0605 */
[----:B------:R-:W-:-:S02]  /*eeb0*/  LOP3.LUT R10, R23, 0x380, RZ, 0xc0, !PT ;  /* 0x00000380170a7812 */ /* 0x000fc400078ec0ff */
[----:B------:R-:W-:Y:S02]  /*eec0*/  LOP3.LUT R6, R17, 0x380, RZ, 0xc0, !PT ;  /* 0x0000038011067812 */ /* 0x000fe400078ec0ff */
[----:B------:R-:W-:Y:S02]  /*eed0*/  SHF.R.U64 R7, R7, 0x3, RZ ;  /* 0x0000000307077819 */ /* 0x000fe400000012ff */
[----:B------:R-:W-:Y:S02]  /*eee0*/  SHF.R.U64 R10, R10, 0x3, RZ ;  /* 0x000000030a0a7819 */ /* 0x000fe400000012ff */
[----:B------:R-:W-:Y:S02]  /*eef0*/  LOP3.LUT R12, R31, 0x380, RZ, 0xc0, !PT ;  /* 0x000003801f0c7812 */ /* 0x000fe400078ec0ff */
[----:B------:R-:W-:Y:S02]  /*ef00*/  SHF.R.U64 R6, R6, 0x3, RZ ;  /* 0x0000000306067819 */ /* 0x000fe400000012ff */
[----:B------:R-:W-:-:S02]  /*ef10*/  LOP3.LUT R26, R7, R8, RZ, 0x3c, !PT ;  /* 0x00000008071a7212 */ /* 0x000fc400078e3cff */
[----:B------:R-:W-:Y:S02]  /*ef20*/  LOP3.LUT R8, R93, 0x380, RZ, 0xc0, !PT ;  /* 0x000003805d087812 */ /* 0x000fe400078ec0ff */
[----:B------:R-:W-:Y:S02]  /*ef30*/  LOP3.LUT R24, R10, R23, RZ, 0x3c, !PT ;  /* 0x000000170a187212 */ /* 0x000fe400078e3cff */
[----:B------:R-:W-:Y:S02]  /*ef40*/  SHF.R.U64 R12, R12, 0x3, RZ ;  /* 0x000000030c0c7819 */ /* 0x000fe400000012ff */
[----:B------:R-:W-:Y:S02]  /*ef50*/  LOP3.LUT R28, R6, R17, RZ, 0x3c, !PT ;  /* 0x00000011061c7212 */ /* 0x000fe400078e3cff */
[----:B------:R-:W-:Y:S02]  /*ef60*/  LOP3.LUT R10, R97, 0x380, RZ, 0xc0, !PT ;  /* 0x00000380610a7812 */ /* 0x000fe400078ec0ff */
[----:B------:R-:W-:-:S02]  /*ef70*/  LOP3.LUT R17, R30, 0x380, RZ, 0xc0, !PT ;  /* 0x000003801e117812 */ /* 0x000fc400078ec0ff */
[----:B------:R-:W-:Y:S02]  /*ef80*/  SHF.R.U64 R8, R8, 0x3, RZ ;  /* 0x0000000308087819 */ /* 0x000fe400000012ff */
[----:B------:R-:W-:Y:S02]  /*ef90*/  LOP3.LUT R14, R12, R31, RZ, 0x3c, !PT ;  /* 0x0000001f0c0e7212 */ /* 0x000fe400078e3cff */
[----:B------:R-:W-:Y:S02]  /*efa0*/  SHF.R.U64 R10, R10, 0x3, RZ ;  /* 0x000000030a0a7819 */ /* 0x000fe400000012ff */
[----:B------:R-:W-:Y:S02]  /*efb0*/  SHF.R.U64 R17, R17, 0x3, RZ ;  /* 0x0000000311117819 */ /* 0x000fe400000012ff */
[----:B------:R-:W-:Y:S02]  /*efc0*/  LOP3.LUT R12, R8, R93, RZ, 0x3c, !PT ;  /* 0x0000005d080c7212 */ /* 0x000fe400078e3cff */
[----:B------:R-:W-:-:S02]  /*efd0*/  MOV R23, R4 ;  /* 0x0000000400177202 */ /* 0x000fc40000000f00 */
[----:B------:R-:W-:Y:S02]  /*efe0*/  F2FP.BF16.F32.PACK_AB R4, R3, R2 ;  /* 0x000000020304723e */ /* 0x000fe400000010ff */
[----:B------:R-:W-:Y:S02]  /*eff0*/  F2FP.BF16.F32.PACK_AB R5, R89, R88 ;  /* 0x000000585905723e */ /* 0x000fe400000010ff */
[----:B------:R-:W-:Y:S02]  /*f000*/  F2FP.BF16.F32.PACK_AB R6, R21, R20 ;  /* 0x000000141506723e */ /* 0x000fe400000010ff */
[----:B------:R-:W-:Y:S02]  /*f010*/  F2FP.BF16.F32.PACK_AB R7, R91, R90 ;  /* 0x0000005a5b07723e */ /* 0x000fe400000010ff */
[----:B------:R-:W-:Y:S02]  /*f020*/  LOP3.LUT R10, R10, R97, RZ, 0x3c, !PT ;  /* 0x000000610a0a7212 */ /* 0x000fe400078e3cff */
[----:B------:R-:W-:Y:S01]  /*f030*/  LOP3.LUT R8, R17, R30, RZ, 0x3c, !PT ;  /* 0x0000001e11087212 */ /* 0x000fe200078e3cff */
[----:B------:R0:W-:Y:S01]  /*f040*/  STSM.16.M88.4 [R23], R4 ;  /* 0x0000000417007844 */ /* 0x0001e20000000200 */
[----:B------:R-:W-:-:S02]  /*f050*/  MOV R97, R14 ;  /* 0x0000000e00617202 */ /* 0x000fc40000000f00 */
[----:B------:R-:W-:Y:S02]  /*f060*/  MOV R96, R12 ;  /* 0x0000000c00607202 */ /* 0x000fe40000000f00 */
[----:B------:R-:W-:Y:S02]  /*f070*/  MOV R99, R28 ;  /* 0x0000001c00637202 */ /* 0x000fe40000000f00 */
[----:B------:R-:W-:Y:S02]  /*f080*/  MOV R98, R26 ;  /* 0x0000001a00627202 */ /* 0x000fe40000000f00 */
[----:B------:R-:W-:Y:S02]  /*f090*/  MOV R17, R24 ;  /* 0x0000001800117202 */ /* 0x000fe40000000f00 */
[----:B------:R-:W-:Y:S02]  /*f0a0*/  F2FP.BF16.F32.PACK_AB R12, R33, R32 ;  /* 0x00000020210c723e */ /* 0x000fe400000010ff */
[----:B------:R-:W-:-:S02]  /*f0b0*/  F2FP.BF16.F32.PACK_AB R13, R35, R34 ;  /* 0x00000022230d723e */ /* 0x000fc400000010ff */
[----:B------:R-:W-:Y:S02]  /*f0c0*/  F2FP.BF16.F32.PACK_AB R14, R37, R36 ;  /* 0x00000024250e723e */ /* 0x000fe400000010ff */
[----:B------:R-:W-:Y:S02]  /*f0d0*/  F2FP.BF16.F32.PACK_AB R15, R39, R38 ;  /* 0x00000026270f723e */ /* 0x000fe400000010ff */
[----:B------:R-:W-:Y:S02]  /*f0e0*/  F2FP.BF16.F32.PACK_AB R24, R41, R40 ;  /* 0x000000282918723e */ /* 0x000fe400000010ff */
[----:B------:R-:W-:Y:S01]  /*f0f0*/  F2FP.BF16.F32.PACK_AB R25, R43, R42 ;  /* 0x0000002a2b19723e */ /* 0x000fe200000010ff */
[----:B------:R-:W-:Y:S01]  /*f100*/  STSM.16.M88.4 [R99], R12 ;  /* 0x0000000c63007844 */ /* 0x000fe20000000200 */
[----:B------:R-:W-:Y:S02]  /*f110*/  F2FP.BF16.F32.PACK_AB R26, R45, R44 ;  /* 0x0000002c2d1a723e */ /* 0x000fe400000010ff */
[----:B------:R-:W-:-:S02]  /*f120*/  F2FP.BF16.F32.PACK_AB R27, R47, R46 ;  /* 0x0000002e2f1b723e */ /* 0x000fc400000010ff */
[----:B------:R-:W-:Y:S02]  /*f130*/  F2FP.BF16.F32.PACK_AB R28, R49, R48 ;  /* 0x00000030311c723e */ /* 0x000fe400000010ff */
[----:B------:R-:W-:Y:S01]  /*f140*/  F2FP.BF16.F32.PACK_AB R29, R51, R50 ;  /* 0x00000032331d723e */ /* 0x000fe200000010ff */
[----:B------:R-:W-:Y:S01]  /*f150*/  STSM.16.M88.4 [R98], R24 ;  /* 0x0000001862007844 */ /* 0x000fe20000000200 */
[----:B------:R-:W-:Y:S02]  /*f160*/  F2FP.BF16.F32.PACK_AB R30, R53, R52 ;  /* 0x00000034351e723e */ /* 0x000fe400000010ff */
[----:B------:R-:W-:Y:S02]  /*f170*/  F2FP.BF16.F32.PACK_AB R31, R55, R54 ;  /* 0x00000036371f723e */ /* 0x000fe400000010ff */
[----:B------:R-:W-:Y:S02]  /*f180*/  MOV R93, R10 ;  /* 0x0000000a005d7202 */ /* 0x000fe40000000f00 */
[----:B0-----:R-:W-:Y:S01]  /*f190*/  MOV R23, R8 ;  /* 0x0000000800177202 */ /* 0x001fe20000000f00 */
[----:B------:R0:W-:Y:S01]  /*f1a0*/  STSM.16.M88.4 [R17], R28 ;  /* 0x0000001c11007844 */ /* 0x0001e20000000200 */
[----:B------:R-:W-:-:S02]  /*f1b0*/  F2FP.BF16.F32.PACK_AB R4, R57, R56 ;  /* 0x000000383904723e */ /* 0x000fc400000010ff */
[----:B------:R-:W-:Y:S02]  /*f1c0*/  F2FP.BF16.F32.PACK_AB R5, R59, R58 ;  /* 0x0000003a3b05723e */ /* 0x000fe400000010ff */
[----:B------:R-:W-:Y:S02]  /*f1d0*/  F2FP.BF16.F32.PACK_AB R6, R61, R60 ;  /* 0x0000003c3d06723e */ /* 0x000fe400000010ff */
[----:B------:R-:W-:Y:S02]  /*f1e0*/  F2FP.BF16.F32.PACK_AB R7, R63, R62 ;  /* 0x0000003e3f07723e */ /* 0x000fe400000010ff */
[----:B------:R-:W-:Y:S02]  /*f1f0*/  F2FP.BF16.F32.PACK_AB R8, R65, R64 ;  /* 0x000000404108723e */ /* 0x000fe400000010ff */
[----:B------:R-:W-:Y:S01]  /*f200*/  F2FP.BF16.F32.PACK_AB R9, R67, R66 ;  /* 0x000000424309723e */ /* 0x000fe200000010ff */
[----:B------:R-:W-:Y:S01]  /*f210*/  STSM.16.M88.4 [R97], R4 ;  /* 0x0000000461007844 */ /* 0x000fe20000000200 */
[----:B------:R-:W-:-:S02]  /*f220*/  F2FP.BF16.F32.PACK_AB R10, R69, R68 ;  /* 0x00000044450a723e */ /* 0x000fc400000010ff */
[----:B------:R-:W-:Y:S01]  /*f230*/  F2FP.BF16.F32.PACK_AB R11, R71, R70 ;  /* 0x00000046470b723e */ /* 0x000fe200000010ff */
[----:B0-----:R-:W-:Y:S01]  /*f240*/  IMAD.U32 R28, RZ, RZ, UR8 ;  /* 0x00000008ff1c7e24 */ /* 0x001fe2000f8e00ff */
[----:B------:R-:W-:Y:S01]  /*f250*/  F2FP.BF16.F32.PACK_AB R12, R73, R72 ;  /* 0x00000048490c723e */ /* 0x000fe200000010ff */
[----:B------:R-:W-:Y:S01]  /*f260*/  IMAD.U32 R29, RZ, RZ, UR9 ;  /* 0x00000009ff1d7e24 */ /* 0x000fe2000f8e00ff */
[----:B------:R-:W-:Y:S01]  /*f270*/  F2FP.BF16.F32.PACK_AB R13, R75, R74 ;  /* 0x0000004a4b0d723e */ /* 0x000fe200000010ff */
[----:B------:R-:W-:Y:S01]  /*f280*/  STSM.16.M88.4 [R96], R8 ;  /* 0x0000000860007844 */ /* 0x000fe20000000200 */
[----:B------:R-:W-:Y:S01]  /*f290*/  F2FP.BF16.F32.PACK_AB R14, R77, R76 ;  /* 0x0000004c4d0e723e */ /* 0x000fe200000010ff */
[----:B------:R-:W0:Y:S01]  /*f2a0*/  LDC.64 R30, c[0x0][0xc08] ;  /* 0x00030200ff1e7b82 */ /* 0x000e220000000a00 */
[----:B------:R-:W-:Y:S02]  /*f2b0*/  F2FP.BF16.F32.PACK_AB R15, R79, R78 ;  /* 0x0000004e4f0f723e */ /* 0x000fe400000010ff */
[----:B------:R-:W-:-:S02]  /*f2c0*/  F2FP.BF16.F32.PACK_AB R24, R81, R80 ;  /* 0x000000505118723e */ /* 0x000fc400000010ff */
[----:B------:R-:W-:Y:S01]  /*f2d0*/  F2FP.BF16.F32.PACK_AB R25, R95, R94 ;  /* 0x0000005e5f19723e */ /* 0x000fe200000010ff */
[----:B------:R-:W-:Y:S01]  /*f2e0*/  STSM.16.M88.4 [R93], R12 ;  /* 0x0000000c5d007844 */ /* 0x000fe20000000200 */
[----:B------:R-:W-:Y:S02]  /*f2f0*/  F2FP.BF16.F32.PACK_AB R26, R85, R84 ;  /* 0x00000054551a723e */ /* 0x000fe400000010ff */
[----:B------:R-:W-:Y:S02]  /*f300*/  F2FP.BF16.F32.PACK_AB R27, R87, R86 ;  /* 0x00000056571b723e */ /* 0x000fe400000010ff */
[----:B------:R-:W-:-:S03]  /*f310*/  ISETP.NE.U32.AND P0, PT, RZ, UR10, PT ;  /* 0x0000000aff007c0c */ /* 0x000fc6000bf05070 */
[----:B------:R1:W-:Y:S01]  /*f320*/  STSM.16.M88.4 [R23], R24 ;  /* 0x0000001817007844 */ /* 0x0003e20000000200 */
[----:B------:R-:W-:Y:S01]  /*f330*/  BAR.SYNC.DEFER_BLOCKING 0x1, 0x100 ;  /* 0x0044000000007b1d */ /* 0x000fe20000010000 */
[----:B------:R-:W-:-:S07]  /*f340*/  ISETP.NE.AND.EX P0, PT, RZ, UR11, PT, P0 ;  /* 0x0000000bff007c0c */ /* 0x000fce000bf05300 */
[----:B-1----:R-:W1:Y:S06]  /*f350*/  LDC R23, c[0x0][0xbe8] ;  /* 0x0002fa00ff177b82 */ /* 0x002e6c0000000800 */
[----:B------:R-:W2:Y:S01]  /*f360*/  @P0 LDG.E R17, desc[UR16][R28.64] ;  /* 0x000000101c110981 */ /* 0x000ea2000c1e1900 */
[----:B0-----:R-:W-:Y:S02]  /*f370*/  ISETP.NE.U32.AND P1, PT, R30, RZ, PT ;  /* 0x000000ff1e00720c */ /* 0x001fe40003f25070 */
[----:B------:R-:W-:-:S11]  /*f380*/  R2UR UR4, R31 ;  /* 0x000000001f0472ca */ /* 0x000fd600000e0000 */
[----:B------:R-:W-:Y:S02]  /*f390*/  VOTEU.ANY UP0, P1 ;  /* 0x00000000003f7886 */ /* 0x000fe40000800100 */
[----:B------:R-:W-:Y:S01]  /*f3a0*/  UISETP.NE.AND.EX UP0, UPT, UR4, URZ, UPT, UP0 ;  /* 0x0000003f0400728c */ /* 0x000fe2000bf05300 */
[----:B-1----:R-:W-:Y:S02]  /*f3b0*/  ISETP.NE.AND P1, PT, R23, 0x1, PT ;  /* 0x000000011700780c */ /* 0x002fe40003f25270 */
[----:B------:R-:W-:Y:S02]  /*f3c0*/  ULDC UR4, c[0x0][0xa88] ;  /* 0x0002a20000047ab9 */ /* 0x000fe40000000800 */
[----:B------:R-:W-:Y:S01]  /*f3d0*/  IMAD.U32 R8, RZ, RZ, UR4 ;  /* 0x00000004ff087e24 */ /* 0x000fe2000f8e00ff */
[----:B------:R-:W-:Y:S01]  /*f3e0*/  PLOP3.LUT P4, PT, PT, PT, UP0, 0x80, 0x0 ;  /* 0x000000000000781c */ /* 0x000fe20003f8f008 */
[----:B------:R-:W-:-:S04]  /*f3f0*/  ULDC UR4, c[0x0][0xad4] ;  /* 0x0002b50000047ab9 */ /* 0x000fc80000000800 */
[----:B------:R-:W-:Y:S02]  /*f400*/  @UP0 ULDC.64 UR8, c[0x0][0xc08] ;  /* 0x0003020000080ab9 */ /* 0x000fe40000000a00 */
[----:B------:R-:W-:Y:S01]  /*f410*/  @UP0 UIMAD.WIDE UR8, UR12, 0x4, UR8 ;  /* 0x000000040c0808a5 */ /* 0x000fe2000f8e0208 */
[----:B------:R-:W0:Y:S01]  /*f420*/  @P1 LDC R6, c[0x0][0xbec] ;  /* 0x0002fb00ff061b82 */ /* 0x000e220000000800 */
[----:B------:R-:W-:-:S04]  /*f430*/  UISETP.NE.AND UP0, UPT, UR14, URZ, UPT ;  /* 0x0000003f0e00728c */ /* 0x000fc8000bf05270 */
[----:B------:R-:W-:Y:S01]  /*f440*/  USEL UR4, UR14, UR4, UP0 ;  /* 0x000000040e047287 */ /* 0x000fe20008000000 */
[----:B------:R-:W-:Y:S02]  /*f450*/  IMAD.U32 R4, RZ, RZ, UR8 ;  /* 0x00000008ff047e24 */ /* 0x000fe4000f8e00ff */
[----:B------:R-:W1:Y:S01]  /*f460*/  @P1 LDC R9, c[0x0][0xbf0] ;  /* 0x0002fc00ff091b82 */ /* 0x000e620000000800 */
[----:B------:R-:W-:Y:S01]  /*f470*/  UISETP.GT.AND UP1, UPT, UR4, 0x1, UPT ;  /* 0x000000010400788c */ /* 0x000fe2000bf24270 */
[----:B------:R-:W-:Y:S01]  /*f480*/  IMAD.U32 R5, RZ, RZ, UR9 ;  /* 0x00000009ff057e24 */ /* 0x000fe2000f8e00ff */
[----:B------:R-:W-:Y:S02]  /*f490*/  UMOV UR19, 0x9b8 ;  /* 0x000009b800137882 */ /* 0x000fe40000000000 */
[----:B------:R-:W-:Y:S02]  /*f4a0*/  USEL UR19, UR19, 0x978, UP1 ;  /* 0x0000097813137887 */ /* 0x000fe40008800000 */
[----:B------:R-:W-:Y:S01]  /*f4b0*/  UISETP.NE.U32.AND UP0, UPT, UR10, URZ, UPT ;  /* 0x0000003f0a00728c */ /* 0x000fe2000bf05070 */
[----:B------:R-:W-:Y:S01]  /*f4c0*/  VIADD R11, R19, UR60 ;  /* 0x0000003c130b7c36 */ /* 0x000fe20008000000 */
[----:B------:R-:W-:Y:S01]  /*f4d0*/  USHF.R.S32.HI UR10, URZ, 0x1f, UR12 ;  /* 0x0000001f3f0a7899 */ /* 0x000fe2000801140c */
[----:B------:R0:W5:Y:S01]  /*f4e0*/  @P4 LDG.E R8, desc[UR16][R4.64] ;  /* 0x0000001004084981 */ /* 0x000162000c1e1900 */
[----:B------:R-:W-:Y:S01]  /*f4f0*/  UISETP.NE.AND.EX UP0, UPT, UR11, URZ, UPT, UP0 ;  /* 0x0000003f0b00728c */ /* 0x000fe2000bf05300 */
[----:B------:R-:W-:Y:S01]  /*f500*/  IMAD.MOV.U32 R7, RZ, RZ, R11 ;  /* 0x000000ffff077224 */ /* 0x000fe200078e000b */
[----:B------:R-:W-:Y:S01]  /*f510*/  UMOV UR4, URZ ;  /* 0x0000003f00047c82 */ /* 0x000fe20008000000 */
[----:B------:R-:W-:-:S02]  /*f520*/  USEL UR9, UR13, URZ, UP1 ;  /* 0x0000003f0d097287 */ /* 0x000fc40008800000 */
[----:B------:R-:W-:Y:S02]  /*f530*/  USEL UR8, UR12, URZ, !UP0 ;  /* 0x0000003f0c087287 */ /* 0x000fe4000c000000 */
[----:B------:R-:W-:Y:S01]  /*f540*/  USEL UR18, UR10, URZ, !UP0 ;  /* 0x0000003f0a127287 */ /* 0x000fe2000c000000 */
[----:B------:R-:W-:Y:S02]  /*f550*/  ULDC.64 UR12, c[0x0][UR19+0x220] ;  /* 0x00008800130c7abb */ /* 0x000fe40008000a00 */
[----:B------:R-:W-:Y:S01]  /*f560*/  ULDC.64 UR10, c[0x0][UR19+0x218] ;  /* 0x00008600130a7abb */ /* 0x000fe20008000a00 */
[----:B0-----:R-:W-:Y:S01]  /*f570*/  @P1 IMAD.HI.U32 R4, R11, R6, RZ ;  /* 0x000000060b041227 */ /* 0x001fe200078e00ff */
[----:B------:R-:W-:Y:S01]  /*f580*/  ULDC.64 UR14, c[0x0][UR19+0x228] ;  /* 0x00008a00130e7abb */ /* 0x000fe20008000a00 */
[----:B------:R-:W-:Y:S02]  /*f590*/  UIMAD.WIDE.U32 UR16, UR10, UR20, URZ ;  /* 0x000000140a1072a5 */ /* 0x000fe4000f8e003f */
[----:B------:R-:W-:Y:S01]  /*f5a0*/  UIMAD UR13, UR13, UR8, URZ ;  /* 0x000000080d0d72a4 */ /* 0x000fe2000f8e023f */
[----:B-1----:R-:W-:Y:S01]  /*f5b0*/  @P1 SHF.R.U32.HI R7, RZ, R9, R4 ;  /* 0x00000009ff071219 */ /* 0x002fe20000011604 */
[----:B------:R-:W-:-:S02]  /*f5c0*/  UIMAD UR20, UR11, UR20, URZ ;  /* 0x000000140b1472a4 */ /* 0x000fc4000f8e023f */
[----:B------:R-:W-:Y:S02]  /*f5d0*/  UIMAD.WIDE.U32 UR10, UR12, UR8, URZ ;  /* 0x000000080c0a72a5 */ /* 0x000fe4000f8e003f */
[----:B------:R-:W-:Y:S01]  /*f5e0*/  UIMAD.WIDE.U32 UR22, UR14, UR9, URZ ;  /* 0x000000090e1672a5 */ /* 0x000fe2000f8e003f */
[----:B------:R-:W-:Y:S01]  /*f5f0*/  IMAD.MOV R6, RZ, RZ, -R7 ;  /* 0x000000ffff067224 */ /* 0x000fe200078e0a07 */
[----:B------:R-:W-:Y:S02]  /*f600*/  UIMAD UR9, UR15, UR9, URZ ;  /* 0x000000090f0972a4 */ /* 0x000fe4000f8e023f */
[----:B------:R-:W-:Y:S01]  /*f610*/  UIMAD UR13, UR12, UR18, UR13 ;  /* 0x000000120c0d72a4 */ /* 0x000fe2000f8e020d */
[----:B------:R-:W-:Y:S01]  /*f620*/  IMAD R9, R23, R6, R11 ;  /* 0x0000000617097224 */ /* 0x000fe200078e020b */
[----:B------:R-:W-:Y:S01]  /*f630*/  UIADD3 UR20, UR17, UR20, URZ ;  /* 0x0000001411147290 */ /* 0x000fe2000fffe03f */
[----:B------:R-:W-:Y:S02]  /*f640*/  IMAD.U32 R4, RZ, RZ, UR22 ;  /* 0x00000016ff047e24 */ /* 0x000fe4000f8e00ff */
[----:B------:R-:W-:Y:S01]  /*f650*/  IMAD.U32 R5, RZ, RZ, UR23 ;  /* 0x00000017ff057e24 */ /* 0x000fe2000f8e00ff */
[----:B------:R-:W-:-:S02]  /*f660*/  SHF.R.S32.HI R5, RZ, 0x1f, R7 ;  /* 0x0000001fff057819 */ /* 0x000fc40000011407 */
[----:B------:R-:W-:Y:S02]  /*f670*/  SHF.R.S32.HI R6, RZ, 0x1f, R9 ;  /* 0x0000001fff067819 */ /* 0x000fe40000011409 */
[----:B--2---:R-:W-:-:S13]  /*f680*/  @P0 R2UR UR4, R17 ;  /* 0x00000000110402ca */ /* 0x004fda00000e0000 */
[----:B------:R-:W-:Y:S02]  /*f690*/  UIADD3 UR16, UP0, UP2, UR10, UR16, UR4 ;  /* 0x000000100a107290 */ /* 0x000fe4000fa1e004 */
[----:B------:R-:W-:Y:S02]  /*f6a0*/  UIADD3 UR10, UR23, UR9, URZ ;  /* 0x00000009170a7290 */ /* 0x000fe4000fffe03f */
[----:B------:R-:W-:Y:S02]  /*f6b0*/  UIADD3 UR9, UR11, UR13, URZ ;  /* 0x0000000d0b097290 */ /* 0x000fe4000fffe03f */
[----:B------:R-:W-:Y:S01]  /*f6c0*/  USHF.R.S32.HI UR14, URZ, 0x1f, UR4 ;  /* 0x0000001f3f0e7899 */ /* 0x000fe20008011404 */
[----:B------:R-:W-:Y:S01]  /*f6d0*/  IADD3 R4, P2, P3, R7, UR16, R4 ;  /* 0x0000001007047c10 */ /* 0x000fe2000fb5e004 */
[----:B------:R-:W-:Y:S01]  /*f6e0*/  IMAD.U32 R10, RZ, RZ, UR10 ;  /* 0x0000000aff0a7e24 */ /* 0x000fe2000f8e00ff */
[----:B------:R-:W-:Y:S01]  /*f6f0*/  ULDC.64 UR10, c[0x0][UR19+0x210] ;  /* 0x00008400130a7abb */ /* 0x000fe20008000a00 */
[----:B------:R-:W-:Y:S01]  /*f700*/  UIADD3.X UR9, UR9, UR20, UR14, UP0, UP2 ;  /* 0x0000001409097290 */ /* 0x000fe200087e440e */
[----:B------:R-:W-:Y:S01]  /*f710*/  IMAD R7, R9, UR11, RZ ;  /* 0x0000000b09077c24 */ /* 0x000fe2000f8e02ff */
[----:B------:R-:W-:Y:S01]  /*f720*/  ULDC.64 UR12, c[0x0][0xba8] ;  /* 0x0002ea00000c7ab9 */ /* 0x000fe20000000a00 */
[----:B------:R-:W-:Y:S01]  /*f730*/  @!UP1 ULDC UR12, c[0x0][0xb50] ;  /* 0x0002d400000c9ab9 */ /* 0x000fe20000000800 */
[----:B------:R-:W-:Y:S01]  /*f740*/  @!UP1 ULDC UR13, c[0x0][0xb54] ;  /* 0x0002d500000d9ab9 */ /* 0x000fe20000000800 */
[----:B------:R-:W-:Y:S01]  /*f750*/  IMAD R7, R6, UR10, R7 ;  /* 0x0000000a06077c24 */ /* 0x000fe2000f8e0207 */
[----:B------:R-:W-:-:S03]  /*f760*/  IADD3.X R5, R5, UR9, R10, P2, P3 ;  /* 0x0000000905057c10 */ /* 0x000fc600097e640a */
[----:B------:R-:W-:-:S04]  /*f770*/  IMAD.WIDE.U32 R4, R9, UR10, R4 ;  /* 0x0000000a09047c25 */ /* 0x000fc8000f8e0004 */
[----:B------:R-:W-:Y:S01]  /*f780*/  IMAD.IADD R5, R5, 0x1, R7 ;  /* 0x0000000105057824 */ /* 0x000fe200078e0207 */
[----:B------:R-:W-:-:S04]  /*f790*/  LEA R9, P2, R4, UR12, 0x2 ;  /* 0x0000000c04097c11 */ /* 0x000fc8000f8410ff */
[----:B------:R-:W-:Y:S01]  /*f7a0*/  LEA.HI.X R10, R4, UR13, R5, 0x2, P2 ;  /* 0x0000000d040a7c11 */ /* 0x000fe200090f1405 */
[----:B------:R-:W-:Y:S08]  /*f7b0*/  @P4 BRA `(.L_x_1214) ;  /* 0x0000000000144947 */ /* 0x000ff00003800000 */
[----:B------:R-:W-:Y:S05]  /*f7c0*/  @!P0 BRA `(.L_x_1214) ;  /* 0x0000000000108947 */ /* 0x000fea0003800000 */
[----:B------:R-:W-:Y:S02]  /*f7d0*/  ULDC.64 UR10, c[0x0][0x208] ;  /* 0x00008200000a7ab9 */ /* 0x000fe40000000a00 */
[----:B------:R-:W2:Y:S04]  /*f7e0*/  LDG.E R5, desc[UR10][R28.64] ;  /* 0x0000000a1c057981 */ /* 0x000ea8000c1e1900 */
[----:B-----5:R-:W2:Y:S02]  /*f7f0*/  LDG.E R8, desc[UR10][R28.64+0x4] ;  /* 0x0000040a1c087981 */ /* 0x020ea4000c1e1900 */
[----:B--2---:R-:W-:-:S07]  /*f800*/  IMAD.IADD R8, R8, 0x1, -R5 ;  /* 0x0000000108087824 */ /* 0x004fce00078e0a05 */
.L_x_1214:
[----:B------:R-:W-:Y:S01]  /*f810*/  SHFL.IDX PT, R4, R9, RZ, 0x1c1f ;  /* 0x001c1fff09047589 */ /* 0x000fe200000e0000 */
[----:B------:R-:W-:Y:S01]  /*f820*/  VIADD R12, R200, UR60 ;  /* 0x0000003cc80c7c36 */ /* 0x000fe20008000000 */
[----:B------:R-:W-:Y:S01]  /*f830*/  LOP3.LUT P0, RZ, R183, 0x3, RZ, 0xc0, !PT ;  /* 0x00000003b7ff7812 */ /* 0x000fe2000780c0ff */
[----:B-----5:R-:W-:Y:S01]  /*f840*/  IMAD R17, R8, R23, RZ ;  /* 0x0000001708117224 */ /* 0x020fe200078e02ff */
[----:B------:R-:W0:Y:S01]  /*f850*/  SHFL.IDX PT, R5, R10, RZ, 0x1c1f ;  /* 0x001c1fff0a057589 */ /* 0x000e2200000e0000 */
[C---:B------:R-:W-:Y:S01]  /*f860*/  VIADD R24, R12.reuse, 0x8 ;  /* 0x000000080c187836 */ /* 0x040fe20000000000 */
[----:B------:R-:W-:Y:S02]  /*f870*/  ULDC.64 UR10, c[0x0][0x208] ;  /* 0x00008200000a7ab9 */ /* 0x000fe40000000a00 */
[----:B------:R-:W-:Y:S01]  /*f880*/  SHFL.IDX PT, R6, R9, 0x1, 0x1c1f ;  /* 0x003c1f0009067f89 */ /* 0x000fe200000e0000 */
[-C--:B------:R-:W-:Y:S02]  /*f890*/  ISETP.GE.OR P2, PT, R12, R17.reuse, P0 ;  /* 0x000000110c00720c */ /* 0x080fe40000746670 */
[----:B------:R-:W-:Y:S01]  /*f8a0*/  ISETP.GE.OR P0, PT, R24, R17, P0 ;  /* 0x000000111800720c */ /* 0x000fe20000706670 */
[----:B------:R-:W1:Y:S10]  /*f8b0*/  SHFL.IDX PT, R7, R10, 0x1, 0x1c1f ;  /* 0x003c1f000a077f89 */ /* 0x000e7400000e0000 */
[----:B0-----:R0:W-:Y:S04]  /*f8c0*/  @!P2 ST.E desc[UR10][R4.64], R92 ;  /* 0x0000005c0400a985 */ /* 0x0011e8000c10190a */
[----:B-1----:R0:W-:Y:S01]  /*f8d0*/  @!P0 ST.E desc[UR10][R6.64], R0 ;  /* 0x0000000006008985 */ /* 0x0021e2000c10190a */
[----:B------:R-:W-:-:S13]  /*f8e0*/  PLOP3.LUT P0, PT, PT, PT, UP1, 0x80, 0x0 ;  /* 0x000000000000781c */ /* 0x000fda0003f0f018 */
[----:B0-----:R-:W-:Y:S05]  /*f8f0*/  @P0 BRA `(.L_x_1215) ;  /* 0x0000000800a40947 */ /* 0x001fea0003800000 */
[----:B------:R-:W-:Y:S01]  /*f900*/  IMAD R3, R180, 0x40, R22 ;  /* 0x00000040b4037824 */ /* 0x000fe200078e0216 */
[----:B------:R-:W-:Y:S01]  /*f910*/  ULDC.64 UR12, c[0x0][0xaa0] ;  /* 0x0002a800000c7ab9 */ /* 0x000fe20000000a00 */
[----:B------:R-:W-:Y:S01]  /*f920*/  R2UR UR15, R164 ;  /* 0x00000000a40f72ca */ /* 0x000fe200000e0000 */
[----:B------:R-:W0:Y:S01]  /*f930*/  @P1 LDC R45, c[0x0][0xbf0] ;  /* 0x0002fc00ff2d1b82 */ /* 0x000e220000000800 */
[----:B------:R-:W-:Y:S01]  /*f940*/  IMAD.WIDE R82, R3, 0x2, R82 ;  /* 0x0000000203527825 */ /* 0x000fe200078e0252 */
[----:B------:R-:W-:Y:S02]  /*f950*/  ULDC.64 UR10, c[0x0][0x208] ;  /* 0x00008200000a7ab9 */ /* 0x000fe40000000a00 */
[C---:B------:R-:W-:Y:S02]  /*f960*/  IADD3 R9, P6, R82.reuse, 0x1000, RZ ;  /* 0x0000100052097810 */ /* 0x040fe40007fde0ff */
[----:B------:R-:W-:Y:S02]  /*f970*/  IADD3 R13, P5, R82, 0x2000, RZ ;  /* 0x00002000520d7810 */ /* 0x000fe40007fbe0ff */
[----:B------:R-:W-:-:S02]  /*f980*/  LOP3.LUT R8, R9, 0x380, RZ, 0xc0, !PT ;  /* 0x0000038009087812 */ /* 0x000fc400078ec0ff */
[----:B------:R-:W-:Y:S02]  /*f990*/  IADD3 R25, P4, R82, 0x3000, RZ ;  /* 0x0000300052197810 */ /* 0x000fe40007f9e0ff */
[----:B------:R-:W-:Y:S02]  /*f9a0*/  SHF.R.U64 R8, R8, 0x3, RZ ;  /* 0x0000000308087819 */ /* 0x000fe400000012ff */
[----:B------:R-:W-:Y:S02]  /*f9b0*/  IADD3 R29, P3, R82, 0x4000, RZ ;  /* 0x00004000521d7810 */ /* 0x000fe40007f7e0ff */
[----:B------:R-:W-:Y:S01]  /*f9c0*/  LOP3.LUT R8, R8, R9, RZ, 0x3c, !PT ;  /* 0x0000000908087212 */ /* 0x000fe200078e3cff */
[----:B------:R-:W-:Y:S01]  /*f9d0*/  IMAD.X R9, RZ, RZ, R83, P6 ;  /* 0x000000ffff097224 */ /* 0x000fe200030e0653 */
[C---:B------:R-:W-:Y:S02]  /*f9e0*/  IADD3 R3, P6, R82.reuse, 0x7000, RZ ;  /* 0x0000700052037810 */ /* 0x040fe40007fde0ff */
[----:B------:R-:W-:-:S02]  /*f9f0*/  IADD3 R33, P2, R82, 0x5000, RZ ;  /* 0x0000500052217810 */ /* 0x000fc40007f5e0ff */
[----:B------:R-:W-:Y:S01]  /*fa00*/  IADD3 R37, P0, R82, 0x6000, RZ ;  /* 0x0000600052257810 */ /* 0x000fe20007f1e0ff */
[----:B------:R-:W-:Y:S01]  /*fa10*/  IMAD.X R41, RZ, RZ, R83, P6 ;  /* 0x000000ffff297224 */ /* 0x000fe200030e0653 */
[----:B------:R-:W-:Y:S01]  /*fa20*/  LOP3.LUT R0, R3, 0x380, RZ, 0xc0, !PT ;  /* 0x0000038003007812 */ /* 0x000fe200078ec0ff */
[----:B------:R-:W-:Y:S01]  /*fa30*/  UIMAD UR9, UR14, UR12, URZ ;  /* 0x0000000c0e0972a4 */ /* 0x000fe2000f8e023f */
[----:B------:R-:W-:Y:S01]  /*fa40*/  LOP3.LUT R12, R13, 0x380, RZ, 0xc0, !PT ;  /* 0x000003800d0c7812 */ /* 0x000fe200078ec0ff */
[----:B------:R-:W5:Y:S01]  /*fa50*/  LD.E.128 R8, desc[UR10][R8.64] ;  /* 0x0000000a08087980 */ /* 0x000f62000c101d00 */
[----:B------:R-:W-:Y:S02]  /*fa60*/  LOP3.LUT R24, R25, 0x380, RZ, 0xc0, !PT ;  /* 0x0000038019187812 */ /* 0x000fe400078ec0ff */
[----:B------:R-:W-:Y:S02]  /*fa70*/  LOP3.LUT R28, R29, 0x380, RZ, 0xc0, !PT ;  /* 0x000003801d1c7812 */ /* 0x000fe400078ec0ff */
[----:B------:R-:W-:-:S02]  /*fa80*/  LOP3.LUT R32, R33, 0x380, RZ, 0xc0, !PT ;  /* 0x0000038021207812 */ /* 0x000fc400078ec0ff */
[----:B------:R-:W-:Y:S02]  /*fa90*/  LOP3.LUT R36, R37, 0x380, RZ, 0xc0, !PT ;  /* 0x0000038025247812 */ /* 0x000fe400078ec0ff */
[----:B------:R-:W-:Y:S02]  /*faa0*/  SHF.R.U64 R0, R0, 0x3, RZ ;  /* 0x0000000300007819 */ /* 0x000fe400000012ff */
[----:B------:R-:W-:Y:S02]  /*fab0*/  LOP3.LUT R5, R82, 0x380, RZ, 0xc0, !PT ;  /* 0x0000038052057812 */ /* 0x000fe400078ec0ff */
[----:B------:R-:W-:Y:S02]  /*fac0*/  SHF.R.U64 R12, R12, 0x3, RZ ;  /* 0x000000030c0c7819 */ /* 0x000fe400000012ff */
[----:B------:R-:W-:Y:S02]  /*fad0*/  SHF.R.U64 R24, R24, 0x3, RZ ;  /* 0x0000000318187819 */ /* 0x000fe400000012ff */
[----:B------:R-:W-:-:S02]  /*fae0*/  SHF.R.U64 R28, R28, 0x3, RZ ;  /* 0x000000031c1c7819 */ /* 0x000fc400000012ff */
[----:B------:R-:W-:Y:S02]  /*faf0*/  SHF.R.U64 R32, R32, 0x3, RZ ;  /* 0x0000000320207819 */ /* 0x000fe400000012ff */
[----:B------:R-:W-:Y:S02]  /*fb00*/  SHF.R.U64 R36, R36, 0x3, RZ ;  /* 0x0000000324247819 */ /* 0x000fe400000012ff */
[----:B------:R-:W-:Y:S02]  /*fb10*/  LOP3.LUT R40, R0, R3, RZ, 0x3c, !PT ;  /* 0x0000000300287212 */ /* 0x000fe400078e3cff */
[----:B------:R-:W-:Y:S01]  /*fb20*/  SHF.R.U64 R5, R5, 0x3, RZ ;  /* 0x0000000305057819 */ /* 0x000fe200000012ff */
[----:B------:R-:W1:Y:S01]  /*fb30*/  @P1 LDC R3, c[0x0][0xbec] ;  /* 0x0002fb00ff031b82 */ /* 0x000e620000000800 */
        /* <DEDUP_REMOVED lines=10> */
[----:B------:R-:W-:Y:S01]  /*fbe0*/  LOP3.LUT R82, R5, R82, RZ, 0x3c, !PT ;  /* 0x0000005205527212 */ /* 0x000fe200078e3cff */
[----:B------:R-:W5:Y:S01]  /*fbf0*/  LD.E.128 R12, desc[UR10][R12.64] ;  /* 0x0000000a0c0c7980 */ /* 0x000f62000c101d00 */
[----:B------:R-:W-:-:S03]  /*fc00*/  UIMAD UR9, UR4, UR13, UR9 ;  /* 0x0000000d040972a4 */ /* 0x000fc6000f8e0209 */
[----:B------:R2:W5:Y:S04]  /*fc10*/  LD.E.128 R4, desc[UR10][R82.64] ;  /* 0x0000000a52047980 */ /* 0x000568000c101d00 */
[----:B------:R-:W5:Y:S04]  /*fc20*/  LD.E.128 R24, desc[UR10][R24.64] ;  /* 0x0000000a18187980 */ /* 0x000f68000c101d00 */
[----:B------:R-:W5:Y:S04]  /*fc30*/  LD.E.128 R28, desc[UR10][R28.64] ;  /* 0x0000000a1c1c7980 */ /* 0x000f68000c101d00 */
[----:B------:R-:W5:Y:S04]  /*fc40*/  LD.E.128 R32, desc[UR10][R32.64] ;  /* 0x0000000a20207980 */ /* 0x000f68000c101d00 */
[----:B------:R-:W5:Y:S04]  /*fc50*/  LD.E.128 R36, desc[UR10][R36.64] ;  /* 0x0000000a24247980 */ /* 0x000f68000c101d00 */
[----:B------:R-:W5:Y:S01]  /*fc60*/  LD.E.128 R40, desc[UR10][R40.64] ;  /* 0x0000000a28287980 */ /* 0x000f62000c101d00 */
[----:B------:R-:W-:Y:S01]  /*fc70*/  UIMAD.WIDE.U32 UR10, UR4, UR12, URZ ;  /* 0x0000000c040a72a5 */ /* 0x000fe2000f8e003f */
[----:B------:R-:W-:-:S02]  /*fc80*/  IMAD R0, R161, 0x20, R180 ;  /* 0x00000020a1007824 */ /* 0x000fc400078e02b4 */
[----:B------:R-:W-:Y:S01]  /*fc90*/  ULDC.64 UR12, c[0x0][0xae8] ;  /* 0x0002ba00000c7ab9 */ /* 0x000fe20000000a00 */
[----:B------:R-:W-:Y:S01]  /*fca0*/  UIADD3 UR11, UR11, UR9, URZ ;  /* 0x000000090b0b7290 */ /* 0x000fe2000fffe03f */
[----:B------:R-:W-:Y:S01]  /*fcb0*/  VIADD R44, R0, UR60 ;  /* 0x0000003c002c7c36 */ /* 0x000fe20008000000 */
[----:B------:R-:W-:Y:S01]  /*fcc0*/  @!PT LDS RZ, [RZ] ;  /* 0x00000000fffff984 */ /* 0x000fe20000000800 */
[----:B------:R-:W-:Y:S01]  /*fcd0*/  @!PT LDS RZ, [RZ] ;  /* 0x00000000fffff984 */ /* 0x000fe20000000800 */
[----:B------:R-:W-:Y:S01]  /*fce0*/  @!PT LDS RZ, [RZ] ;  /* 0x00000000fffff984 */ /* 0x000fe20000000800 */
[----:B------:R-:W-:Y:S01]  /*fcf0*/  @!PT LDS RZ, [RZ] ;  /* 0x00000000fffff984 */ /* 0x000fe20000000800 */
[----:B------:R3:W-:Y:S06]  /*fd00*/  MEMBAR.ALL.CTA ;  /* 0x0000000000007992 */ /* 0x0007ec0000008000 */
[----:B---3--:R-:W3:Y:S01]  /*fd10*/  FENCE.VIEW.ASYNC.S ;  /* 0x00000000000073c6 */ /* 0x008ee20000000000 */
[----:B------:R-:W-:-:S02]  /*fd20*/  UIMAD.WIDE.U32 UR10, UR15, UR12, UR10 ;  /* 0x0000000c0f0a72a5 */ /* 0x000fc4000f8e000a */
[----:B------:R-:W-:Y:S02]  /*fd30*/  USHF.R.S32.HI UR4, URZ, 0x1f, UR8 ;  /* 0x0000001f3f047899 */ /* 0x000fe40008011408 */
[----:B------:R-:W-:Y:S01]  /*fd40*/  UIMAD UR11, UR15, UR13, UR11 ;  /* 0x0000000d0f0b72a4 */ /* 0x000fe2000f8e020b */
[----:B-1----:R-:W-:Y:S02]  /*fd50*/  @P1 IMAD.HI.U32 R0, R44, R3, RZ ;  /* 0x000000032c001227 */ /* 0x002fe400078e00ff */
[----:B------:R-:W-:Y:S02]  /*fd60*/  ULDC.64 UR12, c[0x0][0xaf0] ;  /* 0x0002bc00000c7ab9 */ /* 0x000fe40000000a00 */
[----:B------:R-:W-:Y:S01]  /*fd70*/  UIMAD UR4, UR4, UR12, URZ ;  /* 0x0000000c040472a4 */ /* 0x000fe2000f8e023f */
[----:B------:R-:W-:Y:S01]  /*fd80*/  IMAD.MOV.U32 R21, RZ, RZ, R44 ;  /* 0x000000ffff157224 */ /* 0x000fe200078e002c */
[----:B0-----:R-:W-:Y:S02]  /*fd90*/  @P1 SHF.R.U32.HI R21, RZ, R45, R0 ;  /* 0x0000002dff151219 */ /* 0x001fe40000011600 */
[----:B------:R-:W-:-:S02]  /*fda0*/  UIMAD UR4, UR8, UR13, UR4 ;  /* 0x0000000d080472a4 */ /* 0x000fc4000f8e0204 */
[----:B------:R-:W-:Y:S01]  /*fdb0*/  UIMAD.WIDE.U32 UR8, UR8, UR12, UR10 ;  /* 0x0000000c080872a5 */ /* 0x000fe2000f8e000a */
[--C-:B------:R-:W-:Y:S01]  /*fdc0*/  SHF.R.S32.HI R0, RZ, 0x1f, R21.reuse ;  /* 0x0000001fff007819 */ /* 0x100fe20000011415 */
[----:B------:R-:W-:Y:S01]  /*fdd0*/  IMAD.MOV R20, RZ, RZ, -R21 ;  /* 0x000000ffff147224 */ /* 0x000fe200078e0a15 */
[----:B------:R-:W-:Y:S01]  /*fde0*/  ULDC.64 UR10, c[0x0][0xae0] ;  /* 0x0002b800000a7ab9 */ /* 0x000fe20000000a00 */
[----:B------:R-:W-:Y:S02]  /*fdf0*/  UIADD3 UR4, UR9, UR4, URZ ;  /* 0x0000000409047290 */ /* 0x000fe4000fffe03f */
[----:B------:R-:W-:Y:S02]  /*fe00*/  IMAD R0, R0, UR10, RZ ;  /* 0x0000000a00007c24 */ /* 0x000fe4000f8e02ff */
[----:B------:R-:W-:Y:S02]  /*fe10*/  IMAD R23, R23, R20, R44 ;  /* 0x0000001417177224 */ /* 0x000fe400078e022c */
[----:B------:R-:W-:-:S02]  /*fe20*/  IMAD.U32 R3, RZ, RZ, UR9 ;  /* 0x00000009ff037e24 */ /* 0x000fc4000f8e00ff */
[----:B------:R-:W-:Y:S01]  /*fe30*/  IMAD.U32 R2, RZ, RZ, UR8 ;  /* 0x00000008ff027e24 */ /* 0x000fe2000f8e00ff */
[----:B------:R-:W-:Y:S01]  /*fe40*/  ULDC.64 UR8, c[0x0][0xad8] ;  /* 0x0002b60000087ab9 */ /* 0x000fe20000000a00 */
[----:B------:R-:W-:Y:S02]  /*fe50*/  IMAD.U32 R3, RZ, RZ, UR4 ;  /* 0x00000004ff037e24 */ /* 0x000fe4000f8e00ff */
[C---:B------:R-:W-:Y:S01]  /*fe60*/  IMAD R45, R21.reuse, UR11, R0 ;  /* 0x0000000b152d7c24 */ /* 0x040fe2000f8e0200 */
[----:B------:R-:W-:Y:S01]  /*fe70*/  SHF.R.S32.HI R0, RZ, 0x1f, R23 ;  /* 0x0000001fff007819 */ /* 0x000fe20000011417 */
[----:B------:R-:W-:-:S04]  /*fe80*/  IMAD.WIDE.U32 R2, R21, UR10, R2 ;  /* 0x0000000a15027c25 */ /* 0x000fc8000f8e0002 */
[----:B------:R-:W-:Y:S02]  /*fe90*/  IMAD.IADD R3, R3, 0x1, R45 ;  /* 0x0000000103037824 */ /* 0x000fe400078e022d */
[----:B------:R-:W-:Y:S02]  /*fea0*/  IMAD R20, R0, UR8, RZ ;  /* 0x0000000800147c24 */ /* 0x000fe4000f8e02ff */
[----:B------:R-:W-:Y:S02]  /*feb0*/  VIADD R46, R180, UR60 ;  /* 0x0000003cb42e7c36 */ /* 0x000fe40008000000 */
[C---:B------:R-:W-:Y:S02]  /*fec0*/  IMAD R21, R23.reuse, UR9, R20 ;  /* 0x0000000917157c24 */ /* 0x040fe4000f8e0214 */
[----:B------:R-:W-:Y:S01]  /*fed0*/  IMAD.WIDE.U32 R2, R23, UR8, R2 ;  /* 0x0000000817027c25 */ /* 0x000fe2000f8e0002 */
[----:B------:R-:W-:Y:S01]  /*fee0*/  ISETP.GE.AND P2, PT, R46, R17, PT ;  /* 0x000000112e00720c */ /* 0x000fe20003f46270 */
[----:B------:R-:W-:-:S02]  /*fef0*/  ULDC.64 UR8, c[0x0][0xa80] ;  /* 0x0002a00000087ab9 */ /* 0x000fc40000000a00 */
[----:B------:R-:W-:Y:S01]  /*ff00*/  IMAD.IADD R3, R3, 0x1, R21 ;  /* 0x0000000103037824 */ /* 0x000fe200078e0215 */
[----:B------:R-:W-:Y:S01]  /*ff10*/  LEA R23, P3, R2, UR8, 0x1 ;  /* 0x0000000802177c11 */ /* 0x000fe2000f8608ff */
[----:B------:R-:W-:Y:S02]  /*ff20*/  VIADD R16, R16, 0x2a820 ;  /* 0x0002a82010107836 */ /* 0x000fe40000000000 */
[----:B------:R-:W-:Y:S01]  /*ff30*/  VIADD R0, R46, 0x20 ;  /* 0x000000202e007836 */ /* 0x000fe20000000000 */
[----:B------:R-:W-:Y:S02]  /*ff40*/  LEA.HI.X R44, R2, UR9, R3, 0x1, P3 ;  /* 0x00000009022c7c11 */ /* 0x000fe400098f0c03 */
[----:B------:R-:W-:Y:S02]  /*ff50*/  PRMT R16, RZ, 0x654, R16 ;  /* 0x00000654ff107816 */ /* 0x000fe40000000010 */
[-C--:B------:R-:W-:Y:S01]  /*ff60*/  ISETP.GE.AND P0, PT, R0, R17.reuse, PT ;  /* 0x000000110000720c */ /* 0x080fe20003f06270 */
[----:B------:R-:W-:Y:S01]  /*ff70*/  VIADD R0, R46, 0x40 ;  /* 0x000000402e007836 */ /* 0x000fe20000000000 */
[----:B---3--:R2:W-:Y:S01]  /*ff80*/  SYNCS.ARRIVE.TRANS64.RED.A1T0 RZ, [R16+URZ], RZ ;  /* 0x000000ff10ff79a7 */ /* 0x0085e2000810043f */
[----:B------:R2:W0:Y:S01]  /*ff90*/  SHFL.IDX PT, R3, R23, RZ, 0x181f ;  /* 0x00181fff17037589 */ /* 0x00042200000e0000 */
[----:B------:R-:W-:Y:S03]  /*ffa0*/  BSSY B1, `(.L_x_1216) ;  /* 0x000000e000017945 */ /* 0x000fe60003800000 */
[----:B------:R2:W1:Y:S01]  /*ffb0*/  SHFL.IDX PT, R21, R44, RZ, 0x181f ;  /* 0x00181fff2c157589 */ /* 0x00046200000e0000 */
[----:B------:R-:W-:Y:S01]  /*ffc0*/  ISETP.GE.AND P1, PT, R0, R17, PT ;  /* 0x000000110000720c */ /* 0x000fe20003f26270 */
[----:B------:R-:W-:-:S12]  /*ffd0*/  @P2 BRA `(.L_x_1217) ;  /* 0x0000000000282947 */ /* 0x000fd80003800000 */
[----:B------:R-:W-:Y:S01]  /*ffe0*/  ULDC UR4, c[0x0][0xac8] ;  /* 0x0002b20000047ab9 */ /* 0x000fe20000000800 */
[----:B------:R-:W-:Y:S01]  /*fff0*/  ULDC.64 UR8, c[0x0][0x208] ;  /* 0x0000820000087ab9 */ /* 0x000fe20000000a00 */
[----:B------:R-:W-:Y:S02]  /*10000*/  ISETP.GE.AND P2, PT, R22, UR4, PT ;  /* 0x0000000416007c0c */ /* 0x000fe4000bf46270 */
[----:B------:R-:W-:-:S11]  /*10010*/  ISETP.GE.AND P3, PT, R160, UR4, PT ;  /* 0x00000004a0007c0c */ /* 0x000fd6000bf66270 */
[-C--:B0-----:R-:W-:Y:S02]  /*10020*/  @!P2 LEA R2, P4, R22, R3.reuse, 0x1 ;  /* 0x000000031602a211 */ /* 0x081fe400078808ff */
[----:B------:R-:W-:Y:S02]  /*10030*/  @!P3 LEA R20, P5, R160, R3, 0x1 ;  /* 0x00000003a014b211 */ /* 0x000fe400078a08ff */
[-C--:B-1----:R-:W-:Y:S02]  /*10040*/  @!P2 LEA.HI.X R3, R22, R21.reuse, R204, 0x1, P4 ;  /* 0x000000151603a211 */ /* 0x082fe400020f0ccc */
[----:B------:R-:W-:-:S03]  /*10050*/  @!P3 LEA.HI.X R21, R160, R21, R203, 0x1, P5 ;  /* 0x00000015a015b211 */ /* 0x000fc600028f0ccb */
[----:B-----5:R3:W-:Y:S04]  /*10060*/  @!P2 ST.E.128 desc[UR8][R2.64], R4 ;  /* 0x000000040200a985 */ /* 0x0207e8000c101d08 */
[----:B------:R3:W-:Y:S02]  /*10070*/  @!P3 ST.E.128 desc[UR8][R20.64], R28 ;  /* 0x0000001c1400b985 */ /* 0x0007e4000c101d08 */
.L_x_1217:
[----:B------:R-:W-:Y:S05]  /*10080*/  BSYNC B1 ;  /* 0x0000000000017941 */ /* 0x000fea0003800000 */
.L_x_1216:
[----:B---3-5:R3:W4:Y:S01]  /*10090*/  SHFL.IDX PT, R5, R44, 0x1, 0x181f ;  /* 0x00381f002c057f89 */ /* 0x02872200000e0000 */
[----:B------:R-:W-:Y:S03]  /*100a0*/  BSSY B1, `(.L_x_1218) ;  /* 0x000000d000017945 */ /* 0x000fe60003800000 */
[----:B0-----:R3:W0:Y:S01]  /*100b0*/  SHFL.IDX PT, R3, R23, 0x1, 0x181f ;  /* 0x00381f0017037f89 */ /* 0x00162200000e0000 */
[----:B------:R-:W-:Y:S05]  /*100c0*/  @P0 BRA `(.L_x_1219) ;  /* 0x0000000000280947 */ /* 0x000fea0003800000 */
[----:B------:R-:W-:Y:S01]  /*100d0*/  ULDC UR4, c[0x0][0xac8] ;  /* 0x0002b20000047ab9 */ /* 0x000fe20000000800 */
[----:B------:R-:W-:Y:S01]  /*100e0*/  ULDC.64 UR8, c[0x0][0x208] ;  /* 0x0000820000087ab9 */ /* 0x000fe20000000a00 */
        /* <DEDUP_REMOVED lines=8> */
.L_x_1219:
[----:B------:R-:W-:Y:S05]  /*10170*/  BSYNC B1 ;  /* 0x0000000000017941 */ /* 0x000fea0003800000 */
.L_x_1218:
[----:B0---4-:R0:W4:Y:S01]  /*10180*/  SHFL.IDX PT, R5, R44, 0x2, 0x181f ;  /* 0x00581f002c057f89 */ /* 0x01112200000e0000 */
[----:B------:R-:W-:Y:S03]  /*10190*/  BSSY B1, `(.L_x_1220) ;  /* 0x000000d000017945 */ /* 0x000fe60003800000 */
[----:B------:R0:W0:Y:S01]  /*101a0*/  SHFL.IDX PT, R3, R23, 0x2, 0x181f ;  /* 0x00581f0017037f89 */ /* 0x00002200000e0000 */
        /* <DEDUP_REMOVED lines=11> */
.L_x_1221:
[----:B------:R-:W-:Y:S05]  /*10260*/  BSYNC B1 ;  /* 0x0000000000017941 */ /* 0x000fea0003800000 */
.L_x_1220:
[----:B------:R-:W-:Y:S01]  /*10270*/  VIADD R0, R46, 0x60 ;  /* 0x000000602e007836 */ /* 0x000fe20000000000 */
[----:B0---4-:R0:W4:Y:S04]  /*10280*/  SHFL.IDX PT, R5, R44, 0x3, 0x181f ;  /* 0x00781f002c057f89 */ /* 0x01112800000e0000 */
[----:B------:R-:W-:Y:S01]  /*10290*/  ISETP.GE.AND P0, PT, R0, R17, PT ;  /* 0x000000110000720c */ /* 0x000fe20003f06270 */
[----:B--23--:R-:W2:-:S12]  /*102a0*/  SHFL.IDX PT, R23, R23, 0x3, 0x181f ;  /* 0x00781f0017177f89 */ /* 0x00ce9800000e0000 */
[----:B0-----:R-:W-:Y:S05]  /*102b0*/  @P0 BRA `(.L_x_1222) ;  /* 0x0000001800a40947 */ /* 0x001fea0003800000 */
[----:B------:R-:W-:Y:S01]  /*102c0*/  ULDC UR4, c[0x0][0xac8] ;  /* 0x0002b20000047ab9 */ /* 0x000fe20000000800 */
[----:B------:R-:W-:Y:S01]  /*102d0*/  ULDC.64 UR8, c[0x0][0x208] ;  /* 0x0000820000087ab9 */ /* 0x000fe20000000a00 */
[----:B------:R-:W-:-:S13]  /*102e0*/  ISETP.GE.AND P1, PT, R22, UR4, PT ;  /* 0x0000000416007c0c */ /* 0x000fda000bf26270 */
[----:B--2---:R-:W-:-:S04]  /*102f0*/  @!P1 LEA R2, P0, R22, R23, 0x1 ;  /* 0x0000001716029211 */ /* 0x004fc800078008ff */
[----:B----4-:R-:W-:Y:S02]  /*10300*/  @!P1 LEA.HI.X R3, R22, R5, R204, 0x1, P0 ;  /* 0x0000000516039211 */ /* 0x010fe400000f0ccc */
[----:B------:R-:W-:-:S03]  /*10310*/  ISETP.GE.AND P0, PT, R160, UR4, PT ;  /* 0x00000004a0007c0c */ /* 0x000fc6000bf06270 */
[----:B------:R0:W-:Y:S10]  /*10320*/  @!P1 ST.E.128 desc[UR8][R2.64], R24 ;  /* 0x0000001802009985 */ /* 0x0001f4000c101d08 */
[----:B------:R-:W-:Y:S05]  /*10330*/  @P0 BRA `(.L_x_1222) ;  /* 0x0000001800840947 */ /* 0x000fea0003800000 */
[----:B0-----:R-:W-:Y:S01]  /*10340*/  LEA R2, P0, R160, R23, 0x1 ;  /* 0x00000017a0027211 */ /* 0x001fe200078008ff */
[----:B------:R-:W-:-:S03]  /*10350*/  ULDC.64 UR8, c[0x0][0x208] ;  /* 0x0000820000087ab9 */ /* 0x000fc60000000a00 */
[----:B------:R-:W-:-:S05]  /*10360*/  LEA.HI.X R3, R160, R5, R203, 0x1, P0 ;  /* 0x00000005a0037211 */ /* 0x000fca00000f0ccb */
[----:B------:R0:W-:Y:S01]  /*10370*/  ST.E.128 desc[UR8][R2.64], R40 ;  /* 0x0000002802007985 */ /* 0x0001e2000c101d08 */
[----:B------:R-:W-:Y:S05]  /*10380*/  BRA `(.L_x_1222) ;  /* 0x0000001800707947 */ /* 0x000fea0003800000 */
.L_x_1215:
[----:B------:R-:W-:Y:S01]  /*10390*/  ULDC.64 UR12, c[0x0][0xb08] ;  /* 0x0002c200000c7ab9 */ /* 0x000fe20000000a00 */
[----:B------:R-:W-:Y:S01]  /*103a0*/  R2UR UR16, R164 ;  /* 0x00000000a41072ca */ /* 0x000fe200000e0000 */
[----:B------:R-:W-:Y:S01]  /*103b0*/  UIMAD UR9, UR14, UR12, URZ ;  /* 0x0000000c0e0972a4 */ /* 0x000fe2000f8e023f */
[----:B------:R-:W0:Y:S01]  /*103c0*/  @P1 LDC R0, c[0x0][0xbec] ;  /* 0x0002fb00ff001b82 */ /* 0x000e220000000800 */
[----:B------:R-:W-:Y:S01]  /*103d0*/  UIMAD.WIDE.U32 UR10, UR4, UR12, URZ ;  /* 0x0000000c040a72a5 */ /* 0x000fe2000f8e003f */
[----:B------:R-:W-:Y:S01]  /*103e0*/  R2UR UR15, R163 ;  /* 0x00000000a30f72ca */ /* 0x000fe200000e0000 */
[----:B------:R-:W-:Y:S01]  /*103f0*/  UIMAD UR9, UR4, UR13, UR9 ;  /* 0x0000000d040972a4 */ /* 0x000fe2000f8e0209 */
[----:B------:R-:W-:Y:S01]  /*10400*/  IMAD.MOV.U32 R7, RZ, RZ, R11 ;  /* 0x000000ffff077224 */ /* 0x000fe200078e000b */
[----:B------:R-:W-:Y:S01]  /*10410*/  USHF.R.S32.HI UR4, URZ, 0x1f, UR8 ;  /* 0x0000001f3f047899 */ /* 0x000fe20008011408 */
[----:B------:R-:W-:Y:S01]  /*10420*/  ISETP.GE.AND P0, PT, R12, R17, PT ;  /* 0x000000110c00720c */ /* 0x000fe20003f06270 */
[----:B------:R-:W-:Y:S01]  /*10430*/  UIADD3 UR11, UR11, UR9, URZ ;  /* 0x000000090b0b7290 */ /* 0x000fe2000fffe03f */
[----:B------:R-:W1:Y:S01]  /*10440*/  @P1 LDC R5, c[0x0][0xbf0] ;  /* 0x0002fc00ff051b82 */ /* 0x000e620000000800 */
[----:B------:R-:W-:Y:S01]  /*10450*/  ULDC.64 UR12, c[0x0][0xb38] ;  /* 0x0002ce00000c7ab9 */ /* 0x000fe20000000a00 */
[----:B------:R-:W-:Y:S01]  /*10460*/  VIADD R16, R16, 0x2a820 ;  /* 0x0002a82010107836 */ /* 0x000fe20000000000 */
[----:B------:R-:W-:Y:S01]  /*10470*/  UIMAD.WIDE.U32 UR10, UR16, UR12, UR10 ;  /* 0x0000000c100a72a5 */ /* 0x000fe2000f8e000a */
[----:B------:R-:W-:Y:S03]  /*10480*/  BSSY B1, `(.L_x_1223) ;  /* 0x0000066000017945 */ /* 0x000fe60003800000 */
[----:B------:R-:W-:Y:S01]  /*10490*/  UIMAD UR11, UR16, UR13, UR11 ;  /* 0x0000000d100b72a4 */ /* 0x000fe2000f8e020b */
[----:B------:R-:W-:-:S02]  /*104a0*/  PRMT R6, RZ, 0x654, R16 ;  /* 0x00000654ff067816 */ /* 0x000fc40000000010 */
[----:B------:R-:W-:Y:S02]  /*104b0*/  ULDC.64 UR12, c[0x0][0xb40] ;  /* 0x0002d000000c7ab9 */ /* 0x000fe40000000a00 */
[----:B------:R-:W-:Y:S01]  /*104c0*/  UIMAD UR4, UR4, UR12, URZ ;  /* 0x0000000c040472a4 */ /* 0x000fe2000f8e023f */
[----:B------:R2:W-:Y:S03]  /*104d0*/  SYNCS.ARRIVE.TRANS64.RED.A1T0 RZ, [R6+URZ], RZ ;  /* 0x000000ff06ff79a7 */ /* 0x0005e6000810043f */
[----:B------:R-:W-:Y:S01]  /*104e0*/  UIMAD UR4, UR8, UR13, UR4 ;  /* 0x0000000d080472a4 */ /* 0x000fe2000f8e0204 */
[----:B0-----:R-:W-:Y:S01]  /*104f0*/  @P1 IMAD.HI.U32 R0, R11, R0, RZ ;  /* 0x000000000b001227 */ /* 0x001fe200078e00ff */
[----:B------:R-:W-:-:S03]  /*10500*/  UIMAD.WIDE.U32 UR8, UR8, UR12, UR10 ;  /* 0x0000000c080872a5 */ /* 0x000fc6000f8e000a */
[----:B------:R-:W-:Y:S01]  /*10510*/  ULDC.64 UR10, c[0x0][0xb48] ;  /* 0x0002d200000a7ab9 */ /* 0x000fe20000000a00 */
[----:B------:R-:W-:Y:S01]  /*10520*/  UIADD3 UR9, UR9, UR4, URZ ;  /* 0x0000000409097290 */ /* 0x000fe2000fffe03f */
[----:B-1----:R-:W-:-:S03]  /*10530*/  @P1 SHF.R.U32.HI R7, RZ, R5, R0 ;  /* 0x00000005ff071219 */ /* 0x002fc60000011600 */
[----:B------:R-:W-:Y:S01]  /*10540*/  UIMAD.WIDE.U32 UR8, UR15, UR10, UR8 ;  /* 0x0000000a0f0872a5 */ /* 0x000fe2000f8e0008 */
[--C-:B------:R-:W-:Y:S01]  /*10550*/  SHF.R.S32.HI R0, RZ, 0x1f, R7.reuse ;  /* 0x0000001fff007819 */ /* 0x100fe20000011407 */
[----:B------:R-:W-:Y:S02]  /*10560*/  IMAD.MOV R4, RZ, RZ, -R7 ;  /* 0x000000ffff047224 */ /* 0x000fe400078e0a07 */
[----:B------:R-:W-:Y:S02]  /*10570*/  UIMAD UR4, UR15, UR11, UR9 ;  /* 0x0000000b0f0472a4 */ /* 0x000fe4000f8e0209 */
[----:B------:R-:W-:Y:S01]  /*10580*/  IMAD.U32 R5, RZ, RZ, UR9 ;  /* 0x00000009ff057e24 */ /* 0x000fe2000f8e00ff */
[----:B------:R-:W-:Y:S01]  /*10590*/  ULDC.64 UR10, c[0x0][0xb30] ;  /* 0x0002cc00000a7ab9 */ /* 0x000fe20000000a00 */
[----:B------:R-:W-:Y:S02]  /*105a0*/  IMAD R23, R23, R4, R11 ;  /* 0x0000000417177224 */ /* 0x000fe400078e020b */
[----:B------:R-:W-:-:S02]  /*105b0*/  IMAD R0, R0, UR10, RZ ;  /* 0x0000000a00007c24 */ /* 0x000fc4000f8e02ff */
[----:B------:R-:W-:Y:S01]  /*105c0*/  IMAD.U32 R4, RZ, RZ, UR8 ;  /* 0x00000008ff047e24 */ /* 0x000fe2000f8e00ff */
[----:B------:R-:W-:Y:S01]  /*105d0*/  ULDC.64 UR8, c[0x0][0xb28] ;  /* 0x0002ca0000087ab9 */ /* 0x000fe20000000a00 */
[----:B------:R-:W-:Y:S02]  /*105e0*/  IMAD.U32 R5, RZ, RZ, UR4 ;  /* 0x00000004ff057e24 */ /* 0x000fe4000f8e00ff */
        /* <DEDUP_REMOVED lines=11> */
[----:B--2---:R0:W1:Y:S04]  /*106a0*/  SHFL.IDX PT, R6, R0, RZ, 0x1c1f ;  /* 0x001c1fff00067589 */ /* 0x00406800000e0000 */
[----:B------:R0:W2:Y:S01]  /*106b0*/  SHFL.IDX PT, R7, R16, RZ, 0x1c1f ;  /* 0x001c1fff10077589 */ /* 0x0000a200000e0000 */
[----:B------:R-:W-:Y:S05]  /*106c0*/  @P0 BRA `(.L_x_1224) ;  /* 0x0000000400040947 */ /* 0x000fea0003800000 */
[----:B------:R-:W-:Y:S01]  /*106d0*/  ULDC UR4, c[0x0][0xac8] ;  /* 0x0002b20000047ab9 */ /* 0x000fe20000000800 */
[----:B------:R-:W-:Y:S01]  /*106e0*/  ULDC.64 UR8, c[0x0][0x208] ;  /* 0x0000820000087ab9 */ /* 0x000fe20000000a00 */
[----:B------:R-:W-:Y:S02]  /*106f0*/  ISETP.GE.AND P3, PT, R18, UR4, PT ;  /* 0x0000000412007c0c */ /* 0x000fe4000bf66270 */
[----:B------:R-:W-:Y:S02]  /*10700*/  ISETP.GE.AND P2, PT, R179, UR4, PT ;  /* 0x00000004b3007c0c */ /* 0x000fe4000bf46270 */
[----:B------:R-:W-:Y:S02]  /*10710*/  ISETP.GE.AND P1, PT, R178, UR4, PT ;  /* 0x00000004b2007c0c */ /* 0x000fe4000bf26270 */
[----:B------:R-:W-:Y:S02]  /*10720*/  ISETP.GE.AND P0, PT, R177, UR4, PT ;  /* 0x00000004b1007c0c */ /* 0x000fe4000bf06270 */
[----:B------:R-:W-:-:S05]  /*10730*/  ISETP.GE.AND P4, PT, R175, UR4, PT ;  /* 0x00000004af007c0c */ /* 0x000fca000bf86270 */
[----:B-12---:R-:W-:Y:S02]  /*10740*/  @!P3 IMAD.WIDE R4, R18, 0x4, R6 ;  /* 0x000000041204b825 */ /* 0x006fe400078e0206 */
        /* <DEDUP_REMOVED lines=12> */
[-C--:B-1----:R-:W-:Y:S01]  /*10810*/  @!P3 LEA R2, P6, R176, R6.reuse, 0x2 ;  /* 0x00000006b002b211 */ /* 0x082fe200078c10ff */
        /* <DEDUP_REMOVED lines=11> */
[----:B--2---:R-:W-:-:S03]  /*108d0*/  @!P2 LEA R8, P4, R173, R6, 0x2 ;  /* 0x00000006ad08a211 */ /* 0x004fc600078810ff */
[----:B------:R-:W-:Y:S01]  /*108e0*/  @!P5 ST.E.64 desc[UR8][R14.64], R48 ;  /* 0x000000300e00d985 */ /* 0x000fe2000c101b08 */
[CC--:B---3--:R-:W-:Y:S02]  /*108f0*/  @!P1 LEA R10, P5, R172.reuse, R6.reuse, 0x2 ;  /* 0x00000006ac0a9211 */ /* 0x0c8fe400078a10ff */
[-C--:B------:R-:W-:Y:S02]  /*10900*/  @!P2 LEA.HI.X R9, R173, R7.reuse, R192, 0x2, P4 ;  /* 0x00000007ad09a211 */ /* 0x080fe400020f14c0 */
[----:B-1----:R-:W-:Y:S02]  /*10910*/  @!P0 LEA R12, P6, R171, R6, 0x2 ;  /* 0x00000006ab0c8211 */ /* 0x002fe400078c10ff */
        /* <DEDUP_REMOVED lines=14> */
[CC--:B-1----:R-:W-:Y:S02]  /*10a00*/  @!P2 LEA R8, P3, R168.reuse, R6.reuse, 0x2 ;  /* 0x00000006a808a211 */ /* 0x0c2fe400078610ff */
[-C--:B------:R-:W-:Y:S02]  /*10a10*/  @!P4 LEA.HI.X R5, R169, R7.reuse, R188, 0x2, P6 ;  /* 0x00000007a905c211 */ /* 0x080fe400030f14bc */
[-C--:B--2---:R-:W-:Y:S02]  /*10a20*/  @!P1 LEA R10, P6, R167, R6.reuse, 0x2 ;  /* 0x00000006a70a9211 */ /* 0x084fe400078c10ff */
        /* <DEDUP_REMOVED lines=11> */
.L_x_1224:
[----:B------:R-:W-:Y:S05]  /*10ae0*/  BSYNC B1 ;  /* 0x0000000000017941 */ /* 0x000fea0003800000 */
.L_x_1223:
[----:B------:R-:W-:Y:S01]  /*10af0*/  ISETP.GE.AND P0, PT, R24, R17, PT ;  /* 0x000000111800720c */ /* 0x000fe20003f06270 */
[----:B----4-:R3:W4:Y:S04]  /*10b00*/  SHFL.IDX PT, R5, R16, 0x1, 0x1c1f ;  /* 0x003c1f0010057f89 */ /* 0x01072800000e0000 */
[----:B------:R3:W0:Y:S08]  /*10b10*/  SHFL.IDX PT, R4, R0, 0x1, 0x1c1f ;  /* 0x003c1f0000047f89 */ /* 0x00063000000e0000 */
[----:B---3--:R-:W-:Y:S05]  /*10b20*/  @P0 BRA `(.L_x_1222) ;  /* 0x0000001000880947 */ /* 0x008fea0003800000 */
[----:B------:R-:W-:Y:S01]  /*10b30*/  ULDC UR4, c[0x0][0xac8] ;  /* 0x0002b20000047ab9 */ /* 0x000fe20000000800 */
[----:B------:R-:W-:Y:S01]  /*10b40*/  ULDC.64 UR8, c[0x0][0x208] ;  /* 0x0000820000087ab9 */ /* 0x000fe20000000a00 */
[----:B------:R-:W-:Y:S02]  /*10b50*/  ISETP.GE.AND P1, PT, R179, UR4, PT ;  /* 0x00000004b3007c0c */ /* 0x000fe4000bf26270 */
[----:B------:R-:W-:Y:S02]  /*10b60*/  ISETP.GE.AND P0, PT, R178, UR4, PT ;  /* 0x00000004b2007c0c */ /* 0x000fe4000bf06270 */
[----:B------:R-:W-:Y:S02]  /*10b70*/  ISETP.GE.AND P2, PT, R18, UR4, PT ;  /* 0x0000000412007c0c */ /* 0x000fe4000bf46270 */
[----:B------:R-:W-:Y:S02]  /*10b80*/  ISETP.GE.AND P4, PT, R176, UR4, PT ;  /* 0x00000004b0007c0c */ /* 0x000fe4000bf86270 */
[----:B------:R-:W-:-:S05]  /*10b90*/  ISETP.GE.AND P3, PT, R177, UR4, PT ;  /* 0x00000004b1007c0c */ /* 0x000fca000bf66270 */
[CC--:B01----:R-:W-:Y:S02]  /*10ba0*/  @!P1 LEA R6, P5, R179.reuse, R4.reuse, 0x2 ;  /* 0x00000004b3069211 */ /* 0x0c3fe400078a10ff */
[-C--:B------:R-:W-:Y:S02]  /*10bb0*/  @!P0 LEA R8, P6, R178, R4.reuse, 0x2 ;  /* 0x00000004b2088211 */ /* 0x080fe400078c10ff */
[-C--:B--2-4-:R-:W-:Y:S01]  /*10bc0*/  @!P1 LEA.HI.X R7, R179, R5.reuse, R198, 0x2, P5 ;  /* 0x00000005b3079211 */ /* 0x094fe200028f14c6 */
        /* <DEDUP_REMOVED lines=23> */
[----:B------:R-:W-:Y:S02]  /*10d40*/  ISETP.GE.AND P4, PT, R170, UR4, PT ;  /* 0x00000004aa007c0c */ /* 0x000fe4000bf86270 */
[-C--:B------:R-:W-:Y:S01]  /*10d50*/  @!P1 LEA.HI.X R7, R173, R5.reuse, R192, 0x2, P5 ;  /* 0x00000005ad079211 */ /* 0x080fe200028f14c0 */
[----:B------:R-:W-:Y:S01]  /*10d60*/  @!P0 ST.E.64 desc[UR8][R2.64], R50 ;  /* 0x0000003202008985 */ /* 0x000fe2000c101b08 */
[----:B------:R-:W-:Y:S02]  /*10d70*/  @!P2 LEA.HI.X R9, R172, R5, R191, 0x2, P6 ;  /* 0x00000005ac09a211 */ /* 0x000fe400030f14bf */
[----:B------:R-:W-:Y:S01]  /*10d80*/  ISETP.GE.AND P0, PT, R167, UR4, PT ;  /* 0x00000004a7007c0c */ /* 0x000fe2000bf06270 */
[----:B------:R0:W-:Y:S01]  /*10d90*/  @!P1 ST.E.64 desc[UR8][R6.64], R54 ;  /* 0x0000003606009985 */ /* 0x0001e2000c101b08 */
[----:B------:R-:W-:Y:S02]  /*10da0*/  ISETP.GE.AND P1, PT, R168, UR4, PT ;  /* 0x00000004a8007c0c */ /* 0x000fe4000bf26270 */
[----:B--2---:R-:W-:Y:S01]  /*10db0*/  @!P3 LEA R10, P5, R171, R4, 0x2 ;  /* 0x00000004ab0ab211 */ /* 0x004fe200078a10ff */
[----:B------:R1:W-:Y:S01]  /*10dc0*/  @!P2 ST.E.64 desc[UR8][R8.64], R58 ;  /* 0x0000003a0800a985 */ /* 0x0003e2000c101b08 */
[----:B------:R-:W-:-:S02]  /*10dd0*/  ISETP.GE.AND P2, PT, R169, UR4, PT ;  /* 0x00000004a9007c0c */ /* 0x000fc4000bf46270 */
[CC--:B---3--:R-:W-:Y:S02]  /*10de0*/  @!P4 LEA R12, P6, R170.reuse, R4.reuse, 0x2 ;  /* 0x00000004aa0cc211 */ /* 0x0c8fe400078c10ff */
[-C--:B------:R-:W-:Y:S02]  /*10df0*/  @!P3 LEA.HI.X R11, R171, R5.reuse, R190, 0x2, P5 ;  /* 0x00000005ab0bb211 */ /* 0x080fe400028f14be */
[----:B------:R-:W-:Y:S02]  /*10e00*/  @!P4 LEA.HI.X R13, R170, R5, R189, 0x2, P6 ;  /* 0x00000005aa0dc211 */ /* 0x000fe400030f14bd */
[----:B------:R-:W-:Y:S01]  /*10e10*/  ISETP.GE.AND P5, PT, R166, UR4, PT ;  /* 0x00000004a6007c0c */ /* 0x000fe2000bfa6270 */
[----:B------:R2:W-:Y:S01]  /*10e20*/  @!P3 ST.E.64 desc[UR8][R10.64], R62 ;  /* 0x0000003e0a00b985 */ /* 0x0005e2000c101b08 */
[----:B0-----:R-:W-:-:S03]  /*10e30*/  @!P1 LEA R6, P6, R168, R4, 0x2 ;  /* 0x00000004a8069211 */ /* 0x001fc600078c10ff */
[-C--:B------:R-:W-:Y:S01]  /*10e40*/  @!P2 LEA R2, P3, R169, R4.reuse, 0x2 ;  /* 0x00000004a902a211 */ /* 0x080fe200078610ff */
[----:B------:R2:W-:Y:S01]  /*10e50*/  @!P4 ST.E.64 desc[UR8][R12.64], R66 ;  /* 0x000000420c00c985 */ /* 0x0005e2000c101b08 */
[-C--:B-1----:R-:W-:Y:S02]  /*10e60*/  @!P0 LEA R8, P4, R167, R4.reuse, 0x2 ;  /* 0x00000004a7088211 */ /* 0x082fe400078810ff */
[-C--:B------:R-:W-:Y:S02]  /*10e70*/  @!P2 LEA.HI.X R3, R169, R5.reuse, R188, 0x2, P3 ;  /* 0x00000005a903a211 */ /* 0x080fe400018f14bc */
[-C--:B------:R-:W-:Y:S02]  /*10e80*/  @!P1 LEA.HI.X R7, R168, R5.reuse, R187, 0x2, P6 ;  /* 0x00000005a8079211 */ /* 0x080fe400030f14bb */
[----:B------:R-:W-:Y:S01]  /*10e90*/  @!P0 LEA.HI.X R9, R167, R5, R186, 0x2, P4 ;  /* 0x00000005a7098211 */ /* 0x000fe200020f14ba */
[----:B------:R2:W-:Y:S01]  /*10ea0*/  @!P2 ST.E.64 desc[UR8][R2.64], R70 ;  /* 0x000000460200a985 */ /* 0x0005e2000c101b08 */
[----:B------:R-:W-:-:S03]  /*10eb0*/  @!P5 LEA R14, P3, R166, R4, 0x2 ;  /* 0x00000004a60ed211 */ /* 0x000fc600078610ff */
[----:B------:R2:W-:Y:S01]  /*10ec0*/  @!P1 ST.E.64 desc[UR8][R6.64], R74 ;  /* 0x0000004a06009985 */ /* 0x0005e2000c101b08 */
[----:B------:R-:W-:-:S03]  /*10ed0*/  @!P5 LEA.HI.X R15, R166, R5, R185, 0x2, P3 ;  /* 0x00000005a60fd211 */ /* 0x000fc600018f14b9 */
[----:B------:R2:W-:Y:S01]  /*10ee0*/  @!P0 ST.E.64 desc[UR8][R8.64], R78 ;  /* 0x0000004e08008985 */ /* 0x0005e2000c101b08 */
[----:B------:R-:W-:-:S03]  /*10ef0*/  ISETP.GE.AND P0, PT, R165, UR4, PT ;  /* 0x00000004a5007c0c */ /* 0x000fc6000bf06270 */
[----:B------:R2:W-:Y:S10]  /*10f00*/  @!P5 ST.E.64 desc[UR8][R14.64], R94 ;  /* 0x0000005e0e00d985 */ /* 0x0005f4000c101b08 */
[----:B------:R-:W-:Y:S05]  /*10f10*/  @P0 BRA `(.L_x_1222) ;  /* 0x0000000c008c0947 */ /* 0x000fea0003800000 */
[----:B--2---:R-:W-:Y:S01]  /*10f20*/  LEA R2, P0, R165, R4, 0x2 ;  /* 0x00000004a5027211 */ /* 0x004fe200078010ff */
[----:B------:R-:W-:-:S03]  /*10f30*/  ULDC.64 UR8, c[0x0][0x208] ;  /* 0x0000820000087ab9 */ /* 0x000fc60000000a00 */
[----:B------:R-:W-:-:S05]  /*10f40*/  LEA.HI.X R3, R165, R5, R184, 0x2, P0 ;  /* 0x00000005a5037211 */ /* 0x000fca00000f14b8 */
[----:B------:R0:W-:Y:S01]  /*10f50*/  ST.E.64 desc[UR8][R2.64], R86 ;  /* 0x0000005602007985 */ /* 0x0001e2000c101b08 */
[----:B------:R-:W-:Y:S05]  /*10f60*/  BRA `(.L_x_1222) ;  /* 0x0000000c00787947 */ /* 0x000fea0003800000 */
.L_x_1213:
[----:B------:R-:W0:Y:S01]  /*10f70*/  LDC.64 R2, c[0x0][0xc00] ;  /* 0x00030000ff027b82 */ /* 0x000e220000000a00 */
[----:B------:R-:W-:Y:S01]  /*10f80*/  R2UR UR11, R181 ;  /* 0x00000000b50b72ca */ /* 0x000fe200000e0000 */
[----:B------:R-:W-:Y:S01]  /*10f90*/  ULDC.64 UR8, c[0x0][0xc00] ;  /* 0x0003000000087ab9 */ /* 0x000fe20000000a00 */
[----:B------:R-:W-:Y:S01]  /*10fa0*/  R2UR UR10, R162 ;  /* 0x00000000a20a72ca */ /* 0x000fe200000e0000 */
[----:B------:R-:W-:Y:S01]  /*10fb0*/  IMAD.MOV.U32 R7, RZ, RZ, RZ ;  /* 0x000000ffff077224 */ /* 0x000fe200078e00ff */
[----:B------:R-:W-:-:S03]  /*10fc0*/  ULDC.64 UR12, c[0x0][0x208] ;  /* 0x00008200000c7ab9 */ /* 0x000fc60000000a00 */
[----:B------:R-:W1:Y:S06]  /*10fd0*/  LDC.64 R4, c[0x0][0xc08] ;  /* 0x00030200ff047b82 */ /* 0x000e6c0000000a00 */
[----:B------:R-:W-:Y:S01]  /*10fe0*/  UIMAD.WIDE UR8, UR11, 0x4, UR8 ;  /* 0x000000040b0878a5 */ /* 0x000fe2000f8e0208 */
[----:B0-----:R-:W-:-:S05]  /*10ff0*/  ISETP.NE.U32.AND P0, PT, R2, RZ, PT ;  /* 0x000000ff0200720c */ /* 0x001fca0003f05070 */
[----:B------:R-:W-:Y:S01]  /*11000*/  IMAD.U32 R2, RZ, RZ, UR8 ;  /* 0x00000008ff027e24 */ /* 0x000fe2000f8e00ff */
[----:B------:R-:W-:Y:S01]  /*11010*/  R2UR UR4, R3 ;  /* 0x00000000030472ca */ /* 0x000fe200000e0000 */
[----:B------:R-:W-:Y:S01]  /*11020*/  IMAD.U32 R3, RZ, RZ, UR9 ;  /* 0x00000009ff037e24 */ /* 0x000fe2000f8e00ff */
[----:B-1----:R-:W-:-:S05]  /*11030*/  ISETP.NE.U32.AND P1, PT, R4, RZ, PT ;  /* 0x000000ff0400720c */ /* 0x002fca0003f25070 */
[----:B------:R-:W-:-:S06]  /*11040*/  VOTEU.ANY UP0, P0 ;  /* 0x00000000003f7886 */ /* 0x000fcc0000000100 */
[----:B------:R-:W-:Y:S01]  /*11050*/  UISETP.NE.AND.EX UP0, UPT, UR4, URZ, UPT, UP0 ;  /* 0x0000003f0400728c */ /* 0x000fe2000bf05300 */
[----:B------:R-:W-:Y:S01]  /*11060*/  R2UR UR4, R5 ;  /* 0x00000000050472ca */ /* 0x000fe200000e0000 */
[----:B------:R-:W-:-:S04]  /*11070*/  VOTEU.ANY UP1, P1 ;  /* 0x00000000003f7886 */ /* 0x000fc80000820100 */
[----:B------:R-:W-:-:S08]  /*11080*/  PLOP3.LUT P0, PT, PT, PT, UP0, 0x80, 0x0 ;  /* 0x000000000000781c */ /* 0x000fd00003f0f008 */
[----:B------:R-:W-:-:S06]  /*11090*/  UISETP.NE.AND.EX UP1, UPT, UR4, URZ, UPT, UP1 ;  /* 0x0000003f0400728c */ /* 0x000fcc000bf25310 */
[----:B------:R-:W-:Y:S01]  /*110a0*/  PLOP3.LUT P1, PT, PT, PT, UP1, 0x80, 0x0 ;  /* 0x000000000000781c */ /* 0x000fe20003f2f018 */
[----:B------:R0:W5:Y:S01]  /*110b0*/  @P0 LDG.E R7, desc[UR12][R2.64] ;  /* 0x0000000c02070981 */ /* 0x000162000c1e1900 */
[----:B------:R-:W-:Y:S02]  /*110c0*/  ULDC UR4, c[0x0][0xa88] ;  /* 0x0002a20000047ab9 */ /* 0x000fe40000000800 */
[----:B------:R-:W-:Y:S01]  /*110d0*/  IMAD.U32 R0, RZ, RZ, UR4 ;  /* 0x00000004ff007e24 */ /* 0x000fe2000f8e00ff */
[----:B------:R-:W-:Y:S02]  /*110e0*/  @UP1 ULDC.64 UR8, c[0x0][0xc08] ;  /* 0x0003020000081ab9 */ /* 0x000fe40000000a00 */
[----:B------:R-:W-:Y:S02]  /*110f0*/  @UP1 UIMAD.WIDE UR8, UR11, 0x4, UR8 ;  /* 0x000000040b0818a5 */ /* 0x000fe4000f8e0208 */
[----:B------:R-:W-:-:S04]  /*11100*/  UISETP.NE.AND UP1, UPT, UR10, URZ, UPT ;  /* 0x0000003f0a00728c */ /* 0x000fc8000bf25270 */
[----:B------:R-:W-:Y:S02]  /*11110*/  IMAD.U32 R4, RZ, RZ, UR8 ;  /* 0x00000008ff047e24 */ /* 0x000fe4000f8e00ff */
[----:B------:R-:W-:-:S05]  /*11120*/  IMAD.U32 R5, RZ, RZ, UR9 ;  /* 0x00000009ff057e24 */ /* 0x000fca000f8e00ff */
[----:B------:R-:W-:Y:S01]  /*11130*/  @!UP1 ULDC UR10, c[0x0][0xad4] ;  /* 0x0002b500000a9ab9 */ /* 0x000fe20000000800 */
[----:B------:R0:W5:Y:S01]  /*11140*/  @P1 LDG.E R0, desc[UR12][R4.64] ;  /* 0x0000000c04001981 */ /* 0x000162000c1e1900 */
[----:B------:R-:W-:Y:S01]  /*11150*/  IMAD.U32 R162, RZ, RZ, UR10 ;  /* 0x0000000affa27e24 */ /* 0x000fe2000f8e00ff */
[----:B------:R-:W-:Y:S06]  /*11160*/  @P1 BRA `(.L_x_1225) ;  /* 0x0000000000141947 */ /* 0x000fec0003800000 */
[----:B------:R-:W-:Y:S05]  /*11170*/  @!P0 BRA `(.L_x_1225) ;  /* 0x0000000000108947 */ /* 0x000fea0003800000 */
[----:B------:R-:W-:Y:S02]  /*11180*/  ULDC.64 UR8, c[0x0][0x208] ;  /* 0x0000820000087ab9 */ /* 0x000fe40000000a00 */
[----:B0-----:R-:W2:Y:S04]  /*11190*/  LDG.E R5, desc[UR8][R2.64] ;  /* 0x0000000802057981 */ /* 0x001ea8000c1e1900 */
[----:B-----5:R-:W2:Y:S02]  /*111a0*/  LDG.E R0, desc[UR8][R2.64+0x4] ;  /* 0x0000040802007981 */ /* 0x020ea4000c1e1900 */
[----:B--2---:R-:W-:-:S07]  /*111b0*/  IMAD.IADD R0, R0, 0x1, -R5 ;  /* 0x0000000100007824 */ /* 0x004fce00078e0a05 */
.L_x_1225:
[----:B------:R-:W-:Y:S01]  /*111c0*/  R2UR UR4, R181 ;  /* 0x00000000b50472ca */ /* 0x000fe200000e0000 */
[----:B------:R-:W-:Y:S01]  /*111d0*/  BSSY B1, `(.L_x_1226) ;  /* 0x0000042000017945 */ /* 0x000fe20003800000 */
[----:B-----5:R-:W-:Y:S02]  /*111e0*/  R2UR UR20, R7 ;  /* 0x00000000071472ca */ /* 0x020fe400000e0000 */
[----:B------:R-:W-:-:S09]  /*111f0*/  ISETP.GT.AND P0, PT, R205, 0x7f, PT ;  /* 0x0000007fcd00780c */ /* 0x000fd20003f04270 */
[----:B------:R-:W-:Y:S02]  /*11200*/  USHF.R.S32.HI UR8, URZ, 0x1f, UR4 ;  /* 0x0000001f3f087899 */ /* 0x000fe40008011404 */
[----:B------:R-:W-:Y:S02]  /*11210*/  USEL UR4, UR4, URZ, !UP0 ;  /* 0x0000003f04047287 */ /* 0x000fe4000c000000 */
[----:B------:R-:W-:Y:S02]  /*11220*/  USEL UR8, UR8, URZ, !UP0 ;  /* 0x0000003f08087287 */ /* 0x000fe4000c000000 */
[----:B------:R-:W-:Y:S01]  /*11230*/  USHF.R.S32.HI UR20, URZ, 0x1f, UR20 ;  /* 0x0000001f3f147899 */ /* 0x000fe20008011414 */
[----:B------:R-:W-:Y:S11]  /*11240*/  @P0 BRA `(.L_x_1227) ;  /* 0x0000000000e80947 */ /* 0x000ff60003800000 */
[----:B------:R-:W1:Y:S01]  /*11250*/  S2R R6, SR_TID.X ;  /* 0x0000000000067919 */ /* 0x000e620000002100 */
[----:B------:R-:W2:Y:S01]  /*11260*/  LDC R9, c[0x0][0xbe8] ;  /* 0x0002fa00ff097b82 */ /* 0x000ea20000000800 */
[----:B0-----:R-:W-:Y:S02]  /*11270*/  IMAD.U32 R3, RZ, RZ, UR60 ;  /* 0x0000003cff037e24 */ /* 0x001fe4000f8e00ff */
[----:B--2---:R-:W-:-:S03]  /*11280*/  IMAD R2, R0, R9, RZ ;  /* 0x0000000900027224 */ /* 0x004fc600078e02ff */
[----:B-1----:R-:W-:-:S04]  /*11290*/  IADD3 R6, R3, -0x80, R6 ;  /* 0xffffff8003067810 */ /* 0x002fc80007ffe006 */
[----:B------:R-:W-:-:S13]  /*112a0*/  ISETP.GE.AND P0, PT, R6, R2, PT ;  /* 0x000000020600720c */ /* 0x000fda0003f06270 */
[----:B------:R-:W-:Y:S05]  /*112b0*/  @P0 BRA `(.L_x_1227) ;  /* 0x0000000000cc0947 */ /* 0x000fea0003800000 */
[----:B------:R-:W-:Y:S01]  /*112c0*/  ISETP.NE.AND P0, PT, R9, 0x1, PT ;  /* 0x000000010900780c */ /* 0x000fe20003f05270 */
[----:B------:R-:W-:Y:S01]  /*112d0*/  UMOV UR18, 0x9b8 ;  /* 0x000009b800127882 */ /* 0x000fe20000000000 */
[----:B------:R-:W-:Y:S01]  /*112e0*/  R2UR UR10, R162 ;  /* 0x00000000a20a72ca */ /* 0x000fe200000e0000 */
[----:B------:R-:W-:Y:S01]  /*112f0*/  IMAD.MOV.U32 R4, RZ, RZ, R6 ;  /* 0x000000ffff047224 */ /* 0x000fe200078e0006 */
[----:B------:R-:W-:Y:S01]  /*11300*/  R2UR UR19, R164 ;  /* 0x00000000a41372ca */ /* 0x000fe200000e0000 */
[----:B------:R-:W-:Y:S01]  /*11310*/  ULDC.64 UR22, c[0x0][0x208] ;  /* 0x0000820000167ab9 */ /* 0x000fe20000000a00 */
[----:B------:R-:W-:-:S07]  /*11320*/  R2UR UR9, R163 ;  /* 0x00000000a30972ca */ /* 0x000fce00000e0000 */
[----:B------:R-:W0:Y:S02]  /*11330*/  @P0 LDC R5, c[0x0][0xbec] ;  /* 0x0002fb00ff050b82 */ /* 0x000e240000000800 */
[----:B------:R-:W-:-:S04]  /*11340*/  UISETP.GT.AND UP0, UPT, UR10, 0x1, UPT ;  /* 0x000000010a00788c */ /* 0x000fc8000bf04270 */
[----:B------:R-:W-:Y:S02]  /*11350*/  USEL UR18, UR18, 0x978, UP0 ;  /* 0x0000097812127887 */ /* 0x000fe40008000000 */
[----:B------:R-:W1:Y:S01]  /*11360*/  @P0 LDC R8, c[0x0][0xbf0] ;  /* 0x0002fc00ff080b82 */ /* 0x000e620000000800 */
[----:B------:R-:W-:-:S09]  /*11370*/  USEL UR9, UR9, URZ, UP0 ;  /* 0x0000003f09097287 */ /* 0x000fd20008000000 */
[----:B------:R-:W-:Y:S01]  /*11380*/  ULDC.64 UR10, c[0x0][UR18+0x218] ;  /* 0x00008600120a7abb */ /* 0x000fe20008000a00 */
[----:B------:R-:W-:Y:S01]  /*11390*/  ULDC.64 UR12, c[0x0][UR18+0x220] ;  /* 0x00008800120c7abb */ /* 0x000fe20008000a00 */
[----:B------:R-:W-:Y:S02]  /*113a0*/  UIMAD.WIDE.U32 UR16, UR10, UR19, URZ ;  /* 0x000000130a1072a5 */ /* 0x000fe4000f8e003f */
[----:B------:R-:W-:Y:S01]  /*113b0*/  UIMAD UR19, UR11, UR19, URZ ;  /* 0x000000130b1372a4 */ /* 0x000fe2000f8e023f */
[----:B0-----:R-:W-:Y:S01]  /*113c0*/  @P0 IMAD.HI.U32 R5, R6, R5, RZ ;  /* 0x0000000506050227 */ /* 0x001fe200078e00ff */
[----:B------:R-:W-:Y:S02]  /*113d0*/  UIMAD UR13, UR13, UR4, URZ ;  /* 0x000000040d0d72a4 */ /* 0x000fe4000f8e023f */
[----:B------:R-:W-:Y:S01]  /*113e0*/  UIMAD.WIDE.U32 UR10, UR12, UR4, URZ ;  /* 0x000000040c0a72a5 */ /* 0x000fe2000f8e003f */
[----:B------:R-:W-:Y:S01]  /*113f0*/  IMAD.U32 R2, RZ, RZ, UR16 ;  /* 0x00000010ff027e24 */ /* 0x000fe2000f8e00ff */
[----:B------:R-:W-:-:S02]  /*11400*/  UIADD3 UR19, UR17, UR19, URZ ;  /* 0x0000001311137290 */ /* 0x000fc4000fffe03f */
[----:B------:R-:W-:Y:S01]  /*11410*/  IMAD.U32 R3, RZ, RZ, UR17 ;  /* 0x00000011ff037e24 */ /* 0x000fe2000f8e00ff */
[----:B------:R-:W-:Y:S01]  /*11420*/  UIMAD UR13, UR12, UR8, UR13 ;  /* 0x000000080c0d72a4 */ /* 0x000fe2000f8e020d */
[----:B-1----:R-:W-:Y:S01]  /*11430*/  @P0 SHF.R.U32.HI R4, RZ, R8, R5 ;  /* 0x00000008ff040219 */ /* 0x002fe20000011605 */
[----:B------:R-:W-:Y:S01]  /*11440*/  ULDC.64 UR14, c[0x0][UR18+0x228] ;  /* 0x00008a00120e7abb */ /* 0x000fe20008000a00 */
[----:B------:R-:W-:Y:S01]  /*11450*/  IADD3 R3, P0, P1, R2, UR10, R7 ;  /* 0x0000000a02037c10 */ /* 0x000fe2000f91e007 */
[----:B------:R-:W-:Y:S01]  /*11460*/  UIADD3 UR13, UR11, UR13, URZ ;  /* 0x0000000d0b0d7290 */ /* 0x000fe2000fffe03f */
[----:B------:R-:W-:Y:S01]  /*11470*/  IMAD.U32 R2, RZ, RZ, UR20 ;  /* 0x00000014ff027e24 */ /* 0x000fe2000f8e00ff */
[----:B------:R-:W-:Y:S01]  /*11480*/  UIMAD.WIDE.U32 UR16, UR14, UR9, URZ ;  /* 0x000000090e1072a5 */ /* 0x000fe2000f8e003f */
[----:B------:R-:W-:Y:S01]  /*11490*/  IMAD.MOV R5, RZ, RZ, -R4 ;  /* 0x000000ffff057224 */ /* 0x000fe200078e0a04 */
[----:B------:R-:W-:Y:S01]  /*114a0*/  UIMAD UR9, UR15, UR9, URZ ;  /* 0x000000090f0972a4 */ /* 0x000fe2000f8e023f */
[----:B------:R-:W-:Y:S01]  /*114b0*/  IMAD.U32 R11, RZ, RZ, UR19 ;  /* 0x00000013ff0b7e24 */ /* 0x000fe2000f8e00ff */
[----:B------:R-:W-:Y:S01]  /*114c0*/  ULDC.64 UR10, c[0x0][UR18+0x210] ;  /* 0x00008400120a7abb */ /* 0x000fe20008000a00 */
[----:B------:R-:W-:Y:S01]  /*114d0*/  IMAD R5, R9, R5, R6 ;  /* 0x0000000509057224 */ /* 0x000fe200078e0206 */
[----:B------:R-:W-:-:S02]  /*114e0*/  UIADD3 UR9, UR17, UR9, URZ ;  /* 0x0000000911097290 */ /* 0x000fc4000fffe03f */
[----:B------:R-:W-:Y:S01]  /*114f0*/  IADD3.X R6, R11, UR13, R2, P0, P1 ;  /* 0x0000000d0b067c10 */ /* 0x000fe200087e2402 */
[----:B------:R-:W-:Y:S01]  /*11500*/  IMAD R9, R5, UR11, RZ ;  /* 0x0000000b05097c24 */ /* 0x000fe2000f8e02ff */
[----:B------:R-:W-:Y:S01]  /*11510*/  IADD3 R2, P0, P1, R4, UR16, R3 ;  /* 0x0000001004027c10 */ /* 0x000fe2000f91e003 */
[----:B------:R-:W-:Y:S01]  /*11520*/  ULDC.64 UR12, c[0x0][0xba8] ;  /* 0x0002ea00000c7ab9 */ /* 0x000fe20000000a00 */
[----:B------:R-:W-:Y:S01]  /*11530*/  SHF.R.S32.HI R3, RZ, 0x1f, R4 ;  /* 0x0000001fff037819 */ /* 0x000fe20000011404 */
[----:B------:R-:W-:Y:S01]  /*11540*/  @!UP0 ULDC UR12, c[0x0][0xb50] ;  /* 0x0002d400000c8ab9 */ /* 0x000fe20000000800 */
[----:B------:R-:W-:Y:S01]  /*11550*/  SHF.R.S32.HI R4, RZ, 0x1f, R5 ;  /* 0x0000001fff047819 */ /* 0x000fe20000011405 */
[----:B------:R-:W-:Y:S01]  /*11560*/  @!UP0 ULDC UR13, c[0x0][0xb54] ;  /* 0x0002d500000d8ab9 */ /* 0x000fe20000000800 */
[----:B------:R-:W-:-:S03]  /*11570*/  IADD3.X R3, R3, UR9, R6, P0, P1 ;  /* 0x0000000903037c10 */ /* 0x000fc600087e2406 */
[----:B------:R-:W-:Y:S02]  /*11580*/  IMAD R9, R4, UR10, R9 ;  /* 0x0000000a04097c24 */ /* 0x000fe4000f8e0209 */
[----:B------:R-:W-:-:S04]  /*11590*/  IMAD.WIDE.U32 R2, R5, UR10, R2 ;  /* 0x0000000a05027c25 */ /* 0x000fc8000f8e0002 */
[----:B------:R-:W-:Y:S01]  /*115a0*/  IMAD.IADD R3, R3, 0x1, R9 ;  /* 0x0000000103037824 */ /* 0x000fe200078e0209 */
[----:B------:R-:W-:-:S04]  /*115b0*/  LEA R4, P0, R2, UR12, 0x2 ;  /* 0x0000000c02047c11 */ /* 0x000fc8000f8010ff */
[----:B------:R-:W-:Y:S01]  /*115c0*/  LEA.HI.X R5, R2, UR13, R3, 0x2, P0 ;  /* 0x0000000d02057c11 */ /* 0x000fe200080f1403 */
[----:B------:R-:W-:-:S05]  /*115d0*/  IMAD.MOV.U32 R3, RZ, RZ, -0x800000 ;  /* 0xff800000ff037424 */ /* 0x000fca00078e00ff */
[----:B------:R1:W-:Y:S03]  /*115e0*/  STG.E desc[UR22][R4.64], R3 ;  /* 0x0000000304007986 */ /* 0x0003e6000c101916 */
.L_x_1227:
[----:B------:R-:W-:Y:S05]  /*115f0*/  BSYNC B1 ;  /* 0x0000000000017941 */ /* 0x000fea0003800000 */
.L_x_1226:
[----:B------:R-:W-:-:S13]  /*11600*/  R2UR UR9, R162 ;  /* 0x00000000a20972ca */ /* 0x000fda00000e0000 */
[----:B------:R-:W-:-:S06]  /*11610*/  UISETP.GT.AND UP0, UPT, UR9, 0x1, UPT ;  /* 0x000000010900788c */ /* 0x000fcc000bf04270 */
[----:B------:R-:W-:-:S13]  /*11620*/  PLOP3.LUT P0, PT, PT, PT, UP0, 0x80, 0x0 ;  /* 0x000000000000781c */ /* 0x000fda0003f0f008 */
[----:B------:R-:W-:Y:S05]  /*11630*/  @P0 BRA `(.L_x_1222) ;  /* 0x0000000400c40947 */ /* 0x000fea0003800000 */
[----:B------:R-:W2:Y:S01]  /*11640*/  LDC R11, c[0x0][0xbe8] ;  /* 0x0002fa00ff0b7b82 */ /* 0x000ea20000000800 */
[C---:B------:R-:W-:Y:S01]  /*11650*/  R2UR UR10, R7.reuse ;  /* 0x00000000070a72ca */ /* 0x040fe200000e0000 */
[----:B------:R-:W-:Y:S01]  /*11660*/  ULDC.64 UR12, c[0x0][0xaa0] ;  /* 0x0002a800000c7ab9 */ /* 0x000fe20000000a00 */
[----:B------:R-:W-:Y:S01]  /*11670*/  R2UR UR14, R7 ;  /* 0x00000000070e72ca */ /* 0x000fe200000e0000 */
[----:B------:R-:W-:Y:S01]  /*11680*/  UIMAD UR9, UR20, UR12, URZ ;  /* 0x0000000c140972a4 */ /* 0x000fe2000f8e023f */
[----:B------:R-:W-:Y:S01]  /*11690*/  R2UR UR15, R164 ;  /* 0x00000000a40f72ca */ /* 0x000fe200000e0000 */
[----:B0-----:R-:W-:Y:S01]  /*116a0*/  IMAD R2, R161, 0x20, R180 ;  /* 0x00000020a1027824 */ /* 0x001fe200078e02b4 */
[----:B------:R-:W-:Y:S03]  /*116b0*/  BSSY B1, `(.L_x_1228) ;  /* 0x000003c000017945 */ /* 0x000fe60003800000 */
[----:B------:R-:W-:-:S04]  /*116c0*/  VIADD R6, R2, UR60 ;  /* 0x0000003c02067c36 */ /* 0x000fc80008000000 */
[----:B------:R-:W-:Y:S01]  /*116d0*/  UIMAD.WIDE.U32 UR10, UR10, UR12, URZ ;  /* 0x0000000c0a0a72a5 */ /* 0x000fe2000f8e003f */
[----:B-1----:R-:W-:Y:S01]  /*116e0*/  IMAD.MOV.U32 R5, RZ, RZ, R6 ;  /* 0x000000ffff057224 */ /* 0x002fe200078e0006 */
[----:B------:R-:W-:-:S03]  /*116f0*/  UIMAD UR9, UR14, UR13, UR9 ;  /* 0x0000000d0e0972a4 */ /* 0x000fc6000f8e0209 */
[----:B------:R-:W-:Y:S01]  /*11700*/  ULDC.64 UR12, c[0x0][0xae8] ;  /* 0x0002ba00000c7ab9 */ /* 0x000fe20000000a00 */
[----:B------:R-:W-:Y:S01]  /*11710*/  UIADD3 UR11, UR11, UR9, URZ ;  /* 0x000000090b0b7290 */ /* 0x000fe2000fffe03f */
[----:B--2---:R-:W-:-:S03]  /*11720*/  ISETP.NE.AND P0, PT, R11, 0x1, PT ;  /* 0x000000010b00780c */ /* 0x004fc60003f05270 */
[----:B------:R-:W-:-:S04]  /*11730*/  UIMAD.WIDE.U32 UR10, UR15, UR12, UR10 ;  /* 0x0000000c0f0a72a5 */ /* 0x000fc8000f8e000a */
[----:B------:R-:W-:-:S03]  /*11740*/  UIMAD UR9, UR15, UR13, UR11 ;  /* 0x0000000d0f0972a4 */ /* 0x000fc6000f8e020b */
[----:B------:R-:W-:Y:S02]  /*11750*/  ULDC.64 UR12, c[0x0][0xaf0] ;  /* 0x0002bc00000c7ab9 */ /* 0x000fe40000000a00 */
[----:B------:R-:W-:Y:S01]  /*11760*/  UIMAD UR8, UR8, UR12, URZ ;  /* 0x0000000c080872a4 */ /* 0x000fe2000f8e023f */
[----:B------:R-:W0:Y:S03]  /*11770*/  @P0 LDC R3, c[0x0][0xbec] ;  /* 0x0002fb00ff030b82 */ /* 0x000e260000000800 */
[----:B------:R-:W-:-:S03]  /*11780*/  UIMAD UR11, UR4, UR13, UR8 ;  /* 0x0000000d040b72a4 */ /* 0x000fc6000f8e0208 */
[----:B------:R-:W-:Y:S02]  /*11790*/  UMOV UR8, UR10 ;  /* 0x0000000a00087c82 */ /* 0x000fe40008000000 */
[----:B------:R-:W-:Y:S01]  /*117a0*/  UIMAD.WIDE.U32 UR8, UR4, UR12, UR8 ;  /* 0x0000000c040872a5 */ /* 0x000fe2000f8e0008 */
[----:B------:R-:W1:Y:S03]  /*117b0*/  @P0 LDC R7, c[0x0][0xbf0] ;  /* 0x0002fc00ff070b82 */ /* 0x000e660000000800 */
[----:B------:R-:W-:-:S03]  /*117c0*/  UIADD3 UR4, UR9, UR11, URZ ;  /* 0x0000000b09047290 */ /* 0x000fc6000fffe03f */
[----:B------:R-:W-:Y:S01]  /*117d0*/  ULDC.64 UR10, c[0x0][0xae0] ;  /* 0x0002b800000a7ab9 */ /* 0x000fe20000000a00 */
[----:B0-----:R-:W-:-:S04]  /*117e0*/  @P0 IMAD.HI.U32 R2, R6, R3, RZ ;  /* 0x0000000306020227 */ /* 0x001fc800078e00ff */
[----:B------:R-:W-:Y:S02]  /*117f0*/  IMAD.U32 R3, RZ, RZ, UR9 ;  /* 0x00000009ff037e24 */ /* 0x000fe4000f8e00ff */
[----:B------:R-:W-:Y:S01]  /*11800*/  IMAD.U32 R3, RZ, RZ, UR4 ;  /* 0x00000004ff037e24 */ /* 0x000fe2000f8e00ff */
[----:B-1----:R-:W-:-:S04]  /*11810*/  @P0 SHF.R.U32.HI R5, RZ, R7, R2 ;  /* 0x00000007ff050219 */ /* 0x002fc80000011602 */
[--C-:B------:R-:W-:Y:S01]  /*11820*/  SHF.R.S32.HI R2, RZ, 0x1f, R5.reuse ;  /* 0x0000001fff027819 */ /* 0x100fe20000011405 */
[----:B------:R-:W-:-:S04]  /*11830*/  IMAD.MOV R7, RZ, RZ, -R5 ;  /* 0x000000ffff077224 */ /* 0x000fc800078e0a05 */
[----:B------:R-:W-:Y:S02]  /*11840*/  IMAD R4, R2, UR10, RZ ;  /* 0x0000000a02047c24 */ /* 0x000fe4000f8e02ff */
[----:B------:R-:W-:Y:S02]  /*11850*/  IMAD R7, R11, R7, R6 ;  /* 0x000000070b077224 */ /* 0x000fe400078e0206 */
[----:B------:R-:W-:Y:S01]  /*11860*/  IMAD.U32 R2, RZ, RZ, UR8 ;  /* 0x00000008ff027e24 */ /* 0x000fe2000f8e00ff */
[----:B------:R-:W-:Y:S01]  /*11870*/  ULDC.64 UR8, c[0x0][0xad8] ;  /* 0x0002b60000087ab9 */ /* 0x000fe20000000a00 */
[C---:B------:R-:W-:Y:S01]  /*11880*/  IMAD R9, R5.reuse, UR11, R4 ;  /* 0x0000000b05097c24 */ /* 0x040fe2000f8e0204 */
[----:B------:R-:W-:Y:S01]  /*11890*/  SHF.R.S32.HI R4, RZ, 0x1f, R7 ;  /* 0x0000001fff047819 */ /* 0x000fe20000011407 */
[----:B------:R-:W-:-:S04]  /*118a0*/  IMAD.WIDE.U32 R2, R5, UR10, R2 ;  /* 0x0000000a05027c25 */ /* 0x000fc8000f8e0002 */
[----:B------:R-:W-:Y:S02]  /*118b0*/  IMAD.IADD R3, R3, 0x1, R9 ;  /* 0x0000000103037824 */ /* 0x000fe400078e0209 */
[----:B------:R-:W-:Y:S02]  /*118c0*/  IMAD R4, R4, UR8, RZ ;  /* 0x0000000804047c24 */ /* 0x000fe4000f8e02ff */
[----:B------:R-:W-:Y:S02]  /*118d0*/  VIADD R6, R180, UR60 ;  /* 0x0000003cb4067c36 */ /* 0x000fe40008000000 */
[----:B------:R-:W-:Y:S02]  /*118e0*/  IMAD R11, R0, R11, RZ ;  /* 0x0000000b000b7224 */ /* 0x000fe400078e02ff */
[C---:B------:R-:W-:Y:S02]  /*118f0*/  IMAD R5, R7.reuse, UR9, R4 ;  /* 0x0000000907057c24 */ /* 0x040fe4000f8e0204 */
[----:B------:R-:W-:Y:S01]  /*11900*/  IMAD.WIDE.U32 R2, R7, UR8, R2 ;  /* 0x0000000807027c25 */ /* 0x000fe2000f8e0002 */
[----:B------:R-:W-:Y:S01]  /*11910*/  ISETP.GE.AND P2, PT, R6, R11, PT ;  /* 0x0000000b0600720c */ /* 0x000fe20003f46270 */
[----:B------:R-:W-:-:S02]  /*11920*/  ULDC.64 UR8, c[0x0][0xa80] ;  /* 0x0002a00000087ab9 */ /* 0x000fc40000000a00 */
[----:B------:R-:W-:Y:S01]  /*11930*/  IMAD.IADD R3, R3, 0x1, R5 ;  /* 0x0000000103037824 */ /* 0x000fe200078e0205 */
[----:B------:R-:W-:Y:S01]  /*11940*/  LEA R4, P3, R2, UR8, 0x1 ;  /* 0x0000000802047c11 */ /* 0x000fe2000f8608ff */
[----:B------:R-:W-:-:S03]  /*11950*/  VIADD R0, R6, 0x20 ;  /* 0x0000002006007836 */ /* 0x000fc60000000000 */
[----:B------:R-:W-:Y:S01]  /*11960*/  LEA.HI.X R5, R2, UR9, R3, 0x1, P3 ;  /* 0x0000000902057c11 */ /* 0x000fe200098f0c03 */
[----:B------:R0:W1:Y:S01]  /*11970*/  SHFL.IDX PT, R7, R4, RZ, 0x181f ;  /* 0x00181fff04077589 */ /* 0x00006200000e0000 */
[-C--:B------:R-:W-:Y:S01]  /*11980*/  ISETP.GE.AND P1, PT, R0, R11.reuse, PT ;  /* 0x0000000b0000720c */ /* 0x080fe20003f26270 */
[----:B------:R-:W-:Y:S02]  /*11990*/  VIADD R0, R6, 0x40 ;  /* 0x0000004006007836 */ /* 0x000fe40000000000 */
[----:B------:R0:W2:Y:S03]  /*119a0*/  SHFL.IDX PT, R3, R5, RZ, 0x181f ;  /* 0x00181fff05037589 */ /* 0x0000a600000e0000 */
[----:B------:R-:W-:Y:S01]  /*119b0*/  ISETP.GE.AND P0, PT, R0, R11, PT ;  /* 0x0000000b0000720c */ /* 0x000fe20003f06270 */
[----:B------:R-:W-:-:S12]  /*119c0*/  @P2 BRA `(.L_x_1229) ;  /* 0x0000000000282947 */ /* 0x000fd80003800000 */
[----:B------:R-:W-:Y:S01]  /*119d0*/  ULDC UR4, c[0x0][0xac8] ;  /* 0x0002b20000047ab9 */ /* 0x000fe20000000800 */
[----:B------:R-:W-:Y:S01]  /*119e0*/  ULDC.64 UR8, c[0x0][0x208] ;  /* 0x0000820000087ab9 */ /* 0x000fe20000000a00 */
        /* <DEDUP_REMOVED lines=8> */
.L_x_1229:
[----:B------:R-:W-:Y:S05]  /*11a70*/  BSYNC B1 ;  /* 0x0000000000017941 */ /* 0x000fea0003800000 */
.L_x_1228:
[----:B--23--:R2:W3:Y:S01]  /*11a80*/  SHFL.IDX PT, R3, R5, 0x1, 0x181f ;  /* 0x00381f0005037f89 */ /* 0x00c4e200000e0000 */
[----:B------:R-:W-:Y:S03]  /*11a90*/  BSSY B1, `(.L_x_1230) ;  /* 0x000000d000017945 */ /* 0x000fe60003800000 */
[----:B-1----:R2:W1:Y:S01]  /*11aa0*/  SHFL.IDX PT, R7, R4, 0x1, 0x181f ;  /* 0x00381f0004077f89 */ /* 0x00246200000e0000 */
[----:B------:R-:W-:Y:S05]  /*11ab0*/  @P1 BRA `(.L_x_1231) ;  /* 0x0000000000281947 */ /* 0x000fea0003800000 */
[----:B------:R-:W-:Y:S01]  /*11ac0*/  ULDC UR4, c[0x0][0xac8] ;  /* 0x0002b20000047ab9 */ /* 0x000fe20000000800 */
[----:B------:R-:W-:Y:S01]  /*11ad0*/  ULDC.64 UR8, c[0x0][0x208] ;  /* 0x0000820000087ab9 */ /* 0x000fe20000000a00 */
        /* <DEDUP_REMOVED lines=8> */
.L_x_1231:
[----:B------:R-:W-:Y:S05]  /*11b60*/  BSYNC B1 ;  /* 0x0000000000017941 */ /* 0x000fea0003800000 */
.L_x_1230:
[----:B---34-:R3:W4:Y:S01]  /*11b70*/  SHFL.IDX PT, R3, R5, 0x2, 0x181f ;  /* 0x00581f0005037f89 */ /* 0x01872200000e0000 */
        /* <DEDUP_REMOVED lines=13> */
.L_x_1233:
[----:B------:R-:W-:Y:S05]  /*11c50*/  BSYNC B1 ;  /* 0x0000000000017941 */ /* 0x000fea0003800000 */
.L_x_1232:
[----:B------:R-:W-:Y:S01]  /*11c60*/  VIADD R0, R6, 0x60 ;  /* 0x0000006006007836 */ /* 0x000fe20000000000 */
[----:B0-23--:R-:W2:Y:S04]  /*11c70*/  SHFL.IDX PT, R5, R5, 0x3, 0x181f ;  /* 0x00781f0005057f89 */ /* 0x00dea800000e0000 */
[----:B------:R-:W-:Y:S01]  /*11c80*/  ISETP.GE.AND P0, PT, R0, R11, PT ;  /* 0x0000000b0000720c */ /* 0x000fe20003f06270 */
[----:B-1--4-:R3:W4:-:S12]  /*11c90*/  SHFL.IDX PT, R3, R4, 0x3, 0x181f ;  /* 0x00781f0004037f89 */ /* 0x01271800000e0000 */
[----:B---3--:R-:W-:Y:S05]  /*11ca0*/  @P0 BRA `(.L_x_1222) ;  /* 0x0000000000280947 */ /* 0x008fea0003800000 */
[----:B------:R-:W-:Y:S01]  /*11cb0*/  ULDC UR4, c[0x0][0xac8] ;  /* 0x0002b20000047ab9 */ /* 0x000fe20000000800 */
[----:B------:R-:W-:Y:S01]  /*11cc0*/  ULDC.64 UR8, c[0x0][0x208] ;  /* 0x0000820000087ab9 */ /* 0x000fe20000000a00 */
[----:B------:R-:W-:Y:S02]  /*11cd0*/  ISETP.GE.AND P2, PT, R22, UR4, PT ;  /* 0x0000000416007c0c */ /* 0x000fe4000bf46270 */
[----:B------:R-:W-:-:S11]  /*11ce0*/  ISETP.GE.AND P3, PT, R160, UR4, PT ;  /* 0x00000004a0007c0c */ /* 0x000fd6000bf66270 */
[-C--:B----4-:R-:W-:Y:S02]  /*11cf0*/  @!P2 LEA R6, P0, R22, R3.reuse, 0x1 ;  /* 0x000000031606a211 */ /* 0x090fe400078008ff */
[----:B------:R-:W-:Y:S02]  /*11d00*/  @!P3 LEA R2, P1, R160, R3, 0x1 ;  /* 0x00000003a002b211 */ /* 0x000fe400078208ff */
[-C--:B--2---:R-:W-:Y:S02]  /*11d10*/  @!P2 LEA.HI.X R7, R22, R5.reuse, R204, 0x1, P0 ;  /* 0x000000051607a211 */ /* 0x084fe400000f0ccc */
[----:B------:R-:W-:-:S03]  /*11d20*/  @!P3 LEA.HI.X R3, R160, R5, R203, 0x1, P1 ;  /* 0x00000005a003b211 */ /* 0x000fc600008f0ccb */
[----:B------:R3:W-:Y:S04]  /*11d30*/  @!P2 ST.E.128 desc[UR8][R6.64], RZ ;  /* 0x000000ff0600a985 */ /* 0x0007e8000c101d08 */
[----:B------:R3:W-:Y:S02]  /*11d40*/  @!P3 ST.E.128 desc[UR8][R2.64], RZ ;  /* 0x000000ff0200b985 */ /* 0x0007e4000c101d08 */
.L_x_1222:
[----:B------:R-:W-:Y:S05]  /*11d50*/  BSYNC B0 ;  /* 0x0000000000007941 */ /* 0x000fea0003800000 */
.L_x_1212:
[----:B------:R-:W-:Y:S02]  /*11d60*/  ULDC UR4, c[0x0][0xc3c] ;  /* 0x00030f0000047ab9 */ /* 0x000fe40000000800 */
[----:B------:R-:W-:-:S06]  /*11d70*/  UISETP.GE.AND UP0, UPT, UR7, UR4, UPT ;  /* 0x000000040700728c */ /* 0x000fcc000bf06270 */
[----:B------:R-:W-:-:S13]  /*11d80*/  PLOP3.LUT P0, PT, PT, PT, UP0, 0x80, 0x0 ;  /* 0x000000000000781c */ /* 0x000fda0003f0f008 */
[----:B------:R-:W-:Y:S05]  /*11d90*/  @!P0 BRA `(.L_x_1234) ;  /* 0xfffffef0009c8947 */ /* 0x000fea000383ffff */
[----:B------:R-:W-:Y:S05]  /*11da0*/  EXIT ;  /* 0x000000000000794d */ /* 0x000fea0003800000 */
.L_x_1129:
        /* <DEDUP_REMOVED lines=20> */
.L_x_1235:
[----:B------:R-:W-:Y:S01]  /*11ef0*/  LOP3.LUT R0, R6, 0x1f, RZ, 0xc0, !PT ;  /* 0x0000001f06007812 */ /* 0x000fe200078ec0ff */
[----:B------:R-:W-:Y:S01]  /*11f00*/  ULDC UR4, c[0x0][0xc3c] ;  /* 0x00030f0000047ab9 */ /* 0x000fe20000000800 */
[----:B------:R-:W-:Y:S01]  /*11f10*/  ULDC.64 UR6, c[0x0][0x208] ;  /* 0x0000820000067ab9 */ /* 0x000fe20000000a00 */
[----:B------:R-:W-:Y:S01]  /*11f20*/  IMAD.MOV.U32 R8, RZ, RZ, RZ ;  /* 0x000000ffff087224 */ /* 0x000fe200078e00ff */
[----:B------:R-:W-:Y:S01]  /*11f30*/  ISETP.NE.AND P0, PT, R0, 0x1f, PT ;  /* 0x0000001f0000780c */ /* 0x000fe20003f05270 */
[----:B------:R-:W-:-:S03]  /*11f40*/  ULDC UR5, c[0x0][0xc38] ;  /* 0x00030e0000057ab9 */ /* 0x000fc60000000800 */
[----:B------:R-:W-:-:S13]  /*11f50*/  ISETP.GE.OR P1, PT, R0, UR4, !P0 ;  /* 0x0000000400007c0c */ /* 0x000fda000c726670 */
[----:B0-----:R-:W0:Y:S08]  /*11f60*/  @!P1 LDC.64 R2, c[0x0][0xc80] ;  /* 0x00032000ff029b82 */ /* 0x001e300000000a00 */
[----:B------:R-:W1:Y:S01]  /*11f70*/  @!P1 LDC.64 R4, c[0x0][0xc78] ;  /* 0x00031e00ff049b82 */ /* 0x000e620000000a00 */
[----:B0-----:R-:W-:-:S05]  /*11f80*/  @!P1 IMAD.WIDE.U32 R2, R0, 0x4, R2 ;  /* 0x0000000400029825 */ /* 0x001fca00078e0002 */
[----:B------:R1:W2:Y:S02]  /*11f90*/  @!P1 LDG.E R7, desc[UR6][R2.64] ;  /* 0x0000000602079981 */ /* 0x0002a4000c1e1900 */
[----:B-1----:R-:W-:-:S05]  /*11fa0*/  @!P1 IMAD.WIDE.U32 R2, R0, 0x4, R4 ;  /* 0x0000000400029825 */ /* 0x002fca00078e0004 */
[----:B------:R-:W2:Y:S01]  /*11fb0*/  @!P1 LDG.E R8, desc[UR6][R2.64] ;  /* 0x0000000602089981 */ /* 0x000ea2000c1e1900 */
[C---:B------:R-:W-:Y:S01]  /*11fc0*/  ISETP.NE.AND P1, PT, R0.reuse, RZ, PT ;  /* 0x000000ff0000720c */ /* 0x040fe20003f25270 */
[----:B------:R-:W0:Y:S01]  /*11fd0*/  S2UR UR6, SR_CTAID.X ;  /* 0x00000000000679c3 */ /* 0x000e220000002500 */
[C---:B------:R-:W-:Y:S01]  /*11fe0*/  ISETP.GE.U32.AND P2, PT, R0.reuse, 0x2, PT ;  /* 0x000000020000780c */ /* 0x040fe20003f46070 */
[----:B------:R-:W-:Y:S01]  /*11ff0*/  UMOV UR4, URZ ;  /* 0x0000003f00047c82 */ /* 0x000fe20008000000 */
[C---:B------:R-:W-:Y:S02]  /*12000*/  ISETP.GE.U32.AND P3, PT, R0.reuse, 0x4, PT ;  /* 0x000000040000780c */ /* 0x040fe40003f66070 */
[C---:B------:R-:W-:Y:S02]  /*12010*/  ISETP.GE.U32.AND P4, PT, R0.reuse, 0x8, PT ;  /* 0x000000080000780c */ /* 0x040fe40003f86070 */
[----:B------:R-:W-:Y:S01]  /*12020*/  ISETP.GE.U32.AND P5, PT, R0, 0x10, PT ;  /* 0x000000100000780c */ /* 0x000fe20003fa6070 */
[----:B--2---:R-:W-:-:S05]  /*12030*/  IMAD R4, R7, R8, RZ ;  /* 0x0000000807047224 */ /* 0x004fca00078e02ff */
        /* <DEDUP_REMOVED lines=15> */
[----:B------:R-:W1:Y:S02]  /*12130*/  SHFL.IDX PT, R3, R5, 0x1f, 0x1f ;  /* 0x03e01f0005037f89 */ /* 0x000e6400000e0000 */
[----:B-1----:R-:W-:-:S04]  /*12140*/  IMAD R9, R3, UR5, RZ ;  /* 0x0000000503097c24 */ /* 0x002fc8000f8e02ff */
[----:B------:R-:W-:Y:S01]  /*12150*/  IMAD.MOV.U32 R4, RZ, RZ, R9 ;  /* 0x000000ffff047224 */ /* 0x000fe200078e0009 */
[----:B0-----:R-:W-:-:S13]  /*12160*/  ISETP.GT.AND P6, PT, R9, UR6, PT ;  /* 0x0000000609007c0c */ /* 0x001fda000bfc4270 */
[----:B------:R-:W-:Y:S05]  /*12170*/  @P6 BRA `(.L_x_1237) ;  /* 0x0000000000ac6947 */ /* 0x000fea0003800000 */
[----:B------:R-:W-:Y:S01]  /*12180*/  IMAD.MOV.U32 R9, RZ, RZ, R4 ;  /* 0x000000ffff097224 */ /* 0x000fe200078e0004 */
[----:B------:R-:W-:Y:S01]  /*12190*/  UMOV UR4, URZ ;  /* 0x0000003f00047c82 */ /* 0x000fe20008000000 */
[----:B------:R-:W-:-:S05]  /*121a0*/  ULDC UR5, c[0x0][0xc38] ;  /* 0x00030e0000057ab9 */ /* 0x000fca0000000800 */
.L_x_1239:
[----:B------:R-:W0:Y:S01]  /*121b0*/  LDC R2, c[0x0][0xc3c] ;  /* 0x00030f00ff027b82 */ /* 0x000e220000000800 */
[----:B------:R-:W-:Y:S01]  /*121c0*/  ULDC UR7, c[0x0][0xc3c] ;  /* 0x00030f0000077ab9 */ /* 0x000fe20000000800 */
[----:B------:R-:W-:Y:S01]  /*121d0*/  UIADD3 UR4, UR4, 0x1f, URZ ;  /* 0x0000001f04047890 */ /* 0x000fe2000fffe03f */
[----:B------:R-:W-:-:S05]  /*121e0*/  IMAD.U32 R3, RZ, RZ, UR7 ;  /* 0x00000007ff037e24 */ /* 0x000fca000f8e00ff */
[----:B------:R1:W-:Y:S01]  /*121f0*/  STL [R1+0xc], R3 ;  /* 0x00000c0301007387 */ /* 0x0003e20000100800 */
[----:B0-----:R-:W-:-:S13]  /*12200*/  ISETP.LE.AND P6, PT, R2, UR4, PT ;  /* 0x0000000402007c0c */ /* 0x001fda000bfc3270 */
[----:B-1----:R-:W-:Y:S05]  /*12210*/  @P6 BRA `(.L_x_1238) ;  /* 0x0000000800b86947 */ /* 0x002fea0003800000 */
[----:B------:R-:W-:Y:S01]  /*12220*/  VIADD R11, R0, UR4 ;  /* 0x00000004000b7c36 */ /* 0x000fe20008000000 */
[----:B------:R-:W-:Y:S01]  /*12230*/  ULDC.64 UR8, c[0x0][0x208] ;  /* 0x0000820000087ab9 */ /* 0x000fe20000000a00 */
        /* <DEDUP_REMOVED lines=30> */
[----:B------:R-:W-:-:S07]  /*12420*/  IMAD.MOV.U32 R5, RZ, RZ, R2 ;  /* 0x000000ffff057224 */ /* 0x000fce00078e0002 */
.L_x_1237:
[----:B------:R-:W-:Y:S02]  /*12430*/  IMAD.IADD R10, R9, 0x1, -R4 ;  /* 0x00000001090a7824 */ /* 0x000fe400078e0a04 */
[----:B------:R-:W-:Y:S02]  /*12440*/  IMAD.MOV.U32 R3, RZ, RZ, RZ ;  /* 0x000000ffff037224 */ /* 0x000fe400078e00ff */
[----:B------:R-:W-:-:S05]  /*12450*/  IMAD R2, R5, UR5, R10 ;  /* 0x0000000505027c24 */ /* 0x000fca000f8e020a */
[----:B------:R-:W-:-:S13]  /*12460*/  ISETP.GT.AND P0, PT, R2, UR6, PT ;  /* 0x0000000602007c0c */ /* 0x000fda000bf04270 */
[----:B------:R-:W-:-:S04]  /*12470*/  VOTE.ANY R2, PT, !P0 ;  /* 0x0000000000027806 */ /* 0x000fc800040e0100 */
[----:B------:R-:W0:Y:S01]  /*12480*/  POPC R9, R2 ;  /* 0x0000000200097309 */ /* 0x000e220000000000 */
[----:B------:R-:W-:Y:S01]  /*12490*/  ISETP.NE.AND P0, PT, R2, RZ, PT ;  /* 0x000000ff0200720c */ /* 0x000fe20003f05270 */
[----:B0-----:R0:W1:Y:S04]  /*124a0*/  SHFL.IDX PT, R8, R8, R9, 0x1f ;  /* 0x00001f0908087589 */ /* 0x00106800000e0000 */
[----:B------:R0:W2:Y:S08]  /*124b0*/  SHFL.IDX PT, R4, R7, R9, 0x1f ;  /* 0x00001f0907047589 */ /* 0x0000b000000e0000 */
[----:B------:R-:W-:Y:S05]  /*124c0*/  @!P0 BRA `(.L_x_1240) ;  /* 0x0000000000088947 */ /* 0x000fea0003800000 */
[----:B------:R-:W-:-:S05]  /*124d0*/  VIADD R2, R9, 0xffffffff ;  /* 0xffffffff09027836 */ /* 0x000fca0000000000 */
[----:B------:R3:W4:Y:S02]  /*124e0*/  SHFL.IDX PT, R3, R5, R2, 0x1f ;  /* 0x00001f0205037589 */ /* 0x00072400000e0000 */
.L_x_1240:
[----:B----4-:R-:W-:Y:S01]  /*124f0*/  IMAD R3, R3, UR5, R10 ;  /* 0x0000000503037c24 */ /* 0x010fe2000f8e020a */
[----:B-1----:R-:W-:Y:S01]  /*12500*/  ISETP.NE.AND P0, PT, R8, 0x1, PT ;  /* 0x000000010800780c */ /* 0x002fe20003f05270 */
[----:B------:R-:W-:-:S03]  /*12510*/  VIADD R14, R9, UR4 ;  /* 0x00000004090e7c36 */ /* 0x000fc60008000000 */
[----:B------:R1:W-:Y:S01]  /*12520*/  STL [R1], R3 ;  /* 0x0000000301007387 */ /* 0x0003e20000100800 */
[----:B---3--:R-:W-:-:S03]  /*12530*/  IADD3 R5, -R3, UR6, RZ ;  /* 0x0000000603057c10 */ /* 0x008fc6000fffe1ff */
[----:B------:R1:W-:Y:S05]  /*12540*/  STL [R1+0xc], R14 ;  /* 0x00000c0e01007387 */ /* 0x0003ea0000100800 */
[----:B------:R-:W-:Y:S05]  /*12550*/  @!P0 BRA `(.L_x_1241) ;  /* 0x0000000000e08947 */ /* 0x000fea0003800000 */
[----:B0-2---:R-:W-:Y:S02]  /*12560*/  IABS R7, R4 ;  /* 0x0000000400077213 */ /* 0x005fe40000000000 */
[----:B------:R-:W-:Y:S02]  /*12570*/  IABS R9, R8 ;  /* 0x0000000800097213 */ /* 0x000fe40000000000 */
[----:B------:R-:W0:Y:S01]  /*12580*/  I2F.RP R10, R7 ;  /* 0x00000007000a7306 */ /* 0x000e220000209400 */
[----:B------:R-:W-:-:S07]  /*12590*/  IABS R12, R5 ;  /* 0x00000005000c7213 */ /* 0x000fce0000000000 */
[----:B------:R-:W-:Y:S08]  /*125a0*/  I2F.RP R13, R9 ;  /* 0x00000009000d7306 */ /* 0x000ff00000209400 */
[----:B0-----:R-:W1:Y:S02]  /*125b0*/  MUFU.RCP R10, R10 ;  /* 0x0000000a000a7308 */ /* 0x001e640000001000 */
[----:B-1----:R-:W-:-:S06]  /*125c0*/  VIADD R3, R10, 0xffffffe ;  /* 0x0ffffffe0a037836 */ /* 0x002fcc0000000000 */
[----:B------:R-:W0:Y:S02]  /*125d0*/  F2I.FTZ.U32.TRUNC.NTZ R3, R3 ;  /* 0x0000000300037305 */ /* 0x000e24000021f000 */
[----:B0-----:R-:W-:-:S04]  /*125e0*/  IMAD.MOV R2, RZ, RZ, -R3 ;  /* 0x000000ffff027224 */ /* 0x001fc800078e0a03 */
[----:B------:R-:W-:Y:S02]  /*125f0*/  IMAD R11, R2, R7, RZ ;  /* 0x00000007020b7224 */ /* 0x000fe400078e02ff */
[----:B------:R-:W-:-:S04]  /*12600*/  IMAD.MOV.U32 R2, RZ, RZ, RZ ;  /* 0x000000ffff027224 */ /* 0x000fc800078e00ff */
[----:B------:R-:W-:Y:S01]  /*12610*/  IMAD.HI.U32 R11, R3, R11, R2 ;  /* 0x0000000b030b7227 */ /* 0x000fe200078e0002 */
[----:B------:R-:W-:Y:S01]  /*12620*/  IABS R3, R4 ;  /* 0x0000000400037213 */ /* 0x000fe20000000000 */
[----:B------:R-:W0:Y:S04]  /*12630*/  MUFU.RCP R2, R13 ;  /* 0x0000000d00027308 */ /* 0x000e280000001000 */
[----:B------:R-:W-:Y:S02]  /*12640*/  IMAD.MOV R3, RZ, RZ, -R3 ;  /* 0x000000ffff037224 */ /* 0x000fe400078e0a03 */
[----:B------:R-:W-:-:S04]  /*12650*/  IMAD.HI.U32 R10, R11, R12, RZ ;  /* 0x0000000c0b0a7227 */ /* 0x000fc800078e00ff */
[----:B------:R-:W-:-:S05]  /*12660*/  IMAD R12, R10, R3, R12 ;  /* 0x000000030a0c7224 */ /* 0x000fca00078e020c */
[----:B------:R-:W-:Y:S01]  /*12670*/  ISETP.GT.U32.AND P1, PT, R7, R12, PT ;  /* 0x0000000c0700720c */ /* 0x000fe20003f24070 */
[----:B0-----:R-:W-:-:S06]  /*12680*/  VIADD R3, R2, 0xffffffe ;  /* 0x0ffffffe02037836 */ /* 0x001fcc0000000000 */
[----:B------:R-:W0:Y:S06]  /*12690*/  F2I.FTZ.U32.TRUNC.NTZ R3, R3 ;  /* 0x0000000300037305 */ /* 0x000e2c000021f000 */
[----:B------:R-:W-:Y:S02]  /*126a0*/  @!P1 IMAD.IADD R12, R12, 0x1, -R7 ;  /* 0x000000010c0c9824 */ /* 0x000fe400078e0a07 */
[----:B------:R-:W-:Y:S01]  /*126b0*/  @!P1 VIADD R10, R10, 0x1 ;  /* 0x000000010a0a9836 */ /* 0x000fe20000000000 */
[----:B------:R-:W-:Y:S02]  /*126c0*/  ISETP.NE.AND P1, PT, R4, RZ, PT ;  /* 0x000000ff0400720c */ /* 0x000fe40003f25270 */
[----:B------:R-:W-:Y:S01]  /*126d0*/  ISETP.GE.U32.AND P0, PT, R12, R7, PT ;  /* 0x000000070c00720c */ /* 0x000fe20003f06070 */
[----:B0-----:R-:W-:-:S04]  /*126e0*/  IMAD.MOV R2, RZ, RZ, -R3 ;  /* 0x000000ffff027224 */ /* 0x001fc800078e0a03 */
[----:B------:R-:W-:Y:S02]  /*126f0*/  IMAD R7, R2, R9, RZ ;  /* 0x0000000902077224 */ /* 0x000fe400078e02ff */
[----:B------:R-:W-:-:S06]  /*12700*/  IMAD.MOV.U32 R2, RZ, RZ, RZ ;  /* 0x000000ffff027224 */ /* 0x000fcc00078e00ff */
[----:B------:R-:W-:Y:S02]  /*12710*/  @P0 VIADD R10, R10, 0x1 ;  /* 0x000000010a0a0836 */ /* 0x000fe40000000000 */
[----:B------:R-:W-:Y:S01]  /*12720*/  IMAD.HI.U32 R7, R3, R7, R2 ;  /* 0x0000000703077227 */ /* 0x000fe200078e0002 */
[----:B------:R-:W-:Y:S02]  /*12730*/  LOP3.LUT R2, R5, R4, RZ, 0x3c, !PT ;  /* 0x0000000405027212 */ /* 0x000fe400078e3cff */
[----:B------:R-:W-:Y:S02]  /*12740*/  IABS R3, R8 ;  /* 0x0000000800037213 */ /* 0x000fe40000000000 */
[----:B------:R-:W-:-:S03]  /*12750*/  ISETP.GE.AND P2, PT, R2, RZ, PT ;  /* 0x000000ff0200720c */ /* 0x000fc60003f46270 */
[----:B------:R-:W-:-:S10]  /*12760*/  IMAD.MOV R3, RZ, RZ, -R3 ;  /* 0x000000ffff037224 */ /* 0x000fd400078e0a03 */
[----:B------:R-:W-:Y:S01]  /*12770*/  @!P2 IMAD.MOV R10, RZ, RZ, -R10 ;  /* 0x000000ffff0aa224 */ /* 0x000fe200078e0a0a */
[----:B------:R-:W-:-:S04]  /*12780*/  @!P1 LOP3.LUT R10, RZ, R4, RZ, 0x33, !PT ;  /* 0x00000004ff0a9212 */ /* 0x000fc800078e33ff */
        /* <DEDUP_REMOVED lines=8> */
[----:B------:R-:W-:-:S04]  /*12810*/  LOP3.LUT R2, R10, R8, RZ, 0x3c, !PT ;  /* 0x000000080a027212 */ /* 0x000fc800078e3cff */
[----:B------:R-:W-:Y:S01]  /*12820*/  ISETP.GE.AND P2, PT, R2, RZ, PT ;  /* 0x000000ff0200720c */ /* 0x000fe20003f46270 */
[----:B------:R-:W-:-:S04]  /*12830*/  IMAD.MOV R2, RZ, RZ, -R10 ;  /* 0x000000ffff027224 */ /* 0x000fc800078e0a0a */
[----:B------:R-:W-:Y:S02]  /*12840*/  IMAD R2, R4, R2, R5 ;  /* 0x0000000204027224 */ /* 0x000fe400078e0205 */
        /* <DEDUP_REMOVED lines=8> */
[----:B------:R-:W-:Y:S05]  /*128d0*/  BRA `(.L_x_1242) ;  /* 0x0000000000f87947 */ /* 0x000fea0003800000 */
.L_x_1241:
[----:B-1----:R-:W1:Y:S01]  /*128e0*/  LDC.64 R2, c[0x0][0xc90] ;  /* 0x00032400ff027b82 */ /* 0x002e620000000a00 */
[----:B------:R-:W-:Y:S01]  /*128f0*/  ULDC.64 UR6, c[0x0][0x208] ;  /* 0x0000820000067ab9 */ /* 0x000fe20000000a00 */
[----:B-1----:R-:W-:-:S05]  /*12900*/  IMAD.WIDE R2, R14, 0x4, R2 ;  /* 0x000000040e027825 */ /* 0x002fca00078e0202 */
[----:B0-----:R0:W2:Y:S02]  /*12910*/  LDG.E R7, desc[UR6][R2.64] ;  /* 0x0000000602077981 */ /* 0x0010a4000c1e1900 */
[----:B0-----:R-:W-:Y:S02]  /*12920*/  IMAD.MOV.U32 R2, RZ, RZ, RZ ;  /* 0x000000ffff027224 */ /* 0x001fe400078e00ff */
[----:B--2---:R-:W-:-:S05]  /*12930*/  IMAD R8, R4, R7, RZ ;  /* 0x0000000704087224 */ /* 0x004fca00078e02ff */
[----:B------:R-:W-:-:S04]  /*12940*/  IABS R9, R8 ;  /* 0x0000000800097213 */ /* 0x000fc80000000000 */
[----:B------:R-:W0:Y:S08]  /*12950*/  I2F.RP R10, R9 ;  /* 0x00000009000a7306 */ /* 0x000e300000209400 */
[----:B0-----:R-:W0:Y:S02]  /*12960*/  MUFU.RCP R10, R10 ;  /* 0x0000000a000a7308 */ /* 0x001e240000001000 */
[----:B0-----:R-:W-:-:S06]  /*12970*/  VIADD R11, R10, 0xffffffe ;  /* 0x0ffffffe0a0b7836 */ /* 0x001fcc0000000000 */
[----:B------:R-:W0:Y:S02]  /*12980*/  F2I.FTZ.U32.TRUNC.NTZ R3, R11 ;  /* 0x0000000b00037305 */ /* 0x000e24000021f000 */
[----:B0-----:R-:W-:-:S04]  /*12990*/  IMAD.MOV R12, RZ, RZ, -R3 ;  /* 0x000000ffff0c7224 */ /* 0x001fc800078e0a03 */
[----:B------:R-:W-:-:S04]  /*129a0*/  IMAD R13, R12, R9, RZ ;  /* 0x000000090c0d7224 */ /* 0x000fc800078e02ff */
[----:B------:R-:W-:Y:S01]  /*129b0*/  IMAD.HI.U32 R2, R3, R13, R2 ;  /* 0x0000000d03027227 */ /* 0x000fe200078e0002 */
[----:B------:R-:W-:Y:S02]  /*129c0*/  IABS R13, R5 ;  /* 0x00000005000d7213 */ /* 0x000fe40000000000 */
[----:B------:R-:W-:-:S03]  /*129d0*/  IABS R3, R8 ;  /* 0x0000000800037213 */ /* 0x000fc60000000000 */
[----:B------:R-:W-:-:S04]  /*129e0*/  IMAD.HI.U32 R2, R2, R13, RZ ;  /* 0x0000000d02027227 */ /* 0x000fc800078e00ff */
[----:B------:R-:W-:-:S04]  /*129f0*/  IMAD.MOV R3, RZ, RZ, -R3 ;  /* 0x000000ffff037224 */ /* 0x000fc800078e0a03 */
        /* <DEDUP_REMOVED lines=11> */
[----:B------:R-:W-:Y:S02]  /*12ab0*/  IMAD R9, R7, R2, RZ ;  /* 0x0000000207097224 */ /* 0x000fe400078e02ff */
[----:B------:R-:W-:Y:S02]  /*12ac0*/  IMAD.MOV R2, RZ, RZ, -R2 ;  /* 0x000000ffff027224 */ /* 0x000fe400078e0a02 */
[----:B------:R-:W-:Y:S02]  /*12ad0*/  IMAD.MOV R10, RZ, RZ, -R9 ;  /* 0x000000ffff0a7224 */ /* 0x000fe400078e0a09 */
[----:B------:R-:W-:Y:S02]  /*12ae0*/  IMAD R8, R8, R2, R5 ;  /* 0x0000000208087224 */ /* 0x000fe400078e0205 */
[----:B------:R-:W-:Y:S01]  /*12af0*/  IMAD.MOV.U32 R2, RZ, RZ, RZ ;  /* 0x000000ffff027224 */ /* 0x000fe200078e00ff */
[----:B------:R-:W-:Y:S02]  /*12b00*/  VIADDMNMX R7, R10, UR5, R7, PT ;  /* 0x000000050a077c46 */ /* 0x000fe4000b800107 */
[----:B------:R-:W-:-:S02]  /*12b10*/  IADD3 R9, R9, 0x1000000, R8 ;  /* 0x0100000009097810 */ /* 0x000fc40007ffe008 */
[----:B------:R-:W-:-:S04]  /*12b20*/  IABS R10, R7 ;  /* 0x00000007000a7213 */ /* 0x000fc80000000000 */
[----:B------:R-:W0:Y:S08]  /*12b30*/  I2F.RP R11, R10 ;  /* 0x0000000a000b7306 */ /* 0x000e300000209400 */
[----:B0-----:R-:W0:Y:S02]  /*12b40*/  MUFU.RCP R11, R11 ;  /* 0x0000000b000b7308 */ /* 0x001e240000001000 */
[----:B0-----:R-:W-:Y:S01]  /*12b50*/  VIADD R3, R11, 0xffffffe ;  /* 0x0ffffffe0b037836 */ /* 0x001fe20000000000 */
[----:B------:R-:W-:-:S05]  /*12b60*/  IABS R11, R7 ;  /* 0x00000007000b7213 */ /* 0x000fca0000000000 */
[----:B------:R-:W0:Y:S02]  /*12b70*/  F2I.FTZ.U32.TRUNC.NTZ R3, R3 ;  /* 0x0000000300037305 */ /* 0x000e24000021f000 */
[----:B0-----:R-:W-:-:S04]  /*12b80*/  IMAD.MOV R5, RZ, RZ, -R3 ;  /* 0x000000ffff057224 */ /* 0x001fc800078e0a03 */
[----:B------:R-:W-:-:S04]  /*12b90*/  IMAD R5, R5, R10, RZ ;  /* 0x0000000a05057224 */ /* 0x000fc800078e02ff */
[----:B------:R-:W-:Y:S01]  /*12ba0*/  IMAD.HI.U32 R2, R3, R5, R2 ;  /* 0x0000000503027227 */ /* 0x000fe200078e0002 */
[----:B------:R-:W-:-:S03]  /*12bb0*/  IABS R5, R8 ;  /* 0x0000000800057213 */ /* 0x000fc60000000000 */
[----:B------:R-:W-:Y:S02]  /*12bc0*/  IMAD.MOV R3, RZ, RZ, -R11 ;  /* 0x000000ffff037224 */ /* 0x000fe400078e0a0b */
        /* <DEDUP_REMOVED lines=11> */
[----:B------:R-:W-:Y:S01]  /*12c80*/  @!P1 LOP3.LUT R2, RZ, R7, RZ, 0x33, !PT ;  /* 0x00000007ff029212 */ /* 0x000fe200078e33ff */
[----:B------:R-:W-:-:S04]  /*12c90*/  IMAD.MOV R7, RZ, RZ, -R7 ;  /* 0x000000ffff077224 */ /* 0x000fc800078e0a07 */
[----:B------:R-:W-:-:S05]  /*12ca0*/  IMAD R3, R2, R7, R9 ;  /* 0x0000000702037224 */ /* 0x000fca00078e0209 */
[----:B------:R1:W-:Y:S02]  /*12cb0*/  STL [R1+0x8], R3 ;  /* 0x0000080301007387 */ /* 0x0003e40000100800 */
.L_x_1242:
[----:B01----:R-:W-:-:S05]  /*12cc0*/  LOP3.LUT R3, RZ, R2, RZ, 0x33, !PT ;  /* 0x00000002ff037212 */ /* 0x003fca00078e33ff */
[----:B------:R-:W-:-:S05]  /*12cd0*/  IMAD.IADD R2, R4, 0x1, R3 ;  /* 0x0000000104027824 */ /* 0x000fca00078e0203 */
[----:B------:R1:W-:Y:S01]  /*12ce0*/  STL [R1+0x4], R2 ;  /* 0x0000040201007387 */ /* 0x0003e20000100800 */
[----:B------:R-:W-:Y:S05]  /*12cf0*/  BRA `(.L_x_1243) ;  /* 0x0000000000107947 */ /* 0x000fea0003800000 */
.L_x_1238:
[----:B------:R-:W-:Y:S01]  /*12d00*/  IMAD.U32 R2, RZ, RZ, UR6 ;  /* 0x00000006ff027e24 */ /* 0x000fe2000f8e00ff */
[----:B------:R0:W-:Y:S04]  /*12d10*/  STL [R1+0x4], RZ ;  /* 0x000004ff01007387 */ /* 0x0001e80000100800 */
[----:B------:R0:W-:Y:S04]  /*12d20*/  STL [R1+0x8], RZ ;  /* 0x000008ff01007387 */ /* 0x0001e80000100800 */
[----:B------:R0:W-:Y:S02]  /*12d30*/  STL [R1], R2 ;  /* 0x0000000201007387 */ /* 0x0001e40000100800 */
.L_x_1243:
[----:B------:R-:W2:Y:S04]  /*12d40*/  LDL R8, [R1] ;  /* 0x0000000001087983 */ /* 0x000ea80000100800 */
[----:B------:R-:W2:Y:S04]  /*12d50*/  LDL R9, [R1+0x4] ;  /* 0x0000040001097983 */ /* 0x000ea80000100800 */
[----:B------:R-:W2:Y:S04]  /*12d60*/  LDL R10, [R1+0x8] ;  /* 0x00000800010a7983 */ /* 0x000ea80000100800 */
[----:B------:R-:W2:Y:S01]  /*12d70*/  LDL R11, [R1+0xc] ;  /* 0x00000c00010b7983 */ /* 0x000ea20000100800 */
[----:B------:R-:W-:-:S13]  /*12d80*/  ISETP.NE.AND P0, PT, R0, RZ, PT ;  /* 0x000000ff0000720c */ /* 0x000fda0003f05270 */
[----:B------:R-:W3:Y:S01]  /*12d90*/  @!P0 S2R R3, SR_CgaCtaId ;  /* 0x0000000000038919 */ /* 0x000ee20000008800 */
[----:B------:R-:W-:-:S04]  /*12da0*/  @!P0 MOV R0, 0x400 ;  /* 0x0000040000008802 */ /* 0x000fc80000000f00 */
[----:B---3--:R-:W-:-:S05]  /*12db0*/  @!P0 LEA R0, R3, R0, 0x18 ;  /* 0x0000000003008211 */ /* 0x008fca00078ec0ff */
[----:B--2---:R2:W-:Y:S01]  /*12dc0*/  @!P0 STS.128 [R0+0x2a8d0], R8 ;  /* 0x02a8d00800008388 */ /* 0x0045e20000000c00 */
[----:B------:R-:W-:Y:S06]  /*12dd0*/  BAR.ARV 0x5, 0x180 ;  /* 0x0146000000007b1d */ /* 0x000fec0000002000 */
.L_x_1236:
        /* <DEDUP_REMOVED lines=8> */
[----:B------:R-:W4:Y:S01]  /*12e60*/  S2UR UR5, SR_CgaCtaId ;  /* 0x00000000000579c3 */ /* 0x000f220000008800 */
[C---:B--2---:R-:W-:Y:S01]  /*12e70*/  IMAD.SHL.U32 R0, R6.reuse, 0x8, RZ ;  /* 0x0000000806007824 */ /* 0x044fe200078e00ff */
[----:B------:R-:W-:Y:S01]  /*12e80*/  LOP3.LUT R4, R6, 0x7f, RZ, 0xc0, !PT ;  /* 0x0000007f06047812 */ /* 0x000fe200078ec0ff */
[----:B------:R-:W-:Y:S01]  /*12e90*/  UMOV UR4, 0x400 ;  /* 0x0000040000047882 */ /* 0x000fe20000000000 */
[----:B------:R-:W-:Y:S01]  /*12ea0*/  BSSY B8, `(.L_x_1244) ;  /* 0x000060f000087945 */ /* 0x000fe20003800000 */
[----:B------:R-:W-:Y:S01]  /*12eb0*/  IMAD.MOV.U32 R19, RZ, RZ, RZ ;  /* 0x000000ffff137224 */ /* 0x000fe200078e00ff */
[----:B------:R-:W-:Y:S01]  /*12ec0*/  LOP3.LUT R3, R0, 0x1f8, RZ, 0xc0, !PT ;  /* 0x000001f800037812 */ /* 0x000fe200078ec0ff */
[----:B01----:R-:W-:Y:S01]  /*12ed0*/  IMAD.SHL.U32 R2, R4, 0x8, RZ ;  /* 0x0000000804027824 */ /* 0x003fe200078e00ff */
[----:B------:R-:W-:Y:S01]  /*12ee0*/  LOP3.LUT R0, R0, 0x38, RZ, 0xc0, !PT ;  /* 0x0000003800007812 */ /* 0x000fe200078ec0ff */
[----:B------:R-:W-:Y:S01]  /*12ef0*/  ULDC UR38, c[0x0][0xc] ;  /* 0x0000030000267ab9 */ /* 0x000fe20000000800 */
[----:B------:R-:W-:Y:S01]  /*12f00*/  LOP3.LUT R3, R3, 0x38, R6, 0x78, !PT ;  /* 0x0000003803037812 */ /* 0x000fe200078e7806 */
[----:B------:R-:W-:Y:S01]  /*12f10*/  IMAD.SHL.U32 R6, R6, 0x10, RZ ;  /* 0x0000001006067824 */ /* 0x000fe200078e00ff */
[----:B------:R-:W-:-:S02]  /*12f20*/  ULDC.64 UR36, c[0x0][0x198] ;  /* 0x0000660000247ab9 */ /* 0x000fc40000000a00 */
[----:B------:R-:W-:Y:S02]  /*12f30*/  LOP3.LUT R3, R3, 0x200, R2, 0xf8, !PT ;  /* 0x0000020003037812 */ /* 0x000fe400078ef802 */
[----:B------:R-:W-:-:S04]  /*12f40*/  SHF.R.U32.HI R2, RZ, 0x3, R4 ;  /* 0x00000003ff027819 */ /* 0x000fc80000011604 */
[----:B------:R-:W-:Y:S01]  /*12f50*/  LOP3.LUT R4, R2, 0x70, R6, 0xf8, !PT ;  /* 0x0000007002047812 */ /* 0x000fe200078ef806 */
[----:B------:R-:W-:Y:S01]  /*12f60*/  IMAD.MOV.U32 R2, RZ, RZ, 0x1 ;  /* 0x00000001ff027424 */ /* 0x000fe200078e00ff */
[----:B----4-:R-:W-:-:S06]  /*12f70*/  ULEA UR4, UR5, UR4, 0x18 ;  /* 0x0000000405047291 */ /* 0x010fcc000f8ec03f */
[----:B------:R-:W-:-:S04]  /*12f80*/  IMAD.U32 R18, RZ, RZ, UR4 ;  /* 0x00000004ff127e24 */ /* 0x000fc8000f8e00ff */
[----:B------:R-:W-:-:S05]  /*12f90*/  IMAD R3, R3, 0x2, R18 ;  /* 0x0000000203037824 */ /* 0x000fca00078e0212 */
[----:B------:R-:W-:Y:S04]  /*12fa0*/  STL [R1+0x20], R3 ;  /* 0x0000200301007387 */ /* 0x000fe80000100800 */
[----:B------:R-:W-:Y:S04]  /*12fb0*/  STL [R1+0x50], RZ ;  /* 0x000050ff01007387 */ /* 0x000fe80000100800 */
[----:B------:R0:W-:Y:S02]  /*12fc0*/  STL [R1+0x10], R2 ;  /* 0x0000100201007387 */ /* 0x0001e40000100800 */
[----:B0-----:R-:W-:-:S02]  /*12fd0*/  LOP3.LUT R2, R0, 0x40, RZ, 0xfc, !PT ;  /* 0x0000004000027812 */ /* 0x001fc400078efcff */
[----:B------:R-:W-:-:S07]  /*12fe0*/  LOP3.LUT R0, R0, 0x80, RZ, 0xfc, !PT ;  /* 0x0000008000007812 */ /* 0x000fce00078efcff */
.L_x_1356:
[----:B---3--:R-:W2:Y:S01]  /*12ff0*/  LDL R9, [R1+0xc] ;  /* 0x00000c0001097983 */ /* 0x008ea20000100800 */
[----:B------:R-:W-:Y:S05]  /*13000*/  YIELD ;  /* 0x0000000000007946 */ /* 0x000fea0003800000 */
[----:B------:R-:W-:Y:S01]  /*13010*/  ULDC.64 UR4, c[0x0][0xa28] ;  /* 0x00028a0000047ab9 */ /* 0x000fe20000000a00 */
[----:B------:R-:W-:Y:S01]  /*13020*/  IMAD.MOV.U32 R0, RZ, RZ, RZ ;  /* 0x000000ffff007224 */ /* 0x000fe200078e00ff */
[----:B------:R-:W-:Y:S01]  /*13030*/  ISETP.NE.U32.AND P0, PT, RZ, UR4, PT ;  /* 0x00000004ff007c0c */ /* 0x000fe2000bf05070 */
[----:B01----:R-:W0:Y:S01]  /*13040*/  LDC.64 R4, c[0x0][0xa00] ;  /* 0x00028000ff047b82 */ /* 0x003e220000000a00 */
[----:B------:R-:W-:Y:S01]  /*13050*/  ULDC.64 UR8, c[0x0][0x208] ;  /* 0x0000820000087ab9 */ /* 0x000fe20000000a00 */
[----:B------:R-:W-:Y:S01]  /*13060*/  IMAD.MOV.U32 R10, RZ, RZ, RZ ;  /* 0x000000ffff0a7224 */ /* 0x000fe200078e00ff */
[----:B------:R-:W-:Y:S01]  /*13070*/  ISETP.NE.AND.EX P0, PT, RZ, UR5, PT, P0 ;  /* 0x00000005ff007c0c */ /* 0x000fe2000bf05300 */
[----:B------:R-:W-:Y:S01]  /*13080*/  ULDC.64 UR4, c[0x0][0xa18] ;  /* 0x0002860000047ab9 */ /* 0x000fe20000000a00 */
[----:B------:R-:W-:-:S11]  /*13090*/  ULDC.64 UR6, c[0x0][0xa08] ;  /* 0x0002820000067ab9 */ /* 0x000fd60000000a00 */
[----:B------:R-:W2:Y:S02]  /*130a0*/  @P0 LDC.64 R2, c[0x0][0xa28] ;  /* 0x00028a00ff020b82 */ /* 0x000ea40000000a00 */
[----:B--2---:R-:W-:-:S05]  /*130b0*/  @P0 IMAD.WIDE R2, R9, 0x4, R2 ;  /* 0x0000000409020825 */ /* 0x004fca00078e0202 */
[----:B------:R1:W5:Y:S01]  /*130c0*/  @P0 LDG.E R0, desc[UR8][R2.64] ;  /* 0x0000000802000981 */ /* 0x000362000c1e1900 */
[----:B------:R-:W-:Y:S01]  /*130d0*/  ISETP.NE.U32.AND P0, PT, RZ, UR4, PT ;  /* 0x00000004ff007c0c */ /* 0x000fe2000bf05070 */
[----:B0-----:R-:W-:Y:S01]  /*130e0*/  IMAD.WIDE R4, R9, 0x4, R4 ;  /* 0x0000000409047825 */ /* 0x001fe200078e0204 */
[----:B------:R-:W-:Y:S02]  /*130f0*/  ISETP.NE.U32.AND P1, PT, RZ, UR6, PT ;  /* 0x00000006ff007c0c */ /* 0x000fe4000bf25070 */
[----:B------:R-:W-:Y:S01]  /*13100*/  ISETP.NE.AND.EX P2, PT, RZ, UR5, PT, P0 ;  /* 0x00000005ff007c0c */ /* 0x000fe2000bf45300 */
[----:B------:R-:W-:Y:S01]  /*13110*/  ULDC.64 UR4, c[0x0][0xa00] ;  /* 0x0002800000047ab9 */ /* 0x000fe20000000a00 */
[----:B------:R-:W-:Y:S01]  /*13120*/  ISETP.NE.AND.EX P1, PT, RZ, UR7, PT, P1 ;  /* 0x00000007ff007c0c */ /* 0x000fe2000bf25310 */
[----:B------:R-:W-:Y:S01]  /*13130*/  IMAD.MOV.U32 R8, RZ, RZ, RZ ;  /* 0x000000ffff087224 */ /* 0x000fe200078e00ff */
[----:B------:R-:W-:Y:S01]  /*13140*/  ISETP.NE.U32.AND P0, PT, RZ, UR4, PT ;  /* 0x00000004ff007c0c */ /* 0x000fe2000bf05070 */
[----:B-1----:R-:W0:Y:S03]  /*13150*/  LDC.64 R2, c[0x0][0xa08] ;  /* 0x00028200ff027b82 */ /* 0x002e260000000a00 */
[----:B------:R-:W-:-:S05]  /*13160*/  ISETP.NE.AND.EX P0, PT, RZ, UR5, PT, P0 ;  /* 0x00000005ff007c0c */ /* 0x000fca000bf05300 */
[----:B------:R-:W1:Y:S08]  /*13170*/  @P2 LDC.64 R6, c[0x0][0xa18] ;  /* 0x00028600ff062b82 */ /* 0x000e700000000a00 */
[----:B------:R-:W2:Y:S01]  /*13180*/  @P0 LDG.E R10, desc[UR8][R4.64] ;  /* 0x00000008040a0981 */ /* 0x000ea2000c1e1900 */
[----:B------:R-:W-:Y:S01]  /*13190*/  ULDC UR4, c[0x0][0x288] ;  /* 0x0000a20000047ab9 */ /* 0x000fe20000000800 */
[----:B0-----:R-:W-:-:S05]  /*131a0*/  IMAD.WIDE R2, R9, 0x4, R2 ;  /* 0x0000000409027825 */ /* 0x001fca00078e0202 */
[----:B------:R-:W5:Y:S01]  /*131b0*/  @P1 LDG.E R8, desc[UR8][R2.64] ;  /* 0x0000000802081981 */ /* 0x000f62000c1e1900 */
[----:B-1----:R-:W-:-:S03]  /*131c0*/  @P2 IMAD.WIDE R6, R9, 0x4, R6 ;  /* 0x0000000409062825 */ /* 0x002fc600078e0206 */
        /* <DEDUP_REMOVED lines=14> */
[----:B------:R-:W-:Y:S02]  /*132b0*/  ULDC.64 UR4, c[0x0][0x208] ;  /* 0x0000820000047ab9 */ /* 0x000fe40000000a00 */
[----:B------:R-:W0:Y:S04]  /*132c0*/  LDG.E R7, desc[UR4][R4.64] ;  /* 0x0000000404077981 */ /* 0x000e28000c1e1900 */
[----:B------:R-:W0:Y:S02]  /*132d0*/  LDG.E R4, desc[UR4][R4.64+0x4] ;  /* 0x0000040404047981 */ /* 0x000e24000c1e1900 */
[----:B0-----:R-:W-:-:S05]  /*132e0*/  IMAD.IADD R10, R4, 0x1, -R7 ;  /* 0x00000001040a7824 */ /* 0x001fca00078e0a07 */
[----:B------:R1:W-:Y:S02]  /*132f0*/  STL [R1+0x2c], R10 ;  /* 0x00002c0a01007387 */ /* 0x0003e40000100800 */
.L_x_1245:
[----:B------:R-:W2:Y:S01]  /*13300*/  LDL.LU R5, [R1+0x8] ;  /* 0x0000080001057983 */ /* 0x000ea20000300800 */
[----:B------:R-:W-:Y:S02]  /*13310*/  ULDC.64 UR4, c[0x0][0xa20] ;  /* 0x0002880000047ab9 */ /* 0x000fe40000000a00 */
[----:B------:R-:W-:-:S04]  /*13320*/  ISETP.NE.U32.AND P0, PT, RZ, UR4, PT ;  /* 0x00000004ff007c0c */ /* 0x000fc8000bf05070 */
[----:B------:R-:W-:Y:S02]  /*13330*/  ISETP.NE.AND.EX P0, PT, RZ, UR5, PT, P0 ;  /* 0x00000005ff007c0c */ /* 0x000fe4000bf05300 */
[C---:B--2---:R-:W-:Y:S02]  /*13340*/  LOP3.LUT R7, R5.reuse, 0xff000000, RZ, 0xc0, !PT ;  /* 0xff00000005077812 */ /* 0x044fe400078ec0ff */
[C---:B------:R-:W-:Y:S02]  /*13350*/  LOP3.LUT R4, R5.reuse, 0xff0000, RZ, 0xc0, !PT ;  /* 0x00ff000005047812 */ /* 0x040fe400078ec0ff */
[----:B------:R-:W-:Y:S02]  /*13360*/  SHF.R.U32.HI R7, RZ, 0x8, R7 ;  /* 0x00000008ff077819 */ /* 0x000fe40000011607 */
[----:B------:R-:W-:Y:S02]  /*13370*/  LOP3.LUT R16, R5, 0xffff, RZ, 0xc0, !PT ;  /* 0x0000ffff05107812 */ /* 0x000fe400078ec0ff */
[----:B------:R-:W-:Y:S01]  /*13380*/  LEA.HI R7, R4, R7, RZ, 0x10 ;  /* 0x0000000704077211 */ /* 0x000fe200078f80ff */
[----:B-----5:R-:W-:-:S05]  /*13390*/  IMAD.IADD R4, R8, 0x1, R0 ;  /* 0x0000000108047824 */ /* 0x020fca00078e0200 */
[----:B------:R2:W-:Y:S01]  /*133a0*/  STL [R1+0x14], R4 ;  /* 0x0000140401007387 */ /* 0x0005e20000100800 */
[----:B------:R-:W-:Y:S05]  /*133b0*/  @!P0 BRA `(.L_x_1246) ;  /* 0x0000000000148947 */ /* 0x000fea0003800000 */
[----:B------:R-:W3:Y:S01]  /*133c0*/  LDC.64 R2, c[0x0][0xa20] ;  /* 0x00028800ff027b82 */ /* 0x000ee20000000a00 */
[----:B------:R-:W-:Y:S01]  /*133d0*/  ULDC.64 UR4, c[0x0][0x208] ;  /* 0x0000820000047ab9 */ /* 0x000fe20000000a00 */
[----:B---3--:R-:W-:-:S05]  /*133e0*/  IMAD.WIDE R2, R9, 0x4, R2 ;  /* 0x0000000409027825 */ /* 0x008fca00078e0202 */
[----:B------:R3:W5:Y:S01]  /*133f0*/  LDG.E R6, desc[UR4][R2.64] ;  /* 0x0000000402067981 */ /* 0x000762000c1e1900 */
[----:B------:R-:W-:Y:S05]  /*13400*/  BRA `(.L_x_1247) ;  /* 0x0000000000147947 */ /* 0x000fea0003800000 */
.L_x_1246:
[----:B------:R-:W-:Y:S05]  /*13410*/  @!P1 BRA `(.L_x_1247) ;  /* 0x0000000000109947 */ /* 0x000fea0003800000 */
[----:B------:R-:W-:Y:S02]  /*13420*/  ULDC.64 UR4, c[0x0][0x208] ;  /* 0x0000820000047ab9 */ /* 0x000fe40000000a00 */
[----:B------:R-:W3:Y:S04]  /*13430*/  LDG.E R6, desc[UR4][R2.64] ;  /* 0x0000000402067981 */ /* 0x000ee8000c1e1900 */
[----:B------:R-:W3:Y:S02]  /*13440*/  LDG.E R2, desc[UR4][R2.64+0x4] ;  /* 0x0000040402027981 */ /* 0x000ee4000c1e1900 */
[----:B---3--:R-:W-:-:S07]  /*13450*/  IMAD.IADD R6, R2, 0x1, -R6 ;  /* 0x0000000102067824 */ /* 0x008fce00078e0a06 */
.L_x_1247:
[----:B--2---:R-:W2:Y:S01]  /*13460*/  LDL.LU R4, [R1+0x4] ;  /* 0x0000040001047983 */ /* 0x004ea20000300800 */
[----:B---3--:R-:W3:Y:S01]  /*13470*/  LDC R2, c[0x0][0x448] ;  /* 0x00011200ff027b82 */ /* 0x008ee20000000800 */
[----:B-----5:R-:W-:Y:S01]  /*13480*/  IMAD.IADD R0, R6, 0x1, -R0 ;  /* 0x0000000106007824 */ /* 0x020fe200078e0a00 */
[----:B---3--:R-:W-:-:S13]  /*13490*/  ISETP.NE.AND P1, PT, R2, 0x1, PT ;  /* 0x000000010200780c */ /* 0x008fda0003f25270 */
[----:B------:R-:W3:Y:S08]  /*134a0*/  @P1 LDC R3, c[0x0][0x44c] ;  /* 0x00011300ff031b82 */ /* 0x000ef00000000800 */
[----:B------:R-:W4:Y:S01]  /*134b0*/  @P1 LDC R2, c[0x0][0x450] ;  /* 0x00011400ff021b82 */ /* 0x000f220000000800 */
[----:B--2---:R-:W-:-:S04]  /*134c0*/  IMAD.SHL.U32 R11, R4, 0x80, RZ ;  /* 0x00000080040b7824 */ /* 0x004fc800078e00ff */
[----:B------:R-:W-:Y:S01]  /*134d0*/  VIADD R4, R11, 0x7f ;  /* 0x0000007f0b047836 */ /* 0x000fe20000000000 */
[----:B------:R2:W-:Y:S03]  /*134e0*/  STL [R1+0x28], R11 ;  /* 0x0000280b01007387 */ /* 0x0005e60000100800 */
[----:B---3--:R-:W-:-:S04]  /*134f0*/  @P1 IMAD.HI.U32 R3, R4, R3, RZ ;  /* 0x0000000304031227 */ /* 0x008fc800078e00ff */
[----:B------:R-:W-:Y:S01]  /*13500*/  IMAD.MOV.U32 R6, RZ, RZ, R4 ;  /* 0x000000ffff067224 */ /* 0x000fe200078e0004 */
[----:B----4-:R-:W-:Y:S01]  /*13510*/  @P1 SHF.R.U32.HI R6, RZ, R2, R3 ;  /* 0x00000002ff061219 */ /* 0x010fe20000011603 */
[----:B------:R-:W-:-:S04]  /*13520*/  VIADD R2, R0, 0x5f ;  /* 0x0000005f00027836 */ /* 0x000fc80000000000 */
[----:B------:R-:W-:-:S05]  /*13530*/  IMAD.HI R2, R2, 0x2aaaaaab, RZ ;  /* 0x2aaaaaab02027827 */ /* 0x000fca00078e02ff */
[----:B------:R-:W-:-:S04]  /*13540*/  SHF.R.U32.HI R3, RZ, 0x1f, R2 ;  /* 0x0000001fff037819 */ /* 0x000fc80000011602 */
[----:B------:R-:W-:Y:S02]  /*13550*/  LEA.HI.SX32 R9, R2, R3, 0x1c ;  /* 0x0000000302097211 */ /* 0x000fe400078fe2ff */
[----:B------:R-:W-:-:S03]  /*13560*/  IADD3 R2, R0, 0x1, -R10 ;  /* 0x0000000100027810 */ /* 0x000fc60007ffe80a */
[----:B------:R2:W-:Y:S02]  /*13570*/  STL [R1+0x58], R9 ;  /* 0x0000580901007387 */ /* 0x0005e40000100800 */
[----:B------:R-:W-:Y:S02]  /*13580*/  IMAD.IADD R6, R2, 0x1, R6 ;  /* 0x0000000102067824 */ /* 0x000fe400078e0206 */
[----:B------:R-:W3:Y:S02]  /*13590*/  LDC.64 R2, c[0x0][0x9e0] ;  /* 0x00027800ff027b82 */ /* 0x000ee40000000a00 */
[----:B---3--:R-:W-:Y:S01]  /*135a0*/  ISETP.GE.AND P2, PT, R3, 0x1, PT ;  /* 0x000000010300780c */ /* 0x008fe20003f46270 */
[----:B------:R-:W-:-:S12]  /*135b0*/  IMAD.IADD R2, R6, 0x1, R2 ;  /* 0x0000000106027824 */ /* 0x000fd800078e0202 */
[----:B--2---:R-:W-:Y:S05]  /*135c0*/  @!P2 BRA `(.L_x_1248) ;  /* 0x000000000048a947 */ /* 0x004fea0003800000 */
[C---:B------:R-:W-:Y:S01]  /*135d0*/  ISETP.GT.AND P0, PT, R6.reuse, RZ, PT ;  /* 0x000000ff0600720c */ /* 0x040fe20003f04270 */
[----:B------:R-:W-:Y:S01]  /*135e0*/  BSSY B0, `(.L_x_1249) ;  /* 0x000000e000007945 */ /* 0x000fe20003800000 */
[----:B------:R-:W-:-:S11]  /*135f0*/  VIADD R8, R6, 0xffffffff ;  /* 0xffffffff06087836 */ /* 0x000fd60000000000 */
[----:B------:R-:W-:Y:S05]  /*13600*/  @P0 BRA `(.L_x_1250) ;  /* 0x00000000001c0947 */ /* 0x000fea0003800000 */
[----:B------:R-:W-:Y:S01]  /*13610*/  ISETP.NE.AND P0, PT, R3, 0x1, PT ;  /* 0x000000010300780c */ /* 0x000fe20003f05270 */
[----:B------:R-:W-:-:S12]  /*13620*/  IMAD.MOV R6, RZ, RZ, -R6 ;  /* 0x000000ffff067224 */ /* 0x000fd800078e0a06 */
[----:B------:R-:W2:Y:S02]  /*13630*/  @P0 LDC.64 R4, c[0x0][0x9e8] ;  /* 0x00027a00ff040b82 */ /* 0x000ea40000000a00 */
[----:B--2---:R-:W-:-:S05]  /*13640*/  @P0 IMAD.HI.U32 R4, R6, R4, RZ ;  /* 0x0000000406040227 */ /* 0x004fca00078e00ff */
[----:B------:R-:W-:-:S04]  /*13650*/  @P0 SHF.R.U32.HI R6, RZ, R5, R4 ;  /* 0x00000005ff060219 */ /* 0x000fc80000011604 */
[----:B------:R-:W-:Y:S01]  /*13660*/  LOP3.LUT R8, RZ, R6, RZ, 0x33, !PT ;  /* 0x00000006ff087212 */ /* 0x000fe200078e33ff */
[----:B------:R-:W-:Y:S06]  /*13670*/  BRA `(.L_x_1251) ;  /* 0x0000000000107947 */ /* 0x000fec0003800000 */
.L_x_1250:
[----:B------:R-:W-:-:S13]  /*13680*/  ISETP.NE.AND P0, PT, R3, 0x1, PT ;  /* 0x000000010300780c */ /* 0x000fda0003f05270 */
[----:B------:R-:W2:Y:S02]  /*13690*/  @P0 LDC.64 R4, c[0x0][0x9e8] ;  /* 0x00027a00ff040b82 */ /* 0x000ea40000000a00 */
[----:B--2---:R-:W-:-:S05]  /*136a0*/  @P0 IMAD.HI.U32 R4, R8, R4, RZ ;  /* 0x0000000408040227 */ /* 0x004fca00078e00ff */
[----:B------:R-:W-:-:S07]  /*136b0*/  @P0 SHF.R.U32.HI R8, RZ, R5, R4 ;  /* 0x00000005ff080219 */ /* 0x000fce0000011604 */
.L_x_1251:
[----:B------:R-:W-:Y:S05]  /*136c0*/  BSYNC B0 ;  /* 0x0000000000007941 */ /* 0x000fea0003800000 */
.L_x_1249:
[----:B------:R-:W-:-:S05]  /*136d0*/  IMAD R8, R8, R3, R3 ;  /* 0x0000000308087224 */ /* 0x000fca00078e0203 */
[----:B------:R-:W-:-:S07]  /*136e0*/  VIMNMX R2, R2, R8, PT ;  /* 0x0000000802027248 */ /* 0x000fce0003fe0100 */
.L_x_1248:
[----:B------:R-:W2:Y:S01]  /*136f0*/  @P1 LDC R4, c[0x0][0x44c] ;  /* 0x00011300ff041b82 */ /* 0x000ea20000000800 */
[----:B------:R-:W-:Y:S01]  /*13700*/  VIADD R2, R2, 0x5f ;  /* 0x0000005f02027836 */ /* 0x000fe20000000000 */
[----:B------:R-:W-:Y:S01]  /*13710*/  ULDC UR4, c[0x0][0x9dc] ;  /* 0x0002770000047ab9 */ /* 0x000fe20000000800 */
[----:B------:R-:W-:Y:S02]  /*13720*/  IMAD.MOV.U32 R5, RZ, RZ, R11 ;  /* 0x000000ffff057224 */ /* 0x000fe400078e000b */
[----:B------:R-:W-:-:S03]  /*13730*/  IMAD.HI R2, R2, 0x2aaaaaab, RZ ;  /* 0x2aaaaaab02027827 */ /* 0x000fc600078e02ff */
[----:B------:R-:W3:Y:S01]  /*13740*/  @P1 LDC R6, c[0x0][0x450] ;  /* 0x00011400ff061b82 */ /* 0x000ee20000000800 */
[----:B--2---:R-:W-:-:S05]  /*13750*/  @P1 IMAD.HI.U32 R4, R11, R4, RZ ;  /* 0x000000040b041227 */ /* 0x004fca00078e00ff */
[----:B---3--:R-:W-:-:S04]  /*13760*/  @P1 SHF.R.U32.HI R5, RZ, R6, R4 ;  /* 0x00000006ff051219 */ /* 0x008fc80000011604 */
[----:B------:R-:W-:Y:S02]  /*13770*/  IADD3 R6, R5, R0, -R10 ;  /* 0x0000000005067210 */ /* 0x000fe40007ffe80a */
[----:B------:R-:W-:-:S04]  /*13780*/  SHF.R.U32.HI R0, RZ, 0x1f, R2 ;  /* 0x0000001fff007819 */ /* 0x000fc80000011602 */
[----:B------:R-:W-:Y:S01]  /*13790*/  LEA.HI.SX32 R4, R2, R0, 0x1c ;  /* 0x0000000002047211 */ /* 0x000fe200078fe2ff */
[----:B------:R-:W-:-:S03]  /*137a0*/  VIADD R2, R6, -UR4 ;  /* 0x8000000406027c36 */ /* 0x000fc60008000000 */
[----:B------:R-:W-:Y:S01]  /*137b0*/  VIMNMX R0, R9, R4, PT ;  /* 0x0000000409007248 */ /* 0x000fe20003fe0100 */
[----:B------:R2:W-:Y:S01]  /*137c0*/  STL [R1+0x54], R4 ;  /* 0x0000540401007387 */ /* 0x0005e20000100800 */
[----:B------:R-:W-:Y:S05]  /*137d0*/  @!P2 BRA `(.L_x_1252) ;  /* 0x000000000044a947 */ /* 0x000fea0003800000 */
[----:B------:R-:W-:Y:S01]  /*137e0*/  ISETP.GT.AND P0, PT, R6, -0x1, PT ;  /* 0xffffffff0600780c */ /* 0x000fe20003f04270 */
[----:B------:R-:W-:-:S12]  /*137f0*/  BSSY B0, `(.L_x_1253) ;  /* 0x000000d000007945 */ /* 0x000fd80003800000 */
[----:B------:R-:W-:Y:S05]  /*13800*/  @P0 BRA `(.L_x_1254) ;  /* 0x00000000001c0947 */ /* 0x000fea0003800000 */
[----:B------:R-:W-:Y:S02]  /*13810*/  ISETP.NE.AND P0, PT, R3, 0x1, PT ;  /* 0x000000010300780c */ /* 0x000fe40003f05270 */
[----:B------:R-:W-:-:S11]  /*13820*/  LOP3.LUT R6, RZ, R6, RZ, 0x33, !PT ;  /* 0x00000006ff067212 */ /* 0x000fd600078e33ff */
[----:B--2---:R-:W2:Y:S02]  /*13830*/  @P0 LDC.64 R4, c[0x0][0x9e8] ;  /* 0x00027a00ff040b82 */ /* 0x004ea40000000a00 */
[----:B--2---:R-:W-:-:S05]  /*13840*/  @P0 IMAD.HI.U32 R4, R6, R4, RZ ;  /* 0x0000000406040227 */ /* 0x004fca00078e00ff */
[----:B------:R-:W-:-:S04]  /*13850*/  @P0 SHF.R.U32.HI R6, RZ, R5, R4 ;  /* 0x00000005ff060219 */ /* 0x000fc80000011604 */
[----:B------:R-:W-:Y:S01]  /*13860*/  LOP3.LUT R6, RZ, R6, RZ, 0x33, !PT ;  /* 0x00000006ff067212 */ /* 0x000fe200078e33ff */
[----:B------:R-:W-:Y:S06]  /*13870*/  BRA `(.L_x_1255) ;  /* 0x0000000000107947 */ /* 0x000fec0003800000 */
.L_x_1254:
[----:B------:R-:W-:-:S13]  /*13880*/  ISETP.NE.AND P0, PT, R3, 0x1, PT ;  /* 0x000000010300780c */ /* 0x000fda0003f05270 */
[----:B--2---:R-:W2:Y:S02]  /*13890*/  @P0 LDC.64 R4, c[0x0][0x9e8] ;  /* 0x00027a00ff040b82 */ /* 0x004ea40000000a00 */
[----:B--2---:R-:W-:-:S05]  /*138a0*/  @P0 IMAD.HI.U32 R4, R6, R4, RZ ;  /* 0x0000000406040227 */ /* 0x004fca00078e00ff */
[----:B------:R-:W-:-:S07]  /*138b0*/  @P0 SHF.R.U32.HI R6, RZ, R5, R4 ;  /* 0x00000005ff060219 */ /* 0x000fce0000011604 */
.L_x_1255:
[----:B------:R-:W-:Y:S05]  /*138c0*/  BSYNC B0 ;  /* 0x0000000000007941 */ /* 0x000fea0003800000 */
.L_x_1253:
[----:B------:R-:W-:-:S05]  /*138d0*/  IMAD R3, R6, R3, RZ ;  /* 0x0000000306037224 */ /* 0x000fca00078e02ff */
[----:B------:R-:W-:-:S07]  /*138e0*/  VIMNMX R2, R2, R3, !PT ;  /* 0x0000000302027248 */ /* 0x000fce0007fe0100 */
.L_x_1252:
[----:B------:R-:W-:Y:S01]  /*138f0*/  IMAD.HI R2, R2, 0x2aaaaaab, RZ ;  /* 0x2aaaaaab02027827 */ /* 0x000fe200078e02ff */
[----:B--2---:R-:W-:Y:S01]  /*13900*/  SHF.R.U32.HI R4, RZ, 0x10, R7 ;  /* 0x00000010ff047819 */ /* 0x004fe20000011607 */
[----:B------:R-:W-:Y:S01]  /*13910*/  BSSY B0, `(.L_x_1256) ;  /* 0x000002a000007945 */ /* 0x000fe20003800000 */
[----:B------:R-:W-:Y:S01]  /*13920*/  LOP3.LUT R8, R7, 0xff, RZ, 0xc0, !PT ;  /* 0x000000ff07087812 */ /* 0x000fe200078ec0ff */
[----:B------:R-:W-:Y:S01]  /*13930*/  IMAD.MOV.U32 R5, RZ, RZ, RZ ;  /* 0x000000ffff057224 */ /* 0x000fe200078e00ff */
[----:B------:R-:W-:Y:S02]  /*13940*/  SHF.R.U32.HI R3, RZ, 0x1f, R2 ;  /* 0x0000001fff037819 */ /* 0x000fe40000011602 */
[----:B------:R-:W-:Y:S01]  /*13950*/  ISETP.NE.AND P0, PT, R4, RZ, PT ;  /* 0x000000ff0400720c */ /* 0x000fe20003f05270 */
[----:B01----:R-:W-:Y:S01]  /*13960*/  IMAD.MOV.U32 R10, RZ, RZ, R5 ;  /* 0x000000ffff0a7224 */ /* 0x003fe200078e0005 */
[----:B------:R-:W-:-:S04]  /*13970*/  LEA.HI.SX32 R3, R2, R3, 0x1c ;  /* 0x0000000302037211 */ /* 0x000fc800078fe2ff */
[----:B------:R-:W-:-:S04]  /*13980*/  VIMNMX R9, RZ, R3, !PT ;  /* 0x00000003ff097248 */ /* 0x000fc80007fe0100 */
[----:B------:R-:W-:Y:S01]  /*13990*/  ISETP.GT.AND P1, PT, R0, R9, PT ;  /* 0x000000090000720c */ /* 0x000fe20003f24270 */
[----:B------:R0:W-:Y:S02]  /*139a0*/  STL [R1+0x34], R9 ;  /* 0x0000340901007387 */ /* 0x0001e40000100800 */
[----:B------:R-:W1:Y:S02]  /*139b0*/  @!P0 LDC R4, c[0x0][0x9f0] ;  /* 0x00027c00ff048b82 */ /* 0x000e640000000800 */
[----:B------:R0:W-:Y:S04]  /*139c0*/  STL [R1+0x38], R5 ;  /* 0x0000380501007387 */ /* 0x0001e80000100800 */
[----:B------:R0:W-:Y:S04]  /*139d0*/  STL [R1+0x40], R8 ;  /* 0x0000400801007387 */ /* 0x0001e80000100800 */
[----:B------:R-:W-:Y:S05]  /*139e0*/  @!P1 BRA `(.L_x_1257) ;  /* 0x0000000000709947 */ /* 0x000fea0003800000 */
[-C--:B01----:R-:W-:Y:S02]  /*139f0*/  IABS R5, R4.reuse ;  /* 0x0000000400057213 */ /* 0x083fe40000000000 */
[----:B------:R-:W-:Y:S02]  /*13a00*/  IABS R7, R4 ;  /* 0x0000000400077213 */ /* 0x000fe40000000000 */
[----:B------:R-:W0:Y:S03]  /*13a10*/  I2F.RP R2, R5 ;  /* 0x0000000500027306 */ /* 0x000e260000209400 */
[----:B------:R-:W-:-:S05]  /*13a20*/  IMAD.MOV R7, RZ, RZ, -R7 ;  /* 0x000000ffff077224 */ /* 0x000fca00078e0a07 */
[----:B0-----:R-:W0:Y:S02]  /*13a30*/  MUFU.RCP R2, R2 ;  /* 0x0000000200027308 */ /* 0x001e240000001000 */
[----:B0-----:R-:W-:-:S06]  /*13a40*/  VIADD R2, R2, 0xffffffe ;  /* 0x0ffffffe02027836 */ /* 0x001fcc0000000000 */
[----:B------:R-:W0:Y:S02]  /*13a50*/  F2I.FTZ.U32.TRUNC.NTZ R3, R2 ;  /* 0x0000000200037305 */ /* 0x000e24000021f000 */
[----:B0-----:R-:W-:-:S04]  /*13a60*/  IMAD.MOV R2, RZ, RZ, -R3 ;  /* 0x000000ffff027224 */ /* 0x001fc800078e0a03 */
[----:B------:R-:W-:Y:S02]  /*13a70*/  IMAD R6, R2, R5, RZ ;  /* 0x0000000502067224 */ /* 0x000fe400078e02ff */
[----:B------:R-:W-:-:S04]  /*13a80*/  IMAD.MOV.U32 R2, RZ, RZ, RZ ;  /* 0x000000ffff027224 */ /* 0x000fc800078e00ff */
[----:B------:R-:W-:Y:S01]  /*13a90*/  IMAD.HI.U32 R6, R3, R6, R2 ;  /* 0x0000000603067227 */ /* 0x000fe200078e0002 */
[----:B------:R-:W-:-:S05]  /*13aa0*/  IADD3 R3, R4, -0x1, R0 ;  /* 0xffffffff04037810 */ /* 0x000fca0007ffe000 */
[----:B------:R-:W-:-:S05]  /*13ab0*/  IMAD.IADD R3, R3, 0x1, -R9 ;  /* 0x0000000103037824 */ /* 0x000fca00078e0a09 */
[----:B------:R-:W-:Y:S02]  /*13ac0*/  IABS R2, R3 ;  /* 0x0000000300027213 */ /* 0x000fe40000000000 */
[----:B------:R-:W-:-:S03]  /*13ad0*/  LOP3.LUT R3, R3, R4, RZ, 0x3c, !PT ;  /* 0x0000000403037212 */ /* 0x000fc600078e3cff */
        /* <DEDUP_REMOVED lines=13> */
.L_x_1257:
[----:B------:R-:W-:Y:S05]  /*13bb0*/  BSYNC B0 ;  /* 0x0000000000007941 */ /* 0x000fea0003800000 */
.L_x_1256:
[----:B------:R-:W-:Y:S01]  /*13bc0*/  IMAD.MOV.U32 R3, RZ, RZ, R10 ;  /* 0x000000ffff037224 */ /* 0x000fe200078e000a */
[----:B------:R-:W-:Y:S03]  /*13bd0*/  BSSY B7, `(.L_x_1258) ;  /* 0x000041a000077945 */ /* 0x000fe60003800000 */
[----:B------:R-:W-:-:S05]  /*13be0*/  IMAD R2, R8, R3, R9 ;  /* 0x0000000308027224 */ /* 0x000fca00078e0209 */
[----:B------:R-:W-:Y:S01]  /*13bf0*/  VIADDMNMX R0, R2, R3, R0, PT ;  /* 0x0000000302007246 */ /* 0x000fe20003800100 */
[----:B------:R3:W-:Y:S03]  /*13c00*/  STL [R1+0x24], R2 ;  /* 0x0000240201007387 */ /* 0x0007e60000100800 */
[----:B------:R-:W-:Y:S01]  /*13c10*/  ISETP.GT.AND P0, PT, R0, R2, PT ;  /* 0x000000020000720c */ /* 0x000fe20003f04270 */
[----:B------:R3:W-:-:S12]  /*13c20*/  STL [R1+0x3c], R0 ;  /* 0x00003c0001007387 */ /* 0x0007d80000100800 */
[----:B---3--:R-:W-:Y:S05]  /*13c30*/  @P0 BRA `(.L_x_1259) ;  /* 0x00000000004c0947 */ /* 0x008fea0003800000 */
[----:B------:R-:W3:Y:S02]  /*13c40*/  S2R R2, SR_TID.X ;  /* 0x0000000000027919 */ /* 0x000ee40000002100 */
[----:B---3--:R-:W-:-:S04]  /*13c50*/  LOP3.LUT R2, R2, 0x7f, RZ, 0xc0, !PT ;  /* 0x0000007f02027812 */ /* 0x008fc800078ec0ff */
[----:B------:R-:W-:-:S13]  /*13c60*/  ISETP.NE.AND P0, PT, R2, RZ, PT ;  /* 0x000000ff0200720c */ /* 0x000fda0003f05270 */
[----:B------:R-:W-:Y:S05]  /*13c70*/  @P0 BRA `(.L_x_1260) ;  /* 0x00000040003c0947 */ /* 0x000fea0003800000 */
[----:B0-----:R-:W0:Y:S01]  /*13c80*/  S2R R5, SR_LANEID ;  /* 0x0000000000057919 */ /* 0x001e220000000000 */
[----:B------:R-:W-:Y:S01]  /*13c90*/  VOTEU.ANY UR4, UPT, PT ;  /* 0x0000000000047886 */ /* 0x000fe200038e0100 */
[----:B------:R-:W3:Y:S01]  /*13ca0*/  LDC.64 R2, c[0x0][0xc60] ;  /* 0x00031800ff027b82 */ /* 0x000ee20000000a00 */
[----:B------:R-:W0:Y:S01]  /*13cb0*/  FLO.U32 R0, UR4 ;  /* 0x0000000400007d00 */ /* 0x000e2200080e0000 */
[----:B------:R-:W-:Y:S01]  /*13cc0*/  ULDC.64 UR6, c[0x0][0x208] ;  /* 0x0000820000067ab9 */ /* 0x000fe20000000a00 */
[----:B0-----:R-:W-:-:S06]  /*13cd0*/  ISETP.EQ.U32.AND P0, PT, R0, R5, PT ;  /* 0x000000050000720c */ /* 0x001fcc0003f02070 */
[----:B------:R-:W3:Y:S07]  /*13ce0*/  POPC R5, UR4 ;  /* 0x0000000400057d09 */ /* 0x000eee0008000000 */
[----:B---3--:R-:W3:Y:S01]  /*13cf0*/  @P0 ATOMG.E.ADD.STRONG.GPU PT, R3, desc[UR6][R2.64], R5 ;  /* 0x00000005020309a8 */ /* 0x008ee200081ee1c6 */
[----:B-1----:R-:W0:Y:S02]  /*13d00*/  S2R R4, SR_LTMASK ;  /* 0x0000000000047919 */ /* 0x002e240000003900 */
[----:B0-----:R-:W-:-:S04]  /*13d10*/  LOP3.LUT R4, R4, UR4, RZ, 0xc0, !PT ;  /* 0x0000000404047c12 */ /* 0x001fc8000f8ec0ff */
[----:B------:R-:W0:Y:S01]  /*13d20*/  POPC R7, R4 ;  /* 0x0000000400077309 */ /* 0x000e220000000000 */
[----:B---3--:R-:W0:Y:S02]  /*13d30*/  SHFL.IDX PT, R0, R3, R0, 0x1f ;  /* 0x00001f0003007589 */ /* 0x008e2400000e0000 */
[----:B0-----:R-:W-:-:S05]  /*13d40*/  IADD3 R0, R0, UR38, R7 ;  /* 0x0000002600007c10 */ /* 0x001fca000fffe007 */
[----:B------:R3:W-:Y:S01]  /*13d50*/  STL [R1], R0 ;  /* 0x0000000001007387 */ /* 0x0007e20000100800 */
[----:B------:R-:W-:Y:S05]  /*13d60*/  BRA `(.L_x_1260) ;  /* 0x0000004000007947 */ /* 0x000fea0003800000 */
.L_x_1259:
        /* <DEDUP_REMOVED lines=8> */
[----:B-1----:R-:W-:Y:S02]  /*13df0*/  IMAD.U32 R4, RZ, RZ, UR6 ;  /* 0x00000006ff047e24 */ /* 0x002fe4000f8e00ff */
[----:B------:R-:W1:Y:S01]  /*13e00*/  LDC.64 R2, c[0x4][R2] ;  /* 0x0100000002027b82 */ /* 0x000e620000000a00 */
[----:B0-----:R-:W-:Y:S02]  /*13e10*/  IMAD.U32 R5, RZ, RZ, UR7 ;  /* 0x00000007ff057e24 */ /* 0x001fe4000f8e00ff */
[----:B------:R-:W-:Y:S02]  /*13e20*/  IMAD.U32 R6, RZ, RZ, UR8 ;  /* 0x00000008ff067e24 */ /* 0x000fe4000f8e00ff */
[----:B------:R-:W-:-:S02]  /*13e30*/  IMAD.U32 R7, RZ, RZ, UR9 ;  /* 0x00000009ff077e24 */ /* 0x000fc4000f8e00ff */
[----:B--2---:R-:W-:Y:S02]  /*13e40*/  IMAD.U32 R10, RZ, RZ, UR4 ;  /* 0x00000004ff0a7e24 */ /* 0x004fe4000f8e00ff */
[----:B------:R-:W-:Y:S02]  /*13e50*/  IMAD.U32 R11, RZ, RZ, UR5 ;  /* 0x00000005ff0b7e24 */ /* 0x000fe4000f8e00ff */
[----:B------:R-:W-:Y:S02]  /*13e60*/  IMAD.MOV.U32 R8, RZ, RZ, 0x70 ;  /* 0x00000070ff087424 */ /* 0x000fe400078e00ff */
[----:B------:R-:W-:Y:S02]  /*13e70*/  IMAD.MOV.U32 R12, RZ, RZ, 0x1 ;  /* 0x00000001ff0c7424 */ /* 0x000fe400078e00ff */
[----:B------:R-:W-:-:S07]  /*13e80*/  IMAD.MOV.U32 R13, RZ, RZ, RZ ;  /* 0x000000ffff0d7224 */ /* 0x000fce00078e00ff */
[----:B------:R-:W-:-:S07]  /*13e90*/  LEPC R20, `(.L_x_1262) ;  /* 0x000000001014794e */ /* 0x000fce0000000000 */
[----:B-1----:R-:W-:Y:S05]  /*13ea0*/  CALL.ABS.NOINC R2 ;  /* 0x0000000002007343 */ /* 0x002fea0003c00000 */
.L_x_1262:
[----:B------:R-:W-:Y:S05]  /*13eb0*/  BSYNC B6 ;  /* 0x0000000000067941 */ /* 0x000fea0003800000 */
.L_x_1261:
        /* <DEDUP_REMOVED lines=9> */
[----:B-1----:R-:W-:Y:S02]  /*13f50*/  IMAD.U32 R4, RZ, RZ, UR6 ;  /* 0x00000006ff047e24 */ /* 0x002fe4000f8e00ff */
[----:B0-----:R-:W-:Y:S02]  /*13f60*/  IMAD.U32 R5, RZ, RZ, UR7 ;  /* 0x00000007ff057e24 */ /* 0x001fe4000f8e00ff */
[----:B------:R-:W-:Y:S02]  /*13f70*/  IMAD.U32 R6, RZ, RZ, UR8 ;  /* 0x00000008ff067e24 */ /* 0x000fe4000f8e00ff */
[----:B------:R-:W-:-:S02]  /*13f80*/  IMAD.U32 R7, RZ, RZ, UR9 ;  /* 0x00000009ff077e24 */ /* 0x000fc4000f8e00ff */
[----:B--2---:R-:W-:Y:S02]  /*13f90*/  IMAD.U32 R10, RZ, RZ, UR4 ;  /* 0x00000004ff0a7e24 */ /* 0x004fe4000f8e00ff */
[----:B------:R-:W-:Y:S02]  /*13fa0*/  IMAD.U32 R11, RZ, RZ, UR5 ;  /* 0x00000005ff0b7e24 */ /* 0x000fe4000f8e00ff */
[----:B------:R-:W-:Y:S02]  /*13fb0*/  IMAD.MOV.U32 R8, RZ, RZ, 0x70 ;  /* 0x00000070ff087424 */ /* 0x000fe400078e00ff */
[----:B------:R-:W-:Y:S02]  /*13fc0*/  IMAD.MOV.U32 R12, RZ, RZ, 0x1 ;  /* 0x00000001ff0c7424 */ /* 0x000fe400078e00ff */
[----:B---3--:R-:W-:-:S07]  /*13fd0*/  IMAD.MOV.U32 R13, RZ, RZ, RZ ;  /* 0x000000ffff0d7224 */ /* 0x008fce00078e00ff */
[----:B------:R-:W-:-:S07]  /*13fe0*/  LEPC R20, `(.L_x_1265) ;  /* 0x000000001014794e */ /* 0x000fce0000000000 */
[----:B----4-:R-:W-:Y:S05]  /*13ff0*/  CALL.ABS.NOINC R2 ;  /* 0x0000000002007343 */ /* 0x010fea0003c00000 */
.L_x_1265:
        /* <DEDUP_REMOVED lines=15> */
.L_x_1264:
[----:B------:R-:W-:Y:S05]  /*140f0*/  BSYNC B6 ;  /* 0x0000000000067941 */ /* 0x000fea0003800000 */
.L_x_1263:
[----:B------:R-:W3:Y:S01]  /*14100*/  LDL R0, [R1+0xc] ;  /* 0x00000c0001007983 */ /* 0x000ee20000100800 */
[----:B------:R-:W-:Y:S02]  /*14110*/  ULDC.64 UR4, c[0x0][0x9f8] ;  /* 0x00027e0000047ab9 */ /* 0x000fe40000000a00 */
[----:B------:R-:W-:Y:S01]  /*14120*/  ISETP.NE.U32.AND P0, PT, RZ, UR4, PT ;  /* 0x00000004ff007c0c */ /* 0x000fe2000bf05070 */
[----:B------:R-:W4:Y:S01]  /*14130*/  LDL R17, [R1+0x3c] ;  /* 0x00003c0001117983 */ /* 0x000f220000100800 */
[----:B------:R-:W-:Y:S02]  /*14140*/  ULDC.64 UR6, c[0x0][0x208] ;  /* 0x0000820000067ab9 */ /* 0x000fe40000000a00 */
[----:B------:R-:W-:Y:S01]  /*14150*/  ISETP.NE.AND.EX P0, PT, RZ, UR5, PT, P0 ;  /* 0x00000005ff007c0c */ /* 0x000fe2000bf05300 */
[----:B------:R-:W-:-:S12]  /*14160*/  ULDC.64 UR4, c[0x0][0xa08] ;  /* 0x0002820000047ab9 */ /* 0x000fd80000000a00 */
[----:B------:R-:W5:Y:S01]  /*14170*/  @P0 LDC.64 R2, c[0x0][0x9f8] ;  /* 0x00027e00ff020b82 */ /* 0x000f620000000a00 */
[----:B---3--:R-:W-:Y:S02]  /*14180*/  IMAD.MOV.U32 R7, RZ, RZ, R0 ;  /* 0x000000ffff077224 */ /* 0x008fe400078e0000 */
[----:B-----5:R-:W-:-:S05]  /*14190*/  @P0 IMAD.WIDE R2, R0, 0x4, R2 ;  /* 0x0000000400020825 */ /* 0x020fca00078e0202 */
[----:B------:R3:W0:Y:S01]  /*141a0*/  @P0 LDG.E R7, desc[UR6][R2.64] ;  /* 0x0000000602070981 */ /* 0x000622000c1e1900 */
[----:B----4-:R-:W-:Y:S01]  /*141b0*/  VIADD R0, R17, 0xffffffff ;  /* 0xffffffff11007836 */ /* 0x010fe20000000000 */
[----:B---3--:R-:W3:Y:S02]  /*141c0*/  LDC.64 R2, c[0x0][0x418] ;  /* 0x00010600ff027b82 */ /* 0x008ee40000000a00 */
[----:B---3--:R-:W-:Y:S01]  /*141d0*/  LOP3.LUT P0, RZ, R2, UR4, RZ, 0xfc, !PT ;  /* 0x0000000402ff7c12 */ /* 0x008fe2000f80fcff */
[----:B------:R-:W-:-:S03]  /*141e0*/  UMOV UR4, 0xffffffff ;  /* 0xffffffff00047882 */ /* 0x000fc60000000000 */
[----:B------:R-:W-:Y:S02]  /*141f0*/  LOP3.LUT P0, RZ, R3, UR5, RZ, 0xfc, P0 ;  /* 0x0000000503ff7c12 */ /* 0x000fe4000800fcff */
[----:B0-----:R-:W-:Y:S01]  /*14200*/  SHF.R.S32.HI R8, RZ, 0x1f, R7 ;  /* 0x0000001fff087819 */ /* 0x001fe20000011407 */
[----:B------:R0:W-:Y:S01]  /*14210*/  STL [R1+0x8], R7 ;  /* 0x0000080701007387 */ /* 0x0001e20000100800 */
[----:B------:R-:W-:-:S03]  /*14220*/  SEL R17, R7, RZ, !P0 ;  /* 0x000000ff07117207 */ /* 0x000fc60004000000 */
[----:B------:R0:W-:Y:S01]  /*14230*/  STL [R1+0x1c], R8 ;  /* 0x00001c0801007387 */ /* 0x0001e20000100800 */
[----:B------:R-:W-:Y:S05]  /*14240*/  BRA.DIV UR4, `(.L_x_1266) ;  /* 0x00000056041c7947 */ /* 0x000fea000b800000 */
[----:B-1----:R-:W1:Y:S02]  /*14250*/  S2R R4, SR_TID.X ;  /* 0x0000000000047919 */ /* 0x002e640000002100 */
[----:B-1----:R-:W-:-:S04]  /*14260*/  SHF.R.U32.HI R4, RZ, 0x5, R4 ;  /* 0x00000005ff047819 */ /* 0x002fc80000011604 */
[----:B------:R-:W-:-:S05]  /*14270*/  LOP3.LUT R4, R4, 0x3, RZ, 0xc0, !PT ;  /* 0x0000000304047812 */ /* 0x000fca00078ec0ff */
[----:B------:R1:W3:Y:S02]  /*14280*/  SHFL.IDX PT, R14, R4, RZ, 0x1f ;  /* 0x00001fff040e7589 */ /* 0x0002e400000e0000 */
.L_x_1372:
[----:B-1----:R-:W4:Y:S01]  /*14290*/  LDL.LU R4, [R1+0x18] ;  /* 0x0000180001047983 */ /* 0x002f220000300800 */
[----:B------:R-:W-:Y:S02]  /*142a0*/  PLOP3.LUT P1, PT, PT, PT, PT, 0x8, 0x0 ;  /* 0x000000000000781c */ /* 0x000fe40003f2e170 */
[----:B---3--:R-:W-:Y:S01]  /*142b0*/  ISETP.NE.AND P0, PT, R14, RZ, PT ;  /* 0x000000ff0e00720c */ /* 0x008fe20003f05270 */
[----:B------:R1:W-:Y:S01]  /*142c0*/  STL [R1+0x4], R0 ;  /* 0x0000040001007387 */ /* 0x0003e20000100800 */
[----:B----4-:R-:W-:-:S09]  /*142d0*/  LOP3.LUT R4, R4, 0xfffffffe, RZ, 0xc0, !PT ;  /* 0xfffffffe04047812 */ /* 0x010fd200078ec0ff */
[----:B------:R-:W-:-:S05]  /*142e0*/  @P1 LOP3.LUT R4, R4, 0x1, RZ, 0xfc, !PT ;  /* 0x0000000104041812 */ /* 0x000fca00078efcff */
[----:B------:R1:W-:Y:S01]  /*142f0*/  STL [R1+0x18], R4 ;  /* 0x0000180401007387 */ /* 0x0003e20000100800 */
[----:B------:R-:W-:Y:S05]  /*14300*/  @P0 BRA `(.L_x_1267) ;  /* 0x00000004003c0947 */ /* 0x000fea0003800000 */
[----:B------:R-:W-:-:S03]  /*14310*/  UMOV UR4, 0xffffffff ;  /* 0xffffffff00047882 */ /* 0x000fc60000000000 */
[----:B------:R-:W-:Y:S05]  /*14320*/  BRA.DIV UR4, `(.L_x_1268) ;  /* 0x0000005604187947 */ /* 0x000fea000b800000 */
[----:B------:R-:W-:-:S13]  /*14330*/  ELECT P6, URZ, PT ;  /* 0x00000000003f782f */ /* 0x000fda00038c0000 */
.L_x_1375:
[----:B------:R-:W-:Y:S05]  /*14340*/  @!P6 BRA `(.L_x_1267) ;  /* 0x00000004002ce947 */ /* 0x000fea0003800000 */
[----:B------:R-:W-:-:S04]  /*14350*/  ISETP.NE.U32.AND P0, PT, R2, RZ, PT ;  /* 0x000000ff0200720c */ /* 0x000fc80003f05070 */
[----:B------:R-:W-:-:S13]  /*14360*/  ISETP.NE.AND.EX P0, PT, R3, RZ, PT, P0 ;  /* 0x000000ff0300720c */ /* 0x000fda0003f05300 */
[----:B------:R-:W-:Y:S05]  /*14370*/  @!P0 BRA `(.L_x_1269) ;  /* 0x0000000000548947 */ /* 0x000fea0003800000 */
[----:B------:R-:W3:Y:S01]  /*14380*/  LDC R6, c[0x0][0x43c] ;  /* 0x00010f00ff067b82 */ /* 0x000ee20000000800 */
[----:B------:R-:W-:Y:S01]  /*14390*/  IMAD.MOV.U32 R9, RZ, RZ, R0 ;  /* 0x000000ffff097224 */ /* 0x000fe200078e0000 */
[----:B------:R-:W-:Y:S01]  /*143a0*/  ULDC.64 UR4, c[0x0][0x428] ;  /* 0x00010a0000047ab9 */ /* 0x000fe20000000a00 */
[----:B------:R-:W-:Y:S02]  /*143b0*/  ULDC.64 UR6, c[0x0][0x208] ;  /* 0x0000820000067ab9 */ /* 0x000fe40000000a00 */
[----:B-1----:R-:W-:Y:S01]  /*143c0*/  IMAD.MOV.U32 R0, RZ, RZ, R9 ;  /* 0x000000ffff007224 */ /* 0x002fe200078e0009 */
[----:B---3--:R-:W-:-:S13]  /*143d0*/  ISETP.NE.AND P0, PT, R6, 0x1, PT ;  /* 0x000000010600780c */ /* 0x008fda0003f05270 */
[----:B------:R-:W1:Y:S02]  /*143e0*/  @P0 LDC.64 R4, c[0x0][0x440] ;  /* 0x00011000ff040b82 */ /* 0x000e640000000a00 */
[----:B-1----:R-:W-:-:S05]  /*143f0*/  @P0 IMAD.HI.U32 R4, R9, R4, RZ ;  /* 0x0000000409040227 */ /* 0x002fca00078e00ff */
        /* <DEDUP_REMOVED lines=13> */
.L_x_1269:
[----:B---3--:R-:W3:Y:S01]  /*144d0*/  LDL R2, [R1+0x10] ;  /* 0x0000100001027983 */ /* 0x008ee20000100800 */
[----:B-1----:R-:W-:Y:S01]  /*144e0*/  IMAD R0, R19, 0x8, R18 ;  /* 0x0000000813007824 */ /* 0x002fe200078e0212 */
[----:B---3--:R-:W-:-:S04]  /*144f0*/  SHF.L.U32 R2, R2, 0x1f, RZ ;  /* 0x0000001f02027819 */ /* 0x008fc800000006ff */
[----:B------:R-:W1:Y:S02]  /*14500*/  SYNCS.PHASECHK.TRANS64.TRYWAIT P0, [R0+URZ+0x2a840], R2 ;  /* 0x02a84002000075a7 */ /* 0x000e64000800017f */
[----:B-1----:R-:W-:Y:S05]  /*14510*/  @!P0 BRA `(.L_x_1270) ;  /* 0x0000005000bc8947 */ /* 0x002fea0003800000 */
.L_x_1376:
[----:B------:R-:W3:Y:S02]  /*14520*/  S2R R3, SR_TID.X ;  /* 0x0000000000037919 */ /* 0x000ee40000002100 */
[----:B---3--:R-:W-:-:S04]  /*14530*/  LOP3.LUT R3, R3, 0x7f, RZ, 0xc0, !PT ;  /* 0x0000007f03037812 */ /* 0x008fc800078ec0ff */
[----:B------:R-:W-:-:S13]  /*14540*/  ISETP.NE.AND P0, PT, R3, RZ, PT ;  /* 0x000000ff0300720c */ /* 0x000fda0003f05270 */
[----:B------:R-:W-:Y:S05]  /*14550*/  @P0 BRA `(.L_x_1271) ;  /* 0x00000000001c0947 */ /* 0x000fea0003800000 */
[----:B------:R-:W3:Y:S01]  /*14560*/  S2R R3, SR_TID.X ;  /* 0x0000000000037919 */ /* 0x000ee20000002100 */
[----:B-1----:R-:W-:-:S04]  /*14570*/  IMAD.MOV.U32 R2, RZ, RZ, 0x9000 ;  /* 0x00009000ff027424 */ /* 0x002fc800078e00ff */
[----:B------:R4:W-:Y:S01]  /*14580*/  SYNCS.ARRIVE.TRANS64 RZ, [R0+URZ+0x2a830], R2 ;  /* 0x02a8300200ff79a7 */ /* 0x0009e2000800003f */
[----:B---3--:R-:W-:-:S04]  /*14590*/  LOP3.LUT R3, R3, 0x1f, RZ, 0xc0, !PT ;  /* 0x0000001f03037812 */ /* 0x008fc800078ec0ff */
[----:B------:R-:W-:-:S13]  /*145a0*/  ISETP.NE.AND P0, PT, R3, RZ, PT ;  /* 0x000000ff0300720c */ /* 0x000fda0003f05270 */
[----:B----4-:R-:W-:Y:S05]  /*145b0*/  @!P0 BRA `(.L_x_1271) ;  /* 0x0000000000048947 */ /* 0x010fea0003800000 */
[----:B------:R-:W-:Y:S01]  /*145c0*/  BPT.TRAP 0x1 ;  /* 0x000000040000795c */ /* 0x000fe20000300000 */
.L_x_1271:
[----:B------:R-:W3:Y:S04]  /*145d0*/  LDL R4, [R1+0x4] ;  /* 0x0000040001047983 */ /* 0x000ee80000100800 */
[----:B------:R-:W4:Y:S04]  /*145e0*/  LDL R3, [R1+0x14] ;  /* 0x0000140001037983 */ /* 0x000f280000100800 */
[----:B-1----:R-:W2:Y:S01]  /*145f0*/  LDL.LU R2, [R1+0x18] ;  /* 0x0000180001027983 */ /* 0x002ea20000300800 */
        /* <DEDUP_REMOVED lines=11> */
[----:B------:R-:W-:-:S07]  /*146b0*/  UIADD3 UR9, UR9, 0x2a830, URZ ;  /* 0x0002a83009097890 */ /* 0x000fce000fffe03f */
[----:B------:R-:W-:Y:S02]  /*146c0*/  UIADD3 UR14, UR8, 0x18400, URZ ;  /* 0x00018400080e7890 */ /* 0x000fe4000fffe03f */
[----:B------:R-:W-:Y:S02]  /*146d0*/  UIADD3 UR15, UR8, 0x1b400, URZ ;  /* 0x0001b400080f7890 */ /* 0x000fe4000fffe03f */
[----:B------:R-:W-:-:S03]  /*146e0*/  UIADD3 UR17, UR8, 0x1e400, URZ ;  /* 0x0001e40008117890 */ /* 0x000fc6000fffe03f */
[----:B------:R-:W-:Y:S01]  /*146f0*/  UMOV UR8, UR14 ;  /* 0x0000000e00087c82 */ /* 0x000fe20008000000 */
[----:B------:R-:W-:Y:S01]  /*14700*/  UMOV UR14, 0x80 ;  /* 0x00000080000e7882 */ /* 0x000fe20000000000 */
[----:B---3--:R-:W-:Y:S02]  /*14710*/  R2UR UR11, R4 ;  /* 0x00000000040b72ca */ /* 0x008fe400000e0000 */
[----:B----4-:R-:W-:Y:S02]  /*14720*/  R2UR UR5, R3 ;  /* 0x00000000030572ca */ /* 0x010fe400000e0000 */
[----:B--2---:R-:W-:-:S04]  /*14730*/  LOP3.LUT R2, R2, 0xfffffffe, RZ, 0xc0, !PT ;  /* 0xfffffffe02027812 */ /* 0x004fc800078ec0ff */
[----:B------:R-:W-:-:S07]  /*14740*/  @P0 LOP3.LUT R2, R2, 0x1, RZ, 0xfc, !PT ;  /* 0x0000000102020812 */ /* 0x000fce00078efcff */
[----:B------:R-:W-:Y:S01]  /*14750*/  UIMAD UR11, UR11, 0x60, UR5 ;  /* 0x000000600b0b78a4 */ /* 0x000fe2000f8e0205 */
[----:B------:R3:W-:Y:S01]  /*14760*/  STL [R1+0x18], R2 ;  /* 0x0000180201007387 */ /* 0x0007e20000100800 */
[----:B------:R-:W-:-:S09]  /*14770*/  UIADD3.X UR5, URZ, UR37, URZ, UP0, !UPT ;  /* 0x000000253f057290 */ /* 0x000fd200087fe43f */
[----:B------:R1:W-:Y:S02]  /*14780*/  UTMALDG.4D [UR8], [UR4], desc[UR6] ;  /* 0x00000608040075b4 */ /* 0x0003e40008019000 */
[----:B-1----:R-:W-:Y:S01]  /*14790*/  UMOV UR8, UR15 ;  /* 0x0000000f00087c82 */ /* 0x002fe20008000000 */
[----:B------:R-:W-:Y:S02]  /*147a0*/  UMOV UR10, UR16 ;  /* 0x00000010000a7c82 */ /* 0x000fe40008000000 */
[----:B------:R1:W-:Y:S02]  /*147b0*/  UTMALDG.4D [UR8], [UR4], desc[UR6] ;  /* 0x00000608040075b4 */ /* 0x0003e40008019000 */
[----:B-1----:R-:W-:Y:S01]  /*147c0*/  UMOV UR8, UR17 ;  /* 0x0000001100087c82 */ /* 0x002fe20008000000 */
[----:B------:R-:W-:Y:S02]  /*147d0*/  UMOV UR10, UR14 ;  /* 0x0000000e000a7c82 */ /* 0x000fe40008000000 */
[----:B------:R3:W-:Y:S02]  /*147e0*/  UTMALDG.4D [UR8], [UR4], desc[UR6] ;  /* 0x00000608040075b4 */ /* 0x0007e40008019000 */
[----:B---3--:R-:W-:Y:S01]  /*147f0*/  NOP ;  /* 0x0000000000007918 */ /* 0x008fe20000000000 */
.L_x_1267:
[----:B------:R-:W1:Y:S01]  /*14800*/  LDL.LU R3, [R1+0x30] ;  /* 0x0000300001037983 */ /* 0x000e620000300800 */
[----:B------:R-:W-:Y:S05]  /*14810*/  WARPSYNC.ALL ;  /* 0x0000000000007948 */ /* 0x000fea0003800000 */
[----:B------:R-:W-:Y:S01]  /*14820*/  ULDC.64 UR4, c[0x0][0x298] ;  /* 0x0000a60000047ab9 */ /* 0x000fe20000000a00 */
[----:B------:R-:W-:Y:S01]  /*14830*/  BSSY B6, `(.L_x_1272) ;  /* 0x000001c000067945 */ /* 0x000fe20003800000 */
[----:B------:R-:W-:Y:S01]  /*14840*/  BAR.SYNC.DEFER_BLOCKING 0x8, 0x180 ;  /* 0x0206000000007b1d */ /* 0x000fe20000010000 */
[----:B-1----:R-:W-:Y:S01]  /*14850*/  SHF.R.S32.HI R0, RZ, 0x1f, R3 ;  /* 0x0000001fff007819 */ /* 0x002fe20000011403 */
[----:B------:R-:W-:-:S04]  /*14860*/  IMAD.WIDE.U32 R4, R3, UR4, RZ ;  /* 0x0000000403047c25 */ /* 0x000fc8000f8e00ff */
[----:B------:R-:W-:Y:S01]  /*14870*/  IMAD R2, R0, UR4, RZ ;  /* 0x0000000400027c24 */ /* 0x000fe2000f8e02ff */
[----:B------:R1:W-:Y:S01]  /*14880*/  STL.64 [R1+0x48], R4 ;  /* 0x0000480401007387 */ /* 0x0003e20000100a00 */
[----:B------:R-:W-:Y:S02]  /*14890*/  VIADD R0, R18, 0xc400 ;  /* 0x0000c40012007836 */ /* 0x000fe40000000000 */
[----:B------:R-:W-:-:S03]  /*148a0*/  IMAD R2, R3, UR5, R2 ;  /* 0x0000000503027c24 */ /* 0x000fc6000f8e0202 */
[----:B------:R-:W-:Y:S01]  /*148b0*/  LOP3.LUT P0, RZ, R0, 0x3ff, RZ, 0xc0, !PT ;  /* 0x000003ff00ff7812 */ /* 0x000fe2000780c0ff */
[----:B------:R-:W-:-:S05]  /*148c0*/  IMAD.IADD R0, R5, 0x1, R2 ;  /* 0x0000000105007824 */ /* 0x000fca00078e0202 */
[----:B------:R1:W-:Y:S07]  /*148d0*/  STL [R1+0x30], R0 ;  /* 0x0000300001007387 */ /* 0x0003ee0000100800 */
[----:B------:R-:W-:Y:S05]  /*148e0*/  @!P0 BRA `(.L_x_1273) ;  /* 0x0000000000408947 */ /* 0x000fea0003800000 */
[----:B------:R-:W-:Y:S01]  /*148f0*/  MOV R2, 0x0 ;  /* 0x0000000000027802 */ /* 0x000fe20000000f00 */
[----:B------:R-:W-:Y:S01]  /*14900*/  ULDC.64 UR6, c[0x4][0x118] ;  /* 0x0100460000067ab9 */ /* 0x000fe20000000a00 */
[----:B------:R-:W-:Y:S01]  /*14910*/  ULDC.64 UR8, c[0x4][0x120] ;  /* 0x0100480000087ab9 */ /* 0x000fe20000000a00 */
[----:B------:R-:W-:Y:S01]  /*14920*/  ULDC.64 UR4, c[0x4][0x88] ;  /* 0x0100220000047ab9 */ /* 0x000fe20000000a00 */
[----:B-1----:R-:W-:Y:S02]  /*14930*/  IMAD.U32 R4, RZ, RZ, UR6 ;  /* 0x00000006ff047e24 */ /* 0x002fe4000f8e00ff */
[----:B------:R-:W1:Y:S01]  /*14940*/  LDC.64 R2, c[0x4][R2] ;  /* 0x0100000002027b82 */ /* 0x000e620000000a00 */
[----:B------:R-:W-:Y:S02]  /*14950*/  IMAD.U32 R5, RZ, RZ, UR7 ;  /* 0x00000007ff057e24 */ /* 0x000fe4000f8e00ff */
[----:B------:R-:W-:Y:S02]  /*14960*/  IMAD.U32 R6, RZ, RZ, UR8 ;  /* 0x00000008ff067e24 */ /* 0x000fe4000f8e00ff */
[----:B0-----:R-:W-:-:S02]  /*14970*/  IMAD.U32 R7, RZ, RZ, UR9 ;  /* 0x00000009ff077e24 */ /* 0x001fc4000f8e00ff */
[----:B--2---:R-:W-:Y:S02]  /*14980*/  IMAD.U32 R10, RZ, RZ, UR4 ;  /* 0x00000004ff0a7e24 */ /* 0x004fe4000f8e00ff */
[----:B------:R-:W-:Y:S02]  /*14990*/  IMAD.U32 R11, RZ, RZ, UR5 ;  /* 0x00000005ff0b7e24 */ /* 0x000fe4000f8e00ff */
[----:B------:R-:W-:Y:S02]  /*149a0*/  IMAD.MOV.U32 R8, RZ, RZ, 0x70 ;  /* 0x00000070ff087424 */ /* 0x000fe400078e00ff */
[----:B------:R-:W-:Y:S02]  /*149b0*/  IMAD.MOV.U32 R12, RZ, RZ, 0x1 ;  /* 0x00000001ff0c7424 */ /* 0x000fe400078e00ff */
[----:B------:R-:W-:-:S07]  /*149c0*/  IMAD.MOV.U32 R13, RZ, RZ, RZ ;  /* 0x000000ffff0d7224 */ /* 0x000fce00078e00ff */
[----:B------:R-:W-:-:S07]  /*149d0*/  LEPC R20, `(.L_x_1273) ;  /* 0x000000001014794e */ /* 0x000fce0000000000 */
[----:B-1----:R-:W-:Y:S05]  /*149e0*/  CALL.ABS.NOINC R2 ;  /* 0x0000000002007343 */ /* 0x002fea0003c00000 */
.L_x_1273:
[----:B------:R-:W-:Y:S05]  /*149f0*/  BSYNC B6 ;  /* 0x0000000000067941 */ /* 0x000fea0003800000 */
.L_x_1272:
[----:B-1----:R-:W3:Y:S01]  /*14a00*/  LDL.LU R0, [R1+0x30] ;  /* 0x0000300001007983 */ /* 0x002ee20000300800 */
[----:B------:R-:W-:Y:S01]  /*14a10*/  ULDC.64 UR6, c[0x0][0xa00] ;  /* 0x0002800000067ab9 */ /* 0x000fe20000000a00 */
[----:B0-----:R-:W0:Y:S01]  /*14a20*/  LDC R7, c[0x0][0x448] ;  /* 0x00011200ff077b82 */ /* 0x001e220000000800 */
[----:B------:R-:W-:Y:S01]  /*14a30*/  ULDC.64 UR4, c[0x0][0x2d8] ;  /* 0x0000b60000047ab9 */ /* 0x000fe20000000a00 */
[----:B------:R-:W3:Y:S04]  /*14a40*/  LDL.LU.64 R2, [R1+0x48] ;  /* 0x0000480001027983 */ /* 0x000ee80000300a00 */
[----:B------:R-:W4:Y:S04]  /*14a50*/  LDL R5, [R1+0xc] ;  /* 0x00000c0001057983 */ /* 0x000f280000100800 */
[----:B------:R-:W4:Y:S01]  /*14a60*/  LDL R9, [R1+0x28] ;  /* 0x0000280001097983 */ /* 0x000f220000100800 */
[----:B------:R-:W-:-:S04]  /*14a70*/  ISETP.NE.U32.AND P0, PT, RZ, UR6, PT ;  /* 0x00000006ff007c0c */ /* 0x000fc8000bf05070 */
[----:B------:R-:W-:Y:S01]  /*14a80*/  ISETP.NE.AND.EX P0, PT, RZ, UR7, PT, P0 ;  /* 0x00000007ff007c0c */ /* 0x000fe2000bf05300 */
[----:B------:R-:W1:Y:S01]  /*14a90*/  S2R R8, SR_TID.X ;  /* 0x0000000000087919 */ /* 0x000e620000002100 */
[----:B------:R-:W-:Y:S01]  /*14aa0*/  ULDC.64 UR6, c[0x0][0x280] ;  /* 0x0000a00000067ab9 */ /* 0x000fe20000000a00 */
[----:B--2---:R-:W2:Y:S01]  /*14ab0*/  S2R R10, SR_TID.X ;  /* 0x00000000000a7919 */ /* 0x004ea20000002100 */
[----:B-1----:R-:W-:Y:S02]  /*14ac0*/  IMAD.SHL.U32 R8, R8, 0x10, RZ ;  /* 0x0000001008087824 */ /* 0x002fe400078e00ff */
[----:B--2---:R-:W-:-:S05]  /*14ad0*/  IMAD.SHL.U32 R10, R10, 0x8, RZ ;  /* 0x000000080a0a7824 */ /* 0x004fca00078e00ff */
[----:B------:R-:W-:-:S04]  /*14ae0*/  LOP3.LUT R10, R10, 0x38, RZ, 0xc0, !PT ;  /* 0x000000380a0a7812 */ /* 0x000fc800078ec0ff */
[C---:B------:R-:W-:Y:S02]  /*14af0*/  LOP3.LUT R11, R10.reuse, 0x40, RZ, 0xfc, !PT ;  /* 0x000000400a0b7812 */ /* 0x040fe400078efcff */
[----:B------:R-:W-:Y:S01]  /*14b00*/  LOP3.LUT R10, R10, 0x80, RZ, 0xfc, !PT ;  /* 0x000000800a0a7812 */ /* 0x000fe200078efcff */
[----:B---3--:R-:W-:Y:S01]  /*14b10*/  IMAD.MOV.U32 R3, RZ, RZ, R0 ;  /* 0x000000ffff037224 */ /* 0x008fe200078e0000 */
[----:B----4-:R-:W-:-:S04]  /*14b20*/  SHF.R.S32.HI R0, RZ, 0x1f, R5 ;  /* 0x0000001fff007819 */ /* 0x010fc80000011405 */
[----:B------:R-:W-:Y:S02]  /*14b30*/  SEL R4, R0, RZ, !P0 ;  /* 0x000000ff00047207 */ /* 0x000fe40004000000 */
[----:B------:R-:W-:Y:S02]  /*14b40*/  SEL R0, R5, RZ, !P0 ;  /* 0x000000ff05007207 */ /* 0x000fe40004000000 */
[----:B------:R-:W1:Y:S01]  /*14b50*/  S2R R5, SR_TID.X ;  /* 0x0000000000057919 */ /* 0x000e620000002100 */
[----:B0-----:R-:W-:Y:S01]  /*14b60*/  ISETP.NE.AND P0, PT, R7, 0x1, PT ;  /* 0x000000010700780c */ /* 0x001fe20003f05270 */
[----:B------:R-:W-:-:S04]  /*14b70*/  IMAD.WIDE.U32 R2, R16, UR4, R2 ;  /* 0x0000000410027c25 */ /* 0x000fc8000f8e0002 */
[----:B------:R-:W-:Y:S01]  /*14b80*/  IMAD R3, R16, UR5, R3 ;  /* 0x0000000510037c24 */ /* 0x000fe2000f8e0203 */
[----:B------:R-:W-:-:S07]  /*14b90*/  ULDC.64 UR4, c[0x0][0x2e0] ;  /* 0x0000b80000047ab9 */ /* 0x000fce0000000a00 */
[----:B------:R-:W0:Y:S01]  /*14ba0*/  @P0 LDC R6, c[0x0][0x450] ;  /* 0x00011400ff060b82 */ /* 0x000e220000000800 */
[----:B-1----:R-:W-:-:S04]  /*14bb0*/  LOP3.LUT R5, R5, 0x7f, RZ, 0xc0, !PT ;  /* 0x0000007f05057812 */ /* 0x002fc800078ec0ff */
[----:B------:R-:W-:-:S04]  /*14bc0*/  SHF.R.U32.HI R5, RZ, 0x3, R5 ;  /* 0x00000003ff057819 */ /* 0x000fc80000011605 */
[----:B------:R-:W-:Y:S02]  /*14bd0*/  LOP3.LUT R8, R5, 0x70, R8, 0xf8, !PT ;  /* 0x0000007005087812 */ /* 0x000fe400078ef808 */
[----:B------:R-:W1:Y:S01]  /*14be0*/  @P0 LDC R5, c[0x0][0x44c] ;  /* 0x00011300ff050b82 */ /* 0x000e620000000800 */
[----:B------:R-:W-:Y:S02]  /*14bf0*/  IMAD R4, R4, UR4, RZ ;  /* 0x0000000404047c24 */ /* 0x000fe4000f8e02ff */
[----:B------:R-:W-:-:S04]  /*14c00*/  IMAD.WIDE.U32 R2, R0, UR4, R2 ;  /* 0x0000000400027c25 */ /* 0x000fc8000f8e0002 */
[----:B------:R-:W-:Y:S01]  /*14c10*/  IMAD R0, R0, UR5, R4 ;  /* 0x0000000500007c24 */ /* 0x000fe2000f8e0204 */
[----:B------:R-:W-:Y:S01]  /*14c20*/  ULDC.64 UR4, c[0x0][0x2d0] ;  /* 0x0000b40000047ab9 */ /* 0x000fe20000000a00 */
[----:B------:R-:W-:Y:S02]  /*14c30*/  IMAD.IADD R4, R8, 0x1, R9 ;  /* 0x0000000108047824 */ /* 0x000fe400078e0209 */
[----:B------:R-:W-:Y:S02]  /*14c40*/  IMAD.IADD R3, R3, 0x1, R0 ;  /* 0x0000000103037824 */ /* 0x000fe400078e0200 */
[----:B------:R-:W-:Y:S02]  /*14c50*/  IMAD.MOV.U32 R0, RZ, RZ, R4 ;  /* 0x000000ffff007224 */ /* 0x000fe400078e0004 */
[----:B-1----:R-:W-:-:S05]  /*14c60*/  @P0 IMAD.HI.U32 R5, R4, R5, RZ ;  /* 0x0000000504050227 */ /* 0x002fca00078e00ff */
[----:B0-----:R-:W-:-:S05]  /*14c70*/  @P0 SHF.R.U32.HI R0, RZ, R6, R5 ;  /* 0x00000006ff000219 */ /* 0x001fca0000011605 */
        /* <DEDUP_REMOVED lines=14> */
[----:B------:R-:W1:Y:S01]  /*14d60*/  S2R R8, SR_TID.X ;  /* 0x0000000000087919 */ /* 0x000e620000002100 */
[----:B------:R-:W-:Y:S01]  /*14d70*/  IMAD R0, R4, UR5, R0 ;  /* 0x0000000504007c24 */ /* 0x000fe2000f8e0200 */
[----:B------:R-:W-:-:S03]  /*14d80*/  LEA R4, P3, R2, UR6, 0x1 ;  /* 0x0000000602047c11 */ /* 0x000fc6000f8608ff */
[----:B------:R-:W-:Y:S01]  /*14d90*/  IMAD.IADD R0, R3, 0x1, R0 ;  /* 0x0000000103007824 */ /* 0x000fe200078e0200 */
[----:B------:R-:W-:-:S04]  /*14da0*/  ISETP.GE.AND P1, PT, R11, UR4, PT ;  /* 0x000000040b007c0c */ /* 0x000fc8000bf26270 */
[----:B------:R-:W-:Y:S01]  /*14db0*/  LEA.HI.X R3, R2, UR7, R0, 0x1, P3 ;  /* 0x0000000702037c11 */ /* 0x000fe200098f0c00 */
[----:B-1----:R-:W-:-:S05]  /*14dc0*/  IMAD.SHL.U32 R8, R8, 0x8, RZ ;  /* 0x0000000808087824 */ /* 0x002fca00078e00ff */
[----:B------:R-:W-:-:S04]  /*14dd0*/  LOP3.LUT R8, R8, 0x38, RZ, 0xc0, !PT ;  /* 0x0000003808087812 */ /* 0x000fc800078ec0ff */
[----:B------:R-:W-:Y:S01]  /*14de0*/  ISETP.GE.AND P2, PT, R8, UR4, PT ;  /* 0x0000000408007c0c */ /* 0x000fe2000bf46270 */
[----:B------:R-:W-:-:S03]  /*14df0*/  UMOV UR4, 0xffffffff ;  /* 0xffffffff00047882 */ /* 0x000fc60000000000 */
[----:B0-----:R-:W-:Y:S09]  /*14e00*/  BRA.DIV UR4, `(.L_x_1274) ;  /* 0x0000004a04947947 */ /* 0x001ff2000b800000 */
[----:B------:R-:W0:Y:S01]  /*14e10*/  S2R R6, SR_TID.X ;  /* 0x0000000000067919 */ /* 0x000e220000002100 */
[----:B------:R-:W2:Y:S01]  /*14e20*/  LDL.LU R9, [R1+0x28] ;  /* 0x0000280001097983 */ /* 0x000ea20000300800 */
[----:B0-----:R-:W-:-:S04]  /*14e30*/  LOP3.LUT R6, R6, 0x7f, RZ, 0xc0, !PT ;  /* 0x0000007f06067812 */ /* 0x001fc800078ec0ff */
[----:B------:R-:W-:Y:S02]  /*14e40*/  SHF.R.U32.HI R8, RZ, 0x3, R6 ;  /* 0x00000003ff087819 */ /* 0x000fe40000011606 */
[----:B------:R-:W3:Y:S01]  /*14e50*/  LDL.LU R6, [R1+0x2c] ;  /* 0x00002c0001067983 */ /* 0x000ee20000300800 */
[----:B------:R-:W0:Y:S01]  /*14e60*/  S2R R11, SR_TID.X ;  /* 0x00000000000b7919 */ /* 0x000e220000002100 */
[----:B------:R-:W-:Y:S01]  /*14e70*/  ULDC.64 UR4, c[0x0][0x208] ;  /* 0x0000820000047ab9 */ /* 0x000fe20000000a00 */
[----:B0-----:R-:W-:-:S05]  /*14e80*/  IMAD.SHL.U32 R11, R11, 0x8, RZ ;  /* 0x000000080b0b7824 */ /* 0x001fca00078e00ff */
[----:B------:R-:W-:Y:S01]  /*14e90*/  LOP3.LUT R11, R11, 0x38, RZ, 0xc0, !PT ;  /* 0x000000380b0b7812 */ /* 0x000fe200078ec0ff */
[----:B--2---:R-:W-:-:S04]  /*14ea0*/  IMAD.IADD R0, R8, 0x1, R9 ;  /* 0x0000000108007824 */ /* 0x004fc800078e0209 */
[----:B------:R-:W-:Y:S01]  /*14eb0*/  VIADD R5, R0, 0x10 ;  /* 0x0000001000057836 */ /* 0x000fe20000000000 */
[----:B------:R-:W-:Y:S01]  /*14ec0*/  SHFL.IDX PT, R9, R3, 0x1, 0x181f ;  /* 0x00381f0003097f89 */ /* 0x000fe200000e0000 */
[----:B---3--:R-:W-:-:S03]  /*14ed0*/  IMAD R2, R6, R7, RZ ;  /* 0x0000000706027224 */ /* 0x008fc600078e02ff */
[----:B------:R-:W0:Y:S04]  /*14ee0*/  SHFL.IDX PT, R7, R4, RZ, 0x181f ;  /* 0x00181fff04077589 */ /* 0x000e2800000e0000 */
[----:B------:R-:W1:Y:S01]  /*14ef0*/  SHFL.IDX PT, R6, R3, RZ, 0x181f ;  /* 0x00181fff03067589 */ /* 0x000e6200000e0000 */
[-C--:B------:R-:W-:Y:S02]  /*14f00*/  ISETP.GE.AND P4, PT, R0, R2.reuse, PT ;  /* 0x000000020000720c */ /* 0x080fe40003f86270 */
[----:B------:R-:W-:Y:S02]  /*14f10*/  ISETP.GE.AND P3, PT, R5, R2, PT ;  /* 0x000000020500720c */ /* 0x000fe40003f66270 */
[----:B------:R-:W2:Y:S09]  /*14f20*/  SHFL.IDX PT, R5, R4, 0x1, 0x181f ;  /* 0x00381f0004057f89 */ /* 0x000eb200000e0000 */
[----:B0-----:R-:W-:-:S05]  /*14f30*/  @!P4 LEA R7, P5, R11, R7, 0x1 ;  /* 0x000000070b07c211 */ /* 0x001fca00078a08ff */
[----:B-1----:R-:W-:-:S05]  /*14f40*/  @!P4 IMAD.X R6, RZ, RZ, R6, P5 ;  /* 0x000000ffff06c224 */ /* 0x002fca00028e0606 */
[----:B------:R-:W-:-:S04]  /*14f50*/  @!P4 LOP3.LUT R7, R7, R6, RZ, 0x3c, !PT ;  /* 0x000000060707c212 */ /* 0x000fc800078e3cff */
[----:B------:R-:W-:Y:S02]  /*14f60*/  @!P4 LOP3.LUT R6, R7, R6, RZ, 0x3c, !PT ;  /* 0x000000060706c212 */ /* 0x000fe400078e3cff */
[----:B--2---:R-:W-:Y:S02]  /*14f70*/  @!P3 LEA R8, P5, R11, R5, 0x1 ;  /* 0x000000050b08b211 */ /* 0x004fe400078a08ff */
        /* <DEDUP_REMOVED lines=62> */
[----:B------:R0:W1:Y:S04]  /*15360*/  SHFL.IDX PT, R5, R3, 0x7, 0x181f ;  /* 0x00f81f0003057f89 */ /* 0x00006800000e0000 */
[----:B------:R0:W-:Y:S04]  /*15370*/  @!P4 LDGSTS.E.BYPASS.LTC128B.128 [R10+0xf400], desc[UR4][R6.64], !P2 ;  /* 0x0f400000060acfae */ /* 0x0001e8000d101d44 */
[----:B------:R0:W-:Y:S04]  /*15380*/  @!P4 LDGSTS.E.BYPASS.LTC128B.128 [R10+0x13400], desc[UR4][R6.64+0x80], !P1 ;  /* 0x13400080060acfae */ /* 0x0001e8000c901d44 */
[----:B------:R0:W-:Y:S04]  /*15390*/  @!P4 LDGSTS.E.BYPASS.LTC128B.128 [R10+0x17400], desc[UR4][R6.64+0x100], !P0 ;  /* 0x17400100060acfae */ /* 0x0001e8000c101d44 */
[----:B------:R0:W2:Y:S02]  /*153a0*/  SHFL.IDX PT, R3, R4, 0x7, 0x181f ;  /* 0x00f81f0004037f89 */ /* 0x0000a400000e0000 */
.L_x_1393:
[----:B------:R-:W-:Y:S01]  /*153b0*/  VIADD R0, R0, 0x70 ;  /* 0x0000007000007836 */ /* 0x000fe20000000000 */
[----:B------:R-:W-:Y:S04]  /*153c0*/  BSSY B0, `(.L_x_1275) ;  /* 0x000000f000007945 */ /* 0x000fe80003800000 */
[----:B------:R-:W-:-:S13]  /*153d0*/  ISETP.GE.AND P3, PT, R0, R2, PT ;  /* 0x000000020000720c */ /* 0x000fda0003f66270 */
[----:B------:R-:W-:Y:S05]  /*153e0*/  @P3 BRA `(.L_x_1276) ;  /* 0x0000000000303947 */ /* 0x000fea0003800000 */
[----:B0-----:R-:W0:Y:S01]  /*153f0*/  S2R R4, SR_TID.X ;  /* 0x0000000000047919 */ /* 0x001e220000002100 */
[----:B------:R-:W-:Y:S01]  /*15400*/  ULDC.64 UR4, c[0x0][0x208] ;  /* 0x0000820000047ab9 */ /* 0x000fe20000000a00 */
[----:B0-----:R-:W-:-:S05]  /*15410*/  IMAD.SHL.U32 R4, R4, 0x8, RZ ;  /* 0x0000000804047824 */ /* 0x001fca00078e00ff */
[----:B------:R-:W-:-:S04]  /*15420*/  LOP3.LUT R4, R4, 0x38, RZ, 0xc0, !PT ;  /* 0x0000003804047812 */ /* 0x000fc800078ec0ff */
[----:B--2---:R-:W-:-:S05]  /*15430*/  LEA R2, P3, R4, R3, 0x1 ;  /* 0x0000000304027211 */ /* 0x004fca00078608ff */
[----:B-1----:R-:W-:-:S05]  /*15440*/  IMAD.X R3, RZ, RZ, R5, P3 ;  /* 0x000000ffff037224 */ /* 0x002fca00018e0605 */
[----:B------:R-:W-:Y:S01]  /*15450*/  @!PT LDS RZ, [RZ] ;  /* 0x00000000fffff984 */ /* 0x000fe20000000800 */
[----:B------:R-:W-:Y:S01]  /*15460*/  @!PT LDS RZ, [RZ] ;  /* 0x00000000fffff984 */ /* 0x000fe20000000800 */
[----:B------:R-:W-:Y:S01]  /*15470*/  @!PT LDS RZ, [RZ] ;  /* 0x00000000fffff984 */ /* 0x000fe20000000800 */
[----:B------:R3:W-:Y:S04]  /*15480*/  LDGSTS.E.BYPASS.LTC128B.128 [R10+0xfc00], desc[UR4][R2.64], !P2 ;  /* 0x0fc00000020a7fae */ /* 0x0007e8000d101d44 */
[----:B------:R3:W-:Y:S04]  /*15490*/  LDGSTS.E.BYPASS.LTC128B.128 [R10+0x13c00], desc[UR4][R2.64+0x80], !P1 ;  /* 0x13c00080020a7fae */ /* 0x0007e8000c901d44 */
[----:B------:R3:W-:Y:S02]  /*154a0*/  LDGSTS.E.BYPASS.LTC128B.128 [R10+0x17c00], desc[UR4][R2.64+0x100], !P0 ;  /* 0x17c00100020a7fae */ /* 0x0007e4000c101d44 */
.L_x_1276:
[----:B------:R-:W-:Y:S05]  /*154b0*/  BSYNC B0 ;  /* 0x0000000000007941 */ /* 0x000fea0003800000 */
.L_x_1275:
[----:B------:R-:W-:Y:S01]  /*154c0*/  NOP ;  /* 0x0000000000007918 */ /* 0x000fe20000000000 */
[----:B------:R-:W-:Y:S01]  /*154d0*/  PLOP3.LUT P0, PT, PT, PT, PT, 0x80, 0x0 ;  /* 0x000000000000781c */ /* 0x000fe20003f0f070 */
[----:B0-----:R-:W-:-:S12]  /*154e0*/  VIADD R6, R18, 0x2a800 ;  /* 0x0002a80012067836 */ /* 0x001fd80000000000 */
.L_x_1277:
[----:B------:R-:W-:Y:S02]  /*154f0*/  PLOP3.LUT P1, PT, P1, P0, PT, 0xa2, 0x0 ;  /* 0x000000000000781c */ /* 0x000fe40000f21472 */
[----:B------:R-:W-:-:S08]  /*15500*/  @P0 R2UR P1, UR4, R18 ;  /* 0x00000000120402ca */ /* 0x000fd00000020000 */
[----:B------:R-:W-:-:S05]  /*15510*/  @P0 PLOP3.LUT P0, PT, P1, PT, PT, 0x80, 0x0 ;  /* 0x000000000000081c */ /* 0x000fca0000f0f070 */
[----:B------:R-:W-:Y:S01]  /*15520*/  @!P1 SYNCS.ARRIVE.TRANS64.RED.A0T1 RZ, [UR4+0x2a800], RZ ;  /* 0x02a800ffffff99a7 */ /* 0x000fe20008200404 */
[----:B------:R-:W-:Y:S07]  /*15530*/  @!P1 ARRIVES.LDGSTSBAR.64.TRANSCNT [UR4+0x2a800] ;  /* 0x02a80000ff0099b0 */ /* 0x000fee0008000a84 */
[----:B------:R-:W-:Y:S05]  /*15540*/  @P0 BRA.U.ANY `(.L_x_1277) ;  /* 0xfffffffd00e80947 */ /* 0x000fea000393ffff */
[----:B---3--:R-:W3:Y:S02]  /*15550*/  LDL.LU R2, [R1+0x50] ;  /* 0x0000500001027983 */ /* 0x008ee40000300800 */
[----:B---3--:R-:W-:-:S05]  /*15560*/  VIADD R2, R2, 0x1 ;  /* 0x0000000102027836 */ /* 0x008fca0000000000 */
        /* <DEDUP_REMOVED lines=8> */
[----:B------:R-:W3:Y:S03]  /*155f0*/  SYNCS.PHASECHK.TRANS64.TRYWAIT P0, [R18+URZ+0x2a820], R0 ;  /* 0x02a82000120075a7 */ /* 0x000ee6000800017f */
[----:B0--3--:R-:W-:Y:S05]  /*15600*/  @!P0 BRA `(.L_x_1279) ;  /* 0x0000004c00908947 */ /* 0x009fea0003800000 */
.L_x_1394:
[----:B------:R-:W-:Y:S05]  /*15610*/  BSYNC B0 ;  /* 0x0000000000007941 */ /* 0x000fea0003800000 */
.L_x_1278:
[----:B------:R-:W0:Y:S04]  /*15620*/  LDL R2, [R1+0x3c] ;  /* 0x00003c0001027983 */ /* 0x000e280000100800 */
[----:B------:R-:W3:Y:S01]  /*15630*/  LDL R4, [R1+0x24] ;  /* 0x0000240001047983 */ /* 0x000ee20000100800 */
[----:B------:R-:W-:Y:S01]  /*15640*/  BSSY B0, `(.L_x_1280) ;  /* 0x000021b000007945 */ /* 0x000fe20003800000 */
[----:B0-----:R-:W-:-:S05]  /*15650*/  VIADD R0, R2, 0xfffffffe ;  /* 0xfffffffe02007836 */ /* 0x001fca0000000000 */
[----:B---3--:R-:W-:-:S13]  /*15660*/  ISETP.GE.AND P0, PT, R0, R4, PT ;  /* 0x000000040000720c */ /* 0x008fda0003f06270 */
[----:B------:R-:W-:Y:S05]  /*15670*/  @!P0 BRA `(.L_x_1281) ;  /* 0x00000020005c8947 */ /* 0x000fea0003800000 */
[----:B------:R-:W3:Y:S04]  /*15680*/  LDL.LU R2, [R1+0x40] ;  /* 0x0000400001027983 */ /* 0x000ee80000300800 */
[----:B------:R-:W4:Y:S04]  /*15690*/  LDL.LU R8, [R1+0x38] ;  /* 0x0000380001087983 */ /* 0x000f280000300800 */
[----:B--2---:R-:W2:Y:S04]  /*156a0*/  LDL.LU R3, [R1+0x54] ;  /* 0x0000540001037983 */ /* 0x004ea80000300800 */
[----:B------:R-:W5:Y:S04]  /*156b0*/  LDL.LU R7, [R1+0x34] ;  /* 0x0000340001077983 */ /* 0x000f680000300800 */
[----:B-1----:R-:W5:Y:S01]  /*156c0*/  LDL.LU R5, [R1+0x58] ;  /* 0x0000580001057983 */ /* 0x002f620000300800 */
[----:B------:R-:W-:Y:S01]  /*156d0*/  LOP3.LUT R11, RZ, R4, RZ, 0x33, !PT ;  /* 0x00000004ff0b7212 */ /* 0x000fe200078e33ff */
[----:B------:R-:W-:Y:S01]  /*156e0*/  BSSY B2, `(.L_x_1282) ;  /* 0x00000ba000027945 */ /* 0x000fe20003800000 */
[----:B---3--:R-:W-:-:S04]  /*156f0*/  VIADD R2, R2, 0x1 ;  /* 0x0000000102027836 */ /* 0x008fc80000000000 */
[----:B----4-:R-:W-:Y:S01]  /*15700*/  IMAD R2, R2, R8, RZ ;  /* 0x0000000802027224 */ /* 0x010fe200078e02ff */
[----:B--2---:R-:W-:-:S04]  /*15710*/  LOP3.LUT R3, RZ, R3, RZ, 0x33, !PT ;  /* 0x00000003ff037212 */ /* 0x004fc800078e33ff */
[----:B------:R-:W-:-:S04]  /*15720*/  LOP3.LUT R2, RZ, R2, RZ, 0x33, !PT ;  /* 0x00000002ff027212 */ /* 0x000fc800078e33ff */
[----:B-----5:R-:W-:Y:S02]  /*15730*/  VIADDMNMX R2, R2, -R7, R3, !PT ;  /* 0x8000000702027246 */ /* 0x020fe40007800103 */
[----:B------:R-:W-:-:S04]  /*15740*/  LOP3.LUT R8, RZ, R5, RZ, 0x33, !PT ;  /* 0x00000005ff087212 */ /* 0x000fc800078e33ff */
[----:B------:R-:W-:-:S04]  /*15750*/  VIMNMX R8, R2, R8, !PT ;  /* 0x0000000802087248 */ /* 0x000fc80007fe0100 */
[----:B------:R-:W-:Y:S02]  /*15760*/  VIADDMNMX R11, R8, 0x2, R11, !PT ;  /* 0x00000002080b7846 */ /* 0x000fe4000780010b */
[----:B------:R-:W-:-:S05]  /*15770*/  LOP3.LUT R2, RZ, R8, RZ, 0x33, !PT ;  /* 0x00000008ff027212 */ /* 0x000fca00078e33ff */
        /* <DEDUP_REMOVED lines=37> */
[----:B------:R-:W-:-:S06]  /*159d0*/  LEA.HI.X R5, R2, UR5, R3, 0x2, P0 ;  /* 0x0000000502057c11 */ /* 0x000fcc00080f1403 */
[----:B------:R0:W5:Y:S03]  /*159e0*/  LDG.E R5, desc[UR8][R4.64] ;  /* 0x0000000804057981 */ /* 0x000166000c1e1900 */
.L_x_1286:
[----:B------:R-:W-:Y:S01]  /*159f0*/  IMAD R3, R9, 0x8, R18 ;  /* 0x0000000809037824 */ /* 0x000fe200078e0212 */
[----:B------:R-:W-:Y:S01]  /*15a00*/  SHF.L.U32 R2, R10, 0x1f, RZ ;  /* 0x0000001f0a027819 */ /* 0x000fe200000006ff */
[----:B------:R-:W-:Y:S03]  /*15a10*/  BSSY B3, `(.L_x_1287) ;  /* 0x0000003000037945 */ /* 0x000fe60003800000 */
[----:B------:R-:W1:Y:S02]  /*15a20*/  SYNCS.PHASECHK.TRANS64.TRYWAIT P0, [R3+URZ+0x2a840], R2 ;  /* 0x02a84002030075a7 */ /* 0x000e64000800017f */
[----:B-1----:R-:W-:Y:S05]  /*15a30*/  @!P0 BRA `(.L_x_1288) ;  /* 0x0000004800988947 */ /* 0x002fea0003800000 */
.L_x_1395:
[----:B------:R-:W-:Y:S05]  /*15a40*/  BSYNC B3 ;  /* 0x0000000000037941 */ /* 0x000fea0003800000 */
.L_x_1287:
        /* <DEDUP_REMOVED lines=12> */
.L_x_1290:
[----:B------:R-:W-:Y:S05]  /*15b10*/  BSYNC B3 ;  /* 0x0000000000037941 */ /* 0x000fea0003800000 */
.L_x_1289:
        /* <DEDUP_REMOVED lines=12> */
.L_x_1291:
        /* <DEDUP_REMOVED lines=16> */
.L_x_1292:
        /* <DEDUP_REMOVED lines=15> */
.L_x_1293:
        /* <DEDUP_REMOVED lines=16> */
.L_x_1396:
[----:B------:R-:W-:Y:S05]  /*15ed0*/  BSYNC B3 ;  /* 0x0000000000037941 */ /* 0x000fea0003800000 */
.L_x_1294:
[----:B------:R-:W-:Y:S01]  /*15ee0*/  BSSY B3, `(.L_x_1296) ;  /* 0x000000c000037945 */ /* 0x000fe20003800000 */
[----:B------:R-:W-:Y:S02]  /*15ef0*/  IMAD.MOV.U32 R12, RZ, RZ, 0x0 ;  /* 0x00000000ff0c7424 */ /* 0x000fe400078e00ff */
[----:B------:R-:W-:Y:S01]  /*15f00*/  IMAD.MOV.U32 R13, RZ, RZ, 0x14f00000 ;  /* 0x14f00000ff0d7424 */ /* 0x000fe200078e00ff */
[----:B------:R-:W-:Y:S06]  /*15f10*/  @P1 BRA `(.L_x_1297) ;  /* 0x0000000000201947 */ /* 0x000fec0003800000 */
[----:B------:R-:W1:Y:S01]  /*15f20*/  S2R R4, SR_TID.X ;  /* 0x0000000000047919 */ /* 0x000e620000002100 */
[----:B0-----:R-:W-:Y:S02]  /*15f30*/  IMAD R2, R19, 0x8, R18 ;  /* 0x0000000813027824 */ /* 0x001fe400078e0212 */
[----:B------:R-:W-:-:S04]  /*15f40*/  IMAD.MOV.U32 R3, RZ, RZ, 0x6000 ;  /* 0x00006000ff037424 */ /* 0x000fc800078e00ff */
[----:B------:R2:W-:Y:S01]  /*15f50*/  SYNCS.ARRIVE.TRANS64 RZ, [R2+URZ+0x2a850], R3 ;  /* 0x02a8500302ff79a7 */ /* 0x0005e2000800003f */
[----:B-1----:R-:W-:-:S04]  /*15f60*/  LOP3.LUT R4, R4, 0x1f, RZ, 0xc0, !PT ;  /* 0x0000001f04047812 */ /* 0x002fc800078ec0ff */
[----:B------:R-:W-:-:S13]  /*15f70*/  ISETP.NE.AND P0, PT, R4, RZ, PT ;  /* 0x000000ff0400720c */ /* 0x000fda0003f05270 */
[----:B--2---:R-:W-:Y:S05]  /*15f80*/  @!P0 BRA `(.L_x_1297) ;  /* 0x0000000000048947 */ /* 0x004fea0003800000 */
[----:B------:R-:W-:Y:S01]  /*15f90*/  BPT.TRAP 0x1 ;  /* 0x000000040000795c */ /* 0x000fe20000300000 */
.L_x_1297:
[----:B------:R-:W-:Y:S05]  /*15fa0*/  BSYNC B3 ;  /* 0x0000000000037941 */ /* 0x000fea0003800000 */
.L_x_1296:
[----:B------:R-:W2:Y:S04]  /*15fb0*/  LDL R4, [R1+0x14] ;  /* 0x0000140001047983 */ /* 0x000ea80000100800 */
[----:B0-----:R-:W2:Y:S01]  /*15fc0*/  LDL.LU R2, [R1+0x4] ;  /* 0x0000040001027983 */ /* 0x001ea20000300800 */
        /* <DEDUP_REMOVED lines=11> */
.L_x_1298:
        /* <DEDUP_REMOVED lines=15> */
.L_x_1299:
        /* <DEDUP_REMOVED lines=12> */
.L_x_1285:
[----:B------:R-:W-:Y:S05]  /*16230*/  BSYNC B1 ;  /* 0x0000000000017941 */ /* 0x000fea0003800000 */
.L_x_1284:
[----:B0-----:R-:W2:Y:S01]  /*16240*/  LDL.LU R0, [R1+0x3c] ;  /* 0x00003c0001007983 */ /* 0x001ea20000300800 */
[----:B------:R-:W-:-:S03]  /*16250*/  IMAD.MOV.U32 R19, RZ, RZ, R9 ;  /* 0x000000ffff137224 */ /* 0x000fc600078e0009 */
[----:B------:R0:W-:Y:S02]  /*16260*/  STL [R1+0x10], R10 ;  /* 0x0000100a01007387 */ /* 0x0001e40000100800 */
[----:B0-2---:R-:W-:-:S07]  /*16270*/  VIADD R0, R0, 0xfffffffd ;  /* 0xfffffffd00007836 */ /* 0x005fce0000000000 */
.L_x_1283:
[----:B------:R-:W-:Y:S05]  /*16280*/  BSYNC B2 ;  /* 0x0000000000027941 */ /* 0x000fea0003800000 */
.L_x_1282:
[----:B------:R-:W-:-:S05]  /*16290*/  VIADD R11, R11, 0xfffffffe ;  /* 0xfffffffe0b0b7836 */ /* 0x000fca0000000000 */
[----:B------:R-:W-:-:S13]  /*162a0*/  ISETP.NE.AND P0, PT, R11, R8, PT ;  /* 0x000000080b00720c */ /* 0x000fda0003f05270 */
[----:B------:R-:W-:Y:S05]  /*162b0*/  @!P0 BRA `(.L_x_1281) ;  /* 0x00000014004c8947 */ /* 0x000fea0003800000 */
[----:B------:R-:W-:-:S07]  /*162c0*/  IMAD.MOV.U32 R9, RZ, RZ, R17 ;  /* 0x000000ffff097224 */ /* 0x000fce00078e0011 */
.L_x_1332:
        /* <DEDUP_REMOVED lines=36> */
.L_x_1302:
[----:B------:R-:W-:Y:S01]  /*16510*/  IMAD R3, R4, 0x8, R18 ;  /* 0x0000000804037824 */ /* 0x000fe200078e0212 */
[----:B------:R-:W-:Y:S01]  /*16520*/  SHF.L.U32 R2, R5, 0x1f, RZ ;  /* 0x0000001f05027819 */ /* 0x000fe200000006ff */
[----:B------:R-:W-:Y:S03]  /*16530*/  BSSY B2, `(.L_x_1303) ;  /* 0x0000003000027945 */ /* 0x000fe60003800000 */
[----:B------:R-:W1:Y:S02]  /*16540*/  SYNCS.PHASECHK.TRANS64.TRYWAIT P0, [R3+URZ+0x2a840], R2 ;  /* 0x02a84002030075a7 */ /* 0x000e64000800017f */
[----:B-1----:R-:W-:Y:S05]  /*16550*/  @!P0 BRA `(.L_x_1304) ;  /* 0x0000003c00f88947 */ /* 0x002fea0003800000 */
.L_x_1397:
[----:B------:R-:W-:Y:S05]  /*16560*/  BSYNC B2 ;  /* 0x0000000000027941 */ /* 0x000fea0003800000 */
.L_x_1303:
        /* <DEDUP_REMOVED lines=12> */
.L_x_1306:
[----:B------:R-:W-:Y:S05]  /*16630*/  BSYNC B2 ;  /* 0x0000000000027941 */ /* 0x000fea0003800000 */
.L_x_1305:
        /* <DEDUP_REMOVED lines=12> */
.L_x_1307:
        /* <DEDUP_REMOVED lines=16> */
.L_x_1308:
        /* <DEDUP_REMOVED lines=15> */
.L_x_1309:
        /* <DEDUP_REMOVED lines=16> */
.L_x_1398:
[----:B------:R-:W-:Y:S05]  /*169f0*/  BSYNC B2 ;  /* 0x0000000000027941 */ /* 0x000fea0003800000 */
.L_x_1310:
        /* <DEDUP_REMOVED lines=11> */
.L_x_1313:
[----:B------:R-:W-:Y:S05]  /*16ab0*/  BSYNC B2 ;  /* 0x0000000000027941 */ /* 0x000fea0003800000 */
.L_x_1312:
        /* <DEDUP_REMOVED lines=12> */
.L_x_1314:
        /* <DEDUP_REMOVED lines=15> */
.L_x_1315:
        /* <DEDUP_REMOVED lines=12> */
.L_x_1301:
[----:B------:R-:W-:Y:S05]  /*16d30*/  BSYNC B1 ;  /* 0x0000000000017941 */ /* 0x000fea0003800000 */
.L_x_1300:
        /* <DEDUP_REMOVED lines=20> */
[----:B------:R-:W-:Y:S01]  /*16e80*/  ULDC.64 UR8, c[0x0][0x208] ;  /* 0x0000820000087ab9 */ /* 0x000fe20000000a00 */
        /* <DEDUP_REMOVED lines=15> */
.L_x_1318:
[----:B------:R-:W-:Y:S01]  /*16f80*/  IMAD R2, R19, 0x8, R18 ;  /* 0x0000000813027824 */ /* 0x000fe200078e0212 */
[----:B------:R-:W-:Y:S01]  /*16f90*/  SHF.L.U32 R3, R12, 0x1f, RZ ;  /* 0x0000001f0c037819 */ /* 0x000fe200000006ff */
[----:B------:R-:W-:Y:S03]  /*16fa0*/  BSSY B2, `(.L_x_1319) ;  /* 0x0000003000027945 */ /* 0x000fe60003800000 */
[----:B------:R-:W2:Y:S02]  /*16fb0*/  SYNCS.PHASECHK.TRANS64.TRYWAIT P0, [R2+URZ+0x2a840], R3 ;  /* 0x02a84003020075a7 */ /* 0x000ea4000800017f */
[----:B--2---:R-:W-:Y:S05]  /*16fc0*/  @!P0 BRA `(.L_x_1320) ;  /* 0x0000003400848947 */ /* 0x004fea0003800000 */
.L_x_1399:
[----:B------:R-:W-:Y:S05]  /*16fd0*/  BSYNC B2 ;  /* 0x0000000000027941 */ /* 0x000fea0003800000 */
.L_x_1319:
        /* <DEDUP_REMOVED lines=12> */
.L_x_1322:
[----:B------:R-:W-:Y:S05]  /*170a0*/  BSYNC B2 ;  /* 0x0000000000027941 */ /* 0x000fea0003800000 */
.L_x_1321:
        /* <DEDUP_REMOVED lines=13> */
.L_x_1323:
        /* <DEDUP_REMOVED lines=16> */
.L_x_1324:
        /* <DEDUP_REMOVED lines=15> */
.L_x_1325:
        /* <DEDUP_REMOVED lines=15> */
.L_x_1400:
[----:B------:R-:W-:Y:S05]  /*17460*/  BSYNC B2 ;  /* 0x0000000000027941 */ /* 0x000fea0003800000 */
.L_x_1326:
[----:B------:R-:W-:Y:S01]  /*17470*/  BSSY B2, `(.L_x_1328) ;  /* 0x000000b000027945 */ /* 0x000fe20003800000 */
[----:B------:R-:W-:Y:S02]  /*17480*/  IMAD.MOV.U32 R10, RZ, RZ, 0x0 ;  /* 0x00000000ff0a7424 */ /* 0x000fe400078e00ff */
[----:B------:R-:W-:Y:S01]  /*17490*/  IMAD.MOV.U32 R11, RZ, RZ, 0x14f00000 ;  /* 0x14f00000ff0b7424 */ /* 0x000fe200078e00ff */
[----:B------:R-:W-:Y:S06]  /*174a0*/  @P1 BRA `(.L_x_1329) ;  /* 0x00000000001c1947 */ /* 0x000fec0003800000 */
[----:B------:R-:W1:Y:S01]  /*174b0*/  S2R R14, SR_TID.X ;  /* 0x00000000000e7919 */ /* 0x000e620000002100 */
[----:B------:R-:W-:-:S04]  /*174c0*/  IMAD.MOV.U32 R3, RZ, RZ, 0x6000 ;  /* 0x00006000ff037424 */ /* 0x000fc800078e00ff */
[----:B------:R2:W-:Y:S01]  /*174d0*/  SYNCS.ARRIVE.TRANS64 RZ, [R2+URZ+0x50], R3 ;  /* 0x0000500302ff79a7 */ /* 0x0005e2000800003f */
[----:B-1----:R-:W-:-:S04]  /*174e0*/  LOP3.LUT R14, R14, 0x1f, RZ, 0xc0, !PT ;  /* 0x0000001f0e0e7812 */ /* 0x002fc800078ec0ff */
[----:B------:R-:W-:-:S13]  /*174f0*/  ISETP.NE.AND P0, PT, R14, RZ, PT ;  /* 0x000000ff0e00720c */ /* 0x000fda0003f05270 */
[----:B--2---:R-:W-:Y:S05]  /*17500*/  @!P0 BRA `(.L_x_1329) ;  /* 0x0000000000048947 */ /* 0x004fea0003800000 */
[----:B------:R-:W-:Y:S01]  /*17510*/  BPT.TRAP 0x1 ;  /* 0x000000040000795c */ /* 0x000fe20000300000 */
.L_x_1329:
[----:B------:R-:W-:Y:S05]  /*17520*/  BSYNC B2 ;  /* 0x0000000000027941 */ /* 0x000fea0003800000 */
.L_x_1328:
[----:B0-----:R-:W2:Y:S04]  /*17530*/  LDL R5, [R1+0x14] ;  /* 0x0000140001057983 */ /* 0x001ea80000100800 */
[----:B------:R-:W2:Y:S01]  /*17540*/  LDL.LU R3, [R1+0x4] ;  /* 0x0000040001037983 */ /* 0x000ea20000300800 */
        /* <DEDUP_REMOVED lines=10> */
.L_x_1330:
        /* <DEDUP_REMOVED lines=15> */
.L_x_1331:
        /* <DEDUP_REMOVED lines=12> */
.L_x_1317:
[----:B------:R-:W-:Y:S05]  /*177a0*/  BSYNC B1 ;  /* 0x0000000000017941 */ /* 0x000fea0003800000 */
.L_x_1316:
[----:B------:R-:W2:Y:S01]  /*177b0*/  LDL R2, [R1+0x24] ;  /* 0x0000240001027983 */ /* 0x000ea20000100800 */
[----:B------:R-:W-:Y:S01]  /*177c0*/  VIADD R0, R0, 0xfffffffe ;  /* 0xfffffffe00007836 */ /* 0x000fe20000000000 */
[----:B--2---:R-:W-:-:S13]  /*177d0*/  ISETP.GT.AND P0, PT, R7, R2, PT ;  /* 0x000000020700720c */ /* 0x004fda0003f04270 */
[----:B------:R-:W-:Y:S05]  /*177e0*/  @P0 BRA `(.L_x_1332) ;  /* 0xffffffe800b80947 */ /* 0x000fea000383ffff */
.L_x_1281:
[----:B------:R-:W-:Y:S05]  /*177f0*/  BSYNC B0 ;  /* 0x0000000000007941 */ /* 0x000fea0003800000 */
.L_x_1280:
[----:B--2---:R-:W2:Y:S01]  /*17800*/  S2R R3, SR_TID.X ;  /* 0x0000000000037919 */ /* 0x004ea20000002100 */
[----:B------:R-:W-:Y:S01]  /*17810*/  BSSY B0, `(.L_x_1333) ;  /* 0x0000012000007945 */ /* 0x000fe20003800000 */
[----:B--2---:R-:W-:-:S04]  /*17820*/  LOP3.LUT R3, R3, 0x7f, RZ, 0xc0, !PT ;  /* 0x0000007f03037812 */ /* 0x004fc800078ec0ff */
[----:B------:R-:W-:-:S13]  /*17830*/  ISETP.NE.AND P0, PT, R3, RZ, PT ;  /* 0x000000ff0300720c */ /* 0x000fda0003f05270 */
[----:B------:R-:W-:Y:S05]  /*17840*/  @P0 BRA `(.L_x_1334) ;  /* 0x0000000000380947 */ /* 0x000fea0003800000 */
[----:B------:R-:W2:Y:S01]  /*17850*/  S2R R2, SR_LANEID ;  /* 0x0000000000027919 */ /* 0x000ea20000000000 */
[----:B------:R-:W-:Y:S01]  /*17860*/  VOTEU.ANY UR4, UPT, PT ;  /* 0x0000000000047886 */ /* 0x000fe200038e0100 */
[----:B-1----:R-:W1:Y:S01]  /*17870*/  LDC.64 R4, c[0x0][0xc60] ;  /* 0x00031800ff047b82 */ /* 0x002e620000000a00 */
[----:B------:R-:W2:Y:S01]  /*17880*/  FLO.U32 R0, UR4 ;  /* 0x0000000400007d00 */ /* 0x000ea200080e0000 */
[----:B------:R-:W-:Y:S01]  /*17890*/  ULDC.64 UR6, c[0x0][0x208] ;  /* 0x0000820000067ab9 */ /* 0x000fe20000000a00 */
[----:B--2---:R-:W-:-:S06]  /*178a0*/  ISETP.EQ.U32.AND P0, PT, R0, R2, PT ;  /* 0x000000020000720c */ /* 0x004fcc0003f02070 */
[----:B------:R-:W1:Y:S07]  /*178b0*/  POPC R2, UR4 ;  /* 0x0000000400027d09 */ /* 0x000e6e0008000000 */
[----:B-1----:R-:W2:Y:S04]  /*178c0*/  @P0 ATOMG.E.ADD.STRONG.GPU PT, R2, desc[UR6][R4.64], R2 ;  /* 0x00000002040209a8 */ /* 0x002ea800081ee1c6 */
[----:B--2---:R1:W2:Y:S02]  /*178d0*/  SHFL.IDX PT, R2, R2, R0, 0x1f ;  /* 0x00001f0002027589 */ /* 0x0042a400000e0000 */
[----:B-1----:R-:W1:Y:S02]  /*178e0*/  S2R R0, SR_LTMASK ;  /* 0x0000000000007919 */ /* 0x002e640000003900 */
[----:B-1----:R-:W-:-:S06]  /*178f0*/  LOP3.LUT R0, R0, UR4, RZ, 0xc0, !PT ;  /* 0x0000000400007c12 */ /* 0x002fcc000f8ec0ff */
[----:B------:R-:W2:Y:S02]  /*17900*/  POPC R0, R0 ;  /* 0x0000000000007309 */ /* 0x000ea40000000000 */
[----:B--2---:R-:W-:-:S05]  /*17910*/  IADD3 R0, R2, UR38, R0 ;  /* 0x0000002602007c10 */ /* 0x004fca000fffe000 */
[----:B------:R2:W-:Y:S02]  /*17920*/  STL [R1], R0 ;  /* 0x0000000001007387 */ /* 0x0005e40000100800 */
.L_x_1334:
[----:B------:R-:W-:Y:S05]  /*17930*/  BSYNC B0 ;  /* 0x0000000000007941 */ /* 0x000fea0003800000 */
.L_x_1333:
[----:B--2---:R-:W2:Y:S01]  /*17940*/  LDL R0, [R1+0x18] ;  /* 0x0000180001007983 */ /* 0x004ea20000100800 */
[----:B------:R-:W-:Y:S01]  /*17950*/  BSSY B0, `(.L_x_1335) ;  /* 0x000003a000007945 */ /* 0x000fe20003800000 */
[----:B--2---:R-:W-:-:S13]  /*17960*/  LOP3.LUT P0, RZ, R0, 0x1, RZ, 0xc0, !PT ;  /* 0x0000000100ff7812 */ /* 0x004fda000780c0ff */
[----:B------:R-:W-:Y:S05]  /*17970*/  @!P0 BRA `(.L_x_1336) ;  /* 0x0000000000dc8947 */ /* 0x000fea0003800000 */
[----:B------:R-:W2:Y:S01]  /*17980*/  LDL R2, [R1+0x10] ;  /* 0x0000100001027983 */ /* 0x000ea20000100800 */
[----:B------:R-:W-:Y:S01]  /*17990*/  IMAD R0, R19, 0x8, R18 ;  /* 0x0000000813007824 */ /* 0x000fe200078e0212 */
[----:B------:R-:W-:Y:S01]  /*179a0*/  BSSY B1, `(.L_x_1337) ;  /* 0x0000005000017945 */ /* 0x000fe20003800000 */
[----:B------:R-:W-:Y:S02]  /*179b0*/  ISETP.NE.AND P1, PT, R3, RZ, PT ;  /* 0x000000ff0300720c */ /* 0x000fe40003f25270 */
[----:B--2---:R-:W-:-:S04]  /*179c0*/  SHF.L.U32 R2, R2, 0x1f, RZ ;  /* 0x0000001f02027819 */ /* 0x004fc800000006ff */
[----:B------:R-:W2:Y:S02]  /*179d0*/  SYNCS.PHASECHK.TRANS64.TRYWAIT P0, [R0+URZ+0x2a860], R2 ;  /* 0x02a86002000075a7 */ /* 0x000ea4000800017f */
[----:B--2---:R-:W-:Y:S05]  /*179e0*/  @!P0 BRA `(.L_x_1338) ;  /* 0x0000002c00248947 */ /* 0x004fea0003800000 */
.L_x_1401:
[----:B------:R-:W-:Y:S05]  /*179f0*/  BSYNC B1 ;  /* 0x0000000000017941 */ /* 0x000fea0003800000 */
.L_x_1337:
[----:B------:R-:W-:Y:S04]  /*17a00*/  BSSY B1, `(.L_x_1339) ;  /* 0x0000009000017945 */ /* 0x000fe80003800000 */
        /* <DEDUP_REMOVED lines=8> */
.L_x_1340:
[----:B------:R-:W-:Y:S05]  /*17a90*/  BSYNC B1 ;  /* 0x0000000000017941 */ /* 0x000fea0003800000 */
.L_x_1339:
[----:B------:R-:W3:Y:S04]  /*17aa0*/  LDL.LU R3, [R1+0x14] ;  /* 0x0000140001037983 */ /* 0x000ee80000300800 */
[----:B--2---:R-:W3:Y:S01]  /*17ab0*/  LDL.LU R2, [R1+0x4] ;  /* 0x0000040001027983 */ /* 0x004ee20000300800 */
        /* <DEDUP_REMOVED lines=10> */
.L_x_1341:
        /* <DEDUP_REMOVED lines=9> */
[----:B--2---:R-:W-:Y:S05]  /*17bf0*/  @P0 BRA.U.ANY `(.L_x_1341) ;  /* 0xfffffffd00d80947 */ /* 0x004fea000393ffff */
[----:B------:R-:W-:Y:S01]  /*17c00*/  PLOP3.LUT P0, PT, PT, PT, PT, 0x80, 0x0 ;  /* 0x000000000000781c */ /* 0x000fe20003f0f070 */
[----:B------:R-:W-:Y:S01]  /*17c10*/  VIADD R2, R2, 0x3400 ;  /* 0x0000340002027836 */ /* 0x000fe20000000000 */
[----:B------:R-:W-:Y:S01]  /*17c20*/  UMOV UR6, 0x0 ;  /* 0x0000000000067882 */ /* 0x000fe20000000000 */
[----:B------:R-:W-:Y:S01]  /*17c30*/  UMOV UR7, 0x14f00000 ;  /* 0x14f0000000077882 */ /* 0x000fe20000000000 */
[----:B------:R-:W-:-:S09]  /*17c40*/  UMOV UR10, 0x40 ;  /* 0x00000040000a7882 */ /* 0x000fd20000000000 */
.L_x_1342:
        /* <DEDUP_REMOVED lines=10> */
.L_x_1336:
[----:B------:R-:W-:Y:S05]  /*17cf0*/  BSYNC B0 ;  /* 0x0000000000007941 */ /* 0x000fea0003800000 */
.L_x_1335:
[----:B------:R-:W2:Y:S01]  /*17d00*/  LDL.LU R4, [R1+0x10] ;  /* 0x0000100001047983 */ /* 0x000ea20000300800 */
[----:B------:R-:W-:-:S05]  /*17d10*/  VIADD R19, R19, 0x1 ;  /* 0x0000000113137836 */ /* 0x000fca0000000000 */
[----:B------:R-:W-:-:S04]  /*17d20*/  ISETP.NE.AND P0, PT, R19, 0x2, PT ;  /* 0x000000021300780c */ /* 0x000fc80003f05270 */
[----:B------:R-:W-:Y:S02]  /*17d30*/  SEL R0, RZ, 0x1, P0 ;  /* 0x00000001ff007807 */ /* 0x000fe40000000000 */
[----:B------:R-:W-:Y:S02]  /*17d40*/  SEL R19, R19, RZ, P0 ;  /* 0x000000ff13137207 */ /* 0x000fe40000000000 */
[----:B--2---:R-:W-:-:S05]  /*17d50*/  LOP3.LUT R4, R4, R0, RZ, 0x3c, !PT ;  /* 0x0000000004047212 */ /* 0x004fca00078e3cff */
[----:B------:R2:W-:Y:S02]  /*17d60*/  STL [R1+0x10], R4 ;  /* 0x0000100401007387 */ /* 0x0005e40000100800 */
.L_x_1260:
[----:B------:R-:W-:Y:S05]  /*17d70*/  BSYNC B7 ;  /* 0x0000000000077941 */ /* 0x000fea0003800000 */
.L_x_1258:
[----:B---3--:R-:W3:Y:S02]  /*17d80*/  LDL R0, [R1+0x18] ;  /* 0x0000180001007983 */ /* 0x008ee40000100800 */
[----:B---3--:R-:W-:-:S13]  /*17d90*/  LOP3.LUT P0, RZ, R0, 0x2, RZ, 0xc0, !PT ;  /* 0x0000000200ff7812 */ /* 0x008fda000780c0ff */
[----:B------:R-:W-:Y:S05]  /*17da0*/  @!P0 BRA `(.L_x_1343) ;  /* 0x00000000002c8947 */ /* 0x000fea0003800000 */
[----:B------:R-:W-:Y:S05]  /*17db0*/  WARPSYNC.ALL ;  /* 0x0000000000007948 */ /* 0x000fea0003800000 */
[----:B------:R-:W3:Y:S08]  /*17dc0*/  S2UR UR5, SR_CgaCtaId ;  /* 0x00000000000579c3 */ /* 0x000ef00000008800 */
[----:B------:R-:W-:Y:S06]  /*17dd0*/  BAR.SYNC.DEFER_BLOCKING 0x5, 0x180 ;  /* 0x0146000000007b1d */ /* 0x000fec0000010000 */
[----:B------:R-:W-:-:S02]  /*17de0*/  UMOV UR4, 0x400 ;  /* 0x0000040000047882 */ /* 0x000fc40000000000 */
[----:B---3--:R-:W-:-:S06]  /*17df0*/  ULEA UR4, UR5, UR4, 0x18 ;  /* 0x0000000405047291 */ /* 0x008fcc000f8ec03f */
[----:B------:R-:W-:-:S05]  /*17e00*/  IMAD.U32 R18, RZ, RZ, UR4 ;  /* 0x00000004ff127e24 */ /* 0x000fca000f8e00ff */
[----:B012---:R-:W0:Y:S04]  /*17e10*/  LDS.128 R4, [R18+0x2a8d0] ;  /* 0x02a8d00012047984 */ /* 0x007e280000000c00 */
[----:B0-----:R0:W-:Y:S04]  /*17e20*/  STL.64 [R1], R4 ;  /* 0x0000000401007387 */ /* 0x0011e80000100a00 */
[----:B------:R0:W-:Y:S01]  /*17e30*/  STL.64 [R1+0x8], R6 ;  /* 0x0000080601007387 */ /* 0x0001e20000100a00 */
[----:B------:R-:W-:Y:S06]  /*17e40*/  BAR.ARV 0x4, 0x180 ;  /* 0x0106000000007b1d */ /* 0x000fec0000002000 */
[----:B------:R-:W-:Y:S05]  /*17e50*/  BRA `(.L_x_1344) ;  /* 0x00000010003c7947 */ /* 0x000fea0003800000 */
.L_x_1343:
[----:B------:R-:W3:Y:S01]  /*17e60*/  S2R R16, SR_TID.X ;  /* 0x0000000000107919 */ /* 0x000ee20000002100 */
[----:B------:R-:W-:Y:S01]  /*17e70*/  UMOV UR4, 0xffffffff ;  /* 0xffffffff00047882 */ /* 0x000fe20000000000 */
[----:B---3--:R-:W-:-:S04]  /*17e80*/  LOP3.LUT R16, R16, 0x1f, RZ, 0xc0, !PT ;  /* 0x0000001f10107812 */ /* 0x008fc800078ec0ff */
[----:B------:R-:W-:Y:S01]  /*17e90*/  ISETP.NE.AND P0, PT, R16, 0x1f, PT ;  /* 0x0000001f1000780c */ /* 0x000fe20003f05270 */
[----:B------:R-:W-:-:S12]  /*17ea0*/  BRA.DIV UR4, `(.L_x_1345) ;  /* 0x0000002a04087947 */ /* 0x000fd8000b800000 */
[----:B------:R-:W0:Y:S01]  /*17eb0*/  LDL.LU R3, [R1] ;  /* 0x0000000001037983 */ /* 0x000e220000300800 */
[----:B------:R-:W-:-:S03]  /*17ec0*/  ULDC UR4, c[0x0][0xc3c] ;  /* 0x00030f0000047ab9 */ /* 0x000fc60000000800 */
[----:B-12---:R-:W2:Y:S01]  /*17ed0*/  LDL R4, [R1+0xc] ;  /* 0x00000c0001047983 */ /* 0x006ea20000100800 */
[----:B------:R-:W-:Y:S01]  /*17ee0*/  ULDC.64 UR6, c[0x0][0x208] ;  /* 0x0000820000067ab9 */ /* 0x000fe20000000a00 */
[----:B0-----:R-:W-:Y:S02]  /*17ef0*/  IMAD.MOV.U32 R8, RZ, RZ, R3 ;  /* 0x000000ffff087224 */ /* 0x001fe400078e0003 */
[----:B--2---:R-:W-:-:S05]  /*17f00*/  IMAD.IADD R0, R4, 0x1, R16 ;  /* 0x0000000104007824 */ /* 0x004fca00078e0210 */
        /* <DEDUP_REMOVED lines=9> */
[C---:B------:R-:W-:Y:S01]  /*17fa0*/  ISETP.GE.U32.AND P3, PT, R16.reuse, 0x4, PT ;  /* 0x000000041000780c */ /* 0x040fe20003f66070 */
[----:B------:R-:W-:Y:S01]  /*17fb0*/  SHFL.IDX PT, R0, R8, RZ, 0x1f ;  /* 0x00001fff08007589 */ /* 0x000fe200000e0000 */
[C---:B------:R-:W-:Y:S02]  /*17fc0*/  ISETP.GE.U32.AND P4, PT, R16.reuse, 0x8, PT ;  /* 0x000000081000780c */ /* 0x040fe40003f86070 */
[----:B------:R-:W-:Y:S01]  /*17fd0*/  ISETP.GE.U32.AND P5, PT, R16, 0x10, PT ;  /* 0x000000101000780c */ /* 0x000fe20003fa6070 */
[----:B--2---:R-:W-:Y:S01]  /*17fe0*/  @!P1 IMAD.MOV.U32 R5, RZ, RZ, R6 ;  /* 0x000000ffff059224 */ /* 0x004fe200078e0006 */
[----:B------:R-:W-:-:S02]  /*17ff0*/  CS2R R6, SRZ ;  /* 0x0000000000067805 */ /* 0x000fc4000001ff00 */
[----:B---3--:R-:W-:Y:S01]  /*18000*/  @!P1 IMAD.MOV.U32 R7, RZ, RZ, R2 ;  /* 0x000000ffff079224 */ /* 0x008fe200078e0002 */
[----:B------:R-:W-:-:S03]  /*18010*/  ISETP.NE.AND P1, PT, R16, RZ, PT ;  /* 0x000000ff1000720c */ /* 0x000fc60003f25270 */
[----:B------:R-:W-:-:S05]  /*18020*/  IMAD R2, R7, R5, RZ ;  /* 0x0000000507027224 */ /* 0x000fca00078e02ff */
[----:B------:R-:W0:Y:S02]  /*18030*/  SHFL.UP PT, R3, R2, 0x1, RZ ;  /* 0x0420000002037989 */ /* 0x000e2400000e00ff */
[----:B0-----:R-:W-:-:S05]  /*18040*/  SEL R9, R3, RZ, P1 ;  /* 0x000000ff03097207 */ /* 0x001fca0000800000 */
[----:B------:R-:W-:Y:S02]  /*18050*/  IMAD.IADD R2, R2, 0x1, R9 ;  /* 0x0000000102027824 */ /* 0x000fe400078e0209 */
[----:B------:R-:W-:Y:S04]  /*18060*/  SHFL.IDX PT, R9, R8, 0x1, 0x1f ;  /* 0x00201f0008097f89 */ /* 0x000fe800000e0000 */
        /* <DEDUP_REMOVED lines=13> */
.L_x_1411:
[----:B------:R-:W-:Y:S02]  /*18140*/  ULDC UR4, c[0x0][0xc38] ;  /* 0x00030e0000047ab9 */ /* 0x000fe40000000800 */
[----:B------:R-:W-:-:S04]  /*18150*/  IMAD.U32 R8, RZ, RZ, UR4 ;  /* 0x00000004ff087e24 */ /* 0x000fc8000f8e00ff */
[----:B-1----:R-:W-:-:S04]  /*18160*/  IMAD R10, R10, R8, RZ ;  /* 0x000000080a0a7224 */ /* 0x002fc800078e02ff */
[----:B------:R-:W-:-:S05]  /*18170*/  IMAD.IADD R4, R9, 0x1, R10 ;  /* 0x0000000109047824 */ /* 0x000fca00078e020a */
[----:B------:R-:W-:-:S13]  /*18180*/  ISETP.GT.AND P6, PT, R4, R0, PT ;  /* 0x000000000400720c */ /* 0x000fda0003fc4270 */
[----:B------:R-:W-:Y:S05]  /*18190*/  @P6 BRA `(.L_x_1346) ;  /* 0x0000000000b06947 */ /* 0x000fea0003800000 */
.L_x_1349:
[----:B------:R-:W2:Y:S01]  /*181a0*/  LDL.LU R3, [R1+0xc] ;  /* 0x00000c0001037983 */ /* 0x000ea20000300800 */
[----:B0-----:R-:W0:Y:S01]  /*181b0*/  LDC R2, c[0x0][0xc3c] ;  /* 0x00030f00ff027b82 */ /* 0x001e220000000800 */
[----:B--2---:R-:W-:-:S05]  /*181c0*/  VIADD R3, R3, 0x1f ;  /* 0x0000001f03037836 */ /* 0x004fca0000000000 */
[----:B0-----:R-:W-:-:S13]  /*181d0*/  ISETP.GE.AND P6, PT, R3, R2, PT ;  /* 0x000000020300720c */ /* 0x001fda0003fc6270 */
[----:B------:R-:W-:Y:S05]  /*181e0*/  @P6 BRA `(.L_x_1347) ;  /* 0x0000000800f06947 */ /* 0x000fea0003800000 */
[----:B------:R-:W0:Y:S01]  /*181f0*/  S2R R5, SR_TID.X ;  /* 0x0000000000057919 */ /* 0x000e220000002100 */
[----:B------:R-:W-:Y:S01]  /*18200*/  ULDC.64 UR4, c[0x0][0x208] ;  /* 0x0000820000047ab9 */ /* 0x000fe20000000a00 */
[----:B------:R1:W-:Y:S01]  /*18210*/  STL [R1+0xc], R3 ;  /* 0x00000c0301007387 */ /* 0x0003e20000100800 */
[----:B0-----:R-:W-:-:S05]  /*18220*/  LOP3.LUT R5, R5, 0x1f, RZ, 0xc0, !PT ;  /* 0x0000001f05057812 */ /* 0x001fca00078ec0ff */
[----:B------:R-:W-:Y:S02]  /*18230*/  IMAD.IADD R7, R3, 0x1, R5 ;  /* 0x0000000103077824 */ /* 0x000fe400078e0205 */
[----:B------:R-:W-:-:S03]  /*18240*/  IMAD.MOV.U32 R5, RZ, RZ, RZ ;  /* 0x000000ffff057224 */ /* 0x000fc600078e00ff */
[----:B------:R-:W-:-:S13]  /*18250*/  ISETP.GE.OR P6, PT, R7, R2, !P0 ;  /* 0x000000020700720c */ /* 0x000fda00047c6670 */
[----:B-1----:R-:W0:Y:S02]  /*18260*/  @!P6 LDC.64 R2, c[0x0][0xc80] ;  /* 0x00032000ff02eb82 */ /* 0x002e240000000a00 */
[----:B0-----:R-:W-:-:S05]  /*18270*/  @!P6 IMAD.WIDE R2, R7, 0x4, R2 ;  /* 0x000000040702e825 */ /* 0x001fca00078e0202 */
[----:B------:R0:W2:Y:S02]  /*18280*/  @!P6 LDG.E R5, desc[UR4][R2.64] ;  /* 0x000000040205e981 */ /* 0x0000a4000c1e1900 */
[----:B0-----:R-:W0:Y:S02]  /*18290*/  @!P6 LDC.64 R2, c[0x0][0xc78] ;  /* 0x00031e00ff02eb82 */ /* 0x001e240000000a00 */
[----:B0-----:R-:W-:-:S04]  /*182a0*/  @!P6 IMAD.WIDE R2, R7, 0x4, R2 ;  /* 0x000000040702e825 */ /* 0x001fc800078e0202 */
[----:B------:R-:W-:-:S06]  /*182b0*/  IMAD.MOV.U32 R7, RZ, RZ, RZ ;  /* 0x000000ffff077224 */ /* 0x000fcc00078e00ff */
[----:B------:R-:W2:Y:S01]  /*182c0*/  @!P6 LDG.E R7, desc[UR4][R2.64] ;  /* 0x000000040207e981 */ /* 0x000ea2000c1e1900 */
[----:B------:R-:W-:Y:S01]  /*182d0*/  UMOV UR4, 0xffffffff ;  /* 0xffffffff00047882 */ /* 0x000fe20000000000 */
[----:B--2---:R-:W-:Y:S02]  /*182e0*/  IMAD R2, R7, R5, RZ ;  /* 0x0000000507027224 */ /* 0x004fe400078e02ff */
[----:B------:R-:W-:Y:S05]  /*182f0*/  BRA.DIV UR4, `(.L_x_1348) ;  /* 0x0000002a04547947 */ /* 0x000fea000b800000 */
        /* <DEDUP_REMOVED lines=16> */
.L_x_1419:
[----:B------:R-:W-:Y:S02]  /*18400*/  ULDC UR4, c[0x0][0xc38] ;  /* 0x00030e0000047ab9 */ /* 0x000fe40000000800 */
[----:B------:R-:W-:-:S04]  /*18410*/  IMAD.U32 R8, RZ, RZ, UR4 ;  /* 0x00000004ff087e24 */ /* 0x000fc8000f8e00ff */
[----:B-1----:R-:W-:-:S04]  /*18420*/  IMAD R10, R10, R8, RZ ;  /* 0x000000080a0a7224 */ /* 0x002fc800078e02ff */
[----:B------:R-:W-:-:S05]  /*18430*/  IMAD.IADD R4, R10, 0x1, R4 ;  /* 0x000000010a047824 */ /* 0x000fca00078e0204 */
[----:B------:R-:W-:-:S13]  /*18440*/  ISETP.GT.AND P6, PT, R4, R0, PT ;  /* 0x000000000400720c */ /* 0x000fda0003fc4270 */
[----:B------:R-:W-:Y:S05]  /*18450*/  @!P6 BRA `(.L_x_1349) ;  /* 0xfffffffc0050e947 */ /* 0x000fea000383ffff */
.L_x_1346:
[----:B------:R-:W-:Y:S01]  /*18460*/  IMAD.IADD R10, R4, 0x1, -R10 ;  /* 0x00000001040a7824 */ /* 0x000fe200078e0a0a */
[----:B------:R-:W-:-:S03]  /*18470*/  UMOV UR4, 0xffffffff ;  /* 0xffffffff00047882 */ /* 0x000fc60000000000 */
[----:B------:R-:W-:-:S05]  /*18480*/  IMAD R3, R2, R8, R10 ;  /* 0x0000000802037224 */ /* 0x000fca00078e020a */
[----:B------:R-:W-:Y:S01]  /*18490*/  ISETP.GT.AND P6, PT, R3, R0, PT ;  /* 0x000000000300720c */ /* 0x000fe20003fc4270 */
[----:B------:R-:W-:-:S12]  /*184a0*/  BRA.DIV UR4, `(.L_x_1350) ;  /* 0x0000002a04c07947 */ /* 0x000fd8000b800000 */
[----:B------:R-:W2:Y:S01]  /*184b0*/  LDL.LU R11, [R1+0xc] ;  /* 0x00000c00010b7983 */ /* 0x000ea20000300800 */
[----:B------:R-:W-:-:S04]  /*184c0*/  VOTE.ANY R3, PT, !P6 ;  /* 0x0000000000037806 */ /* 0x000fc800070e0100 */
[----:B------:R-:W1:Y:S02]  /*184d0*/  POPC R9, R3 ;  /* 0x0000000300097309 */ /* 0x000e640000000000 */
[----:B-1----:R2:W1:Y:S04]  /*184e0*/  SHFL.IDX PT, R4, R5, R9, 0x1f ;  /* 0x00001f0905047589 */ /* 0x00246800000e0000 */
[----:B------:R3:W4:Y:S01]  /*184f0*/  SHFL.IDX PT, R7, R7, R9, 0x1f ;  /* 0x00001f0907077589 */ /* 0x00072200000e0000 */
[----:B--2---:R-:W-:-:S05]  /*18500*/  IMAD.IADD R5, R9, 0x1, R11 ;  /* 0x0000000109057824 */ /* 0x004fca00078e020b */
[----:B-1--4-:R3:W-:Y:S02]  /*18510*/  STL [R1+0xc], R5 ;  /* 0x00000c0501007387 */ /* 0x0127e40000100800 */
.L_x_1424:
[----:B------:R-:W-:-:S13]  /*18520*/  ISETP.NE.AND P0, PT, R3, RZ, PT ;  /* 0x000000ff0300720c */ /* 0x000fda0003f05270 */
[----:B------:R-:W-:Y:S05]  /*18530*/  @!P0 BRA `(.L_x_1351) ;  /* 0x0000000000148947 */ /* 0x000fea0003800000 */
[----:B------:R-:W-:Y:S01]  /*18540*/  UMOV UR4, 0xffffffff ;  /* 0xffffffff00047882 */ /* 0x000fe20000000000 */
[----:B---3--:R-:W-:Y:S02]  /*18550*/  VIADD R9, R9, 0xffffffff ;  /* 0xffffffff09097836 */ /* 0x008fe40000000000 */
[----:B------:R-:W-:Y:S05]  /*18560*/  BRA.DIV UR4, `(.L_x_1352) ;  /* 0x0000002a04f87947 */ /* 0x000fea000b800000 */
[----:B0-----:R0:W1:Y:S02]  /*18570*/  SHFL.IDX PT, R2, R2, R9, 0x1f ;  /* 0x00001f0902027589 */ /* 0x00106400000e0000 */
.L_x_1427:
[----:B-1----:R-:W-:-:S07]  /*18580*/  IMAD.MOV.U32 R6, RZ, RZ, R2 ;  /* 0x000000ffff067224 */ /* 0x002fce00078e0002 */
.L_x_1351:
[----:B0-----:R-:W-:Y:S01]  /*18590*/  IMAD R2, R6, R8, R10 ;  /* 0x0000000806027224 */ /* 0x001fe200078e020a */
[----:B------:R-:W-:-:S03]  /*185a0*/  ISETP.NE.AND P0, PT, R7, 0x1, PT ;  /* 0x000000010700780c */ /* 0x000fc60003f05270 */
[----:B------:R-:W-:Y:S01]  /*185b0*/  IMAD.IADD R0, R0, 0x1, -R2 ;  /* 0x0000000100007824 */ /* 0x000fe200078e0a02 */
[----:B------:R0:W-:Y:S09]  /*185c0*/  STL [R1], R2 ;  /* 0x0000000201007387 */ /* 0x0001f20000100800 */
[----:B------:R-:W-:Y:S05]  /*185d0*/  @!P0 BRA `(.L_x_1353) ;  /* 0x0000000000e48947 */ /* 0x000fea0003800000 */
[----:B---3--:R-:W-:-:S04]  /*185e0*/  IABS R5, R4 ;  /* 0x0000000400057213 */ /* 0x008fc80000000000 */
[----:B0-----:R-:W0:Y:S08]  /*185f0*/  I2F.RP R2, R5 ;  /* 0x0000000500027306 */ /* 0x001e300000209400 */
[----:B0-----:R-:W0:Y:S02]  /*18600*/  MUFU.RCP R2, R2 ;  /* 0x0000000200027308 */ /* 0x001e240000001000 */
[----:B0-----:R-:W-:-:S06]  /*18610*/  VIADD R2, R2, 0xffffffe ;  /* 0x0ffffffe02027836 */ /* 0x001fcc0000000000 */
[----:B------:R-:W0:Y:S02]  /*18620*/  F2I.FTZ.U32.TRUNC.NTZ R3, R2 ;  /* 0x0000000200037305 */ /* 0x000e24000021f000 */
[----:B0-----:R-:W-:-:S04]  /*18630*/  IMAD.MOV R2, RZ, RZ, -R3 ;  /* 0x000000ffff027224 */ /* 0x001fc800078e0a03 */
[----:B------:R-:W-:Y:S02]  /*18640*/  IMAD R8, R2, R5, RZ ;  /* 0x0000000502087224 */ /* 0x000fe400078e02ff */
[----:B------:R-:W-:-:S04]  /*18650*/  IMAD.MOV.U32 R2, RZ, RZ, RZ ;  /* 0x000000ffff027224 */ /* 0x000fc800078e00ff */
[----:B------:R-:W-:Y:S01]  /*18660*/  IMAD.HI.U32 R8, R3, R8, R2 ;  /* 0x0000000803087227 */ /* 0x000fe200078e0002 */
[----:B------:R-:W-:Y:S02]  /*18670*/  IABS R2, R0 ;  /* 0x0000000000027213 */ /* 0x000fe40000000000 */
[----:B------:R-:W-:-:S03]  /*18680*/  IABS R3, R4 ;  /* 0x0000000400037213 */ /* 0x000fc60000000000 */
[----:B------:R-:W-:-:S04]  /*18690*/  IMAD.HI.U32 R8, R8, R2, RZ ;  /* 0x0000000208087227 */ /* 0x000fc800078e00ff */
[----:B------:R-:W-:-:S04]  /*186a0*/  IMAD.MOV R3, RZ, RZ, -R3 ;  /* 0x000000ffff037224 */ /* 0x000fc800078e0a03 */
[----:B------:R-:W-:-:S05]  /*186b0*/  IMAD R2, R8, R3, R2 ;  /* 0x0000000308027224 */ /* 0x000fca00078e0202 */
[----:B------:R-:W-:-:S13]  /*186c0*/  ISETP.GT.U32.AND P1, PT, R5, R2, PT ;  /* 0x000000020500720c */ /* 0x000fda0003f24070 */
[----:B------:R-:W-:Y:S02]  /*186d0*/  @!P1 IMAD.IADD R2, R2, 0x1, -R5 ;  /* 0x0000000102029824 */ /* 0x000fe400078e0a05 */
[----:B------:R-:W-:Y:S01]  /*186e0*/  @!P1 VIADD R8, R8, 0x1 ;  /* 0x0000000108089836 */ /* 0x000fe20000000000 */
[----:B------:R-:W-:Y:S02]  /*186f0*/  ISETP.NE.AND P1, PT, R4, RZ, PT ;  /* 0x000000ff0400720c */ /* 0x000fe40003f25270 */
[----:B------:R-:W-:Y:S02]  /*18700*/  ISETP.GE.U32.AND P0, PT, R2, R5, PT ;  /* 0x000000050200720c */ /* 0x000fe40003f06070 */
[----:B------:R-:W-:-:S04]  /*18710*/  IABS R5, R7 ;  /* 0x0000000700057213 */ /* 0x000fc80000000000 */
[----:B------:R-:W0:Y:S07]  /*18720*/  I2F.RP R2, R5 ;  /* 0x0000000500027306 */ /* 0x000e2e0000209400 */
        /* <DEDUP_REMOVED lines=8> */
[----:B------:R-:W-:-:S03]  /*187b0*/  LOP3.LUT R2, R0, R4, RZ, 0x3c, !PT ;  /* 0x0000000400027212 */ /* 0x000fc600078e3cff */
[----:B------:R-:W-:Y:S01]  /*187c0*/  IMAD.MOV.U32 R3, RZ, RZ, R8 ;  /* 0x000000ffff037224 */ /* 0x000fe200078e0008 */
[----:B------:R-:W-:Y:S02]  /*187d0*/  ISETP.GE.AND P2, PT, R2, RZ, PT ;  /* 0x000000ff0200720c */ /* 0x000fe40003f46270 */
[----:B------:R-:W-:-:S05]  /*187e0*/  IABS R8, R7 ;  /* 0x0000000700087213 */ /* 0x000fca0000000000 */
[----:B------:R-:W-:-:S06]  /*187f0*/  IMAD.MOV R8, RZ, RZ, -R8 ;  /* 0x000000ffff087224 */ /* 0x000fcc00078e0a08 */
        /* <DEDUP_REMOVED lines=9> */
[----:B------:R-:W-:Y:S01]  /*18890*/  ISETP.GE.U32.AND P0, PT, R2, R5, PT ;  /* 0x000000050200720c */ /* 0x000fe20003f06070 */
[----:B------:R-:W-:-:S04]  /*188a0*/  IMAD.MOV R2, RZ, RZ, -R3 ;  /* 0x000000ffff027224 */ /* 0x000fc800078e0a03 */
[----:B------:R-:W-:Y:S01]  /*188b0*/  IMAD R0, R4, R2, R0 ;  /* 0x0000000204007224 */ /* 0x000fe200078e0200 */
[----:B------:R-:W-:-:S04]  /*188c0*/  LOP3.LUT R2, R3, R7, RZ, 0x3c, !PT ;  /* 0x0000000703027212 */ /* 0x000fc800078e3cff */
[----:B------:R-:W-:-:S03]  /*188d0*/  ISETP.GE.AND P2, PT, R2, RZ, PT ;  /* 0x000000ff0200720c */ /* 0x000fc60003f46270 */
[----:B------:R-:W-:-:S10]  /*188e0*/  @P0 VIADD R6, R6, 0x1 ;  /* 0x0000000106060836 */ /* 0x000fd40000000000 */
[----:B------:R-:W-:Y:S01]  /*188f0*/  @!P2 IMAD.MOV R6, RZ, RZ, -R6 ;  /* 0x000000ffff06a224 */ /* 0x000fe200078e0a06 */
[----:B------:R-:W-:-:S05]  /*18900*/  @!P1 LOP3.LUT R6, RZ, R7, RZ, 0x33, !PT ;  /* 0x00000007ff069212 */ /* 0x000fca00078e33ff */
[----:B------:R-:W-:-:S04]  /*18910*/  IMAD.MOV R2, RZ, RZ, -R6 ;  /* 0x000000ffff027224 */ /* 0x000fc800078e0a06 */
[C---:B------:R-:W-:Y:S02]  /*18920*/  IMAD R2, R7.reuse, R2, R3 ;  /* 0x0000000207027224 */ /* 0x040fe400078e0203 */
[----:B------:R-:W-:-:S04]  /*18930*/  IMAD R7, R7, 0x1000000, R6 ;  /* 0x0100000007077824 */ /* 0x000fc800078e0206 */
[----:B------:R-:W-:-:S05]  /*18940*/  IMAD R2, R2, 0x10000, R7 ;  /* 0x0001000002027824 */ /* 0x000fca00078e0207 */
[----:B------:R0:W-:Y:S01]  /*18950*/  STL [R1+0x8], R2 ;  /* 0x0000080201007387 */ /* 0x0001e20000100800 */
[----:B------:R-:W-:Y:S05]  /*18960*/  BRA `(.L_x_1354) ;  /* 0x0000000400007947 */ /* 0x000fea0003800000 */
.L_x_1353:
[----:B---3--:R-:W2:Y:S01]  /*18970*/  LDL R5, [R1+0xc] ;  /* 0x00000c0001057983 */ /* 0x008ea20000100800 */
[----:B0-----:R-:W2:Y:S01]  /*18980*/  LDC.64 R2, c[0x0][0xc90] ;  /* 0x00032400ff027b82 */ /* 0x001ea20000000a00 */
[----:B------:R-:W-:Y:S01]  /*18990*/  ULDC.64 UR4, c[0x0][0x208] ;  /* 0x0000820000047ab9 */ /* 0x000fe20000000a00 */
[----:B--2---:R-:W-:-:S05]  /*189a0*/  IMAD.WIDE R2, R5, 0x4, R2 ;  /* 0x0000000405027825 */ /* 0x004fca00078e0202 */
[----:B------:R-:W2:Y:S02]  /*189b0*/  LDG.E R6, desc[UR4][R2.64] ;  /* 0x0000000402067981 */ /* 0x000ea4000c1e1900 */
[----:B--2---:R-:W-:-:S05]  /*189c0*/  IMAD R5, R4, R6, RZ ;  /* 0x0000000604057224 */ /* 0x004fca00078e02ff */
[----:B------:R-:W-:-:S04]  /*189d0*/  IABS R7, R5 ;  /* 0x0000000500077213 */ /* 0x000fc80000000000 */
[----:B------:R-:W0:Y:S08]  /*189e0*/  I2F.RP R2, R7 ;  /* 0x0000000700027306 */ /* 0x000e300000209400 */
        /* <DEDUP_REMOVED lines=22> */
[----:B------:R-:W-:Y:S02]  /*18b50*/  IMAD R7, R6, R2, RZ ;  /* 0x0000000206077224 */ /* 0x000fe400078e02ff */
[----:B------:R-:W-:Y:S02]  /*18b60*/  IMAD.MOV R2, RZ, RZ, -R2 ;  /* 0x000000ffff027224 */ /* 0x000fe400078e0a02 */
[----:B------:R-:W-:Y:S02]  /*18b70*/  IMAD.MOV R3, RZ, RZ, -R7 ;  /* 0x000000ffff037224 */ /* 0x000fe400078e0a07 */
[----:B------:R-:W-:-:S03]  /*18b80*/  IMAD R0, R5, R2, R0 ;  /* 0x0000000205007224 */ /* 0x000fc600078e0200 */
[----:B------:R-:W-:Y:S02]  /*18b90*/  VIADDMNMX R6, R3, R8, R6, PT ;  /* 0x0000000803067246 */ /* 0x000fe40003800106 */
[----:B------:R-:W-:Y:S02]  /*18ba0*/  IADD3 R7, R7, 0x1000000, R0 ;  /* 0x0100000007077810 */ /* 0x000fe40007ffe000 */
        /* <DEDUP_REMOVED lines=25> */
[----:B------:R-:W-:Y:S02]  /*18d40*/  IMAD R3, R2, R6, R7 ;  /* 0x0000000602037224 */ /* 0x000fe400078e0207 */
[----:B------:R-:W-:-:S03]  /*18d50*/  IMAD.MOV.U32 R0, RZ, RZ, R2 ;  /* 0x000000ffff007224 */ /* 0x000fc600078e0002 */
[----:B------:R1:W-:Y:S04]  /*18d60*/  STL [R1+0x8], R3 ;  /* 0x0000080301007387 */ /* 0x0003e80000100800 */
.L_x_1354:
[----:B-1----:R-:W-:-:S05]  /*18d70*/  LOP3.LUT R3, RZ, R0, RZ, 0x33, !PT ;  /* 0x00000000ff037212 */ /* 0x002fca00078e33ff */
[----:B------:R-:W-:-:S05]  /*18d80*/  IMAD.IADD R0, R4, 0x1, R3 ;  /* 0x0000000104007824 */ /* 0x000fca00078e0203 */
[----:B------:R2:W-:Y:S01]  /*18d90*/  STL [R1+0x4], R0 ;  /* 0x0000040001007387 */ /* 0x0005e20000100800 */
[----:B------:R-:W-:Y:S05]  /*18da0*/  BRA `(.L_x_1355) ;  /* 0x0000000000287947 */ /* 0x000fea0003800000 */
.L_x_1347:
[----:B------:R-:W-:Y:S01]  /*18db0*/  UMOV UR4, URZ ;  /* 0x0000003f00047c82 */ /* 0x000fe20008000000 */
[----:B------:R-:W-:Y:S01]  /*18dc0*/  ULDC UR6, c[0x0][0xc3c] ;  /* 0x00030f0000067ab9 */ /* 0x000fe20000000800 */
[----:B------:R-:W-:Y:S01]  /*18dd0*/  UMOV UR5, URZ ;  /* 0x0000003f00057c82 */ /* 0x000fe20008000000 */
[----:B------:R0:W-:Y:S01]  /*18de0*/  STL [R1], R0 ;  /* 0x0000000001007387 */ /* 0x0001e20000100800 */
[----:B------:R-:W-:Y:S02]  /*18df0*/  IMAD.U32 R3, RZ, RZ, UR4 ;  /* 0x00000004ff037e24 */ /* 0x000fe4000f8e00ff */
[----:B------:R-:W-:-:S03]  /*18e00*/  IMAD.U32 R2, RZ, RZ, UR5 ;  /* 0x00000005ff027e24 */ /* 0x000fc6000f8e00ff */
[----:B------:R1:W-:Y:S01]  /*18e10*/  STL [R1+0x4], R3 ;  /* 0x0000040301007387 */ /* 0x0003e20000100800 */
[----:B0-----:R-:W-:-:S05]  /*18e20*/  IMAD.U32 R0, RZ, RZ, UR6 ;  /* 0x00000006ff007e24 */ /* 0x001fca000f8e00ff */
[----:B------:R1:W-:Y:S04]  /*18e30*/  STL [R1+0xc], R0 ;  /* 0x00000c0001007387 */ /* 0x0003e80000100800 */
[----:B------:R1:W-:Y:S02]  /*18e40*/  STL [R1+0x8], R2 ;  /* 0x0000080201007387 */ /* 0x0003e40000100800 */
.L_x_1355:
[----:B-1----:R-:W3:Y:S04]  /*18e50*/  LDL R3, [R1+0x8] ;  /* 0x0000080001037983 */ /* 0x002ee80000100800 */
[----:B0-----:R-:W4:Y:S04]  /*18e60*/  LDL R2, [R1+0xc] ;  /* 0x00000c0001027983 */ /* 0x001f280000100800 */
[----:B------:R-:W5:Y:S04]  /*18e70*/  LDL R5, [R1+0x4] ;  /* 0x0000040001057983 */ /* 0x000f680000100800 */
[----:B------:R-:W5:Y:S01]  /*18e80*/  LDL R4, [R1] ;  /* 0x0000000001047983 */ /* 0x000f620000100800 */
[----:B--2---:R-:W0:Y:S01]  /*18e90*/  S2R R0, SR_TID.X ;  /* 0x0000000000007919 */ /* 0x004e220000002100 */
[----:B------:R-:W-:Y:S05]  /*18ea0*/  WARPSYNC.ALL ;  /* 0x0000000000007948 */ /* 0x000fea0003800000 */
[----:B0-----:R-:W-:Y:S01]  /*18eb0*/  LOP3.LUT R0, R0, 0x1f, RZ, 0xc0, !PT ;  /* 0x0000001f00007812 */ /* 0x001fe200078ec0ff */
[----:B------:R-:W-:Y:S03]  /*18ec0*/  BAR.SYNC.DEFER_BLOCKING 0x4, 0x180 ;  /* 0x0106000000007b1d */ /* 0x000fe60000010000 */
[----:B------:R-:W-:-:S13]  /*18ed0*/  ISETP.NE.AND P0, PT, R0, RZ, PT ;  /* 0x000000ff0000720c */ /* 0x000fda0003f05270 */
[----:B------:R-:W-:Y:S01]  /*18ee0*/  @!P0 MOV R0, 0x400 ;  /* 0x0000040000008802 */ /* 0x000fe20000000f00 */
[----:B---3--:R-:W-:Y:S02]  /*18ef0*/  IMAD.MOV.U32 R6, RZ, RZ, R3 ;  /* 0x000000ffff067224 */ /* 0x008fe400078e0003 */
[----:B------:R-:W0:Y:S01]  /*18f00*/  @!P0 S2R R3, SR_CgaCtaId ;  /* 0x0000000000038919 */ /* 0x000e220000008800 */
[----:B----4-:R-:W-:Y:S01]  /*18f10*/  IMAD.MOV.U32 R7, RZ, RZ, R2 ;  /* 0x000000ffff077224 */ /* 0x010fe200078e0002 */
[----:B0-----:R-:W-:-:S05]  /*18f20*/  @!P0 LEA R18, R3, R0, 0x18 ;  /* 0x0000000003128211 */ /* 0x001fca00078ec0ff */
[----:B-----5:R1:W-:Y:S01]  /*18f30*/  @!P0 STS.128 [R18+0x2a8d0], R4 ;  /* 0x02a8d00412008388 */ /* 0x0203e20000000c00 */
[----:B------:R-:W-:Y:S06]  /*18f40*/  BAR.ARV 0x5, 0x180 ;  /* 0x0146000000007b1d */ /* 0x000fec0000002000 */
.L_x_1344:
[----:B------:R-:W2:Y:S01]  /*18f50*/  LDL R0, [R1+0xc] ;  /* 0x00000c0001007983 */ /* 0x000ea20000100800 */
[----:B------:R-:W-:Y:S02]  /*18f60*/  ULDC UR4, c[0x0][0xc3c] ;  /* 0x00030f0000047ab9 */ /* 0x000fe40000000800 */
[----:B--2---:R-:W-:-:S13]  /*18f70*/  ISETP.GE.AND P0, PT, R0, UR4, PT ;  /* 0x0000000400007c0c */ /* 0x004fda000bf06270 */
[----:B------:R-:W-:Y:S05]  /*18f80*/  @!P0 BRA `(.L_x_1356) ;  /* 0xffffffa000188947 */ /* 0x000fea000383ffff */
[----:B------:R-:W-:Y:S05]  /*18f90*/  BSYNC B8 ;  /* 0x0000000000087941 */ /* 0x000fea0003800000 */
.L_x_1244:
        /* <DEDUP_REMOVED lines=12> */
.L_x_1428:
[----:B------:R-:W-:Y:S05]  /*19060*/  BSYNC B0 ;  /* 0x0000000000007941 */ /* 0x000fea0003800000 */
.L_x_1357:
[----:B------:R-:W-:-:S03]  /*19070*/  UMOV UR4, 0xffffffff ;  /* 0xffffffff00047882 */ /* 0x000fc60000000000 */
[----:B------:R-:W-:Y:S05]  /*19080*/  BRA.DIV UR4, `(.L_x_1359) ;  /* 0x0000002204707947 */ /* 0x000fea000b800000 */
[----:B------:R-:W1:Y:S02]  /*19090*/  S2R R2, SR_TID.X ;  /* 0x0000000000027919 */ /* 0x000e640000002100 */
[----:B-1----:R-:W-:-:S04]  /*190a0*/  SHF.R.U32.HI R2, RZ, 0x5, R2 ;  /* 0x00000005ff027819 */ /* 0x002fc80000011602 */
[----:B------:R-:W-:-:S05]  /*190b0*/  LOP3.LUT R2, R2, 0x3, RZ, 0xc0, !PT ;  /* 0x0000000302027812 */ /* 0x000fca00078ec0ff */
[----:B------:R1:W2:Y:S02]  /*190c0*/  SHFL.IDX PT, R14, R2, RZ, 0x1f ;  /* 0x00001fff020e7589 */ /* 0x0002a400000e0000 */
.L_x_1431:
[----:B--2---:R-:W-:Y:S01]  /*190d0*/  ISETP.NE.AND P0, PT, R14, RZ, PT ;  /* 0x000000ff0e00720c */ /* 0x004fe20003f05270 */
[----:B------:R-:W-:-:S12]  /*190e0*/  BSSY B0, `(.L_x_1360) ;  /* 0x0000027000007945 */ /* 0x000fd80003800000 */
[----:B------:R-:W-:Y:S05]  /*190f0*/  @P0 BRA `(.L_x_1361) ;  /* 0x0000000000940947 */ /* 0x000fea0003800000 */
[----:B------:R-:W-:-:S03]  /*19100*/  UMOV UR4, 0xffffffff ;  /* 0xffffffff00047882 */ /* 0x000fc60000000000 */
[----:B------:R-:W-:Y:S05]  /*19110*/  BRA.DIV UR4, `(.L_x_1362) ;  /* 0x0000002204807947 */ /* 0x000fea000b800000 */
[----:B------:R-:W-:-:S13]  /*19120*/  ELECT P6, URZ, PT ;  /* 0x00000000003f782f */ /* 0x000fda00038c0000 */
.L_x_1434:
        /* <DEDUP_REMOVED lines=8> */
.L_x_1363:
        /* <DEDUP_REMOVED lines=13> */
.L_x_1435:
[----:B------:R-:W1:Y:S02]  /*19280*/  SYNCS.PHASECHK.TRANS64.TRYWAIT P0, [R7+URZ], R2 ;  /* 0x00000002070075a7 */ /* 0x000e64000800017f */
[----:B-1----:R-:W-:Y:S05]  /*19290*/  @!P0 BRA `(.L_x_1365) ;  /* 0x0000002000548947 */ /* 0x002fea0003800000 */
.L_x_1436:
[----:B------:R-:W-:Y:S05]  /*192a0*/  @!P2 BRA `(.L_x_1366) ;  /* 0x000000000004a947 */ /* 0x000fea0003800000 */
[----:B------:R-:W-:Y:S01]  /*192b0*/  BPT.TRAP 0x1 ;  /* 0x000000040000795c */ /* 0x000fe20000300000 */
.L_x_1366:
[----:B------:R-:W-:-:S04]  /*192c0*/  VIADD R0, R0, 0x2a860 ;  /* 0x0002a86000007836 */ /* 0x000fc80000000000 */
[----:B------:R-:W-:-:S04]  /*192d0*/  IMAD R4, R19, 0x8, R0 ;  /* 0x0000000813047824 */ /* 0x000fc800078e0200 */
[----:B------:R-:W2:Y:S02]  /*192e0*/  SYNCS.PHASECHK.TRANS64.TRYWAIT P0, [R4+URZ], R5 ;  /* 0x00000005040075a7 */ /* 0x000ea4000800017f */
[----:B--2---:R-:W-:Y:S05]  /*192f0*/  @!P0 BRA `(.L_x_1367) ;  /* 0x0000002000508947 */ /* 0x004fea0003800000 */
.L_x_1437:
[----:B------:R-:W-:-:S07]  /*19300*/  IMAD R3, R3, 0x8, R0 ;  /* 0x0000000803037824 */ /* 0x000fce00078e0200 */
.L_x_1368:
[----:B----4-:R4:W0:Y:S02]  /*19310*/  SYNCS.PHASECHK.TRANS64.TRYWAIT P0, [R3+URZ], R2 ;  /* 0x00000002030075a7 */ /* 0x010824000800017f */
[----:B0-----:R-:W-:Y:S05]  /*19320*/  @!P0 NANOSLEEP.SYNCS 0x989680 ;  /* 0x009896800000895d */ /* 0x001fea0003900000 */
[----:B------:R-:W0:Y:S02]  /*19330*/  @!P0 SYNCS.PHASECHK.TRANS64 P0, [R3+URZ], R2 ;  /* 0x00000002030085a7 */ /* 0x000e24000800007f */
[----:B0-----:R-:W-:Y:S05]  /*19340*/  @!P0 BRA `(.L_x_1368) ;  /* 0xfffffffc00f08947 */ /* 0x001fea000383ffff */
.L_x_1361:
[----:B------:R-:W-:Y:S05]  /*19350*/  BSYNC B0 ;  /* 0x0000000000007941 */ /* 0x000fea0003800000 */
.L_x_1360:
[----:B------:R-:W-:Y:S05]  /*19360*/  EXIT ;  /* 0x000000000000794d */ /* 0x000fea0003800000 */
.L_x_1143:
[----:B0-----:R-:W-:-:S04]  /*19370*/  IMAD.U32 R3, RZ, RZ, UR38 ;  /* 0x00000026ff037e24 */ /* 0x001fc8000f8e00ff */
[----:B------:R0:W1:Y:S03]  /*19380*/  SYNCS.PHASECHK.TRANS64.TRYWAIT P1, [R3+URZ+0x2a800], R0 ;  /* 0x02a80000030075a7 */ /* 0x000066000802017f */
[----:B-1----:R-:W-:Y:S05]  /*19390*/  @!P1 NANOSLEEP.SYNCS 0x989680 ;  /* 0x009896800000995d */ /* 0x002fea0003900000 */
[----:B------:R-:W1:Y:S02]  /*193a0*/  @!P1 SYNCS.PHASECHK.TRANS64 P1, [R3+URZ+0x2a800], R0 ;  /* 0x02a80000030095a7 */ /* 0x000e64000802007f */
[----:B-1----:R-:W-:Y:S05]  /*193b0*/  @!P1 BRA `(.L_x_1143) ;  /* 0xfffffffc00ec9947 */ /* 0x002fea000383ffff */
[----:B------:R-:W-:Y:S05]  /*193c0*/  BRA `(.L_x_1369) ;  /* 0xfffffe8c00487947 */ /* 0x000fea000383ffff */
.L_x_1147:
[----:B-1----:R1:W2:Y:S02]  /*193d0*/  SYNCS.PHASECHK.TRANS64.TRYWAIT P2, [R21+URZ+0x2a830], R0 ;  /* 0x02a83000150075a7 */ /* 0x0022a4000804017f */
[----:B--2---:R-:W-:Y:S05]  /*193e0*/  @!P2 NANOSLEEP.SYNCS 0x989680 ;  /* 0x009896800000a95d */ /* 0x004fea0003900000 */
[----:B------:R-:W2:Y:S02]  /*193f0*/  @!P2 SYNCS.PHASECHK.TRANS64 P2, [R21+URZ+0x2a830], R0 ;  /* 0x02a830001500a5a7 */ /* 0x000ea4000804007f */
[----:B--2---:R-:W-:Y:S05]  /*19400*/  @!P2 BRA `(.L_x_1147) ;  /* 0xfffffffc00f0a947 */ /* 0x004fea000383ffff */
[----:B------:R-:W-:Y:S05]  /*19410*/  BRA `(.L_x_1146) ;  /* 0xfffffe8c00707947 */ /* 0x000fea000383ffff */
.L_x_1163:
[----:B-1----:R-:W-:-:S04]  /*19420*/  IMAD.U32 R11, RZ, RZ, UR7 ;  /* 0x00000007ff0b7e24 */ /* 0x002fc8000f8e00ff */
[----:B------:R1:W2:Y:S03]  /*19430*/  SYNCS.PHASECHK.TRANS64.TRYWAIT P2, [R11+URZ+0x2a830], R10 ;  /* 0x02a8300a0b0075a7 */ /* 0x0002a6000804017f */
[----:B--2---:R-:W-:Y:S05]  /*19440*/  @!P2 NANOSLEEP.SYNCS 0x989680 ;  /* 0x009896800000a95d */ /* 0x004fea0003900000 */
[----:B------:R-:W2:Y:S02]  /*19450*/  @!P2 SYNCS.PHASECHK.TRANS64 P2, [R11+URZ+0x2a830], R10 ;  /* 0x02a8300a0b00a5a7 */ /* 0x000ea4000804007f */
[----:B--2---:R-:W-:Y:S05]  /*19460*/  @!P2 BRA `(.L_x_1163) ;  /* 0xfffffffc00eca947 */ /* 0x004fea000383ffff */
[----:B------:R-:W-:Y:S05]  /*19470*/  BRA `(.L_x_1162) ;  /* 0xfffffebc00d07947 */ /* 0x000fea000383ffff */
.L_x_1167:
[----:B-1----:R-:W-:-:S04]  /*19480*/  IMAD.U32 R11, RZ, RZ, UR6 ;  /* 0x00000006ff0b7e24 */ /* 0x002fc8000f8e00ff */
[----:B------:R1:W3:Y:S03]  /*19490*/  SYNCS.PHASECHK.TRANS64.TRYWAIT P2, [R11+URZ+0x2a850], R0 ;  /* 0x02a850000b0075a7 */ /* 0x0002e6000804017f */
[----:B---3--:R-:W-:Y:S05]  /*194a0*/  @!P2 NANOSLEEP.SYNCS 0x989680 ;  /* 0x009896800000a95d */ /* 0x008fea0003900000 */
[----:B------:R-:W3:Y:S02]  /*194b0*/  @!P2 SYNCS.PHASECHK.TRANS64 P2, [R11+URZ+0x2a850], R0 ;  /* 0x02a850000b00a5a7 */ /* 0x000ee4000804007f */
[----:B---3--:R-:W-:Y:S05]  /*194c0*/  @!P2 BRA `(.L_x_1167) ;  /* 0xfffffffc00eca947 */ /* 0x008fea000383ffff */
[----:B------:R-:W-:Y:S05]  /*194d0*/  BRA `(.L_x_1166) ;  /* 0xfffffec400f87947 */ /* 0x000fea000383ffff */
.L_x_1184:
[----:B-1----:R-:W-:-:S04]  /*194e0*/  IMAD.U32 R8, RZ, RZ, UR6 ;  /* 0x00000006ff087e24 */ /* 0x002fc8000f8e00ff */
[----:B------:R1:W2:Y:S03]  /*194f0*/  SYNCS.PHASECHK.TRANS64.TRYWAIT P2, [R8+URZ+0x2a830], R7 ;  /* 0x02a83007080075a7 */ /* 0x0002a6000804017f */
[----:B--2---:R-:W-:Y:S05]  /*19500*/  @!P2 NANOSLEEP.SYNCS 0x989680 ;  /* 0x009896800000a95d */ /* 0x004fea0003900000 */
[----:B------:R-:W2:Y:S02]  /*19510*/  @!P2 SYNCS.PHASECHK.TRANS64 P2, [R8+URZ+0x2a830], R7 ;  /* 0x02a830070800a5a7 */ /* 0x000ea4000804007f */
[----:B--2---:R-:W-:Y:S05]  /*19520*/  @!P2 BRA `(.L_x_1184) ;  /* 0xfffffffc00eca947 */ /* 0x004fea000383ffff */
[----:B------:R-:W-:Y:S05]  /*19530*/  BRA `(.L_x_1183) ;  /* 0xfffffef400387947 */ /* 0x000fea000383ffff */
.L_x_1188:
[----:B01----:R-:W-:-:S04]  /*19540*/  IMAD.U32 R7, RZ, RZ, UR10 ;  /* 0x0000000aff077e24 */ /* 0x003fc8000f8e00ff */
[----:B------:R0:W1:Y:S03]  /*19550*/  SYNCS.PHASECHK.TRANS64.TRYWAIT P2, [R7+URZ+0x2a850], R0 ;  /* 0x02a85000070075a7 */ /* 0x000066000804017f */
[----:B-1----:R-:W-:Y:S05]  /*19560*/  @!P2 NANOSLEEP.SYNCS 0x989680 ;  /* 0x009896800000a95d */ /* 0x002fea0003900000 */
[----:B------:R-:W1:Y:S02]  /*19570*/  @!P2 SYNCS.PHASECHK.TRANS64 P2, [R7+URZ+0x2a850], R0 ;  /* 0x02a850000700a5a7 */ /* 0x000e64000804007f */
[----:B-1----:R-:W-:Y:S05]  /*19580*/  @!P2 BRA `(.L_x_1188) ;  /* 0xfffffffc00eca947 */ /* 0x002fea000383ffff */
[----:B------:R-:W-:Y:S05]  /*19590*/  BRA `(.L_x_1187) ;  /* 0xfffffefc00607947 */ /* 0x000fea000383ffff */
.L_x_1194:
[----:B-1----:R-:W-:-:S04]  /*195a0*/  IMAD.U32 R8, RZ, RZ, UR6 ;  /* 0x00000006ff087e24 */ /* 0x002fc8000f8e00ff */
[----:B------:R1:W2:Y:S03]  /*195b0*/  SYNCS.PHASECHK.TRANS64.TRYWAIT P2, [R8+URZ+0x2a830], R7 ;  /* 0x02a83007080075a7 */ /* 0x0002a6000804017f */
[----:B--2---:R-:W-:Y:S05]  /*195c0*/  @!P2 NANOSLEEP.SYNCS 0x989680 ;  /* 0x009896800000a95d */ /* 0x004fea0003900000 */
[----:B------:R-:W2:Y:S02]  /*195d0*/  @!P2 SYNCS.PHASECHK.TRANS64 P2, [R8+URZ+0x2a830], R7 ;  /* 0x02a830070800a5a7 */ /* 0x000ea4000804007f */
[----:B--2---:R-:W-:Y:S05]  /*195e0*/  @!P2 BRA `(.L_x_1194) ;  /* 0xfffffffc00eca947 */ /* 0x004fea000383ffff */
[----:B------:R-:W-:Y:S05]  /*195f0*/  BRA `(.L_x_1193) ;  /* 0xffffff1400a07947 */ /* 0x000fea000383ffff */
.L_x_1198:
[----:B01----:R-:W-:-:S04]  /*19600*/  IMAD.U32 R7, RZ, RZ, UR10 ;  /* 0x0000000aff077e24 */ /* 0x003fc8000f8e00ff */
[----:B------:R0:W1:Y:S03]  /*19610*/  SYNCS.PHASECHK.TRANS64.TRYWAIT P2, [R7+URZ+0x2a850], R0 ;  /* 0x02a85000070075a7 */ /* 0x000066000804017f */
[----:B-1----:R-:W-:Y:S05]  /*19620*/  @!P2 NANOSLEEP.SYNCS 0x989680 ;  /* 0x009896800000a95d */ /* 0x002fea0003900000 */
[----:B------:R-:W1:Y:S02]  /*19630*/  @!P2 SYNCS.PHASECHK.TRANS64 P2, [R7+URZ+0x2a850], R0 ;  /* 0x02a850000700a5a7 */ /* 0x000e64000804007f */
[----:B-1----:R-:W-:Y:S05]  /*19640*/  @!P2 BRA `(.L_x_1198) ;  /* 0xfffffffc00eca947 */ /* 0x002fea000383ffff */
[----:B------:R-:W-:Y:S05]  /*19650*/  BRA `(.L_x_1197) ;  /* 0xffffff1c00c87947 */ /* 0x000fea000383ffff */
.L_x_1211:
[----:B-1----:R-:W-:-:S04]  /*19660*/  IMAD.U32 R5, RZ, RZ, UR5 ;  /* 0x00000005ff057e24 */ /* 0x002fc8000f8e00ff */
[----:B------:R1:W2:Y:S03]  /*19670*/  SYNCS.PHASECHK.TRANS64.TRYWAIT P0, [R5+URZ+0x2a850], R0 ;  /* 0x02a85000050075a7 */ /* 0x0002a6000800017f */
[----:B--2---:R-:W-:Y:S05]  /*19680*/  @!P0 NANOSLEEP.SYNCS 0x989680 ;  /* 0x009896800000895d */ /* 0x004fea0003900000 */
[----:B------:R-:W2:Y:S02]  /*19690*/  @!P0 SYNCS.PHASECHK.TRANS64 P0, [R5+URZ+0x2a850], R0 ;  /* 0x02a85000050085a7 */ /* 0x000ea4000800007f */
[----:B--2---:R-:W-:Y:S05]  /*196a0*/  @!P0 BRA `(.L_x_1211) ;  /* 0xfffffffc00ec8947 */ /* 0x004fea000383ffff */
[----:B------:R-:W-:Y:S05]  /*196b0*/  BRA `(.L_x_1210) ;  /* 0xffffff4c00307947 */ /* 0x000fea000383ffff */
.L_x_1266:
[----:B-1----:R-:W1:Y:S01]  /*196c0*/  S2R R4, SR_TID.X ;  /* 0x0000000000047919 */ /* 0x002e620000002100 */
[----:B------:R-:W-:Y:S01]  /*196d0*/  BSSY B0, `(.L_x_1370) ;  /* 0x000000a000007945 */ /* 0x000fe20003800000 */
[----:B------:R-:W-:Y:S02]  /*196e0*/  IMAD.MOV.U32 R12, RZ, RZ, RZ ;  /* 0x000000ffff0c7224 */ /* 0x000fe400078e00ff */
[----:B------:R-:W-:Y:S02]  /*196f0*/  IMAD.MOV.U32 R11, RZ, RZ, 0x1f ;  /* 0x0000001fff0b7424 */ /* 0x000fe400078e00ff */
[----:B------:R-:W-:Y:S01]  /*19700*/  IMAD.MOV.U32 R15, RZ, RZ, -0x1 ;  /* 0xffffffffff0f7424 */ /* 0x000fe200078e00ff */
[----:B-1----:R-:W-:-:S04]  /*19710*/  SHF.R.U32.HI R4, RZ, 0x5, R4 ;  /* 0x00000005ff047819 */ /* 0x002fc80000011604 */
[----:B------:R-:W-:-:S05]  /*19720*/  LOP3.LUT R4, R4, 0x3, RZ, 0xc0, !PT ;  /* 0x0000000304047812 */ /* 0x000fca00078ec0ff */
[----:B------:R-:W-:-:S07]  /*19730*/  IMAD.MOV.U32 R13, RZ, RZ, R4 ;  /* 0x000000ffff0d7224 */ /* 0x000fce00078e0004 */
[----:B0-2---:R-:W-:Y:S05]  /*19740*/  WARPSYNC.COLLECTIVE R15, `(.L_x_1371) ;  /* 0x000000000f087348 */ /* 0x005fea0003c00000 */
[----:B------:R1:W3:Y:S02]  /*19750*/  SHFL.IDX P6, R14, R13, R12, R11 ;  /* 0x0000000c0d0e7389 */ /* 0x0002e400000c000b */
[----:B0123--:R-:W-:Y:S01]  /*19760*/  ENDCOLLECTIVE ;  /* 0x000000000000791b */ /* 0x00ffe20003800000 */
.L_x_1371:
[----:B------:R-:W-:Y:S05]  /*19770*/  BSYNC B0 ;  /* 0x0000000000007941 */ /* 0x000fea0003800000 */
.L_x_1370:
[----:B------:R-:W-:Y:S05]  /*19780*/  BRA `(.L_x_1372) ;  /* 0xffffffa800c07947 */ /* 0x000fea000383ffff */
.L_x_1268:
[----:B------:R-:W-:Y:S01]  /*19790*/  BSSY B0, `(.L_x_1373) ;  /* 0x0000006000007945 */ /* 0x000fe20003800000 */
[----:B------:R-:W-:-:S07]  /*197a0*/  IMAD.MOV.U32 R15, RZ, RZ, -0x1 ;  /* 0xffffffffff0f7424 */ /* 0x000fce00078e00ff */
[----:B012---:R-:W-:Y:S05]  /*197b0*/  WARPSYNC.COLLECTIVE R15, `(.L_x_1374) ;  /* 0x000000000f0c7348 */ /* 0x007fea0003c00000 */
[----:B------:R-:W-:Y:S02]  /*197c0*/  ELECT P6, UR62, PT ;  /* 0x00000000003e782f */ /* 0x000fe400038c0000 */
[----:B------:R-:W-:Y:S01]  /*197d0*/  MOV R14, UR62 ;  /* 0x0000003e000e7c02 */ /* 0x000fe20008000f00 */
[----:B012---:R-:W-:Y:S10]  /*197e0*/  ENDCOLLECTIVE ;  /* 0x000000000000791b */ /* 0x007ff40003800000 */
.L_x_1374:
[----:B------:R-:W-:Y:S05]  /*197f0*/  BSYNC B0 ;  /* 0x0000000000007941 */ /* 0x000fea0003800000 */
.L_x_1373:
[----:B------:R-:W-:Y:S05]  /*19800*/  BRA `(.L_x_1375) ;  /* 0xffffffa800cc7947 */ /* 0x000fea000383ffff */
.L_x_1270:
[----:B-1----:R1:W3:Y:S02]  /*19810*/  SYNCS.PHASECHK.TRANS64.TRYWAIT P0, [R0+URZ+0x2a840], R2 ;  /* 0x02a84002000075a7 */ /* 0x0022e4000800017f */
[----:B---3--:R-:W-:Y:S05]  /*19820*/  @!P0 NANOSLEEP.SYNCS 0x989680 ;  /* 0x009896800000895d */ /* 0x008fea0003900000 */
[----:B------:R-:W3:Y:S02]  /*19830*/  @!P0 SYNCS.PHASECHK.TRANS64 P0, [R0+URZ+0x2a840], R2 ;  /* 0x02a84002000085a7 */ /* 0x000ee4000800007f */
[----:B---3--:R-:W-:Y:S05]  /*19840*/  @!P0 BRA `(.L_x_1270) ;  /* 0xfffffffc00f08947 */ /* 0x008fea000383ffff */
[----:B------:R-:W-:Y:S05]  /*19850*/  BRA `(.L_x_1376) ;  /* 0xffffffac00307947 */ /* 0x000fea000383ffff */
.L_x_1274:
[----:B------:R-:W2:Y:S01]  /*19860*/  LDL.LU R11, [R1+0x2c] ;  /* 0x00002c00010b7983 */ /* 0x000ea20000300800 */
[----:B------:R-:W-:Y:S02]  /*19870*/  IMAD.MOV.U32 R13, RZ, RZ, R3 ;  /* 0x000000ffff0d7224 */ /* 0x000fe400078e0003 */
[----:B------:R-:W-:Y:S01]  /*19880*/  IMAD.MOV.U32 R12, RZ, RZ, RZ ;  /* 0x000000ffff0c7224 */ /* 0x000fe200078e00ff */
[----:B------:R-:W0:Y:S01]  /*19890*/  S2R R5, SR_TID.X ;  /* 0x0000000000057919 */ /* 0x000e220000002100 */
[----:B------:R-:W-:Y:S01]  /*198a0*/  IMAD.MOV.U32 R15, RZ, RZ, -0x1 ;  /* 0xffffffffff0f7424 */ /* 0x000fe200078e00ff */
[----:B0-----:R-:W-:-:S04]  /*198b0*/  LOP3.LUT R5, R5, 0x7f, RZ, 0xc0, !PT ;  /* 0x0000007f05057812 */ /* 0x001fc800078ec0ff */
[----:B------:R-:W-:-:S05]  /*198c0*/  SHF.R.U32.HI R5, RZ, 0x3, R5 ;  /* 0x00000003ff057819 */ /* 0x000fca0000011605 */
[----:B------:R-:W-:-:S04]  /*198d0*/  IMAD.IADD R0, R5, 0x1, R9 ;  /* 0x0000000105007824 */ /* 0x000fc800078e0209 */
[----:B------:R-:W-:Y:S02]  /*198e0*/  VIADD R5, R0, 0x10 ;  /* 0x0000001000057836 */ /* 0x000fe40000000000 */
[----:B--2---:R-:W-:Y:S02]  /*198f0*/  IMAD R2, R11, R7, RZ ;  /* 0x000000070b027224 */ /* 0x004fe400078e02ff */
[----:B------:R-:W-:-:S03]  /*19900*/  IMAD.MOV.U32 R11, RZ, RZ, 0x181f ;  /* 0x0000181fff0b7424 */ /* 0x000fc600078e00ff */
[----:B------:R-:W-:-:S13]  /*19910*/  ISETP.GE.AND P3, PT, R0, R2, PT ;  /* 0x000000020000720c */ /* 0x000fda0003f66270 */
[----:B-----5:R-:W-:Y:S05]  /*19920*/  WARPSYNC.COLLECTIVE R15, `(.L_x_1377) ;  /* 0x000000000f087348 */ /* 0x020fea0003c00000 */
[----:B------:R0:W1:Y:S02]  /*19930*/  SHFL.IDX P6, R14, R13, R12, R11 ;  /* 0x0000000c0d0e7389 */ /* 0x00006400000c000b */
[----:B01---5:R-:W-:Y:S01]  /*19940*/  ENDCOLLECTIVE ;  /* 0x000000000000791b */ /* 0x023fe20003800000 */
.L_x_1377:
[----:B------:R-:W-:Y:S02]  /*19950*/  IMAD.MOV.U32 R13, RZ, RZ, R4 ;  /* 0x000000ffff0d7224 */ /* 0x000fe400078e0004 */
[----:B------:R-:W-:-:S07]  /*19960*/  IMAD.MOV.U32 R6, RZ, RZ, R14 ;  /* 0x000000ffff067224 */ /* 0x000fce00078e000e */
[----:B------:R-:W-:Y:S05]  /*19970*/  WARPSYNC.COLLECTIVE R15, `(.L_x_1378) ;  /* 0x000000000f087348 */ /* 0x000fea0003c00000 */
[----:B------:R0:W1:Y:S02]  /*19980*/  SHFL.IDX P6, R14, R13, R12, R11 ;  /* 0x0000000c0d0e7389 */ /* 0x00006400000c000b */
[----:B01----:R-:W-:Y:S01]  /*19990*/  ENDCOLLECTIVE ;  /* 0x000000000000791b */ /* 0x003fe20003800000 */
.L_x_1378:
[----:B------:R-:W-:Y:S01]  /*199a0*/  ULDC.64 UR4, c[0x0][0x208] ;  /* 0x0000820000047ab9 */ /* 0x000fe20000000a00 */
[----:B------:R-:W-:Y:S02]  /*199b0*/  IMAD.MOV.U32 R13, RZ, RZ, R3 ;  /* 0x000000ffff0d7224 */ /* 0x000fe400078e0003 */
[----:B------:R-:W-:Y:S02]  /*199c0*/  IMAD.MOV.U32 R12, RZ, RZ, 0x1 ;  /* 0x00000001ff0c7424 */ /* 0x000fe400078e00ff */
[----:B------:R-:W-:-:S05]  /*199d0*/  IMAD.MOV.U32 R7, RZ, RZ, R14 ;  /* 0x000000ffff077224 */ /* 0x000fca00078e000e */
[----:B------:R-:W-:-:S05]  /*199e0*/  @!P3 LEA R7, P5, R8, R7, 0x1 ;  /* 0x000000070807b211 */ /* 0x000fca00078a08ff */
        /* <DEDUP_REMOVED lines=14> */
.L_x_1379:
[----:B------:R-:W-:Y:S02]  /*19ad0*/  IMAD.MOV.U32 R13, RZ, RZ, R4 ;  /* 0x000000ffff0d7224 */ /* 0x000fe400078e0004 */
[----:B------:R-:W-:-:S07]  /*19ae0*/  IMAD.MOV.U32 R9, RZ, RZ, R14 ;  /* 0x000000ffff097224 */ /* 0x000fce00078e000e */
[----:B------:R-:W-:Y:S05]  /*19af0*/  WARPSYNC.COLLECTIVE R15, `(.L_x_1380) ;  /* 0x000000000f087348 */ /* 0x000fea0003c00000 */
[----:B------:R0:W1:Y:S02]  /*19b00*/  SHFL.IDX P6, R14, R13, R12, R11 ;  /* 0x0000000c0d0e7389 */ /* 0x00006400000c000b */
[----:B01----:R-:W-:Y:S01]  /*19b10*/  ENDCOLLECTIVE ;  /* 0x000000000000791b */ /* 0x003fe20003800000 */
.L_x_1380:
[----:B------:R-:W-:Y:S01]  /*19b20*/  ULDC.64 UR4, c[0x0][0x208] ;  /* 0x0000820000047ab9 */ /* 0x000fe20000000a00 */
[----:B------:R-:W-:Y:S02]  /*19b30*/  IMAD.MOV.U32 R13, RZ, RZ, R3 ;  /* 0x000000ffff0d7224 */ /* 0x000fe400078e0003 */
[----:B------:R-:W-:Y:S02]  /*19b40*/  IMAD.MOV.U32 R12, RZ, RZ, 0x2 ;  /* 0x00000002ff0c7424 */ /* 0x000fe400078e00ff */
[----:B------:R-:W-:-:S05]  /*19b50*/  IMAD.MOV.U32 R5, RZ, RZ, R14 ;  /* 0x000000ffff057224 */ /* 0x000fca00078e000e */
[----:B------:R-:W-:-:S05]  /*19b60*/  @!P3 LEA R8, P5, R8, R5, 0x1 ;  /* 0x000000050808b211 */ /* 0x000fca00078a08ff */
[----:B------:R-:W-:Y:S02]  /*19b70*/  @!P3 IMAD.X R5, RZ, RZ, R9, P5 ;  /* 0x000000ffff05b224 */ /* 0x000fe400028e0609 */
[----:B------:R-:W-:Y:S01]  /*19b80*/  @!P3 IMAD.MOV.U32 R6, RZ, RZ, R8 ;  /* 0x000000ffff06b224 */ /* 0x000fe200078e0008 */
[----:B------:R-:W0:Y:S01]  /*19b90*/  S2R R9, SR_TID.X ;  /* 0x0000000000097919 */ /* 0x000e220000002100 */
[----:B------:R-:W-:Y:S02]  /*19ba0*/  @!P3 IMAD.MOV.U32 R7, RZ, RZ, R5 ;  /* 0x000000ffff07b224 */ /* 0x000fe400078e0005 */
[----:B------:R-:W-:-:S03]  /*19bb0*/  VIADD R5, R0, 0x20 ;  /* 0x0000002000057836 */ /* 0x000fc60000000000 */
[----:B------:R-:W-:Y:S01]  /*19bc0*/  @!PT LDS RZ, [RZ] ;  /* 0x00000000fffff984 */ /* 0x000fe20000000800 */
[----:B------:R-:W-:Y:S01]  /*19bd0*/  @!PT LDS RZ, [RZ] ;  /* 0x00000000fffff984 */ /* 0x000fe20000000800 */
[----:B------:R-:W-:Y:S01]  /*19be0*/  @!PT LDS RZ, [RZ] ;  /* 0x00000000fffff984 */ /* 0x000fe20000000800 */
[----:B------:R1:W-:Y:S04]  /*19bf0*/  @!P3 LDGSTS.E.BYPASS.LTC128B.128 [R10+0xcc00], desc[UR4][R6.64], !P2 ;  /* 0x0cc00000060abfae */ /* 0x0003e8000d101d44 */
[----:B------:R1:W-:Y:S04]  /*19c00*/  @!P3 LDGSTS.E.BYPASS.LTC128B.128 [R10+0x10c00], desc[UR4][R6.64+0x80], !P1 ;  /* 0x10c00080060abfae */ /* 0x0003e8000c901d44 */
[----:B------:R1:W-:Y:S01]  /*19c10*/  @!P3 LDGSTS.E.BYPASS.LTC128B.128 [R10+0x14c00], desc[UR4][R6.64+0x100], !P0 ;  /* 0x14c00100060abfae */ /* 0x0003e2000c101d44 */
[----:B------:R-:W-:-:S13]  /*19c20*/  ISETP.GE.AND P3, PT, R5, R2, PT ;  /* 0x000000020500720c */ /* 0x000fda0003f66270 */
[----:B01----:R-:W-:Y:S05]  /*19c30*/  WARPSYNC.COLLECTIVE R15, `(.L_x_1381) ;  /* 0x000000000f087348 */ /* 0x003fea0003c00000 */
[----:B------:R2:W3:Y:S02]  /*19c40*/  SHFL.IDX P6, R14, R13, R12, R11 ;  /* 0x0000000c0d0e7389 */ /* 0x0004e400000c000b */
[----:B0123--:R-:W-:Y:S01]  /*19c50*/  ENDCOLLECTIVE ;  /* 0x000000000000791b */ /* 0x00ffe20003800000 */
.L_x_1381:
[----:B------:R-:W-:Y:S02]  /*19c60*/  IMAD.MOV.U32 R13, RZ, RZ, R4 ;  /* 0x000000ffff0d7224 */ /* 0x000fe400078e0004 */
[----:B------:R-:W-:-:S05]  /*19c70*/  IMAD.SHL.U32 R9, R9, 0x8, RZ ;  /* 0x0000000809097824 */ /* 0x000fca00078e00ff */
[----:B------:R-:W-:Y:S01]  /*19c80*/  LOP3.LUT R9, R9, 0x38, RZ, 0xc0, !PT ;  /* 0x0000003809097812 */ /* 0x000fe200078ec0ff */
[----:B------:R-:W-:-:S07]  /*19c90*/  IMAD.MOV.U32 R8, RZ, RZ, R14 ;  /* 0x000000ffff087224 */ /* 0x000fce00078e000e */
[----:B------:R-:W-:Y:S05]  /*19ca0*/  WARPSYNC.COLLECTIVE R15, `(.L_x_1382) ;  /* 0x000000000f087348 */ /* 0x000fea0003c00000 */
[----:B------:R0:W1:Y:S02]  /*19cb0*/  SHFL.IDX P6, R14, R13, R12, R11 ;  /* 0x0000000c0d0e7389 */ /* 0x00006400000c000b */
[----:B01----:R-:W-:Y:S01]  /*19cc0*/  ENDCOLLECTIVE ;  /* 0x000000000000791b */ /* 0x003fe20003800000 */
.L_x_1382:
[----:B------:R-:W-:Y:S01]  /*19cd0*/  ULDC.64 UR4, c[0x0][0x208] ;  /* 0x0000820000047ab9 */ /* 0x000fe20000000a00 */
[----:B------:R-:W-:Y:S02]  /*19ce0*/  IMAD.MOV.U32 R13, RZ, RZ, R3 ;  /* 0x000000ffff0d7224 */ /* 0x000fe400078e0003 */
[----:B------:R-:W-:Y:S02]  /*19cf0*/  IMAD.MOV.U32 R12, RZ, RZ, 0x3 ;  /* 0x00000003ff0c7424 */ /* 0x000fe400078e00ff */
[----:B------:R-:W-:-:S05]  /*19d00*/  IMAD.MOV.U32 R5, RZ, RZ, R14 ;  /* 0x000000ffff057224 */ /* 0x000fca00078e000e */
[----:B------:R-:W-:-:S05]  /*19d10*/  @!P3 LEA R5, P4, R9, R5, 0x1 ;  /* 0x000000050905b211 */ /* 0x000fca00078808ff */
[----:B------:R-:W-:-:S04]  /*19d20*/  @!P3 IMAD.X R6, RZ, RZ, R8, P4 ;  /* 0x000000ffff06b224 */ /* 0x000fc800020e0608 */
[----:B------:R-:W-:Y:S02]  /*19d30*/  @!P3 IMAD.MOV.U32 R7, RZ, RZ, R6 ;  /* 0x000000ffff07b224 */ /* 0x000fe400078e0006 */
        /* <DEDUP_REMOVED lines=12> */
.L_x_1383:
[----:B------:R-:W-:Y:S02]  /*19e00*/  IMAD.MOV.U32 R13, RZ, RZ, R4 ;  /* 0x000000ffff0d7224 */ /* 0x000fe400078e0004 */
[----:B------:R-:W-:-:S07]  /*19e10*/  IMAD.MOV.U32 R6, RZ, RZ, R14 ;  /* 0x000000ffff067224 */ /* 0x000fce00078e000e */
[----:B------:R-:W-:Y:S05]  /*19e20*/  WARPSYNC.COLLECTIVE R15, `(.L_x_1384) ;  /* 0x000000000f087348 */ /* 0x000fea0003c00000 */
[----:B------:R0:W1:Y:S02]  /*19e30*/  SHFL.IDX P6, R14, R13, R12, R11 ;  /* 0x0000000c0d0e7389 */ /* 0x00006400000c000b */
[----:B01----:R-:W-:Y:S01]  /*19e40*/  ENDCOLLECTIVE ;  /* 0x000000000000791b */ /* 0x003fe20003800000 */
.L_x_1384:
        /* <DEDUP_REMOVED lines=19> */
.L_x_1385:
[----:B------:R-:W-:Y:S02]  /*19f80*/  IMAD.MOV.U32 R13, RZ, RZ, R4 ;  /* 0x000000ffff0d7224 */ /* 0x000fe400078e0004 */
[----:B------:R-:W-:-:S07]  /*19f90*/  IMAD.MOV.U32 R6, RZ, RZ, R14 ;  /* 0x000000ffff067224 */ /* 0x000fce00078e000e */
[----:B------:R-:W-:Y:S05]  /*19fa0*/  WARPSYNC.COLLECTIVE R15, `(.L_x_1386) ;  /* 0x000000000f087348 */ /* 0x000fea0003c00000 */
[----:B------:R0:W1:Y:S02]  /*19fb0*/  SHFL.IDX P6, R14, R13, R12, R11 ;  /* 0x0000000c0d0e7389 */ /* 0x00006400000c000b */
[----:B01----:R-:W-:Y:S01]  /*19fc0*/  ENDCOLLECTIVE ;  /* 0x000000000000791b */ /* 0x003fe20003800000 */
.L_x_1386:
        /* <DEDUP_REMOVED lines=19> */
.L_x_1387:
[----:B------:R-:W-:Y:S02]  /*1a100*/  IMAD.MOV.U32 R13, RZ, RZ, R4 ;  /* 0x000000ffff0d7224 */ /* 0x000fe400078e0004 */
[----:B------:R-:W-:-:S07]  /*1a110*/  IMAD.MOV.U32 R6, RZ, RZ, R14 ;  /* 0x000000ffff067224 */ /* 0x000fce00078e000e */
[----:B------:R-:W-:Y:S05]  /*1a120*/  WARPSYNC.COLLECTIVE R15, `(.L_x_1388) ;  /* 0x000000000f087348 */ /* 0x000fea0003c00000 */
[----:B------:R0:W1:Y:S02]  /*1a130*/  SHFL.IDX P6, R14, R13, R12, R11 ;  /* 0x0000000c0d0e7389 */ /* 0x00006400000c000b */
[----:B01----:R-:W-:Y:S01]  /*1a140*/  ENDCOLLECTIVE ;  /* 0x000000000000791b */ /* 0x003fe20003800000 */
.L_x_1388:
[----:B------:R-:W-:Y:S01]  /*1a150*/  ULDC.64 UR4, c[0x0][0x208] ;  /* 0x0000820000047ab9 */ /* 0x000fe20000000a00 */
[----:B------:R-:W-:Y:S02]  /*1a160*/  IMAD.MOV.U32 R13, RZ, RZ, R3 ;  /* 0x000000ffff0d7224 */ /* 0x000fe400078e0003 */
[----:B------:R-:W-:Y:S02]  /*1a170*/  IMAD.MOV.U32 R12, RZ, RZ, 0x6 ;  /* 0x00000006ff0c7424 */ /* 0x000fe400078e00ff */
[----:B------:R-:W-:-:S05]  /*1a180*/  IMAD.MOV.U32 R5, RZ, RZ, R14 ;  /* 0x000000ffff057224 */ /* 0x000fca00078e000e */
[----:B------:R-:W-:-:S05]  /*1a190*/  @!P3 LEA R5, P4, R9, R5, 0x1 ;  /* 0x000000050905b211 */ /* 0x000fca00078808ff */
[----:B------:R-:W-:-:S04]  /*1a1a0*/  @!P3 IMAD.X R6, RZ, RZ, R6, P4 ;  /* 0x000000ffff06b224 */ /* 0x000fc800020e0606 */
[----:B------:R-:W-:Y:S02]  /*1a1b0*/  @!P3 IMAD.MOV.U32 R7, RZ, RZ, R6 ;  /* 0x000000ffff07b224 */ /* 0x000fe400078e0006 */
[----:B------:R-:W-:-:S05]  /*1a1c0*/  @!P3 IMAD.MOV.U32 R6, RZ, RZ, R5 ;  /* 0x000000ffff06b224 */ /* 0x000fca00078e0005 */
        /* <DEDUP_REMOVED lines=9> */
.L_x_1389:
[----:B------:R-:W-:-:S05]  /*1a260*/  VIADD R7, R0, 0x60 ;  /* 0x0000006000077836 */ /* 0x000fca0000000000 */
[----:B------:R-:W-:Y:S01]  /*1a270*/  ISETP.GE.AND P4, PT, R7, R2, PT ;  /* 0x000000020700720c */ /* 0x000fe20003f86270 */
[----:B------:R-:W-:Y:S02]  /*1a280*/  IMAD.MOV.U32 R13, RZ, RZ, R4 ;  /* 0x000000ffff0d7224 */ /* 0x000fe400078e0004 */
[----:B------:R-:W-:-:S10]  /*1a290*/  IMAD.MOV.U32 R6, RZ, RZ, R14 ;  /* 0x000000ffff067224 */ /* 0x000fd400078e000e */
[----:B------:R-:W-:Y:S05]  /*1a2a0*/  WARPSYNC.COLLECTIVE R15, `(.L_x_1390) ;  /* 0x000000000f087348 */ /* 0x000fea0003c00000 */
[----:B------:R0:W1:Y:S02]  /*1a2b0*/  SHFL.IDX P6, R14, R13, R12, R11 ;  /* 0x0000000c0d0e7389 */ /* 0x00006400000c000b */
[----:B01----:R-:W-:Y:S01]  /*1a2c0*/  ENDCOLLECTIVE ;  /* 0x000000000000791b */ /* 0x003fe20003800000 */
.L_x_1390:
        /* <DEDUP_REMOVED lines=17> */
.L_x_1391:
[----:B------:R-:W-:Y:S02]  /*1a3e0*/  IMAD.MOV.U32 R13, RZ, RZ, R4 ;  /* 0x000000ffff0d7224 */ /* 0x000fe400078e0004 */
[----:B------:R-:W-:-:S07]  /*1a3f0*/  IMAD.MOV.U32 R5, RZ, RZ, R14 ;  /* 0x000000ffff057224 */ /* 0x000fce00078e000e */
[----:B------:R-:W-:Y:S05]  /*1a400*/  WARPSYNC.COLLECTIVE R15, `(.L_x_1392) ;  /* 0x000000000f087348 */ /* 0x000fea0003c00000 */
[----:B------:R0:W1:Y:S02]  /*1a410*/  SHFL.IDX P6, R14, R13, R12, R11 ;  /* 0x0000000c0d0e7389 */ /* 0x00006400000c000b */
[----:B01----:R-:W-:Y:S01]  /*1a420*/  ENDCOLLECTIVE ;  /* 0x000000000000791b */ /* 0x003fe20003800000 */
.L_x_1392:
[----:B------:R-:W-:Y:S01]  /*1a430*/  IMAD.MOV.U32 R3, RZ, RZ, R14 ;  /* 0x000000ffff037224 */ /* 0x000fe200078e000e */
[----:B------:R-:W-:Y:S06]  /*1a440*/  BRA `(.L_x_1393) ;  /* 0xffffffac00d87947 */ /* 0x000fec000383ffff */
.L_x_1279:
[----:B0-----:R0:W3:Y:S02]  /*1a450*/  SYNCS.PHASECHK.TRANS64.TRYWAIT P0, [R18+URZ+0x2a820], R0 ;  /* 0x02a82000120075a7 */ /* 0x0010e4000800017f */
[----:B---3--:R-:W-:Y:S05]  /*1a460*/  @!P0 NANOSLEEP.SYNCS 0x989680 ;  /* 0x009896800000895d */ /* 0x008fea0003900000 */
[----:B------:R-:W3:Y:S02]  /*1a470*/  @!P0 SYNCS.PHASECHK.TRANS64 P0, [R18+URZ+0x2a820], R0 ;  /* 0x02a82000120085a7 */ /* 0x000ee4000800007f */
[----:B---3--:R-:W-:Y:S05]  /*1a480*/  @!P0 BRA `(.L_x_1279) ;  /* 0xfffffffc00f08947 */ /* 0x008fea000383ffff */
[----:B------:R-:W-:Y:S05]  /*1a490*/  BRA `(.L_x_1394) ;  /* 0xffffffb0005c7947 */ /* 0x000fea000383ffff */
.L_x_1288:
[----:B-1----:R1:W2:Y:S02]  /*1a4a0*/  SYNCS.PHASECHK.TRANS64.TRYWAIT P0, [R3+URZ+0x2a840], R2 ;  /* 0x02a84002030075a7 */ /* 0x0022a4000800017f */
[----:B--2---:R-:W-:Y:S05]  /*1a4b0*/  @!P0 NANOSLEEP.SYNCS 0x989680 ;  /* 0x009896800000895d */ /* 0x004fea0003900000 */
[----:B------:R-:W2:Y:S02]  /*1a4c0*/  @!P0 SYNCS.PHASECHK.TRANS64 P0, [R3+URZ+0x2a840], R2 ;  /* 0x02a84002030085a7 */ /* 0x000ea4000800007f */
[----:B--2---:R-:W-:Y:S05]  /*1a4d0*/  @!P0 BRA `(.L_x_1288) ;  /* 0xfffffffc00f08947 */ /* 0x004fea000383ffff */
[----:B------:R-:W-:Y:S05]  /*1a4e0*/  BRA `(.L_x_1395) ;  /* 0xffffffb400547947 */ /* 0x000fea000383ffff */
.L_x_1295:
[----:B0-----:R0:W1:Y:S02]  /*1a4f0*/  SYNCS.PHASECHK.TRANS64.TRYWAIT P0, [R3+URZ+0x60], R2 ;  /* 0x00006002030075a7 */ /* 0x001064000800017f */
[----:B-1----:R-:W-:Y:S05]  /*1a500*/  @!P0 NANOSLEEP.SYNCS 0x989680 ;  /* 0x009896800000895d */ /* 0x002fea0003900000 */
[----:B------:R-:W1:Y:S02]  /*1a510*/  @!P0 SYNCS.PHASECHK.TRANS64 P0, [R3+URZ+0x60], R2 ;  /* 0x00006002030085a7 */ /* 0x000e64000800007f */
[----:B-1----:R-:W-:Y:S05]  /*1a520*/  @!P0 BRA `(.L_x_1295) ;  /* 0xfffffffc00f08947 */ /* 0x002fea000383ffff */
[----:B------:R-:W-:Y:S05]  /*1a530*/  BRA `(.L_x_1396) ;  /* 0xffffffb800647947 */ /* 0x000fea000383ffff */
.L_x_1304:
[----:B-1----:R1:W2:Y:S02]  /*1a540*/  SYNCS.PHASECHK.TRANS64.TRYWAIT P0, [R3+URZ+0x2a840], R2 ;  /* 0x02a84002030075a7 */ /* 0x0022a4000800017f */
[----:B--2---:R-:W-:Y:S05]  /*1a550*/  @!P0 NANOSLEEP.SYNCS 0x989680 ;  /* 0x009896800000895d */ /* 0x004fea0003900000 */
[----:B------:R-:W2:Y:S02]  /*1a560*/  @!P0 SYNCS.PHASECHK.TRANS64 P0, [R3+URZ+0x2a840], R2 ;  /* 0x02a84002030085a7 */ /* 0x000ea4000800007f */
[----:B--2---:R-:W-:Y:S05]  /*1a570*/  @!P0 BRA `(.L_x_1304) ;  /* 0xfffffffc00f08947 */ /* 0x004fea000383ffff */
[----:B------:R-:W-:Y:S05]  /*1a580*/  BRA `(.L_x_1397) ;  /* 0xffffffbc00f47947 */ /* 0x000fea000383ffff */
.L_x_1311:
[----:B0-----:R0:W1:Y:S02]  /*1a590*/  SYNCS.PHASECHK.TRANS64.TRYWAIT P0, [R2+URZ+0x60], R3 ;  /* 0x00006003020075a7 */ /* 0x001064000800017f */
[----:B-1----:R-:W-:Y:S05]  /*1a5a0*/  @!P0 NANOSLEEP.SYNCS 0x989680 ;  /* 0x009896800000895d */ /* 0x002fea0003900000 */
[----:B------:R-:W1:Y:S02]  /*1a5b0*/  @!P0 SYNCS.PHASECHK.TRANS64 P0, [R2+URZ+0x60], R3 ;  /* 0x00006003020085a7 */ /* 0x000e64000800007f */
[----:B-1----:R-:W-:Y:S05]  /*1a5c0*/  @!P0 BRA `(.L_x_1311) ;  /* 0xfffffffc00f08947 */ /* 0x002fea000383ffff */
[----:B------:R-:W-:Y:S05]  /*1a5d0*/  BRA `(.L_x_1398) ;  /* 0xffffffc400047947 */ /* 0x000fea000383ffff */
.L_x_1320:
[----:B--2---:R2:W3:Y:S02]  /*1a5e0*/  SYNCS.PHASECHK.TRANS64.TRYWAIT P0, [R2+URZ+0x2a840], R3 ;  /* 0x02a84003020075a7 */ /* 0x0044e4000800017f */
[----:B---3--:R-:W-:Y:S05]  /*1a5f0*/  @!P0 NANOSLEEP.SYNCS 0x989680 ;  /* 0x009896800000895d */ /* 0x008fea0003900000 */
[----:B------:R-:W3:Y:S02]  /*1a600*/  @!P0 SYNCS.PHASECHK.TRANS64 P0, [R2+URZ+0x2a840], R3 ;  /* 0x02a84003020085a7 */ /* 0x000ee4000800007f */
[----:B---3--:R-:W-:Y:S05]  /*1a610*/  @!P0 BRA `(.L_x_1320) ;  /* 0xfffffffc00f08947 */ /* 0x008fea000383ffff */
[----:B------:R-:W-:Y:S05]  /*1a620*/  BRA `(.L_x_1399) ;  /* 0xffffffc800687947 */ /* 0x000fea000383ffff */
.L_x_1327:
[----:B0-----:R0:W1:Y:S02]  /*1a630*/  SYNCS.PHASECHK.TRANS64.TRYWAIT P0, [R2+URZ+0x60], R5 ;  /* 0x00006005020075a7 */ /* 0x001064000800017f */
[----:B-1----:R-:W-:Y:S05]  /*1a640*/  @!P0 NANOSLEEP.SYNCS 0x989680 ;  /* 0x009896800000895d */ /* 0x002fea0003900000 */
[----:B------:R-:W1:Y:S02]  /*1a650*/  @!P0 SYNCS.PHASECHK.TRANS64 P0, [R2+URZ+0x60], R5 ;  /* 0x00006005020085a7 */ /* 0x000e64000800007f */
[----:B-1----:R-:W-:Y:S05]  /*1a660*/  @!P0 BRA `(.L_x_1327) ;  /* 0xfffffffc00f08947 */ /* 0x002fea000383ffff */
[----:B------:R-:W-:Y:S05]  /*1a670*/  BRA `(.L_x_1400) ;  /* 0xffffffcc00787947 */ /* 0x000fea000383ffff */
.L_x_1338:
[----:B--2---:R2:W3:Y:S02]  /*1a680*/  SYNCS.PHASECHK.TRANS64.TRYWAIT P0, [R0+URZ+0x2a860], R2 ;  /* 0x02a86002000075a7 */ /* 0x0044e4000800017f */
[----:B---3--:R-:W-:Y:S05]  /*1a690*/  @!P0 NANOSLEEP.SYNCS 0x989680 ;  /* 0x009896800000895d */ /* 0x008fea0003900000 */
[----:B------:R-:W3:Y:S02]  /*1a6a0*/  @!P0 SYNCS.PHASECHK.TRANS64 P0, [R0+URZ+0x2a860], R2 ;  /* 0x02a86002000085a7 */ /* 0x000ee4000800007f */
[----:B---3--:R-:W-:Y:S05]  /*1a6b0*/  @!P0 BRA `(.L_x_1338) ;  /* 0xfffffffc00f08947 */ /* 0x008fea000383ffff */
[----:B------:R-:W-:Y:S05]  /*1a6c0*/  BRA `(.L_x_1401) ;  /* 0xffffffd000c87947 */ /* 0x000fea000383ffff */
.L_x_1345:
[----:B------:R-:W3:Y:S01]  /*1a6d0*/  LDL R3, [R1] ;  /* 0x0000000001037983 */ /* 0x000ee20000100800 */
[----:B------:R-:W-:Y:S01]  /*1a6e0*/  BSSY B0, `(.L_x_1402) ;  /* 0x0000008000007945 */ /* 0x000fe20003800000 */
[----:B0-----:R-:W-:Y:S02]  /*1a6f0*/  IMAD.MOV.U32 R12, RZ, RZ, RZ ;  /* 0x000000ffff0c7224 */ /* 0x001fe400078e00ff */
[----:B------:R-:W-:Y:S02]  /*1a700*/  IMAD.MOV.U32 R11, RZ, RZ, 0x1f ;  /* 0x0000001fff0b7424 */ /* 0x000fe400078e00ff */
[----:B------:R-:W-:Y:S02]  /*1a710*/  IMAD.MOV.U32 R15, RZ, RZ, -0x1 ;  /* 0xffffffffff0f7424 */ /* 0x000fe400078e00ff */
[----:B---3--:R-:W-:-:S07]  /*1a720*/  IMAD.MOV.U32 R13, RZ, RZ, R3 ;  /* 0x000000ffff0d7224 */ /* 0x008fce00078e0003 */
[----:B-12---:R-:W-:Y:S05]  /*1a730*/  WARPSYNC.COLLECTIVE R15, `(.L_x_1403) ;  /* 0x000000000f087348 */ /* 0x006fea0003c00000 */
[----:B------:R0:W3:Y:S02]  /*1a740*/  SHFL.IDX P6, R14, R13, R12, R11 ;  /* 0x0000000c0d0e7389 */ /* 0x0000e400000c000b */
[----:B0123--:R-:W-:Y:S01]  /*1a750*/  ENDCOLLECTIVE ;  /* 0x000000000000791b */ /* 0x00ffe20003800000 */
.L_x_1403:
[----:B------:R-:W-:Y:S05]  /*1a760*/  BSYNC B0 ;  /* 0x0000000000007941 */ /* 0x000fea0003800000 */
.L_x_1402:
[----:B------:R0:W5:Y:S01]  /*1a770*/  LDL R2, [R1+0xc] ;  /* 0x00000c0001027983 */ /* 0x0001620000100800 */
[----:B------:R-:W-:Y:S02]  /*1a780*/  IMAD.MOV.U32 R13, RZ, RZ, R3 ;  /* 0x000000ffff0d7224 */ /* 0x000fe400078e0003 */
[----:B------:R-:W-:Y:S02]  /*1a790*/  IMAD.MOV.U32 R12, RZ, RZ, 0x1 ;  /* 0x00000001ff0c7424 */ /* 0x000fe400078e00ff */
[----:B------:R-:W-:Y:S02]  /*1a7a0*/  IMAD.MOV.U32 R11, RZ, RZ, 0x1f ;  /* 0x0000001fff0b7424 */ /* 0x000fe400078e00ff */
[----:B------:R-:W-:Y:S02]  /*1a7b0*/  IMAD.MOV.U32 R15, RZ, RZ, -0x1 ;  /* 0xffffffffff0f7424 */ /* 0x000fe400078e00ff */
[----:B0-----:R-:W-:-:S07]  /*1a7c0*/  IMAD.MOV.U32 R0, RZ, RZ, R14 ;  /* 0x000000ffff007224 */ /* 0x001fce00078e000e */
[----:B-----5:R-:W-:Y:S05]  /*1a7d0*/  WARPSYNC.COLLECTIVE R15, `(.L_x_1404) ;  /* 0x000000000f087348 */ /* 0x020fea0003c00000 */
[----:B------:R0:W1:Y:S02]  /*1a7e0*/  SHFL.IDX P6, R14, R13, R12, R11 ;  /* 0x0000000c0d0e7389 */ /* 0x00006400000c000b */
[----:B01---5:R-:W-:Y:S01]  /*1a7f0*/  ENDCOLLECTIVE ;  /* 0x000000000000791b */ /* 0x023fe20003800000 */
.L_x_1404:
[----:B------:R-:W-:Y:S01]  /*1a800*/  ULDC UR4, c[0x0][0xc3c] ;  /* 0x00030f0000047ab9 */ /* 0x000fe20000000800 */
[----:B------:R-:W-:Y:S01]  /*1a810*/  ULDC.64 UR6, c[0x0][0x208] ;  /* 0x0000820000067ab9 */ /* 0x000fe20000000a00 */
        /* <DEDUP_REMOVED lines=14> */
[----:B------:R-:W-:Y:S01]  /*1a900*/  ISETP.GE.U32.AND P5, PT, R16, 0x10, PT ;  /* 0x000000101000780c */ /* 0x000fe20003fa6070 */
[----:B--2---:R-:W-:Y:S01]  /*1a910*/  @!P1 IMAD.MOV.U32 R5, RZ, RZ, R6 ;  /* 0x000000ffff059224 */ /* 0x004fe200078e0006 */
[----:B------:R-:W-:-:S02]  /*1a920*/  CS2R R6, SRZ ;  /* 0x0000000000067805 */ /* 0x000fc4000001ff00 */
[----:B---3--:R-:W-:Y:S01]  /*1a930*/  @!P1 IMAD.MOV.U32 R7, RZ, RZ, R2 ;  /* 0x000000ffff079224 */ /* 0x008fe200078e0002 */
[----:B------:R-:W-:-:S03]  /*1a940*/  ISETP.NE.AND P1, PT, R16, RZ, PT ;  /* 0x000000ff1000720c */ /* 0x000fc60003f25270 */
[----:B------:R-:W-:-:S04]  /*1a950*/  IMAD R2, R7, R5, RZ ;  /* 0x0000000507027224 */ /* 0x000fc800078e02ff */
[----:B------:R-:W-:-:S07]  /*1a960*/  IMAD.MOV.U32 R13, RZ, RZ, R2 ;  /* 0x000000ffff0d7224 */ /* 0x000fce00078e0002 */
[----:B------:R-:W-:Y:S05]  /*1a970*/  WARPSYNC.COLLECTIVE R15, `(.L_x_1405) ;  /* 0x000000000f087348 */ /* 0x000fea0003c00000 */
[----:B------:R0:W1:Y:S02]  /*1a980*/  SHFL.UP P6, R14, R13, R12, R11 ;  /* 0x0400000c0d0e7389 */ /* 0x00006400000c000b */
[----:B01----:R-:W-:Y:S01]  /*1a990*/  ENDCOLLECTIVE ;  /* 0x000000000000791b */ /* 0x003fe20003800000 */
.L_x_1405:
        /* <DEDUP_REMOVED lines=8> */
.L_x_1406:
        /* <DEDUP_REMOVED lines=8> */
.L_x_1407:
        /* <DEDUP_REMOVED lines=8> */
.L_x_1408:
        /* <DEDUP_REMOVED lines=8> */
.L_x_1409:
        /* <DEDUP_REMOVED lines=9> */
.L_x_1410:
[----:B------:R-:W-:Y:S01]  /*1ac30*/  IMAD.MOV.U32 R10, RZ, RZ, R14 ;  /* 0x000000ffff0a7224 */ /* 0x000fe200078e000e */
[----:B------:R-:W-:Y:S06]  /*1ac40*/  BRA `(.L_x_1411) ;  /* 0xffffffd4003c7947 */ /* 0x000fec000383ffff */
.L_x_1348:
[----:B------:R-:W-:Y:S01]  /*1ac50*/  BSSY B0, `(.L_x_1412) ;  /* 0x0000008000007945 */ /* 0x000fe20003800000 */
[----:B------:R-:W-:Y:S02]  /*1ac60*/  IMAD.MOV.U32 R13, RZ, RZ, R2 ;  /* 0x000000ffff0d7224 */ /* 0x000fe400078e0002 */
[----:B------:R-:W-:Y:S02]  /*1ac70*/  IMAD.MOV.U32 R12, RZ, RZ, 0x1 ;  /* 0x00000001ff0c7424 */ /* 0x000fe400078e00ff */
[----:B------:R-:W-:Y:S02]  /*1ac80*/  IMAD.MOV.U32 R11, RZ, RZ, RZ ;  /* 0x000000ffff0b7224 */ /* 0x000fe400078e00ff */
[----:B------:R-:W-:-:S07]  /*1ac90*/  IMAD.MOV.U32 R15, RZ, RZ, -0x1 ;  /* 0xffffffffff0f7424 */ /* 0x000fce00078e00ff */
[----:B------:R-:W-:Y:S05]  /*1aca0*/  WARPSYNC.COLLECTIVE R15, `(.L_x_1413) ;  /* 0x000000000f087348 */ /* 0x000fea0003c00000 */
[----:B------:R0:W1:Y:S02]  /*1acb0*/  SHFL.UP P6, R14, R13, R12, R11 ;  /* 0x0400000c0d0e7389 */ /* 0x00006400000c000b */
[----:B01----:R-:W-:Y:S01]  /*1acc0*/  ENDCOLLECTIVE ;  /* 0x000000000000791b */ /* 0x003fe20003800000 */
.L_x_1413:
[----:B------:R-:W-:Y:S05]  /*1acd0*/  BSYNC B0 ;  /* 0x0000000000007941 */ /* 0x000fea0003800000 */
.L_x_1412:
        /* <DEDUP_REMOVED lines=10> */
.L_x_1414:
        /* <DEDUP_REMOVED lines=8> */
.L_x_1415:
        /* <DEDUP_REMOVED lines=8> */
.L_x_1416:
        /* <DEDUP_REMOVED lines=8> */
.L_x_1417:
        /* <DEDUP_REMOVED lines=9> */
.L_x_1418:
[----:B------:R-:W-:Y:S01]  /*1af90*/  IMAD.MOV.U32 R10, RZ, RZ, R14 ;  /* 0x000000ffff0a7224 */ /* 0x000fe200078e000e */
[----:B------:R-:W-:Y:S06]  /*1afa0*/  BRA `(.L_x_1419) ;  /* 0xffffffd400147947 */ /* 0x000fec000383ffff */
.L_x_1350:
[----:B------:R-:W-:Y:S01]  /*1afb0*/  BSSY B0, `(.L_x_1420) ;  /* 0x0000006000007945 */ /* 0x000fe20003800000 */
[----:B------:R-:W-:Y:S01]  /*1afc0*/  PLOP3.LUT P6, PT, P6, PT, PT, 0x8, 0x0 ;  /* 0x000000000000781c */ /* 0x000fe200037ce170 */
[----:B------:R-:W-:-:S12]  /*1afd0*/  IMAD.MOV.U32 R15, RZ, RZ, -0x1 ;  /* 0xffffffffff0f7424 */ /* 0x000fd800078e00ff */
[----:B0-----:R-:W-:Y:S05]  /*1afe0*/  WARPSYNC.COLLECTIVE R15, `(.L_x_1421) ;  /* 0x000000000f087348 */ /* 0x001fea0003c00000 */
[----:B------:R-:W-:Y:S01]  /*1aff0*/  VOTE.ANY R14, PT, P6 ;  /* 0x00000000000e7806 */ /* 0x000fe200030e0100 */
[----:B0-----:R-:W-:Y:S06]  /*1b000*/  ENDCOLLECTIVE ;  /* 0x000000000000791b */ /* 0x001fec0003800000 */
.L_x_1421:
[----:B------:R-:W-:Y:S05]  /*1b010*/  BSYNC B0 ;  /* 0x0000000000007941 */ /* 0x000fea0003800000 */
.L_x_1420:
[----:B------:R0:W5:Y:S01]  /*1b020*/  LDL.LU R16, [R1+0xc] ;  /* 0x00000c0001107983 */ /* 0x0001620000300800 */
[----:B------:R-:W-:Y:S02]  /*1b030*/  IMAD.MOV.U32 R3, RZ, RZ, R14 ;  /* 0x000000ffff037224 */ /* 0x000fe400078e000e */
[----:B------:R-:W-:Y:S02]  /*1b040*/  IMAD.MOV.U32 R13, RZ, RZ, R5 ;  /* 0x000000ffff0d7224 */ /* 0x000fe400078e0005 */
[----:B------:R-:W1:Y:S01]  /*1b050*/  POPC R9, R3 ;  /* 0x0000000300097309 */ /* 0x000e620000000000 */
[----:B------:R-:W-:Y:S02]  /*1b060*/  IMAD.MOV.U32 R11, RZ, RZ, 0x1f ;  /* 0x0000001fff0b7424 */ /* 0x000fe400078e00ff */
[----:B------:R-:W-:Y:S02]  /*1b070*/  IMAD.MOV.U32 R15, RZ, RZ, -0x1 ;  /* 0xffffffffff0f7424 */ /* 0x000fe400078e00ff */
[----:B01----:R-:W-:-:S07]  /*1b080*/  IMAD.MOV.U32 R12, RZ, RZ, R9 ;  /* 0x000000ffff0c7224 */ /* 0x003fce00078e0009 */
[----:B-----5:R-:W-:Y:S05]  /*1b090*/  WARPSYNC.COLLECTIVE R15, `(.L_x_1422) ;  /* 0x000000000f087348 */ /* 0x020fea0003c00000 */
[----:B------:R0:W1:Y:S02]  /*1b0a0*/  SHFL.IDX P6, R14, R13, R12, R11 ;  /* 0x0000000c0d0e7389 */ /* 0x00006400000c000b */
[----:B01---5:R-:W-:Y:S01]  /*1b0b0*/  ENDCOLLECTIVE ;  /* 0x000000000000791b */ /* 0x023fe20003800000 */
.L_x_1422:
[----:B------:R-:W-:Y:S02]  /*1b0c0*/  IMAD.MOV.U32 R13, RZ, RZ, R7 ;  /* 0x000000ffff0d7224 */ /* 0x000fe400078e0007 */
[----:B------:R-:W-:-:S07]  /*1b0d0*/  IMAD.MOV.U32 R4, RZ, RZ, R14 ;  /* 0x000000ffff047224 */ /* 0x000fce00078e000e */
[----:B------:R-:W-:Y:S05]  /*1b0e0*/  WARPSYNC.COLLECTIVE R15, `(.L_x_1423) ;  /* 0x000000000f087348 */ /* 0x000fea0003c00000 */
[----:B------:R0:W1:Y:S02]  /*1b0f0*/  SHFL.IDX P6, R14, R13, R12, R11 ;  /* 0x0000000c0d0e7389 */ /* 0x00006400000c000b */
[----:B01----:R-:W-:Y:S01]  /*1b100*/  ENDCOLLECTIVE ;  /* 0x000000000000791b */ /* 0x003fe20003800000 */
.L_x_1423:
[----:B------:R-:W-:Y:S02]  /*1b110*/  IMAD.MOV.U32 R7, RZ, RZ, R14 ;  /* 0x000000ffff077224 */ /* 0x000fe400078e000e */
[----:B------:R-:W-:-:S05]  /*1b120*/  IMAD.IADD R5, R9, 0x1, R16 ;  /* 0x0000000109057824 */ /* 0x000fca00078e0210 */
[----:B------:R0:W-:Y:S01]  /*1b130*/  STL [R1+0xc], R5 ;  /* 0x00000c0501007387 */ /* 0x0001e20000100800 */
[----:B------:R-:W-:Y:S05]  /*1b140*/  BRA `(.L_x_1424) ;  /* 0xffffffd000f47947 */ /* 0x000fea000383ffff */
.L_x_1352:
[----:B------:R-:W-:Y:S01]  /*1b150*/  BSSY B0, `(.L_x_1425) ;  /* 0x0000008000007945 */ /* 0x000fe20003800000 */
[----:B------:R-:W-:Y:S02]  /*1b160*/  IMAD.MOV.U32 R13, RZ, RZ, R2 ;  /* 0x000000ffff0d7224 */ /* 0x000fe400078e0002 */
[----:B------:R-:W-:Y:S02]  /*1b170*/  IMAD.MOV.U32 R12, RZ, RZ, R9 ;  /* 0x000000ffff0c7224 */ /* 0x000fe400078e0009 */
[----:B------:R-:W-:Y:S02]  /*1b180*/  IMAD.MOV.U32 R11, RZ, RZ, 0x1f ;  /* 0x0000001fff0b7424 */ /* 0x000fe400078e00ff */
[----:B------:R-:W-:-:S07]  /*1b190*/  IMAD.MOV.U32 R15, RZ, RZ, -0x1 ;  /* 0xffffffffff0f7424 */ /* 0x000fce00078e00ff */
[----:B0-----:R-:W-:Y:S05]  /*1b1a0*/  WARPSYNC.COLLECTIVE R15, `(.L_x_1426) ;  /* 0x000000000f087348 */ /* 0x001fea0003c00000 */
[----:B------:R1:W2:Y:S02]  /*1b1b0*/  SHFL.IDX P6, R14, R13, R12, R11 ;  /* 0x0000000c0d0e7389 */ /* 0x0002a400000c000b */
[----:B012---:R-:W-:Y:S01]  /*1b1c0*/  ENDCOLLECTIVE ;  /* 0x000000000000791b */ /* 0x007fe20003800000 */
.L_x_1426:
[----:B------:R-:W-:Y:S05]  /*1b1d0*/  BSYNC B0 ;  /* 0x0000000000007941 */ /* 0x000fea0003800000 */
.L_x_1425:
[----:B------:R-:W-:Y:S01]  /*1b1e0*/  IMAD.MOV.U32 R2, RZ, RZ, R14 ;  /* 0x000000ffff027224 */ /* 0x000fe200078e000e */
[----:B------:R-:W-:Y:S06]  /*1b1f0*/  BRA `(.L_x_1427) ;  /* 0xffffffd000e07947 */ /* 0x000fec000383ffff */
.L_x_1358:
[----:B0-----:R0:W1:Y:S02]  /*1b200*/  SYNCS.PHASECHK.TRANS64.TRYWAIT P0, [R0+URZ+0x2a820], R3 ;  /* 0x02a82003000075a7 */ /* 0x001064000800017f */
[----:B-1----:R-:W-:Y:S05]  /*1b210*/  @!P0 NANOSLEEP.SYNCS 0x989680 ;  /* 0x009896800000895d */ /* 0x002fea0003900000 */
[----:B------:R-:W1:Y:S02]  /*1b220*/  @!P0 SYNCS.PHASECHK.TRANS64 P0, [R0+URZ+0x2a820], R3 ;  /* 0x02a82003000085a7 */ /* 0x000e64000800007f */
[----:B-1----:R-:W-:Y:S05]  /*1b230*/  @!P0 BRA `(.L_x_1358) ;  /* 0xfffffffc00f08947 */ /* 0x002fea000383ffff */
[----:B------:R-:W-:Y:S05]  /*1b240*/  BRA `(.L_x_1428) ;  /* 0xffffffdc00847947 */ /* 0x000fea000383ffff */
.L_x_1359:
[----:B------:R-:W1:Y:S01]  /*1b250*/  S2R R2, SR_TID.X ;  /* 0x0000000000027919 */ /* 0x000e620000002100 */
[----:B------:R-:W-:Y:S01]  /*1b260*/  BSSY B0, `(.L_x_1429) ;  /* 0x000000a000007945 */ /* 0x000fe20003800000 */
[----:B------:R-:W-:Y:S02]  /*1b270*/  IMAD.MOV.U32 R12, RZ, RZ, RZ ;  /* 0x000000ffff0c7224 */ /* 0x000fe400078e00ff */
[----:B---3--:R-:W-:Y:S02]  /*1b280*/  IMAD.MOV.U32 R11, RZ, RZ, 0x1f ;  /* 0x0000001fff0b7424 */ /* 0x008fe400078e00ff */
[----:B------:R-:W-:Y:S01]  /*1b290*/  IMAD.MOV.U32 R15, RZ, RZ, -0x1 ;  /* 0xffffffffff0f7424 */ /* 0x000fe200078e00ff */
[----:B-1----:R-:W-:-:S04]  /*1b2a0*/  SHF.R.U32.HI R2, RZ, 0x5, R2 ;  /* 0x00000005ff027819 */ /* 0x002fc80000011602 */
[----:B------:R-:W-:-:S05]  /*1b2b0*/  LOP3.LUT R2, R2, 0x3, RZ, 0xc0, !PT ;  /* 0x0000000302027812 */ /* 0x000fca00078ec0ff */
[----:B------:R-:W-:-:S07]  /*1b2c0*/  IMAD.MOV.U32 R13, RZ, RZ, R2 ;  /* 0x000000ffff0d7224 */ /* 0x000fce00078e0002 */
[----:B0-----:R-:W-:Y:S05]  /*1b2d0*/  WARPSYNC.COLLECTIVE R15, `(.L_x_1430) ;  /* 0x000000000f087348 */ /* 0x001fea0003c00000 */
[----:B------:R1:W2:Y:S02]  /*1b2e0*/  SHFL.IDX P6, R14, R13, R12, R11 ;  /* 0x0000000c0d0e7389 */ /* 0x0002a400000c000b */
[----:B012---:R-:W-:Y:S01]  /*1b2f0*/  ENDCOLLECTIVE ;  /* 0x000000000000791b */ /* 0x007fe20003800000 */
.L_x_1430:
[----:B------:R-:W-:Y:S05]  /*1b300*/  BSYNC B0 ;  /* 0x0000000000007941 */ /* 0x000fea0003800000 */
.L_x_1429:
[----:B------:R-:W-:Y:S05]  /*1b310*/  BRA `(.L_x_1431) ;  /* 0xffffffdc006c7947 */ /* 0x000fea000383ffff */
.L_x_1362:
[----:B------:R-:W-:Y:S01]  /*1b320*/  BSSY B1, `(.L_x_1432) ;  /* 0x0000006000017945 */ /* 0x000fe20003800000 */
[----:B------:R-:W-:-:S07]  /*1b330*/  IMAD.MOV.U32 R15, RZ, RZ, -0x1 ;  /* 0xffffffffff0f7424 */ /* 0x000fce00078e00ff */
[----:B01-3--:R-:W-:Y:S05]  /*1b340*/  WARPSYNC.COLLECTIVE R15, `(.L_x_1433) ;  /* 0x000000000f0c7348 */ /* 0x00bfea0003c00000 */
[----:B------:R-:W-:Y:S02]  /*1b350*/  ELECT P6, UR62, PT ;  /* 0x00000000003e782f */ /* 0x000fe400038c0000 */
[----:B------:R-:W-:Y:S01]  /*1b360*/  MOV R14, UR62 ;  /* 0x0000003e000e7c02 */ /* 0x000fe20008000f00 */
[----:B01-3--:R-:W-:Y:S10]  /*1b370*/  ENDCOLLECTIVE ;  /* 0x000000000000791b */ /* 0x00bff40003800000 */
.L_x_1433:
[----:B------:R-:W-:Y:S05]  /*1b380*/  BSYNC B1 ;  /* 0x0000000000017941 */ /* 0x000fea0003800000 */
.L_x_1432:
[----:B------:R-:W-:Y:S05]  /*1b390*/  BRA `(.L_x_1434) ;  /* 0xffffffdc00647947 */ /* 0x000fea000383ffff */
.L_x_1364:
[----:B0-----:R0:W1:Y:S02]  /*1b3a0*/  SYNCS.PHASECHK.TRANS64.TRYWAIT P0, [R6+URZ], R5 ;  /* 0x00000005060075a7 */ /* 0x001064000800017f */
[----:B-1----:R-:W-:Y:S05]  /*1b3b0*/  @!P0 NANOSLEEP.SYNCS 0x989680 ;  /* 0x009896800000895d */ /* 0x002fea0003900000 */
[----:B------:R-:W1:Y:S02]  /*1b3c0*/  @!P0 SYNCS.PHASECHK.TRANS64 P0, [R6+URZ], R5 ;  /* 0x00000005060085a7 */ /* 0x000e64000800007f */
[----:B-1----:R-:W-:Y:S05]  /*1b3d0*/  @!P0 BRA `(.L_x_1364) ;  /* 0xfffffffc00f08947 */ /* 0x002fea000383ffff */
[----:B------:R-:W-:Y:S05]  /*1b3e0*/  BRA `(.L_x_1435) ;  /* 0xffffffdc00a47947 */ /* 0x000fea000383ffff */
.L_x_1365:
[----:B-1----:R1:W2:Y:S02]  /*1b3f0*/  SYNCS.PHASECHK.TRANS64.TRYWAIT P0, [R7+URZ], R2 ;  /* 0x00000002070075a7 */ /* 0x0022a4000800017f */
[----:B--2---:R-:W-:Y:S05]  /*1b400*/  @!P0 NANOSLEEP.SYNCS 0x989680 ;  /* 0x009896800000895d */ /* 0x004fea0003900000 */
[----:B------:R-:W2:Y:S02]  /*1b410*/  @!P0 SYNCS.PHASECHK.TRANS64 P0, [R7+URZ], R2 ;  /* 0x00000002070085a7 */ /* 0x000ea4000800007f */
[----:B--2---:R-:W-:Y:S05]  /*1b420*/  @!P0 BRA `(.L_x_1365) ;  /* 0xfffffffc00f08947 */ /* 0x004fea000383ffff */
[----:B------:R-:W-:Y:S05]  /*1b430*/  BRA `(.L_x_1436) ;  /* 0xffffffdc00987947 */ /* 0x000fea000383ffff */
.L_x_1367:
[----:B--2---:R2:W4:Y:S02]  /*1b440*/  SYNCS.PHASECHK.TRANS64.TRYWAIT P0, [R4+URZ], R5 ;  /* 0x00000005040075a7 */ /* 0x004524000800017f */
[----:B----4-:R-:W-:Y:S05]  /*1b450*/  @!P0 NANOSLEEP.SYNCS 0x989680 ;  /* 0x009896800000895d */ /* 0x010fea0003900000 */
[----:B------:R-:W4:Y:S02]  /*1b460*/  @!P0 SYNCS.PHASECHK.TRANS64 P0, [R4+URZ], R5 ;  /* 0x00000005040085a7 */ /* 0x000f24000800007f */
[----:B----4-:R-:W-:Y:S05]  /*1b470*/  @!P0 BRA `(.L_x_1367) ;  /* 0xfffffffc00f08947 */ /* 0x010fea000383ffff */
[----:B------:R-:W-:Y:S05]  /*1b480*/  BRA `(.L_x_1437) ;  /* 0xffffffdc009c7947 */ /* 0x000fea000383ffff */
.L_x_1438:
        /* <DEDUP_REMOVED lines=15> */
.L_x_15162:


//--------------------- .text._ZN7cutlass13device_kernelIN5flash11enable_sm90INS1_16FlashAttnFwdSm90INS1_25CollectiveMainloopFwdSm90ILi2EN4cute5tupleIJNS5_1CILi1EEES8_S8_EEENS6_IJNS7_ILi128EEENS7_ILi96EEENS7_ILi192EEEEEELi128ENS_10bfloat16_tEfNS_4arch4Sm90ELb0ELb1ELb1ELb1ELb0ELb1ELb0ELb1ELb1ELb1ELb1ELb0EEENS1_21CollectiveEpilogueFwdINS6_IJSA_SA_SB_EEES9_SE_SG_Li256ELb1ELb1ELb1ELb0EEENS1_36VarlenDynamicPersistentTileSchedulerILi128ELi96ELi256ELi128ELb1ELb1ELb1ELb1ELb0ELb1EEEEEEEEEvNT_6ParamsE --------------------------
	.section	.text._ZN7cutlass13device_kernelIN5flash11enable_sm90INS1_16FlashAttnFwdSm90INS1_25CollectiveMainloopFwdSm90ILi2EN4cute5tupleIJNS5_1CILi1EEES8_S8_EEENS6_IJNS7_ILi128EEENS7_ILi96EEENS7_ILi192EEEEEELi128ENS_10bfloat16_tEfNS_4arch4Sm90ELb0ELb1ELb1ELb1ELb0ELb1ELb0ELb1ELb1ELb1ELb1ELb0EEENS1_21CollectiveEpilogueFwdINS6_IJSA_SA_SB_EEES9_SE_SG_Li256ELb1ELb1ELb1ELb0EEENS1_36VarlenDynamicPersistentTileSchedulerILi128ELi96ELi256ELi128ELb1ELb1ELb1ELb1ELb0ELb1EEEEEEEEEvNT_6ParamsE,"ax",@progbits
	.align	128
.text._ZN7cutlass13device_kernelIN5flash11enable_sm90INS1_16FlashAttnFwdSm90INS1_25CollectiveMainloopFwdSm90ILi2EN4cute5tupleIJNS5_1CILi1EEES8_S8_EEENS6_IJNS7_ILi128EEENS7_ILi96EEENS7_ILi192EEEEEELi128ENS_10bfloat16_tEfNS_4arch4Sm90ELb0ELb1ELb1ELb1ELb0ELb1ELb0ELb1ELb1ELb1ELb1ELb0EEENS1_21CollectiveEpilogueFwdINS6_IJSA_SA_SB_EEES9_SE_SG_Li256ELb1ELb1ELb1ELb0EEENS1_36VarlenDynamicPersistentTileSchedulerILi128ELi96ELi256ELi128ELb1ELb1ELb1ELb1ELb0ELb1EEEEEEEEEvNT_6ParamsE:
        .type           _ZN7cutlass13device_kernelIN5flash11enable_sm90INS1_16FlashAttnFwdSm90INS1_25CollectiveMainloopFwdSm90ILi2EN4cute5tupleIJNS5_1CILi1EEES8_S8_EEENS6_IJNS7_ILi128EEENS7_ILi96EEENS7_ILi192EEEEEELi128ENS_10bfloat16_tEfNS_4arch4Sm90ELb0ELb1ELb1ELb1ELb0ELb1ELb0ELb1ELb1ELb1ELb1ELb0EEENS1_21CollectiveEpilogueFwdINS6_IJSA_SA_SB_EEES9_SE_SG_Li256ELb1ELb1ELb1ELb0EEENS1_36VarlenDynamicPersistentTileSchedulerILi128ELi96ELi256ELi128ELb1ELb1ELb1ELb1ELb0ELb1EEEEEEEEEvNT_6ParamsE,@function
        .size           _ZN7cutlass13device_kernelIN5flash11enable_sm90INS1_16FlashAttnFwdSm90INS1_25CollectiveMainloopFwdSm90ILi2EN4cute5tupleIJNS5_1CILi1EEES8_S8_EEENS6_IJNS7_ILi128EEENS7_ILi96EEENS7_ILi192EEEEEELi128ENS_10bfloat16_tEfNS_4arch4Sm90ELb0ELb1ELb1ELb1ELb0ELb1ELb0ELb1ELb1ELb1ELb1ELb0EEENS1_21CollectiveEpilogueFwdINS6_IJSA_SA_SB_EEES9_SE_SG_Li256ELb1ELb1ELb1ELb0EEENS1_36VarlenDynamicPersistentTileSchedulerILi128ELi96ELi256ELi128ELb1ELb1ELb1ELb1ELb0ELb1EEEEEEEEEvNT_6ParamsE,(.L_x_15163 - _ZN7cutlass13device_kernelIN5flash11enable_sm90INS1_16FlashAttnFwdSm90INS1_25CollectiveMainloopFwdSm90ILi2EN4cute5tupleIJNS5_1CILi1EEES8_S8_EEENS6_IJNS7_ILi128EEENS7_ILi96EEENS7_ILi192EEEEEELi128ENS_10bfloat16_tEfNS_4arch4Sm90ELb0ELb1ELb1ELb1ELb0ELb1ELb0ELb1ELb1ELb1ELb1ELb0EEENS1_21CollectiveEpilogueFwdINS6_IJSA_SA_SB_EEES9_SE_SG_Li256ELb1ELb1ELb1ELb0EEENS1_36VarlenDynamicPersistentTileSchedulerILi128ELi96ELi256ELi128ELb1ELb1ELb1ELb1ELb0ELb1EEEEEEEEEvNT_6ParamsE)
        .other          _ZN7cutlass13device_kernelIN5flash11enable_sm90INS1_16FlashAttnFwdSm90INS1_25CollectiveMainloopFwdSm90ILi2EN4cute5tupleIJNS5_1CILi1EEES8_S8_EEENS6_IJNS7_ILi128EEENS7_ILi96EEENS7_ILi192EEEEEELi128ENS_10bfloat16_tEfNS_4arch4Sm90ELb0ELb1ELb1ELb1ELb0ELb1ELb0ELb1ELb1ELb1ELb1ELb0EEENS1_21CollectiveEpilogueFwdINS6_IJSA_SA_SB_EEES9_SE_SG_Li256ELb1ELb1ELb1ELb0EEENS1_36VarlenDynamicPersistentTileSchedulerILi128ELi96ELi256ELi128ELb1ELb1ELb1ELb1ELb0ELb1EEEEEEEEEvNT_6ParamsE,@"STO_CUDA_ENTRY STV_DEFAULT"
_ZN7cutlass13device_kernelIN5flash11enable_sm90INS1_16FlashAttnFwdSm90INS1_25CollectiveMainloopFwdSm90ILi2EN4cute5tupleIJNS5_1CILi1EEES8_S8_EEENS6_IJNS7_ILi128EEENS7_ILi96EEENS7_ILi192EEEEEELi128ENS_10bfloat16_tEfNS_4arch4Sm90ELb0ELb1ELb1ELb1ELb0ELb1ELb0ELb1ELb1ELb1ELb1ELb0EEENS1_21CollectiveEpilogueFwdINS6_IJSA_SA_SB_EEES9_SE_SG_Li256ELb1ELb1ELb1ELb0EEENS1_36VarlenDynamicPersistentTileSchedulerILi128ELi96ELi256ELi128ELb1ELb1ELb1ELb1ELb0ELb1EEEEEEEEEvNT_6ParamsE:
        /* <DEDUP_REMOVED lines=24> */
.L_x_1440:
[----:B------:R-:W-:Y:S05]  /*0180*/  BSYNC B0 ;  /* 0x0000000000007941 */ /* 0x000fea0003800000 */
.L_x_1439:
        /* <DEDUP_REMOVED lines=41> */
.L_x_1441:
        /* <DEDUP_REMOVED lines=22> */
.L_x_1442:
        /* <DEDUP_REMOVED lines=18> */
.L_x_1443:
        /* <DEDUP_REMOVED lines=22> */
.L_x_1444:
        /* <DEDUP_REMOVED lines=22> */
.L_x_1445:
        /* <DEDUP_REMOVED lines=10> */
.L_x_1448:
        /* <DEDUP_REMOVED lines=18> */
[----:B------:R-:W-:Y:S01]  /*0b20*/  IMAD.MOV.U32 R188, RZ, RZ, RZ ;  /* 0x000000ffffbc7224 */ /* 0x000fe200078e00ff */
[----:B------:R-:W-:Y:S01]  /*0b30*/  CS2R R22, SRZ ;  /* 0x0000000000167805 */ /* 0x000fe2000001ff00 */
[----:B------:R-:W-:Y:S01]  /*0b40*/  IMAD.MOV.U32 R16, RZ, RZ, RZ ;  /* 0x000000ffff107224 */ /* 0x000fe200078e00ff */
[----:B------:R-:W-:Y:S01]  /*0b50*/  SHF.R.S32.HI R3, RZ, 0x1f, R6 ;  /* 0x0000001fff037819 */ /* 0x000fe20000011406 */
[----:B------:R-:W-:-:S03]  /*0b60*/  IMAD.MOV.U32 R167, RZ, RZ, RZ ;  /* 0x000000ffffa77224 */ /* 0x000fc600078e00ff */
[CC--:B------:R-:W-:Y:S02]  /*0b70*/  LEA.HI R4, R3.reuse, R6.reuse, RZ, 0x4 ;  /* 0x0000000603047211 */ /* 0x0c0fe400078f20ff */
[----:B------:R-:W-:-:S03]  /*0b80*/  LEA.HI R209, R3, R6, RZ, 0x3 ;  /* 0x0000000603d17211 */ /* 0x000fc600078f18ff */
[----:B------:R-:W-:Y:S01]  /*0b90*/  UIADD3 UR4, UR4, 0xc400, URZ ;  /* 0x0000c40004047890 */ /* 0x000fe2000fffe03f */
[----:B------:R-:W-:Y:S02]  /*0ba0*/  LOP3.LUT R185, R209, 0xfffffff8, RZ, 0xc0, !PT ;  /* 0xfffffff8d1b97812 */ /* 0x000fe400078ec0ff */
[----:B------:R-:W-:-:S03]  /*0bb0*/  SHF.R.S32.HI R209, RZ, 0x3, R209 ;  /* 0x00000003ffd17819 */ /* 0x000fc600000114d1 */
[----:B------:R-:W-:-:S04]  /*0bc0*/  IMAD.IADD R185, R6, 0x1, -R185 ;  /* 0x0000000106b97824 */ /* 0x000fc800078e0ab9 */
[----:B------:R-:W-:-:S04]  /*0bd0*/  IMAD.SHL.U32 R182, R185, 0x8, RZ ;  /* 0x00000008b9b67824 */ /* 0x000fc800078e00ff */
[----:B------:R-:W-:Y:S01]  /*0be0*/  VIADD R184, R182, 0x40 ;  /* 0x00000040b6b87836 */ /* 0x000fe20000000000 */
[----:B--2---:R-:W-:Y:S02]  /*0bf0*/  R2UR UR5, R0 ;  /* 0x00000000000572ca */ /* 0x004fe400000e0000 */
[----:B------:R-:W-:-:S04]  /*0c00*/  LEA.HI R0, R3, R6, RZ, 0x7 ;  /* 0x0000000603007211 */ /* 0x000fc800078f38ff */
[----:B------:R-:W-:Y:S02]  /*0c10*/  LOP3.LUT R5, R0, 0xffffff80, RZ, 0xc0, !PT ;  /* 0xffffff8000057812 */ /* 0x000fe400078ec0ff */
[----:B------:R-:W-:-:S03]  /*0c20*/  SHF.R.S32.HI R13, RZ, 0x7, R0 ;  /* 0x00000007ff0d7819 */ /* 0x000fc60000011400 */
[----:B------:R-:W-:Y:S01]  /*0c30*/  IMAD.IADD R230, R6, 0x1, -R5 ;  /* 0x0000000106e67824 */ /* 0x000fe200078e0a05 */
[----:B------:R-:W-:Y:S01]  /*0c40*/  SHF.R.S32.HI R5, RZ, 0x4, R4 ;  /* 0x00000004ff057819 */ /* 0x000fe20000011404 */
[----:B------:R0:W-:Y:S01]  /*0c50*/  STL [R1+0x7c], R13 ;  /* 0x00007c0d01007387 */ /* 0x0001e20000100800 */
[----:B------:R-:W-:Y:S01]  /*0c60*/  LEA.HI R0, R0, R13, RZ, 0x1 ;  /* 0x0000000d00007211 */ /* 0x000fe200078f08ff */
[----:B------:R-:W-:Y:S01]  /*0c70*/  ULOP3.LUT UR5, UR5, 0x1, URZ, 0xfc, !UPT ;  /* 0x0000000105057892 */ /* 0x000fe2000f8efc3f */
[----:B------:R-:W-:Y:S02]  /*0c80*/  SHF.R.S32.HI R9, RZ, 0x1f, R230 ;  /* 0x0000001fff097819 */ /* 0x000fe400000114e6 */
[----:B------:R-:W-:Y:S02]  /*0c90*/  LEA.HI R7, R4, R5, RZ, 0x1 ;  /* 0x0000000504077211 */ /* 0x000fe400078f08ff */
[CC--:B------:R-:W-:Y:S02]  /*0ca0*/  LEA.HI R10, R9.reuse, R230.reuse, RZ, 0x2 ;  /* 0x000000e6090a7211 */ /* 0x0c0fe400078f10ff */
[----:B------:R-:W-:-:S02]  /*0cb0*/  LEA.HI R9, R9, R230, RZ, 0x5 ;  /* 0x000000e609097211 */ /* 0x000fc400078f28ff */
[--C-:B------:R-:W-:Y:S02]  /*0cc0*/  SHF.R.S32.HI R11, RZ, 0x2, R10.reuse ;  /* 0x00000002ff0b7819 */ /* 0x100fe4000001140a */
[----:B------:R-:W-:Y:S02]  /*0cd0*/  SHF.R.S32.HI R8, RZ, 0x1f, R10 ;  /* 0x0000001fff087819 */ /* 0x000fe4000001140a */
[----:B------:R-:W-:Y:S02]  /*0ce0*/  SHF.R.S32.HI R9, RZ, 0x5, R9 ;  /* 0x00000005ff097819 */ /* 0x000fe40000011409 */
[----:B------:R-:W-:Y:S02]  /*0cf0*/  LEA.HI R8, R8, R11, RZ, 0x3 ;  /* 0x0000000b08087211 */ /* 0x000fe400078f18ff */
[----:B------:R-:W-:Y:S02]  /*0d00*/  LOP3.LUT R0, R0, 0x3fffffe, RZ, 0xc0, !PT ;  /* 0x03fffffe00007812 */ /* 0x000fe400078ec0ff */
[----:B------:R-:W-:-:S02]  /*0d10*/  LOP3.LUT R12, R8, 0xfffffff8, RZ, 0xc0, !PT ;  /* 0xfffffff8080c7812 */ /* 0x000fc400078ec0ff */
[----:B------:R-:W-:Y:S01]  /*0d20*/  LOP3.LUT R8, R7, 0x1ffffffe, RZ, 0xc0, !PT ;  /* 0x1ffffffe07087812 */ /* 0x000fe200078ec0ff */
[----:B------:R-:W-:Y:S01]  /*0d30*/  IMAD.IADD R0, R13, 0x1, -R0 ;  /* 0x000000010d007824 */ /* 0x000fe200078e0a00 */
[-C--:B------:R-:W-:Y:S01]  /*0d40*/  LEA.HI R7, R3, R6.reuse, RZ, 0x2 ;  /* 0x0000000603077211 */ /* 0x080fe200078f10ff */
[----:B------:R-:W-:Y:S02]  /*0d50*/  IMAD.IADD R12, R11, 0x1, -R12 ;  /* 0x000000010b0c7824 */ /* 0x000fe400078e0a0c */
[----:B------:R-:W-:Y:S01]  /*0d60*/  IMAD.IADD R8, R5, 0x1, -R8 ;  /* 0x0000000105087824 */ /* 0x000fe200078e0a08 */
[----:B------:R-:W-:Y:S01]  /*0d70*/  LOP3.LUT R191, R7, 0xfffffffc, RZ, 0xc0, !PT ;  /* 0xfffffffc07bf7812 */ /* 0x000fe200078ec0ff */
[----:B------:R-:W-:Y:S01]  /*0d80*/  IMAD R9, R9, 0x10, R12 ;  /* 0x0000001009097824 */ /* 0x000fe200078e020c */
[--C-:B------:R-:W-:Y:S02]  /*0d90*/  SHF.R.S32.HI R162, RZ, 0x2, R7.reuse ;  /* 0x00000002ffa27819 */ /* 0x100fe40000011407 */
[----:B------:R-:W-:Y:S01]  /*0da0*/  SHF.R.S32.HI R7, RZ, 0x1f, R7 ;  /* 0x0000001fff077819 */ /* 0x000fe20000011407 */
[----:B------:R-:W-:Y:S01]  /*0db0*/  IMAD.IADD R191, R6, 0x1, -R191 ;  /* 0x0000000106bf7824 */ /* 0x000fe200078e0abf */
[----:B------:R-:W-:Y:S01]  /*0dc0*/  LEA.HI R5, R3, R6, RZ, 0x5 ;  /* 0x0000000603057211 */ /* 0x000fe200078f28ff */
[----:B------:R-:W-:Y:S01]  /*0dd0*/  VIADD R189, R162, 0x40 ;  /* 0x00000040a2bd7836 */ /* 0x000fe20000000000 */
[----:B------:R-:W-:Y:S01]  /*0de0*/  LEA.HI R7, R7, R162, RZ, 0x3 ;  /* 0x000000a207077211 */ /* 0x000fe200078f18ff */
[----:B------:R-:W-:Y:S01]  /*0df0*/  IMAD.SHL.U32 R160, R191, 0x4, RZ ;  /* 0x00000004bfa07824 */ /* 0x000fe200078e00ff */
[----:B------:R-:W-:Y:S01]  /*0e00*/  LOP3.LUT R3, R4, 0x3fffff0, RZ, 0xc0, !PT ;  /* 0x03fffff004037812 */ /* 0x000fe200078ec0ff */
[----:B------:R-:W-:Y:S01]  /*0e10*/  IMAD R12, R0, 0x40, R9 ;  /* 0x00000040000c7824 */ /* 0x000fe200078e0209 */
[----:B------:R-:W-:Y:S01]  /*0e20*/  SHF.R.S32.HI R0, RZ, 0x1f, R189 ;  /* 0x0000001fff007819 */ /* 0x000fe200000114bd */
[----:B------:R-:W-:Y:S01]  /*0e30*/  VIADD R169, R160, 0x20 ;  /* 0x00000020a0a97836 */ /* 0x000fe20000000000 */
[----:B------:R-:W-:Y:S01]  /*0e40*/  LOP3.LUT R7, R7, 0xfffffff8, RZ, 0xc0, !PT ;  /* 0xfffffff807077812 */ /* 0x000fe200078ec0ff */
[----:B------:R-:W-:Y:S01]  /*0e50*/  IMAD.IADD R3, R6, 0x1, -R3 ;  /* 0x0000000106037824 */ /* 0x000fe200078e0a03 */
[----:B------:R-:W-:Y:S01]  /*0e60*/  SHF.R.S32.HI R4, RZ, 0x5, R5 ;  /* 0x00000005ff047819 */ /* 0x000fe20000011405 */
[----:B------:R-:W-:Y:S01]  /*0e70*/  VIADD R168, R160, 0x40 ;  /* 0x00000040a0a87836 */ /* 0x000fe20000000000 */
[----:B------:R-:W-:Y:S01]  /*0e80*/  LEA.HI R0, R0, R189, RZ, 0x3 ;  /* 0x000000bd00007211 */ /* 0x000fe200078f18ff */
[----:B------:R-:W-:Y:S01]  /*0e90*/  IMAD.IADD R165, R160, 0x1, R169 ;  /* 0x00000001a0a57824 */ /* 0x000fe200078e02a9 */
[----:B------:R-:W-:Y:S01]  /*0ea0*/  STL [R1+0x80], R12 ;  /* 0x0000800c01007387 */ /* 0x000fe20000100800 */
[----:B------:R-:W-:Y:S01]  /*0eb0*/  IMAD.IADD R229, R162, 0x1, -R7 ;  /* 0x00000001a2e57824 */ /* 0x000fe200078e0a07 */
[----:B------:R-:W-:Y:S01]  /*0ec0*/  SHF.R.S32.HI R227, RZ, 0x1f, R169 ;  /* 0x0000001fffe37819 */ /* 0x000fe200000114a9 */
[----:B------:R-:W-:Y:S01]  /*0ed0*/  IMAD R3, R4, 0x10, R3 ;  /* 0x0000001004037824 */ /* 0x000fe200078e0203 */
[----:B------:R-:W-:Y:S01]  /*0ee0*/  SHF.R.S32.HI R225, RZ, 0x1f, R168 ;  /* 0x0000001fffe17819 */ /* 0x000fe200000114a8 */
[----:B------:R-:W-:-:S02]  /*0ef0*/  IMAD.SHL.U32 R0, R0, 0x40, RZ ;  /* 0x0000004000007824 */ /* 0x000fc400078e00ff */
[----:B------:R-:W-:Y:S02]  /*0f00*/  IMAD.IADD R166, R160, 0x1, R168 ;  /* 0x00000001a0a67824 */ /* 0x000fe400078e02a8 */
[----:B------:R-:W-:Y:S01]  /*0f10*/  IMAD.SHL.U32 R177, R4, 0x200, RZ ;  /* 0x0000020004b17824 */ /* 0x000fe200078e00ff */
[----:B------:R-:W-:Y:S01]  /*0f20*/  SHF.R.S32.HI R4, RZ, 0x1f, R165 ;  /* 0x0000001fff047819 */ /* 0x000fe200000114a5 */
[----:B------:R-:W-:Y:S01]  /*0f30*/  IMAD.SHL.U32 R173, R189, 0x40, RZ ;  /* 0x00000040bdad7824 */ /* 0x000fe200078e00ff */
[----:B------:R-:W-:Y:S01]  /*0f40*/  LOP3.LUT R179, R0, 0xfffffe00, RZ, 0xc0, !PT ;  /* 0xfffffe0000b37812 */ /* 0x000fe200078ec0ff */
[----:B------:R-:W-:Y:S01]  /*0f50*/  IMAD.SHL.U32 R175, R229, 0x40, RZ ;  /* 0x00000040e5af7824 */ /* 0x000fe200078e00ff */
[-C--:B------:R-:W-:Y:S01]  /*0f60*/  LEA.HI R0, R4, R165.reuse, RZ, 0x6 ;  /* 0x000000a504007211 */ /* 0x080fe200078f30ff */
[----:B------:R-:W-:Y:S01]  /*0f70*/  IMAD R11, R3, 0x8, R8 ;  /* 0x00000008030b7824 */ /* 0x000fe200078e0208 */
[----:B------:R-:W-:Y:S01]  /*0f80*/  SHF.R.S32.HI R3, RZ, 0x1f, R166 ;  /* 0x0000001fff037819 */ /* 0x000fe200000114a6 */
[----:B------:R-:W-:Y:S01]  /*0f90*/  IMAD.SHL.U32 R18, R191, 0x8, RZ ;  /* 0x00000008bf127824 */ /* 0x000fe200078e00ff */
[----:B------:R-:W-:Y:S01]  /*0fa0*/  LOP3.LUT R173, R173, 0x1c0, RZ, 0xc0, !PT ;  /* 0x000001c0adad7812 */ /* 0x000fe200078ec0ff */
[----:B------:R-:W-:Y:S01]  /*0fb0*/  IMAD.SHL.U32 R0, R0, 0x80, RZ ;  /* 0x0000008000007824 */ /* 0x000fe200078e00ff */
[----:B------:R-:W-:Y:S01]  /*0fc0*/  LOP3.LUT R175, R175, 0x1c0, RZ, 0xc0, !PT ;  /* 0x000001c0afaf7812 */ /* 0x000fe200078ec0ff */
[----:B------:R-:W-:Y:S01]  /*0fd0*/  VIADD R171, R160, 0x10 ;  /* 0x00000010a0ab7836 */ /* 0x000fe20000000000 */
[----:B------:R-:W-:Y:S01]  /*0fe0*/  LEA.HI R222, R4, R165, RZ, 0x3 ;  /* 0x000000a504de7211 */ /* 0x000fe200078f18ff */
[C---:B------:R-:W-:Y:S01]  /*0ff0*/  VIADD R170, R160.reuse, 0x30 ;  /* 0x00000030a0aa7836 */ /* 0x040fe20000000000 */
[CC--:B------:R-:W-:Y:S01]  /*1000*/  LEA.HI R5, R3.reuse, R166.reuse, RZ, 0x6 ;  /* 0x000000a603057211 */ /* 0x0c0fe200078f30ff */
[----:B------:R-:W-:Y:S01]  /*1010*/  VIADD R172, R160, 0x50 ;  /* 0x00000050a0ac7836 */ /* 0x000fe20000000000 */
[----:B------:R-:W-:-:S02]  /*1020*/  LEA.HI R4, R3, R166, RZ, 0x3 ;  /* 0x000000a603047211 */ /* 0x000fc400078f18ff */
[----:B0-----:R-:W-:Y:S01]  /*1030*/  SHF.R.U32.HI R13, RZ, 0x3, R173 ;  /* 0x00000003ff0d7819 */ /* 0x001fe200000116ad */
[----:B------:R-:W-:Y:S01]  /*1040*/  IMAD.SHL.U32 R6, R5, 0x80, RZ ;  /* 0x0000008005067824 */ /* 0x000fe200078e00ff */
[----:B------:R-:W-:Y:S02]  /*1050*/  SHF.R.U32.HI R176, RZ, 0x3, R175 ;  /* 0x00000003ffb07819 */ /* 0x000fe400000116af */
[--C-:B------:R-:W-:Y:S02]  /*1060*/  LOP3.LUT R3, R175, 0x38, R222.reuse, 0xf8, !PT ;  /* 0x00000038af037812 */ /* 0x100fe400078ef8de */
[----:B------:R-:W-:Y:S02]  /*1070*/  LOP3.LUT R7, R173, 0x38, R222, 0xf8, !PT ;  /* 0x00000038ad077812 */ /* 0x000fe400078ef8de */
[----:B------:R-:W-:Y:S02]  /*1080*/  LOP3.LUT R5, R175, 0x38, R4, 0xf8, !PT ;  /* 0x00000038af057812 */ /* 0x000fe400078ef804 */
[----:B------:R-:W-:-:S02]  /*1090*/  LOP3.LUT R0, R0, 0xffffe000, RZ, 0xc0, !PT ;  /* 0xffffe00000007812 */ /* 0x000fc400078ec0ff */
[-C--:B------:R-:W-:Y:S02]  /*10a0*/  LOP3.LUT R3, R3, R176.reuse, RZ, 0x3c, !PT ;  /* 0x000000b003037212 */ /* 0x080fe400078e3cff */
[----:B------:R-:W-:Y:S02]  /*10b0*/  LOP3.LUT R8, R7, R13, RZ, 0x3c, !PT ;  /* 0x0000000d07087212 */ /* 0x000fe400078e3cff */
[----:B------:R-:W-:Y:S02]  /*10c0*/  LOP3.LUT R7, R5, R176, RZ, 0x3c, !PT ;  /* 0x000000b005077212 */ /* 0x000fe400078e3cff */
[-C--:B------:R-:W-:Y:S01]  /*10d0*/  IADD3 R5, R3, R0.reuse, R177 ;  /* 0x0000000003057210 */ /* 0x080fe20007ffe0b1 */
[----:B------:R-:W-:Y:S01]  /*10e0*/  IMAD.U32 R3, RZ, RZ, UR4 ;  /* 0x00000004ff037e24 */ /* 0x000fe2000f8e00ff */
[----:B------:R-:W-:Y:S01]  /*10f0*/  IADD3 R8, R8, R0, R179 ;  /* 0x0000000008087210 */ /* 0x000fe20007ffe0b3 */
[----:B------:R-:W-:Y:S01]  /*1100*/  IMAD.U32 R0, RZ, RZ, UR5 ;  /* 0x00000005ff007e24 */ /* 0x000fe2000f8e00ff */
[----:B------:R-:W-:-:S02]  /*1110*/  LOP3.LUT R9, R173, 0x38, R4, 0xf8, !PT ;  /* 0x00000038ad097812 */ /* 0x000fc400078ef804 */
[----:B------:R-:W-:Y:S02]  /*1120*/  LOP3.LUT R6, R6, 0xffffe000, RZ, 0xc0, !PT ;  /* 0xffffe00006067812 */ /* 0x000fe400078ec0ff */
[----:B------:R0:W-:Y:S01]  /*1130*/  STL [R1+0x3c], R0 ;  /* 0x00003c0001007387 */ /* 0x0001e20000100800 */
[----:B------:R-:W-:Y:S02]  /*1140*/  LOP3.LUT R9, R9, R13, RZ, 0x3c, !PT ;  /* 0x0000000d09097212 */ /* 0x000fe400078e3cff */
[-C--:B------:R-:W-:Y:S01]  /*1150*/  IADD3 R7, R7, R6.reuse, R177 ;  /* 0x0000000607077210 */ /* 0x080fe20007ffe0b1 */
[----:B------:R1:W-:Y:S01]  /*1160*/  STL [R1+0x74], R3 ;  /* 0x0000740301007387 */ /* 0x0003e20000100800 */
[----:B------:R-:W-:Y:S02]  /*1170*/  IADD3 R9, R9, R6, R179 ;  /* 0x0000000609097210 */ /* 0x000fe40007ffe0b3 */
[----:B------:R-:W-:Y:S02]  /*1180*/  LOP3.LUT R6, R173, 0x38, R18, 0xf8, !PT ;  /* 0x00000038ad067812 */ /* 0x000fe400078ef812 */
[----:B------:R-:W-:-:S02]  /*1190*/  SHF.R.S32.HI R223, RZ, 0x3, R4 ;  /* 0x00000003ffdf7819 */ /* 0x000fc40000011404 */
[----:B------:R-:W-:Y:S02]  /*11a0*/  LOP3.LUT R6, R179, R6, R13, 0xf6, !PT ;  /* 0x00000006b3067212 */ /* 0x000fe400078ef60d */
[----:B0-----:R-:W-:Y:S02]  /*11b0*/  LEA.HI R0, R191, R191, RZ, 0x1 ;  /* 0x000000bfbf007211 */ /* 0x001fe400078f08ff */
[----:B-1----:R-:W-:Y:S02]  /*11c0*/  SHF.R.S32.HI R3, RZ, 0x1f, R182 ;  /* 0x0000001fff037819 */ /* 0x002fe400000114b6 */
[----:B------:R-:W-:Y:S02]  /*11d0*/  LOP3.LUT R3, R10, 0x7ffffffc, RZ, 0xc0, !PT ;  /* 0x7ffffffc0a037812 */ /* 0x000fe400078ec0ff */
[----:B------:R-:W-:Y:S01]  /*11e0*/  SHF.R.S32.HI R10, RZ, 0x1f, R184 ;  /* 0x0000001fff0a7819 */ /* 0x000fe200000114b8 */
[----:B------:R-:W-:Y:S01]  /*11f0*/  IMAD.SHL.U32 R10, R11, 0x8, RZ ;  /* 0x000000080b0a7824 */ /* 0x000fe200078e00ff */
[----:B------:R-:W-:Y:S01]  /*1200*/  LOP3.LUT R0, R0, 0x1ffffffe, RZ, 0xc0, !PT ;  /* 0x1ffffffe00007812 */ /* 0x000fe200078ec0ff */
[----:B------:R-:W-:Y:S01]  /*1210*/  IMAD.IADD R3, R230, 0x1, -R3 ;  /* 0x00000001e6037824 */ /* 0x000fe200078e0a03 */
[----:B------:R-:W-:-:S02]  /*1220*/  SHF.R.S32.HI R228, RZ, 0x1f, R171 ;  /* 0x0000001fffe47819 */ /* 0x000fc400000114ab */
[----:B------:R-:W-:Y:S01]  /*1230*/  STL [R1+0x84], R10 ;  /* 0x0000840a01007387 */ /* 0x000fe20000100800 */
[----:B------:R-:W-:Y:S01]  /*1240*/  IMAD.SHL.U32 R174, R3, 0x2, RZ ;  /* 0x0000000203ae7824 */ /* 0x000fe200078e00ff */
[----:B------:R-:W-:Y:S01]  /*1250*/  LEA R3, R6, UR4, 0x1 ;  /* 0x0000000406037c11 */ /* 0x000fe2000f8e08ff */
[----:B------:R-:W-:Y:S01]  /*1260*/  IMAD.IADD R0, R191, 0x1, -R0 ;  /* 0x00000001bf007824 */ /* 0x000fe200078e0a00 */
[----:B------:R-:W-:Y:S01]  /*1270*/  SHF.R.S32.HI R226, RZ, 0x1f, R170 ;  /* 0x0000001fffe27819 */ /* 0x000fe200000114aa */
[C---:B------:R-:W-:Y:S01]  /*1280*/  VIADD R206, R174.reuse, 0x10 ;  /* 0x00000010aece7836 */ /* 0x040fe20000000000 */
[----:B------:R-:W-:Y:S01]  /*1290*/  SHF.R.S32.HI R224, RZ, 0x1f, R172 ;  /* 0x0000001fffe07819 */ /* 0x000fe200000114ac */
[C---:B------:R-:W-:Y:S01]  /*12a0*/  VIADD R202, R174.reuse, 0x28 ;  /* 0x00000028aeca7836 */ /* 0x040fe20000000000 */
[----:B------:R0:W-:Y:S01]  /*12b0*/  STL [R1+0x6c], R3 ;  /* 0x00006c0301007387 */ /* 0x0001e20000100800 */
[C---:B------:R-:W-:Y:S01]  /*12c0*/  VIADD R199, R174.reuse, 0x40 ;  /* 0x00000040aec77836 */ /* 0x040fe20000000000 */
[----:B------:R-:W-:Y:S01]  /*12d0*/  SHF.R.S32.HI R222, RZ, 0x3, R222 ;  /* 0x00000003ffde7819 */ /* 0x000fe200000114de */
[----:B------:R-:W-:-:S02]  /*12e0*/  VIADD R208, R174, 0x8 ;  /* 0x00000008aed07836 */ /* 0x000fc40000000000 */
[C---:B------:R-:W-:Y:S02]  /*12f0*/  VIADD R203, R174.reuse, 0x20 ;  /* 0x00000020aecb7836 */ /* 0x040fe40000000000 */
[C---:B------:R-:W-:Y:S01]  /*1300*/  VIADD R200, R174.reuse, 0x38 ;  /* 0x00000038aec87836 */ /* 0x040fe20000000000 */
[----:B------:R-:W-:Y:S01]  /*1310*/  SHF.R.S32.HI R4, RZ, 0x1f, R208 ;  /* 0x0000001fff047819 */ /* 0x000fe200000114d0 */
[C---:B------:R-:W-:Y:S01]  /*1320*/  VIADD R204, R174.reuse, 0x18 ;  /* 0x00000018aecc7836 */ /* 0x040fe20000000000 */
[----:B0-----:R-:W-:Y:S01]  /*1330*/  SHF.R.S32.HI R3, RZ, 0x1f, R206 ;  /* 0x0000001fff037819 */ /* 0x001fe200000114ce */
[C---:B------:R-:W-:Y:S01]  /*1340*/  VIADD R201, R174.reuse, 0x30 ;  /* 0x00000030aec97836 */ /* 0x040fe20000000000 */
[----:B------:R-:W-:Y:S01]  /*1350*/  SHF.R.S32.HI R3, RZ, 0x1f, R202 ;  /* 0x0000001fff037819 */ /* 0x000fe200000114ca */
[C---:B------:R-:W-:Y:S01]  /*1360*/  VIADD R198, R174.reuse, 0x48 ;  /* 0x00000048aec67836 */ /* 0x040fe20000000000 */
[----:B------:R-:W-:Y:S01]  /*1370*/  SHF.R.S32.HI R3, RZ, 0x1f, R199 ;  /* 0x0000001fff037819 */ /* 0x000fe200000114c7 */
[C---:B------:R-:W-:Y:S01]  /*1380*/  VIADD R197, R174.reuse, 0x50 ;  /* 0x00000050aec57836 */ /* 0x040fe20000000000 */
[----:B------:R-:W-:Y:S01]  /*1390*/  LEA R3, R5, UR4, 0x1 ;  /* 0x0000000405037c11 */ /* 0x000fe2000f8e08ff */
[C---:B------:R-:W-:Y:S01]  /*13a0*/  VIADD R196, R174.reuse, 0x58 ;  /* 0x00000058aec47836 */ /* 0x040fe20000000000 */
[----:B------:R-:W-:Y:S01]  /*13b0*/  SHF.R.S32.HI R4, RZ, 0x1f, R203 ;  /* 0x0000001fff047819 */ /* 0x000fe200000114cb */
[----:B------:R-:W-:Y:S01]  /*13c0*/  VIADD R195, R174, 0x60 ;  /* 0x00000060aec37836 */ /* 0x000fe20000000000 */
[----:B------:R-:W-:Y:S01]  /*13d0*/  SHF.R.S32.HI R4, RZ, 0x1f, R200 ;  /* 0x0000001fff047819 */ /* 0x000fe200000114c8 */
[----:B------:R0:W-:Y:S01]  /*13e0*/  STL [R1+0x70], R3 ;  /* 0x0000700301007387 */ /* 0x0001e20000100800 */
[----:B------:R-:W-:Y:S01]  /*13f0*/  LEA R5, R8, UR4, 0x1 ;  /* 0x0000000408057c11 */ /* 0x000fe2000f8e08ff */
[C---:B------:R-:W-:Y:S01]  /*1400*/  VIADD R194, R174.reuse, 0x68 ;  /* 0x00000068aec27836 */ /* 0x040fe20000000000 */
[----:B------:R-:W-:Y:S01]  /*1410*/  LEA R4, R7, UR4, 0x1 ;  /* 0x0000000407047c11 */ /* 0x000fe2000f8e08ff */
[C---:B------:R-:W-:Y:S01]  /*1420*/  VIADD R193, R174.reuse, 0x70 ;  /* 0x00000070aec17836 */ /* 0x040fe20000000000 */
[----:B------:R-:W-:Y:S01]  /*1430*/  SHF.R.S32.HI R6, RZ, 0x1f, R204 ;  /* 0x0000001fff067819 */ /* 0x000fe200000114cc */
[----:B------:R1:W-:Y:S01]  /*1440*/  STL [R1+0x64], R5 ;  /* 0x0000640501007387 */ /* 0x0003e20000100800 */
[----:B------:R-:W-:Y:S01]  /*1450*/  VIADD R192, R174, 0x78 ;  /* 0x00000078aec07836 */ /* 0x000fe20000000000 */
[----:B------:R-:W-:Y:S01]  /*1460*/  SHF.R.S32.HI R6, RZ, 0x1f, R201 ;  /* 0x0000001fff067819 */ /* 0x000fe200000114c9 */
[----:B------:R-:W-:Y:S01]  /*1470*/  IMAD R181, R0, 0x8, R12 ;  /* 0x0000000800b57824 */ /* 0x000fe200078e020c */
[----:B0-----:R-:W-:Y:S01]  /*1480*/  LEA R3, R9, UR4, 0x1 ;  /* 0x0000000409037c11 */ /* 0x001fe2000f8e08ff */
[----:B------:R1:W-:Y:S01]  /*1490*/  STL [R1+0x68], R4 ;  /* 0x0000680401007387 */ /* 0x0003e20000100800 */
[----:B------:R-:W-:-:S02]  /*14a0*/  SHF.R.S32.HI R237, RZ, 0x1f, R198 ;  /* 0x0000001fffed7819 */ /* 0x000fc400000114c6 */
[----:B------:R-:W-:Y:S01]  /*14b0*/  SHF.R.S32.HI R236, RZ, 0x1f, R197 ;  /* 0x0000001fffec7819 */ /* 0x000fe200000114c5 */
[----:B------:R1:W-:Y:S01]  /*14c0*/  STL [R1+0x60], R3 ;  /* 0x0000600301007387 */ /* 0x0003e20000100800 */
[----:B------:R-:W-:Y:S02]  /*14d0*/  SHF.R.S32.HI R235, RZ, 0x1f, R196 ;  /* 0x0000001fffeb7819 */ /* 0x000fe400000114c4 */
[----:B------:R-:W-:Y:S02]  /*14e0*/  SHF.R.S32.HI R234, RZ, 0x1f, R195 ;  /* 0x0000001fffea7819 */ /* 0x000fe400000114c3 */
[----:B------:R-:W-:Y:S02]  /*14f0*/  SHF.R.S32.HI R233, RZ, 0x1f, R194 ;  /* 0x0000001fffe97819 */ /* 0x000fe400000114c2 */
[----:B------:R-:W-:Y:S02]  /*1500*/  SHF.R.S32.HI R232, RZ, 0x1f, R193 ;  /* 0x0000001fffe87819 */ /* 0x000fe400000114c1 */
[----:B------:R-:W-:-:S07]  /*1510*/  SHF.R.S32.HI R231, RZ, 0x1f, R192 ;  /* 0x0000001fffe77819 */ /* 0x000fce00000114c0 */
.L_x_1742:
[----:B------:R-:W-:Y:S01]  /*1520*/  ULDC.64 UR4, c[0x0][0xa28] ;  /* 0x00028a0000047ab9 */ /* 0x000fe20000000a00 */
[----:B0123--:R-:W0:Y:S01]  /*1530*/  LDC.64 R6, c[0x0][0xa08] ;  /* 0x00028200ff067b82 */ /* 0x00fe220000000a00 */
[----:B------:R-:W-:Y:S01]  /*1540*/  ISETP.NE.U32.AND P0, PT, RZ, UR4, PT ;  /* 0x00000004ff007c0c */ /* 0x000fe2000bf05070 */
[----:B------:R-:W-:Y:S01]  /*1550*/  IMAD.MOV.U32 R12, RZ, RZ, RZ ;  /* 0x000000ffff0c7224 */ /* 0x000fe200078e00ff */
[----:B------:R-:W-:Y:S01]  /*1560*/  ULDC.64 UR6, c[0x0][0xa20] ;  /* 0x0002880000067ab9 */ /* 0x000fe20000000a00 */
[----:B------:R-:W-:Y:S01]  /*1570*/  IMAD.MOV.U32 R26, RZ, RZ, RZ ;  /* 0x000000ffff1a7224 */ /* 0x000fe200078e00ff */
[----:B------:R-:W-:Y:S01]  /*1580*/  ISETP.NE.AND.EX P0, PT, RZ, UR5, PT, P0 ;  /* 0x00000005ff007c0c */ /* 0x000fe2000bf05300 */
[----:B------:R-:W-:Y:S02]  /*1590*/  ULDC.64 UR4, c[0x0][0xa18] ;  /* 0x0002860000047ab9 */ /* 0x000fe40000000a00 */
[----:B------:R-:W-:-:S04]  /*15a0*/  ISETP.NE.U32.AND P1, PT, RZ, UR4, PT ;  /* 0x00000004ff007c0c */ /* 0x000fc8000bf25070 */
[----:B------:R-:W-:Y:S01]  /*15b0*/  ISETP.NE.AND.EX P1, PT, RZ, UR5, PT, P1 ;  /* 0x00000005ff007c0c */ /* 0x000fe2000bf25310 */
[----:B------:R-:W-:Y:S02]  /*15c0*/  ULDC.64 UR4, c[0x0][0xa08] ;  /* 0x0002820000047ab9 */ /* 0x000fe40000000a00 */
[----:B------:R-:W-:-:S03]  /*15d0*/  ISETP.NE.U32.AND P3, PT, RZ, UR4, PT ;  /* 0x00000004ff007c0c */ /* 0x000fc6000bf65070 */
[----:B-1--4-:R-:W1:Y:S01]  /*15e0*/  @P0 LDC.64 R4, c[0x0][0xa28] ;  /* 0x00028a00ff040b82 */ /* 0x012e620000000a00 */
[----:B------:R-:W-:Y:S01]  /*15f0*/  ISETP.NE.AND.EX P3, PT, RZ, UR5, PT, P3 ;  /* 0x00000005ff007c0c */ /* 0x000fe2000bf65330 */
[----:B0-----:R-:W-:-:S06]  /*1600*/  IMAD.WIDE R10, R31, 0x4, R6 ;  /* 0x000000041f0a7825 */ /* 0x001fcc00078e0206 */
[----:B------:R-:W0:Y:S01]  /*1610*/  @P1 LDC.64 R8, c[0x0][0xa18] ;  /* 0x00028600ff081b82 */ /* 0x000e220000000a00 */
[----:B------:R-:W-:Y:S02]  /*1620*/  ULDC UR4, c[0x0][0x288] ;  /* 0x0000a20000047ab9 */ /* 0x000fe40000000800 */
[----:B------:R-:W-:Y:S01]  /*1630*/  IMAD.U32 R163, RZ, RZ, UR4 ;  /* 0x00000004ffa37e24 */ /* 0x000fe2000f8e00ff */
[----:B------:R-:W-:Y:S02]  /*1640*/  ULDC.64 UR4, c[0x0][0x418] ;  /* 0x0001060000047ab9 */ /* 0x000fe40000000a00 */
[----:B------:R2:W5:Y:S01]  /*1650*/  @P3 LDG.E R26, desc[UR46][R10.64] ;  /* 0x0000002e0a1a3981 */ /* 0x000562000c1e1900 */
[----:B-1----:R-:W-:-:S05]  /*1660*/  @P0 IMAD.WIDE R4, R31, 0x4, R4 ;  /* 0x000000041f040825 */ /* 0x002fca00078e0204 */
[----:B------:R2:W5:Y:S01]  /*1670*/  @P0 LDG.E R12, desc[UR46][R4.64] ;  /* 0x0000002e040c0981 */ /* 0x000562000c1e1900 */
[----:B0-----:R-:W-:-:S05]  /*1680*/  @P1 IMAD.WIDE R6, R31, 0x4, R8 ;  /* 0x000000041f061825 */ /* 0x001fca00078e0208 */
[----:B------:R2:W5:Y:S01]  /*1690*/  @P1 LDG.E R163, desc[UR46][R6.64] ;  /* 0x0000002e06a31981 */ /* 0x000562000c1e1900 */
[----:B------:R-:W-:Y:S01]  /*16a0*/  UISETP.NE.U32.AND UP0, UPT, UR4, URZ, UPT ;  /* 0x0000003f0400728c */ /* 0x000fe2000bf05070 */
[----:B------:R-:W-:Y:S01]  /*16b0*/  ISETP.NE.U32.AND P2, PT, RZ, UR6, PT ;  /* 0x00000006ff007c0c */ /* 0x000fe2000bf45070 */
[----:B------:R-:W-:Y:S01]  /*16c0*/  ULDC UR6, c[0x0][0x2f0] ;  /* 0x0000bc0000067ab9 */ /* 0x000fe20000000800 */
[----:B------:R-:W-:Y:S01]  /*16d0*/  ULDC UR4, c[0x0][0x424] ;  /* 0x0001090000047ab9 */ /* 0x000fe20000000800 */
[----:B------:R-:W-:Y:S01]  /*16e0*/  UISETP.NE.AND.EX UP0, UPT, UR5, URZ, UPT, UP0 ;  /* 0x0000003f0500728c */ /* 0x000fe2000bf05300 */
[----:B------:R-:W-:-:S03]  /*16f0*/  LOP3.LUT R3, R30, 0xff000000, RZ, 0xc0, !PT ;  /* 0xff0000001e037812 */ /* 0x000fc600078ec0ff */
[----:B------:R-:W-:Y:S01]  /*1700*/  USEL UR4, UR4, 0x1, UP0 ;  /* 0x0000000104047887 */ /* 0x000fe20008000000 */
[----:B------:R-:W-:Y:S01]  /*1710*/  ISETP.NE.AND.EX P2, PT, RZ, UR7, PT, P2 ;  /* 0x00000007ff007c0c */ /* 0x000fe2000bf45320 */
[----:B------:R-:W-:Y:S01]  /*1720*/  ULDC UR7, c[0x0][0x348] ;  /* 0x0000d20000077ab9 */ /* 0x000fe20000000800 */
[C---:B------:R-:W-:Y:S01]  /*1730*/  LOP3.LUT R0, R30.reuse, 0xff0000, RZ, 0xc0, !PT ;  /* 0x00ff00001e007812 */ /* 0x040fe200078ec0ff */
[----:B------:R-:W-:Y:S01]  /*1740*/  UIMAD UR6, UR4, UR6, URZ ;  /* 0x00000006040672a4 */ /* 0x000fe2000f8e023f */
[----:B------:R-:W-:Y:S01]  /*1750*/  SHF.R.U32.HI R3, RZ, 0x8, R3 ;  /* 0x00000008ff037819 */ /* 0x000fe20000011603 */
[----:B------:R-:W-:Y:S01]  /*1760*/  IMAD.MOV.U32 R187, RZ, RZ, R31 ;  /* 0x000000ffffbb7224 */ /* 0x000fe200078e001f */
[----:B------:R-:W-:Y:S02]  /*1770*/  LOP3.LUT R183, R30, 0xffff, RZ, 0xc0, !PT ;  /* 0x0000ffff1eb77812 */ /* 0x000fe400078ec0ff */
[----:B------:R-:W-:Y:S01]  /*1780*/  LEA.HI R186, R0, R3, RZ, 0x10 ;  /* 0x0000000300ba7211 */ /* 0x000fe200078f80ff */
[----:B--2---:R-:W-:Y:S06]  /*1790*/  @P1 BRA `(.L_x_1450) ;  /* 0x0000000000241947 */ /* 0x004fec0003800000 */
        /* <DEDUP_REMOVED lines=9> */
.L_x_1450:
[----:B------:R-:W-:Y:S02]  /*1830*/  IMAD.U32 R25, RZ, RZ, UR7 ;  /* 0x00000007ff197e24 */ /* 0x000fe4000f8e00ff */
[----:B------:R-:W-:Y:S01]  /*1840*/  IMAD.U32 R27, RZ, RZ, UR6 ;  /* 0x00000006ff1b7e24 */ /* 0x000fe2000f8e00ff */
[----:B------:R-:W-:Y:S06]  /*1850*/  @!P2 BRA `(.L_x_1451) ;  /* 0x000000000010a947 */ /* 0x000fec0003800000 */
[----:B------:R-:W0:Y:S02]  /*1860*/  LDC.64 R4, c[0x0][0xa20] ;  /* 0x00028800ff047b82 */ /* 0x000e240000000a00 */
[----:B0-----:R-:W-:-:S05]  /*1870*/  IMAD.WIDE R4, R31, 0x4, R4 ;  /* 0x000000041f047825 */ /* 0x001fca00078e0204 */
[----:B------:R0:W5:Y:S01]  /*1880*/  LDG.E R27, desc[UR46][R4.64] ;  /* 0x0000002e041b7981 */ /* 0x000162000c1e1900 */
[----:B------:R-:W-:Y:S05]  /*1890*/  BRA `(.L_x_1452) ;  /* 0x0000000000107947 */ /* 0x000fea0003800000 */
.L_x_1451:
[----:B------:R-:W-:Y:S05]  /*18a0*/  @!P3 BRA `(.L_x_1452) ;  /* 0x00000000000cb947 */ /* 0x000fea0003800000 */
[----:B------:R-:W2:Y:S04]  /*18b0*/  LDG.E R0, desc[UR46][R10.64] ;  /* 0x0000002e0a007981 */ /* 0x000ea8000c1e1900 */
[----:B------:R-:W2:Y:S02]  /*18c0*/  LDG.E R27, desc[UR46][R10.64+0x4] ;  /* 0x0000042e0a1b7981 */ /* 0x000ea4000c1e1900 */
[----:B--2---:R-:W-:-:S07]  /*18d0*/  IMAD.IADD R27, R27, 0x1, -R0 ;  /* 0x000000011b1b7824 */ /* 0x004fce00078e0a00 */
.L_x_1452:
[----:B------:R-:W-:Y:S01]  /*18e0*/  ULDC.64 UR4, c[0x0][0xa10] ;  /* 0x0002840000047ab9 */ /* 0x000fe20000000a00 */
[----:B0-----:R-:W0:Y:S01]  /*18f0*/  LDC R4, c[0x0][0x448] ;  /* 0x00011200ff047b82 */ /* 0x001e220000000800 */
[----:B------:R-:W-:-:S04]  /*1900*/  ISETP.NE.U32.AND P0, PT, RZ, UR4, PT ;  /* 0x00000004ff007c0c */ /* 0x000fc8000bf05070 */
[----:B------:R-:W-:Y:S01]  /*1910*/  ISETP.NE.AND.EX P0, PT, RZ, UR5, PT, P0 ;  /* 0x00000005ff007c0c */ /* 0x000fe2000bf05300 */
[----:B------:R-:W-:Y:S02]  /*1920*/  ULDC.64 UR4, c[0x0][0xa30] ;  /* 0x00028c0000047ab9 */ /* 0x000fe40000000a00 */
[----:B------:R-:W-:-:S04]  /*1930*/  ISETP.NE.U32.AND P1, PT, RZ, UR4, PT ;  /* 0x00000004ff007c0c */ /* 0x000fc8000bf25070 */
[----:B------:R-:W-:-:S06]  /*1940*/  ISETP.NE.AND.EX P1, PT, RZ, UR5, PT, P1 ;  /* 0x00000005ff007c0c */ /* 0x000fcc000bf25310 */
[----:B------:R-:W1:Y:S08]  /*1950*/  @P0 LDC.64 R6, c[0x0][0xa10] ;  /* 0x00028400ff060b82 */ /* 0x000e700000000a00 */
[----:B------:R-:W2:Y:S01]  /*1960*/  @P1 LDC.64 R8, c[0x0][0xa30] ;  /* 0x00028c00ff081b82 */ /* 0x000ea20000000a00 */
[----:B-1----:R-:W-:-:S05]  /*1970*/  @P0 IMAD.WIDE R6, R31, 0x4, R6 ;  /* 0x000000041f060825 */ /* 0x002fca00078e0206 */
[----:B------:R-:W3:Y:S04]  /*1980*/  @P0 LDG.E R0, desc[UR46][R6.64] ;  /* 0x0000002e06000981 */ /* 0x000ee8000c1e1900 */
[----:B------:R-:W3:Y:S01]  /*1990*/  @P0 LDG.E R3, desc[UR46][R6.64+0x4] ;  /* 0x0000042e06030981 */ /* 0x000ee2000c1e1900 */
[----:B-----5:R-:W-:Y:S02]  /*19a0*/  IMAD.MOV.U32 R145, RZ, RZ, R27 ;  /* 0x000000ffff917224 */ /* 0x020fe400078e001b */
[----:B--2---:R-:W-:-:S05]  /*19b0*/  @P1 IMAD.WIDE R8, R31, 0x4, R8 ;  /* 0x000000041f081825 */ /* 0x004fca00078e0208 */
[----:B------:R1:W5:Y:S01]  /*19c0*/  @P1 LDG.E R145, desc[UR46][R8.64] ;  /* 0x0000002e08911981 */ /* 0x000362000c1e1900 */
[----:B0-----:R-:W-:Y:S01]  /*19d0*/  ISETP.NE.AND P1, PT, R4, 0x1, PT ;  /* 0x000000010400780c */ /* 0x001fe20003f25270 */
[----:B------:R-:W-:Y:S01]  /*19e0*/  IMAD.SHL.U32 R178, R29, 0x80, RZ ;  /* 0x000000801db27824 */ /* 0x000fe200078e00ff */
[----:B------:R-:W0:Y:S01]  /*19f0*/  LDC.64 R4, c[0x0][0x9e0] ;  /* 0x00027800ff047b82 */ /* 0x000e220000000a00 */
[----:B------:R-:W-:-:S10]  /*1a00*/  IMAD.IADD R12, R27, 0x1, -R12 ;  /* 0x000000011b0c7824 */ /* 0x000fd400078e0a0c */
[----:B------:R-:W2:Y:S08]  /*1a10*/  @P1 LDC R10, c[0x0][0x44c] ;  /* 0x00011300ff0a1b82 */ /* 0x000eb00000000800 */
[----:B------:R-:W4:Y:S01]  /*1a20*/  @P1 LDC R11, c[0x0][0x450] ;  /* 0x00011400ff0b1b82 */ /* 0x000f220000000800 */
[----:B0-----:R-:W-:Y:S01]  /*1a30*/  ISETP.GE.AND P2, PT, R5, 0x1, PT ;  /* 0x000000010500780c */ /* 0x001fe20003f46270 */
[----:B---3--:R-:W-:-:S02]  /*1a40*/  @P0 IMAD.IADD R25, R3, 0x1, -R0 ;  /* 0x0000000103190824 */ /* 0x008fc400078e0a00 */
[----:B------:R-:W-:Y:S02]  /*1a50*/  VIADD R3, R178, 0x7f ;  /* 0x0000007fb2037836 */ /* 0x000fe40000000000 */
[----:B------:R-:W-:Y:S02]  /*1a60*/  IMAD.IADD R164, R12, 0x1, R25 ;  /* 0x000000010ca47824 */ /* 0x000fe400078e0219 */
[----:B--2---:R-:W-:-:S04]  /*1a70*/  @P1 IMAD.HI.U32 R6, R3, R10, RZ ;  /* 0x0000000a03061227 */ /* 0x004fc800078e00ff */
[C---:B------:R-:W-:Y:S01]  /*1a80*/  VIADD R0, R164.reuse, 0x5f ;  /* 0x0000005fa4007836 */ /* 0x040fe20000000000 */
[----:B----4-:R-:W-:Y:S02]  /*1a90*/  @P1 SHF.R.U32.HI R3, RZ, R11, R6 ;  /* 0x0000000bff031219 */ /* 0x010fe40000011606 */
[----:B------:R-:W-:Y:S01]  /*1aa0*/  IADD3 R6, R164, 0x1, -R163 ;  /* 0x00000001a4067810 */ /* 0x000fe20007ffe8a3 */
[----:B------:R-:W-:-:S04]  /*1ab0*/  IMAD.HI R0, R0, 0x2aaaaaab, RZ ;  /* 0x2aaaaaab00007827 */ /* 0x000fc800078e02ff */
[----:B------:R-:W-:Y:S01]  /*1ac0*/  IMAD.IADD R3, R6, 0x1, R3 ;  /* 0x0000000106037824 */ /* 0x000fe200078e0203 */
[----:B------:R-:W-:-:S03]  /*1ad0*/  SHF.R.U32.HI R149, RZ, 0x1f, R0 ;  /* 0x0000001fff957819 */ /* 0x000fc60000011600 */
[----:B------:R-:W-:Y:S01]  /*1ae0*/  IMAD.IADD R4, R3, 0x1, R4 ;  /* 0x0000000103047824 */ /* 0x000fe200078e0204 */
[----:B------:R-:W-:Y:S01]  /*1af0*/  LEA.HI.SX32 R149, R0, R149, 0x1c ;  /* 0x0000009500957211 */ /* 0x000fe200078fe2ff */
[----:B-1----:R-:W-:Y:S06]  /*1b00*/  @!P2 BRA `(.L_x_1453) ;  /* 0x000000000048a947 */ /* 0x002fec0003800000 */
[C---:B------:R-:W-:Y:S01]  /*1b10*/  ISETP.GT.AND P0, PT, R3.reuse, RZ, PT ;  /* 0x000000ff0300720c */ /* 0x040fe20003f04270 */
[----:B------:R-:W-:Y:S01]  /*1b20*/  BSSY B0, `(.L_x_1454) ;  /* 0x000000e000007945 */ /* 0x000fe20003800000 */
[----:B------:R-:W-:-:S11]  /*1b30*/  VIADD R0, R3, 0xffffffff ;  /* 0xffffffff03007836 */ /* 0x000fd60000000000 */
        /* <DEDUP_REMOVED lines=8> */
.L_x_1455:
[----:B------:R-:W-:-:S13]  /*1bc0*/  ISETP.NE.AND P0, PT, R5, 0x1, PT ;  /* 0x000000010500780c */ /* 0x000fda0003f05270 */
[----:B------:R-:W0:Y:S02]  /*1bd0*/  @P0 LDC.64 R6, c[0x0][0x9e8] ;  /* 0x00027a00ff060b82 */ /* 0x000e240000000a00 */
[----:B0-----:R-:W-:-:S05]  /*1be0*/  @P0 IMAD.HI.U32 R6, R0, R6, RZ ;  /* 0x0000000600060227 */ /* 0x001fca00078e00ff */
[----:B------:R-:W-:-:S07]  /*1bf0*/  @P0 SHF.R.U32.HI R0, RZ, R7, R6 ;  /* 0x00000007ff000219 */ /* 0x000fce0000011606 */
.L_x_1456:
[----:B------:R-:W-:Y:S05]  /*1c00*/  BSYNC B0 ;  /* 0x0000000000007941 */ /* 0x000fea0003800000 */
.L_x_1454:
[----:B------:R-:W-:-:S05]  /*1c10*/  IMAD R3, R0, R5, R5 ;  /* 0x0000000500037224 */ /* 0x000fca00078e0205 */
[----:B------:R-:W-:-:S07]  /*1c20*/  VIMNMX R4, R4, R3, PT ;  /* 0x0000000304047248 */ /* 0x000fce0003fe0100 */
.L_x_1453:
[----:B------:R-:W0:Y:S01]  /*1c30*/  @P1 LDC R3, c[0x0][0x44c] ;  /* 0x00011300ff031b82 */ /* 0x000e220000000800 */
[----:B------:R-:W-:Y:S01]  /*1c40*/  VIADD R4, R4, 0x5f ;  /* 0x0000005f04047836 */ /* 0x000fe20000000000 */
[----:B------:R-:W-:Y:S01]  /*1c50*/  ULDC UR4, c[0x0][0x9dc] ;  /* 0x0002770000047ab9 */ /* 0x000fe20000000800 */
[----:B------:R-:W-:Y:S02]  /*1c60*/  IMAD.MOV.U32 R7, RZ, RZ, R178 ;  /* 0x000000ffff077224 */ /* 0x000fe400078e00b2 */
[----:B------:R-:W-:-:S03]  /*1c70*/  IMAD.HI R4, R4, 0x2aaaaaab, RZ ;  /* 0x2aaaaaab04047827 */ /* 0x000fc600078e02ff */
[----:B------:R-:W1:Y:S01]  /*1c80*/  @P1 LDC R9, c[0x0][0x450] ;  /* 0x00011400ff091b82 */ /* 0x000e620000000800 */
[----:B------:R-:W-:Y:S02]  /*1c90*/  IMAD.IADD R150, R164, 0x1, -R163 ;  /* 0x00000001a4967824 */ /* 0x000fe400078e0aa3 */
        /* <DEDUP_REMOVED lines=8> */
[----:B------:R-:W-:Y:S01]  /*1d20*/  ISETP.GT.AND P0, PT, R0, -0x1, PT ;  /* 0xffffffff0000780c */ /* 0x000fe20003f04270 */
[----:B------:R-:W-:-:S12]  /*1d30*/  BSSY B0, `(.L_x_1458) ;  /* 0x000000d000007945 */ /* 0x000fd80003800000 */
        /* <DEDUP_REMOVED lines=8> */
.L_x_1459:
[----:B------:R-:W-:-:S13]  /*1dc0*/  ISETP.NE.AND P0, PT, R5, 0x1, PT ;  /* 0x000000010500780c */ /* 0x000fda0003f05270 */
[----:B------:R-:W0:Y:S02]  /*1dd0*/  @P0 LDC.64 R6, c[0x0][0x9e8] ;  /* 0x00027a00ff060b82 */ /* 0x000e240000000a00 */
[----:B0-----:R-:W-:-:S05]  /*1de0*/  @P0 IMAD.HI.U32 R4, R0, R6, RZ ;  /* 0x0000000600040227 */ /* 0x001fca00078e00ff */
[----:B------:R-:W-:-:S07]  /*1df0*/  @P0 SHF.R.U32.HI R0, RZ, R7, R4 ;  /* 0x00000007ff000219 */ /* 0x000fce0000011604 */
.L_x_1460:
[----:B------:R-:W-:Y:S05]  /*1e00*/  BSYNC B0 ;  /* 0x0000000000007941 */ /* 0x000fea0003800000 */
.L_x_1458:
[----:B------:R-:W-:-:S05]  /*1e10*/  IMAD R0, R0, R5, RZ ;  /* 0x0000000500007224 */ /* 0x000fca00078e02ff */
[----:B------:R-:W-:-:S07]  /*1e20*/  VIMNMX R3, R3, R0, !PT ;  /* 0x0000000003037248 */ /* 0x000fce0007fe0100 */
.L_x_1457:
[----:B------:R-:W-:Y:S01]  /*1e30*/  IMAD.HI R3, R3, 0x2aaaaaab, RZ ;  /* 0x2aaaaaab03037827 */ /* 0x000fe200078e02ff */
[----:B------:R-:W-:Y:S01]  /*1e40*/  BSSY B0, `(.L_x_1461) ;  /* 0x0000028000007945 */ /* 0x000fe20003800000 */
[----:B------:R-:W-:Y:S02]  /*1e50*/  LOP3.LUT R190, R186, 0xff, RZ, 0xc0, !PT ;  /* 0x000000ffbabe7812 */ /* 0x000fe400078ec0ff */
[----:B------:R-:W-:Y:S02]  /*1e60*/  SHF.R.U32.HI R186, RZ, 0x10, R186 ;  /* 0x00000010ffba7819 */ /* 0x000fe400000116ba */
[----:B------:R-:W-:-:S04]  /*1e70*/  SHF.R.U32.HI R0, RZ, 0x1f, R3 ;  /* 0x0000001fff007819 */ /* 0x000fc80000011603 */
[----:B------:R-:W-:Y:S01]  /*1e80*/  LEA.HI.SX32 R0, R3, R0, 0x1c ;  /* 0x0000000003007211 */ /* 0x000fe200078fe2ff */
[----:B------:R-:W-:-:S03]  /*1e90*/  IMAD.MOV.U32 R3, RZ, RZ, RZ ;  /* 0x000000ffff037224 */ /* 0x000fc600078e00ff */
[----:B------:R-:W-:-:S04]  /*1ea0*/  VIMNMX R9, RZ, R0, !PT ;  /* 0x00000000ff097248 */ /* 0x000fc80007fe0100 */
[----:B------:R-:W-:-:S13]  /*1eb0*/  ISETP.GT.AND P0, PT, R8, R9, PT ;  /* 0x000000090800720c */ /* 0x000fda0003f04270 */
[----:B------:R-:W-:Y:S05]  /*1ec0*/  @!P0 BRA `(.L_x_1462) ;  /* 0x00000000007c8947 */ /* 0x000fea0003800000 */
[----:B------:R-:W-:Y:S01]  /*1ed0*/  ISETP.NE.AND P0, PT, R186, RZ, PT ;  /* 0x000000ffba00720c */ /* 0x000fe20003f05270 */
[----:B------:R-:W-:-:S03]  /*1ee0*/  ULDC UR4, c[0x0][0x9f0] ;  /* 0x00027c0000047ab9 */ /* 0x000fc60000000800 */
[----:B------:R-:W-:-:S04]  /*1ef0*/  SEL R11, R186, UR4, P0 ;  /* 0x00000004ba0b7c07 */ /* 0x000fc80008000000 */
[-C--:B------:R-:W-:Y:S02]  /*1f00*/  IABS R6, R11.reuse ;  /* 0x0000000b00067213 */ /* 0x080fe40000000000 */
[----:B------:R-:W-:Y:S02]  /*1f10*/  IADD3 R0, R11, -0x1, R8 ;  /* 0xffffffff0b007810 */ /* 0x000fe40007ffe008 */
[----:B------:R-:W0:Y:S01]  /*1f20*/  I2F.RP R3, R6 ;  /* 0x0000000600037306 */ /* 0x000e220000209400 */
[----:B------:R-:W-:Y:S02]  /*1f30*/  IABS R13, R11 ;  /* 0x0000000b000d7213 */ /* 0x000fe40000000000 */
[----:B------:R-:W-:-:S05]  /*1f40*/  IMAD.IADD R0, R0, 0x1, -R9 ;  /* 0x0000000100007824 */ /* 0x000fca00078e0a09 */
        /* <DEDUP_REMOVED lines=23> */
.L_x_1462:
[----:B------:R-:W-:Y:S05]  /*20c0*/  BSYNC B0 ;  /* 0x0000000000007941 */ /* 0x000fea0003800000 */
.L_x_1461:
[----:B------:R-:W-:Y:S01]  /*20d0*/  IMAD R0, R190, R3, R9 ;  /* 0x00000003be007224 */ /* 0x000fe200078e0209 */
[----:B------:R-:W-:-:S04]  /*20e0*/  PLOP3.LUT P2, PT, PT, PT, PT, 0x80, 0x0 ;  /* 0x000000000000781c */ /* 0x000fc80003f4f070 */
[C---:B------:R-:W-:Y:S01]  /*20f0*/  VIADDMNMX R3, R0.reuse, R3, R8, PT ;  /* 0x0000000300037246 */ /* 0x040fe20003800108 */
[----:B------:R-:W-:-:S04]  /*2100*/  IMAD R0, R0, 0x60, -R12 ;  /* 0x0000006000007824 */ /* 0x000fc800078e0a0c */
[----:B------:R-:W-:Y:S01]  /*2110*/  IMAD R4, R3, 0x60, -R12 ;  /* 0x0000006003047824 */ /* 0x000fe200078e0a0c */
[----:B------:R-:W-:-:S04]  /*2120*/  VIMNMX R0, RZ, R0, !PT ;  /* 0x00000000ff007248 */ /* 0x000fc80007fe0100 */
[----:B------:R-:W-:Y:S01]  /*2130*/  VIMNMX R3, R4, R25, PT ;  /* 0x0000001904037248 */ /* 0x000fe20003fe0100 */
[----:B------:R-:W-:-:S03]  /*2140*/  IMAD.WIDE.U32 R128, R0, -0x55555555, RZ ;  /* 0xaaaaaaab00807825 */ /* 0x000fc600078e00ff */
[----:B------:R-:W-:Y:S02]  /*2150*/  ISETP.GT.AND P0, PT, R3, R0, PT ;  /* 0x000000000300720c */ /* 0x000fe40003f04270 */
[----:B------:R-:W-:-:S05]  /*2160*/  SHF.R.U32.HI R128, RZ, 0x6, R129 ;  /* 0x00000006ff807819 */ /* 0x000fca0000011681 */
[----:B------:R-:W-:-:S06]  /*2170*/  IMAD.MOV.U32 R24, RZ, RZ, R128 ;  /* 0x000000ffff187224 */ /* 0x000fcc00078e0080 */
[----:B------:R-:W-:-:S04]  /*2180*/  @P0 VIADD R0, R3, 0x5f ;  /* 0x0000005f03000836 */ /* 0x000fc80000000000 */
[----:B------:R-:W-:-:S05]  /*2190*/  @P0 IMAD.HI R0, R0, 0x2aaaaaab, RZ ;  /* 0x2aaaaaab00000827 */ /* 0x000fca00078e02ff */
[----:B------:R-:W-:-:S04]  /*21a0*/  @P0 SHF.R.U32.HI R3, RZ, 0x1f, R0 ;  /* 0x0000001fff030819 */ /* 0x000fc80000011600 */
[----:B------:R-:W-:-:S04]  /*21b0*/  @P0 LEA.HI.SX32 R24, R0, R3, 0x1c ;  /* 0x0000000300180211 */ /* 0x000fc800078fe2ff */
        /* <DEDUP_REMOVED lines=22> */
.L_x_1465:
[----:B------:R-:W-:Y:S05]  /*2320*/  BSYNC B6 ;  /* 0x0000000000067941 */ /* 0x000fea0003800000 */
.L_x_1464:
        /* <DEDUP_REMOVED lines=20> */
.L_x_1467:
[----:B------:R-:W-:Y:S05]  /*2470*/  BSYNC B6 ;  /* 0x0000000000067941 */ /* 0x000fea0003800000 */
.L_x_1466:
[----:B------:R-:W-:Y:S01]  /*2480*/  ULDC.64 UR4, c[0x0][0x9f8] ;  /* 0x00027e0000047ab9 */ /* 0x000fe20000000a00 */
[----:B------:R-:W0:Y:S01]  /*2490*/  LDC.64 R90, c[0x0][0x300] ;  /* 0x0000c000ff5a7b82 */ /* 0x000e220000000a00 */
[----:B------:R-:W-:Y:S01]  /*24a0*/  ISETP.NE.U32.AND P0, PT, RZ, UR4, PT ;  /* 0x00000004ff007c0c */ /* 0x000fe2000bf05070 */
[----:B------:R-:W-:-:S03]  /*24b0*/  ULDC UR6, c[0x0][0x2f4] ;  /* 0x0000bd0000067ab9 */ /* 0x000fc60000000800 */
[----:B------:R-:W-:Y:S01]  /*24c0*/  ISETP.NE.AND.EX P0, PT, RZ, UR5, PT, P0 ;  /* 0x00000005ff007c0c */ /* 0x000fe2000bf05300 */
[----:B------:R-:W-:Y:S01]  /*24d0*/  IMAD.IADD R121, R26, 0x1, R27 ;  /* 0x000000011a797824 */ /* 0x000fe200078e021b */
[----:B------:R-:W-:Y:S01]  /*24e0*/  ISETP.GE.AND P1, PT, R165, UR6, PT ;  /* 0x00000006a5007c0c */ /* 0x000fe2000bf26270 */
[C---:B------:R-:W-:Y:S01]  /*24f0*/  VIADD R104, R18.reuse, 0x60 ;  /* 0x0000006012687836 */ /* 0x040fe20000000000 */
[----:B------:R-:W-:Y:S01]  /*2500*/  SHF.R.S32.HI R19, RZ, 0x1f, R18 ;  /* 0x0000001fff137819 */ /* 0x000fe20000011412 */
[C---:B------:R-:W-:Y:S01]  /*2510*/  VIADD R3, R18.reuse, 0x80 ;  /* 0x0000008012037836 */ /* 0x040fe20000000000 */
[----:B------:R-:W-:Y:S01]  /*2520*/  ULDC.64 UR4, c[0x0][0x330] ;  /* 0x0000cc0000047ab9 */ /* 0x000fe20000000a00 */
[----:B------:R-:W-:Y:S01]  /*2530*/  VIADD R8, R18, 0xa0 ;  /* 0x000000a012087836 */ /* 0x000fe20000000000 */
[----:B------:R-:W1:Y:S08]  /*2540*/  LDC.64 R96, c[0x0][0x3f8] ;  /* 0x0000fe00ff607b82 */ /* 0x000e700000000a00 */
[----:B------:R-:W2:Y:S01]  /*2550*/  @P0 LDC.64 R4, c[0x0][0x9f8] ;  /* 0x00027e00ff040b82 */ /* 0x000ea20000000a00 */
[----:B------:R-:W-:-:S07]  /*2560*/  SHF.R.S32.HI R147, RZ, 0x1f, R162 ;  /* 0x0000001fff937819 */ /* 0x000fce00000114a2 */
[----:B------:R-:W3:Y:S08]  /*2570*/  LDC R123, c[0x0][0x3f4] ;  /* 0x0000fd00ff7b7b82 */ /* 0x000ef00000000800 */
[----:B------:R-:W4:Y:S01]  /*2580*/  LDC.64 R102, c[0x0][0x408] ;  /* 0x00010200ff667b82 */ /* 0x000f220000000a00 */
[----:B--2---:R-:W-:-:S05]  /*2590*/  @P0 IMAD.WIDE R4, R31, 0x4, R4 ;  /* 0x000000041f040825 */ /* 0x004fca00078e0204 */
[----:B------:R2:W3:Y:S01]  /*25a0*/  @P0 LDG.E R31, desc[UR46][R4.64] ;  /* 0x0000002e041f0981 */ /* 0x0004e2000c1e1900 */
[----:B------:R-:W-:Y:S01]  /*25b0*/  SEL R6, RZ, 0xffffffff, P1 ;  /* 0xffffffffff067807 */ /* 0x000fe20000800000 */
[C---:B------:R-:W-:Y:S01]  /*25c0*/  IMAD.WIDE.U32 R88, R183.reuse, UR4, R18 ;  /* 0x00000004b7587c25 */ /* 0x040fe2000f8e0012 */
[----:B------:R-:W-:Y:S01]  /*25d0*/  ISETP.GE.AND P0, PT, R18, UR6, PT ;  /* 0x0000000612007c0c */ /* 0x000fe2000bf06270 */
[----:B------:R-:W3:Y:S01]  /*25e0*/  S2R R221, SR_TID.X ;  /* 0x0000000000dd7919 */ /* 0x000ee20000002100 */
[----:B------:R-:W-:Y:S01]  /*25f0*/  SHF.R.S32.HI R0, RZ, 0x1f, R121 ;  /* 0x0000001fff007819 */ /* 0x000fe20000011479 */
[----:B------:R-:W-:Y:S01]  /*2600*/  IMAD R89, R183, UR5, R89 ;  /* 0x00000005b7597c24 */ /* 0x000fe2000f8e0259 */
[----:B------:R-:W-:Y:S01]  /*2610*/  ISETP.GE.AND P1, PT, R104, UR6, PT ;  /* 0x0000000668007c0c */ /* 0x000fe2000bf26270 */
[----:B------:R-:W-:Y:S01]  /*2620*/  ULDC.64 UR4, c[0x0][0xa08] ;  /* 0x0002820000047ab9 */ /* 0x000fe20000000a00 */
[----:B------:R-:W-:Y:S01]  /*2630*/  ISETP.GE.AND P3, PT, R3, UR6, PT ;  /* 0x0000000603007c0c */ /* 0x000fe2000bf66270 */
[----:B--2---:R-:W-:Y:S01]  /*2640*/  IMAD.SHL.U32 R5, R6, 0x2, RZ ;  /* 0x0000000206057824 */ /* 0x004fe200078e00ff */
[----:B------:R-:W-:Y:S01]  /*2650*/  SEL R4, RZ, 0x1, P0 ;  /* 0x00000001ff047807 */ /* 0x000fe20000000000 */
[----:B0-----:R-:W-:Y:S01]  /*2660*/  IMAD R6, R0, R90, RZ ;  /* 0x0000005a00067224 */ /* 0x001fe200078e02ff */
[----:B------:R-:W-:Y:S01]  /*2670*/  ISETP.GE.AND P0, PT, R166, UR6, PT ;  /* 0x00000006a6007c0c */ /* 0x000fe2000bf06270 */
[----:B-1----:R-:W-:Y:S01]  /*2680*/  IMAD.WIDE.U32 R94, R162, R96, R18 ;  /* 0x00000060a25e7225 */ /* 0x002fe200078e0012 */
[----:B------:R-:W-:-:S02]  /*2690*/  LOP3.LUT R3, R5, 0x2, R4, 0xe2, !PT ;  /* 0x0000000205037812 */ /* 0x000fc400078ee204 */
[----:B------:R-:W-:Y:S01]  /*26a0*/  SEL R7, RZ, 0x8, P1 ;  /* 0x00000008ff077807 */ /* 0x000fe20000800000 */
[C---:B------:R-:W-:Y:S01]  /*26b0*/  IMAD.WIDE.U32 R4, R121.reuse, R90, RZ ;  /* 0x0000005a79047225 */ /* 0x040fe200078e00ff */
[----:B------:R-:W-:Y:S01]  /*26c0*/  ISETP.GE.AND P2, PT, R8, UR6, PT ;  /* 0x0000000608007c0c */ /* 0x000fe2000bf46270 */
[----:B------:R-:W-:Y:S01]  /*26d0*/  ULDC.64 UR6, c[0x0][0x308] ;  /* 0x0000c20000067ab9 */ /* 0x000fe20000000a00 */
[----:B------:R-:W-:Y:S01]  /*26e0*/  SHF.R.S32.HI R161, RZ, 0x1f, R160 ;  /* 0x0000001fffa17819 */ /* 0x000fe200000114a0 */
[----:B------:R-:W-:Y:S01]  /*26f0*/  IMAD R9, R121, R91, R6 ;  /* 0x0000005b79097224 */ /* 0x000fe200078e0206 */
[----:B------:R-:W-:Y:S01]  /*2700*/  SEL R6, RZ, 0x4, P0 ;  /* 0x00000004ff067807 */ /* 0x000fe20000000000 */
[C---:B----4-:R-:W-:Y:S01]  /*2710*/  IMAD.WIDE.U32 R100, R162.reuse, R102, R18 ;  /* 0x00000066a2647225 */ /* 0x050fe200078e0012 */
[----:B------:R-:W-:Y:S02]  /*2720*/  ISETP.NE.U32.AND P0, PT, RZ, UR4, PT ;  /* 0x00000004ff007c0c */ /* 0x000fe4000bf05070 */
[----:B------:R-:W-:Y:S01]  /*2730*/  LOP3.LUT R3, R7, R3, R6, 0xfe, !PT ;  /* 0x0000000307037212 */ /* 0x000fe200078efe06 */
[----:B------:R-:W-:Y:S01]  /*2740*/  IMAD.IADD R5, R5, 0x1, R9 ;  /* 0x0000000105057824 */ /* 0x000fe200078e0209 */
[----:B------:R-:W-:Y:S01]  /*2750*/  SEL R6, RZ, 0x10, P3 ;  /* 0x00000010ff067807 */ /* 0x000fe20001800000 */
[----:B------:R-:W-:Y:S01]  /*2760*/  IMAD.WIDE.U32 R92, R162, R96, R160 ;  /* 0x00000060a25c7225 */ /* 0x000fe200078e00a0 */
[----:B------:R-:W-:Y:S01]  /*2770*/  ISETP.NE.AND.EX P0, PT, RZ, UR5, PT, P0 ;  /* 0x00000005ff007c0c */ /* 0x000fe2000bf05300 */
[----:B------:R-:W-:Y:S01]  /*2780*/  ULDC.64 UR4, c[0x0][0x310] ;  /* 0x0000c40000047ab9 */ /* 0x000fe20000000a00 */
[----:B------:R-:W-:Y:S01]  /*2790*/  LOP3.LUT R11, R3, R6, RZ, 0xfc, !PT ;  /* 0x00000006030b7212 */ /* 0x000fe200078efcff */
[----:B------:R-:W-:Y:S01]  /*27a0*/  IMAD.WIDE.U32 R4, R183, UR6, R4 ;  /* 0x00000006b7047c25 */ /* 0x000fe2000f8e0004 */
[----:B---3--:R-:W-:-:S02]  /*27b0*/  ISETP.GE.AND P1, PT, R165, R123, PT ;  /* 0x0000007ba500720c */ /* 0x008fc40003f26270 */
[----:B------:R-:W-:Y:S01]  /*27c0*/  ISETP.GE.AND P4, PT, R166, R123, PT ;  /* 0x0000007ba600720c */ /* 0x000fe20003f86270 */
[----:B------:R-:W-:Y:S01]  /*27d0*/  IMAD R5, R183, UR7, R5 ;  /* 0x00000007b7057c24 */ /* 0x000fe2000f8e0205 */
[----:B------:R-:W-:Y:S01]  /*27e0*/  SHF.R.U32.HI R20, RZ, 0x3, R173 ;  /* 0x00000003ff147819 */ /* 0x000fe200000116ad */
[----:B------:R-:W-:Y:S01]  /*27f0*/  IMAD R6, R147, R96, RZ ;  /* 0x0000006093067224 */ /* 0x000fe200078e02ff */
[----:B------:R-:W-:Y:S01]  /*2800*/  LOP3.LUT R17, R17, 0xfffffffe, RZ, 0xc0, !PT ;  /* 0xfffffffe11117812 */ /* 0x000fe200078ec0ff */
[----:B------:R-:W-:Y:S01]  /*2810*/  IMAD.WIDE.U32 R98, R162, R102, R160 ;  /* 0x00000066a2627225 */ /* 0x000fe200078e00a0 */
[----:B------:R-:W-:Y:S02]  /*2820*/  LOP3.LUT P3, RZ, R229, 0x4, RZ, 0xc0, !PT ;  /* 0x00000004e5ff7812 */ /* 0x000fe4000786c0ff */
[----:B------:R-:W-:Y:S01]  /*2830*/  SHF.L.U64.HI R135, R90, 0x6, R91 ;  /* 0x000000065a877819 */ /* 0x000fe2000001025b */
[----:B------:R-:W-:Y:S01]  /*2840*/  IMAD R9, R162, R97, R6 ;  /* 0x00000061a2097224 */ /* 0x000fe200078e0206 */
[----:B------:R-:W-:Y:S01]  /*2850*/  SHF.L.U64.HI R106, R102, 0x6, R103 ;  /* 0x00000006666a7819 */ /* 0x000fe20000010267 */
[----:B------:R-:W-:Y:S01]  /*2860*/  IMAD.MOV.U32 R129, RZ, RZ, 0x20 ;  /* 0x00000020ff817424 */ /* 0x000fe200078e00ff */
[----:B------:R-:W-:Y:S01]  /*2870*/  SHF.L.U64.HI R108, R96, 0x6, R97 ;  /* 0x00000006606c7819 */ /* 0x000fe20000010261 */
[----:B------:R-:W-:Y:S01]  /*2880*/  IMAD.IADD R93, R93, 0x1, R9 ;  /* 0x000000015d5d7824 */ /* 0x000fe200078e0209 */
[----:B------:R-:W-:Y:S01]  /*2890*/  @P4 LOP3.LUT R17, R17, 0x1, RZ, 0xfc, !PT ;  /* 0x0000000111114812 */ /* 0x000fe200078efcff */
[----:B------:R-:W-:Y:S01]  /*28a0*/  IMAD.IADD R95, R9, 0x1, R95 ;  /* 0x00000001095f7824 */ /* 0x000fe200078e025f */
[----:B------:R-:W-:Y:S01]  /*28b0*/  SEL R129, R129, 0xffffffe0, !P3 ;  /* 0xffffffe081817807 */ /* 0x000fe20005800000 */
[----:B------:R-:W-:Y:S01]  /*28c0*/  IMAD.SHL.U32 R136, R90, 0x40, RZ ;  /* 0x000000405a887824 */ /* 0x000fe200078e00ff */
[----:B------:R-:W-:Y:S01]  /*28d0*/  SHF.R.S32.HI R148, RZ, 0x1f, R189 ;  /* 0x0000001fff947819 */ /* 0x000fe200000114bd */
[----:B------:R-:W-:Y:S01]  /*28e0*/  IMAD.SHL.U32 R107, R102, 0x40, RZ ;  /* 0x00000040666b7824 */ /* 0x000fe200078e00ff */
[----:B------:R-:W-:Y:S01]  /*28f0*/  LEA.HI R221, R221, 0x8, RZ, 0x19 ;  /* 0x00000008dddd7811 */ /* 0x000fe200078fc8ff */
[----:B------:R-:W-:-:S02]  /*2900*/  IMAD R133, R97, 0x60, RZ ;  /* 0x0000006061857824 */ /* 0x000fc400078e02ff */
[----:B------:R-:W-:Y:S02]  /*2910*/  IMAD.SHL.U32 R109, R96, 0x40, RZ ;  /* 0x00000040606d7824 */ /* 0x000fe400078e00ff */
[----:B-----5:R-:W-:-:S04]  /*2920*/  IMAD.WIDE.U32 R92, R145, R96, R92 ;  /* 0x00000060915c7225 */ /* 0x020fc800078e005c */
[----:B------:R-:W-:Y:S01]  /*2930*/  IMAD.WIDE.U32 R94, R145, R96, R94 ;  /* 0x00000060915e7225 */ /* 0x000fe200078e005e */
[----:B------:R-:W-:Y:S02]  /*2940*/  SHF.R.S32.HI R7, RZ, 0x1f, R31 ;  /* 0x0000001fff077819 */ /* 0x000fe4000001141f */
[----:B------:R-:W-:Y:S02]  /*2950*/  SEL R3, R31, RZ, !P0 ;  /* 0x000000ff1f037207 */ /* 0x000fe40004000000 */
[----:B------:R-:W-:-:S03]  /*2960*/  SEL R7, R7, RZ, !P0 ;  /* 0x000000ff07077207 */ /* 0x000fc60004000000 */
[----:B------:R-:W-:-:S04]  /*2970*/  IMAD.WIDE.U32 R86, R3, UR4, R4 ;  /* 0x0000000403567c25 */ /* 0x000fc8000f8e0004 */
[-C--:B------:R-:W-:Y:S02]  /*2980*/  IMAD R4, R147, R90.reuse, RZ ;  /* 0x0000005a93047224 */ /* 0x080fe400078e02ff */
[----:B------:R-:W-:Y:S02]  /*2990*/  IMAD R8, R7, UR4, RZ ;  /* 0x0000000407087c24 */ /* 0x000fe4000f8e02ff */
[C---:B------:R-:W-:Y:S02]  /*29a0*/  IMAD R27, R162.reuse, R91, R4 ;  /* 0x0000005ba21b7224 */ /* 0x040fe400078e0204 */
[----:B------:R-:W-:Y:S01]  /*29b0*/  IMAD R85, R3, UR5, R8 ;  /* 0x0000000503557c24 */ /* 0x000fe2000f8e0208 */
[----:B------:R-:W-:Y:S01]  /*29c0*/  ULDC.64 UR4, c[0x0][0x338] ;  /* 0x0000ce0000047ab9 */ /* 0x000fe20000000a00 */
[----:B------:R-:W-:-:S04]  /*29d0*/  IMAD.WIDE.U32 R4, R162, R90, R18 ;  /* 0x0000005aa2047225 */ /* 0x000fc800078e0012 */
[----:B------:R-:W-:Y:S01]  /*29e0*/  IMAD.IADD R85, R87, 0x1, R85 ;  /* 0x0000000157557824 */ /* 0x000fe200078e0255 */
[----:B------:R-:W-:Y:S01]  /*29f0*/  IADD3 R84, P0, R86, R4, RZ ;  /* 0x0000000456547210 */ /* 0x000fe20007f1e0ff */
[----:B------:R-:W-:Y:S02]  /*2a00*/  IMAD R4, R147, R102, RZ ;  /* 0x0000006693047224 */ /* 0x000fe400078e02ff */
[----:B------:R-:W-:Y:S01]  /*2a10*/  IMAD R6, R7, UR4, RZ ;  /* 0x0000000407067c24 */ /* 0x000fe2000f8e02ff */
[----:B------:R-:W-:Y:S01]  /*2a20*/  IADD3.X R27, R85, R5, R27, P0, !PT ;  /* 0x00000005551b7210 */ /* 0x000fe200007fe41b */
[----:B------:R-:W-:Y:S01]  /*2a30*/  IMAD R9, R162, R103, R4 ;  /* 0x00000067a2097224 */ /* 0x000fe200078e0204 */
[----:B------:R-:W-:Y:S01]  /*2a40*/  ISETP.GE.AND P0, PT, R18, R123, PT ;  /* 0x0000007b1200720c */ /* 0x000fe20003f06270 */
[----:B------:R-:W-:Y:S01]  /*2a50*/  IMAD.WIDE.U32 R88, R3, UR4, R88 ;  /* 0x0000000403587c25 */ /* 0x000fe2000f8e0058 */
[C---:B------:R-:W-:Y:S02]  /*2a60*/  SEL R4, R123.reuse, RZ, P1 ;  /* 0x000000ff7b047207 */ /* 0x040fe40000800000 */
[----:B------:R-:W-:Y:S01]  /*2a70*/  SEL R5, R123, RZ, P0 ;  /* 0x000000ff7b057207 */ /* 0x000fe20000000000 */
[----:B------:R-:W-:Y:S01]  /*2a80*/  IMAD R3, R3, UR5, R6 ;  /* 0x0000000503037c24 */ /* 0x000fe2000f8e0206 */
[----:B------:R-:W-:Y:S01]  /*2a90*/  SEL R7, R123, RZ, P4 ;  /* 0x000000ff7b077207 */ /* 0x000fe20002000000 */
[----:B------:R-:W-:Y:S01]  /*2aa0*/  IMAD.IADD R6, R165, 0x1, R4 ;  /* 0x00000001a5067824 */ /* 0x000fe200078e0204 */
[----:B------:R-:W-:Y:S01]  /*2ab0*/  IADD3 R120, P4, R162, R121, RZ ;  /* 0x00000079a2787210 */ /* 0x000fe20007f9e0ff */
[----:B------:R-:W-:-:S02]  /*2ac0*/  IMAD.IADD R5, R18, 0x1, R5 ;  /* 0x0000000112057824 */ /* 0x000fc400078e0205 */
[----:B------:R-:W-:Y:S01]  /*2ad0*/  IMAD.IADD R12, R166, 0x1, R7 ;  /* 0x00000001a60c7824 */ /* 0x000fe200078e0207 */
[----:B------:R-:W-:Y:S01]  /*2ae0*/  SHF.R.S32.HI R7, RZ, 0x1f, R6 ;  /* 0x0000001fff077819 */ /* 0x000fe20000011406 */
[----:B------:R-:W-:Y:S01]  /*2af0*/  IMAD.IADD R99, R99, 0x1, R9 ;  /* 0x0000000163637824 */ /* 0x000fe200078e0209 */
[----:B------:R-:W-:Y:S01]  /*2b00*/  SHF.R.S32.HI R4, RZ, 0x1f, R5 ;  /* 0x0000001fff047819 */ /* 0x000fe20000011405 */
[----:B------:R-:W-:Y:S01]  /*2b10*/  IMAD.IADD R101, R9, 0x1, R101 ;  /* 0x0000000109657824 */ /* 0x000fe200078e0265 */
[----:B------:R-:W-:Y:S01]  /*2b20*/  SHF.R.S32.HI R13, RZ, 0x1f, R12 ;  /* 0x0000001fff0d7819 */ /* 0x000fe2000001140c */
[----:B------:R-:W-:Y:S01]  /*2b30*/  IMAD.X R121, R0, 0x1, R147, P4 ;  /* 0x0000000100797824 */ /* 0x000fe200020e0693 */
[CC--:B------:R-:W-:Y:S01]  /*2b40*/  LEA.HI R14, R4.reuse, R5.reuse, RZ, 0x3 ;  /* 0x00000005040e7211 */ /* 0x0c0fe200078f18ff */
[----:B------:R-:W-:Y:S01]  /*2b50*/  IMAD.WIDE.U32 R98, R145, R102, R98 ;  /* 0x0000006691627225 */ /* 0x000fe200078e0062 */
[----:B------:R-:W-:Y:S02]  /*2b60*/  LEA.HI R4, R4, R5, RZ, 0x6 ;  /* 0x0000000504047211 */ /* 0x000fe400078f30ff */
[----:B------:R-:W-:Y:S01]  /*2b70*/  LEA.HI R5, R7, R6, RZ, 0x6 ;  /* 0x0000000607057211 */ /* 0x000fe200078f30ff */
[----:B------:R-:W-:Y:S01]  /*2b80*/  IMAD.WIDE.U32 R100, R145, R102, R100 ;  /* 0x0000006691647225 */ /* 0x000fe200078e0064 */
[----:B------:R-:W-:-:S02]  /*2b90*/  SHF.R.S32.HI R4, RZ, 0x6, R4 ;  /* 0x00000006ff047819 */ /* 0x000fc40000011404 */
[----:B------:R-:W-:Y:S01]  /*2ba0*/  SHF.R.S32.HI R8, RZ, 0x6, R5 ;  /* 0x00000006ff087819 */ /* 0x000fe20000011405 */
[----:B------:R-:W-:Y:S01]  /*2bb0*/  IMAD.SHL.U32 R123, R123, 0x2, RZ ;  /* 0x000000027b7b7824 */ /* 0x000fe200078e00ff */
[----:B------:R-:W-:Y:S01]  /*2bc0*/  LOP3.LUT R5, R175, 0x38, R14, 0xf8, !PT ;  /* 0x00000038af057812 */ /* 0x000fe200078ef80e */
[C---:B------:R-:W-:Y:S01]  /*2bd0*/  IMAD R143, R4.reuse, 0x1800, R177 ;  /* 0x00001800048f7824 */ /* 0x040fe200078e02b1 */
[----:B------:R-:W-:Y:S01]  /*2be0*/  LEA.HI R6, R7, R6, RZ, 0x3 ;  /* 0x0000000607067211 */ /* 0x000fe200078f18ff */
[----:B------:R-:W-:Y:S01]  /*2bf0*/  IMAD R141, R4, 0x1800, R179 ;  /* 0x00001800048d7824 */ /* 0x000fe200078e02b3 */
[----:B------:R-:W-:Y:S01]  /*2c00*/  LOP3.LUT R4, R5, R176, RZ, 0x3c, !PT ;  /* 0x000000b005047212 */ /* 0x000fe200078e3cff */
[C---:B------:R-:W-:Y:S01]  /*2c10*/  IMAD R142, R8.reuse, 0x1800, R177 ;  /* 0x00001800088e7824 */ /* 0x040fe200078e02b1 */
[CC--:B------:R-:W-:Y:S01]  /*2c20*/  LEA.HI R28, R13.reuse, R12.reuse, RZ, 0x3 ;  /* 0x0000000c0d1c7211 */ /* 0x0c0fe200078f18ff */
[----:B------:R-:W-:Y:S01]  /*2c30*/  IMAD R139, R8, 0x1800, R179 ;  /* 0x00001800088b7824 */ /* 0x000fe200078e02b3 */
[----:B------:R-:W-:Y:S01]  /*2c40*/  LEA.HI R12, R13, R12, RZ, 0x6 ;  /* 0x0000000c0d0c7211 */ /* 0x000fe200078f30ff */
[----:B------:R-:W-:Y:S01]  /*2c50*/  IMAD.IADD R143, R143, 0x1, R4 ;  /* 0x000000018f8f7824 */ /* 0x000fe200078e0204 */
[----:B------:R-:W-:-:S02]  /*2c60*/  LOP3.LUT R7, R175, 0x38, R6, 0xf8, !PT ;  /* 0x00000038af077812 */ /* 0x000fc400078ef806 */
[C---:B------:R-:W-:Y:S02]  /*2c70*/  LOP3.LUT R9, R173.reuse, 0x38, R14, 0xf8, !PT ;  /* 0x00000038ad097812 */ /* 0x040fe400078ef80e */
[----:B------:R-:W-:Y:S02]  /*2c80*/  LOP3.LUT R4, R173, 0x38, R6, 0xf8, !PT ;  /* 0x00000038ad047812 */ /* 0x000fe400078ef806 */
[----:B------:R-:W-:Y:S02]  /*2c90*/  SHF.R.S32.HI R12, RZ, 0x6, R12 ;  /* 0x00000006ff0c7819 */ /* 0x000fe4000001140c */
[----:B------:R-:W-:Y:S02]  /*2ca0*/  LOP3.LUT R5, R175, 0x38, R28, 0xf8, !PT ;  /* 0x00000038af057812 */ /* 0x000fe400078ef81c */
[----:B------:R-:W-:Y:S01]  /*2cb0*/  LOP3.LUT R7, R7, R176, RZ, 0x3c, !PT ;  /* 0x000000b007077212 */ /* 0x000fe200078e3cff */
[C---:B------:R-:W-:Y:S01]  /*2cc0*/  IMAD R140, R12.reuse, 0x1800, R177 ;  /* 0x000018000c8c7824 */ /* 0x040fe200078e02b1 */
[-C--:B------:R-:W-:Y:S01]  /*2cd0*/  LOP3.LUT R10, R9, R20.reuse, RZ, 0x3c, !PT ;  /* 0x00000014090a7212 */ /* 0x080fe200078e3cff */
[----:B------:R-:W-:Y:S01]  /*2ce0*/  IMAD R138, R12, 0x1800, R179 ;  /* 0x000018000c8a7824 */ /* 0x000fe200078e02b3 */
[----:B------:R-:W-:Y:S01]  /*2cf0*/  LOP3.LUT R4, R4, R20, RZ, 0x3c, !PT ;  /* 0x0000001404047212 */ /* 0x000fe200078e3cff */
[----:B------:R-:W-:Y:S01]  /*2d00*/  IMAD.IADD R142, R142, 0x1, R7 ;  /* 0x000000018e8e7824 */ /* 0x000fe200078e0207 */
[----:B------:R-:W-:Y:S01]  /*2d10*/  SHF.R.S32.HI R9, RZ, 0x1f, R145 ;  /* 0x0000001fff097819 */ /* 0x000fe20000011491 */
[----:B------:R-:W-:Y:S01]  /*2d20*/  IMAD.IADD R141, R141, 0x1, R10 ;  /* 0x000000018d8d7824 */ /* 0x000fe200078e020a */
[----:B------:R-:W-:Y:S01]  /*2d30*/  LOP3.LUT R5, R5, R176, RZ, 0x3c, !PT ;  /* 0x000000b005057212 */ /* 0x000fe200078e3cff */
[----:B------:R-:W-:Y:S01]  /*2d40*/  IMAD.IADD R139, R139, 0x1, R4 ;  /* 0x000000018b8b7824 */ /* 0x000fe200078e0204 */
[----:B------:R-:W-:Y:S01]  /*2d50*/  LOP3.LUT R7, R173, 0x38, R28, 0xf8, !PT ;  /* 0x00000038ad077812 */ /* 0x000fe200078ef81c */
[----:B------:R-:W-:Y:S01]  /*2d60*/  IMAD R4, R9, R96, RZ ;  /* 0x0000006009047224 */ /* 0x000fe200078e02ff */
[----:B------:R-:W-:Y:S01]  /*2d70*/  SEL R0, RZ, 0x20, P2 ;  /* 0x00000020ff007807 */ /* 0x000fe20001000000 */
[----:B------:R-:W-:Y:S01]  /*2d80*/  IMAD.IADD R140, R140, 0x1, R5 ;  /* 0x000000018c8c7824 */ /* 0x000fe200078e0205 */
[----:B------:R-:W-:Y:S01]  /*2d90*/  LOP3.LUT R5, R175, 0x18, R18, 0xf8, !PT ;  /* 0x00000018af057812 */ /* 0x000fe200078ef812 */
[----:B------:R-:W-:Y:S01]  /*2da0*/  IMAD R21, R145, R97, R4 ;  /* 0x0000006191157224 */ /* 0x000fe200078e0204 */
[----:B------:R-:W-:Y:S01]  /*2db0*/  LOP3.LUT R7, R7, R20, RZ, 0x3c, !PT ;  /* 0x0000001407077212 */ /* 0x000fe200078e3cff */
[----:B------:R-:W-:Y:S01]  /*2dc0*/  IMAD R4, R9, R102, RZ ;  /* 0x0000006609047224 */ /* 0x000fe200078e02ff */
[----:B------:R-:W-:Y:S01]  /*2dd0*/  LOP3.LUT R26, R5, R176, RZ, 0x3c, !PT ;  /* 0x000000b0051a7212 */ /* 0x000fe200078e3cff */
[----:B------:R-:W-:Y:S01]  /*2de0*/  IMAD R9, R103, 0x60, RZ ;  /* 0x0000006067097824 */ /* 0x000fe200078e02ff */
[----:B------:R-:W-:Y:S01]  /*2df0*/  SHF.R.S32.HI R117, RZ, 0x3, R14 ;  /* 0x00000003ff757819 */ /* 0x000fe2000001140e */
[----:B------:R-:W-:Y:S01]  /*2e00*/  IMAD.IADD R138, R138, 0x1, R7 ;  /* 0x000000018a8a7824 */ /* 0x000fe200078e0207 */
[----:B------:R-:W-:Y:S01]  /*2e10*/  LOP3.LUT R14, R14, 0xfffffff8, RZ, 0xc0, !PT ;  /* 0xfffffff80e0e7812 */ /* 0x000fe200078ec0ff */
[----:B------:R-:W-:Y:S01]  /*2e20*/  IMAD R7, R91, 0x60, RZ ;  /* 0x000000605b077824 */ /* 0x000fe200078e02ff */
[----:B------:R-:W-:Y:S01]  /*2e30*/  LOP3.LUT R13, R6, 0xfffffff8, RZ, 0xc0, !PT ;  /* 0xfffffff8060d7812 */ /* 0x000fe200078ec0ff */
[----:B------:R-:W-:Y:S01]  /*2e40*/  IMAD R15, R145, R103, R4 ;  /* 0x00000067910f7224 */ /* 0x000fe200078e0204 */
[----:B------:R-:W-:Y:S01]  /*2e50*/  LOP3.LUT R12, R28, 0xfffffff8, RZ, 0xc0, !PT ;  /* 0xfffffff81c0c7812 */ /* 0x000fe200078ec0ff */
[----:B------:R-:W-:Y:S01]  /*2e60*/  IMAD.WIDE.U32 R90, R90, 0x60, RZ ;  /* 0x000000605a5a7825 */ /* 0x000fe200078e00ff */
[----:B------:R-:W-:-:S02]  /*2e70*/  LOP3.LUT R0, R11, R0, RZ, 0xfc, !PT ;  /* 0x000000000b007212 */ /* 0x000fc400078efcff */
[----:B------:R-:W-:Y:S01]  /*2e80*/  SHF.R.S32.HI R116, RZ, 0x3, R6 ;  /* 0x00000003ff747819 */ /* 0x000fe20000011406 */
[----:B------:R-:W-:Y:S01]  /*2e90*/  IMAD.WIDE.U32 R102, R102, 0x60, RZ ;  /* 0x0000006066667825 */ /* 0x000fe200078e00ff */
[----:B------:R-:W-:Y:S02]  /*2ea0*/  SHF.R.S32.HI R113, RZ, 0x3, R28 ;  /* 0x00000003ff717819 */ /* 0x000fe4000001141c */
[----:B------:R-:W-:Y:S01]  /*2eb0*/  LOP3.LUT R11, R11, 0x1, RZ, 0xc0, !PT ;  /* 0x000000010b0b7812 */ /* 0x000fe200078ec0ff */
[----:B------:R-:W-:Y:S01]  /*2ec0*/  IMAD.WIDE.U32 R96, R96, 0x60, RZ ;  /* 0x0000006060607825 */ /* 0x000fe200078e00ff */
[----:B------:R-:W-:Y:S02]  /*2ed0*/  SHF.R.S32.HI R112, RZ, 0x1f, R14 ;  /* 0x0000001fff707819 */ /* 0x000fe4000001140e */
[----:B------:R-:W-:Y:S01]  /*2ee0*/  SHF.R.S32.HI R111, RZ, 0x1f, R13 ;  /* 0x0000001fff6f7819 */ /* 0x000fe2000001140d */
[----:B------:R-:W-:Y:S01]  /*2ef0*/  IMAD.IADD R26, R177, 0x1, R26 ;  /* 0x00000001b11a7824 */ /* 0x000fe200078e021a */
[----:B------:R-:W-:Y:S01]  /*2f00*/  SHF.R.S32.HI R110, RZ, 0x1f, R12 ;  /* 0x0000001fff6e7819 */ /* 0x000fe2000001140c */
[----:B------:R-:W-:Y:S01]  /*2f10*/  IMAD.IADD R132, R91, 0x1, R7 ;  /* 0x000000015b847824 */ /* 0x000fe200078e0207 */
[C---:B------:R-:W-:Y:S01]  /*2f20*/  LOP3.LUT R10, R0.reuse, 0x2, RZ, 0xc0, !PT ;  /* 0x00000002000a7812 */ /* 0x040fe200078ec0ff */
[----:B------:R-:W-:Y:S01]  /*2f30*/  IMAD.IADD R134, R103, 0x1, R9 ;  /* 0x0000000167867824 */ /* 0x000fe200078e0209 */
[C---:B------:R-:W-:Y:S01]  /*2f40*/  LOP3.LUT R9, R0.reuse, 0x4, RZ, 0xc0, !PT ;  /* 0x0000000400097812 */ /* 0x040fe200078ec0ff */
[----:B------:R-:W-:Y:S01]  /*2f50*/  IMAD.IADD R105, R93, 0x1, R21 ;  /* 0x000000015d697824 */ /* 0x000fe200078e0215 */
[C---:B------:R-:W-:Y:S01]  /*2f60*/  LOP3.LUT R8, R0.reuse, 0x8, RZ, 0xc0, !PT ;  /* 0x0000000800087812 */ /* 0x040fe200078ec0ff */
[----:B------:R-:W-:Y:S01]  /*2f70*/  IMAD.IADD R20, R99, 0x1, R15 ;  /* 0x0000000163147824 */ /* 0x000fe200078e020f */
[C---:B------:R-:W-:Y:S01]  /*2f80*/  LOP3.LUT R7, R0.reuse, 0x10, RZ, 0xc0, !PT ;  /* 0x0000001000077812 */ /* 0x040fe200078ec0ff */
[----:B------:R-:W-:Y:S01]  /*2f90*/  IMAD.IADD R133, R97, 0x1, R133 ;  /* 0x0000000161857824 */ /* 0x000fe200078e0285 */
[----:B------:R-:W-:Y:S01]  /*2fa0*/  LOP3.LUT R6, R0, 0x20, RZ, 0xc0, !PT ;  /* 0x0000002000067812 */ /* 0x000fe200078ec0ff */
[----:B------:R-:W-:-:S02]  /*2fb0*/  IMAD.IADD R137, R129, 0x1, R26 ;  /* 0x0000000181897824 */ /* 0x000fc400078e021a */
[----:B------:R-:W-:Y:S02]  /*2fc0*/  IMAD.IADD R21, R21, 0x1, R95 ;  /* 0x0000000115157824 */ /* 0x000fe400078e025f */
[----:B------:R-:W-:Y:S02]  /*2fd0*/  IMAD.IADD R15, R15, 0x1, R101 ;  /* 0x000000010f0f7824 */ /* 0x000fe400078e0265 */
[----:B------:R-:W-:-:S07]  /*2fe0*/  IMAD.IADD R5, R89, 0x1, R3 ;  /* 0x0000000159057824 */ /* 0x000fce00078e0203 */
.L_x_1567:
[----:B0-----:R-:W0:Y:S01]  /*2ff0*/  LDC.64 R114, c[0x0][0x2e8] ;  /* 0x0000ba00ff727b82 */ /* 0x001e220000000a00 */
[----:B--2---:R-:W-:Y:S01]  /*3000*/  VIADD R31, R24, 0xffffffff ;  /* 0xffffffff181f7836 */ /* 0x004fe20000000000 */
[----:B------:R-:W-:Y:S05]  /*3010*/  YIELD ;  /* 0x0000000000007946 */ /* 0x000fea0003800000 */
[----:B------:R-:W-:Y:S01]  /*3020*/  SHF.R.S32.HI R28, RZ, 0x1f, R31 ;  /* 0x0000001fff1c7819 */ /* 0x000fe2000001141f */
[----:B-1----:R-:W1:Y:S01]  /*3030*/  LDC R122, c[0x0][0x3f4] ;  /* 0x0000fd00ff7a7b82 */ /* 0x002e620000000800 */
[-C--:B------:R-:W-:Y:S01]  /*3040*/  IMAD R3, R132, R31.reuse, RZ ;  /* 0x0000001f84037224 */ /* 0x080fe200078e02ff */
[----:B------:R-:W-:Y:S01]  /*3050*/  LOP3.LUT R17, R17, 0xfffffffd, RZ, 0xc0, !PT ;  /* 0xfffffffd11117812 */ /* 0x000fe200078ec0ff */
[----:B------:R-:W-:Y:S01]  /*3060*/  IMAD.WIDE.U32 R124, R90, R31, RZ ;  /* 0x0000001f5a7c7225 */ /* 0x000fe200078e00ff */
[----:B------:R-:W-:Y:S03]  /*3070*/  BSSY B0, `(.L_x_1468) ;  /* 0x00007b4000007945 */ /* 0x000fe60003800000 */
[----:B------:R-:W-:Y:S01]  /*3080*/  IMAD R3, R28, R90, R3 ;  /* 0x0000005a1c037224 */ /* 0x000fe200078e0203 */
[-C--:B------:R-:W-:Y:S01]  /*3090*/  IADD3 R4, P5, R84, R124.reuse, RZ ;  /* 0x0000007c54047210 */ /* 0x080fe20007fbe0ff */
[----:B------:R-:W-:Y:S01]  /*30a0*/  IMAD R38, R16, 0x4800, R137 ;  /* 0x0000480010267824 */ /* 0x000fe200078e0289 */
[----:B------:R-:W-:Y:S01]  /*30b0*/  IADD3 R0, P3, P4, R84, R124, R136 ;  /* 0x0000007c54007210 */ /* 0x000fe20007c7e088 */
[----:B------:R-:W-:-:S02]  /*30c0*/  IMAD.IADD R80, R125, 0x1, R3 ;  /* 0x000000017d507824 */ /* 0x000fc400078e0203 */
[----:B------:R-:W-:Y:S02]  /*30d0*/  IMAD R38, R38, 0x2, R119 ;  /* 0x0000000226267824 */ /* 0x000fe400078e0277 */
[----:B------:R-:W-:Y:S01]  /*30e0*/  IMAD.X R24, R80, 0x1, R27, P5 ;  /* 0x0000000150187824 */ /* 0x000fe200028e061b */
[C---:B0-----:R-:W-:Y:S02]  /*30f0*/  LEA R40, P2, R4.reuse, R114, 0x1 ;  /* 0x0000007204287211 */ /* 0x041fe400078408ff */
[----:B------:R-:W-:Y:S02]  /*3100*/  IADD3.X R3, R27, R80, R135, P3, P4 ;  /* 0x000000501b037210 */ /* 0x000fe40001fe8487 */
[----:B------:R-:W-:Y:S01]  /*3110*/  LEA.HI.X R41, R4, R115, R24, 0x1, P2 ;  /* 0x0000007304297211 */ /* 0x000fe200010f0c18 */
[----:B------:R-:W-:Y:S01]  /*3120*/  IMAD.MOV.U32 R24, RZ, RZ, R31 ;  /* 0x000000ffff187224 */ /* 0x000fe200078e001f */
[----:B------:R-:W-:Y:S02]  /*3130*/  ISETP.GT.AND P3, PT, R31, R128, PT ;  /* 0x000000801f00720c */ /* 0x000fe40003f64270 */
[----:B-1----:R-:W-:-:S02]  /*3140*/  ISETP.GE.AND P2, PT, R122, 0x1, PT ;  /* 0x000000017a00780c */ /* 0x002fc40003f46270 */
[----:B------:R-:W-:-:S04]  /*3150*/  LEA R36, P5, R0, R114, 0x1 ;  /* 0x0000007200247211 */ /* 0x000fc800078a08ff */
[----:B------:R-:W-:Y:S01]  /*3160*/  LEA.HI.X R37, R0, R115, R3, 0x1, P5 ;  /* 0x0000007300257211 */ /* 0x000fe200028f0c03 */
[----:B------:R-:W-:-:S04]  /*3170*/  IMAD R0, R16, 0x4800, R26 ;  /* 0x0000480010007824 */ /* 0x000fc800078e021a */
[----:B------:R-:W-:Y:S01]  /*3180*/  @P3 LOP3.LUT R17, R17, 0x2, RZ, 0xfc, !PT ;  /* 0x0000000211113812 */ /* 0x000fe200078efcff */
[----:B------:R-:W-:Y:S01]  /*3190*/  IMAD R39, R0, 0x2, R119 ;  /* 0x0000000200277824 */ /* 0x000fe200078e0277 */
[----:B------:R-:W-:Y:S06]  /*31a0*/  @!P2 BRA `(.L_x_1469) ;  /* 0x0000007400a0a947 */ /* 0x000fec0003800000 */
[----:B------:R-:W-:Y:S01]  /*31b0*/  ULDC.U8 UR4, c[0x0][0x410] ;  /* 0x0001040000047ab9 */ /* 0x000fe20000000000 */
[-C--:B------:R-:W-:Y:S01]  /*31c0*/  IMAD R3, R133, R31.reuse, RZ ;  /* 0x0000001f85037224 */ /* 0x080fe200078e02ff */
[----:B------:R-:W-:Y:S01]  /*31d0*/  ISETP.NE.AND P2, PT, RZ, UR4, PT ;  /* 0x00000004ff007c0c */ /* 0x000fe2000bf45270 */
[-C--:B------:R-:W-:Y:S02]  /*31e0*/  IMAD R29, R134, R31.reuse, RZ ;  /* 0x0000001f861d7224 */ /* 0x080fe400078e02ff */
[----:B------:R-:W-:Y:S02]  /*31f0*/  IMAD R3, R28, R96, R3 ;  /* 0x000000601c037224 */ /* 0x000fe400078e0203 */
[----:B------:R-:W-:Y:S02]  /*3200*/  IMAD R4, R24, -0x60, R25 ;  /* 0xffffffa018047824 */ /* 0x000fe400078e0219 */
[----:B------:R-:W-:-:S03]  /*3210*/  IMAD.WIDE.U32 R78, R96, R31, RZ ;  /* 0x0000001f604e7225 */ /* 0x000fc600078e00ff */
[----:B------:R-:W-:Y:S01]  /*3220*/  VIMNMX R4, R4, 0x60, PT ;  /* 0x0000006004047848 */ /* 0x000fe20003fe0100 */
[----:B------:R-:W-:Y:S02]  /*3230*/  IMAD R29, R28, R102, R29 ;  /* 0x000000661c1d7224 */ /* 0x000fe400078e021d */
        /* <DEDUP_REMOVED lines=22> */
[----:B------:R-:W-:Y:S01]  /*33a0*/  IADD3 R31, P2, R98, R76, RZ ;  /* 0x0000004c621f7210 */ /* 0x000fe20007f5e0ff */
[----:B------:R-:W-:Y:S01]  /*33b0*/  ULDC.64 UR6, c[0x0][0x400] ;  /* 0x0001000000067ab9 */ /* 0x000fe20000000a00 */
[----:B------:R-:W-:Y:S01]  /*33c0*/  CS2R R124, SRZ ;  /* 0x00000000007c7805 */ /* 0x000fe2000001ff00 */
[----:B------:R-:W-:Y:S01]  /*33d0*/  IMAD.X R30, R0, 0x1, R105, P4 ;  /* 0x00000001001e7824 */ /* 0x000fe200020e0669 */
[----:B------:R-:W-:Y:S01]  /*33e0*/  LEA R28, P4, R29, UR4, 0x1 ;  /* 0x000000041d1c7c11 */ /* 0x000fe2000f8808ff */
[----:B------:R-:W-:Y:S01]  /*33f0*/  IMAD.X R34, R3, 0x1, R20, P2 ;  /* 0x0000000103227824 */ /* 0x000fe200010e0614 */
[----:B------:R-:W-:Y:S02]  /*3400*/  ISETP.GE.AND P2, PT, R160, R122, PT ;  /* 0x0000007aa000720c */ /* 0x000fe40003f46270 */
[----:B------:R-:W-:-:S02]  /*3410*/  CS2R R82, SRZ ;  /* 0x0000000000527805 */ /* 0x000fc4000001ff00 */
[----:B------:R-:W-:Y:S02]  /*3420*/  LEA.HI.X R29, R29, UR5, R30, 0x1, P4 ;  /* 0x000000051d1d7c11 */ /* 0x000fe4000a0f0c1e */
[----:B------:R-:W-:Y:S02]  /*3430*/  CS2R R126, SRZ ;  /* 0x00000000007e7805 */ /* 0x000fe4000001ff00 */
[C---:B------:R-:W-:Y:S02]  /*3440*/  LEA R30, P4, R31.reuse, UR6, 0x1 ;  /* 0x000000061f1e7c11 */ /* 0x040fe4000f8808ff */
[----:B------:R-:W-:Y:S02]  /*3450*/  CS2R R114, SRZ ;  /* 0x0000000000727805 */ /* 0x000fe4000001ff00 */
[----:B------:R-:W-:Y:S02]  /*3460*/  LEA.HI.X R31, R31, UR7, R34, 0x1, P4 ;  /* 0x000000071f1f7c11 */ /* 0x000fe4000a0f0c22 */
[-C--:B------:R-:W-:Y:S01]  /*3470*/  ISETP.GE.AND P4, PT, R171, R122.reuse, PT ;  /* 0x0000007aab00720c */ /* 0x080fe20003f86270 */
[----:B------:R0:W5:Y:S04]  /*3480*/  @!P2 LDG.E.64 R124, desc[UR46][R28.64] ;  /* 0x0000002e1c7ca981 */ /* 0x000168000c1e1b00 */
[----:B------:R0:W5:Y:S01]  /*3490*/  @!P2 LDG.E.64 R126, desc[UR46][R30.64] ;  /* 0x0000002e1e7ea981 */ /* 0x000162000c1e1b00 */
[----:B------:R-:W-:-:S07]  /*34a0*/  ISETP.GE.AND P2, PT, R169, R122, PT ;  /* 0x0000007aa900720c */ /* 0x000fce0003f46270 */
[----:B------:R0:W5:Y:S04]  /*34b0*/  @!P4 LDG.E.64 R82, desc[UR46][R28.64+0x20] ;  /* 0x0000202e1c52c981 */ /* 0x000168000c1e1b00 */
[----:B------:R0:W5:Y:S01]  /*34c0*/  @!P4 LDG.E.64 R114, desc[UR46][R30.64+0x20] ;  /* 0x0000202e1e72c981 */ /* 0x000162000c1e1b00 */
[----:B------:R-:W-:Y:S02]  /*34d0*/  ISETP.GE.AND P4, PT, R170, R122, PT ;  /* 0x0000007aaa00720c */ /* 0x000fe40003f86270 */
[----:B------:R-:W-:Y:S02]  /*34e0*/  CS2R R74, SRZ ;  /* 0x00000000004a7805 */ /* 0x000fe4000001ff00 */
[----:B------:R-:W-:Y:S02]  /*34f0*/  CS2R R80, SRZ ;  /* 0x0000000000507805 */ /* 0x000fe4000001ff00 */
[----:B------:R-:W-:-:S02]  /*3500*/  CS2R R70, SRZ ;  /* 0x0000000000467805 */ /* 0x000fc4000001ff00 */
[----:B------:R-:W-:Y:S01]  /*3510*/  CS2R R72, SRZ ;  /* 0x0000000000487805 */ /* 0x000fe2000001ff00 */
[----:B------:R0:W5:Y:S04]  /*3520*/  @!P2 LDG.E.64 R74, desc[UR46][R28.64+0x40] ;  /* 0x0000402e1c4aa981 */ /* 0x000168000c1e1b00 */
[----:B------:R0:W5:Y:S01]  /*3530*/  @!P2 LDG.E.64 R80, desc[UR46][R30.64+0x40] ;  /* 0x0000402e1e50a981 */ /* 0x000162000c1e1b00 */
[----:B------:R-:W-:-:S03]  /*3540*/  ISETP.GE.AND P2, PT, R168, R122, PT ;  /* 0x0000007aa800720c */ /* 0x000fc60003f46270 */
        /* <DEDUP_REMOVED lines=8> */
[----:B------:R0:W5:Y:S04]  /*35d0*/  @!P2 LDG.E.64 R68, desc[UR46][R30.64+0x80] ;  /* 0x0000802e1e44a981 */ /* 0x000168000c1e1b00 */
[----:B------:R0:W5:Y:S04]  /*35e0*/  @!P4 LDG.E.64 R62, desc[UR46][R28.64+0xa0] ;  /* 0x0000a02e1c3ec981 */ /* 0x000168000c1e1b00 */
[----:B------:R0:W5:Y:S02]  /*35f0*/  @!P4 LDG.E.64 R64, desc[UR46][R30.64+0xa0] ;  /* 0x0000a02e1e40c981 */ /* 0x000164000c1e1b00 */
.L_x_1472:
[----:B------:R-:W-:Y:S05]  /*3600*/  BSYNC B1 ;  /* 0x0000000000017941 */ /* 0x000fea0003800000 */
.L_x_1471:
        /* <DEDUP_REMOVED lines=16> */
[----:B------:R-:W-:Y:S01]  /*3710*/  ULDC.64 UR6, c[0x0][0x400] ;  /* 0x0001000000067ab9 */ /* 0x000fe20000000a00 */
[----:B------:R-:W-:Y:S02]  /*3720*/  CS2R R58, SRZ ;  /* 0x00000000003a7805 */ /* 0x000fe4000001ff00 */
[----:B0-----:R-:W-:Y:S02]  /*3730*/  IADD3.X R29, R105, R0, R108, P2, P5 ;  /* 0x00000000691d7210 */ /* 0x001fe400017ea46c */
[----:B------:R-:W-:Y:S02]  /*3740*/  CS2R R60, SRZ ;  /* 0x00000000003c7805 */ /* 0x000fe4000001ff00 */
[----:B------:R-:W-:-:S04]  /*3750*/  IADD3 R76, P2, P5, R98, R76, R107 ;  /* 0x0000004c624c7210 */ /* 0x000fc80007d5e06b */
[----:B------:R-:W-:Y:S02]  /*3760*/  IADD3.X R3, R20, R3, R106, P2, P5 ;  /* 0x0000000314037210 */ /* 0x000fe400017ea46a */
[----:B------:R-:W-:-:S04]  /*3770*/  LEA R28, P2, R78, UR4, 0x1 ;  /* 0x000000044e1c7c11 */ /* 0x000fc8000f8408ff */
[----:B------:R-:W-:Y:S02]  /*3780*/  LEA.HI.X R29, R78, UR5, R29, 0x1, P2 ;  /* 0x000000054e1d7c11 */ /* 0x000fe400090f0c1d */
        /* <DEDUP_REMOVED lines=30> */
.L_x_1474:
[----:B------:R-:W-:Y:S05]  /*3970*/  BSYNC B1 ;  /* 0x0000000000017941 */ /* 0x000fea0003800000 */
.L_x_1473:
[----:B------:R-:W2:Y:S01]  /*3980*/  LDL R0, [R1+0x3c] ;  /* 0x00003c0001007983 */ /* 0x000ea20000100800 */
[----:B-----5:R-:W-:Y:S02]  /*3990*/  IMAD.MOV.U32 R3, RZ, RZ, R62 ;  /* 0x000000ffff037224 */ /* 0x020fe400078e003e */
[----:B01----:R-:W-:Y:S02]  /*39a0*/  IMAD.MOV.U32 R29, RZ, RZ, R66 ;  /* 0x000000ffff1d7224 */ /* 0x003fe400078e0042 */
[----:B------:R-:W-:-:S03]  /*39b0*/  IMAD.MOV.U32 R28, RZ, RZ, R67 ;  /* 0x000000ffff1c7224 */ /* 0x000fc600078e0043 */
[----:B------:R-:W-:Y:S01]  /*39c0*/  PRMT R210, R210, 0x5410, R29 ;  /* 0x00005410d2d27816 */ /* 0x000fe2000000001d */
[----:B------:R-:W-:Y:S01]  /*39d0*/  IMAD.MOV.U32 R29, RZ, RZ, R83 ;  /* 0x000000ffff1d7224 */ /* 0x000fe200078e0053 */
[----:B------:R-:W-:Y:S01]  /*39e0*/  PRMT R207, R207, 0x5410, R28 ;  /* 0x00005410cfcf7816 */ /* 0x000fe2000000001c */
[----:B------:R-:W-:-:S03]  /*39f0*/  IMAD.MOV.U32 R28, RZ, RZ, R82 ;  /* 0x000000ffff1c7224 */ /* 0x000fc600078e0052 */
[----:B------:R-:W-:Y:S02]  /*3a00*/  PRMT R215, R215, 0x5410, R29 ;  /* 0x00005410d7d77816 */ /* 0x000fe4000000001d */
[----:B------:R-:W-:Y:S02]  /*3a10*/  PRMT R214, R214, 0x5410, R28 ;  /* 0x00005410d6d67816 */ /* 0x000fe4000000001c */
[----:B--2---:R-:W-:Y:S01]  /*3a20*/  R2UR UR4, R0 ;  /* 0x00000000000472ca */ /* 0x004fe200000e0000 */
[----:B------:R-:W-:-:S05]  /*3a30*/  IMAD.MOV.U32 R0, RZ, RZ, R63 ;  /* 0x000000ffff007224 */ /* 0x000fca00078e003f */
[----:B------:R-:W-:Y:S01]  /*3a40*/  PRMT R180, R0, 0x5410, R3 ;  /* 0x0000541000b47816 */ /* 0x000fe20000000003 */
[----:B------:R-:W-:Y:S02]  /*3a50*/  IMAD.MOV.U32 R0, RZ, RZ, R70 ;  /* 0x000000ffff007224 */ /* 0x000fe400078e0046 */
[----:B------:R-:W-:-:S04]  /*3a60*/  IMAD.MOV.U32 R3, RZ, RZ, R71 ;  /* 0x000000ffff037224 */ /* 0x000fc800078e0047 */
[----:B------:R-:W-:Y:S01]  /*3a70*/  UISETP.NE.AND UP0, UPT, UR4, 0x3, UPT ;  /* 0x000000030400788c */ /* 0x000fe2000bf05270 */
[----:B------:R-:W-:Y:S01]  /*3a80*/  PRMT R211, R3, 0x5410, R0 ;  /* 0x0000541003d37816 */ /* 0x000fe20000000000 */
[----:B------:R-:W-:Y:S02]  /*3a90*/  IMAD.MOV.U32 R0, RZ, RZ, R74 ;  /* 0x000000ffff007224 */ /* 0x000fe400078e004a */
[----:B------:R-:W-:Y:S02]  /*3aa0*/  IMAD.MOV.U32 R3, RZ, RZ, R75 ;  /* 0x000000ffff037224 */ /* 0x000fe400078e004b */
[----:B------:R-:W-:Y:S02]  /*3ab0*/  PLOP3.LUT P2, PT, PT, PT, UP0, 0x80, 0x0 ;  /* 0x000000000000781c */ /* 0x000fe40003f4f008 */
        /* <DEDUP_REMOVED lines=69> */
.L_x_1475:
[----:B------:R-:W-:Y:S01]  /*3f10*/  IMAD R3, R16, 0x8, R2 ;  /* 0x0000000810037824 */ /* 0x000fe200078e0202 */
[----:B------:R-:W-:Y:S01]  /*3f20*/  SHF.L.U32 R0, R167, 0x1f, RZ ;  /* 0x0000001fa7007819 */ /* 0x000fe200000006ff */
[----:B------:R-:W-:Y:S03]  /*3f30*/  BSSY B1, `(.L_x_1476) ;  /* 0x0000003000017945 */ /* 0x000fe60003800000 */
[----:B------:R-:W0:Y:S02]  /*3f40*/  SYNCS.PHASECHK.TRANS64.TRYWAIT P5, [R3+URZ+0x2a890], R0 ;  /* 0x02a89000030075a7 */ /* 0x000e2400080a017f */
[----:B0-----:R-:W-:Y:S05]  /*3f50*/  @!P5 BRA `(.L_x_1477) ;  /* 0x0000028800ecd947 */ /* 0x001fea0003800000 */
.L_x_1927:
[----:B------:R-:W-:Y:S05]  /*3f60*/  BSYNC B1 ;  /* 0x0000000000017941 */ /* 0x000fea0003800000 */
.L_x_1476:
        /* <DEDUP_REMOVED lines=9> */
[----:B------:R-:W-:Y:S02]  /*4000*/  SHF.R.U64 R126, R126, 0x10, R127 ;  /* 0x000000107e7e7819 */ /* 0x000fe4000000127f */
[--C-:B------:R-:W-:Y:S02]  /*4010*/  SHF.R.U64 R124, R124, 0x10, R125.reuse ;  /* 0x000000107c7c7819 */ /* 0x100fe4000000127d */
        /* <DEDUP_REMOVED lines=10> */
[----:B------:R-:W-:Y:S01]  /*40c0*/  LOP3.LUT R130, R124, 0xffff0000, RZ, 0xc0, !PT ;  /* 0xffff00007c827812 */ /* 0x000fe200078ec0ff */
        /* <DEDUP_REMOVED lines=34> */
.L_x_1483:
[----:B------:R-:W-:Y:S05]  /*42f0*/  BSYNC B3 ;  /* 0x0000000000037941 */ /* 0x000fea0003800000 */
.L_x_1482:
[----:B--2---:R1:W-:Y:S02]  /*4300*/  STG.E.128 desc[UR46][R40.64], R28 ;  /* 0x0000001c28007986 */ /* 0x0043e4000c101d2e */
.L_x_1481:
[----:B------:R-:W-:Y:S05]  /*4310*/  BSYNC B2 ;  /* 0x0000000000027941 */ /* 0x000fea0003800000 */
.L_x_1480:
[----:B------:R-:W-:Y:S01]  /*4320*/  ISETP.NE.AND P3, PT, R10, RZ, PT ;  /* 0x000000ff0a00720c */ /* 0x000fe20003f65270 */
[----:B------:R-:W-:-:S12]  /*4330*/  BSSY B2, `(.L_x_1484) ;  /* 0x0000037000027945 */ /* 0x000fd80003800000 */
[----:B------:R-:W-:Y:S05]  /*4340*/  @!P3 BRA `(.L_x_1485) ;  /* 0x0000000000d4b947 */ /* 0x000fea0003800000 */
[----:B-1----:R1:W2:Y:S01]  /*4350*/  LDS.128 R28, [R38] ;  /* 0x00000000261c7984 */ /* 0x0022a20000000c00 */
        /* <DEDUP_REMOVED lines=14> */
[C---:B------:R-:W-:Y:S01]  /*4440*/  LOP3.LUT R29, R82.reuse, 0xffff0000, RZ, 0xc0, !PT ;  /* 0xffff0000521d7812 */ /* 0x040fe200078ec0ff */
        /* <DEDUP_REMOVED lines=35> */
.L_x_1487:
[----:B------:R-:W-:Y:S05]  /*4680*/  BSYNC B3 ;  /* 0x0000000000037941 */ /* 0x000fea0003800000 */
.L_x_1486:
[----:B--2---:R2:W-:Y:S02]  /*4690*/  STG.E.128 desc[UR46][R40.64+0x40], R28 ;  /* 0x0000401c28007986 */ /* 0x0045e4000c101d2e */
.L_x_1485:
[----:B------:R-:W-:Y:S05]  /*46a0*/  BSYNC B2 ;  /* 0x0000000000027941 */ /* 0x000fea0003800000 */
.L_x_1484:
[----:B------:R-:W-:Y:S01]  /*46b0*/  ISETP.NE.AND P3, PT, R9, RZ, PT ;  /* 0x000000ff0900720c */ /* 0x000fe20003f65270 */
[----:B------:R-:W-:-:S12]  /*46c0*/  BSSY B2, `(.L_x_1488) ;  /* 0x0000037000027945 */ /* 0x000fd80003800000 */
[----:B------:R-:W-:Y:S05]  /*46d0*/  @!P3 BRA `(.L_x_1489) ;  /* 0x0000000000d4b947 */ /* 0x000fea0003800000 */
[----:B-12---:R1:W2:Y:S01]  /*46e0*/  LDS.128 R28, [R39+0x3000] ;  /* 0x00300000271c7984 */ /* 0x0062a20000000c00 */
        /* <DEDUP_REMOVED lines=50> */
.L_x_1491:
[----:B------:R-:W-:Y:S05]  /*4a10*/  BSYNC B3 ;  /* 0x0000000000037941 */ /* 0x000fea0003800000 */
.L_x_1490:
[----:B--2---:R3:W-:Y:S02]  /*4a20*/  STG.E.128 desc[UR46][R40.64+0x80], R28 ;  /* 0x0000801c28007986 */ /* 0x0047e4000c101d2e */
.L_x_1489:
[----:B------:R-:W-:Y:S05]  /*4a30*/  BSYNC B2 ;  /* 0x0000000000027941 */ /* 0x000fea0003800000 */
.L_x_1488:
[----:B------:R-:W-:Y:S01]  /*4a40*/  ISETP.NE.AND P3, PT, R8, RZ, PT ;  /* 0x000000ff0800720c */ /* 0x000fe20003f65270 */
[----:B------:R-:W-:-:S12]  /*4a50*/  BSSY B2, `(.L_x_1492) ;  /* 0x0000038000027945 */ /* 0x000fd80003800000 */
[----:B------:R-:W-:Y:S05]  /*4a60*/  @!P3 BRA `(.L_x_1493) ;  /* 0x0000000000d8b947 */ /* 0x000fea0003800000 */
[----:B-123--:R1:W2:Y:S01]  /*4a70*/  LDS.128 R28, [R38+0x3000] ;  /* 0x00300000261c7984 */ /* 0x00e2a20000000c00 */
        /* <DEDUP_REMOVED lines=21> */
[----:B------:R-:W-:Y:S02]  /*4bd0*/  PRMT R29, R211, 0x5410, R74 ;  /* 0x00005410d31d7816 */ /* 0x000fe4000000004a */
        /* <DEDUP_REMOVED lines=29> */
.L_x_1495:
[----:B------:R-:W-:Y:S05]  /*4db0*/  BSYNC B3 ;  /* 0x0000000000037941 */ /* 0x000fea0003800000 */
.L_x_1494:
[----:B--2---:R4:W-:Y:S02]  /*4dc0*/  STG.E.128 desc[UR46][R40.64+0xc0], R28 ;  /* 0x0000c01c28007986 */ /* 0x0049e4000c101d2e */
.L_x_1493:
[----:B------:R-:W-:Y:S05]  /*4dd0*/  BSYNC B2 ;  /* 0x0000000000027941 */ /* 0x000fea0003800000 */
.L_x_1492:
        /* <DEDUP_REMOVED lines=11> */
[C---:B------:R-:W-:Y:S01]  /*4e90*/  PRMT R69, R210.reuse, 0x5410, R67 ;  /* 0x00005410d2457816 */ /* 0x040fe20000000043 */
        /* <DEDUP_REMOVED lines=43> */
.L_x_1499:
[----:B------:R-:W-:Y:S05]  /*5150*/  BSYNC B3 ;  /* 0x0000000000037941 */ /* 0x000fea0003800000 */
.L_x_1498:
[----:B--2---:R1:W-:Y:S02]  /*5160*/  STG.E.128 desc[UR46][R40.64+0x100], R28 ;  /* 0x0001001c28007986 */ /* 0x0043e4000c101d2e */
.L_x_1497:
[----:B------:R-:W-:Y:S05]  /*5170*/  BSYNC B2 ;  /* 0x0000000000027941 */ /* 0x000fea0003800000 */
.L_x_1496:
[----:B------:R-:W-:-:S13]  /*5180*/  ISETP.NE.AND P3, PT, R6, RZ, PT ;  /* 0x000000ff0600720c */ /* 0x000fda0003f65270 */
[----:B------:R-:W-:Y:S05]  /*5190*/  @!P3 BRA `(.L_x_1479) ;  /* 0x0000000000d0b947 */ /* 0x000fea0003800000 */
[----:B-1234-:R1:W2:Y:S01]  /*51a0*/  LDS.128 R28, [R38+0x6000] ;  /* 0x00600000261c7984 */ /* 0x01e2a20000000c00 */
[----:B------:R-:W-:Y:S01]  /*51b0*/  ISETP.GE.AND P3, PT, R172, R122, PT ;  /* 0x0000007aac00720c */ /* 0x000fe20003f66270 */
[----:B------:R-:W-:-:S12]  /*51c0*/  BSSY B2, `(.L_x_1500) ;  /* 0x0000030000027945 */ /* 0x000fd80003800000 */
[----:B-1----:R-:W-:Y:S05]  /*51d0*/  @P3 BRA `(.L_x_1501) ;  /* 0x0000000000b83947 */ /* 0x002fea0003800000 */
[----:B------:R-:W-:Y:S02]  /*51e0*/  SHF.R.U64 R66, R62, 0x10, R63 ;  /* 0x000000103e427819 */ /* 0x000fe4000000123f */
[--C-:B------:R-:W-:Y:S02]  /*51f0*/  SHF.R.U64 R62, R64, 0x10, R65.reuse ;  /* 0x00000010403e7819 */ /* 0x100fe40000001241 */
[----:B------:R-:W-:Y:S02]  /*5200*/  PRMT R66, R180, 0x5432, R66 ;  /* 0x00005432b4427816 */ /* 0x000fe40000000042 */
[----:B------:R-:W-:Y:S02]  /*5210*/  PRMT R62, R159, 0x5432, R62 ;  /* 0x000054329f3e7816 */ /* 0x000fe4000000003e */
[----:B------:R-:W-:Y:S02]  /*5220*/  SHF.R.U32.HI R64, RZ, 0x10, R65 ;  /* 0x00000010ff407819 */ /* 0x000fe40000011641 */
[C---:B--2---:R-:W-:Y:S01]  /*5230*/  LOP3.LUT R67, R29.reuse, 0xffff0000, RZ, 0xc0, !PT ;  /* 0xffff00001d437812 */ /* 0x044fe200078ec0ff */
[----:B------:R-:W-:Y:S01]  /*5240*/  IMAD.U32 R29, R29, 0x10000, RZ ;  /* 0x000100001d1d7824 */ /* 0x000fe200078e00ff */
[----:B------:R-:W-:-:S02]  /*5250*/  LOP3.LUT R65, R62, 0xffff0000, RZ, 0xc0, !PT ;  /* 0xffff00003e417812 */ /* 0x000fc400078ec0ff */
        /* <DEDUP_REMOVED lines=20> */
[----:B------:R-:W-:Y:S01]  /*53a0*/  LOP3.LUT R29, R31, 0xffff0000, RZ, 0xc0, !PT ;  /* 0xffff00001f1d7812 */ /* 0x000fe200078ec0ff */
[----:B------:R-:W-:Y:S02]  /*53b0*/  IMAD.U32 R69, R62, 0x10000, RZ ;  /* 0x000100003e457824 */ /* 0x000fe400078e00ff */
[C---:B------:R-:W-:Y:S01]  /*53c0*/  IMAD.U32 R67, R28.reuse, 0x10000, RZ ;  /* 0x000100001c437824 */ /* 0x040fe200078e00ff */
[----:B------:R-:W-:Y:S01]  /*53d0*/  LOP3.LUT R28, R28, 0xffff0000, RZ, 0xc0, !PT ;  /* 0xffff00001c1c7812 */ /* 0x000fe200078ec0ff */
[----:B------:R-:W-:Y:S01]  /*53e0*/  FMUL.FTZ R62, R29, R64 ;  /* 0x000000401d3e7220 */ /* 0x000fe20000410000 */
[----:B------:R-:W-:-:S02]  /*53f0*/  IMAD.U32 R31, R31, 0x10000, RZ ;  /* 0x000100001f1f7824 */ /* 0x000fc400078e00ff */
[-C--:B------:R-:W-:Y:S01]  /*5400*/  FMUL.FTZ R29, R29, R63.reuse ;  /* 0x0000003f1d1d7220 */ /* 0x080fe20000410000 */
[----:B------:R-:W-:Y:S01]  /*5410*/  F2FP.BF16.F32.PACK_AB R30, R70, R30 ;  /* 0x0000001e461e723e */ /* 0x000fe200000010ff */
[C---:B------:R-:W-:Y:S02]  /*5420*/  FFMA.FTZ R63, R31.reuse, R63, -R62 ;  /* 0x0000003f1f3f7223 */ /* 0x040fe4000001083e */
[----:B------:R-:W-:Y:S01]  /*5430*/  FFMA.FTZ R29, R31, R64, R29 ;  /* 0x000000401f1d7223 */ /* 0x000fe2000001001d */
[C---:B------:R-:W-:Y:S01]  /*5440*/  FMUL.FTZ R62, R28.reuse, R69 ;  /* 0x000000451c3e7220 */ /* 0x040fe20000410000 */
[----:B------:R-:W-:-:S03]  /*5450*/  FMUL.FTZ R28, R28, R66 ;  /* 0x000000421c1c7220 */ /* 0x000fc60000410000 */
[----:B------:R-:W-:Y:S01]  /*5460*/  F2FP.BF16.F32.PACK_AB R29, R29, R63 ;  /* 0x0000003f1d1d723e */ /* 0x000fe200000010ff */
[C---:B------:R-:W-:Y:S01]  /*5470*/  FFMA.FTZ R62, R67.reuse, R66, -R62 ;  /* 0x00000042433e7223 */ /* 0x040fe2000001083e */
[----:B------:R-:W-:-:S03]  /*5480*/  FFMA.FTZ R28, R67, R69, R28 ;  /* 0x00000045431c7223 */ /* 0x000fc6000001001c */
[----:B------:R-:W-:Y:S02]  /*5490*/  IMAD.MOV.U32 R31, RZ, RZ, R29 ;  /* 0x000000ffff1f7224 */ /* 0x000fe400078e001d */
[----:B------:R-:W-:Y:S01]  /*54a0*/  F2FP.BF16.F32.PACK_AB R28, R28, R62 ;  /* 0x0000003e1c1c723e */ /* 0x000fe200000010ff */
[----:B------:R-:W-:-:S07]  /*54b0*/  IMAD.MOV.U32 R29, RZ, RZ, R65 ;  /* 0x000000ffff1d7224 */ /* 0x000fce00078e0041 */
.L_x_1501:
[----:B------:R-:W-:Y:S05]  /*54c0*/  BSYNC B2 ;  /* 0x0000000000027941 */ /* 0x000fea0003800000 */
.L_x_1500:
[----:B--2---:R1:W-:Y:S02]  /*54d0*/  STG.E.128 desc[UR46][R40.64+0x140], R28 ;  /* 0x0001401c28007986 */ /* 0x0043e4000c101d2e */
.L_x_1479:
[----:B------:R-:W-:Y:S05]  /*54e0*/  BSYNC B1 ;  /* 0x0000000000017941 */ /* 0x000fea0003800000 */
.L_x_1478:
        /* <DEDUP_REMOVED lines=14> */
[C---:B------:R-:W-:Y:S02]  /*55d0*/  PRMT R41, R205.reuse, 0x5410, R41 ;  /* 0x00005410cd297816 */ /* 0x040fe40000000029 */
        /* <DEDUP_REMOVED lines=38> */
.L_x_1506:
[----:B------:R-:W-:Y:S05]  /*5840*/  BSYNC B2 ;  /* 0x0000000000027941 */ /* 0x000fea0003800000 */
.L_x_1505:
[----:B--2---:R1:W-:Y:S02]  /*5850*/  STG.E.128 desc[UR46][R36.64], R28 ;  /* 0x0000001c24007986 */ /* 0x0043e4000c101d2e */
.L_x_1504:
[----:B------:R-:W-:Y:S05]  /*5860*/  BSYNC B1 ;  /* 0x0000000000017941 */ /* 0x000fea0003800000 */
.L_x_1503:
        /* <DEDUP_REMOVED lines=15> */
[----:B------:R-:W-:Y:S01]  /*5960*/  PRMT R158, R158, 0x5432, R57 ;  /* 0x000054329e9e7816 */ /* 0x000fe20000000039 */
[C---:B------:R-:W-:Y:S01]  /*5970*/  IMAD.U32 R57, R29.reuse, 0x10000, RZ ;  /* 0x000100001d397824 */ /* 0x040fe200078e00ff */
[----:B------:R-:W-:Y:S02]  /*5980*/  LOP3.LUT R63, R29, 0xffff0000, RZ, 0xc0, !PT ;  /* 0xffff00001d3f7812 */ /* 0x000fe400078ec0ff */
[C---:B------:R-:W-:Y:S01]  /*5990*/  LOP3.LUT R29, R41.reuse, 0xffff0000, RZ, 0xc0, !PT ;  /* 0xffff0000291d7812 */ /* 0x040fe200078ec0ff */
[----:B------:R-:W-:Y:S01]  /*59a0*/  IMAD.U32 R60, R158, 0x10000, RZ ;  /* 0x000100009e3c7824 */ /* 0x000fe200078e00ff */
[----:B------:R-:W-:Y:S01]  /*59b0*/  LOP3.LUT R58, R40, 0xffff0000, RZ, 0xc0, !PT ;  /* 0xffff0000283a7812 */ /* 0x000fe200078ec0ff */
[----:B------:R-:W-:Y:S01]  /*59c0*/  IMAD.U32 R41, R41, 0x10000, RZ ;  /* 0x0001000029297824 */ /* 0x000fe200078e00ff */
[----:B------:R-:W-:Y:S01]  /*59d0*/  PRMT R54, R156, 0x5432, R54 ;  /* 0x000054329c367816 */ /* 0x000fe20000000036 */
[CC--:B------:R-:W-:Y:S01]  /*59e0*/  FMUL.FTZ R62, R63.reuse, R29.reuse ;  /* 0x0000001d3f3e7220 */ /* 0x0c0fe20000410000 */
[----:B------:R-:W-:Y:S01]  /*59f0*/  LOP3.LUT R30, R30, 0xffff0000, RZ, 0xc0, !PT ;  /* 0xffff00001e1e7812 */ /* 0x000fe200078ec0ff */
[----:B------:R-:W-:Y:S01]  /*5a00*/  FMUL.FTZ R63, R63, R58 ;  /* 0x0000003a3f3f7220 */ /* 0x000fe20000410000 */
[----:B------:R-:W-:Y:S01]  /*5a10*/  LOP3.LUT R55, R31, 0xffff0000, RZ, 0xc0, !PT ;  /* 0xffff00001f377812 */ /* 0x000fe200078ec0ff */
[----:B------:R-:W-:Y:S01]  /*5a20*/  IMAD.U32 R61, R54, 0x10000, RZ ;  /* 0x00010000363d7824 */ /* 0x000fe200078e00ff */
[----:B------:R-:W-:Y:S01]  /*5a30*/  LOP3.LUT R158, R158, 0xffff0000, RZ, 0xc0, !PT ;  /* 0xffff00009e9e7812 */ /* 0x000fe200078ec0ff */
[----:B------:R-:W-:Y:S01]  /*5a40*/  FFMA.FTZ R63, R57, R29, R63 ;  /* 0x0000001d393f7223 */ /* 0x000fe2000001003f */
[----:B------:R-:W-:Y:S01]  /*5a50*/  LOP3.LUT R54, R54, 0xffff0000, RZ, 0xc0, !PT ;  /* 0xffff000036367812 */ /* 0x000fe200078ec0ff */
[----:B------:R-:W-:Y:S01]  /*5a60*/  FMUL.FTZ R64, R30, R60 ;  /* 0x0000003c1e407220 */ /* 0x000fe20000410000 */
[----:B------:R-:W-:Y:S01]  /*5a70*/  LOP3.LUT R28, R28, 0xffff0000, RZ, 0xc0, !PT ;  /* 0xffff00001c1c7812 */ /* 0x000fe200078ec0ff */
[----:B------:R-:W-:Y:S01]  /*5a80*/  FMUL.FTZ R29, R30, R61 ;  /* 0x0000003d1e1d7220 */ /* 0x000fe20000410000 */
[----:B------:R-:W-:-:S02]  /*5a90*/  IMAD.U32 R40, R40, 0x10000, RZ ;  /* 0x0001000028287824 */ /* 0x000fc400078e00ff */
[----:B------:R-:W-:Y:S01]  /*5aa0*/  FMUL.FTZ R30, R55, R158 ;  /* 0x0000009e371e7220 */ /* 0x000fe20000410000 */
[----:B------:R-:W-:Y:S02]  /*5ab0*/  IMAD.U32 R31, R31, 0x10000, RZ ;  /* 0x000100001f1f7824 */ /* 0x000fe400078e00ff */
[C---:B------:R-:W-:Y:S01]  /*5ac0*/  FFMA.FTZ R64, R56.reuse, R61, -R64 ;  /* 0x0000003d38407223 */ /* 0x040fe20000010840 */
[----:B------:R-:W-:Y:S01]  /*5ad0*/  FFMA.FTZ R29, R56, R60, R29 ;  /* 0x0000003c381d7223 */ /* 0x000fe2000001001d */
[----:B------:R-:W-:Y:S01]  /*5ae0*/  FMUL.FTZ R55, R55, R54 ;  /* 0x0000003637377220 */ /* 0x000fe20000410000 */
[----:B------:R-:W-:Y:S01]  /*5af0*/  FFMA.FTZ R62, R57, R58, -R62 ;  /* 0x0000003a393e7223 */ /* 0x000fe2000001083e */
[CC--:B------:R-:W-:Y:S01]  /*5b00*/  FMUL.FTZ R56, R28.reuse, R41.reuse ;  /* 0x000000291c387220 */ /* 0x0c0fe20000410000 */
        /* <DEDUP_REMOVED lines=9> */
[----:B------:R-:W-:-:S07]  /*5ba0*/  F2FP.BF16.F32.PACK_AB R28, R41, R56 ;  /* 0x00000038291c723e */ /* 0x000fce00000010ff */
.L_x_1510:
[----:B------:R-:W-:Y:S05]  /*5bb0*/  BSYNC B2 ;  /* 0x0000000000027941 */ /* 0x000fea0003800000 */
.L_x_1509:
[----:B--2---:R1:W-:Y:S02]  /*5bc0*/  STG.E.128 desc[UR46][R36.64+0x40], R28 ;  /* 0x0000401c24007986 */ /* 0x0043e4000c101d2e */
.L_x_1508:
[----:B------:R-:W-:Y:S05]  /*5bd0*/  BSYNC B1 ;  /* 0x0000000000017941 */ /* 0x000fea0003800000 */
.L_x_1507:
        /* <DEDUP_REMOVED lines=10> */
[----:B------:R-:W-:Y:S02]  /*5c80*/  SHF.R.U32.HI R54, RZ, 0x10, R53 ;  /* 0x00000010ff367819 */ /* 0x000fe40000011635 */
[----:B------:R-:W-:Y:S02]  /*5c90*/  SHF.R.U32.HI R51, RZ, 0x10, R51 ;  /* 0x00000010ff337819 */ /* 0x000fe40000011633 */
[----:B------:R-:W-:Y:S02]  /*5ca0*/  PRMT R52, R155, 0x5410, R52 ;  /* 0x000054109b347816 */ /* 0x000fe40000000034 */
[----:B------:R-:W-:Y:S01]  /*5cb0*/  PRMT R50, R154, 0x5410, R55 ;  /* 0x000054109a327816 */ /* 0x000fe20000000037 */
[----:B------:R-:W-:Y:S01]  /*5cc0*/  IMAD.U32 R55, R29, 0x10000, RZ ;  /* 0x000100001d377824 */ /* 0x000fe200078e00ff */
[----:B------:R-:W-:-:S02]  /*5cd0*/  PRMT R155, R155, 0x5432, R54 ;  /* 0x000054329b9b7816 */ /* 0x000fc40000000036 */
[----:B------:R-:W-:Y:S02]  /*5ce0*/  PRMT R154, R154, 0x5432, R51 ;  /* 0x000054329a9a7816 */ /* 0x000fe40000000033 */
[----:B------:R-:W-:Y:S01]  /*5cf0*/  LOP3.LUT R41, R30, 0xffff0000, RZ, 0xc0, !PT ;  /* 0xffff00001e297812 */ /* 0x000fe200078ec0ff */
[----:B------:R-:W-:Y:S01]  /*5d00*/  IMAD.U32 R51, R155, 0x10000, RZ ;  /* 0x000100009b337824 */ /* 0x000fe200078e00ff */
[----:B------:R-:W-:Y:S01]  /*5d10*/  LOP3.LUT R53, R29, 0xffff0000, RZ, 0xc0, !PT ;  /* 0xffff00001d357812 */ /* 0x000fe200078ec0ff */
[----:B------:R-:W-:Y:S01]  /*5d20*/  IMAD.U32 R54, R154, 0x10000, RZ ;  /* 0x000100009a367824 */ /* 0x000fe200078e00ff */
[----:B------:R-:W-:Y:S01]  /*5d30*/  LOP3.LUT R58, R52, 0xffff0000, RZ, 0xc0, !PT ;  /* 0xffff0000343a7812 */ /* 0x000fe200078ec0ff */
[C---:B------:R-:W-:Y:S01]  /*5d40*/  FMUL.FTZ R59, R41.reuse, R51 ;  /* 0x00000033293b7220 */ /* 0x040fe20000410000 */
[----:B------:R-:W-:Y:S01]  /*5d50*/  LOP3.LUT R56, R50, 0xffff0000, RZ, 0xc0, !PT ;  /* 0xffff000032387812 */ /* 0x000fe200078ec0ff */
[----:B------:R-:W-:Y:S01]  /*5d60*/  FMUL.FTZ R41, R41, R54 ;  /* 0x0000003629297220 */ /* 0x000fe20000410000 */
[----:B------:R-:W-:Y:S01]  /*5d70*/  LOP3.LUT R30, R31, 0xffff0000, RZ, 0xc0, !PT ;  /* 0xffff00001f1e7812 */ /* 0x000fe200078ec0ff */
[----:B------:R-:W-:Y:S01]  /*5d80*/  FMUL.FTZ R60, R53, R58 ;  /* 0x0000003a353c7220 */ /* 0x000fe20000410000 */
[----:B------:R-:W-:Y:S01]  /*5d90*/  LOP3.LUT R155, R155, 0xffff0000, RZ, 0xc0, !PT ;  /* 0xffff00009b9b7812 */ /* 0x000fe200078ec0ff */
[----:B------:R-:W-:Y:S01]  /*5da0*/  FMUL.FTZ R57, R53, R56 ;  /* 0x0000003835397220 */ /* 0x000fe20000410000 */
[----:B------:R-:W-:Y:S01]  /*5db0*/  LOP3.LUT R154, R154, 0xffff0000, RZ, 0xc0, !PT ;  /* 0xffff00009a9a7812 */ /* 0x000fe200078ec0ff */
[----:B------:R-:W-:Y:S01]  /*5dc0*/  IMAD.U32 R52, R52, 0x10000, RZ ;  /* 0x0001000034347824 */ /* 0x000fe200078e00ff */
[C---:B------:R-:W-:Y:S01]  /*5dd0*/  LOP3.LUT R53, R28.reuse, 0xffff0000, RZ, 0xc0, !PT ;  /* 0xffff00001c357812 */ /* 0x040fe200078ec0ff */
[----:B------:R-:W-:-:S02]  /*5de0*/  IMAD.U32 R29, R28, 0x10000, RZ ;  /* 0x000100001c1d7824 */ /* 0x000fc400078e00ff */
[----:B------:R-:W-:Y:S01]  /*5df0*/  FFMA.FTZ R28, R55, R56, -R60 ;  /* 0x00000038371c7223 */ /* 0x000fe2000001083c */
[----:B------:R-:W-:Y:S02]  /*5e00*/  IMAD.U32 R50, R50, 0x10000, RZ ;  /* 0x0001000032327824 */ /* 0x000fe400078e00ff */
[C---:B------:R-:W-:Y:S01]  /*5e10*/  FFMA.FTZ R54, R40.reuse, R54, -R59 ;  /* 0x0000003628367223 */ /* 0x040fe2000001083b */
[----:B------:R-:W-:Y:S01]  /*5e20*/  FFMA.FTZ R41, R40, R51, R41 ;  /* 0x0000003328297223 */ /* 0x000fe20000010029 */
[CC--:B------:R-:W-:Y:S01]  /*5e30*/  FMUL.FTZ R40, R30.reuse, R155.reuse ;  /* 0x0000009b1e287220 */ /* 0x0c0fe20000410000 */
[----:B------:R-:W-:Y:S01]  /*5e40*/  FMUL.FTZ R56, R30, R154 ;  /* 0x0000009a1e387220 */ /* 0x000fe20000410000 */
[----:B------:R-:W-:Y:S01]  /*5e50*/  FMUL.FTZ R30, R53, R52 ;  /* 0x00000034351e7220 */ /* 0x000fe20000410000 */
[----:B------:R-:W-:Y:S02]  /*5e60*/  IMAD.U32 R31, R31, 0x10000, RZ ;  /* 0x000100001f1f7824 */ /* 0x000fe400078e00ff */
[----:B------:R-:W-:Y:S01]  /*5e70*/  FMUL.FTZ R53, R53, R50 ;  /* 0x0000003235357220 */ /* 0x000fe20000410000 */
[----:B------:R-:W-:Y:S01]  /*5e80*/  FFMA.FTZ R55, R55, R58, R57 ;  /* 0x0000003a37377223 */ /* 0x000fe20000010039 */
[----:B------:R-:W-:Y:S01]  /*5e90*/  FFMA.FTZ R30, R29, R50, -R30 ;  /* 0x000000321d1e7223 */ /* 0x000fe2000001081e */
[----:B------:R-:W-:Y:S01]  /*5ea0*/  FFMA.FTZ R40, R31, R154, -R40 ;  /* 0x0000009a1f287223 */ /* 0x000fe20000010828 */
[----:B------:R-:W-:Y:S01]  /*5eb0*/  FFMA.FTZ R53, R29, R52, R53 ;  /* 0x000000341d357223 */ /* 0x000fe20000010035 */
[----:B------:R-:W-:Y:S01]  /*5ec0*/  FFMA.FTZ R31, R31, R155, R56 ;  /* 0x0000009b1f1f7223 */ /* 0x000fe20000010038 */
[----:B------:R-:W-:-:S02]  /*5ed0*/  F2FP.BF16.F32.PACK_AB R54, R41, R54 ;  /* 0x000000362936723e */ /* 0x000fc400000010ff */
[----:B------:R-:W-:Y:S02]  /*5ee0*/  F2FP.BF16.F32.PACK_AB R29, R55, R28 ;  /* 0x0000001c371d723e */ /* 0x000fe400000010ff */
[----:B------:R-:W-:Y:S01]  /*5ef0*/  F2FP.BF16.F32.PACK_AB R28, R53, R30 ;  /* 0x0000001e351c723e */ /* 0x000fe200000010ff */
[----:B------:R-:W-:Y:S01]  /*5f00*/  IMAD.MOV.U32 R30, RZ, RZ, R54 ;  /* 0x000000ffff1e7224 */ /* 0x000fe200078e0036 */
[----:B------:R-:W-:-:S07]  /*5f10*/  F2FP.BF16.F32.PACK_AB R31, R31, R40 ;  /* 0x000000281f1f723e */ /* 0x000fce00000010ff */
.L_x_1514:
[----:B------:R-:W-:Y:S05]  /*5f20*/  BSYNC B2 ;  /* 0x0000000000027941 */ /* 0x000fea0003800000 */
.L_x_1513:
[----:B--2---:R1:W-:Y:S02]  /*5f30*/  STG.E.128 desc[UR46][R36.64+0x80], R28 ;  /* 0x0000801c24007986 */ /* 0x0043e4000c101d2e */
.L_x_1512:
[----:B------:R-:W-:Y:S05]  /*5f40*/  BSYNC B1 ;  /* 0x0000000000017941 */ /* 0x000fea0003800000 */
.L_x_1511:
        /* <DEDUP_REMOVED lines=11> */
[----:B------:R-:W-:Y:S02]  /*6000*/  PRMT R50, R153, 0x5410, R50 ;  /* 0x0000541099327816 */ /* 0x000fe40000000032 */
[----:B------:R-:W-:Y:S02]  /*6010*/  SHF.R.U32.HI R48, RZ, 0x10, R49 ;  /* 0x00000010ff307819 */ /* 0x000fe40000011631 */
[----:B------:R-:W-:-:S02]  /*6020*/  PRMT R41, R152, 0x5432, R41 ;  /* 0x0000543298297816 */ /* 0x000fc40000000029 */
[----:B------:R-:W-:Y:S02]  /*6030*/  PRMT R152, R152, 0x5410, R47 ;  /* 0x0000541098987816 */ /* 0x000fe4000000002f */
[----:B------:R-:W-:Y:S02]  /*6040*/  LOP3.LUT R47, R29, 0xffff0000, RZ, 0xc0, !PT ;  /* 0xffff00001d2f7812 */ /* 0x000fe400078ec0ff */
[----:B------:R-:W-:Y:S01]  /*6050*/  LOP3.LUT R52, R50, 0xffff0000, RZ, 0xc0, !PT ;  /* 0xffff000032347812 */ /* 0x000fe200078ec0ff */
[----:B------:R-:W-:Y:S01]  /*6060*/  IMAD.U32 R51, R152, 0x10000, RZ ;  /* 0x0001000098337824 */ /* 0x000fe200078e00ff */
[----:B------:R-:W-:Y:S01]  /*6070*/  PRMT R153, R153, 0x5432, R48 ;  /* 0x0000543299997816 */ /* 0x000fe20000000030 */
[----:B------:R-:W-:Y:S01]  /*6080*/  IMAD.U32 R48, R29, 0x10000, RZ ;  /* 0x000100001d307824 */ /* 0x000fe200078e00ff */
[----:B------:R-:W-:Y:S01]  /*6090*/  LOP3.LUT R49, R41, 0xffff0000, RZ, 0xc0, !PT ;  /* 0xffff000029317812 */ /* 0x000fe200078ec0ff */
[----:B------:R-:W-:Y:S01]  /*60a0*/  FMUL.FTZ R55, R47, R52 ;  /* 0x000000342f377220 */ /* 0x000fe20000410000 */
[----:B------:R-:W-:Y:S01]  /*60b0*/  LOP3.LUT R46, R30, 0xffff0000, RZ, 0xc0, !PT ;  /* 0xffff00001e2e7812 */ /* 0x000fe200078ec0ff */
[----:B------:R-:W-:Y:S01]  /*60c0*/  IMAD.U32 R53, R153, 0x10000, RZ ;  /* 0x0001000099357824 */ /* 0x000fe200078e00ff */
[----:B------:R-:W-:Y:S01]  /*60d0*/  LOP3.LUT R30, R31, 0xffff0000, RZ, 0xc0, !PT ;  /* 0xffff00001f1e7812 */ /* 0x000fe200078ec0ff */
[-C--:B------:R-:W-:Y:S01]  /*60e0*/  FMUL.FTZ R57, R47, R49.reuse ;  /* 0x000000312f397220 */ /* 0x080fe20000410000 */
[C---:B------:R-:W-:Y:S01]  /*60f0*/  IMAD.U32 R29, R28.reuse, 0x10000, RZ ;  /* 0x000100001c1d7824 */ /* 0x040fe200078e00ff */
[----:B------:R-:W-:Y:S01]  /*6100*/  LOP3.LUT R47, R28, 0xffff0000, RZ, 0xc0, !PT ;  /* 0xffff00001c2f7812 */ /* 0x000fe200078ec0ff */
[----:B------:R-:W-:Y:S01]  /*6110*/  FFMA.FTZ R28, R48, R49, -R55 ;  /* 0x00000031301c7223 */ /* 0x000fe20000010837 */
[----:B------:R-:W-:Y:S01]  /*6120*/  LOP3.LUT R153, R153, 0xffff0000, RZ, 0xc0, !PT ;  /* 0xffff000099997812 */ /* 0x000fe200078ec0ff */
[----:B------:R-:W-:Y:S01]  /*6130*/  FMUL.FTZ R59, R46, R53 ;  /* 0x000000352e3b7220 */ /* 0x000fe20000410000 */
[----:B------:R-:W-:Y:S01]  /*6140*/  LOP3.LUT R152, R152, 0xffff0000, RZ, 0xc0, !PT ;  /* 0xffff000098987812 */ /* 0x000fe200078ec0ff */
[----:B------:R-:W-:Y:S01]  /*6150*/  FMUL.FTZ R49, R46, R51 ;  /* 0x000000332e317220 */ /* 0x000fe20000410000 */
[----:B------:R-:W-:-:S02]  /*6160*/  IMAD.U32 R50, R50, 0x10000, RZ ;  /* 0x0001000032327824 */ /* 0x000fc400078e00ff */
[----:B------:R-:W-:Y:S01]  /*6170*/  FFMA.FTZ R57, R48, R52, R57 ;  /* 0x0000003430397223 */ /* 0x000fe20000010039 */
[----:B------:R-:W-:Y:S02]  /*6180*/  IMAD.U32 R46, R41, 0x10000, RZ ;  /* 0x00010000292e7824 */ /* 0x000fe400078e00ff */
[C---:B------:R-:W-:Y:S01]  /*6190*/  FMUL.FTZ R48, R30.reuse, R153 ;  /* 0x000000991e307220 */ /* 0x040fe20000410000 */
[----:B------:R-:W-:Y:S01]  /*61a0*/  FMUL.FTZ R52, R30, R152 ;  /* 0x000000981e347220 */ /* 0x000fe20000410000 */
[C---:B------:R-:W-:Y:S01]  /*61b0*/  FFMA.FTZ R59, R40.reuse, R51, -R59 ;  /* 0x00000033283b7223 */ /* 0x040fe2000001083b */
[----:B------:R-:W-:Y:S01]  /*61c0*/  FMUL.FTZ R30, R47, R50 ;  /* 0x000000322f1e7220 */ /* 0x000fe20000410000 */
[----:B------:R-:W-:Y:S02]  /*61d0*/  IMAD.U32 R31, R31, 0x10000, RZ ;  /* 0x000100001f1f7824 */ /* 0x000fe400078e00ff */
[----:B------:R-:W-:Y:S01]  /*61e0*/  FFMA.FTZ R40, R40, R53, R49 ;  /* 0x0000003528287223 */ /* 0x000fe20000010031 */
[-C--:B------:R-:W-:Y:S01]  /*61f0*/  FMUL.FTZ R47, R47, R46.reuse ;  /* 0x0000002e2f2f7220 */ /* 0x080fe20000410000 */
[----:B------:R-:W-:Y:S01]  /*6200*/  FFMA.FTZ R30, R29, R46, -R30 ;  /* 0x0000002e1d1e7223 */ /* 0x000fe2000001081e */
[C---:B------:R-:W-:Y:S01]  /*6210*/  FFMA.FTZ R48, R31.reuse, R152, -R48 ;  /* 0x000000981f307223 */ /* 0x040fe20000010830 */
[----:B------:R-:W-:Y:S01]  /*6220*/  FFMA.FTZ R31, R31, R153, R52 ;  /* 0x000000991f1f7223 */ /* 0x000fe20000010034 */
[----:B------:R-:W-:Y:S01]  /*6230*/  FFMA.FTZ R47, R29, R50, R47 ;  /* 0x000000321d2f7223 */ /* 0x000fe2000001002f */
[----:B------:R-:W-:-:S02]  /*6240*/  F2FP.BF16.F32.PACK_AB R40, R40, R59 ;  /* 0x0000003b2828723e */ /* 0x000fc400000010ff */
[----:B------:R-:W-:Y:S02]  /*6250*/  F2FP.BF16.F32.PACK_AB R29, R57, R28 ;  /* 0x0000001c391d723e */ /* 0x000fe400000010ff */
[----:B------:R-:W-:Y:S01]  /*6260*/  F2FP.BF16.F32.PACK_AB R28, R47, R30 ;  /* 0x0000001e2f1c723e */ /* 0x000fe200000010ff */
[----:B------:R-:W-:Y:S01]  /*6270*/  IMAD.MOV.U32 R30, RZ, RZ, R40 ;  /* 0x000000ffff1e7224 */ /* 0x000fe200078e0028 */
[----:B------:R-:W-:-:S07]  /*6280*/  F2FP.BF16.F32.PACK_AB R31, R31, R48 ;  /* 0x000000301f1f723e */ /* 0x000fce00000010ff */
.L_x_1518:
[----:B------:R-:W-:Y:S05]  /*6290*/  BSYNC B2 ;  /* 0x0000000000027941 */ /* 0x000fea0003800000 */
.L_x_1517:
[----:B--2---:R1:W-:Y:S02]  /*62a0*/  STG.E.128 desc[UR46][R36.64+0xc0], R28 ;  /* 0x0000c01c24007986 */ /* 0x0043e4000c101d2e */
.L_x_1516:
[----:B------:R-:W-:Y:S05]  /*62b0*/  BSYNC B1 ;  /* 0x0000000000017941 */ /* 0x000fea0003800000 */
.L_x_1515:
        /* <DEDUP_REMOVED lines=13> */
[----:B------:R-:W-:-:S02]  /*6390*/  PRMT R43, R78, 0x5410, R49 ;  /* 0x000054104e2b7816 */ /* 0x000fc40000000031 */
[----:B------:R-:W-:Y:S02]  /*63a0*/  PRMT R79, R79, 0x5432, R44 ;  /* 0x000054324f4f7816 */ /* 0x000fe4000000002c */
        /* <DEDUP_REMOVED lines=9> */
[C---:B------:R-:W-:Y:S01]  /*6440*/  LOP3.LUT R39, R31.reuse, 0xffff0000, RZ, 0xc0, !PT ;  /* 0xffff00001f277812 */ /* 0x040fe200078ec0ff */
[----:B------:R-:W-:Y:S01]  /*6450*/  IMAD.U32 R30, R31, 0x10000, RZ ;  /* 0x000100001f1e7824 */ /* 0x000fe200078e00ff */
[----:B------:R-:W-:Y:S01]  /*6460*/  LOP3.LUT R79, R79, 0xffff0000, RZ, 0xc0, !PT ;  /* 0xffff00004f4f7812 */ /* 0x000fe200078ec0ff */
[----:B------:R-:W-:Y:S01]  /*6470*/  IMAD.U32 R31, R29, 0x10000, RZ ;  /* 0x000100001d1f7824 */ /* 0x000fe200078e00ff */
[----:B------:R-:W-:Y:S01]  /*6480*/  LOP3.LUT R78, R78, 0xffff0000, RZ, 0xc0, !PT ;  /* 0xffff00004e4e7812 */ /* 0x000fe200078ec0ff */
[----:B------:R-:W-:-:S02]  /*6490*/  IMAD.U32 R29, R28, 0x10000, RZ ;  /* 0x000100001c1d7824 */ /* 0x000fc400078e00ff */
[C---:B------:R-:W-:Y:S01]  /*64a0*/  FMUL.FTZ R50, R40.reuse, R47 ;  /* 0x0000002f28327220 */ /* 0x040fe20000410000 */
[C---:B------:R-:W-:Y:S01]  /*64b0*/  FFMA.FTZ R52, R41.reuse, R45, -R52 ;  /* 0x0000002d29347223 */ /* 0x040fe20000010834 */
[----:B------:R-:W-:Y:S01]  /*64c0*/  FMUL.FTZ R40, R40, R44 ;  /* 0x0000002c28287220 */ /* 0x000fe20000410000 */
[----:B------:R-:W-:Y:S01]  /*64d0*/  LOP3.LUT R28, R28, 0xffff0000, RZ, 0xc0, !PT ;  /* 0xffff00001c1c7812 */ /* 0x000fe200078ec0ff */
[----:B------:R-:W-:Y:S01]  /*64e0*/  FFMA.FTZ R41, R41, R48, R42 ;  /* 0x0000003029297223 */ /* 0x000fe2000001002a */
[----:B------:R-:W-:Y:S02]  /*64f0*/  IMAD.U32 R46, R46, 0x10000, RZ ;  /* 0x000100002e2e7824 */ /* 0x000fe400078e00ff */
[----:B------:R-:W-:Y:S01]  /*6500*/  FMUL.FTZ R45, R39, R79 ;  /* 0x0000004f272d7220 */ /* 0x000fe20000410000 */
[----:B------:R-:W-:Y:S02]  /*6510*/  IMAD.U32 R43, R43, 0x10000, RZ ;  /* 0x000100002b2b7824 */ /* 0x000fe400078e00ff */
[----:B------:R-:W-:Y:S01]  /*6520*/  FMUL.FTZ R42, R39, R78 ;  /* 0x0000004e272a7220 */ /* 0x000fe20000410000 */
[C---:B------:R-:W-:Y:S01]  /*6530*/  FFMA.FTZ R50, R31.reuse, R44, -R50 ;  /* 0x0000002c1f327223 */ /* 0x040fe20000010832 */
[----:B------:R-:W-:Y:S01]  /*6540*/  FFMA.FTZ R47, R31, R47, R40 ;  /* 0x0000002f1f2f7223 */ /* 0x000fe20000010028 */
        /* <DEDUP_REMOVED lines=10> */
[----:B------:R-:W-:-:S07]  /*65f0*/  IMAD.MOV.U32 R31, RZ, RZ, R42 ;  /* 0x000000ffff1f7224 */ /* 0x000fce00078e002a */
.L_x_1522:
[----:B------:R-:W-:Y:S05]  /*6600*/  BSYNC B2 ;  /* 0x0000000000027941 */ /* 0x000fea0003800000 */
.L_x_1521:
[----:B--2---:R1:W-:Y:S02]  /*6610*/  STG.E.128 desc[UR46][R36.64+0x100], R28 ;  /* 0x0001001c24007986 */ /* 0x0043e4000c101d2e */
.L_x_1520:
[----:B------:R-:W-:Y:S05]  /*6620*/  BSYNC B1 ;  /* 0x0000000000017941 */ /* 0x000fea0003800000 */
.L_x_1519:
        /* <DEDUP_REMOVED lines=8> */
[--C-:B------:R-:W-:Y:S01]  /*66b0*/  SHF.R.U64 R42, R34, 0x10, R35.reuse ;  /* 0x00000010222a7819 */ /* 0x100fe20000001223 */
        /* <DEDUP_REMOVED lines=43> */
.L_x_1524:
[----:B------:R-:W-:Y:S05]  /*6970*/  BSYNC B1 ;  /* 0x0000000000017941 */ /* 0x000fea0003800000 */
.L_x_1523:
[----:B--2---:R1:W-:Y:S01]  /*6980*/  STG.E.128 desc[UR46][R36.64+0x140], R28 ;  /* 0x0001401c24007986 */ /* 0x0043e2000c101d2e */
[----:B------:R-:W-:Y:S05]  /*6990*/  BRA `(.L_x_1502) ;  /* 0x0000004000847947 */ /* 0x000fea0003800000 */
.L_x_1470:
        /* <DEDUP_REMOVED lines=18> */
[----:B------:R-:W-:Y:S02]  /*6ac0*/  IADD3 R28, P3, R100, R76, RZ ;  /* 0x0000004c641c7210 */ /* 0x000fe40007f7e0ff */
[----:B------:R-:W-:Y:S02]  /*6ad0*/  CS2R R38, SRZ ;  /* 0x0000000000267805 */ /* 0x000fe4000001ff00 */
[----:B------:R-:W-:Y:S01]  /*6ae0*/  CS2R R36, SRZ ;  /* 0x0000000000247805 */ /* 0x000fe2000001ff00 */
[----:B------:R-:W-:Y:S01]  /*6af0*/  IMAD.X R30, R0, 0x1, R21, P2 ;  /* 0x00000001001e7824 */ /* 0x000fe200010e0615 */
[----:B------:R-:W-:Y:S02]  /*6b00*/  LEA R52, P2, R29, UR4, 0x1 ;  /* 0x000000041d347c11 */ /* 0x000fe4000f8408ff */
[----:B------:R-:W-:-:S02]  /*6b10*/  CS2R R50, SRZ ;  /* 0x0000000000327805 */ /* 0x000fc4000001ff00 */
[----:B------:R-:W-:Y:S02]  /*6b20*/  CS2R R48, SRZ ;  /* 0x0000000000307805 */ /* 0x000fe4000001ff00 */
[----:B------:R-:W-:Y:S01]  /*6b30*/  LEA.HI.X R53, R29, UR5, R30, 0x1, P2 ;  /* 0x000000051d357c11 */ /* 0x000fe200090f0c1e */
[----:B------:R-:W-:Y:S01]  /*6b40*/  ULDC.64 UR4, c[0x0][0x400] ;  /* 0x0001000000047ab9 */ /* 0x000fe20000000a00 */
[----:B------:R-:W-:Y:S01]  /*6b50*/  ISETP.GE.AND P2, PT, R18, R122, PT ;  /* 0x0000007a1200720c */ /* 0x000fe20003f46270 */
[----:B------:R-:W-:Y:S01]  /*6b60*/  IMAD.X R29, R3, 0x1, R15, P3 ;  /* 0x00000001031d7824 */ /* 0x000fe200018e060f */
[----:B------:R-:W-:-:S04]  /*6b70*/  LEA R56, P3, R28, UR4, 0x1 ;  /* 0x000000041c387c11 */ /* 0x000fc8000f8608ff */
[----:B------:R-:W-:Y:S02]  /*6b80*/  LEA.HI.X R57, R28, UR5, R29, 0x1, P3 ;  /* 0x000000051c397c11 */ /* 0x000fe400098f0c1d */
[----:B------:R-:W-:-:S05]  /*6b90*/  ISETP.GE.AND P3, PT, R165, R122, PT ;  /* 0x0000007aa500720c */ /* 0x000fca0003f66270 */
[----:B------:R0:W5:Y:S04]  /*6ba0*/  @!P2 LDG.E.128 R36, desc[UR46][R52.64] ;  /* 0x0000002e3424a981 */ /* 0x000168000c1e1d00 */
[----:B------:R0:W5:Y:S01]  /*6bb0*/  @!P2 LDG.E.128 R48, desc[UR46][R56.64] ;  /* 0x0000002e3830a981 */ /* 0x000162000c1e1d00 */
[----:B------:R-:W-:Y:S02]  /*6bc0*/  ISETP.GE.AND P2, PT, R166, R122, PT ;  /* 0x0000007aa600720c */ /* 0x000fe40003f46270 */
        /* <DEDUP_REMOVED lines=8> */
[----:B------:R0:W5:Y:S04]  /*6c50*/  @!P3 LDG.E.128 R32, desc[UR46][R52.64+0x40] ;  /* 0x0000402e3420b981 */ /* 0x000168000c1e1d00 */
[----:B------:R0:W5:Y:S04]  /*6c60*/  @!P2 LDG.E.128 R28, desc[UR46][R52.64+0x80] ;  /* 0x0000802e341ca981 */ /* 0x000168000c1e1d00 */
[----:B------:R0:W5:Y:S04]  /*6c70*/  @!P3 LDG.E.128 R44, desc[UR46][R56.64+0x40] ;  /* 0x0000402e382cb981 */ /* 0x000168000c1e1d00 */
[----:B------:R0:W5:Y:S02]  /*6c80*/  @!P2 LDG.E.128 R40, desc[UR46][R56.64+0x80] ;  /* 0x0000802e3828a981 */ /* 0x000164000c1e1d00 */
.L_x_1526:
[----:B------:R-:W-:Y:S05]  /*6c90*/  BSYNC B1 ;  /* 0x0000000000017941 */ /* 0x000fea0003800000 */
.L_x_1525:
        /* <DEDUP_REMOVED lines=18> */
[----:B------:R-:W-:Y:S02]  /*6dc0*/  IADD3.X R53, R21, R0, R108, P2, P5 ;  /* 0x0000000015357210 */ /* 0x000fe400017ea46c */
[----:B------:R-:W-:Y:S02]  /*6dd0*/  CS2R R60, SRZ ;  /* 0x00000000003c7805 */ /* 0x000fe4000001ff00 */
[----:B------:R-:W-:Y:S02]  /*6de0*/  IADD3 R0, P2, P5, R100, R76, R107 ;  /* 0x0000004c64007210 */ /* 0x000fe40007d5e06b */
[----:B------:R-:W-:-:S02]  /*6df0*/  CS2R R74, SRZ ;  /* 0x00000000004a7805 */ /* 0x000fc4000001ff00 */
[----:B------:R-:W-:Y:S02]  /*6e00*/  CS2R R72, SRZ ;  /* 0x0000000000487805 */ /* 0x000fe4000001ff00 */
[----:B------:R-:W-:Y:S02]  /*6e10*/  IADD3.X R3, R15, R3, R106, P2, P5 ;  /* 0x000000030f037210 */ /* 0x000fe400017ea46a */
[----:B------:R-:W-:-:S04]  /*6e20*/  LEA R76, P2, R78, UR4, 0x1 ;  /* 0x000000044e4c7c11 */ /* 0x000fc8000f8408ff */
[----:B------:R-:W-:Y:S02]  /*6e30*/  LEA.HI.X R77, R78, UR5, R53, 0x1, P2 ;  /* 0x000000054e4d7c11 */ /* 0x000fe400090f0c35 */
        /* <DEDUP_REMOVED lines=19> */
.L_x_1528:
[----:B------:R-:W-:Y:S05]  /*6f70*/  BSYNC B1 ;  /* 0x0000000000017941 */ /* 0x000fea0003800000 */
.L_x_1527:
[----:B------:R-:W2:Y:S01]  /*6f80*/  LDL R0, [R1+0x3c] ;  /* 0x00003c0001007983 */ /* 0x000ea20000100800 */
[----:B-----5:R-:W-:Y:S02]  /*6f90*/  IMAD.MOV.U32 R3, RZ, RZ, R30 ;  /* 0x000000ffff037224 */ /* 0x020fe400078e001e */
[----:B0-----:R-:W-:Y:S02]  /*6fa0*/  IMAD.MOV.U32 R77, RZ, RZ, R28 ;  /* 0x000000ffff4d7224 */ /* 0x001fe400078e001c */
[----:B------:R-:W-:-:S05]  /*6fb0*/  IMAD.MOV.U32 R76, RZ, RZ, R29 ;  /* 0x000000ffff4c7224 */ /* 0x000fca00078e001d */
[----:B------:R-:W-:Y:S01]  /*6fc0*/  PRMT R218, R77, 0x5410, R76 ;  /* 0x000054104dda7816 */ /* 0x000fe2000000004c */
[----:B------:R-:W-:Y:S02]  /*6fd0*/  IMAD.MOV.U32 R76, RZ, RZ, R38 ;  /* 0x000000ffff4c7224 */ /* 0x000fe400078e0026 */
[----:B------:R-:W-:-:S05]  /*6fe0*/  IMAD.MOV.U32 R77, RZ, RZ, R39 ;  /* 0x000000ffff4d7224 */ /* 0x000fca00078e0027 */
[----:B------:R-:W-:Y:S02]  /*6ff0*/  PRMT R207, R77, 0x5410, R76 ;  /* 0x000054104dcf7816 */ /* 0x000fe4000000004c */
[----:B--2---:R-:W-:Y:S01]  /*7000*/  R2UR UR4, R0 ;  /* 0x00000000000472ca */ /* 0x004fe200000e0000 */
[----:B------:R-:W-:-:S05]  /*7010*/  IMAD.MOV.U32 R0, RZ, RZ, R31 ;  /* 0x000000ffff007224 */ /* 0x000fca00078e001f */
[----:B------:R-:W-:Y:S01]  /*7020*/  PRMT R217, R3, 0x5410, R0 ;  /* 0x0000541003d97816 */ /* 0x000fe20000000000 */
[----:B------:R-:W-:Y:S02]  /*7030*/  IMAD.MOV.U32 R3, RZ, RZ, R34 ;  /* 0x000000ffff037224 */ /* 0x000fe400078e0022 */
[----:B------:R-:W-:-:S03]  /*7040*/  IMAD.MOV.U32 R0, RZ, RZ, R35 ;  /* 0x000000ffff007224 */ /* 0x000fc600078e0023 */
[----:B------:R0:W-:Y:S01]  /*7050*/  STL.S16 [R1+0x7a], R3 ;  /* 0x00007a0301007387 */ /* 0x0001e20000100600 */
[----:B------:R-:W-:-:S03]  /*7060*/  UISETP.NE.AND UP0, UPT, UR4, 0x3, UPT ;  /* 0x000000030400788c */ /* 0x000fc6000bf05270 */
[----:B------:R1:W-:Y:S03]  /*7070*/  STL.S16 [R1+0x78], R0 ;  /* 0x0000780001007387 */ /* 0x0003e60000100600 */
[----:B------:R-:W-:Y:S01]  /*7080*/  PLOP3.LUT P2, PT, PT, PT, UP0, 0x80, 0x0 ;  /* 0x000000000000781c */ /* 0x000fe20003f4f008 */
[----:B0-----:R-:W-:Y:S02]  /*7090*/  IMAD.MOV.U32 R3, RZ, RZ, R33 ;  /* 0x000000ffff037224 */ /* 0x001fe400078e0021 */
[----:B-1----:R-:W-:-:S05]  /*70a0*/  IMAD.MOV.U32 R0, RZ, RZ, R32 ;  /* 0x000000ffff007224 */ /* 0x002fca00078e0020 */
[----:B------:R0:W-:Y:S04]  /*70b0*/  STL.S16 [R1+0x8e], R0 ;  /* 0x00008e0001007387 */ /* 0x0001e80000100600 */
[----:B------:R1:W-:Y:S01]  /*70c0*/  STL.S16 [R1+0x8c], R3 ;  /* 0x00008c0301007387 */ /* 0x0003e20000100600 */
[----:B0-----:R-:W-:Y:S02]  /*70d0*/  IMAD.MOV.U32 R0, RZ, RZ, R36 ;  /* 0x000000ffff007224 */ /* 0x001fe400078e0024 */
[----:B-1----:R-:W-:-:S05]  /*70e0*/  IMAD.MOV.U32 R3, RZ, RZ, R37 ;  /* 0x000000ffff037224 */ /* 0x002fca00078e0025 */
        /* <DEDUP_REMOVED lines=9> */
[----:B------:R0:W-:Y:S04]  /*7180*/  STL.S16 [R1+0x88], R0 ;  /* 0x0000880001007387 */ /* 0x0001e80000100600 */
[----:B------:R1:W-:Y:S01]  /*7190*/  STL.S16 [R1+0x8a], R3 ;  /* 0x00008a0301007387 */ /* 0x0003e20000100600 */
[----:B0-----:R-:W-:Y:S02]  /*71a0*/  IMAD.MOV.U32 R0, RZ, RZ, R44 ;  /* 0x000000ffff007224 */ /* 0x001fe400078e002c */
[----:B-1----:R-:W-:-:S03]  /*71b0*/  IMAD.MOV.U32 R3, RZ, RZ, R45 ;  /* 0x000000ffff037224 */ /* 0x002fc600078e002d */
[----:B------:R0:W-:Y:S04]  /*71c0*/  STL.S16 [R1+0x90], R0 ;  /* 0x0000900001007387 */ /* 0x0001e80000100600 */
[----:B------:R1:W-:Y:S01]  /*71d0*/  STL.S16 [R1+0x92], R3 ;  /* 0x0000920301007387 */ /* 0x0003e20000100600 */
[----:B0-----:R-:W-:Y:S02]  /*71e0*/  IMAD.MOV.U32 R0, RZ, RZ, R50 ;  /* 0x000000ffff007224 */ /* 0x001fe400078e0032 */
[----:B-1----:R-:W-:-:S03]  /*71f0*/  IMAD.MOV.U32 R3, RZ, RZ, R51 ;  /* 0x000000ffff037224 */ /* 0x002fc600078e0033 */
        /* <DEDUP_REMOVED lines=47> */
.L_x_1529:
[----:B------:R-:W-:Y:S01]  /*74f0*/  IMAD R3, R16, 0x8, R2 ;  /* 0x0000000810037824 */ /* 0x000fe200078e0202 */
[----:B------:R-:W-:Y:S01]  /*7500*/  SHF.L.U32 R0, R167, 0x1f, RZ ;  /* 0x0000001fa7007819 */ /* 0x000fe200000006ff */
[----:B------:R-:W0:Y:S01]  /*7510*/  LDC R144, c[0x0][0x2f4] ;  /* 0x0000bd00ff907b82 */ /* 0x000e220000000800 */
[----:B------:R-:W-:Y:S01]  /*7520*/  BSSY B1, `(.L_x_1530) ;  /* 0x0000004000017945 */ /* 0x000fe20003800000 */
[----:B------:R-:W-:Y:S01]  /*7530*/  IMAD.MOV.U32 R125, RZ, RZ, R80 ;  /* 0x000000ffff7d7224 */ /* 0x000fe200078e0050 */
[----:B------:R-:W1:Y:S02]  /*7540*/  SYNCS.PHASECHK.TRANS64.TRYWAIT P5, [R3+URZ+0x2a890], R0 ;  /* 0x02a89000030075a7 */ /* 0x000e6400080a017f */
[----:B-1----:R-:W-:Y:S05]  /*7550*/  @!P5 BRA `(.L_x_1531) ;  /* 0x000002540080d947 */ /* 0x002fea0003800000 */
.L_x_1928:
[----:B------:R-:W-:Y:S05]  /*7560*/  BSYNC B1 ;  /* 0x0000000000017941 */ /* 0x000fea0003800000 */
.L_x_1530:
        /* <DEDUP_REMOVED lines=19> */
[----:B------:R-:W-:-:S03]  /*76a0*/  IMAD.SHL.U32 R180, R180, 0x8, RZ ;  /* 0x00000008b4b47824 */ /* 0x000fc600078e00ff */
[----:B------:R-:W-:Y:S02]  /*76b0*/  SHF.R.S32.HI R77, RZ, 0x3, R77 ;  /* 0x00000003ff4d7819 */ /* 0x000fe4000001144d */
[----:B------:R-:W-:-:S03]  /*76c0*/  LOP3.LUT R76, R175, 0x38, R180, 0xf8, !PT ;  /* 0x00000038af4c7812 */ /* 0x000fc600078ef8b4 */
[----:B------:R-:W-:Y:S01]  /*76d0*/  IMAD R77, R77, 0x1800, R177 ;  /* 0x000018004d4d7824 */ /* 0x000fe200078e02b1 */
[----:B------:R-:W-:-:S05]  /*76e0*/  LOP3.LUT R76, R76, R176, RZ, 0x3c, !PT ;  /* 0x000000b04c4c7212 */ /* 0x000fca00078e3cff */
        /* <DEDUP_REMOVED lines=8> */
[--C-:B------:R-:W-:Y:S02]  /*7770*/  SHF.R.U64 R36, R36, 0x10, R37.reuse ;  /* 0x0000001024247819 */ /* 0x100fe40000001225 */
        /* <DEDUP_REMOVED lines=10> */
[----:B0-----:R-:W-:Y:S01]  /*7820*/  IMAD.U32 R212, R81, 0x10000, RZ ;  /* 0x0001000051d47824 */ /* 0x001fe200078e00ff */
[----:B------:R-:W-:Y:S01]  /*7830*/  SHF.R.U32.HI R39, RZ, 0x10, R39 ;  /* 0x00000010ff277819 */ /* 0x000fe20000011627 */
[----:B------:R-:W-:Y:S01]  /*7840*/  IMAD.U32 R205, R37, 0x10000, RZ ;  /* 0x0001000025cd7824 */ /* 0x000fe200078e00ff */
[----:B------:R-:W-:Y:S01]  /*7850*/  PRMT R51, R211, 0x5410, R51 ;  /* 0x00005410d3337816 */ /* 0x000fe20000000033 */
[----:B------:R-:W-:Y:S01]  /*7860*/  IMAD.U32 R211, R38, 0x10000, RZ ;  /* 0x0001000026d37824 */ /* 0x000fe200078e00ff */
[----:B------:R-:W-:-:S02]  /*7870*/  PRMT R39, R207, 0x5410, R39 ;  /* 0x00005410cf277816 */ /* 0x000fc40000000027 */
[----:B------:R-:W-:Y:S01]  /*7880*/  PRMT R48, R210, 0x5432, R48 ;  /* 0x00005432d2307816 */ /* 0x000fe20000000030 */
[----:B------:R-:W-:Y:S01]  /*7890*/  FMUL.FTZ R207, R212, R211 ;  /* 0x000000d3d4cf7220 */ /* 0x000fe20000410000 */
        /* <DEDUP_REMOVED lines=74> */
.L_x_1537:
[----:B------:R-:W-:Y:S05]  /*7d40*/  BSYNC B3 ;  /* 0x0000000000037941 */ /* 0x000fea0003800000 */
.L_x_1536:
        /* <DEDUP_REMOVED lines=12> */
.L_x_1535:
[----:B------:R-:W-:Y:S05]  /*7e10*/  BSYNC B2 ;  /* 0x0000000000027941 */ /* 0x000fea0003800000 */
.L_x_1534:
        /* <DEDUP_REMOVED lines=24> */
[----:B------:R-:W3:Y:S04]  /*7fa0*/  LDL.S16 R180, [R1+0x8e] ;  /* 0x00008e0001b47983 */ /* 0x000ee80000100600 */
[----:B------:R-:W4:Y:S04]  /*7fb0*/  LDL.LU.S16 R77, [R1+0x8c] ;  /* 0x00008c00014d7983 */ /* 0x000f280000300600 */
[----:B------:R-:W5:Y:S04]  /*7fc0*/  LDL.S16 R83, [R1+0x7a] ;  /* 0x00007a0001537983 */ /* 0x000f680000100600 */
[----:B------:R-:W2:Y:S04]  /*7fd0*/  LDL.LU.S16 R82, [R1+0x78] ;  /* 0x0000780001527983 */ /* 0x000ea80000300600 */
[----:B------:R-:W2:Y:S04]  /*7fe0*/  LDL.S16 R81, [R1+0x90] ;  /* 0x0000900001517983 */ /* 0x000ea80000100600 */
[----:B------:R-:W2:Y:S04]  /*7ff0*/  LDL.LU.S16 R80, [R1+0x92] ;  /* 0x0000920001507983 */ /* 0x000ea80000300600 */
[----:B------:R-:W2:Y:S04]  /*8000*/  LDL.S16 R79, [R1+0x88] ;  /* 0x00008800014f7983 */ /* 0x000ea80000100600 */
[----:B------:R-:W2:Y:S01]  /*8010*/  LDL.LU.S16 R78, [R1+0x8a] ;  /* 0x00008a00014e7983 */ /* 0x000ea20000300600 */
[----:B------:R-:W-:-:S02]  /*8020*/  SHF.R.U64 R32, R32, 0x10, R33 ;  /* 0x0000001020207819 */ /* 0x000fc40000001221 */
[----:B------:R-:W-:Y:S02]  /*8030*/  SHF.R.U32.HI R33, RZ, 0x10, R33 ;  /* 0x00000010ff217819 */ /* 0x000fe40000011621 */
[----:B------:R-:W-:Y:S02]  /*8040*/  SHF.R.U64 R34, R34, 0x10, R35 ;  /* 0x0000001022227819 */ /* 0x000fe40000001223 */
[----:B------:R-:W-:Y:S02]  /*8050*/  SHF.R.U64 R44, R44, 0x10, R45 ;  /* 0x000000102c2c7819 */ /* 0x000fe4000000122d */
[----:B------:R-:W-:Y:S02]  /*8060*/  SHF.R.U32.HI R35, RZ, 0x10, R35 ;  /* 0x00000010ff237819 */ /* 0x000fe40000011623 */
[----:B---3--:R-:W-:Y:S02]  /*8070*/  PRMT R32, R180, 0x5410, R32 ;  /* 0x00005410b4207816 */ /* 0x008fe40000000020 */
[----:B----4-:R-:W-:-:S02]  /*8080*/  PRMT R33, R77, 0x5410, R33 ;  /* 0x000054104d217816 */ /* 0x010fc40000000021 */
[----:B------:R-:W-:Y:S02]  /*8090*/  SHF.R.U32.HI R77, RZ, 0x10, R45 ;  /* 0x00000010ff4d7819 */ /* 0x000fe4000001162d */
[--C-:B------:R-:W-:Y:S02]  /*80a0*/  SHF.R.U64 R45, R46, 0x10, R47.reuse ;  /* 0x000000102e2d7819 */ /* 0x100fe4000000122f */
[----:B-----5:R-:W-:Y:S02]  /*80b0*/  PRMT R46, R83, 0x5410, R34 ;  /* 0x00005410532e7816 */ /* 0x020fe40000000022 */
[----:B------:R-:W-:Y:S02]  /*80c0*/  SHF.R.U32.HI R47, RZ, 0x10, R47 ;  /* 0x00000010ff2f7819 */ /* 0x000fe4000001162f */
[----:B--2---:R-:W-:Y:S02]  /*80d0*/  PRMT R35, R82, 0x5410, R35 ;  /* 0x0000541052237816 */ /* 0x004fe40000000023 */
[----:B------:R-:W-:Y:S01]  /*80e0*/  PRMT R44, R81, 0x5410, R44 ;  /* 0x00005410512c7816 */ /* 0x000fe2000000002c */
[C---:B0-----:R-:W-:Y:S01]  /*80f0*/  IMAD.U32 R81, R49.reuse, 0x10000, RZ ;  /* 0x0001000031517824 */ /* 0x041fe200078e00ff */
[----:B------:R-:W-:-:S02]  /*8100*/  LOP3.LUT R49, R49, 0xffff0000, RZ, 0xc0, !PT ;  /* 0xffff000031317812 */ /* 0x000fc400078ec0ff */
[----:B------:R-:W-:Y:S01]  /*8110*/  PRMT R34, R80, 0x5410, R77 ;  /* 0x0000541050227816 */ /* 0x000fe2000000004d */
[----:B------:R-:W-:Y:S01]  /*8120*/  IMAD.U32 R77, R33, 0x10000, RZ ;  /* 0x00010000214d7824 */ /* 0x000fe200078e00ff */
[----:B------:R-:W-:-:S03]  /*8130*/  PRMT R45, R79, 0x5410, R45 ;  /* 0x000054104f2d7816 */ /* 0x000fc6000000002d */
[C---:B------:R-:W-:Y:S01]  /*8140*/  IMAD.U32 R80, R34.reuse, 0x10000, RZ ;  /* 0x0001000022507824 */ /* 0x040fe200078e00ff */
[----:B------:R-:W-:Y:S01]  /*8150*/  LOP3.LUT R34, R34, 0xffff0000, RZ, 0xc0, !PT ;  /* 0xffff000022227812 */ /* 0x000fe200078ec0ff */
[----:B------:R-:W-:Y:S01]  /*8160*/  IMAD.U32 R79, R37, 0x10000, RZ ;  /* 0x00010000254f7824 */ /* 0x000fe200078e00ff */
[----:B------:R-:W-:Y:S01]  /*8170*/  PRMT R47, R78, 0x5410, R47 ;  /* 0x000054104e2f7816 */ /* 0x000fe2000000002f */
[----:B------:R-:W-:Y:S01]  /*8180*/  FMUL.FTZ R78, R81, R80 ;  /* 0x00000050514e7220 */ /* 0x000fe20000410000 */
[----:B------:R-:W-:-:S03]  /*8190*/  LOP3.LUT R37, R37, 0xffff0000, RZ, 0xc0, !PT ;  /* 0xffff000025257812 */ /* 0x000fc600078ec0ff */
[-C--:B------:R-:W-:Y:S01]  /*81a0*/  FFMA.FTZ R78, R79, R77.reuse, -R78 ;  /* 0x0000004d4f4e7223 */ /* 0x080fe2000001084e */
[----:B------:R-:W-:Y:S01]  /*81b0*/  FMUL.FTZ R77, R81, R77 ;  /* 0x0000004d514d7220 */ /* 0x000fe20000410000 */
[C---:B------:R-:W-:Y:S01]  /*81c0*/  IMAD.U32 R81, R51.reuse, 0x10000, RZ ;  /* 0x0001000033517824 */ /* 0x040fe200078e00ff */
[----:B------:R-:W-:Y:S02]  /*81d0*/  LOP3.LUT R51, R51, 0xffff0000, RZ, 0xc0, !PT ;  /* 0xffff000033337812 */ /* 0x000fe400078ec0ff */
[----:B------:R-:W-:Y:S01]  /*81e0*/  FFMA.FTZ R77, R79, R80, R77 ;  /* 0x000000504f4d7223 */ /* 0x000fe2000001004d */
[----:B------:R-:W-:Y:S01]  /*81f0*/  LOP3.LUT R79, R33, 0xffff0000, RZ, 0xc0, !PT ;  /* 0xffff0000214f7812 */ /* 0x000fe200078ec0ff */
[----:B------:R-:W-:Y:S01]  /*8200*/  FMUL.FTZ R33, R49, R34 ;  /* 0x0000002231217220 */ /* 0x000fe20000410000 */
[C---:B------:R-:W-:Y:S01]  /*8210*/  IMAD.U32 R80, R47.reuse, 0x10000, RZ ;  /* 0x000100002f507824 */ /* 0x040fe200078e00ff */
[----:B------:R-:W-:Y:S02]  /*8220*/  LOP3.LUT R47, R47, 0xffff0000, RZ, 0xc0, !PT ;  /* 0xffff00002f2f7812 */ /* 0x000fe400078ec0ff */
[-C--:B------:R-:W-:Y:S01]  /*8230*/  FMUL.FTZ R49, R49, R79.reuse ;  /* 0x0000004f31317220 */ /* 0x080fe20000410000 */
[----:B------:R-:W-:Y:S01]  /*8240*/  FFMA.FTZ R33, R37, R79, -R33 ;  /* 0x0000004f25217223 */ /* 0x000fe20000010821 */
[----:B------:R-:W-:-:S02]  /*8250*/  IMAD.U32 R79, R39, 0x10000, RZ ;  /* 0x00010000274f7824 */ /* 0x000fc400078e00ff */
        /* <DEDUP_REMOVED lines=10> */
[C---:B------:R-:W-:Y:S02]  /*8300*/  FMUL.FTZ R39, R51.reuse, R47 ;  /* 0x0000002f33277220 */ /* 0x040fe40000410000 */
        /* <DEDUP_REMOVED lines=45> */
.L_x_1541:
[----:B------:R-:W-:Y:S05]  /*85e0*/  BSYNC B3 ;  /* 0x0000000000037941 */ /* 0x000fea0003800000 */
.L_x_1540:
        /* <DEDUP_REMOVED lines=12> */
.L_x_1539:
[----:B------:R-:W-:Y:S05]  /*86b0*/  BSYNC B2 ;  /* 0x0000000000027941 */ /* 0x000fea0003800000 */
.L_x_1538:
[----:B------:R-:W-:-:S13]  /*86c0*/  ISETP.NE.AND P4, PT, R9, RZ, PT ;  /* 0x000000ff0900720c */ /* 0x000fda0003f85270 */
[----:B------:R-:W-:Y:S05]  /*86d0*/  @!P4 BRA `(.L_x_1533) ;  /* 0x000000080004c947 */ /* 0x000fea0003800000 */
[----:B------:R-:W-:Y:S01]  /*86e0*/  LOP3.LUT P5, RZ, R17, 0x1, RZ, 0xc0, !PT ;  /* 0x0000000111ff7812 */ /* 0x000fe200078ac0ff */
[----:B------:R-:W-:Y:S03]  /*86f0*/  BSSY B2, `(.L_x_1542) ;  /* 0x000007d000027945 */ /* 0x000fe60003800000 */
[----:B---3--:R-:W-:-:S04]  /*8700*/  SEL R32, R123, R146, !P5 ;  /* 0x000000927b207207 */ /* 0x008fc80006800000 */
[----:B------:R-:W-:-:S04]  /*8710*/  SHF.R.S32.HI R33, RZ, 0x1f, R32 ;  /* 0x0000001fff217819 */ /* 0x000fc80000011420 */
[----:B------:R-:W-:-:S04]  /*8720*/  LEA.HI R32, R33, R32, RZ, 0x4 ;  /* 0x0000002021207211 */ /* 0x000fc800078f20ff */
[----:B------:R-:W-:-:S05]  /*8730*/  LEA.HI.SX32 R32, R32, R113, 0x1c ;  /* 0x0000007120207211 */ /* 0x000fca00078fe2ff */
[----:B------:R-:W-:-:S05]  /*8740*/  IMAD.SHL.U32 R33, R32, 0x8, RZ ;  /* 0x0000000820217824 */ /* 0x000fca00078e00ff */
[----:B------:R-:W-:-:S13]  /*8750*/  ISETP.GE.AND P4, PT, R33, R144, PT ;  /* 0x000000902100720c */ /* 0x000fda0003f86270 */
[--C-:B------:R-:W-:Y:S02]  /*8760*/  @!P4 SHF.R.S32.HI R35, RZ, 0x1f, R33.reuse ;  /* 0x0000001fff23c819 */ /* 0x100fe40000011421 */
[CCC-:B------:R-:W-:Y:S02]  /*8770*/  @!P4 IADD3 R34, P5, P6, R86.reuse, R130.reuse, R33.reuse ;  /* 0x000000825622c210 */ /* 0x1c0fe40007ebe021 */
[----:B------:R-:W-:Y:S02]  /*8780*/  LOP3.LUT R33, R175, 0x38, R33, 0xf8, !PT ;  /* 0x00000038af217812 */ /* 0x000fe400078ef821 */
[----:B------:R-:W-:Y:S02]  /*8790*/  @!P4 IADD3.X R35, R85, R155, R35, P5, P6 ;  /* 0x0000009b5523c210 */ /* 0x000fe40002fec423 */
[----:B------:R-:W-:Y:S02]  /*87a0*/  IADD3 R130, P5, P6, R86, R130, R12 ;  /* 0x0000008256827210 */ /* 0x000fe40007ebe00c */
[----:B------:R-:W-:-:S02]  /*87b0*/  LOP3.LUT R33, R33, R176, RZ, 0x3c, !PT ;  /* 0x000000b021217212 */ /* 0x000fc400078e3cff */
[----:B------:R-:W-:Y:S02]  /*87c0*/  IADD3.X R155, R85, R155, R110, P5, P6 ;  /* 0x0000009b559b7210 */ /* 0x000fe40002fec46e */
[----:B------:R-:W-:-:S04]  /*87d0*/  LEA R44, P5, R130, R114, 0x1 ;  /* 0x00000072822c7211 */ /* 0x000fc800078a08ff */
[----:B------:R-:W-:Y:S02]  /*87e0*/  LEA.HI.X R45, R130, R115, R155, 0x1, P5 ;  /* 0x00000073822d7211 */ /* 0x000fe400028f0c9b */
[----:B------:R-:W-:-:S04]  /*87f0*/  @!P4 LEA R46, P5, R34, R114, 0x1 ;  /* 0x00000072222ec211 */ /* 0x000fc800078a08ff */
[----:B------:R-:W-:Y:S02]  /*8800*/  @!P4 LEA.HI.X R47, R34, R115, R35, 0x1, P5 ;  /* 0x00000073222fc211 */ /* 0x000fe400028f0c23 */
[----:B------:R-:W-:Y:S02]  /*8810*/  SHF.R.S32.HI R34, RZ, 0x1f, R32 ;  /* 0x0000001fff227819 */ /* 0x000fe40000011420 */
[----:B------:R-:W-:Y:S02]  /*8820*/  ISETP.GE.AND P5, PT, R166, R122, PT ;  /* 0x0000007aa600720c */ /* 0x000fe40003fa6270 */
[----:B------:R-:W-:-:S04]  /*8830*/  LEA.HI R32, R34, R32, RZ, 0x3 ;  /* 0x0000002022207211 */ /* 0x000fc800078f18ff */
[----:B------:R-:W-:-:S05]  /*8840*/  SHF.R.S32.HI R32, RZ, 0x3, R32 ;  /* 0x00000003ff207819 */ /* 0x000fca0000011420 */
        /* <DEDUP_REMOVED lines=12> */
[----:B------:R-:W-:Y:S01]  /*8910*/  IMAD.U32 R51, R39, 0x10000, RZ ;  /* 0x0001000027337824 */ /* 0x000fe200078e00ff */
[----:B------:R-:W-:Y:S02]  /*8920*/  SHF.R.U64 R29, R30, 0x10, R31 ;  /* 0x000000101e1d7819 */ /* 0x000fe4000000121f */
[--C-:B------:R-:W-:Y:S02]  /*8930*/  SHF.R.U64 R30, R40, 0x10, R41.reuse ;  /* 0x00000010281e7819 */ /* 0x100fe40000001229 */
[----:B------:R-:W-:Y:S02]  /*8940*/  SHF.R.U32.HI R40, RZ, 0x10, R41 ;  /* 0x00000010ff287819 */ /* 0x000fe40000011629 */
[----:B------:R-:W-:-:S02]  /*8950*/  PRMT R30, R220, 0x5410, R30 ;  /* 0x00005410dc1e7816 */ /* 0x000fc4000000001e */
[--C-:B------:R-:W-:Y:S02]  /*8960*/  SHF.R.U64 R41, R42, 0x10, R43.reuse ;  /* 0x000000102a297819 */ /* 0x100fe4000000122b */
[----:B------:R-:W-:Y:S01]  /*8970*/  PRMT R220, R220, 0x5432, R40 ;  /* 0x00005432dcdc7816 */ /* 0x000fe20000000028 */
[----:B--2---:R-:W-:Y:S01]  /*8980*/  IMAD.U32 R40, R33, 0x10000, RZ ;  /* 0x0001000021287824 */ /* 0x004fe200078e00ff */
[----:B------:R-:W-:Y:S02]  /*8990*/  SHF.R.U32.HI R42, RZ, 0x10, R43 ;  /* 0x00000010ff2a7819 */ /* 0x000fe4000001162b */
[----:B------:R-:W-:Y:S01]  /*89a0*/  PRMT R48, R218, 0x5432, R48 ;  /* 0x00005432da307816 */ /* 0x000fe20000000030 */
[----:B------:R-:W-:Y:S01]  /*89b0*/  IMAD.U32 R43, R220, 0x10000, RZ ;  /* 0x00010000dc2b7824 */ /* 0x000fe200078e00ff */
[C---:B------:R-:W-:Y:S02]  /*89c0*/  PRMT R41, R219.reuse, 0x5410, R41 ;  /* 0x00005410db297816 */ /* 0x040fe40000000029 */
[----:B------:R-:W-:Y:S01]  /*89d0*/  PRMT R219, R219, 0x5432, R42 ;  /* 0x00005432dbdb7816 */ /* 0x000fe2000000002a */
[----:B------:R-:W-:-:S02]  /*89e0*/  IMAD.U32 R42, R48, 0x10000, RZ ;  /* 0x00010000302a7824 */ /* 0x000fc400078e00ff */
[CC--:B------:R-:W-:Y:S01]  /*89f0*/  FMUL.FTZ R50, R49.reuse, R43.reuse ;  /* 0x0000002b31327220 */ /* 0x0c0fe20000410000 */
[----:B------:R-:W-:Y:S01]  /*8a00*/  LOP3.LUT R220, R220, 0xffff0000, RZ, 0xc0, !PT ;  /* 0xffff0000dcdc7812 */ /* 0x000fe200078ec0ff */
[-C--:B------:R-:W-:Y:S02]  /*8a10*/  FMUL.FTZ R49, R49, R42.reuse ;  /* 0x0000002a31317220 */ /* 0x080fe40000410000 */
[----:B------:R-:W-:Y:S01]  /*8a20*/  FFMA.FTZ R42, R40, R42, -R50 ;  /* 0x0000002a282a7223 */ /* 0x000fe20000010832 */
[----:B------:R-:W-:Y:S01]  /*8a30*/  LOP3.LUT R48, R48, 0xffff0000, RZ, 0xc0, !PT ;  /* 0xffff000030307812 */ /* 0x000fe200078ec0ff */
[----:B------:R-:W-:Y:S02]  /*8a40*/  IMAD.U32 R50, R219, 0x10000, RZ ;  /* 0x00010000db327824 */ /* 0x000fe400078e00ff */
[----:B------:R-:W-:Y:S01]  /*8a50*/  FFMA.FTZ R40, R40, R43, R49 ;  /* 0x0000002b28287223 */ /* 0x000fe20000010031 */
[----:B------:R-:W-:Y:S01]  /*8a60*/  LOP3.LUT R43, R37, 0xffff0000, RZ, 0xc0, !PT ;  /* 0xffff0000252b7812 */ /* 0x000fe200078ec0ff */
[----:B------:R-:W-:Y:S01]  /*8a70*/  IMAD.U32 R49, R35, 0x10000, RZ ;  /* 0x0001000023317824 */ /* 0x000fe200078e00ff */
[----:B------:R-:W-:-:S02]  /*8a80*/  SHF.R.U32.HI R31, RZ, 0x10, R31 ;  /* 0x00000010ff1f7819 */ /* 0x000fc4000001161f */
[----:B------:R-:W-:Y:S01]  /*8a90*/  LOP3.LUT R33, R33, 0xffff0000, RZ, 0xc0, !PT ;  /* 0xffff000021217812 */ /* 0x000fe200078ec0ff */
[----:B------:R-:W-:Y:S01]  /*8aa0*/  FMUL.FTZ R37, R43, R220 ;  /* 0x000000dc2b257220 */ /* 0x000fe20000410000 */
[----:B------:R-:W-:Y:S01]  /*8ab0*/  PRMT R31, R217, 0x5432, R31 ;  /* 0x00005432d91f7816 */ /* 0x000fe2000000001f */
[-C--:B------:R-:W-:Y:S01]  /*8ac0*/  FMUL.FTZ R43, R43, R48.reuse ;  /* 0x000000302b2b7220 */ /* 0x080fe20000410000 */
[----:B------:R-:W-:Y:S01]  /*8ad0*/  LOP3.LUT R219, R219, 0xffff0000, RZ, 0xc0, !PT ;  /* 0xffff0000dbdb7812 */ /* 0x000fe200078ec0ff */
[----:B------:R-:W-:Y:S01]  /*8ae0*/  FFMA.FTZ R37, R33, R48, -R37 ;  /* 0x0000003021257223 */ /* 0x000fe20000010825 */
[----:B------:R-:W-:Y:S01]  /*8af0*/  FMUL.FTZ R48, R51, R50 ;  /* 0x0000003233307220 */ /* 0x000fe20000410000 */
[----:B------:R-:W-:Y:S01]  /*8b00*/  FFMA.FTZ R33, R33, R220, R43 ;  /* 0x000000dc21217223 */ /* 0x000fe2000001002b */
[----:B------:R-:W-:Y:S01]  /*8b10*/  IMAD.U32 R43, R31, 0x10000, RZ ;  /* 0x000100001f2b7824 */ /* 0x000fe200078e00ff */
[----:B------:R-:W-:Y:S02]  /*8b20*/  LOP3.LUT R39, R39, 0xffff0000, RZ, 0xc0, !PT ;  /* 0xffff000027277812 */ /* 0x000fe400078ec0ff */
[----:B------:R-:W-:Y:S01]  /*8b30*/  LOP3.LUT R31, R31, 0xffff0000, RZ, 0xc0, !PT ;  /* 0xffff00001f1f7812 */ /* 0x000fe200078ec0ff */
[-C--:B------:R-:W-:Y:S01]  /*8b40*/  FFMA.FTZ R48, R49, R43.reuse, -R48 ;  /* 0x0000002b31307223 */ /* 0x080fe20000010830 */
[----:B------:R-:W-:Y:S01]  /*8b50*/  FMUL.FTZ R43, R51, R43 ;  /* 0x0000002b332b7220 */ /* 0x000fe20000410000 */
[----:B------:R-:W-:-:S02]  /*8b60*/  PRMT R28, R218, 0x5410, R28 ;  /* 0x00005410da1c7816 */ /* 0x000fc4000000001c */
[----:B------:R-:W-:Y:S01]  /*8b70*/  PRMT R29, R217, 0x5410, R29 ;  /* 0x00005410d91d7816 */ /* 0x000fe2000000001d */
[----:B------:R-:W-:Y:S01]  /*8b80*/  FFMA.FTZ R43, R49, R50, R43 ;  /* 0x00000032312b7223 */ /* 0x000fe2000001002b */
[----:B------:R-:W-:Y:S01]  /*8b90*/  LOP3.LUT R49, R35, 0xffff0000, RZ, 0xc0, !PT ;  /* 0xffff000023317812 */ /* 0x000fe200078ec0ff */
[----:B------:R-:W-:Y:S01]  /*8ba0*/  FMUL.FTZ R35, R39, R219 ;  /* 0x000000db27237220 */ /* 0x000fe20000410000 */
[C---:B------:R-:W-:Y:S01]  /*8bb0*/  IMAD.U32 R50, R36.reuse, 0x10000, RZ ;  /* 0x0001000024327824 */ /* 0x040fe200078e00ff */
[----:B------:R-:W-:Y:S01]  /*8bc0*/  LOP3.LUT R36, R36, 0xffff0000, RZ, 0xc0, !PT ;  /* 0xffff000024247812 */ /* 0x000fe200078ec0ff */
[----:B------:R-:W-:Y:S02]  /*8bd0*/  IMAD.U32 R51, R28, 0x10000, RZ ;  /* 0x000100001c337824 */ /* 0x000fe400078e00ff */
[-C--:B------:R-:W-:Y:S01]  /*8be0*/  FFMA.FTZ R35, R49, R31.reuse, -R35 ;  /* 0x0000001f31237223 */ /* 0x080fe20000010823 */
[----:B------:R-:W-:Y:S01]  /*8bf0*/  FMUL.FTZ R31, R39, R31 ;  /* 0x0000001f271f7220 */ /* 0x000fe20000410000 */
[----:B------:R-:W-:Y:S01]  /*8c00*/  IMAD.U32 R39, R32, 0x10000, RZ ;  /* 0x0001000020277824 */ /* 0x000fe200078e00ff */
[----:B------:R-:W-:-:S02]  /*8c10*/  LOP3.LUT R28, R28, 0xffff0000, RZ, 0xc0, !PT ;  /* 0xffff00001c1c7812 */ /* 0x000fc400078ec0ff */
[----:B------:R-:W-:Y:S01]  /*8c20*/  FFMA.FTZ R31, R49, R219, R31 ;  /* 0x000000db311f7223 */ /* 0x000fe2000001001f */
[C---:B------:R-:W-:Y:S01]  /*8c30*/  IMAD.U32 R49, R30.reuse, 0x10000, RZ ;  /* 0x000100001e317824 */ /* 0x040fe200078e00ff */
[----:B------:R-:W-:Y:S02]  /*8c40*/  LOP3.LUT R30, R30, 0xffff0000, RZ, 0xc0, !PT ;  /* 0xffff00001e1e7812 */ /* 0x000fe400078ec0ff */
[----:B------:R-:W-:Y:S01]  /*8c50*/  LOP3.LUT R32, R32, 0xffff0000, RZ, 0xc0, !PT ;  /* 0xffff000020207812 */ /* 0x000fe200078ec0ff */
[C---:B------:R-:W-:Y:S01]  /*8c60*/  FMUL.FTZ R76, R50.reuse, R49 ;  /* 0x00000031324c7220 */ /* 0x040fe20000410000 */
[-C--:B------:R-:W-:Y:S01]  /*8c70*/  FMUL.FTZ R50, R50, R51.reuse ;  /* 0x0000003332327220 */ /* 0x080fe20000410000 */
[----:B------:R-:W-:Y:S02]  /*8c80*/  F2FP.BF16.F32.PACK_AB R37, R37, R42 ;  /* 0x0000002a2525723e */ /* 0x000fe400000010ff */
[C---:B------:R-:W-:Y:S01]  /*8c90*/  FFMA.FTZ R76, R39.reuse, R51, -R76 ;  /* 0x00000033274c7223 */ /* 0x040fe2000001084c */
[----:B------:R-:W-:Y:S01]  /*8ca0*/  FFMA.FTZ R50, R39, R49, R50 ;  /* 0x0000003127327223 */ /* 0x000fe20000010032 */
[C---:B------:R-:W-:Y:S01]  /*8cb0*/  FMUL.FTZ R39, R36.reuse, R30 ;  /* 0x0000001e24277220 */ /* 0x040fe20000410000 */
[-C--:B------:R-:W-:Y:S01]  /*8cc0*/  FMUL.FTZ R36, R36, R28.reuse ;  /* 0x0000001c24247220 */ /* 0x080fe20000410000 */
[C---:B------:R-:W-:Y:S01]  /*8cd0*/  IMAD.U32 R49, R29.reuse, 0x10000, RZ ;  /* 0x000100001d317824 */ /* 0x040fe200078e00ff */
[----:B------:R-:W-:Y:S01]  /*8ce0*/  LOP3.LUT R29, R29, 0xffff0000, RZ, 0xc0, !PT ;  /* 0xffff00001d1d7812 */ /* 0x000fe200078ec0ff */
[C---:B------:R-:W-:Y:S01]  /*8cf0*/  FFMA.FTZ R28, R32.reuse, R28, -R39 ;  /* 0x0000001c201c7223 */ /* 0x040fe20000010827 */
[----:B------:R-:W-:Y:S01]  /*8d00*/  FFMA.FTZ R30, R32, R30, R36 ;  /* 0x0000001e201e7223 */ /* 0x000fe20000010024 */
[C---:B------:R-:W-:Y:S01]  /*8d10*/  IMAD.U32 R39, R38.reuse, 0x10000, RZ ;  /* 0x0001000026277824 */ /* 0x040fe200078e00ff */
[----:B------:R-:W-:Y:S01]  /*8d20*/  LOP3.LUT R38, R38, 0xffff0000, RZ, 0xc0, !PT ;  /* 0xffff000026267812 */ /* 0x000fe200078ec0ff */
[C---:B------:R-:W-:Y:S01]  /*8d30*/  IMAD.U32 R36, R41.reuse, 0x10000, RZ ;  /* 0x0001000029247824 */ /* 0x040fe200078e00ff */
[----:B------:R-:W-:Y:S01]  /*8d40*/  LOP3.LUT R41, R41, 0xffff0000, RZ, 0xc0, !PT ;  /* 0xffff000029297812 */ /* 0x000fe200078ec0ff */
[C---:B------:R-:W-:Y:S01]  /*8d50*/  IMAD.U32 R32, R34.reuse, 0x10000, RZ ;  /* 0x0001000022207824 */ /* 0x040fe200078e00ff */
[----:B------:R-:W-:Y:S01]  /*8d60*/  LOP3.LUT R34, R34, 0xffff0000, RZ, 0xc0, !PT ;  /* 0xffff000022227812 */ /* 0x000fe200078ec0ff */
[C---:B------:R-:W-:Y:S01]  /*8d70*/  FMUL.FTZ R51, R39.reuse, R36 ;  /* 0x0000002427337220 */ /* 0x040fe20000410000 */
[----:B------:R-:W-:Y:S01]  /*8d80*/  FMUL.FTZ R39, R39, R49 ;  /* 0x0000003127277220 */ /* 0x000fe20000410000 */
[----:B------:R-:W-:Y:S01]  /*8d90*/  F2FP.BF16.F32.PACK_AB R40, R33, R40 ;  /* 0x000000282128723e */ /* 0x000fe200000010ff */
[----:B------:R-:W-:-:S02]  /*8da0*/  IMAD.MOV.U32 R33, RZ, RZ, R37 ;  /* 0x000000ffff217224 */ /* 0x000fc400078e0025 */
[C---:B------:R-:W-:Y:S01]  /*8db0*/  FFMA.FTZ R51, R32.reuse, R49, -R51 ;  /* 0x0000003120337223 */ /* 0x040fe20000010833 */
[----:B------:R-:W-:Y:S01]  /*8dc0*/  FFMA.FTZ R39, R32, R36, R39 ;  /* 0x0000002420277223 */ /* 0x000fe20000010027 */
[C---:B------:R-:W-:Y:S01]  /*8dd0*/  FMUL.FTZ R32, R38.reuse, R41 ;  /* 0x0000002926207220 */ /* 0x040fe20000410000 */
[----:B------:R-:W-:Y:S01]  /*8de0*/  FMUL.FTZ R38, R38, R29 ;  /* 0x0000001d26267220 */ /* 0x000fe20000410000 */
[----:B------:R-:W-:Y:S01]  /*8df0*/  F2FP.BF16.F32.PACK_AB R31, R31, R43 ;  /* 0x0000002b1f1f723e */ /* 0x000fe200000010ff */
[----:B------:R-:W-:Y:S02]  /*8e00*/  IMAD.MOV.U32 R37, RZ, RZ, R40 ;  /* 0x000000ffff257224 */ /* 0x000fe400078e0028 */
[C---:B------:R-:W-:Y:S01]  /*8e10*/  FFMA.FTZ R32, R34.reuse, R29, -R32 ;  /* 0x0000001d22207223 */ /* 0x040fe20000010820 */
[----:B------:R-:W-:Y:S01]  /*8e20*/  FFMA.FTZ R38, R34, R41, R38 ;  /* 0x0000002922267223 */ /* 0x000fe20000010026 */
[----:B------:R-:W-:Y:S02]  /*8e30*/  F2FP.BF16.F32.PACK_AB R28, R28, R76 ;  /* 0x0000004c1c1c723e */ /* 0x000fe400000010ff */
[----:B------:R-:W-:-:S02]  /*8e40*/  F2FP.BF16.F32.PACK_AB R30, R30, R50 ;  /* 0x000000321e1e723e */ /* 0x000fc400000010ff */
[----:B------:R-:W-:Y:S01]  /*8e50*/  F2FP.BF16.F32.PACK_AB R51, R32, R51 ;  /* 0x000000332033723e */ /* 0x000fe200000010ff */
[----:B------:R-:W-:Y:S01]  /*8e60*/  IMAD.MOV.U32 R32, RZ, RZ, R28 ;  /* 0x000000ffff207224 */ /* 0x000fe200078e001c */
[----:B------:R-:W-:Y:S01]  /*8e70*/  F2FP.BF16.F32.PACK_AB R38, R38, R39 ;  /* 0x000000272626723e */ /* 0x000fe200000010ff */
[----:B------:R-:W-:Y:S01]  /*8e80*/  IMAD.MOV.U32 R36, RZ, RZ, R30 ;  /* 0x000000ffff247224 */ /* 0x000fe200078e001e */
[----:B------:R-:W-:Y:S01]  /*8e90*/  F2FP.BF16.F32.PACK_AB R35, R35, R48 ;  /* 0x000000302323723e */ /* 0x000fe200000010ff */
[----:B------:R-:W-:Y:S02]  /*8ea0*/  IMAD.MOV.U32 R34, RZ, RZ, R51 ;  /* 0x000000ffff227224 */ /* 0x000fe400078e0033 */
[----:B------:R-:W-:-:S07]  /*8eb0*/  IMAD.MOV.U32 R39, RZ, RZ, R31 ;  /* 0x000000ffff277224 */ /* 0x000fce00078e001f */
.L_x_1543:
[----:B------:R-:W-:Y:S05]  /*8ec0*/  BSYNC B2 ;  /* 0x0000000000027941 */ /* 0x000fea0003800000 */
.L_x_1542:
[----:B--2---:R4:W-:Y:S04]  /*8ed0*/  STG.E.128 desc[UR46][R44.64], R32 ;  /* 0x000000202c007986 */ /* 0x0049e8000c101d2e */
[----:B0-----:R4:W-:Y:S02]  /*8ee0*/  @!P4 STG.E.128 desc[UR46][R46.64], R36 ;  /* 0x000000242e00c986 */ /* 0x0019e4000c101d2e */
.L_x_1533:
[----:B------:R-:W-:Y:S05]  /*8ef0*/  BSYNC B1 ;  /* 0x0000000000017941 */ /* 0x000fea0003800000 */
.L_x_1532:
[-C--:B--2---:R-:W-:Y:S02]  /*8f00*/  IMAD R28, R148, R126.reuse, RZ ;  /* 0x0000007e941c7224 */ /* 0x084fe400078e02ff */
        /* <DEDUP_REMOVED lines=9> */
[----:B------:R-:W-:Y:S02]  /*8fa0*/  IADD3 R31, P3, P4, R86, R124, R14 ;  /* 0x0000007c561f7210 */ /* 0x000fe40007c7e00e */
[----:B------:R-:W-:Y:S02]  /*8fb0*/  SHF.R.S32.HI R29, RZ, 0x1f, R28 ;  /* 0x0000001fff1d7819 */ /* 0x000fe4000001141c */
[----:B---34-:R-:W-:Y:S02]  /*8fc0*/  IADD3.X R33, R85, R40, R112, P3, P4 ;  /* 0x0000002855217210 */ /* 0x018fe40001fe8470 */
[----:B------:R-:W-:Y:S02]  /*8fd0*/  LEA.HI R29, R29, R28, RZ, 0x4 ;  /* 0x0000001c1d1d7211 */ /* 0x000fe400078f20ff */
[----:B------:R-:W-:-:S02]  /*8fe0*/  SHF.R.U32.HI R35, RZ, 0x3, R173 ;  /* 0x00000003ff237819 */ /* 0x000fc400000116ad */
[----:B------:R-:W-:-:S04]  /*8ff0*/  LEA.HI.SX32 R30, R29, R117, 0x1c ;  /* 0x000000751d1e7211 */ /* 0x000fc800078fe2ff */
[----:B------:R-:W-:Y:S01]  /*9000*/  SHF.R.S32.HI R34, RZ, 0x1f, R30 ;  /* 0x0000001fff227819 */ /* 0x000fe2000001141e */
[----:B------:R-:W-:-:S03]  /*9010*/  IMAD.SHL.U32 R32, R30, 0x8, RZ ;  /* 0x000000081e207824 */ /* 0x000fc600078e00ff */
[----:B------:R-:W-:Y:S02]  /*9020*/  LEA.HI R30, R34, R30, RZ, 0x3 ;  /* 0x0000001e221e7211 */ /* 0x000fe400078f18ff */
[----:B------:R-:W-:Y:S02]  /*9030*/  ISETP.GE.AND P3, PT, R32, R144, PT ;  /* 0x000000902000720c */ /* 0x000fe40003f66270 */
[----:B------:R-:W-:-:S05]  /*9040*/  SHF.R.S32.HI R30, RZ, 0x3, R30 ;  /* 0x00000003ff1e7819 */ /* 0x000fca000001141e */
[----:B------:R-:W-:-:S06]  /*9050*/  IMAD R30, R30, 0x1800, R179 ;  /* 0x000018001e1e7824 */ /* 0x000fcc00078e02b3 */
[--C-:B------:R-:W-:Y:S02]  /*9060*/  @!P3 SHF.R.S32.HI R28, RZ, 0x1f, R32.reuse ;  /* 0x0000001fff1cb819 */ /* 0x100fe40000011420 */
[--C-:B------:R-:W-:Y:S02]  /*9070*/  @!P3 IADD3 R29, P4, P5, R86, R124, R32.reuse ;  /* 0x0000007c561db210 */ /* 0x100fe40007d9e020 */
[----:B------:R-:W-:Y:S02]  /*9080*/  LOP3.LUT R32, R173, 0x38, R32, 0xf8, !PT ;  /* 0x00000038ad207812 */ /* 0x000fe400078ef820 */
[----:B------:R-:W-:Y:S02]  /*9090*/  @!P3 IADD3.X R28, R85, R40, R28, P4, P5 ;  /* 0x00000028551cb210 */ /* 0x000fe400027ea41c */
[----:B------:R-:W-:Y:S02]  /*90a0*/  LOP3.LUT R32, R32, R35, RZ, 0x3c, !PT ;  /* 0x0000002320207212 */ /* 0x000fe400078e3cff */
[----:B------:R-:W-:-:S03]  /*90b0*/  LEA R36, P4, R31, R114, 0x1 ;  /* 0x000000721f247211 */ /* 0x000fc600078808ff */
[----:B------:R-:W-:Y:S01]  /*90c0*/  IMAD.IADD R32, R30, 0x1, R32 ;  /* 0x000000011e207824 */ /* 0x000fe200078e0220 */
[-C--:B------:R-:W-:Y:S01]  /*90d0*/  LEA.HI.X R37, R31, R115.reuse, R33, 0x1, P4 ;  /* 0x000000731f257211 */ /* 0x080fe200020f0c21 */
[C---:B------:R-:W-:Y:S01]  /*90e0*/  IMAD R30, R16.reuse, 0x4800, R141 ;  /* 0x00004800101e7824 */ /* 0x040fe200078e028d */
[C---:B------:R-:W-:Y:S01]  /*90f0*/  @!P3 LEA R38, P4, R29.reuse, R114, 0x1 ;  /* 0x000000721d26b211 */ /* 0x040fe200078808ff */
[----:B------:R-:W-:Y:S02]  /*9100*/  IMAD R32, R16, 0x4800, R32 ;  /* 0x0000480010207824 */ /* 0x000fe400078e0220 */
[----:B------:R-:W-:Y:S01]  /*9110*/  IMAD R30, R30, 0x2, R2 ;  /* 0x000000021e1e7824 */ /* 0x000fe200078e0202 */
[----:B------:R-:W-:Y:S01]  /*9120*/  @!P3 LEA.HI.X R39, R29, R115, R28, 0x1, P4 ;  /* 0x000000731d27b211 */ /* 0x000fe200020f0c1c */
[----:B------:R-:W-:Y:S01]  /*9130*/  IMAD R32, R32, 0x2, R2 ;  /* 0x0000000220207824 */ /* 0x000fe200078e0202 */
[----:B------:R-:W-:-:S03]  /*9140*/  ISETP.GE.AND P4, PT, R18, R122, PT ;  /* 0x0000007a1200720c */ /* 0x000fc60003f86270 */
[----:B------:R-:W0:Y:S04]  /*9150*/  LDS.128 R28, [R30+0x18400] ;  /* 0x018400001e1c7984 */ /* 0x000e280000000c00 */
[----:B------:R-:W2:Y:S06]  /*9160*/  LDS.128 R32, [R32+0x18400] ;  /* 0x0184000020207984 */ /* 0x000eac0000000c00 */
        /* <DEDUP_REMOVED lines=18> */
[C---:B------:R-:W-:Y:S01]  /*9290*/  FFMA.FTZ R42, R41.reuse, R42, -R47 ;  /* 0x0000002a292a7223 */ /* 0x040fe2000001082f */
        /* <DEDUP_REMOVED lines=20> */
[----:B------:R-:W-:Y:S01]  /*93e0*/  FMUL.FTZ R48, R49, R46 ;  /* 0x0000002e31307220 */ /* 0x000fe20000410000 */
        /* <DEDUP_REMOVED lines=55> */
.L_x_1547:
[----:B------:R-:W-:Y:S05]  /*9760*/  BSYNC B2 ;  /* 0x0000000000027941 */ /* 0x000fea0003800000 */
.L_x_1546:
[----:B0-----:R0:W-:Y:S04]  /*9770*/  STG.E.128 desc[UR46][R36.64], R28 ;  /* 0x0000001c24007986 */ /* 0x0011e8000c101d2e */
[----:B--2---:R0:W-:Y:S02]  /*9780*/  @!P3 STG.E.128 desc[UR46][R38.64], R32 ;  /* 0x000000202600b986 */ /* 0x0041e4000c101d2e */
.L_x_1545:
[----:B------:R-:W-:Y:S05]  /*9790*/  BSYNC B1 ;  /* 0x0000000000017941 */ /* 0x000fea0003800000 */
.L_x_1544:
[----:B------:R-:W-:Y:S01]  /*97a0*/  ISETP.NE.AND P3, PT, R10, RZ, PT ;  /* 0x000000ff0a00720c */ /* 0x000fe20003f65270 */
[----:B------:R-:W-:-:S12]  /*97b0*/  BSSY B1, `(.L_x_1548) ;  /* 0x0000082000017945 */ /* 0x000fd80003800000 */
[----:B------:R-:W-:Y:S05]  /*97c0*/  @!P3 BRA `(.L_x_1549) ;  /* 0x000000080000b947 */ /* 0x000fea0003800000 */
[----:B0-----:R-:W-:Y:S01]  /*97d0*/  SEL R28, R123, R146, !P1 ;  /* 0x000000927b1c7207 */ /* 0x001fe20004800000 */
[----:B------:R-:W-:Y:S01]  /*97e0*/  BSSY B2, `(.L_x_1550) ;  /* 0x000007c000027945 */ /* 0x000fe20003800000 */
[----:B------:R-:W-:Y:S02]  /*97f0*/  IADD3 R30, P3, P4, R86, R124, R13 ;  /* 0x0000007c561e7210 */ /* 0x000fe40007c7e00d */
[----:B------:R-:W-:Y:S02]  /*9800*/  SHF.R.S32.HI R29, RZ, 0x1f, R28 ;  /* 0x0000001fff1d7819 */ /* 0x000fe4000001141c */
[----:B------:R-:W-:Y:S02]  /*9810*/  IADD3.X R31, R85, R40, R111, P3, P4 ;  /* 0x00000028551f7210 */ /* 0x000fe40001fe846f */
[----:B------:R-:W-:Y:S02]  /*9820*/  LEA.HI R29, R29, R28, RZ, 0x4 ;  /* 0x0000001c1d1d7211 */ /* 0x000fe400078f20ff */
[----:B---34-:R-:W-:-:S02]  /*9830*/  SHF.R.U32.HI R36, RZ, 0x3, R173 ;  /* 0x00000003ff247819 */ /* 0x018fc400000116ad */
[----:B------:R-:W-:-:S04]  /*9840*/  LEA.HI.SX32 R32, R29, R116, 0x1c ;  /* 0x000000741d207211 */ /* 0x000fc800078fe2ff */
[----:B------:R-:W-:Y:S01]  /*9850*/  SHF.R.S32.HI R35, RZ, 0x1f, R32 ;  /* 0x0000001fff237819 */ /* 0x000fe20000011420 */
[----:B------:R-:W-:-:S03]  /*9860*/  IMAD.SHL.U32 R33, R32, 0x8, RZ ;  /* 0x0000000820217824 */ /* 0x000fc600078e00ff */
[----:B------:R-:W-:Y:S02]  /*9870*/  LEA.HI R35, R35, R32, RZ, 0x3 ;  /* 0x0000002023237211 */ /* 0x000fe400078f18ff */
[----:B------:R-:W-:Y:S02]  /*9880*/  ISETP.GE.AND P3, PT, R33, R144, PT ;  /* 0x000000902100720c */ /* 0x000fe40003f66270 */
[----:B------:R-:W-:Y:S02]  /*9890*/  SHF.R.S32.HI R34, RZ, 0x3, R35 ;  /* 0x00000003ff227819 */ /* 0x000fe40000011423 */
[----:B------:R-:W-:-:S04]  /*98a0*/  LOP3.LUT R32, R173, 0x38, R33, 0xf8, !PT ;  /* 0x00000038ad207812 */ /* 0x000fc800078ef821 */
[----:B------:R-:W-:-:S05]  /*98b0*/  LOP3.LUT R32, R32, R36, RZ, 0x3c, !PT ;  /* 0x0000002420207212 */ /* 0x000fca00078e3cff */
[--C-:B------:R-:W-:Y:S02]  /*98c0*/  @!P3 SHF.R.S32.HI R28, RZ, 0x1f, R33.reuse ;  /* 0x0000001fff1cb819 */ /* 0x100fe40000011421 */
[----:B------:R-:W-:Y:S01]  /*98d0*/  @!P3 IADD3 R29, P4, P5, R86, R124, R33 ;  /* 0x0000007c561db210 */ /* 0x000fe20007d9e021 */
[----:B------:R-:W-:-:S03]  /*98e0*/  IMAD R33, R34, 0x1800, R179 ;  /* 0x0000180022217824 */ /* 0x000fc600078e02b3 */
[----:B------:R-:W-:Y:S01]  /*98f0*/  @!P3 IADD3.X R28, R85, R40, R28, P4, P5 ;  /* 0x00000028551cb210 */ /* 0x000fe200027ea41c */
[----:B------:R-:W-:Y:S01]  /*9900*/  IMAD.IADD R35, R33, 0x1, R32 ;  /* 0x0000000121237824 */ /* 0x000fe200078e0220 */
[-C--:B------:R-:W-:Y:S01]  /*9910*/  LEA R36, P4, R30, R114.reuse, 0x1 ;  /* 0x000000721e247211 */ /* 0x080fe200078808ff */
[C---:B------:R-:W-:Y:S02]  /*9920*/  IMAD R33, R16.reuse, 0x4800, R139 ;  /* 0x0000480010217824 */ /* 0x040fe400078e028b */
[----:B------:R-:W-:Y:S01]  /*9930*/  IMAD R35, R16, 0x4800, R35 ;  /* 0x0000480010237824 */ /* 0x000fe200078e0223 */
[----:B------:R-:W-:Y:S01]  /*9940*/  LEA.HI.X R37, R30, R115, R31, 0x1, P4 ;  /* 0x000000731e257211 */ /* 0x000fe200020f0c1f */
[--C-:B------:R-:W-:Y:S01]  /*9950*/  IMAD R30, R33, 0x2, R2.reuse ;  /* 0x00000002211e7824 */ /* 0x100fe200078e0202 */
[----:B------:R-:W-:Y:S01]  /*9960*/  @!P3 LEA R38, P4, R29, R114, 0x1 ;  /* 0x000000721d26b211 */ /* 0x000fe200078808ff */
[----:B------:R-:W-:-:S03]  /*9970*/  IMAD R35, R35, 0x2, R2 ;  /* 0x0000000223237824 */ /* 0x000fc600078e0202 */
[----:B------:R-:W-:Y:S02]  /*9980*/  @!P3 LEA.HI.X R39, R29, R115, R28, 0x1, P4 ;  /* 0x000000731d27b211 */ /* 0x000fe400020f0c1c */
[----:B------:R-:W0:Y:S01]  /*9990*/  LDS.128 R28, [R30+0x18400] ;  /* 0x018400001e1c7984 */ /* 0x000e220000000c00 */
[----:B------:R-:W-:-:S03]  /*99a0*/  ISETP.GE.AND P4, PT, R165, R122, PT ;  /* 0x0000007aa500720c */ /* 0x000fc60003f86270 */
[----:B------:R-:W2:Y:S10]  /*99b0*/  LDS.128 R32, [R35+0x18400] ;  /* 0x0184000023207984 */ /* 0x000eb40000000c00 */
[----:B------:R-:W-:Y:S05]  /*99c0*/  @P4 BRA `(.L_x_1551) ;  /* 0x0000000400744947 */ /* 0x000fea0003800000 */
[----:B------:R-:W-:Y:S01]  /*99d0*/  SHF.R.U64 R43, R68, 0x10, R69 ;  /* 0x00000010442b7819 */ /* 0x000fe20000001245 */
[----:B--2---:R-:W-:Y:S01]  /*99e0*/  IMAD.U32 R47, R33, 0x10000, RZ ;  /* 0x00010000212f7824 */ /* 0x004fe200078e00ff */
[----:B------:R-:W-:Y:S01]  /*99f0*/  SHF.R.U64 R41, R56, 0x10, R57 ;  /* 0x0000001038297819 */ /* 0x000fe20000001239 */
[----:B0-----:R-:W-:Y:S01]  /*9a00*/  IMAD.U32 R45, R29, 0x10000, RZ ;  /* 0x000100001d2d7824 */ /* 0x001fe200078e00ff */
[----:B------:R-:W-:Y:S01]  /*9a10*/  SHF.R.U32.HI R68, RZ, 0x10, R69 ;  /* 0x00000010ff447819 */ /* 0x000fe20000011645 */
[----:B------:R-:W-:Y:S01]  /*9a20*/  IMAD.U32 R51, R35, 0x10000, RZ ;  /* 0x0001000023337824 */ /* 0x000fe200078e00ff */
[----:B------:R-:W-:Y:S01]  /*9a30*/  SHF.R.U32.HI R56, RZ, 0x10, R57 ;  /* 0x00000010ff387819 */ /* 0x000fe20000011639 */
[----:B------:R-:W-:Y:S01]  /*9a40*/  IMAD.U32 R50, R31, 0x10000, RZ ;  /* 0x000100001f327824 */ /* 0x000fe200078e00ff */
[----:B------:R-:W-:Y:S01]  /*9a50*/  PRMT R68, R159, 0x5432, R68 ;  /* 0x000054329f447816 */ /* 0x000fe20000000044 */
[----:B------:R-:W-:Y:S01]  /*9a60*/  IMAD.U32 R57, R34, 0x10000, RZ ;  /* 0x0001000022397824 */ /* 0x000fe200078e00ff */
[----:B------:R-:W-:Y:S01]  /*9a70*/  PRMT R56, R157, 0x5432, R56 ;  /* 0x000054329d387816 */ /* 0x000fe20000000038 */
[----:B------:R-:W-:Y:S01]  /*9a80*/  IMAD.U32 R49, R30, 0x10000, RZ ;  /* 0x000100001e317824 */ /* 0x000fe200078e00ff */
[----:B------:R-:W-:-:S02]  /*9a90*/  SHF.R.U64 R42, R58, 0x10, R59 ;  /* 0x000000103a2a7819 */ /* 0x000fc4000000123b */
[----:B------:R-:W-:Y:S01]  /*9aa0*/  SHF.R.U32.HI R58, RZ, 0x10, R59 ;  /* 0x00000010ff3a7819 */ /* 0x000fe2000001163b */
[----:B------:R-:W-:Y:S01]  /*9ab0*/  IMAD.U32 R59, R68, 0x10000, RZ ;  /* 0x00010000443b7824 */ /* 0x000fe200078e00ff */
[--C-:B------:R-:W-:Y:S01]  /*9ac0*/  SHF.R.U64 R44, R70, 0x10, R71.reuse ;  /* 0x00000010462c7819 */ /* 0x100fe20000001247 */
[----:B------:R-:W-:Y:S01]  /*9ad0*/  IMAD.U32 R60, R56, 0x10000, RZ ;  /* 0x00010000383c7824 */ /* 0x000fe200078e00ff */
[----:B------:R-:W-:Y:S02]  /*9ae0*/  SHF.R.U32.HI R70, RZ, 0x10, R71 ;  /* 0x00000010ff467819 */ /* 0x000fe40000011647 */
[----:B------:R-:W-:Y:S01]  /*9af0*/  LOP3.LUT R48, R33, 0xffff0000, RZ, 0xc0, !PT ;  /* 0xffff000021307812 */ /* 0x000fe200078ec0ff */
[----:B------:R-:W-:Y:S01]  /*9b00*/  IMAD.U32 R33, R32, 0x10000, RZ ;  /* 0x0001000020217824 */ /* 0x000fe200078e00ff */
[----:B------:R-:W-:Y:S01]  /*9b10*/  PRMT R61, R158, 0x5410, R44 ;  /* 0x000054109e3d7816 */ /* 0x000fe2000000002c */
[CC--:B------:R-:W-:Y:S01]  /*9b20*/  FMUL.FTZ R44, R47.reuse, R59.reuse ;  /* 0x0000003b2f2c7220 */ /* 0x0c0fe20000410000 */
[----:B------:R-:W-:Y:S01]  /*9b30*/  LOP3.LUT R68, R68, 0xffff0000, RZ, 0xc0, !PT ;  /* 0xffff000044447812 */ /* 0x000fe200078ec0ff */
[-C--:B------:R-:W-:Y:S01]  /*9b40*/  FMUL.FTZ R47, R47, R60.reuse ;  /* 0x0000003c2f2f7220 */ /* 0x080fe20000410000 */
[----:B------:R-:W-:Y:S01]  /*9b50*/  PRMT R70, R158, 0x5432, R70 ;  /* 0x000054329e467816 */ /* 0x000fe20000000046 */
[----:B------:R-:W-:Y:S01]  /*9b60*/  FFMA.FTZ R44, R45, R60, -R44 ;  /* 0x0000003c2d2c7223 */ /* 0x000fe2000001082c */
[----:B------:R-:W-:Y:S01]  /*9b70*/  PRMT R58, R156, 0x5410, R58 ;  /* 0x000054109c3a7816 */ /* 0x000fe2000000003a */
[----:B------:R-:W-:Y:S01]  /*9b80*/  FMUL.FTZ R62, R48, R68 ;  /* 0x00000044303e7220 */ /* 0x000fe20000410000 */
[----:B------:R-:W-:Y:S01]  /*9b90*/  LOP3.LUT R46, R29, 0xffff0000, RZ, 0xc0, !PT ;  /* 0xffff00001d2e7812 */ /* 0x000fe200078ec0ff */
[----:B------:R-:W-:Y:S01]  /*9ba0*/  IMAD.U32 R60, R70, 0x10000, RZ ;  /* 0x00010000463c7824 */ /* 0x000fe200078e00ff */
[----:B------:R-:W-:Y:S01]  /*9bb0*/  LOP3.LUT R56, R56, 0xffff0000, RZ, 0xc0, !PT ;  /* 0xffff000038387812 */ /* 0x000fe200078ec0ff */
[----:B------:R-:W-:Y:S01]  /*9bc0*/  FFMA.FTZ R47, R45, R59, R47 ;  /* 0x0000003b2d2f7223 */ /* 0x000fe2000001002f */
[----:B------:R-:W-:Y:S01]  /*9bd0*/  IMAD.U32 R45, R58, 0x10000, RZ ;  /* 0x000100003a2d7824 */ /* 0x000fe200078e00ff */
[----:B------:R-:W-:Y:S01]  /*9be0*/  LOP3.LUT R35, R35, 0xffff0000, RZ, 0xc0, !PT ;  /* 0xffff000023237812 */ /* 0x000fe200078ec0ff */
[----:B------:R-:W-:-:S02]  /*9bf0*/  IMAD.U32 R29, R28, 0x10000, RZ ;  /* 0x000100001c1d7824 */ /* 0x000fc400078e00ff */
[-C--:B------:R-:W-:Y:S01]  /*9c00*/  FMUL.FTZ R48, R48, R56.reuse ;  /* 0x0000003830307220 */ /* 0x080fe20000410000 */
[----:B------:R-:W-:Y:S01]  /*9c10*/  FFMA.FTZ R62, R46, R56, -R62 ;  /* 0x000000382e3e7223 */ /* 0x000fe2000001083e */
[CC--:B------:R-:W-:Y:S01]  /*9c20*/  FMUL.FTZ R56, R51.reuse, R60.reuse ;  /* 0x0000003c33387220 */ /* 0x0c0fe20000410000 */
        /* <DEDUP_REMOVED lines=9> */
[----:B------:R-:W-:Y:S01]  /*9cc0*/  FFMA.FTZ R48, R46, R68, R48 ;  /* 0x000000442e307223 */ /* 0x000fe20000010030 */
[----:B------:R-:W-:Y:S01]  /*9cd0*/  IMAD.U32 R46, R43, 0x10000, RZ ;  /* 0x000100002b2e7824 */ /* 0x000fe200078e00ff */
[----:B------:R-:W-:Y:S01]  /*9ce0*/  LOP3.LUT R32, R32, 0xffff0000, RZ, 0xc0, !PT ;  /* 0xffff000020207812 */ /* 0x000fe200078ec0ff */
[----:B------:R-:W-:-:S02]  /*9cf0*/  IMAD.U32 R45, R41, 0x10000, RZ ;  /* 0x00010000292d7824 */ /* 0x000fc400078e00ff */
[-C--:B------:R-:W-:Y:S01]  /*9d00*/  FMUL.FTZ R35, R35, R58.reuse ;  /* 0x0000003a23237220 */ /* 0x080fe20000410000 */
[----:B------:R-:W-:Y:S01]  /*9d10*/  FFMA.FTZ R50, R31, R58, -R50 ;  /* 0x0000003a1f327223 */ /* 0x000fe20000010832 */
[----:B------:R-:W-:Y:S02]  /*9d20*/  LOP3.LUT R43, R43, 0xffff0000, RZ, 0xc0, !PT ;  /* 0xffff00002b2b7812 */ /* 0x000fe400078ec0ff */
[----:B------:R-:W-:Y:S01]  /*9d30*/  LOP3.LUT R58, R41, 0xffff0000, RZ, 0xc0, !PT ;  /* 0xffff0000293a7812 */ /* 0x000fe200078ec0ff */
[C---:B------:R-:W-:Y:S01]  /*9d40*/  FMUL.FTZ R41, R33.reuse, R46 ;  /* 0x0000002e21297220 */ /* 0x040fe20000410000 */
[----:B------:R-:W-:Y:S01]  /*9d50*/  FMUL.FTZ R33, R33, R45 ;  /* 0x0000002d21217220 */ /* 0x000fe20000410000 */
[----:B------:R-:W-:Y:S01]  /*9d60*/  LOP3.LUT R28, R28, 0xffff0000, RZ, 0xc0, !PT ;  /* 0xffff00001c1c7812 */ /* 0x000fe200078ec0ff */
[----:B------:R-:W-:Y:S01]  /*9d70*/  FFMA.FTZ R70, R31, R70, R35 ;  /* 0x000000461f467223 */ /* 0x000fe20000010023 */
[----:B------:R-:W-:Y:S01]  /*9d80*/  FMUL.FTZ R31, R32, R43 ;  /* 0x0000002b201f7220 */ /* 0x000fe20000410000 */
[----:B------:R-:W-:Y:S01]  /*9d90*/  PRMT R42, R156, 0x5432, R42 ;  /* 0x000054329c2a7816 */ /* 0x000fe2000000002a */
[C---:B------:R-:W-:Y:S01]  /*9da0*/  FFMA.FTZ R41, R29.reuse, R45, -R41 ;  /* 0x0000002d1d297223 */ /* 0x040fe20000010829 */
[----:B------:R-:W-:Y:S01]  /*9db0*/  FFMA.FTZ R33, R29, R46, R33 ;  /* 0x0000002e1d217223 */ /* 0x000fe20000010021 */
[-C--:B------:R-:W-:Y:S01]  /*9dc0*/  FMUL.FTZ R29, R32, R58.reuse ;  /* 0x0000003a201d7220 */ /* 0x080fe20000410000 */
[C---:B------:R-:W-:Y:S01]  /*9dd0*/  IMAD.U32 R46, R61.reuse, 0x10000, RZ ;  /* 0x000100003d2e7824 */ /* 0x040fe200078e00ff */
[----:B------:R-:W-:Y:S01]  /*9de0*/  LOP3.LUT R34, R34, 0xffff0000, RZ, 0xc0, !PT ;  /* 0xffff000022227812 */ /* 0x000fe200078ec0ff */
[----:B------:R-:W-:Y:S01]  /*9df0*/  FFMA.FTZ R58, R28, R58, -R31 ;  /* 0x0000003a1c3a7223 */ /* 0x000fe2000001081f */
[----:B------:R-:W-:Y:S01]  /*9e00*/  LOP3.LUT R61, R61, 0xffff0000, RZ, 0xc0, !PT ;  /* 0xffff00003d3d7812 */ /* 0x000fe200078ec0ff */
[C---:B------:R-:W-:Y:S01]  /*9e10*/  IMAD.U32 R32, R42.reuse, 0x10000, RZ ;  /* 0x000100002a207824 */ /* 0x040fe200078e00ff */
[----:B------:R-:W-:Y:S01]  /*9e20*/  LOP3.LUT R31, R42, 0xffff0000, RZ, 0xc0, !PT ;  /* 0xffff00002a1f7812 */ /* 0x000fe200078ec0ff */
[----:B------:R-:W-:Y:S01]  /*9e30*/  FFMA.FTZ R28, R28, R43, R29 ;  /* 0x0000002b1c1c7223 */ /* 0x000fe2000001001d */
[----:B------:R-:W-:Y:S01]  /*9e40*/  LOP3.LUT R30, R30, 0xffff0000, RZ, 0xc0, !PT ;  /* 0xffff00001e1e7812 */ /* 0x000fe200078ec0ff */
[C---:B------:R-:W-:Y:S01]  /*9e50*/  FMUL.FTZ R42, R57.reuse, R46 ;  /* 0x0000002e392a7220 */ /* 0x040fe20000410000 */
[C---:B------:R-:W-:Y:S01]  /*9e60*/  FMUL.FTZ R29, R34.reuse, R61 ;  /* 0x0000003d221d7220 */ /* 0x040fe20000410000 */
[-C--:B------:R-:W-:Y:S01]  /*9e70*/  FMUL.FTZ R57, R57, R32.reuse ;  /* 0x0000002039397220 */ /* 0x080fe20000410000 */
[-C--:B------:R-:W-:Y:S01]  /*9e80*/  FMUL.FTZ R34, R34, R31.reuse ;  /* 0x0000001f22227220 */ /* 0x080fe20000410000 */
[C---:B------:R-:W-:Y:S01]  /*9e90*/  FFMA.FTZ R32, R49.reuse, R32, -R42 ;  /* 0x0000002031207223 */ /* 0x040fe2000001082a */
[C---:B------:R-:W-:Y:S01]  /*9ea0*/  FFMA.FTZ R29, R30.reuse, R31, -R29 ;  /* 0x0000001f1e1d7223 */ /* 0x040fe2000001081d */
[----:B------:R-:W-:Y:S01]  /*9eb0*/  FFMA.FTZ R46, R49, R46, R57 ;  /* 0x0000002e312e7223 */ /* 0x000fe20000010039 */
[----:B------:R-:W-:Y:S01]  /*9ec0*/  FFMA.FTZ R61, R30, R61, R34 ;  /* 0x0000003d1e3d7223 */ /* 0x000fe20000010022 */
[----:B------:R-:W-:-:S02]  /*9ed0*/  F2FP.BF16.F32.PACK_AB R34, R28, R33 ;  /* 0x000000211c22723e */ /* 0x000fc400000010ff */
        /* <DEDUP_REMOVED lines=10> */
[----:B------:R-:W-:-:S02]  /*9f80*/  IMAD.MOV.U32 R29, RZ, RZ, R44 ;  /* 0x000000ffff1d7224 */ /* 0x000fc400078e002c */
[----:B------:R-:W-:-:S07]  /*9f90*/  IMAD.MOV.U32 R34, RZ, RZ, R46 ;  /* 0x000000ffff227224 */ /* 0x000fce00078e002e */
.L_x_1551:
[----:B------:R-:W-:Y:S05]  /*9fa0*/  BSYNC B2 ;  /* 0x0000000000027941 */ /* 0x000fea0003800000 */
.L_x_1550:
[----:B0-----:R0:W-:Y:S04]  /*9fb0*/  STG.E.128 desc[UR46][R36.64], R28 ;  /* 0x0000001c24007986 */ /* 0x0011e8000c101d2e */
[----:B--2---:R0:W-:Y:S02]  /*9fc0*/  @!P3 STG.E.128 desc[UR46][R38.64], R32 ;  /* 0x000000202600b986 */ /* 0x0041e4000c101d2e */
.L_x_1549:
[----:B------:R-:W-:Y:S05]  /*9fd0*/  BSYNC B1 ;  /* 0x0000000000017941 */ /* 0x000fea0003800000 */
.L_x_1548:
[----:B------:R-:W-:-:S13]  /*9fe0*/  ISETP.NE.AND P3, PT, R9, RZ, PT ;  /* 0x000000ff0900720c */ /* 0x000fda0003f65270 */
[----:B------:R-:W-:Y:S05]  /*9ff0*/  @!P3 BRA `(.L_x_1502) ;  /* 0x0000000800ecb947 */ /* 0x000fea0003800000 */
[----:B------:R-:W-:Y:S01]  /*a000*/  LOP3.LUT P4, RZ, R17, 0x1, RZ, 0xc0, !PT ;  /* 0x0000000111ff7812 */ /* 0x000fe2000788c0ff */
[----:B------:R-:W-:Y:S01]  /*a010*/  BSSY B1, `(.L_x_1552) ;  /* 0x0000077000017945 */ /* 0x000fe20003800000 */
[----:B0-----:R-:W-:Y:S02]  /*a020*/  SHF.R.U32.HI R31, RZ, 0x3, R173 ;  /* 0x00000003ff1f7819 */ /* 0x001fe400000116ad */
[----:B------:R-:W-:Y:S02]  /*a030*/  SEL R146, R123, R146, !P4 ;  /* 0x000000927b927207 */ /* 0x000fe40006000000 */
[----:B---34-:R-:W-:Y:S02]  /*a040*/  IADD3 R37, P3, P4, R86, R124, R12 ;  /* 0x0000007c56257210 */ /* 0x018fe40007c7e00c */
[----:B------:R-:W-:Y:S02]  /*a050*/  SHF.R.S32.HI R29, RZ, 0x1f, R146 ;  /* 0x0000001fff1d7819 */ /* 0x000fe40000011492 */
[----:B------:R-:W-:-:S02]  /*a060*/  IADD3.X R38, R85, R40, R110, P3, P4 ;  /* 0x0000002855267210 */ /* 0x000fc40001fe846e */
[----:B------:R-:W-:Y:S02]  /*a070*/  LEA.HI R146, R29, R146, RZ, 0x4 ;  /* 0x000000921d927211 */ /* 0x000fe400078f20ff */
[----:B------:R-:W-:Y:S02]  /*a080*/  ISETP.GE.AND P4, PT, R166, R122, PT ;  /* 0x0000007aa600720c */ /* 0x000fe40003f86270 */
[----:B------:R-:W-:Y:S02]  /*a090*/  LEA.HI.SX32 R146, R146, R113, 0x1c ;  /* 0x0000007192927211 */ /* 0x000fe400078fe2ff */
[C---:B------:R-:W-:Y:S02]  /*a0a0*/  LEA R36, P3, R37.reuse, R114, 0x1 ;  /* 0x0000007225247211 */ /* 0x040fe400078608ff */
[----:B------:R-:W-:Y:S01]  /*a0b0*/  SHF.R.S32.HI R29, RZ, 0x1f, R146 ;  /* 0x0000001fff1d7819 */ /* 0x000fe20000011492 */
[----:B------:R-:W-:Y:S01]  /*a0c0*/  IMAD.SHL.U32 R39, R146, 0x8, RZ ;  /* 0x0000000892277824 */ /* 0x000fe200078e00ff */
[----:B------:R-:W-:-:S02]  /*a0d0*/  LEA.HI.X R37, R37, R115, R38, 0x1, P3 ;  /* 0x0000007325257211 */ /* 0x000fc400018f0c26 */
[----:B------:R-:W-:Y:S02]  /*a0e0*/  LEA.HI R29, R29, R146, RZ, 0x3 ;  /* 0x000000921d1d7211 */ /* 0x000fe400078f18ff */
[----:B------:R-:W-:Y:S02]  /*a0f0*/  LOP3.LUT R28, R173, 0x38, R39, 0xf8, !PT ;  /* 0x00000038ad1c7812 */ /* 0x000fe400078ef827 */
[----:B------:R-:W-:Y:S02]  /*a100*/  SHF.R.S32.HI R30, RZ, 0x3, R29 ;  /* 0x00000003ff1e7819 */ /* 0x000fe4000001141d */
[----:B------:R-:W-:-:S03]  /*a110*/  LOP3.LUT R28, R28, R31, RZ, 0x3c, !PT ;  /* 0x0000001f1c1c7212 */ /* 0x000fc600078e3cff */
[----:B------:R-:W-:-:S04]  /*a120*/  IMAD R29, R30, 0x1800, R179 ;  /* 0x000018001e1d7824 */ /* 0x000fc800078e02b3 */
[----:B------:R-:W-:Y:S02]  /*a130*/  IMAD.IADD R31, R29, 0x1, R28 ;  /* 0x000000011d1f7824 */ /* 0x000fe400078e021c */
        /* <DEDUP_REMOVED lines=8> */
[----:B--2---:R-:W-:Y:S01]  /*a1c0*/  IMAD.U32 R50, R33, 0x10000, RZ ;  /* 0x0001000021327824 */ /* 0x004fe200078e00ff */
[----:B------:R-:W-:Y:S01]  /*a1d0*/  SHF.R.U32.HI R65, RZ, 0x10, R65 ;  /* 0x00000010ff417819 */ /* 0x000fe20000011641 */
[----:B------:R-:W-:Y:S01]  /*a1e0*/  IMAD.U32 R51, R35, 0x10000, RZ ;  /* 0x0001000023337824 */ /* 0x000fe200078e00ff */
[--C-:B------:R-:W-:Y:S01]  /*a1f0*/  SHF.R.U64 R41, R52, 0x10, R53.reuse ;  /* 0x0000001034297819 */ /* 0x100fe20000001235 */
[----:B0-----:R-:W-:Y:S01]  /*a200*/  IMAD.U32 R48, R31, 0x10000, RZ ;  /* 0x000100001f307824 */ /* 0x001fe200078e00ff */
[----:B------:R-:W-:Y:S01]  /*a210*/  SHF.R.U32.HI R53, RZ, 0x10, R53 ;  /* 0x00000010ff357819 */ /* 0x000fe20000011635 */
[----:B------:R-:W-:Y:S01]  /*a220*/  IMAD.U32 R44, R29, 0x10000, RZ ;  /* 0x000100001d2c7824 */ /* 0x000fe200078e00ff */
[----:B------:R-:W-:Y:S01]  /*a230*/  PRMT R65, R154, 0x5432, R65 ;  /* 0x000054329a417816 */ /* 0x000fe20000000041 */
[----:B------:R-:W-:Y:S01]  /*a240*/  IMAD.U32 R47, R30, 0x10000, RZ ;  /* 0x000100001e2f7824 */ /* 0x000fe200078e00ff */
[----:B------:R-:W-:-:S02]  /*a250*/  SHF.R.U64 R42, R66, 0x10, R67 ;  /* 0x00000010422a7819 */ /* 0x000fc40000001243 */
[----:B------:R-:W-:Y:S02]  /*a260*/  SHF.R.U64 R38, R54, 0x10, R55 ;  /* 0x0000001036267819 */ /* 0x000fe40000001237 */
[----:B------:R-:W-:Y:S02]  /*a270*/  SHF.R.U32.HI R66, RZ, 0x10, R67 ;  /* 0x00000010ff427819 */ /* 0x000fe40000011643 */
[----:B------:R-:W-:Y:S02]  /*a280*/  PRMT R53, R152, 0x5432, R53 ;  /* 0x0000543298357816 */ /* 0x000fe40000000035 */
[----:B------:R-:W-:Y:S01]  /*a290*/  SHF.R.U32.HI R54, RZ, 0x10, R55 ;  /* 0x00000010ff367819 */ /* 0x000fe20000011637 */
[----:B------:R-:W-:Y:S01]  /*a2a0*/  IMAD.U32 R55, R65, 0x10000, RZ ;  /* 0x0001000041377824 */ /* 0x000fe200078e00ff */
[----:B------:R-:W-:Y:S01]  /*a2b0*/  LOP3.LUT R46, R33, 0xffff0000, RZ, 0xc0, !PT ;  /* 0xffff0000212e7812 */ /* 0x000fe200078ec0ff */
[----:B------:R-:W-:Y:S01]  /*a2c0*/  IMAD.U32 R33, R32, 0x10000, RZ ;  /* 0x0001000020217824 */ /* 0x000fe200078e00ff */
[----:B------:R-:W-:Y:S01]  /*a2d0*/  LOP3.LUT R65, R65, 0xffff0000, RZ, 0xc0, !PT ;  /* 0xffff000041417812 */ /* 0x000fe200078ec0ff */
[----:B------:R-:W-:Y:S01]  /*a2e0*/  FMUL.FTZ R57, R50, R55 ;  /* 0x0000003732397220 */ /* 0x000fe20000410000 */
[----:B------:R-:W-:Y:S01]  /*a2f0*/  PRMT R154, R154, 0x5410, R43 ;  /* 0x000054109a9a7816 */ /* 0x000fe2000000002b */
[----:B------:R-:W-:Y:S01]  /*a300*/  IMAD.U32 R43, R53, 0x10000, RZ ;  /* 0x00010000352b7824 */ /* 0x000fe200078e00ff */
[----:B------:R-:W-:Y:S01]  /*a310*/  PRMT R66, R153, 0x5432, R66 ;  /* 0x0000543299427816 */ /* 0x000fe20000000042 */
[----:B------:R-:W-:Y:S01]  /*a320*/  FMUL.FTZ R56, R46, R65 ;  /* 0x000000412e387220 */ /* 0x000fe20000410000 */
[----:B------:R-:W-:Y:S01]  /*a330*/  PRMT R54, R151, 0x5432, R54 ;  /* 0x0000543297367816 */ /* 0x000fe20000000036 */
[----:B------:R-:W-:Y:S01]  /*a340*/  FMUL.FTZ R59, R50, R43 ;  /* 0x0000002b323b7220 */ /* 0x000fe20000410000 */
[----:B------:R-:W-:Y:S01]  /*a350*/  LOP3.LUT R53, R53, 0xffff0000, RZ, 0xc0, !PT ;  /* 0xffff000035357812 */ /* 0x000fe200078ec0ff */
[----:B------:R-:W-:Y:S01]  /*a360*/  IMAD.U32 R52, R66, 0x10000, RZ ;  /* 0x0001000042347824 */ /* 0x000fe200078e00ff */
[----:B------:R-:W-:Y:S01]  /*a370*/  LOP3.LUT R45, R29, 0xffff0000, RZ, 0xc0, !PT ;  /* 0xffff00001d2d7812 */ /* 0x000fe200078ec0ff */
[----:B------:R-:W-:Y:S01]  /*a380*/  IMAD.U32 R50, R54, 0x10000, RZ ;  /* 0x0001000036327824 */ /* 0x000fe200078e00ff */
[----:B------:R-:W-:Y:S01]  /*a390*/  LOP3.LUT R35, R35, 0xffff0000, RZ, 0xc0, !PT ;  /* 0xffff000023237812 */ /* 0x000fe200078ec0ff */
[-C--:B------:R-:W-:Y:S01]  /*a3a0*/  FMUL.FTZ R58, R46, R53.reuse ;  /* 0x000000352e3a7220 */ /* 0x080fe20000410000 */
[----:B------:R-:W-:Y:S01]  /*a3b0*/  LOP3.LUT R66, R66, 0xffff0000, RZ, 0xc0, !PT ;  /* 0xffff000042427812 */ /* 0x000fe200078ec0ff */
[----:B------:R-:W-:Y:S01]  /*a3c0*/  FFMA.FTZ R46, R45, R53, -R56 ;  /* 0x000000352d2e7223 */ /* 0x000fe20000010838 */
[C---:B------:R-:W-:Y:S01]  /*a3d0*/  FMUL.FTZ R53, R51.reuse, R52 ;  /* 0x0000003433357220 */ /* 0x040fe20000410000 */
[----:B------:R-:W-:Y:S01]  /*a3e0*/  PRMT R41, R152, 0x5410, R41 ;  /* 0x0000541098297816 */ /* 0x000fe20000000029 */
[-C--:B------:R-:W-:Y:S01]  /*a3f0*/  FMUL.FTZ R51, R51, R50.reuse ;  /* 0x0000003233337220 */ /* 0x080fe20000410000 */
[----:B------:R-:W-:Y:S01]  /*a400*/  LOP3.LUT R54, R54, 0xffff0000, RZ, 0xc0, !PT ;  /* 0xffff000036367812 */ /* 0x000fe200078ec0ff */
[----:B------:R-:W-:Y:S01]  /*a410*/  FFMA.FTZ R45, R45, R65, R58 ;  /* 0x000000412d2d7223 */ /* 0x000fe2000001003a */
[----:B------:R-:W-:Y:S01]  /*a420*/  LOP3.LUT R31, R31, 0xffff0000, RZ, 0xc0, !PT ;  /* 0xffff00001f1f7812 */ /* 0x000fe200078ec0ff */
[C---:B------:R-:W-:Y:S01]  /*a430*/  FFMA.FTZ R50, R48.reuse, R50, -R53 ;  /* 0x0000003230327223 */ /* 0x040fe20000010835 */
[----:B------:R-:W-:Y:S01]  /*a440*/  FMUL.FTZ R58, R35, R66 ;  /* 0x00000042233a7220 */ /* 0x000fe20000410000 */
[----:B------:R-:W-:Y:S01]  /*a450*/  FFMA.FTZ R48, R48, R52, R51 ;  /* 0x0000003430307223 */ /* 0x000fe20000010033 */
[----:B------:R-:W-:-:S02]  /*a460*/  IMAD.U32 R56, R154, 0x10000, RZ ;  /* 0x000100009a387824 */ /* 0x000fc400078e00ff */
[-C--:B------:R-:W-:Y:S01]  /*a470*/  FMUL.FTZ R60, R35, R54.reuse ;  /* 0x00000036233c7220 */ /* 0x080fe20000410000 */
[----:B------:R-:W-:Y:S01]  /*a480*/  IMAD.U32 R52, R41, 0x10000, RZ ;  /* 0x0001000029347824 */ /* 0x000fe200078e00ff */
[----:B------:R-:W-:Y:S01]  /*a490*/  LOP3.LUT R32, R32, 0xffff0000, RZ, 0xc0, !PT ;  /* 0xffff000020207812 */ /* 0x000fe200078ec0ff */
[----:B------:R-:W-:Y:S01]  /*a4a0*/  FFMA.FTZ R35, R31, R54, -R58 ;  /* 0x000000361f237223 */ /* 0x000fe2000001083a */
[----:B------:R-:W-:Y:S01]  /*a4b0*/  LOP3.LUT R51, R154, 0xffff0000, RZ, 0xc0, !PT ;  /* 0xffff00009a337812 */ /* 0x000fe200078ec0ff */
[----:B------:R-:W-:Y:S01]  /*a4c0*/  FMUL.FTZ R54, R33, R56 ;  /* 0x0000003821367220 */ /* 0x000fe20000410000 */
[----:B------:R-:W-:Y:S01]  /*a4d0*/  LOP3.LUT R41, R41, 0xffff0000, RZ, 0xc0, !PT ;  /* 0xffff000029297812 */ /* 0x000fe200078ec0ff */
[----:B------:R-:W-:Y:S01]  /*a4e0*/  IMAD.U32 R29, R28, 0x10000, RZ ;  /* 0x000100001c1d7824 */ /* 0x000fe200078e00ff */
[----:B------:R-:W-:Y:S01]  /*a4f0*/  PRMT R42, R153, 0x5410, R42 ;  /* 0x00005410992a7816 */ /* 0x000fe2000000002a */
[----:B------:R-:W-:Y:S01]  /*a500*/  FMUL.FTZ R33, R33, R52 ;  /* 0x0000003421217220 */ /* 0x000fe20000410000 */
[----:B------:R-:W-:Y:S01]  /*a510*/  PRMT R38, R151, 0x5410, R38 ;  /* 0x0000541097267816 */ /* 0x000fe20000000026 */
[C---:B------:R-:W-:Y:S01]  /*a520*/  FFMA.FTZ R43, R44.reuse, R43, -R57 ;  /* 0x0000002b2c2b7223 */ /* 0x040fe20000010839 */
[----:B------:R-:W-:Y:S01]  /*a530*/  FFMA.FTZ R44, R44, R55, R59 ;  /* 0x000000372c2c7223 */ /* 0x000fe2000001003b */
[----:B------:R-:W-:Y:S01]  /*a540*/  LOP3.LUT R28, R28, 0xffff0000, RZ, 0xc0, !PT ;  /* 0xffff00001c1c7812 */ /* 0x000fe200078ec0ff */
[----:B------:R-:W-:Y:S01]  /*a550*/  FMUL.FTZ R53, R32, R51 ;  /* 0x0000003320357220 */ /* 0x000fe20000410000 */
[----:B------:R-:W-:Y:S01]  /*a560*/  LOP3.LUT R49, R30, 0xffff0000, RZ, 0xc0, !PT ;  /* 0xffff00001e317812 */ /* 0x000fe200078ec0ff */
[----:B------:R-:W-:Y:S01]  /*a570*/  FMUL.FTZ R55, R32, R41 ;  /* 0x0000002920377220 */ /* 0x000fe20000410000 */
[----:B------:R-:W-:-:S02]  /*a580*/  IMAD.U32 R30, R34, 0x10000, RZ ;  /* 0x00010000221e7824 */ /* 0x000fc400078e00ff */
[C---:B------:R-:W-:Y:S01]  /*a590*/  FFMA.FTZ R54, R29.reuse, R52, -R54 ;  /* 0x000000341d367223 */ /* 0x040fe20000010836 */
[----:B------:R-:W-:Y:S01]  /*a5a0*/  FFMA.FTZ R33, R29, R56, R33 ;  /* 0x000000381d217223 */ /* 0x000fe20000010021 */
[----:B------:R-:W-:Y:S01]  /*a5b0*/  IMAD.U32 R32, R42, 0x10000, RZ ;  /* 0x000100002a207824 */ /* 0x000fe200078e00ff */
[----:B------:R-:W-:Y:S01]  /*a5c0*/  LOP3.LUT R34, R34, 0xffff0000, RZ, 0xc0, !PT ;  /* 0xffff000022227812 */ /* 0x000fe200078ec0ff */
[----:B------:R-:W-:Y:S01]  /*a5d0*/  IMAD.U32 R29, R38, 0x10000, RZ ;  /* 0x00010000261d7824 */ /* 0x000fe200078e00ff */
[----:B------:R-:W-:Y:S01]  /*a5e0*/  LOP3.LUT R42, R42, 0xffff0000, RZ, 0xc0, !PT ;  /* 0xffff00002a2a7812 */ /* 0x000fe200078ec0ff */
[----:B------:R-:W-:Y:S01]  /*a5f0*/  FFMA.FTZ R53, R28, R41, -R53 ;  /* 0x000000291c357223 */ /* 0x000fe20000010835 */
[----:B------:R-:W-:Y:S01]  /*a600*/  LOP3.LUT R38, R38, 0xffff0000, RZ, 0xc0, !PT ;  /* 0xffff000026267812 */ /* 0x000fe200078ec0ff */
[C---:B------:R-:W-:Y:S01]  /*a610*/  FMUL.FTZ R52, R30.reuse, R32 ;  /* 0x000000201e347220 */ /* 0x040fe20000410000 */
[----:B------:R-:W-:Y:S01]  /*a620*/  FMUL.FTZ R41, R30, R29 ;  /* 0x0000001d1e297220 */ /* 0x000fe20000410000 */
[----:B------:R-:W-:Y:S01]  /*a630*/  FFMA.FTZ R31, R31, R66, R60 ;  /* 0x000000421f1f7223 */ /* 0x000fe2000001003c */
[----:B------:R-:W-:Y:S01]  /*a640*/  FFMA.FTZ R28, R28, R51, R55 ;  /* 0x000000331c1c7223 */ /* 0x000fe20000010037 */
[C---:B------:R-:W-:Y:S01]  /*a650*/  FMUL.FTZ R30, R34.reuse, R42 ;  /* 0x0000002a221e7220 */ /* 0x040fe20000410000 */
[----:B------:R-:W-:Y:S01]  /*a660*/  FMUL.FTZ R51, R34, R38 ;  /* 0x0000002622337220 */ /* 0x000fe20000410000 */
[----:B------:R-:W-:Y:S01]  /*a670*/  FFMA.FTZ R52, R47, R29, -R52 ;  /* 0x0000001d2f347223 */ /* 0x000fe20000010834 */
[----:B------:R-:W-:Y:S01]  /*a680*/  F2FP.BF16.F32.PACK_AB R35, R35, R50 ;  /* 0x000000322323723e */ /* 0x000fe200000010ff */
[----:B------:R-:W-:Y:S01]  /*a690*/  FFMA.FTZ R29, R49, R38, -R30 ;  /* 0x00000026311d7223 */ /* 0x000fe2000001081e */
[----:B------:R-:W-:Y:S01]  /*a6a0*/  FFMA.FTZ R41, R47, R32, R41 ;  /* 0x000000202f297223 */ /* 0x000fe20000010029 */
[----:B------:R-:W-:Y:S01]  /*a6b0*/  FFMA.FTZ R42, R49, R42, R51 ;  /* 0x0000002a312a7223 */ /* 0x000fe20000010033 */
[----:B------:R-:W-:-:S02]  /*a6c0*/  F2FP.BF16.F32.PACK_AB R43, R46, R43 ;  /* 0x0000002b2e2b723e */ /* 0x000fc400000010ff */
[----:B------:R-:W-:Y:S02]  /*a6d0*/  F2FP.BF16.F32.PACK_AB R44, R45, R44 ;  /* 0x0000002c2d2c723e */ /* 0x000fe400000010ff */
[----:B------:R-:W-:Y:S01]  /*a6e0*/  F2FP.BF16.F32.PACK_AB R48, R31, R48 ;  /* 0x000000301f30723e */ /* 0x000fe200000010ff */
[----:B------:R-:W-:Y:S01]  /*a6f0*/  IMAD.MOV.U32 R31, RZ, RZ, R35 ;  /* 0x000000ffff1f7224 */ /* 0x000fe200078e0023 */
[----:B------:R-:W-:Y:S02]  /*a700*/  F2FP.BF16.F32.PACK_AB R54, R53, R54 ;  /* 0x000000363536723e */ /* 0x000fe400000010ff */
[----:B------:R-:W-:Y:S01]  /*a710*/  F2FP.BF16.F32.PACK_AB R32, R28, R33 ;  /* 0x000000211c20723e */ /* 0x000fe200000010ff */
[----:B------:R-:W-:Y:S01]  /*a720*/  IMAD.MOV.U32 R33, RZ, RZ, R44 ;  /* 0x000000ffff217224 */ /* 0x000fe200078e002c */
[----:B------:R-:W-:Y:S01]  /*a730*/  F2FP.BF16.F32.PACK_AB R30, R29, R52 ;  /* 0x000000341d1e723e */ /* 0x000fe200000010ff */
[----:B------:R-:W-:Y:S01]  /*a740*/  IMAD.MOV.U32 R28, RZ, RZ, R54 ;  /* 0x000000ffff1c7224 */ /* 0x000fe200078e0036 */
[----:B------:R-:W-:Y:S01]  /*a750*/  F2FP.BF16.F32.PACK_AB R34, R42, R41 ;  /* 0x000000292a22723e */ /* 0x000fe200000010ff */
[----:B------:R-:W-:-:S02]  /*a760*/  IMAD.MOV.U32 R29, RZ, RZ, R43 ;  /* 0x000000ffff1d7224 */ /* 0x000fc400078e002b */
[----:B------:R-:W-:-:S07]  /*a770*/  IMAD.MOV.U32 R35, RZ, RZ, R48 ;  /* 0x000000ffff237224 */ /* 0x000fce00078e0030 */
.L_x_1553:
[----:B------:R-:W-:Y:S05]  /*a780*/  BSYNC B1 ;  /* 0x0000000000017941 */ /* 0x000fea0003800000 */
.L_x_1552:
[----:B0-----:R0:W-:Y:S01]  /*a790*/  STG.E.128 desc[UR46][R36.64], R28 ;  /* 0x0000001c24007986 */ /* 0x0011e2000c101d2e */
[----:B------:R-:W-:-:S13]  /*a7a0*/  ISETP.GE.AND P3, PT, R39, R144, PT ;  /* 0x000000902700720c */ /* 0x000fda0003f66270 */
[----:B------:R-:W-:Y:S05]  /*a7b0*/  @P3 BRA `(.L_x_1502) ;  /* 0x0000000000fc3947 */ /* 0x000fea0003800000 */
[--C-:B------:R-:W-:Y:S02]  /*a7c0*/  IADD3 R124, P3, P4, R86, R124, R39.reuse ;  /* 0x0000007c567c7210 */ /* 0x100fe40007c7e027 */
[----:B------:R-:W-:-:S04]  /*a7d0*/  SHF.R.S32.HI R39, RZ, 0x1f, R39 ;  /* 0x0000001fff277819 */ /* 0x000fc80000011427 */
[----:B------:R-:W-:Y:S02]  /*a7e0*/  IADD3.X R40, R85, R40, R39, P3, P4 ;  /* 0x0000002855287210 */ /* 0x000fe40001fe8427 */
[----:B------:R-:W-:-:S04]  /*a7f0*/  LEA R114, P3, R124, R114, 0x1 ;  /* 0x000000727c727211 */ /* 0x000fc800078608ff */
[----:B------:R-:W-:-:S05]  /*a800*/  LEA.HI.X R115, R124, R115, R40, 0x1, P3 ;  /* 0x000000737c737211 */ /* 0x000fca00018f0c28 */
[----:B--2---:R2:W-:Y:S01]  /*a810*/  STG.E.128 desc[UR46][R114.64], R32 ;  /* 0x0000002072007986 */ /* 0x0045e2000c101d2e */
[----:B------:R-:W-:Y:S05]  /*a820*/  BRA `(.L_x_1502) ;  /* 0x0000000000e07947 */ /* 0x000fea0003800000 */
.L_x_1469:
[----:B------:R-:W2:Y:S02]  /*a830*/  LDL R28, [R1+0x3c] ;  /* 0x00003c00011c7983 */ /* 0x000ea40000100800 */
[----:B--2---:R-:W-:-:S13]  /*a840*/  R2UR UR4, R28 ;  /* 0x000000001c0472ca */ /* 0x004fda00000e0000 */
[----:B------:R-:W-:-:S06]  /*a850*/  UISETP.NE.AND UP0, UPT, UR4, 0x3, UPT ;  /* 0x000000030400788c */ /* 0x000fcc000bf05270 */
[----:B------:R-:W-:-:S13]  /*a860*/  PLOP3.LUT P2, PT, PT, PT, UP0, 0x80, 0x0 ;  /* 0x000000000000781c */ /* 0x000fda0003f4f008 */
[----:B------:R-:W-:Y:S05]  /*a870*/  @!P2 BRA `(.L_x_1554) ;  /* 0x000000000004a947 */ /* 0x000fea0003800000 */
[----:B------:R-:W-:Y:S01]  /*a880*/  BPT.TRAP 0x1 ;  /* 0x000000040000795c */ /* 0x000fe20000300000 */
.L_x_1554:
[----:B------:R-:W-:Y:S01]  /*a890*/  IMAD R3, R16, 0x8, R2 ;  /* 0x0000000810037824 */ /* 0x000fe200078e0202 */
[----:B------:R-:W-:Y:S01]  /*a8a0*/  SHF.L.U32 R0, R167, 0x1f, RZ ;  /* 0x0000001fa7007819 */ /* 0x000fe200000006ff */
[----:B------:R-:W-:Y:S01]  /*a8b0*/  IMAD R4, R24, -0x60, R25 ;  /* 0xffffffa018047824 */ /* 0x000fe200078e0219 */
[----:B------:R-:W-:Y:S02]  /*a8c0*/  BSSY B1, `(.L_x_1555) ;  /* 0x0000005000017945 */ /* 0x000fe40003800000 */
[----:B------:R-:W0:Y:S02]  /*a8d0*/  SYNCS.PHASECHK.TRANS64.TRYWAIT P4, [R3+URZ+0x2a890], R0 ;  /* 0x02a89000030075a7 */ /* 0x000e24000808017f */
[----:B------:R-:W-:-:S04]  /*a8e0*/  VIMNMX R4, R4, 0x60, PT ;  /* 0x0000006004047848 */ /* 0x000fc80003fe0100 */
[----:B------:R-:W-:Y:S01]  /*a8f0*/  ISETP.GE.AND P3, PT, R162, R4, PT ;  /* 0x00000004a200720c */ /* 0x000fe20003f66270 */
[----:B0-----:R-:W-:-:S12]  /*a900*/  @!P4 BRA `(.L_x_1556) ;  /* 0x0000022000a8c947 */ /* 0x001fd80003800000 */
.L_x_1929:
[----:B------:R-:W-:Y:S05]  /*a910*/  BSYNC B1 ;  /* 0x0000000000017941 */ /* 0x000fea0003800000 */
.L_x_1555:
[----:B------:R-:W-:Y:S04]  /*a920*/  BSSY B1, `(.L_x_1557) ;  /* 0x0000014000017945 */ /* 0x000fe80003800000 */
[----:B------:R-:W-:Y:S05]  /*a930*/  @P3 BRA `(.L_x_1558) ;  /* 0x0000000000483947 */ /* 0x000fea0003800000 */
[----:B------:R-:W-:Y:S02]  /*a940*/  ISETP.NE.AND P4, PT, R11, RZ, PT ;  /* 0x000000ff0b00720c */ /* 0x000fe40003f85270 */
[----:B------:R-:W-:-:S11]  /*a950*/  ISETP.NE.AND P3, PT, R10, RZ, PT ;  /* 0x000000ff0a00720c */ /* 0x000fd60003f65270 */
[----:B------:R-:W1:Y:S04]  /*a960*/  @P4 LDS.128 R28, [R39] ;  /* 0x00000000271c4984 */ /* 0x000e680000000c00 */
[----:B------:R-:W2:Y:S04]  /*a970*/  @P3 LDS.128 R32, [R38] ;  /* 0x0000000026203984 */ /* 0x000ea80000000c00 */
[----:B-1----:R-:W-:Y:S01]  /*a980*/  @P4 STG.E.128 desc[UR46][R40.64], R28 ;  /* 0x0000001c28004986 */ /* 0x002fe2000c101d2e */
[----:B------:R-:W-:-:S03]  /*a990*/  ISETP.NE.AND P4, PT, R9, RZ, PT ;  /* 0x000000ff0900720c */ /* 0x000fc60003f85270 */
[----:B--2---:R-:W-:Y:S01]  /*a9a0*/  @P3 STG.E.128 desc[UR46][R40.64+0x40], R32 ;  /* 0x0000402028003986 */ /* 0x004fe2000c101d2e */
[----:B------:R-:W-:-:S09]  /*a9b0*/  ISETP.NE.AND P3, PT, R8, RZ, PT ;  /* 0x000000ff0800720c */ /* 0x000fd20003f65270 */
[----:B------:R-:W1:Y:S04]  /*a9c0*/  @P4 LDS.128 R28, [R39+0x3000] ;  /* 0x00300000271c4984 */ /* 0x000e680000000c00 */
[----:B------:R-:W2:Y:S04]  /*a9d0*/  @P3 LDS.128 R32, [R38+0x3000] ;  /* 0x0030000026203984 */ /* 0x000ea80000000c00 */
[----:B-1----:R-:W-:Y:S01]  /*a9e0*/  @P4 STG.E.128 desc[UR46][R40.64+0x80], R28 ;  /* 0x0000801c28004986 */ /* 0x002fe2000c101d2e */
[----:B------:R-:W-:-:S03]  /*a9f0*/  ISETP.NE.AND P4, PT, R6, RZ, PT ;  /* 0x000000ff0600720c */ /* 0x000fc60003f85270 */
[----:B--2---:R-:W-:Y:S01]  /*aa00*/  @P3 STG.E.128 desc[UR46][R40.64+0xc0], R32 ;  /* 0x0000c02028003986 */ /* 0x004fe2000c101d2e */
[----:B------:R-:W-:-:S09]  /*aa10*/  ISETP.NE.AND P3, PT, R7, RZ, PT ;  /* 0x000000ff0700720c */ /* 0x000fd20003f65270 */
[----:B------:R-:W1:Y:S04]  /*aa20*/  @P4 LDS.128 R32, [R38+0x6000] ;  /* 0x0060000026204984 */ /* 0x000e680000000c00 */
[----:B------:R-:W2:Y:S04]  /*aa30*/  @P3 LDS.128 R28, [R39+0x6000] ;  /* 0x00600000271c3984 */ /* 0x000ea80000000c00 */
[----:B-1----:R1:W-:Y:S04]  /*aa40*/  @P4 STG.E.128 desc[UR46][R40.64+0x140], R32 ;  /* 0x0001402028004986 */ /* 0x0023e8000c101d2e */
[----:B--2---:R1:W-:Y:S02]  /*aa50*/  @P3 STG.E.128 desc[UR46][R40.64+0x100], R28 ;  /* 0x0001001c28003986 */ /* 0x0043e4000c101d2e */
.L_x_1558:
[----:B------:R-:W-:Y:S05]  /*aa60*/  BSYNC B1 ;  /* 0x0000000000017941 */ /* 0x000fea0003800000 */
.L_x_1557:
[----:B------:R-:W-:-:S13]  /*aa70*/  ISETP.GE.AND P3, PT, R189, R4, PT ;  /* 0x00000004bd00720c */ /* 0x000fda0003f66270 */
[----:B------:R-:W-:Y:S05]  /*aa80*/  @P3 BRA `(.L_x_1502) ;  /* 0x0000000000483947 */ /* 0x000fea0003800000 */
[----:B------:R-:W-:Y:S02]  /*aa90*/  ISETP.NE.AND P4, PT, R11, RZ, PT ;  /* 0x000000ff0b00720c */ /* 0x000fe40003f85270 */
[----:B------:R-:W-:-:S11]  /*aaa0*/  ISETP.NE.AND P3, PT, R9, RZ, PT ;  /* 0x000000ff0900720c */ /* 0x000fd60003f65270 */
[----:B-1----:R-:W1:Y:S04]  /*aab0*/  @P4 LDS.128 R28, [R39+0x2000] ;  /* 0x00200000271c4984 */ /* 0x002e680000000c00 */
[----:B------:R-:W2:Y:S04]  /*aac0*/  @P3 LDS.128 R32, [R39+0x5000] ;  /* 0x0050000027203984 */ /* 0x000ea80000000c00 */
        /* <DEDUP_REMOVED lines=14> */
.L_x_1502:
[----:B------:R-:W-:Y:S05]  /*abb0*/  BSYNC B0 ;  /* 0x0000000000007941 */ /* 0x000fea0003800000 */
.L_x_1468:
        /* <DEDUP_REMOVED lines=17> */
.L_x_1560:
[----:B------:R-:W-:Y:S05]  /*acd0*/  BSYNC B0 ;  /* 0x0000000000007941 */ /* 0x000fea0003800000 */
.L_x_1559:
[----:B------:R-:W1:Y:S01]  /*ace0*/  SYNCS.PHASECHK.TRANS64.TRYWAIT P4, [R3+URZ+0x2a8b0], R0 ;  /* 0x02a8b000030075a7 */ /* 0x000e62000808017f */
[----:B0-----:R-:W-:Y:S01]  /*acf0*/  IMAD R28, R16, 0x3000, R26 ;  /* 0x00003000101c7824 */ /* 0x001fe200078e021a */
[----:B------:R-:W-:Y:S01]  /*ad00*/  ULDC.64 UR44, c[0x0][0x328] ;  /* 0x0000ca00002c7ab9 */ /* 0x000fe20000000a00 */
[----:B------:R-:W-:Y:S01]  /*ad10*/  ULDC.64 UR60, c[0x0][0x318] ;  /* 0x0000c600003c7ab9 */ /* 0x000fe20000000a00 */
[----:B------:R-:W-:Y:S01]  /*ad20*/  BSSY B0, `(.L_x_1561) ;  /* 0x0000004000007945 */ /* 0x000fe20003800000 */
[----:B------:R-:W-:Y:S01]  /*ad30*/  ISETP.GE.AND P2, PT, R162, R4, PT ;  /* 0x00000004a200720c */ /* 0x000fe20003f46270 */
[----:B------:R-:W-:Y:S02]  /*ad40*/  IMAD.IADD R29, R129, 0x1, R28 ;  /* 0x00000001811d7824 */ /* 0x000fe400078e021c */
[----:B-1----:R-:W-:Y:S10]  /*ad50*/  @!P4 BRA `(.L_x_1562) ;  /* 0x0000021c00a8c947 */ /* 0x002ff40003800000 */
.L_x_1930:
[----:B------:R-:W-:Y:S05]  /*ad60*/  BSYNC B0 ;  /* 0x0000000000007941 */ /* 0x000fea0003800000 */
.L_x_1561:
[----:B------:R-:W-:Y:S01]  /*ad70*/  BSSY B0, `(.L_x_1563) ;  /* 0x000001a000007945 */ /* 0x000fe20003800000 */
[----:B0-----:R-:W-:Y:S02]  /*ad80*/  IMAD R0, R28, 0x2, R118 ;  /* 0x000000021c007824 */ /* 0x001fe400078e0276 */
[----:B------:R-:W-:-:S04]  /*ad90*/  IMAD.WIDE R36, R24, 0x60, R120 ;  /* 0x0000006018247825 */ /* 0x000fc800078e0278 */
[----:B------:R-:W-:Y:S01]  /*ada0*/  IMAD R40, R29, 0x2, R118 ;  /* 0x000000021d287824 */ /* 0x000fe200078e0276 */
[----:B------:R-:W-:Y:S06]  /*adb0*/  @P2 BRA `(.L_x_1564) ;  /* 0x0000000000542947 */ /* 0x000fec0003800000 */
[----:B------:R-:W-:Y:S01]  /*adc0*/  IMAD R31, R37, UR44, RZ ;  /* 0x0000002c251f7c24 */ /* 0x000fe2000f8e02ff */
[----:B------:R-:W-:Y:S01]  /*add0*/  ULDC UR4, c[0x0][0x320] ;  /* 0x0000c80000047ab9 */ /* 0x000fe20000000800 */
[----:B------:R-:W-:Y:S01]  /*ade0*/  IMAD.MOV.U32 R28, RZ, RZ, R88 ;  /* 0x000000ffff1c7224 */ /* 0x000fe200078e0058 */
[----:B------:R-:W-:Y:S01]  /*adf0*/  ISETP.GE.AND P4, PT, R18, UR4, PT ;  /* 0x0000000412007c0c */ /* 0x000fe2000bf86270 */
[----:B------:R-:W-:Y:S02]  /*ae00*/  IMAD.MOV.U32 R29, RZ, RZ, R5 ;  /* 0x000000ffff1d7224 */ /* 0x000fe400078e0005 */
[C---:B------:R-:W-:Y:S02]  /*ae10*/  IMAD R31, R36.reuse, UR45, R31 ;  /* 0x0000002d241f7c24 */ /* 0x040fe4000f8e021f */
[----:B------:R-:W-:-:S04]  /*ae20*/  IMAD.WIDE.U32 R28, R36, UR44, R28 ;  /* 0x0000002c241c7c25 */ /* 0x000fc8000f8e001c */
[----:B------:R-:W-:Y:S01]  /*ae30*/  IMAD.IADD R29, R29, 0x1, R31 ;  /* 0x000000011d1d7824 */ /* 0x000fe200078e021f */
[----:B------:R-:W-:-:S04]  /*ae40*/  LEA R38, P2, R28, UR60, 0x1 ;  /* 0x0000003c1c267c11 */ /* 0x000fc8000f8408ff */
[----:B------:R-:W-:Y:S02]  /*ae50*/  LEA.HI.X R39, R28, UR61, R29, 0x1, P2 ;  /* 0x0000003d1c277c11 */ /* 0x000fe400090f0c1d */
[----:B------:R-:W-:Y:S01]  /*ae60*/  ISETP.GE.AND P2, PT, R165, UR4, PT ;  /* 0x00000004a5007c0c */ /* 0x000fe2000bf46270 */
[----:B------:R-:W0:-:S12]  /*ae70*/  @!P4 LDS.128 R28, [R0] ;  /* 0x00000000001cc984 */ /* 0x000e180000000c00 */
[----:B------:R-:W1:Y:S04]  /*ae80*/  @!P2 LDS.128 R32, [R40] ;  /* 0x000000002820a984 */ /* 0x000e680000000c00 */
[----:B0-----:R-:W-:Y:S01]  /*ae90*/  @!P4 STG.E.128 desc[UR46][R38.64], R28 ;  /* 0x0000001c2600c986 */ /* 0x001fe2000c101d2e */
[----:B------:R-:W-:-:S03]  /*aea0*/  ISETP.GE.AND P4, PT, R166, UR4, PT ;  /* 0x00000004a6007c0c */ /* 0x000fc6000bf86270 */
[----:B-1----:R-:W-:Y:S01]  /*aeb0*/  @!P2 STG.E.128 desc[UR46][R38.64+0x40], R32 ;  /* 0x000040202600a986 */ /* 0x002fe2000c101d2e */
[----:B------:R-:W-:-:S09]  /*aec0*/  ISETP.GE.AND P2, PT, R104, UR4, PT ;  /* 0x0000000468007c0c */ /* 0x000fd2000bf46270 */
[----:B------:R-:W0:Y:S04]  /*aed0*/  @!P4 LDS.128 R28, [R0+0x3000] ;  /* 0x00300000001cc984 */ /* 0x000e280000000c00 */
[----:B------:R-:W1:Y:S04]  /*aee0*/  @!P2 LDS.128 R32, [R40+0x3000] ;  /* 0x003000002820a984 */ /* 0x000e680000000c00 */
[----:B0-----:R0:W-:Y:S04]  /*aef0*/  @!P4 STG.E.128 desc[UR46][R38.64+0x80], R28 ;  /* 0x0000801c2600c986 */ /* 0x0011e8000c101d2e */
[----:B-1----:R0:W-:Y:S02]  /*af00*/  @!P2 STG.E.128 desc[UR46][R38.64+0xc0], R32 ;  /* 0x0000c0202600a986 */ /* 0x0021e4000c101d2e */
.L_x_1564:
[----:B------:R-:W-:Y:S05]  /*af10*/  BSYNC B0 ;  /* 0x0000000000007941 */ /* 0x000fea0003800000 */
.L_x_1563:
[----:B------:R-:W-:Y:S01]  /*af20*/  ISETP.GE.AND P2, PT, R189, R4, PT ;  /* 0x00000004bd00720c */ /* 0x000fe20003f46270 */
[----:B------:R-:W-:-:S12]  /*af30*/  BSSY B0, `(.L_x_1565) ;  /* 0x0000018000007945 */ /* 0x000fd80003800000 */
[----:B------:R-:W-:Y:S05]  /*af40*/  @P2 BRA `(.L_x_1566) ;  /* 0x0000000000582947 */ /* 0x000fea0003800000 */
[----:B0-----:R-:W-:Y:S01]  /*af50*/  IADD3 R31, P2, R36, 0x40, RZ ;  /* 0x00000040241f7810 */ /* 0x001fe20007f5e0ff */
[----:B------:R-:W-:Y:S01]  /*af60*/  IMAD.MOV.U32 R4, RZ, RZ, R88 ;  /* 0x000000ffff047224 */ /* 0x000fe200078e0058 */
[----:B------:R-:W-:Y:S02]  /*af70*/  ULDC UR4, c[0x0][0x320] ;  /* 0x0000c80000047ab9 */ /* 0x000fe40000000800 */
[----:B------:R-:W-:Y:S01]  /*af80*/  ISETP.GE.AND P4, PT, R18, UR4, PT ;  /* 0x0000000412007c0c */ /* 0x000fe2000bf86270 */
[----:B------:R-:W-:Y:S02]  /*af90*/  IMAD.X R36, RZ, RZ, R37, P2 ;  /* 0x000000ffff247224 */ /* 0x000fe400010e0625 */
[----:B------:R-:W-:-:S04]  /*afa0*/  IMAD.WIDE.U32 R28, R31, UR44, R4 ;  /* 0x0000002c1f1c7c25 */ /* 0x000fc8000f8e0004 */
[----:B------:R-:W-:-:S04]  /*afb0*/  IMAD R36, R36, UR44, RZ ;  /* 0x0000002c24247c24 */ /* 0x000fc8000f8e02ff */
[----:B------:R-:W-:Y:S01]  /*afc0*/  IMAD R31, R31, UR45, R36 ;  /* 0x0000002d1f1f7c24 */ /* 0x000fe2000f8e0224 */
[----:B------:R-:W-:-:S03]  /*afd0*/  LEA R36, P2, R28, UR60, 0x1 ;  /* 0x0000003c1c247c11 */ /* 0x000fc6000f8408ff */
[----:B------:R-:W-:-:S05]  /*afe0*/  IMAD.IADD R29, R29, 0x1, R31 ;  /* 0x000000011d1d7824 */ /* 0x000fca00078e021f */
[----:B------:R-:W-:Y:S02]  /*aff0*/  LEA.HI.X R37, R28, UR61, R29, 0x1, P2 ;  /* 0x0000003d1c257c11 */ /* 0x000fe400090f0c1d */
[----:B------:R-:W-:Y:S01]  /*b000*/  ISETP.GE.AND P2, PT, R166, UR4, PT ;  /* 0x00000004a6007c0c */ /* 0x000fe2000bf46270 */
[----:B------:R-:W0:-:S12]  /*b010*/  @!P4 LDS.128 R28, [R0+0x2000] ;  /* 0x00200000001cc984 */ /* 0x000e180000000c00 */
[----:B------:R-:W1:Y:S04]  /*b020*/  @!P2 LDS.128 R32, [R0+0x5000] ;  /* 0x005000000020a984 */ /* 0x000e680000000c00 */
        /* <DEDUP_REMOVED lines=8> */
.L_x_1566:
[----:B------:R-:W-:Y:S05]  /*b0b0*/  BSYNC B0 ;  /* 0x0000000000007941 */ /* 0x000fea0003800000 */
.L_x_1565:
[----:B------:R-:W-:Y:S01]  /*b0c0*/  @!PT LDS RZ, [RZ] ;  /* 0x00000000fffff984 */ /* 0x000fe20000000800 */
[----:B------:R-:W-:Y:S01]  /*b0d0*/  @!PT LDS RZ, [RZ] ;  /* 0x00000000fffff984 */ /* 0x000fe20000000800 */
[----:B------:R-:W-:Y:S01]  /*b0e0*/  @!PT LDS RZ, [RZ] ;  /* 0x00000000fffff984 */ /* 0x000fe20000000800 */
[----:B------:R-:W-:Y:S01]  /*b0f0*/  @!PT LDS RZ, [RZ] ;  /* 0x00000000fffff984 */ /* 0x000fe20000000800 */
[----:B------:R1:W-:Y:S06]  /*b100*/  MEMBAR.ALL.CTA ;  /* 0x0000000000007992 */ /* 0x0003ec0000008000 */
[----:B-1----:R-:W1:Y:S01]  /*b110*/  FENCE.VIEW.ASYNC.S ;  /* 0x00000000000073c6 */ /* 0x002e620000000000 */
[----:B------:R-:W-:Y:S01]  /*b120*/  @!P3 VIADD R3, R3, 0x2a8c0 ;  /* 0x0002a8c00303b836 */ /* 0x000fe20000000000 */
[----:B-1----:R1:W-:Y:S01]  /*b130*/  BAR.SYNC.DEFER_BLOCKING R221, 0x80 ;  /* 0x000200dd0000751d */ /* 0x0023e20000010000 */
[----:B------:R-:W-:Y:S01]  /*b140*/  LOP3.LUT P4, RZ, R17, 0x2, RZ, 0xc0, !PT ;  /* 0x0000000211ff7812 */ /* 0x000fe2000788c0ff */
[----:B------:R-:W-:-:S02]  /*b150*/  VIADD R16, R16, 0x1 ;  /* 0x0000000110107836 */ /* 0x000fc40000000000 */
[----:B------:R-:W-:Y:S02]  /*b160*/  @!P3 PRMT R3, RZ, 0x654, R3 ;  /* 0x00000654ff03b816 */ /* 0x000fe40000000003 */
[----:B------:R-:W-:Y:S02]  /*b170*/  PLOP3.LUT P2, PT, PT, PT, PT, 0x8, 0x0 ;  /* 0x000000000000781c */ /* 0x000fe40003f4e170 */
[----:B------:R1:W-:Y:S01]  /*b180*/  @!P3 SYNCS.ARRIVE.TRANS64.RED.A1T0 RZ, [R3+URZ], RZ ;  /* 0x000000ff03ffb9a7 */ /* 0x0003e2000810043f */
[----:B------:R-:W-:-:S04]  /*b190*/  ISETP.NE.AND P3, PT, R16, 0x2, PT ;  /* 0x000000021000780c */ /* 0x000fc80003f65270 */
[----:B------:R-:W-:Y:S02]  /*b1a0*/  SEL R0, RZ, 0x1, P3 ;  /* 0x00000001ff007807 */ /* 0x000fe40001800000 */
[----:B------:R-:W-:Y:S02]  /*b1b0*/  SEL R16, R16, RZ, P3 ;  /* 0x000000ff10107207 */ /* 0x000fe40001800000 */
[----:B------:R-:W-:Y:S01]  /*b1c0*/  LOP3.LUT R167, R167, R0, RZ, 0x3c, !PT ;  /* 0x00000000a7a77212 */ /* 0x000fe200078e3cff */
[----:B------:R-:W-:Y:S06]  /*b1d0*/  @P4 BRA `(.L_x_1567) ;  /* 0xffffff7c00844947 */ /* 0x000fec000383ffff */
.L_x_1463:
[----:B------:R-:W3:Y:S01]  /*b1e0*/  LDC R0, c[0x0][0x448] ;  /* 0x00011200ff007b82 */ /* 0x000ee20000000800 */
[----:B------:R-:W-:Y:S01]  /*b1f0*/  IADD3 R7, R164, 0x1, -R163 ;  /* 0x00000001a4077810 */ /* 0x000fe20007ffe8a3 */
[----:B------:R-:W-:Y:S06]  /*b200*/  BSSY B0, `(.L_x_1568) ;  /* 0x000000d000007945 */ /* 0x000fec0003800000 */
[----:B------:R-:W4:Y:S01]  /*b210*/  LDC.64 R4, c[0x0][0x9e0] ;  /* 0x00027800ff047b82 */ /* 0x000f220000000a00 */
[----:B---3--:R-:W-:Y:S01]  /*b220*/  ISETP.NE.AND P1, PT, R0, 0x1, PT ;  /* 0x000000010000780c */ /* 0x008fe20003f25270 */
[----:B------:R-:W-:Y:S01]  /*b230*/  VIADD R0, R178, 0x7f ;  /* 0x0000007fb2007836 */ /* 0x000fe20000000000 */
[----:B----4-:R-:W-:-:S11]  /*b240*/  ISETP.GE.AND P3, PT, R5, 0x1, PT ;  /* 0x000000010500780c */ /* 0x010fd60003f66270 */
[----:B-1----:R-:W1:Y:S08]  /*b250*/  @P1 LDC R3, c[0x0][0x44c] ;  /* 0x00011300ff031b82 */ /* 0x002e700000000800 */
[----:B------:R-:W3:Y:S01]  /*b260*/  @P1 LDC R6, c[0x0][0x450] ;  /* 0x00011400ff061b82 */ /* 0x000ee20000000800 */
[----:B-1----:R-:W-:-:S05]  /*b270*/  @P1 IMAD.HI.U32 R3, R0, R3, RZ ;  /* 0x0000000300031227 */ /* 0x002fca00078e00ff */
[----:B---3--:R-:W-:-:S05]  /*b280*/  @P1 SHF.R.U32.HI R0, RZ, R6, R3 ;  /* 0x00000006ff001219 */ /* 0x008fca0000011603 */
[----:B------:R-:W-:Y:S01]  /*b290*/  IMAD.IADD R3, R7, 0x1, R0 ;  /* 0x0000000107037824 */ /* 0x000fe200078e0200 */
[----:B------:R-:W-:Y:S06]  /*b2a0*/  @P2 BRA `(.L_x_1569) ;  /* 0x0000000000082947 */ /* 0x000fec0003800000 */
[----:B------:R-:W1:Y:S02]  /*b2b0*/  FENCE.VIEW.ASYNC.G ;  /* 0x00000000000073c6 */ /* 0x000e640000000100 */
[----:B-1----:R-:W-:Y:S06]  /*b2c0*/  BAR.ARV 0xc, 0x180 ;  /* 0x0306000000007b1d */ /* 0x002fec0000002000 */
.L_x_1569:
[----:B------:R-:W-:Y:S05]  /*b2d0*/  BSYNC B0 ;  /* 0x0000000000007941 */ /* 0x000fea0003800000 */
.L_x_1568:
[----:B------:R-:W-:Y:S01]  /*b2e0*/  IMAD.IADD R4, R3, 0x1, R4 ;  /* 0x0000000103047824 */ /* 0x000fe200078e0204 */
[----:B------:R-:W-:Y:S06]  /*b2f0*/  @!P3 BRA `(.L_x_1570) ;  /* 0x000000000048b947 */ /* 0x000fec0003800000 */
[C---:B------:R-:W-:Y:S01]  /*b300*/  ISETP.GT.AND P0, PT, R3.reuse, RZ, PT ;  /* 0x000000ff0300720c */ /* 0x040fe20003f04270 */
[----:B------:R-:W-:Y:S01]  /*b310*/  BSSY B0, `(.L_x_1571) ;  /* 0x000000e000007945 */ /* 0x000fe20003800000 */
[----:B------:R-:W-:-:S11]  /*b320*/  VIADD R0, R3, 0xffffffff ;  /* 0xffffffff03007836 */ /* 0x000fd60000000000 */
[----:B------:R-:W-:Y:S05]  /*b330*/  @P0 BRA `(.L_x_1572) ;  /* 0x00000000001c0947 */ /* 0x000fea0003800000 */
[----:B------:R-:W-:Y:S01]  /*b340*/  ISETP.NE.AND P0, PT, R5, 0x1, PT ;  /* 0x000000010500780c */ /* 0x000fe20003f05270 */
[----:B------:R-:W-:-:S12]  /*b350*/  IMAD.MOV R3, RZ, RZ, -R3 ;  /* 0x000000ffff037224 */ /* 0x000fd800078e0a03 */
[----:B------:R-:W1:Y:S02]  /*b360*/  @P0 LDC.64 R6, c[0x0][0x9e8] ;  /* 0x00027a00ff060b82 */ /* 0x000e640000000a00 */
[----:B-1----:R-:W-:-:S05]  /*b370*/  @P0 IMAD.HI.U32 R0, R3, R6, RZ ;  /* 0x0000000603000227 */ /* 0x002fca00078e00ff */
[----:B------:R-:W-:-:S04]  /*b380*/  @P0 SHF.R.U32.HI R3, RZ, R7, R0 ;  /* 0x00000007ff030219 */ /* 0x000fc80000011600 */
[----:B------:R-:W-:Y:S01]  /*b390*/  LOP3.LUT R0, RZ, R3, RZ, 0x33, !PT ;  /* 0x00000003ff007212 */ /* 0x000fe200078e33ff */
[----:B------:R-:W-:Y:S06]  /*b3a0*/  BRA `(.L_x_1573) ;  /* 0x0000000000107947 */ /* 0x000fec0003800000 */
.L_x_1572:
[----:B------:R-:W-:-:S13]  /*b3b0*/  ISETP.NE.AND P0, PT, R5, 0x1, PT ;  /* 0x000000010500780c */ /* 0x000fda0003f05270 */
[----:B------:R-:W1:Y:S02]  /*b3c0*/  @P0 LDC.64 R6, c[0x0][0x9e8] ;  /* 0x00027a00ff060b82 */ /* 0x000e640000000a00 */
[----:B-1----:R-:W-:-:S05]  /*b3d0*/  @P0 IMAD.HI.U32 R6, R0, R6, RZ ;  /* 0x0000000600060227 */ /* 0x002fca00078e00ff */
[----:B------:R-:W-:-:S07]  /*b3e0*/  @P0 SHF.R.U32.HI R0, RZ, R7, R6 ;  /* 0x00000007ff000219 */ /* 0x000fce0000011606 */
.L_x_1573:
[----:B------:R-:W-:Y:S05]  /*b3f0*/  BSYNC B0 ;  /* 0x0000000000007941 */ /* 0x000fea0003800000 */
.L_x_1571:
[----:B------:R-:W-:-:S05]  /*b400*/  IMAD R3, R0, R5, R5 ;  /* 0x0000000500037224 */ /* 0x000fca00078e0205 */
[----:B------:R-:W-:-:S07]  /*b410*/  VIMNMX R4, R4, R3, PT ;  /* 0x0000000304047248 */ /* 0x000fce0003fe0100 */
.L_x_1570:
[----:B------:R-:W1:Y:S01]  /*b420*/  @P1 LDC R3, c[0x0][0x44c] ;  /* 0x00011300ff031b82 */ /* 0x000e620000000800 */
[----:B------:R-:W-:Y:S01]  /*b430*/  VIADD R4, R4, 0x5f ;  /* 0x0000005f04047836 */ /* 0x000fe20000000000 */
[----:B------:R-:W-:Y:S01]  /*b440*/  ULDC UR4, c[0x0][0x9dc] ;  /* 0x0002770000047ab9 */ /* 0x000fe20000000800 */
[----:B------:R-:W-:Y:S02]  /*b450*/  IMAD.MOV.U32 R7, RZ, RZ, R178 ;  /* 0x000000ffff077224 */ /* 0x000fe400078e00b2 */
[----:B------:R-:W-:-:S03]  /*b460*/  IMAD.HI R4, R4, 0x2aaaaaab, RZ ;  /* 0x2aaaaaab04047827 */ /* 0x000fc600078e02ff */
[----:B------:R-:W3:Y:S01]  /*b470*/  @P1 LDC R9, c[0x0][0x450] ;  /* 0x00011400ff091b82 */ /* 0x000ee20000000800 */
[----:B-1----:R-:W-:Y:S01]  /*b480*/  @P1 IMAD.HI.U32 R0, R178, R3, RZ ;  /* 0x00000003b2001227 */ /* 0x002fe200078e00ff */
[----:B------:R-:W-:-:S04]  /*b490*/  SHF.R.U32.HI R3, RZ, 0x1f, R4 ;  /* 0x0000001fff037819 */ /* 0x000fc80000011604 */
[----:B------:R-:W-:Y:S02]  /*b4a0*/  LEA.HI.SX32 R4, R4, R3, 0x1c ;  /* 0x0000000304047211 */ /* 0x000fe400078fe2ff */
[----:B---3--:R-:W-:Y:S02]  /*b4b0*/  @P1 SHF.R.U32.HI R7, RZ, R9, R0 ;  /* 0x00000009ff071219 */ /* 0x008fe40000011600 */
        /* <DEDUP_REMOVED lines=14> */
.L_x_1576:
[----:B------:R-:W-:-:S13]  /*b5a0*/  ISETP.NE.AND P0, PT, R5, 0x1, PT ;  /* 0x000000010500780c */ /* 0x000fda0003f05270 */
[----:B------:R-:W1:Y:S02]  /*b5b0*/  @P0 LDC.64 R6, c[0x0][0x9e8] ;  /* 0x00027a00ff060b82 */ /* 0x000e640000000a00 */
[----:B-1----:R-:W-:-:S05]  /*b5c0*/  @P0 IMAD.HI.U32 R4, R0, R6, RZ ;  /* 0x0000000600040227 */ /* 0x002fca00078e00ff */
[----:B------:R-:W-:-:S07]  /*b5d0*/  @P0 SHF.R.U32.HI R0, RZ, R7, R4 ;  /* 0x00000007ff000219 */ /* 0x000fce0000011604 */
.L_x_1577:
[----:B------:R-:W-:Y:S05]  /*b5e0*/  BSYNC B0 ;  /* 0x0000000000007941 */ /* 0x000fea0003800000 */
.L_x_1575:
[----:B------:R-:W-:-:S05]  /*b5f0*/  IMAD R0, R0, R5, RZ ;  /* 0x0000000500007224 */ /* 0x000fca00078e02ff */
[----:B------:R-:W-:-:S07]  /*b600*/  VIMNMX R3, R3, R0, !PT ;  /* 0x0000000003037248 */ /* 0x000fce0007fe0100 */
.L_x_1574:
[----:B------:R-:W-:Y:S01]  /*b610*/  IMAD.HI R3, R3, 0x2aaaaaab, RZ ;  /* 0x2aaaaaab03037827 */ /* 0x000fe200078e02ff */
[----:B------:R-:W-:Y:S03]  /*b620*/  BSSY B0, `(.L_x_1578) ;  /* 0x0000025000007945 */ /* 0x000fe60003800000 */
[----:B------:R-:W-:Y:S01]  /*b630*/  IMAD.MOV.U32 R5, RZ, RZ, RZ ;  /* 0x000000ffff057224 */ /* 0x000fe200078e00ff */
[----:B------:R-:W-:-:S04]  /*b640*/  SHF.R.U32.HI R0, RZ, 0x1f, R3 ;  /* 0x0000001fff007819 */ /* 0x000fc80000011603 */
[----:B------:R-:W-:-:S04]  /*b650*/  LEA.HI.SX32 R0, R3, R0, 0x1c ;  /* 0x0000000003007211 */ /* 0x000fc800078fe2ff */
        /* <DEDUP_REMOVED lines=8> */
[----:B------:R-:W1:Y:S01]  /*b6e0*/  I2F.RP R3, R6 ;  /* 0x0000000600037306 */ /* 0x000e620000209400 */
[----:B------:R-:W-:Y:S02]  /*b6f0*/  IABS R10, R11 ;  /* 0x0000000b000a7213 */ /* 0x000fe40000000000 */
[----:B------:R-:W-:-:S05]  /*b700*/  IMAD.IADD R0, R0, 0x1, -R9 ;  /* 0x0000000100007824 */ /* 0x000fca00078e0a09 */
[----:B------:R-:W-:Y:S02]  /*b710*/  IABS R8, R0 ;  /* 0x0000000000087213 */ /* 0x000fe40000000000 */
[----:B------:R-:W-:-:S04]  /*b720*/  LOP3.LUT R0, R0, R11, RZ, 0x3c, !PT ;  /* 0x0000000b00007212 */ /* 0x000fc800078e3cff */
[----:B------:R-:W-:Y:S01]  /*b730*/  ISETP.GE.AND P2, PT, R0, RZ, PT ;  /* 0x000000ff0000720c */ /* 0x000fe20003f46270 */
[----:B-1----:R-:W1:Y:S02]  /*b740*/  MUFU.RCP R3, R3 ;  /* 0x0000000300037308 */ /* 0x002e640000001000 */
[----:B-1----:R-:W-:Y:S02]  /*b750*/  VIADD R4, R3, 0xffffffe ;  /* 0x0ffffffe03047836 */ /* 0x002fe40000000000 */
[----:B------:R-:W-:-:S04]  /*b760*/  IMAD.MOV R3, RZ, RZ, -R10 ;  /* 0x000000ffff037224 */ /* 0x000fc800078e0a0a */
[----:B------:R1:W3:Y:S02]  /*b770*/  F2I.FTZ.U32.TRUNC.NTZ R5, R4 ;  /* 0x0000000400057305 */ /* 0x0002e4000021f000 */
[----:B-1----:R-:W-:Y:S02]  /*b780*/  IMAD.MOV.U32 R4, RZ, RZ, RZ ;  /* 0x000000ffff047224 */ /* 0x002fe400078e00ff */
[----:B---3--:R-:W-:-:S04]  /*b790*/  IMAD.MOV R7, RZ, RZ, -R5 ;  /* 0x000000ffff077224 */ /* 0x008fc800078e0a05 */
        /* <DEDUP_REMOVED lines=12> */
[----:B------:R-:W-:-:S07]  /*b860*/  @!P1 LOP3.LUT R5, RZ, R11, RZ, 0x33, !PT ;  /* 0x0000000bff059212 */ /* 0x000fce00078e33ff */
.L_x_1579:
[----:B------:R-:W-:Y:S05]  /*b870*/  BSYNC B0 ;  /* 0x0000000000007941 */ /* 0x000fea0003800000 */
.L_x_1578:
[-C--:B------:R-:W-:Y:S01]  /*b880*/  IMAD R180, R190, R5.reuse, R9 ;  /* 0x00000005beb47224 */ /* 0x080fe200078e0209 */
        /* <DEDUP_REMOVED lines=29> */
[----:B0-----:R-:W-:Y:S02]  /*ba60*/  CS2R R38, SRZ ;  /* 0x0000000000267805 */ /* 0x001fe4000001ff00 */
[----:B--2---:R-:W-:Y:S02]  /*ba70*/  CS2R R36, SRZ ;  /* 0x0000000000247805 */ /* 0x004fe4000001ff00 */
[----:B------:R-:W-:-:S02]  /*ba80*/  CS2R R98, SRZ ;  /* 0x0000000000627805 */ /* 0x000fc4000001ff00 */
[----:B------:R-:W-:Y:S02]  /*ba90*/  CS2R R90, SRZ ;  /* 0x00000000005a7805 */ /* 0x000fe4000001ff00 */
[----:B------:R-:W-:Y:S02]  /*baa0*/  CS2R R96, SRZ ;  /* 0x0000000000607805 */ /* 0x000fe4000001ff00 */
[----:B------:R-:W-:Y:S02]  /*bab0*/  CS2R R88, SRZ ;  /* 0x0000000000587805 */ /* 0x000fe4000001ff00 */
[----:B------:R-:W-:Y:S02]  /*bac0*/  CS2R R94, SRZ ;  /* 0x00000000005e7805 */ /* 0x000fe4000001ff00 */
[----:B------:R-:W-:Y:S01]  /*bad0*/  CS2R R20, SRZ ;  /* 0x0000000000147805 */ /* 0x000fe2000001ff00 */
[----:B------:R-:W-:Y:S06]  /*bae0*/  @!P1 BRA `(.L_x_1580) ;  /* 0x0000015000789947 */ /* 0x000fec0003800000 */
[----:B------:R-:W2:Y:S04]  /*baf0*/  LDL R4, [R1+0x7c] ;  /* 0x00007c0001047983 */ /* 0x000ea80000100800 */
[----:B------:R-:W3:Y:S04]  /*bb00*/  LDL R6, [R1+0x74] ;  /* 0x0000740001067983 */ /* 0x000ee80000100800 */
[----:B--2---:R-:W0:Y:S01]  /*bb10*/  SHFL.IDX PT, R0, R4, RZ, 0x1f ;  /* 0x00001fff04007589 */ /* 0x004e2200000e0000 */
[----:B---3--:R-:W-:-:S13]  /*bb20*/  R2UR UR4, R6 ;  /* 0x00000000060472ca */ /* 0x008fda00000e0000 */
[----:B------:R-:W-:Y:S01]  /*bb30*/  ULOP3.LUT UP0, URZ, UR4, 0x1bf, URZ, 0xc0, !UPT ;  /* 0x000001bf043f7892 */ /* 0x000fe2000f80c03f */
[----:B0-----:R-:W-:-:S04]  /*bb40*/  LEA.HI R3, R0, R0, RZ, 0x1 ;  /* 0x0000000000037211 */ /* 0x001fc800078f08ff */
[----:B------:R-:W-:Y:S02]  /*bb50*/  LOP3.LUT R3, R3, 0x1e, RZ, 0xc0, !PT ;  /* 0x0000001e03037812 */ /* 0x000fe400078ec0ff */
[----:B------:R-:W-:-:S03]  /*bb60*/  PLOP3.LUT P0, PT, PT, PT, UP0, 0x80, 0x0 ;  /* 0x000000000000781c */ /* 0x000fc60003f0f008 */
[----:B------:R-:W-:-:S05]  /*bb70*/  IMAD.IADD R3, R0, 0x1, -R3 ;  /* 0x0000000100037824 */ /* 0x000fca00078e0a03 */
[----:B------:R-:W-:-:S04]  /*bb80*/  LEA R3, R3, UR4, 0xd ;  /* 0x0000000403037c11 */ /* 0x000fc8000f8e68ff */
[----:B------:R-:W-:-:S04]  /*bb90*/  SHF.R.U32.HI R3, RZ, 0x4, R3 ;  /* 0x00000004ff037819 */ /* 0x000fc80000011603 */
[----:B------:R-:W-:Y:S01]  /*bba0*/  LOP3.LUT R68, R3, 0x3fff, RZ, 0xc0, !PT ;  /* 0x00003fff03447812 */ /* 0x000fe200078ec0ff */
[----:B------:R-:W-:Y:S06]  /*bbb0*/  @!P0 BRA `(.L_x_1581) ;  /* 0x0000000000408947 */ /* 0x000fec0003800000 */
        /* <DEDUP_REMOVED lines=15> */
[----:B-1---5:R-:W-:Y:S05]  /*bcb0*/  CALL.ABS.NOINC R14 ;  /* 0x000000000e007343 */ /* 0x022fea0003c00000 */
.L_x_1581:
        /* <DEDUP_REMOVED lines=12> */
.L_x_1585:
[----:B-1----:R1:W2:Y:S02]  /*bd80*/  SYNCS.PHASECHK.TRANS64.TRYWAIT P0, [R2+URZ+0x2a800], R3 ;  /* 0x02a80003020075a7 */ /* 0x0022a4000800017f */
[----:B--2---:R-:W-:Y:S05]  /*bd90*/  @!P0 NANOSLEEP.SYNCS 0x989680 ;  /* 0x009896800000895d */ /* 0x004fea0003900000 */
[----:B------:R-:W2:Y:S02]  /*bda0*/  @!P0 SYNCS.PHASECHK.TRANS64 P0, [R2+URZ+0x2a800], R3 ;  /* 0x02a80003020085a7 */ /* 0x000ea4000800007f */
[----:B--2---:R-:W-:Y:S05]  /*bdb0*/  @!P0 BRA `(.L_x_1585) ;  /* 0xfffffffc00f08947 */ /* 0x004fea000383ffff */
.L_x_1584:
[----:B------:R-:W-:Y:S05]  /*bdc0*/  BSYNC B0 ;  /* 0x0000000000007941 */ /* 0x000fea0003800000 */
.L_x_1583:
[----:B------:R-:W-:Y:S05]  /*bdd0*/  BRA `(.L_x_1586) ;  /* 0x0000007400107947 */ /* 0x000fea0003800000 */
.L_x_1582:
[----:B------:R-:W2:Y:S01]  /*bde0*/  LDL R0, [R1+0x74] ;  /* 0x0000740001007983 */ /* 0x000ea20000100800 */
[----:B------:R-:W-:Y:S02]  /*bdf0*/  ULDC.64 UR6, c[0x0][0x408] ;  /* 0x0001020000067ab9 */ /* 0x000fe40000000a00 */
[----:B-----5:R-:W-:Y:S01]  /*be00*/  IMAD.WIDE.U32 R26, R145, UR6, RZ ;  /* 0x00000006911a7c25 */ /* 0x020fe2000f8e00ff */
[----:B--2---:R-:W-:Y:S02]  /*be10*/  R2UR UR4, R0 ;  /* 0x00000000000472ca */ /* 0x004fe400000e0000 */
[----:B------:R-:W-:-:S11]  /*be20*/  SHF.R.S32.HI R0, RZ, 0x1f, R145 ;  /* 0x0000001fff007819 */ /* 0x000fd60000011491 */
[----:B------:R-:W-:-:S03]  /*be30*/  ULOP3.LUT UP0, URZ, UR4, 0x3ff, URZ, 0xc0, !UPT ;  /* 0x000003ff043f7892 */ /* 0x000fc6000f80c03f */
[----:B------:R-:W-:Y:S02]  /*be40*/  ULDC.64 UR4, c[0x0][0x3f8] ;  /* 0x0000fe0000047ab9 */ /* 0x000fe40000000a00 */
[C---:B------:R-:W-:Y:S01]  /*be50*/  IMAD R4, R0.reuse, UR4, RZ ;  /* 0x0000000400047c24 */ /* 0x040fe2000f8e02ff */
[----:B------:R-:W-:Y:S01]  /*be60*/  PLOP3.LUT P0, PT, PT, PT, UP0, 0x80, 0x0 ;  /* 0x000000000000781c */ /* 0x000fe20003f0f008 */
[----:B------:R-:W-:Y:S02]  /*be70*/  IMAD R0, R0, UR6, RZ ;  /* 0x0000000600007c24 */ /* 0x000fe4000f8e02ff */
[----:B------:R-:W-:-:S04]  /*be80*/  IMAD.WIDE.U32 R24, R145, UR4, RZ ;  /* 0x0000000491187c25 */ /* 0x000fc8000f8e00ff */
[C---:B------:R-:W-:Y:S02]  /*be90*/  IMAD R29, R145.reuse, UR5, R4 ;  /* 0x00000005911d7c24 */ /* 0x040fe4000f8e0204 */
[----:B------:R-:W-:Y:S02]  /*bea0*/  IMAD R31, R145, UR7, R0 ;  /* 0x00000007911f7c24 */ /* 0x000fe4000f8e0200 */
[----:B------:R-:W-:Y:S02]  /*beb0*/  IMAD.IADD R29, R29, 0x1, R25 ;  /* 0x000000011d1d7824 */ /* 0x000fe400078e0219 */
[----:B------:R-:W-:Y:S01]  /*bec0*/  IMAD.IADD R31, R31, 0x1, R27 ;  /* 0x000000011f1f7824 */ /* 0x000fe200078e021b */
        /* <DEDUP_REMOVED lines=17> */
.L_x_1587:
[----:B------:R-:W-:Y:S01]  /*bfe0*/  ULDC.U8 UR4, c[0x0][0x410] ;  /* 0x0001040000047ab9 */ /* 0x000fe20000000000 */
[----:B------:R-:W-:Y:S01]  /*bff0*/  BSSY B0, `(.L_x_1588) ;  /* 0x000071a000007945 */ /* 0x000fe20003800000 */
[----:B------:R-:W-:Y:S01]  /*c000*/  ISETP.NE.AND P0, PT, RZ, UR4, PT ;  /* 0x00000004ff007c0c */ /* 0x000fe2000bf05270 */
[----:B------:R-:W-:-:S12]  /*c010*/  IMAD.IADD R64, R162, 0x1, R178 ;  /* 0x00000001a2407824 */ /* 0x000fd800078e02b2 */
[----:B------:R-:W-:Y:S05]  /*c020*/  @!P0 BRA `(.L_x_1589) ;  /* 0x00000038006c8947 */ /* 0x000fea0003800000 */
[----:B------:R-:W0:Y:S01]  /*c030*/  LDC R10, c[0x0][0x448] ;  /* 0x00011200ff0a7b82 */ /* 0x000e220000000800 */
[----:B------:R-:W-:Y:S01]  /*c040*/  IMAD R3, R191, 0x40, R64 ;  /* 0x00000040bf037824 */ /* 0x000fe200078e0240 */
[----:B------:R-:W-:Y:S01]  /*c050*/  ULDC.64 UR4, c[0x0][0x3f8] ;  /* 0x0000fe0000047ab9 */ /* 0x000fe20000000a00 */
[----:B------:R-:W-:Y:S01]  /*c060*/  ULDC.64 UR6, c[0x0][0x408] ;  /* 0x0001020000067ab9 */ /* 0x000fe20000000a00 */
[----:B------:R-:W-:Y:S02]  /*c070*/  IMAD.MOV.U32 R4, RZ, RZ, R24 ;  /* 0x000000ffff047224 */ /* 0x000fe400078e0018 */
[----:B------:R-:W-:Y:S02]  /*c080*/  IMAD.MOV.U32 R6, RZ, RZ, R26 ;  /* 0x000000ffff067224 */ /* 0x000fe400078e001a */
[----:B------:R-:W-:Y:S01]  /*c090*/  IMAD.MOV.U32 R7, RZ, RZ, R31 ;  /* 0x000000ffff077224 */ /* 0x000fe200078e001f */
[----:B0-----:R-:W-:-:S13]  /*c0a0*/  ISETP.NE.AND P0, PT, R10, 0x1, PT ;  /* 0x000000010a00780c */ /* 0x001fda0003f05270 */
[----:B------:R-:W0:Y:S08]  /*c0b0*/  @P0 LDC R0, c[0x0][0x44c] ;  /* 0x00011300ff000b82 */ /* 0x000e300000000800 */
[----:B------:R-:W1:Y:S01]  /*c0c0*/  @P0 LDC R5, c[0x0][0x450] ;  /* 0x00011400ff050b82 */ /* 0x000e620000000800 */
[----:B0-----:R-:W-:-:S05]  /*c0d0*/  @P0 IMAD.HI.U32 R0, R3, R0, RZ ;  /* 0x0000000003000227 */ /* 0x001fca00078e00ff */
[----:B-1----:R-:W-:Y:S01]  /*c0e0*/  @P0 SHF.R.U32.HI R3, RZ, R5, R0 ;  /* 0x00000005ff030219 */ /* 0x002fe20000011600 */
[----:B------:R-:W-:-:S03]  /*c0f0*/  IMAD.MOV.U32 R5, RZ, RZ, R29 ;  /* 0x000000ffff057224 */ /* 0x000fc600078e001d */
[----:B------:R-:W-:Y:S01]  /*c100*/  SHF.R.S32.HI R0, RZ, 0x1f, R3 ;  /* 0x0000001fff007819 */ /* 0x000fe20000011403 */
[----:B------:R-:W-:-:S04]  /*c110*/  IMAD.WIDE.U32 R4, R3, UR4, R4 ;  /* 0x0000000403047c25 */ /* 0x000fc8000f8e0004 */
[C---:B------:R-:W-:Y:S02]  /*c120*/  IMAD R8, R0.reuse, UR4, RZ ;  /* 0x0000000400087c24 */ /* 0x040fe4000f8e02ff */
[----:B------:R-:W-:Y:S02]  /*c130*/  IMAD R0, R0, UR6, RZ ;  /* 0x0000000600007c24 */ /* 0x000fe4000f8e02ff */
[C---:B------:R-:W-:Y:S01]  /*c140*/  IMAD R9, R3.reuse, UR5, R8 ;  /* 0x0000000503097c24 */ /* 0x040fe2000f8e0208 */
[----:B------:R-:W-:Y:S01]  /*c150*/  ULDC.64 UR4, c[0x0][0x3e8] ;  /* 0x0000fa0000047ab9 */ /* 0x000fe20000000a00 */
[C---:B------:R-:W-:Y:S01]  /*c160*/  IMAD.WIDE.U32 R6, R3.reuse, UR6, R6 ;  /* 0x0000000603067c25 */ /* 0x040fe2000f8e0006 */
[----:B------:R-:W-:Y:S01]  /*c170*/  LEA R32, P0, R4, UR4, 0x1 ;  /* 0x0000000404207c11 */ /* 0x000fe2000f8008ff */
[----:B------:R-:W-:Y:S02]  /*c180*/  UMOV UR4, 0xffffffff ;  /* 0xffffffff00047882 */ /* 0x000fe40000000000 */
[----:B------:R-:W-:Y:S01]  /*c190*/  IMAD R63, R3, UR7, R0 ;  /* 0x00000007033f7c24 */ /* 0x000fe2000f8e0200 */
[----:B------:R-:W-:Y:S01]  /*c1a0*/  ULDC.64 UR6, c[0x0][0x400] ;  /* 0x0001000000067ab9 */ /* 0x000fe20000000a00 */
[----:B------:R-:W-:Y:S01]  /*c1b0*/  IMAD.IADD R5, R5, 0x1, R9 ;  /* 0x0000000105057824 */ /* 0x000fe200078e0209 */
[----:B------:R-:W-:Y:S01]  /*c1c0*/  LEA R3, P1, R6, UR6, 0x1 ;  /* 0x0000000606037c11 */ /* 0x000fe2000f8208ff */
[----:B------:R-:W-:-:S03]  /*c1d0*/  IMAD.IADD R63, R7, 0x1, R63 ;  /* 0x00000001073f7824 */ /* 0x000fc600078e023f */
[----:B------:R-:W-:Y:S02]  /*c1e0*/  LEA.HI.X R0, R4, UR5, R5, 0x1, P0 ;  /* 0x0000000504007c11 */ /* 0x000fe400080f0c05 */
[----:B------:R-:W-:Y:S01]  /*c1f0*/  LEA.HI.X R63, R6, UR7, R63, 0x1, P1 ;  /* 0x00000007063f7c11 */ /* 0x000fe200088f0c3f */
[----:B------:R-:W-:Y:S06]  /*c200*/  BRA.DIV UR4, `(.L_x_1590) ;  /* 0x0000020a04907947 */ /* 0x000fec000b800000 */
[----:B------:R0:W1:Y:S04]  /*c210*/  SHFL.IDX PT, R7, R0, RZ, 0x1c1f ;  /* 0x001c1fff00077589 */ /* 0x00006800000e0000 */
[----:B------:R0:W2:Y:S04]  /*c220*/  SHFL.IDX PT, R6, R32, RZ, 0x1c1f ;  /* 0x001c1fff20067589 */ /* 0x0000a800000e0000 */
[----:B------:R0:W3:Y:S04]  /*c230*/  SHFL.IDX PT, R9, R63, RZ, 0x1c1f ;  /* 0x001c1fff3f097589 */ /* 0x0000e800000e0000 */
[----:B------:R0:W4:Y:S02]  /*c240*/  SHFL.IDX PT, R8, R3, RZ, 0x1c1f ;  /* 0x001c1fff03087589 */ /* 0x00012400000e0000 */
.L_x_1936:
[----:B------:R-:W-:Y:S01]  /*c250*/  IMAD R67, R163, R10, RZ ;  /* 0x0000000aa3437224 */ /* 0x000fe200078e02ff */
[----:B------:R-:W-:Y:S01]  /*c260*/  BSSY B1, `(.L_x_1591) ;  /* 0x0000050000017945 */ /* 0x000fe20003800000 */
[----:B------:R-:W-:Y:S02]  /*c270*/  CS2R R58, SRZ ;  /* 0x00000000003a7805 */ /* 0x000fe4000001ff00 */
[----:B------:R-:W-:Y:S02]  /*c280*/  CS2R R54, SRZ ;  /* 0x0000000000367805 */ /* 0x000fe4000001ff00 */
[----:B------:R-:W-:Y:S02]  /*c290*/  CS2R R50, SRZ ;  /* 0x0000000000327805 */ /* 0x000fe4000001ff00 */
[----:B------:R-:W-:Y:S02]  /*c2a0*/  ISETP.GE.AND P0, PT, R64, R67, PT ;  /* 0x000000434000720c */ /* 0x000fe40003f06270 */
        /* <DEDUP_REMOVED lines=10> */
[----:B------:R-:W-:Y:S01]  /*c350*/  ULDC UR4, c[0x0][0x3f4] ;  /* 0x0000fd0000047ab9 */ /* 0x000fe20000000800 */
[----:B------:R-:W-:Y:S02]  /*c360*/  CS2R R60, SRZ ;  /* 0x00000000003c7805 */ /* 0x000fe4000001ff00 */
[----:B------:R-:W-:Y:S02]  /*c370*/  ISETP.GE.AND P3, PT, R171, UR4, PT ;  /* 0x00000004ab007c0c */ /* 0x000fe4000bf66270 */
[----:B------:R-:W-:Y:S02]  /*c380*/  CS2R R58, SRZ ;  /* 0x00000000003a7805 */ /* 0x000fe4000001ff00 */
[----:B------:R-:W-:Y:S02]  /*c390*/  ISETP.GE.AND P2, PT, R169, UR4, PT ;  /* 0x00000004a9007c0c */ /* 0x000fe4000bf46270 */
[----:B------:R-:W-:Y:S02]  /*c3a0*/  ISETP.GE.AND P1, PT, R170, UR4, PT ;  /* 0x00000004aa007c0c */ /* 0x000fe4000bf26270 */
[----:B------:R-:W-:-:S02]  /*c3b0*/  ISETP.GE.AND P0, PT, R168, UR4, PT ;  /* 0x00000004a8007c0c */ /* 0x000fc4000bf06270 */
[----:B------:R-:W-:-:S03]  /*c3c0*/  ISETP.GE.AND P4, PT, R160, UR4, PT ;  /* 0x00000004a0007c0c */ /* 0x000fc6000bf86270 */
[C---:B------:R-:W-:Y:S01]  /*c3d0*/  @!P3 IMAD.SHL.U32 R27, R171.reuse, 0x2, RZ ;  /* 0x00000002ab1bb824 */ /* 0x040fe200078e00ff */
[----:B------:R-:W-:-:S03]  /*c3e0*/  @!P3 SHF.L.U64.HI R4, R171, 0x1, R228 ;  /* 0x00000001ab04b819 */ /* 0x000fc600000102e4 */
[C---:B------:R-:W-:Y:S01]  /*c3f0*/  @!P2 IMAD.SHL.U32 R21, R169.reuse, 0x2, RZ ;  /* 0x00000002a915a824 */ /* 0x040fe200078e00ff */
[----:B------:R-:W-:Y:S01]  /*c400*/  @!P2 SHF.L.U64.HI R10, R169, 0x1, R227 ;  /* 0x00000001a90aa819 */ /* 0x000fe200000102e3 */
[----:B------:R-:W-:Y:S01]  /*c410*/  @!P1 IMAD.SHL.U32 R13, R170, 0x2, RZ ;  /* 0x00000002aa0d9824 */ /* 0x000fe200078e00ff */
[-C--:B--2---:R-:W-:Y:S01]  /*c420*/  @!P3 IADD3 R28, P6, R6, R27.reuse, RZ ;  /* 0x0000001b061cb210 */ /* 0x084fe20007fde0ff */
[----:B------:R-:W-:Y:S01]  /*c430*/  @!P0 IMAD.SHL.U32 R33, R168, 0x2, RZ ;  /* 0x00000002a8218824 */ /* 0x000fe200078e00ff */
[----:B----4-:R-:W-:Y:S01]  /*c440*/  @!P3 IADD3 R26, P5, R8, R27, RZ ;  /* 0x0000001b081ab210 */ /* 0x010fe20007fbe0ff */
[----:B---3--:R-:W-:Y:S01]  /*c450*/  @!P4 IMAD.MOV.U32 R5, RZ, RZ, R9 ;  /* 0x000000ffff05c224 */ /* 0x008fe200078e0009 */
[----:B------:R-:W-:Y:S01]  /*c460*/  @!P0 SHF.L.U64.HI R38, R168, 0x1, R225 ;  /* 0x00000001a8268819 */ /* 0x000fe200000102e1 */
[--C-:B-1----:R-:W-:Y:S01]  /*c470*/  @!P3 IMAD.X R29, R7, 0x1, R4.reuse, P6 ;  /* 0x00000001071db824 */ /* 0x102fe200030e0604 */
[-C--:B------:R-:W-:Y:S01]  /*c480*/  @!P2 IADD3 R24, P6, R6, R21.reuse, RZ ;  /* 0x000000150618a210 */ /* 0x080fe20007fde0ff */
[----:B------:R-:W-:Y:S01]  /*c490*/  @!P3 IMAD.X R27, R9, 0x1, R4, P5 ;  /* 0x00000001091bb824 */ /* 0x000fe200028e0604 */
[----:B------:R-:W-:Y:S01]  /*c4a0*/  @!P2 IADD3 R20, P5, R8, R21, RZ ;  /* 0x000000150814a210 */ /* 0x000fe20007fbe0ff */
[----:B------:R-:W-:Y:S01]  /*c4b0*/  @!P4 IMAD.WIDE R34, R160, 0x2, R6 ;  /* 0x00000002a022c825 */ /* 0x000fe200078e0206 */
[----:B------:R-:W-:-:S03]  /*c4c0*/  @!P1 SHF.L.U64.HI R4, R170, 0x1, R226 ;  /* 0x00000001aa049819 */ /* 0x000fc600000102e2 */
[--C-:B------:R-:W-:Y:S01]  /*c4d0*/  @!P2 IMAD.X R25, R7, 0x1, R10.reuse, P6 ;  /* 0x000000010719a824 */ /* 0x100fe200030e060a */
[-C--:B------:R-:W-:Y:S01]  /*c4e0*/  @!P1 IADD3 R14, P6, R6, R13.reuse, RZ ;  /* 0x0000000d060e9210 */ /* 0x080fe20007fde0ff */
[----:B------:R-:W-:Y:S01]  /*c4f0*/  @!P2 IMAD.X R21, R9, 0x1, R10, P5 ;  /* 0x000000010915a824 */ /* 0x000fe200028e060a */
[----:B------:R-:W-:Y:S01]  /*c500*/  ISETP.GE.AND P5, PT, R172, UR4, PT ;  /* 0x00000004ac007c0c */ /* 0x000fe2000bfa6270 */
[----:B------:R1:W5:Y:S02]  /*c510*/  @!P4 LD.E.64 R60, desc[UR46][R34.64] ;  /* 0x0000002e223cc980 */ /* 0x000364000c101b00 */
[----:B------:R-:W-:Y:S01]  /*c520*/  @!P1 IMAD.X R15, R7, 0x1, R4, P6 ;  /* 0x00000001070f9824 */ /* 0x000fe200030e0604 */
[----:B------:R-:W-:-:S05]  /*c530*/  @!P1 IADD3 R12, P6, R8, R13, RZ ;  /* 0x0000000d080c9210 */ /* 0x000fca0007fde0ff */
[----:B------:R-:W-:Y:S01]  /*c540*/  @!P1 IMAD.X R13, R9, 0x1, R4, P6 ;  /* 0x00000001090d9824 */ /* 0x000fe200030e0604 */
[----:B------:R-:W-:Y:S01]  /*c550*/  @!P0 IADD3 R10, P6, R6, R33, RZ ;  /* 0x00000021060a8210 */ /* 0x000fe20007fde0ff */
[----:B------:R-:W-:-:S04]  /*c560*/  @!P4 IMAD.MOV.U32 R4, RZ, RZ, R8 ;  /* 0x000000ffff04c224 */ /* 0x000fc800078e0008 */
[----:B------:R-:W-:-:S04]  /*c570*/  @!P4 IMAD.WIDE R30, R160, 0x2, R4 ;  /* 0x00000002a01ec825 */ /* 0x000fc800078e0204 */
[----:B------:R-:W-:Y:S01]  /*c580*/  @!P0 IMAD.X R11, R7, 0x1, R38, P6 ;  /* 0x00000001070b8824 */ /* 0x000fe200030e0626 */
[----:B------:R-:W-:Y:S01]  /*c590*/  @!P0 IADD3 R4, P6, R8, R33, RZ ;  /* 0x0000002108048210 */ /* 0x000fe20007fde0ff */
[C---:B------:R-:W-:Y:S01]  /*c5a0*/  @!P5 IMAD.SHL.U32 R33, R172.reuse, 0x2, RZ ;  /* 0x00000002ac21d824 */ /* 0x040fe200078e00ff */
[----:B------:R1:W5:Y:S01]  /*c5b0*/  @!P4 LD.E.64 R58, desc[UR46][R30.64] ;  /* 0x0000002e1e3ac980 */ /* 0x000362000c101b00 */
[----:B------:R-:W-:Y:S02]  /*c5c0*/  @!P5 SHF.L.U64.HI R36, R172, 0x1, R224 ;  /* 0x00000001ac24d819 */ /* 0x000fe400000102e0 */
[----:B------:R-:W-:Y:S01]  /*c5d0*/  @!P0 IMAD.X R5, R9, 0x1, R38, P6 ;  /* 0x0000000109058824 */ /* 0x000fe200030e0626 */
[-C--:B------:R-:W-:Y:S02]  /*c5e0*/  @!P5 IADD3 R6, P4, R6, R33.reuse, RZ ;  /* 0x000000210606d210 */ /* 0x080fe40007f9e0ff */
[----:B------:R-:W-:Y:S02]  /*c5f0*/  @!P5 IADD3 R8, P6, R8, R33, RZ ;  /* 0x000000210808d210 */ /* 0x000fe40007fde0ff */
[----:B------:R-:W-:-:S02]  /*c600*/  CS2R R56, SRZ ;  /* 0x0000000000387805 */ /* 0x000fc4000001ff00 */
[----:B------:R-:W-:Y:S01]  /*c610*/  CS2R R54, SRZ ;  /* 0x0000000000367805 */ /* 0x000fe2000001ff00 */
[--C-:B------:R-:W-:Y:S01]  /*c620*/  @!P5 IMAD.X R7, R7, 0x1, R36.reuse, P4 ;  /* 0x000000010707d824 */ /* 0x100fe200020e0624 */
[----:B------:R-:W-:Y:S01]  /*c630*/  CS2R R52, SRZ ;  /* 0x0000000000347805 */ /* 0x000fe2000001ff00 */
[----:B------:R-:W-:Y:S01]  /*c640*/  @!P5 IMAD.X R9, R9, 0x1, R36, P6 ;  /* 0x000000010909d824 */ /* 0x000fe200030e0624 */
[----:B------:R-:W-:Y:S02]  /*c650*/  CS2R R50, SRZ ;  /* 0x0000000000327805 */ /* 0x000fe4000001ff00 */
[----:B------:R-:W-:Y:S02]  /*c660*/  CS2R R48, SRZ ;  /* 0x0000000000307805 */ /* 0x000fe4000001ff00 */
[----:B------:R-:W-:Y:S02]  /*c670*/  CS2R R46, SRZ ;  /* 0x00000000002e7805 */ /* 0x000fe4000001ff00 */
[----:B------:R-:W-:-:S02]  /*c680*/  CS2R R44, SRZ ;  /* 0x00000000002c7805 */ /* 0x000fc4000001ff00 */
[----:B------:R-:W-:Y:S02]  /*c690*/  CS2R R42, SRZ ;  /* 0x00000000002a7805 */ /* 0x000fe4000001ff00 */
[----:B------:R-:W-:Y:S02]  /*c6a0*/  CS2R R36, SRZ ;  /* 0x0000000000247805 */ /* 0x000fe4000001ff00 */
[----:B------:R-:W-:Y:S01]  /*c6b0*/  CS2R R38, SRZ ;  /* 0x0000000000267805 */ /* 0x000fe2000001ff00 */
[----:B------:R1:W5:Y:S04]  /*c6c0*/  @!P3 LD.E.64 R56, desc[UR46][R28.64] ;  /* 0x0000002e1c38b980 */ /* 0x000368000c101b00 */
        /* <DEDUP_REMOVED lines=8> */
[----:B------:R1:W5:Y:S02]  /*c750*/  @!P5 LD.E.64 R38, desc[UR46][R8.64] ;  /* 0x0000002e0826d980 */ /* 0x000364000c101b00 */
.L_x_1592:
[----:B------:R-:W-:Y:S05]  /*c760*/  BSYNC B1 ;  /* 0x0000000000017941 */ /* 0x000fea0003800000 */
.L_x_1591:
[----:B-1---5:R-:W-:Y:S01]  /*c770*/  IMAD.MOV.U32 R4, RZ, RZ, R58 ;  /* 0x000000ffff047224 */ /* 0x022fe200078e003a */
[----:B------:R-:W-:Y:S01]  /*c780*/  UMOV UR4, 0xffffffff ;  /* 0xffffffff00047882 */ /* 0x000fe20000000000 */
[----:B------:R-:W-:Y:S01]  /*c790*/  IMAD.MOV.U32 R5, RZ, RZ, R59 ;  /* 0x000000ffff057224 */ /* 0x000fe200078e003b */
[----:B------:R-:W-:Y:S01]  /*c7a0*/  CS2R R30, SRZ ;  /* 0x00000000001e7805 */ /* 0x000fe2000001ff00 */
[----:B--2---:R-:W-:Y:S01]  /*c7b0*/  IMAD.MOV.U32 R6, RZ, RZ, R54 ;  /* 0x000000ffff067224 */ /* 0x004fe200078e0036 */
        /* <DEDUP_REMOVED lines=23> */
[----:B------:R-:W-:-:S02]  /*c930*/  IMAD.MOV.U32 R6, RZ, RZ, R56 ;  /* 0x000000ffff067224 */ /* 0x000fc400078e0038 */
        /* <DEDUP_REMOVED lines=18> */
[----:B------:R-:W-:Y:S02]  /*ca60*/  PRMT R80, R5, 0x7610, R80 ;  /* 0x0000761005507816 */ /* 0x000fe40000000050 */
[----:B------:R-:W-:Y:S02]  /*ca70*/  PRMT R70, R6, 0x7610, R70 ;  /* 0x0000761006467816 */ /* 0x000fe40000000046 */
[----:B------:R-:W-:Y:S01]  /*ca80*/  PRMT R71, R7, 0x7610, R71 ;  /* 0x0000761007477816 */ /* 0x000fe20000000047 */
[----:B------:R-:W-:Y:S06]  /*ca90*/  BRA.DIV UR4, `(.L_x_1593) ;  /* 0x0000020204e07947 */ /* 0x000fec000b800000 */
[----:B0-----:R-:W0:Y:S04]  /*caa0*/  SHFL.IDX PT, R0, R0, 0x1, 0x1c1f ;  /* 0x003c1f0000007f89 */ /* 0x001e2800000e0000 */
[----:B------:R1:W2:Y:S04]  /*cab0*/  SHFL.IDX PT, R65, R32, 0x1, 0x1c1f ;  /* 0x003c1f0020417f89 */ /* 0x0002a800000e0000 */
[----:B------:R-:W0:Y:S04]  /*cac0*/  SHFL.IDX PT, R63, R63, 0x1, 0x1c1f ;  /* 0x003c1f003f3f7f89 */ /* 0x000e2800000e0000 */
[----:B------:R1:W0:Y:S02]  /*cad0*/  SHFL.IDX PT, R62, R3, 0x1, 0x1c1f ;  /* 0x003c1f00033e7f89 */ /* 0x00022400000e0000 */
.L_x_1942:
[----:B------:R-:W-:Y:S01]  /*cae0*/  VIADD R64, R64, 0x40 ;  /* 0x0000004040407836 */ /* 0x000fe20000000000 */
[----:B-1----:R-:W-:Y:S01]  /*caf0*/  LOP3.LUT R3, R175, 0x18, R18, 0xf8, !PT ;  /* 0x00000018af037812 */ /* 0x002fe200078ef812 */
[----:B------:R-:W-:Y:S01]  /*cb00*/  BSSY B1, `(.L_x_1594) ;  /* 0x0000055000017945 */ /* 0x000fe20003800000 */
[----:B------:R-:W-:Y:S02]  /*cb10*/  LOP3.LUT P0, RZ, R229, 0x4, RZ, 0xc0, !PT ;  /* 0x00000004e5ff7812 */ /* 0x000fe4000780c0ff */
[----:B------:R-:W-:Y:S02]  /*cb20*/  CS2R R32, SRZ ;  /* 0x0000000000207805 */ /* 0x000fe4000001ff00 */
[----:B------:R-:W-:Y:S02]  /*cb30*/  ISETP.GE.AND P1, PT, R64, R67, PT ;  /* 0x000000434000720c */ /* 0x000fe40003f26270 */
[----:B------:R-:W-:Y:S02]  /*cb40*/  CS2R R26, SRZ ;  /* 0x00000000001a7805 */ /* 0x000fe4000001ff00 */
[----:B------:R-:W-:-:S02]  /*cb50*/  LOP3.LUT R4, R3, R176, RZ, 0x3c, !PT ;  /* 0x000000b003047212 */ /* 0x000fc400078e3cff */
[----:B------:R-:W-:Y:S02]  /*cb60*/  CS2R R20, SRZ ;  /* 0x0000000000147805 */ /* 0x000fe4000001ff00 */
[----:B------:R-:W-:Y:S02]  /*cb70*/  CS2R R12, SRZ ;  /* 0x00000000000c7805 */ /* 0x000fe4000001ff00 */
[----:B---34-:R-:W-:Y:S02]  /*cb80*/  CS2R R8, SRZ ;  /* 0x0000000000087805 */ /* 0x018fe4000001ff00 */
[----:B------:R-:W-:Y:S01]  /*cb90*/  CS2R R40, SRZ ;  /* 0x0000000000287805 */ /* 0x000fe2000001ff00 */
[----:B------:R-:W-:Y:S01]  /*cba0*/  IMAD.IADD R3, R177, 0x1, R4 ;  /* 0x00000001b1037824 */ /* 0x000fe200078e0204 */
[----:B------:R-:W-:Y:S02]  /*cbb0*/  CS2R R34, SRZ ;  /* 0x0000000000227805 */ /* 0x000fe4000001ff00 */
[----:B------:R-:W-:-:S02]  /*cbc0*/  CS2R R28, SRZ ;  /* 0x00000000001c7805 */ /* 0x000fc4000001ff00 */
[----:B------:R-:W-:Y:S02]  /*cbd0*/  CS2R R24, SRZ ;  /* 0x0000000000187805 */ /* 0x000fe4000001ff00 */
[----:B------:R-:W-:Y:S01]  /*cbe0*/  CS2R R14, SRZ ;  /* 0x00000000000e7805 */ /* 0x000fe2000001ff00 */
[----:B------:R-:W-:Y:S01]  /*cbf0*/  IMAD R3, R3, 0x2, R2 ;  /* 0x0000000203037824 */ /* 0x000fe200078e0202 */
        /* <DEDUP_REMOVED lines=8> */
[----:B------:R-:W-:-:S05]  /*cc80*/  ISETP.GE.AND P1, PT, R168, UR4, PT ;  /* 0x00000004a8007c0c */ /* 0x000fca000bf26270 */
[C---:B------:R-:W-:Y:S01]  /*cc90*/  @!P4 IMAD.SHL.U32 R24, R171.reuse, 0x2, RZ ;  /* 0x00000002ab18c824 */ /* 0x040fe200078e00ff */
[----:B------:R-:W-:-:S03]  /*cca0*/  @!P4 SHF.L.U64.HI R4, R171, 0x1, R228 ;  /* 0x00000001ab04c819 */ /* 0x000fc600000102e4 */
[C---:B------:R-:W-:Y:S01]  /*ccb0*/  @!P3 IMAD.SHL.U32 R14, R169.reuse, 0x2, RZ ;  /* 0x00000002a90eb824 */ /* 0x040fe200078e00ff */
[----:B------:R-:W-:Y:S01]  /*ccc0*/  @!P3 SHF.L.U64.HI R5, R169, 0x1, R227 ;  /* 0x00000001a905b819 */ /* 0x000fe200000102e3 */
[----:B------:R-:W-:Y:S01]  /*ccd0*/  @!P2 IMAD.SHL.U32 R10, R170, 0x2, RZ ;  /* 0x00000002aa0aa824 */ /* 0x000fe200078e00ff */
[CC--:B--2---:R-:W-:Y:S02]  /*cce0*/  @!P4 IADD3 R26, P5, R65.reuse, R24.reuse, RZ ;  /* 0x00000018411ac210 */ /* 0x0c4fe40007fbe0ff */
[----:B0-----:R-:W-:Y:S02]  /*ccf0*/  @!P4 IADD3 R24, P6, R62, R24, RZ ;  /* 0x000000183e18c210 */ /* 0x001fe40007fde0ff */
[----:B------:R-:W-:Y:S01]  /*cd00*/  @!P2 SHF.L.U64.HI R6, R170, 0x1, R226 ;  /* 0x00000001aa06a819 */ /* 0x000fe200000102e2 */
[--C-:B------:R-:W-:Y:S01]  /*cd10*/  @!P4 IMAD.X R27, R0, 0x1, R4.reuse, P5 ;  /* 0x00000001001bc824 */ /* 0x100fe200028e0604 */
[-C--:B------:R-:W-:Y:S01]  /*cd20*/  @!P3 IADD3 R20, P5, R65, R14.reuse, RZ ;  /* 0x0000000e4114b210 */ /* 0x080fe20007fbe0ff */
[----:B------:R-:W-:Y:S01]  /*cd30*/  @!P4 IMAD.X R25, R63, 0x1, R4, P6 ;  /* 0x000000013f19c824 */ /* 0x000fe200030e0604 */
[----:B------:R-:W-:Y:S01]  /*cd40*/  @!P3 IADD3 R14, P6, R62, R14, RZ ;  /* 0x0000000e3e0eb210 */ /* 0x000fe20007fde0ff */
[C---:B------:R-:W-:Y:S01]  /*cd50*/  @!P1 IMAD.SHL.U32 R4, R168.reuse, 0x2, RZ ;  /* 0x00000002a8049824 */ /* 0x040fe200078e00ff */
[----:B------:R-:W-:Y:S01]  /*cd60*/  @!P1 SHF.L.U64.HI R7, R168, 0x1, R225 ;  /* 0x00000001a8079819 */ /* 0x000fe200000102e1 */
[--C-:B------:R-:W-:Y:S01]  /*cd70*/  @!P3 IMAD.X R21, R0, 0x1, R5.reuse, P5 ;  /* 0x000000010015b824 */ /* 0x100fe200028e0605 */
[-C--:B------:R-:W-:Y:S01]  /*cd80*/  @!P2 IADD3 R12, P5, R65, R10.reuse, RZ ;  /* 0x0000000a410ca210 */ /* 0x080fe20007fbe0ff */
[----:B------:R-:W-:Y:S01]  /*cd90*/  @!P3 IMAD.X R15, R63, 0x1, R5, P6 ;  /* 0x000000013f0fb824 */ /* 0x000fe200030e0605 */
[----:B------:R-:W-:-:S03]  /*cda0*/  @!P2 IADD3 R10, P6, R62, R10, RZ ;  /* 0x0000000a3e0aa210 */ /* 0x000fc60007fde0ff */
[--C-:B------:R-:W-:Y:S01]  /*cdb0*/  @!P2 IMAD.X R13, R0, 0x1, R6.reuse, P5 ;  /* 0x00000001000da824 */ /* 0x100fe200028e0606 */
[----:B------:R-:W-:Y:S01]  /*cdc0*/  @!P1 IADD3 R8, P5, R65, R4, RZ ;  /* 0x0000000441089210 */ /* 0x000fe20007fbe0ff */
[----:B------:R-:W-:Y:S01]  /*cdd0*/  @!P2 IMAD.X R11, R63, 0x1, R6, P6 ;  /* 0x000000013f0ba824 */ /* 0x000fe200030e0606 */
[----:B------:R-:W-:-:S03]  /*cde0*/  ISETP.GE.AND P6, PT, R160, UR4, PT ;  /* 0x00000004a0007c0c */ /* 0x000fc6000bfc6270 */
[----:B------:R-:W-:Y:S01]  /*cdf0*/  @!P1 IMAD.X R9, R0, 0x1, R7, P5 ;  /* 0x0000000100099824 */ /* 0x000fe200028e0607 */
[----:B------:R-:W-:-:S05]  /*ce00*/  @!P1 IADD3 R4, P5, R62, R4, RZ ;  /* 0x000000043e049210 */ /* 0x000fca0007fbe0ff */
[----:B------:R-:W-:Y:S01]  /*ce10*/  @!P1 IMAD.X R5, R63, 0x1, R7, P5 ;  /* 0x000000013f059824 */ /* 0x000fe200028e0607 */
[----:B------:R-:W-:-:S03]  /*ce20*/  ISETP.GE.AND P5, PT, R172, UR4, PT ;  /* 0x00000004ac007c0c */ /* 0x000fc6000bfa6270 */
[----:B------:R-:W-:Y:S02]  /*ce30*/  @!P6 IMAD.MOV.U32 R28, RZ, RZ, R65 ;  /* 0x000000ffff1ce224 */ /* 0x000fe400078e0041 */
[----:B------:R-:W-:Y:S02]  /*ce40*/  @!P6 IMAD.MOV.U32 R29, RZ, RZ, R0 ;  /* 0x000000ffff1de224 */ /* 0x000fe400078e0000 */
[----:B------:R-:W-:Y:S02]  /*ce50*/  @!P6 IMAD.MOV.U32 R6, RZ, RZ, R62 ;  /* 0x000000ffff06e224 */ /* 0x000fe400078e003e */
[----:B------:R-:W-:Y:S02]  /*ce60*/  @!P6 IMAD.MOV.U32 R7, RZ, RZ, R63 ;  /* 0x000000ffff07e224 */ /* 0x000fe400078e003f */
[----:B------:R-:W-:-:S04]  /*ce70*/  @!P6 IMAD.WIDE R28, R160, 0x2, R28 ;  /* 0x00000002a01ce825 */ /* 0x000fc800078e021c */
[----:B------:R-:W-:Y:S01]  /*ce80*/  @!P6 IMAD.WIDE R6, R160, 0x2, R6 ;  /* 0x00000002a006e825 */ /* 0x000fe200078e0206 */
[----:B------:R0:W5:Y:S03]  /*ce90*/  @!P6 LD.E.64 R40, desc[UR46][R28.64] ;  /* 0x0000002e1c28e980 */ /* 0x000166000c101b00 */
[C---:B------:R-:W-:Y:S01]  /*cea0*/  @!P5 IMAD.SHL.U32 R33, R172.reuse, 0x2, RZ ;  /* 0x00000002ac21d824 */ /* 0x040fe200078e00ff */
[----:B------:R1:W5:Y:S01]  /*ceb0*/  @!P6 LD.E.64 R30, desc[UR46][R6.64] ;  /* 0x0000002e061ee980 */ /* 0x000362000c101b00 */
[----:B------:R-:W-:Y:S02]  /*cec0*/  @!P5 SHF.L.U64.HI R32, R172, 0x1, R224 ;  /* 0x00000001ac20d819 */ /* 0x000fe400000102e0 */
[----:B------:R-:W-:Y:S02]  /*ced0*/  CS2R R34, SRZ ;  /* 0x0000000000227805 */ /* 0x000fe4000001ff00 */
[----:B0-----:R-:W-:-:S04]  /*cee0*/  CS2R R28, SRZ ;  /* 0x00000000001c7805 */ /* 0x001fc8000001ff00 */
[----:B------:R0:W5:Y:S01]  /*cef0*/  @!P4 LD.E.64 R34, desc[UR46][R26.64] ;  /* 0x0000002e1a22c980 */ /* 0x000162000c101b00 */
[----:B-1----:R-:W-:-:S03]  /*cf00*/  @!P5 IADD3 R6, P6, R65, R33, RZ ;  /* 0x000000214106d210 */ /* 0x002fc60007fde0ff */
[----:B------:R1:W5:Y:S02]  /*cf10*/  @!P3 LD.E.64 R28, desc[UR46][R20.64] ;  /* 0x0000002e141cb980 */ /* 0x000364000c101b00 */
[----:B------:R-:W-:Y:S01]  /*cf20*/  @!P5 IMAD.X R7, R0, 0x1, R32, P6 ;  /* 0x000000010007d824 */ /* 0x000fe200030e0620 */
[----:B------:R-:W-:Y:S02]  /*cf30*/  @!P5 IADD3 R62, P6, R62, R33, RZ ;  /* 0x000000213e3ed210 */ /* 0x000fe40007fde0ff */
[----:B0-----:R-:W-:-:S03]  /*cf40*/  CS2R R26, SRZ ;  /* 0x00000000001a7805 */ /* 0x001fc6000001ff00 */
[----:B------:R-:W-:Y:S01]  /*cf50*/  @!P5 IMAD.X R63, R63, 0x1, R32, P6 ;  /* 0x000000013f3fd824 */ /* 0x000fe200030e0620 */
[----:B------:R-:W-:Y:S02]  /*cf60*/  CS2R R32, SRZ ;  /* 0x0000000000207805 */ /* 0x000fe4000001ff00 */
[----:B-1----:R-:W-:Y:S01]  /*cf70*/  CS2R R20, SRZ ;  /* 0x0000000000147805 */ /* 0x002fe2000001ff00 */
[----:B------:R0:W5:Y:S04]  /*cf80*/  @!P3 LD.E.64 R26, desc[UR46][R14.64] ;  /* 0x0000002e0e1ab980 */ /* 0x000168000c101b00 */
[----:B------:R1:W5:Y:S04]  /*cf90*/  @!P4 LD.E.64 R32, desc[UR46][R24.64] ;  /* 0x0000002e1820c980 */ /* 0x000368000c101b00 */
[----:B------:R2:W5:Y:S01]  /*cfa0*/  @!P2 LD.E.64 R20, desc[UR46][R10.64] ;  /* 0x0000002e0a14a980 */ /* 0x000562000c101b00 */
[----:B0-----:R-:W-:-:S02]  /*cfb0*/  CS2R R14, SRZ ;  /* 0x00000000000e7805 */ /* 0x001fc4000001ff00 */
[----:B-1----:R-:W-:-:S04]  /*cfc0*/  CS2R R24, SRZ ;  /* 0x0000000000187805 */ /* 0x002fc8000001ff00 */
[----:B------:R0:W5:Y:S01]  /*cfd0*/  @!P1 LD.E.64 R14, desc[UR46][R8.64] ;  /* 0x0000002e080e9980 */ /* 0x000162000c101b00 */
[----:B--2---:R-:W-:-:S03]  /*cfe0*/  CS2R R10, SRZ ;  /* 0x00000000000a7805 */ /* 0x004fc6000001ff00 */
[----:B------:R1:W5:Y:S04]  /*cff0*/  @!P2 LD.E.64 R24, desc[UR46][R12.64] ;  /* 0x0000002e0c18a980 */ /* 0x000368000c101b00 */
[----:B------:R3:W5:Y:S01]  /*d000*/  @!P5 LD.E.64 R10, desc[UR46][R6.64] ;  /* 0x0000002e060ad980 */ /* 0x000762000c101b00 */
[----:B0-----:R-:W-:Y:S02]  /*d010*/  CS2R R8, SRZ ;  /* 0x0000000000087805 */ /* 0x001fe4000001ff00 */
[----:B-1----:R-:W-:-:S04]  /*d020*/  CS2R R12, SRZ ;  /* 0x00000000000c7805 */ /* 0x002fc8000001ff00 */
[----:B------:R3:W5:Y:S04]  /*d030*/  @!P5 LD.E.64 R8, desc[UR46][R62.64] ;  /* 0x0000002e3e08d980 */ /* 0x000768000c101b00 */
[----:B------:R3:W5:Y:S02]  /*d040*/  @!P1 LD.E.64 R12, desc[UR46][R4.64] ;  /* 0x0000002e040c9980 */ /* 0x000764000c101b00 */
.L_x_1595:
[----:B------:R-:W-:Y:S05]  /*d050*/  BSYNC B1 ;  /* 0x0000000000017941 */ /* 0x000fea0003800000 */
.L_x_1594:
[----:B---3-5:R-:W-:Y:S01]  /*d060*/  IMAD.MOV.U32 R5, RZ, RZ, R30 ;  /* 0x000000ffff057224 */ /* 0x028fe200078e001e */
[----:B------:R-:W-:Y:S01]  /*d070*/  LEA.HI R4, R188, R188, RZ, 0x1 ;  /* 0x000000bcbc047211 */ /* 0x000fe200078f08ff */
[----:B------:R-:W-:Y:S01]  /*d080*/  VIADD R6, R3, 0xc400 ;  /* 0x0000c40003067836 */ /* 0x000fe20000000000 */
[----:B------:R-:W-:Y:S01]  /*d090*/  VIADDMNMX R67, R67, -R178, 0x80, PT ;  /* 0x0000008043437446 */ /* 0x000fe200038009b2 */
[----:B0-----:R-:W-:Y:S01]  /*d0a0*/  VIADD R0, R3, 0xc440 ;  /* 0x0000c44003007836 */ /* 0x001fe20000000000 */
[----:B------:R-:W-:Y:S01]  /*d0b0*/  PRMT R105, R5, 0x7610, R105 ;  /* 0x0000761005697816 */ /* 0x000fe20000000069 */
[----:B------:R-:W-:Y:S01]  /*d0c0*/  @P0 VIADD R0, R6, 0xffffffc0 ;  /* 0xffffffc006000836 */ /* 0x000fe20000000000 */
[----:B------:R-:W-:Y:S01]  /*d0d0*/  LOP3.LUT R5, R4, 0xfffffffe, RZ, 0xc0, !PT ;  /* 0xfffffffe04057812 */ /* 0x000fe200078ec0ff */
[----:B------:R-:W-:Y:S01]  /*d0e0*/  IMAD.MOV.U32 R6, RZ, RZ, R31 ;  /* 0x000000ffff067224 */ /* 0x000fe200078e001f */
[----:B------:R-:W-:Y:S01]  /*d0f0*/  BSSY B1, `(.L_x_1596) ;  /* 0x0000030000017945 */ /* 0x000fe20003800000 */
[----:B------:R-:W-:Y:S01]  /*d100*/  IMAD.MOV.U32 R7, RZ, RZ, R32 ;  /* 0x000000ffff077224 */ /* 0x000fe200078e0020 */
[----:B------:R-:W-:Y:S01]  /*d110*/  ISETP.GE.AND P1, PT, R162, R67, PT ;  /* 0x00000043a200720c */ /* 0x000fe20003f26270 */
[----:B------:R-:W-:Y:S01]  /*d120*/  IMAD.IADD R5, R188, 0x1, -R5 ;  /* 0x00000001bc057824 */ /* 0x000fe200078e0a05 */
[----:B------:R-:W-:Y:S01]  /*d130*/  PRMT R106, R6, 0x7610, R106 ;  /* 0x00007610066a7816 */ /* 0x000fe2000000006a */
[----:B------:R-:W-:Y:S01]  /*d140*/  IMAD.MOV.U32 R4, RZ, RZ, R26 ;  /* 0x000000ffff047224 */ /* 0x000fe200078e001a */
[----:B------:R-:W-:Y:S01]  /*d150*/  PRMT R97, R7, 0x7610, R97 ;  /* 0x0000761007617816 */ /* 0x000fe20000000061 */
[----:B------:R-:W-:Y:S01]  /*d160*/  IMAD.MOV.U32 R6, RZ, RZ, R27 ;  /* 0x000000ffff067224 */ /* 0x000fe200078e001b */
[----:B------:R-:W-:Y:S01]  /*d170*/  SHF.L.U32 R5, R5, 0x1f, RZ ;  /* 0x0000001f05057819 */ /* 0x000fe200000006ff */
[----:B------:R-:W-:Y:S01]  /*d180*/  IMAD.MOV.U32 R7, RZ, RZ, R20 ;  /* 0x000000ffff077224 */ /* 0x000fe200078e0014 */
[----:B------:R-:W-:Y:S01]  /*d190*/  PRMT R89, R4, 0x7610, R89 ;  /* 0x0000761004597816 */ /* 0x000fe20000000059 */
[----:B------:R-:W-:Y:S01]  /*d1a0*/  IMAD.MOV.U32 R4, RZ, RZ, R21 ;  /* 0x000000ffff047224 */ /* 0x000fe200078e0015 */
[----:B------:R-:W0:Y:S01]  /*d1b0*/  SYNCS.PHASECHK.TRANS64.TRYWAIT P0, [R2+URZ+0x2a800], R5 ;  /* 0x02a80005020075a7 */ /* 0x000e22000800017f */
        /* <DEDUP_REMOVED lines=34> */
[----:B0-----:R-:W-:Y:S06]  /*d3e0*/  @!P0 BRA `(.L_x_1597) ;  /* 0x000001fc00008947 */ /* 0x001fec0003800000 */
.L_x_1943:
[----:B------:R-:W-:Y:S05]  /*d3f0*/  BSYNC B1 ;  /* 0x0000000000017941 */ /* 0x000fea0003800000 */
.L_x_1596:
[----:B------:R-:W-:Y:S01]  /*d400*/  BSSY B1, `(.L_x_1598) ;  /* 0x000012f000017945 */ /* 0x000fe20003800000 */
[----:B------:R-:W-:Y:S02]  /*d410*/  PRMT R64, R4, 0x7610, R64 ;  /* 0x0000761004407816 */ /* 0x000fe40000000040 */
[----:B--2---:R-:W-:Y:S01]  /*d420*/  PRMT R65, R6, 0x7610, R65 ;  /* 0x0000761006417816 */ /* 0x004fe20000000041 */
        /* <DEDUP_REMOVED lines=11> */
[----:B------:R-:W-:Y:S02]  /*d4e0*/  SHF.R.U64 R115, R60, 0x10, R61 ;  /* 0x000000103c737819 */ /* 0x000fe4000000123d */
[----:B------:R-:W-:Y:S02]  /*d4f0*/  SHF.R.U32.HI R112, RZ, 0x10, R59 ;  /* 0x00000010ff707819 */ /* 0x000fe4000001163b */
[----:B------:R-:W-:Y:S02]  /*d500*/  SHF.R.U32.HI R60, RZ, 0x10, R61 ;  /* 0x00000010ff3c7819 */ /* 0x000fe4000001163d */
[----:B------:R-:W-:Y:S02]  /*d510*/  PRMT R112, R109, 0x5410, R112 ;  /* 0x000054106d707816 */ /* 0x000fe40000000070 */
[----:B------:R-:W-:Y:S02]  /*d520*/  SHF.R.U64 R113, R58, 0x10, R59 ;  /* 0x000000103a717819 */ /* 0x000fe4000000123b */
[----:B------:R-:W-:Y:S01]  /*d530*/  PRMT R111, R111, 0x5410, R60 ;  /* 0x000054106f6f7816 */ /* 0x000fe2000000003c */
[----:B------:R-:W-:Y:S01]  /*d540*/  IMAD.U32 R114, R112, 0x10000, RZ ;  /* 0x0001000070727824 */ /* 0x000fe200078e00ff */
[----:B------:R-:W-:-:S02]  /*d550*/  PRMT R113, R110, 0x5410, R113 ;  /* 0x000054106e717816 */ /* 0x000fc40000000071 */
[----:B------:R-:W-:Y:S01]  /*d560*/  LOP3.LUT R116, R112, 0xffff0000, RZ, 0xc0, !PT ;  /* 0xffff000070747812 */ /* 0x000fe200078ec0ff */
[C---:B------:R-:W-:Y:S01]  /*d570*/  IMAD.U32 R110, R111.reuse, 0x10000, RZ ;  /* 0x000100006f6e7824 */ /* 0x040fe200078e00ff */
[----:B------:R-:W-:Y:S02]  /*d580*/  LOP3.LUT R112, R111, 0xffff0000, RZ, 0xc0, !PT ;  /* 0xffff00006f707812 */ /* 0x000fe400078ec0ff */
[----:B------:R-:W-:Y:S02]  /*d590*/  PRMT R58, R66, 0x5432, R115 ;  /* 0x00005432423a7816 */ /* 0x000fe40000000073 */
[C---:B0-----:R-:W-:Y:S01]  /*d5a0*/  LOP3.LUT R60, R6.reuse, 0xffff0000, RZ, 0xc0, !PT ;  /* 0xffff0000063c7812 */ /* 0x041fe200078ec0ff */
[----:B------:R-:W-:Y:S01]  /*d5b0*/  IMAD.U32 R59, R6, 0x10000, RZ ;  /* 0x00010000063b7824 */ /* 0x000fe200078e00ff */
[C---:B------:R-:W-:Y:S01]  /*d5c0*/  LOP3.LUT R109, R7.reuse, 0xffff0000, RZ, 0xc0, !PT ;  /* 0xffff0000076d7812 */ /* 0x040fe200078ec0ff */
[----:B------:R-:W-:Y:S01]  /*d5d0*/  IMAD.U32 R61, R7, 0x10000, RZ ;  /* 0x00010000073d7824 */ /* 0x000fe200078e00ff */
[----:B------:R-:W-:Y:S01]  /*d5e0*/  LOP3.LUT R7, R4, 0xffff0000, RZ, 0xc0, !PT ;  /* 0xffff000004077812 */ /* 0x000fe200078ec0ff */
[C---:B------:R-:W-:Y:S01]  /*d5f0*/  FMUL.FTZ R118, R60.reuse, R114 ;  /* 0x000000723c767220 */ /* 0x040fe20000410000 */
[----:B------:R-:W-:Y:S01]  /*d600*/  FMUL.FTZ R111, R60, R110 ;  /* 0x0000006e3c6f7220 */ /* 0x000fe20000410000 */
[----:B------:R-:W-:Y:S01]  /*d610*/  FMUL.FTZ R60, R109, R116 ;  /* 0x000000746d3c7220 */ /* 0x000fe20000410000 */
[----:B------:R-:W-:-:S02]  /*d620*/  IMAD.U32 R6, R4, 0x10000, RZ ;  /* 0x0001000004067824 */ /* 0x000fc400078e00ff */
[----:B------:R-:W-:Y:S01]  /*d630*/  FFMA.FTZ R118, R59, R110, -R118 ;  /* 0x0000006e3b767223 */ /* 0x000fe20000010876 */
[----:B------:R-:W-:Y:S01]  /*d640*/  FMUL.FTZ R110, R109, R112 ;  /* 0x000000706d6e7220 */ /* 0x000fe20000410000 */
[----:B------:R-:W-:Y:S01]  /*d650*/  FFMA.FTZ R111, R59, R114, R111 ;  /* 0x000000723b6f7223 */ /* 0x000fe2000001006f */
[----:B------:R-:W-:Y:S01]  /*d660*/  FFMA.FTZ R112, R61, R112, -R60 ;  /* 0x000000703d707223 */ /* 0x000fe2000001083c */
[C---:B------:R-:W-:Y:S01]  /*d670*/  IMAD.U32 R4, R5.reuse, 0x10000, RZ ;  /* 0x0001000005047824 */ /* 0x040fe200078e00ff */
[----:B------:R-:W-:Y:S01]  /*d680*/  LOP3.LUT R5, R5, 0xffff0000, RZ, 0xc0, !PT ;  /* 0xffff000005057812 */ /* 0x000fe200078ec0ff */
[C---:B------:R-:W-:Y:S01]  /*d690*/  IMAD.U32 R60, R113.reuse, 0x10000, RZ ;  /* 0x00010000713c7824 */ /* 0x040fe200078e00ff */
[----:B------:R-:W-:Y:S01]  /*d6a0*/  LOP3.LUT R113, R113, 0xffff0000, RZ, 0xc0, !PT ;  /* 0xffff000071717812 */ /* 0x000fe200078ec0ff */
[C---:B------:R-:W-:Y:S01]  /*d6b0*/  IMAD.U32 R59, R58.reuse, 0x10000, RZ ;  /* 0x000100003a3b7824 */ /* 0x040fe200078e00ff */
[----:B------:R-:W-:Y:S01]  /*d6c0*/  LOP3.LUT R58, R58, 0xffff0000, RZ, 0xc0, !PT ;  /* 0xffff00003a3a7812 */ /* 0x000fe200078ec0ff */
[----:B------:R-:W-:Y:S01]  /*d6d0*/  FFMA.FTZ R115, R61, R116, R110 ;  /* 0x000000743d737223 */ /* 0x000fe2000001006e */
[C---:B------:R-:W-:Y:S01]  /*d6e0*/  FMUL.FTZ R61, R7.reuse, R60 ;  /* 0x0000003c073d7220 */ /* 0x040fe20000410000 */
        /* <DEDUP_REMOVED lines=12> */
.L_x_1601:
[----:B------:R-:W-:Y:S05]  /*d7b0*/  BSYNC B2 ;  /* 0x0000000000027941 */ /* 0x000fea0003800000 */
.L_x_1600:
[----:B------:R-:W-:Y:S04]  /*d7c0*/  BSSY B2, `(.L_x_1602) ;  /* 0x0000030000027945 */ /* 0x000fe80003800000 */
[----:B------:R-:W-:Y:S05]  /*d7d0*/  @P1 BRA `(.L_x_1603) ;  /* 0x0000000000b81947 */ /* 0x000fea0003800000 */
[----:B0-----:R-:W0:Y:S01]  /*d7e0*/  LDS.128 R4, [R0] ;  /* 0x0000000000047984 */ /* 0x001e220000000c00 */
[----:B------:R-:W-:Y:S02]  /*d7f0*/  SHF.R.U64 R56, R56, 0x10, R57 ;  /* 0x0000001038387819 */ /* 0x000fe40000001239 */
[----:B------:R-:W-:Y:S02]  /*d800*/  SHF.R.U64 R54, R54, 0x10, R55 ;  /* 0x0000001036367819 */ /* 0x000fe40000001237 */
[----:B------:R-:W-:Y:S02]  /*d810*/  SHF.R.U32.HI R57, RZ, 0x10, R57 ;  /* 0x00000010ff397819 */ /* 0x000fe40000011639 */
[----:B------:R-:W-:Y:S02]  /*d820*/  SHF.R.U32.HI R55, RZ, 0x10, R55 ;  /* 0x00000010ff377819 */ /* 0x000fe40000011637 */
[----:B------:R-:W-:Y:S02]  /*d830*/  PRMT R104, R104, 0x5410, R57 ;  /* 0x0000541068687816 */ /* 0x000fe40000000039 */
[----:B------:R-:W-:-:S02]  /*d840*/  PRMT R102, R102, 0x5410, R55 ;  /* 0x0000541066667816 */ /* 0x000fc40000000037 */
[----:B------:R-:W-:Y:S01]  /*d850*/  PRMT R101, R101, 0x5410, R54 ;  /* 0x0000541065657816 */ /* 0x000fe20000000036 */
[C---:B------:R-:W-:Y:S01]  /*d860*/  IMAD.U32 R58, R104.reuse, 0x10000, RZ ;  /* 0x00010000683a7824 */ /* 0x040fe200078e00ff */
[----:B------:R-:W-:Y:S01]  /*d870*/  LOP3.LUT R104, R104, 0xffff0000, RZ, 0xc0, !PT ;  /* 0xffff000068687812 */ /* 0x000fe200078ec0ff */
[C---:B------:R-:W-:Y:S01]  /*d880*/  IMAD.U32 R59, R102.reuse, 0x10000, RZ ;  /* 0x00010000663b7824 */ /* 0x040fe200078e00ff */
[----:B------:R-:W-:Y:S02]  /*d890*/  LOP3.LUT R102, R102, 0xffff0000, RZ, 0xc0, !PT ;  /* 0xffff000066667812 */ /* 0x000fe400078ec0ff */
[----:B------:R-:W-:Y:S02]  /*d8a0*/  PRMT R103, R103, 0x5410, R56 ;  /* 0x0000541067677816 */ /* 0x000fe40000000038 */
[C---:B0-----:R-:W-:Y:S01]  /*d8b0*/  LOP3.LUT R55, R6.reuse, 0xffff0000, RZ, 0xc0, !PT ;  /* 0xffff000006377812 */ /* 0x041fe200078ec0ff */
[----:B------:R-:W-:Y:S01]  /*d8c0*/  IMAD.U32 R54, R6, 0x10000, RZ ;  /* 0x0001000006367824 */ /* 0x000fe200078e00ff */
[C---:B------:R-:W-:Y:S01]  /*d8d0*/  LOP3.LUT R57, R7.reuse, 0xffff0000, RZ, 0xc0, !PT ;  /* 0xffff000007397812 */ /* 0x040fe200078ec0ff */
[----:B------:R-:W-:-:S02]  /*d8e0*/  IMAD.U32 R56, R7, 0x10000, RZ ;  /* 0x0001000007387824 */ /* 0x000fc400078e00ff */
[C---:B------:R-:W-:Y:S01]  /*d8f0*/  FMUL.FTZ R60, R55.reuse, R58 ;  /* 0x0000003a373c7220 */ /* 0x040fe20000410000 */
[-C--:B------:R-:W-:Y:S01]  /*d900*/  FMUL.FTZ R61, R55, R59.reuse ;  /* 0x0000003b373d7220 */ /* 0x080fe20000410000 */
[----:B------:R-:W-:Y:S01]  /*d910*/  FMUL.FTZ R55, R57, R102 ;  /* 0x0000006639377220 */ /* 0x000fe20000410000 */
[----:B------:R-:W-:Y:S02]  /*d920*/  IMAD.U32 R6, R4, 0x10000, RZ ;  /* 0x0001000004067824 */ /* 0x000fe400078e00ff */
[C---:B------:R-:W-:Y:S01]  /*d930*/  FFMA.FTZ R110, R54.reuse, R59, R60 ;  /* 0x0000003b366e7223 */ /* 0x040fe2000001003c */
[----:B------:R-:W-:Y:S02]  /*d940*/  IMAD.U32 R7, R5, 0x10000, RZ ;  /* 0x0001000005077824 */ /* 0x000fe400078e00ff */
[----:B------:R-:W-:Y:S01]  /*d950*/  FFMA.FTZ R109, R54, R58, -R61 ;  /* 0x0000003a366d7223 */ /* 0x000fe2000001083d */
[-C--:B------:R-:W-:Y:S01]  /*d960*/  FMUL.FTZ R59, R57, R104.reuse ;  /* 0x00000068393b7220 */ /* 0x080fe20000410000 */
[----:B------:R-:W-:Y:S01]  /*d970*/  LOP3.LUT R4, R4, 0xffff0000, RZ, 0xc0, !PT ;  /* 0xffff000004047812 */ /* 0x000fe200078ec0ff */
[C---:B------:R-:W-:Y:S01]  /*d980*/  FFMA.FTZ R104, R56.reuse, R104, -R55 ;  /* 0x0000006838687223 */ /* 0x040fe20000010837 */
[----:B------:R-:W-:Y:S01]  /*d990*/  LOP3.LUT R5, R5, 0xffff0000, RZ, 0xc0, !PT ;  /* 0xffff000005057812 */ /* 0x000fe200078ec0ff */
[C---:B------:R-:W-:Y:S01]  /*d9a0*/  IMAD.U32 R57, R101.reuse, 0x10000, RZ ;  /* 0x0001000065397824 */ /* 0x040fe200078e00ff */
[----:B------:R-:W-:Y:S01]  /*d9b0*/  LOP3.LUT R58, R101, 0xffff0000, RZ, 0xc0, !PT ;  /* 0xffff0000653a7812 */ /* 0x000fe200078ec0ff */
[C---:B------:R-:W-:Y:S01]  /*d9c0*/  IMAD.U32 R55, R103.reuse, 0x10000, RZ ;  /* 0x0001000067377824 */ /* 0x040fe200078e00ff */
[----:B------:R-:W-:Y:S01]  /*d9d0*/  LOP3.LUT R54, R103, 0xffff0000, RZ, 0xc0, !PT ;  /* 0xffff000067367812 */ /* 0x000fe200078ec0ff */
        /* <DEDUP_REMOVED lines=14> */
.L_x_1603:
[----:B------:R-:W-:Y:S05]  /*dac0*/  BSYNC B2 ;  /* 0x0000000000027941 */ /* 0x000fea0003800000 */
.L_x_1602:
[----:B------:R-:W-:Y:S04]  /*dad0*/  BSSY B2, `(.L_x_1604) ;  /* 0x0000030000027945 */ /* 0x000fe80003800000 */
[----:B------:R-:W-:Y:S05]  /*dae0*/  @P2 BRA `(.L_x_1605) ;  /* 0x0000000000b82947 */ /* 0x000fea0003800000 */
[----:B01----:R-:W0:Y:S01]  /*daf0*/  LDS.128 R4, [R3+0x10400] ;  /* 0x0104000003047984 */ /* 0x003e220000000c00 */
        /* <DEDUP_REMOVED lines=45> */
.L_x_1605:
[----:B------:R-:W-:Y:S05]  /*ddd0*/  BSYNC B2 ;  /* 0x0000000000027941 */ /* 0x000fea0003800000 */
.L_x_1604:
[----:B------:R-:W-:Y:S04]  /*dde0*/  BSSY B2, `(.L_x_1606) ;  /* 0x0000030000027945 */ /* 0x000fe80003800000 */
[----:B------:R-:W-:Y:S05]  /*ddf0*/  @P3 BRA `(.L_x_1607) ;  /* 0x0000000000b83947 */ /* 0x000fea0003800000 */
[----:B012---:R-:W0:Y:S01]  /*de00*/  LDS.128 R4, [R0+0x4000] ;  /* 0x0040000000047984 */ /* 0x007e220000000c00 */
        /* <DEDUP_REMOVED lines=45> */
.L_x_1607:
[----:B------:R-:W-:Y:S05]  /*e0e0*/  BSYNC B2 ;  /* 0x0000000000027941 */ /* 0x000fea0003800000 */
.L_x_1606:
[----:B------:R-:W-:Y:S04]  /*e0f0*/  BSSY B2, `(.L_x_1608) ;  /* 0x0000030000027945 */ /* 0x000fe80003800000 */
[----:B------:R-:W-:Y:S05]  /*e100*/  @P4 BRA `(.L_x_1609) ;  /* 0x0000000000b84947 */ /* 0x000fea0003800000 */
[----:B0123--:R-:W0:Y:S01]  /*e110*/  LDS.128 R4, [R3+0x14400] ;  /* 0x0144000003047984 */ /* 0x00fe220000000c00 */
[--C-:B------:R-:W-:Y:S02]  /*e120*/  SHF.R.U64 R44, R44, 0x10, R45.reuse ;  /* 0x000000102c2c7819 */ /* 0x100fe4000000122d */
[----:B------:R-:W-:Y:S02]  /*e130*/  SHF.R.U32.HI R47, RZ, 0x10, R45 ;  /* 0x00000010ff2f7819 */ /* 0x000fe4000001162d */
[--C-:B------:R-:W-:Y:S02]  /*e140*/  SHF.R.U64 R45, R42, 0x10, R43.reuse ;  /* 0x000000102a2d7819 */ /* 0x100fe4000000122b */
        /* <DEDUP_REMOVED lines=14> */
[----:B------:R-:W-:Y:S01]  /*e230*/  FMUL.FTZ R49, R43, R47 ;  /* 0x0000002f2b317220 */ /* 0x000fe20000410000 */
[C---:B------:R-:W-:Y:S01]  /*e240*/  FMUL.FTZ R43, R45.reuse, R77 ;  /* 0x0000004d2d2b7220 */ /* 0x040fe20000410000 */
[----:B------:R-:W-:Y:S02]  /*e250*/  IMAD.U32 R6, R4, 0x10000, RZ ;  /* 0x0001000004067824 */ /* 0x000fe400078e00ff */
[C---:B------:R-:W-:Y:S01]  /*e260*/  FFMA.FTZ R51, R42.reuse, R47, R50 ;  /* 0x0000002f2a337223 */ /* 0x040fe20000010032 */
[----:B------:R-:W-:Y:S01]  /*e270*/  FMUL.FTZ R47, R45, R80 ;  /* 0x000000502d2f7220 */ /* 0x000fe20000410000 */
[C---:B------:R-:W-:Y:S02]  /*e280*/  IMAD.U32 R7, R5.reuse, 0x10000, RZ ;  /* 0x0001000005077824 */ /* 0x040fe400078e00ff */
[----:B------:R-:W-:Y:S01]  /*e290*/  FFMA.FTZ R48, R42, R46, -R49 ;  /* 0x0000002e2a307223 */ /* 0x000fe20000010831 */
[----:B------:R-:W-:Y:S01]  /*e2a0*/  IMAD.U32 R45, R78, 0x10000, RZ ;  /* 0x000100004e2d7824 */ /* 0x000fe200078e00ff */
        /* <DEDUP_REMOVED lines=8> */
[----:B------:R-:W-:Y:S01]  /*e330*/  FMUL.FTZ R44, R4, R43 ;  /* 0x0000002b042c7220 */ /* 0x000fe20000410000 */
[----:B------:R-:W-:-:S02]  /*e340*/  FMUL.FTZ R46, R5, R78 ;  /* 0x0000004e052e7220 */ /* 0x000fc40000410000 */
[-C--:B------:R-:W-:Y:S01]  /*e350*/  FMUL.FTZ R49, R5, R42.reuse ;  /* 0x0000002a05317220 */ /* 0x080fe20000410000 */
[C---:B------:R-:W-:Y:S01]  /*e360*/  FFMA.FTZ R4, R6.reuse, R43, -R47 ;  /* 0x0000002b06047223 */ /* 0x040fe2000001082f */
[----:B------:R-:W-:Y:S01]  /*e370*/  FFMA.FTZ R45, R6, R45, R44 ;  /* 0x0000002d062d7223 */ /* 0x000fe2000001002c */
[C---:B------:R-:W-:Y:S01]  /*e380*/  FFMA.FTZ R5, R7.reuse, R42, -R46 ;  /* 0x0000002a07057223 */ /* 0x040fe2000001082e */
[----:B------:R-:W-:Y:S01]  /*e390*/  FFMA.FTZ R78, R7, R78, R49 ;  /* 0x0000004e074e7223 */ /* 0x000fe20000010031 */
[----:B------:R-:W-:Y:S02]  /*e3a0*/  F2FP.BF16.F32.PACK_AB R6, R51, R48 ;  /* 0x000000303306723e */ /* 0x000fe400000010ff */
[----:B------:R-:W-:Y:S02]  /*e3b0*/  F2FP.BF16.F32.PACK_AB R7, R77, R80 ;  /* 0x000000504d07723e */ /* 0x000fe400000010ff */
[----:B------:R-:W-:Y:S02]  /*e3c0*/  F2FP.BF16.F32.PACK_AB R4, R45, R4 ;  /* 0x000000042d04723e */ /* 0x000fe400000010ff */
[----:B------:R-:W-:-:S05]  /*e3d0*/  F2FP.BF16.F32.PACK_AB R5, R78, R5 ;  /* 0x000000054e05723e */ /* 0x000fca00000010ff */
[----:B------:R4:W-:Y:S02]  /*e3e0*/  STS.128 [R3+0x14400], R4 ;  /* 0x0144000403007388 */ /* 0x0009e40000000c00 */
.L_x_1609:
[----:B------:R-:W-:Y:S05]  /*e3f0*/  BSYNC B2 ;  /* 0x0000000000027941 */ /* 0x000fea0003800000 */
.L_x_1608:
[----:B------:R-:W-:Y:S05]  /*e400*/  @P5 BRA `(.L_x_1599) ;  /* 0x0000000000b85947 */ /* 0x000fea0003800000 */
[----:B01234-:R-:W0:Y:S01]  /*e410*/  LDS.128 R4, [R0+0x8000] ;  /* 0x0080000000047984 */ /* 0x01fe220000000c00 */
[----:B------:R-:W-:Y:S02]  /*e420*/  SHF.R.U64 R43, R36, 0x10, R37 ;  /* 0x00000010242b7819 */ /* 0x000fe40000001225 */
[----:B------:R-:W-:Y:S02]  /*e430*/  SHF.R.U64 R36, R38, 0x10, R39 ;  /* 0x0000001026247819 */ /* 0x000fe40000001227 */
[----:B------:R-:W-:Y:S02]  /*e440*/  SHF.R.U32.HI R42, RZ, 0x10, R37 ;  /* 0x00000010ff2a7819 */ /* 0x000fe40000011625 */
[----:B------:R-:W-:Y:S02]  /*e450*/  SHF.R.U32.HI R39, RZ, 0x10, R39 ;  /* 0x00000010ff277819 */ /* 0x000fe40000011627 */
[----:B------:R-:W-:Y:S02]  /*e460*/  PRMT R71, R71, 0x5410, R42 ;  /* 0x0000541047477816 */ /* 0x000fe4000000002a */
[----:B------:R-:W-:-:S02]  /*e470*/  PRMT R66, R66, 0x5410, R39 ;  /* 0x0000541042427816 */ /* 0x000fc40000000027 */
[----:B------:R-:W-:Y:S01]  /*e480*/  PRMT R70, R70, 0x5410, R43 ;  /* 0x0000541046467816 */ /* 0x000fe2000000002b */
[----:B------:R-:W-:Y:S01]  /*e490*/  IMAD.U32 R42, R71, 0x10000, RZ ;  /* 0x00010000472a7824 */ /* 0x000fe200078e00ff */
[----:B------:R-:W-:Y:S01]  /*e4a0*/  PRMT R69, R69, 0x5410, R36 ;  /* 0x0000541045457816 */ /* 0x000fe20000000024 */
[C---:B------:R-:W-:Y:S01]  /*e4b0*/  IMAD.U32 R43, R66.reuse, 0x10000, RZ ;  /* 0x00010000422b7824 */ /* 0x040fe200078e00ff */
[----:B------:R-:W-:Y:S02]  /*e4c0*/  LOP3.LUT R66, R66, 0xffff0000, RZ, 0xc0, !PT ;  /* 0xffff000042427812 */ /* 0x000fe400078ec0ff */
[----:B------:R-:W-:Y:S02]  /*e4d0*/  LOP3.LUT R71, R71, 0xffff0000, RZ, 0xc0, !PT ;  /* 0xffff000047477812 */ /* 0x000fe400078ec0ff */
[C---:B0-----:R-:W-:Y:S01]  /*e4e0*/  LOP3.LUT R37, R6.reuse, 0xffff0000, RZ, 0xc0, !PT ;  /* 0xffff000006257812 */ /* 0x041fe200078ec0ff */
[----:B------:R-:W-:Y:S01]  /*e4f0*/  IMAD.U32 R36, R6, 0x10000, RZ ;  /* 0x0001000006247824 */ /* 0x000fe200078e00ff */
[C---:B------:R-:W-:Y:S01]  /*e500*/  LOP3.LUT R39, R7.reuse, 0xffff0000, RZ, 0xc0, !PT ;  /* 0xffff000007277812 */ /* 0x040fe200078ec0ff */
[----:B------:R-:W-:-:S02]  /*e510*/  IMAD.U32 R38, R7, 0x10000, RZ ;  /* 0x0001000007267824 */ /* 0x000fc400078e00ff */
[C---:B------:R-:W-:Y:S01]  /*e520*/  FMUL.FTZ R46, R37.reuse, R42 ;  /* 0x0000002a252e7220 */ /* 0x040fe20000410000 */
[-C--:B------:R-:W-:Y:S01]  /*e530*/  FMUL.FTZ R45, R37, R43.reuse ;  /* 0x0000002b252d7220 */ /* 0x080fe20000410000 */
[C---:B------:R-:W-:Y:S01]  /*e540*/  FMUL.FTZ R37, R39.reuse, R66 ;  /* 0x0000004227257220 */ /* 0x040fe20000410000 */
[----:B------:R-:W-:Y:S02]  /*e550*/  IMAD.U32 R6, R4, 0x10000, RZ ;  /* 0x0001000004067824 */ /* 0x000fe400078e00ff */
[----:B------:R-:W-:Y:S01]  /*e560*/  FFMA.FTZ R47, R36, R43, R46 ;  /* 0x0000002b242f7223 */ /* 0x000fe2000001002e */
[-C--:B------:R-:W-:Y:S01]  /*e570*/  FMUL.FTZ R43, R39, R71.reuse ;  /* 0x00000047272b7220 */ /* 0x080fe20000410000 */
[----:B------:R-:W-:Y:S01]  /*e580*/  FFMA.FTZ R71, R38, R71, -R37 ;  /* 0x0000004726477223 */ /* 0x000fe20000010825 */
[----:B------:R-:W-:Y:S02]  /*e590*/  IMAD.U32 R7, R5, 0x10000, RZ ;  /* 0x0001000005077824 */ /* 0x000fe400078e00ff */
[----:B------:R-:W-:Y:S01]  /*e5a0*/  FFMA.FTZ R44, R36, R42, -R45 ;  /* 0x0000002a242c7223 */ /* 0x000fe2000001082d */
[----:B------:R-:W-:Y:S01]  /*e5b0*/  IMAD.U32 R37, R70, 0x10000, RZ ;  /* 0x0001000046257824 */ /* 0x000fe200078e00ff */
[----:B------:R-:W-:Y:S01]  /*e5c0*/  LOP3.LUT R4, R4, 0xffff0000, RZ, 0xc0, !PT ;  /* 0xffff000004047812 */ /* 0x000fe200078ec0ff */
[----:B------:R-:W-:Y:S01]  /*e5d0*/  IMAD.U32 R39, R69, 0x10000, RZ ;  /* 0x0001000045277824 */ /* 0x000fe200078e00ff */
[----:B------:R-:W-:Y:S01]  /*e5e0*/  LOP3.LUT R5, R5, 0xffff0000, RZ, 0xc0, !PT ;  /* 0xffff000005057812 */ /* 0x000fe200078ec0ff */
[----:B------:R-:W-:Y:S01]  /*e5f0*/  FFMA.FTZ R66, R38, R66, R43 ;  /* 0x0000004226427223 */ /* 0x000fe2000001002b */
[----:B------:R-:W-:Y:S01]  /*e600*/  LOP3.LUT R36, R69, 0xffff0000, RZ, 0xc0, !PT ;  /* 0xffff000045247812 */ /* 0x000fe200078ec0ff */
[----:B------:R-:W-:Y:S01]  /*e610*/  FMUL.FTZ R43, R4, R39 ;  /* 0x00000027042b7220 */ /* 0x000fe20000410000 */
[----:B------:R-:W-:Y:S01]  /*e620*/  LOP3.LUT R70, R70, 0xffff0000, RZ, 0xc0, !PT ;  /* 0xffff000046467812 */ /* 0x000fe200078ec0ff */
[----:B------:R-:W-:-:S02]  /*e630*/  FMUL.FTZ R38, R4, R37 ;  /* 0x0000002504267220 */ /* 0x000fc40000410000 */
[C---:B------:R-:W-:Y:S01]  /*e640*/  FMUL.FTZ R42, R5.reuse, R36 ;  /* 0x00000024052a7220 */ /* 0x040fe20000410000 */
[C---:B------:R-:W-:Y:S01]  /*e650*/  FFMA.FTZ R4, R6.reuse, R37, -R43 ;  /* 0x0000002506047223 */ /* 0x040fe2000001082b */
[-C--:B------:R-:W-:Y:S01]  /*e660*/  FMUL.FTZ R45, R5, R70.reuse ;  /* 0x00000046052d7220 */ /* 0x080fe20000410000 */
[----:B------:R-:W-:Y:S01]  /*e670*/  FFMA.FTZ R39, R6, R39, R38 ;  /* 0x0000002706277223 */ /* 0x000fe20000010026 */
[----:B------:R-:W-:Y:S01]  /*e680*/  FFMA.FTZ R5, R7, R70, -R42 ;  /* 0x0000004607057223 */ /* 0x000fe2000001082a */
[----:B------:R-:W-:Y:S01]  /*e690*/  F2FP.BF16.F32.PACK_AB R6, R47, R44 ;  /* 0x0000002c2f06723e */ /* 0x000fe200000010ff */
[----:B------:R-:W-:Y:S01]  /*e6a0*/  FFMA.FTZ R36, R7, R36, R45 ;  /* 0x0000002407247223 */ /* 0x000fe2000001002d */
[----:B------:R-:W-:Y:S02]  /*e6b0*/  F2FP.BF16.F32.PACK_AB R7, R66, R71 ;  /* 0x000000474207723e */ /* 0x000fe400000010ff */
[----:B------:R-:W-:Y:S02]  /*e6c0*/  F2FP.BF16.F32.PACK_AB R4, R39, R4 ;  /* 0x000000042704723e */ /* 0x000fe400000010ff */
[----:B------:R-:W-:-:S05]  /*e6d0*/  F2FP.BF16.F32.PACK_AB R5, R36, R5 ;  /* 0x000000052405723e */ /* 0x000fca00000010ff */
[----:B------:R0:W-:Y:S02]  /*e6e0*/  STS.128 [R0+0x8000], R4 ;  /* 0x0080000400007388 */ /* 0x0001e40000000c00 */
.L_x_1599:
[----:B------:R-:W-:Y:S05]  /*e6f0*/  BSYNC B1 ;  /* 0x0000000000017941 */ /* 0x000fea0003800000 */
.L_x_1598:
        /* <DEDUP_REMOVED lines=57> */
.L_x_1612:
[----:B------:R-:W-:Y:S05]  /*ea90*/  BSYNC B1 ;  /* 0x0000000000017941 */ /* 0x000fea0003800000 */
.L_x_1611:
[----:B------:R-:W-:Y:S04]  /*eaa0*/  BSSY B1, `(.L_x_1613) ;  /* 0x0000030000017945 */ /* 0x000fe80003800000 */
[----:B------:R-:W-:Y:S05]  /*eab0*/  @P1 BRA `(.L_x_1614) ;  /* 0x0000000000b81947 */ /* 0x000fea0003800000 */
[----:B0-----:R-:W0:Y:S01]  /*eac0*/  LDS.128 R4, [R0+0x2000] ;  /* 0x0020000000047984 */ /* 0x001e220000000c00 */
        /* <DEDUP_REMOVED lines=45> */
.L_x_1614:
[----:B------:R-:W-:Y:S05]  /*eda0*/  BSYNC B1 ;  /* 0x0000000000017941 */ /* 0x000fea0003800000 */
.L_x_1613:
        /* <DEDUP_REMOVED lines=48> */
.L_x_1616:
[----:B------:R-:W-:Y:S05]  /*f0b0*/  BSYNC B1 ;  /* 0x0000000000017941 */ /* 0x000fea0003800000 */
.L_x_1615:
        /* <DEDUP_REMOVED lines=48> */
.L_x_1618:
[----:B------:R-:W-:Y:S05]  /*f3c0*/  BSYNC B1 ;  /* 0x0000000000017941 */ /* 0x000fea0003800000 */
.L_x_1617:
[----:B------:R-:W-:Y:S04]  /*f3d0*/  BSSY B1, `(.L_x_1619) ;  /* 0x0000030000017945 */ /* 0x000fe80003800000 */
[----:B------:R-:W-:Y:S05]  /*f3e0*/  @P4 BRA `(.L_x_1620) ;  /* 0x0000000000b84947 */ /* 0x000fea0003800000 */
[----:B0123--:R-:W0:Y:S01]  /*f3f0*/  LDS.128 R4, [R3+0x16400] ;  /* 0x0164000003047984 */ /* 0x00fe220000000c00 */
        /* <DEDUP_REMOVED lines=45> */
.L_x_1620:
[----:B------:R-:W-:Y:S05]  /*f6d0*/  BSYNC B1 ;  /* 0x0000000000017941 */ /* 0x000fea0003800000 */
.L_x_1619:
        /* <DEDUP_REMOVED lines=15> */
[C---:B------:R-:W-:Y:S01]  /*f7d0*/  IMAD.U32 R10, R7.reuse, 0x10000, RZ ;  /* 0x00010000070a7824 */ /* 0x040fe200078e00ff */
[----:B------:R-:W-:Y:S01]  /*f7e0*/  LOP3.LUT R7, R7, 0xffff0000, RZ, 0xc0, !PT ;  /* 0xffff000007077812 */ /* 0x000fe200078ec0ff */
[----:B------:R-:W-:-:S02]  /*f7f0*/  IMAD.U32 R8, R6, 0x10000, RZ ;  /* 0x0001000006087824 */ /* 0x000fc400078e00ff */
[CC--:B------:R-:W-:Y:S01]  /*f800*/  FMUL.FTZ R13, R9.reuse, R12.reuse ;  /* 0x0000000c090d7220 */ /* 0x0c0fe20000410000 */
[----:B------:R-:W-:Y:S01]  /*f810*/  FMUL.FTZ R9, R9, R11 ;  /* 0x0000000b09097220 */ /* 0x000fe20000410000 */
[C---:B------:R-:W-:Y:S01]  /*f820*/  FMUL.FTZ R21, R7.reuse, R63 ;  /* 0x0000003f07157220 */ /* 0x040fe20000410000 */
[----:B------:R-:W-:Y:S02]  /*f830*/  IMAD.U32 R3, R4, 0x10000, RZ ;  /* 0x0001000004037824 */ /* 0x000fe400078e00ff */
[C---:B------:R-:W-:Y:S01]  /*f840*/  FFMA.FTZ R14, R8.reuse, R11, -R13 ;  /* 0x0000000b080e7223 */ /* 0x040fe2000001080d */
[----:B------:R-:W-:Y:S01]  /*f850*/  FFMA.FTZ R15, R8, R12, R9 ;  /* 0x0000000c080f7223 */ /* 0x000fe20000010009 */
[-C--:B------:R-:W-:Y:S01]  /*f860*/  FMUL.FTZ R9, R7, R65.reuse ;  /* 0x0000004107097220 */ /* 0x080fe20000410000 */
[C---:B------:R-:W-:Y:S01]  /*f870*/  IMAD.U32 R6, R5.reuse, 0x10000, RZ ;  /* 0x0001000005067824 */ /* 0x040fe200078e00ff */
[----:B------:R-:W-:Y:S01]  /*f880*/  LOP3.LUT R4, R4, 0xffff0000, RZ, 0xc0, !PT ;  /* 0xffff000004047812 */ /* 0x000fe200078ec0ff */
[----:B------:R-:W-:Y:S01]  /*f890*/  IMAD.U32 R8, R62, 0x10000, RZ ;  /* 0x000100003e087824 */ /* 0x000fe200078e00ff */
[----:B------:R-:W-:Y:S01]  /*f8a0*/  LOP3.LUT R5, R5, 0xffff0000, RZ, 0xc0, !PT ;  /* 0xffff000005057812 */ /* 0x000fe200078ec0ff */
[----:B------:R-:W-:Y:S01]  /*f8b0*/  IMAD.U32 R7, R64, 0x10000, RZ ;  /* 0x0001000040077824 */ /* 0x000fe200078e00ff */
[----:B------:R-:W-:Y:S01]  /*f8c0*/  LOP3.LUT R62, R62, 0xffff0000, RZ, 0xc0, !PT ;  /* 0xffff00003e3e7812 */ /* 0x000fe200078ec0ff */
[----:B------:R-:W-:Y:S01]  /*f8d0*/  FFMA.FTZ R21, R10, R65, -R21 ;  /* 0x000000410a157223 */ /* 0x000fe20000010815 */
[----:B------:R-:W-:Y:S01]  /*f8e0*/  LOP3.LUT R64, R64, 0xffff0000, RZ, 0xc0, !PT ;  /* 0xffff000040407812 */ /* 0x000fe200078ec0ff */
[----:B------:R-:W-:Y:S01]  /*f8f0*/  FFMA.FTZ R12, R10, R63, R9 ;  /* 0x0000003f0a0c7223 */ /* 0x000fe20000010009 */
[C---:B------:R-:W-:Y:S01]  /*f900*/  FMUL.FTZ R10, R4.reuse, R8 ;  /* 0x00000008040a7220 */ /* 0x040fe20000410000 */
[-C--:B------:R-:W-:Y:S01]  /*f910*/  FMUL.FTZ R9, R4, R7.reuse ;  /* 0x0000000704097220 */ /* 0x080fe20000410000 */
        /* <DEDUP_REMOVED lines=10> */
[----:B------:R0:W-:Y:S01]  /*f9c0*/  STS.128 [R0+0xa000], R4 ;  /* 0x00a0000400007388 */ /* 0x0001e20000000c00 */
[----:B------:R-:W-:Y:S05]  /*f9d0*/  BRA `(.L_x_1610) ;  /* 0x0000003400ec7947 */ /* 0x000fea0003800000 */
.L_x_1589:
        /* <DEDUP_REMOVED lines=19> */
[----:B------:R-:W-:-:S04]  /*fb10*/  IMAD.WIDE.U32 R6, R3, UR6, R6 ;  /* 0x0000000603067c25 */ /* 0x000fc8000f8e0006 */
[----:B------:R-:W-:Y:S01]  /*fb20*/  IMAD R67, R3, UR7, R0 ;  /* 0x0000000703437c24 */ /* 0x000fe2000f8e0200 */
[----:B------:R-:W-:Y:S01]  /*fb30*/  ULDC.64 UR6, c[0x0][0x400] ;  /* 0x0001000000067ab9 */ /* 0x000fe20000000a00 */
[----:B------:R-:W-:Y:S01]  /*fb40*/  IMAD.IADD R61, R5, 0x1, R61 ;  /* 0x00000001053d7824 */ /* 0x000fe200078e023d */
[----:B------:R-:W-:Y:S01]  /*fb50*/  LEA R3, P0, R4, UR4, 0x1 ;  /* 0x0000000404037c11 */ /* 0x000fe2000f8008ff */
[----:B------:R-:W-:Y:S01]  /*fb60*/  IMAD.IADD R67, R7, 0x1, R67 ;  /* 0x0000000107437824 */ /* 0x000fe200078e0243 */
[----:B------:R-:W-:Y:S01]  /*fb70*/  LEA R0, P1, R6, UR6, 0x1 ;  /* 0x0000000606007c11 */ /* 0x000fe2000f8208ff */
[----:B------:R-:W-:Y:S01]  /*fb80*/  UMOV UR4, 0xffffffff ;  /* 0xffffffff00047882 */ /* 0x000fe20000000000 */
[----:B------:R-:W-:Y:S02]  /*fb90*/  LEA.HI.X R61, R4, UR5, R61, 0x1, P0 ;  /* 0x00000005043d7c11 */ /* 0x000fe400080f0c3d */
[----:B------:R-:W-:Y:S01]  /*fba0*/  LEA.HI.X R67, R6, UR7, R67, 0x1, P1 ;  /* 0x0000000706437c11 */ /* 0x000fe200088f0c43 */
[----:B------:R-:W-:Y:S08]  /*fbb0*/  BRA.DIV UR4, `(.L_x_1621) ;  /* 0x000001d604207947 */ /* 0x000ff0000b800000 */
[----:B------:R0:W1:Y:S04]  /*fbc0*/  SHFL.IDX PT, R7, R61, RZ, 0x1c1f ;  /* 0x001c1fff3d077589 */ /* 0x00006800000e0000 */
[----:B------:R0:W2:Y:S04]  /*fbd0*/  SHFL.IDX PT, R6, R3, RZ, 0x1c1f ;  /* 0x001c1fff03067589 */ /* 0x0000a800000e0000 */
[----:B------:R0:W3:Y:S04]  /*fbe0*/  SHFL.IDX PT, R4, R67, RZ, 0x1c1f ;  /* 0x001c1fff43047589 */ /* 0x0000e800000e0000 */
[----:B------:R0:W4:Y:S02]  /*fbf0*/  SHFL.IDX PT, R14, R0, RZ, 0x1c1f ;  /* 0x001c1fff000e7589 */ /* 0x00012400000e0000 */
.L_x_1949:
[----:B------:R-:W-:Y:S01]  /*fc00*/  IMAD R71, R163, R10, RZ ;  /* 0x0000000aa3477224 */ /* 0x000fe200078e02ff */
[----:B------:R-:W-:Y:S01]  /*fc10*/  BSSY B1, `(.L_x_1622) ;  /* 0x000002f000017945 */ /* 0x000fe20003800000 */
[----:B----4-:R-:W-:Y:S01]  /*fc20*/  IMAD.MOV.U32 R12, RZ, RZ, R14 ;  /* 0x000000ffff0c7224 */ /* 0x010fe200078e000e */
[----:B------:R-:W-:Y:S01]  /*fc30*/  CS2R R44, SRZ ;  /* 0x00000000002c7805 */ /* 0x000fe2000001ff00 */
[----:B---3--:R-:W-:Y:S01]  /*fc40*/  IMAD.MOV.U32 R13, RZ, RZ, R4 ;  /* 0x000000ffff0d7224 */ /* 0x008fe200078e0004 */
        /* <DEDUP_REMOVED lines=19> */
[----:B------:R-:W-:-:S02]  /*fd80*/  CS2R R44, SRZ ;  /* 0x00000000002c7805 */ /* 0x000fc4000001ff00 */
[----:B------:R-:W-:-:S03]  /*fd90*/  CS2R R46, SRZ ;  /* 0x00000000002e7805 */ /* 0x000fc6000001ff00 */
[----:B-12---:R-:W-:-:S04]  /*fda0*/  @!P0 IMAD.WIDE R8, R18, 0x2, R6 ;  /* 0x0000000212088825 */ /* 0x006fc800078e0206 */
[----:B------:R-:W-:Y:S01]  /*fdb0*/  @!P1 IMAD.SHL.U32 R11, R222, 0x8, RZ ;  /* 0x00000008de0b9824 */ /* 0x000fe200078e00ff */
[----:B------:R1:W5:Y:S01]  /*fdc0*/  @!P0 LD.E.128 R32, desc[UR46][R8.64] ;  /* 0x0000002e08208980 */ /* 0x000362000c101d00 */
[----:B------:R-:W-:Y:S01]  /*fdd0*/  @!P2 IMAD.SHL.U32 R15, R223, 0x8, RZ ;  /* 0x00000008df0fa824 */ /* 0x000fe200078e00ff */
[----:B------:R-:W-:Y:S01]  /*fde0*/  CS2R R28, SRZ ;  /* 0x00000000001c7805 */ /* 0x000fe2000001ff00 */
[----:B------:R-:W-:Y:S01]  /*fdf0*/  @!P1 IMAD.WIDE R4, R11, 0x2, R6 ;  /* 0x000000020b049825 */ /* 0x000fe200078e0206 */
[----:B------:R-:W-:Y:S02]  /*fe00*/  CS2R R30, SRZ ;  /* 0x00000000001e7805 */ /* 0x000fe4000001ff00 */
[----:B------:R-:W-:Y:S02]  /*fe10*/  CS2R R40, SRZ ;  /* 0x0000000000287805 */ /* 0x000fe4000001ff00 */
[----:B------:R-:W-:Y:S02]  /*fe20*/  CS2R R42, SRZ ;  /* 0x00000000002a7805 */ /* 0x000fe4000001ff00 */
[----:B------:R-:W-:-:S02]  /*fe30*/  CS2R R24, SRZ ;  /* 0x0000000000187805 */ /* 0x000fc4000001ff00 */
[----:B------:R-:W-:Y:S02]  /*fe40*/  CS2R R26, SRZ ;  /* 0x00000000001a7805 */ /* 0x000fe4000001ff00 */
[----:B------:R-:W-:Y:S01]  /*fe50*/  CS2R R36, SRZ ;  /* 0x0000000000247805 */ /* 0x000fe2000001ff00 */
[--C-:B-1----:R-:W-:Y:S01]  /*fe60*/  @!P1 IMAD.WIDE R8, R11, 0x2, R12.reuse ;  /* 0x000000020b089825 */ /* 0x102fe200078e020c */
[----:B------:R-:W-:Y:S01]  /*fe70*/  CS2R R38, SRZ ;  /* 0x0000000000267805 */ /* 0x000fe2000001ff00 */
[----:B------:R3:W5:Y:S02]  /*fe80*/  @!P1 LD.E.128 R28, desc[UR46][R4.64] ;  /* 0x0000002e041c9980 */ /* 0x000764000c101d00 */
[C---:B------:R-:W-:Y:S02]  /*fe90*/  @!P2 IMAD.WIDE R10, R15.reuse, 0x2, R12 ;  /* 0x000000020f0aa825 */ /* 0x040fe400078e020c */
[----:B------:R3:W5:Y:S02]  /*fea0*/  @!P1 LD.E.128 R40, desc[UR46][R8.64] ;  /* 0x0000002e08289980 */ /* 0x000764000c101d00 */
[----:B------:R-:W-:-:S02]  /*feb0*/  @!P2 IMAD.WIDE R6, R15, 0x2, R6 ;  /* 0x000000020f06a825 */ /* 0x000fc400078e0206 */
[----:B------:R3:W5:Y:S02]  /*fec0*/  @!P2 LD.E.128 R36, desc[UR46][R10.64] ;  /* 0x0000002e0a24a980 */ /* 0x000764000c101d00 */
[----:B------:R-:W-:Y:S02]  /*fed0*/  @!P0 IMAD.WIDE R12, R18, 0x2, R12 ;  /* 0x00000002120c8825 */ /* 0x000fe400078e020c */
[----:B------:R3:W5:Y:S04]  /*fee0*/  @!P2 LD.E.128 R24, desc[UR46][R6.64] ;  /* 0x0000002e0618a980 */ /* 0x000768000c101d00 */
[----:B------:R3:W5:Y:S02]  /*fef0*/  @!P0 LD.E.128 R44, desc[UR46][R12.64] ;  /* 0x0000002e0c2c8980 */ /* 0x000764000c101d00 */
.L_x_1623:
[----:B------:R-:W-:Y:S05]  /*ff00*/  BSYNC B1 ;  /* 0x0000000000017941 */ /* 0x000fea0003800000 */
.L_x_1622:
[----:B---3-5:R-:W-:Y:S01]  /*ff10*/  IMAD.MOV.U32 R4, RZ, RZ, R44 ;  /* 0x000000ffff047224 */ /* 0x028fe200078e002c */
[----:B------:R-:W-:Y:S01]  /*ff20*/  UMOV UR4, 0xffffffff ;  /* 0xffffffff00047882 */ /* 0x000fe20000000000 */
[----:B------:R-:W-:Y:S02]  /*ff30*/  IMAD.MOV.U32 R5, RZ, RZ, R45 ;  /* 0x000000ffff057224 */ /* 0x000fe400078e002d */
[----:B--2---:R-:W-:Y:S01]  /*ff40*/  IMAD.MOV.U32 R6, RZ, RZ, R46 ;  /* 0x000000ffff067224 */ /* 0x004fe200078e002e */
[----:B------:R-:W-:Y:S01]  /*ff50*/  PRMT R111, R4, 0x7610, R111 ;  /* 0x00007610046f7816 */ /* 0x000fe2000000006f */
[----:B-1----:R-:W-:Y:S01]  /*ff60*/  IMAD.MOV.U32 R7, RZ, RZ, R47 ;  /* 0x000000ffff077224 */ /* 0x002fe200078e002f */
        /* <DEDUP_REMOVED lines=41> */
[----:B------:R-:W-:Y:S02]  /*10200*/  CS2R R4, SRZ ;  /* 0x0000000000047805 */ /* 0x000fe4000001ff00 */
[----:B------:R-:W-:Y:S02]  /*10210*/  PRMT R90, R6, 0x7610, R90 ;  /* 0x00007610065a7816 */ /* 0x000fe4000000005a */
[----:B------:R-:W-:Y:S01]  /*10220*/  PRMT R91, R7, 0x7610, R91 ;  /* 0x00007610075b7816 */ /* 0x000fe2000000005b */
[----:B------:R-:W-:Y:S06]  /*10230*/  BRA.DIV UR4, `(.L_x_1624) ;  /* 0x000001ce04f07947 */ /* 0x000fec000b800000 */
[----:B0-----:R-:W0:Y:S04]  /*10240*/  SHFL.IDX PT, R61, R61, 0x1, 0x1c1f ;  /* 0x003c1f003d3d7f89 */ /* 0x001e2800000e0000 */
[----:B------:R1:W2:Y:S04]  /*10250*/  SHFL.IDX PT, R60, R3, 0x1, 0x1c1f ;  /* 0x003c1f00033c7f89 */ /* 0x0002a800000e0000 */
[----:B------:R-:W3:Y:S04]  /*10260*/  SHFL.IDX PT, R67, R67, 0x1, 0x1c1f ;  /* 0x003c1f0043437f89 */ /* 0x000ee800000e0000 */
[----:B------:R1:W4:Y:S02]  /*10270*/  SHFL.IDX PT, R66, R0, 0x1, 0x1c1f ;  /* 0x003c1f0000427f89 */ /* 0x00032400000e0000 */
.L_x_1955:
[----:B------:R-:W-:Y:S01]  /*10280*/  VIADD R64, R64, 0x40 ;  /* 0x0000004040407836 */ /* 0x000fe20000000000 */
        /* <DEDUP_REMOVED lines=21> */
[----:B------:R-:W-:Y:S02]  /*103e0*/  CS2R R52, SRZ ;  /* 0x0000000000347805 */ /* 0x000fe4000001ff00 */
[----:B------:R-:W-:Y:S01]  /*103f0*/  CS2R R54, SRZ ;  /* 0x0000000000367805 */ /* 0x000fe2000001ff00 */
[----:B0-2---:R-:W-:-:S04]  /*10400*/  @!P0 IMAD.WIDE R4, R18, 0x2, R60 ;  /* 0x0000000212048825 */ /* 0x005fc800078e023c */
        /* <DEDUP_REMOVED lines=20> */
.L_x_1626:
[----:B------:R-:W-:Y:S05]  /*10550*/  BSYNC B1 ;  /* 0x0000000000017941 */ /* 0x000fea0003800000 */
.L_x_1625:
[----:B-1---5:R-:W-:Y:S01]  /*10560*/  IMAD.MOV.U32 R3, RZ, RZ, R4 ;  /* 0x000000ffff037224 */ /* 0x022fe200078e0004 */
[----:B------:R-:W-:Y:S01]  /*10570*/  LEA.HI R0, R188, R188, RZ, 0x1 ;  /* 0x000000bcbc007211 */ /* 0x000fe200078f08ff */
[----:B0-----:R-:W-:Y:S01]  /*10580*/  IMAD.MOV.U32 R20, RZ, RZ, R5 ;  /* 0x000000ffff147224 */ /* 0x001fe200078e0005 */
[----:B------:R-:W-:Y:S01]  /*10590*/  BSSY B1, `(.L_x_1627) ;  /* 0x0000034000017945 */ /* 0x000fe20003800000 */
[----:B------:R-:W-:Y:S01]  /*105a0*/  IMAD.MOV.U32 R21, RZ, RZ, R6 ;  /* 0x000000ffff157224 */ /* 0x000fe200078e0006 */
[----:B------:R-:W-:Y:S01]  /*105b0*/  PRMT R94, R3, 0x7610, R94 ;  /* 0x00007610035e7816 */ /* 0x000fe2000000005e */
[----:B--2---:R-:W-:Y:S01]  /*105c0*/  IMAD.MOV.U32 R60, RZ, RZ, R7 ;  /* 0x000000ffff3c7224 */ /* 0x004fe200078e0007 */
[----:B------:R-:W-:Y:S01]  /*105d0*/  LOP3.LUT R3, R0, 0xfffffffe, RZ, 0xc0, !PT ;  /* 0xfffffffe00037812 */ /* 0x000fe200078ec0ff */
[----:B------:R-:W-:Y:S01]  /*105e0*/  IMAD.MOV.U32 R0, RZ, RZ, R8 ;  /* 0x000000ffff007224 */ /* 0x000fe200078e0008 */
[----:B------:R-:W-:Y:S01]  /*105f0*/  PRMT R95, R20, 0x7610, R95 ;  /* 0x00007610145f7816 */ /* 0x000fe2000000005f */
[----:B------:R-:W-:Y:S01]  /*10600*/  IMAD.MOV.U32 R20, RZ, RZ, R9 ;  /* 0x000000ffff147224 */ /* 0x000fe200078e0009 */
[----:B------:R-:W-:Y:S01]  /*10610*/  PRMT R96, R21, 0x7610, R96 ;  /* 0x0000761015607816 */ /* 0x000fe20000000060 */
        /* <DEDUP_REMOVED lines=34> */
[----:B------:R-:W-:-:S02]  /*10840*/  VIADDMNMX R0, R71, -R178, 0x80, PT ;  /* 0x0000008047007446 */ /* 0x000fc400038009b2 */
[----:B------:R-:W-:Y:S01]  /*10850*/  PRMT R82, R60, 0x7610, R82 ;  /* 0x000076103c527816 */ /* 0x000fe20000000052 */
[----:B------:R-:W-:Y:S01]  /*10860*/  IMAD.MOV.U32 R60, RZ, RZ, R58 ;  /* 0x000000ffff3c7224 */ /* 0x000fe200078e003a */
[----:B------:R-:W-:Y:S01]  /*10870*/  PRMT R83, R62, 0x7610, R83 ;  /* 0x000076103e537816 */ /* 0x000fe20000000053 */
[----:B------:R-:W-:Y:S01]  /*10880*/  IMAD.MOV.U32 R62, RZ, RZ, R59 ;  /* 0x000000ffff3e7224 */ /* 0x000fe200078e003b */
[----:B------:R-:W-:Y:S02]  /*10890*/  ISETP.GE.AND P1, PT, R162, R0, PT ;  /* 0x00000000a200720c */ /* 0x000fe40003f26270 */
[----:B------:R-:W-:Y:S02]  /*108a0*/  PRMT R70, R63, 0x7610, R70 ;  /* 0x000076103f467816 */ /* 0x000fe40000000046 */
[----:B------:R-:W-:Y:S01]  /*108b0*/  PRMT R71, R64, 0x7610, R71 ;  /* 0x0000761040477816 */ /* 0x000fe20000000047 */
[----:B0-----:R-:W-:Y:S08]  /*108c0*/  @!P0 BRA `(.L_x_1628) ;  /* 0x000001c800c08947 */ /* 0x001ff00003800000 */
.L_x_1956:
[----:B------:R-:W-:Y:S05]  /*108d0*/  BSYNC B1 ;  /* 0x0000000000017941 */ /* 0x000fea0003800000 */
.L_x_1627:
[----:B------:R-:W-:Y:S01]  /*108e0*/  BSSY B1, `(.L_x_1629) ;  /* 0x0000147000017945 */ /* 0x000fe20003800000 */
[----:B------:R-:W-:Y:S02]  /*108f0*/  PRMT R73, R60, 0x7610, R73 ;  /* 0x000076103c497816 */ /* 0x000fe40000000049 */
[----:B------:R-:W-:Y:S01]  /*10900*/  PRMT R74, R62, 0x7610, R74 ;  /* 0x000076103e4a7816 */ /* 0x000fe2000000004a */
[----:B------:R-:W-:Y:S06]  /*10910*/  @P1 BRA `(.L_x_1630) ;  /* 0x00000014000c1947 */ /* 0x000fec0003800000 */
[----:B------:R-:W1:Y:S01]  /*10920*/  LDC R75, c[0x0][0x3f4] ;  /* 0x0000fd00ff4b7b82 */ /* 0x000e620000000800 */
[----:B------:R-:W-:Y:S01]  /*10930*/  BSSY B2, `(.L_x_1631) ;  /* 0x000006f000027945 */ /* 0x000fe20003800000 */
[-C--:B-1----:R-:W-:Y:S02]  /*10940*/  ISETP.GE.AND P0, PT, R18, R75.reuse, PT ;  /* 0x0000004b1200720c */ /* 0x082fe40003f06270 */
[-C--:B------:R-:W-:Y:S02]  /*10950*/  ISETP.GE.AND P1, PT, R165, R75.reuse, PT ;  /* 0x0000004ba500720c */ /* 0x080fe40003f26270 */
[----:B------:R-:W-:-:S09]  /*10960*/  ISETP.GE.AND P2, PT, R166, R75, PT ;  /* 0x0000004ba600720c */ /* 0x000fd20003f46270 */
[----:B------:R-:W-:Y:S05]  /*10970*/  @P0 BRA `(.L_x_1632) ;  /* 0x0000000400a80947 */ /* 0x000fea0003800000 */
[----:B------:R-:W-:Y:S02]  /*10980*/  LEA.HI R62, R75, R191, RZ, 0x1d ;  /* 0x000000bf4b3e7211 */ /* 0x000fe400078fe8ff */
[----:B0-----:R-:W-:Y:S02]  /*10990*/  LOP3.LUT R61, R175, 0x38, R18, 0xf8, !PT ;  /* 0x00000038af3d7812 */ /* 0x001fe400078ef812 */
[----:B------:R-:W-:Y:S01]  /*109a0*/  SHF.R.S32.HI R63, RZ, 0x1f, R62 ;  /* 0x0000001fff3f7819 */ /* 0x000fe2000001143e */
[----:B------:R-:W-:Y:S01]  /*109b0*/  IMAD.SHL.U32 R64, R62, 0x8, RZ ;  /* 0x000000083e407824 */ /* 0x000fe200078e00ff */
[----:B------:R-:W-:Y:S02]  /*109c0*/  LOP3.LUT R60, R61, R176, RZ, 0x3c, !PT ;  /* 0x000000b03d3c7212 */ /* 0x000fe400078e3cff */
[----:B------:R-:W-:Y:S02]  /*109d0*/  LEA.HI R62, R63, R62, RZ, 0x3 ;  /* 0x0000003e3f3e7211 */ /* 0x000fe400078f18ff */
[----:B------:R-:W-:Y:S01]  /*109e0*/  LOP3.LUT R63, R175, 0x38, R64, 0xf8, !PT ;  /* 0x00000038af3f7812 */ /* 0x000fe200078ef840 */
[----:B------:R-:W-:Y:S01]  /*109f0*/  IMAD.IADD R61, R177, 0x1, R60 ;  /* 0x00000001b13d7824 */ /* 0x000fe200078e023c */
[----:B------:R-:W-:Y:S01]  /*10a00*/  SHF.R.U64 R112, R44, 0x10, R45 ;  /* 0x000000102c707819 */ /* 0x000fe2000000122d */
[----:B------:R-:W-:Y:S01]  /*10a10*/  IMAD.SHL.U32 R62, R62, 0x400, RZ ;  /* 0x000004003e3e7824 */ /* 0x000fe200078e00ff */
[----:B------:R-:W-:Y:S01]  /*10a20*/  LOP3.LUT R63, R63, R176, RZ, 0x3c, !PT ;  /* 0x000000b03f3f7212 */ /* 0x000fe200078e3cff */
[----:B------:R-:W-:Y:S01]  /*10a30*/  IMAD R92, R61, 0x2, R2 ;  /* 0x000000023d5c7824 */ /* 0x000fe200078e0202 */
[----:B------:R-:W-:-:S02]  /*10a40*/  SHF.R.U64 R115, R32, 0x10, R33 ;  /* 0x0000001020737819 */ /* 0x000fc40000001221 */
[----:B------:R-:W-:Y:S02]  /*10a50*/  LOP3.LUT R62, R62, 0x7fffe000, RZ, 0xc0, !PT ;  /* 0x7fffe0003e3e7812 */ /* 0x000fe400078ec0ff */
[----:B------:R-:W-:Y:S02]  /*10a60*/  SHF.R.U32.HI R32, RZ, 0x10, R33 ;  /* 0x00000010ff207819 */ /* 0x000fe40000011621 */
[----:B------:R-:W-:Y:S02]  /*10a70*/  IADD3 R93, R63, R62, R177 ;  /* 0x0000003e3f5d7210 */ /* 0x000fe40007ffe0b1 */
[----:B------:R-:W0:Y:S01]  /*10a80*/  LDS.128 R60, [R92+0xc400] ;  /* 0x00c400005c3c7984 */ /* 0x000e220000000c00 */
[--C-:B------:R-:W-:Y:S02]  /*10a90*/  SHF.R.U64 R113, R34, 0x10, R35.reuse ;  /* 0x0000001022717819 */ /* 0x100fe40000001223 */
[----:B------:R-:W-:Y:S01]  /*10aa0*/  IMAD R93, R93, 0x2, R2 ;  /* 0x000000025d5d7824 */ /* 0x000fe200078e0202 */
[----:B------:R-:W-:-:S02]  /*10ab0*/  SHF.R.U32.HI R33, RZ, 0x10, R35 ;  /* 0x00000010ff217819 */ /* 0x000fc40000011623 */
[----:B------:R-:W-:Y:S02]  /*10ac0*/  SHF.R.U32.HI R44, RZ, 0x10, R45 ;  /* 0x00000010ff2c7819 */ /* 0x000fe4000001162d */
[----:B---34-:R-:W1:Y:S01]  /*10ad0*/  LDS.128 R64, [R93+0xc400] ;  /* 0x00c400005d407984 */ /* 0x018e620000000c00 */
[----:B------:R-:W-:Y:S02]  /*10ae0*/  PRMT R111, R111, 0x5410, R112 ;  /* 0x000054106f6f7816 */ /* 0x000fe40000000070 */
[----:B------:R-:W-:Y:S02]  /*10af0*/  SHF.R.U64 R45, R46, 0x10, R47 ;  /* 0x000000102e2d7819 */ /* 0x000fe4000000122f */
[----:B------:R-:W-:Y:S01]  /*10b00*/  PRMT R35, R78, 0x5432, R115 ;  /* 0x000054324e237816 */ /* 0x000fe20000000073 */
[----:B------:R-:W-:Y:S01]  /*10b10*/  IMAD.U32 R120, R111, 0x10000, RZ ;  /* 0x000100006f787824 */ /* 0x000fe200078e00ff */
[----:B------:R-:W-:Y:S02]  /*10b20*/  SHF.R.U32.HI R110, RZ, 0x10, R47 ;  /* 0x00000010ff6e7819 */ /* 0x000fe4000001162f */
[----:B------:R-:W-:Y:S01]  /*10b30*/  PRMT R46, R73, 0x5432, R44 ;  /* 0x00005432492e7816 */ /* 0x000fe2000000002c */
[----:B------:R-:W-:Y:S01]  /*10b40*/  IMAD.U32 R119, R35, 0x10000, RZ ;  /* 0x0001000023777824 */ /* 0x000fe200078e00ff */
[----:B------:R-:W-:-:S02]  /*10b50*/  PRMT R44, R70, 0x5432, R45 ;  /* 0x00005432462c7816 */ /* 0x000fc4000000002d */
[----:B------:R-:W-:Y:S01]  /*10b60*/  PRMT R45, R69, 0x5432, R110 ;  /* 0x00005432452d7816 */ /* 0x000fe2000000006e */
[----:B------:R-:W-:Y:S01]  /*10b70*/  IMAD.U32 R121, R46, 0x10000, RZ ;  /* 0x000100002e797824 */ /* 0x000fe200078e00ff */
[----:B------:R-:W-:Y:S02]  /*10b80*/  PRMT R34, R77, 0x5432, R32 ;  /* 0x000054324d227816 */ /* 0x000fe40000000020 */
[----:B------:R-:W-:Y:S01]  /*10b90*/  PRMT R32, R76, 0x5432, R113 ;  /* 0x000054324c207816 */ /* 0x000fe20000000071 */
[----:B------:R-:W-:Y:S01]  /*10ba0*/  IMAD.U32 R122, R45, 0x10000, RZ ;  /* 0x000100002d7a7824 */ /* 0x000fe200078e00ff */
[----:B------:R-:W-:Y:S02]  /*10bb0*/  PRMT R33, R74, 0x5432, R33 ;  /* 0x000054324a217816 */ /* 0x000fe40000000021 */
        /* <DEDUP_REMOVED lines=12> */
[----:B------:R-:W-:Y:S01]  /*10c80*/  IMAD.U32 R117, R65, 0x10000, RZ ;  /* 0x0001000041757824 */ /* 0x000fe200078e00ff */
[C---:B------:R-:W-:Y:S01]  /*10c90*/  LOP3.LUT R63, R66.reuse, 0xffff0000, RZ, 0xc0, !PT ;  /* 0xffff0000423f7812 */ /* 0x040fe200078ec0ff */
[C---:B------:R-:W-:Y:S01]  /*10ca0*/  FMUL.FTZ R123, R115.reuse, R120 ;  /* 0x00000078737b7220 */ /* 0x040fe20000410000 */
[----:B------:R-:W-:Y:S01]  /*10cb0*/  FMUL.FTZ R125, R115, R119 ;  /* 0x00000077737d7220 */ /* 0x000fe20000410000 */
[----:B------:R-:W-:Y:S01]  /*10cc0*/  IMAD.U32 R118, R67, 0x10000, RZ ;  /* 0x0001000043767824 */ /* 0x000fe200078e00ff */
[----:B------:R-:W-:Y:S01]  /*10cd0*/  LOP3.LUT R65, R65, 0xffff0000, RZ, 0xc0, !PT ;  /* 0xffff000041417812 */ /* 0x000fe200078ec0ff */
[----:B------:R-:W-:Y:S01]  /*10ce0*/  IMAD.U32 R64, R66, 0x10000, RZ ;  /* 0x0001000042407824 */ /* 0x000fe200078e00ff */
[----:B------:R-:W-:Y:S01]  /*10cf0*/  LOP3.LUT R66, R67, 0xffff0000, RZ, 0xc0, !PT ;  /* 0xffff000043427812 */ /* 0x000fe200078ec0ff */
[----:B------:R-:W-:-:S02]  /*10d00*/  IMAD.U32 R115, R34, 0x10000, RZ ;  /* 0x0001000022737824 */ /* 0x000fc400078e00ff */
[C---:B------:R-:W-:Y:S01]  /*10d10*/  FFMA.FTZ R67, R114.reuse, R119, -R123 ;  /* 0x0000007772437223 */ /* 0x040fe2000001087b */
[----:B------:R-:W-:Y:S01]  /*10d20*/  FFMA.FTZ R114, R114, R120, R125 ;  /* 0x0000007872727223 */ /* 0x000fe2000001007d */
[----:B------:R-:W-:Y:S01]  /*10d30*/  FMUL.FTZ R123, R117, R121 ;  /* 0x00000079757b7220 */ /* 0x000fe20000410000 */
[----:B------:R-:W-:Y:S02]  /*10d40*/  IMAD.U32 R119, R33, 0x10000, RZ ;  /* 0x0001000021777824 */ /* 0x000fe400078e00ff */
[----:B------:R-:W-:Y:S01]  /*10d50*/  FMUL.FTZ R120, R118, R122 ;  /* 0x0000007a76787220 */ /* 0x000fe20000410000 */
[-C--:B------:R-:W-:Y:S01]  /*10d60*/  FMUL.FTZ R125, R117, R115.reuse ;  /* 0x00000073757d7220 */ /* 0x080fe20000410000 */
[----:B------:R-:W-:Y:S01]  /*10d70*/  LOP3.LUT R117, R111, 0xffff0000, RZ, 0xc0, !PT ;  /* 0xffff00006f757812 */ /* 0x000fe200078ec0ff */
[----:B------:R-:W-:Y:S01]  /*10d80*/  FFMA.FTZ R115, R116, R115, -R123 ;  /* 0x0000007374737223 */ /* 0x000fe2000001087b */
[-C--:B------:R-:W-:Y:S01]  /*10d90*/  FFMA.FTZ R111, R113, R119.reuse, -R120 ;  /* 0x00000077716f7223 */ /* 0x080fe20000010878 */
[----:B------:R-:W-:Y:S01]  /*10da0*/  FMUL.FTZ R123, R118, R119 ;  /* 0x00000077767b7220 */ /* 0x000fe20000410000 */
[----:B------:R-:W-:Y:S01]  /*10db0*/  LOP3.LUT R120, R46, 0xffff0000, RZ, 0xc0, !PT ;  /* 0xffff00002e787812 */ /* 0x000fe200078ec0ff */
[----:B------:R-:W-:Y:S01]  /*10dc0*/  FMUL.FTZ R119, R112, R117 ;  /* 0x0000007570777220 */ /* 0x000fe20000410000 */
[----:B------:R-:W-:Y:S01]  /*10dd0*/  LOP3.LUT R118, R34, 0xffff0000, RZ, 0xc0, !PT ;  /* 0xffff000022767812 */ /* 0x000fe200078ec0ff */
[----:B------:R-:W-:Y:S01]  /*10de0*/  FFMA.FTZ R116, R116, R121, R125 ;  /* 0x0000007974747223 */ /* 0x000fe2000001007d */
[-C--:B------:R-:W-:Y:S01]  /*10df0*/  FMUL.FTZ R121, R112, R35.reuse ;  /* 0x0000002370797220 */ /* 0x080fe20000410000 */
[C---:B------:R-:W-:Y:S01]  /*10e00*/  FMUL.FTZ R46, R65.reuse, R120 ;  /* 0x00000078412e7220 */ /* 0x040fe20000410000 */
[----:B------:R-:W-:Y:S01]  /*10e10*/  FFMA.FTZ R34, R110, R35, -R119 ;  /* 0x000000236e227223 */ /* 0x000fe20000010877 */
[----:B------:R-:W-:Y:S01]  /*10e20*/  FMUL.FTZ R65, R65, R118 ;  /* 0x0000007641417220 */ /* 0x000fe20000410000 */
[----:B------:R-:W-:-:S02]  /*10e30*/  IMAD.U32 R119, R44, 0x10000, RZ ;  /* 0x000100002c777824 */ /* 0x000fc400078e00ff */
[----:B------:R-:W-:Y:S01]  /*10e40*/  FFMA.FTZ R117, R110, R117, R121 ;  /* 0x000000756e757223 */ /* 0x000fe20000010079 */
[----:B------:R-:W-:Y:S02]  /*10e50*/  IMAD.U32 R35, R32, 0x10000, RZ ;  /* 0x0001000020237824 */ /* 0x000fe400078e00ff */
[C---:B------:R-:W-:Y:S01]  /*10e60*/  FFMA.FTZ R46, R61.reuse, R118, -R46 ;  /* 0x000000763d2e7223 */ /* 0x040fe2000001082e */
[----:B------:R-:W-:Y:S01]  /*10e70*/  FFMA.FTZ R65, R61, R120, R65 ;  /* 0x000000783d417223 */ /* 0x000fe20000010041 */
[C---:B------:R-:W-:Y:S01]  /*10e80*/  FMUL.FTZ R121, R64.reuse, R119 ;  /* 0x0000007740797220 */ /* 0x040fe20000410000 */
[-C--:B------:R-:W-:Y:S01]  /*10e90*/  FMUL.FTZ R61, R64, R35.reuse ;  /* 0x00000023403d7220 */ /* 0x080fe20000410000 */
[----:B------:R-:W-:Y:S01]  /*10ea0*/  LOP3.LUT R44, R44, 0xffff0000, RZ, 0xc0, !PT ;  /* 0xffff00002c2c7812 */ /* 0x000fe200078ec0ff */
[----:B------:R-:W-:Y:S01]  /*10eb0*/  FFMA.FTZ R113, R113, R122, R123 ;  /* 0x0000007a71717223 */ /* 0x000fe2000001007b */
[----:B------:R-:W-:Y:S01]  /*10ec0*/  LOP3.LUT R32, R32, 0xffff0000, RZ, 0xc0, !PT ;  /* 0xffff000020207812 */ /* 0x000fe200078ec0ff */
[C---:B------:R-:W-:Y:S01]  /*10ed0*/  FFMA.FTZ R121, R60.reuse, R35, -R121 ;  /* 0x000000233c797223 */ /* 0x040fe20000010879 */
[----:B------:R-:W-:Y:S01]  /*10ee0*/  LOP3.LUT R33, R33, 0xffff0000, RZ, 0xc0, !PT ;  /* 0xffff000021217812 */ /* 0x000fe200078ec0ff */
[----:B------:R-:W-:Y:S01]  /*10ef0*/  FFMA.FTZ R61, R60, R119, R61 ;  /* 0x000000773c3d7223 */ /* 0x000fe2000001003d */
        /* <DEDUP_REMOVED lines=14> */
[----:B------:R1:W-:Y:S01]  /*10fe0*/  STS.128 [R92+0xc400], R32 ;  /* 0x00c400205c007388 */ /* 0x0003e20000000c00 */
[----:B------:R-:W-:-:S02]  /*10ff0*/  F2FP.BF16.F32.PACK_AB R46, R64, R61 ;  /* 0x0000003d402e723e */ /* 0x000fc400000010ff */
[----:B------:R-:W-:-:S05]  /*11000*/  F2FP.BF16.F32.PACK_AB R47, R110, R113 ;  /* 0x000000716e2f723e */ /* 0x000fca00000010ff */
[----:B------:R1:W-:Y:S02]  /*11010*/  STS.128 [R93+0xc400], R44 ;  /* 0x00c4002c5d007388 */ /* 0x0003e40000000c00 */
.L_x_1632:
[----:B------:R-:W-:Y:S05]  /*11020*/  BSYNC B2 ;  /* 0x0000000000027941 */ /* 0x000fea0003800000 */
.L_x_1631:
[----:B------:R-:W-:Y:S04]  /*11030*/  BSSY B2, `(.L_x_1633) ;  /* 0x0000069000027945 */ /* 0x000fe80003800000 */
[----:B------:R-:W-:Y:S05]  /*11040*/  @P1 BRA `(.L_x_1634) ;  /* 0x00000004009c1947 */ /* 0x000fea0003800000 */
[----:B-1----:R-:W2:Y:S01]  /*11050*/  LDL R93, [R1+0x70] ;  /* 0x00007000015d7983 */ /* 0x002ea20000100800 */
[----:B------:R-:W-:Y:S02]  /*11060*/  LEA.HI R32, R75, R222, RZ, 0x1d ;  /* 0x000000de4b207211 */ /* 0x000fe400078fe8ff */
[--C-:B0-----:R-:W-:Y:S02]  /*11070*/  SHF.R.U64 R61, R30, 0x10, R31.reuse ;  /* 0x000000101e3d7819 */ /* 0x101fe4000000121f */
[----:B------:R-:W-:Y:S01]  /*11080*/  SHF.R.S32.HI R33, RZ, 0x1f, R32 ;  /* 0x0000001fff217819 */ /* 0x000fe20000011420 */
[----:B------:R-:W-:Y:S01]  /*11090*/  IMAD.SHL.U32 R34, R32, 0x8, RZ ;  /* 0x0000000820227824 */ /* 0x000fe200078e00ff */
[----:B------:R-:W-:Y:S02]  /*110a0*/  SHF.R.U32.HI R30, RZ, 0x10, R31 ;  /* 0x00000010ff1e7819 */ /* 0x000fe4000001161f */
[----:B------:R-:W-:Y:S02]  /*110b0*/  LEA.HI R32, R33, R32, RZ, 0x3 ;  /* 0x0000002021207211 */ /* 0x000fe400078f18ff */
[----:B------:R-:W-:-:S02]  /*110c0*/  LOP3.LUT R33, R175, 0x38, R34, 0xf8, !PT ;  /* 0x00000038af217812 */ /* 0x000fc400078ef822 */
[--C-:B------:R-:W-:Y:S01]  /*110d0*/  SHF.R.U64 R31, R40, 0x10, R41.reuse ;  /* 0x00000010281f7819 */ /* 0x100fe20000001229 */
[----:B------:R-:W-:Y:S01]  /*110e0*/  IMAD.SHL.U32 R32, R32, 0x400, RZ ;  /* 0x0000040020207824 */ /* 0x000fe200078e00ff */
[----:B------:R-:W-:Y:S02]  /*110f0*/  LOP3.LUT R33, R33, R176, RZ, 0x3c, !PT ;  /* 0x000000b021217212 */ /* 0x000fe400078e3cff */
[----:B------:R-:W-:Y:S02]  /*11100*/  SHF.R.U32.HI R40, RZ, 0x10, R41 ;  /* 0x00000010ff287819 */ /* 0x000fe40000011629 */
[----:B------:R-:W-:Y:S02]  /*11110*/  LOP3.LUT R32, R32, 0x7fffe000, RZ, 0xc0, !PT ;  /* 0x7fffe00020207812 */ /* 0x000fe400078ec0ff */
[----:B------:R-:W-:Y:S02]  /*11120*/  SHF.R.U64 R63, R28, 0x10, R29 ;  /* 0x000000101c3f7819 */ /* 0x000fe4000000121d */
[----:B------:R-:W-:-:S02]  /*11130*/  IADD3 R45, R33, R32, R177 ;  /* 0x00000020212d7210 */ /* 0x000fc40007ffe0b1 */
[----:B------:R-:W-:Y:S02]  /*11140*/  SHF.R.U32.HI R28, RZ, 0x10, R29 ;  /* 0x00000010ff1c7819 */ /* 0x000fe4000001161d */
[----:B------:R-:W-:Y:S01]  /*11150*/  PRMT R102, R102, 0x5410, R31 ;  /* 0x0000541066667816 */ /* 0x000fe2000000001f */
[----:B------:R-:W-:Y:S01]  /*11160*/  IMAD R60, R45, 0x2, R2 ;  /* 0x000000022d3c7824 */ /* 0x000fe200078e0202 */
[--C-:B------:R-:W-:Y:S02]  /*11170*/  SHF.R.U64 R29, R42, 0x10, R43.reuse ;  /* 0x000000102a1d7819 */ /* 0x100fe4000000122b */
[----:B------:R-:W-:Y:S02]  /*11180*/  PRMT R103, R103, 0x5410, R40 ;  /* 0x0000541067677816 */ /* 0x000fe40000000028 */
[----:B------:R-:W0:Y:S01]  /*11190*/  LDS.128 R44, [R60+0xc400] ;  /* 0x00c400003c2c7984 */ /* 0x000e220000000c00 */
[----:B------:R-:W-:Y:S02]  /*111a0*/  SHF.R.U32.HI R42, RZ, 0x10, R43 ;  /* 0x00000010ff2a7819 */ /* 0x000fe4000001162b */
[----:B------:R-:W-:Y:S01]  /*111b0*/  PRMT R106, R106, 0x5410, R63 ;  /* 0x000054106a6a7816 */ /* 0x000fe2000000003f */
[----:B------:R-:W-:Y:S01]  /*111c0*/  IMAD.U32 R63, R102, 0x10000, RZ ;  /* 0x00010000663f7824 */ /* 0x000fe200078e00ff */
[----:B------:R-:W-:Y:S01]  /*111d0*/  PRMT R107, R107, 0x5410, R28 ;  /* 0x000054106b6b7816 */ /* 0x000fe2000000001c */
[----:B------:R-:W-:Y:S01]  /*111e0*/  IMAD.U32 R64, R103, 0x10000, RZ ;  /* 0x0001000067407824 */ /* 0x000fe200078e00ff */
[----:B------:R-:W-:-:S02]  /*111f0*/  PRMT R104, R104, 0x5410, R29 ;  /* 0x0000541068687816 */ /* 0x000fc4000000001d */
[----:B------:R-:W-:Y:S02]  /*11200*/  PRMT R108, R108, 0x5410, R61 ;  /* 0x000054106c6c7816 */ /* 0x000fe4000000003d */
[----:B------:R-:W-:Y:S02]  /*11210*/  PRMT R109, R109, 0x5410, R30 ;  /* 0x000054106d6d7816 */ /* 0x000fe4000000001e */
[----:B------:R-:W-:Y:S02]  /*11220*/  PRMT R105, R105, 0x5410, R42 ;  /* 0x0000541069697816 */ /* 0x000fe4000000002a */
[----:B------:R-:W-:Y:S02]  /*11230*/  LOP3.LUT R102, R102, 0xffff0000, RZ, 0xc0, !PT ;  /* 0xffff000066667812 */ /* 0x000fe400078ec0ff */
[----:B------:R-:W-:Y:S01]  /*11240*/  LOP3.LUT R103, R103, 0xffff0000, RZ, 0xc0, !PT ;  /* 0xffff000067677812 */ /* 0x000fe200078ec0ff */
[----:B0-----:R-:W-:Y:S01]  /*11250*/  IMAD.U32 R42, R45, 0x10000, RZ ;  /* 0x000100002d2a7824 */ /* 0x001fe200078e00ff */
[----:B------:R-:W-:Y:S01]  /*11260*/  LOP3.LUT R62, R44, 0xffff0000, RZ, 0xc0, !PT ;  /* 0xffff00002c3e7812 */ /* 0x000fe200078ec0ff */
[C---:B------:R-:W-:Y:S01]  /*11270*/  IMAD.U32 R41, R46.reuse, 0x10000, RZ ;  /* 0x000100002e297824 */ /* 0x040fe200078e00ff */
[----:B------:R-:W-:Y:S01]  /*11280*/  LOP3.LUT R30, R46, 0xffff0000, RZ, 0xc0, !PT ;  /* 0xffff00002e1e7812 */ /* 0x000fe200078ec0ff */
[----:B----4-:R-:W-:Y:S01]  /*11290*/  FMUL.FTZ R66, R42, R64 ;  /* 0x000000402a427220 */ /* 0x010fe20000410000 */
[----:B------:R-:W-:-:S02]  /*112a0*/  LOP3.LUT R46, R47, 0xffff0000, RZ, 0xc0, !PT ;  /* 0xffff00002f2e7812 */ /* 0x000fc400078ec0ff */
[----:B------:R-:W-:Y:S01]  /*112b0*/  LOP3.LUT R45, R45, 0xffff0000, RZ, 0xc0, !PT ;  /* 0xffff00002d2d7812 */ /* 0x000fe200078ec0ff */
[----:B--2---:R-:W0:Y:S02]  /*112c0*/  LDS.128 R32, [R93] ;  /* 0x000000005d207984 */ /* 0x004e240000000c00 */
[C---:B0-----:R-:W-:Y:S01]  /*112d0*/  IMAD.U32 R40, R32.reuse, 0x10000, RZ ;  /* 0x0001000020287824 */ /* 0x041fe200078e00ff */
[----:B------:R-:W-:Y:S01]  /*112e0*/  LOP3.LUT R31, R32, 0xffff0000, RZ, 0xc0, !PT ;  /* 0xffff0000201f7812 */ /* 0x000fe200078ec0ff */
[C---:B------:R-:W-:Y:S01]  /*112f0*/  IMAD.U32 R43, R33.reuse, 0x10000, RZ ;  /* 0x00010000212b7824 */ /* 0x040fe200078e00ff */
[----:B------:R-:W-:Y:S01]  /*11300*/  LOP3.LUT R32, R33, 0xffff0000, RZ, 0xc0, !PT ;  /* 0xffff000021207812 */ /* 0x000fe200078ec0ff */
[----:B------:R-:W-:Y:S01]  /*11310*/  IMAD.U32 R33, R44, 0x10000, RZ ;  /* 0x000100002c217824 */ /* 0x000fe200078e00ff */
[C---:B------:R-:W-:Y:S01]  /*11320*/  LOP3.LUT R28, R34.reuse, 0xffff0000, RZ, 0xc0, !PT ;  /* 0xffff0000221c7812 */ /* 0x040fe200078ec0ff */
[----:B------:R-:W-:Y:S01]  /*11330*/  IMAD.U32 R29, R34, 0x10000, RZ ;  /* 0x00010000221d7824 */ /* 0x000fe200078e00ff */
[C---:B------:R-:W-:Y:S01]  /*11340*/  LOP3.LUT R34, R35.reuse, 0xffff0000, RZ, 0xc0, !PT ;  /* 0xffff000023227812 */ /* 0x040fe200078ec0ff */
[----:B------:R-:W-:-:S02]  /*11350*/  IMAD.U32 R61, R35, 0x10000, RZ ;  /* 0x00010000233d7824 */ /* 0x000fc400078e00ff */
[----:B------:R-:W-:Y:S01]  /*11360*/  FMUL.FTZ R65, R33, R63 ;  /* 0x0000003f21417220 */ /* 0x000fe20000410000 */
[C---:B------:R-:W-:Y:S01]  /*11370*/  IMAD.U32 R35, R106.reuse, 0x10000, RZ ;  /* 0x000100006a237824 */ /* 0x040fe200078e00ff */
[----:B------:R-:W-:Y:S01]  /*11380*/  LOP3.LUT R106, R106, 0xffff0000, RZ, 0xc0, !PT ;  /* 0xffff00006a6a7812 */ /* 0x000fe200078ec0ff */
[----:B------:R-:W-:Y:S02]  /*11390*/  IMAD.U32 R44, R47, 0x10000, RZ ;  /* 0x000100002f2c7824 */ /* 0x000fe400078e00ff */
[----:B------:R-:W-:Y:S02]  /*113a0*/  IMAD.U32 R47, R107, 0x10000, RZ ;  /* 0x000100006b2f7824 */ /* 0x000fe400078e00ff */
[-C--:B---3--:R-:W-:Y:S01]  /*113b0*/  FMUL.FTZ R67, R33, R35.reuse ;  /* 0x0000002321437220 */ /* 0x088fe20000410000 */
[----:B------:R-:W-:Y:S01]  /*113c0*/  FFMA.FTZ R33, R40, R35, -R65 ;  /* 0x0000002328217223 */ /* 0x000fe20000010841 */
[----:B------:R-:W-:Y:S02]  /*113d0*/  IMAD.U32 R65, R105, 0x10000, RZ ;  /* 0x0001000069417824 */ /* 0x000fe400078e00ff */
[----:B------:R-:W-:Y:S01]  /*113e0*/  FMUL.FTZ R42, R42, R47 ;  /* 0x0000002f2a2a7220 */ /* 0x000fe20000410000 */
[----:B------:R-:W-:Y:S01]  /*113f0*/  FFMA.FTZ R35, R40, R63, R67 ;  /* 0x0000003f28237223 */ /* 0x000fe20000010043 */
[----:B------:R-:W-:Y:S01]  /*11400*/  FFMA.FTZ R40, R43, R47, -R66 ;  /* 0x0000002f2b287223 */ /* 0x000fe20000010842 */
[----:B------:R-:W-:-:S02]  /*11410*/  IMAD.U32 R63, R109, 0x10000, RZ ;  /* 0x000100006d3f7824 */ /* 0x000fc400078e00ff */
[----:B------:R-:W-:Y:S01]  /*11420*/  FMUL.FTZ R66, R44, R65 ;  /* 0x000000412c427220 */ /* 0x000fe20000410000 */
[----:B------:R-:W-:Y:S01]  /*11430*/  FFMA.FTZ R43, R43, R64, R42 ;  /* 0x000000402b2b7223 */ /* 0x000fe2000001002a */
[----:B------:R-:W-:Y:S01]  /*11440*/  LOP3.LUT R107, R107, 0xffff0000, RZ, 0xc0, !PT ;  /* 0xffff00006b6b7812 */ /* 0x000fe200078ec0ff */
[C---:B------:R-:W-:Y:S01]  /*11450*/  FMUL.FTZ R64, R62.reuse, R102 ;  /* 0x000000663e407220 */ /* 0x040fe20000410000 */
[----:B------:R-:W-:Y:S01]  /*11460*/  FFMA.FTZ R42, R61, R63, -R66 ;  /* 0x0000003f3d2a7223 */ /* 0x000fe20000010842 */
[-C--:B------:R-:W-:Y:S01]  /*11470*/  FMUL.FTZ R66, R62, R106.reuse ;  /* 0x0000006a3e427220 */ /* 0x080fe20000410000 */
[----:B------:R-:W-:Y:S01]  /*11480*/  FMUL.FTZ R47, R45, R103 ;  /* 0x000000672d2f7220 */ /* 0x000fe20000410000 */
[----:B------:R-:W-:Y:S01]  /*11490*/  FFMA.FTZ R106, R31, R106, -R64 ;  /* 0x0000006a1f6a7223 */ /* 0x000fe20000010840 */
[----:B------:R-:W-:Y:S01]  /*114a0*/  FMUL.FTZ R92, R45, R107 ;  /* 0x0000006b2d5c7220 */ /* 0x000fe20000410000 */
[----:B------:R-:W-:Y:S02]  /*114b0*/  IMAD.U32 R64, R104, 0x10000, RZ ;  /* 0x0001000068407824 */ /* 0x000fe400078e00ff */
[----:B------:R-:W-:Y:S01]  /*114c0*/  FFMA.FTZ R66, R31, R102, R66 ;  /* 0x000000661f427223 */ /* 0x000fe20000010042 */
[----:B------:R-:W-:-:S02]  /*114d0*/  IMAD.U32 R62, R108, 0x10000, RZ ;  /* 0x000100006c3e7824 */ /* 0x000fc400078e00ff */
[C---:B------:R-:W-:Y:S01]  /*114e0*/  FFMA.FTZ R47, R32.reuse, R107, -R47 ;  /* 0x0000006b202f7223 */ /* 0x040fe2000001082f */
[----:B------:R-:W-:Y:S01]  /*114f0*/  FFMA.FTZ R92, R32, R103, R92 ;  /* 0x00000067205c7223 */ /* 0x000fe2000001005c */
[C---:B------:R-:W-:Y:S01]  /*11500*/  FMUL.FTZ R102, R41.reuse, R64 ;  /* 0x0000004029667220 */ /* 0x040fe20000410000 */
[-C--:B------:R-:W-:Y:S01]  /*11510*/  FMUL.FTZ R32, R41, R62.reuse ;  /* 0x0000003e29207220 */ /* 0x080fe20000410000 */
[----:B------:R-:W-:Y:S01]  /*11520*/  LOP3.LUT R41, R104, 0xffff0000, RZ, 0xc0, !PT ;  /* 0xffff000068297812 */ /* 0x000fe200078ec0ff */
[----:B------:R-:W-:Y:S01]  /*11530*/  FMUL.FTZ R44, R44, R63 ;  /* 0x0000003f2c2c7220 */ /* 0x000fe20000410000 */
[----:B------:R-:W-:Y:S01]  /*11540*/  LOP3.LUT R105, R105, 0xffff0000, RZ, 0xc0, !PT ;  /* 0xffff000069697812 */ /* 0x000fe200078ec0ff */
[C---:B------:R-:W-:Y:S01]  /*11550*/  FFMA.FTZ R102, R29.reuse, R62, -R102 ;  /* 0x0000003e1d667223 */ /* 0x040fe20000010866 */
[----:B------:R-:W-:Y:S01]  /*11560*/  LOP3.LUT R31, R108, 0xffff0000, RZ, 0xc0, !PT ;  /* 0xffff00006c1f7812 */ /* 0x000fe200078ec0ff */
[----:B------:R-:W-:Y:S01]  /*11570*/  FFMA.FTZ R64, R29, R64, R32 ;  /* 0x000000401d407223 */ /* 0x000fe20000010020 */
[----:B------:R-:W-:Y:S01]  /*11580*/  LOP3.LUT R109, R109, 0xffff0000, RZ, 0xc0, !PT ;  /* 0xffff00006d6d7812 */ /* 0x000fe200078ec0ff */
[----:B------:R-:W-:Y:S01]  /*11590*/  FMUL.FTZ R29, R30, R41 ;  /* 0x000000291e1d7220 */ /* 0x000fe20000410000 */
[----:B------:R-:W-:Y:S01]  /*115a0*/  FMUL.FTZ R45, R46, R105 ;  /* 0x000000692e2d7220 */ /* 0x000fe20000410000 */
[----:B------:R-:W-:Y:S01]  /*115b0*/  FMUL.FTZ R30, R30, R31 ;  /* 0x0000001f1e1e7220 */ /* 0x000fe20000410000 */
[----:B------:R-:W-:Y:S01]  /*115c0*/  FFMA.FTZ R44, R61, R65, R44 ;  /* 0x000000413d2c7223 */ /* 0x000fe2000001002c */
        /* <DEDUP_REMOVED lines=10> */
[----:B------:R-:W-:Y:S02]  /*11670*/  F2FP.BF16.F32.PACK_AB R33, R92, R43 ;  /* 0x0000002b5c21723e */ /* 0x000fe400000010ff */
[----:B------:R-:W-:Y:S01]  /*11680*/  F2FP.BF16.F32.PACK_AB R34, R41, R64 ;  /* 0x000000402922723e */ /* 0x000fe200000010ff */
[----:B------:R2:W-:Y:S01]  /*11690*/  STS.128 [R93], R28 ;  /* 0x0000001c5d007388 */ /* 0x0005e20000000c00 */
[----:B------:R-:W-:-:S05]  /*116a0*/  F2FP.BF16.F32.PACK_AB R35, R105, R44 ;  /* 0x0000002c6923723e */ /* 0x000fca00000010ff */
[----:B------:R2:W-:Y:S02]  /*116b0*/  STS.128 [R60+0xc400], R32 ;  /* 0x00c400203c007388 */ /* 0x0005e40000000c00 */
.L_x_1634:
[----:B------:R-:W-:Y:S05]  /*116c0*/  BSYNC B2 ;  /* 0x0000000000027941 */ /* 0x000fea0003800000 */
.L_x_1633:
[----:B------:R-:W-:Y:S05]  /*116d0*/  @P2 BRA `(.L_x_1630) ;  /* 0x00000004009c2947 */ /* 0x000fea0003800000 */
[----:B--2---:R-:W2:Y:S01]  /*116e0*/  LDL R60, [R1+0x68] ;  /* 0x00006800013c7983 */ /* 0x004ea20000100800 */
[----:B------:R-:W-:Y:S02]  /*116f0*/  LEA.HI R75, R75, R223, RZ, 0x1d ;  /* 0x000000df4b4b7211 */ /* 0x000fe400078fe8ff */
[----:B------:R-:W-:Y:S02]  /*11700*/  SHF.R.U64 R43, R24, 0x10, R25 ;  /* 0x00000010182b7819 */ /* 0x000fe40000001219 */
[----:B------:R-:W-:Y:S01]  /*11710*/  SHF.R.S32.HI R30, RZ, 0x1f, R75 ;  /* 0x0000001fff1e7819 */ /* 0x000fe2000001144b */
[----:B------:R-:W-:Y:S01]  /*11720*/  IMAD.SHL.U32 R28, R75, 0x8, RZ ;  /* 0x000000084b1c7824 */ /* 0x000fe200078e00ff */
[----:B------:R-:W-:Y:S02]  /*11730*/  SHF.R.U64 R41, R26, 0x10, R27 ;  /* 0x000000101a297819 */ /* 0x000fe4000000121b */
[----:B------:R-:W-:Y:S02]  /*11740*/  LEA.HI R30, R30, R75, RZ, 0x3 ;  /* 0x0000004b1e1e7211 */ /* 0x000fe400078f18ff */
[----:B------:R-:W-:-:S02]  /*11750*/  LOP3.LUT R29, R175, 0x38, R28, 0xf8, !PT ;  /* 0x00000038af1d7812 */ /* 0x000fc400078ef81c */
[----:B------:R-:W-:Y:S01]  /*11760*/  SHF.R.U32.HI R24, RZ, 0x10, R25 ;  /* 0x00000010ff187819 */ /* 0x000fe20000011619 */
[----:B------:R-:W-:Y:S01]  /*11770*/  IMAD.SHL.U32 R30, R30, 0x400, RZ ;  /* 0x000004001e1e7824 */ /* 0x000fe200078e00ff */
[----:B------:R-:W-:Y:S02]  /*11780*/  LOP3.LUT R29, R29, R176, RZ, 0x3c, !PT ;  /* 0x000000b01d1d7212 */ /* 0x000fe400078e3cff */
[----:B------:R-:W-:Y:S02]  /*11790*/  SHF.R.U32.HI R26, RZ, 0x10, R27 ;  /* 0x00000010ff1a7819 */ /* 0x000fe4000001161b */
[----:B------:R-:W-:Y:S02]  /*117a0*/  LOP3.LUT R30, R30, 0x7fffe000, RZ, 0xc0, !PT ;  /* 0x7fffe0001e1e7812 */ /* 0x000fe400078ec0ff */
[----:B------:R-:W-:Y:S02]  /*117b0*/  SHF.R.U64 R27, R36, 0x10, R37 ;  /* 0x00000010241b7819 */ /* 0x000fe40000001225 */
[----:B-1----:R-:W-:-:S02]  /*117c0*/  IADD3 R33, R29, R30, R177 ;  /* 0x0000001e1d217210 */ /* 0x002fc40007ffe0b1 */
[----:B------:R-:W-:Y:S02]  /*117d0*/  SHF.R.U64 R25, R38, 0x10, R39 ;  /* 0x0000001026197819 */ /* 0x000fe40000001227 */
[----:B------:R-:W-:Y:S01]  /*117e0*/  SHF.R.U32.HI R36, RZ, 0x10, R37 ;  /* 0x00000010ff247819 */ /* 0x000fe20000011625 */
[----:B------:R-:W-:Y:S01]  /*117f0*/  IMAD R40, R33, 0x2, R2 ;  /* 0x0000000221287824 */ /* 0x000fe200078e0202 */
[----:B------:R-:W-:Y:S02]  /*11800*/  PRMT R89, R89, 0x5410, R24 ;  /* 0x0000541059597816 */ /* 0x000fe40000000018 */
[----:B------:R-:W-:Y:S02]  /*11810*/  PRMT R84, R84, 0x5410, R27 ;  /* 0x0000541054547816 */ /* 0x000fe4000000001b */
[----:B------:R-:W1:Y:S01]  /*11820*/  LDS.128 R32, [R40+0xc400] ;  /* 0x00c4000028207984 */ /* 0x000e620000000c00 */
[----:B------:R-:W-:Y:S02]  /*11830*/  PRMT R86, R86, 0x5410, R25 ;  /* 0x0000541056567816 */ /* 0x000fe40000000019 */
[----:B------:R-:W-:Y:S01]  /*11840*/  PRMT R91, R91, 0x5410, R26 ;  /* 0x000054105b5b7816 */ /* 0x000fe2000000001a */
[----:B------:R-:W-:Y:S01]  /*11850*/  IMAD.U32 R42, R84, 0x10000, RZ ;  /* 0x00010000542a7824 */ /* 0x000fe200078e00ff */
[----:B------:R-:W-:-:S02]  /*11860*/  PRMT R88, R88, 0x5410, R43 ;  /* 0x0000541058587816 */ /* 0x000fc4000000002b */
[----:B------:R-:W-:Y:S02]  /*11870*/  PRMT R85, R85, 0x5410, R36 ;  /* 0x0000541055557816 */ /* 0x000fe40000000024 */
[----:B------:R-:W-:Y:S02]  /*11880*/  SHF.R.U32.HI R38, RZ, 0x10, R39 ;  /* 0x00000010ff267819 */ /* 0x000fe40000011627 */
[----:B------:R-:W-:Y:S01]  /*11890*/  PRMT R90, R90, 0x5410, R41 ;  /* 0x000054105a5a7816 */ /* 0x000fe20000000029 */
[----:B------:R-:W-:Y:S01]  /*118a0*/  IMAD.U32 R41, R88, 0x10000, RZ ;  /* 0x0001000058297824 */ /* 0x000fe200078e00ff */
[----:B------:R-:W-:Y:S01]  /*118b0*/  PRMT R87, R87, 0x5410, R38 ;  /* 0x0000541057577816 */ /* 0x000fe20000000026 */
[----:B------:R-:W-:Y:S01]  /*118c0*/  IMAD.U32 R43, R85, 0x10000, RZ ;  /* 0x00010000552b7824 */ /* 0x000fe200078e00ff */
[----:B------:R-:W-:Y:S02]  /*118d0*/  LOP3.LUT R84, R84, 0xffff0000, RZ, 0xc0, !PT ;  /* 0xffff000054547812 */ /* 0x000fe400078ec0ff */
[----:B------:R-:W-:-:S02]  /*118e0*/  LOP3.LUT R88, R88, 0xffff0000, RZ, 0xc0, !PT ;  /* 0xffff000058587812 */ /* 0x000fc400078ec0ff */
[----:B------:R-:W-:Y:S01]  /*118f0*/  LOP3.LUT R85, R85, 0xffff0000, RZ, 0xc0, !PT ;  /* 0xffff000055557812 */ /* 0x000fe200078ec0ff */
[C---:B-1----:R-:W-:Y:S01]  /*11900*/  IMAD.U32 R37, R33.reuse, 0x10000, RZ ;  /* 0x0001000021257824 */ /* 0x042fe200078e00ff */
[----:B------:R-:W-:Y:S01]  /*11910*/  LOP3.LUT R33, R33, 0xffff0000, RZ, 0xc0, !PT ;  /* 0xffff000021217812 */ /* 0x000fe200078ec0ff */
[C---:B------:R-:W-:Y:S01]  /*11920*/  IMAD.U32 R39, R35.reuse, 0x10000, RZ ;  /* 0x0001000023277824 */ /* 0x040fe200078e00ff */
[----:B------:R-:W-:Y:S01]  /*11930*/  LOP3.LUT R35, R35, 0xffff0000, RZ, 0xc0, !PT ;  /* 0xffff000023237812 */ /* 0x000fe200078ec0ff */
[----:B0-----:R-:W-:Y:S01]  /*11940*/  FMUL.FTZ R61, R37, R43 ;  /* 0x0000002b253d7220 */ /* 0x001fe20000410000 */
[C---:B------:R-:W-:Y:S01]  /*11950*/  IMAD.U32 R38, R34.reuse, 0x10000, RZ ;  /* 0x0001000022267824 */ /* 0x040fe200078e00ff */
[----:B------:R-:W-:Y:S01]  /*11960*/  LOP3.LUT R34, R34, 0xffff0000, RZ, 0xc0, !PT ;  /* 0xffff000022227812 */ /* 0x000fe200078ec0ff */
[----:B--2---:R-:W0:Y:S02]  /*11970*/  LDS.128 R28, [R60] ;  /* 0x000000003c1c7984 */ /* 0x004e240000000c00 */
        /* <DEDUP_REMOVED lines=8> */
[C---:B------:R-:W-:Y:S01]  /*11a00*/  IMAD.U32 R31, R32.reuse, 0x10000, RZ ;  /* 0x00010000201f7824 */ /* 0x040fe200078e00ff */
[----:B------:R-:W-:-:S03]  /*11a10*/  LOP3.LUT R32, R32, 0xffff0000, RZ, 0xc0, !PT ;  /* 0xffff000020207812 */ /* 0x000fc600078ec0ff */
[CC--:B------:R-:W-:Y:S01]  /*11a20*/  FMUL.FTZ R45, R31.reuse, R42.reuse ;  /* 0x0000002a1f2d7220 */ /* 0x0c0fe20000410000 */
[-C--:B------:R-:W-:Y:S01]  /*11a30*/  FMUL.FTZ R47, R31, R41.reuse ;  /* 0x000000291f2f7220 */ /* 0x080fe20000410000 */
[C---:B------:R-:W-:Y:S01]  /*11a40*/  IMAD.U32 R31, R89.reuse, 0x10000, RZ ;  /* 0x00010000591f7824 */ /* 0x040fe200078e00ff */
[----:B------:R-:W-:Y:S01]  /*11a50*/  LOP3.LUT R89, R89, 0xffff0000, RZ, 0xc0, !PT ;  /* 0xffff000059597812 */ /* 0x000fe200078ec0ff */
[C---:B------:R-:W-:Y:S01]  /*11a60*/  FFMA.FTZ R45, R24.reuse, R41, -R45 ;  /* 0x00000029182d7223 */ /* 0x040fe2000001082d */
[----:B------:R-:W-:Y:S02]  /*11a70*/  IMAD.U32 R41, R87, 0x10000, RZ ;  /* 0x0001000057297824 */ /* 0x000fe400078e00ff */
[----:B------:R-:W-:Y:S01]  /*11a80*/  FFMA.FTZ R47, R24, R42, R47 ;  /* 0x0000002a182f7223 */ /* 0x000fe2000001002f */
[----:B------:R-:W-:Y:S02]  /*11a90*/  IMAD.U32 R24, R91, 0x10000, RZ ;  /* 0x000100005b187824 */ /* 0x000fe400078e00ff */
[-C--:B------:R-:W-:Y:S01]  /*11aa0*/  FMUL.FTZ R37, R37, R31.reuse ;  /* 0x0000001f25257220 */ /* 0x080fe20000410000 */
[C---:B------:R-:W-:Y:S01]  /*11ab0*/  FFMA.FTZ R61, R26.reuse, R31, -R61 ;  /* 0x0000001f1a3d7223 */ /* 0x040fe2000001083d */
[C---:B------:R-:W-:Y:S01]  /*11ac0*/  FMUL.FTZ R31, R39.reuse, R41 ;  /* 0x00000029271f7220 */ /* 0x040fe20000410000 */
[----:B------:R-:W-:Y:S01]  /*11ad0*/  FMUL.FTZ R42, R39, R24 ;  /* 0x00000018272a7220 */ /* 0x000fe20000410000 */
[----:B------:R-:W-:Y:S01]  /*11ae0*/  FFMA.FTZ R37, R26, R43, R37 ;  /* 0x0000002b1a257223 */ /* 0x000fe20000010025 */
[----:B------:R-:W-:-:S02]  /*11af0*/  IMAD.U32 R26, R86, 0x10000, RZ ;  /* 0x00010000561a7824 */ /* 0x000fc400078e00ff */
[----:B------:R-:W-:Y:S01]  /*11b00*/  FFMA.FTZ R39, R36, R24, -R31 ;  /* 0x0000001824277223 */ /* 0x000fe2000001081f */
[C---:B------:R-:W-:Y:S01]  /*11b10*/  FMUL.FTZ R24, R32.reuse, R84 ;  /* 0x0000005420187220 */ /* 0x040fe20000410000 */
[----:B------:R-:W-:Y:S01]  /*11b20*/  FMUL.FTZ R32, R32, R88 ;  /* 0x0000005820207220 */ /* 0x000fe20000410000 */
[----:B------:R-:W-:Y:S01]  /*11b30*/  FMUL.FTZ R44, R38, R26 ;  /* 0x0000001a262c7220 */ /* 0x000fe20000410000 */
[----:B------:R-:W-:Y:S01]  /*11b40*/  LOP3.LUT R86, R86, 0xffff0000, RZ, 0xc0, !PT ;  /* 0xffff000056567812 */ /* 0x000fe200078ec0ff */
[----:B------:R-:W-:Y:S01]  /*11b50*/  FFMA.FTZ R88, R25, R88, -R24 ;  /* 0x0000005819587223 */ /* 0x000fe20000010818 */
[C---:B------:R-:W-:Y:S01]  /*11b60*/  IMAD.U32 R24, R90.reuse, 0x10000, RZ ;  /* 0x000100005a187824 */ /* 0x040fe200078e00ff */
[----:B------:R-:W-:Y:S01]  /*11b70*/  LOP3.LUT R90, R90, 0xffff0000, RZ, 0xc0, !PT ;  /* 0xffff00005a5a7812 */ /* 0x000fe200078ec0ff */
[----:B------:R-:W-:Y:S01]  /*11b80*/  FFMA.FTZ R41, R36, R41, R42 ;  /* 0x0000002924297223 */ /* 0x000fe2000001002a */
[----:B------:R-:W-:Y:S01]  /*11b90*/  LOP3.LUT R87, R87, 0xffff0000, RZ, 0xc0, !PT ;  /* 0xffff000057577812 */ /* 0x000fe200078ec0ff */
[-C--:B------:R-:W-:Y:S01]  /*11ba0*/  FMUL.FTZ R38, R38, R24.reuse ;  /* 0x0000001826267220 */ /* 0x080fe20000410000 */
[----:B------:R-:W-:Y:S01]  /*11bb0*/  LOP3.LUT R91, R91, 0xffff0000, RZ, 0xc0, !PT ;  /* 0xffff00005b5b7812 */ /* 0x000fe200078ec0ff */
[----:B------:R-:W-:Y:S01]  /*11bc0*/  FFMA.FTZ R44, R27, R24, -R44 ;  /* 0x000000181b2c7223 */ /* 0x000fe2000001082c */
[C---:B------:R-:W-:Y:S01]  /*11bd0*/  FMUL.FTZ R31, R33.reuse, R85 ;  /* 0x00000055211f7220 */ /* 0x040fe20000410000 */
[----:B------:R-:W-:Y:S01]  /*11be0*/  FMUL.FTZ R42, R33, R89 ;  /* 0x00000059212a7220 */ /* 0x000fe20000410000 */
[----:B------:R-:W-:Y:S01]  /*11bf0*/  FFMA.FTZ R32, R25, R84, R32 ;  /* 0x0000005419207223 */ /* 0x000fe20000010020 */
[C---:B------:R-:W-:Y:S01]  /*11c00*/  FMUL.FTZ R24, R34.reuse, R86 ;  /* 0x0000005622187220 */ /* 0x040fe20000410000 */
[----:B------:R-:W-:Y:S01]  /*11c10*/  FFMA.FTZ R38, R27, R26, R38 ;  /* 0x0000001a1b267223 */ /* 0x000fe20000010026 */
[-C--:B------:R-:W-:Y:S01]  /*11c20*/  FMUL.FTZ R25, R34, R90.reuse ;  /* 0x0000005a22197220 */ /* 0x080fe20000410000 */
[C---:B------:R-:W-:Y:S01]  /*11c30*/  FMUL.FTZ R33, R35.reuse, R87 ;  /* 0x0000005723217220 */ /* 0x040fe20000410000 */
[----:B------:R-:W-:Y:S01]  /*11c40*/  FMUL.FTZ R26, R35, R91 ;  /* 0x0000005b231a7220 */ /* 0x000fe20000410000 */
[----:B------:R-:W-:Y:S01]  /*11c50*/  FFMA.FTZ R36, R28, R89, -R31 ;  /* 0x000000591c247223 */ /* 0x000fe2000001081f */
[C---:B------:R-:W-:Y:S01]  /*11c60*/  FFMA.FTZ R27, R29.reuse, R90, -R24 ;  /* 0x0000005a1d1b7223 */ /* 0x040fe20000010818 */
[----:B------:R-:W-:Y:S01]  /*11c70*/  FFMA.FTZ R31, R29, R86, R25 ;  /* 0x000000561d1f7223 */ /* 0x000fe20000010019 */
        /* <DEDUP_REMOVED lines=13> */
.L_x_1630:
[----:B------:R-:W-:Y:S05]  /*11d50*/  BSYNC B1 ;  /* 0x0000000000017941 */ /* 0x000fea0003800000 */
.L_x_1629:
[----:B------:R-:W-:-:S13]  /*11d60*/  ISETP.GE.AND P0, PT, R189, R0, PT ;  /* 0x00000000bd00720c */ /* 0x000fda0003f06270 */
[----:B------:R-:W-:Y:S05]  /*11d70*/  @P0 BRA `(.L_x_1610) ;  /* 0x0000001400040947 */ /* 0x000fea0003800000 */
[----:B------:R-:W5:Y:S01]  /*11d80*/  LDC R0, c[0x0][0x3f4] ;  /* 0x0000fd00ff007b82 */ /* 0x000f620000000800 */
[----:B------:R-:W-:Y:S01]  /*11d90*/  BSSY B1, `(.L_x_1635) ;  /* 0x000006d000017945 */ /* 0x000fe20003800000 */
[----:B-1----:R-:W-:Y:S02]  /*11da0*/  SHF.R.U32.HI R44, RZ, 0x3, R173 ;  /* 0x00000003ff2c7819 */ /* 0x002fe400000116ad */
[-C--:B-----5:R-:W-:Y:S02]  /*11db0*/  ISETP.GE.AND P0, PT, R18, R0.reuse, PT ;  /* 0x000000001200720c */ /* 0x0a0fe40003f06270 */
[-C--:B------:R-:W-:Y:S02]  /*11dc0*/  ISETP.GE.AND P1, PT, R165, R0.reuse, PT ;  /* 0x00000000a500720c */ /* 0x080fe40003f26270 */
[----:B------:R-:W-:-:S09]  /*11dd0*/  ISETP.GE.AND P2, PT, R166, R0, PT ;  /* 0x00000000a600720c */ /* 0x000fd20003f46270 */
[----:B------:R-:W-:Y:S05]  /*11de0*/  @P0 BRA `(.L_x_1636) ;  /* 0x00000004009c0947 */ /* 0x000fea0003800000 */
[----:B------:R-:W5:Y:S01]  /*11df0*/  LDL R42, [R1+0x6c] ;  /* 0x00006c00012a7983 */ /* 0x000f620000100800 */
[----:B0-----:R-:W-:Y:S02]  /*11e00*/  LEA.HI R24, R0, R191, RZ, 0x1d ;  /* 0x000000bf00187211 */ /* 0x001fe400078fe8ff */
[--C-:B--2---:R-:W-:Y:S02]  /*11e10*/  SHF.R.U64 R33, R4, 0x10, R5.reuse ;  /* 0x0000001004217819 */ /* 0x104fe40000001205 */
        /* <DEDUP_REMOVED lines=12> */
[----:B------:R-:W-:Y:S02]  /*11ee0*/  PRMT R94, R94, 0x5410, R33 ;  /* 0x000054105e5e7816 */ /* 0x000fe40000000021 */
[----:B------:R-:W-:Y:S01]  /*11ef0*/  PRMT R95, R95, 0x5410, R4 ;  /* 0x000054105f5f7816 */ /* 0x000fe20000000004 */
[----:B------:R-:W-:Y:S01]  /*11f00*/  IMAD R32, R29, 0x2, R2 ;  /* 0x000000021d207824 */ /* 0x000fe200078e0202 */
[----:B------:R-:W-:Y:S01]  /*11f10*/  PRMT R96, R96, 0x5410, R5 ;  /* 0x0000541060607816 */ /* 0x000fe20000000005 */
[----:B------:R-:W-:Y:S01]  /*11f20*/  IMAD.U32 R38, R94, 0x10000, RZ ;  /* 0x000100005e267824 */ /* 0x000fe200078e00ff */
[----:B------:R-:W-:Y:S01]  /*11f30*/  PRMT R97, R97, 0x5410, R6 ;  /* 0x0000541061617816 */ /* 0x000fe20000000006 */
[----:B------:R-:W-:Y:S01]  /*11f40*/  IMAD.U32 R39, R95, 0x10000, RZ ;  /* 0x000100005f277824 */ /* 0x000fe200078e00ff */
[----:B------:R-:W0:Y:S01]  /*11f50*/  LDS.128 R28, [R32+0xc400] ;  /* 0x00c40000201c7984 */ /* 0x000e220000000c00 */
[----:B------:R-:W-:Y:S02]  /*11f60*/  PRMT R98, R98, 0x5410, R37 ;  /* 0x0000541062627816 */ /* 0x000fe40000000025 */
[----:B------:R-:W-:-:S02]  /*11f70*/  SHF.R.U32.HI R48, RZ, 0x10, R49 ;  /* 0x00000010ff307819 */ /* 0x000fc40000011631 */
[--C-:B------:R-:W-:Y:S01]  /*11f80*/  SHF.R.U64 R35, R50, 0x10, R51.reuse ;  /* 0x0000001032237819 */ /* 0x100fe20000001233 */
[----:B------:R-:W-:Y:S01]  /*11f90*/  IMAD.U32 R37, R98, 0x10000, RZ ;  /* 0x0001000062257824 */ /* 0x000fe200078e00ff */
[----:B------:R-:W-:Y:S02]  /*11fa0*/  PRMT R99, R99, 0x5410, R48 ;  /* 0x0000541063637816 */ /* 0x000fe40000000030 */
[----:B------:R-:W-:Y:S02]  /*11fb0*/  SHF.R.U32.HI R50, RZ, 0x10, R51 ;  /* 0x00000010ff327819 */ /* 0x000fe40000011633 */
[----:B------:R-:W-:Y:S02]  /*11fc0*/  LOP3.LUT R94, R94, 0xffff0000, RZ, 0xc0, !PT ;  /* 0xffff00005e5e7812 */ /* 0x000fe400078ec0ff */
[----:B------:R-:W-:Y:S02]  /*11fd0*/  PRMT R101, R101, 0x5410, R50 ;  /* 0x0000541065657816 */ /* 0x000fe40000000032 */
[----:B------:R-:W-:-:S02]  /*11fe0*/  LOP3.LUT R98, R98, 0xffff0000, RZ, 0xc0, !PT ;  /* 0xffff000062627812 */ /* 0x000fc400078ec0ff */
[----:B------:R-:W-:Y:S02]  /*11ff0*/  LOP3.LUT R95, R95, 0xffff0000, RZ, 0xc0, !PT ;  /* 0xffff00005f5f7812 */ /* 0x000fe400078ec0ff */
[----:B------:R-:W-:Y:S01]  /*12000*/  PRMT R100, R100, 0x5410, R35 ;  /* 0x0000541064647816 */ /* 0x000fe20000000023 */
[C---:B0-----:R-:W-:Y:S01]  /*12010*/  IMAD.U32 R34, R29.reuse, 0x10000, RZ ;  /* 0x000100001d227824 */ /* 0x041fe200078e00ff */
[----:B------:R-:W-:Y:S01]  /*12020*/  LOP3.LUT R29, R29, 0xffff0000, RZ, 0xc0, !PT ;  /* 0xffff00001d1d7812 */ /* 0x000fe200078ec0ff */
[C---:B------:R-:W-:Y:S01]  /*12030*/  IMAD.U32 R36, R31.reuse, 0x10000, RZ ;  /* 0x000100001f247824 */ /* 0x040fe200078e00ff */
[----:B------:R-:W-:Y:S01]  /*12040*/  LOP3.LUT R31, R31, 0xffff0000, RZ, 0xc0, !PT ;  /* 0xffff00001f1f7812 */ /* 0x000fe200078ec0ff */
[----:B------:R-:W-:Y:S01]  /*12050*/  FMUL.FTZ R45, R34, R39 ;  /* 0x00000027222d7220 */ /* 0x000fe20000410000 */
[C---:B------:R-:W-:Y:S01]  /*12060*/  IMAD.U32 R35, R30.reuse, 0x10000, RZ ;  /* 0x000100001e237824 */ /* 0x040fe200078e00ff */
[----:B------:R-:W-:Y:S01]  /*12070*/  LOP3.LUT R30, R30, 0xffff0000, RZ, 0xc0, !PT ;  /* 0xffff00001e1e7812 */ /* 0x000fe200078ec0ff */
[----:B-----5:R-:W0:Y:S02]  /*12080*/  LDS.128 R24, [R42] ;  /* 0x000000002a187984 */ /* 0x020e240000000c00 */
        /* <DEDUP_REMOVED lines=17> */
[----:B------:R-:W-:Y:S01]  /*121a0*/  FMUL.FTZ R47, R34, R27 ;  /* 0x0000001b222f7220 */ /* 0x000fe20000410000 */
[----:B------:R-:W-:Y:S02]  /*121b0*/  IMAD.U32 R4, R101, 0x10000, RZ ;  /* 0x0001000065047824 */ /* 0x000fe400078e00ff */
[----:B------:R-:W-:Y:S01]  /*121c0*/  FMUL.FTZ R34, R36, R37 ;  /* 0x0000002524227220 */ /* 0x000fe20000410000 */
[C---:B------:R-:W-:Y:S01]  /*121d0*/  FFMA.FTZ R45, R6.reuse, R27, -R45 ;  /* 0x0000001b062d7223 */ /* 0x040fe2000001082d */
[----:B------:R-:W-:Y:S01]  /*121e0*/  FFMA.FTZ R47, R6, R39, R47 ;  /* 0x00000027062f7223 */ /* 0x000fe2000001002f */
        /* <DEDUP_REMOVED lines=8> */
[-C--:B------:R-:W-:Y:S01]  /*12270*/  FMUL.FTZ R36, R29, R99.reuse ;  /* 0x000000631d247220 */ /* 0x080fe20000410000 */
[C---:B------:R-:W-:Y:S01]  /*12280*/  IMAD.U32 R4, R100.reuse, 0x10000, RZ ;  /* 0x0001000064047824 */ /* 0x040fe200078e00ff */
[----:B------:R-:W-:Y:S01]  /*12290*/  LOP3.LUT R100, R100, 0xffff0000, RZ, 0xc0, !PT ;  /* 0xffff000064647812 */ /* 0x000fe200078ec0ff */
[C---:B------:R-:W-:Y:S01]  /*122a0*/  FMUL.FTZ R38, R35.reuse, R6 ;  /* 0x0000000623267220 */ /* 0x040fe20000410000 */
[C---:B------:R-:W-:Y:S01]  /*122b0*/  FFMA.FTZ R34, R24.reuse, R99, -R27 ;  /* 0x0000006318227223 */ /* 0x040fe2000001081b */
[----:B------:R-:W-:Y:S01]  /*122c0*/  FFMA.FTZ R36, R24, R95, R36 ;  /* 0x0000005f18247223 */ /* 0x000fe20000010024 */
[----:B------:R-:W-:Y:S01]  /*122d0*/  LOP3.LUT R96, R96, 0xffff0000, RZ, 0xc0, !PT ;  /* 0xffff000060607812 */ /* 0x000fe200078ec0ff */
[----:B------:R-:W-:Y:S01]  /*122e0*/  FMUL.FTZ R24, R35, R4 ;  /* 0x0000000423187220 */ /* 0x000fe20000410000 */
[----:B------:R-:W-:Y:S01]  /*122f0*/  LOP3.LUT R97, R97, 0xffff0000, RZ, 0xc0, !PT ;  /* 0xffff000061617812 */ /* 0x000fe200078ec0ff */
[----:B------:R-:W-:Y:S01]  /*12300*/  FFMA.FTZ R28, R5, R94, R28 ;  /* 0x0000005e051c7223 */ /* 0x000fe2000001001c */
[----:B------:R-:W-:Y:S01]  /*12310*/  LOP3.LUT R101, R101, 0xffff0000, RZ, 0xc0, !PT ;  /* 0xffff000065657812 */ /* 0x000fe200078ec0ff */
[C---:B------:R-:W-:Y:S01]  /*12320*/  FFMA.FTZ R38, R7.reuse, R4, -R38 ;  /* 0x0000000407267223 */ /* 0x040fe20000010826 */
[C---:B------:R-:W-:Y:S01]  /*12330*/  FMUL.FTZ R5, R30.reuse, R100 ;  /* 0x000000641e057220 */ /* 0x040fe20000410000 */
[----:B------:R-:W-:Y:S01]  /*12340*/  FFMA.FTZ R7, R7, R6, R24 ;  /* 0x0000000607077223 */ /* 0x000fe20000010018 */
[-C--:B------:R-:W-:Y:S01]  /*12350*/  FMUL.FTZ R4, R30, R96.reuse ;  /* 0x000000601e047220 */ /* 0x080fe20000410000 */
[C---:B------:R-:W-:Y:S01]  /*12360*/  FMUL.FTZ R29, R31.reuse, R97 ;  /* 0x000000611f1d7220 */ /* 0x040fe20000410000 */
[-C--:B------:R-:W-:Y:S01]  /*12370*/  FMUL.FTZ R6, R31, R101.reuse ;  /* 0x000000651f067220 */ /* 0x080fe20000410000 */
[C---:B------:R-:W-:Y:S01]  /*12380*/  FFMA.FTZ R96, R25.reuse, R96, R5 ;  /* 0x0000006019607223 */ /* 0x040fe20000010005 */
[----:B------:R-:W-:Y:S01]  /*12390*/  FFMA.FTZ R27, R25, R100, -R4 ;  /* 0x00000064191b7223 */ /* 0x000fe20000010804 */
[C---:B------:R-:W-:Y:S01]  /*123a0*/  FFMA.FTZ R30, R26.reuse, R101, -R29 ;  /* 0x000000651a1e7223 */ /* 0x040fe2000001081d */
        /* <DEDUP_REMOVED lines=11> */
.L_x_1636:
[----:B------:R-:W-:Y:S05]  /*12460*/  BSYNC B1 ;  /* 0x0000000000017941 */ /* 0x000fea0003800000 */
.L_x_1635:
[----:B------:R-:W-:Y:S04]  /*12470*/  BSSY B1, `(.L_x_1637) ;  /* 0x0000069000017945 */ /* 0x000fe80003800000 */
[----:B------:R-:W-:Y:S05]  /*12480*/  @P1 BRA `(.L_x_1638) ;  /* 0x00000004009c1947 */ /* 0x000fea0003800000 */
[----:B------:R-:W5:Y:S01]  /*12490*/  LDL R43, [R1+0x64] ;  /* 0x00006400012b7983 */ /* 0x000f620000100800 */
[----:B-1----:R-:W-:Y:S02]  /*124a0*/  LEA.HI R4, R0, R222, RZ, 0x1d ;  /* 0x000000de00047211 */ /* 0x002fe400078fe8ff */
[----:B0-2---:R-:W-:Y:S02]  /*124b0*/  SHF.R.U64 R29, R8, 0x10, R9 ;  /* 0x00000010081d7819 */ /* 0x005fe40000001209 */
[----:B------:R-:W-:Y:S01]  /*124c0*/  SHF.R.S32.HI R5, RZ, 0x1f, R4 ;  /* 0x0000001fff057819 */ /* 0x000fe20000011404 */
[----:B------:R-:W-:Y:S01]  /*124d0*/  IMAD.SHL.U32 R6, R4, 0x8, RZ ;  /* 0x0000000804067824 */ /* 0x000fe200078e00ff */
[----:B------:R-:W-:Y:S02]  /*124e0*/  SHF.R.U64 R33, R52, 0x10, R53 ;  /* 0x0000001034217819 */ /* 0x000fe40000001235 */
[----:B------:R-:W-:Y:S02]  /*124f0*/  LEA.HI R5, R5, R4, RZ, 0x3 ;  /* 0x0000000405057211 */ /* 0x000fe400078f18ff */
[----:B------:R-:W-:-:S02]  /*12500*/  LOP3.LUT R4, R173, 0x38, R6, 0xf8, !PT ;  /* 0x00000038ad047812 */ /* 0x000fc400078ef806 */
[----:B------:R-:W-:Y:S01]  /*12510*/  PRMT R76, R76, 0x5410, R29 ;  /* 0x000054104c4c7816 */ /* 0x000fe2000000001d */
[----:B------:R-:W-:Y:S01]  /*12520*/  IMAD.SHL.U32 R5, R5, 0x400, RZ ;  /* 0x0000040005057824 */ /* 0x000fe200078e00ff */
[----:B------:R-:W-:Y:S02]  /*12530*/  LOP3.LUT R4, R4, R44, RZ, 0x3c, !PT ;  /* 0x0000002c04047212 */ /* 0x000fe400078e3cff */
[----:B------:R-:W-:Y:S01]  /*12540*/  SHF.R.U32.HI R8, RZ, 0x10, R9 ;  /* 0x00000010ff087819 */ /* 0x000fe20000011609 */
[----:B------:R-:W-:Y:S01]  /*12550*/  IMAD.U32 R34, R76, 0x10000, RZ ;  /* 0x000100004c227824 */ /* 0x000fe200078e00ff */
[----:B------:R-:W-:Y:S02]  /*12560*/  LOP3.LUT R5, R5, 0x7fffe000, RZ, 0xc0, !PT ;  /* 0x7fffe00005057812 */ /* 0x000fe400078ec0ff */
[----:B------:R-:W-:Y:S02]  /*12570*/  PRMT R80, R80, 0x5410, R33 ;  /* 0x0000541050507816 */ /* 0x000fe40000000021 */
[----:B------:R-:W-:-:S02]  /*12580*/  IADD3 R25, R4, R5, R179 ;  /* 0x0000000504197210 */ /* 0x000fc40007ffe0b3 */
[----:B------:R-:W-:Y:S01]  /*12590*/  SHF.R.U32.HI R52, RZ, 0x10, R53 ;  /* 0x00000010ff347819 */ /* 0x000fe20000011635 */
[----:B------:R-:W-:Y:S01]  /*125a0*/  IMAD.U32 R33, R80, 0x10000, RZ ;  /* 0x0001000050217824 */ /* 0x000fe200078e00ff */
[----:B------:R-:W-:Y:S01]  /*125b0*/  SHF.R.U64 R9, R10, 0x10, R11 ;  /* 0x000000100a097819 */ /* 0x000fe2000000120b */
[----:B------:R-:W-:Y:S01]  /*125c0*/  IMAD R28, R25, 0x2, R2 ;  /* 0x00000002191c7824 */ /* 0x000fe200078e0202 */
[----:B------:R-:W-:Y:S02]  /*125d0*/  SHF.R.U64 R31, R54, 0x10, R55 ;  /* 0x00000010361f7819 */ /* 0x000fe40000001237 */
[----:B------:R-:W-:Y:S02]  /*125e0*/  SHF.R.U32.HI R10, RZ, 0x10, R11 ;  /* 0x00000010ff0a7819 */ /* 0x000fe4000001160b */
[----:B------:R-:W0:Y:S01]  /*125f0*/  LDS.128 R24, [R28+0xc400] ;  /* 0x00c400001c187984 */ /* 0x000e220000000c00 */
[----:B------:R-:W-:Y:S02]  /*12600*/  PRMT R77, R77, 0x5410, R8 ;  /* 0x000054104d4d7816 */ /* 0x000fe40000000008 */
[----:B------:R-:W-:-:S02]  /*12610*/  SHF.R.U32.HI R54, RZ, 0x10, R55 ;  /* 0x00000010ff367819 */ /* 0x000fc40000011637 */
[----:B------:R-:W-:Y:S01]  /*12620*/  PRMT R81, R81, 0x5410, R52 ;  /* 0x0000541051517816 */ /* 0x000fe20000000034 */
[----:B------:R-:W-:Y:S01]  /*12630*/  IMAD.U32 R35, R77, 0x10000, RZ ;  /* 0x000100004d237824 */ /* 0x000fe200078e00ff */
[----:B------:R-:W-:Y:S02]  /*12640*/  PRMT R79, R79, 0x5410, R10 ;  /* 0x000054104f4f7816 */ /* 0x000fe4000000000a */
[----:B------:R-:W-:Y:S02]  /*12650*/  PRMT R83, R83, 0x5410, R54 ;  /* 0x0000541053537816 */ /* 0x000fe40000000036 */
[----:B------:R-:W-:Y:S02]  /*12660*/  PRMT R78, R78, 0x5410, R9 ;  /* 0x000054104e4e7816 */ /* 0x000fe40000000009 */
[----:B------:R-:W-:Y:S01]  /*12670*/  PRMT R82, R82, 0x5410, R31 ;  /* 0x0000541052527816 */ /* 0x000fe2000000001f */
[C---:B0-----:R-:W-:Y:S01]  /*12680*/  IMAD.U32 R29, R24.reuse, 0x10000, RZ ;  /* 0x00010000181d7824 */ /* 0x041fe200078e00ff */
[----:B------:R-:W-:Y:S01]  /*12690*/  LOP3.LUT R24, R24, 0xffff0000, RZ, 0xc0, !PT ;  /* 0xffff000018187812 */ /* 0x000fe200078ec0ff */
[C---:B------:R-:W-:Y:S01]  /*126a0*/  IMAD.U32 R30, R25.reuse, 0x10000, RZ ;  /* 0x00010000191e7824 */ /* 0x040fe200078e00ff */
[----:B------:R-:W-:Y:S01]  /*126b0*/  LOP3.LUT R25, R25, 0xffff0000, RZ, 0xc0, !PT ;  /* 0xffff000019197812 */ /* 0x000fe200078ec0ff */
[C---:B------:R-:W-:Y:S01]  /*126c0*/  FMUL.FTZ R37, R29.reuse, R34 ;  /* 0x000000221d257220 */ /* 0x040fe20000410000 */
[----:B------:R-:W-:Y:S01]  /*126d0*/  FMUL.FTZ R39, R29, R33 ;  /* 0x000000211d277220 */ /* 0x000fe20000410000 */
[----:B------:R-:W-:-:S02]  /*126e0*/  IMAD.U32 R29, R81, 0x10000, RZ ;  /* 0x00010000511d7824 */ /* 0x000fc400078e00ff */
[C---:B------:R-:W-:Y:S01]  /*126f0*/  FMUL.FTZ R36, R30.reuse, R35 ;  /* 0x000000231e247220 */ /* 0x040fe20000410000 */
        /* <DEDUP_REMOVED lines=10> */
[----:B------:R-:W-:Y:S01]  /*127a0*/  FFMA.FTZ R37, R8, R33, -R37 ;  /* 0x0000002108257223 */ /* 0x000fe20000010825 */
[----:B------:R-:W-:-:S02]  /*127b0*/  IMAD.U32 R33, R79, 0x10000, RZ ;  /* 0x000100004f217824 */ /* 0x000fc400078e00ff */
[----:B------:R-:W-:Y:S01]  /*127c0*/  FFMA.FTZ R39, R8, R34, R39 ;  /* 0x0000002208277223 */ /* 0x000fe20000010027 */
[----:B------:R-:W-:Y:S02]  /*127d0*/  IMAD.U32 R8, R83, 0x10000, RZ ;  /* 0x0001000053087824 */ /* 0x000fe400078e00ff */
[----:B------:R-:W-:Y:S01]  /*127e0*/  FFMA.FTZ R36, R9, R29, -R36 ;  /* 0x0000001d09247223 */ /* 0x000fe20000010824 */
[----:B------:R-:W-:Y:S01]  /*127f0*/  FMUL.FTZ R34, R32, R33 ;  /* 0x0000002120227220 */ /* 0x000fe20000410000 */
[----:B------:R-:W-:Y:S01]  /*12800*/  IMAD.U32 R11, R7, 0x10000, RZ ;  /* 0x00010000070b7824 */ /* 0x000fe200078e00ff */
[----:B------:R-:W-:Y:S01]  /*12810*/  LOP3.LUT R29, R76, 0xffff0000, RZ, 0xc0, !PT ;  /* 0xffff00004c1d7812 */ /* 0x000fe200078ec0ff */
[-C--:B------:R-:W-:Y:S01]  /*12820*/  FMUL.FTZ R32, R32, R8.reuse ;  /* 0x0000000820207220 */ /* 0x080fe20000410000 */
[----:B------:R-:W-:Y:S01]  /*12830*/  FFMA.FTZ R35, R9, R35, R30 ;  /* 0x0000002309237223 */ /* 0x000fe2000001001e */
[----:B------:R-:W-:Y:S01]  /*12840*/  LOP3.LUT R9, R80, 0xffff0000, RZ, 0xc0, !PT ;  /* 0xffff000050097812 */ /* 0x000fe200078ec0ff */
[C---:B------:R-:W-:Y:S01]  /*12850*/  FFMA.FTZ R38, R11.reuse, R8, -R34 ;  /* 0x000000080b267223 */ /* 0x040fe20000010822 */
[----:B------:R-:W-:Y:S01]  /*12860*/  FFMA.FTZ R40, R11, R33, R32 ;  /* 0x000000210b287223 */ /* 0x000fe20000010020 */
[C---:B------:R-:W-:Y:S01]  /*12870*/  FMUL.FTZ R11, R24.reuse, R29 ;  /* 0x0000001d180b7220 */ /* 0x040fe20000410000 */
[----:B------:R-:W-:Y:S01]  /*12880*/  LOP3.LUT R8, R81, 0xffff0000, RZ, 0xc0, !PT ;  /* 0xffff000051087812 */ /* 0x000fe200078ec0ff */
[-C--:B------:R-:W-:Y:S01]  /*12890*/  FMUL.FTZ R33, R24, R9.reuse ;  /* 0x0000000918217220 */ /* 0x080fe20000410000 */
[----:B------:R-:W-:Y:S01]  /*128a0*/  LOP3.LUT R30, R77, 0xffff0000, RZ, 0xc0, !PT ;  /* 0xffff00004d1e7812 */ /* 0x000fe200078ec0ff */
[----:B------:R-:W-:Y:S01]  /*128b0*/  FFMA.FTZ R24, R4, R9, -R11 ;  /* 0x0000000904187223 */ /* 0x000fe2000001080b */
[----:B------:R-:W-:-:S02]  /*128c0*/  IMAD.U32 R11, R78, 0x10000, RZ ;  /* 0x000100004e0b7824 */ /* 0x000fc400078e00ff */
[----:B------:R-:W-:Y:S01]  /*128d0*/  FFMA.FTZ R32, R4, R29, R33 ;  /* 0x0000001d04207223 */ /* 0x000fe20000010021 */
[----:B------:R-:W-:Y:S02]  /*128e0*/  IMAD.U32 R10, R6, 0x10000, RZ ;  /* 0x00010000060a7824 */ /* 0x000fe400078e00ff */
[----:B------:R-:W-:Y:S01]  /*128f0*/  FMUL.FTZ R34, R25, R30 ;  /* 0x0000001e19227220 */ /* 0x000fe20000410000 */
[----:B------:R-:W-:Y:S02]  /*12900*/  IMAD.U32 R9, R82, 0x10000, RZ ;  /* 0x0001000052097824 */ /* 0x000fe400078e00ff */
[----:B------:R-:W-:Y:S01]  /*12910*/  FMUL.FTZ R29, R31, R11 ;  /* 0x0000000b1f1d7220 */ /* 0x000fe20000410000 */
[-C--:B------:R-:W-:Y:S01]  /*12920*/  FMUL.FTZ R41, R25, R8.reuse ;  /* 0x0000000819297220 */ /* 0x080fe20000410000 */
[----:B------:R-:W-:Y:S01]  /*12930*/  FFMA.FTZ R25, R5, R8, -R34 ;  /* 0x0000000805197223 */ /* 0x000fe20000010822 */
[-C--:B------:R-:W-:Y:S01]  /*12940*/  FMUL.FTZ R31, R31, R9.reuse ;  /* 0x000000091f1f7220 */ /* 0x080fe20000410000 */
[----:B------:R-:W-:Y:S01]  /*12950*/  FFMA.FTZ R29, R10, R9, -R29 ;  /* 0x000000090a1d7223 */ /* 0x000fe2000001081d */
[----:B------:R-:W-:Y:S01]  /*12960*/  FFMA.FTZ R30, R5, R30, R41 ;  /* 0x0000001e051e7223 */ /* 0x000fe20000010029 */
[----:B------:R-:W-:Y:S01]  /*12970*/  LOP3.LUT R9, R78, 0xffff0000, RZ, 0xc0, !PT ;  /* 0xffff00004e097812 */ /* 0x000fe200078ec0ff */
[----:B------:R-:W-:Y:S01]  /*12980*/  FFMA.FTZ R10, R10, R11, R31 ;  /* 0x0000000b0a0a7223 */ /* 0x000fe2000001001f */
[----:B------:R-:W-:-:S02]  /*12990*/  LOP3.LUT R5, R82, 0xffff0000, RZ, 0xc0, !PT ;  /* 0xffff000052057812 */ /* 0x000fc400078ec0ff */
[----:B------:R-:W-:Y:S01]  /*129a0*/  LOP3.LUT R8, R79, 0xffff0000, RZ, 0xc0, !PT ;  /* 0xffff00004f087812 */ /* 0x000fe200078ec0ff */
[C---:B------:R-:W-:Y:S01]  /*129b0*/  FMUL.FTZ R11, R26.reuse, R9 ;  /* 0x000000091a0b7220 */ /* 0x040fe20000410000 */
[----:B------:R-:W-:Y:S01]  /*129c0*/  LOP3.LUT R4, R83, 0xffff0000, RZ, 0xc0, !PT ;  /* 0xffff000053047812 */ /* 0x000fe200078ec0ff */
[-C--:B------:R-:W-:Y:S01]  /*129d0*/  FMUL.FTZ R34, R26, R5.reuse ;  /* 0x000000051a227220 */ /* 0x080fe20000410000 */
[----:B------:R-:W-:Y:S01]  /*129e0*/  LOP3.LUT R6, R6, 0xffff0000, RZ, 0xc0, !PT ;  /* 0xffff000006067812 */ /* 0x000fe200078ec0ff */
[----:B------:R-:W-:Y:S01]  /*129f0*/  FMUL.FTZ R42, R27, R8 ;  /* 0x000000081b2a7220 */ /* 0x000fe20000410000 */
[----:B------:R-:W-:Y:S01]  /*12a00*/  LOP3.LUT R7, R7, 0xffff0000, RZ, 0xc0, !PT ;  /* 0xffff000007077812 */ /* 0x000fe200078ec0ff */
[-C--:B------:R-:W-:Y:S02]  /*12a10*/  FMUL.FTZ R31, R27, R4.reuse ;  /* 0x000000041b1f7220 */ /* 0x080fe40000410000 */
[C---:B------:R-:W-:Y:S01]  /*12a20*/  FFMA.FTZ R26, R6.reuse, R5, -R11 ;  /* 0x00000005061a7223 */ /* 0x040fe2000001080b */
[----:B------:R-:W-:Y:S01]  /*12a30*/  FFMA.FTZ R11, R6, R9, R34 ;  /* 0x00000009060b7223 */ /* 0x000fe20000010022 */
        /* <DEDUP_REMOVED lines=12> */
.L_x_1638:
[----:B------:R-:W-:Y:S05]  /*12b00*/  BSYNC B1 ;  /* 0x0000000000017941 */ /* 0x000fea0003800000 */
.L_x_1637:
[----:B------:R-:W-:Y:S05]  /*12b10*/  @P2 BRA `(.L_x_1610) ;  /* 0x00000004009c2947 */ /* 0x000fea0003800000 */
[----:B------:R-:W5:Y:S01]  /*12b20*/  LDL R36, [R1+0x60] ;  /* 0x0000600001247983 */ /* 0x000f620000100800 */
[----:B------:R-:W-:Y:S02]  /*12b30*/  LEA.HI R0, R0, R223, RZ, 0x1d ;  /* 0x000000df00007211 */ /* 0x000fe400078fe8ff */
[----:B01----:R-:W-:Y:S02]  /*12b40*/  SHF.R.U64 R25, R56, 0x10, R57 ;  /* 0x0000001038197819 */ /* 0x003fe40000001239 */
        /* <DEDUP_REMOVED lines=8> */
[----:B------:R-:W-:Y:S02]  /*12bd0*/  SHF.R.U64 R26, R58, 0x10, R59 ;  /* 0x000000103a1a7819 */ /* 0x000fe4000000123b */
[----:B------:R-:W-:Y:S02]  /*12be0*/  LOP3.LUT R5, R5, 0x7fffe000, RZ, 0xc0, !PT ;  /* 0x7fffe00005057812 */ /* 0x000fe400078ec0ff */
[----:B------:R-:W-:Y:S02]  /*12bf0*/  PRMT R70, R70, 0x5410, R25 ;  /* 0x0000541046467816 */ /* 0x000fe40000000019 */
[----:B------:R-:W-:-:S02]  /*12c00*/  IADD3 R9, R0, R5, R179 ;  /* 0x0000000500097210 */ /* 0x000fc40007ffe0b3 */
[----:B------:R-:W-:Y:S02]  /*12c10*/  PRMT R69, R69, 0x5410, R24 ;  /* 0x0000541045457816 */ /* 0x000fe40000000018 */
[----:B------:R-:W-:Y:S01]  /*12c20*/  SHF.R.U32.HI R56, RZ, 0x10, R57 ;  /* 0x00000010ff387819 */ /* 0x000fe20000011639 */
[----:B------:R-:W-:Y:S01]  /*12c30*/  IMAD R0, R9, 0x2, R2 ;  /* 0x0000000209007824 */ /* 0x000fe200078e0202 */
[--C-:B--2---:R-:W-:Y:S01]  /*12c40*/  SHF.R.U64 R29, R14, 0x10, R15.reuse ;  /* 0x000000100e1d7819 */ /* 0x104fe2000000120f */
[----:B------:R-:W-:Y:S01]  /*12c50*/  IMAD.U32 R28, R69, 0x10000, RZ ;  /* 0x00010000451c7824 */ /* 0x000fe200078e00ff */
        /* <DEDUP_REMOVED lines=8> */
[----:B------:R-:W-:Y:S02]  /*12ce0*/  SHF.R.U32.HI R59, RZ, 0x10, R59 ;  /* 0x00000010ff3b7819 */ /* 0x000fe4000001163b */
[----:B------:R-:W-:Y:S02]  /*12cf0*/  PRMT R30, R3, 0x5410, R30 ;  /* 0x00005410031e7816 */ /* 0x000fe4000000001e */
[----:B------:R-:W-:Y:S02]  /*12d00*/  PRMT R74, R74, 0x5410, R59 ;  /* 0x000054104a4a7816 */ /* 0x000fe4000000003b */
[----:B------:R-:W-:Y:S01]  /*12d10*/  LOP3.LUT R69, R69, 0xffff0000, RZ, 0xc0, !PT ;  /* 0xffff000045457812 */ /* 0x000fe200078ec0ff */
[C---:B------:R-:W-:Y:S01]  /*12d20*/  IMAD.U32 R31, R30.reuse, 0x10000, RZ ;  /* 0x000100001e1f7824 */ /* 0x040fe200078e00ff */
[----:B------:R-:W-:Y:S01]  /*12d30*/  LOP3.LUT R30, R30, 0xffff0000, RZ, 0xc0, !PT ;  /* 0xffff00001e1e7812 */ /* 0x000fe200078ec0ff */
        /* <DEDUP_REMOVED lines=10> */
[-C--:B------:R-:W-:Y:S01]  /*12de0*/  FMUL.FTZ R35, R20, R15.reuse ;  /* 0x0000000f14237220 */ /* 0x080fe20000410000 */
[C---:B------:R-:W-:Y:S01]  /*12df0*/  IMAD.U32 R21, R10.reuse, 0x10000, RZ ;  /* 0x000100000a157824 */ /* 0x040fe200078e00ff */
[----:B------:R-:W-:Y:S01]  /*12e00*/  LOP3.LUT R10, R10, 0xffff0000, RZ, 0xc0, !PT ;  /* 0xffff00000a0a7812 */ /* 0x000fe200078ec0ff */
[C---:B------:R-:W-:Y:S01]  /*12e10*/  IMAD.U32 R20, R29.reuse, 0x10000, RZ ;  /* 0x000100001d147824 */ /* 0x040fe200078e00ff */
[----:B------:R-:W-:Y:S01]  /*12e20*/  LOP3.LUT R29, R29, 0xffff0000, RZ, 0xc0, !PT ;  /* 0xffff00001d1d7812 */ /* 0x000fe200078ec0ff */
[----:B-----5:R-:W0:Y:S02]  /*12e30*/  LDS.128 R4, [R36] ;  /* 0x0000000024047984 */ /* 0x020e240000000c00 */
[C---:B0-----:R-:W-:Y:S01]  /*12e40*/  IMAD.U32 R3, R4.reuse, 0x10000, RZ ;  /* 0x0001000004037824 */ /* 0x041fe200078e00ff */
[----:B------:R-:W-:Y:S01]  /*12e50*/  LOP3.LUT R4, R4, 0xffff0000, RZ, 0xc0, !PT ;  /* 0xffff000004047812 */ /* 0x000fe200078ec0ff */
[C---:B------:R-:W-:Y:S01]  /*12e60*/  IMAD.U32 R12, R5.reuse, 0x10000, RZ ;  /* 0x00010000050c7824 */ /* 0x040fe200078e00ff */
[----:B------:R-:W-:Y:S01]  /*12e70*/  LOP3.LUT R5, R5, 0xffff0000, RZ, 0xc0, !PT ;  /* 0xffff000005057812 */ /* 0x000fe200078ec0ff */
[C---:B------:R-:W-:Y:S01]  /*12e80*/  FFMA.FTZ R32, R3.reuse, R26, -R32 ;  /* 0x0000001a03207223 */ /* 0x040fe20000010820 */
[----:B------:R-:W-:Y:S01]  /*12e90*/  FFMA.FTZ R34, R3, R28, R34 ;  /* 0x0000001c03227223 */ /* 0x000fe20000010022 */
[----:B------:R-:W-:Y:S01]  /*12ea0*/  FFMA.FTZ R33, R12, R15, -R33 ;  /* 0x0000000f0c217223 */ /* 0x000fe20000010821 */
[----:B------:R-:W-:-:S02]  /*12eb0*/  IMAD.U32 R14, R7, 0x10000, RZ ;  /* 0x00010000070e7824 */ /* 0x000fc400078e00ff */
[----:B------:R-:W-:Y:S01]  /*12ec0*/  FMUL.FTZ R15, R24, R31 ;  /* 0x0000001f180f7220 */ /* 0x000fe20000410000 */
[----:B------:R-:W-:Y:S02]  /*12ed0*/  IMAD.U32 R3, R74, 0x10000, RZ ;  /* 0x000100004a037824 */ /* 0x000fe400078e00ff */
[----:B------:R-:W-:Y:S01]  /*12ee0*/  FFMA.FTZ R35, R12, R27, R35 ;  /* 0x0000001b0c237223 */ /* 0x000fe20000010023 */
[----:B------:R-:W-:Y:S01]  /*12ef0*/  LOP3.LUT R12, R71, 0xffff0000, RZ, 0xc0, !PT ;  /* 0xffff0000470c7812 */ /* 0x000fe200078ec0ff */
[----:B------:R-:W-:Y:S02]  /*12f00*/  IMAD.U32 R13, R6, 0x10000, RZ ;  /* 0x00010000060d7824 */ /* 0x000fe400078e00ff */
[-C--:B------:R-:W-:Y:S01]  /*12f10*/  FMUL.FTZ R24, R24, R3.reuse ;  /* 0x0000000318187220 */ /* 0x080fe20000410000 */
[----:B------:R-:W-:Y:S01]  /*12f20*/  FFMA.FTZ R26, R14, R3, -R15 ;  /* 0x000000030e1a7223 */ /* 0x000fe2000001080f */
[----:B------:R-:W-:Y:S01]  /*12f30*/  LOP3.LUT R3, R70, 0xffff0000, RZ, 0xc0, !PT ;  /* 0xffff000046037812 */ /* 0x000fe200078ec0ff */
[----:B------:R-:W-:Y:S01]  /*12f40*/  FMUL.FTZ R15, R8, R69 ;  /* 0x00000045080f7220 */ /* 0x000fe20000410000 */
[----:B------:R-:W-:Y:S01]  /*12f50*/  FFMA.FTZ R31, R14, R31, R24 ;  /* 0x0000001f0e1f7223 */ /* 0x000fe20000010018 */
[----:B------:R-:W-:-:S02]  /*12f60*/  LOP3.LUT R14, R25, 0xffff0000, RZ, 0xc0, !PT ;  /* 0xffff0000190e7812 */ /* 0x000fc400078ec0ff */
[-C--:B------:R-:W-:Y:S01]  /*12f70*/  FMUL.FTZ R25, R8, R3.reuse ;  /* 0x0000000308197220 */ /* 0x080fe20000410000 */
[C---:B------:R-:W-:Y:S01]  /*12f80*/  FFMA.FTZ R15, R4.reuse, R3, -R15 ;  /* 0x00000003040f7223 */ /* 0x040fe2000001080f */
[----:B------:R-:W-:Y:S02]  /*12f90*/  IMAD.U32 R8, R73, 0x10000, RZ ;  /* 0x0001000049087824 */ /* 0x000fe400078e00ff */
[C---:B------:R-:W-:Y:S01]  /*12fa0*/  FMUL.FTZ R24, R9.reuse, R14 ;  /* 0x0000000e09187220 */ /* 0x040fe20000410000 */
[----:B------:R-:W-:Y:S01]  /*12fb0*/  FFMA.FTZ R25, R4, R69, R25 ;  /* 0x0000004504197223 */ /* 0x000fe20000010019 */
[----:B------:R-:W-:Y:S01]  /*12fc0*/  FMUL.FTZ R9, R9, R12 ;  /* 0x0000000c09097220 */ /* 0x000fe20000410000 */
[----:B------:R-:W-:Y:S01]  /*12fd0*/  FMUL.FTZ R4, R21, R20 ;  /* 0x0000001415047220 */ /* 0x000fe20000410000 */
[----:B------:R-:W-:Y:S01]  /*12fe0*/  LOP3.LUT R73, R73, 0xffff0000, RZ, 0xc0, !PT ;  /* 0xffff000049497812 */ /* 0x000fe200078ec0ff */
[C---:B------:R-:W-:Y:S01]  /*12ff0*/  FFMA.FTZ R24, R5.reuse, R12, -R24 ;  /* 0x0000000c05187223 */ /* 0x040fe20000010818 */
[----:B------:R-:W-:Y:S01]  /*13000*/  LOP3.LUT R74, R74, 0xffff0000, RZ, 0xc0, !PT ;  /* 0xffff00004a4a7812 */ /* 0x000fe200078ec0ff */
[----:B------:R-:W-:Y:S01]  /*13010*/  FFMA.FTZ R14, R5, R14, R9 ;  /* 0x0000000e050e7223 */ /* 0x000fe20000010009 */
[----:B------:R-:W-:Y:S01]  /*13020*/  LOP3.LUT R6, R6, 0xffff0000, RZ, 0xc0, !PT ;  /* 0xffff000006067812 */ /* 0x000fe200078ec0ff */
[-C--:B------:R-:W-:Y:S01]  /*13030*/  FMUL.FTZ R12, R21, R8.reuse ;  /* 0x00000008150c7220 */ /* 0x080fe20000410000 */
[----:B------:R-:W-:Y:S01]  /*13040*/  LOP3.LUT R7, R7, 0xffff0000, RZ, 0xc0, !PT ;  /* 0xffff000007077812 */ /* 0x000fe200078ec0ff */
[----:B------:R-:W-:Y:S01]  /*13050*/  FFMA.FTZ R3, R13, R8, -R4 ;  /* 0x000000080d037223 */ /* 0x000fe20000010804 */
[C---:B------:R-:W-:Y:S01]  /*13060*/  FMUL.FTZ R5, R10.reuse, R29 ;  /* 0x0000001d0a057220 */ /* 0x040fe20000410000 */
[C---:B------:R-:W-:Y:S01]  /*13070*/  FMUL.FTZ R8, R11.reuse, R30 ;  /* 0x0000001e0b087220 */ /* 0x040fe20000410000 */
[-C--:B------:R-:W-:Y:S01]  /*13080*/  FMUL.FTZ R4, R10, R73.reuse ;  /* 0x000000490a047220 */ /* 0x080fe20000410000 */
[-C--:B------:R-:W-:Y:S01]  /*13090*/  FMUL.FTZ R9, R11, R74.reuse ;  /* 0x0000004a0b097220 */ /* 0x080fe20000410000 */
[C---:B------:R-:W-:Y:S01]  /*130a0*/  FFMA.FTZ R10, R6.reuse, R73, -R5 ;  /* 0x00000049060a7223 */ /* 0x040fe20000010805 */
        /* <DEDUP_REMOVED lines=14> */
.L_x_1610:
[----:B------:R-:W-:Y:S05]  /*13190*/  BSYNC B0 ;  /* 0x0000000000007941 */ /* 0x000fea0003800000 */
.L_x_1588:
        /* <DEDUP_REMOVED lines=8> */
.L_x_1586:
[----:B01-3--:R-:W3:Y:S02]  /*13220*/  LDL R0, [R1+0x3c] ;  /* 0x00003c0001007983 */ /* 0x00bee40000100800 */
[----:B---3--:R-:W-:-:S13]  /*13230*/  R2UR UR4, R0 ;  /* 0x00000000000472ca */ /* 0x008fda00000e0000 */
[----:B------:R-:W-:-:S05]  /*13240*/  IMAD.U32 R0, RZ, RZ, UR4 ;  /* 0x00000004ff007e24 */ /* 0x000fca000f8e00ff */
[----:B------:R-:W-:-:S13]  /*13250*/  ISETP.NE.AND P0, PT, R0, 0x3, PT ;  /* 0x000000030000780c */ /* 0x000fda0003f05270 */
[----:B------:R-:W-:Y:S05]  /*13260*/  @!P0 BRA `(.L_x_1639) ;  /* 0x0000000000048947 */ /* 0x000fea0003800000 */
[----:B------:R-:W-:Y:S01]  /*13270*/  BPT.TRAP 0x1 ;  /* 0x000000040000795c */ /* 0x000fe20000300000 */
.L_x_1639:
[----:B------:R-:W-:Y:S01]  /*13280*/  IMAD R14, R22, 0x8, R2 ;  /* 0x00000008160e7824 */ /* 0x000fe200078e0202 */
[----:B--2-4-:R-:W-:-:S04]  /*13290*/  SHF.L.U32 R3, R23, 0x1f, RZ ;  /* 0x0000001f17037819 */ /* 0x014fc800000006ff */
[----:B------:R0:W1:Y:S01]  /*132a0*/  SYNCS.PHASECHK.TRANS64.TRYWAIT P2, [R14+URZ+0x2a830], R3 ;  /* 0x02a830030e0075a7 */ /* 0x000062000804017f */
[----:B------:R-:W-:Y:S05]  /*132b0*/  @!P0 BRA `(.L_x_1640) ;  /* 0x0000000000048947 */ /* 0x000fea0003800000 */
[----:B------:R-:W-:Y:S01]  /*132c0*/  BPT.TRAP 0x1 ;  /* 0x000000040000795c */ /* 0x000fe20000300000 */
.L_x_1640:
[----:B------:R-:W2:Y:S02]  /*132d0*/  S2R R0, SR_TID.X ;  /* 0x0000000000007919 */ /* 0x000ea40000002100 */
[----:B--2---:R-:W-:-:S04]  /*132e0*/  LOP3.LUT R0, R0, 0x7f, RZ, 0xc0, !PT ;  /* 0x0000007f00007812 */ /* 0x004fc800078ec0ff */
[----:B------:R-:W-:Y:S01]  /*132f0*/  ISETP.NE.AND P1, PT, R0, RZ, PT ;  /* 0x000000ff0000720c */ /* 0x000fe20003f25270 */
[----:B-1----:R-:W-:-:S12]  /*13300*/  @P2 BRA `(.L_x_1641) ;  /* 0x0000000000082947 */ /* 0x002fd80003800000 */
[----:B------:R-:W1:Y:S02]  /*13310*/  SYNCS.PHASECHK.TRANS64.TRYWAIT P2, [R14+URZ+0x2a830], R3 ;  /* 0x02a830030e0075a7 */ /* 0x000e64000804017f */
[----:B-1----:R-:W-:Y:S05]  /*13320*/  @!P2 BRA `(.L_x_1642) ;  /* 0x000001a0003ca947 */ /* 0x002fea0003800000 */
.L_x_1641:
[----:B------:R-:W-:Y:S05]  /*13330*/  WARPSYNC.ALL ;  /* 0x0000000000007948 */ /* 0x000fea0003800000 */
[----:B------:R-:W-:Y:S01]  /*13340*/  VIADD R0, R2, 0x18400 ;  /* 0x0001840002007836 */ /* 0x000fe20000000000 */
[----:B------:R-:W-:Y:S01]  /*13350*/  R2UR UR52, R68 ;  /* 0x00000000443472ca */ /* 0x000fe200000e0000 */
[----:B------:R-:W-:Y:S01]  /*13360*/  IMAD.MOV.U32 R5, RZ, RZ, 0x40000040 ;  /* 0x40000040ff057424 */ /* 0x000fe200078e00ff */
[----:B------:R-:W-:Y:S01]  /*13370*/  WARPGROUP.ARRIVE ;  /* 0x00000000000079c5 */ /* 0x000fe20000000000 */
[----:B------:R-:W-:Y:S01]  /*13380*/  UMOV UR53, 0x40000040 ;  /* 0x4000004000357882 */ /* 0x000fe20000000000 */
[----:B------:R-:W-:Y:S01]  /*13390*/  SHF.R.U32.HI R0, RZ, 0x4, R0 ;  /* 0x00000004ff007819 */ /* 0x000fe20000011600 */
[----:B------:R-:W-:Y:S01]  /*133a0*/  IMAD.MOV.U32 R9, RZ, RZ, 0x40000040 ;  /* 0x40000040ff097424 */ /* 0x000fe200078e00ff */
[----:B------:R-:W-:Y:S01]  /*133b0*/  R2UR UR55, R5 ;  /* 0x00000000053772ca */ /* 0x000fe200000e0000 */
[----:B------:R-:W-:Y:S01]  /*133c0*/  UMOV UR49, 0x40000040 ;  /* 0x4000004000317882 */ /* 0x000fe20000000000 */
[----:B------:R-:W-:Y:S01]  /*133d0*/  LOP3.LUT R0, R0, 0x3fff, RZ, 0xc0, !PT ;  /* 0x00003fff00007812 */ /* 0x000fe200078ec0ff */
[----:B------:R-:W-:Y:S01]  /*133e0*/  UMOV UR9, 0x40000040 ;  /* 0x4000004000097882 */ /* 0x000fe20000000000 */
[----:B------:R-:W-:Y:S01]  /*133f0*/  R2UR UR51, R9 ;  /* 0x00000000093372ca */ /* 0x000fe200000e0000 */
[----:B------:R-:W-:Y:S01]  /*13400*/  IMAD.MOV.U32 R9, RZ, RZ, 0x40000040 ;  /* 0x40000040ff097424 */ /* 0x000fe200078e00ff */
[----:B------:R-:W-:Y:S01]  /*13410*/  LOP3.LUT R6, R0, 0x10000, RZ, 0xfc, !PT ;  /* 0x0001000000067812 */ /* 0x000fe200078efcff */
[----:B------:R-:W-:Y:S01]  /*13420*/  ULOP3.LUT UR52, UR52, 0x10000, URZ, 0xfc, !UPT ;  /* 0x0001000034347892 */ /* 0x000fe2000f8efc3f */
[----:B------:R-:W-:Y:S01]  /*13430*/  IMAD.U32 R11, RZ, RZ, UR9 ;  /* 0x00000009ff0b7e24 */ /* 0x000fe2000f8e00ff */
[----:B------:R-:W-:Y:S01]  /*13440*/  UMOV UR57, 0x40000040 ;  /* 0x4000004000397882 */ /* 0x000fe20000000000 */
[----:B------:R-:W-:Y:S01]  /*13450*/  R2UR UR11, R9 ;  /* 0x00000000090b72ca */ /* 0x000fe200000e0000 */
[----:B------:R-:W-:Y:S01]  /*13460*/  IMAD R4, R22, 0x900, R6 ;  /* 0x0000090016047824 */ /* 0x000fe200078e0206 */
[----:B------:R-:W-:Y:S01]  /*13470*/  UIADD3 UR48, UR52, 0x2, URZ ;  /* 0x0000000234307890 */ /* 0x000fe2000fffe03f */
[----:B------:R-:W-:Y:S01]  /*13480*/  IMAD.MOV.U32 R9, RZ, RZ, 0x40000040 ;  /* 0x40000040ff097424 */ /* 0x000fe200078e00ff */
[----:B------:R-:W-:Y:S01]  /*13490*/  UIADD3 UR4, UR52, 0x4, URZ ;  /* 0x0000000434047890 */ /* 0x000fe2000fffe03f */
[C---:B------:R-:W-:Y:S01]  /*134a0*/  VIADD R8, R4.reuse, 0x2 ;  /* 0x0000000204087836 */ /* 0x040fe20000000000 */
[----:B------:R-:W-:Y:S01]  /*134b0*/  R2UR UR54, R4 ;  /* 0x00000000043672ca */ /* 0x000fe200000e0000 */
[----:B------:R-:W-:Y:S01]  /*134c0*/  UIADD3 UR56, UR52, 0x802, URZ ;  /* 0x0000080234387890 */ /* 0x000fe2000fffe03f */
[----:B------:R-:W-:Y:S01]  /*134d0*/  IMAD.MOV.U32 R5, RZ, RZ, 0x40000040 ;  /* 0x40000040ff057424 */ /* 0x000fe200078e00ff */
[----:B------:R-:W-:Y:S01]  /*134e0*/  UIADD3 UR40, UR52, 0x804, URZ ;  /* 0x0000080434287890 */ /* 0x000fe2000fffe03f */
[----:B------:R-:W-:Y:S01]  /*134f0*/  R2UR UR50, R8 ;  /* 0x00000000083272ca */ /* 0x000fe200000e0000 */
[----:B------:R-:W-:Y:S01]  /*13500*/  VIADD R8, R4, 0x4 ;  /* 0x0000000404087836 */ /* 0x000fe20000000000 */
[----:B------:R-:W-:Y:S01]  /*13510*/  UMOV UR8, UR4 ;  /* 0x0000000400087c82 */ /* 0x000fe20008000000 */
[----:B------:R-:W-:Y:S01]  /*13520*/  UIADD3 UR4, UR52, 0x6, URZ ;  /* 0x0000000634047890 */ /* 0x000fe2000fffe03f */
[----:B------:R-:W-:Y:S01]  /*13530*/  IMAD.U32 R10, RZ, RZ, UR8 ;  /* 0x00000008ff0a7e24 */ /* 0x000fe2000f8e00ff */
[----:B------:R-:W-:Y:S01]  /*13540*/  UMOV UR41, 0x40000040 ;  /* 0x4000004000297882 */ /* 0x000fe20000000000 */
[----:B------:R-:W-:Y:S01]  /*13550*/  R2UR UR10, R8 ;  /* 0x00000000080a72ca */ /* 0x000fe200000e0000 */
[----:B------:R-:W-:Y:S01]  /*13560*/  VIADD R8, R4, 0x6 ;  /* 0x0000000604087836 */ /* 0x000fe20000000000 */
[----:B------:R-:W-:Y:S01]  /*13570*/  R2UR UR39, R5 ;  /* 0x00000000052772ca */ /* 0x000fe200000e0000 */
[----:B------:R-:W-:Y:S01]  /*13580*/  HGMMA.64x96x16.F32.BF16 R24, gdesc[UR52], RZ, !UPT, gsb0 ;  /* 0x01600000341879f0 */ /* 0x000fe2000c0018ff */
[----:B------:R2:W-:Y:S01]  /*13590*/  STL.64 [R1+0x30], R10 ;  /* 0x0000300a01007387 */ /* 0x0005e20000100a00 */
[----:B------:R-:W-:Y:S01]  /*135a0*/  UIADD3 UR36, UR52, 0x806, URZ ;  /* 0x0000080634247890 */ /* 0x000fe2000fffe03f */
[----:B------:R-:W3:Y:S01]  /*135b0*/  LDC R207, c[0x0][0x448] ;  /* 0x00011200ffcf7b82 */ /* 0x000ee20000000800 */
[----:B------:R-:W-:Y:S01]  /*135c0*/  UMOV UR37, 0x40000040 ;  /* 0x4000004000257882 */ /* 0x000fe20000000000 */
[----:B01----:R-:W-:Y:S01]  /*135d0*/  @!P1 VIADD R14, R14, 0x2a840 ;  /* 0x0002a8400e0e9836 */ /* 0x003fe20000000000 */
[----:B------:R-:W-:-:S02]  /*135e0*/  LOP3.LUT R17, R17, 0xffdfffff, RZ, 0xc0, !PT ;  /* 0xffdfffff11117812 */ /* 0x000fc400078ec0ff */
[----:B---3--:R-:W-:-:S13]  /*135f0*/  ISETP.NE.AND P2, PT, R207, 0x1, PT ;  /* 0x00000001cf00780c */ /* 0x008fda0003f45270 */
[----:B------:R-:W0:Y:S01]  /*13600*/  @P2 LDC R5, c[0x0][0x44c] ;  /* 0x00011300ff052b82 */ /* 0x000e220000000800 */
[----:B------:R-:W-:-:S04]  /*13610*/  @P2 LOP3.LUT R17, R17, 0x200000, RZ, 0xfc, !PT ;  /* 0x0020000011112812 */ /* 0x000fc800078efcff */
[----:B------:R-:W-:-:S03]  /*13620*/  LOP3.LUT R17, R17, 0xffefffff, RZ, 0xc0, !PT ;  /* 0xffefffff11117812 */ /* 0x000fc600078ec0ff */
[----:B------:R-:W1:Y:S01]  /*13630*/  @P2 LDC R13, c[0x0][0x450] ;  /* 0x00011400ff0d2b82 */ /* 0x000e620000000800 */
[----:B------:R-:W-:Y:S02]  /*13640*/  WARPGROUP.DEPBAR.LE gsb0, 0x0 ;  /* 0x00008000000079c5 */ /* 0x000fe40000010000 */
[----:B------:R-:W-:-:S06]  /*13650*/  WARPGROUP.ARRIVE ;  /* 0x00000000000079c5 */ /* 0x000fcc0000000000 */
[----:B------:R-:W-:Y:S03]  /*13660*/  HGMMA.64x96x16.F32.BF16 R24, gdesc[UR48], R24, gsb0 ;  /* 0x01600000301879f0 */ /* 0x000fe60008001818 */
[----:B------:R-:W-:Y:S02]  /*13670*/  WARPGROUP.DEPBAR.LE gsb0, 0x0 ;  /* 0x00008000000079c5 */ /* 0x000fe40000010000 */
[----:B------:R-:W-:-:S06]  /*13680*/  WARPGROUP.ARRIVE ;  /* 0x00000000000079c5 */ /* 0x000fcc0000000000 */
[----:B------:R-:W-:Y:S01]  /*13690*/  HGMMA.64x96x16.F32.BF16 R24, gdesc[UR8], R24, gsb0 ;  /* 0x01600000081879f0 */ /* 0x000fe20008001818 */
[----:B------:R-:W-:Y:S01]  /*136a0*/  R2UR UR10, R8 ;  /* 0x00000000080a72ca */ /* 0x000fe200000e0000 */
[----:B------:R-:W-:Y:S01]  /*136b0*/  UMOV UR8, UR4 ;  /* 0x0000000400087c82 */ /* 0x000fe20008000000 */
[----:B------:R-:W-:Y:S01]  /*136c0*/  R2UR UR11, R9 ;  /* 0x00000000090b72ca */ /* 0x000fe200000e0000 */
[----:B------:R-:W-:Y:S01]  /*136d0*/  UMOV UR9, 0x40000040 ;  /* 0x4000004000097882 */ /* 0x000fe20000000000 */
[----:B------:R-:W-:Y:S01]  /*136e0*/  VIADD R8, R4, 0x300 ;  /* 0x0000030004087836 */ /* 0x000fe20000000000 */
[----:B------:R-:W-:Y:S01]  /*136f0*/  UIADD3 UR4, UR52, 0x400, URZ ;  /* 0x0000040034047890 */ /* 0x000fe2000fffe03f */
[----:B------:R-:W-:Y:S02]  /*13700*/  IMAD.MOV.U32 R9, RZ, RZ, 0x40000040 ;  /* 0x40000040ff097424 */ /* 0x000fe400078e00ff */
[----:B--2---:R-:W-:Y:S02]  /*13710*/  IMAD.U32 R10, RZ, RZ, UR8 ;  /* 0x00000008ff0a7e24 */ /* 0x004fe4000f8e00ff */
[----:B------:R-:W-:-:S05]  /*13720*/  IMAD.U32 R11, RZ, RZ, UR9 ;  /* 0x00000009ff0b7e24 */ /* 0x000fca000f8e00ff */
[----:B------:R2:W-:Y:S01]  /*13730*/  STL.64 [R1+0x28], R10 ;  /* 0x0000280a01007387 */ /* 0x0005e20000100a00 */
        /* <DEDUP_REMOVED lines=60> */
[----:B------:R-:W-:Y:S01]  /*13b00*/  ULDC UR4, c[0x0][0x9d8] ;  /* 0x0002760000047ab9 */ /* 0x000fe20000000800 */
[----:B------:R-:W-:Y:S02]  /*13b10*/  IMAD.MOV.U32 R9, RZ, RZ, 0x40000040 ;  /* 0x40000040ff097424 */ /* 0x000fe400078e00ff */
[----:B--2---:R-:W-:Y:S01]  /*13b20*/  IMAD.U32 R10, RZ, RZ, UR8 ;  /* 0x00000008ff0a7e24 */ /* 0x004fe2000f8e00ff */
[----:B------:R-:W-:Y:S01]  /*13b30*/  R2UR UR58, R8 ;  /* 0x00000000083a72ca */ /* 0x000fe200000e0000 */
[----:B------:R-:W-:Y:S01]  /*13b40*/  VIADD R8, R4, 0x604 ;  /* 0x0000060404087836 */ /* 0x000fe20000000000 */
[----:B------:R-:W-:Y:S01]  /*13b50*/  R2UR UR59, R9 ;  /* 0x00000000093b72ca */ /* 0x000fe200000e0000 */
[----:B------:R-:W-:-:S02]  /*13b60*/  IMAD.MOV.U32 R9, RZ, RZ, 0x40000040 ;  /* 0x40000040ff097424 */ /* 0x000fc400078e00ff */
[----:B------:R-:W-:Y:S01]  /*13b70*/  VIADD R4, R4, 0x606 ;  /* 0x0000060604047836 */ /* 0x000fe20000000000 */
[----:B------:R-:W-:Y:S01]  /*13b80*/  R2UR UR42, R8 ;  /* 0x00000000082a72ca */ /* 0x000fe200000e0000 */
[----:B------:R-:W-:Y:S01]  /*13b90*/  IMAD.U32 R11, RZ, RZ, UR9 ;  /* 0x00000009ff0b7e24 */ /* 0x000fe2000f8e00ff */
[----:B------:R-:W-:Y:S02]  /*13ba0*/  R2UR UR43, R9 ;  /* 0x00000000092b72ca */ /* 0x000fe400000e0000 */
[----:B------:R-:W-:Y:S02]  /*13bb0*/  R2UR UR38, R4 ;  /* 0x00000000042672ca */ /* 0x000fe400000e0000 */
[----:B------:R2:W-:Y:S01]  /*13bc0*/  STL.64 [R1], R10 ;  /* 0x0000000a01007387 */ /* 0x0005e20000100a00 */
        /* <DEDUP_REMOVED lines=15> */
[----:B------:R-:W-:Y:S02]  /*13cc0*/  IMAD.IADD R58, R181, 0x1, R178 ;  /* 0x00000001b53a7824 */ /* 0x000fe400078e02b2 */
[----:B------:R-:W-:Y:S01]  /*13cd0*/  FMUL.FTZ R7, R31, UR4 ;  /* 0x000000041f077c20 */ /* 0x000fe20008410000 */
[----:B------:R-:W-:Y:S01]  /*13ce0*/  FMUL.FTZ R31, R51, UR4 ;  /* 0x00000004331f7c20 */ /* 0x000fe20008410000 */
[----:B------:R-:W-:Y:S01]  /*13cf0*/  FMUL.FTZ R3, R27, UR4 ;  /* 0x000000041b037c20 */ /* 0x000fe20008410000 */
[----:B0-----:R-:W-:-:S04]  /*13d00*/  @P2 IMAD.HI.U32 R4, R58, R5, RZ ;  /* 0x000000053a042227 */ /* 0x001fc800078e00ff */
[----:B------:R-:W-:Y:S01]  /*13d10*/  FMUL.FTZ R27, R47, UR4 ;  /* 0x000000042f1b7c20 */ /* 0x000fe20008410000 */
[----:B------:R-:W-:Y:S01]  /*13d20*/  FMUL.FTZ R47, R48, UR4 ;  /* 0x00000004302f7c20 */ /* 0x000fe20008410000 */
[----:B------:R-:W-:Y:S01]  /*13d30*/  FMUL.FTZ R8, R30, UR4 ;  /* 0x000000041e087c20 */ /* 0x000fe20008410000 */
[----:B------:R-:W-:Y:S01]  /*13d40*/  IMAD.MOV.U32 R51, RZ, RZ, -0x60 ;  /* 0xffffffa0ff337424 */ /* 0x000fe200078e00ff */
[----:B-1----:R-:W-:Y:S01]  /*13d50*/  @P2 SHF.R.U32.HI R58, RZ, R13, R4 ;  /* 0x0000000dff3a2219 */ /* 0x002fe20000011604 */
[----:B------:R-:W-:Y:S01]  /*13d60*/  FMUL.FTZ R48, R49, UR4 ;  /* 0x0000000431307c20 */ /* 0x000fe20008410000 */
[----:B------:R-:W0:Y:S01]  /*13d70*/  LDC.64 R12, c[0x0][0x9e0] ;  /* 0x00027800ff0c7b82 */ /* 0x000e220000000a00 */
[----:B--2---:R-:W-:Y:S01]  /*13d80*/  FMUL.FTZ R11, R24, UR4 ;  /* 0x00000004180b7c20 */ /* 0x004fe20008410000 */
[----:B------:R-:W-:Y:S01]  /*13d90*/  FMUL.FTZ R0, R26, UR4 ;  /* 0x000000041a007c20 */ /* 0x000fe20008410000 */
[----:B------:R-:W-:Y:S01]  /*13da0*/  FMUL.FTZ R9, R34, UR4 ;  /* 0x0000000422097c20 */ /* 0x000fe20008410000 */
[----:B------:R-:W-:Y:S01]  /*13db0*/  FMUL.FTZ R10, R35, UR4 ;  /* 0x00000004230a7c20 */ /* 0x000fe20008410000 */
[----:B------:R-:W-:Y:S01]  /*13dc0*/  FMUL.FTZ R30, R50, UR4 ;  /* 0x00000004321e7c20 */ /* 0x000fe20008410000 */
[----:B------:R-:W-:Y:S01]  /*13dd0*/  FMUL.FTZ R49, R52, UR4 ;  /* 0x0000000434317c20 */ /* 0x000fe20008410000 */
[----:B------:R-:W-:Y:S01]  /*13de0*/  @!P1 PRMT R4, RZ, 0x654, R14 ;  /* 0x00000654ff049816 */ /* 0x000fe2000000000e */
        /* <DEDUP_REMOVED lines=34> */
[----:B------:R-:W-:Y:S01]  /*14010*/  ULDC UR4, c[0x0][0x9dc] ;  /* 0x0002770000047ab9 */ /* 0x000fe20000000800 */
[----:B------:R1:W-:Y:S01]  /*14020*/  @!P1 SYNCS.ARRIVE.TRANS64.RED.A1T0 RZ, [R4+URZ], RZ ;  /* 0x000000ff04ff99a7 */ /* 0x0003e2000810043f */
[----:B------:R-:W-:Y:S01]  /*14030*/  ULOP3.LUT UR5, URZ, UR4, URZ, 0x33, !UPT ;  /* 0x000000043f057292 */ /* 0x000fe2000f8e333f */
[----:B------:R-:W2:Y:S01]  /*14040*/  SHFL.IDX PT, R61, R58, RZ, 0x1c1f ;  /* 0x001c1fff3a3d7589 */ /* 0x000ea200000e0000 */
[----:B0-----:R-:W-:Y:S01]  /*14050*/  ISETP.GE.AND P2, PT, R13, 0x1, PT ;  /* 0x000000010d00780c */ /* 0x001fe20003f46270 */
[----:B------:R-:W0:Y:S01]  /*14060*/  MUFU.TANH R11, R11 ;  /* 0x0000000b000b7308 */ /* 0x000e220000002400 */
[----:B------:R-:W-:-:S02]  /*14070*/  IMAD R5, R72, -0x60, R164 ;  /* 0xffffffa048057824 */ /* 0x000fc400078e02a4 */
[----:B------:R-:W-:Y:S01]  /*14080*/  VIADD R81, R51, 0xffffffff ;  /* 0xffffffff33517836 */ /* 0x000fe20000000000 */
[--C-:B-1----:R-:W-:Y:S02]  /*14090*/  IADD3 R4, R164, R51, -R174.reuse ;  /* 0x00000033a4047210 */ /* 0x102fe40007ffe8ae */
[----:B------:R-:W-:Y:S01]  /*140a0*/  IADD3 R66, -R174, 0x60, R5 ;  /* 0x00000060ae427810 */ /* 0x000fe20007ffe105 */
[----:B------:R-:W-:Y:S01]  /*140b0*/  IMAD.IADD R76, R81, 0x1, -R174 ;  /* 0x00000001514c7824 */ /* 0x000fe200078e0aae */
[----:B------:R-:W1:Y:S01]  /*140c0*/  MUFU.TANH R25, R25 ;  /* 0x0000001900197308 */ /* 0x000e620000002400 */
[----:B------:R-:W-:Y:S02]  /*140d0*/  IMAD.IADD R59, R4, 0x1, -R163 ;  /* 0x00000001043b7824 */ /* 0x000fe400078e0aa3 */
[----:B------:R-:W-:Y:S01]  /*140e0*/  IMAD.U32 R4, RZ, RZ, UR5 ;  /* 0x00000005ff047e24 */ /* 0x000fe2000f8e00ff */
[----:B------:R-:W-:Y:S01]  /*140f0*/  @P2 LOP3.LUT R17, R17, 0x100000, RZ, 0xfc, !PT ;  /* 0x0010000011112812 */ /* 0x000fe200078efcff */
[----:B------:R-:W-:-:S03]  /*14100*/  IMAD.IADD R79, R59, 0x1, R12 ;  /* 0x000000013b4f7824 */ /* 0x000fc600078e020c */
[----:B------:R3:W-:Y:S01]  /*14110*/  STL [R1+0x38], R4 ;  /* 0x0000380401007387 */ /* 0x0007e20000100800 */
[----:B------:R-:W4:Y:S01]  /*14120*/  MUFU.TANH R0, R0 ;  /* 0x0000000000007308 */ /* 0x000f220000002400 */
[----:B--2---:R-:W-:-:S07]  /*14130*/  VIADDMNMX R60, R61, R79, R66, PT ;  /* 0x0000004f3d3c7246 */ /* 0x004fce0003800142 */
[----:B------:R-:W2:Y:S08]  /*14140*/  MUFU.TANH R3, R3 ;  /* 0x0000000300037308 */ /* 0x000eb00000002400 */
        /* <DEDUP_REMOVED lines=44> */
[----:B-1----:R-:W-:-:S04]  /*14410*/  VIADD R70, R59, UR5 ;  /* 0x000000053b467c36 */ /* 0x002fc80008000000 */
[----:B------:R-:W-:Y:S01]  /*14420*/  IMAD.IADD R62, R70, 0x1, R61 ;  /* 0x00000001463e7824 */ /* 0x000fe200078e023d */
[----:B--234-:R-:W-:Y:S06]  /*14430*/  @!P2 BRA `(.L_x_1643) ;  /* 0x00000000004ca947 */ /* 0x01cfec0003800000 */
[----:B------:R-:W-:Y:S01]  /*14440*/  IADD3 R51, -R163, R164, R61 ;  /* 0x000000a4a3337210 */ /* 0x000fe20007ffe13d */
        /* <DEDUP_REMOVED lines=10> */
.L_x_1645:
[----:B------:R-:W-:-:S13]  /*144f0*/  ISETP.NE.AND P2, PT, R13, 0x1, PT ;  /* 0x000000010d00780c */ /* 0x000fda0003f45270 */
[----:B------:R-:W1:Y:S02]  /*14500*/  @P2 LDC.64 R4, c[0x0][0x9e8] ;  /* 0x00027a00ff042b82 */ /* 0x000e640000000a00 */
[----:B-1----:R-:W-:-:S05]  /*14510*/  @P2 IMAD.HI.U32 R4, R51, R4, RZ ;  /* 0x0000000433042227 */ /* 0x002fca00078e00ff */
[----:B------:R-:W-:-:S07]  /*14520*/  @P2 SHF.R.U32.HI R51, RZ, R5, R4 ;  /* 0x00000005ff332219 */ /* 0x000fce0000011604 */
.L_x_1646:
[----:B------:R-:W-:Y:S05]  /*14530*/  BSYNC B0 ;  /* 0x0000000000007941 */ /* 0x000fea0003800000 */
.L_x_1644:
[----:B------:R-:W-:-:S05]  /*14540*/  IMAD R51, R51, R13, R76 ;  /* 0x0000000d33337224 */ /* 0x000fca00078e024c */
[----:B------:R-:W-:Y:S02]  /*14550*/  VIMNMX R62, R62, R51, !PT ;  /* 0x000000333e3e7248 */ /* 0x000fe40007fe0100 */
[----:B------:R-:W-:-:S07]  /*14560*/  VIADDMNMX R60, R51, R13, R60, PT ;  /* 0x0000000d333c7246 */ /* 0x000fce000380013c */
.L_x_1643:
[C---:B------:R-:W-:Y:S01]  /*14570*/  ISETP.GE.AND P2, PT, R81.reuse, 0x2, PT ;  /* 0x000000025100780c */ /* 0x040fe20003f46270 */
[----:B------:R-:W1:Y:S01]  /*14580*/  SHFL.IDX PT, R5, R58, 0x1, 0x1c1f ;  /* 0x003c1f003a057f89 */ /* 0x000e6200000e0000 */
[C---:B------:R-:W-:Y:S02]  /*14590*/  ISETP.GE.AND P6, PT, R81.reuse, 0x9, PT ;  /* 0x000000095100780c */ /* 0x040fe40003fc6270 */
[----:B------:R-:W-:Y:S02]  /*145a0*/  ISETP.GT.AND P3, PT, R62, 0x1, !P2 ;  /* 0x000000013e00780c */ /* 0x000fe40005764270 */
[----:B------:R-:W-:Y:S02]  /*145b0*/  ISETP.GE.AND P4, PT, R81, 0xa, PT ;  /* 0x0000000a5100780c */ /* 0x000fe40003f86270 */
[----:B------:R-:W-:Y:S02]  /*145c0*/  ISETP.LT.OR P3, PT, R60, 0x2, P3 ;  /* 0x000000023c00780c */ /* 0x000fe40001f61670 */
[----:B------:R-:W-:-:S02]  /*145d0*/  P2R R78, PR, RZ, 0x10 ;  /* 0x00000010ff4e7803 */ /* 0x000fc40000000000 */
[----:B------:R-:W-:Y:S02]  /*145e0*/  FSEL R99, R25, -INF , !P3 ;  /* 0xff80000019637808 */ /* 0x000fe40005800000 */
[----:B------:R-:W-:-:S04]  /*145f0*/  ISETP.GT.AND P3, PT, R62, 0x8, !P6 ;  /* 0x000000083e00780c */ /* 0x000fc80007764270 */
[----:B------:R-:W-:-:S04]  /*14600*/  ISETP.LT.OR P3, PT, R60, 0x9, P3 ;  /* 0x000000093c00780c */ /* 0x000fc80001f61670 */
[----:B0-----:R-:W-:Y:S02]  /*14610*/  FSEL R77, R28, -INF , !P3 ;  /* 0xff8000001c4d7808 */ /* 0x001fe40005800000 */
        /* <DEDUP_REMOVED lines=9> */
[----:B------:R-:W-:Y:S01]  /*146b0*/  FSEL R75, R32, -INF , !P3 ;  /* 0xff800000204b7808 */ /* 0x000fe20005800000 */
[----:B-1----:R-:W-:Y:S01]  /*146c0*/  IMAD.IADD R32, R70, 0x1, R5 ;  /* 0x0000000146207824 */ /* 0x002fe200078e0205 */
        /* <DEDUP_REMOVED lines=33> */
[----:B------:R-:W-:Y:S02]  /*148e0*/  VIADDMNMX R28, R5, R79, R66, PT ;  /* 0x0000004f051c7246 */ /* 0x000fe40003800142 */
        /* <DEDUP_REMOVED lines=63> */
[----:B------:R-:W-:-:S13]  /*14ce0*/  ISETP.GE.AND P5, PT, R13, 0x1, PT ;  /* 0x000000010d00780c */ /* 0x000fda0003fa6270 */
[----:B------:R-:W-:Y:S05]  /*14cf0*/  @!P5 BRA `(.L_x_1647) ;  /* 0x00000000004cd947 */ /* 0x000fea0003800000 */
[----:B------:R-:W-:Y:S01]  /*14d00*/  IADD3 R36, -R163, R164, R5 ;  /* 0x000000a4a3247210 */ /* 0x000fe20007ffe105 */
        /* <DEDUP_REMOVED lines=10> */
.L_x_1649:
[----:B------:R-:W-:-:S13]  /*14db0*/  ISETP.NE.AND P5, PT, R13, 0x1, PT ;  /* 0x000000010d00780c */ /* 0x000fda0003fa5270 */
[----:B------:R-:W0:Y:S02]  /*14dc0*/  @P5 LDC.64 R4, c[0x0][0x9e8] ;  /* 0x00027a00ff045b82 */ /* 0x000e240000000a00 */
[----:B0-----:R-:W-:-:S05]  /*14dd0*/  @P5 IMAD.HI.U32 R4, R36, R4, RZ ;  /* 0x0000000424045227 */ /* 0x001fca00078e00ff */
[----:B------:R-:W-:-:S07]  /*14de0*/  @P5 SHF.R.U32.HI R36, RZ, R5, R4 ;  /* 0x00000005ff245219 */ /* 0x000fce0000011604 */
.L_x_1650:
[----:B------:R-:W-:Y:S05]  /*14df0*/  BSYNC B0 ;  /* 0x0000000000007941 */ /* 0x000fea0003800000 */
.L_x_1648:
[----:B------:R-:W-:-:S05]  /*14e00*/  IMAD R5, R36, R13, R76 ;  /* 0x0000000d24057224 */ /* 0x000fca00078e024c */
[----:B------:R-:W-:Y:S02]  /*14e10*/  VIMNMX R32, R32, R5, !PT ;  /* 0x0000000520207248 */ /* 0x000fe40007fe0100 */
[----:B------:R-:W-:-:S07]  /*14e20*/  VIADDMNMX R28, R5, R13, R28, PT ;  /* 0x0000000d051c7246 */ /* 0x000fce000380011c */
.L_x_1647:
[----:B------:R-:W-:Y:S01]  /*14e30*/  ISETP.GT.AND P2, PT, R32, 0x1, !P2 ;  /* 0x000000012000780c */ /* 0x000fe20005744270 */
[----:B------:R-:W-:Y:S01]  /*14e40*/  ULDC UR4, c[0x0][0x988] ;  /* 0x0002620000047ab9 */ /* 0x000fe20000000800 */
[----:B------:R-:W-:Y:S02]  /*14e50*/  FMNMX.FTZ R4, R101, R99, !PT ;  /* 0x0000006365047209 */ /* 0x000fe40007810000 */
[----:B------:R-:W-:Y:S02]  /*14e60*/  ISETP.LT.OR P2, PT, R28, 0x2, P2 ;  /* 0x000000021c00780c */ /* 0x000fe40001741670 */
[----:B------:R-:W-:Y:S02]  /*14e70*/  FMNMX.FTZ R4, R77, R4, !PT ;  /* 0x000000044d047209 */ /* 0x000fe40007810000 */
[----:B------:R-:W-:Y:S02]  /*14e80*/  FSEL R95, R3, -INF , !P2 ;  /* 0xff800000035f7808 */ /* 0x000fe40005000000 */
[----:B------:R-:W-:-:S02]  /*14e90*/  ISETP.NE.AND P2, PT, R78, RZ, PT ;  /* 0x000000ff4e00720c */ /* 0x000fc40003f45270 */
[C---:B------:R-:W-:Y:S02]  /*14ea0*/  ISETP.GT.AND P6, PT, R32.reuse, 0x8, !P6 ;  /* 0x000000082000780c */ /* 0x040fe400077c4270 */
[----:B------:R-:W-:Y:S02]  /*14eb0*/  ISETP.GT.AND P2, PT, R32, 0x9, !P2 ;  /* 0x000000092000780c */ /* 0x000fe40005744270 */
[----:B------:R-:W-:Y:S02]  /*14ec0*/  FMNMX.FTZ R4, R67, R4, !PT ;  /* 0x0000000443047209 */ /* 0x000fe40007810000 */
[C---:B------:R-:W-:Y:S02]  /*14ed0*/  ISETP.LT.OR P2, PT, R28.reuse, 0xa, P2 ;  /* 0x0000000a1c00780c */ /* 0x040fe40001741670 */
[----:B------:R-:W-:Y:S02]  /*14ee0*/  ISETP.LT.OR P6, PT, R28, 0x9, P6 ;  /* 0x000000091c00780c */ /* 0x000fe400037c1670 */
[----:B------:R-:W-:-:S02]  /*14ef0*/  FSEL R93, R7, -INF , !P2 ;  /* 0xff800000075d7808 */ /* 0x000fc40005000000 */
[----:B------:R-:W-:Y:S02]  /*14f00*/  ISETP.NE.AND P2, PT, R80, RZ, PT ;  /* 0x000000ff5000720c */ /* 0x000fe40003f45270 */
[----:B------:R-:W-:Y:S02]  /*14f10*/  FMNMX.FTZ R4, R75, R4, !PT ;  /* 0x000000044b047209 */ /* 0x000fe40007810000 */
[----:B------:R-:W-:Y:S02]  /*14f20*/  ISETP.GT.AND P2, PT, R32, 0x10, !P2 ;  /* 0x000000102000780c */ /* 0x000fe40005744270 */
[----:B------:R-:W-:Y:S02]  /*14f30*/  FSEL R3, R8, -INF , !P6 ;  /* 0xff80000008037808 */ /* 0x000fe40007000000 */
[----:B------:R-:W-:Y:S02]  /*14f40*/  ISETP.LT.OR P2, PT, R28, 0x11, P2 ;  /* 0x000000111c00780c */ /* 0x000fe40001741670 */
[----:B------:R-:W-:-:S02]  /*14f50*/  ISETP.NE.AND P6, PT, R84, RZ, PT ;  /* 0x000000ff5400720c */ /* 0x000fc40003fc5270 */
        /* <DEDUP_REMOVED lines=52> */
[----:B------:R-:W-:Y:S01]  /*152a0*/  ISETP.GT.AND P4, PT, R32, RZ, !P4 ;  /* 0x000000ff2000720c */ /* 0x000fe20006784270 */
[----:B------:R-:W0:Y:S01]  /*152b0*/  SHFL.BFLY PT, R5, R4, 0x2, 0x1f ;  /* 0x0c401f0004057f89 */ /* 0x000e2200000e0000 */
[----:B------:R-:W-:Y:S02]  /*152c0*/  FSEL R27, R30, -INF , !P2 ;  /* 0xff8000001e1b7808 */ /* 0x000fe40005000000 */
[----:B------:R-:W-:-:S02]  /*152d0*/  ISETP.NE.AND P2, PT, R92, RZ, PT ;  /* 0x000000ff5c00720c */ /* 0x000fc40003f45270 */
[----:B------:R-:W-:Y:S02]  /*152e0*/  ISETP.LT.OR P4, PT, R28, 0x1, P4 ;  /* 0x000000011c00780c */ /* 0x000fe40002781670 */
[----:B------:R-:W-:Y:S02]  /*152f0*/  ISETP.GT.AND P2, PT, R32, 0x31, !P2 ;  /* 0x000000312000780c */ /* 0x000fe40005744270 */
[----:B------:R-:W-:Y:S02]  /*15300*/  FSEL R0, R0, -INF , !P4 ;  /* 0xff80000000007808 */ /* 0x000fe40006000000 */
[----:B------:R-:W-:Y:S02]  /*15310*/  ISETP.LT.OR P2, PT, R28, 0x32, P2 ;  /* 0x000000321c00780c */ /* 0x000fe40001741670 */
[----:B------:R-:W-:Y:S02]  /*15320*/  ISETP.NE.AND P5, PT, R97, RZ, PT ;  /* 0x000000ff6100720c */ /* 0x000fe40003fa5270 */
[----:B------:R-:W-:-:S02]  /*15330*/  FSEL R31, R31, -INF , !P2 ;  /* 0xff8000001f1f7808 */ /* 0x000fc40005000000 */
[----:B------:R-:W-:Y:S02]  /*15340*/  ISETP.NE.AND P2, PT, R94, RZ, PT ;  /* 0x000000ff5e00720c */ /* 0x000fe40003f45270 */
[C---:B------:R-:W-:Y:S02]  /*15350*/  ISETP.GT.AND P3, PT, R32.reuse, 0x58, !P3 ;  /* 0x000000582000780c */ /* 0x040fe40005f64270 */
[----:B------:R-:W-:Y:S02]  /*15360*/  ISETP.GT.AND P2, PT, R32, 0x38, !P2 ;  /* 0x000000382000780c */ /* 0x000fe40005744270 */
[C---:B------:R-:W-:Y:S02]  /*15370*/  ISETP.LT.OR P3, PT, R28.reuse, 0x59, P3 ;  /* 0x000000591c00780c */ /* 0x040fe40001f61670 */
[----:B------:R-:W-:Y:S02]  /*15380*/  ISETP.LT.OR P2, PT, R28, 0x39, P2 ;  /* 0x000000391c00780c */ /* 0x000fe40001741670 */
[----:B0-----:R-:W-:-:S02]  /*15390*/  FMNMX.FTZ R20, R4, R5, !PT ;  /* 0x0000000504147209 */ /* 0x001fc40007810000 */
[----:B------:R-:W-:Y:S02]  /*153a0*/  FSEL R79, R34, -INF , !P2 ;  /* 0xff800000224f7808 */ /* 0x000fe40005000000 */
[----:B------:R-:W-:Y:S01]  /*153b0*/  ISETP.NE.AND P2, PT, R96, RZ, PT ;  /* 0x000000ff6000720c */ /* 0x000fe20003f45270 */
[----:B------:R-:W0:Y:S01]  /*153c0*/  SHFL.BFLY PT, R5, R20, 0x1, 0x1f ;  /* 0x0c201f0014057f89 */ /* 0x000e2200000e0000 */
        /* <DEDUP_REMOVED lines=21> */
[----:B------:R-:W-:-:S02]  /*15520*/  FMNMX.FTZ R4, R7, R4, !PT ;  /* 0x0000000407047209 */ /* 0x000fc40007810000 */
[----:B------:R-:W-:Y:S02]  /*15530*/  ISETP.LT.OR P2, PT, R28, 0x49, P2 ;  /* 0x000000491c00780c */ /* 0x000fe40001741670 */
[----:B------:R-:W-:Y:S02]  /*15540*/  FMNMX.FTZ R4, R85, R4, !PT ;  /* 0x0000000455047209 */ /* 0x000fe40007810000 */
[----:B------:R-:W-:Y:S02]  /*15550*/  FSEL R97, R42, -INF , !P2 ;  /* 0xff8000002a617808 */ /* 0x000fe40005000000 */
[----:B------:R-:W-:Y:S02]  /*15560*/  FMNMX.FTZ R4, R27, R4, !PT ;  /* 0x000000041b047209 */ /* 0x000fe40007810000 */
[----:B------:R-:W-:Y:S02]  /*15570*/  ISETP.GT.AND P2, PT, R32, 0x49, !P5 ;  /* 0x000000492000780c */ /* 0x000fe40006f44270 */
[----:B0-----:R-:W-:-:S02]  /*15580*/  FMNMX.FTZ R5, R20, R5, !PT ;  /* 0x0000000514057209 */ /* 0x001fc40007810000 */
[----:B------:R-:W-:Y:S02]  /*15590*/  FMNMX.FTZ R4, R31, R4, !PT ;  /* 0x000000041f047209 */ /* 0x000fe40007810000 */
[----:B------:R-:W-:Y:S01]  /*155a0*/  ISETP.LT.OR P2, PT, R28, 0x4a, P2 ;  /* 0x0000004a1c00780c */ /* 0x000fe20001741670 */
[----:B------:R-:W-:Y:S01]  /*155b0*/  FMUL.FTZ R8, R5, R10 ;  /* 0x0000000a05087220 */ /* 0x000fe20000410000 */
[----:B------:R-:W-:Y:S02]  /*155c0*/  FMNMX.FTZ R4, R79, R4, !PT ;  /* 0x000000044f047209 */ /* 0x000fe40007810000 */
[----:B------:R-:W-:Y:S02]  /*155d0*/  FSEL R43, R43, -INF , !P2 ;  /* 0xff8000002b2b7808 */ /* 0x000fe40005000000 */
[----:B------:R-:W-:Y:S02]  /*155e0*/  FSETP.NEU.FTZ.AND P2, PT, R5, -INF , PT ;  /* 0xff8000000500780b */ /* 0x000fe40003f5d000 */
[----:B------:R-:W-:-:S02]  /*155f0*/  ISETP.NE.AND P5, PT, R98, RZ, PT ;  /* 0x000000ff6200720c */ /* 0x000fc40003fa5270 */
[----:B------:R-:W-:Y:S02]  /*15600*/  FMNMX.FTZ R4, R35, R4, !PT ;  /* 0x0000000423047209 */ /* 0x000fe40007810000 */
[----:B------:R-:W-:Y:S02]  /*15610*/  FSEL R8, R8, RZ, P2 ;  /* 0x000000ff08087208 */ /* 0x000fe40001000000 */
[----:B------:R-:W-:Y:S02]  /*15620*/  ISETP.GT.AND P2, PT, R32, 0x50, !P5 ;  /* 0x000000502000780c */ /* 0x000fe40006f44270 */
[----:B------:R-:W-:Y:S01]  /*15630*/  FMNMX.FTZ R4, R81, R4, !PT ;  /* 0x0000000451047209 */ /* 0x000fe20007810000 */
[-CC-:B------:R-:W-:Y:S01]  /*15640*/  FFMA.FTZ R154, R71, R10.reuse, -R8.reuse ;  /* 0x0000000a479a7223 */ /* 0x180fe20000010808 */
[----:B------:R-:W-:Y:S01]  /*15650*/  ISETP.LT.OR P2, PT, R28, 0x51, P2 ;  /* 0x000000511c00780c */ /* 0x000fe20001741670 */
[-CC-:B------:R-:W-:Y:S01]  /*15660*/  FFMA.FTZ R148, R73, R10.reuse, -R8.reuse ;  /* 0x0000000a49947223 */ /* 0x180fe20000010808 */
[----:B------:R-:W-:Y:S01]  /*15670*/  ISETP.NE.AND P6, PT, R44, RZ, PT ;  /* 0x000000ff2c00720c */ /* 0x000fe20003fc5270 */
[--C-:B------:R-:W-:Y:S01]  /*15680*/  FFMA.FTZ R156, R101, R10, -R8.reuse ;  /* 0x0000000a659c7223 */ /* 0x100fe20000010808 */
[----:B------:R-:W-:Y:S01]  /*15690*/  FMNMX.FTZ R4, R83, R4, !PT ;  /* 0x0000000453047209 */ /* 0x000fe20007810000 */
[-CC-:B------:R-:W-:Y:S01]  /*156a0*/  FFMA.FTZ R99, R99, R10.reuse, -R8.reuse ;  /* 0x0000000a63637223 */ /* 0x180fe20000010808 */
[----:B------:R-:W-:Y:S01]  /*156b0*/  FSEL R45, R45, -INF , !P2 ;  /* 0xff8000002d2d7808 */ /* 0x000fe20005000000 */
[--C-:B------:R-:W-:Y:S01]  /*156c0*/  FFMA.FTZ R158, R77, R10, -R8.reuse ;  /* 0x0000000a4d9e7223 */ /* 0x100fe20000010808 */
[----:B------:R-:W-:Y:S01]  /*156d0*/  ISETP.GT.AND P2, PT, R32, 0x51, !P6 ;  /* 0x000000512000780c */ /* 0x000fe20007744270 */
[----:B------:R-:W-:Y:S01]  /*156e0*/  MUFU.EX2 R156, R156 ;  /* 0x0000009c009c7308 */ /* 0x000fe20000000800 */
[----:B------:R-:W-:Y:S01]  /*156f0*/  FMNMX.FTZ R4, R97, R4, !PT ;  /* 0x0000000461047209 */ /* 0x000fe20007810000 */
[-CC-:B------:R-:W-:Y:S01]  /*15700*/  FFMA.FTZ R67, R67, R10.reuse, -R8.reuse ;  /* 0x0000000a43437223 */ /* 0x180fe20000010808 */
[----:B------:R-:W-:Y:S01]  /*15710*/  ISETP.NE.AND P5, PT, R48, RZ, PT ;  /* 0x000000ff3000720c */ /* 0x000fe20003fa5270 */
[-CC-:B------:R-:W-:Y:S01]  /*15720*/  FFMA.FTZ R152, R75, R10.reuse, -R8.reuse ;  /* 0x0000000a4b987223 */ /* 0x180fe20000010808 */
[----:B------:R-:W-:Y:S01]  /*15730*/  ISETP.LT.OR P2, PT, R28, 0x52, P2 ;  /* 0x000000521c00780c */ /* 0x000fe20001741670 */
[--C-:B------:R-:W-:Y:S01]  /*15740*/  FFMA.FTZ R144, R47, R10, -R8.reuse ;  /* 0x0000000a2f907223 */ /* 0x100fe20000010808 */
[----:B------:R-:W-:Y:S01]  /*15750*/  FMNMX.FTZ R4, R43, R4, !PT ;  /* 0x000000042b047209 */ /* 0x000fe20007810000 */
[----:B------:R-:W0:Y:S01]  /*15760*/  MUFU.EX2 R99, R99 ;  /* 0x0000006300637308 */ /* 0x000e220000000800 */
[----:B------:R-:W-:Y:S01]  /*15770*/  ISETP.GT.AND P4, PT, R32, 0x59, !P5 ;  /* 0x000000592000780c */ /* 0x000fe20006f84270 */
[-CC-:B------:R-:W-:Y:S01]  /*15780*/  FFMA.FTZ R146, R33, R10.reuse, -R8.reuse ;  /* 0x0000000a21927223 */ /* 0x180fe20000010808 */
[----:B------:R-:W-:Y:S01]  /*15790*/  FSEL R39, R39, -INF , !P2 ;  /* 0xff80000027277808 */ /* 0x000fe20005000000 */
[--C-:B------:R-:W-:Y:S01]  /*157a0*/  FFMA.FTZ R140, R41, R10, -R8.reuse ;  /* 0x0000000a298c7223 */ /* 0x100fe20000010808 */
[----:B------:R-:W-:Y:S01]  /*157b0*/  FMNMX.FTZ R4, R45, R4, !PT ;  /* 0x000000042d047209 */ /* 0x000fe20007810000 */
[-CC-:B------:R-:W-:Y:S01]  /*157c0*/  FFMA.FTZ R142, R49, R10.reuse, -R8.reuse ;  /* 0x0000000a318e7223 */ /* 0x180fe20000010808 */
[----:B------:R-:W-:Y:S01]  /*157d0*/  ISETP.LT.OR P4, PT, R28, 0x5a, P4 ;  /* 0x0000005a1c00780c */ /* 0x000fe20002781670 */
        /* <DEDUP_REMOVED lines=14> */
[-CC-:B------:R-:W-:Y:S01]  /*158c0*/  FFMA.FTZ R33, R59, R10.reuse, -R8.reuse ;  /* 0x0000000a3b217223 */ /* 0x180fe20000010808 */
[-CC-:B------:R-:W-:Y:S01]  /*158d0*/  FFMA.FTZ R41, R57, R10.reuse, -R8.reuse ;  /* 0x0000000a39297223 */ /* 0x180fe20000010808 */
[----:B------:R-:W3:Y:S01]  /*158e0*/  SHFL.BFLY PT, R51, R4, 0x2, 0x1f ;  /* 0x0c401f0004337f89 */ /* 0x000ee200000e0000 */
[-CC-:B------:R-:W-:Y:S01]  /*158f0*/  FFMA.FTZ R49, R55, R10.reuse, -R8.reuse ;  /* 0x0000000a37317223 */ /* 0x180fe20000010808 */
[-CC-:B------:R-:W-:Y:S01]  /*15900*/  FFMA.FTZ R37, R53, R10.reuse, -R8.reuse ;  /* 0x0000000a35257223 */ /* 0x180fe20000010808 */
[-CC-:B------:R-:W-:Y:S01]  /*15910*/  FFMA.FTZ R138, R25, R10.reuse, -R8.reuse ;  /* 0x0000000a198a7223 */ /* 0x180fe20000010808 */
[----:B------:R-:W-:Y:S01]  /*15920*/  FFMA.FTZ R11, R11, R10, -R8 ;  /* 0x0000000a0b0b7223 */ /* 0x000fe20000010808 */
[----:B------:R-:W4:Y:S01]  /*15930*/  MUFU.EX2 R152, R152 ;  /* 0x0000009800987308 */ /* 0x000f220000000800 */
[----:B------:R-:W-:-:S07]  /*15940*/  ISETP.NE.AND P5, PT, R207, 0x1, PT ;  /* 0x00000001cf00780c */ /* 0x000fce0003fa5270 */
[----:B------:R-:W4:Y:S06]  /*15950*/  MUFU.EX2 R69, R69 ;  /* 0x0000004500457308 */ /* 0x000f2c0000000800 */
[----:B------:R-:W4:Y:S02]  /*15960*/  @P5 LDC R42, c[0x0][0x450] ;  /* 0x00011400ff2a5b82 */ /* 0x000f240000000800 */
[----:B------:R-:W4:Y:S01]  /*15970*/  MUFU.EX2 R154, R154 ;  /* 0x0000009a009a7308 */ /* 0x000f220000000800 */
[----:B---3--:R-:W-:-:S05]  /*15980*/  FMNMX.FTZ R51, R4, R51, !PT ;  /* 0x0000003304337209 */ /* 0x008fca0007810000 */
[----:B------:R-:W3:Y:S02]  /*15990*/  SHFL.BFLY PT, R4, R51, 0x1, 0x1f ;  /* 0x0c201f0033047f89 */ /* 0x000ee400000e0000 */
[----:B------:R-:W4:Y:S08]  /*159a0*/  MUFU.EX2 R65, R65 ;  /* 0x0000004100417308 */ /* 0x000f300000000800 */
[----:B------:R-:W-:Y:S08]  /*159b0*/  MUFU.EX2 R148, R148 ;  /* 0x0000009400947308 */ /* 0x000ff00000000800 */
[----:B------:R-:W-:Y:S01]  /*159c0*/  MUFU.EX2 R63, R63 ;  /* 0x0000003f003f7308 */ /* 0x000fe20000000800 */
[----:B---3--:R-:W-:-:S07]  /*159d0*/  FMNMX.FTZ R4, R51, R4, !PT ;  /* 0x0000000433047209 */ /* 0x008fce0007810000 */
[----:B------:R-:W-:Y:S01]  /*159e0*/  MUFU.EX2 R14, R14 ;  /* 0x0000000e000e7308 */ /* 0x000fe20000000800 */
[C---:B------:R-:W-:Y:S01]  /*159f0*/  FSETP.NEU.FTZ.AND P2, PT, R4.reuse, -INF , PT ;  /* 0xff8000000400780b */ /* 0x040fe20003f5d000 */
[----:B------:R-:W-:-:S06]  /*15a00*/  FMUL.FTZ R20, R4, R10 ;  /* 0x0000000a04147220 */ /* 0x000fcc0000410000 */
[----:B------:R-:W-:Y:S01]  /*15a10*/  MUFU.EX2 R29, R29 ;  /* 0x0000001d001d7308 */ /* 0x000fe20000000800 */
[----:B------:R-:W-:-:S05]  /*15a20*/  FSEL R34, R20, RZ, P2 ;  /* 0x000000ff14227208 */ /* 0x000fca0001000000 */
[-CC-:B------:R-:W-:Y:S01]  /*15a30*/  FFMA.FTZ R157, R0, R10.reuse, -R34.reuse ;  /* 0x0000000a009d7223 */ /* 0x180fe20000010822 */
[-CC-:B------:R-:W-:Y:S01]  /*15a40*/  FFMA.FTZ R0, R95, R10.reuse, -R34.reuse ;  /* 0x0000000a5f007223 */ /* 0x180fe20000010822 */
[-CC-:B------:R-:W-:Y:S01]  /*15a50*/  FFMA.FTZ R159, R3, R10.reuse, -R34.reuse ;  /* 0x0000000a039f7223 */ /* 0x180fe20000010822 */
[-CC-:B------:R-:W-:Y:S01]  /*15a60*/  FFMA.FTZ R8, R93, R10.reuse, -R34.reuse ;  /* 0x0000000a5d087223 */ /* 0x180fe20000010822 */
[-CC-:B------:R-:W-:Y:S01]  /*15a70*/  FFMA.FTZ R153, R9, R10.reuse, -R34.reuse ;  /* 0x0000000a09997223 */ /* 0x180fe20000010822 */
[----:B0-----:R-:W-:Y:S01]  /*15a80*/  FADD.FTZ R3, R156, R99 ;  /* 0x000000639c037221 */ /* 0x001fe20000010000 */
[----:B------:R-:W-:Y:S01]  /*15a90*/  MUFU.EX2 R157, R157 ;  /* 0x0000009d009d7308 */ /* 0x000fe20000000800 */
[-CC-:B------:R-:W-:Y:S01]  /*15aa0*/  FFMA.FTZ R20, R91, R10.reuse, -R34.reuse ;  /* 0x0000000a5b147223 */ /* 0x180fe20000010822 */
[-CC-:B------:R-:W-:Y:S01]  /*15ab0*/  FFMA.FTZ R155, R15, R10.reuse, -R34.reuse ;  /* 0x0000000a0f9b7223 */ /* 0x180fe20000010822 */
[----:B-1----:R-:W-:Y:S01]  /*15ac0*/  FADD.FTZ R32, R158, R3 ;  /* 0x000000039e207221 */ /* 0x002fe20000010000 */
[-CC-:B------:R-:W-:Y:S01]  /*15ad0*/  FFMA.FTZ R24, R89, R10.reuse, -R34.reuse ;  /* 0x0000000a59187223 */ /* 0x180fe20000010822 */
[-CC-:B------:R-:W-:Y:S01]  /*15ae0*/  FFMA.FTZ R149, R21, R10.reuse, -R34.reuse ;  /* 0x0000000a15957223 */ /* 0x180fe20000010822 */
[-C--:B------:R-:W-:Y:S01]  /*15af0*/  FFMA.FTZ R151, R7, R10.reuse, -R34 ;  /* 0x0000000a07977223 */ /* 0x080fe20000010822 */
[----:B--2---:R-:W-:Y:S01]  /*15b00*/  FADD.FTZ R3, R67, R32 ;  /* 0x0000002043037221 */ /* 0x004fe20000010000 */
[----:B------:R-:W0:Y:S01]  /*15b10*/  MUFU.EX2 R0, R0 ;  /* 0x0000000000007308 */ /* 0x000e220000000800 */
[-CC-:B------:R-:W-:Y:S01]  /*15b20*/  FFMA.FTZ R26, R87, R10.reuse, -R34.reuse ;  /* 0x0000000a571a7223 */ /* 0x180fe20000010822 */
[-CC-:B------:R-:W-:Y:S01]  /*15b30*/  FFMA.FTZ R28, R85, R10.reuse, -R34.reuse ;  /* 0x0000000a551c7223 */ /* 0x180fe20000010822 */
[----:B----4-:R-:W-:Y:S01]  /*15b40*/  FADD.FTZ R32, R152, R3 ;  /* 0x0000000398207221 */ /* 0x010fe20000010000 */
[-CC-:B-----5:R-:W-:Y:S01]  /*15b50*/  FFMA.FTZ R145, R27, R10.reuse, -R34.reuse ;  /* 0x0000000a1b917223 */ /* 0x1a0fe20000010822 */
[-C--:B------:R-:W-:Y:S01]  /*15b60*/  FFMA.FTZ R30, R31, R10.reuse, -R34 ;  /* 0x0000000a1f1e7223 */ /* 0x080fe20000010822 */
[----:B------:R-:W1:Y:S01]  /*15b70*/  @P5 LDC R15, c[0x0][0x44c] ;  /* 0x00011300ff0f5b82 */ /* 0x000e620000000800 */
[----:B------:R-:W-:Y:S01]  /*15b80*/  FADD.FTZ R7, R69, R32 ;  /* 0x0000002045077221 */ /* 0x000fe20000010000 */
[----:B------:R-:W2:Y:S01]  /*15b90*/  MUFU.EX2 R159, R159 ;  /* 0x0000009f009f7308 */ /* 0x000ea20000000800 */
[-CC-:B------:R-:W-:Y:S01]  /*15ba0*/  FFMA.FTZ R147, R79, R10.reuse, -R34.reuse ;  /* 0x0000000a4f937223 */ /* 0x180fe20000010822 */
[-CC-:B------:R-:W-:Y:S01]  /*15bb0*/  FFMA.FTZ R32, R35, R10.reuse, -R34.reuse ;  /* 0x0000000a23207223 */ /* 0x180fe20000010822 */
[----:B------:R-:W-:Y:S01]  /*15bc0*/  FADD.FTZ R38, R154, R7 ;  /* 0x000000079a267221 */ /* 0x000fe20000010000 */
[-CC-:B------:R-:W-:Y:S01]  /*15bd0*/  FFMA.FTZ R141, R81, R10.reuse, -R34.reuse ;  /* 0x0000000a518d7223 */ /* 0x180fe20000010822 */
[-CC-:B------:R-:W-:Y:S01]  /*15be0*/  FFMA.FTZ R83, R83, R10.reuse, -R34.reuse ;  /* 0x0000000a53537223 */ /* 0x180fe20000010822 */
[-C--:B------:R-:W-:Y:S01]  /*15bf0*/  FFMA.FTZ R97, R97, R10.reuse, -R34 ;  /* 0x0000000a61617223 */ /* 0x080fe20000010822 */
[----:B------:R-:W-:Y:S01]  /*15c00*/  FADD.FTZ R7, R65, R38 ;  /* 0x0000002641077221 */ /* 0x000fe20000010000 */
[----:B------:R-:W3:Y:S01]  /*15c10*/  MUFU.EX2 R8, R8 ;  /* 0x0000000800087308 */ /* 0x000ee20000000800 */
[----:B0-----:R-:W-:Y:S01]  /*15c20*/  FADD.FTZ R36, R157, R0 ;  /* 0x000000009d247221 */ /* 0x001fe20000010000 */
[-CC-:B------:R-:W-:Y:S01]  /*15c30*/  FFMA.FTZ R43, R43, R10.reuse, -R34.reuse ;  /* 0x0000000a2b2b7223 */ /* 0x180fe20000010822 */
[----:B------:R-:W-:Y:S01]  /*15c40*/  FADD.FTZ R38, R148, R7 ;  /* 0x0000000794267221 */ /* 0x000fe20000010000 */
[-CC-:B------:R-:W-:Y:S01]  /*15c50*/  FFMA.FTZ R45, R45, R10.reuse, -R34.reuse ;  /* 0x0000000a2d2d7223 */ /* 0x180fe20000010822 */
[-CC-:B------:R-:W-:Y:S01]  /*15c60*/  FFMA.FTZ R39, R39, R10.reuse, -R34.reuse ;  /* 0x0000000a27277223 */ /* 0x180fe20000010822 */
[-C--:B------:R-:W-:Y:S01]  /*15c70*/  FFMA.FTZ R71, R71, R10.reuse, -R34 ;  /* 0x0000000a47477223 */ /* 0x080fe20000010822 */
[----:B------:R-:W-:Y:S01]  /*15c80*/  FADD.FTZ R7, R63, R38 ;  /* 0x000000263f077221 */ /* 0x000fe20000010000 */
[----:B------:R-:W0:Y:S01]  /*15c90*/  MUFU.EX2 R153, R153 ;  /* 0x0000009900997308 */ /* 0x000e220000000800 */
[----:B--2---:R-:W-:Y:S01]  /*15ca0*/  FADD.FTZ R3, R159, R36 ;  /* 0x000000249f037221 */ /* 0x004fe20000010000 */
[----:B------:R-:W-:Y:S01]  /*15cb0*/  FFMA.FTZ R73, R73, R10, -R34 ;  /* 0x0000000a49497223 */ /* 0x000fe20000010822 */
[----:B------:R-:W-:Y:S01]  /*15cc0*/  FADD.FTZ R40, R14, R7 ;  /* 0x000000070e287221 */ /* 0x000fe20000010000 */
[----:B------:R-:W-:Y:S01]  /*15cd0*/  IMAD.MOV.U32 R9, RZ, RZ, R178 ;  /* 0x000000ffff097224 */ /* 0x000fe200078e00b2 */
[----:B------:R-:W-:Y:S01]  /*15ce0*/  F2FP.BF16.F32.PACK_AB R157, R0, R157 ;  /* 0x0000009d009d723e */ /* 0x000fe200000010ff */
[----:B-1----:R-:W-:-:S04]  /*15cf0*/  @P5 IMAD.HI.U32 R15, R178, R15, RZ ;  /* 0x0000000fb20f5227 */ /* 0x002fc800078e00ff */
[----:B------:R-:W-:Y:S01]  /*15d00*/  FADD.FTZ R7, R29, R40 ;  /* 0x000000281d077221 */ /* 0x000fe20000010000 */
[----:B------:R-:W1:Y:S01]  /*15d10*/  MUFU.EX2 R20, R20 ;  /* 0x0000001400147308 */ /* 0x000e620000000800 */
[C---:B---3--:R-:W-:Y:S01]  /*15d20*/  FADD.FTZ R36, R8.reuse, R3 ;  /* 0x0000000308247221 */ /* 0x048fe20000010000 */
[----:B------:R-:W-:Y:S01]  /*15d30*/  F2FP.BF16.F32.PACK_AB R159, R8, R159 ;  /* 0x0000009f089f723e */ /* 0x000fe200000010ff */
[----:B------:R-:W-:Y:S01]  /*15d40*/  VIADD R8, R72, 0xfffffffe ;  /* 0xfffffffe48087836 */ /* 0x000fe20000000000 */
[----:B------:R-:W-:Y:S02]  /*15d50*/  @P5 SHF.R.U32.HI R9, RZ, R42, R15 ;  /* 0x0000002aff095219 */ /* 0x000fe4000001160f */
[----:B------:R-:W-:Y:S02]  /*15d60*/  ISETP.GE.AND P5, PT, R13, 0x1, PT ;  /* 0x000000010d00780c */ /* 0x000fe40003fa6270 */
[----:B------:R-:W2:Y:S01]  /*15d70*/  MUFU.EX2 R155, R155 ;  /* 0x0000009b009b7308 */ /* 0x000ea20000000800 */
[----:B0-----:R-:W-:Y:S01]  /*15d80*/  FADD.FTZ R3, R153, R36 ;  /* 0x0000002499037221 */ /* 0x001fe20000010000 */
[----:B------:R-:W-:Y:S01]  /*15d90*/  IMAD.IADD R9, R150, 0x1, R9 ;  /* 0x0000000196097824 */ /* 0x000fe200078e0209 */
[----:B------:R-:W-:-:S02]  /*15da0*/  F2FP.BF16.F32.PACK_AB R150, R29, R14 ;  /* 0x0000000e1d96723e */ /* 0x000fc400000010ff */
[----:B------:R-:W-:Y:S01]  /*15db0*/  F2FP.BF16.F32.PACK_AB R156, R99, R156 ;  /* 0x0000009c639c723e */ /* 0x000fe200000010ff */
[----:B------:R-:W-:Y:S01]  /*15dc0*/  IMAD.IADD R12, R9, 0x1, R12 ;  /* 0x00000001090c7824 */ /* 0x000fe200078e020c */
[----:B------:R-:W-:Y:S01]  /*15dd0*/  F2FP.BF16.F32.PACK_AB R158, R67, R158 ;  /* 0x0000009e439e723e */ /* 0x000fe200000010ff */
[----:B------:R-:W0:Y:S01]  /*15de0*/  MUFU.EX2 R24, R24 ;  /* 0x0000001800187308 */ /* 0x000e220000000800 */
[C---:B-1----:R-:W-:Y:S01]  /*15df0*/  FADD.FTZ R36, R20.reuse, R3 ;  /* 0x0000000314247221 */ /* 0x042fe20000010000 */
[----:B------:R-:W-:Y:S02]  /*15e00*/  F2FP.BF16.F32.PACK_AB R152, R69, R152 ;  /* 0x000000984598723e */ /* 0x000fe400000010ff */
        /* <DEDUP_REMOVED lines=19> */
[----:B------:R-:W-:-:S06]  /*15f40*/  F2FP.BF16.F32.PACK_AB R144, R47, R144 ;  /* 0x000000902f90723e */ /* 0x000fcc00000010ff */
        /* <DEDUP_REMOVED lines=9> */
[----:B------:R-:W-:-:S06]  /*15fe0*/  F2FP.BF16.F32.PACK_AB R146, R33, R146 ;  /* 0x000000922192723e */ /* 0x000fcc00000010ff */
        /* <DEDUP_REMOVED lines=41> */
[----:B--2---:R-:W-:Y:S01]  /*16280*/  FADD.FTZ R7, R71, R0 ;  /* 0x0000000047077221 */ /* 0x004fe20000010000 */
[C---:B0-----:R-:W-:Y:S01]  /*16290*/  FADD.FTZ R3, R11.reuse, R42 ;  /* 0x0000002a0b037221 */ /* 0x041fe20000010000 */
[----:B------:R-:W-:Y:S02]  /*162a0*/  F2FP.BF16.F32.PACK_AB R138, R11, R138 ;  /* 0x0000008a0b8a723e */ /* 0x000fe400000010ff */
[C---:B-1----:R-:W-:Y:S01]  /*162b0*/  FADD.FTZ R0, R14.reuse, R7 ;  /* 0x000000070e007221 */ /* 0x042fe20000010000 */
[----:B------:R-:W-:Y:S01]  /*162c0*/  F2FP.BF16.F32.PACK_AB R139, R14, R71 ;  /* 0x000000470e8b723e */ /* 0x000fe200000010ff */
[----:B------:R-:W-:Y:S06]  /*162d0*/  @!P5 BRA `(.L_x_1651) ;  /* 0x000000000048d947 */ /* 0x000fec0003800000 */
        /* <DEDUP_REMOVED lines=11> */
.L_x_1653:
[----:B------:R-:W-:-:S13]  /*16390*/  ISETP.NE.AND P2, PT, R13, 0x1, PT ;  /* 0x000000010d00780c */ /* 0x000fda0003f45270 */
[----:B------:R-:W0:Y:S02]  /*163a0*/  @P2 LDC.64 R14, c[0x0][0x9e8] ;  /* 0x00027a00ff0e2b82 */ /* 0x000e240000000a00 */
[----:B0-----:R-:W-:-:S05]  /*163b0*/  @P2 IMAD.HI.U32 R14, R7, R14, RZ ;  /* 0x0000000e070e2227 */ /* 0x001fca00078e00ff */
[----:B------:R-:W-:-:S07]  /*163c0*/  @P2 SHF.R.U32.HI R7, RZ, R15, R14 ;  /* 0x0000000fff072219 */ /* 0x000fce000001160e */
.L_x_1654:
[----:B------:R-:W-:Y:S05]  /*163d0*/  BSYNC B0 ;  /* 0x0000000000007941 */ /* 0x000fea0003800000 */
.L_x_1652:
[----:B------:R-:W-:-:S05]  /*163e0*/  IMAD R7, R7, R13, R13 ;  /* 0x0000000d07077224 */ /* 0x000fca00078e020d */
[----:B------:R-:W-:-:S07]  /*163f0*/  VIMNMX R12, R12, R7, PT ;  /* 0x000000070c0c7248 */ /* 0x000fce0003fe0100 */
.L_x_1651:
[----:B------:R-:W-:Y:S01]  /*16400*/  IMAD.HI R12, R12, 0x2aaaaaab, RZ ;  /* 0x2aaaaaab0c0c7827 */ /* 0x000fe200078e02ff */
[----:B------:R-:W-:Y:S01]  /*16410*/  ULDC UR58, c[0x0][0x9d8] ;  /* 0x00027600003a7ab9 */ /* 0x000fe20000000800 */
[----:B------:R-:W-:Y:S01]  /*16420*/  ULDC UR59, c[0x0][0x9d8] ;  /* 0x00027600003b7ab9 */ /* 0x000fe20000000800 */
[----:B------:R-:W-:Y:S01]  /*16430*/  BSSY B0, `(.L_x_1655) ;  /* 0x00003aa000007945 */ /* 0x000fe20003800000 */
[----:B------:R-:W-:Y:S01]  /*16440*/  IMAD.MOV.U32 R88, RZ, RZ, 0x3f800000 ;  /* 0x3f800000ff587424 */ /* 0x000fe200078e00ff */
[----:B------:R-:W-:Y:S02]  /*16450*/  SHF.R.U32.HI R7, RZ, 0x1f, R12 ;  /* 0x0000001fff077819 */ /* 0x000fe4000001160c */
[----:B------:R-:W-:Y:S02]  /*16460*/  CS2R R86, SRZ ;  /* 0x0000000000567805 */ /* 0x000fe4000001ff00 */
[----:B------:R-:W-:Y:S02]  /*16470*/  CS2R R84, SRZ ;  /* 0x0000000000547805 */ /* 0x000fe4000001ff00 */
[----:B------:R-:W-:-:S02]  /*16480*/  CS2R R82, SRZ ;  /* 0x0000000000527805 */ /* 0x000fc4000001ff00 */
[----:B------:R-:W-:Y:S01]  /*16490*/  LEA.HI.SX32 R9, R12, R7, 0x1c ;  /* 0x000000070c097211 */ /* 0x000fe200078fe2ff */
[----:B------:R-:W-:Y:S01]  /*164a0*/  IMAD.MOV.U32 R7, RZ, RZ, 0x3f800000 ;  /* 0x3f800000ff077424 */ /* 0x000fe200078e00ff */
        /* <DEDUP_REMOVED lines=31> */
[----:B------:R-:W-:Y:S06]  /*166a0*/  @!P2 BRA `(.L_x_1656) ;  /* 0x000000380008a947 */ /* 0x000fec0003800000 */
[----:B------:R-:W-:Y:S01]  /*166b0*/  BSSY B1, `(.L_x_1657) ;  /* 0x000037d000017945 */ /* 0x000fe20003800000 */
[----:B------:R-:W-:Y:S02]  /*166c0*/  IMAD.MOV.U32 R7, RZ, RZ, 0x3f800000 ;  /* 0x3f800000ff077424 */ /* 0x000fe400078e00ff */
[----:B------:R-:W-:-:S07]  /*166d0*/  IMAD.MOV.U32 R87, RZ, RZ, RZ ;  /* 0x000000ffff577224 */ /* 0x000fce00078e00ff */
.L_x_1676:
[----:B------:R-:W-:-:S05]  /*166e0*/  VIADD R14, R22, 0x1 ;  /* 0x00000001160e7836 */ /* 0x000fca0000000000 */
[----:B------:R-:W-:-:S04]  /*166f0*/  ISETP.NE.AND P2, PT, R14, 0x2, PT ;  /* 0x000000020e00780c */ /* 0x000fc80003f45270 */
[----:B------:R-:W-:Y:S02]  /*16700*/  SEL R10, RZ, 0x1, P2 ;  /* 0x00000001ff0a7807 */ /* 0x000fe40001000000 */
[----:B------:R-:W-:Y:S02]  /*16710*/  SEL R14, R14, RZ, P2 ;  /* 0x000000ff0e0e7207 */ /* 0x000fe40001000000 */
[----:B------:R-:W-:Y:S01]  /*16720*/  LOP3.LUT R15, R23, R10, RZ, 0x3c, !PT ;  /* 0x0000000a170f7212 */ /* 0x000fe200078e3cff */
[----:B------:R-:W-:Y:S06]  /*16730*/  @!P0 BRA `(.L_x_1658) ;  /* 0x0000000000048947 */ /* 0x000fec0003800000 */
[----:B------:R-:W-:Y:S01]  /*16740*/  BPT.TRAP 0x1 ;  /* 0x000000040000795c */ /* 0x000fe20000300000 */
.L_x_1658:
[----:B------:R-:W-:Y:S01]  /*16750*/  IMAD R205, R14, 0x8, R2 ;  /* 0x000000080ecd7824 */ /* 0x000fe200078e0202 */
[----:B------:R-:W-:-:S04]  /*16760*/  SHF.L.U32 R10, R15, 0x1f, RZ ;  /* 0x0000001f0f0a7819 */ /* 0x000fc800000006ff */
[----:B------:R0:W1:Y:S01]  /*16770*/  SYNCS.PHASECHK.TRANS64.TRYWAIT P2, [R205+URZ+0x2a830], R10 ;  /* 0x02a8300acd0075a7 */ /* 0x000062000804017f */
[----:B------:R-:W-:Y:S05]  /*16780*/  @!P0 BRA `(.L_x_1659) ;  /* 0x0000000000048947 */ /* 0x000fea0003800000 */
[----:B------:R-:W-:Y:S01]  /*16790*/  BPT.TRAP 0x1 ;  /* 0x000000040000795c */ /* 0x000fe20000300000 */
.L_x_1659:
[----:B------:R-:W-:Y:S01]  /*167a0*/  IMAD R92, R14, 0x900, R6 ;  /* 0x000009000e5c7824 */ /* 0x000fe200078e0206 */
[----:B------:R-:W-:Y:S03]  /*167b0*/  BSSY B2, `(.L_x_1660) ;  /* 0x0000006000027945 */ /* 0x000fe60003800000 */
[C---:B------:R-:W-:Y:S02]  /*167c0*/  VIADD R12, R92.reuse, 0x2 ;  /* 0x000000025c0c7836 */ /* 0x040fe40000000000 */
[----:B------:R-:W-:Y:S01]  /*167d0*/  VIADD R20, R92, 0x4 ;  /* 0x000000045c147836 */ /* 0x000fe20000000000 */
[----:B-1----:R-:W-:Y:S06]  /*167e0*/  @P2 BRA `(.L_x_1661) ;  /* 0x0000000000082947 */ /* 0x002fec0003800000 */
[----:B------:R-:W1:Y:S02]  /*167f0*/  SYNCS.PHASECHK.TRANS64.TRYWAIT P2, [R205+URZ+0x2a830], R10 ;  /* 0x02a8300acd0075a7 */ /* 0x000e64000804017f */
[----:B-1----:R-:W-:Y:S05]  /*16800*/  @!P2 BRA `(.L_x_1662) ;  /* 0x0000016c0018a947 */ /* 0x002fea0003800000 */
.L_x_1661:
[----:B------:R-:W-:Y:S05]  /*16810*/  BSYNC B2 ;  /* 0x0000000000027941 */ /* 0x000fea0003800000 */
.L_x_1660:
[----:B01----:R-:W-:Y:S01]  /*16820*/  IMAD.MOV.U32 R10, RZ, RZ, R92 ;  /* 0x000000ffff0a7224 */ /* 0x003fe200078e005c */
[----:B------:R-:W2:Y:S04]  /*16830*/  LDL.64 R220, [R1+0x28] ;  /* 0x0000280001dc7983 */ /* 0x000ea80000100a00 */
[----:B------:R-:W-:Y:S01]  /*16840*/  R2UR UR54, R10 ;  /* 0x000000000a3672ca */ /* 0x000fe200000e0000 */
[----:B------:R-:W-:Y:S01]  /*16850*/  VIADD R10, R92, 0x300 ;  /* 0x000003005c0a7836 */ /* 0x000fe20000000000 */
[----:B------:R-:W3:Y:S01]  /*16860*/  LDL.64 R218, [R1+0x20] ;  /* 0x0000200001da7983 */ /* 0x000ee20000100a00 */
[----:B------:R-:W-:-:S03]  /*16870*/  IMAD.MOV.U32 R11, RZ, RZ, 0x40000040 ;  /* 0x40000040ff0b7424 */ /* 0x000fc600078e00ff */
[----:B------:R-:W-:Y:S01]  /*16880*/  R2UR UR26, R10 ;  /* 0x000000000a1a72ca */ /* 0x000fe200000e0000 */
[----:B------:R-:W-:Y:S01]  /*16890*/  VIADD R10, R92, 0x304 ;  /* 0x000003045c0a7836 */ /* 0x000fe20000000000 */
[C---:B------:R-:W-:Y:S01]  /*168a0*/  R2UR UR55, R11.reuse ;  /* 0x000000000b3772ca */ /* 0x040fe200000e0000 */
[----:B------:R-:W4:Y:S01]  /*168b0*/  LDL.64 R216, [R1+0x18] ;  /* 0x0000180001d87983 */ /* 0x000f220000100a00 */
[C---:B------:R-:W-:Y:S02]  /*168c0*/  R2UR UR27, R11.reuse ;  /* 0x000000000b1b72ca */ /* 0x040fe400000e0000 */
[----:B------:R-:W-:Y:S01]  /*168d0*/  R2UR UR18, R10 ;  /* 0x000000000a1272ca */ /* 0x000fe200000e0000 */
[----:B------:R-:W5:Y:S01]  /*168e0*/  LDL.64 R214, [R1+0x10] ;  /* 0x0000100001d67983 */ /* 0x000f620000100a00 */
[----:B------:R-:W-:-:S03]  /*168f0*/  R2UR UR19, R11 ;  /* 0x000000000b1372ca */ /* 0x000fc600000e0000 */
[----:B------:R-:W2:Y:S01]  /*16900*/  LDL.64 R10, [R1+0x30] ;  /* 0x00003000010a7983 */ /* 0x000ea20000100a00 */
[----:B------:R-:W-:Y:S01]  /*16910*/  R2UR UR50, R12 ;  /* 0x000000000c3272ca */ /* 0x000fe200000e0000 */
[----:B------:R-:W-:Y:S01]  /*16920*/  VIADD R12, R92, 0x6 ;  /* 0x000000065c0c7836 */ /* 0x000fe20000000000 */
[----:B------:R-:W-:Y:S01]  /*16930*/  R2UR UR34, R20 ;  /* 0x00000000142272ca */ /* 0x000fe200000e0000 */
[----:B------:R-:W-:Y:S02]  /*16940*/  VIADD R20, R92, 0x302 ;  /* 0x000003025c147836 */ /* 0x000fe40000000000 */
[-C--:B------:R-:W-:Y:S01]  /*16950*/  FMUL.FTZ R24, R24, R88.reuse ;  /* 0x0000005818187220 */ /* 0x080fe20000410000 */
[-C--:B------:R-:W-:Y:S01]  /*16960*/  FMUL.FTZ R25, R25, R88.reuse ;  /* 0x0000005819197220 */ /* 0x080fe20000410000 */
[----:B------:R-:W-:Y:S01]  /*16970*/  R2UR UR30, R12 ;  /* 0x000000000c1e72ca */ /* 0x000fe200000e0000 */
[-C--:B------:R-:W-:Y:S01]  /*16980*/  FMUL.FTZ R28, R28, R88.reuse ;  /* 0x000000581c1c7220 */ /* 0x080fe20000410000 */
[----:B------:R-:W-:Y:S01]  /*16990*/  R2UR UR22, R20 ;  /* 0x00000000141672ca */ /* 0x000fe200000e0000 */
        /* <DEDUP_REMOVED lines=29> */
[C---:B------:R-:W-:Y:S01]  /*16b70*/  VIADD R12, R92.reuse, 0x306 ;  /* 0x000003065c0c7836 */ /* 0x040fe20000000000 */
[----:B------:R-:W5:Y:S01]  /*16b80*/  LDL.64 R212, [R1+0x8] ;  /* 0x0000080001d47983 */ /* 0x000f620000100a00 */
[----:B------:R-:W-:-:S02]  /*16b90*/  VIADD R20, R92, 0x600 ;  /* 0x000006005c147836 */ /* 0x000fc40000000000 */
[C---:B------:R-:W-:Y:S01]  /*16ba0*/  VIADD R88, R92.reuse, 0x602 ;  /* 0x000006025c587836 */ /* 0x040fe20000000000 */
[----:B------:R-:W5:Y:S01]  /*16bb0*/  LDL.64 R210, [R1] ;  /* 0x0000000001d27983 */ /* 0x000f620000100a00 */
[----:B------:R-:W-:Y:S02]  /*16bc0*/  VIADD R90, R92, 0x604 ;  /* 0x000006045c5a7836 */ /* 0x000fe40000000000 */
[-C--:B------:R-:W-:Y:S01]  /*16bd0*/  FMUL.FTZ R26, R26, R7.reuse ;  /* 0x000000071a1a7220 */ /* 0x080fe20000410000 */
[----:B------:R-:W-:Y:S02]  /*16be0*/  VIADD R92, R92, 0x606 ;  /* 0x000006065c5c7836 */ /* 0x000fe40000000000 */
[-C--:B------:R-:W-:Y:S01]  /*16bf0*/  FMUL.FTZ R27, R27, R7.reuse ;  /* 0x000000071b1b7220 */ /* 0x080fe20000410000 */
[----:B------:R-:W-:Y:S02]  /*16c00*/  IMAD.MOV.U32 R89, RZ, RZ, 0x40000040 ;  /* 0x40000040ff597424 */ /* 0x000fe400078e00ff */
[----:B------:R-:W-:Y:S01]  /*16c10*/  FMUL.FTZ R30, R30, R7 ;  /* 0x000000071e1e7220 */ /* 0x000fe20000410000 */
[----:B------:R-:W-:-:S02]  /*16c20*/  IMAD.MOV.U32 R91, RZ, RZ, 0x40000040 ;  /* 0x40000040ff5b7424 */ /* 0x000fc400078e00ff */
[-C--:B------:R-:W-:Y:S01]  /*16c30*/  FMUL.FTZ R31, R31, R7.reuse ;  /* 0x000000071f1f7220 */ /* 0x080fe20000410000 */
[----:B------:R-:W-:Y:S01]  /*16c40*/  IMAD.MOV.U32 R93, RZ, RZ, 0x40000040 ;  /* 0x40000040ff5d7424 */ /* 0x000fe200078e00ff */
[----:B------:R-:W-:Y:S01]  /*16c50*/  R2UR UR6, R88 ;  /* 0x00000000580672ca */ /* 0x000fe200000e0000 */
[----:B------:R-:W-:Y:S01]  /*16c60*/  IMAD.MOV.U32 R13, RZ, RZ, 0x40000040 ;  /* 0x40000040ff0d7424 */ /* 0x000fe200078e00ff */
[----:B------:R-:W-:Y:S01]  /*16c70*/  R2UR UR7, R89 ;  /* 0x00000000590772ca */ /* 0x000fe200000e0000 */
[----:B------:R-:W-:Y:S01]  /*16c80*/  IMAD.MOV.U32 R21, RZ, RZ, 0x40000040 ;  /* 0x40000040ff157424 */ /* 0x000fe200078e00ff */
[----:B------:R-:W-:Y:S01]  /*16c90*/  R2UR UR42, R90 ;  /* 0x000000005a2a72ca */ /* 0x000fe200000e0000 */
[-C--:B------:R-:W-:Y:S01]  /*16ca0*/  FMUL.FTZ R34, R34, R7.reuse ;  /* 0x0000000722227220 */ /* 0x080fe20000410000 */
[----:B------:R-:W-:Y:S01]  /*16cb0*/  R2UR UR43, R91 ;  /* 0x000000005b2b72ca */ /* 0x000fe200000e0000 */
[-C--:B------:R-:W-:Y:S01]  /*16cc0*/  FMUL.FTZ R35, R35, R7.reuse ;  /* 0x0000000723237220 */ /* 0x080fe20000410000 */
[----:B------:R-:W-:Y:S01]  /*16cd0*/  R2UR UR38, R92 ;  /* 0x000000005c2672ca */ /* 0x000fe200000e0000 */
[-C--:B------:R-:W-:Y:S01]  /*16ce0*/  FMUL.FTZ R38, R38, R7.reuse ;  /* 0x0000000726267220 */ /* 0x080fe20000410000 */
[----:B------:R-:W-:Y:S01]  /*16cf0*/  R2UR UR39, R93 ;  /* 0x000000005d2772ca */ /* 0x000fe200000e0000 */
[-C--:B------:R-:W-:Y:S01]  /*16d00*/  FMUL.FTZ R39, R39, R7.reuse ;  /* 0x0000000727277220 */ /* 0x080fe20000410000 */
[----:B------:R-:W-:Y:S01]  /*16d10*/  WARPGROUP.ARRIVE ;  /* 0x00000000000079c5 */ /* 0x000fe20000000000 */
[----:B------:R-:W-:Y:S01]  /*16d20*/  R2UR UR51, R13 ;  /* 0x000000000d3372ca */ /* 0x000fe200000e0000 */
[-C--:B------:R-:W-:Y:S01]  /*16d30*/  FMUL.FTZ R42, R42, R7.reuse ;  /* 0x000000072a2a7220 */ /* 0x080fe20000410000 */
[----:B------:R-:W-:Y:S01]  /*16d40*/  R2UR UR35, R21 ;  /* 0x00000000152372ca */ /* 0x000fe200000e0000 */
[-C--:B------:R-:W-:Y:S01]  /*16d50*/  FMUL.FTZ R43, R43, R7.reuse ;  /* 0x000000072b2b7220 */ /* 0x080fe20000410000 */
[----:B------:R-:W-:Y:S01]  /*16d60*/  R2UR UR31, R13 ;  /* 0x000000000d1f72ca */ /* 0x000fe200000e0000 */
[----:B------:R-:W-:Y:S01]  /*16d70*/  HGMMA.64x96x16.F32.BF16 R88, gdesc[UR52], RZ, !UPT, gsb0 ;  /* 0x01600000345879f0 */ /* 0x000fe2000c0018ff */
        /* <DEDUP_REMOVED lines=27> */
[----:B------:R-:W-:Y:S01]  /*16f30*/  WARPGROUP.ARRIVE ;  /* 0x00000000000079c5 */ /* 0x000fe20000000000 */
[----:B--2---:R-:W-:Y:S02]  /*16f40*/  R2UR UR32, R10 ;  /* 0x000000000a2072ca */ /* 0x004fe400000e0000 */
[----:B------:R-:W-:-:S13]  /*16f50*/  R2UR UR33, R11 ;  /* 0x000000000b2172ca */ /* 0x000fda00000e0000 */
[----:B------:R-:W-:Y:S01]  /*16f60*/  HGMMA.64x96x16.F32.BF16 R88, gdesc[UR32], R88, gsb0 ;  /* 0x01600000205879f0 */ /* 0x000fe20008001858 */
[----:B------:R-:W-:Y:S02]  /*16f70*/  R2UR UR28, R220 ;  /* 0x00000000dc1c72ca */ /* 0x000fe400000e0000 */
[----:B------:R-:W-:Y:S02]  /*16f80*/  R2UR UR29, R221 ;  /* 0x00000000dd1d72ca */ /* 0x000fe400000e0000 */
[----:B---3--:R-:W-:Y:S02]  /*16f90*/  R2UR UR24, R218 ;  /* 0x00000000da1872ca */ /* 0x008fe400000e0000 */
[----:B------:R-:W-:Y:S01]  /*16fa0*/  R2UR UR25, R219 ;  /* 0x00000000db1972ca */ /* 0x000fe200000e0000 */
[----:B------:R-:W-:Y:S02]  /*16fb0*/  WARPGROUP.DEPBAR.LE gsb0, 0x0 ;  /* 0x00008000000079c5 */ /* 0x000fe40000010000 */
[----:B------:R-:W-:-:S06]  /*16fc0*/  WARPGROUP.ARRIVE ;  /* 0x00000000000079c5 */ /* 0x000fcc0000000000 */
[----:B------:R-:W-:Y:S01]  /*16fd0*/  HGMMA.64x96x16.F32.BF16 R88, gdesc[UR28], R88, gsb0 ;  /* 0x016000001c5879f0 */ /* 0x000fe20008001858 */
[----:B----4-:R-:W-:Y:S02]  /*16fe0*/  R2UR UR20, R216 ;  /* 0x00000000d81472ca */ /* 0x010fe400000e0000 */
[----:B------:R-:W-:Y:S01]  /*16ff0*/  R2UR UR21, R217 ;  /* 0x00000000d91572ca */ /* 0x000fe200000e0000 */
[----:B------:R-:W-:Y:S02]  /*17000*/  WARPGROUP.DEPBAR.LE gsb0, 0x0 ;  /* 0x00008000000079c5 */ /* 0x000fe40000010000 */
[----:B------:R-:W-:-:S06]  /*17010*/  WARPGROUP.ARRIVE ;  /* 0x00000000000079c5 */ /* 0x000fcc0000000000 */
[----:B------:R-:W-:Y:S01]  /*17020*/  HGMMA.64x96x16.F32.BF16 R88, gdesc[UR24], R88, gsb0 ;  /* 0x01600000185879f0 */ /* 0x000fe20008001858 */
[----:B-----5:R-:W-:Y:S02]  /*17030*/  R2UR UR16, R214 ;  /* 0x00000000d61072ca */ /* 0x020fe400000e0000 */
[----:B------:R-:W-:Y:S01]  /*17040*/  R2UR UR17, R215 ;  /* 0x00000000d71172ca */ /* 0x000fe200000e0000 */
[----:B------:R-:W-:Y:S02]  /*17050*/  WARPGROUP.DEPBAR.LE gsb0, 0x0 ;  /* 0x00008000000079c5 */ /* 0x000fe40000010000 */
[----:B------:R-:W-:-:S06]  /*17060*/  WARPGROUP.ARRIVE ;  /* 0x00000000000079c5 */ /* 0x000fcc0000000000 */
[----:B------:R-:W-:Y:S01]  /*17070*/  HGMMA.64x96x16.F32.BF16 R88, gdesc[UR20], R88, gsb0 ;  /* 0x01600000145879f0 */ /* 0x000fe20008001858 */
[----:B------:R-:W-:Y:S02]  /*17080*/  R2UR UR14, R12 ;  /* 0x000000000c0e72ca */ /* 0x000fe400000e0000 */
[----:B------:R-:W-:Y:S02]  /*17090*/  R2UR UR15, R13 ;  /* 0x000000000d0f72ca */ /* 0x000fe400000e0000 */
[----:B------:R-:W-:Y:S02]  /*170a0*/  R2UR UR12, R212 ;  /* 0x00000000d40c72ca */ /* 0x000fe400000e0000 */
        /* <DEDUP_REMOVED lines=10> */
[----:B------:R-:W-:Y:S03]  /*17150*/  HGMMA.64x96x16.F32.BF16 R88, gdesc[UR12], R88, gsb0 ;  /* 0x016000000c5879f0 */ /* 0x000fe60008001858 */
[----:B------:R-:W-:Y:S02]  /*17160*/  WARPGROUP.DEPBAR.LE gsb0, 0x0 ;  /* 0x00008000000079c5 */ /* 0x000fe40000010000 */
[----:B------:R-:W-:-:S06]  /*17170*/  WARPGROUP.ARRIVE ;  /* 0x00000000000079c5 */ /* 0x000fcc0000000000 */
[----:B------:R-:W-:Y:S01]  /*17180*/  HGMMA.64x96x16.F32.BF16 R88, gdesc[UR8], R88, gsb0 ;  /* 0x01600000085879f0 */ /* 0x000fe20008001858 */
[----:B------:R-:W-:Y:S01]  /*17190*/  UMOV UR4, UR56 ;  /* 0x0000003800047c82 */ /* 0x000fe20008000000 */
[----:B------:R-:W-:Y:S01]  /*171a0*/  UMOV UR5, UR57 ;  /* 0x0000003900057c82 */ /* 0x000fe20008000000 */
        /* <DEDUP_REMOVED lines=12> */
.L_x_1663:
[----:B------:R-:W-:Y:S01]  /*17270*/  SHF.L.U32 R7, R23, 0x1f, RZ ;  /* 0x0000001f17077819 */ /* 0x000fe200000006ff */
[----:B------:R-:W-:-:S04]  /*17280*/  IMAD R20, R22, 0x8, R2 ;  /* 0x0000000816147824 */ /* 0x000fc800078e0202 */
[----:B------:R0:W1:Y:S01]  /*17290*/  SYNCS.PHASECHK.TRANS64.TRYWAIT P2, [R20+URZ+0x2a850], R7 ;  /* 0x02a85007140075a7 */ /* 0x000062000804017f */
[----:B------:R-:W-:Y:S05]  /*172a0*/  @!P0 BRA `(.L_x_1664) ;  /* 0x0000000000048947 */ /* 0x000fea0003800000 */
[----:B------:R-:W-:Y:S01]  /*172b0*/  BPT.TRAP 0x1 ;  /* 0x000000040000795c */ /* 0x000fe20000300000 */
.L_x_1664:
[----:B------:R-:W-:Y:S04]  /*172c0*/  BSSY B2, `(.L_x_1665) ;  /* 0x0000004000027945 */ /* 0x000fe80003800000 */
[----:B-1----:R-:W-:Y:S05]  /*172d0*/  @P2 BRA `(.L_x_1666) ;  /* 0x0000000000082947 */ /* 0x002fea0003800000 */
[----:B------:R-:W1:Y:S02]  /*172e0*/  SYNCS.PHASECHK.TRANS64.TRYWAIT P2, [R20+URZ+0x2a850], R7 ;  /* 0x02a85007140075a7 */ /* 0x000e64000804017f */
[----:B-1----:R-:W-:Y:S05]  /*172f0*/  @!P2 BRA `(.L_x_1667) ;  /* 0x000001600070a947 */ /* 0x002fea0003800000 */
.L_x_1666:
[----:B------:R-:W-:Y:S05]  /*17300*/  BSYNC B2 ;  /* 0x0000000000027941 */ /* 0x000fea0003800000 */
.L_x_1665:
[----:B------:R-:W2:Y:S01]  /*17310*/  LDL R10, [R1+0x38] ;  /* 0x00003800010a7983 */ /* 0x000ea20000100800 */
[----:B01----:R-:W-:Y:S01]  /*17320*/  VIADD R7, R2, 0x400 ;  /* 0x0000040002077836 */ /* 0x003fe20000000000 */
[----:B------:R-:W-:Y:S01]  /*17330*/  WARPGROUP.ARRIVE ;  /* 0x00000000000079c5 */ /* 0x000fe20000000000 */
[----:B------:R-:W-:Y:S01]  /*17340*/  IMAD.MOV.U32 R11, RZ, RZ, 0x40000040 ;  /* 0x40000040ff0b7424 */ /* 0x000fe200078e00ff */
[----:B------:R-:W-:Y:S01]  /*17350*/  ISETP.NE.AND P3, PT, R207, 0x1, PT ;  /* 0x00000001cf00780c */ /* 0x000fe20003f65270 */
[----:B------:R-:W-:Y:S01]  /*17360*/  IMAD.MOV.U32 R13, RZ, RZ, 0x40000040 ;  /* 0x40000040ff0d7424 */ /* 0x000fe200078e00ff */
[----:B------:R-:W-:Y:S01]  /*17370*/  SHF.R.U32.HI R7, RZ, 0x4, R7 ;  /* 0x00000004ff077819 */ /* 0x000fe20000011607 */
[----:B------:R-:W-:Y:S01]  /*17380*/  ULDC UR5, c[0x0][0x9d8] ;  /* 0x0002760000057ab9 */ /* 0x000fe20000000800 */
[----:B------:R-:W-:Y:S01]  /*17390*/  R2UR UR7, R11 ;  /* 0x000000000b0772ca */ /* 0x000fe200000e0000 */
[----:B------:R-:W-:Y:S01]  /*173a0*/  IMAD.MOV.U32 R11, RZ, RZ, 0x40000040 ;  /* 0x40000040ff0b7424 */ /* 0x000fe200078e00ff */
[----:B------:R-:W-:Y:S01]  /*173b0*/  LOP3.LUT R7, R7, 0x3fff, RZ, 0xc0, !PT ;  /* 0x00003fff07077812 */ /* 0x000fe200078ec0ff */
[----:B------:R-:W-:Y:S01]  /*173c0*/  FMUL.FTZ R23, R89, UR5 ;  /* 0x0000000559177c20 */ /* 0x000fe20008410000 */
[----:B------:R-:W-:Y:S01]  /*173d0*/  FMUL.FTZ R21, R91, UR5 ;  /* 0x000000055b157c20 */ /* 0x000fe20008410000 */
[----:B------:R-:W-:Y:S01]  /*173e0*/  FMUL.FTZ R89, R95, UR5 ;  /* 0x000000055f597c20 */ /* 0x000fe20008410000 */
[----:B------:R-:W-:Y:S01]  /*173f0*/  LOP3.LUT R7, R7, 0x3000000, RZ, 0xfc, !PT ;  /* 0x0300000007077812 */ /* 0x000fe200078efcff */
        /* <DEDUP_REMOVED lines=17> */
[----:B------:R-:W-:Y:S01]  /*17510*/  IMAD R132, R8, -0x60, RZ ;  /* 0xffffffa008847824 */ /* 0x000fe200078e02ff */
[----:B------:R-:W-:Y:S01]  /*17520*/  LOP3.LUT P2, RZ, R17, 0x100000, RZ, 0xc0, !PT ;  /* 0x0010000011ff7812 */ /* 0x000fe2000784c0ff */
[----:B------:R-:W0:Y:S01]  /*17530*/  MUFU.TANH R23, R23 ;  /* 0x0000001700177308 */ /* 0x000e220000002400 */
[----:B------:R-:W-:-:S05]  /*17540*/  @!P1 VIADD R205, R205, 0x2a840 ;  /* 0x0002a840cdcd9836 */ /* 0x000fca0000000000 */
[----:B------:R-:W-:Y:S02]  /*17550*/  @!P1 PRMT R205, RZ, 0x654, R205 ;  /* 0x00000654ffcd9816 */ /* 0x000fe400000000cd */
[----:B------:R-:W1:Y:S08]  /*17560*/  MUFU.TANH R21, R21 ;  /* 0x0000001500157308 */ /* 0x000e700000002400 */
        /* <DEDUP_REMOVED lines=18> */
[----:B--2---:R-:W-:Y:S01]  /*17690*/  R2UR UR4, R10 ;  /* 0x000000000a0472ca */ /* 0x004fe200000e0000 */
[----:B------:R-:W-:-:S02]  /*176a0*/  IMAD R10, R22, 0x600, R7 ;  /* 0x00000600160a7824 */ /* 0x000fc400078e0207 */
[----:B------:R-:W-:Y:S01]  /*176b0*/  FMUL.FTZ R22, R88, UR5 ;  /* 0x0000000558167c20 */ /* 0x000fe20008410000 */
[----:B------:R-:W-:Y:S01]  /*176c0*/  FMUL.FTZ R88, R94, UR5 ;  /* 0x000000055e587c20 */ /* 0x000fe20008410000 */
[----:B------:R-:W-:Y:S01]  /*176d0*/  FMUL.FTZ R7, R90, UR5 ;  /* 0x000000055a077c20 */ /* 0x000fe20008410000 */
[C---:B------:R-:W-:Y:S01]  /*176e0*/  VIADD R12, R10.reuse, 0x80 ;  /* 0x000000800a0c7836 */ /* 0x040fe20000000000 */
[----:B------:R-:W-:Y:S01]  /*176f0*/  R2UR UR6, R10 ;  /* 0x000000000a0672ca */ /* 0x000fe200000e0000 */
        /* <DEDUP_REMOVED lines=12> */
[----:B------:R-:W-:Y:S01]  /*177c0*/  HGMMA.64x128x16.F32.BF16 R24, R156, gdesc[UR4].tnspB, R24, gsb0 ;  /* 0x41e000049c187df0 */ /* 0x000fe20008001818 */
[----:B------:R-:W-:Y:S01]  /*177d0*/  R2UR UR6, R12 ;  /* 0x000000000c0672ca */ /* 0x000fe200000e0000 */
[----:B------:R-:W-:Y:S01]  /*177e0*/  VIADD R12, R10, 0x100 ;  /* 0x000001000a0c7836 */ /* 0x000fe20000000000 */
[----:B------:R-:W-:Y:S01]  /*177f0*/  R2UR UR7, R13 ;  /* 0x000000000d0772ca */ /* 0x000fe200000e0000 */
[----:B------:R-:W-:-:S02]  /*17800*/  IMAD.MOV.U32 R13, RZ, RZ, 0x40000040 ;  /* 0x40000040ff0d7424 */ /* 0x000fc400078e00ff */
[----:B------:R-:W-:Y:S01]  /*17810*/  FMUL.FTZ R119, R127, UR5 ;  /* 0x000000057f777c20 */ /* 0x000fe20008410000 */
[----:B------:R-:W-:Y:S01]  /*17820*/  FMUL.FTZ R124, R128, UR5 ;  /* 0x00000005807c7c20 */ /* 0x000fe20008410000 */
[----:B------:R-:W-:Y:S01]  /*17830*/  FMUL.FTZ R127, R135, UR5 ;  /* 0x00000005877f7c20 */ /* 0x000fe20008410000 */
[----:B------:R-:W2:Y:S01]  /*17840*/  MUFU.TANH R22, R22 ;  /* 0x0000001600167308 */ /* 0x000ea20000002400 */
        /* <DEDUP_REMOVED lines=36> */
[----:B------:R-:W-:Y:S01]  /*17a90*/  R2UR UR6, R12 ;  /* 0x000000000c0672ca */ /* 0x000fe200000e0000 */
[----:B------:R-:W-:Y:S01]  /*17aa0*/  FMUL.FTZ R12, R102, UR5 ;  /* 0x00000005660c7c20 */ /* 0x000fe20008410000 */
[----:B------:R-:W-:Y:S01]  /*17ab0*/  R2UR UR7, R13 ;  /* 0x000000000d0772ca */ /* 0x000fe200000e0000 */
[----:B------:R-:W-:Y:S01]  /*17ac0*/  FMUL.FTZ R13, R103, UR5 ;  /* 0x00000005670d7c20 */ /* 0x000fe20008410000 */
[----:B------:R-:W-:Y:S01]  /*17ad0*/  FMUL.FTZ R103, R111, UR5 ;  /* 0x000000056f677c20 */ /* 0x000fe20008410000 */
[----:B------:R-:W-:Y:S01]  /*17ae0*/  FMUL.FTZ R111, R116, UR5 ;  /* 0x00000005746f7c20 */ /* 0x000fe20008410000 */
[----:B------:R-:W-:Y:S01]  /*17af0*/  FMUL.FTZ R116, R122, UR5 ;  /* 0x000000057a747c20 */ /* 0x000fe20008410000 */
[----:B------:R-:W-:Y:S01]  /*17b00*/  FMUL.FTZ R122, R130, UR5 ;  /* 0x00000005827a7c20 */ /* 0x000fe20008410000 */
[----:B------:R-:W-:Y:S02]  /*17b10*/  IMAD.IADD R130, R181, 0x1, R178 ;  /* 0x00000001b5827824 */ /* 0x000fe400078e02b2 */
[----:B------:R-:W-:Y:S01]  /*17b20*/  FMUL.FTZ R102, R110, UR5 ;  /* 0x000000056e667c20 */ /* 0x000fe20008410000 */
[----:B------:R-:W-:Y:S01]  /*17b30*/  FMUL.FTZ R110, R118, UR5 ;  /* 0x00000005766e7c20 */ /* 0x000fe20008410000 */
[----:B------:R-:W-:Y:S01]  /*17b40*/  FMUL.FTZ R118, R126, UR5 ;  /* 0x000000057e767c20 */ /* 0x000fe20008410000 */
[----:B------:R-:W-:Y:S01]  /*17b50*/  FMUL.FTZ R126, R134, UR5 ;  /* 0x00000005867e7c20 */ /* 0x000fe20008410000 */
[----:B------:R-:W0:Y:S01]  /*17b60*/  MUFU.TANH R12, R12 ;  /* 0x0000000c000c7308 */ /* 0x000e220000002400 */
[----:B------:R-:W-:-:S07]  /*17b70*/  ULDC UR5, c[0x0][0x9e0] ;  /* 0x0002780000057ab9 */ /* 0x000fce0000000800 */
        /* <DEDUP_REMOVED lines=12> */
[----:B------:R-:W-:Y:S02]  /*17c40*/  R2UR UR6, R10 ;  /* 0x000000000a0672ca */ /* 0x000fe400000e0000 */
[----:B------:R-:W-:Y:S01]  /*17c50*/  R2UR UR7, R11 ;  /* 0x000000000b0772ca */ /* 0x000fe200000e0000 */
[----:B------:R-:W5:Y:S08]  /*17c60*/  @P3 LDC R10, c[0x0][0x450] ;  /* 0x00011400ff0a3b82 */ /* 0x000f700000000800 */
[----:B------:R-:W1:Y:S02]  /*17c70*/  @P3 LDC R11, c[0x0][0x44c] ;  /* 0x00011300ff0b3b82 */ /* 0x000e640000000800 */
[----:B-1----:R-:W-:-:S05]  /*17c80*/  @P3 IMAD.HI.U32 R11, R130, R11, RZ ;  /* 0x0000000b820b3227 */ /* 0x002fca00078e00ff */
[----:B-----5:R-:W-:Y:S02]  /*17c90*/  @P3 SHF.R.U32.HI R130, RZ, R10, R11 ;  /* 0x0000000aff823219 */ /* 0x020fe4000001160b */
[----:B------:R-:W-:-:S04]  /*17ca0*/  IADD3 R10, -R174, 0x1, R132 ;  /* 0x00000001ae0a7810 */ /* 0x000fc80007ffe184 */
[----:B------:R-:W-:-:S05]  /*17cb0*/  IADD3 R10, -R163, R10, R164 ;  /* 0x0000000aa30a7210 */ /* 0x000fca0007ffe1a4 */
[----:B------:R-:W-:Y:S01]  /*17cc0*/  VIADD R135, R10, UR4 ;  /* 0x000000040a877c36 */ /* 0x000fe20008000000 */
[----:B------:R-:W-:Y:S02]  /*17cd0*/  WARPGROUP.DEPBAR.LE gsb0, 0x0 ;  /* 0x00008000000079c5 */ /* 0x000fe40000010000 */
[----:B------:R-:W-:-:S06]  /*17ce0*/  WARPGROUP.ARRIVE ;  /* 0x00000000000079c5 */ /* 0x000fcc0000000000 */
[----:B------:R-:W-:Y:S03]  /*17cf0*/  HGMMA.64x128x16.F32.BF16 R24, R136, gdesc[UR4].tnspB, R24, gsb0 ;  /* 0x41e0000488187df0 */ /* 0x000fe60008001818 */
[----:B------:R-:W-:Y:S02]  /*17d00*/  WARPGROUP.DEPBAR.LE gsb0, 0x0 ;  /* 0x00008000000079c5 */ /* 0x000fe40000010000 */
[----:B------:R-:W1:Y:S01]  /*17d10*/  SHFL.IDX PT, R137, R130, RZ, 0x1c1f ;  /* 0x001c1fff82897589 */ /* 0x000e6200000e0000 */
[----:B------:R-:W-:Y:S01]  /*17d20*/  VIADD R136, R10, UR5 ;  /* 0x000000050a887c36 */ /* 0x000fe20008000000 */
[----:B------:R0:W-:Y:S03]  /*17d30*/  @!P1 SYNCS.ARRIVE.TRANS64.RED.A1T0 RZ, [R205+URZ], RZ ;  /* 0x000000ffcdff99a7 */ /* 0x0001e6000810043f */
[----:B-1----:R-:W-:-:S02]  /*17d40*/  IMAD.IADD R134, R136, 0x1, R137 ;  /* 0x0000000188867824 */ /* 0x002fc400078e0289 */
[----:B------:R-:W-:Y:S01]  /*17d50*/  IMAD.IADD R133, R135, 0x1, R137 ;  /* 0x0000000187857824 */ /* 0x000fe200078e0289 */
[----:B0-234-:R-:W-:Y:S06]  /*17d60*/  @!P2 BRA `(.L_x_1668) ;  /* 0x00000000005ca947 */ /* 0x01dfec0003800000 */
[----:B------:R-:W-:Y:S01]  /*17d70*/  IADD3 R137, -R163, R164, R137 ;  /* 0x000000a4a3897210 */ /* 0x000fe20007ffe189 */
[----:B------:R-:W-:Y:S03]  /*17d80*/  BSSY B2, `(.L_x_1669) ;  /* 0x0000012000027945 */ /* 0x000fe60003800000 */
[----:B------:R-:W-:-:S13]  /*17d90*/  ISETP.GT.AND P2, PT, R137, -0x1, PT ;  /* 0xffffffff8900780c */ /* 0x000fda0003f44270 */
[----:B------:R-:W-:Y:S05]  /*17da0*/  @P2 BRA `(.L_x_1670) ;  /* 0x0000000000242947 */ /* 0x000fea0003800000 */
[----:B------:R-:W-:Y:S01]  /*17db0*/  ULDC UR4, c[0x0][0x9e4] ;  /* 0x0002790000047ab9 */ /* 0x000fe20000000800 */
[----:B------:R-:W-:Y:S01]  /*17dc0*/  LOP3.LUT R137, RZ, R137, RZ, 0x33, !PT ;  /* 0x00000089ff897212 */ /* 0x000fe200078e33ff */
[----:B------:R-:W-:-:S05]  /*17dd0*/  IMAD.U32 R138, RZ, RZ, UR4 ;  /* 0x00000004ff8a7e24 */ /* 0x000fca000f8e00ff */
[----:B------:R-:W-:-:S13]  /*17de0*/  ISETP.NE.AND P2, PT, R138, 0x1, PT ;  /* 0x000000018a00780c */ /* 0x000fda0003f45270 */
[----:B------:R-:W0:Y:S02]  /*17df0*/  @P2 LDC.64 R10, c[0x0][0x9e8] ;  /* 0x00027a00ff0a2b82 */ /* 0x000e240000000a00 */
[----:B0-----:R-:W-:-:S05]  /*17e00*/  @P2 IMAD.HI.U32 R10, R137, R10, RZ ;  /* 0x0000000a890a2227 */ /* 0x001fca00078e00ff */
[----:B------:R-:W-:-:S04]  /*17e10*/  @P2 SHF.R.U32.HI R137, RZ, R11, R10 ;  /* 0x0000000bff892219 */ /* 0x000fc8000001160a */
[----:B------:R-:W-:Y:S01]  /*17e20*/  LOP3.LUT R137, RZ, R137, RZ, 0x33, !PT ;  /* 0x00000089ff897212 */ /* 0x000fe200078e33ff */
[----:B------:R-:W-:Y:S06]  /*17e30*/  BRA `(.L_x_1671) ;  /* 0x0000000000187947 */ /* 0x000fec0003800000 */
.L_x_1670:
[----:B------:R-:W-:Y:S02]  /*17e40*/  ULDC UR4, c[0x0][0x9e4] ;  /* 0x0002790000047ab9 */ /* 0x000fe40000000800 */
[----:B------:R-:W-:-:S05]  /*17e50*/  IMAD.U32 R138, RZ, RZ, UR4 ;  /* 0x00000004ff8a7e24 */ /* 0x000fca000f8e00ff */
[----:B------:R-:W-:-:S13]  /*17e60*/  ISETP.NE.AND P2, PT, R138, 0x1, PT ;  /* 0x000000018a00780c */ /* 0x000fda0003f45270 */
[----:B------:R-:W0:Y:S02]  /*17e70*/  @P2 LDC.64 R10, c[0x0][0x9e8] ;  /* 0x00027a00ff0a2b82 */ /* 0x000e240000000a00 */
[----:B0-----:R-:W-:-:S05]  /*17e80*/  @P2 IMAD.HI.U32 R10, R137, R10, RZ ;  /* 0x0000000a890a2227 */ /* 0x001fca00078e00ff */
[----:B------:R-:W-:-:S07]  /*17e90*/  @P2 SHF.R.U32.HI R137, RZ, R11, R10 ;  /* 0x0000000bff892219 */ /* 0x000fce000001160a */
.L_x_1671:
[----:B------:R-:W-:Y:S05]  /*17ea0*/  BSYNC B2 ;  /* 0x0000000000027941 */ /* 0x000fea0003800000 */
.L_x_1669:
[----:B------:R-:W-:-:S05]  /*17eb0*/  IMAD R137, R137, R138, R128 ;  /* 0x0000008a89897224 */ /* 0x000fca00078e0280 */
[----:B------:R-:W-:Y:S02]  /*17ec0*/  VIADDMNMX R134, R137, R138, R134, PT ;  /* 0x0000008a89867246 */ /* 0x000fe40003800186 */
[----:B------:R-:W-:-:S07]  /*17ed0*/  VIMNMX R133, R133, R137, !PT ;  /* 0x0000008985857248 */ /* 0x000fce0007fe0100 */
.L_x_1668:
[C---:B------:R-:W-:Y:S01]  /*17ee0*/  ISETP.GE.AND P2, PT, R132.reuse, 0x2, PT ;  /* 0x000000028400780c */ /* 0x040fe20003f46270 */
[----:B------:R-:W0:Y:S01]  /*17ef0*/  SHFL.IDX PT, R130, R130, 0x1, 0x1c1f ;  /* 0x003c1f0082827f89 */ /* 0x000e2200000e0000 */
[----:B------:R-:W-:Y:S02]  /*17f00*/  ISETP.GE.AND P5, PT, R132, 0xa, PT ;  /* 0x0000000a8400780c */ /* 0x000fe40003fa6270 */
[----:B------:R-:W-:Y:S02]  /*17f10*/  ISETP.GT.AND P3, PT, R133, 0x1, !P2 ;  /* 0x000000018500780c */ /* 0x000fe40005764270 */
[----:B------:R-:W-:Y:S02]  /*17f20*/  LOP3.LUT R17, R17, 0xfffffffb, RZ, 0xc0, !PT ;  /* 0xfffffffb11117812 */ /* 0x000fe400078ec0ff */
[----:B------:R-:W-:Y:S02]  /*17f30*/  ISETP.LT.OR P4, PT, R134, 0x2, P3 ;  /* 0x000000028600780c */ /* 0x000fe40001f81670 */
[----:B------:R-:W-:-:S02]  /*17f40*/  ISETP.GE.AND P3, PT, R132, 0x9, PT ;  /* 0x000000098400780c */ /* 0x000fc40003f66270 */
[----:B------:R-:W-:Y:S02]  /*17f50*/  FSEL R23, R23, -INF , !P4 ;  /* 0xff80000017177808 */ /* 0x000fe40006000000 */
[----:B------:R-:W-:Y:S02]  /*17f60*/  ISETP.GT.AND P4, PT, R133, 0x8, !P3 ;  /* 0x000000088500780c */ /* 0x000fe40005f84270 */
[----:B------:R-:W-:Y:S02]  /*17f70*/  @P5 LOP3.LUT R17, R17, 0x4, RZ, 0xfc, !PT ;  /* 0x0000000411115812 */ /* 0x000fe400078efcff */
[----:B------:R-:W-:Y:S02]  /*17f80*/  ISETP.LT.OR P4, PT, R134, 0x9, P4 ;  /* 0x000000098600780c */ /* 0x000fe40002781670 */
[----:B------:R-:W-:Y:S02]  /*17f90*/  LOP3.LUT R17, R17, 0xfffffff7, RZ, 0xc0, !PT ;  /* 0xfffffff711117812 */ /* 0x000fe400078ec0ff */
[----:B------:R-:W-:-:S02]  /*17fa0*/  FSEL R90, R90, -INF , !P4 ;  /* 0xff8000005a5a7808 */ /* 0x000fc40006000000 */
[----:B------:R-:W-:Y:S01]  /*17fb0*/  ISETP.GT.AND P4, PT, R133, 0x9, !P5 ;  /* 0x000000098500780c */ /* 0x000fe20006f84270 */
[--C-:B0-----:R-:W-:Y:S01]  /*17fc0*/  IMAD.IADD R136, R136, 0x1, R130.reuse ;  /* 0x0000000188887824 */ /* 0x101fe200078e0282 */
[----:B------:R-:W-:Y:S01]  /*17fd0*/  ISETP.GE.AND P5, PT, R132, 0x11, PT ;  /* 0x000000118400780c */ /* 0x000fe20003fa6270 */
[----:B------:R-:W-:Y:S01]  /*17fe0*/  IMAD.IADD R135, R135, 0x1, R130 ;  /* 0x0000000187877824 */ /* 0x000fe200078e0282 */
[----:B------:R-:W-:-:S04]  /*17ff0*/  ISETP.LT.OR P4, PT, R134, 0xa, P4 ;  /* 0x0000000a8600780c */ /* 0x000fc80002781670 */
[----:B------:R-:W-:Y:S02]  /*18000*/  FSEL R91, R91, -INF , !P4 ;  /* 0xff8000005b5b7808 */ /* 0x000fe40006000000 */
[----:B------:R-:W-:-:S04]  /*18010*/  ISETP.GT.AND P4, PT, R133, 0x10, !P5 ;  /* 0x000000108500780c */ /* 0x000fc80006f84270 */
[----:B------:R-:W-:Y:S02]  /*18020*/  ISETP.LT.OR P4, PT, R134, 0x11, P4 ;  /* 0x000000118600780c */ /* 0x000fe40002781670 */
[----:B------:R-:W-:Y:S02]  /*18030*/  @P5 LOP3.LUT R17, R17, 0x8, RZ, 0xfc, !PT ;  /* 0x0000000811115812 */ /* 0x000fe400078efcff */
[----:B------:R-:W-:Y:S02]  /*18040*/  ISETP.GE.AND P5, PT, R132, 0x12, PT ;  /* 0x000000128400780c */ /* 0x000fe40003fa6270 */
[----:B------:R-:W-:Y:S02]  /*18050*/  LOP3.LUT R17, R17, 0xfff7ffff, RZ, 0xc0, !PT ;  /* 0xfff7ffff11117812 */ /* 0x000fe400078ec0ff */
[----:B------:R-:W-:Y:S02]  /*18060*/  FSEL R94, R94, -INF , !P4 ;  /* 0xff8000005e5e7808 */ /* 0x000fe40006000000 */
[----:B------:R-:W-:-:S04]  /*18070*/  ISETP.GT.AND P4, PT, R133, 0x11, !P5 ;  /* 0x000000118500780c */ /* 0x000fc80006f84270 */
[----:B------:R-:W-:-:S03]  /*18080*/  ISETP.LT.OR P4, PT, R134, 0x12, P4 ;  /* 0x000000128600780c */ /* 0x000fc60002781670 */
        /* <DEDUP_REMOVED lines=80> */
[----:B------:R-:W-:Y:S02]  /*18590*/  FSEL R120, R120, -INF , !P4 ;  /* 0xff80000078787808 */ /* 0x000fe40006000000 */
[----:B------:R-:W-:Y:S02]  /*185a0*/  LOP3.LUT R17, R17, 0xffffffdf, RZ, 0xc0, !PT ;  /* 0xffffffdf11117812 */ /* 0x000fe400078ec0ff */
[----:B------:R-:W-:-:S04]  /*185b0*/  ISETP.GT.AND P4, PT, R133, 0x49, !P5 ;  /* 0x000000498500780c */ /* 0x000fc80006f84270 */
[----:B------:R-:W-:-:S03]  /*185c0*/  ISETP.LT.OR P4, PT, R134, 0x4a, P4 ;  /* 0x0000004a8600780c */ /* 0x000fc60002781670 */
[----:B------:R-:W-:Y:S02]  /*185d0*/  @P5 LOP3.LUT R17, R17, 0x20, RZ, 0xfc, !PT ;  /* 0x0000002011115812 */ /* 0x000fe400078efcff */
[----:B------:R-:W-:Y:S02]  /*185e0*/  ISETP.GE.AND P5, PT, R132, 0x51, PT ;  /* 0x000000518400780c */ /* 0x000fe40003fa6270 */
[----:B------:R-:W-:Y:S02]  /*185f0*/  FSEL R121, R121, -INF , !P4 ;  /* 0xff80000079797808 */ /* 0x000fe40006000000 */
[----:B------:R-:W-:Y:S02]  /*18600*/  ISETP.GT.AND P4, PT, R133, 0x50, !P5 ;  /* 0x000000508500780c */ /* 0x000fe40006f84270 */
[----:B------:R-:W-:Y:S02]  /*18610*/  LOP3.LUT R17, R17, 0xffffffef, RZ, 0xc0, !PT ;  /* 0xffffffef11117812 */ /* 0x000fe400078ec0ff */
[----:B------:R-:W-:-:S04]  /*18620*/  ISETP.LT.OR P4, PT, R134, 0x51, P4 ;  /* 0x000000518600780c */ /* 0x000fc80002781670 */
[----:B------:R-:W-:Y:S02]  /*18630*/  FSEL R124, R124, -INF , !P4 ;  /* 0xff8000007c7c7808 */ /* 0x000fe40006000000 */
[----:B------:R-:W-:Y:S02]  /*18640*/  ISETP.GE.AND P4, PT, R132, 0x52, PT ;  /* 0x000000528400780c */ /* 0x000fe40003f86270 */
[----:B------:R-:W-:Y:S02]  /*18650*/  @P5 LOP3.LUT R17, R17, 0x10, RZ, 0xfc, !PT ;  /* 0x0000001011115812 */ /* 0x000fe400078efcff */
[----:B------:R-:W-:Y:S02]  /*18660*/  ISETP.GT.AND P5, PT, R133, 0x51, !P4 ;  /* 0x000000518500780c */ /* 0x000fe400067a4270 */
[----:B------:R-:W-:Y:S02]  /*18670*/  LOP3.LUT R17, R17, 0xfffffffd, RZ, 0xc0, !PT ;  /* 0xfffffffd11117812 */ /* 0x000fe400078ec0ff */
[----:B------:R-:W-:-:S04]  /*18680*/  ISETP.LT.OR P5, PT, R134, 0x52, P5 ;  /* 0x000000528600780c */ /* 0x000fc80002fa1670 */
[----:B------:R-:W-:Y:S02]  /*18690*/  FSEL R125, R125, -INF , !P5 ;  /* 0xff8000007d7d7808 */ /* 0x000fe40006800000 */
[----:B------:R-:W-:-:S04]  /*186a0*/  ISETP.GE.AND P5, PT, R132, 0x59, PT ;  /* 0x000000598400780c */ /* 0x000fc80003fa6270 */
[----:B------:R-:W-:-:S04]  /*186b0*/  ISETP.GT.AND P6, PT, R133, 0x58, !P5 ;  /* 0x000000588500780c */ /* 0x000fc80006fc4270 */
[----:B------:R-:W-:-:S04]  /*186c0*/  ISETP.LT.OR P6, PT, R134, 0x59, P6 ;  /* 0x000000598600780c */ /* 0x000fc800037c1670 */
[----:B------:R-:W-:Y:S02]  /*186d0*/  FSEL R129, R129, -INF , !P6 ;  /* 0xff80000081817808 */ /* 0x000fe40007000000 */
[----:B------:R-:W-:-:S13]  /*186e0*/  ISETP.GE.AND P6, PT, R132, 0x1, PT ;  /* 0x000000018400780c */ /* 0x000fda0003fc6270 */
[----:B------:R-:W-:Y:S02]  /*186f0*/  @P6 LOP3.LUT R17, R17, 0x2, RZ, 0xfc, !PT ;  /* 0x0000000211116812 */ /* 0x000fe400078efcff */
[----:B------:R-:W-:Y:S02]  /*18700*/  ISETP.GT.AND P6, PT, R133, RZ, !P6 ;  /* 0x000000ff8500720c */ /* 0x000fe400077c4270 */
[----:B------:R-:W-:Y:S02]  /*18710*/  LOP3.LUT R17, R17, 0xfffffffe, RZ, 0xc0, !PT ;  /* 0xfffffffe11117812 */ /* 0x000fe400078ec0ff */
[----:B------:R-:W-:-:S04]  /*18720*/  ISETP.LT.OR P6, PT, R134, 0x1, P6 ;  /* 0x000000018600780c */ /* 0x000fc800037c1670 */
[----:B------:R-:W-:Y:S02]  /*18730*/  FSEL R22, R22, -INF , !P6 ;  /* 0xff80000016167808 */ /* 0x000fe40007000000 */
[----:B------:R-:W-:-:S13]  /*18740*/  ISETP.GE.AND P6, PT, R132, 0x5a, PT ;  /* 0x0000005a8400780c */ /* 0x000fda0003fc6270 */
[----:B------:R-:W-:Y:S02]  /*18750*/  @P6 LOP3.LUT R17, R17, 0x1, RZ, 0xfc, !PT ;  /* 0x0000000111116812 */ /* 0x000fe400078efcff */
[----:B------:R-:W-:-:S04]  /*18760*/  ISETP.GT.AND P6, PT, R133, 0x59, !P6 ;  /* 0x000000598500780c */ /* 0x000fc800077c4270 */
[----:B------:R-:W-:-:S04]  /*18770*/  ISETP.LT.OR P6, PT, R134, 0x5a, P6 ;  /* 0x0000005a8600780c */ /* 0x000fc800037c1670 */
[----:B------:R-:W-:Y:S02]  /*18780*/  FSEL R131, R131, -INF , !P6 ;  /* 0xff80000083837808 */ /* 0x000fe40007000000 */
[----:B------:R-:W-:-:S13]  /*18790*/  LOP3.LUT P6, RZ, R17, 0x100000, RZ, 0xc0, !PT ;  /* 0x0010000011ff7812 */ /* 0x000fda00078cc0ff */
[----:B------:R-:W-:Y:S05]  /*187a0*/  @!P6 BRA `(.L_x_1672) ;  /* 0x00000000005ce947 */ /* 0x000fea0003800000 */
        /* <DEDUP_REMOVED lines=13> */
.L_x_1674:
[----:B------:R-:W-:Y:S02]  /*18880*/  ULDC UR4, c[0x0][0x9e4] ;  /* 0x0002790000047ab9 */ /* 0x000fe40000000800 */
[----:B------:R-:W-:-:S05]  /*18890*/  IMAD.U32 R132, RZ, RZ, UR4 ;  /* 0x00000004ff847e24 */ /* 0x000fca000f8e00ff */
[----:B------:R-:W-:-:S13]  /*188a0*/  ISETP.NE.AND P6, PT, R132, 0x1, PT ;  /* 0x000000018400780c */ /* 0x000fda0003fc5270 */
[----:B------:R-:W0:Y:S02]  /*188b0*/  @P6 LDC.64 R10, c[0x0][0x9e8] ;  /* 0x00027a00ff0a6b82 */ /* 0x000e240000000a00 */
[----:B0-----:R-:W-:-:S05]  /*188c0*/  @P6 IMAD.HI.U32 R10, R130, R10, RZ ;  /* 0x0000000a820a6227 */ /* 0x001fca00078e00ff */
[----:B------:R-:W-:-:S07]  /*188d0*/  @P6 SHF.R.U32.HI R130, RZ, R11, R10 ;  /* 0x0000000bff826219 */ /* 0x000fce000001160a */
.L_x_1675:
[----:B------:R-:W-:Y:S05]  /*188e0*/  BSYNC B2 ;  /* 0x0000000000027941 */ /* 0x000fea0003800000 */
.L_x_1673:
[----:B------:R-:W-:-:S05]  /*188f0*/  IMAD R11, R130, R132, R128 ;  /* 0x00000084820b7224 */ /* 0x000fca00078e0280 */
[----:B------:R-:W-:Y:S02]  /*18900*/  VIADDMNMX R136, R11, R132, R136, PT ;  /* 0x000000840b887246 */ /* 0x000fe40003800188 */
[----:B------:R-:W-:-:S07]  /*18910*/  VIMNMX R135, R135, R11, !PT ;  /* 0x0000000b87877248 */ /* 0x000fce0007fe0100 */
.L_x_1672:
[C---:B------:R-:W-:Y:S01]  /*18920*/  ISETP.GT.AND P2, PT, R135.reuse, 0x1, !P2 ;  /* 0x000000018700780c */ /* 0x040fe20005744270 */
[----:B------:R-:W-:Y:S01]  /*18930*/  ULDC UR4, c[0x0][0x988] ;  /* 0x0002620000047ab9 */ /* 0x000fe20000000800 */
[----:B------:R-:W-:Y:S01]  /*18940*/  ISETP.GT.AND P3, PT, R135, 0x8, !P3 ;  /* 0x000000088700780c */ /* 0x000fe20005f64270 */
[----:B------:R-:W-:Y:S01]  /*18950*/  @!P1 VIADD R20, R20, 0x2a860 ;  /* 0x0002a86014149836 */ /* 0x000fe20000000000 */
[C---:B------:R-:W-:Y:S02]  /*18960*/  ISETP.LT.OR P2, PT, R136.reuse, 0x2, P2 ;  /* 0x000000028800780c */ /* 0x040fe40001741670 */
[----:B------:R-:W-:Y:S02]  /*18970*/  ISETP.LT.OR P3, PT, R136, 0x9, P3 ;  /* 0x000000098800780c */ /* 0x000fe40001f61670 */
[----:B------:R-:W-:Y:S02]  /*18980*/  FSEL R21, R21, -INF , !P2 ;  /* 0xff80000015157808 */ /* 0x000fe40005000000 */
[----:B------:R-:W-:-:S02]  /*18990*/  LOP3.LUT P2, RZ, R17, 0x4, RZ, 0xc0, !PT ;  /* 0x0000000411ff7812 */ /* 0x000fc4000784c0ff */
[----:B------:R-:W-:Y:S02]  /*189a0*/  FSEL R128, R88, -INF , !P3 ;  /* 0xff80000058807808 */ /* 0x000fe40005800000 */
[----:B------:R-:W-:Y:S02]  /*189b0*/  ISETP.GT.AND P2, PT, R135, 0x9, !P2 ;  /* 0x000000098700780c */ /* 0x000fe40005744270 */
[C---:B------:R-:W-:Y:S02]  /*189c0*/  LOP3.LUT P3, RZ, R17.reuse, 0x10000, RZ, 0xc0, !PT ;  /* 0x0001000011ff7812 */ /* 0x040fe4000786c0ff */
[----:B------:R-:W-:Y:S02]  /*189d0*/  ISETP.LT.OR P2, PT, R136, 0xa, P2 ;  /* 0x0000000a8800780c */ /* 0x000fe40001741670 */
[----:B------:R-:W-:Y:S02]  /*189e0*/  LOP3.LUT P6, RZ, R17, 0x8000, RZ, 0xc0, !PT ;  /* 0x0000800011ff7812 */ /* 0x000fe400078cc0ff */
[----:B------:R-:W-:-:S02]  /*189f0*/  FSEL R89, R89, -INF , !P2 ;  /* 0xff80000059597808 */ /* 0x000fc40005000000 */
[----:B------:R-:W-:Y:S02]  /*18a00*/  LOP3.LUT P2, RZ, R17, 0x8, RZ, 0xc0, !PT ;  /* 0x0000000811ff7812 */ /* 0x000fe4000784c0ff */
[----:B------:R-:W-:Y:S02]  /*18a10*/  FMNMX.FTZ R10, R22, R5, !PT ;  /* 0x00000005160a7209 */ /* 0x000fe40007810000 */
[----:B------:R-:W-:Y:S02]  /*18a20*/  ISETP.GT.AND P2, PT, R135, 0x10, !P2 ;  /* 0x000000108700780c */ /* 0x000fe40005744270 */
[----:B------:R-:W-:Y:S02]  /*18a30*/  FMNMX.FTZ R11, R23, R10, !PT ;  /* 0x0000000a170b7209 */ /* 0x000fe40007810000 */
[----:B------:R-:W-:Y:S02]  /*18a40*/  ISETP.LT.OR P2, PT, R136, 0x11, P2 ;  /* 0x000000118800780c */ /* 0x000fe40001741670 */
[----:B------:R-:W-:-:S02]  /*18a50*/  FMNMX.FTZ R10, R90, R11, !PT ;  /* 0x0000000b5a0a7209 */ /* 0x000fc40007810000 */
[----:B------:R-:W-:Y:S02]  /*18a60*/  FSEL R92, R92, -INF , !P2 ;  /* 0xff8000005c5c7808 */ /* 0x000fe40005000000 */
[----:B------:R-:W-:Y:S02]  /*18a70*/  LOP3.LUT P2, RZ, R17, 0x80000, RZ, 0xc0, !PT ;  /* 0x0008000011ff7812 */ /* 0x000fe4000784c0ff */
[----:B------:R-:W-:Y:S02]  /*18a80*/  FMNMX.FTZ R11, R91, R10, !PT ;  /* 0x0000000a5b0b7209 */ /* 0x000fe40007810000 */
[----:B------:R-:W-:Y:S02]  /*18a90*/  ISETP.GT.AND P2, PT, R135, 0x11, !P2 ;  /* 0x000000118700780c */ /* 0x000fe40005744270 */
[----:B------:R-:W-:Y:S02]  /*18aa0*/  FMNMX.FTZ R10, R94, R11, !PT ;  /* 0x0000000b5e0a7209 */ /* 0x000fe40007810000 */
[----:B------:R-:W-:-:S02]  /*18ab0*/  ISETP.LT.OR P2, PT, R136, 0x12, P2 ;  /* 0x000000128800780c */ /* 0x000fc40001741670 */
[----:B------:R-:W-:Y:S02]  /*18ac0*/  FMNMX.FTZ R11, R95, R10, !PT ;  /* 0x0000000a5f0b7209 */ /* 0x000fe40007810000 */
[----:B------:R-:W-:Y:S02]  /*18ad0*/  FSEL R93, R93, -INF , !P2 ;  /* 0xff8000005d5d7808 */ /* 0x000fe40005000000 */
[----:B------:R-:W-:Y:S02]  /*18ae0*/  LOP3.LUT P2, RZ, R17, 0x40000, RZ, 0xc0, !PT ;  /* 0x0004000011ff7812 */ /* 0x000fe4000784c0ff */
[----:B------:R-:W-:Y:S02]  /*18af0*/  FMNMX.FTZ R10, R96, R11, !PT ;  /* 0x0000000b600a7209 */ /* 0x000fe40007810000 */
[----:B------:R-:W-:Y:S02]  /*18b00*/  ISETP.GT.AND P2, PT, R135, 0x18, !P2 ;  /* 0x000000188700780c */ /* 0x000fe40005744270 */
[----:B------:R-:W-:-:S02]  /*18b10*/  FMNMX.FTZ R11, R97, R10, !PT ;  /* 0x0000000a610b7209 */ /* 0x000fc40007810000 */
[----:B------:R-:W-:Y:S02]  /*18b20*/  ISETP.LT.OR P2, PT, R136, 0x19, P2 ;  /* 0x000000198800780c */ /* 0x000fe40001741670 */
[----:B------:R-:W-:Y:S02]  /*18b30*/  FMNMX.FTZ R10, R100, R11, !PT ;  /* 0x0000000b640a7209 */ /* 0x000fe40007810000 */
[----:B------:R-:W-:Y:S02]  /*18b40*/  FSEL R12, R12, -INF , !P2 ;  /* 0xff8000000c0c7808 */ /* 0x000fe40005000000 */
[----:B------:R-:W-:Y:S02]  /*18b50*/  LOP3.LUT P2, RZ, R17, 0x20000, RZ, 0xc0, !PT ;  /* 0x0002000011ff7812 */ /* 0x000fe4000784c0ff */
        /* <DEDUP_REMOVED lines=30> */
[----:B------:R-:W-:Y:S02]  /*18d40*/  LOP3.LUT P2, RZ, R17, 0x1000, RZ, 0xc0, !PT ;  /* 0x0000100011ff7812 */ /* 0x000fe4000784c0ff */
[----:B------:R-:W-:-:S02]  /*18d50*/  FMNMX.FTZ R10, R129, R10, !PT ;  /* 0x0000000a810a7209 */ /* 0x000fc40007810000 */
[----:B------:R-:W-:Y:S02]  /*18d60*/  ISETP.GT.AND P2, PT, R135, 0x30, !P2 ;  /* 0x000000308700780c */ /* 0x000fe40005744270 */
[----:B------:R-:W-:Y:S01]  /*18d70*/  FMNMX.FTZ R88, R131, R10, !PT ;  /* 0x0000000a83587209 */ /* 0x000fe20007810000 */
[----:B------:R-:W-:Y:S01]  /*18d80*/  IMAD.U32 R10, RZ, RZ, UR4 ;  /* 0x00000004ff0a7e24 */ /* 0x000fe2000f8e00ff */
[----:B------:R-:W-:Y:S02]  /*18d90*/  ISETP.LT.OR P2, PT, R136, 0x31, P2 ;  /* 0x000000318800780c */ /* 0x000fe40001741670 */
[C---:B------:R-:W-:Y:S01]  /*18da0*/  LOP3.LUT P3, RZ, R17.reuse, 0x20, RZ, 0xc0, !PT ;  /* 0x0000002011ff7812 */ /* 0x040fe2000786c0ff */
[----:B------:R-:W0:Y:S01]  /*18db0*/  SHFL.BFLY PT, R11, R88, 0x2, 0x1f ;  /* 0x0c401f00580b7f89 */ /* 0x000e2200000e0000 */
[----:B------:R-:W-:Y:S02]  /*18dc0*/  FSEL R106, R106, -INF , !P2 ;  /* 0xff8000006a6a7808 */ /* 0x000fe40005000000 */
[----:B------:R-:W-:-:S02]  /*18dd0*/  LOP3.LUT P2, RZ, R17, 0x800, RZ, 0xc0, !PT ;  /* 0x0000080011ff7812 */ /* 0x000fc4000784c0ff */
[----:B------:R-:W-:Y:S02]  /*18de0*/  LOP3.LUT P6, RZ, R17, 0x10, RZ, 0xc0, !PT ;  /* 0x0000001011ff7812 */ /* 0x000fe400078cc0ff */
[C---:B------:R-:W-:Y:S02]  /*18df0*/  ISETP.GT.AND P2, PT, R135.reuse, 0x31, !P2 ;  /* 0x000000318700780c */ /* 0x040fe40005744270 */
[----:B------:R-:W-:Y:S02]  /*18e00*/  ISETP.GT.AND P4, PT, R135, 0x51, !P4 ;  /* 0x000000518700780c */ /* 0x000fe40006784270 */
[C---:B------:R-:W-:Y:S02]  /*18e10*/  ISETP.LT.OR P2, PT, R136.reuse, 0x32, P2 ;  /* 0x000000328800780c */ /* 0x040fe40001741670 */
[----:B------:R-:W-:Y:S02]  /*18e20*/  ISETP.LT.OR P4, PT, R136, 0x52, P4 ;  /* 0x000000528800780c */ /* 0x000fe40002781670 */
[----:B------:R-:W-:-:S02]  /*18e30*/  FSEL R107, R107, -INF , !P2 ;  /* 0xff8000006b6b7808 */ /* 0x000fc40005000000 */
[----:B------:R-:W-:Y:S02]  /*18e40*/  LOP3.LUT P2, RZ, R17, 0x400, RZ, 0xc0, !PT ;  /* 0x0000040011ff7812 */ /* 0x000fe4000784c0ff */
[C---:B------:R-:W-:Y:S02]  /*18e50*/  ISETP.GT.AND P5, PT, R135.reuse, 0x58, !P5 ;  /* 0x000000588700780c */ /* 0x040fe40006fa4270 */
[----:B------:R-:W-:Y:S02]  /*18e60*/  ISETP.GT.AND P2, PT, R135, 0x38, !P2 ;  /* 0x000000388700780c */ /* 0x000fe40005744270 */
[----:B------:R-:W-:Y:S02]  /*18e70*/  FSEL R123, R123, -INF , !P4 ;  /* 0xff8000007b7b7808 */ /* 0x000fe40006000000 */
[----:B------:R-:W-:Y:S02]  /*18e80*/  ISETP.LT.OR P2, PT, R136, 0x39, P2 ;  /* 0x000000398800780c */ /* 0x000fe40001741670 */
[----:B0-----:R-:W-:-:S02]  /*18e90*/  FMNMX.FTZ R130, R88, R11, !PT ;  /* 0x0000000b58827209 */ /* 0x001fc40007810000 */
[----:B------:R-:W-:Y:S02]  /*18ea0*/  FSEL R110, R110, -INF , !P2 ;  /* 0xff8000006e6e7808 */ /* 0x000fe40005000000 */
[----:B------:R-:W-:Y:S01]  /*18eb0*/  LOP3.LUT P2, RZ, R17, 0x200, RZ, 0xc0, !PT ;  /* 0x0000020011ff7812 */ /* 0x000fe2000784c0ff */
[----:B------:R-:W0:Y:S01]  /*18ec0*/  SHFL.BFLY PT, R11, R130, 0x1, 0x1f ;  /* 0x0c201f00820b7f89 */ /* 0x000e2200000e0000 */
[----:B------:R-:W-:Y:S02]  /*18ed0*/  ISETP.LT.OR P5, PT, R136, 0x59, P5 ;  /* 0x000000598800780c */ /* 0x000fe40002fa1670 */
[----:B------:R-:W-:Y:S02]  /*18ee0*/  ISETP.GT.AND P2, PT, R135, 0x39, !P2 ;  /* 0x000000398700780c */ /* 0x000fe40005744270 */
[----:B------:R-:W-:Y:S02]  /*18ef0*/  FSEL R126, R126, -INF , !P5 ;  /* 0xff8000007e7e7808 */ /* 0x000fe40006800000 */
[----:B------:R-:W-:-:S04]  /*18f00*/  ISETP.LT.OR P2, PT, R136, 0x3a, P2 ;  /* 0x0000003a8800780c */ /* 0x000fc80001741670 */
[----:B------:R-:W-:Y:S02]  /*18f10*/  FSEL R112, R112, -INF , !P2 ;  /* 0xff80000070707808 */ /* 0x000fe40005000000 */
[----:B------:R-:W-:-:S04]  /*18f20*/  LOP3.LUT P2, RZ, R17, 0x100, RZ, 0xc0, !PT ;  /* 0x0000010011ff7812 */ /* 0x000fc8000784c0ff */
[----:B------:R-:W-:-:S04]  /*18f30*/  ISETP.GT.AND P2, PT, R135, 0x40, !P2 ;  /* 0x000000408700780c */ /* 0x000fc80005744270 */
[----:B------:R-:W-:Y:S02]  /*18f40*/  ISETP.LT.OR P2, PT, R136, 0x41, P2 ;  /* 0x000000418800780c */ /* 0x000fe40001741670 */
[----:B0-----:R-:W-:Y:S02]  /*18f50*/  FMNMX.FTZ R11, R130, R11, !PT ;  /* 0x0000000b820b7209 */ /* 0x001fe40007810000 */
[----:B------:R-:W-:Y:S02]  /*18f60*/  FSEL R116, R116, -INF , !P2 ;  /* 0xff80000074747808 */ /* 0x000fe40005000000 */
[----:B------:R-:W-:Y:S01]  /*18f70*/  LOP3.LUT P2, RZ, R17, 0x80, RZ, 0xc0, !PT ;  /* 0x0000008011ff7812 */ /* 0x000fe2000784c0ff */
[----:B------:R-:W-:-:S03]  /*18f80*/  FMUL.FTZ R133, R11, R10 ;  /* 0x0000000a0b857220 */ /* 0x000fc60000410000 */
[----:B------:R-:W-:-:S04]  /*18f90*/  ISETP.GT.AND P2, PT, R135, 0x41, !P2 ;  /* 0x000000418700780c */ /* 0x000fc80005744270 */
[----:B------:R-:W-:-:S04]  /*18fa0*/  ISETP.LT.OR P2, PT, R136, 0x42, P2 ;  /* 0x000000428800780c */ /* 0x000fc80001741670 */
[----:B------:R-:W-:Y:S02]  /*18fb0*/  FSEL R117, R117, -INF , !P2 ;  /* 0xff80000075757808 */ /* 0x000fe40005000000 */
[----:B------:R-:W-:-:S04]  /*18fc0*/  LOP3.LUT P2, RZ, R17, 0x40, RZ, 0xc0, !PT ;  /* 0x0000004011ff7812 */ /* 0x000fc8000784c0ff */
[----:B------:R-:W-:-:S04]  /*18fd0*/  ISETP.GT.AND P2, PT, R135, 0x48, !P2 ;  /* 0x000000488700780c */ /* 0x000fc80005744270 */
[----:B------:R-:W-:-:S04]  /*18fe0*/  ISETP.LT.OR P2, PT, R136, 0x49, P2 ;  /* 0x000000498800780c */ /* 0x000fc80001741670 */
[----:B------:R-:W-:Y:S02]  /*18ff0*/  FSEL R118, R118, -INF , !P2 ;  /* 0xff80000076767808 */ /* 0x000fe40005000000 */
[----:B------:R-:W-:-:S04]  /*19000*/  ISETP.GT.AND P2, PT, R135, 0x49, !P3 ;  /* 0x000000498700780c */ /* 0x000fc80005f44270 */
[----:B------:R-:W-:-:S04]  /*19010*/  ISETP.LT.OR P2, PT, R136, 0x4a, P2 ;  /* 0x0000004a8800780c */ /* 0x000fc80001741670 */
[----:B------:R-:W-:Y:S02]  /*19020*/  FSEL R119, R119, -INF , !P2 ;  /* 0xff80000077777808 */ /* 0x000fe40005000000 */
[----:B------:R-:W-:Y:S02]  /*19030*/  ISETP.GT.AND P2, PT, R135, 0x50, !P6 ;  /* 0x000000508700780c */ /* 0x000fe40007744270 */
[----:B------:R-:W-:Y:S02]  /*19040*/  LOP3.LUT P6, RZ, R17, 0x2, RZ, 0xc0, !PT ;  /* 0x0000000211ff7812 */ /* 0x000fe400078cc0ff */
[----:B------:R-:W-:-:S04]  /*19050*/  ISETP.LT.OR P2, PT, R136, 0x51, P2 ;  /* 0x000000518800780c */ /* 0x000fc80001741670 */
[----:B------:R-:W-:Y:S02]  /*19060*/  FSEL R122, R122, -INF , !P2 ;  /* 0xff8000007a7a7808 */ /* 0x000fe40005000000 */
[----:B------:R-:W-:Y:S02]  /*19070*/  ISETP.GT.AND P2, PT, R135, RZ, !P6 ;  /* 0x000000ff8700720c */ /* 0x000fe40007744270 */
[----:B------:R-:W-:Y:S02]  /*19080*/  LOP3.LUT P6, RZ, R17, 0x1, RZ, 0xc0, !PT ;  /* 0x0000000111ff7812 */ /* 0x000fe400078cc0ff */
[----:B------:R-:W-:Y:S02]  /*19090*/  ISETP.LT.OR P2, PT, R136, 0x1, P2 ;  /* 0x000000018800780c */ /* 0x000fe40001741670 */
[----:B------:R-:W-:Y:S02]  /*190a0*/  ISETP.GT.AND P3, PT, R135, 0x59, !P6 ;  /* 0x000000598700780c */ /* 0x000fe40007764270 */
[----:B------:R-:W-:-:S02]  /*190b0*/  FSEL R7, R7, -INF , !P2 ;  /* 0xff80000007077808 */ /* 0x000fc40005000000 */
[----:B------:R-:W-:Y:S02]  /*190c0*/  FSETP.NEU.FTZ.AND P2, PT, R11, -INF , PT ;  /* 0xff8000000b00780b */ /* 0x000fe40003f5d000 */
[----:B------:R-:W-:Y:S02]  /*190d0*/  ISETP.LT.OR P3, PT, R136, 0x5a, P3 ;  /* 0x0000005a8800780c */ /* 0x000fe40001f61670 */
[----:B------:R-:W-:Y:S02]  /*190e0*/  FSEL R133, R133, RZ, P2 ;  /* 0x000000ff85857208 */ /* 0x000fe40001000000 */
[----:B------:R-:W-:-:S03]  /*190f0*/  FSEL R127, R127, -INF , !P3 ;  /* 0xff8000007f7f7808 */ /* 0x000fc60005800000 */
        /* <DEDUP_REMOVED lines=8> */
[----:B------:R-:W-:Y:S01]  /*19180*/  FSEL R108, R11, RZ, P2 ;  /* 0x000000ff0b6c7208 */ /* 0x000fe20001000000 */
[----:B------:R-:W-:Y:S01]  /*19190*/  MUFU.EX2 R156, R156 ;  /* 0x0000009c009c7308 */ /* 0x000fe20000000800 */
[----:B------:R-:W-:Y:S01]  /*191a0*/  FMNMX.FTZ R88, R128, R23, !PT ;  /* 0x0000001780587209 */ /* 0x000fe20007810000 */
[-CC-:B------:R-:W-:Y:S01]  /*191b0*/  FFMA.FTZ R154, R96, R10.reuse, -R133.reuse ;  /* 0x0000000a609a7223 */ /* 0x180fe20000010885 */
[-CC-:B------:R-:W-:Y:S01]  /*191c0*/  FFMA.FTZ R148, R100, R10.reuse, -R133.reuse ;  /* 0x0000000a64947223 */ /* 0x180fe20000010885 */
[--C-:B------:R-:W-:Y:S01]  /*191d0*/  FFMA.FTZ R150, R104, R10, -R133.reuse ;  /* 0x0000000a68967223 */ /* 0x100fe20000010885 */
[----:B------:R-:W-:Y:S01]  /*191e0*/  FMNMX.FTZ R23, R89, R88, !PT ;  /* 0x0000005859177209 */ /* 0x000fe20007810000 */
[-CC-:B------:R-:W-:Y:S01]  /*191f0*/  FFMA.FTZ R96, R105, R10.reuse, -R133.reuse ;  /* 0x0000000a69607223 */ /* 0x180fe20000010885 */
[-CC-:B------:R-:W-:Y:S01]  /*19200*/  FFMA.FTZ R146, R111, R10.reuse, -R133.reuse ;  /* 0x0000000a6f927223 */ /* 0x180fe20000010885 */
        /* <DEDUP_REMOVED lines=16> */
[----:B------:R-:W-:Y:S01]  /*19310*/  FMNMX.FTZ R88, R98, R91, !PT ;  /* 0x0000005b62587209 */ /* 0x000fe20007810000 */
[----:B------:R-:W-:-:S03]  /*19320*/  FFMA.FTZ R91, R95, R10, -R133 ;  /* 0x0000000a5f5b7223 */ /* 0x000fc60000010885 */
        /* <DEDUP_REMOVED lines=11> */
[----:B------:R-:W-:Y:S01]  /*193e0*/  FMNMX.FTZ R88, R116, R95, !PT ;  /* 0x0000005f74587209 */ /* 0x000fe20007810000 */
[-CC-:B------:R-:W-:Y:S01]  /*193f0*/  FFMA.FTZ R95, R101, R10.reuse, -R133.reuse ;  /* 0x0000000a655f7223 */ /* 0x180fe20000010885 */
[----:B------:R-:W-:Y:S02]  /*19400*/  FFMA.FTZ R101, R115, R10, -R133 ;  /* 0x0000000a73657223 */ /* 0x000fe40000010885 */
        /* <DEDUP_REMOVED lines=9> */
[----:B------:R-:W-:Y:S01]  /*194a0*/  FFMA.FTZ R97, R109, R10, -R133 ;  /* 0x0000000a6d617223 */ /* 0x000fe20000010885 */
[----:B------:R-:W-:Y:S02]  /*194b0*/  FADD.FTZ R109, -R108, R5 ;  /* 0x000000056c6d7221 */ /* 0x000fe40000010100 */
        /* <DEDUP_REMOVED lines=11> */
[----:B0-----:R-:W-:Y:S01]  /*19570*/  FMNMX.FTZ R90, R88, R90, !PT ;  /* 0x0000005a585a7209 */ /* 0x001fe20007810000 */
[----:B------:R-:W-:-:S06]  /*19580*/  FMUL.FTZ R88, R109, R10 ;  /* 0x0000000a6d587220 */ /* 0x000fcc0000410000 */
[----:B------:R-:W-:Y:S01]  /*19590*/  MUFU.EX2 R142, R142 ;  /* 0x0000008e008e7308 */ /* 0x000fe20000000800 */
[C---:B------:R-:W-:Y:S01]  /*195a0*/  FSETP.NEU.FTZ.AND P2, PT, R90.reuse, -INF , PT ;  /* 0xff8000005a00780b */ /* 0x040fe20003f5d000 */
[----:B------:R-:W-:-:S05]  /*195b0*/  FMUL.FTZ R108, R90, R10 ;  /* 0x0000000a5a6c7220 */ /* 0x000fca0000410000 */
[----:B------:R-:W-:Y:S01]  /*195c0*/  FSEL R109, R108, RZ, P2 ;  /* 0x000000ff6c6d7208 */ /* 0x000fe20001000000 */
[----:B------:R-:W0:Y:S04]  /*195d0*/  MUFU.EX2 R88, R88 ;  /* 0x0000005800587308 */ /* 0x000e280000000800 */
[-CC-:B------:R-:W-:Y:S01]  /*195e0*/  FFMA.FTZ R157, R7, R10.reuse, -R109.reuse ;  /* 0x0000000a079d7223 */ /* 0x180fe2000001086d */
[----:B------:R-:W-:Y:S01]  /*195f0*/  FSEL R7, R90, RZ, P2 ;  /* 0x000000ff5a077208 */ /* 0x000fe20001000000 */
[-CC-:B------:R-:W-:Y:S01]  /*19600*/  FFMA.FTZ R21, R21, R10.reuse, -R109.reuse ;  /* 0x0000000a15157223 */ /* 0x180fe2000001086d */
[-CC-:B------:R-:W-:Y:S01]  /*19610*/  FFMA.FTZ R159, R128, R10.reuse, -R109.reuse ;  /* 0x0000000a809f7223 */ /* 0x180fe2000001086d */
[-CC-:B------:R-:W-:Y:S01]  /*19620*/  FFMA.FTZ R89, R89, R10.reuse, -R109.reuse ;  /* 0x0000000a59597223 */ /* 0x180fe2000001086d */
[-CC-:B------:R-:W-:Y:S01]  /*19630*/  FFMA.FTZ R149, R98, R10.reuse, -R109.reuse ;  /* 0x0000000a62957223 */ /* 0x180fe2000001086d */
[----:B------:R-:W-:Y:S01]  /*19640*/  FADD.FTZ R7, -R7, R4 ;  /* 0x0000000407077221 */ /* 0x000fe20000010100 */
[----:B------:R-:W-:Y:S01]  /*19650*/  MUFU.EX2 R157, R157 ;  /* 0x0000009d009d7308 */ /* 0x000fe20000000800 */
[-CC-:B------:R-:W-:Y:S01]  /*19660*/  FFMA.FTZ R153, R92, R10.reuse, -R109.reuse ;  /* 0x0000000a5c997223 */ /* 0x180fe2000001086d */
[-CC-:B------:R-:W-:Y:S01]  /*19670*/  FFMA.FTZ R92, R93, R10.reuse, -R109.reuse ;  /* 0x0000000a5d5c7223 */ /* 0x180fe2000001086d */
[-C--:B------:R-:W-:Y:S01]  /*19680*/  FMUL.FTZ R7, R7, R10.reuse ;  /* 0x0000000a07077220 */ /* 0x080fe20000410000 */
[-CC-:B------:R-:W-:Y:S01]  /*19690*/  FFMA.FTZ R155, R12, R10.reuse, -R109.reuse ;  /* 0x0000000a0c9b7223 */ /* 0x180fe2000001086d */
[-CC-:B------:R-:W-:Y:S01]  /*196a0*/  FFMA.FTZ R12, R13, R10.reuse, -R109.reuse ;  /* 0x0000000a0d0c7223 */ /* 0x180fe2000001086d */
[----:B0-----:R-:W-:Y:S01]  /*196b0*/  FFMA.FTZ R3, R88, R3, R156 ;  /* 0x0000000358037223 */ /* 0x001fe2000001009c */
[-CC-:B------:R-:W-:Y:S01]  /*196c0*/  FFMA.FTZ R13, R99, R10.reuse, -R109.reuse ;  /* 0x0000000a630d7223 */ /* 0x180fe2000001086d */
[----:B------:R-:W-:Y:S01]  /*196d0*/  MUFU.EX2 R21, R21 ;  /* 0x0000001500157308 */ /* 0x000fe20000000800 */
[-C--:B------:R-:W-:Y:S01]  /*196e0*/  FFMA.FTZ R151, R102, R10.reuse, -R109 ;  /* 0x0000000a66977223 */ /* 0x080fe2000001086d */
[----:B------:R-:W-:Y:S01]  /*196f0*/  FADD.FTZ R3, R22, R3 ;  /* 0x0000000316037221 */ /* 0x000fe20000010000 */
[-CC-:B------:R-:W-:Y:S01]  /*19700*/  FFMA.FTZ R103, R103, R10.reuse, -R109.reuse ;  /* 0x0000000a67677223 */ /* 0x180fe2000001086d */
[-CC-:B------:R-:W-:Y:S01]  /*19710*/  FFMA.FTZ R145, R106, R10.reuse, -R109.reuse ;  /* 0x0000000a6a917223 */ /* 0x180fe2000001086d */
[-C--:B------:R-:W-:Y:S01]  /*19720*/  FFMA.FTZ R93, R107, R10.reuse, -R109 ;  /* 0x0000000a6b5d7223 */ /* 0x080fe2000001086d */
[----:B------:R-:W-:Y:S01]  /*19730*/  FADD.FTZ R98, R158, R3 ;  /* 0x000000039e627221 */ /* 0x000fe20000010000 */
[-CC-:B------:R-:W-:Y:S01]  /*19740*/  FFMA.FTZ R147, R110, R10.reuse, -R109.reuse ;  /* 0x0000000a6e937223 */ /* 0x180fe2000001086d */
[----:B------:R-:W0:Y:S01]  /*19750*/  MUFU.EX2 R7, R7 ;  /* 0x0000000700077308 */ /* 0x000e220000000800 */
[-CC-:B------:R-:W-:Y:S01]  /*19760*/  FFMA.FTZ R141, R116, R10.reuse, -R109.reuse ;  /* 0x0000000a748d7223 */ /* 0x180fe2000001086d */
[C---:B------:R-:W-:Y:S01]  /*19770*/  FADD.FTZ R3, R23.reuse, R98 ;  /* 0x0000006217037221 */ /* 0x040fe20000010000 */
[--C-:B------:R-:W-:Y:S01]  /*19780*/  FFMA.FTZ R143, R118, R10, -R109.reuse ;  /* 0x0000000a768f7223 */ /* 0x100fe2000001086d */
[----:B------:R-:W-:Y:S01]  /*19790*/  F2FP.BF16.F32.PACK_AB R158, R23, R158 ;  /* 0x0000009e179e723e */ /* 0x000fe200000010ff */
[-C--:B------:R-:W-:Y:S01]  /*197a0*/  FFMA.FTZ R137, R122, R10.reuse, -R109 ;  /* 0x0000000a7a897223 */ /* 0x080fe2000001086d */
[----:B------:R-:W-:Y:S01]  /*197b0*/  FADD.FTZ R98, R152, R3 ;  /* 0x0000000398627221 */ /* 0x000fe20000010000 */
[-CC-:B------:R-:W-:Y:S01]  /*197c0*/  FFMA.FTZ R123, R123, R10.reuse, -R109.reuse ;  /* 0x0000000a7b7b7223 */ /* 0x180fe2000001086d */
[----:B------:R-:W1:Y:S01]  /*197d0*/  MUFU.EX2 R159, R159 ;  /* 0x0000009f009f7308 */ /* 0x000e620000000800 */
[----:B------:R-:W-:Y:S01]  /*197e0*/  FFMA.FTZ R126, R126, R10, -R109 ;  /* 0x0000000a7e7e7223 */ /* 0x000fe2000001086d */
[----:B------:R-:W-:Y:S01]  /*197f0*/  FADD.FTZ R3, R91, R98 ;  /* 0x000000625b037221 */ /* 0x000fe20000010000 */
[----:B------:R-:W-:-:S02]  /*19800*/  F2FP.BF16.F32.PACK_AB R156, R22, R156 ;  /* 0x0000009c169c723e */ /* 0x000fc400000010ff */
[----:B------:R-:W-:Y:S01]  /*19810*/  ISETP.GT.AND P2, PT, R8, R9, PT ;  /* 0x000000090800720c */ /* 0x000fe20003f44270 */
[----:B------:R-:W-:Y:S01]  /*19820*/  FADD.FTZ R3, R154, R3 ;  /* 0x000000039a037221 */ /* 0x000fe20000010000 */
[C---:B------:R-:W-:Y:S01]  /*19830*/  F2FP.BF16.F32.PACK_AB R154, R94.reuse, R154 ;  /* 0x0000009a5e9a723e */ /* 0x040fe200000010ff */
[----:B------:R-:W2:Y:S01]  /*19840*/  MUFU.EX2 R89, R89 ;  /* 0x0000005900597308 */ /* 0x000ea20000000800 */
[----:B0-----:R-:W-:Y:S01]  /*19850*/  FFMA.FTZ R0, R7, R0, R157 ;  /* 0x0000000007007223 */ /* 0x001fe2000001009d */
[----:B------:R-:W-:Y:S01]  /*19860*/  FADD.FTZ R3, R94, R3 ;  /* 0x000000035e037221 */ /* 0x000fe20000010000 */
[----:B------:R-:W-:Y:S01]  /*19870*/  F2FP.BF16.F32.PACK_AB R152, R91, R152 ;  /* 0x000000985b98723e */ /* 0x000fe200000010ff */
[----:B------:R-:W-:Y:S02]  /*19880*/  VIADD R8, R8, 0xffffffff ;  /* 0xffffffff08087836 */ /* 0x000fe40000000000 */
[----:B------:R-:W-:Y:S01]  /*19890*/  FADD.FTZ R98, R21, R0 ;  /* 0x0000000015627221 */ /* 0x000fe20000010000 */
[----:B------:R-:W-:Y:S01]  /*198a0*/  FADD.FTZ R102, R148, R3 ;  /* 0x0000000394667221 */ /* 0x000fe20000010000 */
[-CC-:B------:R-:W-:Y:S01]  /*198b0*/  FFMA.FTZ R0, R112, R10.reuse, -R109.reuse ;  /* 0x0000000a70007223 */ /* 0x180fe2000001086d */
[----:B------:R-:W0:Y:S01]  /*198c0*/  MUFU.EX2 R153, R153 ;  /* 0x0000009900997308 */ /* 0x000e220000000800 */
[----:B-1----:R-:W-:Y:S01]  /*198d0*/  FADD.FTZ R98, R159, R98 ;  /* 0x000000629f627221 */ /* 0x002fe20000010000 */
[----:B------:R-:W-:Y:S01]  /*198e0*/  FADD.FTZ R99, R95, R102 ;  /* 0x000000665f637221 */ /* 0x000fe20000010000 */
[----:B------:R-:W-:Y:S01]  /*198f0*/  @!P1 PRMT R102, RZ, 0x654, R20 ;  /* 0x00000654ff669816 */ /* 0x000fe20000000014 */
[----:B------:R-:W-:Y:S01]  /*19900*/  FFMA.FTZ R20, R117, R10, -R109 ;  /* 0x0000000a75147223 */ /* 0x000fe2000001086d */
[----:B------:R-:W-:Y:S01]  /*19910*/  F2FP.BF16.F32.PACK_AB R148, R95, R148 ;  /* 0x000000945f94723e */ /* 0x000fe200000010ff */
[----:B------:R-:W-:Y:S01]  /*19920*/  FADD.FTZ R99, R150, R99 ;  /* 0x0000006396637221 */ /* 0x000fe20000010000 */
[----:B------:R1:W-:Y:S01]  /*19930*/  @!P1 SYNCS.ARRIVE.TRANS64.RED.A1T0 RZ, [R102+URZ], RZ ;  /* 0x000000ff66ff99a7 */ /* 0x0003e2000810043f */
[----:B------:R-:W3:Y:S01]  /*19940*/  MUFU.EX2 R92, R92 ;  /* 0x0000005c005c7308 */ /* 0x000ee20000000800 */
[----:B--2---:R-:W-:Y:S01]  /*19950*/  FADD.FTZ R98, R89, R98 ;  /* 0x0000006259627221 */ /* 0x004fe20000010000 */
[C---:B------:R-:W-:Y:S01]  /*19960*/  FADD.FTZ R99, R96.reuse, R99 ;  /* 0x0000006360637221 */ /* 0x040fe20000010000 */
[----:B------:R-:W-:-:S02]  /*19970*/  F2FP.BF16.F32.PACK_AB R150, R96, R150 ;  /* 0x000000966096723e */ /* 0x000fc400000010ff */
[----:B------:R-:W-:Y:S01]  /*19980*/  F2FP.BF16.F32.PACK_AB R157, R21, R157 ;  /* 0x0000009d159d723e */ /* 0x000fe200000010ff */
[----:B------:R-:W-:Y:S01]  /*19990*/  FADD.FTZ R106, R144, R99 ;  /* 0x00000063906a7221 */ /* 0x000fe20000010000 */
[----:B------:R-:W-:Y:S01]  /*199a0*/  F2FP.BF16.F32.PACK_AB R144, R97, R144 ;  /* 0x000000906190723e */ /* 0x000fe200000010ff */
[----:B------:R-:W2:Y:S01]  /*199b0*/  MUFU.EX2 R155, R155 ;  /* 0x0000009b009b7308 */ /* 0x000ea20000000800 */
[----:B0-----:R-:W-:Y:S01]  /*199c0*/  FADD.FTZ R3, R153, R98 ;  /* 0x0000006299037221 */ /* 0x001fe20000010000 */
[----:B------:R-:W-:-:S06]  /*199d0*/  F2FP.BF16.F32.PACK_AB R159, R89, R159 ;  /* 0x0000009f599f723e */ /* 0x000fcc00000010ff */
[----:B------:R-:W1:Y:S01]  /*199e0*/  MUFU.EX2 R12, R12 ;  /* 0x0000000c000c7308 */ /* 0x000e620000000800 */
[C---:B---3--:R-:W-:Y:S01]  /*199f0*/  FADD.FTZ R98, R92.reuse, R3 ;  /* 0x000000035c627221 */ /* 0x048fe20000010000 */
[----:B------:R-:W-:-:S06]  /*19a00*/  F2FP.BF16.F32.PACK_AB R153, R92, R153 ;  /* 0x000000995c99723e */ /* 0x000fcc00000010ff */
[----:B------:R-:W0:Y:S01]  /*19a10*/  MUFU.EX2 R149, R149 ;  /* 0x0000009500957308 */ /* 0x000e220000000800 */
[----:B--2---:R-:W-:Y:S01]  /*19a20*/  FADD.FTZ R3, R155, R98 ;  /* 0x000000629b037221 */ /* 0x004fe20000010000 */
[-CC-:B------:R-:W-:Y:S01]  /*19a30*/  FFMA.FTZ R98, R119, R10.reuse, -R109.reuse ;  /* 0x0000000a77627223 */ /* 0x180fe2000001086d */
[----:B------:R-:W-:-:S05]  /*19a40*/  FFMA.FTZ R109, R127, R10, -R109 ;  /* 0x0000000a7f6d7223 */ /* 0x000fca000001086d */
[----:B------:R-:W2:Y:S01]  /*19a50*/  MUFU.EX2 R13, R13 ;  /* 0x0000000d000d7308 */ /* 0x000ea20000000800 */
[C---:B-1----:R-:W-:Y:S01]  /*19a60*/  FADD.FTZ R102, R12.reuse, R3 ;  /* 0x000000030c667221 */ /* 0x042fe20000010000 */
[----:B------:R-:W-:Y:S01]  /*19a70*/  FADD.FTZ R3, R97, R106 ;  /* 0x0000006a61037221 */ /* 0x000fe20000010000 */
[----:B------:R-:W-:-:S03]  /*19a80*/  F2FP.BF16.F32.PACK_AB R155, R12, R155 ;  /* 0x0000009b0c9b723e */ /* 0x000fc600000010ff */
[----:B------:R-:W-:Y:S01]  /*19a90*/  FADD.FTZ R99, R146, R3 ;  /* 0x0000000392637221 */ /* 0x000fe20000010000 */
[C---:B------:R-:W-:Y:S01]  /*19aa0*/  F2FP.BF16.F32.PACK_AB R146, R100.reuse, R146 ;  /* 0x000000926492723e */ /* 0x040fe200000010ff */
[----:B------:R-:W1:Y:S01]  /*19ab0*/  MUFU.EX2 R151, R151 ;  /* 0x0000009700977308 */ /* 0x000e620000000800 */
[----:B0-----:R-:W-:Y:S01]  /*19ac0*/  FADD.FTZ R102, R149, R102 ;  /* 0x0000006695667221 */ /* 0x001fe20000010000 */
[----:B------:R-:W-:-:S04]  /*19ad0*/  FADD.FTZ R99, R100, R99 ;  /* 0x0000006364637221 */ /* 0x000fc80000010000 */
[----:B------:R-:W-:Y:S01]  /*19ae0*/  FADD.FTZ R106, R140, R99 ;  /* 0x000000638c6a7221 */ /* 0x000fe20000010000 */
[----:B------:R-:W-:Y:S01]  /*19af0*/  F2FP.BF16.F32.PACK_AB R140, R101, R140 ;  /* 0x0000008c658c723e */ /* 0x000fe200000010ff */
[----:B------:R-:W0:Y:S01]  /*19b00*/  MUFU.EX2 R4, R103 ;  /* 0x0000006700047308 */ /* 0x000e220000000800 */
[C---:B--2---:R-:W-:Y:S01]  /*19b10*/  FADD.FTZ R102, R13.reuse, R102 ;  /* 0x000000660d667221 */ /* 0x044fe20000010000 */
[----:B------:R-:W-:-:S06]  /*19b20*/  F2FP.BF16.F32.PACK_AB R149, R13, R149 ;  /* 0x000000950d95723e */ /* 0x000fcc00000010ff */
[----:B------:R-:W2:Y:S01]  /*19b30*/  MUFU.EX2 R145, R145 ;  /* 0x0000009100917308 */ /* 0x000ea20000000800 */
[----:B-1----:R-:W-:-:S07]  /*19b40*/  FADD.FTZ R3, R151, R102 ;  /* 0x0000006697037221 */ /* 0x002fce0000010000 */
[----:B------:R-:W1:Y:S01]  /*19b50*/  MUFU.EX2 R93, R93 ;  /* 0x0000005d005d7308 */ /* 0x000e620000000800 */
[C---:B0-----:R-:W-:Y:S01]  /*19b60*/  FADD.FTZ R102, R4.reuse, R3 ;  /* 0x0000000304667221 */ /* 0x041fe20000010000 */
[----:B------:R-:W-:Y:S01]  /*19b70*/  FADD.FTZ R3, R101, R106 ;  /* 0x0000006a65037221 */ /* 0x000fe20000010000 */
[----:B------:R-:W-:Y:S01]  /*19b80*/  F2FP.BF16.F32.PACK_AB R151, R4, R151 ;  /* 0x000000970497723e */ /* 0x000fe200000010ff */
[----:B------:R-:W-:Y:S02]  /*19b90*/  IMAD.MOV.U32 R4, RZ, RZ, R90 ;  /* 0x000000ffff047224 */ /* 0x000fe400078e005a */
[----:B------:R-:W-:Y:S02]  /*19ba0*/  FADD.FTZ R23, R142, R3 ;  /* 0x000000038e177221 */ /* 0x000fe40000010000 */
[----:B------:R-:W0:Y:S01]  /*19bb0*/  MUFU.EX2 R147, R147 ;  /* 0x0000009300937308 */ /* 0x000e220000000800 */
[----:B--2---:R-:W-:-:S07]  /*19bc0*/  FADD.FTZ R102, R145, R102 ;  /* 0x0000006691667221 */ /* 0x004fce0000010000 */
        /* <DEDUP_REMOVED lines=9> */
[C---:B-1----:R-:W-:Y:S01]  /*19c60*/  FADD.FTZ R94, R0.reuse, R3 ;  /* 0x00000003005e7221 */ /* 0x042fe20000010000 */
[----:B------:R-:W-:-:S06]  /*19c70*/  F2FP.BF16.F32.PACK_AB R147, R0, R147 ;  /* 0x000000930093723e */ /* 0x000fcc00000010ff */
[----:B------:R-:W1:Y:S01]  /*19c80*/  MUFU.EX2 R105, R105 ;  /* 0x0000006900697308 */ /* 0x000e620000000800 */
[----:B0-----:R-:W-:-:S07]  /*19c90*/  FADD.FTZ R96, R136, R23 ;  /* 0x0000001788607221 */ /* 0x001fce0000010000 */
[----:B------:R-:W0:Y:S01]  /*19ca0*/  MUFU.EX2 R20, R20 ;  /* 0x0000001400147308 */ /* 0x000e220000000800 */
[----:B--2---:R-:W-:-:S07]  /*19cb0*/  FADD.FTZ R3, R141, R94 ;  /* 0x0000005e8d037221 */ /* 0x004fce0000010000 */
[----:B------:R-:W2:Y:S01]  /*19cc0*/  MUFU.EX2 R138, R138 ;  /* 0x0000008a008a7308 */ /* 0x000ea20000000800 */
[C---:B-1----:R-:W-:Y:S01]  /*19cd0*/  FADD.FTZ R23, R105.reuse, R96 ;  /* 0x0000006069177221 */ /* 0x042fe20000010000 */
[----:B------:R-:W-:-:S06]  /*19ce0*/  F2FP.BF16.F32.PACK_AB R136, R105, R136 ;  /* 0x000000886988723e */ /* 0x000fcc00000010ff */
[----:B------:R-:W1:Y:S01]  /*19cf0*/  MUFU.EX2 R143, R143 ;  /* 0x0000008f008f7308 */ /* 0x000e620000000800 */
[C---:B0-----:R-:W-:Y:S01]  /*19d00*/  FADD.FTZ R94, R20.reuse, R3 ;  /* 0x00000003145e7221 */ /* 0x041fe20000010000 */
[----:B------:R-:W-:-:S06]  /*19d10*/  F2FP.BF16.F32.PACK_AB R141, R20, R141 ;  /* 0x0000008d148d723e */ /* 0x000fcc00000010ff */
[----:B------:R-:W0:Y:S01]  /*19d20*/  MUFU.EX2 R98, R98 ;  /* 0x0000006200627308 */ /* 0x000e220000000800 */
[----:B--2---:R-:W-:-:S07]  /*19d30*/  FADD.FTZ R96, R138, R23 ;  /* 0x000000178a607221 */ /* 0x004fce0000010000 */
[----:B------:R-:W2:Y:S01]  /*19d40*/  MUFU.EX2 R5, R131 ;  /* 0x0000008300057308 */ /* 0x000ea20000000800 */
[----:B-1----:R-:W-:-:S07]  /*19d50*/  FADD.FTZ R23, R143, R94 ;  /* 0x0000005e8f177221 */ /* 0x002fce0000010000 */
[----:B------:R-:W1:Y:S01]  /*19d60*/  MUFU.EX2 R137, R137 ;  /* 0x0000008900897308 */ /* 0x000e620000000800 */
[C---:B0-----:R-:W-:Y:S01]  /*19d70*/  FADD.FTZ R94, R98.reuse, R23 ;  /* 0x00000017625e7221 */ /* 0x041fe20000010000 */
[----:B------:R-:W-:Y:S01]  /*19d80*/  F2FP.BF16.F32.PACK_AB R143, R98, R143 ;  /* 0x0000008f628f723e */ /* 0x000fe200000010ff */
[----:B------:R-:W-:-:S05]  /*19d90*/  IMAD.MOV.U32 R23, RZ, RZ, R15 ;  /* 0x000000ffff177224 */ /* 0x000fca00078e000f */
[----:B------:R-:W0:Y:S01]  /*19da0*/  MUFU.EX2 R22, R123 ;  /* 0x0000007b00167308 */ /* 0x000e220000000800 */
[C---:B--2---:R-:W-:Y:S01]  /*19db0*/  FADD.FTZ R3, R5.reuse, R96 ;  /* 0x0000006005037221 */ /* 0x044fe20000010000 */
[----:B------:R-:W-:-:S06]  /*19dc0*/  F2FP.BF16.F32.PACK_AB R138, R5, R138 ;  /* 0x0000008a058a723e */ /* 0x000fcc00000010ff */
[----:B------:R-:W2:Y:S01]  /*19dd0*/  MUFU.EX2 R126, R126 ;  /* 0x0000007e007e7308 */ /* 0x000ea20000000800 */
[----:B-1----:R-:W-:-:S07]  /*19de0*/  FADD.FTZ R5, R137, R94 ;  /* 0x0000005e89057221 */ /* 0x002fce0000010000 */
[----:B------:R-:W1:Y:S01]  /*19df0*/  MUFU.EX2 R109, R109 ;  /* 0x0000006d006d7308 */ /* 0x000e620000000800 */
[C---:B0-----:R-:W-:Y:S01]  /*19e00*/  FADD.FTZ R5, R22.reuse, R5 ;  /* 0x0000000516057221 */ /* 0x041fe20000010000 */
[----:B------:R-:W-:Y:S01]  /*19e10*/  F2FP.BF16.F32.PACK_AB R137, R22, R137 ;  /* 0x000000891689723e */ /* 0x000fe200000010ff */
[----:B------:R-:W-:Y:S02]  /*19e20*/  IMAD.MOV.U32 R22, RZ, RZ, R14 ;  /* 0x000000ffff167224 */ /* 0x000fe400078e000e */
[----:B--2---:R-:W-:-:S04]  /*19e30*/  FADD.FTZ R5, R126, R5 ;  /* 0x000000057e057221 */ /* 0x004fc80000010000 */
[C---:B-1----:R-:W-:Y:S01]  /*19e40*/  FADD.FTZ R0, R109.reuse, R5 ;  /* 0x000000056d007221 */ /* 0x042fe20000010000 */
[----:B------:R-:W-:Y:S01]  /*19e50*/  F2FP.BF16.F32.PACK_AB R139, R109, R126 ;  /* 0x0000007e6d8b723e */ /* 0x000fe200000010ff */
[----:B------:R-:W-:Y:S01]  /*19e60*/  IMAD.MOV.U32 R5, RZ, RZ, R11 ;  /* 0x000000ffff057224 */ /* 0x000fe200078e000b */
[----:B------:R-:W-:Y:S06]  /*19e70*/  @P2 BRA `(.L_x_1676) ;  /* 0xffffffc800182947 */ /* 0x000fec000383ffff */
[----:B------:R-:W-:Y:S05]  /*19e80*/  BSYNC B1 ;  /* 0x0000000000017941 */ /* 0x000fea0003800000 */
.L_x_1657:
[----:B------:R-:W-:Y:S02]  /*19e90*/  IMAD.MOV.U32 R4, RZ, RZ, R90 ;  /* 0x000000ffff047224 */ /* 0x000fe400078e005a */
[----:B------:R-:W-:Y:S02]  /*19ea0*/  IMAD.MOV.U32 R5, RZ, RZ, R11 ;  /* 0x000000ffff057224 */ /* 0x000fe400078e000b */
[----:B------:R-:W-:Y:S02]  /*19eb0*/  IMAD.MOV.U32 R22, RZ, RZ, R14 ;  /* 0x000000ffff167224 */ /* 0x000fe400078e000e */
[----:B------:R-:W-:-:S07]  /*19ec0*/  IMAD.MOV.U32 R23, RZ, RZ, R15 ;  /* 0x000000ffff177224 */ /* 0x000fce00078e000f */
.L_x_1656:
[----:B------:R-:W-:Y:S05]  /*19ed0*/  BSYNC B0 ;  /* 0x0000000000007941 */ /* 0x000fea0003800000 */
.L_x_1655:
[----:B------:R-:W0:Y:S01]  /*19ee0*/  LDC R211, c[0x0][0x448] ;  /* 0x00011200ffd37b82 */ /* 0x000e220000000800 */
[----:B------:R-:W-:Y:S01]  /*19ef0*/  VIADD R9, R178, 0x7f ;  /* 0x0000007fb2097836 */ /* 0x000fe20000000000 */
[----:B------:R-:W-:Y:S01]  /*19f00*/  LOP3.LUT R17, R17, 0xffefffff, RZ, 0xc0, !PT ;  /* 0xffefffff11117812 */ /* 0x000fe200078ec0ff */
[----:B------:R-:W-:Y:S01]  /*19f10*/  ULDC UR4, c[0x0][0x9dc] ;  /* 0x0002770000047ab9 */ /* 0x000fe20000000800 */
[----:B------:R-:W-:-:S04]  /*19f20*/  IADD3 R14, R164, 0x1, -R163 ;  /* 0x00000001a40e7810 */ /* 0x000fc80007ffe8a3 */
[----:B------:R-:W1:Y:S01]  /*19f30*/  LDC R210, c[0x0][0x9e4] ;  /* 0x00027900ffd27b82 */ /* 0x000e620000000800 */
[----:B0-----:R-:W-:-:S13]  /*19f40*/  ISETP.NE.AND P2, PT, R211, 0x1, PT ;  /* 0x00000001d300780c */ /* 0x001fda0003f45270 */
[----:B------:R-:W0:Y:S01]  /*19f50*/  @P2 LDC R12, c[0x0][0x44c] ;  /* 0x00011300ff0c2b82 */ /* 0x000e220000000800 */
[----:B------:R-:W-:-:S04]  /*19f60*/  @P2 LOP3.LUT R17, R17, 0x100000, RZ, 0xfc, !PT ;  /* 0x0010000011112812 */ /* 0x000fc800078efcff */
[----:B------:R-:W-:-:S03]  /*19f70*/  LOP3.LUT R17, R17, 0xffdfffff, RZ, 0xc0, !PT ;  /* 0xffdfffff11117812 */ /* 0x000fc600078ec0ff */
[----:B------:R-:W2:Y:S01]  /*19f80*/  @P2 LDC R11, c[0x0][0x450] ;  /* 0x00011400ff0b2b82 */ /* 0x000ea20000000800 */
[----:B0-----:R-:W-:-:S05]  /*19f90*/  @P2 IMAD.HI.U32 R12, R9, R12, RZ ;  /* 0x0000000c090c2227 */ /* 0x001fca00078e00ff */
[----:B--2---:R-:W-:Y:S02]  /*19fa0*/  @P2 SHF.R.U32.HI R9, RZ, R11, R12 ;  /* 0x0000000bff092219 */ /* 0x004fe4000001160c */
[----:B-1----:R-:W-:-:S03]  /*19fb0*/  ISETP.GE.AND P2, PT, R210, 0x1, PT ;  /* 0x00000001d200780c */ /* 0x002fc60003f46270 */
[----:B------:R-:W-:-:S04]  /*19fc0*/  IMAD.IADD R9, R14, 0x1, R9 ;  /* 0x000000010e097824 */ /* 0x000fc800078e0209 */
[----:B------:R-:W-:-:S06]  /*19fd0*/  VIADD R11, R9, -UR4 ;  /* 0x80000004090b7c36 */ /* 0x000fcc0008000000 */
[----:B------:R-:W-:Y:S01]  /*19fe0*/  @P2 LOP3.LUT R17, R17, 0x200000, RZ, 0xfc, !PT ;  /* 0x0020000011112812 */ /* 0x000fe200078efcff */
        /* <DEDUP_REMOVED lines=11> */
.L_x_1679:
[----:B------:R-:W-:-:S13]  /*1a0a0*/  ISETP.NE.AND P2, PT, R210, 0x1, PT ;  /* 0x00000001d200780c */ /* 0x000fda0003f45270 */
[----:B------:R-:W0:Y:S02]  /*1a0b0*/  @P2 LDC.64 R12, c[0x0][0x9e8] ;  /* 0x00027a00ff0c2b82 */ /* 0x000e240000000a00 */
[----:B0-----:R-:W-:-:S05]  /*1a0c0*/  @P2 IMAD.HI.U32 R12, R9, R12, RZ ;  /* 0x0000000c090c2227 */ /* 0x001fca00078e00ff */
[----:B------:R-:W-:-:S07]  /*1a0d0*/  @P2 SHF.R.U32.HI R9, RZ, R13, R12 ;  /* 0x0000000dff092219 */ /* 0x000fce000001160c */
.L_x_1680:
[----:B------:R-:W-:Y:S05]  /*1a0e0*/  BSYNC B0 ;  /* 0x0000000000007941 */ /* 0x000fea0003800000 */
.L_x_1678:
[----:B------:R-:W-:-:S05]  /*1a0f0*/  IMAD R12, R9, R210, RZ ;  /* 0x000000d2090c7224 */ /* 0x000fca00078e02ff */
[----:B------:R-:W-:-:S07]  /*1a100*/  VIMNMX R11, R11, R12, !PT ;  /* 0x0000000c0b0b7248 */ /* 0x000fce0007fe0100 */
.L_x_1677:
[----:B------:R-:W-:Y:S01]  /*1a110*/  VIADD R11, R11, 0x5f ;  /* 0x0000005f0b0b7836 */ /* 0x000fe20000000000 */
[----:B------:R-:W-:Y:S03]  /*1a120*/  BSSY B0, `(.L_x_1681) ;  /* 0x0000259000007945 */ /* 0x000fe60003800000 */
[----:B------:R-:W-:-:S05]  /*1a130*/  IMAD.HI R11, R11, 0x2aaaaaab, RZ ;  /* 0x2aaaaaab0b0b7827 */ /* 0x000fca00078e02ff */
[----:B------:R-:W-:-:S04]  /*1a140*/  SHF.R.U32.HI R12, RZ, 0x1f, R11 ;  /* 0x0000001fff0c7819 */ /* 0x000fc8000001160b */
[----:B------:R-:W-:-:S04]  /*1a150*/  LEA.HI.SX32 R11, R11, R12, 0x1c ;  /* 0x0000000c0b0b7211 */ /* 0x000fc800078fe2ff */
[----:B------:R-:W-:-:S04]  /*1a160*/  VIMNMX R11, R180, R11, !PT ;  /* 0x0000000bb40b7248 */ /* 0x000fc80007fe0100 */
[----:B------:R-:W-:-:S13]  /*1a170*/  ISETP.GE.AND P2, PT, R8, R11, PT ;  /* 0x0000000b0800720c */ /* 0x000fda0003f46270 */
[----:B------:R-:W-:Y:S05]  /*1a180*/  @!P2 BRA `(.L_x_1682) ;  /* 0x000000240048a947 */ /* 0x000fea0003800000 */
[----:B------:R-:W-:Y:S01]  /*1a190*/  BSSY B1, `(.L_x_1682) ;  /* 0x0000251000017945 */ /* 0x000fe20003800000 */
[----:B------:R-:W-:Y:S02]  /*1a1a0*/  IMAD.MOV.U32 R12, RZ, RZ, R4 ;  /* 0x000000ffff0c7224 */ /* 0x000fe400078e0004 */
[----:B------:R-:W-:Y:S02]  /*1a1b0*/  IMAD.MOV.U32 R13, RZ, RZ, R5 ;  /* 0x000000ffff0d7224 */ /* 0x000fe400078e0005 */
[----:B------:R-:W-:Y:S02]  /*1a1c0*/  IMAD.MOV.U32 R14, RZ, RZ, R8 ;  /* 0x000000ffff0e7224 */ /* 0x000fe400078e0008 */
[----:B------:R-:W-:Y:S02]  /*1a1d0*/  IMAD.MOV.U32 R205, RZ, RZ, R23 ;  /* 0x000000ffffcd7224 */ /* 0x000fe400078e0017 */
[----:B------:R-:W-:-:S07]  /*1a1e0*/  IMAD.MOV.U32 R207, RZ, RZ, R22 ;  /* 0x000000ffffcf7224 */ /* 0x000fce00078e0016 */
.L_x_1693:
[----:B------:R-:W-:-:S05]  /*1a1f0*/  VIADD R15, R207, 0x1 ;  /* 0x00000001cf0f7836 */ /* 0x000fca0000000000 */
[----:B------:R-:W-:-:S04]  /*1a200*/  ISETP.NE.AND P2, PT, R15, 0x2, PT ;  /* 0x000000020f00780c */ /* 0x000fc80003f45270 */
[----:B------:R-:W-:Y:S02]  /*1a210*/  SEL R15, R15, RZ, P2 ;  /* 0x000000ff0f0f7207 */ /* 0x000fe40001000000 */
[----:B------:R-:W-:-:S03]  /*1a220*/  SEL R4, RZ, 0x1, P2 ;  /* 0x00000001ff047807 */ /* 0x000fc60001000000 */
[----:B------:R-:W-:Y:S01]  /*1a230*/  IMAD.MOV.U32 R22, RZ, RZ, R15 ;  /* 0x000000ffff167224 */ /* 0x000fe200078e000f */
[----:B------:R-:W-:Y:S01]  /*1a240*/  LOP3.LUT R23, R205, R4, RZ, 0x3c, !PT ;  /* 0x00000004cd177212 */ /* 0x000fe200078e3cff */
[----:B------:R-:W-:Y:S06]  /*1a250*/  @!P0 BRA `(.L_x_1683) ;  /* 0x0000000000048947 */ /* 0x000fec0003800000 */
[----:B------:R-:W-:Y:S01]  /*1a260*/  BPT.TRAP 0x1 ;  /* 0x000000040000795c */ /* 0x000fe20000300000 */
.L_x_1683:
[----:B------:R-:W-:Y:S01]  /*1a270*/  IMAD R4, R22, 0x8, R2 ;  /* 0x0000000816047824 */ /* 0x000fe200078e0202 */
[----:B------:R-:W-:-:S04]  /*1a280*/  SHF.L.U32 R5, R23, 0x1f, RZ ;  /* 0x0000001f17057819 */ /* 0x000fc800000006ff */
[----:B------:R0:W1:Y:S01]  /*1a290*/  SYNCS.PHASECHK.TRANS64.TRYWAIT P2, [R4+URZ+0x2a830], R5 ;  /* 0x02a83005040075a7 */ /* 0x000062000804017f */
[----:B------:R-:W-:Y:S05]  /*1a2a0*/  @!P0 BRA `(.L_x_1684) ;  /* 0x0000000000048947 */ /* 0x000fea0003800000 */
[----:B------:R-:W-:Y:S01]  /*1a2b0*/  BPT.TRAP 0x1 ;  /* 0x000000040000795c */ /* 0x000fe20000300000 */
.L_x_1684:
[----:B------:R-:W-:Y:S01]  /*1a2c0*/  IMAD R92, R22, 0x900, R6 ;  /* 0x00000900165c7824 */ /* 0x000fe200078e0206 */
[----:B------:R-:W-:Y:S03]  /*1a2d0*/  BSSY B2, `(.L_x_1685) ;  /* 0x0000006000027945 */ /* 0x000fe60003800000 */
[C---:B------:R-:W-:Y:S02]  /*1a2e0*/  VIADD R8, R92.reuse, 0x2 ;  /* 0x000000025c087836 */ /* 0x040fe40000000000 */
[----:B------:R-:W-:Y:S01]  /*1a2f0*/  VIADD R20, R92, 0x4 ;  /* 0x000000045c147836 */ /* 0x000fe20000000000 */
[----:B-1----:R-:W-:Y:S06]  /*1a300*/  @P2 BRA `(.L_x_1686) ;  /* 0x0000000000082947 */ /* 0x002fec0003800000 */
[----:B------:R-:W1:Y:S02]  /*1a310*/  SYNCS.PHASECHK.TRANS64.TRYWAIT P2, [R4+URZ+0x2a830], R5 ;  /* 0x02a83005040075a7 */ /* 0x000e64000804017f */
[----:B-1----:R-:W-:Y:S05]  /*1a320*/  @!P2 BRA `(.L_x_1687) ;  /* 0x000001300078a947 */ /* 0x002fea0003800000 */
.L_x_1686:
[----:B------:R-:W-:Y:S05]  /*1a330*/  BSYNC B2 ;  /* 0x0000000000027941 */ /* 0x000fea0003800000 */
.L_x_1685:
[----:B------:R-:W-:Y:S01]  /*1a340*/  R2UR UR50, R8 ;  /* 0x00000000083272ca */ /* 0x000fe200000e0000 */
[----:B------:R-:W-:Y:S01]  /*1a350*/  VIADD R8, R92, 0x6 ;  /* 0x000000065c087836 */ /* 0x000fe20000000000 */
[----:B------:R-:W2:Y:S01]  /*1a360*/  LDL.64 R220, [R1+0x20] ;  /* 0x0000200001dc7983 */ /* 0x000ea20000100a00 */
[----:B------:R-:W-:-:S03]  /*1a370*/  IMAD.MOV.U32 R9, RZ, RZ, 0x40000040 ;  /* 0x40000040ff097424 */ /* 0x000fc600078e00ff */
[----:B------:R-:W-:Y:S01]  /*1a380*/  R2UR UR30, R8 ;  /* 0x00000000081e72ca */ /* 0x000fe200000e0000 */
[----:B------:R-:W-:Y:S01]  /*1a390*/  VIADD R8, R92, 0x306 ;  /* 0x000003065c087836 */ /* 0x000fe20000000000 */
[C---:B------:R-:W-:Y:S01]  /*1a3a0*/  R2UR UR51, R9.reuse ;  /* 0x00000000093372ca */ /* 0x040fe200000e0000 */
[----:B------:R-:W3:Y:S01]  /*1a3b0*/  LDL.64 R218, [R1+0x18] ;  /* 0x0000180001da7983 */ /* 0x000ee20000100a00 */
[C---:B------:R-:W-:Y:S02]  /*1a3c0*/  R2UR UR31, R9.reuse ;  /* 0x00000000091f72ca */ /* 0x040fe400000e0000 */
[----:B------:R-:W-:Y:S01]  /*1a3d0*/  R2UR UR14, R8 ;  /* 0x00000000080e72ca */ /* 0x000fe200000e0000 */
[----:B------:R-:W4:Y:S01]  /*1a3e0*/  LDL.64 R216, [R1+0x10] ;  /* 0x0000100001d87983 */ /* 0x000f220000100a00 */
[----:B------:R-:W-:-:S03]  /*1a3f0*/  R2UR UR15, R9 ;  /* 0x00000000090f72ca */ /* 0x000fc600000e0000 */
[----:B------:R-:W5:Y:S01]  /*1a400*/  LDL.64 R8, [R1+0x30] ;  /* 0x0000300001087983 */ /* 0x000f620000100a00 */
[----:B01----:R-:W-:-:S03]  /*1a410*/  IMAD.MOV.U32 R4, RZ, RZ, R92 ;  /* 0x000000ffff047224 */ /* 0x003fc600078e005c */
[----:B------:R-:W4:Y:S02]  /*1a420*/  LDL.64 R214, [R1+0x8] ;  /* 0x0000080001d67983 */ /* 0x000f240000100a00 */
[----:B------:R-:W-:Y:S01]  /*1a430*/  R2UR UR54, R4 ;  /* 0x00000000043672ca */ /* 0x000fe200000e0000 */
[----:B------:R-:W-:Y:S01]  /*1a440*/  VIADD R4, R92, 0x300 ;  /* 0x000003005c047836 */ /* 0x000fe20000000000 */
[----:B------:R-:W4:Y:S01]  /*1a450*/  LDL.64 R212, [R1] ;  /* 0x0000000001d47983 */ /* 0x000f220000100a00 */
[----:B------:R-:W-:Y:S01]  /*1a460*/  IMAD.MOV.U32 R5, RZ, RZ, 0x40000040 ;  /* 0x40000040ff057424 */ /* 0x000fe200078e00ff */
[----:B------:R-:W-:Y:S01]  /*1a470*/  R2UR UR34, R20 ;  /* 0x00000000142272ca */ /* 0x000fe200000e0000 */
[----:B------:R-:W-:Y:S01]  /*1a480*/  VIADD R20, R92, 0x302 ;  /* 0x000003025c147836 */ /* 0x000fe20000000000 */
[----:B------:R-:W-:Y:S01]  /*1a490*/  R2UR UR26, R4 ;  /* 0x00000000041a72ca */ /* 0x000fe200000e0000 */
[----:B------:R-:W-:Y:S01]  /*1a4a0*/  VIADD R4, R92, 0x304 ;  /* 0x000003045c047836 */ /* 0x000fe20000000000 */
[C---:B------:R-:W-:Y:S01]  /*1a4b0*/  R2UR UR55, R5.reuse ;  /* 0x00000000053772ca */ /* 0x040fe200000e0000 */
[-C--:B------:R-:W-:Y:S01]  /*1a4c0*/  FMUL.FTZ R24, R24, R88.reuse ;  /* 0x0000005818187220 */ /* 0x080fe20000410000 */
[----:B------:R-:W-:Y:S01]  /*1a4d0*/  R2UR UR27, R5 ;  /* 0x00000000051b72ca */ /* 0x000fe200000e0000 */
[-C--:B------:R-:W-:Y:S01]  /*1a4e0*/  FMUL.FTZ R25, R25, R88.reuse ;  /* 0x0000005819197220 */ /* 0x080fe20000410000 */
[----:B------:R-:W-:Y:S01]  /*1a4f0*/  R2UR UR18, R4 ;  /* 0x00000000041272ca */ /* 0x000fe200000e0000 */
[-C--:B------:R-:W-:Y:S01]  /*1a500*/  FMUL.FTZ R28, R28, R88.reuse ;  /* 0x000000581c1c7220 */ /* 0x080fe20000410000 */
[----:B------:R-:W-:Y:S01]  /*1a510*/  R2UR UR19, R5 ;  /* 0x00000000051372ca */ /* 0x000fe200000e0000 */
[-C--:B------:R-:W-:Y:S01]  /*1a520*/  FMUL.FTZ R29, R29, R88.reuse ;  /* 0x000000581d1d7220 */ /* 0x080fe20000410000 */
[----:B------:R-:W2:Y:S01]  /*1a530*/  LDL.64 R4, [R1+0x28] ;  /* 0x0000280001047983 */ /* 0x000ea20000100a00 */
        /* <DEDUP_REMOVED lines=29> */
[----:B------:R-:W-:-:S02]  /*1a710*/  VIADD R20, R92, 0x600 ;  /* 0x000006005c147836 */ /* 0x000fc40000000000 */
[-C--:B------:R-:W-:Y:S01]  /*1a720*/  FMUL.FTZ R26, R26, R7.reuse ;  /* 0x000000071a1a7220 */ /* 0x080fe20000410000 */
[C---:B------:R-:W-:Y:S02]  /*1a730*/  VIADD R88, R92.reuse, 0x602 ;  /* 0x000006025c587836 */ /* 0x040fe40000000000 */
[-C--:B------:R-:W-:Y:S01]  /*1a740*/  FMUL.FTZ R27, R27, R7.reuse ;  /* 0x000000071b1b7220 */ /* 0x080fe20000410000 */
[----:B------:R-:W-:Y:S02]  /*1a750*/  VIADD R90, R92, 0x604 ;  /* 0x000006045c5a7836 */ /* 0x000fe40000000000 */
[-C--:B------:R-:W-:Y:S01]  /*1a760*/  FMUL.FTZ R30, R30, R7.reuse ;  /* 0x000000071e1e7220 */ /* 0x080fe20000410000 */
[----:B------:R-:W-:Y:S02]  /*1a770*/  VIADD R92, R92, 0x606 ;  /* 0x000006065c5c7836 */ /* 0x000fe40000000000 */
[----:B------:R-:W-:Y:S01]  /*1a780*/  FMUL.FTZ R31, R31, R7 ;  /* 0x000000071f1f7220 */ /* 0x000fe20000410000 */
[----:B------:R-:W-:-:S02]  /*1a790*/  IMAD.MOV.U32 R89, RZ, RZ, 0x40000040 ;  /* 0x40000040ff597424 */ /* 0x000fc400078e00ff */
[-C--:B------:R-:W-:Y:S01]  /*1a7a0*/  FMUL.FTZ R34, R34, R7.reuse ;  /* 0x0000000722227220 */ /* 0x080fe20000410000 */
[----:B------:R-:W-:Y:S02]  /*1a7b0*/  IMAD.MOV.U32 R91, RZ, RZ, 0x40000040 ;  /* 0x40000040ff5b7424 */ /* 0x000fe400078e00ff */
[-C--:B------:R-:W-:Y:S01]  /*1a7c0*/  FMUL.FTZ R35, R35, R7.reuse ;  /* 0x0000000723237220 */ /* 0x080fe20000410000 */
        /* <DEDUP_REMOVED lines=18> */
[-C--:B------:R-:W-:Y:S01]  /*1a8f0*/  FMUL.FTZ R51, R51, R7.reuse ;  /* 0x0000000733337220 */ /* 0x080fe20000410000 */
[----:B------:R-:W-:Y:S01]  /*1a900*/  HGMMA.64x96x16.F32.BF16 R88, gdesc[UR52], RZ, !UPT, gsb0 ;  /* 0x01600000345879f0 */ /* 0x000fe2000c0018ff */
        /* <DEDUP_REMOVED lines=21> */
[----:B-----5:R-:W-:Y:S02]  /*1aa60*/  R2UR UR32, R8 ;  /* 0x00000000082072ca */ /* 0x020fe400000e0000 */
[----:B------:R-:W-:Y:S01]  /*1aa70*/  R2UR UR33, R9 ;  /* 0x00000000092172ca */ /* 0x000fe200000e0000 */
[----:B------:R-:W-:Y:S02]  /*1aa80*/  WARPGROUP.DEPBAR.LE gsb0, 0x0 ;  /* 0x00008000000079c5 */ /* 0x000fe40000010000 */
[----:B------:R-:W-:-:S10]  /*1aa90*/  WARPGROUP.ARRIVE ;  /* 0x00000000000079c5 */ /* 0x000fd40000000000 */
[----:B------:R-:W-:Y:S01]  /*1aaa0*/  HGMMA.64x96x16.F32.BF16 R88, gdesc[UR32], R88, gsb0 ;  /* 0x01600000205879f0 */ /* 0x000fe20008001858 */
[----:B--2---:R-:W-:Y:S02]  /*1aab0*/  R2UR UR28, R4 ;  /* 0x00000000041c72ca */ /* 0x004fe400000e0000 */
[----:B------:R-:W-:Y:S01]  /*1aac0*/  R2UR UR29, R5 ;  /* 0x00000000051d72ca */ /* 0x000fe200000e0000 */
[----:B------:R-:W-:Y:S02]  /*1aad0*/  WARPGROUP.DEPBAR.LE gsb0, 0x0 ;  /* 0x00008000000079c5 */ /* 0x000fe40000010000 */
[----:B------:R-:W-:-:S10]  /*1aae0*/  WARPGROUP.ARRIVE ;  /* 0x00000000000079c5 */ /* 0x000fd40000000000 */
        /* <DEDUP_REMOVED lines=42> */
.L_x_1688:
[----:B------:R-:W-:Y:S01]  /*1ad90*/  SHF.L.U32 R4, R205, 0x1f, RZ ;  /* 0x0000001fcd047819 */ /* 0x000fe200000006ff */
[----:B------:R-:W-:-:S04]  /*1ada0*/  IMAD R20, R207, 0x8, R2 ;  /* 0x00000008cf147824 */ /* 0x000fc800078e0202 */
[----:B------:R0:W1:Y:S01]  /*1adb0*/  SYNCS.PHASECHK.TRANS64.TRYWAIT P2, [R20+URZ+0x2a850], R4 ;  /* 0x02a85004140075a7 */ /* 0x000062000804017f */
[----:B------:R-:W-:Y:S05]  /*1adc0*/  @!P0 BRA `(.L_x_1689) ;  /* 0x0000000000048947 */ /* 0x000fea0003800000 */
[----:B------:R-:W-:Y:S01]  /*1add0*/  BPT.TRAP 0x1 ;  /* 0x000000040000795c */ /* 0x000fe20000300000 */
.L_x_1689:
[----:B------:R-:W-:Y:S04]  /*1ade0*/  BSSY B2, `(.L_x_1690) ;  /* 0x0000004000027945 */ /* 0x000fe80003800000 */
[----:B-1----:R-:W-:Y:S05]  /*1adf0*/  @P2 BRA `(.L_x_1691) ;  /* 0x0000000000082947 */ /* 0x002fea0003800000 */
[----:B------:R-:W1:Y:S02]  /*1ae00*/  SYNCS.PHASECHK.TRANS64.TRYWAIT P2, [R20+URZ+0x2a850], R4 ;  /* 0x02a85004140075a7 */ /* 0x000e64000804017f */
[----:B-1----:R-:W-:Y:S05]  /*1ae10*/  @!P2 BRA `(.L_x_1692) ;  /* 0x0000012400d0a947 */ /* 0x002fea0003800000 */
.L_x_1691:
[----:B------:R-:W-:Y:S05]  /*1ae20*/  BSYNC B2 ;  /* 0x0000000000027941 */ /* 0x000fea0003800000 */
.L_x_1690:
[----:B01----:R-:W-:Y:S01]  /*1ae30*/  VIADD R4, R2, 0x400 ;  /* 0x0000040002047836 */ /* 0x003fe20000000000 */
[----:B------:R-:W-:Y:S01]  /*1ae40*/  WARPGROUP.ARRIVE ;  /* 0x00000000000079c5 */ /* 0x000fe20000000000 */
[----:B------:R-:W-:Y:S02]  /*1ae50*/  IMAD.MOV.U32 R9, RZ, RZ, 0x40000040 ;  /* 0x40000040ff097424 */ /* 0x000fe400078e00ff */
[----:B------:R-:W-:Y:S01]  /*1ae60*/  FMUL.FTZ R7, R88, UR59 ;  /* 0x0000003b58077c20 */ /* 0x000fe20008410000 */
[----:B------:R-:W-:Y:S01]  /*1ae70*/  IMAD.MOV.U32 R5, RZ, RZ, 0x40000040 ;  /* 0x40000040ff057424 */ /* 0x000fe200078e00ff */
[----:B------:R-:W-:Y:S01]  /*1ae80*/  SHF.R.U32.HI R4, RZ, 0x4, R4 ;  /* 0x00000004ff047819 */ /* 0x000fe20000011604 */
[----:B------:R-:W-:Y:S01]  /*1ae90*/  FMUL.FTZ R21, R89, UR59 ;  /* 0x0000003b59157c20 */ /* 0x000fe20008410000 */
[----:B------:R-:W-:Y:S01]  /*1aea0*/  R2UR UR7, R9 ;  /* 0x00000000090772ca */ /* 0x000fe200000e0000 */
[----:B------:R-:W-:Y:S01]  /*1aeb0*/  FMUL.FTZ R89, R91, UR59 ;  /* 0x0000003b5b597c20 */ /* 0x000fe20008410000 */
[----:B------:R-:W-:Y:S01]  /*1aec0*/  LOP3.LUT R4, R4, 0x3fff, RZ, 0xc0, !PT ;  /* 0x00003fff04047812 */ /* 0x000fe200078ec0ff */
[----:B------:R-:W0:Y:S01]  /*1aed0*/  MUFU.TANH R7, R7 ;  /* 0x0000000700077308 */ /* 0x000e220000002400 */
        /* <DEDUP_REMOVED lines=8> */
[----:B------:R-:W1:Y:S01]  /*1af60*/  MUFU.TANH R21, R21 ;  /* 0x0000001500157308 */ /* 0x000e620000002400 */
[----:B------:R-:W-:Y:S01]  /*1af70*/  FMUL.FTZ R99, R100, UR59 ;  /* 0x0000003b64637c20 */ /* 0x000fe20008410000 */
[----:B------:R-:W-:Y:S01]  /*1af80*/  FMUL.FTZ R100, R101, UR59 ;  /* 0x0000003b65647c20 */ /* 0x000fe20008410000 */
[C---:B------:R-:W-:Y:S01]  /*1af90*/  VIADD R4, R8.reuse, 0x80 ;  /* 0x0000008008047836 */ /* 0x040fe20000000000 */
[----:B------:R-:W-:Y:S01]  /*1afa0*/  R2UR UR6, R8 ;  /* 0x00000000080672ca */ /* 0x000fe200000e0000 */
        /* <DEDUP_REMOVED lines=12> */
[----:B------:R-:W-:Y:S01]  /*1b070*/  HGMMA.64x128x16.F32.BF16 R24, R156, gdesc[UR4].tnspB, R24, gsb0 ;  /* 0x41e000049c187df0 */ /* 0x000fe20008001818 */
[----:B------:R-:W-:Y:S01]  /*1b080*/  R2UR UR6, R4 ;  /* 0x00000000040672ca */ /* 0x000fe200000e0000 */
[----:B------:R-:W-:Y:S01]  /*1b090*/  VIADD R4, R8, 0x100 ;  /* 0x0000010008047836 */ /* 0x000fe20000000000 */
[----:B------:R-:W-:Y:S01]  /*1b0a0*/  R2UR UR7, R5 ;  /* 0x00000000050772ca */ /* 0x000fe200000e0000 */
[----:B------:R-:W-:-:S02]  /*1b0b0*/  IMAD.MOV.U32 R5, RZ, RZ, 0x40000040 ;  /* 0x40000040ff057424 */ /* 0x000fc400078e00ff */
[----:B------:R-:W-:Y:S01]  /*1b0c0*/  FMUL.FTZ R98, R102, UR59 ;  /* 0x0000003b66627c20 */ /* 0x000fe20008410000 */
[----:B------:R-:W-:Y:S01]  /*1b0d0*/  FMUL.FTZ R102, R106, UR59 ;  /* 0x0000003b6a667c20 */ /* 0x000fe20008410000 */
[----:B------:R-:W4:Y:S01]  /*1b0e0*/  MUFU.TANH R95, R95 ;  /* 0x0000005f005f7308 */ /* 0x000f220000002400 */
[----:B------:R-:W-:Y:S01]  /*1b0f0*/  FMUL.FTZ R106, R110, UR59 ;  /* 0x0000003b6e6a7c20 */ /* 0x000fe20008410000 */
[----:B------:R-:W-:Y:S01]  /*1b100*/  FMUL.FTZ R110, R113, UR59 ;  /* 0x0000003b716e7c20 */ /* 0x000fe20008410000 */
[----:B------:R-:W-:Y:S01]  /*1b110*/  FMUL.FTZ R116, R116, UR59 ;  /* 0x0000003b74747c20 */ /* 0x000fe20008410000 */
[----:B------:R-:W-:Y:S01]  /*1b120*/  FMUL.FTZ R112, R117, UR59 ;  /* 0x0000003b75707c20 */ /* 0x000fe20008410000 */
[----:B------:R-:W-:Y:S01]  /*1b130*/  FMUL.FTZ R113, R120, UR59 ;  /* 0x0000003b78717c20 */ /* 0x000fe20008410000 */
[----:B------:R-:W-:Y:S01]  /*1b140*/  FMUL.FTZ R117, R124, UR59 ;  /* 0x0000003b7c757c20 */ /* 0x000fe20008410000 */
[----:B------:R-:W-:Y:S01]  /*1b150*/  FMUL.FTZ R120, R125, UR59 ;  /* 0x0000003b7d787c20 */ /* 0x000fe20008410000 */
[----:B------:R-:W5:Y:S01]  /*1b160*/  MUFU.TANH R96, R96 ;  /* 0x0000006000607308 */ /* 0x000f620000002400 */
        /* <DEDUP_REMOVED lines=17> */
[----:B------:R-:W-:Y:S01]  /*1b280*/  ULDC UR4, c[0x0][0x988] ;  /* 0x0002620000047ab9 */ /* 0x000fe20000000800 */
[----:B------:R-:W-:Y:S01]  /*1b290*/  @!P1 VIADD R20, R20, 0x2a860 ;  /* 0x0002a86014149836 */ /* 0x000fe20000000000 */
[----:B------:R-:W-:Y:S01]  /*1b2a0*/  ISETP.GT.AND P2, PT, R14, R11, PT ;  /* 0x0000000b0e00720c */ /* 0x000fe20003f44270 */
[----:B------:R-:W-:-:S02]  /*1b2b0*/  IMAD.MOV.U32 R205, RZ, RZ, R23 ;  /* 0x000000ffffcd7224 */ /* 0x000fc400078e0017 */
[----:B------:R-:W-:Y:S01]  /*1b2c0*/  IMAD.MOV.U32 R207, RZ, RZ, R22 ;  /* 0x000000ffffcf7224 */ /* 0x000fe200078e0016 */
[----:B------:R-:W5:Y:S01]  /*1b2d0*/  MUFU.TANH R103, R103 ;  /* 0x0000006700677308 */ /* 0x000f620000002400 */
[----:B------:R-:W-:-:S07]  /*1b2e0*/  @!P1 PRMT R20, RZ, 0x654, R20 ;  /* 0x00000654ff149816 */ /* 0x000fce0000000014 */
[----:B------:R-:W5:Y:S08]  /*1b2f0*/  MUFU.TANH R104, R104 ;  /* 0x0000006800687308 */ /* 0x000f700000002400 */
[----:B------:R-:W5:Y:S08]  /*1b300*/  MUFU.TANH R107, R107 ;  /* 0x0000006b006b7308 */ /* 0x000f700000002400 */
[----:B------:R-:W5:Y:S08]  /*1b310*/  MUFU.TANH R108, R108 ;  /* 0x0000006c006c7308 */ /* 0x000f700000002400 */
[----:B------:R-:W5:Y:S08]  /*1b320*/  MUFU.TANH R109, R109 ;  /* 0x0000006d006d7308 */ /* 0x000f700000002400 */
[----:B------:R-:W5:Y:S08]  /*1b330*/  MUFU.TANH R110, R110 ;  /* 0x0000006e006e7308 */ /* 0x000f700000002400 */
        /* <DEDUP_REMOVED lines=38> */
[C---:B------:R-:W-:Y:S01]  /*1b5a0*/  VIADD R4, R8.reuse, 0x200 ;  /* 0x0000020008047836 */ /* 0x040fe20000000000 */
[----:B------:R-:W-:Y:S01]  /*1b5b0*/  R2UR UR7, R5 ;  /* 0x00000000050772ca */ /* 0x000fe200000e0000 */
[----:B------:R-:W-:Y:S02]  /*1b5c0*/  IMAD.MOV.U32 R5, RZ, RZ, 0x40000040 ;  /* 0x40000040ff057424 */ /* 0x000fe400078e00ff */
[----:B------:R-:W-:Y:S01]  /*1b5d0*/  VIADD R8, R8, 0x280 ;  /* 0x0000028008087836 */ /* 0x000fe20000000000 */
[----:B------:R-:W-:Y:S08]  /*1b5e0*/  MUFU.TANH R130, R130 ;  /* 0x0000008200827308 */ /* 0x000ff00000002400 */
[----:B------:R-:W-:Y:S08]  /*1b5f0*/  MUFU.TANH R131, R131 ;  /* 0x0000008300837308 */ /* 0x000ff00000002400 */
[----:B------:R-:W-:Y:S01]  /*1b600*/  MUFU.TANH R132, R132 ;  /* 0x0000008400847308 */ /* 0x000fe20000002400 */
[----:B------:R-:W-:-:S02]  /*1b610*/  WARPGROUP.DEPBAR.LE gsb0, 0x0 ;  /* 0x00008000000079c5 */ /* 0x000fc40000010000 */
[----:B------:R-:W-:-:S06]  /*1b620*/  WARPGROUP.ARRIVE ;  /* 0x00000000000079c5 */ /* 0x000fcc0000000000 */
[----:B------:R-:W-:Y:S01]  /*1b630*/  HGMMA.64x128x16.F32.BF16 R24, R144, gdesc[UR4].tnspB, R24, gsb0 ;  /* 0x41e0000490187df0 */ /* 0x000fe20008001818 */
[----:B------:R-:W-:Y:S02]  /*1b640*/  R2UR UR7, R5 ;  /* 0x00000000050772ca */ /* 0x000fe400000e0000 */
[----:B0-----:R-:W-:Y:S02]  /*1b650*/  FMNMX.FTZ R5, R7, R13, !PT ;  /* 0x0000000d07057209 */ /* 0x001fe40007810000 */
[----:B------:R-:W-:Y:S02]  /*1b660*/  R2UR UR6, R4 ;  /* 0x00000000040672ca */ /* 0x000fe400000e0000 */
[----:B-1----:R-:W-:Y:S01]  /*1b670*/  FMNMX.FTZ R5, R21, R5, !PT ;  /* 0x0000000515057209 */ /* 0x002fe20007810000 */
[----:B------:R0:W1:Y:S03]  /*1b680*/  MUFU.TANH R4, R116 ;  /* 0x0000007400047308 */ /* 0x0000660000002400 */
[----:B--2---:R-:W-:-:S04]  /*1b690*/  FMNMX.FTZ R5, R91, R5, !PT ;  /* 0x000000055b057209 */ /* 0x004fc80007810000 */
[----:B---3--:R-:W-:Y:S01]  /*1b6a0*/  FMNMX.FTZ R5, R92, R5, !PT ;  /* 0x000000055c057209 */ /* 0x008fe20007810000 */
[----:B0-----:R-:W-:Y:S01]  /*1b6b0*/  FMUL.FTZ R116, R121, UR59 ;  /* 0x0000003b79747c20 */ /* 0x001fe20008410000 */
[----:B------:R-:W-:Y:S02]  /*1b6c0*/  FMUL.FTZ R121, R128, UR59 ;  /* 0x0000003b80797c20 */ /* 0x000fe40008410000 */
[----:B----4-:R-:W-:Y:S01]  /*1b6d0*/  FMNMX.FTZ R5, R95, R5, !PT ;  /* 0x000000055f057209 */ /* 0x010fe20007810000 */
[----:B------:R-:W-:-:S03]  /*1b6e0*/  FMUL.FTZ R128, R133, UR59 ;  /* 0x0000003b85807c20 */ /* 0x000fc60008410000 */
[----:B-----5:R-:W-:Y:S01]  /*1b6f0*/  FMNMX.FTZ R5, R96, R5, !PT ;  /* 0x0000000560057209 */ /* 0x020fe20007810000 */
[----:B------:R-:W0:Y:S03]  /*1b700*/  MUFU.TANH R116, R116 ;  /* 0x0000007400747308 */ /* 0x000e260000002400 */
[----:B------:R-:W-:-:S04]  /*1b710*/  FMNMX.FTZ R5, R99, R5, !PT ;  /* 0x0000000563057209 */ /* 0x000fc80007810000 */
[----:B------:R-:W-:Y:S01]  /*1b720*/  FMNMX.FTZ R5, R100, R5, !PT ;  /* 0x0000000564057209 */ /* 0x000fe20007810000 */
[----:B------:R-:W2:Y:S03]  /*1b730*/  MUFU.TANH R121, R121 ;  /* 0x0000007900797308 */ /* 0x000ea60000002400 */
[----:B------:R-:W-:-:S04]  /*1b740*/  FMNMX.FTZ R5, R103, R5, !PT ;  /* 0x0000000567057209 */ /* 0x000fc80007810000 */
[----:B------:R-:W-:Y:S01]  /*1b750*/  FMNMX.FTZ R5, R104, R5, !PT ;  /* 0x0000000568057209 */ /* 0x000fe20007810000 */
[----:B------:R-:W3:Y:S03]  /*1b760*/  MUFU.TANH R128, R128 ;  /* 0x0000008000807308 */ /* 0x000ee60000002400 */
[----:B------:R-:W-:-:S04]  /*1b770*/  FMNMX.FTZ R5, R107, R5, !PT ;  /* 0x000000056b057209 */ /* 0x000fc80007810000 */
[----:B------:R-:W-:-:S04]  /*1b780*/  FMNMX.FTZ R5, R108, R5, !PT ;  /* 0x000000056c057209 */ /* 0x000fc80007810000 */
[----:B------:R-:W-:-:S04]  /*1b790*/  FMNMX.FTZ R5, R109, R5, !PT ;  /* 0x000000056d057209 */ /* 0x000fc80007810000 */
[----:B------:R-:W-:-:S04]  /*1b7a0*/  FMNMX.FTZ R5, R110, R5, !PT ;  /* 0x000000056e057209 */ /* 0x000fc80007810000 */
[----:B-1----:R-:W-:-:S04]  /*1b7b0*/  FMNMX.FTZ R5, R4, R5, !PT ;  /* 0x0000000504057209 */ /* 0x002fc80007810000 */
[----:B------:R-:W-:-:S04]  /*1b7c0*/  FMNMX.FTZ R5, R112, R5, !PT ;  /* 0x0000000570057209 */ /* 0x000fc80007810000 */
[----:B------:R-:W-:-:S04]  /*1b7d0*/  FMNMX.FTZ R5, R113, R5, !PT ;  /* 0x0000000571057209 */ /* 0x000fc80007810000 */
[----:B0-----:R-:W-:-:S04]  /*1b7e0*/  FMNMX.FTZ R5, R116, R5, !PT ;  /* 0x0000000574057209 */ /* 0x001fc80007810000 */
[----:B------:R-:W-:-:S04]  /*1b7f0*/  FMNMX.FTZ R5, R117, R5, !PT ;  /* 0x0000000575057209 */ /* 0x000fc80007810000 */
[----:B------:R-:W-:-:S04]  /*1b800*/  FMNMX.FTZ R5, R120, R5, !PT ;  /* 0x0000000578057209 */ /* 0x000fc80007810000 */
[----:B--2---:R-:W-:-:S04]  /*1b810*/  FMNMX.FTZ R5, R121, R5, !PT ;  /* 0x0000000579057209 */ /* 0x004fc80007810000 */
[----:B------:R-:W-:-:S04]  /*1b820*/  FMNMX.FTZ R5, R124, R5, !PT ;  /* 0x000000057c057209 */ /* 0x000fc80007810000 */
[----:B------:R-:W-:-:S04]  /*1b830*/  FMNMX.FTZ R5, R125, R5, !PT ;  /* 0x000000057d057209 */ /* 0x000fc80007810000 */
[----:B---3--:R-:W-:-:S05]  /*1b840*/  FMNMX.FTZ R5, R128, R5, !PT ;  /* 0x0000000580057209 */ /* 0x008fca0007810000 */
[----:B------:R-:W0:Y:S02]  /*1b850*/  SHFL.BFLY PT, R10, R5, 0x2, 0x1f ;  /* 0x0c401f00050a7f89 */ /* 0x000e2400000e0000 */
[----:B0-----:R-:W-:-:S05]  /*1b860*/  FMNMX.FTZ R5, R5, R10, !PT ;  /* 0x0000000a05057209 */ /* 0x001fca0007810000 */
[----:B------:R-:W0:Y:S01]  /*1b870*/  SHFL.BFLY PT, R10, R5, 0x1, 0x1f ;  /* 0x0c201f00050a7f89 */ /* 0x000e2200000e0000 */
[----:B------:R-:W-:Y:S02]  /*1b880*/  WARPGROUP.DEPBAR.LE gsb0, 0x0 ;  /* 0x00008000000079c5 */ /* 0x000fe40000010000 */
[----:B------:R-:W-:-:S06]  /*1b890*/  WARPGROUP.ARRIVE ;  /* 0x00000000000079c5 */ /* 0x000fcc0000000000 */
[----:B------:R-:W-:Y:S01]  /*1b8a0*/  HGMMA.64x128x16.F32.BF16 R24, R140, gdesc[UR4].tnspB, R24, gsb0 ;  /* 0x41e000048c187df0 */ /* 0x000fe20008001818 */
[----:B------:R-:W-:Y:S01]  /*1b8b0*/  R2UR UR6, R8 ;  /* 0x00000000080672ca */ /* 0x000fe200000e0000 */
[----:B------:R-:W-:Y:S01]  /*1b8c0*/  @!P1 IMAD R8, R15, 0x8, R2 ;  /* 0x000000080f089824 */ /* 0x000fe200078e0202 */
[----:B0-----:R-:W-:Y:S01]  /*1b8d0*/  FMNMX.FTZ R5, R5, R10, !PT ;  /* 0x0000000a05057209 */ /* 0x001fe20007810000 */
[----:B------:R-:W-:Y:S02]  /*1b8e0*/  IMAD.U32 R10, RZ, RZ, UR4 ;  /* 0x00000004ff0a7e24 */ /* 0x000fe4000f8e00ff */
[----:B------:R-:W-:Y:S02]  /*1b8f0*/  @!P1 VIADD R8, R8, 0x2a840 ;  /* 0x0002a84008089836 */ /* 0x000fe40000000000 */
[----:B------:R-:W-:Y:S01]  /*1b900*/  FADD.FTZ R88, -R5, R13 ;  /* 0x0000000d05587221 */ /* 0x000fe20000010100 */
[----:B------:R-:W-:Y:S01]  /*1b910*/  FMNMX.FTZ R13, R9, R12, !PT ;  /* 0x0000000c090d7209 */ /* 0x000fe20007810000 */
[----:B------:R-:W-:-:S02]  /*1b920*/  FMUL.FTZ R135, R5, R10 ;  /* 0x0000000a05877220 */ /* 0x000fc40000410000 */
[-C--:B------:R-:W-:Y:S01]  /*1b930*/  FMUL.FTZ R88, R88, R10.reuse ;  /* 0x0000000a58587220 */ /* 0x080fe20000410000 */
[----:B------:R-:W-:Y:S01]  /*1b940*/  FMNMX.FTZ R13, R89, R13, !PT ;  /* 0x0000000d590d7209 */ /* 0x000fe20007810000 */
[-CC-:B------:R-:W-:Y:S01]  /*1b950*/  FFMA.FTZ R156, R7, R10.reuse, -R135.reuse ;  /* 0x0000000a079c7223 */ /* 0x180fe20000010887 */
[-CC-:B------:R-:W-:Y:S01]  /*1b960*/  FFMA.FTZ R146, R4, R10.reuse, -R135.reuse ;  /* 0x0000000a04927223 */ /* 0x180fe20000010887 */
[-CC-:B------:R-:W-:Y:S01]  /*1b970*/  FFMA.FTZ R150, R107, R10.reuse, -R135.reuse ;  /* 0x0000000a6b967223 */ /* 0x180fe20000010887 */
[----:B------:R-:W-:Y:S01]  /*1b980*/  FMNMX.FTZ R13, R90, R13, !PT ;  /* 0x0000000d5a0d7209 */ /* 0x000fe20007810000 */
[-CC-:B------:R-:W-:Y:S01]  /*1b990*/  FFMA.FTZ R133, R21, R10.reuse, -R135.reuse ;  /* 0x0000000a15857223 */ /* 0x180fe20000010887 */
[----:B------:R-:W-:Y:S01]  /*1b9a0*/  MUFU.EX2 R88, R88 ;  /* 0x0000005800587308 */ /* 0x000fe20000000800 */
[-CC-:B------:R-:W-:Y:S01]  /*1b9b0*/  FFMA.FTZ R158, R91, R10.reuse, -R135.reuse ;  /* 0x0000000a5b9e7223 */ /* 0x180fe20000010887 */
[----:B------:R-:W-:Y:S01]  /*1b9c0*/  FMNMX.FTZ R13, R93, R13, !PT ;  /* 0x0000000d5d0d7209 */ /* 0x000fe20007810000 */
[-CC-:B------:R-:W-:Y:S01]  /*1b9d0*/  FFMA.FTZ R152, R95, R10.reuse, -R135.reuse ;  /* 0x0000000a5f987223 */ /* 0x180fe20000010887 */
[-CC-:B------:R-:W-:Y:S01]  /*1b9e0*/  FFMA.FTZ R134, R96, R10.reuse, -R135.reuse ;  /* 0x0000000a60867223 */ /* 0x180fe20000010887 */
[-CC-:B------:R-:W-:Y:S01]  /*1b9f0*/  FFMA.FTZ R154, R99, R10.reuse, -R135.reuse ;  /* 0x0000000a639a7223 */ /* 0x180fe20000010887 */
[----:B------:R-:W-:Y:S01]  /*1ba00*/  FMNMX.FTZ R13, R94, R13, !PT ;  /* 0x0000000d5e0d7209 */ /* 0x000fe20007810000 */
[-CC-:B------:R-:W-:Y:S01]  /*1ba10*/  FFMA.FTZ R21, R100, R10.reuse, -R135.reuse ;  /* 0x0000000a64157223 */ /* 0x180fe20000010887 */
[----:B------:R-:W0:Y:S01]  /*1ba20*/  MUFU.EX2 R156, R156 ;  /* 0x0000009c009c7308 */ /* 0x000e220000000800 */
[-CC-:B------:R-:W-:Y:S01]  /*1ba30*/  FFMA.FTZ R148, R103, R10.reuse, -R135.reuse ;  /* 0x0000000a67947223 */ /* 0x180fe20000010887 */
[----:B------:R-:W-:Y:S01]  /*1ba40*/  FMNMX.FTZ R13, R97, R13, !PT ;  /* 0x0000000d610d7209 */ /* 0x000fe20007810000 */
[-CC-:B------:R-:W-:Y:S01]  /*1ba50*/  FFMA.FTZ R103, R108, R10.reuse, -R135.reuse ;  /* 0x0000000a6c677223 */ /* 0x180fe20000010887 */
[-CC-:B------:R-:W-:Y:S01]  /*1ba60*/  FFMA.FTZ R144, R109, R10.reuse, -R135.reuse ;  /* 0x0000000a6d907223 */ /* 0x180fe20000010887 */
[-CC-:B------:R-:W-:Y:S01]  /*1ba70*/  FFMA.FTZ R91, R110, R10.reuse, -R135.reuse ;  /* 0x0000000a6e5b7223 */ /* 0x180fe20000010887 */
[----:B------:R-:W-:Y:S01]  /*1ba80*/  FMNMX.FTZ R13, R98, R13, !PT ;  /* 0x0000000d620d7209 */ /* 0x000fe20007810000 */
[-CC-:B------:R-:W-:Y:S01]  /*1ba90*/  FFMA.FTZ R95, R112, R10.reuse, -R135.reuse ;  /* 0x0000000a705f7223 */ /* 0x180fe20000010887 */
[----:B------:R-:W1:Y:S01]  /*1baa0*/  MUFU.EX2 R133, R133 ;  /* 0x0000008500857308 */ /* 0x000e620000000800 */
[-CC-:B------:R-:W-:Y:S01]  /*1bab0*/  FFMA.FTZ R96, R116, R10.reuse, -R135.reuse ;  /* 0x0000000a74607223 */ /* 0x180fe20000010887 */
[----:B------:R-:W-:Y:S01]  /*1bac0*/  FMNMX.FTZ R13, R101, R13, !PT ;  /* 0x0000000d650d7209 */ /* 0x000fe20007810000 */
[-CC-:B------:R-:W-:Y:S01]  /*1bad0*/  FFMA.FTZ R99, R120, R10.reuse, -R135.reuse ;  /* 0x0000000a78637223 */ /* 0x180fe20000010887 */
[-CC-:B------:R-:W-:Y:S01]  /*1bae0*/  FFMA.FTZ R100, R124, R10.reuse, -R135.reuse ;  /* 0x0000000a7c647223 */ /* 0x180fe20000010887 */
[----:B------:R-:W-:Y:S01]  /*1baf0*/  FFMA.FTZ R128, R128, R10, -R135 ;  /* 0x0000000a80807223 */ /* 0x000fe20000010887 */
[----:B------:R-:W-:-:S02]  /*1bb00*/  FMNMX.FTZ R13, R102, R13, !PT ;  /* 0x0000000d660d7209 */ /* 0x000fc40007810000 */
[----:B------:R-:W2:Y:S02]  /*1bb10*/  MUFU.EX2 R158, R158 ;  /* 0x0000009e009e7308 */ /* 0x000ea40000000800 */
[----:B------:R-:W-:-:S04]  /*1bb20*/  FMNMX.FTZ R13, R105, R13, !PT ;  /* 0x0000000d690d7209 */ /* 0x000fc80007810000 */
[----:B------:R-:W-:Y:S02]  /*1bb30*/  FMNMX.FTZ R13, R106, R13, !PT ;  /* 0x0000000d6a0d7209 */ /* 0x000fe40007810000 */
[----:B------:R-:W-:Y:S02]  /*1bb40*/  MUFU.EX2 R152, R152 ;  /* 0x0000009800987308 */ /* 0x000fe40000000800 */
        /* <DEDUP_REMOVED lines=18> */
[----:B------:R-:W-:-:S05]  /*1bc70*/  FMNMX.FTZ R7, R132, R7, !PT ;  /* 0x0000000784077209 */ /* 0x000fca0007810000 */
[----:B------:R-:W3:Y:S01]  /*1bc80*/  SHFL.BFLY PT, R13, R7, 0x2, 0x1f ;  /* 0x0c401f00070d7f89 */ /* 0x000ee200000e0000 */
[----:B------:R-:W-:Y:S08]  /*1bc90*/  MUFU.EX2 R144, R144 ;  /* 0x0000009000907308 */ /* 0x000ff00000000800 */
[----:B------:R-:W-:Y:S08]  /*1bca0*/  MUFU.EX2 R91, R91 ;  /* 0x0000005b005b7308 */ /* 0x000ff00000000800 */
[----:B------:R-:W-:Y:S01]  /*1bcb0*/  MUFU.EX2 R146, R146 ;  /* 0x0000009200927308 */ /* 0x000fe20000000800 */
[----:B---3--:R-:W-:-:S07]  /*1bcc0*/  FMNMX.FTZ R4, R7, R13, !PT ;  /* 0x0000000d07047209 */ /* 0x008fce0007810000 */
[----:B------:R-:W-:Y:S01]  /*1bcd0*/  MUFU.EX2 R95, R95 ;  /* 0x0000005f005f7308 */ /* 0x000fe20000000800 */
[-CC-:B------:R-:W-:Y:S01]  /*1bce0*/  FFMA.FTZ R13, R121, R10.reuse, -R135.reuse ;  /* 0x0000000a790d7223 */ /* 0x180fe20000010887 */
[----:B------:R-:W3:Y:S06]  /*1bcf0*/  SHFL.BFLY PT, R7, R4, 0x1, 0x1f ;  /* 0x0c201f0004077f89 */ /* 0x000eec00000e0000 */
[----:B------:R-:W-:Y:S01]  /*1bd00*/  MUFU.EX2 R96, R96 ;  /* 0x0000006000607308 */ /* 0x000fe20000000800 */
[----:B------:R-:W-:Y:S02]  /*1bd10*/  WARPGROUP.DEPBAR.LE gsb0, 0x0 ;  /* 0x00008000000079c5 */ /* 0x000fe40000010000 */
[----:B------:R-:W-:Y:S01]  /*1bd20*/  WARPGROUP.ARRIVE ;  /* 0x00000000000079c5 */ /* 0x000fe20000000000 */
[-CC-:B------:R-:W-:Y:S01]  /*1bd30*/  FFMA.FTZ R141, R92, R10.reuse, -R135.reuse ;  /* 0x0000000a5c8d7223 */ /* 0x180fe20000010887 */
[-CC-:B------:R-:W-:Y:S01]  /*1bd40*/  FFMA.FTZ R92, R104, R10.reuse, -R135.reuse ;  /* 0x0000000a685c7223 */ /* 0x180fe20000010887 */
[-CC-:B------:R-:W-:Y:S01]  /*1bd50*/  FFMA.FTZ R140, R113, R10.reuse, -R135.reuse ;  /* 0x0000000a718c7223 */ /* 0x180fe20000010887 */
[-CC-:B------:R-:W-:Y:S01]  /*1bd60*/  FFMA.FTZ R142, R117, R10.reuse, -R135.reuse ;  /* 0x0000000a758e7223 */ /* 0x180fe20000010887 */
[----:B------:R-:W-:Y:S01]  /*1bd70*/  MUFU.EX2 R99, R99 ;  /* 0x0000006300637308 */ /* 0x000fe20000000800 */
[----:B------:R-:W-:-:S07]  /*1bd80*/  FFMA.FTZ R104, R125, R10, -R135 ;  /* 0x0000000a7d687223 */ /* 0x000fce0000010887 */
[----:B------:R-:W-:Y:S01]  /*1bd90*/  MUFU.EX2 R141, R141 ;  /* 0x0000008d008d7308 */ /* 0x000fe20000000800 */
[----:B---3--:R-:W-:-:S05]  /*1bda0*/  FMNMX.FTZ R4, R4, R7, !PT ;  /* 0x0000000704047209 */ /* 0x008fca0007810000 */
[CC--:B------:R-:W-:Y:S01]  /*1bdb0*/  FMUL.FTZ R107, R4.reuse, R10.reuse ;  /* 0x0000000a046b7220 */ /* 0x0c0fe20000410000 */
[----:B------:R-:W-:Y:S01]  /*1bdc0*/  FADD.FTZ R7, -R4, R12 ;  /* 0x0000000c04077221 */ /* 0x000fe20000010100 */
[----:B------:R-:W-:Y:S02]  /*1bdd0*/  MUFU.EX2 R92, R92 ;  /* 0x0000005c005c7308 */ /* 0x000fe40000000800 */
[-CC-:B------:R-:W-:Y:S01]  /*1bde0*/  FFMA.FTZ R157, R9, R10.reuse, -R107.reuse ;  /* 0x0000000a099d7223 */ /* 0x180fe2000001086b */
[----:B------:R-:W-:Y:S02]  /*1bdf0*/  IMAD.MOV.U32 R9, RZ, RZ, 0x40000040 ;  /* 0x40000040ff097424 */ /* 0x000fe400078e00ff */
[-C--:B------:R-:W-:Y:S01]  /*1be00*/  FMUL.FTZ R7, R7, R10.reuse ;  /* 0x0000000a07077220 */ /* 0x080fe20000410000 */
[-CC-:B------:R-:W-:Y:S01]  /*1be10*/  FFMA.FTZ R89, R89, R10.reuse, -R107.reuse ;  /* 0x0000000a59597223 */ /* 0x180fe2000001086b */
[-CC-:B------:R-:W-:Y:S01]  /*1be20*/  FFMA.FTZ R159, R90, R10.reuse, -R107.reuse ;  /* 0x0000000a5a9f7223 */ /* 0x180fe2000001086b */
[-CC-:B------:R-:W-:Y:S01]  /*1be30*/  FFMA.FTZ R90, R93, R10.reuse, -R107.reuse ;  /* 0x0000000a5d5a7223 */ /* 0x180fe2000001086b */
[----:B------:R-:W-:Y:S01]  /*1be40*/  R2UR UR7, R9 ;  /* 0x00000000090772ca */ /* 0x000fe200000e0000 */
[----:B------:R-:W-:Y:S01]  /*1be50*/  MUFU.EX2 R157, R157 ;  /* 0x0000009d009d7308 */ /* 0x000fe20000000800 */
[-CC-:B------:R-:W-:Y:S01]  /*1be60*/  FFMA.FTZ R153, R94, R10.reuse, -R107.reuse ;  /* 0x0000000a5e997223 */ /* 0x180fe2000001086b */
[-CC-:B------:R-:W-:Y:S01]  /*1be70*/  FFMA.FTZ R93, R97, R10.reuse, -R107.reuse ;  /* 0x0000000a615d7223 */ /* 0x180fe2000001086b */
[-CC-:B------:R-:W-:Y:S01]  /*1be80*/  FFMA.FTZ R149, R102, R10.reuse, -R107.reuse ;  /* 0x0000000a66957223 */ /* 0x180fe2000001086b */
[----:B0-----:R-:W-:Y:S01]  /*1be90*/  FFMA.FTZ R102, R88, R3, R156 ;  /* 0x0000000358667223 */ /* 0x001fe2000001009c */
[-CC-:B------:R-:W-:Y:S01]  /*1bea0*/  FFMA.FTZ R155, R98, R10.reuse, -R107.reuse ;  /* 0x0000000a629b7223 */ /* 0x180fe2000001086b */
[-CC-:B------:R-:W-:Y:S01]  /*1beb0*/  FFMA.FTZ R94, R101, R10.reuse, -R107.reuse ;  /* 0x0000000a655e7223 */ /* 0x180fe2000001086b */
[----:B------:R-:W-:Y:S01]  /*1bec0*/  @!P1 PRMT R9, RZ, 0x654, R8 ;  /* 0x00000654ff099816 */ /* 0x000fe20000000008 */
[----:B------:R-:W0:Y:S01]  /*1bed0*/  MUFU.EX2 R7, R7 ;  /* 0x0000000700077308 */ /* 0x000e220000000800 */
[----:B-1----:R-:W-:Y:S01]  /*1bee0*/  FADD.FTZ R3, R133, R102 ;  /* 0x0000006685037221 */ /* 0x002fe20000010000 */
[-CC-:B------:R-:W-:Y:S01]  /*1bef0*/  FFMA.FTZ R97, R105, R10.reuse, -R107.reuse ;  /* 0x0000000a69617223 */ /* 0x180fe2000001086b */
[-C--:B------:R-:W-:Y:S01]  /*1bf00*/  FFMA.FTZ R151, R106, R10.reuse, -R107 ;  /* 0x0000000a6a977223 */ /* 0x080fe2000001086b */
[----:B------:R-:W-:Y:S01]  /*1bf10*/  HGMMA.64x128x16.F32.BF16 R24, R136, gdesc[UR4].tnspB, R24, gsb0 ;  /* 0x41e0000488187df0 */ /* 0x000fe20008001818 */
[----:B--2---:R-:W-:Y:S01]  /*1bf20*/  FADD.FTZ R102, R158, R3 ;  /* 0x000000039e667221 */ /* 0x004fe20000010000 */
        /* <DEDUP_REMOVED lines=9> */
[----:B------:R-:W-:Y:S01]  /*1bfc0*/  FFMA.FTZ R131, R131, R10, -R107 ;  /* 0x0000000a83837223 */ /* 0x000fe2000001086b */
[----:B------:R-:W2:Y:S01]  /*1bfd0*/  MUFU.EX2 R159, R159 ;  /* 0x0000009f009f7308 */ /* 0x000ea20000000800 */
[----:B0-----:R-:W-:Y:S01]  /*1bfe0*/  FFMA.FTZ R0, R7, R0, R157 ;  /* 0x0000000007007223 */ /* 0x001fe2000001009d */
[----:B------:R-:W-:-:S02]  /*1bff0*/  F2FP.BF16.F32.PACK_AB R158, R141, R158 ;  /* 0x0000009e8d9e723e */ /* 0x000fc400000010ff */
[----:B------:R-:W-:-:S04]  /*1c000*/  F2FP.BF16.F32.PACK_AB R156, R133, R156 ;  /* 0x0000009c859c723e */ /* 0x000fc800000010ff */
[----:B------:R-:W0:Y:S01]  /*1c010*/  MUFU.EX2 R90, R90 ;  /* 0x0000005a005a7308 */ /* 0x000e220000000800 */
[C---:B-1----:R-:W-:Y:S01]  /*1c020*/  FADD.FTZ R0, R89.reuse, R0 ;  /* 0x0000000059007221 */ /* 0x042fe20000010000 */
[----:B------:R-:W-:-:S06]  /*1c030*/  F2FP.BF16.F32.PACK_AB R157, R89, R157 ;  /* 0x0000009d599d723e */ /* 0x000fcc00000010ff */
[----:B------:R-:W1:Y:S01]  /*1c040*/  MUFU.EX2 R153, R153 ;  /* 0x0000009900997308 */ /* 0x000e620000000800 */
[----:B--2---:R-:W-:-:S07]  /*1c050*/  FADD.FTZ R3, R159, R0 ;  /* 0x000000009f037221 */ /* 0x004fce0000010000 */
[----:B------:R-:W2:Y:S01]  /*1c060*/  MUFU.EX2 R93, R93 ;  /* 0x0000005d005d7308 */ /* 0x000ea20000000800 */
[----:B0-----:R-:W-:-:S07]  /*1c070*/  F2FP.BF16.F32.PACK_AB R159, R90, R159 ;  /* 0x0000009f5a9f723e */ /* 0x001fce00000010ff */
[----:B------:R-:W0:Y:S08]  /*1c080*/  MUFU.EX2 R155, R155 ;  /* 0x0000009b009b7308 */ /* 0x000e300000000800 */
[----:B------:R-:W3:Y:S08]  /*1c090*/  MUFU.EX2 R94, R94 ;  /* 0x0000005e005e7308 */ /* 0x000ef00000000800 */
[----:B------:R-:W4:Y:S08]  /*1c0a0*/  MUFU.EX2 R149, R149 ;  /* 0x0000009500957308 */ /* 0x000f300000000800 */
[----:B------:R-:W5:Y:S08]  /*1c0b0*/  MUFU.EX2 R97, R97 ;  /* 0x0000006100617308 */ /* 0x000f700000000800 */
[----:B------:R-:W5:Y:S08]  /*1c0c0*/  MUFU.EX2 R151, R151 ;  /* 0x0000009700977308 */ /* 0x000f700000000800 */
[----:B------:R-:W5:Y:S08]  /*1c0d0*/  MUFU.EX2 R98, R98 ;  /* 0x0000006200627308 */ /* 0x000f700000000800 */
        /* <DEDUP_REMOVED lines=8> */
[----:B------:R1:W-:Y:S05]  /*1c160*/  @!P1 SYNCS.ARRIVE.TRANS64.RED.A1T0 RZ, [R9+URZ], RZ ;  /* 0x000000ff09ff99a7 */ /* 0x0003ea000810043f */
[----:B------:R-:W-:Y:S01]  /*1c170*/  MUFU.EX2 R13, R13 ;  /* 0x0000000d000d7308 */ /* 0x000fe20000000800 */
[----:B-1----:R-:W-:Y:S01]  /*1c180*/  FADD.FTZ R9, R141, R102 ;  /* 0x000000668d097221 */ /* 0x002fe20000010000 */
[----:B------:R1:W-:Y:S03]  /*1c190*/  @!P1 SYNCS.ARRIVE.TRANS64.RED.A1T0 RZ, [R20+URZ], RZ ;  /* 0x000000ff14ff99a7 */ /* 0x0003e6000810043f */
[----:B------:R-:W-:Y:S01]  /*1c1a0*/  FADD.FTZ R15, R152, R9 ;  /* 0x00000009980f7221 */ /* 0x000fe20000010000 */
[----:B------:R-:W-:-:S02]  /*1c1b0*/  FFMA.FTZ R9, R123, R10, -R107 ;  /* 0x0000000a7b097223 */ /* 0x000fc4000001086b */
[----:B------:R-:W-:Y:S01]  /*1c1c0*/  MUFU.EX2 R129, R129 ;  /* 0x0000008100817308 */ /* 0x000fe20000000800 */
[C---:B------:R-:W-:Y:S01]  /*1c1d0*/  F2FP.BF16.F32.PACK_AB R152, R134.reuse, R152 ;  /* 0x000000988698723e */ /* 0x040fe200000010ff */
[----:B------:R-:W-:Y:S01]  /*1c1e0*/  FADD.FTZ R15, R134, R15 ;  /* 0x0000000f860f7221 */ /* 0x000fe20000010000 */
[----:B-1----:R-:W-:Y:S01]  /*1c1f0*/  FADD.FTZ R20, R90, R3 ;  /* 0x000000035a147221 */ /* 0x002fe20000010000 */
[-C--:B------:R-:W-:Y:S02]  /*1c200*/  FFMA.FTZ R3, R122, R10.reuse, -R107 ;  /* 0x0000000a7a037223 */ /* 0x080fe4000001086b */
[----:B------:R-:W-:Y:S01]  /*1c210*/  FADD.FTZ R102, R154, R15 ;  /* 0x0000000f9a667221 */ /* 0x000fe20000010000 */
[----:B------:R-:W-:Y:S01]  /*1c220*/  FADD.FTZ R20, R153, R20 ;  /* 0x0000001499147221 */ /* 0x000fe20000010000 */
[----:B--2---:R-:W-:Y:S01]  /*1c230*/  F2FP.BF16.F32.PACK_AB R153, R93, R153 ;  /* 0x000000995d99723e */ /* 0x004fe200000010ff */
[----:B------:R-:W-:Y:S01]  /*1c240*/  MUFU.EX2 R9, R9 ;  /* 0x0000000900097308 */ /* 0x000fe20000000800 */
[----:B------:R-:W-:Y:S01]  /*1c250*/  FADD.FTZ R105, R21, R102 ;  /* 0x0000006615697221 */ /* 0x000fe20000010000 */
[----:B------:R-:W-:Y:S01]  /*1c260*/  FADD.FTZ R20, R93, R20 ;  /* 0x000000145d147221 */ /* 0x000fe20000010000 */
[----:B------:R-:W-:Y:S01]  /*1c270*/  FFMA.FTZ R15, R127, R10, -R107 ;  /* 0x0000000a7f0f7223 */ /* 0x000fe2000001086b */
[----:B------:R-:W-:Y:S01]  /*1c280*/  F2FP.BF16.F32.PACK_AB R154, R21, R154 ;  /* 0x0000009a159a723e */ /* 0x000fe200000010ff */
[----:B------:R-:W-:Y:S01]  /*1c290*/  FADD.FTZ R105, R148, R105 ;  /* 0x0000006994697221 */ /* 0x000fe20000010000 */
[----:B0-----:R-:W-:Y:S01]  /*1c2a0*/  FADD.FTZ R101, R155, R20 ;  /* 0x000000149b657221 */ /* 0x001fe20000010000 */
[----:B------:R-:W-:Y:S01]  /*1c2b0*/  FFMA.FTZ R107, R132, R10, -R107 ;  /* 0x0000000a846b7223 */ /* 0x000fe2000001086b */
[----:B------:R-:W0:Y:S01]  /*1c2c0*/  MUFU.EX2 R3, R3 ;  /* 0x0000000300037308 */ /* 0x000e220000000800 */
[----:B------:R-:W-:Y:S01]  /*1c2d0*/  FADD.FTZ R105, R92, R105 ;  /* 0x000000695c697221 */ /* 0x000fe20000010000 */
[C---:B---3--:R-:W-:Y:S01]  /*1c2e0*/  FADD.FTZ R20, R94.reuse, R101 ;  /* 0x000000655e147221 */ /* 0x048fe20000010000 */
[----:B------:R-:W-:-:S02]  /*1c2f0*/  F2FP.BF16.F32.PACK_AB R155, R94, R155 ;  /* 0x0000009b5e9b723e */ /* 0x000fc400000010ff */
[----:B------:R-:W-:Y:S01]  /*1c300*/  FADD.FTZ R102, R150, R105 ;  /* 0x0000006996667221 */ /* 0x000fe20000010000 */
[----:B----4-:R-:W-:Y:S01]  /*1c310*/  FADD.FTZ R20, R149, R20 ;  /* 0x0000001495147221 */ /* 0x010fe20000010000 */
[----:B------:R-:W-:Y:S01]  /*1c320*/  F2FP.BF16.F32.PACK_AB R148, R92, R148 ;  /* 0x000000945c94723e */ /* 0x000fe200000010ff */
[----:B------:R-:W-:Y:S01]  /*1c330*/  MUFU.EX2 R15, R15 ;  /* 0x0000000f000f7308 */ /* 0x000fe20000000800 */
[----:B------:R-:W-:Y:S01]  /*1c340*/  FADD.FTZ R101, R103, R102 ;  /* 0x0000006667657221 */ /* 0x000fe20000010000 */
[C---:B-----5:R-:W-:Y:S01]  /*1c350*/  FADD.FTZ R20, R97.reuse, R20 ;  /* 0x0000001461147221 */ /* 0x060fe20000010000 */
[----:B------:R-:W-:Y:S02]  /*1c360*/  F2FP.BF16.F32.PACK_AB R149, R97, R149 ;  /* 0x000000956195723e */ /* 0x000fe400000010ff */
[----:B------:R-:W-:Y:S01]  /*1c370*/  FADD.FTZ R90, R144, R101 ;  /* 0x00000065905a7221 */ /* 0x000fe20000010000 */
[----:B------:R-:W-:Y:S01]  /*1c380*/  FADD.FTZ R89, R151, R20 ;  /* 0x0000001497597221 */ /* 0x000fe20000010000 */
[----:B------:R-:W-:Y:S01]  /*1c390*/  F2FP.BF16.F32.PACK_AB R150, R103, R150 ;  /* 0x000000966796723e */ /* 0x000fe200000010ff */
[----:B------:R-:W1:Y:S01]  /*1c3a0*/  MUFU.EX2 R100, R100 ;  /* 0x0000006400647308 */ /* 0x000e620000000800 */
[----:B------:R-:W-:Y:S01]  /*1c3b0*/  FADD.FTZ R93, R91, R90 ;  /* 0x0000005a5b5d7221 */ /* 0x000fe20000010000 */
[----:B------:R-:W-:Y:S01]  /*1c3c0*/  FADD.FTZ R20, R98, R89 ;  /* 0x0000005962147221 */ /* 0x000fe20000010000 */
[----:B0-----:R-:W-:-:S02]  /*1c3d0*/  F2FP.BF16.F32.PACK_AB R141, R9, R3 ;  /* 0x00000003098d723e */ /* 0x001fc400000010ff */
[----:B------:R-:W-:Y:S01]  /*1c3e0*/  FADD.FTZ R90, R146, R93 ;  /* 0x0000005d925a7221 */ /* 0x000fe20000010000 */
[----:B------:R-:W-:Y:S01]  /*1c3f0*/  FADD.FTZ R89, R145, R20 ;  /* 0x0000001491597221 */ /* 0x000fe20000010000 */
[----:B------:R-:W-:Y:S01]  /*1c400*/  F2FP.BF16.F32.PACK_AB R145, R8, R145 ;  /* 0x000000910891723e */ /* 0x000fe200000010ff */
[----:B------:R-:W-:Y:S01]  /*1c410*/  MUFU.EX2 R130, R130 ;  /* 0x0000008200827308 */ /* 0x000fe20000000800 */
[----:B------:R-:W-:Y:S01]  /*1c420*/  F2FP.BF16.F32.PACK_AB R151, R98, R151 ;  /* 0x000000976297723e */ /* 0x000fe200000010ff */
[----:B------:R-:W-:Y:S01]  /*1c430*/  FADD.FTZ R20, R8, R89 ;  /* 0x0000005908147221 */ /* 0x000fe20000010000 */
[----:B------:R-:W-:Y:S01]  /*1c440*/  FADD.FTZ R89, R95, R90 ;  /* 0x0000005a5f597221 */ /* 0x000fe20000010000 */
[----:B------:R-:W-:Y:S01]  /*1c450*/  VIADD R8, R14, 0xffffffff ;  /* 0xffffffff0e087836 */ /* 0x000fe20000000000 */
[----:B------:R-:W-:Y:S01]  /*1c460*/  F2FP.BF16.F32.PACK_AB R144, R91, R144 ;  /* 0x000000905b90723e */ /* 0x000fe200000010ff */
[----:B------:R-:W-:Y:S01]  /*1c470*/  FADD.FTZ R21, R147, R20 ;  /* 0x0000001493157221 */ /* 0x000fe20000010000 */
[----:B------:R-:W-:Y:S01]  /*1c480*/  FADD.FTZ R89, R140, R89 ;  /* 0x000000598c597221 */ /* 0x000fe20000010000 */
[----:B------:R-:W0:Y:S01]  /*1c490*/  MUFU.EX2 R104, R104 ;  /* 0x0000006800687308 */ /* 0x000e220000000800 */
[C---:B------:R-:W-:Y:S01]  /*1c4a0*/  F2FP.BF16.F32.PACK_AB R147, R0.reuse, R147 ;  /* 0x000000930093723e */ /* 0x040fe200000010ff */
[----:B------:R-:W-:Y:S01]  /*1c4b0*/  FADD.FTZ R20, R0, R21 ;  /* 0x0000001500147221 */ /* 0x000fe20000010000 */
[----:B------:R-:W-:Y:S01]  /*1c4c0*/  FADD.FTZ R89, R96, R89 ;  /* 0x0000005960597221 */ /* 0x000fe20000010000 */
[----:B-1----:R-:W-:Y:S01]  /*1c4d0*/  F2FP.BF16.F32.PACK_AB R136, R100, R13 ;  /* 0x0000000d6488723e */ /* 0x002fe200000010ff */
[----:B------:R-:W-:-:S02]  /*1c4e0*/  IMAD.MOV.U32 R14, RZ, RZ, R8 ;  /* 0x000000ffff0e7224 */ /* 0x000fc400078e0008 */
[----:B------:R-:W-:Y:S01]  /*1c4f0*/  FADD.FTZ R20, R3, R20 ;  /* 0x0000001403147221 */ /* 0x000fe20000010000 */
[----:B------:R-:W-:Y:S01]  /*1c500*/  FADD.FTZ R90, R142, R89 ;  /* 0x000000598e5a7221 */ /* 0x000fe20000010000 */
[----:B------:R-:W1:Y:S01]  /*1c510*/  MUFU.EX2 R131, R131 ;  /* 0x0000008300837308 */ /* 0x000e620000000800 */
[----:B------:R-:W-:Y:S01]  /*1c520*/  F2FP.BF16.F32.PACK_AB R146, R95, R146 ;  /* 0x000000925f92723e */ /* 0x000fe200000010ff */
[----:B------:R-:W-:Y:S01]  /*1c530*/  FADD.FTZ R20, R9, R20 ;  /* 0x0000001409147221 */ /* 0x000fe20000010000 */
[----:B------:R-:W-:Y:S01]  /*1c540*/  FADD.FTZ R90, R99, R90 ;  /* 0x0000005a635a7221 */ /* 0x000fe20000010000 */
[----:B------:R-:W-:Y:S02]  /*1c550*/  F2FP.BF16.F32.PACK_AB R140, R96, R140 ;  /* 0x0000008c608c723e */ /* 0x000fe400000010ff */
[----:B------:R-:W-:Y:S01]  /*1c560*/  FADD.FTZ R20, R143, R20 ;  /* 0x000000148f147221 */ /* 0x000fe20000010000 */
[----:B------:R-:W-:Y:S01]  /*1c570*/  FADD.FTZ R21, R13, R90 ;  /* 0x0000005a0d157221 */ /* 0x000fe20000010000 */
[----:B------:R-:W2:Y:S01]  /*1c580*/  MUFU.EX2 R12, R128 ;  /* 0x00000080000c7308 */ /* 0x000ea20000000800 */
[----:B------:R-:W-:Y:S01]  /*1c590*/  F2FP.BF16.F32.PACK_AB R142, R99, R142 ;  /* 0x0000008e638e723e */ /* 0x000fe200000010ff */
[C---:B------:R-:W-:Y:S01]  /*1c5a0*/  FADD.FTZ R20, R15.reuse, R20 ;  /* 0x000000140f147221 */ /* 0x040fe20000010000 */
[----:B------:R-:W-:Y:S01]  /*1c5b0*/  FADD.FTZ R21, R100, R21 ;  /* 0x0000001564157221 */ /* 0x000fe20000010000 */
[----:B------:R-:W-:Y:S01]  /*1c5c0*/  F2FP.BF16.F32.PACK_AB R143, R15, R143 ;  /* 0x0000008f0f8f723e */ /* 0x000fe200000010ff */
[----:B------:R-:W-:-:S02]  /*1c5d0*/  IMAD.MOV.U32 R13, RZ, RZ, R5 ;  /* 0x000000ffff0d7224 */ /* 0x000fc400078e0005 */
[----:B------:R-:W-:Y:S01]  /*1c5e0*/  FADD.FTZ R3, R129, R20 ;  /* 0x0000001481037221 */ /* 0x000fe20000010000 */
[----:B0-----:R-:W-:Y:S01]  /*1c5f0*/  FADD.FTZ R21, R104, R21 ;  /* 0x0000001568157221 */ /* 0x001fe20000010000 */
[----:B------:R-:W0:Y:S01]  /*1c600*/  MUFU.EX2 R107, R107 ;  /* 0x0000006b006b7308 */ /* 0x000e220000000800 */
[C---:B------:R-:W-:Y:S01]  /*1c610*/  F2FP.BF16.F32.PACK_AB R137, R130.reuse, R129 ;  /* 0x000000818289723e */ /* 0x040fe200000010ff */
[----:B------:R-:W-:-:S04]  /*1c620*/  FADD.FTZ R0, R130, R3 ;  /* 0x0000000382007221 */ /* 0x000fc80000010000 */
[----:B-1----:R-:W-:Y:S01]  /*1c630*/  FADD.FTZ R0, R131, R0 ;  /* 0x0000000083007221 */ /* 0x002fe20000010000 */
[C---:B--2---:R-:W-:Y:S01]  /*1c640*/  FADD.FTZ R3, R12.reuse, R21 ;  /* 0x000000150c037221 */ /* 0x044fe20000010000 */
[----:B------:R-:W-:Y:S01]  /*1c650*/  F2FP.BF16.F32.PACK_AB R138, R12, R104 ;  /* 0x000000680c8a723e */ /* 0x000fe200000010ff */
[----:B------:R-:W-:Y:S02]  /*1c660*/  IMAD.MOV.U32 R12, RZ, RZ, R4 ;  /* 0x000000ffff0c7224 */ /* 0x000fe400078e0004 */
[C---:B0-----:R-:W-:Y:S01]  /*1c670*/  FADD.FTZ R0, R107.reuse, R0 ;  /* 0x000000006b007221 */ /* 0x041fe20000010000 */
[----:B------:R-:W-:Y:S01]  /*1c680*/  F2FP.BF16.F32.PACK_AB R139, R107, R131 ;  /* 0x000000836b8b723e */ /* 0x000fe200000010ff */
[----:B------:R-:W-:Y:S06]  /*1c690*/  @P2 BRA `(.L_x_1693) ;  /* 0xffffffd800d42947 */ /* 0x000fec000383ffff */
[----:B------:R-:W-:Y:S05]  /*1c6a0*/  BSYNC B1 ;  /* 0x0000000000017941 */ /* 0x000fea0003800000 */
.L_x_1682:
[----:B------:R-:W-:Y:S05]  /*1c6b0*/  BSYNC B0 ;  /* 0x0000000000007941 */ /* 0x000fea0003800000 */
.L_x_1681:
[----:B------:R-:W-:Y:S01]  /*1c6c0*/  ISETP.GE.AND P2, PT, R8, R180, PT ;  /* 0x000000b40800720c */ /* 0x000fe20003f46270 */
[----:B------:R-:W-:-:S12]  /*1c6d0*/  BSSY B0, `(.L_x_1694) ;  /* 0x0000381000007945 */ /* 0x000fd80003800000 */
[----:B------:R-:W-:Y:S05]  /*1c6e0*/  @!P2 BRA `(.L_x_1695) ;  /* 0x0000003400fca947 */ /* 0x000fea0003800000 */
[----:B------:R-:W-:Y:S02]  /*1c6f0*/  IMAD.MOV.U32 R9, RZ, RZ, R4 ;  /* 0x000000ffff097224 */ /* 0x000fe400078e0004 */
[----:B------:R-:W-:Y:S02]  /*1c700*/  IMAD.MOV.U32 R12, RZ, RZ, R5 ;  /* 0x000000ffff0c7224 */ /* 0x000fe400078e0005 */
[----:B------:R-:W-:Y:S02]  /*1c710*/  IMAD.MOV.U32 R205, RZ, RZ, R23 ;  /* 0x000000ffffcd7224 */ /* 0x000fe400078e0017 */
[----:B------:R-:W-:-:S07]  /*1c720*/  IMAD.MOV.U32 R207, RZ, RZ, R22 ;  /* 0x000000ffffcf7224 */ /* 0x000fce00078e0016 */
.L_x_1714:
        /* <DEDUP_REMOVED lines=8> */
.L_x_1696:
[----:B------:R-:W-:Y:S01]  /*1c7b0*/  IMAD R4, R22, 0x8, R2 ;  /* 0x0000000816047824 */ /* 0x000fe200078e0202 */
[----:B------:R-:W-:-:S04]  /*1c7c0*/  SHF.L.U32 R5, R23, 0x1f, RZ ;  /* 0x0000001f17057819 */ /* 0x000fc800000006ff */
[----:B------:R0:W1:Y:S01]  /*1c7d0*/  SYNCS.PHASECHK.TRANS64.TRYWAIT P2, [R4+URZ+0x2a830], R5 ;  /* 0x02a83005040075a7 */ /* 0x000062000804017f */
[----:B------:R-:W-:Y:S05]  /*1c7e0*/  @!P0 BRA `(.L_x_1697) ;  /* 0x0000000000048947 */ /* 0x000fea0003800000 */
[----:B------:R-:W-:Y:S01]  /*1c7f0*/  BPT.TRAP 0x1 ;  /* 0x000000040000795c */ /* 0x000fe20000300000 */
.L_x_1697:
[----:B------:R-:W-:Y:S01]  /*1c800*/  IMAD R90, R22, 0x900, R6 ;  /* 0x00000900165a7824 */ /* 0x000fe200078e0206 */
[----:B------:R-:W-:Y:S03]  /*1c810*/  BSSY B1, `(.L_x_1698) ;  /* 0x0000006000017945 */ /* 0x000fe60003800000 */
[C---:B------:R-:W-:Y:S02]  /*1c820*/  VIADD R10, R90.reuse, 0x2 ;  /* 0x000000025a0a7836 */ /* 0x040fe40000000000 */
[----:B------:R-:W-:Y:S01]  /*1c830*/  VIADD R14, R90, 0x4 ;  /* 0x000000045a0e7836 */ /* 0x000fe20000000000 */
[----:B-1----:R-:W-:Y:S06]  /*1c840*/  @P2 BRA `(.L_x_1699) ;  /* 0x0000000000082947 */ /* 0x002fec0003800000 */
[----:B------:R-:W1:Y:S02]  /*1c850*/  SYNCS.PHASECHK.TRANS64.TRYWAIT P2, [R4+URZ+0x2a830], R5 ;  /* 0x02a83005040075a7 */ /* 0x000e64000804017f */
[----:B-1----:R-:W-:Y:S05]  /*1c860*/  @!P2 BRA `(.L_x_1700) ;  /* 0x0000010c0050a947 */ /* 0x002fea0003800000 */
.L_x_1699:
[----:B------:R-:W-:Y:S05]  /*1c870*/  BSYNC B1 ;  /* 0x0000000000017941 */ /* 0x000fea0003800000 */
.L_x_1698:
        /* <DEDUP_REMOVED lines=62> */
[C---:B------:R-:W-:Y:S02]  /*1cc60*/  VIADD R20, R90.reuse, 0x602 ;  /* 0x000006025a147836 */ /* 0x040fe40000000000 */
[C---:B------:R-:W-:Y:S02]  /*1cc70*/  VIADD R88, R90.reuse, 0x604 ;  /* 0x000006045a587836 */ /* 0x040fe40000000000 */
[----:B------:R-:W-:Y:S02]  /*1cc80*/  VIADD R90, R90, 0x606 ;  /* 0x000006065a5a7836 */ /* 0x000fe40000000000 */
[----:B------:R-:W-:Y:S02]  /*1cc90*/  IMAD.MOV.U32 R89, RZ, RZ, 0x40000040 ;  /* 0x40000040ff597424 */ /* 0x000fe400078e00ff */
[----:B------:R-:W-:Y:S01]  /*1cca0*/  IMAD.MOV.U32 R91, RZ, RZ, 0x40000040 ;  /* 0x40000040ff5b7424 */ /* 0x000fe200078e00ff */
[----:B------:R-:W-:Y:S01]  /*1ccb0*/  R2UR UR42, R88 ;  /* 0x00000000582a72ca */ /* 0x000fe200000e0000 */
[----:B------:R-:W-:Y:S01]  /*1ccc0*/  IMAD.MOV.U32 R15, RZ, RZ, 0x40000040 ;  /* 0x40000040ff0f7424 */ /* 0x000fe200078e00ff */
[----:B------:R-:W-:Y:S01]  /*1ccd0*/  R2UR UR43, R89 ;  /* 0x00000000592b72ca */ /* 0x000fe200000e0000 */
[----:B------:R-:W-:Y:S01]  /*1cce0*/  IMAD.MOV.U32 R21, RZ, RZ, 0x40000040 ;  /* 0x40000040ff157424 */ /* 0x000fe200078e00ff */
[----:B------:R-:W-:-:S02]  /*1ccf0*/  R2UR UR38, R90 ;  /* 0x000000005a2672ca */ /* 0x000fc400000e0000 */
[----:B------:R-:W-:Y:S02]  /*1cd00*/  R2UR UR39, R91 ;  /* 0x000000005b2772ca */ /* 0x000fe400000e0000 */
[----:B------:R-:W-:Y:S01]  /*1cd10*/  WARPGROUP.ARRIVE ;  /* 0x00000000000079c5 */ /* 0x000fe20000000000 */
[C---:B------:R-:W-:Y:S02]  /*1cd20*/  R2UR UR35, R15.reuse ;  /* 0x000000000f2372ca */ /* 0x040fe400000e0000 */
[----:B------:R-:W-:-:S03]  /*1cd30*/  R2UR UR23, R15 ;  /* 0x000000000f1772ca */ /* 0x000fc600000e0000 */
[----:B------:R-:W-:Y:S03]  /*1cd40*/  HGMMA.64x96x16.F32.BF16 R88, gdesc[UR52], RZ, !UPT, gsb0 ;  /* 0x01600000345879f0 */ /* 0x000fe6000c0018ff */
[----:B------:R-:W-:Y:S02]  /*1cd50*/  WARPGROUP.DEPBAR.LE gsb0, 0x0 ;  /* 0x00008000000079c5 */ /* 0x000fe40000010000 */
[----:B------:R-:W-:-:S06]  /*1cd60*/  WARPGROUP.ARRIVE ;  /* 0x00000000000079c5 */ /* 0x000fcc0000000000 */
[----:B------:R-:W-:Y:S03]  /*1cd70*/  HGMMA.64x96x16.F32.BF16 R88, gdesc[UR48], R88, gsb0 ;  /* 0x01600000305879f0 */ /* 0x000fe60008001858 */
[----:B------:R-:W-:Y:S02]  /*1cd80*/  WARPGROUP.DEPBAR.LE gsb0, 0x0 ;  /* 0x00008000000079c5 */ /* 0x000fe40000010000 */
[----:B------:R-:W-:Y:S01]  /*1cd90*/  WARPGROUP.ARRIVE ;  /* 0x00000000000079c5 */ /* 0x000fe20000000000 */
[----:B-----5:R-:W-:Y:S02]  /*1cda0*/  R2UR UR32, R10 ;  /* 0x000000000a2072ca */ /* 0x020fe400000e0000 */
[----:B------:R-:W-:-:S13]  /*1cdb0*/  R2UR UR33, R11 ;  /* 0x000000000b2172ca */ /* 0x000fda00000e0000 */
        /* <DEDUP_REMOVED lines=45> */
[----:B------:R-:W-:Y:S01]  /*1d090*/  HGMMA.64x96x16.F32.BF16 R88, gdesc[UR36], R88, gsb0 ;  /* 0x01600000245879f0 */ /* 0x000fe20008001858 */
        /* <DEDUP_REMOVED lines=33> */
[----:B------:R-:W-:Y:S05]  /*1d2b0*/  @!P0 BRA `(.L_x_1701) ;  /* 0x0000000000048947 */ /* 0x000fea0003800000 */
[----:B------:R-:W-:Y:S01]  /*1d2c0*/  BPT.TRAP 0x1 ;  /* 0x000000040000795c */ /* 0x000fe20000300000 */
.L_x_1701:
[----:B------:R-:W-:Y:S01]  /*1d2d0*/  SHF.L.U32 R4, R205, 0x1f, RZ ;  /* 0x0000001fcd047819 */ /* 0x000fe200000006ff */
[----:B------:R-:W-:-:S04]  /*1d2e0*/  IMAD R14, R207, 0x8, R2 ;  /* 0x00000008cf0e7824 */ /* 0x000fc800078e0202 */
[----:B------:R0:W1:Y:S01]  /*1d2f0*/  SYNCS.PHASECHK.TRANS64.TRYWAIT P2, [R14+URZ+0x2a850], R4 ;  /* 0x02a850040e0075a7 */ /* 0x000062000804017f */
[----:B------:R-:W-:Y:S05]  /*1d300*/  @!P0 BRA `(.L_x_1702) ;  /* 0x0000000000048947 */ /* 0x000fea0003800000 */
[----:B------:R-:W-:Y:S01]  /*1d310*/  BPT.TRAP 0x1 ;  /* 0x000000040000795c */ /* 0x000fe20000300000 */
.L_x_1702:
[----:B------:R-:W-:Y:S04]  /*1d320*/  BSSY B1, `(.L_x_1703) ;  /* 0x0000004000017945 */ /* 0x000fe80003800000 */
[----:B-1----:R-:W-:Y:S05]  /*1d330*/  @P2 BRA `(.L_x_1704) ;  /* 0x0000000000082947 */ /* 0x002fea0003800000 */
[----:B------:R-:W1:Y:S02]  /*1d340*/  SYNCS.PHASECHK.TRANS64.TRYWAIT P2, [R14+URZ+0x2a850], R4 ;  /* 0x02a850040e0075a7 */ /* 0x000e64000804017f */
[----:B-1----:R-:W-:Y:S05]  /*1d350*/  @!P2 BRA `(.L_x_1705) ;  /* 0x0000010000a8a947 */ /* 0x002fea0003800000 */
.L_x_1704:
[----:B------:R-:W-:Y:S05]  /*1d360*/  BSYNC B1 ;  /* 0x0000000000017941 */ /* 0x000fea0003800000 */
.L_x_1703:
[----:B01----:R-:W-:Y:S01]  /*1d370*/  VIADD R4, R2, 0x400 ;  /* 0x0000040002047836 */ /* 0x003fe20000000000 */
[----:B------:R-:W2:Y:S01]  /*1d380*/  LDL R7, [R1+0x38] ;  /* 0x0000380001077983 */ /* 0x000ea20000100800 */
[----:B------:R-:W-:Y:S01]  /*1d390*/  IMAD.MOV.U32 R5, RZ, RZ, 0x40000040 ;  /* 0x40000040ff057424 */ /* 0x000fe200078e00ff */
[----:B------:R-:W-:Y:S01]  /*1d3a0*/  WARPGROUP.ARRIVE ;  /* 0x00000000000079c5 */ /* 0x000fe20000000000 */
[----:B------:R-:W-:Y:S01]  /*1d3b0*/  IMAD.MOV.U32 R11, RZ, RZ, 0x40000040 ;  /* 0x40000040ff0b7424 */ /* 0x000fe200078e00ff */
[----:B------:R-:W-:Y:S01]  /*1d3c0*/  SHF.R.U32.HI R4, RZ, 0x4, R4 ;  /* 0x00000004ff047819 */ /* 0x000fe20000011604 */
[----:B------:R-:W-:Y:S01]  /*1d3d0*/  FMUL.FTZ R15, R91, UR58 ;  /* 0x0000003a5b0f7c20 */ /* 0x000fe20008410000 */
[----:B------:R-:W-:Y:S01]  /*1d3e0*/  R2UR UR7, R5 ;  /* 0x00000000050772ca */ /* 0x000fe200000e0000 */
[----:B------:R-:W-:Y:S01]  /*1d3f0*/  IMAD.MOV.U32 R5, RZ, RZ, 0x40000040 ;  /* 0x40000040ff057424 */ /* 0x000fe200078e00ff */
[----:B------:R-:W-:Y:S01]  /*1d400*/  LOP3.LUT R4, R4, 0x3fff, RZ, 0xc0, !PT ;  /* 0x00003fff04047812 */ /* 0x000fe200078ec0ff */
[----:B------:R-:W-:Y:S01]  /*1d410*/  FMUL.FTZ R91, R93, UR58 ;  /* 0x0000003a5d5b7c20 */ /* 0x000fe20008410000 */
[----:B------:R-:W-:Y:S01]  /*1d420*/  ISETP.NE.AND P2, PT, R211, 0x1, PT ;  /* 0x00000001d300780c */ /* 0x000fe20003f45270 */
[----:B------:R-:W-:Y:S01]  /*1d430*/  FMUL.FTZ R93, R99, UR58 ;  /* 0x0000003a635d7c20 */ /* 0x000fe20008410000 */
[----:B------:R-:W-:Y:S01]  /*1d440*/  LOP3.LUT R4, R4, 0x3000000, RZ, 0xfc, !PT ;  /* 0x0300000004047812 */ /* 0x000fe200078efcff */
[----:B------:R-:W-:Y:S01]  /*1d450*/  FMUL.FTZ R99, R107, UR58 ;  /* 0x0000003a6b637c20 */ /* 0x000fe20008410000 */
[----:B------:R-:W-:Y:S01]  /*1d460*/  FMUL.FTZ R107, R115, UR58 ;  /* 0x0000003a736b7c20 */ /* 0x000fe20008410000 */
[----:B------:R-:W-:Y:S01]  /*1d470*/  FMUL.FTZ R115, R121, UR58 ;  /* 0x0000003a79737c20 */ /* 0x000fe20008410000 */
[----:B------:R-:W-:Y:S01]  /*1d480*/  FMUL.FTZ R121, R125, UR58 ;  /* 0x0000003a7d797c20 */ /* 0x000fe20008410000 */
[----:B------:R-:W-:-:S02]  /*1d490*/  IMAD R4, R207, 0x600, R4 ;  /* 0x00000600cf047824 */ /* 0x000fc400078e0204 */
[----:B------:R-:W-:Y:S01]  /*1d4a0*/  FMUL.FTZ R125, R129, UR58 ;  /* 0x0000003a817d7c20 */ /* 0x000fe20008410000 */
[----:B------:R-:W-:Y:S02]  /*1d4b0*/  IMAD.IADD R129, R181, 0x1, R178 ;  /* 0x00000001b5817824 */ /* 0x000fe400078e02b2 */
        /* <DEDUP_REMOVED lines=23> */
[----:B------:R-:W-:Y:S01]  /*1d630*/  FMUL.FTZ R112, R119, UR58 ;  /* 0x0000003a77707c20 */ /* 0x000fe20008410000 */
[----:B------:R-:W-:Y:S01]  /*1d640*/  FMUL.FTZ R123, R131, UR58 ;  /* 0x0000003a837b7c20 */ /* 0x000fe20008410000 */
[----:B------:R-:W-:Y:S01]  /*1d650*/  FMUL.FTZ R119, R127, UR58 ;  /* 0x0000003a7f777c20 */ /* 0x000fe20008410000 */
[----:B------:R-:W-:Y:S01]  /*1d660*/  IMAD R131, R8, -0x60, RZ ;  /* 0xffffffa008837824 */ /* 0x000fe200078e02ff */
[----:B------:R-:W0:Y:S01]  /*1d670*/  MUFU.TANH R20, R20 ;  /* 0x0000001400147308 */ /* 0x000e220000002400 */
[----:B------:R-:W-:Y:S02]  /*1d680*/  ULDC UR5, c[0x0][0x9e0] ;  /* 0x0002780000057ab9 */ /* 0x000fe40000000800 */
[----:B------:R-:W-:-:S05]  /*1d690*/  IMAD.IADD R127, R131, 0x1, -R174 ;  /* 0x00000001837f7824 */ /* 0x000fca00078e0aae */
        /* <DEDUP_REMOVED lines=23> */
[----:B------:R-:W-:-:S03]  /*1d810*/  IMAD.MOV.U32 R11, RZ, RZ, 0x40000040 ;  /* 0x40000040ff0b7424 */ /* 0x000fc600078e00ff */
        /* <DEDUP_REMOVED lines=19> */
[----:B------:R-:W2:Y:S08]  /*1d950*/  MUFU.TANH R7, R7 ;  /* 0x0000000700077308 */ /* 0x000eb00000002400 */
[----:B------:R-:W0:Y:S08]  /*1d960*/  MUFU.TANH R90, R90 ;  /* 0x0000005a005a7308 */ /* 0x000e300000002400 */
[----:B------:R-:W0:Y:S01]  /*1d970*/  MUFU.TANH R92, R92 ;  /* 0x0000005c005c7308 */ /* 0x000e220000002400 */
[----:B------:R-:W-:-:S02]  /*1d980*/  WARPGROUP.DEPBAR.LE gsb0, 0x0 ;  /* 0x00008000000079c5 */ /* 0x000fc40000010000 */
[----:B------:R-:W-:-:S05]  /*1d990*/  WARPGROUP.ARRIVE ;  /* 0x00000000000079c5 */ /* 0x000fca0000000000 */
[----:B------:R-:W0:Y:S01]  /*1d9a0*/  MUFU.TANH R98, R98 ;  /* 0x0000006200627308 */ /* 0x000e220000002400 */
[----:B------:R-:W-:Y:S01]  /*1d9b0*/  HGMMA.64x128x16.F32.BF16 R24, R148, gdesc[UR4].tnspB, R24, gsb0 ;  /* 0x41e0000494187df0 */ /* 0x000fe20008001818 */
[----:B------:R-:W-:Y:S01]  /*1d9c0*/  R2UR UR6, R10 ;  /* 0x000000000a0672ca */ /* 0x000fe200000e0000 */
[C---:B------:R-:W-:Y:S01]  /*1d9d0*/  VIADD R10, R4.reuse, 0x200 ;  /* 0x00000200040a7836 */ /* 0x040fe20000000000 */
[----:B------:R-:W-:Y:S01]  /*1d9e0*/  R2UR UR7, R11 ;  /* 0x000000000b0772ca */ /* 0x000fe200000e0000 */
[----:B------:R-:W-:Y:S02]  /*1d9f0*/  IMAD.MOV.U32 R11, RZ, RZ, 0x40000040 ;  /* 0x40000040ff0b7424 */ /* 0x000fe400078e00ff */
[----:B------:R-:W-:Y:S01]  /*1da00*/  VIADD R4, R4, 0x280 ;  /* 0x0000028004047836 */ /* 0x000fe20000000000 */
        /* <DEDUP_REMOVED lines=40> */
[----:B-----5:R-:W-:Y:S01]  /*1dc90*/  @P2 SHF.R.U32.HI R129, RZ, R4, R5 ;  /* 0x00000004ff812219 */ /* 0x020fe20000011605 */
[----:B------:R-:W-:Y:S02]  /*1dca0*/  @!P1 IMAD R4, R13, 0x8, R2 ;  /* 0x000000080d049824 */ /* 0x000fe400078e0202 */
[----:B------:R-:W-:Y:S01]  /*1dcb0*/  FMUL.FTZ R13, R134, UR58 ;  /* 0x0000003a860d7c20 */ /* 0x000fe20008410000 */
[----:B------:R-:W-:Y:S01]  /*1dcc0*/  ISETP.GE.AND P2, PT, R210, 0x1, PT ;  /* 0x00000001d200780c */ /* 0x000fe20003f46270 */
[----:B------:R-:W-:-:S04]  /*1dcd0*/  @!P1 VIADD R4, R4, 0x2a840 ;  /* 0x0002a84004049836 */ /* 0x000fc80000000000 */
[----:B------:R-:W1:Y:S01]  /*1dce0*/  MUFU.TANH R13, R13 ;  /* 0x0000000d000d7308 */ /* 0x000e620000002400 */
[----:B------:R-:W-:Y:S01]  /*1dcf0*/  @!P1 PRMT R4, RZ, 0x654, R4 ;  /* 0x00000654ff049816 */ /* 0x000fe20000000004 */
[----:B------:R-:W-:Y:S02]  /*1dd00*/  WARPGROUP.DEPBAR.LE gsb0, 0x0 ;  /* 0x00008000000079c5 */ /* 0x000fe40000010000 */
[----:B------:R-:W-:-:S06]  /*1dd10*/  WARPGROUP.ARRIVE ;  /* 0x00000000000079c5 */ /* 0x000fcc0000000000 */
[----:B------:R-:W-:Y:S03]  /*1dd20*/  HGMMA.64x128x16.F32.BF16 R24, R136, gdesc[UR4].tnspB, R24, gsb0 ;  /* 0x41e0000488187df0 */ /* 0x000fe60008001818 */
[----:B------:R-:W-:Y:S02]  /*1dd30*/  WARPGROUP.DEPBAR.LE gsb0, 0x0 ;  /* 0x00008000000079c5 */ /* 0x000fe40000010000 */
[----:B------:R-:W5:Y:S01]  /*1dd40*/  SHFL.IDX PT, R136, R129, RZ, 0x1c1f ;  /* 0x001c1fff81887589 */ /* 0x000f6200000e0000 */
[----:B------:R3:W-:Y:S02]  /*1dd50*/  @!P1 SYNCS.ARRIVE.TRANS64.RED.A1T0 RZ, [R4+URZ], RZ ;  /* 0x000000ff04ff99a7 */ /* 0x0007e4000810043f */
[----:B---3--:R-:W-:-:S04]  /*1dd60*/  IADD3 R4, -R174, 0x1, R131 ;  /* 0x00000001ae047810 */ /* 0x008fc80007ffe183 */
[----:B------:R-:W-:-:S05]  /*1dd70*/  IADD3 R4, -R163, R4, R164 ;  /* 0x00000004a3047210 */ /* 0x000fca0007ffe1a4 */
[C---:B------:R-:W-:Y:S02]  /*1dd80*/  VIADD R135, R4.reuse, UR5 ;  /* 0x0000000504877c36 */ /* 0x040fe40008000000 */
[----:B------:R-:W-:Y:S02]  /*1dd90*/  VIADD R134, R4, UR4 ;  /* 0x0000000404867c36 */ /* 0x000fe40008000000 */
[--C-:B-----5:R-:W-:Y:S02]  /*1dda0*/  IMAD.IADD R133, R135, 0x1, R136.reuse ;  /* 0x0000000187857824 */ /* 0x120fe400078e0288 */
        /* <DEDUP_REMOVED lines=15> */
.L_x_1708:
[----:B------:R-:W-:Y:S02]  /*1dea0*/  ULDC UR4, c[0x0][0x9e4] ;  /* 0x0002790000047ab9 */ /* 0x000fe40000000800 */
[----:B------:R-:W-:-:S05]  /*1deb0*/  IMAD.U32 R137, RZ, RZ, UR4 ;  /* 0x00000004ff897e24 */ /* 0x000fca000f8e00ff */
[----:B------:R-:W-:-:S13]  /*1dec0*/  ISETP.NE.AND P2, PT, R137, 0x1, PT ;  /* 0x000000018900780c */ /* 0x000fda0003f45270 */
[----:B------:R-:W0:Y:S02]  /*1ded0*/  @P2 LDC.64 R4, c[0x0][0x9e8] ;  /* 0x00027a00ff042b82 */ /* 0x000e240000000a00 */
[----:B0-----:R-:W-:-:S05]  /*1dee0*/  @P2 IMAD.HI.U32 R4, R136, R4, RZ ;  /* 0x0000000488042227 */ /* 0x001fca00078e00ff */
[----:B------:R-:W-:-:S07]  /*1def0*/  @P2 SHF.R.U32.HI R136, RZ, R5, R4 ;  /* 0x00000005ff882219 */ /* 0x000fce0000011604 */
.L_x_1709:
[----:B------:R-:W-:Y:S05]  /*1df00*/  BSYNC B1 ;  /* 0x0000000000017941 */ /* 0x000fea0003800000 */
.L_x_1707:
[----:B------:R-:W-:-:S05]  /*1df10*/  IMAD R136, R136, R137, R127 ;  /* 0x0000008988887224 */ /* 0x000fca00078e027f */
[----:B------:R-:W-:Y:S02]  /*1df20*/  VIADDMNMX R133, R136, R137, R133, PT ;  /* 0x0000008988857246 */ /* 0x000fe40003800185 */
[----:B------:R-:W-:-:S07]  /*1df30*/  VIMNMX R132, R132, R136, !PT ;  /* 0x0000008884847248 */ /* 0x000fce0007fe0100 */
.L_x_1706:
        /* <DEDUP_REMOVED lines=154> */
.L_x_1712:
[----:B------:R-:W-:Y:S02]  /*1e8e0*/  ULDC UR4, c[0x0][0x9e4] ;  /* 0x0002790000047ab9 */ /* 0x000fe40000000800 */
[----:B------:R-:W-:-:S05]  /*1e8f0*/  IMAD.U32 R131, RZ, RZ, UR4 ;  /* 0x00000004ff837e24 */ /* 0x000fca000f8e00ff */
[----:B------:R-:W-:-:S13]  /*1e900*/  ISETP.NE.AND P6, PT, R131, 0x1, PT ;  /* 0x000000018300780c */ /* 0x000fda0003fc5270 */
[----:B------:R-:W0:Y:S02]  /*1e910*/  @P6 LDC.64 R4, c[0x0][0x9e8] ;  /* 0x00027a00ff046b82 */ /* 0x000e240000000a00 */
[----:B0-----:R-:W-:-:S05]  /*1e920*/  @P6 IMAD.HI.U32 R4, R129, R4, RZ ;  /* 0x0000000481046227 */ /* 0x001fca00078e00ff */
[----:B------:R-:W-:-:S07]  /*1e930*/  @P6 SHF.R.U32.HI R129, RZ, R5, R4 ;  /* 0x00000005ff816219 */ /* 0x000fce0000011604 */
.L_x_1713:
[----:B------:R-:W-:Y:S05]  /*1e940*/  BSYNC B1 ;  /* 0x0000000000017941 */ /* 0x000fea0003800000 */
.L_x_1711:
[----:B------:R-:W-:-:S05]  /*1e950*/  IMAD R4, R129, R131, R127 ;  /* 0x0000008381047224 */ /* 0x000fca00078e027f */
[----:B------:R-:W-:Y:S02]  /*1e960*/  VIADDMNMX R135, R4, R131, R135, PT ;  /* 0x0000008304877246 */ /* 0x000fe40003800187 */
[----:B------:R-:W-:-:S07]  /*1e970*/  VIMNMX R134, R134, R4, !PT ;  /* 0x0000000486867248 */ /* 0x000fce0007fe0100 */
.L_x_1710:
[C---:B------:R-:W-:Y:S01]  /*1e980*/  ISETP.GT.AND P2, PT, R134.reuse, 0x1, !P2 ;  /* 0x000000018600780c */ /* 0x040fe20005744270 */
[----:B------:R-:W-:Y:S01]  /*1e990*/  ULDC UR4, c[0x0][0x988] ;  /* 0x0002620000047ab9 */ /* 0x000fe20000000800 */
[----:B------:R-:W-:Y:S01]  /*1e9a0*/  ISETP.GT.AND P3, PT, R134, 0x8, !P3 ;  /* 0x000000088600780c */ /* 0x000fe20005f64270 */
[----:B------:R-:W-:Y:S01]  /*1e9b0*/  @!P1 VIADD R14, R14, 0x2a860 ;  /* 0x0002a8600e0e9836 */ /* 0x000fe20000000000 */
[C---:B------:R-:W-:Y:S01]  /*1e9c0*/  ISETP.LT.OR P2, PT, R135.reuse, 0x2, P2 ;  /* 0x000000028700780c */ /* 0x040fe20001741670 */
[----:B------:R-:W-:Y:S01]  /*1e9d0*/  IMAD.MOV.U32 R205, RZ, RZ, R23 ;  /* 0x000000ffffcd7224 */ /* 0x000fe200078e0017 */
[----:B------:R-:W-:Y:S01]  /*1e9e0*/  ISETP.LT.OR P3, PT, R135, 0x9, P3 ;  /* 0x000000098700780c */ /* 0x000fe20001f61670 */
[----:B------:R-:W-:Y:S01]  /*1e9f0*/  IMAD.MOV.U32 R207, RZ, RZ, R22 ;  /* 0x000000ffffcf7224 */ /* 0x000fe200078e0016 */
[----:B------:R-:W-:Y:S02]  /*1ea00*/  FSEL R15, R15, -INF , !P2 ;  /* 0xff8000000f0f7808 */ /* 0x000fe40005000000 */
[----:B------:R-:W-:-:S02]  /*1ea10*/  LOP3.LUT P2, RZ, R17, 0x4, RZ, 0xc0, !PT ;  /* 0x0000000411ff7812 */ /* 0x000fc4000784c0ff */
[----:B------:R-:W-:Y:S02]  /*1ea20*/  FSEL R127, R88, -INF , !P3 ;  /* 0xff800000587f7808 */ /* 0x000fe40005800000 */
[----:B------:R-:W-:Y:S02]  /*1ea30*/  ISETP.GT.AND P2, PT, R134, 0x9, !P2 ;  /* 0x000000098600780c */ /* 0x000fe40005744270 */
[----:B------:R-:W-:Y:S02]  /*1ea40*/  LOP3.LUT P3, RZ, R17, 0x10000, RZ, 0xc0, !PT ;  /* 0x0001000011ff7812 */ /* 0x000fe4000786c0ff */
        /* <DEDUP_REMOVED lines=23> */
[----:B------:R-:W-:Y:S01]  /*1ebc0*/  FSEL R129, R10, -INF , !P2 ;  /* 0xff8000000a817808 */ /* 0x000fe20005000000 */
[----:B------:R-:W-:Y:S01]  /*1ebd0*/  IMAD.U32 R10, RZ, RZ, UR4 ;  /* 0x00000004ff0a7e24 */ /* 0x000fe2000f8e00ff */
        /* <DEDUP_REMOVED lines=34> */
[----:B------:R-:W-:Y:S02]  /*1ee00*/  FMNMX.FTZ R4, R130, R5, !PT ;  /* 0x0000000582047209 */ /* 0x000fe40007810000 */
        /* <DEDUP_REMOVED lines=21> */
[----:B------:R-:W-:-:S04]  /*1ef60*/  ISETP.GT.AND P2, PT, R134, 0x39, !P2 ;  /* 0x000000398600780c */ /* 0x000fc80005744270 */
        /* <DEDUP_REMOVED lines=23> */
[C---:B------:R-:W-:Y:S02]  /*1f0e0*/  ISETP.GT.AND P2, PT, R134.reuse, RZ, !P6 ;  /* 0x000000ff8600720c */ /* 0x040fe40007744270 */
[----:B------:R-:W-:Y:S02]  /*1f0f0*/  LOP3.LUT P6, RZ, R17, 0x1, RZ, 0xc0, !PT ;  /* 0x0000000111ff7812 */ /* 0x000fe400078cc0ff */
[----:B------:R-:W-:Y:S02]  /*1f100*/  ISETP.LT.OR P2, PT, R135, 0x1, P2 ;  /* 0x000000018700780c */ /* 0x000fe40001741670 */
[----:B------:R-:W-:Y:S02]  /*1f110*/  ISETP.GT.AND P3, PT, R134, 0x59, !P6 ;  /* 0x000000598600780c */ /* 0x000fe40007764270 */
[----:B------:R-:W-:-:S02]  /*1f120*/  FSEL R7, R7, -INF , !P2 ;  /* 0xff80000007077808 */ /* 0x000fc40005000000 */
[----:B------:R-:W-:Y:S02]  /*1f130*/  FSETP.NEU.FTZ.AND P2, PT, R5, -INF , PT ;  /* 0xff8000000500780b */ /* 0x000fe40003f5d000 */
[----:B------:R-:W-:Y:S02]  /*1f140*/  FMNMX.FTZ R4, R7, R9, !PT ;  /* 0x0000000907047209 */ /* 0x000fe40007810000 */
[----:B------:R-:W-:Y:S02]  /*1f150*/  FSEL R131, R131, RZ, P2 ;  /* 0x000000ff83837208 */ /* 0x000fe40001000000 */
[----:B------:R-:W-:Y:S02]  /*1f160*/  FMNMX.FTZ R4, R15, R4, !PT ;  /* 0x000000040f047209 */ /* 0x000fe40007810000 */
[----:B------:R-:W-:Y:S01]  /*1f170*/  ISETP.LT.OR P3, PT, R135, 0x5a, P3 ;  /* 0x0000005a8700780c */ /* 0x000fe20001f61670 */
[--C-:B------:R-:W-:Y:S01]  /*1f180*/  FFMA.FTZ R156, R20, R10, -R131.reuse ;  /* 0x0000000a149c7223 */ /* 0x100fe20000010883 */
[----:B------:R-:W-:Y:S01]  /*1f190*/  FMNMX.FTZ R4, R127, R4, !PT ;  /* 0x000000047f047209 */ /* 0x000fe20007810000 */
[-CC-:B------:R-:W-:Y:S01]  /*1f1a0*/  FFMA.FTZ R20, R21, R10.reuse, -R131.reuse ;  /* 0x0000000a15147223 */ /* 0x180fe20000010883 */
[-CC-:B------:R-:W-:Y:S01]  /*1f1b0*/  FFMA.FTZ R158, R90, R10.reuse, -R131.reuse ;  /* 0x0000000a5a9e7223 */ /* 0x180fe20000010883 */
[--C-:B------:R-:W-:Y:S01]  /*1f1c0*/  FFMA.FTZ R90, R95, R10, -R131.reuse ;  /* 0x0000000a5f5a7223 */ /* 0x100fe20000010883 */
[----:B------:R-:W-:Y:S01]  /*1f1d0*/  FMNMX.FTZ R21, R89, R4, !PT ;  /* 0x0000000459157209 */ /* 0x000fe20007810000 */
[-CC-:B------:R-:W-:Y:S01]  /*1f1e0*/  FFMA.FTZ R144, R108, R10.reuse, -R131.reuse ;  /* 0x0000000a6c907223 */ /* 0x180fe20000010883 */
[----:B------:R-:W-:Y:S01]  /*1f1f0*/  FSEL R126, R126, -INF , !P3 ;  /* 0xff8000007e7e7808 */ /* 0x000fe20005800000 */
        /* <DEDUP_REMOVED lines=26> */
[----:B------:R-:W-:-:S03]  /*1f3a0*/  FFMA.FTZ R130, R130, R10, -R131 ;  /* 0x0000000a82827223 */ /* 0x000fc60000010883 */
[----:B------:R-:W-:-:S03]  /*1f3b0*/  FMNMX.FTZ R91, R103, R4, !PT ;  /* 0x00000004675b7209 */ /* 0x000fc60007810000 */
[----:B------:R-:W-:Y:S01]  /*1f3c0*/  MUFU.EX2 R152, R152 ;  /* 0x0000009800987308 */ /* 0x000fe20000000800 */
[----:B------:R-:W-:Y:S01]  /*1f3d0*/  FMNMX.FTZ R4, R106, R91, !PT ;  /* 0x0000005b6a047209 */ /* 0x000fe20007810000 */
[-CC-:B------:R-:W-:Y:S01]  /*1f3e0*/  FFMA.FTZ R91, R97, R10.reuse, -R131.reuse ;  /* 0x0000000a615b7223 */ /* 0x180fe20000010883 */
[----:B------:R-:W-:Y:S01]  /*1f3f0*/  FSEL R97, R13, -INF , !P5 ;  /* 0xff8000000d617808 */ /* 0x000fe20006800000 */
[----:B------:R-:W-:Y:S01]  /*1f400*/  FFMA.FTZ R13, R105, R10, -R131 ;  /* 0x0000000a690d7223 */ /* 0x000fe20000010883 */
[----:B------:R-:W-:Y:S02]  /*1f410*/  FMNMX.FTZ R95, R107, R4, !PT ;  /* 0x000000046b5f7209 */ /* 0x000fe40007810000 */
[----:B------:R-:W-:Y:S01]  /*1f420*/  FSEL R105, R5, RZ, P2 ;  /* 0x000000ff05697208 */ /* 0x000fe20001000000 */
[----:B------:R-:W-:Y:S01]  /*1f430*/  MUFU.EX2 R90, R90 ;  /* 0x0000005a005a7308 */ /* 0x000fe20000000800 */
[----:B------:R-:W-:-:S03]  /*1f440*/  FMNMX.FTZ R95, R110, R95, !PT ;  /* 0x0000005f6e5f7209 */ /* 0x000fc60007810000 */
[----:B------:R-:W-:Y:S01]  /*1f450*/  FADD.FTZ R105, -R105, R12 ;  /* 0x0000000c69697221 */ /* 0x000fe20000010100 */
        /* <DEDUP_REMOVED lines=12> */
[----:B------:R-:W-:Y:S01]  /*1f520*/  FMNMX.FTZ R4, R126, R95, !PT ;  /* 0x0000005f7e047209 */ /* 0x000fe20007810000 */
[----:B------:R-:W-:Y:S02]  /*1f530*/  FFMA.FTZ R95, R109, R10, -R131 ;  /* 0x0000000a6d5f7223 */ /* 0x000fe40000010883 */
        /* <DEDUP_REMOVED lines=22> */
[-C--:B------:R-:W-:Y:S01]  /*1f6a0*/  FFMA.FTZ R89, R89, R10.reuse, -R105 ;  /* 0x0000000a59597223 */ /* 0x080fe20000010869 */
[----:B------:R-:W-:Y:S01]  /*1f6b0*/  FADD.FTZ R7, -R98, R9 ;  /* 0x0000000962077221 */ /* 0x000fe20000010100 */
[-CC-:B------:R-:W-:Y:S01]  /*1f6c0*/  FFMA.FTZ R151, R102, R10.reuse, -R105.reuse ;  /* 0x0000000a66977223 */ /* 0x180fe20000010869 */
[----:B------:R-:W-:Y:S01]  /*1f6d0*/  MUFU.EX2 R157, R157 ;  /* 0x0000009d009d7308 */ /* 0x000fe20000000800 */
[-CC-:B------:R-:W-:Y:S01]  /*1f6e0*/  FFMA.FTZ R153, R92, R10.reuse, -R105.reuse ;  /* 0x0000000a5c997223 */ /* 0x180fe20000010869 */
[-C--:B------:R-:W-:Y:S01]  /*1f6f0*/  FMUL.FTZ R7, R7, R10.reuse ;  /* 0x0000000a07077220 */ /* 0x080fe20000410000 */
[-CC-:B------:R-:W-:Y:S01]  /*1f700*/  FFMA.FTZ R92, R93, R10.reuse, -R105.reuse ;  /* 0x0000000a5d5c7223 */ /* 0x180fe20000010869 */
[-CC-:B------:R-:W-:Y:S01]  /*1f710*/  FFMA.FTZ R155, R129, R10.reuse, -R105.reuse ;  /* 0x0000000a819b7223 */ /* 0x180fe20000010869 */
[----:B0-----:R-:W-:Y:S01]  /*1f720*/  FFMA.FTZ R3, R88, R3, R156 ;  /* 0x0000000358037223 */ /* 0x001fe2000001009c */
[-CC-:B------:R-:W-:Y:S01]  /*1f730*/  FFMA.FTZ R11, R11, R10.reuse, -R105.reuse ;  /* 0x0000000a0b0b7223 */ /* 0x180fe20000010869 */
[-C--:B------:R-:W-:Y:S01]  /*1f740*/  FFMA.FTZ R145, R106, R10.reuse, -R105 ;  /* 0x0000000a6a917223 */ /* 0x080fe20000010869 */
[----:B------:R-:W0:Y:S01]  /*1f750*/  MUFU.EX2 R7, R7 ;  /* 0x0000000700077308 */ /* 0x000e220000000800 */
[----:B------:R-:W-:Y:S01]  /*1f760*/  FADD.FTZ R3, R20, R3 ;  /* 0x0000000314037221 */ /* 0x000fe20000010000 */
[-CC-:B------:R-:W-:Y:S01]  /*1f770*/  FFMA.FTZ R93, R99, R10.reuse, -R105.reuse ;  /* 0x0000000a635d7223 */ /* 0x180fe20000010869 */
[-CC-:B------:R-:W-:Y:S01]  /*1f780*/  FFMA.FTZ R103, R103, R10.reuse, -R105.reuse ;  /* 0x0000000a67677223 */ /* 0x180fe20000010869 */
[-C--:B------:R-:W-:Y:S01]  /*1f790*/  FFMA.FTZ R98, R107, R10.reuse, -R105 ;  /* 0x0000000a6b627223 */ /* 0x080fe20000010869 */
[----:B------:R-:W-:Y:S01]  /*1f7a0*/  FADD.FTZ R102, R158, R3 ;  /* 0x000000039e667221 */ /* 0x000fe20000010000 */
[-CC-:B------:R-:W-:Y:S01]  /*1f7b0*/  FFMA.FTZ R147, R110, R10.reuse, -R105.reuse ;  /* 0x0000000a6e937223 */ /* 0x180fe20000010869 */
[--C-:B------:R-:W-:Y:S01]  /*1f7c0*/  FFMA.FTZ R141, R116, R10, -R105.reuse ;  /* 0x0000000a748d7223 */ /* 0x100fe20000010869 */
[----:B------:R-:W1:Y:S01]  /*1f7d0*/  MUFU.EX2 R15, R15 ;  /* 0x0000000f000f7308 */ /* 0x000e620000000800 */
[C---:B------:R-:W-:Y:S01]  /*1f7e0*/  FADD.FTZ R3, R21.reuse, R102 ;  /* 0x0000006615037221 */ /* 0x040fe20000010000 */
[----:B------:R-:W-:Y:S01]  /*1f7f0*/  F2FP.BF16.F32.PACK_AB R158, R21, R158 ;  /* 0x0000009e159e723e */ /* 0x000fe200000010ff */
[----:B------:R-:W-:Y:S01]  /*1f800*/  FFMA.FTZ R143, R118, R10, -R105 ;  /* 0x0000000a768f7223 */ /* 0x000fe20000010869 */
[----:B------:R-:W-:Y:S01]  /*1f810*/  F2FP.BF16.F32.PACK_AB R156, R20, R156 ;  /* 0x0000009c149c723e */ /* 0x000fe200000010ff */
[----:B------:R-:W-:Y:S01]  /*1f820*/  FADD.FTZ R3, R152, R3 ;  /* 0x0000000398037221 */ /* 0x000fe20000010000 */
[-CC-:B------:R-:W-:Y:S01]  /*1f830*/  FFMA.FTZ R119, R119, R10.reuse, -R105.reuse ;  /* 0x0000000a77777223 */ /* 0x180fe20000010869 */
[----:B------:R-:W-:Y:S01]  /*1f840*/  FFMA.FTZ R137, R122, R10, -R105 ;  /* 0x0000000a7a897223 */ /* 0x000fe20000010869 */
[----:B------:R-:W2:Y:S01]  /*1f850*/  MUFU.EX2 R159, R159 ;  /* 0x0000009f009f7308 */ /* 0x000ea20000000800 */
[----:B0-----:R-:W-:Y:S01]  /*1f860*/  FFMA.FTZ R0, R7, R0, R157 ;  /* 0x0000000007007223 */ /* 0x001fe2000001009d */
[C---:B------:R-:W-:Y:S01]  /*1f870*/  FADD.FTZ R3, R90.reuse, R3 ;  /* 0x000000035a037221 */ /* 0x040fe20000010000 */
[----:B------:R-:W-:Y:S01]  /*1f880*/  FFMA.FTZ R123, R123, R10, -R105 ;  /* 0x0000000a7b7b7223 */ /* 0x000fe20000010869 */
[----:B------:R-:W-:-:S02]  /*1f890*/  F2FP.BF16.F32.PACK_AB R152, R90, R152 ;  /* 0x000000985a98723e */ /* 0x000fc400000010ff */
[----:B------:R-:W-:Y:S01]  /*1f8a0*/  FADD.FTZ R106, R154, R3 ;  /* 0x000000039a6a7221 */ /* 0x000fe20000010000 */
[----:B------:R-:W-:Y:S01]  /*1f8b0*/  F2FP.BF16.F32.PACK_AB R154, R91, R154 ;  /* 0x0000009a5b9a723e */ /* 0x000fe200000010ff */
[----:B------:R-:W0:Y:S01]  /*1f8c0*/  MUFU.EX2 R89, R89 ;  /* 0x0000005900597308 */ /* 0x000e220000000800 */
[----:B-1----:R-:W-:Y:S01]  /*1f8d0*/  FADD.FTZ R102, R15, R0 ;  /* 0x000000000f667221 */ /* 0x002fe20000010000 */
[----:B------:R-:W-:Y:S01]  /*1f8e0*/  FADD.FTZ R3, R91, R106 ;  /* 0x0000006a5b037221 */ /* 0x000fe20000010000 */
[----:B------:R-:W-:Y:S01]  /*1f8f0*/  FFMA.FTZ R0, R112, R10, -R105 ;  /* 0x0000000a70007223 */ /* 0x000fe20000010869 */
[C---:B------:R-:W-:Y:S01]  /*1f900*/  ISETP.GT.AND P2, PT, R8.reuse, R180, PT ;  /* 0x000000b40800720c */ /* 0x040fe20003f44270 */
[----:B------:R-:W-:Y:S02]  /*1f910*/  VIADD R8, R8, 0xffffffff ;  /* 0xffffffff08087836 */ /* 0x000fe40000000000 */
[----:B------:R-:W-:Y:S01]  /*1f920*/  FADD.FTZ R99, R148, R3 ;  /* 0x0000000394637221 */ /* 0x000fe20000010000 */
[C---:B------:R-:W-:Y:S01]  /*1f930*/  F2FP.BF16.F32.PACK_AB R148, R94.reuse, R148 ;  /* 0x000000945e94723e */ /* 0x040fe200000010ff */
[----:B------:R-:W1:Y:S01]  /*1f940*/  MUFU.EX2 R153, R153 ;  /* 0x0000009900997308 */ /* 0x000e620000000800 */
[----:B--2---:R-:W-:Y:S01]  /*1f950*/  FADD.FTZ R102, R159, R102 ;  /* 0x000000669f667221 */ /* 0x004fe20000010000 */
[----:B------:R-:W-:Y:S01]  /*1f960*/  FADD.FTZ R99, R94, R99 ;  /* 0x000000635e637221 */ /* 0x000fe20000010000 */
[----:B------:R-:W-:-:S03]  /*1f970*/  F2FP.BF16.F32.PACK_AB R157, R15, R157 ;  /* 0x0000009d0f9d723e */ /* 0x000fc600000010ff */
[----:B------:R-:W-:Y:S01]  /*1f980*/  FADD.FTZ R106, R150, R99 ;  /* 0x00000063966a7221 */ /* 0x000fe20000010000 */
[----:B------:R-:W-:Y:S01]  /*1f990*/  @!P1 PRMT R99, RZ, 0x654, R14 ;  /* 0x00000654ff639816 */ /* 0x000fe2000000000e */
[----:B------:R-:W2:Y:S01]  /*1f9a0*/  MUFU.EX2 R92, R92 ;  /* 0x0000005c005c7308 */ /* 0x000ea20000000800 */
[----:B0-----:R-:W-:Y:S01]  /*1f9b0*/  FADD.FTZ R102, R89, R102 ;  /* 0x0000006659667221 */ /* 0x001fe20000010000 */
[----:B------:R-:W-:Y:S01]  /*1f9c0*/  FFMA.FTZ R14, R117, R10, -R105 ;  /* 0x0000000a750e7223 */ /* 0x000fe20000010869 */
[----:B------:R0:W-:Y:S01]  /*1f9d0*/  @!P1 SYNCS.ARRIVE.TRANS64.RED.A1T0 RZ, [R99+URZ], RZ ;  /* 0x000000ff63ff99a7 */ /* 0x0001e2000810043f */
[----:B------:R-:W-:Y:S02]  /*1f9e0*/  F2FP.BF16.F32.PACK_AB R150, R13, R150 ;  /* 0x000000960d96723e */ /* 0x000fe400000010ff */
[----:B------:R-:W-:Y:S02]  /*1f9f0*/  F2FP.BF16.F32.PACK_AB R159, R89, R159 ;  /* 0x0000009f599f723e */ /* 0x000fe400000010ff */
[----:B------:R-:W3:Y:S01]  /*1fa00*/  MUFU.EX2 R155, R155 ;  /* 0x0000009b009b7308 */ /* 0x000ee20000000800 */
        /* <DEDUP_REMOVED lines=8> */
[----:B---3--:R-:W-:Y:S01]  /*1fa90*/  FADD.FTZ R102, R155, R102 ;  /* 0x000000669b667221 */ /* 0x008fe20000010000 */
[----:B------:R-:W-:-:S04]  /*1faa0*/  FADD.FTZ R3, R95, R106 ;  /* 0x0000006a5f037221 */ /* 0x000fc80000010000 */
[----:B0-----:R-:W-:Y:S01]  /*1fab0*/  FADD.FTZ R99, R146, R3 ;  /* 0x0000000392637221 */ /* 0x001fe20000010000 */
[-C--:B------:R-:W-:Y:S01]  /*1fac0*/  FFMA.FTZ R3, R97, R10.reuse, -R105 ;  /* 0x0000000a61037223 */ /* 0x080fe20000010869 */
[----:B------:R-:W0:Y:S01]  /*1fad0*/  MUFU.EX2 R93, R93 ;  /* 0x0000005d005d7308 */ /* 0x000e220000000800 */
[----:B-1----:R-:W-:Y:S01]  /*1fae0*/  FADD.FTZ R102, R11, R102 ;  /* 0x000000660b667221 */ /* 0x002fe20000010000 */
[----:B------:R-:W-:Y:S01]  /*1faf0*/  FADD.FTZ R99, R96, R99 ;  /* 0x0000006360637221 */ /* 0x000fe20000010000 */
[----:B------:R-:W-:Y:S01]  /*1fb00*/  FFMA.FTZ R105, R126, R10, -R105 ;  /* 0x0000000a7e697223 */ /* 0x000fe20000010869 */
[----:B------:R-:W-:Y:S02]  /*1fb10*/  F2FP.BF16.F32.PACK_AB R146, R96, R146 ;  /* 0x000000926092723e */ /* 0x000fe400000010ff */
[----:B------:R-:W-:Y:S01]  /*1fb20*/  FADD.FTZ R99, R140, R99 ;  /* 0x000000638c637221 */ /* 0x000fe20000010000 */
[C---:B------:R-:W-:Y:S01]  /*1fb30*/  F2FP.BF16.F32.PACK_AB R140, R100.reuse, R140 ;  /* 0x0000008c648c723e */ /* 0x040fe200000010ff */
[----:B------:R-:W1:Y:S01]  /*1fb40*/  MUFU.EX2 R151, R151 ;  /* 0x0000009700977308 */ /* 0x000e620000000800 */
[----:B--2---:R-:W-:Y:S01]  /*1fb50*/  FADD.FTZ R102, R149, R102 ;  /* 0x0000006695667221 */ /* 0x004fe20000010000 */
[----:B------:R-:W-:Y:S01]  /*1fb60*/  FADD.FTZ R99, R100, R99 ;  /* 0x0000006364637221 */ /* 0x000fe20000010000 */
[----:B------:R-:W-:-:S05]  /*1fb70*/  F2FP.BF16.F32.PACK_AB R155, R11, R155 ;  /* 0x0000009b0b9b723e */ /* 0x000fca00000010ff */
[----:B------:R-:W2:Y:S01]  /*1fb80*/  MUFU.EX2 R9, R103 ;  /* 0x0000006700097308 */ /* 0x000ea20000000800 */
[C---:B0-----:R-:W-:Y:S01]  /*1fb90*/  FADD.FTZ R102, R93.reuse, R102 ;  /* 0x000000665d667221 */ /* 0x041fe20000010000 */
[----:B------:R-:W-:-:S06]  /*1fba0*/  F2FP.BF16.F32.PACK_AB R149, R93, R149 ;  /* 0x000000955d95723e */ /* 0x000fcc00000010ff */
[----:B------:R-:W0:Y:S01]  /*1fbb0*/  MUFU.EX2 R145, R145 ;  /* 0x0000009100917308 */ /* 0x000e220000000800 */
[----:B-1----:R-:W-:-:S07]  /*1fbc0*/  FADD.FTZ R102, R151, R102 ;  /* 0x0000006697667221 */ /* 0x002fce0000010000 */
[----:B------:R-:W1:Y:S01]  /*1fbd0*/  MUFU.EX2 R98, R98 ;  /* 0x0000006200627308 */ /* 0x000e620000000800 */
[C---:B--2---:R-:W-:Y:S01]  /*1fbe0*/  FADD.FTZ R102, R9.reuse, R102 ;  /* 0x0000006609667221 */ /* 0x044fe20000010000 */
[----:B------:R-:W-:Y:S01]  /*1fbf0*/  F2FP.BF16.F32.PACK_AB R151, R9, R151 ;  /* 0x000000970997723e */ /* 0x000fe200000010ff */
[----:B------:R-:W-:-:S05]  /*1fc00*/  IMAD.MOV.U32 R9, RZ, RZ, R4 ;  /* 0x000000ffff097224 */ /* 0x000fca00078e0004 */
        /* <DEDUP_REMOVED lines=38> */
[----:B0-----:R-:W-:Y:S01]  /*1fe70*/  FADD.FTZ R20, R139, R20 ;  /* 0x000000148b147221 */ /* 0x001fe20000010000 */
[C---:B-1----:R-:W-:Y:S01]  /*1fe80*/  FADD.FTZ R3, R12.reuse, R91 ;  /* 0x0000005b0c037221 */ /* 0x042fe20000010000 */
[----:B------:R-:W-:Y:S01]  /*1fe90*/  F2FP.BF16.F32.PACK_AB R138, R12, R138 ;  /* 0x0000008a0c8a723e */ /* 0x000fe200000010ff */
[----:B------:R-:W-:Y:S02]  /*1fea0*/  IMAD.MOV.U32 R12, RZ, RZ, R5 ;  /* 0x000000ffff0c7224 */ /* 0x000fe400078e0005 */
[C---:B--2---:R-:W-:Y:S01]  /*1feb0*/  FADD.FTZ R0, R105.reuse, R20 ;  /* 0x0000001469007221 */ /* 0x044fe20000010000 */
[----:B------:R-:W-:Y:S01]  /*1fec0*/  F2FP.BF16.F32.PACK_AB R139, R105, R139 ;  /* 0x0000008b698b723e */ /* 0x000fe200000010ff */
[----:B------:R-:W-:Y:S06]  /*1fed0*/  @P2 BRA `(.L_x_1714) ;  /* 0xffffffc800142947 */ /* 0x000fec000383ffff */
.L_x_1695:
[----:B------:R-:W-:Y:S05]  /*1fee0*/  BSYNC B0 ;  /* 0x0000000000007941 */ /* 0x000fea0003800000 */
.L_x_1694:
        /* <DEDUP_REMOVED lines=67> */
.L_x_1715:
[----:B------:R-:W-:Y:S01]  /*20320*/  IMAD R13, R22, 0x8, R2 ;  /* 0x00000008160d7824 */ /* 0x000fe200078e0202 */
[----:B------:R-:W-:-:S04]  /*20330*/  SHF.L.U32 R6, R23, 0x1f, RZ ;  /* 0x0000001f17067819 */ /* 0x000fc800000006ff */
[----:B------:R0:W1:Y:S01]  /*20340*/  SYNCS.PHASECHK.TRANS64.TRYWAIT P2, [R13+URZ+0x2a850], R6 ;  /* 0x02a850060d0075a7 */ /* 0x000062000804017f */
[----:B------:R-:W-:Y:S05]  /*20350*/  @!P0 BRA `(.L_x_1716) ;  /* 0x0000000000048947 */ /* 0x000fea0003800000 */
[----:B------:R-:W-:Y:S01]  /*20360*/  BPT.TRAP 0x1 ;  /* 0x000000040000795c */ /* 0x000fe20000300000 */
.L_x_1716:
        /* <DEDUP_REMOVED lines=9> */
.L_x_1718:
[----:B------:R-:W-:Y:S05]  /*20400*/  BSYNC B0 ;  /* 0x0000000000007941 */ /* 0x000fea0003800000 */
.L_x_1717:
[----:B01----:R-:W-:Y:S01]  /*20410*/  IMAD.MOV.U32 R6, RZ, RZ, R2 ;  /* 0x000000ffff067224 */ /* 0x003fe200078e0002 */
[----:B------:R-:W-:Y:S01]  /*20420*/  WARPGROUP.ARRIVE ;  /* 0x00000000000079c5 */ /* 0x000fe20000000000 */
[----:B------:R-:W-:Y:S02]  /*20430*/  IMAD.MOV.U32 R7, RZ, RZ, 0x40000040 ;  /* 0x40000040ff077424 */ /* 0x000fe400078e00ff */
        /* <DEDUP_REMOVED lines=46> */
[----:B------:R-:W-:Y:S01]  /*20720*/  SEL R0, RZ, 0x1, P2 ;  /* 0x00000001ff007807 */ /* 0x000fe20001000000 */
[----:B------:R-:W0:Y:S03]  /*20730*/  SHFL.BFLY PT, R7, R2, 0x1, 0x1f ;  /* 0x0c201f0002077f89 */ /* 0x000e2600000e0000 */
[----:B------:R-:W-:Y:S01]  /*20740*/  LOP3.LUT R23, R23, R0, RZ, 0x3c, !PT ;  /* 0x0000000017177212 */ /* 0x000fe200078e3cff */
[----:B------:R-:W1:Y:S01]  /*20750*/  SHFL.BFLY PT, R9, R6, 0x1, 0x1f ;  /* 0x0c201f0006097f89 */ /* 0x000e6200000e0000 */
[----:B------:R-:W-:-:S02]  /*20760*/  IMAD.MOV.U32 R0, RZ, RZ, -0x800000 ;  /* 0xff800000ff007424 */ /* 0x000fc400078e00ff */
[----:B0-----:R-:W-:Y:S01]  /*20770*/  FADD.FTZ R14, R2, R7 ;  /* 0x00000007020e7221 */ /* 0x001fe20000010000 */
[----:B------:R-:W-:Y:S02]  /*20780*/  IMAD.MOV.U32 R7, RZ, RZ, RZ ;  /* 0x000000ffff077224 */ /* 0x000fe400078e00ff */
        /* <DEDUP_REMOVED lines=84> */
.L_x_1580:
[----:B------:R-:W0:Y:S08]  /*20cd0*/  S2UR UR5, SR_CgaCtaId ;  /* 0x00000000000579c3 */ /* 0x000e300000008800 */
[----:B------:R-:W-:Y:S06]  /*20ce0*/  BAR.SYNC.DEFER_BLOCKING 0x5, 0x180 ;  /* 0x0146000000007b1d */ /* 0x000fec0000010000 */
[----:B------:R-:W-:Y:S01]  /*20cf0*/  UMOV UR4, 0x400 ;  /* 0x0000040000047882 */ /* 0x000fe20000000000 */
[----:B------:R-:W-:Y:S01]  /*20d00*/  BSSY B0, `(.L_x_1720) ;  /* 0x00002d2000007945 */ /* 0x000fe20003800000 */
[----:B0-----:R-:W-:-:S06]  /*20d10*/  ULEA UR4, UR5, UR4, 0x18 ;  /* 0x0000000405047291 */ /* 0x001fcc000f8ec03f */
[----:B------:R-:W-:-:S05]  /*20d20*/  IMAD.U32 R2, RZ, RZ, UR4 ;  /* 0x00000004ff027e24 */ /* 0x000fca000f8e00ff */
[----:B------:R0:W1:Y:S01]  /*20d30*/  LDS.128 R28, [R2+0x2a8d0] ;  /* 0x02a8d000021c7984 */ /* 0x0000620000000c00 */
[----:B------:R-:W-:Y:S06]  /*20d40*/  BAR.ARV 0x4, 0x180 ;  /* 0x0106000000007b1d */ /* 0x000fec0000002000 */
[----:B------:R-:W-:Y:S05]  /*20d50*/  @P0 BRA `(.L_x_1721) ;  /* 0x0000002000480947 */ /* 0x000fea0003800000 */
[----:B------:R-:W2:Y:S01]  /*20d60*/  LDL R4, [R1+0x84] ;  /* 0x0000840001047983 */ /* 0x000ea20000100800 */
[----:B------:R-:W-:Y:S01]  /*20d70*/  ULDC.64 UR4, c[0x0][0xc00] ;  /* 0x0003000000047ab9 */ /* 0x000fe20000000a00 */
[----:B------:R-:W-:Y:S01]  /*20d80*/  ULDC.64 UR6, c[0x0][0xc08] ;  /* 0x0003020000067ab9 */ /* 0x000fe20000000a00 */
[----:B------:R-:W3:Y:S01]  /*20d90*/  S2R R5, SR_SWINHI ;  /* 0x0000000000057919 */ /* 0x000ee20000002f00 */
[----:B------:R-:W-:Y:S02]  /*20da0*/  MOV R72, R2 ;  /* 0x0000000200487202 */ /* 0x000fe40000000f00 */
[----:B---3--:R-:W-:Y:S01]  /*20db0*/  MOV R73, R5 ;  /* 0x0000000500497202 */ /* 0x008fe20000000f00 */
[----:B------:R-:W-:Y:S02]  /*20dc0*/  BAR.SYNC.DEFER_BLOCKING 0x1, 0x100 ;  /* 0x0044000000007b1d */ /* 0x000fe40000010000 */
[----:B--2---:R-:W-:-:S03]  /*20dd0*/  IMAD.WIDE R4, R4, 0x2, R72 ;  /* 0x0000000204047825 */ /* 0x004fc600078e0248 */
        /* <DEDUP_REMOVED lines=12> */
[----:B------:R-:W-:Y:S01]  /*20ea0*/  IADD3 R109, P0, R4, 0x4060, RZ ;  /* 0x00004060046d7810 */ /* 0x000fe20007f1e0ff */
[--C-:B------:R-:W-:Y:S01]  /*20eb0*/  IMAD.X R25, RZ, RZ, R5.reuse, P2 ;  /* 0x000000ffff197224 */ /* 0x100fe200010e0605 */
[----:B------:R-:W-:Y:S01]  /*20ec0*/  LOP3.LUT R4, R7, R4, RZ, 0x3c, !PT ;  /* 0x0000000407047212 */ /* 0x000fe200078e3cff */
[--C-:B------:R-:W-:Y:S01]  /*20ed0*/  IMAD.X R27, RZ, RZ, R5.reuse, P1 ;  /* 0x000000ffff1b7224 */ /* 0x100fe200008e0605 */
[----:B------:R-:W-:Y:S01]  /*20ee0*/  LOP3.LUT R6, R35, 0x380, RZ, 0xc0, !PT ;  /* 0x0000038023067812 */ /* 0x000fe200078ec0ff */
[----:B------:R-:W-:Y:S01]  /*20ef0*/  IMAD.X R33, RZ, RZ, R5, P0 ;  /* 0x000000ffff217224 */ /* 0x000fe200000e0605 */
[----:B------:R-:W-:-:S02]  /*20f00*/  LOP3.LUT R7, R10, 0x380, RZ, 0xc0, !PT ;  /* 0x000003800a077812 */ /* 0x000fc400078ec0ff */
[----:B------:R-:W-:Y:S02]  /*20f10*/  SHF.R.U64 R6, R6, 0x3, RZ ;  /* 0x0000000306067819 */ /* 0x000fe400000012ff */
[----:B------:R-:W-:Y:S02]  /*20f20*/  SHF.R.U64 R7, R7, 0x3, RZ ;  /* 0x0000000307077819 */ /* 0x000fe400000012ff */
[----:B------:R-:W-:Y:S02]  /*20f30*/  LOP3.LUT R12, R101, 0x380, RZ, 0xc0, !PT ;  /* 0x00000380650c7812 */ /* 0x000fe400078ec0ff */
[----:B------:R-:W-:Y:S02]  /*20f40*/  LOP3.LUT R14, R103, 0x380, RZ, 0xc0, !PT ;  /* 0x00000380670e7812 */ /* 0x000fe400078ec0ff */
[----:B------:R-:W-:Y:S02]  /*20f50*/  LOP3.LUT R24, R105, 0x380, RZ, 0xc0, !PT ;  /* 0x0000038069187812 */ /* 0x000fe400078ec0ff */
[----:B------:R-:W-:-:S02]  /*20f60*/  LOP3.LUT R26, R107, 0x380, RZ, 0xc0, !PT ;  /* 0x000003806b1a7812 */ /* 0x000fc400078ec0ff */
[----:B-1----:R-:W-:Y:S02]  /*20f70*/  LOP3.LUT R28, R109, 0x380, RZ, 0xc0, !PT ;  /* 0x000003806d1c7812 */ /* 0x002fe400078ec0ff */
[----:B------:R-:W-:Y:S02]  /*20f80*/  LOP3.LUT R8, R6, R35, RZ, 0x3c, !PT ;  /* 0x0000002306087212 */ /* 0x000fe400078e3cff */
[----:B------:R-:W-:Y:S02]  /*20f90*/  LOP3.LUT R10, R7, R10, RZ, 0x3c, !PT ;  /* 0x0000000a070a7212 */ /* 0x000fe400078e3cff */
[----:B------:R-:W-:Y:S02]  /*20fa0*/  MOV R34, R4 ;  /* 0x0000000400227202 */ /* 0x000fe40000000f00 */
[----:B------:R-:W-:Y:S02]  /*20fb0*/  SHF.R.U64 R12, R12, 0x3, RZ ;  /* 0x000000030c0c7819 */ /* 0x000fe400000012ff */
[----:B------:R-:W-:-:S02]  /*20fc0*/  SHF.R.U64 R14, R14, 0x3, RZ ;  /* 0x000000030e0e7819 */ /* 0x000fc400000012ff */
[----:B------:R-:W-:Y:S02]  /*20fd0*/  F2FP.BF16.F32.PACK_AB R4, R21, R20 ;  /* 0x000000141504723e */ /* 0x000fe400000010ff */
[----:B------:R-:W-:Y:S02]  /*20fe0*/  F2FP.BF16.F32.PACK_AB R5, R95, R94 ;  /* 0x0000005e5f05723e */ /* 0x000fe400000010ff */
[----:B------:R-:W-:Y:S02]  /*20ff0*/  F2FP.BF16.F32.PACK_AB R6, R89, R88 ;  /* 0x000000585906723e */ /* 0x000fe400000010ff */
[----:B------:R-:W-:Y:S02]  /*21000*/  F2FP.BF16.F32.PACK_AB R7, R97, R96 ;  /* 0x000000606107723e */ /* 0x000fe400000010ff */
[----:B------:R-:W-:Y:S02]  /*21010*/  SHF.R.U64 R24, R24, 0x3, RZ ;  /* 0x0000000318187819 */ /* 0x000fe400000012ff */
[----:B------:R-:W-:Y:S01]  /*21020*/  SHF.R.U64 R26, R26, 0x3, RZ ;  /* 0x000000031a1a7819 */ /* 0x000fe200000012ff */
[----:B------:R1:W-:Y:S01]  /*21030*/  STSM.16.M88.4 [R34], R4 ;  /* 0x0000000422007844 */ /* 0x0003e20000000200 */
[----:B------:R-:W-:-:S02]  /*21040*/  SHF.R.U64 R28, R28, 0x3, RZ ;  /* 0x000000031c1c7819 */ /* 0x000fc400000012ff */
[----:B------:R-:W-:Y:S02]  /*21050*/  LOP3.LUT R12, R12, R101, RZ, 0x3c, !PT ;  /* 0x000000650c0c7212 */ /* 0x000fe400078e3cff */
[----:B------:R-:W-:Y:S01]  /*21060*/  LOP3.LUT R14, R14, R103, RZ, 0x3c, !PT ;  /* 0x000000670e0e7212 */ /* 0x000fe200078e3cff */
[----:B------:R-:W2:Y:S01]  /*21070*/  LDC.64 R100, c[0x0][0xc00] ;  /* 0x00030000ff647b82 */ /* 0x000ea20000000a00 */
[----:B------:R-:W-:Y:S02]  /*21080*/  LOP3.LUT R24, R24, R105, RZ, 0x3c, !PT ;  /* 0x0000006918187212 */ /* 0x000fe400078e3cff */
[----:B------:R-:W-:Y:S02]  /*21090*/  LOP3.LUT R26, R26, R107, RZ, 0x3c, !PT ;  /* 0x0000006b1a1a7212 */ /* 0x000fe400078e3cff */
[----:B------:R-:W-:Y:S02]  /*210a0*/  LOP3.LUT R32, R28, R109, RZ, 0x3c, !PT ;  /* 0x0000006d1c207212 */ /* 0x000fe400078e3cff */
[----:B------:R-:W-:-:S02]  /*210b0*/  MOV R107, R8 ;  /* 0x00000008006b7202 */ /* 0x000fc40000000f00 */
[----:B------:R-:W-:Y:S02]  /*210c0*/  MOV R106, R10 ;  /* 0x0000000a006a7202 */ /* 0x000fe40000000f00 */
[----:B-1----:R-:W-:Y:S02]  /*210d0*/  F2FP.BF16.F32.PACK_AB R4, R91, R90 ;  /* 0x0000005a5b04723e */ /* 0x002fe400000010ff */
[----:B------:R-:W-:Y:S02]  /*210e0*/  F2FP.BF16.F32.PACK_AB R5, R99, R98 ;  /* 0x000000626305723e */ /* 0x000fe400000010ff */
[----:B------:R-:W-:Y:S02]  /*210f0*/  F2FP.BF16.F32.PACK_AB R6, R37, R36 ;  /* 0x000000242506723e */ /* 0x000fe400000010ff */
[----:B------:R-:W-:Y:S02]  /*21100*/  F2FP.BF16.F32.PACK_AB R7, R39, R38 ;  /* 0x000000262707723e */ /* 0x000fe400000010ff */
[----:B------:R-:W-:-:S02]  /*21110*/  F2FP.BF16.F32.PACK_AB R8, R41, R40 ;  /* 0x000000282908723e */ /* 0x000fc400000010ff */
[----:B------:R-:W-:Y:S01]  /*21120*/  F2FP.BF16.F32.PACK_AB R9, R43, R42 ;  /* 0x0000002a2b09723e */ /* 0x000fe200000010ff */
[----:B------:R1:W-:Y:S01]  /*21130*/  STSM.16.M88.4 [R107], R4 ;  /* 0x000000046b007844 */ /* 0x0003e20000000200 */
[----:B------:R-:W-:Y:S02]  /*21140*/  F2FP.BF16.F32.PACK_AB R10, R45, R44 ;  /* 0x0000002c2d0a723e */ /* 0x000fe400000010ff */
[----:B------:R-:W-:Y:S02]  /*21150*/  F2FP.BF16.F32.PACK_AB R11, R47, R46 ;  /* 0x0000002e2f0b723e */ /* 0x000fe400000010ff */
[----:B------:R-:W-:Y:S02]  /*21160*/  MOV R105, R12 ;  /* 0x0000000c00697202 */ /* 0x000fe40000000f00 */
[----:B------:R-:W-:Y:S01]  /*21170*/  MOV R28, R14 ;  /* 0x0000000e001c7202 */ /* 0x000fe20000000f00 */
[----:B------:R-:W-:Y:S01]  /*21180*/  STSM.16.M88.4 [R106], R8 ;  /* 0x000000086a007844 */ /* 0x000fe20000000200 */
[----:B------:R-:W-:-:S02]  /*21190*/  MOV R104, R24 ;  /* 0x0000001800687202 */ /* 0x000fc40000000f00 */
[----:B------:R-:W-:Y:S02]  /*211a0*/  MOV R103, R26 ;  /* 0x0000001a00677202 */ /* 0x000fe40000000f00 */
[----:B------:R-:W-:Y:S02]  /*211b0*/  F2FP.BF16.F32.PACK_AB R12, R49, R48 ;  /* 0x00000030310c723e */ /* 0x000fe400000010ff */
        /* <DEDUP_REMOVED lines=14> */
[----:B-1----:R-:W-:Y:S01]  /*212a0*/  F2FP.BF16.F32.PACK_AB R4, R93, R92 ;  /* 0x0000005c5d04723e */ /* 0x002fe200000010ff */
[----:B--2---:R-:W-:Y:S01]  /*212b0*/  IMAD.WIDE R12, R187, 0x4, R100 ;  /* 0x00000004bb0c7825 */ /* 0x004fe200078e0264 */
[----:B------:R-:W-:Y:S01]  /*212c0*/  F2FP.BF16.F32.PACK_AB R5, R75, R74 ;  /* 0x0000004a4b05723e */ /* 0x000fe200000010ff */
[----:B------:R-:W-:Y:S01]  /*212d0*/  STSM.16.M88.4 [R104], R32 ;  /* 0x0000002068007844 */ /* 0x000fe20000000200 */
[----:B------:R-:W-:Y:S01]  /*212e0*/  F2FP.BF16.F32.PACK_AB R6, R77, R76 ;  /* 0x0000004c4d06723e */ /* 0x000fe200000010ff */
[----:B------:R-:W1:Y:S01]  /*212f0*/  LDC R101, c[0x0][0xbe8] ;  /* 0x0002fa00ff657b82 */ /* 0x000e620000000800 */
[----:B------:R-:W-:-:S02]  /*21300*/  F2FP.BF16.F32.PACK_AB R7, R79, R78 ;  /* 0x0000004e4f07723e */ /* 0x000fc400000010ff */
[----:B------:R-:W-:Y:S01]  /*21310*/  F2FP.BF16.F32.PACK_AB R8, R81, R80 ;  /* 0x000000505108723e */ /* 0x000fe200000010ff */
[----:B---3--:R-:W-:Y:S01]  /*21320*/  IMAD.MOV.U32 R28, RZ, RZ, RZ ;  /* 0x000000ffff1c7224 */ /* 0x008fe200078e00ff */
[----:B------:R-:W-:Y:S01]  /*21330*/  F2FP.BF16.F32.PACK_AB R9, R83, R82 ;  /* 0x000000525309723e */ /* 0x000fe200000010ff */
[----:B------:R2:W-:Y:S01]  /*21340*/  STSM.16.M88.4 [R103], R4 ;  /* 0x0000000467007844 */ /* 0x0005e20000000200 */
[----:B------:R-:W-:Y:S02]  /*21350*/  F2FP.BF16.F32.PACK_AB R10, R85, R84 ;  /* 0x00000054550a723e */ /* 0x000fe400000010ff */
[----:B------:R-:W-:Y:S01]  /*21360*/  F2FP.BF16.F32.PACK_AB R11, R87, R86 ;  /* 0x00000056570b723e */ /* 0x000fe200000010ff */
[----:B------:R-:W3:Y:S01]  /*21370*/  LDC.64 R14, c[0x0][0xba8] ;  /* 0x0002ea00ff0e7b82 */ /* 0x000ee20000000a00 */
[----:B------:R-:W-:-:S03]  /*21380*/  ISETP.NE.U32.AND P0, PT, RZ, UR4, PT ;  /* 0x00000004ff007c0c */ /* 0x000fc6000bf05070 */
[----:B------:R4:W-:Y:S04]  /*21390*/  STSM.16.M88.4 [R102], R8 ;  /* 0x0000000866007844 */ /* 0x0009e80000000200 */
[----:B------:R-:W-:Y:S01]  /*213a0*/  BAR.SYNC.DEFER_BLOCKING 0x1, 0x100 ;  /* 0x0044000000007b1d */ /* 0x000fe20000010000 */
[----:B------:R-:W-:-:S13]  /*213b0*/  ISETP.NE.AND.EX P0, PT, RZ, UR5, PT, P0 ;  /* 0x00000005ff007c0c */ /* 0x000fda000bf05300 */
[----:B------:R-:W3:Y:S01]  /*213c0*/  @P0 LDG.E R28, desc[UR46][R12.64] ;  /* 0x0000002e0c1c0981 */ /* 0x000ee2000c1e1900 */
[----:B------:R-:W-:Y:S01]  /*213d0*/  ISETP.NE.U32.AND P1, PT, RZ, UR6, PT ;  /* 0x00000006ff007c0c */ /* 0x000fe2000bf25070 */
[----:B------:R-:W-:Y:S01]  /*213e0*/  ULDC UR6, c[0x0][0xa88] ;  /* 0x0002a20000067ab9 */ /* 0x000fe20000000800 */
[C---:B------:R-:W-:Y:S01]  /*213f0*/  ISETP.NE.AND P2, PT, R186.reuse, RZ, PT ;  /* 0x000000ffba00720c */ /* 0x040fe20003f45270 */
[----:B------:R-:W-:Y:S01]  /*21400*/  IMAD.U32 R100, RZ, RZ, UR6 ;  /* 0x00000006ff647e24 */ /* 0x000fe2000f8e00ff */
[----:B------:R-:W-:Y:S01]  /*21410*/  ULDC UR6, c[0x0][0xad4] ;  /* 0x0002b50000067ab9 */ /* 0x000fe20000000800 */
[----:B------:R-:W-:Y:S02]  /*21420*/  ISETP.NE.AND.EX P1, PT, RZ, UR7, PT, P1 ;  /* 0x00000007ff007c0c */ /* 0x000fe4000bf25310 */
[----:B------:R-:W-:Y:S01]  /*21430*/  SEL R186, R186, UR6, P2 ;  /* 0x00000006baba7c07 */ /* 0x000fe20009000000 */
[----:B------:R-:W-:-:S03]  /*21440*/  IMAD.MOV.U32 R26, RZ, RZ, 0x9b8 ;  /* 0x000009b8ff1a7424 */ /* 0x000fc600078e00ff */
[----:B------:R-:W-:-:S04]  /*21450*/  ISETP.GT.AND P3, PT, R186, 0x1, PT ;  /* 0x00000001ba00780c */ /* 0x000fc80003f64270 */
[----:B------:R-:W-:-:S03]  /*21460*/  SEL R26, R26, 0x978, P3 ;  /* 0x000009781a1a7807 */ /* 0x000fc60001800000 */
[----:B--2---:R-:W2:Y:S08]  /*21470*/  @P1 LDC.64 R4, c[0x0][0xc08] ;  /* 0x00030200ff041b82 */ /* 0x004eb00000000a00 */
[----:B------:R-:W0:Y:S08]  /*21480*/  LDC.64 R6, c[0x0][R26+0x220] ;  /* 0x000088001a067b82 */ /* 0x000e300000000a00 */
[----:B----4-:R-:W4:Y:S01]  /*21490*/  LDC.64 R8, c[0x0][R26+0x218] ;  /* 0x000086001a087b82 */ /* 0x010f220000000a00 */
[----:B-1----:R-:W-:-:S07]  /*214a0*/  ISETP.NE.AND P4, PT, R101, 0x1, PT ;  /* 0x000000016500780c */ /* 0x002fce0003f85270 */
[----:B------:R-:W1:Y:S01]  /*214b0*/  LDC.64 R10, c[0x0][R26+0x228] ;  /* 0x00008a001a0a7b82 */ /* 0x000e620000000a00 */
[----:B--2---:R-:W-:-:S05]  /*214c0*/  @P1 IMAD.WIDE R4, R187, 0x4, R4 ;  /* 0x00000004bb041825 */ /* 0x004fca00078e0204 */
[----:B------:R2:W5:Y:S01]  /*214d0*/  @P1 LDG.E R100, desc[UR46][R4.64] ;  /* 0x0000002e04641981 */ /* 0x000562000c1e1900 */
[----:B------:R-:W-:Y:S01]  /*214e0*/  ISETP.NE.U32.AND P2, PT, RZ, UR4, PT ;  /* 0x00000004ff007c0c */ /* 0x000fe2000bf45070 */
[----:B------:R-:W1:Y:S01]  /*214f0*/  @P4 LDC R35, c[0x0][0xbec] ;  /* 0x0002fb00ff234b82 */ /* 0x000e620000000800 */
[----:B------:R-:W-:Y:S02]  /*21500*/  SHF.R.S32.HI R24, RZ, 0x1f, R187 ;  /* 0x0000001fff187819 */ /* 0x000fe400000114bb */
[----:B------:R-:W-:-:S04]  /*21510*/  ISETP.NE.AND.EX P2, PT, RZ, UR5, PT, P2 ;  /* 0x00000005ff007c0c */ /* 0x000fc8000bf45320 */
[----:B------:R-:W-:Y:S01]  /*21520*/  SEL R102, R187, RZ, !P2 ;  /* 0x000000ffbb667207 */ /* 0x000fe20005000000 */
[----:B--2---:R-:W2:Y:S01]  /*21530*/  LDC.64 R4, c[0x0][R26+0x210] ;  /* 0x000084001a047b82 */ /* 0x004ea20000000a00 */
[----:B------:R-:W-:Y:S01]  /*21540*/  SEL R25, R24, RZ, !P2 ;  /* 0x000000ff18197207 */ /* 0x000fe20005000000 */
[----:B------:R-:W-:-:S06]  /*21550*/  IMAD.IADD R24, R181, 0x1, R178 ;  /* 0x00000001b5187824 */ /* 0x000fcc00078e02b2 */
[----:B------:R-:W2:Y:S01]  /*21560*/  @P4 LDC R105, c[0x0][0xbf0] ;  /* 0x0002fc00ff694b82 */ /* 0x000ea20000000800 */
[----:B0-----:R-:W-:-:S07]  /*21570*/  IMAD R7, R7, R102, RZ ;  /* 0x0000006607077224 */ /* 0x001fce00078e02ff */
[----:B---3--:R-:W0:Y:S01]  /*21580*/  @!P3 LDC R14, c[0x0][0xb50] ;  /* 0x0002d400ff0ebb82 */ /* 0x008e220000000800 */
[----:B------:R-:W-:Y:S01]  /*21590*/  IMAD R33, R6, R25, R7 ;  /* 0x0000001906217224 */ /* 0x000fe200078e0207 */
[----:B------:R-:W-:Y:S01]  /*215a0*/  SEL R25, R190, RZ, P3 ;  /* 0x000000ffbe197207 */ /* 0x000fe20001800000 */
[----:B------:R-:W-:-:S05]  /*215b0*/  IMAD.WIDE.U32 R6, R6, R102, RZ ;  /* 0x0000006606067225 */ /* 0x000fca00078e00ff */
[----:B------:R-:W3:Y:S01]  /*215c0*/  @!P3 LDC R15, c[0x0][0xb54] ;  /* 0x0002d500ff0fbb82 */ /* 0x000ee20000000800 */
[-C--:B----4-:R-:W-:Y:S02]  /*215d0*/  IMAD R27, R9, R183.reuse, RZ ;  /* 0x000000b7091b7224 */ /* 0x090fe400078e02ff */
[----:B------:R-:W-:-:S04]  /*215e0*/  IMAD.WIDE.U32 R8, R8, R183, RZ ;  /* 0x000000b708087225 */ /* 0x000fc800078e00ff */
[----:B------:R-:W-:Y:S02]  /*215f0*/  IMAD.IADD R32, R9, 0x1, R27 ;  /* 0x0000000109207824 */ /* 0x000fe400078e021b */
[----:B------:R-:W-:Y:S02]  /*21600*/  IMAD.IADD R9, R7, 0x1, R33 ;  /* 0x0000000107097824 */ /* 0x000fe400078e0221 */
[----:B------:R-:W-:Y:S02]  /*21610*/  IMAD.MOV.U32 R7, RZ, RZ, R24 ;  /* 0x000000ffff077224 */ /* 0x000fe400078e0018 */
[-C--:B-1----:R-:W-:Y:S02]  /*21620*/  IMAD R27, R11, R25.reuse, RZ ;  /* 0x000000190b1b7224 */ /* 0x082fe400078e02ff */
[----:B------:R-:W-:-:S04]  /*21630*/  IMAD.WIDE.U32 R10, R10, R25, RZ ;  /* 0x000000190a0a7225 */ /* 0x000fc800078e00ff */
[----:B------:R-:W-:Y:S01]  /*21640*/  IMAD.IADD R27, R11, 0x1, R27 ;  /* 0x000000010b1b7824 */ /* 0x000fe200078e021b */
[--C-:B------:R-:W-:Y:S01]  /*21650*/  IADD3 R8, P2, P5, R6, R8, R28.reuse ;  /* 0x0000000806087210 */ /* 0x100fe20007d5e01c */
[----:B------:R-:W-:Y:S01]  /*21660*/  @P4 IMAD.HI.U32 R6, R24, R35, RZ ;  /* 0x0000002318064227 */ /* 0x000fe200078e00ff */
[----:B------:R-:W-:-:S04]  /*21670*/  SHF.R.S32.HI R103, RZ, 0x1f, R28 ;  /* 0x0000001fff677819 */ /* 0x000fc8000001141c */
[----:B--2---:R-:W-:Y:S02]  /*21680*/  @P4 SHF.R.U32.HI R7, RZ, R105, R6 ;  /* 0x00000069ff074219 */ /* 0x004fe40000011606 */
[----:B------:R-:W-:Y:S02]  /*21690*/  IADD3.X R9, R9, R32, R103, P2, P5 ;  /* 0x0000002009097210 */ /* 0x000fe400017ea467 */
[----:B------:R-:W-:Y:S01]  /*216a0*/  IADD3 R10, P2, P5, R7, R8, R10 ;  /* 0x00000008070a7210 */ /* 0x000fe20007d5e00a */
[--C-:B------:R-:W-:Y:S01]  /*216b0*/  IMAD.MOV R25, RZ, RZ, -R7.reuse ;  /* 0x000000ffff197224 */ /* 0x100fe200078e0a07 */
[----:B------:R-:W-:-:S03]  /*216c0*/  SHF.R.S32.HI R6, RZ, 0x1f, R7 ;  /* 0x0000001fff067819 */ /* 0x000fc60000011407 */
[----:B------:R-:W-:Y:S01]  /*216d0*/  IMAD R7, R101, R25, R24 ;  /* 0x0000001965077224 */ /* 0x000fe200078e0218 */
[----:B------:R-:W-:-:S03]  /*216e0*/  IADD3.X R11, R6, R9, R27, P2, P5 ;  /* 0x00000009060b7210 */ /* 0x000fc600017ea41b */
[-C--:B------:R-:W-:Y:S01]  /*216f0*/  IMAD R5, R5, R7.reuse, RZ ;  /* 0x0000000705057224 */ /* 0x080fe200078e02ff */
[----:B------:R-:W-:Y:S01]  /*21700*/  SHF.R.S32.HI R9, RZ, 0x1f, R7 ;  /* 0x0000001fff097819 */ /* 0x000fe20000011407 */
[----:B------:R-:W-:-:S04]  /*21710*/  IMAD.WIDE.U32 R10, R4, R7, R10 ;  /* 0x00000007040a7225 */ /* 0x000fc800078e000a */
[----:B------:R-:W-:Y:S01]  /*21720*/  IMAD R5, R4, R9, R5 ;  /* 0x0000000904057224 */ /* 0x000fe200078e0205 */
[----:B0-----:R-:W-:-:S03]  /*21730*/  LEA R14, P2, R10, R14, 0x2 ;  /* 0x0000000e0a0e7211 */ /* 0x001fc600078410ff */
[----:B------:R-:W-:-:S05]  /*21740*/  IMAD.IADD R4, R11, 0x1, R5 ;  /* 0x000000010b047824 */ /* 0x000fca00078e0205 */
[----:B---3--:R-:W-:Y:S01]  /*21750*/  LEA.HI.X R15, R10, R15, R4, 0x2, P2 ;  /* 0x0000000f0a0f7211 */ /* 0x008fe200010f1404 */
[----:B------:R-:W-:Y:S06]  /*21760*/  @P1 BRA `(.L_x_1722) ;  /* 0x0000000000101947 */ /* 0x000fec0003800000 */
[----:B------:R-:W-:Y:S05]  /*21770*/  @!P0 BRA `(.L_x_1722) ;  /* 0x00000000000c8947 */ /* 0x000fea0003800000 */
[----:B------:R-:W2:Y:S04]  /*21780*/  LDG.E R5, desc[UR46][R12.64] ;  /* 0x0000002e0c057981 */ /* 0x000ea8000c1e1900 */
[----:B-----5:R-:W2:Y:S02]  /*21790*/  LDG.E R100, desc[UR46][R12.64+0x4] ;  /* 0x0000042e0c647981 */ /* 0x020ea4000c1e1900 */
[----:B--2---:R-:W-:-:S07]  /*217a0*/  IMAD.IADD R100, R100, 0x1, -R5 ;  /* 0x0000000164647824 */ /* 0x004fce00078e0a05 */
.L_x_1722:
[----:B------:R-:W2:Y:S01]  /*217b0*/  LDL R8, [R1+0x80] ;  /* 0x0000800001087983 */ /* 0x000ea20000100800 */
[----:B-----5:R-:W-:Y:S01]  /*217c0*/  IMAD R100, R100, R101, RZ ;  /* 0x0000006564647224 */ /* 0x020fe200078e02ff */
[----:B------:R-:W-:Y:S02]  /*217d0*/  LOP3.LUT P0, RZ, R230, 0x3, RZ, 0xc0, !PT ;  /* 0x00000003e6ff7812 */ /* 0x000fe4000780c0ff */
[----:B------:R-:W-:Y:S04]  /*217e0*/  SHFL.IDX PT, R4, R14, RZ, 0x1c1f ;  /* 0x001c1fff0e047589 */ /* 0x000fe800000e0000 */
[----:B------:R-:W0:Y:S04]  /*217f0*/  SHFL.IDX PT, R5, R15, RZ, 0x1c1f ;  /* 0x001c1fff0f057589 */ /* 0x000e2800000e0000 */
[----:B------:R-:W-:Y:S04]  /*21800*/  SHFL.IDX PT, R6, R14, 0x1, 0x1c1f ;  /* 0x003c1f000e067f89 */ /* 0x000fe800000e0000 */
[----:B------:R-:W1:Y:S01]  /*21810*/  SHFL.IDX PT, R7, R15, 0x1, 0x1c1f ;  /* 0x003c1f000f077f89 */ /* 0x000e6200000e0000 */
[----:B--2---:R-:W-:-:S04]  /*21820*/  IMAD.IADD R9, R8, 0x1, R178 ;  /* 0x0000000108097824 */ /* 0x004fc800078e02b2 */
        /* <DEDUP_REMOVED lines=19> */
[----:B------:R-:W-:Y:S01]  /*21960*/  IADD3 R33, P2, R72, 0x4000, RZ ;  /* 0x0000400048217810 */ /* 0x000fe20007f5e0ff */
[----:B------:R-:W-:Y:S01]  /*21970*/  ULDC.64 UR4, c[0x0][0xae8] ;  /* 0x0002ba0000047ab9 */ /* 0x000fe20000000a00 */
[----:B------:R-:W-:Y:S01]  /*21980*/  LOP3.LUT R8, R8, R9, RZ, 0x3c, !PT ;  /* 0x0000000908087212 */ /* 0x000fe200078e3cff */
[----:B------:R-:W-:Y:S01]  /*21990*/  IMAD.X R9, RZ, RZ, R73, P6 ;  /* 0x000000ffff097224 */ /* 0x000fe200030e0649 */
[C---:B------:R-:W-:Y:S01]  /*219a0*/  IADD3 R3, P6, R72.reuse, 0x7000, RZ ;  /* 0x0000700048037810 */ /* 0x040fe20007fde0ff */
[----:B------:R-:W-:Y:S01]  /*219b0*/  IMAD.IADD R21, R21, 0x1, R103 ;  /* 0x0000000115157824 */ /* 0x000fe200078e0267 */
[----:B------:R-:W-:-:S02]  /*219c0*/  IADD3 R37, P1, R72, 0x5000, RZ ;  /* 0x0000500048257810 */ /* 0x000fc40007f3e0ff */
[----:B------:R-:W-:Y:S02]  /*219d0*/  LOP3.LUT R0, R3, 0x380, RZ, 0xc0, !PT ;  /* 0x0000038003007812 */ /* 0x000fe400078ec0ff */
[----:B------:R-:W-:Y:S01]  /*219e0*/  IADD3 R41, P0, R72, 0x6000, RZ ;  /* 0x0000600048297810 */ /* 0x000fe20007f1e0ff */
[----:B------:R-:W-:Y:S01]  /*219f0*/  IMAD.X R45, RZ, RZ, R73, P6 ;  /* 0x000000ffff2d7224 */ /* 0x000fe200030e0649 */
[----:B------:R-:W-:Y:S01]  /*21a00*/  SHF.R.U64 R0, R0, 0x3, RZ ;  /* 0x0000000300007819 */ /* 0x000fe200000012ff */
[----:B------:R-:W-:Y:S01]  /*21a10*/  IMAD.WIDE.U32 R20, R183, UR4, R20 ;  /* 0x00000004b7147c25 */ /* 0x000fe2000f8e0014 */
[----:B------:R-:W-:Y:S01]  /*21a20*/  LOP3.LUT R12, R13, 0x380, RZ, 0xc0, !PT ;  /* 0x000003800d0c7812 */ /* 0x000fe200078ec0ff */
[----:B------:R-:W5:Y:S01]  /*21a30*/  LD.E.128 R8, desc[UR46][R8.64] ;  /* 0x0000002e08087980 */ /* 0x000f62000c101d00 */
[----:B------:R-:W-:Y:S01]  /*21a40*/  LOP3.LUT R44, R0, R3, RZ, 0x3c, !PT ;  /* 0x00000003002c7212 */ /* 0x000fe200078e3cff */
[----:B------:R-:W-:Y:S01]  /*21a50*/  IMAD R3, R185, 0x20, R209 ;  /* 0x00000020b9037824 */ /* 0x000fe200078e02d1 */
[----:B------:R-:W-:-:S02]  /*21a60*/  LOP3.LUT R24, R25, 0x380, RZ, 0xc0, !PT ;  /* 0x0000038019187812 */ /* 0x000fc400078ec0ff */
[----:B------:R-:W-:Y:S01]  /*21a70*/  LOP3.LUT R32, R33, 0x380, RZ, 0xc0, !PT ;  /* 0x0000038021207812 */ /* 0x000fe200078ec0ff */
[----:B------:R-:W-:Y:S01]  /*21a80*/  IMAD.IADD R48, R178, 0x1, R3 ;  /* 0x00000001b2307824 */ /* 0x000fe200078e0203 */
[----:B------:R-:W-:Y:S02]  /*21a90*/  LOP3.LUT R36, R37, 0x380, RZ, 0xc0, !PT ;  /* 0x0000038025247812 */ /* 0x000fe400078ec0ff */
[----:B------:R-:W-:Y:S01]  /*21aa0*/  LOP3.LUT R40, R41, 0x380, RZ, 0xc0, !PT ;  /* 0x0000038029287812 */ /* 0x000fe200078ec0ff */
[----:B0-----:R-:W-:Y:S01]  /*21ab0*/  @P4 IMAD.HI.U32 R0, R48, R51, RZ ;  /* 0x0000003330004227 */ /* 0x001fe200078e00ff */
[----:B------:R-:W-:Y:S01]  /*21ac0*/  SHF.R.S32.HI R49, RZ, 0x1f, R102 ;  /* 0x0000001fff317819 */ /* 0x000fe20000011466 */
[----:B------:R-:W5:Y:S01]  /*21ad0*/  LD.E.128 R44, desc[UR46][R44.64] ;  /* 0x0000002e2c2c7980 */ /* 0x000f62000c101d00 */
[----:B------:R-:W-:Y:S01]  /*21ae0*/  LOP3.LUT R5, R72, 0x380, RZ, 0xc0, !PT ;  /* 0x0000038048057812 */ /* 0x000fe200078ec0ff */
[----:B------:R-:W-:Y:S01]  /*21af0*/  IMAD R21, R183, UR5, R21 ;  /* 0x00000005b7157c24 */ /* 0x000fe2000f8e0215 */
[----:B------:R-:W-:Y:S01]  /*21b00*/  ULDC.64 UR4, c[0x0][0xaf0] ;  /* 0x0002bc0000047ab9 */ /* 0x000fe20000000a00 */
[----:B------:R-:W-:Y:S01]  /*21b10*/  IMAD.MOV.U32 R3, RZ, RZ, R48 ;  /* 0x000000ffff037224 */ /* 0x000fe200078e0030 */
[----:B-1----:R-:W-:Y:S01]  /*21b20*/  @P4 SHF.R.U32.HI R3, RZ, R53, R0 ;  /* 0x00000035ff034219 */ /* 0x002fe20000011600 */
[----:B------:R-:W-:Y:S01]  /*21b30*/  IMAD R49, R49, UR4, RZ ;  /* 0x0000000431317c24 */ /* 0x000fe2000f8e02ff */
[----:B------:R-:W-:-:S02]  /*21b40*/  SHF.R.U64 R12, R12, 0x3, RZ ;  /* 0x000000030c0c7819 */ /* 0x000fc400000012ff */
[----:B------:R-:W-:Y:S02]  /*21b50*/  SHF.R.U64 R24, R24, 0x3, RZ ;  /* 0x0000000318187819 */ /* 0x000fe400000012ff */
[----:B------:R-:W-:Y:S02]  /*21b60*/  SHF.R.U64 R32, R32, 0x3, RZ ;  /* 0x0000000320207819 */ /* 0x000fe400000012ff */
[----:B------:R-:W-:Y:S02]  /*21b70*/  SHF.R.U64 R36, R36, 0x3, RZ ;  /* 0x0000000324247819 */ /* 0x000fe400000012ff */
[----:B------:R-:W-:Y:S02]  /*21b80*/  SHF.R.U64 R40, R40, 0x3, RZ ;  /* 0x0000000328287819 */ /* 0x000fe400000012ff */
[----:B------:R-:W-:Y:S01]  /*21b90*/  SHF.R.U64 R5, R5, 0x3, RZ ;  /* 0x0000000305057819 */ /* 0x000fe200000012ff */
[--C-:B------:R-:W-:Y:S01]  /*21ba0*/  IMAD.MOV R28, RZ, RZ, -R3.reuse ;  /* 0x000000ffff1c7224 */ /* 0x100fe200078e0a03 */
[----:B------:R-:W-:Y:S01]  /*21bb0*/  SHF.R.S32.HI R0, RZ, 0x1f, R3 ;  /* 0x0000001fff007819 */ /* 0x000fe20000011403 */
[----:B------:R-:W-:Y:S01]  /*21bc0*/  IMAD R49, R102, UR5, R49 ;  /* 0x0000000566317c24 */ /* 0x000fe2000f8e0231 */
        /* <DEDUP_REMOVED lines=11> */
[----:B------:R-:W-:Y:S01]  /*21c80*/  IMAD.WIDE.U32 R20, R102, UR4, R20 ;  /* 0x0000000466147c25 */ /* 0x000fe2000f8e0014 */
[----:B------:R-:W-:Y:S01]  /*21c90*/  ULDC.64 UR4, c[0x0][0xae0] ;  /* 0x0002b80000047ab9 */ /* 0x000fe20000000a00 */
[----:B------:R-:W5:Y:S02]  /*21ca0*/  LD.E.128 R12, desc[UR46][R12.64] ;  /* 0x0000002e0c0c7980 */ /* 0x000f64000c101d00 */
        /* <DEDUP_REMOVED lines=20> */
[----:B------:R-:W-:Y:S02]  /*21df0*/  IMAD.IADD R51, R209, 0x1, R178 ;  /* 0x00000001d1337824 */ /* 0x000fe400078e02b2 */
[C---:B------:R-:W-:Y:S02]  /*21e00*/  IMAD R49, R101.reuse, UR5, R0 ;  /* 0x0000000565317c24 */ /* 0x040fe4000f8e0200 */
[----:B------:R-:W-:Y:S01]  /*21e10*/  IMAD.WIDE.U32 R20, R101, UR4, R20 ;  /* 0x0000000465147c25 */ /* 0x000fe2000f8e0014 */
[C---:B------:R-:W-:Y:S01]  /*21e20*/  ISETP.GE.AND P2, PT, R51.reuse, R100, PT ;  /* 0x000000643300720c */ /* 0x040fe20003f46270 */
[----:B------:R-:W-:Y:S02]  /*21e30*/  ULDC.64 UR4, c[0x0][0xa80] ;  /* 0x0002a00000047ab9 */ /* 0x000fe40000000a00 */
[----:B------:R-:W-:Y:S01]  /*21e40*/  VIADD R3, R51, 0x20 ;  /* 0x0000002033037836 */ /* 0x000fe20000000000 */
[----:B------:R-:W-:Y:S01]  /*21e50*/  LEA R28, P3, R20, UR4, 0x1 ;  /* 0x00000004141c7c11 */ /* 0x000fe2000f8608ff */
[----:B------:R-:W-:-:S02]  /*21e60*/  IMAD.IADD R21, R21, 0x1, R49 ;  /* 0x0000000115157824 */ /* 0x000fc400078e0231 */
[----:B------:R-:W-:Y:S01]  /*21e70*/  VIADD R0, R2, 0x2a820 ;  /* 0x0002a82002007836 */ /* 0x000fe20000000000 */
[-C--:B------:R-:W-:Y:S01]  /*21e80*/  ISETP.GE.AND P0, PT, R3, R100.reuse, PT ;  /* 0x000000640300720c */ /* 0x080fe20003f06270 */
[----:B------:R-:W-:Y:S01]  /*21e90*/  VIADD R3, R51, 0x40 ;  /* 0x0000004033037836 */ /* 0x000fe20000000000 */
[----:B------:R-:W-:Y:S02]  /*21ea0*/  LEA.HI.X R50, R20, UR5, R21, 0x1, P3 ;  /* 0x0000000514327c11 */ /* 0x000fe400098f0c15 */
[----:B------:R-:W-:Y:S01]  /*21eb0*/  PRMT R0, RZ, 0x654, R0 ;  /* 0x00000654ff007816 */ /* 0x000fe20000000000 */
[----:B-1----:R0:W1:Y:S01]  /*21ec0*/  SHFL.IDX PT, R49, R28, RZ, 0x181f ;  /* 0x00181fff1c317589 */ /* 0x00206200000e0000 */
[----:B------:R-:W-:Y:S01]  /*21ed0*/  ISETP.GE.AND P1, PT, R3, R100, PT ;  /* 0x000000640300720c */ /* 0x000fe20003f26270 */
[----:B------:R-:W-:Y:S01]  /*21ee0*/  BSSY B1, `(.L_x_1724) ;  /* 0x000000f000017945 */ /* 0x000fe20003800000 */
[----:B------:R0:W-:Y:S01]  /*21ef0*/  SYNCS.ARRIVE.TRANS64.RED.A1T0 RZ, [R0+URZ], RZ ;  /* 0x000000ff00ff79a7 */ /* 0x0001e2000810043f */
[----:B------:R0:W2:Y:S01]  /*21f00*/  SHFL.IDX PT, R3, R50, RZ, 0x181f ;  /* 0x00181fff32037589 */ /* 0x0000a200000e0000 */
[----:B------:R-:W-:-:S02]  /*21f10*/  SHF.R.S32.HI R104, RZ, 0x1f, R184 ;  /* 0x0000001fff687819 */ /* 0x000fc400000114b8 */
[----:B------:R-:W-:Y:S01]  /*21f20*/  SHF.R.S32.HI R105, RZ, 0x1f, R182 ;  /* 0x0000001fff697819 */ /* 0x000fe200000114b6 */
[----:B------:R-:W-:Y:S06]  /*21f30*/  @P2 BRA `(.L_x_1725) ;  /* 0x0000000000242947 */ /* 0x000fec0003800000 */
        /* <DEDUP_REMOVED lines=9> */
.L_x_1725:
[----:B------:R-:W-:Y:S05]  /*21fd0*/  BSYNC B1 ;  /* 0x0000000000017941 */ /* 0x000fea0003800000 */
.L_x_1724:
        /* <DEDUP_REMOVED lines=13> */
.L_x_1727:
[----:B------:R-:W-:Y:S05]  /*220b0*/  BSYNC B1 ;  /* 0x0000000000017941 */ /* 0x000fea0003800000 */
.L_x_1726:
        /* <DEDUP_REMOVED lines=13> */
.L_x_1729:
[----:B------:R-:W-:Y:S05]  /*22190*/  BSYNC B1 ;  /* 0x0000000000017941 */ /* 0x000fea0003800000 */
.L_x_1728:
[----:B0-----:R-:W-:Y:S01]  /*221a0*/  VIADD R3, R51, 0x60 ;  /* 0x0000006033037836 */ /* 0x001fe20000000000 */
[----:B---3--:R0:W3:Y:S04]  /*221b0*/  SHFL.IDX PT, R7, R50, 0x3, 0x181f ;  /* 0x00781f0032077f89 */ /* 0x0080e800000e0000 */
[----:B------:R-:W-:Y:S01]  /*221c0*/  ISETP.GE.AND P0, PT, R3, R100, PT ;  /* 0x000000640300720c */ /* 0x000fe20003f06270 */
[----:B------:R0:W0:-:S12]  /*221d0*/  SHFL.IDX PT, R9, R28, 0x3, 0x181f ;  /* 0x00781f001c097f89 */ /* 0x00001800000e0000 */
[----:B------:R-:W-:Y:S05]  /*221e0*/  @P0 BRA `(.L_x_1730) ;  /* 0x00000018000c0947 */ /* 0x000fea0003800000 */
[----:B------:R-:W-:Y:S02]  /*221f0*/  ULDC UR4, c[0x0][0xac8] ;  /* 0x0002b20000047ab9 */ /* 0x000fe40000000800 */
[----:B------:R-:W-:-:S13]  /*22200*/  ISETP.GE.AND P1, PT, R182, UR4, PT ;  /* 0x00000004b6007c0c */ /* 0x000fda000bf26270 */
[----:B0-----:R-:W-:-:S04]  /*22210*/  @!P1 LEA R4, P0, R182, R9, 0x1 ;  /* 0x00000009b6049211 */ /* 0x001fc800078008ff */
[----:B---3--:R-:W-:Y:S02]  /*22220*/  @!P1 LEA.HI.X R5, R182, R7, R105, 0x1, P0 ;  /* 0x00000007b6059211 */ /* 0x008fe400000f0c69 */
[----:B------:R-:W-:-:S03]  /*22230*/  ISETP.GE.AND P0, PT, R184, UR4, PT ;  /* 0x00000004b8007c0c */ /* 0x000fc6000bf06270 */
[----:B------:R0:W-:Y:S10]  /*22240*/  @!P1 ST.E.128 desc[UR46][R4.64], R24 ;  /* 0x0000001804009985 */ /* 0x0001f4000c101d2e */
[----:B------:R-:W-:Y:S05]  /*22250*/  @P0 BRA `(.L_x_1730) ;  /* 0x0000001400f00947 */ /* 0x000fea0003800000 */
[----:B0-----:R-:W-:-:S04]  /*22260*/  LEA R4, P0, R184, R9, 0x1 ;  /* 0x00000009b8047211 */ /* 0x001fc800078008ff */
[----:B------:R-:W-:-:S05]  /*22270*/  LEA.HI.X R5, R184, R7, R104, 0x1, P0 ;  /* 0x00000007b8057211 */ /* 0x000fca00000f0c68 */
[----:B------:R0:W-:Y:S01]  /*22280*/  ST.E.128 desc[UR46][R4.64], R44 ;  /* 0x0000002c04007985 */ /* 0x0001e2000c101d2e */
[----:B------:R-:W-:Y:S05]  /*22290*/  BRA `(.L_x_1730) ;  /* 0x0000001400e07947 */ /* 0x000fea0003800000 */
.L_x_1723:
[----:B------:R-:W1:Y:S01]  /*222a0*/  @P4 LDC R11, c[0x0][0xbec] ;  /* 0x0002fb00ff0b4b82 */ /* 0x000e620000000800 */
[----:B------:R-:W-:Y:S01]  /*222b0*/  ULDC.64 UR4, c[0x0][0xb08] ;  /* 0x0002c20000047ab9 */ /* 0x000fe20000000a00 */
[----:B0-----:R-:W-:Y:S01]  /*222c0*/  SHF.R.S32.HI R3, RZ, 0x1f, R102 ;  /* 0x0000001fff037819 */ /* 0x001fe20000011466 */
[----:B------:R-:W-:Y:S01]  /*222d0*/  IMAD R103, R103, UR4, RZ ;  /* 0x0000000467677c24 */ /* 0x000fe2000f8e02ff */
[----:B------:R-:W-:Y:S01]  /*222e0*/  ULDC.64 UR6, c[0x0][0xb30] ;  /* 0x0002cc0000067ab9 */ /* 0x000fe20000000a00 */
[C---:B------:R-:W-:Y:S01]  /*222f0*/  IMAD.WIDE.U32 R4, R28.reuse, UR4, RZ ;  /* 0x000000041c047c25 */ /* 0x040fe2000f8e00ff */
[----:B------:R-:W-:Y:S01]  /*22300*/  ISETP.GE.AND P0, PT, R9, R100, PT ;  /* 0x000000640900720c */ /* 0x000fe20003f06270 */
[----:B------:R-:W-:Y:S01]  /*22310*/  BSSY B1, `(.L_x_1731) ;  /* 0x0000070000017945 */ /* 0x000fe20003800000 */
[----:B------:R-:W0:Y:S01]  /*22320*/  @P4 LDC R0, c[0x0][0xbf0] ;  /* 0x0002fc00ff004b82 */ /* 0x000e220000000800 */
[----:B------:R-:W-:Y:S01]  /*22330*/  IMAD R103, R28, UR5, R103 ;  /* 0x000000051c677c24 */ /* 0x000fe2000f8e0267 */
[----:B------:R-:W-:Y:S01]  /*22340*/  ULDC.64 UR4, c[0x0][0xb38] ;  /* 0x0002ce0000047ab9 */ /* 0x000fe20000000a00 */
[----:B------:R-:W-:-:S02]  /*22350*/  SHF.R.S32.HI R25, RZ, 0x1f, R199 ;  /* 0x0000001fff197819 */ /* 0x000fc400000114c7 */
[----:B------:R-:W-:Y:S01]  /*22360*/  IMAD.IADD R5, R5, 0x1, R103 ;  /* 0x0000000105057824 */ /* 0x000fe200078e0267 */
[----:B------:R-:W-:Y:S02]  /*22370*/  SHF.R.S32.HI R26, RZ, 0x1f, R200 ;  /* 0x0000001fff1a7819 */ /* 0x000fe400000114c8 */
        /* <DEDUP_REMOVED lines=9> */
[----:B-1----:R-:W-:Y:S01]  /*22410*/  @P4 IMAD.HI.U32 R11, R24, R11, RZ ;  /* 0x0000000b180b4227 */ /* 0x002fe200078e00ff */
[----:B------:R-:W-:-:S03]  /*22420*/  SHF.R.S32.HI R14, RZ, 0x1f, R208 ;  /* 0x0000001fff0e7819 */ /* 0x000fc600000114d0 */
[C---:B------:R-:W-:Y:S02]  /*22430*/  IMAD R7, R102.reuse, UR5, R3 ;  /* 0x0000000566077c24 */ /* 0x040fe4000f8e0203 */
[----:B------:R-:W-:Y:S01]  /*22440*/  IMAD.WIDE.U32 R4, R102, UR4, R4 ;  /* 0x0000000466047c25 */ /* 0x000fe2000f8e0004 */
[----:B------:R-:W-:-:S03]  /*22450*/  ULDC.64 UR4, c[0x0][0xb48] ;  /* 0x0002d20000047ab9 */ /* 0x000fc60000000a00 */
[----:B------:R-:W-:Y:S01]  /*22460*/  IMAD.MOV.U32 R3, RZ, RZ, R24 ;  /* 0x000000ffff037224 */ /* 0x000fe200078e0018 */
[----:B0-----:R-:W-:Y:S01]  /*22470*/  @P4 SHF.R.U32.HI R3, RZ, R0, R11 ;  /* 0x00000000ff034219 */ /* 0x001fe2000001160b */
[----:B------:R-:W-:-:S03]  /*22480*/  IMAD.IADD R5, R5, 0x1, R7 ;  /* 0x0000000105057824 */ /* 0x000fc600078e0207 */
        /* <DEDUP_REMOVED lines=31> */
[CC--:B------:R-:W-:Y:S01]  /*22680*/  @!P1 LEA R8, P5, R206.reuse, R4.reuse, 0x2 ;  /* 0x00000004ce089211 */ /* 0x0c0fe200078a10ff */
        /* <DEDUP_REMOVED lines=56> */
.L_x_1732:
[----:B------:R-:W-:Y:S05]  /*22a10*/  BSYNC B1 ;  /* 0x0000000000017941 */ /* 0x000fea0003800000 */
.L_x_1731:
        /* <DEDUP_REMOVED lines=70> */
.L_x_1721:
[----:B------:R-:W-:Y:S01]  /*22e80*/  ULDC.64 UR4, c[0x0][0xc08] ;  /* 0x0003020000047ab9 */ /* 0x000fe20000000a00 */
[----:B------:R-:W2:Y:S01]  /*22e90*/  LDC.64 R4, c[0x0][0xc00] ;  /* 0x00030000ff047b82 */ /* 0x000ea20000000a00 */
[----:B------:R-:W-:Y:S01]  /*22ea0*/  ISETP.NE.U32.AND P0, PT, RZ, UR4, PT ;  /* 0x00000004ff007c0c */ /* 0x000fe2000bf05070 */
[----:B------:R-:W-:-:S03]  /*22eb0*/  IMAD.MOV.U32 R3, RZ, RZ, RZ ;  /* 0x000000ffff037224 */ /* 0x000fc600078e00ff */
[----:B------:R-:W-:Y:S01]  /*22ec0*/  ISETP.NE.AND.EX P1, PT, RZ, UR5, PT, P0 ;  /* 0x00000005ff007c0c */ /* 0x000fe2000bf25300 */
[----:B------:R-:W-:Y:S02]  /*22ed0*/  ULDC.64 UR4, c[0x0][0xc00] ;  /* 0x0003000000047ab9 */ /* 0x000fe40000000a00 */
[----:B------:R-:W-:-:S04]  /*22ee0*/  ISETP.NE.U32.AND P0, PT, RZ, UR4, PT ;  /* 0x00000004ff007c0c */ /* 0x000fc8000bf05070 */
[----:B------:R-:W-:-:S06]  /*22ef0*/  ISETP.NE.AND.EX P0, PT, RZ, UR5, PT, P0 ;  /* 0x00000005ff007c0c */ /* 0x000fcc000bf05300 */
[----:B------:R-:W3:Y:S01]  /*22f00*/  @P1 LDC.64 R6, c[0x0][0xc08] ;  /* 0x00030200ff061b82 */ /* 0x000ee20000000a00 */
[----:B------:R-:W-:Y:S02]  /*22f10*/  ULDC UR4, c[0x0][0xa88] ;  /* 0x0002a20000047ab9 */ /* 0x000fe40000000800 */
[----:B------:R-:W-:Y:S02]  /*22f20*/  IMAD.U32 R0, RZ, RZ, UR4 ;  /* 0x00000004ff007e24 */ /* 0x000fe4000f8e00ff */
[----:B--2---:R-:W-:-:S05]  /*22f30*/  IMAD.WIDE R4, R187, 0x4, R4 ;  /* 0x00000004bb047825 */ /* 0x004fca00078e0204 */
[----:B------:R2:W5:Y:S01]  /*22f40*/  @P0 LDG.E R3, desc[UR46][R4.64] ;  /* 0x0000002e04030981 */ /* 0x000562000c1e1900 */
[----:B---3--:R-:W-:-:S05]  /*22f50*/  @P1 IMAD.WIDE R6, R187, 0x4, R6 ;  /* 0x00000004bb061825 */ /* 0x008fca00078e0206 */
[----:B------:R2:W5:Y:S01]  /*22f60*/  @P1 LDG.E R0, desc[UR46][R6.64] ;  /* 0x0000002e06001981 */ /* 0x000562000c1e1900 */
[----:B------:R-:W-:Y:S02]  /*22f70*/  ISETP.NE.AND P2, PT, R186, RZ, PT ;  /* 0x000000ffba00720c */ /* 0x000fe40003f45270 */
[----:B-1----:R-:W-:Y:S01]  /*22f80*/  SHF.R.S32.HI R28, RZ, 0x1f, R187 ;  /* 0x0000001fff1c7819 */ /* 0x002fe200000114bb */
[----:B------:R-:W1:Y:S10]  /*22f90*/  S2R R35, SR_TID.X ;  /* 0x0000000000237919 */ /* 0x000e740000002100 */
[----:B------:R-:W3:Y:S01]  /*22fa0*/  @!P2 LDC R186, c[0x0][0xad4] ;  /* 0x0002b500ffbaab82 */ /* 0x000ee20000000800 */
[----:B-1----:R-:W-:Y:S01]  /*22fb0*/  VIADD R8, R35, 0xffffff80 ;  /* 0xffffff8023087836 */ /* 0x002fe20000000000 */
[----:B---3--:R-:W-:-:S04]  /*22fc0*/  ISETP.GT.AND P2, PT, R186, 0x1, PT ;  /* 0x00000001ba00780c */ /* 0x008fc80003f44270 */
[----:B------:R-:W-:Y:S01]  /*22fd0*/  ISETP.GT.AND P3, PT, R8, 0x7f, PT ;  /* 0x0000007f0800780c */ /* 0x000fe20003f64270 */
[----:B--2---:R-:W-:-:S12]  /*22fe0*/  @P1 BRA `(.L_x_1733) ;  /* 0x0000000000101947 */ /* 0x004fd80003800000 */
[----:B------:R-:W-:Y:S05]  /*22ff0*/  @!P0 BRA `(.L_x_1733) ;  /* 0x00000000000c8947 */ /* 0x000fea0003800000 */
[----:B------:R-:W2:Y:S04]  /*23000*/  LDG.E R7, desc[UR46][R4.64] ;  /* 0x0000002e04077981 */ /* 0x000ea8000c1e1900 */
[----:B-----5:R-:W2:Y:S02]  /*23010*/  LDG.E R0, desc[UR46][R4.64+0x4] ;  /* 0x0000042e04007981 */ /* 0x020ea4000c1e1900 */
[----:B--2---:R-:W-:-:S07]  /*23020*/  IMAD.IADD R0, R0, 0x1, -R7 ;  /* 0x0000000100007824 */ /* 0x004fce00078e0a07 */
.L_x_1733:
[----:B------:R-:W-:Y:S01]  /*23030*/  BSSY B1, `(.L_x_1734) ;  /* 0x0000035000017945 */ /* 0x000fe20003800000 */
[----:B------:R-:W-:Y:S02]  /*23040*/  SEL R33, R187, RZ, !P0 ;  /* 0x000000ffbb217207 */ /* 0x000fe40004000000 */
[----:B------:R-:W-:Y:S02]  /*23050*/  SEL R28, R28, RZ, !P0 ;  /* 0x000000ff1c1c7207 */ /* 0x000fe40004000000 */
[----:B-----5:R-:W-:Y:S01]  /*23060*/  SHF.R.S32.HI R26, RZ, 0x1f, R3 ;  /* 0x0000001fff1a7819 */ /* 0x020fe20000011403 */
[----:B------:R-:W-:Y:S06]  /*23070*/  @P3 BRA `(.L_x_1735) ;  /* 0x0000000000c03947 */ /* 0x000fec0003800000 */
[----:B------:R-:W1:Y:S01]  /*23080*/  LDC R37, c[0x0][0xbe8] ;  /* 0x0002fa00ff257b82 */ /* 0x000e620000000800 */
[----:B------:R-:W-:Y:S01]  /*23090*/  IADD3 R35, R178, -0x80, R35 ;  /* 0xffffff80b2237810 */ /* 0x000fe20007ffe023 */
[----:B-1----:R-:W-:-:S05]  /*230a0*/  IMAD R4, R0, R37, RZ ;  /* 0x0000002500047224 */ /* 0x002fca00078e02ff */
[----:B------:R-:W-:-:S13]  /*230b0*/  ISETP.GE.AND P0, PT, R35, R4, PT ;  /* 0x000000042300720c */ /* 0x000fda0003f06270 */
[----:B------:R-:W-:Y:S05]  /*230c0*/  @P0 BRA `(.L_x_1735) ;  /* 0x0000000000ac0947 */ /* 0x000fea0003800000 */
[----:B------:R-:W-:Y:S01]  /*230d0*/  IMAD.MOV.U32 R24, RZ, RZ, 0x9b8 ;  /* 0x000009b8ff187424 */ /* 0x000fe200078e00ff */
[----:B------:R-:W-:Y:S01]  /*230e0*/  ISETP.GT.AND P0, PT, R186, 0x1, PT ;  /* 0x00000001ba00780c */ /* 0x000fe20003f04270 */
[----:B------:R-:W1:Y:S01]  /*230f0*/  LDC.64 R4, c[0x0][0xba8] ;  /* 0x0002ea00ff047b82 */ /* 0x000e620000000a00 */
[----:B------:R-:W-:Y:S01]  /*23100*/  ISETP.NE.AND P1, PT, R37, 0x1, PT ;  /* 0x000000012500780c */ /* 0x000fe20003f25270 */
[----:B------:R-:W-:Y:S01]  /*23110*/  IMAD.MOV.U32 R21, RZ, RZ, R35 ;  /* 0x000000ffff157224 */ /* 0x000fe200078e0023 */
[----:B------:R-:W-:-:S05]  /*23120*/  SEL R24, R24, 0x978, P0 ;  /* 0x0000097818187807 */ /* 0x000fca0000000000 */
[----:B------:R-:W2:Y:S08]  /*23130*/  LDC.64 R12, c[0x0][R24+0x220] ;  /* 0x00008800180c7b82 */ /* 0x000eb00000000a00 */
[----:B------:R-:W3:Y:S08]  /*23140*/  LDC.64 R10, c[0x0][R24+0x218] ;  /* 0x00008600180a7b82 */ /* 0x000ef00000000a00 */
[----:B------:R-:W4:Y:S08]  /*23150*/  LDC.64 R8, c[0x0][R24+0x228] ;  /* 0x00008a0018087b82 */ /* 0x000f300000000a00 */
[----:B------:R-:W5:Y:S08]  /*23160*/  LDC.64 R6, c[0x0][R24+0x210] ;  /* 0x0000840018067b82 */ /* 0x000f700000000a00 */
[----:B------:R-:W0:Y:S08]  /*23170*/  @P1 LDC R20, c[0x0][0xbec] ;  /* 0x0002fb00ff141b82 */ /* 0x000e300000000800 */
[----:B------:R-:W4:Y:S01]  /*23180*/  @P1 LDC R27, c[0x0][0xbf0] ;  /* 0x0002fc00ff1b1b82 */ /* 0x000f220000000800 */
[----:B--2---:R-:W-:-:S07]  /*23190*/  IMAD R13, R13, R33, RZ ;  /* 0x000000210d0d7224 */ /* 0x004fce00078e02ff */
[----:B-1----:R-:W1:Y:S01]  /*231a0*/  @!P0 LDC R4, c[0x0][0xb50] ;  /* 0x0002d400ff048b82 */ /* 0x002e620000000800 */
[----:B0-----:R-:W-:-:S07]  /*231b0*/  @P1 IMAD.HI.U32 R20, R35, R20, RZ ;  /* 0x0000001423141227 */ /* 0x001fce00078e00ff */
[----:B------:R-:W0:Y:S01]  /*231c0*/  @!P0 LDC R5, c[0x0][0xb54] ;  /* 0x0002d500ff058b82 */ /* 0x000e220000000800 */
[-C--:B---3--:R-:W-:Y:S02]  /*231d0*/  IMAD R25, R11, R183.reuse, RZ ;  /* 0x000000b70b197224 */ /* 0x088fe400078e02ff */
[----:B------:R-:W-:Y:S01]  /*231e0*/  IMAD.WIDE.U32 R14, R10, R183, RZ ;  /* 0x000000b70a0e7225 */ /* 0x000fe200078e00ff */
[----:B----4-:R-:W-:-:S03]  /*231f0*/  @P1 SHF.R.U32.HI R21, RZ, R27, R20 ;  /* 0x0000001bff151219 */ /* 0x010fc60000011614 */
[----:B------:R-:W-:-:S04]  /*23200*/  IMAD.WIDE.U32 R10, R12, R33, RZ ;  /* 0x000000210c0a7225 */ /* 0x000fc800078e00ff */
[----:B------:R-:W-:Y:S01]  /*23210*/  IMAD R27, R12, R28, R13 ;  /* 0x0000001c0c1b7224 */ /* 0x000fe200078e020d */
[----:B------:R-:W-:Y:S01]  /*23220*/  SEL R13, R190, RZ, P0 ;  /* 0x000000ffbe0d7207 */ /* 0x000fe20000000000 */
[----:B------:R-:W-:Y:S01]  /*23230*/  IMAD.IADD R25, R15, 0x1, R25 ;  /* 0x000000010f197824 */ /* 0x000fe200078e0219 */
[----:B------:R-:W-:Y:S01]  /*23240*/  IADD3 R14, P1, P3, R10, R14, R3 ;  /* 0x0000000e0a0e7210 */ /* 0x000fe20007b3e003 */
[----:B------:R-:W-:Y:S02]  /*23250*/  IMAD.MOV R10, RZ, RZ, -R21 ;  /* 0x000000ffff0a7224 */ /* 0x000fe400078e0a15 */
[----:B------:R-:W-:Y:S02]  /*23260*/  IMAD.IADD R27, R11, 0x1, R27 ;  /* 0x000000010b1b7824 */ /* 0x000fe400078e021b */
[-C--:B------:R-:W-:Y:S02]  /*23270*/  IMAD R15, R9, R13.reuse, RZ ;  /* 0x0000000d090f7224 */ /* 0x080fe400078e02ff */
[----:B------:R-:W-:-:S04]  /*23280*/  IMAD.WIDE.U32 R8, R8, R13, RZ ;  /* 0x0000000d08087225 */ /* 0x000fc800078e00ff */
[----:B------:R-:W-:Y:S01]  /*23290*/  IMAD R11, R37, R10, R35 ;  /* 0x0000000a250b7224 */ /* 0x000fe200078e0223 */
[----:B------:R-:W-:Y:S01]  /*232a0*/  IADD3.X R10, R27, R25, R26, P1, P3 ;  /* 0x000000191b0a7210 */ /* 0x000fe20000fe641a */
[----:B------:R-:W-:Y:S01]  /*232b0*/  IMAD.IADD R15, R9, 0x1, R15 ;  /* 0x00000001090f7824 */ /* 0x000fe200078e020f */
[----:B------:R-:W-:Y:S01]  /*232c0*/  IADD3 R8, P0, P1, R21, R14, R8 ;  /* 0x0000000e15087210 */ /* 0x000fe2000791e008 */
[----:B-----5:R-:W-:Y:S01]  /*232d0*/  IMAD R7, R7, R11, RZ ;  /* 0x0000000b07077224 */ /* 0x020fe200078e02ff */
[----:B------:R-:W-:Y:S02]  /*232e0*/  SHF.R.S32.HI R21, RZ, 0x1f, R21 ;  /* 0x0000001fff157819 */ /* 0x000fe40000011415 */
[----:B------:R-:W-:Y:S02]  /*232f0*/  SHF.R.S32.HI R13, RZ, 0x1f, R11 ;  /* 0x0000001fff0d7819 */ /* 0x000fe4000001140b */
[----:B------:R-:W-:-:S03]  /*23300*/  IADD3.X R9, R21, R10, R15, P0, P1 ;  /* 0x0000000a15097210 */ /* 0x000fc600007e240f */
[C---:B------:R-:W-:Y:S02]  /*23310*/  IMAD R13, R6.reuse, R13, R7 ;  /* 0x0000000d060d7224 */ /* 0x040fe400078e0207 */
[----:B------:R-:W-:-:S04]  /*23320*/  IMAD.WIDE.U32 R6, R6, R11, R8 ;  /* 0x0000000b06067225 */ /* 0x000fc800078e0008 */
[----:B------:R-:W-:Y:S01]  /*23330*/  IMAD.IADD R7, R7, 0x1, R13 ;  /* 0x0000000107077824 */ /* 0x000fe200078e020d */
[----:B-1----:R-:W-:-:S04]  /*23340*/  LEA R4, P0, R6, R4, 0x2 ;  /* 0x0000000406047211 */ /* 0x002fc800078010ff */
[----:B0-----:R-:W-:Y:S01]  /*23350*/  LEA.HI.X R5, R6, R5, R7, 0x2, P0 ;  /* 0x0000000506057211 */ /* 0x001fe200000f1407 */
[----:B------:R-:W-:-:S05]  /*23360*/  IMAD.MOV.U32 R7, RZ, RZ, -0x800000 ;  /* 0xff800000ff077424 */ /* 0x000fca00078e00ff */
[----:B------:R1:W-:Y:S03]  /*23370*/  STG.E desc[UR46][R4.64], R7 ;  /* 0x0000000704007986 */ /* 0x0003e6000c10192e */
.L_x_1735:
[----:B------:R-:W-:Y:S05]  /*23380*/  BSYNC B1 ;  /* 0x0000000000017941 */ /* 0x000fea0003800000 */
.L_x_1734:
[----:B------:R-:W-:Y:S05]  /*23390*/  @P2 BRA `(.L_x_1730) ;  /* 0x0000000400a02947 */ /* 0x000fea0003800000 */
[----:B------:R-:W2:Y:S01]  /*233a0*/  LDC R11, c[0x0][0xbe8] ;  /* 0x0002fa00ff0b7b82 */ /* 0x000ea20000000800 */
[----:B------:R-:W-:Y:S01]  /*233b0*/  ULDC.64 UR4, c[0x0][0xaa0] ;  /* 0x0002a80000047ab9 */ /* 0x000fe20000000a00 */
[----:B------:R-:W-:Y:S01]  /*233c0*/  ULDC.64 UR6, c[0x0][0xaf0] ;  /* 0x0002bc0000067ab9 */ /* 0x000fe20000000a00 */
[----:B-1----:R-:W-:Y:S01]  /*233d0*/  IMAD R4, R26, UR4, RZ ;  /* 0x000000041a047c24 */ /* 0x002fe2000f8e02ff */
        /* <DEDUP_REMOVED lines=8> */
[----:B------:R-:W-:Y:S02]  /*23460*/  IMAD.IADD R9, R178, 0x1, R3 ;  /* 0x00000001b2097824 */ /* 0x000fe400078e0203 */
[----:B------:R-:W-:-:S04]  /*23470*/  IMAD.WIDE.U32 R4, R183, UR4, R4 ;  /* 0x00000004b7047c25 */ /* 0x000fc8000f8e0004 */
[----:B------:R-:W-:Y:S01]  /*23480*/  IMAD.MOV.U32 R3, RZ, RZ, R9 ;  /* 0x000000ffff037224 */ /* 0x000fe200078e0009 */
[----:B--2---:R-:W-:Y:S01]  /*23490*/  ISETP.NE.AND P0, PT, R11, 0x1, PT ;  /* 0x000000010b00780c */ /* 0x004fe20003f05270 */
[----:B------:R-:W-:Y:S02]  /*234a0*/  IMAD R7, R28, UR6, RZ ;  /* 0x000000061c077c24 */ /* 0x000fe4000f8e02ff */
[----:B------:R-:W-:Y:S01]  /*234b0*/  IMAD R5, R183, UR5, R5 ;  /* 0x00000005b7057c24 */ /* 0x000fe2000f8e0205 */
[----:B------:R-:W-:Y:S01]  /*234c0*/  ULDC.64 UR4, c[0x0][0xae0] ;  /* 0x0002b80000047ab9 */ /* 0x000fe20000000a00 */
[C---:B------:R-:W-:Y:S02]  /*234d0*/  IMAD R7, R33.reuse, UR7, R7 ;  /* 0x0000000721077c24 */ /* 0x040fe4000f8e0207 */
[----:B------:R-:W-:-:S04]  /*234e0*/  IMAD.WIDE.U32 R4, R33, UR6, R4 ;  /* 0x0000000621047c25 */ /* 0x000fc8000f8e0004 */
[----:B------:R-:W-:Y:S02]  /*234f0*/  IMAD.IADD R5, R5, 0x1, R7 ;  /* 0x0000000105057824 */ /* 0x000fe400078e0207 */
[----:B------:R-:W1:Y:S01]  /*23500*/  @P0 LDC R6, c[0x0][0xbec] ;  /* 0x0002fb00ff060b82 */ /* 0x000e620000000800 */
[----:B------:R-:W-:-:S07]  /*23510*/  IMAD.IADD R178, R209, 0x1, R178 ;  /* 0x00000001d1b27824 */ /* 0x000fce00078e02b2 */
[----:B------:R-:W2:Y:S01]  /*23520*/  @P0 LDC R13, c[0x0][0xbf0] ;  /* 0x0002fc00ff0d0b82 */ /* 0x000ea20000000800 */
[----:B-1----:R-:W-:-:S05]  /*23530*/  @P0 IMAD.HI.U32 R6, R9, R6, RZ ;  /* 0x0000000609060227 */ /* 0x002fca00078e00ff */
[----:B--2---:R-:W-:-:S04]  /*23540*/  @P0 SHF.R.U32.HI R3, RZ, R13, R6 ;  /* 0x0000000dff030219 */ /* 0x004fc80000011606 */
[--C-:B------:R-:W-:Y:S01]  /*23550*/  SHF.R.S32.HI R6, RZ, 0x1f, R3.reuse ;  /* 0x0000001fff067819 */ /* 0x100fe20000011403 */
[----:B------:R-:W-:Y:S02]  /*23560*/  IMAD.MOV R8, RZ, RZ, -R3 ;  /* 0x000000ffff087224 */ /* 0x000fe400078e0a03 */
[----:B------:R-:W-:-:S04]  /*23570*/  IMAD.WIDE.U32 R4, R3, UR4, R4 ;  /* 0x0000000403047c25 */ /* 0x000fc8000f8e0004 */
[----:B------:R-:W-:Y:S02]  /*23580*/  IMAD R6, R6, UR4, RZ ;  /* 0x0000000406067c24 */ /* 0x000fe4000f8e02ff */
[----:B------:R-:W-:Y:S02]  /*23590*/  IMAD R7, R11, R8, R9 ;  /* 0x000000080b077224 */ /* 0x000fe400078e0209 */
[----:B------:R-:W-:Y:S01]  /*235a0*/  IMAD R9, R3, UR5, R6 ;  /* 0x0000000503097c24 */ /* 0x000fe2000f8e0206 */
[----:B------:R-:W-:Y:S01]  /*235b0*/  ULDC.64 UR4, c[0x0][0xad8] ;  /* 0x0002b60000047ab9 */ /* 0x000fe20000000a00 */
[----:B------:R-:W-:Y:S01]  /*235c0*/  IMAD R11, R0, R11, RZ ;  /* 0x0000000b000b7224 */ /* 0x000fe200078e02ff */
[----:B------:R-:W-:Y:S01]  /*235d0*/  SHF.R.S32.HI R3, RZ, 0x1f, R7 ;  /* 0x0000001fff037819 */ /* 0x000fe20000011407 */
[----:B------:R-:W-:Y:S02]  /*235e0*/  IMAD.IADD R5, R5, 0x1, R9 ;  /* 0x0000000105057824 */ /* 0x000fe400078e0209 */
[C---:B------:R-:W-:Y:S01]  /*235f0*/  VIADD R0, R178.reuse, 0x20 ;  /* 0x00000020b2007836 */ /* 0x040fe20000000000 */
[----:B------:R-:W-:Y:S01]  /*23600*/  ISETP.GE.AND P2, PT, R178, R11, PT ;  /* 0x0000000bb200720c */ /* 0x000fe20003f46270 */
[----:B------:R-:W-:-:S02]  /*23610*/  IMAD R6, R3, UR4, RZ ;  /* 0x0000000403067c24 */ /* 0x000fc4000f8e02ff */
[----:B------:R-:W-:Y:S01]  /*23620*/  IMAD.WIDE.U32 R4, R7, UR4, R4 ;  /* 0x0000000407047c25 */ /* 0x000fe2000f8e0004 */
[----:B------:R-:W-:-:S03]  /*23630*/  ISETP.GE.AND P1, PT, R0, R11, PT ;  /* 0x0000000b0000720c */ /* 0x000fc60003f26270 */
[----:B------:R-:W-:Y:S01]  /*23640*/  IMAD R3, R7, UR5, R6 ;  /* 0x0000000507037c24 */ /* 0x000fe2000f8e0206 */
[----:B------:R-:W-:Y:S01]  /*23650*/  ULDC.64 UR4, c[0x0][0xa80] ;  /* 0x0002a00000047ab9 */ /* 0x000fe20000000a00 */
[----:B------:R-:W-:Y:S01]  /*23660*/  VIADD R0, R178, 0x40 ;  /* 0x00000040b2007836 */ /* 0x000fe20000000000 */
[----:B------:R-:W-:Y:S01]  /*23670*/  LEA R6, P3, R4, UR4, 0x1 ;  /* 0x0000000404067c11 */ /* 0x000fe2000f8608ff */
[----:B------:R-:W-:-:S03]  /*23680*/  IMAD.IADD R3, R5, 0x1, R3 ;  /* 0x0000000105037824 */ /* 0x000fc600078e0203 */
[----:B------:R-:W-:Y:S01]  /*23690*/  ISETP.GE.AND P0, PT, R0, R11, PT ;  /* 0x0000000b0000720c */ /* 0x000fe20003f06270 */
[----:B------:R1:W2:Y:S01]  /*236a0*/  SHFL.IDX PT, R7, R6, RZ, 0x181f ;  /* 0x00181fff06077589 */ /* 0x0002a200000e0000 */
[----:B------:R-:W-:-:S05]  /*236b0*/  LEA.HI.X R3, R4, UR5, R3, 0x1, P3 ;  /* 0x0000000504037c11 */ /* 0x000fca00098f0c03 */
[----:B------:R1:W3:Y:S01]  /*236c0*/  SHFL.IDX PT, R5, R3, RZ, 0x181f ;  /* 0x00181fff03057589 */ /* 0x0002e200000e0000 */
[----:B------:R-:W-:Y:S05]  /*236d0*/  @P2 BRA `(.L_x_1737) ;  /* 0x0000000000242947 */ /* 0x000fea0003800000 */
[----:B------:R-:W-:Y:S02]  /*236e0*/  ULDC UR4, c[0x0][0xac8] ;  /* 0x0002b20000047ab9 */ /* 0x000fe40000000800 */
[----:B------:R-:W-:Y:S02]  /*236f0*/  ISETP.GE.AND P4, PT, R182, UR4, PT ;  /* 0x00000004b6007c0c */ /* 0x000fe4000bf86270 */
[----:B------:R-:W-:-:S11]  /*23700*/  ISETP.GE.AND P5, PT, R184, UR4, PT ;  /* 0x00000004b8007c0c */ /* 0x000fd6000bfa6270 */
[-C--:B--2---:R-:W-:Y:S02]  /*23710*/  @!P4 LEA R8, P2, R182, R7.reuse, 0x1 ;  /* 0x00000007b608c211 */ /* 0x084fe400078408ff */
[----:B------:R-:W-:Y:S02]  /*23720*/  @!P5 LEA R4, P3, R184, R7, 0x1 ;  /* 0x00000007b804d211 */ /* 0x000fe400078608ff */
[-C--:B---3--:R-:W-:Y:S02]  /*23730*/  @!P4 LEA.HI.X R9, R182, R5.reuse, R12, 0x1, P2 ;  /* 0x00000005b609c211 */ /* 0x088fe400010f0c0c */
[----:B------:R-:W-:-:S03]  /*23740*/  @!P5 LEA.HI.X R5, R184, R5, R10, 0x1, P3 ;  /* 0x00000005b805d211 */ /* 0x000fc600018f0c0a */
[----:B------:R4:W-:Y:S04]  /*23750*/  @!P4 ST.E.128 desc[UR46][R8.64], RZ ;  /* 0x000000ff0800c985 */ /* 0x0009e8000c101d2e */
[----:B------:R4:W-:Y:S02]  /*23760*/  @!P5 ST.E.128 desc[UR46][R4.64], RZ ;  /* 0x000000ff0400d985 */ /* 0x0009e4000c101d2e */
.L_x_1737:
[----:B------:R-:W-:Y:S05]  /*23770*/  BSYNC B1 ;  /* 0x0000000000017941 */ /* 0x000fea0003800000 */
.L_x_1736:
[----:B---34-:R3:W4:Y:S01]  /*23780*/  SHFL.IDX PT, R5, R3, 0x1, 0x181f ;  /* 0x00381f0003057f89 */ /* 0x01872200000e0000 */
[----:B------:R-:W-:Y:S03]  /*23790*/  BSSY B1, `(.L_x_1738) ;  /* 0x000000c000017945 */ /* 0x000fe60003800000 */
[----:B--2---:R3:W2:Y:S01]  /*237a0*/  SHFL.IDX PT, R7, R6, 0x1, 0x181f ;  /* 0x00381f0006077f89 */ /* 0x0046a200000e0000 */
[----:B------:R-:W-:Y:S05]  /*237b0*/  @P1 BRA `(.L_x_1739) ;  /* 0x0000000000241947 */ /* 0x000fea0003800000 */
[----:B------:R-:W-:Y:S02]  /*237c0*/  ULDC UR4, c[0x0][0xac8] ;  /* 0x0002b20000047ab9 */ /* 0x000fe40000000800 */
[----:B------:R-:W-:Y:S02]  /*237d0*/  ISETP.GE.AND P3, PT, R182, UR4, PT ;  /* 0x00000004b6007c0c */ /* 0x000fe4000bf66270 */
[----:B------:R-:W-:-:S11]  /*237e0*/  ISETP.GE.AND P4, PT, R184, UR4, PT ;  /* 0x00000004b8007c0c */ /* 0x000fd6000bf86270 */
[-C--:B--2---:R-:W-:Y:S02]  /*237f0*/  @!P3 LEA R8, P1, R182, R7.reuse, 0x1 ;  /* 0x00000007b608b211 */ /* 0x084fe400078208ff */
[----:B------:R-:W-:Y:S02]  /*23800*/  @!P4 LEA R4, P2, R184, R7, 0x1 ;  /* 0x00000007b804c211 */ /* 0x000fe400078408ff */
[-C--:B----4-:R-:W-:Y:S02]  /*23810*/  @!P3 LEA.HI.X R9, R182, R5.reuse, R12, 0x1, P1 ;  /* 0x00000005b609b211 */ /* 0x090fe400008f0c0c */
[----:B------:R-:W-:-:S03]  /*23820*/  @!P4 LEA.HI.X R5, R184, R5, R10, 0x1, P2 ;  /* 0x00000005b805c211 */ /* 0x000fc600010f0c0a */
[----:B------:R2:W-:Y:S04]  /*23830*/  @!P3 ST.E.128 desc[UR46][R8.64], RZ ;  /* 0x000000ff0800b985 */ /* 0x0005e8000c101d2e */
[----:B------:R2:W-:Y:S02]  /*23840*/  @!P4 ST.E.128 desc[UR46][R4.64], RZ ;  /* 0x000000ff0400c985 */ /* 0x0005e4000c101d2e */
.L_x_1739:
[----:B------:R-:W-:Y:S05]  /*23850*/  BSYNC B1 ;  /* 0x0000000000017941 */ /* 0x000fea0003800000 */
.L_x_1738:
[----:B--2-4-:R2:W4:Y:S01]  /*23860*/  SHFL.IDX PT, R5, R3, 0x2, 0x181f ;  /* 0x00581f0003057f89 */ /* 0x01452200000e0000 */
        /* <DEDUP_REMOVED lines=12> */
.L_x_1741:
[----:B------:R-:W-:Y:S05]  /*23930*/  BSYNC B1 ;  /* 0x0000000000017941 */ /* 0x000fea0003800000 */
.L_x_1740:
[----:B------:R-:W-:Y:S01]  /*23940*/  VIADD R0, R178, 0x60 ;  /* 0x00000060b2007836 */ /* 0x000fe20000000000 */
[----:B-123--:R-:W2:Y:S04]  /*23950*/  SHFL.IDX PT, R3, R3, 0x3, 0x181f ;  /* 0x00781f0003037f89 */ /* 0x00eea800000e0000 */
[----:B------:R-:W-:Y:S01]  /*23960*/  ISETP.GE.AND P0, PT, R0, R11, PT ;  /* 0x0000000b0000720c */ /* 0x000fe20003f06270 */
[----:B0---4-:R3:W4:-:S12]  /*23970*/  SHFL.IDX PT, R5, R6, 0x3, 0x181f ;  /* 0x00781f0006057f89 */ /* 0x01171800000e0000 */
[----:B---3--:R-:W-:Y:S05]  /*23980*/  @P0 BRA `(.L_x_1730) ;  /* 0x0000000000240947 */ /* 0x008fea0003800000 */
[----:B------:R-:W-:Y:S02]  /*23990*/  ULDC UR4, c[0x0][0xac8] ;  /* 0x0002b20000047ab9 */ /* 0x000fe40000000800 */
        /* <DEDUP_REMOVED lines=8> */
.L_x_1730:
[----:B------:R-:W-:Y:S05]  /*23a20*/  BSYNC B0 ;  /* 0x0000000000007941 */ /* 0x000fea0003800000 */
.L_x_1720:
[----:B------:R-:W-:Y:S02]  /*23a30*/  ULDC UR4, c[0x0][0xc3c] ;  /* 0x00030f0000047ab9 */ /* 0x000fe40000000800 */
[----:B------:R-:W-:-:S13]  /*23a40*/  ISETP.GE.AND P0, PT, R31, UR4, PT ;  /* 0x000000041f007c0c */ /* 0x000fda000bf06270 */
[----:B------:R-:W-:Y:S05]  /*23a50*/  @!P0 BRA `(.L_x_1742) ;  /* 0xfffffdd800b08947 */ /* 0x000fea000383ffff */
[----:B------:R-:W-:Y:S05]  /*23a60*/  BRA `(.L_x_1449) ;  /* 0x0000009000207947 */ /* 0x000fea0003800000 */
.L_x_1447:
[----:B------:R-:W-:-:S08]  /*23a70*/  NOP ;  /* 0x0000000000007918 */ /* 0x000fd00000000000 */
[----:B0-----:R-:W0:-:S00]  /*23a80*/  USETMAXREG.DEALLOC.CTAPOOL 0x18 ;  /* 0x00000018000079c8 */ /* 0x001e0000080e0500 */
[----:B0-----:R-:W-:Y:S01]  /*23a90*/  LOP3.LUT R0, R0, 0x3, RZ, 0xc0, !PT ;  /* 0x0000000300007812 */ /* 0x001fe200078ec0ff */
[----:B------:R-:W-:Y:S01]  /*23aa0*/  IMAD.MOV.U32 R7, RZ, RZ, RZ ;  /* 0x000000ffff077224 */ /* 0x000fe200078e00ff */
[----:B------:R-:W-:-:S04]  /*23ab0*/  LOP3.LUT R17, R17, 0xffffffef, RZ, 0xc0, !PT ;  /* 0xffffffef11117812 */ /* 0x000fc800078ec0ff */
[----:B------:R-:W0:Y:S02]  /*23ac0*/  SHFL.IDX PT, R0, R0, RZ, 0x1f ;  /* 0x00001fff00007589 */ /* 0x000e2400000e0000 */
[----:B0-----:R-:W-:-:S13]  /*23ad0*/  ISETP.NE.AND P0, PT, R0, RZ, PT ;  /* 0x000000ff0000720c */ /* 0x001fda0003f05270 */
[----:B------:R-:W-:Y:S01]  /*23ae0*/  @P0 LOP3.LUT R17, R17, 0x10, RZ, 0xfc, !PT ;  /* 0x0000001011110812 */ /* 0x000fe200078efcff */
[----:B------:R-:W-:Y:S06]  /*23af0*/  @!P0 BRA `(.L_x_1743) ;  /* 0x0000000000248947 */ /* 0x000fec0003800000 */
[----:B------:R-:W0:Y:S08]  /*23b00*/  S2UR UR5, SR_CgaCtaId ;  /* 0x00000000000579c3 */ /* 0x000e300000008800 */
[----:B------:R-:W-:Y:S06]  /*23b10*/  BAR.SYNC.DEFER_BLOCKING 0x5, 0x180 ;  /* 0x0146000000007b1d */ /* 0x000fec0000010000 */
[----:B------:R-:W-:-:S02]  /*23b20*/  UMOV UR4, 0x400 ;  /* 0x0000040000047882 */ /* 0x000fc40000000000 */
[----:B0-----:R-:W-:-:S09]  /*23b30*/  ULEA UR4, UR5, UR4, 0x18 ;  /* 0x0000000405047291 */ /* 0x001fd2000f8ec03f */
[----:B------:R-:W0:Y:S04]  /*23b40*/  LDS.128 R8, [UR4+0x2a8d0] ;  /* 0x02a8d004ff087984 */ /* 0x000e280008000c00 */
[----:B0-----:R3:W-:Y:S04]  /*23b50*/  STL.64 [R1], R8 ;  /* 0x0000000801007387 */ /* 0x0017e80000100a00 */
[----:B------:R3:W-:Y:S01]  /*23b60*/  STL.64 [R1+0x8], R10 ;  /* 0x0000080a01007387 */ /* 0x0007e20000100a00 */
[----:B------:R-:W-:Y:S06]  /*23b70*/  BAR.ARV 0x4, 0x180 ;  /* 0x0106000000007b1d */ /* 0x000fec0000002000 */
[----:B------:R-:W-:Y:S05]  /*23b80*/  BRA `(.L_x_1744) ;  /* 0x0000000c00b07947 */ /* 0x000fea0003800000 */
.L_x_1743:
[----:B------:R-:W-:Y:S01]  /*23b90*/  LOP3.LUT R0, R6, 0x1f, RZ, 0xc0, !PT ;  /* 0x0000001f06007812 */ /* 0x000fe200078ec0ff */
[----:B------:R-:W-:Y:S01]  /*23ba0*/  ULDC UR4, c[0x0][0xc3c] ;  /* 0x00030f0000047ab9 */ /* 0x000fe20000000800 */
[----:B------:R-:W-:Y:S01]  /*23bb0*/  IMAD.MOV.U32 R8, RZ, RZ, RZ ;  /* 0x000000ffff087224 */ /* 0x000fe200078e00ff */
[----:B------:R-:W0:Y:S01]  /*23bc0*/  S2UR UR6, SR_CTAID.X ;  /* 0x00000000000679c3 */ /* 0x000e220000002500 */
[----:B------:R-:W-:Y:S01]  /*23bd0*/  ISETP.NE.AND P0, PT, R0, 0x1f, PT ;  /* 0x0000001f0000780c */ /* 0x000fe20003f05270 */
[----:B------:R-:W-:-:S03]  /*23be0*/  ULDC UR5, c[0x0][0xc38] ;  /* 0x00030e0000057ab9 */ /* 0x000fc60000000800 */
[----:B------:R-:W-:-:S13]  /*23bf0*/  ISETP.GE.OR P1, PT, R0, UR4, !P0 ;  /* 0x0000000400007c0c */ /* 0x000fda000c726670 */
[----:B------:R-:W1:Y:S08]  /*23c00*/  @!P1 LDC.64 R2, c[0x0][0xc80] ;  /* 0x00032000ff029b82 */ /* 0x000e700000000a00 */
[----:B------:R-:W2:Y:S01]  /*23c10*/  @!P1 LDC.64 R4, c[0x0][0xc78] ;  /* 0x00031e00ff049b82 */ /* 0x000ea20000000a00 */
[----:B-1----:R-:W-:-:S05]  /*23c20*/  @!P1 IMAD.WIDE.U32 R2, R0, 0x4, R2 ;  /* 0x0000000400029825 */ /* 0x002fca00078e0002 */
        /* <DEDUP_REMOVED lines=33> */
.L_x_1747:
        /* <DEDUP_REMOVED lines=39> */
.L_x_1745:
        /* <DEDUP_REMOVED lines=12> */
.L_x_1748:
        /* <DEDUP_REMOVED lines=63> */
.L_x_1749:
[----:B-1----:R-:W1:Y:S02]  /*24560*/  LDC.64 R2, c[0x0][0xc90] ;  /* 0x00032400ff027b82 */ /* 0x002e640000000a00 */
        /* <DEDUP_REMOVED lines=60> */
.L_x_1750:
[----:B01----:R-:W-:-:S05]  /*24930*/  LOP3.LUT R3, RZ, R2, RZ, 0x33, !PT ;  /* 0x00000002ff037212 */ /* 0x003fca00078e33ff */
[----:B------:R-:W-:-:S05]  /*24940*/  IMAD.IADD R2, R4, 0x1, R3 ;  /* 0x0000000104027824 */ /* 0x000fca00078e0203 */
[----:B------:R1:W-:Y:S01]  /*24950*/  STL [R1+0x4], R2 ;  /* 0x0000040201007387 */ /* 0x0003e20000100800 */
[----:B------:R-:W-:Y:S05]  /*24960*/  BRA `(.L_x_1751) ;  /* 0x0000000000107947 */ /* 0x000fea0003800000 */
.L_x_1746:
[----:B------:R-:W-:Y:S01]  /*24970*/  IMAD.U32 R2, RZ, RZ, UR6 ;  /* 0x00000006ff027e24 */ /* 0x000fe2000f8e00ff */
[----:B------:R0:W-:Y:S04]  /*24980*/  STL [R1+0x4], RZ ;  /* 0x000004ff01007387 */ /* 0x0001e80000100800 */
[----:B------:R0:W-:Y:S04]  /*24990*/  STL [R1+0x8], RZ ;  /* 0x000008ff01007387 */ /* 0x0001e80000100800 */
[----:B------:R0:W-:Y:S02]  /*249a0*/  STL [R1], R2 ;  /* 0x0000000201007387 */ /* 0x0001e40000100800 */
.L_x_1751:
        /* <DEDUP_REMOVED lines=10> */
.L_x_1744:
[----:B--2---:R-:W2:Y:S01]  /*24a50*/  LDL R0, [R1+0xc] ;  /* 0x00000c0001007983 */ /* 0x004ea20000100800 */
[----:B------:R-:W-:-:S03]  /*24a60*/  ULDC UR4, c[0x0][0xc3c] ;  /* 0x00030f0000047ab9 */ /* 0x000fc60000000800 */
[----:B------:R4:W-:Y:S01]  /*24a70*/  STL [R1+0x10], RZ ;  /* 0x000010ff01007387 */ /* 0x0009e20000100800 */
[----:B--2---:R-:W-:Y:S01]  /*24a80*/  ISETP.GE.AND P0, PT, R0, UR4, PT ;  /* 0x0000000400007c0c */ /* 0x004fe2000bf06270 */
[----:B------:R-:W-:-:S05]  /*24a90*/  IMAD.MOV.U32 R0, RZ, RZ, 0x1 ;  /* 0x00000001ff007424 */ /* 0x000fca00078e00ff */
[----:B------:R4:W-:Y:S04]  /*24aa0*/  STL [R1+0x18], R0 ;  /* 0x0000180001007387 */ /* 0x0009e80000100800 */
[----:B------:R4:W-:Y:S03]  /*24ab0*/  STL [R1+0x58], RZ ;  /* 0x000058ff01007387 */ /* 0x0009e60000100800 */
[----:B------:R-:W-:Y:S05]  /*24ac0*/  @P0 BRA `(.L_x_1752) ;  /* 0x0000007c00180947 */ /* 0x000fea0003800000 */
[----:B----4-:R-:W2:Y:S01]  /*24ad0*/  LDL R0, [R1+0x94] ;  /* 0x0000940001007983 */ /* 0x010ea20000100800 */
[----:B------:R-:W4:Y:S01]  /*24ae0*/  S2UR UR5, SR_CgaCtaId ;  /* 0x00000000000579c3 */ /* 0x000f220000008800 */
[----:B------:R-:W-:Y:S01]  /*24af0*/  LOP3.LUT R4, R6, 0x7f, RZ, 0xc0, !PT ;  /* 0x0000007f06047812 */ /* 0x000fe200078ec0ff */
[----:B------:R-:W-:Y:S01]  /*24b00*/  UMOV UR4, 0x400 ;  /* 0x0000040000047882 */ /* 0x000fe20000000000 */
[----:B------:R-:W-:Y:S01]  /*24b10*/  LOP3.LUT R17, R17, 0xfffffffd, RZ, 0xc0, !PT ;  /* 0xfffffffd11117812 */ /* 0x000fe200078ec0ff */
[----:B------:R-:W-:Y:S01]  /*24b20*/  BSSY B8, `(.L_x_1752) ;  /* 0x00007c0000087945 */ /* 0x000fe20003800000 */
[C---:B------:R-:W-:Y:S01]  /*24b30*/  ISETP.NE.AND P1, PT, R4.reuse, RZ, PT ;  /* 0x000000ff0400720c */ /* 0x040fe20003f25270 */
[----:B01----:R-:W-:Y:S01]  /*24b40*/  IMAD.SHL.U32 R2, R4, 0x8, RZ ;  /* 0x0000000804027824 */ /* 0x003fe200078e00ff */
[----:B------:R-:W-:Y:S01]  /*24b50*/  ULDC.64 UR36, c[0x0][0x198] ;  /* 0x0000660000247ab9 */ /* 0x000fe20000000a00 */
[----:B------:R-:W-:-:S10]  /*24b60*/  ULDC UR39, c[0x0][0xc] ;  /* 0x0000030000277ab9 */ /* 0x000fd40000000800 */
[----:B------:R-:W-:-:S04]  /*24b70*/  @P1 LOP3.LUT R17, R17, 0x2, RZ, 0xfc, !PT ;  /* 0x0000000211111812 */ /* 0x000fc800078efcff */
[----:B------:R-:W-:Y:S01]  /*24b80*/  LOP3.LUT R17, R17, 0xfffffffe, RZ, 0xc0, !PT ;  /* 0xfffffffe11117812 */ /* 0x000fe200078ec0ff */
[----:B----4-:R-:W-:-:S06]  /*24b90*/  ULEA UR4, UR5, UR4, 0x18 ;  /* 0x0000000405047291 */ /* 0x010fcc000f8ec03f */
[----:B------:R-:W-:Y:S01]  /*24ba0*/  IMAD.U32 R19, RZ, RZ, UR4 ;  /* 0x00000004ff137e24 */ /* 0x000fe2000f8e00ff */
[----:B--2---:R-:W-:Y:S01]  /*24bb0*/  R2UR UR6, R0 ;  /* 0x00000000000672ca */ /* 0x004fe200000e0000 */
[----:B------:R-:W-:-:S05]  /*24bc0*/  IMAD.SHL.U32 R0, R6, 0x8, RZ ;  /* 0x0000000806007824 */ /* 0x000fca00078e00ff */
[C---:B------:R-:W-:Y:S02]  /*24bd0*/  LOP3.LUT R3, R0.reuse, 0x1f8, RZ, 0xc0, !PT ;  /* 0x000001f800037812 */ /* 0x040fe400078ec0ff */
[----:B------:R-:W-:Y:S02]  /*24be0*/  LOP3.LUT R0, R0, 0x38, RZ, 0xc0, !PT ;  /* 0x0000003800007812 */ /* 0x000fe400078ec0ff */
[----:B------:R-:W-:-:S03]  /*24bf0*/  LOP3.LUT R3, R3, 0x38, R6, 0x78, !PT ;  /* 0x0000003803037812 */ /* 0x000fc600078e7806 */
[----:B------:R-:W-:Y:S01]  /*24c00*/  ULOP3.LUT UR38, UR6, 0x2, URZ, 0xfc, !UPT ;  /* 0x0000000206267892 */ /* 0x000fe2000f8efc3f */
[----:B------:R-:W-:Y:S02]  /*24c10*/  LOP3.LUT R2, R3, 0x200, R2, 0xf8, !PT ;  /* 0x0000020003027812 */ /* 0x000fe400078ef802 */
[C---:B------:R-:W-:Y:S01]  /*24c20*/  LOP3.LUT P0, R3, R6.reuse, 0x1f, RZ, 0xc0, !PT ;  /* 0x0000001f06037812 */ /* 0x040fe2000780c0ff */
[----:B------:R-:W-:Y:S02]  /*24c30*/  IMAD.SHL.U32 R6, R6, 0x10, RZ ;  /* 0x0000001006067824 */ /* 0x000fe400078e00ff */
[----:B------:R-:W-:Y:S02]  /*24c40*/  IMAD R2, R2, 0x2, R19 ;  /* 0x0000000202027824 */ /* 0x000fe400078e0213 */
[----:B------:R0:W-:Y:S04]  /*24c50*/  STL [R1+0x28], R3 ;  /* 0x0000280301007387 */ /* 0x0001e80000100800 */
[----:B------:R1:W-:Y:S04]  /*24c60*/  STL [R1+0x2c], R2 ;  /* 0x00002c0201007387 */ /* 0x0003e80000100800 */
[----:B------:R-:W-:Y:S01]  /*24c70*/  STL [R1+0x58], RZ ;  /* 0x000058ff01007387 */ /* 0x000fe20000100800 */
[----:B------:R-:W-:-:S02]  /*24c80*/  @P0 LOP3.LUT R17, R17, 0x1, RZ, 0xfc, !PT ;  /* 0x0000000111110812 */ /* 0x000fc400078efcff */
[----:B0-----:R-:W-:Y:S02]  /*24c90*/  SHF.R.U32.HI R3, RZ, 0x3, R4 ;  /* 0x00000003ff037819 */ /* 0x001fe40000011604 */
[----:B------:R-:W-:Y:S01]  /*24ca0*/  ISETP.NE.OR P0, PT, R4, RZ, !P0 ;  /* 0x000000ff0400720c */ /* 0x000fe20004705670 */
[----:B-1----:R-:W-:Y:S01]  /*24cb0*/  IMAD.MOV.U32 R2, RZ, RZ, 0x1 ;  /* 0x00000001ff027424 */ /* 0x002fe200078e00ff */
[----:B------:R-:W-:Y:S01]  /*24cc0*/  LOP3.LUT R3, R3, 0x70, R6, 0xf8, !PT ;  /* 0x0000007003037812 */ /* 0x000fe200078ef806 */
[----:B------:R-:W-:Y:S01]  /*24cd0*/  IMAD.MOV.U32 R3, RZ, RZ, 0x1 ;  /* 0x00000001ff037424 */ /* 0x000fe200078e00ff */
[----:B------:R-:W-:Y:S02]  /*24ce0*/  LOP3.LUT R17, R17, 0xfffffff7, RZ, 0xc0, !PT ;  /* 0xfffffff711117812 */ /* 0x000fe400078ec0ff */
[----:B------:R0:W-:Y:S04]  /*24cf0*/  STL [R1+0x20], R2 ;  /* 0x0000200201007387 */ /* 0x0001e80000100800 */
[----:B------:R1:W-:Y:S03]  /*24d00*/  STL [R1+0x14], RZ ;  /* 0x000014ff01007387 */ /* 0x0003e60000100800 */
[----:B------:R-:W-:Y:S01]  /*24d10*/  @P0 LOP3.LUT R17, R17, 0x8, RZ, 0xfc, !PT ;  /* 0x0000000811110812 */ /* 0x000fe200078efcff */
[----:B------:R1:W-:Y:S01]  /*24d20*/  STL [R1+0x10], RZ ;  /* 0x000010ff01007387 */ /* 0x0003e20000100800 */
[----:B0-----:R-:W-:-:S03]  /*24d30*/  LOP3.LUT R2, R0, 0x40, RZ, 0xfc, !PT ;  /* 0x0000004000027812 */ /* 0x001fc600078efcff */
[----:B------:R1:W-:Y:S01]  /*24d40*/  STL [R1+0x18], R3 ;  /* 0x0000180301007387 */ /* 0x0003e20000100800 */
[----:B------:R-:W-:-:S07]  /*24d50*/  LOP3.LUT R0, R0, 0x80, RZ, 0xfc, !PT ;  /* 0x0000008000007812 */ /* 0x000fce00078efcff */
.L_x_1916:
[----:B------:R-:W2:Y:S01]  /*24d60*/  LDL R14, [R1+0xc] ;  /* 0x00000c00010e7983 */ /* 0x000ea20000100800 */
[----:B------:R-:W2:Y:S01]  /*24d70*/  LDC.64 R12, c[0x0][0xa00] ;  /* 0x00028000ff0c7b82 */ /* 0x000ea20000000a00 */
[----:B------:R-:W-:Y:S05]  /*24d80*/  YIELD ;  /* 0x0000000000007946 */ /* 0x000fea0003800000 */
[----:B------:R-:W-:Y:S01]  /*24d90*/  ULDC.64 UR4, c[0x0][0xa28] ;  /* 0x00028a0000047ab9 */ /* 0x000fe20000000a00 */
[----:B01----:R-:W-:Y:S02]  /*24da0*/  CS2R R6, SRZ ;  /* 0x0000000000067805 */ /* 0x003fe4000001ff00 */
[----:B------:R-:W-:Y:S01]  /*24db0*/  ISETP.NE.U32.AND P0, PT, RZ, UR4, PT ;  /* 0x00000004ff007c0c */ /* 0x000fe2000bf05070 */
[----:B------:R-:W-:Y:S01]  /*24dc0*/  ULDC.64 UR8, c[0x0][0xa18] ;  /* 0x0002860000087ab9 */ /* 0x000fe20000000a00 */
[----:B------:R-:W0:Y:S01]  /*24dd0*/  LDC.64 R4, c[0x0][0xa08] ;  /* 0x00028200ff047b82 */ /* 0x000e220000000a00 */
[----:B------:R-:W-:Y:S01]  /*24de0*/  ULDC.64 UR6, c[0x0][0xa08] ;  /* 0x0002820000067ab9 */ /* 0x000fe20000000a00 */
[----:B------:R-:W-:Y:S01]  /*24df0*/  ISETP.NE.AND.EX P0, PT, RZ, UR5, PT, P0 ;  /* 0x00000005ff007c0c */ /* 0x000fe2000bf05300 */
[----:B------:R-:W-:-:S02]  /*24e00*/  ULDC.64 UR4, c[0x0][0xa00] ;  /* 0x0002800000047ab9 */ /* 0x000fc40000000a00 */
[----:B------:R-:W-:-:S04]  /*24e10*/  ISETP.NE.U32.AND P1, PT, RZ, UR4, PT ;  /* 0x00000004ff007c0c */ /* 0x000fc8000bf25070 */
[----:B------:R-:W-:Y:S01]  /*24e20*/  ISETP.NE.AND.EX P1, PT, RZ, UR5, PT, P1 ;  /* 0x00000005ff007c0c */ /* 0x000fe2000bf25310 */
[----:B------:R-:W-:Y:S01]  /*24e30*/  ULDC.64 UR4, c[0x0][0xa10] ;  /* 0x0002840000047ab9 */ /* 0x000fe20000000a00 */
[----:B------:R-:W-:-:S04]  /*24e40*/  ISETP.NE.U32.AND P3, PT, RZ, UR8, PT ;  /* 0x00000008ff007c0c */ /* 0x000fc8000bf65070 */
[----:B------:R-:W-:Y:S01]  /*24e50*/  ISETP.NE.AND.EX P3, PT, RZ, UR9, PT, P3 ;  /* 0x00000009ff007c0c */ /* 0x000fe2000bf65330 */
[----:B-1-3--:R-:W1:-:S12]  /*24e60*/  @P0 LDC.64 R2, c[0x0][0xa28] ;  /* 0x00028a00ff020b82 */ /* 0x00ae580000000a00 */
[----:B---3--:R-:W3:Y:S01]  /*24e70*/  @P3 LDC.64 R10, c[0x0][0xa18] ;  /* 0x00028600ff0a3b82 */ /* 0x008ee20000000a00 */
[----:B--2---:R-:W-:-:S04]  /*24e80*/  IMAD.WIDE R12, R14, 0x4, R12 ;  /* 0x000000040e0c7825 */ /* 0x004fc800078e020c */
[C---:B-1----:R-:W-:Y:S01]  /*24e90*/  @P0 IMAD.WIDE R2, R14.reuse, 0x4, R2 ;  /* 0x000000040e020825 */ /* 0x042fe200078e0202 */
[----:B------:R-:W2:Y:S04]  /*24ea0*/  @P1 LDG.E R7, desc[UR46][R12.64] ;  /* 0x0000002e0c071981 */ /* 0x000ea8000c1e1900 */
[----:B------:R1:W5:Y:S01]  /*24eb0*/  @P0 LDG.E R6, desc[UR46][R2.64] ;  /* 0x0000002e02060981 */ /* 0x000362000c1e1900 */
[----:B------:R-:W-:Y:S01]  /*24ec0*/  ISETP.NE.U32.AND P0, PT, RZ, UR4, PT ;  /* 0x00000004ff007c0c */ /* 0x000fe2000bf05070 */
[----:B------:R-:W-:Y:S01]  /*24ed0*/  ULDC UR4, c[0x0][0x288] ;  /* 0x0000a20000047ab9 */ /* 0x000fe20000000800 */
[C---:B---3--:R-:W-:Y:S01]  /*24ee0*/  @P3 IMAD.WIDE R10, R14.reuse, 0x4, R10 ;  /* 0x000000040e0a3825 */ /* 0x048fe200078e020a */
[----:B------:R-:W-:Y:S02]  /*24ef0*/  ISETP.NE.U32.AND P2, PT, RZ, UR6, PT ;  /* 0x00000006ff007c0c */ /* 0x000fe4000bf45070 */
[----:B------:R-:W-:Y:S01]  /*24f00*/  ISETP.NE.AND.EX P0, PT, RZ, UR5, PT, P0 ;  /* 0x00000005ff007c0c */ /* 0x000fe2000bf05300 */
[----:B------:R-:W-:Y:S01]  /*24f10*/  IMAD.MOV.U32 R8, RZ, RZ, RZ ;  /* 0x000000ffff087224 */ /* 0x000fe200078e00ff */
[----:B------:R-:W-:Y:S01]  /*24f20*/  ISETP.NE.AND.EX P2, PT, RZ, UR7, PT, P2 ;  /* 0x00000007ff007c0c */ /* 0x000fe2000bf45320 */
[----:B------:R-:W-:Y:S01]  /*24f30*/  IMAD.MOV.U32 R0, RZ, RZ, RZ ;  /* 0x000000ffff007224 */ /* 0x000fe200078e00ff */
[----:B-1----:R-:W1:Y:S01]  /*24f40*/  LDC.64 R2, c[0x0][0xa10] ;  /* 0x00028400ff027b82 */ /* 0x002e620000000a00 */
[----:B0-----:R-:W-:-:S10]  /*24f50*/  IMAD.WIDE R4, R14, 0x4, R4 ;  /* 0x000000040e047825 */ /* 0x001fd400078e0204 */
[----:B------:R0:W5:Y:S01]  /*24f60*/  @P2 LDG.E R8, desc[UR46][R4.64] ;  /* 0x0000002e04082981 */ /* 0x000162000c1e1900 */
[----:B-1----:R-:W-:-:S05]  /*24f70*/  IMAD.WIDE R2, R14, 0x4, R2 ;  /* 0x000000040e027825 */ /* 0x002fca00078e0202 */
[----:B------:R0:W5:Y:S04]  /*24f80*/  @P0 LDG.E R0, desc[UR46][R2.64] ;  /* 0x0000002e02000981 */ /* 0x000168000c1e1900 */
[----:B--2---:R1:W-:Y:S02]  /*24f90*/  STL [R1+0x48], R7 ;  /* 0x0000480701007387 */ /* 0x0043e40000100800 */
[----:B-1----:R-:W-:Y:S01]  /*24fa0*/  IMAD.U32 R7, RZ, RZ, UR4 ;  /* 0x00000004ff077e24 */ /* 0x002fe2000f8e00ff */
[----:B------:R-:W-:-:S05]  /*24fb0*/  ULDC.64 UR4, c[0x0][0x418] ;  /* 0x0001060000047ab9 */ /* 0x000fca0000000a00 */
[----:B------:R-:W2:Y:S01]  /*24fc0*/  @P3 LDG.E R7, desc[UR46][R10.64] ;  /* 0x0000002e0a073981 */ /* 0x000ea2000c1e1900 */
[----:B------:R-:W-:-:S03]  /*24fd0*/  UISETP.NE.U32.AND UP0, UPT, UR4, URZ, UPT ;  /* 0x0000003f0400728c */ /* 0x000fc6000bf05070 */
[----:B------:R-:W-:Y:S01]  /*24fe0*/  ULDC UR4, c[0x0][0x424] ;  /* 0x0001090000047ab9 */ /* 0x000fe20000000800 */
[----:B------:R-:W-:-:S03]  /*24ff0*/  UISETP.NE.AND.EX UP0, UPT, UR5, URZ, UPT, UP0 ;  /* 0x0000003f0500728c */ /* 0x000fc6000bf05300 */
[----:B------:R-:W-:Y:S01]  /*25000*/  ULDC UR5, c[0x0][0x2f0] ;  /* 0x0000bc0000057ab9 */ /* 0x000fe20000000800 */
[----:B------:R-:W-:Y:S01]  /*25010*/  USEL UR4, UR4, 0x1, UP0 ;  /* 0x0000000104047887 */ /* 0x000fe20008000000 */
[----:B--2---:R1:W-:Y:S04]  /*25020*/  STL [R1+0x38], R7 ;  /* 0x0000380701007387 */ /* 0x0043e80000100800 */
[----:B------:R0:W5:Y:S01]  /*25030*/  LDL R15, [R1+0x38] ;  /* 0x00003800010f7983 */ /* 0x0001620000100800 */
[----:B------:R-:W-:-:S03]  /*25040*/  UIMAD UR4, UR4, UR5, URZ ;  /* 0x00000005040472a4 */ /* 0x000fc6000f8e023f */
[----:B------:R-:W-:Y:S02]  /*25050*/  ULDC UR5, c[0x0][0x348] ;  /* 0x0000d20000057ab9 */ /* 0x000fe40000000800 */
[----:B------:R-:W-:Y:S02]  /*25060*/  IMAD.U32 R10, RZ, RZ, UR5 ;  /* 0x00000005ff0a7e24 */ /* 0x000fe4000f8e00ff */
[----:B-1----:R-:W-:Y:S01]  /*25070*/  IMAD.U32 R7, RZ, RZ, UR4 ;  /* 0x00000004ff077e24 */ /* 0x002fe2000f8e00ff */
[----:B0-----:R-:W-:Y:S06]  /*25080*/  @P3 BRA `(.L_x_1753) ;  /* 0x0000000000143947 */ /* 0x001fec0003800000 */
[----:B------:R-:W-:Y:S05]  /*25090*/  @!P1 BRA `(.L_x_1753) ;  /* 0x0000000000109947 */ /* 0x000fea0003800000 */
[----:B------:R-:W2:Y:S04]  /*250a0*/  LDG.E R9, desc[UR46][R12.64] ;  /* 0x0000002e0c097981 */ /* 0x000ea8000c1e1900 */
[----:B------:R-:W2:Y:S02]  /*250b0*/  LDG.E R12, desc[UR46][R12.64+0x4] ;  /* 0x0000042e0c0c7981 */ /* 0x000ea4000c1e1900 */
[----:B--2--5:R-:W-:-:S05]  /*250c0*/  IMAD.IADD R15, R12, 0x1, -R9 ;  /* 0x000000010c0f7824 */ /* 0x024fca00078e0a09 */
[----:B------:R0:W-:Y:S02]  /*250d0*/  STL [R1+0x38], R15 ;  /* 0x0000380f01007387 */ /* 0x0001e40000100800 */
.L_x_1753:
[----:B------:R-:W2:Y:S01]  /*250e0*/  LDL.LU R11, [R1+0x8] ;  /* 0x00000800010b7983 */ /* 0x000ea20000300800 */
[----:B-----5:R-:W-:Y:S01]  /*250f0*/  IMAD.IADD R8, R8, 0x1, R6 ;  /* 0x0000000108087824 */ /* 0x020fe200078e0206 */
[----:B------:R-:W-:Y:S02]  /*25100*/  ULDC.64 UR4, c[0x0][0xa20] ;  /* 0x0002880000047ab9 */ /* 0x000fe40000000a00 */
[----:B------:R-:W-:Y:S02]  /*25110*/  ISETP.NE.U32.AND P1, PT, RZ, UR4, PT ;  /* 0x00000004ff007c0c */ /* 0x000fe4000bf25070 */
[----:B------:R1:W-:Y:S02]  /*25120*/  STL [R1+0x1c], R8 ;  /* 0x00001c0801007387 */ /* 0x0003e40000100800 */
[----:B------:R-:W-:Y:S02]  /*25130*/  ISETP.NE.AND.EX P1, PT, RZ, UR5, PT, P1 ;  /* 0x00000005ff007c0c */ /* 0x000fe4000bf25310 */
[----:B--2---:R-:W-:-:S02]  /*25140*/  LOP3.LUT R18, R11, 0xff000000, RZ, 0xc0, !PT ;  /* 0xff0000000b127812 */ /* 0x004fc400078ec0ff */
[C---:B------:R-:W-:Y:S02]  /*25150*/  LOP3.LUT R9, R11.reuse, 0xff0000, RZ, 0xc0, !PT ;  /* 0x00ff00000b097812 */ /* 0x040fe400078ec0ff */
[----:B------:R-:W-:Y:S02]  /*25160*/  SHF.R.U32.HI R18, RZ, 0x8, R18 ;  /* 0x00000008ff127819 */ /* 0x000fe40000011612 */
[----:B------:R-:W-:Y:S02]  /*25170*/  LOP3.LUT R16, R11, 0xffff, RZ, 0xc0, !PT ;  /* 0x0000ffff0b107812 */ /* 0x000fe400078ec0ff */
[----:B------:R-:W-:-:S03]  /*25180*/  LEA.HI R18, R9, R18, RZ, 0x10 ;  /* 0x0000001209127211 */ /* 0x000fc600078f80ff */
[----:B-1----:R-:W-:Y:S05]  /*25190*/  @!P1 BRA `(.L_x_1754) ;  /* 0x0000000000109947 */ /* 0x002fea0003800000 */
[----:B------:R-:W1:Y:S02]  /*251a0*/  LDC.64 R4, c[0x0][0xa20] ;  /* 0x00028800ff047b82 */ /* 0x000e640000000a00 */
[----:B-1----:R-:W-:-:S05]  /*251b0*/  IMAD.WIDE R4, R14, 0x4, R4 ;  /* 0x000000040e047825 */ /* 0x002fca00078e0204 */
[----:B------:R1:W5:Y:S01]  /*251c0*/  LDG.E R7, desc[UR46][R4.64] ;  /* 0x0000002e04077981 */ /* 0x000362000c1e1900 */
[----:B------:R-:W-:Y:S05]  /*251d0*/  BRA `(.L_x_1755) ;  /* 0x0000000000107947 */ /* 0x000fea0003800000 */
.L_x_1754:
[----:B------:R-:W-:Y:S05]  /*251e0*/  @!P2 BRA `(.L_x_1755) ;  /* 0x00000000000ca947 */ /* 0x000fea0003800000 */
[----:B------:R-:W2:Y:S04]  /*251f0*/  LDG.E R7, desc[UR46][R4.64] ;  /* 0x0000002e04077981 */ /* 0x000ea8000c1e1900 */
[----:B------:R-:W2:Y:S02]  /*25200*/  LDG.E R4, desc[UR46][R4.64+0x4] ;  /* 0x0000042e04047981 */ /* 0x000ea4000c1e1900 */
[----:B--2---:R-:W-:-:S07]  /*25210*/  IMAD.IADD R7, R4, 0x1, -R7 ;  /* 0x0000000104077824 */ /* 0x004fce00078e0a07 */
.L_x_1755:
[----:B------:R-:W2:Y:S04]  /*25220*/  LDL.LU R8, [R1+0x4] ;  /* 0x0000040001087983 */ /* 0x000ea80000300800 */
[----:B-1----:R-:W3:Y:S04]  /*25230*/  @P0 LDG.E R4, desc[UR46][R2.64] ;  /* 0x0000002e02040981 */ /* 0x002ee8000c1e1900 */
[----:B------:R1:W3:Y:S01]  /*25240*/  @P0 LDG.E R2, desc[UR46][R2.64+0x4] ;  /* 0x0000042e02020981 */ /* 0x0002e2000c1e1900 */
[----:B-----5:R-:W-:Y:S01]  /*25250*/  IMAD.IADD R9, R7, 0x1, -R6 ;  /* 0x0000000107097824 */ /* 0x020fe200078e0a06 */
[----:B-1----:R-:W1:Y:S02]  /*25260*/  LDC R3, c[0x0][0x448] ;  /* 0x00011200ff037b82 */ /* 0x002e640000000800 */
[----:B-1----:R-:W-:-:S13]  /*25270*/  ISETP.NE.AND P1, PT, R3, 0x1, PT ;  /* 0x000000010300780c */ /* 0x002fda0003f25270 */
[----:B------:R-:W1:Y:S08]  /*25280*/  @P1 LDC R3, c[0x0][0x44c] ;  /* 0x00011300ff031b82 */ /* 0x000e700000000800 */
[----:B------:R-:W4:Y:S01]  /*25290*/  @P1 LDC R5, c[0x0][0x450] ;  /* 0x00011400ff051b82 */ /* 0x000f220000000800 */
[----:B--2---:R-:W-:-:S04]  /*252a0*/  IMAD.SHL.U32 R12, R8, 0x80, RZ ;  /* 0x00000080080c7824 */ /* 0x004fc800078e00ff */
[----:B------:R-:W-:Y:S01]  /*252b0*/  VIADD R7, R12, 0x7f ;  /* 0x0000007f0c077836 */ /* 0x000fe20000000000 */
[----:B------:R2:W-:Y:S01]  /*252c0*/  STL [R1+0x34], R12 ;  /* 0x0000340c01007387 */ /* 0x0005e20000100800 */
[----:B---3--:R-:W-:Y:S02]  /*252d0*/  @P0 IMAD.IADD R10, R2, 0x1, -R4 ;  /* 0x00000001020a0824 */ /* 0x008fe400078e0a04 */
[----:B-1----:R-:W-:-:S04]  /*252e0*/  @P1 IMAD.HI.U32 R2, R7, R3, RZ ;  /* 0x0000000307021227 */ /* 0x002fc800078e00ff */
[----:B------:R-:W-:Y:S01]  /*252f0*/  IMAD.IADD R6, R9, 0x1, R10 ;  /* 0x0000000109067824 */ /* 0x000fe200078e020a */
[----:B----4-:R-:W-:-:S03]  /*25300*/  @P1 SHF.R.U32.HI R7, RZ, R5, R2 ;  /* 0x00000005ff071219 */ /* 0x010fc60000011602 */
[C---:B------:R-:W-:Y:S01]  /*25310*/  VIADD R2, R6.reuse, 0x5f ;  /* 0x0000005f06027836 */ /* 0x040fe20000000000 */
[----:B------:R-:W-:-:S03]  /*25320*/  IADD3 R21, R6, 0x1, -R15 ;  /* 0x0000000106157810 */ /* 0x000fc60007ffe80f */
[----:B------:R-:W-:-:S04]  /*25330*/  IMAD.HI R2, R2, 0x2aaaaaab, RZ ;  /* 0x2aaaaaab02027827 */ /* 0x000fc800078e02ff */
[----:B------:R-:W-:Y:S01]  /*25340*/  IMAD.IADD R7, R21, 0x1, R7 ;  /* 0x0000000115077824 */ /* 0x000fe200078e0207 */
[----:B------:R-:W-:-:S04]  /*25350*/  SHF.R.U32.HI R3, RZ, 0x1f, R2 ;  /* 0x0000001fff037819 */ /* 0x000fc80000011602 */
[----:B------:R-:W-:Y:S02]  /*25360*/  LEA.HI.SX32 R11, R2, R3, 0x1c ;  /* 0x00000003020b7211 */ /* 0x000fe400078fe2ff */
[----:B------:R-:W1:Y:S03]  /*25370*/  LDC.64 R2, c[0x0][0x9e0] ;  /* 0x00027800ff027b82 */ /* 0x000e660000000a00 */
[----:B------:R2:W-:Y:S01]  /*25380*/  STL [R1+0x5c], R11 ;  /* 0x00005c0b01007387 */ /* 0x0005e20000100800 */
[----:B-1----:R-:W-:Y:S01]  /*25390*/  ISETP.GE.AND P2, PT, R3, 0x1, PT ;  /* 0x000000010300780c */ /* 0x002fe20003f46270 */
        /* <DEDUP_REMOVED lines=13> */
.L_x_1758:
[----:B------:R-:W-:-:S13]  /*25470*/  ISETP.NE.AND P3, PT, R3, 0x1, PT ;  /* 0x000000010300780c */ /* 0x000fda0003f65270 */
[----:B------:R-:W1:Y:S02]  /*25480*/  @P3 LDC.64 R4, c[0x0][0x9e8] ;  /* 0x00027a00ff043b82 */ /* 0x000e640000000a00 */
[----:B-1----:R-:W-:-:S05]  /*25490*/  @P3 IMAD.HI.U32 R4, R2, R4, RZ ;  /* 0x0000000402043227 */ /* 0x002fca00078e00ff */
[----:B------:R-:W-:-:S07]  /*254a0*/  @P3 SHF.R.U32.HI R2, RZ, R5, R4 ;  /* 0x00000005ff023219 */ /* 0x000fce0000011604 */
.L_x_1759:
[----:B------:R-:W-:Y:S05]  /*254b0*/  BSYNC B0 ;  /* 0x0000000000007941 */ /* 0x000fea0003800000 */
.L_x_1757:
[----:B------:R-:W-:-:S05]  /*254c0*/  IMAD R2, R2, R3, R3 ;  /* 0x0000000302027224 */ /* 0x000fca00078e0203 */
[----:B------:R-:W-:-:S07]  /*254d0*/  VIMNMX R8, R8, R2, PT ;  /* 0x0000000208087248 */ /* 0x000fce0003fe0100 */
.L_x_1756:
[----:B------:R-:W1:Y:S01]  /*254e0*/  @P1 LDC R4, c[0x0][0x44c] ;  /* 0x00011300ff041b82 */ /* 0x000e620000000800 */
[----:B------:R-:W-:Y:S01]  /*254f0*/  VIADD R8, R8, 0x5f ;  /* 0x0000005f08087836 */ /* 0x000fe20000000000 */
[----:B------:R-:W-:Y:S01]  /*25500*/  ULDC UR4, c[0x0][0x9dc] ;  /* 0x0002770000047ab9 */ /* 0x000fe20000000800 */
[----:B------:R-:W-:Y:S02]  /*25510*/  IMAD.MOV.U32 R2, RZ, RZ, R12 ;  /* 0x000000ffff027224 */ /* 0x000fe400078e000c */
[----:B------:R-:W-:-:S03]  /*25520*/  IMAD.HI R8, R8, 0x2aaaaaab, RZ ;  /* 0x2aaaaaab08087827 */ /* 0x000fc600078e02ff */
[----:B------:R-:W2:Y:S01]  /*25530*/  @P1 LDC R5, c[0x0][0x450] ;  /* 0x00011400ff051b82 */ /* 0x000ea20000000800 */
[----:B------:R-:W-:Y:S01]  /*25540*/  IMAD.IADD R20, R6, 0x1, -R15 ;  /* 0x0000000106147824 */ /* 0x000fe200078e0a0f */
[----:B------:R-:W-:-:S04]  /*25550*/  SHF.R.U32.HI R7, RZ, 0x1f, R8 ;  /* 0x0000001fff077819 */ /* 0x000fc80000011608 */
[----:B------:R-:W-:-:S04]  /*25560*/  LEA.HI.SX32 R7, R8, R7, 0x1c ;  /* 0x0000000708077211 */ /* 0x000fc800078fe2ff */
[----:B------:R-:W-:Y:S01]  /*25570*/  VIMNMX R7, R11, R7, PT ;  /* 0x000000070b077248 */ /* 0x000fe20003fe0100 */
[----:B-1----:R-:W-:-:S05]  /*25580*/  @P1 IMAD.HI.U32 R4, R12, R4, RZ ;  /* 0x000000040c041227 */ /* 0x002fca00078e00ff */
[----:B--2---:R-:W-:-:S05]  /*25590*/  @P1 SHF.R.U32.HI R2, RZ, R5, R4 ;  /* 0x00000005ff021219 */ /* 0x004fca0000011604 */
        /* <DEDUP_REMOVED lines=13> */
.L_x_1762:
[----:B------:R-:W-:-:S13]  /*25670*/  ISETP.NE.AND P1, PT, R3, 0x1, PT ;  /* 0x000000010300780c */ /* 0x000fda0003f25270 */
[----:B------:R-:W1:Y:S02]  /*25680*/  @P1 LDC.64 R4, c[0x0][0x9e8] ;  /* 0x00027a00ff041b82 */ /* 0x000e640000000a00 */
[----:B-1----:R-:W-:-:S05]  /*25690*/  @P1 IMAD.HI.U32 R4, R2, R4, RZ ;  /* 0x0000000402041227 */ /* 0x002fca00078e00ff */
[----:B------:R-:W-:-:S07]  /*256a0*/  @P1 SHF.R.U32.HI R2, RZ, R5, R4 ;  /* 0x00000005ff021219 */ /* 0x000fce0000011604 */
.L_x_1763:
[----:B------:R-:W-:Y:S05]  /*256b0*/  BSYNC B0 ;  /* 0x0000000000007941 */ /* 0x000fea0003800000 */
.L_x_1761:
[----:B------:R-:W-:-:S05]  /*256c0*/  IMAD R2, R2, R3, RZ ;  /* 0x0000000302027224 */ /* 0x000fca00078e02ff */
[----:B------:R-:W-:-:S07]  /*256d0*/  VIMNMX R6, R6, R2, !PT ;  /* 0x0000000206067248 */ /* 0x000fce0007fe0100 */
.L_x_1760:
[----:B------:R-:W-:Y:S01]  /*256e0*/  IMAD.HI R6, R6, 0x2aaaaaab, RZ ;  /* 0x2aaaaaab06067827 */ /* 0x000fe200078e02ff */
[----:B------:R-:W-:Y:S01]  /*256f0*/  LOP3.LUT R12, R18, 0xff, RZ, 0xc0, !PT ;  /* 0x000000ff120c7812 */ /* 0x000fe200078ec0ff */
[----:B------:R-:W-:Y:S01]  /*25700*/  BSSY B0, `(.L_x_1764) ;  /* 0x0000027000007945 */ /* 0x000fe20003800000 */
[----:B------:R-:W-:Y:S01]  /*25710*/  SHF.R.U32.HI R18, RZ, 0x10, R18 ;  /* 0x00000010ff127819 */ /* 0x000fe20000011612 */
[----:B------:R-:W-:Y:S01]  /*25720*/  IMAD.MOV.U32 R2, RZ, RZ, RZ ;  /* 0x000000ffff027224 */ /* 0x000fe200078e00ff */
[----:B------:R-:W-:Y:S01]  /*25730*/  SHF.R.U32.HI R4, RZ, 0x1f, R6 ;  /* 0x0000001fff047819 */ /* 0x000fe20000011606 */
[----:B------:R1:W-:Y:S03]  /*25740*/  STL [R1+0x50], R12 ;  /* 0x0000500c01007387 */ /* 0x0003e60000100800 */
[----:B------:R-:W-:-:S04]  /*25750*/  LEA.HI.SX32 R4, R6, R4, 0x1c ;  /* 0x0000000406047211 */ /* 0x000fc800078fe2ff */
[----:B------:R-:W-:-:S04]  /*25760*/  VIMNMX R4, RZ, R4, !PT ;  /* 0x00000004ff047248 */ /* 0x000fc80007fe0100 */
[----:B------:R-:W-:-:S13]  /*25770*/  ISETP.GT.AND P1, PT, R7, R4, PT ;  /* 0x000000040700720c */ /* 0x000fda0003f24270 */
[----:B-1----:R-:W-:Y:S05]  /*25780*/  @!P1 BRA `(.L_x_1765) ;  /* 0x0000000000789947 */ /* 0x002fea0003800000 */
[----:B------:R-:W-:Y:S01]  /*25790*/  ISETP.NE.AND P1, PT, R18, RZ, PT ;  /* 0x000000ff1200720c */ /* 0x000fe20003f25270 */
[----:B------:R-:W-:-:S03]  /*257a0*/  ULDC UR4, c[0x0][0x9f0] ;  /* 0x00027c0000047ab9 */ /* 0x000fc60000000800 */
[----:B------:R-:W-:-:S04]  /*257b0*/  SEL R5, R18, UR4, P1 ;  /* 0x0000000412057c07 */ /* 0x000fc80008800000 */
[----:B------:R-:W-:Y:S02]  /*257c0*/  IABS R6, R5 ;  /* 0x0000000500067213 */ /* 0x000fe40000000000 */
[----:B------:R-:W-:Y:S02]  /*257d0*/  IADD3 R8, R5, -0x1, R7 ;  /* 0xffffffff05087810 */ /* 0x000fe40007ffe007 */
[----:B------:R-:W1:Y:S03]  /*257e0*/  I2F.RP R2, R6 ;  /* 0x0000000600027306 */ /* 0x000e660000209400 */
[----:B------:R-:W-:-:S05]  /*257f0*/  IMAD.IADD R8, R8, 0x1, -R4 ;  /* 0x0000000108087824 */ /* 0x000fca00078e0a04 */
[----:B-1----:R-:W1:Y:S02]  /*25800*/  MUFU.RCP R2, R2 ;  /* 0x0000000200027308 */ /* 0x002e640000001000 */
[----:B-1----:R-:W-:-:S06]  /*25810*/  VIADD R2, R2, 0xffffffe ;  /* 0x0ffffffe02027836 */ /* 0x002fcc0000000000 */
[----:B------:R1:W2:Y:S02]  /*25820*/  F2I.FTZ.U32.TRUNC.NTZ R3, R2 ;  /* 0x0000000200037305 */ /* 0x0002a4000021f000 */
[----:B-1----:R-:W-:-:S04]  /*25830*/  LOP3.LUT R2, R8, R5, RZ, 0x3c, !PT ;  /* 0x0000000508027212 */ /* 0x002fc800078e3cff */
[----:B------:R-:W-:Y:S01]  /*25840*/  ISETP.GE.AND P1, PT, R2, RZ, PT ;  /* 0x000000ff0200720c */ /* 0x000fe20003f26270 */
[----:B--2---:R-:W-:-:S04]  /*25850*/  IMAD.MOV R2, RZ, RZ, -R3 ;  /* 0x000000ffff027224 */ /* 0x004fc800078e0a03 */
[----:B------:R-:W-:Y:S02]  /*25860*/  IMAD R11, R2, R6, RZ ;  /* 0x00000006020b7224 */ /* 0x000fe400078e02ff */
[----:B------:R-:W-:-:S04]  /*25870*/  IMAD.MOV.U32 R2, RZ, RZ, RZ ;  /* 0x000000ffff027224 */ /* 0x000fc800078e00ff */
[----:B------:R-:W-:Y:S01]  /*25880*/  IMAD.HI.U32 R11, R3, R11, R2 ;  /* 0x0000000b030b7227 */ /* 0x000fe200078e0002 */
[----:B------:R-:W-:Y:S02]  /*25890*/  IABS R2, R5 ;  /* 0x0000000500027213 */ /* 0x000fe40000000000 */
[----:B------:R-:W-:-:S03]  /*258a0*/  IABS R3, R8 ;  /* 0x0000000800037213 */ /* 0x000fc60000000000 */
[----:B------:R-:W-:-:S04]  /*258b0*/  IMAD.MOV R2, RZ, RZ, -R2 ;  /* 0x000000ffff027224 */ /* 0x000fc800078e0a02 */
        /* <DEDUP_REMOVED lines=8> */
[----:B------:R-:W-:-:S03]  /*25940*/  ISETP.NE.AND P2, PT, R5, RZ, PT ;  /* 0x000000ff0500720c */ /* 0x000fc60003f45270 */
[----:B------:R-:W-:-:S10]  /*25950*/  @!P1 IMAD.MOV R2, RZ, RZ, -R2 ;  /* 0x000000ffff029224 */ /* 0x000fd400078e0a02 */
[----:B------:R-:W-:-:S07]  /*25960*/  @!P2 LOP3.LUT R2, RZ, R5, RZ, 0x33, !PT ;  /* 0x00000005ff02a212 */ /* 0x000fce00078e33ff */
.L_x_1765:
[----:B------:R-:W-:Y:S05]  /*25970*/  BSYNC B0 ;  /* 0x0000000000007941 */ /* 0x000fea0003800000 */
.L_x_1764:
[----:B------:R-:W-:Y:S01]  /*25980*/  IMAD R4, R12, R2, R4 ;  /* 0x000000020c047224 */ /* 0x000fe200078e0204 */
[----:B------:R-:W-:Y:S01]  /*25990*/  BSSY B0, `(.L_x_1766) ;  /* 0x000013b000007945 */ /* 0x000fe20003800000 */
[----:B------:R-:W-:-:S03]  /*259a0*/  PLOP3.LUT P5, PT, PT, PT, PT, 0x80, 0x0 ;  /* 0x000000000000781c */ /* 0x000fc60003faf070 */
        /* <DEDUP_REMOVED lines=22> */
.L_x_1959:
[----:B--2---:R-:W-:Y:S02]  /*25b10*/  ISETP.NE.AND P0, PT, R14, RZ, PT ;  /* 0x000000ff0e00720c */ /* 0x004fe40003f05270 */
[----:B------:R-:W-:-:S11]  /*25b20*/  PLOP3.LUT P2, PT, PT, PT, PT, 0x8, 0x0 ;  /* 0x000000000000781c */ /* 0x000fd60003f4e170 */
[----:B------:R-:W-:Y:S05]  /*25b30*/  @P0 BRA `(.L_x_1769) ;  /* 0x00000000000c0947 */ /* 0x000fea0003800000 */
[----:B------:R-:W-:-:S03]  /*25b40*/  UMOV UR4, 0xffffffff ;  /* 0xffffffff00047882 */ /* 0x000fc60000000000 */
[----:B------:R-:W-:Y:S05]  /*25b50*/  BRA.DIV UR4, `(.L_x_1770) ;  /* 0x0000007e04047947 */ /* 0x000fea000b800000 */
[----:B------:R-:W-:-:S13]  /*25b60*/  ELECT P2, URZ, PT ;  /* 0x00000000003f782f */ /* 0x000fda0003840000 */
.L_x_1769:
[----:B-1----:R-:W2:Y:S01]  /*25b70*/  LDL R4, [R1+0x58] ;  /* 0x0000580001047983 */ /* 0x002ea20000100800 */
[----:B------:R-:W-:Y:S01]  /*25b80*/  BSSY B1, `(.L_x_1771) ;  /* 0x0000008000017945 */ /* 0x000fe20003800000 */
[----:B--2---:R-:W-:-:S05]  /*25b90*/  VIADD R4, R4, 0x1 ;  /* 0x0000000104047836 */ /* 0x004fca0000000000 */
[----:B------:R-:W-:-:S04]  /*25ba0*/  LEA.HI R5, R4, R4, RZ, 0x1 ;  /* 0x0000000404057211 */ /* 0x000fc800078f08ff */
[----:B------:R-:W-:-:S05]  /*25bb0*/  LOP3.LUT R5, R5, 0xfffffffe, RZ, 0xc0, !PT ;  /* 0xfffffffe05057812 */ /* 0x000fca00078ec0ff */
[----:B------:R-:W-:-:S05]  /*25bc0*/  IMAD.IADD R4, R4, 0x1, -R5 ;  /* 0x0000000104047824 */ /* 0x000fca00078e0a05 */
[----:B------:R-:W-:-:S04]  /*25bd0*/  SHF.L.U32 R4, R4, 0x1f, RZ ;  /* 0x0000001f04047819 */ /* 0x000fc800000006ff */
[----:B------:R-:W1:Y:S02]  /*25be0*/  SYNCS.PHASECHK.TRANS64.TRYWAIT P0, [R19+URZ+0x2a820], R4 ;  /* 0x02a82004130075a7 */ /* 0x000e64000800017f */
[----:B-1----:R-:W-:Y:S05]  /*25bf0*/  @!P0 BRA `(.L_x_1772) ;  /* 0x0000007c00008947 */ /* 0x002fea0003800000 */
.L_x_1962:
[----:B------:R-:W-:Y:S05]  /*25c00*/  BSYNC B1 ;  /* 0x0000000000017941 */ /* 0x000fea0003800000 */
.L_x_1771:
[----:B------:R-:W-:Y:S04]  /*25c10*/  BSSY B1, `(.L_x_1773) ;  /* 0x000007c000017945 */ /* 0x000fe80003800000 */
[----:B------:R-:W-:Y:S05]  /*25c20*/  @!P2 BRA `(.L_x_1774) ;  /* 0x0000000400e8a947 */ /* 0x000fea0003800000 */
[----:B------:R-:W2:Y:S04]  /*25c30*/  LDL R6, [R1+0x14] ;  /* 0x0000140001067983 */ /* 0x000ea80000100800 */
[----:B------:R-:W3:Y:S01]  /*25c40*/  LDL R7, [R1+0x20] ;  /* 0x0000200001077983 */ /* 0x000ee20000100800 */
[----:B------:R-:W-:Y:S01]  /*25c50*/  BSSY B2, `(.L_x_1775) ;  /* 0x0000008000027945 */ /* 0x000fe20003800000 */
[----:B------:R-:W4:Y:S02]  /*25c60*/  S2R R5, SR_TID.X ;  /* 0x0000000000057919 */ /* 0x000f240000002100 */
[----:B----4-:R-:W-:-:S04]  /*25c70*/  LOP3.LUT R5, R5, 0x7f, RZ, 0xc0, !PT ;  /* 0x0000007f05057812 */ /* 0x010fc800078ec0ff */
[----:B------:R-:W-:Y:S01]  /*25c80*/  ISETP.NE.AND P4, PT, R5, RZ, PT ;  /* 0x000000ff0500720c */ /* 0x000fe20003f85270 */
[----:B--2---:R-:W-:Y:S01]  /*25c90*/  IMAD R6, R6, 0x8, R19 ;  /* 0x0000000806067824 */ /* 0x004fe200078e0213 */
[----:B---3--:R-:W-:-:S04]  /*25ca0*/  SHF.L.U32 R10, R7, 0x1f, RZ ;  /* 0x0000001f070a7819 */ /* 0x008fc800000006ff */
[----:B------:R-:W2:Y:S02]  /*25cb0*/  SYNCS.PHASECHK.TRANS64.TRYWAIT P0, [R6+URZ+0x2a8a0], R10 ;  /* 0x02a8a00a060075a7 */ /* 0x000ea4000800017f */
[----:B--2---:R-:W-:Y:S05]  /*25cc0*/  @!P0 BRA `(.L_x_1776) ;  /* 0x0000007800e08947 */ /* 0x004fea0003800000 */
.L_x_1963:
[----:B------:R-:W-:Y:S05]  /*25cd0*/  BSYNC B2 ;  /* 0x0000000000027941 */ /* 0x000fea0003800000 */
.L_x_1775:
[----:B------:R-:W-:Y:S04]  /*25ce0*/  BSSY B2, `(.L_x_1777) ;  /* 0x0000007000027945 */ /* 0x000fe80003800000 */
[----:B------:R-:W-:Y:S05]  /*25cf0*/  @P4 BRA `(.L_x_1778) ;  /* 0x0000000000144947 */ /* 0x000fea0003800000 */
[----:B------:R-:W-:Y:S01]  /*25d00*/  LOP3.LUT P0, RZ, R17, 0x1, RZ, 0xc0, !PT ;  /* 0x0000000111ff7812 */ /* 0x000fe2000780c0ff */
[----:B-1----:R-:W-:-:S04]  /*25d10*/  IMAD.MOV.U32 R4, RZ, RZ, 0x9000 ;  /* 0x00009000ff047424 */ /* 0x002fc800078e00ff */
[----:B------:R3:W-:Y:S08]  /*25d20*/  SYNCS.ARRIVE.TRANS64 RZ, [R6+URZ+0x2a890], R4 ;  /* 0x02a8900406ff79a7 */ /* 0x0007f0000800003f */
[----:B------:R-:W-:Y:S05]  /*25d30*/  @!P0 BRA `(.L_x_1778) ;  /* 0x0000000000048947 */ /* 0x000fea0003800000 */
[----:B------:R-:W-:Y:S01]  /*25d40*/  BPT.TRAP 0x1 ;  /* 0x000000040000795c */ /* 0x000fe20000300000 */
.L_x_1778:
[----:B------:R-:W-:Y:S05]  /*25d50*/  BSYNC B2 ;  /* 0x0000000000027941 */ /* 0x000fea0003800000 */
.L_x_1777:
[----:B-1-3--:R-:W3:Y:S01]  /*25d60*/  LDL R4, [R1+0x14] ;  /* 0x0000140001047983 */ /* 0x00aee20000100800 */
[----:B------:R-:W-:Y:S01]  /*25d70*/  IMAD.MOV.U32 R12, RZ, RZ, RZ ;  /* 0x000000ffff0c7224 */ /* 0x000fe200078e00ff */
[----:B------:R-:W-:Y:S01]  /*25d80*/  UIADD3 UR4, UP0, UR36, 0x570, URZ ;  /* 0x0000057024047890 */ /* 0x000fe2000ff1e03f */
[----:B------:R-:W-:Y:S01]  /*25d90*/  IMAD R5, R8, 0x60, R0 ;  /* 0x0000006008057824 */ /* 0x000fe200078e0200 */
[----:B------:R-:W-:Y:S01]  /*25da0*/  PLOP3.LUT P0, PT, PT, PT, PT, 0x80, 0x0 ;  /* 0x000000000000781c */ /* 0x000fe20003f0f070 */
[----:B------:R-:W-:Y:S01]  /*25db0*/  UMOV UR6, 0x0 ;  /* 0x0000000000067882 */ /* 0x000fe20000000000 */
[----:B------:R-:W-:Y:S01]  /*25dc0*/  R2UR UR10, R12 ;  /* 0x000000000c0a72ca */ /* 0x000fe200000e0000 */
[----:B------:R-:W-:Y:S01]  /*25dd0*/  VIADD R5, R5, 0xffffffa0 ;  /* 0xffffffa005057836 */ /* 0x000fe20000000000 */
[----:B------:R-:W-:Y:S01]  /*25de0*/  UIADD3.X UR5, URZ, UR37, URZ, UP0, !UPT ;  /* 0x000000253f057290 */ /* 0x000fe200087fe43f */
[----:B------:R-:W-:Y:S01]  /*25df0*/  UMOV UR7, 0x12f00000 ;  /* 0x12f0000000077882 */ /* 0x000fe20000000000 */
[----:B---3--:R-:W-:-:S02]  /*25e00*/  IMAD R9, R4, 0x9000, R19 ;  /* 0x0000900004097824 */ /* 0x008fc400078e0213 */
[----:B------:R-:W-:Y:S02]  /*25e10*/  VIADD R4, R6, 0x2a890 ;  /* 0x0002a89006047836 */ /* 0x000fe40000000000 */
[----:B------:R-:W-:-:S07]  /*25e20*/  VIADD R7, R9, 0x18400 ;  /* 0x0001840009077836 */ /* 0x000fce0000000000 */
.L_x_1779:
        /* <DEDUP_REMOVED lines=16> */
.L_x_1780:
        /* <DEDUP_REMOVED lines=15> */
.L_x_1781:
        /* <DEDUP_REMOVED lines=13> */
.L_x_1964:
[----:B------:R-:W-:Y:S05]  /*260f0*/  BSYNC B2 ;  /* 0x0000000000027941 */ /* 0x000fea0003800000 */
.L_x_1782:
[----:B------:R-:W-:Y:S01]  /*26100*/  BSSY B2, `(.L_x_1784) ;  /* 0x0000009000027945 */ /* 0x000fe20003800000 */
[----:B-12---:R-:W-:Y:S02]  /*26110*/  IMAD.MOV.U32 R10, RZ, RZ, 0x0 ;  /* 0x00000000ff0a7424 */ /* 0x006fe400078e00ff */
[----:B------:R-:W-:Y:S01]  /*26120*/  IMAD.MOV.U32 R11, RZ, RZ, 0x12f00000 ;  /* 0x12f00000ff0b7424 */ /* 0x000fe200078e00ff */
[----:B------:R-:W-:Y:S06]  /*26130*/  @P4 BRA `(.L_x_1785) ;  /* 0x0000000000144947 */ /* 0x000fec0003800000 */
[----:B------:R-:W-:Y:S01]  /*26140*/  LOP3.LUT P0, RZ, R17, 0x1, RZ, 0xc0, !PT ;  /* 0x0000000111ff7812 */ /* 0x000fe2000780c0ff */
[----:B------:R-:W-:-:S04]  /*26150*/  IMAD.MOV.U32 R4, RZ, RZ, 0x6000 ;  /* 0x00006000ff047424 */ /* 0x000fc800078e00ff */
[----:B------:R1:W-:Y:S08]  /*26160*/  SYNCS.ARRIVE.TRANS64 RZ, [R6+URZ+0x2a8b0], R4 ;  /* 0x02a8b00406ff79a7 */ /* 0x0003f0000800003f */
[----:B------:R-:W-:Y:S05]  /*26170*/  @!P0 BRA `(.L_x_1785) ;  /* 0x0000000000048947 */ /* 0x000fea0003800000 */
[----:B------:R-:W-:Y:S01]  /*26180*/  BPT.TRAP 0x1 ;  /* 0x000000040000795c */ /* 0x000fe20000300000 */
.L_x_1785:
[----:B------:R-:W-:Y:S05]  /*26190*/  BSYNC B2 ;  /* 0x0000000000027941 */ /* 0x000fea0003800000 */
.L_x_1784:
[----:B-1----:R-:W2:Y:S01]  /*261a0*/  LDL R4, [R1+0x14] ;  /* 0x0000140001047983 */ /* 0x002ea20000100800 */
[----:B------:R-:W-:Y:S01]  /*261b0*/  R2UR UR10, R12 ;  /* 0x000000000c0a72ca */ /* 0x000fe200000e0000 */
[----:B------:R-:W-:Y:S01]  /*261c0*/  UIADD3 UR4, UP0, UR36, 0x670, URZ ;  /* 0x0000067024047890 */ /* 0x000fe2000ff1e03f */
[----:B------:R-:W-:Y:S01]  /*261d0*/  R2UR UR6, R10 ;  /* 0x000000000a0672ca */ /* 0x000fe200000e0000 */
[----:B------:R-:W-:Y:S01]  /*261e0*/  VIADD R6, R6, 0x2a8b0 ;  /* 0x0002a8b006067836 */ /* 0x000fe20000000000 */
[----:B------:R-:W-:Y:S01]  /*261f0*/  R2UR UR7, R11 ;  /* 0x000000000b0772ca */ /* 0x000fe200000e0000 */
[----:B------:R-:W-:Y:S01]  /*26200*/  UIADD3.X UR5, URZ, UR37, URZ, UP0, !UPT ;  /* 0x000000253f057290 */ /* 0x000fe200087fe43f */
[----:B------:R-:W-:Y:S01]  /*26210*/  PLOP3.LUT P0, PT, PT, PT, PT, 0x80, 0x0 ;  /* 0x000000000000781c */ /* 0x000fe20003f0f070 */
[----:B--2---:R-:W-:-:S04]  /*26220*/  IMAD R7, R4, 0x6000, R19 ;  /* 0x0000600004077824 */ /* 0x004fc800078e0213 */
[----:B------:R-:W-:-:S08]  /*26230*/  VIADD R4, R7, 0x400 ;  /* 0x0000040007047836 */ /* 0x000fd00000000000 */
.L_x_1786:
        /* <DEDUP_REMOVED lines=10> */
[----:B------:R-:W-:Y:S01]  /*262e0*/  R2UR UR10, R13 ;  /* 0x000000000d0a72ca */ /* 0x000fe200000e0000 */
[----:B------:R-:W-:Y:S01]  /*262f0*/  VIADD R4, R7, 0x3400 ;  /* 0x0000340007047836 */ /* 0x000fe20000000000 */
[----:B------:R-:W-:Y:S02]  /*26300*/  R2UR UR6, R10 ;  /* 0x000000000a0672ca */ /* 0x000fe400000e0000 */
[----:B------:R-:W-:Y:S02]  /*26310*/  R2UR UR7, R11 ;  /* 0x000000000b0772ca */ /* 0x000fe400000e0000 */
[----:B------:R-:W-:-:S13]  /*26320*/  PLOP3.LUT P0, PT, PT, PT, PT, 0x80, 0x0 ;  /* 0x000000000000781c */ /* 0x000fda0003f0f070 */
.L_x_1787:
        /* <DEDUP_REMOVED lines=10> */
.L_x_1774:
[----:B------:R-:W-:Y:S05]  /*263d0*/  BSYNC B1 ;  /* 0x0000000000017941 */ /* 0x000fea0003800000 */
.L_x_1773:
[----:B------:R-:W1:Y:S04]  /*263e0*/  LDL.LU R9, [R1+0x14] ;  /* 0x0000140001097983 */ /* 0x000e680000300800 */
[----:B------:R-:W2:Y:S01]  /*263f0*/  LDL.LU R7, [R1+0x20] ;  /* 0x0000200001077983 */ /* 0x000ea20000300800 */
[----:B------:R-:W-:Y:S01]  /*26400*/  PLOP3.LUT P5, PT, PT, PT, PT, 0x8, 0x0 ;  /* 0x000000000000781c */ /* 0x000fe20003fae170 */
[----:B-1----:R-:W-:Y:S02]  /*26410*/  VIADD R4, R9, 0x1 ;  /* 0x0000000109047836 */ /* 0x002fe40000000000 */
        /* <DEDUP_REMOVED lines=9> */
.L_x_1803:
[----:B------:R-:W-:Y:S05]  /*264b0*/  YIELD ;  /* 0x0000000000007946 */ /* 0x000fea0003800000 */
[----:B------:R-:W-:Y:S04]  /*264c0*/  BSSY B1, `(.L_x_1788) ;  /* 0x000007b000017945 */ /* 0x000fe80003800000 */
[----:B--2---:R-:W-:Y:S05]  /*264d0*/  @!P2 BRA `(.L_x_1789) ;  /* 0x0000000400e4a947 */ /* 0x004fea0003800000 */
[----:B------:R-:W2:Y:S04]  /*264e0*/  LDL R6, [R1+0x14] ;  /* 0x0000140001067983 */ /* 0x000ea80000100800 */
[----:B------:R-:W3:Y:S01]  /*264f0*/  LDL R5, [R1+0x20] ;  /* 0x0000200001057983 */ /* 0x000ee20000100800 */
[----:B------:R-:W-:Y:S01]  /*26500*/  BSSY B2, `(.L_x_1790) ;  /* 0x0000008000027945 */ /* 0x000fe20003800000 */
[----:B-1----:R-:W1:Y:S02]  /*26510*/  S2R R4, SR_TID.X ;  /* 0x0000000000047919 */ /* 0x002e640000002100 */
[----:B-1----:R-:W-:-:S04]  /*26520*/  LOP3.LUT R4, R4, 0x7f, RZ, 0xc0, !PT ;  /* 0x0000007f04047812 */ /* 0x002fc800078ec0ff */
[----:B------:R-:W-:Y:S01]  /*26530*/  ISETP.NE.AND P1, PT, R4, RZ, PT ;  /* 0x000000ff0400720c */ /* 0x000fe20003f25270 */
[----:B--2---:R-:W-:Y:S01]  /*26540*/  IMAD R8, R6, 0x8, R19 ;  /* 0x0000000806087824 */ /* 0x004fe200078e0213 */
[----:B---3--:R-:W-:-:S04]  /*26550*/  SHF.L.U32 R7, R5, 0x1f, RZ ;  /* 0x0000001f05077819 */ /* 0x008fc800000006ff */
[----:B------:R-:W1:Y:S02]  /*26560*/  SYNCS.PHASECHK.TRANS64.TRYWAIT P0, [R8+URZ+0x2a8a0], R7 ;  /* 0x02a8a007080075a7 */ /* 0x000e64000800017f */
[----:B-1----:R-:W-:Y:S05]  /*26570*/  @!P0 BRA `(.L_x_1791) ;  /* 0x0000007000dc8947 */ /* 0x002fea0003800000 */
.L_x_1965:
[----:B------:R-:W-:Y:S05]  /*26580*/  BSYNC B2 ;  /* 0x0000000000027941 */ /* 0x000fea0003800000 */
.L_x_1790:
[----:B------:R-:W-:Y:S04]  /*26590*/  BSSY B2, `(.L_x_1792) ;  /* 0x0000007000027945 */ /* 0x000fe80003800000 */
[----:B------:R-:W-:Y:S05]  /*265a0*/  @P1 BRA `(.L_x_1793) ;  /* 0x0000000000141947 */ /* 0x000fea0003800000 */
[----:B------:R-:W-:Y:S01]  /*265b0*/  LOP3.LUT P0, RZ, R17, 0x1, RZ, 0xc0, !PT ;  /* 0x0000000111ff7812 */ /* 0x000fe2000780c0ff */
[----:B------:R-:W-:-:S04]  /*265c0*/  IMAD.MOV.U32 R4, RZ, RZ, 0x9000 ;  /* 0x00009000ff047424 */ /* 0x000fc800078e00ff */
[----:B------:R2:W-:Y:S08]  /*265d0*/  SYNCS.ARRIVE.TRANS64 RZ, [R8+URZ+0x2a890], R4 ;  /* 0x02a8900408ff79a7 */ /* 0x0005f0000800003f */
[----:B------:R-:W-:Y:S05]  /*265e0*/  @!P0 BRA `(.L_x_1793) ;  /* 0x0000000000048947 */ /* 0x000fea0003800000 */
[----:B------:R-:W-:Y:S01]  /*265f0*/  BPT.TRAP 0x1 ;  /* 0x000000040000795c */ /* 0x000fe20000300000 */
.L_x_1793:
[----:B------:R-:W-:Y:S05]  /*26600*/  BSYNC B2 ;  /* 0x0000000000027941 */ /* 0x000fea0003800000 */
.L_x_1792:
[----:B--2---:R-:W2:Y:S01]  /*26610*/  LDL R4, [R1+0x14] ;  /* 0x0000140001047983 */ /* 0x004ea20000100800 */
        /* <DEDUP_REMOVED lines=11> */
.L_x_1794:
        /* <DEDUP_REMOVED lines=10> */
[----:B------:R-:W-:Y:S01]  /*26770*/  IMAD.MOV.U32 R13, RZ, RZ, 0x40 ;  /* 0x00000040ff0d7424 */ /* 0x000fe200078e00ff */
[----:B------:R-:W-:Y:S01]  /*26780*/  PLOP3.LUT P0, PT, PT, PT, PT, 0x80, 0x0 ;  /* 0x000000000000781c */ /* 0x000fe20003f0f070 */
[----:B------:R-:W-:Y:S01]  /*26790*/  VIADD R10, R6, 0x1b400 ;  /* 0x0001b400060a7836 */ /* 0x000fe20000000000 */
[----:B------:R-:W-:Y:S01]  /*267a0*/  UMOV UR6, 0x0 ;  /* 0x0000000000067882 */ /* 0x000fe20000000000 */
[----:B------:R-:W-:Y:S01]  /*267b0*/  UMOV UR7, 0x12f00000 ;  /* 0x12f0000000077882 */ /* 0x000fe20000000000 */
[----:B------:R-:W-:-:S15]  /*267c0*/  R2UR UR10, R13 ;  /* 0x000000000d0a72ca */ /* 0x000fde00000e0000 */
.L_x_1795:
        /* <DEDUP_REMOVED lines=10> */
[----:B------:R-:W-:Y:S01]  /*26870*/  VIADD R6, R6, 0x1e400 ;  /* 0x0001e40006067836 */ /* 0x000fe20000000000 */
[----:B------:R-:W-:Y:S01]  /*26880*/  PLOP3.LUT P0, PT, PT, PT, PT, 0x80, 0x0 ;  /* 0x000000000000781c */ /* 0x000fe20003f0f070 */
[----:B------:R-:W-:Y:S01]  /*26890*/  UMOV UR6, 0x0 ;  /* 0x0000000000067882 */ /* 0x000fe20000000000 */
[----:B------:R-:W-:Y:S01]  /*268a0*/  UMOV UR7, 0x12f00000 ;  /* 0x12f0000000077882 */ /* 0x000fe20000000000 */
[----:B------:R-:W-:-:S10]  /*268b0*/  UMOV UR10, 0x80 ;  /* 0x00000080000a7882 */ /* 0x000fd40000000000 */
.L_x_1796:
        /* <DEDUP_REMOVED lines=10> */
[----:B------:R-:W2:Y:S01]  /*26960*/  SYNCS.PHASECHK.TRANS64.TRYWAIT P0, [R8+URZ+0x2a8c0], R7 ;  /* 0x02a8c007080075a7 */ /* 0x000ea2000800017f */
[----:B------:R-:W-:Y:S04]  /*26970*/  BSSY B2, `(.L_x_1797) ;  /* 0x0000002000027945 */ /* 0x000fe80003800000 */
[----:B--2---:R-:W-:Y:S05]  /*26980*/  @!P0 BRA `(.L_x_1798) ;  /* 0x0000006c00ec8947 */ /* 0x004fea0003800000 */
.L_x_1966:
[----:B------:R-:W-:Y:S05]  /*26990*/  BSYNC B2 ;  /* 0x0000000000027941 */ /* 0x000fea0003800000 */
.L_x_1797:
[----:B------:R-:W-:Y:S01]  /*269a0*/  BSSY B2, `(.L_x_1799) ;  /* 0x0000009000027945 */ /* 0x000fe20003800000 */
[----:B------:R-:W-:Y:S02]  /*269b0*/  IMAD.MOV.U32 R10, RZ, RZ, 0x0 ;  /* 0x00000000ff0a7424 */ /* 0x000fe400078e00ff */
[----:B------:R-:W-:Y:S01]  /*269c0*/  IMAD.MOV.U32 R11, RZ, RZ, 0x12f00000 ;  /* 0x12f00000ff0b7424 */ /* 0x000fe200078e00ff */
[----:B------:R-:W-:Y:S06]  /*269d0*/  @P1 BRA `(.L_x_1800) ;  /* 0x0000000000141947 */ /* 0x000fec0003800000 */
[----:B------:R-:W-:Y:S01]  /*269e0*/  LOP3.LUT P0, RZ, R17, 0x1, RZ, 0xc0, !PT ;  /* 0x0000000111ff7812 */ /* 0x000fe2000780c0ff */
[----:B------:R-:W-:-:S04]  /*269f0*/  IMAD.MOV.U32 R4, RZ, RZ, 0x6000 ;  /* 0x00006000ff047424 */ /* 0x000fc800078e00ff */
[----:B------:R3:W-:Y:S08]  /*26a00*/  SYNCS.ARRIVE.TRANS64 RZ, [R8+URZ+0x2a8b0], R4 ;  /* 0x02a8b00408ff79a7 */ /* 0x0007f0000800003f */
[----:B------:R-:W-:Y:S05]  /*26a10*/  @!P0 BRA `(.L_x_1800) ;  /* 0x0000000000048947 */ /* 0x000fea0003800000 */
[----:B------:R-:W-:Y:S01]  /*26a20*/  BPT.TRAP 0x1 ;  /* 0x000000040000795c */ /* 0x000fe20000300000 */
.L_x_1800:
[----:B------:R-:W-:Y:S05]  /*26a30*/  BSYNC B2 ;  /* 0x0000000000027941 */ /* 0x000fea0003800000 */
.L_x_1799:
[----:B---3--:R-:W3:Y:S01]  /*26a40*/  LDL R4, [R1+0x14] ;  /* 0x0000140001047983 */ /* 0x008ee20000100800 */
[----:B------:R-:W-:Y:S01]  /*26a50*/  R2UR UR10, R12 ;  /* 0x000000000c0a72ca */ /* 0x000fe200000e0000 */
[----:B------:R-:W-:Y:S01]  /*26a60*/  UIADD3 UR4, UP0, UR36, 0x670, URZ ;  /* 0x0000067024047890 */ /* 0x000fe2000ff1e03f */
[----:B------:R-:W-:Y:S01]  /*26a70*/  R2UR UR6, R10 ;  /* 0x000000000a0672ca */ /* 0x000fe200000e0000 */
[----:B-12---:R-:W-:Y:S01]  /*26a80*/  VIADD R8, R8, 0x2a8b0 ;  /* 0x0002a8b008087836 */ /* 0x006fe20000000000 */
[----:B------:R-:W-:Y:S01]  /*26a90*/  R2UR UR7, R11 ;  /* 0x000000000b0772ca */ /* 0x000fe200000e0000 */
[----:B------:R-:W-:Y:S01]  /*26aa0*/  UIADD3.X UR5, URZ, UR37, URZ, UP0, !UPT ;  /* 0x000000253f057290 */ /* 0x000fe200087fe43f */
[----:B------:R-:W-:Y:S01]  /*26ab0*/  PLOP3.LUT P0, PT, PT, PT, PT, 0x80, 0x0 ;  /* 0x000000000000781c */ /* 0x000fe20003f0f070 */
[----:B---3--:R-:W-:-:S04]  /*26ac0*/  IMAD R4, R4, 0x6000, R19 ;  /* 0x0000600004047824 */ /* 0x008fc800078e0213 */
[----:B------:R-:W-:-:S08]  /*26ad0*/  VIADD R6, R4, 0x400 ;  /* 0x0000040004067836 */ /* 0x000fd00000000000 */
.L_x_1801:
        /* <DEDUP_REMOVED lines=15> */
.L_x_1802:
        /* <DEDUP_REMOVED lines=10> */
.L_x_1789:
[----:B------:R-:W-:Y:S05]  /*26c70*/  BSYNC B1 ;  /* 0x0000000000017941 */ /* 0x000fea0003800000 */
.L_x_1788:
[----:B-1----:R-:W2:Y:S04]  /*26c80*/  LDL.LU R7, [R1+0x14] ;  /* 0x0000140001077983 */ /* 0x002ea80000300800 */
[----:B------:R-:W3:Y:S01]  /*26c90*/  LDL.LU R6, [R1+0x20] ;  /* 0x0000200001067983 */ /* 0x000ee20000300800 */
        /* <DEDUP_REMOVED lines=10> */
.L_x_1767:
[----:B------:R-:W-:Y:S05]  /*26d40*/  BSYNC B0 ;  /* 0x0000000000007941 */ /* 0x000fea0003800000 */
.L_x_1766:
[----:B-1----:R-:W3:Y:S01]  /*26d50*/  LDL R7, [R1+0x34] ;  /* 0x0000340001077983 */ /* 0x002ee20000100800 */
[----:B------:R-:W1:Y:S01]  /*26d60*/  LDC R0, c[0x0][0x448] ;  /* 0x00011200ff007b82 */ /* 0x000e620000000800 */
[----:B------:R-:W-:Y:S07]  /*26d70*/  @!P5 WARPSYNC.ALL ;  /* 0x000000000000d948 */ /* 0x000fee0003800000 */
[----:B------:R-:W-:Y:S01]  /*26d80*/  @!P5 BAR.SYNC.DEFER_BLOCKING 0xc, 0x180 ;  /* 0x030600000000db1d */ /* 0x000fe20000010000 */
[----:B-1----:R-:W-:-:S13]  /*26d90*/  ISETP.NE.AND P0, PT, R0, 0x1, PT ;  /* 0x000000010000780c */ /* 0x002fda0003f05270 */
[----:B------:R-:W1:Y:S08]  /*26da0*/  @P0 LDC R0, c[0x0][0x44c] ;  /* 0x00011300ff000b82 */ /* 0x000e700000000800 */
[----:B------:R-:W4:Y:S01]  /*26db0*/  @P0 LDC R3, c[0x0][0x450] ;  /* 0x00011400ff030b82 */ /* 0x000f220000000800 */
[----:B---3--:R-:W-:-:S04]  /*26dc0*/  VIADD R2, R7, 0x7f ;  /* 0x0000007f07027836 */ /* 0x008fc80000000000 */
[----:B-1----:R-:W-:-:S05]  /*26dd0*/  @P0 IMAD.HI.U32 R0, R2, R0, RZ ;  /* 0x0000000002000227 */ /* 0x002fca00078e00ff */
[----:B----4-:R-:W-:-:S05]  /*26de0*/  @P0 SHF.R.U32.HI R2, RZ, R3, R0 ;  /* 0x00000003ff020219 */ /* 0x010fca0000011600 */
[----:B------:R-:W-:Y:S02]  /*26df0*/  IMAD.IADD R0, R21, 0x1, R2 ;  /* 0x0000000115007824 */ /* 0x000fe400078e0202 */
[----:B------:R-:W1:Y:S02]  /*26e00*/  LDC.64 R2, c[0x0][0x9e0] ;  /* 0x00027800ff027b82 */ /* 0x000e640000000a00 */
[----:B-1----:R-:W-:Y:S01]  /*26e10*/  ISETP.GE.AND P1, PT, R3, 0x1, PT ;  /* 0x000000010300780c */ /* 0x002fe20003f26270 */
[----:B------:R-:W-:-:S12]  /*26e20*/  IMAD.IADD R2, R0, 0x1, R2 ;  /* 0x0000000100027824 */ /* 0x000fd800078e0202 */
[----:B------:R-:W-:Y:S05]  /*26e30*/  @!P1 BRA `(.L_x_1804) ;  /* 0x0000000000489947 */ /* 0x000fea0003800000 */
[C---:B------:R-:W-:Y:S01]  /*26e40*/  ISETP.GT.AND P2, PT, R0.reuse, RZ, PT ;  /* 0x000000ff0000720c */ /* 0x040fe20003f44270 */
[----:B------:R-:W-:Y:S01]  /*26e50*/  BSSY B0, `(.L_x_1805) ;  /* 0x000000e000007945 */ /* 0x000fe20003800000 */
[----:B--2---:R-:W-:-:S11]  /*26e60*/  VIADD R6, R0, 0xffffffff ;  /* 0xffffffff00067836 */ /* 0x004fd60000000000 */
        /* <DEDUP_REMOVED lines=8> */
.L_x_1806:
[----:B------:R-:W-:-:S13]  /*26ef0*/  ISETP.NE.AND P2, PT, R3, 0x1, PT ;  /* 0x000000010300780c */ /* 0x000fda0003f45270 */
[----:B------:R-:W1:Y:S02]  /*26f00*/  @P2 LDC.64 R4, c[0x0][0x9e8] ;  /* 0x00027a00ff042b82 */ /* 0x000e640000000a00 */
[----:B-1----:R-:W-:-:S05]  /*26f10*/  @P2 IMAD.HI.U32 R4, R6, R4, RZ ;  /* 0x0000000406042227 */ /* 0x002fca00078e00ff */
[----:B------:R-:W-:-:S07]  /*26f20*/  @P2 SHF.R.U32.HI R6, RZ, R5, R4 ;  /* 0x00000005ff062219 */ /* 0x000fce0000011604 */
.L_x_1807:
[----:B------:R-:W-:Y:S05]  /*26f30*/  BSYNC B0 ;  /* 0x0000000000007941 */ /* 0x000fea0003800000 */
.L_x_1805:
[----:B------:R-:W-:-:S05]  /*26f40*/  IMAD R6, R6, R3, R3 ;  /* 0x0000000306067224 */ /* 0x000fca00078e0203 */
[----:B------:R-:W-:-:S07]  /*26f50*/  VIMNMX R2, R2, R6, PT ;  /* 0x0000000602027248 */ /* 0x000fce0003fe0100 */
.L_x_1804:
[----:B--2---:R-:W2:Y:S01]  /*26f60*/  LDL R6, [R1+0x5c] ;  /* 0x00005c0001067983 */ /* 0x004ea20000100800 */
[----:B------:R-:W1:Y:S01]  /*26f70*/  @P0 LDC R0, c[0x0][0x44c] ;  /* 0x00011300ff000b82 */ /* 0x000e620000000800 */
[----:B------:R-:W-:Y:S01]  /*26f80*/  VIADD R2, R2, 0x5f ;  /* 0x0000005f02027836 */ /* 0x000fe20000000000 */
[----:B------:R-:W-:Y:S01]  /*26f90*/  ULDC UR4, c[0x0][0x9dc] ;  /* 0x0002770000047ab9 */ /* 0x000fe20000000800 */
[----:B------:R-:W-:Y:S02]  /*26fa0*/  IMAD.MOV.U32 R4, RZ, RZ, R7 ;  /* 0x000000ffff047224 */ /* 0x000fe400078e0007 */
[----:B------:R-:W-:-:S03]  /*26fb0*/  IMAD.HI R2, R2, 0x2aaaaaab, RZ ;  /* 0x2aaaaaab02027827 */ /* 0x000fc600078e02ff */
[----:B------:R-:W3:Y:S01]  /*26fc0*/  @P0 LDC R5, c[0x0][0x450] ;  /* 0x00011400ff050b82 */ /* 0x000ee20000000800 */
[----:B-1----:R-:W-:-:S05]  /*26fd0*/  @P0 IMAD.HI.U32 R0, R7, R0, RZ ;  /* 0x0000000007000227 */ /* 0x002fca00078e00ff */
[----:B---3--:R-:W-:-:S05]  /*26fe0*/  @P0 SHF.R.U32.HI R4, RZ, R5, R0 ;  /* 0x00000005ff040219 */ /* 0x008fca0000011600 */
[----:B------:R-:W-:Y:S01]  /*26ff0*/  IMAD.IADD R0, R20, 0x1, R4 ;  /* 0x0000000114007824 */ /* 0x000fe200078e0204 */
[----:B------:R-:W-:-:S04]  /*27000*/  SHF.R.U32.HI R4, RZ, 0x1f, R2 ;  /* 0x0000001fff047819 */ /* 0x000fc80000011602 */
[----:B------:R-:W-:Y:S01]  /*27010*/  LEA.HI.SX32 R7, R2, R4, 0x1c ;  /* 0x0000000402077211 */ /* 0x000fe200078fe2ff */
[----:B------:R-:W-:-:S04]  /*27020*/  VIADD R2, R0, -UR4 ;  /* 0x8000000400027c36 */ /* 0x000fc80008000000 */
[----:B------:R1:W-:Y:S01]  /*27030*/  STL [R1+0x60], R7 ;  /* 0x0000600701007387 */ /* 0x0003e20000100800 */
[----:B--2---:R-:W-:Y:S01]  /*27040*/  VIMNMX R6, R6, R7, PT ;  /* 0x0000000706067248 */ /* 0x004fe20003fe0100 */
[----:B-1----:R-:W-:Y:S06]  /*27050*/  @!P1 BRA `(.L_x_1808) ;  /* 0x0000000000449947 */ /* 0x002fec0003800000 */
        /* <DEDUP_REMOVED lines=10> */
.L_x_1810:
[----:B------:R-:W-:-:S13]  /*27100*/  ISETP.NE.AND P0, PT, R3, 0x1, PT ;  /* 0x000000010300780c */ /* 0x000fda0003f05270 */
[----:B------:R-:W1:Y:S02]  /*27110*/  @P0 LDC.64 R4, c[0x0][0x9e8] ;  /* 0x00027a00ff040b82 */ /* 0x000e640000000a00 */
[----:B-1----:R-:W-:-:S05]  /*27120*/  @P0 IMAD.HI.U32 R4, R0, R4, RZ ;  /* 0x0000000400040227 */ /* 0x002fca00078e00ff */
[----:B------:R-:W-:-:S07]  /*27130*/  @P0 SHF.R.U32.HI R0, RZ, R5, R4 ;  /* 0x00000005ff000219 */ /* 0x000fce0000011604 */
.L_x_1811:
[----:B------:R-:W-:Y:S05]  /*27140*/  BSYNC B0 ;  /* 0x0000000000007941 */ /* 0x000fea0003800000 */
.L_x_1809:
[----:B------:R-:W-:-:S05]  /*27150*/  IMAD R0, R0, R3, RZ ;  /* 0x0000000300007224 */ /* 0x000fca00078e02ff */
[----:B------:R-:W-:-:S07]  /*27160*/  VIMNMX R2, R2, R0, !PT ;  /* 0x0000000002027248 */ /* 0x000fce0007fe0100 */
.L_x_1808:
[----:B------:R-:W-:Y:S01]  /*27170*/  IMAD.HI R2, R2, 0x2aaaaaab, RZ ;  /* 0x2aaaaaab02027827 */ /* 0x000fe200078e02ff */
[----:B------:R-:W-:Y:S01]  /*27180*/  ISETP.NE.AND P1, PT, R18, RZ, PT ;  /* 0x000000ff1200720c */ /* 0x000fe20003f25270 */
[----:B------:R-:W-:Y:S03]  /*27190*/  BSSY B0, `(.L_x_1812) ;  /* 0x0000025000007945 */ /* 0x000fe60003800000 */
[----:B------:R-:W-:-:S04]  /*271a0*/  SHF.R.U32.HI R0, RZ, 0x1f, R2 ;  /* 0x0000001fff007819 */ /* 0x000fc80000011602 */
[----:B------:R-:W-:-:S04]  /*271b0*/  LEA.HI.SX32 R0, R2, R0, 0x1c ;  /* 0x0000000002007211 */ /* 0x000fc800078fe2ff */
[----:B------:R-:W-:Y:S01]  /*271c0*/  VIMNMX R8, RZ, R0, !PT ;  /* 0x00000000ff087248 */ /* 0x000fe20007fe0100 */
[----:B------:R-:W1:Y:S03]  /*271d0*/  @!P1 LDC R18, c[0x0][0x9f0] ;  /* 0x00027c00ff129b82 */ /* 0x000e660000000800 */
[----:B------:R-:W-:Y:S01]  /*271e0*/  ISETP.GT.AND P0, PT, R6, R8, PT ;  /* 0x000000080600720c */ /* 0x000fe20003f04270 */
[----:B------:R2:W-:Y:S04]  /*271f0*/  STL [R1+0x3c], R8 ;  /* 0x00003c0801007387 */ /* 0x0005e80000100800 */
[----:B------:R2:W-:Y:S08]  /*27200*/  STL [R1+0x40], RZ ;  /* 0x000040ff01007387 */ /* 0x0005f00000100800 */
[----:B--2---:R-:W-:Y:S05]  /*27210*/  @!P0 BRA `(.L_x_1813) ;  /* 0x0000000000708947 */ /* 0x004fea0003800000 */
[----:B-1----:R-:W-:-:S04]  /*27220*/  IABS R0, R18 ;  /* 0x0000001200007213 */ /* 0x002fc80000000000 */
[----:B------:R-:W1:Y:S08]  /*27230*/  I2F.RP R2, R0 ;  /* 0x0000000000027306 */ /* 0x000e700000209400 */
[----:B-1----:R-:W1:Y:S02]  /*27240*/  MUFU.RCP R2, R2 ;  /* 0x0000000200027308 */ /* 0x002e640000001000 */
[----:B-1----:R-:W-:-:S06]  /*27250*/  VIADD R2, R2, 0xffffffe ;  /* 0x0ffffffe02027836 */ /* 0x002fcc0000000000 */
[----:B------:R-:W1:Y:S02]  /*27260*/  F2I.FTZ.U32.TRUNC.NTZ R3, R2 ;  /* 0x0000000200037305 */ /* 0x000e64000021f000 */
[----:B-1----:R-:W-:-:S04]  /*27270*/  IMAD.MOV R2, RZ, RZ, -R3 ;  /* 0x000000ffff027224 */ /* 0x002fc800078e0a03 */
[----:B------:R-:W-:Y:S02]  /*27280*/  IMAD R4, R2, R0, RZ ;  /* 0x0000000002047224 */ /* 0x000fe400078e02ff */
[----:B------:R-:W-:-:S04]  /*27290*/  IMAD.MOV.U32 R2, RZ, RZ, RZ ;  /* 0x000000ffff027224 */ /* 0x000fc800078e00ff */
[----:B------:R-:W-:Y:S01]  /*272a0*/  IMAD.HI.U32 R7, R3, R4, R2 ;  /* 0x0000000403077227 */ /* 0x000fe200078e0002 */
[----:B------:R-:W-:Y:S02]  /*272b0*/  IADD3 R4, R18, -0x1, R6 ;  /* 0xffffffff12047810 */ /* 0x000fe40007ffe006 */
[----:B------:R-:W-:-:S03]  /*272c0*/  IABS R2, R18 ;  /* 0x0000001200027213 */ /* 0x000fc60000000000 */
[----:B------:R-:W-:Y:S02]  /*272d0*/  IMAD.IADD R4, R4, 0x1, -R8 ;  /* 0x0000000104047824 */ /* 0x000fe400078e0a08 */
[----:B------:R-:W-:-:S03]  /*272e0*/  IMAD.MOV R2, RZ, RZ, -R2 ;  /* 0x000000ffff027224 */ /* 0x000fc600078e0a02 */
[----:B------:R-:W-:Y:S01]  /*272f0*/  IABS R3, R4 ;  /* 0x0000000400037213 */ /* 0x000fe20000000000 */
[----:B------:R-:W-:Y:S01]  /*27300*/  IMAD.MOV.U32 R5, RZ, RZ, R2 ;  /* 0x000000ffff057224 */ /* 0x000fe200078e0002 */
        /* <DEDUP_REMOVED lines=13> */
.L_x_1813:
[----:B------:R-:W-:Y:S05]  /*273e0*/  BSYNC B0 ;  /* 0x0000000000007941 */ /* 0x000fea0003800000 */
.L_x_1812:
[----:B------:R-:W3:Y:S04]  /*273f0*/  LDL R0, [R1+0x40] ;  /* 0x0000400001007983 */ /* 0x000ee80000100800 */
[----:B--2---:R-:W3:Y:S01]  /*27400*/  LDL R2, [R1+0x50] ;  /* 0x0000500001027983 */ /* 0x004ee20000100800 */
[----:B------:R-:W-:Y:S01]  /*27410*/  BSSY B7, `(.L_x_1814) ;  /* 0x0000414000077945 */ /* 0x000fe20003800000 */
[----:B---3--:R-:W-:-:S05]  /*27420*/  IMAD R2, R2, R0, R8 ;  /* 0x0000000002027224 */ /* 0x008fca00078e0208 */
[----:B------:R-:W-:Y:S01]  /*27430*/  VIADDMNMX R0, R2, R0, R6, PT ;  /* 0x0000000002007246 */ /* 0x000fe20003800106 */
[----:B------:R2:W-:Y:S03]  /*27440*/  STL [R1+0x30], R2 ;  /* 0x0000300201007387 */ /* 0x0005e60000100800 */
[----:B------:R-:W-:Y:S01]  /*27450*/  ISETP.GT.AND P0, PT, R0, R2, PT ;  /* 0x000000020000720c */ /* 0x000fe20003f04270 */
[----:B------:R2:W-:-:S12]  /*27460*/  STL [R1+0x44], R0 ;  /* 0x0000440001007387 */ /* 0x0005d80000100800 */
[----:B--2---:R-:W-:Y:S05]  /*27470*/  @P0 BRA `(.L_x_1815) ;  /* 0x0000000000480947 */ /* 0x004fea0003800000 */
[----:B------:R-:W2:Y:S02]  /*27480*/  S2R R0, SR_TID.X ;  /* 0x0000000000007919 */ /* 0x000ea40000002100 */
[----:B--2---:R-:W-:-:S04]  /*27490*/  LOP3.LUT R0, R0, 0x7f, RZ, 0xc0, !PT ;  /* 0x0000007f00007812 */ /* 0x004fc800078ec0ff */
[----:B------:R-:W-:-:S13]  /*274a0*/  ISETP.NE.AND P1, PT, R0, RZ, PT ;  /* 0x000000ff0000720c */ /* 0x000fda0003f25270 */
[----:B------:R-:W-:Y:S05]  /*274b0*/  @P1 BRA `(.L_x_1816) ;  /* 0x0000004000241947 */ /* 0x000fea0003800000 */
[----:B------:R-:W2:Y:S01]  /*274c0*/  S2R R3, SR_LANEID ;  /* 0x0000000000037919 */ /* 0x000ea20000000000 */
[----:B------:R-:W-:Y:S02]  /*274d0*/  VOTEU.ANY UR4, UPT, PT ;  /* 0x0000000000047886 */ /* 0x000fe400038e0100 */
[----:B------:R-:W2:Y:S08]  /*274e0*/  FLO.U32 R0, UR4 ;  /* 0x0000000400007d00 */ /* 0x000eb000080e0000 */
[----:B------:R-:W3:Y:S01]  /*274f0*/  POPC R4, UR4 ;  /* 0x0000000400047d09 */ /* 0x000ee20008000000 */
[----:B--2---:R-:W-:-:S02]  /*27500*/  ISETP.EQ.U32.AND P0, PT, R0, R3, PT ;  /* 0x000000030000720c */ /* 0x004fc40003f02070 */
[----:B------:R-:W3:Y:S11]  /*27510*/  LDC.64 R2, c[0x0][0xc60] ;  /* 0x00031800ff027b82 */ /* 0x000ef60000000a00 */
[----:B---3--:R-:W2:Y:S01]  /*27520*/  @P0 ATOMG.E.ADD.STRONG.GPU PT, R3, desc[UR46][R2.64], R4 ;  /* 0x00000004020309a8 */ /* 0x008ea200081ee1ee */
[----:B------:R-:W3:Y:S02]  /*27530*/  S2R R5, SR_LTMASK ;  /* 0x0000000000057919 */ /* 0x000ee40000003900 */
[----:B---3--:R-:W-:-:S06]  /*27540*/  LOP3.LUT R5, R5, UR4, RZ, 0xc0, !PT ;  /* 0x0000000405057c12 */ /* 0x008fcc000f8ec0ff */
[----:B------:R-:W3:Y:S01]  /*27550*/  POPC R5, R5 ;  /* 0x0000000500057309 */ /* 0x000ee20000000000 */
[----:B--2---:R-:W3:Y:S02]  /*27560*/  SHFL.IDX PT, R0, R3, R0, 0x1f ;  /* 0x00001f0003007589 */ /* 0x004ee400000e0000 */
[----:B---3--:R-:W-:-:S05]  /*27570*/  IADD3 R0, R0, UR39, R5 ;  /* 0x0000002700007c10 */ /* 0x008fca000fffe005 */
[----:B------:R2:W-:Y:S01]  /*27580*/  STL [R1], R0 ;  /* 0x0000000001007387 */ /* 0x0005e20000100800 */
[----:B------:R-:W-:Y:S05]  /*27590*/  BRA `(.L_x_1816) ;  /* 0x0000003c00ec7947 */ /* 0x000fea0003800000 */
.L_x_1815:
        /* <DEDUP_REMOVED lines=19> */
[----:B012---:R-:W-:Y:S05]  /*276d0*/  CALL.ABS.NOINC R2 ;  /* 0x0000000002007343 */ /* 0x007fea0003c00000 */
.L_x_1818:
[----:B------:R-:W-:Y:S05]  /*276e0*/  BSYNC B6 ;  /* 0x0000000000067941 */ /* 0x000fea0003800000 */
.L_x_1817:
[----:B------:R-:W-:Y:S01]  /*276f0*/  VIADD R0, R19, 0x400 ;  /* 0x0000040013007836 */ /* 0x000fe20000000000 */
[----:B------:R-:W-:Y:S04]  /*27700*/  BSSY B6, `(.L_x_1819) ;  /* 0x0000022000067945 */ /* 0x000fe80003800000 */
[----:B------:R-:W-:-:S13]  /*27710*/  LOP3.LUT P0, RZ, R0, 0x3ff, RZ, 0xc0, !PT ;  /* 0x000003ff00ff7812 */ /* 0x000fda000780c0ff */
[----:B------:R-:W-:Y:S05]  /*27720*/  @!P0 BRA `(.L_x_1820) ;  /* 0x00000000007c8947 */ /* 0x000fea0003800000 */
[----:B-1----:R-:W-:Y:S01]  /*27730*/  MOV R18, 0x0 ;  /* 0x0000000000127802 */ /* 0x002fe20000000f00 */
[----:B------:R-:W-:Y:S01]  /*27740*/  ULDC.64 UR6, c[0x4][0x118] ;  /* 0x0100460000067ab9 */ /* 0x000fe20000000a00 */
[----:B------:R-:W-:Y:S01]  /*27750*/  ULDC.64 UR8, c[0x4][0x120] ;  /* 0x0100480000087ab9 */ /* 0x000fe20000000a00 */
[----:B------:R-:W-:Y:S01]  /*27760*/  ULDC.64 UR4, c[0x4][0xa8] ;  /* 0x01002a0000047ab9 */ /* 0x000fe20000000a00 */
[----:B------:R1:W2:Y:S01]  /*27770*/  LDC.64 R2, c[0x4][R18] ;  /* 0x0100000012027b82 */ /* 0x0002a20000000a00 */
        /* <DEDUP_REMOVED lines=10> */
[----:B0-2---:R-:W-:Y:S05]  /*27820*/  CALL.ABS.NOINC R2 ;  /* 0x0000000002007343 */ /* 0x005fea0003c00000 */
.L_x_1821:
        /* <DEDUP_REMOVED lines=15> */
.L_x_1820:
[----:B------:R-:W-:Y:S05]  /*27920*/  BSYNC B6 ;  /* 0x0000000000067941 */ /* 0x000fea0003800000 */
.L_x_1819:
[----:B------:R-:W2:Y:S01]  /*27930*/  LDL R0, [R1+0xc] ;  /* 0x00000c0001007983 */ /* 0x000ea20000100800 */
[----:B------:R-:W-:Y:S02]  /*27940*/  ULDC.64 UR4, c[0x0][0x9f8] ;  /* 0x00027e0000047ab9 */ /* 0x000fe40000000a00 */
[----:B------:R-:W-:Y:S01]  /*27950*/  ISETP.NE.U32.AND P0, PT, RZ, UR4, PT ;  /* 0x00000004ff007c0c */ /* 0x000fe2000bf05070 */
[----:B-1----:R-:W3:Y:S03]  /*27960*/  LDL R18, [R1+0x44] ;  /* 0x0000440001127983 */ /* 0x002ee60000100800 */
[----:B------:R-:W-:Y:S01]  /*27970*/  ISETP.NE.AND.EX P0, PT, RZ, UR5, PT, P0 ;  /* 0x00000005ff007c0c */ /* 0x000fe2000bf05300 */
[----:B------:R-:W-:-:S12]  /*27980*/  ULDC.64 UR4, c[0x0][0xa08] ;  /* 0x0002820000047ab9 */ /* 0x000fd80000000a00 */
[----:B------:R-:W1:Y:S01]  /*27990*/  @P0 LDC.64 R2, c[0x0][0x9f8] ;  /* 0x00027e00ff020b82 */ /* 0x000e620000000a00 */
[----:B--2---:R-:W-:Y:S02]  /*279a0*/  IMAD.MOV.U32 R7, RZ, RZ, R0 ;  /* 0x000000ffff077224 */ /* 0x004fe400078e0000 */
[----:B-1----:R-:W-:-:S05]  /*279b0*/  @P0 IMAD.WIDE R2, R0, 0x4, R2 ;  /* 0x0000000400020825 */ /* 0x002fca00078e0202 */
[----:B------:R1:W2:Y:S01]  /*279c0*/  @P0 LDG.E R7, desc[UR46][R2.64] ;  /* 0x0000002e02070981 */ /* 0x0002a2000c1e1900 */
[----:B---3--:R-:W-:Y:S01]  /*279d0*/  VIADD R0, R18, 0xffffffff ;  /* 0xffffffff12007836 */ /* 0x008fe20000000000 */
[----:B-1----:R-:W1:Y:S02]  /*279e0*/  LDC.64 R2, c[0x0][0x418] ;  /* 0x00010600ff027b82 */ /* 0x002e640000000a00 */
[----:B-1----:R-:W-:Y:S01]  /*279f0*/  LOP3.LUT P0, RZ, R2, UR4, RZ, 0xfc, !PT ;  /* 0x0000000402ff7c12 */ /* 0x002fe2000f80fcff */
[----:B------:R-:W-:-:S03]  /*27a00*/  UMOV UR4, 0xffffffff ;  /* 0xffffffff00047882 */ /* 0x000fc60000000000 */
[----:B------:R-:W-:Y:S02]  /*27a10*/  LOP3.LUT P0, RZ, R3, UR5, RZ, 0xfc, P0 ;  /* 0x0000000503ff7c12 */ /* 0x000fe4000800fcff */
[----:B--2---:R-:W-:Y:S01]  /*27a20*/  SHF.R.S32.HI R8, RZ, 0x1f, R7 ;  /* 0x0000001fff087819 */ /* 0x004fe20000011407 */
[----:B------:R1:W-:Y:S01]  /*27a30*/  STL [R1+0x8], R7 ;  /* 0x0000080701007387 */ /* 0x0003e20000100800 */
[----:B------:R-:W-:-:S03]  /*27a40*/  SEL R18, R7, RZ, !P0 ;  /* 0x000000ff07127207 */ /* 0x000fc60004000000 */
[----:B------:R1:W-:Y:S01]  /*27a50*/  STL [R1+0x24], R8 ;  /* 0x0000240801007387 */ /* 0x0003e20000100800 */
[----:B------:R-:W-:Y:S05]  /*27a60*/  BRA.DIV UR4, `(.L_x_1822) ;  /* 0x0000005e04c87947 */ /* 0x000fea000b800000 */
[----:B------:R-:W2:Y:S02]  /*27a70*/  S2R R4, SR_TID.X ;  /* 0x0000000000047919 */ /* 0x000ea40000002100 */
[----:B--2---:R-:W-:-:S04]  /*27a80*/  SHF.R.U32.HI R4, RZ, 0x5, R4 ;  /* 0x00000005ff047819 */ /* 0x004fc80000011604 */
[----:B------:R-:W-:-:S05]  /*27a90*/  LOP3.LUT R4, R4, 0x3, RZ, 0xc0, !PT ;  /* 0x0000000304047812 */ /* 0x000fca00078ec0ff */
[----:B------:R2:W3:Y:S02]  /*27aa0*/  SHFL.IDX PT, R14, R4, RZ, 0x1f ;  /* 0x00001fff040e7589 */ /* 0x0004e400000e0000 */
.L_x_1969:
[----:B------:R4:W-:Y:S01]  /*27ab0*/  STL [R1+0x4], R0 ;  /* 0x0000040001007387 */ /* 0x0009e20000100800 */
[----:B---3--:R-:W-:Y:S02]  /*27ac0*/  ISETP.NE.AND P0, PT, R14, RZ, PT ;  /* 0x000000ff0e00720c */ /* 0x008fe40003f05270 */
[----:B------:R-:W-:Y:S02]  /*27ad0*/  PLOP3.LUT P1, PT, PT, PT, PT, 0x8, 0x0 ;  /* 0x000000000000781c */ /* 0x000fe40003f2e170 */
[----:B------:R-:W-:-:S11]  /*27ae0*/  LOP3.LUT R17, R17, 0xfffffffb, RZ, 0xc0, !PT ;  /* 0xfffffffb11117812 */ /* 0x000fd600078ec0ff */
[----:B------:R-:W-:Y:S01]  /*27af0*/  @P1 LOP3.LUT R17, R17, 0x4, RZ, 0xfc, !PT ;  /* 0x0000000411111812 */ /* 0x000fe200078efcff */
[----:B----4-:R-:W-:Y:S06]  /*27b00*/  @P0 BRA `(.L_x_1823) ;  /* 0x0000000400300947 */ /* 0x010fec0003800000 */
[----:B------:R-:W-:-:S03]  /*27b10*/  UMOV UR4, 0xffffffff ;  /* 0xffffffff00047882 */ /* 0x000fc60000000000 */
[----:B------:R-:W-:Y:S05]  /*27b20*/  BRA.DIV UR4, `(.L_x_1824) ;  /* 0x0000005e04cc7947 */ /* 0x000fea000b800000 */
[----:B------:R-:W-:-:S13]  /*27b30*/  ELECT P6, URZ, PT ;  /* 0x00000000003f782f */ /* 0x000fda00038c0000 */
.L_x_1972:
[----:B------:R-:W-:Y:S05]  /*27b40*/  @!P6 BRA `(.L_x_1823) ;  /* 0x000000040020e947 */ /* 0x000fea0003800000 */
[----:B------:R-:W-:-:S04]  /*27b50*/  ISETP.NE.U32.AND P0, PT, R2, RZ, PT ;  /* 0x000000ff0200720c */ /* 0x000fc80003f05070 */
[----:B------:R-:W-:-:S13]  /*27b60*/  ISETP.NE.AND.EX P0, PT, R3, RZ, PT, P0 ;  /* 0x000000ff0300720c */ /* 0x000fda0003f05300 */
[----:B------:R-:W-:Y:S05]  /*27b70*/  @!P0 BRA `(.L_x_1825) ;  /* 0x0000000000508947 */ /* 0x000fea0003800000 */
[----:B------:R-:W3:Y:S01]  /*27b80*/  LDC R6, c[0x0][0x43c] ;  /* 0x00010f00ff067b82 */ /* 0x000ee20000000800 */
[----:B------:R-:W-:Y:S01]  /*27b90*/  IMAD.MOV.U32 R9, RZ, RZ, R0 ;  /* 0x000000ffff097224 */ /* 0x000fe200078e0000 */
[----:B------:R-:W-:-:S03]  /*27ba0*/  ULDC.64 UR4, c[0x0][0x428] ;  /* 0x00010a0000047ab9 */ /* 0x000fc60000000a00 */
[----:B------:R-:W-:Y:S01]  /*27bb0*/  IMAD.MOV.U32 R0, RZ, RZ, R9 ;  /* 0x000000ffff007224 */ /* 0x000fe200078e0009 */
[----:B---3--:R-:W-:-:S13]  /*27bc0*/  ISETP.NE.AND P0, PT, R6, 0x1, PT ;  /* 0x000000010600780c */ /* 0x008fda0003f05270 */
[----:B--2---:R-:W2:Y:S02]  /*27bd0*/  @P0 LDC.64 R4, c[0x0][0x440] ;  /* 0x00011000ff040b82 */ /* 0x004ea40000000a00 */
        /* <DEDUP_REMOVED lines=14> */
.L_x_1825:
[----:B------:R-:W4:Y:S04]  /*27cc0*/  LDL R0, [R1+0x10] ;  /* 0x0000100001007983 */ /* 0x000f280000100800 */
[----:B---3--:R-:W3:Y:S01]  /*27cd0*/  LDL R2, [R1+0x18] ;  /* 0x0000180001027983 */ /* 0x008ee20000100800 */
[----:B----4-:R-:W-:Y:S01]  /*27ce0*/  IMAD R0, R0, 0x8, R19 ;  /* 0x0000000800007824 */ /* 0x010fe200078e0213 */
[----:B---3--:R-:W-:-:S04]  /*27cf0*/  SHF.L.U32 R2, R2, 0x1f, RZ ;  /* 0x0000001f02027819 */ /* 0x008fc800000006ff */
[----:B------:R-:W3:Y:S02]  /*27d00*/  SYNCS.PHASECHK.TRANS64.TRYWAIT P0, [R0+URZ+0x2a840], R2 ;  /* 0x02a84002000075a7 */ /* 0x000ee4000800017f */
[----:B---3--:R-:W-:Y:S05]  /*27d10*/  @!P0 BRA `(.L_x_1826) ;  /* 0x0000005c00708947 */ /* 0x008fea0003800000 */
.L_x_1973:
[----:B------:R-:W4:Y:S02]  /*27d20*/  S2R R3, SR_TID.X ;  /* 0x0000000000037919 */ /* 0x000f240000002100 */
[----:B----4-:R-:W-:-:S04]  /*27d30*/  LOP3.LUT R3, R3, 0x7f, RZ, 0xc0, !PT ;  /* 0x0000007f03037812 */ /* 0x010fc800078ec0ff */
[----:B------:R-:W-:-:S13]  /*27d40*/  ISETP.NE.AND P0, PT, R3, RZ, PT ;  /* 0x000000ff0300720c */ /* 0x000fda0003f05270 */
[----:B------:R-:W-:Y:S05]  /*27d50*/  @P0 BRA `(.L_x_1827) ;  /* 0x0000000000140947 */ /* 0x000fea0003800000 */
[----:B------:R-:W-:Y:S01]  /*27d60*/  LOP3.LUT P1, RZ, R17, 0x1, RZ, 0xc0, !PT ;  /* 0x0000000111ff7812 */ /* 0x000fe2000782c0ff */
[----:B---3--:R-:W-:-:S04]  /*27d70*/  IMAD.MOV.U32 R2, RZ, RZ, 0x9000 ;  /* 0x00009000ff027424 */ /* 0x008fc800078e00ff */
[----:B------:R4:W-:Y:S08]  /*27d80*/  SYNCS.ARRIVE.TRANS64 RZ, [R0+URZ+0x2a830], R2 ;  /* 0x02a8300200ff79a7 */ /* 0x0009f0000800003f */
[----:B------:R-:W-:Y:S05]  /*27d90*/  @!P1 BRA `(.L_x_1827) ;  /* 0x0000000000049947 */ /* 0x000fea0003800000 */
[----:B------:R-:W-:Y:S01]  /*27da0*/  BPT.TRAP 0x1 ;  /* 0x000000040000795c */ /* 0x000fe20000300000 */
.L_x_1827:
[----:B--2---:R-:W2:Y:S04]  /*27db0*/  LDL R4, [R1+0x10] ;  /* 0x0000100001047983 */ /* 0x004ea80000100800 */
[----:B------:R-:W2:Y:S04]  /*27dc0*/  LDL R3, [R1+0x4] ;  /* 0x0000040001037983 */ /* 0x000ea80000100800 */
[----:B---34-:R-:W3:Y:S01]  /*27dd0*/  LDL R2, [R1+0x1c] ;  /* 0x00001c0001027983 */ /* 0x018ee20000100800 */
[----:B------:R-:W-:Y:S01]  /*27de0*/  R2UR UR9, R0 ;  /* 0x00000000000972ca */ /* 0x000fe200000e0000 */
[----:B------:R-:W-:Y:S01]  /*27df0*/  UIADD3 UR4, UP0, UR36, 0x370, URZ ;  /* 0x0000037024047890 */ /* 0x000fe2000ff1e03f */
[----:B------:R-:W-:Y:S01]  /*27e00*/  R2UR UR12, R16 ;  /* 0x00000000100c72ca */ /* 0x000fe200000e0000 */
[----:B------:R-:W-:Y:S01]  /*27e10*/  UMOV UR10, URZ ;  /* 0x0000003f000a7c82 */ /* 0x000fe20008000000 */
[----:B-----5:R-:W-:Y:S01]  /*27e20*/  R2UR UR13, R18 ;  /* 0x00000000120d72ca */ /* 0x020fe200000e0000 */
[----:B------:R-:W-:Y:S01]  /*27e30*/  UMOV UR6, 0x0 ;  /* 0x0000000000067882 */ /* 0x000fe20000000000 */
[----:B------:R-:W-:Y:S01]  /*27e40*/  UMOV UR7, 0x14f00000 ;  /* 0x14f0000000077882 */ /* 0x000fe20000000000 */
[----:B------:R-:W-:Y:S01]  /*27e50*/  UMOV UR17, 0x40 ;  /* 0x0000004000117882 */ /* 0x000fe20000000000 */
[----:B------:R-:W-:-:S02]  /*27e60*/  PLOP3.LUT P0, PT, PT, PT, PT, 0x80, 0x0 ;  /* 0x000000000000781c */ /* 0x000fc40003f0f070 */
[----:B------:R-:W-:-:S03]  /*27e70*/  LOP3.LUT R17, R17, 0xfffffffb, RZ, 0xc0, !PT ;  /* 0xfffffffb11117812 */ /* 0x000fc600078ec0ff */
[----:B------:R-:W-:-:S08]  /*27e80*/  UIADD3 UR9, UR9, 0x2a830, URZ ;  /* 0x0002a83009097890 */ /* 0x000fd0000fffe03f */
[----:B------:R-:W-:Y:S01]  /*27e90*/  @P0 LOP3.LUT R17, R17, 0x4, RZ, 0xfc, !PT ;  /* 0x0000000411110812 */ /* 0x000fe200078efcff */
[----:B--2---:R-:W-:Y:S01]  /*27ea0*/  IMAD R0, R4, 0x9000, R19 ;  /* 0x0000900004007824 */ /* 0x004fe200078e0213 */
[----:B------:R-:W-:-:S04]  /*27eb0*/  R2UR UR11, R3 ;  /* 0x00000000030b72ca */ /* 0x000fc800000e0000 */
[----:B------:R-:W-:Y:S02]  /*27ec0*/  R2UR UR8, R0 ;  /* 0x00000000000872ca */ /* 0x000fe400000e0000 */
[----:B---3--:R-:W-:-:S11]  /*27ed0*/  R2UR UR5, R2 ;  /* 0x00000000020572ca */ /* 0x008fd600000e0000 */
[----:B------:R-:W-:Y:S02]  /*27ee0*/  UIADD3 UR14, UR8, 0x18400, URZ ;  /* 0x00018400080e7890 */ /* 0x000fe4000fffe03f */
[----:B------:R-:W-:Y:S02]  /*27ef0*/  UIMAD UR11, UR11, 0x60, UR5 ;  /* 0x000000600b0b78a4 */ /* 0x000fe4000f8e0205 */
[----:B------:R-:W-:Y:S02]  /*27f00*/  UIADD3.X UR5, URZ, UR37, URZ, UP0, !UPT ;  /* 0x000000253f057290 */ /* 0x000fe400087fe43f */
[----:B------:R-:W-:Y:S02]  /*27f10*/  UIADD3 UR15, UR8, 0x1b400, URZ ;  /* 0x0001b400080f7890 */ /* 0x000fe4000fffe03f */
[----:B------:R-:W-:-:S03]  /*27f20*/  UIADD3 UR16, UR8, 0x1e400, URZ ;  /* 0x0001e40008107890 */ /* 0x000fc6000fffe03f */
[----:B------:R-:W-:Y:S01]  /*27f30*/  UMOV UR8, UR14 ;  /* 0x0000000e00087c82 */ /* 0x000fe20008000000 */
[----:B------:R-:W-:Y:S01]  /*27f40*/  UMOV UR14, 0x80 ;  /* 0x00000080000e7882 */ /* 0x000fe20000000000 */
[----:B------:R2:W-:Y:S02]  /*27f50*/  UTMALDG.4D [UR8], [UR4], desc[UR6] ;  /* 0x00000608040075b4 */ /* 0x0005e40008019000 */
[----:B--2---:R-:W-:Y:S01]  /*27f60*/  UMOV UR8, UR15 ;  /* 0x0000000f00087c82 */ /* 0x004fe20008000000 */
[----:B------:R-:W-:Y:S02]  /*27f70*/  UMOV UR10, UR17 ;  /* 0x00000011000a7c82 */ /* 0x000fe40008000000 */
[----:B------:R2:W-:Y:S02]  /*27f80*/  UTMALDG.4D [UR8], [UR4], desc[UR6] ;  /* 0x00000608040075b4 */ /* 0x0005e40008019000 */
[----:B--2---:R-:W-:Y:S01]  /*27f90*/  UMOV UR8, UR16 ;  /* 0x0000001000087c82 */ /* 0x004fe20008000000 */
[----:B------:R-:W-:-:S02]  /*27fa0*/  UMOV UR10, UR14 ;  /* 0x0000000e000a7c82 */ /* 0x000fc40008000000 */
[----:B------:R3:W-:Y:S02]  /*27fb0*/  UTMALDG.4D [UR8], [UR4], desc[UR6] ;  /* 0x00000608040075b4 */ /* 0x0007e40008019000 */
[----:B---3--:R-:W-:Y:S01]  /*27fc0*/  NOP ;  /* 0x0000000000007918 */ /* 0x008fe20000000000 */
.L_x_1823:
[----:B------:R-:W3:Y:S01]  /*27fd0*/  LDL.LU R3, [R1+0x48] ;  /* 0x0000480001037983 */ /* 0x000ee20000300800 */
[----:B------:R-:W-:Y:S05]  /*27fe0*/  WARPSYNC.ALL ;  /* 0x0000000000007948 */ /* 0x000fea0003800000 */
[----:B------:R-:W-:Y:S01]  /*27ff0*/  ULDC.64 UR4, c[0x0][0x298] ;  /* 0x0000a60000047ab9 */ /* 0x000fe20000000a00 */
[----:B------:R-:W-:Y:S01]  /*28000*/  BSSY B6, `(.L_x_1828) ;  /* 0x000001c000067945 */ /* 0x000fe20003800000 */
[----:B------:R-:W-:Y:S01]  /*28010*/  BAR.SYNC.DEFER_BLOCKING 0x8, 0x180 ;  /* 0x0206000000007b1d */ /* 0x000fe20000010000 */
[----:B---3--:R-:W-:Y:S01]  /*28020*/  SHF.R.S32.HI R0, RZ, 0x1f, R3 ;  /* 0x0000001fff007819 */ /* 0x008fe20000011403 */
[----:B--2---:R-:W-:-:S04]  /*28030*/  IMAD.WIDE.U32 R4, R3, UR4, RZ ;  /* 0x0000000403047c25 */ /* 0x004fc8000f8e00ff */
        /* <DEDUP_REMOVED lines=12> */
[----:B--2---:R-:W-:Y:S02]  /*28100*/  IMAD.U32 R4, RZ, RZ, UR4 ;  /* 0x00000004ff047e24 */ /* 0x004fe4000f8e00ff */
[----:B------:R-:W2:Y:S01]  /*28110*/  LDC.64 R2, c[0x4][R2] ;  /* 0x0100000002027b82 */ /* 0x000ea20000000a00 */
[----:B------:R-:W-:Y:S02]  /*28120*/  IMAD.U32 R5, RZ, RZ, UR5 ;  /* 0x00000005ff057e24 */ /* 0x000fe4000f8e00ff */
[----:B------:R-:W-:Y:S02]  /*28130*/  IMAD.U32 R6, RZ, RZ, UR6 ;  /* 0x00000006ff067e24 */ /* 0x000fe4000f8e00ff */
[----:B-1----:R-:W-:-:S02]  /*28140*/  IMAD.U32 R7, RZ, RZ, UR7 ;  /* 0x00000007ff077e24 */ /* 0x002fc4000f8e00ff */
[----:B------:R-:W-:Y:S02]  /*28150*/  IMAD.U32 R10, RZ, RZ, UR8 ;  /* 0x00000008ff0a7e24 */ /* 0x000fe4000f8e00ff */
[----:B------:R-:W-:Y:S02]  /*28160*/  IMAD.U32 R11, RZ, RZ, UR9 ;  /* 0x00000009ff0b7e24 */ /* 0x000fe4000f8e00ff */
[----:B------:R-:W-:Y:S02]  /*28170*/  IMAD.MOV.U32 R8, RZ, RZ, 0x70 ;  /* 0x00000070ff087424 */ /* 0x000fe400078e00ff */
[----:B------:R-:W-:Y:S02]  /*28180*/  IMAD.MOV.U32 R12, RZ, RZ, 0x1 ;  /* 0x00000001ff0c7424 */ /* 0x000fe400078e00ff */
[----:B------:R-:W-:-:S07]  /*28190*/  IMAD.MOV.U32 R13, RZ, RZ, RZ ;  /* 0x000000ffff0d7224 */ /* 0x000fce00078e00ff */
[----:B------:R-:W-:-:S07]  /*281a0*/  LEPC R20, `(.L_x_1829) ;  /* 0x000000001014794e */ /* 0x000fce0000000000 */
[----:B0-2---:R-:W-:Y:S05]  /*281b0*/  CALL.ABS.NOINC R2 ;  /* 0x0000000002007343 */ /* 0x005fea0003c00000 */
.L_x_1829:
[----:B------:R-:W-:Y:S05]  /*281c0*/  BSYNC B6 ;  /* 0x0000000000067941 */ /* 0x000fea0003800000 */
.L_x_1828:
[----:B--2---:R-:W2:Y:S01]  /*281d0*/  LDL.LU R0, [R1+0x54] ;  /* 0x0000540001007983 */ /* 0x004ea20000300800 */
[----:B------:R-:W-:Y:S01]  /*281e0*/  ULDC.64 UR6, c[0x0][0xa00] ;  /* 0x0002800000067ab9 */ /* 0x000fe20000000a00 */
[----:B-1----:R-:W1:Y:S01]  /*281f0*/  LDC R7, c[0x0][0x448] ;  /* 0x00011200ff077b82 */ /* 0x002e620000000800 */
[----:B------:R-:W-:Y:S01]  /*28200*/  ULDC.64 UR4, c[0x0][0x2d8] ;  /* 0x0000b60000047ab9 */ /* 0x000fe20000000a00 */
[----:B------:R-:W2:Y:S04]  /*28210*/  LDL.LU.64 R2, [R1+0x48] ;  /* 0x0000480001027983 */ /* 0x000ea80000300a00 */
[----:B------:R-:W3:Y:S04]  /*28220*/  LDL R5, [R1+0xc] ;  /* 0x00000c0001057983 */ /* 0x000ee80000100800 */
[----:B------:R-:W4:Y:S01]  /*28230*/  LDL R11, [R1+0x34] ;  /* 0x00003400010b7983 */ /* 0x000f220000100800 */
[----:B------:R-:W-:-:S04]  /*28240*/  ISETP.NE.U32.AND P0, PT, RZ, UR6, PT ;  /* 0x00000006ff007c0c */ /* 0x000fc8000bf05070 */
[----:B------:R-:W-:Y:S01]  /*28250*/  ISETP.NE.AND.EX P0, PT, RZ, UR7, PT, P0 ;  /* 0x00000007ff007c0c */ /* 0x000fe2000bf05300 */
[----:B------:R-:W5:Y:S02]  /*28260*/  S2R R8, SR_TID.X ;  /* 0x0000000000087919 */ /* 0x000f640000002100 */
[----:B-----5:R-:W-:Y:S01]  /*28270*/  IMAD.SHL.U32 R8, R8, 0x10, RZ ;  /* 0x0000001008087824 */ /* 0x020fe200078e00ff */
[----:B------:R-:W5:Y:S01]  /*28280*/  S2R R9, SR_TID.X ;  /* 0x0000000000097919 */ /* 0x000f620000002100 */
[----:B------:R-:W0:Y:S01]  /*28290*/  S2R R10, SR_TID.X ;  /* 0x00000000000a7919 */ /* 0x000e220000002100 */
[----:B-----5:R-:W-:-:S05]  /*282a0*/  IMAD.SHL.U32 R9, R9, 0x8, RZ ;  /* 0x0000000809097824 */ /* 0x020fca00078e00ff */
[----:B------:R-:W-:-:S04]  /*282b0*/  LOP3.LUT R9, R9, 0x38, RZ, 0xc0, !PT ;  /* 0x0000003809097812 */ /* 0x000fc800078ec0ff */
[C---:B------:R-:W-:Y:S02]  /*282c0*/  LOP3.LUT R12, R9.reuse, 0x40, RZ, 0xfc, !PT ;  /* 0x00000040090c7812 */ /* 0x040fe400078efcff */
[----:B------:R-:W-:Y:S02]  /*282d0*/  LOP3.LUT R9, R9, 0x80, RZ, 0xfc, !PT ;  /* 0x0000008009097812 */ /* 0x000fe400078efcff */
[----:B0-----:R-:W-:-:S04]  /*282e0*/  LOP3.LUT R10, R10, 0x7f, RZ, 0xc0, !PT ;  /* 0x0000007f0a0a7812 */ /* 0x001fc800078ec0ff */
[----:B------:R-:W-:Y:S01]  /*282f0*/  SHF.R.U32.HI R10, RZ, 0x3, R10 ;  /* 0x00000003ff0a7819 */ /* 0x000fe2000001160a */
[----:B--2---:R-:W-:Y:S01]  /*28300*/  IMAD.MOV.U32 R3, RZ, RZ, R0 ;  /* 0x000000ffff037224 */ /* 0x004fe200078e0000 */
[----:B---3--:R-:W-:-:S04]  /*28310*/  SHF.R.S32.HI R0, RZ, 0x1f, R5 ;  /* 0x0000001fff007819 */ /* 0x008fc80000011405 */
[----:B------:R-:W-:Y:S02]  /*28320*/  SEL R4, R0, RZ, !P0 ;  /* 0x000000ff00047207 */ /* 0x000fe40004000000 */
[----:B------:R-:W-:Y:S02]  /*28330*/  SEL R0, R5, RZ, !P0 ;  /* 0x000000ff05007207 */ /* 0x000fe40004000000 */
[----:B------:R-:W0:Y:S01]  /*28340*/  S2R R5, SR_TID.X ;  /* 0x0000000000057919 */ /* 0x000e220000002100 */
[----:B-1----:R-:W-:Y:S01]  /*28350*/  ISETP.NE.AND P0, PT, R7, 0x1, PT ;  /* 0x000000010700780c */ /* 0x002fe20003f05270 */
[----:B------:R-:W-:-:S04]  /*28360*/  IMAD.WIDE.U32 R2, R16, UR4, R2 ;  /* 0x0000000410027c25 */ /* 0x000fc8000f8e0002 */
[----:B------:R-:W-:Y:S01]  /*28370*/  IMAD R3, R16, UR5, R3 ;  /* 0x0000000510037c24 */ /* 0x000fe2000f8e0203 */
[----:B------:R-:W-:-:S07]  /*28380*/  ULDC.64 UR4, c[0x0][0x2e0] ;  /* 0x0000b80000047ab9 */ /* 0x000fce0000000a00 */
[----:B------:R-:W1:Y:S01]  /*28390*/  @P0 LDC R6, c[0x0][0x450] ;  /* 0x00011400ff060b82 */ /* 0x000e620000000800 */
[----:B0-----:R-:W-:-:S04]  /*283a0*/  LOP3.LUT R5, R5, 0x7f, RZ, 0xc0, !PT ;  /* 0x0000007f05057812 */ /* 0x001fc800078ec0ff */
[----:B------:R-:W-:-:S04]  /*283b0*/  SHF.R.U32.HI R5, RZ, 0x3, R5 ;  /* 0x00000003ff057819 */ /* 0x000fc80000011605 */
[----:B------:R-:W-:Y:S02]  /*283c0*/  LOP3.LUT R8, R5, 0x70, R8, 0xf8, !PT ;  /* 0x0000007005087812 */ /* 0x000fe400078ef808 */
[----:B------:R-:W0:Y:S01]  /*283d0*/  @P0 LDC R5, c[0x0][0x44c] ;  /* 0x00011300ff050b82 */ /* 0x000e220000000800 */
[----:B------:R-:W-:Y:S02]  /*283e0*/  IMAD R4, R4, UR4, RZ ;  /* 0x0000000404047c24 */ /* 0x000fe4000f8e02ff */
[----:B------:R-:W-:-:S04]  /*283f0*/  IMAD.WIDE.U32 R2, R0, UR4, R2 ;  /* 0x0000000400027c25 */ /* 0x000fc8000f8e0002 */
[----:B------:R-:W-:Y:S01]  /*28400*/  IMAD R0, R0, UR5, R4 ;  /* 0x0000000500007c24 */ /* 0x000fe2000f8e0204 */
[----:B------:R-:W-:Y:S01]  /*28410*/  ULDC.64 UR4, c[0x0][0x2d0] ;  /* 0x0000b40000047ab9 */ /* 0x000fe20000000a00 */
[----:B----4-:R-:W-:Y:S02]  /*28420*/  IMAD.IADD R4, R8, 0x1, R11 ;  /* 0x0000000108047824 */ /* 0x010fe400078e020b */
[----:B------:R-:W-:Y:S02]  /*28430*/  IMAD.IADD R3, R3, 0x1, R0 ;  /* 0x0000000103037824 */ /* 0x000fe400078e0200 */
[----:B------:R-:W-:Y:S01]  /*28440*/  IMAD.MOV.U32 R0, RZ, RZ, R4 ;  /* 0x000000ffff007224 */ /* 0x000fe200078e0004 */
[----:B------:R-:W2:Y:S01]  /*28450*/  S2R R8, SR_TID.X ;  /* 0x0000000000087919 */ /* 0x000ea20000002100 */
[----:B0-----:R-:W-:-:S05]  /*28460*/  @P0 IMAD.HI.U32 R5, R4, R5, RZ ;  /* 0x0000000504050227 */ /* 0x001fca00078e00ff */
[----:B-1----:R-:W-:-:S05]  /*28470*/  @P0 SHF.R.U32.HI R0, RZ, R6, R5 ;  /* 0x00000006ff000219 */ /* 0x002fca0000011605 */
        /* <DEDUP_REMOVED lines=8> */
[----:B------:R-:W-:-:S05]  /*28500*/  SHF.R.S32.HI R0, RZ, 0x1f, R4 ;  /* 0x0000001fff007819 */ /* 0x000fca0000011404 */
[----:B------:R-:W-:Y:S02]  /*28510*/  IMAD R0, R0, UR4, RZ ;  /* 0x0000000400007c24 */ /* 0x000fe4000f8e02ff */
[----:B------:R-:W-:-:S04]  /*28520*/  IMAD.WIDE.U32 R2, R4, UR4, R2 ;  /* 0x0000000404027c25 */ /* 0x000fc8000f8e0002 */
[----:B------:R-:W-:Y:S01]  /*28530*/  IMAD R4, R4, UR5, R0 ;  /* 0x0000000504047c24 */ /* 0x000fe2000f8e0200 */
[----:B------:R-:W-:Y:S01]  /*28540*/  ULDC.64 UR4, c[0x0][0x280] ;  /* 0x0000a00000047ab9 */ /* 0x000fe20000000a00 */
[----:B--2---:R-:W-:Y:S02]  /*28550*/  IMAD.SHL.U32 R8, R8, 0x8, RZ ;  /* 0x0000000808087824 */ /* 0x004fe400078e00ff */
[----:B------:R-:W-:Y:S01]  /*28560*/  IMAD.IADD R3, R3, 0x1, R4 ;  /* 0x0000000103037824 */ /* 0x000fe200078e0204 */
[----:B------:R-:W-:Y:S01]  /*28570*/  LEA R4, P0, R2, UR4, 0x1 ;  /* 0x0000000402047c11 */ /* 0x000fe2000f8008ff */
[----:B------:R-:W-:Y:S01]  /*28580*/  ULDC UR4, c[0x0][0x2b8] ;  /* 0x0000ae0000047ab9 */ /* 0x000fe20000000800 */
[----:B------:R-:W-:Y:S02]  /*28590*/  LOP3.LUT R8, R8, 0x38, RZ, 0xc0, !PT ;  /* 0x0000003808087812 */ /* 0x000fe400078ec0ff */
[----:B------:R-:W-:Y:S01]  /*285a0*/  LEA.HI.X R3, R2, UR5, R3, 0x1, P0 ;  /* 0x0000000502037c11 */ /* 0x000fe200080f0c03 */
[----:B------:R-:W-:Y:S01]  /*285b0*/  UMOV UR5, 0xffffffff ;  /* 0xffffffff00057882 */ /* 0x000fe20000000000 */
[----:B------:R-:W-:-:S02]  /*285c0*/  ISETP.GE.AND P3, PT, R8, UR4, PT ;  /* 0x0000000408007c0c */ /* 0x000fc4000bf66270 */
[----:B------:R-:W-:Y:S02]  /*285d0*/  ISETP.GE.AND P0, PT, R12, UR4, PT ;  /* 0x000000040c007c0c */ /* 0x000fe4000bf06270 */
[----:B------:R-:W-:Y:S01]  /*285e0*/  ISETP.GE.AND P1, PT, R9, UR4, PT ;  /* 0x0000000409007c0c */ /* 0x000fe2000bf26270 */
[----:B------:R-:W-:-:S12]  /*285f0*/  BRA.DIV UR5, `(.L_x_1830) ;  /* 0x00000056054c7947 */ /* 0x000fd8000b800000 */
[----:B------:R-:W2:Y:S04]  /*28600*/  LDL.LU R6, [R1+0x38] ;  /* 0x0000380001067983 */ /* 0x000ea80000300800 */
[----:B------:R-:W3:Y:S04]  /*28610*/  LDL.LU R11, [R1+0x34] ;  /* 0x00003400010b7983 */ /* 0x000ee80000300800 */
[----:B------:R-:W4:Y:S01]  /*28620*/  LDL R9, [R1+0x2c] ;  /* 0x00002c0001097983 */ /* 0x000f220000100800 */
[----:B--2---:R-:W-:-:S03]  /*28630*/  IMAD R2, R6, R7, RZ ;  /* 0x0000000706027224 */ /* 0x004fc600078e02ff */
[----:B------:R-:W0:Y:S01]  /*28640*/  SHFL.IDX PT, R7, R4, RZ, 0x181f ;  /* 0x00181fff04077589 */ /* 0x000e2200000e0000 */
[----:B---3--:R-:W-:-:S03]  /*28650*/  IMAD.IADD R0, R10, 0x1, R11 ;  /* 0x000000010a007824 */ /* 0x008fc600078e020b */
[----:B------:R-:W1:Y:S01]  /*28660*/  SHFL.IDX PT, R6, R3, RZ, 0x181f ;  /* 0x00181fff03067589 */ /* 0x000e6200000e0000 */
[C---:B------:R-:W-:Y:S01]  /*28670*/  VIADD R5, R0.reuse, 0x10 ;  /* 0x0000001000057836 */ /* 0x040fe20000000000 */
[----:B------:R-:W-:-:S13]  /*28680*/  ISETP.GE.AND P2, PT, R0, R2, PT ;  /* 0x000000020000720c */ /* 0x000fda0003f46270 */
[----:B0-----:R-:W-:-:S05]  /*28690*/  @!P2 LEA R7, P4, R8, R7, 0x1 ;  /* 0x000000070807a211 */ /* 0x001fca00078808ff */
[----:B-1----:R-:W-:-:S05]  /*286a0*/  @!P2 IMAD.X R6, RZ, RZ, R6, P4 ;  /* 0x000000ffff06a224 */ /* 0x002fca00020e0606 */
[----:B------:R-:W-:-:S04]  /*286b0*/  @!P2 LOP3.LUT R7, R7, R6, RZ, 0x3c, !PT ;  /* 0x000000060707a212 */ /* 0x000fc800078e3cff */
[----:B------:R-:W-:-:S04]  /*286c0*/  @!P2 LOP3.LUT R6, R7, R6, RZ, 0x3c, !PT ;  /* 0x000000060706a212 */ /* 0x000fc800078e3cff */
[----:B------:R-:W-:-:S05]  /*286d0*/  @!P2 LOP3.LUT R7, R7, R6, RZ, 0x3c, !PT ;  /* 0x000000060707a212 */ /* 0x000fca00078e3cff */
[----:B------:R-:W-:Y:S01]  /*286e0*/  @!PT LDS RZ, [RZ] ;  /* 0x00000000fffff984 */ /* 0x000fe20000000800 */
[----:B----4-:R-:W-:Y:S04]  /*286f0*/  @!P2 LDGSTS.E.BYPASS.LTC128B.128 [R9+0xc400], desc[UR46][R6.64], !P3 ;  /* 0x0c4000000609afae */ /* 0x010fe8000d901d6e */
        /* <DEDUP_REMOVED lines=69> */
.L_x_1990:
        /* <DEDUP_REMOVED lines=13> */
.L_x_1832:
[----:B------:R-:W-:Y:S05]  /*28c20*/  BSYNC B0 ;  /* 0x0000000000007941 */ /* 0x000fea0003800000 */
.L_x_1831:
[----:B------:R-:W-:Y:S01]  /*28c30*/  NOP ;  /* 0x0000000000007918 */ /* 0x000fe20000000000 */
[----:B------:R-:W-:-:S13]  /*28c40*/  PLOP3.LUT P0, PT, PT, PT, PT, 0x80, 0x0 ;  /* 0x000000000000781c */ /* 0x000fda0003f0f070 */
.L_x_1833:
        /* <DEDUP_REMOVED lines=18> */
.L_x_1991:
[----:B------:R-:W-:Y:S05]  /*28d70*/  BSYNC B0 ;  /* 0x0000000000007941 */ /* 0x000fea0003800000 */
.L_x_1834:
[----:B------:R-:W4:Y:S04]  /*28d80*/  LDL R2, [R1+0x44] ;  /* 0x0000440001027983 */ /* 0x000f280000100800 */
[----:B-1----:R-:W5:Y:S01]  /*28d90*/  LDL R4, [R1+0x30] ;  /* 0x0000300001047983 */ /* 0x002f620000100800 */
[----:B------:R-:W-:Y:S01]  /*28da0*/  BSSY B0, `(.L_x_1836) ;  /* 0x000021d000007945 */ /* 0x000fe20003800000 */
[----:B----4-:R-:W-:-:S05]  /*28db0*/  VIADD R0, R2, 0xfffffffe ;  /* 0xfffffffe02007836 */ /* 0x010fca0000000000 */
[----:B-----5:R-:W-:-:S13]  /*28dc0*/  ISETP.GE.AND P0, PT, R0, R4, PT ;  /* 0x000000040000720c */ /* 0x020fda0003f06270 */
[----:B------:R-:W-:Y:S05]  /*28dd0*/  @!P0 BRA `(.L_x_1837) ;  /* 0x0000002000648947 */ /* 0x000fea0003800000 */
[----:B---3--:R-:W3:Y:S04]  /*28de0*/  LDL.LU R3, [R1+0x50] ;  /* 0x0000500001037983 */ /* 0x008ee80000300800 */
[----:B0-----:R-:W4:Y:S04]  /*28df0*/  LDL.LU R7, [R1+0x40] ;  /* 0x0000400001077983 */ /* 0x001f280000300800 */
[----:B------:R-:W5:Y:S04]  /*28e00*/  LDL.LU R2, [R1+0x60] ;  /* 0x0000600001027983 */ /* 0x000f680000300800 */
[----:B------:R-:W5:Y:S04]  /*28e10*/  LDL.LU R6, [R1+0x3c] ;  /* 0x00003c0001067983 */ /* 0x000f680000300800 */
[----:B--2---:R-:W2:Y:S01]  /*28e20*/  LDL.LU R5, [R1+0x5c] ;  /* 0x00005c0001057983 */ /* 0x004ea20000300800 */
[----:B------:R-:W-:Y:S01]  /*28e30*/  LOP3.LUT R10, RZ, R4, RZ, 0x33, !PT ;  /* 0x00000004ff0a7212 */ /* 0x000fe200078e33ff */
[----:B------:R-:W-:Y:S01]  /*28e40*/  BSSY B2, `(.L_x_1838) ;  /* 0x00000ba000027945 */ /* 0x000fe20003800000 */
[----:B---3--:R-:W-:-:S04]  /*28e50*/  VIADD R3, R3, 0x1 ;  /* 0x0000000103037836 */ /* 0x008fc80000000000 */
[----:B----4-:R-:W-:Y:S01]  /*28e60*/  IMAD R3, R3, R7, RZ ;  /* 0x0000000703037224 */ /* 0x010fe200078e02ff */
[----:B-----5:R-:W-:-:S04]  /*28e70*/  LOP3.LUT R2, RZ, R2, RZ, 0x33, !PT ;  /* 0x00000002ff027212 */ /* 0x020fc800078e33ff */
[----:B------:R-:W-:-:S04]  /*28e80*/  LOP3.LUT R3, RZ, R3, RZ, 0x33, !PT ;  /* 0x00000003ff037212 */ /* 0x000fc800078e33ff */
[----:B------:R-:W-:Y:S02]  /*28e90*/  VIADDMNMX R2, R3, -R6, R2, !PT ;  /* 0x8000000603027246 */ /* 0x000fe40007800102 */
[----:B--2---:R-:W-:-:S04]  /*28ea0*/  LOP3.LUT R7, RZ, R5, RZ, 0x33, !PT ;  /* 0x00000005ff077212 */ /* 0x004fc800078e33ff */
        /* <DEDUP_REMOVED lines=9> */
[----:B------:R-:W-:Y:S01]  /*28f40*/  LOP3.LUT P1, RZ, R17, 0x4, RZ, 0xc0, !PT ;  /* 0x0000000411ff7812 */ /* 0x000fe2000782c0ff */
[----:B------:R-:W-:Y:S01]  /*28f50*/  BSSY B1, `(.L_x_1840) ;  /* 0x00000a4000017945 */ /* 0x000fe20003800000 */
[----:B--2---:R-:W-:-:S05]  /*28f60*/  VIADD R8, R5, 0x1 ;  /* 0x0000000105087836 */ /* 0x004fca0000000000 */
[----:B------:R-:W-:-:S04]  /*28f70*/  ISETP.NE.AND P0, PT, R8, 0x2, PT ;  /* 0x000000020800780c */ /* 0x000fc80003f05270 */
[----:B------:R-:W-:Y:S02]  /*28f80*/  SEL R9, RZ, 0x1, P0 ;  /* 0x00000001ff097807 */ /* 0x000fe40000000000 */
[----:B------:R-:W-:Y:S02]  /*28f90*/  SEL R8, R8, RZ, P0 ;  /* 0x000000ff08087207 */ /* 0x000fe40000000000 */
[----:B---3--:R-:W-:Y:S01]  /*28fa0*/  LOP3.LUT R9, R4, R9, RZ, 0x3c, !PT ;  /* 0x0000000904097212 */ /* 0x008fe200078e3cff */
[----:B------:R-:W-:Y:S06]  /*28fb0*/  @!P1 BRA `(.L_x_1841) ;  /* 0x0000000800749947 */ /* 0x000fec0003800000 */
        /* <DEDUP_REMOVED lines=24> */
.L_x_1842:
[----:B------:R-:W-:Y:S01]  /*29140*/  IMAD R3, R8, 0x8, R19 ;  /* 0x0000000808037824 */ /* 0x000fe200078e0213 */
[----:B------:R-:W-:Y:S01]  /*29150*/  SHF.L.U32 R2, R9, 0x1f, RZ ;  /* 0x0000001f09027819 */ /* 0x000fe200000006ff */
[----:B------:R-:W-:Y:S03]  /*29160*/  BSSY B3, `(.L_x_1843) ;  /* 0x0000003000037945 */ /* 0x000fe60003800000 */
[----:B------:R-:W1:Y:S02]  /*29170*/  SYNCS.PHASECHK.TRANS64.TRYWAIT P0, [R3+URZ+0x2a840], R2 ;  /* 0x02a84002030075a7 */ /* 0x000e64000800017f */
[----:B-1----:R-:W-:Y:S05]  /*29180*/  @!P0 BRA `(.L_x_1844) ;  /* 0x0000005400588947 */ /* 0x002fea0003800000 */
.L_x_1992:
[----:B------:R-:W-:Y:S05]  /*29190*/  BSYNC B3 ;  /* 0x0000000000037941 */ /* 0x000fea0003800000 */
.L_x_1843:
[----:B0-----:R-:W0:Y:S01]  /*291a0*/  S2R R5, SR_TID.X ;  /* 0x0000000000057919 */ /* 0x001e220000002100 */
[----:B------:R-:W-:Y:S01]  /*291b0*/  BSSY B3, `(.L_x_1845) ;  /* 0x0000009000037945 */ /* 0x000fe20003800000 */
[----:B0-----:R-:W-:-:S04]  /*291c0*/  LOP3.LUT R5, R5, 0x7f, RZ, 0xc0, !PT ;  /* 0x0000007f05057812 */ /* 0x001fc800078ec0ff */
[----:B------:R-:W-:-:S13]  /*291d0*/  ISETP.NE.AND P0, PT, R5, RZ, PT ;  /* 0x000000ff0500720c */ /* 0x000fda0003f05270 */
[----:B------:R-:W-:Y:S05]  /*291e0*/  @P0 BRA `(.L_x_1846) ;  /* 0x0000000000140947 */ /* 0x000fea0003800000 */
[----:B------:R-:W-:Y:S01]  /*291f0*/  LOP3.LUT P1, RZ, R17, 0x1, RZ, 0xc0, !PT ;  /* 0x0000000111ff7812 */ /* 0x000fe2000782c0ff */
[----:B-1----:R-:W-:-:S04]  /*29200*/  IMAD.MOV.U32 R2, RZ, RZ, 0x9000 ;  /* 0x00009000ff027424 */ /* 0x002fc800078e00ff */
[----:B------:R0:W-:Y:S08]  /*29210*/  SYNCS.ARRIVE.TRANS64 RZ, [R3+URZ+0x2a830], R2 ;  /* 0x02a8300203ff79a7 */ /* 0x0001f0000800003f */
[----:B------:R-:W-:Y:S05]  /*29220*/  @!P1 BRA `(.L_x_1846) ;  /* 0x0000000000049947 */ /* 0x000fea0003800000 */
[----:B------:R-:W-:Y:S01]  /*29230*/  BPT.TRAP 0x1 ;  /* 0x000000040000795c */ /* 0x000fe20000300000 */
.L_x_1846:
[----:B------:R-:W-:Y:S05]  /*29240*/  BSYNC B3 ;  /* 0x0000000000037941 */ /* 0x000fea0003800000 */
.L_x_1845:
[----:B01----:R-:W2:Y:S01]  /*29250*/  LDL R2, [R1+0x1c] ;  /* 0x00001c0001027983 */ /* 0x003ea20000100800 */
        /* <DEDUP_REMOVED lines=11> */
.L_x_1847:
        /* <DEDUP_REMOVED lines=16> */
.L_x_1848:
        /* <DEDUP_REMOVED lines=15> */
.L_x_1849:
        /* <DEDUP_REMOVED lines=10> */
[----:B------:R-:W2:Y:S04]  /*295a0*/  LDL.LU R13, [R1+0x18] ;  /* 0x00001800010d7983 */ /* 0x000ea80000300800 */
[----:B------:R-:W3:Y:S01]  /*295b0*/  LDL R6, [R1+0x10] ;  /* 0x0000100001067983 */ /* 0x000ee20000100800 */
[----:B------:R-:W-:Y:S01]  /*295c0*/  BSSY B3, `(.L_x_1850) ;  /* 0x0000005000037945 */ /* 0x000fe20003800000 */
[----:B--2---:R-:W-:Y:S01]  /*295d0*/  SHF.L.U32 R3, R13, 0x1f, RZ ;  /* 0x0000001f0d037819 */ /* 0x004fe200000006ff */
[----:B---3--:R-:W-:-:S04]  /*295e0*/  IMAD R2, R6, 0x8, R19 ;  /* 0x0000000806027824 */ /* 0x008fc800078e0213 */
[----:B------:R-:W0:Y:S02]  /*295f0*/  SYNCS.PHASECHK.TRANS64.TRYWAIT P0, [R2+URZ+0x2a860], R3 ;  /* 0x02a86003020075a7 */ /* 0x000e24000800017f */
[----:B0-----:R-:W-:Y:S05]  /*29600*/  @!P0 BRA `(.L_x_1851) ;  /* 0x00000050004c8947 */ /* 0x001fea0003800000 */
.L_x_1993:
[----:B------:R-:W-:Y:S05]  /*29610*/  BSYNC B3 ;  /* 0x0000000000037941 */ /* 0x000fea0003800000 */
.L_x_1850:
        /* <DEDUP_REMOVED lines=10> */
.L_x_1852:
[----:B------:R-:W-:Y:S01]  /*296c0*/  LOP3.LUT P0, RZ, R17, 0x8, RZ, 0xc0, !PT ;  /* 0x0000000811ff7812 */ /* 0x000fe2000780c0ff */
[----:B------:R-:W-:-:S12]  /*296d0*/  BSSY B3, `(.L_x_1853) ;  /* 0x0000003000037945 */ /* 0x000fd80003800000 */
[----:B------:R-:W-:Y:S05]  /*296e0*/  @P0 BRA `(.L_x_1854) ;  /* 0x0000000000040947 */ /* 0x000fea0003800000 */
[----:B------:R-:W-:Y:S01]  /*296f0*/  BPT.TRAP 0x1 ;  /* 0x000000040000795c */ /* 0x000fe20000300000 */
.L_x_1854:
[----:B------:R-:W-:Y:S05]  /*29700*/  BSYNC B3 ;  /* 0x0000000000037941 */ /* 0x000fea0003800000 */
.L_x_1853:
[----:B------:R-:W2:Y:S04]  /*29710*/  LDL.LU R6, [R1+0x10] ;  /* 0x0000100001067983 */ /* 0x000ea80000300800 */
[----:B------:R-:W3:Y:S04]  /*29720*/  LDL R5, [R1+0x1c] ;  /* 0x00001c0001057983 */ /* 0x000ee80000100800 */
[----:B------:R-:W3:Y:S01]  /*29730*/  LDL.LU R3, [R1+0x4] ;  /* 0x0000040001037983 */ /* 0x000ee20000300800 */
[----:B------:R-:W-:Y:S01]  /*29740*/  R2UR UR10, R11 ;  /* 0x000000000b0a72ca */ /* 0x000fe200000e0000 */
[----:B------:R-:W-:Y:S01]  /*29750*/  UIADD3 UR4, UP0, UR36, 0x470, URZ ;  /* 0x0000047024047890 */ /* 0x000fe2000ff1e03f */
[----:B------:R-:W-:Y:S01]  /*29760*/  PLOP3.LUT P0, PT, PT, PT, PT, 0x80, 0x0 ;  /* 0x000000000000781c */ /* 0x000fe20003f0f070 */
[----:B------:R-:W-:Y:S01]  /*29770*/  VIADD R2, R2, 0x2a850 ;  /* 0x0002a85002027836 */ /* 0x000fe20000000000 */
[----:B------:R-:W-:Y:S01]  /*29780*/  UMOV UR6, 0x0 ;  /* 0x0000000000067882 */ /* 0x000fe20000000000 */
[----:B------:R-:W-:Y:S01]  /*29790*/  UIADD3.X UR5, URZ, UR37, URZ, UP0, !UPT ;  /* 0x000000253f057290 */ /* 0x000fe200087fe43f */
[----:B------:R-:W-:Y:S01]  /*297a0*/  UMOV UR7, 0x14f00000 ;  /* 0x14f0000000077882 */ /* 0x000fe20000000000 */
[----:B--2---:R-:W-:-:S02]  /*297b0*/  IMAD R6, R6, 0x6000, R19 ;  /* 0x0000600006067824 */ /* 0x004fc400078e0213 */
[----:B---3--:R-:W-:Y:S02]  /*297c0*/  IMAD R3, R3, 0x60, R5 ;  /* 0x0000006003037824 */ /* 0x008fe400078e0205 */
[----:B------:R-:W-:-:S07]  /*297d0*/  VIADD R5, R6, 0x400 ;  /* 0x0000040006057836 */ /* 0x000fce0000000000 */
.L_x_1855:
        /* <DEDUP_REMOVED lines=15> */
.L_x_1856:
        /* <DEDUP_REMOVED lines=12> */
.L_x_1841:
[----:B------:R-:W-:Y:S05]  /*29990*/  BSYNC B1 ;  /* 0x0000000000017941 */ /* 0x000fea0003800000 */
.L_x_1840:
[----:B0-----:R-:W2:Y:S04]  /*299a0*/  LDL.LU R0, [R1+0x44] ;  /* 0x0000440001007983 */ /* 0x001ea80000300800 */
[----:B------:R0:W-:Y:S04]  /*299b0*/  STL [R1+0x10], R8 ;  /* 0x0000100801007387 */ /* 0x0001e80000100800 */
[----:B------:R0:W-:Y:S02]  /*299c0*/  STL [R1+0x18], R9 ;  /* 0x0000180901007387 */ /* 0x0001e40000100800 */
[----:B0-2---:R-:W-:-:S07]  /*299d0*/  VIADD R0, R0, 0xfffffffd ;  /* 0xfffffffd00007836 */ /* 0x005fce0000000000 */
.L_x_1839:
[----:B------:R-:W-:Y:S05]  /*299e0*/  BSYNC B2 ;  /* 0x0000000000027941 */ /* 0x000fea0003800000 */
.L_x_1838:
[----:B------:R-:W-:-:S05]  /*299f0*/  VIADD R10, R10, 0xfffffffe ;  /* 0xfffffffe0a0a7836 */ /* 0x000fca0000000000 */
[----:B------:R-:W-:-:S13]  /*29a00*/  ISETP.NE.AND P0, PT, R10, R7, PT ;  /* 0x000000070a00720c */ /* 0x000fda0003f05270 */
[----:B------:R-:W-:Y:S05]  /*29a10*/  @!P0 BRA `(.L_x_1837) ;  /* 0x0000001400548947 */ /* 0x000fea0003800000 */
[----:B------:R-:W-:-:S07]  /*29a20*/  IMAD.MOV.U32 R9, RZ, RZ, R18 ;  /* 0x000000ffff097224 */ /* 0x000fce00078e0012 */
.L_x_1891:
[----:B------:R-:W2:Y:S04]  /*29a30*/  LDL R3, [R1+0x10] ;  /* 0x0000100001037983 */ /* 0x000ea80000100800 */
[----:B------:R-:W3:Y:S01]  /*29a40*/  LDL R2, [R1+0x18] ;  /* 0x0000180001027983 */ /* 0x000ee20000100800 */
[----:B------:R-:W-:Y:S01]  /*29a50*/  LOP3.LUT P1, RZ, R17, 0x4, RZ, 0xc0, !PT ;  /* 0x0000000411ff7812 */ /* 0x000fe2000782c0ff */
[----:B------:R-:W-:Y:S05]  /*29a60*/  YIELD ;  /* 0x0000000000007946 */ /* 0x000fea0003800000 */
[----:B------:R-:W-:Y:S01]  /*29a70*/  BSSY B1, `(.L_x_1857) ;  /* 0x00000a4000017945 */ /* 0x000fe20003800000 */
[----:B--2---:R-:W-:-:S05]  /*29a80*/  VIADD R4, R3, 0x1 ;  /* 0x0000000103047836 */ /* 0x004fca0000000000 */
[----:B------:R-:W-:-:S04]  /*29a90*/  ISETP.NE.AND P0, PT, R4, 0x2, PT ;  /* 0x000000020400780c */ /* 0x000fc80003f05270 */
[----:B------:R-:W-:Y:S02]  /*29aa0*/  SEL R5, RZ, 0x1, P0 ;  /* 0x00000001ff057807 */ /* 0x000fe40000000000 */
[----:B------:R-:W-:Y:S02]  /*29ab0*/  SEL R4, R4, RZ, P0 ;  /* 0x000000ff04047207 */ /* 0x000fe40000000000 */
[----:B---3--:R-:W-:Y:S01]  /*29ac0*/  LOP3.LUT R5, R2, R5, RZ, 0x3c, !PT ;  /* 0x0000000502057212 */ /* 0x008fe200078e3cff */
[----:B01----:R-:W-:Y:S06]  /*29ad0*/  @!P1 BRA `(.L_x_1858) ;  /* 0x0000000800749947 */ /* 0x003fec0003800000 */
        /* <DEDUP_REMOVED lines=24> */
.L_x_1859:
[----:B------:R-:W-:Y:S01]  /*29c60*/  IMAD R3, R4, 0x8, R19 ;  /* 0x0000000804037824 */ /* 0x000fe200078e0213 */
[----:B------:R-:W-:Y:S01]  /*29c70*/  SHF.L.U32 R2, R5, 0x1f, RZ ;  /* 0x0000001f05027819 */ /* 0x000fe200000006ff */
[----:B------:R-:W-:Y:S03]  /*29c80*/  BSSY B2, `(.L_x_1860) ;  /* 0x0000003000027945 */ /* 0x000fe60003800000 */
[----:B------:R-:W1:Y:S02]  /*29c90*/  SYNCS.PHASECHK.TRANS64.TRYWAIT P0, [R3+URZ+0x2a840], R2 ;  /* 0x02a84002030075a7 */ /* 0x000e64000800017f */
[----:B-1----:R-:W-:Y:S05]  /*29ca0*/  @!P0 BRA `(.L_x_1861) ;  /* 0x0000004800b88947 */ /* 0x002fea0003800000 */
.L_x_1994:
[----:B------:R-:W-:Y:S05]  /*29cb0*/  BSYNC B2 ;  /* 0x0000000000027941 */ /* 0x000fea0003800000 */
.L_x_1860:
[----:B------:R-:W2:Y:S01]  /*29cc0*/  S2R R7, SR_TID.X ;  /* 0x0000000000077919 */ /* 0x000ea20000002100 */
[----:B------:R-:W-:Y:S01]  /*29cd0*/  BSSY B2, `(.L_x_1862) ;  /* 0x0000009000027945 */ /* 0x000fe20003800000 */
[----:B--2---:R-:W-:-:S04]  /*29ce0*/  LOP3.LUT R7, R7, 0x7f, RZ, 0xc0, !PT ;  /* 0x0000007f07077812 */ /* 0x004fc800078ec0ff */
[----:B------:R-:W-:-:S13]  /*29cf0*/  ISETP.NE.AND P0, PT, R7, RZ, PT ;  /* 0x000000ff0700720c */ /* 0x000fda0003f05270 */
[----:B------:R-:W-:Y:S05]  /*29d00*/  @P0 BRA `(.L_x_1863) ;  /* 0x0000000000140947 */ /* 0x000fea0003800000 */
[----:B------:R-:W-:Y:S01]  /*29d10*/  LOP3.LUT P1, RZ, R17, 0x1, RZ, 0xc0, !PT ;  /* 0x0000000111ff7812 */ /* 0x000fe2000782c0ff */
[----:B-1----:R-:W-:-:S04]  /*29d20*/  IMAD.MOV.U32 R2, RZ, RZ, 0x9000 ;  /* 0x00009000ff027424 */ /* 0x002fc800078e00ff */
[----:B------:R2:W-:Y:S08]  /*29d30*/  SYNCS.ARRIVE.TRANS64 RZ, [R3+URZ+0x2a830], R2 ;  /* 0x02a8300203ff79a7 */ /* 0x0005f0000800003f */
[----:B------:R-:W-:Y:S05]  /*29d40*/  @!P1 BRA `(.L_x_1863) ;  /* 0x0000000000049947 */ /* 0x000fea0003800000 */
[----:B------:R-:W-:Y:S01]  /*29d50*/  BPT.TRAP 0x1 ;  /* 0x000000040000795c */ /* 0x000fe20000300000 */
.L_x_1863:
[----:B------:R-:W-:Y:S05]  /*29d60*/  BSYNC B2 ;  /* 0x0000000000027941 */ /* 0x000fea0003800000 */
.L_x_1862:
[----:B-12---:R-:W2:Y:S01]  /*29d70*/  LDL R2, [R1+0x1c] ;  /* 0x00001c0001027983 */ /* 0x006ea20000100800 */
        /* <DEDUP_REMOVED lines=11> */
.L_x_1864:
        /* <DEDUP_REMOVED lines=16> */
.L_x_1865:
        /* <DEDUP_REMOVED lines=15> */
.L_x_1866:
        /* <DEDUP_REMOVED lines=17> */
.L_x_1995:
[----:B------:R-:W-:Y:S05]  /*2a130*/  BSYNC B2 ;  /* 0x0000000000027941 */ /* 0x000fea0003800000 */
.L_x_1867:
        /* <DEDUP_REMOVED lines=10> */
.L_x_1869:
[----:B------:R-:W-:Y:S01]  /*2a1e0*/  LOP3.LUT P0, RZ, R17, 0x8, RZ, 0xc0, !PT ;  /* 0x0000000811ff7812 */ /* 0x000fe2000780c0ff */
[----:B------:R-:W-:-:S12]  /*2a1f0*/  BSSY B2, `(.L_x_1870) ;  /* 0x0000003000027945 */ /* 0x000fd80003800000 */
[----:B------:R-:W-:Y:S05]  /*2a200*/  @P0 BRA `(.L_x_1871) ;  /* 0x0000000000040947 */ /* 0x000fea0003800000 */
[----:B------:R-:W-:Y:S01]  /*2a210*/  BPT.TRAP 0x1 ;  /* 0x000000040000795c */ /* 0x000fe20000300000 */
.L_x_1871:
[----:B------:R-:W-:Y:S05]  /*2a220*/  BSYNC B2 ;  /* 0x0000000000027941 */ /* 0x000fea0003800000 */
.L_x_1870:
        /* <DEDUP_REMOVED lines=13> */
.L_x_1872:
        /* <DEDUP_REMOVED lines=15> */
.L_x_1873:
        /* <DEDUP_REMOVED lines=12> */
.L_x_1858:
[----:B------:R-:W-:Y:S05]  /*2a4b0*/  BSYNC B1 ;  /* 0x0000000000017941 */ /* 0x000fea0003800000 */
.L_x_1857:
[----:B------:R-:W-:Y:S01]  /*2a4c0*/  VIADD R3, R4, 0x1 ;  /* 0x0000000104037836 */ /* 0x000fe20000000000 */
[----:B------:R-:W-:Y:S01]  /*2a4d0*/  LOP3.LUT P1, RZ, R17, 0x4, RZ, 0xc0, !PT ;  /* 0x0000000411ff7812 */ /* 0x000fe2000782c0ff */
[----:B------:R-:W-:Y:S01]  /*2a4e0*/  BSSY B1, `(.L_x_1874) ;  /* 0x00000a4000017945 */ /* 0x000fe20003800000 */
[----:B0-----:R-:W-:Y:S02]  /*2a4f0*/  VIADD R6, R0, 0xffffffff ;  /* 0xffffffff00067836 */ /* 0x001fe40000000000 */
[----:B------:R-:W-:-:S04]  /*2a500*/  ISETP.NE.AND P0, PT, R3, 0x2, PT ;  /* 0x000000020300780c */ /* 0x000fc80003f05270 */
[----:B------:R-:W-:Y:S02]  /*2a510*/  SEL R2, RZ, 0x1, P0 ;  /* 0x00000001ff027807 */ /* 0x000fe40000000000 */
[----:B------:R-:W-:Y:S02]  /*2a520*/  SEL R11, R3, RZ, P0 ;  /* 0x000000ff030b7207 */ /* 0x000fe40000000000 */
[----:B------:R-:W-:-:S05]  /*2a530*/  LOP3.LUT R10, R5, R2, RZ, 0x3c, !PT ;  /* 0x00000002050a7212 */ /* 0x000fca00078e3cff */
[----:B------:R0:W-:Y:S04]  /*2a540*/  STL [R1+0x18], R10 ;  /* 0x0000180a01007387 */ /* 0x0001e80000100800 */
[----:B------:R0:W-:Y:S01]  /*2a550*/  STL [R1+0x10], R11 ;  /* 0x0000100b01007387 */ /* 0x0001e20000100800 */
        /* <DEDUP_REMOVED lines=25> */
.L_x_1876:
[----:B------:R-:W-:Y:S01]  /*2a6f0*/  IMAD R3, R11, 0x8, R19 ;  /* 0x000000080b037824 */ /* 0x000fe200078e0213 */
[----:B------:R-:W-:Y:S01]  /*2a700*/  SHF.L.U32 R2, R10, 0x1f, RZ ;  /* 0x0000001f0a027819 */ /* 0x000fe200000006ff */
[----:B------:R-:W-:Y:S03]  /*2a710*/  BSSY B2, `(.L_x_1877) ;  /* 0x0000003000027945 */ /* 0x000fe60003800000 */
[----:B------:R-:W2:Y:S02]  /*2a720*/  SYNCS.PHASECHK.TRANS64.TRYWAIT P0, [R3+URZ+0x2a840], R2 ;  /* 0x02a84002030075a7 */ /* 0x000ea4000800017f */
[----:B--2---:R-:W-:Y:S05]  /*2a730*/  @!P0 BRA `(.L_x_1878) ;  /* 0x00000040003c8947 */ /* 0x004fea0003800000 */
.L_x_1996:
[----:B------:R-:W-:Y:S05]  /*2a740*/  BSYNC B2 ;  /* 0x0000000000027941 */ /* 0x000fea0003800000 */
.L_x_1877:
[----:B-1----:R-:W1:Y:S01]  /*2a750*/  S2R R8, SR_TID.X ;  /* 0x0000000000087919 */ /* 0x002e620000002100 */
[----:B------:R-:W-:Y:S01]  /*2a760*/  BSSY B2, `(.L_x_1879) ;  /* 0x0000009000027945 */ /* 0x000fe20003800000 */
[----:B-1----:R-:W-:-:S04]  /*2a770*/  LOP3.LUT R8, R8, 0x7f, RZ, 0xc0, !PT ;  /* 0x0000007f08087812 */ /* 0x002fc800078ec0ff */
[----:B------:R-:W-:-:S13]  /*2a780*/  ISETP.NE.AND P0, PT, R8, RZ, PT ;  /* 0x000000ff0800720c */ /* 0x000fda0003f05270 */
[----:B------:R-:W-:Y:S05]  /*2a790*/  @P0 BRA `(.L_x_1880) ;  /* 0x0000000000140947 */ /* 0x000fea0003800000 */
[----:B------:R-:W-:Y:S01]  /*2a7a0*/  LOP3.LUT P1, RZ, R17, 0x1, RZ, 0xc0, !PT ;  /* 0x0000000111ff7812 */ /* 0x000fe2000782c0ff */
[----:B--2---:R-:W-:-:S04]  /*2a7b0*/  IMAD.MOV.U32 R2, RZ, RZ, 0x9000 ;  /* 0x00009000ff027424 */ /* 0x004fc800078e00ff */
[----:B------:R1:W-:Y:S08]  /*2a7c0*/  SYNCS.ARRIVE.TRANS64 RZ, [R3+URZ+0x2a830], R2 ;  /* 0x02a8300203ff79a7 */ /* 0x0003f0000800003f */
[----:B------:R-:W-:Y:S05]  /*2a7d0*/  @!P1 BRA `(.L_x_1880) ;  /* 0x0000000000049947 */ /* 0x000fea0003800000 */
[----:B------:R-:W-:Y:S01]  /*2a7e0*/  BPT.TRAP 0x1 ;  /* 0x000000040000795c */ /* 0x000fe20000300000 */
.L_x_1880:
[----:B------:R-:W-:Y:S05]  /*2a7f0*/  BSYNC B2 ;  /* 0x0000000000027941 */ /* 0x000fea0003800000 */
.L_x_1879:
[----:B------:R-:W3:Y:S04]  /*2a800*/  LDL R8, [R1+0x10] ;  /* 0x0000100001087983 */ /* 0x000ee80000100800 */
[----:B-12---:R-:W2:Y:S01]  /*2a810*/  LDL R2, [R1+0x1c] ;  /* 0x00001c0001027983 */ /* 0x006ea20000100800 */
[----:B0-----:R-:W-:Y:S01]  /*2a820*/  IMAD.MOV.U32 R11, RZ, RZ, RZ ;  /* 0x000000ffff0b7224 */ /* 0x001fe200078e00ff */
[----:B------:R-:W-:Y:S01]  /*2a830*/  UIADD3 UR4, UP0, UR36, 0x370, URZ ;  /* 0x0000037024047890 */ /* 0x000fe2000ff1e03f */
[----:B------:R-:W-:Y:S01]  /*2a840*/  PLOP3.LUT P0, PT, PT, PT, PT, 0x80, 0x0 ;  /* 0x000000000000781c */ /* 0x000fe20003f0f070 */
[----:B------:R-:W-:Y:S01]  /*2a850*/  VIADD R3, R3, 0x2a830 ;  /* 0x0002a83003037836 */ /* 0x000fe20000000000 */
[----:B------:R-:W-:Y:S01]  /*2a860*/  UMOV UR6, 0x0 ;  /* 0x0000000000067882 */ /* 0x000fe20000000000 */
[----:B------:R-:W-:Y:S01]  /*2a870*/  R2UR UR10, R11 ;  /* 0x000000000b0a72ca */ /* 0x000fe200000e0000 */
[----:B------:R-:W-:Y:S01]  /*2a880*/  UIADD3.X UR5, URZ, UR37, URZ, UP0, !UPT ;  /* 0x000000253f057290 */ /* 0x000fe200087fe43f */
[----:B------:R-:W-:Y:S01]  /*2a890*/  UMOV UR7, 0x14f00000 ;  /* 0x14f0000000077882 */ /* 0x000fe20000000000 */
[----:B---3--:R-:W-:-:S02]  /*2a8a0*/  IMAD R8, R8, 0x9000, R19 ;  /* 0x0000900008087824 */ /* 0x008fc400078e0213 */
[----:B--2---:R-:W-:Y:S02]  /*2a8b0*/  IMAD R2, R7, 0x60, R2 ;  /* 0x0000006007027824 */ /* 0x004fe400078e0202 */
[----:B------:R-:W-:-:S08]  /*2a8c0*/  VIADD R10, R8, 0x18400 ;  /* 0x00018400080a7836 */ /* 0x000fd00000000000 */
.L_x_1881:
        /* <DEDUP_REMOVED lines=16> */
.L_x_1882:
        /* <DEDUP_REMOVED lines=15> */
.L_x_1883:
        /* <DEDUP_REMOVED lines=15> */
.L_x_1997:
[----:B------:R-:W-:Y:S05]  /*2abb0*/  BSYNC B2 ;  /* 0x0000000000027941 */ /* 0x000fea0003800000 */
.L_x_1884:
        /* <DEDUP_REMOVED lines=10> */
.L_x_1886:
[----:B------:R-:W-:Y:S01]  /*2ac60*/  LOP3.LUT P0, RZ, R17, 0x8, RZ, 0xc0, !PT ;  /* 0x0000000811ff7812 */ /* 0x000fe2000780c0ff */
[----:B------:R-:W-:-:S12]  /*2ac70*/  BSSY B2, `(.L_x_1887) ;  /* 0x0000003000027945 */ /* 0x000fd80003800000 */
[----:B------:R-:W-:Y:S05]  /*2ac80*/  @P0 BRA `(.L_x_1888) ;  /* 0x0000000000040947 */ /* 0x000fea0003800000 */
[----:B------:R-:W-:Y:S01]  /*2ac90*/  BPT.TRAP 0x1 ;  /* 0x000000040000795c */ /* 0x000fe20000300000 */
.L_x_1888:
[----:B------:R-:W-:Y:S05]  /*2aca0*/  BSYNC B2 ;  /* 0x0000000000027941 */ /* 0x000fea0003800000 */
.L_x_1887:
        /* <DEDUP_REMOVED lines=12> */
.L_x_1889:
        /* <DEDUP_REMOVED lines=15> */
.L_x_1890:
        /* <DEDUP_REMOVED lines=12> */
.L_x_1875:
[----:B------:R-:W-:Y:S05]  /*2af20*/  BSYNC B1 ;  /* 0x0000000000017941 */ /* 0x000fea0003800000 */
.L_x_1874:
[----:B------:R-:W2:Y:S01]  /*2af30*/  LDL R2, [R1+0x30] ;  /* 0x0000300001027983 */ /* 0x000ea20000100800 */
[----:B------:R-:W-:Y:S01]  /*2af40*/  VIADD R0, R0, 0xfffffffe ;  /* 0xfffffffe00007836 */ /* 0x000fe20000000000 */
[----:B--2---:R-:W-:-:S13]  /*2af50*/  ISETP.GT.AND P0, PT, R6, R2, PT ;  /* 0x000000020600720c */ /* 0x004fda0003f04270 */
[----:B------:R-:W-:Y:S05]  /*2af60*/  @P0 BRA `(.L_x_1891) ;  /* 0xffffffe800b00947 */ /* 0x000fea000383ffff */
.L_x_1837:
[----:B------:R-:W-:Y:S05]  /*2af70*/  BSYNC B0 ;  /* 0x0000000000007941 */ /* 0x000fea0003800000 */
.L_x_1836:
[----:B------:R-:W4:Y:S01]  /*2af80*/  S2R R2, SR_TID.X ;  /* 0x0000000000027919 */ /* 0x000f220000002100 */
[----:B------:R-:W-:Y:S01]  /*2af90*/  BSSY B0, `(.L_x_1892) ;  /* 0x0000011000007945 */ /* 0x000fe20003800000 */
[----:B----4-:R-:W-:-:S04]  /*2afa0*/  LOP3.LUT R2, R2, 0x7f, RZ, 0xc0, !PT ;  /* 0x0000007f02027812 */ /* 0x010fc800078ec0ff */
[----:B------:R-:W-:-:S13]  /*2afb0*/  ISETP.NE.AND P0, PT, R2, RZ, PT ;  /* 0x000000ff0200720c */ /* 0x000fda0003f05270 */
[----:B------:R-:W-:Y:S05]  /*2afc0*/  @P0 BRA `(.L_x_1893) ;  /* 0x0000000000340947 */ /* 0x000fea0003800000 */
[----:B------:R-:W4:Y:S01]  /*2afd0*/  S2R R2, SR_LANEID ;  /* 0x0000000000027919 */ /* 0x000f220000000000 */
[----:B------:R-:W-:Y:S01]  /*2afe0*/  VOTEU.ANY UR4, UPT, PT ;  /* 0x0000000000047886 */ /* 0x000fe200038e0100 */
[----:B--2---:R-:W2:Y:S01]  /*2aff0*/  LDC.64 R4, c[0x0][0xc60] ;  /* 0x00031800ff047b82 */ /* 0x004ea20000000a00 */
[----:B------:R-:W4:Y:S02]  /*2b000*/  FLO.U32 R0, UR4 ;  /* 0x0000000400007d00 */ /* 0x000f2400080e0000 */
[----:B----4-:R-:W-:-:S06]  /*2b010*/  ISETP.EQ.U32.AND P0, PT, R0, R2, PT ;  /* 0x000000020000720c */ /* 0x010fcc0003f02070 */
[----:B------:R-:W2:Y:S07]  /*2b020*/  POPC R2, UR4 ;  /* 0x0000000400027d09 */ /* 0x000eae0008000000 */
[----:B--2---:R-:W2:Y:S04]  /*2b030*/  @P0 ATOMG.E.ADD.STRONG.GPU PT, R2, desc[UR46][R4.64], R2 ;  /* 0x00000002040209a8 */ /* 0x004ea800081ee1ee */
[----:B--2---:R2:W4:Y:S02]  /*2b040*/  SHFL.IDX PT, R2, R2, R0, 0x1f ;  /* 0x00001f0002027589 */ /* 0x00452400000e0000 */
[----:B--2---:R-:W2:Y:S02]  /*2b050*/  S2R R0, SR_LTMASK ;  /* 0x0000000000007919 */ /* 0x004ea40000003900 */
[----:B--2---:R-:W-:-:S06]  /*2b060*/  LOP3.LUT R0, R0, UR4, RZ, 0xc0, !PT ;  /* 0x0000000400007c12 */ /* 0x004fcc000f8ec0ff */
[----:B------:R-:W4:Y:S02]  /*2b070*/  POPC R0, R0 ;  /* 0x0000000000007309 */ /* 0x000f240000000000 */
[----:B----4-:R-:W-:-:S05]  /*2b080*/  IADD3 R0, R2, UR39, R0 ;  /* 0x0000002702007c10 */ /* 0x010fca000fffe000 */
[----:B------:R4:W-:Y:S02]  /*2b090*/  STL [R1], R0 ;  /* 0x0000000001007387 */ /* 0x0009e40000100800 */
.L_x_1893:
[----:B------:R-:W-:Y:S05]  /*2b0a0*/  BSYNC B0 ;  /* 0x0000000000007941 */ /* 0x000fea0003800000 */
.L_x_1892:
[----:B------:R-:W-:Y:S01]  /*2b0b0*/  LOP3.LUT P0, RZ, R17, 0x4, RZ, 0xc0, !PT ;  /* 0x0000000411ff7812 */ /* 0x000fe2000780c0ff */
[----:B------:R-:W-:-:S12]  /*2b0c0*/  BSSY B0, `(.L_x_1894) ;  /* 0x000003f000007945 */ /* 0x000fd80003800000 */
[----:B------:R-:W-:Y:S05]  /*2b0d0*/  @!P0 BRA `(.L_x_1895) ;  /* 0x0000000000f48947 */ /* 0x000fea0003800000 */
[----:B----4-:R-:W4:Y:S04]  /*2b0e0*/  LDL R0, [R1+0x10] ;  /* 0x0000100001007983 */ /* 0x010f280000100800 */
[----:B------:R-:W5:Y:S01]  /*2b0f0*/  LDL R2, [R1+0x18] ;  /* 0x0000180001027983 */ /* 0x000f620000100800 */
[----:B------:R-:W-:Y:S01]  /*2b100*/  BSSY B1, `(.L_x_1896) ;  /* 0x0000005000017945 */ /* 0x000fe20003800000 */
[----:B----4-:R-:W-:Y:S01]  /*2b110*/  IMAD R0, R0, 0x8, R19 ;  /* 0x0000000800007824 */ /* 0x010fe200078e0213 */
[----:B-----5:R-:W-:-:S04]  /*2b120*/  SHF.L.U32 R2, R2, 0x1f, RZ ;  /* 0x0000001f02027819 */ /* 0x020fc800000006ff */
[----:B------:R-:W4:Y:S02]  /*2b130*/  SYNCS.PHASECHK.TRANS64.TRYWAIT P0, [R0+URZ+0x2a860], R2 ;  /* 0x02a86002000075a7 */ /* 0x000f24000800017f */
[----:B----4-:R-:W-:Y:S05]  /*2b140*/  @!P0 BRA `(.L_x_1897) ;  /* 0x0000003400e08947 */ /* 0x010fea0003800000 */
.L_x_1998:
[----:B------:R-:W-:Y:S05]  /*2b150*/  BSYNC B1 ;  /* 0x0000000000017941 */ /* 0x000fea0003800000 */
.L_x_1896:
[----:B---3--:R-:W3:Y:S01]  /*2b160*/  S2R R3, SR_TID.X ;  /* 0x0000000000037919 */ /* 0x008ee20000002100 */
[----:B------:R-:W-:-:S04]  /*2b170*/  UPRMT UR4, UR38, 0x9910, URZ ;  /* 0x0000991026047896 */ /* 0x000fc8000800003f */
[----:B------:R-:W-:Y:S01]  /*2b180*/  UISETP.NE.AND UP0, UPT, UR4, 0x2, UPT ;  /* 0x000000020400788c */ /* 0x000fe2000bf05270 */
[----:B---3--:R-:W-:-:S04]  /*2b190*/  LOP3.LUT R3, R3, 0x7f, RZ, 0xc0, !PT ;  /* 0x0000007f03037812 */ /* 0x008fc800078ec0ff */
[----:B------:R-:W-:-:S13]  /*2b1a0*/  ISETP.NE.AND P0, PT, R3, RZ, PT ;  /* 0x000000ff0300720c */ /* 0x000fda0003f05270 */
[----:B----4-:R-:W-:-:S04]  /*2b1b0*/  @!P0 IMAD.MOV.U32 R2, RZ, RZ, 0x6000 ;  /* 0x00006000ff028424 */ /* 0x010fc800078e00ff */
[----:B------:R3:W-:Y:S01]  /*2b1c0*/  @!P0 SYNCS.ARRIVE.TRANS64 RZ, [R0+URZ+0x2a850], R2 ;  /* 0x02a8500200ff89a7 */ /* 0x0007e2000800003f */
[----:B------:R-:W-:-:S13]  /*2b1d0*/  PLOP3.LUT P0, PT, PT, PT, UP0, 0x80, 0x0 ;  /* 0x000000000000781c */ /* 0x000fda0003f0f008 */
[----:B---3--:R-:W-:Y:S05]  /*2b1e0*/  @P0 BRA `(.L_x_1898) ;  /* 0x0000000000040947 */ /* 0x008fea0003800000 */
[----:B------:R-:W-:Y:S01]  /*2b1f0*/  BPT.TRAP 0x1 ;  /* 0x000000040000795c */ /* 0x000fe20000300000 */
.L_x_1898:
[----:B------:R-:W-:Y:S01]  /*2b200*/  LOP3.LUT P0, RZ, R17, 0x8, RZ, 0xc0, !PT ;  /* 0x0000000811ff7812 */ /* 0x000fe2000780c0ff */
[----:B------:R-:W-:-:S12]  /*2b210*/  BSSY B1, `(.L_x_1899) ;  /* 0x0000003000017945 */ /* 0x000fd80003800000 */
[----:B------:R-:W-:Y:S05]  /*2b220*/  @P0 BRA `(.L_x_1900) ;  /* 0x0000000000040947 */ /* 0x000fea0003800000 */
[----:B------:R-:W-:Y:S01]  /*2b230*/  BPT.TRAP 0x1 ;  /* 0x000000040000795c */ /* 0x000fe20000300000 */
.L_x_1900:
[----:B------:R-:W-:Y:S05]  /*2b240*/  BSYNC B1 ;  /* 0x0000000000017941 */ /* 0x000fea0003800000 */
.L_x_1899:
[----:B------:R-:W3:Y:S04]  /*2b250*/  LDL.LU R4, [R1+0x1c] ;  /* 0x00001c0001047983 */ /* 0x000ee80000300800 */
[----:B------:R-:W3:Y:S04]  /*2b260*/  LDL.LU R3, [R1+0x4] ;  /* 0x0000040001037983 */ /* 0x000ee80000300800 */
[----:B------:R-:W4:Y:S01]  /*2b270*/  LDL R2, [R1+0x10] ;  /* 0x0000100001027983 */ /* 0x000f220000100800 */
        /* <DEDUP_REMOVED lines=8> */
[----:B----4-:R-:W-:-:S04]  /*2b300*/  IMAD R2, R2, 0x6000, R19 ;  /* 0x0000600002027824 */ /* 0x010fc800078e0213 */
[----:B------:R-:W-:-:S07]  /*2b310*/  VIADD R4, R2, 0x400 ;  /* 0x0000040002047836 */ /* 0x000fce0000000000 */
.L_x_1901:
        /* <DEDUP_REMOVED lines=15> */
.L_x_1902:
        /* <DEDUP_REMOVED lines=10> */
.L_x_1895:
[----:B------:R-:W-:Y:S05]  /*2b4b0*/  BSYNC B0 ;  /* 0x0000000000007941 */ /* 0x000fea0003800000 */
.L_x_1894:
[----:B--2---:R-:W4:Y:S04]  /*2b4c0*/  LDL.LU R5, [R1+0x10] ;  /* 0x0000100001057983 */ /* 0x004f280000300800 */
[----:B------:R-:W2:Y:S01]  /*2b4d0*/  LDL.LU R4, [R1+0x18] ;  /* 0x0000180001047983 */ /* 0x000ea20000300800 */
[----:B----4-:R-:W-:-:S05]  /*2b4e0*/  VIADD R0, R5, 0x1 ;  /* 0x0000000105007836 */ /* 0x010fca0000000000 */
[----:B------:R-:W-:-:S04]  /*2b4f0*/  ISETP.NE.AND P0, PT, R0, 0x2, PT ;  /* 0x000000020000780c */ /* 0x000fc80003f05270 */
[----:B------:R-:W-:Y:S02]  /*2b500*/  SEL R2, RZ, 0x1, P0 ;  /* 0x00000001ff027807 */ /* 0x000fe40000000000 */
[----:B------:R-:W-:Y:S02]  /*2b510*/  SEL R0, R0, RZ, P0 ;  /* 0x000000ff00007207 */ /* 0x000fe40000000000 */
[----:B--2---:R-:W-:-:S03]  /*2b520*/  LOP3.LUT R4, R4, R2, RZ, 0x3c, !PT ;  /* 0x0000000204047212 */ /* 0x004fc600078e3cff */
[----:B------:R4:W-:Y:S04]  /*2b530*/  STL [R1+0x10], R0 ;  /* 0x0000100001007387 */ /* 0x0009e80000100800 */
[----:B------:R4:W-:Y:S02]  /*2b540*/  STL [R1+0x18], R4 ;  /* 0x0000180401007387 */ /* 0x0009e40000100800 */
.L_x_1816:
[----:B------:R-:W-:Y:S05]  /*2b550*/  BSYNC B7 ;  /* 0x0000000000077941 */ /* 0x000fea0003800000 */
.L_x_1814:
[----:B------:R-:W-:-:S13]  /*2b560*/  LOP3.LUT P0, RZ, R17, 0x10, RZ, 0xc0, !PT ;  /* 0x0000001011ff7812 */ /* 0x000fda000780c0ff */
[----:B------:R-:W-:Y:S05]  /*2b570*/  @!P0 BRA `(.L_x_1903) ;  /* 0x00000000002c8947 */ /* 0x000fea0003800000 */
[----:B------:R-:W-:Y:S05]  /*2b580*/  WARPSYNC.ALL ;  /* 0x0000000000007948 */ /* 0x000fea0003800000 */
[----:B------:R-:W5:Y:S08]  /*2b590*/  S2UR UR5, SR_CgaCtaId ;  /* 0x00000000000579c3 */ /* 0x000f700000008800 */
[----:B------:R-:W-:Y:S06]  /*2b5a0*/  BAR.SYNC.DEFER_BLOCKING 0x5, 0x180 ;  /* 0x0146000000007b1d */ /* 0x000fec0000010000 */
[----:B------:R-:W-:-:S02]  /*2b5b0*/  UMOV UR4, 0x400 ;  /* 0x0000040000047882 */ /* 0x000fc40000000000 */
[----:B-----5:R-:W-:-:S06]  /*2b5c0*/  ULEA UR4, UR5, UR4, 0x18 ;  /* 0x0000000405047291 */ /* 0x020fcc000f8ec03f */
[----:B------:R-:W-:-:S05]  /*2b5d0*/  IMAD.U32 R19, RZ, RZ, UR4 ;  /* 0x00000004ff137e24 */ /* 0x000fca000f8e00ff */
[----:B01--4-:R-:W0:Y:S04]  /*2b5e0*/  LDS.128 R4, [R19+0x2a8d0] ;  /* 0x02a8d00013047984 */ /* 0x013e280000000c00 */
[----:B0-----:R0:W-:Y:S04]  /*2b5f0*/  STL.64 [R1], R4 ;  /* 0x0000000401007387 */ /* 0x0011e80000100a00 */
[----:B------:R0:W-:Y:S01]  /*2b600*/  STL.64 [R1+0x8], R6 ;  /* 0x0000080601007387 */ /* 0x0001e20000100a00 */
[----:B------:R-:W-:Y:S06]  /*2b610*/  BAR.ARV 0x4, 0x180 ;  /* 0x0106000000007b1d */ /* 0x000fec0000002000 */
[----:B------:R-:W-:Y:S05]  /*2b620*/  BRA `(.L_x_1904) ;  /* 0x00000010002c7947 */ /* 0x000fea0003800000 */
.L_x_1903:
[----:B------:R-:W5:Y:S01]  /*2b630*/  LDL R16, [R1+0x28] ;  /* 0x0000280001107983 */ /* 0x000f620000100800 */
[----:B------:R-:W-:Y:S01]  /*2b640*/  UMOV UR4, 0xffffffff ;  /* 0xffffffff00047882 */ /* 0x000fe20000000000 */
[----:B-----5:R-:W-:Y:S02]  /*2b650*/  ISETP.NE.AND P5, PT, R16, 0x1f, PT ;  /* 0x0000001f1000780c */ /* 0x020fe40003fa5270 */
[----:B------:R-:W-:Y:S11]  /*2b660*/  BRA.DIV UR4, `(.L_x_1905) ;  /* 0x0000003204ac7947 */ /* 0x000ff6000b800000 */
[----:B---3--:R-:W2:Y:S01]  /*2b670*/  LDL R3, [R1+0xc] ;  /* 0x00000c0001037983 */ /* 0x008ea20000100800 */
[----:B------:R-:W-:-:S03]  /*2b680*/  ULDC UR4, c[0x0][0xc3c] ;  /* 0x00030f0000047ab9 */ /* 0x000fc60000000800 */
[----:B------:R-:W0:Y:S01]  /*2b690*/  LDL.LU R2, [R1] ;  /* 0x0000000001027983 */ /* 0x000e220000300800 */
[----:B------:R-:W-:Y:S01]  /*2b6a0*/  LOP3.LUT P4, RZ, R17, 0x1, RZ, 0xc0, !PT ;  /* 0x0000000111ff7812 */ /* 0x000fe2000788c0ff */
[----:B--2-4-:R-:W-:Y:S02]  /*2b6b0*/  IMAD.IADD R0, R3, 0x1, R16 ;  /* 0x0000000103007824 */ /* 0x014fe400078e0210 */
[----:B0-----:R-:W-:-:S03]  /*2b6c0*/  IMAD.MOV.U32 R10, RZ, RZ, R2 ;  /* 0x000000ffff0a7224 */ /* 0x001fc600078e0002 */
[----:B------:R-:W-:-:S13]  /*2b6d0*/  ISETP.GE.OR P0, PT, R0, UR4, !P5 ;  /* 0x0000000400007c0c */ /* 0x000fda000ef06670 */
[----:B------:R-:W0:Y:S08]  /*2b6e0*/  @!P0 LDC.64 R2, c[0x0][0xc80] ;  /* 0x00032000ff028b82 */ /* 0x000e300000000a00 */
[----:B-1----:R-:W1:Y:S01]  /*2b6f0*/  @!P0 LDC.64 R6, c[0x0][0xc78] ;  /* 0x00031e00ff068b82 */ /* 0x002e620000000a00 */
        /* <DEDUP_REMOVED lines=8> */
[----:B------:R-:W-:Y:S01]  /*2b780*/  SHFL.IDX PT, R5, R10, RZ, 0x1f ;  /* 0x00001fff0a057589 */ /* 0x000fe200000e0000 */
[----:B------:R-:W-:-:S03]  /*2b790*/  ISETP.GE.U32.AND P3, PT, R16, 0x10, PT ;  /* 0x000000101000780c */ /* 0x000fc60003f66070 */
[----:B------:R-:W-:Y:S01]  /*2b7a0*/  SHFL.IDX PT, R0, R10, 0x1, 0x1f ;  /* 0x00201f000a007f89 */ /* 0x000fe200000e0000 */
[----:B--2---:R-:W-:Y:S02]  /*2b7b0*/  @!P0 IMAD.MOV.U32 R4, RZ, RZ, R8 ;  /* 0x000000ffff048224 */ /* 0x004fe400078e0008 */
[----:B------:R-:W-:Y:S02]  /*2b7c0*/  IMAD.MOV.U32 R8, RZ, RZ, RZ ;  /* 0x000000ffff087224 */ /* 0x000fe400078e00ff */
[----:B---3--:R-:W-:Y:S01]  /*2b7d0*/  @!P0 IMAD.MOV.U32 R6, RZ, RZ, R2 ;  /* 0x000000ffff068224 */ /* 0x008fe200078e0002 */
        /* <DEDUP_REMOVED lines=18> */
.L_x_2008:
[----:B------:R-:W-:Y:S02]  /*2b900*/  ULDC UR4, c[0x0][0xc38] ;  /* 0x00030e0000047ab9 */ /* 0x000fe40000000800 */
[----:B------:R-:W-:-:S04]  /*2b910*/  IMAD.U32 R2, RZ, RZ, UR4 ;  /* 0x00000004ff027e24 */ /* 0x000fc8000f8e00ff */
[----:B-1----:R-:W-:-:S04]  /*2b920*/  IMAD R9, R9, R2, RZ ;  /* 0x0000000209097224 */ /* 0x002fc800078e02ff */
[----:B------:R-:W-:-:S05]  /*2b930*/  IMAD.IADD R0, R0, 0x1, R9 ;  /* 0x0000000100007824 */ /* 0x000fca00078e0209 */
[----:B------:R-:W-:-:S13]  /*2b940*/  ISETP.GT.AND P4, PT, R0, R5, PT ;  /* 0x000000050000720c */ /* 0x000fda0003f84270 */
[----:B------:R-:W-:Y:S05]  /*2b950*/  @P4 BRA `(.L_x_1906) ;  /* 0x0000000000ac4947 */ /* 0x000fea0003800000 */
.L_x_1909:
        /* <DEDUP_REMOVED lines=20> */
[----:B------:R-:W1:Y:S01]  /*2baa0*/  SHFL.UP PT, R3, R2, 0x1, RZ ;  /* 0x0420000002037989 */ /* 0x000e6200000e00ff */
[----:B------:R-:W-:-:S04]  /*2bab0*/  LOP3.LUT P4, RZ, R17, 0x1, RZ, 0xc0, !PT ;  /* 0x0000000111ff7812 */ /* 0x000fc8000788c0ff */
        /* <DEDUP_REMOVED lines=15> */
.L_x_2016:
[----:B------:R-:W-:Y:S02]  /*2bbb0*/  ULDC UR4, c[0x0][0xc38] ;  /* 0x00030e0000047ab9 */ /* 0x000fe40000000800 */
[----:B------:R-:W-:-:S04]  /*2bbc0*/  IMAD.U32 R2, RZ, RZ, UR4 ;  /* 0x00000004ff027e24 */ /* 0x000fc8000f8e00ff */
[----:B-1----:R-:W-:-:S04]  /*2bbd0*/  IMAD R9, R9, R2, RZ ;  /* 0x0000000209097224 */ /* 0x002fc800078e02ff */
[----:B------:R-:W-:-:S05]  /*2bbe0*/  IMAD.IADD R0, R9, 0x1, R0 ;  /* 0x0000000109007824 */ /* 0x000fca00078e0200 */
[----:B------:R-:W-:-:S13]  /*2bbf0*/  ISETP.GT.AND P4, PT, R0, R5, PT ;  /* 0x000000050000720c */ /* 0x000fda0003f84270 */
[----:B------:R-:W-:Y:S05]  /*2bc00*/  @!P4 BRA `(.L_x_1909) ;  /* 0xfffffffc0054c947 */ /* 0x000fea000383ffff */
.L_x_1906:
        /* <DEDUP_REMOVED lines=8> */
[----:B-1----:R1:W3:Y:S04]  /*2bc90*/  SHFL.IDX PT, R4, R4, R3, 0x1f ;  /* 0x00001f0304047589 */ /* 0x0022e800000e0000 */
[----:B------:R1:W4:Y:S01]  /*2bca0*/  SHFL.IDX PT, R6, R6, R3, 0x1f ;  /* 0x00001f0306067589 */ /* 0x00032200000e0000 */
[----:B--2---:R-:W-:-:S05]  /*2bcb0*/  IMAD.IADD R10, R3, 0x1, R10 ;  /* 0x00000001030a7824 */ /* 0x004fca00078e020a */
[----:B---34-:R1:W-:Y:S02]  /*2bcc0*/  STL [R1+0xc], R10 ;  /* 0x00000c0a01007387 */ /* 0x0183e40000100800 */
.L_x_2021:
[----:B------:R-:W-:-:S13]  /*2bcd0*/  ISETP.NE.AND P0, PT, R0, RZ, PT ;  /* 0x000000ff0000720c */ /* 0x000fda0003f05270 */
[----:B------:R-:W-:Y:S05]  /*2bce0*/  @!P0 BRA `(.L_x_1911) ;  /* 0x0000000000148947 */ /* 0x000fea0003800000 */
[----:B------:R-:W-:Y:S01]  /*2bcf0*/  UMOV UR4, 0xffffffff ;  /* 0xffffffff00047882 */ /* 0x000fe20000000000 */
[----:B-1----:R-:W-:Y:S02]  /*2bd00*/  VIADD R3, R3, 0xffffffff ;  /* 0xffffffff03037836 */ /* 0x002fe40000000000 */
[----:B------:R-:W-:Y:S05]  /*2bd10*/  BRA.DIV UR4, `(.L_x_1912) ;  /* 0x0000003604a47947 */ /* 0x000fea000b800000 */
[----:B------:R1:W2:Y:S02]  /*2bd20*/  SHFL.IDX PT, R3, R7, R3, 0x1f ;  /* 0x00001f0307037589 */ /* 0x0002a400000e0000 */
.L_x_2024:
[----:B--2---:R-:W-:-:S07]  /*2bd30*/  IMAD.MOV.U32 R8, RZ, RZ, R3 ;  /* 0x000000ffff087224 */ /* 0x004fce00078e0003 */
.L_x_1911:
[----:B------:R-:W-:Y:S01]  /*2bd40*/  ISETP.NE.AND P0, PT, R6, 0x1, PT ;  /* 0x000000010600780c */ /* 0x000fe20003f05270 */
[----:B------:R-:W-:-:S05]  /*2bd50*/  IMAD R0, R8, R2, R9 ;  /* 0x0000000208007224 */ /* 0x000fca00078e0209 */
[----:B------:R2:W-:Y:S02]  /*2bd60*/  STL [R1], R0 ;  /* 0x0000000001007387 */ /* 0x0005e40000100800 */
[----:B--2---:R-:W-:-:S05]  /*2bd70*/  IMAD.IADD R0, R5, 0x1, -R0 ;  /* 0x0000000105007824 */ /* 0x004fca00078e0a00 */
[----:B------:R-:W-:Y:S05]  /*2bd80*/  @!P0 BRA `(.L_x_1913) ;  /* 0x0000000000e48947 */ /* 0x000fea0003800000 */
[----:B------:R-:W-:-:S04]  /*2bd90*/  IABS R5, R4 ;  /* 0x0000000400057213 */ /* 0x000fc80000000000 */
[----:B------:R-:W2:Y:S08]  /*2bda0*/  I2F.RP R2, R5 ;  /* 0x0000000500027306 */ /* 0x000eb00000209400 */
[----:B--2---:R-:W2:Y:S02]  /*2bdb0*/  MUFU.RCP R2, R2 ;  /* 0x0000000200027308 */ /* 0x004ea40000001000 */
[----:B--2---:R-:W-:-:S06]  /*2bdc0*/  VIADD R2, R2, 0xffffffe ;  /* 0x0ffffffe02027836 */ /* 0x004fcc0000000000 */
[----:B-1----:R-:W1:Y:S02]  /*2bdd0*/  F2I.FTZ.U32.TRUNC.NTZ R3, R2 ;  /* 0x0000000200037305 */ /* 0x002e64000021f000 */
[----:B-1----:R-:W-:-:S04]  /*2bde0*/  IMAD.MOV R2, RZ, RZ, -R3 ;  /* 0x000000ffff027224 */ /* 0x002fc800078e0a03 */
        /* <DEDUP_REMOVED lines=14> */
[----:B------:R-:W1:Y:S07]  /*2bed0*/  I2F.RP R2, R5 ;  /* 0x0000000500027306 */ /* 0x000e6e0000209400 */
[----:B------:R-:W-:Y:S01]  /*2bee0*/  @P0 VIADD R8, R8, 0x1 ;  /* 0x0000000108080836 */ /* 0x000fe20000000000 */
[----:B-1----:R-:W1:Y:S02]  /*2bef0*/  MUFU.RCP R2, R2 ;  /* 0x0000000200027308 */ /* 0x002e640000001000 */
[----:B-1----:R-:W-:-:S06]  /*2bf00*/  VIADD R2, R2, 0xffffffe ;  /* 0x0ffffffe02027836 */ /* 0x002fcc0000000000 */
[----:B------:R-:W1:Y:S02]  /*2bf10*/  F2I.FTZ.U32.TRUNC.NTZ R3, R2 ;  /* 0x0000000200037305 */ /* 0x000e64000021f000 */
[----:B-1----:R-:W-:-:S04]  /*2bf20*/  IMAD.MOV R2, RZ, RZ, -R3 ;  /* 0x000000ffff027224 */ /* 0x002fc800078e0a03 */
[----:B0-----:R-:W-:Y:S02]  /*2bf30*/  IMAD R7, R2, R5, RZ ;  /* 0x0000000502077224 */ /* 0x001fe400078e02ff */
        /* <DEDUP_REMOVED lines=30> */
.L_x_1913:
[----:B-1----:R-:W2:Y:S01]  /*2c120*/  LDL R3, [R1+0xc] ;  /* 0x00000c0001037983 */ /* 0x002ea20000100800 */
[----:B0-----:R-:W2:Y:S02]  /*2c130*/  LDC.64 R6, c[0x0][0xc90] ;  /* 0x00032400ff067b82 */ /* 0x001ea40000000a00 */
        /* <DEDUP_REMOVED lines=31> */
[----:B------:R-:W-:-:S04]  /*2c330*/  VIADDMNMX R8, R8, R2, R3, PT ;  /* 0x0000000208087246 */ /* 0x000fc80003800103 */
[----:B------:R-:W-:-:S04]  /*2c340*/  IABS R9, R8 ;  /* 0x0000000800097213 */ /* 0x000fc80000000000 */
        /* <DEDUP_REMOVED lines=18> */
[----:B------:R-:W-:Y:S02]  /*2c470*/  LOP3.LUT R0, R6, R8, RZ, 0x3c, !PT ;  /* 0x0000000806007212 */ /* 0x000fe400078e3cff */
[----:B------:R-:W-:Y:S02]  /*2c480*/  IADD3 R6, R7, 0x1000000, R6 ;  /* 0x0100000007067810 */ /* 0x000fe40007ffe006 */
[----:B------:R-:W-:-:S07]  /*2c490*/  ISETP.GE.AND P1, PT, R0, RZ, PT ;  /* 0x000000ff0000720c */ /* 0x000fce0003f26270 */
[----:B------:R-:W-:-:S04]  /*2c4a0*/  @P0 VIADD R2, R2, 0x1 ;  /* 0x0000000102020836 */ /* 0x000fc80000000000 */
[----:B------:R-:W-:-:S04]  /*2c4b0*/  IMAD.MOV.U32 R0, RZ, RZ, R2 ;  /* 0x000000ffff007224 */ /* 0x000fc800078e0002 */
[----:B------:R-:W-:Y:S01]  /*2c4c0*/  @!P1 IMAD.MOV R0, RZ, RZ, -R0 ;  /* 0x000000ffff009224 */ /* 0x000fe200078e0a00 */
[----:B------:R-:W-:Y:S01]  /*2c4d0*/  @!P2 LOP3.LUT R0, RZ, R8, RZ, 0x33, !PT ;  /* 0x00000008ff00a212 */ /* 0x000fe200078e33ff */
[----:B------:R-:W-:-:S04]  /*2c4e0*/  IMAD.MOV R8, RZ, RZ, -R8 ;  /* 0x000000ffff087224 */ /* 0x000fc800078e0a08 */
[----:B------:R-:W-:-:S05]  /*2c4f0*/  IMAD R2, R0, R8, R6 ;  /* 0x0000000800027224 */ /* 0x000fca00078e0206 */
[----:B------:R1:W-:Y:S02]  /*2c500*/  STL [R1+0x8], R2 ;  /* 0x0000080201007387 */ /* 0x0003e40000100800 */
.L_x_1914:
[----:B------:R-:W-:-:S05]  /*2c510*/  LOP3.LUT R0, RZ, R0, RZ, 0x33, !PT ;  /* 0x00000000ff007212 */ /* 0x000fca00078e33ff */
[----:B------:R-:W-:-:S05]  /*2c520*/  IMAD.IADD R0, R4, 0x1, R0 ;  /* 0x0000000104007824 */ /* 0x000fca00078e0200 */
[----:B------:R2:W-:Y:S01]  /*2c530*/  STL [R1+0x4], R0 ;  /* 0x0000040001007387 */ /* 0x0005e20000100800 */
[----:B------:R-:W-:Y:S05]  /*2c540*/  BRA `(.L_x_1915) ;  /* 0x0000000000287947 */ /* 0x000fea0003800000 */
.L_x_1907:
        /* <DEDUP_REMOVED lines=10> */
.L_x_1915:
[----:B--23--:R-:W2:Y:S04]  /*2c5f0*/  LDL R0, [R1+0x28] ;  /* 0x0000280001007983 */ /* 0x00cea80000100800 */
[----:B01----:R-:W3:Y:S04]  /*2c600*/  LDL R2, [R1+0xc] ;  /* 0x00000c0001027983 */ /* 0x003ee80000100800 */
        /* <DEDUP_REMOVED lines=13> */
.L_x_1904:
[----:B--2---:R-:W2:Y:S01]  /*2c6e0*/  LDL R0, [R1+0xc] ;  /* 0x00000c0001007983 */ /* 0x004ea20000100800 */
[----:B------:R-:W-:Y:S02]  /*2c6f0*/  ULDC UR4, c[0x0][0xc3c] ;  /* 0x00030f0000047ab9 */ /* 0x000fe40000000800 */
[----:B--2---:R-:W-:-:S13]  /*2c700*/  ISETP.GE.AND P0, PT, R0, UR4, PT ;  /* 0x0000000400007c0c */ /* 0x004fda000bf06270 */
[----:B------:R-:W-:Y:S05]  /*2c710*/  @!P0 BRA `(.L_x_1916) ;  /* 0xffffff8400908947 */ /* 0x000fea000383ffff */
[----:B------:R-:W-:Y:S05]  /*2c720*/  BSYNC B8 ;  /* 0x0000000000087941 */ /* 0x000fea0003800000 */
.L_x_1752:
[----:B----4-:R-:W2:Y:S01]  /*2c730*/  LDL.LU R0, [R1+0x58] ;  /* 0x0000580001007983 */ /* 0x010ea20000300800 */
[----:B------:R-:W-:Y:S01]  /*2c740*/  BSSY B0, `(.L_x_1917) ;  /* 0x000000b000007945 */ /* 0x000fe20003800000 */
[----:B01----:R-:W0:Y:S01]  /*2c750*/  S2R R5, SR_CgaCtaId ;  /* 0x0000000000057919 */ /* 0x003e220000008800 */
[----:B--2---:R-:W-:-:S05]  /*2c760*/  VIADD R0, R0, 0x1 ;  /* 0x0000000100007836 */ /* 0x004fca0000000000 */
[----:B------:R-:W-:-:S04]  /*2c770*/  LEA.HI R2, R0, R0, RZ, 0x1 ;  /* 0x0000000000027211 */ /* 0x000fc800078f08ff */
[----:B---3--:R-:W-:-:S05]  /*2c780*/  LOP3.LUT R3, R2, 0xfffffffe, RZ, 0xc0, !PT ;  /* 0xfffffffe02037812 */ /* 0x008fca00078ec0ff */
[----:B------:R-:W-:Y:S01]  /*2c790*/  IMAD.IADD R3, R0, 0x1, -R3 ;  /* 0x0000000100037824 */ /* 0x000fe200078e0a03 */
[----:B------:R-:W-:-:S04]  /*2c7a0*/  MOV R0, 0x400 ;  /* 0x0000040000007802 */ /* 0x000fc80000000f00 */
[----:B0-----:R-:W-:Y:S02]  /*2c7b0*/  LEA R0, R5, R0, 0x18 ;  /* 0x0000000005007211 */ /* 0x001fe400078ec0ff */
[----:B------:R-:W-:-:S04]  /*2c7c0*/  SHF.L.U32 R3, R3, 0x1f, RZ ;  /* 0x0000001f03037819 */ /* 0x000fc800000006ff */
[----:B------:R-:W0:Y:S02]  /*2c7d0*/  SYNCS.PHASECHK.TRANS64.TRYWAIT P0, [R0+URZ+0x2a820], R3 ;  /* 0x02a82003000075a7 */ /* 0x000e24000800017f */
[----:B0-----:R-:W-:Y:S05]  /*2c7e0*/  @!P0 BRA `(.L_x_1918) ;  /* 0x0000002c001c8947 */ /* 0x001fea0003800000 */
.L_x_2025:
[----:B------:R-:W-:Y:S05]  /*2c7f0*/  BSYNC B0 ;  /* 0x0000000000007941 */ /* 0x000fea0003800000 */
.L_x_1917:
[----:B------:R-:W-:-:S03]  /*2c800*/  UMOV UR4, 0xffffffff ;  /* 0xffffffff00047882 */ /* 0x000fc60000000000 */
[----:B------:R-:W-:Y:S05]  /*2c810*/  BRA.DIV UR4, `(.L_x_1919) ;  /* 0x0000002e04247947 */ /* 0x000fea000b800000 */
[----:B------:R-:W1:Y:S02]  /*2c820*/  S2R R2, SR_TID.X ;  /* 0x0000000000027919 */ /* 0x000e640000002100 */
[----:B-1----:R-:W-:-:S04]  /*2c830*/  SHF.R.U32.HI R2, RZ, 0x5, R2 ;  /* 0x00000005ff027819 */ /* 0x002fc80000011602 */
[----:B------:R-:W-:-:S05]  /*2c840*/  LOP3.LUT R2, R2, 0x3, RZ, 0xc0, !PT ;  /* 0x0000000302027812 */ /* 0x000fca00078ec0ff */
[----:B------:R1:W2:Y:S02]  /*2c850*/  SHFL.IDX PT, R14, R2, RZ, 0x1f ;  /* 0x00001fff020e7589 */ /* 0x0002a400000e0000 */
.L_x_2028:
[----:B--2---:R-:W-:-:S13]  /*2c860*/  ISETP.NE.AND P0, PT, R14, RZ, PT ;  /* 0x000000ff0e00720c */ /* 0x004fda0003f05270 */
[----:B------:R-:W-:Y:S05]  /*2c870*/  @P0 BRA `(.L_x_1449) ;  /* 0x00000000009c0947 */ /* 0x000fea0003800000 */
[----:B------:R-:W-:-:S03]  /*2c880*/  UMOV UR4, 0xffffffff ;  /* 0xffffffff00047882 */ /* 0x000fc60000000000 */
[----:B------:R-:W-:Y:S05]  /*2c890*/  BRA.DIV UR4, `(.L_x_1920) ;  /* 0x0000002e04387947 */ /* 0x000fea000b800000 */
[----:B------:R-:W-:-:S13]  /*2c8a0*/  ELECT P6, URZ, PT ;  /* 0x00000000003f782f */ /* 0x000fda00038c0000 */
.L_x_2031:
        /* <DEDUP_REMOVED lines=8> */
.L_x_1921:
[----:B0-----:R-:W2:Y:S04]  /*2c930*/  LDL R3, [R1+0x10] ;  /* 0x0000100001037983 */ /* 0x001ea80000100800 */
[----:B------:R-:W3:Y:S01]  /*2c940*/  LDL.LU R7, [R1+0x18] ;  /* 0x0000180001077983 */ /* 0x000ee20000300800 */
[----:B------:R-:W-:-:S04]  /*2c950*/  VIADD R2, R0, 0x2a840 ;  /* 0x0002a84000027836 */ /* 0x000fc80000000000 */
[C---:B--2---:R-:W-:Y:S02]  /*2c960*/  IMAD R6, R3.reuse, 0x8, R2 ;  /* 0x0000000803067824 */ /* 0x044fe400078e0202 */
[----:B------:R-:W-:Y:S01]  /*2c970*/  VIADD R3, R3, 0x1 ;  /* 0x0000000103037836 */ /* 0x000fe20000000000 */
[----:B---3--:R-:W-:-:S04]  /*2c980*/  SHF.L.U32 R5, R7, 0x1f, RZ ;  /* 0x0000001f07057819 */ /* 0x008fc800000006ff */
        /* <DEDUP_REMOVED lines=8> */
.L_x_2032:
[----:B------:R-:W1:Y:S02]  /*2ca10*/  SYNCS.PHASECHK.TRANS64.TRYWAIT P0, [R7+URZ], R2 ;  /* 0x00000002070075a7 */ /* 0x000e64000800017f */
[----:B-1----:R-:W-:Y:S05]  /*2ca20*/  @!P0 BRA `(.L_x_1923) ;  /* 0x0000002c00088947 */ /* 0x002fea0003800000 */
.L_x_2033:
[----:B------:R-:W-:Y:S05]  /*2ca30*/  @!P2 BRA `(.L_x_1924) ;  /* 0x000000000004a947 */ /* 0x000fea0003800000 */
[----:B------:R-:W-:Y:S01]  /*2ca40*/  BPT.TRAP 0x1 ;  /* 0x000000040000795c */ /* 0x000fe20000300000 */
.L_x_1924:
[----:B------:R-:W2:Y:S01]  /*2ca50*/  LDL.LU R4, [R1+0x10] ;  /* 0x0000100001047983 */ /* 0x000ea20000300800 */
[----:B------:R-:W-:-:S04]  /*2ca60*/  VIADD R0, R0, 0x2a860 ;  /* 0x0002a86000007836 */ /* 0x000fc80000000000 */
[----:B--2---:R-:W-:-:S04]  /*2ca70*/  IMAD R4, R4, 0x8, R0 ;  /* 0x0000000804047824 */ /* 0x004fc800078e0200 */
[----:B------:R-:W2:Y:S02]  /*2ca80*/  SYNCS.PHASECHK.TRANS64.TRYWAIT P0, [R4+URZ], R5 ;  /* 0x00000005040075a7 */ /* 0x000ea4000800017f */
[----:B--2---:R-:W-:Y:S05]  /*2ca90*/  @!P0 BRA `(.L_x_1925) ;  /* 0x0000002c00008947 */ /* 0x004fea0003800000 */
.L_x_2034:
[----:B------:R-:W-:-:S07]  /*2caa0*/  IMAD R3, R3, 0x8, R0 ;  /* 0x0000000803037824 */ /* 0x000fce00078e0200 */
.L_x_1926:
[----:B---3--:R3:W4:Y:S02]  /*2cab0*/  SYNCS.PHASECHK.TRANS64.TRYWAIT P0, [R3+URZ], R2 ;  /* 0x00000002030075a7 */ /* 0x008724000800017f */
[----:B----4-:R-:W-:Y:S05]  /*2cac0*/  @!P0 NANOSLEEP.SYNCS 0x989680 ;  /* 0x009896800000895d */ /* 0x010fea0003900000 */
[----:B------:R-:W4:Y:S02]  /*2cad0*/  @!P0 SYNCS.PHASECHK.TRANS64 P0, [R3+URZ], R2 ;  /* 0x00000002030085a7 */ /* 0x000f24000800007f */
[----:B----4-:R-:W-:Y:S05]  /*2cae0*/  @!P0 BRA `(.L_x_1926) ;  /* 0xfffffffc00f08947 */ /* 0x010fea000383ffff */
.L_x_1449:
[----:B------:R-:W-:Y:S05]  /*2caf0*/  BSYNC B9 ;  /* 0x0000000000097941 */ /* 0x000fea0003800000 */
.L_x_1446:
[----:B------:R-:W-:Y:S05]  /*2cb00*/  EXIT ;  /* 0x000000000000794d */ /* 0x000fea0003800000 */
.L_x_1477:
[----:B0-----:R0:W1:Y:S02]  /*2cb10*/  SYNCS.PHASECHK.TRANS64.TRYWAIT P5, [R3+URZ+0x2a890], R0 ;  /* 0x02a89000030075a7 */ /* 0x00106400080a017f */
[----:B-1----:R-:W-:Y:S05]  /*2cb20*/  @!P5 NANOSLEEP.SYNCS 0x989680 ;  /* 0x009896800000d95d */ /* 0x002fea0003900000 */
[----:B------:R-:W1:Y:S02]  /*2cb30*/  @!P5 SYNCS.PHASECHK.TRANS64 P5, [R3+URZ+0x2a890], R0 ;  /* 0x02a890000300d5a7 */ /* 0x000e6400080a007f */
[----:B-1----:R-:W-:Y:S05]  /*2cb40*/  @!P5 BRA `(.L_x_1477) ;  /* 0xfffffffc00f0d947 */ /* 0x002fea000383ffff */
[----:B------:R-:W-:Y:S05]  /*2cb50*/  BRA `(.L_x_1927) ;  /* 0xfffffd7400007947 */ /* 0x000fea000383ffff */
.L_x_1531:
[----:B-1----:R1:W2:Y:S02]  /*2cb60*/  SYNCS.PHASECHK.TRANS64.TRYWAIT P5, [R3+URZ+0x2a890], R0 ;  /* 0x02a89000030075a7 */ /* 0x0022a400080a017f */
[----:B--2---:R-:W-:Y:S05]  /*2cb70*/  @!P5 NANOSLEEP.SYNCS 0x989680 ;  /* 0x009896800000d95d */ /* 0x004fea0003900000 */
[----:B------:R-:W2:Y:S02]  /*2cb80*/  @!P5 SYNCS.PHASECHK.TRANS64 P5, [R3+URZ+0x2a890], R0 ;  /* 0x02a890000300d5a7 */ /* 0x000ea400080a007f */
[----:B--2---:R-:W-:Y:S05]  /*2cb90*/  @!P5 BRA `(.L_x_1531) ;  /* 0xfffffffc00f0d947 */ /* 0x004fea000383ffff */
[----:B------:R-:W-:Y:S05]  /*2cba0*/  BRA `(.L_x_1928) ;  /* 0xfffffda8006c7947 */ /* 0x000fea000383ffff */
.L_x_1556:
[----:B0-----:R0:W1:Y:S02]  /*2cbb0*/  SYNCS.PHASECHK.TRANS64.TRYWAIT P4, [R3+URZ+0x2a890], R0 ;  /* 0x02a89000030075a7 */ /* 0x001064000808017f */
[----:B-1----:R-:W-:Y:S05]  /*2cbc0*/  @!P4 NANOSLEEP.SYNCS 0x989680 ;  /* 0x009896800000c95d */ /* 0x002fea0003900000 */
[----:B------:R-:W1:Y:S02]  /*2cbd0*/  @!P4 SYNCS.PHASECHK.TRANS64 P4, [R3+URZ+0x2a890], R0 ;  /* 0x02a890000300c5a7 */ /* 0x000e64000808007f */
[----:B-1----:R-:W-:Y:S05]  /*2cbe0*/  @!P4 BRA `(.L_x_1556) ;  /* 0xfffffffc00f0c947 */ /* 0x002fea000383ffff */
[----:B------:R-:W-:Y:S05]  /*2cbf0*/  BRA `(.L_x_1929) ;  /* 0xfffffddc00447947 */ /* 0x000fea000383ffff */
.L_x_1562:
[----:B0-----:R0:W1:Y:S02]  /*2cc00*/  SYNCS.PHASECHK.TRANS64.TRYWAIT P4, [R3+URZ+0x2a8b0], R0 ;  /* 0x02a8b000030075a7 */ /* 0x001064000808017f */
[----:B-1----:R-:W-:Y:S05]  /*2cc10*/  @!P4 NANOSLEEP.SYNCS 0x989680 ;  /* 0x009896800000c95d */ /* 0x002fea0003900000 */
[----:B------:R-:W1:Y:S02]  /*2cc20*/  @!P4 SYNCS.PHASECHK.TRANS64 P4, [R3+URZ+0x2a8b0], R0 ;  /* 0x02a8b0000300c5a7 */ /* 0x000e64000808007f */
[----:B-1----:R-:W-:Y:S05]  /*2cc30*/  @!P4 BRA `(.L_x_1562) ;  /* 0xfffffffc00f0c947 */ /* 0x002fea000383ffff */
[----:B------:R-:W-:Y:S05]  /*2cc40*/  BRA `(.L_x_1930) ;  /* 0xfffffde000447947 */ /* 0x000fea000383ffff */
.L_x_1590:
        /* <DEDUP_REMOVED lines=8> */
.L_x_1932:
[----:B------:R-:W-:Y:S05]  /*2ccd0*/  BSYNC B1 ;  /* 0x0000000000017941 */ /* 0x000fea0003800000 */
.L_x_1931:
        /* <DEDUP_REMOVED lines=8> */
.L_x_1933:
[----:B------:R-:W-:Y:S02]  /*2cd60*/  IMAD.MOV.U32 R13, RZ, RZ, R63 ;  /* 0x000000ffff0d7224 */ /* 0x000fe400078e003f */
[----:B------:R-:W-:-:S07]  /*2cd70*/  IMAD.MOV.U32 R6, RZ, RZ, R14 ;  /* 0x000000ffff067224 */ /* 0x000fce00078e000e */
[----:B------:R-:W-:Y:S05]  /*2cd80*/  WARPSYNC.COLLECTIVE R15, `(.L_x_1934) ;  /* 0x000000000f087348 */ /* 0x000fea0003c00000 */
[----:B------:R0:W1:Y:S02]  /*2cd90*/  SHFL.IDX P6, R14, R13, R12, R11 ;  /* 0x0000000c0d0e7389 */ /* 0x00006400000c000b */
[----:B01----:R-:W-:Y:S01]  /*2cda0*/  ENDCOLLECTIVE ;  /* 0x000000000000791b */ /* 0x003fe20003800000 */
.L_x_1934:
[----:B------:R-:W-:Y:S02]  /*2cdb0*/  IMAD.MOV.U32 R13, RZ, RZ, R3 ;  /* 0x000000ffff0d7224 */ /* 0x000fe400078e0003 */
[----:B------:R-:W-:-:S07]  /*2cdc0*/  IMAD.MOV.U32 R9, RZ, RZ, R14 ;  /* 0x000000ffff097224 */ /* 0x000fce00078e000e */
[----:B------:R-:W-:Y:S05]  /*2cdd0*/  WARPSYNC.COLLECTIVE R15, `(.L_x_1935) ;  /* 0x000000000f087348 */ /* 0x000fea0003c00000 */
[----:B------:R0:W1:Y:S02]  /*2cde0*/  SHFL.IDX P6, R14, R13, R12, R11 ;  /* 0x0000000c0d0e7389 */ /* 0x00006400000c000b */
[----:B01----:R-:W-:Y:S01]  /*2cdf0*/  ENDCOLLECTIVE ;  /* 0x000000000000791b */ /* 0x003fe20003800000 */
.L_x_1935:
[----:B------:R-:W-:Y:S01]  /*2ce00*/  IMAD.MOV.U32 R8, RZ, RZ, R14 ;  /* 0x000000ffff087224 */ /* 0x000fe200078e000e */
[----:B------:R-:W-:Y:S06]  /*2ce10*/  BRA `(.L_x_1936) ;  /* 0xfffffdf4000c7947 */ /* 0x000fec000383ffff */
.L_x_1593:
[----:B------:R-:W-:Y:S01]  /*2ce20*/  BSSY B1, `(.L_x_1937) ;  /* 0x0000008000017945 */ /* 0x000fe20003800000 */
[----:B------:R-:W-:Y:S02]  /*2ce30*/  IMAD.MOV.U32 R13, RZ, RZ, R0 ;  /* 0x000000ffff0d7224 */ /* 0x000fe400078e0000 */
[----:B------:R-:W-:Y:S02]  /*2ce40*/  IMAD.MOV.U32 R12, RZ, RZ, 0x1 ;  /* 0x00000001ff0c7424 */ /* 0x000fe400078e00ff */
[----:B------:R-:W-:Y:S02]  /*2ce50*/  IMAD.MOV.U32 R11, RZ, RZ, 0x1c1f ;  /* 0x00001c1fff0b7424 */ /* 0x000fe400078e00ff */
[----:B------:R-:W-:-:S07]  /*2ce60*/  IMAD.MOV.U32 R15, RZ, RZ, -0x1 ;  /* 0xffffffffff0f7424 */ /* 0x000fce00078e00ff */
[----:B0--34-:R-:W-:Y:S05]  /*2ce70*/  WARPSYNC.COLLECTIVE R15, `(.L_x_1938) ;  /* 0x000000000f087348 */ /* 0x019fea0003c00000 */
[----:B------:R1:W2:Y:S02]  /*2ce80*/  SHFL.IDX P6, R14, R13, R12, R11 ;  /* 0x0000000c0d0e7389 */ /* 0x0002a400000c000b */
[----:B01234-:R-:W-:Y:S01]  /*2ce90*/  ENDCOLLECTIVE ;  /* 0x000000000000791b */ /* 0x01ffe20003800000 */
.L_x_1938:
[----:B------:R-:W-:Y:S05]  /*2cea0*/  BSYNC B1 ;  /* 0x0000000000017941 */ /* 0x000fea0003800000 */
.L_x_1937:
[----:B------:R-:W-:Y:S02]  /*2ceb0*/  IMAD.MOV.U32 R13, RZ, RZ, R32 ;  /* 0x000000ffff0d7224 */ /* 0x000fe400078e0020 */
[----:B------:R-:W-:Y:S02]  /*2cec0*/  IMAD.MOV.U32 R12, RZ, RZ, 0x1 ;  /* 0x00000001ff0c7424 */ /* 0x000fe400078e00ff */
[----:B------:R-:W-:Y:S02]  /*2ced0*/  IMAD.MOV.U32 R11, RZ, RZ, 0x1c1f ;  /* 0x00001c1fff0b7424 */ /* 0x000fe400078e00ff */
[----:B------:R-:W-:Y:S02]  /*2cee0*/  IMAD.MOV.U32 R15, RZ, RZ, -0x1 ;  /* 0xffffffffff0f7424 */ /* 0x000fe400078e00ff */
[----:B------:R-:W-:-:S07]  /*2cef0*/  IMAD.MOV.U32 R0, RZ, RZ, R14 ;  /* 0x000000ffff007224 */ /* 0x000fce00078e000e */
[----:B------:R-:W-:Y:S05]  /*2cf00*/  WARPSYNC.COLLECTIVE R15, `(.L_x_1939) ;  /* 0x000000000f087348 */ /* 0x000fea0003c00000 */
[----:B------:R0:W1:Y:S02]  /*2cf10*/  SHFL.IDX P6, R14, R13, R12, R11 ;  /* 0x0000000c0d0e7389 */ /* 0x00006400000c000b */
[----:B01----:R-:W-:Y:S01]  /*2cf20*/  ENDCOLLECTIVE ;  /* 0x000000000000791b */ /* 0x003fe20003800000 */
.L_x_1939:
[----:B------:R-:W-:Y:S02]  /*2cf30*/  IMAD.MOV.U32 R13, RZ, RZ, R63 ;  /* 0x000000ffff0d7224 */ /* 0x000fe400078e003f */
[----:B------:R-:W-:-:S07]  /*2cf40*/  IMAD.MOV.U32 R65, RZ, RZ, R14 ;  /* 0x000000ffff417224 */ /* 0x000fce00078e000e */
[----:B------:R-:W-:Y:S05]  /*2cf50*/  WARPSYNC.COLLECTIVE R15, `(.L_x_1940) ;  /* 0x000000000f087348 */ /* 0x000fea0003c00000 */
[----:B------:R0:W1:Y:S02]  /*2cf60*/  SHFL.IDX P6, R14, R13, R12, R11 ;  /* 0x0000000c0d0e7389 */ /* 0x00006400000c000b */
[----:B01----:R-:W-:Y:S01]  /*2cf70*/  ENDCOLLECTIVE ;  /* 0x000000000000791b */ /* 0x003fe20003800000 */
.L_x_1940:
[----:B------:R-:W-:Y:S02]  /*2cf80*/  IMAD.MOV.U32 R13, RZ, RZ, R3 ;  /* 0x000000ffff0d7224 */ /* 0x000fe400078e0003 */
[----:B------:R-:W-:-:S07]  /*2cf90*/  IMAD.MOV.U32 R63, RZ, RZ, R14 ;  /* 0x000000ffff3f7224 */ /* 0x000fce00078e000e */
[----:B------:R-:W-:Y:S05]  /*2cfa0*/  WARPSYNC.COLLECTIVE R15, `(.L_x_1941) ;  /* 0x000000000f087348 */ /* 0x000fea0003c00000 */
[----:B------:R0:W1:Y:S02]  /*2cfb0*/  SHFL.IDX P6, R14, R13, R12, R11 ;  /* 0x0000000c0d0e7389 */ /* 0x00006400000c000b */
[----:B01----:R-:W-:Y:S01]  /*2cfc0*/  ENDCOLLECTIVE ;  /* 0x000000000000791b */ /* 0x003fe20003800000 */
.L_x_1941:
[----:B------:R-:W-:Y:S01]  /*2cfd0*/  IMAD.MOV.U32 R62, RZ, RZ, R14 ;  /* 0x000000ffff3e7224 */ /* 0x000fe200078e000e */
[----:B------:R-:W-:Y:S06]  /*2cfe0*/  BRA `(.L_x_1942) ;  /* 0xfffffdf800bc7947 */ /* 0x000fec000383ffff */
.L_x_1597:
[----:B0-----:R0:W1:Y:S02]  /*2cff0*/  SYNCS.PHASECHK.TRANS64.TRYWAIT P0, [R2+URZ+0x2a800], R5 ;  /* 0x02a80005020075a7 */ /* 0x001064000800017f */
[----:B-1----:R-:W-:Y:S05]  /*2d000*/  @!P0 NANOSLEEP.SYNCS 0x989680 ;  /* 0x009896800000895d */ /* 0x002fea0003900000 */
[----:B------:R-:W1:Y:S02]  /*2d010*/  @!P0 SYNCS.PHASECHK.TRANS64 P0, [R2+URZ+0x2a800], R5 ;  /* 0x02a80005020085a7 */ /* 0x000e64000800007f */
[----:B-1----:R-:W-:Y:S05]  /*2d020*/  @!P0 BRA `(.L_x_1597) ;  /* 0xfffffffc00f08947 */ /* 0x002fea000383ffff */
[----:B------:R-:W-:Y:S05]  /*2d030*/  BRA `(.L_x_1943) ;  /* 0xfffffe0000ec7947 */ /* 0x000fea000383ffff */
.L_x_1621:
        /* <DEDUP_REMOVED lines=8> */
.L_x_1945:
[----:B------:R-:W-:Y:S05]  /*2d0c0*/  BSYNC B1 ;  /* 0x0000000000017941 */ /* 0x000fea0003800000 */
.L_x_1944:
        /* <DEDUP_REMOVED lines=8> */
.L_x_1946:
[----:B------:R-:W-:Y:S02]  /*2d150*/  IMAD.MOV.U32 R13, RZ, RZ, R67 ;  /* 0x000000ffff0d7224 */ /* 0x000fe400078e0043 */
[----:B------:R-:W-:-:S07]  /*2d160*/  IMAD.MOV.U32 R6, RZ, RZ, R14 ;  /* 0x000000ffff067224 */ /* 0x000fce00078e000e */
[----:B------:R-:W-:Y:S05]  /*2d170*/  WARPSYNC.COLLECTIVE R15, `(.L_x_1947) ;  /* 0x000000000f087348 */ /* 0x000fea0003c00000 */
[----:B------:R0:W1:Y:S02]  /*2d180*/  SHFL.IDX P6, R14, R13, R12, R11 ;  /* 0x0000000c0d0e7389 */ /* 0x00006400000c000b */
[----:B01----:R-:W-:Y:S01]  /*2d190*/  ENDCOLLECTIVE ;  /* 0x000000000000791b */ /* 0x003fe20003800000 */
.L_x_1947:
[----:B------:R-:W-:Y:S02]  /*2d1a0*/  IMAD.MOV.U32 R13, RZ, RZ, R0 ;  /* 0x000000ffff0d7224 */ /* 0x000fe400078e0000 */
[----:B------:R-:W-:-:S07]  /*2d1b0*/  IMAD.MOV.U32 R4, RZ, RZ, R14 ;  /* 0x000000ffff047224 */ /* 0x000fce00078e000e */
[----:B------:R-:W-:Y:S05]  /*2d1c0*/  WARPSYNC.COLLECTIVE R15, `(.L_x_1948) ;  /* 0x000000000f087348 */ /* 0x000fea0003c00000 */
[----:B------:R0:W1:Y:S02]  /*2d1d0*/  SHFL.IDX P6, R14, R13, R12, R11 ;  /* 0x0000000c0d0e7389 */ /* 0x00006400000c000b */
[----:B01----:R-:W-:Y:S01]  /*2d1e0*/  ENDCOLLECTIVE ;  /* 0x000000000000791b */ /* 0x003fe20003800000 */
.L_x_1948:
[----:B------:R-:W-:Y:S05]  /*2d1f0*/  BRA `(.L_x_1949) ;  /* 0xfffffe2800807947 */ /* 0x000fea000383ffff */
.L_x_1624:
[----:B------:R-:W-:Y:S01]  /*2d200*/  BSSY B1, `(.L_x_1950) ;  /* 0x0000008000017945 */ /* 0x000fe20003800000 */
[----:B------:R-:W-:Y:S02]  /*2d210*/  IMAD.MOV.U32 R13, RZ, RZ, R61 ;  /* 0x000000ffff0d7224 */ /* 0x000fe400078e003d */
[----:B------:R-:W-:Y:S02]  /*2d220*/  IMAD.MOV.U32 R12, RZ, RZ, 0x1 ;  /* 0x00000001ff0c7424 */ /* 0x000fe400078e00ff */
[----:B------:R-:W-:Y:S02]  /*2d230*/  IMAD.MOV.U32 R11, RZ, RZ, 0x1c1f ;  /* 0x00001c1fff0b7424 */ /* 0x000fe400078e00ff */
[----:B------:R-:W-:-:S07]  /*2d240*/  IMAD.MOV.U32 R15, RZ, RZ, -0x1 ;  /* 0xffffffffff0f7424 */ /* 0x000fce00078e00ff */
[----:B0-----:R-:W-:Y:S05]  /*2d250*/  WARPSYNC.COLLECTIVE R15, `(.L_x_1951) ;  /* 0x000000000f087348 */ /* 0x001fea0003c00000 */
[----:B------:R1:W2:Y:S02]  /*2d260*/  SHFL.IDX P6, R14, R13, R12, R11 ;  /* 0x0000000c0d0e7389 */ /* 0x0002a400000c000b */
[----:B012---:R-:W-:Y:S01]  /*2d270*/  ENDCOLLECTIVE ;  /* 0x000000000000791b */ /* 0x007fe20003800000 */
.L_x_1951:
[----:B------:R-:W-:Y:S05]  /*2d280*/  BSYNC B1 ;  /* 0x0000000000017941 */ /* 0x000fea0003800000 */
.L_x_1950:
        /* <DEDUP_REMOVED lines=8> */
.L_x_1952:
[----:B------:R-:W-:Y:S02]  /*2d310*/  IMAD.MOV.U32 R13, RZ, RZ, R67 ;  /* 0x000000ffff0d7224 */ /* 0x000fe400078e0043 */
[----:B------:R-:W-:-:S07]  /*2d320*/  IMAD.MOV.U32 R60, RZ, RZ, R14 ;  /* 0x000000ffff3c7224 */ /* 0x000fce00078e000e */
[----:B------:R-:W-:Y:S05]  /*2d330*/  WARPSYNC.COLLECTIVE R15, `(.L_x_1953) ;  /* 0x000000000f087348 */ /* 0x000fea0003c00000 */
[----:B------:R0:W1:Y:S02]  /*2d340*/  SHFL.IDX P6, R14, R13, R12, R11 ;  /* 0x0000000c0d0e7389 */ /* 0x00006400000c000b */
[----:B01----:R-:W-:Y:S01]  /*2d350*/  ENDCOLLECTIVE ;  /* 0x000000000000791b */ /* 0x003fe20003800000 */
.L_x_1953:
[----:B------:R-:W-:Y:S02]  /*2d360*/  IMAD.MOV.U32 R13, RZ, RZ, R0 ;  /* 0x000000ffff0d7224 */ /* 0x000fe400078e0000 */
[----:B------:R-:W-:-:S07]  /*2d370*/  IMAD.MOV.U32 R67, RZ, RZ, R14 ;  /* 0x000000ffff437224 */ /* 0x000fce00078e000e */
[----:B------:R-:W-:Y:S05]  /*2d380*/  WARPSYNC.COLLECTIVE R15, `(.L_x_1954) ;  /* 0x000000000f087348 */ /* 0x000fea0003c00000 */
[----:B------:R0:W1:Y:S02]  /*2d390*/  SHFL.IDX P6, R14, R13, R12, R11 ;  /* 0x0000000c0d0e7389 */ /* 0x00006400000c000b */
[----:B01----:R-:W-:Y:S01]  /*2d3a0*/  ENDCOLLECTIVE ;  /* 0x000000000000791b */ /* 0x003fe20003800000 */
.L_x_1954:
[----:B------:R-:W-:Y:S01]  /*2d3b0*/  IMAD.MOV.U32 R66, RZ, RZ, R14 ;  /* 0x000000ffff427224 */ /* 0x000fe200078e000e */
[----:B------:R-:W-:Y:S06]  /*2d3c0*/  BRA `(.L_x_1955) ;  /* 0xfffffe2c00ac7947 */ /* 0x000fec000383ffff */
.L_x_1628:
[----:B0-----:R0:W1:Y:S02]  /*2d3d0*/  SYNCS.PHASECHK.TRANS64.TRYWAIT P0, [R2+URZ+0x2a800], R61 ;  /* 0x02a8003d020075a7 */ /* 0x001064000800017f */
[----:B-1----:R-:W-:Y:S05]  /*2d3e0*/  @!P0 NANOSLEEP.SYNCS 0x989680 ;  /* 0x009896800000895d */ /* 0x002fea0003900000 */
[----:B------:R-:W1:Y:S02]  /*2d3f0*/  @!P0 SYNCS.PHASECHK.TRANS64 P0, [R2+URZ+0x2a800], R61 ;  /* 0x02a8003d020085a7 */ /* 0x000e64000800007f */
[----:B-1----:R-:W-:Y:S05]  /*2d400*/  @!P0 BRA `(.L_x_1628) ;  /* 0xfffffffc00f08947 */ /* 0x002fea000383ffff */
[----:B------:R-:W-:Y:S05]  /*2d410*/  BRA `(.L_x_1956) ;  /* 0xfffffe34002c7947 */ /* 0x000fea000383ffff */
.L_x_1642:
[----:B-1----:R1:W2:Y:S02]  /*2d420*/  SYNCS.PHASECHK.TRANS64.TRYWAIT P2, [R14+URZ+0x2a830], R3 ;  /* 0x02a830030e0075a7 */ /* 0x0022a4000804017f */
[----:B--2---:R-:W-:Y:S05]  /*2d430*/  @!P2 NANOSLEEP.SYNCS 0x989680 ;  /* 0x009896800000a95d */ /* 0x004fea0003900000 */
[----:B------:R-:W2:Y:S02]  /*2d440*/  @!P2 SYNCS.PHASECHK.TRANS64 P2, [R14+URZ+0x2a830], R3 ;  /* 0x02a830030e00a5a7 */ /* 0x000ea4000804007f */
[----:B--2---:R-:W-:Y:S05]  /*2d450*/  @!P2 BRA `(.L_x_1642) ;  /* 0xfffffffc00f0a947 */ /* 0x004fea000383ffff */
[----:B------:R-:W-:Y:S05]  /*2d460*/  BRA `(.L_x_1641) ;  /* 0xfffffe5c00b07947 */ /* 0x000fea000383ffff */
.L_x_1662:
[----:B-1----:R1:W2:Y:S02]  /*2d470*/  SYNCS.PHASECHK.TRANS64.TRYWAIT P2, [R205+URZ+0x2a830], R10 ;  /* 0x02a8300acd0075a7 */ /* 0x0022a4000804017f */
[----:B--2---:R-:W-:Y:S05]  /*2d480*/  @!P2 NANOSLEEP.SYNCS 0x989680 ;  /* 0x009896800000a95d */ /* 0x004fea0003900000 */
[----:B------:R-:W2:Y:S02]  /*2d490*/  @!P2 SYNCS.PHASECHK.TRANS64 P2, [R205+URZ+0x2a830], R10 ;  /* 0x02a8300acd00a5a7 */ /* 0x000ea4000804007f */
[----:B--2---:R-:W-:Y:S05]  /*2d4a0*/  @!P2 BRA `(.L_x_1662) ;  /* 0xfffffffc00f0a947 */ /* 0x004fea000383ffff */
[----:B------:R-:W-:Y:S05]  /*2d4b0*/  BRA `(.L_x_1661) ;  /* 0xfffffe9000d47947 */ /* 0x000fea000383ffff */
.L_x_1667:
[----:B-1----:R1:W2:Y:S02]  /*2d4c0*/  SYNCS.PHASECHK.TRANS64.TRYWAIT P2, [R20+URZ+0x2a850], R7 ;  /* 0x02a85007140075a7 */ /* 0x0022a4000804017f */
[----:B--2---:R-:W-:Y:S05]  /*2d4d0*/  @!P2 NANOSLEEP.SYNCS 0x989680 ;  /* 0x009896800000a95d */ /* 0x004fea0003900000 */
[----:B------:R-:W2:Y:S02]  /*2d4e0*/  @!P2 SYNCS.PHASECHK.TRANS64 P2, [R20+URZ+0x2a850], R7 ;  /* 0x02a850071400a5a7 */ /* 0x000ea4000804007f */
[----:B--2---:R-:W-:Y:S05]  /*2d4f0*/  @!P2 BRA `(.L_x_1667) ;  /* 0xfffffffc00f0a947 */ /* 0x004fea000383ffff */
[----:B------:R-:W-:Y:S05]  /*2d500*/  BRA `(.L_x_1666) ;  /* 0xfffffe9c007c7947 */ /* 0x000fea000383ffff */
.L_x_1687:
[----:B-1----:R1:W2:Y:S02]  /*2d510*/  SYNCS.PHASECHK.TRANS64.TRYWAIT P2, [R4+URZ+0x2a830], R5 ;  /* 0x02a83005040075a7 */ /* 0x0022a4000804017f */
[----:B--2---:R-:W-:Y:S05]  /*2d520*/  @!P2 NANOSLEEP.SYNCS 0x989680 ;  /* 0x009896800000a95d */ /* 0x004fea0003900000 */
[----:B------:R-:W2:Y:S02]  /*2d530*/  @!P2 SYNCS.PHASECHK.TRANS64 P2, [R4+URZ+0x2a830], R5 ;  /* 0x02a830050400a5a7 */ /* 0x000ea4000804007f */
[----:B--2---:R-:W-:Y:S05]  /*2d540*/  @!P2 BRA `(.L_x_1687) ;  /* 0xfffffffc00f0a947 */ /* 0x004fea000383ffff */
[----:B------:R-:W-:Y:S05]  /*2d550*/  BRA `(.L_x_1686) ;  /* 0xfffffecc00747947 */ /* 0x000fea000383ffff */
.L_x_1692:
[----:B-1----:R1:W2:Y:S02]  /*2d560*/  SYNCS.PHASECHK.TRANS64.TRYWAIT P2, [R20+URZ+0x2a850], R4 ;  /* 0x02a85004140075a7 */ /* 0x0022a4000804017f */
[----:B--2---:R-:W-:Y:S05]  /*2d570*/  @!P2 NANOSLEEP.SYNCS 0x989680 ;  /* 0x009896800000a95d */ /* 0x004fea0003900000 */
[----:B------:R-:W2:Y:S02]  /*2d580*/  @!P2 SYNCS.PHASECHK.TRANS64 P2, [R20+URZ+0x2a850], R4 ;  /* 0x02a850041400a5a7 */ /* 0x000ea4000804007f */
[----:B--2---:R-:W-:Y:S05]  /*2d590*/  @!P2 BRA `(.L_x_1692) ;  /* 0xfffffffc00f0a947 */ /* 0x004fea000383ffff */
[----:B------:R-:W-:Y:S05]  /*2d5a0*/  BRA `(.L_x_1691) ;  /* 0xfffffed8001c7947 */ /* 0x000fea000383ffff */
.L_x_1700:
[----:B-1----:R1:W2:Y:S02]  /*2d5b0*/  SYNCS.PHASECHK.TRANS64.TRYWAIT P2, [R4+URZ+0x2a830], R5 ;  /* 0x02a83005040075a7 */ /* 0x0022a4000804017f */
[----:B--2---:R-:W-:Y:S05]  /*2d5c0*/  @!P2 NANOSLEEP.SYNCS 0x989680 ;  /* 0x009896800000a95d */ /* 0x004fea0003900000 */
[----:B------:R-:W2:Y:S02]  /*2d5d0*/  @!P2 SYNCS.PHASECHK.TRANS64 P2, [R4+URZ+0x2a830], R5 ;  /* 0x02a830050400a5a7 */ /* 0x000ea4000804007f */
[----:B--2---:R-:W-:Y:S05]  /*2d5e0*/  @!P2 BRA `(.L_x_1700) ;  /* 0xfffffffc00f0a947 */ /* 0x004fea000383ffff */
[----:B------:R-:W-:Y:S05]  /*2d5f0*/  BRA `(.L_x_1699) ;  /* 0xfffffef0009c7947 */ /* 0x000fea000383ffff */
.L_x_1705:
[----:B-1----:R1:W2:Y:S02]  /*2d600*/  SYNCS.PHASECHK.TRANS64.TRYWAIT P2, [R14+URZ+0x2a850], R4 ;  /* 0x02a850040e0075a7 */ /* 0x0022a4000804017f */
[----:B--2---:R-:W-:Y:S05]  /*2d610*/  @!P2 NANOSLEEP.SYNCS 0x989680 ;  /* 0x009896800000a95d */ /* 0x004fea0003900000 */
[----:B------:R-:W2:Y:S02]  /*2d620*/  @!P2 SYNCS.PHASECHK.TRANS64 P2, [R14+URZ+0x2a850], R4 ;  /* 0x02a850040e00a5a7 */ /* 0x000ea4000804007f */
[----:B--2---:R-:W-:Y:S05]  /*2d630*/  @!P2 BRA `(.L_x_1705) ;  /* 0xfffffffc00f0a947 */ /* 0x004fea000383ffff */
[----:B------:R-:W-:Y:S05]  /*2d640*/  BRA `(.L_x_1704) ;  /* 0xfffffefc00447947 */ /* 0x000fea000383ffff */
.L_x_1719:
[----:B-1----:R1:W2:Y:S02]  /*2d650*/  SYNCS.PHASECHK.TRANS64.TRYWAIT P0, [R13+URZ+0x2a850], R6 ;  /* 0x02a850060d0075a7 */ /* 0x0022a4000800017f */
[----:B--2---:R-:W-:Y:S05]  /*2d660*/  @!P0 NANOSLEEP.SYNCS 0x989680 ;  /* 0x009896800000895d */ /* 0x004fea0003900000 */
[----:B------:R-:W2:Y:S02]  /*2d670*/  @!P0 SYNCS.PHASECHK.TRANS64 P0, [R13+URZ+0x2a850], R6 ;  /* 0x02a850060d0085a7 */ /* 0x000ea4000800007f */
[----:B--2---:R-:W-:Y:S05]  /*2d680*/  @!P0 BRA `(.L_x_1719) ;  /* 0xfffffffc00f08947 */ /* 0x004fea000383ffff */
[----:B------:R-:W-:Y:S05]  /*2d690*/  BRA `(.L_x_1718) ;  /* 0xffffff2c00587947 */ /* 0x000fea000383ffff */
.L_x_1768:
[----:B------:R-:W1:Y:S01]  /*2d6a0*/  S2R R6, SR_TID.X ;  /* 0x0000000000067919 */ /* 0x000e620000002100 */
[----:B------:R-:W-:Y:S01]  /*2d6b0*/  BSSY B1, `(.L_x_1957) ;  /* 0x000000a000017945 */ /* 0x000fe20003800000 */
[----:B------:R-:W-:Y:S02]  /*2d6c0*/  IMAD.MOV.U32 R12, RZ, RZ, RZ ;  /* 0x000000ffff0c7224 */ /* 0x000fe400078e00ff */
[----:B------:R-:W-:Y:S02]  /*2d6d0*/  IMAD.MOV.U32 R11, RZ, RZ, 0x1f ;  /* 0x0000001fff0b7424 */ /* 0x000fe400078e00ff */
[----:B0-----:R-:W-:Y:S01]  /*2d6e0*/  IMAD.MOV.U32 R15, RZ, RZ, -0x1 ;  /* 0xffffffffff0f7424 */ /* 0x001fe200078e00ff */
[----:B-1----:R-:W-:-:S04]  /*2d6f0*/  SHF.R.U32.HI R6, RZ, 0x5, R6 ;  /* 0x00000005ff067819 */ /* 0x002fc80000011606 */
[----:B------:R-:W-:-:S05]  /*2d700*/  LOP3.LUT R6, R6, 0x3, RZ, 0xc0, !PT ;  /* 0x0000000306067812 */ /* 0x000fca00078ec0ff */
[----:B------:R-:W-:-:S07]  /*2d710*/  IMAD.MOV.U32 R13, RZ, RZ, R6 ;  /* 0x000000ffff0d7224 */ /* 0x000fce00078e0006 */
[----:B------:R-:W-:Y:S05]  /*2d720*/  WARPSYNC.COLLECTIVE R15, `(.L_x_1958) ;  /* 0x000000000f087348 */ /* 0x000fea0003c00000 */
[----:B------:R0:W1:Y:S02]  /*2d730*/  SHFL.IDX P6, R14, R13, R12, R11 ;  /* 0x0000000c0d0e7389 */ /* 0x00006400000c000b */
[----:B01----:R-:W-:Y:S01]  /*2d740*/  ENDCOLLECTIVE ;  /* 0x000000000000791b */ /* 0x003fe20003800000 */
.L_x_1958:
[----:B------:R-:W-:Y:S05]  /*2d750*/  BSYNC B1 ;  /* 0x0000000000017941 */ /* 0x000fea0003800000 */
.L_x_1957:
[----:B------:R-:W-:Y:S05]  /*2d760*/  BRA `(.L_x_1959) ;  /* 0xffffff8000e87947 */ /* 0x000fea000383ffff */
.L_x_1770:
[----:B------:R-:W-:Y:S01]  /*2d770*/  BSSY B1, `(.L_x_1960) ;  /* 0x0000006000017945 */ /* 0x000fe20003800000 */
[----:B0-----:R-:W-:-:S07]  /*2d780*/  IMAD.MOV.U32 R15, RZ, RZ, -0x1 ;  /* 0xffffffffff0f7424 */ /* 0x001fce00078e00ff */
[----:B-1----:R-:W-:Y:S05]  /*2d790*/  WARPSYNC.COLLECTIVE R15, `(.L_x_1961) ;  /* 0x000000000f0c7348 */ /* 0x002fea0003c00000 */
[----:B------:R-:W-:Y:S02]  /*2d7a0*/  ELECT P6, UR62, PT ;  /* 0x00000000003e782f */ /* 0x000fe400038c0000 */
[----:B------:R-:W-:Y:S01]  /*2d7b0*/  MOV R14, UR62 ;  /* 0x0000003e000e7c02 */ /* 0x000fe20008000f00 */
[----:B-1----:R-:W-:Y:S10]  /*2d7c0*/  ENDCOLLECTIVE ;  /* 0x000000000000791b */ /* 0x002ff40003800000 */
.L_x_1961:
[----:B------:R-:W-:Y:S05]  /*2d7d0*/  BSYNC B1 ;  /* 0x0000000000017941 */ /* 0x000fea0003800000 */
.L_x_1960:
[----:B------:R-:W-:Y:S01]  /*2d7e0*/  PLOP3.LUT P2, PT, P6, PT, PT, 0x80, 0x0 ;  /* 0x000000000000781c */ /* 0x000fe2000374f070 */
[----:B------:R-:W-:-:S12]  /*2d7f0*/  BRA `(.L_x_1769) ;  /* 0xffffff8000dc7947 */ /* 0x000fd8000383ffff */
.L_x_1772:
[----:B-1----:R1:W2:Y:S02]  /*2d800*/  SYNCS.PHASECHK.TRANS64.TRYWAIT P0, [R19+URZ+0x2a820], R4 ;  /* 0x02a82004130075a7 */ /* 0x0022a4000800017f */
[----:B--2---:R-:W-:Y:S05]  /*2d810*/  @!P0 NANOSLEEP.SYNCS 0x989680 ;  /* 0x009896800000895d */ /* 0x004fea0003900000 */
[----:B------:R-:W2:Y:S02]  /*2d820*/  @!P0 SYNCS.PHASECHK.TRANS64 P0, [R19+URZ+0x2a820], R4 ;  /* 0x02a82004130085a7 */ /* 0x000ea4000800007f */
[----:B--2---:R-:W-:Y:S05]  /*2d830*/  @!P0 BRA `(.L_x_1772) ;  /* 0xfffffffc00f08947 */ /* 0x004fea000383ffff */
[----:B------:R-:W-:Y:S05]  /*2d840*/  BRA `(.L_x_1962) ;  /* 0xffffff8000ec7947 */ /* 0x000fea000383ffff */
.L_x_1776:
[----:B--2---:R2:W3:Y:S02]  /*2d850*/  SYNCS.PHASECHK.TRANS64.TRYWAIT P0, [R6+URZ+0x2a8a0], R10 ;  /* 0x02a8a00a060075a7 */ /* 0x0044e4000800017f */
[----:B---3--:R-:W-:Y:S05]  /*2d860*/  @!P0 NANOSLEEP.SYNCS 0x989680 ;  /* 0x009896800000895d */ /* 0x008fea0003900000 */
[----:B------:R-:W3:Y:S02]  /*2d870*/  @!P0 SYNCS.PHASECHK.TRANS64 P0, [R6+URZ+0x2a8a0], R10 ;  /* 0x02a8a00a060085a7 */ /* 0x000ee4000800007f */
[----:B---3--:R-:W-:Y:S05]  /*2d880*/  @!P0 BRA `(.L_x_1776) ;  /* 0xfffffffc00f08947 */ /* 0x008fea000383ffff */
[----:B------:R-:W-:Y:S05]  /*2d890*/  BRA `(.L_x_1963) ;  /* 0xffffff84000c7947 */ /* 0x000fea000383ffff */
.L_x_1783:
[----:B-1----:R1:W3:Y:S02]  /*2d8a0*/  SYNCS.PHASECHK.TRANS64.TRYWAIT P0, [R6+URZ+0x2a8c0], R10 ;  /* 0x02a8c00a060075a7 */ /* 0x0022e4000800017f */
[----:B---3--:R-:W-:Y:S05]  /*2d8b0*/  @!P0 NANOSLEEP.SYNCS 0x989680 ;  /* 0x009896800000895d */ /* 0x008fea0003900000 */
[----:B------:R-:W3:Y:S02]  /*2d8c0*/  @!P0 SYNCS.PHASECHK.TRANS64 P0, [R6+URZ+0x2a8c0], R10 ;  /* 0x02a8c00a060085a7 */ /* 0x000ee4000800007f */
[----:B---3--:R-:W-:Y:S05]  /*2d8d0*/  @!P0 BRA `(.L_x_1783) ;  /* 0xfffffffc00f08947 */ /* 0x008fea000383ffff */
[----:B------:R-:W-:Y:S05]  /*2d8e0*/  BRA `(.L_x_1964) ;  /* 0xffffff8800007947 */ /* 0x000fea000383ffff */
.L_x_1791:
[----:B-1----:R1:W2:Y:S02]  /*2d8f0*/  SYNCS.PHASECHK.TRANS64.TRYWAIT P0, [R8+URZ+0x2a8a0], R7 ;  /* 0x02a8a007080075a7 */ /* 0x0022a4000800017f */
[----:B--2---:R-:W-:Y:S05]  /*2d900*/  @!P0 NANOSLEEP.SYNCS 0x989680 ;  /* 0x009896800000895d */ /* 0x004fea0003900000 */
[----:B------:R-:W2:Y:S02]  /*2d910*/  @!P0 SYNCS.PHASECHK.TRANS64 P0, [R8+URZ+0x2a8a0], R7 ;  /* 0x02a8a007080085a7 */ /* 0x000ea4000800007f */
[----:B--2---:R-:W-:Y:S05]  /*2d920*/  @!P0 BRA `(.L_x_1791) ;  /* 0xfffffffc00f08947 */ /* 0x004fea000383ffff */
[----:B------:R-:W-:Y:S05]  /*2d930*/  BRA `(.L_x_1965) ;  /* 0xffffff8c00107947 */ /* 0x000fea000383ffff */
.L_x_1798:
[----:B--2---:R2:W3:Y:S02]  /*2d940*/  SYNCS.PHASECHK.TRANS64.TRYWAIT P0, [R8+URZ+0x2a8c0], R7 ;  /* 0x02a8c007080075a7 */ /* 0x0044e4000800017f */
[----:B---3--:R-:W-:Y:S05]  /*2d950*/  @!P0 NANOSLEEP.SYNCS 0x989680 ;  /* 0x009896800000895d */ /* 0x008fea0003900000 */
[----:B------:R-:W3:Y:S02]  /*2d960*/  @!P0 SYNCS.PHASECHK.TRANS64 P0, [R8+URZ+0x2a8c0], R7 ;  /* 0x02a8c007080085a7 */ /* 0x000ee4000800007f */
[----:B---3--:R-:W-:Y:S05]  /*2d970*/  @!P0 BRA `(.L_x_1798) ;  /* 0xfffffffc00f08947 */ /* 0x008fea000383ffff */
[----:B------:R-:W-:Y:S05]  /*2d980*/  BRA `(.L_x_1966) ;  /* 0xffffff9000007947 */ /* 0x000fea000383ffff */
.L_x_1822:
[----:B------:R-:W2:Y:S01]  /*2d990*/  S2R R4, SR_TID.X ;  /* 0x0000000000047919 */ /* 0x000ea20000002100 */
[----:B------:R-:W-:Y:S01]  /*2d9a0*/  BSSY B0, `(.L_x_1967) ;  /* 0x000000a000007945 */ /* 0x000fe20003800000 */
[----:B------:R-:W-:Y:S02]  /*2d9b0*/  IMAD.MOV.U32 R12, RZ, RZ, RZ ;  /* 0x000000ffff0c7224 */ /* 0x000fe400078e00ff */
[----:B------:R-:W-:Y:S02]  /*2d9c0*/  IMAD.MOV.U32 R11, RZ, RZ, 0x1f ;  /* 0x0000001fff0b7424 */ /* 0x000fe400078e00ff */
[----:B0-----:R-:W-:Y:S01]  /*2d9d0*/  IMAD.MOV.U32 R15, RZ, RZ, -0x1 ;  /* 0xffffffffff0f7424 */ /* 0x001fe200078e00ff */
[----:B--2---:R-:W-:-:S04]  /*2d9e0*/  SHF.R.U32.HI R4, RZ, 0x5, R4 ;  /* 0x00000005ff047819 */ /* 0x004fc80000011604 */
[----:B------:R-:W-:-:S05]  /*2d9f0*/  LOP3.LUT R4, R4, 0x3, RZ, 0xc0, !PT ;  /* 0x0000000304047812 */ /* 0x000fca00078ec0ff */
[----:B------:R-:W-:-:S07]  /*2da00*/  IMAD.MOV.U32 R13, RZ, RZ, R4 ;  /* 0x000000ffff0d7224 */ /* 0x000fce00078e0004 */
[----:B-1----:R-:W-:Y:S05]  /*2da10*/  WARPSYNC.COLLECTIVE R15, `(.L_x_1968) ;  /* 0x000000000f087348 */ /* 0x002fea0003c00000 */
[----:B------:R0:W2:Y:S02]  /*2da20*/  SHFL.IDX P6, R14, R13, R12, R11 ;  /* 0x0000000c0d0e7389 */ /* 0x0000a400000c000b */
[----:B012---:R-:W-:Y:S01]  /*2da30*/  ENDCOLLECTIVE ;  /* 0x000000000000791b */ /* 0x007fe20003800000 */
.L_x_1968:
[----:B------:R-:W-:Y:S05]  /*2da40*/  BSYNC B0 ;  /* 0x0000000000007941 */ /* 0x000fea0003800000 */
.L_x_1967:
[----:B------:R-:W-:Y:S05]  /*2da50*/  BRA `(.L_x_1969) ;  /* 0xffffffa000147947 */ /* 0x000fea000383ffff */
.L_x_1824:
[----:B------:R-:W-:Y:S01]  /*2da60*/  BSSY B0, `(.L_x_1970) ;  /* 0x0000006000007945 */ /* 0x000fe20003800000 */
[----:B0-----:R-:W-:-:S07]  /*2da70*/  IMAD.MOV.U32 R15, RZ, RZ, -0x1 ;  /* 0xffffffffff0f7424 */ /* 0x001fce00078e00ff */
[----:B-12---:R-:W-:Y:S05]  /*2da80*/  WARPSYNC.COLLECTIVE R15, `(.L_x_1971) ;  /* 0x000000000f0c7348 */ /* 0x006fea0003c00000 */
[----:B------:R-:W-:Y:S02]  /*2da90*/  ELECT P6, UR62, PT ;  /* 0x00000000003e782f */ /* 0x000fe400038c0000 */
[----:B------:R-:W-:Y:S01]  /*2daa0*/  MOV R14, UR62 ;  /* 0x0000003e000e7c02 */ /* 0x000fe20008000f00 */
[----:B-12---:R-:W-:Y:S10]  /*2dab0*/  ENDCOLLECTIVE ;  /* 0x000000000000791b */ /* 0x006ff40003800000 */
.L_x_1971:
[----:B------:R-:W-:Y:S05]  /*2dac0*/  BSYNC B0 ;  /* 0x0000000000007941 */ /* 0x000fea0003800000 */
.L_x_1970:
[----:B------:R-:W-:Y:S05]  /*2dad0*/  BRA `(.L_x_1972) ;  /* 0xffffffa000187947 */ /* 0x000fea000383ffff */
.L_x_1826:
[----:B---3--:R3:W4:Y:S02]  /*2dae0*/  SYNCS.PHASECHK.TRANS64.TRYWAIT P0, [R0+URZ+0x2a840], R2 ;  /* 0x02a84002000075a7 */ /* 0x008724000800017f */
[----:B----4-:R-:W-:Y:S05]  /*2daf0*/  @!P0 NANOSLEEP.SYNCS 0x989680 ;  /* 0x009896800000895d */ /* 0x010fea0003900000 */
[----:B------:R-:W4:Y:S02]  /*2db00*/  @!P0 SYNCS.PHASECHK.TRANS64 P0, [R0+URZ+0x2a840], R2 ;  /* 0x02a84002000085a7 */ /* 0x000f24000800007f */
[----:B----4-:R-:W-:Y:S05]  /*2db10*/  @!P0 BRA `(.L_x_1826) ;  /* 0xfffffffc00f08947 */ /* 0x010fea000383ffff */
[----:B------:R-:W-:Y:S05]  /*2db20*/  BRA `(.L_x_1973) ;  /* 0xffffffa0007c7947 */ /* 0x000fea000383ffff */
.L_x_1830:
[----:B------:R0:W5:Y:S01]  /*2db30*/  LDL.LU R9, [R1+0x38] ;  /* 0x0000380001097983 */ /* 0x0001620000300800 */
[----:B------:R-:W-:Y:S02]  /*2db40*/  IMAD.MOV.U32 R5, RZ, RZ, R11 ;  /* 0x000000ffff057224 */ /* 0x000fe400078e000b */
[----:B------:R-:W-:Y:S02]  /*2db50*/  IMAD.MOV.U32 R13, RZ, RZ, R3 ;  /* 0x000000ffff0d7224 */ /* 0x000fe400078e0003 */
[----:B------:R-:W-:Y:S02]  /*2db60*/  IMAD.MOV.U32 R12, RZ, RZ, RZ ;  /* 0x000000ffff0c7224 */ /* 0x000fe400078e00ff */
[----:B------:R-:W-:Y:S02]  /*2db70*/  IMAD.MOV.U32 R11, RZ, RZ, 0x181f ;  /* 0x0000181fff0b7424 */ /* 0x000fe400078e00ff */
[----:B0-----:R-:W-:-:S07]  /*2db80*/  IMAD.MOV.U32 R15, RZ, RZ, -0x1 ;  /* 0xffffffffff0f7424 */ /* 0x001fce00078e00ff */
[----:B-----5:R-:W-:Y:S05]  /*2db90*/  WARPSYNC.COLLECTIVE R15, `(.L_x_1974) ;  /* 0x000000000f087348 */ /* 0x020fea0003c00000 */
[----:B------:R0:W1:Y:S02]  /*2dba0*/  SHFL.IDX P6, R14, R13, R12, R11 ;  /* 0x0000000c0d0e7389 */ /* 0x00006400000c000b */
[----:B01---5:R-:W-:Y:S01]  /*2dbb0*/  ENDCOLLECTIVE ;  /* 0x000000000000791b */ /* 0x023fe20003800000 */
.L_x_1974:
[----:B------:R-:W-:Y:S02]  /*2dbc0*/  IMAD.MOV.U32 R13, RZ, RZ, R4 ;  /* 0x000000ffff0d7224 */ /* 0x000fe400078e0004 */
[----:B------:R-:W-:-:S07]  /*2dbd0*/  IMAD.MOV.U32 R6, RZ, RZ, R14 ;  /* 0x000000ffff067224 */ /* 0x000fce00078e000e */
[----:B------:R-:W-:Y:S05]  /*2dbe0*/  WARPSYNC.COLLECTIVE R15, `(.L_x_1975) ;  /* 0x000000000f087348 */ /* 0x000fea0003c00000 */
[----:B------:R0:W1:Y:S02]  /*2dbf0*/  SHFL.IDX P6, R14, R13, R12, R11 ;  /* 0x0000000c0d0e7389 */ /* 0x00006400000c000b */
[----:B01----:R-:W-:Y:S01]  /*2dc00*/  ENDCOLLECTIVE ;  /* 0x000000000000791b */ /* 0x003fe20003800000 */
.L_x_1975:
[----:B------:R-:W-:Y:S02]  /*2dc10*/  IMAD R2, R9, R7, RZ ;  /* 0x0000000709027224 */ /* 0x000fe400078e02ff */
[----:B------:R0:W5:Y:S01]  /*2dc20*/  LDL R9, [R1+0x2c] ;  /* 0x00002c0001097983 */ /* 0x0001620000100800 */
[----:B------:R-:W-:Y:S02]  /*2dc30*/  IMAD.IADD R0, R10, 0x1, R5 ;  /* 0x000000010a007824 */ /* 0x000fe400078e0205 */
[----:B------:R-:W-:Y:S02]  /*2dc40*/  IMAD.MOV.U32 R7, RZ, RZ, R14 ;  /* 0x000000ffff077224 */ /* 0x000fe400078e000e */
[----:B------:R-:W-:Y:S01]  /*2dc50*/  IMAD.MOV.U32 R13, RZ, RZ, R3 ;  /* 0x000000ffff0d7224 */ /* 0x000fe200078e0003 */
[C---:B------:R-:W-:Y:S01]  /*2dc60*/  ISETP.GE.AND P2, PT, R0.reuse, R2, PT ;  /* 0x000000020000720c */ /* 0x040fe20003f46270 */
[----:B------:R-:W-:Y:S02]  /*2dc70*/  IMAD.MOV.U32 R12, RZ, RZ, 0x1 ;  /* 0x00000001ff0c7424 */ /* 0x000fe400078e00ff */
[----:B0-----:R-:W-:-:S10]  /*2dc80*/  VIADD R5, R0, 0x10 ;  /* 0x0000001000057836 */ /* 0x001fd40000000000 */
[----:B-----5:R-:W-:Y:S05]  /*2dc90*/  WARPSYNC.COLLECTIVE R15, `(.L_x_1976) ;  /* 0x000000000f087348 */ /* 0x020fea0003c00000 */
[----:B------:R0:W1:Y:S02]  /*2dca0*/  SHFL.IDX P6, R14, R13, R12, R11 ;  /* 0x0000000c0d0e7389 */ /* 0x00006400000c000b */
[----:B01---5:R-:W-:Y:S01]  /*2dcb0*/  ENDCOLLECTIVE ;  /* 0x000000000000791b */ /* 0x023fe20003800000 */
.L_x_1976:
        /* <DEDUP_REMOVED lines=17> */
.L_x_1977:
[----:B------:R-:W-:Y:S02]  /*2ddd0*/  IMAD.MOV.U32 R13, RZ, RZ, R3 ;  /* 0x000000ffff0d7224 */ /* 0x000fe400078e0003 */
[----:B------:R-:W-:Y:S02]  /*2dde0*/  IMAD.MOV.U32 R12, RZ, RZ, 0x2 ;  /* 0x00000002ff0c7424 */ /* 0x000fe400078e00ff */
[----:B------:R-:W-:-:S07]  /*2ddf0*/  IMAD.MOV.U32 R5, RZ, RZ, R14 ;  /* 0x000000ffff057224 */ /* 0x000fce00078e000e */
[----:B------:R-:W-:Y:S05]  /*2de00*/  WARPSYNC.COLLECTIVE R15, `(.L_x_1978) ;  /* 0x000000000f087348 */ /* 0x000fea0003c00000 */
[----:B------:R0:W1:Y:S02]  /*2de10*/  SHFL.IDX P6, R14, R13, R12, R11 ;  /* 0x0000000c0d0e7389 */ /* 0x00006400000c000b */
[----:B01----:R-:W-:Y:S01]  /*2de20*/  ENDCOLLECTIVE ;  /* 0x000000000000791b */ /* 0x003fe20003800000 */
.L_x_1978:
        /* <DEDUP_REMOVED lines=17> */
.L_x_1979:
[----:B------:R-:W-:Y:S02]  /*2df40*/  IMAD.MOV.U32 R13, RZ, RZ, R3 ;  /* 0x000000ffff0d7224 */ /* 0x000fe400078e0003 */
[----:B------:R-:W-:Y:S02]  /*2df50*/  IMAD.MOV.U32 R12, RZ, RZ, 0x3 ;  /* 0x00000003ff0c7424 */ /* 0x000fe400078e00ff */
[----:B------:R-:W-:-:S07]  /*2df60*/  IMAD.MOV.U32 R5, RZ, RZ, R14 ;  /* 0x000000ffff057224 */ /* 0x000fce00078e000e */
[----:B------:R-:W-:Y:S05]  /*2df70*/  WARPSYNC.COLLECTIVE R15, `(.L_x_1980) ;  /* 0x000000000f087348 */ /* 0x000fea0003c00000 */
[----:B------:R0:W1:Y:S02]  /*2df80*/  SHFL.IDX P6, R14, R13, R12, R11 ;  /* 0x0000000c0d0e7389 */ /* 0x00006400000c000b */
[----:B01----:R-:W-:Y:S01]  /*2df90*/  ENDCOLLECTIVE ;  /* 0x000000000000791b */ /* 0x003fe20003800000 */
.L_x_1980:
        /* <DEDUP_REMOVED lines=17> */
.L_x_1981:
[----:B------:R-:W-:Y:S02]  /*2e0b0*/  IMAD.MOV.U32 R13, RZ, RZ, R3 ;  /* 0x000000ffff0d7224 */ /* 0x000fe400078e0003 */
[----:B------:R-:W-:Y:S02]  /*2e0c0*/  IMAD.MOV.U32 R12, RZ, RZ, 0x4 ;  /* 0x00000004ff0c7424 */ /* 0x000fe400078e00ff */
[----:B------:R-:W-:-:S07]  /*2e0d0*/  IMAD.MOV.U32 R5, RZ, RZ, R14 ;  /* 0x000000ffff057224 */ /* 0x000fce00078e000e */
[----:B------:R-:W-:Y:S05]  /*2e0e0*/  WARPSYNC.COLLECTIVE R15, `(.L_x_1982) ;  /* 0x000000000f087348 */ /* 0x000fea0003c00000 */
[----:B------:R0:W1:Y:S02]  /*2e0f0*/  SHFL.IDX P6, R14, R13, R12, R11 ;  /* 0x0000000c0d0e7389 */ /* 0x00006400000c000b */
[----:B01----:R-:W-:Y:S01]  /*2e100*/  ENDCOLLECTIVE ;  /* 0x000000000000791b */ /* 0x003fe20003800000 */
.L_x_1982:
        /* <DEDUP_REMOVED lines=17> */
.L_x_1983:
[----:B------:R-:W-:Y:S02]  /*2e220*/  IMAD.MOV.U32 R13, RZ, RZ, R3 ;  /* 0x000000ffff0d7224 */ /* 0x000fe400078e0003 */
[----:B------:R-:W-:Y:S02]  /*2e230*/  IMAD.MOV.U32 R12, RZ, RZ, 0x5 ;  /* 0x00000005ff0c7424 */ /* 0x000fe400078e00ff */
[----:B------:R-:W-:-:S07]  /*2e240*/  IMAD.MOV.U32 R5, RZ, RZ, R14 ;  /* 0x000000ffff057224 */ /* 0x000fce00078e000e */
[----:B------:R-:W-:Y:S05]  /*2e250*/  WARPSYNC.COLLECTIVE R15, `(.L_x_1984) ;  /* 0x000000000f087348 */ /* 0x000fea0003c00000 */
[----:B------:R0:W1:Y:S02]  /*2e260*/  SHFL.IDX P6, R14, R13, R12, R11 ;  /* 0x0000000c0d0e7389 */ /* 0x00006400000c000b */
[----:B01----:R-:W-:Y:S01]  /*2e270*/  ENDCOLLECTIVE ;  /* 0x000000000000791b */ /* 0x003fe20003800000 */
.L_x_1984:
        /* <DEDUP_REMOVED lines=17> */
.L_x_1985:
[----:B------:R-:W-:Y:S02]  /*2e390*/  IMAD.MOV.U32 R13, RZ, RZ, R3 ;  /* 0x000000ffff0d7224 */ /* 0x000fe400078e0003 */
[----:B------:R-:W-:Y:S02]  /*2e3a0*/  IMAD.MOV.U32 R12, RZ, RZ, 0x6 ;  /* 0x00000006ff0c7424 */ /* 0x000fe400078e00ff */
[----:B------:R-:W-:-:S07]  /*2e3b0*/  IMAD.MOV.U32 R5, RZ, RZ, R14 ;  /* 0x000000ffff057224 */ /* 0x000fce00078e000e */
[----:B------:R-:W-:Y:S05]  /*2e3c0*/  WARPSYNC.COLLECTIVE R15, `(.L_x_1986) ;  /* 0x000000000f087348 */ /* 0x000fea0003c00000 */
[----:B------:R0:W1:Y:S02]  /*2e3d0*/  SHFL.IDX P6, R14, R13, R12, R11 ;  /* 0x0000000c0d0e7389 */ /* 0x00006400000c000b */
[----:B01----:R-:W-:Y:S01]  /*2e3e0*/  ENDCOLLECTIVE ;  /* 0x000000000000791b */ /* 0x003fe20003800000 */
.L_x_1986:
        /* <DEDUP_REMOVED lines=17> */
.L_x_1987:
[----:B------:R-:W-:Y:S02]  /*2e500*/  IMAD.MOV.U32 R13, RZ, RZ, R3 ;  /* 0x000000ffff0d7224 */ /* 0x000fe400078e0003 */
[----:B------:R-:W-:Y:S02]  /*2e510*/  IMAD.MOV.U32 R12, RZ, RZ, 0x7 ;  /* 0x00000007ff0c7424 */ /* 0x000fe400078e00ff */
[----:B------:R-:W-:-:S07]  /*2e520*/  IMAD.MOV.U32 R5, RZ, RZ, R14 ;  /* 0x000000ffff057224 */ /* 0x000fce00078e000e */
[----:B------:R-:W-:Y:S05]  /*2e530*/  WARPSYNC.COLLECTIVE R15, `(.L_x_1988) ;  /* 0x000000000f087348 */ /* 0x000fea0003c00000 */
[----:B------:R0:W1:Y:S02]  /*2e540*/  SHFL.IDX P6, R14, R13, R12, R11 ;  /* 0x0000000c0d0e7389 */ /* 0x00006400000c000b */
[----:B01----:R-:W-:Y:S01]  /*2e550*/  ENDCOLLECTIVE ;  /* 0x000000000000791b */ /* 0x003fe20003800000 */
.L_x_1988:
        /* <DEDUP_REMOVED lines=14> */
.L_x_1989:
[----:B------:R-:W-:Y:S01]  /*2e640*/  @!PT LDS RZ, [RZ] ;  /* 0x00000000fffff984 */ /* 0x000fe20000000800 */
[----:B------:R-:W-:Y:S01]  /*2e650*/  @!PT LDS RZ, [RZ] ;  /* 0x00000000fffff984 */ /* 0x000fe20000000800 */
[----:B------:R-:W-:Y:S01]  /*2e660*/  @!PT LDS RZ, [RZ] ;  /* 0x00000000fffff984 */ /* 0x000fe20000000800 */
[----:B------:R0:W-:Y:S01]  /*2e670*/  @!P2 LDGSTS.E.BYPASS.LTC128B.128 [R9+0x17400], desc[UR46][R6.64+0x100], !P1 ;  /* 0x174001000609afae */ /* 0x0001e2000c901d6e */
[----:B------:R-:W-:Y:S01]  /*2e680*/  IMAD.MOV.U32 R3, RZ, RZ, R14 ;  /* 0x000000ffff037224 */ /* 0x000fe200078e000e */
[----:B------:R-:W-:Y:S06]  /*2e690*/  BRA `(.L_x_1990) ;  /* 0xffffffa4002c7947 */ /* 0x000fec000383ffff */
.L_x_1835:
[----:B----4-:R4:W0:Y:S02]  /*2e6a0*/  SYNCS.PHASECHK.TRANS64.TRYWAIT P0, [R19+URZ+0x2a820], R0 ;  /* 0x02a82000130075a7 */ /* 0x010824000800017f */
[----:B0-----:R-:W-:Y:S05]  /*2e6b0*/  @!P0 NANOSLEEP.SYNCS 0x989680 ;  /* 0x009896800000895d */ /* 0x001fea0003900000 */
[----:B------:R-:W0:Y:S02]  /*2e6c0*/  @!P0 SYNCS.PHASECHK.TRANS64 P0, [R19+URZ+0x2a820], R0 ;  /* 0x02a82000130085a7 */ /* 0x000e24000800007f */
[----:B0-----:R-:W-:Y:S05]  /*2e6d0*/  @!P0 BRA `(.L_x_1835) ;  /* 0xfffffffc00f08947 */ /* 0x001fea000383ffff */
[----:B------:R-:W-:Y:S05]  /*2e6e0*/  BRA `(.L_x_1991) ;  /* 0xffffffa400a07947 */ /* 0x000fea000383ffff */
.L_x_1844:
[----:B-1----:R1:W2:Y:S02]  /*2e6f0*/  SYNCS.PHASECHK.TRANS64.TRYWAIT P0, [R3+URZ+0x2a840], R2 ;  /* 0x02a84002030075a7 */ /* 0x0022a4000800017f */
[----:B--2---:R-:W-:Y:S05]  /*2e700*/  @!P0 NANOSLEEP.SYNCS 0x989680 ;  /* 0x009896800000895d */ /* 0x004fea0003900000 */
[----:B------:R-:W2:Y:S02]  /*2e710*/  @!P0 SYNCS.PHASECHK.TRANS64 P0, [R3+URZ+0x2a840], R2 ;  /* 0x02a84002030085a7 */ /* 0x000ea4000800007f */
[----:B--2---:R-:W-:Y:S05]  /*2e720*/  @!P0 BRA `(.L_x_1844) ;  /* 0xfffffffc00f08947 */ /* 0x004fea000383ffff */
[----:B------:R-:W-:Y:S05]  /*2e730*/  BRA `(.L_x_1992) ;  /* 0xffffffa800947947 */ /* 0x000fea000383ffff */
.L_x_1851:
[----:B0-----:R0:W1:Y:S02]  /*2e740*/  SYNCS.PHASECHK.TRANS64.TRYWAIT P0, [R2+URZ+0x2a860], R3 ;  /* 0x02a86003020075a7 */ /* 0x001064000800017f */
[----:B-1----:R-:W-:Y:S05]  /*2e750*/  @!P0 NANOSLEEP.SYNCS 0x989680 ;  /* 0x009896800000895d */ /* 0x002fea0003900000 */
[----:B------:R-:W1:Y:S02]  /*2e760*/  @!P0 SYNCS.PHASECHK.TRANS64 P0, [R2+URZ+0x2a860], R3 ;  /* 0x02a86003020085a7 */ /* 0x000e64000800007f */
[----:B-1----:R-:W-:Y:S05]  /*2e770*/  @!P0 BRA `(.L_x_1851) ;  /* 0xfffffffc00f08947 */ /* 0x002fea000383ffff */
[----:B------:R-:W-:Y:S05]  /*2e780*/  BRA `(.L_x_1993) ;  /* 0xffffffac00a07947 */ /* 0x000fea000383ffff */
.L_x_1861:
[----:B-1----:R1:W2:Y:S02]  /*2e790*/  SYNCS.PHASECHK.TRANS64.TRYWAIT P0, [R3+URZ+0x2a840], R2 ;  /* 0x02a84002030075a7 */ /* 0x0022a4000800017f */
[----:B--2---:R-:W-:Y:S05]  /*2e7a0*/  @!P0 NANOSLEEP.SYNCS 0x989680 ;  /* 0x009896800000895d */ /* 0x004fea0003900000 */
[----:B------:R-:W2:Y:S02]  /*2e7b0*/  @!P0 SYNCS.PHASECHK.TRANS64 P0, [R3+URZ+0x2a840], R2 ;  /* 0x02a84002030085a7 */ /* 0x000ea4000800007f */
[----:B--2---:R-:W-:Y:S05]  /*2e7c0*/  @!P0 BRA `(.L_x_1861) ;  /* 0xfffffffc00f08947 */ /* 0x004fea000383ffff */
[----:B------:R-:W-:Y:S05]  /*2e7d0*/  BRA `(.L_x_1994) ;  /* 0xffffffb400347947 */ /* 0x000fea000383ffff */
.L_x_1868:
[----:B0-----:R0:W1:Y:S02]  /*2e7e0*/  SYNCS.PHASECHK.TRANS64.TRYWAIT P0, [R2+URZ+0x2a860], R3 ;  /* 0x02a86003020075a7 */ /* 0x001064000800017f */
[----:B-1----:R-:W-:Y:S05]  /*2e7f0*/  @!P0 NANOSLEEP.SYNCS 0x989680 ;  /* 0x009896800000895d */ /* 0x002fea0003900000 */
[----:B------:R-:W1:Y:S02]  /*2e800*/  @!P0 SYNCS.PHASECHK.TRANS64 P0, [R2+URZ+0x2a860], R3 ;  /* 0x02a86003020085a7 */ /* 0x000e64000800007f */
[----:B-1----:R-:W-:Y:S05]  /*2e810*/  @!P0 BRA `(.L_x_1868) ;  /* 0xfffffffc00f08947 */ /* 0x002fea000383ffff */
[----:B------:R-:W-:Y:S05]  /*2e820*/  BRA `(.L_x_1995) ;  /* 0xffffffb800407947 */ /* 0x000fea000383ffff */
.L_x_1878:
[----:B--2---:R2:W3:Y:S02]  /*2e830*/  SYNCS.PHASECHK.TRANS64.TRYWAIT P0, [R3+URZ+0x2a840], R2 ;  /* 0x02a84002030075a7 */ /* 0x0044e4000800017f */
[----:B---3--:R-:W-:Y:S05]  /*2e840*/  @!P0 NANOSLEEP.SYNCS 0x989680 ;  /* 0x009896800000895d */ /* 0x008fea0003900000 */
[----:B------:R-:W3:Y:S02]  /*2e850*/  @!P0 SYNCS.PHASECHK.TRANS64 P0, [R3+URZ+0x2a840], R2 ;  /* 0x02a84002030085a7 */ /* 0x000ee4000800007f */
[----:B---3--:R-:W-:Y:S05]  /*2e860*/  @!P0 BRA `(.L_x_1878) ;  /* 0xfffffffc00f08947 */ /* 0x008fea000383ffff */
[----:B------:R-:W-:Y:S05]  /*2e870*/  BRA `(.L_x_1996) ;  /* 0xffffffbc00b07947 */ /* 0x000fea000383ffff */
.L_x_1885:
[----:B0-----:R0:W1:Y:S02]  /*2e880*/  SYNCS.PHASECHK.TRANS64.TRYWAIT P0, [R2+URZ+0x2a860], R5 ;  /* 0x02a86005020075a7 */ /* 0x001064000800017f */
[----:B-1----:R-:W-:Y:S05]  /*2e890*/  @!P0 NANOSLEEP.SYNCS 0x989680 ;  /* 0x009896800000895d */ /* 0x002fea0003900000 */
[----:B------:R-:W1:Y:S02]  /*2e8a0*/  @!P0 SYNCS.PHASECHK.TRANS64 P0, [R2+URZ+0x2a860], R5 ;  /* 0x02a86005020085a7 */ /* 0x000e64000800007f */
[----:B-1----:R-:W-:Y:S05]  /*2e8b0*/  @!P0 BRA `(.L_x_1885) ;  /* 0xfffffffc00f08947 */ /* 0x002fea000383ffff */
[----:B------:R-:W-:Y:S05]  /*2e8c0*/  BRA `(.L_x_1997) ;  /* 0xffffffc000b87947 */ /* 0x000fea000383ffff */
.L_x_1897:
[----:B----4-:R4:W0:Y:S02]  /*2e8d0*/  SYNCS.PHASECHK.TRANS64.TRYWAIT P0, [R0+URZ+0x2a860], R2 ;  /* 0x02a86002000075a7 */ /* 0x010824000800017f */
[----:B0-----:R-:W-:Y:S05]  /*2e8e0*/  @!P0 NANOSLEEP.SYNCS 0x989680 ;  /* 0x009896800000895d */ /* 0x001fea0003900000 */
[----:B------:R-:W0:Y:S02]  /*2e8f0*/  @!P0 SYNCS.PHASECHK.TRANS64 P0, [R0+URZ+0x2a860], R2 ;  /* 0x02a86002000085a7 */ /* 0x000e24000800007f */
[----:B0-----:R-:W-:Y:S05]  /*2e900*/  @!P0 BRA `(.L_x_1897) ;  /* 0xfffffffc00f08947 */ /* 0x001fea000383ffff */
[----:B------:R-:W-:Y:S05]  /*2e910*/  BRA `(.L_x_1998) ;  /* 0xffffffc8000c7947 */ /* 0x000fea000383ffff */
.L_x_1905:
[----:B--2-4-:R-:W2:Y:S01]  /*2e920*/  LDL R0, [R1] ;  /* 0x0000000001007983 */ /* 0x014ea20000100800 */
[----:B------:R-:W-:Y:S01]  /*2e930*/  BSSY B0, `(.L_x_1999) ;  /* 0x0000008000007945 */ /* 0x000fe20003800000 */
[----:B------:R-:W-:Y:S02]  /*2e940*/  IMAD.MOV.U32 R12, RZ, RZ, RZ ;  /* 0x000000ffff0c7224 */ /* 0x000fe400078e00ff */
[----:B0-----:R-:W-:Y:S02]  /*2e950*/  IMAD.MOV.U32 R11, RZ, RZ, 0x1f ;  /* 0x0000001fff0b7424 */ /* 0x001fe400078e00ff */
[----:B------:R-:W-:Y:S02]  /*2e960*/  IMAD.MOV.U32 R15, RZ, RZ, -0x1 ;  /* 0xffffffffff0f7424 */ /* 0x000fe400078e00ff */
[----:B--2---:R-:W-:-:S07]  /*2e970*/  IMAD.MOV.U32 R13, RZ, RZ, R0 ;  /* 0x000000ffff0d7224 */ /* 0x004fce00078e0000 */
[----:B-1-3--:R-:W-:Y:S05]  /*2e980*/  WARPSYNC.COLLECTIVE R15, `(.L_x_2000) ;  /* 0x000000000f087348 */ /* 0x00afea0003c00000 */
[----:B------:R0:W2:Y:S02]  /*2e990*/  SHFL.IDX P6, R14, R13, R12, R11 ;  /* 0x0000000c0d0e7389 */ /* 0x0000a400000c000b */
[----:B0123--:R-:W-:Y:S01]  /*2e9a0*/  ENDCOLLECTIVE ;  /* 0x000000000000791b */ /* 0x00ffe20003800000 */
.L_x_2000:
[----:B------:R-:W-:Y:S05]  /*2e9b0*/  BSYNC B0 ;  /* 0x0000000000007941 */ /* 0x000fea0003800000 */
.L_x_1999:
        /* <DEDUP_REMOVED lines=10> */
.L_x_2001:
        /* <DEDUP_REMOVED lines=16> */
[----:B------:R-:W-:Y:S02]  /*2eb60*/  IMAD.MOV.U32 R8, RZ, RZ, RZ ;  /* 0x000000ffff087224 */ /* 0x000fe400078e00ff */
[----:B---3--:R-:W-:Y:S01]  /*2eb70*/  @!P0 IMAD.MOV.U32 R6, RZ, RZ, R2 ;  /* 0x000000ffff068224 */ /* 0x008fe200078e0002 */
[----:B------:R-:W-:-:S03]  /*2eb80*/  ISETP.GE.U32.AND P0, PT, R16, 0x2, PT ;  /* 0x000000021000780c */ /* 0x000fc60003f06070 */
[----:B------:R-:W-:-:S04]  /*2eb90*/  IMAD R2, R6, R4, RZ ;  /* 0x0000000406027224 */ /* 0x000fc800078e02ff */
[----:B------:R-:W-:-:S07]  /*2eba0*/  IMAD.MOV.U32 R13, RZ, RZ, R2 ;  /* 0x000000ffff0d7224 */ /* 0x000fce00078e0002 */
[----:B------:R-:W-:Y:S05]  /*2ebb0*/  WARPSYNC.COLLECTIVE R15, `(.L_x_2002) ;  /* 0x000000000f087348 */ /* 0x000fea0003c00000 */
[----:B------:R0:W1:Y:S02]  /*2ebc0*/  SHFL.UP P6, R14, R13, R12, R11 ;  /* 0x0400000c0d0e7389 */ /* 0x00006400000c000b */
[----:B01----:R-:W-:Y:S01]  /*2ebd0*/  ENDCOLLECTIVE ;  /* 0x000000000000791b */ /* 0x003fe20003800000 */
.L_x_2002:
        /* <DEDUP_REMOVED lines=9> */
.L_x_2003:
        /* <DEDUP_REMOVED lines=8> */
.L_x_2004:
        /* <DEDUP_REMOVED lines=8> */
.L_x_2005:
        /* <DEDUP_REMOVED lines=8> */
.L_x_2006:
        /* <DEDUP_REMOVED lines=9> */
.L_x_2007:
[----:B------:R-:W-:Y:S01]  /*2ee80*/  IMAD.MOV.U32 R9, RZ, RZ, R14 ;  /* 0x000000ffff097224 */ /* 0x000fe200078e000e */
[----:B------:R-:W-:Y:S06]  /*2ee90*/  BRA `(.L_x_2008) ;  /* 0xffffffc800987947 */ /* 0x000fec000383ffff */
.L_x_1908:
        /* <DEDUP_REMOVED lines=8> */
.L_x_2010:
[----:B------:R-:W-:Y:S05]  /*2ef20*/  BSYNC B0 ;  /* 0x0000000000007941 */ /* 0x000fea0003800000 */
.L_x_2009:
[----:B------:R-:W-:Y:S01]  /*2ef30*/  IMAD.MOV.U32 R3, RZ, RZ, R14 ;  /* 0x000000ffff037224 */ /* 0x000fe200078e000e */
[----:B------:R-:W-:Y:S01]  /*2ef40*/  LOP3.LUT P4, RZ, R17, 0x1, RZ, 0xc0, !PT ;  /* 0x0000000111ff7812 */ /* 0x000fe2000788c0ff */
        /* <DEDUP_REMOVED lines=9> */
.L_x_2011:
        /* <DEDUP_REMOVED lines=8> */
.L_x_2012:
        /* <DEDUP_REMOVED lines=8> */
.L_x_2013:
        /* <DEDUP_REMOVED lines=8> */
.L_x_2014:
        /* <DEDUP_REMOVED lines=9> */
.L_x_2015:
[----:B------:R-:W-:Y:S01]  /*2f1f0*/  IMAD.MOV.U32 R9, RZ, RZ, R14 ;  /* 0x000000ffff097224 */ /* 0x000fe200078e000e */
[----:B------:R-:W-:Y:S06]  /*2f200*/  BRA `(.L_x_2016) ;  /* 0xffffffc800687947 */ /* 0x000fec000383ffff */
.L_x_1910:
[----:B------:R-:W-:Y:S01]  /*2f210*/  BSSY B0, `(.L_x_2017) ;  /* 0x0000006000007945 */ /* 0x000fe20003800000 */
[----:B------:R-:W-:Y:S01]  /*2f220*/  PLOP3.LUT P6, PT, P6, PT, PT, 0x8, 0x0 ;  /* 0x000000000000781c */ /* 0x000fe200037ce170 */
[----:B------:R-:W-:-:S12]  /*2f230*/  IMAD.MOV.U32 R15, RZ, RZ, -0x1 ;  /* 0xffffffffff0f7424 */ /* 0x000fd800078e00ff */
[----:B0-----:R-:W-:Y:S05]  /*2f240*/  WARPSYNC.COLLECTIVE R15, `(.L_x_2018) ;  /* 0x000000000f087348 */ /* 0x001fea0003c00000 */
[----:B------:R-:W-:Y:S01]  /*2f250*/  VOTE.ANY R14, PT, P6 ;  /* 0x00000000000e7806 */ /* 0x000fe200030e0100 */
[----:B0-----:R-:W-:Y:S06]  /*2f260*/  ENDCOLLECTIVE ;  /* 0x000000000000791b */ /* 0x001fec0003800000 */
.L_x_2018:
[----:B------:R-:W-:Y:S05]  /*2f270*/  BSYNC B0 ;  /* 0x0000000000007941 */ /* 0x000fea0003800000 */
.L_x_2017:
        /* <DEDUP_REMOVED lines=10> */
.L_x_2019:
[----:B------:R-:W-:Y:S02]  /*2f320*/  IMAD.MOV.U32 R13, RZ, RZ, R6 ;  /* 0x000000ffff0d7224 */ /* 0x000fe400078e0006 */
[----:B------:R-:W-:-:S07]  /*2f330*/  IMAD.MOV.U32 R4, RZ, RZ, R14 ;  /* 0x000000ffff047224 */ /* 0x000fce00078e000e */
[----:B------:R-:W-:Y:S05]  /*2f340*/  WARPSYNC.COLLECTIVE R15, `(.L_x_2020) ;  /* 0x000000000f087348 */ /* 0x000fea0003c00000 */
[----:B------:R0:W1:Y:S02]  /*2f350*/  SHFL.IDX P6, R14, R13, R12, R11 ;  /* 0x0000000c0d0e7389 */ /* 0x00006400000c000b */
[----:B01----:R-:W-:Y:S01]  /*2f360*/  ENDCOLLECTIVE ;  /* 0x000000000000791b */ /* 0x003fe20003800000 */
.L_x_2020:
[----:B------:R-:W-:Y:S02]  /*2f370*/  IMAD.MOV.U32 R6, RZ, RZ, R14 ;  /* 0x000000ffff067224 */ /* 0x000fe400078e000e */
[----:B------:R-:W-:-:S05]  /*2f380*/  IMAD.IADD R10, R3, 0x1, R10 ;  /* 0x00000001030a7824 */ /* 0x000fca00078e020a */
[----:B------:R0:W-:Y:S01]  /*2f390*/  STL [R1+0xc], R10 ;  /* 0x00000c0a01007387 */ /* 0x0001e20000100800 */
[----:B------:R-:W-:Y:S05]  /*2f3a0*/  BRA `(.L_x_2021) ;  /* 0xffffffc800487947 */ /* 0x000fea000383ffff */
.L_x_1912:
        /* <DEDUP_REMOVED lines=8> */
.L_x_2023:
[----:B------:R-:W-:Y:S05]  /*2f430*/  BSYNC B0 ;  /* 0x0000000000007941 */ /* 0x000fea0003800000 */
.L_x_2022:
[----:B------:R-:W-:Y:S01]  /*2f440*/  IMAD.MOV.U32 R3, RZ, RZ, R14 ;  /* 0x000000ffff037224 */ /* 0x000fe200078e000e */
[----:B------:R-:W-:Y:S06]  /*2f450*/  BRA `(.L_x_2024) ;  /* 0xffffffc800347947 */ /* 0x000fec000383ffff */
.L_x_1918:
[----:B0-----:R0:W1:Y:S02]  /*2f460*/  SYNCS.PHASECHK.TRANS64.TRYWAIT P0, [R0+URZ+0x2a820], R3 ;  /* 0x02a82003000075a7 */ /* 0x001064000800017f */
[----:B-1----:R-:W-:Y:S05]  /*2f470*/  @!P0 NANOSLEEP.SYNCS 0x989680 ;  /* 0x009896800000895d */ /* 0x002fea0003900000 */
[----:B------:R-:W1:Y:S02]  /*2f480*/  @!P0 SYNCS.PHASECHK.TRANS64 P0, [R0+URZ+0x2a820], R3 ;  /* 0x02a82003000085a7 */ /* 0x000e64000800007f */
[----:B-1----:R-:W-:Y:S05]  /*2f490*/  @!P0 BRA `(.L_x_1918) ;  /* 0xfffffffc00f08947 */ /* 0x002fea000383ffff */
[----:B------:R-:W-:Y:S05]  /*2f4a0*/  BRA `(.L_x_2025) ;  /* 0xffffffd000d07947 */ /* 0x000fea000383ffff */
.L_x_1919:
        /* <DEDUP_REMOVED lines=11> */
.L_x_2027:
[----:B------:R-:W-:Y:S05]  /*2f560*/  BSYNC B0 ;  /* 0x0000000000007941 */ /* 0x000fea0003800000 */
.L_x_2026:
[----:B------:R-:W-:Y:S05]  /*2f570*/  BRA `(.L_x_2028) ;  /* 0xffffffd000b87947 */ /* 0x000fea000383ffff */
.L_x_1920:
[----:B------:R-:W-:Y:S01]  /*2f580*/  BSSY B0, `(.L_x_2029) ;  /* 0x0000006000007945 */ /* 0x000fe20003800000 */
[----:B------:R-:W-:-:S07]  /*2f590*/  IMAD.MOV.U32 R15, RZ, RZ, -0x1 ;  /* 0xffffffffff0f7424 */ /* 0x000fce00078e00ff */
[----:B01----:R-:W-:Y:S05]  /*2f5a0*/  WARPSYNC.COLLECTIVE R15, `(.L_x_2030) ;  /* 0x000000000f0c7348 */ /* 0x003fea0003c00000 */
[----:B------:R-:W-:Y:S02]  /*2f5b0*/  ELECT P6, UR62, PT ;  /* 0x00000000003e782f */ /* 0x000fe400038c0000 */
[----:B------:R-:W-:Y:S01]  /*2f5c0*/  MOV R14, UR62 ;  /* 0x0000003e000e7c02 */ /* 0x000fe20008000f00 */
[----:B01----:R-:W-:Y:S10]  /*2f5d0*/  ENDCOLLECTIVE ;  /* 0x000000000000791b */ /* 0x003ff40003800000 */
.L_x_2030:
[----:B------:R-:W-:Y:S05]  /*2f5e0*/  BSYNC B0 ;  /* 0x0000000000007941 */ /* 0x000fea0003800000 */
.L_x_2029:
[----:B------:R-:W-:Y:S05]  /*2f5f0*/  BRA `(.L_x_2031) ;  /* 0xffffffd000ac7947 */ /* 0x000fea000383ffff */
.L_x_1922:
[----:B0-----:R0:W1:Y:S02]  /*2f600*/  SYNCS.PHASECHK.TRANS64.TRYWAIT P0, [R6+URZ], R5 ;  /* 0x00000005060075a7 */ /* 0x001064000800017f */
[----:B-1----:R-:W-:Y:S05]  /*2f610*/  @!P0 NANOSLEEP.SYNCS 0x989680 ;  /* 0x009896800000895d */ /* 0x002fea0003900000 */
[----:B------:R-:W1:Y:S02]  /*2f620*/  @!P0 SYNCS.PHASECHK.TRANS64 P0, [R6+URZ], R5 ;  /* 0x00000005060085a7 */ /* 0x000e64000800007f */
[----:B-1----:R-:W-:Y:S05]  /*2f630*/  @!P0 BRA `(.L_x_1922) ;  /* 0xfffffffc00f08947 */ /* 0x002fea000383ffff */
[----:B------:R-:W-:Y:S05]  /*2f640*/  BRA `(.L_x_2032) ;  /* 0xffffffd000f07947 */ /* 0x000fea000383ffff */
.L_x_1923:
[----:B-1----:R1:W2:Y:S02]  /*2f650*/  SYNCS.PHASECHK.TRANS64.TRYWAIT P0, [R7+URZ], R2 ;  /* 0x00000002070075a7 */ /* 0x0022a4000800017f */
[----:B--2---:R-:W-:Y:S05]  /*2f660*/  @!P0 NANOSLEEP.SYNCS 0x989680 ;  /* 0x009896800000895d */ /* 0x004fea0003900000 */
[----:B------:R-:W2:Y:S02]  /*2f670*/  @!P0 SYNCS.PHASECHK.TRANS64 P0, [R7+URZ], R2 ;  /* 0x00000002070085a7 */ /* 0x000ea4000800007f */
[----:B--2---:R-:W-:Y:S05]  /*2f680*/  @!P0 BRA `(.L_x_1923) ;  /* 0xfffffffc00f08947 */ /* 0x004fea000383ffff */
[----:B------:R-:W-:Y:S05]  /*2f690*/  BRA `(.L_x_2033) ;  /* 0xffffffd000e47947 */ /* 0x000fea000383ffff */
.L_x_1925:
[----:B--2---:R2:W3:Y:S02]  /*2f6a0*/  SYNCS.PHASECHK.TRANS64.TRYWAIT P0, [R4+URZ], R5 ;  /* 0x00000005040075a7 */ /* 0x0044e4000800017f */
[----:B---3--:R-:W-:Y:S05]  /*2f6b0*/  @!P0 NANOSLEEP.SYNCS 0x989680 ;  /* 0x009896800000895d */ /* 0x008fea0003900000 */
[----:B------:R-:W3:Y:S02]  /*2f6c0*/  @!P0 SYNCS.PHASECHK.TRANS64 P0, [R4+URZ], R5 ;  /* 0x00000005040085a7 */ /* 0x000ee4000800007f */
[----:B---3--:R-:W-:Y:S05]  /*2f6d0*/  @!P0 BRA `(.L_x_1925) ;  /* 0xfffffffc00f08947 */ /* 0x008fea000383ffff */
[----:B------:R-:W-:Y:S05]  /*2f6e0*/  BRA `(.L_x_2034) ;  /* 0xffffffd000ec7947 */ /* 0x000fea000383ffff */
.L_x_2035:
        /* <DEDUP_REMOVED lines=9> */
.L_x_15163:


//--------------------- .text._ZN7cutlass13device_kernelIN5flash11enable_sm90INS1_16FlashAttnFwdSm90INS1_25CollectiveMainloopFwdSm90ILi2EN4cute5tupleIJNS5_1CILi1EEES8_S8_EEENS6_IJNS7_ILi128EEESA_NS7_ILi192EEEEEELi128ENS_10bfloat16_tEfNS_4arch4Sm90ELb1ELb0ELb1ELb0ELb0ELb0ELb0ELb1ELb1ELb1ELb1ELb0EEENS1_21CollectiveEpilogueFwdINS6_IJSA_SA_SA_EEES9_SD_SF_Li256ELb0ELb1ELb1ELb0EEENS1_19SingleTileSchedulerILb0ELb1ELb1ELi128EEEEEEEEEvNT_6ParamsE --------------------------
	.section	.text._ZN7cutlass13device_kernelIN5flash11enable_sm90INS1_16FlashAttnFwdSm90INS1_25CollectiveMainloopFwdSm90ILi2EN4cute5tupleIJNS5_1CILi1EEES8_S8_EEENS6_IJNS7_ILi128EEESA_NS7_ILi192EEEEEELi128ENS_10bfloat16_tEfNS_4arch4Sm90ELb1ELb0ELb1ELb0ELb0ELb0ELb0ELb1ELb1ELb1ELb1ELb0EEENS1_21CollectiveEpilogueFwdINS6_IJSA_SA_SA_EEES9_SD_SF_Li256ELb0ELb1ELb1ELb0EEENS1_19SingleTileSchedulerILb0ELb1ELb1ELi128EEEEEEEEEvNT_6ParamsE,"ax",@progbits
	.align	128
.text._ZN7cutlass13device_kernelIN5flash11enable_sm90INS1_16FlashAttnFwdSm90INS1_25CollectiveMainloopFwdSm90ILi2EN4cute5tupleIJNS5_1CILi1EEES8_S8_EEENS6_IJNS7_ILi128EEESA_NS7_ILi192EEEEEELi128ENS_10bfloat16_tEfNS_4arch4Sm90ELb1ELb0ELb1ELb0ELb0ELb0ELb0ELb1ELb1ELb1ELb1ELb0EEENS1_21CollectiveEpilogueFwdINS6_IJSA_SA_SA_EEES9_SD_SF_Li256ELb0ELb1ELb1ELb0EEENS1_19SingleTileSchedulerILb0ELb1ELb1ELi128EEEEEEEEEvNT_6ParamsE:
        .type           _ZN7cutlass13device_kernelIN5flash11enable_sm90INS1_16FlashAttnFwdSm90INS1_25CollectiveMainloopFwdSm90ILi2EN4cute5tupleIJNS5_1CILi1EEES8_S8_EEENS6_IJNS7_ILi128EEESA_NS7_ILi192EEEEEELi128ENS_10bfloat16_tEfNS_4arch4Sm90ELb1ELb0ELb1ELb0ELb0ELb0ELb0ELb1ELb1ELb1ELb1ELb0EEENS1_21CollectiveEpilogueFwdINS6_IJSA_SA_SA_EEES9_SD_SF_Li256ELb0ELb1ELb1ELb0EEENS1_19SingleTileSchedulerILb0ELb1ELb1ELi128EEEEEEEEEvNT_6ParamsE,@function
        .size           _ZN7cutlass13device_kernelIN5flash11enable_sm90INS1_16FlashAttnFwdSm90INS1_25CollectiveMainloopFwdSm90ILi2EN4cute5tupleIJNS5_1CILi1EEES8_S8_EEENS6_IJNS7_ILi128EEESA_NS7_ILi192EEEEEELi128ENS_10bfloat16_tEfNS_4arch4Sm90ELb1ELb0ELb1ELb0ELb0ELb0ELb0ELb1ELb1ELb1ELb1ELb0EEENS1_21CollectiveEpilogueFwdINS6_IJSA_SA_SA_EEES9_SD_SF_Li256ELb0ELb1ELb1ELb0EEENS1_19SingleTileSchedulerILb0ELb1ELb1ELi128EEEEEEEEEvNT_6ParamsE,(.L_x_15164 - _ZN7cutlass13device_kernelIN5flash11enable_sm90INS1_16FlashAttnFwdSm90INS1_25CollectiveMainloopFwdSm90ILi2EN4cute5tupleIJNS5_1CILi1EEES8_S8_EEENS6_IJNS7_ILi128EEESA_NS7_ILi192EEEEEELi128ENS_10bfloat16_tEfNS_4arch4Sm90ELb1ELb0ELb1ELb0ELb0ELb0ELb0ELb1ELb1ELb1ELb1ELb0EEENS1_21CollectiveEpilogueFwdINS6_IJSA_SA_SA_EEES9_SD_SF_Li256ELb0ELb1ELb1ELb0EEENS1_19SingleTileSchedulerILb0ELb1ELb1ELi128EEEEEEEEEvNT_6ParamsE)
        .other          _ZN7cutlass13device_kernelIN5flash11enable_sm90INS1_16FlashAttnFwdSm90INS1_25CollectiveMainloopFwdSm90ILi2EN4cute5tupleIJNS5_1CILi1EEES8_S8_EEENS6_IJNS7_ILi128EEESA_NS7_ILi192EEEEEELi128ENS_10bfloat16_tEfNS_4arch4Sm90ELb1ELb0ELb1ELb0ELb0ELb0ELb0ELb1ELb1ELb1ELb1ELb0EEENS1_21CollectiveEpilogueFwdINS6_IJSA_SA_SA_EEES9_SD_SF_Li256ELb0ELb1ELb1ELb0EEENS1_19SingleTileSchedulerILb0ELb1ELb1ELi128EEEEEEEEEvNT_6ParamsE,@"STO_CUDA_ENTRY STV_DEFAULT"
_ZN7cutlass13device_kernelIN5flash11enable_sm90INS1_16FlashAttnFwdSm90INS1_25CollectiveMainloopFwdSm90ILi2EN4cute5tupleIJNS5_1CILi1EEES8_S8_EEENS6_IJNS7_ILi128EEESA_NS7_ILi192EEEEEELi128ENS_10bfloat16_tEfNS_4arch4Sm90ELb1ELb0ELb1ELb0ELb0ELb0ELb0ELb1ELb1ELb1ELb1ELb0EEENS1_21CollectiveEpilogueFwdINS6_IJSA_SA_SA_EEES9_SD_SF_Li256ELb0ELb1ELb1ELb0EEENS1_19SingleTileSchedulerILb0ELb1ELb1ELi128EEEEEEEEEvNT_6ParamsE:
        /* <DEDUP_REMOVED lines=17> */
.L_x_2037:
[----:B------:R-:W-:Y:S05]  /*0110*/  BSYNC B0 ;  /* 0x0000000000007941 */ /* 0x000fea0003800000 */
.L_x_2036:
        /* <DEDUP_REMOVED lines=40> */
.L_x_2038:
        /* <DEDUP_REMOVED lines=22> */
.L_x_2039:
        /* <DEDUP_REMOVED lines=18> */
.L_x_2040:
        /* <DEDUP_REMOVED lines=22> */
.L_x_2041:
        /* <DEDUP_REMOVED lines=22> */
.L_x_2042:
        /* <DEDUP_REMOVED lines=9> */
.L_x_2045:
        /* <DEDUP_REMOVED lines=18> */
[----:B------:R-:W0:Y:S01]  /*0a90*/  LDC R0, c[0x0][0x448] ;  /* 0x00011200ff007b82 */ /* 0x000e220000000800 */
[----:B------:R-:W1:Y:S01]  /*0aa0*/  S2R R23, SR_CTAID.X ;  /* 0x0000000000177919 */ /* 0x000e620000002500 */
[----:B------:R-:W-:Y:S01]  /*0ab0*/  SHF.R.U32.HI R4, RZ, 0x10, R17 ;  /* 0x00000010ff047819 */ /* 0x000fe20000011611 */
[----:B------:R-:W-:Y:S01]  /*0ac0*/  IMAD.MOV.U32 R22, RZ, RZ, RZ ;  /* 0x000000ffff167224 */ /* 0x000fe200078e00ff */
[----:B------:R-:W-:-:S04]  /*0ad0*/  LOP3.LUT R17, R17, 0xffff, RZ, 0xc0, !PT ;  /* 0x0000ffff11117812 */ /* 0x000fc800078ec0ff */
[----:B------:R-:W2:Y:S08]  /*0ae0*/  LDC.64 R10, c[0x0][0x418] ;  /* 0x00010600ff0a7b82 */ /* 0x000eb00000000a00 */
[----:B------:R-:W3:Y:S01]  /*0af0*/  LDC R3, c[0x0][0x288] ;  /* 0x0000a200ff037b82 */ /* 0x000ee20000000800 */
[----:B0-----:R-:W-:-:S07]  /*0b00*/  ISETP.NE.AND P1, PT, R0, 0x1, PT ;  /* 0x000000010000780c */ /* 0x001fce0003f25270 */
[----:B------:R-:W0:Y:S01]  /*0b10*/  LDC R16, c[0x0][0x424] ;  /* 0x00010900ff107b82 */ /* 0x000e220000000800 */
[----:B--2---:R-:W-:-:S07]  /*0b20*/  ISETP.NE.U32.AND P0, PT, R10, RZ, PT ;  /* 0x000000ff0a00720c */ /* 0x004fce0003f05070 */
[----:B------:R-:W2:Y:S01]  /*0b30*/  LDC R9, c[0x0][0x2f0] ;  /* 0x0000bc00ff097b82 */ /* 0x000ea20000000800 */
[----:B-1----:R-:W-:Y:S01]  /*0b40*/  IMAD.SHL.U32 R23, R23, 0x80, RZ ;  /* 0x0000008017177824 */ /* 0x002fe200078e00ff */
[----:B------:R-:W-:-:S03]  /*0b50*/  ISETP.NE.AND.EX P0, PT, R11, RZ, PT, P0 ;  /* 0x000000ff0b00720c */ /* 0x000fc60003f05300 */
[----:B------:R-:W-:Y:S01]  /*0b60*/  @P1 VIADD R0, R23, 0x7f ;  /* 0x0000007f17001836 */ /* 0x000fe20000000000 */
[----:B---3--:R-:W-:Y:S02]  /*0b70*/  IADD3 R3, -R3, 0x80, RZ ;  /* 0x0000008003037810 */ /* 0x008fe40007ffe1ff */
[----:B------:R-:W1:Y:S08]  /*0b80*/  @P1 LDC R5, c[0x0][0x44c] ;  /* 0x00011300ff051b82 */ /* 0x000e700000000800 */
[----:B------:R-:W3:Y:S01]  /*0b90*/  @P1 LDC R7, c[0x0][0x450] ;  /* 0x00011400ff071b82 */ /* 0x000ee20000000800 */
[----:B0-----:R-:W-:-:S02]  /*0ba0*/  SEL R16, R16, 0x1, P0 ;  /* 0x0000000110107807 */ /* 0x001fc40000000000 */
[----:B------:R-:W-:-:S03]  /*0bb0*/  ISETP.NE.AND P0, PT, R4, RZ, PT ;  /* 0x000000ff0400720c */ /* 0x000fc60003f05270 */
[----:B--2---:R-:W-:Y:S02]  /*0bc0*/  IMAD R3, R16, R9, R3 ;  /* 0x0000000910037224 */ /* 0x004fe400078e0203 */
[----:B-1----:R-:W-:-:S08]  /*0bd0*/  @P1 IMAD.HI.U32 R2, R0, R5, RZ ;  /* 0x0000000500021227 */ /* 0x002fd000078e00ff */
[----:B------:R-:W0:Y:S01]  /*0be0*/  @!P0 LDC R4, c[0x0][0x9f0] ;  /* 0x00027c00ff048b82 */ /* 0x000e220000000800 */
[----:B------:R-:W-:Y:S01]  /*0bf0*/  VIADD R0, R23, 0x7f ;  /* 0x0000007f17007836 */ /* 0x000fe20000000000 */
[----:B---3--:R-:W-:Y:S01]  /*0c00*/  @P1 SHF.R.U32.HI R0, RZ, R7, R2 ;  /* 0x00000007ff001219 */ /* 0x008fe20000011602 */
[----:B------:R-:W-:-:S03]  /*0c10*/  IMAD R2, R16, R9, 0x7f ;  /* 0x0000007f10027424 */ /* 0x000fc600078e0209 */
[----:B------:R-:W-:Y:S02]  /*0c20*/  IADD3 R0, R3, R0, RZ ;  /* 0x0000000003007210 */ /* 0x000fe40007ffe0ff */
[----:B------:R-:W-:Y:S02]  /*0c30*/  SHF.R.S32.HI R3, RZ, 0x1f, R2 ;  /* 0x0000001fff037819 */ /* 0x000fe40000011402 */
[----:B------:R-:W-:Y:S02]  /*0c40*/  SHF.R.S32.HI R5, RZ, 0x1f, R0 ;  /* 0x0000001fff057819 */ /* 0x000fe40000011400 */
[----:B------:R-:W-:Y:S02]  /*0c50*/  LEA.HI R3, R3, R2, RZ, 0x7 ;  /* 0x0000000203037211 */ /* 0x000fe400078f38ff */
[----:B------:R-:W-:Y:S02]  /*0c60*/  LEA.HI R5, R5, R0, RZ, 0x7 ;  /* 0x0000000005057211 */ /* 0x000fe400078f38ff */
[----:B------:R-:W-:-:S02]  /*0c70*/  SHF.R.S32.HI R3, RZ, 0x7, R3 ;  /* 0x00000007ff037819 */ /* 0x000fc40000011403 */
[----:B------:R-:W-:-:S04]  /*0c80*/  SHF.R.S32.HI R0, RZ, 0x7, R5 ;  /* 0x00000007ff007819 */ /* 0x000fc80000011405 */
[----:B------:R-:W-:-:S04]  /*0c90*/  VIMNMX R11, R3, R0, PT ;  /* 0x00000000030b7248 */ /* 0x000fc80003fe0100 */
[----:B------:R-:W-:-:S13]  /*0ca0*/  ISETP.GE.AND P1, PT, R11, 0x1, PT ;  /* 0x000000010b00780c */ /* 0x000fda0003f26270 */
[----:B------:R-:W-:Y:S05]  /*0cb0*/  @!P1 BRA `(.L_x_2047) ;  /* 0x00000000006c9947 */ /* 0x000fea0003800000 */
[-C--:B0-----:R-:W-:Y:S02]  /*0cc0*/  IABS R7, R4.reuse ;  /* 0x0000000400077213 */ /* 0x081fe40000000000 */
[----:B------:R-:W-:Y:S02]  /*0cd0*/  IADD3 R5, R4, -0x1, R11 ;  /* 0xffffffff04057810 */ /* 0x000fe40007ffe00b */
[----:B------:R-:W0:Y:S01]  /*0ce0*/  I2F.RP R0, R7 ;  /* 0x0000000700007306 */ /* 0x000e220000209400 */
[----:B------:R-:W-:-:S04]  /*0cf0*/  IABS R8, R4 ;  /* 0x0000000400087213 */ /* 0x000fc80000000000 */
[----:B------:R-:W-:-:S03]  /*0d00*/  IADD3 R8, RZ, -R8, RZ ;  /* 0x80000008ff087210 */ /* 0x000fc60007ffe0ff */
[----:B0-----:R-:W0:Y:S02]  /*0d10*/  MUFU.RCP R0, R0 ;  /* 0x0000000000007308 */ /* 0x001e240000001000 */
[----:B0-----:R-:W-:Y:S01]  /*0d20*/  VIADD R2, R0, 0xffffffe ;  /* 0x0ffffffe00027836 */ /* 0x001fe20000000000 */
[----:B------:R-:W-:Y:S02]  /*0d30*/  IABS R0, R5 ;  /* 0x0000000500007213 */ /* 0x000fe40000000000 */
[----:B------:R-:W-:-:S03]  /*0d40*/  LOP3.LUT R5, R5, R4, RZ, 0x3c, !PT ;  /* 0x0000000405057212 */ /* 0x000fc600078e3cff */
[----:B------:R0:W1:Y:S01]  /*0d50*/  F2I.FTZ.U32.TRUNC.NTZ R3, R2 ;  /* 0x0000000200037305 */ /* 0x000062000021f000 */
[----:B------:R-:W-:Y:S01]  /*0d60*/  ISETP.GE.AND P2, PT, R5, RZ, PT ;  /* 0x000000ff0500720c */ /* 0x000fe20003f46270 */
[----:B0-----:R-:W-:Y:S02]  /*0d70*/  IMAD.MOV.U32 R2, RZ, RZ, RZ ;  /* 0x000000ffff027224 */ /* 0x001fe400078e00ff */
[----:B-1----:R-:W-:-:S04]  /*0d80*/  IMAD.MOV R6, RZ, RZ, -R3 ;  /* 0x000000ffff067224 */ /* 0x002fc800078e0a03 */
[----:B------:R-:W-:-:S04]  /*0d90*/  IMAD R9, R6, R7, RZ ;  /* 0x0000000706097224 */ /* 0x000fc800078e02ff */
[----:B------:R-:W-:-:S04]  /*0da0*/  IMAD.HI.U32 R3, R3, R9, R2 ;  /* 0x0000000903037227 */ /* 0x000fc800078e0002 */
[----:B------:R-:W-:Y:S02]  /*0db0*/  IMAD.MOV.U32 R2, RZ, RZ, R8 ;  /* 0x000000ffff027224 */ /* 0x000fe400078e0008 */
[----:B------:R-:W-:-:S04]  /*0dc0*/  IMAD.HI.U32 R3, R3, R0, RZ ;  /* 0x0000000003037227 */ /* 0x000fc800078e00ff */
[----:B------:R-:W-:-:S05]  /*0dd0*/  IMAD R0, R3, R2, R0 ;  /* 0x0000000203007224 */ /* 0x000fca00078e0200 */
[----:B------:R-:W-:-:S13]  /*0de0*/  ISETP.GT.U32.AND P1, PT, R7, R0, PT ;  /* 0x000000000700720c */ /* 0x000fda0003f24070 */
[----:B------:R-:W-:Y:S01]  /*0df0*/  @!P1 IMAD.IADD R0, R0, 0x1, -R7 ;  /* 0x0000000100009824 */ /* 0x000fe200078e0a07 */
[----:B------:R-:W-:Y:S02]  /*0e00*/  @!P1 IADD3 R3, R3, 0x1, RZ ;  /* 0x0000000103039810 */ /* 0x000fe40007ffe0ff */
[----:B------:R-:W-:Y:S02]  /*0e10*/  ISETP.NE.AND P1, PT, R4, RZ, PT ;  /* 0x000000ff0400720c */ /* 0x000fe40003f25270 */
[----:B------:R-:W-:-:S13]  /*0e20*/  ISETP.GE.U32.AND P0, PT, R0, R7, PT ;  /* 0x000000070000720c */ /* 0x000fda0003f06070 */
[----:B------:R-:W-:-:S04]  /*0e30*/  @P0 VIADD R3, R3, 0x1 ;  /* 0x0000000103030836 */ /* 0x000fc80000000000 */
[----:B------:R-:W-:Y:S01]  /*0e40*/  @!P2 IMAD.MOV R3, RZ, RZ, -R3 ;  /* 0x000000ffff03a224 */ /* 0x000fe200078e0a03 */
[----:B------:R-:W-:-:S05]  /*0e50*/  @!P1 LOP3.LUT R3, RZ, R4, RZ, 0x33, !PT ;  /* 0x00000004ff039212 */ /* 0x000fca00078e33ff */
[----:B------:R-:W-:-:S07]  /*0e60*/  IMAD.MOV.U32 R22, RZ, RZ, R3 ;  /* 0x000000ffff167224 */ /* 0x000fce00078e0003 */
.L_x_2047:
[----:B------:R-:W1:Y:S01]  /*0e70*/  S2R R0, SR_TID.X ;  /* 0x0000000000007919 */ /* 0x000e620000002100 */
[-C--:B------:R-:W-:Y:S01]  /*0e80*/  IMAD R17, R17, R22.reuse, RZ ;  /* 0x0000001611117224 */ /* 0x080fe200078e02ff */
[----:B------:R-:W-:Y:S01]  /*0e90*/  PLOP3.LUT P0, PT, PT, PT, PT, 0x80, 0x0 ;  /* 0x000000000000781c */ /* 0x000fe20003f0f070 */
[----:B------:R-:W-:Y:S01]  /*0ea0*/  IMAD.MOV.U32 R2, RZ, RZ, RZ ;  /* 0x000000ffff027224 */ /* 0x000fe200078e00ff */
[----:B------:R-:W-:Y:S02]  /*0eb0*/  CS2R R86, SRZ ;  /* 0x0000000000567805 */ /* 0x000fe4000001ff00 */
[----:B------:R-:W-:Y:S02]  /*0ec0*/  CS2R R84, SRZ ;  /* 0x0000000000547805 */ /* 0x000fe4000001ff00 */
[----:B------:R-:W-:Y:S02]  /*0ed0*/  VIADDMNMX R22, R17, R22, R11, PT ;  /* 0x0000001611167246 */ /* 0x000fe4000380010b */
[----:B------:R-:W-:-:S02]  /*0ee0*/  CS2R R82, SRZ ;  /* 0x0000000000527805 */ /* 0x000fc4000001ff00 */
[----:B------:R-:W-:Y:S02]  /*0ef0*/  CS2R R80, SRZ ;  /* 0x0000000000507805 */ /* 0x000fe4000001ff00 */
[----:B------:R-:W-:Y:S02]  /*0f00*/  CS2R R78, SRZ ;  /* 0x00000000004e7805 */ /* 0x000fe4000001ff00 */
[----:B------:R-:W-:Y:S02]  /*0f10*/  ISETP.GT.AND P1, PT, R22, R17, PT ;  /* 0x000000111600720c */ /* 0x000fe40003f24270 */
        /* <DEDUP_REMOVED lines=21> */
[----:B-1----:R-:W-:Y:S01]  /*1070*/  IADD3 R89, R0, -0x80, RZ ;  /* 0xffffff8000597810 */ /* 0x002fe20007ffe0ff */
[----:B------:R-:W-:Y:S01]  /*1080*/  IMAD.MOV.U32 R0, RZ, RZ, RZ ;  /* 0x000000ffff007224 */ /* 0x000fe200078e00ff */
[----:B------:R-:W-:Y:S02]  /*1090*/  CS2R R34, SRZ ;  /* 0x0000000000227805 */ /* 0x000fe4000001ff00 */
[----:B------:R-:W-:Y:S02]  /*10a0*/  CS2R R32, SRZ ;  /* 0x0000000000207805 */ /* 0x000fe4000001ff00 */
[----:B------:R-:W-:Y:S02]  /*10b0*/  CS2R R30, SRZ ;  /* 0x00000000001e7805 */ /* 0x000fe4000001ff00 */
[----:B------:R-:W-:Y:S02]  /*10c0*/  CS2R R28, SRZ ;  /* 0x00000000001c7805 */ /* 0x000fe4000001ff00 */
[----:B------:R-:W-:-:S02]  /*10d0*/  CS2R R26, SRZ ;  /* 0x00000000001a7805 */ /* 0x000fc4000001ff00 */
[----:B------:R-:W-:Y:S01]  /*10e0*/  CS2R R24, SRZ ;  /* 0x0000000000187805 */ /* 0x000fe2000001ff00 */
[----:B------:R-:W-:Y:S06]  /*10f0*/  @!P1 BRA `(.L_x_2048) ;  /* 0x0000009800989947 */ /* 0x000fec0003800000 */
[----:B------:R-:W-:Y:S01]  /*1100*/  SHF.R.S32.HI R90, RZ, 0x1f, R89 ;  /* 0x0000001fff5a7819 */ /* 0x000fe20000011459 */
[----:B------:R-:W1:Y:S01]  /*1110*/  S2UR UR6, SR_CgaCtaId ;  /* 0x00000000000679c3 */ /* 0x000e620000008800 */
[----:B------:R-:W-:Y:S02]  /*1120*/  UMOV UR36, 0x400 ;  /* 0x0000040000247882 */ /* 0x000fe40000000000 */
[----:B------:R-:W-:-:S04]  /*1130*/  LEA.HI R91, R90, R89, RZ, 0x7 ;  /* 0x000000595a5b7211 */ /* 0x000fc800078f38ff */
[----:B------:R-:W-:-:S05]  /*1140*/  SHF.R.S32.HI R92, RZ, 0x7, R91 ;  /* 0x00000007ff5c7819 */ /* 0x000fca000001145b */
[----:B------:R-:W2:Y:S01]  /*1150*/  SHFL.IDX PT, R0, R92, RZ, 0x1f ;  /* 0x00001fff5c007589 */ /* 0x000ea200000e0000 */
[----:B-1----:R-:W-:-:S04]  /*1160*/  ULEA UR36, UR6, UR36, 0x18 ;  /* 0x0000002406247291 */ /* 0x002fc8000f8ec03f */
[----:B------:R-:W-:-:S04]  /*1170*/  UIADD3 UR6, UR36, 0x10400, URZ ;  /* 0x0001040024067890 */ /* 0x000fc8000fffe03f */
[----:B------:R-:W-:Y:S01]  /*1180*/  ULOP3.LUT UP0, URZ, UR6, 0x3ff, URZ, 0xc0, !UPT ;  /* 0x000003ff063f7892 */ /* 0x000fe2000f80c03f */
[----:B--2---:R-:W-:-:S05]  /*1190*/  R2UR UR4, R0 ;  /* 0x00000000000472ca */ /* 0x004fca00000e0000 */
        /* <DEDUP_REMOVED lines=11> */
[----:B0-----:R-:W-:Y:S01]  /*1250*/  IMAD.U32 R4, RZ, RZ, UR4 ;  /* 0x00000004ff047e24 */ /* 0x001fe2000f8e00ff */
[----:B------:R0:W1:Y:S01]  /*1260*/  LDC.64 R2, c[0x4][R0] ;  /* 0x0100000000027b82 */ /* 0x0000620000000a00 */
[----:B------:R-:W-:Y:S01]  /*1270*/  MOV R5, UR5 ;  /* 0x0000000500057c02 */ /* 0x000fe20008000f00 */
[----:B------:R-:W-:Y:S01]  /*1280*/  ULDC.64 UR4, c[0x4][0x120] ;  /* 0x0100480000047ab9 */ /* 0x000fe20000000a00 */
[----:B------:R-:W-:Y:S01]  /*1290*/  IMAD.U32 R10, RZ, RZ, UR6 ;  /* 0x00000006ff0a7e24 */ /* 0x000fe2000f8e00ff */
[----:B------:R-:W-:Y:S01]  /*12a0*/  MOV R11, UR7 ;  /* 0x00000007000b7c02 */ /* 0x000fe20008000f00 */
[----:B------:R-:W-:Y:S02]  /*12b0*/  IMAD.U32 R6, RZ, RZ, UR4 ;  /* 0x00000004ff067e24 */ /* 0x000fe4000f8e00ff */
[----:B------:R-:W-:-:S02]  /*12c0*/  IMAD.U32 R7, RZ, RZ, UR5 ;  /* 0x00000005ff077e24 */ /* 0x000fc4000f8e00ff */
[----:B------:R-:W-:Y:S02]  /*12d0*/  IMAD.MOV.U32 R8, RZ, RZ, 0x70 ;  /* 0x00000070ff087424 */ /* 0x000fe400078e00ff */
[----:B------:R-:W-:Y:S02]  /*12e0*/  IMAD.MOV.U32 R12, RZ, RZ, 0x1 ;  /* 0x00000001ff0c7424 */ /* 0x000fe400078e00ff */
[----:B0-----:R-:W-:-:S07]  /*12f0*/  IMAD.MOV.U32 R13, RZ, RZ, RZ ;  /* 0x000000ffff0d7224 */ /* 0x001fce00078e00ff */
[----:B------:R-:W-:-:S07]  /*1300*/  LEPC R20, `(.L_x_2049) ;  /* 0x000000001014794e */ /* 0x000fce0000000000 */
[----:B-1----:R-:W-:Y:S05]  /*1310*/  CALL.ABS.NOINC R2 ;  /* 0x0000000002007343 */ /* 0x002fea0003c00000 */
.L_x_2049:
[----:B------:R-:W2:Y:S01]  /*1320*/  LDL.LU R19, [R1+0x14] ;  /* 0x0000140001137983 */ /* 0x000ea20000300800 */
[----:B------:R-:W-:-:S04]  /*1330*/  SHF.L.U32 R2, RZ, 0x1f, RZ ;  /* 0x0000001fff027819 */ /* 0x000fc800000006ff */
[----:B------:R-:W1:Y:S01]  /*1340*/  SYNCS.PHASECHK.TRANS64.TRYWAIT P1, [UR36+0x34800], R2 ;  /* 0x03480002ff0075a7 */ /* 0x000e620008020164 */
[----:B--2---:R-:W-:-:S04]  /*1350*/  LOP3.LUT R0, R19, 0x1, RZ, 0xfc, !PT ;  /* 0x0000000113007812 */ /* 0x004fc800078efcff */
[----:B------:R-:W-:Y:S01]  /*1360*/  ISETP.NE.AND P0, PT, R0, 0x3, PT ;  /* 0x000000030000780c */ /* 0x000fe20003f05270 */
[----:B-1----:R-:W-:-:S12]  /*1370*/  @!P1 BRA `(.L_x_2050) ;  /* 0x000000ec00c89947 */ /* 0x002fd80003800000 */
.L_x_2167:
[----:B------:R-:W-:Y:S05]  /*1380*/  @!P0 BRA `(.L_x_2051) ;  /* 0x0000000000048947 */ /* 0x000fea0003800000 */
[----:B------:R-:W-:Y:S01]  /*1390*/  BPT.TRAP 0x1 ;  /* 0x000000040000795c */ /* 0x000fe20000300000 */
.L_x_2051:
[----:B------:R2:W3:Y:S01]  /*13a0*/  SYNCS.PHASECHK.TRANS64.TRYWAIT P2, [UR36+0x34830], R2 ;  /* 0x03483002ff0075a7 */ /* 0x0004e20008040164 */
[----:B------:R-:W-:Y:S05]  /*13b0*/  @!P0 BRA `(.L_x_2052) ;  /* 0x0000000000048947 */ /* 0x000fea0003800000 */
[----:B------:R-:W-:Y:S01]  /*13c0*/  BPT.TRAP 0x1 ;  /* 0x000000040000795c */ /* 0x000fe20000300000 */
.L_x_2052:
[----:B------:R-:W4:Y:S01]  /*13d0*/  S2R R0, SR_TID.X ;  /* 0x0000000000007919 */ /* 0x000f220000002100 */
[----:B0-----:R-:W-:-:S04]  /*13e0*/  MOV R4, UR37 ;  /* 0x0000002500047c02 */ /* 0x001fc80008000f00 */
[----:B------:R-:W-:Y:S02]  /*13f0*/  LOP3.LUT R4, R4, 0x10000, RZ, 0xfc, !PT ;  /* 0x0001000004047812 */ /* 0x000fe400078efcff */
[----:B----4-:R-:W-:-:S04]  /*1400*/  LOP3.LUT R0, R0, 0x7f, RZ, 0xc0, !PT ;  /* 0x0000007f00007812 */ /* 0x010fc800078ec0ff */
[----:B------:R-:W-:Y:S01]  /*1410*/  ISETP.NE.AND P1, PT, R0, RZ, PT ;  /* 0x000000ff0000720c */ /* 0x000fe20003f25270 */
[----:B---3--:R-:W-:-:S12]  /*1420*/  @P2 BRA `(.L_x_2053) ;  /* 0x0000000000082947 */ /* 0x008fd80003800000 */
[----:B------:R-:W0:Y:S02]  /*1430*/  SYNCS.PHASECHK.TRANS64.TRYWAIT P2, [UR36+0x34830], R2 ;  /* 0x03483002ff0075a7 */ /* 0x000e240008040164 */
[----:B0-----:R-:W-:Y:S05]  /*1440*/  @!P2 BRA `(.L_x_2054) ;  /* 0x000000ec00aca947 */ /* 0x001fea0003800000 */
.L_x_2053:
[----:B------:R-:W-:Y:S05]  /*1450*/  WARPSYNC.ALL ;  /* 0x0000000000007948 */ /* 0x000fea0003800000 */
[----:B------:R-:W-:Y:S01]  /*1460*/  IMAD.MOV.U32 R5, RZ, RZ, 0x40000040 ;  /* 0x40000040ff057424 */ /* 0x000fe200078e00ff */
[----:B------:R-:W-:Y:S01]  /*1470*/  UIADD3 UR4, UR36, 0x1c400, URZ ;  /* 0x0001c40024047890 */ /* 0x000fe2000fffe03f */
[C---:B------:R-:W-:Y:S01]  /*1480*/  R2UR UR8, R4.reuse ;  /* 0x00000000040872ca */ /* 0x040fe200000e0000 */
[----:B------:R-:W-:Y:S02]  /*1490*/  WARPGROUP.ARRIVE ;  /* 0x00000000000079c5 */ /* 0x000fe40000000000 */
[----:B------:R-:W-:Y:S01]  /*14a0*/  R2UR UR9, R5 ;  /* 0x00000000050972ca */ /* 0x000fe200000e0000 */
[----:B------:R-:W-:Y:S01]  /*14b0*/  USHF.R.U32.HI UR4, URZ, 0x4, UR4 ;  /* 0x000000043f047899 */ /* 0x000fe20008011604 */
[----:B------:R-:W-:Y:S01]  /*14c0*/  R2UR UR6, R4 ;  /* 0x00000000040672ca */ /* 0x000fe200000e0000 */
[----:B------:R-:W-:Y:S01]  /*14d0*/  UMOV UR11, 0x40000040 ;  /* 0x40000040000b7882 */ /* 0x000fe20000000000 */
[----:B------:R-:W-:Y:S01]  /*14e0*/  UMOV UR5, 0x40000040 ;  /* 0x4000004000057882 */ /* 0x000fe20000000000 */
[----:B------:R-:W-:Y:S01]  /*14f0*/  ULOP3.LUT UR4, UR4, 0x3fff, URZ, 0xc0, !UPT ;  /* 0x00003fff04047892 */ /* 0x000fe2000f8ec03f */
[----:B------:R-:W3:Y:S01]  /*1500*/  LDC R8, c[0x0][0x448] ;  /* 0x00011200ff087b82 */ /* 0x000ee20000000800 */
[----:B------:R-:W-:Y:S01]  /*1510*/  UMOV UR13, 0x40000040 ;  /* 0x40000040000d7882 */ /* 0x000fe20000000000 */
[----:B------:R-:W-:Y:S01]  /*1520*/  UMOV UR15, 0x40000040 ;  /* 0x40000040000f7882 */ /* 0x000fe20000000000 */
[----:B------:R-:W-:Y:S01]  /*1530*/  ULOP3.LUT UR38, UR4, 0x10000, URZ, 0xfc, !UPT ;  /* 0x0001000004267892 */ /* 0x000fe2000f8efc3f */
[----:B------:R-:W-:Y:S01]  /*1540*/  LEA.HI R10, R92, R92, RZ, 0x1 ;  /* 0x0000005c5c0a7211 */ /* 0x000fe200078f08ff */
[----:B------:R-:W-:Y:S01]  /*1550*/  UMOV UR17, 0x40000040 ;  /* 0x4000004000117882 */ /* 0x000fe20000000000 */
[----:B------:R-:W-:Y:S01]  /*1560*/  UMOV UR19, 0x40000040 ;  /* 0x4000004000137882 */ /* 0x000fe20000000000 */
[----:B------:R-:W-:Y:S01]  /*1570*/  UIADD3 UR14, UR38, 0x6, URZ ;  /* 0x00000006260e7890 */ /* 0x000fe2000fffe03f */
[----:B------:R-:W-:Y:S01]  /*1580*/  LEA.HI R90, R90, R89, RZ, 0x2 ;  /* 0x000000595a5a7211 */ /* 0x000fe200078f10ff */
[----:B------:R-:W-:Y:S01]  /*1590*/  UIADD3 UR4, UR6, 0x2, URZ ;  /* 0x0000000206047890 */ /* 0x000fe2000fffe03f */
[----:B------:R-:W-:Y:S01]  /*15a0*/  CS2R R150, SRZ ;  /* 0x0000000000967805 */ /* 0x000fe2000001ff00 */
[----:B------:R-:W-:Y:S01]  /*15b0*/  UMOV UR10, UR38 ;  /* 0x00000026000a7c82 */ /* 0x000fe20008000000 */
[----:B------:R-:W-:Y:S01]  /*15c0*/  UIADD3 UR12, UR6, 0x6, URZ ;  /* 0x00000006060c7890 */ /* 0x000fe2000fffe03f */
[----:B------:R-:W-:Y:S01]  /*15d0*/  HGMMA.64x128x16.F32.BF16 R24, gdesc[UR8], RZ, !UPT, gsb0 ;  /* 0x01e00000081879f0 */ /* 0x000fe2000c0018ff */
[----:B------:R-:W-:Y:S01]  /*15e0*/  UIADD3 UR10, UR38, 0x2, URZ ;  /* 0x00000002260a7890 */ /* 0x000fe2000fffe03f */
[----:B------:R-:W-:Y:S01]  /*15f0*/  LOP3.LUT R90, R90, 0xfffffffc, RZ, 0xc0, !PT ;  /* 0xfffffffc5a5a7812 */ /* 0x000fe200078ec0ff */
[----:B------:R-:W-:Y:S01]  /*1600*/  UMOV UR8, UR4 ;  /* 0x0000000400087c82 */ /* 0x000fe20008000000 */
[----:B------:R-:W-:Y:S01]  /*1610*/  UMOV UR9, UR5 ;  /* 0x0000000500097c82 */ /* 0x000fe20008000000 */
[----:B------:R-:W-:Y:S01]  /*1620*/  UMOV UR11, 0x40000040 ;  /* 0x40000040000b7882 */ /* 0x000fe20000000000 */
[----:B------:R-:W-:Y:S01]  /*1630*/  UIADD3 UR16, UR6, 0x400, URZ ;  /* 0x0000040006107890 */ /* 0x000fe2000fffe03f */
[----:B------:R-:W-:Y:S01]  /*1640*/  IMAD.IADD R90, R89, 0x1, -R90 ;  /* 0x00000001595a7824 */ /* 0x000fe200078e0a5a */
[----:B------:R-:W-:Y:S01]  /*1650*/  UIADD3 UR18, UR38, 0x400, URZ ;  /* 0x0000040026127890 */ /* 0x000fe2000fffe03f */
[----:B------:R-:W-:Y:S01]  /*1660*/  CS2R R148, SRZ ;  /* 0x0000000000947805 */ /* 0x000fe2000001ff00 */
[----:B------:R-:W-:Y:S01]  /*1670*/  UIADD3 UR20, UR6, 0x402, URZ ;  /* 0x0000040206147890 */ /* 0x000fe2000fffe03f */
[----:B---3--:R-:W-:Y:S01]  /*1680*/  ISETP.NE.AND P2, PT, R8, 0x1, PT ;  /* 0x000000010800780c */ /* 0x008fe20003f45270 */
[----:B------:R-:W-:Y:S01]  /*1690*/  UIADD3 UR22, UR38, 0x402, URZ ;  /* 0x0000040226167890 */ /* 0x000fe2000fffe03f */
[----:B------:R-:W-:Y:S01]  /*16a0*/  LOP3.LUT R8, R91, 0xffffff80, RZ, 0xc0, !PT ;  /* 0xffffff805b087812 */ /* 0x000fe200078ec0ff */
[----:B------:R-:W-:Y:S01]  /*16b0*/  UMOV UR21, 0x40000040 ;  /* 0x4000004000157882 */ /* 0x000fe20000000000 */
[----:B------:R-:W-:Y:S01]  /*16c0*/  UMOV UR23, 0x40000040 ;  /* 0x4000004000177882 */ /* 0x000fe20000000000 */
[----:B------:R-:W-:Y:S01]  /*16d0*/  UIADD3 UR24, UR6, 0x404, URZ ;  /* 0x0000040406187890 */ /* 0x000fe2000fffe03f */
[----:B------:R-:W-:Y:S01]  /*16e0*/  CS2R R146, SRZ ;  /* 0x0000000000927805 */ /* 0x000fe2000001ff00 */
[----:B------:R-:W-:Y:S01]  /*16f0*/  UIADD3 UR26, UR38, 0x404, URZ ;  /* 0x00000404261a7890 */ /* 0x000fe2000fffe03f */
[----:B------:R-:W-:Y:S01]  /*1700*/  IMAD.IADD R9, R89, 0x1, -R8 ;  /* 0x0000000159097824 */ /* 0x000fe200078e0a08 */
[----:B------:R-:W-:Y:S01]  /*1710*/  UMOV UR25, 0x40000040 ;  /* 0x4000004000197882 */ /* 0x000fe20000000000 */
[----:B------:R-:W-:Y:S01]  /*1720*/  UMOV UR27, 0x40000040 ;  /* 0x40000040001b7882 */ /* 0x000fe20000000000 */
[----:B------:R-:W-:Y:S01]  /*1730*/  UIADD3 UR28, UR6, 0x406, URZ ;  /* 0x00000406061c7890 */ /* 0x000fe2000fffe03f */
[----:B------:R-:W-:Y:S01]  /*1740*/  CS2R R144, SRZ ;  /* 0x0000000000907805 */ /* 0x000fe2000001ff00 */
[----:B------:R-:W-:Y:S01]  /*1750*/  UIADD3 UR30, UR38, 0x406, URZ ;  /* 0x00000406261e7890 */ /* 0x000fe2000fffe03f */
[----:B------:R-:W-:Y:S01]  /*1760*/  SHF.R.S32.HI R8, RZ, 0x1f, R9 ;  /* 0x0000001fff087819 */ /* 0x000fe20000011409 */
[----:B------:R-:W-:Y:S01]  /*1770*/  UMOV UR29, 0x40000040 ;  /* 0x40000040001d7882 */ /* 0x000fe20000000000 */
[----:B------:R-:W-:Y:S01]  /*1780*/  UMOV UR31, 0x40000040 ;  /* 0x40000040001f7882 */ /* 0x000fe20000000000 */
[----:B------:R-:W-:Y:S01]  /*1790*/  UIADD3 UR32, UR6, 0x800, URZ ;  /* 0x0000080006207890 */ /* 0x000fe2000fffe03f */
[----:B------:R-:W-:Y:S01]  /*17a0*/  LEA.HI R11, R8, R9, RZ, 0x5 ;  /* 0x00000009080b7211 */ /* 0x000fe200078f28ff */
[----:B------:R-:W-:Y:S01]  /*17b0*/  UIADD3 UR34, UR38, 0x800, URZ ;  /* 0x0000080026227890 */ /* 0x000fe2000fffe03f */
[----:B------:R-:W-:Y:S01]  /*17c0*/  CS2R R142, SRZ ;  /* 0x00000000008e7805 */ /* 0x000fe2000001ff00 */
[----:B------:R-:W-:Y:S01]  /*17d0*/  UMOV UR33, 0x40000040 ;  /* 0x4000004000217882 */ /* 0x000fe20000000000 */
[----:B------:R-:W-:Y:S01]  /*17e0*/  UMOV UR35, 0x40000040 ;  /* 0x4000004000237882 */ /* 0x000fe20000000000 */
[----:B------:R-:W-:Y:S01]  /*17f0*/  UIADD3 UR44, UR6, 0x802, URZ ;  /* 0x00000802062c7890 */ /* 0x000fe2000fffe03f */
[----:B------:R-:W-:Y:S01]  /*1800*/  CS2R R140, SRZ ;  /* 0x00000000008c7805 */ /* 0x000fe2000001ff00 */
        /* <DEDUP_REMOVED lines=16> */
[----:B------:R-:W-:Y:S01]  /*1910*/  ULDC UR7, c[0x0][0x2f0] ;  /* 0x0000bc0000077ab9 */ /* 0x000fe20000000800 */
[----:B------:R-:W-:Y:S01]  /*1920*/  UMOV UR37, URZ ;  /* 0x0000003f00257c82 */ /* 0x000fe20008000000 */
        /* <DEDUP_REMOVED lines=18> */
[----:B------:R-:W-:Y:S01]  /*1a50*/  HGMMA.64x128x16.F32.BF16 R24, gdesc[UR8], R24, gsb0 ;  /* 0x01e00000081879f0 */ /* 0x000fe20008001818 */
[----:B------:R-:W-:Y:S02]  /*1a60*/  ULDC UR10, c[0x0][0x988] ;  /* 0x00026200000a7ab9 */ /* 0x000fe40000000800 */
        /* <DEDUP_REMOVED lines=30> */
[----:B012---:R-:W-:Y:S01]  /*1c50*/  FMUL.FTZ R2, R37, UR6 ;  /* 0x0000000625027c20 */ /* 0x007fe20008410000 */
[----:B------:R-:W-:Y:S01]  /*1c60*/  FMUL.FTZ R26, R26, UR6 ;  /* 0x000000061a1a7c20 */ /* 0x000fe20008410000 */
[----:B------:R0:W-:Y:S01]  /*1c70*/  MUFU.TANH R95, R31 ;  /* 0x0000001f005f7308 */ /* 0x0001e20000002400 */
[----:B------:R-:W-:Y:S01]  /*1c80*/  FMUL.FTZ R21, R33, UR6 ;  /* 0x0000000621157c20 */ /* 0x000fe20008410000 */
[----:B------:R-:W-:Y:S01]  /*1c90*/  FMUL.FTZ R6, R36, UR6 ;  /* 0x0000000624067c20 */ /* 0x000fe20008410000 */
[----:B------:R-:W-:Y:S01]  /*1ca0*/  FMUL.FTZ R30, R30, UR6 ;  /* 0x000000061e1e7c20 */ /* 0x000fe20008410000 */
[----:B------:R-:W1:Y:S01]  /*1cb0*/  @P2 LDC R33, c[0x0][0x44c] ;  /* 0x00011300ff212b82 */ /* 0x000e620000000800 */
[----:B------:R-:W-:Y:S01]  /*1cc0*/  FMUL.FTZ R34, R34, UR6 ;  /* 0x0000000622227c20 */ /* 0x000fe20008410000 */
[----:B------:R-:W-:Y:S01]  /*1cd0*/  FMUL.FTZ R35, R35, UR6 ;  /* 0x0000000623237c20 */ /* 0x000fe20008410000 */
[----:B------:R-:W-:Y:S01]  /*1ce0*/  FMUL.FTZ R38, R38, UR6 ;  /* 0x0000000626267c20 */ /* 0x000fe20008410000 */
[----:B------:R2:W-:Y:S01]  /*1cf0*/  MUFU.TANH R37, R27 ;  /* 0x0000001b00257308 */ /* 0x0005e20000002400 */
[----:B0-----:R-:W-:Y:S01]  /*1d00*/  LOP3.LUT R31, R10, 0x3fffffe, RZ, 0xc0, !PT ;  /* 0x03fffffe0a1f7812 */ /* 0x001fe200078ec0ff */
[----:B------:R-:W-:Y:S01]  /*1d10*/  FMUL.FTZ R39, R39, UR6 ;  /* 0x0000000627277c20 */ /* 0x000fe20008410000 */
[----:B------:R-:W-:Y:S01]  /*1d20*/  LEA.HI R10, R8, R9, RZ, 0x2 ;  /* 0x00000009080a7211 */ /* 0x000fe200078f10ff */
[----:B------:R-:W-:Y:S01]  /*1d30*/  FMUL.FTZ R42, R42, UR6 ;  /* 0x000000062a2a7c20 */ /* 0x000fe20008410000 */
[----:B------:R-:W-:Y:S01]  /*1d40*/  FMUL.FTZ R43, R43, UR6 ;  /* 0x000000062b2b7c20 */ /* 0x000fe20008410000 */
[----:B------:R-:W-:Y:S01]  /*1d50*/  IMAD.IADD R31, R92, 0x1, -R31 ;  /* 0x000000015c1f7824 */ /* 0x000fe200078e0a1f */
[--C-:B------:R-:W-:Y:S01]  /*1d60*/  SHF.R.S32.HI R8, RZ, 0x2, R10.reuse ;  /* 0x00000002ff087819 */ /* 0x100fe2000001140a */
[----:B------:R0:W3:Y:S01]  /*1d70*/  MUFU.TANH R36, R26 ;  /* 0x0000001a00247308 */ /* 0x0000e20000002400 */
[----:B--2---:R-:W-:Y:S01]  /*1d80*/  SHF.R.S32.HI R27, RZ, 0x1f, R10 ;  /* 0x0000001fff1b7819 */ /* 0x004fe2000001140a */
[----:B------:R-:W-:Y:S01]  /*1d90*/  FMUL.FTZ R46, R46, UR6 ;  /* 0x000000062e2e7c20 */ /* 0x000fe20008410000 */
[----:B------:R-:W-:Y:S01]  /*1da0*/  LOP3.LUT R10, R10, 0x7ffffffc, RZ, 0xc0, !PT ;  /* 0x7ffffffc0a0a7812 */ /* 0x000fe200078ec0ff */
[----:B------:R-:W-:Y:S01]  /*1db0*/  FMUL.FTZ R47, R47, UR6 ;  /* 0x000000062f2f7c20 */ /* 0x000fe20008410000 */
[----:B------:R-:W-:Y:S01]  /*1dc0*/  LEA.HI R27, R27, R8, RZ, 0x3 ;  /* 0x000000081b1b7211 */ /* 0x000fe200078f18ff */
[----:B------:R-:W-:Y:S01]  /*1dd0*/  FMUL.FTZ R50, R50, UR6 ;  /* 0x0000000632327c20 */ /* 0x000fe20008410000 */
[----:B------:R-:W-:Y:S01]  /*1de0*/  FMUL.FTZ R51, R51, UR6 ;  /* 0x0000000633337c20 */ /* 0x000fe20008410000 */
[----:B------:R2:W4:Y:S01]  /*1df0*/  MUFU.TANH R93, R30 ;  /* 0x0000001e005d7308 */ /* 0x0005220000002400 */
[----:B0-----:R-:W-:Y:S01]  /*1e00*/  SHF.R.S32.HI R26, RZ, 0x5, R11 ;  /* 0x00000005ff1a7819 */ /* 0x001fe2000001140b */
[----:B------:R-:W-:Y:S01]  /*1e10*/  IMAD.IADD R9, R9, 0x1, -R10 ;  /* 0x0000000109097824 */ /* 0x000fe200078e0a0a */
[----:B------:R-:W-:Y:S01]  /*1e20*/  LEA.HI R11, R90, R90, RZ, 0x1 ;  /* 0x0000005a5a0b7211 */ /* 0x000fe200078f08ff */
[----:B------:R-:W-:Y:S01]  /*1e30*/  FMUL.FTZ R54, R54, UR6 ;  /* 0x0000000636367c20 */ /* 0x000fe20008410000 */
[----:B------:R-:W-:Y:S01]  /*1e40*/  LEA R26, R26, R23, 0x4 ;  /* 0x000000171a1a7211 */ /* 0x000fe200078e20ff */
[----:B------:R-:W-:Y:S01]  /*1e50*/  FMUL.FTZ R55, R55, UR6 ;  /* 0x0000000637377c20 */ /* 0x000fe20008410000 */
[----:B------:R-:W-:Y:S01]  /*1e60*/  LOP3.LUT R27, R27, 0xfffffff8, RZ, 0xc0, !PT ;  /* 0xfffffff81b1b7812 */ /* 0x000fe200078ec0ff */
[----:B------:R0:W5:Y:S01]  /*1e70*/  MUFU.TANH R97, R34 ;  /* 0x0000002200617308 */ /* 0x0001620000002400 */
[----:B--2---:R-:W2:Y:S01]  /*1e80*/  @P2 LDC R30, c[0x0][0x450] ;  /* 0x00011400ff1e2b82 */ /* 0x004ea20000000800 */
[----:B------:R-:W-:Y:S01]  /*1e90*/  LOP3.LUT R11, R11, 0x1ffffffe, RZ, 0xc0, !PT ;  /* 0x1ffffffe0b0b7812 */ /* 0x000fe200078ec0ff */
[----:B------:R-:W-:Y:S01]  /*1ea0*/  FMUL.FTZ R58, R58, UR6 ;  /* 0x000000063a3a7c20 */ /* 0x000fe20008410000 */
[----:B------:R-:W-:Y:S01]  /*1eb0*/  IADD3 R26, R26, R8, -R27 ;  /* 0x000000081a1a7210 */ /* 0x000fe20007ffe81b */
[----:B------:R-:W-:Y:S01]  /*1ec0*/  FMUL.FTZ R59, R59, UR6 ;  /* 0x000000063b3b7c20 */ /* 0x000fe20008410000 */
[----:B------:R-:W-:Y:S01]  /*1ed0*/  FMUL.FTZ R7, R41, UR6 ;  /* 0x0000000629077c20 */ /* 0x000fe20008410000 */
[----:B------:R-:W-:Y:S01]  /*1ee0*/  IMAD.IADD R8, R90, 0x1, -R11 ;  /* 0x000000015a087824 */ /* 0x000fe200078e0a0b */
[----:B------:R-:W5:Y:S01]  /*1ef0*/  MUFU.TANH R35, R35 ;  /* 0x0000002300237308 */ /* 0x000f620000002400 */
[----:B------:R-:W-:Y:S01]  /*1f00*/  IMAD R31, R31, 0x40, R26 ;  /* 0x000000401f1f7824 */ /* 0x000fe200078e021a */
[----:B------:R-:W3:Y:S01]  /*1f10*/  LDC R27, c[0x0][0x288] ;  /* 0x0000a200ff1b7b82 */ /* 0x000ee20000000800 */
[----:B------:R-:W-:Y:S01]  /*1f20*/  FMUL.FTZ R62, R62, UR6 ;  /* 0x000000063e3e7c20 */ /* 0x000fe20008410000 */
[----:B------:R-:W-:Y:S01]  /*1f30*/  FMUL.FTZ R71, R71, UR6 ;  /* 0x0000000647477c20 */ /* 0x000fe20008410000 */
[----:B------:R-:W-:Y:S01]  /*1f40*/  FMUL.FTZ R63, R63, UR6 ;  /* 0x000000063f3f7c20 */ /* 0x000fe20008410000 */
[----:B------:R-:W-:Y:S01]  /*1f50*/  LEA R8, R8, R31, 0x3 ;  /* 0x0000001f08087211 */ /* 0x000fe200078e18ff */
[----:B------:R-:W-:Y:S01]  /*1f60*/  FMUL.FTZ R67, R67, UR6 ;  /* 0x0000000643437c20 */ /* 0x000fe20008410000 */
[----:B------:R-:W5:Y:S01]  /*1f70*/  MUFU.TANH R38, R38 ;  /* 0x0000002600267308 */ /* 0x000f620000002400 */
[----:B------:R-:W-:Y:S01]  /*1f80*/  FMUL.FTZ R66, R66, UR6 ;  /* 0x0000000642427c20 */ /* 0x000fe20008410000 */
[----:B------:R-:W-:Y:S01]  /*1f90*/  FMUL.FTZ R70, R70, UR6 ;  /* 0x0000000646467c20 */ /* 0x000fe20008410000 */
[----:B-1----:R-:W-:-:S04]  /*1fa0*/  @P2 IMAD.HI.U32 R11, R8, R33, RZ ;  /* 0x00000021080b2227 */ /* 0x002fc800078e00ff */
[----:B------:R-:W-:Y:S01]  /*1fb0*/  FMUL.FTZ R74, R74, UR6 ;  /* 0x000000064a4a7c20 */ /* 0x000fe20008410000 */
[----:B------:R-:W-:Y:S01]  /*1fc0*/  FMUL.FTZ R19, R32, UR6 ;  /* 0x0000000620137c20 */ /* 0x000fe20008410000 */
[----:B------:R-:W-:Y:S01]  /*1fd0*/  FMUL.FTZ R32, R57, UR6 ;  /* 0x0000000639207c20 */ /* 0x000fe20008410000 */
[----:B------:R-:W-:Y:S01]  /*1fe0*/  IMAD.MOV.U32 R26, RZ, RZ, R8 ;  /* 0x000000ffff1a7224 */ /* 0x000fe200078e0008 */
[----:B------:R-:W1:Y:S01]  /*1ff0*/  MUFU.TANH R39, R39 ;  /* 0x0000002700277308 */ /* 0x000e620000002400 */
[----:B--2---:R-:W-:Y:S01]  /*2000*/  @P2 SHF.R.U32.HI R26, RZ, R30, R11 ;  /* 0x0000001eff1a2219 */ /* 0x004fe2000001160b */
[----:B------:R-:W-:Y:S02]  /*2010*/  IMAD.MOV.U32 R11, RZ, RZ, -0x80 ;  /* 0xffffff80ff0b7424 */ /* 0x000fe400078e00ff */
[----:B------:R-:W-:Y:S01]  /*2020*/  FMUL.FTZ R75, R75, UR6 ;  /* 0x000000064b4b7c20 */ /* 0x000fe20008410000 */
[----:B------:R-:W-:Y:S01]  /*2030*/  FMUL.FTZ R12, R45, UR6 ;  /* 0x000000062d0c7c20 */ /* 0x000fe20008410000 */
[----:B------:R-:W-:Y:S01]  /*2040*/  FMUL.FTZ R78, R78, UR6 ;  /* 0x000000064e4e7c20 */ /* 0x000fe20008410000 */
[----:B------:R-:W3:Y:S01]  /*2050*/  SHFL.IDX PT, R33, R26, 0x1, 0x1c1f ;  /* 0x003c1f001a217f89 */ /* 0x000ee200000e0000 */
[----:B------:R-:W-:Y:S01]  /*2060*/  IMAD R11, R22, R11, 0x80 ;  /* 0x00000080160b7424 */ /* 0x000fe200078e020b */
[----:B------:R-:W2:Y:S01]  /*2070*/  MUFU.TANH R42, R42 ;  /* 0x0000002a002a7308 */ /* 0x000ea20000002400 */
[----:B------:R-:W-:Y:S01]  /*2080*/  FMUL.FTZ R79, R79, UR6 ;  /* 0x000000064f4f7c20 */ /* 0x000fe20008410000 */
[----:B------:R-:W-:Y:S01]  /*2090*/  FMUL.FTZ R82, R82, UR6 ;  /* 0x0000000652527c20 */ /* 0x000fe20008410000 */
[----:B------:R-:W-:Y:S01]  /*20a0*/  FMUL.FTZ R83, R83, UR6 ;  /* 0x0000000653537c20 */ /* 0x000fe20008410000 */
[----:B------:R-:W-:Y:S01]  /*20b0*/  IADD3 R10, R11, 0x1, RZ ;  /* 0x000000010b0a7810 */ /* 0x000fe20007ffe0ff */
[----:B------:R-:W-:Y:S01]  /*20c0*/  FMUL.FTZ R14, R24, UR6 ;  /* 0x00000006180e7c20 */ /* 0x000fe20008410000 */
[----:B------:R-:W-:Y:S01]  /*20d0*/  FMUL.FTZ R24, R25, UR6 ;  /* 0x0000000619187c20 */ /* 0x000fe20008410000 */
[----:B------:R-:W-:Y:S01]  /*20e0*/  FMUL.FTZ R25, R53, UR6 ;  /* 0x0000000635197c20 */ /* 0x000fe20008410000 */
[----:B------:R-:W2:Y:S01]  /*20f0*/  MUFU.TANH R43, R43 ;  /* 0x0000002b002b7308 */ /* 0x000ea20000002400 */
[----:B------:R-:W-:-:S02]  /*2100*/  IMAD R31, R9, -0x2, R10 ;  /* 0xfffffffe091f7824 */ /* 0x000fc400078e020a */
[----:B------:R-:W-:Y:S01]  /*2110*/  FMUL.FTZ R86, R86, UR6 ;  /* 0x0000000656567c20 */ /* 0x000fe20008410000 */
[C---:B------:R-:W-:Y:S02]  /*2120*/  IMAD R10, R16.reuse, UR7, R11 ;  /* 0x00000007100a7c24 */ /* 0x040fe4000f8e020b */
[----:B------:R-:W-:Y:S01]  /*2130*/  FMUL.FTZ R87, R87, UR6 ;  /* 0x0000000657577c20 */ /* 0x000fe20008410000 */
[----:B0-----:R-:W-:Y:S02]  /*2140*/  IMAD R34, R16, UR7, R31 ;  /* 0x0000000710227c24 */ /* 0x001fe4000f8e021f */
[----:B------:R-:W-:Y:S01]  /*2150*/  FMUL.FTZ R20, R49, UR6 ;  /* 0x0000000631147c20 */ /* 0x000fe20008410000 */
[----:B------:R-:W-:Y:S01]  /*2160*/  IMAD R30, R9, -0x2, R10 ;  /* 0xfffffffe091e7824 */ /* 0x000fe200078e020a */
[----:B------:R-:W0:Y:S01]  /*2170*/  MUFU.TANH R46, R46 ;  /* 0x0000002e002e7308 */ /* 0x000e220000002400 */
[----:B------:R-:W0:Y:S01]  /*2180*/  SHFL.IDX PT, R26, R26, RZ, 0x1c1f ;  /* 0x001c1fff1a1a7589 */ /* 0x000e2200000e0000 */
[----:B------:R-:W-:Y:S01]  /*2190*/  FMUL.FTZ R88, R28, UR6 ;  /* 0x000000061c587c20 */ /* 0x000fe20008410000 */
[----:B------:R-:W-:Y:S01]  /*21a0*/  FMUL.FTZ R61, R61, UR6 ;  /* 0x000000063d3d7c20 */ /* 0x000fe20008410000 */
[----:B------:R-:W-:Y:S01]  /*21b0*/  FMUL.FTZ R29, R29, UR6 ;  /* 0x000000061d1d7c20 */ /* 0x000fe20008410000 */
[----:B------:R-:W-:Y:S01]  /*21c0*/  FMUL.FTZ R0, R40, UR6 ;  /* 0x0000000628007c20 */ /* 0x000fe20008410000 */
[----:B---3--:R-:W-:Y:S01]  /*21d0*/  IADD3 R33, R33, -R27, R34 ;  /* 0x8000001b21217210 */ /* 0x008fe20007ffe022 */
[----:B------:R-:W-:Y:S01]  /*21e0*/  FMUL.FTZ R65, R65, UR6 ;  /* 0x0000000641417c20 */ /* 0x000fe20008410000 */
[----:B------:R-:W3:Y:S01]  /*21f0*/  MUFU.TANH R47, R47 ;  /* 0x0000002f002f7308 */ /* 0x000ee20000002400 */
[----:B------:R-:W-:Y:S01]  /*2200*/  FMUL.FTZ R69, R69, UR6 ;  /* 0x0000000645457c20 */ /* 0x000fe20008410000 */
[----:B------:R-:W-:Y:S01]  /*2210*/  VIMNMX R33, R30, R33, PT ;  /* 0x000000211e217248 */ /* 0x000fe20003fe0100 */
[----:B------:R-:W-:Y:S01]  /*2220*/  FMUL.FTZ R3, R44, UR6 ;  /* 0x000000062c037c20 */ /* 0x000fe20008410000 */
[----:B------:R-:W-:Y:S01]  /*2230*/  FMUL.FTZ R73, R73, UR6 ;  /* 0x0000000649497c20 */ /* 0x000fe20008410000 */
[----:B------:R-:W-:Y:S01]  /*2240*/  FMUL.FTZ R77, R77, UR6 ;  /* 0x000000064d4d7c20 */ /* 0x000fe20008410000 */
[C---:B------:R-:W-:Y:S01]  /*2250*/  ISETP.GT.AND P3, PT, R33.reuse, RZ, PT ;  /* 0x000000ff2100720c */ /* 0x040fe20003f64270 */
[----:B------:R-:W-:Y:S01]  /*2260*/  FMUL.FTZ R13, R48, UR6 ;  /* 0x00000006300d7c20 */ /* 0x000fe20008410000 */
[C---:B------:R-:W-:Y:S01]  /*2270*/  ISETP.GT.AND P4, PT, R33.reuse, 0x1, PT ;  /* 0x000000012100780c */ /* 0x040fe20003f84270 */
[----:B------:R-:W3:Y:S01]  /*2280*/  MUFU.TANH R50, R50 ;  /* 0x0000003200327308 */ /* 0x000ee20000002400 */
[----:B------:R-:W-:Y:S01]  /*2290*/  FSEL R91, R36, -INF , P3 ;  /* 0xff800000245b7808 */ /* 0x000fe20001800000 */
[----:B------:R-:W-:Y:S01]  /*22a0*/  FMUL.FTZ R15, R52, UR6 ;  /* 0x00000006340f7c20 */ /* 0x000fe20008410000 */
[----:B------:R-:W-:Y:S01]  /*22b0*/  ISETP.GT.AND P5, PT, R33, 0x8, PT ;  /* 0x000000082100780c */ /* 0x000fe20003fa4270 */
[----:B------:R-:W-:Y:S01]  /*22c0*/  FMUL.FTZ R81, R81, UR6 ;  /* 0x0000000651517c20 */ /* 0x000fe20008410000 */
[----:B------:R-:W-:Y:S01]  /*22d0*/  FSEL R36, R37, -INF , P4 ;  /* 0xff80000025247808 */ /* 0x000fe20002000000 */
[----:B------:R-:W-:Y:S01]  /*22e0*/  FMUL.FTZ R28, R56, UR6 ;  /* 0x00000006381c7c20 */ /* 0x000fe20008410000 */
[----:B------:R-:W-:Y:S01]  /*22f0*/  ISETP.GT.AND P3, PT, R33, 0x9, PT ;  /* 0x000000092100780c */ /* 0x000fe20003f64270 */
[----:B------:R-:W3:Y:S01]  /*2300*/  MUFU.TANH R51, R51 ;  /* 0x0000003300337308 */ /* 0x000ee20000002400 */
[----:B----4-:R-:W-:Y:S01]  /*2310*/  FSEL R93, R93, -INF , P5 ;  /* 0xff8000005d5d7808 */ /* 0x010fe20002800000 */
[----:B------:R-:W-:Y:S01]  /*2320*/  FMUL.FTZ R60, R60, UR6 ;  /* 0x000000063c3c7c20 */ /* 0x000fe20008410000 */
[----:B------:R-:W-:Y:S01]  /*2330*/  FMNMX.FTZ R10, R91, R36, !PT ;  /* 0x000000245b0a7209 */ /* 0x000fe20007810000 */
[----:B------:R-:W-:Y:S01]  /*2340*/  FMUL.FTZ R64, R64, UR6 ;  /* 0x0000000640407c20 */ /* 0x000fe20008410000 */
[----:B------:R-:W-:Y:S01]  /*2350*/  ISETP.GT.AND P4, PT, R33, 0x10, PT ;  /* 0x000000102100780c */ /* 0x000fe20003f84270 */
[----:B------:R-:W-:Y:S01]  /*2360*/  FMUL.FTZ R85, R85, UR6 ;  /* 0x0000000655557c20 */ /* 0x000fe20008410000 */
[----:B------:R-:W-:Y:S01]  /*2370*/  FSEL R95, R95, -INF , P3 ;  /* 0xff8000005f5f7808 */ /* 0x000fe20001800000 */
[----:B------:R-:W4:Y:S01]  /*2380*/  MUFU.TANH R54, R54 ;  /* 0x0000003600367308 */ /* 0x000f220000002400 */
[----:B------:R-:W-:Y:S01]  /*2390*/  FMNMX.FTZ R10, R93, R10, !PT ;  /* 0x0000000a5d0a7209 */ /* 0x000fe20007810000 */
[----:B------:R-:W-:Y:S01]  /*23a0*/  FMUL.FTZ R68, R68, UR6 ;  /* 0x0000000644447c20 */ /* 0x000fe20008410000 */
[----:B------:R-:W-:Y:S01]  /*23b0*/  ISETP.GT.AND P3, PT, R33, 0x11, PT ;  /* 0x000000112100780c */ /* 0x000fe20003f64270 */
[----:B------:R-:W-:Y:S01]  /*23c0*/  FMUL.FTZ R72, R72, UR6 ;  /* 0x0000000648487c20 */ /* 0x000fe20008410000 */
[----:B-----5:R-:W-:Y:S01]  /*23d0*/  FSEL R97, R97, -INF , P4 ;  /* 0xff80000061617808 */ /* 0x020fe20002000000 */
[----:B------:R-:W-:Y:S01]  /*23e0*/  FMUL.FTZ R76, R76, UR6 ;  /* 0x000000064c4c7c20 */ /* 0x000fe20008410000 */
[----:B------:R-:W-:Y:S01]  /*23f0*/  FMNMX.FTZ R10, R95, R10, !PT ;  /* 0x0000000a5f0a7209 */ /* 0x000fe20007810000 */
[----:B------:R-:W5:Y:S01]  /*2400*/  MUFU.TANH R55, R55 ;  /* 0x0000003700377308 */ /* 0x000f620000002400 */
[----:B------:R-:W-:Y:S01]  /*2410*/  ISETP.GT.AND P4, PT, R33, 0x18, PT ;  /* 0x000000182100780c */ /* 0x000fe20003f84270 */
[----:B------:R-:W-:Y:S01]  /*2420*/  FMUL.FTZ R80, R80, UR6 ;  /* 0x0000000650507c20 */ /* 0x000fe20008410000 */
[----:B------:R-:W-:Y:S01]  /*2430*/  FSEL R99, R35, -INF , P3 ;  /* 0xff80000023637808 */ /* 0x000fe20001800000 */
[----:B------:R-:W-:Y:S01]  /*2440*/  FMUL.FTZ R84, R84, UR6 ;  /* 0x0000000654547c20 */ /* 0x000fe20008410000 */
[----:B------:R-:W-:-:S02]  /*2450*/  FMNMX.FTZ R10, R97, R10, !PT ;  /* 0x0000000a610a7209 */ /* 0x000fc40007810000 */
[----:B------:R-:W-:Y:S01]  /*2460*/  ISETP.GT.AND P3, PT, R33, 0x19, PT ;  /* 0x000000192100780c */ /* 0x000fe20003f64270 */
[----:B------:R-:W5:Y:S01]  /*2470*/  MUFU.TANH R58, R58 ;  /* 0x0000003a003a7308 */ /* 0x000f620000002400 */
[----:B------:R-:W-:Y:S02]  /*2480*/  FSEL R101, R38, -INF , P4 ;  /* 0xff80000026657808 */ /* 0x000fe40002000000 */
[----:B------:R-:W-:Y:S02]  /*2490*/  FMNMX.FTZ R10, R99, R10, !PT ;  /* 0x0000000a630a7209 */ /* 0x000fe40007810000 */
[----:B------:R-:W-:Y:S02]  /*24a0*/  ISETP.GT.AND P4, PT, R33, 0x20, PT ;  /* 0x000000202100780c */ /* 0x000fe40003f84270 */
[----:B-1----:R-:W-:Y:S01]  /*24b0*/  FSEL R103, R39, -INF , P3 ;  /* 0xff80000027677808 */ /* 0x002fe20001800000 */
[----:B------:R-:W1:Y:S01]  /*24c0*/  MUFU.TANH R41, R59 ;  /* 0x0000003b00297308 */ /* 0x000e620000002400 */
[----:B------:R-:W-:-:S02]  /*24d0*/  FMNMX.FTZ R10, R101, R10, !PT ;  /* 0x0000000a650a7209 */ /* 0x000fc40007810000 */
[----:B------:R-:W-:Y:S02]  /*24e0*/  ISETP.GT.AND P3, PT, R33, 0x21, PT ;  /* 0x000000212100780c */ /* 0x000fe40003f64270 */
[----:B--2---:R-:W-:Y:S02]  /*24f0*/  FSEL R105, R42, -INF , P4 ;  /* 0xff8000002a697808 */ /* 0x004fe40002000000 */
[----:B------:R-:W-:Y:S01]  /*2500*/  FMNMX.FTZ R10, R103, R10, !PT ;  /* 0x0000000a670a7209 */ /* 0x000fe20007810000 */
[----:B------:R-:W2:Y:S01]  /*2510*/  MUFU.TANH R31, R62 ;  /* 0x0000003e001f7308 */ /* 0x000ea20000002400 */
[----:B------:R-:W-:Y:S02]  /*2520*/  ISETP.GT.AND P4, PT, R33, 0x28, PT ;  /* 0x000000282100780c */ /* 0x000fe40003f84270 */
[----:B------:R-:W-:Y:S02]  /*2530*/  FSEL R107, R43, -INF , P3 ;  /* 0xff8000002b6b7808 */ /* 0x000fe40001800000 */
[----:B------:R-:W-:-:S02]  /*2540*/  FMNMX.FTZ R10, R105, R10, !PT ;  /* 0x0000000a690a7209 */ /* 0x000fc40007810000 */
[----:B------:R-:W-:Y:S01]  /*2550*/  ISETP.GT.AND P3, PT, R33, 0x29, PT ;  /* 0x000000292100780c */ /* 0x000fe20003f64270 */
[----:B------:R4:W-:Y:S01]  /*2560*/  MUFU.TANH R59, R71 ;  /* 0x00000047003b7308 */ /* 0x0009e20000002400 */
[----:B0-----:R-:W-:Y:S02]  /*2570*/  FSEL R109, R46, -INF , P4 ;  /* 0xff8000002e6d7808 */ /* 0x001fe40002000000 */
[----:B------:R-:W-:Y:S02]  /*2580*/  FMNMX.FTZ R10, R107, R10, !PT ;  /* 0x0000000a6b0a7209 */ /* 0x000fe40007810000 */
[----:B------:R-:W-:Y:S02]  /*2590*/  ISETP.GT.AND P4, PT, R33, 0x30, PT ;  /* 0x000000302100780c */ /* 0x000fe40003f84270 */
[----:B---3--:R-:W-:Y:S01]  /*25a0*/  FSEL R111, R47, -INF , P3 ;  /* 0xff8000002f6f7808 */ /* 0x008fe20001800000 */
[----:B------:R-:W0:Y:S01]  /*25b0*/  MUFU.TANH R37, R63 ;  /* 0x0000003f00257308 */ /* 0x000e220000002400 */
[----:B------:R-:W-:-:S02]  /*25c0*/  FMNMX.FTZ R10, R109, R10, !PT ;  /* 0x0000000a6d0a7209 */ /* 0x000fc40007810000 */
[----:B------:R-:W-:Y:S02]  /*25d0*/  ISETP.GT.AND P3, PT, R33, 0x31, PT ;  /* 0x000000312100780c */ /* 0x000fe40003f64270 */
[----:B------:R-:W-:Y:S02]  /*25e0*/  FSEL R113, R50, -INF , P4 ;  /* 0xff80000032717808 */ /* 0x000fe40002000000 */
[----:B------:R-:W-:Y:S01]  /*25f0*/  FMNMX.FTZ R10, R111, R10, !PT ;  /* 0x0000000a6f0a7209 */ /* 0x000fe20007810000 */
[----:B------:R5:W-:Y:S01]  /*2600*/  MUFU.TANH R11, R67 ;  /* 0x00000043000b7308 */ /* 0x000be20000002400 */
[----:B------:R-:W-:Y:S02]  /*2610*/  ISETP.GT.AND P4, PT, R33, 0x38, PT ;  /* 0x000000382100780c */ /* 0x000fe40003f84270 */
[----:B------:R-:W-:Y:S02]  /*2620*/  FSEL R89, R51, -INF , P3 ;  /* 0xff80000033597808 */ /* 0x000fe40001800000 */
[----:B------:R-:W-:-:S02]  /*2630*/  FMNMX.FTZ R10, R113, R10, !PT ;  /* 0x0000000a710a7209 */ /* 0x000fc40007810000 */
[----:B------:R-:W-:Y:S01]  /*2640*/  ISETP.GT.AND P3, PT, R33, 0x39, PT ;  /* 0x000000392100780c */ /* 0x000fe20003f64270 */
[----:B------:R-:W3:Y:S01]  /*2650*/  MUFU.TANH R66, R66 ;  /* 0x0000004200427308 */ /* 0x000ee20000002400 */
[----:B----4-:R-:W-:Y:S02]  /*2660*/  FSEL R71, R54, -INF , P4 ;  /* 0xff80000036477808 */ /* 0x010fe40002000000 */
[----:B------:R-:W-:Y:S01]  /*2670*/  FMNMX.FTZ R10, R89, R10, !PT ;  /* 0x0000000a590a7209 */ /* 0x000fe20007810000 */
[----:B------:R-:W4:Y:S01]  /*2680*/  @P2 LDC R54, c[0x0][0x450] ;  /* 0x00011400ff362b82 */ /* 0x000f220000000800 */
[----:B------:R-:W-:Y:S02]  /*2690*/  ISETP.GT.AND P4, PT, R33, 0x40, PT ;  /* 0x000000402100780c */ /* 0x000fe40003f84270 */
[----:B-----5:R-:W-:Y:S01]  /*26a0*/  FSEL R67, R55, -INF , P3 ;  /* 0xff80000037437808 */ /* 0x020fe20001800000 */
[----:B------:R-:W5:Y:S01]  /*26b0*/  MUFU.TANH R70, R70 ;  /* 0x0000004600467308 */ /* 0x000f620000002400 */
[----:B------:R-:W-:-:S02]  /*26c0*/  FMNMX.FTZ R10, R71, R10, !PT ;  /* 0x0000000a470a7209 */ /* 0x000fc40007810000 */
[----:B------:R-:W-:Y:S02]  /*26d0*/  ISETP.GT.AND P3, PT, R33, 0x41, PT ;  /* 0x000000412100780c */ /* 0x000fe40003f64270 */
[----:B------:R-:W-:Y:S02]  /*26e0*/  FSEL R63, R58, -INF , P4 ;  /* 0xff8000003a3f7808 */ /* 0x000fe40002000000 */
[----:B------:R-:W-:Y:S01]  /*26f0*/  FMNMX.FTZ R10, R67, R10, !PT ;  /* 0x0000000a430a7209 */ /* 0x000fe20007810000 */
[----:B------:R-:W5:Y:S01]  /*2700*/  MUFU.TANH R57, R74 ;  /* 0x0000004a00397308 */ /* 0x000f620000002400 */
[----:B------:R-:W-:Y:S02]  /*2710*/  ISETP.GT.AND P4, PT, R33, 0x48, PT ;  /* 0x000000482100780c */ /* 0x000fe40003f84270 */
[----:B-1----:R-:W-:Y:S02]  /*2720*/  FSEL R41, R41, -INF , P3 ;  /* 0xff80000029297808 */ /* 0x002fe40001800000 */
[----:B------:R-:W-:-:S02]  /*2730*/  FMNMX.FTZ R10, R63, R10, !PT ;  /* 0x0000000a3f0a7209 */ /* 0x000fc40007810000 */
[----:B------:R-:W-:Y:S01]  /*2740*/  ISETP.GT.AND P3, PT, R33, 0x49, PT ;  /* 0x000000492100780c */ /* 0x000fe20003f64270 */
[----:B------:R-:W1:Y:S01]  /*2750*/  MUFU.TANH R45, R75 ;  /* 0x0000004b002d7308 */ /* 0x000e620000002400 */
[----:B--2---:R-:W-:Y:S02]  /*2760*/  FSEL R31, R31, -INF , P4 ;  /* 0xff8000001f1f7808 */ /* 0x004fe40002000000 */
[----:B------:R-:W-:Y:S02]  /*2770*/  FMNMX.FTZ R10, R41, R10, !PT ;  /* 0x0000000a290a7209 */ /* 0x000fe40007810000 */
[----:B------:R-:W-:Y:S02]  /*2780*/  ISETP.GT.AND P4, PT, R33, 0x50, PT ;  /* 0x000000502100780c */ /* 0x000fe40003f84270 */
[----:B0-----:R-:W-:Y:S01]  /*2790*/  FSEL R37, R37, -INF , P3 ;  /* 0xff80000025257808 */ /* 0x001fe20001800000 */
[----:B------:R-:W0:Y:S01]  /*27a0*/  MUFU.TANH R51, R78 ;  /* 0x0000004e00337308 */ /* 0x000e220000002400 */
[----:B------:R-:W-:-:S02]  /*27b0*/  FMNMX.FTZ R10, R31, R10, !PT ;  /* 0x0000000a1f0a7209 */ /* 0x000fc40007810000 */
[----:B------:R-:W-:Y:S02]  /*27c0*/  ISETP.GT.AND P3, PT, R33, 0x51, PT ;  /* 0x000000512100780c */ /* 0x000fe40003f64270 */
[----:B---3--:R-:W-:Y:S02]  /*27d0*/  FSEL R35, R66, -INF , P4 ;  /* 0xff80000042237808 */ /* 0x008fe40002000000 */
[----:B------:R-:W-:Y:S01]  /*27e0*/  FMNMX.FTZ R10, R37, R10, !PT ;  /* 0x0000000a250a7209 */ /* 0x000fe20007810000 */
[----:B------:R-:W2:Y:S01]  /*27f0*/  MUFU.TANH R55, R79 ;  /* 0x0000004f00377308 */ /* 0x000ea20000002400 */
[----:B------:R-:W-:Y:S02]  /*2800*/  ISETP.GT.AND P4, PT, R33, 0x58, PT ;  /* 0x000000582100780c */ /* 0x000fe40003f84270 */
[----:B------:R-:W-:Y:S02]  /*2810*/  FSEL R39, R11, -INF , P3 ;  /* 0xff8000000b277808 */ /* 0x000fe40001800000 */
[----:B------:R-:W-:-:S02]  /*2820*/  FMNMX.FTZ R10, R35, R10, !PT ;  /* 0x0000000a230a7209 */ /* 0x000fc40007810000 */
[----:B------:R-:W-:Y:S01]  /*2830*/  ISETP.GT.AND P3, PT, R33, 0x59, PT ;  /* 0x000000592100780c */ /* 0x000fe20003f64270 */
[----:B------:R-:W3:Y:S01]  /*2840*/  MUFU.TANH R47, R82 ;  /* 0x00000052002f7308 */ /* 0x000ee20000002400 */
[----:B-----5:R-:W-:Y:S02]  /*2850*/  FSEL R43, R70, -INF , P4 ;  /* 0xff800000462b7808 */ /* 0x020fe40002000000 */
[----:B------:R-:W-:Y:S02]  /*2860*/  FMNMX.FTZ R10, R39, R10, !PT ;  /* 0x0000000a270a7209 */ /* 0x000fe40007810000 */
[----:B------:R-:W-:Y:S02]  /*2870*/  ISETP.GT.AND P4, PT, R33, 0x60, PT ;  /* 0x000000602100780c */ /* 0x000fe40003f84270 */
[----:B------:R-:W-:Y:S01]  /*2880*/  FSEL R59, R59, -INF , P3 ;  /* 0xff8000003b3b7808 */ /* 0x000fe20001800000 */
[----:B------:R-:W5:Y:S01]  /*2890*/  MUFU.TANH R53, R83 ;  /* 0x0000005300357308 */ /* 0x000f620000002400 */
[----:B------:R-:W-:-:S02]  /*28a0*/  FMNMX.FTZ R10, R43, R10, !PT ;  /* 0x0000000a2b0a7209 */ /* 0x000fc40007810000 */
[----:B------:R-:W-:Y:S02]  /*28b0*/  ISETP.GT.AND P3, PT, R33, 0x61, PT ;  /* 0x000000612100780c */ /* 0x000fe40003f64270 */
[----:B------:R-:W-:Y:S02]  /*28c0*/  FSEL R57, R57, -INF , P4 ;  /* 0xff80000039397808 */ /* 0x000fe40002000000 */
[----:B------:R-:W-:Y:S01]  /*28d0*/  FMNMX.FTZ R10, R59, R10, !PT ;  /* 0x0000000a3b0a7209 */ /* 0x000fe20007810000 */
[----:B------:R-:W4:Y:S01]  /*28e0*/  MUFU.TANH R49, R86 ;  /* 0x0000005600317308 */ /* 0x000f220000002400 */
[----:B------:R-:W-:Y:S02]  /*28f0*/  ISETP.GT.AND P4, PT, R33, 0x68, PT ;  /* 0x000000682100780c */ /* 0x000fe40003f84270 */
[----:B-1----:R-:W-:Y:S02]  /*2900*/  FSEL R45, R45, -INF , P3 ;  /* 0xff8000002d2d7808 */ /* 0x002fe40001800000 */
[----:B------:R-:W-:-:S02]  /*2910*/  FMNMX.FTZ R10, R57, R10, !PT ;  /* 0x0000000a390a7209 */ /* 0x000fc40007810000 */
[----:B------:R-:W-:Y:S01]  /*2920*/  ISETP.GT.AND P3, PT, R33, 0x69, PT ;  /* 0x000000692100780c */ /* 0x000fe20003f64270 */
[----:B------:R-:W1:Y:S01]  /*2930*/  MUFU.TANH R87, R87 ;  /* 0x0000005700577308 */ /* 0x000e620000002400 */
[----:B0-----:R-:W-:Y:S02]  /*2940*/  FSEL R51, R51, -INF , P4 ;  /* 0xff80000033337808 */ /* 0x001fe40002000000 */
[----:B------:R-:W-:Y:S02]  /*2950*/  FMNMX.FTZ R10, R45, R10, !PT ;  /* 0x0000000a2d0a7209 */ /* 0x000fe40007810000 */
[----:B------:R-:W-:Y:S02]  /*2960*/  ISETP.GT.AND P4, PT, R33, 0x70, PT ;  /* 0x000000702100780c */ /* 0x000fe40003f84270 */
[----:B--2---:R-:W-:Y:S01]  /*2970*/  FSEL R55, R55, -INF , P3 ;  /* 0xff80000037377808 */ /* 0x004fe20001800000 */
[----:B------:R-:W-:Y:S01]  /*2980*/  MUFU.TANH R14, R14 ;  /* 0x0000000e000e7308 */ /* 0x000fe20000002400 */
[----:B------:R-:W-:-:S02]  /*2990*/  FMNMX.FTZ R10, R51, R10, !PT ;  /* 0x0000000a330a7209 */ /* 0x000fc40007810000 */
[----:B------:R-:W-:Y:S02]  /*29a0*/  ISETP.GT.AND P3, PT, R33, 0x71, PT ;  /* 0x000000712100780c */ /* 0x000fe40003f64270 */
[----:B---3--:R-:W-:Y:S02]  /*29b0*/  FSEL R47, R47, -INF , P4 ;  /* 0xff8000002f2f7808 */ /* 0x008fe40002000000 */
[----:B------:R-:W-:Y:S01]  /*29c0*/  FMNMX.FTZ R10, R55, R10, !PT ;  /* 0x0000000a370a7209 */ /* 0x000fe20007810000 */
[----:B------:R-:W0:Y:S01]  /*29d0*/  MUFU.TANH R24, R24 ;  /* 0x0000001800187308 */ /* 0x000e220000002400 */
[----:B------:R-:W-:Y:S02]  /*29e0*/  ISETP.GT.AND P4, PT, R33, 0x78, PT ;  /* 0x000000782100780c */ /* 0x000fe40003f84270 */
[----:B-----5:R-:W-:Y:S02]  /*29f0*/  FSEL R53, R53, -INF , P3 ;  /* 0xff80000035357808 */ /* 0x020fe40001800000 */
[----:B------:R-:W-:-:S02]  /*2a00*/  FMNMX.FTZ R10, R47, R10, !PT ;  /* 0x0000000a2f0a7209 */ /* 0x000fc40007810000 */
[----:B------:R-:W-:Y:S01]  /*2a10*/  ISETP.GT.AND P3, PT, R33, 0x79, PT ;  /* 0x000000792100780c */ /* 0x000fe20003f64270 */
[----:B------:R2:W-:Y:S01]  /*2a20*/  MUFU.TANH R40, R61 ;  /* 0x0000003d00287308 */ /* 0x0005e20000002400 */
[----:B----4-:R-:W-:Y:S02]  /*2a30*/  FSEL R49, R49, -INF , P4 ;  /* 0xff80000031317808 */ /* 0x010fe40002000000 */
[----:B------:R-:W-:Y:S02]  /*2a40*/  FMNMX.FTZ R10, R53, R10, !PT ;  /* 0x0000000a350a7209 */ /* 0x000fe40007810000 */
[----:B-1----:R-:W-:Y:S02]  /*2a50*/  FSEL R33, R87, -INF , P3 ;  /* 0xff80000057217808 */ /* 0x002fe40001800000 */
[----:B------:R-:W-:Y:S01]  /*2a60*/  FMNMX.FTZ R10, R49, R10, !PT ;  /* 0x0000000a310a7209 */ /* 0x000fe20007810000 */
[----:B------:R-:W1:Y:S01]  /*2a70*/  MUFU.TANH R88, R88 ;  /* 0x0000005800587308 */ /* 0x000e620000002400 */
[----:B--2---:R-:W-:-:S02]  /*2a80*/  IMAD.IADD R61, R34, 0x1, -R27 ;  /* 0x00000001223d7824 */ /* 0x004fc400078e0a1b */
[----:B------:R-:W-:-:S03]  /*2a90*/  FMNMX.FTZ R10, R33, R10, !PT ;  /* 0x0000000a210a7209 */ /* 0x000fc60007810000 */
[----:B------:R-:W-:Y:S02]  /*2aa0*/  VIADDMNMX R61, R26, R61, R30, PT ;  /* 0x0000003d1a3d7246 */ /* 0x000fe4000380011e */
[----:B------:R-:W2:Y:S01]  /*2ab0*/  SHFL.BFLY PT, R11, R10, 0x2, 0x1f ;  /* 0x0c401f000a0b7f89 */ /* 0x000ea200000e0000 */
[----:B------:R-:W3:Y:S01]  /*2ac0*/  MUFU.TANH R29, R29 ;  /* 0x0000001d001d7308 */ /* 0x000ee20000002400 */
[C---:B------:R-:W-:Y:S02]  /*2ad0*/  ISETP.GT.AND P4, PT, R61.reuse, 0x1, PT ;  /* 0x000000013d00780c */ /* 0x040fe40003f84270 */
[C---:B------:R-:W-:Y:S02]  /*2ae0*/  ISETP.GT.AND P5, PT, R61.reuse, 0x8, PT ;  /* 0x000000083d00780c */ /* 0x040fe40003fa4270 */
[----:B0-----:R-:W-:Y:S02]  /*2af0*/  FSEL R30, R24, -INF , P4 ;  /* 0xff800000181e7808 */ /* 0x001fe40002000000 */
[----:B------:R-:W-:Y:S01]  /*2b00*/  ISETP.GT.AND P4, PT, R61, 0x10, PT ;  /* 0x000000103d00780c */ /* 0x000fe20003f84270 */
[----:B------:R-:W0:Y:S08]  /*2b10*/  MUFU.TANH R19, R19 ;  /* 0x0000001300137308 */ /* 0x000e300000002400 */
[----:B------:R-:W4:Y:S01]  /*2b20*/  MUFU.TANH R21, R21 ;  /* 0x0000001500157308 */ /* 0x000f220000002400 */
[----:B--2---:R-:W-:Y:S01]  /*2b30*/  FMNMX.FTZ R38, R10, R11, !PT ;  /* 0x0000000b0a267209 */ /* 0x004fe20007810000 */
[----:B------:R-:W-:-:S06]  /*2b40*/  IMAD.U32 R10, RZ, RZ, UR10 ;  /* 0x0000000aff0a7e24 */ /* 0x000fcc000f8e00ff */
[----:B------:R-:W-:Y:S01]  /*2b50*/  MUFU.TANH R42, R65 ;  /* 0x00000041002a7308 */ /* 0x000fe20000002400 */
[----:B------:R-:W2:Y:S07]  /*2b60*/  SHFL.BFLY PT, R11, R38, 0x1, 0x1f ;  /* 0x0c201f00260b7f89 */ /* 0x000eae00000e0000 */
[----:B------:R-:W5:Y:S08]  /*2b70*/  MUFU.TANH R6, R6 ;  /* 0x0000000600067308 */ /* 0x000f700000002400 */
[----:B------:R1:W-:Y:S08]  /*2b80*/  MUFU.TANH R44, R69 ;  /* 0x00000045002c7308 */ /* 0x0003f00000002400 */
[----:B------:R-:W-:Y:S01]  /*2b90*/  MUFU.TANH R2, R2 ;  /* 0x0000000200027308 */ /* 0x000fe20000002400 */
[----:B-1----:R-:W-:-:S02]  /*2ba0*/  FSEL R69, R88, -INF , P5 ;  /* 0xff80000058457808 */ /* 0x002fc40002800000 */
[----:B--2---:R-:W-:-:S04]  /*2bb0*/  FMNMX.FTZ R11, R38, R11, !PT ;  /* 0x0000000b260b7209 */ /* 0x004fc80007810000 */
[C---:B------:R-:W-:Y:S01]  /*2bc0*/  FSETP.NEU.FTZ.AND P3, PT, R11.reuse, -INF , PT ;  /* 0xff8000000b00780b */ /* 0x040fe20003f7d000 */
[-C--:B------:R-:W-:Y:S01]  /*2bd0*/  FMUL.FTZ R38, R11, R10.reuse ;  /* 0x0000000a0b267220 */ /* 0x080fe20000410000 */
[----:B------:R-:W1:Y:S04]  /*2be0*/  MUFU.TANH R0, R0 ;  /* 0x0000000000007308 */ /* 0x000e680000002400 */
[----:B------:R-:W-:Y:S02]  /*2bf0*/  FSEL R38, R38, RZ, P3 ;  /* 0x000000ff26267208 */ /* 0x000fe40001800000 */
[----:B------:R-:W-:Y:S02]  /*2c00*/  ISETP.GT.AND P3, PT, R61, RZ, PT ;  /* 0x000000ff3d00720c */ /* 0x000fe40003f64270 */
[----:B------:R0:W-:Y:S01]  /*2c10*/  MUFU.TANH R46, R73 ;  /* 0x00000049002e7308 */ /* 0x0001e20000002400 */
[-CC-:B------:R-:W-:Y:S01]  /*2c20*/  FFMA.FTZ R181, R91, R10.reuse, -R38.reuse ;  /* 0x0000000a5bb57223 */ /* 0x180fe20000010826 */
[----:B------:R-:W-:Y:S01]  /*2c30*/  FSEL R65, R14, -INF , P3 ;  /* 0xff8000000e417808 */ /* 0x000fe20001800000 */
[-CC-:B------:R-:W-:Y:S01]  /*2c40*/  FFMA.FTZ R183, R93, R10.reuse, -R38.reuse ;  /* 0x0000000a5db77223 */ /* 0x180fe20000010826 */
[----:B------:R-:W-:Y:S01]  /*2c50*/  ISETP.GT.AND P3, PT, R61, 0x9, PT ;  /* 0x000000093d00780c */ /* 0x000fe20003f64270 */
[--C-:B------:R-:W-:Y:S01]  /*2c60*/  FFMA.FTZ R14, R95, R10, -R38.reuse ;  /* 0x0000000a5f0e7223 */ /* 0x100fe20000010826 */
[----:B------:R-:W-:Y:S01]  /*2c70*/  FMNMX.FTZ R24, R65, R30, !PT ;  /* 0x0000001e41187209 */ /* 0x000fe20007810000 */
[--C-:B------:R-:W-:Y:S01]  /*2c80*/  FFMA.FTZ R177, R97, R10, -R38.reuse ;  /* 0x0000000a61b17223 */ /* 0x100fe20000010826 */
[----:B---3--:R-:W-:Y:S01]  /*2c90*/  FSEL R29, R29, -INF , P3 ;  /* 0xff8000001d1d7808 */ /* 0x008fe20001800000 */
[----:B------:R-:W-:Y:S01]  /*2ca0*/  MUFU.TANH R7, R7 ;  /* 0x0000000700077308 */ /* 0x000fe20000002400 */
[----:B------:R-:W-:Y:S01]  /*2cb0*/  FMNMX.FTZ R24, R69, R24, !PT ;  /* 0x0000001845187209 */ /* 0x000fe20007810000 */
[-CC-:B------:R-:W-:Y:S01]  /*2cc0*/  FFMA.FTZ R99, R99, R10.reuse, -R38.reuse ;  /* 0x0000000a63637223 */ /* 0x180fe20000010826 */
[----:B------:R-:W-:Y:S01]  /*2cd0*/  ISETP.GT.AND P3, PT, R61, 0x11, PT ;  /* 0x000000113d00780c */ /* 0x000fe20003f64270 */
[-CC-:B------:R-:W-:Y:S01]  /*2ce0*/  FFMA.FTZ R179, R101, R10.reuse, -R38.reuse ;  /* 0x0000000a65b37223 */ /* 0x180fe20000010826 */
[----:B0-----:R-:W-:Y:S01]  /*2cf0*/  FSEL R73, R19, -INF , P4 ;  /* 0xff80000013497808 */ /* 0x001fe20002000000 */
[--C-:B------:R-:W-:Y:S01]  /*2d00*/  FFMA.FTZ R171, R71, R10, -R38.reuse ;  /* 0x0000000a47ab7223 */ /* 0x100fe20000010826 */
[----:B------:R-:W-:Y:S01]  /*2d10*/  FMNMX.FTZ R24, R29, R24, !PT ;  /* 0x000000181d187209 */ /* 0x000fe20007810000 */
[----:B------:R-:W0:Y:S01]  /*2d20*/  MUFU.TANH R3, R3 ;  /* 0x0000000300037308 */ /* 0x000e220000002400 */
[----:B------:R-:W-:Y:S01]  /*2d30*/  ISETP.GT.AND P4, PT, R61, 0x18, PT ;  /* 0x000000183d00780c */ /* 0x000fe20003f84270 */
[-CC-:B------:R-:W-:Y:S01]  /*2d40*/  FFMA.FTZ R19, R67, R10.reuse, -R38.reuse ;  /* 0x0000000a43137223 */ /* 0x180fe20000010826 */
[----:B----4-:R-:W-:Y:S01]  /*2d50*/  FSEL R21, R21, -INF , P3 ;  /* 0xff80000015157808 */ /* 0x010fe20001800000 */
[--C-:B------:R-:W-:Y:S01]  /*2d60*/  FFMA.FTZ R173, R105, R10, -R38.reuse ;  /* 0x0000000a69ad7223 */ /* 0x100fe20000010826 */
[----:B------:R-:W-:Y:S01]  /*2d70*/  FMNMX.FTZ R24, R73, R24, !PT ;  /* 0x0000001849187209 */ /* 0x000fe20007810000 */
[-CC-:B------:R-:W-:Y:S01]  /*2d80*/  FFMA.FTZ R165, R63, R10.reuse, -R38.reuse ;  /* 0x0000000a3fa57223 */ /* 0x180fe20000010826 */
[----:B------:R-:W-:Y:S01]  /*2d90*/  ISETP.GT.AND P3, PT, R61, 0x19, PT ;  /* 0x000000193d00780c */ /* 0x000fe20003f64270 */
[----:B------:R-:W-:Y:S01]  /*2da0*/  MUFU.TANH R12, R12 ;  /* 0x0000000c000c7308 */ /* 0x000fe20000002400 */
[----:B-----5:R-:W-:Y:S01]  /*2db0*/  FSEL R75, R6, -INF , P4 ;  /* 0xff800000064b7808 */ /* 0x020fe20002000000 */
[--C-:B------:R-:W-:Y:S01]  /*2dc0*/  FFMA.FTZ R34, R41, R10, -R38.reuse ;  /* 0x0000000a29227223 */ /* 0x100fe20000010826 */
[----:B------:R-:W-:Y:S01]  /*2dd0*/  FMNMX.FTZ R24, R21, R24, !PT ;  /* 0x0000001815187209 */ /* 0x000fe20007810000 */
[-CC-:B------:R-:W-:Y:S01]  /*2de0*/  FFMA.FTZ R167, R31, R10.reuse, -R38.reuse ;  /* 0x0000000a1fa77223 */ /* 0x180fe20000010826 */
[----:B------:R-:W-:Y:S01]  /*2df0*/  ISETP.GT.AND P4, PT, R61, 0x20, PT ;  /* 0x000000203d00780c */ /* 0x000fe20003f84270 */
[--C-:B------:R-:W-:Y:S01]  /*2e00*/  FFMA.FTZ R36, R36, R10, -R38.reuse ;  /* 0x0000000a24247223 */ /* 0x100fe20000010826 */
[----:B------:R-:W-:Y:S01]  /*2e10*/  FMNMX.FTZ R24, R75, R24, !PT ;  /* 0x000000184b187209 */ /* 0x000fe20007810000 */
[----:B------:R2:W-:Y:S01]  /*2e20*/  MUFU.TANH R48, R77 ;  /* 0x0000004d00307308 */ /* 0x0005e20000002400 */
[----:B-1----:R-:W-:Y:S01]  /*2e30*/  FSEL R79, R0, -INF , P4 ;  /* 0xff800000004f7808 */ /* 0x002fe20002000000 */
[-CC-:B------:R-:W-:Y:S01]  /*2e40*/  FFMA.FTZ R0, R103, R10.reuse, -R38.reuse ;  /* 0x0000000a67007223 */ /* 0x180fe20000010826 */
[----:B------:R-:W-:Y:S01]  /*2e50*/  ISETP.GT.AND P4, PT, R61, 0x28, PT ;  /* 0x000000283d00780c */ /* 0x000fe20003f84270 */
[-CC-:B------:R-:W-:Y:S01]  /*2e60*/  FFMA.FTZ R6, R107, R10.reuse, -R38.reuse ;  /* 0x0000000a6b067223 */ /* 0x180fe20000010826 */
[-CC-:B------:R-:W-:Y:S01]  /*2e70*/  FFMA.FTZ R175, R109, R10.reuse, -R38.reuse ;  /* 0x0000000a6daf7223 */ /* 0x180fe20000010826 */
[-CC-:B------:R-:W-:Y:S01]  /*2e80*/  FFMA.FTZ R169, R113, R10.reuse, -R38.reuse ;  /* 0x0000000a71a97223 */ /* 0x180fe20000010826 */
[----:B0-----:R-:W-:Y:S01]  /*2e90*/  FSEL R3, R3, -INF , P4 ;  /* 0xff80000003037808 */ /* 0x001fe20002000000 */
[----:B------:R-:W0:Y:S01]  /*2ea0*/  MUFU.TANH R13, R13 ;  /* 0x0000000d000d7308 */ /* 0x000e220000002400 */
[----:B--2---:R-:W-:Y:S01]  /*2eb0*/  FSEL R77, R2, -INF , P3 ;  /* 0xff800000024d7808 */ /* 0x004fe20001800000 */
[-CC-:B------:R-:W-:Y:S01]  /*2ec0*/  FFMA.FTZ R37, R37, R10.reuse, -R38.reuse ;  /* 0x0000000a25257223 */ /* 0x180fe20000010826 */
[----:B------:R-:W-:Y:S01]  /*2ed0*/  ISETP.GT.AND P3, PT, R61, 0x21, PT ;  /* 0x000000213d00780c */ /* 0x000fe20003f64270 */
[--C-:B------:R-:W-:Y:S01]  /*2ee0*/  FFMA.FTZ R35, R35, R10, -R38.reuse ;  /* 0x0000000a23237223 */ /* 0x100fe20000010826 */
[----:B------:R-:W-:Y:S01]  /*2ef0*/  FMNMX.FTZ R24, R77, R24, !PT ;  /* 0x000000184d187209 */ /* 0x000fe20007810000 */
[--C-:B------:R-:W-:Y:S01]  /*2f00*/  FFMA.FTZ R39, R39, R10, -R38.reuse ;  /* 0x0000000a27277223 */ /* 0x100fe20000010826 */
[----:B------:R-:W-:Y:S01]  /*2f10*/  FSEL R7, R7, -INF , P3 ;  /* 0xff80000007077808 */ /* 0x000fe20001800000 */
[----:B------:R-:W-:Y:S01]  /*2f20*/  MUFU.TANH R20, R20 ;  /* 0x0000001400147308 */ /* 0x000fe20000002400 */
[----:B------:R-:W-:Y:S01]  /*2f30*/  FMNMX.FTZ R24, R79, R24, !PT ;  /* 0x000000184f187209 */ /* 0x000fe20007810000 */
[-CC-:B------:R-:W-:Y:S01]  /*2f40*/  FFMA.FTZ R43, R43, R10.reuse, -R38.reuse ;  /* 0x0000000a2b2b7223 */ /* 0x180fe20000010826 */
[----:B------:R-:W-:Y:S01]  /*2f50*/  ISETP.GT.AND P3, PT, R61, 0x29, PT ;  /* 0x000000293d00780c */ /* 0x000fe20003f64270 */
[--C-:B------:R-:W-:Y:S01]  /*2f60*/  FFMA.FTZ R59, R59, R10, -R38.reuse ;  /* 0x0000000a3b3b7223 */ /* 0x100fe20000010826 */
[----:B------:R-:W-:Y:S01]  /*2f70*/  FMNMX.FTZ R24, R7, R24, !PT ;  /* 0x0000001807187209 */ /* 0x000fe20007810000 */
[--C-:B------:R-:W-:Y:S01]  /*2f80*/  FFMA.FTZ R57, R57, R10, -R38.reuse ;  /* 0x0000000a39397223 */ /* 0x100fe20000010826 */
[----:B------:R-:W-:Y:S01]  /*2f90*/  ISETP.GT.AND P4, PT, R61, 0x30, PT ;  /* 0x000000303d00780c */ /* 0x000fe20003f84270 */
[----:B------:R-:W1:Y:S01]  /*2fa0*/  MUFU.TANH R15, R15 ;  /* 0x0000000f000f7308 */ /* 0x000e620000002400 */
[----:B------:R-:W-:Y:S01]  /*2fb0*/  FMNMX.FTZ R24, R3, R24, !PT ;  /* 0x0000001803187209 */ /* 0x000fe20007810000 */
[-CC-:B------:R-:W-:Y:S01]  /*2fc0*/  FFMA.FTZ R45, R45, R10.reuse, -R38.reuse ;  /* 0x0000000a2d2d7223 */ /* 0x180fe20000010826 */
[----:B0-----:R-:W-:Y:S01]  /*2fd0*/  FSEL R13, R13, -INF , P4 ;  /* 0xff8000000d0d7808 */ /* 0x001fe20002000000 */
[-CC-:B------:R-:W-:Y:S01]  /*2fe0*/  FFMA.FTZ R51, R51, R10.reuse, -R38.reuse ;  /* 0x0000000a33337223 */ /* 0x180fe20000010826 */
[----:B------:R-:W-:Y:S01]  /*2ff0*/  ISETP.GT.AND P4, PT, R61, 0x38, PT ;  /* 0x000000383d00780c */ /* 0x000fe20003f84270 */
[-CC-:B------:R-:W-:Y:S01]  /*3000*/  FFMA.FTZ R55, R55, R10.reuse, -R38.reuse ;  /* 0x0000000a37377223 */ /* 0x180fe20000010826 */
[-CC-:B------:R-:W-:Y:S01]  /*3010*/  FFMA.FTZ R47, R47, R10.reuse, -R38.reuse ;  /* 0x0000000a2f2f7223 */ /* 0x180fe20000010826 */
[----:B------:R-:W0:Y:S01]  /*3020*/  MUFU.TANH R25, R25 ;  /* 0x0000001900197308 */ /* 0x000e220000002400 */
[-CC-:B------:R-:W-:Y:S01]  /*3030*/  FFMA.FTZ R53, R53, R10.reuse, -R38.reuse ;  /* 0x0000000a35357223 */ /* 0x180fe20000010826 */
[-CC-:B------:R-:W-:Y:S01]  /*3040*/  FFMA.FTZ R49, R49, R10.reuse, -R38.reuse ;  /* 0x0000000a31317223 */ /* 0x180fe20000010826 */
[----:B------:R-:W-:Y:S01]  /*3050*/  FFMA.FTZ R33, R33, R10, -R38 ;  /* 0x0000000a21217223 */ /* 0x000fe20000010826 */
[----:B------:R-:W-:-:S02]  /*3060*/  CS2R R112, SRZ ;  /* 0x0000000000707805 */ /* 0x000fc4000001ff00 */
[----:B------:R-:W-:Y:S02]  /*3070*/  CS2R R108, SRZ ;  /* 0x00000000006c7805 */ /* 0x000fe4000001ff00 */
[----:B------:R-:W-:Y:S01]  /*3080*/  CS2R R106, SRZ ;  /* 0x00000000006a7805 */ /* 0x000fe2000001ff00 */
[----:B------:R2:W-:Y:S01]  /*3090*/  MUFU.TANH R50, R81 ;  /* 0x0000005100327308 */ /* 0x0005e20000002400 */
[----:B-1----:R-:W-:Y:S02]  /*30a0*/  FSEL R15, R15, -INF , P4 ;  /* 0xff8000000f0f7808 */ /* 0x002fe40002000000 */
[----:B------:R-:W-:-:S05]  /*30b0*/  ISETP.GT.AND P4, PT, R61, 0x40, PT ;  /* 0x000000403d00780c */ /* 0x000fca0003f84270 */
[----:B------:R-:W-:Y:S01]  /*30c0*/  MUFU.TANH R28, R28 ;  /* 0x0000001c001c7308 */ /* 0x000fe20000002400 */
[----:B--2---:R-:W-:Y:S01]  /*30d0*/  FSEL R81, R12, -INF , P3 ;  /* 0xff8000000c517808 */ /* 0x004fe20001800000 */
[--C-:B------:R-:W-:Y:S01]  /*30e0*/  FFMA.FTZ R12, R111, R10, -R38.reuse ;  /* 0x0000000a6f0c7223 */ /* 0x100fe20000010826 */
[----:B------:R-:W-:Y:S02]  /*30f0*/  ISETP.GT.AND P3, PT, R61, 0x31, PT ;  /* 0x000000313d00780c */ /* 0x000fe40003f64270 */
[----:B------:R-:W-:Y:S02]  /*3100*/  CS2R R110, SRZ ;  /* 0x00000000006e7805 */ /* 0x000fe4000001ff00 */
[----:B------:R-:W-:Y:S02]  /*3110*/  FMNMX.FTZ R24, R81, R24, !PT ;  /* 0x0000001851187209 */ /* 0x000fe40007810000 */
[----:B------:R-:W-:Y:S01]  /*3120*/  FSEL R83, R20, -INF , P3 ;  /* 0xff80000014537808 */ /* 0x000fe20001800000 */
[----:B------:R-:W1:Y:S01]  /*3130*/  MUFU.TANH R32, R32 ;  /* 0x0000002000207308 */ /* 0x000e620000002400 */
[----:B------:R-:W-:Y:S01]  /*3140*/  FMNMX.FTZ R24, R13, R24, !PT ;  /* 0x000000180d187209 */ /* 0x000fe20007810000 */
[----:B------:R-:W-:Y:S01]  /*3150*/  FFMA.FTZ R20, R89, R10, -R38 ;  /* 0x0000000a59147223 */ /* 0x000fe20000010826 */
[----:B------:R-:W-:-:S02]  /*3160*/  ISETP.GT.AND P3, PT, R61, 0x39, PT ;  /* 0x000000393d00780c */ /* 0x000fc40003f64270 */
[----:B------:R-:W-:Y:S02]  /*3170*/  FMNMX.FTZ R24, R83, R24, !PT ;  /* 0x0000001853187209 */ /* 0x000fe40007810000 */
[----:B0-----:R-:W-:Y:S01]  /*3180*/  FSEL R25, R25, -INF , P3 ;  /* 0xff80000019197808 */ /* 0x001fe20001800000 */
[----:B------:R-:W0:Y:S01]  /*3190*/  MUFU.TANH R60, R60 ;  /* 0x0000003c003c7308 */ /* 0x000e220000002400 */
[----:B------:R-:W-:Y:S02]  /*31a0*/  FMNMX.FTZ R24, R15, R24, !PT ;  /* 0x000000180f187209 */ /* 0x000fe40007810000 */
[----:B------:R-:W-:Y:S02]  /*31b0*/  ISETP.GT.AND P3, PT, R61, 0x41, PT ;  /* 0x000000413d00780c */ /* 0x000fe40003f64270 */
[----:B------:R-:W-:-:S03]  /*31c0*/  FMNMX.FTZ R24, R25, R24, !PT ;  /* 0x0000001819187209 */ /* 0x000fc60007810000 */
[----:B------:R-:W2:Y:S01]  /*31d0*/  MUFU.TANH R64, R64 ;  /* 0x0000004000407308 */ /* 0x000ea20000002400 */
[----:B-1----:R-:W-:Y:S02]  /*31e0*/  FSEL R87, R32, -INF , P3 ;  /* 0xff80000020577808 */ /* 0x002fe40001800000 */
[----:B------:R-:W-:-:S04]  /*31f0*/  ISETP.GT.AND P3, PT, R61, 0x49, PT ;  /* 0x000000493d00780c */ /* 0x000fc80003f64270 */
[----:B------:R-:W-:Y:S01]  /*3200*/  FSEL R93, R40, -INF , P3 ;  /* 0xff800000285d7808 */ /* 0x000fe20001800000 */
[----:B------:R1:W-:Y:S01]  /*3210*/  MUFU.TANH R52, R85 ;  /* 0x0000005500347308 */ /* 0x0003e20000002400 */
[----:B------:R-:W-:-:S04]  /*3220*/  ISETP.GT.AND P3, PT, R61, 0x51, PT ;  /* 0x000000513d00780c */ /* 0x000fc80003f64270 */
[----:B------:R-:W-:Y:S02]  /*3230*/  FSEL R97, R42, -INF , P3 ;  /* 0xff8000002a617808 */ /* 0x000fe40001800000 */
[C---:B------:R-:W-:Y:S01]  /*3240*/  ISETP.GT.AND P3, PT, R61.reuse, 0x59, PT ;  /* 0x000000593d00780c */ /* 0x040fe20003f64270 */
[----:B------:R-:W3:Y:S01]  /*3250*/  MUFU.TANH R68, R68 ;  /* 0x0000004400447308 */ /* 0x000ee20000002400 */
[----:B-1----:R-:W-:Y:S02]  /*3260*/  FSEL R85, R28, -INF , P4 ;  /* 0xff8000001c557808 */ /* 0x002fe40002000000 */
[----:B------:R-:W-:Y:S02]  /*3270*/  ISETP.GT.AND P4, PT, R61, 0x48, PT ;  /* 0x000000483d00780c */ /* 0x000fe40003f84270 */
[----:B------:R-:W-:Y:S02]  /*3280*/  FMNMX.FTZ R24, R85, R24, !PT ;  /* 0x0000001855187209 */ /* 0x000fe40007810000 */
[----:B0-----:R-:W-:Y:S01]  /*3290*/  FSEL R91, R60, -INF , P4 ;  /* 0xff8000003c5b7808 */ /* 0x001fe20002000000 */
[----:B------:R-:W0:Y:S01]  /*32a0*/  MUFU.TANH R72, R72 ;  /* 0x0000004800487308 */ /* 0x000e220000002400 */
[----:B------:R-:W-:-:S02]  /*32b0*/  FMNMX.FTZ R24, R87, R24, !PT ;  /* 0x0000001857187209 */ /* 0x000fc40007810000 */
[----:B------:R-:W-:Y:S02]  /*32c0*/  ISETP.GT.AND P4, PT, R61, 0x50, PT ;  /* 0x000000503d00780c */ /* 0x000fe40003f84270 */
[----:B------:R-:W-:Y:S02]  /*32d0*/  FMNMX.FTZ R24, R91, R24, !PT ;  /* 0x000000185b187209 */ /* 0x000fe40007810000 */
[----:B--2---:R-:W-:Y:S01]  /*32e0*/  FSEL R95, R64, -INF , P4 ;  /* 0xff800000405f7808 */ /* 0x004fe20002000000 */
[----:B------:R-:W1:Y:S01]  /*32f0*/  MUFU.TANH R76, R76 ;  /* 0x0000004c004c7308 */ /* 0x000e620000002400 */
[----:B------:R-:W-:Y:S02]  /*3300*/  FMNMX.FTZ R24, R93, R24, !PT ;  /* 0x000000185d187209 */ /* 0x000fe40007810000 */
[----:B------:R-:W-:Y:S02]  /*3310*/  ISETP.GT.AND P4, PT, R61, 0x58, PT ;  /* 0x000000583d00780c */ /* 0x000fe40003f84270 */
[----:B------:R-:W-:-:S02]  /*3320*/  FMNMX.FTZ R24, R95, R24, !PT ;  /* 0x000000185f187209 */ /* 0x000fc40007810000 */
[----:B------:R-:W-:Y:S01]  /*3330*/  FSEL R89, R44, -INF , P3 ;  /* 0xff8000002c597808 */ /* 0x000fe20001800000 */
[----:B------:R3:W-:Y:S01]  /*3340*/  MUFU.EX2 R2, R99 ;  /* 0x0000006300027308 */ /* 0x0007e20000000800 */
[----:B------:R-:W-:Y:S02]  /*3350*/  FMNMX.FTZ R24, R97, R24, !PT ;  /* 0x0000001861187209 */ /* 0x000fe40007810000 */
[----:B------:R-:W-:-:S04]  /*3360*/  ISETP.GT.AND P3, PT, R61, 0x61, PT ;  /* 0x000000613d00780c */ /* 0x000fc80003f64270 */
[----:B------:R-:W-:Y:S01]  /*3370*/  FSEL R71, R46, -INF , P3 ;  /* 0xff8000002e477808 */ /* 0x000fe20001800000 */
[----:B------:R-:W2:Y:S01]  /*3380*/  MUFU.TANH R80, R80 ;  /* 0x0000005000507308 */ /* 0x000ea20000002400 */
[----:B---3--:R-:W-:Y:S02]  /*3390*/  FSEL R99, R68, -INF , P4 ;  /* 0xff80000044637808 */ /* 0x008fe40002000000 */
[----:B------:R-:W-:Y:S02]  /*33a0*/  ISETP.GT.AND P4, PT, R61, 0x60, PT ;  /* 0x000000603d00780c */ /* 0x000fe40003f84270 */
[----:B------:R-:W-:Y:S02]  /*33b0*/  FMNMX.FTZ R24, R99, R24, !PT ;  /* 0x0000001863187209 */ /* 0x000fe40007810000 */
[----:B0-----:R-:W-:Y:S01]  /*33c0*/  FSEL R101, R72, -INF , P4 ;  /* 0xff80000048657808 */ /* 0x001fe20002000000 */
[----:B------:R-:W0:Y:S01]  /*33d0*/  MUFU.TANH R84, R84 ;  /* 0x0000005400547308 */ /* 0x000e220000002400 */
[----:B------:R-:W-:-:S02]  /*33e0*/  FMNMX.FTZ R24, R89, R24, !PT ;  /* 0x0000001859187209 */ /* 0x000fc40007810000 */
[----:B------:R-:W-:Y:S02]  /*33f0*/  ISETP.GT.AND P4, PT, R61, 0x68, PT ;  /* 0x000000683d00780c */ /* 0x000fe40003f84270 */
[----:B------:R-:W-:Y:S02]  /*3400*/  FMNMX.FTZ R24, R101, R24, !PT ;  /* 0x0000001865187209 */ /* 0x000fe40007810000 */
[----:B------:R-:W-:Y:S01]  /*3410*/  ISETP.GT.AND P3, PT, R61, 0x69, PT ;  /* 0x000000693d00780c */ /* 0x000fe20003f64270 */
[----:B------:R-:W-:Y:S01]  /*3420*/  MUFU.EX2 R181, R181 ;  /* 0x000000b500b57308 */ /* 0x000fe20000000800 */
[----:B-1----:R-:W-:Y:S02]  /*3430*/  FSEL R103, R76, -INF , P4 ;  /* 0xff8000004c677808 */ /* 0x002fe40002000000 */
[----:B------:R-:W-:Y:S02]  /*3440*/  FMNMX.FTZ R28, R71, R24, !PT ;  /* 0x00000018471c7209 */ /* 0x000fe40007810000 */
[----:B------:R-:W-:-:S02]  /*3450*/  ISETP.GT.AND P4, PT, R61, 0x70, PT ;  /* 0x000000703d00780c */ /* 0x000fc40003f84270 */
[----:B------:R-:W-:Y:S01]  /*3460*/  FSEL R67, R48, -INF , P3 ;  /* 0xff80000030437808 */ /* 0x000fe20001800000 */
[----:B------:R-:W-:Y:S01]  /*3470*/  MUFU.EX2 R24, R19 ;  /* 0x0000001300187308 */ /* 0x000fe20000000800 */
[----:B------:R-:W-:Y:S02]  /*3480*/  FMNMX.FTZ R28, R103, R28, !PT ;  /* 0x0000001c671c7209 */ /* 0x000fe40007810000 */
[----:B------:R-:W-:Y:S02]  /*3490*/  ISETP.GT.AND P3, PT, R61, 0x71, PT ;  /* 0x000000713d00780c */ /* 0x000fe40003f64270 */
[----:B--2---:R-:W-:Y:S02]  /*34a0*/  FSEL R105, R80, -INF , P4 ;  /* 0xff80000050697808 */ /* 0x004fe40002000000 */
[----:B------:R-:W-:Y:S01]  /*34b0*/  FMNMX.FTZ R28, R67, R28, !PT ;  /* 0x0000001c431c7209 */ /* 0x000fe20007810000 */
[----:B------:R-:W1:Y:S01]  /*34c0*/  MUFU.EX2 R26, R36 ;  /* 0x00000024001a7308 */ /* 0x000e620000000800 */
[----:B------:R-:W-:-:S02]  /*34d0*/  ISETP.GT.AND P4, PT, R61, 0x78, PT ;  /* 0x000000783d00780c */ /* 0x000fc40003f84270 */
[----:B------:R-:W-:Y:S02]  /*34e0*/  FSEL R63, R50, -INF , P3 ;  /* 0xff800000323f7808 */ /* 0x000fe40001800000 */
[----:B------:R-:W-:Y:S02]  /*34f0*/  FMNMX.FTZ R28, R105, R28, !PT ;  /* 0x0000001c691c7209 */ /* 0x000fe40007810000 */
[----:B------:R-:W-:Y:S01]  /*3500*/  ISETP.GT.AND P3, PT, R61, 0x79, PT ;  /* 0x000000793d00780c */ /* 0x000fe20003f64270 */
[----:B------:R-:W2:Y:S01]  /*3510*/  MUFU.EX2 R183, R183 ;  /* 0x000000b700b77308 */ /* 0x000ea20000000800 */
[----:B0-----:R-:W-:Y:S02]  /*3520*/  FSEL R61, R84, -INF , P4 ;  /* 0xff800000543d7808 */ /* 0x001fe40002000000 */
[----:B------:R-:W-:Y:S02]  /*3530*/  FMNMX.FTZ R32, R63, R28, !PT ;  /* 0x0000001c3f207209 */ /* 0x000fe40007810000 */
[----:B------:R-:W-:-:S02]  /*3540*/  FSEL R41, R52, -INF , P3 ;  /* 0xff80000034297808 */ /* 0x000fc40001800000 */
[----:B------:R-:W-:Y:S01]  /*3550*/  FMNMX.FTZ R32, R61, R32, !PT ;  /* 0x000000203d207209 */ /* 0x000fe20007810000 */
[----:B------:R-:W0:Y:S01]  /*3560*/  MUFU.EX2 R14, R14 ;  /* 0x0000000e000e7308 */ /* 0x000e220000000800 */
[----:B-1----:R-:W-:Y:S01]  /*3570*/  FADD.FTZ R48, R181, R26 ;  /* 0x0000001ab5307221 */ /* 0x002fe20000010000 */
[----:B------:R-:W1:Y:S01]  /*3580*/  @P2 LDC R52, c[0x0][0x44c] ;  /* 0x00011300ff342b82 */ /* 0x000e620000000800 */
[----:B------:R-:W-:Y:S02]  /*3590*/  FMNMX.FTZ R32, R41, R32, !PT ;  /* 0x0000002029207209 */ /* 0x000fe40007810000 */
[----:B------:R-:W-:-:S03]  /*35a0*/  F2FP.BF16.F32.PACK_AB R181, R26, R181 ;  /* 0x000000b51ab5723e */ /* 0x000fc600000010ff */
[----:B------:R-:W3:Y:S01]  /*35b0*/  SHFL.BFLY PT, R19, R32, 0x2, 0x1f ;  /* 0x0c401f0020137f89 */ /* 0x000ee200000e0000 */
[----:B------:R-:W4:Y:S08]  /*35c0*/  MUFU.EX2 R177, R177 ;  /* 0x000000b100b17308 */ /* 0x000f300000000800 */
[----:B------:R-:W-:Y:S08]  /*35d0*/  MUFU.EX2 R179, R179 ;  /* 0x000000b300b37308 */ /* 0x000ff00000000800 */
[----:B------:R-:W-:Y:S01]  /*35e0*/  MUFU.EX2 R0, R0 ;  /* 0x0000000000007308 */ /* 0x000fe20000000800 */
[----:B---3--:R-:W-:-:S07]  /*35f0*/  FMNMX.FTZ R31, R32, R19, !PT ;  /* 0x00000013201f7209 */ /* 0x008fce0007810000 */
[----:B------:R-:W-:Y:S01]  /*3600*/  MUFU.EX2 R173, R173 ;  /* 0x000000ad00ad7308 */ /* 0x000fe20000000800 */
[----:B------:R-:W3:Y:S07]  /*3610*/  SHFL.BFLY PT, R32, R31, 0x1, 0x1f ;  /* 0x0c201f001f207f89 */ /* 0x000eee00000e0000 */
[----:B------:R-:W-:Y:S08]  /*3620*/  MUFU.EX2 R6, R6 ;  /* 0x0000000600067308 */ /* 0x000ff00000000800 */
[----:B------:R-:W-:Y:S08]  /*3630*/  MUFU.EX2 R175, R175 ;  /* 0x000000af00af7308 */ /* 0x000ff00000000800 */
[----:B------:R-:W-:Y:S01]  /*3640*/  MUFU.EX2 R12, R12 ;  /* 0x0000000c000c7308 */ /* 0x000fe20000000800 */
[----:B---3--:R-:W-:-:S04]  /*3650*/  FMNMX.FTZ R19, R31, R32, !PT ;  /* 0x000000201f137209 */ /* 0x008fc80007810000 */
        /* <DEDUP_REMOVED lines=21> */
[----:B--2---:R-:W-:Y:S01]  /*37b0*/  FADD.FTZ R3, R183, R48 ;  /* 0x00000030b7037221 */ /* 0x004fe20000010000 */
[-CC-:B------:R-:W-:Y:S01]  /*37c0*/  FFMA.FTZ R15, R15, R10.reuse, -R32.reuse ;  /* 0x0000000a0f0f7223 */ /* 0x180fe20000010820 */
[-CC-:B------:R-:W-:Y:S01]  /*37d0*/  FFMA.FTZ R25, R25, R10.reuse, -R32.reuse ;  /* 0x0000000a19197223 */ /* 0x180fe20000010820 */
[-CC-:B------:R-:W-:Y:S01]  /*37e0*/  FFMA.FTZ R85, R85, R10.reuse, -R32.reuse ;  /* 0x0000000a55557223 */ /* 0x180fe20000010820 */
[----:B0-----:R-:W-:Y:S01]  /*37f0*/  FADD.FTZ R48, R14, R3 ;  /* 0x000000030e307221 */ /* 0x001fe20000010000 */
[-CC-:B------:R-:W-:Y:S01]  /*3800*/  FFMA.FTZ R87, R87, R10.reuse, -R32.reuse ;  /* 0x0000000a57577223 */ /* 0x180fe20000010820 */
[-C--:B------:R-:W-:Y:S01]  /*3810*/  FFMA.FTZ R91, R91, R10.reuse, -R32 ;  /* 0x0000000a5b5b7223 */ /* 0x080fe20000010820 */
[----:B------:R-:W0:Y:S01]  /*3820*/  MUFU.EX2 R30, R30 ;  /* 0x0000001e001e7308 */ /* 0x000e220000000800 */
[----:B----4-:R-:W-:Y:S01]  /*3830*/  FADD.FTZ R3, R177, R48 ;  /* 0x00000030b1037221 */ /* 0x010fe20000010000 */
[-CC-:B------:R-:W-:Y:S01]  /*3840*/  FFMA.FTZ R93, R93, R10.reuse, -R32.reuse ;  /* 0x0000000a5d5d7223 */ /* 0x180fe20000010820 */
[-CC-:B------:R-:W-:Y:S01]  /*3850*/  FFMA.FTZ R95, R95, R10.reuse, -R32.reuse ;  /* 0x0000000a5f5f7223 */ /* 0x180fe20000010820 */
[-CC-:B------:R-:W-:Y:S01]  /*3860*/  FFMA.FTZ R97, R97, R10.reuse, -R32.reuse ;  /* 0x0000000a61617223 */ /* 0x180fe20000010820 */
[C---:B------:R-:W-:Y:S01]  /*3870*/  FADD.FTZ R48, R2.reuse, R3 ;  /* 0x0000000302307221 */ /* 0x040fe20000010000 */
[-CC-:B------:R-:W-:Y:S01]  /*3880*/  FFMA.FTZ R99, R99, R10.reuse, -R32.reuse ;  /* 0x0000000a63637223 */ /* 0x180fe20000010820 */
[----:B------:R-:W-:Y:S01]  /*3890*/  F2FP.BF16.F32.PACK_AB R177, R2, R177 ;  /* 0x000000b102b1723e */ /* 0x000fe200000010ff */
[----:B------:R-:W2:Y:S01]  /*38a0*/  MUFU.EX2 R69, R69 ;  /* 0x0000004500457308 */ /* 0x000ea20000000800 */
[-CC-:B------:R-:W-:Y:S01]  /*38b0*/  FFMA.FTZ R89, R89, R10.reuse, -R32.reuse ;  /* 0x0000000a59597223 */ /* 0x180fe20000010820 */
[-CC-:B------:R-:W-:Y:S01]  /*38c0*/  FFMA.FTZ R101, R101, R10.reuse, -R32.reuse ;  /* 0x0000000a65657223 */ /* 0x180fe20000010820 */
[-CC-:B------:R-:W-:Y:S01]  /*38d0*/  FFMA.FTZ R71, R71, R10.reuse, -R32.reuse ;  /* 0x0000000a47477223 */ /* 0x180fe20000010820 */
[-CC-:B------:R-:W-:Y:S01]  /*38e0*/  FFMA.FTZ R103, R103, R10.reuse, -R32.reuse ;  /* 0x0000000a67677223 */ /* 0x180fe20000010820 */
[----:B------:R-:W-:Y:S01]  /*38f0*/  F2FP.BF16.F32.PACK_AB R183, R14, R183 ;  /* 0x000000b70eb7723e */ /* 0x000fe200000010ff */
[-CC-:B------:R-:W-:Y:S01]  /*3900*/  FFMA.FTZ R67, R67, R10.reuse, -R32.reuse ;  /* 0x0000000a43437223 */ /* 0x180fe20000010820 */
[-CC-:B------:R-:W-:Y:S01]  /*3910*/  FFMA.FTZ R105, R105, R10.reuse, -R32.reuse ;  /* 0x0000000a69697223 */ /* 0x180fe20000010820 */
[----:B------:R-:W3:Y:S01]  /*3920*/  MUFU.EX2 R182, R29 ;  /* 0x0000001d00b67308 */ /* 0x000ee20000000800 */
[-CC-:B------:R-:W-:Y:S01]  /*3930*/  FFMA.FTZ R63, R63, R10.reuse, -R32.reuse ;  /* 0x0000000a3f3f7223 */ /* 0x180fe20000010820 */
[-CC-:B------:R-:W-:Y:S01]  /*3940*/  FFMA.FTZ R61, R61, R10.reuse, -R32.reuse ;  /* 0x0000000a3d3d7223 */ /* 0x180fe20000010820 */
[----:B------:R-:W-:Y:S01]  /*3950*/  FFMA.FTZ R32, R41, R10, -R32 ;  /* 0x0000000a29207223 */ /* 0x000fe20000010820 */
[----:B0-----:R-:W-:-:S04]  /*3960*/  F2FP.BF16.F32.PACK_AB R180, R30, R65 ;  /* 0x000000411eb4723e */ /* 0x001fc800000010ff */
[----:B------:R-:W0:Y:S08]  /*3970*/  MUFU.EX2 R73, R73 ;  /* 0x0000004900497308 */ /* 0x000e300000000800 */
[----:B------:R4:W5:Y:S08]  /*3980*/  MUFU.EX2 R176, R21 ;  /* 0x0000001500b07308 */ /* 0x0009700000000800 */
[----:B------:R1:W-:Y:S01]  /*3990*/  MUFU.EX2 R172, R7 ;  /* 0x0000000700ac7308 */ /* 0x0003e20000000800 */
[----:B----4-:R-:W-:-:S05]  /*39a0*/  IMAD.U32 R21, RZ, RZ, UR36 ;  /* 0x00000024ff157e24 */ /* 0x010fca000f8e00ff */
[----:B------:R-:W-:Y:S02]  /*39b0*/  @!P1 IADD3 R3, R21, 0x34840, RZ ;  /* 0x0003484015039810 */ /* 0x000fe40007ffe0ff */
[----:B------:R-:W4:Y:S01]  /*39c0*/  MUFU.EX2 R75, R75 ;  /* 0x0000004b004b7308 */ /* 0x000f220000000800 */
[----:B-1----:R-:W-:Y:S01]  /*39d0*/  FADD.FTZ R7, R179, R48 ;  /* 0x00000030b3077221 */ /* 0x002fe20000010000 */
[----:B------:R-:W-:Y:S01]  /*39e0*/  FADD.FTZ R48, R65, R30 ;  /* 0x0000001e41307221 */ /* 0x000fe20000010000 */
[----:B------:R-:W-:Y:S02]  /*39f0*/  @!P1 PRMT R3, RZ, 0x654, R3 ;  /* 0x00000654ff039816 */ /* 0x000fe40000000003 */
[----:B------:R-:W-:Y:S01]  /*3a00*/  FADD.FTZ R50, R0, R7 ;  /* 0x0000000700327221 */ /* 0x000fe20000010000 */
[----:B--2---:R-:W-:Y:S01]  /*3a10*/  FADD.FTZ R7, R69, R48 ;  /* 0x0000003045077221 */ /* 0x004fe20000010000 */
[----:B------:R0:W-:Y:S01]  /*3a20*/  @!P1 SYNCS.ARRIVE.TRANS64.RED.A1T0 RZ, [R3+URZ], RZ ;  /* 0x000000ff03ff99a7 */ /* 0x0001e2000810043f */
[----:B------:R-:W1:Y:S01]  /*3a30*/  MUFU.EX2 R178, R77 ;  /* 0x0000004d00b27308 */ /* 0x000e620000000800 */
[----:B------:R-:W-:Y:S01]  /*3a40*/  FADD.FTZ R21, R173, R50 ;  /* 0x00000032ad157221 */ /* 0x000fe20000010000 */
[----:B---3--:R-:W-:Y:S01]  /*3a50*/  FADD.FTZ R48, R182, R7 ;  /* 0x00000007b6307221 */ /* 0x008fe20000010000 */
[----:B------:R-:W-:-:S02]  /*3a60*/  F2FP.BF16.F32.PACK_AB R179, R0, R179 ;  /* 0x000000b300b3723e */ /* 0x000fc400000010ff */
[----:B------:R-:W-:Y:S01]  /*3a70*/  FADD.FTZ R50, R6, R21 ;  /* 0x0000001506327221 */ /* 0x000fe20000010000 */
[----:B------:R-:W-:-:S04]  /*3a80*/  @P2 IMAD.HI.U32 R21, R23, R52, RZ ;  /* 0x0000003417152227 */ /* 0x000fc800078e00ff */
[----:B0-----:R-:W-:Y:S01]  /*3a90*/  FADD.FTZ R3, R73, R48 ;  /* 0x0000003049037221 */ /* 0x001fe20000010000 */
[----:B------:R-:W0:Y:S01]  /*3aa0*/  MUFU.EX2 R79, R79 ;  /* 0x0000004f004f7308 */ /* 0x000e220000000800 */
[----:B------:R-:W-:Y:S01]  /*3ab0*/  FADD.FTZ R7, R175, R50 ;  /* 0x00000032af077221 */ /* 0x000fe20000010000 */
[----:B------:R-:W-:Y:S02]  /*3ac0*/  IMAD R52, R16, UR7, -R27 ;  /* 0x0000000710347c24 */ /* 0x000fe4000f8e0a1b */
[----:B-----5:R-:W-:Y:S01]  /*3ad0*/  FADD.FTZ R48, R176, R3 ;  /* 0x00000003b0307221 */ /* 0x020fe20000010000 */
[----:B------:R-:W-:Y:S01]  /*3ae0*/  @P2 SHF.R.U32.HI R23, RZ, R54, R21 ;  /* 0x00000036ff172219 */ /* 0x000fe20000011615 */
[----:B------:R-:W-:Y:S01]  /*3af0*/  FADD.FTZ R50, R12, R7 ;  /* 0x000000070c327221 */ /* 0x000fe20000010000 */
[----:B------:R-:W-:Y:S01]  /*3b00*/  F2FP.BF16.F32.PACK_AB R173, R6, R173 ;  /* 0x000000ad06ad723e */ /* 0x000fe200000010ff */
[----:B----4-:R-:W-:Y:S01]  /*3b10*/  FADD.FTZ R3, R75, R48 ;  /* 0x000000304b037221 */ /* 0x010fe20000010000 */
[----:B------:R-:W2:Y:S01]  /*3b20*/  MUFU.EX2 R171, R171 ;  /* 0x000000ab00ab7308 */ /* 0x000ea20000000800 */
[----:B------:R-:W-:Y:S01]  /*3b30*/  FADD.FTZ R7, R169, R50 ;  /* 0x00000032a9077221 */ /* 0x000fe20000010000 */
[----:B------:R-:W-:-:S02]  /*3b40*/  IMAD.IADD R52, R52, 0x1, R23 ;  /* 0x0000000134347824 */ /* 0x000fc400078e0217 */
[----:B-1----:R-:W-:Y:S01]  /*3b50*/  FADD.FTZ R48, R178, R3 ;  /* 0x00000003b2307221 */ /* 0x002fe20000010000 */
[----:B------:R-:W-:Y:S01]  /*3b60*/  F2FP.BF16.F32.PACK_AB R175, R12, R175 ;  /* 0x000000af0caf723e */ /* 0x000fe200000010ff */
[C---:B------:R-:W-:Y:S01]  /*3b70*/  FADD.FTZ R50, R20.reuse, R7 ;  /* 0x0000000714327221 */ /* 0x040fe20000010000 */
[----:B------:R-:W-:Y:S01]  /*3b80*/  F2FP.BF16.F32.PACK_AB R169, R20, R169 ;  /* 0x000000a914a9723e */ /* 0x000fe200000010ff */
[----:B------:R-:W1:Y:S01]  /*3b90*/  MUFU.EX2 R165, R165 ;  /* 0x000000a500a57308 */ /* 0x000e620000000800 */
[----:B0-----:R-:W-:Y:S01]  /*3ba0*/  FADD.FTZ R3, R79, R48 ;  /* 0x000000304f037221 */ /* 0x001fe20000010000 */
[----:B------:R-:W-:Y:S02]  /*3bb0*/  SHF.R.S32.HI R21, RZ, 0x1f, R52 ;  /* 0x0000001fff157819 */ /* 0x000fe40000011434 */
[----:B------:R-:W-:Y:S01]  /*3bc0*/  F2FP.BF16.F32.PACK_AB R182, R182, R69 ;  /* 0x00000045b6b6723e */ /* 0x000fe200000010ff */
[----:B------:R-:W-:Y:S01]  /*3bd0*/  FADD.FTZ R3, R172, R3 ;  /* 0x00000003ac037221 */ /* 0x000fe20000010000 */
[----:B------:R-:W-:-:S02]  /*3be0*/  LEA.HI R21, R21, R52, RZ, 0x7 ;  /* 0x0000003415157211 */ /* 0x000fc400078f38ff */
[----:B------:R-:W0:Y:S01]  /*3bf0*/  MUFU.EX2 R81, R81 ;  /* 0x0000005100517308 */ /* 0x000e220000000800 */
[----:B--2---:R-:W-:Y:S01]  /*3c00*/  FADD.FTZ R7, R171, R50 ;  /* 0x00000032ab077221 */ /* 0x004fe20000010000 */
[----:B------:R-:W-:Y:S01]  /*3c10*/  FADD.FTZ R48, R174, R3 ;  /* 0x00000003ae307221 */ /* 0x000fe20000010000 */
[C---:B------:R-:W-:Y:S02]  /*3c20*/  F2FP.BF16.F32.PACK_AB R171, R24.reuse, R171 ;  /* 0x000000ab18ab723e */ /* 0x040fe400000010ff */
[----:B------:R-:W-:Y:S01]  /*3c30*/  FADD.FTZ R50, R24, R7 ;  /* 0x0000000718327221 */ /* 0x000fe20000010000 */
[----:B------:R-:W-:Y:S02]  /*3c40*/  F2FP.BF16.F32.PACK_AB R176, R176, R73 ;  /* 0x00000049b0b0723e */ /* 0x000fe400000010ff */
[----:B------:R-:W2:Y:S01]  /*3c50*/  MUFU.EX2 R28, R34 ;  /* 0x00000022001c7308 */ /* 0x000ea20000000800 */
[----:B-1----:R-:W-:Y:S01]  /*3c60*/  FADD.FTZ R3, R165, R50 ;  /* 0x00000032a5037221 */ /* 0x002fe20000010000 */
[----:B------:R-:W-:-:S02]  /*3c70*/  F2FP.BF16.F32.PACK_AB R178, R178, R75 ;  /* 0x0000004bb2b2723e */ /* 0x000fc400000010ff */
[----:B------:R-:W-:-:S04]  /*3c80*/  F2FP.BF16.F32.PACK_AB R172, R172, R79 ;  /* 0x0000004facac723e */ /* 0x000fc800000010ff */
[----:B------:R-:W1:Y:S01]  /*3c90*/  MUFU.EX2 R13, R13 ;  /* 0x0000000d000d7308 */ /* 0x000e620000000800 */
[C---:B0-----:R-:W-:Y:S01]  /*3ca0*/  FADD.FTZ R48, R81.reuse, R48 ;  /* 0x0000003051307221 */ /* 0x041fe20000010000 */
[----:B------:R-:W-:-:S06]  /*3cb0*/  F2FP.BF16.F32.PACK_AB R174, R81, R174 ;  /* 0x000000ae51ae723e */ /* 0x000fcc00000010ff */
        /* <DEDUP_REMOVED lines=8> */
[----:B------:R-:W0:Y:S01]  /*3d40*/  MUFU.EX2 R85, R85 ;  /* 0x0000005500557308 */ /* 0x000e220000000800 */
[----:B--2---:R-:W-:-:S07]  /*3d50*/  FADD.FTZ R3, R15, R48 ;  /* 0x000000300f037221 */ /* 0x004fce0000010000 */
[----:B------:R-:W2:Y:S01]  /*3d60*/  MUFU.EX2 R167, R167 ;  /* 0x000000a700a77308 */ /* 0x000ea20000000800 */
[C---:B-1----:R-:W-:Y:S01]  /*3d70*/  FADD.FTZ R48, R170.reuse, R3 ;  /* 0x00000003aa307221 */ /* 0x042fe20000010000 */
[----:B------:R-:W-:Y:S01]  /*3d80*/  F2FP.BF16.F32.PACK_AB R170, R170, R15 ;  /* 0x0000000faaaa723e */ /* 0x000fe200000010ff */
[----:B------:R-:W-:-:S05]  /*3d90*/  VIADD R15, R22, 0xfffffffe ;  /* 0xfffffffe160f7836 */ /* 0x000fca0000000000 */
        /* <DEDUP_REMOVED lines=10> */
[----:B------:R0:W3:Y:S01]  /*3e40*/  MUFU.EX2 R166, R93 ;  /* 0x0000005d00a67308 */ /* 0x0000e20000000800 */
[----:B--2---:R-:W-:-:S07]  /*3e50*/  FADD.FTZ R3, R91, R2 ;  /* 0x000000025b037221 */ /* 0x004fce0000010000 */
[----:B------:R-:W2:Y:S01]  /*3e60*/  MUFU.EX2 R34, R39 ;  /* 0x0000002700227308 */ /* 0x000ea20000000800 */
[----:B-1----:R-:W-:Y:S01]  /*3e70*/  FADD.FTZ R7, R35, R50 ;  /* 0x0000003223077221 */ /* 0x002fe20000010000 */
[----:B0-----:R-:W-:-:S06]  /*3e80*/  CS2R R92, SRZ ;  /* 0x00000000005c7805 */ /* 0x001fcc000001ff00 */
[----:B------:R-:W0:Y:S01]  /*3e90*/  MUFU.EX2 R95, R95 ;  /* 0x0000005f005f7308 */ /* 0x000e220000000800 */
[C---:B---3--:R-:W-:Y:S01]  /*3ea0*/  FADD.FTZ R0, R166.reuse, R3 ;  /* 0x00000003a6007221 */ /* 0x048fe20000010000 */
[----:B------:R-:W-:Y:S02]  /*3eb0*/  F2FP.BF16.F32.PACK_AB R166, R166, R91 ;  /* 0x0000005ba6a6723e */ /* 0x000fe400000010ff */
[----:B------:R-:W-:-:S04]  /*3ec0*/  CS2R R90, SRZ ;  /* 0x00000000005a7805 */ /* 0x000fc8000001ff00 */
[----:B------:R-:W1:Y:S01]  /*3ed0*/  MUFU.EX2 R43, R43 ;  /* 0x0000002b002b7308 */ /* 0x000e620000000800 */
[C---:B--2---:R-:W-:Y:S01]  /*3ee0*/  FADD.FTZ R50, R34.reuse, R7 ;  /* 0x0000000722327221 */ /* 0x044fe20000010000 */
[----:B------:R-:W-:-:S06]  /*3ef0*/  F2FP.BF16.F32.PACK_AB R161, R34, R35 ;  /* 0x0000002322a1723e */ /* 0x000fcc00000010ff */
[----:B------:R2:W3:Y:S01]  /*3f00*/  MUFU.EX2 R160, R97 ;  /* 0x0000006100a07308 */ /* 0x0004e20000000800 */
[----:B0-----:R-:W-:-:S07]  /*3f10*/  FADD.FTZ R3, R95, R0 ;  /* 0x000000005f037221 */ /* 0x001fce0000010000 */
[----:B------:R-:W0:Y:S01]  /*3f20*/  MUFU.EX2 R40, R59 ;  /* 0x0000003b00287308 */ /* 0x000e220000000800 */
[----:B-1----:R-:W-:Y:S01]  /*3f30*/  FADD.FTZ R7, R43, R50 ;  /* 0x000000322b077221 */ /* 0x002fe20000010000 */
[----:B--2---:R-:W-:-:S06]  /*3f40*/  CS2R R96, SRZ ;  /* 0x0000000000607805 */ /* 0x004fcc000001ff00 */
[----:B------:R-:W1:Y:S01]  /*3f50*/  MUFU.EX2 R99, R99 ;  /* 0x0000006300637308 */ /* 0x000e620000000800 */
[C---:B---3--:R-:W-:Y:S01]  /*3f60*/  FADD.FTZ R0, R160.reuse, R3 ;  /* 0x00000003a0007221 */ /* 0x048fe20000010000 */
[----:B------:R-:W-:Y:S02]  /*3f70*/  F2FP.BF16.F32.PACK_AB R160, R160, R95 ;  /* 0x0000005fa0a0723e */ /* 0x000fe400000010ff */
[----:B------:R-:W-:-:S04]  /*3f80*/  CS2R R94, SRZ ;  /* 0x00000000005e7805 */ /* 0x000fc8000001ff00 */
[----:B------:R-:W2:Y:S01]  /*3f90*/  MUFU.EX2 R57, R57 ;  /* 0x0000003900397308 */ /* 0x000ea20000000800 */
[C---:B0-----:R-:W-:Y:S01]  /*3fa0*/  FADD.FTZ R14, R40.reuse, R7 ;  /* 0x00000007280e7221 */ /* 0x041fe20000010000 */
[----:B------:R-:W-:-:S06]  /*3fb0*/  F2FP.BF16.F32.PACK_AB R163, R40, R43 ;  /* 0x0000002b28a3723e */ /* 0x000fcc00000010ff */
[----:B------:R0:W3:Y:S01]  /*3fc0*/  MUFU.EX2 R162, R89 ;  /* 0x0000005900a27308 */ /* 0x0000e20000000800 */
[----:B-1----:R-:W-:-:S07]  /*3fd0*/  FADD.FTZ R3, R99, R0 ;  /* 0x0000000063037221 */ /* 0x002fce0000010000 */
[----:B------:R-:W1:Y:S01]  /*3fe0*/  MUFU.EX2 R42, R45 ;  /* 0x0000002d002a7308 */ /* 0x000e620000000800 */
[----:B--2---:R-:W-:Y:S01]  /*3ff0*/  FADD.FTZ R7, R57, R14 ;  /* 0x0000000e39077221 */ /* 0x004fe20000010000 */
[----:B------:R-:W-:Y:S02]  /*4000*/  SHF.R.S32.HI R14, RZ, 0x7, R21 ;  /* 0x00000007ff0e7819 */ /* 0x000fe40000011415 */
[----:B0-----:R-:W-:Y:S02]  /*4010*/  CS2R R88, SRZ ;  /* 0x0000000000587805 */ /* 0x001fe4000001ff00 */
[----:B------:R-:W-:Y:S02]  /*4020*/  VIMNMX R14, R17, R14, !PT ;  /* 0x0000000e110e7248 */ /* 0x000fe40007fe0100 */
[----:B------:R-:W0:Y:S01]  /*4030*/  MUFU.EX2 R101, R101 ;  /* 0x0000006500657308 */ /* 0x000e220000000800 */
[----:B---3--:R-:W-:Y:S01]  /*4040*/  FADD.FTZ R0, R162, R3 ;  /* 0x00000003a2007221 */ /* 0x008fe20000010000 */
[----:B------:R-:W-:-:S02]  /*4050*/  ISETP.GE.AND P3, PT, R15, R14, PT ;  /* 0x0000000e0f00720c */ /* 0x000fc40003f66270 */
[----:B------:R-:W-:Y:S02]  /*4060*/  F2FP.BF16.F32.PACK_AB R162, R162, R99 ;  /* 0x00000063a2a2723e */ /* 0x000fe400000010ff */
[----:B------:R-:W-:Y:S02]  /*4070*/  CS2R R98, SRZ ;  /* 0x0000000000627805 */ /* 0x000fe4000001ff00 */
        /* <DEDUP_REMOVED lines=9> */
[----:B------:R-:W-:Y:S02]  /*4110*/  F2FP.BF16.F32.PACK_AB R156, R156, R101 ;  /* 0x000000659c9c723e */ /* 0x000fe400000010ff */
[----:B------:R-:W-:-:S04]  /*4120*/  CS2R R100, SRZ ;  /* 0x0000000000647805 */ /* 0x000fc8000001ff00 */
        /* <DEDUP_REMOVED lines=9> */
[----:B------:R-:W-:Y:S02]  /*41c0*/  F2FP.BF16.F32.PACK_AB R158, R158, R103 ;  /* 0x000000679e9e723e */ /* 0x000fe400000010ff */
[----:B------:R-:W-:-:S04]  /*41d0*/  CS2R R102, SRZ ;  /* 0x0000000000667805 */ /* 0x000fc8000001ff00 */
[----:B------:R-:W0:Y:S01]  /*41e0*/  MUFU.EX2 R49, R49 ;  /* 0x0000003100317308 */ /* 0x000e220000000800 */
[C---:B--2---:R-:W-:Y:S01]  /*41f0*/  FADD.FTZ R2, R46.reuse, R7 ;  /* 0x000000072e027221 */ /* 0x044fe20000010000 */
[----:B------:R-:W-:-:S06]  /*4200*/  F2FP.BF16.F32.PACK_AB R153, R46, R47 ;  /* 0x0000002f2e99723e */ /* 0x000fcc00000010ff */
[----:B------:R-:W2:Y:S01]  /*4210*/  MUFU.EX2 R152, R63 ;  /* 0x0000003f00987308 */ /* 0x000ea20000000800 */
[----:B-1----:R-:W-:-:S07]  /*4220*/  FADD.FTZ R3, R105, R0 ;  /* 0x0000000069037221 */ /* 0x002fce0000010000 */
[----:B------:R-:W1:Y:S01]  /*4230*/  MUFU.EX2 R38, R33 ;  /* 0x0000002100267308 */ /* 0x000e620000000800 */
[----:B0-----:R-:W-:Y:S01]  /*4240*/  FADD.FTZ R7, R49, R2 ;  /* 0x0000000231077221 */ /* 0x001fe20000010000 */
[----:B------:R-:W-:-:S06]  /*4250*/  MOV R2, 0x3f800000 ;  /* 0x3f80000000027802 */ /* 0x000fcc0000000f00 */
[----:B------:R-:W0:Y:S01]  /*4260*/  MUFU.EX2 R61, R61 ;  /* 0x0000003d003d7308 */ /* 0x000e220000000800 */
[C---:B--2---:R-:W-:Y:S01]  /*4270*/  FADD.FTZ R0, R152.reuse, R3 ;  /* 0x0000000398007221 */ /* 0x044fe20000010000 */
[----:B------:R-:W-:Y:S01]  /*4280*/  F2FP.BF16.F32.PACK_AB R152, R152, R105 ;  /* 0x000000699898723e */ /* 0x000fe200000010ff */
[----:B------:R-:W-:Y:S01]  /*4290*/  IMAD.MOV.U32 R3, RZ, RZ, RZ ;  /* 0x000000ffff037224 */ /* 0x000fe200078e00ff */
[----:B------:R-:W-:-:S04]  /*42a0*/  CS2R R104, SRZ ;  /* 0x0000000000687805 */ /* 0x000fc8000001ff00 */
[----:B------:R-:W2:Y:S01]  /*42b0*/  MUFU.EX2 R32, R32 ;  /* 0x0000002000207308 */ /* 0x000ea20000000800 */
[C---:B-1----:R-:W-:Y:S01]  /*42c0*/  FADD.FTZ R6, R38.reuse, R7 ;  /* 0x0000000726067221 */ /* 0x042fe20000010000 */
[----:B------:R-:W-:Y:S01]  /*42d0*/  F2FP.BF16.F32.PACK_AB R155, R38, R49 ;  /* 0x00000031269b723e */ /* 0x000fe200000010ff */
[----:B0-----:R-:W-:Y:S01]  /*42e0*/  FADD.FTZ R7, R61, R0 ;  /* 0x000000003d077221 */ /* 0x001fe20000010000 */
[----:B------:R-:W-:-:S03]  /*42f0*/  IMAD.MOV.U32 R0, RZ, RZ, 0x3f800000 ;  /* 0x3f800000ff007424 */ /* 0x000fc600078e00ff */
[C---:B--2---:R-:W-:Y:S01]  /*4300*/  FADD.FTZ R7, R32.reuse, R7 ;  /* 0x0000000720077221 */ /* 0x044fe20000010000 */
[----:B------:R-:W-:Y:S01]  /*4310*/  F2FP.BF16.F32.PACK_AB R154, R32, R61 ;  /* 0x0000003d209a723e */ /* 0x000fe200000010ff */
[----:B------:R-:W-:Y:S06]  /*4320*/  @!P3 BRA `(.L_x_2055) ;  /* 0x000000300084b947 */ /* 0x000fec0003800000 */
[----:B------:R-:W-:Y:S01]  /*4330*/  IMAD.MOV.U32 R12, RZ, RZ, R11 ;  /* 0x000000ffff0c7224 */ /* 0x000fe200078e000b */
[----:B------:R-:W-:Y:S01]  /*4340*/  MOV R20, RZ ;  /* 0x000000ff00147202 */ /* 0x000fe20000000f00 */
[----:B------:R-:W-:Y:S01]  /*4350*/  IMAD.MOV.U32 R13, RZ, RZ, R19 ;  /* 0x000000ffff0d7224 */ /* 0x000fe200078e0013 */
[----:B------:R-:W-:Y:S01]  /*4360*/  UMOV UR39, URZ ;  /* 0x0000003f00277c82 */ /* 0x000fe20008000000 */
[----:B------:R-:W-:Y:S01]  /*4370*/  IMAD.MOV.U32 R0, RZ, RZ, 0x3f800000 ;  /* 0x3f800000ff007424 */ /* 0x000fe200078e00ff */
[----:B------:R-:W-:Y:S01]  /*4380*/  ULDC UR40, c[0x0][0x288] ;  /* 0x0000a20000287ab9 */ /* 0x000fe20000000800 */
[----:B------:R-:W-:Y:S01]  /*4390*/  IMAD.MOV.U32 R151, RZ, RZ, RZ ;  /* 0x000000ffff977224 */ /* 0x000fe200078e00ff */
[----:B------:R-:W-:Y:S01]  /*43a0*/  ULDC UR41, c[0x0][0x2f0] ;  /* 0x0000bc0000297ab9 */ /* 0x000fe20000000800 */
[----:B------:R-:W-:-:S05]  /*43b0*/  ULDC UR60, c[0x0][0x9d8] ;  /* 0x00027600003c7ab9 */ /* 0x000fca0000000800 */
.L_x_2064:
[----:B------:R-:W-:-:S04]  /*43c0*/  UIADD3 UR6, UR39, 0x1, URZ ;  /* 0x0000000127067890 */ /* 0x000fc8000fffe03f */
[----:B------:R-:W-:-:S04]  /*43d0*/  UISETP.NE.AND UP0, UPT, UR6, 0x2, UPT ;  /* 0x000000020600788c */ /* 0x000fc8000bf05270 */
[----:B------:R-:W-:Y:S02]  /*43e0*/  USEL UR7, URZ, 0x1, UP0 ;  /* 0x000000013f077887 */ /* 0x000fe40008000000 */
[----:B------:R-:W-:-:S04]  /*43f0*/  USEL UR37, UR6, URZ, UP0 ;  /* 0x0000003f06257287 */ /* 0x000fc80008000000 */
[----:B------:R-:W-:Y:S01]  /*4400*/  LOP3.LUT R3, R20, UR7, RZ, 0x3c, !PT ;  /* 0x0000000714037c12 */ /* 0x000fe2000f8e3cff */
[----:B------:R-:W-:Y:S07]  /*4410*/  @!P0 BRA `(.L_x_2056) ;  /* 0x0000000000048947 */ /* 0x000fee0003800000 */
[----:B------:R-:W-:Y:S01]  /*4420*/  BPT.TRAP 0x1 ;  /* 0x000000040000795c */ /* 0x000fe20000300000 */
.L_x_2056:
[----:B------:R-:W-:Y:S01]  /*4430*/  ULEA UR61, UR37, UR36, 0x3 ;  /* 0x00000024253d7291 */ /* 0x000fe2000f8e183f */
[----:B------:R-:W-:-:S08]  /*4440*/  SHF.L.U32 R10, R3, 0x1f, RZ ;  /* 0x0000001f030a7819 */ /* 0x000fd000000006ff */
[----:B------:R0:W1:Y:S01]  /*4450*/  SYNCS.PHASECHK.TRANS64.TRYWAIT P3, [UR61+0x34830], R10 ;  /* 0x0348300aff0075a7 */ /* 0x000062000806017d */
[----:B------:R-:W-:Y:S05]  /*4460*/  @!P0 BRA `(.L_x_2057) ;  /* 0x0000000000048947 */ /* 0x000fea0003800000 */
[----:B------:R-:W-:Y:S01]  /*4470*/  BPT.TRAP 0x1 ;  /* 0x000000040000795c */ /* 0x000fe20000300000 */
.L_x_2057:
[----:B-1----:R-:W-:Y:S05]  /*4480*/  @P3 BRA `(.L_x_2058) ;  /* 0x0000000000083947 */ /* 0x002fea0003800000 */
[----:B------:R-:W1:Y:S02]  /*4490*/  SYNCS.PHASECHK.TRANS64.TRYWAIT P3, [UR61+0x34830], R10 ;  /* 0x0348300aff0075a7 */ /* 0x000e64000806017d */
[----:B-1----:R-:W-:Y:S05]  /*44a0*/  @!P3 BRA `(.L_x_2059) ;  /* 0x000000bc00acb947 */ /* 0x002fea0003800000 */
.L_x_2058:
        /* <DEDUP_REMOVED lines=12> */
[----:B------:R-:W-:Y:S01]  /*4570*/  FMUL.FTZ R92, R92, R2 ;  /* 0x000000025c5c7220 */ /* 0x000fe20000410000 */
[----:B------:R-:W-:Y:S01]  /*4580*/  UMOV UR15, 0x40000040 ;  /* 0x40000040000f7882 */ /* 0x000fe20000000000 */
[----:B------:R-:W-:-:S02]  /*4590*/  UIADD3 UR18, UR58, 0x400, URZ ;  /* 0x000004003a127890 */ /* 0x000fc4000fffe03f */
[----:B------:R-:W-:Y:S01]  /*45a0*/  HGMMA.64x128x16.F32.BF16 R24, gdesc[UR56], RZ, !UPT, gsb0 ;  /* 0x01e00000381879f0 */ /* 0x000fe2000c0018ff */
        /* <DEDUP_REMOVED lines=112> */
.L_x_2060:
[----:B------:R-:W-:Y:S01]  /*4cb0*/  ULEA UR7, UR39, UR36, 0x3 ;  /* 0x0000002427077291 */ /* 0x000fe2000f8e183f */
[----:B------:R-:W-:-:S08]  /*4cc0*/  SHF.L.U32 R0, R20, 0x1f, RZ ;  /* 0x0000001f14007819 */ /* 0x000fd000000006ff */
[----:B------:R2:W3:Y:S01]  /*4cd0*/  SYNCS.PHASECHK.TRANS64.TRYWAIT P3, [UR7+0x34850], R0 ;  /* 0x03485000ff0075a7 */ /* 0x0004e20008060147 */
[----:B------:R-:W-:Y:S05]  /*4ce0*/  @!P0 BRA `(.L_x_2061) ;  /* 0x0000000000048947 */ /* 0x000fea0003800000 */
[----:B------:R-:W-:Y:S01]  /*4cf0*/  BPT.TRAP 0x1 ;  /* 0x000000040000795c */ /* 0x000fe20000300000 */
.L_x_2061:
[----:B---3--:R-:W-:Y:S05]  /*4d00*/  @P3 BRA `(.L_x_2062) ;  /* 0x0000000000083947 */ /* 0x008fea0003800000 */
[----:B------:R-:W3:Y:S02]  /*4d10*/  SYNCS.PHASECHK.TRANS64.TRYWAIT P3, [UR7+0x34850], R0 ;  /* 0x03485000ff0075a7 */ /* 0x000ee40008060147 */
[----:B---3--:R-:W-:Y:S05]  /*4d20*/  @!P3 BRA `(.L_x_2063) ;  /* 0x000000b400a4b947 */ /* 0x008fea0003800000 */
.L_x_2062:
[----:B------:R-:W-:Y:S01]  /*4d30*/  UIADD3 UR6, UR36, 0x400, URZ ;  /* 0x0000040024067890 */ /* 0x000fe2000fffe03f */
[----:B------:R-:W-:Y:S01]  /*4d40*/  WARPGROUP.ARRIVE ;  /* 0x00000000000079c5 */ /* 0x000fe20000000000 */
[----:B------:R-:W-:Y:S01]  /*4d50*/  UMOV UR11, 0x40000040 ;  /* 0x40000040000b7882 */ /* 0x000fe20000000000 */
[----:B-1----:R-:W1:Y:S01]  /*4d60*/  @P2 LDC R11, c[0x0][0x44c] ;  /* 0x00011300ff0b2b82 */ /* 0x002e620000000800 */
[----:B------:R-:W-:Y:S01]  /*4d70*/  USHF.R.U32.HI UR6, URZ, 0x4, UR6 ;  /* 0x000000043f067899 */ /* 0x000fe20008011606 */
[----:B------:R-:W-:Y:S01]  /*4d80*/  FMUL.FTZ R20, R29, UR60 ;  /* 0x0000003c1d147c20 */ /* 0x000fe20008410000 */
[----:B------:R-:W-:Y:S02]  /*4d90*/  IMAD.MOV.U32 R29, RZ, RZ, R8 ;  /* 0x000000ffff1d7224 */ /* 0x000fe400078e0008 */
[----:B------:R-:W-:Y:S01]  /*4da0*/  FMUL.FTZ R192, R26, UR60 ;  /* 0x0000003c1ac07c20 */ /* 0x000fe20008410000 */
[----:B------:R-:W-:Y:S01]  /*4db0*/  ULOP3.LUT UR6, UR6, 0x3fff, URZ, 0xc0, !UPT ;  /* 0x00003fff06067892 */ /* 0x000fe2000f8ec03f */
[----:B------:R-:W-:Y:S01]  /*4dc0*/  FMUL.FTZ R43, R43, UR60 ;  /* 0x0000003c2b2b7c20 */ /* 0x000fe20008410000 */
[----:B------:R-:W-:Y:S01]  /*4dd0*/  FMUL.FTZ R190, R27, UR60 ;  /* 0x0000003c1bbe7c20 */ /* 0x000fe20008410000 */
[----:B------:R-:W3:Y:S01]  /*4de0*/  @P2 LDC R2, c[0x0][0x450] ;  /* 0x00011400ff022b82 */ /* 0x000ee20000000800 */
[----:B------:R-:W-:Y:S01]  /*4df0*/  ULOP3.LUT UR6, UR6, 0x4000000, URZ, 0xfc, !UPT ;  /* 0x0400000006067892 */ /* 0x000fe2000f8efc3f */
[----:B------:R4:W-:Y:S01]  /*4e00*/  MUFU.TANH R21, R43 ;  /* 0x0000002b00157308 */ /* 0x0009e20000002400 */
[----:B------:R-:W-:Y:S01]  /*4e10*/  FMUL.FTZ R188, R30, UR60 ;  /* 0x0000003c1ebc7c20 */ /* 0x000fe20008410000 */
[----:B------:R-:W-:Y:S01]  /*4e20*/  FMUL.FTZ R186, R31, UR60 ;  /* 0x0000003c1fba7c20 */ /* 0x000fe20008410000 */
[----:B------:R-:W-:Y:S01]  /*4e30*/  ULEA UR6, UR39, UR6, 0xb ;  /* 0x0000000627067291 */ /* 0x000fe2000f8e583f */
[----:B------:R-:W-:Y:S01]  /*4e40*/  FMUL.FTZ R184, R34, UR60 ;  /* 0x0000003c22b87c20 */ /* 0x000fe20008410000 */
[----:B------:R-:W-:Y:S01]  /*4e50*/  FMUL.FTZ R38, R38, UR60 ;  /* 0x0000003c26267c20 */ /* 0x000fe20008410000 */
[----:B------:R-:W-:Y:S01]  /*4e60*/  FMUL.FTZ R39, R39, UR60 ;  /* 0x0000003c27277c20 */ /* 0x000fe20008410000 */
[----:B------:R-:W-:Y:S01]  /*4e70*/  FMUL.FTZ R42, R42, UR60 ;  /* 0x0000003c2a2a7c20 */ /* 0x000fe20008410000 */
[----:B------:R-:W5:Y:S01]  /*4e80*/  MUFU.TANH R192, R192 ;  /* 0x000000c000c07308 */ /* 0x000f620000002400 */
[----:B------:R-:W-:Y:S01]  /*4e90*/  FMUL.FTZ R46, R46, UR60 ;  /* 0x0000003c2e2e7c20 */ /* 0x000fe20008410000 */
[----:B------:R-:W-:Y:S01]  /*4ea0*/  UMOV UR10, UR6 ;  /* 0x00000006000a7c82 */ /* 0x000fe20008000000 */
[----:B------:R-:W-:Y:S01]  /*4eb0*/  FMUL.FTZ R47, R47, UR60 ;  /* 0x0000003c2f2f7c20 */ /* 0x000fe20008410000 */
[----:B------:R-:W-:Y:S01]  /*4ec0*/  HGMMA.64x128x16.F32.BF16 R88, R180, gdesc[UR8].tnspB, R88, gsb0 ;  /* 0x41e00008b4587df0 */ /* 0x000fe20008001858 */
[----:B------:R-:W-:Y:S01]  /*4ed0*/  UIADD3 UR10, UR6, 0x80, URZ ;  /* 0x00000080060a7890 */ /* 0x000fe2000fffe03f */
[----:B-1----:R-:W-:Y:S01]  /*4ee0*/  @P2 IMAD.HI.U32 R11, R8, R11, RZ ;  /* 0x0000000b080b2227 */ /* 0x002fe200078e00ff */
[----:B------:R-:W-:Y:S01]  /*4ef0*/  UMOV UR11, 0x40000040 ;  /* 0x40000040000b7882 */ /* 0x000fe20000000000 */
[----:B------:R-:W1:Y:S02]  /*4f00*/  MUFU.TANH R190, R190 ;  /* 0x000000be00be7308 */ /* 0x000e640000002400 */
[----:B------:R-:W-:Y:S01]  /*4f10*/  FMUL.FTZ R50, R50, UR60 ;  /* 0x0000003c32327c20 */ /* 0x000fe20008410000 */
[----:B------:R-:W-:Y:S01]  /*4f20*/  FMUL.FTZ R51, R51, UR60 ;  /* 0x0000003c33337c20 */ /* 0x000fe20008410000 */
[----:B------:R-:W-:Y:S01]  /*4f30*/  FMUL.FTZ R54, R54, UR60 ;  /* 0x0000003c36367c20 */ /* 0x000fe20008410000 */
[----:B------:R-:W-:Y:S01]  /*4f40*/  FMUL.FTZ R55, R55, UR60 ;  /* 0x0000003c37377c20 */ /* 0x000fe20008410000 */
[----:B------:R-:W-:Y:S01]  /*4f50*/  FMUL.FTZ R58, R58, UR60 ;  /* 0x0000003c3a3a7c20 */ /* 0x000fe20008410000 */
[----:B---3--:R-:W-:Y:S01]  /*4f60*/  @P2 SHF.R.U32.HI R29, RZ, R2, R11 ;  /* 0x00000002ff1d2219 */ /* 0x008fe2000001160b */
[----:B------:R-:W-:Y:S01]  /*4f70*/  FMUL.FTZ R59, R59, UR60 ;  /* 0x0000003c3b3b7c20 */ /* 0x000fe20008410000 */
[----:B------:R-:W-:Y:S01]  /*4f80*/  MOV R2, 0xffffff80 ;  /* 0xffffff8000027802 */ /* 0x000fe20000000f00 */
[----:B------:R-:W3:Y:S01]  /*4f90*/  MUFU.TANH R188, R188 ;  /* 0x000000bc00bc7308 */ /* 0x000ee20000002400 */
[----:B------:R-:W-:Y:S01]  /*4fa0*/  FMUL.FTZ R62, R62, UR60 ;  /* 0x0000003c3e3e7c20 */ /* 0x000fe20008410000 */
[----:B0-----:R-:W0:Y:S01]  /*4fb0*/  SHFL.IDX PT, R10, R29, 0x1, 0x1c1f ;  /* 0x003c1f001d0a7f89 */ /* 0x001e2200000e0000 */
[----:B------:R-:W-:Y:S01]  /*4fc0*/  FMUL.FTZ R70, R70, UR60 ;  /* 0x0000003c46467c20 */ /* 0x000fe20008410000 */
[----:B------:R-:W-:-:S02]  /*4fd0*/  IMAD R2, R15, R2, 0x1 ;  /* 0x000000010f027424 */ /* 0x000fc400078e0202 */
[----:B------:R-:W-:Y:S01]  /*4fe0*/  FMUL.FTZ R30, R36, UR60 ;  /* 0x0000003c241e7c20 */ /* 0x000fe20008410000 */
[----:B------:R-:W-:Y:S01]  /*4ff0*/  FMUL.FTZ R63, R63, UR60 ;  /* 0x0000003c3f3f7c20 */ /* 0x000fe20008410000 */
[----:B------:R-:W-:Y:S01]  /*5000*/  FMUL.FTZ R36, R48, UR60 ;  /* 0x0000003c30247c20 */ /* 0x000fe20008410000 */
[----:B----4-:R-:W-:Y:S01]  /*5010*/  IMAD R43, R9, -0x2, R2 ;  /* 0xfffffffe092b7824 */ /* 0x010fe200078e0202 */
[----:B------:R-:W4:Y:S01]  /*5020*/  MUFU.TANH R186, R186 ;  /* 0x000000ba00ba7308 */ /* 0x000f220000002400 */
[----:B------:R-:W-:Y:S01]  /*5030*/  FMUL.FTZ R2, R74, UR60 ;  /* 0x0000003c4a027c20 */ /* 0x000fe20008410000 */
[----:B------:R-:W-:Y:S01]  /*5040*/  FMUL.FTZ R66, R66, UR60 ;  /* 0x0000003c42427c20 */ /* 0x000fe20008410000 */
[----:B------:R-:W-:Y:S02]  /*5050*/  IMAD R43, R16, UR41, R43 ;  /* 0x00000029102b7c24 */ /* 0x000fe4000f8e022b */
[----:B------:R-:W-:Y:S01]  /*5060*/  FMUL.FTZ R22, R28, UR60 ;  /* 0x0000003c1c167c20 */ /* 0x000fe20008410000 */
[----:B------:R-:W-:Y:S01]  /*5070*/  FMUL.FTZ R28, R37, UR60 ;  /* 0x0000003c251c7c20 */ /* 0x000fe20008410000 */
        /* <DEDUP_REMOVED lines=11> */
[----:B0-----:R-:W-:Y:S01]  /*5130*/  IADD3 R10, R10, -UR40, R43 ;  /* 0x800000280a0a7c10 */ /* 0x001fe2000fffe02b */
[----:B------:R-:W-:Y:S01]  /*5140*/  FMUL.FTZ R34, R44, UR60 ;  /* 0x0000003c2c227c20 */ /* 0x000fe20008410000 */
[----:B------:R-:W-:Y:S01]  /*5150*/  FMUL.FTZ R83, R83, UR60 ;  /* 0x0000003c53537c20 */ /* 0x000fe20008410000 */
[----:B------:R-:W-:Y:S01]  /*5160*/  FMUL.FTZ R19, R25, UR60 ;  /* 0x0000003c19137c20 */ /* 0x000fe20008410000 */
[----:B------:R-:W-:Y:S01]  /*5170*/  ISETP.GT.AND P3, PT, R10, RZ, PT ;  /* 0x000000ff0a00720c */ /* 0x000fe20003f64270 */
[----:B------:R-:W-:Y:S01]  /*5180*/  FMUL.FTZ R86, R86, UR60 ;  /* 0x0000003c56567c20 */ /* 0x000fe20008410000 */
[----:B------:R-:W-:Y:S01]  /*5190*/  ISETP.GT.AND P4, PT, R10, 0x1, PT ;  /* 0x000000010a00780c */ /* 0x000fe20003f84270 */
[----:B------:R-:W-:Y:S01]  /*51a0*/  MUFU.TANH R46, R46 ;  /* 0x0000002e002e7308 */ /* 0x000fe20000002400 */
[----:B-----5:R-:W-:Y:S01]  /*51b0*/  FSEL R192, R192, -INF , P3 ;  /* 0xff800000c0c07808 */ /* 0x020fe20001800000 */
[----:B------:R-:W-:Y:S01]  /*51c0*/  FMUL.FTZ R87, R87, UR60 ;  /* 0x0000003c57577c20 */ /* 0x000fe20008410000 */
[----:B------:R-:W-:Y:S01]  /*51d0*/  ISETP.GT.AND P3, PT, R10, 0x8, PT ;  /* 0x000000080a00780c */ /* 0x000fe20003f64270 */
[----:B------:R-:W-:Y:S01]  /*51e0*/  FMUL.FTZ R31, R41, UR60 ;  /* 0x0000003c291f7c20 */ /* 0x000fe20008410000 */
[----:B-1----:R-:W-:Y:S01]  /*51f0*/  FSEL R190, R190, -INF , P4 ;  /* 0xff800000bebe7808 */ /* 0x002fe20002000000 */
[----:B------:R-:W-:Y:S01]  /*5200*/  FMUL.FTZ R41, R57, UR60 ;  /* 0x0000003c39297c20 */ /* 0x000fe20008410000 */
[----:B------:R-:W-:Y:S01]  /*5210*/  FMNMX.FTZ R11, R192, R12, !PT ;  /* 0x0000000cc00b7209 */ /* 0x000fe20007810000 */
[----:B------:R-:W-:Y:S01]  /*5220*/  MUFU.TANH R47, R47 ;  /* 0x0000002f002f7308 */ /* 0x000fe20000002400 */
[----:B------:R-:W-:Y:S01]  /*5230*/  ISETP.GT.AND P4, PT, R10, 0x9, PT ;  /* 0x000000090a00780c */ /* 0x000fe20003f84270 */
[----:B------:R-:W-:Y:S01]  /*5240*/  FMUL.FTZ R57, R72, UR60 ;  /* 0x0000003c48397c20 */ /* 0x000fe20008410000 */
[----:B---3--:R-:W-:Y:S01]  /*5250*/  FSEL R188, R188, -INF , P3 ;  /* 0xff800000bcbc7808 */ /* 0x008fe20001800000 */
[----:B------:R-:W0:Y:S01]  /*5260*/  SHFL.IDX PT, R72, R29, RZ, 0x1c1f ;  /* 0x001c1fff1d487589 */ /* 0x000e2200000e0000 */
[----:B------:R-:W-:Y:S01]  /*5270*/  FMNMX.FTZ R11, R190, R11, !PT ;  /* 0x0000000bbe0b7209 */ /* 0x000fe20007810000 */
[----:B--2---:R-:W-:Y:S01]  /*5280*/  FMUL.FTZ R0, R24, UR60 ;  /* 0x0000003c18007c20 */ /* 0x004fe20008410000 */
[----:B------:R-:W-:Y:S01]  /*5290*/  ISETP.GT.AND P3, PT, R10, 0x10, PT ;  /* 0x000000100a00780c */ /* 0x000fe20003f64270 */
[----:B------:R-:W-:Y:S01]  /*52a0*/  MUFU.TANH R50, R50 ;  /* 0x0000003200327308 */ /* 0x000fe20000002400 */
[----:B----4-:R-:W-:Y:S01]  /*52b0*/  FSEL R186, R186, -INF , P4 ;  /* 0xff800000baba7808 */ /* 0x010fe20002000000 */
[----:B------:R-:W-:Y:S01]  /*52c0*/  FMUL.FTZ R24, R33, UR60 ;  /* 0x0000003c21187c20 */ /* 0x000fe20008410000 */
[----:B------:R-:W-:Y:S01]  /*52d0*/  FMNMX.FTZ R11, R188, R11, !PT ;  /* 0x0000000bbc0b7209 */ /* 0x000fe20007810000 */
[----:B------:R-:W-:Y:S01]  /*52e0*/  FMUL.FTZ R33, R45, UR60 ;  /* 0x0000003c2d217c20 */ /* 0x000fe20008410000 */
[----:B------:R-:W-:Y:S01]  /*52f0*/  ISETP.GT.AND P4, PT, R10, 0x11, PT ;  /* 0x000000110a00780c */ /* 0x000fe20003f84270 */
[----:B------:R-:W-:Y:S01]  /*5300*/  UMOV UR39, UR37 ;  /* 0x0000002500277c82 */ /* 0x000fe20008000000 */
[----:B------:R-:W-:Y:S01]  /*5310*/  FSEL R184, R184, -INF , P3 ;  /* 0xff800000b8b87808 */ /* 0x000fe20001800000 */
[----:B------:R-:W-:Y:S01]  /*5320*/  MUFU.TANH R51, R51 ;  /* 0x0000003300337308 */ /* 0x000fe20000002400 */
[----:B------:R-:W-:-:S02]  /*5330*/  FMNMX.FTZ R11, R186, R11, !PT ;  /* 0x0000000bba0b7209 */ /* 0x000fc40007810000 */
[----:B------:R-:W-:Y:S02]  /*5340*/  ISETP.GT.AND P3, PT, R10, 0x18, PT ;  /* 0x000000180a00780c */ /* 0x000fe40003f64270 */
[----:B------:R-:W-:-:S03]  /*5350*/  FMNMX.FTZ R11, R184, R11, !PT ;  /* 0x0000000bb80b7209 */ /* 0x000fc60007810000 */
[----:B------:R-:W-:Y:S01]  /*5360*/  MUFU.TANH R54, R54 ;  /* 0x0000003600367308 */ /* 0x000fe20000002400 */
[----:B0-----:R-:W-:-:S07]  /*5370*/  IADD3 R72, R72, -UR40, R43 ;  /* 0x8000002848487c10 */ /* 0x001fce000fffe02b */
[----:B------:R-:W-:Y:S01]  /*5380*/  MUFU.TANH R55, R55 ;  /* 0x0000003700377308 */ /* 0x000fe20000002400 */
[----:B------:R-:W-:-:S07]  /*5390*/  ISETP.GT.AND P5, PT, R72, 0x1, PT ;  /* 0x000000014800780c */ /* 0x000fce0003fa4270 */
        /* <DEDUP_REMOVED lines=11> */
[----:B------:R-:W-:Y:S01]  /*5450*/  HGMMA.64x128x16.F32.BF16 R88, R176, gdesc[UR8].tnspB, R88, gsb0 ;  /* 0x41e00008b0587df0 */ /* 0x000fe20008001858 */
[----:B------:R-:W-:Y:S01]  /*5460*/  UIADD3 UR10, UR6, 0x100, URZ ;  /* 0x00000100060a7890 */ /* 0x000fe2000fffe03f */
[----:B------:R-:W-:-:S04]  /*5470*/  UMOV UR11, 0x40000040 ;  /* 0x40000040000b7882 */ /* 0x000fc80000000000 */
[----:B------:R-:W2:Y:S01]  /*5480*/  MUFU.TANH R182, R182 ;  /* 0x000000b600b67308 */ /* 0x000ea20000002400 */
[----:B0-----:R-:W-:Y:S01]  /*5490*/  FMUL.FTZ R38, R53, UR60 ;  /* 0x0000003c35267c20 */ /* 0x001fe20008410000 */
[----:B------:R-:W-:Y:S01]  /*54a0*/  FMUL.FTZ R53, R69, UR60 ;  /* 0x0000003c45357c20 */ /* 0x000fe20008410000 */
[----:B------:R-:W-:-:S05]  /*54b0*/  FMUL.FTZ R69, R84, UR60 ;  /* 0x0000003c54457c20 */ /* 0x000fca0008410000 */
[----:B------:R-:W-:Y:S01]  /*54c0*/  MUFU.TANH R2, R2 ;  /* 0x0000000200027308 */ /* 0x000fe20000002400 */
[----:B-1----:R-:W-:Y:S02]  /*54d0*/  FSEL R180, R180, -INF , P3 ;  /* 0xff800000b4b47808 */ /* 0x002fe40001800000 */
[----:B------:R-:W-:-:S05]  /*54e0*/  ISETP.GT.AND P3, PT, R10, 0x20, PT ;  /* 0x000000200a00780c */ /* 0x000fca0003f64270 */
[----:B------:R0:W-:Y:S01]  /*54f0*/  MUFU.TANH R40, R78 ;  /* 0x0000004e00287308 */ /* 0x0001e20000002400 */
[----:B--2---:R-:W-:Y:S02]  /*5500*/  FSEL R182, R182, -INF , P4 ;  /* 0xff800000b6b67808 */ /* 0x004fe40002000000 */
[----:B------:R-:W-:Y:S02]  /*5510*/  ISETP.GT.AND P4, PT, R10, 0x19, PT ;  /* 0x000000190a00780c */ /* 0x000fe40003f84270 */
[----:B------:R-:W-:-:S03]  /*5520*/  FMNMX.FTZ R11, R182, R11, !PT ;  /* 0x0000000bb60b7209 */ /* 0x000fc60007810000 */
[----:B------:R-:W-:Y:S01]  /*5530*/  MUFU.TANH R79, R79 ;  /* 0x0000004f004f7308 */ /* 0x000fe20000002400 */
[----:B------:R-:W-:Y:S01]  /*5540*/  FMNMX.FTZ R11, R180, R11, !PT ;  /* 0x0000000bb40b7209 */ /* 0x000fe20007810000 */
[----:B0-----:R-:W-:Y:S01]  /*5550*/  FMUL.FTZ R78, R65, UR60 ;  /* 0x0000003c414e7c20 */ /* 0x001fe20008410000 */
[----:B------:R-:W-:-:S05]  /*5560*/  FMUL.FTZ R65, R80, UR60 ;  /* 0x0000003c50417c20 */ /* 0x000fca0008410000 */
[----:B------:R0:W-:Y:S08]  /*5570*/  MUFU.TANH R27, R82 ;  /* 0x00000052001b7308 */ /* 0x0001f00000002400 */
[----:B------:R-:W-:Y:S01]  /*5580*/  MUFU.TANH R25, R83 ;  /* 0x0000005300197308 */ /* 0x000fe20000002400 */
[----:B0-----:R-:W-:Y:S01]  /*5590*/  FMUL.FTZ R82, R64, UR60 ;  /* 0x0000003c40527c20 */ /* 0x001fe20008410000 */
[----:B------:R-:W-:-:S06]  /*55a0*/  FMUL.FTZ R64, R81, UR60 ;  /* 0x0000003c51407c20 */ /* 0x000fcc0008410000 */
[----:B------:R-:W-:Y:S08]  /*55b0*/  MUFU.TANH R0, R0 ;  /* 0x0000000000007308 */ /* 0x000ff00000002400 */
[----:B------:R-:W0:Y:S08]  /*55c0*/  MUFU.TANH R19, R19 ;  /* 0x0000001300137308 */ /* 0x000e300000002400 */
[----:B------:R-:W-:Y:S08]  /*55d0*/  MUFU.TANH R22, R22 ;  /* 0x0000001600167308 */ /* 0x000ff00000002400 */
[----:B------:R-:W-:Y:S01]  /*55e0*/  MUFU.TANH R20, R20 ;  /* 0x0000001400147308 */ /* 0x000fe20000002400 */
[----:B0-----:R-:W-:-:S02]  /*55f0*/  FSEL R43, R19, -INF , P5 ;  /* 0xff800000132b7808 */ /* 0x001fc40002800000 */
[----:B------:R-:W-:-:S05]  /*5600*/  ISETP.GT.AND P5, PT, R72, 0x9, PT ;  /* 0x000000094800780c */ /* 0x000fca0003fa4270 */
        /* <DEDUP_REMOVED lines=10> */
[----:B------:R-:W-:Y:S02]  /*56b0*/  FSEL R176, R42, -INF , P3 ;  /* 0xff8000002ab07808 */ /* 0x000fe40001800000 */
[----:B------:R-:W-:Y:S02]  /*56c0*/  ISETP.GT.AND P3, PT, R10, 0x28, PT ;  /* 0x000000280a00780c */ /* 0x000fe40003f64270 */
[----:B------:R0:W1:Y:S01]  /*56d0*/  MUFU.TANH R178, R39 ;  /* 0x0000002700b27308 */ /* 0x0000620000002400 */
[----:B------:R-:W-:Y:S01]  /*56e0*/  HGMMA.64x128x16.F32.BF16 R88, R172, gdesc[UR8].tnspB, R88, gsb0 ;  /* 0x41e00008ac587df0 */ /* 0x000fe20008001858 */
[----:B------:R-:W-:Y:S01]  /*56f0*/  UIADD3 UR10, UR6, 0x180, URZ ;  /* 0x00000180060a7890 */ /* 0x000fe2000fffe03f */
[----:B------:R-:W-:-:S05]  /*5700*/  UMOV UR11, 0x40000040 ;  /* 0x40000040000b7882 */ /* 0x000fca0000000000 */
[----:B------:R2:W-:Y:S01]  /*5710*/  MUFU.TANH R42, R75 ;  /* 0x0000004b002a7308 */ /* 0x0005e20000002400 */
[----:B0-----:R-:W-:-:S07]  /*5720*/  FMUL.FTZ R39, R56, UR60 ;  /* 0x0000003c38277c20 */ /* 0x001fce0008410000 */
[----:B------:R-:W0:Y:S01]  /*5730*/  MUFU.TANH R56, R59 ;  /* 0x0000003b00387308 */ /* 0x000e220000002400 */
[----:B-1----:R-:W-:Y:S01]  /*5740*/  FSEL R178, R178, -INF , P4 ;  /* 0xff800000b2b27808 */ /* 0x002fe20002000000 */
[----:B--2---:R-:W-:Y:S01]  /*5750*/  FMUL.FTZ R75, R61, UR60 ;  /* 0x0000003c3d4b7c20 */ /* 0x004fe20008410000 */
[----:B------:R-:W-:Y:S01]  /*5760*/  ISETP.GT.AND P4, PT, R10, 0x21, PT ;  /* 0x000000210a00780c */ /* 0x000fe20003f84270 */
[----:B------:R-:W-:Y:S01]  /*5770*/  FMUL.FTZ R61, R76, UR60 ;  /* 0x0000003c4c3d7c20 */ /* 0x000fe20008410000 */
        /* <DEDUP_REMOVED lines=21> */
[----:B------:R-:W-:Y:S01]  /*58d0*/  MUFU.TANH R21, R87 ;  /* 0x0000005700157308 */ /* 0x000fe20000002400 */
[----:B------:R-:W-:Y:S01]  /*58e0*/  FSEL R172, R46, -INF , P3 ;  /* 0xff8000002eac7808 */ /* 0x000fe20001800000 */
[----:B------:R-:W-:Y:S01]  /*58f0*/  HGMMA.64x128x16.F32.BF16 R88, R168, gdesc[UR8].tnspB, R88, gsb0 ;  /* 0x41e00008a8587df0 */ /* 0x000fe20008001858 */
[----:B------:R-:W-:Y:S01]  /*5900*/  UIADD3 UR10, UR6, 0x200, URZ ;  /* 0x00000200060a7890 */ /* 0x000fe2000fffe03f */
[----:B------:R-:W-:Y:S01]  /*5910*/  FMNMX.FTZ R11, R174, R11, !PT ;  /* 0x0000000bae0b7209 */ /* 0x000fe20007810000 */
[----:B------:R-:W-:Y:S01]  /*5920*/  UMOV UR11, 0x40000040 ;  /* 0x40000040000b7882 */ /* 0x000fe20000000000 */
[----:B------:R-:W-:-:S02]  /*5930*/  ISETP.GT.AND P3, PT, R10, 0x30, PT ;  /* 0x000000300a00780c */ /* 0x000fc40003f64270 */
[----:B------:R-:W-:Y:S01]  /*5940*/  FMNMX.FTZ R11, R172, R11, !PT ;  /* 0x0000000bac0b7209 */ /* 0x000fe20007810000 */
[----:B------:R1:W2:Y:S02]  /*5950*/  MUFU.TANH R46, R71 ;  /* 0x00000047002e7308 */ /* 0x0002a40000002400 */
[----:B-1----:R-:W-:-:S06]  /*5960*/  FMUL.FTZ R71, R60, UR60 ;  /* 0x0000003c3c477c20 */ /* 0x002fcc0008410000 */
[----:B------:R-:W-:Y:S01]  /*5970*/  MUFU.TANH R71, R71 ;  /* 0x0000004700477308 */ /* 0x000fe20000002400 */
[----:B------:R-:W-:Y:S02]  /*5980*/  WARPGROUP.DEPBAR.LE gsb0, 0x0 ;  /* 0x00008000000079c5 */ /* 0x000fe40000010000 */
[----:B------:R-:W-:Y:S01]  /*5990*/  WARPGROUP.ARRIVE ;  /* 0x00000000000079c5 */ /* 0x000fe20000000000 */
[----:B------:R-:W-:Y:S02]  /*59a0*/  FSEL R170, R47, -INF , P4 ;  /* 0xff8000002faa7808 */ /* 0x000fe40002000000 */
[----:B------:R-:W-:Y:S02]  /*59b0*/  ISETP.GT.AND P4, PT, R10, 0x31, PT ;  /* 0x000000310a00780c */ /* 0x000fe40003f84270 */
[----:B------:R-:W-:Y:S01]  /*59c0*/  FSEL R168, R50, -INF , P3 ;  /* 0xff80000032a87808 */ /* 0x000fe20001800000 */
[----:B------:R-:W-:Y:S01]  /*59d0*/  HGMMA.64x128x16.F32.BF16 R88, R164, gdesc[UR8].tnspB, R88, gsb0 ;  /* 0x41e00008a4587df0 */ /* 0x000fe20008001858 */
[----:B------:R-:W-:Y:S01]  /*59e0*/  FMNMX.FTZ R11, R170, R11, !PT ;  /* 0x0000000baa0b7209 */ /* 0x000fe20007810000 */
[----:B------:R-:W-:Y:S01]  /*59f0*/  UIADD3 UR10, UR6, 0x280, URZ ;  /* 0x00000280060a7890 */ /* 0x000fe2000fffe03f */
[----:B------:R-:W-:Y:S01]  /*5a00*/  ISETP.GT.AND P3, PT, R10, 0x38, PT ;  /* 0x000000380a00780c */ /* 0x000fe20003f64270 */
[----:B------:R-:W-:Y:S01]  /*5a10*/  UMOV UR11, 0x40000040 ;  /* 0x40000040000b7882 */ /* 0x000fe20000000000 */
[----:B------:R-:W-:-:S02]  /*5a20*/  FSEL R74, R51, -INF , P4 ;  /* 0xff800000334a7808 */ /* 0x000fc40002000000 */
[----:B------:R-:W-:Y:S02]  /*5a30*/  FMNMX.FTZ R11, R168, R11, !PT ;  /* 0x0000000ba80b7209 */ /* 0x000fe40007810000 */
[----:B------:R-:W-:Y:S02]  /*5a40*/  ISETP.GT.AND P4, PT, R10, 0x39, PT ;  /* 0x000000390a00780c */ /* 0x000fe40003f84270 */
[----:B------:R-:W-:Y:S02]  /*5a50*/  FSEL R70, R54, -INF , P3 ;  /* 0xff80000036467808 */ /* 0x000fe40001800000 */
[----:B------:R-:W-:Y:S02]  /*5a60*/  FMNMX.FTZ R11, R74, R11, !PT ;  /* 0x0000000b4a0b7209 */ /* 0x000fe40007810000 */
[----:B------:R-:W-:Y:S02]  /*5a70*/  ISETP.GT.AND P3, PT, R10, 0x40, PT ;  /* 0x000000400a00780c */ /* 0x000fe40003f64270 */
[----:B------:R-:W-:Y:S01]  /*5a80*/  FSEL R66, R55, -INF , P4 ;  /* 0xff80000037427808 */ /* 0x000fe20002000000 */
[----:B------:R-:W-:Y:S01]  /*5a90*/  FMUL.FTZ R55, R73, UR60 ;  /* 0x0000003c49377c20 */ /* 0x000fe20008410000 */
[----:B------:R-:W-:-:S02]  /*5aa0*/  FMNMX.FTZ R11, R70, R11, !PT ;  /* 0x0000000b460b7209 */ /* 0x000fc40007810000 */
[----:B------:R-:W-:Y:S02]  /*5ab0*/  ISETP.GT.AND P4, PT, R10, 0x41, PT ;  /* 0x000000410a00780c */ /* 0x000fe40003f84270 */
[----:B------:R-:W-:Y:S01]  /*5ac0*/  FSEL R62, R58, -INF , P3 ;  /* 0xff8000003a3e7808 */ /* 0x000fe20001800000 */
[----:B------:R-:W-:Y:S01]  /*5ad0*/  MUFU.TANH R55, R55 ;  /* 0x0000003700377308 */ /* 0x000fe20000002400 */
[----:B------:R-:W-:Y:S02]  /*5ae0*/  FMNMX.FTZ R11, R66, R11, !PT ;  /* 0x0000000b420b7209 */ /* 0x000fe40007810000 */
[----:B------:R-:W-:Y:S02]  /*5af0*/  ISETP.GT.AND P3, PT, R10, 0x48, PT ;  /* 0x000000480a00780c */ /* 0x000fe40003f64270 */
[----:B0-----:R-:W-:Y:S02]  /*5b00*/  FSEL R56, R56, -INF , P4 ;  /* 0xff80000038387808 */ /* 0x001fe40002000000 */
[----:B------:R-:W-:-:S02]  /*5b10*/  FMNMX.FTZ R11, R62, R11, !PT ;  /* 0x0000000b3e0b7209 */ /* 0x000fc40007810000 */
[----:B------:R-:W-:Y:S02]  /*5b20*/  ISETP.GT.AND P4, PT, R10, 0x49, PT ;  /* 0x000000490a00780c */ /* 0x000fe40003f84270 */
[----:B------:R-:W-:Y:S02]  /*5b30*/  FSEL R58, R23, -INF , P3 ;  /* 0xff800000173a7808 */ /* 0x000fe40001800000 */
[----:B------:R-:W-:Y:S01]  /*5b40*/  FMNMX.FTZ R11, R56, R11, !PT ;  /* 0x0000000b380b7209 */ /* 0x000fe20007810000 */
[----:B------:R-:W0:Y:S01]  /*5b50*/  MUFU.TANH R23, R86 ;  /* 0x0000005600177308 */ /* 0x000e220000002400 */
[----:B------:R-:W-:Y:S02]  /*5b60*/  ISETP.GT.AND P3, PT, R10, 0x50, PT ;  /* 0x000000500a00780c */ /* 0x000fe40003f64270 */
[----:B------:R-:W-:Y:S02]  /*5b70*/  FSEL R54, R63, -INF , P4 ;  /* 0xff8000003f367808 */ /* 0x000fe40002000000 */
[----:B------:R-:W-:-:S02]  /*5b80*/  FMNMX.FTZ R11, R58, R11, !PT ;  /* 0x0000000b3a0b7209 */ /* 0x000fc40007810000 */
[----:B------:R-:W-:Y:S02]  /*5b90*/  ISETP.GT.AND P4, PT, R10, 0x51, PT ;  /* 0x000000510a00780c */ /* 0x000fe40003f84270 */
[----:B------:R-:W-:Y:S02]  /*5ba0*/  FSEL R52, R52, -INF , P3 ;  /* 0xff80000034347808 */ /* 0x000fe40001800000 */
[----:B------:R-:W-:Y:S02]  /*5bb0*/  FMNMX.FTZ R11, R54, R11, !PT ;  /* 0x0000000b360b7209 */ /* 0x000fe40007810000 */
[----:B------:R-:W-:Y:S02]  /*5bc0*/  ISETP.GT.AND P3, PT, R10, 0x58, PT ;  /* 0x000000580a00780c */ /* 0x000fe40003f64270 */
[----:B------:R-:W-:Y:S02]  /*5bd0*/  FSEL R50, R67, -INF , P4 ;  /* 0xff80000043327808 */ /* 0x000fe40002000000 */
[----:B------:R-:W-:-:S02]  /*5be0*/  FMNMX.FTZ R11, R52, R11, !PT ;  /* 0x0000000b340b7209 */ /* 0x000fc40007810000 */
[----:B------:R-:W-:Y:S02]  /*5bf0*/  ISETP.GT.AND P4, PT, R10, 0x59, PT ;  /* 0x000000590a00780c */ /* 0x000fe40003f84270 */
[----:B------:R-:W-:Y:S02]  /*5c00*/  FSEL R48, R48, -INF , P3 ;  /* 0xff80000030307808 */ /* 0x000fe40001800000 */
[----:B------:R-:W-:Y:S02]  /*5c10*/  FMNMX.FTZ R11, R50, R11, !PT ;  /* 0x0000000b320b7209 */ /* 0x000fe40007810000 */
[----:B------:R-:W-:Y:S02]  /*5c20*/  ISETP.GT.AND P3, PT, R10, 0x60, PT ;  /* 0x000000600a00780c */ /* 0x000fe40003f64270 */
[----:B--2---:R-:W-:Y:S02]  /*5c30*/  FSEL R46, R46, -INF , P4 ;  /* 0xff8000002e2e7808 */ /* 0x004fe40002000000 */
        /* <DEDUP_REMOVED lines=16> */
[----:B------:R-:W1:Y:S01]  /*5d40*/  MUFU.TANH R79, R79 ;  /* 0x0000004f004f7308 */ /* 0x000e620000002400 */
[----:B------:R-:W-:Y:S02]  /*5d50*/  FMNMX.FTZ R60, R2, R11, !PT ;  /* 0x0000000b023c7209 */ /* 0x000fe40007810000 */
[----:B------:R-:W-:Y:S02]  /*5d60*/  ISETP.GT.AND P3, PT, R10, 0x78, PT ;  /* 0x000000780a00780c */ /* 0x000fe40003f64270 */
[----:B------:R-:W-:Y:S02]  /*5d70*/  FSEL R25, R25, -INF , P4 ;  /* 0xff80000019197808 */ /* 0x000fe40002000000 */
[----:B------:R-:W-:-:S02]  /*5d80*/  FMNMX.FTZ R60, R27, R60, !PT ;  /* 0x0000003c1b3c7209 */ /* 0x000fc40007810000 */
[----:B------:R-:W-:Y:S02]  /*5d90*/  ISETP.GT.AND P4, PT, R10, 0x79, PT ;  /* 0x000000790a00780c */ /* 0x000fe40003f84270 */
[----:B0-----:R-:W-:Y:S01]  /*5da0*/  FSEL R23, R23, -INF , P3 ;  /* 0xff80000017177808 */ /* 0x001fe20001800000 */
[----:B------:R-:W0:Y:S01]  /*5db0*/  LDC R10, c[0x0][0x988] ;  /* 0x00026200ff0a7b82 */ /* 0x000e220000000800 */
[----:B------:R-:W-:Y:S02]  /*5dc0*/  FMNMX.FTZ R60, R25, R60, !PT ;  /* 0x0000003c193c7209 */ /* 0x000fe40007810000 */
[----:B------:R-:W-:Y:S02]  /*5dd0*/  FSEL R21, R21, -INF , P4 ;  /* 0xff80000015157808 */ /* 0x000fe40002000000 */
[----:B------:R-:W-:Y:S02]  /*5de0*/  FMNMX.FTZ R60, R23, R60, !PT ;  /* 0x0000003c173c7209 */ /* 0x000fe40007810000 */
[----:B------:R-:W-:-:S02]  /*5df0*/  ISETP.GT.AND P4, PT, R72, RZ, PT ;  /* 0x000000ff4800720c */ /* 0x000fc40003f84270 */
[----:B------:R-:W-:Y:S02]  /*5e00*/  FMNMX.FTZ R60, R21, R60, !PT ;  /* 0x0000003c153c7209 */ /* 0x000fe40007810000 */
[----:B------:R-:W-:Y:S02]  /*5e10*/  FSEL R0, R0, -INF , P4 ;  /* 0xff80000000007808 */ /* 0x000fe40002000000 */
[----:B------:R-:W-:Y:S01]  /*5e20*/  ISETP.GT.AND P4, PT, R72, 0x8, PT ;  /* 0x000000084800780c */ /* 0x000fe20003f84270 */
[----:B------:R-:W2:Y:S01]  /*5e30*/  SHFL.BFLY PT, R11, R60, 0x2, 0x1f ;  /* 0x0c401f003c0b7f89 */ /* 0x000ea200000e0000 */
[----:B------:R-:W-:Y:S02]  /*5e40*/  FMNMX.FTZ R76, R0, R13, !PT ;  /* 0x0000000d004c7209 */ /* 0x000fe40007810000 */
[----:B------:R-:W-:Y:S02]  /*5e50*/  FSEL R47, R20, -INF , P5 ;  /* 0xff800000142f7808 */ /* 0x000fe40002800000 */
[----:B------:R-:W-:-:S02]  /*5e60*/  FMNMX.FTZ R76, R43, R76, !PT ;  /* 0x0000004c2b4c7209 */ /* 0x000fc40007810000 */
[----:B------:R-:W-:-:S04]  /*5e70*/  ISETP.GT.AND P5, PT, R72, 0x11, PT ;  /* 0x000000114800780c */ /* 0x000fc80003fa4270 */
[----:B------:R-:W-:Y:S02]  /*5e80*/  FSEL R51, R24, -INF , P5 ;  /* 0xff80000018337808 */ /* 0x000fe40002800000 */
[----:B------:R-:W-:-:S04]  /*5e90*/  ISETP.GT.AND P5, PT, R72, 0x19, PT ;  /* 0x000000194800780c */ /* 0x000fc80003fa4270 */
[----:B------:R-:W-:Y:S02]  /*5ea0*/  FSEL R63, R28, -INF , P5 ;  /* 0xff8000001c3f7808 */ /* 0x000fe40002800000 */
[----:B------:R-:W-:Y:S01]  /*5eb0*/  ISETP.GT.AND P5, PT, R72, 0x21, PT ;  /* 0x000000214800780c */ /* 0x000fe20003fa4270 */
[----:B------:R-:W-:Y:S02]  /*5ec0*/  WARPGROUP.DEPBAR.LE gsb0, 0x0 ;  /* 0x00008000000079c5 */ /* 0x000fe40000010000 */
[----:B------:R-:W-:Y:S01]  /*5ed0*/  WARPGROUP.ARRIVE ;  /* 0x00000000000079c5 */ /* 0x000fe20000000000 */
[----:B------:R-:W-:Y:S02]  /*5ee0*/  FSEL R31, R31, -INF , P5 ;  /* 0xff8000001f1f7808 */ /* 0x000fe40002800000 */
[----:B--2---:R-:W-:Y:S01]  /*5ef0*/  FMNMX.FTZ R11, R60, R11, !PT ;  /* 0x0000000b3c0b7209 */ /* 0x004fe20007810000 */
[----:B------:R-:W-:Y:S01]  /*5f00*/  FMUL.FTZ R60, R77, UR60 ;  /* 0x0000003c4d3c7c20 */ /* 0x000fe20008410000 */
[C---:B------:R-:W-:Y:S01]  /*5f10*/  ISETP.GT.AND P5, PT, R72.reuse, 0x29, PT ;  /* 0x000000294800780c */ /* 0x040fe20003fa4270 */
[----:B------:R-:W-:Y:S01]  /*5f20*/  HGMMA.64x128x16.F32.BF16 R88, R160, gdesc[UR8].tnspB, R88, gsb0 ;  /* 0x41e00008a0587df0 */ /* 0x000fe20008001858 */
[----:B------:R-:W-:Y:S01]  /*5f30*/  UIADD3 UR10, UR6, 0x300, URZ ;  /* 0x00000300060a7890 */ /* 0x000fe2000fffe03f */
[----:B------:R-:W2:Y:S01]  /*5f40*/  SHFL.BFLY PT, R68, R11, 0x1, 0x1f ;  /* 0x0c201f000b447f89 */ /* 0x000ea200000e0000 */
[----:B------:R-:W-:Y:S01]  /*5f50*/  UMOV UR11, 0x40000040 ;  /* 0x40000040000b7882 */ /* 0x000fe20000000000 */
[----:B------:R-:W-:Y:S01]  /*5f60*/  FSEL R33, R33, -INF , P5 ;  /* 0xff80000021217808 */ /* 0x000fe20002800000 */
[----:B------:R-:W3:Y:S01]  /*5f70*/  MUFU.TANH R60, R60 ;  /* 0x0000003c003c7308 */ /* 0x000ee20000002400 */
[----:B------:R-:W-:Y:S01]  /*5f80*/  ISETP.GT.AND P5, PT, R72, 0x31, PT ;  /* 0x000000314800780c */ /* 0x000fe20003fa4270 */
[----:B------:R-:W-:-:S03]  /*5f90*/  UIADD3 UR6, UR6, 0x380, URZ ;  /* 0x0000038006067890 */ /* 0x000fc6000fffe03f */
[----:B------:R-:W-:Y:S02]  /*5fa0*/  FSEL R35, R35, -INF , P5 ;  /* 0xff80000023237808 */ /* 0x000fe40002800000 */
[----:B------:R-:W-:-:S04]  /*5fb0*/  ISETP.GT.AND P5, PT, R72, 0x39, PT ;  /* 0x000000394800780c */ /* 0x000fc80003fa4270 */
[----:B------:R-:W-:Y:S02]  /*5fc0*/  FSEL R83, R38, -INF , P5 ;  /* 0xff80000026537808 */ /* 0x000fe40002800000 */
[----:B------:R-:W-:-:S04]  /*5fd0*/  ISETP.GT.AND P5, PT, R72, 0x41, PT ;  /* 0x000000414800780c */ /* 0x000fc80003fa4270 */
[----:B------:R-:W-:Y:S02]  /*5fe0*/  FSEL R41, R41, -INF , P5 ;  /* 0xff80000029297808 */ /* 0x000fe40002800000 */
[C---:B------:R-:W-:Y:S02]  /*5ff0*/  ISETP.GT.AND P5, PT, R72.reuse, 0x49, PT ;  /* 0x000000494800780c */ /* 0x040fe40003fa4270 */
[----:B--2---:R-:W-:Y:S01]  /*6000*/  FMNMX.FTZ R11, R11, R68, !PT ;  /* 0x000000440b0b7209 */ /* 0x004fe20007810000 */
[----:B------:R-:W-:Y:S01]  /*6010*/  FMUL.FTZ R68, R85, UR60 ;  /* 0x0000003c55447c20 */ /* 0x000fe20008410000 */
[----:B------:R-:W-:Y:S02]  /*6020*/  FSEL R75, R75, -INF , P5 ;  /* 0xff8000004b4b7808 */ /* 0x000fe40002800000 */
[C---:B------:R-:W-:Y:S01]  /*6030*/  FSETP.NEU.FTZ.AND P3, PT, R11.reuse, -INF , PT ;  /* 0xff8000000b00780b */ /* 0x040fe20003f7d000 */
[----:B0-----:R-:W-:Y:S01]  /*6040*/  FMUL.FTZ R45, R11, R10 ;  /* 0x0000000a0b2d7220 */ /* 0x001fe20000410000 */
[----:B------:R-:W-:Y:S01]  /*6050*/  ISETP.GT.AND P5, PT, R72, 0x51, PT ;  /* 0x000000514800780c */ /* 0x000fe20003fa4270 */
[----:B------:R-:W0:Y:S03]  /*6060*/  MUFU.TANH R68, R68 ;  /* 0x0000004400447308 */ /* 0x000e260000002400 */
[----:B------:R-:W-:-:S02]  /*6070*/  FSEL R29, R45, RZ, P3 ;  /* 0x000000ff2d1d7208 */ /* 0x000fc40001800000 */
[----:B------:R-:W-:Y:S02]  /*6080*/  FSEL R45, R22, -INF , P4 ;  /* 0xff800000162d7808 */ /* 0x000fe40002000000 */
[----:B------:R-:W-:Y:S01]  /*6090*/  ISETP.GT.AND P4, PT, R72, 0x10, PT ;  /* 0x000000104800780c */ /* 0x000fe20003f84270 */
[--C-:B------:R-:W-:Y:S01]  /*60a0*/  FFMA.FTZ R24, R182, R10, -R29.reuse ;  /* 0x0000000ab6187223 */ /* 0x100fe2000001081d */
[----:B------:R-:W-:Y:S01]  /*60b0*/  FMNMX.FTZ R76, R45, R76, !PT ;  /* 0x0000004c2d4c7209 */ /* 0x000fe20007810000 */
[-CC-:B------:R-:W-:Y:S01]  /*60c0*/  FFMA.FTZ R187, R2, R10.reuse, -R29.reuse ;  /* 0x0000000a02bb7223 */ /* 0x180fe2000001081d */
[----:B------:R-:W-:Y:S01]  /*60d0*/  FSEL R49, R26, -INF , P4 ;  /* 0xff8000001a317808 */ /* 0x000fe20002000000 */
[--C-:B------:R-:W-:Y:S01]  /*60e0*/  FFMA.FTZ R181, R192, R10, -R29.reuse ;  /* 0x0000000ac0b57223 */ /* 0x100fe2000001081d */
[----:B------:R-:W-:Y:S01]  /*60f0*/  FMNMX.FTZ R76, R47, R76, !PT ;  /* 0x0000004c2f4c7209 */ /* 0x000fe20007810000 */
[-CC-:B------:R-:W-:Y:S01]  /*6100*/  FFMA.FTZ R179, R180, R10.reuse, -R29.reuse ;  /* 0x0000000ab4b37223 */ /* 0x180fe2000001081d */
[----:B------:R-:W-:Y:S01]  /*6110*/  ISETP.GT.AND P4, PT, R72, 0x18, PT ;  /* 0x000000184800780c */ /* 0x000fe20003f84270 */
[--C-:B------:R-:W-:Y:S01]  /*6120*/  FFMA.FTZ R190, R190, R10, -R29.reuse ;  /* 0x0000000abebe7223 */ /* 0x100fe2000001081d */
[----:B------:R-:W-:Y:S01]  /*6130*/  FMNMX.FTZ R76, R49, R76, !PT ;  /* 0x0000004c314c7209 */ /* 0x000fe20007810000 */
[----:B------:R-:W-:Y:S01]  /*6140*/  MUFU.EX2 R181, R181 ;  /* 0x000000b500b57308 */ /* 0x000fe20000000800 */
        /* <DEDUP_REMOVED lines=59> */
[----:B------:R-:W-:Y:S01]  /*6500*/  FFMA.FTZ R21, R21, R10, -R29 ;  /* 0x0000000a15157223 */ /* 0x000fe2000001081d */
[----:B------:R-:W-:-:S02]  /*6510*/  ISETP.GT.AND P4, PT, R72, 0x58, PT ;  /* 0x000000584800780c */ /* 0x000fc40003f84270 */
[----:B------:R-:W-:Y:S01]  /*6520*/  FSEL R39, R78, -INF , P5 ;  /* 0xff8000004e277808 */ /* 0x000fe20002800000 */
[----:B------:R-:W-:Y:S01]  /*6530*/  MUFU.EX2 R173, R173 ;  /* 0x000000ad00ad7308 */ /* 0x000fe20000000800 */
[----:B------:R-:W-:Y:S02]  /*6540*/  FMNMX.FTZ R76, R37, R76, !PT ;  /* 0x0000004c254c7209 */ /* 0x000fe40007810000 */
[C---:B------:R-:W-:Y:S02]  /*6550*/  ISETP.GT.AND P5, PT, R72.reuse, 0x59, PT ;  /* 0x000000594800780c */ /* 0x040fe40003fa4270 */
[----:B-1----:R-:W-:Y:S02]  /*6560*/  FSEL R79, R79, -INF , P4 ;  /* 0xff8000004f4f7808 */ /* 0x002fe40002000000 */
[----:B------:R-:W-:Y:S01]  /*6570*/  FMNMX.FTZ R76, R39, R76, !PT ;  /* 0x0000004c274c7209 */ /* 0x000fe20007810000 */
[----:B------:R-:W-:Y:S01]  /*6580*/  MUFU.EX2 R28, R28 ;  /* 0x0000001c001c7308 */ /* 0x000fe20000000800 */
[----:B------:R-:W-:-:S02]  /*6590*/  ISETP.GT.AND P4, PT, R72, 0x60, PT ;  /* 0x000000604800780c */ /* 0x000fc40003f84270 */
[----:B------:R-:W-:Y:S02]  /*65a0*/  FSEL R53, R53, -INF , P5 ;  /* 0xff80000035357808 */ /* 0x000fe40002800000 */
[----:B------:R-:W-:Y:S02]  /*65b0*/  FMNMX.FTZ R76, R79, R76, !PT ;  /* 0x0000004c4f4c7209 */ /* 0x000fe40007810000 */
[C---:B------:R-:W-:Y:S01]  /*65c0*/  ISETP.GT.AND P5, PT, R72.reuse, 0x61, PT ;  /* 0x000000614800780c */ /* 0x040fe20003fa4270 */
[----:B------:R-:W-:Y:S01]  /*65d0*/  MUFU.EX2 R175, R175 ;  /* 0x000000af00af7308 */ /* 0x000fe20000000800 */
[----:B------:R-:W-:Y:S02]  /*65e0*/  FSEL R57, R57, -INF , P4 ;  /* 0xff80000039397808 */ /* 0x000fe40002000000 */
[----:B------:R-:W-:Y:S02]  /*65f0*/  FMNMX.FTZ R76, R53, R76, !PT ;  /* 0x0000004c354c7209 */ /* 0x000fe40007810000 */
[----:B------:R-:W-:-:S02]  /*6600*/  ISETP.GT.AND P4, PT, R72, 0x68, PT ;  /* 0x000000684800780c */ /* 0x000fc40003f84270 */
[----:B------:R-:W-:Y:S01]  /*6610*/  FSEL R55, R55, -INF , P5 ;  /* 0xff80000037377808 */ /* 0x000fe20002800000 */
[----:B------:R-:W-:Y:S01]  /*6620*/  MUFU.EX2 R30, R30 ;  /* 0x0000001e001e7308 */ /* 0x000fe20000000800 */
[----:B------:R-:W-:Y:S01]  /*6630*/  FMNMX.FTZ R76, R57, R76, !PT ;  /* 0x0000004c394c7209 */ /* 0x000fe20007810000 */
[----:B------:R-:W-:Y:S02]  /*6640*/  WARPGROUP.DEPBAR.LE gsb0, 0x0 ;  /* 0x00008000000079c5 */ /* 0x000fe40000010000 */
[----:B------:R-:W-:Y:S01]  /*6650*/  WARPGROUP.ARRIVE ;  /* 0x00000000000079c5 */ /* 0x000fe20000000000 */
[----:B------:R-:W-:Y:S01]  /*6660*/  ISETP.GT.AND P5, PT, R72, 0x69, PT ;  /* 0x000000694800780c */ /* 0x000fe20003fa4270 */
[-CC-:B------:R-:W-:Y:S01]  /*6670*/  FFMA.FTZ R163, R48, R10.reuse, -R29.reuse ;  /* 0x0000000a30a37223 */ /* 0x180fe2000001081d */
[----:B------:R-:W-:Y:S01]  /*6680*/  FSEL R61, R61, -INF , P4 ;  /* 0xff8000003d3d7808 */ /* 0x000fe20002000000 */
[----:B------:R-:W-:Y:S01]  /*6690*/  FFMA.FTZ R161, R52, R10, -R29 ;  /* 0x0000000a34a17223 */ /* 0x000fe2000001081d */
[----:B------:R-:W-:Y:S01]  /*66a0*/  FMNMX.FTZ R76, R55, R76, !PT ;  /* 0x0000004c374c7209 */ /* 0x000fe20007810000 */
[----:B------:R-:W-:Y:S01]  /*66b0*/  HGMMA.64x128x16.F32.BF16 R88, R156, gdesc[UR8].tnspB, R88, gsb0 ;  /* 0x41e000089c587df0 */ /* 0x000fe20008001858 */
[----:B------:R-:W-:Y:S01]  /*66c0*/  ISETP.GT.AND P4, PT, R72, 0x70, PT ;  /* 0x000000704800780c */ /* 0x000fe20003f84270 */
[----:B------:R-:W-:Y:S01]  /*66d0*/  UMOV UR10, UR6 ;  /* 0x00000006000a7c82 */ /* 0x000fe20008000000 */
[----:B---3--:R-:W-:Y:S01]  /*66e0*/  FSEL R87, R60, -INF , P5 ;  /* 0xff8000003c577808 */ /* 0x008fe20002800000 */
[----:B------:R-:W-:Y:S01]  /*66f0*/  UMOV UR11, 0x40000040 ;  /* 0x40000040000b7882 */ /* 0x000fe20000000000 */
[----:B------:R-:W-:Y:S01]  /*6700*/  FMNMX.FTZ R76, R61, R76, !PT ;  /* 0x0000004c3d4c7209 */ /* 0x000fe20007810000 */
[----:B------:R-:W-:Y:S01]  /*6710*/  MUFU.EX2 R169, R169 ;  /* 0x000000a900a97308 */ /* 0x000fe20000000800 */
[----:B------:R-:W-:-:S02]  /*6720*/  ISETP.GT.AND P5, PT, R72, 0x71, PT ;  /* 0x000000714800780c */ /* 0x000fc40003fa4270 */
[----:B------:R-:W-:Y:S02]  /*6730*/  FSEL R65, R65, -INF , P4 ;  /* 0xff80000041417808 */ /* 0x000fe40002000000 */
[----:B------:R-:W-:Y:S02]  /*6740*/  FMNMX.FTZ R76, R87, R76, !PT ;  /* 0x0000004c574c7209 */ /* 0x000fe40007810000 */
[----:B------:R-:W-:Y:S01]  /*6750*/  ISETP.GT.AND P4, PT, R72, 0x78, PT ;  /* 0x000000784800780c */ /* 0x000fe20003f84270 */
[----:B------:R-:W-:Y:S01]  /*6760*/  MUFU.EX2 R32, R32 ;  /* 0x0000002000207308 */ /* 0x000fe20000000800 */
[----:B------:R-:W-:Y:S02]  /*6770*/  FSEL R185, R64, -INF , P5 ;  /* 0xff80000040b97808 */ /* 0x000fe40002800000 */
[----:B------:R-:W-:Y:S02]  /*6780*/  FMNMX.FTZ R76, R65, R76, !PT ;  /* 0x0000004c414c7209 */ /* 0x000fe40007810000 */
[----:B------:R-:W-:-:S02]  /*6790*/  ISETP.GT.AND P5, PT, R72, 0x79, PT ;  /* 0x000000794800780c */ /* 0x000fc40003fa4270 */
[----:B------:R-:W-:Y:S01]  /*67a0*/  FSEL R189, R69, -INF , P4 ;  /* 0xff80000045bd7808 */ /* 0x000fe20002000000 */
[--C-:B------:R-:W-:Y:S01]  /*67b0*/  FFMA.FTZ R69, R42, R10, -R29.reuse ;  /* 0x0000000a2a457223 */ /* 0x100fe2000001081d */
[----:B------:R-:W-:Y:S01]  /*67c0*/  FMNMX.FTZ R76, R185, R76, !PT ;  /* 0x0000004cb94c7209 */ /* 0x000fe20007810000 */
[----:B------:R-:W-:Y:S01]  /*67d0*/  FFMA.FTZ R42, R25, R10, -R29 ;  /* 0x0000000a192a7223 */ /* 0x000fe2000001081d */
[----:B0-----:R-:W-:Y:S01]  /*67e0*/  FSEL R191, R68, -INF , P5 ;  /* 0xff80000044bf7808 */ /* 0x001fe20002800000 */
[----:B------:R-:W-:Y:S01]  /*67f0*/  MUFU.EX2 R171, R171 ;  /* 0x000000ab00ab7308 */ /* 0x000fe20000000800 */
[----:B------:R-:W-:-:S04]  /*6800*/  FMNMX.FTZ R76, R189, R76, !PT ;  /* 0x0000004cbd4c7209 */ /* 0x000fc80007810000 */
        /* <DEDUP_REMOVED lines=20> */
[----:B------:R-:W-:Y:S01]  /*6950*/  FSEL R0, R19, RZ, P4 ;  /* 0x000000ff13007208 */ /* 0x000fe20002000000 */
[-CC-:B------:R-:W-:Y:S01]  /*6960*/  FFMA.FTZ R51, R31, R10.reuse, -R48.reuse ;  /* 0x0000000a1f337223 */ /* 0x180fe20000010830 */
[-CC-:B------:R-:W-:Y:S01]  /*6970*/  FFMA.FTZ R31, R35, R10.reuse, -R48.reuse ;  /* 0x0000000a231f7223 */ /* 0x180fe20000010830 */
[----:B------:R-:W-:Y:S01]  /*6980*/  FSEL R35, R11, RZ, P3 ;  /* 0x000000ff0b237208 */ /* 0x000fe20001800000 */
[-CC-:B------:R-:W-:Y:S01]  /*6990*/  FFMA.FTZ R180, R43, R10.reuse, -R48.reuse ;  /* 0x0000000a2bb47223 */ /* 0x180fe20000010830 */
[----:B------:R-:W-:Y:S01]  /*69a0*/  FADD.FTZ R13, -R0, R13 ;  /* 0x0000000d000d7221 */ /* 0x000fe20000010100 */
[----:B------:R-:W-:Y:S01]  /*69b0*/  MUFU.EX2 R25, R25 ;  /* 0x0000001900197308 */ /* 0x000fe20000000800 */
[-C--:B------:R-:W-:Y:S01]  /*69c0*/  FFMA.FTZ R43, R47, R10.reuse, -R48 ;  /* 0x0000000a2f2b7223 */ /* 0x080fe20000010830 */
[----:B------:R-:W-:Y:S01]  /*69d0*/  FADD.FTZ R35, -R35, R12 ;  /* 0x0000000c23237221 */ /* 0x000fe20000010100 */
[-C--:B------:R-:W-:Y:S01]  /*69e0*/  FMUL.FTZ R2, R13, R10.reuse ;  /* 0x0000000a0d027220 */ /* 0x080fe20000410000 */
[----:B------:R-:W-:Y:S01]  /*69f0*/  FFMA.FTZ R176, R49, R10, -R48 ;  /* 0x0000000a31b07223 */ /* 0x000fe20000010830 */
[----:B------:R-:W-:-:S02]  /*6a00*/  IMAD.U32 R12, RZ, RZ, UR61 ;  /* 0x0000003dff0c7e24 */ /* 0x000fc4000f8e00ff */
[-C--:B------:R-:W-:Y:S01]  /*6a10*/  FMUL.FTZ R35, R35, R10.reuse ;  /* 0x0000000a23237220 */ /* 0x080fe20000410000 */
[-CC-:B------:R-:W-:Y:S01]  /*6a20*/  FFMA.FTZ R178, R59, R10.reuse, -R48.reuse ;  /* 0x0000000a3bb27223 */ /* 0x180fe20000010830 */
[----:B------:R-:W-:Y:S01]  /*6a30*/  MUFU.EX2 R180, R180 ;  /* 0x000000b400b47308 */ /* 0x000fe20000000800 */
[----:B------:R-:W-:Y:S02]  /*6a40*/  @!P1 VIADD R12, R12, 0x34840 ;  /* 0x000348400c0c9836 */ /* 0x000fe40000000000 */
[-CC-:B------:R-:W-:Y:S01]  /*6a50*/  FFMA.FTZ R49, R63, R10.reuse, -R48.reuse ;  /* 0x0000000a3f317223 */ /* 0x180fe20000010830 */
[-CC-:B------:R-:W-:Y:S01]  /*6a60*/  FFMA.FTZ R172, R67, R10.reuse, -R48.reuse ;  /* 0x0000000a43ac7223 */ /* 0x180fe20000010830 */
[-CC-:B------:R-:W-:Y:S01]  /*6a70*/  FFMA.FTZ R174, R73, R10.reuse, -R48.reuse ;  /* 0x0000000a49ae7223 */ /* 0x180fe20000010830 */
[-C--:B------:R-:W-:Y:S01]  /*6a80*/  FFMA.FTZ R47, R33, R10.reuse, -R48 ;  /* 0x0000000a212f7223 */ /* 0x080fe20000010830 */
[----:B------:R-:W-:Y:S01]  /*6a90*/  @!P1 PRMT R12, RZ, 0x654, R12 ;  /* 0x00000654ff0c9816 */ /* 0x000fe2000000000c */
        /* <DEDUP_REMOVED lines=13> */
[----:B------:R-:W-:Y:S01]  /*6b70*/  FFMA.FTZ R57, R57, R10, -R48 ;  /* 0x0000000a39397223 */ /* 0x000fe20000010830 */
[----:B------:R-:W-:-:S02]  /*6b80*/  WARPGROUP.DEPBAR.LE gsb0, 0x0 ;  /* 0x00008000000079c5 */ /* 0x000fc40000010000 */
[----:B------:R-:W-:Y:S01]  /*6b90*/  WARPGROUP.ARRIVE ;  /* 0x00000000000079c5 */ /* 0x000fe20000000000 */
[----:B------:R-:W2:Y:S01]  /*6ba0*/  MUFU.EX2 R182, R182 ;  /* 0x000000b600b67308 */ /* 0x000ea20000000800 */
[----:B0-----:R-:W-:Y:S01]  /*6bb0*/  FFMA.FTZ R7, R2, R7, R25 ;  /* 0x0000000702077223 */ /* 0x001fe20000010019 */
[-CC-:B------:R-:W-:Y:S01]  /*6bc0*/  FFMA.FTZ R55, R55, R10.reuse, -R48.reuse ;  /* 0x0000000a37377223 */ /* 0x180fe20000010830 */
[-CC-:B------:R-:W-:Y:S01]  /*6bd0*/  FFMA.FTZ R61, R61, R10.reuse, -R48.reuse ;  /* 0x0000000a3d3d7223 */ /* 0x180fe20000010830 */
[--C-:B------:R-:W-:Y:S01]  /*6be0*/  FFMA.FTZ R87, R87, R10, -R48.reuse ;  /* 0x0000000a57577223 */ /* 0x100fe20000010830 */
[----:B------:R-:W-:Y:S01]  /*6bf0*/  HGMMA.64x128x16.F32.BF16 R88, R152, gdesc[UR8].tnspB, R88, gsb0 ;  /* 0x41e0000898587df0 */ /* 0x000fe20008001858 */
[C---:B------:R-:W-:Y:S01]  /*6c00*/  FADD.FTZ R7, R180.reuse, R7 ;  /* 0x00000007b4077221 */ /* 0x040fe20000010000 */
[----:B------:R-:W-:Y:S01]  /*6c10*/  F2FP.BF16.F32.PACK_AB R180, R180, R25 ;  /* 0x00000019b4b4723e */ /* 0x000fe200000010ff */
[----:B------:R-:W0:Y:S01]  /*6c20*/  MUFU.EX2 R43, R43 ;  /* 0x0000002b002b7308 */ /* 0x000e220000000800 */
[----:B-1----:R-:W-:Y:S01]  /*6c30*/  FFMA.FTZ R35, R0, R6, R181 ;  /* 0x0000000600237223 */ /* 0x002fe200000100b5 */
[-CC-:B------:R-:W-:Y:S01]  /*6c40*/  FFMA.FTZ R65, R65, R10.reuse, -R48.reuse ;  /* 0x0000000a41417223 */ /* 0x180fe20000010830 */
[-CC-:B------:R-:W-:Y:S01]  /*6c50*/  FFMA.FTZ R185, R185, R10.reuse, -R48.reuse ;  /* 0x0000000ab9b97223 */ /* 0x180fe20000010830 */
[-CC-:B------:R-:W-:Y:S01]  /*6c60*/  FFMA.FTZ R189, R189, R10.reuse, -R48.reuse ;  /* 0x0000000abdbd7223 */ /* 0x180fe20000010830 */
[C---:B------:R-:W-:Y:S01]  /*6c70*/  FADD.FTZ R6, R22.reuse, R35 ;  /* 0x0000002316067221 */ /* 0x040fe20000010000 */
[----:B------:R-:W-:Y:S01]  /*6c80*/  FFMA.FTZ R48, R191, R10, -R48 ;  /* 0x0000000abf307223 */ /* 0x000fe20000010830 */
[----:B------:R-:W-:Y:S01]  /*6c90*/  IMAD.U32 R41, RZ, RZ, UR7 ;  /* 0x00000007ff297e24 */ /* 0x000fe2000f8e00ff */
[----:B------:R-:W1:Y:S01]  /*6ca0*/  MUFU.EX2 R176, R176 ;  /* 0x000000b000b07308 */ /* 0x000e620000000800 */
[C---:B------:R-:W-:Y:S01]  /*6cb0*/  ISETP.GT.AND P3, PT, R15.reuse, R14, PT ;  /* 0x0000000e0f00720c */ /* 0x040fe20003f64270 */
[----:B------:R-:W-:Y:S01]  /*6cc0*/  VIADD R15, R15, 0xffffffff ;  /* 0xffffffff0f0f7836 */ /* 0x000fe20000000000 */
[----:B------:R-:W-:-:S02]  /*6cd0*/  F2FP.BF16.F32.PACK_AB R181, R22, R181 ;  /* 0x000000b516b5723e */ /* 0x000fc400000010ff */
[----:B------:R-:W-:-:S03]  /*6ce0*/  @!P1 IADD3 R41, R41, 0x34860, RZ ;  /* 0x0003486029299810 */ /* 0x000fc60007ffe0ff */
[----:B------:R-:W3:Y:S01]  /*6cf0*/  MUFU.EX2 R45, R45 ;  /* 0x0000002d002d7308 */ /* 0x000ee20000000800 */
[----:B------:R-:W-:-:S07]  /*6d00*/  @!P1 PRMT R41, RZ, 0x654, R41 ;  /* 0x00000654ff299816 */ /* 0x000fce0000000029 */
[----:B------:R-:W4:Y:S08]  /*6d10*/  MUFU.EX2 R178, R178 ;  /* 0x000000b200b27308 */ /* 0x000f300000000800 */
[----:B------:R-:W5:Y:S08]  /*6d20*/  MUFU.EX2 R49, R49 ;  /* 0x0000003100317308 */ /* 0x000f700000000800 */
        /* <DEDUP_REMOVED lines=12> */
[----:B------:R-:W5:Y:S01]  /*6df0*/  MUFU.EX2 R160, R37 ;  /* 0x0000002500a07308 */ /* 0x000f620000000800 */
[----:B------:R-:W-:-:S02]  /*6e00*/  WARPGROUP.DEPBAR.LE gsb0, 0x0 ;  /* 0x00008000000079c5 */ /* 0x000fc40000010000 */
[----:B------:R2:W-:Y:S05]  /*6e10*/  @!P1 SYNCS.ARRIVE.TRANS64.RED.A1T0 RZ, [R12+URZ], RZ ;  /* 0x000000ff0cff99a7 */ /* 0x0005ea000810043f */
[----:B------:R-:W5:Y:S01]  /*6e20*/  MUFU.EX2 R39, R39 ;  /* 0x0000002700277308 */ /* 0x000f620000000800 */
[----:B--2---:R-:W-:Y:S01]  /*6e30*/  FADD.FTZ R12, R182, R7 ;  /* 0x00000007b60c7221 */ /* 0x004fe20000010000 */
[----:B------:R-:W-:Y:S01]  /*6e40*/  FADD.FTZ R7, R183, R6 ;  /* 0x00000006b7077221 */ /* 0x000fe20000010000 */
[----:B------:R2:W-:Y:S05]  /*6e50*/  @!P1 SYNCS.ARRIVE.TRANS64.RED.A1T0 RZ, [R41+URZ], RZ ;  /* 0x000000ff29ff99a7 */ /* 0x0005ea000810043f */
[----:B------:R-:W2:Y:S01]  /*6e60*/  MUFU.EX2 R162, R79 ;  /* 0x0000004f00a27308 */ /* 0x000ea20000000800 */
[----:B0-----:R-:W-:Y:S01]  /*6e70*/  FADD.FTZ R35, R43, R12 ;  /* 0x0000000c2b237221 */ /* 0x001fe20000010000 */
[C---:B------:R-:W-:Y:S01]  /*6e80*/  FADD.FTZ R6, R20.reuse, R7 ;  /* 0x0000000714067221 */ /* 0x040fe20000010000 */
[----:B------:R-:W-:Y:S01]  /*6e90*/  F2FP.BF16.F32.PACK_AB R183, R20, R183 ;  /* 0x000000b714b7723e */ /* 0x000fe200000010ff */
[----:B------:R-:W-:-:S02]  /*6ea0*/  IMAD.MOV.U32 R20, RZ, RZ, R3 ;  /* 0x000000ffff147224 */ /* 0x000fc400078e0003 */
[----:B-1----:R-:W-:Y:S01]  /*6eb0*/  FADD.FTZ R12, R176, R35 ;  /* 0x00000023b00c7221 */ /* 0x002fe20000010000 */
[----:B------:R-:W-:Y:S01]  /*6ec0*/  FADD.FTZ R7, R177, R6 ;  /* 0x00000006b1077221 */ /* 0x000fe20000010000 */
[C---:B------:R-:W-:Y:S01]  /*6ed0*/  F2FP.BF16.F32.PACK_AB R177, R24.reuse, R177 ;  /* 0x000000b118b1723e */ /* 0x040fe200000010ff */
[----:B------:R-:W0:Y:S01]  /*6ee0*/  MUFU.EX2 R53, R53 ;  /* 0x0000003500357308 */ /* 0x000e220000000800 */
[----:B---3--:R-:W-:Y:S01]  /*6ef0*/  FADD.FTZ R29, R45, R12 ;  /* 0x0000000c2d1d7221 */ /* 0x008fe20000010000 */
[----:B------:R-:W-:Y:S01]  /*6f00*/  FADD.FTZ R6, R24, R7 ;  /* 0x0000000718067221 */ /* 0x000fe20000010000 */
[----:B------:R-:W-:Y:S02]  /*6f10*/  F2FP.BF16.F32.PACK_AB R182, R43, R182 ;  /* 0x000000b62bb6723e */ /* 0x000fe400000010ff */
[----:B----4-:R-:W-:Y:S01]  /*6f20*/  FADD.FTZ R12, R178, R29 ;  /* 0x0000001db20c7221 */ /* 0x010fe20000010000 */
[----:B------:R-:W-:Y:S01]  /*6f30*/  FADD.FTZ R7, R179, R6 ;  /* 0x00000006b3077221 */ /* 0x000fe20000010000 */
[----:B------:R-:W-:Y:S01]  /*6f40*/  F2FP.BF16.F32.PACK_AB R176, R45, R176 ;  /* 0x000000b02db0723e */ /* 0x000fe200000010ff */
[----:B------:R-:W-:Y:S01]  /*6f50*/  MUFU.EX2 R44, R44 ;  /* 0x0000002c002c7308 */ /* 0x000fe20000000800 */
[C---:B-----5:R-:W-:Y:S01]  /*6f60*/  FADD.FTZ R29, R49.reuse, R12 ;  /* 0x0000000c311d7221 */ /* 0x060fe20000010000 */
[----:B------:R-:W-:Y:S01]  /*6f70*/  FADD.FTZ R6, R26, R7 ;  /* 0x000000071a067221 */ /* 0x000fe20000010000 */
[----:B------:R-:W-:-:S02]  /*6f80*/  F2FP.BF16.F32.PACK_AB R178, R49, R178 ;  /* 0x000000b231b2723e */ /* 0x000fc400000010ff */
[----:B------:R-:W-:Y:S01]  /*6f90*/  FADD.FTZ R12, R172, R29 ;  /* 0x0000001dac0c7221 */ /* 0x000fe20000010000 */
[----:B------:R-:W-:Y:S01]  /*6fa0*/  FADD.FTZ R7, R173, R6 ;  /* 0x00000006ad077221 */ /* 0x000fe20000010000 */
[----:B------:R-:W-:Y:S01]  /*6fb0*/  F2FP.BF16.F32.PACK_AB R179, R26, R179 ;  /* 0x000000b31ab3723e */ /* 0x000fe200000010ff */
[----:B------:R-:W1:Y:S01]  /*6fc0*/  MUFU.EX2 R156, R57 ;  /* 0x00000039009c7308 */ /* 0x000e620000000800 */
[C---:B------:R-:W-:Y:S01]  /*6fd0*/  FADD.FTZ R29, R51.reuse, R12 ;  /* 0x0000000c331d7221 */ /* 0x040fe20000010000 */
[----:B------:R-:W-:Y:S01]  /*6fe0*/  FADD.FTZ R6, R28, R7 ;  /* 0x000000071c067221 */ /* 0x000fe20000010000 */
[----:B------:R-:W-:Y:S02]  /*6ff0*/  F2FP.BF16.F32.PACK_AB R172, R51, R172 ;  /* 0x000000ac33ac723e */ /* 0x000fe400000010ff */
[----:B------:R-:W-:Y:S01]  /*7000*/  FADD.FTZ R12, R174, R29 ;  /* 0x0000001dae0c7221 */ /* 0x000fe20000010000 */
[----:B------:R-:W-:Y:S01]  /*7010*/  FADD.FTZ R7, R175, R6 ;  /* 0x00000006af077221 */ /* 0x000fe20000010000 */
[----:B------:R-:W-:Y:S01]  /*7020*/  F2FP.BF16.F32.PACK_AB R173, R28, R173 ;  /* 0x000000ad1cad723e */ /* 0x000fe200000010ff */
[----:B------:R-:W-:Y:S01]  /*7030*/  MUFU.EX2 R69, R69 ;  /* 0x0000004500457308 */ /* 0x000fe20000000800 */
[C---:B------:R-:W-:Y:S01]  /*7040*/  FADD.FTZ R29, R47.reuse, R12 ;  /* 0x0000000c2f1d7221 */ /* 0x040fe20000010000 */
[----:B------:R-:W-:Y:S01]  /*7050*/  FADD.FTZ R6, R30, R7 ;  /* 0x000000071e067221 */ /* 0x000fe20000010000 */
[----:B------:R-:W-:-:S02]  /*7060*/  F2FP.BF16.F32.PACK_AB R174, R47, R174 ;  /* 0x000000ae2fae723e */ /* 0x000fc400000010ff */
[----:B------:R-:W-:Y:S01]  /*7070*/  FADD.FTZ R12, R168, R29 ;  /* 0x0000001da80c7221 */ /* 0x000fe20000010000 */
[----:B------:R-:W-:Y:S01]  /*7080*/  FADD.FTZ R7, R169, R6 ;  /* 0x00000006a9077221 */ /* 0x000fe20000010000 */
[----:B------:R-:W-:Y:S01]  /*7090*/  F2FP.BF16.F32.PACK_AB R175, R30, R175 ;  /* 0x000000af1eaf723e */ /* 0x000fe200000010ff */
[----:B------:R-:W3:Y:S01]  /*70a0*/  MUFU.EX2 R55, R55 ;  /* 0x0000003700377308 */ /* 0x000ee20000000800 */
        /* <DEDUP_REMOVED lines=12> */
[C---:B------:R-:W-:Y:S01]  /*7170*/  F2FP.BF16.F32.PACK_AB R164, R13.reuse, R164 ;  /* 0x000000a40da4723e */ /* 0x040fe200000010ff */
[----:B------:R-:W4:Y:S01]  /*7180*/  MUFU.EX2 R158, R61 ;  /* 0x0000003d009e7308 */ /* 0x000f220000000800 */
[----:B------:R-:W-:Y:S01]  /*7190*/  FADD.FTZ R25, R13, R12 ;  /* 0x0000000c0d197221 */ /* 0x000fe20000010000 */
[----:B------:R-:W-:Y:S01]  /*71a0*/  FADD.FTZ R6, R36, R7 ;  /* 0x0000000724067221 */ /* 0x000fe20000010000 */
[----:B------:R-:W-:Y:S01]  /*71b0*/  F2FP.BF16.F32.PACK_AB R171, R34, R171 ;  /* 0x000000ab22ab723e */ /* 0x000fe200000010ff */
[----:B------:R-:W-:Y:S02]  /*71c0*/  IMAD.MOV.U32 R12, RZ, RZ, R11 ;  /* 0x000000ffff0c7224 */ /* 0x000fe400078e000b */
        /* <DEDUP_REMOVED lines=10> */
[----:B------:R-:W5:Y:S01]  /*7270*/  MUFU.EX2 R87, R87 ;  /* 0x0000005700577308 */ /* 0x000f620000000800 */
[C---:B------:R-:W-:Y:S01]  /*7280*/  FADD.FTZ R25, R39.reuse, R25 ;  /* 0x0000001927197221 */ /* 0x040fe20000010000 */
[----:B------:R-:W-:Y:S01]  /*7290*/  FADD.FTZ R6, R38, R7 ;  /* 0x0000000726067221 */ /* 0x000fe20000010000 */
[----:B------:R-:W-:Y:S02]  /*72a0*/  F2FP.BF16.F32.PACK_AB R160, R39, R160 ;  /* 0x000000a027a0723e */ /* 0x000fe400000010ff */
[----:B--2---:R-:W-:Y:S01]  /*72b0*/  FADD.FTZ R25, R162, R25 ;  /* 0x00000019a2197221 */ /* 0x004fe20000010000 */
[----:B------:R-:W-:Y:S01]  /*72c0*/  FADD.FTZ R7, R163, R6 ;  /* 0x00000006a3077221 */ /* 0x000fe20000010000 */
[----:B------:R-:W-:Y:S01]  /*72d0*/  F2FP.BF16.F32.PACK_AB R161, R38, R161 ;  /* 0x000000a126a1723e */ /* 0x000fe200000010ff */
[----:B------:R-:W2:Y:S01]  /*72e0*/  MUFU.EX2 R27, R27 ;  /* 0x0000001b001b7308 */ /* 0x000ea20000000800 */
[C---:B0-----:R-:W-:Y:S01]  /*72f0*/  FADD.FTZ R25, R53.reuse, R25 ;  /* 0x0000001935197221 */ /* 0x041fe20000010000 */
[----:B------:R-:W-:Y:S01]  /*7300*/  FADD.FTZ R7, R46, R7 ;  /* 0x000000072e077221 */ /* 0x000fe20000010000 */
[----:B------:R-:W-:-:S02]  /*7310*/  F2FP.BF16.F32.PACK_AB R162, R53, R162 ;  /* 0x000000a235a2723e */ /* 0x000fc400000010ff */
[----:B-1----:R-:W-:Y:S01]  /*7320*/  FADD.FTZ R25, R156, R25 ;  /* 0x000000199c197221 */ /* 0x002fe20000010000 */
[----:B------:R-:W-:Y:S01]  /*7330*/  FADD.FTZ R6, R44, R7 ;  /* 0x000000072c067221 */ /* 0x000fe20000010000 */
[----:B------:R-:W-:Y:S01]  /*7340*/  F2FP.BF16.F32.PACK_AB R163, R46, R163 ;  /* 0x000000a32ea3723e */ /* 0x000fe200000010ff */
[----:B------:R-:W0:Y:S01]  /*7350*/  MUFU.EX2 R152, R65 ;  /* 0x0000004100987308 */ /* 0x000e220000000800 */
[----:B---3--:R-:W-:Y:S01]  /*7360*/  FADD.FTZ R25, R55, R25 ;  /* 0x0000001937197221 */ /* 0x008fe20000010000 */
[----:B------:R-:W-:Y:S01]  /*7370*/  FADD.FTZ R7, R69, R6 ;  /* 0x0000000645077221 */ /* 0x000fe20000010000 */
[----:B------:R-:W-:Y:S02]  /*7380*/  F2FP.BF16.F32.PACK_AB R156, R55, R156 ;  /* 0x0000009c379c723e */ /* 0x000fe400000010ff */
[----:B----4-:R-:W-:Y:S01]  /*7390*/  FADD.FTZ R25, R158, R25 ;  /* 0x000000199e197221 */ /* 0x010fe20000010000 */
[----:B------:R-:W-:Y:S01]  /*73a0*/  FADD.FTZ R6, R40, R7 ;  /* 0x0000000728067221 */ /* 0x000fe20000010000 */
[----:B------:R-:W-:Y:S01]  /*73b0*/  F2FP.BF16.F32.PACK_AB R157, R69, R44 ;  /* 0x0000002c459d723e */ /* 0x000fe200000010ff */
[----:B------:R-:W1:Y:S01]  /*73c0*/  MUFU.EX2 R42, R42 ;  /* 0x0000002a002a7308 */ /* 0x000e620000000800 */
[----:B-----5:R-:W-:Y:S01]  /*73d0*/  FADD.FTZ R25, R87, R25 ;  /* 0x0000001957197221 */ /* 0x020fe20000010000 */
[----:B------:R-:W-:Y:S01]  /*73e0*/  FADD.FTZ R6, R187, R6 ;  /* 0x00000006bb067221 */ /* 0x000fe20000010000 */
[----:B------:R-:W-:-:S02]  /*73f0*/  F2FP.BF16.F32.PACK_AB R158, R87, R158 ;  /* 0x0000009e579e723e */ /* 0x000fc400000010ff */
[----:B------:R-:W-:Y:S01]  /*7400*/  F2FP.BF16.F32.PACK_AB R159, R187, R40 ;  /* 0x00000028bb9f723e */ /* 0x000fe200000010ff */
[----:B--2---:R-:W-:Y:S01]  /*7410*/  FADD.FTZ R7, R27, R6 ;  /* 0x000000061b077221 */ /* 0x004fe20000010000 */
[----:B------:R-:W-:Y:S01]  /*7420*/  MOV R13, R19 ;  /* 0x00000013000d7202 */ /* 0x000fe20000000f00 */
        /* <DEDUP_REMOVED lines=11> */
[----:B-1----:R-:W-:-:S04]  /*74e0*/  FADD.FTZ R25, R154, R25 ;  /* 0x000000199a197221 */ /* 0x002fc80000010000 */
[C---:B--2---:R-:W-:Y:S01]  /*74f0*/  FADD.FTZ R7, R48.reuse, R25 ;  /* 0x0000001930077221 */ /* 0x044fe20000010000 */
[----:B------:R-:W-:Y:S01]  /*7500*/  F2FP.BF16.F32.PACK_AB R154, R48, R154 ;  /* 0x0000009a309a723e */ /* 0x000fe200000010ff */
[C---:B0-----:R-:W-:Y:S01]  /*7510*/  FADD.FTZ R6, R21.reuse, R6 ;  /* 0x0000000615067221 */ /* 0x041fe20000010000 */
[----:B------:R-:W-:Y:S01]  /*7520*/  F2FP.BF16.F32.PACK_AB R155, R21, R23 ;  /* 0x00000017159b723e */ /* 0x000fe200000010ff */
[----:B------:R-:W-:Y:S06]  /*7530*/  @P3 BRA `(.L_x_2064) ;  /* 0xffffffcc00a03947 */ /* 0x000fec000383ffff */
.L_x_2055:
[----:B------:R-:W-:-:S13]  /*7540*/  ISETP.GE.AND P2, PT, R15, R17, PT ;  /* 0x000000110f00720c */ /* 0x000fda0003f46270 */
[----:B------:R-:W-:Y:S05]  /*7550*/  @!P2 BRA `(.L_x_2065) ;  /* 0x000000280028a947 */ /* 0x000fea0003800000 */
[----:B------:R-:W-:Y:S01]  /*7560*/  IMAD.MOV.U32 R8, RZ, RZ, R11 ;  /* 0x000000ffff087224 */ /* 0x000fe200078e000b */
[----:B------:R-:W-:Y:S01]  /*7570*/  UMOV UR41, UR37 ;  /* 0x0000002500297c82 */ /* 0x000fe20008000000 */
[----:B------:R-:W-:Y:S01]  /*7580*/  IMAD.MOV.U32 R12, RZ, RZ, R19 ;  /* 0x000000ffff0c7224 */ /* 0x000fe200078e0013 */
[----:B------:R-:W-:Y:S01]  /*7590*/  ULDC UR39, c[0x0][0x9d8] ;  /* 0x0002760000277ab9 */ /* 0x000fe20000000800 */
[----:B------:R-:W-:-:S07]  /*75a0*/  IMAD.MOV.U32 R9, RZ, RZ, R3 ;  /* 0x000000ffff097224 */ /* 0x000fce00078e0003 */
.L_x_2074:
[----:B------:R-:W-:-:S04]  /*75b0*/  UIADD3 UR37, UR41, 0x1, URZ ;  /* 0x0000000129257890 */ /* 0x000fc8000fffe03f */
[----:B------:R-:W-:-:S04]  /*75c0*/  UISETP.NE.AND UP0, UPT, UR37, 0x2, UPT ;  /* 0x000000022500788c */ /* 0x000fc8000bf05270 */
[----:B------:R-:W-:Y:S02]  /*75d0*/  USEL UR6, URZ, 0x1, UP0 ;  /* 0x000000013f067887 */ /* 0x000fe40008000000 */
[----:B------:R-:W-:-:S04]  /*75e0*/  USEL UR37, UR37, URZ, UP0 ;  /* 0x0000003f25257287 */ /* 0x000fc80008000000 */
[----:B------:R-:W-:Y:S01]  /*75f0*/  LOP3.LUT R3, R9, UR6, RZ, 0x3c, !PT ;  /* 0x0000000609037c12 */ /* 0x000fe2000f8e3cff */
[----:B------:R-:W-:Y:S07]  /*7600*/  @!P0 BRA `(.L_x_2066) ;  /* 0x0000000000048947 */ /* 0x000fee0003800000 */
[----:B------:R-:W-:Y:S01]  /*7610*/  BPT.TRAP 0x1 ;  /* 0x000000040000795c */ /* 0x000fe20000300000 */
.L_x_2066:
[----:B------:R-:W-:Y:S01]  /*7620*/  ULEA UR40, UR37, UR36, 0x3 ;  /* 0x0000002425287291 */ /* 0x000fe2000f8e183f */
[----:B------:R-:W-:-:S08]  /*7630*/  SHF.L.U32 R10, R3, 0x1f, RZ ;  /* 0x0000001f030a7819 */ /* 0x000fd000000006ff */
[----:B------:R0:W1:Y:S01]  /*7640*/  SYNCS.PHASECHK.TRANS64.TRYWAIT P2, [UR40+0x34830], R10 ;  /* 0x0348300aff0075a7 */ /* 0x0000620008040168 */
[----:B------:R-:W-:Y:S05]  /*7650*/  @!P0 BRA `(.L_x_2067) ;  /* 0x0000000000048947 */ /* 0x000fea0003800000 */
[----:B------:R-:W-:Y:S01]  /*7660*/  BPT.TRAP 0x1 ;  /* 0x000000040000795c */ /* 0x000fe20000300000 */
.L_x_2067:
[----:B-1----:R-:W-:Y:S05]  /*7670*/  @P2 BRA `(.L_x_2068) ;  /* 0x0000000000082947 */ /* 0x002fea0003800000 */
[----:B------:R-:W1:Y:S02]  /*7680*/  SYNCS.PHASECHK.TRANS64.TRYWAIT P2, [UR40+0x34830], R10 ;  /* 0x0348300aff0075a7 */ /* 0x000e640008040168 */
[----:B-1----:R-:W-:Y:S05]  /*7690*/  @!P2 BRA `(.L_x_2069) ;  /* 0x0000008c0060a947 */ /* 0x002fea0003800000 */
.L_x_2068:
        /* <DEDUP_REMOVED lines=128> */
.L_x_2070:
[----:B------:R-:W-:Y:S01]  /*7ea0*/  ULEA UR7, UR41, UR36, 0x3 ;  /* 0x0000002429077291 */ /* 0x000fe2000f8e183f */
[----:B------:R-:W-:-:S08]  /*7eb0*/  SHF.L.U32 R0, R9, 0x1f, RZ ;  /* 0x0000001f09007819 */ /* 0x000fd000000006ff */
[----:B------:R2:W3:Y:S01]  /*7ec0*/  SYNCS.PHASECHK.TRANS64.TRYWAIT P2, [UR7+0x34850], R0 ;  /* 0x03485000ff0075a7 */ /* 0x0004e20008040147 */
[----:B------:R-:W-:Y:S05]  /*7ed0*/  @!P0 BRA `(.L_x_2071) ;  /* 0x0000000000048947 */ /* 0x000fea0003800000 */
[----:B------:R-:W-:Y:S01]  /*7ee0*/  BPT.TRAP 0x1 ;  /* 0x000000040000795c */ /* 0x000fe20000300000 */
.L_x_2071:
[----:B---3--:R-:W-:Y:S05]  /*7ef0*/  @P2 BRA `(.L_x_2072) ;  /* 0x0000000000082947 */ /* 0x008fea0003800000 */
[----:B------:R-:W3:Y:S02]  /*7f00*/  SYNCS.PHASECHK.TRANS64.TRYWAIT P2, [UR7+0x34850], R0 ;  /* 0x03485000ff0075a7 */ /* 0x000ee40008040147 */
[----:B---3--:R-:W-:Y:S05]  /*7f10*/  @!P2 BRA `(.L_x_2073) ;  /* 0x000000840058a947 */ /* 0x008fea0003800000 */
.L_x_2072:
[----:B------:R-:W-:Y:S01]  /*7f20*/  UIADD3 UR6, UR36, 0x400, URZ ;  /* 0x0000040024067890 */ /* 0x000fe2000fffe03f */
[----:B------:R-:W-:Y:S01]  /*7f30*/  WARPGROUP.ARRIVE ;  /* 0x00000000000079c5 */ /* 0x000fe20000000000 */
[----:B------:R-:W-:Y:S01]  /*7f40*/  UMOV UR11, 0x40000040 ;  /* 0x40000040000b7882 */ /* 0x000fe20000000000 */
[----:B-1----:R-:W-:Y:S01]  /*7f50*/  FMUL.FTZ R11, R24, UR39 ;  /* 0x00000027180b7c20 */ /* 0x002fe20008410000 */
[----:B------:R-:W-:Y:S01]  /*7f60*/  USHF.R.U32.HI UR6, URZ, 0x4, UR6 ;  /* 0x000000043f067899 */ /* 0x000fe20008011606 */
[----:B------:R-:W-:Y:S01]  /*7f70*/  FMUL.FTZ R185, R25, UR39 ;  /* 0x0000002719b97c20 */ /* 0x000fe20008410000 */
[----:B------:R-:W-:Y:S01]  /*7f80*/  FMUL.FTZ R187, R32, UR39 ;  /* 0x0000002720bb7c20 */ /* 0x000fe20008410000 */
[----:B------:R-:W-:Y:S01]  /*7f90*/  FMUL.FTZ R189, R33, UR39 ;  /* 0x0000002721bd7c20 */ /* 0x000fe20008410000 */
[----:B------:R-:W-:Y:S01]  /*7fa0*/  ULOP3.LUT UR6, UR6, 0x3fff, URZ, 0xc0, !UPT ;  /* 0x00003fff06067892 */ /* 0x000fe2000f8ec03f */
[----:B------:R-:W2:Y:S01]  /*7fb0*/  MUFU.TANH R11, R11 ;  /* 0x0000000b000b7308 */ /* 0x000ea20000002400 */
        /* <DEDUP_REMOVED lines=19> */
[----:B--23--:R-:W-:Y:S01]  /*80f0*/  FMNMX.FTZ R0, R11, R12, !PT ;  /* 0x0000000c0b007209 */ /* 0x00cfe20007810000 */
        /* <DEDUP_REMOVED lines=42> */
[----:B0-----:R-:W0:Y:S01]  /*83a0*/  LDC R10, c[0x0][0x988] ;  /* 0x00026200ff0a7b82 */ /* 0x001e220000000800 */
[----:B------:R-:W-:Y:S01]  /*83b0*/  FMUL.FTZ R221, R86, UR39 ;  /* 0x0000002756dd7c20 */ /* 0x000fe20008410000 */
[----:B------:R-:W-:Y:S01]  /*83c0*/  FMUL.FTZ R87, R87, UR39 ;  /* 0x0000002757577c20 */ /* 0x000fe20008410000 */
[----:B------:R-:W-:Y:S01]  /*83d0*/  MUFU.TANH R199, R199 ;  /* 0x000000c700c77308 */ /* 0x000fe20000002400 */
[C---:B------:R-:W-:Y:S01]  /*83e0*/  ISETP.GT.AND P2, PT, R15.reuse, R17, PT ;  /* 0x000000110f00720c */ /* 0x040fe20003f44270 */
[----:B------:R-:W-:Y:S01]  /*83f0*/  UMOV UR41, UR37 ;  /* 0x0000002500297c82 */ /* 0x000fe20008000000 */
[----:B------:R-:W-:-:S05]  /*8400*/  IADD3 R15, R15, -0x1, RZ ;  /* 0xffffffff0f0f7810 */ /* 0x000fca0007ffe0ff */
        /* <DEDUP_REMOVED lines=16> */
[----:B------:R-:W-:Y:S01]  /*8510*/  FMUL.FTZ R29, R38, UR39 ;  /* 0x00000027261d7c20 */ /* 0x000fe20008410000 */
[----:B------:R-:W-:Y:S01]  /*8520*/  HGMMA.64x128x16.F32.BF16 R88, R176, gdesc[UR8].tnspB, R88, gsb0 ;  /* 0x41e00008b0587df0 */ /* 0x000fe20008001858 */
[----:B------:R-:W-:Y:S01]  /*8530*/  UIADD3 UR10, UR6, 0x100, URZ ;  /* 0x00000100060a7890 */ /* 0x000fe2000fffe03f */
[----:B------:R-:W-:-:S04]  /*8540*/  UMOV UR11, 0x40000040 ;  /* 0x40000040000b7882 */ /* 0x000fc80000000000 */
[----:B------:R-:W1:Y:S08]  /*8550*/  MUFU.TANH R181, R181 ;  /* 0x000000b500b57308 */ /* 0x000e700000002400 */
[----:B------:R-:W2:Y:S08]  /*8560*/  MUFU.TANH R183, R183 ;  /* 0x000000b700b77308 */ /* 0x000eb00000002400 */
        /* <DEDUP_REMOVED lines=32> */
[----:B------:R-:W-:Y:S01]  /*8770*/  MUFU.TANH R41, R41 ;  /* 0x0000002900297308 */ /* 0x000fe20000002400 */
[----:B------:R-:W-:Y:S01]  /*8780*/  HGMMA.64x128x16.F32.BF16 R88, R172, gdesc[UR8].tnspB, R88, gsb0 ;  /* 0x41e00008ac587df0 */ /* 0x000fe20008001858 */
[----:B------:R-:W-:Y:S01]  /*8790*/  UIADD3 UR10, UR6, 0x180, URZ ;  /* 0x00000180060a7890 */ /* 0x000fe2000fffe03f */
[----:B------:R-:W-:-:S05]  /*87a0*/  UMOV UR11, 0x40000040 ;  /* 0x40000040000b7882 */ /* 0x000fca0000000000 */
[----:B------:R-:W1:Y:S08]  /*87b0*/  MUFU.TANH R177, R177 ;  /* 0x000000b100b17308 */ /* 0x000e700000002400 */
[----:B------:R-:W2:Y:S08]  /*87c0*/  MUFU.TANH R179, R179 ;  /* 0x000000b300b37308 */ /* 0x000eb00000002400 */
[----:B------:R-:W3:Y:S01]  /*87d0*/  MUFU.TANH R59, R59 ;  /* 0x0000003b003b7308 */ /* 0x000ee20000002400 */
        /* <DEDUP_REMOVED lines=9> */
[----:B---3--:R-:W-:-:S03]  /*8870*/  FMNMX.FTZ R0, R59, R0, !PT ;  /* 0x000000003b007209 */ /* 0x008fc60007810000 */
        /* <DEDUP_REMOVED lines=22> */
[----:B------:R-:W1:Y:S08]  /*89e0*/  MUFU.TANH R173, R173 ;  /* 0x000000ad00ad7308 */ /* 0x000e700000002400 */
[----:B------:R-:W2:Y:S08]  /*89f0*/  MUFU.TANH R175, R175 ;  /* 0x000000af00af7308 */ /* 0x000eb00000002400 */
[----:B------:R-:W-:Y:S01]  /*8a00*/  MUFU.TANH R221, R221 ;  /* 0x000000dd00dd7308 */ /* 0x000fe20000002400 */
[----:B-1----:R-:W-:-:S04]  /*8a10*/  FMNMX.FTZ R0, R173, R0, !PT ;  /* 0x00000000ad007209 */ /* 0x002fc80007810000 */
[----:B------:R-:W-:-:S03]  /*8a20*/  FMNMX.FTZ R0, R69, R0, !PT ;  /* 0x0000000045007209 */ /* 0x000fc60007810000 */
[----:B------:R-:W-:Y:S01]  /*8a30*/  MUFU.TANH R87, R87 ;  /* 0x0000005700577308 */ /* 0x000fe20000002400 */
[----:B--2---:R-:W-:-:S04]  /*8a40*/  FMNMX.FTZ R0, R175, R0, !PT ;  /* 0x00000000af007209 */ /* 0x004fc80007810000 */
[----:B------:R-:W-:-:S04]  /*8a50*/  FMNMX.FTZ R0, R73, R0, !PT ;  /* 0x0000000049007209 */ /* 0x000fc80007810000 */
[----:B------:R-:W-:-:S04]  /*8a60*/  FMNMX.FTZ R0, R209, R0, !PT ;  /* 0x00000000d1007209 */ /* 0x000fc80007810000 */
[----:B------:R-:W-:-:S04]  /*8a70*/  FMNMX.FTZ R0, R211, R0, !PT ;  /* 0x00000000d3007209 */ /* 0x000fc80007810000 */
[----:B------:R-:W-:-:S04]  /*8a80*/  FMNMX.FTZ R0, R213, R0, !PT ;  /* 0x00000000d5007209 */ /* 0x000fc80007810000 */
[----:B------:R-:W-:-:S04]  /*8a90*/  FMNMX.FTZ R0, R81, R0, !PT ;  /* 0x0000000051007209 */ /* 0x000fc80007810000 */
[----:B------:R-:W-:-:S04]  /*8aa0*/  FMNMX.FTZ R0, R217, R0, !PT ;  /* 0x00000000d9007209 */ /* 0x000fc80007810000 */
[----:B------:R-:W-:-:S05]  /*8ab0*/  FMNMX.FTZ R0, R215, R0, !PT ;  /* 0x00000000d7007209 */ /* 0x000fca0007810000 */
[----:B------:R-:W1:Y:S02]  /*8ac0*/  SHFL.BFLY PT, R19, R0, 0x2, 0x1f ;  /* 0x0c401f0000137f89 */ /* 0x000e6400000e0000 */
[----:B-1----:R-:W-:-:S05]  /*8ad0*/  FMNMX.FTZ R19, R0, R19, !PT ;  /* 0x0000001300137209 */ /* 0x002fca0007810000 */
[----:B------:R-:W1:Y:S02]  /*8ae0*/  SHFL.BFLY PT, R0, R19, 0x1, 0x1f ;  /* 0x0c201f0013007f89 */ /* 0x000e6400000e0000 */
[----:B-1----:R-:W-:-:S05]  /*8af0*/  FMNMX.FTZ R19, R19, R0, !PT ;  /* 0x0000000013137209 */ /* 0x002fca0007810000 */
        /* <DEDUP_REMOVED lines=18> */
[-CC-:B------:R-:W-:Y:S01]  /*8c20*/  FFMA.FTZ R174, R199, R10.reuse, -R0.reuse ;  /* 0x0000000ac7ae7223 */ /* 0x180fe20000010800 */
[----:B------:R-:W-:Y:S01]  /*8c30*/  FFMA.FTZ R191, R179, R10, -R0 ;  /* 0x0000000ab3bf7223 */ /* 0x000fe20000010800 */
[----:B------:R-:W-:-:S02]  /*8c40*/  WARPGROUP.DEPBAR.LE gsb0, 0x0 ;  /* 0x00008000000079c5 */ /* 0x000fc40000010000 */
[----:B------:R-:W-:Y:S01]  /*8c50*/  WARPGROUP.ARRIVE ;  /* 0x00000000000079c5 */ /* 0x000fe20000000000 */
[----:B------:R-:W-:Y:S01]  /*8c60*/  FMNMX.FTZ R12, R27, R12, !PT ;  /* 0x0000000c1b0c7209 */ /* 0x000fe20007810000 */
[----:B------:R-:W-:Y:S01]  /*8c70*/  FMUL.FTZ R169, R74, UR39 ;  /* 0x000000274aa97c20 */ /* 0x000fe20008410000 */
[----:B------:R-:W-:Y:S01]  /*8c80*/  FMUL.FTZ R171, R78, UR39 ;  /* 0x000000274eab7c20 */ /* 0x000fe20008410000 */
[----:B------:R-:W0:Y:S01]  /*8c90*/  MUFU.EX2 R223, R223 ;  /* 0x000000df00df7308 */ /* 0x000e220000000800 */
[----:B------:R-:W-:Y:S01]  /*8ca0*/  FMNMX.FTZ R12, R29, R12, !PT ;  /* 0x0000000c1d0c7209 */ /* 0x000fe20007810000 */
[----:B------:R-:W-:Y:S01]  /*8cb0*/  HGMMA.64x128x16.F32.BF16 R88, R164, gdesc[UR8].tnspB, R88, gsb0 ;  /* 0x41e00008a4587df0 */ /* 0x000fe20008001858 */
[----:B------:R-:W-:Y:S01]  /*8cc0*/  UIADD3 UR10, UR6, 0x280, URZ ;  /* 0x00000280060a7890 */ /* 0x000fe2000fffe03f */
[--C-:B------:R-:W-:Y:S01]  /*8cd0*/  FFMA.FTZ R168, R177, R10, -R0.reuse ;  /* 0x0000000ab1a87223 */ /* 0x100fe20000010800 */
[----:B------:R-:W-:Y:S01]  /*8ce0*/  UMOV UR11, 0x40000040 ;  /* 0x40000040000b7882 */ /* 0x000fe20000000000 */
[----:B------:R-:W-:Y:S01]  /*8cf0*/  FMNMX.FTZ R12, R31, R12, !PT ;  /* 0x0000000c1f0c7209 */ /* 0x000fe20007810000 */
[-CC-:B------:R-:W-:Y:S01]  /*8d00*/  FFMA.FTZ R170, R203, R10.reuse, -R0.reuse ;  /* 0x0000000acbaa7223 */ /* 0x180fe20000010800 */
[----:B------:R-:W-:Y:S01]  /*8d10*/  MUFU.TANH R169, R169 ;  /* 0x000000a900a97308 */ /* 0x000fe20000002400 */
[--C-:B------:R-:W-:Y:S01]  /*8d20*/  FFMA.FTZ R193, R205, R10, -R0.reuse ;  /* 0x0000000acdc17223 */ /* 0x100fe20000010800 */
[----:B------:R-:W-:Y:S01]  /*8d30*/  FMNMX.FTZ R12, R33, R12, !PT ;  /* 0x0000000c210c7209 */ /* 0x000fe20007810000 */
[-CC-:B------:R-:W-:Y:S01]  /*8d40*/  FFMA.FTZ R16, R213, R10.reuse, -R0.reuse ;  /* 0x0000000ad5107223 */ /* 0x180fe20000010800 */
[----:B------:R-:W-:-:S02]  /*8d50*/  FFMA.FTZ R20, R217, R10, -R0 ;  /* 0x0000000ad9147223 */ /* 0x000fc40000010800 */
[----:B------:R-:W-:Y:S02]  /*8d60*/  FMNMX.FTZ R12, R35, R12, !PT ;  /* 0x0000000c230c7209 */ /* 0x000fe40007810000 */
[----:B------:R-:W-:Y:S01]  /*8d70*/  MUFU.TANH R171, R171 ;  /* 0x000000ab00ab7308 */ /* 0x000fe20000002400 */
[----:B0-----:R-:W-:Y:S01]  /*8d80*/  FFMA.FTZ R7, R2, R7, R223 ;  /* 0x0000000702077223 */ /* 0x001fe200000100df */
[----:B------:R-:W-:-:S04]  /*8d90*/  FMNMX.FTZ R12, R37, R12, !PT ;  /* 0x0000000c250c7209 */ /* 0x000fc80007810000 */
[----:B------:R-:W-:Y:S02]  /*8da0*/  FMNMX.FTZ R12, R39, R12, !PT ;  /* 0x0000000c270c7209 */ /* 0x000fe40007810000 */
[----:B------:R-:W0:Y:S02]  /*8db0*/  MUFU.EX2 R180, R180 ;  /* 0x000000b400b47308 */ /* 0x000e240000000800 */
[----:B------:R-:W-:-:S04]  /*8dc0*/  FMNMX.FTZ R12, R41, R12, !PT ;  /* 0x0000000c290c7209 */ /* 0x000fc80007810000 */
[----:B------:R-:W-:Y:S02]  /*8dd0*/  FMNMX.FTZ R12, R43, R12, !PT ;  /* 0x0000000c2b0c7209 */ /* 0x000fe40007810000 */
[----:B------:R-:W1:Y:S02]  /*8de0*/  MUFU.EX2 R182, R182 ;  /* 0x000000b600b67308 */ /* 0x000e640000000800 */
[----:B------:R-:W-:-:S04]  /*8df0*/  FMNMX.FTZ R12, R47, R12, !PT ;  /* 0x0000000c2f0c7209 */ /* 0x000fc80007810000 */
[----:B------:R-:W-:Y:S02]  /*8e00*/  FMNMX.FTZ R12, R45, R12, !PT ;  /* 0x0000000c2d0c7209 */ /* 0x000fe40007810000 */
[----:B------:R-:W-:Y:S01]  /*8e10*/  MUFU.EX2 R176, R176 ;  /* 0x000000b000b07308 */ /* 0x000fe20000000800 */
[C---:B0-----:R-:W-:Y:S01]  /*8e20*/  FADD.FTZ R7, R180.reuse, R7 ;  /* 0x00000007b4077221 */ /* 0x041fe20000010000 */
[----:B------:R-:W-:Y:S02]  /*8e30*/  FMNMX.FTZ R12, R51, R12, !PT ;  /* 0x0000000c330c7209 */ /* 0x000fe40007810000 */
[----:B------:R-:W-:Y:S02]  /*8e40*/  F2FP.BF16.F32.PACK_AB R180, R180, R223 ;  /* 0x000000dfb4b4723e */ /* 0x000fe400000010ff */
[----:B------:R-:W-:Y:S02]  /*8e50*/  FMNMX.FTZ R12, R49, R12, !PT ;  /* 0x0000000c310c7209 */ /* 0x000fe40007810000 */
[----:B------:R-:W-:Y:S01]  /*8e60*/  MUFU.EX2 R178, R178 ;  /* 0x000000b200b27308 */ /* 0x000fe20000000800 */
[----:B-1----:R-:W-:Y:S01]  /*8e70*/  FADD.FTZ R28, R182, R7 ;  /* 0x00000007b61c7221 */ /* 0x002fe20000010000 */
        /* <DEDUP_REMOVED lines=19> */
[----:B------:R-:W-:Y:S01]  /*8fb0*/  FMNMX.FTZ R11, R87, R12, !PT ;  /* 0x0000000c570b7209 */ /* 0x000fe20007810000 */
[--C-:B------:R-:W-:Y:S01]  /*8fc0*/  FFMA.FTZ R12, R175, R10, -R0.reuse ;  /* 0x0000000aaf0c7223 */ /* 0x100fe20000010800 */
[----:B------:R-:W-:Y:S03]  /*8fd0*/  MUFU.EX2 R170, R170 ;  /* 0x000000aa00aa7308 */ /* 0x000fe60000000800 */
[----:B------:R-:W0:Y:S05]  /*8fe0*/  SHFL.BFLY PT, R14, R11, 0x2, 0x1f ;  /* 0x0c401f000b0e7f89 */ /* 0x000e2a00000e0000 */
[----:B------:R-:W-:Y:S08]  /*8ff0*/  MUFU.EX2 R193, R193 ;  /* 0x000000c100c17308 */ /* 0x000ff00000000800 */
[----:B------:R-:W-:Y:S08]  /*9000*/  MUFU.EX2 R12, R12 ;  /* 0x0000000c000c7308 */ /* 0x000ff00000000800 */
[----:B------:R-:W-:Y:S01]  /*9010*/  MUFU.EX2 R16, R16 ;  /* 0x0000001000107308 */ /* 0x000fe20000000800 */
[----:B0-----:R-:W-:Y:S01]  /*9020*/  FMNMX.FTZ R22, R11, R14, !PT ;  /* 0x0000000e0b167209 */ /* 0x001fe20007810000 */
[----:B------:R-:W-:-:S04]  /*9030*/  FFMA.FTZ R14, R209, R10, -R0 ;  /* 0x0000000ad10e7223 */ /* 0x000fc80000010800 */
[----:B------:R-:W0:Y:S02]  /*9040*/  SHFL.BFLY PT, R11, R22, 0x1, 0x1f ;  /* 0x0c201f00160b7f89 */ /* 0x000e2400000e0000 */
[----:B------:R-:W-:Y:S01]  /*9050*/  MUFU.EX2 R20, R20 ;  /* 0x0000001400147308 */ /* 0x000fe20000000800 */
        /* <DEDUP_REMOVED lines=9> */
[-CC-:B------:R-:W-:Y:S01]  /*90f0*/  FFMA.FTZ R65, R73, R10.reuse, -R0.reuse ;  /* 0x0000000a49417223 */ /* 0x180fe20000010800 */
[----:B------:R-:W-:Y:S01]  /*9100*/  UMOV UR11, 0x40000040 ;  /* 0x40000040000b7882 */ /* 0x000fe20000000000 */
[----:B------:R-:W-:Y:S01]  /*9110*/  UIADD3 UR6, UR6, 0x380, URZ ;  /* 0x0000038006067890 */ /* 0x000fe2000fffe03f */
[-CC-:B------:R-:W-:Y:S01]  /*9120*/  FFMA.FTZ R167, R189, R10.reuse, -R0.reuse ;  /* 0x0000000abda77223 */ /* 0x180fe20000010800 */
[-CC-:B------:R-:W-:Y:S01]  /*9130*/  FFMA.FTZ R61, R69, R10.reuse, -R0.reuse ;  /* 0x0000000a453d7223 */ /* 0x180fe20000010800 */
[-CC-:B------:R-:W-:Y:S01]  /*9140*/  FFMA.FTZ R73, R81, R10.reuse, -R0.reuse ;  /* 0x0000000a51497223 */ /* 0x180fe20000010800 */
[----:B0-----:R-:W-:Y:S01]  /*9150*/  FMNMX.FTZ R11, R22, R11, !PT ;  /* 0x0000000b160b7209 */ /* 0x001fe20007810000 */
[-CC-:B------:R-:W-:Y:S01]  /*9160*/  FFMA.FTZ R189, R201, R10.reuse, -R0.reuse ;  /* 0x0000000ac9bd7223 */ /* 0x180fe20000010800 */
[-CC-:B------:R-:W-:Y:S01]  /*9170*/  FFMA.FTZ R69, R211, R10.reuse, -R0.reuse ;  /* 0x0000000ad3457223 */ /* 0x180fe20000010800 */
[-C--:B------:R-:W-:Y:S01]  /*9180*/  FFMA.FTZ R81, R215, R10.reuse, -R0 ;  /* 0x0000000ad7517223 */ /* 0x080fe20000010800 */
[----:B------:R-:W0:Y:S01]  /*9190*/  MUFU.EX2 R165, R183 ;  /* 0x000000b700a57308 */ /* 0x000e220000000800 */
[----:B------:R-:W-:-:S04]  /*91a0*/  FMUL.FTZ R26, R11, R10 ;  /* 0x0000000a0b1a7220 */ /* 0x000fc80000410000 */
        /* <DEDUP_REMOVED lines=11> */
[-C--:B------:R-:W-:Y:S01]  /*9260*/  FFMA.FTZ R39, R39, R10.reuse, -R26 ;  /* 0x0000000a27277223 */ /* 0x080fe2000001081a */
[----:B0-----:R-:W-:Y:S01]  /*9270*/  FADD.FTZ R7, R165, R28 ;  /* 0x0000001ca5077221 */ /* 0x001fe20000010000 */
[----:B------:R-:W-:Y:S01]  /*9280*/  MUFU.EX2 R181, R181 ;  /* 0x000000b500b57308 */ /* 0x000fe20000000800 */
[-CC-:B-1----:R-:W-:Y:S01]  /*9290*/  FFMA.FTZ R13, R41, R10.reuse, -R26.reuse ;  /* 0x0000000a290d7223 */ /* 0x182fe2000001081a */
[-CC-:B------:R-:W-:Y:S01]  /*92a0*/  FFMA.FTZ R24, R43, R10.reuse, -R26.reuse ;  /* 0x0000000a2b187223 */ /* 0x180fe2000001081a */
[----:B------:R-:W-:Y:S01]  /*92b0*/  FADD.FTZ R28, R176, R7 ;  /* 0x00000007b01c7221 */ /* 0x000fe20000010000 */
        /* <DEDUP_REMOVED lines=13> */
[----:B0-----:R-:W-:Y:S01]  /*9390*/  MOV R21, UR40 ;  /* 0x0000002800157c02 */ /* 0x001fe20008000f00 */
[-CC-:B------:R-:W-:Y:S01]  /*93a0*/  FFMA.FTZ R171, R171, R10.reuse, -R26.reuse ;  /* 0x0000000aabab7223 */ /* 0x180fe2000001081a */
[-CC-:B------:R-:W-:Y:S01]  /*93b0*/  FFMA.FTZ R79, R79, R10.reuse, -R26.reuse ;  /* 0x0000000a4f4f7223 */ /* 0x180fe2000001081a */
[-CC-:B------:R-:W-:Y:S01]  /*93c0*/  FFMA.FTZ R219, R219, R10.reuse, -R26.reuse ;  /* 0x0000000adbdb7223 */ /* 0x180fe2000001081a */
[----:B------:R-:W-:Y:S01]  /*93d0*/  FFMA.FTZ R83, R83, R10, -R26 ;  /* 0x0000000a53537223 */ /* 0x000fe2000001081a */
[----:B------:R-:W-:-:S02]  /*93e0*/  @!P1 VIADD R21, R21, 0x34840 ;  /* 0x0003484015159836 */ /* 0x000fc40000000000 */
[----:B------:R-:W-:Y:S01]  /*93f0*/  FFMA.FTZ R221, R221, R10, -R26 ;  /* 0x0000000adddd7223 */ /* 0x000fe2000001081a */
[----:B------:R-:W-:Y:S01]  /*9400*/  MUFU.EX2 R25, R25 ;  /* 0x0000001900197308 */ /* 0x000fe20000000800 */
[----:B------:R-:W-:Y:S02]  /*9410*/  F2FP.BF16.F32.PACK_AB R182, R165, R182 ;  /* 0x000000b6a5b6723e */ /* 0x000fe400000010ff */
[----:B------:R-:W-:-:S05]  /*9420*/  @!P1 PRMT R21, RZ, 0x654, R21 ;  /* 0x00000654ff159816 */ /* 0x000fca0000000015 */
[----:B------:R-:W0:Y:S08]  /*9430*/  MUFU.EX2 R167, R167 ;  /* 0x000000a700a77308 */ /* 0x000e300000000800 */
[----:B------:R-:W1:Y:S08]  /*9440*/  MUFU.EX2 R27, R27 ;  /* 0x0000001b001b7308 */ /* 0x000e700000000800 */
[----:B------:R-:W-:Y:S01]  /*9450*/  MUFU.EX2 R29, R29 ;  /* 0x0000001d001d7308 */ /* 0x000fe20000000800 */
[C---:B0-----:R-:W-:Y:S01]  /*9460*/  FADD.FTZ R7, R167.reuse, R28 ;  /* 0x0000001ca7077221 */ /* 0x041fe20000010000 */
[----:B------:R-:W-:-:S03]  /*9470*/  F2FP.BF16.F32.PACK_AB R176, R167, R176 ;  /* 0x000000b0a7b0723e */ /* 0x000fc600000010ff */
[----:B------:R-:W-:Y:S01]  /*9480*/  FADD.FTZ R28, R178, R7 ;  /* 0x00000007b21c7221 */ /* 0x000fe20000010000 */
[C---:B------:R-:W-:Y:S02]  /*9490*/  F2FP.BF16.F32.PACK_AB R178, R185.reuse, R178 ;  /* 0x000000b2b9b2723e */ /* 0x040fe400000010ff */
[----:B------:R-:W0:Y:S01]  /*94a0*/  MUFU.EX2 R31, R31 ;  /* 0x0000001f001f7308 */ /* 0x000e220000000800 */
[----:B------:R-:W-:Y:S01]  /*94b0*/  FADD.FTZ R7, R185, R28 ;  /* 0x0000001cb9077221 */ /* 0x000fe20000010000 */
[----:B-1----:R-:W-:-:S03]  /*94c0*/  F2FP.BF16.F32.PACK_AB R177, R27, R25 ;  /* 0x000000191bb1723e */ /* 0x002fc600000010ff */
[----:B------:R-:W-:Y:S01]  /*94d0*/  FADD.FTZ R28, R172, R7 ;  /* 0x00000007ac1c7221 */ /* 0x000fe20000010000 */
[C---:B------:R-:W-:Y:S02]  /*94e0*/  F2FP.BF16.F32.PACK_AB R172, R187.reuse, R172 ;  /* 0x000000acbbac723e */ /* 0x040fe400000010ff */
[----:B------:R-:W-:Y:S01]  /*94f0*/  MUFU.EX2 R35, R35 ;  /* 0x0000002300237308 */ /* 0x000fe20000000800 */
[----:B------:R-:W-:-:S04]  /*9500*/  FADD.FTZ R7, R187, R28 ;  /* 0x0000001cbb077221 */ /* 0x000fc80000010000 */
[----:B------:R-:W-:-:S03]  /*9510*/  FADD.FTZ R28, R174, R7 ;  /* 0x00000007ae1c7221 */ /* 0x000fc60000010000 */
[----:B------:R-:W-:Y:S01]  /*9520*/  MUFU.EX2 R175, R175 ;  /* 0x000000af00af7308 */ /* 0x000fe20000000800 */
[----:B0-----:R-:W-:-:S07]  /*9530*/  F2FP.BF16.F32.PACK_AB R179, R31, R29 ;  /* 0x0000001d1fb3723e */ /* 0x001fce00000010ff */
[----:B------:R-:W0:Y:S08]  /*9540*/  MUFU.EX2 R189, R189 ;  /* 0x000000bd00bd7308 */ /* 0x000e300000000800 */
[----:B------:R-:W-:Y:S08]  /*9550*/  MUFU.EX2 R39, R39 ;  /* 0x0000002700277308 */ /* 0x000ff00000000800 */
[----:B------:R-:W-:Y:S01]  /*9560*/  MUFU.EX2 R13, R13 ;  /* 0x0000000d000d7308 */ /* 0x000fe20000000800 */
[C---:B0-----:R-:W-:Y:S01]  /*9570*/  FADD.FTZ R7, R189.reuse, R28 ;  /* 0x0000001cbd077221 */ /* 0x041fe20000010000 */
[----:B------:R-:W-:-:S03]  /*9580*/  F2FP.BF16.F32.PACK_AB R174, R189, R174 ;  /* 0x000000aebdae723e */ /* 0x000fc600000010ff */
[----:B------:R-:W-:Y:S01]  /*9590*/  FADD.FTZ R28, R168, R7 ;  /* 0x00000007a81c7221 */ /* 0x000fe20000010000 */
[----:B------:R-:W-:Y:S02]  /*95a0*/  F2FP.BF16.F32.PACK_AB R168, R191, R168 ;  /* 0x000000a8bfa8723e */ /* 0x000fe400000010ff */
[----:B------:R-:W-:Y:S01]  /*95b0*/  MUFU.EX2 R24, R24 ;  /* 0x0000001800187308 */ /* 0x000fe20000000800 */
[----:B------:R-:W-:Y:S02]  /*95c0*/  WARPGROUP.DEPBAR.LE gsb0, 0x0 ;  /* 0x00008000000079c5 */ /* 0x000fe40000010000 */
[----:B------:R-:W-:Y:S01]  /*95d0*/  WARPGROUP.ARRIVE ;  /* 0x00000000000079c5 */ /* 0x000fe20000000000 */
[----:B------:R-:W-:Y:S01]  /*95e0*/  FADD.FTZ R161, -R11, R8 ;  /* 0x000000080ba17221 */ /* 0x000fe20000010100 */
[-CC-:B------:R-:W-:Y:S01]  /*95f0*/  FFMA.FTZ R160, R207, R10.reuse, -R0.reuse ;  /* 0x0000000acfa07223 */ /* 0x180fe20000010800 */
[-C--:B------:R-:W-:Y:S01]  /*9600*/  FFMA.FTZ R162, R173, R10.reuse, -R0 ;  /* 0x0000000aada27223 */ /* 0x080fe20000010800 */
[-CC-:B------:R-:W-:Y:S01]  /*9610*/  FFMA.FTZ R173, R33, R10.reuse, -R26.reuse ;  /* 0x0000000a21ad7223 */ /* 0x180fe2000001081a */
[-C--:B------:R-:W-:Y:S01]  /*9620*/  FMUL.FTZ R161, R161, R10.reuse ;  /* 0x0000000aa1a17220 */ /* 0x080fe20000410000 */
[----:B------:R-:W-:Y:S01]  /*9630*/  HGMMA.64x128x16.F32.BF16 R88, R156, gdesc[UR8].tnspB, R88, gsb0 ;  /* 0x41e000089c587df0 */ /* 0x000fe20008001858 */
[----:B------:R-:W-:Y:S01]  /*9640*/  UMOV UR10, UR6 ;  /* 0x00000006000a7c82 */ /* 0x000fe20008000000 */
[----:B------:R-:W-:Y:S01]  /*9650*/  UMOV UR11, 0x40000040 ;  /* 0x40000040000b7882 */ /* 0x000fe20000000000 */
[----:B------:R-:W0:Y:S01]  /*9660*/  MUFU.EX2 R0, R161 ;  /* 0x000000a100007308 */ /* 0x000e220000000800 */
[-CC-:B------:R-:W-:Y:S01]  /*9670*/  FFMA.FTZ R8, R51, R10.reuse, -R26.reuse ;  /* 0x0000000a33087223 */ /* 0x180fe2000001081a */
[----:B------:R-:W-:-:S06]  /*9680*/  FFMA.FTZ R26, R87, R10, -R26 ;  /* 0x0000000a571a7223 */ /* 0x000fcc000001081a */
[----:B------:R-:W1:Y:S08]  /*9690*/  MUFU.EX2 R173, R173 ;  /* 0x000000ad00ad7308 */ /* 0x000e700000000800 */
[----:B------:R-:W2:Y:S01]  /*96a0*/  MUFU.EX2 R9, R9 ;  /* 0x0000000900097308 */ /* 0x000ea20000000800 */
[----:B0-----:R-:W-:Y:S01]  /*96b0*/  FFMA.FTZ R6, R0, R6, R181 ;  /* 0x0000000600067223 */ /* 0x001fe200000100b5 */
[----:B------:R-:W-:-:S03]  /*96c0*/  F2FP.BF16.F32.PACK_AB R181, R30, R181 ;  /* 0x000000b51eb5723e */ /* 0x000fc600000010ff */
[----:B------:R-:W-:-:S03]  /*96d0*/  FADD.FTZ R6, R30, R6 ;  /* 0x000000061e067221 */ /* 0x000fc60000010000 */
[----:B------:R-:W-:Y:S01]  /*96e0*/  MUFU.EX2 R22, R22 ;  /* 0x0000001600167308 */ /* 0x000fe20000000800 */
[----:B------:R-:W-:Y:S01]  /*96f0*/  FADD.FTZ R6, R183, R6 ;  /* 0x00000006b7067221 */ /* 0x000fe20000010000 */
[----:B------:R-:W-:-:S03]  /*9700*/  F2FP.BF16.F32.PACK_AB R183, R23, R183 ;  /* 0x000000b717b7723e */ /* 0x000fc600000010ff */
[----:B------:R-:W-:-:S03]  /*9710*/  FADD.FTZ R6, R23, R6 ;  /* 0x0000000617067221 */ /* 0x000fc60000010000 */
[----:B------:R-:W-:Y:S01]  /*9720*/  MUFU.EX2 R164, R164 ;  /* 0x000000a400a47308 */ /* 0x000fe20000000800 */
[----:B------:R-:W-:-:S04]  /*9730*/  FADD.FTZ R6, R25, R6 ;  /* 0x0000000619067221 */ /* 0x000fc80000010000 */
[----:B------:R-:W-:-:S03]  /*9740*/  FADD.FTZ R6, R27, R6 ;  /* 0x000000061b067221 */ /* 0x000fc60000010000 */
[----:B------:R-:W-:Y:S01]  /*9750*/  MUFU.EX2 R8, R8 ;  /* 0x0000000800087308 */ /* 0x000fe20000000800 */
[----:B------:R-:W-:-:S04]  /*9760*/  FADD.FTZ R6, R29, R6 ;  /* 0x000000061d067221 */ /* 0x000fc80000010000 */
[----:B------:R-:W-:-:S03]  /*9770*/  FADD.FTZ R6, R31, R6 ;  /* 0x000000061f067221 */ /* 0x000fc60000010000 */
[----:B------:R-:W-:Y:S01]  /*9780*/  MUFU.EX2 R55, R55 ;  /* 0x0000003700377308 */ /* 0x000fe20000000800 */
[----:B-1----:R-:W-:Y:S01]  /*9790*/  FADD.FTZ R6, R173, R6 ;  /* 0x00000006ad067221 */ /* 0x002fe20000010000 */
[----:B------:R-:W-:-:S03]  /*97a0*/  F2FP.BF16.F32.PACK_AB R173, R35, R173 ;  /* 0x000000ad23ad723e */ /* 0x000fc600000010ff */
[----:B------:R-:W-:-:S03]  /*97b0*/  FADD.FTZ R6, R35, R6 ;  /* 0x0000000623067221 */ /* 0x000fc60000010000 */
[----:B------:R-:W0:Y:S01]  /*97c0*/  MUFU.EX2 R49, R49 ;  /* 0x0000003100317308 */ /* 0x000e220000000800 */
[----:B------:R-:W-:Y:S01]  /*97d0*/  FADD.FTZ R6, R175, R6 ;  /* 0x00000006af067221 */ /* 0x000fe20000010000 */
[----:B------:R-:W-:-:S03]  /*97e0*/  F2FP.BF16.F32.PACK_AB R175, R39, R175 ;  /* 0x000000af27af723e */ /* 0x000fc600000010ff */
[----:B------:R-:W-:-:S03]  /*97f0*/  FADD.FTZ R6, R39, R6 ;  /* 0x0000000627067221 */ /* 0x000fc60000010000 */
[----:B------:R-:W-:Y:S01]  /*9800*/  MUFU.EX2 R166, R166 ;  /* 0x000000a600a67308 */ /* 0x000fe20000000800 */
[----:B------:R-:W-:-:S04]  /*9810*/  FADD.FTZ R7, R13, R6 ;  /* 0x000000060d077221 */ /* 0x000fc80000010000 */
[----:B------:R-:W-:-:S03]  /*9820*/  FADD.FTZ R6, R24, R7 ;  /* 0x0000000718067221 */ /* 0x000fc60000010000 */
[----:B------:R-:W1:Y:S01]  /*9830*/  MUFU.EX2 R32, R53 ;  /* 0x0000003500207308 */ /* 0x000e620000000800 */
[----:B--2---:R-:W-:Y:S01]  /*9840*/  FADD.FTZ R7, R9, R6 ;  /* 0x0000000609077221 */ /* 0x004fe20000010000 */
[----:B0-----:R-:W-:-:S03]  /*9850*/  F2FP.BF16.F32.PACK_AB R165, R49, R8 ;  /* 0x0000000831a5723e */ /* 0x001fc600000010ff */
[----:B------:R-:W-:-:S03]  /*9860*/  FADD.FTZ R7, R22, R7 ;  /* 0x0000000716077221 */ /* 0x000fc60000010000 */
[----:B------:R-:W-:Y:S01]  /*9870*/  MUFU.EX2 R57, R57 ;  /* 0x0000003900397308 */ /* 0x000fe20000000800 */
[----:B------:R-:W-:-:S04]  /*9880*/  FADD.FTZ R7, R8, R7 ;  /* 0x0000000708077221 */ /* 0x000fc80000010000 */
[----:B------:R-:W-:-:S03]  /*9890*/  FADD.FTZ R7, R49, R7 ;  /* 0x0000000731077221 */ /* 0x000fc60000010000 */
[----:B------:R-:W0:Y:S01]  /*98a0*/  MUFU.EX2 R63, R63 ;  /* 0x0000003f003f7308 */ /* 0x000e220000000800 */
[----:B-1----:R-:W-:-:S07]  /*98b0*/  FADD.FTZ R7, R32, R7 ;  /* 0x0000000720077221 */ /* 0x002fce0000010000 */
[----:B------:R-:W-:Y:S08]  /*98c0*/  MUFU.EX2 R160, R160 ;  /* 0x000000a000a07308 */ /* 0x000ff00000000800 */
[----:B------:R-:W1:Y:S01]  /*98d0*/  MUFU.EX2 R34, R77 ;  /* 0x0000004d00227308 */ /* 0x000e620000000800 */
[C---:B0-----:R-:W-:Y:S01]  /*98e0*/  FADD.FTZ R7, R63.reuse, R7 ;  /* 0x000000073f077221 */ /* 0x041fe20000010000 */
[----:B------:R-:W-:-:S06]  /*98f0*/  F2FP.BF16.F32.PACK_AB R167, R63, R32 ;  /* 0x000000203fa7723e */ /* 0x000fcc00000010ff */
[----:B------:R-:W-:Y:S08]  /*9900*/  MUFU.EX2 R59, R59 ;  /* 0x0000003b003b7308 */ /* 0x000ff00000000800 */
[----:B------:R-:W0:Y:S01]  /*9910*/  MUFU.EX2 R67, R67 ;  /* 0x0000004300437308 */ /* 0x000e220000000800 */
[----:B-1----:R-:W-:-:S07]  /*9920*/  FADD.FTZ R7, R34, R7 ;  /* 0x0000000722077221 */ /* 0x002fce0000010000 */
[----:B------:R-:W-:Y:S08]  /*9930*/  MUFU.EX2 R162, R162 ;  /* 0x000000a200a27308 */ /* 0x000ff00000000800 */
[----:B------:R-:W1:Y:S01]  /*9940*/  MUFU.EX2 R36, R85 ;  /* 0x0000005500247308 */ /* 0x000e620000000800 */
[C---:B0-----:R-:W-:Y:S01]  /*9950*/  FADD.FTZ R7, R67.reuse, R7 ;  /* 0x0000000743077221 */ /* 0x041fe20000010000 */
[----:B------:R-:W-:Y:S01]  /*9960*/  F2FP.BF16.F32.PACK_AB R161, R67, R34 ;  /* 0x0000002243a1723e */ /* 0x000fe200000010ff */
[----:B------:R-:W-:-:S02]  /*9970*/  WARPGROUP.DEPBAR.LE gsb0, 0x0 ;  /* 0x00008000000079c5 */ /* 0x000fc40000010000 */
[----:B------:R-:W-:-:S03]  /*9980*/  WARPGROUP.ARRIVE ;  /* 0x00000000000079c5 */ /* 0x000fc60000000000 */
[----:B------:R-:W-:Y:S03]  /*9990*/  MUFU.EX2 R61, R61 ;  /* 0x0000003d003d7308 */ /* 0x000fe60000000800 */
[----:B------:R-:W-:Y:S05]  /*99a0*/  HGMMA.64x128x16.F32.BF16 R88, R152, gdesc[UR8].tnspB, R88, gsb0 ;  /* 0x41e0000898587df0 */ /* 0x000fea0008001858 */
[----:B------:R-:W0:Y:S01]  /*99b0*/  MUFU.EX2 R71, R71 ;  /* 0x0000004700477308 */ /* 0x000e220000000800 */
[----:B-1----:R-:W-:-:S07]  /*99c0*/  FADD.FTZ R7, R36, R7 ;  /* 0x0000000724077221 */ /* 0x002fce0000010000 */
[----:B------:R1:W2:Y:S08]  /*99d0*/  MUFU.EX2 R38, R169 ;  /* 0x000000a900267308 */ /* 0x0002b00000000800 */
[----:B------:R-:W3:Y:S01]  /*99e0*/  MUFU.EX2 R65, R65 ;  /* 0x0000004100417308 */ /* 0x000ee20000000800 */
[----:B-1----:R-:W-:Y:S01]  /*99f0*/  F2FP.BF16.F32.PACK_AB R169, R24, R13 ;  /* 0x0000000d18a9723e */ /* 0x002fe200000010ff */
[C---:B0-----:R-:W-:Y:S01]  /*9a00*/  FADD.FTZ R7, R71.reuse, R7 ;  /* 0x0000000747077221 */ /* 0x041fe20000010000 */
[----:B------:R-:W-:-:S05]  /*9a10*/  F2FP.BF16.F32.PACK_AB R163, R71, R36 ;  /* 0x0000002447a3723e */ /* 0x000fca00000010ff */
[----:B------:R-:W0:Y:S01]  /*9a20*/  MUFU.EX2 R75, R75 ;  /* 0x0000004b004b7308 */ /* 0x000e220000000800 */
[----:B--2---:R-:W-:-:S07]  /*9a30*/  FADD.FTZ R7, R38, R7 ;  /* 0x0000000726077221 */ /* 0x004fce0000010000 */
[----:B------:R-:W-:Y:S01]  /*9a40*/  MUFU.EX2 R14, R14 ;  /* 0x0000000e000e7308 */ /* 0x000fe20000000800 */
[----:B---3--:R-:W-:-:S07]  /*9a50*/  F2FP.BF16.F32.PACK_AB R156, R65, R12 ;  /* 0x0000000c419c723e */ /* 0x008fce00000010ff */
[----:B------:R-:W1:Y:S01]  /*9a60*/  MUFU.EX2 R69, R69 ;  /* 0x0000004500457308 */ /* 0x000e620000000800 */
[C---:B0-----:R-:W-:Y:S01]  /*9a70*/  FADD.FTZ R7, R75.reuse, R7 ;  /* 0x000000074b077221 */ /* 0x041fe20000010000 */
[----:B------:R-:W-:-:S06]  /*9a80*/  F2FP.BF16.F32.PACK_AB R157, R75, R38 ;  /* 0x000000264b9d723e */ /* 0x000fcc00000010ff */
[----:B------:R-:W-:Y:S08]  /*9a90*/  MUFU.EX2 R79, R79 ;  /* 0x0000004f004f7308 */ /* 0x000ff00000000800 */
[----:B------:R-:W-:Y:S01]  /*9aa0*/  MUFU.EX2 R24, R219 ;  /* 0x000000db00187308 */ /* 0x000fe20000000800 */
[----:B-1----:R-:W-:-:S07]  /*9ab0*/  F2FP.BF16.F32.PACK_AB R158, R69, R14 ;  /* 0x0000000e459e723e */ /* 0x002fce00000010ff */
[----:B------:R-:W0:Y:S08]  /*9ac0*/  MUFU.EX2 R73, R73 ;  /* 0x0000004900497308 */ /* 0x000e300000000800 */
[----:B------:R-:W1:Y:S08]  /*9ad0*/  MUFU.EX2 R83, R83 ;  /* 0x0000005300537308 */ /* 0x000e700000000800 */
[----:B------:R-:W2:Y:S01]  /*9ae0*/  MUFU.EX2 R81, R81 ;  /* 0x0000005100517308 */ /* 0x000ea20000000800 */
[----:B------:R-:W-:-:S02]  /*9af0*/  WARPGROUP.DEPBAR.LE gsb0, 0x0 ;  /* 0x00008000000079c5 */ /* 0x000fc40000010000 */
[----:B------:R3:W-:Y:S05]  /*9b00*/  @!P1 SYNCS.ARRIVE.TRANS64.RED.A1T0 RZ, [R21+URZ], RZ ;  /* 0x000000ff15ff99a7 */ /* 0x0007ea000810043f */
[----:B------:R-:W-:Y:S01]  /*9b10*/  MUFU.EX2 R155, R26 ;  /* 0x0000001a009b7308 */ /* 0x000fe20000000800 */
[----:B0-----:R-:W-:Y:S02]  /*9b20*/  F2FP.BF16.F32.PACK_AB R152, R73, R16 ;  /* 0x000000104998723e */ /* 0x001fe400000010ff */
[----:B-1----:R-:W-:Y:S02]  /*9b30*/  F2FP.BF16.F32.PACK_AB R153, R83, R24 ;  /* 0x000000185399723e */ /* 0x002fe400000010ff */
[----:B--2---:R-:W-:Y:S01]  /*9b40*/  F2FP.BF16.F32.PACK_AB R154, R81, R20 ;  /* 0x00000014519a723e */ /* 0x004fe200000010ff */
[----:B---3--:R-:W-:-:S04]  /*9b50*/  IMAD.U32 R21, RZ, RZ, UR7 ;  /* 0x00000007ff157e24 */ /* 0x008fc8000f8e00ff */
[----:B------:R-:W-:-:S05]  /*9b60*/  @!P1 VIADD R21, R21, 0x34860 ;  /* 0x0003486015159836 */ /* 0x000fca0000000000 */
[----:B------:R-:W-:-:S04]  /*9b70*/  @!P1 PRMT R21, RZ, 0x654, R21 ;  /* 0x00000654ff159816 */ /* 0x000fc80000000015 */
[----:B------:R0:W-:Y:S02]  /*9b80*/  @!P1 SYNCS.ARRIVE.TRANS64.RED.A1T0 RZ, [R21+URZ], RZ ;  /* 0x000000ff15ff99a7 */ /* 0x0001e4000810043f */
[----:B0-----:R-:W-:-:S04]  /*9b90*/  FADD.FTZ R21, R191, R28 ;  /* 0x0000001cbf157221 */ /* 0x001fc80000010000 */
[----:B------:R-:W-:Y:S01]  /*9ba0*/  FADD.FTZ R28, R170, R21 ;  /* 0x00000015aa1c7221 */ /* 0x000fe20000010000 */
[----:B------:R-:W-:-:S03]  /*9bb0*/  F2FP.BF16.F32.PACK_AB R170, R193, R170 ;  /* 0x000000aac1aa723e */ /* 0x000fc600000010ff */
[----:B------:R-:W-:Y:S02]  /*9bc0*/  FADD.FTZ R21, R193, R28 ;  /* 0x0000001cc1157221 */ /* 0x000fe40000010000 */
[----:B------:R0:W1:Y:S02]  /*9bd0*/  MUFU.EX2 R28, R171 ;  /* 0x000000ab001c7308 */ /* 0x0000640000000800 */
[----:B------:R-:W-:Y:S01]  /*9be0*/  FADD.FTZ R6, R164, R21 ;  /* 0x00000015a4067221 */ /* 0x000fe20000010000 */
[----:B------:R-:W-:-:S03]  /*9bf0*/  F2FP.BF16.F32.PACK_AB R164, R55, R164 ;  /* 0x000000a437a4723e */ /* 0x000fc600000010ff */
[----:B------:R-:W-:Y:S01]  /*9c00*/  FADD.FTZ R21, R55, R6 ;  /* 0x0000000637157221 */ /* 0x000fe20000010000 */
[----:B0-----:R-:W-:-:S03]  /*9c10*/  F2FP.BF16.F32.PACK_AB R171, R22, R9 ;  /* 0x0000000916ab723e */ /* 0x001fc600000010ff */
[----:B------:R-:W-:Y:S01]  /*9c20*/  FADD.FTZ R6, R166, R21 ;  /* 0x00000015a6067221 */ /* 0x000fe20000010000 */
[----:B------:R-:W0:Y:S01]  /*9c30*/  MUFU.EX2 R22, R221 ;  /* 0x000000dd00167308 */ /* 0x000e220000000800 */
[C---:B------:R-:W-:Y:S02]  /*9c40*/  F2FP.BF16.F32.PACK_AB R166, R57.reuse, R166 ;  /* 0x000000a639a6723e */ /* 0x040fe400000010ff */
[----:B------:R-:W-:Y:S01]  /*9c50*/  FADD.FTZ R21, R57, R6 ;  /* 0x0000000639157221 */ /* 0x000fe20000010000 */
[----:B-1----:R-:W-:-:S03]  /*9c60*/  FADD.FTZ R7, R28, R7 ;  /* 0x000000071c077221 */ /* 0x002fc60000010000 */
[----:B------:R-:W-:Y:S01]  /*9c70*/  FADD.FTZ R6, R160, R21 ;  /* 0x00000015a0067221 */ /* 0x000fe20000010000 */
[----:B------:R-:W-:Y:S01]  /*9c80*/  F2FP.BF16.F32.PACK_AB R160, R59, R160 ;  /* 0x000000a03ba0723e */ /* 0x000fe200000010ff */
[----:B------:R-:W-:Y:S02]  /*9c90*/  FADD.FTZ R7, R79, R7 ;  /* 0x000000074f077221 */ /* 0x000fe40000010000 */
[----:B------:R-:W-:Y:S01]  /*9ca0*/  FADD.FTZ R13, R59, R6 ;  /* 0x000000063b0d7221 */ /* 0x000fe20000010000 */
[----:B------:R-:W-:Y:S01]  /*9cb0*/  F2FP.BF16.F32.PACK_AB R159, R79, R28 ;  /* 0x0000001c4f9f723e */ /* 0x000fe200000010ff */
[----:B------:R-:W-:Y:S02]  /*9cc0*/  FADD.FTZ R7, R24, R7 ;  /* 0x0000000718077221 */ /* 0x000fe40000010000 */
[----:B------:R-:W-:Y:S01]  /*9cd0*/  FADD.FTZ R6, R162, R13 ;  /* 0x0000000da2067221 */ /* 0x000fe20000010000 */
[----:B------:R-:W-:Y:S01]  /*9ce0*/  F2FP.BF16.F32.PACK_AB R162, R61, R162 ;  /* 0x000000a23da2723e */ /* 0x000fe200000010ff */
[----:B------:R-:W-:-:S02]  /*9cf0*/  FADD.FTZ R7, R83, R7 ;  /* 0x0000000753077221 */ /* 0x000fc40000010000 */
[----:B------:R-:W-:Y:S02]  /*9d00*/  FADD.FTZ R9, R61, R6 ;  /* 0x000000063d097221 */ /* 0x000fe40000010000 */
[----:B0-----:R-:W-:Y:S02]  /*9d10*/  FADD.FTZ R8, R22, R7 ;  /* 0x0000000716087221 */ /* 0x001fe40000010000 */
        /* <DEDUP_REMOVED lines=10> */
[C---:B------:R-:W-:Y:S01]  /*9dc0*/  FADD.FTZ R6, R155.reuse, R8 ;  /* 0x000000089b067221 */ /* 0x040fe20000010000 */
[----:B------:R-:W-:Y:S01]  /*9dd0*/  F2FP.BF16.F32.PACK_AB R155, R155, R22 ;  /* 0x000000169b9b723e */ /* 0x000fe200000010ff */
[----:B------:R-:W-:Y:S01]  /*9de0*/  IMAD.MOV.U32 R8, RZ, RZ, R11 ;  /* 0x000000ffff087224 */ /* 0x000fe200078e000b */
[----:B------:R-:W-:Y:S06]  /*9df0*/  @P2 BRA `(.L_x_2074) ;  /* 0xffffffd400ec2947 */ /* 0x000fec000383ffff */
.L_x_2065:
        /* <DEDUP_REMOVED lines=67> */
.L_x_2075:
[----:B------:R-:W-:Y:S01]  /*a230*/  ULEA UR5, UR37, UR36, 0x3 ;  /* 0x0000002425057291 */ /* 0x000fe2000f8e183f */
[----:B------:R-:W-:-:S08]  /*a240*/  SHF.L.U32 R3, R3, 0x1f, RZ ;  /* 0x0000001f03037819 */ /* 0x000fd000000006ff */
[----:B------:R0:W1:Y:S01]  /*a250*/  SYNCS.PHASECHK.TRANS64.TRYWAIT P2, [UR5+0x34850], R3 ;  /* 0x03485003ff0075a7 */ /* 0x0000620008040145 */
[----:B------:R-:W-:Y:S05]  /*a260*/  @!P0 BRA `(.L_x_2076) ;  /* 0x0000000000048947 */ /* 0x000fea0003800000 */
[----:B------:R-:W-:Y:S01]  /*a270*/  BPT.TRAP 0x1 ;  /* 0x000000040000795c */ /* 0x000fe20000300000 */
.L_x_2076:
[----:B-1----:R-:W-:Y:S05]  /*a280*/  @P2 BRA `(.L_x_2077) ;  /* 0x0000000000082947 */ /* 0x002fea0003800000 */
[----:B------:R-:W1:Y:S02]  /*a290*/  SYNCS.PHASECHK.TRANS64.TRYWAIT P0, [UR5+0x34850], R3 ;  /* 0x03485003ff0075a7 */ /* 0x000e640008000145 */
[----:B-1----:R-:W-:Y:S05]  /*a2a0*/  @!P0 BRA `(.L_x_2078) ;  /* 0x00000060008c8947 */ /* 0x002fea0003800000 */
.L_x_2077:
        /* <DEDUP_REMOVED lines=9> */
[----:B------:R-:W-:Y:S01]  /*a340*/  IMAD.MOV.U32 R2, RZ, RZ, -0x800000 ;  /* 0xff800000ff027424 */ /* 0x000fe200078e00ff */
[----:B------:R-:W-:-:S02]  /*a350*/  ULOP3.LUT UR4, UR36, 0x4000000, URZ, 0xfc, !UPT ;  /* 0x0400000024047892 */ /* 0x000fc4000f8efc3f */
[----:B------:R-:W-:Y:S02]  /*a360*/  @!P1 PRMT R9, RZ, 0x654, R9 ;  /* 0x00000654ff099816 */ /* 0x000fe40000000009 */
[----:B------:R-:W-:-:S07]  /*a370*/  ULEA UR4, UR37, UR4, 0xb ;  /* 0x0000000425047291 */ /* 0x000fce000f8e583f */
[----:B------:R-:W-:Y:S02]  /*a380*/  UMOV UR6, UR4 ;  /* 0x0000000400067c82 */ /* 0x000fe40008000000 */
[----:B------:R-:W-:Y:S01]  /*a390*/  HGMMA.64x128x16.F32.BF16 R24, R180, gdesc[UR4].tnspB, R24, gsb0 ;  /* 0x41e00004b4187df0 */ /* 0x000fe20008001818 */
[----:B------:R-:W-:Y:S01]  /*a3a0*/  UIADD3 UR6, UR4, 0x80, URZ ;  /* 0x0000008004067890 */ /* 0x000fe2000fffe03f */
[----:B-1----:R-:W-:Y:S01]  /*a3b0*/  FADD.FTZ R0, R0, R7 ;  /* 0x0000000700007221 */ /* 0x002fe20000010000 */
[----:B------:R-:W-:Y:S01]  /*a3c0*/  UMOV UR7, 0x40000040 ;  /* 0x4000004000077882 */ /* 0x000fe20000000000 */
[----:B0-----:R-:W-:Y:S01]  /*a3d0*/  FADD.FTZ R4, R3, R6 ;  /* 0x0000000603047221 */ /* 0x001fe20000010000 */
[----:B------:R-:W-:Y:S02]  /*a3e0*/  IMAD.MOV.U32 R6, RZ, RZ, RZ ;  /* 0x000000ffff067224 */ /* 0x000fe400078e00ff */
[----:B------:R-:W0:Y:S04]  /*a3f0*/  SHFL.BFLY PT, R3, R0, 0x1, 0x1f ;  /* 0x0c201f0000037f89 */ /* 0x000e2800000e0000 */
[----:B------:R-:W1:Y:S01]  /*a400*/  SHFL.BFLY PT, R5, R4, 0x1, 0x1f ;  /* 0x0c201f0004057f89 */ /* 0x000e6200000e0000 */
[----:B0-----:R-:W-:Y:S01]  /*a410*/  FADD.FTZ R12, R0, R3 ;  /* 0x00000003000c7221 */ /* 0x001fe20000010000 */
[----:B------:R-:W-:-:S02]  /*a420*/  MOV R3, RZ ;  /* 0x000000ff00037202 */ /* 0x000fc40000000f00 */
[----:B------:R-:W-:Y:S01]  /*a430*/  MOV R0, 0xff800000 ;  /* 0xff80000000007802 */ /* 0x000fe20000000f00 */
        /* <DEDUP_REMOVED lines=114> */
.L_x_2048:
[----:B------:R-:W-:Y:S05]  /*ab60*/  @P0 BRA `(.L_x_2079) ;  /* 0x0000001400340947 */ /* 0x000fea0003800000 */
[----:B------:R-:W1:Y:S01]  /*ab70*/  S2R R3, SR_TID.X ;  /* 0x0000000000037919 */ /* 0x000e620000002100 */
[----:B------:R-:W2:Y:S01]  /*ab80*/  LDC R17, c[0x0][0xbe8] ;  /* 0x0002fa00ff117b82 */ /* 0x000ea20000000800 */
[----:B------:R-:W-:Y:S01]  /*ab90*/  SHF.R.S32.HI R11, RZ, 0x1f, R18 ;  /* 0x0000001fff0b7819 */ /* 0x000fe20000011412 */
[----:B------:R-:W-:Y:S01]  /*aba0*/  ULDC.64 UR4, c[0x0][0xbd0] ;  /* 0x0002f40000047ab9 */ /* 0x000fe20000000a00 */
[----:B------:R-:W3:Y:S01]  /*abb0*/  S2R R16, SR_CTAID.X ;  /* 0x0000000000107919 */ /* 0x000ee20000002500 */
[----:B------:R-:W-:Y:S01]  /*abc0*/  ULDC.64 UR6, c[0x0][0xb38] ;  /* 0x0002ce0000067ab9 */ /* 0x000fe20000000a00 */
[----:B------:R-:W-:Y:S03]  /*abd0*/  BSSY B0, `(.L_x_2080) ;  /* 0x00000e2000007945 */ /* 0x000fe60003800000 */
[----:B------:R-:W4:Y:S08]  /*abe0*/  S2UR UR9, SR_CTAID.Z ;  /* 0x00000000000979c3 */ /* 0x000f300000002700 */
[----:B------:R-:W5:Y:S08]  /*abf0*/  LDC.64 R20, c[0x0][0xbd8] ;  /* 0x0002f600ff147b82 */ /* 0x000f700000000a00 */
[----:B------:R-:W-:Y:S01]  /*ac00*/  BAR.SYNC.DEFER_BLOCKING 0x1, 0x100 ;  /* 0x0044000000007b1d */ /* 0x000fe20000010000 */
[----:B--2---:R-:W-:-:S07]  /*ac10*/  ISETP.NE.AND P0, PT, R17, 0x1, PT ;  /* 0x000000011100780c */ /* 0x004fce0003f05270 */
[----:B------:R-:W2:Y:S01]  /*ac20*/  S2UR UR8, SR_CTAID.Y ;  /* 0x00000000000879c3 */ /* 0x000ea20000002600 */
[----:B-1----:R-:W-:-:S07]  /*ac30*/  VIADD R3, R3, 0xffffff80 ;  /* 0xffffff8003037836 */ /* 0x002fce0000000000 */
[----:B------:R-:W2:Y:S01]  /*ac40*/  LDC R19, c[0x0][0xc50] ;  /* 0x00031400ff137b82 */ /* 0x000ea20000000800 */
[----:B0-----:R-:W-:-:S04]  /*ac50*/  SHF.R.S32.HI R4, RZ, 0x1f, R3 ;  /* 0x0000001fff047819 */ /* 0x001fc80000011403 */
[----:B------:R-:W-:-:S03]  /*ac60*/  LEA.HI R5, R4, R3, RZ, 0x7 ;  /* 0x0000000304057211 */ /* 0x000fc600078f38ff */
[----:B------:R-:W0:Y:S01]  /*ac70*/  LDC.64 R22, c[0x0][0xb40] ;  /* 0x0002d000ff167b82 */ /* 0x000e220000000a00 */
[----:B------:R-:W-:Y:S02]  /*ac80*/  LEA.HI R4, R4, R3, RZ, 0x2 ;  /* 0x0000000304047211 */ /* 0x000fe400078f10ff */
[----:B------:R-:W-:Y:S02]  /*ac90*/  LOP3.LUT R6, R5, 0xffffff80, RZ, 0xc0, !PT ;  /* 0xffffff8005067812 */ /* 0x000fe400078ec0ff */
[----:B------:R-:W-:-:S03]  /*aca0*/  LOP3.LUT R4, R4, 0xfffffffc, RZ, 0xc0, !PT ;  /* 0xfffffffc04047812 */ /* 0x000fc600078ec0ff */
[C---:B------:R-:W-:Y:S01]  /*acb0*/  IMAD.IADD R88, R3.reuse, 0x1, -R6 ;  /* 0x0000000103587824 */ /* 0x040fe200078e0a06 */
[----:B------:R-:W-:Y:S01]  /*acc0*/  SHF.R.S32.HI R6, RZ, 0x7, R5 ;  /* 0x00000007ff067819 */ /* 0x000fe20000011405 */
[----:B------:R-:W1:Y:S01]  /*acd0*/  @P0 LDC R13, c[0x0][0xbec] ;  /* 0x0002fb00ff0d0b82 */ /* 0x000e620000000800 */
[----:B------:R-:W-:Y:S02]  /*ace0*/  IADD3 R10, R3, -R4, RZ ;  /* 0x80000004030a7210 */ /* 0x000fe40007ffe0ff */
[----:B------:R-:W-:Y:S02]  /*acf0*/  SHF.R.S32.HI R7, RZ, 0x1f, R88 ;  /* 0x0000001fff077819 */ /* 0x000fe40000011458 */
[----:B------:R-:W-:Y:S02]  /*ad00*/  LEA.HI R3, R5, R6, RZ, 0x1 ;  /* 0x0000000605037211 */ /* 0x000fe400078f08ff */
[CC--:B------:R-:W-:Y:S01]  /*ad10*/  LEA.HI R89, R7.reuse, R88.reuse, RZ, 0x2 ;  /* 0x0000005807597211 */ /* 0x0c0fe200078f10ff */
[----:B------:R-:W1:Y:S01]  /*ad20*/  @P0 LDC R91, c[0x0][0xbec] ;  /* 0x0002fb00ff5b0b82 */ /* 0x000e620000000800 */
[----:B------:R-:W-:-:S02]  /*ad30*/  LEA.HI R7, R7, R88, RZ, 0x5 ;  /* 0x0000005807077211 */ /* 0x000fc400078f28ff */
[--C-:B------:R-:W-:Y:S02]  /*ad40*/  SHF.R.S32.HI R8, RZ, 0x2, R89.reuse ;  /* 0x00000002ff087819 */ /* 0x100fe40000011459 */
[----:B------:R-:W-:Y:S02]  /*ad50*/  SHF.R.S32.HI R9, RZ, 0x1f, R89 ;  /* 0x0000001fff097819 */ /* 0x000fe40000011459 */
[----:B------:R-:W-:Y:S01]  /*ad60*/  LOP3.LUT R3, R3, 0x3fffffe, RZ, 0xc0, !PT ;  /* 0x03fffffe03037812 */ /* 0x000fe200078ec0ff */
[----:B------:R-:W1:Y:S01]  /*ad70*/  @P0 LDC R15, c[0x0][0xbf0] ;  /* 0x0002fc00ff0f0b82 */ /* 0x000e620000000800 */
[----:B------:R-:W-:Y:S02]  /*ad80*/  LEA.HI R9, R9, R8, RZ, 0x3 ;  /* 0x0000000809097211 */ /* 0x000fe400078f18ff */
[----:B------:R-:W-:Y:S01]  /*ad90*/  SHF.R.S32.HI R7, RZ, 0x5, R7 ;  /* 0x00000005ff077819 */ /* 0x000fe20000011407 */
[----:B------:R-:W-:Y:S01]  /*ada0*/  IMAD.IADD R3, R6, 0x1, -R3 ;  /* 0x0000000106037824 */ /* 0x000fe200078e0a03 */
[----:B------:R-:W-:-:S02]  /*adb0*/  LOP3.LUT R9, R9, 0xfffffff8, RZ, 0xc0, !PT ;  /* 0xfffffff809097812 */ /* 0x000fc400078ec0ff */
[----:B------:R-:W-:Y:S01]  /*adc0*/  LEA.HI R5, R10, R10, RZ, 0x1 ;  /* 0x0000000a0a057211 */ /* 0x000fe200078f08ff */
[----:B------:R-:W1:Y:S01]  /*add0*/  @P0 LDC R14, c[0x0][0xbf0] ;  /* 0x0002fc00ff0e0b82 */ /* 0x000e620000000800 */
[----:B------:R-:W-:Y:S01]  /*ade0*/  LOP3.LUT R89, R89, 0x7ffffffc, RZ, 0xc0, !PT ;  /* 0x7ffffffc59597812 */ /* 0x000fe200078ec0ff */
[----:B------:R-:W-:Y:S01]  /*adf0*/  IMAD.IADD R4, R8, 0x1, -R9 ;  /* 0x0000000108047824 */ /* 0x000fe200078e0a09 */
[----:B------:R-:W-:-:S03]  /*ae00*/  LOP3.LUT R5, R5, 0x1ffffffe, RZ, 0xc0, !PT ;  /* 0x1ffffffe05057812 */ /* 0x000fc600078ec0ff */
[----:B------:R-:W-:Y:S01]  /*ae10*/  IMAD R4, R7, 0x10, R4 ;  /* 0x0000001007047824 */ /* 0x000fe200078e0204 */
[----:B------:R-:W-:Y:S01]  /*ae20*/  IADD3 R8, R10, -R5, RZ ;  /* 0x800000050a087210 */ /* 0x000fe20007ffe0ff */
[----:B------:R-:W-:Y:S02]  /*ae30*/  IMAD R7, R11, UR4, RZ ;  /* 0x000000040b077c24 */ /* 0x000fe4000f8e02ff */
[----:B------:R-:W-:Y:S02]  /*ae40*/  IMAD R3, R3, 0x40, R4 ;  /* 0x0000004003037824 */ /* 0x000fe400078e0204 */
[----:B------:R-:W-:Y:S01]  /*ae50*/  IMAD.WIDE.U32 R4, R18, UR4, RZ ;  /* 0x0000000412047c25 */ /* 0x000fe2000f8e00ff */
[----:B----4-:R-:W-:-:S03]  /*ae60*/  USHF.R.S32.HI UR4, URZ, 0x1f, UR9 ;  /* 0x0000001f3f047899 */ /* 0x010fc60008011409 */
[----:B------:R-:W-:Y:S02]  /*ae70*/  IMAD R9, R18, UR5, R7 ;  /* 0x0000000512097c24 */ /* 0x000fe4000f8e0207 */
[----:B------:R-:W-:Y:S02]  /*ae80*/  IMAD R11, R11, UR6, RZ ;  /* 0x000000060b0b7c24 */ /* 0x000fe4000f8e02ff */
[----:B------:R-:W-:Y:S02]  /*ae90*/  IMAD R8, R8, 0x8, R3 ;  /* 0x0000000808087824 */ /* 0x000fe400078e0203 */
[----:B------:R-:W-:Y:S02]  /*aea0*/  IMAD.IADD R5, R5, 0x1, R9 ;  /* 0x0000000105057824 */ /* 0x000fe400078e0209 */
[----:B------:R-:W-:Y:S01]  /*aeb0*/  IMAD.WIDE.U32 R6, R18, UR6, RZ ;  /* 0x0000000612067c25 */ /* 0x000fe2000f8e00ff */
[----:B---3--:R-:W-:-:S03]  /*aec0*/  LEA R8, R16, R8, 0x7 ;  /* 0x0000000810087211 */ /* 0x008fc600078e38ff */
[----:B------:R-:W-:Y:S01]  /*aed0*/  IMAD R9, R18, UR7, R11 ;  /* 0x0000000712097c24 */ /* 0x000fe2000f8e020b */
[----:B------:R-:W-:Y:S01]  /*aee0*/  ULDC.64 UR6, c[0x0][0xb48] ;  /* 0x0002d20000067ab9 */ /* 0x000fe20000000a00 */
[C---:B-----5:R-:W-:Y:S02]  /*aef0*/  IMAD R10, R20.reuse, UR4, RZ ;  /* 0x00000004140a7c24 */ /* 0x060fe4000f8e02ff */
[----:B------:R-:W-:Y:S02]  /*af00*/  IMAD.MOV R18, RZ, RZ, -R18 ;  /* 0x000000ffff127224 */ /* 0x000fe400078e0a12 */
[----:B------:R-:W-:Y:S02]  /*af10*/  IMAD R11, R21, UR9, R10 ;  /* 0x00000009150b7c24 */ /* 0x000fe4000f8e020a */
[----:B------:R-:W-:-:S04]  /*af20*/  IMAD.WIDE.U32 R4, R20, UR9, R4 ;  /* 0x0000000914047c25 */ /* 0x000fc8000f8e0004 */
[----:B0-----:R-:W-:Y:S01]  /*af30*/  IMAD R12, R22, UR4, RZ ;  /* 0x00000004160c7c24 */ /* 0x001fe2000f8e02ff */
[----:B------:R-:W-:Y:S01]  /*af40*/  IADD3 R5, R5, R11, RZ ;  /* 0x0000000b05057210 */ /* 0x000fe20007ffe0ff */
[----:B--2---:R-:W-:Y:S01]  /*af50*/  IMAD R19, R19, R18, UR8 ;  /* 0x0000000813137e24 */ /* 0x004fe2000f8e0212 */
[----:B------:R-:W-:Y:S01]  /*af60*/  ULDC.64 UR4, c[0x0][0xbe0] ;  /* 0x0002f80000047ab9 */ /* 0x000fe20000000a00 */
[----:B------:R-:W-:Y:S02]  /*af70*/  IMAD.IADD R7, R7, 0x1, R9 ;  /* 0x0000000107077824 */ /* 0x000fe400078e0209 */
[----:B-1----:R-:W-:-:S04]  /*af80*/  @P0 IMAD.HI.U32 R10, R8, R13, RZ ;  /* 0x0000000d080a0227 */ /* 0x002fc800078e00ff */
[----:B------:R-:W-:Y:S01]  /*af90*/  IMAD R13, R23, UR9, R12 ;  /* 0x00000009170d7c24 */ /* 0x000fe2000f8e020c */
[----:B------:R-:W-:Y:S01]  /*afa0*/  SHF.R.S32.HI R12, RZ, 0x1f, R19 ;  /* 0x0000001fff0c7819 */ /* 0x000fe20000011413 */
[----:B------:R-:W-:Y:S01]  /*afb0*/  IMAD.WIDE.U32 R6, R22, UR9, R6 ;  /* 0x0000000916067c25 */ /* 0x000fe2000f8e0006 */
[----:B------:R-:W-:-:S03]  /*afc0*/  ULDC.64 UR8, c[0x0][0xb28] ;  /* 0x0002ca0000087ab9 */ /* 0x000fc60000000a00 */
        /* <DEDUP_REMOVED lines=10> */
[----:B------:R-:W-:Y:S01]  /*b070*/  IMAD R15, R19, UR7, R13 ;  /* 0x00000007130f7c24 */ /* 0x000fe2000f8e020d */
[--C-:B------:R-:W-:Y:S01]  /*b080*/  SHF.R.S32.HI R13, RZ, 0x1f, R9.reuse ;  /* 0x0000001fff0d7819 */ /* 0x100fe20000011409 */
[----:B------:R-:W-:Y:S01]  /*b090*/  IMAD.MOV R9, RZ, RZ, -R9 ;  /* 0x000000ffff097224 */ /* 0x000fe200078e0a09 */
[----:B------:R-:W-:Y:S01]  /*b0a0*/  IADD3 R14, -R11, RZ, RZ ;  /* 0x000000ff0b0e7210 */ /* 0x000fe20007ffe1ff */
[----:B------:R-:W-:Y:S01]  /*b0b0*/  IMAD R12, R19, UR5, R10 ;  /* 0x00000005130c7c24 */ /* 0x000fe2000f8e020a */
[----:B------:R-:W-:Y:S01]  /*b0c0*/  SHF.R.S32.HI R10, RZ, 0x1f, R11 ;  /* 0x0000001fff0a7819 */ /* 0x000fe2000001140b */
[----:B------:R-:W-:Y:S01]  /*b0d0*/  IMAD R9, R17, R9, R8 ;  /* 0x0000000911097224 */ /* 0x000fe200078e0208 */
[----:B------:R-:W-:Y:S01]  /*b0e0*/  ULDC.64 UR4, c[0x0][0xb30] ;  /* 0x0002cc0000047ab9 */ /* 0x000fe20000000a00 */
[----:B------:R-:W-:Y:S01]  /*b0f0*/  IMAD.WIDE.U32 R6, R19, UR6, R6 ;  /* 0x0000000613067c25 */ /* 0x000fe2000f8e0006 */
[----:B------:R-:W-:Y:S01]  /*b100*/  IADD3.X R5, R13, R5, R12, P0, !PT ;  /* 0x000000050d057210 */ /* 0x000fe200007fe40c */
[----:B------:R-:W-:-:S02]  /*b110*/  ULDC.64 UR6, c[0x0][0xbc8] ;  /* 0x0002f20000067ab9 */ /* 0x000fc40000000a00 */
        /* <DEDUP_REMOVED lines=21> */
[----:B------:R-:W-:Y:S01]  /*b270*/  IADD3 R5, R7, R15, RZ ;  /* 0x0000000f07057210 */ /* 0x000fe20007ffe0ff */
[----:B------:R-:W-:Y:S01]  /*b280*/  IMAD R3, R16, 0x80, R3 ;  /* 0x0000008010037824 */ /* 0x000fe200078e0203 */
[----:B------:R-:W-:Y:S01]  /*b290*/  LEA R20, P1, R6, UR8, 0x2 ;  /* 0x0000000806147c11 */ /* 0x000fe2000f8210ff */
[----:B0-----:R-:W-:Y:S01]  /*b2a0*/  ULEA UR4, UR5, UR4, 0x18 ;  /* 0x0000000405047291 */ /* 0x001fe2000f8ec03f */
[----:B------:R-:W-:Y:S01]  /*b2b0*/  LEA.HI.X R9, R4, UR7, R9, 0x2, P0 ;  /* 0x0000000704097c11 */ /* 0x000fe200080f1409 */
[----:B------:R-:W-:Y:S01]  /*b2c0*/  IMAD R16, R17, UR6, RZ ;  /* 0x0000000611107c24 */ /* 0x000fe2000f8e02ff */
[----:B------:R-:W-:Y:S01]  /*b2d0*/  LEA.HI.X R22, R6, UR9, R5, 0x2, P1 ;  /* 0x0000000906167c11 */ /* 0x000fe200088f1405 */
[----:B------:R-:W-:Y:S01]  /*b2e0*/  SHFL.IDX PT, R4, R8, RZ, 0x1c1f ;  /* 0x001c1fff08047589 */ /* 0x000fe200000e0000 */
[C---:B------:R-:W-:Y:S01]  /*b2f0*/  LOP3.LUT P0, RZ, R88.reuse, 0x3, RZ, 0xc0, !PT ;  /* 0x0000000358ff7812 */ /* 0x040fe2000780c0ff */
        /* <DEDUP_REMOVED lines=24> */
[----:B------:R-:W-:Y:S01]  /*b480*/  ISETP.GE.AND P0, PT, R6, UR4, PT ;  /* 0x0000000406007c0c */ /* 0x000fe2000bf06270 */
[----:B------:R-:W-:Y:S01]  /*b490*/  VIADD R9, R19, 0x30 ;  /* 0x0000003013097836 */ /* 0x000fe20000000000 */
[----:B------:R-:W-:Y:S01]  /*b4a0*/  ISETP.GE.AND P1, PT, R7, UR4, PT ;  /* 0x0000000407007c0c */ /* 0x000fe2000bf26270 */
[C---:B------:R-:W-:Y:S01]  /*b4b0*/  VIADD R10, R19.reuse, 0x38 ;  /* 0x00000038130a7836 */ /* 0x040fe20000000000 */
[C---:B------:R-:W-:Y:S01]  /*b4c0*/  IADD3 R11, R19.reuse, 0x40, RZ ;  /* 0x00000040130b7810 */ /* 0x040fe20007ffe0ff */
[----:B------:R-:W-:Y:S01]  /*b4d0*/  VIADD R12, R19, 0x50 ;  /* 0x00000050130c7836 */ /* 0x000fe20000000000 */
[----:B------:R-:W-:-:S02]  /*b4e0*/  ISETP.GE.AND P4, PT, R9, UR4, PT ;  /* 0x0000000409007c0c */ /* 0x000fc4000bf86270 */
[----:B------:R-:W-:Y:S01]  /*b4f0*/  ISETP.GE.AND P5, PT, R10, UR4, PT ;  /* 0x000000040a007c0c */ /* 0x000fe2000bfa6270 */
[----:B---34-:R-:W-:Y:S01]  /*b500*/  @!P2 IMAD.WIDE R2, R19, 0x4, R14 ;  /* 0x000000041302a825 */ /* 0x018fe200078e020e */
[----:B------:R-:W-:Y:S02]  /*b510*/  ISETP.GE.AND P6, PT, R11, UR4, PT ;  /* 0x000000040b007c0c */ /* 0x000fe4000bfc6270 */
[----:B------:R-:W-:Y:S02]  /*b520*/  @!P3 LEA.HI R0, R0, R0, RZ, 0x1 ;  /* 0x000000000000b211 */ /* 0x000fe400078f08ff */
[----:B------:R0:W-:Y:S01]  /*b530*/  @!P2 ST.E.64 desc[UR42][R2.64], R24 ;  /* 0x000000180200a985 */ /* 0x0001e2000c101b2a */
[----:B------:R-:W-:Y:S02]  /*b540*/  @!P0 LEA.HI R6, R6, R6, RZ, 0x1 ;  /* 0x0000000606068211 */ /* 0x000fe400078f08ff */
[----:B------:R-:W-:Y:S02]  /*b550*/  @!P3 LOP3.LUT R5, R0, 0xfffffffe, RZ, 0xc0, !PT ;  /* 0xfffffffe0005b812 */ /* 0x000fe400078ec0ff */
[----:B------:R-:W-:-:S02]  /*b560*/  IADD3 R0, R19, 0x20, RZ ;  /* 0x0000002013007810 */ /* 0x000fc40007ffe0ff */
        /* <DEDUP_REMOVED lines=10> */
[----:B------:R-:W-:Y:S02]  /*b610*/  @!P2 LEA.HI R0, R0, R0, RZ, 0x1 ;  /* 0x000000000000a211 */ /* 0x000fe400078f08ff */
[----:B------:R-:W-:Y:S02]  /*b620*/  IADD3 R18, R19, 0x60, RZ ;  /* 0x0000006013127810 */ /* 0x000fe40007ffe0ff */
[----:B------:R0:W-:Y:S01]  /*b630*/  @!P0 ST.E.64 desc[UR42][R2.64], R32 ;  /* 0x0000002002008985 */ /* 0x0001e2000c101b2a */
[----:B------:R-:W-:Y:S02]  /*b640*/  @!P3 LEA.HI R8, R8, R8, RZ, 0x1 ;  /* 0x000000080808b211 */ /* 0x000fe400078f08ff */
[----:B-1----:R-:W-:Y:S02]  /*b650*/  @!P1 LOP3.LUT R5, R7, 0xfffffffe, RZ, 0xc0, !PT ;  /* 0xfffffffe07059812 */ /* 0x002fe400078ec0ff */
[----:B------:R-:W-:-:S02]  /*b660*/  @!P2 LOP3.LUT R7, R0, 0xfffffffe, RZ, 0xc0, !PT ;  /* 0xfffffffe0007a812 */ /* 0x000fc400078ec0ff */
        /* <DEDUP_REMOVED lines=8> */
[----:B0-----:R-:W-:Y:S02]  /*b6f0*/  @!P3 IMAD.WIDE R2, R9, 0x4, R14 ;  /* 0x000000040902b825 */ /* 0x001fe400078e020e */
[----:B------:R0:W-:Y:S02]  /*b700*/  @!P2 ST.E.64 desc[UR42][R6.64], R40 ;  /* 0x000000280600a985 */ /* 0x0001e4000c101b2a */
[----:B------:R-:W-:-:S02]  /*b710*/  VIADD R0, R19, 0x48 ;  /* 0x0000004813007836 */ /* 0x000fc40000000000 */
[--C-:B------:R-:W-:Y:S01]  /*b720*/  @!P5 IMAD.WIDE R8, R13, 0x4, R14.reuse ;  /* 0x000000040d08d825 */ /* 0x100fe200078e020e */
[----:B------:R2:W-:Y:S01]  /*b730*/  @!P3 ST.E.64 desc[UR42][R2.64], R44 ;  /* 0x0000002c0200b985 */ /* 0x0005e2000c101b2a */
[----:B------:R-:W-:Y:S02]  /*b740*/  ISETP.GE.AND P3, PT, R18, UR4, PT ;  /* 0x0000000412007c0c */ /* 0x000fe4000bf66270 */
[----:B------:R-:W-:Y:S01]  /*b750*/  VIADD R13, R19, 0x58 ;  /* 0x00000058130d7836 */ /* 0x000fe20000000000 */
[----:B------:R-:W-:Y:S01]  /*b760*/  ISETP.GE.AND P0, PT, R0, UR4, PT ;  /* 0x0000000400007c0c */ /* 0x000fe2000bf06270 */
[--C-:B-1----:R-:W-:Y:S01]  /*b770*/  @!P4 IMAD.WIDE R4, R11, 0x4, R14.reuse ;  /* 0x000000040b04c825 */ /* 0x102fe200078e020e */
[----:B------:R-:W-:Y:S02]  /*b780*/  @!P1 LEA.HI R12, R12, R12, RZ, 0x1 ;  /* 0x0000000c0c0c9211 */ /* 0x000fe400078f08ff */
        /* <DEDUP_REMOVED lines=38> */
.L_x_2081:
[----:B------:R-:W-:Y:S05]  /*b9f0*/  BSYNC B0 ;  /* 0x0000000000007941 */ /* 0x000fea0003800000 */
.L_x_2080:
[----:B------:R-:W-:Y:S01]  /*ba00*/  ISETP.GE.AND P0, PT, R17, R16, PT ;  /* 0x000000101100720c */ /* 0x000fe20003f06270 */
[----:B0-----:R0:W1:Y:S04]  /*ba10*/  SHFL.IDX PT, R13, R22, 0x1, 0x1c1f ;  /* 0x003c1f00160d7f89 */ /* 0x00106800000e0000 */
[----:B------:R0:W0:Y:S08]  /*ba20*/  SHFL.IDX PT, R12, R20, 0x1, 0x1c1f ;  /* 0x003c1f00140c7f89 */ /* 0x00003000000e0000 */
[----:B------:R-:W-:Y:S05]  /*ba30*/  @P0 BRA `(.L_x_2046) ;  /* 0x0000004800100947 */ /* 0x000fea0003800000 */
[----:B------:R-:W-:Y:S01]  /*ba40*/  ULDC UR4, c[0x0][0xac8] ;  /* 0x0002b20000047ab9 */ /* 0x000fe20000000800 */
[C---:B--2---:R-:W-:Y:S01]  /*ba50*/  IADD3 R0, R19.reuse, 0x8, RZ ;  /* 0x0000000813007810 */ /* 0x044fe20007ffe0ff */
[C---:B------:R-:W-:Y:S01]  /*ba60*/  VIADD R4, R19.reuse, 0x10 ;  /* 0x0000001013047836 */ /* 0x040fe20000000000 */
[C---:B------:R-:W-:Y:S01]  /*ba70*/  ISETP.GE.AND P0, PT, R19.reuse, UR4, PT ;  /* 0x0000000413007c0c */ /* 0x040fe2000bf06270 */
        /* <DEDUP_REMOVED lines=8> */
[----:B------:R-:W-:Y:S01]  /*bb00*/  VIADD R16, R19, 0x40 ;  /* 0x0000004013107836 */ /* 0x000fe20000000000 */
[----:B------:R-:W-:Y:S01]  /*bb10*/  ISETP.GE.AND P3, PT, R9, UR4, PT ;  /* 0x0000000409007c0c */ /* 0x000fe2000bf66270 */
[C---:B0-----:R-:W-:Y:S01]  /*bb20*/  VIADD R20, R19.reuse, 0x70 ;  /* 0x0000007013147836 */ /* 0x041fe20000000000 */
[----:B------:R-:W-:Y:S01]  /*bb30*/  ISETP.GE.AND P2, PT, R10, UR4, PT ;  /* 0x000000040a007c0c */ /* 0x000fe2000bf46270 */
[----:B-1----:R-:W-:Y:S01]  /*bb40*/  @!P0 IMAD.WIDE R2, R19, 0x4, R12 ;  /* 0x0000000413028825 */ /* 0x002fe200078e020c */
[----:B------:R-:W-:-:S02]  /*bb50*/  ISETP.GE.AND P1, PT, R11, UR4, PT ;  /* 0x000000040b007c0c */ /* 0x000fc4000bf26270 */
[----:B------:R-:W-:Y:S02]  /*bb60*/  @!P5 LEA.HI R0, R0, R0, RZ, 0x1 ;  /* 0x000000000000d211 */ /* 0x000fe400078f08ff */
[----:B------:R0:W-:Y:S01]  /*bb70*/  @!P0 ST.E.64 desc[UR42][R2.64], R26 ;  /* 0x0000001a02008985 */ /* 0x0001e2000c101b2a */
[----:B------:R-:W-:Y:S02]  /*bb80*/  ISETP.GE.AND P0, PT, R6, UR4, PT ;  /* 0x0000000406007c0c */ /* 0x000fe4000bf06270 */
[----:B------:R-:W-:Y:S02]  /*bb90*/  @!P6 LEA.HI R4, R4, R4, RZ, 0x1 ;  /* 0x000000040404e211 */ /* 0x000fe400078f08ff */
[----:B------:R-:W-:Y:S02]  /*bba0*/  @!P5 LOP3.LUT R5, R0, 0xfffffffe, RZ, 0xc0, !PT ;  /* 0xfffffffe0005d812 */ /* 0x000fe400078ec0ff */
[----:B------:R-:W-:Y:S02]  /*bbb0*/  @!P6 LOP3.LUT R7, R4, 0xfffffffe, RZ, 0xc0, !PT ;  /* 0xfffffffe0407e812 */ /* 0x000fe400078ec0ff */
[----:B------:R-:W-:-:S02]  /*bbc0*/  @!P4 LEA.HI R8, R8, R8, RZ, 0x1 ;  /* 0x000000080808c211 */ /* 0x000fc400078f08ff */
[----:B------:R-:W-:Y:S02]  /*bbd0*/  @!P3 LEA.HI R0, R9, R9, RZ, 0x1 ;  /* 0x000000090900b211 */ /* 0x000fe400078f08ff */
[----:B------:R-:W-:Y:S01]  /*bbe0*/  @!P2 LEA.HI R10, R10, R10, RZ, 0x1 ;  /* 0x0000000a0a0aa211 */ /* 0x000fe200078f08ff */
[--C-:B0-----:R-:W-:Y:S01]  /*bbf0*/  @!P5 IMAD.WIDE R2, R5, 0x4, R12.reuse ;  /* 0x000000040502d825 */ /* 0x101fe200078e020c */
[----:B------:R-:W-:Y:S02]  /*bc00*/  @!P0 LEA.HI R6, R6, R6, RZ, 0x1 ;  /* 0x0000000606068211 */ /* 0x000fe400078f08ff */
[----:B---3--:R-:W-:Y:S01]  /*bc10*/  @!P1 LEA.HI R14, R11, R11, RZ, 0x1 ;  /* 0x0000000b0b0e9211 */ /* 0x008fe200078f08ff */
[----:B------:R-:W-:Y:S01]  /*bc20*/  @!P6 IMAD.WIDE R4, R7, 0x4, R12 ;  /* 0x000000040704e825 */ /* 0x000fe200078e020c */
[----:B------:R-:W-:Y:S01]  /*bc30*/  @!P0 LOP3.LUT R7, R6, 0xfffffffe, RZ, 0xc0, !PT ;  /* 0xfffffffe06078812 */ /* 0x000fe200078ec0ff */
[----:B------:R0:W-:Y:S01]  /*bc40*/  @!P5 ST.E.64 desc[UR42][R2.64], R30 ;  /* 0x0000001e0200d985 */ /* 0x0001e2000c101b2a */
[----:B------:R-:W-:-:S02]  /*bc50*/  @!P4 LOP3.LUT R9, R8, 0xfffffffe, RZ, 0xc0, !PT ;  /* 0xfffffffe0809c812 */ /* 0x000fc400078ec0ff */
[----:B------:R-:W-:Y:S01]  /*bc60*/  @!P3 LOP3.LUT R11, R0, 0xfffffffe, RZ, 0xc0, !PT ;  /* 0xfffffffe000bb812 */ /* 0x000fe200078ec0ff */
[----:B------:R1:W-:Y:S01]  /*bc70*/  @!P6 ST.E.64 desc[UR42][R4.64], R34 ;  /* 0x000000220400e985 */ /* 0x0003e2000c101b2a */
[----:B----4-:R-:W-:Y:S01]  /*bc80*/  @!P2 LOP3.LUT R15, R10, 0xfffffffe, RZ, 0xc0, !PT ;  /* 0xfffffffe0a0fa812 */ /* 0x010fe200078ec0ff */
[C---:B------:R-:W-:Y:S01]  /*bc90*/  VIADD R0, R19.reuse, 0x50 ;  /* 0x0000005013007836 */ /* 0x040fe20000000000 */
[----:B------:R-:W-:Y:S01]  /*bca0*/  @!P1 LOP3.LUT R17, R14, 0xfffffffe, RZ, 0xc0, !PT ;  /* 0xfffffffe0e119812 */ /* 0x000fe200078ec0ff */
[C---:B------:R-:W-:Y:S01]  /*bcb0*/  VIADD R14, R19.reuse, 0x58 ;  /* 0x00000058130e7836 */ /* 0x040fe20000000000 */
[----:B------:R-:W-:Y:S02]  /*bcc0*/  IADD3 R18, R19, 0x48, RZ ;  /* 0x0000004813127810 */ /* 0x000fe40007ffe0ff */
[----:B------:R-:W-:Y:S02]  /*bcd0*/  ISETP.GE.AND P5, PT, R16, UR4, PT ;  /* 0x0000000410007c0c */ /* 0x000fe4000bfa6270 */
[----:B------:R-:W-:Y:S01]  /*bce0*/  ISETP.GE.AND P6, PT, R18, UR4, PT ;  /* 0x0000000412007c0c */ /* 0x000fe2000bfc6270 */
[----:B0-----:R-:W-:-:S04]  /*bcf0*/  @!P0 IMAD.WIDE R2, R7, 0x4, R12 ;  /* 0x0000000407028825 */ /* 0x001fc800078e020c */
        /* <DEDUP_REMOVED lines=8> */
[----:B------:R-:W-:-:S02]  /*bd80*/  @!P5 LEA.HI R16, R16, R16, RZ, 0x1 ;  /* 0x000000101010d211 */ /* 0x000fc400078f08ff */
[----:B------:R-:W-:Y:S01]  /*bd90*/  @!P1 IMAD.WIDE R10, R17, 0x4, R12 ;  /* 0x00000004110a9825 */ /* 0x000fe200078e020c */
[----:B------:R3:W-:Y:S01]  /*bda0*/  @!P2 ST.E.64 desc[UR42][R8.64], R50 ;  /* 0x000000320800a985 */ /* 0x0007e2000c101b2a */
[C---:B------:R-:W-:Y:S02]  /*bdb0*/  IADD3 R17, R19.reuse, 0x68, RZ ;  /* 0x0000006813117810 */ /* 0x040fe40007ffe0ff */
[C---:B------:R-:W-:Y:S01]  /*bdc0*/  VIADD R15, R19.reuse, 0x60 ;  /* 0x00000060130f7836 */ /* 0x040fe20000000000 */
[----:B------:R4:W-:Y:S01]  /*bdd0*/  @!P1 ST.E.64 desc[UR42][R10.64], R54 ;  /* 0x000000360a009985 */ /* 0x0009e2000c101b2a */
[----:B------:R-:W-:Y:S01]  /*bde0*/  ISETP.GE.AND P1, PT, R14, UR4, PT ;  /* 0x000000040e007c0c */ /* 0x000fe2000bf26270 */
[----:B------:R-:W-:Y:S01]  /*bdf0*/  VIADD R19, R19, 0x78 ;  /* 0x0000007813137836 */ /* 0x000fe20000000000 */
[----:B------:R-:W-:Y:S02]  /*be00*/  ISETP.GE.AND P3, PT, R17, UR4, PT ;  /* 0x0000000411007c0c */ /* 0x000fe4000bf66270 */
        /* <DEDUP_REMOVED lines=17> */
[----:B----4-:R-:W-:Y:S01]  /*bf20*/  @!P4 LOP3.LUT R11, R20, 0xfffffffe, RZ, 0xc0, !PT ;  /* 0xfffffffe140bc812 */ /* 0x010fe200078ec0ff */
        /* <DEDUP_REMOVED lines=17> */
.L_x_2079:
[----:B------:R-:W1:Y:S02]  /*c040*/  S2R R0, SR_TID.X ;  /* 0x0000000000007919 */ /* 0x000e640000002100 */
[----:B-1----:R-:W-:-:S05]  /*c050*/  VIADD R2, R0, 0xffffff80 ;  /* 0xffffff8000027836 */ /* 0x002fca0000000000 */
[----:B------:R-:W-:-:S13]  /*c060*/  ISETP.GT.AND P0, PT, R2, 0x7f, PT ;  /* 0x0000007f0200780c */ /* 0x000fda0003f04270 */
[----:B------:R-:W-:Y:S05]  /*c070*/  @P0 BRA `(.L_x_2046) ;  /* 0x0000004000800947 */ /* 0x000fea0003800000 */
[----:B------:R-:W1:Y:S01]  /*c080*/  S2R R3, SR_CTAID.X ;  /* 0x0000000000037919 */ /* 0x000e620000002500 */
[----:B------:R-:W2:Y:S01]  /*c090*/  LDC R6, c[0x0][0xbe8] ;  /* 0x0002fa00ff067b82 */ /* 0x000ea20000000800 */
[----:B------:R-:W-:Y:S01]  /*c0a0*/  ULDC UR4, c[0x0][0xa88] ;  /* 0x0002a20000047ab9 */ /* 0x000fe20000000800 */
[----:B-1----:R-:W-:Y:S01]  /*c0b0*/  LEA R0, R3, R0, 0x7 ;  /* 0x0000000003007211 */ /* 0x002fe200078e38ff */
[----:B--2---:R-:W-:-:S04]  /*c0c0*/  IMAD R3, R6, UR4, RZ ;  /* 0x0000000406037c24 */ /* 0x004fc8000f8e02ff */
[----:B------:R-:W-:-:S05]  /*c0d0*/  VIADD R0, R0, 0xffffff80 ;  /* 0xffffff8000007836 */ /* 0x000fca0000000000 */
[----:B------:R-:W-:-:S13]  /*c0e0*/  ISETP.GE.AND P0, PT, R0, R3, PT ;  /* 0x000000030000720c */ /* 0x000fda0003f06270 */
[----:B------:R-:W-:Y:S05]  /*c0f0*/  @P0 BRA `(.L_x_2046) ;  /* 0x0000004000600947 */ /* 0x000fea0003800000 */
[----:B------:R-:W-:Y:S01]  /*c100*/  ISETP.NE.AND P0, PT, R6, 0x1, PT ;  /* 0x000000010600780c */ /* 0x000fe20003f05270 */
[----:B------:R-:W1:Y:S01]  /*c110*/  S2UR UR4, SR_CTAID.Z ;  /* 0x00000000000479c3 */ /* 0x000e620000002700 */
[----:B------:R-:W-:Y:S01]  /*c120*/  SHF.R.S32.HI R5, RZ, 0x1f, R18 ;  /* 0x0000001fff057819 */ /* 0x000fe20000011412 */
[----:B------:R-:W-:Y:S02]  /*c130*/  ULDC.64 UR6, c[0x0][0xbd0] ;  /* 0x0002f40000067ab9 */ /* 0x000fe40000000a00 */
[----:B------:R-:W-:-:S04]  /*c140*/  IMAD.WIDE.U32 R2, R18, UR6, RZ ;  /* 0x0000000612027c25 */ /* 0x000fc8000f8e00ff */
[----:B------:R-:W2:Y:S01]  /*c150*/  LDC.64 R12, c[0x0][0xbd8] ;  /* 0x0002f600ff0c7b82 */ /* 0x000ea20000000a00 */
[----:B------:R-:W-:-:S04]  /*c160*/  IMAD R5, R5, UR6, RZ ;  /* 0x0000000605057c24 */ /* 0x000fc8000f8e02ff */
[----:B------:R-:W-:Y:S02]  /*c170*/  IMAD R5, R18, UR7, R5 ;  /* 0x0000000712057c24 */ /* 0x000fe4000f8e0205 */
[----:B------:R-:W-:Y:S01]  /*c180*/  IMAD.MOV R18, RZ, RZ, -R18 ;  /* 0x000000ffff127224 */ /* 0x000fe200078e0a12 */
[----:B------:R-:W0:Y:S01]  /*c190*/  @P0 LDC R9, c[0x0][0xbec] ;  /* 0x0002fb00ff090b82 */ /* 0x000e220000000800 */
[----:B------:R-:W-:Y:S01]  /*c1a0*/  IMAD.IADD R3, R3, 0x1, R5 ;  /* 0x0000000103037824 */ /* 0x000fe200078e0205 */
[----:B------:R-:W-:-:S06]  /*c1b0*/  MOV R5, R0 ;  /* 0x0000000000057202 */ /* 0x000fcc0000000f00 */
[----:B------:R-:W3:Y:S01]  /*c1c0*/  S2UR UR8, SR_CTAID.Y ;  /* 0x00000000000879c3 */ /* 0x000ee20000002600 */
[----:B-1----:R-:W-:-:S07]  /*c1d0*/  USHF.R.S32.HI UR5, URZ, 0x1f, UR4 ;  /* 0x0000001f3f057899 */ /* 0x002fce0008011404 */
[----:B------:R-:W3:Y:S01]  /*c1e0*/  LDC R7, c[0x0][0xc50] ;  /* 0x00031400ff077b82 */ /* 0x000ee20000000800 */
[C---:B--2---:R-:W-:Y:S02]  /*c1f0*/  IMAD R8, R12.reuse, UR5, RZ ;  /* 0x000000050c087c24 */ /* 0x044fe4000f8e02ff */
[----:B------:R-:W-:-:S04]  /*c200*/  IMAD.WIDE.U32 R2, R12, UR4, R2 ;  /* 0x000000040c027c25 */ /* 0x000fc8000f8e0002 */
[----:B------:R-:W-:Y:S01]  /*c210*/  IMAD R13, R13, UR4, R8 ;  /* 0x000000040d0d7c24 */ /* 0x000fe2000f8e0208 */
[----:B------:R-:W1:Y:S01]  /*c220*/  @P0 LDC R11, c[0x0][0xbf0] ;  /* 0x0002fc00ff0b0b82 */ /* 0x000e620000000800 */
[----:B0-----:R-:W-:Y:S01]  /*c230*/  @P0 IMAD.HI.U32 R4, R0, R9, RZ ;  /* 0x0000000900040227 */ /* 0x001fe200078e00ff */
[----:B------:R-:W-:-:S03]  /*c240*/  ULDC.64 UR4, c[0x0][0xbe0] ;  /* 0x0002f80000047ab9 */ /* 0x000fc60000000a00 */
[----:B------:R-:W-:Y:S02]  /*c250*/  IMAD.IADD R3, R13, 0x1, R3 ;  /* 0x000000010d037824 */ /* 0x000fe400078e0203 */
[----:B---3--:R-:W-:-:S04]  /*c260*/  IMAD R9, R7, R18, UR8 ;  /* 0x0000000807097e24 */ /* 0x008fc8000f8e0212 */
[----:B------:R-:W-:Y:S01]  /*c270*/  IMAD.WIDE.U32 R2, R9, UR4, R2 ;  /* 0x0000000409027c25 */ /* 0x000fe2000f8e0002 */
[----:B-1----:R-:W-:Y:S02]  /*c280*/  @P0 SHF.R.U32.HI R5, RZ, R11, R4 ;  /* 0x0000000bff050219 */ /* 0x002fe40000011604 */
        /* <DEDUP_REMOVED lines=16> */
[----:B------:R-:W-:Y:S02]  /*c390*/  LEA.HI.X R5, R2, UR5, R3, 0x2, P0 ;  /* 0x0000000502057c11 */ /* 0x000fe400080f1403 */
[----:B------:R-:W-:-:S05]  /*c3a0*/  MOV R3, 0xff800000 ;  /* 0xff80000000037802 */ /* 0x000fca0000000f00 */
[----:B------:R1:W-:Y:S01]  /*c3b0*/  STG.E desc[UR42][R4.64], R3 ;  /* 0x0000000304007986 */ /* 0x0003e2000c10192a */
[----:B------:R-:W-:Y:S05]  /*c3c0*/  BRA `(.L_x_2046) ;  /* 0x0000003c00ac7947 */ /* 0x000fea0003800000 */
.L_x_2044:
        /* <DEDUP_REMOVED lines=18> */
.L_x_2082:
[----:B------:R-:W-:Y:S01]  /*c4f0*/  ULDC UR39, c[0x0][0xc50] ;  /* 0x0003140000277ab9 */ /* 0x000fe20000000800 */
[----:B------:R-:W-:Y:S01]  /*c500*/  UMOV UR36, UR6 ;  /* 0x0000000600247c82 */ /* 0x000fe20008000000 */
[----:B------:R-:W-:-:S11]  /*c510*/  UISETP.NE.AND UP0, UPT, UR39, 0x1, UPT ;  /* 0x000000012700788c */ /* 0x000fd6000bf05270 */
[----:B------:R-:W-:Y:S01]  /*c520*/  @UP0 ULDC UR4, c[0x0][0xc54] ;  /* 0x0003150000040ab9 */ /* 0x000fe20000000800 */
[----:B------:R-:W-:Y:S01]  /*c530*/  @UP0 ULDC UR7, c[0x0][0xc58] ;  /* 0x0003160000070ab9 */ /* 0x000fe20000000800 */
[----:B------:R-:W-:-:S04]  /*c540*/  UIMAD.WIDE.U32 UR4, UR6, UR4, URZ ;  /* 0x00000004060472a5 */ /* 0x000fc8000f8e003f */
[----:B------:R-:W-:-:S12]  /*c550*/  @UP0 USHF.R.U32.HI UR36, URZ, UR7, UR5 ;  /* 0x000000073f240299 */ /* 0x000fd80008011605 */
.L_x_2083:
        /* <DEDUP_REMOVED lines=10> */
[----:B------:R-:W-:Y:S01]  /*c600*/  UISETP.NE.AND UP1, UPT, UR5, 0x1, UPT ;  /* 0x000000010500788c */ /* 0x000fe2000bf25270 */
[----:B------:R1:W-:Y:S01]  /*c610*/  STL [R1+0xc], RZ ;  /* 0x00000cff01007387 */ /* 0x0003e20000100800 */
[----:B------:R-:W-:Y:S01]  /*c620*/  UISETP.NE.U32.AND UP0, UPT, UR6, URZ, UPT ;  /* 0x0000003f0600728c */ /* 0x000fe2000bf05070 */
[----:B------:R-:W-:Y:S02]  /*c630*/  ULDC UR5, c[0x0][0x288] ;  /* 0x0000a20000057ab9 */ /* 0x000fe40000000800 */
[----:B------:R-:W-:Y:S01]  /*c640*/  ULDC UR6, c[0x0][0x424] ;  /* 0x0001090000067ab9 */ /* 0x000fe20000000800 */
[----:B------:R-:W-:Y:S02]  /*c650*/  UISETP.NE.AND.EX UP0, UPT, UR7, URZ, UPT, UP0 ;  /* 0x0000003f0700728c */ /* 0x000fe4000bf05300 */
[----:B------:R-:W-:-:S02]  /*c660*/  UIADD3 UR10, -UR5, 0x80, URZ ;  /* 0x00000080050a7890 */ /* 0x000fc4000fffe13f */
[----:B------:R-:W-:Y:S01]  /*c670*/  USEL UR7, UR6, 0x1, UP0 ;  /* 0x0000000106077887 */ /* 0x000fe20008000000 */
[----:B------:R-:W-:-:S03]  /*c680*/  ULDC UR9, c[0x0][0x2f0] ;  /* 0x0000bc0000097ab9 */ /* 0x000fc60000000800 */
[----:B------:R-:W-:Y:S02]  /*c690*/  UIMAD UR10, UR7, UR9, UR10 ;  /* 0x00000009070a72a4 */ /* 0x000fe4000f8e020a */
[----:B------:R-:W-:Y:S02]  /*c6a0*/  UIMAD UR7, UR7, UR9, 0x7f ;  /* 0x0000007f070774a4 */ /* 0x000fe4000f8e0209 */
[----:B0-----:R-:W-:-:S03]  /*c6b0*/  ULEA UR8, UR4, 0x7f, 0x7 ;  /* 0x0000007f04087891 */ /* 0x001fc6000f8e383f */
[----:B------:R-:W-:Y:S02]  /*c6c0*/  @UP1 ULDC UR4, c[0x0][0x44c] ;  /* 0x0001130000041ab9 */ /* 0x000fe40000000800 */
[----:B------:R-:W-:Y:S02]  /*c6d0*/  UIMAD.WIDE.U32 UR4, UR8, UR4, URZ ;  /* 0x00000004080472a5 */ /* 0x000fe4000f8e003f */
[----:B------:R-:W-:Y:S01]  /*c6e0*/  UMOV UR6, UR8 ;  /* 0x0000000800067c82 */ /* 0x000fe20008000000 */
[----:B------:R-:W-:Y:S02]  /*c6f0*/  @UP1 ULDC UR8, c[0x0][0x450] ;  /* 0x0001140000081ab9 */ /* 0x000fe40000000800 */
[----:B------:R-:W-:Y:S02]  /*c700*/  @UP1 USHF.R.U32.HI UR6, URZ, UR8, UR5 ;  /* 0x000000083f061299 */ /* 0x000fe40008011605 */
[----:B------:R-:W-:Y:S02]  /*c710*/  USHF.R.S32.HI UR5, URZ, 0x1f, UR7 ;  /* 0x0000001f3f057899 */ /* 0x000fe40008011407 */
[----:B------:R-:W-:-:S02]  /*c720*/  UIADD3 UR6, UR10, UR6, URZ ;  /* 0x000000060a067290 */ /* 0x000fc4000fffe03f */
[----:B------:R-:W-:Y:S02]  /*c730*/  ULEA.HI UR5, UR5, UR7, URZ, 0x7 ;  /* 0x0000000705057291 */ /* 0x000fe4000f8f383f */
[----:B------:R-:W-:Y:S02]  /*c740*/  USHF.R.S32.HI UR4, URZ, 0x1f, UR6 ;  /* 0x0000001f3f047899 */ /* 0x000fe40008011406 */
[----:B------:R-:W-:Y:S02]  /*c750*/  USHF.R.S32.HI UR5, URZ, 0x7, UR5 ;  /* 0x000000073f057899 */ /* 0x000fe40008011405 */
[----:B------:R-:W-:-:S04]  /*c760*/  ULEA.HI UR4, UR4, UR6, URZ, 0x7 ;  /* 0x0000000604047291 */ /* 0x000fc8000f8f383f */
[----:B------:R-:W-:-:S04]  /*c770*/  USHF.R.S32.HI UR4, URZ, 0x7, UR4 ;  /* 0x000000073f047899 */ /* 0x000fc80008011404 */
[----:B------:R-:W-:-:S04]  /*c780*/  UISETP.LT.AND UP0, UPT, UR5, UR4, UPT ;  /* 0x000000040500728c */ /* 0x000fc8000bf01270 */
[----:B------:R-:W-:Y:S02]  /*c790*/  USEL UR40, UR5, UR4, UP0 ;  /* 0x0000000405287287 */ /* 0x000fe40008000000 */
[----:B------:R-:W-:Y:S02]  /*c7a0*/  USHF.R.U32.HI UR5, URZ, 0x10, UR39 ;  /* 0x000000103f057899 */ /* 0x000fe40008011627 */
[----:B------:R-:W-:Y:S02]  /*c7b0*/  UISETP.GE.AND UP1, UPT, UR40, 0x1, UPT ;  /* 0x000000012800788c */ /* 0x000fe4000bf26270 */
[----:B------:R-:W-:Y:S02]  /*c7c0*/  UISETP.NE.AND UP0, UPT, UR5, URZ, UPT ;  /* 0x0000003f0500728c */ /* 0x000fe4000bf05270 */
[----:B------:R-:W-:Y:S02]  /*c7d0*/  ULOP3.LUT UR39, UR39, 0xffff, URZ, 0xc0, !UPT ;  /* 0x0000ffff27277892 */ /* 0x000fe4000f8ec03f */
[----:B------:R-:W-:-:S07]  /*c7e0*/  PLOP3.LUT P0, PT, PT, PT, UP1, 0x80, 0x0 ;  /* 0x000000000000781c */ /* 0x000fce0003f0f018 */
[----:B------:R-:W-:-:S06]  /*c7f0*/  @!UP0 ULDC UR5, c[0x0][0x9f0] ;  /* 0x00027c0000058ab9 */ /* 0x000fcc0000000800 */
[----:B-1----:R-:W-:Y:S05]  /*c800*/  @!P0 BRA `(.L_x_2085) ;  /* 0x0000000000708947 */ /* 0x002fea0003800000 */
[----:B------:R-:W-:Y:S01]  /*c810*/  MOV R6, UR5 ;  /* 0x0000000500067c02 */ /* 0x000fe20008000f00 */
[----:B------:R-:W-:-:S03]  /*c820*/  UIADD3 UR4, UR5, -0x1, UR40 ;  /* 0xffffffff05047890 */ /* 0x000fc6000fffe028 */
[-C--:B------:R-:W-:Y:S02]  /*c830*/  IABS R0, R6.reuse ;  /* 0x0000000600007213 */ /* 0x080fe40000000000 */
[----:B------:R-:W-:Y:S02]  /*c840*/  IABS R6, R6 ;  /* 0x0000000600067213 */ /* 0x000fe40000000000 */
        /* <DEDUP_REMOVED lines=16> */
[----:B------:R-:W-:Y:S02]  /*c950*/  @!P1 IMAD.IADD R5, R5, 0x1, -R0 ;  /* 0x0000000105059824 */ /* 0x000fe400078e0a00 */
[----:B------:R-:W-:Y:S01]  /*c960*/  @!P1 VIADD R3, R3, 0x1 ;  /* 0x0000000103039836 */ /* 0x000fe20000000000 */
[----:B------:R-:W-:Y:S02]  /*c970*/  ISETP.NE.AND P1, PT, RZ, UR5, PT ;  /* 0x00000005ff007c0c */ /* 0x000fe4000bf25270 */
[----:B------:R-:W-:-:S13]  /*c980*/  ISETP.GE.U32.AND P0, PT, R5, R0, PT ;  /* 0x000000000500720c */ /* 0x000fda0003f06070 */
[----:B------:R-:W-:-:S05]  /*c990*/  @P0 IADD3 R3, R3, 0x1, RZ ;  /* 0x0000000103030810 */ /* 0x000fca0007ffe0ff */
[----:B------:R-:W-:Y:S01]  /*c9a0*/  @!P2 IMAD.MOV R3, RZ, RZ, -R3 ;  /* 0x000000ffff03a224 */ /* 0x000fe200078e0a03 */
[----:B------:R-:W-:-:S05]  /*c9b0*/  @!P1 LOP3.LUT R3, RZ, UR5, RZ, 0x33, !PT ;  /* 0x00000005ff039c12 */ /* 0x000fca000f8e33ff */
[----:B------:R0:W-:Y:S02]  /*c9c0*/  STL [R1+0xc], R3 ;  /* 0x00000c0301007387 */ /* 0x0001e40000100800 */
.L_x_2085:
[----:B------:R-:W2:Y:S01]  /*c9d0*/  LDL R2, [R1+0xc] ;  /* 0x00000c0001027983 */ /* 0x000ea20000100800 */
[----:B0-----:R-:W-:Y:S02]  /*c9e0*/  IMAD.MOV.U32 R3, RZ, RZ, 0x1 ;  /* 0x00000001ff037424 */ /* 0x001fe400078e00ff */
[----:B--2---:R-:W-:-:S05]  /*c9f0*/  IMAD R0, R2, UR39, RZ ;  /* 0x0000002702007c24 */ /* 0x004fca000f8e02ff */
[----:B------:R-:W-:Y:S01]  /*ca00*/  VIADDMNMX R17, R0, R2, UR40, PT ;  /* 0x0000002800117e46 */ /* 0x000fe2000b800102 */
[----:B------:R0:W-:Y:S03]  /*ca10*/  STL [R1+0x8], R0 ;  /* 0x0000080001007387 */ /* 0x0001e60000100800 */
[----:B------:R-:W-:Y:S01]  /*ca20*/  ISETP.GT.AND P0, PT, R17, R0, PT ;  /* 0x000000001100720c */ /* 0x000fe20003f04270 */
[----:B------:R1:W-:Y:S01]  /*ca30*/  STL [R1+0x10], R17 ;  /* 0x0000101101007387 */ /* 0x0003e20000100800 */
[----:B0-----:R-:W-:-:S11]  /*ca40*/  IMAD.MOV.U32 R0, RZ, RZ, RZ ;  /* 0x000000ffff007224 */ /* 0x001fd600078e00ff */
        /* <DEDUP_REMOVED lines=14> */
[----:B------:R-:W0:Y:S01]  /*cb30*/  LDC.64 R2, c[0x4][R2] ;  /* 0x0100000002027b82 */ /* 0x000e220000000a00 */
[----:B------:R-:W-:Y:S01]  /*cb40*/  IMAD.U32 R6, RZ, RZ, UR8 ;  /* 0x00000008ff067e24 */ /* 0x000fe2000f8e00ff */
[----:B------:R-:W-:Y:S01]  /*cb50*/  MOV R10, UR4 ;  /* 0x00000004000a7c02 */ /* 0x000fe20008000f00 */
[----:B------:R-:W-:Y:S01]  /*cb60*/  IMAD.U32 R7, RZ, RZ, UR9 ;  /* 0x00000009ff077e24 */ /* 0x000fe2000f8e00ff */
[----:B------:R-:W-:Y:S01]  /*cb70*/  MOV R13, RZ ;  /* 0x000000ff000d7202 */ /* 0x000fe20000000f00 */
[----:B------:R-:W-:-:S02]  /*cb80*/  IMAD.U32 R11, RZ, RZ, UR5 ;  /* 0x00000005ff0b7e24 */ /* 0x000fc4000f8e00ff */
[----:B------:R-:W-:Y:S02]  /*cb90*/  IMAD.MOV.U32 R8, RZ, RZ, 0x70 ;  /* 0x00000070ff087424 */ /* 0x000fe400078e00ff */
[----:B------:R-:W-:-:S07]  /*cba0*/  IMAD.MOV.U32 R12, RZ, RZ, 0x1 ;  /* 0x00000001ff0c7424 */ /* 0x000fce00078e00ff */
[----:B------:R-:W-:-:S07]  /*cbb0*/  LEPC R20, `(.L_x_2086) ;  /* 0x000000001014794e */ /* 0x000fce0000000000 */
[----:B0-----:R-:W-:Y:S05]  /*cbc0*/  CALL.ABS.NOINC R2 ;  /* 0x0000000002007343 */ /* 0x001fea0003c00000 */
.L_x_2086:
        /* <DEDUP_REMOVED lines=12> */
[----:B------:R-:W-:Y:S01]  /*cc90*/  MOV R12, 0x1 ;  /* 0x00000001000c7802 */ /* 0x000fe20000000f00 */
[----:B------:R-:W-:Y:S02]  /*cca0*/  IMAD.U32 R6, RZ, RZ, UR8 ;  /* 0x00000008ff067e24 */ /* 0x000fe4000f8e00ff */
[----:B------:R-:W-:-:S02]  /*ccb0*/  IMAD.U32 R10, RZ, RZ, UR4 ;  /* 0x00000004ff0a7e24 */ /* 0x000fc4000f8e00ff */
[----:B------:R-:W-:Y:S02]  /*ccc0*/  IMAD.U32 R11, RZ, RZ, UR5 ;  /* 0x00000005ff0b7e24 */ /* 0x000fe4000f8e00ff */
[----:B------:R-:W-:Y:S02]  /*ccd0*/  IMAD.MOV.U32 R8, RZ, RZ, 0x70 ;  /* 0x00000070ff087424 */ /* 0x000fe400078e00ff */
[----:B0-----:R-:W-:-:S07]  /*cce0*/  IMAD.MOV.U32 R13, RZ, RZ, RZ ;  /* 0x000000ffff0d7224 */ /* 0x001fce00078e00ff */
[----:B------:R-:W-:-:S07]  /*ccf0*/  LEPC R20, `(.L_x_2088) ;  /* 0x000000001014794e */ /* 0x000fce0000000000 */
[----:B-1----:R-:W-:Y:S05]  /*cd00*/  CALL.ABS.NOINC R2 ;  /* 0x0000000002007343 */ /* 0x002fea0003c00000 */
.L_x_2088:
[----:B------:R0:W1:Y:S01]  /*cd10*/  LDC.64 R2, c[0x4][R16] ;  /* 0x0100000010027b82 */ /* 0x0000620000000a00 */
[----:B------:R-:W-:Y:S01]  /*cd20*/  ULDC.64 UR6, c[0x4][0x118] ;  /* 0x0100460000067ab9 */ /* 0x000fe20000000a00 */
[----:B------:R-:W-:Y:S01]  /*cd30*/  ULDC.64 UR8, c[0x4][0x120] ;  /* 0x0100480000087ab9 */ /* 0x000fe20000000a00 */
[----:B------:R-:W-:Y:S01]  /*cd40*/  ULDC.64 UR4, c[0x4][0x80] ;  /* 0x0100200000047ab9 */ /* 0x000fe20000000a00 */
        /* <DEDUP_REMOVED lines=11> */
.L_x_2087:
        /* <DEDUP_REMOVED lines=20> */
.L_x_2169:
        /* <DEDUP_REMOVED lines=8> */
.L_x_2172:
[----:B------:R-:W-:Y:S05]  /*cfc0*/  @!P6 BRA `(.L_x_2090) ;  /* 0x000000040000e947 */ /* 0x000fea0003800000 */
[----:B------:R-:W-:Y:S01]  /*cfd0*/  MOV R16, R18 ;  /* 0x0000001200107202 */ /* 0x000fe20000000f00 */
[----:B------:R-:W-:Y:S06]  /*cfe0*/  @!P1 BRA `(.L_x_2092) ;  /* 0x0000000000489947 */ /* 0x000fec0003800000 */
[----:B------:R-:W1:Y:S01]  /*cff0*/  LDC R6, c[0x0][0x43c] ;  /* 0x00010f00ff067b82 */ /* 0x000e620000000800 */
[----:B0-----:R-:W-:Y:S01]  /*d000*/  IMAD.MOV.U32 R0, RZ, RZ, R17 ;  /* 0x000000ffff007224 */ /* 0x001fe200078e0011 */
[----:B------:R-:W-:Y:S02]  /*d010*/  ULDC.64 UR4, c[0x0][0x428] ;  /* 0x00010a0000047ab9 */ /* 0x000fe40000000a00 */
[----:B------:R-:W-:-:S04]  /*d020*/  IMAD R7, R19, UR4, RZ ;  /* 0x0000000413077c24 */ /* 0x000fc8000f8e02ff */
[----:B------:R-:W-:Y:S01]  /*d030*/  IMAD R7, R18, UR5, R7 ;  /* 0x0000000512077c24 */ /* 0x000fe2000f8e0207 */
[----:B-1----:R-:W-:-:S13]  /*d040*/  ISETP.NE.AND P0, PT, R6, 0x1, PT ;  /* 0x000000010600780c */ /* 0x002fda0003f05270 */
[----:B------:R-:W0:Y:S02]  /*d050*/  @P0 LDC.64 R4, c[0x0][0x440] ;  /* 0x00011000ff040b82 */ /* 0x000e240000000a00 */
[----:B0-----:R-:W-:-:S05]  /*d060*/  @P0 IMAD.HI.U32 R4, R17, R4, RZ ;  /* 0x0000000411040227 */ /* 0x001fca00078e00ff */
[----:B------:R-:W-:-:S04]  /*d070*/  @P0 SHF.R.U32.HI R0, RZ, R5, R4 ;  /* 0x00000005ff000219 */ /* 0x000fc80000011604 */
[--C-:B------:R-:W-:Y:S01]  /*d080*/  SHF.R.S32.HI R5, RZ, 0x1f, R0.reuse ;  /* 0x0000001fff057819 */ /* 0x100fe20000011400 */
[----:B------:R-:W-:-:S04]  /*d090*/  IMAD.MOV.U32 R4, RZ, RZ, R0 ;  /* 0x000000ffff047224 */ /* 0x000fc800078e0000 */
[----:B------:R-:W-:-:S04]  /*d0a0*/  IMAD.WIDE.U32 R4, R18, UR4, R4 ;  /* 0x0000000412047c25 */ /* 0x000fc8000f8e0004 */
[----:B------:R-:W-:Y:S01]  /*d0b0*/  IMAD.IADD R5, R5, 0x1, R7 ;  /* 0x0000000105057824 */ /* 0x000fe200078e0207 */
[----:B------:R-:W-:-:S04]  /*d0c0*/  LEA R2, P0, R4, R2, 0x2 ;  /* 0x0000000204027211 */ /* 0x000fc800078010ff */
[----:B------:R-:W-:-:S05]  /*d0d0*/  LEA.HI.X R3, R4, R3, R5, 0x2, P0 ;  /* 0x0000000304037211 */ /* 0x000fca00000f1405 */
[----:B------:R1:W5:Y:S01]  /*d0e0*/  LDG.E R16, desc[UR42][R2.64] ;  /* 0x0000002a02107981 */ /* 0x000362000c1e1900 */
[----:B------:R-:W-:-:S05]  /*d0f0*/  IADD3 R0, -R0, RZ, RZ ;  /* 0x000000ff00007210 */ /* 0x000fca0007ffe1ff */
[----:B------:R-:W-:-:S07]  /*d100*/  IMAD R17, R6, R0, R17 ;  /* 0x0000000006117224 */ /* 0x000fce00078e0211 */
.L_x_2092:
[----:B0-----:R-:W-:Y:S01]  /*d110*/  IMAD.MOV.U32 R0, RZ, RZ, 0x1 ;  /* 0x00000001ff007424 */ /* 0x001fe200078e00ff */
[----:B------:R-:W1:Y:S04]  /*d120*/  S2R R8, SR_TID.X ;  /* 0x0000000000087919 */ /* 0x000e680000002100 */
[----:B------:R-:W-:-:S04]  /*d130*/  SHF.L.U32 R0, R0, 0x1f, RZ ;  /* 0x0000001f00007819 */ /* 0x000fc800000006ff */
[----:B------:R-:W0:Y:S01]  /*d140*/  SYNCS.PHASECHK.TRANS64.TRYWAIT P0, [UR38+0x34840], R0 ;  /* 0x03484000ff0075a7 */ /* 0x000e220008000166 */
[----:B-1----:R-:W-:-:S04]  /*d150*/  LOP3.LUT R2, R8, 0x7f, RZ, 0xc0, !PT ;  /* 0x0000007f08027812 */ /* 0x002fc800078ec0ff */
[----:B------:R-:W-:Y:S01]  /*d160*/  ISETP.NE.AND P1, PT, R2, RZ, PT ;  /* 0x000000ff0200720c */ /* 0x000fe20003f25270 */
[----:B0-----:R-:W-:-:S12]  /*d170*/  @!P0 BRA `(.L_x_2093) ;  /* 0x0000003400308947 */ /* 0x001fd80003800000 */
.L_x_2173:
[----:B------:R-:W-:Y:S05]  /*d180*/  @P1 BRA `(.L_x_2094) ;  /* 0x0000000000181947 */ /* 0x000fea0003800000 */
[----:B------:R-:W1:Y:S01]  /*d190*/  S2R R2, SR_TID.X ;  /* 0x0000000000027919 */ /* 0x000e620000002100 */
[----:B0-----:R-:W-:-:S04]  /*d1a0*/  IMAD.MOV.U32 R0, RZ, RZ, 0xc000 ;  /* 0x0000c000ff007424 */ /* 0x001fc800078e00ff */
[----:B------:R2:W-:Y:S01]  /*d1b0*/  SYNCS.ARRIVE.TRANS64 RZ, [UR38+0x34830], R0 ;  /* 0x03483000ffff79a7 */ /* 0x0005e20008000026 */
[----:B-1----:R-:W-:-:S13]  /*d1c0*/  LOP3.LUT P0, RZ, R2, 0x1f, RZ, 0xc0, !PT ;  /* 0x0000001f02ff7812 */ /* 0x002fda000780c0ff */
[----:B--2---:R-:W-:Y:S05]  /*d1d0*/  @!P0 BRA `(.L_x_2094) ;  /* 0x0000000000048947 */ /* 0x004fea0003800000 */
[----:B------:R-:W-:Y:S01]  /*d1e0*/  BPT.TRAP 0x1 ;  /* 0x000000040000795c */ /* 0x000fe20000300000 */
.L_x_2094:
        /* <DEDUP_REMOVED lines=30> */
.L_x_2090:
        /* <DEDUP_REMOVED lines=12> */
[----:B------:R-:W1:Y:S01]  /*d490*/  LDC.64 R2, c[0x4][R2] ;  /* 0x0100000002027b82 */ /* 0x000e620000000a00 */
[----:B------:R-:W-:Y:S01]  /*d4a0*/  IMAD.U32 R6, RZ, RZ, UR8 ;  /* 0x00000008ff067e24 */ /* 0x000fe2000f8e00ff */
[----:B------:R-:W-:Y:S01]  /*d4b0*/  MOV R11, UR5 ;  /* 0x00000005000b7c02 */ /* 0x000fe20008000f00 */
[----:B------:R-:W-:Y:S02]  /*d4c0*/  IMAD.U32 R7, RZ, RZ, UR9 ;  /* 0x00000009ff077e24 */ /* 0x000fe4000f8e00ff */
[----:B------:R-:W-:-:S02]  /*d4d0*/  IMAD.U32 R10, RZ, RZ, UR4 ;  /* 0x00000004ff0a7e24 */ /* 0x000fc4000f8e00ff */
[----:B------:R-:W-:Y:S02]  /*d4e0*/  IMAD.MOV.U32 R8, RZ, RZ, 0x70 ;  /* 0x00000070ff087424 */ /* 0x000fe400078e00ff */
[----:B------:R-:W-:Y:S02]  /*d4f0*/  IMAD.MOV.U32 R12, RZ, RZ, 0x1 ;  /* 0x00000001ff0c7424 */ /* 0x000fe400078e00ff */
[----:B------:R-:W-:-:S07]  /*d500*/  IMAD.MOV.U32 R13, RZ, RZ, RZ ;  /* 0x000000ffff0d7224 */ /* 0x000fce00078e00ff */
[----:B------:R-:W-:-:S07]  /*d510*/  LEPC R20, `(.L_x_2095) ;  /* 0x000000001014794e */ /* 0x000fce0000000000 */
[----:B01----:R-:W-:Y:S05]  /*d520*/  CALL.ABS.NOINC R2 ;  /* 0x0000000002007343 */ /* 0x003fea0003c00000 */
.L_x_2095:
        /* <DEDUP_REMOVED lines=25> */
[----:B-1----:R-:W-:-:S04]  /*d6c0*/  @P0 IMAD.HI.U32 R7, R5, R4, RZ ;  /* 0x0000000405070227 */ /* 0x002fc800078e00ff */
[----:B------:R-:W-:Y:S01]  /*d6d0*/  IMAD.MOV.U32 R4, RZ, RZ, R5 ;  /* 0x000000ffff047224 */ /* 0x000fe200078e0005 */
[----:B0-----:R-:W-:Y:S02]  /*d6e0*/  @P0 SHF.R.U32.HI R4, RZ, R0, R7 ;  /* 0x00000000ff040219 */ /* 0x001fe40000011607 */
[----:B------:R-:W-:Y:S02]  /*d6f0*/  SHF.L.U32 R7, R11, 0x3, RZ ;  /* 0x000000030b077819 */ /* 0x000fe400000006ff */
[C---:B------:R-:W-:Y:S01]  /*d700*/  IADD3 R0, -R4.reuse, RZ, RZ ;  /* 0x000000ff04007210 */ /* 0x040fe20007ffe1ff */
        /* <DEDUP_REMOVED lines=31> */
[----:B------:R-:W-:Y:S02]  /*d900*/  IMAD R6, R9, 0x80, R6 ;  /* 0x0000008009067824 */ /* 0x000fe400078e0206 */
[----:B------:R-:W0:Y:S01]  /*d910*/  SHFL.IDX PT, R3, R0, RZ, 0x181f ;  /* 0x00181fff00037589 */ /* 0x000e2200000e0000 */
[----:B------:R-:W-:Y:S02]  /*d920*/  IMAD R4, R8, UR4, RZ ;  /* 0x0000000408047c24 */ /* 0x000fe4000f8e02ff */
[C---:B------:R-:W-:Y:S01]  /*d930*/  VIADD R9, R6.reuse, 0x10 ;  /* 0x0000001006097836 */ /* 0x040fe20000000000 */
[----:B------:R-:W1:Y:S02]  /*d940*/  SHFL.IDX PT, R8, R5, 0x1, 0x181f ;  /* 0x00381f0005087f89 */ /* 0x000e6400000e0000 */
[----:B------:R-:W-:-:S02]  /*d950*/  ISETP.GE.AND P3, PT, R6, R4, PT ;  /* 0x000000040600720c */ /* 0x000fc40003f66270 */
[----:B------:R-:W2:Y:S11]  /*d960*/  SHFL.IDX PT, R14, R0, 0x1, 0x181f ;  /* 0x00381f00000e7f89 */ /* 0x000eb600000e0000 */
[----:B------:R-:W-:-:S02]  /*d970*/  @!P3 LEA R21, R7, UR38, 0x1 ;  /* 0x000000260715bc11 */ /* 0x000fc4000f8e08ff */
        /* <DEDUP_REMOVED lines=8> */
[----:B-1----:R-:W-:Y:S01]  /*da00*/  IMAD.MOV.U32 R9, RZ, RZ, R8 ;  /* 0x000000ffff097224 */ /* 0x002fe200078e0008 */
[----:B--2---:R-:W-:-:S02]  /*da10*/  MOV R8, R14 ;  /* 0x0000000e00087202 */ /* 0x004fc40000000f00 */
        /* <DEDUP_REMOVED lines=9> */
[----:B0-----:R-:W-:-:S02]  /*dab0*/  IMAD.MOV.U32 R3, RZ, RZ, R2 ;  /* 0x000000ffff037224 */ /* 0x001fc400078e0002 */
[----:B------:R-:W-:Y:S01]  /*dac0*/  IMAD.MOV.U32 R2, RZ, RZ, R14 ;  /* 0x000000ffff027224 */ /* 0x000fe200078e000e */
[----:B-1----:R-:W0:Y:S01]  /*dad0*/  SHFL.IDX PT, R8, R5, 0x3, 0x181f ;  /* 0x00781f0005087f89 */ /* 0x002e2200000e0000 */
[----:B------:R-:W-:-:S08]  /*dae0*/  IADD3 R9, R6, 0x30, RZ ;  /* 0x0000003006097810 */ /* 0x000fd00007ffe0ff */
[----:B------:R-:W-:Y:S01]  /*daf0*/  @!P3 IMAD.WIDE.U32 R2, R10, 0x2, R2 ;  /* 0x000000020a02b825 */ /* 0x000fe200078e0002 */
[----:B------:R-:W-:Y:S01]  /*db00*/  @!P3 LEA R21, R7, UR38, 0x1 ;  /* 0x000000260715bc11 */ /* 0x000fe2000f8e08ff */
[----:B------:R-:W1:Y:S04]  /*db10*/  SHFL.IDX PT, R14, R0, 0x3, 0x181f ;  /* 0x00781f00000e7f89 */ /* 0x000e6800000e0000 */
[----:B------:R-:W-:Y:S04]  /*db20*/  @!P3 LDGSTS.E.BYPASS.LTC128B.128 [R21+0x11400], desc[UR42][R2.64], !P2 ;  /* 0x114000000215bfae */ /* 0x000fe8000d101d6a */
[----:B------:R-:W-:Y:S04]  /*db30*/  @!P3 LDGSTS.E.BYPASS.LTC128B.128 [R21+0x15400], desc[UR42][R2.64+0x80], !P0 ;  /* 0x154000800215bfae */ /* 0x000fe8000c101d6a */
[----:B------:R2:W-:Y:S01]  /*db40*/  @!P3 LDGSTS.E.BYPASS.LTC128B.128 [R21+0x19400], desc[UR42][R2.64+0x100], !P1 ;  /* 0x194001000215bfae */ /* 0x0005e2000c901d6a */
[----:B------:R-:W-:Y:S01]  /*db50*/  ISETP.GE.AND P3, PT, R9, R4, PT ;  /* 0x000000040900720c */ /* 0x000fe20003f66270 */
[----:B0-----:R-:W-:-:S02]  /*db60*/  IMAD.MOV.U32 R9, RZ, RZ, R8 ;  /* 0x000000ffff097224 */ /* 0x001fc400078e0008 */
[----:B-1----:R-:W-:Y:S01]  /*db70*/  IMAD.MOV.U32 R8, RZ, RZ, R14 ;  /* 0x000000ffff087224 */ /* 0x002fe200078e000e */
[----:B--2---:R-:W0:Y:S09]  /*db80*/  SHFL.IDX PT, R2, R5, 0x4, 0x181f ;  /* 0x00981f0005027f89 */ /* 0x004e3200000e0000 */
[----:B------:R-:W-:Y:S01]  /*db90*/  @!P3 LEA R20, R7, UR38, 0x1 ;  /* 0x000000260714bc11 */ /* 0x000fe2000f8e08ff */
[----:B------:R-:W-:Y:S01]  /*dba0*/  VIADD R3, R6, 0x40 ;  /* 0x0000004006037836 */ /* 0x000fe20000000000 */
[----:B------:R-:W1:Y:S01]  /*dbb0*/  SHFL.IDX PT, R14, R0, 0x4, 0x181f ;  /* 0x00981f00000e7f89 */ /* 0x000e6200000e0000 */
[----:B------:R-:W-:-:S05]  /*dbc0*/  @!P3 IMAD.WIDE.U32 R8, R10, 0x2, R8 ;  /* 0x000000020a08b825 */ /* 0x000fca00078e0008 */
[----:B------:R-:W-:Y:S04]  /*dbd0*/  @!P3 LDGSTS.E.BYPASS.LTC128B.128 [R20+0x11c00], desc[UR42][R8.64], !P2 ;  /* 0x11c000000814bfae */ /* 0x000fe8000d101d6a */
[----:B------:R-:W-:Y:S04]  /*dbe0*/  @!P3 LDGSTS.E.BYPASS.LTC128B.128 [R20+0x15c00], desc[UR42][R8.64+0x80], !P0 ;  /* 0x15c000800814bfae */ /* 0x000fe8000c101d6a */
[----:B------:R2:W-:Y:S01]  /*dbf0*/  @!P3 LDGSTS.E.BYPASS.LTC128B.128 [R20+0x19c00], desc[UR42][R8.64+0x100], !P1 ;  /* 0x19c001000814bfae */ /* 0x0005e2000c901d6a */
[----:B------:R-:W-:Y:S02]  /*dc00*/  ISETP.GE.AND P3, PT, R3, R4, PT ;  /* 0x000000040300720c */ /* 0x000fe40003f66270 */
[----:B0-----:R-:W-:Y:S01]  /*dc10*/  MOV R3, R2 ;  /* 0x0000000200037202 */ /* 0x001fe20000000f00 */
[----:B-1----:R-:W-:Y:S01]  /*dc20*/  IMAD.MOV.U32 R2, RZ, RZ, R14 ;  /* 0x000000ffff027224 */ /* 0x002fe200078e000e */
[----:B--2---:R-:W0:Y:S01]  /*dc30*/  SHFL.IDX PT, R8, R5, 0x5, 0x181f ;  /* 0x00b81f0005087f89 */ /* 0x004e2200000e0000 */
[----:B------:R-:W-:-:S08]  /*dc40*/  VIADD R9, R6, 0x50 ;  /* 0x0000005006097836 */ /* 0x000fd00000000000 */
        /* <DEDUP_REMOVED lines=18> */
[----:B0-----:R-:W-:-:S02]  /*dd70*/  IMAD.MOV.U32 R3, RZ, RZ, R2 ;  /* 0x000000ffff037224 */ /* 0x001fc400078e0002 */
[----:B-1----:R-:W-:Y:S01]  /*dd80*/  IMAD.MOV.U32 R2, RZ, RZ, R14 ;  /* 0x000000ffff027224 */ /* 0x002fe200078e000e */
[----:B--2---:R0:W1:Y:S09]  /*dd90*/  SHFL.IDX PT, R8, R5, 0x7, 0x181f ;  /* 0x00f81f0005087f89 */ /* 0x00407200000e0000 */
[----:B------:R-:W-:Y:S01]  /*dda0*/  @!P3 IMAD.WIDE.U32 R2, R10, 0x2, R2 ;  /* 0x000000020a02b825 */ /* 0x000fe200078e0002 */
[----:B------:R-:W-:Y:S01]  /*ddb0*/  @!P3 LEA R21, R7, UR38, 0x1 ;  /* 0x000000260715bc11 */ /* 0x000fe2000f8e08ff */
[----:B------:R0:W2:Y:S04]  /*ddc0*/  SHFL.IDX PT, R14, R0, 0x7, 0x181f ;  /* 0x00f81f00000e7f89 */ /* 0x0000a800000e0000 */
[----:B------:R0:W-:Y:S04]  /*ddd0*/  @!P3 LDGSTS.E.BYPASS.LTC128B.128 [R21+0x13400], desc[UR42][R2.64], !P2 ;  /* 0x134000000215bfae */ /* 0x0001e8000d101d6a */
[----:B------:R0:W-:Y:S04]  /*dde0*/  @!P3 LDGSTS.E.BYPASS.LTC128B.128 [R21+0x17400], desc[UR42][R2.64+0x80], !P0 ;  /* 0x174000800215bfae */ /* 0x0001e8000c101d6a */
[----:B------:R0:W-:Y:S02]  /*ddf0*/  @!P3 LDGSTS.E.BYPASS.LTC128B.128 [R21+0x1b400], desc[UR42][R2.64+0x100], !P1 ;  /* 0x1b4001000215bfae */ /* 0x0001e4000c901d6a */
.L_x_2190:
[----:B0-----:R-:W-:Y:S01]  /*de00*/  IADD3 R3, R6, 0x70, RZ ;  /* 0x0000007006037810 */ /* 0x001fe20007ffe0ff */
[----:B------:R-:W-:Y:S01]  /*de10*/  BSSY B0, `(.L_x_2097) ;  /* 0x000000d000007945 */ /* 0x000fe20003800000 */
[----:B--2---:R-:W-:Y:S02]  /*de20*/  IMAD.MOV.U32 R2, RZ, RZ, R14 ;  /* 0x000000ffff027224 */ /* 0x004fe400078e000e */
[----:B------:R-:W-:Y:S01]  /*de30*/  ISETP.GE.AND P3, PT, R3, R4, PT ;  /* 0x000000040300720c */ /* 0x000fe20003f66270 */
[----:B-1----:R-:W-:-:S12]  /*de40*/  IMAD.MOV.U32 R3, RZ, RZ, R8 ;  /* 0x000000ffff037224 */ /* 0x002fd800078e0008 */
        /* <DEDUP_REMOVED lines=9> */
.L_x_2098:
[----:B------:R-:W-:Y:S05]  /*dee0*/  BSYNC B0 ;  /* 0x0000000000007941 */ /* 0x000fea0003800000 */
.L_x_2097:
        /* <DEDUP_REMOVED lines=10> */
[----:B--2---:R-:W-:-:S04]  /*df90*/  IADD3 R0, R4, -0x2, RZ ;  /* 0xfffffffe04007810 */ /* 0x004fc80007ffe0ff */
[----:B---3--:R-:W-:Y:S01]  /*dfa0*/  ISETP.GE.AND P1, PT, R0, R3, PT ;  /* 0x000000030000720c */ /* 0x008fe20003f26270 */
[----:B-1----:R-:W-:-:S12]  /*dfb0*/  @!P0 BRA `(.L_x_2099) ;  /* 0x0000003000708947 */ /* 0x002fd80003800000 */
.L_x_2191:
[----:B------:R-:W-:Y:S02]  /*dfc0*/  IMAD.MOV.U32 R9, RZ, RZ, 0x1 ;  /* 0x00000001ff097424 */ /* 0x000fe400078e00ff */
        /* <DEDUP_REMOVED lines=16> */
[----:B------:R-:W-:Y:S01]  /*e0d0*/  ISETP.NE.AND P0, PT, R4, R3, PT ;  /* 0x000000030400720c */ /* 0x000fe20003f05270 */
[----:B------:R-:W-:Y:S01]  /*e0e0*/  IMAD.MOV.U32 R4, RZ, RZ, R16 ;  /* 0x000000ffff047224 */ /* 0x000fe200078e0010 */
[----:B------:R-:W-:-:S11]  /*e0f0*/  LOP3.LUT R12, R5, 0x1, RZ, 0xc0, !PT ;  /* 0x00000001050c7812 */ /* 0x000fd600078ec0ff */
[----:B------:R-:W-:Y:S05]  /*e100*/  @!P0 BRA `(.L_x_2101) ;  /* 0x0000001000748947 */ /* 0x000fea0003800000 */
[----:B------:R-:W-:Y:S01]  /*e110*/  BSSY B0, `(.L_x_2101) ;  /* 0x000011c000007945 */ /* 0x000fe20003800000 */
[----:B------:R-:W-:Y:S01]  /*e120*/  IADD3 R6, R5, -R12, RZ ;  /* 0x8000000c05067210 */ /* 0x000fe20007ffe0ff */
[----:B------:R-:W-:Y:S02]  /*e130*/  IMAD.MOV.U32 R7, RZ, RZ, 0x1 ;  /* 0x00000001ff077424 */ /* 0x000fe400078e00ff */
[----:B------:R-:W-:-:S07]  /*e140*/  IMAD.MOV.U32 R4, RZ, RZ, R16 ;  /* 0x000000ffff047224 */ /* 0x000fce00078e0010 */
.L_x_2134:
[----:B------:R-:W2:Y:S01]  /*e150*/  LDL R2, [R1] ;  /* 0x0000000001027983 */ /* 0x000ea20000100800 */
[----:B------:R-:W-:Y:S01]  /*e160*/  VIADD R6, R6, 0xfffffffe ;  /* 0xfffffffe06067836 */ /* 0x000fe20000000000 */
[----:B------:R-:W-:Y:S04]  /*e170*/  BSSY B1, `(.L_x_2102) ;  /* 0x0000088000017945 */ /* 0x000fe80003800000 */
[----:B------:R-:W-:Y:S02]  /*e180*/  ISETP.NE.AND P1, PT, R6, RZ, PT ;  /* 0x000000ff0600720c */ /* 0x000fe40003f25270 */
[----:B--2---:R-:W-:-:S13]  /*e190*/  ISETP.NE.AND P0, PT, R2, RZ, PT ;  /* 0x000000ff0200720c */ /* 0x004fda0003f05270 */
[----:B------:R-:W-:Y:S05]  /*e1a0*/  @!P0 BRA `(.L_x_2103) ;  /* 0x0000000800108947 */ /* 0x000fea0003800000 */
[----:B------:R-:W2:Y:S01]  /*e1b0*/  LDL R2, [R1+0x4] ;  /* 0x0000040001027983 */ /* 0x000ea20000100800 */
[----:B------:R-:W-:Y:S02]  /*e1c0*/  MOV R9, R0 ;  /* 0x0000000000097202 */ /* 0x000fe40000000f00 */
[----:B--2---:R-:W-:-:S13]  /*e1d0*/  ISETP.NE.AND P0, PT, R2, RZ, PT ;  /* 0x000000ff0200720c */ /* 0x004fda0003f05270 */
[----:B------:R-:W-:Y:S05]  /*e1e0*/  @!P0 BRA `(.L_x_2104) ;  /* 0x0000000000488947 */ /* 0x000fea0003800000 */
[----:B------:R-:W0:Y:S01]  /*e1f0*/  LDC R9, c[0x0][0x43c] ;  /* 0x00010f00ff097b82 */ /* 0x000e220000000800 */
[----:B------:R-:W-:Y:S02]  /*e200*/  ULDC.64 UR4, c[0x0][0x428] ;  /* 0x00010a0000047ab9 */ /* 0x000fe40000000a00 */
[----:B------:R-:W-:Y:S01]  /*e210*/  IMAD R5, R19, UR4, RZ ;  /* 0x0000000413057c24 */ /* 0x000fe2000f8e02ff */
[----:B0-----:R-:W-:-:S13]  /*e220*/  ISETP.NE.AND P0, PT, R9, 0x1, PT ;  /* 0x000000010900780c */ /* 0x001fda0003f05270 */
[----:B------:R-:W0:Y:S02]  /*e230*/  @P0 LDC.64 R2, c[0x0][0x440] ;  /* 0x00011000ff020b82 */ /* 0x000e240000000a00 */
[----:B0-----:R-:W-:-:S04]  /*e240*/  @P0 IMAD.HI.U32 R4, R0, R2, RZ ;  /* 0x0000000200040227 */ /* 0x001fc800078e00ff */
[----:B------:R-:W-:Y:S01]  /*e250*/  IMAD.MOV.U32 R2, RZ, RZ, R0 ;  /* 0x000000ffff027224 */ /* 0x000fe200078e0000 */
        /* <DEDUP_REMOVED lines=11> */
.L_x_2104:
[----:B------:R-:W1:Y:S01]  /*e310*/  S2R R2, SR_TID.X ;  /* 0x0000000000027919 */ /* 0x000e620000002100 */
[----:B------:R-:W-:Y:S01]  /*e320*/  BSSY B2, `(.L_x_2105) ;  /* 0x0000006000027945 */ /* 0x000fe20003800000 */
[----:B-1----:R-:W-:Y:S02]  /*e330*/  LOP3.LUT R3, R2, 0x7f, RZ, 0xc0, !PT ;  /* 0x0000007f02037812 */ /* 0x002fe400078ec0ff */
[----:B------:R-:W-:Y:S02]  /*e340*/  SHF.L.U32 R2, R7, 0x1f, RZ ;  /* 0x0000001f07027819 */ /* 0x000fe400000006ff */
[----:B------:R-:W-:Y:S02]  /*e350*/  ISETP.NE.AND P2, PT, R3, RZ, PT ;  /* 0x000000ff0300720c */ /* 0x000fe40003f45270 */
[----:B------:R-:W1:Y:S02]  /*e360*/  SYNCS.PHASECHK.TRANS64.TRYWAIT P0, [UR38+0x34848], R2 ;  /* 0x03484802ff0075a7 */ /* 0x000e640008000166 */
[----:B-1----:R-:W-:Y:S09]  /*e370*/  @!P0 BRA `(.L_x_2106) ;  /* 0x0000002c00988947 */ /* 0x002ff20003800000 */
.L_x_2192:
[----:B------:R-:W-:Y:S05]  /*e380*/  BSYNC B2 ;  /* 0x0000000000027941 */ /* 0x000fea0003800000 */
.L_x_2105:
[----:B------:R-:W-:Y:S04]  /*e390*/  BSSY B2, `(.L_x_2107) ;  /* 0x0000007000027945 */ /* 0x000fe80003800000 */
[----:B------:R-:W-:Y:S05]  /*e3a0*/  @P2 BRA `(.L_x_2108) ;  /* 0x0000000000142947 */ /* 0x000fea0003800000 */
[----:B------:R-:W-:Y:S02]  /*e3b0*/  ISETP.NE.AND P0, PT, R10, RZ, PT ;  /* 0x000000ff0a00720c */ /* 0x000fe40003f05270 */
[----:B-1----:R-:W-:-:S04]  /*e3c0*/  MOV R3, 0xc000 ;  /* 0x0000c00000037802 */ /* 0x002fc80000000f00 */
[----:B------:R2:W-:Y:S07]  /*e3d0*/  SYNCS.ARRIVE.TRANS64 RZ, [UR38+0x34838], R3 ;  /* 0x03483803ffff79a7 */ /* 0x0005ee0008000026 */
[----:B------:R-:W-:Y:S05]  /*e3e0*/  @!P0 BRA `(.L_x_2108) ;  /* 0x0000000000048947 */ /* 0x000fea0003800000 */
[----:B------:R-:W-:Y:S01]  /*e3f0*/  BPT.TRAP 0x1 ;  /* 0x000000040000795c */ /* 0x000fe20000300000 */
.L_x_2108:
[----:B------:R-:W-:Y:S05]  /*e400*/  BSYNC B2 ;  /* 0x0000000000027941 */ /* 0x000fea0003800000 */
.L_x_2107:
        /* <DEDUP_REMOVED lines=11> */
.L_x_2109:
        /* <DEDUP_REMOVED lines=13> */
.L_x_2110:
        /* <DEDUP_REMOVED lines=14> */
.L_x_2111:
        /* <DEDUP_REMOVED lines=12> */
.L_x_2193:
[----:B------:R-:W-:Y:S05]  /*e730*/  BSYNC B2 ;  /* 0x0000000000027941 */ /* 0x000fea0003800000 */
.L_x_2112:
        /* <DEDUP_REMOVED lines=9> */
.L_x_2115:
[----:B------:R-:W-:Y:S05]  /*e7d0*/  BSYNC B2 ;  /* 0x0000000000027941 */ /* 0x000fea0003800000 */
.L_x_2114:
        /* <DEDUP_REMOVED lines=10> */
.L_x_2116:
        /* <DEDUP_REMOVED lines=13> */
.L_x_2117:
        /* <DEDUP_REMOVED lines=8> */
[----:B------:R-:W-:Y:S01]  /*e9d0*/  MOV R17, R9 ;  /* 0x0000000900117202 */ /* 0x000fe20000000f00 */
[----:B------:R-:W-:-:S07]  /*e9e0*/  IMAD.MOV.U32 R16, RZ, RZ, R4 ;  /* 0x000000ffff107224 */ /* 0x000fce00078e0004 */
.L_x_2103:
[----:B------:R-:W-:Y:S05]  /*e9f0*/  BSYNC B1 ;  /* 0x0000000000017941 */ /* 0x000fea0003800000 */
.L_x_2102:
        /* <DEDUP_REMOVED lines=9> */
[----:B------:R-:W0:Y:S01]  /*ea90*/  LDC R4, c[0x0][0x43c] ;  /* 0x00010f00ff047b82 */ /* 0x000e220000000800 */
[----:B------:R-:W-:Y:S01]  /*eaa0*/  ULDC.64 UR4, c[0x0][0x428] ;  /* 0x00010a0000047ab9 */ /* 0x000fe20000000a00 */
[----:B0-----:R-:W-:-:S13]  /*eab0*/  ISETP.NE.AND P0, PT, R4, 0x1, PT ;  /* 0x000000010400780c */ /* 0x001fda0003f05270 */
[----:B------:R-:W0:Y:S02]  /*eac0*/  @P0 LDC.64 R2, c[0x0][0x440] ;  /* 0x00011000ff020b82 */ /* 0x000e240000000a00 */
[----:B0-----:R-:W-:-:S04]  /*ead0*/  @P0 IMAD.HI.U32 R5, R11, R2, RZ ;  /* 0x000000020b050227 */ /* 0x001fc800078e00ff */
        /* <DEDUP_REMOVED lines=13> */
.L_x_2120:
[----:B------:R-:W1:Y:S01]  /*ebb0*/  S2R R2, SR_TID.X ;  /* 0x0000000000027919 */ /* 0x000e620000002100 */
[----:B------:R-:W-:Y:S01]  /*ebc0*/  BSSY B2, `(.L_x_2121) ;  /* 0x0000006000027945 */ /* 0x000fe20003800000 */
[----:B-1----:R-:W-:Y:S02]  /*ebd0*/  LOP3.LUT R3, R2, 0x7f, RZ, 0xc0, !PT ;  /* 0x0000007f02037812 */ /* 0x002fe400078ec0ff */
[----:B------:R-:W-:Y:S02]  /*ebe0*/  SHF.L.U32 R2, R9, 0x1f, RZ ;  /* 0x0000001f09027819 */ /* 0x000fe400000006ff */
[----:B------:R-:W-:Y:S02]  /*ebf0*/  ISETP.NE.AND P2, PT, R3, RZ, PT ;  /* 0x000000ff0300720c */ /* 0x000fe40003f45270 */
[----:B------:R-:W1:Y:S02]  /*ec00*/  SYNCS.PHASECHK.TRANS64.TRYWAIT P0, [UR38+0x34840], R2 ;  /* 0x03484002ff0075a7 */ /* 0x000e640008000166 */
[----:B-1----:R-:W-:Y:S09]  /*ec10*/  @!P0 BRA `(.L_x_2122) ;  /* 0x0000002400a08947 */ /* 0x002ff20003800000 */
.L_x_2194:
[----:B------:R-:W-:Y:S05]  /*ec20*/  BSYNC B2 ;  /* 0x0000000000027941 */ /* 0x000fea0003800000 */
.L_x_2121:
[----:B------:R-:W-:Y:S04]  /*ec30*/  BSSY B2, `(.L_x_2123) ;  /* 0x0000007000027945 */ /* 0x000fe80003800000 */
[----:B------:R-:W-:Y:S05]  /*ec40*/  @P2 BRA `(.L_x_2124) ;  /* 0x0000000000142947 */ /* 0x000fea0003800000 */
[----:B------:R-:W-:Y:S01]  /*ec50*/  ISETP.NE.AND P0, PT, R10, RZ, PT ;  /* 0x000000ff0a00720c */ /* 0x000fe20003f05270 */
[----:B-1----:R-:W-:-:S04]  /*ec60*/  IMAD.MOV.U32 R2, RZ, RZ, 0xc000 ;  /* 0x0000c000ff027424 */ /* 0x002fc800078e00ff */
[----:B------:R2:W-:Y:S08]  /*ec70*/  SYNCS.ARRIVE.TRANS64 RZ, [UR38+0x34830], R2 ;  /* 0x03483002ffff79a7 */ /* 0x0005f00008000026 */
[----:B--2---:R-:W-:Y:S05]  /*ec80*/  @!P0 BRA `(.L_x_2124) ;  /* 0x0000000000048947 */ /* 0x004fea0003800000 */
[----:B------:R-:W-:Y:S01]  /*ec90*/  BPT.TRAP 0x1 ;  /* 0x000000040000795c */ /* 0x000fe20000300000 */
.L_x_2124:
[----:B------:R-:W-:Y:S05]  /*eca0*/  BSYNC B2 ;  /* 0x0000000000027941 */ /* 0x000fea0003800000 */
.L_x_2123:
[----:B0-----:R-:W-:Y:S01]  /*ecb0*/  IMAD.MOV.U32 R5, RZ, RZ, RZ ;  /* 0x000000ffff057224 */ /* 0x001fe200078e00ff */
[----:B------:R-:W-:Y:S01]  /*ecc0*/  ULDC.64 UR4, c[0x0][0x198] ;  /* 0x0000660000047ab9 */ /* 0x000fe20000000a00 */
[----:B------:R-:W-:Y:S01]  /*ecd0*/  PLOP3.LUT P0, PT, PT, PT, PT, 0x80, 0x0 ;  /* 0x000000000000781c */ /* 0x000fe20003f0f070 */
[----:B------:R-:W-:Y:S01]  /*ece0*/  UIADD3 UR4, UP0, UR4, 0x370, URZ ;  /* 0x0000037004047890 */ /* 0x000fe2000ff1e03f */
[----:B-1----:R-:W-:Y:S01]  /*ecf0*/  SHF.L.U32 R2, R11, 0x7, RZ ;  /* 0x000000070b027819 */ /* 0x002fe200000006ff */
[----:B------:R-:W-:Y:S01]  /*ed00*/  UIADD3 UR8, UR38, 0x1c400, URZ ;  /* 0x0001c40026087890 */ /* 0x000fe2000fffe03f */
[----:B------:R-:W-:Y:S01]  /*ed10*/  R2UR UR10, R5 ;  /* 0x00000000050a72ca */ /* 0x000fe200000e0000 */
[----:B------:R-:W-:Y:S02]  /*ed20*/  UIADD3 UR9, UR38, 0x34830, URZ ;  /* 0x0003483026097890 */ /* 0x000fe4000fffe03f */
[----:B------:R-:W-:Y:S01]  /*ed30*/  UIADD3.X UR5, URZ, UR5, URZ, UP0, !UPT ;  /* 0x000000053f057290 */ /* 0x000fe200087fe43f */
[----:B------:R-:W-:Y:S01]  /*ed40*/  UMOV UR6, 0x0 ;  /* 0x0000000000067882 */ /* 0x000fe20000000000 */
[----:B------:R-:W-:-:S10]  /*ed50*/  UMOV UR7, 0x14f00000 ;  /* 0x14f0000000077882 */ /* 0x000fd40000000000 */
.L_x_2125:
        /* <DEDUP_REMOVED lines=14> */
.L_x_2126:
        /* <DEDUP_REMOVED lines=13> */
.L_x_2127:
        /* <DEDUP_REMOVED lines=12> */
.L_x_2195:
[----:B------:R-:W-:Y:S05]  /*efd0*/  BSYNC B2 ;  /* 0x0000000000027941 */ /* 0x000fea0003800000 */
.L_x_2128:
        /* <DEDUP_REMOVED lines=9> */
.L_x_2131:
[----:B------:R-:W-:Y:S05]  /*f070*/  BSYNC B2 ;  /* 0x0000000000027941 */ /* 0x000fea0003800000 */
.L_x_2130:
        /* <DEDUP_REMOVED lines=10> */
.L_x_2132:
        /* <DEDUP_REMOVED lines=13> */
.L_x_2133:
        /* <DEDUP_REMOVED lines=8> */
[----:B------:R-:W-:Y:S02]  /*f270*/  IMAD.MOV.U32 R17, RZ, RZ, R11 ;  /* 0x000000ffff117224 */ /* 0x000fe400078e000b */
[----:B------:R-:W-:-:S07]  /*f280*/  IMAD.MOV.U32 R16, RZ, RZ, R4 ;  /* 0x000000ffff107224 */ /* 0x000fce00078e0004 */
.L_x_2119:
[----:B------:R-:W-:Y:S05]  /*f290*/  BSYNC B1 ;  /* 0x0000000000017941 */ /* 0x000fea0003800000 */
.L_x_2118:
[----:B------:R-:W-:Y:S01]  /*f2a0*/  IADD3 R0, R0, -0x2, RZ ;  /* 0xfffffffe00007810 */ /* 0x000fe20007ffe0ff */
[----:B0-----:R-:W-:Y:S01]  /*f2b0*/  IMAD.MOV.U32 R7, RZ, RZ, R9 ;  /* 0x000000ffff077224 */ /* 0x001fe200078e0009 */
[----:B------:R-:W-:Y:S06]  /*f2c0*/  @P1 BRA `(.L_x_2134) ;  /* 0xffffffec00a01947 */ /* 0x000fec000383ffff */
[----:B------:R-:W-:Y:S05]  /*f2d0*/  BSYNC B0 ;  /* 0x0000000000007941 */ /* 0x000fea0003800000 */
.L_x_2101:
        /* <DEDUP_REMOVED lines=10> */
[----:B------:R-:W0:Y:S01]  /*f380*/  LDC R7, c[0x0][0x43c] ;  /* 0x00010f00ff077b82 */ /* 0x000e220000000800 */
[----:B------:R-:W-:Y:S01]  /*f390*/  IMAD.MOV.U32 R6, RZ, RZ, R0 ;  /* 0x000000ffff067224 */ /* 0x000fe200078e0000 */
[----:B------:R-:W-:Y:S02]  /*f3a0*/  ULDC.64 UR4, c[0x0][0x428] ;  /* 0x00010a0000047ab9 */ /* 0x000fe40000000a00 */
[----:B------:R-:W-:-:S04]  /*f3b0*/  IMAD R19, R19, UR4, RZ ;  /* 0x0000000413137c24 */ /* 0x000fc8000f8e02ff */
[----:B------:R-:W-:Y:S01]  /*f3c0*/  IMAD R19, R18, UR5, R19 ;  /* 0x0000000512137c24 */ /* 0x000fe2000f8e0213 */
[----:B0-----:R-:W-:-:S13]  /*f3d0*/  ISETP.NE.AND P0, PT, R7, 0x1, PT ;  /* 0x000000010700780c */ /* 0x001fda0003f05270 */
[----:B------:R-:W0:Y:S02]  /*f3e0*/  @P0 LDC.64 R2, c[0x0][0x440] ;  /* 0x00011000ff020b82 */ /* 0x000e240000000a00 */
[----:B0-----:R-:W-:-:S05]  /*f3f0*/  @P0 IMAD.HI.U32 R2, R0, R2, RZ ;  /* 0x0000000200020227 */ /* 0x001fca00078e00ff */
[----:B------:R-:W-:-:S04]  /*f400*/  @P0 SHF.R.U32.HI R6, RZ, R3, R2 ;  /* 0x00000003ff060219 */ /* 0x000fc80000011602 */
[----:B------:R-:W-:Y:S02]  /*f410*/  SHF.R.S32.HI R3, RZ, 0x1f, R6 ;  /* 0x0000001fff037819 */ /* 0x000fe40000011406 */
[----:B------:R-:W-:-:S05]  /*f420*/  MOV R2, R6 ;  /* 0x0000000600027202 */ /* 0x000fca0000000f00 */
        /* <DEDUP_REMOVED lines=8> */
.L_x_2136:
[----:B------:R-:W1:Y:S01]  /*f4b0*/  S2R R2, SR_TID.X ;  /* 0x0000000000027919 */ /* 0x000e620000002100 */
[----:B------:R-:W-:Y:S01]  /*f4c0*/  BSSY B1, `(.L_x_2137) ;  /* 0x0000006000017945 */ /* 0x000fe20003800000 */
[----:B-1----:R-:W-:Y:S02]  /*f4d0*/  LOP3.LUT R3, R2, 0x7f, RZ, 0xc0, !PT ;  /* 0x0000007f02037812 */ /* 0x002fe400078ec0ff */
[----:B------:R-:W-:Y:S02]  /*f4e0*/  SHF.L.U32 R2, R9, 0x1f, RZ ;  /* 0x0000001f09027819 */ /* 0x000fe400000006ff */
[----:B------:R-:W-:Y:S02]  /*f4f0*/  ISETP.NE.AND P1, PT, R3, RZ, PT ;  /* 0x000000ff0300720c */ /* 0x000fe40003f25270 */
[----:B------:R-:W1:Y:S02]  /*f500*/  SYNCS.PHASECHK.TRANS64.TRYWAIT P0, [UR38+0x34848], R2 ;  /* 0x03484802ff0075a7 */ /* 0x000e640008000166 */
[----:B-1----:R-:W-:Y:S09]  /*f510*/  @!P0 BRA `(.L_x_2138) ;  /* 0x0000001c00908947 */ /* 0x002ff20003800000 */
.L_x_2196:
[----:B------:R-:W-:Y:S05]  /*f520*/  BSYNC B1 ;  /* 0x0000000000017941 */ /* 0x000fea0003800000 */
.L_x_2137:
[----:B------:R-:W-:Y:S04]  /*f530*/  BSSY B1, `(.L_x_2139) ;  /* 0x0000007000017945 */ /* 0x000fe80003800000 */
[----:B------:R-:W-:Y:S05]  /*f540*/  @P1 BRA `(.L_x_2140) ;  /* 0x0000000000141947 */ /* 0x000fea0003800000 */
[----:B------:R-:W-:Y:S01]  /*f550*/  ISETP.NE.AND P0, PT, R10, RZ, PT ;  /* 0x000000ff0a00720c */ /* 0x000fe20003f05270 */
[----:B-1----:R-:W-:-:S04]  /*f560*/  IMAD.MOV.U32 R3, RZ, RZ, 0xc000 ;  /* 0x0000c000ff037424 */ /* 0x002fc800078e00ff */
[----:B------:R2:W-:Y:S08]  /*f570*/  SYNCS.ARRIVE.TRANS64 RZ, [UR38+0x34838], R3 ;  /* 0x03483803ffff79a7 */ /* 0x0005f00008000026 */
[----:B--2---:R-:W-:Y:S05]  /*f580*/  @!P0 BRA `(.L_x_2140) ;  /* 0x0000000000048947 */ /* 0x004fea0003800000 */
[----:B------:R-:W-:Y:S01]  /*f590*/  BPT.TRAP 0x1 ;  /* 0x000000040000795c */ /* 0x000fe20000300000 */
.L_x_2140:
[----:B------:R-:W-:Y:S05]  /*f5a0*/  BSYNC B1 ;  /* 0x0000000000017941 */ /* 0x000fea0003800000 */
.L_x_2139:
[----:B0-----:R-:W-:Y:S01]  /*f5b0*/  MOV R5, RZ ;  /* 0x000000ff00057202 */ /* 0x001fe20000000f00 */
[----:B------:R-:W-:Y:S01]  /*f5c0*/  ULDC.64 UR4, c[0x0][0x198] ;  /* 0x0000660000047ab9 */ /* 0x000fe20000000a00 */
[----:B------:R-:W-:Y:S01]  /*f5d0*/  PLOP3.LUT P0, PT, PT, PT, PT, 0x80, 0x0 ;  /* 0x000000000000781c */ /* 0x000fe20003f0f070 */
[----:B------:R-:W-:Y:S01]  /*f5e0*/  UIADD3 UR4, UP0, UR4, 0x370, URZ ;  /* 0x0000037004047890 */ /* 0x000fe2000ff1e03f */
[----:B------:R-:W-:Y:S01]  /*f5f0*/  R2UR UR10, R5 ;  /* 0x00000000050a72ca */ /* 0x000fe200000e0000 */
[----:B-1----:R-:W-:Y:S01]  /*f600*/  IMAD.SHL.U32 R3, R0, 0x80, RZ ;  /* 0x0000008000037824 */ /* 0x002fe200078e00ff */
[----:B------:R-:W-:Y:S02]  /*f610*/  UIADD3 UR8, UR38, 0x28400, URZ ;  /* 0x0002840026087890 */ /* 0x000fe4000fffe03f */
[----:B------:R-:W-:Y:S02]  /*f620*/  UIADD3 UR9, UR38, 0x34838, URZ ;  /* 0x0003483826097890 */ /* 0x000fe4000fffe03f */
[----:B------:R-:W-:Y:S01]  /*f630*/  UIADD3.X UR5, URZ, UR5, URZ, UP0, !UPT ;  /* 0x000000053f057290 */ /* 0x000fe200087fe43f */
[----:B------:R-:W-:Y:S01]  /*f640*/  UMOV UR6, 0x0 ;  /* 0x0000000000067882 */ /* 0x000fe20000000000 */
[----:B------:R-:W-:-:S10]  /*f650*/  UMOV UR7, 0x14f00000 ;  /* 0x14f0000000077882 */ /* 0x000fd40000000000 */
.L_x_2141:
        /* <DEDUP_REMOVED lines=14> */
.L_x_2142:
        /* <DEDUP_REMOVED lines=13> */
.L_x_2143:
        /* <DEDUP_REMOVED lines=11> */
.L_x_2197:
[----:B------:R-:W-:Y:S05]  /*f8c0*/  BSYNC B1 ;  /* 0x0000000000017941 */ /* 0x000fea0003800000 */
.L_x_2144:
[----:B------:R-:W-:Y:S01]  /*f8d0*/  BSSY B1, `(.L_x_2146) ;  /* 0x0000009000017945 */ /* 0x000fe20003800000 */
[----:B0-----:R-:W-:Y:S01]  /*f8e0*/  IMAD.MOV.U32 R2, RZ, RZ, 0x0 ;  /* 0x00000000ff027424 */ /* 0x001fe200078e00ff */
[----:B------:R-:W-:Y:S02]  /*f8f0*/  MOV R3, 0x14f00000 ;  /* 0x14f0000000037802 */ /* 0x000fe40000000f00 */
[----:B------:R-:W-:Y:S05]  /*f900*/  @P1 BRA `(.L_x_2147) ;  /* 0x0000000000141947 */ /* 0x000fea0003800000 */
[----:B------:R-:W-:Y:S01]  /*f910*/  ISETP.NE.AND P0, PT, R10, RZ, PT ;  /* 0x000000ff0a00720c */ /* 0x000fe20003f05270 */
[----:B------:R-:W-:-:S04]  /*f920*/  IMAD.MOV.U32 R7, RZ, RZ, 0x8000 ;  /* 0x00008000ff077424 */ /* 0x000fc800078e00ff */
[----:B------:R0:W-:Y:S08]  /*f930*/  SYNCS.ARRIVE.TRANS64 RZ, [UR38+0x34850], R7 ;  /* 0x03485007ffff79a7 */ /* 0x0001f00008000026 */
[----:B0-----:R-:W-:Y:S05]  /*f940*/  @!P0 BRA `(.L_x_2147) ;  /* 0x0000000000048947 */ /* 0x001fea0003800000 */
[----:B------:R-:W-:Y:S01]  /*f950*/  BPT.TRAP 0x1 ;  /* 0x000000040000795c */ /* 0x000fe20000300000 */
.L_x_2147:
[----:B------:R-:W-:Y:S05]  /*f960*/  BSYNC B1 ;  /* 0x0000000000017941 */ /* 0x000fea0003800000 */
.L_x_2146:
        /* <DEDUP_REMOVED lines=10> */
.L_x_2148:
        /* <DEDUP_REMOVED lines=13> */
.L_x_2149:
        /* <DEDUP_REMOVED lines=8> */
[----:B------:R-:W-:Y:S01]  /*fb60*/  IMAD.MOV.U32 R17, RZ, RZ, R0 ;  /* 0x000000ffff117224 */ /* 0x000fe200078e0000 */
[----:B------:R-:W-:-:S07]  /*fb70*/  MOV R16, R4 ;  /* 0x0000000400107202 */ /* 0x000fce0000000f00 */
.L_x_2135:
[----:B------:R-:W-:Y:S05]  /*fb80*/  BSYNC B0 ;  /* 0x0000000000007941 */ /* 0x000fea0003800000 */
.L_x_2100:
        /* <DEDUP_REMOVED lines=12> */
.L_x_2198:
[----:B------:R-:W-:Y:S05]  /*fc50*/  BSYNC B1 ;  /* 0x0000000000017941 */ /* 0x000fea0003800000 */
.L_x_2152:
        /* <DEDUP_REMOVED lines=8> */
.L_x_2155:
[----:B------:R-:W-:Y:S05]  /*fce0*/  BSYNC B1 ;  /* 0x0000000000017941 */ /* 0x000fea0003800000 */
.L_x_2154:
[----:B------:R-:W-:Y:S01]  /*fcf0*/  R2UR UR4, R8 ;  /* 0x00000000080472ca */ /* 0x000fe200000e0000 */
[----:B------:R-:W-:Y:S01]  /*fd00*/  ULDC.64 UR6, c[0x0][0x198] ;  /* 0x0000660000067ab9 */ /* 0x000fe20000000a00 */
[----:B------:R-:W-:Y:S01]  /*fd10*/  R2UR UR9, R3 ;  /* 0x00000000030972ca */ /* 0x000fe200000e0000 */
[----:B------:R-:W-:Y:S01]  /*fd20*/  UIADD3 UR6, UP0, UR6, 0x470, URZ ;  /* 0x0000047006067890 */ /* 0x000fe2000ff1e03f */
[----:B------:R-:W-:Y:S01]  /*fd30*/  PLOP3.LUT P0, PT, PT, PT, PT, 0x80, 0x0 ;  /* 0x000000000000781c */ /* 0x000fe20003f0f070 */
[----:B------:R-:W-:Y:S01]  /*fd40*/  IMAD.SHL.U32 R17, R17, 0x80, RZ ;  /* 0x0000008011117824 */ /* 0x000fe200078e00ff */
[----:B------:R-:W-:Y:S01]  /*fd50*/  UMOV UR14, 0x0 ;  /* 0x00000000000e7882 */ /* 0x000fe20000000000 */
[----:B------:R-:W-:Y:S01]  /*fd60*/  UIADD3.X UR7, URZ, UR7, URZ, UP0, !UPT ;  /* 0x000000073f077290 */ /* 0x000fe200087fe43f */
[----:B------:R-:W-:Y:S01]  /*fd70*/  UMOV UR15, 0x14f00000 ;  /* 0x14f00000000f7882 */ /* 0x000fe20000000000 */
[----:B------:R-:W-:-:S04]  /*fd80*/  UMOV UR10, URZ ;  /* 0x0000003f000a7c82 */ /* 0x000fc80008000000 */
[----:B------:R-:W-:Y:S02]  /*fd90*/  ULEA UR4, UR4, UR38, 0xf ;  /* 0x0000002604047291 */ /* 0x000fe4000f8e783f */
[----:B------:R-:W-:Y:S02]  /*fda0*/  UIADD3 UR9, UR9, 0x34850, URZ ;  /* 0x0003485009097890 */ /* 0x000fe4000fffe03f */
[----:B------:R-:W-:-:S12]  /*fdb0*/  UIADD3 UR8, UR4, 0x400, URZ ;  /* 0x0000040004087890 */ /* 0x000fd8000fffe03f */
.L_x_2156:
        /* <DEDUP_REMOVED lines=13> */
.L_x_2157:
        /* <DEDUP_REMOVED lines=8> */
.L_x_2151:
[----:B------:R-:W-:Y:S05]  /*ff10*/  BSYNC B0 ;  /* 0x0000000000007941 */ /* 0x000fea0003800000 */
.L_x_2150:
[----:B-1----:R-:W-:Y:S01]  /*ff20*/  VIADD R0, R8, 0x1 ;  /* 0x0000000108007836 */ /* 0x002fe20000000000 */
[----:B------:R-:W-:-:S04]  /*ff30*/  MOV R3, RZ ;  /* 0x000000ff00037202 */ /* 0x000fc80000000f00 */
[----:B------:R-:W-:-:S04]  /*ff40*/  ISETP.NE.AND P0, PT, R0, 0x2, PT ;  /* 0x000000020000780c */ /* 0x000fc80003f05270 */
[----:B------:R-:W-:Y:S02]  /*ff50*/  SEL R2, RZ, 0x1, P0 ;  /* 0x00000001ff027807 */ /* 0x000fe40000000000 */
[----:B------:R-:W-:Y:S02]  /*ff60*/  SEL R0, R0, RZ, P0 ;  /* 0x000000ff00007207 */ /* 0x000fe40000000000 */
[----:B------:R-:W-:-:S07]  /*ff70*/  LOP3.LUT R9, R9, R2, RZ, 0x3c, !PT ;  /* 0x0000000209097212 */ /* 0x000fce00078e3cff */
.L_x_2084:
[----:B------:R-:W1:Y:S01]  /*ff80*/  S2R R5, SR_CgaCtaId ;  /* 0x0000000000057919 */ /* 0x000e620000008800 */
[----:B------:R-:W-:Y:S02]  /*ff90*/  MOV R2, 0x400 ;  /* 0x0000040000027802 */ /* 0x000fe40000000f00 */
[----:B------:R-:W-:Y:S02]  /*ffa0*/  SHF.L.U32 R3, R3, 0x1f, RZ ;  /* 0x0000001f03037819 */ /* 0x000fe400000006ff */
[----:B-1----:R-:W-:-:S04]  /*ffb0*/  LEA R2, R5, R2, 0x18 ;  /* 0x0000000205027211 */ /* 0x002fc800078ec0ff */
[----:B------:R-:W1:Y:S02]  /*ffc0*/  SYNCS.PHASECHK.TRANS64.TRYWAIT P0, [R2+URZ+0x34820], R3 ;  /* 0x03482003020075a7 */ /* 0x000e64000800017f */
[----:B-1----:R-:W-:Y:S05]  /*ffd0*/  @!P0 BRA `(.L_x_2158) ;  /* 0x0000001400248947 */ /* 0x002fea0003800000 */
.L_x_2199:
[----:B------:R-:W-:-:S03]  /*ffe0*/  UMOV UR4, 0xffffffff ;  /* 0xffffffff00047882 */ /* 0x000fc60000000000 */
[----:B------:R-:W-:Y:S05]  /*fff0*/  BRA.DIV UR4, `(.L_x_2159) ;  /* 0x0000001604307947 */ /* 0x000fea000b800000 */
[----:B-1----:R-:W1:Y:S02]  /*10000*/  S2R R3, SR_TID.X ;  /* 0x0000000000037919 */ /* 0x002e640000002100 */
[----:B-1----:R-:W-:-:S04]  /*10010*/  SHF.R.U32.HI R3, RZ, 0x5, R3 ;  /* 0x00000005ff037819 */ /* 0x002fc80000011603 */
[----:B------:R-:W-:-:S05]  /*10020*/  LOP3.LUT R3, R3, 0x3, RZ, 0xc0, !PT ;  /* 0x0000000303037812 */ /* 0x000fca00078ec0ff */
[----:B------:R1:W2:Y:S02]  /*10030*/  SHFL.IDX PT, R14, R3, RZ, 0x1f ;  /* 0x00001fff030e7589 */ /* 0x0002a400000e0000 */
.L_x_2202:
[----:B--2---:R-:W-:-:S13]  /*10040*/  ISETP.NE.AND P0, PT, R14, RZ, PT ;  /* 0x000000ff0e00720c */ /* 0x004fda0003f05270 */
[----:B------:R-:W-:Y:S05]  /*10050*/  @P0 BRA `(.L_x_2046) ;  /* 0x0000000000880947 */ /* 0x000fea0003800000 */
[----:B------:R-:W-:-:S03]  /*10060*/  UMOV UR4, 0xffffffff ;  /* 0xffffffff00047882 */ /* 0x000fc60000000000 */
[----:B------:R-:W-:Y:S05]  /*10070*/  BRA.DIV UR4, `(.L_x_2160) ;  /* 0x0000001604447947 */ /* 0x000fea000b800000 */
[----:B------:R-:W-:-:S13]  /*10080*/  ELECT P6, URZ, PT ;  /* 0x00000000003f782f */ /* 0x000fda00038c0000 */
.L_x_2205:
[----:B------:R-:W-:Y:S05]  /*10090*/  @!P6 BRA `(.L_x_2046) ;  /* 0x000000000078e947 */ /* 0x000fea0003800000 */
[----:B-1----:R-:W2:Y:S02]  /*100a0*/  LDL.LU R3, [R1+0x14] ;  /* 0x0000140001037983 */ /* 0x002ea40000300800 */
[----:B--2---:R-:W-:-:S04]  /*100b0*/  LOP3.LUT R3, R3, 0x2, RZ, 0xfc, !PT ;  /* 0x0000000203037812 */ /* 0x004fc800078efcff */
[----:B------:R-:W-:-:S13]  /*100c0*/  ISETP.NE.AND P2, PT, R3, 0x3, PT ;  /* 0x000000030300780c */ /* 0x000fda0003f45270 */
[----:B------:R-:W-:Y:S05]  /*100d0*/  @!P2 BRA `(.L_x_2161) ;  /* 0x000000000004a947 */ /* 0x000fea0003800000 */
[----:B------:R-:W-:Y:S01]  /*100e0*/  BPT.TRAP 0x1 ;  /* 0x000000040000795c */ /* 0x000fe20000300000 */
.L_x_2161:
[----:B0-----:R-:W-:Y:S01]  /*100f0*/  VIADD R7, R2, 0x34840 ;  /* 0x0003484002077836 */ /* 0x001fe20000000000 */
[----:B------:R-:W-:Y:S01]  /*10100*/  SHF.L.U32 R5, R9, 0x1f, RZ ;  /* 0x0000001f09057819 */ /* 0x000fe200000006ff */
[C---:B------:R-:W-:Y:S02]  /*10110*/  VIADD R3, R0.reuse, 0x1 ;  /* 0x0000000100037836 */ /* 0x040fe40000000000 */
[----:B------:R-:W-:-:S03]  /*10120*/  IMAD R6, R0, 0x8, R7 ;  /* 0x0000000800067824 */ /* 0x000fc600078e0207 */
[C---:B------:R-:W-:Y:S01]  /*10130*/  ISETP.NE.AND P1, PT, R3.reuse, 0x2, PT ;  /* 0x000000020300780c */ /* 0x040fe20003f25270 */
[----:B------:R-:W0:Y:S03]  /*10140*/  SYNCS.PHASECHK.TRANS64.TRYWAIT P0, [R6+URZ], R5 ;  /* 0x00000005060075a7 */ /* 0x000e26000800017f */
[----:B------:R-:W-:Y:S02]  /*10150*/  SEL R4, RZ, 0x1, P1 ;  /* 0x00000001ff047807 */ /* 0x000fe40000800000 */
[----:B------:R-:W-:Y:S02]  /*10160*/  SEL R8, R3, RZ, P1 ;  /* 0x000000ff03087207 */ /* 0x000fe40000800000 */
[----:B------:R-:W-:Y:S02]  /*10170*/  LOP3.LUT R4, R9, R4, RZ, 0x3c, !PT ;  /* 0x0000000409047212 */ /* 0x000fe400078e3cff */
[----:B------:R-:W-:-:S02]  /*10180*/  LEA R3, R8, R7, 0x3 ;  /* 0x0000000708037211 */ /* 0x000fc400078e18ff */
[----:B------:R-:W-:Y:S01]  /*10190*/  SHF.L.U32 R4, R4, 0x1f, RZ ;  /* 0x0000001f04047819 */ /* 0x000fe200000006ff */
[----:B0-----:R-:W-:Y:S06]  /*101a0*/  @!P0 BRA `(.L_x_2162) ;  /* 0x0000001400188947 */ /* 0x001fec0003800000 */
.L_x_2206:
[----:B------:R-:W1:Y:S02]  /*101b0*/  SYNCS.PHASECHK.TRANS64.TRYWAIT P0, [R3+URZ], R4 ;  /* 0x00000004030075a7 */ /* 0x000e64000800017f */
[----:B-1----:R-:W-:Y:S05]  /*101c0*/  @!P0 BRA `(.L_x_2163) ;  /* 0x0000001400248947 */ /* 0x002fea0003800000 */
.L_x_2207:
[----:B------:R-:W-:Y:S05]  /*101d0*/  @!P2 BRA `(.L_x_2164) ;  /* 0x000000000004a947 */ /* 0x000fea0003800000 */
[----:B------:R-:W-:Y:S01]  /*101e0*/  BPT.TRAP 0x1 ;  /* 0x000000040000795c */ /* 0x000fe20000300000 */
.L_x_2164:
[----:B-1----:R-:W-:-:S04]  /*101f0*/  VIADD R3, R2, 0x34860 ;  /* 0x0003486002037836 */ /* 0x002fc80000000000 */
[----:B------:R-:W-:-:S04]  /*10200*/  IMAD R0, R0, 0x8, R3 ;  /* 0x0000000800007824 */ /* 0x000fc800078e0203 */
[----:B------:R-:W1:Y:S02]  /*10210*/  SYNCS.PHASECHK.TRANS64.TRYWAIT P0, [R0+URZ], R5 ;  /* 0x00000005000075a7 */ /* 0x000e64000800017f */
[----:B-1----:R-:W-:Y:S05]  /*10220*/  @!P0 BRA `(.L_x_2165) ;  /* 0x0000001400208947 */ /* 0x002fea0003800000 */
.L_x_2208:
[----:B------:R-:W-:-:S07]  /*10230*/  IMAD R3, R8, 0x8, R3 ;  /* 0x0000000808037824 */ /* 0x000fce00078e0203 */
.L_x_2166:
[----:B--2---:R2:W3:Y:S02]  /*10240*/  SYNCS.PHASECHK.TRANS64.TRYWAIT P0, [R3+URZ], R4 ;  /* 0x00000004030075a7 */ /* 0x0044e4000800017f */
[----:B---3--:R-:W-:Y:S05]  /*10250*/  @!P0 NANOSLEEP.SYNCS 0x989680 ;  /* 0x009896800000895d */ /* 0x008fea0003900000 */
[----:B------:R-:W3:Y:S02]  /*10260*/  @!P0 SYNCS.PHASECHK.TRANS64 P0, [R3+URZ], R4 ;  /* 0x00000004030085a7 */ /* 0x000ee4000800007f */
[----:B---3--:R-:W-:Y:S05]  /*10270*/  @!P0 BRA `(.L_x_2166) ;  /* 0xfffffffc00f08947 */ /* 0x008fea000383ffff */
.L_x_2046:
[----:B------:R-:W-:Y:S05]  /*10280*/  BSYNC B6 ;  /* 0x0000000000067941 */ /* 0x000fea0003800000 */
.L_x_2043:
[----:B------:R-:W-:Y:S05]  /*10290*/  EXIT ;  /* 0x000000000000794d */ /* 0x000fea0003800000 */
.L_x_2050:
[----:B-1----:R-:W-:-:S04]  /*102a0*/  MOV R3, UR36 ;  /* 0x0000002400037c02 */ /* 0x002fc80008000f00 */
[----:B------:R1:W2:Y:S03]  /*102b0*/  SYNCS.PHASECHK.TRANS64.TRYWAIT P1, [R3+URZ+0x34800], R2 ;  /* 0x03480002030075a7 */ /* 0x0002a6000802017f */
[----:B--2---:R-:W-:Y:S05]  /*102c0*/  @!P1 NANOSLEEP.SYNCS 0x989680 ;  /* 0x009896800000995d */ /* 0x004fea0003900000 */
[----:B------:R-:W2:Y:S02]  /*102d0*/  @!P1 SYNCS.PHASECHK.TRANS64 P1, [R3+URZ+0x34800], R2 ;  /* 0x03480002030095a7 */ /* 0x000ea4000802007f */
[----:B--2---:R-:W-:Y:S05]  /*102e0*/  @!P1 BRA `(.L_x_2050) ;  /* 0xfffffffc00ec9947 */ /* 0x004fea000383ffff */
[----:B------:R-:W-:Y:S05]  /*102f0*/  BRA `(.L_x_2167) ;  /* 0xffffff1000207947 */ /* 0x000fea000383ffff */
.L_x_2054:
[----:B01----:R-:W-:-:S04]  /*10300*/  IMAD.U32 R3, RZ, RZ, UR36 ;  /* 0x00000024ff037e24 */ /* 0x003fc8000f8e00ff */
[----:B------:R0:W1:Y:S03]  /*10310*/  SYNCS.PHASECHK.TRANS64.TRYWAIT P2, [R3+URZ+0x34830], R2 ;  /* 0x03483002030075a7 */ /* 0x000066000804017f */
[----:B-1----:R-:W-:Y:S05]  /*10320*/  @!P2 NANOSLEEP.SYNCS 0x989680 ;  /* 0x009896800000a95d */ /* 0x002fea0003900000 */
[----:B------:R-:W1:Y:S02]  /*10330*/  @!P2 SYNCS.PHASECHK.TRANS64 P2, [R3+URZ+0x34830], R2 ;  /* 0x034830020300a5a7 */ /* 0x000e64000804007f */
[----:B-1----:R-:W-:Y:S05]  /*10340*/  @!P2 BRA `(.L_x_2054) ;  /* 0xfffffffc00eca947 */ /* 0x002fea000383ffff */
[----:B------:R-:W-:Y:S05]  /*10350*/  BRA `(.L_x_2053) ;  /* 0xffffff10003c7947 */ /* 0x000fea000383ffff */
.L_x_2059:
[----:B-1----:R-:W-:-:S04]  /*10360*/  IMAD.U32 R11, RZ, RZ, UR61 ;  /* 0x0000003dff0b7e24 */ /* 0x002fc8000f8e00ff */
[----:B------:R1:W2:Y:S03]  /*10370*/  SYNCS.PHASECHK.TRANS64.TRYWAIT P3, [R11+URZ+0x34830], R10 ;  /* 0x0348300a0b0075a7 */ /* 0x0002a6000806017f */
[----:B--2---:R-:W-:Y:S05]  /*10380*/  @!P3 NANOSLEEP.SYNCS 0x989680 ;  /* 0x009896800000b95d */ /* 0x004fea0003900000 */
[----:B------:R-:W2:Y:S02]  /*10390*/  @!P3 SYNCS.PHASECHK.TRANS64 P3, [R11+URZ+0x34830], R10 ;  /* 0x0348300a0b00b5a7 */ /* 0x000ea4000806007f */
[----:B--2---:R-:W-:Y:S05]  /*103a0*/  @!P3 BRA `(.L_x_2059) ;  /* 0xfffffffc00ecb947 */ /* 0x004fea000383ffff */
[----:B------:R-:W-:Y:S05]  /*103b0*/  BRA `(.L_x_2058) ;  /* 0xffffff40003c7947 */ /* 0x000fea000383ffff */
.L_x_2063:
[----:B-1----:R-:W-:-:S04]  /*103c0*/  IMAD.U32 R11, RZ, RZ, UR7 ;  /* 0x00000007ff0b7e24 */ /* 0x002fc8000f8e00ff */
[----:B------:R1:W3:Y:S03]  /*103d0*/  SYNCS.PHASECHK.TRANS64.TRYWAIT P3, [R11+URZ+0x34850], R0 ;  /* 0x034850000b0075a7 */ /* 0x0002e6000806017f */
[----:B---3--:R-:W-:Y:S05]  /*103e0*/  @!P3 NANOSLEEP.SYNCS 0x989680 ;  /* 0x009896800000b95d */ /* 0x008fea0003900000 */
[----:B------:R-:W3:Y:S02]  /*103f0*/  @!P3 SYNCS.PHASECHK.TRANS64 P3, [R11+URZ+0x34850], R0 ;  /* 0x034850000b00b5a7 */ /* 0x000ee4000806007f */
[----:B---3--:R-:W-:Y:S05]  /*10400*/  @!P3 BRA `(.L_x_2063) ;  /* 0xfffffffc00ecb947 */ /* 0x008fea000383ffff */
[----:B------:R-:W-:Y:S05]  /*10410*/  BRA `(.L_x_2062) ;  /* 0xffffff4800447947 */ /* 0x000fea000383ffff */
.L_x_2069:
[----:B-1----:R-:W-:-:S04]  /*10420*/  MOV R11, UR40 ;  /* 0x00000028000b7c02 */ /* 0x002fc80008000f00 */
[----:B------:R1:W2:Y:S03]  /*10430*/  SYNCS.PHASECHK.TRANS64.TRYWAIT P2, [R11+URZ+0x34830], R10 ;  /* 0x0348300a0b0075a7 */ /* 0x0002a6000804017f */
[----:B--2---:R-:W-:Y:S05]  /*10440*/  @!P2 NANOSLEEP.SYNCS 0x989680 ;  /* 0x009896800000a95d */ /* 0x004fea0003900000 */
[----:B------:R-:W2:Y:S02]  /*10450*/  @!P2 SYNCS.PHASECHK.TRANS64 P2, [R11+URZ+0x34830], R10 ;  /* 0x0348300a0b00a5a7 */ /* 0x000ea4000804007f */
[----:B--2---:R-:W-:Y:S05]  /*10460*/  @!P2 BRA `(.L_x_2069) ;  /* 0xfffffffc00eca947 */ /* 0x004fea000383ffff */
[----:B------:R-:W-:Y:S05]  /*10470*/  BRA `(.L_x_2068) ;  /* 0xffffff7000887947 */ /* 0x000fea000383ffff */
.L_x_2073:
[----:B---3--:R-:W-:-:S04]  /*10480*/  IMAD.U32 R9, RZ, RZ, UR7 ;  /* 0x00000007ff097e24 */ /* 0x008fc8000f8e00ff */
[----:B------:R3:W4:Y:S03]  /*10490*/  SYNCS.PHASECHK.TRANS64.TRYWAIT P2, [R9+URZ+0x34850], R0 ;  /* 0x03485000090075a7 */ /* 0x000726000804017f */
[----:B----4-:R-:W-:Y:S05]  /*104a0*/  @!P2 NANOSLEEP.SYNCS 0x989680 ;  /* 0x009896800000a95d */ /* 0x010fea0003900000 */
[----:B------:R-:W4:Y:S02]  /*104b0*/  @!P2 SYNCS.PHASECHK.TRANS64 P2, [R9+URZ+0x34850], R0 ;  /* 0x034850000900a5a7 */ /* 0x000f24000804007f */
[----:B----4-:R-:W-:Y:S05]  /*104c0*/  @!P2 BRA `(.L_x_2073) ;  /* 0xfffffffc00eca947 */ /* 0x010fea000383ffff */
[----:B------:R-:W-:Y:S05]  /*104d0*/  BRA `(.L_x_2072) ;  /* 0xffffff7800907947 */ /* 0x000fea000383ffff */
.L_x_2078:
[----:B-1----:R-:W-:-:S04]  /*104e0*/  IMAD.U32 R0, RZ, RZ, UR5 ;  /* 0x00000005ff007e24 */ /* 0x002fc8000f8e00ff */
[----:B------:R1:W2:Y:S03]  /*104f0*/  SYNCS.PHASECHK.TRANS64.TRYWAIT P0, [R0+URZ+0x34850], R3 ;  /* 0x03485003000075a7 */ /* 0x0002a6000800017f */
[----:B--2---:R-:W-:Y:S05]  /*10500*/  @!P0 NANOSLEEP.SYNCS 0x989680 ;  /* 0x009896800000895d */ /* 0x004fea0003900000 */
[----:B------:R-:W2:Y:S02]  /*10510*/  @!P0 SYNCS.PHASECHK.TRANS64 P0, [R0+URZ+0x34850], R3 ;  /* 0x03485003000085a7 */ /* 0x000ea4000800007f */
[----:B--2---:R-:W-:Y:S05]  /*10520*/  @!P0 BRA `(.L_x_2078) ;  /* 0xfffffffc00ec8947 */ /* 0x004fea000383ffff */
[----:B------:R-:W-:Y:S05]  /*10530*/  BRA `(.L_x_2077) ;  /* 0xffffff9c005c7947 */ /* 0x000fea000383ffff */
.L_x_2089:
[----:B------:R-:W-:Y:S01]  /*10540*/  IMAD.MOV.U32 R13, RZ, RZ, R0 ;  /* 0x000000ffff0d7224 */ /* 0x000fe200078e0000 */
[----:B------:R-:W-:Y:S01]  /*10550*/  MOV R12, RZ ;  /* 0x000000ff000c7202 */ /* 0x000fe20000000f00 */
[----:B------:R-:W-:Y:S02]  /*10560*/  IMAD.MOV.U32 R11, RZ, RZ, 0x1f ;  /* 0x0000001fff0b7424 */ /* 0x000fe400078e00ff */
[----:B------:R-:W-:-:S07]  /*10570*/  IMAD.MOV.U32 R15, RZ, RZ, -0x1 ;  /* 0xffffffffff0f7424 */ /* 0x000fce00078e00ff */
[----:B------:R-:W-:Y:S05]  /*10580*/  WARPSYNC.COLLECTIVE R15, `(.L_x_2168) ;  /* 0x000000000f087348 */ /* 0x000fea0003c00000 */
[----:B------:R0:W1:Y:S02]  /*10590*/  SHFL.IDX P6, R14, R13, R12, R11 ;  /* 0x0000000c0d0e7389 */ /* 0x00006400000c000b */
[----:B01----:R-:W-:Y:S01]  /*105a0*/  ENDCOLLECTIVE ;  /* 0x000000000000791b */ /* 0x003fe20003800000 */
.L_x_2168:
[----:B------:R-:W-:Y:S05]  /*105b0*/  BRA `(.L_x_2169) ;  /* 0xffffffc800607947 */ /* 0x000fea000383ffff */
.L_x_2091:
[----:B------:R-:W-:Y:S01]  /*105c0*/  BSSY B0, `(.L_x_2170) ;  /* 0x0000006000007945 */ /* 0x000fe20003800000 */
[----:B------:R-:W-:-:S07]  /*105d0*/  IMAD.MOV.U32 R15, RZ, RZ, -0x1 ;  /* 0xffffffffff0f7424 */ /* 0x000fce00078e00ff */
[----:B0-----:R-:W-:Y:S05]  /*105e0*/  WARPSYNC.COLLECTIVE R15, `(.L_x_2171) ;  /* 0x000000000f0c7348 */ /* 0x001fea0003c00000 */
[----:B------:R-:W-:Y:S02]  /*105f0*/  ELECT P6, UR62, PT ;  /* 0x00000000003e782f */ /* 0x000fe400038c0000 */
[----:B------:R-:W-:Y:S01]  /*10600*/  MOV R14, UR62 ;  /* 0x0000003e000e7c02 */ /* 0x000fe20008000f00 */
[----:B0-----:R-:W-:Y:S10]  /*10610*/  ENDCOLLECTIVE ;  /* 0x000000000000791b */ /* 0x001ff40003800000 */
.L_x_2171:
[----:B------:R-:W-:Y:S05]  /*10620*/  BSYNC B0 ;  /* 0x0000000000007941 */ /* 0x000fea0003800000 */
.L_x_2170:
[----:B------:R-:W-:Y:S05]  /*10630*/  BRA `(.L_x_2172) ;  /* 0xffffffc800607947 */ /* 0x000fea000383ffff */
.L_x_2093:
[----:B0-----:R-:W-:-:S04]  /*10640*/  MOV R3, UR38 ;  /* 0x0000002600037c02 */ /* 0x001fc80008000f00 */
[----:B------:R0:W1:Y:S03]  /*10650*/  SYNCS.PHASECHK.TRANS64.TRYWAIT P0, [R3+URZ+0x34840], R0 ;  /* 0x03484000030075a7 */ /* 0x000066000800017f */
[----:B-1----:R-:W-:Y:S05]  /*10660*/  @!P0 NANOSLEEP.SYNCS 0x989680 ;  /* 0x009896800000895d */ /* 0x002fea0003900000 */
[----:B------:R-:W1:Y:S02]  /*10670*/  @!P0 SYNCS.PHASECHK.TRANS64 P0, [R3+URZ+0x34840], R0 ;  /* 0x03484000030085a7 */ /* 0x000e64000800007f */
[----:B-1----:R-:W-:Y:S05]  /*10680*/  @!P0 BRA `(.L_x_2093) ;  /* 0xfffffffc00ec8947 */ /* 0x002fea000383ffff */
[----:B------:R-:W-:Y:S05]  /*10690*/  BRA `(.L_x_2173) ;  /* 0xffffffc800b87947 */ /* 0x000fea000383ffff */
.L_x_2096:
[----:B------:R-:W-:Y:S01]  /*106a0*/  IMAD.MOV.U32 R13, RZ, RZ, R5 ;  /* 0x000000ffff0d7224 */ /* 0x000fe200078e0005 */
[----:B------:R-:W-:Y:S01]  /*106b0*/  MOV R11, 0x181f ;  /* 0x0000181f000b7802 */ /* 0x000fe20000000f00 */
[----:B------:R-:W-:Y:S02]  /*106c0*/  IMAD.MOV.U32 R12, RZ, RZ, RZ ;  /* 0x000000ffff0c7224 */ /* 0x000fe400078e00ff */
[----:B------:R-:W-:Y:S02]  /*106d0*/  IMAD.MOV.U32 R15, RZ, RZ, -0x1 ;  /* 0xffffffffff0f7424 */ /* 0x000fe400078e00ff */
[----:B------:R-:W-:-:S07]  /*106e0*/  IMAD R6, R9, 0x80, R6 ;  /* 0x0000008009067824 */ /* 0x000fce00078e0206 */
[----:B------:R-:W-:Y:S05]  /*106f0*/  WARPSYNC.COLLECTIVE R15, `(.L_x_2174) ;  /* 0x000000000f087348 */ /* 0x000fea0003c00000 */
[----:B------:R0:W1:Y:S02]  /*10700*/  SHFL.IDX P6, R14, R13, R12, R11 ;  /* 0x0000000c0d0e7389 */ /* 0x00006400000c000b */
[----:B01----:R-:W-:Y:S01]  /*10710*/  ENDCOLLECTIVE ;  /* 0x000000000000791b */ /* 0x003fe20003800000 */
.L_x_2174:
[----:B------:R-:W-:Y:S02]  /*10720*/  VIADD R9, R6, 0x10 ;  /* 0x0000001006097836 */ /* 0x000fe40000000000 */
[----:B------:R-:W-:Y:S02]  /*10730*/  IMAD.MOV.U32 R13, RZ, RZ, R0 ;  /* 0x000000ffff0d7224 */ /* 0x000fe400078e0000 */
[----:B------:R-:W-:-:S07]  /*10740*/  IMAD.MOV.U32 R2, RZ, RZ, R14 ;  /* 0x000000ffff027224 */ /* 0x000fce00078e000e */
[----:B------:R-:W-:Y:S05]  /*10750*/  WARPSYNC.COLLECTIVE R15, `(.L_x_2175) ;  /* 0x000000000f087348 */ /* 0x000fea0003c00000 */
[----:B------:R0:W1:Y:S02]  /*10760*/  SHFL.IDX P6, R14, R13, R12, R11 ;  /* 0x0000000c0d0e7389 */ /* 0x00006400000c000b */
[----:B01----:R-:W-:Y:S01]  /*10770*/  ENDCOLLECTIVE ;  /* 0x000000000000791b */ /* 0x003fe20003800000 */
.L_x_2175:
[----:B------:R-:W-:Y:S02]  /*10780*/  ULDC UR4, c[0x0][0x288] ;  /* 0x0000a20000047ab9 */ /* 0x000fe40000000800 */
[----:B------:R-:W-:-:S05]  /*10790*/  IMAD R4, R8, UR4, RZ ;  /* 0x0000000408047c24 */ /* 0x000fca000f8e02ff */
[----:B------:R-:W-:Y:S01]  /*107a0*/  ISETP.GE.AND P3, PT, R6, R4, PT ;  /* 0x000000040600720c */ /* 0x000fe20003f66270 */
[----:B------:R-:W-:Y:S02]  /*107b0*/  IMAD.MOV.U32 R13, RZ, RZ, R5 ;  /* 0x000000ffff0d7224 */ /* 0x000fe400078e0005 */
[----:B------:R-:W-:-:S10]  /*107c0*/  IMAD.MOV.U32 R12, RZ, RZ, 0x1 ;  /* 0x00000001ff0c7424 */ /* 0x000fd400078e00ff */
[----:B------:R-:W-:Y:S02]  /*107d0*/  @!P3 LEA R21, R7, UR38, 0x1 ;  /* 0x000000260715bc11 */ /* 0x000fe4000f8e08ff */
[----:B------:R-:W-:-:S07]  /*107e0*/  MOV R3, R14 ;  /* 0x0000000e00037202 */ /* 0x000fce0000000f00 */
[----:B------:R-:W-:Y:S05]  /*107f0*/  WARPSYNC.COLLECTIVE R15, `(.L_x_2176) ;  /* 0x000000000f087348 */ /* 0x000fea0003c00000 */
[----:B------:R0:W1:Y:S02]  /*10800*/  SHFL.IDX P6, R14, R13, R12, R11 ;  /* 0x0000000c0d0e7389 */ /* 0x00006400000c000b */
[----:B01----:R-:W-:Y:S01]  /*10810*/  ENDCOLLECTIVE ;  /* 0x000000000000791b */ /* 0x003fe20003800000 */
.L_x_2176:
        /* <DEDUP_REMOVED lines=9> */
[----:B------:R-:W-:-:S03]  /*108b0*/  MOV R8, R14 ;  /* 0x0000000e00087202 */ /* 0x000fc60000000f00 */
[----:B------:R0:W-:Y:S04]  /*108c0*/  @!P3 LDGSTS.E.BYPASS.LTC128B.128 [R21+0x14400], desc[UR42][R2.64+0x80], !P0 ;  /* 0x144000800215bfae */ /* 0x0001e8000c101d6a */
[----:B0-----:R-:W-:Y:S05]  /*108d0*/  WARPSYNC.COLLECTIVE R15, `(.L_x_2177) ;  /* 0x000000000f087348 */ /* 0x001fea0003c00000 */
[----:B------:R1:W2:Y:S02]  /*108e0*/  SHFL.IDX P6, R14, R13, R12, R11 ;  /* 0x0000000c0d0e7389 */ /* 0x0002a400000c000b */
[----:B012---:R-:W-:Y:S01]  /*108f0*/  ENDCOLLECTIVE ;  /* 0x000000000000791b */ /* 0x007fe20003800000 */
.L_x_2177:
[----:B------:R-:W-:Y:S01]  /*10900*/  @!PT LDS RZ, [RZ] ;  /* 0x00000000fffff984 */ /* 0x000fe20000000800 */
[----:B------:R-:W-:Y:S01]  /*10910*/  @!PT LDS RZ, [RZ] ;  /* 0x00000000fffff984 */ /* 0x000fe20000000800 */
[----:B------:R-:W-:Y:S01]  /*10920*/  @!PT LDS RZ, [RZ] ;  /* 0x00000000fffff984 */ /* 0x000fe20000000800 */
[----:B------:R0:W-:Y:S01]  /*10930*/  @!P3 LDGSTS.E.BYPASS.LTC128B.128 [R21+0x18400], desc[UR42][R2.64+0x100], !P1 ;  /* 0x184001000215bfae */ /* 0x0001e2000c901d6a */
[----:B------:R-:W-:Y:S01]  /*10940*/  ISETP.GE.AND P3, PT, R9, R4, PT ;  /* 0x000000040900720c */ /* 0x000fe20003f66270 */
[----:B------:R-:W-:Y:S02]  /*10950*/  IMAD.MOV.U32 R9, RZ, RZ, R8 ;  /* 0x000000ffff097224 */ /* 0x000fe400078e0008 */
[----:B------:R-:W-:Y:S02]  /*10960*/  IMAD.MOV.U32 R13, RZ, RZ, R5 ;  /* 0x000000ffff0d7224 */ /* 0x000fe400078e0005 */
[----:B------:R-:W-:Y:S01]  /*10970*/  IMAD.MOV.U32 R12, RZ, RZ, 0x2 ;  /* 0x00000002ff0c7424 */ /* 0x000fe200078e00ff */
[----:B0-----:R-:W-:-:S07]  /*10980*/  IADD3 R3, R6, 0x20, RZ ;  /* 0x0000002006037810 */ /* 0x001fce0007ffe0ff */
[----:B------:R-:W-:Y:S01]  /*10990*/  @!P3 LEA R20, R7, UR38, 0x1 ;  /* 0x000000260714bc11 */ /* 0x000fe2000f8e08ff */
[----:B------:R-:W-:-:S07]  /*109a0*/  IMAD.MOV.U32 R8, RZ, RZ, R14 ;  /* 0x000000ffff087224 */ /* 0x000fce00078e000e */
[----:B------:R-:W-:Y:S05]  /*109b0*/  WARPSYNC.COLLECTIVE R15, `(.L_x_2178) ;  /* 0x000000000f087348 */ /* 0x000fea0003c00000 */
[----:B------:R0:W1:Y:S02]  /*109c0*/  SHFL.IDX P6, R14, R13, R12, R11 ;  /* 0x0000000c0d0e7389 */ /* 0x00006400000c000b */
[----:B01----:R-:W-:Y:S01]  /*109d0*/  ENDCOLLECTIVE ;  /* 0x000000000000791b */ /* 0x003fe20003800000 */
.L_x_2178:
        /* <DEDUP_REMOVED lines=13> */
.L_x_2179:
[----:B------:R-:W-:Y:S02]  /*10ab0*/  VIADD R9, R6, 0x30 ;  /* 0x0000003006097836 */ /* 0x000fe40000000000 */
[----:B------:R-:W-:Y:S01]  /*10ac0*/  IMAD.MOV.U32 R3, RZ, RZ, R2 ;  /* 0x000000ffff037224 */ /* 0x000fe200078e0002 */
[----:B------:R-:W-:Y:S02]  /*10ad0*/  @!P3 LEA R21, R7, UR38, 0x1 ;  /* 0x000000260715bc11 */ /* 0x000fe4000f8e08ff */
[----:B------:R-:W-:Y:S01]  /*10ae0*/  MOV R13, R5 ;  /* 0x00000005000d7202 */ /* 0x000fe20000000f00 */
[----:B------:R-:W-:Y:S02]  /*10af0*/  IMAD.MOV.U32 R12, RZ, RZ, 0x3 ;  /* 0x00000003ff0c7424 */ /* 0x000fe400078e00ff */
[----:B------:R-:W-:-:S07]  /*10b00*/  IMAD.MOV.U32 R2, RZ, RZ, R14 ;  /* 0x000000ffff027224 */ /* 0x000fce00078e000e */
[----:B------:R-:W-:Y:S05]  /*10b10*/  WARPSYNC.COLLECTIVE R15, `(.L_x_2180) ;  /* 0x000000000f087348 */ /* 0x000fea0003c00000 */
[----:B------:R0:W1:Y:S02]  /*10b20*/  SHFL.IDX P6, R14, R13, R12, R11 ;  /* 0x0000000c0d0e7389 */ /* 0x00006400000c000b */
[----:B01----:R-:W-:Y:S01]  /*10b30*/  ENDCOLLECTIVE ;  /* 0x000000000000791b */ /* 0x003fe20003800000 */
.L_x_2180:
        /* <DEDUP_REMOVED lines=13> */
.L_x_2181:
[----:B------:R-:W-:Y:S01]  /*10c10*/  VIADD R3, R6, 0x40 ;  /* 0x0000004006037836 */ /* 0x000fe20000000000 */
[----:B------:R-:W-:Y:S02]  /*10c20*/  MOV R9, R8 ;  /* 0x0000000800097202 */ /* 0x000fe40000000f00 */
[----:B------:R-:W-:Y:S01]  /*10c30*/  @!P3 LEA R20, R7, UR38, 0x1 ;  /* 0x000000260714bc11 */ /* 0x000fe2000f8e08ff */
[----:B------:R-:W-:Y:S01]  /*10c40*/  IMAD.MOV.U32 R13, RZ, RZ, R5 ;  /* 0x000000ffff0d7224 */ /* 0x000fe200078e0005 */
[----:B------:R-:W-:Y:S01]  /*10c50*/  MOV R12, 0x4 ;  /* 0x00000004000c7802 */ /* 0x000fe20000000f00 */
[----:B------:R-:W-:-:S07]  /*10c60*/  IMAD.MOV.U32 R8, RZ, RZ, R14 ;  /* 0x000000ffff087224 */ /* 0x000fce00078e000e */
[----:B------:R-:W-:Y:S05]  /*10c70*/  WARPSYNC.COLLECTIVE R15, `(.L_x_2182) ;  /* 0x000000000f087348 */ /* 0x000fea0003c00000 */
[----:B------:R0:W1:Y:S02]  /*10c80*/  SHFL.IDX P6, R14, R13, R12, R11 ;  /* 0x0000000c0d0e7389 */ /* 0x00006400000c000b */
[----:B01----:R-:W-:Y:S01]  /*10c90*/  ENDCOLLECTIVE ;  /* 0x000000000000791b */ /* 0x003fe20003800000 */
.L_x_2182:
        /* <DEDUP_REMOVED lines=13> */
.L_x_2183:
        /* <DEDUP_REMOVED lines=9> */
.L_x_2184:
        /* <DEDUP_REMOVED lines=13> */
.L_x_2185:
        /* <DEDUP_REMOVED lines=9> */
.L_x_2186:
        /* <DEDUP_REMOVED lines=13> */
.L_x_2187:
        /* <DEDUP_REMOVED lines=8> */
.L_x_2188:
        /* <DEDUP_REMOVED lines=12> */
.L_x_2189:
[----:B------:R-:W-:Y:S05]  /*11170*/  BRA `(.L_x_2190) ;  /* 0xffffffcc00207947 */ /* 0x000fea000383ffff */
.L_x_2099:
[----:B-1----:R-:W-:-:S04]  /*11180*/  IMAD.U32 R3, RZ, RZ, UR38 ;  /* 0x00000026ff037e24 */ /* 0x002fc8000f8e00ff */
[----:B------:R1:W2:Y:S03]  /*11190*/  SYNCS.PHASECHK.TRANS64.TRYWAIT P0, [R3+URZ+0x34820], R2 ;  /* 0x03482002030075a7 */ /* 0x0002a6000800017f */
[----:B--2---:R-:W-:Y:S05]  /*111a0*/  @!P0 NANOSLEEP.SYNCS 0x989680 ;  /* 0x009896800000895d */ /* 0x004fea0003900000 */
[----:B------:R-:W2:Y:S02]  /*111b0*/  @!P0 SYNCS.PHASECHK.TRANS64 P0, [R3+URZ+0x34820], R2 ;  /* 0x03482002030085a7 */ /* 0x000ea4000800007f */
[----:B--2---:R-:W-:Y:S05]  /*111c0*/  @!P0 BRA `(.L_x_2099) ;  /* 0xfffffffc00ec8947 */ /* 0x004fea000383ffff */
[----:B------:R-:W-:Y:S05]  /*111d0*/  BRA `(.L_x_2191) ;  /* 0xffffffcc00787947 */ /* 0x000fea000383ffff */
.L_x_2106:
[----:B-1----:R-:W-:-:S04]  /*111e0*/  MOV R3, UR38 ;  /* 0x0000002600037c02 */ /* 0x002fc80008000f00 */
[----:B------:R1:W2:Y:S03]  /*111f0*/  SYNCS.PHASECHK.TRANS64.TRYWAIT P0, [R3+URZ+0x34848], R2 ;  /* 0x03484802030075a7 */ /* 0x0002a6000800017f */
[----:B--2---:R-:W-:Y:S05]  /*11200*/  @!P0 NANOSLEEP.SYNCS 0x989680 ;  /* 0x009896800000895d */ /* 0x004fea0003900000 */
[----:B------:R-:W2:Y:S02]  /*11210*/  @!P0 SYNCS.PHASECHK.TRANS64 P0, [R3+URZ+0x34848], R2 ;  /* 0x03484802030085a7 */ /* 0x000ea4000800007f */
[----:B--2---:R-:W-:Y:S05]  /*11220*/  @!P0 BRA `(.L_x_2106) ;  /* 0xfffffffc00ec8947 */ /* 0x004fea000383ffff */
[----:B------:R-:W-:Y:S05]  /*11230*/  BRA `(.L_x_2192) ;  /* 0xffffffd000507947 */ /* 0x000fea000383ffff */
.L_x_2113:
[----:B0-----:R-:W-:-:S04]  /*11240*/  IMAD.U32 R3, RZ, RZ, UR38 ;  /* 0x00000026ff037e24 */ /* 0x001fc8000f8e00ff */
[----:B------:R0:W1:Y:S03]  /*11250*/  SYNCS.PHASECHK.TRANS64.TRYWAIT P0, [R3+URZ+0x34860], R2 ;  /* 0x03486002030075a7 */ /* 0x000066000800017f */
[----:B-1----:R-:W-:Y:S05]  /*11260*/  @!P0 NANOSLEEP.SYNCS 0x989680 ;  /* 0x009896800000895d */ /* 0x002fea0003900000 */
[----:B------:R-:W1:Y:S02]  /*11270*/  @!P0 SYNCS.PHASECHK.TRANS64 P0, [R3+URZ+0x34860], R2 ;  /* 0x03486002030085a7 */ /* 0x000e64000800007f */
[----:B-1----:R-:W-:Y:S05]  /*11280*/  @!P0 BRA `(.L_x_2113) ;  /* 0xfffffffc00ec8947 */ /* 0x002fea000383ffff */
[----:B------:R-:W-:Y:S05]  /*11290*/  BRA `(.L_x_2193) ;  /* 0xffffffd400247947 */ /* 0x000fea000383ffff */
.L_x_2122:
[----:B-1----:R-:W-:-:S04]  /*112a0*/  IMAD.U32 R3, RZ, RZ, UR38 ;  /* 0x00000026ff037e24 */ /* 0x002fc8000f8e00ff */
[----:B------:R1:W2:Y:S03]  /*112b0*/  SYNCS.PHASECHK.TRANS64.TRYWAIT P0, [R3+URZ+0x34840], R2 ;  /* 0x03484002030075a7 */ /* 0x0002a6000800017f */
[----:B--2---:R-:W-:Y:S05]  /*112c0*/  @!P0 NANOSLEEP.SYNCS 0x989680 ;  /* 0x009896800000895d */ /* 0x004fea0003900000 */
[----:B------:R-:W2:Y:S02]  /*112d0*/  @!P0 SYNCS.PHASECHK.TRANS64 P0, [R3+URZ+0x34840], R2 ;  /* 0x03484002030085a7 */ /* 0x000ea4000800007f */
[----:B--2---:R-:W-:Y:S05]  /*112e0*/  @!P0 BRA `(.L_x_2122) ;  /* 0xfffffffc00ec8947 */ /* 0x004fea000383ffff */
[----:B------:R-:W-:Y:S05]  /*112f0*/  BRA `(.L_x_2194) ;  /* 0xffffffd800487947 */ /* 0x000fea000383ffff */
.L_x_2129:
[----:B0-----:R-:W-:-:S04]  /*11300*/  MOV R3, UR38 ;  /* 0x0000002600037c02 */ /* 0x001fc80008000f00 */
[----:B------:R0:W1:Y:S03]  /*11310*/  SYNCS.PHASECHK.TRANS64.TRYWAIT P0, [R3+URZ+0x34868], R2 ;  /* 0x03486802030075a7 */ /* 0x000066000800017f */
[----:B-1----:R-:W-:Y:S05]  /*11320*/  @!P0 NANOSLEEP.SYNCS 0x989680 ;  /* 0x009896800000895d */ /* 0x002fea0003900000 */
[----:B------:R-:W1:Y:S02]  /*11330*/  @!P0 SYNCS.PHASECHK.TRANS64 P0, [R3+URZ+0x34868], R2 ;  /* 0x03486802030085a7 */ /* 0x000e64000800007f */
[----:B-1----:R-:W-:Y:S05]  /*11340*/  @!P0 BRA `(.L_x_2129) ;  /* 0xfffffffc00ec8947 */ /* 0x002fea000383ffff */
[----:B------:R-:W-:Y:S05]  /*11350*/  BRA `(.L_x_2195) ;  /* 0xffffffdc001c7947 */ /* 0x000fea000383ffff */
.L_x_2138:
[----:B-1----:R-:W-:-:S04]  /*11360*/  IMAD.U32 R3, RZ, RZ, UR38 ;  /* 0x00000026ff037e24 */ /* 0x002fc8000f8e00ff */
[----:B------:R1:W2:Y:S03]  /*11370*/  SYNCS.PHASECHK.TRANS64.TRYWAIT P0, [R3+URZ+0x34848], R2 ;  /* 0x03484802030075a7 */ /* 0x0002a6000800017f */
[----:B--2---:R-:W-:Y:S05]  /*11380*/  @!P0 NANOSLEEP.SYNCS 0x989680 ;  /* 0x009896800000895d */ /* 0x004fea0003900000 */
[----:B------:R-:W2:Y:S02]  /*11390*/  @!P0 SYNCS.PHASECHK.TRANS64 P0, [R3+URZ+0x34848], R2 ;  /* 0x03484802030085a7 */ /* 0x000ea4000800007f */
[----:B--2---:R-:W-:Y:S05]  /*113a0*/  @!P0 BRA `(.L_x_2138) ;  /* 0xfffffffc00ec8947 */ /* 0x004fea000383ffff */
[----:B------:R-:W-:Y:S05]  /*113b0*/  BRA `(.L_x_2196) ;  /* 0xffffffe000587947 */ /* 0x000fea000383ffff */
.L_x_2145:
[----:B0-----:R-:W-:-:S04]  /*113c0*/  IMAD.U32 R3, RZ, RZ, UR38 ;  /* 0x00000026ff037e24 */ /* 0x001fc8000f8e00ff */
[----:B------:R0:W1:Y:S03]  /*113d0*/  SYNCS.PHASECHK.TRANS64.TRYWAIT P0, [R3+URZ+0x34860], R2 ;  /* 0x03486002030075a7 */ /* 0x000066000800017f */
[----:B-1----:R-:W-:Y:S05]  /*113e0*/  @!P0 NANOSLEEP.SYNCS 0x989680 ;  /* 0x009896800000895d */ /* 0x002fea0003900000 */
[----:B------:R-:W1:Y:S02]  /*113f0*/  @!P0 SYNCS.PHASECHK.TRANS64 P0, [R3+URZ+0x34860], R2 ;  /* 0x03486002030085a7 */ /* 0x000e64000800007f */
[----:B-1----:R-:W-:Y:S05]  /*11400*/  @!P0 BRA `(.L_x_2145) ;  /* 0xfffffffc00ec8947 */ /* 0x002fea000383ffff */
[----:B------:R-:W-:Y:S05]  /*11410*/  BRA `(.L_x_2197) ;  /* 0xffffffe400287947 */ /* 0x000fea000383ffff */
.L_x_2153:
[----:B-1----:R1:W2:Y:S02]  /*11420*/  SYNCS.PHASECHK.TRANS64.TRYWAIT P0, [R3+URZ+0x34860], R0 ;  /* 0x03486000030075a7 */ /* 0x0022a4000800017f */
[----:B--2---:R-:W-:Y:S05]  /*11430*/  @!P0 NANOSLEEP.SYNCS 0x989680 ;  /* 0x009896800000895d */ /* 0x004fea0003900000 */
[----:B------:R-:W2:Y:S02]  /*11440*/  @!P0 SYNCS.PHASECHK.TRANS64 P0, [R3+URZ+0x34860], R0 ;  /* 0x03486000030085a7 */ /* 0x000ea4000800007f */
[----:B--2---:R-:W-:Y:S05]  /*11450*/  @!P0 BRA `(.L_x_2153) ;  /* 0xfffffffc00f08947 */ /* 0x004fea000383ffff */
[----:B------:R-:W-:Y:S05]  /*11460*/  BRA `(.L_x_2198) ;  /* 0xffffffe400f87947 */ /* 0x000fea000383ffff */
.L_x_2158:
[----:B-1----:R1:W2:Y:S02]  /*11470*/  SYNCS.PHASECHK.TRANS64.TRYWAIT P0, [R2+URZ+0x34820], R3 ;  /* 0x03482003020075a7 */ /* 0x0022a4000800017f */
[----:B--2---:R-:W-:Y:S05]  /*11480*/  @!P0 NANOSLEEP.SYNCS 0x989680 ;  /* 0x009896800000895d */ /* 0x004fea0003900000 */
[----:B------:R-:W2:Y:S02]  /*11490*/  @!P0 SYNCS.PHASECHK.TRANS64 P0, [R2+URZ+0x34820], R3 ;  /* 0x03482003020085a7 */ /* 0x000ea4000800007f */
[----:B--2---:R-:W-:Y:S05]  /*114a0*/  @!P0 BRA `(.L_x_2158) ;  /* 0xfffffffc00f08947 */ /* 0x004fea000383ffff */
[----:B------:R-:W-:Y:S05]  /*114b0*/  BRA `(.L_x_2199) ;  /* 0xffffffe800c87947 */ /* 0x000fea000383ffff */
.L_x_2159:
        /* <DEDUP_REMOVED lines=11> */
.L_x_2201:
[----:B------:R-:W-:Y:S05]  /*11570*/  BSYNC B0 ;  /* 0x0000000000007941 */ /* 0x000fea0003800000 */
.L_x_2200:
[----:B------:R-:W-:Y:S05]  /*11580*/  BRA `(.L_x_2202) ;  /* 0xffffffe800ac7947 */ /* 0x000fea000383ffff */
.L_x_2160:
[----:B------:R-:W-:Y:S01]  /*11590*/  BSSY B0, `(.L_x_2203) ;  /* 0x0000006000007945 */ /* 0x000fe20003800000 */
[----:B------:R-:W-:-:S07]  /*115a0*/  IMAD.MOV.U32 R15, RZ, RZ, -0x1 ;  /* 0xffffffffff0f7424 */ /* 0x000fce00078e00ff */
[----:B01----:R-:W-:Y:S05]  /*115b0*/  WARPSYNC.COLLECTIVE R15, `(.L_x_2204) ;  /* 0x000000000f0c7348 */ /* 0x003fea0003c00000 */
[----:B------:R-:W-:Y:S02]  /*115c0*/  ELECT P6, UR62, PT ;  /* 0x00000000003e782f */ /* 0x000fe400038c0000 */
[----:B------:R-:W-:Y:S01]  /*115d0*/  MOV R14, UR62 ;  /* 0x0000003e000e7c02 */ /* 0x000fe20008000f00 */
[----:B01----:R-:W-:Y:S10]  /*115e0*/  ENDCOLLECTIVE ;  /* 0x000000000000791b */ /* 0x003ff40003800000 */
.L_x_2204:
[----:B------:R-:W-:Y:S05]  /*115f0*/  BSYNC B0 ;  /* 0x0000000000007941 */ /* 0x000fea0003800000 */
.L_x_2203:
[----:B------:R-:W-:Y:S05]  /*11600*/  BRA `(.L_x_2205) ;  /* 0xffffffe800a07947 */ /* 0x000fea000383ffff */
.L_x_2162:
[----:B0-----:R0:W1:Y:S02]  /*11610*/  SYNCS.PHASECHK.TRANS64.TRYWAIT P0, [R6+URZ], R5 ;  /* 0x00000005060075a7 */ /* 0x001064000800017f */
[----:B-1----:R-:W-:Y:S05]  /*11620*/  @!P0 NANOSLEEP.SYNCS 0x989680 ;  /* 0x009896800000895d */ /* 0x002fea0003900000 */
[----:B------:R-:W1:Y:S02]  /*11630*/  @!P0 SYNCS.PHASECHK.TRANS64 P0, [R6+URZ], R5 ;  /* 0x00000005060085a7 */ /* 0x000e64000800007f */
[----:B-1----:R-:W-:Y:S05]  /*11640*/  @!P0 BRA `(.L_x_2162) ;  /* 0xfffffffc00f08947 */ /* 0x002fea000383ffff */
[----:B------:R-:W-:Y:S05]  /*11650*/  BRA `(.L_x_2206) ;  /* 0xffffffe800d47947 */ /* 0x000fea000383ffff */
.L_x_2163:
[----:B-1----:R1:W2:Y:S02]  /*11660*/  SYNCS.PHASECHK.TRANS64.TRYWAIT P0, [R3+URZ], R4 ;  /* 0x00000004030075a7 */ /* 0x0022a4000800017f */
[----:B--2---:R-:W-:Y:S05]  /*11670*/  @!P0 NANOSLEEP.SYNCS 0x989680 ;  /* 0x009896800000895d */ /* 0x004fea0003900000 */
[----:B------:R-:W2:Y:S02]  /*11680*/  @!P0 SYNCS.PHASECHK.TRANS64 P0, [R3+URZ], R4 ;  /* 0x00000004030085a7 */ /* 0x000ea4000800007f */
[----:B--2---:R-:W-:Y:S05]  /*11690*/  @!P0 BRA `(.L_x_2163) ;  /* 0xfffffffc00f08947 */ /* 0x004fea000383ffff */
[----:B------:R-:W-:Y:S05]  /*116a0*/  BRA `(.L_x_2207) ;  /* 0xffffffe800c87947 */ /* 0x000fea000383ffff */
.L_x_2165:
[----:B-1----:R1:W2:Y:S02]  /*116b0*/  SYNCS.PHASECHK.TRANS64.TRYWAIT P0, [R0+URZ], R5 ;  /* 0x00000005000075a7 */ /* 0x0022a4000800017f */
[----:B--2---:R-:W-:Y:S05]  /*116c0*/  @!P0 NANOSLEEP.SYNCS 0x989680 ;  /* 0x009896800000895d */ /* 0x004fea0003900000 */
[----:B------:R-:W2:Y:S02]  /*116d0*/  @!P0 SYNCS.PHASECHK.TRANS64 P0, [R0+URZ], R5 ;  /* 0x00000005000085a7 */ /* 0x000ea4000800007f */
[----:B--2---:R-:W-:Y:S05]  /*116e0*/  @!P0 BRA `(.L_x_2165) ;  /* 0xfffffffc00f08947 */ /* 0x004fea000383ffff */
[----:B------:R-:W-:Y:S05]  /*116f0*/  BRA `(.L_x_2208) ;  /* 0xffffffe800cc7947 */ /* 0x000fea000383ffff */
.L_x_2209:
        /* <DEDUP_REMOVED lines=16> */
.L_x_15164:


//--------------------- .text._ZN7cutlass13device_kernelIN5flash11enable_sm90INS1_16FlashAttnFwdSm90INS1_25CollectiveMainloopFwdSm90ILi2EN4cute5tupleIJNS5_1CILi1EEES8_S8_EEENS6_IJNS7_ILi128EEESA_NS7_ILi192EEEEEELi128ENS_10bfloat16_tEfNS_4arch4Sm90ELb1ELb0ELb1ELb1ELb0ELb0ELb0ELb1ELb1ELb1ELb1ELb0EEENS1_21CollectiveEpilogueFwdINS6_IJSA_SA_SA_EEES9_SD_SF_Li256ELb1ELb1ELb1ELb0EEENS1_36VarlenDynamicPersistentTileSchedulerILi128ELi128ELi256ELi128ELb1ELb1ELb1ELb1ELb1ELb1EEEEEEEEEvNT_6ParamsE --------------------------
	.section	.text._ZN7cutlass13device_kernelIN5flash11enable_sm90INS1_16FlashAttnFwdSm90INS1_25CollectiveMainloopFwdSm90ILi2EN4cute5tupleIJNS5_1CILi1EEES8_S8_EEENS6_IJNS7_ILi128EEESA_NS7_ILi192EEEEEELi128ENS_10bfloat16_tEfNS_4arch4Sm90ELb1ELb0ELb1ELb1ELb0ELb0ELb0ELb1ELb1ELb1ELb1ELb0EEENS1_21CollectiveEpilogueFwdINS6_IJSA_SA_SA_EEES9_SD_SF_Li256ELb1ELb1ELb1ELb0EEENS1_36VarlenDynamicPersistentTileSchedulerILi128ELi128ELi256ELi128ELb1ELb1ELb1ELb1ELb1ELb1EEEEEEEEEvNT_6ParamsE,"ax",@progbits
	.align	128
.text._ZN7cutlass13device_kernelIN5flash11enable_sm90INS1_16FlashAttnFwdSm90INS1_25CollectiveMainloopFwdSm90ILi2EN4cute5tupleIJNS5_1CILi1EEES8_S8_EEENS6_IJNS7_ILi128EEESA_NS7_ILi192EEEEEELi128ENS_10bfloat16_tEfNS_4arch4Sm90ELb1ELb0ELb1ELb1ELb0ELb0ELb0ELb1ELb1ELb1ELb1ELb0EEENS1_21CollectiveEpilogueFwdINS6_IJSA_SA_SA_EEES9_SD_SF_Li256ELb1ELb1ELb1ELb0EEENS1_36VarlenDynamicPersistentTileSchedulerILi128ELi128ELi256ELi128ELb1ELb1ELb1ELb1ELb1ELb1EEEEEEEEEvNT_6ParamsE:
        .type           _ZN7cutlass13device_kernelIN5flash11enable_sm90INS1_16FlashAttnFwdSm90INS1_25CollectiveMainloopFwdSm90ILi2EN4cute5tupleIJNS5_1CILi1EEES8_S8_EEENS6_IJNS7_ILi128EEESA_NS7_ILi192EEEEEELi128ENS_10bfloat16_tEfNS_4arch4Sm90ELb1ELb0ELb1ELb1ELb0ELb0ELb0ELb1ELb1ELb1ELb1ELb0EEENS1_21CollectiveEpilogueFwdINS6_IJSA_SA_SA_EEES9_SD_SF_Li256ELb1ELb1ELb1ELb0EEENS1_36VarlenDynamicPersistentTileSchedulerILi128ELi128ELi256ELi128ELb1ELb1ELb1ELb1ELb1ELb1EEEEEEEEEvNT_6ParamsE,@function
        .size           _ZN7cutlass13device_kernelIN5flash11enable_sm90INS1_16FlashAttnFwdSm90INS1_25CollectiveMainloopFwdSm90ILi2EN4cute5tupleIJNS5_1CILi1EEES8_S8_EEENS6_IJNS7_ILi128EEESA_NS7_ILi192EEEEEELi128ENS_10bfloat16_tEfNS_4arch4Sm90ELb1ELb0ELb1ELb1ELb0ELb0ELb0ELb1ELb1ELb1ELb1ELb0EEENS1_21CollectiveEpilogueFwdINS6_IJSA_SA_SA_EEES9_SD_SF_Li256ELb1ELb1ELb1ELb0EEENS1_36VarlenDynamicPersistentTileSchedulerILi128ELi128ELi256ELi128ELb1ELb1ELb1ELb1ELb1ELb1EEEEEEEEEvNT_6ParamsE,(.L_x_15165 - _ZN7cutlass13device_kernelIN5flash11enable_sm90INS1_16FlashAttnFwdSm90INS1_25CollectiveMainloopFwdSm90ILi2EN4cute5tupleIJNS5_1CILi1EEES8_S8_EEENS6_IJNS7_ILi128EEESA_NS7_ILi192EEEEEELi128ENS_10bfloat16_tEfNS_4arch4Sm90ELb1ELb0ELb1ELb1ELb0ELb0ELb0ELb1ELb1ELb1ELb1ELb0EEENS1_21CollectiveEpilogueFwdINS6_IJSA_SA_SA_EEES9_SD_SF_Li256ELb1ELb1ELb1ELb0EEENS1_36VarlenDynamicPersistentTileSchedulerILi128ELi128ELi256ELi128ELb1ELb1ELb1ELb1ELb1ELb1EEEEEEEEEvNT_6ParamsE)
        .other          _ZN7cutlass13device_kernelIN5flash11enable_sm90INS1_16FlashAttnFwdSm90INS1_25CollectiveMainloopFwdSm90ILi2EN4cute5tupleIJNS5_1CILi1EEES8_S8_EEENS6_IJNS7_ILi128EEESA_NS7_ILi192EEEEEELi128ENS_10bfloat16_tEfNS_4arch4Sm90ELb1ELb0ELb1ELb1ELb0ELb0ELb0ELb1ELb1ELb1ELb1ELb0EEENS1_21CollectiveEpilogueFwdINS6_IJSA_SA_SA_EEES9_SD_SF_Li256ELb1ELb1ELb1ELb0EEENS1_36VarlenDynamicPersistentTileSchedulerILi128ELi128ELi256ELi128ELb1ELb1ELb1ELb1ELb1ELb1EEEEEEEEEvNT_6ParamsE,@"STO_CUDA_ENTRY STV_DEFAULT"
_ZN7cutlass13device_kernelIN5flash11enable_sm90INS1_16FlashAttnFwdSm90INS1_25CollectiveMainloopFwdSm90ILi2EN4cute5tupleIJNS5_1CILi1EEES8_S8_EEENS6_IJNS7_ILi128EEESA_NS7_ILi192EEEEEELi128ENS_10bfloat16_tEfNS_4arch4Sm90ELb1ELb0ELb1ELb1ELb0ELb0ELb0ELb1ELb1ELb1ELb1ELb0EEENS1_21CollectiveEpilogueFwdINS6_IJSA_SA_SA_EEES9_SD_SF_Li256ELb1ELb1ELb1ELb0EEENS1_36VarlenDynamicPersistentTileSchedulerILi128ELi128ELi256ELi128ELb1ELb1ELb1ELb1ELb1ELb1EEEEEEEEEvNT_6ParamsE:
        /* <DEDUP_REMOVED lines=17> */
.L_x_2211:
[----:B------:R-:W-:Y:S05]  /*0110*/  BSYNC B0 ;  /* 0x0000000000007941 */ /* 0x000fea0003800000 */
.L_x_2210:
        /* <DEDUP_REMOVED lines=40> */
.L_x_2212:
        /* <DEDUP_REMOVED lines=22> */
.L_x_2213:
        /* <DEDUP_REMOVED lines=18> */
.L_x_2214:
        /* <DEDUP_REMOVED lines=22> */
.L_x_2215:
        /* <DEDUP_REMOVED lines=22> */
.L_x_2216:
        /* <DEDUP_REMOVED lines=8> */
.L_x_2218:
        /* <DEDUP_REMOVED lines=24> */
[----:B------:R-:W-:Y:S02]  /*0ae0*/  SHF.R.S32.HI R7, RZ, 0x1f, R6 ;  /* 0x0000001fff077819 */ /* 0x000fe40000011406 */
[----:B------:R-:W-:Y:S02]  /*0af0*/  SHF.R.S32.HI R226, RZ, 0x7, R3 ;  /* 0x00000007ffe27819 */ /* 0x000fe40000011403 */
[----:B------:R-:W-:Y:S02]  /*0b00*/  LEA.HI R10, R7, R8, RZ, 0x3 ;  /* 0x00000008070a7211 */ /* 0x000fe400078f18ff */
[----:B------:R-:W-:Y:S02]  /*0b10*/  LEA.HI R4, R0, R231, RZ, 0x5 ;  /* 0x000000e700047211 */ /* 0x000fe400078f28ff */
[----:B------:R-:W-:-:S02]  /*0b20*/  LOP3.LUT R11, R10, 0xfffffff8, RZ, 0xc0, !PT ;  /* 0xfffffff80a0b7812 */ /* 0x000fc400078ec0ff */
[----:B------:R-:W-:Y:S02]  /*0b30*/  LEA.HI R9, R9, R210, RZ, 0x5 ;  /* 0x000000d209097211 */ /* 0x000fe400078f28ff */
[----:B------:R-:W-:Y:S01]  /*0b40*/  LEA.HI R3, R3, R226, RZ, 0x1 ;  /* 0x000000e203037211 */ /* 0x000fe200078f08ff */
[----:B------:R-:W-:Y:S01]  /*0b50*/  IMAD.SHL.U32 R5, R4, 0x20, RZ ;  /* 0x0000002004057824 */ /* 0x000fe200078e00ff */
[----:B------:R-:W-:Y:S01]  /*0b60*/  SHF.R.S32.HI R9, RZ, 0x5, R9 ;  /* 0x00000005ff097819 */ /* 0x000fe20000011409 */
[----:B------:R-:W-:Y:S01]  /*0b70*/  IMAD.IADD R8, R8, 0x1, -R11 ;  /* 0x0000000108087824 */ /* 0x000fe200078e0a0b */
[----:B------:R-:W-:Y:S02]  /*0b80*/  LOP3.LUT R3, R3, 0x3fffffe, RZ, 0xc0, !PT ;  /* 0x03fffffe03037812 */ /* 0x000fe400078ec0ff */
[CC--:B0-----:R-:W-:Y:S02]  /*0b90*/  LEA.HI R2, R0.reuse, R231.reuse, RZ, 0x4 ;  /* 0x000000e700027211 */ /* 0x0c1fe400078f20ff */
[----:B------:R-:W-:Y:S01]  /*0ba0*/  LEA.HI R10, R0, R231, RZ, 0x2 ;  /* 0x000000e7000a7211 */ /* 0x000fe200078f10ff */
[----:B------:R-:W-:Y:S01]  /*0bb0*/  IMAD R8, R9, 0x10, R8 ;  /* 0x0000001009087824 */ /* 0x000fe200078e0208 */
[----:B------:R-:W-:Y:S01]  /*0bc0*/  LOP3.LUT R7, R5, 0xfffffc00, RZ, 0xc0, !PT ;  /* 0xfffffc0005077812 */ /* 0x000fe200078ec0ff */
[----:B------:R-:W-:Y:S01]  /*0bd0*/  IMAD.IADD R3, R226, 0x1, -R3 ;  /* 0x00000001e2037824 */ /* 0x000fe200078e0a03 */
[----:B------:R-:W-:-:S02]  /*0be0*/  LOP3.LUT R4, R2, 0x3fffff0, RZ, 0xc0, !PT ;  /* 0x03fffff002047812 */ /* 0x000fc400078ec0ff */
[----:B------:R-:W-:Y:S02]  /*0bf0*/  SHF.R.S32.HI R5, RZ, 0x4, R2 ;  /* 0x00000004ff057819 */ /* 0x000fe40000011402 */
[----:B------:R-:W-:Y:S02]  /*0c00*/  LOP3.LUT R10, R10, 0xfffffffc, RZ, 0xc0, !PT ;  /* 0xfffffffc0a0a7812 */ /* 0x000fe400078ec0ff */
[----:B------:R-:W-:Y:S01]  /*0c10*/  LEA.HI R0, R0, R231, RZ, 0x3 ;  /* 0x000000e700007211 */ /* 0x000fe200078f18ff */
[----:B------:R-:W-:Y:S01]  /*0c20*/  IMAD R227, R3, 0x40, R8 ;  /* 0x0000004003e37824 */ /* 0x000fe200078e0208 */
[----:B------:R-:W-:Y:S01]  /*0c30*/  LEA.HI R2, R2, R5, RZ, 0x1 ;  /* 0x0000000502027211 */ /* 0x000fe200078f08ff */
[C---:B------:R-:W-:Y:S01]  /*0c40*/  IMAD.IADD R4, R231.reuse, 0x1, -R4 ;  /* 0x00000001e7047824 */ /* 0x040fe200078e0a04 */
[----:B------:R-:W-:Y:S01]  /*0c50*/  LOP3.LUT R188, R0, 0xfffffff8, RZ, 0xc0, !PT ;  /* 0xfffffff800bc7812 */ /* 0x000fe200078ec0ff */
[C---:B------:R-:W-:Y:S01]  /*0c60*/  IMAD.IADD R10, R231.reuse, 0x1, -R10 ;  /* 0x00000001e70a7824 */ /* 0x040fe200078e0a0a */
[----:B------:R-:W-:Y:S01]  /*0c70*/  LOP3.LUT R3, R6, 0x7ffffffc, RZ, 0xc0, !PT ;  /* 0x7ffffffc06037812 */ /* 0x000fe200078ec0ff */
[----:B------:R-:W-:Y:S01]  /*0c80*/  IMAD R7, R4, 0x40, R7 ;  /* 0x0000004004077824 */ /* 0x000fe200078e0207 */
[----:B------:R-:W-:Y:S01]  /*0c90*/  LOP3.LUT R2, R2, 0x1ffffffe, RZ, 0xc0, !PT ;  /* 0x1ffffffe02027812 */ /* 0x000fe200078ec0ff */
[----:B------:R-:W-:Y:S01]  /*0ca0*/  IMAD.IADD R188, R231, 0x1, -R188 ;  /* 0x00000001e7bc7824 */ /* 0x000fe200078e0abc */
[----:B------:R-:W-:Y:S01]  /*0cb0*/  LEA.HI R4, R10, R10, RZ, 0x1 ;  /* 0x0000000a0a047211 */ /* 0x000fe200078f08ff */
[----:B------:R-:W-:-:S02]  /*0cc0*/  IMAD.IADD R3, R210, 0x1, -R3 ;  /* 0x00000001d2037824 */ /* 0x000fc400078e0a03 */
[----:B------:R-:W-:Y:S01]  /*0cd0*/  IMAD.IADD R2, R5, 0x1, -R2 ;  /* 0x0000000105027824 */ /* 0x000fe200078e0a02 */
[----:B------:R-:W-:Y:S01]  /*0ce0*/  LOP3.LUT R5, R4, 0x1ffffffe, RZ, 0xc0, !PT ;  /* 0x1ffffffe04057812 */ /* 0x000fe200078ec0ff */
[----:B------:R-:W-:Y:S02]  /*0cf0*/  IMAD.SHL.U32 R23, R188, 0x8, RZ ;  /* 0x00000008bc177824 */ /* 0x000fe400078e00ff */
[----:B------:R-:W-:Y:S02]  /*0d00*/  IMAD.SHL.U32 R184, R3, 0x2, RZ ;  /* 0x0000000203b87824 */ /* 0x000fe400078e00ff */
[----:B------:R-:W-:Y:S02]  /*0d10*/  VIADD R187, R23, 0x40 ;  /* 0x0000004017bb7836 */ /* 0x000fe40000000000 */
[C---:B------:R-:W-:Y:S01]  /*0d20*/  VIADD R206, R184.reuse, 0x8 ;  /* 0x00000008b8ce7836 */ /* 0x040fe20000000000 */
        /* <DEDUP_REMOVED lines=14> */
[----:B------:R-:W-:Y:S01]  /*0e10*/  IMAD.IADD R10, R10, 0x1, -R5 ;  /* 0x000000010a0a7824 */ /* 0x000fe200078e0a05 */
[----:B------:R-:W-:Y:S01]  /*0e20*/  SHF.R.S32.HI R208, RZ, 0x3, R0 ;  /* 0x00000003ffd07819 */ /* 0x000fe20000011400 */
[----:B------:R-:W-:Y:S01]  /*0e30*/  IMAD R228, R2, 0x8, R7 ;  /* 0x0000000802e47824 */ /* 0x000fe200078e0207 */
[----:B------:R-:W-:Y:S01]  /*0e40*/  SHF.R.S32.HI R230, RZ, 0x1f, R23 ;  /* 0x0000001fffe67819 */ /* 0x000fe20000011417 */
[----:B------:R-:W-:Y:S01]  /*0e50*/  IMAD.MOV.U32 R209, RZ, RZ, RZ ;  /* 0x000000ffffd17224 */ /* 0x000fe200078e00ff */
[----:B------:R-:W-:Y:S01]  /*0e60*/  SHF.R.S32.HI R229, RZ, 0x1f, R187 ;  /* 0x0000001fffe57819 */ /* 0x000fe200000114bb */
[----:B------:R-:W-:Y:S01]  /*0e70*/  IMAD R185, R10, 0x8, R227 ;  /* 0x000000080ab97824 */ /* 0x000fe200078e02e3 */
        /* <DEDUP_REMOVED lines=14> */
[----:B------:R-:W-:Y:S01]  /*0f60*/  SHF.R.S32.HI R211, RZ, 0x1f, R192 ;  /* 0x0000001fffd37819 */ /* 0x000fe200000114c0 */
[----:B------:R-:W-:Y:S01]  /*0f70*/  UMOV UR38, URZ ;  /* 0x0000003f00267c82 */ /* 0x000fe20008000000 */
[----:B------:R-:W-:Y:S01]  /*0f80*/  UMOV UR36, URZ ;  /* 0x0000003f00247c82 */ /* 0x000fe20008000000 */
[----:B--2---:R-:W-:-:S07]  /*0f90*/  LOP3.LUT R19, R12, 0x1, RZ, 0xfc, !PT ;  /* 0x000000010c137812 */ /* 0x004fce00078efcff */
.L_x_2276:
[----:B0-23--:R-:W0:Y:S01]  /*0fa0*/  LDC.64 R2, c[0x0][0xc88] ;  /* 0x00032200ff027b82 */ /* 0x00de220000000a00 */
[----:B------:R-:W-:Y:S01]  /*0fb0*/  ULDC.64 UR4, c[0x0][0xa28] ;  /* 0x00028a0000047ab9 */ /* 0x000fe20000000a00 */
[----:B------:R-:W-:-:S06]  /*0fc0*/  ULDC.64 UR6, c[0x0][0xa18] ;  /* 0x0002860000067ab9 */ /* 0x000fcc0000000a00 */
[----:B------:R-:W1:Y:S08]  /*0fd0*/  LDC R17, c[0x0][0x288] ;  /* 0x0000a200ff117b82 */ /* 0x000e700000000800 */
[----:B------:R-:W2:Y:S01]  /*0fe0*/  LDC.64 R8, c[0x0][0x418] ;  /* 0x00010600ff087b82 */ /* 0x000ea20000000a00 */
[----:B0-----:R-:W-:-:S07]  /*0ff0*/  IMAD.WIDE R2, R27, 0x4, R2 ;  /* 0x000000041b027825 */ /* 0x001fce00078e0202 */
[----:B------:R-:W0:Y:S01]  /*1000*/  LDC R10, c[0x0][0x424] ;  /* 0x00010900ff0a7b82 */ /* 0x000e220000000800 */
[----:B------:R-:W3:Y:S01]  /*1010*/  LDG.E R186, desc[UR56][R2.64] ;  /* 0x0000003802ba7981 */ /* 0x000ee2000c1e1900 */
[----:B------:R-:W-:Y:S01]  /*1020*/  ISETP.NE.U32.AND P1, PT, RZ, UR4, PT ;  /* 0x00000004ff007c0c */ /* 0x000fe2000bf25070 */
[----:B------:R-:W-:Y:S01]  /*1030*/  IMAD.MOV.U32 R7, RZ, RZ, RZ ;  /* 0x000000ffff077224 */ /* 0x000fe200078e00ff */
[----:B------:R-:W-:-:S04]  /*1040*/  ISETP.NE.U32.AND P0, PT, RZ, UR6, PT ;  /* 0x00000006ff007c0c */ /* 0x000fc8000bf05070 */
[----:B----4-:R-:W4:Y:S01]  /*1050*/  LDC R11, c[0x0][0x2f0] ;  /* 0x0000bc00ff0b7b82 */ /* 0x010f220000000800 */
[----:B------:R-:W-:Y:S02]  /*1060*/  ISETP.NE.AND.EX P1, PT, RZ, UR5, PT, P1 ;  /* 0x00000005ff007c0c */ /* 0x000fe4000bf25310 */
[----:B------:R-:W-:Y:S02]  /*1070*/  ISETP.NE.AND.EX P0, PT, RZ, UR7, PT, P0 ;  /* 0x00000007ff007c0c */ /* 0x000fe4000bf05300 */
[----:B---3--:R-:W-:-:S09]  /*1080*/  SHF.R.S32.HI R191, RZ, 0x1f, R186 ;  /* 0x0000001fffbf7819 */ /* 0x008fd200000114ba */
[----:B------:R-:W-:-:S04]  /*1090*/  @P1 LEA R4, P2, R186, UR4, 0x2 ;  /* 0x00000004ba041c11 */ /* 0x000fc8000f8410ff */
[C-C-:B------:R-:W-:Y:S02]  /*10a0*/  @P1 LEA.HI.X R5, R186.reuse, UR5, R191.reuse, 0x2, P2 ;  /* 0x00000005ba051c11 */ /* 0x140fe400090f14bf */
[----:B------:R-:W-:Y:S02]  /*10b0*/  @P0 LEA R2, P2, R186, UR6, 0x2 ;  /* 0x00000006ba020c11 */ /* 0x000fe4000f8410ff */
[----:B------:R-:W-:Y:S01]  /*10c0*/  LOP3.LUT R6, R26, 0xff000000, RZ, 0xc0, !PT ;  /* 0xff0000001a067812 */ /* 0x000fe200078ec0ff */
[----:B------:R3:W5:Y:S01]  /*10d0*/  @P1 LDG.E R7, desc[UR56][R4.64] ;  /* 0x0000003804071981 */ /* 0x000762000c1e1900 */
[----:B------:R-:W-:Y:S01]  /*10e0*/  @P0 LEA.HI.X R3, R186, UR7, R191, 0x2, P2 ;  /* 0x00000007ba030c11 */ /* 0x000fe200090f14bf */
[----:B------:R-:W-:-:S04]  /*10f0*/  ULDC.64 UR6, c[0x0][0xa20] ;  /* 0x0002880000067ab9 */ /* 0x000fc80000000a00 */
[----:B-1----:R1:W5:Y:S01]  /*1100*/  @P0 LDG.E R17, desc[UR56][R2.64] ;  /* 0x0000003802110981 */ /* 0x002362000c1e1900 */
[----:B--2---:R-:W-:Y:S02]  /*1110*/  ISETP.NE.U32.AND P1, PT, R8, RZ, PT ;  /* 0x000000ff0800720c */ /* 0x004fe40003f25070 */
[----:B------:R-:W-:Y:S02]  /*1120*/  ISETP.NE.U32.AND P2, PT, RZ, UR6, PT ;  /* 0x00000006ff007c0c */ /* 0x000fe4000bf45070 */
[----:B------:R-:W-:Y:S02]  /*1130*/  LOP3.LUT R0, R26, 0xff0000, RZ, 0xc0, !PT ;  /* 0x00ff00001a007812 */ /* 0x000fe400078ec0ff */
[----:B---3--:R-:W-:Y:S02]  /*1140*/  SHF.R.U32.HI R5, RZ, 0x8, R6 ;  /* 0x00000008ff057819 */ /* 0x008fe40000011606 */
[----:B------:R-:W-:Y:S02]  /*1150*/  ISETP.NE.AND.EX P1, PT, R9, RZ, PT, P1 ;  /* 0x000000ff0900720c */ /* 0x000fe40003f25310 */
[----:B------:R-:W-:-:S02]  /*1160*/  ISETP.NE.AND.EX P2, PT, RZ, UR7, PT, P2 ;  /* 0x00000007ff007c0c */ /* 0x000fc4000bf45320 */
[----:B------:R-:W-:Y:S02]  /*1170*/  LEA.HI R190, R0, R5, RZ, 0x10 ;  /* 0x0000000500be7211 */ /* 0x000fe400078f80ff */
[----:B0-----:R-:W-:Y:S01]  /*1180*/  SEL R0, R10, 0x1, P1 ;  /* 0x000000010a007807 */ /* 0x001fe20000800000 */
[----:B-1--4-:R-:W-:Y:S08]  /*1190*/  @P0 BRA `(.L_x_2219) ;  /* 0x0000000000240947 */ /* 0x012ff00003800000 */
        /* <DEDUP_REMOVED lines=9> */
.L_x_2219:
[----:B------:R-:W-:Y:S01]  /*1230*/  IMAD R16, R0, R11, RZ ;  /* 0x0000000b00107224 */ /* 0x000fe200078e02ff */
[----:B------:R-:W-:Y:S01]  /*1240*/  LOP3.LUT R189, R26, 0xffff, RZ, 0xc0, !PT ;  /* 0x0000ffff1abd7812 */ /* 0x000fe200078ec0ff */
[----:B------:R-:W-:Y:S06]  /*1250*/  @!P2 BRA `(.L_x_2220) ;  /* 0x000000000010a947 */ /* 0x000fec0003800000 */
[----:B------:R-:W-:-:S04]  /*1260*/  LEA R2, P0, R186, UR6, 0x2 ;  /* 0x00000006ba027c11 */ /* 0x000fc8000f8010ff */
[----:B------:R-:W-:-:S05]  /*1270*/  LEA.HI.X R3, R186, UR7, R191, 0x2, P0 ;  /* 0x00000007ba037c11 */ /* 0x000fca00080f14bf */
[----:B------:R0:W5:Y:S01]  /*1280*/  LDG.E R16, desc[UR56][R2.64] ;  /* 0x0000003802107981 */ /* 0x000162000c1e1900 */
[----:B------:R-:W-:Y:S05]  /*1290*/  BRA `(.L_x_2221) ;  /* 0x0000000000247947 */ /* 0x000fea0003800000 */
.L_x_2220:
[----:B------:R-:W-:Y:S02]  /*12a0*/  ULDC.64 UR4, c[0x0][0xa08] ;  /* 0x0002820000047ab9 */ /* 0x000fe40000000a00 */
[----:B------:R-:W-:-:S04]  /*12b0*/  ISETP.NE.U32.AND P0, PT, RZ, UR4, PT ;  /* 0x00000004ff007c0c */ /* 0x000fc8000bf05070 */
[----:B------:R-:W-:-:S13]  /*12c0*/  ISETP.NE.AND.EX P0, PT, RZ, UR5, PT, P0 ;  /* 0x00000005ff007c0c */ /* 0x000fda000bf05300 */
[----:B------:R-:W-:Y:S05]  /*12d0*/  @!P0 BRA `(.L_x_2221) ;  /* 0x0000000000148947 */ /* 0x000fea0003800000 */
[----:B------:R-:W0:Y:S02]  /*12e0*/  LDC.64 R2, c[0x0][0xa08] ;  /* 0x00028200ff027b82 */ /* 0x000e240000000a00 */
[----:B0-----:R-:W-:-:S05]  /*12f0*/  IMAD.WIDE R2, R186, 0x4, R2 ;  /* 0x00000004ba027825 */ /* 0x001fca00078e0202 */
[----:B------:R-:W2:Y:S04]  /*1300*/  LDG.E R16, desc[UR56][R2.64] ;  /* 0x0000003802107981 */ /* 0x000ea8000c1e1900 */
[----:B------:R-:W2:Y:S02]  /*1310*/  LDG.E R5, desc[UR56][R2.64+0x4] ;  /* 0x0000043802057981 */ /* 0x000ea4000c1e1900 */
[----:B--2---:R-:W-:-:S07]  /*1320*/  IMAD.IADD R16, R5, 0x1, -R16 ;  /* 0x0000000105107824 */ /* 0x004fce00078e0a10 */
.L_x_2221:
[----:B------:R-:W1:Y:S01]  /*1330*/  LDC R0, c[0x0][0x448] ;  /* 0x00011200ff007b82 */ /* 0x000e620000000800 */
[----:B------:R-:W-:Y:S01]  /*1340*/  IMAD.SHL.U32 R18, R25, 0x80, RZ ;  /* 0x0000008019127824 */ /* 0x000fe200078e00ff */
[----:B------:R-:W-:Y:S01]  /*1350*/  LOP3.LUT R207, R190, 0xff, RZ, 0xc0, !PT ;  /* 0x000000ffbecf7812 */ /* 0x000fe200078ec0ff */
[----:B-----5:R-:W-:Y:S01]  /*1360*/  IMAD.IADD R16, R16, 0x1, -R7 ;  /* 0x0000000110107824 */ /* 0x020fe200078e0a07 */
[----:B------:R-:W-:Y:S01]  /*1370*/  SHF.R.U32.HI R190, RZ, 0x10, R190 ;  /* 0x00000010ffbe7819 */ /* 0x000fe200000116be */
[----:B------:R-:W-:Y:S01]  /*1380*/  IMAD.MOV.U32 R95, RZ, RZ, RZ ;  /* 0x000000ffff5f7224 */ /* 0x000fe200078e00ff */
[----:B-1----:R-:W-:Y:S01]  /*1390*/  ISETP.NE.AND P0, PT, R0, 0x1, PT ;  /* 0x000000010000780c */ /* 0x002fe20003f05270 */
[----:B------:R-:W-:-:S12]  /*13a0*/  VIADD R0, R18, 0x7f ;  /* 0x0000007f12007836 */ /* 0x000fd80000000000 */
[----:B0-----:R-:W0:Y:S08]  /*13b0*/  @P0 LDC R3, c[0x0][0x44c] ;  /* 0x00011300ff030b82 */ /* 0x001e300000000800 */
[----:B------:R-:W1:Y:S01]  /*13c0*/  @P0 LDC R5, c[0x0][0x450] ;  /* 0x00011400ff050b82 */ /* 0x000e620000000800 */
[----:B0-----:R-:W-:Y:S01]  /*13d0*/  @P0 IMAD.HI.U32 R2, R0, R3, RZ ;  /* 0x0000000300020227 */ /* 0x001fe200078e00ff */
[----:B------:R-:W-:-:S04]  /*13e0*/  IADD3 R3, R16, 0x80, -R17 ;  /* 0x0000008010037810 */ /* 0x000fc80007ffe811 */
[----:B-1----:R-:W-:Y:S01]  /*13f0*/  @P0 SHF.R.U32.HI R0, RZ, R5, R2 ;  /* 0x00000005ff000219 */ /* 0x002fe20000011602 */
[----:B------:R-:W-:-:S04]  /*1400*/  VIADD R2, R16, 0x7f ;  /* 0x0000007f10027836 */ /* 0x000fc80000000000 */
[----:B------:R-:W-:Y:S01]  /*1410*/  IMAD.IADD R0, R3, 0x1, R0 ;  /* 0x0000000103007824 */ /* 0x000fe200078e0200 */
[----:B------:R-:W-:-:S04]  /*1420*/  SHF.R.S32.HI R3, RZ, 0x1f, R2 ;  /* 0x0000001fff037819 */ /* 0x000fc80000011402 */
[----:B------:R-:W-:Y:S02]  /*1430*/  SHF.R.S32.HI R5, RZ, 0x1f, R0 ;  /* 0x0000001fff057819 */ /* 0x000fe40000011400 */
[----:B------:R-:W-:Y:S02]  /*1440*/  LEA.HI R3, R3, R2, RZ, 0x7 ;  /* 0x0000000203037211 */ /* 0x000fe400078f38ff */
[----:B------:R-:W-:Y:S02]  /*1450*/  LEA.HI R5, R5, R0, RZ, 0x7 ;  /* 0x0000000005057211 */ /* 0x000fe400078f38ff */
[----:B------:R-:W-:Y:S02]  /*1460*/  SHF.R.S32.HI R3, RZ, 0x7, R3 ;  /* 0x00000007ff037819 */ /* 0x000fe40000011403 */
[----:B------:R-:W-:-:S04]  /*1470*/  SHF.R.S32.HI R0, RZ, 0x7, R5 ;  /* 0x00000007ff007819 */ /* 0x000fc80000011405 */
[----:B------:R-:W-:-:S04]  /*1480*/  VIMNMX R6, R3, R0, PT ;  /* 0x0000000003067248 */ /* 0x000fc80003fe0100 */
[----:B------:R-:W-:-:S13]  /*1490*/  ISETP.GE.AND P0, PT, R6, 0x1, PT ;  /* 0x000000010600780c */ /* 0x000fda0003f06270 */
[----:B------:R-:W-:Y:S05]  /*14a0*/  @!P0 BRA `(.L_x_2222) ;  /* 0x0000000000788947 */ /* 0x000fea0003800000 */
[----:B------:R-:W0:Y:S01]  /*14b0*/  LDC R3, c[0x0][0x9f0] ;  /* 0x00027c00ff037b82 */ /* 0x000e220000000800 */
[----:B------:R-:W-:-:S04]  /*14c0*/  ISETP.NE.AND P0, PT, R190, RZ, PT ;  /* 0x000000ffbe00720c */ /* 0x000fc80003f05270 */
[----:B0-----:R-:W-:-:S04]  /*14d0*/  SEL R9, R190, R3, P0 ;  /* 0x00000003be097207 */ /* 0x001fc80000000000 */
[-C--:B------:R-:W-:Y:S02]  /*14e0*/  IABS R5, R9.reuse ;  /* 0x0000000900057213 */ /* 0x080fe40000000000 */
        /* <DEDUP_REMOVED lines=26> */
.L_x_2222:
        /* <DEDUP_REMOVED lines=70> */
.L_x_2224:
[----:B------:R-:W-:Y:S02]  /*1af0*/  LEA.HI R0, R209, R209, RZ, 0x1 ;  /* 0x000000d1d1007211 */ /* 0x000fe400078f08ff */
[----:B------:R-:W-:Y:S02]  /*1b00*/  ISETP.NE.AND P0, PT, R19, 0x3, PT ;  /* 0x000000031300780c */ /* 0x000fe40003f05270 */
[----:B------:R-:W-:-:S05]  /*1b10*/  LOP3.LUT R0, R0, 0xfffffffe, RZ, 0xc0, !PT ;  /* 0xfffffffe00007812 */ /* 0x000fca00078ec0ff */
[----:B------:R-:W-:-:S05]  /*1b20*/  IMAD.IADD R0, R209, 0x1, -R0 ;  /* 0x00000001d1007824 */ /* 0x000fca00078e0a00 */
[----:B------:R-:W-:-:S04]  /*1b30*/  SHF.L.U32 R0, R0, 0x1f, RZ ;  /* 0x0000001f00007819 */ /* 0x000fc800000006ff */
[----:B------:R-:W0:Y:S02]  /*1b40*/  SYNCS.PHASECHK.TRANS64.TRYWAIT P1, [UR37+0x34800], R0 ;  /* 0x03480000ff0075a7 */ /* 0x000e240008020165 */
[----:B0-----:R-:W-:Y:S05]  /*1b50*/  @!P1 BRA `(.L_x_2225) ;  /* 0x0000013000e89947 */ /* 0x001fea0003800000 */
.L_x_2403:
[----:B------:R-:W-:Y:S05]  /*1b60*/  @!P0 BRA `(.L_x_2226) ;  /* 0x0000000000048947 */ /* 0x000fea0003800000 */
[----:B------:R-:W-:Y:S01]  /*1b70*/  BPT.TRAP 0x1 ;  /* 0x000000040000795c */ /* 0x000fe20000300000 */
.L_x_2226:
[----:B0-----:R-:W-:Y:S02]  /*1b80*/  IMAD.U32 R0, RZ, RZ, UR36 ;  /* 0x00000024ff007e24 */ /* 0x001fe4000f8e00ff */
[----:B------:R-:W-:-:S03]  /*1b90*/  IMAD.U32 R3, RZ, RZ, UR38 ;  /* 0x00000026ff037e24 */ /* 0x000fc6000f8e00ff */
[----:B------:R-:W-:Y:S02]  /*1ba0*/  LEA R0, R0, UR37, 0x3 ;  /* 0x0000002500007c11 */ /* 0x000fe4000f8e18ff */
[----:B------:R-:W-:-:S04]  /*1bb0*/  SHF.L.U32 R3, R3, 0x1f, RZ ;  /* 0x0000001f03037819 */ /* 0x000fc800000006ff */
[----:B------:R0:W1:Y:S01]  /*1bc0*/  SYNCS.PHASECHK.TRANS64.TRYWAIT P2, [R0+URZ+0x34830], R3 ;  /* 0x03483003000075a7 */ /* 0x000062000804017f */
[----:B------:R-:W-:Y:S05]  /*1bd0*/  @!P0 BRA `(.L_x_2227) ;  /* 0x0000000000048947 */ /* 0x000fea0003800000 */
[----:B------:R-:W-:Y:S01]  /*1be0*/  BPT.TRAP 0x1 ;  /* 0x000000040000795c */ /* 0x000fe20000300000 */
.L_x_2227:
[----:B------:R-:W2:Y:S02]  /*1bf0*/  S2R R2, SR_TID.X ;  /* 0x0000000000027919 */ /* 0x000ea40000002100 */
[----:B--2---:R-:W-:Y:S01]  /*1c00*/  LOP3.LUT P1, RZ, R2, 0x7f, RZ, 0xc0, !PT ;  /* 0x0000007f02ff7812 */ /* 0x004fe2000782c0ff */
[----:B-1----:R-:W-:-:S12]  /*1c10*/  @P2 BRA `(.L_x_2228) ;  /* 0x0000000000082947 */ /* 0x002fd80003800000 */
[----:B------:R-:W1:Y:S02]  /*1c20*/  SYNCS.PHASECHK.TRANS64.TRYWAIT P2, [R0+URZ+0x34830], R3 ;  /* 0x03483003000075a7 */ /* 0x000e64000804017f */
[----:B-1----:R-:W-:Y:S05]  /*1c30*/  @!P2 BRA `(.L_x_2229) ;  /* 0x0000013000c8a947 */ /* 0x002fea0003800000 */
.L_x_2228:
[----:B------:R-:W-:Y:S05]  /*1c40*/  WARPSYNC.ALL ;  /* 0x0000000000007948 */ /* 0x000fea0003800000 */
[----:B------:R-:W-:Y:S01]  /*1c50*/  UIADD3 UR4, UR37, 0x1c400, URZ ;  /* 0x0001c40025047890 */ /* 0x000fe2000fffe03f */
[----:B------:R-:W-:Y:S01]  /*1c60*/  WARPGROUP.ARRIVE ;  /* 0x00000000000079c5 */ /* 0x000fe20000000000 */
[----:B------:R-:W-:Y:S01]  /*1c70*/  ULOP3.LUT UR52, UR52, 0x10000, URZ, 0xfc, !UPT ;  /* 0x0001000034347892 */ /* 0x000fe2000f8efc3f */
[----:B------:R-:W2:Y:S01]  /*1c80*/  LDC R5, c[0x0][0x448] ;  /* 0x00011200ff057b82 */ /* 0x000ea20000000800 */
[----:B------:R-:W-:Y:S01]  /*1c90*/  USHF.R.U32.HI UR4, URZ, 0x4, UR4 ;  /* 0x000000043f047899 */ /* 0x000fe20008011604 */
[----:B01----:R-:W-:Y:S01]  /*1ca0*/  @!P1 VIADD R0, R0, 0x34840 ;  /* 0x0003484000009836 */ /* 0x003fe20000000000 */
[----:B------:R-:W-:Y:S01]  /*1cb0*/  UMOV UR53, 0x40000040 ;  /* 0x4000004000357882 */ /* 0x000fe20000000000 */
[----:B------:R-:W-:Y:S01]  /*1cc0*/  UMOV UR55, 0x40000040 ;  /* 0x4000004000377882 */ /* 0x000fe20000000000 */
[----:B------:R-:W-:Y:S01]  /*1cd0*/  ULOP3.LUT UR4, UR4, 0x3fff, URZ, 0xc0, !UPT ;  /* 0x00003fff04047892 */ /* 0x000fe2000f8ec03f */
[----:B------:R-:W-:Y:S01]  /*1ce0*/  CS2R R150, SRZ ;  /* 0x0000000000967805 */ /* 0x000fe2000001ff00 */
[----:B------:R-:W-:Y:S01]  /*1cf0*/  UMOV UR5, 0x40000040 ;  /* 0x4000004000057882 */ /* 0x000fe20000000000 */
[----:B------:R-:W-:Y:S01]  /*1d00*/  UMOV UR7, 0x40000040 ;  /* 0x4000004000077882 */ /* 0x000fe20000000000 */
[----:B------:R-:W-:Y:S01]  /*1d10*/  ULOP3.LUT UR39, UR4, 0x10000, URZ, 0xfc, !UPT ;  /* 0x0001000004277892 */ /* 0x000fe2000f8efc3f */
[----:B------:R-:W-:Y:S01]  /*1d20*/  @!P1 PRMT R0, RZ, 0x654, R0 ;  /* 0x00000654ff009816 */ /* 0x000fe20000000000 */
[----:B------:R-:W-:Y:S01]  /*1d30*/  UIADD3 UR4, UR52, 0x2, URZ ;  /* 0x0000000234047890 */ /* 0x000fe2000fffe03f */
[----:B------:R-:W-:Y:S01]  /*1d40*/  CS2R R148, SRZ ;  /* 0x0000000000947805 */ /* 0x000fe2000001ff00 */
[----:B------:R-:W-:Y:S01]  /*1d50*/  UIMAD UR54, UR36, 0xc00, UR39 ;  /* 0x00000c00243678a4 */ /* 0x000fe2000f8e0227 */
[----:B------:R-:W-:Y:S01]  /*1d60*/  CS2R R146, SRZ ;  /* 0x0000000000927805 */ /* 0x000fe2000001ff00 */
[----:B------:R-:W-:Y:S01]  /*1d70*/  UIADD3 UR8, UR52, 0x4, URZ ;  /* 0x0000000434087890 */ /* 0x000fe2000fffe03f */
[----:B------:R-:W-:Y:S01]  /*1d80*/  CS2R R144, SRZ ;  /* 0x0000000000907805 */ /* 0x000fe2000001ff00 */
[----:B------:R-:W-:Y:S01]  /*1d90*/  UIADD3 UR6, UR54, 0x2, URZ ;  /* 0x0000000236067890 */ /* 0x000fe2000fffe03f */
[----:B------:R-:W-:Y:S01]  /*1da0*/  CS2R R142, SRZ ;  /* 0x00000000008e7805 */ /* 0x000fe2000001ff00 */
[----:B------:R-:W-:Y:S01]  /*1db0*/  UIADD3 UR10, UR54, 0x4, URZ ;  /* 0x00000004360a7890 */ /* 0x000fe2000fffe03f */
[----:B------:R-:W-:Y:S01]  /*1dc0*/  CS2R R140, SRZ ;  /* 0x00000000008c7805 */ /* 0x000fe2000001ff00 */
[----:B------:R-:W-:Y:S01]  /*1dd0*/  UMOV UR9, 0x40000040 ;  /* 0x4000004000097882 */ /* 0x000fe20000000000 */
[----:B------:R-:W-:Y:S01]  /*1de0*/  HGMMA.64x128x16.F32.BF16 R24, gdesc[UR52], RZ, !UPT, gsb0 ;  /* 0x01e00000341879f0 */ /* 0x000fe2000c0018ff */
[----:B------:R-:W-:Y:S01]  /*1df0*/  UMOV UR11, 0x40000040 ;  /* 0x40000040000b7882 */ /* 0x000fe20000000000 */
[----:B------:R-:W-:Y:S01]  /*1e00*/  UIADD3 UR12, UR52, 0x6, URZ ;  /* 0x00000006340c7890 */ /* 0x000fe2000fffe03f */
[----:B--2---:R-:W-:Y:S01]  /*1e10*/  ISETP.NE.AND P2, PT, R5, 0x1, PT ;  /* 0x000000010500780c */ /* 0x004fe20003f45270 */
        /* <DEDUP_REMOVED lines=13> */
[----:B------:R-:W0:Y:S01]  /*1ef0*/  @P2 LDC R6, c[0x0][0x44c] ;  /* 0x00011300ff062b82 */ /* 0x000e220000000800 */
        /* <DEDUP_REMOVED lines=30> */
[----:B------:R-:W-:Y:S02]  /*20e0*/  WARPGROUP.DEPBAR.LE gsb0, 0x0 ;  /* 0x00008000000079c5 */ /* 0x000fe40000010000 */
[----:B------:R-:W-:-:S06]  /*20f0*/  WARPGROUP.ARRIVE ;  /* 0x00000000000079c5 */ /* 0x000fcc0000000000 */
[----:B------:R-:W-:Y:S01]  /*2100*/  HGMMA.64x128x16.F32.BF16 R24, gdesc[UR4], R24, gsb0 ;  /* 0x01e00000041879f0 */ /* 0x000fe20008001818 */
[----:B------:R-:W-:Y:S01]  /*2110*/  ULDC UR6, c[0x0][0x9d8] ;  /* 0x0002760000067ab9 */ /* 0x000fe20000000800 */
[----:B------:R-:W-:Y:S01]  /*2120*/  ULDC UR7, c[0x0][0x988] ;  /* 0x0002620000077ab9 */ /* 0x000fe20000000800 */
        /* <DEDUP_REMOVED lines=33> */
[----:B------:R-:W1:Y:S01]  /*2340*/  @P2 LDC R32, c[0x0][0x450] ;  /* 0x00011400ff202b82 */ /* 0x000e620000000800 */
        /* <DEDUP_REMOVED lines=11> */
[----:B--2---:R-:W-:-:S02]  /*2400*/  IMAD.IADD R31, R185, 0x1, R18 ;  /* 0x00000001b91f7824 */ /* 0x004fc400078e0212 */
[----:B------:R-:W-:Y:S01]  /*2410*/  FMUL.FTZ R43, R43, UR6 ;  /* 0x000000062b2b7c20 */ /* 0x000fe20008410000 */
[----:B------:R-:W-:Y:S01]  /*2420*/  FMUL.FTZ R46, R46, UR6 ;  /* 0x000000062e2e7c20 */ /* 0x000fe20008410000 */
[----:B------:R-:W-:Y:S01]  /*2430*/  FMUL.FTZ R47, R47, UR6 ;  /* 0x000000062f2f7c20 */ /* 0x000fe20008410000 */
[----:B0-----:R-:W-:-:S04]  /*2440*/  @P2 IMAD.HI.U32 R5, R31, R6, RZ ;  /* 0x000000061f052227 */ /* 0x001fc800078e00ff */
[----:B------:R-:W-:Y:S01]  /*2450*/  FMUL.FTZ R50, R50, UR6 ;  /* 0x0000000632327c20 */ /* 0x000fe20008410000 */
[----:B------:R-:W-:Y:S01]  /*2460*/  FMUL.FTZ R51, R51, UR6 ;  /* 0x0000000633337c20 */ /* 0x000fe20008410000 */
[----:B------:R-:W0:Y:S01]  /*2470*/  MUFU.TANH R27, R27 ;  /* 0x0000001b001b7308 */ /* 0x000e220000002400 */
[----:B------:R-:W-:Y:S02]  /*2480*/  IMAD.MOV.U32 R6, RZ, RZ, -0x80 ;  /* 0xffffff80ff067424 */ /* 0x000fe400078e00ff */
[----:B------:R-:W-:Y:S01]  /*2490*/  FMUL.FTZ R54, R54, UR6 ;  /* 0x0000000636367c20 */ /* 0x000fe20008410000 */
[----:B------:R-:W-:Y:S01]  /*24a0*/  FMUL.FTZ R55, R55, UR6 ;  /* 0x0000000637377c20 */ /* 0x000fe20008410000 */
[----:B------:R-:W-:Y:S01]  /*24b0*/  FMUL.FTZ R13, R44, UR6 ;  /* 0x000000062c0d7c20 */ /* 0x000fe20008410000 */
[----:B-1----:R-:W-:Y:S01]  /*24c0*/  @P2 SHF.R.U32.HI R31, RZ, R32, R5 ;  /* 0x00000020ff1f2219 */ /* 0x002fe20000011605 */
[----:B------:R-:W-:Y:S02]  /*24d0*/  IMAD R33, R95, R6, 0x80 ;  /* 0x000000805f217424 */ /* 0x000fe400078e0206 */
[----:B------:R-:W-:Y:S01]  /*24e0*/  FMUL.FTZ R58, R58, UR6 ;  /* 0x000000063a3a7c20 */ /* 0x000fe20008410000 */
[----:B------:R-:W1:Y:S01]  /*24f0*/  MUFU.TANH R30, R30 ;  /* 0x0000001e001e7308 */ /* 0x000e620000002400 */
[----:B------:R-:W-:Y:S01]  /*2500*/  FMUL.FTZ R70, R70, UR6 ;  /* 0x0000000646467c20 */ /* 0x000fe20008410000 */
[----:B------:R-:W2:Y:S01]  /*2510*/  SHFL.IDX PT, R5, R31, 0x1, 0x1c1f ;  /* 0x003c1f001f057f89 */ /* 0x000ea200000e0000 */
[C-C-:B------:R-:W-:Y:S01]  /*2520*/  IADD3 R100, -R184.reuse, 0x1, R33.reuse ;  /* 0x00000001b8647810 */ /* 0x140fe20007ffe121 */
[----:B------:R-:W-:Y:S01]  /*2530*/  FMUL.FTZ R59, R59, UR6 ;  /* 0x000000063b3b7c20 */ /* 0x000fe20008410000 */
[----:B------:R-:W-:Y:S01]  /*2540*/  IADD3 R33, -R184, R16, R33 ;  /* 0x00000010b8217210 */ /* 0x000fe20007ffe121 */
[----:B------:R-:W-:Y:S01]  /*2550*/  FMUL.FTZ R12, R40, UR6 ;  /* 0x00000006280c7c20 */ /* 0x000fe20008410000 */
[----:B------:R-:W-:Y:S01]  /*2560*/  IADD3 R100, -R17, R100, R16 ;  /* 0x0000006411647210 */ /* 0x000fe20007ffe110 */
        /* <DEDUP_REMOVED lines=18> */
[----:B--2---:R-:W-:Y:S01]  /*2690*/  VIADDMNMX R6, R5, R100, R33, PT ;  /* 0x0000006405067246 */ /* 0x004fe20003800121 */
[----:B------:R-:W-:Y:S01]  /*26a0*/  FMUL.FTZ R28, R56, UR6 ;  /* 0x00000006381c7c20 */ /* 0x000fe20008410000 */
[----:B------:R-:W-:Y:S01]  /*26b0*/  FMUL.FTZ R86, R86, UR6 ;  /* 0x0000000656567c20 */ /* 0x000fe20008410000 */
[----:B------:R-:W-:Y:S01]  /*26c0*/  FMUL.FTZ R87, R87, UR6 ;  /* 0x0000000657577c20 */ /* 0x000fe20008410000 */
[C---:B------:R-:W-:Y:S01]  /*26d0*/  ISETP.GT.AND P3, PT, R6.reuse, RZ, PT ;  /* 0x000000ff0600720c */ /* 0x040fe20003f64270 */
[----:B------:R-:W2:Y:S01]  /*26e0*/  SHFL.IDX PT, R31, R31, RZ, 0x1c1f ;  /* 0x001c1fff1f1f7589 */ /* 0x000ea200000e0000 */
[C---:B------:R-:W-:Y:S01]  /*26f0*/  ISETP.GT.AND P4, PT, R6.reuse, 0x1, PT ;  /* 0x000000010600780c */ /* 0x040fe20003f84270 */
[----:B------:R-:W2:Y:S01]  /*2700*/  MUFU.TANH R39, R39 ;  /* 0x0000002700277308 */ /* 0x000ea20000002400 */
[----:B------:R-:W-:Y:S01]  /*2710*/  ISETP.GT.AND P5, PT, R6, 0x8, PT ;  /* 0x000000080600780c */ /* 0x000fe20003fa4270 */
[----:B------:R-:W-:Y:S01]  /*2720*/  FMUL.FTZ R2, R24, UR6 ;  /* 0x0000000618027c20 */ /* 0x000fe20008410000 */
[----:B---3--:R-:W-:Y:S01]  /*2730*/  FSEL R112, R26, -INF , P3 ;  /* 0xff8000001a707808 */ /* 0x008fe20001800000 */
[----:B------:R-:W-:Y:S01]  /*2740*/  FMUL.FTZ R3, R25, UR6 ;  /* 0x0000000619037c20 */ /* 0x000fe20008410000 */
[----:B0-----:R-:W-:Y:S01]  /*2750*/  FSEL R110, R27, -INF , P4 ;  /* 0xff8000001b6e7808 */ /* 0x001fe20002000000 */
[----:B------:R-:W-:Y:S01]  /*2760*/  FMUL.FTZ R7, R29, UR6 ;  /* 0x000000061d077c20 */ /* 0x000fe20008410000 */
[----:B------:R-:W-:Y:S01]  /*2770*/  ISETP.GT.AND P3, PT, R6, 0x9, PT ;  /* 0x000000090600780c */ /* 0x000fe20003f64270 */
[----:B------:R-:W0:Y:S01]  /*2780*/  MUFU.TANH R42, R42 ;  /* 0x0000002a002a7308 */ /* 0x000e220000002400 */
[----:B-1----:R-:W-:Y:S01]  /*2790*/  FSEL R108, R30, -INF , P5 ;  /* 0xff8000001e6c7808 */ /* 0x002fe20002800000 */
[----:B------:R-:W-:Y:S01]  /*27a0*/  FMUL.FTZ R68, R68, UR6 ;  /* 0x0000000644447c20 */ /* 0x000fe20008410000 */
[----:B------:R-:W-:Y:S01]  /*27b0*/  FMNMX.FTZ R5, R112, R110, !PT ;  /* 0x0000006e70057209 */ /* 0x000fe20007810000 */
[----:B------:R-:W-:Y:S01]  /*27c0*/  FMUL.FTZ R11, R37, UR6 ;  /* 0x00000006250b7c20 */ /* 0x000fe20008410000 */
[----:B------:R-:W-:Y:S01]  /*27d0*/  ISETP.GT.AND P4, PT, R6, 0x10, PT ;  /* 0x000000100600780c */ /* 0x000fe20003f84270 */
[----:B------:R-:W-:Y:S01]  /*27e0*/  FMUL.FTZ R72, R72, UR6 ;  /* 0x0000000648487c20 */ /* 0x000fe20008410000 */
[----:B------:R-:W-:Y:S01]  /*27f0*/  FSEL R106, R106, -INF , P3 ;  /* 0xff8000006a6a7808 */ /* 0x000fe20001800000 */
[----:B------:R-:W1:Y:S01]  /*2800*/  MUFU.TANH R43, R43 ;  /* 0x0000002b002b7308 */ /* 0x000e620000002400 */
[----:B------:R-:W-:Y:S01]  /*2810*/  FMNMX.FTZ R5, R108, R5, !PT ;  /* 0x000000056c057209 */ /* 0x000fe20007810000 */
[----:B------:R-:W-:Y:S01]  /*2820*/  FMUL.FTZ R76, R76, UR6 ;  /* 0x000000064c4c7c20 */ /* 0x000fe20008410000 */
[----:B------:R-:W-:Y:S01]  /*2830*/  ISETP.GT.AND P3, PT, R6, 0x11, PT ;  /* 0x000000110600780c */ /* 0x000fe20003f64270 */
[----:B------:R-:W-:Y:S01]  /*2840*/  FMUL.FTZ R14, R41, UR6 ;  /* 0x00000006290e7c20 */ /* 0x000fe20008410000 */
[----:B----4-:R-:W-:Y:S01]  /*2850*/  FSEL R98, R34, -INF , P4 ;  /* 0xff80000022627808 */ /* 0x010fe20002000000 */
[----:B------:R-:W-:Y:S01]  /*2860*/  FMUL.FTZ R15, R45, UR6 ;  /* 0x000000062d0f7c20 */ /* 0x000fe20008410000 */
[----:B------:R-:W-:Y:S01]  /*2870*/  FMNMX.FTZ R5, R106, R5, !PT ;  /* 0x000000056a057209 */ /* 0x000fe20007810000 */
[----:B------:R-:W3:Y:S01]  /*2880*/  MUFU.TANH R46, R46 ;  /* 0x0000002e002e7308 */ /* 0x000ee20000002400 */
[----:B------:R-:W-:Y:S01]  /*2890*/  ISETP.GT.AND P4, PT, R6, 0x18, PT ;  /* 0x000000180600780c */ /* 0x000fe20003f84270 */
[----:B------:R-:W-:Y:S01]  /*28a0*/  FMUL.FTZ R24, R49, UR6 ;  /* 0x0000000631187c20 */ /* 0x000fe20008410000 */
[----:B-----5:R-:W-:Y:S01]  /*28b0*/  FSEL R104, R35, -INF , P3 ;  /* 0xff80000023687808 */ /* 0x020fe20001800000 */
[----:B------:R-:W-:Y:S01]  /*28c0*/  FMUL.FTZ R25, R53, UR6 ;  /* 0x0000000635197c20 */ /* 0x000fe20008410000 */
[----:B------:R-:W-:Y:S01]  /*28d0*/  FMNMX.FTZ R5, R98, R5, !PT ;  /* 0x0000000562057209 */ /* 0x000fe20007810000 */
[----:B------:R-:W-:Y:S01]  /*28e0*/  FMUL.FTZ R64, R64, UR6 ;  /* 0x0000000640407c20 */ /* 0x000fe20008410000 */
[----:B------:R-:W-:Y:S01]  /*28f0*/  ISETP.GT.AND P3, PT, R6, 0x19, PT ;  /* 0x000000190600780c */ /* 0x000fe20003f64270 */
[----:B------:R-:W4:Y:S01]  /*2900*/  MUFU.TANH R47, R47 ;  /* 0x0000002f002f7308 */ /* 0x000f220000002400 */
[----:B------:R-:W-:Y:S01]  /*2910*/  FSEL R102, R38, -INF , P4 ;  /* 0xff80000026667808 */ /* 0x000fe20002000000 */
[----:B------:R-:W-:Y:S01]  /*2920*/  FMUL.FTZ R29, R57, UR6 ;  /* 0x00000006391d7c20 */ /* 0x000fe20008410000 */
[----:B------:R-:W-:Y:S01]  /*2930*/  FMNMX.FTZ R5, R104, R5, !PT ;  /* 0x0000000568057209 */ /* 0x000fe20007810000 */
[----:B------:R-:W-:Y:S01]  /*2940*/  FMUL.FTZ R61, R61, UR6 ;  /* 0x000000063d3d7c20 */ /* 0x000fe20008410000 */
[----:B------:R-:W-:Y:S01]  /*2950*/  ISETP.GT.AND P4, PT, R6, 0x20, PT ;  /* 0x000000200600780c */ /* 0x000fe20003f84270 */
[----:B------:R-:W-:Y:S01]  /*2960*/  FMUL.FTZ R65, R65, UR6 ;  /* 0x0000000641417c20 */ /* 0x000fe20008410000 */
[----:B--2---:R-:W-:Y:S01]  /*2970*/  FSEL R96, R39, -INF , P3 ;  /* 0xff80000027607808 */ /* 0x004fe20001800000 */
[----:B------:R-:W2:Y:S01]  /*2980*/  MUFU.TANH R50, R50 ;  /* 0x0000003200327308 */ /* 0x000ea20000002400 */
[----:B------:R-:W-:Y:S01]  /*2990*/  FMNMX.FTZ R5, R102, R5, !PT ;  /* 0x0000000566057209 */ /* 0x000fe20007810000 */
[----:B------:R-:W-:Y:S01]  /*29a0*/  FMUL.FTZ R69, R69, UR6 ;  /* 0x0000000645457c20 */ /* 0x000fe20008410000 */
[----:B------:R-:W-:Y:S01]  /*29b0*/  ISETP.GT.AND P3, PT, R6, 0x21, PT ;  /* 0x000000210600780c */ /* 0x000fe20003f64270 */
[----:B------:R-:W-:Y:S01]  /*29c0*/  FMUL.FTZ R73, R73, UR6 ;  /* 0x0000000649497c20 */ /* 0x000fe20008410000 */
[----:B0-----:R-:W-:Y:S01]  /*29d0*/  FSEL R94, R42, -INF , P4 ;  /* 0xff8000002a5e7808 */ /* 0x001fe20002000000 */
[----:B------:R-:W-:Y:S01]  /*29e0*/  FMUL.FTZ R80, R80, UR6 ;  /* 0x0000000650507c20 */ /* 0x000fe20008410000 */
[----:B------:R-:W-:Y:S01]  /*29f0*/  FMNMX.FTZ R5, R96, R5, !PT ;  /* 0x0000000560057209 */ /* 0x000fe20007810000 */
[----:B------:R-:W0:Y:S01]  /*2a00*/  MUFU.TANH R51, R51 ;  /* 0x0000003300337308 */ /* 0x000e220000002400 */
[----:B------:R-:W-:Y:S01]  /*2a10*/  ISETP.GT.AND P4, PT, R6, 0x28, PT ;  /* 0x000000280600780c */ /* 0x000fe20003f84270 */
[----:B------:R-:W-:Y:S01]  /*2a20*/  FMUL.FTZ R77, R77, UR6 ;  /* 0x000000064d4d7c20 */ /* 0x000fe20008410000 */
[----:B-1----:R-:W-:Y:S01]  /*2a30*/  FSEL R92, R43, -INF , P3 ;  /* 0xff8000002b5c7808 */ /* 0x002fe20001800000 */
[----:B------:R-:W-:Y:S01]  /*2a40*/  FMUL.FTZ R81, R81, UR6 ;  /* 0x0000000651517c20 */ /* 0x000fe20008410000 */
[----:B------:R-:W-:Y:S01]  /*2a50*/  FMNMX.FTZ R5, R94, R5, !PT ;  /* 0x000000055e057209 */ /* 0x000fe20007810000 */
[----:B------:R-:W-:Y:S01]  /*2a60*/  FMUL.FTZ R84, R84, UR6 ;  /* 0x0000000654547c20 */ /* 0x000fe20008410000 */
[----:B------:R-:W-:Y:S01]  /*2a70*/  ISETP.GT.AND P3, PT, R6, 0x29, PT ;  /* 0x000000290600780c */ /* 0x000fe20003f64270 */
[----:B------:R-:W-:Y:S01]  /*2a80*/  MUFU.TANH R54, R54 ;  /* 0x0000003600367308 */ /* 0x000fe20000002400 */
[----:B---3--:R-:W-:Y:S01]  /*2a90*/  FSEL R90, R46, -INF , P4 ;  /* 0xff8000002e5a7808 */ /* 0x008fe20002000000 */
[----:B------:R-:W-:Y:S01]  /*2aa0*/  FMUL.FTZ R85, R85, UR6 ;  /* 0x0000000655557c20 */ /* 0x000fe20008410000 */
[----:B------:R-:W-:Y:S01]  /*2ab0*/  FMNMX.FTZ R5, R92, R5, !PT ;  /* 0x000000055c057209 */ /* 0x000fe20007810000 */
[----:B------:R1:W-:Y:S01]  /*2ac0*/  @!P1 SYNCS.ARRIVE.TRANS64.RED.A1T0 RZ, [R0+URZ], RZ ;  /* 0x000000ff00ff99a7 */ /* 0x0003e2000810043f */
[----:B------:R-:W-:-:S02]  /*2ad0*/  ISETP.GT.AND P4, PT, R6, 0x30, PT ;  /* 0x000000300600780c */ /* 0x000fc40003f84270 */
[----:B----4-:R-:W-:Y:S01]  /*2ae0*/  FSEL R88, R47, -INF , P3 ;  /* 0xff8000002f587808 */ /* 0x010fe20001800000 */
[----:B------:R-:W3:Y:S01]  /*2af0*/  MUFU.TANH R44, R55 ;  /* 0x00000037002c7308 */ /* 0x000ee20000002400 */
[----:B------:R-:W-:Y:S02]  /*2b00*/  FMNMX.FTZ R5, R90, R5, !PT ;  /* 0x000000055a057209 */ /* 0x000fe40007810000 */
[----:B------:R-:W-:Y:S02]  /*2b10*/  ISETP.GT.AND P3, PT, R6, 0x31, PT ;  /* 0x000000310600780c */ /* 0x000fe40003f64270 */
[----:B------:R-:W-:Y:S02]  /*2b20*/  FMNMX.FTZ R5, R88, R5, !PT ;  /* 0x0000000558057209 */ /* 0x000fe40007810000 */
[----:B------:R-:W-:Y:S01]  /*2b30*/  VIADDMNMX R31, R31, R100, R33, PT ;  /* 0x000000641f1f7246 */ /* 0x000fe20003800121 */
[----:B------:R-:W4:Y:S03]  /*2b40*/  MUFU.TANH R32, R58 ;  /* 0x0000003a00207308 */ /* 0x000f260000002400 */
[----:B------:R-:W-:-:S05]  /*2b50*/  ISETP.GT.AND P5, PT, R31, 0x8, PT ;  /* 0x000000081f00780c */ /* 0x000fca0003fa4270 */
[----:B------:R2:W-:Y:S08]  /*2b60*/  MUFU.TANH R40, R70 ;  /* 0x0000004600287308 */ /* 0x0005f00000002400 */
[----:B------:R-:W5:Y:S01]  /*2b70*/  MUFU.TANH R59, R59 ;  /* 0x0000003b003b7308 */ /* 0x000f620000002400 */
[----:B--2---:R-:W-:Y:S02]  /*2b80*/  FSEL R70, R50, -INF , P4 ;  /* 0xff80000032467808 */ /* 0x004fe40002000000 */
[----:B------:R-:W-:-:S02]  /*2b90*/  ISETP.GT.AND P4, PT, R6, 0x38, PT ;  /* 0x000000380600780c */ /* 0x000fc40003f84270 */
[----:B------:R-:W-:-:S03]  /*2ba0*/  FMNMX.FTZ R5, R70, R5, !PT ;  /* 0x0000000546057209 */ /* 0x000fc60007810000 */
[----:B------:R0:W-:Y:S08]  /*2bb0*/  MUFU.TANH R27, R66 ;  /* 0x00000042001b7308 */ /* 0x0001f00000002400 */
[----:B------:R2:W1:Y:S01]  /*2bc0*/  MUFU.TANH R36, R62 ;  /* 0x0000003e00247308 */ /* 0x0004620000002400 */
[----:B0-----:R-:W-:Y:S02]  /*2bd0*/  FSEL R66, R51, -INF , P3 ;  /* 0xff80000033427808 */ /* 0x001fe40001800000 */
[----:B------:R-:W-:-:S02]  /*2be0*/  ISETP.GT.AND P3, PT, R6, 0x39, PT ;  /* 0x000000390600780c */ /* 0x000fc40003f64270 */
[----:B------:R-:W-:Y:S02]  /*2bf0*/  FMNMX.FTZ R5, R66, R5, !PT ;  /* 0x0000000542057209 */ /* 0x000fe40007810000 */
[----:B---3--:R-:W-:Y:S01]  /*2c00*/  FSEL R44, R44, -INF , P3 ;  /* 0xff8000002c2c7808 */ /* 0x008fe20001800000 */
[----:B------:R-:W0:Y:S01]  /*2c10*/  MUFU.TANH R63, R63 ;  /* 0x0000003f003f7308 */ /* 0x000e220000002400 */
[----:B--2---:R-:W-:Y:S02]  /*2c20*/  FSEL R62, R54, -INF , P4 ;  /* 0xff800000363e7808 */ /* 0x004fe40002000000 */
[----:B------:R-:W-:Y:S02]  /*2c30*/  ISETP.GT.AND P4, PT, R6, 0x40, PT ;  /* 0x000000400600780c */ /* 0x000fe40003f84270 */
[----:B------:R-:W-:Y:S02]  /*2c40*/  FMNMX.FTZ R5, R62, R5, !PT ;  /* 0x000000053e057209 */ /* 0x000fe40007810000 */
[----:B------:R-:W-:Y:S01]  /*2c50*/  ISETP.GT.AND P3, PT, R6, 0x41, PT ;  /* 0x000000410600780c */ /* 0x000fe20003f64270 */
[----:B------:R-:W2:Y:S01]  /*2c60*/  MUFU.TANH R38, R67 ;  /* 0x0000004300267308 */ /* 0x000ea20000002400 */
[----:B----4-:R-:W-:-:S02]  /*2c70*/  FSEL R32, R32, -INF , P4 ;  /* 0xff80000020207808 */ /* 0x010fc40002000000 */
[----:B------:R-:W-:Y:S02]  /*2c80*/  FMNMX.FTZ R5, R44, R5, !PT ;  /* 0x000000052c057209 */ /* 0x000fe40007810000 */
[----:B------:R-:W-:Y:S02]  /*2c90*/  ISETP.GT.AND P4, PT, R6, 0x48, PT ;  /* 0x000000480600780c */ /* 0x000fe40003f84270 */
[----:B-----5:R-:W-:Y:S01]  /*2ca0*/  FSEL R30, R59, -INF , P3 ;  /* 0xff8000003b1e7808 */ /* 0x020fe20001800000 */
[----:B------:R-:W3:Y:S01]  /*2cb0*/  MUFU.TANH R42, R71 ;  /* 0x00000047002a7308 */ /* 0x000ee20000002400 */
[----:B------:R-:W-:Y:S02]  /*2cc0*/  FMNMX.FTZ R5, R32, R5, !PT ;  /* 0x0000000520057209 */ /* 0x000fe40007810000 */
[----:B------:R-:W-:Y:S02]  /*2cd0*/  ISETP.GT.AND P3, PT, R6, 0x49, PT ;  /* 0x000000490600780c */ /* 0x000fe40003f64270 */
[----:B-1----:R-:W-:-:S02]  /*2ce0*/  FSEL R26, R36, -INF , P4 ;  /* 0xff800000241a7808 */ /* 0x002fc40002000000 */
[----:B------:R-:W-:Y:S01]  /*2cf0*/  FMNMX.FTZ R5, R30, R5, !PT ;  /* 0x000000051e057209 */ /* 0x000fe20007810000 */
[----:B------:R-:W1:Y:S01]  /*2d00*/  MUFU.TANH R46, R74 ;  /* 0x0000004a002e7308 */ /* 0x000e620000002400 */
[----:B------:R-:W-:Y:S02]  /*2d10*/  ISETP.GT.AND P4, PT, R6, 0x50, PT ;  /* 0x000000500600780c */ /* 0x000fe40003f84270 */
[----:B0-----:R-:W-:Y:S02]  /*2d20*/  FSEL R34, R63, -INF , P3 ;  /* 0xff8000003f227808 */ /* 0x001fe40001800000 */
[----:B------:R-:W-:Y:S02]  /*2d30*/  FMNMX.FTZ R5, R26, R5, !PT ;  /* 0x000000051a057209 */ /* 0x000fe40007810000 */
[----:B------:R-:W-:Y:S01]  /*2d40*/  ISETP.GT.AND P3, PT, R6, 0x51, PT ;  /* 0x000000510600780c */ /* 0x000fe20003f64270 */
[----:B------:R-:W0:Y:S01]  /*2d50*/  MUFU.TANH R48, R75 ;  /* 0x0000004b00307308 */ /* 0x000e220000002400 */
[----:B------:R-:W-:-:S02]  /*2d60*/  FSEL R36, R27, -INF , P4 ;  /* 0xff8000001b247808 */ /* 0x000fc40002000000 */
[----:B------:R-:W-:Y:S02]  /*2d70*/  FMNMX.FTZ R5, R34, R5, !PT ;  /* 0x0000000522057209 */ /* 0x000fe40007810000 */
[----:B------:R-:W-:Y:S02]  /*2d80*/  ISETP.GT.AND P4, PT, R6, 0x58, PT ;  /* 0x000000580600780c */ /* 0x000fe40003f84270 */
[----:B--2---:R-:W-:Y:S01]  /*2d90*/  FSEL R38, R38, -INF , P3 ;  /* 0xff80000026267808 */ /* 0x004fe20001800000 */
[----:B------:R-:W2:Y:S01]  /*2da0*/  MUFU.TANH R50, R78 ;  /* 0x0000004e00327308 */ /* 0x000ea20000002400 */
[----:B------:R-:W-:Y:S02]  /*2db0*/  FMNMX.FTZ R5, R36, R5, !PT ;  /* 0x0000000524057209 */ /* 0x000fe40007810000 */
[----:B------:R-:W-:Y:S02]  /*2dc0*/  ISETP.GT.AND P3, PT, R6, 0x59, PT ;  /* 0x000000590600780c */ /* 0x000fe40003f64270 */
[----:B------:R-:W-:-:S02]  /*2dd0*/  FSEL R40, R40, -INF , P4 ;  /* 0xff80000028287808 */ /* 0x000fc40002000000 */
[----:B------:R-:W-:Y:S01]  /*2de0*/  FMNMX.FTZ R5, R38, R5, !PT ;  /* 0x0000000526057209 */ /* 0x000fe20007810000 */
[----:B------:R-:W4:Y:S01]  /*2df0*/  MUFU.TANH R52, R79 ;  /* 0x0000004f00347308 */ /* 0x000f220000002400 */
[----:B------:R-:W-:Y:S02]  /*2e00*/  ISETP.GT.AND P4, PT, R6, 0x60, PT ;  /* 0x000000600600780c */ /* 0x000fe40003f84270 */
[----:B---3--:R-:W-:Y:S02]  /*2e10*/  FSEL R42, R42, -INF , P3 ;  /* 0xff8000002a2a7808 */ /* 0x008fe40001800000 */
[----:B------:R-:W-:Y:S02]  /*2e20*/  FMNMX.FTZ R5, R40, R5, !PT ;  /* 0x0000000528057209 */ /* 0x000fe40007810000 */
[----:B------:R-:W-:Y:S01]  /*2e30*/  ISETP.GT.AND P3, PT, R6, 0x61, PT ;  /* 0x000000610600780c */ /* 0x000fe20003f64270 */
[----:B------:R-:W3:Y:S01]  /*2e40*/  MUFU.TANH R54, R82 ;  /* 0x0000005200367308 */ /* 0x000ee20000002400 */
[----:B-1----:R-:W-:-:S02]  /*2e50*/  FSEL R46, R46, -INF , P4 ;  /* 0xff8000002e2e7808 */ /* 0x002fc40002000000 */
[----:B------:R-:W-:Y:S02]  /*2e60*/  FMNMX.FTZ R5, R42, R5, !PT ;  /* 0x000000052a057209 */ /* 0x000fe40007810000 */
[----:B------:R-:W-:Y:S02]  /*2e70*/  ISETP.GT.AND P4, PT, R6, 0x68, PT ;  /* 0x000000680600780c */ /* 0x000fe40003f84270 */
[----:B0-----:R-:W-:Y:S01]  /*2e80*/  FSEL R48, R48, -INF , P3 ;  /* 0xff80000030307808 */ /* 0x001fe20001800000 */
[----:B------:R-:W0:Y:S01]  /*2e90*/  MUFU.TANH R56, R83 ;  /* 0x0000005300387308 */ /* 0x000e220000002400 */
[----:B------:R-:W-:Y:S02]  /*2ea0*/  FMNMX.FTZ R5, R46, R5, !PT ;  /* 0x000000052e057209 */ /* 0x000fe40007810000 */
[----:B------:R-:W-:Y:S02]  /*2eb0*/  ISETP.GT.AND P3, PT, R6, 0x69, PT ;  /* 0x000000690600780c */ /* 0x000fe40003f64270 */
[----:B--2---:R-:W-:-:S02]  /*2ec0*/  FSEL R50, R50, -INF , P4 ;  /* 0xff80000032327808 */ /* 0x004fc40002000000 */
[----:B------:R-:W-:Y:S01]  /*2ed0*/  FMNMX.FTZ R5, R48, R5, !PT ;  /* 0x0000000530057209 */ /* 0x000fe20007810000 */
[----:B------:R-:W1:Y:S01]  /*2ee0*/  MUFU.TANH R58, R86 ;  /* 0x00000056003a7308 */ /* 0x000e620000002400 */
[----:B------:R-:W-:Y:S02]  /*2ef0*/  ISETP.GT.AND P4, PT, R6, 0x70, PT ;  /* 0x000000700600780c */ /* 0x000fe40003f84270 */
[----:B----4-:R-:W-:Y:S02]  /*2f00*/  FSEL R52, R52, -INF , P3 ;  /* 0xff80000034347808 */ /* 0x010fe40001800000 */
[----:B------:R-:W-:Y:S01]  /*2f10*/  FMNMX.FTZ R27, R50, R5, !PT ;  /* 0x00000005321b7209 */ /* 0x000fe20007810000 */
[----:B------:R-:W-:Y:S01]  /*2f20*/  FMUL.FTZ R5, R60, UR6 ;  /* 0x000000063c057c20 */ /* 0x000fe20008410000 */
[----:B------:R-:W-:Y:S01]  /*2f30*/  ISETP.GT.AND P3, PT, R6, 0x71, PT ;  /* 0x000000710600780c */ /* 0x000fe20003f64270 */
[----:B------:R-:W2:Y:S01]  /*2f40*/  MUFU.TANH R87, R87 ;  /* 0x0000005700577308 */ /* 0x000ea20000002400 */
[----:B---3--:R-:W-:-:S02]  /*2f50*/  FSEL R54, R54, -INF , P4 ;  /* 0xff80000036367808 */ /* 0x008fc40002000000 */
[----:B------:R-:W-:Y:S02]  /*2f60*/  FMNMX.FTZ R27, R52, R27, !PT ;  /* 0x0000001b341b7209 */ /* 0x000fe40007810000 */
[----:B------:R-:W-:Y:S02]  /*2f70*/  ISETP.GT.AND P4, PT, R6, 0x78, PT ;  /* 0x000000780600780c */ /* 0x000fe40003f84270 */
[----:B0-----:R-:W-:Y:S01]  /*2f80*/  FSEL R56, R56, -INF , P3 ;  /* 0xff80000038387808 */ /* 0x001fe20001800000 */
[----:B------:R-:W-:Y:S01]  /*2f90*/  MUFU.TANH R114, R5 ;  /* 0x0000000500727308 */ /* 0x000fe20000002400 */
[----:B------:R-:W-:Y:S02]  /*2fa0*/  FMNMX.FTZ R27, R54, R27, !PT ;  /* 0x0000001b361b7209 */ /* 0x000fe40007810000 */
[----:B------:R-:W-:Y:S02]  /*2fb0*/  ISETP.GT.AND P3, PT, R6, 0x79, PT ;  /* 0x000000790600780c */ /* 0x000fe40003f64270 */
[----:B-1----:R-:W-:-:S02]  /*2fc0*/  FSEL R58, R58, -INF , P4 ;  /* 0xff8000003a3a7808 */ /* 0x002fc40002000000 */
[----:B------:R-:W-:Y:S01]  /*2fd0*/  FMNMX.FTZ R27, R56, R27, !PT ;  /* 0x0000001b381b7209 */ /* 0x000fe20007810000 */
[----:B------:R-:W-:Y:S01]  /*2fe0*/  MUFU.TANH R2, R2 ;  /* 0x0000000200027308 */ /* 0x000fe20000002400 */
[----:B--2---:R-:W-:Y:S02]  /*2ff0*/  FSEL R60, R87, -INF , P3 ;  /* 0xff800000573c7808 */ /* 0x004fe40001800000 */
[----:B------:R-:W-:Y:S02]  /*3000*/  FMNMX.FTZ R27, R58, R27, !PT ;  /* 0x0000001b3a1b7209 */ /* 0x000fe40007810000 */
[----:B------:R-:W-:Y:S02]  /*3010*/  ISETP.GT.AND P4, PT, R31, 0x1, PT ;  /* 0x000000011f00780c */ /* 0x000fe40003f84270 */
[----:B------:R-:W-:Y:S01]  /*3020*/  FMNMX.FTZ R27, R60, R27, !PT ;  /* 0x0000001b3c1b7209 */ /* 0x000fe20007810000 */
[----:B------:R-:W0:Y:S04]  /*3030*/  MUFU.TANH R3, R3 ;  /* 0x0000000300037308 */ /* 0x000e280000002400 */
[----:B------:R-:W1:Y:S04]  /*3040*/  SHFL.BFLY PT, R6, R27, 0x2, 0x1f ;  /* 0x0c401f001b067f89 */ /* 0x000e6800000e0000 */
[----:B------:R-:W2:Y:S08]  /*3050*/  MUFU.TANH R4, R4 ;  /* 0x0000000400047308 */ /* 0x000eb00000002400 */
[----:B------:R-:W3:Y:S01]  /*3060*/  MUFU.TANH R7, R7 ;  /* 0x0000000700077308 */ /* 0x000ee20000002400 */
[----:B0-----:R-:W-:-:S02]  /*3070*/  FSEL R3, R3, -INF , P4 ;  /* 0xff80000003037808 */ /* 0x001fc40002000000 */
[----:B------:R-:W-:-:S05]  /*3080*/  ISETP.GT.AND P4, PT, R31, 0x10, PT ;  /* 0x000000101f00780c */ /* 0x000fca0003f84270 */
[----:B------:R-:W-:Y:S01]  /*3090*/  MUFU.TANH R8, R8 ;  /* 0x0000000800087308 */ /* 0x000fe20000002400 */
[----:B-1----:R-:W-:-:S07]  /*30a0*/  FMNMX.FTZ R6, R27, R6, !PT ;  /* 0x000000061b067209 */ /* 0x002fce0007810000 */
[----:B------:R-:W0:Y:S01]  /*30b0*/  MUFU.TANH R10, R10 ;  /* 0x0000000a000a7308 */ /* 0x000e220000002400 */
[----:B------:R-:W1:Y:S07]  /*30c0*/  SHFL.BFLY PT, R5, R6, 0x1, 0x1f ;  /* 0x0c201f0006057f89 */ /* 0x000e6e00000e0000 */
[----:B------:R-:W4:Y:S08]  /*30d0*/  MUFU.TANH R9, R9 ;  /* 0x0000000900097308 */ /* 0x000f300000002400 */
[----:B------:R2:W-:Y:S08]  /*30e0*/  MUFU.TANH R35, R68 ;  /* 0x0000004400237308 */ /* 0x0005f00000002400 */
[----:B------:R-:W5:Y:S01]  /*30f0*/  MUFU.TANH R11, R11 ;  /* 0x0000000b000b7308 */ /* 0x000f620000002400 */
[----:B-1----:R-:W-:Y:S01]  /*3100*/  FMNMX.FTZ R6, R6, R5, !PT ;  /* 0x0000000506067209 */ /* 0x002fe20007810000 */
[----:B------:R-:W-:Y:S01]  /*3110*/  IMAD.U32 R5, RZ, RZ, UR7 ;  /* 0x00000007ff057e24 */ /* 0x000fe2000f8e00ff */
[----:B--2---:R-:W-:-:S02]  /*3120*/  FSEL R68, R4, -INF , P5 ;  /* 0xff80000004447808 */ /* 0x004fc40002800000 */
[C---:B------:R-:W-:Y:S01]  /*3130*/  FSETP.NEU.FTZ.AND P3, PT, R6.reuse, -INF , PT ;  /* 0xff8000000600780b */ /* 0x040fe20003f7d000 */
[----:B------:R-:W-:Y:S02]  /*3140*/  FMUL.FTZ R27, R6, R5 ;  /* 0x00000005061b7220 */ /* 0x000fe40000410000 */
[----:B------:R3:W-:Y:S03]  /*3150*/  MUFU.TANH R37, R72 ;  /* 0x0000004800257308 */ /* 0x0007e60000002400 */
[----:B------:R-:W-:Y:S02]  /*3160*/  FSEL R27, R27, RZ, P3 ;  /* 0x000000ff1b1b7208 */ /* 0x000fe40001800000 */
[----:B------:R-:W-:-:S03]  /*3170*/  ISETP.GT.AND P3, PT, R31, RZ, PT ;  /* 0x000000ff1f00720c */ /* 0x000fc60003f64270 */
[----:B------:R-:W1:Y:S01]  /*3180*/  MUFU.TANH R12, R12 ;  /* 0x0000000c000c7308 */ /* 0x000e620000002400 */
[----:B------:R-:W-:Y:S01]  /*3190*/  FSEL R74, R2, -INF , P3 ;  /* 0xff800000024a7808 */ /* 0x000fe20001800000 */
[-CC-:B------:R-:W-:Y:S01]  /*31a0*/  FFMA.FTZ R177, R98, R5.reuse, -R27.reuse ;  /* 0x0000000562b17223 */ /* 0x180fe2000001081b */
[----:B------:R-:W-:Y:S01]  /*31b0*/  ISETP.GT.AND P3, PT, R31, 0x9, PT ;  /* 0x000000091f00780c */ /* 0x000fe20003f64270 */
[--C-:B------:R-:W-:Y:S01]  /*31c0*/  FFMA.FTZ R4, R104, R5, -R27.reuse ;  /* 0x0000000568047223 */ /* 0x100fe2000001081b */
[----:B------:R-:W-:Y:S01]  /*31d0*/  FMNMX.FTZ R33, R74, R3, !PT ;  /* 0x000000034a217209 */ /* 0x000fe20007810000 */
[--C-:B------:R-:W-:Y:S01]  /*31e0*/  FFMA.FTZ R2, R106, R5, -R27.reuse ;  /* 0x000000056a027223 */ /* 0x100fe2000001081b */
[----:B---3--:R-:W-:Y:S01]  /*31f0*/  FSEL R72, R7, -INF , P3 ;  /* 0xff80000007487808 */ /* 0x008fe20001800000 */
[----:B------:R2:W-:Y:S01]  /*3200*/  MUFU.TANH R82, R76 ;  /* 0x0000004c00527308 */ /* 0x0005e20000002400 */
[----:B------:R-:W-:Y:S01]  /*3210*/  FMNMX.FTZ R33, R68, R33, !PT ;  /* 0x0000002144217209 */ /* 0x000fe20007810000 */
[-CC-:B------:R-:W-:Y:S01]  /*3220*/  FFMA.FTZ R179, R102, R5.reuse, -R27.reuse ;  /* 0x0000000566b37223 */ /* 0x180fe2000001081b */
[C---:B------:R-:W-:Y:S01]  /*3230*/  ISETP.GT.AND P3, PT, R31.reuse, 0x11, PT ;  /* 0x000000111f00780c */ /* 0x040fe20003f64270 */
[--C-:B------:R-:W-:Y:S01]  /*3240*/  FFMA.FTZ R183, R108, R5, -R27.reuse ;  /* 0x000000056cb77223 */ /* 0x100fe2000001081b */
[----:B------:R-:W-:Y:S01]  /*3250*/  FMNMX.FTZ R33, R72, R33, !PT ;  /* 0x0000002148217209 */ /* 0x000fe20007810000 */
[-CC-:B------:R-:W-:Y:S01]  /*3260*/  FFMA.FTZ R181, R112, R5.reuse, -R27.reuse ;  /* 0x0000000570b57223 */ /* 0x180fe2000001081b */
[----:B0-----:R-:W-:Y:S01]  /*3270*/  FSEL R98, R10, -INF , P3 ;  /* 0xff8000000a627808 */ /* 0x001fe20001800000 */
[----:B------:R-:W0:Y:S01]  /*3280*/  MUFU.TANH R14, R14 ;  /* 0x0000000e000e7308 */ /* 0x000e220000002400 */
[----:B--2---:R-:W-:Y:S01]  /*3290*/  FSEL R76, R8, -INF , P4 ;  /* 0xff800000084c7808 */ /* 0x004fe20002000000 */
[-CC-:B------:R-:W-:Y:S01]  /*32a0*/  FFMA.FTZ R8, R96, R5.reuse, -R27.reuse ;  /* 0x0000000560087223 */ /* 0x180fe2000001081b */
[C---:B------:R-:W-:Y:S01]  /*32b0*/  ISETP.GT.AND P4, PT, R31.reuse, 0x18, PT ;  /* 0x000000181f00780c */ /* 0x040fe20003f84270 */
[--C-:B------:R-:W-:Y:S01]  /*32c0*/  FFMA.FTZ R173, R94, R5, -R27.reuse ;  /* 0x000000055ead7223 */ /* 0x100fe2000001081b */
[----:B------:R-:W-:Y:S01]  /*32d0*/  FMNMX.FTZ R33, R76, R33, !PT ;  /* 0x000000214c217209 */ /* 0x000fe20007810000 */
[-CC-:B------:R-:W-:Y:S01]  /*32e0*/  FFMA.FTZ R169, R70, R5.reuse, -R27.reuse ;  /* 0x0000000546a97223 */ /* 0x180fe2000001081b */
[----:B------:R-:W-:Y:S01]  /*32f0*/  ISETP.GT.AND P3, PT, R31, 0x19, PT ;  /* 0x000000191f00780c */ /* 0x000fe20003f64270 */
[----:B------:R-:W2:Y:S01]  /*3300*/  MUFU.TANH R13, R13 ;  /* 0x0000000d000d7308 */ /* 0x000ea20000002400 */
[----:B----4-:R-:W-:Y:S01]  /*3310*/  FSEL R100, R9, -INF , P4 ;  /* 0xff80000009647808 */ /* 0x010fe20002000000 */
[--C-:B------:R-:W-:Y:S01]  /*3320*/  FFMA.FTZ R171, R62, R5, -R27.reuse ;  /* 0x000000053eab7223 */ /* 0x100fe2000001081b */
[----:B------:R-:W-:Y:S01]  /*3330*/  FMNMX.FTZ R33, R98, R33, !PT ;  /* 0x0000002162217209 */ /* 0x000fe20007810000 */
[-CC-:B------:R-:W-:Y:S01]  /*3340*/  FFMA.FTZ R175, R90, R5.reuse, -R27.reuse ;  /* 0x000000055aaf7223 */ /* 0x180fe2000001081b */
[----:B------:R-:W-:Y:S01]  /*3350*/  ISETP.GT.AND P4, PT, R31, 0x20, PT ;  /* 0x000000201f00780c */ /* 0x000fe20003f84270 */
[--C-:B------:R-:W-:Y:S01]  /*3360*/  FFMA.FTZ R10, R92, R5, -R27.reuse ;  /* 0x000000055c0a7223 */ /* 0x100fe2000001081b */
[----:B-----5:R-:W-:Y:S01]  /*3370*/  FSEL R104, R11, -INF , P3 ;  /* 0xff8000000b687808 */ /* 0x020fe20001800000 */
[----:B------:R-:W3:Y:S01]  /*3380*/  MUFU.TANH R15, R15 ;  /* 0x0000000f000f7308 */ /* 0x000ee20000002400 */
[----:B------:R-:W-:Y:S01]  /*3390*/  FMNMX.FTZ R33, R100, R33, !PT ;  /* 0x0000002164217209 */ /* 0x000fe20007810000 */
[-CC-:B------:R-:W-:Y:S01]  /*33a0*/  FFMA.FTZ R165, R32, R5.reuse, -R27.reuse ;  /* 0x0000000520a57223 */ /* 0x180fe2000001081b */
[C---:B------:R-:W-:Y:S01]  /*33b0*/  ISETP.GT.AND P3, PT, R31.reuse, 0x21, PT ;  /* 0x000000211f00780c */ /* 0x040fe20003f64270 */
[-CC-:B------:R-:W-:Y:S01]  /*33c0*/  FFMA.FTZ R32, R42, R5.reuse, -R27.reuse ;  /* 0x000000052a207223 */ /* 0x180fe2000001081b */
[----:B-1----:R-:W-:Y:S01]  /*33d0*/  FSEL R106, R12, -INF , P4 ;  /* 0xff8000000c6a7808 */ /* 0x002fe20002000000 */
[--C-:B------:R-:W-:Y:S01]  /*33e0*/  FFMA.FTZ R167, R26, R5, -R27.reuse ;  /* 0x000000051aa77223 */ /* 0x100fe2000001081b */
[----:B------:R-:W-:Y:S01]  /*33f0*/  FMNMX.FTZ R33, R104, R33, !PT ;  /* 0x0000002168217209 */ /* 0x000fe20007810000 */
[----:B------:R-:W-:Y:S01]  /*3400*/  MUFU.TANH R20, R20 ;  /* 0x0000001400147308 */ /* 0x000fe20000002400 */
[C---:B------:R-:W-:Y:S01]  /*3410*/  ISETP.GT.AND P4, PT, R31.reuse, 0x28, PT ;  /* 0x000000281f00780c */ /* 0x040fe20003f84270 */
[-CC-:B------:R-:W-:Y:S01]  /*3420*/  FFMA.FTZ R26, R34, R5.reuse, -R27.reuse ;  /* 0x00000005221a7223 */ /* 0x180fe2000001081b */
[----:B0-----:R-:W-:Y:S01]  /*3430*/  FSEL R102, R14, -INF , P3 ;  /* 0xff8000000e667808 */ /* 0x001fe20001800000 */
[--C-:B------:R-:W-:Y:S01]  /*3440*/  FFMA.FTZ R14, R88, R5, -R27.reuse ;  /* 0x00000005580e7223 */ /* 0x100fe2000001081b */
[----:B------:R-:W-:Y:S01]  /*3450*/  FMNMX.FTZ R33, R106, R33, !PT ;  /* 0x000000216a217209 */ /* 0x000fe20007810000 */
[--C-:B------:R-:W-:Y:S01]  /*3460*/  FFMA.FTZ R34, R48, R5, -R27.reuse ;  /* 0x0000000530227223 */ /* 0x100fe2000001081b */
[----:B------:R-:W-:Y:S01]  /*3470*/  ISETP.GT.AND P3, PT, R31, 0x29, PT ;  /* 0x000000291f00780c */ /* 0x000fe20003f64270 */
[----:B------:R-:W0:Y:S01]  /*3480*/  MUFU.TANH R24, R24 ;  /* 0x0000001800187308 */ /* 0x000e220000002400 */
[----:B--2---:R-:W-:Y:S01]  /*3490*/  FSEL R108, R13, -INF , P4 ;  /* 0xff8000000d6c7808 */ /* 0x004fe20002000000 */
[----:B------:R-:W1:Y:S01]  /*34a0*/  @P2 LDC R48, c[0x0][0x450] ;  /* 0x00011400ff302b82 */ /* 0x000e620000000800 */
[----:B------:R-:W-:Y:S01]  /*34b0*/  FMNMX.FTZ R33, R102, R33, !PT ;  /* 0x0000002166217209 */ /* 0x000fe20007810000 */
[-CC-:B------:R-:W-:Y:S01]  /*34c0*/  FFMA.FTZ R157, R46, R5.reuse, -R27.reuse ;  /* 0x000000052e9d7223 */ /* 0x180fe2000001081b */
[----:B------:R-:W-:Y:S01]  /*34d0*/  ISETP.GT.AND P4, PT, R31, 0x30, PT ;  /* 0x000000301f00780c */ /* 0x000fe20003f84270 */
[--C-:B------:R-:W-:Y:S01]  /*34e0*/  FFMA.FTZ R161, R36, R5, -R27.reuse ;  /* 0x0000000524a17223 */ /* 0x100fe2000001081b */
[----:B---3--:R-:W-:Y:S01]  /*34f0*/  FSEL R96, R15, -INF , P3 ;  /* 0xff8000000f607808 */ /* 0x008fe20001800000 */
[----:B------:R-:W2:Y:S01]  /*3500*/  MUFU.TANH R21, R21 ;  /* 0x0000001500157308 */ /* 0x000ea20000002400 */
[----:B------:R-:W-:Y:S01]  /*3510*/  FMNMX.FTZ R33, R108, R33, !PT ;  /* 0x000000216c217209 */ /* 0x000fe20007810000 */
[-CC-:B------:R-:W-:Y:S01]  /*3520*/  FFMA.FTZ R163, R40, R5.reuse, -R27.reuse ;  /* 0x0000000528a37223 */ /* 0x180fe2000001081b */
[C---:B------:R-:W-:Y:S01]  /*3530*/  ISETP.GT.AND P3, PT, R31.reuse, 0x31, PT ;  /* 0x000000311f00780c */ /* 0x040fe20003f64270 */
[--C-:B------:R-:W-:Y:S01]  /*3540*/  FFMA.FTZ R159, R50, R5, -R27.reuse ;  /* 0x00000005329f7223 */ /* 0x100fe2000001081b */
[----:B------:R-:W-:Y:S01]  /*3550*/  FMNMX.FTZ R33, R96, R33, !PT ;  /* 0x0000002160217209 */ /* 0x000fe20007810000 */
[-CC-:B------:R-:W-:Y:S01]  /*3560*/  FFMA.FTZ R36, R52, R5.reuse, -R27.reuse ;  /* 0x0000000534247223 */ /* 0x180fe2000001081b */
[-CC-:B------:R-:W-:Y:S01]  /*3570*/  FFMA.FTZ R153, R54, R5.reuse, -R27.reuse ;  /* 0x0000000536997223 */ /* 0x180fe2000001081b */
[----:B------:R-:W3:Y:S01]  /*3580*/  MUFU.TANH R25, R25 ;  /* 0x0000001900197308 */ /* 0x000ee20000002400 */
[----:B0-----:R-:W-:Y:S01]  /*3590*/  FSEL R112, R24, -INF , P3 ;  /* 0xff80000018707808 */ /* 0x001fe20001800000 */
[-CC-:B------:R-:W-:Y:S01]  /*35a0*/  FFMA.FTZ R24, R44, R5.reuse, -R27.reuse ;  /* 0x000000052c187223 */ /* 0x180fe2000001081b */
[----:B------:R-:W-:Y:S01]  /*35b0*/  ISETP.GT.AND P3, PT, R31, 0x39, PT ;  /* 0x000000391f00780c */ /* 0x000fe20003f64270 */
[-CC-:B------:R-:W-:Y:S01]  /*35c0*/  FFMA.FTZ R155, R58, R5.reuse, -R27.reuse ;  /* 0x000000053a9b7223 */ /* 0x180fe2000001081b */
[----:B------:R-:W-:-:S03]  /*35d0*/  FFMA.FTZ R40, R60, R5, -R27 ;  /* 0x000000053c287223 */ /* 0x000fc6000001081b */
[----:B------:R0:W-:Y:S08]  /*35e0*/  MUFU.TANH R86, R64 ;  /* 0x0000004000567308 */ /* 0x0001f00000002400 */
[----:B------:R-:W4:Y:S01]  /*35f0*/  MUFU.TANH R28, R28 ;  /* 0x0000001c001c7308 */ /* 0x000f220000002400 */
[-CC-:B0-----:R-:W-:Y:S01]  /*3600*/  FFMA.FTZ R64, R110, R5.reuse, -R27.reuse ;  /* 0x000000056e407223 */ /* 0x181fe2000001081b */
[----:B------:R-:W-:Y:S01]  /*3610*/  FSEL R110, R20, -INF , P4 ;  /* 0xff800000146e7808 */ /* 0x000fe20002000000 */
[----:B------:R-:W-:Y:S01]  /*3620*/  FFMA.FTZ R20, R66, R5, -R27 ;  /* 0x0000000542147223 */ /* 0x000fe2000001081b */
[----:B------:R-:W-:-:S02]  /*3630*/  ISETP.GT.AND P4, PT, R31, 0x38, PT ;  /* 0x000000381f00780c */ /* 0x000fc40003f84270 */
[----:B------:R-:W-:Y:S02]  /*3640*/  FMNMX.FTZ R33, R110, R33, !PT ;  /* 0x000000216e217209 */ /* 0x000fe40007810000 */
[----:B------:R-:W0:Y:S01]  /*3650*/  MUFU.TANH R29, R29 ;  /* 0x0000001d001d7308 */ /* 0x000e220000002400 */
[----:B--2---:R-:W-:Y:S02]  /*3660*/  FSEL R116, R21, -INF , P4 ;  /* 0xff80000015747808 */ /* 0x004fe40002000000 */
[----:B------:R-:W-:Y:S02]  /*3670*/  FMNMX.FTZ R33, R112, R33, !PT ;  /* 0x0000002170217209 */ /* 0x000fe40007810000 */
[----:B------:R-:W-:Y:S02]  /*3680*/  ISETP.GT.AND P4, PT, R31, 0x40, PT ;  /* 0x000000401f00780c */ /* 0x000fe40003f84270 */
[----:B---3--:R-:W-:Y:S01]  /*3690*/  FSEL R120, R25, -INF , P3 ;  /* 0xff80000019787808 */ /* 0x008fe20001800000 */
[----:B------:R-:W2:Y:S01]  /*36a0*/  MUFU.TANH R61, R61 ;  /* 0x0000003d003d7308 */ /* 0x000ea20000002400 */
[----:B------:R-:W-:-:S02]  /*36b0*/  FMNMX.FTZ R33, R116, R33, !PT ;  /* 0x0000002174217209 */ /* 0x000fc40007810000 */
[C---:B------:R-:W-:Y:S02]  /*36c0*/  ISETP.GT.AND P3, PT, R31.reuse, 0x41, PT ;  /* 0x000000411f00780c */ /* 0x040fe40003f64270 */
[----:B----4-:R-:W-:Y:S01]  /*36d0*/  FSEL R122, R28, -INF , P4 ;  /* 0xff8000001c7a7808 */ /* 0x010fe20002000000 */
[--C-:B------:R-:W-:Y:S01]  /*36e0*/  FFMA.FTZ R28, R30, R5, -R27.reuse ;  /* 0x000000051e1c7223 */ /* 0x100fe2000001081b */
[----:B------:R-:W-:Y:S01]  /*36f0*/  FMNMX.FTZ R33, R120, R33, !PT ;  /* 0x0000002178217209 */ /* 0x000fe20007810000 */
[----:B------:R-:W3:Y:S01]  /*3700*/  MUFU.TANH R65, R65 ;  /* 0x0000004100417308 */ /* 0x000ee20000002400 */
[----:B------:R-:W-:Y:S01]  /*3710*/  ISETP.GT.AND P4, PT, R31, 0x48, PT ;  /* 0x000000481f00780c */ /* 0x000fe20003f84270 */
[-CC-:B------:R-:W-:Y:S01]  /*3720*/  FFMA.FTZ R30, R38, R5.reuse, -R27.reuse ;  /* 0x00000005261e7223 */ /* 0x180fe2000001081b */
[----:B0-----:R-:W-:Y:S01]  /*3730*/  FSEL R118, R29, -INF , P3 ;  /* 0xff8000001d767808 */ /* 0x001fe20001800000 */
[----:B------:R-:W-:Y:S01]  /*3740*/  FFMA.FTZ R38, R56, R5, -R27 ;  /* 0x0000000538267223 */ /* 0x000fe2000001081b */
[----:B------:R-:W-:-:S02]  /*3750*/  FMNMX.FTZ R33, R122, R33, !PT ;  /* 0x000000217a217209 */ /* 0x000fc40007810000 */
[C---:B------:R-:W-:Y:S01]  /*3760*/  ISETP.GT.AND P3, PT, R31.reuse, 0x49, PT ;  /* 0x000000491f00780c */ /* 0x040fe20003f64270 */
[----:B------:R-:W0:Y:S01]  /*3770*/  MUFU.TANH R69, R69 ;  /* 0x0000004500457308 */ /* 0x000e220000002400 */
[----:B------:R-:W-:Y:S02]  /*3780*/  FSEL R114, R114, -INF , P4 ;  /* 0xff80000072727808 */ /* 0x000fe40002000000 */
[----:B------:R-:W-:Y:S02]  /*3790*/  FMNMX.FTZ R33, R118, R33, !PT ;  /* 0x0000002176217209 */ /* 0x000fe40007810000 */
[----:B------:R-:W-:Y:S02]  /*37a0*/  ISETP.GT.AND P4, PT, R31, 0x50, PT ;  /* 0x000000501f00780c */ /* 0x000fe40003f84270 */
[----:B--2---:R-:W-:Y:S01]  /*37b0*/  FSEL R94, R61, -INF , P3 ;  /* 0xff8000003d5e7808 */ /* 0x004fe20001800000 */
[----:B------:R-:W2:Y:S01]  /*37c0*/  MUFU.TANH R73, R73 ;  /* 0x0000004900497308 */ /* 0x000ea20000002400 */
[----:B------:R-:W-:-:S02]  /*37d0*/  FMNMX.FTZ R33, R114, R33, !PT ;  /* 0x0000002172217209 */ /* 0x000fc40007810000 */
[C---:B------:R-:W-:Y:S02]  /*37e0*/  ISETP.GT.AND P3, PT, R31.reuse, 0x51, PT ;  /* 0x000000511f00780c */ /* 0x040fe40003f64270 */
[----:B------:R-:W-:Y:S02]  /*37f0*/  FSEL R86, R86, -INF , P4 ;  /* 0xff80000056567808 */ /* 0x000fe40002000000 */
[----:B------:R-:W-:Y:S01]  /*3800*/  FMNMX.FTZ R33, R94, R33, !PT ;  /* 0x000000215e217209 */ /* 0x000fe20007810000 */
[----:B------:R3:W-:Y:S01]  /*3810*/  MUFU.TANH R39, R80 ;  /* 0x0000005000277308 */ /* 0x0007e20000002400 */
[----:B------:R-:W-:Y:S02]  /*3820*/  ISETP.GT.AND P4, PT, R31, 0x58, PT ;  /* 0x000000581f00780c */ /* 0x000fe40003f84270 */
[----:B------:R-:W-:Y:S02]  /*3830*/  FMNMX.FTZ R33, R86, R33, !PT ;  /* 0x0000002156217209 */ /* 0x000fe40007810000 */
[----:B------:R-:W-:-:S02]  /*3840*/  FSEL R70, R35, -INF , P4 ;  /* 0xff80000023467808 */ /* 0x000fc40002000000 */
[----:B------:R-:W-:Y:S01]  /*3850*/  ISETP.GT.AND P4, PT, R31, 0x60, PT ;  /* 0x000000601f00780c */ /* 0x000fe20003f84270 */
[----:B------:R-:W4:Y:S01]  /*3860*/  MUFU.TANH R77, R77 ;  /* 0x0000004d004d7308 */ /* 0x000f220000002400 */
[----:B---3--:R-:W-:Y:S02]  /*3870*/  FSEL R80, R65, -INF , P3 ;  /* 0xff80000041507808 */ /* 0x008fe40001800000 */
[----:B------:R-:W-:Y:S02]  /*3880*/  ISETP.GT.AND P3, PT, R31, 0x59, PT ;  /* 0x000000591f00780c */ /* 0x000fe40003f64270 */
[----:B------:R-:W-:Y:S02]  /*3890*/  FMNMX.FTZ R33, R80, R33, !PT ;  /* 0x0000002150217209 */ /* 0x000fe40007810000 */
[----:B0-----:R-:W-:Y:S01]  /*38a0*/  FSEL R78, R69, -INF , P3 ;  /* 0xff800000454e7808 */ /* 0x001fe20001800000 */
[----:B------:R-:W0:Y:S01]  /*38b0*/  MUFU.TANH R81, R81 ;  /* 0x0000005100517308 */ /* 0x000e220000002400 */
[----:B------:R-:W-:-:S02]  /*38c0*/  FMNMX.FTZ R33, R70, R33, !PT ;  /* 0x0000002146217209 */ /* 0x000fc40007810000 */
[----:B------:R-:W-:Y:S02]  /*38d0*/  ISETP.GT.AND P3, PT, R31, 0x61, PT ;  /* 0x000000611f00780c */ /* 0x000fe40003f64270 */
[----:B------:R-:W-:Y:S02]  /*38e0*/  FSEL R66, R37, -INF , P4 ;  /* 0xff80000025427808 */ /* 0x000fe40002000000 */
[----:B------:R-:W-:Y:S01]  /*38f0*/  FMNMX.FTZ R33, R78, R33, !PT ;  /* 0x000000214e217209 */ /* 0x000fe20007810000 */
[----:B------:R3:W5:Y:S01]  /*3900*/  MUFU.TANH R41, R84 ;  /* 0x0000005400297308 */ /* 0x0007620000002400 */
[----:B------:R-:W-:Y:S01]  /*3910*/  ISETP.GT.AND P4, PT, R31, 0x68, PT ;  /* 0x000000681f00780c */ /* 0x000fe20003f84270 */
[----:B------:R-:W1:Y:S01]  /*3920*/  @P2 LDC R37, c[0x0][0x44c] ;  /* 0x00011300ff252b82 */ /* 0x000e620000000800 */
[----:B--2---:R-:W-:Y:S02]  /*3930*/  FSEL R62, R73, -INF , P3 ;  /* 0xff800000493e7808 */ /* 0x004fe40001800000 */
[----:B------:R-:W-:-:S02]  /*3940*/  FMNMX.FTZ R33, R66, R33, !PT ;  /* 0x0000002142217209 */ /* 0x000fc40007810000 */
[C---:B------:R-:W-:Y:S01]  /*3950*/  ISETP.GT.AND P3, PT, R31.reuse, 0x69, PT ;  /* 0x000000691f00780c */ /* 0x040fe20003f64270 */
[----:B------:R-:W2:Y:S01]  /*3960*/  MUFU.TANH R85, R85 ;  /* 0x0000005500557308 */ /* 0x000ea20000002400 */
[----:B------:R-:W-:Y:S02]  /*3970*/  FSEL R82, R82, -INF , P4 ;  /* 0xff80000052527808 */ /* 0x000fe40002000000 */
[----:B------:R-:W-:Y:S02]  /*3980*/  FMNMX.FTZ R33, R62, R33, !PT ;  /* 0x000000213e217209 */ /* 0x000fe40007810000 */
[----:B------:R-:W-:Y:S02]  /*3990*/  ISETP.GT.AND P4, PT, R31, 0x70, PT ;  /* 0x000000701f00780c */ /* 0x000fe40003f84270 */
[----:B----4-:R-:W-:Y:S01]  /*39a0*/  FSEL R44, R77, -INF , P3 ;  /* 0xff8000004d2c7808 */ /* 0x010fe20001800000 */
[----:B------:R-:W-:Y:S01]  /*39b0*/  MUFU.EX2 R181, R181 ;  /* 0x000000b500b57308 */ /* 0x000fe20000000800 */
[----:B------:R-:W-:-:S02]  /*39c0*/  FMNMX.FTZ R33, R82, R33, !PT ;  /* 0x0000002152217209 */ /* 0x000fc40007810000 */
[----:B------:R-:W-:Y:S02]  /*39d0*/  ISETP.GT.AND P3, PT, R31, 0x71, PT ;  /* 0x000000711f00780c */ /* 0x000fe40003f64270 */
[----:B---3--:R-:W-:Y:S01]  /*39e0*/  FSEL R84, R39, -INF , P4 ;  /* 0xff80000027547808 */ /* 0x008fe20002000000 */
[----:B------:R-:W-:Y:S01]  /*39f0*/  IMAD.MOV.U32 R39, RZ, RZ, R18 ;  /* 0x000000ffff277224 */ /* 0x000fe200078e0012 */
[----:B------:R-:W-:Y:S01]  /*3a00*/  FMNMX.FTZ R33, R44, R33, !PT ;  /* 0x000000212c217209 */ /* 0x000fe20007810000 */
[----:B------:R-:W3:Y:S01]  /*3a10*/  MUFU.EX2 R64, R64 ;  /* 0x0000004000407308 */ /* 0x000ee20000000800 */
[----:B------:R-:W-:Y:S01]  /*3a20*/  ISETP.GT.AND P4, PT, R31, 0x78, PT ;  /* 0x000000781f00780c */ /* 0x000fe20003f84270 */
[----:B-1----:R-:W-:Y:S01]  /*3a30*/  @P2 IMAD.HI.U32 R37, R18, R37, RZ ;  /* 0x0000002512252227 */ /* 0x002fe200078e00ff */
[----:B0-----:R-:W-:Y:S02]  /*3a40*/  FSEL R88, R81, -INF , P3 ;  /* 0xff80000051587808 */ /* 0x001fe40001800000 */
[----:B------:R-:W-:-:S02]  /*3a50*/  FMNMX.FTZ R33, R84, R33, !PT ;  /* 0x0000002154217209 */ /* 0x000fc40007810000 */
[----:B------:R-:W-:Y:S01]  /*3a60*/  ISETP.GT.AND P3, PT, R31, 0x79, PT ;  /* 0x000000791f00780c */ /* 0x000fe20003f64270 */
[----:B------:R-:W0:Y:S01]  /*3a70*/  MUFU.EX2 R183, R183 ;  /* 0x000000b700b77308 */ /* 0x000e220000000800 */
[----:B-----5:R-:W-:Y:S02]  /*3a80*/  FSEL R90, R41, -INF , P4 ;  /* 0xff800000295a7808 */ /* 0x020fe40002000000 */
[----:B------:R-:W-:Y:S02]  /*3a90*/  FMNMX.FTZ R33, R88, R33, !PT ;  /* 0x0000002158217209 */ /* 0x000fe40007810000 */
[----:B--2---:R-:W-:Y:S02]  /*3aa0*/  FSEL R92, R85, -INF , P3 ;  /* 0xff800000555c7808 */ /* 0x004fe40001800000 */
[----:B------:R-:W-:Y:S01]  /*3ab0*/  FMNMX.FTZ R33, R90, R33, !PT ;  /* 0x000000215a217209 */ /* 0x000fe20007810000 */
[----:B------:R-:W1:Y:S01]  /*3ac0*/  MUFU.EX2 R2, R2 ;  /* 0x0000000200027308 */ /* 0x000e620000000800 */
[----:B---3--:R-:W-:Y:S01]  /*3ad0*/  FADD.FTZ R42, R181, R64 ;  /* 0x00000040b52a7221 */ /* 0x008fe20000010000 */
[----:B------:R-:W-:-:S02]  /*3ae0*/  @P2 SHF.R.U32.HI R39, RZ, R48, R37 ;  /* 0x00000030ff272219 */ /* 0x000fc40000011625 */
[----:B------:R-:W-:Y:S02]  /*3af0*/  FMNMX.FTZ R33, R92, R33, !PT ;  /* 0x000000215c217209 */ /* 0x000fe40007810000 */
[----:B------:R-:W-:Y:S02]  /*3b00*/  IADD3 R43, R39, R16, -R17 ;  /* 0x00000010272b7210 */ /* 0x000fe40007ffe811 */
[----:B------:R-:W2:Y:S01]  /*3b10*/  MUFU.EX2 R177, R177 ;  /* 0x000000b100b17308 */ /* 0x000ea20000000800 */
[----:B------:R-:W3:Y:S01]  /*3b20*/  SHFL.BFLY PT, R12, R33, 0x2, 0x1f ;  /* 0x0c401f00210c7f89 */ /* 0x000ee200000e0000 */
[----:B------:R-:W-:-:S06]  /*3b30*/  F2FP.BF16.F32.PACK_AB R181, R64, R181 ;  /* 0x000000b540b5723e */ /* 0x000fcc00000010ff */
[----:B------:R-:W4:Y:S08]  /*3b40*/  MUFU.EX2 R4, R4 ;  /* 0x0000000400047308 */ /* 0x000f300000000800 */
[----:B------:R-:W5:Y:S08]  /*3b50*/  MUFU.EX2 R179, R179 ;  /* 0x000000b300b37308 */ /* 0x000f700000000800 */
[----:B------:R-:W5:Y:S01]  /*3b60*/  MUFU.EX2 R8, R8 ;  /* 0x0000000800087308 */ /* 0x000f620000000800 */
[----:B---3--:R-:W-:-:S05]  /*3b70*/  FMNMX.FTZ R7, R33, R12, !PT ;  /* 0x0000000c21077209 */ /* 0x008fca0007810000 */
[----:B------:R-:W3:Y:S02]  /*3b80*/  SHFL.BFLY PT, R12, R7, 0x1, 0x1f ;  /* 0x0c201f00070c7f89 */ /* 0x000ee400000e0000 */
[----:B------:R-:W5:Y:S08]  /*3b90*/  MUFU.EX2 R173, R173 ;  /* 0x000000ad00ad7308 */ /* 0x000f700000000800 */
[----:B------:R-:W-:Y:S08]  /*3ba0*/  MUFU.EX2 R10, R10 ;  /* 0x0000000a000a7308 */ /* 0x000ff00000000800 */
[----:B------:R-:W-:Y:S01]  /*3bb0*/  MUFU.EX2 R175, R175 ;  /* 0x000000af00af7308 */ /* 0x000fe20000000800 */
[----:B---3--:R-:W-:-:S07]  /*3bc0*/  FMNMX.FTZ R12, R7, R12, !PT ;  /* 0x0000000c070c7209 */ /* 0x008fce0007810000 */
[----:B------:R-:W-:Y:S01]  /*3bd0*/  MUFU.EX2 R14, R14 ;  /* 0x0000000e000e7308 */ /* 0x000fe20000000800 */
[C---:B------:R-:W-:Y:S01]  /*3be0*/  FSETP.NEU.FTZ.AND P3, PT, R12.reuse, -INF , PT ;  /* 0xff8000000c00780b */ /* 0x040fe20003f7d000 */
[----:B------:R-:W-:-:S05]  /*3bf0*/  FMUL.FTZ R7, R12, R5 ;  /* 0x000000050c077220 */ /* 0x000fca0000410000 */
[----:B------:R-:W-:Y:S01]  /*3c00*/  FSEL R25, R7, RZ, P3 ;  /* 0x000000ff07197208 */ /* 0x000fe20001800000 */
[----:B------:R-:W-:Y:S04]  /*3c10*/  MUFU.EX2 R169, R169 ;  /* 0x000000a900a97308 */ /* 0x000fe80000000800 */
[-CC-:B------:R-:W-:Y:S01]  /*3c20*/  FFMA.FTZ R180, R74, R5.reuse, -R25.reuse ;  /* 0x000000054ab47223 */ /* 0x180fe20000010819 */
[-CC-:B------:R-:W-:Y:S01]  /*3c30*/  FFMA.FTZ R7, R3, R5.reuse, -R25.reuse ;  /* 0x0000000503077223 */ /* 0x180fe20000010819 */
[-CC-:B------:R-:W-:Y:S01]  /*3c40*/  FFMA.FTZ R182, R68, R5.reuse, -R25.reuse ;  /* 0x0000000544b67223 */ /* 0x180fe20000010819 */
[-CC-:B------:R-:W-:Y:S01]  /*3c50*/  FFMA.FTZ R9, R72, R5.reuse, -R25.reuse ;  /* 0x0000000548097223 */ /* 0x180fe20000010819 */
[----:B0-----:R-:W-:Y:S01]  /*3c60*/  FADD.FTZ R3, R183, R42 ;  /* 0x0000002ab7037221 */ /* 0x001fe20000010000 */
[-CC-:B------:R-:W-:Y:S01]  /*3c70*/  FFMA.FTZ R176, R76, R5.reuse, -R25.reuse ;  /* 0x000000054cb07223 */ /* 0x180fe20000010819 */
[----:B------:R-:W-:Y:S01]  /*3c80*/  MUFU.EX2 R180, R180 ;  /* 0x000000b400b47308 */ /* 0x000fe20000000800 */
[-C--:B------:R-:W-:Y:S01]  /*3c90*/  FFMA.FTZ R11, R98, R5.reuse, -R25 ;  /* 0x00000005620b7223 */ /* 0x080fe20000010819 */
[----:B-1----:R-:W-:Y:S01]  /*3ca0*/  FADD.FTZ R42, R2, R3 ;  /* 0x00000003022a7221 */ /* 0x002fe20000010000 */
[-CC-:B------:R-:W-:Y:S01]  /*3cb0*/  FFMA.FTZ R178, R100, R5.reuse, -R25.reuse ;  /* 0x0000000564b27223 */ /* 0x180fe20000010819 */
[-CC-:B------:R-:W-:Y:S01]  /*3cc0*/  FFMA.FTZ R13, R104, R5.reuse, -R25.reuse ;  /* 0x00000005680d7223 */ /* 0x180fe20000010819 */
[-CC-:B------:R-:W-:Y:S01]  /*3cd0*/  FFMA.FTZ R172, R106, R5.reuse, -R25.reuse ;  /* 0x000000056aac7223 */ /* 0x180fe20000010819 */
[----:B--2---:R-:W-:Y:S01]  /*3ce0*/  FADD.FTZ R3, R177, R42 ;  /* 0x0000002ab1037221 */ /* 0x004fe20000010000 */
[-CC-:B------:R-:W-:Y:S01]  /*3cf0*/  FFMA.FTZ R15, R102, R5.reuse, -R25.reuse ;  /* 0x00000005660f7223 */ /* 0x180fe20000010819 */
[----:B------:R-:W0:Y:S01]  /*3d00*/  MUFU.EX2 R7, R7 ;  /* 0x0000000700077308 */ /* 0x000e220000000800 */
[-C--:B------:R-:W-:Y:S01]  /*3d10*/  FFMA.FTZ R174, R108, R5.reuse, -R25 ;  /* 0x000000056cae7223 */ /* 0x080fe20000010819 */
[----:B----4-:R-:W-:Y:S01]  /*3d20*/  FADD.FTZ R42, R4, R3 ;  /* 0x00000003042a7221 */ /* 0x010fe20000010000 */
[-CC-:B------:R-:W-:Y:S01]  /*3d30*/  FFMA.FTZ R21, R96, R5.reuse, -R25.reuse ;  /* 0x0000000560157223 */ /* 0x180fe20000010819 */
[-CC-:B------:R-:W-:Y:S01]  /*3d40*/  FFMA.FTZ R168, R110, R5.reuse, -R25.reuse ;  /* 0x000000056ea87223 */ /* 0x180fe20000010819 */
[-CC-:B------:R-:W-:Y:S01]  /*3d50*/  FFMA.FTZ R27, R112, R5.reuse, -R25.reuse ;  /* 0x00000005701b7223 */ /* 0x180fe20000010819 */
[----:B-----5:R-:W-:Y:S01]  /*3d60*/  FADD.FTZ R33, R179, R42 ;  /* 0x0000002ab3217221 */ /* 0x020fe20000010000 */
[-CC-:B------:R-:W-:Y:S01]  /*3d70*/  FFMA.FTZ R170, R116, R5.reuse, -R25.reuse ;  /* 0x0000000574aa7223 */ /* 0x180fe20000010819 */
[----:B------:R-:W1:Y:S01]  /*3d80*/  MUFU.EX2 R182, R182 ;  /* 0x000000b600b67308 */ /* 0x000e620000000800 */
[-C--:B------:R-:W-:Y:S01]  /*3d90*/  FFMA.FTZ R29, R120, R5.reuse, -R25 ;  /* 0x00000005781d7223 */ /* 0x080fe20000010819 */
[----:B------:R-:W-:Y:S01]  /*3da0*/  FADD.FTZ R46, R8, R33 ;  /* 0x00000021082e7221 */ /* 0x000fe20000010000 */
[-CC-:B------:R-:W-:Y:S01]  /*3db0*/  FFMA.FTZ R164, R122, R5.reuse, -R25.reuse ;  /* 0x000000057aa47223 */ /* 0x180fe20000010819 */
[-CC-:B------:R-:W-:Y:S01]  /*3dc0*/  FFMA.FTZ R31, R118, R5.reuse, -R25.reuse ;  /* 0x00000005761f7223 */ /* 0x180fe20000010819 */
[-CC-:B------:R-:W-:Y:S01]  /*3dd0*/  FFMA.FTZ R166, R114, R5.reuse, -R25.reuse ;  /* 0x0000000572a67223 */ /* 0x180fe20000010819 */
[----:B------:R-:W-:Y:S01]  /*3de0*/  FADD.FTZ R35, R173, R46 ;  /* 0x0000002ead237221 */ /* 0x000fe20000010000 */
[-C--:B------:R-:W-:Y:S01]  /*3df0*/  FFMA.FTZ R94, R94, R5.reuse, -R25 ;  /* 0x000000055e5e7223 */ /* 0x080fe20000010819 */
[----:B------:R-:W2:Y:S01]  /*3e00*/  MUFU.EX2 R9, R9 ;  /* 0x0000000900097308 */ /* 0x000ea20000000800 */
[----:B0-----:R-:W-:Y:S01]  /*3e10*/  FADD.FTZ R3, R180, R7 ;  /* 0x00000007b4037221 */ /* 0x001fe20000010000 */
[-CC-:B------:R-:W-:Y:S01]  /*3e20*/  FFMA.FTZ R86, R86, R5.reuse, -R25.reuse ;  /* 0x0000000556567223 */ /* 0x180fe20000010819 */
[-CC-:B------:R-:W-:Y:S01]  /*3e30*/  FFMA.FTZ R80, R80, R5.reuse, -R25.reuse ;  /* 0x0000000550507223 */ /* 0x180fe20000010819 */
[-CC-:B------:R-:W-:Y:S01]  /*3e40*/  FFMA.FTZ R70, R70, R5.reuse, -R25.reuse ;  /* 0x0000000546467223 */ /* 0x180fe20000010819 */
[-CC-:B------:R-:W-:Y:S01]  /*3e50*/  FFMA.FTZ R78, R78, R5.reuse, -R25.reuse ;  /* 0x000000054e4e7223 */ /* 0x180fe20000010819 */
[----:B------:R-:W-:Y:S01]  /*3e60*/  FFMA.FTZ R66, R66, R5, -R25 ;  /* 0x0000000542427223 */ /* 0x000fe20000010819 */
[----:B------:R-:W-:Y:S01]  /*3e70*/  SHF.R.S32.HI R46, RZ, 0x1f, R43 ;  /* 0x0000001fff2e7819 */ /* 0x000fe2000001142b */
[----:B------:R-:W0:Y:S01]  /*3e80*/  MUFU.EX2 R176, R176 ;  /* 0x000000b000b07308 */ /* 0x000e220000000800 */
[----:B-1----:R-:W-:Y:S01]  /*3e90*/  FADD.FTZ R42, R182, R3 ;  /* 0x00000003b62a7221 */ /* 0x002fe20000010000 */
[----:B------:R-:W-:Y:S01]  /*3ea0*/  F2FP.BF16.F32.PACK_AB R183, R2, R183 ;  /* 0x000000b702b7723e */ /* 0x000fe200000010ff */
[-CC-:B------:R-:W-:Y:S01]  /*3eb0*/  FFMA.FTZ R62, R62, R5.reuse, -R25.reuse ;  /* 0x000000053e3e7223 */ /* 0x180fe20000010819 */
[-CC-:B------:R-:W-:Y:S01]  /*3ec0*/  FFMA.FTZ R82, R82, R5.reuse, -R25.reuse ;  /* 0x0000000552527223 */ /* 0x180fe20000010819 */
[-CC-:B------:R-:W-:Y:S01]  /*3ed0*/  FFMA.FTZ R44, R44, R5.reuse, -R25.reuse ;  /* 0x000000052c2c7223 */ /* 0x180fe20000010819 */
[-CC-:B------:R-:W-:Y:S01]  /*3ee0*/  FFMA.FTZ R84, R84, R5.reuse, -R25.reuse ;  /* 0x0000000554547223 */ /* 0x180fe20000010819 */
[-C--:B------:R-:W-:Y:S01]  /*3ef0*/  FFMA.FTZ R88, R88, R5.reuse, -R25 ;  /* 0x0000000558587223 */ /* 0x080fe20000010819 */
[----:B------:R-:W1:Y:S01]  /*3f00*/  MUFU.EX2 R11, R11 ;  /* 0x0000000b000b7308 */ /* 0x000e620000000800 */
[----:B--2---:R-:W-:Y:S01]  /*3f10*/  FADD.FTZ R3, R9, R42 ;  /* 0x0000002a09037221 */ /* 0x004fe20000010000 */
[----:B------:R-:W-:Y:S01]  /*3f20*/  FADD.FTZ R42, R10, R35 ;  /* 0x000000230a2a7221 */ /* 0x000fe20000010000 */
[-CC-:B------:R-:W-:Y:S01]  /*3f30*/  FFMA.FTZ R90, R90, R5.reuse, -R25.reuse ;  /* 0x000000055a5a7223 */ /* 0x180fe20000010819 */
[----:B------:R-:W-:Y:S01]  /*3f40*/  FFMA.FTZ R92, R92, R5, -R25 ;  /* 0x000000055c5c7223 */ /* 0x000fe20000010819 */
[----:B------:R-:W-:Y:S01]  /*3f50*/  LEA.HI R25, R46, R43, RZ, 0x7 ;  /* 0x0000002b2e197211 */ /* 0x000fe200078f38ff */
[----:B------:R-:W-:Y:S01]  /*3f60*/  FADD.FTZ R35, R175, R42 ;  /* 0x0000002aaf237221 */ /* 0x000fe20000010000 */
[----:B------:R-:W-:Y:S01]  /*3f70*/  F2FP.BF16.F32.PACK_AB R182, R9, R182 ;  /* 0x000000b609b6723e */ /* 0x000fe200000010ff */
[----:B------:R-:W2:Y:S01]  /*3f80*/  MUFU.EX2 R178, R178 ;  /* 0x000000b200b27308 */ /* 0x000ea20000000800 */
[----:B0-----:R-:W-:Y:S01]  /*3f90*/  FADD.FTZ R0, R176, R3 ;  /* 0x00000003b0007221 */ /* 0x001fe20000010000 */
[----:B------:R-:W-:Y:S01]  /*3fa0*/  FADD.FTZ R42, R14, R35 ;  /* 0x000000230e2a7221 */ /* 0x000fe20000010000 */
[----:B------:R-:W-:-:S02]  /*3fb0*/  F2FP.BF16.F32.PACK_AB R177, R4, R177 ;  /* 0x000000b104b1723e */ /* 0x000fc400000010ff */
[----:B------:R-:W-:Y:S02]  /*3fc0*/  CS2R R122, SRZ ;  /* 0x00000000007a7805 */ /* 0x000fe4000001ff00 */
[----:B------:R-:W-:Y:S01]  /*3fd0*/  F2FP.BF16.F32.PACK_AB R173, R10, R173 ;  /* 0x000000ad0aad723e */ /* 0x000fe200000010ff */
[----:B------:R-:W-:Y:S01]  /*3fe0*/  FADD.FTZ R37, R169, R42 ;  /* 0x0000002aa9257221 */ /* 0x000fe20000010000 */
[----:B------:R-:W-:Y:S01]  /*3ff0*/  VIADD R10, R95, 0xfffffffe ;  /* 0xfffffffe5f0a7836 */ /* 0x000fe20000000000 */
[----:B------:R-:W0:Y:S01]  /*4000*/  MUFU.EX2 R13, R13 ;  /* 0x0000000d000d7308 */ /* 0x000e220000000800 */
[----:B-1----:R-:W-:Y:S01]  /*4010*/  FADD.FTZ R3, R11, R0 ;  /* 0x000000000b037221 */ /* 0x002fe20000010000 */
[----:B------:R-:W-:Y:S02]  /*4020*/  F2FP.BF16.F32.PACK_AB R180, R7, R180 ;  /* 0x000000b407b4723e */ /* 0x000fe400000010ff */
[----:B------:R-:W-:Y:S02]  /*4030*/  CS2R R120, SRZ ;  /* 0x0000000000787805 */ /* 0x000fe4000001ff00 */
[----:B------:R-:W-:-:S02]  /*4040*/  F2FP.BF16.F32.PACK_AB R179, R8, R179 ;  /* 0x000000b308b3723e */ /* 0x000fc400000010ff */
[----:B------:R-:W-:Y:S02]  /*4050*/  CS2R R118, SRZ ;  /* 0x0000000000767805 */ /* 0x000fe4000001ff00 */
[----:B------:R-:W-:Y:S02]  /*4060*/  F2FP.BF16.F32.PACK_AB R175, R14, R175 ;  /* 0x000000af0eaf723e */ /* 0x000fe400000010ff */
[----:B------:R-:W-:Y:S01]  /*4070*/  CS2R R116, SRZ ;  /* 0x0000000000747805 */ /* 0x000fe2000001ff00 */
[----:B------:R-:W1:Y:S01]  /*4080*/  MUFU.EX2 R172, R172 ;  /* 0x000000ac00ac7308 */ /* 0x000e620000000800 */
[----:B--2---:R-:W-:Y:S01]  /*4090*/  FADD.FTZ R0, R178, R3 ;  /* 0x00000003b2007221 */ /* 0x004fe20000010000 */
[----:B------:R-:W-:Y:S02]  /*40a0*/  F2FP.BF16.F32.PACK_AB R176, R11, R176 ;  /* 0x000000b00bb0723e */ /* 0x000fe400000010ff */
[----:B------:R-:W-:Y:S02]  /*40b0*/  CS2R R114, SRZ ;  /* 0x0000000000727805 */ /* 0x000fe4000001ff00 */
[----:B------:R-:W-:-:S02]  /*40c0*/  CS2R R112, SRZ ;  /* 0x0000000000707805 */ /* 0x000fc4000001ff00 */
[----:B------:R-:W-:Y:S02]  /*40d0*/  CS2R R110, SRZ ;  /* 0x00000000006e7805 */ /* 0x000fe4000001ff00 */
[----:B------:R-:W-:Y:S02]  /*40e0*/  CS2R R108, SRZ ;  /* 0x00000000006c7805 */ /* 0x000fe4000001ff00 */
[----:B------:R-:W-:Y:S01]  /*40f0*/  CS2R R106, SRZ ;  /* 0x00000000006a7805 */ /* 0x000fe2000001ff00 */
[----:B------:R-:W2:Y:S01]  /*4100*/  MUFU.EX2 R20, R20 ;  /* 0x0000001400147308 */ /* 0x000ea20000000800 */
[C---:B0-----:R-:W-:Y:S01]  /*4110*/  FADD.FTZ R3, R13.reuse, R0 ;  /* 0x000000000d037221 */ /* 0x041fe20000010000 */
[----:B------:R-:W-:Y:S02]  /*4120*/  F2FP.BF16.F32.PACK_AB R178, R13, R178 ;  /* 0x000000b20db2723e */ /* 0x000fe400000010ff */
[----:B------:R-:W-:Y:S02]  /*4130*/  CS2R R104, SRZ ;  /* 0x0000000000687805 */ /* 0x000fe4000001ff00 */
[----:B------:R-:W-:-:S02]  /*4140*/  CS2R R102, SRZ ;  /* 0x0000000000667805 */ /* 0x000fc4000001ff00 */
[----:B------:R-:W-:Y:S02]  /*4150*/  CS2R R100, SRZ ;  /* 0x0000000000647805 */ /* 0x000fe4000001ff00 */
[----:B------:R-:W-:Y:S02]  /*4160*/  CS2R R98, SRZ ;  /* 0x0000000000627805 */ /* 0x000fe4000001ff00 */
[----:B------:R-:W-:Y:S01]  /*4170*/  CS2R R96, SRZ ;  /* 0x0000000000607805 */ /* 0x000fe2000001ff00 */
        /* <DEDUP_REMOVED lines=54> */
[----:B------:R-:W-:Y:S02]  /*44e0*/  F2FP.BF16.F32.PACK_AB R163, R32, R163 ;  /* 0x000000a320a3723e */ /* 0x000fe400000010ff */
[----:B--2---:R-:W-:-:S04]  /*44f0*/  CS2R R94, SRZ ;  /* 0x00000000005e7805 */ /* 0x004fc8000001ff00 */
[----:B------:R-:W1:Y:S01]  /*4500*/  MUFU.EX2 R86, R86 ;  /* 0x0000005600567308 */ /* 0x000e620000000800 */
[C---:B---3--:R-:W-:Y:S01]  /*4510*/  FADD.FTZ R3, R33.reuse, R0 ;  /* 0x0000000021037221 */ /* 0x048fe20000010000 */
        /* <DEDUP_REMOVED lines=33> */
[----:B------:R0:W3:Y:S01]  /*4730*/  MUFU.EX2 R43, R88 ;  /* 0x00000058002b7308 */ /* 0x0000e20000000800 */
[C---:B-1----:R-:W-:Y:S01]  /*4740*/  FADD.FTZ R9, R41.reuse, R0 ;  /* 0x0000000029097221 */ /* 0x042fe20000010000 */
[----:B------:R-:W-:-:S06]  /*4750*/  F2FP.BF16.F32.PACK_AB R158, R41, R82 ;  /* 0x00000052299e723e */ /* 0x000fcc00000010ff */
[----:B------:R-:W1:Y:S01]  /*4760*/  MUFU.EX2 R90, R90 ;  /* 0x0000005a005a7308 */ /* 0x000e620000000800 */
[----:B--2---:R-:W-:Y:S01]  /*4770*/  FADD.FTZ R0, R84, R9 ;  /* 0x0000000954007221 */ /* 0x004fe20000010000 */
[----:B0-----:R-:W-:-:S06]  /*4780*/  CS2R R88, SRZ ;  /* 0x0000000000587805 */ /* 0x001fcc000001ff00 */
[----:B------:R-:W0:Y:S01]  /*4790*/  MUFU.EX2 R155, R155 ;  /* 0x0000009b009b7308 */ /* 0x000e220000000800 */
[C---:B---3--:R-:W-:Y:S01]  /*47a0*/  FADD.FTZ R9, R43.reuse, R0 ;  /* 0x000000002b097221 */ /* 0x048fe20000010000 */
[----:B------:R-:W-:Y:S01]  /*47b0*/  F2FP.BF16.F32.PACK_AB R152, R43, R84 ;  /* 0x000000542b98723e */ /* 0x000fe200000010ff */
[----:B------:R-:W-:-:S05]  /*47c0*/  IMAD.MOV.U32 R0, RZ, RZ, 0x3f800000 ;  /* 0x3f800000ff007424 */ /* 0x000fca00078e00ff */
[----:B------:R2:W3:Y:S01]  /*47d0*/  MUFU.EX2 R7, R92 ;  /* 0x0000005c00077308 */ /* 0x0004e20000000800 */
[----:B-1----:R-:W-:Y:S01]  /*47e0*/  FADD.FTZ R4, R90, R9 ;  /* 0x000000095a047221 */ /* 0x002fe20000010000 */
[----:B------:R-:W-:-:S04]  /*47f0*/  SHF.R.S32.HI R9, RZ, 0x7, R25 ;  /* 0x00000007ff097819 */ /* 0x000fc80000011419 */
[----:B------:R-:W-:Y:S02]  /*4800*/  VIMNMX R9, R22, R9, !PT ;  /* 0x0000000916097248 */ /* 0x000fe40007fe0100 */
[----:B------:R-:W1:Y:S01]  /*4810*/  MUFU.EX2 R40, R40 ;  /* 0x0000002800287308 */ /* 0x000e620000000800 */
[----:B0-----:R-:W-:Y:S01]  /*4820*/  FADD.FTZ R3, R155, R2 ;  /* 0x000000029b037221 */ /* 0x001fe20000010000 */
[----:B------:R-:W-:Y:S01]  /*4830*/  ISETP.GE.AND P3, PT, R10, R9, PT ;  /* 0x000000090a00720c */ /* 0x000fe20003f66270 */
[----:B------:R-:W-:Y:S01]  /*4840*/  IMAD.MOV.U32 R2, RZ, RZ, 0x3f800000 ;  /* 0x3f800000ff027424 */ /* 0x000fe200078e00ff */
[----:B--2---:R-:W-:Y:S02]  /*4850*/  CS2R R92, SRZ ;  /* 0x00000000005c7805 */ /* 0x004fe4000001ff00 */
[C---:B---3--:R-:W-:Y:S01]  /*4860*/  F2FP.BF16.F32.PACK_AB R154, R7.reuse, R90 ;  /* 0x0000005a079a723e */ /* 0x048fe200000010ff */
[----:B------:R-:W-:Y:S01]  /*4870*/  FADD.FTZ R4, R7, R4 ;  /* 0x0000000407047221 */ /* 0x000fe20000010000 */
[----:B------:R-:W-:Y:S01]  /*4880*/  CS2R R90, SRZ ;  /* 0x00000000005a7805 */ /* 0x000fe2000001ff00 */
[C---:B-1----:R-:W-:Y:S01]  /*4890*/  FADD.FTZ R3, R40.reuse, R3 ;  /* 0x0000000328037221 */ /* 0x042fe20000010000 */
[----:B------:R-:W-:-:S05]  /*48a0*/  F2FP.BF16.F32.PACK_AB R155, R40, R155 ;  /* 0x0000009b289b723e */ /* 0x000fca00000010ff */
[----:B------:R-:W-:Y:S05]  /*48b0*/  @!P3 BRA `(.L_x_2230) ;  /* 0x000000300078b947 */ /* 0x000fea0003800000 */
[----:B------:R-:W-:Y:S01]  /*48c0*/  IMAD.MOV.U32 R7, RZ, RZ, R6 ;  /* 0x000000ffff077224 */ /* 0x000fe200078e0006 */
[----:B------:R-:W-:Y:S01]  /*48d0*/  UMOV UR61, UR38 ;  /* 0x00000026003d7c82 */ /* 0x000fe20008000000 */
[----:B------:R-:W-:Y:S01]  /*48e0*/  IMAD.MOV.U32 R8, RZ, RZ, R12 ;  /* 0x000000ffff087224 */ /* 0x000fe200078e000c */
[----:B------:R-:W-:Y:S01]  /*48f0*/  UMOV UR60, UR36 ;  /* 0x00000024003c7c82 */ /* 0x000fe20008000000 */
[----:B------:R-:W-:Y:S01]  /*4900*/  IMAD.MOV.U32 R0, RZ, RZ, 0x3f800000 ;  /* 0x3f800000ff007424 */ /* 0x000fe200078e00ff */
[----:B------:R-:W-:Y:S01]  /*4910*/  ULDC UR58, c[0x0][0x9d8] ;  /* 0x00027600003a7ab9 */ /* 0x000fe20000000800 */
[----:B------:R-:W-:-:S07]  /*4920*/  IMAD.MOV.U32 R151, RZ, RZ, RZ ;  /* 0x000000ffff977224 */ /* 0x000fce00078e00ff */
.L_x_2239:
[----:B------:R-:W-:-:S04]  /*4930*/  UIADD3 UR6, UR60, 0x1, URZ ;  /* 0x000000013c067890 */ /* 0x000fc8000fffe03f */
[----:B------:R-:W-:-:S04]  /*4940*/  UISETP.NE.AND UP0, UPT, UR6, 0x2, UPT ;  /* 0x000000020600788c */ /* 0x000fc8000bf05270 */
[----:B------:R-:W-:Y:S02]  /*4950*/  USEL UR38, URZ, 0x1, UP0 ;  /* 0x000000013f267887 */ /* 0x000fe40008000000 */
[----:B------:R-:W-:Y:S02]  /*4960*/  USEL UR36, UR6, URZ, UP0 ;  /* 0x0000003f06247287 */ /* 0x000fe40008000000 */
[----:B------:R-:W-:Y:S01]  /*4970*/  ULOP3.LUT UR38, UR61, UR38, URZ, 0x3c, !UPT ;  /* 0x000000263d267292 */ /* 0x000fe2000f8e3c3f */
[----:B------:R-:W-:Y:S11]  /*4980*/  @!P0 BRA `(.L_x_2231) ;  /* 0x0000000000048947 */ /* 0x000ff60003800000 */
[----:B------:R-:W-:Y:S01]  /*4990*/  BPT.TRAP 0x1 ;  /* 0x000000040000795c */ /* 0x000fe20000300000 */
.L_x_2231:
[----:B------:R-:W-:Y:S01]  /*49a0*/  ULEA UR59, UR36, UR37, 0x3 ;  /* 0x00000025243b7291 */ /* 0x000fe2000f8e183f */
[----:B------:R-:W-:-:S05]  /*49b0*/  IMAD.U32 R5, RZ, RZ, UR38 ;  /* 0x00000026ff057e24 */ /* 0x000fca000f8e00ff */
[----:B------:R-:W-:-:S04]  /*49c0*/  SHF.L.U32 R5, R5, 0x1f, RZ ;  /* 0x0000001f05057819 */ /* 0x000fc800000006ff */
[----:B------:R0:W1:Y:S01]  /*49d0*/  SYNCS.PHASECHK.TRANS64.TRYWAIT P3, [UR59+0x34830], R5 ;  /* 0x03483005ff0075a7 */ /* 0x000062000806017b */
[----:B------:R-:W-:Y:S05]  /*49e0*/  @!P0 BRA `(.L_x_2232) ;  /* 0x0000000000048947 */ /* 0x000fea0003800000 */
[----:B------:R-:W-:Y:S01]  /*49f0*/  BPT.TRAP 0x1 ;  /* 0x000000040000795c */ /* 0x000fe20000300000 */
.L_x_2232:
[----:B-1----:R-:W-:Y:S05]  /*4a00*/  @P3 BRA `(.L_x_2233) ;  /* 0x0000000000083947 */ /* 0x002fea0003800000 */
[----:B------:R-:W1:Y:S02]  /*4a10*/  SYNCS.PHASECHK.TRANS64.TRYWAIT P3, [UR59+0x34830], R5 ;  /* 0x03483005ff0075a7 */ /* 0x000e64000806017b */
[----:B-1----:R-:W-:Y:S05]  /*4a20*/  @!P3 BRA `(.L_x_2234) ;  /* 0x000001040060b947 */ /* 0x002fea0003800000 */
.L_x_2233:
[----:B------:R-:W-:Y:S01]  /*4a30*/  UIMAD UR54, UR36, 0xc00, UR39 ;  /* 0x00000c00243678a4 */ /* 0x000fe2000f8e0227 */
[----:B------:R-:W-:Y:S01]  /*4a40*/  WARPGROUP.ARRIVE ;  /* 0x00000000000079c5 */ /* 0x000fe20000000000 */
[----:B------:R-:W-:Y:S01]  /*4a50*/  UMOV UR55, 0x40000040 ;  /* 0x4000004000377882 */ /* 0x000fe20000000000 */
[----:B------:R-:W-:Y:S01]  /*4a60*/  UMOV UR7, 0x40000040 ;  /* 0x4000004000077882 */ /* 0x000fe20000000000 */
[----:B------:R-:W-:Y:S01]  /*4a70*/  UIADD3 UR6, UR54, 0x2, URZ ;  /* 0x0000000236067890 */ /* 0x000fe2000fffe03f */
[-C--:B------:R-:W-:Y:S01]  /*4a80*/  FMUL.FTZ R88, R88, R2.reuse ;  /* 0x0000000258587220 */ /* 0x080fe20000410000 */
[----:B------:R-:W-:Y:S01]  /*4a90*/  UIADD3 UR10, UR54, 0x4, URZ ;  /* 0x00000004360a7890 */ /* 0x000fe2000fffe03f */
[-C--:B------:R-:W-:Y:S01]  /*4aa0*/  FMUL.FTZ R89, R89, R2.reuse ;  /* 0x0000000259597220 */ /* 0x080fe20000410000 */
[----:B------:R-:W-:Y:S01]  /*4ab0*/  UMOV UR11, 0x40000040 ;  /* 0x40000040000b7882 */ /* 0x000fe20000000000 */
[----:B------:R-:W-:Y:S01]  /*4ac0*/  HGMMA.64x128x16.F32.BF16 R24, gdesc[UR52], RZ, !UPT, gsb0 ;  /* 0x01e00000341879f0 */ /* 0x000fe2000c0018ff */
        /* <DEDUP_REMOVED lines=116> */
.L_x_2235:
[----:B------:R-:W-:Y:S01]  /*5210*/  ULEA UR7, UR60, UR37, 0x3 ;  /* 0x000000253c077291 */ /* 0x000fe2000f8e183f */
[----:B------:R-:W-:-:S05]  /*5220*/  IMAD.U32 R0, RZ, RZ, UR61 ;  /* 0x0000003dff007e24 */ /* 0x000fca000f8e00ff */
[----:B------:R-:W-:-:S04]  /*5230*/  SHF.L.U32 R0, R0, 0x1f, RZ ;  /* 0x0000001f00007819 */ /* 0x000fc800000006ff */
[----:B------:R2:W3:Y:S01]  /*5240*/  SYNCS.PHASECHK.TRANS64.TRYWAIT P3, [UR7+0x34850], R0 ;  /* 0x03485000ff0075a7 */ /* 0x0004e20008060147 */
[----:B------:R-:W-:Y:S05]  /*5250*/  @!P0 BRA `(.L_x_2236) ;  /* 0x0000000000048947 */ /* 0x000fea0003800000 */
[----:B------:R-:W-:Y:S01]  /*5260*/  BPT.TRAP 0x1 ;  /* 0x000000040000795c */ /* 0x000fe20000300000 */
.L_x_2236:
[----:B---3--:R-:W-:Y:S05]  /*5270*/  @P3 BRA `(.L_x_2237) ;  /* 0x0000000000083947 */ /* 0x008fea0003800000 */
[----:B------:R-:W3:Y:S02]  /*5280*/  SYNCS.PHASECHK.TRANS64.TRYWAIT P3, [UR7+0x34850], R0 ;  /* 0x03485000ff0075a7 */ /* 0x000ee40008060147 */
[----:B---3--:R-:W-:Y:S05]  /*5290*/  @!P3 BRA `(.L_x_2238) ;  /* 0x000000fc005cb947 */ /* 0x008fea0003800000 */
.L_x_2237:
[----:B------:R-:W-:Y:S01]  /*52a0*/  UIADD3 UR6, UR37, 0x400, URZ ;  /* 0x0000040025067890 */ /* 0x000fe2000fffe03f */
[----:B------:R-:W-:Y:S01]  /*52b0*/  WARPGROUP.ARRIVE ;  /* 0x00000000000079c5 */ /* 0x000fe20000000000 */
[----:B------:R-:W-:Y:S01]  /*52c0*/  UMOV UR11, 0x40000040 ;  /* 0x40000040000b7882 */ /* 0x000fe20000000000 */
[----:B------:R-:W-:Y:S01]  /*52d0*/  FMUL.FTZ R13, R32, UR58 ;  /* 0x0000003a200d7c20 */ /* 0x000fe20008410000 */
[----:B------:R-:W-:Y:S01]  /*52e0*/  USHF.R.U32.HI UR6, URZ, 0x4, UR6 ;  /* 0x000000043f067899 */ /* 0x000fe20008011606 */
[----:B------:R-:W3:Y:S01]  /*52f0*/  @P2 LDC R32, c[0x0][0x44c] ;  /* 0x00011300ff202b82 */ /* 0x000ee20000000800 */
[----:B01----:R-:W-:Y:S01]  /*5300*/  FMUL.FTZ R5, R31, UR58 ;  /* 0x0000003a1f057c20 */ /* 0x003fe20008410000 */
[----:B------:R-:W-:Y:S01]  /*5310*/  FMUL.FTZ R15, R36, UR58 ;  /* 0x0000003a240f7c20 */ /* 0x000fe20008410000 */
[----:B------:R-:W-:Y:S01]  /*5320*/  ULOP3.LUT UR6, UR6, 0x3fff, URZ, 0xc0, !UPT ;  /* 0x00003fff06067892 */ /* 0x000fe2000f8ec03f */
[----:B------:R-:W-:Y:S01]  /*5330*/  FMUL.FTZ R20, R37, UR58 ;  /* 0x0000003a25147c20 */ /* 0x000fe20008410000 */
[----:B------:R-:W-:Y:S01]  /*5340*/  FMUL.FTZ R37, R39, UR58 ;  /* 0x0000003a27257c20 */ /* 0x000fe20008410000 */
[----:B------:R-:W-:Y:S01]  /*5350*/  IMAD.MOV.U32 R39, RZ, RZ, -0x80 ;  /* 0xffffff80ff277424 */ /* 0x000fe200078e00ff */
[----:B------:R-:W-:Y:S01]  /*5360*/  ULOP3.LUT UR6, UR6, 0x4000000, URZ, 0xfc, !UPT ;  /* 0x0400000006067892 */ /* 0x000fe2000f8efc3f */
[----:B------:R-:W0:Y:S01]  /*5370*/  @P2 LDC R31, c[0x0][0x450] ;  /* 0x00011400ff1f2b82 */ /* 0x000e220000000800 */
[----:B------:R-:W-:Y:S01]  /*5380*/  FMUL.FTZ R232, R26, UR58 ;  /* 0x0000003a1ae87c20 */ /* 0x000fe20008410000 */
[----:B------:R-:W-:Y:S01]  /*5390*/  IMAD R39, R10, R39, 0x1 ;  /* 0x000000010a277424 */ /* 0x000fe200078e0227 */
[----:B------:R-:W-:Y:S01]  /*53a0*/  ULEA UR6, UR60, UR6, 0xb ;  /* 0x000000063c067291 */ /* 0x000fe2000f8e583f */
[----:B------:R-:W-:Y:S01]  /*53b0*/  FMUL.FTZ R14, R33, UR58 ;  /* 0x0000003a210e7c20 */ /* 0x000fe20008410000 */
[----:B------:R-:W-:Y:S01]  /*53c0*/  FMUL.FTZ R33, R34, UR58 ;  /* 0x0000003a22217c20 */ /* 0x000fe20008410000 */
[----:B------:R-:W-:Y:S01]  /*53d0*/  FMUL.FTZ R6, R30, UR58 ;  /* 0x0000003a1e067c20 */ /* 0x000fe20008410000 */
[----:B------:R-:W-:Y:S01]  /*53e0*/  IADD3 R34, R16, R39, -R184 ;  /* 0x0000002710227210 */ /* 0x000fe20007ffe8b8 */
[----:B------:R-:W1:Y:S01]  /*53f0*/  MUFU.TANH R232, R232 ;  /* 0x000000e800e87308 */ /* 0x000e620000002400 */
[----:B------:R-:W-:Y:S01]  /*5400*/  FMUL.FTZ R35, R35, UR58 ;  /* 0x0000003a23237c20 */ /* 0x000fe20008410000 */
[----:B------:R-:W-:Y:S01]  /*5410*/  UMOV UR10, UR6 ;  /* 0x00000006000a7c82 */ /* 0x000fe20008000000 */
[----:B--2---:R-:W-:Y:S01]  /*5420*/  FMUL.FTZ R0, R24, UR58 ;  /* 0x0000003a18007c20 */ /* 0x004fe20008410000 */
[----:B------:R-:W-:Y:S01]  /*5430*/  HGMMA.64x128x16.F32.BF16 R88, R180, gdesc[UR8].tnspB, R88, gsb0 ;  /* 0x41e00008b4587df0 */ /* 0x000fe20008001858 */
[----:B------:R-:W-:Y:S01]  /*5440*/  UIADD3 UR10, UR6, 0x80, URZ ;  /* 0x00000080060a7890 */ /* 0x000fe2000fffe03f */
[----:B------:R-:W-:Y:S01]  /*5450*/  FMUL.FTZ R24, R41, UR58 ;  /* 0x0000003a29187c20 */ /* 0x000fe20008410000 */
[----:B------:R-:W-:Y:S01]  /*5460*/  UMOV UR11, 0x40000040 ;  /* 0x40000040000b7882 */ /* 0x000fe20000000000 */
        /* <DEDUP_REMOVED lines=29> */
[----:B------:R-:W-:Y:S01]  /*5640*/  UMOV UR61, UR38 ;  /* 0x00000026003d7c82 */ /* 0x000fe20008000000 */
[----:B------:R-:W-:-:S02]  /*5650*/  UMOV UR60, UR36 ;  /* 0x00000024003c7c82 */ /* 0x000fc40008000000 */
        /* <DEDUP_REMOVED lines=22> */
[----:B------:R-:W2:Y:S08]  /*57c0*/  MUFU.TANH R182, R182 ;  /* 0x000000b600b67308 */ /* 0x000eb00000002400 */
        /* <DEDUP_REMOVED lines=18> */
[----:B------:R-:W-:Y:S01]  /*58f0*/  UIADD3 UR10, UR6, 0x180, URZ ;  /* 0x00000180060a7890 */ /* 0x000fe2000fffe03f */
[----:B------:R-:W-:Y:S01]  /*5900*/  UMOV UR11, 0x40000040 ;  /* 0x40000040000b7882 */ /* 0x000fe20000000000 */
[----:B------:R-:W-:Y:S02]  /*5910*/  WARPGROUP.DEPBAR.LE gsb0, 0x0 ;  /* 0x00008000000079c5 */ /* 0x000fe40000010000 */
[----:B------:R-:W-:Y:S01]  /*5920*/  WARPGROUP.ARRIVE ;  /* 0x00000000000079c5 */ /* 0x000fe20000000000 */
[----:B------:R-:W-:-:S06]  /*5930*/  FMUL.FTZ R172, R38, UR58 ;  /* 0x0000003a26ac7c20 */ /* 0x000fcc0008410000 */
[----:B------:R-:W-:Y:S01]  /*5940*/  HGMMA.64x128x16.F32.BF16 R88, R168, gdesc[UR8].tnspB, R88, gsb0 ;  /* 0x41e00008a8587df0 */ /* 0x000fe20008001858 */
[----:B------:R-:W-:Y:S01]  /*5950*/  UIADD3 UR10, UR6, 0x200, URZ ;  /* 0x00000200060a7890 */ /* 0x000fe2000fffe03f */
[----:B------:R-:W4:Y:S01]  /*5960*/  MUFU.TANH R172, R172 ;  /* 0x000000ac00ac7308 */ /* 0x000f220000002400 */
[----:B------:R-:W-:Y:S01]  /*5970*/  UMOV UR11, 0x40000040 ;  /* 0x40000040000b7882 */ /* 0x000fe20000000000 */
[----:B------:R-:W-:Y:S02]  /*5980*/  WARPGROUP.DEPBAR.LE gsb0, 0x0 ;  /* 0x00008000000079c5 */ /* 0x000fe40000010000 */
[----:B------:R-:W-:Y:S01]  /*5990*/  WARPGROUP.ARRIVE ;  /* 0x00000000000079c5 */ /* 0x000fe20000000000 */
[----:B------:R-:W-:Y:S02]  /*59a0*/  IMAD.IADD R169, R185, 0x1, R18 ;  /* 0x00000001b9a97824 */ /* 0x000fe400078e0212 */
[----:B------:R-:W-:Y:S02]  /*59b0*/  FMUL.FTZ R168, R46, UR58 ;  /* 0x0000003a2ea87c20 */ /* 0x000fe40008410000 */
[----:B---3--:R-:W-:Y:S01]  /*59c0*/  @P2 IMAD.HI.U32 R32, R169, R32, RZ ;  /* 0x00000020a9202227 */ /* 0x008fe200078e00ff */
[----:B------:R-:W-:Y:S01]  /*59d0*/  HGMMA.64x128x16.F32.BF16 R88, R164, gdesc[UR8].tnspB, R88, gsb0 ;  /* 0x41e00008a4587df0 */ /* 0x000fe20008001858 */
[----:B------:R-:W-:-:S02]  /*59e0*/  UIADD3 UR10, UR6, 0x280, URZ ;  /* 0x00000280060a7890 */ /* 0x000fc4000fffe03f */
[----:B------:R-:W3:Y:S01]  /*59f0*/  MUFU.TANH R168, R168 ;  /* 0x000000a800a87308 */ /* 0x000ee20000002400 */
[----:B------:R-:W-:Y:S01]  /*5a00*/  UMOV UR11, 0x40000040 ;  /* 0x40000040000b7882 */ /* 0x000fe20000000000 */
[----:B0-----:R-:W-:Y:S01]  /*5a10*/  @P2 SHF.R.U32.HI R169, RZ, R31, R32 ;  /* 0x0000001fffa92219 */ /* 0x001fe20000011620 */
[----:B------:R-:W-:Y:S01]  /*5a20*/  FMUL.FTZ R32, R57, UR58 ;  /* 0x0000003a39207c20 */ /* 0x000fe20008410000 */
[----:B------:R-:W-:Y:S02]  /*5a30*/  IMAD.IADD R57, R34, 0x1, -R17 ;  /* 0x0000000122397824 */ /* 0x000fe400078e0a11 */
[----:B------:R-:W-:Y:S01]  /*5a40*/  FMUL.FTZ R31, R56, UR58 ;  /* 0x0000003a381f7c20 */ /* 0x000fe20008410000 */
[----:B------:R-:W0:Y:S02]  /*5a50*/  SHFL.IDX PT, R36, R169, 0x1, 0x1c1f ;  /* 0x003c1f00a9247f89 */ /* 0x000e2400000e0000 */
[----:B------:R-:W-:Y:S08]  /*5a60*/  MUFU.TANH R32, R32 ;  /* 0x0000002000207308 */ /* 0x000ff00000002400 */
[----:B------:R-:W-:Y:S01]  /*5a70*/  MUFU.TANH R31, R31 ;  /* 0x0000001f001f7308 */ /* 0x000fe20000002400 */
[----:B0-----:R-:W-:-:S05]  /*5a80*/  IMAD.IADD R39, R57, 0x1, R36 ;  /* 0x0000000139277824 */ /* 0x001fca00078e0224 */
[C---:B------:R-:W-:Y:S02]  /*5a90*/  ISETP.GT.AND P3, PT, R39.reuse, RZ, PT ;  /* 0x000000ff2700720c */ /* 0x040fe40003f64270 */
[C---:B------:R-:W-:Y:S02]  /*5aa0*/  ISETP.GT.AND P4, PT, R39.reuse, 0x1, PT ;  /* 0x000000012700780c */ /* 0x040fe40003f84270 */
[----:B-1----:R-:W-:Y:S02]  /*5ab0*/  FSEL R232, R232, -INF , P3 ;  /* 0xff800000e8e87808 */ /* 0x002fe40001800000 */
[C---:B------:R-:W-:Y:S02]  /*5ac0*/  ISETP.GT.AND P3, PT, R39.reuse, 0x8, PT ;  /* 0x000000082700780c */ /* 0x040fe40003f64270 */
[----:B--2---:R-:W-:Y:S02]  /*5ad0*/  FSEL R182, R182, -INF , P4 ;  /* 0xff800000b6b67808 */ /* 0x004fe40002000000 */
[----:B------:R-:W-:-:S02]  /*5ae0*/  ISETP.GT.AND P4, PT, R39, 0x9, PT ;  /* 0x000000092700780c */ /* 0x000fc40003f84270 */
[----:B------:R-:W-:Y:S02]  /*5af0*/  FSEL R36, R6, -INF , P3 ;  /* 0xff80000006247808 */ /* 0x000fe40001800000 */
[----:B------:R-:W-:Y:S01]  /*5b00*/  ISETP.GT.AND P3, PT, R39, 0x10, PT ;  /* 0x000000102700780c */ /* 0x000fe20003f64270 */
[----:B------:R0:W-:Y:S01]  /*5b10*/  MUFU.TANH R6, R63 ;  /* 0x0000003f00067308 */ /* 0x0001e20000002400 */
[----:B------:R-:W-:Y:S01]  /*5b20*/  FSEL R34, R5, -INF , P4 ;  /* 0xff80000005227808 */ /* 0x000fe20002000000 */
[----:B------:R-:W-:Y:S01]  /*5b30*/  FMUL.FTZ R5, R66, UR58 ;  /* 0x0000003a42057c20 */ /* 0x000fe20008410000 */
[----:B------:R-:W-:Y:S02]  /*5b40*/  ISETP.GT.AND P4, PT, R39, 0x11, PT ;  /* 0x000000112700780c */ /* 0x000fe40003f84270 */
[----:B------:R-:W-:Y:S01]  /*5b50*/  FSEL R40, R33, -INF , P3 ;  /* 0xff80000021287808 */ /* 0x000fe20001800000 */
[----:B------:R-:W-:Y:S01]  /*5b60*/  FMUL.FTZ R33, R67, UR58 ;  /* 0x0000003a43217c20 */ /* 0x000fe20008410000 */
[----:B------:R-:W-:Y:S01]  /*5b70*/  ISETP.GT.AND P3, PT, R39, 0x18, PT ;  /* 0x000000182700780c */ /* 0x000fe20003f64270 */
[----:B------:R-:W-:Y:S01]  /*5b80*/  MUFU.TANH R5, R5 ;  /* 0x0000000500057308 */ /* 0x000fe20000002400 */
[----:B------:R-:W-:Y:S01]  /*5b90*/  FSEL R38, R35, -INF , P4 ;  /* 0xff80000023267808 */ /* 0x000fe20002000000 */
[----:B------:R-:W-:Y:S01]  /*5ba0*/  FMUL.FTZ R35, R74, UR58 ;  /* 0x0000003a4a237c20 */ /* 0x000fe20008410000 */
[----:B------:R-:W-:Y:S01]  /*5bb0*/  ISETP.GT.AND P4, PT, R39, 0x19, PT ;  /* 0x000000192700780c */ /* 0x000fe20003f84270 */
[----:B0-----:R-:W-:Y:S01]  /*5bc0*/  FMUL.FTZ R63, R85, UR58 ;  /* 0x0000003a553f7c20 */ /* 0x001fe20008410000 */
[----:B----4-:R-:W-:-:S02]  /*5bd0*/  FSEL R44, R172, -INF , P3 ;  /* 0xff800000ac2c7808 */ /* 0x010fc40001800000 */
[----:B------:R-:W-:Y:S01]  /*5be0*/  ISETP.GT.AND P3, PT, R39, 0x20, PT ;  /* 0x000000202700780c */ /* 0x000fe20003f64270 */
[----:B------:R-:W-:Y:S01]  /*5bf0*/  MUFU.TANH R33, R33 ;  /* 0x0000002100217308 */ /* 0x000fe20000002400 */
        /* <DEDUP_REMOVED lines=9> */
[----:B------:R-:W-:-:S02]  /*5c90*/  ISETP.GT.AND P4, PT, R39, 0x29, PT ;  /* 0x000000292700780c */ /* 0x000fc40003f84270 */
[----:B---3--:R-:W-:Y:S02]  /*5ca0*/  FSEL R50, R168, -INF , P3 ;  /* 0xff800000a8327808 */ /* 0x008fe40001800000 */
        /* <DEDUP_REMOVED lines=12> */
[----:B------:R-:W-:Y:S01]  /*5d70*/  FSEL R58, R51, -INF , P3 ;  /* 0xff800000333a7808 */ /* 0x000fe20001800000 */
[----:B------:R-:W-:Y:S01]  /*5d80*/  FMUL.FTZ R51, R77, UR58 ;  /* 0x0000003a4d337c20 */ /* 0x000fe20008410000 */
[----:B------:R-:W-:Y:S01]  /*5d90*/  ISETP.GT.AND P3, PT, R39, 0x40, PT ;  /* 0x000000402700780c */ /* 0x000fe20003f64270 */
[----:B------:R-:W-:Y:S08]  /*5da0*/  MUFU.TANH R41, R41 ;  /* 0x0000002900297308 */ /* 0x000ff00000002400 */
[----:B------:R-:W-:Y:S08]  /*5db0*/  MUFU.TANH R43, R43 ;  /* 0x0000002b002b7308 */ /* 0x000ff00000002400 */
[----:B------:R-:W-:Y:S08]  /*5dc0*/  MUFU.TANH R45, R45 ;  /* 0x0000002d002d7308 */ /* 0x000ff00000002400 */
[----:B------:R-:W-:Y:S08]  /*5dd0*/  MUFU.TANH R47, R47 ;  /* 0x0000002f002f7308 */ /* 0x000ff00000002400 */
[----:B------:R-:W-:Y:S08]  /*5de0*/  MUFU.TANH R49, R49 ;  /* 0x0000003100317308 */ /* 0x000ff00000002400 */
[----:B------:R-:W-:Y:S01]  /*5df0*/  MUFU.TANH R51, R51 ;  /* 0x0000003300337308 */ /* 0x000fe20000002400 */
[----:B------:R-:W-:-:S02]  /*5e00*/  WARPGROUP.DEPBAR.LE gsb0, 0x0 ;  /* 0x00008000000079c5 */ /* 0x000fc40000010000 */
[----:B------:R-:W-:Y:S01]  /*5e10*/  FMNMX.FTZ R165, R232, R7, !PT ;  /* 0x00000007e8a57209 */ /* 0x000fe20007810000 */
[----:B------:R-:W-:Y:S01]  /*5e20*/  FMUL.FTZ R166, R70, UR58 ;  /* 0x0000003a46a67c20 */ /* 0x000fe20008410000 */
[----:B------:R-:W-:Y:S01]  /*5e30*/  FSEL R70, R55, -INF , P3 ;  /* 0xff80000037467808 */ /* 0x000fe20001800000 */
[----:B------:R-:W-:Y:S01]  /*5e40*/  WARPGROUP.ARRIVE ;  /* 0x00000000000079c5 */ /* 0x000fe20000000000 */
[----:B------:R-:W-:Y:S01]  /*5e50*/  FMNMX.FTZ R165, R182, R165, !PT ;  /* 0x000000a5b6a57209 */ /* 0x000fe20007810000 */
[----:B------:R0:W1:Y:S01]  /*5e60*/  MUFU.TANH R164, R62 ;  /* 0x0000003e00a47308 */ /* 0x0000620000002400 */
[----:B------:R-:W-:Y:S01]  /*5e70*/  ISETP.GT.AND P3, PT, R39, 0x48, PT ;  /* 0x000000482700780c */ /* 0x000fe20003f64270 */
[----:B------:R-:W-:Y:S01]  /*5e80*/  FMUL.FTZ R55, R81, UR58 ;  /* 0x0000003a51377c20 */ /* 0x000fe20008410000 */
[----:B------:R-:W-:Y:S01]  /*5e90*/  FMNMX.FTZ R165, R36, R165, !PT ;  /* 0x000000a524a57209 */ /* 0x000fe20007810000 */
[----:B------:R-:W-:Y:S01]  /*5ea0*/  HGMMA.64x128x16.F32.BF16 R88, R160, gdesc[UR8].tnspB, R88, gsb0 ;  /* 0x41e00008a0587df0 */ /* 0x000fe20008001858 */
[----:B------:R-:W-:-:S02]  /*5eb0*/  UIADD3 UR10, UR6, 0x300, URZ ;  /* 0x00000300060a7890 */ /* 0x000fc4000fffe03f */
[----:B------:R-:W-:Y:S01]  /*5ec0*/  FMNMX.FTZ R165, R34, R165, !PT ;  /* 0x000000a522a57209 */ /* 0x000fe20007810000 */
[----:B------:R-:W2:Y:S01]  /*5ed0*/  MUFU.TANH R166, R166 ;  /* 0x000000a600a67308 */ /* 0x000ea20000002400 */
[----:B0-----:R-:W-:Y:S01]  /*5ee0*/  FSEL R62, R53, -INF , P4 ;  /* 0xff800000353e7808 */ /* 0x001fe20002000000 */
[----:B------:R-:W-:Y:S01]  /*5ef0*/  FMUL.FTZ R53, R80, UR58 ;  /* 0x0000003a50357c20 */ /* 0x000fe20008410000 */
[----:B------:R-:W-:Y:S01]  /*5f00*/  FMNMX.FTZ R165, R40, R165, !PT ;  /* 0x000000a528a57209 */ /* 0x000fe20007810000 */
[----:B------:R-:W-:Y:S01]  /*5f10*/  UMOV UR11, 0x40000040 ;  /* 0x40000040000b7882 */ /* 0x000fe20000000000 */
[----:B------:R-:W-:Y:S01]  /*5f20*/  ISETP.GT.AND P4, PT, R39, 0x41, PT ;  /* 0x000000412700780c */ /* 0x000fe20003f84270 */
[----:B------:R-:W-:Y:S01]  /*5f30*/  UIADD3 UR6, UR6, 0x380, URZ ;  /* 0x0000038006067890 */ /* 0x000fe2000fffe03f */
[----:B------:R-:W-:Y:S01]  /*5f40*/  FMNMX.FTZ R165, R38, R165, !PT ;  /* 0x000000a526a57209 */ /* 0x000fe20007810000 */
[----:B------:R-:W-:Y:S01]  /*5f50*/  MUFU.TANH R53, R53 ;  /* 0x0000003500357308 */ /* 0x000fe20000002400 */
[----:B------:R-:W-:-:S02]  /*5f60*/  FSEL R66, R59, -INF , P4 ;  /* 0xff8000003b427808 */ /* 0x000fc40002000000 */
[----:B------:R-:W-:Y:S02]  /*5f70*/  FMNMX.FTZ R165, R44, R165, !PT ;  /* 0x000000a52ca57209 */ /* 0x000fe40007810000 */
[C---:B------:R-:W-:Y:S02]  /*5f80*/  ISETP.GT.AND P4, PT, R39.reuse, 0x49, PT ;  /* 0x000000492700780c */ /* 0x040fe40003f84270 */
[----:B------:R-:W-:Y:S01]  /*5f90*/  FMNMX.FTZ R165, R42, R165, !PT ;  /* 0x000000a52aa57209 */ /* 0x000fe20007810000 */
[----:B------:R-:W-:Y:S01]  /*5fa0*/  MUFU.TANH R55, R55 ;  /* 0x0000003700377308 */ /* 0x000fe20000002400 */
[----:B-1----:R-:W-:Y:S02]  /*5fb0*/  FSEL R74, R164, -INF , P3 ;  /* 0xff800000a44a7808 */ /* 0x002fe40001800000 */
[----:B------:R-:W-:Y:S02]  /*5fc0*/  FMNMX.FTZ R165, R48, R165, !PT ;  /* 0x000000a530a57209 */ /* 0x000fe40007810000 */
[----:B------:R-:W-:-:S02]  /*5fd0*/  ISETP.GT.AND P3, PT, R39, 0x50, PT ;  /* 0x000000502700780c */ /* 0x000fc40003f64270 */
[----:B------:R-:W-:Y:S01]  /*5fe0*/  FMNMX.FTZ R165, R46, R165, !PT ;  /* 0x000000a52ea57209 */ /* 0x000fe20007810000 */
[----:B------:R-:W-:Y:S01]  /*5ff0*/  MUFU.TANH R63, R63 ;  /* 0x0000003f003f7308 */ /* 0x000fe20000002400 */
[----:B------:R-:W-:Y:S01]  /*6000*/  FSEL R78, R6, -INF , P4 ;  /* 0xff800000064e7808 */ /* 0x000fe20002000000 */
[----:B------:R-:W-:Y:S01]  /*6010*/  FMUL.FTZ R6, R82, UR58 ;  /* 0x0000003a52067c20 */ /* 0x000fe20008410000 */
[----:B------:R-:W-:Y:S02]  /*6020*/  FMNMX.FTZ R165, R50, R165, !PT ;  /* 0x000000a532a57209 */ /* 0x000fe40007810000 */
[----:B------:R-:W-:Y:S02]  /*6030*/  ISETP.GT.AND P4, PT, R39, 0x51, PT ;  /* 0x000000512700780c */ /* 0x000fe40003f84270 */
[----:B------:R-:W-:Y:S01]  /*6040*/  FMNMX.FTZ R165, R52, R165, !PT ;  /* 0x000000a534a57209 */ /* 0x000fe20007810000 */
[----:B------:R-:W0:Y:S01]  /*6050*/  MUFU.TANH R6, R6 ;  /* 0x0000000600067308 */ /* 0x000e220000002400 */
[----:B------:R-:W-:Y:S01]  /*6060*/  FSEL R82, R5, -INF , P3 ;  /* 0xff80000005527808 */ /* 0x000fe20001800000 */
[----:B------:R-:W-:Y:S01]  /*6070*/  FMUL.FTZ R5, R86, UR58 ;  /* 0x0000003a56057c20 */ /* 0x000fe20008410000 */
[----:B------:R-:W-:-:S02]  /*6080*/  FMNMX.FTZ R165, R56, R165, !PT ;  /* 0x000000a538a57209 */ /* 0x000fc40007810000 */
[----:B------:R-:W-:Y:S02]  /*6090*/  ISETP.GT.AND P3, PT, R39, 0x58, PT ;  /* 0x000000582700780c */ /* 0x000fe40003f64270 */
[----:B------:R-:W-:Y:S01]  /*60a0*/  FMNMX.FTZ R165, R54, R165, !PT ;  /* 0x000000a536a57209 */ /* 0x000fe20007810000 */
[----:B------:R-:W1:Y:S01]  /*60b0*/  MUFU.TANH R5, R5 ;  /* 0x0000000500057308 */ /* 0x000e620000002400 */
[----:B------:R-:W-:Y:S01]  /*60c0*/  FSEL R164, R33, -INF , P4 ;  /* 0xff80000021a47808 */ /* 0x000fe20002000000 */
[----:B------:R-:W-:Y:S01]  /*60d0*/  FMUL.FTZ R33, R60, UR58 ;  /* 0x0000003a3c217c20 */ /* 0x000fe20008410000 */
[----:B------:R-:W-:Y:S02]  /*60e0*/  FMNMX.FTZ R165, R58, R165, !PT ;  /* 0x000000a53aa57209 */ /* 0x000fe40007810000 */
[----:B------:R-:W-:Y:S02]  /*60f0*/  ISETP.GT.AND P4, PT, R39, 0x59, PT ;  /* 0x000000592700780c */ /* 0x000fe40003f84270 */
[----:B------:R-:W-:Y:S01]  /*6100*/  FMNMX.FTZ R165, R62, R165, !PT ;  /* 0x000000a53ea57209 */ /* 0x000fe20007810000 */
[----:B------:R-:W3:Y:S01]  /*6110*/  MUFU.TANH R33, R33 ;  /* 0x0000002100217308 */ /* 0x000ee20000002400 */
[----:B--2---:R-:W-:-:S02]  /*6120*/  FSEL R166, R166, -INF , P3 ;  /* 0xff800000a6a67808 */ /* 0x004fc40001800000 */
[----:B------:R-:W-:Y:S02]  /*6130*/  FMNMX.FTZ R165, R70, R165, !PT ;  /* 0x000000a546a57209 */ /* 0x000fe40007810000 */
[C---:B------:R-:W-:Y:S02]  /*6140*/  ISETP.GT.AND P3, PT, R39.reuse, 0x60, PT ;  /* 0x000000602700780c */ /* 0x040fe40003f64270 */
[----:B------:R-:W-:Y:S02]  /*6150*/  FMNMX.FTZ R165, R66, R165, !PT ;  /* 0x000000a542a57209 */ /* 0x000fe40007810000 */
[----:B------:R-:W-:Y:S02]  /*6160*/  FSEL R168, R168, -INF , P4 ;  /* 0xff800000a8a87808 */ /* 0x000fe40002000000 */
[----:B------:R-:W-:Y:S02]  /*6170*/  FMNMX.FTZ R165, R74, R165, !PT ;  /* 0x000000a54aa57209 */ /* 0x000fe40007810000 */
[----:B------:R-:W-:-:S02]  /*6180*/  ISETP.GT.AND P4, PT, R39, 0x61, PT ;  /* 0x000000612700780c */ /* 0x000fc40003f84270 */
[----:B------:R-:W-:Y:S02]  /*6190*/  FMNMX.FTZ R165, R78, R165, !PT ;  /* 0x000000a54ea57209 */ /* 0x000fe40007810000 */
[----:B------:R-:W-:Y:S01]  /*61a0*/  FSEL R86, R35, -INF , P3 ;  /* 0xff80000023567808 */ /* 0x000fe20001800000 */
[----:B------:R-:W-:Y:S01]  /*61b0*/  FMUL.FTZ R35, R61, UR58 ;  /* 0x0000003a3d237c20 */ /* 0x000fe20008410000 */
[----:B------:R-:W-:Y:S02]  /*61c0*/  FMNMX.FTZ R165, R82, R165, !PT ;  /* 0x000000a552a57209 */ /* 0x000fe40007810000 */
[----:B------:R-:W-:Y:S02]  /*61d0*/  ISETP.GT.AND P3, PT, R39, 0x68, PT ;  /* 0x000000682700780c */ /* 0x000fe40003f64270 */
[----:B------:R-:W-:Y:S01]  /*61e0*/  FMNMX.FTZ R165, R164, R165, !PT ;  /* 0x000000a5a4a57209 */ /* 0x000fe20007810000 */
[----:B------:R-:W2:Y:S01]  /*61f0*/  MUFU.TANH R35, R35 ;  /* 0x0000002300237308 */ /* 0x000ea20000002400 */
[----:B------:R-:W-:-:S02]  /*6200*/  FSEL R170, R75, -INF , P4 ;  /* 0xff8000004baa7808 */ /* 0x000fc40002000000 */
[----:B------:R-:W-:Y:S02]  /*6210*/  FMNMX.FTZ R165, R166, R165, !PT ;  /* 0x000000a5a6a57209 */ /* 0x000fe40007810000 */
[----:B------:R-:W-:Y:S02]  /*6220*/  ISETP.GT.AND P4, PT, R39, 0x69, PT ;  /* 0x000000692700780c */ /* 0x000fe40003f84270 */
[----:B------:R-:W-:Y:S02]  /*6230*/  FMNMX.FTZ R165, R168, R165, !PT ;  /* 0x000000a5a8a57209 */ /* 0x000fe40007810000 */
[----:B------:R-:W-:Y:S01]  /*6240*/  FSEL R176, R37, -INF , P3 ;  /* 0xff80000025b07808 */ /* 0x000fe20001800000 */
[----:B------:R-:W-:Y:S01]  /*6250*/  FMUL.FTZ R37, R64, UR58 ;  /* 0x0000003a40257c20 */ /* 0x000fe20008410000 */
[----:B------:R-:W-:Y:S01]  /*6260*/  FMNMX.FTZ R165, R86, R165, !PT ;  /* 0x000000a556a57209 */ /* 0x000fe20007810000 */
[----:B------:R-:W4:Y:S01]  /*6270*/  SHFL.IDX PT, R64, R169, RZ, 0x1c1f ;  /* 0x001c1fffa9407589 */ /* 0x000f2200000e0000 */
[----:B------:R-:W-:-:S02]  /*6280*/  ISETP.GT.AND P3, PT, R39, 0x70, PT ;  /* 0x000000702700780c */ /* 0x000fc40003f64270 */
[----:B------:R-:W-:Y:S01]  /*6290*/  FMNMX.FTZ R165, R170, R165, !PT ;  /* 0x000000a5aaa57209 */ /* 0x000fe20007810000 */
[----:B------:R-:W5:Y:S01]  /*62a0*/  MUFU.TANH R37, R37 ;  /* 0x0000002500257308 */ /* 0x000f620000002400 */
[----:B------:R-:W-:Y:S02]  /*62b0*/  FSEL R178, R79, -INF , P4 ;  /* 0xff8000004fb27808 */ /* 0x000fe40002000000 */
[----:B------:R-:W-:Y:S02]  /*62c0*/  FMNMX.FTZ R165, R176, R165, !PT ;  /* 0x000000a5b0a57209 */ /* 0x000fe40007810000 */
[----:B------:R-:W-:Y:S02]  /*62d0*/  ISETP.GT.AND P4, PT, R39, 0x71, PT ;  /* 0x000000712700780c */ /* 0x000fe40003f84270 */
[----:B0-----:R-:W-:Y:S02]  /*62e0*/  FSEL R172, R6, -INF , P3 ;  /* 0xff80000006ac7808 */ /* 0x001fe40001800000 */
[----:B------:R-:W-:-:S02]  /*62f0*/  FMNMX.FTZ R165, R178, R165, !PT ;  /* 0x000000a5b2a57209 */ /* 0x000fc40007810000 */
[----:B------:R-:W-:Y:S02]  /*6300*/  ISETP.GT.AND P3, PT, R39, 0x78, PT ;  /* 0x000000782700780c */ /* 0x000fe40003f64270 */
[----:B------:R-:W-:Y:S02]  /*6310*/  FSEL R174, R83, -INF , P4 ;  /* 0xff80000053ae7808 */ /* 0x000fe40002000000 */
[----:B------:R-:W-:Y:S02]  /*6320*/  FMNMX.FTZ R165, R172, R165, !PT ;  /* 0x000000a5aca57209 */ /* 0x000fe40007810000 */
[----:B------:R-:W-:Y:S01]  /*6330*/  ISETP.GT.AND P4, PT, R39, 0x79, PT ;  /* 0x000000792700780c */ /* 0x000fe20003f84270 */
[----:B------:R-:W-:Y:S01]  /*6340*/  FMUL.FTZ R39, R65, UR58 ;  /* 0x0000003a41277c20 */ /* 0x000fe20008410000 */
[----:B-1----:R-:W-:Y:S01]  /*6350*/  FSEL R180, R5, -INF , P3 ;  /* 0xff80000005b47808 */ /* 0x002fe20001800000 */
[----:B----4-:R-:W-:Y:S01]  /*6360*/  IMAD.IADD R61, R57, 0x1, R64 ;  /* 0x00000001393d7824 */ /* 0x010fe200078e0240 */
[----:B------:R-:W-:Y:S01]  /*6370*/  FMNMX.FTZ R165, R174, R165, !PT ;  /* 0x000000a5aea57209 */ /* 0x000fe20007810000 */
[----:B------:R-:W0:Y:S01]  /*6380*/  LDC R5, c[0x0][0x988] ;  /* 0x00026200ff057b82 */ /* 0x000e220000000800 */
[----:B------:R-:W-:Y:S01]  /*6390*/  FSEL R60, R87, -INF , P4 ;  /* 0xff800000573c7808 */ /* 0x000fe20002000000 */
[----:B------:R-:W1:Y:S01]  /*63a0*/  MUFU.TANH R39, R39 ;  /* 0x0000002700277308 */ /* 0x000e620000002400 */
[----:B------:R-:W-:-:S02]  /*63b0*/  FMNMX.FTZ R165, R180, R165, !PT ;  /* 0x000000a5b4a57209 */ /* 0x000fc40007810000 */
[C---:B------:R-:W-:Y:S02]  /*63c0*/  ISETP.GT.AND P4, PT, R61.reuse, RZ, PT ;  /* 0x000000ff3d00720c */ /* 0x040fe40003f84270 */
[----:B------:R-:W-:Y:S02]  /*63d0*/  FMNMX.FTZ R165, R60, R165, !PT ;  /* 0x000000a53ca57209 */ /* 0x000fe40007810000 */
[C---:B------:R-:W-:Y:S02]  /*63e0*/  ISETP.GT.AND P5, PT, R61.reuse, 0x1, PT ;  /* 0x000000013d00780c */ /* 0x040fe40003fa4270 */
[----:B------:R-:W-:Y:S01]  /*63f0*/  FSEL R0, R0, -INF , P4 ;  /* 0xff80000000007808 */ /* 0x000fe20002000000 */
[----:B------:R-:W4:Y:S01]  /*6400*/  SHFL.BFLY PT, R6, R165, 0x2, 0x1f ;  /* 0x0c401f00a5067f89 */ /* 0x000f2200000e0000 */
[----:B------:R-:W-:Y:S02]  /*6410*/  ISETP.GT.AND P4, PT, R61, 0x8, PT ;  /* 0x000000083d00780c */ /* 0x000fe40003f84270 */
[----:B------:R-:W-:-:S02]  /*6420*/  FSEL R2, R2, -INF , P5 ;  /* 0xff80000002027808 */ /* 0x000fc40002800000 */
[----:B------:R-:W-:Y:S02]  /*6430*/  ISETP.GT.AND P5, PT, R61, 0x9, PT ;  /* 0x000000093d00780c */ /* 0x000fe40003fa4270 */
[----:B------:R-:W-:Y:S02]  /*6440*/  FSEL R68, R11, -INF , P4 ;  /* 0xff8000000b447808 */ /* 0x000fe40002000000 */
[C---:B------:R-:W-:Y:S02]  /*6450*/  ISETP.GT.AND P4, PT, R61.reuse, 0x10, PT ;  /* 0x000000103d00780c */ /* 0x040fe40003f84270 */
[----:B------:R-:W-:Y:S02]  /*6460*/  FSEL R72, R12, -INF , P5 ;  /* 0xff8000000c487808 */ /* 0x000fe40002800000 */
[----:B------:R-:W-:Y:S01]  /*6470*/  ISETP.GT.AND P5, PT, R61, 0x11, PT ;  /* 0x000000113d00780c */ /* 0x000fe20003fa4270 */
[----:B------:R-:W-:-:S03]  /*6480*/  WARPGROUP.DEPBAR.LE gsb0, 0x0 ;  /* 0x00008000000079c5 */ /* 0x000fc60000010000 */
[----:B------:R-:W-:Y:S01]  /*6490*/  FSEL R76, R14, -INF , P5 ;  /* 0xff8000000e4c7808 */ /* 0x000fe20002800000 */
[----:B------:R-:W-:Y:S01]  /*64a0*/  WARPGROUP.ARRIVE ;  /* 0x00000000000079c5 */ /* 0x000fe20000000000 */
[----:B------:R-:W-:Y:S02]  /*64b0*/  ISETP.GT.AND P5, PT, R61, 0x19, PT ;  /* 0x000000193d00780c */ /* 0x000fe40003fa4270 */
[----:B----4-:R-:W-:-:S03]  /*64c0*/  FMNMX.FTZ R6, R165, R6, !PT ;  /* 0x00000006a5067209 */ /* 0x010fc60007810000 */
[----:B------:R-:W-:Y:S01]  /*64d0*/  HGMMA.64x128x16.F32.BF16 R88, R156, gdesc[UR8].tnspB, R88, gsb0 ;  /* 0x41e000089c587df0 */ /* 0x000fe20008001858 */
[----:B------:R-:W-:Y:S02]  /*64e0*/  FSEL R20, R20, -INF , P5 ;  /* 0xff80000014147808 */ /* 0x000fe40002800000 */
[C---:B------:R-:W-:Y:S01]  /*64f0*/  ISETP.GT.AND P5, PT, R61.reuse, 0x21, PT ;  /* 0x000000213d00780c */ /* 0x040fe20003fa4270 */
[----:B------:R-:W4:Y:S03]  /*6500*/  SHFL.BFLY PT, R59, R6, 0x1, 0x1f ;  /* 0x0c201f00063b7f89 */ /* 0x000f2600000e0000 */
[----:B------:R-:W-:Y:S02]  /*6510*/  FSEL R80, R24, -INF , P5 ;  /* 0xff80000018507808 */ /* 0x000fe40002800000 */
[----:B------:R-:W-:Y:S02]  /*6520*/  ISETP.GT.AND P5, PT, R61, 0x29, PT ;  /* 0x000000293d00780c */ /* 0x000fe40003fa4270 */
[----:B----4-:R-:W-:Y:S01]  /*6530*/  FMNMX.FTZ R6, R6, R59, !PT ;  /* 0x0000003b06067209 */ /* 0x010fe20007810000 */
[----:B------:R-:W-:Y:S01]  /*6540*/  FMUL.FTZ R59, R84, UR58 ;  /* 0x0000003a543b7c20 */ /* 0x000fe20008410000 */
[----:B------:R-:W-:-:S02]  /*6550*/  FSEL R84, R26, -INF , P5 ;  /* 0xff8000001a547808 */ /* 0x000fc40002800000 */
[C---:B------:R-:W-:Y:S01]  /*6560*/  FSETP.NEU.FTZ.AND P3, PT, R6.reuse, -INF , PT ;  /* 0xff8000000600780b */ /* 0x040fe20003f7d000 */
[-C--:B0-----:R-:W-:Y:S01]  /*6570*/  FMUL.FTZ R65, R6, R5.reuse ;  /* 0x0000000506417220 */ /* 0x081fe20000410000 */
[----:B------:R-:W-:Y:S01]  /*6580*/  ISETP.GT.AND P5, PT, R61, 0x31, PT ;  /* 0x000000313d00780c */ /* 0x000fe20003fa4270 */
[----:B------:R-:W0:Y:S03]  /*6590*/  MUFU.TANH R59, R59 ;  /* 0x0000003b003b7308 */ /* 0x000e260000002400 */
[----:B------:R-:W-:Y:S02]  /*65a0*/  FSEL R57, R65, RZ, P3 ;  /* 0x000000ff41397208 */ /* 0x000fe40001800000 */
[----:B------:R-:W-:Y:S02]  /*65b0*/  FMNMX.FTZ R65, R0, R8, !PT ;  /* 0x0000000800417209 */ /* 0x000fe40007810000 */
[----:B------:R-:W-:Y:S01]  /*65c0*/  FSEL R160, R28, -INF , P5 ;  /* 0xff8000001ca07808 */ /* 0x000fe20002800000 */
        /* <DEDUP_REMOVED lines=22> */
[----:B------:R-:W-:Y:S01]  /*6730*/  MUFU.EX2 R181, R181 ;  /* 0x000000b500b57308 */ /* 0x000fe20000000800 */
        /* <DEDUP_REMOVED lines=16> */
[C---:B------:R-:W-:Y:S01]  /*6840*/  ISETP.GT.AND P4, PT, R61.reuse, 0x38, PT ;  /* 0x000000383d00780c */ /* 0x040fe20003f84270 */
        /* <DEDUP_REMOVED lines=11> */
[C---:B------:R-:W-:Y:S01]  /*6900*/  ISETP.GT.AND P4, PT, R61.reuse, 0x40, PT ;  /* 0x000000403d00780c */ /* 0x040fe20003f84270 */
[--C-:B------:R-:W-:Y:S01]  /*6910*/  FFMA.FTZ R66, R170, R5, -R57.reuse ;  /* 0x00000005aa427223 */ /* 0x100fe20000010839 */
[----:B------:R-:W-:Y:S01]  /*6920*/  FSEL R162, R30, -INF , P5 ;  /* 0xff8000001ea27808 */ /* 0x000fe20002800000 */
[----:B------:R-:W-:Y:S01]  /*6930*/  MUFU.EX2 R177, R177 ;  /* 0x000000b100b17308 */ /* 0x000fe20000000800 */
[----:B------:R-:W-:Y:S01]  /*6940*/  FMNMX.FTZ R65, R42, R65, !PT ;  /* 0x000000412a417209 */ /* 0x000fe20007810000 */
[-CC-:B------:R-:W-:Y:S01]  /*6950*/  FFMA.FTZ R30, R52, R5.reuse, -R57.reuse ;  /* 0x00000005341e7223 */ /* 0x180fe20000010839 */
[----:B------:R-:W-:Y:S01]  /*6960*/  ISETP.GT.AND P5, PT, R61, 0x41, PT ;  /* 0x000000413d00780c */ /* 0x000fe20003fa4270 */
[-CC-:B------:R-:W-:Y:S01]  /*6970*/  FFMA.FTZ R52, R62, R5.reuse, -R57.reuse ;  /* 0x000000053e347223 */ /* 0x180fe20000010839 */
[----:B------:R-:W-:Y:S01]  /*6980*/  FSEL R48, R31, -INF , P4 ;  /* 0xff8000001f307808 */ /* 0x000fe20002000000 */
[--C-:B------:R-:W-:Y:S01]  /*6990*/  FFMA.FTZ R62, R164, R5, -R57.reuse ;  /* 0x00000005a43e7223 */ /* 0x100fe20000010839 */
[----:B------:R-:W-:Y:S01]  /*69a0*/  FMNMX.FTZ R65, R162, R65, !PT ;  /* 0x00000041a2417209 */ /* 0x000fe20007810000 */
[----:B------:R-:W-:Y:S01]  /*69b0*/  MUFU.EX2 R24, R24 ;  /* 0x0000001800187308 */ /* 0x000fe20000000800 */
[C---:B------:R-:W-:Y:S01]  /*69c0*/  ISETP.GT.AND P4, PT, R61.reuse, 0x48, PT ;  /* 0x000000483d00780c */ /* 0x040fe20003f84270 */
[-CC-:B------:R-:W-:Y:S01]  /*69d0*/  FFMA.FTZ R163, R166, R5.reuse, -R57.reuse ;  /* 0x00000005a6a37223 */ /* 0x180fe20000010839 */
[----:B------:R-:W-:Y:S01]  /*69e0*/  FSEL R32, R32, -INF , P5 ;  /* 0xff80000020207808 */ /* 0x000fe20002800000 */
[--C-:B------:R-:W-:Y:S01]  /*69f0*/  FFMA.FTZ R56, R78, R5, -R57.reuse ;  /* 0x000000054e387223 */ /* 0x100fe20000010839 */
[----:B------:R-:W-:Y:S01]  /*6a00*/  FMNMX.FTZ R65, R48, R65, !PT ;  /* 0x0000004130417209 */ /* 0x000fe20007810000 */
[----:B------:R-:W-:Y:S01]  /*6a10*/  FFMA.FTZ R161, R82, R5, -R57 ;  /* 0x0000000552a17223 */ /* 0x000fe20000010839 */
[----:B------:R-:W-:Y:S01]  /*6a20*/  ISETP.GT.AND P5, PT, R61, 0x49, PT ;  /* 0x000000493d00780c */ /* 0x000fe20003fa4270 */
[----:B------:R-:W-:Y:S01]  /*6a30*/  MUFU.EX2 R179, R179 ;  /* 0x000000b300b37308 */ /* 0x000fe20000000800 */
[----:B---3--:R-:W-:-:S02]  /*6a40*/  FSEL R182, R33, -INF , P4 ;  /* 0xff80000021b67808 */ /* 0x008fc40002000000 */
[----:B------:R-:W-:Y:S02]  /*6a50*/  FMNMX.FTZ R65, R32, R65, !PT ;  /* 0x0000004120417209 */ /* 0x000fe40007810000 */
[----:B------:R-:W-:Y:S02]  /*6a60*/  ISETP.GT.AND P4, PT, R61, 0x50, PT ;  /* 0x000000503d00780c */ /* 0x000fe40003f84270 */
[----:B--2---:R-:W-:Y:S01]  /*6a70*/  FSEL R232, R35, -INF , P5 ;  /* 0xff80000023e87808 */ /* 0x004fe20002800000 */
[----:B------:R-:W-:Y:S01]  /*6a80*/  MUFU.EX2 R26, R26 ;  /* 0x0000001a001a7308 */ /* 0x000fe20000000800 */
[----:B------:R-:W-:Y:S02]  /*6a90*/  FMNMX.FTZ R65, R182, R65, !PT ;  /* 0x00000041b6417209 */ /* 0x000fe40007810000 */
[----:B------:R-:W-:Y:S02]  /*6aa0*/  ISETP.GT.AND P5, PT, R61, 0x51, PT ;  /* 0x000000513d00780c */ /* 0x000fe40003fa4270 */
[----:B-----5:R-:W-:-:S02]  /*6ab0*/  FSEL R50, R37, -INF , P4 ;  /* 0xff80000025327808 */ /* 0x020fc40002000000 */
[----:B------:R-:W-:Y:S01]  /*6ac0*/  FMNMX.FTZ R65, R232, R65, !PT ;  /* 0x00000041e8417209 */ /* 0x000fe20007810000 */
[----:B------:R-:W-:Y:S01]  /*6ad0*/  MUFU.EX2 R173, R173 ;  /* 0x000000ad00ad7308 */ /* 0x000fe20000000800 */
[----:B------:R-:W-:Y:S02]  /*6ae0*/  ISETP.GT.AND P4, PT, R61, 0x58, PT ;  /* 0x000000583d00780c */ /* 0x000fe40003f84270 */
[----:B-1----:R-:W-:Y:S02]  /*6af0*/  FSEL R234, R39, -INF , P5 ;  /* 0xff80000027ea7808 */ /* 0x002fe40002800000 */
[----:B------:R-:W-:Y:S02]  /*6b00*/  FMNMX.FTZ R65, R50, R65, !PT ;  /* 0x0000004132417209 */ /* 0x000fe40007810000 */
[----:B------:R-:W-:Y:S01]  /*6b10*/  ISETP.GT.AND P5, PT, R61, 0x59, PT ;  /* 0x000000593d00780c */ /* 0x000fe20003fa4270 */
[----:B------:R-:W-:Y:S01]  /*6b20*/  MUFU.EX2 R28, R28 ;  /* 0x0000001c001c7308 */ /* 0x000fe20000000800 */
[----:B------:R-:W-:-:S02]  /*6b30*/  FSEL R236, R41, -INF , P4 ;  /* 0xff80000029ec7808 */ /* 0x000fc40002000000 */
[----:B------:R-:W-:Y:S02]  /*6b40*/  FMNMX.FTZ R65, R234, R65, !PT ;  /* 0x00000041ea417209 */ /* 0x000fe40007810000 */
[----:B------:R-:W-:Y:S01]  /*6b50*/  ISETP.GT.AND P4, PT, R61, 0x60, PT ;  /* 0x000000603d00780c */ /* 0x000fe20003f84270 */
[----:B------:R-:W-:Y:S02]  /*6b60*/  WARPGROUP.DEPBAR.LE gsb0, 0x0 ;  /* 0x00008000000079c5 */ /* 0x000fe40000010000 */
[----:B------:R-:W-:Y:S01]  /*6b70*/  FSEL R43, R43, -INF , P5 ;  /* 0xff8000002b2b7808 */ /* 0x000fe20002800000 */
[----:B------:R-:W-:Y:S01]  /*6b80*/  WARPGROUP.ARRIVE ;  /* 0x00000000000079c5 */ /* 0x000fe20000000000 */
[----:B------:R-:W-:Y:S01]  /*6b90*/  FMNMX.FTZ R12, R236, R65, !PT ;  /* 0x00000041ec0c7209 */ /* 0x000fe20007810000 */
[----:B------:R-:W-:Y:S01]  /*6ba0*/  MUFU.EX2 R175, R175 ;  /* 0x000000af00af7308 */ /* 0x000fe20000000800 */
[----:B------:R-:W-:Y:S02]  /*6bb0*/  ISETP.GT.AND P5, PT, R61, 0x61, PT ;  /* 0x000000613d00780c */ /* 0x000fe40003fa4270 */
[----:B------:R-:W-:-:S02]  /*6bc0*/  FSEL R45, R45, -INF , P4 ;  /* 0xff8000002d2d7808 */ /* 0x000fc40002000000 */
[----:B------:R-:W-:Y:S02]  /*6bd0*/  FMNMX.FTZ R12, R43, R12, !PT ;  /* 0x0000000c2b0c7209 */ /* 0x000fe40007810000 */
[----:B------:R-:W-:Y:S01]  /*6be0*/  ISETP.GT.AND P4, PT, R61, 0x68, PT ;  /* 0x000000683d00780c */ /* 0x000fe20003f84270 */
[----:B------:R-:W-:Y:S01]  /*6bf0*/  MUFU.EX2 R30, R30 ;  /* 0x0000001e001e7308 */ /* 0x000fe20000000800 */
[----:B------:R-:W-:Y:S02]  /*6c00*/  FSEL R47, R47, -INF , P5 ;  /* 0xff8000002f2f7808 */ /* 0x000fe40002800000 */
[----:B------:R-:W-:Y:S02]  /*6c10*/  FMNMX.FTZ R12, R45, R12, !PT ;  /* 0x0000000c2d0c7209 */ /* 0x000fe40007810000 */
[----:B------:R-:W-:Y:S02]  /*6c20*/  ISETP.GT.AND P5, PT, R61, 0x69, PT ;  /* 0x000000693d00780c */ /* 0x000fe40003fa4270 */
[----:B------:R-:W-:Y:S01]  /*6c30*/  FSEL R49, R49, -INF , P4 ;  /* 0xff80000031317808 */ /* 0x000fe20002000000 */
[----:B------:R-:W-:Y:S01]  /*6c40*/  MUFU.EX2 R169, R169 ;  /* 0x000000a900a97308 */ /* 0x000fe20000000800 */
[----:B------:R-:W-:-:S02]  /*6c50*/  FMNMX.FTZ R12, R47, R12, !PT ;  /* 0x0000000c2f0c7209 */ /* 0x000fc40007810000 */
[----:B------:R-:W-:Y:S02]  /*6c60*/  ISETP.GT.AND P4, PT, R61, 0x70, PT ;  /* 0x000000703d00780c */ /* 0x000fe40003f84270 */
[----:B------:R-:W-:Y:S02]  /*6c70*/  FSEL R51, R51, -INF , P5 ;  /* 0xff80000033337808 */ /* 0x000fe40002800000 */
[----:B------:R-:W-:Y:S01]  /*6c80*/  FMNMX.FTZ R12, R49, R12, !PT ;  /* 0x0000000c310c7209 */ /* 0x000fe20007810000 */
[----:B------:R-:W-:Y:S01]  /*6c90*/  MUFU.EX2 R46, R46 ;  /* 0x0000002e002e7308 */ /* 0x000fe20000000800 */
[----:B------:R-:W-:Y:S02]  /*6ca0*/  ISETP.GT.AND P5, PT, R61, 0x71, PT ;  /* 0x000000713d00780c */ /* 0x000fe40003fa4270 */
[----:B------:R-:W-:Y:S02]  /*6cb0*/  FSEL R53, R53, -INF , P4 ;  /* 0xff80000035357808 */ /* 0x000fe40002000000 */
[----:B------:R-:W-:-:S02]  /*6cc0*/  FMNMX.FTZ R12, R51, R12, !PT ;  /* 0x0000000c330c7209 */ /* 0x000fc40007810000 */
[----:B------:R-:W-:Y:S01]  /*6cd0*/  ISETP.GT.AND P4, PT, R61, 0x78, PT ;  /* 0x000000783d00780c */ /* 0x000fe20003f84270 */
[----:B------:R-:W-:Y:S01]  /*6ce0*/  MUFU.EX2 R171, R171 ;  /* 0x000000ab00ab7308 */ /* 0x000fe20000000800 */
[----:B------:R-:W-:Y:S02]  /*6cf0*/  FSEL R55, R55, -INF , P5 ;  /* 0xff80000037377808 */ /* 0x000fe40002800000 */
[----:B------:R-:W-:Y:S02]  /*6d00*/  FMNMX.FTZ R12, R53, R12, !PT ;  /* 0x0000000c350c7209 */ /* 0x000fe40007810000 */
[----:B------:R-:W-:Y:S02]  /*6d10*/  ISETP.GT.AND P5, PT, R61, 0x79, PT ;  /* 0x000000793d00780c */ /* 0x000fe40003fa4270 */
[----:B0-----:R-:W-:Y:S01]  /*6d20*/  FSEL R59, R59, -INF , P4 ;  /* 0xff8000003b3b7808 */ /* 0x001fe20002000000 */
[----:B------:R-:W-:Y:S01]  /*6d30*/  MUFU.EX2 R52, R52 ;  /* 0x0000003400347308 */ /* 0x000fe20000000800 */
[----:B------:R-:W-:-:S02]  /*6d40*/  FMNMX.FTZ R12, R55, R12, !PT ;  /* 0x0000000c370c7209 */ /* 0x000fc40007810000 */
[----:B------:R-:W-:Y:S02]  /*6d50*/  FSEL R63, R63, -INF , P5 ;  /* 0xff8000003f3f7808 */ /* 0x000fe40002800000 */
[----:B------:R-:W-:-:S03]  /*6d60*/  FMNMX.FTZ R12, R59, R12, !PT ;  /* 0x0000000c3b0c7209 */ /* 0x000fc60007810000 */
[----:B------:R-:W-:Y:S01]  /*6d70*/  MUFU.EX2 R165, R165 ;  /* 0x000000a500a57308 */ /* 0x000fe20000000800 */
[----:B------:R-:W-:-:S05]  /*6d80*/  FMNMX.FTZ R12, R63, R12, !PT ;  /* 0x0000000c3f0c7209 */ /* 0x000fca0007810000 */
[----:B------:R-:W0:Y:S02]  /*6d90*/  SHFL.BFLY PT, R11, R12, 0x2, 0x1f ;  /* 0x0c401f000c0b7f89 */ /* 0x000e2400000e0000 */
[----:B------:R-:W-:Y:S08]  /*6da0*/  MUFU.EX2 R54, R54 ;  /* 0x0000003600367308 */ /* 0x000ff00000000800 */
[----:B------:R-:W-:Y:S08]  /*6db0*/  MUFU.EX2 R167, R167 ;  /* 0x000000a700a77308 */ /* 0x000ff00000000800 */
[----:B------:R-:W-:Y:S01]  /*6dc0*/  MUFU.EX2 R56, R56 ;  /* 0x0000003800387308 */ /* 0x000fe20000000800 */
[----:B0-----:R-:W-:Y:S01]  /*6dd0*/  FMNMX.FTZ R15, R12, R11, !PT ;  /* 0x0000000b0c0f7209 */ /* 0x001fe20007810000 */
[----:B------:R-:W-:-:S06]  /*6de0*/  FFMA.FTZ R11, R86, R5, -R57 ;  /* 0x00000005560b7223 */ /* 0x000fcc0000010839 */
[----:B------:R-:W-:Y:S01]  /*6df0*/  MUFU.EX2 R161, R161 ;  /* 0x000000a100a17308 */ /* 0x000fe20000000800 */
[----:B------:R-:W0:Y:S07]  /*6e00*/  SHFL.BFLY PT, R12, R15, 0x1, 0x1f ;  /* 0x0c201f000f0c7f89 */ /* 0x000e2e00000e0000 */
[----:B------:R-:W-:Y:S08]  /*6e10*/  MUFU.EX2 R62, R62 ;  /* 0x0000003e003e7308 */ /* 0x000ff00000000800 */
[----:B------:R-:W-:Y:S08]  /*6e20*/  MUFU.EX2 R163, R163 ;  /* 0x000000a300a37308 */ /* 0x000ff00000000800 */
[----:B------:R-:W-:Y:S01]  /*6e30*/  MUFU.EX2 R58, R58 ;  /* 0x0000003a003a7308 */ /* 0x000fe20000000800 */
[----:B0-----:R-:W-:Y:S01]  /*6e40*/  FMNMX.FTZ R12, R15, R12, !PT ;  /* 0x0000000c0f0c7209 */ /* 0x001fe20007810000 */
[-CC-:B------:R-:W-:Y:S01]  /*6e50*/  FFMA.FTZ R15, R172, R5.reuse, -R57.reuse ;  /* 0x00000005ac0f7223 */ /* 0x180fe20000010839 */
[----:B------:R-:W-:-:S02]  /*6e60*/  FFMA.FTZ R57, R60, R5, -R57 ;  /* 0x000000053c397223 */ /* 0x000fc40000010839 */
[C---:B------:R-:W-:Y:S01]  /*6e70*/  FSETP.NEU.FTZ.AND P4, PT, R12.reuse, -INF , PT ;  /* 0xff8000000c00780b */ /* 0x040fe20003f9d000 */
[----:B------:R-:W-:Y:S02]  /*6e80*/  FMUL.FTZ R27, R12, R5 ;  /* 0x000000050c1b7220 */ /* 0x000fe40000410000 */
[----:B------:R-:W-:Y:S03]  /*6e90*/  MUFU.EX2 R11, R11 ;  /* 0x0000000b000b7308 */ /* 0x000fe60000000800 */
[----:B------:R-:W-:-:S05]  /*6ea0*/  FSEL R27, R27, RZ, P4 ;  /* 0x000000ff1b1b7208 */ /* 0x000fca0002000000 */
[----:B------:R-:W-:Y:S01]  /*6eb0*/  MUFU.EX2 R66, R66 ;  /* 0x0000004200427308 */ /* 0x000fe20000000800 */
[-CC-:B------:R-:W-:Y:S01]  /*6ec0*/  FFMA.FTZ R33, R20, R5.reuse, -R27.reuse ;  /* 0x0000000514217223 */ /* 0x180fe2000001081b */
[----:B------:R-:W-:Y:S01]  /*6ed0*/  IMAD.U32 R20, RZ, RZ, UR7 ;  /* 0x00000007ff147e24 */ /* 0x000fe2000f8e00ff */
[----:B------:R-:W-:Y:S01]  /*6ee0*/  UMOV UR7, 0x40000040 ;  /* 0x4000004000077882 */ /* 0x000fe20000000000 */
[-CC-:B------:R-:W-:Y:S01]  /*6ef0*/  FFMA.FTZ R25, R0, R5.reuse, -R27.reuse ;  /* 0x0000000500197223 */ /* 0x180fe2000001081b */
[----:B------:R-:W-:Y:S01]  /*6f00*/  HGMMA.64x128x16.F32.BF16 R88, R152, gdesc[UR4].tnspB, R88, gsb0 ;  /* 0x41e0000498587df0 */ /* 0x000fe20008001858 */
[----:B------:R-:W-:Y:S01]  /*6f10*/  FSEL R0, R6, RZ, P3 ;  /* 0x000000ff06007208 */ /* 0x000fe20001800000 */
[-CC-:B------:R-:W-:Y:S01]  /*6f20*/  FFMA.FTZ R180, R2, R5.reuse, -R27.reuse ;  /* 0x0000000502b47223 */ /* 0x180fe2000001081b */
[-CC-:B------:R-:W-:Y:S01]  /*6f30*/  FFMA.FTZ R29, R68, R5.reuse, -R27.reuse ;  /* 0x00000005441d7223 */ /* 0x180fe2000001081b */
[-C--:B------:R-:W-:Y:S01]  /*6f40*/  FFMA.FTZ R68, R72, R5.reuse, -R27 ;  /* 0x0000000548447223 */ /* 0x080fe2000001081b */
[----:B------:R-:W-:Y:S01]  /*6f50*/  MUFU.EX2 R25, R25 ;  /* 0x0000001900197308 */ /* 0x000fe20000000800 */
[----:B------:R-:W-:Y:S01]  /*6f60*/  FADD.FTZ R0, -R0, R7 ;  /* 0x0000000700007221 */ /* 0x000fe20000010100 */
[----:B------:R-:W-:Y:S01]  /*6f70*/  FSEL R7, R12, RZ, P4 ;  /* 0x000000ff0c077208 */ /* 0x000fe20002000000 */
[-CC-:B------:R-:W-:Y:S01]  /*6f80*/  FFMA.FTZ R176, R36, R5.reuse, -R27.reuse ;  /* 0x0000000524b07223 */ /* 0x180fe2000001081b */
[-CC-:B------:R-:W-:Y:S01]  /*6f90*/  FFMA.FTZ R31, R76, R5.reuse, -R27.reuse ;  /* 0x000000054c1f7223 */ /* 0x180fe2000001081b */
[-C--:B------:R-:W-:Y:S01]  /*6fa0*/  FMUL.FTZ R0, R0, R5.reuse ;  /* 0x0000000500007220 */ /* 0x080fe20000410000 */
[-CC-:B------:R-:W-:Y:S01]  /*6fb0*/  FFMA.FTZ R178, R34, R5.reuse, -R27.reuse ;  /* 0x0000000522b27223 */ /* 0x180fe2000001081b */
[----:B------:R-:W-:Y:S01]  /*6fc0*/  FADD.FTZ R2, -R7, R8 ;  /* 0x0000000807027221 */ /* 0x000fe20000010100 */
[----:B------:R-:W-:Y:S01]  /*6fd0*/  IMAD.U32 R8, RZ, RZ, UR59 ;  /* 0x0000003bff087e24 */ /* 0x000fe2000f8e00ff */
[----:B------:R-:W-:Y:S01]  /*6fe0*/  MUFU.EX2 R180, R180 ;  /* 0x000000b400b47308 */ /* 0x000fe20000000800 */
[-C--:B------:R-:W-:Y:S01]  /*6ff0*/  FFMA.FTZ R172, R40, R5.reuse, -R27 ;  /* 0x0000000528ac7223 */ /* 0x080fe2000001081b */
[----:B------:R-:W-:Y:S01]  /*7000*/  FMUL.FTZ R2, R2, R5 ;  /* 0x0000000502027220 */ /* 0x000fe20000410000 */
[----:B------:R-:W-:-:S02]  /*7010*/  @!P1 VIADD R8, R8, 0x34840 ;  /* 0x0003484008089836 */ /* 0x000fc40000000000 */
[-CC-:B------:R-:W-:Y:S01]  /*7020*/  FFMA.FTZ R35, R80, R5.reuse, -R27.reuse ;  /* 0x0000000550237223 */ /* 0x180fe2000001081b */
[-CC-:B------:R-:W-:Y:S01]  /*7030*/  FFMA.FTZ R174, R38, R5.reuse, -R27.reuse ;  /* 0x0000000526ae7223 */ /* 0x180fe2000001081b */
[-CC-:B------:R-:W-:Y:S01]  /*7040*/  FFMA.FTZ R37, R84, R5.reuse, -R27.reuse ;  /* 0x0000000554257223 */ /* 0x180fe2000001081b */
[-CC-:B------:R-:W-:Y:S01]  /*7050*/  FFMA.FTZ R156, R45, R5.reuse, -R27.reuse ;  /* 0x000000052d9c7223 */ /* 0x180fe2000001081b */
[----:B------:R-:W0:Y:S01]  /*7060*/  MUFU.EX2 R2, R2 ;  /* 0x0000000200027308 */ /* 0x000e220000000800 */
[----:B------:R-:W-:Y:S01]  /*7070*/  @!P1 PRMT R8, RZ, 0x654, R8 ;  /* 0x00000654ff089816 */ /* 0x000fe20000000008 */
        /* <DEDUP_REMOVED lines=13> */
[-C--:B------:R-:W-:Y:S01]  /*7150*/  FFMA.FTZ R49, R49, R5.reuse, -R27 ;  /* 0x0000000531317223 */ /* 0x080fe2000001081b */
[----:B------:R-:W2:Y:S01]  /*7160*/  MUFU.EX2 R29, R29 ;  /* 0x0000001d001d7308 */ /* 0x000ea20000000800 */
[----:B0-----:R-:W-:Y:S01]  /*7170*/  FFMA.FTZ R61, R2, R4, R25 ;  /* 0x00000004023d7223 */ /* 0x001fe20000010019 */
[-CC-:B------:R-:W-:Y:S01]  /*7180*/  FFMA.FTZ R51, R51, R5.reuse, -R27.reuse ;  /* 0x0000000533337223 */ /* 0x180fe2000001081b */
[-CC-:B------:R-:W-:Y:S01]  /*7190*/  FFMA.FTZ R53, R53, R5.reuse, -R27.reuse ;  /* 0x0000000535357223 */ /* 0x180fe2000001081b */
[-C--:B------:R-:W-:Y:S01]  /*71a0*/  FFMA.FTZ R55, R55, R5.reuse, -R27 ;  /* 0x0000000537377223 */ /* 0x080fe2000001081b */
[C---:B------:R-:W-:Y:S01]  /*71b0*/  FADD.FTZ R4, R180.reuse, R61 ;  /* 0x0000003db4047221 */ /* 0x040fe20000010000 */
[----:B------:R-:W-:Y:S01]  /*71c0*/  FFMA.FTZ R59, R59, R5, -R27 ;  /* 0x000000053b3b7223 */ /* 0x000fe2000001081b */
[----:B------:R-:W-:Y:S01]  /*71d0*/  F2FP.BF16.F32.PACK_AB R180, R180, R25 ;  /* 0x00000019b4b4723e */ /* 0x000fe200000010ff */
[----:B------:R-:W0:Y:S01]  /*71e0*/  MUFU.EX2 R68, R68 ;  /* 0x0000004400447308 */ /* 0x000e220000000800 */
[----:B-1----:R-:W-:Y:S01]  /*71f0*/  FFMA.FTZ R65, R0, R3, R181 ;  /* 0x0000000300417223 */ /* 0x002fe200000100b5 */
[C---:B------:R-:W-:Y:S01]  /*7200*/  ISETP.GT.AND P3, PT, R10.reuse, R9, PT ;  /* 0x000000090a00720c */ /* 0x040fe20003f64270 */
[----:B------:R-:W-:Y:S01]  /*7210*/  VIADD R10, R10, 0xffffffff ;  /* 0xffffffff0a0a7836 */ /* 0x000fe20000000000 */
[----:B------:R-:W-:-:S02]  /*7220*/  F2FP.BF16.F32.PACK_AB R181, R64, R181 ;  /* 0x000000b540b5723e */ /* 0x000fc400000010ff */
[----:B------:R-:W-:Y:S02]  /*7230*/  F2FP.BF16.F32.PACK_AB R157, R66, R11 ;  /* 0x0000000b429d723e */ /* 0x000fe400000010ff */
[----:B------:R-:W1:Y:S01]  /*7240*/  MUFU.EX2 R176, R176 ;  /* 0x000000b000b07308 */ /* 0x000e620000000800 */
[----:B--2---:R-:W-:-:S07]  /*7250*/  FADD.FTZ R61, R29, R4 ;  /* 0x000000041d3d7221 */ /* 0x004fce0000010000 */
[----:B------:R-:W2:Y:S01]  /*7260*/  MUFU.EX2 R31, R31 ;  /* 0x0000001f001f7308 */ /* 0x000ea20000000800 */
[C---:B0-----:R-:W-:Y:S01]  /*7270*/  FADD.FTZ R61, R68.reuse, R61 ;  /* 0x0000003d443d7221 */ /* 0x041fe20000010000 */
[----:B------:R-:W-:-:S06]  /*7280*/  F2FP.BF16.F32.PACK_AB R182, R68, R29 ;  /* 0x0000001d44b6723e */ /* 0x000fcc00000010ff */
[----:B------:R-:W0:Y:S08]  /*7290*/  MUFU.EX2 R178, R178 ;  /* 0x000000b200b27308 */ /* 0x000e300000000800 */
[----:B------:R-:W3:Y:S08]  /*72a0*/  MUFU.EX2 R33, R33 ;  /* 0x0000002100217308 */ /* 0x000ef00000000800 */
[----:B------:R-:W4:Y:S08]  /*72b0*/  MUFU.EX2 R172, R172 ;  /* 0x000000ac00ac7308 */ /* 0x000f300000000800 */
        /* <DEDUP_REMOVED lines=9> */
[----:B-1----:R-:W-:-:S07]  /*7350*/  @!P1 VIADD R8, R20, 0x34860 ;  /* 0x0003486014089836 */ /* 0x002fce0000000000 */
[----:B------:R-:W1:Y:S01]  /*7360*/  MUFU.EX2 R164, R164 ;  /* 0x000000a400a47308 */ /* 0x000e620000000800 */
[----:B------:R-:W-:Y:S01]  /*7370*/  @!P1 PRMT R20, RZ, 0x654, R8 ;  /* 0x00000654ff149816 */ /* 0x000fe20000000008 */
[----:B------:R-:W-:-:S03]  /*7380*/  FADD.FTZ R8, R64, R65 ;  /* 0x0000004140087221 */ /* 0x000fc60000010000 */
[----:B------:R0:W-:Y:S01]  /*7390*/  @!P1 SYNCS.ARRIVE.TRANS64.RED.A1T0 RZ, [R20+URZ], RZ ;  /* 0x000000ff14ff99a7 */ /* 0x0001e2000810043f */
[----:B------:R-:W-:Y:S01]  /*73a0*/  FADD.FTZ R65, R183, R8 ;  /* 0x00000008b7417221 */ /* 0x000fe20000010000 */
[----:B------:R-:W-:Y:S01]  /*73b0*/  FADD.FTZ R8, R176, R61 ;  /* 0x0000003db0087221 */ /* 0x000fe20000010000 */
[----:B------:R-:W1:Y:S01]  /*73c0*/  MUFU.EX2 R7, R7 ;  /* 0x0000000700077308 */ /* 0x000e620000000800 */
[C---:B--2---:R-:W-:Y:S01]  /*73d0*/  F2FP.BF16.F32.PACK_AB R176, R31.reuse, R176 ;  /* 0x000000b01fb0723e */ /* 0x044fe200000010ff */
[C---:B------:R-:W-:Y:S01]  /*73e0*/  FADD.FTZ R4, R14.reuse, R65 ;  /* 0x000000410e047221 */ /* 0x040fe20000010000 */
[----:B------:R-:W-:Y:S01]  /*73f0*/  FADD.FTZ R65, R31, R8 ;  /* 0x000000081f417221 */ /* 0x000fe20000010000 */
[----:B------:R-:W-:Y:S02]  /*7400*/  F2FP.BF16.F32.PACK_AB R183, R14, R183 ;  /* 0x000000b70eb7723e */ /* 0x000fe400000010ff */
[----:B------:R-:W-:Y:S01]  /*7410*/  FADD.FTZ R61, R177, R4 ;  /* 0x00000004b13d7221 */ /* 0x000fe20000010000 */
[----:B0-----:R-:W-:Y:S01]  /*7420*/  FADD.FTZ R20, R178, R65 ;  /* 0x00000041b2147221 */ /* 0x001fe20000010000 */
[-CC-:B------:R-:W-:Y:S01]  /*7430*/  FFMA.FTZ R4, R43, R5.reuse, -R27.reuse ;  /* 0x000000052b047223 */ /* 0x180fe2000001081b */
[----:B------:R-:W-:Y:S01]  /*7440*/  FFMA.FTZ R27, R63, R5, -R27 ;  /* 0x000000053f1b7223 */ /* 0x000fe2000001081b */
[C---:B------:R-:W-:Y:S01]  /*7450*/  FADD.FTZ R8, R24.reuse, R61 ;  /* 0x0000003d18087221 */ /* 0x040fe20000010000 */
[----:B---3--:R-:W-:Y:S01]  /*7460*/  FADD.FTZ R61, R33, R20 ;  /* 0x00000014213d7221 */ /* 0x008fe20000010000 */
[----:B------:R-:W0:Y:S01]  /*7470*/  MUFU.EX2 R166, R166 ;  /* 0x000000a600a67308 */ /* 0x000e220000000800 */
[----:B------:R-:W-:Y:S01]  /*7480*/  F2FP.BF16.F32.PACK_AB R177, R24, R177 ;  /* 0x000000b118b1723e */ /* 0x000fe200000010ff */
[----:B------:R-:W-:Y:S01]  /*7490*/  FADD.FTZ R45, R179, R8 ;  /* 0x00000008b32d7221 */ /* 0x000fe20000010000 */
[----:B----4-:R-:W-:Y:S01]  /*74a0*/  FADD.FTZ R20, R172, R61 ;  /* 0x0000003dac147221 */ /* 0x010fe20000010000 */
[----:B------:R-:W-:-:S02]  /*74b0*/  F2FP.BF16.F32.PACK_AB R178, R33, R178 ;  /* 0x000000b221b2723e */ /* 0x000fc400000010ff */
[C---:B------:R-:W-:Y:S01]  /*74c0*/  FADD.FTZ R8, R26.reuse, R45 ;  /* 0x0000002d1a087221 */ /* 0x040fe20000010000 */
[----:B-----5:R-:W-:Y:S01]  /*74d0*/  FADD.FTZ R65, R35, R20 ;  /* 0x0000001423417221 */ /* 0x020fe20000010000 */
[----:B------:R2:W-:Y:S01]  /*74e0*/  MUFU.EX2 R45, R4 ;  /* 0x00000004002d7308 */ /* 0x0005e20000000800 */
[----:B------:R-:W-:Y:S01]  /*74f0*/  F2FP.BF16.F32.PACK_AB R179, R26, R179 ;  /* 0x000000b31ab3723e */ /* 0x000fe200000010ff */
[----:B------:R-:W-:Y:S01]  /*7500*/  FADD.FTZ R61, R173, R8 ;  /* 0x00000008ad3d7221 */ /* 0x000fe20000010000 */
[----:B------:R-:W-:Y:S01]  /*7510*/  FADD.FTZ R20, R174, R65 ;  /* 0x00000041ae147221 */ /* 0x000fe20000010000 */
[----:B------:R-:W-:Y:S02]  /*7520*/  F2FP.BF16.F32.PACK_AB R172, R35, R172 ;  /* 0x000000ac23ac723e */ /* 0x000fe400000010ff */
[C---:B------:R-:W-:Y:S01]  /*7530*/  FADD.FTZ R8, R28.reuse, R61 ;  /* 0x0000003d1c087221 */ /* 0x040fe20000010000 */
[----:B------:R-:W-:Y:S01]  /*7540*/  FADD.FTZ R63, R37, R20 ;  /* 0x00000014253f7221 */ /* 0x000fe20000010000 */
[----:B------:R-:W3:Y:S01]  /*7550*/  MUFU.EX2 R3, R232 ;  /* 0x000000e800037308 */ /* 0x000ee20000000800 */
[----:B------:R-:W-:Y:S01]  /*7560*/  F2FP.BF16.F32.PACK_AB R173, R28, R173 ;  /* 0x000000ad1cad723e */ /* 0x000fe200000010ff */
[----:B------:R-:W-:Y:S01]  /*7570*/  FADD.FTZ R61, R175, R8 ;  /* 0x00000008af3d7221 */ /* 0x000fe20000010000 */
[----:B--2---:R-:W-:Y:S01]  /*7580*/  FADD.FTZ R4, R168, R63 ;  /* 0x0000003fa8047221 */ /* 0x004fe20000010000 */
[----:B------:R-:W-:-:S02]  /*7590*/  F2FP.BF16.F32.PACK_AB R174, R37, R174 ;  /* 0x000000ae25ae723e */ /* 0x000fc400000010ff */
[C---:B------:R-:W-:Y:S01]  /*75a0*/  FADD.FTZ R8, R30.reuse, R61 ;  /* 0x0000003d1e087221 */ /* 0x040fe20000010000 */
[----:B------:R-:W-:Y:S01]  /*75b0*/  FADD.FTZ R63, R39, R4 ;  /* 0x00000004273f7221 */ /* 0x000fe20000010000 */
[----:B------:R-:W2:Y:S01]  /*75c0*/  MUFU.EX2 R160, R160 ;  /* 0x000000a000a07308 */ /* 0x000ea20000000800 */
[----:B------:R-:W-:Y:S01]  /*75d0*/  F2FP.BF16.F32.PACK_AB R175, R30, R175 ;  /* 0x000000af1eaf723e */ /* 0x000fe200000010ff */
[----:B------:R-:W-:Y:S01]  /*75e0*/  FADD.FTZ R61, R169, R8 ;  /* 0x00000008a93d7221 */ /* 0x000fe20000010000 */
[----:B------:R-:W-:Y:S01]  /*75f0*/  FADD.FTZ R8, R170, R63 ;  /* 0x0000003faa087221 */ /* 0x000fe20000010000 */
[----:B------:R-:W-:Y:S02]  /*7600*/  F2FP.BF16.F32.PACK_AB R168, R39, R168 ;  /* 0x000000a827a8723e */ /* 0x000fe400000010ff */
[C---:B------:R-:W-:Y:S01]  /*7610*/  FADD.FTZ R4, R46.reuse, R61 ;  /* 0x0000003d2e047221 */ /* 0x040fe20000010000 */
[----:B------:R-:W-:Y:S01]  /*7620*/  FADD.FTZ R31, R41, R8 ;  /* 0x00000008291f7221 */ /* 0x000fe20000010000 */
[----:B------:R-:W4:Y:S01]  /*7630*/  MUFU.EX2 R43, R234 ;  /* 0x000000ea002b7308 */ /* 0x000f220000000800 */
[----:B------:R-:W-:Y:S01]  /*7640*/  F2FP.BF16.F32.PACK_AB R169, R46, R169 ;  /* 0x000000a92ea9723e */ /* 0x000fe200000010ff */
[----:B------:R-:W-:Y:S01]  /*7650*/  FADD.FTZ R29, R171, R4 ;  /* 0x00000004ab1d7221 */ /* 0x000fe20000010000 */
[----:B-1----:R-:W-:Y:S01]  /*7660*/  FADD.FTZ R8, R164, R31 ;  /* 0x0000001fa4087221 */ /* 0x002fe20000010000 */
[----:B------:R-:W-:-:S02]  /*7670*/  F2FP.BF16.F32.PACK_AB R164, R7, R164 ;  /* 0x000000a407a4723e */ /* 0x000fc400000010ff */
[----:B------:R-:W-:Y:S01]  /*7680*/  FADD.FTZ R4, R52, R29 ;  /* 0x0000001d34047221 */ /* 0x000fe20000010000 */
[----:B------:R-:W-:Y:S01]  /*7690*/  FADD.FTZ R31, R7, R8 ;  /* 0x00000008071f7221 */ /* 0x000fe20000010000 */
[----:B------:R-:W1:Y:S01]  /*76a0*/  MUFU.EX2 R162, R162 ;  /* 0x000000a200a27308 */ /* 0x000e620000000800 */
[----:B------:R-:W-:Y:S01]  /*76b0*/  F2FP.BF16.F32.PACK_AB R170, R41, R170 ;  /* 0x000000aa29aa723e */ /* 0x000fe200000010ff */
[----:B------:R-:W-:Y:S01]  /*76c0*/  FADD.FTZ R29, R165, R4 ;  /* 0x00000004a51d7221 */ /* 0x000fe20000010000 */
[----:B0-----:R-:W-:Y:S01]  /*76d0*/  FADD.FTZ R8, R166, R31 ;  /* 0x0000001fa6087221 */ /* 0x001fe20000010000 */
[C---:B---3--:R-:W-:Y:S02]  /*76e0*/  F2FP.BF16.F32.PACK_AB R166, R3.reuse, R166 ;  /* 0x000000a603a6723e */ /* 0x048fe400000010ff */
[----:B------:R-:W-:Y:S01]  /*76f0*/  FADD.FTZ R4, R54, R29 ;  /* 0x0000001d36047221 */ /* 0x000fe20000010000 */
[----:B------:R-:W-:Y:S01]  /*7700*/  FADD.FTZ R31, R3, R8 ;  /* 0x00000008031f7221 */ /* 0x000fe20000010000 */
[----:B------:R-:W0:Y:S01]  /*7710*/  MUFU.EX2 R156, R156 ;  /* 0x0000009c009c7308 */ /* 0x000e220000000800 */
[----:B------:R-:W-:Y:S01]  /*7720*/  F2FP.BF16.F32.PACK_AB R171, R52, R171 ;  /* 0x000000ab34ab723e */ /* 0x000fe200000010ff */
[----:B------:R-:W-:Y:S01]  /*7730*/  FADD.FTZ R29, R167, R4 ;  /* 0x00000004a71d7221 */ /* 0x000fe20000010000 */
[----:B--2---:R-:W-:Y:S01]  /*7740*/  FADD.FTZ R8, R160, R31 ;  /* 0x0000001fa0087221 */ /* 0x004fe20000010000 */
[----:B------:R-:W-:-:S02]  /*7750*/  F2FP.BF16.F32.PACK_AB R165, R54, R165 ;  /* 0x000000a536a5723e */ /* 0x000fc400000010ff */
[C---:B------:R-:W-:Y:S01]  /*7760*/  FADD.FTZ R4, R56.reuse, R29 ;  /* 0x0000001d38047221 */ /* 0x040fe20000010000 */
[----:B----4-:R-:W-:Y:S01]  /*7770*/  FADD.FTZ R31, R43, R8 ;  /* 0x000000082b1f7221 */ /* 0x010fe20000010000 */
[----:B------:R-:W2:Y:S01]  /*7780*/  MUFU.EX2 R25, R47 ;  /* 0x0000002f00197308 */ /* 0x000ea20000000800 */
[----:B------:R-:W-:Y:S01]  /*7790*/  F2FP.BF16.F32.PACK_AB R167, R56, R167 ;  /* 0x000000a738a7723e */ /* 0x000fe200000010ff */
[----:B------:R-:W-:Y:S01]  /*77a0*/  FADD.FTZ R29, R161, R4 ;  /* 0x00000004a11d7221 */ /* 0x000fe20000010000 */
[----:B-1----:R-:W-:Y:S01]  /*77b0*/  FADD.FTZ R8, R162, R31 ;  /* 0x0000001fa2087221 */ /* 0x002fe20000010000 */
[----:B------:R-:W-:Y:S02]  /*77c0*/  F2FP.BF16.F32.PACK_AB R160, R43, R160 ;  /* 0x000000a02ba0723e */ /* 0x000fe400000010ff */
[C---:B------:R-:W-:Y:S01]  /*77d0*/  FADD.FTZ R4, R62.reuse, R29 ;  /* 0x0000001d3e047221 */ /* 0x040fe20000010000 */
[----:B------:R-:W-:Y:S01]  /*77e0*/  FADD.FTZ R3, R45, R8 ;  /* 0x000000082d037221 */ /* 0x000fe20000010000 */
[----:B------:R-:W1:Y:S01]  /*77f0*/  MUFU.EX2 R49, R49 ;  /* 0x0000003100317308 */ /* 0x000e620000000800 */
[----:B------:R-:W-:Y:S01]  /*7800*/  F2FP.BF16.F32.PACK_AB R161, R62, R161 ;  /* 0x000000a13ea1723e */ /* 0x000fe200000010ff */
[----:B------:R-:W-:Y:S01]  /*7810*/  FADD.FTZ R7, R163, R4 ;  /* 0x00000004a3077221 */ /* 0x000fe20000010000 */
[----:B0-----:R-:W-:Y:S01]  /*7820*/  FADD.FTZ R8, R156, R3 ;  /* 0x000000039c087221 */ /* 0x001fe20000010000 */
[----:B------:R-:W-:-:S02]  /*7830*/  F2FP.BF16.F32.PACK_AB R162, R45, R162 ;  /* 0x000000a22da2723e */ /* 0x000fc400000010ff */
[C---:B------:R-:W-:Y:S01]  /*7840*/  FADD.FTZ R4, R58.reuse, R7 ;  /* 0x000000073a047221 */ /* 0x040fe20000010000 */
[----:B------:R-:W-:Y:S01]  /*7850*/  F2FP.BF16.F32.PACK_AB R163, R58, R163 ;  /* 0x000000a33aa3723e */ /* 0x000fe200000010ff */
[----:B------:R-:W0:Y:S01]  /*7860*/  MUFU.EX2 R13, R13 ;  /* 0x0000000d000d7308 */ /* 0x000e220000000800 */
[----:B--2---:R-:W-:Y:S01]  /*7870*/  FADD.FTZ R8, R25, R8 ;  /* 0x0000000819087221 */ /* 0x004fe20000010000 */
[----:B------:R-:W-:Y:S01]  /*7880*/  FADD.FTZ R3, R11, R4 ;  /* 0x000000040b037221 */ /* 0x000fe20000010000 */
[----:B------:R-:W-:Y:S01]  /*7890*/  F2FP.BF16.F32.PACK_AB R156, R25, R156 ;  /* 0x0000009c199c723e */ /* 0x000fe200000010ff */
[----:B------:R-:W-:Y:S02]  /*78a0*/  IMAD.MOV.U32 R7, RZ, RZ, R6 ;  /* 0x000000ffff077224 */ /* 0x000fe400078e0006 */
[----:B------:R-:W-:Y:S02]  /*78b0*/  FADD.FTZ R4, R66, R3 ;  /* 0x0000000342047221 */ /* 0x000fe40000010000 */
[----:B------:R-:W2:Y:S01]  /*78c0*/  MUFU.EX2 R51, R51 ;  /* 0x0000003300337308 */ /* 0x000ea20000000800 */
[----:B-1----:R-:W-:-:S07]  /*78d0*/  FADD.FTZ R8, R49, R8 ;  /* 0x0000000831087221 */ /* 0x002fce0000010000 */
        /* <DEDUP_REMOVED lines=21> */
[----:B-1----:R-:W-:Y:S01]  /*7a30*/  FADD.FTZ R3, R21, R4 ;  /* 0x0000000415037221 */ /* 0x002fe20000010000 */
[C---:B0-----:R-:W-:Y:S01]  /*7a40*/  FADD.FTZ R4, R27.reuse, R8 ;  /* 0x000000081b047221 */ /* 0x041fe20000010000 */
[----:B------:R-:W-:Y:S01]  /*7a50*/  F2FP.BF16.F32.PACK_AB R154, R27, R59 ;  /* 0x0000003b1b9a723e */ /* 0x000fe200000010ff */
[----:B------:R-:W-:Y:S02]  /*7a60*/  IMAD.MOV.U32 R8, RZ, RZ, R12 ;  /* 0x000000ffff087224 */ /* 0x000fe400078e000c */
[C---:B--2---:R-:W-:Y:S01]  /*7a70*/  FADD.FTZ R3, R14.reuse, R3 ;  /* 0x000000030e037221 */ /* 0x044fe20000010000 */
[----:B------:R-:W-:Y:S01]  /*7a80*/  F2FP.BF16.F32.PACK_AB R155, R14, R21 ;  /* 0x000000150e9b723e */ /* 0x000fe200000010ff */
[----:B------:R-:W-:Y:S06]  /*7a90*/  @P3 BRA `(.L_x_2239) ;  /* 0xffffffcc00a43947 */ /* 0x000fec000383ffff */
.L_x_2230:
[----:B------:R-:W-:-:S13]  /*7aa0*/  ISETP.GE.AND P2, PT, R10, R22, PT ;  /* 0x000000160a00720c */ /* 0x000fda0003f46270 */
[----:B------:R-:W-:Y:S05]  /*7ab0*/  @!P2 BRA `(.L_x_2240) ;  /* 0x000000280028a947 */ /* 0x000fea0003800000 */
[----:B------:R-:W-:Y:S01]  /*7ac0*/  MOV R7, R6 ;  /* 0x0000000600077202 */ /* 0x000fe20000000f00 */
[----:B------:R-:W-:Y:S01]  /*7ad0*/  IMAD.MOV.U32 R9, RZ, RZ, R12 ;  /* 0x000000ffff097224 */ /* 0x000fe200078e000c */
[----:B------:R-:W-:Y:S01]  /*7ae0*/  UMOV UR60, UR38 ;  /* 0x00000026003c7c82 */ /* 0x000fe20008000000 */
[----:B------:R-:W-:Y:S01]  /*7af0*/  UMOV UR59, UR36 ;  /* 0x00000024003b7c82 */ /* 0x000fe20008000000 */
[----:B------:R-:W-:-:S05]  /*7b00*/  ULDC UR58, c[0x0][0x9d8] ;  /* 0x00027600003a7ab9 */ /* 0x000fca0000000800 */
.L_x_2249:
[----:B------:R-:W-:-:S04]  /*7b10*/  UIADD3 UR36, UR59, 0x1, URZ ;  /* 0x000000013b247890 */ /* 0x000fc8000fffe03f */
[----:B------:R-:W-:-:S04]  /*7b20*/  UISETP.NE.AND UP0, UPT, UR36, 0x2, UPT ;  /* 0x000000022400788c */ /* 0x000fc8000bf05270 */
[----:B------:R-:W-:Y:S02]  /*7b30*/  USEL UR38, URZ, 0x1, UP0 ;  /* 0x000000013f267887 */ /* 0x000fe40008000000 */
[----:B------:R-:W-:Y:S02]  /*7b40*/  USEL UR36, UR36, URZ, UP0 ;  /* 0x0000003f24247287 */ /* 0x000fe40008000000 */
[----:B------:R-:W-:Y:S01]  /*7b50*/  ULOP3.LUT UR38, UR60, UR38, URZ, 0x3c, !UPT ;  /* 0x000000263c267292 */ /* 0x000fe2000f8e3c3f */
[----:B------:R-:W-:Y:S11]  /*7b60*/  @!P0 BRA `(.L_x_2241) ;  /* 0x0000000000048947 */ /* 0x000ff60003800000 */
[----:B------:R-:W-:Y:S01]  /*7b70*/  BPT.TRAP 0x1 ;  /* 0x000000040000795c */ /* 0x000fe20000300000 */
.L_x_2241:
[----:B------:R-:W-:Y:S01]  /*7b80*/  ULEA UR6, UR36, UR37, 0x3 ;  /* 0x0000002524067291 */ /* 0x000fe2000f8e183f */
[----:B------:R-:W-:-:S05]  /*7b90*/  IMAD.U32 R5, RZ, RZ, UR38 ;  /* 0x00000026ff057e24 */ /* 0x000fca000f8e00ff */
[----:B------:R-:W-:-:S04]  /*7ba0*/  SHF.L.U32 R5, R5, 0x1f, RZ ;  /* 0x0000001f05057819 */ /* 0x000fc800000006ff */
[----:B------:R0:W1:Y:S01]  /*7bb0*/  SYNCS.PHASECHK.TRANS64.TRYWAIT P2, [UR6+0x34830], R5 ;  /* 0x03483005ff0075a7 */ /* 0x0000620008040146 */
[----:B------:R-:W-:Y:S05]  /*7bc0*/  @!P0 BRA `(.L_x_2242) ;  /* 0x0000000000048947 */ /* 0x000fea0003800000 */
[----:B------:R-:W-:Y:S01]  /*7bd0*/  BPT.TRAP 0x1 ;  /* 0x000000040000795c */ /* 0x000fe20000300000 */
.L_x_2242:
[----:B-1----:R-:W-:Y:S05]  /*7be0*/  @P2 BRA `(.L_x_2243) ;  /* 0x0000000000082947 */ /* 0x002fea0003800000 */
[----:B------:R-:W1:Y:S02]  /*7bf0*/  SYNCS.PHASECHK.TRANS64.TRYWAIT P2, [UR6+0x34830], R5 ;  /* 0x03483005ff0075a7 */ /* 0x000e640008040146 */
[----:B-1----:R-:W-:Y:S05]  /*7c00*/  @!P2 BRA `(.L_x_2244) ;  /* 0x000000d40018a947 */ /* 0x002fea0003800000 */
.L_x_2243:
        /* <DEDUP_REMOVED lines=126> */
.L_x_2245:
[----:B------:R-:W-:Y:S01]  /*83f0*/  ULEA UR7, UR59, UR37, 0x3 ;  /* 0x000000253b077291 */ /* 0x000fe2000f8e183f */
[----:B------:R-:W-:-:S05]  /*8400*/  IMAD.U32 R0, RZ, RZ, UR60 ;  /* 0x0000003cff007e24 */ /* 0x000fca000f8e00ff */
[----:B------:R-:W-:-:S04]  /*8410*/  SHF.L.U32 R0, R0, 0x1f, RZ ;  /* 0x0000001f00007819 */ /* 0x000fc800000006ff */
[----:B------:R2:W3:Y:S01]  /*8420*/  SYNCS.PHASECHK.TRANS64.TRYWAIT P2, [UR7+0x34850], R0 ;  /* 0x03485000ff0075a7 */ /* 0x0004e20008040147 */
[----:B------:R-:W-:Y:S05]  /*8430*/  @!P0 BRA `(.L_x_2246) ;  /* 0x0000000000048947 */ /* 0x000fea0003800000 */
[----:B------:R-:W-:Y:S01]  /*8440*/  BPT.TRAP 0x1 ;  /* 0x000000040000795c */ /* 0x000fe20000300000 */
.L_x_2246:
[----:B---3--:R-:W-:Y:S05]  /*8450*/  @P2 BRA `(.L_x_2247) ;  /* 0x0000000000082947 */ /* 0x008fea0003800000 */
[----:B------:R-:W3:Y:S02]  /*8460*/  SYNCS.PHASECHK.TRANS64.TRYWAIT P2, [UR7+0x34850], R0 ;  /* 0x03485000ff0075a7 */ /* 0x000ee40008040147 */
[----:B---3--:R-:W-:Y:S05]  /*8470*/  @!P2 BRA `(.L_x_2248) ;  /* 0x000000cc0014a947 */ /* 0x008fea0003800000 */
.L_x_2247:
        /* <DEDUP_REMOVED lines=27> */
[----:B------:R-:W2:Y:S01]  /*8630*/  MUFU.TANH R16, R16 ;  /* 0x0000001000107308 */ /* 0x000ea20000002400 */
[----:B------:R-:W-:Y:S01]  /*8640*/  UMOV UR11, 0x40000040 ;  /* 0x40000040000b7882 */ /* 0x000fe20000000000 */
[----:B0-----:R-:W-:Y:S01]  /*8650*/  FMNMX.FTZ R5, R0, R9, !PT ;  /* 0x0000000900057209 */ /* 0x001fe20007810000 */
[----:B------:R-:W-:Y:S01]  /*8660*/  FMUL.FTZ R17, R56, UR58 ;  /* 0x0000003a38117c20 */ /* 0x000fe20008410000 */
[----:B------:R-:W-:Y:S01]  /*8670*/  FMUL.FTZ R21, R57, UR58 ;  /* 0x0000003a39157c20 */ /* 0x000fe20008410000 */
[----:B------:R-:W-:Y:S01]  /*8680*/  FMUL.FTZ R25, R60, UR58 ;  /* 0x0000003a3c197c20 */ /* 0x000fe20008410000 */
[----:B------:R-:W-:Y:S01]  /*8690*/  FMUL.FTZ R14, R27, UR58 ;  /* 0x0000003a1b0e7c20 */ /* 0x000fe20008410000 */
[----:B-1----:R-:W-:Y:S01]  /*86a0*/  FMNMX.FTZ R5, R6, R5, !PT ;  /* 0x0000000506057209 */ /* 0x002fe20007810000 */
        /* <DEDUP_REMOVED lines=9> */
[----:B--2---:R-:W-:Y:S01]  /*8740*/  FMNMX.FTZ R5, R16, R5, !PT ;  /* 0x0000000510057209 */ /* 0x004fe20007810000 */
[----:B------:R-:W-:Y:S01]  /*8750*/  FMUL.FTZ R29, R77, UR58 ;  /* 0x0000003a4d1d7c20 */ /* 0x000fe20008410000 */
[----:B------:R-:W-:Y:S01]  /*8760*/  FMUL.FTZ R80, R80, UR58 ;  /* 0x0000003a50507c20 */ /* 0x000fe20008410000 */
[----:B------:R-:W-:Y:S01]  /*8770*/  FMUL.FTZ R24, R31, UR58 ;  /* 0x0000003a1f187c20 */ /* 0x000fe20008410000 */
[----:B------:R-:W-:Y:S01]  /*8780*/  FMUL.FTZ R31, R81, UR58 ;  /* 0x0000003a511f7c20 */ /* 0x000fe20008410000 */
[----:B------:R-:W-:Y:S01]  /*8790*/  FMUL.FTZ R33, R84, UR58 ;  /* 0x0000003a54217c20 */ /* 0x000fe20008410000 */
[----:B------:R-:W-:Y:S01]  /*87a0*/  FMUL.FTZ R28, R34, UR58 ;  /* 0x0000003a221c7c20 */ /* 0x000fe20008410000 */
[----:B------:R-:W2:Y:S01]  /*87b0*/  MUFU.TANH R32, R32 ;  /* 0x0000002000207308 */ /* 0x000ea20000002400 */
        /* <DEDUP_REMOVED lines=18> */
[----:B------:R-:W-:Y:S01]  /*88e0*/  FMUL.FTZ R78, R78, UR58 ;  /* 0x0000003a4e4e7c20 */ /* 0x000fe20008410000 */
[----:B------:R-:W-:Y:S01]  /*88f0*/  FMUL.FTZ R82, R82, UR58 ;  /* 0x0000003a52527c20 */ /* 0x000fe20008410000 */
[----:B------:R-:W-:Y:S01]  /*8900*/  FMUL.FTZ R41, R83, UR58 ;  /* 0x0000003a53297c20 */ /* 0x000fe20008410000 */
[----:B------:R-:W-:Y:S01]  /*8910*/  FMUL.FTZ R86, R86, UR58 ;  /* 0x0000003a56567c20 */ /* 0x000fe20008410000 */
[----:B------:R-:W-:Y:S01]  /*8920*/  FMUL.FTZ R43, R87, UR58 ;  /* 0x0000003a572b7c20 */ /* 0x000fe20008410000 */
[----:B------:R-:W-:Y:S01]  /*8930*/  MUFU.TANH R44, R44 ;  /* 0x0000002c002c7308 */ /* 0x000fe20000002400 */
[C---:B------:R-:W-:Y:S01]  /*8940*/  ISETP.GT.AND P2, PT, R10.reuse, R22, PT ;  /* 0x000000160a00720c */ /* 0x040fe20003f44270 */
[----:B------:R-:W-:Y:S01]  /*8950*/  UMOV UR60, UR38 ;  /* 0x00000026003c7c82 */ /* 0x000fe20008000000 */
[----:B------:R-:W-:Y:S01]  /*8960*/  UMOV UR59, UR36 ;  /* 0x00000024003b7c82 */ /* 0x000fe20008000000 */
[----:B------:R-:W-:-:S04]  /*8970*/  VIADD R10, R10, 0xffffffff ;  /* 0xffffffff0a0a7836 */ /* 0x000fc80000000000 */
        /* <DEDUP_REMOVED lines=17> */
[----:B------:R-:W-:Y:S01]  /*8a90*/  FMUL.FTZ R38, R39, UR58 ;  /* 0x0000003a27267c20 */ /* 0x000fe20008410000 */
[----:B------:R-:W-:Y:S01]  /*8aa0*/  HGMMA.64x128x16.F32.BF16 R88, R176, gdesc[UR8].tnspB, R88, gsb0 ;  /* 0x41e00008b0587df0 */ /* 0x000fe20008001858 */
[----:B------:R-:W-:Y:S01]  /*8ab0*/  UIADD3 UR10, UR6, 0x100, URZ ;  /* 0x00000100060a7890 */ /* 0x000fe2000fffe03f */
[----:B------:R-:W-:Y:S01]  /*8ac0*/  FMUL.FTZ R37, R75, UR58 ;  /* 0x0000003a4b257c20 */ /* 0x000fe20008410000 */
[----:B------:R-:W-:Y:S01]  /*8ad0*/  UMOV UR11, 0x40000040 ;  /* 0x40000040000b7882 */ /* 0x000fe20000000000 */
[----:B------:R-:W-:Y:S01]  /*8ae0*/  FMUL.FTZ R39, R79, UR58 ;  /* 0x0000003a4f277c20 */ /* 0x000fe20008410000 */
[----:B------:R-:W0:Y:S08]  /*8af0*/  MUFU.TANH R180, R180 ;  /* 0x000000b400b47308 */ /* 0x000e300000002400 */
[----:B------:R-:W1:Y:S08]  /*8b00*/  MUFU.TANH R182, R182 ;  /* 0x000000b600b67308 */ /* 0x000e700000002400 */
[----:B------:R-:W-:Y:S01]  /*8b10*/  MUFU.TANH R76, R76 ;  /* 0x0000004c004c7308 */ /* 0x000fe20000002400 */
[----:B0-----:R-:W-:-:S07]  /*8b20*/  FMNMX.FTZ R5, R180, R5, !PT ;  /* 0x00000005b4057209 */ /* 0x001fce0007810000 */
[----:B------:R-:W-:Y:S01]  /*8b30*/  MUFU.TANH R29, R29 ;  /* 0x0000001d001d7308 */ /* 0x000fe20000002400 */
[----:B-1----:R-:W-:-:S04]  /*8b40*/  FMNMX.FTZ R5, R182, R5, !PT ;  /* 0x00000005b6057209 */ /* 0x002fc80007810000 */
[----:B------:R-:W-:-:S03]  /*8b50*/  FMNMX.FTZ R5, R232, R5, !PT ;  /* 0x00000005e8057209 */ /* 0x000fc60007810000 */
[----:B------:R-:W-:Y:S01]  /*8b60*/  MUFU.TANH R80, R80 ;  /* 0x0000005000507308 */ /* 0x000fe20000002400 */
[----:B------:R-:W-:-:S04]  /*8b70*/  FMNMX.FTZ R5, R234, R5, !PT ;  /* 0x00000005ea057209 */ /* 0x000fc80007810000 */
[----:B------:R-:W-:-:S03]  /*8b80*/  FMNMX.FTZ R5, R44, R5, !PT ;  /* 0x000000052c057209 */ /* 0x000fc60007810000 */
[----:B------:R-:W-:Y:S01]  /*8b90*/  MUFU.TANH R31, R31 ;  /* 0x0000001f001f7308 */ /* 0x000fe20000002400 */
[----:B------:R-:W-:-:S07]  /*8ba0*/  FMNMX.FTZ R5, R236, R5, !PT ;  /* 0x00000005ec057209 */ /* 0x000fce0007810000 */
[----:B------:R-:W-:Y:S08]  /*8bb0*/  MUFU.TANH R33, R33 ;  /* 0x0000002100217308 */ /* 0x000ff00000002400 */
[----:B------:R-:W0:Y:S08]  /*8bc0*/  MUFU.TANH R8, R8 ;  /* 0x0000000800087308 */ /* 0x000e300000002400 */
[----:B------:R-:W-:Y:S08]  /*8bd0*/  MUFU.TANH R35, R35 ;  /* 0x0000002300237308 */ /* 0x000ff00000002400 */
[----:B------:R-:W1:Y:S08]  /*8be0*/  MUFU.TANH R14, R14 ;  /* 0x0000000e000e7308 */ /* 0x000e700000002400 */
[----:B------:R-:W2:Y:S08]  /*8bf0*/  MUFU.TANH R20, R20 ;  /* 0x0000001400147308 */ /* 0x000eb00000002400 */
[----:B------:R-:W3:Y:S08]  /*8c00*/  MUFU.TANH R24, R24 ;  /* 0x0000001800187308 */ /* 0x000ef00000002400 */
[----:B------:R-:W4:Y:S08]  /*8c10*/  MUFU.TANH R28, R28 ;  /* 0x0000001c001c7308 */ /* 0x000f300000002400 */
[----:B------:R-:W5:Y:S08]  /*8c20*/  MUFU.TANH R34, R34 ;  /* 0x0000002200227308 */ /* 0x000f700000002400 */
[----:B------:R-:W5:Y:S08]  /*8c30*/  MUFU.TANH R36, R36 ;  /* 0x0000002400247308 */ /* 0x000f700000002400 */
[----:B------:R-:W-:Y:S08]  /*8c40*/  MUFU.TANH R38, R38 ;  /* 0x0000002600267308 */ /* 0x000ff00000002400 */
[----:B------:R-:W-:Y:S08]  /*8c50*/  MUFU.TANH R40, R40 ;  /* 0x0000002800287308 */ /* 0x000ff00000002400 */
[----:B------:R-:W-:Y:S01]  /*8c60*/  MUFU.TANH R42, R42 ;  /* 0x0000002a002a7308 */ /* 0x000fe20000002400 */
[----:B------:R-:W-:-:S02]  /*8c70*/  WARPGROUP.DEPBAR.LE gsb0, 0x0 ;  /* 0x00008000000079c5 */ /* 0x000fc40000010000 */
[----:B------:R-:W-:Y:S01]  /*8c80*/  WARPGROUP.ARRIVE ;  /* 0x00000000000079c5 */ /* 0x000fe20000000000 */
[----:B------:R-:W-:Y:S01]  /*8c90*/  FMUL.FTZ R178, R48, UR58 ;  /* 0x0000003a30b27c20 */ /* 0x000fe20008410000 */
[----:B------:R-:W-:Y:S01]  /*8ca0*/  FMUL.FTZ R176, R47, UR58 ;  /* 0x0000003a2fb07c20 */ /* 0x000fe20008410000 */
[----:B0-----:R-:W-:Y:S01]  /*8cb0*/  FMNMX.FTZ R47, R8, R7, !PT ;  /* 0x00000007082f7209 */ /* 0x001fe20007810000 */
[----:B------:R-:W-:Y:S01]  /*8cc0*/  FMUL.FTZ R48, R50, UR58 ;  /* 0x0000003a32307c20 */ /* 0x000fe20008410000 */
[----:B------:R-:W-:Y:S01]  /*8cd0*/  MUFU.TANH R46, R46 ;  /* 0x0000002e002e7308 */ /* 0x000fe20000002400 */
[----:B------:R-:W-:Y:S01]  /*8ce0*/  HGMMA.64x128x16.F32.BF16 R88, R172, gdesc[UR8].tnspB, R88, gsb0 ;  /* 0x41e00008ac587df0 */ /* 0x000fe20008001858 */
[----:B------:R-:W-:Y:S01]  /*8cf0*/  UIADD3 UR10, UR6, 0x180, URZ ;  /* 0x00000180060a7890 */ /* 0x000fe2000fffe03f */
[----:B-1----:R-:W-:Y:S01]  /*8d00*/  FMNMX.FTZ R47, R14, R47, !PT ;  /* 0x0000002f0e2f7209 */ /* 0x002fe20007810000 */
[----:B------:R-:W-:Y:S01]  /*8d10*/  UMOV UR11, 0x40000040 ;  /* 0x40000040000b7882 */ /* 0x000fe20000000000 */
[----:B------:R-:W-:-:S02]  /*8d20*/  FMUL.FTZ R50, R51, UR58 ;  /* 0x0000003a33327c20 */ /* 0x000fc40008410000 */
[----:B--2---:R-:W-:Y:S01]  /*8d30*/  FMNMX.FTZ R47, R20, R47, !PT ;  /* 0x0000002f142f7209 */ /* 0x004fe20007810000 */
[----:B------:R-:W0:Y:S03]  /*8d40*/  MUFU.TANH R178, R178 ;  /* 0x000000b200b27308 */ /* 0x000e260000002400 */
[----:B---3--:R-:W-:-:S04]  /*8d50*/  FMNMX.FTZ R47, R24, R47, !PT ;  /* 0x0000002f182f7209 */ /* 0x008fc80007810000 */
[----:B----4-:R-:W-:Y:S01]  /*8d60*/  FMNMX.FTZ R49, R28, R47, !PT ;  /* 0x0000002f1c317209 */ /* 0x010fe20007810000 */
[----:B------:R-:W1:Y:S03]  /*8d70*/  MUFU.TANH R176, R176 ;  /* 0x000000b000b07308 */ /* 0x000e660000002400 */
[----:B-----5:R-:W-:-:S04]  /*8d80*/  FMNMX.FTZ R49, R34, R49, !PT ;  /* 0x0000003122317209 */ /* 0x020fc80007810000 */
[----:B------:R-:W-:Y:S01]  /*8d90*/  FMNMX.FTZ R49, R36, R49, !PT ;  /* 0x0000003124317209 */ /* 0x000fe20007810000 */
[----:B------:R-:W2:Y:S01]  /*8da0*/  MUFU.TANH R48, R48 ;  /* 0x0000003000307308 */ /* 0x000ea20000002400 */
[----:B0-----:R-:W-:Y:S02]  /*8db0*/  FMNMX.FTZ R2, R178, R5, !PT ;  /* 0x00000005b2027209 */ /* 0x001fe40007810000 */
[----:B------:R-:W-:Y:S02]  /*8dc0*/  FMNMX.FTZ R49, R38, R49, !PT ;  /* 0x0000003126317209 */ /* 0x000fe40007810000 */
[----:B------:R-:W-:Y:S02]  /*8dd0*/  FMNMX.FTZ R2, R11, R2, !PT ;  /* 0x000000020b027209 */ /* 0x000fe40007810000 */
[----:B------:R-:W-:Y:S01]  /*8de0*/  FMNMX.FTZ R49, R40, R49, !PT ;  /* 0x0000003128317209 */ /* 0x000fe20007810000 */
[----:B------:R-:W0:Y:S01]  /*8df0*/  MUFU.TANH R50, R50 ;  /* 0x0000003200327308 */ /* 0x000e220000002400 */
[----:B------:R-:W-:-:S02]  /*8e00*/  FMNMX.FTZ R2, R13, R2, !PT ;  /* 0x000000020d027209 */ /* 0x000fc40007810000 */
[----:B------:R-:W-:Y:S02]  /*8e10*/  FMNMX.FTZ R49, R42, R49, !PT ;  /* 0x000000312a317209 */ /* 0x000fe40007810000 */
[----:B------:R-:W-:Y:S02]  /*8e20*/  FMNMX.FTZ R2, R15, R2, !PT ;  /* 0x000000020f027209 */ /* 0x000fe40007810000 */
[----:B------:R-:W-:Y:S01]  /*8e30*/  FMNMX.FTZ R51, R46, R49, !PT ;  /* 0x000000312e337209 */ /* 0x000fe20007810000 */
[----:B------:R-:W3:Y:S01]  /*8e40*/  MUFU.TANH R52, R52 ;  /* 0x0000003400347308 */ /* 0x000ee20000002400 */
[----:B------:R-:W-:Y:S02]  /*8e50*/  FMNMX.FTZ R2, R17, R2, !PT ;  /* 0x0000000211027209 */ /* 0x000fe40007810000 */
[----:B-1----:R-:W-:Y:S02]  /*8e60*/  FMNMX.FTZ R51, R176, R51, !PT ;  /* 0x00000033b0337209 */ /* 0x002fe40007810000 */
[----:B------:R-:W-:-:S02]  /*8e70*/  FMNMX.FTZ R2, R21, R2, !PT ;  /* 0x0000000215027209 */ /* 0x000fc40007810000 */
[----:B--2---:R-:W-:Y:S01]  /*8e80*/  FMNMX.FTZ R51, R48, R51, !PT ;  /* 0x0000003330337209 */ /* 0x004fe20007810000 */
[----:B------:R-:W1:Y:S01]  /*8e90*/  MUFU.TANH R54, R54 ;  /* 0x0000003600367308 */ /* 0x000e620000002400 */
[----:B------:R-:W-:Y:S02]  /*8ea0*/  FMNMX.FTZ R2, R25, R2, !PT ;  /* 0x0000000219027209 */ /* 0x000fe40007810000 */
[----:B0-----:R-:W-:Y:S02]  /*8eb0*/  FMNMX.FTZ R51, R50, R51, !PT ;  /* 0x0000003332337209 */ /* 0x001fe40007810000 */
[----:B------:R-:W-:-:S03]  /*8ec0*/  FMNMX.FTZ R5, R27, R2, !PT ;  /* 0x000000021b057209 */ /* 0x000fc60007810000 */
[----:B------:R-:W0:Y:S01]  /*8ed0*/  MUFU.TANH R56, R56 ;  /* 0x0000003800387308 */ /* 0x000e220000002400 */
[----:B------:R-:W-:Y:S02]  /*8ee0*/  FMNMX.FTZ R5, R62, R5, !PT ;  /* 0x000000053e057209 */ /* 0x000fe40007810000 */
[----:B---3--:R-:W-:Y:S02]  /*8ef0*/  FMNMX.FTZ R53, R52, R51, !PT ;  /* 0x0000003334357209 */ /* 0x008fe40007810000 */
[----:B------:R-:W-:-:S03]  /*8f00*/  FMNMX.FTZ R5, R64, R5, !PT ;  /* 0x0000000540057209 */ /* 0x000fc60007810000 */
[----:B------:R-:W2:Y:S01]  /*8f10*/  MUFU.TANH R58, R58 ;  /* 0x0000003a003a7308 */ /* 0x000ea20000002400 */
[----:B------:R-:W-:Y:S02]  /*8f20*/  FMNMX.FTZ R5, R68, R5, !PT ;  /* 0x0000000544057209 */ /* 0x000fe40007810000 */
[----:B-1----:R-:W-:-:S05]  /*8f30*/  FMNMX.FTZ R53, R54, R53, !PT ;  /* 0x0000003536357209 */ /* 0x002fca0007810000 */
[----:B------:R-:W-:Y:S01]  /*8f40*/  MUFU.TANH R60, R60 ;  /* 0x0000003c003c7308 */ /* 0x000fe20000002400 */
[----:B0-----:R-:W-:-:S07]  /*8f50*/  FMNMX.FTZ R53, R56, R53, !PT ;  /* 0x0000003538357209 */ /* 0x001fce0007810000 */
[----:B------:R-:W-:Y:S01]  /*8f60*/  MUFU.TANH R84, R84 ;  /* 0x0000005400547308 */ /* 0x000fe20000002400 */
[----:B--2---:R-:W-:-:S07]  /*8f70*/  FMNMX.FTZ R53, R58, R53, !PT ;  /* 0x000000353a357209 */ /* 0x004fce0007810000 */
        /* <DEDUP_REMOVED lines=33> */
[C---:B0-----:R-:W-:Y:S01]  /*9190*/  FMUL.FTZ R59, R12.reuse, R5 ;  /* 0x000000050c3b7220 */ /* 0x041fe20000410000 */
[----:B------:R-:W-:-:S03]  /*91a0*/  FADD.FTZ R2, -R12, R9 ;  /* 0x000000090c027221 */ /* 0x000fc60000010100 */
        /* <DEDUP_REMOVED lines=8> */
[-C--:B------:R-:W-:Y:S01]  /*9230*/  FMUL.FTZ R2, R2, R5.reuse ;  /* 0x0000000502027220 */ /* 0x080fe20000410000 */
[--C-:B------:R-:W-:Y:S01]  /*9240*/  FFMA.FTZ R16, R16, R5, -R59.reuse ;  /* 0x0000000510107223 */ /* 0x100fe2000001083b */
[----:B------:R-:W-:Y:S01]  /*9250*/  FMNMX.FTZ R13, R66, R11, !PT ;  /* 0x0000000b420d7209 */ /* 0x000fe20007810000 */
        /* <DEDUP_REMOVED lines=12> */
[----:B------:R-:W-:Y:S01]  /*9320*/  FMUL.FTZ R168, R67, UR58 ;  /* 0x0000003a43a87c20 */ /* 0x000fe20008410000 */
[----:B------:R-:W-:Y:S01]  /*9330*/  FMUL.FTZ R170, R71, UR58 ;  /* 0x0000003a47aa7c20 */ /* 0x000fe20008410000 */
[-CC-:B0-----:R-:W-:Y:S01]  /*9340*/  FFMA.FTZ R234, R27, R5.reuse, -R59.reuse ;  /* 0x000000051bea7223 */ /* 0x181fe2000001083b */
[----:B------:R-:W-:Y:S01]  /*9350*/  MUFU.EX2 R11, R6 ;  /* 0x00000006000b7308 */ /* 0x000fe20000000800 */
[----:B------:R-:W-:Y:S01]  /*9360*/  FFMA.FTZ R25, R172, R5, -R59 ;  /* 0x00000005ac197223 */ /* 0x000fe2000001083b */
[----:B------:R-:W-:Y:S01]  /*9370*/  HGMMA.64x128x16.F32.BF16 R88, R164, gdesc[UR8].tnspB, R88, gsb0 ;  /* 0x41e00008a4587df0 */ /* 0x000fe20008001858 */
[----:B------:R-:W-:Y:S01]  /*9380*/  UIADD3 UR10, UR6, 0x280, URZ ;  /* 0x00000280060a7890 */ /* 0x000fe2000fffe03f */
[----:B------:R-:W-:-:S04]  /*9390*/  UMOV UR11, 0x40000040 ;  /* 0x40000040000b7882 */ /* 0x000fc80000000000 */
[----:B------:R-:W0:Y:S08]  /*93a0*/  MUFU.TANH R168, R168 ;  /* 0x000000a800a87308 */ /* 0x000e300000002400 */
        /* <DEDUP_REMOVED lines=10> */
[----:B------:R-:W-:Y:S01]  /*9450*/  MUFU.EX2 R16, R16 ;  /* 0x0000001000107308 */ /* 0x000fe20000000800 */
[----:B------:R-:W-:Y:S01]  /*9460*/  FMNMX.FTZ R13, R39, R0, !PT ;  /* 0x00000000270d7209 */ /* 0x000fe20007810000 */
[----:B0-----:R-:W-:-:S03]  /*9470*/  FFMA.FTZ R4, R2, R4, R9 ;  /* 0x0000000402047223 */ /* 0x001fc60000010009 */
[----:B------:R-:W-:-:S03]  /*9480*/  FMNMX.FTZ R0, R82, R13, !PT ;  /* 0x0000000d52007209 */ /* 0x000fc60007810000 */
[----:B------:R-:W-:Y:S01]  /*9490*/  MUFU.EX2 R55, R55 ;  /* 0x0000003700377308 */ /* 0x000fe20000000800 */
[----:B------:R-:W-:-:S04]  /*94a0*/  FMNMX.FTZ R13, R41, R0, !PT ;  /* 0x00000000290d7209 */ /* 0x000fc80007810000 */
[----:B------:R-:W-:Y:S01]  /*94b0*/  FMNMX.FTZ R0, R86, R13, !PT ;  /* 0x0000000d56007209 */ /* 0x000fe20007810000 */
[-CC-:B------:R-:W-:Y:S01]  /*94c0*/  FFMA.FTZ R13, R72, R5.reuse, -R59.reuse ;  /* 0x00000005480d7223 */ /* 0x180fe2000001083b */
[----:B------:R-:W-:Y:S01]  /*94d0*/  FFMA.FTZ R72, R35, R5, -R59 ;  /* 0x0000000523487223 */ /* 0x000fe2000001083b */
[----:B------:R-:W-:Y:S01]  /*94e0*/  IMAD.U32 R35, RZ, RZ, UR7 ;  /* 0x00000007ff237e24 */ /* 0x000fe2000f8e00ff */
[----:B------:R-:W-:Y:S01]  /*94f0*/  UMOV UR7, 0x40000040 ;  /* 0x4000004000077882 */ /* 0x000fe20000000000 */
[----:B------:R-:W-:Y:S01]  /*9500*/  FMNMX.FTZ R0, R43, R0, !PT ;  /* 0x000000002b007209 */ /* 0x000fe20007810000 */
[----:B------:R-:W-:Y:S04]  /*9510*/  MUFU.EX2 R57, R57 ;  /* 0x0000003900397308 */ /* 0x000fe80000000800 */
[----:B------:R-:W0:Y:S04]  /*9520*/  SHFL.BFLY PT, R27, R0, 0x2, 0x1f ;  /* 0x0c401f00001b7f89 */ /* 0x000e2800000e0000 */
[----:B------:R1:W-:Y:S08]  /*9530*/  MUFU.EX2 R47, R180 ;  /* 0x000000b4002f7308 */ /* 0x0003f00000000800 */
[----:B------:R-:W-:Y:S01]  /*9540*/  MUFU.EX2 R30, R30 ;  /* 0x0000001e001e7308 */ /* 0x000fe20000000800 */
[----:B-1----:R-:W-:-:S07]  /*9550*/  F2FP.BF16.F32.PACK_AB R180, R45, R9 ;  /* 0x000000092db4723e */ /* 0x002fce00000010ff */
        /* <DEDUP_REMOVED lines=22> */
[----:B------:R-:W-:Y:S01]  /*96c0*/  FFMA.FTZ R24, R38, R5, -R7 ;  /* 0x0000000526187223 */ /* 0x000fe20000010807 */
[----:B------:R-:W-:-:S02]  /*96d0*/  WARPGROUP.DEPBAR.LE gsb0, 0x0 ;  /* 0x00008000000079c5 */ /* 0x000fc40000010000 */
[----:B------:R-:W-:Y:S01]  /*96e0*/  WARPGROUP.ARRIVE ;  /* 0x00000000000079c5 */ /* 0x000fe20000000000 */
[----:B------:R-:W0:Y:S01]  /*96f0*/  MUFU.EX2 R181, R181 ;  /* 0x000000b500b57308 */ /* 0x000e220000000800 */
[-CC-:B------:R-:W-:Y:S01]  /*9700*/  FFMA.FTZ R166, R32, R5.reuse, -R59.reuse ;  /* 0x0000000520a67223 */ /* 0x180fe2000001083b */
[-C--:B------:R-:W-:Y:S01]  /*9710*/  FFMA.FTZ R164, R182, R5.reuse, -R59 ;  /* 0x00000005b6a47223 */ /* 0x080fe2000001083b */
[-C--:B------:R-:W-:Y:S01]  /*9720*/  FFMA.FTZ R175, R46, R5.reuse, -R7 ;  /* 0x000000052eaf7223 */ /* 0x080fe20000010807 */
[-C--:B------:R-:W-:Y:S01]  /*9730*/  FFMA.FTZ R32, R232, R5.reuse, -R59 ;  /* 0x00000005e8207223 */ /* 0x080fe2000001083b */
[----:B------:R-:W-:Y:S01]  /*9740*/  HGMMA.64x128x16.F32.BF16 R88, R160, gdesc[UR8].tnspB, R88, gsb0 ;  /* 0x41e00008a0587df0 */ /* 0x000fe20008001858 */
[----:B------:R-:W-:Y:S01]  /*9750*/  UIADD3 UR10, UR6, 0x300, URZ ;  /* 0x00000300060a7890 */ /* 0x000fe2000fffe03f */
[-CC-:B------:R-:W-:Y:S01]  /*9760*/  FFMA.FTZ R173, R40, R5.reuse, -R7.reuse ;  /* 0x0000000528ad7223 */ /* 0x180fe20000010807 */
[----:B------:R-:W-:Y:S01]  /*9770*/  UMOV UR11, 0x40000040 ;  /* 0x40000040000b7882 */ /* 0x000fe20000000000 */
[----:B------:R-:W-:Y:S01]  /*9780*/  UIADD3 UR6, UR6, 0x380, URZ ;  /* 0x0000038006067890 */ /* 0x000fe2000fffe03f */
[----:B------:R-:W1:Y:S01]  /*9790*/  MUFU.EX2 R8, R8 ;  /* 0x0000000800087308 */ /* 0x000e620000000800 */
[-CC-:B------:R-:W-:Y:S01]  /*97a0*/  FFMA.FTZ R169, R48, R5.reuse, -R7.reuse ;  /* 0x0000000530a97223 */ /* 0x180fe20000010807 */
[-CC-:B------:R-:W-:Y:S01]  /*97b0*/  FFMA.FTZ R36, R50, R5.reuse, -R7.reuse ;  /* 0x0000000532247223 */ /* 0x180fe20000010807 */
[-CC-:B------:R-:W-:Y:S01]  /*97c0*/  FFMA.FTZ R34, R176, R5.reuse, -R7.reuse ;  /* 0x00000005b0227223 */ /* 0x180fe20000010807 */
[-CC-:B------:R-:W-:Y:S01]  /*97d0*/  FFMA.FTZ R171, R52, R5.reuse, -R7.reuse ;  /* 0x0000000534ab7223 */ /* 0x180fe20000010807 */
[-CC-:B------:R-:W-:Y:S01]  /*97e0*/  FFMA.FTZ R38, R54, R5.reuse, -R7.reuse ;  /* 0x0000000536267223 */ /* 0x180fe20000010807 */
[----:B------:R-:W-:Y:S01]  /*97f0*/  FFMA.FTZ R165, R56, R5, -R7 ;  /* 0x0000000538a57223 */ /* 0x000fe20000010807 */
[----:B0-----:R-:W-:Y:S01]  /*9800*/  FFMA.FTZ R3, R0, R3, R181 ;  /* 0x0000000300037223 */ /* 0x001fe200000100b5 */
[----:B------:R-:W0:Y:S01]  /*9810*/  MUFU.EX2 R183, R183 ;  /* 0x000000b700b77308 */ /* 0x000e220000000800 */
[-C--:B------:R-:W-:Y:S01]  /*9820*/  FFMA.FTZ R232, R21, R5.reuse, -R59 ;  /* 0x0000000515e87223 */ /* 0x080fe2000001083b */
[-CC-:B------:R-:W-:Y:S01]  /*9830*/  FFMA.FTZ R40, R58, R5.reuse, -R7.reuse ;  /* 0x000000053a287223 */ /* 0x180fe20000010807 */
[----:B------:R-:W-:Y:S01]  /*9840*/  F2FP.BF16.F32.PACK_AB R182, R55, R16 ;  /* 0x0000001037b6723e */ /* 0x000fe200000010ff */
[-C--:B------:R-:W-:Y:S01]  /*9850*/  FFMA.FTZ R167, R60, R5.reuse, -R7 ;  /* 0x000000053ca77223 */ /* 0x080fe20000010807 */
[-C--:B------:R-:W-:Y:S01]  /*9860*/  FFMA.FTZ R21, R64, R5.reuse, -R59 ;  /* 0x0000000540157223 */ /* 0x080fe2000001083b */
[-CC-:B------:R-:W-:Y:S01]  /*9870*/  FFMA.FTZ R37, R37, R5.reuse, -R7.reuse ;  /* 0x0000000525257223 */ /* 0x180fe20000010807 */
[----:B------:R-:W-:Y:S01]  /*9880*/  FFMA.FTZ R78, R78, R5, -R7 ;  /* 0x000000054e4e7223 */ /* 0x000fe20000010807 */
[----:B------:R-:W2:Y:S01]  /*9890*/  MUFU.EX2 R14, R14 ;  /* 0x0000000e000e7308 */ /* 0x000ea20000000800 */
[C---:B-1----:R-:W-:Y:S01]  /*98a0*/  FADD.FTZ R42, R8.reuse, R3 ;  /* 0x00000003082a7221 */ /* 0x042fe20000010000 */
[----:B------:R-:W-:Y:S01]  /*98b0*/  F2FP.BF16.F32.PACK_AB R181, R8, R181 ;  /* 0x000000b508b5723e */ /* 0x000fe200000010ff */
[-C--:B------:R-:W-:Y:S01]  /*98c0*/  FFMA.FTZ R64, R29, R5.reuse, -R59 ;  /* 0x000000051d407223 */ /* 0x080fe2000001083b */
[-C--:B------:R-:W-:Y:S01]  /*98d0*/  FFMA.FTZ R39, R39, R5.reuse, -R7 ;  /* 0x0000000527277223 */ /* 0x080fe20000010807 */
[-C--:B------:R-:W-:Y:S01]  /*98e0*/  FFMA.FTZ R29, R80, R5.reuse, -R59 ;  /* 0x00000005501d7223 */ /* 0x080fe2000001083b */
[-CC-:B------:R-:W-:Y:S01]  /*98f0*/  FFMA.FTZ R82, R82, R5.reuse, -R7.reuse ;  /* 0x0000000552527223 */ /* 0x180fe20000010807 */
[-CC-:B------:R-:W-:Y:S01]  /*9900*/  FFMA.FTZ R41, R41, R5.reuse, -R7.reuse ;  /* 0x0000000529297223 */ /* 0x180fe20000010807 */
[----:B------:R-:W-:Y:S01]  /*9910*/  MUFU.EX2 R177, R177 ;  /* 0x000000b100b17308 */ /* 0x000fe20000000800 */
[----:B0-----:R-:W-:Y:S01]  /*9920*/  FADD.FTZ R3, R183, R42 ;  /* 0x0000002ab7037221 */ /* 0x001fe20000010000 */
[-CC-:B------:R-:W-:Y:S01]  /*9930*/  FFMA.FTZ R42, R168, R5.reuse, -R7.reuse ;  /* 0x00000005a82a7223 */ /* 0x180fe20000010807 */
[----:B------:R-:W-:Y:S01]  /*9940*/  FFMA.FTZ R86, R86, R5, -R7 ;  /* 0x0000000556567223 */ /* 0x000fe20000010807 */
[----:B------:R-:W-:-:S04]  /*9950*/  F2FP.BF16.F32.PACK_AB R168, R53, R26 ;  /* 0x0000001a35a8723e */ /* 0x000fc800000010ff */
[----:B------:R-:W0:Y:S01]  /*9960*/  MUFU.EX2 R166, R166 ;  /* 0x000000a600a67308 */ /* 0x000e220000000800 */
[C---:B--2---:R-:W-:Y:S01]  /*9970*/  FADD.FTZ R48, R14.reuse, R3 ;  /* 0x000000030e307221 */ /* 0x044fe20000010000 */
[----:B------:R-:W-:-:S06]  /*9980*/  F2FP.BF16.F32.PACK_AB R183, R14, R183 ;  /* 0x000000b70eb7723e */ /* 0x000fcc00000010ff */
[----:B------:R-:W-:Y:S08]  /*9990*/  MUFU.EX2 R20, R20 ;  /* 0x0000001400147308 */ /* 0x000ff00000000800 */
[----:B------:R-:W-:Y:S01]  /*99a0*/  MUFU.EX2 R179, R179 ;  /* 0x000000b300b37308 */ /* 0x000fe20000000800 */
[----:B0-----:R-:W-:-:S07]  /*99b0*/  F2FP.BF16.F32.PACK_AB R176, R166, R57 ;  /* 0x00000039a6b0723e */ /* 0x001fce00000010ff */
[----:B------:R-:W0:Y:S08]  /*99c0*/  MUFU.EX2 R164, R164 ;  /* 0x000000a400a47308 */ /* 0x000e300000000800 */
[----:B------:R-:W-:Y:S08]  /*99d0*/  MUFU.EX2 R24, R24 ;  /* 0x0000001800187308 */ /* 0x000ff00000000800 */
[----:B------:R-:W1:Y:S01]  /*99e0*/  MUFU.EX2 R32, R32 ;  /* 0x0000002000207308 */ /* 0x000e620000000800 */
[----:B0-----:R-:W-:-:S07]  /*99f0*/  F2FP.BF16.F32.PACK_AB R178, R164, R47 ;  /* 0x0000002fa4b2723e */ /* 0x001fce00000010ff */
[----:B------:R-:W-:Y:S08]  /*9a00*/  MUFU.EX2 R173, R173 ;  /* 0x000000ad00ad7308 */ /* 0x000ff00000000800 */
[----:B------:R-:W-:Y:S01]  /*9a10*/  MUFU.EX2 R28, R28 ;  /* 0x0000001c001c7308 */ /* 0x000fe20000000800 */
[----:B-1----:R-:W-:-:S07]  /*9a20*/  F2FP.BF16.F32.PACK_AB R172, R49, R32 ;  /* 0x0000002031ac723e */ /* 0x002fce00000010ff */
        /* <DEDUP_REMOVED lines=11> */
[----:B------:R-:W-:Y:S01]  /*9ae0*/  IMAD.U32 R33, RZ, RZ, UR36 ;  /* 0x00000024ff217e24 */ /* 0x000fe2000f8e00ff */
[----:B------:R-:W-:Y:S01]  /*9af0*/  MUFU.EX2 R165, R165 ;  /* 0x000000a500a57308 */ /* 0x000fe20000000800 */
[----:B------:R-:W-:Y:S01]  /*9b00*/  HGMMA.64x128x16.F32.BF16 R88, R156, gdesc[UR8].tnspB, R88, gsb0 ;  /* 0x41e000089c587df0 */ /* 0x000fe20008001858 */
[-C--:B------:R-:W-:Y:S01]  /*9b10*/  FFMA.FTZ R160, R62, R5.reuse, -R59 ;  /* 0x000000053ea07223 */ /* 0x080fe2000001083b */
[-CC-:B------:R-:W-:Y:S01]  /*9b20*/  FFMA.FTZ R161, R66, R5.reuse, -R7.reuse ;  /* 0x0000000542a17223 */ /* 0x180fe20000010807 */
[----:B------:R-:W-:Y:S01]  /*9b30*/  @!P1 LEA R33, R33, UR37, 0x3 ;  /* 0x0000002521219c11 */ /* 0x000fe2000f8e18ff */
[-C--:B------:R-:W-:Y:S01]  /*9b40*/  FFMA.FTZ R163, R70, R5.reuse, -R7 ;  /* 0x0000000546a37223 */ /* 0x080fe20000010807 */
[----:B------:R-:W-:Y:S01]  /*9b50*/  FFMA.FTZ R62, R174, R5, -R59 ;  /* 0x00000005ae3e7223 */ /* 0x000fe2000001083b */
[----:B------:R-:W-:Y:S01]  /*9b60*/  F2FP.BF16.F32.PACK_AB R174, R51, R30 ;  /* 0x0000001e33ae723e */ /* 0x000fe200000010ff */
[----:B------:R-:W-:Y:S01]  /*9b70*/  MUFU.EX2 R232, R232 ;  /* 0x000000e800e87308 */ /* 0x000fe20000000800 */
[----:B------:R-:W-:-:S05]  /*9b80*/  @!P1 VIADD R33, R33, 0x34840 ;  /* 0x0003484021219836 */ /* 0x000fca0000000000 */
[----:B------:R-:W-:Y:S02]  /*9b90*/  @!P1 PRMT R33, RZ, 0x654, R33 ;  /* 0x00000654ff219816 */ /* 0x000fe40000000021 */
        /* <DEDUP_REMOVED lines=12> */
[----:B------:R-:W-:Y:S08]  /*9c60*/  MUFU.EX2 R27, R27 ;  /* 0x0000001b001b7308 */ /* 0x000ff00000000800 */
[----:B------:R-:W1:Y:S08]  /*9c70*/  MUFU.EX2 R64, R64 ;  /* 0x0000004000407308 */ /* 0x000e700000000800 */
[----:B------:R-:W-:Y:S08]  /*9c80*/  MUFU.EX2 R39, R39 ;  /* 0x0000002700277308 */ /* 0x000ff00000000800 */
[----:B------:R-:W-:Y:S01]  /*9c90*/  MUFU.EX2 R29, R29 ;  /* 0x0000001d001d7308 */ /* 0x000fe20000000800 */
[----:B------:R-:W-:-:S02]  /*9ca0*/  WARPGROUP.DEPBAR.LE gsb0, 0x0 ;  /* 0x00008000000079c5 */ /* 0x000fc40000010000 */
[----:B------:R-:W-:Y:S01]  /*9cb0*/  WARPGROUP.ARRIVE ;  /* 0x00000000000079c5 */ /* 0x000fe20000000000 */
[----:B------:R-:W-:-:S04]  /*9cc0*/  FFMA.FTZ R157, R74, R5, -R7 ;  /* 0x000000054a9d7223 */ /* 0x000fc80000010807 */
[----:B------:R-:W-:Y:S01]  /*9cd0*/  MUFU.EX2 R159, R78 ;  /* 0x0000004e009f7308 */ /* 0x000fe20000000800 */
[----:B0-----:R-:W-:Y:S02]  /*9ce0*/  F2FP.BF16.F32.PACK_AB R156, R62, R13 ;  /* 0x0000000d3e9c723e */ /* 0x001fe400000010ff */
[----:B-1----:R-:W-:Y:S01]  /*9cf0*/  F2FP.BF16.F32.PACK_AB R158, R64, R27 ;  /* 0x0000001b409e723e */ /* 0x002fe200000010ff */
[----:B------:R-:W-:Y:S04]  /*9d00*/  HGMMA.64x128x16.F32.BF16 R88, R152, gdesc[UR4].tnspB, R88, gsb0 ;  /* 0x41e0000498587df0 */ /* 0x000fe80008001858 */
[----:B------:R-:W-:Y:S08]  /*9d10*/  MUFU.EX2 R157, R157 ;  /* 0x0000009d009d7308 */ /* 0x000ff00000000800 */
        /* <DEDUP_REMOVED lines=9> */
[----:B--2---:R-:W-:-:S04]  /*9db0*/  @!P1 VIADD R33, R35, 0x34860 ;  /* 0x0003486023219836 */ /* 0x004fc80000000000 */
[----:B------:R-:W-:Y:S01]  /*9dc0*/  MUFU.EX2 R155, R86 ;  /* 0x00000056009b7308 */ /* 0x000fe20000000800 */
[----:B------:R-:W-:Y:S01]  /*9dd0*/  @!P1 PRMT R35, RZ, 0x654, R33 ;  /* 0x00000654ff239816 */ /* 0x000fe20000000021 */
[----:B------:R-:W-:Y:S01]  /*9de0*/  FADD.FTZ R33, R45, R4 ;  /* 0x000000042d217221 */ /* 0x000fe20000010000 */
[----:B------:R-:W-:Y:S02]  /*9df0*/  FFMA.FTZ R4, R84, R5, -R7 ;  /* 0x0000000554047223 */ /* 0x000fe40000010807 */
[----:B------:R0:W-:Y:S01]  /*9e00*/  @!P1 SYNCS.ARRIVE.TRANS64.RED.A1T0 RZ, [R35+URZ], RZ ;  /* 0x000000ff23ff99a7 */ /* 0x0001e2000810043f */
[----:B------:R-:W-:Y:S01]  /*9e10*/  FADD.FTZ R46, R16, R33 ;  /* 0x00000021102e7221 */ /* 0x000fe20000010000 */
[----:B------:R-:W-:Y:S01]  /*9e20*/  FADD.FTZ R33, R177, R48 ;  /* 0x00000030b1217221 */ /* 0x000fe20000010000 */
[C---:B------:R-:W-:Y:S01]  /*9e30*/  F2FP.BF16.F32.PACK_AB R177, R20.reuse, R177 ;  /* 0x000000b114b1723e */ /* 0x040fe200000010ff */
[----:B------:R-:W1:Y:S01]  /*9e40*/  MUFU.EX2 R4, R4 ;  /* 0x0000000400047308 */ /* 0x000e620000000800 */
[----:B------:R-:W-:Y:S01]  /*9e50*/  FADD.FTZ R46, R55, R46 ;  /* 0x0000002e372e7221 */ /* 0x000fe20000010000 */
[----:B------:R-:W-:-:S03]  /*9e60*/  FADD.FTZ R50, R20, R33 ;  /* 0x0000002114327221 */ /* 0x000fc60000010000 */
[----:B------:R-:W-:Y:S01]  /*9e70*/  FADD.FTZ R3, R57, R46 ;  /* 0x0000002e39037221 */ /* 0x000fe20000010000 */
[----:B------:R-:W-:Y:S01]  /*9e80*/  FADD.FTZ R33, R179, R50 ;  /* 0x00000032b3217221 */ /* 0x000fe20000010000 */
[-CC-:B------:R-:W-:Y:S01]  /*9e90*/  FFMA.FTZ R46, R170, R5.reuse, -R7.reuse ;  /* 0x00000005aa2e7223 */ /* 0x180fe20000010807 */
[----:B------:R-:W-:Y:S01]  /*9ea0*/  FFMA.FTZ R7, R43, R5, -R7 ;  /* 0x000000052b077223 */ /* 0x000fe20000010807 */
[----:B------:R-:W-:Y:S01]  /*9eb0*/  FADD.FTZ R48, R166, R3 ;  /* 0x00000003a6307221 */ /* 0x000fe20000010000 */
[----:B------:R-:W-:Y:S02]  /*9ec0*/  F2FP.BF16.F32.PACK_AB R179, R24, R179 ;  /* 0x000000b318b3723e */ /* 0x000fe400000010ff */
[----:B------:R-:W-:Y:S01]  /*9ed0*/  F2FP.BF16.F32.PACK_AB R170, R44, R11 ;  /* 0x0000000b2caa723e */ /* 0x000fe200000010ff */
[----:B------:R-:W-:Y:S01]  /*9ee0*/  FADD.FTZ R3, R47, R48 ;  /* 0x000000302f037221 */ /* 0x000fe20000010000 */
[----:B------:R-:W-:Y:S01]  /*9ef0*/  FADD.FTZ R48, R24, R33 ;  /* 0x0000002118307221 */ /* 0x000fe20000010000 */
[----:B------:R-:W2:Y:S01]  /*9f00*/  MUFU.EX2 R46, R46 ;  /* 0x0000002e002e7308 */ /* 0x000ea20000000800 */
[----:B------:R-:W-:Y:S01]  /*9f10*/  F2FP.BF16.F32.PACK_AB R166, R234, R15 ;  /* 0x0000000feaa6723e */ /* 0x000fe200000010ff */
[----:B------:R-:W-:Y:S01]  /*9f20*/  FADD.FTZ R3, R164, R3 ;  /* 0x00000003a4037221 */ /* 0x000fe20000010000 */
[----:B------:R-:W-:-:S03]  /*9f30*/  F2FP.BF16.F32.PACK_AB R164, R232, R17 ;  /* 0x00000011e8a4723e */ /* 0x000fc600000010ff */
[----:B------:R-:W-:Y:S01]  /*9f40*/  FADD.FTZ R50, R32, R3 ;  /* 0x0000000320327221 */ /* 0x000fe20000010000 */
[----:B------:R-:W-:Y:S01]  /*9f50*/  FADD.FTZ R3, R173, R48 ;  /* 0x00000030ad037221 */ /* 0x000fe20000010000 */
[----:B------:R-:W3:Y:S01]  /*9f60*/  MUFU.EX2 R7, R7 ;  /* 0x0000000700077308 */ /* 0x000ee20000000800 */
[C---:B------:R-:W-:Y:S01]  /*9f70*/  F2FP.BF16.F32.PACK_AB R173, R28.reuse, R173 ;  /* 0x000000ad1cad723e */ /* 0x040fe200000010ff */
        /* <DEDUP_REMOVED lines=24> */
[----:B-1----:R-:W-:Y:S02]  /*a100*/  F2FP.BF16.F32.PACK_AB R167, R4, R167 ;  /* 0x000000a704a7723e */ /* 0x002fe400000010ff */
[----:B------:R-:W-:Y:S01]  /*a110*/  FADD.FTZ R3, R234, R3 ;  /* 0x00000003ea037221 */ /* 0x000fe20000010000 */
[----:B------:R-:W-:-:S03]  /*a120*/  FADD.FTZ R8, R4, R9 ;  /* 0x0000000904087221 */ /* 0x000fc60000010000 */
        /* <DEDUP_REMOVED lines=8> */
[----:B------:R-:W-:Y:S01]  /*a1b0*/  F2FP.BF16.F32.PACK_AB R162, R25, R162 ;  /* 0x000000a219a2723e */ /* 0x000fe200000010ff */
[----:B------:R-:W-:-:S02]  /*a1c0*/  IMAD.MOV.U32 R9, RZ, RZ, R12 ;  /* 0x000000ffff097224 */ /* 0x000fc400078e000c */
[----:B------:R-:W-:Y:S01]  /*a1d0*/  FADD.FTZ R14, R25, R14 ;  /* 0x0000000e190e7221 */ /* 0x000fe20000010000 */
[C---:B--2---:R-:W-:Y:S01]  /*a1e0*/  FADD.FTZ R8, R46.reuse, R3 ;  /* 0x000000032e087221 */ /* 0x044fe20000010000 */
[----:B------:R-:W-:Y:S02]  /*a1f0*/  F2FP.BF16.F32.PACK_AB R163, R46, R163 ;  /* 0x000000a32ea3723e */ /* 0x000fe400000010ff */
        /* <DEDUP_REMOVED lines=17> */
[C---:B---3--:R-:W-:Y:S02]  /*a310*/  F2FP.BF16.F32.PACK_AB R155, R7.reuse, R155 ;  /* 0x0000009b079b723e */ /* 0x048fe400000010ff */
[----:B------:R-:W-:Y:S01]  /*a320*/  FADD.FTZ R4, R72, R3 ;  /* 0x0000000348047221 */ /* 0x000fe20000010000 */
[----:B------:R-:W-:Y:S01]  /*a330*/  FADD.FTZ R3, R7, R8 ;  /* 0x0000000807037221 */ /* 0x000fe20000010000 */
[----:B------:R-:W-:Y:S01]  /*a340*/  IMAD.MOV.U32 R7, RZ, RZ, R6 ;  /* 0x000000ffff077224 */ /* 0x000fe200078e0006 */
[----:B0-----:R-:W-:Y:S06]  /*a350*/  @P2 BRA `(.L_x_2249) ;  /* 0xffffffd400ec2947 */ /* 0x001fec000383ffff */
.L_x_2240:
        /* <DEDUP_REMOVED lines=67> */
.L_x_2250:
[----:B------:R-:W-:Y:S01]  /*a790*/  ULEA UR5, UR36, UR37, 0x3 ;  /* 0x0000002524057291 */ /* 0x000fe2000f8e183f */
[----:B------:R-:W-:-:S05]  /*a7a0*/  IMAD.U32 R0, RZ, RZ, UR38 ;  /* 0x00000026ff007e24 */ /* 0x000fca000f8e00ff */
[----:B------:R-:W-:-:S04]  /*a7b0*/  SHF.L.U32 R0, R0, 0x1f, RZ ;  /* 0x0000001f00007819 */ /* 0x000fc800000006ff */
[----:B------:R0:W1:Y:S01]  /*a7c0*/  SYNCS.PHASECHK.TRANS64.TRYWAIT P2, [UR5+0x34850], R0 ;  /* 0x03485000ff0075a7 */ /* 0x0000620008040145 */
[----:B------:R-:W-:Y:S05]  /*a7d0*/  @!P0 BRA `(.L_x_2251) ;  /* 0x0000000000048947 */ /* 0x000fea0003800000 */
[----:B------:R-:W-:Y:S01]  /*a7e0*/  BPT.TRAP 0x1 ;  /* 0x000000040000795c */ /* 0x000fe20000300000 */
.L_x_2251:
[----:B-1----:R-:W-:Y:S05]  /*a7f0*/  @P2 BRA `(.L_x_2252) ;  /* 0x0000000000082947 */ /* 0x002fea0003800000 */
[----:B------:R-:W1:Y:S02]  /*a800*/  SYNCS.PHASECHK.TRANS64.TRYWAIT P0, [UR5+0x34850], R0 ;  /* 0x03485000ff0075a7 */ /* 0x000e640008000145 */
[----:B-1----:R-:W-:Y:S05]  /*a810*/  @!P0 BRA `(.L_x_2253) ;  /* 0x000000a800448947 */ /* 0x002fea0003800000 */
.L_x_2252:
[----:B------:R-:W-:Y:S01]  /*a820*/  UIADD3 UR37, UR37, 0x400, URZ ;  /* 0x0000040025257890 */ /* 0x000fe2000fffe03f */
[----:B------:R-:W-:Y:S01]  /*a830*/  WARPGROUP.ARRIVE ;  /* 0x00000000000079c5 */ /* 0x000fe20000000000 */
[----:B------:R-:W-:Y:S01]  /*a840*/  UMOV UR7, 0x40000040 ;  /* 0x4000004000077882 */ /* 0x000fe20000000000 */
[----:B-1----:R-:W1:Y:S01]  /*a850*/  SHFL.BFLY PT, R7, R4, 0x2, 0x1f ;  /* 0x0c401f0004077f89 */ /* 0x002e6200000e0000 */
[----:B------:R-:W-:Y:S01]  /*a860*/  USHF.R.U32.HI UR37, URZ, 0x4, UR37 ;  /* 0x000000043f257899 */ /* 0x000fe20008011625 */
[----:B------:R-:W-:Y:S02]  /*a870*/  IMAD.MOV.U32 R94, RZ, RZ, -0x800000 ;  /* 0xff800000ff5e7424 */ /* 0x000fe400078e00ff */
[----:B0-----:R-:W0:Y:S01]  /*a880*/  SHFL.BFLY PT, R0, R3, 0x2, 0x1f ;  /* 0x0c401f0003007f89 */ /* 0x001e2200000e0000 */
[----:B------:R-:W-:Y:S01]  /*a890*/  ULOP3.LUT UR37, UR37, 0x3fff, URZ, 0xc0, !UPT ;  /* 0x00003fff25257892 */ /* 0x000fe2000f8ec03f */
[----:B------:R-:W-:-:S03]  /*a8a0*/  VIADD R209, R209, 0x1 ;  /* 0x00000001d1d17836 */ /* 0x000fc60000000000 */
[----:B------:R-:W-:-:S04]  /*a8b0*/  ULOP3.LUT UR4, UR37, 0x4000000, URZ, 0xfc, !UPT ;  /* 0x0400000025047892 */ /* 0x000fc8000f8efc3f */
[----:B------:R-:W-:Y:S02]  /*a8c0*/  ULEA UR4, UR36, UR4, 0xb ;  /* 0x0000000424047291 */ /* 0x000fe4000f8e583f */
[----:B------:R-:W-:-:S04]  /*a8d0*/  UIADD3 UR36, UR36, 0x1, URZ ;  /* 0x0000000124247890 */ /* 0x000fc8000fffe03f */
[----:B------:R-:W-:Y:S01]  /*a8e0*/  UISETP.NE.AND UP0, UPT, UR36, 0x2, UPT ;  /* 0x000000022400788c */ /* 0x000fe2000bf05270 */
[----:B------:R-:W-:Y:S02]  /*a8f0*/  UMOV UR6, UR4 ;  /* 0x0000000400067c82 */ /* 0x000fe40008000000 */
[----:B------:R-:W-:Y:S01]  /*a900*/  HGMMA.64x128x16.F32.BF16 R24, R180, gdesc[UR4].tnspB, R24, gsb0 ;  /* 0x41e00004b4187df0 */ /* 0x000fe20008001818 */
[----:B------:R-:W-:Y:S01]  /*a910*/  UIADD3 UR6, UR4, 0x80, URZ ;  /* 0x0000008004067890 */ /* 0x000fe2000fffe03f */
[----:B-1----:R-:W-:Y:S01]  /*a920*/  FADD.FTZ R7, R7, R4 ;  /* 0x0000000407077221 */ /* 0x002fe20000010000 */
[----:B------:R-:W-:Y:S01]  /*a930*/  UMOV UR7, 0x40000040 ;  /* 0x4000004000077882 */ /* 0x000fe20000000000 */
[----:B------:R-:W-:Y:S02]  /*a940*/  IMAD.MOV.U32 R4, RZ, RZ, RZ ;  /* 0x000000ffff047224 */ /* 0x000fe400078e00ff */
[----:B0-----:R-:W-:Y:S01]  /*a950*/  FADD.FTZ R2, R0, R3 ;  /* 0x0000000300027221 */ /* 0x001fe20000010000 */
[----:B------:R-:W-:Y:S01]  /*a960*/  IMAD.U32 R3, RZ, RZ, UR5 ;  /* 0x00000005ff037e24 */ /* 0x000fe2000f8e00ff */
[----:B------:R-:W0:Y:S01]  /*a970*/  SHFL.BFLY PT, R0, R7, 0x1, 0x1f ;  /* 0x0c201f0007007f89 */ /* 0x000e2200000e0000 */
[----:B------:R-:W-:-:S03]  /*a980*/  USEL UR36, UR36, URZ, UP0 ;  /* 0x0000003f24247287 */ /* 0x000fc60008000000 */
[----:B------:R-:W1:Y:S01]  /*a990*/  SHFL.BFLY PT, R9, R2, 0x1, 0x1f ;  /* 0x0c201f0002097f89 */ /* 0x000e6200000e0000 */
[----:B0-----:R-:W-:Y:S01]  /*a9a0*/  FADD.FTZ R11, R7, R0 ;  /* 0x00000000070b7221 */ /* 0x001fe20000010000 */
[----:B------:R-:W-:Y:S02]  /*a9b0*/  IMAD.MOV.U32 R0, RZ, RZ, -0x800000 ;  /* 0xff800000ff007424 */ /* 0x000fe400078e00ff */
[----:B-1----:R-:W-:Y:S02]  /*a9c0*/  FADD.FTZ R13, R2, R9 ;  /* 0x00000009020d7221 */ /* 0x002fe40000010000 */
[----:B------:R-:W-:Y:S01]  /*a9d0*/  FSETP.NE.FTZ.AND P0, PT, R11, RZ, PT ;  /* 0x000000ff0b00720b */ /* 0x000fe20003f15000 */
[----:B------:R-:W-:Y:S02]  /*a9e0*/  IMAD.MOV.U32 R9, RZ, RZ, RZ ;  /* 0x000000ffff097224 */ /* 0x000fe400078e00ff */
[----:B------:R-:W-:Y:S01]  /*a9f0*/  @!P1 VIADD R2, R3, 0x34860 ;  /* 0x0003486003029836 */ /* 0x000fe20000000000 */
[----:B------:R-:W-:-:S04]  /*aa00*/  FSETP.NE.FTZ.AND P2, PT, R13, RZ, PT ;  /* 0x000000ff0d00720b */ /* 0x000fc80003f55000 */
[----:B------:R-:W-:-:S05]  /*aa10*/  @!P1 PRMT R2, RZ, 0x654, R2 ;  /* 0x00000654ff029816 */ /* 0x000fca0000000002 */
        /* <DEDUP_REMOVED lines=56> */
[-C--:B-1----:R-:W-:Y:S01]  /*ada0*/  FMUL.FTZ R2, R24, R4.reuse ;  /* 0x0000000418027220 */ /* 0x082fe20000410000 */
        /* <DEDUP_REMOVED lines=55> */
[----:B------:R-:W-:-:S07]  /*b120*/  FMUL.FTZ R87, R87, R9 ;  /* 0x0000000957577220 */ /* 0x000fce0000410000 */
.L_x_2223:
        /* <DEDUP_REMOVED lines=8> */
[----:B------:R-:W2:Y:S01]  /*b1b0*/  S2R R5, SR_SWINHI ;  /* 0x0000000000057919 */ /* 0x000ea20000002f00 */
[----:B------:R-:W-:Y:S01]  /*b1c0*/  F2FP.BF16.F32.PACK_AB R36, R73, R72 ;  /* 0x000000484924723e */ /* 0x000fe200000010ff */
[----:B------:R-:W3:Y:S01]  /*b1d0*/  LDC.64 R106, c[0x0][0xc00] ;  /* 0x00030000ff6a7b82 */ /* 0x000ee20000000a00 */
[----:B------:R-:W-:Y:S01]  /*b1e0*/  ULDC.64 UR4, c[0x0][0xc08] ;  /* 0x0003020000047ab9 */ /* 0x000fe20000000a00 */
[----:B------:R-:W-:Y:S02]  /*b1f0*/  MOV R16, R22 ;  /* 0x0000001600107202 */ /* 0x000fe40000000f00 */
[----:B--2---:R-:W-:-:S03]  /*b200*/  MOV R17, R5 ;  /* 0x0000000500117202 */ /* 0x004fc60000000f00 */
[----:B------:R-:W-:-:S03]  /*b210*/  IMAD.WIDE R8, R228, 0x2, R16 ;  /* 0x00000002e4087825 */ /* 0x000fc600078e0210 */
[C---:B------:R-:W-:Y:S02]  /*b220*/  IADD3 R11, P3, R8.reuse, 0x4000, RZ ;  /* 0x00004000080b7810 */ /* 0x040fe40007f7e0ff */
[C---:B------:R-:W-:Y:S02]  /*b230*/  IADD3 R95, P2, R8.reuse, 0x4020, RZ ;  /* 0x00004020085f7810 */ /* 0x040fe40007f5e0ff */
[----:B------:R-:W-:Y:S01]  /*b240*/  LOP3.LUT R4, R11, 0x380, RZ, 0xc0, !PT ;  /* 0x000003800b047812 */ /* 0x000fe200078ec0ff */
[--C-:B------:R-:W-:Y:S01]  /*b250*/  IMAD.X R29, RZ, RZ, R9.reuse, P3 ;  /* 0x000000ffff1d7224 */ /* 0x100fe200018e0609 */
[----:B------:R-:W-:Y:S01]  /*b260*/  LOP3.LUT R6, R95, 0x380, RZ, 0xc0, !PT ;  /* 0x000003805f067812 */ /* 0x000fe200078ec0ff */
[----:B------:R-:W-:Y:S01]  /*b270*/  IMAD.X R33, RZ, RZ, R9, P2 ;  /* 0x000000ffff217224 */ /* 0x000fe200010e0609 */
[----:B------:R-:W-:Y:S02]  /*b280*/  IADD3 R105, P0, R8, 0x4060, RZ ;  /* 0x0000406008697810 */ /* 0x000fe40007f1e0ff */
[----:B------:R-:W-:-:S02]  /*b290*/  SHF.R.U64 R4, R4, 0x3, RZ ;  /* 0x0000000304047819 */ /* 0x000fc400000012ff */
[C---:B------:R-:W-:Y:S01]  /*b2a0*/  LOP3.LUT R5, R8.reuse, 0x380, RZ, 0xc0, !PT ;  /* 0x0000038008057812 */ /* 0x040fe200078ec0ff */
[--C-:B------:R-:W-:Y:S01]  /*b2b0*/  IMAD.X R31, RZ, RZ, R9.reuse, P0 ;  /* 0x000000ffff1f7224 */ /* 0x100fe200000e0609 */
[C---:B------:R-:W-:Y:S02]  /*b2c0*/  IADD3 R103, P1, R8.reuse, 0x4040, RZ ;  /* 0x0000404008677810 */ /* 0x040fe40007f3e0ff */
[----:B------:R-:W-:Y:S02]  /*b2d0*/  IADD3 R35, P6, R8, 0x20, RZ ;  /* 0x0000002008237810 */ /* 0x000fe40007fde0ff */
[----:B------:R-:W-:Y:S01]  /*b2e0*/  SHF.R.U64 R6, R6, 0x3, RZ ;  /* 0x0000000306067819 */ /* 0x000fe200000012ff */
[--C-:B------:R-:W-:Y:S01]  /*b2f0*/  IMAD.X R15, RZ, RZ, R9.reuse, P1 ;  /* 0x000000ffff0f7224 */ /* 0x100fe200008e0609 */
[C---:B------:R-:W-:Y:S01]  /*b300*/  IADD3 R39, P4, R8.reuse, 0x60, RZ ;  /* 0x0000006008277810 */ /* 0x040fe20007f9e0ff */
[----:B------:R-:W-:Y:S01]  /*b310*/  IMAD.X R13, RZ, RZ, R9, P6 ;  /* 0x000000ffff0d7224 */ /* 0x000fe200030e0609 */
[----:B------:R-:W-:-:S02]  /*b320*/  IADD3 R37, P5, R8, 0x40, RZ ;  /* 0x0000004008257810 */ /* 0x000fc40007fbe0ff */
[----:B------:R-:W-:Y:S01]  /*b330*/  LOP3.LUT R12, R105, 0x380, RZ, 0xc0, !PT ;  /* 0x00000380690c7812 */ /* 0x000fe200078ec0ff */
[----:B------:R-:W-:Y:S01]  /*b340*/  IMAD.X R7, RZ, RZ, R9, P4 ;  /* 0x000000ffff077224 */ /* 0x000fe200020e0609 */
[----:B------:R-:W-:Y:S02]  /*b350*/  LOP3.LUT R28, R4, R11, RZ, 0x3c, !PT ;  /* 0x0000000b041c7212 */ /* 0x000fe400078e3cff */
[----:B------:R-:W-:Y:S02]  /*b360*/  SHF.R.U64 R5, R5, 0x3, RZ ;  /* 0x0000000305057819 */ /* 0x000fe400000012ff */
[----:B------:R-:W-:Y:S02]  /*b370*/  LOP3.LUT R10, R103, 0x380, RZ, 0xc0, !PT ;  /* 0x00000380670a7812 */ /* 0x000fe400078ec0ff */
[----:B------:R-:W-:Y:S02]  /*b380*/  LOP3.LUT R32, R6, R95, RZ, 0x3c, !PT ;  /* 0x0000005f06207212 */ /* 0x000fe400078e3cff */
[----:B------:R-:W-:-:S02]  /*b390*/  LOP3.LUT R4, R35, 0x380, RZ, 0xc0, !PT ;  /* 0x0000038023047812 */ /* 0x000fc400078ec0ff */
[----:B------:R-:W-:Y:S02]  /*b3a0*/  LOP3.LUT R6, R39, 0x380, RZ, 0xc0, !PT ;  /* 0x0000038027067812 */ /* 0x000fe400078ec0ff */
[----:B------:R-:W-:Y:S02]  /*b3b0*/  LOP3.LUT R34, R37, 0x380, RZ, 0xc0, !PT ;  /* 0x0000038025227812 */ /* 0x000fe400078ec0ff */
[----:B------:R-:W-:Y:S02]  /*b3c0*/  SHF.R.U64 R12, R12, 0x3, RZ ;  /* 0x000000030c0c7819 */ /* 0x000fe400000012ff */
[----:B------:R-:W-:Y:S01]  /*b3d0*/  LOP3.LUT R8, R5, R8, RZ, 0x3c, !PT ;  /* 0x0000000805087212 */ /* 0x000fe200078e3cff */
[----:B------:R-:W-:Y:S01]  /*b3e0*/  IMAD.X R5, RZ, RZ, R9, P5 ;  /* 0x000000ffff057224 */ /* 0x000fe200028e0609 */
[----:B------:R-:W-:Y:S02]  /*b3f0*/  SHF.R.U64 R10, R10, 0x3, RZ ;  /* 0x000000030a0a7819 */ /* 0x000fe400000012ff */
[----:B------:R-:W-:-:S02]  /*b400*/  SHF.R.U64 R4, R4, 0x3, RZ ;  /* 0x0000000304047819 */ /* 0x000fc400000012ff */
[----:B------:R-:W-:Y:S02]  /*b410*/  SHF.R.U64 R6, R6, 0x3, RZ ;  /* 0x0000000306067819 */ /* 0x000fe400000012ff */
[----:B------:R-:W-:Y:S02]  /*b420*/  SHF.R.U64 R34, R34, 0x3, RZ ;  /* 0x0000000322227819 */ /* 0x000fe400000012ff */
[----:B------:R-:W-:Y:S02]  /*b430*/  LOP3.LUT R30, R12, R105, RZ, 0x3c, !PT ;  /* 0x000000690c1e7212 */ /* 0x000fe400078e3cff */
[----:B------:R-:W-:Y:S02]  /*b440*/  LOP3.LUT R14, R10, R103, RZ, 0x3c, !PT ;  /* 0x000000670a0e7212 */ /* 0x000fe400078e3cff */
[----:B-1----:R-:W-:Y:S01]  /*b450*/  MOV R24, R8 ;  /* 0x0000000800187202 */ /* 0x002fe20000000f00 */
[----:B------:R-:W1:Y:S01]  /*b460*/  LDC.64 R102, c[0x0][0xc00] ;  /* 0x00030000ff667b82 */ /* 0x000e620000000a00 */
[----:B------:R-:W-:-:S02]  /*b470*/  LOP3.LUT R12, R4, R35, RZ, 0x3c, !PT ;  /* 0x00000023040c7212 */ /* 0x000fc400078e3cff */
[----:B------:R-:W-:Y:S02]  /*b480*/  F2FP.BF16.F32.PACK_AB R8, R3, R2 ;  /* 0x000000020308723e */ /* 0x000fe400000010ff */
[----:B------:R-:W-:Y:S02]  /*b490*/  F2FP.BF16.F32.PACK_AB R9, R93, R92 ;  /* 0x0000005c5d09723e */ /* 0x000fe400000010ff */
[----:B------:R-:W-:Y:S02]  /*b4a0*/  F2FP.BF16.F32.PACK_AB R10, R21, R20 ;  /* 0x00000014150a723e */ /* 0x000fe400000010ff */
[----:B------:R-:W-:Y:S01]  /*b4b0*/  F2FP.BF16.F32.PACK_AB R11, R97, R96 ;  /* 0x00000060610b723e */ /* 0x000fe200000010ff */
[----:B------:R-:W-:Y:S01]  /*b4c0*/  BAR.SYNC.DEFER_BLOCKING 0x1, 0x100 ;  /* 0x0044000000007b1d */ /* 0x000fe20000010000 */
[----:B------:R-:W-:Y:S02]  /*b4d0*/  LOP3.LUT R6, R6, R39, RZ, 0x3c, !PT ;  /* 0x0000002706067212 */ /* 0x000fe400078e3cff */
        /* <DEDUP_REMOVED lines=9> */
[----:B------:R-:W-:Y:S02]  /*b570*/  F2FP.BF16.F32.PACK_AB R12, R49, R48 ;  /* 0x00000030310c723e */ /* 0x000fe400000010ff */
[----:B------:R-:W-:Y:S01]  /*b580*/  F2FP.BF16.F32.PACK_AB R13, R51, R50 ;  /* 0x00000032330d723e */ /* 0x000fe200000010ff */
[----:B------:R2:W-:Y:S01]  /*b590*/  STSM.16.M88.4 [R24], R8 ;  /* 0x0000000818007844 */ /* 0x0005e20000000200 */
[----:B------:R-:W-:Y:S02]  /*b5a0*/  F2FP.BF16.F32.PACK_AB R14, R53, R52 ;  /* 0x00000034350e723e */ /* 0x000fe400000010ff */
[----:B------:R-:W-:Y:S01]  /*b5b0*/  F2FP.BF16.F32.PACK_AB R15, R55, R54 ;  /* 0x00000036370f723e */ /* 0x000fe200000010ff */
[----:B------:R4:W-:Y:S01]  /*b5c0*/  STSM.16.M88.4 [R108], R4 ;  /* 0x000000046c007844 */ /* 0x0009e20000000200 */
[----:B------:R-:W-:-:S02]  /*b5d0*/  MOV R95, R30 ;  /* 0x0000001e005f7202 */ /* 0x000fc40000000f00 */
[----:B------:R-:W-:Y:S02]  /*b5e0*/  MOV R104, R28 ;  /* 0x0000001c00687202 */ /* 0x000fe40000000f00 */
[----:B------:R-:W-:Y:S02]  /*b5f0*/  F2FP.BF16.F32.PACK_AB R28, R57, R56 ;  /* 0x00000038391c723e */ /* 0x000fe400000010ff */
[----:B------:R-:W-:Y:S02]  /*b600*/  F2FP.BF16.F32.PACK_AB R29, R59, R58 ;  /* 0x0000003a3b1d723e */ /* 0x000fe400000010ff */
[----:B------:R-:W-:Y:S02]  /*b610*/  F2FP.BF16.F32.PACK_AB R30, R61, R60 ;  /* 0x0000003c3d1e723e */ /* 0x000fe400000010ff */
[----:B------:R-:W-:Y:S02]  /*b620*/  F2FP.BF16.F32.PACK_AB R31, R63, R62 ;  /* 0x0000003e3f1f723e */ /* 0x000fe400000010ff */
[----:B--2---:R-:W-:-:S02]  /*b630*/  F2FP.BF16.F32.PACK_AB R8, R41, R40 ;  /* 0x000000282908723e */ /* 0x004fc400000010ff */
[----:B------:R-:W-:Y:S02]  /*b640*/  F2FP.BF16.F32.PACK_AB R9, R43, R42 ;  /* 0x0000002a2b09723e */ /* 0x000fe400000010ff */
[----:B------:R-:W-:Y:S02]  /*b650*/  F2FP.BF16.F32.PACK_AB R10, R45, R44 ;  /* 0x0000002c2d0a723e */ /* 0x000fe400000010ff */
[----:B------:R-:W-:Y:S02]  /*b660*/  F2FP.BF16.F32.PACK_AB R11, R47, R46 ;  /* 0x0000002e2f0b723e */ /* 0x000fe400000010ff */
[----:B------:R-:W-:Y:S02]  /*b670*/  MOV R24, R32 ;  /* 0x0000002000187202 */ /* 0x000fe40000000f00 */
[----:B------:R-:W-:Y:S01]  /*b680*/  F2FP.BF16.F32.PACK_AB R32, R65, R64 ;  /* 0x000000404120723e */ /* 0x000fe200000010ff */
[----:B------:R3:W-:Y:S01]  /*b690*/  STSM.16.M88.4 [R38], R8 ;  /* 0x0000000826007844 */ /* 0x0007e20000000200 */
[----:B------:R-:W-:-:S02]  /*b6a0*/  F2FP.BF16.F32.PACK_AB R33, R67, R66 ;  /* 0x000000424321723e */ /* 0x000fc400000010ff */
[----:B------:R-:W-:Y:S01]  /*b6b0*/  F2FP.BF16.F32.PACK_AB R34, R69, R68 ;  /* 0x000000444522723e */ /* 0x000fe200000010ff */
[----:B------:R2:W-:Y:S01]  /*b6c0*/  STSM.16.M88.4 [R39], R12 ;  /* 0x0000000c27007844 */ /* 0x0005e20000000200 */
[----:B------:R-:W-:Y:S02]  /*b6d0*/  F2FP.BF16.F32.PACK_AB R35, R71, R70 ;  /* 0x000000464723723e */ /* 0x000fe400000010ff */
[----:B------:R-:W-:Y:S01]  /*b6e0*/  F2FP.BF16.F32.PACK_AB R37, R75, R74 ;  /* 0x0000004a4b25723e */ /* 0x000fe200000010ff */
[----:B------:R0:W-:Y:S01]  /*b6f0*/  STSM.16.M88.4 [R104], R28 ;  /* 0x0000001c68007844 */ /* 0x0001e20000000200 */
[----:B----4-:R-:W-:Y:S02]  /*b700*/  F2FP.BF16.F32.PACK_AB R4, R81, R80 ;  /* 0x000000505104723e */ /* 0x010fe400000010ff */
[----:B------:R-:W-:Y:S01]  /*b710*/  F2FP.BF16.F32.PACK_AB R5, R83, R82 ;  /* 0x000000525305723e */ /* 0x000fe200000010ff */
[----:B------:R-:W-:Y:S01]  /*b720*/  STSM.16.M88.4 [R24], R32 ;  /* 0x0000002018007844 */ /* 0x000fe20000000200 */
[----:B------:R-:W-:-:S02]  /*b730*/  F2FP.BF16.F32.PACK_AB R6, R85, R84 ;  /* 0x000000545506723e */ /* 0x000fc400000010ff */
[----:B------:R-:W-:Y:S01]  /*b740*/  F2FP.BF16.F32.PACK_AB R7, R87, R86 ;  /* 0x000000565707723e */ /* 0x000fe200000010ff */
[----:B---3--:R-:W-:Y:S01]  /*b750*/  IMAD.WIDE R8, R186, 0x4, R106 ;  /* 0x00000004ba087825 */ /* 0x008fe200078e026a */
[----:B------:R-:W-:Y:S02]  /*b760*/  F2FP.BF16.F32.PACK_AB R38, R77, R76 ;  /* 0x0000004c4d26723e */ /* 0x000fe400000010ff */
[----:B-1----:R-:W-:Y:S02]  /*b770*/  ISETP.NE.U32.AND P0, PT, R102, RZ, PT ;  /* 0x000000ff6600720c */ /* 0x002fe40003f05070 */
[----:B--2---:R-:W-:Y:S02]  /*b780*/  F2FP.BF16.F32.PACK_AB R39, R79, R78 ;  /* 0x0000004e4f27723e */ /* 0x004fe400000010ff */
[----:B------:R-:W-:Y:S01]  /*b790*/  ISETP.NE.AND.EX P0, PT, R103, RZ, PT, P0 ;  /* 0x000000ff6700720c */ /* 0x000fe20003f05300 */
[----:B0-----:R-:W-:Y:S02]  /*b7a0*/  IMAD.MOV.U32 R104, RZ, RZ, RZ ;  /* 0x000000ffff687224 */ /* 0x001fe400078e00ff */
[----:B------:R-:W-:Y:S04]  /*b7b0*/  STSM.16.M88.4 [R105], R36 ;  /* 0x0000002469007844 */ /* 0x000fe80000000200 */
[----:B------:R0:W-:Y:S01]  /*b7c0*/  STSM.16.M88.4 [R95], R4 ;  /* 0x000000045f007844 */ /* 0x0001e20000000200 */
[----:B------:R-:W-:Y:S01]  /*b7d0*/  BAR.SYNC.DEFER_BLOCKING 0x1, 0x100 ;  /* 0x0044000000007b1d */ /* 0x000fe20000010000 */
[----:B------:R-:W-:-:S07]  /*b7e0*/  ISETP.NE.U32.AND P1, PT, RZ, UR4, PT ;  /* 0x00000004ff007c0c */ /* 0x000fce000bf25070 */
[----:B0-----:R-:W0:Y:S08]  /*b7f0*/  LDC R5, c[0x0][0xad4] ;  /* 0x0002b500ff057b82 */ /* 0x001e300000000800 */
[----:B------:R-:W1:Y:S01]  /*b800*/  LDC R95, c[0x0][0xbe8] ;  /* 0x0002fa00ff5f7b82 */ /* 0x000e620000000800 */
[----:B------:R-:W2:Y:S01]  /*b810*/  @P0 LDG.E R104, desc[UR56][R8.64] ;  /* 0x0000003808680981 */ /* 0x000ea2000c1e1900 */
[----:B------:R-:W-:Y:S01]  /*b820*/  ISETP.NE.AND.EX P1, PT, RZ, UR5, PT, P1 ;  /* 0x00000005ff007c0c */ /* 0x000fe2000bf25310 */
[----:B------:R-:W-:-:S12]  /*b830*/  IMAD.MOV.U32 R30, RZ, RZ, 0x9b8 ;  /* 0x000009b8ff1e7424 */ /* 0x000fd800078e00ff */
[C---:B------:R-:W-:Y:S01]  /*b840*/  @P1 LEA R12, P2, R186.reuse, UR4, 0x2 ;  /* 0x00000004ba0c1c11 */ /* 0x040fe2000f8410ff */
[----:B------:R-:W-:Y:S02]  /*b850*/  ULDC UR4, c[0x0][0xa88] ;  /* 0x0002a20000047ab9 */ /* 0x000fe40000000800 */
[----:B------:R-:W-:Y:S01]  /*b860*/  IMAD.U32 R24, RZ, RZ, UR4 ;  /* 0x00000004ff187e24 */ /* 0x000fe2000f8e00ff */
[----:B------:R-:W-:Y:S02]  /*b870*/  @P1 LEA.HI.X R13, R186, UR5, R191, 0x2, P2 ;  /* 0x00000005ba0d1c11 */ /* 0x000fe400090f14bf */
[C---:B------:R-:W-:Y:S02]  /*b880*/  ISETP.NE.AND P2, PT, R190.reuse, RZ, PT ;  /* 0x000000ffbe00720c */ /* 0x040fe40003f45270 */
[----:B-1----:R-:W-:Y:S01]  /*b890*/  ISETP.NE.AND P4, PT, R95, 0x1, PT ;  /* 0x000000015f00780c */ /* 0x002fe20003f85270 */
[----:B------:R1:W5:Y:S01]  /*b8a0*/  @P1 LDG.E R24, desc[UR56][R12.64] ;  /* 0x000000380c181981 */ /* 0x000362000c1e1900 */
[----:B0-----:R-:W-:Y:S01]  /*b8b0*/  SEL R5, R190, R5, P2 ;  /* 0x00000005be057207 */ /* 0x001fe20001000000 */
[----:B------:R-:W-:Y:S01]  /*b8c0*/  IMAD.IADD R35, R185, 0x1, R18 ;  /* 0x00000001b9237824 */ /* 0x000fe200078e0212 */
[----:B------:R-:W-:-:S02]  /*b8d0*/  ISETP.NE.U32.AND P2, PT, R102, RZ, PT ;  /* 0x000000ff6600720c */ /* 0x000fc40003f45070 */
[----:B------:R-:W-:Y:S02]  /*b8e0*/  ISETP.GT.AND P3, PT, R5, 0x1, PT ;  /* 0x000000010500780c */ /* 0x000fe40003f64270 */
[----:B------:R-:W-:Y:S01]  /*b8f0*/  ISETP.NE.AND.EX P2, PT, R103, RZ, PT, P2 ;  /* 0x000000ff6700720c */ /* 0x000fe20003f45320 */
[----:B------:R-:W0:Y:S01]  /*b900*/  LDC.64 R4, c[0x0][0xba8] ;  /* 0x0002ea00ff047b82 */ /* 0x000e220000000a00 */
[----:B------:R-:W-:Y:S02]  /*b910*/  SEL R30, R30, 0x978, P3 ;  /* 0x000009781e1e7807 */ /* 0x000fe40001800000 */
[----:B------:R-:W-:Y:S02]  /*b920*/  SEL R186, R186, RZ, !P2 ;  /* 0x000000ffbaba7207 */ /* 0x000fe40005000000 */
[----:B------:R-:W-:Y:S02]  /*b930*/  SEL R191, R191, RZ, !P2 ;  /* 0x000000ffbfbf7207 */ /* 0x000fe40005000000 */
[----:B------:R-:W-:Y:S01]  /*b940*/  SEL R29, R207, RZ, P3 ;  /* 0x000000ffcf1d7207 */ /* 0x000fe20001800000 */
[----:B------:R-:W3:Y:S08]  /*b950*/  LDC.64 R10, c[0x0][R30+0x220] ;  /* 0x000088001e0a7b82 */ /* 0x000ef00000000a00 */
[----:B------:R-:W4:Y:S08]  /*b960*/  LDC.64 R6, c[0x0][R30+0x218] ;  /* 0x000086001e067b82 */ /* 0x000f300000000a00 */
[----:B------:R-:W2:Y:S08]  /*b970*/  @P4 LDC R32, c[0x0][0xbec] ;  /* 0x0002fb00ff204b82 */ /* 0x000eb00000000800 */
[----:B------:R-:W2:Y:S01]  /*b980*/  @P4 LDC R33, c[0x0][0xbf0] ;  /* 0x0002fc00ff214b82 */ /* 0x000ea20000000800 */
[----:B---3--:R-:W-:-:S04]  /*b990*/  IMAD R11, R11, R186, RZ ;  /* 0x000000ba0b0b7224 */ /* 0x008fc800078e02ff */
[C---:B------:R-:W-:Y:S02]  /*b9a0*/  IMAD R191, R10.reuse, R191, R11 ;  /* 0x000000bf0abf7224 */ /* 0x040fe400078e020b */
[----:B------:R-:W-:Y:S01]  /*b9b0*/  IMAD.WIDE.U32 R10, R10, R186, RZ ;  /* 0x000000ba0a0a7225 */ /* 0x000fe200078e00ff */
[----:B-1----:R-:W1:Y:S03]  /*b9c0*/  LDC.64 R12, c[0x0][R30+0x228] ;  /* 0x00008a001e0c7b82 */ /* 0x002e660000000a00 */
[----:B----4-:R-:W-:-:S04]  /*b9d0*/  IMAD.WIDE.U32 R14, R6, R189, RZ ;  /* 0x000000bd060e7225 */ /* 0x010fc800078e00ff */
[----:B------:R-:W-:Y:S01]  /*b9e0*/  IMAD R31, R7, R189, RZ ;  /* 0x000000bd071f7224 */ /* 0x000fe200078e02ff */
[----:B0-----:R-:W0:Y:S01]  /*b9f0*/  @!P3 LDC R4, c[0x0][0xb50] ;  /* 0x0002d400ff04bb82 */ /* 0x001e220000000800 */
[----:B------:R-:W-:Y:S02]  /*ba00*/  IMAD.IADD R191, R11, 0x1, R191 ;  /* 0x000000010bbf7824 */ /* 0x000fe400078e02bf */
[----:B------:R-:W-:Y:S01]  /*ba10*/  IMAD.IADD R31, R15, 0x1, R31 ;  /* 0x000000010f1f7824 */ /* 0x000fe200078e021f */
[----:B------:R-:W-:-:S04]  /*ba20*/  MOV R15, R35 ;  /* 0x00000023000f7202 */ /* 0x000fc80000000f00 */
[----:B------:R-:W3:Y:S01]  /*ba30*/  LDC.64 R6, c[0x0][R30+0x210] ;  /* 0x000084001e067b82 */ /* 0x000ee20000000a00 */
[----:B-1----:R-:W-:-:S07]  /*ba40*/  IMAD R13, R13, R29, RZ ;  /* 0x0000001d0d0d7224 */ /* 0x002fce00078e02ff */
[----:B------:R-:W1:Y:S01]  /*ba50*/  @!P3 LDC R5, c[0x0][0xb54] ;  /* 0x0002d500ff05bb82 */ /* 0x000e620000000800 */
[--C-:B--2---:R-:W-:Y:S01]  /*ba60*/  IADD3 R28, P2, P5, R10, R14, R104.reuse ;  /* 0x0000000e0a1c7210 */ /* 0x104fe20007d5e068 */
[----:B------:R-:W-:Y:S01]  /*ba70*/  @P4 IMAD.HI.U32 R14, R35, R32, RZ ;  /* 0x00000020230e4227 */ /* 0x000fe200078e00ff */
[----:B------:R-:W-:-:S03]  /*ba80*/  SHF.R.S32.HI R102, RZ, 0x1f, R104 ;  /* 0x0000001fff667819 */ /* 0x000fc60000011468 */
[----:B------:R-:W-:Y:S01]  /*ba90*/  IMAD.WIDE.U32 R10, R12, R29, RZ ;  /* 0x0000001d0c0a7225 */ /* 0x000fe200078e00ff */
[----:B------:R-:W-:Y:S02]  /*baa0*/  @P4 SHF.R.U32.HI R15, RZ, R33, R14 ;  /* 0x00000021ff0f4219 */ /* 0x000fe4000001160e */
[----:B------:R-:W-:Y:S01]  /*bab0*/  IADD3.X R12, R191, R31, R102, P2, P5 ;  /* 0x0000001fbf0c7210 */ /* 0x000fe200017ea466 */
[----:B------:R-:W-:Y:S01]  /*bac0*/  IMAD.IADD R29, R11, 0x1, R13 ;  /* 0x000000010b1d7824 */ /* 0x000fe200078e020d */
[----:B------:R-:W-:Y:S01]  /*bad0*/  IADD3 R10, P2, P5, R15, R28, R10 ;  /* 0x0000001c0f0a7210 */ /* 0x000fe20007d5e00a */
[--C-:B------:R-:W-:Y:S01]  /*bae0*/  IMAD.MOV R14, RZ, RZ, -R15.reuse ;  /* 0x000000ffff0e7224 */ /* 0x100fe200078e0a0f */
[----:B------:R-:W-:-:S03]  /*baf0*/  SHF.R.S32.HI R11, RZ, 0x1f, R15 ;  /* 0x0000001fff0b7819 */ /* 0x000fc6000001140f */
[----:B------:R-:W-:Y:S01]  /*bb00*/  IMAD R13, R95, R14, R35 ;  /* 0x0000000e5f0d7224 */ /* 0x000fe200078e0223 */
[----:B------:R-:W-:-:S03]  /*bb10*/  IADD3.X R11, R11, R12, R29, P2, P5 ;  /* 0x0000000c0b0b7210 */ /* 0x000fc600017ea41d */
[----:B---3--:R-:W-:Y:S01]  /*bb20*/  IMAD R7, R7, R13, RZ ;  /* 0x0000000d07077224 */ /* 0x008fe200078e02ff */
[----:B------:R-:W-:-:S05]  /*bb30*/  SHF.R.S32.HI R15, RZ, 0x1f, R13 ;  /* 0x0000001fff0f7819 */ /* 0x000fca000001140d */
[C---:B------:R-:W-:Y:S02]  /*bb40*/  IMAD R15, R6.reuse, R15, R7 ;  /* 0x0000000f060f7224 */ /* 0x040fe400078e0207 */
[----:B------:R-:W-:-:S04]  /*bb50*/  IMAD.WIDE.U32 R6, R6, R13, R10 ;  /* 0x0000000d06067225 */ /* 0x000fc800078e000a */
[----:B------:R-:W-:Y:S01]  /*bb60*/  IMAD.IADD R7, R7, 0x1, R15 ;  /* 0x0000000107077824 */ /* 0x000fe200078e020f */
[----:B0-----:R-:W-:-:S04]  /*bb70*/  LEA R10, P2, R6, R4, 0x2 ;  /* 0x00000004060a7211 */ /* 0x001fc800078410ff */
[----:B-1----:R-:W-:Y:S01]  /*bb80*/  LEA.HI.X R11, R6, R5, R7, 0x2, P2 ;  /* 0x00000005060b7211 */ /* 0x002fe200010f1407 */
[----:B------:R-:W-:Y:S08]  /*bb90*/  @P1 BRA `(.L_x_2256) ;  /* 0x0000000000101947 */ /* 0x000ff00003800000 */
[----:B------:R-:W-:Y:S05]  /*bba0*/  @!P0 BRA `(.L_x_2256) ;  /* 0x00000000000c8947 */ /* 0x000fea0003800000 */
[----:B------:R-:W2:Y:S04]  /*bbb0*/  LDG.E R5, desc[UR56][R8.64] ;  /* 0x0000003808057981 */ /* 0x000ea8000c1e1900 */
[----:B-----5:R-:W2:Y:S02]  /*bbc0*/  LDG.E R24, desc[UR56][R8.64+0x4] ;  /* 0x0000043808187981 */ /* 0x020ea4000c1e1900 */
[----:B--2---:R-:W-:-:S07]  /*bbd0*/  IMAD.IADD R24, R24, 0x1, -R5 ;  /* 0x0000000118187824 */ /* 0x004fce00078e0a05 */
.L_x_2256:
[----:B------:R-:W-:Y:S01]  /*bbe0*/  SHFL.IDX PT, R4, R10, RZ, 0x1c1f ;  /* 0x001c1fff0a047589 */ /* 0x000fe200000e0000 */
[----:B------:R-:W-:Y:S01]  /*bbf0*/  IMAD.IADD R13, R227, 0x1, R18 ;  /* 0x00000001e30d7824 */ /* 0x000fe200078e0212 */
[----:B------:R-:W-:Y:S01]  /*bc00*/  LOP3.LUT P0, RZ, R210, 0x3, RZ, 0xc0, !PT ;  /* 0x00000003d2ff7812 */ /* 0x000fe2000780c0ff */
[----:B-----5:R-:W-:Y:S01]  /*bc10*/  IMAD R24, R24, R95, RZ ;  /* 0x0000005f18187224 */ /* 0x020fe200078e02ff */
[----:B------:R-:W0:Y:S01]  /*bc20*/  SHFL.IDX PT, R5, R11, RZ, 0x1c1f ;  /* 0x001c1fff0b057589 */ /* 0x000e2200000e0000 */
[----:B------:R-:W-:-:S03]  /*bc30*/  VIADD R29, R13, 0x8 ;  /* 0x000000080d1d7836 */ /* 0x000fc60000000000 */
[----:B------:R-:W-:Y:S01]  /*bc40*/  SHFL.IDX PT, R6, R10, 0x1, 0x1c1f ;  /* 0x003c1f000a067f89 */ /* 0x000fe200000e0000 */
[-C--:B------:R-:W-:Y:S02]  /*bc50*/  ISETP.GE.OR P1, PT, R13, R24.reuse, P0 ;  /* 0x000000180d00720c */ /* 0x080fe40000726670 */
[----:B------:R-:W-:Y:S01]  /*bc60*/  ISETP.GE.OR P0, PT, R29, R24, P0 ;  /* 0x000000181d00720c */ /* 0x000fe20000706670 */
[----:B------:R-:W1:Y:S10]  /*bc70*/  SHFL.IDX PT, R7, R11, 0x1, 0x1c1f ;  /* 0x003c1f000b077f89 */ /* 0x000e7400000e0000 */
[----:B0-----:R0:W-:Y:S04]  /*bc80*/  @!P1 ST.E desc[UR56][R4.64], R94 ;  /* 0x0000005e04009985 */ /* 0x0011e8000c101938 */
[----:B-1----:R0:W-:Y:S01]  /*bc90*/  @!P0 ST.E desc[UR56][R6.64], R0 ;  /* 0x0000000006008985 */ /* 0x0021e2000c101938 */
[----:B------:R-:W-:Y:S05]  /*bca0*/  @P3 BRA `(.L_x_2257) ;  /* 0x00000008007c3947 */ /* 0x000fea0003800000 */
[----:B------:R-:W-:Y:S01]  /*bcb0*/  IMAD R3, R208, 0x40, R23 ;  /* 0x00000040d0037824 */ /* 0x000fe200078e0217 */
[----:B------:R-:W1:Y:S01]  /*bcc0*/  @P4 LDC R49, c[0x0][0xbec] ;  /* 0x0002fb00ff314b82 */ /* 0x000e620000000800 */
[----:B------:R-:W-:Y:S02]  /*bcd0*/  ULDC.64 UR4, c[0x0][0xaa0] ;  /* 0x0002a80000047ab9 */ /* 0x000fe40000000a00 */
[----:B------:R-:W-:-:S03]  /*bce0*/  IMAD.WIDE R16, R3, 0x2, R16 ;  /* 0x0000000203107825 */ /* 0x000fc600078e0210 */
[C---:B------:R-:W-:Y:S02]  /*bcf0*/  IADD3 R9, P6, R16.reuse, 0x1000, RZ ;  /* 0x0000100010097810 */ /* 0x040fe40007fde0ff */
[----:B------:R-:W2:Y:S01]  /*bd00*/  @P4 LDC R51, c[0x0][0xbf0] ;  /* 0x0002fc00ff334b82 */ /* 0x000ea20000000800 */
[C---:B------:R-:W-:Y:S02]  /*bd10*/  IADD3 R13, P5, R16.reuse, 0x2000, RZ ;  /* 0x00002000100d7810 */ /* 0x040fe40007fbe0ff */
[----:B------:R-:W-:Y:S02]  /*bd20*/  LOP3.LUT R8, R9, 0x380, RZ, 0xc0, !PT ;  /* 0x0000038009087812 */ /* 0x000fe400078ec0ff */
[----:B------:R-:W-:Y:S02]  /*bd30*/  IADD3 R29, P3, R16, 0x3000, RZ ;  /* 0x00003000101d7810 */ /* 0x000fe40007f7e0ff */
[----:B------:R-:W-:Y:S02]  /*bd40*/  SHF.R.U64 R8, R8, 0x3, RZ ;  /* 0x0000000308087819 */ /* 0x000fe400000012ff */
[----:B------:R-:W-:-:S02]  /*bd50*/  IADD3 R33, P2, R16, 0x4000, RZ ;  /* 0x0000400010217810 */ /* 0x000fc40007f5e0ff */
[----:B------:R-:W-:Y:S01]  /*bd60*/  LOP3.LUT R8, R8, R9, RZ, 0x3c, !PT ;  /* 0x0000000908087212 */ /* 0x000fe200078e3cff */
[--C-:B------:R-:W-:Y:S01]  /*bd70*/  IMAD.X R9, RZ, RZ, R17.reuse, P6 ;  /* 0x000000ffff097224 */ /* 0x100fe200030e0611 */
[C---:B------:R-:W-:Y:S02]  /*bd80*/  IADD3 R3, P6, R16.reuse, 0x7000, RZ ;  /* 0x0000700010037810 */ /* 0x040fe40007fde0ff */
[C---:B------:R-:W-:Y:S02]  /*bd90*/  IADD3 R37, P1, R16.reuse, 0x5000, RZ ;  /* 0x0000500010257810 */ /* 0x040fe40007f3e0ff */
[C---:B------:R-:W-:Y:S01]  /*bda0*/  IADD3 R41, P0, R16.reuse, 0x6000, RZ ;  /* 0x0000600010297810 */ /* 0x040fe20007f1e0ff */
[----:B------:R-:W-:Y:S01]  /*bdb0*/  IMAD.X R45, RZ, RZ, R17, P6 ;  /* 0x000000ffff2d7224 */ /* 0x000fe200030e0611 */
[----:B0-----:R-:W-:Y:S01]  /*bdc0*/  LOP3.LUT R5, R16, 0x380, RZ, 0xc0, !PT ;  /* 0x0000038010057812 */ /* 0x001fe200078ec0ff */
[----:B------:R-:W5:Y:S01]  /*bdd0*/  LD.E.128 R8, desc[UR56][R8.64] ;  /* 0x0000003808087980 */ /* 0x000f62000c101d00 */
[----:B------:R-:W-:-:S02]  /*bde0*/  LOP3.LUT R0, R3, 0x380, RZ, 0xc0, !PT ;  /* 0x0000038003007812 */ /* 0x000fc400078ec0ff */
[----:B------:R-:W-:Y:S02]  /*bdf0*/  LOP3.LUT R12, R13, 0x380, RZ, 0xc0, !PT ;  /* 0x000003800d0c7812 */ /* 0x000fe400078ec0ff */
[----:B------:R-:W-:Y:S02]  /*be00*/  LOP3.LUT R28, R29, 0x380, RZ, 0xc0, !PT ;  /* 0x000003801d1c7812 */ /* 0x000fe400078ec0ff */
[----:B------:R-:W-:Y:S02]  /*be10*/  LOP3.LUT R32, R33, 0x380, RZ, 0xc0, !PT ;  /* 0x0000038021207812 */ /* 0x000fe400078ec0ff */
[----:B------:R-:W-:Y:S02]  /*be20*/  LOP3.LUT R36, R37, 0x380, RZ, 0xc0, !PT ;  /* 0x0000038025247812 */ /* 0x000fe400078ec0ff */
[----:B------:R-:W-:Y:S02]  /*be30*/  LOP3.LUT R40, R41, 0x380, RZ, 0xc0, !PT ;  /* 0x0000038029287812 */ /* 0x000fe400078ec0ff */
[----:B------:R-:W-:-:S02]  /*be40*/  SHF.R.U64 R5, R5, 0x3, RZ ;  /* 0x0000000305057819 */ /* 0x000fc400000012ff */
[----:B------:R-:W-:Y:S02]  /*be50*/  SHF.R.U64 R0, R0, 0x3, RZ ;  /* 0x0000000300007819 */ /* 0x000fe400000012ff */
[----:B------:R-:W-:Y:S02]  /*be60*/  SHF.R.U64 R12, R12, 0x3, RZ ;  /* 0x000000030c0c7819 */ /* 0x000fe400000012ff */
[----:B------:R-:W-:Y:S02]  /*be70*/  SHF.R.U64 R28, R28, 0x3, RZ ;  /* 0x000000031c1c7819 */ /* 0x000fe400000012ff */
[----:B------:R-:W-:Y:S02]  /*be80*/  SHF.R.U64 R32, R32, 0x3, RZ ;  /* 0x0000000320207819 */ /* 0x000fe400000012ff */
[----:B------:R-:W-:Y:S02]  /*be90*/  SHF.R.U64 R36, R36, 0x3, RZ ;  /* 0x0000000324247819 */ /* 0x000fe400000012ff */
[----:B------:R-:W-:-:S02]  /*bea0*/  SHF.R.U64 R40, R40, 0x3, RZ ;  /* 0x0000000328287819 */ /* 0x000fc400000012ff */
[----:B------:R-:W-:Y:S02]  /*beb0*/  LOP3.LUT R16, R5, R16, RZ, 0x3c, !PT ;  /* 0x0000001005107212 */ /* 0x000fe400078e3cff */
[----:B------:R-:W-:Y:S01]  /*bec0*/  LOP3.LUT R44, R0, R3, RZ, 0x3c, !PT ;  /* 0x00000003002c7212 */ /* 0x000fe200078e3cff */
[----:B------:R-:W-:Y:S01]  /*bed0*/  IMAD R3, R102, UR4, RZ ;  /* 0x0000000466037c24 */ /* 0x000fe2000f8e02ff */
        /* <DEDUP_REMOVED lines=10> */
[----:B------:R0:W5:Y:S01]  /*bf80*/  LD.E.128 R4, desc[UR56][R16.64] ;  /* 0x0000003810047980 */ /* 0x000162000c101d00 */
[----:B------:R-:W-:-:S03]  /*bf90*/  SHF.R.S32.HI R21, RZ, 0x1f, R186 ;  /* 0x0000001fff157819 */ /* 0x000fc600000114ba */
[----:B------:R-:W5:Y:S04]  /*bfa0*/  LD.E.128 R12, desc[UR56][R12.64] ;  /* 0x000000380c0c7980 */ /* 0x000f68000c101d00 */
[----:B------:R-:W5:Y:S01]  /*bfb0*/  LD.E.128 R28, desc[UR56][R28.64] ;  /* 0x000000381c1c7980 */ /* 0x000f62000c101d00 */
[C---:B0-----:R-:W-:Y:S02]  /*bfc0*/  IMAD R17, R104.reuse, UR5, R3 ;  /* 0x0000000568117c24 */ /* 0x041fe4000f8e0203 */
[----:B------:R-:W-:Y:S01]  /*bfd0*/  IMAD.WIDE.U32 R2, R104, UR4, RZ ;  /* 0x0000000468027c25 */ /* 0x000fe2000f8e00ff */
[----:B------:R-:W-:Y:S01]  /*bfe0*/  ULDC.64 UR4, c[0x0][0xae8] ;  /* 0x0002ba0000047ab9 */ /* 0x000fe20000000a00 */
[----:B------:R-:W5:Y:S02]  /*bff0*/  LD.E.128 R32, desc[UR56][R32.64] ;  /* 0x0000003820207980 */ /* 0x000f64000c101d00 */
[----:B------:R-:W-:-:S02]  /*c000*/  IMAD.IADD R3, R3, 0x1, R17 ;  /* 0x0000000103037824 */ /* 0x000fc400078e0211 */
[----:B------:R-:W-:Y:S01]  /*c010*/  IMAD R17, R188, 0x20, R208 ;  /* 0x00000020bc117824 */ /* 0x000fe200078e02d0 */
[----:B------:R-:W5:Y:S03]  /*c020*/  LD.E.128 R36, desc[UR56][R36.64] ;  /* 0x0000003824247980 */ /* 0x000f66000c101d00 */
[----:B------:R-:W-:Y:S01]  /*c030*/  IMAD.IADD R20, R18, 0x1, R17 ;  /* 0x0000000112147824 */ /* 0x000fe200078e0211 */
[----:B------:R-:W5:Y:S01]  /*c040*/  LD.E.128 R40, desc[UR56][R40.64] ;  /* 0x0000003828287980 */ /* 0x000f62000c101d00 */
[----:B------:R-:W-:-:S03]  /*c050*/  IMAD.WIDE.U32 R2, R189, UR4, R2 ;  /* 0x00000004bd027c25 */ /* 0x000fc6000f8e0002 */
[----:B------:R-:W5:Y:S01]  /*c060*/  LD.E.128 R44, desc[UR56][R44.64] ;  /* 0x000000382c2c7980 */ /* 0x000f62000c101d00 */
[----:B-1----:R-:W-:Y:S01]  /*c070*/  @P4 IMAD.HI.U32 R0, R20, R49, RZ ;  /* 0x0000003114004227 */ /* 0x002fe200078e00ff */
[----:B------:R-:W-:Y:S01]  /*c080*/  @!PT LDS RZ, [RZ] ;  /* 0x00000000fffff984 */ /* 0x000fe20000000800 */
[----:B------:R-:W-:Y:S01]  /*c090*/  @!PT LDS RZ, [RZ] ;  /* 0x00000000fffff984 */ /* 0x000fe20000000800 */
[----:B------:R-:W-:Y:S01]  /*c0a0*/  @!PT LDS RZ, [RZ] ;  /* 0x00000000fffff984 */ /* 0x000fe20000000800 */
[----:B------:R-:W-:Y:S01]  /*c0b0*/  @!PT LDS RZ, [RZ] ;  /* 0x00000000fffff984 */ /* 0x000fe20000000800 */
[----:B------:R0:W-:Y:S06]  /*c0c0*/  MEMBAR.ALL.CTA ;  /* 0x0000000000007992 */ /* 0x0001ec0000008000 */
[----:B0-----:R-:W0:Y:S01]  /*c0d0*/  FENCE.VIEW.ASYNC.S ;  /* 0x00000000000073c6 */ /* 0x001e220000000000 */
[----:B------:R-:W-:Y:S01]  /*c0e0*/  IMAD R3, R189, UR5, R3 ;  /* 0x00000005bd037c24 */ /* 0x000fe2000f8e0203 */
[----:B------:R-:W-:Y:S01]  /*c0f0*/  ULDC.64 UR4, c[0x0][0xaf0] ;  /* 0x0002bc0000047ab9 */ /* 0x000fe20000000a00 */
[----:B------:R-:W-:Y:S01]  /*c100*/  IMAD.MOV.U32 R17, RZ, RZ, R20 ;  /* 0x000000ffff117224 */ /* 0x000fe200078e0014 */
[----:B--2---:R-:W-:Y:S01]  /*c110*/  @P4 SHF.R.U32.HI R17, RZ, R51, R0 ;  /* 0x00000033ff114219 */ /* 0x004fe20000011600 */
[----:B------:R-:W-:-:S03]  /*c120*/  IMAD R21, R21, UR4, RZ ;  /* 0x0000000415157c24 */ /* 0x000fc6000f8e02ff */
[--C-:B------:R-:W-:Y:S01]  /*c130*/  SHF.R.S32.HI R0, RZ, 0x1f, R17.reuse ;  /* 0x0000001fff007819 */ /* 0x100fe20000011411 */
[----:B------:R-:W-:Y:S02]  /*c140*/  IMAD.MOV R16, RZ, RZ, -R17 ;  /* 0x000000ffff107224 */ /* 0x000fe400078e0a11 */
[C---:B------:R-:W-:Y:S02]  /*c150*/  IMAD R21, R186.reuse, UR5, R21 ;  /* 0x00000005ba157c24 */ /* 0x040fe4000f8e0215 */
[----:B------:R-:W-:Y:S01]  /*c160*/  IMAD.WIDE.U32 R2, R186, UR4, R2 ;  /* 0x00000004ba027c25 */ /* 0x000fe2000f8e0002 */
[----:B------:R-:W-:-:S03]  /*c170*/  ULDC.64 UR4, c[0x0][0xae0] ;  /* 0x0002b80000047ab9 */ /* 0x000fc60000000a00 */
[----:B------:R-:W-:Y:S02]  /*c180*/  IMAD R0, R0, UR4, RZ ;  /* 0x0000000400007c24 */ /* 0x000fe4000f8e02ff */
[----:B------:R-:W-:Y:S02]  /*c190*/  IMAD R95, R95, R16, R20 ;  /* 0x000000105f5f7224 */ /* 0x000fe400078e0214 */
[----:B------:R-:W-:Y:S02]  /*c1a0*/  IMAD.IADD R3, R3, 0x1, R21 ;  /* 0x0000000103037824 */ /* 0x000fe400078e0215 */
[C---:B------:R-:W-:Y:S01]  /*c1b0*/  IMAD R21, R17.reuse, UR5, R0 ;  /* 0x0000000511157c24 */ /* 0x040fe2000f8e0200 */
[----:B------:R-:W-:Y:S01]  /*c1c0*/  SHF.R.S32.HI R0, RZ, 0x1f, R95 ;  /* 0x0000001fff007819 */ /* 0x000fe2000001145f */
[----:B------:R-:W-:Y:S01]  /*c1d0*/  IMAD.WIDE.U32 R2, R17, UR4, R2 ;  /* 0x0000000411027c25 */ /* 0x000fe2000f8e0002 */
[----:B------:R-:W-:-:S03]  /*c1e0*/  ULDC.64 UR4, c[0x0][0xad8] ;  /* 0x0002b60000047ab9 */ /* 0x000fc60000000a00 */
[----:B------:R-:W-:Y:S02]  /*c1f0*/  IMAD.IADD R3, R3, 0x1, R21 ;  /* 0x0000000103037824 */ /* 0x000fe400078e0215 */
[----:B------:R-:W-:Y:S02]  /*c200*/  IMAD R0, R0, UR4, RZ ;  /* 0x0000000400007c24 */ /* 0x000fe4000f8e02ff */
[----:B------:R-:W-:Y:S02]  /*c210*/  IMAD.IADD R49, R208, 0x1, R18 ;  /* 0x00000001d0317824 */ /* 0x000fe400078e0212 */
        /* <DEDUP_REMOVED lines=12> */
[----:B0-----:R0:W-:Y:S01]  /*c2e0*/  SYNCS.ARRIVE.TRANS64.RED.A1T0 RZ, [R22+URZ], RZ ;  /* 0x000000ff16ff79a7 */ /* 0x0011e2000810043f */
[----:B------:R0:W1:Y:S01]  /*c2f0*/  SHFL.IDX PT, R16, R0, RZ, 0x181f ;  /* 0x00181fff00107589 */ /* 0x00006200000e0000 */
[----:B------:R-:W-:Y:S03]  /*c300*/  BSSY B1, `(.L_x_2258) ;  /* 0x000000d000017945 */ /* 0x000fe60003800000 */
[----:B------:R0:W2:Y:S01]  /*c310*/  SHFL.IDX PT, R20, R18, RZ, 0x181f ;  /* 0x00181fff12147589 */ /* 0x0000a200000e0000 */
        /* <DEDUP_REMOVED lines=11> */
.L_x_2259:
[----:B------:R-:W-:Y:S05]  /*c3d0*/  BSYNC B1 ;  /* 0x0000000000017941 */ /* 0x000fea0003800000 */
.L_x_2258:
        /* <DEDUP_REMOVED lines=13> */
.L_x_2261:
[----:B------:R-:W-:Y:S05]  /*c4b0*/  BSYNC B1 ;  /* 0x0000000000017941 */ /* 0x000fea0003800000 */
.L_x_2260:
[----:B----4-:R4:W1:Y:S01]  /*c4c0*/  SHFL.IDX PT, R6, R18, 0x2, 0x181f ;  /* 0x00581f0012067f89 */ /* 0x01086200000e0000 */
[----:B------:R-:W-:Y:S03]  /*c4d0*/  BSSY B1, `(.L_x_2262) ;  /* 0x000000c000017945 */ /* 0x000fe60003800000 */
[----:B0-----:R4:W0:Y:S01]  /*c4e0*/  SHFL.IDX PT, R4, R0, 0x2, 0x181f ;  /* 0x00581f0000047f89 */ /* 0x00182200000e0000 */
[----:B------:R-:W-:Y:S05]  /*c4f0*/  @P1 BRA `(.L_x_2263) ;  /* 0x0000000000241947 */ /* 0x000fea0003800000 */
[----:B------:R-:W-:Y:S02]  /*c500*/  ULDC UR4, c[0x0][0xac8] ;  /* 0x0002b20000047ab9 */ /* 0x000fe40000000800 */
[----:B------:R-:W-:Y:S02]  /*c510*/  ISETP.GE.AND P2, PT, R23, UR4, PT ;  /* 0x0000000417007c0c */ /* 0x000fe4000bf46270 */
[----:B------:R-:W-:-:S11]  /*c520*/  ISETP.GE.AND P3, PT, R187, UR4, PT ;  /* 0x00000004bb007c0c */ /* 0x000fd6000bf66270 */
[-C--:B0-----:R-:W-:Y:S02]  /*c530*/  @!P2 LEA R2, P0, R23, R4.reuse, 0x1 ;  /* 0x000000041702a211 */ /* 0x081fe400078008ff */
[----:B------:R-:W-:Y:S02]  /*c540*/  @!P3 LEA R4, P1, R187, R4, 0x1 ;  /* 0x00000004bb04b211 */ /* 0x000fe400078208ff */
[-C--:B-1----:R-:W-:Y:S02]  /*c550*/  @!P2 LEA.HI.X R3, R23, R6.reuse, R230, 0x1, P0 ;  /* 0x000000061703a211 */ /* 0x082fe400000f0ce6 */
[----:B------:R-:W-:-:S03]  /*c560*/  @!P3 LEA.HI.X R5, R187, R6, R229, 0x1, P1 ;  /* 0x00000006bb05b211 */ /* 0x000fc600008f0ce5 */
[----:B------:R0:W-:Y:S04]  /*c570*/  @!P2 ST.E.128 desc[UR56][R2.64], R12 ;  /* 0x0000000c0200a985 */ /* 0x0001e8000c101d38 */
[----:B------:R0:W-:Y:S02]  /*c580*/  @!P3 ST.E.128 desc[UR56][R4.64], R40 ;  /* 0x000000280400b985 */ /* 0x0001e4000c101d38 */
.L_x_2263:
[----:B------:R-:W-:Y:S05]  /*c590*/  BSYNC B1 ;  /* 0x0000000000017941 */ /* 0x000fea0003800000 */
.L_x_2262:
[----:B0-----:R-:W-:Y:S01]  /*c5a0*/  VIADD R3, R49, 0x60 ;  /* 0x0000006031037836 */ /* 0x001fe20000000000 */
[----:B---34-:R-:W0:Y:S04]  /*c5b0*/  SHFL.IDX PT, R18, R18, 0x3, 0x181f ;  /* 0x00781f0012127f89 */ /* 0x018e2800000e0000 */
[----:B------:R-:W-:Y:S01]  /*c5c0*/  ISETP.GE.AND P0, PT, R3, R24, PT ;  /* 0x000000180300720c */ /* 0x000fe20003f06270 */
[----:B------:R-:W3:-:S12]  /*c5d0*/  SHFL.IDX PT, R0, R0, 0x3, 0x181f ;  /* 0x00781f0000007f89 */ /* 0x000ed800000e0000 */
[----:B------:R-:W-:Y:S05]  /*c5e0*/  @P0 BRA `(.L_x_2264) ;  /* 0x0000001400dc0947 */ /* 0x000fea0003800000 */
        /* <DEDUP_REMOVED lines=11> */
.L_x_2257:
[----:B0-----:R-:W0:Y:S01]  /*c6a0*/  @P4 LDC R0, c[0x0][0xbec] ;  /* 0x0002fb00ff004b82 */ /* 0x001e220000000800 */
[----:B------:R-:W-:Y:S01]  /*c6b0*/  ULDC.64 UR4, c[0x0][0xb08] ;  /* 0x0002c20000047ab9 */ /* 0x000fe20000000a00 */
[----:B------:R-:W-:Y:S01]  /*c6c0*/  ULDC.64 UR6, c[0x0][0xb30] ;  /* 0x0002cc0000067ab9 */ /* 0x000fe20000000a00 */
[----:B------:R-:W-:Y:S01]  /*c6d0*/  IMAD R7, R102, UR4, RZ ;  /* 0x0000000466077c24 */ /* 0x000fe2000f8e02ff */
[----:B------:R-:W-:Y:S01]  /*c6e0*/  ISETP.GE.AND P0, PT, R13, R24, PT ;  /* 0x000000180d00720c */ /* 0x000fe20003f06270 */
[C---:B------:R-:W-:Y:S01]  /*c6f0*/  IMAD.WIDE.U32 R4, R104.reuse, UR4, RZ ;  /* 0x0000000468047c25 */ /* 0x040fe2000f8e00ff */
[----:B------:R-:W-:Y:S02]  /*c700*/  BSSY B1, `(.L_x_2265) ;  /* 0x0000069000017945 */ /* 0x000fe40003800000 */
[----:B------:R-:W1:Y:S01]  /*c710*/  @P4 LDC R11, c[0x0][0xbf0] ;  /* 0x0002fc00ff0b4b82 */ /* 0x000e620000000800 */
[----:B------:R-:W-:Y:S01]  /*c720*/  IMAD R7, R104, UR5, R7 ;  /* 0x0000000568077c24 */ /* 0x000fe2000f8e0207 */
[----:B------:R-:W-:Y:S01]  /*c730*/  ULDC.64 UR4, c[0x0][0xb38] ;  /* 0x0002ce0000047ab9 */ /* 0x000fe20000000a00 */
[----:B------:R-:W-:-:S02]  /*c740*/  VIADD R22, R22, 0x34820 ;  /* 0x0003482016167836 */ /* 0x000fc40000000000 */
[----:B------:R-:W-:Y:S01]  /*c750*/  IMAD.IADD R5, R5, 0x1, R7 ;  /* 0x0000000105057824 */ /* 0x000fe200078e0207 */
[----:B------:R-:W-:Y:S02]  /*c760*/  SHF.R.S32.HI R7, RZ, 0x1f, R186 ;  /* 0x0000001fff077819 */ /* 0x000fe400000114ba */
[----:B------:R-:W-:Y:S01]  /*c770*/  PRMT R22, RZ, 0x654, R22 ;  /* 0x00000654ff167816 */ /* 0x000fe20000000016 */
[----:B------:R-:W-:-:S03]  /*c780*/  IMAD.WIDE.U32 R4, R189, UR4, R4 ;  /* 0x00000004bd047c25 */ /* 0x000fc6000f8e0004 */
[----:B------:R2:W-:Y:S01]  /*c790*/  SYNCS.ARRIVE.TRANS64.RED.A1T0 RZ, [R22+URZ], RZ ;  /* 0x000000ff16ff79a7 */ /* 0x0005e2000810043f */
[----:B------:R-:W-:Y:S01]  /*c7a0*/  IMAD R5, R189, UR5, R5 ;  /* 0x00000005bd057c24 */ /* 0x000fe2000f8e0205 */
[----:B------:R-:W-:Y:S02]  /*c7b0*/  ULDC.64 UR4, c[0x0][0xb40] ;  /* 0x0002d00000047ab9 */ /* 0x000fe40000000a00 */
[----:B------:R-:W-:Y:S02]  /*c7c0*/  IMAD R7, R7, UR4, RZ ;  /* 0x0000000407077c24 */ /* 0x000fe4000f8e02ff */
[----:B0-----:R-:W-:-:S04]  /*c7d0*/  @P4 IMAD.HI.U32 R0, R35, R0, RZ ;  /* 0x0000000023004227 */ /* 0x001fc800078e00ff */
[C---:B------:R-:W-:Y:S02]  /*c7e0*/  IMAD R9, R186.reuse, UR5, R7 ;  /* 0x00000005ba097c24 */ /* 0x040fe4000f8e0207 */
[----:B------:R-:W-:Y:S01]  /*c7f0*/  IMAD.WIDE.U32 R4, R186, UR4, R4 ;  /* 0x00000004ba047c25 */ /* 0x000fe2000f8e0004 */
[----:B------:R-:W-:-:S03]  /*c800*/  ULDC.64 UR4, c[0x0][0xb48] ;  /* 0x0002d20000047ab9 */ /* 0x000fc60000000a00 */
[----:B------:R-:W-:Y:S01]  /*c810*/  IMAD.MOV.U32 R7, RZ, RZ, R35 ;  /* 0x000000ffff077224 */ /* 0x000fe200078e0023 */
[----:B-1----:R-:W-:Y:S01]  /*c820*/  @P4 SHF.R.U32.HI R7, RZ, R11, R0 ;  /* 0x0000000bff074219 */ /* 0x002fe20000011600 */
        /* <DEDUP_REMOVED lines=11> */
[----:B------:R-:W-:Y:S01]  /*c8e0*/  IMAD R0, R0, UR4, RZ ;  /* 0x0000000400007c24 */ /* 0x000fe2000f8e02ff */
[----:B------:R-:W-:-:S03]  /*c8f0*/  IADD3 R5, R5, R9, RZ ;  /* 0x0000000905057210 */ /* 0x000fc60007ffe0ff */
        /* <DEDUP_REMOVED lines=73> */
.L_x_2266:
[----:B------:R-:W-:Y:S05]  /*cd90*/  BSYNC B1 ;  /* 0x0000000000017941 */ /* 0x000fea0003800000 */
.L_x_2265:
[----:B------:R-:W-:Y:S01]  /*cda0*/  ISETP.GE.AND P0, PT, R29, R24, PT ;  /* 0x000000181d00720c */ /* 0x000fe20003f06270 */
[----:B----4-:R3:W4:Y:S04]  /*cdb0*/  SHFL.IDX PT, R5, R16, 0x1, 0x1c1f ;  /* 0x003c1f0010057f89 */ /* 0x01072800000e0000 */
[----:B------:R3:W0:Y:S08]  /*cdc0*/  SHFL.IDX PT, R4, R0, 0x1, 0x1c1f ;  /* 0x003c1f0000047f89 */ /* 0x00063000000e0000 */
[----:B---3--:R-:W-:Y:S05]  /*cdd0*/  @P0 BRA `(.L_x_2264) ;  /* 0x0000000c00e00947 */ /* 0x008fea0003800000 */
        /* <DEDUP_REMOVED lines=8> */
[-C--:B-1--4-:R-:W-:Y:S01]  /*ce60*/  @!P1 LEA.HI.X R7, R206, R5.reuse, R225, 0x2, P5 ;  /* 0x00000005ce079211 */ /* 0x092fe200028f14e1 */
        /* <DEDUP_REMOVED lines=53> */
[----:B---3--:R-:W-:-:S04]  /*d1c0*/  LEA R2, P0, R192, R4, 0x2 ;  /* 0x00000004c0027211 */ /* 0x008fc800078010ff */
[----:B------:R-:W-:-:S05]  /*d1d0*/  LEA.HI.X R3, R192, R5, R211, 0x2, P0 ;  /* 0x00000005c0037211 */ /* 0x000fca00000f14d3 */
[----:B------:R0:W-:Y:S01]  /*d1e0*/  ST.E.64 desc[UR56][R2.64], R86 ;  /* 0x0000005602007985 */ /* 0x0001e2000c101b38 */
[----:B------:R-:W-:Y:S05]  /*d1f0*/  BRA `(.L_x_2264) ;  /* 0x0000000800d87947 */ /* 0x000fea0003800000 */
.L_x_2255:
[----:B------:R-:W2:Y:S01]  /*d200*/  LDC.64 R4, c[0x0][0xc00] ;  /* 0x00030000ff047b82 */ /* 0x000ea20000000a00 */
[----:B------:R-:W-:Y:S01]  /*d210*/  ULDC.64 UR4, c[0x0][0xc08] ;  /* 0x0003020000047ab9 */ /* 0x000fe20000000a00 */
[----:B------:R-:W-:Y:S01]  /*d220*/  IMAD.MOV.U32 R13, RZ, RZ, RZ ;  /* 0x000000ffff0d7224 */ /* 0x000fe200078e00ff */
[----:B------:R-:W-:-:S04]  /*d230*/  ISETP.NE.U32.AND P1, PT, RZ, UR4, PT ;  /* 0x00000004ff007c0c */ /* 0x000fc8000bf25070 */
[----:B------:R-:W-:Y:S01]  /*d240*/  ISETP.NE.AND.EX P1, PT, RZ, UR5, PT, P1 ;  /* 0x00000005ff007c0c */ /* 0x000fe2000bf25310 */
[----:B------:R-:W3:Y:S01]  /*d250*/  LDC.64 R2, c[0x0][0xc00] ;  /* 0x00030000ff027b82 */ /* 0x000ee20000000a00 */
[----:B--2---:R-:W-:-:S04]  /*d260*/  ISETP.NE.U32.AND P0, PT, R4, RZ, PT ;  /* 0x000000ff0400720c */ /* 0x004fc80003f05070 */
[----:B------:R-:W-:-:S07]  /*d270*/  ISETP.NE.AND.EX P0, PT, R5, RZ, PT, P0 ;  /* 0x000000ff0500720c */ /* 0x000fce0003f05300 */
[C---:B------:R-:W-:Y:S01]  /*d280*/  @P1 LEA R4, P2, R186.reuse, UR4, 0x2 ;  /* 0x00000004ba041c11 */ /* 0x040fe2000f8410ff */
[----:B------:R-:W-:Y:S01]  /*d290*/  ULDC UR4, c[0x0][0xa88] ;  /* 0x0002a20000047ab9 */ /* 0x000fe20000000800 */
[C---:B---3--:R-:W-:Y:S02]  /*d2a0*/  IMAD.WIDE R2, R186.reuse, 0x4, R2 ;  /* 0x00000004ba027825 */ /* 0x048fe400078e0202 */
[----:B------:R-:W-:Y:S02]  /*d2b0*/  @P1 LEA.HI.X R5, R186, UR5, R191, 0x2, P2 ;  /* 0x00000005ba051c11 */ /* 0x000fe400090f14bf */
[----:B------:R-:W-:Y:S01]  /*d2c0*/  IMAD.U32 R0, RZ, RZ, UR4 ;  /* 0x00000004ff007e24 */ /* 0x000fe2000f8e00ff */
[----:B------:R2:W5:Y:S05]  /*d2d0*/  @P0 LDG.E R13, desc[UR56][R2.64] ;  /* 0x00000038020d0981 */ /* 0x00056a000c1e1900 */
        /* <DEDUP_REMOVED lines=10> */
.L_x_2267:
[----:B------:R-:W-:Y:S01]  /*d380*/  BSSY B1, `(.L_x_2268) ;  /* 0x0000036000017945 */ /* 0x000fe20003800000 */
[----:B------:R-:W-:Y:S02]  /*d390*/  SEL R21, R186, RZ, !P0 ;  /* 0x000000ffba157207 */ /* 0x000fe40004000000 */
[----:B------:R-:W-:Y:S02]  /*d3a0*/  SEL R191, R191, RZ, !P0 ;  /* 0x000000ffbfbf7207 */ /* 0x000fe40004000000 */
[----:B-----5:R-:W-:Y:S01]  /*d3b0*/  SHF.R.S32.HI R16, RZ, 0x1f, R13 ;  /* 0x0000001fff107819 */ /* 0x020fe2000001140d */
[----:B------:R-:W-:Y:S06]  /*d3c0*/  @P3 BRA `(.L_x_2269) ;  /* 0x0000000000c43947 */ /* 0x000fec0003800000 */
[----:B------:R-:W2:Y:S01]  /*d3d0*/  S2R R3, SR_TID.X ;  /* 0x0000000000037919 */ /* 0x000ea20000002100 */
[----:B------:R-:W3:Y:S02]  /*d3e0*/  LDC R33, c[0x0][0xbe8] ;  /* 0x0002fa00ff217b82 */ /* 0x000ee40000000800 */
[----:B---3--:R-:W-:Y:S01]  /*d3f0*/  IMAD R2, R0, R33, RZ ;  /* 0x0000002100027224 */ /* 0x008fe200078e02ff */
[----:B--2---:R-:W-:-:S04]  /*d400*/  IADD3 R29, R18, -0x80, R3 ;  /* 0xffffff80121d7810 */ /* 0x004fc80007ffe003 */
[----:B------:R-:W-:-:S13]  /*d410*/  ISETP.GE.AND P0, PT, R29, R2, PT ;  /* 0x000000021d00720c */ /* 0x000fda0003f06270 */
[----:B------:R-:W-:Y:S05]  /*d420*/  @P0 BRA `(.L_x_2269) ;  /* 0x0000000000ac0947 */ /* 0x000fea0003800000 */
[----:B------:R-:W-:Y:S01]  /*d430*/  ISETP.NE.AND P1, PT, R33, 0x1, PT ;  /* 0x000000012100780c */ /* 0x000fe20003f25270 */
[----:B------:R-:W-:Y:S01]  /*d440*/  IMAD.MOV.U32 R14, RZ, RZ, 0x9b8 ;  /* 0x000009b8ff0e7424 */ /* 0x000fe200078e00ff */
[----:B------:R-:W-:Y:S01]  /*d450*/  ISETP.GT.AND P0, PT, R190, 0x1, PT ;  /* 0x00000001be00780c */ /* 0x000fe20003f04270 */
[----:B------:R-:W2:Y:S01]  /*d460*/  LDC.64 R30, c[0x0][0xba8] ;  /* 0x0002ea00ff1e7b82 */ /* 0x000ea20000000a00 */
[----:B------:R-:W-:Y:S02]  /*d470*/  IMAD.MOV.U32 R15, RZ, RZ, R29 ;  /* 0x000000ffff0f7224 */ /* 0x000fe400078e001d */
[----:B------:R-:W-:Y:S02]  /*d480*/  SEL R14, R14, 0x978, P0 ;  /* 0x000009780e0e7807 */ /* 0x000fe40000000000 */
[----:B------:R-:W-:-:S03]  /*d490*/  SEL R207, R207, RZ, P0 ;  /* 0x000000ffcfcf7207 */ /* 0x000fc60000000000 */
[----:B------:R-:W3:Y:S08]  /*d4a0*/  LDC.64 R4, c[0x0][R14+0x220] ;  /* 0x000088000e047b82 */ /* 0x000ef00000000a00 */
[----:B------:R-:W4:Y:S08]  /*d4b0*/  @P1 LDC R12, c[0x0][0xbec] ;  /* 0x0002fb00ff0c1b82 */ /* 0x000f300000000800 */
[----:B------:R-:W5:Y:S08]  /*d4c0*/  LDC.64 R2, c[0x0][R14+0x218] ;  /* 0x000086000e027b82 */ /* 0x000f700000000a00 */
[----:B------:R-:W0:Y:S01]  /*d4d0*/  @P1 LDC R35, c[0x0][0xbf0] ;  /* 0x0002fc00ff231b82 */ /* 0x000e220000000800 */
[----:B---3--:R-:W-:-:S02]  /*d4e0*/  IMAD R5, R5, R21, RZ ;  /* 0x0000001505057224 */ /* 0x008fc400078e02ff */
[----:B------:R-:W-:-:S04]  /*d4f0*/  IMAD.WIDE.U32 R10, R4, R21, RZ ;  /* 0x00000015040a7225 */ /* 0x000fc800078e00ff */
[----:B------:R-:W-:Y:S01]  /*d500*/  IMAD R5, R4, R191, R5 ;  /* 0x000000bf04057224 */ /* 0x000fe200078e0205 */
[----:B------:R-:W3:Y:S01]  /*d510*/  LDC.64 R6, c[0x0][R14+0x228] ;  /* 0x00008a000e067b82 */ /* 0x000ee20000000a00 */
[----:B----4-:R-:W-:-:S04]  /*d520*/  @P1 IMAD.HI.U32 R12, R29, R12, RZ ;  /* 0x0000000c1d0c1227 */ /* 0x010fc800078e00ff */
[----:B------:R-:W-:-:S03]  /*d530*/  IMAD.IADD R11, R11, 0x1, R5 ;  /* 0x000000010b0b7824 */ /* 0x000fc600078e0205 */
[----:B------:R-:W4:Y:S01]  /*d540*/  LDC.64 R8, c[0x0][R14+0x210] ;  /* 0x000084000e087b82 */ /* 0x000f220000000a00 */
[-C--:B-----5:R-:W-:Y:S02]  /*d550*/  IMAD R17, R3, R189.reuse, RZ ;  /* 0x000000bd03117224 */ /* 0x0a0fe400078e02ff */
[----:B------:R-:W-:-:S04]  /*d560*/  IMAD.WIDE.U32 R2, R2, R189, RZ ;  /* 0x000000bd02027225 */ /* 0x000fc800078e00ff */
[----:B------:R-:W-:Y:S01]  /*d570*/  IMAD.IADD R17, R3, 0x1, R17 ;  /* 0x0000000103117824 */ /* 0x000fe200078e0211 */
[----:B0-----:R-:W-:Y:S01]  /*d580*/  @P1 SHF.R.U32.HI R15, RZ, R35, R12 ;  /* 0x00000023ff0f1219 */ /* 0x001fe2000001160c */
[----:B--2---:R-:W0:Y:S01]  /*d590*/  @!P0 LDC R30, c[0x0][0xb50] ;  /* 0x0002d400ff1e8b82 */ /* 0x004e220000000800 */
[----:B------:R-:W-:-:S03]  /*d5a0*/  IADD3 R4, P1, P3, R10, R2, R13 ;  /* 0x000000020a047210 */ /* 0x000fc60007b3e00d */
[----:B------:R-:W-:Y:S02]  /*d5b0*/  IMAD.MOV R10, RZ, RZ, -R15 ;  /* 0x000000ffff0a7224 */ /* 0x000fe400078e0a0f */
[----:B---3--:R-:W-:Y:S02]  /*d5c0*/  IMAD.WIDE.U32 R2, R6, R207, RZ ;  /* 0x000000cf06027225 */ /* 0x008fe400078e00ff */
[----:B------:R-:W2:Y:S01]  /*d5d0*/  @!P0 LDC R31, c[0x0][0xb54] ;  /* 0x0002d500ff1f8b82 */ /* 0x000ea20000000800 */
[----:B------:R-:W-:Y:S01]  /*d5e0*/  IADD3.X R6, R11, R17, R16, P1, P3 ;  /* 0x000000110b067210 */ /* 0x000fe20000fe6410 */
[----:B------:R-:W-:Y:S01]  /*d5f0*/  IMAD R7, R7, R207, RZ ;  /* 0x000000cf07077224 */ /* 0x000fe200078e02ff */
[----:B------:R-:W-:Y:S01]  /*d600*/  IADD3 R2, P0, P1, R15, R4, R2 ;  /* 0x000000040f027210 */ /* 0x000fe2000791e002 */
[----:B------:R-:W-:Y:S01]  /*d610*/  IMAD R5, R33, R10, R29 ;  /* 0x0000000a21057224 */ /* 0x000fe200078e021d */
[----:B------:R-:W-:Y:S01]  /*d620*/  SHF.R.S32.HI R15, RZ, 0x1f, R15 ;  /* 0x0000001fff0f7819 */ /* 0x000fe2000001140f */
[----:B------:R-:W-:-:S02]  /*d630*/  IMAD.IADD R7, R3, 0x1, R7 ;  /* 0x0000000103077824 */ /* 0x000fc400078e0207 */
[----:B----4-:R-:W-:-:S03]  /*d640*/  IMAD R4, R9, R5, RZ ;  /* 0x0000000509047224 */ /* 0x010fc600078e02ff */
[----:B------:R-:W-:Y:S02]  /*d650*/  IADD3.X R3, R15, R6, R7, P0, P1 ;  /* 0x000000060f037210 */ /* 0x000fe400007e2407 */
[----:B------:R-:W-:Y:S01]  /*d660*/  SHF.R.S32.HI R7, RZ, 0x1f, R5 ;  /* 0x0000001fff077819 */ /* 0x000fe20000011405 */
[----:B------:R-:W-:-:S04]  /*d670*/  IMAD.WIDE.U32 R2, R8, R5, R2 ;  /* 0x0000000508027225 */ /* 0x000fc800078e0002 */
[----:B------:R-:W-:Y:S01]  /*d680*/  IMAD R7, R8, R7, R4 ;  /* 0x0000000708077224 */ /* 0x000fe200078e0204 */
[----:B0-----:R-:W-:-:S03]  /*d690*/  LEA R4, P0, R2, R30, 0x2 ;  /* 0x0000001e02047211 */ /* 0x001fc600078010ff */
[----:B------:R-:W-:-:S05]  /*d6a0*/  IMAD.IADD R3, R3, 0x1, R7 ;  /* 0x0000000103037824 */ /* 0x000fca00078e0207 */
[----:B--2---:R-:W-:Y:S01]  /*d6b0*/  LEA.HI.X R5, R2, R31, R3, 0x2, P0 ;  /* 0x0000001f02057211 */ /* 0x004fe200000f1403 */
[----:B------:R-:W-:-:S05]  /*d6c0*/  IMAD.MOV.U32 R3, RZ, RZ, -0x800000 ;  /* 0xff800000ff037424 */ /* 0x000fca00078e00ff */
[----:B------:R2:W-:Y:S02]  /*d6d0*/  STG.E desc[UR56][R4.64], R3 ;  /* 0x0000000304007986 */ /* 0x0005e4000c101938 */
.L_x_2269:
[----:B------:R-:W-:Y:S05]  /*d6e0*/  BSYNC B1 ;  /* 0x0000000000017941 */ /* 0x000fea0003800000 */
.L_x_2268:
[----:B------:R-:W-:Y:S05]  /*d6f0*/  @P2 BRA `(.L_x_2264) ;  /* 0x0000000400982947 */ /* 0x000fea0003800000 */
[----:B------:R-:W3:Y:S01]  /*d700*/  LDC R11, c[0x0][0xbe8] ;  /* 0x0002fa00ff0b7b82 */ /* 0x000ee20000000800 */
[----:B------:R-:W-:Y:S01]  /*d710*/  ULDC.64 UR4, c[0x0][0xaa0] ;  /* 0x0002a80000047ab9 */ /* 0x000fe20000000a00 */
[----:B------:R-:W-:Y:S01]  /*d720*/  IMAD R7, R188, 0x20, R208 ;  /* 0x00000020bc077824 */ /* 0x000fe200078e02d0 */
[----:B------:R-:W-:Y:S01]  /*d730*/  ULDC.64 UR6, c[0x0][0xaf0] ;  /* 0x0002bc0000067ab9 */ /* 0x000fe20000000a00 */
[----:B------:R-:W-:Y:S01]  /*d740*/  IMAD R2, R16, UR4, RZ ;  /* 0x0000000410027c24 */ /* 0x000fe2000f8e02ff */
[----:B------:R-:W-:Y:S01]  /*d750*/  BSSY B1, `(.L_x_2270) ;  /* 0x0000036000017945 */ /* 0x000fe20003800000 */
[----:B------:R-:W-:Y:S02]  /*d760*/  IMAD.IADD R9, R18, 0x1, R7 ;  /* 0x0000000112097824 */ /* 0x000fe400078e0207 */
[C---:B--2---:R-:W-:Y:S02]  /*d770*/  IMAD R5, R13.reuse, UR5, R2 ;  /* 0x000000050d057c24 */ /* 0x044fe4000f8e0202 */
[----:B------:R-:W-:Y:S01]  /*d780*/  IMAD.WIDE.U32 R2, R13, UR4, RZ ;  /* 0x000000040d027c25 */ /* 0x000fe2000f8e00ff */
[----:B------:R-:W-:-:S03]  /*d790*/  ULDC.64 UR4, c[0x0][0xae8] ;  /* 0x0002ba0000047ab9 */ /* 0x000fc60000000a00 */
[----:B------:R-:W-:Y:S02]  /*d7a0*/  IMAD.IADD R3, R3, 0x1, R5 ;  /* 0x0000000103037824 */ /* 0x000fe400078e0205 */
[----:B------:R-:W-:Y:S02]  /*d7b0*/  IMAD.MOV.U32 R5, RZ, RZ, R9 ;  /* 0x000000ffff057224 */ /* 0x000fe400078e0009 */
[----:B------:R-:W-:-:S04]  /*d7c0*/  IMAD.WIDE.U32 R2, R189, UR4, R2 ;  /* 0x00000004bd027c25 */ /* 0x000fc8000f8e0002 */
[----:B------:R-:W-:Y:S01]  /*d7d0*/  IMAD R6, R191, UR6, RZ ;  /* 0x00000006bf067c24 */ /* 0x000fe2000f8e02ff */
[----:B---3--:R-:W-:Y:S01]  /*d7e0*/  ISETP.NE.AND P0, PT, R11, 0x1, PT ;  /* 0x000000010b00780c */ /* 0x008fe20003f05270 */
[----:B------:R-:W-:Y:S01]  /*d7f0*/  IMAD R3, R189, UR5, R3 ;  /* 0x00000005bd037c24 */ /* 0x000fe2000f8e0203 */
[----:B------:R-:W-:Y:S01]  /*d800*/  ULDC.64 UR4, c[0x0][0xae0] ;  /* 0x0002b80000047ab9 */ /* 0x000fe20000000a00 */
[C---:B------:R-:W-:Y:S02]  /*d810*/  IMAD R7, R21.reuse, UR7, R6 ;  /* 0x0000000715077c24 */ /* 0x040fe4000f8e0206 */
[----:B------:R-:W-:-:S04]  /*d820*/  IMAD.WIDE.U32 R2, R21, UR6, R2 ;  /* 0x0000000615027c25 */ /* 0x000fc8000f8e0002 */
[----:B------:R-:W-:Y:S02]  /*d830*/  IMAD.IADD R3, R3, 0x1, R7 ;  /* 0x0000000103037824 */ /* 0x000fe400078e0207 */
[----:B------:R-:W-:Y:S02]  /*d840*/  IMAD.IADD R18, R208, 0x1, R18 ;  /* 0x00000001d0127824 */ /* 0x000fe400078e0212 */
[----:B------:R-:W2:Y:S08]  /*d850*/  @P0 LDC R4, c[0x0][0xbec] ;  /* 0x0002fb00ff040b82 */ /* 0x000eb00000000800 */
[----:B------:R-:W3:Y:S01]  /*d860*/  @P0 LDC R15, c[0x0][0xbf0] ;  /* 0x0002fc00ff0f0b82 */ /* 0x000ee20000000800 */
[----:B--2---:R-:W-:-:S05]  /*d870*/  @P0 IMAD.HI.U32 R4, R9, R4, RZ ;  /* 0x0000000409040227 */ /* 0x004fca00078e00ff */
        /* <DEDUP_REMOVED lines=21> */
[----:B------:R-:W-:Y:S02]  /*d9d0*/  ISETP.GE.AND P0, PT, R0, R11, PT ;  /* 0x0000000b0000720c */ /* 0x000fe40003f06270 */
[----:B------:R-:W-:Y:S02]  /*d9e0*/  LEA.HI.X R5, R2, UR5, R3, 0x1, P3 ;  /* 0x0000000502057c11 */ /* 0x000fe400098f0c03 */
[----:B------:R2:W3:Y:S04]  /*d9f0*/  SHFL.IDX PT, R2, R4, RZ, 0x181f ;  /* 0x00181fff04027589 */ /* 0x0004e800000e0000 */
[----:B------:R2:W4:Y:S01]  /*da00*/  SHFL.IDX PT, R0, R5, RZ, 0x181f ;  /* 0x00181fff05007589 */ /* 0x00052200000e0000 */
        /* <DEDUP_REMOVED lines=10> */
.L_x_2271:
[----:B------:R-:W-:Y:S05]  /*dab0*/  BSYNC B1 ;  /* 0x0000000000017941 */ /* 0x000fea0003800000 */
.L_x_2270:
        /* <DEDUP_REMOVED lines=11> */
[----:B------:R0:W-:Y:S04]  /*db70*/  @!P3 ST.E.128 desc[UR56][R6.64], RZ ;  /* 0x000000ff0600b985 */ /* 0x0001e8000c101d38 */
[----:B------:R0:W-:Y:S02]  /*db80*/  @!P4 ST.E.128 desc[UR56][R2.64], RZ ;  /* 0x000000ff0200c985 */ /* 0x0001e4000c101d38 */
.L_x_2273:
[----:B------:R-:W-:Y:S05]  /*db90*/  BSYNC B1 ;  /* 0x0000000000017941 */ /* 0x000fea0003800000 */
.L_x_2272:
[----:B0-----:R0:W0:Y:S01]  /*dba0*/  SHFL.IDX PT, R0, R5, 0x2, 0x181f ;  /* 0x00581f0005007f89 */ /* 0x00102200000e0000 */
[----:B------:R-:W-:Y:S03]  /*dbb0*/  BSSY B1, `(.L_x_2274) ;  /* 0x000000c000017945 */ /* 0x000fe60003800000 */
[----:B---3--:R3:W0:Y:S01]  /*dbc0*/  SHFL.IDX PT, R2, R4, 0x2, 0x181f ;  /* 0x00581f0004027f89 */ /* 0x00862200000e0000 */
[----:B------:R-:W-:Y:S05]  /*dbd0*/  @P0 BRA `(.L_x_2275) ;  /* 0x0000000000240947 */ /* 0x000fea0003800000 */
[----:B------:R-:W-:Y:S02]  /*dbe0*/  ULDC UR4, c[0x0][0xac8] ;  /* 0x0002b20000047ab9 */ /* 0x000fe40000000800 */
[----:B------:R-:W-:Y:S02]  /*dbf0*/  ISETP.GE.AND P2, PT, R23, UR4, PT ;  /* 0x0000000417007c0c */ /* 0x000fe4000bf46270 */
[----:B------:R-:W-:-:S11]  /*dc00*/  ISETP.GE.AND P3, PT, R187, UR4, PT ;  /* 0x00000004bb007c0c */ /* 0x000fd6000bf66270 */
[-C--:B0-----:R-:W-:Y:S02]  /*dc10*/  @!P2 LEA R6, P0, R23, R2.reuse, 0x1 ;  /* 0x000000021706a211 */ /* 0x081fe400078008ff */
[----:B------:R-:W-:Y:S02]  /*dc20*/  @!P3 LEA R2, P1, R187, R2, 0x1 ;  /* 0x00000002bb02b211 */ /* 0x000fe400078208ff */
[-C--:B------:R-:W-:Y:S02]  /*dc30*/  @!P2 LEA.HI.X R7, R23, R0.reuse, R230, 0x1, P0 ;  /* 0x000000001707a211 */ /* 0x080fe400000f0ce6 */
[----:B------:R-:W-:-:S03]  /*dc40*/  @!P3 LEA.HI.X R3, R187, R0, R229, 0x1, P1 ;  /* 0x00000000bb03b211 */ /* 0x000fc600008f0ce5 */
[----:B------:R0:W-:Y:S04]  /*dc50*/  @!P2 ST.E.128 desc[UR56][R6.64], RZ ;  /* 0x000000ff0600a985 */ /* 0x0001e8000c101d38 */
[----:B------:R0:W-:Y:S02]  /*dc60*/  @!P3 ST.E.128 desc[UR56][R2.64], RZ ;  /* 0x000000ff0200b985 */ /* 0x0001e4000c101d38 */
.L_x_2275:
[----:B------:R-:W-:Y:S05]  /*dc70*/  BSYNC B1 ;  /* 0x0000000000017941 */ /* 0x000fea0003800000 */
.L_x_2274:
[----:B0-----:R-:W-:Y:S01]  /*dc80*/  VIADD R0, R18, 0x60 ;  /* 0x0000006012007836 */ /* 0x001fe20000000000 */
[----:B------:R0:W0:Y:S04]  /*dc90*/  SHFL.IDX PT, R6, R5, 0x3, 0x181f ;  /* 0x00781f0005067f89 */ /* 0x00002800000e0000 */
[----:B------:R-:W-:Y:S01]  /*dca0*/  ISETP.GE.AND P0, PT, R0, R11, PT ;  /* 0x0000000b0000720c */ /* 0x000fe20003f06270 */
[----:B------:R0:W0:-:S12]  /*dcb0*/  SHFL.IDX PT, R2, R4, 0x3, 0x181f ;  /* 0x00781f0004027f89 */ /* 0x00001800000e0000 */
[----:B------:R-:W-:Y:S05]  /*dcc0*/  @P0 BRA `(.L_x_2264) ;  /* 0x0000000000240947 */ /* 0x000fea0003800000 */
[----:B------:R-:W-:Y:S02]  /*dcd0*/  ULDC UR4, c[0x0][0xac8] ;  /* 0x0002b20000047ab9 */ /* 0x000fe40000000800 */
[----:B------:R-:W-:Y:S02]  /*dce0*/  ISETP.GE.AND P2, PT, R23, UR4, PT ;  /* 0x0000000417007c0c */ /* 0x000fe4000bf46270 */
[----:B------:R-:W-:-:S11]  /*dcf0*/  ISETP.GE.AND P3, PT, R187, UR4, PT ;  /* 0x00000004bb007c0c */ /* 0x000fd6000bf66270 */
[-C--:B0-234-:R-:W-:Y:S02]  /*dd00*/  @!P2 LEA R4, P0, R23, R2.reuse, 0x1 ;  /* 0x000000021704a211 */ /* 0x09dfe400078008ff */
[----:B------:R-:W-:Y:S02]  /*dd10*/  @!P3 LEA R2, P1, R187, R2, 0x1 ;  /* 0x00000002bb02b211 */ /* 0x000fe400078208ff */
[-C--:B------:R-:W-:Y:S02]  /*dd20*/  @!P2 LEA.HI.X R5, R23, R6.reuse, R230, 0x1, P0 ;  /* 0x000000061705a211 */ /* 0x080fe400000f0ce6 */
[----:B------:R-:W-:-:S03]  /*dd30*/  @!P3 LEA.HI.X R3, R187, R6, R229, 0x1, P1 ;  /* 0x00000006bb03b211 */ /* 0x000fc600008f0ce5 */
[----:B------:R0:W-:Y:S04]  /*dd40*/  @!P2 ST.E.128 desc[UR56][R4.64], RZ ;  /* 0x000000ff0400a985 */ /* 0x0001e8000c101d38 */
[----:B------:R0:W-:Y:S02]  /*dd50*/  @!P3 ST.E.128 desc[UR56][R2.64], RZ ;  /* 0x000000ff0200b985 */ /* 0x0001e4000c101d38 */
.L_x_2264:
[----:B------:R-:W-:Y:S05]  /*dd60*/  BSYNC B0 ;  /* 0x0000000000007941 */ /* 0x000fea0003800000 */
.L_x_2254:
[----:B------:R-:W-:Y:S02]  /*dd70*/  ULDC UR4, c[0x0][0xc3c] ;  /* 0x00030f0000047ab9 */ /* 0x000fe40000000800 */
[----:B-1----:R-:W-:-:S13]  /*dd80*/  ISETP.GE.AND P0, PT, R27, UR4, PT ;  /* 0x000000041b007c0c */ /* 0x002fda000bf06270 */
[----:B------:R-:W-:Y:S05]  /*dd90*/  @!P0 BRA `(.L_x_2276) ;  /* 0xffffff3000808947 */ /* 0x000fea000383ffff */
[----:B------:R-:W-:Y:S05]  /*dda0*/  EXIT ;  /* 0x000000000000794d */ /* 0x000fea0003800000 */
.L_x_2217:
        /* <DEDUP_REMOVED lines=18> */
.L_x_2277:
[----:B0-----:R-:W0:Y:S01]  /*ded0*/  S2R R0, SR_TID.X ;  /* 0x0000000000007919 */ /* 0x001e220000002100 */
[----:B------:R-:W-:Y:S01]  /*dee0*/  ULDC UR4, c[0x0][0xc3c] ;  /* 0x00030f0000047ab9 */ /* 0x000fe20000000800 */
        /* <DEDUP_REMOVED lines=9> */
[----:B--2---:R-:W-:-:S04]  /*df80*/  @!P1 IMAD.WIDE.U32 R2, R0, 0x4, R4 ;  /* 0x0000000400029825 */ /* 0x004fc800078e0004 */
[----:B------:R-:W-:-:S06]  /*df90*/  IMAD.MOV.U32 R5, RZ, RZ, RZ ;  /* 0x000000ffff057224 */ /* 0x000fcc00078e00ff */
        /* <DEDUP_REMOVED lines=21> */
[----:B0-----:R-:W-:-:S04]  /*e0f0*/  SEL R3, R3, RZ, P5 ;  /* 0x000000ff03037207 */ /* 0x001fc80002800000 */
[----:B------:R-:W-:-:S05]  /*e100*/  IADD3 R3, R2, R3, RZ ;  /* 0x0000000302037210 */ /* 0x000fca0007ffe0ff */
        /* <DEDUP_REMOVED lines=8> */
.L_x_2281:
        /* <DEDUP_REMOVED lines=39> */
.L_x_2279:
        /* <DEDUP_REMOVED lines=10> */
[----:B------:R-:W-:-:S06]  /*e4a0*/  VIADD R8, R10, 0xffffffff ;  /* 0xffffffff0a087836 */ /* 0x000fcc0000000000 */
[----:B------:R3:W4:Y:S02]  /*e4b0*/  SHFL.IDX PT, R8, R3, R8, 0x1f ;  /* 0x00001f0803087589 */ /* 0x00072400000e0000 */
.L_x_2282:
[----:B---34-:R-:W-:Y:S01]  /*e4c0*/  IMAD R3, R8, UR5, R9 ;  /* 0x0000000508037c24 */ /* 0x018fe2000f8e0209 */
[----:B-1----:R-:W-:Y:S01]  /*e4d0*/  ISETP.NE.AND P0, PT, R7, 0x1, PT ;  /* 0x000000010700780c */ /* 0x002fe20003f05270 */
[----:B------:R-:W-:-:S03]  /*e4e0*/  VIADD R13, R10, UR4 ;  /* 0x000000040a0d7c36 */ /* 0x000fc60008000000 */
[----:B------:R1:W-:Y:S01]  /*e4f0*/  STL [R1], R3 ;  /* 0x0000000301007387 */ /* 0x0003e20000100800 */
[----:B0-----:R-:W-:-:S03]  /*e500*/  IADD3 R5, -R3, UR6, RZ ;  /* 0x0000000603057c10 */ /* 0x001fc6000fffe1ff */
[----:B------:R1:W-:Y:S05]  /*e510*/  STL [R1+0xc], R13 ;  /* 0x00000c0d01007387 */ /* 0x0003ea0000100800 */
[----:B------:R-:W-:Y:S05]  /*e520*/  @!P0 BRA `(.L_x_2283) ;  /* 0x0000000000e08947 */ /* 0x000fea0003800000 */
[----:B--2---:R-:W-:Y:S01]  /*e530*/  IABS R6, R4 ;  /* 0x0000000400067213 */ /* 0x004fe20000000000 */
[----:B------:R-:W-:Y:S01]  /*e540*/  IMAD.MOV.U32 R2, RZ, RZ, RZ ;  /* 0x000000ffff027224 */ /* 0x000fe200078e00ff */
[----:B------:R-:W-:Y:S02]  /*e550*/  IABS R8, R7 ;  /* 0x0000000700087213 */ /* 0x000fe40000000000 */
[----:B------:R-:W0:Y:S08]  /*e560*/  I2F.RP R9, R6 ;  /* 0x0000000600097306 */ /* 0x000e300000209400 */
[----:B------:R-:W-:Y:S08]  /*e570*/  I2F.RP R12, R8 ;  /* 0x00000008000c7306 */ /* 0x000ff00000209400 */
[----:B0-----:R-:W1:Y:S02]  /*e580*/  MUFU.RCP R9, R9 ;  /* 0x0000000900097308 */ /* 0x001e640000001000 */
[----:B-1----:R-:W-:-:S06]  /*e590*/  VIADD R3, R9, 0xffffffe ;  /* 0x0ffffffe09037836 */ /* 0x002fcc0000000000 */
[----:B------:R-:W0:Y:S02]  /*e5a0*/  F2I.FTZ.U32.TRUNC.NTZ R3, R3 ;  /* 0x0000000300037305 */ /* 0x000e24000021f000 */
[----:B0-----:R-:W-:-:S04]  /*e5b0*/  IMAD.MOV R11, RZ, RZ, -R3 ;  /* 0x000000ffff0b7224 */ /* 0x001fc800078e0a03 */
[----:B------:R-:W-:-:S04]  /*e5c0*/  IMAD R11, R11, R6, RZ ;  /* 0x000000060b0b7224 */ /* 0x000fc800078e02ff */
[----:B------:R-:W-:Y:S01]  /*e5d0*/  IMAD.HI.U32 R10, R3, R11, R2 ;  /* 0x0000000b030a7227 */ /* 0x000fe200078e0002 */
[----:B------:R-:W-:Y:S01]  /*e5e0*/  IABS R11, R5 ;  /* 0x00000005000b7213 */ /* 0x000fe20000000000 */
[----:B------:R-:W0:Y:S01]  /*e5f0*/  MUFU.RCP R2, R12 ;  /* 0x0000000c00027308 */ /* 0x000e220000001000 */
[----:B------:R-:W-:-:S03]  /*e600*/  IABS R3, R4 ;  /* 0x0000000400037213 */ /* 0x000fc60000000000 */
[----:B------:R-:W-:-:S04]  /*e610*/  IMAD.HI.U32 R9, R10, R11, RZ ;  /* 0x0000000b0a097227 */ /* 0x000fc800078e00ff */
[----:B------:R-:W-:-:S04]  /*e620*/  IMAD.MOV R14, RZ, RZ, -R3 ;  /* 0x000000ffff0e7224 */ /* 0x000fc800078e0a03 */
[----:B------:R-:W-:Y:S02]  /*e630*/  IMAD R11, R9, R14, R11 ;  /* 0x0000000e090b7224 */ /* 0x000fe400078e020b */
[----:B0-----:R-:W-:-:S03]  /*e640*/  VIADD R3, R2, 0xffffffe ;  /* 0x0ffffffe02037836 */ /* 0x001fc60000000000 */
[----:B------:R-:W-:Y:S01]  /*e650*/  ISETP.GT.U32.AND P1, PT, R6, R11, PT ;  /* 0x0000000b0600720c */ /* 0x000fe20003f24070 */
[----:B------:R-:W-:Y:S02]  /*e660*/  IMAD.MOV.U32 R2, RZ, RZ, RZ ;  /* 0x000000ffff027224 */ /* 0x000fe400078e00ff */
[----:B------:R-:W0:Y:S10]  /*e670*/  F2I.FTZ.U32.TRUNC.NTZ R3, R3 ;  /* 0x0000000300037305 */ /* 0x000e34000021f000 */
[----:B------:R-:W-:-:S02]  /*e680*/  @!P1 IMAD.IADD R11, R11, 0x1, -R6 ;  /* 0x000000010b0b9824 */ /* 0x000fc400078e0a06 */
[----:B------:R-:W-:Y:S01]  /*e690*/  @!P1 VIADD R9, R9, 0x1 ;  /* 0x0000000109099836 */ /* 0x000fe20000000000 */
[----:B------:R-:W-:Y:S02]  /*e6a0*/  ISETP.NE.AND P1, PT, R4, RZ, PT ;  /* 0x000000ff0400720c */ /* 0x000fe40003f25270 */
[----:B------:R-:W-:Y:S01]  /*e6b0*/  ISETP.GE.U32.AND P0, PT, R11, R6, PT ;  /* 0x000000060b00720c */ /* 0x000fe20003f06070 */
[----:B0-----:R-:W-:-:S04]  /*e6c0*/  IMAD.MOV R11, RZ, RZ, -R3 ;  /* 0x000000ffff0b7224 */ /* 0x001fc800078e0a03 */
[----:B------:R-:W-:-:S04]  /*e6d0*/  IMAD R11, R11, R8, RZ ;  /* 0x000000080b0b7224 */ /* 0x000fc800078e02ff */
[----:B------:R-:W-:Y:S01]  /*e6e0*/  IMAD.HI.U32 R6, R3, R11, R2 ;  /* 0x0000000b03067227 */ /* 0x000fe200078e0002 */
[----:B------:R-:W-:-:S03]  /*e6f0*/  LOP3.LUT R2, R5, R4, RZ, 0x3c, !PT ;  /* 0x0000000405027212 */ /* 0x000fc600078e3cff */
[----:B------:R-:W-:Y:S01]  /*e700*/  @P0 VIADD R9, R9, 0x1 ;  /* 0x0000000109090836 */ /* 0x000fe20000000000 */
[----:B------:R-:W-:Y:S02]  /*e710*/  ISETP.GE.AND P2, PT, R2, RZ, PT ;  /* 0x000000ff0200720c */ /* 0x000fe40003f46270 */
[----:B------:R-:W-:-:S05]  /*e720*/  IABS R2, R7 ;  /* 0x0000000700027213 */ /* 0x000fca0000000000 */
[----:B------:R-:W-:-:S06]  /*e730*/  IMAD.MOV R2, RZ, RZ, -R2 ;  /* 0x000000ffff027224 */ /* 0x000fcc00078e0a02 */
[----:B------:R-:W-:Y:S01]  /*e740*/  @!P2 IMAD.MOV R9, RZ, RZ, -R9 ;  /* 0x000000ffff09a224 */ /* 0x000fe200078e0a09 */
[----:B------:R-:W-:-:S04]  /*e750*/  @!P1 LOP3.LUT R9, RZ, R4, RZ, 0x33, !PT ;  /* 0x00000004ff099212 */ /* 0x000fc800078e33ff */
[----:B------:R-:W-:-:S05]  /*e760*/  IABS R3, R9 ;  /* 0x0000000900037213 */ /* 0x000fca0000000000 */
        /* <DEDUP_REMOVED lines=9> */
[----:B------:R-:W-:-:S05]  /*e800*/  @P0 IADD3 R6, R6, 0x1, RZ ;  /* 0x0000000106060810 */ /* 0x000fca0007ffe0ff */
[----:B------:R-:W-:Y:S01]  /*e810*/  @!P2 IMAD.MOV R6, RZ, RZ, -R6 ;  /* 0x000000ffff06a224 */ /* 0x000fe200078e0a06 */
[----:B------:R-:W-:-:S05]  /*e820*/  @!P1 LOP3.LUT R6, RZ, R7, RZ, 0x33, !PT ;  /* 0x00000007ff069212 */ /* 0x000fca00078e33ff */
[--C-:B------:R-:W-:Y:S02]  /*e830*/  IMAD.MOV R2, RZ, RZ, -R6.reuse ;  /* 0x000000ffff027224 */ /* 0x100fe400078e0a06 */
[C---:B------:R-:W-:Y:S02]  /*e840*/  IMAD R6, R7.reuse, 0x1000000, R6 ;  /* 0x0100000007067824 */ /* 0x040fe400078e0206 */
[--C-:B------:R-:W-:Y:S02]  /*e850*/  IMAD R7, R7, R2, R9.reuse ;  /* 0x0000000207077224 */ /* 0x100fe400078e0209 */
[----:B------:R-:W-:Y:S02]  /*e860*/  IMAD.MOV R2, RZ, RZ, -R9 ;  /* 0x000000ffff027224 */ /* 0x000fe400078e0a09 */
[----:B------:R-:W-:Y:S02]  /*e870*/  IMAD R3, R7, 0x10000, R6 ;  /* 0x0001000007037824 */ /* 0x000fe400078e0206 */
[----:B------:R-:W-:-:S03]  /*e880*/  IMAD R2, R4, R2, R5 ;  /* 0x0000000204027224 */ /* 0x000fc600078e0205 */
[----:B------:R0:W-:Y:S01]  /*e890*/  STL [R1+0x8], R3 ;  /* 0x0000080301007387 */ /* 0x0001e20000100800 */
[----:B------:R-:W-:Y:S05]  /*e8a0*/  BRA `(.L_x_2284) ;  /* 0x0000000000f47947 */ /* 0x000fea0003800000 */
.L_x_2283:
[----:B-1----:R-:W0:Y:S02]  /*e8b0*/  LDC.64 R2, c[0x0][0xc90] ;  /* 0x00032400ff027b82 */ /* 0x002e240000000a00 */
[----:B0-----:R-:W-:-:S05]  /*e8c0*/  IMAD.WIDE R2, R13, 0x4, R2 ;  /* 0x000000040d027825 */ /* 0x001fca00078e0202 */
[----:B------:R0:W2:Y:S02]  /*e8d0*/  LDG.E R7, desc[UR56][R2.64] ;  /* 0x0000003802077981 */ /* 0x0000a4000c1e1900 */
        /* <DEDUP_REMOVED lines=29> */
[----:B------:R-:W-:-:S04]  /*eab0*/  VIADDMNMX R7, R10, UR5, R7, PT ;  /* 0x000000050a077c46 */ /* 0x000fc8000b800107 */
[-C--:B------:R-:W-:Y:S02]  /*eac0*/  IABS R9, R7.reuse ;  /* 0x0000000700097213 */ /* 0x080fe40000000000 */
        /* <DEDUP_REMOVED lines=11> */
[----:B------:R-:W-:Y:S02]  /*eb80*/  LOP3.LUT R3, R5, R7, RZ, 0x3c, !PT ;  /* 0x0000000705037212 */ /* 0x000fe400078e3cff */
[----:B------:R-:W-:Y:S01]  /*eb90*/  IADD3 R5, R8, 0x1000000, R5 ;  /* 0x0100000008057810 */ /* 0x000fe20007ffe005 */
        /* <DEDUP_REMOVED lines=10> */
[----:B------:R-:W-:Y:S01]  /*ec40*/  @!P1 LOP3.LUT R2, RZ, R7, RZ, 0x33, !PT ;  /* 0x00000007ff029212 */ /* 0x000fe200078e33ff */
[----:B------:R-:W-:-:S04]  /*ec50*/  IMAD.MOV R7, RZ, RZ, -R7 ;  /* 0x000000ffff077224 */ /* 0x000fc800078e0a07 */
[----:B------:R-:W-:-:S05]  /*ec60*/  IMAD R3, R2, R7, R5 ;  /* 0x0000000702037224 */ /* 0x000fca00078e0205 */
[----:B------:R1:W-:Y:S02]  /*ec70*/  STL [R1+0x8], R3 ;  /* 0x0000080301007387 */ /* 0x0003e40000100800 */
.L_x_2284:
[----:B01----:R-:W-:-:S05]  /*ec80*/  LOP3.LUT R3, RZ, R2, RZ, 0x33, !PT ;  /* 0x00000002ff037212 */ /* 0x003fca00078e33ff */
[----:B------:R-:W-:-:S05]  /*ec90*/  IMAD.IADD R2, R4, 0x1, R3 ;  /* 0x0000000104027824 */ /* 0x000fca00078e0203 */
[----:B------:R1:W-:Y:S01]  /*eca0*/  STL [R1+0x4], R2 ;  /* 0x0000040201007387 */ /* 0x0003e20000100800 */
[----:B------:R-:W-:Y:S05]  /*ecb0*/  BRA `(.L_x_2285) ;  /* 0x0000000000107947 */ /* 0x000fea0003800000 */
.L_x_2280:
[----:B------:R-:W-:Y:S01]  /*ecc0*/  IMAD.U32 R2, RZ, RZ, UR6 ;  /* 0x00000006ff027e24 */ /* 0x000fe2000f8e00ff */
[----:B------:R0:W-:Y:S04]  /*ecd0*/  STL [R1+0x4], RZ ;  /* 0x000004ff01007387 */ /* 0x0001e80000100800 */
[----:B------:R0:W-:Y:S04]  /*ece0*/  STL [R1+0x8], RZ ;  /* 0x000008ff01007387 */ /* 0x0001e80000100800 */
[----:B------:R0:W-:Y:S02]  /*ecf0*/  STL [R1], R2 ;  /* 0x0000000201007387 */ /* 0x0001e40000100800 */
.L_x_2285:
        /* <DEDUP_REMOVED lines=10> */
.L_x_2278:
[----:B0-2---:R-:W2:Y:S01]  /*eda0*/  LDL R0, [R1+0xc] ;  /* 0x00000c0001007983 */ /* 0x005ea20000100800 */
[----:B------:R-:W-:Y:S01]  /*edb0*/  ULDC UR4, c[0x0][0xc3c] ;  /* 0x00030f0000047ab9 */ /* 0x000fe20000000800 */
[----:B------:R-:W-:Y:S02]  /*edc0*/  IMAD.MOV.U32 R19, RZ, RZ, RZ ;  /* 0x000000ffff137224 */ /* 0x000fe400078e00ff */
[----:B------:R0:W-:Y:S01]  /*edd0*/  STL [R1+0x48], RZ ;  /* 0x000048ff01007387 */ /* 0x0001e20000100800 */
[----:B--2---:R-:W-:Y:S01]  /*ede0*/  ISETP.GE.AND P0, PT, R0, UR4, PT ;  /* 0x0000000400007c0c */ /* 0x004fe2000bf06270 */
[----:B------:R-:W-:-:S05]  /*edf0*/  IMAD.MOV.U32 R0, RZ, RZ, 0x1 ;  /* 0x00000001ff007424 */ /* 0x000fca00078e00ff */
[----:B------:R0:W-:Y:S07]  /*ee00*/  STL [R1+0x14], R0 ;  /* 0x0000140001007387 */ /* 0x0001ee0000100800 */
[----:B------:R-:W-:Y:S05]  /*ee10*/  @P0 BRA `(.L_x_2286) ;  /* 0x0000005c004c0947 */ /* 0x000fea0003800000 */
[----:B---3--:R-:W0:Y:S01]  /*ee20*/  S2R R5, SR_TID.X ;  /* 0x0000000000057919 */ /* 0x008e220000002100 */
[----:B------:R-:W2:Y:S01]  /*ee30*/  S2UR UR5, SR_CgaCtaId ;  /* 0x00000000000579c3 */ /* 0x000ea20000008800 */
[----:B------:R-:W-:Y:S01]  /*ee40*/  UMOV UR4, 0x400 ;  /* 0x0000040000047882 */ /* 0x000fe20000000000 */
[----:B------:R-:W-:Y:S01]  /*ee50*/  BSSY B8, `(.L_x_2286) ;  /* 0x00005cf000087945 */ /* 0x000fe20003800000 */
[----:B------:R-:W-:Y:S01]  /*ee60*/  IMAD.MOV.U32 R19, RZ, RZ, RZ ;  /* 0x000000ffff137224 */ /* 0x000fe200078e00ff */
[----:B------:R-:W-:Y:S01]  /*ee70*/  ULDC UR36, c[0x0][0xc] ;  /* 0x0000030000247ab9 */ /* 0x000fe20000000800 */
[----:B------:R-:W-:Y:S01]  /*ee80*/  ULDC.64 UR38, c[0x0][0x198] ;  /* 0x0000660000267ab9 */ /* 0x000fe20000000a00 */
[----:B--2---:R-:W-:-:S06]  /*ee90*/  ULEA UR4, UR5, UR4, 0x18 ;  /* 0x0000000405047291 */ /* 0x004fcc000f8ec03f */
[----:B------:R-:W-:Y:S01]  /*eea0*/  MOV R18, UR4 ;  /* 0x0000000400127c02 */ /* 0x000fe20008000f00 */
[C---:B0-----:R-:W-:Y:S01]  /*eeb0*/  IMAD.SHL.U32 R0, R5.reuse, 0x8, RZ ;  /* 0x0000000805007824 */ /* 0x041fe200078e00ff */
[----:B------:R-:W-:-:S04]  /*eec0*/  LOP3.LUT R4, R5, 0x7f, RZ, 0xc0, !PT ;  /* 0x0000007f05047812 */ /* 0x000fc800078ec0ff */
[C---:B-1----:R-:W-:Y:S02]  /*eed0*/  LOP3.LUT R2, R0.reuse, 0x1f8, RZ, 0xc0, !PT ;  /* 0x000001f800027812 */ /* 0x042fe400078ec0ff */
[----:B------:R-:W-:Y:S02]  /*eee0*/  LOP3.LUT R0, R0, 0x38, RZ, 0xc0, !PT ;  /* 0x0000003800007812 */ /* 0x000fe400078ec0ff */
[----:B------:R-:W-:Y:S01]  /*eef0*/  LOP3.LUT R3, R2, 0x38, R5, 0x78, !PT ;  /* 0x0000003802037812 */ /* 0x000fe200078e7805 */
[----:B------:R-:W-:Y:S01]  /*ef00*/  IMAD.SHL.U32 R2, R4, 0x8, RZ ;  /* 0x0000000804027824 */ /* 0x000fe200078e00ff */
[----:B------:R-:W-:-:S04]  /*ef10*/  SHF.R.U32.HI R4, RZ, 0x3, R4 ;  /* 0x00000003ff047819 */ /* 0x000fc80000011604 */
[----:B------:R-:W-:Y:S01]  /*ef20*/  LOP3.LUT R3, R3, 0x200, R2, 0xf8, !PT ;  /* 0x0000020003037812 */ /* 0x000fe200078ef802 */
[----:B------:R-:W-:-:S04]  /*ef30*/  IMAD.SHL.U32 R2, R5, 0x10, RZ ;  /* 0x0000001005027824 */ /* 0x000fc800078e00ff */
        /* <DEDUP_REMOVED lines=8> */
.L_x_2390:
[----:B------:R-:W2:Y:S01]  /*efc0*/  LDL R0, [R1+0xc] ;  /* 0x00000c0001007983 */ /* 0x000ea20000100800 */
[----:B------:R-:W2:Y:S01]  /*efd0*/  LDC.64 R2, c[0x0][0xc88] ;  /* 0x00032200ff027b82 */ /* 0x000ea20000000a00 */
[----:B------:R-:W-:Y:S05]  /*efe0*/  YIELD ;  /* 0x0000000000007946 */ /* 0x000fea0003800000 */
[----:B------:R-:W-:Y:S01]  /*eff0*/  ULDC.64 UR4, c[0x0][0xa28] ;  /* 0x00028a0000047ab9 */ /* 0x000fe20000000a00 */
[----:B01----:R-:W-:Y:S01]  /*f000*/  IMAD.MOV.U32 R6, RZ, RZ, RZ ;  /* 0x000000ffff067224 */ /* 0x003fe200078e00ff */
        /* <DEDUP_REMOVED lines=14> */
[----:B------:R0:W-:Y:S01]  /*f0f0*/  STL [R1+0x44], R4 ;  /* 0x0000440401007387 */ /* 0x0001e20000100800 */
        /* <DEDUP_REMOVED lines=32> */
[----:B------:R-:W0:Y:S04]  /*f300*/  LDG.E R7, desc[UR56][R2.64] ;  /* 0x0000003802077981 */ /* 0x000e28000c1e1900 */
[----:B------:R-:W0:Y:S02]  /*f310*/  LDG.E R2, desc[UR56][R2.64+0x4] ;  /* 0x0000043802027981 */ /* 0x000e24000c1e1900 */
[----:B0-----:R-:W-:-:S05]  /*f320*/  IMAD.IADD R9, R2, 0x1, -R7 ;  /* 0x0000000102097824 */ /* 0x001fca00078e0a07 */
[----:B------:R1:W-:Y:S02]  /*f330*/  STL [R1+0x38], R9 ;  /* 0x0000380901007387 */ /* 0x0003e40000100800 */
.L_x_2287:
[----:B------:R-:W2:Y:S01]  /*f340*/  LDL.LU R7, [R1+0x8] ;  /* 0x0000080001077983 */ /* 0x000ea20000300800 */
[----:B------:R-:W-:Y:S02]  /*f350*/  ULDC.64 UR4, c[0x0][0xa20] ;  /* 0x0002880000047ab9 */ /* 0x000fe40000000a00 */
[----:B------:R-:W-:-:S04]  /*f360*/  ISETP.NE.U32.AND P1, PT, RZ, UR4, PT ;  /* 0x00000004ff007c0c */ /* 0x000fc8000bf25070 */
[----:B------:R-:W-:Y:S02]  /*f370*/  ISETP.NE.AND.EX P1, PT, RZ, UR5, PT, P1 ;  /* 0x00000005ff007c0c */ /* 0x000fe4000bf25310 */
[C---:B--2---:R-:W-:Y:S02]  /*f380*/  LOP3.LUT R2, R7.reuse, 0xff000000, RZ, 0xc0, !PT ;  /* 0xff00000007027812 */ /* 0x044fe400078ec0ff */
        /* <DEDUP_REMOVED lines=10> */
[----:B--2---:R-:W-:-:S05]  /*f430*/  IADD3.X R7, R10, UR5, RZ, P0, !PT ;  /* 0x000000050a077c10 */ /* 0x004fca00087fe4ff */
[----:B------:R3:W5:Y:S01]  /*f440*/  LDG.E R6, desc[UR56][R6.64] ;  /* 0x0000003806067981 */ /* 0x000762000c1e1900 */
[----:B------:R-:W-:Y:S05]  /*f450*/  BRA `(.L_x_2289) ;  /* 0x0000000000107947 */ /* 0x000fea0003800000 */
.L_x_2288:
[----:B------:R-:W-:Y:S05]  /*f460*/  @!P0 BRA `(.L_x_2289) ;  /* 0x00000000000c8947 */ /* 0x000fea0003800000 */
[----:B------:R-:W3:Y:S04]  /*f470*/  LDG.E R6, desc[UR56][R4.64] ;  /* 0x0000003804067981 */ /* 0x000ee8000c1e1900 */
[----:B------:R-:W3:Y:S02]  /*f480*/  LDG.E R4, desc[UR56][R4.64+0x4] ;  /* 0x0000043804047981 */ /* 0x000ee4000c1e1900 */
[----:B---3--:R-:W-:-:S07]  /*f490*/  IMAD.IADD R6, R4, 0x1, -R6 ;  /* 0x0000000104067824 */ /* 0x008fce00078e0a06 */
.L_x_2289:
[----:B------:R-:W4:Y:S01]  /*f4a0*/  LDL R5, [R1+0x4] ;  /* 0x0000040001057983 */ /* 0x000f220000100800 */
[----:B-----5:R-:W-:Y:S01]  /*f4b0*/  IMAD.IADD R6, R6, 0x1, -R0 ;  /* 0x0000000106067824 */ /* 0x020fe200078e0a00 */
[----:B------:R-:W-:Y:S01]  /*f4c0*/  BSSY B0, `(.L_x_2290) ;  /* 0x000003a000007945 */ /* 0x000fe20003800000 */
[----:B------:R-:W0:Y:S02]  /*f4d0*/  LDC R0, c[0x0][0x448] ;  /* 0x00011200ff007b82 */ /* 0x000e240000000800 */
[----:B0-----:R-:W-:-:S13]  /*f4e0*/  ISETP.NE.AND P0, PT, R0, 0x1, PT ;  /* 0x000000010000780c */ /* 0x001fda0003f05270 */
[----:B--2---:R-:W0:Y:S08]  /*f4f0*/  @P0 LDC R3, c[0x0][0x44c] ;  /* 0x00011300ff030b82 */ /* 0x004e300000000800 */
[----:B------:R-:W2:Y:S01]  /*f500*/  @P0 LDC R4, c[0x0][0x450] ;  /* 0x00011400ff040b82 */ /* 0x000ea20000000800 */
[----:B----4-:R-:W-:Y:S02]  /*f510*/  IMAD.SHL.U32 R0, R5, 0x80, RZ ;  /* 0x0000008005007824 */ /* 0x010fe400078e00ff */
[----:B------:R-:W-:-:S02]  /*f520*/  IMAD.MOV.U32 R5, RZ, RZ, RZ ;  /* 0x000000ffff057224 */ /* 0x000fc400078e00ff */
[----:B------:R-:W-:Y:S02]  /*f530*/  VIADD R0, R0, 0x7f ;  /* 0x0000007f00007836 */ /* 0x000fe40000000000 */
[----:B------:R-:W-:Y:S02]  /*f540*/  IMAD.MOV.U32 R10, RZ, RZ, R5 ;  /* 0x000000ffff0a7224 */ /* 0x000fe400078e0005 */
[----:B0-----:R-:W-:-:S05]  /*f550*/  @P0 IMAD.HI.U32 R3, R0, R3, RZ ;  /* 0x0000000300030227 */ /* 0x001fca00078e00ff */
[----:B--2---:R-:W-:Y:S02]  /*f560*/  @P0 SHF.R.U32.HI R0, RZ, R4, R3 ;  /* 0x00000004ff000219 */ /* 0x004fe40000011603 */
[C---:B------:R-:W-:Y:S01]  /*f570*/  IADD3 R3, R6.reuse, 0x80, -R9 ;  /* 0x0000008006037810 */ /* 0x040fe20007ffe809 */
[----:B------:R-:W-:Y:S01]  /*f580*/  VIADD R6, R6, 0x7f ;  /* 0x0000007f06067836 */ /* 0x000fe20000000000 */
[----:B-1----:R-:W-:-:S03]  /*f590*/  LOP3.LUT R9, R2, 0xff, RZ, 0xc0, !PT ;  /* 0x000000ff02097812 */ /* 0x002fc600078ec0ff */
[----:B------:R-:W-:Y:S01]  /*f5a0*/  IMAD.IADD R0, R3, 0x1, R0 ;  /* 0x0000000103007824 */ /* 0x000fe200078e0200 */
[----:B------:R-:W-:-:S04]  /*f5b0*/  SHF.R.S32.HI R3, RZ, 0x1f, R6 ;  /* 0x0000001fff037819 */ /* 0x000fc80000011406 */
[----:B------:R-:W-:Y:S02]  /*f5c0*/  SHF.R.S32.HI R4, RZ, 0x1f, R0 ;  /* 0x0000001fff047819 */ /* 0x000fe40000011400 */
[----:B------:R-:W-:Y:S02]  /*f5d0*/  LEA.HI R3, R3, R6, RZ, 0x7 ;  /* 0x0000000603037211 */ /* 0x000fe400078f38ff */
[----:B------:R-:W-:Y:S02]  /*f5e0*/  LEA.HI R4, R4, R0, RZ, 0x7 ;  /* 0x0000000004047211 */ /* 0x000fe400078f38ff */
[----:B------:R-:W-:Y:S02]  /*f5f0*/  SHF.R.U32.HI R0, RZ, 0x10, R2 ;  /* 0x00000010ff007819 */ /* 0x000fe40000011602 */
[----:B------:R-:W-:Y:S02]  /*f600*/  SHF.R.S32.HI R3, RZ, 0x7, R3 ;  /* 0x00000007ff037819 */ /* 0x000fe40000011403 */
[----:B------:R-:W-:-:S02]  /*f610*/  ISETP.NE.AND P0, PT, R0, RZ, PT ;  /* 0x000000ff0000720c */ /* 0x000fc40003f05270 */
[----:B------:R-:W-:-:S04]  /*f620*/  SHF.R.S32.HI R4, RZ, 0x7, R4 ;  /* 0x00000007ff047819 */ /* 0x000fc80000011404 */
[----:B------:R-:W-:-:S04]  /*f630*/  VIMNMX R8, R3, R4, PT ;  /* 0x0000000403087248 */ /* 0x000fc80003fe0100 */
[----:B------:R-:W-:Y:S01]  /*f640*/  ISETP.GE.AND P1, PT, R8, 0x1, PT ;  /* 0x000000010800780c */ /* 0x000fe20003f26270 */
[----:B------:R0:W-:Y:S02]  /*f650*/  STL [R1+0x30], R8 ;  /* 0x0000300801007387 */ /* 0x0001e40000100800 */
[----:B------:R-:W1:Y:S02]  /*f660*/  @!P0 LDC R0, c[0x0][0x9f0] ;  /* 0x00027c00ff008b82 */ /* 0x000e640000000800 */
[----:B------:R0:W-:Y:S04]  /*f670*/  STL [R1+0x3c], R5 ;  /* 0x00003c0501007387 */ /* 0x0001e80000100800 */
[----:B------:R0:W-:Y:S04]  /*f680*/  STL [R1+0x58], R9 ;  /* 0x0000580901007387 */ /* 0x0001e80000100800 */
[----:B------:R-:W-:Y:S05]  /*f690*/  @!P1 BRA `(.L_x_2291) ;  /* 0x0000000000709947 */ /* 0x000fea0003800000 */
[----:B-1----:R-:W-:-:S04]  /*f6a0*/  IABS R4, R0 ;  /* 0x0000000000047213 */ /* 0x002fc80000000000 */
[----:B------:R-:W1:Y:S08]  /*f6b0*/  I2F.RP R2, R4 ;  /* 0x0000000400027306 */ /* 0x000e700000209400 */
[----:B-1----:R-:W1:Y:S02]  /*f6c0*/  MUFU.RCP R2, R2 ;  /* 0x0000000200027308 */ /* 0x002e640000001000 */
[----:B-1----:R-:W-:-:S06]  /*f6d0*/  VIADD R2, R2, 0xffffffe ;  /* 0x0ffffffe02027836 */ /* 0x002fcc0000000000 */
[----:B------:R-:W1:Y:S02]  /*f6e0*/  F2I.FTZ.U32.TRUNC.NTZ R3, R2 ;  /* 0x0000000200037305 */ /* 0x000e64000021f000 */
[----:B-1----:R-:W-:-:S04]  /*f6f0*/  IMAD.MOV R2, RZ, RZ, -R3 ;  /* 0x000000ffff027224 */ /* 0x002fc800078e0a03 */
[----:B0-----:R-:W-:Y:S02]  /*f700*/  IMAD R5, R2, R4, RZ ;  /* 0x0000000402057224 */ /* 0x001fe400078e02ff */
[----:B------:R-:W-:-:S04]  /*f710*/  IMAD.MOV.U32 R2, RZ, RZ, RZ ;  /* 0x000000ffff027224 */ /* 0x000fc800078e00ff */
[----:B---3--:R-:W-:Y:S01]  /*f720*/  IMAD.HI.U32 R7, R3, R5, R2 ;  /* 0x0000000503077227 */ /* 0x008fe200078e0002 */
        /* <DEDUP_REMOVED lines=19> */
.L_x_2291:
[----:B------:R-:W-:Y:S05]  /*f860*/  BSYNC B0 ;  /* 0x0000000000007941 */ /* 0x000fea0003800000 */
.L_x_2290:
[----:B-1----:R-:W-:Y:S01]  /*f870*/  IMAD.MOV.U32 R0, RZ, RZ, R10 ;  /* 0x000000ffff007224 */ /* 0x002fe200078e000a */
[----:B------:R-:W-:Y:S03]  /*f880*/  BSSY B7, `(.L_x_2292) ;  /* 0x000040d000077945 */ /* 0x000fe60003800000 */
[----:B------:R-:W-:-:S05]  /*f890*/  IMAD R2, R9, R0, RZ ;  /* 0x0000000009027224 */ /* 0x000fca00078e02ff */
[----:B------:R-:W-:Y:S01]  /*f8a0*/  VIADDMNMX R0, R2, R0, R8, PT ;  /* 0x0000000002007246 */ /* 0x000fe20003800108 */
[----:B------:R1:W-:Y:S03]  /*f8b0*/  STL [R1+0x28], R2 ;  /* 0x0000280201007387 */ /* 0x0003e60000100800 */
[----:B------:R-:W-:Y:S01]  /*f8c0*/  ISETP.GT.AND P0, PT, R0, R2, PT ;  /* 0x000000020000720c */ /* 0x000fe20003f04270 */
[----:B------:R1:W-:-:S12]  /*f8d0*/  STL [R1+0x40], R0 ;  /* 0x0000400001007387 */ /* 0x0003d80000100800 */
[----:B------:R-:W-:Y:S05]  /*f8e0*/  @P0 BRA `(.L_x_2293) ;  /* 0x0000000000480947 */ /* 0x000fea0003800000 */
[----:B-1----:R-:W1:Y:S02]  /*f8f0*/  S2R R0, SR_TID.X ;  /* 0x0000000000007919 */ /* 0x002e640000002100 */
[----:B-1----:R-:W-:-:S04]  /*f900*/  LOP3.LUT R0, R0, 0x7f, RZ, 0xc0, !PT ;  /* 0x0000007f00007812 */ /* 0x002fc800078ec0ff */
[----:B------:R-:W-:-:S13]  /*f910*/  ISETP.NE.AND P0, PT, R0, RZ, PT ;  /* 0x000000ff0000720c */ /* 0x000fda0003f05270 */
[----:B------:R-:W-:Y:S05]  /*f920*/  @P0 BRA `(.L_x_2294) ;  /* 0x0000004000080947 */ /* 0x000fea0003800000 */
[----:B------:R-:W1:Y:S01]  /*f930*/  S2R R3, SR_LANEID ;  /* 0x0000000000037919 */ /* 0x000e620000000000 */
[----:B------:R-:W-:Y:S02]  /*f940*/  VOTEU.ANY UR4, UPT, PT ;  /* 0x0000000000047886 */ /* 0x000fe400038e0100 */
[----:B------:R-:W1:Y:S08]  /*f950*/  FLO.U32 R0, UR4 ;  /* 0x0000000400007d00 */ /* 0x000e7000080e0000 */
[----:B0-----:R-:W0:Y:S01]  /*f960*/  POPC R5, UR4 ;  /* 0x0000000400057d09 */ /* 0x001e220008000000 */
[----:B-1----:R-:W-:-:S02]  /*f970*/  ISETP.EQ.U32.AND P0, PT, R0, R3, PT ;  /* 0x000000030000720c */ /* 0x002fc40003f02070 */
[----:B------:R-:W0:Y:S11]  /*f980*/  LDC.64 R2, c[0x0][0xc60] ;  /* 0x00031800ff027b82 */ /* 0x000e360000000a00 */
[----:B0-----:R-:W4:Y:S01]  /*f990*/  @P0 ATOMG.E.ADD.STRONG.GPU PT, R3, desc[UR56][R2.64], R5 ;  /* 0x00000005020309a8 */ /* 0x001f2200081ee1f8 */
[----:B------:R-:W0:Y:S02]  /*f9a0*/  S2R R4, SR_LTMASK ;  /* 0x0000000000047919 */ /* 0x000e240000003900 */
[----:B0-----:R-:W-:-:S04]  /*f9b0*/  LOP3.LUT R4, R4, UR4, RZ, 0xc0, !PT ;  /* 0x0000000404047c12 */ /* 0x001fc8000f8ec0ff */
[----:B---3--:R-:W0:Y:S01]  /*f9c0*/  POPC R7, R4 ;  /* 0x0000000400077309 */ /* 0x008e220000000000 */
[----:B----4-:R-:W0:Y:S02]  /*f9d0*/  SHFL.IDX PT, R0, R3, R0, 0x1f ;  /* 0x00001f0003007589 */ /* 0x010e2400000e0000 */
[----:B0-----:R-:W-:-:S05]  /*f9e0*/  IADD3 R0, R0, UR36, R7 ;  /* 0x0000002400007c10 */ /* 0x001fca000fffe007 */
[----:B------:R4:W-:Y:S01]  /*f9f0*/  STL [R1], R0 ;  /* 0x0000000001007387 */ /* 0x0009e20000100800 */
[----:B------:R-:W-:Y:S05]  /*fa00*/  BRA `(.L_x_2294) ;  /* 0x0000003c00d07947 */ /* 0x000fea0003800000 */
.L_x_2293:
[----:B-1----:R-:W-:Y:S01]  /*fa10*/  IADD3 R0, R18, 0x1c400, RZ ;  /* 0x0001c40012007810 */ /* 0x002fe20007ffe0ff */
[----:B------:R-:W-:Y:S03]  /*fa20*/  BSSY B6, `(.L_x_2295) ;  /* 0x0000013000067945 */ /* 0x000fe60003800000 */
[----:B------:R-:W-:-:S13]  /*fa30*/  LOP3.LUT P0, RZ, R0, 0x3ff, RZ, 0xc0, !PT ;  /* 0x000003ff00ff7812 */ /* 0x000fda000780c0ff */
        /* <DEDUP_REMOVED lines=9> */
[----:B---3--:R-:W-:-:S02]  /*fad0*/  IMAD.U32 R7, RZ, RZ, UR9 ;  /* 0x00000009ff077e24 */ /* 0x008fc4000f8e00ff */
[----:B--2---:R-:W-:Y:S02]  /*fae0*/  IMAD.U32 R10, RZ, RZ, UR4 ;  /* 0x00000004ff0a7e24 */ /* 0x004fe4000f8e00ff */
[----:B------:R-:W-:Y:S02]  /*faf0*/  IMAD.U32 R11, RZ, RZ, UR5 ;  /* 0x00000005ff0b7e24 */ /* 0x000fe4000f8e00ff */
[----:B------:R-:W-:Y:S02]  /*fb00*/  IMAD.MOV.U32 R8, RZ, RZ, 0x70 ;  /* 0x00000070ff087424 */ /* 0x000fe400078e00ff */
[----:B------:R-:W-:Y:S02]  /*fb10*/  IMAD.MOV.U32 R12, RZ, RZ, 0x1 ;  /* 0x00000001ff0c7424 */ /* 0x000fe400078e00ff */
[----:B------:R-:W-:-:S07]  /*fb20*/  IMAD.MOV.U32 R13, RZ, RZ, RZ ;  /* 0x000000ffff0d7224 */ /* 0x000fce00078e00ff */
[----:B------:R-:W-:-:S07]  /*fb30*/  LEPC R20, `(.L_x_2296) ;  /* 0x000000001014794e */ /* 0x000fce0000000000 */
[----:B-1----:R-:W-:Y:S05]  /*fb40*/  CALL.ABS.NOINC R2 ;  /* 0x0000000002007343 */ /* 0x002fea0003c00000 */
.L_x_2296:
[----:B------:R-:W-:Y:S05]  /*fb50*/  BSYNC B6 ;  /* 0x0000000000067941 */ /* 0x000fea0003800000 */
.L_x_2295:
        /* <DEDUP_REMOVED lines=9> */
[----:B------:R-:W-:Y:S02]  /*fbf0*/  IMAD.U32 R4, RZ, RZ, UR6 ;  /* 0x00000006ff047e24 */ /* 0x000fe4000f8e00ff */
[----:B0-----:R-:W-:Y:S02]  /*fc00*/  IMAD.U32 R5, RZ, RZ, UR7 ;  /* 0x00000007ff057e24 */ /* 0x001fe4000f8e00ff */
[----:B------:R-:W-:Y:S02]  /*fc10*/  IMAD.U32 R6, RZ, RZ, UR8 ;  /* 0x00000008ff067e24 */ /* 0x000fe4000f8e00ff */
[----:B---3--:R-:W-:-:S02]  /*fc20*/  IMAD.U32 R7, RZ, RZ, UR9 ;  /* 0x00000009ff077e24 */ /* 0x008fc4000f8e00ff */
[----:B--2---:R-:W-:Y:S02]  /*fc30*/  IMAD.U32 R10, RZ, RZ, UR4 ;  /* 0x00000004ff0a7e24 */ /* 0x004fe4000f8e00ff */
[----:B------:R-:W-:Y:S02]  /*fc40*/  IMAD.U32 R11, RZ, RZ, UR5 ;  /* 0x00000005ff0b7e24 */ /* 0x000fe4000f8e00ff */
[----:B------:R-:W-:Y:S02]  /*fc50*/  IMAD.MOV.U32 R8, RZ, RZ, 0x70 ;  /* 0x00000070ff087424 */ /* 0x000fe400078e00ff */
[----:B------:R-:W-:Y:S02]  /*fc60*/  IMAD.MOV.U32 R12, RZ, RZ, 0x1 ;  /* 0x00000001ff0c7424 */ /* 0x000fe400078e00ff */
[----:B-1----:R-:W-:-:S07]  /*fc70*/  IMAD.MOV.U32 R13, RZ, RZ, RZ ;  /* 0x000000ffff0d7224 */ /* 0x002fce00078e00ff */
[----:B------:R-:W-:-:S07]  /*fc80*/  LEPC R20, `(.L_x_2299) ;  /* 0x000000001014794e */ /* 0x000fce0000000000 */
[----:B----4-:R-:W-:Y:S05]  /*fc90*/  CALL.ABS.NOINC R2 ;  /* 0x0000000002007343 */ /* 0x010fea0003c00000 */
.L_x_2299:
[----:B------:R-:W-:Y:S01]  /*fca0*/  MOV R2, 0x0 ;  /* 0x0000000000027802 */ /* 0x000fe20000000f00 */
        /* <DEDUP_REMOVED lines=15> */
.L_x_2298:
[----:B------:R-:W-:Y:S05]  /*fda0*/  BSYNC B6 ;  /* 0x0000000000067941 */ /* 0x000fea0003800000 */
.L_x_2297:
[----:B------:R-:W4:Y:S01]  /*fdb0*/  LDL.LU R4, [R1+0x1c] ;  /* 0x00001c0001047983 */ /* 0x000f220000300800 */
[----:B------:R-:W-:-:S03]  /*fdc0*/  ULDC.64 UR4, c[0x0][0x9f8] ;  /* 0x00027e0000047ab9 */ /* 0x000fc60000000a00 */
[----:B---3--:R-:W3:Y:S01]  /*fdd0*/  LDL R7, [R1+0x10] ;  /* 0x0000100001077983 */ /* 0x008ee20000100800 */
[----:B------:R-:W-:-:S03]  /*fde0*/  ISETP.NE.U32.AND P0, PT, RZ, UR4, PT ;  /* 0x00000004ff007c0c */ /* 0x000fc6000bf05070 */
[----:B------:R-:W5:Y:S01]  /*fdf0*/  LDL R0, [R1+0x40] ;  /* 0x0000400001007983 */ /* 0x000f620000100800 */
[----:B------:R-:W-:-:S13]  /*fe00*/  ISETP.NE.AND.EX P0, PT, RZ, UR5, PT, P0 ;  /* 0x00000005ff007c0c */ /* 0x000fda000bf05300 */
[----:B------:R-:W-:-:S04]  /*fe10*/  @P0 IADD3 R2, P1, R17, UR4, RZ ;  /* 0x0000000411020c10 */ /* 0x000fc8000ff3e0ff */
[----:B----4-:R-:W-:Y:S01]  /*fe20*/  @P0 IADD3.X R3, R4, UR5, RZ, P1, !PT ;  /* 0x0000000504030c10 */ /* 0x010fe20008ffe4ff */
[----:B------:R-:W-:-:S04]  /*fe30*/  ULDC.64 UR4, c[0x0][0xa08] ;  /* 0x0002820000047ab9 */ /* 0x000fc80000000a00 */
[----:B---3--:R1:W0:Y:S02]  /*fe40*/  @P0 LDG.E R7, desc[UR56][R2.64] ;  /* 0x0000003802070981 */ /* 0x008224000c1e1900 */
[----:B-1----:R-:W1:Y:S01]  /*fe50*/  LDC.64 R2, c[0x0][0x418] ;  /* 0x00010600ff027b82 */ /* 0x002e620000000a00 */
[----:B-----5:R-:W-:Y:S01]  /*fe60*/  VIADD R0, R0, 0xffffffff ;  /* 0xffffffff00007836 */ /* 0x020fe20000000000 */
[----:B0-----:R-:W-:Y:S01]  /*fe70*/  SHF.R.S32.HI R8, RZ, 0x1f, R7 ;  /* 0x0000001fff087819 */ /* 0x001fe20000011407 */
[----:B------:R0:W-:Y:S04]  /*fe80*/  @P0 STL [R1+0x10], R7 ;  /* 0x0000100701000387 */ /* 0x0001e80000100800 */
[----:B------:R0:W-:Y:S01]  /*fe90*/  STL [R1+0x1c], R8 ;  /* 0x00001c0801007387 */ /* 0x0001e20000100800 */
[----:B-1----:R-:W-:Y:S01]  /*fea0*/  LOP3.LUT P0, RZ, R2, UR4, RZ, 0xfc, !PT ;  /* 0x0000000402ff7c12 */ /* 0x002fe2000f80fcff */
[----:B------:R-:W-:-:S03]  /*feb0*/  UMOV UR4, 0xffffffff ;  /* 0xffffffff00047882 */ /* 0x000fc60000000000 */
[----:B------:R-:W-:-:S04]  /*fec0*/  LOP3.LUT P0, RZ, R3, UR5, RZ, 0xfc, P0 ;  /* 0x0000000503ff7c12 */ /* 0x000fc8000800fcff */
[----:B------:R-:W-:Y:S01]  /*fed0*/  SEL R17, R7, RZ, !P0 ;  /* 0x000000ff07117207 */ /* 0x000fe20004000000 */
[----:B0-----:R-:W-:Y:S08]  /*fee0*/  BRA.DIV UR4, `(.L_x_2300) ;  /* 0x0000005204a87947 */ /* 0x001ff0000b800000 */
[----:B------:R-:W0:Y:S02]  /*fef0*/  S2R R4, SR_TID.X ;  /* 0x0000000000047919 */ /* 0x000e240000002100 */
[----:B0-----:R-:W-:-:S04]  /*ff00*/  SHF.R.U32.HI R4, RZ, 0x5, R4 ;  /* 0x00000005ff047819 */ /* 0x001fc80000011604 */
[----:B------:R-:W-:-:S05]  /*ff10*/  LOP3.LUT R4, R4, 0x3, RZ, 0xc0, !PT ;  /* 0x0000000304047812 */ /* 0x000fca00078ec0ff */
[----:B------:R0:W1:Y:S02]  /*ff20*/  SHFL.IDX PT, R14, R4, RZ, 0x1f ;  /* 0x00001fff040e7589 */ /* 0x00006400000e0000 */
.L_x_2406:
[----:B------:R-:W-:Y:S01]  /*ff30*/  PLOP3.LUT P1, PT, PT, PT, PT, 0x8, 0x0 ;  /* 0x000000000000781c */ /* 0x000fe20003f2e170 */
[----:B------:R3:W-:Y:S01]  /*ff40*/  STL [R1+0x8], R0 ;  /* 0x0000080001007387 */ /* 0x0007e20000100800 */
[----:B-1----:R-:W-:Y:S02]  /*ff50*/  ISETP.NE.AND P0, PT, R14, RZ, PT ;  /* 0x000000ff0e00720c */ /* 0x002fe40003f05270 */
[----:B0-----:R-:W-:-:S05]  /*ff60*/  P2R R4, PR, RZ, 0x2 ;  /* 0x00000002ff047803 */ /* 0x001fca0000000000 */
[----:B------:R3:W-:Y:S06]  /*ff70*/  STL [R1+0x20], R4 ;  /* 0x0000200401007387 */ /* 0x0007ec0000100800 */
[----:B------:R-:W-:Y:S05]  /*ff80*/  @P0 BRA `(.L_x_2301) ;  /* 0x0000000400300947 */ /* 0x000fea0003800000 */
[----:B------:R-:W-:-:S03]  /*ff90*/  UMOV UR4, 0xffffffff ;  /* 0xffffffff00047882 */ /* 0x000fc60000000000 */
[----:B------:R-:W-:Y:S05]  /*ffa0*/  BRA.DIV UR4, `(.L_x_2302) ;  /* 0x0000005204ac7947 */ /* 0x000fea000b800000 */
[----:B------:R-:W-:-:S13]  /*ffb0*/  ELECT P6, URZ, PT ;  /* 0x00000000003f782f */ /* 0x000fda00038c0000 */
.L_x_2409:
[----:B------:R-:W-:Y:S05]  /*ffc0*/  @!P6 BRA `(.L_x_2301) ;  /* 0x000000040020e947 */ /* 0x000fea0003800000 */
[----:B------:R-:W-:-:S04]  /*ffd0*/  ISETP.NE.U32.AND P0, PT, R2, RZ, PT ;  /* 0x000000ff0200720c */ /* 0x000fc80003f05070 */
[----:B------:R-:W-:-:S13]  /*ffe0*/  ISETP.NE.AND.EX P0, PT, R3, RZ, PT, P0 ;  /* 0x000000ff0300720c */ /* 0x000fda0003f05300 */
[----:B------:R-:W-:Y:S05]  /*fff0*/  @!P0 BRA `(.L_x_2303) ;  /* 0x0000000000508947 */ /* 0x000fea0003800000 */
[----:B------:R-:W0:Y:S01]  /*10000*/  LDC R6, c[0x0][0x43c] ;  /* 0x00010f00ff067b82 */ /* 0x000e220000000800 */
[----:B------:R-:W-:Y:S01]  /*10010*/  IMAD.MOV.U32 R9, RZ, RZ, R0 ;  /* 0x000000ffff097224 */ /* 0x000fe200078e0000 */
[----:B------:R-:W-:-:S03]  /*10020*/  ULDC.64 UR4, c[0x0][0x428] ;  /* 0x00010a0000047ab9 */ /* 0x000fc60000000a00 */
[----:B---3--:R-:W-:Y:S01]  /*10030*/  IMAD.MOV.U32 R0, RZ, RZ, R9 ;  /* 0x000000ffff007224 */ /* 0x008fe200078e0009 */
[----:B0-----:R-:W-:-:S13]  /*10040*/  ISETP.NE.AND P0, PT, R6, 0x1, PT ;  /* 0x000000010600780c */ /* 0x001fda0003f05270 */
[----:B------:R-:W0:Y:S02]  /*10050*/  @P0 LDC.64 R4, c[0x0][0x440] ;  /* 0x00011000ff040b82 */ /* 0x000e240000000a00 */
[----:B0-----:R-:W-:-:S05]  /*10060*/  @P0 IMAD.HI.U32 R4, R9, R4, RZ ;  /* 0x0000000409040227 */ /* 0x001fca00078e00ff */
[----:B------:R-:W-:-:S04]  /*10070*/  @P0 SHF.R.U32.HI R0, RZ, R5, R4 ;  /* 0x00000005ff000219 */ /* 0x000fc80000011604 */
[----:B------:R-:W-:Y:S02]  /*10080*/  IADD3 R4, -R0, RZ, RZ ;  /* 0x000000ff00047210 */ /* 0x000fe40007ffe1ff */
[----:B------:R-:W-:-:S03]  /*10090*/  SHF.R.S32.HI R5, RZ, 0x1f, R0 ;  /* 0x0000001fff057819 */ /* 0x000fc60000011400 */
        /* <DEDUP_REMOVED lines=10> */
.L_x_2303:
[----:B0-----:R-:W4:Y:S01]  /*10140*/  LDL R2, [R1+0x14] ;  /* 0x0000140001027983 */ /* 0x001f220000100800 */
[----:B---3--:R-:W-:Y:S01]  /*10150*/  IMAD R0, R19, 0x8, R18 ;  /* 0x0000000813007824 */ /* 0x008fe200078e0212 */
[----:B----4-:R-:W-:-:S04]  /*10160*/  SHF.L.U32 R2, R2, 0x1f, RZ ;  /* 0x0000001f02027819 */ /* 0x010fc800000006ff */
[----:B------:R-:W0:Y:S02]  /*10170*/  SYNCS.PHASECHK.TRANS64.TRYWAIT P0, [R0+URZ+0x34840], R2 ;  /* 0x03484002000075a7 */ /* 0x000e24000800017f */
[----:B0-----:R-:W-:Y:S05]  /*10180*/  @!P0 BRA `(.L_x_2304) ;  /* 0x0000005000548947 */ /* 0x001fea0003800000 */
.L_x_2410:
[----:B------:R-:W1:Y:S02]  /*10190*/  S2R R3, SR_TID.X ;  /* 0x0000000000037919 */ /* 0x000e640000002100 */
[----:B-1----:R-:W-:-:S04]  /*101a0*/  LOP3.LUT R3, R3, 0x7f, RZ, 0xc0, !PT ;  /* 0x0000007f03037812 */ /* 0x002fc800078ec0ff */
[----:B------:R-:W-:-:S13]  /*101b0*/  ISETP.NE.AND P0, PT, R3, RZ, PT ;  /* 0x000000ff0300720c */ /* 0x000fda0003f05270 */
[----:B------:R-:W-:Y:S05]  /*101c0*/  @P0 BRA `(.L_x_2305) ;  /* 0x00000000001c0947 */ /* 0x000fea0003800000 */
[----:B------:R-:W1:Y:S01]  /*101d0*/  S2R R3, SR_TID.X ;  /* 0x0000000000037919 */ /* 0x000e620000002100 */
[----:B0-----:R-:W-:-:S04]  /*101e0*/  IMAD.MOV.U32 R2, RZ, RZ, 0xc000 ;  /* 0x0000c000ff027424 */ /* 0x001fc800078e00ff */
[----:B------:R3:W-:Y:S01]  /*101f0*/  SYNCS.ARRIVE.TRANS64 RZ, [R0+URZ+0x34830], R2 ;  /* 0x0348300200ff79a7 */ /* 0x0007e2000800003f */
[----:B-1----:R-:W-:-:S04]  /*10200*/  LOP3.LUT R3, R3, 0x1f, RZ, 0xc0, !PT ;  /* 0x0000001f03037812 */ /* 0x002fc800078ec0ff */
[----:B------:R-:W-:-:S13]  /*10210*/  ISETP.NE.AND P0, PT, R3, RZ, PT ;  /* 0x000000ff0300720c */ /* 0x000fda0003f05270 */
[----:B---3--:R-:W-:Y:S05]  /*10220*/  @!P0 BRA `(.L_x_2305) ;  /* 0x0000000000048947 */ /* 0x008fea0003800000 */
[----:B------:R-:W-:Y:S01]  /*10230*/  BPT.TRAP 0x1 ;  /* 0x000000040000795c */ /* 0x000fe20000300000 */
.L_x_2305:
[----:B------:R-:W3:Y:S04]  /*10240*/  LDL R3, [R1+0x8] ;  /* 0x0000080001037983 */ /* 0x000ee80000100800 */
[----:B0-----:R-:W4:Y:S01]  /*10250*/  LDL R2, [R1+0x18] ;  /* 0x0000180001027983 */ /* 0x001f220000100800 */
        /* <DEDUP_REMOVED lines=20> */
[----:B----4-:R-:W-:-:S13]  /*103a0*/  R2UR UR5, R2 ;  /* 0x00000000020572ca */ /* 0x010fda00000e0000 */
[----:B------:R-:W-:Y:S02]  /*103b0*/  ULEA UR11, UR11, UR5, 0x7 ;  /* 0x000000050b0b7291 */ /* 0x000fe4000f8e383f */
        /* <DEDUP_REMOVED lines=8> */
[----:B0-----:R-:W-:Y:S01]  /*10440*/  NOP ;  /* 0x0000000000007918 */ /* 0x001fe20000000000 */
.L_x_2301:
[----:B------:R-:W4:Y:S04]  /*10450*/  LDL.LU R3, [R1+0x34] ;  /* 0x0000340001037983 */ /* 0x000f280000300800 */
[----:B------:R-:W5:Y:S04]  /*10460*/  LDL.LU R5, [R1+0x2c] ;  /* 0x00002c0001057983 */ /* 0x000f680000300800 */
[----:B---3--:R-:W3:Y:S01]  /*10470*/  LDL.LU R4, [R1+0x44] ;  /* 0x0000440001047983 */ /* 0x008ee20000300800 */
        /* <DEDUP_REMOVED lines=9> */
[----:B----4-:R-:W-:Y:S02]  /*10510*/  SHF.R.S32.HI R0, RZ, 0x1f, R3 ;  /* 0x0000001fff007819 */ /* 0x010fe40000011403 */
[----:B-----5:R-:W-:-:S03]  /*10520*/  SEL R5, R5, RZ, !P0 ;  /* 0x000000ff05057207 */ /* 0x020fc60004000000 */
[----:B------:R-:W-:Y:S01]  /*10530*/  IMAD R0, R0, UR4, RZ ;  /* 0x0000000400007c24 */ /* 0x000fe2000f8e02ff */
[----:B---3--:R-:W-:-:S03]  /*10540*/  SEL R4, R4, RZ, !P0 ;  /* 0x000000ff04047207 */ /* 0x008fc60004000000 */
        /* <DEDUP_REMOVED lines=23> */
[----:B0-----:R-:W-:Y:S05]  /*106c0*/  CALL.ABS.NOINC R2 ;  /* 0x0000000002007343 */ /* 0x001fea0003c00000 */
.L_x_2307:
[----:B------:R-:W-:Y:S05]  /*106d0*/  BSYNC B6 ;  /* 0x0000000000067941 */ /* 0x000fea0003800000 */
.L_x_2306:
[----:B0-----:R-:W3:Y:S01]  /*106e0*/  LDL.LU R0, [R1+0x44] ;  /* 0x0000440001007983 */ /* 0x001ee20000300800 */
[----:B------:R-:W-:Y:S01]  /*106f0*/  ULDC.64 UR4, c[0x0][0x2d8] ;  /* 0x0000b60000047ab9 */ /* 0x000fe20000000a00 */
[----:B------:R-:W0:Y:S01]  /*10700*/  LDC R7, c[0x0][0x448] ;  /* 0x00011200ff077b82 */ /* 0x000e220000000800 */
[----:B------:R-:W-:Y:S01]  /*10710*/  ULDC.64 UR6, c[0x0][0x280] ;  /* 0x0000a00000067ab9 */ /* 0x000fe20000000a00 */
[----:B------:R-:W4:Y:S04]  /*10720*/  LDL.LU R5, [R1+0x34] ;  /* 0x0000340001057983 */ /* 0x000f280000300800 */
[----:B------:R-:W4:Y:S04]  /*10730*/  LDL.LU.64 R2, [R1+0x50] ;  /* 0x0000500001027983 */ /* 0x000f280000300a00 */
[----:B------:R-:W3:Y:S04]  /*10740*/  LDL.LU R4, [R1+0x2c] ;  /* 0x00002c0001047983 */ /* 0x000ee80000300800 */
[----:B------:R-:W3:Y:S01]  /*10750*/  LDL R9, [R1+0x4] ;  /* 0x0000040001097983 */ /* 0x000ee20000100800 */
[----:B--2---:R-:W1:Y:S01]  /*10760*/  S2R R10, SR_TID.X ;  /* 0x00000000000a7919 */ /* 0x004e620000002100 */
[----:B0-----:R-:W-:-:S13]  /*10770*/  ISETP.NE.AND P0, PT, R7, 0x1, PT ;  /* 0x000000010700780c */ /* 0x001fda0003f05270 */
[----:B------:R-:W0:Y:S01]  /*10780*/  @P0 LDC R6, c[0x0][0x450] ;  /* 0x00011400ff060b82 */ /* 0x000e220000000800 */
[----:B-1----:R-:W-:-:S05]  /*10790*/  IMAD.SHL.U32 R10, R10, 0x8, RZ ;  /* 0x000000080a0a7824 */ /* 0x002fca00078e00ff */
[----:B------:R-:W-:-:S04]  /*107a0*/  LOP3.LUT R10, R10, 0x38, RZ, 0xc0, !PT ;  /* 0x000000380a0a7812 */ /* 0x000fc800078ec0ff */
[C---:B------:R-:W-:Y:S02]  /*107b0*/  LOP3.LUT R11, R10.reuse, 0x40, RZ, 0xfc, !PT ;  /* 0x000000400a0b7812 */ /* 0x040fe400078efcff */
[----:B------:R-:W-:Y:S01]  /*107c0*/  LOP3.LUT R10, R10, 0x80, RZ, 0xfc, !PT ;  /* 0x000000800a0a7812 */ /* 0x000fe200078efcff */
[----:B----4-:R-:W-:Y:S02]  /*107d0*/  IMAD.MOV.U32 R3, RZ, RZ, R5 ;  /* 0x000000ffff037224 */ /* 0x010fe400078e0005 */
[----:B------:R-:W1:Y:S01]  /*107e0*/  S2R R5, SR_TID.X ;  /* 0x0000000000057919 */ /* 0x000e620000002100 */
[----:B------:R-:W-:-:S04]  /*107f0*/  IMAD.WIDE.U32 R2, R16, UR4, R2 ;  /* 0x0000000410027c25 */ /* 0x000fc8000f8e0002 */
[----:B------:R-:W-:Y:S01]  /*10800*/  IMAD R3, R16, UR5, R3 ;  /* 0x0000000510037c24 */ /* 0x000fe2000f8e0203 */
[----:B------:R-:W-:Y:S02]  /*10810*/  ULDC.64 UR4, c[0x0][0x2e0] ;  /* 0x0000b80000047ab9 */ /* 0x000fe40000000a00 */
[----:B---3--:R-:W-:Y:S02]  /*10820*/  IMAD R0, R0, UR4, RZ ;  /* 0x0000000400007c24 */ /* 0x008fe4000f8e02ff */
[----:B------:R-:W-:-:S04]  /*10830*/  IMAD.WIDE.U32 R2, R4, UR4, R2 ;  /* 0x0000000404027c25 */ /* 0x000fc8000f8e0002 */
[----:B------:R-:W-:Y:S01]  /*10840*/  IMAD R0, R4, UR5, R0 ;  /* 0x0000000504007c24 */ /* 0x000fe2000f8e0200 */
[----:B------:R-:W-:Y:S01]  /*10850*/  ULDC.64 UR4, c[0x0][0x2d0] ;  /* 0x0000b40000047ab9 */ /* 0x000fe20000000a00 */
[----:B------:R-:W2:Y:S02]  /*10860*/  S2R R4, SR_TID.X ;  /* 0x0000000000047919 */ /* 0x000ea40000002100 */
[----:B------:R-:W-:Y:S01]  /*10870*/  IMAD.IADD R3, R3, 0x1, R0 ;  /* 0x0000000103037824 */ /* 0x000fe200078e0200 */
[----:B-1----:R-:W-:-:S04]  /*10880*/  LOP3.LUT R5, R5, 0x7f, RZ, 0xc0, !PT ;  /* 0x0000007f05057812 */ /* 0x002fc800078ec0ff */
[----:B------:R-:W-:Y:S01]  /*10890*/  SHF.R.U32.HI R5, RZ, 0x3, R5 ;  /* 0x00000003ff057819 */ /* 0x000fe20000011605 */
[----:B--2---:R-:W-:-:S05]  /*108a0*/  IMAD.SHL.U32 R4, R4, 0x10, RZ ;  /* 0x0000001004047824 */ /* 0x004fca00078e00ff */
[----:B------:R-:W-:Y:S02]  /*108b0*/  LOP3.LUT R4, R5, 0x70, R4, 0xf8, !PT ;  /* 0x0000007005047812 */ /* 0x000fe400078ef804 */
[----:B------:R-:W1:Y:S03]  /*108c0*/  @P0 LDC R5, c[0x0][0x44c] ;  /* 0x00011300ff050b82 */ /* 0x000e660000000800 */
[----:B------:R-:W-:-:S04]  /*108d0*/  IMAD R0, R9, 0x80, R4 ;  /* 0x0000008009007824 */ /* 0x000fc800078e0204 */
[----:B------:R-:W-:Y:S02]  /*108e0*/  IMAD.MOV.U32 R4, RZ, RZ, R0 ;  /* 0x000000ffff047224 */ /* 0x000fe400078e0000 */
[----:B-1----:R-:W-:-:S05]  /*108f0*/  @P0 IMAD.HI.U32 R5, R0, R5, RZ ;  /* 0x0000000500050227 */ /* 0x002fca00078e00ff */
[----:B0-----:R-:W-:-:S05]  /*10900*/  @P0 SHF.R.U32.HI R4, RZ, R6, R5 ;  /* 0x00000006ff040219 */ /* 0x001fca0000011605 */
[----:B------:R-:W-:Y:S02]  /*10910*/  IMAD.MOV R5, RZ, RZ, -R4 ;  /* 0x000000ffff057224 */ /* 0x000fe400078e0a04 */
[----:B------:R-:W-:-:S04]  /*10920*/  IMAD.WIDE.U32 R2, R4, UR4, R2 ;  /* 0x0000000404027c25 */ /* 0x000fc8000f8e0002 */
[----:B------:R-:W-:Y:S01]  /*10930*/  IMAD R0, R7, R5, R0 ;  /* 0x0000000507007224 */ /* 0x000fe200078e0200 */
[----:B------:R-:W-:-:S05]  /*10940*/  SHF.R.S32.HI R5, RZ, 0x1f, R4 ;  /* 0x0000001fff057819 */ /* 0x000fca0000011404 */
[----:B------:R-:W-:-:S04]  /*10950*/  IMAD R5, R5, UR4, RZ ;  /* 0x0000000405057c24 */ /* 0x000fc8000f8e02ff */
[----:B------:R-:W-:Y:S01]  /*10960*/  IMAD R4, R4, UR5, R5 ;  /* 0x0000000504047c24 */ /* 0x000fe2000f8e0205 */
[----:B------:R-:W-:Y:S01]  /*10970*/  ULDC.64 UR4, c[0x0][0x2c8] ;  /* 0x0000b20000047ab9 */ /* 0x000fe20000000a00 */
[----:B------:R-:W0:Y:S02]  /*10980*/  S2R R5, SR_TID.X ;  /* 0x0000000000057919 */ /* 0x000e240000002100 */
[----:B------:R-:W-:Y:S01]  /*10990*/  IMAD.IADD R3, R3, 0x1, R4 ;  /* 0x0000000103037824 */ /* 0x000fe200078e0204 */
[----:B------:R-:W-:Y:S01]  /*109a0*/  SHF.R.S32.HI R4, RZ, 0x1f, R0 ;  /* 0x0000001fff047819 */ /* 0x000fe20000011400 */
[----:B------:R-:W-:-:S04]  /*109b0*/  IMAD.WIDE.U32 R2, R0, UR4, R2 ;  /* 0x0000000400027c25 */ /* 0x000fc8000f8e0002 */
[----:B------:R-:W-:Y:S01]  /*109c0*/  IMAD R4, R4, UR4, RZ ;  /* 0x0000000404047c24 */ /* 0x000fe2000f8e02ff */
[----:B------:R-:W-:Y:S02]  /*109d0*/  ULDC UR4, c[0x0][0x2b8] ;  /* 0x0000ae0000047ab9 */ /* 0x000fe40000000800 */
[----:B------:R-:W-:Y:S01]  /*109e0*/  ISETP.GE.AND P0, PT, R10, UR4, PT ;  /* 0x000000040a007c0c */ /* 0x000fe2000bf06270 */
[----:B------:R-:W-:Y:S01]  /*109f0*/  IMAD R0, R0, UR5, R4 ;  /* 0x0000000500007c24 */ /* 0x000fe2000f8e0204 */
[----:B------:R1:W5:Y:S01]  /*10a00*/  LDL R10, [R1+0x24] ;  /* 0x00002400010a7983 */ /* 0x0003620000100800 */
[----:B------:R-:W-:Y:S02]  /*10a10*/  LEA R4, P3, R2, UR6, 0x1 ;  /* 0x0000000602047c11 */ /* 0x000fe4000f8608ff */
[----:B------:R-:W-:Y:S01]  /*10a20*/  IMAD.IADD R0, R3, 0x1, R0 ;  /* 0x0000000103007824 */ /* 0x000fe200078e0200 */
[----:B------:R-:W-:Y:S01]  /*10a30*/  ISETP.GE.AND P1, PT, R11, UR4, PT ;  /* 0x000000040b007c0c */ /* 0x000fe2000bf26270 */
[----:B0-----:R-:W-:-:S05]  /*10a40*/  IMAD.SHL.U32 R8, R5, 0x8, RZ ;  /* 0x0000000805087824 */ /* 0x001fca00078e00ff */
[----:B------:R-:W-:-:S04]  /*10a50*/  LOP3.LUT R8, R8, 0x38, RZ, 0xc0, !PT ;  /* 0x0000003808087812 */ /* 0x000fc800078ec0ff */
[----:B------:R-:W-:Y:S01]  /*10a60*/  ISETP.GE.AND P2, PT, R8, UR4, PT ;  /* 0x0000000408007c0c */ /* 0x000fe2000bf46270 */
[----:B------:R-:W-:Y:S01]  /*10a70*/  UMOV UR4, 0xffffffff ;  /* 0xffffffff00047882 */ /* 0x000fe20000000000 */
[----:B------:R-:W-:Y:S02]  /*10a80*/  LEA.HI.X R3, R2, UR7, R0, 0x1, P3 ;  /* 0x0000000702037c11 */ /* 0x000fe400098f0c00 */
[----:B-1----:R-:W-:Y:S09]  /*10a90*/  BRA.DIV UR4, `(.L_x_2308) ;  /* 0x0000004a04247947 */ /* 0x002ff2000b800000 */
[----:B------:R-:W0:Y:S02]  /*10aa0*/  S2R R6, SR_TID.X ;  /* 0x0000000000067919 */ /* 0x000e240000002100 */
[----:B0-----:R-:W-:-:S04]  /*10ab0*/  LOP3.LUT R6, R6, 0x7f, RZ, 0xc0, !PT ;  /* 0x0000007f06067812 */ /* 0x001fc800078ec0ff */
[----:B------:R-:W-:Y:S02]  /*10ac0*/  SHF.R.U32.HI R9, RZ, 0x3, R6 ;  /* 0x00000003ff097819 */ /* 0x000fe40000011606 */
[----:B------:R-:W2:Y:S04]  /*10ad0*/  LDL.LU R6, [R1+0x4] ;  /* 0x0000040001067983 */ /* 0x000ea80000300800 */
[----:B------:R-:W3:Y:S01]  /*10ae0*/  LDL.LU R8, [R1+0x38] ;  /* 0x0000380001087983 */ /* 0x000ee20000300800 */
[----:B--2---:R-:W-:Y:S02]  /*10af0*/  IMAD R2, R6, 0x80, R9 ;  /* 0x0000008006027824 */ /* 0x004fe400078e0209 */
[----:B------:R-:W0:Y:S01]  /*10b00*/  S2R R6, SR_TID.X ;  /* 0x0000000000067919 */ /* 0x000e220000002100 */
[----:B---3--:R-:W-:-:S02]  /*10b10*/  IMAD R0, R8, R7, RZ ;  /* 0x0000000708007224 */ /* 0x008fc400078e02ff */
[----:B------:R-:W1:Y:S01]  /*10b20*/  SHFL.IDX PT, R7, R4, RZ, 0x181f ;  /* 0x00181fff04077589 */ /* 0x000e6200000e0000 */
[C---:B------:R-:W-:Y:S02]  /*10b30*/  VIADD R5, R2.reuse, 0x10 ;  /* 0x0000001002057836 */ /* 0x040fe40000000000 */
[-C--:B------:R-:W-:Y:S01]  /*10b40*/  ISETP.GE.AND P4, PT, R2, R0.reuse, PT ;  /* 0x000000000200720c */ /* 0x080fe20003f86270 */
[----:B------:R-:W-:Y:S02]  /*10b50*/  SHFL.IDX PT, R9, R3, 0x1, 0x181f ;  /* 0x00381f0003097f89 */ /* 0x000fe400000e0000 */
[----:B------:R-:W-:Y:S02]  /*10b60*/  ISETP.GE.AND P3, PT, R5, R0, PT ;  /* 0x000000000500720c */ /* 0x000fe40003f66270 */
[----:B------:R-:W-:Y:S01]  /*10b70*/  SHFL.IDX PT, R5, R4, 0x1, 0x181f ;  /* 0x00381f0004057f89 */ /* 0x000fe200000e0000 */
[----:B0-----:R-:W-:-:S03]  /*10b80*/  IMAD.SHL.U32 R11, R6, 0x8, RZ ;  /* 0x00000008060b7824 */ /* 0x001fc600078e00ff */
[----:B------:R-:W0:Y:S02]  /*10b90*/  SHFL.IDX PT, R6, R3, RZ, 0x181f ;  /* 0x00181fff03067589 */ /* 0x000e2400000e0000 */
[----:B------:R-:W-:-:S04]  /*10ba0*/  LOP3.LUT R11, R11, 0x38, RZ, 0xc0, !PT ;  /* 0x000000380b0b7812 */ /* 0x000fc800078ec0ff */
[----:B-1----:R-:W-:-:S05]  /*10bb0*/  @!P4 LEA R7, P5, R11, R7, 0x1 ;  /* 0x000000070b07c211 */ /* 0x002fca00078a08ff */
[----:B0-----:R-:W-:Y:S01]  /*10bc0*/  @!P4 IMAD.X R6, RZ, RZ, R6, P5 ;  /* 0x000000ffff06c224 */ /* 0x001fe200028e0606 */
[----:B------:R-:W-:-:S04]  /*10bd0*/  @!P3 LEA R8, P5, R11, R5, 0x1 ;  /* 0x000000050b08b211 */ /* 0x000fc800078a08ff */
[----:B------:R-:W-:Y:S01]  /*10be0*/  @!P4 LOP3.LUT R7, R7, R6, RZ, 0x3c, !PT ;  /* 0x000000060707c212 */ /* 0x000fe200078e3cff */
[----:B------:R-:W-:-:S03]  /*10bf0*/  @!P3 IMAD.X R5, RZ, RZ, R9, P5 ;  /* 0x000000ffff05b224 */ /* 0x000fc600028e0609 */
[----:B------:R-:W-:-:S04]  /*10c00*/  @!P4 LOP3.LUT R6, R7, R6, RZ, 0x3c, !PT ;  /* 0x000000060706c212 */ /* 0x000fc800078e3cff */
[----:B------:R-:W-:-:S05]  /*10c10*/  @!P4 LOP3.LUT R7, R7, R6, RZ, 0x3c, !PT ;  /* 0x000000060707c212 */ /* 0x000fca00078e3cff */
[----:B-----5:R-:W-:Y:S04]  /*10c20*/  @!P4 LDGSTS.E.BYPASS.LTC128B.128 [R10+0x10400], desc[UR56][R6.64], !P2 ;  /* 0x10400000060acfae */ /* 0x020fe8000d101d78 */
[----:B------:R-:W-:Y:S04]  /*10c30*/  @!P4 LDGSTS.E.BYPASS.LTC128B.128 [R10+0x14400], desc[UR56][R6.64+0x80], !P1 ;  /* 0x14400080060acfae */ /* 0x000fe8000c901d78 */
[----:B------:R0:W-:Y:S02]  /*10c40*/  @!P4 LDGSTS.E.BYPASS.LTC128B.128 [R10+0x18400], desc[UR56][R6.64+0x100], !P0 ;  /* 0x18400100060acfae */ /* 0x0001e4000c101d78 */
[----:B0-----:R-:W-:Y:S01]  /*10c50*/  @!P3 IMAD.MOV.U32 R6, RZ, RZ, R8 ;  /* 0x000000ffff06b224 */ /* 0x001fe200078e0008 */
[----:B------:R-:W-:Y:S01]  /*10c60*/  @!P3 MOV R7, R5 ;  /* 0x000000050007b202 */ /* 0x000fe20000000f00 */
[----:B------:R-:W-:Y:S01]  /*10c70*/  VIADD R5, R2, 0x20 ;  /* 0x0000002002057836 */ /* 0x000fe20000000000 */
[----:B------:R-:W-:Y:S04]  /*10c80*/  SHFL.IDX PT, R8, R3, 0x2, 0x181f ;  /* 0x00581f0003087f89 */ /* 0x000fe800000e0000 */
[----:B------:R-:W-:Y:S04]  /*10c90*/  @!P3 LDGSTS.E.BYPASS.LTC128B.128 [R10+0x10c00], desc[UR56][R6.64], !P2 ;  /* 0x10c00000060abfae */ /* 0x000fe8000d101d78 */
[----:B------:R-:W-:Y:S04]  /*10ca0*/  @!P3 LDGSTS.E.BYPASS.LTC128B.128 [R10+0x14c00], desc[UR56][R6.64+0x80], !P1 ;  /* 0x14c00080060abfae */ /* 0x000fe8000c901d78 */
[----:B------:R0:W-:Y:S01]  /*10cb0*/  @!P3 LDGSTS.E.BYPASS.LTC128B.128 [R10+0x18c00], desc[UR56][R6.64+0x100], !P0 ;  /* 0x18c00100060abfae */ /* 0x0001e2000c101d78 */
[----:B------:R-:W-:-:S03]  /*10cc0*/  ISETP.GE.AND P3, PT, R5, R0, PT ;  /* 0x000000000500720c */ /* 0x000fc60003f66270 */
[----:B------:R-:W1:Y:S10]  /*10cd0*/  SHFL.IDX PT, R5, R4, 0x2, 0x181f ;  /* 0x00581f0004057f89 */ /* 0x000e7400000e0000 */
        /* <DEDUP_REMOVED lines=53> */
.L_x_2427:
[----:B------:R-:W-:Y:S01]  /*11030*/  VIADD R2, R2, 0x70 ;  /* 0x0000007002027836 */ /* 0x000fe20000000000 */
[----:B------:R-:W-:Y:S04]  /*11040*/  BSSY B0, `(.L_x_2309) ;  /* 0x000000e000007945 */ /* 0x000fe80003800000 */
[----:B------:R-:W-:-:S13]  /*11050*/  ISETP.GE.AND P3, PT, R2, R0, PT ;  /* 0x000000000200720c */ /* 0x000fda0003f66270 */
[----:B------:R-:W-:Y:S05]  /*11060*/  @P3 BRA `(.L_x_2310) ;  /* 0x00000000002c3947 */ /* 0x000fea0003800000 */
[----:B0-----:R-:W0:Y:S02]  /*11070*/  S2R R4, SR_TID.X ;  /* 0x0000000000047919 */ /* 0x001e240000002100 */
        /* <DEDUP_REMOVED lines=10> */
.L_x_2310:
[----:B------:R-:W-:Y:S05]  /*11120*/  BSYNC B0 ;  /* 0x0000000000007941 */ /* 0x000fea0003800000 */
.L_x_2309:
[----:B------:R-:W-:Y:S01]  /*11130*/  NOP ;  /* 0x0000000000007918 */ /* 0x000fe20000000000 */
[----:B------:R-:W-:Y:S01]  /*11140*/  PLOP3.LUT P0, PT, PT, PT, PT, 0x80, 0x0 ;  /* 0x000000000000781c */ /* 0x000fe20003f0f070 */
[----:B0--3--:R-:W-:-:S12]  /*11150*/  VIADD R6, R18, 0x34800 ;  /* 0x0003480012067836 */ /* 0x009fd80000000000 */
.L_x_2311:
[----:B------:R-:W-:Y:S02]  /*11160*/  PLOP3.LUT P1, PT, P1, P0, PT, 0xa2, 0x0 ;  /* 0x000000000000781c */ /* 0x000fe40000f21472 */
[----:B------:R-:W-:-:S08]  /*11170*/  @P0 R2UR P1, UR4, R18 ;  /* 0x00000000120402ca */ /* 0x000fd00000020000 */
[----:B------:R-:W-:-:S05]  /*11180*/  @P0 PLOP3.LUT P0, PT, P1, PT, PT, 0x80, 0x0 ;  /* 0x000000000000081c */ /* 0x000fca0000f0f070 */
[----:B------:R-:W-:Y:S01]  /*11190*/  @!P1 SYNCS.ARRIVE.TRANS64.RED.A0T1 RZ, [UR4+0x34800], RZ ;  /* 0x034800ffffff99a7 */ /* 0x000fe20008200404 */
[----:B------:R-:W-:Y:S07]  /*111a0*/  @!P1 ARRIVES.LDGSTSBAR.64.TRANSCNT [UR4+0x34800] ;  /* 0x03480000ff0099b0 */ /* 0x000fee0008000a84 */
[----:B------:R-:W-:Y:S05]  /*111b0*/  @P0 BRA.U.ANY `(.L_x_2311) ;  /* 0xfffffffd00e80947 */ /* 0x000fea000393ffff */
[----:B----4-:R-:W3:Y:S02]  /*111c0*/  LDL.LU R2, [R1+0x48] ;  /* 0x0000480001027983 */ /* 0x010ee40000300800 */
        /* <DEDUP_REMOVED lines=11> */
.L_x_2428:
[----:B------:R-:W-:Y:S05]  /*11280*/  BSYNC B0 ;  /* 0x0000000000007941 */ /* 0x000fea0003800000 */
.L_x_2312:
[----:B------:R-:W0:Y:S04]  /*11290*/  LDL R2, [R1+0x40] ;  /* 0x0000400001027983 */ /* 0x000e280000100800 */
[----:B--2---:R-:W2:Y:S01]  /*112a0*/  LDL R3, [R1+0x28] ;  /* 0x0000280001037983 */ /* 0x004ea20000100800 */
[----:B------:R-:W-:Y:S01]  /*112b0*/  BSSY B0, `(.L_x_2314) ;  /* 0x0000213000007945 */ /* 0x000fe20003800000 */
[----:B0-----:R-:W-:-:S05]  /*112c0*/  VIADD R0, R2, 0xfffffffe ;  /* 0xfffffffe02007836 */ /* 0x001fca0000000000 */
[----:B--2---:R-:W-:-:S13]  /*112d0*/  ISETP.GE.AND P0, PT, R0, R3, PT ;  /* 0x000000030000720c */ /* 0x004fda0003f06270 */
[----:B------:R-:W-:Y:S05]  /*112e0*/  @!P0 BRA `(.L_x_2315) ;  /* 0x00000020003c8947 */ /* 0x000fea0003800000 */
[----:B------:R-:W2:Y:S04]  /*112f0*/  LDL.LU R2, [R1+0x58] ;  /* 0x0000580001027983 */ /* 0x000ea80000300800 */
[----:B-1----:R-:W3:Y:S04]  /*11300*/  LDL.LU R5, [R1+0x3c] ;  /* 0x00003c0001057983 */ /* 0x002ee80000300800 */
[----:B------:R-:W4:Y:S01]  /*11310*/  LDL.LU R4, [R1+0x30] ;  /* 0x0000300001047983 */ /* 0x000f220000300800 */
[----:B------:R-:W-:Y:S01]  /*11320*/  LOP3.LUT R12, RZ, R3, RZ, 0x33, !PT ;  /* 0x00000003ff0c7212 */ /* 0x000fe200078e33ff */
[----:B------:R-:W-:Y:S01]  /*11330*/  BSSY B2, `(.L_x_2316) ;  /* 0x00000b5000027945 */ /* 0x000fe20003800000 */
[----:B--2---:R-:W-:-:S04]  /*11340*/  VIADD R2, R2, 0x1 ;  /* 0x0000000102027836 */ /* 0x004fc80000000000 */
[----:B---3--:R-:W-:-:S05]  /*11350*/  IMAD R2, R2, R5, RZ ;  /* 0x0000000502027224 */ /* 0x008fca00078e02ff */
        /* <DEDUP_REMOVED lines=9> */
[----:B------:R-:W-:Y:S01]  /*113f0*/  IADD3 R9, R19, 0x1, RZ ;  /* 0x0000000113097810 */ /* 0x000fe20007ffe0ff */
[----:B------:R-:W-:Y:S03]  /*11400*/  BSSY B1, `(.L_x_2318) ;  /* 0x00000a3000017945 */ /* 0x000fe60003800000 */
        /* <DEDUP_REMOVED lines=30> */
.L_x_2320:
[----:B------:R-:W-:Y:S01]  /*115f0*/  IMAD R3, R9, 0x8, R18 ;  /* 0x0000000809037824 */ /* 0x000fe200078e0212 */
[----:B------:R-:W-:Y:S01]  /*11600*/  SHF.L.U32 R2, R13, 0x1f, RZ ;  /* 0x0000001f0d027819 */ /* 0x000fe200000006ff */
[----:B------:R-:W-:Y:S03]  /*11610*/  BSSY B3, `(.L_x_2321) ;  /* 0x0000003000037945 */ /* 0x000fe60003800000 */
[----:B------:R-:W1:Y:S02]  /*11620*/  SYNCS.PHASECHK.TRANS64.TRYWAIT P0, [R3+URZ+0x34840], R2 ;  /* 0x03484002030075a7 */ /* 0x000e64000800017f */
[----:B-1----:R-:W-:Y:S05]  /*11630*/  @!P0 BRA `(.L_x_2322) ;  /* 0x0000004800448947 */ /* 0x002fea0003800000 */
.L_x_2429:
[----:B------:R-:W-:Y:S05]  /*11640*/  BSYNC B3 ;  /* 0x0000000000037941 */ /* 0x000fea0003800000 */
.L_x_2321:
        /* <DEDUP_REMOVED lines=12> */
.L_x_2324:
[----:B------:R-:W-:Y:S05]  /*11710*/  BSYNC B3 ;  /* 0x0000000000037941 */ /* 0x000fea0003800000 */
.L_x_2323:
        /* <DEDUP_REMOVED lines=12> */
.L_x_2325:
        /* <DEDUP_REMOVED lines=16> */
.L_x_2326:
        /* <DEDUP_REMOVED lines=15> */
.L_x_2327:
        /* <DEDUP_REMOVED lines=16> */
.L_x_2430:
[----:B------:R-:W-:Y:S05]  /*11ad0*/  BSYNC B3 ;  /* 0x0000000000037941 */ /* 0x000fea0003800000 */
.L_x_2328:
        /* <DEDUP_REMOVED lines=12> */
.L_x_2331:
[----:B------:R-:W-:Y:S05]  /*11ba0*/  BSYNC B3 ;  /* 0x0000000000037941 */ /* 0x000fea0003800000 */
.L_x_2330:
        /* <DEDUP_REMOVED lines=13> */
.L_x_2332:
        /* <DEDUP_REMOVED lines=15> */
.L_x_2333:
        /* <DEDUP_REMOVED lines=12> */
.L_x_2319:
[----:B------:R-:W-:Y:S05]  /*11e30*/  BSYNC B1 ;  /* 0x0000000000017941 */ /* 0x000fea0003800000 */
.L_x_2318:
[----:B0-----:R-:W2:Y:S01]  /*11e40*/  LDL.LU R0, [R1+0x40] ;  /* 0x0000400001007983 */ /* 0x001ea20000300800 */
[----:B------:R-:W-:-:S03]  /*11e50*/  IMAD.MOV.U32 R19, RZ, RZ, R9 ;  /* 0x000000ffff137224 */ /* 0x000fc600078e0009 */
[----:B------:R0:W-:Y:S02]  /*11e60*/  STL [R1+0x14], R13 ;  /* 0x0000140d01007387 */ /* 0x0001e40000100800 */
[----:B0-2---:R-:W-:-:S07]  /*11e70*/  VIADD R0, R0, 0xfffffffd ;  /* 0xfffffffd00007836 */ /* 0x005fce0000000000 */
.L_x_2317:
[----:B------:R-:W-:Y:S05]  /*11e80*/  BSYNC B2 ;  /* 0x0000000000027941 */ /* 0x000fea0003800000 */
.L_x_2316:
[----:B------:R-:W-:Y:S01]  /*11e90*/  VIADD R12, R12, 0xfffffffe ;  /* 0xfffffffe0c0c7836 */ /* 0x000fe20000000000 */
[----:B------:R-:W-:-:S04]  /*11ea0*/  LOP3.LUT R4, RZ, R4, RZ, 0x33, !PT ;  /* 0x00000004ff047212 */ /* 0x000fc800078e33ff */
[----:B------:R-:W-:-:S13]  /*11eb0*/  ISETP.NE.AND P0, PT, R12, R4, PT ;  /* 0x000000040c00720c */ /* 0x000fda0003f05270 */
[----:B------:R-:W-:Y:S05]  /*11ec0*/  @!P0 BRA `(.L_x_2315) ;  /* 0x0000001400448947 */ /* 0x000fea0003800000 */
[----:B------:R-:W-:-:S07]  /*11ed0*/  IMAD.MOV.U32 R9, RZ, RZ, R17 ;  /* 0x000000ffff097224 */ /* 0x000fce00078e0011 */
.L_x_2366:
        /* <DEDUP_REMOVED lines=12> */
[----:B------:R-:W-:Y:S02]  /*11fa0*/  MOV R7, R0 ;  /* 0x0000000000077202 */ /* 0x000fe40000000f00 */
        /* <DEDUP_REMOVED lines=22> */
.L_x_2336:
[----:B------:R-:W-:Y:S01]  /*12110*/  IMAD R3, R4, 0x8, R18 ;  /* 0x0000000804037824 */ /* 0x000fe200078e0212 */
[----:B------:R-:W-:Y:S01]  /*12120*/  SHF.L.U32 R2, R5, 0x1f, RZ ;  /* 0x0000001f05027819 */ /* 0x000fe200000006ff */
[----:B------:R-:W-:Y:S03]  /*12130*/  BSSY B2, `(.L_x_2337) ;  /* 0x0000003000027945 */ /* 0x000fe60003800000 */
[----:B------:R-:W1:Y:S02]  /*12140*/  SYNCS.PHASECHK.TRANS64.TRYWAIT P0, [R3+URZ+0x34840], R2 ;  /* 0x03484002030075a7 */ /* 0x000e64000800017f */
[----:B-1----:R-:W-:Y:S05]  /*12150*/  @!P0 BRA `(.L_x_2338) ;  /* 0x0000003c00a48947 */ /* 0x002fea0003800000 */
.L_x_2431:
[----:B------:R-:W-:Y:S05]  /*12160*/  BSYNC B2 ;  /* 0x0000000000027941 */ /* 0x000fea0003800000 */
.L_x_2337:
        /* <DEDUP_REMOVED lines=12> */
.L_x_2340:
[----:B------:R-:W-:Y:S05]  /*12230*/  BSYNC B2 ;  /* 0x0000000000027941 */ /* 0x000fea0003800000 */
.L_x_2339:
        /* <DEDUP_REMOVED lines=12> */
.L_x_2341:
        /* <DEDUP_REMOVED lines=16> */
.L_x_2342:
        /* <DEDUP_REMOVED lines=15> */
.L_x_2343:
        /* <DEDUP_REMOVED lines=16> */
.L_x_2432:
[----:B------:R-:W-:Y:S05]  /*125f0*/  BSYNC B2 ;  /* 0x0000000000027941 */ /* 0x000fea0003800000 */
.L_x_2344:
        /* <DEDUP_REMOVED lines=11> */
.L_x_2347:
[----:B------:R-:W-:Y:S05]  /*126b0*/  BSYNC B2 ;  /* 0x0000000000027941 */ /* 0x000fea0003800000 */
.L_x_2346:
        /* <DEDUP_REMOVED lines=12> */
.L_x_2348:
        /* <DEDUP_REMOVED lines=15> */
.L_x_2349:
        /* <DEDUP_REMOVED lines=12> */
.L_x_2335:
[----:B------:R-:W-:Y:S05]  /*12930*/  BSYNC B1 ;  /* 0x0000000000017941 */ /* 0x000fea0003800000 */
.L_x_2334:
        /* <DEDUP_REMOVED lines=35> */
.L_x_2352:
[----:B------:R-:W-:Y:S01]  /*12b70*/  IMAD R2, R19, 0x8, R18 ;  /* 0x0000000813027824 */ /* 0x000fe200078e0212 */
[----:B------:R-:W-:Y:S01]  /*12b80*/  SHF.L.U32 R3, R12, 0x1f, RZ ;  /* 0x0000001f0c037819 */ /* 0x000fe200000006ff */
[----:B------:R-:W-:Y:S03]  /*12b90*/  BSSY B2, `(.L_x_2353) ;  /* 0x0000003000027945 */ /* 0x000fe60003800000 */
[----:B------:R-:W2:Y:S02]  /*12ba0*/  SYNCS.PHASECHK.TRANS64.TRYWAIT P0, [R2+URZ+0x34840], R3 ;  /* 0x03484003020075a7 */ /* 0x000ea4000800017f */
[----:B--2---:R-:W-:Y:S05]  /*12bb0*/  @!P0 BRA `(.L_x_2354) ;  /* 0x0000003400348947 */ /* 0x004fea0003800000 */
.L_x_2433:
[----:B------:R-:W-:Y:S05]  /*12bc0*/  BSYNC B2 ;  /* 0x0000000000027941 */ /* 0x000fea0003800000 */
.L_x_2353:
        /* <DEDUP_REMOVED lines=12> */
.L_x_2356:
[----:B------:R-:W-:Y:S05]  /*12c90*/  BSYNC B2 ;  /* 0x0000000000027941 */ /* 0x000fea0003800000 */
.L_x_2355:
[----:B--2---:R-:W2:Y:S01]  /*12ca0*/  LDL R2, [R1+0x18] ;  /* 0x0000180001027983 */ /* 0x004ea20000100800 */
[----:B0-----:R-:W-:Y:S01]  /*12cb0*/  MOV R12, RZ ;  /* 0x000000ff000c7202 */ /* 0x001fe20000000f00 */
[C---:B------:R-:W-:Y:S01]  /*12cc0*/  IMAD R3, R19.reuse, 0x8, R6 ;  /* 0x0000000813037824 */ /* 0x040fe200078e0206 */
[----:B------:R-:W-:Y:S01]  /*12cd0*/  UIADD3 UR4, UP0, UR38, 0x370, URZ ;  /* 0x0000037026047890 */ /* 0x000fe2000ff1e03f */
[----:B------:R-:W-:Y:S01]  /*12ce0*/  IMAD R10, R19, 0xc000, R18 ;  /* 0x0000c000130a7824 */ /* 0x000fe200078e0212 */
[----:B------:R-:W-:Y:S01]  /*12cf0*/  R2UR UR10, R12 ;  /* 0x000000000c0a72ca */ /* 0x000fe200000e0000 */
[----:B------:R-:W-:Y:S01]  /*12d00*/  VIADD R3, R3, 0x30 ;  /* 0x0000003003037836 */ /* 0x000fe20000000000 */
[----:B------:R-:W-:Y:S01]  /*12d10*/  PLOP3.LUT P0, PT, PT, PT, PT, 0x80, 0x0 ;  /* 0x000000000000781c */ /* 0x000fe20003f0f070 */
[----:B------:R-:W-:Y:S01]  /*12d20*/  VIADD R11, R10, 0x1c400 ;  /* 0x0001c4000a0b7836 */ /* 0x000fe20000000000 */
[----:B------:R-:W-:Y:S01]  /*12d30*/  UIADD3.X UR5, URZ, UR39, URZ, UP0, !UPT ;  /* 0x000000273f057290 */ /* 0x000fe200087fe43f */
[----:B------:R-:W-:Y:S01]  /*12d40*/  UMOV UR6, 0x0 ;  /* 0x0000000000067882 */ /* 0x000fe20000000000 */
[----:B------:R-:W-:Y:S01]  /*12d50*/  UMOV UR7, 0x14f00000 ;  /* 0x14f0000000077882 */ /* 0x000fe20000000000 */
[----:B--2---:R-:W-:-:S09]  /*12d60*/  IMAD R2, R8, 0x80, R2 ;  /* 0x0000008008027824 */ /* 0x004fd200078e0202 */
.L_x_2357:
        /* <DEDUP_REMOVED lines=16> */
.L_x_2358:
        /* <DEDUP_REMOVED lines=15> */
.L_x_2359:
        /* <DEDUP_REMOVED lines=15> */
.L_x_2434:
[----:B------:R-:W-:Y:S05]  /*13050*/  BSYNC B2 ;  /* 0x0000000000027941 */ /* 0x000fea0003800000 */
.L_x_2360:
        /* <DEDUP_REMOVED lines=11> */
.L_x_2363:
[----:B------:R-:W-:Y:S05]  /*13110*/  BSYNC B2 ;  /* 0x0000000000027941 */ /* 0x000fea0003800000 */
.L_x_2362:
        /* <DEDUP_REMOVED lines=12> */
.L_x_2364:
        /* <DEDUP_REMOVED lines=15> */
.L_x_2365:
        /* <DEDUP_REMOVED lines=12> */
.L_x_2351:
[----:B------:R-:W-:Y:S05]  /*13390*/  BSYNC B1 ;  /* 0x0000000000017941 */ /* 0x000fea0003800000 */
.L_x_2350:
[----:B------:R-:W2:Y:S01]  /*133a0*/  LDL R2, [R1+0x28] ;  /* 0x0000280001027983 */ /* 0x000ea20000100800 */
[----:B------:R-:W-:Y:S01]  /*133b0*/  VIADD R0, R0, 0xfffffffe ;  /* 0xfffffffe00007836 */ /* 0x000fe20000000000 */
[----:B--2---:R-:W-:-:S13]  /*133c0*/  ISETP.GT.AND P0, PT, R7, R2, PT ;  /* 0x000000020700720c */ /* 0x004fda0003f04270 */
[----:B------:R-:W-:Y:S05]  /*133d0*/  @P0 BRA `(.L_x_2366) ;  /* 0xffffffe800c00947 */ /* 0x000fea000383ffff */
.L_x_2315:
[----:B------:R-:W-:Y:S05]  /*133e0*/  BSYNC B0 ;  /* 0x0000000000007941 */ /* 0x000fea0003800000 */
.L_x_2314:
[----:B------:R-:W2:Y:S01]  /*133f0*/  S2R R2, SR_TID.X ;  /* 0x0000000000027919 */ /* 0x000ea20000002100 */
[----:B------:R-:W-:Y:S01]  /*13400*/  BSSY B0, `(.L_x_2367) ;  /* 0x0000011000007945 */ /* 0x000fe20003800000 */
[----:B--2---:R-:W-:-:S04]  /*13410*/  LOP3.LUT R3, R2, 0x7f, RZ, 0xc0, !PT ;  /* 0x0000007f02037812 */ /* 0x004fc800078ec0ff */
[----:B------:R-:W-:-:S13]  /*13420*/  ISETP.NE.AND P0, PT, R3, RZ, PT ;  /* 0x000000ff0300720c */ /* 0x000fda0003f05270 */
[----:B------:R-:W-:Y:S05]  /*13430*/  @P0 BRA `(.L_x_2368) ;  /* 0x0000000000340947 */ /* 0x000fea0003800000 */
[----:B------:R-:W2:Y:S01]  /*13440*/  S2R R2, SR_LANEID ;  /* 0x0000000000027919 */ /* 0x000ea20000000000 */
[----:B------:R-:W-:Y:S01]  /*13450*/  VOTEU.ANY UR4, UPT, PT ;  /* 0x0000000000047886 */ /* 0x000fe200038e0100 */
[----:B-1----:R-:W1:Y:S01]  /*13460*/  LDC.64 R4, c[0x0][0xc60] ;  /* 0x00031800ff047b82 */ /* 0x002e620000000a00 */
[----:B------:R-:W2:Y:S02]  /*13470*/  FLO.U32 R0, UR4 ;  /* 0x0000000400007d00 */ /* 0x000ea400080e0000 */
        /* <DEDUP_REMOVED lines=9> */
.L_x_2368:
[----:B------:R-:W-:Y:S05]  /*13510*/  BSYNC B0 ;  /* 0x0000000000007941 */ /* 0x000fea0003800000 */
.L_x_2367:
[----:B--2---:R-:W2:Y:S01]  /*13520*/  LDL.LU R0, [R1+0x20] ;  /* 0x0000200001007983 */ /* 0x004ea20000300800 */
[----:B------:R-:W-:Y:S01]  /*13530*/  BSSY B0, `(.L_x_2369) ;  /* 0x000003a000007945 */ /* 0x000fe20003800000 */
[----:B--2---:R-:W-:-:S13]  /*13540*/  ISETP.NE.AND P0, PT, R0, RZ, PT ;  /* 0x000000ff0000720c */ /* 0x004fda0003f05270 */
        /* <DEDUP_REMOVED lines=8> */
.L_x_2435:
[----:B------:R-:W-:Y:S05]  /*135d0*/  BSYNC B1 ;  /* 0x0000000000017941 */ /* 0x000fea0003800000 */
.L_x_2371:
        /* <DEDUP_REMOVED lines=9> */
.L_x_2374:
[----:B------:R-:W-:Y:S05]  /*13670*/  BSYNC B1 ;  /* 0x0000000000017941 */ /* 0x000fea0003800000 */
.L_x_2373:
        /* <DEDUP_REMOVED lines=12> */
.L_x_2375:
        /* <DEDUP_REMOVED lines=15> */
.L_x_2376:
        /* <DEDUP_REMOVED lines=10> */
.L_x_2370:
[----:B------:R-:W-:Y:S05]  /*138d0*/  BSYNC B0 ;  /* 0x0000000000007941 */ /* 0x000fea0003800000 */
.L_x_2369:
[----:B------:R-:W2:Y:S01]  /*138e0*/  LDL.LU R4, [R1+0x14] ;  /* 0x0000140001047983 */ /* 0x000ea20000300800 */
[----:B------:R-:W-:-:S05]  /*138f0*/  VIADD R19, R19, 0x1 ;  /* 0x0000000113137836 */ /* 0x000fca0000000000 */
[----:B------:R-:W-:-:S04]  /*13900*/  ISETP.NE.AND P0, PT, R19, 0x2, PT ;  /* 0x000000021300780c */ /* 0x000fc80003f05270 */
[----:B------:R-:W-:Y:S02]  /*13910*/  SEL R0, RZ, 0x1, P0 ;  /* 0x00000001ff007807 */ /* 0x000fe40000000000 */
[----:B------:R-:W-:Y:S02]  /*13920*/  SEL R19, R19, RZ, P0 ;  /* 0x000000ff13137207 */ /* 0x000fe40000000000 */
[----:B--2---:R-:W-:-:S05]  /*13930*/  LOP3.LUT R4, R4, R0, RZ, 0x3c, !PT ;  /* 0x0000000004047212 */ /* 0x004fca00078e3cff */
[----:B------:R2:W-:Y:S02]  /*13940*/  STL [R1+0x14], R4 ;  /* 0x0000140401007387 */ /* 0x0005e40000100800 */
.L_x_2294:
[----:B------:R-:W-:Y:S05]  /*13950*/  BSYNC B7 ;  /* 0x0000000000077941 */ /* 0x000fea0003800000 */
.L_x_2292:
        /* <DEDUP_REMOVED lines=14> */
.L_x_2377:
[----:B------:R-:W2:Y:S01]  /*13a40*/  S2R R0, SR_TID.X ;  /* 0x0000000000007919 */ /* 0x000ea20000002100 */
[----:B------:R-:W-:Y:S01]  /*13a50*/  UMOV UR4, 0xffffffff ;  /* 0xffffffff00047882 */ /* 0x000fe20000000000 */
[----:B--2---:R-:W-:-:S04]  /*13a60*/  LOP3.LUT R10, R0, 0x1f, RZ, 0xc0, !PT ;  /* 0x0000001f000a7812 */ /* 0x004fc800078ec0ff */
[----:B------:R-:W-:Y:S01]  /*13a70*/  ISETP.NE.AND P0, PT, R10, 0x1f, PT ;  /* 0x0000001f0a00780c */ /* 0x000fe20003f05270 */
[----:B------:R-:W-:-:S12]  /*13a80*/  BRA.DIV UR4, `(.L_x_2379) ;  /* 0x0000002604bc7947 */ /* 0x000fd8000b800000 */
[----:B------:R-:W2:Y:S01]  /*13a90*/  LDL.LU R3, [R1] ;  /* 0x0000000001037983 */ /* 0x000ea20000300800 */
[----:B------:R-:W-:-:S03]  /*13aa0*/  ULDC UR4, c[0x0][0xc3c] ;  /* 0x00030f0000047ab9 */ /* 0x000fc60000000800 */
[----:B01----:R-:W4:Y:S02]  /*13ab0*/  LDL R8, [R1+0xc] ;  /* 0x00000c0001087983 */ /* 0x003f240000100800 */
[----:B----4-:R-:W-:Y:S02]  /*13ac0*/  IMAD.IADD R0, R8, 0x1, R10 ;  /* 0x0000000108007824 */ /* 0x010fe400078e020a */
[----:B--2---:R-:W-:-:S03]  /*13ad0*/  IMAD.MOV.U32 R8, RZ, RZ, R3 ;  /* 0x000000ffff087224 */ /* 0x004fc600078e0003 */
[----:B------:R-:W-:-:S13]  /*13ae0*/  ISETP.GE.OR P1, PT, R0, UR4, !P0 ;  /* 0x0000000400007c0c */ /* 0x000fda000c726670 */
[----:B------:R-:W0:Y:S08]  /*13af0*/  @!P1 LDC.64 R2, c[0x0][0xc80] ;  /* 0x00032000ff029b82 */ /* 0x000e300000000a00 */
[----:B---3--:R-:W1:Y:S01]  /*13b00*/  @!P1 LDC.64 R6, c[0x0][0xc78] ;  /* 0x00031e00ff069b82 */ /* 0x008e620000000a00 */
[----:B0-----:R-:W-:-:S05]  /*13b10*/  @!P1 IMAD.WIDE R2, R0, 0x4, R2 ;  /* 0x0000000400029825 */ /* 0x001fca00078e0202 */
[----:B------:R1:W2:Y:S02]  /*13b20*/  @!P1 LDG.E R5, desc[UR56][R2.64] ;  /* 0x0000003802059981 */ /* 0x0002a4000c1e1900 */
[----:B-1----:R-:W-:-:S06]  /*13b30*/  @!P1 IMAD.WIDE R2, R0, 0x4, R6 ;  /* 0x0000000400029825 */ /* 0x002fcc00078e0206 */
[----:B------:R-:W3:Y:S01]  /*13b40*/  @!P1 LDG.E R2, desc[UR56][R2.64] ;  /* 0x0000003802029981 */ /* 0x000ee2000c1e1900 */
[----:B------:R-:W-:Y:S02]  /*13b50*/  CS2R R6, SRZ ;  /* 0x0000000000067805 */ /* 0x000fe4000001ff00 */
[C---:B------:R-:W-:Y:S02]  /*13b60*/  ISETP.GE.U32.AND P2, PT, R10.reuse, 0x2, PT ;  /* 0x000000020a00780c */ /* 0x040fe40003f46070 */
[C---:B------:R-:W-:Y:S01]  /*13b70*/  ISETP.GE.U32.AND P3, PT, R10.reuse, 0x4, PT ;  /* 0x000000040a00780c */ /* 0x040fe20003f66070 */
[----:B------:R-:W-:Y:S01]  /*13b80*/  SHFL.IDX PT, R4, R8, RZ, 0x1f ;  /* 0x00001fff08047589 */ /* 0x000fe200000e0000 */
[C---:B------:R-:W-:Y:S02]  /*13b90*/  ISETP.GE.U32.AND P4, PT, R10.reuse, 0x8, PT ;  /* 0x000000080a00780c */ /* 0x040fe40003f86070 */
[----:B------:R-:W-:Y:S01]  /*13ba0*/  ISETP.GE.U32.AND P5, PT, R10, 0x10, PT ;  /* 0x000000100a00780c */ /* 0x000fe20003fa6070 */
[----:B------:R-:W-:Y:S01]  /*13bb0*/  SHFL.IDX PT, R0, R8, 0x1, 0x1f ;  /* 0x00201f0008007f89 */ /* 0x000fe200000e0000 */
[----:B--2---:R-:W-:Y:S01]  /*13bc0*/  @!P1 IMAD.MOV.U32 R6, RZ, RZ, R5 ;  /* 0x000000ffff069224 */ /* 0x004fe200078e0005 */
[----:B---3--:R-:W-:-:S02]  /*13bd0*/  @!P1 MOV R7, R2 ;  /* 0x0000000200079202 */ /* 0x008fc40000000f00 */
[----:B------:R-:W-:-:S03]  /*13be0*/  ISETP.NE.AND P1, PT, R10, RZ, PT ;  /* 0x000000ff0a00720c */ /* 0x000fc60003f25270 */
[----:B------:R-:W-:-:S05]  /*13bf0*/  IMAD R2, R7, R6, RZ ;  /* 0x0000000607027224 */ /* 0x000fca00078e02ff */
[----:B------:R-:W0:Y:S02]  /*13c00*/  SHFL.UP PT, R3, R2, 0x1, RZ ;  /* 0x0420000002037989 */ /* 0x000e2400000e00ff */
[----:B0-----:R-:W-:-:S05]  /*13c10*/  SEL R5, R3, RZ, P1 ;  /* 0x000000ff03057207 */ /* 0x001fca0000800000 */
[----:B------:R-:W-:Y:S02]  /*13c20*/  IMAD.IADD R2, R2, 0x1, R5 ;  /* 0x0000000102027824 */ /* 0x000fe400078e0205 */
[----:B------:R-:W-:-:S03]  /*13c30*/  IMAD.MOV.U32 R5, RZ, RZ, RZ ;  /* 0x000000ffff057224 */ /* 0x000fc600078e00ff */
        /* <DEDUP_REMOVED lines=13> */
.L_x_2445:
[----:B------:R-:W-:Y:S02]  /*13d10*/  ULDC UR4, c[0x0][0xc38] ;  /* 0x00030e0000047ab9 */ /* 0x000fe40000000800 */
[----:B------:R-:W-:-:S04]  /*13d20*/  IMAD.U32 R8, RZ, RZ, UR4 ;  /* 0x00000004ff087e24 */ /* 0x000fc8000f8e00ff */
[----:B-1----:R-:W-:-:S04]  /*13d30*/  IMAD R9, R9, R8, RZ ;  /* 0x0000000809097224 */ /* 0x002fc800078e02ff */
[----:B------:R-:W-:-:S05]  /*13d40*/  IMAD.IADD R0, R0, 0x1, R9 ;  /* 0x0000000100007824 */ /* 0x000fca00078e0209 */
[----:B------:R-:W-:-:S13]  /*13d50*/  ISETP.GT.AND P6, PT, R0, R4, PT ;  /* 0x000000040000720c */ /* 0x000fda0003fc4270 */
[----:B------:R-:W-:Y:S05]  /*13d60*/  @P6 BRA `(.L_x_2380) ;  /* 0x0000000000ac6947 */ /* 0x000fea0003800000 */
.L_x_2383:
[----:B------:R-:W2:Y:S01]  /*13d70*/  LDL.LU R3, [R1+0xc] ;  /* 0x00000c0001037983 */ /* 0x000ea20000300800 */
[----:B0-----:R-:W0:Y:S01]  /*13d80*/  LDC R2, c[0x0][0xc3c] ;  /* 0x00030f00ff027b82 */ /* 0x001e220000000800 */
[----:B--2---:R-:W-:-:S05]  /*13d90*/  VIADD R3, R3, 0x1f ;  /* 0x0000001f03037836 */ /* 0x004fca0000000000 */
[----:B0-----:R-:W-:-:S13]  /*13da0*/  ISETP.GE.AND P6, PT, R3, R2, PT ;  /* 0x000000020300720c */ /* 0x001fda0003fc6270 */
[----:B------:R-:W-:Y:S05]  /*13db0*/  @P6 BRA `(.L_x_2381) ;  /* 0x0000000800e86947 */ /* 0x000fea0003800000 */
[----:B------:R-:W0:Y:S01]  /*13dc0*/  S2R R6, SR_TID.X ;  /* 0x0000000000067919 */ /* 0x000e220000002100 */
        /* <DEDUP_REMOVED lines=31> */
.L_x_2453:
[----:B------:R-:W-:Y:S02]  /*13fc0*/  ULDC UR4, c[0x0][0xc38] ;  /* 0x00030e0000047ab9 */ /* 0x000fe40000000800 */
[----:B------:R-:W-:-:S04]  /*13fd0*/  IMAD.U32 R8, RZ, RZ, UR4 ;  /* 0x00000004ff087e24 */ /* 0x000fc8000f8e00ff */
[----:B-1----:R-:W-:-:S04]  /*13fe0*/  IMAD R9, R9, R8, RZ ;  /* 0x0000000809097224 */ /* 0x002fc800078e02ff */
[----:B------:R-:W-:-:S05]  /*13ff0*/  IMAD.IADD R0, R9, 0x1, R0 ;  /* 0x0000000109007824 */ /* 0x000fca00078e0200 */
[----:B------:R-:W-:-:S13]  /*14000*/  ISETP.GT.AND P6, PT, R0, R4, PT ;  /* 0x000000040000720c */ /* 0x000fda0003fc4270 */
[----:B------:R-:W-:Y:S05]  /*14010*/  @!P6 BRA `(.L_x_2383) ;  /* 0xfffffffc0054e947 */ /* 0x000fea000383ffff */
.L_x_2380:
        /* <DEDUP_REMOVED lines=12> */
.L_x_2458:
[----:B------:R-:W-:-:S13]  /*140e0*/  ISETP.NE.AND P0, PT, R3, RZ, PT ;  /* 0x000000ff0300720c */ /* 0x000fda0003f05270 */
[----:B------:R-:W-:Y:S05]  /*140f0*/  @!P0 BRA `(.L_x_2385) ;  /* 0x0000000000148947 */ /* 0x000fea0003800000 */
[----:B------:R-:W-:Y:S01]  /*14100*/  UMOV UR4, 0xffffffff ;  /* 0xffffffff00047882 */ /* 0x000fe20000000000 */
[----:B---3--:R-:W-:Y:S02]  /*14110*/  VIADD R10, R10, 0xffffffff ;  /* 0xffffffff0a0a7836 */ /* 0x008fe40000000000 */
[----:B------:R-:W-:Y:S05]  /*14120*/  BRA.DIV UR4, `(.L_x_2386) ;  /* 0x0000002a04b07947 */ /* 0x000fea000b800000 */
[----:B0-----:R0:W1:Y:S02]  /*14130*/  SHFL.IDX PT, R2, R2, R10, 0x1f ;  /* 0x00001f0a02027589 */ /* 0x00106400000e0000 */
.L_x_2461:
[----:B-1----:R-:W-:-:S07]  /*14140*/  IMAD.MOV.U32 R5, RZ, RZ, R2 ;  /* 0x000000ffff057224 */ /* 0x002fce00078e0002 */
.L_x_2385:
[----:B0-----:R-:W-:Y:S01]  /*14150*/  IMAD R2, R5, R8, R9 ;  /* 0x0000000805027224 */ /* 0x001fe200078e0209 */
[----:B------:R-:W-:-:S03]  /*14160*/  ISETP.NE.AND P0, PT, R7, 0x1, PT ;  /* 0x000000010700780c */ /* 0x000fc60003f05270 */
[----:B------:R-:W-:Y:S01]  /*14170*/  IMAD.IADD R4, R4, 0x1, -R2 ;  /* 0x0000000104047824 */ /* 0x000fe200078e0a02 */
[----:B------:R0:W-:Y:S09]  /*14180*/  STL [R1], R2 ;  /* 0x0000000201007387 */ /* 0x0001f20000100800 */
[----:B------:R-:W-:Y:S05]  /*14190*/  @!P0 BRA `(.L_x_2387) ;  /* 0x0000000000e48947 */ /* 0x000fea0003800000 */
[----:B------:R-:W-:-:S04]  /*141a0*/  IABS R5, R0 ;  /* 0x0000000000057213 */ /* 0x000fc80000000000 */
        /* <DEDUP_REMOVED lines=24> */
[----:B0-----:R-:W-:-:S05]  /*14330*/  IADD3 R2, RZ, -R3, RZ ;  /* 0x80000003ff027210 */ /* 0x001fca0007ffe0ff */
[----:B---3--:R-:W-:Y:S02]  /*14340*/  IMAD R6, R2, R5, RZ ;  /* 0x0000000502067224 */ /* 0x008fe400078e02ff */
        /* <DEDUP_REMOVED lines=30> */
.L_x_2387:
[----:B------:R-:W2:Y:S01]  /*14530*/  LDL R5, [R1+0xc] ;  /* 0x00000c0001057983 */ /* 0x000ea20000100800 */
[----:B0-----:R-:W2:Y:S02]  /*14540*/  LDC.64 R2, c[0x0][0xc90] ;  /* 0x00032400ff027b82 */ /* 0x001ea40000000a00 */
[----:B--2---:R-:W-:-:S05]  /*14550*/  IMAD.WIDE R2, R5, 0x4, R2 ;  /* 0x0000000405027825 */ /* 0x004fca00078e0202 */
[----:B---3--:R-:W2:Y:S02]  /*14560*/  LDG.E R6, desc[UR56][R2.64] ;  /* 0x0000003802067981 */ /* 0x008ea4000c1e1900 */
        /* <DEDUP_REMOVED lines=52> */
[----:B------:R-:W-:-:S06]  /*148b0*/  @P0 IADD3 R2, R2, 0x1, RZ ;  /* 0x0000000102020810 */ /* 0x000fcc0007ffe0ff */
[----:B------:R-:W-:Y:S01]  /*148c0*/  @!P2 IMAD.MOV R2, RZ, RZ, -R2 ;  /* 0x000000ffff02a224 */ /* 0x000fe200078e0a02 */
[----:B------:R-:W-:Y:S01]  /*148d0*/  @!P1 LOP3.LUT R2, RZ, R6, RZ, 0x33, !PT ;  /* 0x00000006ff029212 */ /* 0x000fe200078e33ff */
[----:B------:R-:W-:-:S04]  /*148e0*/  IMAD.MOV R6, RZ, RZ, -R6 ;  /* 0x000000ffff067224 */ /* 0x000fc800078e0a06 */
[----:B------:R-:W-:Y:S02]  /*148f0*/  IMAD R3, R2, R6, R7 ;  /* 0x0000000602037224 */ /* 0x000fe400078e0207 */
[----:B------:R-:W-:-:S03]  /*14900*/  IMAD.MOV.U32 R4, RZ, RZ, R2 ;  /* 0x000000ffff047224 */ /* 0x000fc600078e0002 */
[----:B------:R0:W-:Y:S04]  /*14910*/  STL [R1+0x8], R3 ;  /* 0x0000080301007387 */ /* 0x0001e80000100800 */
.L_x_2388:
[----:B0-----:R-:W-:-:S05]  /*14920*/  LOP3.LUT R3, RZ, R4, RZ, 0x33, !PT ;  /* 0x00000004ff037212 */ /* 0x001fca00078e33ff */
[----:B------:R-:W-:-:S05]  /*14930*/  IMAD.IADD R0, R0, 0x1, R3 ;  /* 0x0000000100007824 */ /* 0x000fca00078e0203 */
[----:B------:R2:W-:Y:S01]  /*14940*/  STL [R1+0x4], R0 ;  /* 0x0000040001007387 */ /* 0x0005e20000100800 */
[----:B------:R-:W-:Y:S05]  /*14950*/  BRA `(.L_x_2389) ;  /* 0x0000000000287947 */ /* 0x000fea0003800000 */
.L_x_2381:
        /* <DEDUP_REMOVED lines=10> */
.L_x_2389:
[----:B0-----:R-:W3:Y:S04]  /*14a00*/  LDL R3, [R1+0x8] ;  /* 0x0000080001037983 */ /* 0x001ee80000100800 */
[----:B-1----:R-:W4:Y:S04]  /*14a10*/  LDL R2, [R1+0xc] ;  /* 0x00000c0001027983 */ /* 0x002f280000100800 */
[----:B------:R-:W5:Y:S04]  /*14a20*/  LDL R4, [R1] ;  /* 0x0000000001047983 */ /* 0x000f680000100800 */
[----:B------:R-:W5:Y:S01]  /*14a30*/  LDL R5, [R1+0x4] ;  /* 0x0000040001057983 */ /* 0x000f620000100800 */
[----:B------:R-:W-:Y:S05]  /*14a40*/  WARPSYNC.ALL ;  /* 0x0000000000007948 */ /* 0x000fea0003800000 */
[----:B--2---:R-:W0:Y:S02]  /*14a50*/  S2R R0, SR_TID.X ;  /* 0x0000000000007919 */ /* 0x004e240000002100 */
        /* <DEDUP_REMOVED lines=10> */
.L_x_2378:
[----:B------:R-:W2:Y:S01]  /*14b00*/  LDL R0, [R1+0xc] ;  /* 0x00000c0001007983 */ /* 0x000ea20000100800 */
[----:B------:R-:W-:Y:S02]  /*14b10*/  ULDC UR4, c[0x0][0xc3c] ;  /* 0x00030f0000047ab9 */ /* 0x000fe40000000800 */
[----:B--2---:R-:W-:-:S13]  /*14b20*/  ISETP.GE.AND P0, PT, R0, UR4, PT ;  /* 0x0000000400007c0c */ /* 0x004fda000bf06270 */
[----:B------:R-:W-:Y:S05]  /*14b30*/  @!P0 BRA `(.L_x_2390) ;  /* 0xffffffa400208947 */ /* 0x000fea000383ffff */
[----:B------:R-:W-:Y:S05]  /*14b40*/  BSYNC B8 ;  /* 0x0000000000087941 */ /* 0x000fea0003800000 */
.L_x_2286:
[----:B0-----:R-:W2:Y:S01]  /*14b50*/  LDL.LU R0, [R1+0x48] ;  /* 0x0000480001007983 */ /* 0x001ea20000300800 */
[----:B------:R-:W-:Y:S01]  /*14b60*/  BSSY B0, `(.L_x_2391) ;  /* 0x000000b000007945 */ /* 0x000fe20003800000 */
[----:B-1-3--:R-:W0:Y:S01]  /*14b70*/  S2R R5, SR_CgaCtaId ;  /* 0x0000000000057919 */ /* 0x00ae220000008800 */
        /* <DEDUP_REMOVED lines=9> */
.L_x_2462:
[----:B------:R-:W-:Y:S05]  /*14c10*/  BSYNC B0 ;  /* 0x0000000000007941 */ /* 0x000fea0003800000 */
.L_x_2391:
[----:B------:R-:W-:-:S03]  /*14c20*/  UMOV UR4, 0xffffffff ;  /* 0xffffffff00047882 */ /* 0x000fc60000000000 */
[----:B------:R-:W-:Y:S05]  /*14c30*/  BRA.DIV UR4, `(.L_x_2393) ;  /* 0x00000022042c7947 */ /* 0x000fea000b800000 */
[----:B------:R-:W1:Y:S02]  /*14c40*/  S2R R2, SR_TID.X ;  /* 0x0000000000027919 */ /* 0x000e640000002100 */
[----:B-1----:R-:W-:-:S04]  /*14c50*/  SHF.R.U32.HI R2, RZ, 0x5, R2 ;  /* 0x00000005ff027819 */ /* 0x002fc80000011602 */
[----:B------:R-:W-:-:S05]  /*14c60*/  LOP3.LUT R2, R2, 0x3, RZ, 0xc0, !PT ;  /* 0x0000000302027812 */ /* 0x000fca00078ec0ff */
[----:B------:R1:W2:Y:S02]  /*14c70*/  SHFL.IDX PT, R14, R2, RZ, 0x1f ;  /* 0x00001fff020e7589 */ /* 0x0002a400000e0000 */
.L_x_2465:
[----:B--2---:R-:W-:Y:S01]  /*14c80*/  ISETP.NE.AND P0, PT, R14, RZ, PT ;  /* 0x000000ff0e00720c */ /* 0x004fe20003f05270 */
[----:B------:R-:W-:-:S12]  /*14c90*/  BSSY B0, `(.L_x_2394) ;  /* 0x0000025000007945 */ /* 0x000fd80003800000 */
[----:B------:R-:W-:Y:S05]  /*14ca0*/  @P0 BRA `(.L_x_2395) ;  /* 0x00000000008c0947 */ /* 0x000fea0003800000 */
[----:B------:R-:W-:-:S03]  /*14cb0*/  UMOV UR4, 0xffffffff ;  /* 0xffffffff00047882 */ /* 0x000fc60000000000 */
[----:B------:R-:W-:Y:S05]  /*14cc0*/  BRA.DIV UR4, `(.L_x_2396) ;  /* 0x00000022043c7947 */ /* 0x000fea000b800000 */
[----:B------:R-:W-:-:S13]  /*14cd0*/  ELECT P6, URZ, PT ;  /* 0x00000000003f782f */ /* 0x000fda00038c0000 */
.L_x_2468:
[----:B------:R-:W-:Y:S05]  /*14ce0*/  @!P6 BRA `(.L_x_2395) ;  /* 0x00000000007ce947 */ /* 0x000fea0003800000 */
[----:B-1----:R-:W2:Y:S02]  /*14cf0*/  LDL.LU R2, [R1+0x60] ;  /* 0x0000600001027983 */ /* 0x002ea40000300800 */
[----:B--2---:R-:W-:-:S04]  /*14d00*/  LOP3.LUT R2, R2, 0x2, RZ, 0xfc, !PT ;  /* 0x0000000202027812 */ /* 0x004fc800078efcff */
[----:B------:R-:W-:-:S13]  /*14d10*/  ISETP.NE.AND P2, PT, R2, 0x3, PT ;  /* 0x000000030200780c */ /* 0x000fda0003f45270 */
[----:B------:R-:W-:Y:S05]  /*14d20*/  @!P2 BRA `(.L_x_2397) ;  /* 0x000000000004a947 */ /* 0x000fea0003800000 */
[----:B------:R-:W-:Y:S01]  /*14d30*/  BPT.TRAP 0x1 ;  /* 0x000000040000795c */ /* 0x000fe20000300000 */
.L_x_2397:
        /* <DEDUP_REMOVED lines=13> */
.L_x_2469:
[----:B------:R-:W1:Y:S02]  /*14e10*/  SYNCS.PHASECHK.TRANS64.TRYWAIT P0, [R7+URZ], R2 ;  /* 0x00000002070075a7 */ /* 0x000e64000800017f */
[----:B-1----:R-:W-:Y:S05]  /*14e20*/  @!P0 BRA `(.L_x_2399) ;  /* 0x0000002000188947 */ /* 0x002fea0003800000 */
.L_x_2470:
[----:B------:R-:W-:Y:S05]  /*14e30*/  @!P2 BRA `(.L_x_2400) ;  /* 0x000000000004a947 */ /* 0x000fea0003800000 */
[----:B------:R-:W-:Y:S01]  /*14e40*/  BPT.TRAP 0x1 ;  /* 0x000000040000795c */ /* 0x000fe20000300000 */
.L_x_2400:
[----:B------:R-:W-:-:S04]  /*14e50*/  VIADD R0, R0, 0x34860 ;  /* 0x0003486000007836 */ /* 0x000fc80000000000 */
[----:B------:R-:W-:-:S04]  /*14e60*/  IMAD R4, R19, 0x8, R0 ;  /* 0x0000000813047824 */ /* 0x000fc800078e0200 */
[----:B------:R-:W2:Y:S02]  /*14e70*/  SYNCS.PHASECHK.TRANS64.TRYWAIT P0, [R4+URZ], R5 ;  /* 0x00000005040075a7 */ /* 0x000ea4000800017f */
[----:B--2---:R-:W-:Y:S05]  /*14e80*/  @!P0 BRA `(.L_x_2401) ;  /* 0x0000002000148947 */ /* 0x004fea0003800000 */
.L_x_2471:
[----:B------:R-:W-:-:S07]  /*14e90*/  IMAD R3, R3, 0x8, R0 ;  /* 0x0000000803037824 */ /* 0x000fce00078e0200 */
.L_x_2402:
[----:B---3--:R3:W4:Y:S02]  /*14ea0*/  SYNCS.PHASECHK.TRANS64.TRYWAIT P0, [R3+URZ], R2 ;  /* 0x00000002030075a7 */ /* 0x008724000800017f */
[----:B----4-:R-:W-:Y:S05]  /*14eb0*/  @!P0 NANOSLEEP.SYNCS 0x989680 ;  /* 0x009896800000895d */ /* 0x010fea0003900000 */
[----:B------:R-:W4:Y:S02]  /*14ec0*/  @!P0 SYNCS.PHASECHK.TRANS64 P0, [R3+URZ], R2 ;  /* 0x00000002030085a7 */ /* 0x000f24000800007f */
[----:B----4-:R-:W-:Y:S05]  /*14ed0*/  @!P0 BRA `(.L_x_2402) ;  /* 0xfffffffc00f08947 */ /* 0x010fea000383ffff */
.L_x_2395:
[----:B------:R-:W-:Y:S05]  /*14ee0*/  BSYNC B0 ;  /* 0x0000000000007941 */ /* 0x000fea0003800000 */
.L_x_2394:
[----:B------:R-:W-:Y:S05]  /*14ef0*/  EXIT ;  /* 0x000000000000794d */ /* 0x000fea0003800000 */
.L_x_2225:
[----:B0-----:R-:W-:-:S04]  /*14f00*/  IMAD.U32 R3, RZ, RZ, UR37 ;  /* 0x00000025ff037e24 */ /* 0x001fc8000f8e00ff */
[----:B------:R0:W1:Y:S03]  /*14f10*/  SYNCS.PHASECHK.TRANS64.TRYWAIT P1, [R3+URZ+0x34800], R0 ;  /* 0x03480000030075a7 */ /* 0x000066000802017f */
[----:B-1----:R-:W-:Y:S05]  /*14f20*/  @!P1 NANOSLEEP.SYNCS 0x989680 ;  /* 0x009896800000995d */ /* 0x002fea0003900000 */
[----:B------:R-:W1:Y:S02]  /*14f30*/  @!P1 SYNCS.PHASECHK.TRANS64 P1, [R3+URZ+0x34800], R0 ;  /* 0x03480000030095a7 */ /* 0x000e64000802007f */
[----:B-1----:R-:W-:Y:S05]  /*14f40*/  @!P1 BRA `(.L_x_2225) ;  /* 0xfffffffc00ec9947 */ /* 0x002fea000383ffff */
[----:B------:R-:W-:Y:S05]  /*14f50*/  BRA `(.L_x_2403) ;  /* 0xfffffecc00007947 */ /* 0x000fea000383ffff */
.L_x_2229:
[----:B-1----:R1:W2:Y:S02]  /*14f60*/  SYNCS.PHASECHK.TRANS64.TRYWAIT P2, [R0+URZ+0x34830], R3 ;  /* 0x03483003000075a7 */ /* 0x0022a4000804017f */
[----:B--2---:R-:W-:Y:S05]  /*14f70*/  @!P2 NANOSLEEP.SYNCS 0x989680 ;  /* 0x009896800000a95d */ /* 0x004fea0003900000 */
[----:B------:R-:W2:Y:S02]  /*14f80*/  @!P2 SYNCS.PHASECHK.TRANS64 P2, [R0+URZ+0x34830], R3 ;  /* 0x034830030000a5a7 */ /* 0x000ea4000804007f */
[----:B--2---:R-:W-:Y:S05]  /*14f90*/  @!P2 BRA `(.L_x_2229) ;  /* 0xfffffffc00f0a947 */ /* 0x004fea000383ffff */
[----:B------:R-:W-:Y:S05]  /*14fa0*/  BRA `(.L_x_2228) ;  /* 0xfffffecc00247947 */ /* 0x000fea000383ffff */
.L_x_2234:
[----:B-1----:R-:W-:-:S04]  /*14fb0*/  IMAD.U32 R6, RZ, RZ, UR59 ;  /* 0x0000003bff067e24 */ /* 0x002fc8000f8e00ff */
[----:B------:R1:W2:Y:S03]  /*14fc0*/  SYNCS.PHASECHK.TRANS64.TRYWAIT P3, [R6+URZ+0x34830], R5 ;  /* 0x03483005060075a7 */ /* 0x0002a6000806017f */
[----:B--2---:R-:W-:Y:S05]  /*14fd0*/  @!P3 NANOSLEEP.SYNCS 0x989680 ;  /* 0x009896800000b95d */ /* 0x004fea0003900000 */
[----:B------:R-:W2:Y:S02]  /*14fe0*/  @!P3 SYNCS.PHASECHK.TRANS64 P3, [R6+URZ+0x34830], R5 ;  /* 0x034830050600b5a7 */ /* 0x000ea4000806007f */
[----:B--2---:R-:W-:Y:S05]  /*14ff0*/  @!P3 BRA `(.L_x_2234) ;  /* 0xfffffffc00ecb947 */ /* 0x004fea000383ffff */
[----:B------:R-:W-:Y:S05]  /*15000*/  BRA `(.L_x_2233) ;  /* 0xfffffef800887947 */ /* 0x000fea000383ffff */
.L_x_2238:
[----:B01----:R-:W-:-:S04]  /*15010*/  IMAD.U32 R5, RZ, RZ, UR7 ;  /* 0x00000007ff057e24 */ /* 0x003fc8000f8e00ff */
[----:B------:R0:W1:Y:S03]  /*15020*/  SYNCS.PHASECHK.TRANS64.TRYWAIT P3, [R5+URZ+0x34850], R0 ;  /* 0x03485000050075a7 */ /* 0x000066000806017f */
[----:B-1----:R-:W-:Y:S05]  /*15030*/  @!P3 NANOSLEEP.SYNCS 0x989680 ;  /* 0x009896800000b95d */ /* 0x002fea0003900000 */
[----:B------:R-:W1:Y:S02]  /*15040*/  @!P3 SYNCS.PHASECHK.TRANS64 P3, [R5+URZ+0x34850], R0 ;  /* 0x034850000500b5a7 */ /* 0x000e64000806007f */
[----:B-1----:R-:W-:Y:S05]  /*15050*/  @!P3 BRA `(.L_x_2238) ;  /* 0xfffffffc00ecb947 */ /* 0x002fea000383ffff */
[----:B------:R-:W-:Y:S05]  /*15060*/  BRA `(.L_x_2237) ;  /* 0xffffff00008c7947 */ /* 0x000fea000383ffff */
.L_x_2244:
[----:B-1----:R-:W-:-:S04]  /*15070*/  IMAD.U32 R6, RZ, RZ, UR6 ;  /* 0x00000006ff067e24 */ /* 0x002fc8000f8e00ff */
[----:B------:R1:W2:Y:S03]  /*15080*/  SYNCS.PHASECHK.TRANS64.TRYWAIT P2, [R6+URZ+0x34830], R5 ;  /* 0x03483005060075a7 */ /* 0x0002a6000804017f */
[----:B--2---:R-:W-:Y:S05]  /*15090*/  @!P2 NANOSLEEP.SYNCS 0x989680 ;  /* 0x009896800000a95d */ /* 0x004fea0003900000 */
[----:B------:R-:W2:Y:S02]  /*150a0*/  @!P2 SYNCS.PHASECHK.TRANS64 P2, [R6+URZ+0x34830], R5 ;  /* 0x034830050600a5a7 */ /* 0x000ea4000804007f */
[----:B--2---:R-:W-:Y:S05]  /*150b0*/  @!P2 BRA `(.L_x_2244) ;  /* 0xfffffffc00eca947 */ /* 0x004fea000383ffff */
[----:B------:R-:W-:Y:S05]  /*150c0*/  BRA `(.L_x_2243) ;  /* 0xffffff2800d07947 */ /* 0x000fea000383ffff */
.L_x_2248:
[----:B01----:R-:W-:-:S04]  /*150d0*/  IMAD.U32 R5, RZ, RZ, UR7 ;  /* 0x00000007ff057e24 */ /* 0x003fc8000f8e00ff */
[----:B------:R0:W1:Y:S03]  /*150e0*/  SYNCS.PHASECHK.TRANS64.TRYWAIT P2, [R5+URZ+0x34850], R0 ;  /* 0x03485000050075a7 */ /* 0x000066000804017f */
[----:B-1----:R-:W-:Y:S05]  /*150f0*/  @!P2 NANOSLEEP.SYNCS 0x989680 ;  /* 0x009896800000a95d */ /* 0x002fea0003900000 */
[----:B------:R-:W1:Y:S02]  /*15100*/  @!P2 SYNCS.PHASECHK.TRANS64 P2, [R5+URZ+0x34850], R0 ;  /* 0x034850000500a5a7 */ /* 0x000e64000804007f */
[----:B-1----:R-:W-:Y:S05]  /*15110*/  @!P2 BRA `(.L_x_2248) ;  /* 0xfffffffc00eca947 */ /* 0x002fea000383ffff */
[----:B------:R-:W-:Y:S05]  /*15120*/  BRA `(.L_x_2247) ;  /* 0xffffff3000d47947 */ /* 0x000fea000383ffff */
.L_x_2253:
[----:B-1----:R-:W-:-:S04]  /*15130*/  IMAD.U32 R7, RZ, RZ, UR5 ;  /* 0x00000005ff077e24 */ /* 0x002fc8000f8e00ff */
[----:B------:R1:W2:Y:S03]  /*15140*/  SYNCS.PHASECHK.TRANS64.TRYWAIT P0, [R7+URZ+0x34850], R0 ;  /* 0x03485000070075a7 */ /* 0x0002a6000800017f */
[----:B--2---:R-:W-:Y:S05]  /*15150*/  @!P0 NANOSLEEP.SYNCS 0x989680 ;  /* 0x009896800000895d */ /* 0x004fea0003900000 */
[----:B------:R-:W2:Y:S02]  /*15160*/  @!P0 SYNCS.PHASECHK.TRANS64 P0, [R7+URZ+0x34850], R0 ;  /* 0x03485000070085a7 */ /* 0x000ea4000800007f */
[----:B--2---:R-:W-:Y:S05]  /*15170*/  @!P0 BRA `(.L_x_2253) ;  /* 0xfffffffc00ec8947 */ /* 0x004fea000383ffff */
[----:B------:R-:W-:Y:S05]  /*15180*/  BRA `(.L_x_2252) ;  /* 0xffffff5400a47947 */ /* 0x000fea000383ffff */
.L_x_2300:
        /* <DEDUP_REMOVED lines=8> */
[----:B--2---:R-:W-:Y:S05]  /*15210*/  WARPSYNC.COLLECTIVE R15, `(.L_x_2405) ;  /* 0x000000000f087348 */ /* 0x004fea0003c00000 */
[----:B------:R0:W1:Y:S02]  /*15220*/  SHFL.IDX P6, R14, R13, R12, R11 ;  /* 0x0000000c0d0e7389 */ /* 0x00006400000c000b */
[----:B012---:R-:W-:Y:S01]  /*15230*/  ENDCOLLECTIVE ;  /* 0x000000000000791b */ /* 0x007fe20003800000 */
.L_x_2405:
[----:B------:R-:W-:Y:S05]  /*15240*/  BSYNC B0 ;  /* 0x0000000000007941 */ /* 0x000fea0003800000 */
.L_x_2404:
[----:B------:R-:W-:Y:S05]  /*15250*/  BRA `(.L_x_2406) ;  /* 0xffffffac00347947 */ /* 0x000fea000383ffff */
.L_x_2302:
[----:B------:R-:W-:Y:S01]  /*15260*/  BSSY B0, `(.L_x_2407) ;  /* 0x0000006000007945 */ /* 0x000fe20003800000 */
[----:B------:R-:W-:-:S07]  /*15270*/  IMAD.MOV.U32 R15, RZ, RZ, -0x1 ;  /* 0xffffffffff0f7424 */ /* 0x000fce00078e00ff */
[----:B--23--:R-:W-:Y:S05]  /*15280*/  WARPSYNC.COLLECTIVE R15, `(.L_x_2408) ;  /* 0x000000000f0c7348 */ /* 0x00cfea0003c00000 */
[----:B------:R-:W-:Y:S02]  /*15290*/  ELECT P6, UR62, PT ;  /* 0x00000000003e782f */ /* 0x000fe400038c0000 */
[----:B------:R-:W-:Y:S01]  /*152a0*/  MOV R14, UR62 ;  /* 0x0000003e000e7c02 */ /* 0x000fe20008000f00 */
[----:B--23--:R-:W-:Y:S10]  /*152b0*/  ENDCOLLECTIVE ;  /* 0x000000000000791b */ /* 0x00cff40003800000 */
.L_x_2408:
[----:B------:R-:W-:Y:S05]  /*152c0*/  BSYNC B0 ;  /* 0x0000000000007941 */ /* 0x000fea0003800000 */
.L_x_2407:
[----:B------:R-:W-:Y:S05]  /*152d0*/  BRA `(.L_x_2409) ;  /* 0xffffffac00387947 */ /* 0x000fea000383ffff */
.L_x_2304:
[----:B0-----:R0:W1:Y:S02]  /*152e0*/  SYNCS.PHASECHK.TRANS64.TRYWAIT P0, [R0+URZ+0x34840], R2 ;  /* 0x03484002000075a7 */ /* 0x001064000800017f */
[----:B-1----:R-:W-:Y:S05]  /*152f0*/  @!P0 NANOSLEEP.SYNCS 0x989680 ;  /* 0x009896800000895d */ /* 0x002fea0003900000 */
[----:B------:R-:W1:Y:S02]  /*15300*/  @!P0 SYNCS.PHASECHK.TRANS64 P0, [R0+URZ+0x34840], R2 ;  /* 0x03484002000085a7 */ /* 0x000e64000800007f */
[----:B-1----:R-:W-:Y:S05]  /*15310*/  @!P0 BRA `(.L_x_2304) ;  /* 0xfffffffc00f08947 */ /* 0x002fea000383ffff */
[----:B------:R-:W-:Y:S05]  /*15320*/  BRA `(.L_x_2410) ;  /* 0xffffffac00987947 */ /* 0x000fea000383ffff */
.L_x_2308:
[----:B------:R-:W2:Y:S01]  /*15330*/  LDL.LU R11, [R1+0x38] ;  /* 0x00003800010b7983 */ /* 0x000ea20000300800 */
[----:B------:R-:W-:Y:S01]  /*15340*/  IMAD.MOV.U32 R13, RZ, RZ, R3 ;  /* 0x000000ffff0d7224 */ /* 0x000fe200078e0003 */
[----:B------:R-:W-:Y:S01]  /*15350*/  MOV R12, RZ ;  /* 0x000000ff000c7202 */ /* 0x000fe20000000f00 */
[----:B------:R-:W-:Y:S01]  /*15360*/  IMAD.MOV.U32 R15, RZ, RZ, -0x1 ;  /* 0xffffffffff0f7424 */ /* 0x000fe200078e00ff */
[----:B------:R-:W-:-:S04]  /*15370*/  LOP3.LUT R5, R5, 0x7f, RZ, 0xc0, !PT ;  /* 0x0000007f05057812 */ /* 0x000fc800078ec0ff */
[----:B------:R-:W-:-:S05]  /*15380*/  SHF.R.U32.HI R5, RZ, 0x3, R5 ;  /* 0x00000003ff057819 */ /* 0x000fca0000011605 */
[----:B------:R-:W-:-:S04]  /*15390*/  IMAD R2, R9, 0x80, R5 ;  /* 0x0000008009027824 */ /* 0x000fc800078e0205 */
[----:B------:R-:W-:Y:S02]  /*153a0*/  VIADD R5, R2, 0x10 ;  /* 0x0000001002057836 */ /* 0x000fe40000000000 */
[----:B--2---:R-:W-:Y:S02]  /*153b0*/  IMAD R0, R11, R7, RZ ;  /* 0x000000070b007224 */ /* 0x004fe400078e02ff */
[----:B------:R-:W-:-:S03]  /*153c0*/  IMAD.MOV.U32 R11, RZ, RZ, 0x181f ;  /* 0x0000181fff0b7424 */ /* 0x000fc600078e00ff */
[----:B------:R-:W-:-:S13]  /*153d0*/  ISETP.GE.AND P3, PT, R2, R0, PT ;  /* 0x000000000200720c */ /* 0x000fda0003f66270 */
[----:B-----5:R-:W-:Y:S05]  /*153e0*/  WARPSYNC.COLLECTIVE R15, `(.L_x_2411) ;  /* 0x000000000f087348 */ /* 0x020fea0003c00000 */
[----:B------:R0:W1:Y:S02]  /*153f0*/  SHFL.IDX P6, R14, R13, R12, R11 ;  /* 0x0000000c0d0e7389 */ /* 0x00006400000c000b */
[----:B01---5:R-:W-:Y:S01]  /*15400*/  ENDCOLLECTIVE ;  /* 0x000000000000791b */ /* 0x023fe20003800000 */
.L_x_2411:
[----:B------:R-:W-:Y:S02]  /*15410*/  IMAD.MOV.U32 R13, RZ, RZ, R4 ;  /* 0x000000ffff0d7224 */ /* 0x000fe400078e0004 */
[----:B------:R-:W-:-:S07]  /*15420*/  IMAD.MOV.U32 R6, RZ, RZ, R14 ;  /* 0x000000ffff067224 */ /* 0x000fce00078e000e */
[----:B------:R-:W-:Y:S05]  /*15430*/  WARPSYNC.COLLECTIVE R15, `(.L_x_2412) ;  /* 0x000000000f087348 */ /* 0x000fea0003c00000 */
[----:B------:R0:W1:Y:S02]  /*15440*/  SHFL.IDX P6, R14, R13, R12, R11 ;  /* 0x0000000c0d0e7389 */ /* 0x00006400000c000b */
[----:B01----:R-:W-:Y:S01]  /*15450*/  ENDCOLLECTIVE ;  /* 0x000000000000791b */ /* 0x003fe20003800000 */
.L_x_2412:
[----:B------:R-:W-:Y:S02]  /*15460*/  IMAD.MOV.U32 R13, RZ, RZ, R3 ;  /* 0x000000ffff0d7224 */ /* 0x000fe400078e0003 */
[----:B------:R-:W-:Y:S02]  /*15470*/  IMAD.MOV.U32 R12, RZ, RZ, 0x1 ;  /* 0x00000001ff0c7424 */ /* 0x000fe400078e00ff */
[----:B------:R-:W-:-:S07]  /*15480*/  IMAD.MOV.U32 R7, RZ, RZ, R14 ;  /* 0x000000ffff077224 */ /* 0x000fce00078e000e */
[----:B------:R-:W-:Y:S05]  /*15490*/  WARPSYNC.COLLECTIVE R15, `(.L_x_2413) ;  /* 0x000000000f087348 */ /* 0x000fea0003c00000 */
[----:B------:R0:W1:Y:S02]  /*154a0*/  SHFL.IDX P6, R14, R13, R12, R11 ;  /* 0x0000000c0d0e7389 */ /* 0x00006400000c000b */
[----:B01----:R-:W-:Y:S01]  /*154b0*/  ENDCOLLECTIVE ;  /* 0x000000000000791b */ /* 0x003fe20003800000 */
.L_x_2413:
[----:B------:R-:W-:-:S05]  /*154c0*/  @!P3 LEA R7, P5, R8, R7, 0x1 ;  /* 0x000000070807b211 */ /* 0x000fca00078a08ff */
[----:B------:R-:W-:-:S05]  /*154d0*/  @!P3 IMAD.X R6, RZ, RZ, R6, P5 ;  /* 0x000000ffff06b224 */ /* 0x000fca00028e0606 */
[----:B------:R-:W-:Y:S01]  /*154e0*/  @!P3 LOP3.LUT R7, R7, R6, RZ, 0x3c, !PT ;  /* 0x000000060707b212 */ /* 0x000fe200078e3cff */
[----:B------:R-:W-:-:S03]  /*154f0*/  IMAD.MOV.U32 R13, RZ, RZ, R4 ;  /* 0x000000ffff0d7224 */ /* 0x000fc600078e0004 */
[----:B------:R-:W-:-:S04]  /*15500*/  @!P3 LOP3.LUT R6, R7, R6, RZ, 0x3c, !PT ;  /* 0x000000060706b212 */ /* 0x000fc800078e3cff */
[----:B------:R-:W-:Y:S01]  /*15510*/  @!P3 LOP3.LUT R7, R7, R6, RZ, 0x3c, !PT ;  /* 0x000000060707b212 */ /* 0x000fe200078e3cff */
[----:B------:R-:W-:-:S07]  /*15520*/  IMAD.MOV.U32 R9, RZ, RZ, R14 ;  /* 0x000000ffff097224 */ /* 0x000fce00078e000e */
[----:B------:R-:W-:Y:S05]  /*15530*/  WARPSYNC.COLLECTIVE R15, `(.L_x_2414) ;  /* 0x000000000f087348 */ /* 0x000fea0003c00000 */
[----:B------:R0:W1:Y:S02]  /*15540*/  SHFL.IDX P6, R14, R13, R12, R11 ;  /* 0x0000000c0d0e7389 */ /* 0x00006400000c000b */
[----:B01----:R-:W-:Y:S01]  /*15550*/  ENDCOLLECTIVE ;  /* 0x000000000000791b */ /* 0x003fe20003800000 */
.L_x_2414:
[----:B------:R-:W-:Y:S01]  /*15560*/  @!PT LDS RZ, [RZ] ;  /* 0x00000000fffff984 */ /* 0x000fe20000000800 */
[----:B------:R-:W-:Y:S01]  /*15570*/  @!PT LDS RZ, [RZ] ;  /* 0x00000000fffff984 */ /* 0x000fe20000000800 */
[----:B------:R-:W-:Y:S01]  /*15580*/  @!PT LDS RZ, [RZ] ;  /* 0x00000000fffff984 */ /* 0x000fe20000000800 */
[----:B------:R0:W-:Y:S04]  /*15590*/  @!P3 LDGSTS.E.BYPASS.LTC128B.128 [R10+0x10400], desc[UR56][R6.64], !P2 ;  /* 0x10400000060abfae */ /* 0x0001e8000d101d78 */
[----:B------:R0:W-:Y:S04]  /*155a0*/  @!P3 LDGSTS.E.BYPASS.LTC128B.128 [R10+0x14400], desc[UR56][R6.64+0x80], !P1 ;  /* 0x14400080060abfae */ /* 0x0001e8000c901d78 */
[----:B------:R0:W-:Y:S01]  /*155b0*/  @!P3 LDGSTS.E.BYPASS.LTC128B.128 [R10+0x18400], desc[UR56][R6.64+0x100], !P0 ;  /* 0x18400100060abfae */ /* 0x0001e2000c101d78 */
[----:B------:R-:W-:Y:S01]  /*155c0*/  ISETP.GE.AND P3, PT, R5, R0, PT ;  /* 0x000000000500720c */ /* 0x000fe20003f66270 */
[----:B------:R-:W-:-:S02]  /*155d0*/  IMAD.MOV.U32 R13, RZ, RZ, R3 ;  /* 0x000000ffff0d7224 */ /* 0x000fc400078e0003 */
[----:B------:R-:W-:Y:S02]  /*155e0*/  IMAD.MOV.U32 R12, RZ, RZ, 0x2 ;  /* 0x00000002ff0c7424 */ /* 0x000fe400078e00ff */
[----:B------:R-:W-:-:S08]  /*155f0*/  IMAD.MOV.U32 R5, RZ, RZ, R14 ;  /* 0x000000ffff057224 */ /* 0x000fd000078e000e */
[----:B0-----:R-:W-:Y:S05]  /*15600*/  WARPSYNC.COLLECTIVE R15, `(.L_x_2415) ;  /* 0x000000000f087348 */ /* 0x001fea0003c00000 */
[----:B------:R1:W2:Y:S02]  /*15610*/  SHFL.IDX P6, R14, R13, R12, R11 ;  /* 0x0000000c0d0e7389 */ /* 0x0002a400000c000b */
[----:B012---:R-:W-:Y:S01]  /*15620*/  ENDCOLLECTIVE ;  /* 0x000000000000791b */ /* 0x007fe20003800000 */
.L_x_2415:
[----:B------:R-:W-:-:S05]  /*15630*/  @!P3 LEA R8, P5, R8, R5, 0x1 ;  /* 0x000000050808b211 */ /* 0x000fca00078a08ff */
[----:B------:R-:W-:Y:S02]  /*15640*/  @!P3 IMAD.X R5, RZ, RZ, R9, P5 ;  /* 0x000000ffff05b224 */ /* 0x000fe400028e0609 */
[----:B------:R-:W0:Y:S01]  /*15650*/  S2R R9, SR_TID.X ;  /* 0x0000000000097919 */ /* 0x000e220000002100 */
[----:B------:R-:W-:Y:S02]  /*15660*/  @!P3 IMAD.MOV.U32 R6, RZ, RZ, R8 ;  /* 0x000000ffff06b224 */ /* 0x000fe400078e0008 */
[----:B------:R-:W-:Y:S02]  /*15670*/  @!P3 IMAD.MOV.U32 R7, RZ, RZ, R5 ;  /* 0x000000ffff07b224 */ /* 0x000fe400078e0005 */
[----:B------:R-:W-:Y:S02]  /*15680*/  IMAD.MOV.U32 R13, RZ, RZ, R4 ;  /* 0x000000ffff0d7224 */ /* 0x000fe400078e0004 */
[----:B------:R-:W-:Y:S01]  /*15690*/  VIADD R5, R2, 0x20 ;  /* 0x0000002002057836 */ /* 0x000fe20000000000 */
[----:B------:R-:W-:Y:S01]  /*156a0*/  @!PT LDS RZ, [RZ] ;  /* 0x00000000fffff984 */ /* 0x000fe20000000800 */
[----:B------:R-:W-:Y:S01]  /*156b0*/  @!PT LDS RZ, [RZ] ;  /* 0x00000000fffff984 */ /* 0x000fe20000000800 */
[----:B------:R-:W-:Y:S01]  /*156c0*/  @!PT LDS RZ, [RZ] ;  /* 0x00000000fffff984 */ /* 0x000fe20000000800 */
[----:B------:R1:W-:Y:S04]  /*156d0*/  @!P3 LDGSTS.E.BYPASS.LTC128B.128 [R10+0x10c00], desc[UR56][R6.64], !P2 ;  /* 0x10c00000060abfae */ /* 0x0003e8000d101d78 */
[----:B------:R1:W-:Y:S01]  /*156e0*/  @!P3 LDGSTS.E.BYPASS.LTC128B.128 [R10+0x14c00], desc[UR56][R6.64+0x80], !P1 ;  /* 0x14c00080060abfae */ /* 0x0003e2000c901d78 */
[----:B------:R-:W-:-:S07]  /*156f0*/  IMAD.MOV.U32 R8, RZ, RZ, R14 ;  /* 0x000000ffff087224 */ /* 0x000fce00078e000e */
[----:B01----:R-:W-:Y:S05]  /*15700*/  WARPSYNC.COLLECTIVE R15, `(.L_x_2416) ;  /* 0x000000000f087348 */ /* 0x003fea0003c00000 */
[----:B------:R2:W3:Y:S02]  /*15710*/  SHFL.IDX P6, R14, R13, R12, R11 ;  /* 0x0000000c0d0e7389 */ /* 0x0004e400000c000b */
[----:B0123--:R-:W-:Y:S01]  /*15720*/  ENDCOLLECTIVE ;  /* 0x000000000000791b */ /* 0x00ffe20003800000 */
.L_x_2416:
[----:B------:R-:W-:Y:S01]  /*15730*/  @!PT LDS RZ, [RZ] ;  /* 0x00000000fffff984 */ /* 0x000fe20000000800 */
[----:B------:R-:W-:Y:S01]  /*15740*/  @!PT LDS RZ, [RZ] ;  /* 0x00000000fffff984 */ /* 0x000fe20000000800 */
[----:B------:R-:W-:Y:S01]  /*15750*/  @!PT LDS RZ, [RZ] ;  /* 0x00000000fffff984 */ /* 0x000fe20000000800 */
[----:B------:R0:W-:Y:S01]  /*15760*/  @!P3 LDGSTS.E.BYPASS.LTC128B.128 [R10+0x18c00], desc[UR56][R6.64+0x100], !P0 ;  /* 0x18c00100060abfae */ /* 0x0001e2000c101d78 */
[----:B------:R-:W-:Y:S01]  /*15770*/  ISETP.GE.AND P3, PT, R5, R0, PT ;  /* 0x000000000500720c */ /* 0x000fe20003f66270 */
[----:B------:R-:W-:Y:S02]  /*15780*/  IMAD.MOV.U32 R13, RZ, RZ, R3 ;  /* 0x000000ffff0d7224 */ /* 0x000fe400078e0003 */
[----:B------:R-:W-:Y:S02]  /*15790*/  IMAD.MOV.U32 R12, RZ, RZ, 0x3 ;  /* 0x00000003ff0c7424 */ /* 0x000fe400078e00ff */
[----:B------:R-:W-:-:S05]  /*157a0*/  IMAD.SHL.U32 R9, R9, 0x8, RZ ;  /* 0x0000000809097824 */ /* 0x000fca00078e00ff */
[----:B------:R-:W-:Y:S01]  /*157b0*/  LOP3.LUT R9, R9, 0x38, RZ, 0xc0, !PT ;  /* 0x0000003809097812 */ /* 0x000fe200078ec0ff */
[----:B0-----:R-:W-:-:S07]  /*157c0*/  IMAD.MOV.U32 R5, RZ, RZ, R14 ;  /* 0x000000ffff057224 */ /* 0x001fce00078e000e */
[----:B------:R-:W-:Y:S05]  /*157d0*/  WARPSYNC.COLLECTIVE R15, `(.L_x_2417) ;  /* 0x000000000f087348 */ /* 0x000fea0003c00000 */
[----:B------:R0:W1:Y:S02]  /*157e0*/  SHFL.IDX P6, R14, R13, R12, R11 ;  /* 0x0000000c0d0e7389 */ /* 0x00006400000c000b */
[----:B01----:R-:W-:Y:S01]  /*157f0*/  ENDCOLLECTIVE ;  /* 0x000000000000791b */ /* 0x003fe20003800000 */
.L_x_2417:
[----:B------:R-:W-:-:S05]  /*15800*/  @!P3 LEA R5, P4, R9, R5, 0x1 ;  /* 0x000000050905b211 */ /* 0x000fca00078808ff */
[----:B------:R-:W-:-:S04]  /*15810*/  @!P3 IMAD.X R6, RZ, RZ, R8, P4 ;  /* 0x000000ffff06b224 */ /* 0x000fc800020e0608 */
[----:B------:R-:W-:Y:S02]  /*15820*/  @!P3 IMAD.MOV.U32 R7, RZ, RZ, R6 ;  /* 0x000000ffff07b224 */ /* 0x000fe400078e0006 */
[----:B------:R-:W-:Y:S01]  /*15830*/  @!P3 IMAD.MOV.U32 R6, RZ, RZ, R5 ;  /* 0x000000ffff06b224 */ /* 0x000fe200078e0005 */
[----:B------:R-:W-:Y:S01]  /*15840*/  MOV R13, R4 ;  /* 0x00000004000d7202 */ /* 0x000fe20000000f00 */
[----:B------:R-:W-:-:S03]  /*15850*/  VIADD R5, R2, 0x30 ;  /* 0x0000003002057836 */ /* 0x000fc60000000000 */
        /* <DEDUP_REMOVED lines=11> */
.L_x_2418:
[----:B------:R-:W-:Y:S02]  /*15910*/  IMAD.MOV.U32 R13, RZ, RZ, R3 ;  /* 0x000000ffff0d7224 */ /* 0x000fe400078e0003 */
[----:B------:R-:W-:Y:S02]  /*15920*/  IMAD.MOV.U32 R12, RZ, RZ, 0x4 ;  /* 0x00000004ff0c7424 */ /* 0x000fe400078e00ff */
[----:B------:R-:W-:-:S07]  /*15930*/  IMAD.MOV.U32 R5, RZ, RZ, R14 ;  /* 0x000000ffff057224 */ /* 0x000fce00078e000e */
[----:B------:R-:W-:Y:S05]  /*15940*/  WARPSYNC.COLLECTIVE R15, `(.L_x_2419) ;  /* 0x000000000f087348 */ /* 0x000fea0003c00000 */
[----:B------:R0:W1:Y:S02]  /*15950*/  SHFL.IDX P6, R14, R13, R12, R11 ;  /* 0x0000000c0d0e7389 */ /* 0x00006400000c000b */
[----:B01----:R-:W-:Y:S01]  /*15960*/  ENDCOLLECTIVE ;  /* 0x000000000000791b */ /* 0x003fe20003800000 */
.L_x_2419:
        /* <DEDUP_REMOVED lines=17> */
.L_x_2420:
[----:B------:R-:W-:Y:S02]  /*15a80*/  IMAD.MOV.U32 R13, RZ, RZ, R3 ;  /* 0x000000ffff0d7224 */ /* 0x000fe400078e0003 */
[----:B------:R-:W-:Y:S02]  /*15a90*/  IMAD.MOV.U32 R12, RZ, RZ, 0x5 ;  /* 0x00000005ff0c7424 */ /* 0x000fe400078e00ff */
[----:B------:R-:W-:-:S07]  /*15aa0*/  IMAD.MOV.U32 R5, RZ, RZ, R14 ;  /* 0x000000ffff057224 */ /* 0x000fce00078e000e */
[----:B------:R-:W-:Y:S05]  /*15ab0*/  WARPSYNC.COLLECTIVE R15, `(.L_x_2421) ;  /* 0x000000000f087348 */ /* 0x000fea0003c00000 */
[----:B------:R0:W1:Y:S02]  /*15ac0*/  SHFL.IDX P6, R14, R13, R12, R11 ;  /* 0x0000000c0d0e7389 */ /* 0x00006400000c000b */
[----:B01----:R-:W-:Y:S01]  /*15ad0*/  ENDCOLLECTIVE ;  /* 0x000000000000791b */ /* 0x003fe20003800000 */
.L_x_2421:
        /* <DEDUP_REMOVED lines=17> */
.L_x_2422:
[----:B------:R-:W-:Y:S02]  /*15bf0*/  IMAD.MOV.U32 R13, RZ, RZ, R3 ;  /* 0x000000ffff0d7224 */ /* 0x000fe400078e0003 */
[----:B------:R-:W-:Y:S02]  /*15c00*/  IMAD.MOV.U32 R12, RZ, RZ, 0x6 ;  /* 0x00000006ff0c7424 */ /* 0x000fe400078e00ff */
[----:B------:R-:W-:-:S07]  /*15c10*/  IMAD.MOV.U32 R5, RZ, RZ, R14 ;  /* 0x000000ffff057224 */ /* 0x000fce00078e000e */
[----:B------:R-:W-:Y:S05]  /*15c20*/  WARPSYNC.COLLECTIVE R15, `(.L_x_2423) ;  /* 0x000000000f087348 */ /* 0x000fea0003c00000 */
[----:B------:R0:W1:Y:S02]  /*15c30*/  SHFL.IDX P6, R14, R13, R12, R11 ;  /* 0x0000000c0d0e7389 */ /* 0x00006400000c000b */
[----:B01----:R-:W-:Y:S01]  /*15c40*/  ENDCOLLECTIVE ;  /* 0x000000000000791b */ /* 0x003fe20003800000 */
.L_x_2423:
        /* <DEDUP_REMOVED lines=11> */
[----:B0-----:R-:W-:-:S07]  /*15d00*/  IMAD.MOV.U32 R6, RZ, RZ, R14 ;  /* 0x000000ffff067224 */ /* 0x001fce00078e000e */
[----:B------:R-:W-:Y:S05]  /*15d10*/  WARPSYNC.COLLECTIVE R15, `(.L_x_2424) ;  /* 0x000000000f087348 */ /* 0x000fea0003c00000 */
[----:B------:R0:W1:Y:S02]  /*15d20*/  SHFL.IDX P6, R14, R13, R12, R11 ;  /* 0x0000000c0d0e7389 */ /* 0x00006400000c000b */
[----:B01----:R-:W-:Y:S01]  /*15d30*/  ENDCOLLECTIVE ;  /* 0x000000000000791b */ /* 0x003fe20003800000 */
.L_x_2424:
[----:B------:R-:W-:-:S05]  /*15d40*/  VIADD R7, R2, 0x60 ;  /* 0x0000006002077836 */ /* 0x000fca0000000000 */
[----:B------:R-:W-:Y:S01]  /*15d50*/  ISETP.GE.AND P4, PT, R7, R0, PT ;  /* 0x000000000700720c */ /* 0x000fe20003f86270 */
[----:B------:R-:W-:Y:S02]  /*15d60*/  IMAD.MOV.U32 R13, RZ, RZ, R3 ;  /* 0x000000ffff0d7224 */ /* 0x000fe400078e0003 */
[----:B------:R-:W-:Y:S02]  /*15d70*/  IMAD.MOV.U32 R12, RZ, RZ, 0x7 ;  /* 0x00000007ff0c7424 */ /* 0x000fe400078e00ff */
[----:B------:R-:W-:-:S08]  /*15d80*/  IMAD.MOV.U32 R5, RZ, RZ, R14 ;  /* 0x000000ffff057224 */ /* 0x000fd000078e000e */
[----:B------:R-:W-:Y:S05]  /*15d90*/  WARPSYNC.COLLECTIVE R15, `(.L_x_2425) ;  /* 0x000000000f087348 */ /* 0x000fea0003c00000 */
[----:B------:R0:W1:Y:S02]  /*15da0*/  SHFL.IDX P6, R14, R13, R12, R11 ;  /* 0x0000000c0d0e7389 */ /* 0x00006400000c000b */
[----:B01----:R-:W-:Y:S01]  /*15db0*/  ENDCOLLECTIVE ;  /* 0x000000000000791b */ /* 0x003fe20003800000 */
.L_x_2425:
[----:B------:R-:W-:-:S05]  /*15dc0*/  @!P4 LEA R5, P3, R9, R5, 0x1 ;  /* 0x000000050905c211 */ /* 0x000fca00078608ff */
[----:B------:R-:W-:-:S04]  /*15dd0*/  @!P4 IMAD.X R6, RZ, RZ, R6, P3 ;  /* 0x000000ffff06c224 */ /* 0x000fc800018e0606 */
[----:B------:R-:W-:Y:S01]  /*15de0*/  @!P4 IMAD.MOV.U32 R7, RZ, RZ, R6 ;  /* 0x000000ffff07c224 */ /* 0x000fe200078e0006 */
[----:B------:R-:W-:Y:S01]  /*15df0*/  @!P4 MOV R6, R5 ;  /* 0x000000050006c202 */ /* 0x000fe20000000f00 */
[----:B------:R-:W-:-:S04]  /*15e00*/  IMAD.MOV.U32 R13, RZ, RZ, R4 ;  /* 0x000000ffff0d7224 */ /* 0x000fc800078e0004 */
[----:B------:R-:W-:Y:S01]  /*15e10*/  @!PT LDS RZ, [RZ] ;  /* 0x00000000fffff984 */ /* 0x000fe20000000800 */
[----:B------:R-:W-:Y:S01]  /*15e20*/  @!PT LDS RZ, [RZ] ;  /* 0x00000000fffff984 */ /* 0x000fe20000000800 */
[----:B------:R-:W-:Y:S01]  /*15e30*/  @!PT LDS RZ, [RZ] ;  /* 0x00000000fffff984 */ /* 0x000fe20000000800 */
[----:B------:R0:W-:Y:S04]  /*15e40*/  @!P4 LDGSTS.E.BYPASS.LTC128B.128 [R10+0x13400], desc[UR56][R6.64], !P2 ;  /* 0x13400000060acfae */ /* 0x0001e8000d101d78 */
[----:B------:R0:W-:Y:S01]  /*15e50*/  @!P4 LDGSTS.E.BYPASS.LTC128B.128 [R10+0x17400], desc[UR56][R6.64+0x80], !P1 ;  /* 0x17400080060acfae */ /* 0x0001e2000c901d78 */
[----:B------:R-:W-:-:S07]  /*15e60*/  IMAD.MOV.U32 R5, RZ, RZ, R14 ;  /* 0x000000ffff057224 */ /* 0x000fce00078e000e */
[----:B0-----:R-:W-:Y:S05]  /*15e70*/  WARPSYNC.COLLECTIVE R15, `(.L_x_2426) ;  /* 0x000000000f087348 */ /* 0x001fea0003c00000 */
[----:B------:R1:W2:Y:S02]  /*15e80*/  SHFL.IDX P6, R14, R13, R12, R11 ;  /* 0x0000000c0d0e7389 */ /* 0x0002a400000c000b */
[----:B012---:R-:W-:Y:S01]  /*15e90*/  ENDCOLLECTIVE ;  /* 0x000000000000791b */ /* 0x007fe20003800000 */
.L_x_2426:
[----:B------:R-:W-:Y:S01]  /*15ea0*/  @!PT LDS RZ, [RZ] ;  /* 0x00000000fffff984 */ /* 0x000fe20000000800 */
[----:B------:R-:W-:Y:S01]  /*15eb0*/  @!PT LDS RZ, [RZ] ;  /* 0x00000000fffff984 */ /* 0x000fe20000000800 */
[----:B------:R-:W-:Y:S01]  /*15ec0*/  @!PT LDS RZ, [RZ] ;  /* 0x00000000fffff984 */ /* 0x000fe20000000800 */
[----:B------:R3:W-:Y:S01]  /*15ed0*/  @!P4 LDGSTS.E.BYPASS.LTC128B.128 [R10+0x1b400], desc[UR56][R6.64+0x100], !P0 ;  /* 0x1b400100060acfae */ /* 0x0007e2000c101d78 */
[----:B------:R-:W-:Y:S01]  /*15ee0*/  IMAD.MOV.U32 R3, RZ, RZ, R14 ;  /* 0x000000ffff037224 */ /* 0x000fe200078e000e */
[----:B------:R-:W-:Y:S06]  /*15ef0*/  BRA `(.L_x_2427) ;  /* 0xffffffb0004c7947 */ /* 0x000fec000383ffff */
.L_x_2313:
[----:B0-----:R0:W3:Y:S02]  /*15f00*/  SYNCS.PHASECHK.TRANS64.TRYWAIT P0, [R18+URZ+0x34820], R0 ;  /* 0x03482000120075a7 */ /* 0x0010e4000800017f */
[----:B---3--:R-:W-:Y:S05]  /*15f10*/  @!P0 NANOSLEEP.SYNCS 0x989680 ;  /* 0x009896800000895d */ /* 0x008fea0003900000 */
[----:B------:R-:W3:Y:S02]  /*15f20*/  @!P0 SYNCS.PHASECHK.TRANS64 P0, [R18+URZ+0x34820], R0 ;  /* 0x03482000120085a7 */ /* 0x000ee4000800007f */
[----:B---3--:R-:W-:Y:S05]  /*15f30*/  @!P0 BRA `(.L_x_2313) ;  /* 0xfffffffc00f08947 */ /* 0x008fea000383ffff */
[----:B------:R-:W-:Y:S05]  /*15f40*/  BRA `(.L_x_2428) ;  /* 0xffffffb000cc7947 */ /* 0x000fea000383ffff */
.L_x_2322:
[----:B-1----:R1:W2:Y:S02]  /*15f50*/  SYNCS.PHASECHK.TRANS64.TRYWAIT P0, [R3+URZ+0x34840], R2 ;  /* 0x03484002030075a7 */ /* 0x0022a4000800017f */
[----:B--2---:R-:W-:Y:S05]  /*15f60*/  @!P0 NANOSLEEP.SYNCS 0x989680 ;  /* 0x009896800000895d */ /* 0x004fea0003900000 */
[----:B------:R-:W2:Y:S02]  /*15f70*/  @!P0 SYNCS.PHASECHK.TRANS64 P0, [R3+URZ+0x34840], R2 ;  /* 0x03484002030085a7 */ /* 0x000ea4000800007f */
[----:B--2---:R-:W-:Y:S05]  /*15f80*/  @!P0 BRA `(.L_x_2322) ;  /* 0xfffffffc00f08947 */ /* 0x004fea000383ffff */
[----:B------:R-:W-:Y:S05]  /*15f90*/  BRA `(.L_x_2429) ;  /* 0xffffffb400a87947 */ /* 0x000fea000383ffff */
.L_x_2329:
[----:B-1----:R1:W2:Y:S02]  /*15fa0*/  SYNCS.PHASECHK.TRANS64.TRYWAIT P0, [R3+URZ+0x60], R2 ;  /* 0x00006002030075a7 */ /* 0x0022a4000800017f */
[----:B--2---:R-:W-:Y:S05]  /*15fb0*/  @!P0 NANOSLEEP.SYNCS 0x989680 ;  /* 0x009896800000895d */ /* 0x004fea0003900000 */
[----:B------:R-:W2:Y:S02]  /*15fc0*/  @!P0 SYNCS.PHASECHK.TRANS64 P0, [R3+URZ+0x60], R2 ;  /* 0x00006002030085a7 */ /* 0x000ea4000800007f */
[----:B--2---:R-:W-:Y:S05]  /*15fd0*/  @!P0 BRA `(.L_x_2329) ;  /* 0xfffffffc00f08947 */ /* 0x004fea000383ffff */
[----:B------:R-:W-:Y:S05]  /*15fe0*/  BRA `(.L_x_2430) ;  /* 0xffffffb800b87947 */ /* 0x000fea000383ffff */
.L_x_2338:
[----:B-1----:R1:W2:Y:S02]  /*15ff0*/  SYNCS.PHASECHK.TRANS64.TRYWAIT P0, [R3+URZ+0x34840], R2 ;  /* 0x03484002030075a7 */ /* 0x0022a4000800017f */
[----:B--2---:R-:W-:Y:S05]  /*16000*/  @!P0 NANOSLEEP.SYNCS 0x989680 ;  /* 0x009896800000895d */ /* 0x004fea0003900000 */
[----:B------:R-:W2:Y:S02]  /*16010*/  @!P0 SYNCS.PHASECHK.TRANS64 P0, [R3+URZ+0x34840], R2 ;  /* 0x03484002030085a7 */ /* 0x000ea4000800007f */
[----:B--2---:R-:W-:Y:S05]  /*16020*/  @!P0 BRA `(.L_x_2338) ;  /* 0xfffffffc00f08947 */ /* 0x004fea000383ffff */
[----:B------:R-:W-:Y:S05]  /*16030*/  BRA `(.L_x_2431) ;  /* 0xffffffc000487947 */ /* 0x000fea000383ffff */
.L_x_2345:
[----:B0-----:R0:W1:Y:S02]  /*16040*/  SYNCS.PHASECHK.TRANS64.TRYWAIT P0, [R2+URZ+0x60], R3 ;  /* 0x00006003020075a7 */ /* 0x001064000800017f */
[----:B-1----:R-:W-:Y:S05]  /*16050*/  @!P0 NANOSLEEP.SYNCS 0x989680 ;  /* 0x009896800000895d */ /* 0x002fea0003900000 */
[----:B------:R-:W1:Y:S02]  /*16060*/  @!P0 SYNCS.PHASECHK.TRANS64 P0, [R2+URZ+0x60], R3 ;  /* 0x00006003020085a7 */ /* 0x000e64000800007f */
[----:B-1----:R-:W-:Y:S05]  /*16070*/  @!P0 BRA `(.L_x_2345) ;  /* 0xfffffffc00f08947 */ /* 0x002fea000383ffff */
[----:B------:R-:W-:Y:S05]  /*16080*/  BRA `(.L_x_2432) ;  /* 0xffffffc400587947 */ /* 0x000fea000383ffff */
.L_x_2354:
[----:B--2---:R2:W3:Y:S02]  /*16090*/  SYNCS.PHASECHK.TRANS64.TRYWAIT P0, [R2+URZ+0x34840], R3 ;  /* 0x03484003020075a7 */ /* 0x0044e4000800017f */
[----:B---3--:R-:W-:Y:S05]  /*160a0*/  @!P0 NANOSLEEP.SYNCS 0x989680 ;  /* 0x009896800000895d */ /* 0x008fea0003900000 */
[----:B------:R-:W3:Y:S02]  /*160b0*/  @!P0 SYNCS.PHASECHK.TRANS64 P0, [R2+URZ+0x34840], R3 ;  /* 0x03484003020085a7 */ /* 0x000ee4000800007f */
[----:B---3--:R-:W-:Y:S05]  /*160c0*/  @!P0 BRA `(.L_x_2354) ;  /* 0xfffffffc00f08947 */ /* 0x008fea000383ffff */
[----:B------:R-:W-:Y:S05]  /*160d0*/  BRA `(.L_x_2433) ;  /* 0xffffffc800b87947 */ /* 0x000fea000383ffff */
.L_x_2361:
[----:B0-----:R0:W1:Y:S02]  /*160e0*/  SYNCS.PHASECHK.TRANS64.TRYWAIT P0, [R2+URZ+0x60], R5 ;  /* 0x00006005020075a7 */ /* 0x001064000800017f */
[----:B-1----:R-:W-:Y:S05]  /*160f0*/  @!P0 NANOSLEEP.SYNCS 0x989680 ;  /* 0x009896800000895d */ /* 0x002fea0003900000 */
[----:B------:R-:W1:Y:S02]  /*16100*/  @!P0 SYNCS.PHASECHK.TRANS64 P0, [R2+URZ+0x60], R5 ;  /* 0x00006005020085a7 */ /* 0x000e64000800007f */
[----:B-1----:R-:W-:Y:S05]  /*16110*/  @!P0 BRA `(.L_x_2361) ;  /* 0xfffffffc00f08947 */ /* 0x002fea000383ffff */
[----:B------:R-:W-:Y:S05]  /*16120*/  BRA `(.L_x_2434) ;  /* 0xffffffcc00c87947 */ /* 0x000fea000383ffff */
.L_x_2372:
[----:B--2---:R2:W3:Y:S02]  /*16130*/  SYNCS.PHASECHK.TRANS64.TRYWAIT P0, [R0+URZ+0x34860], R2 ;  /* 0x03486002000075a7 */ /* 0x0044e4000800017f */
[----:B---3--:R-:W-:Y:S05]  /*16140*/  @!P0 NANOSLEEP.SYNCS 0x989680 ;  /* 0x009896800000895d */ /* 0x008fea0003900000 */
[----:B------:R-:W3:Y:S02]  /*16150*/  @!P0 SYNCS.PHASECHK.TRANS64 P0, [R0+URZ+0x34860], R2 ;  /* 0x03486002000085a7 */ /* 0x000ee4000800007f */
[----:B---3--:R-:W-:Y:S05]  /*16160*/  @!P0 BRA `(.L_x_2372) ;  /* 0xfffffffc00f08947 */ /* 0x008fea000383ffff */
[----:B------:R-:W-:Y:S05]  /*16170*/  BRA `(.L_x_2435) ;  /* 0xffffffd400147947 */ /* 0x000fea000383ffff */
.L_x_2379:
[----:B------:R-:W2:Y:S01]  /*16180*/  LDL R0, [R1] ;  /* 0x0000000001007983 */ /* 0x000ea20000100800 */
[----:B------:R-:W-:Y:S01]  /*16190*/  BSSY B0, `(.L_x_2436) ;  /* 0x0000008000007945 */ /* 0x000fe20003800000 */
[----:B0-----:R-:W-:Y:S02]  /*161a0*/  IMAD.MOV.U32 R12, RZ, RZ, RZ ;  /* 0x000000ffff0c7224 */ /* 0x001fe400078e00ff */
[----:B------:R-:W-:Y:S02]  /*161b0*/  IMAD.MOV.U32 R11, RZ, RZ, 0x1f ;  /* 0x0000001fff0b7424 */ /* 0x000fe400078e00ff */
[----:B------:R-:W-:Y:S02]  /*161c0*/  IMAD.MOV.U32 R15, RZ, RZ, -0x1 ;  /* 0xffffffffff0f7424 */ /* 0x000fe400078e00ff */
[----:B--2---:R-:W-:-:S07]  /*161d0*/  IMAD.MOV.U32 R13, RZ, RZ, R0 ;  /* 0x000000ffff0d7224 */ /* 0x004fce00078e0000 */
[----:B-1-3--:R-:W-:Y:S05]  /*161e0*/  WARPSYNC.COLLECTIVE R15, `(.L_x_2437) ;  /* 0x000000000f087348 */ /* 0x00afea0003c00000 */
[----:B------:R0:W2:Y:S02]  /*161f0*/  SHFL.IDX P6, R14, R13, R12, R11 ;  /* 0x0000000c0d0e7389 */ /* 0x0000a400000c000b */
[----:B0123--:R-:W-:Y:S01]  /*16200*/  ENDCOLLECTIVE ;  /* 0x000000000000791b */ /* 0x00ffe20003800000 */
.L_x_2437:
[----:B------:R-:W-:Y:S05]  /*16210*/  BSYNC B0 ;  /* 0x0000000000007941 */ /* 0x000fea0003800000 */
.L_x_2436:
        /* <DEDUP_REMOVED lines=9> */
.L_x_2438:
        /* <DEDUP_REMOVED lines=11> */
[----:B------:R-:W-:Y:S02]  /*16360*/  CS2R R6, SRZ ;  /* 0x0000000000067805 */ /* 0x000fe4000001ff00 */
[C---:B------:R-:W-:Y:S02]  /*16370*/  ISETP.GE.U32.AND P2, PT, R10.reuse, 0x2, PT ;  /* 0x000000020a00780c */ /* 0x040fe40003f46070 */
[C---:B------:R-:W-:Y:S02]  /*16380*/  ISETP.GE.U32.AND P3, PT, R10.reuse, 0x4, PT ;  /* 0x000000040a00780c */ /* 0x040fe40003f66070 */
[C---:B------:R-:W-:Y:S02]  /*16390*/  ISETP.GE.U32.AND P4, PT, R10.reuse, 0x8, PT ;  /* 0x000000080a00780c */ /* 0x040fe40003f86070 */
[----:B------:R-:W-:Y:S01]  /*163a0*/  ISETP.GE.U32.AND P5, PT, R10, 0x10, PT ;  /* 0x000000100a00780c */ /* 0x000fe20003fa6070 */
        /* <DEDUP_REMOVED lines=9> */
.L_x_2439:
        /* <DEDUP_REMOVED lines=8> */
.L_x_2440:
        /* <DEDUP_REMOVED lines=8> */
.L_x_2441:
        /* <DEDUP_REMOVED lines=8> */
.L_x_2442:
        /* <DEDUP_REMOVED lines=8> */
.L_x_2443:
        /* <DEDUP_REMOVED lines=9> */
.L_x_2444:
[----:B------:R-:W-:Y:S01]  /*166d0*/  IMAD.MOV.U32 R9, RZ, RZ, R14 ;  /* 0x000000ffff097224 */ /* 0x000fe200078e000e */
[----:B------:R-:W-:Y:S06]  /*166e0*/  BRA `(.L_x_2445) ;  /* 0xffffffd400887947 */ /* 0x000fec000383ffff */
.L_x_2382:
        /* <DEDUP_REMOVED lines=8> */
.L_x_2447:
[----:B------:R-:W-:Y:S05]  /*16770*/  BSYNC B0 ;  /* 0x0000000000007941 */ /* 0x000fea0003800000 */
.L_x_2446:
        /* <DEDUP_REMOVED lines=10> */
.L_x_2448:
        /* <DEDUP_REMOVED lines=8> */
.L_x_2449:
        /* <DEDUP_REMOVED lines=8> */
.L_x_2450:
[----:B------:R-:W-:Y:S01]  /*16920*/  IMAD.MOV.U32 R12, RZ, RZ, 0x10 ;  /* 0x00000010ff0c7424 */ /* 0x000fe200078e00ff */
[----:B------:R-:W-:-:S04]  /*16930*/  MOV R3, R14 ;  /* 0x0000000e00037202 */ /* 0x000fc80000000f00 */
[----:B------:R-:W-:-:S05]  /*16940*/  SEL R3, R3, RZ, P4 ;  /* 0x000000ff03037207 */ /* 0x000fca0002000000 */
[----:B------:R-:W-:-:S04]  /*16950*/  IMAD.IADD R2, R2, 0x1, R3 ;  /* 0x0000000102027824 */ /* 0x000fc800078e0203 */
[----:B------:R-:W-:-:S07]  /*16960*/  IMAD.MOV.U32 R13, RZ, RZ, R2 ;  /* 0x000000ffff0d7224 */ /* 0x000fce00078e0002 */
[----:B------:R-:W-:Y:S05]  /*16970*/  WARPSYNC.COLLECTIVE R15, `(.L_x_2451) ;  /* 0x000000000f087348 */ /* 0x000fea0003c00000 */
[----:B------:R0:W1:Y:S02]  /*16980*/  SHFL.UP P6, R14, R13, R12, R11 ;  /* 0x0400000c0d0e7389 */ /* 0x00006400000c000b */
[----:B01----:R-:W-:Y:S01]  /*16990*/  ENDCOLLECTIVE ;  /* 0x000000000000791b */ /* 0x003fe20003800000 */
.L_x_2451:
        /* <DEDUP_REMOVED lines=9> */
.L_x_2452:
[----:B------:R-:W-:Y:S01]  /*16a30*/  IMAD.MOV.U32 R9, RZ, RZ, R14 ;  /* 0x000000ffff097224 */ /* 0x000fe200078e000e */
[----:B------:R-:W-:Y:S06]  /*16a40*/  BRA `(.L_x_2453) ;  /* 0xffffffd4005c7947 */ /* 0x000fec000383ffff */
.L_x_2384:
[----:B------:R-:W-:Y:S01]  /*16a50*/  BSSY B0, `(.L_x_2454) ;  /* 0x0000006000007945 */ /* 0x000fe20003800000 */
[----:B------:R-:W-:Y:S01]  /*16a60*/  PLOP3.LUT P6, PT, P6, PT, PT, 0x8, 0x0 ;  /* 0x000000000000781c */ /* 0x000fe200037ce170 */
[----:B------:R-:W-:-:S12]  /*16a70*/  IMAD.MOV.U32 R15, RZ, RZ, -0x1 ;  /* 0xffffffffff0f7424 */ /* 0x000fd800078e00ff */
[----:B0-----:R-:W-:Y:S05]  /*16a80*/  WARPSYNC.COLLECTIVE R15, `(.L_x_2455) ;  /* 0x000000000f087348 */ /* 0x001fea0003c00000 */
[----:B------:R-:W-:Y:S01]  /*16a90*/  VOTE.ANY R14, PT, P6 ;  /* 0x00000000000e7806 */ /* 0x000fe200030e0100 */
[----:B0-----:R-:W-:Y:S06]  /*16aa0*/  ENDCOLLECTIVE ;  /* 0x000000000000791b */ /* 0x001fec0003800000 */
.L_x_2455:
[----:B------:R-:W-:Y:S05]  /*16ab0*/  BSYNC B0 ;  /* 0x0000000000007941 */ /* 0x000fea0003800000 */
.L_x_2454:
        /* <DEDUP_REMOVED lines=10> */
.L_x_2456:
[----:B------:R-:W-:Y:S02]  /*16b60*/  IMAD.MOV.U32 R13, RZ, RZ, R7 ;  /* 0x000000ffff0d7224 */ /* 0x000fe400078e0007 */
[----:B------:R-:W-:-:S07]  /*16b70*/  IMAD.MOV.U32 R0, RZ, RZ, R14 ;  /* 0x000000ffff007224 */ /* 0x000fce00078e000e */
[----:B------:R-:W-:Y:S05]  /*16b80*/  WARPSYNC.COLLECTIVE R15, `(.L_x_2457) ;  /* 0x000000000f087348 */ /* 0x000fea0003c00000 */
[----:B------:R0:W1:Y:S02]  /*16b90*/  SHFL.IDX P6, R14, R13, R12, R11 ;  /* 0x0000000c0d0e7389 */ /* 0x00006400000c000b */
[----:B01----:R-:W-:Y:S01]  /*16ba0*/  ENDCOLLECTIVE ;  /* 0x000000000000791b */ /* 0x003fe20003800000 */
.L_x_2457:
[----:B------:R-:W-:Y:S02]  /*16bb0*/  IMAD.MOV.U32 R7, RZ, RZ, R14 ;  /* 0x000000ffff077224 */ /* 0x000fe400078e000e */
[----:B------:R-:W-:-:S05]  /*16bc0*/  IMAD.IADD R6, R10, 0x1, R16 ;  /* 0x000000010a067824 */ /* 0x000fca00078e0210 */
[----:B------:R0:W-:Y:S01]  /*16bd0*/  STL [R1+0xc], R6 ;  /* 0x00000c0601007387 */ /* 0x0001e20000100800 */
[----:B------:R-:W-:Y:S05]  /*16be0*/  BRA `(.L_x_2458) ;  /* 0xffffffd4003c7947 */ /* 0x000fea000383ffff */
.L_x_2386:
        /* <DEDUP_REMOVED lines=8> */
.L_x_2460:
[----:B------:R-:W-:Y:S05]  /*16c70*/  BSYNC B0 ;  /* 0x0000000000007941 */ /* 0x000fea0003800000 */
.L_x_2459:
[----:B------:R-:W-:Y:S01]  /*16c80*/  IMAD.MOV.U32 R2, RZ, RZ, R14 ;  /* 0x000000ffff027224 */ /* 0x000fe200078e000e */
[----:B------:R-:W-:Y:S06]  /*16c90*/  BRA `(.L_x_2461) ;  /* 0xffffffd400287947 */ /* 0x000fec000383ffff */
.L_x_2392:
[----:B0-----:R0:W1:Y:S02]  /*16ca0*/  SYNCS.PHASECHK.TRANS64.TRYWAIT P0, [R0+URZ+0x34820], R3 ;  /* 0x03482003000075a7 */ /* 0x001064000800017f */
[----:B-1----:R-:W-:Y:S05]  /*16cb0*/  @!P0 NANOSLEEP.SYNCS 0x989680 ;  /* 0x009896800000895d */ /* 0x002fea0003900000 */
[----:B------:R-:W1:Y:S02]  /*16cc0*/  @!P0 SYNCS.PHASECHK.TRANS64 P0, [R0+URZ+0x34820], R3 ;  /* 0x03482003000085a7 */ /* 0x000e64000800007f */
[----:B-1----:R-:W-:Y:S05]  /*16cd0*/  @!P0 BRA `(.L_x_2392) ;  /* 0xfffffffc00f08947 */ /* 0x002fea000383ffff */
[----:B------:R-:W-:Y:S05]  /*16ce0*/  BRA `(.L_x_2462) ;  /* 0xffffffdc00c87947 */ /* 0x000fea000383ffff */
.L_x_2393:
        /* <DEDUP_REMOVED lines=11> */
.L_x_2464:
[----:B------:R-:W-:Y:S05]  /*16da0*/  BSYNC B0 ;  /* 0x0000000000007941 */ /* 0x000fea0003800000 */
.L_x_2463:
[----:B------:R-:W-:Y:S05]  /*16db0*/  BRA `(.L_x_2465) ;  /* 0xffffffdc00b07947 */ /* 0x000fea000383ffff */
.L_x_2396:
[----:B------:R-:W-:Y:S01]  /*16dc0*/  BSSY B1, `(.L_x_2466) ;  /* 0x0000006000017945 */ /* 0x000fe20003800000 */
[----:B------:R-:W-:-:S07]  /*16dd0*/  IMAD.MOV.U32 R15, RZ, RZ, -0x1 ;  /* 0xffffffffff0f7424 */ /* 0x000fce00078e00ff */
[----:B01----:R-:W-:Y:S05]  /*16de0*/  WARPSYNC.COLLECTIVE R15, `(.L_x_2467) ;  /* 0x000000000f0c7348 */ /* 0x003fea0003c00000 */
[----:B------:R-:W-:Y:S02]  /*16df0*/  ELECT P6, UR62, PT ;  /* 0x00000000003e782f */ /* 0x000fe400038c0000 */
[----:B------:R-:W-:Y:S01]  /*16e00*/  MOV R14, UR62 ;  /* 0x0000003e000e7c02 */ /* 0x000fe20008000f00 */
[----:B01----:R-:W-:Y:S10]  /*16e10*/  ENDCOLLECTIVE ;  /* 0x000000000000791b */ /* 0x003ff40003800000 */
.L_x_2467:
[----:B------:R-:W-:Y:S05]  /*16e20*/  BSYNC B1 ;  /* 0x0000000000017941 */ /* 0x000fea0003800000 */
.L_x_2466:
[----:B------:R-:W-:Y:S05]  /*16e30*/  BRA `(.L_x_2468) ;  /* 0xffffffdc00a87947 */ /* 0x000fea000383ffff */
.L_x_2398:
[----:B0-----:R0:W1:Y:S02]  /*16e40*/  SYNCS.PHASECHK.TRANS64.TRYWAIT P0, [R6+URZ], R5 ;  /* 0x00000005060075a7 */ /* 0x001064000800017f */
[----:B-1----:R-:W-:Y:S05]  /*16e50*/  @!P0 NANOSLEEP.SYNCS 0x989680 ;  /* 0x009896800000895d */ /* 0x002fea0003900000 */
[----:B------:R-:W1:Y:S02]  /*16e60*/  @!P0 SYNCS.PHASECHK.TRANS64 P0, [R6+URZ], R5 ;  /* 0x00000005060085a7 */ /* 0x000e64000800007f */
[----:B-1----:R-:W-:Y:S05]  /*16e70*/  @!P0 BRA `(.L_x_2398) ;  /* 0xfffffffc00f08947 */ /* 0x002fea000383ffff */
[----:B------:R-:W-:Y:S05]  /*16e80*/  BRA `(.L_x_2469) ;  /* 0xffffffdc00e07947 */ /* 0x000fea000383ffff */
.L_x_2399:
[----:B-1----:R1:W2:Y:S02]  /*16e90*/  SYNCS.PHASECHK.TRANS64.TRYWAIT P0, [R7+URZ], R2 ;  /* 0x00000002070075a7 */ /* 0x0022a4000800017f */
[----:B--2---:R-:W-:Y:S05]  /*16ea0*/  @!P0 NANOSLEEP.SYNCS 0x989680 ;  /* 0x009896800000895d */ /* 0x004fea0003900000 */
[----:B------:R-:W2:Y:S02]  /*16eb0*/  @!P0 SYNCS.PHASECHK.TRANS64 P0, [R7+URZ], R2 ;  /* 0x00000002070085a7 */ /* 0x000ea4000800007f */
[----:B--2---:R-:W-:Y:S05]  /*16ec0*/  @!P0 BRA `(.L_x_2399) ;  /* 0xfffffffc00f08947 */ /* 0x004fea000383ffff */
[----:B------:R-:W-:Y:S05]  /*16ed0*/  BRA `(.L_x_2470) ;  /* 0xffffffdc00d47947 */ /* 0x000fea000383ffff */
.L_x_2401:
[----:B--2---:R2:W3:Y:S02]  /*16ee0*/  SYNCS.PHASECHK.TRANS64.TRYWAIT P0, [R4+URZ], R5 ;  /* 0x00000005040075a7 */ /* 0x0044e4000800017f */
[----:B---3--:R-:W-:Y:S05]  /*16ef0*/  @!P0 NANOSLEEP.SYNCS 0x989680 ;  /* 0x009896800000895d */ /* 0x008fea0003900000 */
[----:B------:R-:W3:Y:S02]  /*16f00*/  @!P0 SYNCS.PHASECHK.TRANS64 P0, [R4+URZ], R5 ;  /* 0x00000005040085a7 */ /* 0x000ee4000800007f */
[----:B---3--:R-:W-:Y:S05]  /*16f10*/  @!P0 BRA `(.L_x_2401) ;  /* 0xfffffffc00f08947 */ /* 0x008fea000383ffff */
[----:B------:R-:W-:Y:S05]  /*16f20*/  BRA `(.L_x_2471) ;  /* 0xffffffdc00d87947 */ /* 0x000fea000383ffff */
.L_x_2472:
        /* <DEDUP_REMOVED lines=13> */
.L_x_15165:


//--------------------- .text._ZN7cutlass13device_kernelIN5flash11enable_sm90INS1_16FlashAttnFwdSm90INS1_25CollectiveMainloopFwdSm90ILi2EN4cute5tupleIJNS5_1CILi1EEES8_S8_EEENS6_IJNS7_ILi128EEESA_NS7_ILi192EEEEEELi128ENS_10bfloat16_tEfNS_4arch4Sm90ELb1ELb0ELb1ELb1ELb0ELb1ELb0ELb1ELb1ELb1ELb1ELb0EEENS1_21CollectiveEpilogueFwdINS6_IJSA_SA_SA_EEES9_SD_SF_Li256ELb1ELb1ELb1ELb0EEENS1_36VarlenDynamicPersistentTileSchedulerILi128ELi128ELi256ELi128ELb1ELb1ELb1ELb1ELb1ELb1EEEEEEEEEvNT_6ParamsE --------------------------
	.section	.text._ZN7cutlass13device_kernelIN5flash11enable_sm90INS1_16FlashAttnFwdSm90INS1_25CollectiveMainloopFwdSm90ILi2EN4cute5tupleIJNS5_1CILi1EEES8_S8_EEENS6_IJNS7_ILi128EEESA_NS7_ILi192EEEEEELi128ENS_10bfloat16_tEfNS_4arch4Sm90ELb1ELb0ELb1ELb1ELb0ELb1ELb0ELb1ELb1ELb1ELb1ELb0EEENS1_21CollectiveEpilogueFwdINS6_IJSA_SA_SA_EEES9_SD_SF_Li256ELb1ELb1ELb1ELb0EEENS1_36VarlenDynamicPersistentTileSchedulerILi128ELi128ELi256ELi128ELb1ELb1ELb1ELb1ELb1ELb1EEEEEEEEEvNT_6ParamsE,"ax",@progbits
	.align	128
.text._ZN7cutlass13device_kernelIN5flash11enable_sm90INS1_16FlashAttnFwdSm90INS1_25CollectiveMainloopFwdSm90ILi2EN4cute5tupleIJNS5_1CILi1EEES8_S8_EEENS6_IJNS7_ILi128EEESA_NS7_ILi192EEEEEELi128ENS_10bfloat16_tEfNS_4arch4Sm90ELb1ELb0ELb1ELb1ELb0ELb1ELb0ELb1ELb1ELb1ELb1ELb0EEENS1_21CollectiveEpilogueFwdINS6_IJSA_SA_SA_EEES9_SD_SF_Li256ELb1ELb1ELb1ELb0EEENS1_36VarlenDynamicPersistentTileSchedulerILi128ELi128ELi256ELi128ELb1ELb1ELb1ELb1ELb1ELb1EEEEEEEEEvNT_6ParamsE:
        .type           _ZN7cutlass13device_kernelIN5flash11enable_sm90INS1_16FlashAttnFwdSm90INS1_25CollectiveMainloopFwdSm90ILi2EN4cute5tupleIJNS5_1CILi1EEES8_S8_EEENS6_IJNS7_ILi128EEESA_NS7_ILi192EEEEEELi128ENS_10bfloat16_tEfNS_4arch4Sm90ELb1ELb0ELb1ELb1ELb0ELb1ELb0ELb1ELb1ELb1ELb1ELb0EEENS1_21CollectiveEpilogueFwdINS6_IJSA_SA_SA_EEES9_SD_SF_Li256ELb1ELb1ELb1ELb0EEENS1_36VarlenDynamicPersistentTileSchedulerILi128ELi128ELi256ELi128ELb1ELb1ELb1ELb1ELb1ELb1EEEEEEEEEvNT_6ParamsE,@function
        .size           _ZN7cutlass13device_kernelIN5flash11enable_sm90INS1_16FlashAttnFwdSm90INS1_25CollectiveMainloopFwdSm90ILi2EN4cute5tupleIJNS5_1CILi1EEES8_S8_EEENS6_IJNS7_ILi128EEESA_NS7_ILi192EEEEEELi128ENS_10bfloat16_tEfNS_4arch4Sm90ELb1ELb0ELb1ELb1ELb0ELb1ELb0ELb1ELb1ELb1ELb1ELb0EEENS1_21CollectiveEpilogueFwdINS6_IJSA_SA_SA_EEES9_SD_SF_Li256ELb1ELb1ELb1ELb0EEENS1_36VarlenDynamicPersistentTileSchedulerILi128ELi128ELi256ELi128ELb1ELb1ELb1ELb1ELb1ELb1EEEEEEEEEvNT_6ParamsE,(.L_x_15166 - _ZN7cutlass13device_kernelIN5flash11enable_sm90INS1_16FlashAttnFwdSm90INS1_25CollectiveMainloopFwdSm90ILi2EN4cute5tupleIJNS5_1CILi1EEES8_S8_EEENS6_IJNS7_ILi128EEESA_NS7_ILi192EEEEEELi128ENS_10bfloat16_tEfNS_4arch4Sm90ELb1ELb0ELb1ELb1ELb0ELb1ELb0ELb1ELb1ELb1ELb1ELb0EEENS1_21CollectiveEpilogueFwdINS6_IJSA_SA_SA_EEES9_SD_SF_Li256ELb1ELb1ELb1ELb0EEENS1_36VarlenDynamicPersistentTileSchedulerILi128ELi128ELi256ELi128ELb1ELb1ELb1ELb1ELb1ELb1EEEEEEEEEvNT_6ParamsE)
        .other          _ZN7cutlass13device_kernelIN5flash11enable_sm90INS1_16FlashAttnFwdSm90INS1_25CollectiveMainloopFwdSm90ILi2EN4cute5tupleIJNS5_1CILi1EEES8_S8_EEENS6_IJNS7_ILi128EEESA_NS7_ILi192EEEEEELi128ENS_10bfloat16_tEfNS_4arch4Sm90ELb1ELb0ELb1ELb1ELb0ELb1ELb0ELb1ELb1ELb1ELb1ELb0EEENS1_21CollectiveEpilogueFwdINS6_IJSA_SA_SA_EEES9_SD_SF_Li256ELb1ELb1ELb1ELb0EEENS1_36VarlenDynamicPersistentTileSchedulerILi128ELi128ELi256ELi128ELb1ELb1ELb1ELb1ELb1ELb1EEEEEEEEEvNT_6ParamsE,@"STO_CUDA_ENTRY STV_DEFAULT"
_ZN7cutlass13device_kernelIN5flash11enable_sm90INS1_16FlashAttnFwdSm90INS1_25CollectiveMainloopFwdSm90ILi2EN4cute5tupleIJNS5_1CILi1EEES8_S8_EEENS6_IJNS7_ILi128EEESA_NS7_ILi192EEEEEELi128ENS_10bfloat16_tEfNS_4arch4Sm90ELb1ELb0ELb1ELb1ELb0ELb1ELb0ELb1ELb1ELb1ELb1ELb0EEENS1_21CollectiveEpilogueFwdINS6_IJSA_SA_SA_EEES9_SD_SF_Li256ELb1ELb1ELb1ELb0EEENS1_36VarlenDynamicPersistentTileSchedulerILi128ELi128ELi256ELi128ELb1ELb1ELb1ELb1ELb1ELb1EEEEEEEEEvNT_6ParamsE:
        /* <DEDUP_REMOVED lines=24> */
.L_x_2474:
[----:B------:R-:W-:Y:S05]  /*0180*/  BSYNC B0 ;  /* 0x0000000000007941 */ /* 0x000fea0003800000 */
.L_x_2473:
        /* <DEDUP_REMOVED lines=41> */
.L_x_2475:
        /* <DEDUP_REMOVED lines=22> */
.L_x_2476:
        /* <DEDUP_REMOVED lines=18> */
.L_x_2477:
        /* <DEDUP_REMOVED lines=22> */
.L_x_2478:
        /* <DEDUP_REMOVED lines=22> */
.L_x_2479:
        /* <DEDUP_REMOVED lines=10> */
.L_x_2482:
        /* <DEDUP_REMOVED lines=28> */
[----:B------:R-:W-:Y:S02]  /*0bc0*/  LOP3.LUT R5, R3, 0xffffff80, RZ, 0xc0, !PT ;  /* 0xffffff8003057812 */ /* 0x000fe400078ec0ff */
[----:B------:R-:W-:Y:S01]  /*0bd0*/  SHF.R.S32.HI R7, RZ, 0x4, R4 ;  /* 0x00000004ff077819 */ /* 0x000fe20000011404 */
[----:B------:R-:W-:Y:S01]  /*0be0*/  ULOP3.LUT UR5, UR5, 0x1, URZ, 0xfc, !UPT ;  /* 0x0000000105057892 */ /* 0x000fe2000f8efc3f */
[----:B------:R-:W-:Y:S01]  /*0bf0*/  LEA.HI R196, R0, R18, RZ, 0x5 ;  /* 0x0000001200c47211 */ /* 0x000fe200078f28ff */
[----:B------:R-:W-:Y:S01]  /*0c00*/  IMAD.IADD R24, R18, 0x1, -R5 ;  /* 0x0000000112187824 */ /* 0x000fe200078e0a05 */
[----:B------:R-:W-:-:S02]  /*0c10*/  LOP3.LUT R5, R4, 0x3fffff0, RZ, 0xc0, !PT ;  /* 0x03fffff004057812 */ /* 0x000fc400078ec0ff */
[----:B------:R-:W-:Y:S02]  /*0c20*/  LEA.HI R4, R4, R7, RZ, 0x1 ;  /* 0x0000000704047211 */ /* 0x000fe400078f08ff */
[----:B------:R-:W-:Y:S01]  /*0c30*/  SHF.R.S32.HI R6, RZ, 0x1f, R24 ;  /* 0x0000001fff067819 */ /* 0x000fe20000011418 */
[----:B------:R-:W-:Y:S01]  /*0c40*/  IMAD.IADD R5, R18, 0x1, -R5 ;  /* 0x0000000112057824 */ /* 0x000fe200078e0a05 */
[----:B------:R-:W-:Y:S02]  /*0c50*/  SHF.R.S32.HI R196, RZ, 0x5, R196 ;  /* 0x00000005ffc47819 */ /* 0x000fe400000114c4 */
[----:B------:R-:W-:Y:S02]  /*0c60*/  LOP3.LUT R4, R4, 0x1ffffffe, RZ, 0xc0, !PT ;  /* 0x1ffffffe04047812 */ /* 0x000fe400078ec0ff */
[----:B------:R-:W-:Y:S01]  /*0c70*/  LEA.HI R8, R6, R24, RZ, 0x2 ;  /* 0x0000001806087211 */ /* 0x000fe200078f10ff */
[----:B------:R-:W-:Y:S01]  /*0c80*/  IMAD R5, R196, 0x10, R5 ;  /* 0x00000010c4057824 */ /* 0x000fe200078e0205 */
[----:B------:R-:W-:Y:S01]  /*0c90*/  SHF.R.S32.HI R11, RZ, 0x7, R3 ;  /* 0x00000007ff0b7819 */ /* 0x000fe20000011403 */
[----:B------:R-:W-:Y:S01]  /*0ca0*/  IMAD.IADD R4, R7, 0x1, -R4 ;  /* 0x0000000107047824 */ /* 0x000fe200078e0a04 */
[----:B------:R-:W-:-:S02]  /*0cb0*/  SHF.R.S32.HI R9, RZ, 0x2, R8 ;  /* 0x00000002ff097819 */ /* 0x000fc40000011408 */
[----:B------:R-:W-:Y:S01]  /*0cc0*/  SHF.R.S32.HI R10, RZ, 0x1f, R8 ;  /* 0x0000001fff0a7819 */ /* 0x000fe20000011408 */
[----:B------:R-:W-:Y:S01]  /*0cd0*/  IMAD R19, R5, 0x8, R4 ;  /* 0x0000000805137824 */ /* 0x000fe200078e0204 */
[----:B------:R-:W-:Y:S02]  /*0ce0*/  LEA.HI R4, R0, R18, RZ, 0x2 ;  /* 0x0000001200047211 */ /* 0x000fe400078f10ff */
[----:B------:R-:W-:Y:S02]  /*0cf0*/  LEA.HI R10, R10, R9, RZ, 0x3 ;  /* 0x000000090a0a7211 */ /* 0x000fe400078f18ff */
[----:B------:R-:W-:Y:S02]  /*0d00*/  LEA.HI R6, R6, R24, RZ, 0x5 ;  /* 0x0000001806067211 */ /* 0x000fe400078f28ff */
[----:B------:R-:W-:Y:S02]  /*0d10*/  LOP3.LUT R216, R4, 0xfffffffc, RZ, 0xc0, !PT ;  /* 0xfffffffc04d87812 */ /* 0x000fe400078ec0ff */
[----:B------:R-:W-:-:S02]  /*0d20*/  LOP3.LUT R10, R10, 0xfffffff8, RZ, 0xc0, !PT ;  /* 0xfffffff80a0a7812 */ /* 0x000fc400078ec0ff */
[----:B------:R-:W-:Y:S01]  /*0d30*/  LEA.HI R3, R3, R11, RZ, 0x1 ;  /* 0x0000000b03037211 */ /* 0x000fe200078f08ff */
[----:B------:R-:W-:Y:S01]  /*0d40*/  IMAD.IADD R216, R18, 0x1, -R216 ;  /* 0x0000000112d87824 */ /* 0x000fe200078e0ad8 */
[----:B------:R-:W-:Y:S01]  /*0d50*/  SHF.R.S32.HI R5, RZ, 0x5, R6 ;  /* 0x00000005ff057819 */ /* 0x000fe20000011406 */
[----:B------:R-:W-:Y:S01]  /*0d60*/  IMAD.IADD R10, R9, 0x1, -R10 ;  /* 0x00000001090a7824 */ /* 0x000fe200078e0a0a */
[--C-:B------:R-:W-:Y:S01]  /*0d70*/  SHF.R.S32.HI R17, RZ, 0x2, R4.reuse ;  /* 0x00000002ff117819 */ /* 0x100fe20000011404 */
[----:B------:R-:W-:Y:S01]  /*0d80*/  IMAD.SHL.U32 R22, R216, 0x4, RZ ;  /* 0x00000004d8167824 */ /* 0x000fe200078e00ff */
[----:B------:R-:W-:Y:S01]  /*0d90*/  SHF.R.S32.HI R6, RZ, 0x1f, R4 ;  /* 0x0000001fff067819 */ /* 0x000fe20000011404 */
[----:B------:R-:W-:Y:S01]  /*0da0*/  IMAD R10, R5, 0x10, R10 ;  /* 0x00000010050a7824 */ /* 0x000fe200078e020a */
[----:B------:R-:W-:Y:S01]  /*0db0*/  LOP3.LUT R3, R3, 0x3fffffe, RZ, 0xc0, !PT ;  /* 0x03fffffe03037812 */ /* 0x000fe200078ec0ff */
[----:B------:R-:W-:Y:S01]  /*0dc0*/  VIADD R214, R17, 0x40 ;  /* 0x0000004011d67836 */ /* 0x000fe20000000000 */
[----:B------:R-:W-:Y:S01]  /*0dd0*/  LEA.HI R6, R6, R17, RZ, 0x3 ;  /* 0x0000001106067211 */ /* 0x000fe200078f18ff */
[----:B------:R-:W-:Y:S01]  /*0de0*/  VIADD R189, R22, 0x20 ;  /* 0x0000002016bd7836 */ /* 0x000fe20000000000 */
[----:B------:R-:W-:Y:S01]  /*0df0*/  LEA.HI R0, R0, R18, RZ, 0x3 ;  /* 0x0000001200007211 */ /* 0x000fe200078f18ff */
[----:B------:R-:W-:Y:S01]  /*0e00*/  IMAD.IADD R3, R11, 0x1, -R3 ;  /* 0x000000010b037824 */ /* 0x000fe200078e0a03 */
[----:B------:R-:W-:Y:S01]  /*0e10*/  LOP3.LUT R6, R6, 0xfffffff8, RZ, 0xc0, !PT ;  /* 0xfffffff806067812 */ /* 0x000fe200078ec0ff */
[----:B------:R-:W-:Y:S01]  /*0e20*/  IMAD.IADD R185, R22, 0x1, R189 ;  /* 0x0000000116b97824 */ /* 0x000fe200078e02bd */
[----:B------:R-:W-:Y:S01]  /*0e30*/  LOP3.LUT R208, R0, 0xfffffff8, RZ, 0xc0, !PT ;  /* 0xfffffff800d07812 */ /* 0x000fe200078ec0ff */
[----:B------:R-:W-:Y:S01]  /*0e40*/  IMAD R20, R3, 0x40, R10 ;  /* 0x0000004003147824 */ /* 0x000fe200078e020a */
[----:B------:R-:W-:Y:S01]  /*0e50*/  SHF.R.S32.HI R3, RZ, 0x1f, R214 ;  /* 0x0000001fff037819 */ /* 0x000fe200000114d6 */
[----:B------:R-:W-:Y:S01]  /*0e60*/  IMAD.IADD R4, R17, 0x1, -R6 ;  /* 0x0000000111047824 */ /* 0x000fe200078e0a06 */
[----:B------:R-:W-:Y:S01]  /*0e70*/  SHF.R.S32.HI R233, RZ, 0x3, R0 ;  /* 0x00000003ffe97819 */ /* 0x000fe20000011400 */
[----:B------:R-:W-:Y:S01]  /*0e80*/  VIADD R191, R22, 0x40 ;  /* 0x0000004016bf7836 */ /* 0x000fe20000000000 */
[----:B------:R-:W-:Y:S01]  /*0e90*/  STL [R1+0x7c], R20 ;  /* 0x00007c1401007387 */ /* 0x000fe20000100800 */
[----:B------:R-:W-:Y:S01]  /*0ea0*/  LEA.HI R3, R3, R214, RZ, 0x3 ;  /* 0x000000d603037211 */ /* 0x000fe200078f18ff */
[----:B------:R-:W-:Y:S01]  /*0eb0*/  IMAD.SHL.U32 R195, R4, 0x40, RZ ;  /* 0x0000004004c37824 */ /* 0x000fe200078e00ff */
[----:B------:R-:W-:Y:S01]  /*0ec0*/  LOP3.LUT R8, R8, 0x7ffffffc, RZ, 0xc0, !PT ;  /* 0x7ffffffc08087812 */ /* 0x000fe200078ec0ff */
[----:B------:R0:W-:Y:S01]  /*0ed0*/  STL [R1+0x44], R4 ;  /* 0x0000440401007387 */ /* 0x0001e20000100800 */
[--C-:B------:R-:W-:Y:S01]  /*0ee0*/  IMAD.IADD R186, R22, 0x1, R191.reuse ;  /* 0x0000000116ba7824 */ /* 0x100fe200078e02bf */
[----:B------:R-:W-:Y:S01]  /*0ef0*/  SHF.R.S32.HI R237, RZ, 0x1f, R191 ;  /* 0x0000001fffed7819 */ /* 0x000fe200000114bf */
[----:B------:R-:W-:Y:S01]  /*0f00*/  IMAD.SHL.U32 R194, R214, 0x40, RZ ;  /* 0x00000040d6c27824 */ /* 0x000fe200078e00ff */
[----:B------:R-:W-:Y:S01]  /*0f10*/  LOP3.LUT R195, R195, 0x1c0, RZ, 0xc0, !PT ;  /* 0x000001c0c3c37812 */ /* 0x000fe200078ec0ff */
[----:B------:R-:W-:Y:S01]  /*0f20*/  IMAD.SHL.U32 R3, R3, 0x40, RZ ;  /* 0x0000004003037824 */ /* 0x000fe200078e00ff */
[----:B------:R-:W-:Y:S01]  /*0f30*/  SHF.R.S32.HI R5, RZ, 0x1f, R186 ;  /* 0x0000001fff057819 */ /* 0x000fe200000114ba */
[----:B------:R-:W-:Y:S01]  /*0f40*/  IMAD.IADD R208, R18, 0x1, -R208 ;  /* 0x0000000112d07824 */ /* 0x000fe200078e0ad0 */
[----:B------:R-:W-:Y:S01]  /*0f50*/  LOP3.LUT R194, R194, 0x1c0, RZ, 0xc0, !PT ;  /* 0x000001c0c2c27812 */ /* 0x000fe200078ec0ff */
[----:B------:R-:W-:Y:S01]  /*0f60*/  IMAD.U32 R0, RZ, RZ, UR4 ;  /* 0x00000004ff007e24 */ /* 0x000fe2000f8e00ff */
[----:B0-----:R-:W-:Y:S01]  /*0f70*/  SHF.R.S32.HI R4, RZ, 0x1f, R185 ;  /* 0x0000001fff047819 */ /* 0x001fe200000114b9 */
[----:B------:R-:W-:Y:S01]  /*0f80*/  IMAD.SHL.U32 R203, R208, 0x8, RZ ;  /* 0x00000008d0cb7824 */ /* 0x000fe200078e00ff */
[----:B------:R-:W-:Y:S01]  /*0f90*/  LOP3.LUT R198, R3, 0xfffffe00, RZ, 0xc0, !PT ;  /* 0xfffffe0003c67812 */ /* 0x000fe200078ec0ff */
[----:B------:R-:W-:Y:S01]  /*0fa0*/  VIADD R192, R22, 0x30 ;  /* 0x0000003016c07836 */ /* 0x000fe20000000000 */
[-C--:B------:R-:W-:Y:S01]  /*0fb0*/  LEA.HI R234, R4, R185.reuse, RZ, 0x3 ;  /* 0x000000b904ea7211 */ /* 0x080fe200078f18ff */
[----:B------:R-:W-:Y:S01]  /*0fc0*/  IMAD.SHL.U32 R18, R216, 0x8, RZ ;  /* 0x00000008d8127824 */ /* 0x000fe200078e00ff */
[----:B------:R-:W-:Y:S01]  /*0fd0*/  LEA.HI R4, R4, R185, RZ, 0x6 ;  /* 0x000000b904047211 */ /* 0x000fe200078f30ff */
[----:B------:R-:W-:Y:S01]  /*0fe0*/  IMAD.IADD R8, R24, 0x1, -R8 ;  /* 0x0000000118087824 */ /* 0x000fe200078e0a08 */
[-C--:B------:R-:W-:Y:S01]  /*0ff0*/  LEA.HI R235, R5, R186.reuse, RZ, 0x3 ;  /* 0x000000ba05eb7211 */ /* 0x080fe200078f18ff */
[----:B------:R-:W-:Y:S01]  /*1000*/  VIADD R207, R203, 0x40 ;  /* 0x00000040cbcf7836 */ /* 0x000fe20000000000 */
[----:B------:R-:W-:Y:S01]  /*1010*/  SHF.R.U32.HI R21, RZ, 0x3, R194 ;  /* 0x00000003ff157819 */ /* 0x000fe200000116c2 */
[----:B------:R-:W-:Y:S01]  /*1020*/  IMAD.SHL.U32 R3, R4, 0x80, RZ ;  /* 0x0000008004037824 */ /* 0x000fe200078e00ff */
[--C-:B------:R-:W-:Y:S01]  /*1030*/  LOP3.LUT R9, R194, 0x38, R234.reuse, 0xf8, !PT ;  /* 0x00000038c2097812 */ /* 0x100fe200078ef8ea */
[----:B------:R-:W-:Y:S01]  /*1040*/  IMAD.SHL.U32 R204, R8, 0x2, RZ ;  /* 0x0000000208cc7824 */ /* 0x000fe200078e00ff */
[----:B------:R-:W-:Y:S01]  /*1050*/  LEA.HI R6, R5, R186, RZ, 0x6 ;  /* 0x000000ba05067211 */ /* 0x000fe200078f30ff */
[----:B------:R-:W-:Y:S01]  /*1060*/  VIADD R193, R22, 0x50 ;  /* 0x0000005016c17836 */ /* 0x000fe20000000000 */
[----:B------:R-:W-:Y:S01]  /*1070*/  SHF.R.U32.HI R197, RZ, 0x3, R195 ;  /* 0x00000003ffc57819 */ /* 0x000fe200000116c3 */
[----:B------:R-:W-:Y:S01]  /*1080*/  VIADD R231, R204, 0x8 ;  /* 0x00000008cce77836 */ /* 0x000fe20000000000 */
[----:B------:R-:W-:Y:S01]  /*1090*/  LOP3.LUT R4, R195, 0x38, R234, 0xf8, !PT ;  /* 0x00000038c3047812 */ /* 0x000fe200078ef8ea */
[----:B------:R-:W-:Y:S01]  /*10a0*/  IMAD.SHL.U32 R7, R6, 0x80, RZ ;  /* 0x0000008006077824 */ /* 0x000fe200078e00ff */
[----:B------:R-:W-:Y:S01]  /*10b0*/  LOP3.LUT R11, R194, 0x38, R235, 0xf8, !PT ;  /* 0x00000038c20b7812 */ /* 0x000fe200078ef8eb */
[C---:B------:R-:W-:Y:S01]  /*10c0*/  VIADD R230, R204.reuse, 0x10 ;  /* 0x00000010cce67836 */ /* 0x040fe20000000000 */
[----:B------:R-:W-:Y:S01]  /*10d0*/  LOP3.LUT R3, R3, 0xffffe000, RZ, 0xc0, !PT ;  /* 0xffffe00003037812 */ /* 0x000fe200078ec0ff */
[C---:B------:R-:W-:Y:S01]  /*10e0*/  VIADD R228, R204.reuse, 0x20 ;  /* 0x00000020cce47836 */ /* 0x040fe20000000000 */
[----:B------:R-:W-:Y:S01]  /*10f0*/  LOP3.LUT R10, R9, R21, RZ, 0x3c, !PT ;  /* 0x00000015090a7212 */ /* 0x000fe200078e3cff */
[----:B------:R-:W-:Y:S01]  /*1100*/  VIADD R227, R204, 0x28 ;  /* 0x00000028cce37836 */ /* 0x000fe20000000000 */
[----:B------:R-:W-:Y:S01]  /*1110*/  LOP3.LUT R5, R4, R197, RZ, 0x3c, !PT ;  /* 0x000000c504057212 */ /* 0x000fe200078e3cff */
[----:B------:R-:W-:Y:S01]  /*1120*/  IMAD R4, R196, 0x200, R3 ;  /* 0x00000200c4047824 */ /* 0x000fe200078e0203 */
[----:B------:R-:W-:Y:S01]  /*1130*/  LOP3.LUT R12, R11, R21, RZ, 0x3c, !PT ;  /* 0x000000150b0c7212 */ /* 0x000fe200078e3cff */
[----:B------:R-:W-:Y:S01]  /*1140*/  VIADD R225, R204, 0x38 ;  /* 0x00000038cce17836 */ /* 0x000fe20000000000 */
[----:B------:R-:W-:Y:S01]  /*1150*/  IADD3 R11, R10, R3, R198 ;  /* 0x000000030a0b7210 */ /* 0x000fe20007ffe0c6 */
[----:B------:R-:W-:Y:S01]  /*1160*/  IMAD.U32 R3, RZ, RZ, UR5 ;  /* 0x00000005ff037e24 */ /* 0x000fe2000f8e00ff */
[----:B------:R-:W-:Y:S01]  /*1170*/  LOP3.LUT R6, R195, 0x38, R235, 0xf8, !PT ;  /* 0x00000038c3067812 */ /* 0x000fe200078ef8eb */
[C---:B------:R-:W-:Y:S01]  /*1180*/  VIADD R224, R204.reuse, 0x40 ;  /* 0x00000040cce07836 */ /* 0x040fe20000000000 */
[----:B------:R-:W-:Y:S01]  /*1190*/  LOP3.LUT R7, R7, 0xffffe000, RZ, 0xc0, !PT ;  /* 0xffffe00007077812 */ /* 0x000fe200078ec0ff */
[----:B------:R-:W-:Y:S01]  /*11a0*/  VIADD R222, R204, 0x50 ;  /* 0x00000050ccde7836 */ /* 0x000fe20000000000 */
[----:B------:R0:W-:Y:S01]  /*11b0*/  STL [R1+0x14], R3 ;  /* 0x0000140301007387 */ /* 0x0001e20000100800 */
[----:B------:R-:W-:Y:S01]  /*11c0*/  LOP3.LUT R9, R6, R197, RZ, 0x3c, !PT ;  /* 0x000000c506097212 */ /* 0x000fe200078e3cff */
[----:B------:R-:W-:Y:S01]  /*11d0*/  VIADD R221, R204, 0x58 ;  /* 0x00000058ccdd7836 */ /* 0x000fe20000000000 */
[----:B------:R-:W-:Y:S01]  /*11e0*/  SHF.R.S32.HI R8, RZ, 0x1f, R231 ;  /* 0x0000001fff087819 */ /* 0x000fe200000114e7 */
[----:B------:R1:W-:Y:S01]  /*11f0*/  STL [R1+0x84], R0 ;  /* 0x0000840001007387 */ /* 0x0003e20000100800 */
[----:B------:R-:W-:Y:S01]  /*1200*/  IMAD R6, R196, 0x200, R7 ;  /* 0x00000200c4067824 */ /* 0x000fe200078e0207 */
[----:B------:R-:W-:Y:S01]  /*1210*/  SHF.R.S32.HI R8, RZ, 0x1f, R228 ;  /* 0x0000001fff087819 */ /* 0x000fe200000114e4 */
[----:B------:R-:W-:Y:S01]  /*1220*/  VIADD R219, R204, 0x68 ;  /* 0x00000068ccdb7836 */ /* 0x000fe20000000000 */
[----:B------:R-:W-:Y:S01]  /*1230*/  IADD3 R12, R12, R7, R198 ;  /* 0x000000070c0c7210 */ /* 0x000fe20007ffe0c6 */
[----:B------:R-:W-:Y:S01]  /*1240*/  IMAD.IADD R10, R6, 0x1, R9 ;  /* 0x00000001060a7824 */ /* 0x000fe200078e0209 */
[----:B------:R-:W-:Y:S01]  /*1250*/  LOP3.LUT R9, R194, 0x38, R18, 0xf8, !PT ;  /* 0x00000038c2097812 */ /* 0x000fe200078ef812 */
[----:B------:R-:W-:Y:S01]  /*1260*/  VIADD R218, R204, 0x70 ;  /* 0x00000070ccda7836 */ /* 0x000fe20000000000 */
[----:B0-----:R-:W-:Y:S01]  /*1270*/  LEA.HI R3, R216, R216, RZ, 0x1 ;  /* 0x000000d8d8037211 */ /* 0x001fe200078f08ff */
[----:B------:R-:W-:Y:S01]  /*1280*/  IMAD.IADD R4, R4, 0x1, R5 ;  /* 0x0000000104047824 */ /* 0x000fe200078e0205 */
[----:B-1----:R-:W-:Y:S01]  /*1290*/  SHF.R.S32.HI R0, RZ, 0x1f, R203 ;  /* 0x0000001fff007819 */ /* 0x002fe200000114cb */
[C---:B------:R-:W-:Y:S01]  /*12a0*/  VIADD R229, R204.reuse, 0x18 ;  /* 0x00000018cce57836 */ /* 0x040fe20000000000 */
[----:B------:R-:W-:Y:S01]  /*12b0*/  SHF.R.S32.HI R0, RZ, 0x1f, R192 ;  /* 0x0000001fff007819 */ /* 0x000fe200000114c0 */
[----:B------:R-:W-:Y:S01]  /*12c0*/  VIADD R226, R204, 0x30 ;  /* 0x00000030cce27836 */ /* 0x000fe20000000000 */
[----:B------:R-:W-:Y:S01]  /*12d0*/  LOP3.LUT R9, R198, R9, R21, 0xf6, !PT ;  /* 0x00000009c6097212 */ /* 0x000fe200078ef615 */
[C---:B------:R-:W-:Y:S01]  /*12e0*/  VIADD R223, R204.reuse, 0x48 ;  /* 0x00000048ccdf7836 */ /* 0x040fe20000000000 */
[----:B------:R-:W-:Y:S01]  /*12f0*/  SHF.R.S32.HI R8, RZ, 0x1f, R225 ;  /* 0x0000001fff087819 */ /* 0x000fe200000114e1 */
[----:B------:R0:W-:Y:S01]  /*1300*/  STL [R1+0x40], R0 ;  /* 0x0000400001007387 */ /* 0x0001e20000100800 */
[----:B------:R-:W-:Y:S01]  /*1310*/  LOP3.LUT R3, R3, 0x1ffffffe, RZ, 0xc0, !PT ;  /* 0x1ffffffe03037812 */ /* 0x000fe200078ec0ff */
[C---:B------:R-:W-:Y:S01]  /*1320*/  VIADD R220, R204.reuse, 0x60 ;  /* 0x00000060ccdc7836 */ /* 0x040fe20000000000 */
[----:B------:R-:W-:Y:S01]  /*1330*/  SHF.R.S32.HI R8, RZ, 0x1f, R222 ;  /* 0x0000001fff087819 */ /* 0x000fe200000114de */
[----:B------:R-:W-:Y:S01]  /*1340*/  VIADD R217, R204, 0x78 ;  /* 0x00000078ccd97836 */ /* 0x000fe20000000000 */
[----:B------:R-:W-:Y:S01]  /*1350*/  SHF.R.S32.HI R8, RZ, 0x1f, R219 ;  /* 0x0000001fff087819 */ /* 0x000fe200000114db */
[----:B------:R-:W-:Y:S01]  /*1360*/  IMAD.IADD R3, R216, 0x1, -R3 ;  /* 0x00000001d8037824 */ /* 0x000fe200078e0a03 */
[----:B------:R-:W-:Y:S01]  /*1370*/  LEA R8, R11, UR4, 0x1 ;  /* 0x000000040b087c11 */ /* 0x000fe2000f8e08ff */
[----:B------:R-:W-:Y:S01]  /*1380*/  IMAD.MOV.U32 R5, RZ, RZ, R13 ;  /* 0x000000ffff057224 */ /* 0x000fe200078e000d */
[----:B------:R-:W-:Y:S01]  /*1390*/  SHF.R.S32.HI R13, RZ, 0x1f, R207 ;  /* 0x0000001fff0d7819 */ /* 0x000fe200000114cf */
[----:B0-----:R-:W-:Y:S01]  /*13a0*/  IMAD.SHL.U32 R0, R19, 0x8, RZ ;  /* 0x0000000813007824 */ /* 0x001fe200078e00ff */
[----:B------:R-:W-:Y:S01]  /*13b0*/  SHF.R.S32.HI R236, RZ, 0x1f, R193 ;  /* 0x0000001fffec7819 */ /* 0x000fe200000114c1 */
[----:B------:R-:W-:Y:S01]  /*13c0*/  IMAD R205, R3, 0x8, R20 ;  /* 0x0000000803cd7824 */ /* 0x000fe200078e0214 */
[----:B------:R-:W-:Y:S01]  /*13d0*/  LEA R3, R4, UR4, 0x1 ;  /* 0x0000000404037c11 */ /* 0x000fe2000f8e08ff */
[----:B------:R-:W-:Y:S01]  /*13e0*/  IMAD.MOV.U32 R6, RZ, RZ, R14 ;  /* 0x000000ffff067224 */ /* 0x000fe200078e000e */
[----:B------:R0:W-:Y:S01]  /*13f0*/  STL [R1+0x80], R0 ;  /* 0x0000800001007387 */ /* 0x0001e20000100800 */
[----:B------:R-:W-:Y:S01]  /*1400*/  IMAD.MOV.U32 R7, RZ, RZ, R15 ;  /* 0x000000ffff077224 */ /* 0x000fe200078e000f */
[----:B------:R-:W-:Y:S01]  /*1410*/  SHF.R.S32.HI R234, RZ, 0x3, R234 ;  /* 0x00000003ffea7819 */ /* 0x000fe200000114ea */
[----:B------:R-:W-:Y:S01]  /*1420*/  VIADD R190, R22, 0x10 ;  /* 0x0000001016be7836 */ /* 0x000fe20000000000 */
[----:B------:R-:W-:-:S02]  /*1430*/  SHF.R.S32.HI R235, RZ, 0x3, R235 ;  /* 0x00000003ffeb7819 */ /* 0x000fc400000114eb */
[----:B0-----:R-:W-:Y:S02]  /*1440*/  LEA R0, R9, UR4, 0x1 ;  /* 0x0000000409007c11 */ /* 0x001fe4000f8e08ff */
[----:B------:R-:W-:Y:S02]  /*1450*/  SHF.R.S32.HI R9, RZ, 0x1f, R229 ;  /* 0x0000001fff097819 */ /* 0x000fe400000114e5 */
[----:B------:R-:W-:Y:S01]  /*1460*/  SHF.R.S32.HI R9, RZ, 0x1f, R226 ;  /* 0x0000001fff097819 */ /* 0x000fe200000114e2 */
[----:B------:R0:W-:Y:S01]  /*1470*/  STL [R1+0x74], R0 ;  /* 0x0000740001007387 */ /* 0x0001e20000100800 */
[----:B------:R-:W-:Y:S02]  /*1480*/  SHF.R.S32.HI R9, RZ, 0x1f, R223 ;  /* 0x0000001fff097819 */ /* 0x000fe400000114df */
[----:B------:R-:W-:Y:S01]  /*1490*/  SHF.R.S32.HI R9, RZ, 0x1f, R220 ;  /* 0x0000001fff097819 */ /* 0x000fe200000114dc */
[----:B------:R-:W-:Y:S01]  /*14a0*/  STL [R1+0x6c], R8 ;  /* 0x00006c0801007387 */ /* 0x000fe20000100800 */
[----:B------:R-:W-:-:S02]  /*14b0*/  SHF.R.S32.HI R9, RZ, 0x1f, R217 ;  /* 0x0000001fff097819 */ /* 0x000fc400000114d9 */
[----:B0-----:R-:W-:Y:S02]  /*14c0*/  SHF.R.S32.HI R0, RZ, 0x1f, R230 ;  /* 0x0000001fff007819 */ /* 0x001fe400000114e6 */
[----:B------:R-:W-:Y:S02]  /*14d0*/  SHF.R.S32.HI R0, RZ, 0x1f, R227 ;  /* 0x0000001fff007819 */ /* 0x000fe400000114e3 */
[----:B------:R-:W-:Y:S02]  /*14e0*/  SHF.R.S32.HI R0, RZ, 0x1f, R224 ;  /* 0x0000001fff007819 */ /* 0x000fe400000114e0 */
[----:B------:R-:W-:Y:S02]  /*14f0*/  SHF.R.S32.HI R0, RZ, 0x1f, R221 ;  /* 0x0000001fff007819 */ /* 0x000fe400000114dd */
[----:B------:R-:W-:Y:S02]  /*1500*/  SHF.R.S32.HI R0, RZ, 0x1f, R218 ;  /* 0x0000001fff007819 */ /* 0x000fe400000114da */
[----:B------:R-:W-:-:S05]  /*1510*/  LEA R0, R12, UR4, 0x1 ;  /* 0x000000040c007c11 */ /* 0x000fca000f8e08ff */
[----:B------:R0:W-:Y:S02]  /*1520*/  STL [R1+0x68], R0 ;  /* 0x0000680001007387 */ /* 0x0001e40000100800 */
[----:B0-----:R-:W-:-:S05]  /*1530*/  LEA R0, R10, UR4, 0x1 ;  /* 0x000000040a007c11 */ /* 0x001fca000f8e08ff */
[----:B------:R0:W-:Y:S04]  /*1540*/  STL [R1+0x70], R0 ;  /* 0x0000700001007387 */ /* 0x0001e80000100800 */
[----:B------:R0:W-:Y:S02]  /*1550*/  STL [R1+0x78], R3 ;  /* 0x0000780301007387 */ /* 0x0001e40000100800 */
.L_x_2714:
[----:B-1----:R-:W1:Y:S01]  /*1560*/  LDC.64 R210, c[0x0][0xc88] ;  /* 0x00032200ffd27b82 */ /* 0x002e620000000a00 */
[----:B------:R-:W-:Y:S01]  /*1570*/  ULDC.64 UR4, c[0x0][0xa28] ;  /* 0x00028a0000047ab9 */ /* 0x000fe20000000a00 */
[----:B------:R-:W-:Y:S01]  /*1580*/  ULDC.64 UR8, c[0x0][0xa18] ;  /* 0x0002860000087ab9 */ /* 0x000fe20000000a00 */
[----:B------:R-:W-:Y:S01]  /*1590*/  ULDC.64 UR6, c[0x0][0xa08] ;  /* 0x0002820000067ab9 */ /* 0x000fe20000000a00 */
[----:B-1----:R-:W-:-:S06]  /*15a0*/  IMAD.WIDE R210, R7, 0x4, R210 ;  /* 0x0000000407d27825 */ /* 0x002fcc00078e02d2 */
[----:B--2---:R-:W2:Y:S01]  /*15b0*/  LDG.E R210, desc[UR60][R210.64] ;  /* 0x0000003cd2d27981 */ /* 0x004ea2000c1e1900 */
[----:B------:R-:W-:Y:S01]  /*15c0*/  ISETP.NE.U32.AND P2, PT, RZ, UR4, PT ;  /* 0x00000004ff007c0c */ /* 0x000fe2000bf45070 */
[----:B----4-:R-:W-:Y:S01]  /*15d0*/  IMAD.MOV.U32 R15, RZ, RZ, RZ ;  /* 0x000000ffff0f7224 */ /* 0x010fe200078e00ff */
        /* <DEDUP_REMOVED lines=8> */
[C---:B0-----:R-:W-:Y:S02]  /*1660*/  @P2 LEA R8, P3, R210.reuse, UR4, 0x2 ;  /* 0x00000004d2082c11 */ /* 0x041fe4000f8610ff */
[C-C-:B------:R-:W-:Y:S02]  /*1670*/  SHF.L.U64.HI R212, R210.reuse, 0x2, R232.reuse ;  /* 0x00000002d2d47819 */ /* 0x140fe400000102e8 */
[----:B---3--:R-:W-:Y:S01]  /*1680*/  @P2 LEA.HI.X R9, R210, UR5, R232, 0x2, P3 ;  /* 0x00000005d2092c11 */ /* 0x008fe200098f14e8 */
[----:B------:R-:W-:Y:S01]  /*1690*/  ULDC UR4, c[0x0][0x288] ;  /* 0x0000a20000047ab9 */ /* 0x000fe20000000800 */
[----:B------:R-:W-:-:S03]  /*16a0*/  IADD3 R12, P4, R211, UR6, RZ ;  /* 0x00000006d30c7c10 */ /* 0x000fc6000ff9e0ff */
[----:B------:R1:W5:Y:S01]  /*16b0*/  @P2 LDG.E R15, desc[UR60][R8.64] ;  /* 0x0000003c080f2981 */ /* 0x000362000c1e1900 */
[----:B------:R-:W-:Y:S01]  /*16c0*/  @P1 IADD3 R10, P2, R211, UR8, RZ ;  /* 0x00000008d30a1c10 */ /* 0x000fe2000ff5e0ff */
[----:B------:R-:W-:Y:S01]  /*16d0*/  IMAD.U32 R201, RZ, RZ, UR4 ;  /* 0x00000004ffc97e24 */ /* 0x000fe2000f8e00ff */
[C---:B------:R-:W-:Y:S01]  /*16e0*/  IADD3.X R13, R212.reuse, UR7, RZ, P4, !PT ;  /* 0x00000007d40d7c10 */ /* 0x040fe2000a7fe4ff */
[----:B------:R-:W-:Y:S01]  /*16f0*/  ULDC.64 UR4, c[0x0][0x418] ;  /* 0x0001060000047ab9 */ /* 0x000fe20000000a00 */
[----:B------:R-:W-:Y:S01]  /*1700*/  @P1 IADD3.X R11, R212, UR9, RZ, P2, !PT ;  /* 0x00000009d40b1c10 */ /* 0x000fe200097fe4ff */
[----:B------:R-:W-:Y:S02]  /*1710*/  ULDC.64 UR6, c[0x0][0xa20] ;  /* 0x0002880000067ab9 */ /* 0x000fe40000000a00 */
[----:B------:R1:W5:Y:S04]  /*1720*/  @P0 LDG.E R27, desc[UR60][R12.64] ;  /* 0x0000003c0c1b0981 */ /* 0x000368000c1e1900 */
[----:B------:R1:W5:Y:S01]  /*1730*/  @P1 LDG.E R201, desc[UR60][R10.64] ;  /* 0x0000003c0ac91981 */ /* 0x000362000c1e1900 */
[----:B------:R-:W-:Y:S01]  /*1740*/  UISETP.NE.U32.AND UP0, UPT, UR4, URZ, UPT ;  /* 0x0000003f0400728c */ /* 0x000fe2000bf05070 */
[----:B0-----:R-:W-:-:S02]  /*1750*/  LOP3.LUT R3, R6, 0xff000000, RZ, 0xc0, !PT ;  /* 0xff00000006037812 */ /* 0x001fc400078ec0ff */
[----:B------:R-:W-:Y:S01]  /*1760*/  ULDC UR4, c[0x0][0x424] ;  /* 0x0001090000047ab9 */ /* 0x000fe20000000800 */
[----:B------:R-:W-:Y:S01]  /*1770*/  UISETP.NE.AND.EX UP0, UPT, UR5, URZ, UPT, UP0 ;  /* 0x0000003f0500728c */ /* 0x000fe2000bf05300 */
[----:B------:R-:W-:Y:S02]  /*1780*/  ISETP.NE.U32.AND P2, PT, RZ, UR6, PT ;  /* 0x00000006ff007c0c */ /* 0x000fe4000bf45070 */
[----:B------:R-:W-:Y:S01]  /*1790*/  ULDC UR5, c[0x0][0x2f0] ;  /* 0x0000bc0000057ab9 */ /* 0x000fe20000000800 */
[----:B------:R-:W-:Y:S01]  /*17a0*/  USEL UR4, UR4, 0x1, UP0 ;  /* 0x0000000104047887 */ /* 0x000fe20008000000 */
[----:B------:R-:W-:Y:S02]  /*17b0*/  LOP3.LUT R0, R6, 0xff0000, RZ, 0xc0, !PT ;  /* 0x00ff000006007812 */ /* 0x000fe400078ec0ff */
[----:B------:R-:W-:Y:S01]  /*17c0*/  SHF.R.U32.HI R3, RZ, 0x8, R3 ;  /* 0x00000008ff037819 */ /* 0x000fe20000011603 */
[----:B------:R-:W-:Y:S01]  /*17d0*/  UIMAD UR4, UR4, UR5, URZ ;  /* 0x00000005040472a4 */ /* 0x000fe2000f8e023f */
[----:B------:R-:W-:-:S02]  /*17e0*/  ISETP.NE.AND.EX P2, PT, RZ, UR7, PT, P2 ;  /* 0x00000007ff007c0c */ /* 0x000fc4000bf45320 */
[----:B------:R-:W-:Y:S01]  /*17f0*/  ULDC UR5, c[0x0][0x348] ;  /* 0x0000d20000057ab9 */ /* 0x000fe20000000800 */
[----:B------:R-:W-:Y:S02]  /*1800*/  LEA.HI R209, R0, R3, RZ, 0x10 ;  /* 0x0000000300d17211 */ /* 0x000fe400078f80ff */
[----:B------:R-:W-:Y:S01]  /*1810*/  LOP3.LUT R206, R6, 0xffff, RZ, 0xc0, !PT ;  /* 0x0000ffff06ce7812 */ /* 0x000fe200078ec0ff */
[----:B-1----:R-:W-:Y:S07]  /*1820*/  @P1 BRA `(.L_x_2484) ;  /* 0x0000000000241947 */ /* 0x002fee0003800000 */
        /* <DEDUP_REMOVED lines=9> */
.L_x_2484:
[----:B------:R-:W-:Y:S02]  /*18c0*/  IMAD.U32 R25, RZ, RZ, UR5 ;  /* 0x00000005ff197e24 */ /* 0x000fe4000f8e00ff */
[----:B------:R-:W-:Y:S01]  /*18d0*/  IMAD.U32 R26, RZ, RZ, UR4 ;  /* 0x00000004ff1a7e24 */ /* 0x000fe2000f8e00ff */
[----:B------:R-:W-:Y:S06]  /*18e0*/  @!P2 BRA `(.L_x_2485) ;  /* 0x000000000010a947 */ /* 0x000fec0003800000 */
[----:B------:R-:W-:-:S04]  /*18f0*/  IADD3 R6, P0, R211, UR6, RZ ;  /* 0x00000006d3067c10 */ /* 0x000fc8000ff1e0ff */
[----:B------:R-:W-:-:S05]  /*1900*/  IADD3.X R7, R212, UR7, RZ, P0, !PT ;  /* 0x00000007d4077c10 */ /* 0x000fca00087fe4ff */
[----:B------:R0:W5:Y:S01]  /*1910*/  LDG.E R26, desc[UR60][R6.64] ;  /* 0x0000003c061a7981 */ /* 0x000162000c1e1900 */
[----:B------:R-:W-:Y:S05]  /*1920*/  BRA `(.L_x_2486) ;  /* 0x0000000000107947 */ /* 0x000fea0003800000 */
.L_x_2485:
[----:B------:R-:W-:Y:S05]  /*1930*/  @!P0 BRA `(.L_x_2486) ;  /* 0x00000000000c8947 */ /* 0x000fea0003800000 */
[----:B------:R-:W2:Y:S04]  /*1940*/  LDG.E R3, desc[UR60][R12.64] ;  /* 0x0000003c0c037981 */ /* 0x000ea8000c1e1900 */
[----:B------:R-:W2:Y:S02]  /*1950*/  LDG.E R26, desc[UR60][R12.64+0x4] ;  /* 0x0000043c0c1a7981 */ /* 0x000ea4000c1e1900 */
[----:B--2---:R-:W-:-:S07]  /*1960*/  IMAD.IADD R26, R26, 0x1, -R3 ;  /* 0x000000011a1a7824 */ /* 0x004fce00078e0a03 */
.L_x_2486:
[----:B------:R-:W-:Y:S01]  /*1970*/  ULDC.64 UR4, c[0x0][0xa10] ;  /* 0x0002840000047ab9 */ /* 0x000fe20000000a00 */
[----:B------:R-:W1:Y:S01]  /*1980*/  LDC R4, c[0x0][0x448] ;  /* 0x00011200ff047b82 */ /* 0x000e620000000800 */
[----:B------:R-:W-:-:S04]  /*1990*/  ISETP.NE.U32.AND P0, PT, RZ, UR4, PT ;  /* 0x00000004ff007c0c */ /* 0x000fc8000bf05070 */
[----:B------:R-:W-:Y:S01]  /*19a0*/  ISETP.NE.AND.EX P0, PT, RZ, UR5, PT, P0 ;  /* 0x00000005ff007c0c */ /* 0x000fe2000bf05300 */
[----:B------:R-:W-:-:S12]  /*19b0*/  ULDC.64 UR4, c[0x0][0xa30] ;  /* 0x00028c0000047ab9 */ /* 0x000fd80000000a00 */
[----:B0-----:R-:W0:Y:S02]  /*19c0*/  @P0 LDC.64 R6, c[0x0][0xa10] ;  /* 0x00028400ff060b82 */ /* 0x001e240000000a00 */
[----:B0-----:R-:W-:-:S05]  /*19d0*/  @P0 IMAD.WIDE R6, R210, 0x4, R6 ;  /* 0x00000004d2060825 */ /* 0x001fca00078e0206 */
[----:B------:R-:W2:Y:S04]  /*19e0*/  @P0 LDG.E R0, desc[UR60][R6.64] ;  /* 0x0000003c06000981 */ /* 0x000ea8000c1e1900 */
[----:B------:R0:W2:Y:S01]  /*19f0*/  @P0 LDG.E R3, desc[UR60][R6.64+0x4] ;  /* 0x0000043c06030981 */ /* 0x0000a2000c1e1900 */
[----:B------:R-:W-:Y:S01]  /*1a00*/  ISETP.NE.U32.AND P1, PT, RZ, UR4, PT ;  /* 0x00000004ff007c0c */ /* 0x000fe2000bf25070 */
[----:B-----5:R-:W-:-:S03]  /*1a10*/  IMAD.MOV.U32 R141, RZ, RZ, R26 ;  /* 0x000000ffff8d7224 */ /* 0x020fc600078e001a */
[----:B------:R-:W-:-:S13]  /*1a20*/  ISETP.NE.AND.EX P1, PT, RZ, UR5, PT, P1 ;  /* 0x00000005ff007c0c */ /* 0x000fda000bf25310 */
[----:B------:R-:W-:-:S04]  /*1a30*/  @P1 IADD3 R8, P2, R211, UR4, RZ ;  /* 0x00000004d3081c10 */ /* 0x000fc8000ff5e0ff */
[----:B------:R-:W-:-:S05]  /*1a40*/  @P1 IADD3.X R9, R212, UR5, RZ, P2, !PT ;  /* 0x00000005d4091c10 */ /* 0x000fca00097fe4ff */
[----:B------:R3:W5:Y:S01]  /*1a50*/  @P1 LDG.E R141, desc[UR60][R8.64] ;  /* 0x0000003c088d1981 */ /* 0x000762000c1e1900 */
[----:B-1----:R-:W-:Y:S01]  /*1a60*/  ISETP.NE.AND P1, PT, R4, 0x1, PT ;  /* 0x000000010400780c */ /* 0x002fe20003f25270 */
[----:B------:R-:W-:Y:S01]  /*1a70*/  IMAD.SHL.U32 R200, R5, 0x80, RZ ;  /* 0x0000008005c87824 */ /* 0x000fe200078e00ff */
[----:B------:R-:W-:Y:S01]  /*1a80*/  BSSY B0, `(.L_x_2487) ;  /* 0x0000035000007945 */ /* 0x000fe20003800000 */
[----:B------:R-:W-:Y:S01]  /*1a90*/  IMAD.IADD R10, R26, 0x1, -R15 ;  /* 0x000000011a0a7824 */ /* 0x000fe200078e0a0f */
[----:B------:R-:W-:Y:S01]  /*1aa0*/  LOP3.LUT R215, R209, 0xff, RZ, 0xc0, !PT ;  /* 0x000000ffd1d77812 */ /* 0x000fe200078ec0ff */
[----:B------:R-:W-:Y:S01]  /*1ab0*/  VIADD R4, R200, 0x7f ;  /* 0x0000007fc8047836 */ /* 0x000fe20000000000 */
[----:B------:R-:W-:-:S07]  /*1ac0*/  SHF.R.U32.HI R209, RZ, 0x10, R209 ;  /* 0x00000010ffd17819 */ /* 0x000fce00000116d1 */
[----:B------:R-:W1:Y:S08]  /*1ad0*/  @P1 LDC R11, c[0x0][0x44c] ;  /* 0x00011300ff0b1b82 */ /* 0x000e700000000800 */
[----:B0-----:R-:W0:Y:S01]  /*1ae0*/  @P1 LDC R7, c[0x0][0x450] ;  /* 0x00011400ff071b82 */ /* 0x001e220000000800 */
[----:B--2---:R-:W-:Y:S02]  /*1af0*/  @P0 IMAD.IADD R25, R3, 0x1, -R0 ;  /* 0x0000000103190824 */ /* 0x004fe400078e0a00 */
[----:B-1----:R-:W-:-:S04]  /*1b00*/  @P1 IMAD.HI.U32 R0, R4, R11, RZ ;  /* 0x0000000b04001227 */ /* 0x002fc800078e00ff */
[----:B------:R-:W-:Y:S01]  /*1b10*/  IMAD.IADD R202, R10, 0x1, R25 ;  /* 0x000000010aca7824 */ /* 0x000fe200078e0219 */
[----:B0-----:R-:W-:-:S03]  /*1b20*/  @P1 SHF.R.U32.HI R4, RZ, R7, R0 ;  /* 0x00000007ff041219 */ /* 0x001fc60000011600 */
[C---:B------:R-:W-:Y:S01]  /*1b30*/  VIADD R0, R202.reuse, 0x7f ;  /* 0x0000007fca007836 */ /* 0x040fe20000000000 */
[----:B------:R-:W-:-:S04]  /*1b40*/  IADD3 R146, R202, 0x80, -R201 ;  /* 0x00000080ca927810 */ /* 0x000fc80007ffe8c9 */
[----:B------:R-:W-:Y:S01]  /*1b50*/  SHF.R.S32.HI R3, RZ, 0x1f, R0 ;  /* 0x0000001fff037819 */ /* 0x000fe20000011400 */
[----:B------:R-:W-:-:S03]  /*1b60*/  IMAD.IADD R4, R146, 0x1, R4 ;  /* 0x0000000192047824 */ /* 0x000fc600078e0204 */
[----:B------:R-:W-:Y:S02]  /*1b70*/  LEA.HI R3, R3, R0, RZ, 0x7 ;  /* 0x0000000003037211 */ /* 0x000fe400078f38ff */
[----:B------:R-:W-:Y:S02]  /*1b80*/  SHF.R.S32.HI R5, RZ, 0x1f, R4 ;  /* 0x0000001fff057819 */ /* 0x000fe40000011404 */
[----:B------:R-:W-:Y:S02]  /*1b90*/  SHF.R.S32.HI R147, RZ, 0x7, R3 ;  /* 0x00000007ff937819 */ /* 0x000fe40000011403 */
[----:B------:R-:W-:-:S04]  /*1ba0*/  LEA.HI R5, R5, R4, RZ, 0x7 ;  /* 0x0000000405057211 */ /* 0x000fc800078f38ff */
[----:B------:R-:W-:-:S04]  /*1bb0*/  SHF.R.S32.HI R0, RZ, 0x7, R5 ;  /* 0x00000007ff007819 */ /* 0x000fc80000011405 */
[----:B---3--:R-:W-:Y:S01]  /*1bc0*/  VIMNMX R9, R147, R0, PT ;  /* 0x0000000093097248 */ /* 0x008fe20003fe0100 */
[----:B------:R-:W-:-:S03]  /*1bd0*/  IMAD.MOV.U32 R0, RZ, RZ, RZ ;  /* 0x000000ffff007224 */ /* 0x000fc600078e00ff */
[----:B------:R-:W-:-:S13]  /*1be0*/  ISETP.GE.AND P0, PT, R9, 0x1, PT ;  /* 0x000000010900780c */ /* 0x000fda0003f06270 */
[----:B------:R-:W-:Y:S05]  /*1bf0*/  @!P0 BRA `(.L_x_2488) ;  /* 0x0000000000748947 */ /* 0x000fea0003800000 */
[----:B------:R-:W-:Y:S01]  /*1c00*/  ISETP.NE.AND P0, PT, R209, RZ, PT ;  /* 0x000000ffd100720c */ /* 0x000fe20003f05270 */
[----:B------:R-:W-:-:S03]  /*1c10*/  ULDC UR4, c[0x0][0x9f0] ;  /* 0x00027c0000047ab9 */ /* 0x000fc60000000800 */
[----:B------:R-:W-:-:S04]  /*1c20*/  SEL R11, R209, UR4, P0 ;  /* 0x00000004d10b7c07 */ /* 0x000fc80008000000 */
[-C--:B------:R-:W-:Y:S02]  /*1c30*/  IABS R6, R11.reuse ;  /* 0x0000000b00067213 */ /* 0x080fe40000000000 */
        /* <DEDUP_REMOVED lines=25> */
.L_x_2488:
[----:B------:R-:W-:Y:S05]  /*1dd0*/  BSYNC B0 ;  /* 0x0000000000007941 */ /* 0x000fea0003800000 */
.L_x_2487:
        /* <DEDUP_REMOVED lines=36> */
.L_x_2491:
[----:B------:R-:W-:Y:S05]  /*2020*/  BSYNC B6 ;  /* 0x0000000000067941 */ /* 0x000fea0003800000 */
.L_x_2490:
        /* <DEDUP_REMOVED lines=20> */
.L_x_2493:
[----:B------:R-:W-:Y:S05]  /*2170*/  BSYNC B6 ;  /* 0x0000000000067941 */ /* 0x000fea0003800000 */
.L_x_2492:
[----:B------:R-:W-:Y:S01]  /*2180*/  ULDC.64 UR4, c[0x0][0x9f8] ;  /* 0x00027e0000047ab9 */ /* 0x000fe20000000a00 */
[----:B------:R-:W-:Y:S01]  /*2190*/  IMAD.MOV.U32 R3, RZ, RZ, R210 ;  /* 0x000000ffff037224 */ /* 0x000fe200078e00d2 */
[----:B------:R-:W-:Y:S01]  /*21a0*/  ISETP.NE.U32.AND P0, PT, RZ, UR4, PT ;  /* 0x00000004ff007c0c */ /* 0x000fe2000bf05070 */
[----:B------:R-:W2:Y:S01]  /*21b0*/  LDL.LU R20, [R1+0x10] ;  /* 0x0000100001147983 */ /* 0x000ea20000300800 */
[----:B------:R-:W0:Y:S01]  /*21c0*/  LDC.64 R6, c[0x0][0x300] ;  /* 0x0000c000ff067b82 */ /* 0x000e220000000a00 */
[----:B------:R-:W-:Y:S01]  /*21d0*/  IMAD.IADD R118, R27, 0x1, R26 ;  /* 0x000000011b767824 */ /* 0x000fe200078e021a */
[----:B------:R-:W-:Y:S01]  /*21e0*/  ISETP.NE.AND.EX P0, PT, RZ, UR5, PT, P0 ;  /* 0x00000005ff007c0c */ /* 0x000fe2000bf05300 */
[C---:B------:R-:W-:Y:S01]  /*21f0*/  VIADD R8, R18.reuse, 0x80 ;  /* 0x0000008012087836 */ /* 0x040fe20000000000 */
[----:B------:R-:W-:Y:S01]  /*2200*/  SHF.R.S32.HI R19, RZ, 0x1f, R18 ;  /* 0x0000001fff137819 */ /* 0x000fe20000011412 */
[----:B------:R-:W-:Y:S01]  /*2210*/  ULDC.64 UR6, c[0x0][0x330] ;  /* 0x0000cc0000067ab9 */ /* 0x000fe20000000a00 */
[----:B------:R-:W-:-:S02]  /*2220*/  VIADD R91, R18, 0x60 ;  /* 0x00000060125b7836 */ /* 0x000fc40000000000 */
[----:B------:R-:W-:Y:S01]  /*2230*/  VIADD R12, R18, 0xa0 ;  /* 0x000000a0120c7836 */ /* 0x000fe20000000000 */
[----:B------:R-:W1:Y:S06]  /*2240*/  LDC.64 R104, c[0x0][0x3f8] ;  /* 0x0000fe00ff687b82 */ /* 0x000e6c0000000a00 */
[----:B------:R-:W-:Y:S01]  /*2250*/  @P0 IADD3 R4, P1, R211, UR4, RZ ;  /* 0x00000004d3040c10 */ /* 0x000fe2000ff3e0ff */
[----:B------:R-:W-:Y:S01]  /*2260*/  ULDC UR4, c[0x0][0x2f4] ;  /* 0x0000bd0000047ab9 */ /* 0x000fe20000000800 */
[----:B------:R-:W3:Y:S02]  /*2270*/  LDC R13, c[0x0][0x3f4] ;  /* 0x0000fd00ff0d7b82 */ /* 0x000ee40000000800 */
[----:B------:R-:W-:-:S05]  /*2280*/  @P0 IADD3.X R5, R212, UR5, RZ, P1, !PT ;  /* 0x00000005d4050c10 */ /* 0x000fca0008ffe4ff */
[----:B------:R4:W2:Y:S01]  /*2290*/  @P0 LDG.E R3, desc[UR60][R4.64] ;  /* 0x0000003c04030981 */ /* 0x0008a2000c1e1900 */
[----:B------:R-:W-:Y:S01]  /*22a0*/  ISETP.GE.AND P1, PT, R185, UR4, PT ;  /* 0x00000004b9007c0c */ /* 0x000fe2000bf26270 */
[----:B------:R-:W-:Y:S01]  /*22b0*/  IMAD.WIDE.U32 R94, R206, UR6, R18 ;  /* 0x00000006ce5e7c25 */ /* 0x000fe2000f8e0012 */
[----:B------:R-:W-:Y:S01]  /*22c0*/  ISETP.GE.AND P0, PT, R18, UR4, PT ;  /* 0x0000000412007c0c */ /* 0x000fe2000bf06270 */
[----:B------:R-:W2:Y:S01]  /*22d0*/  S2R R148, SR_TID.X ;  /* 0x0000000000947919 */ /* 0x000ea20000002100 */
[----:B------:R-:W-:Y:S01]  /*22e0*/  SEL R9, RZ, 0xffffffff, P1 ;  /* 0xffffffffff097807 */ /* 0x000fe20000800000 */
[----:B------:R-:W-:Y:S01]  /*22f0*/  IMAD R95, R206, UR7, R95 ;  /* 0x00000007ce5f7c24 */ /* 0x000fe2000f8e025f */
[----:B------:R-:W-:Y:S01]  /*2300*/  SHF.R.S32.HI R0, RZ, 0x1f, R118 ;  /* 0x0000001fff007819 */ /* 0x000fe20000011476 */
[----:B------:R-:W-:Y:S01]  /*2310*/  ULDC.64 UR6, c[0x0][0xa08] ;  /* 0x0002820000067ab9 */ /* 0x000fe20000000a00 */
[----:B------:R-:W-:Y:S01]  /*2320*/  ISETP.GE.AND P3, PT, R8, UR4, PT ;  /* 0x0000000408007c0c */ /* 0x000fe2000bf66270 */
[----:B------:R-:W-:Y:S01]  /*2330*/  IMAD.SHL.U32 R9, R9, 0x2, RZ ;  /* 0x0000000209097824 */ /* 0x000fe200078e00ff */
[----:B----4-:R-:W-:Y:S01]  /*2340*/  SEL R4, RZ, 0x1, P0 ;  /* 0x00000001ff047807 */ /* 0x010fe20000000000 */
[----:B-1----:R-:W-:Y:S01]  /*2350*/  IMAD.WIDE.U32 R98, R17, R104, R18 ;  /* 0x0000006811627225 */ /* 0x002fe200078e0012 */
[----:B------:R-:W-:-:S02]  /*2360*/  ISETP.GE.AND P0, PT, R186, UR4, PT ;  /* 0x00000004ba007c0c */ /* 0x000fc4000bf06270 */
[----:B------:R-:W-:Y:S01]  /*2370*/  LOP3.LUT R8, R9, 0x2, R4, 0xe2, !PT ;  /* 0x0000000209087812 */ /* 0x000fe200078ee204 */
[-C--:B0-----:R-:W-:Y:S01]  /*2380*/  IMAD R9, R0, R6.reuse, RZ ;  /* 0x0000000600097224 */ /* 0x081fe200078e02ff */
[----:B------:R-:W-:Y:S01]  /*2390*/  ISETP.GE.AND P1, PT, R91, UR4, PT ;  /* 0x000000045b007c0c */ /* 0x000fe2000bf26270 */
[----:B------:R-:W-:Y:S01]  /*23a0*/  IMAD.WIDE.U32 R4, R118, R6, RZ ;  /* 0x0000000676047225 */ /* 0x000fe200078e00ff */
[----:B------:R-:W-:Y:S01]  /*23b0*/  ISETP.GE.AND P2, PT, R12, UR4, PT ;  /* 0x000000040c007c0c */ /* 0x000fe2000bf46270 */
[----:B------:R-:W-:Y:S01]  /*23c0*/  ULDC.64 UR4, c[0x0][0x308] ;  /* 0x0000c20000047ab9 */ /* 0x000fe20000000a00 */
[----:B------:R-:W-:Y:S01]  /*23d0*/  SEL R10, RZ, 0x8, P1 ;  /* 0x00000008ff0a7807 */ /* 0x000fe20000800000 */
[----:B------:R-:W-:Y:S01]  /*23e0*/  IMAD R11, R118, R7, R9 ;  /* 0x00000007760b7224 */ /* 0x000fe200078e0209 */
[----:B------:R-:W-:Y:S02]  /*23f0*/  SEL R9, RZ, 0x4, P0 ;  /* 0x00000004ff097807 */ /* 0x000fe40000000000 */
[----:B------:R-:W-:Y:S01]  /*2400*/  ISETP.NE.U32.AND P0, PT, RZ, UR6, PT ;  /* 0x00000006ff007c0c */ /* 0x000fe2000bf05070 */
[----:B------:R-:W-:Y:S01]  /*2410*/  IMAD.IADD R5, R5, 0x1, R11 ;  /* 0x0000000105057824 */ /* 0x000fe200078e020b */
[----:B------:R-:W-:-:S02]  /*2420*/  LOP3.LUT R8, R10, R8, R9, 0xfe, !PT ;  /* 0x000000080a087212 */ /* 0x000fc400078efe09 */
[----:B------:R-:W-:Y:S01]  /*2430*/  ISETP.NE.AND.EX P0, PT, RZ, UR7, PT, P0 ;  /* 0x00000007ff007c0c */ /* 0x000fe2000bf05300 */
[C---:B------:R-:W-:Y:S01]  /*2440*/  IMAD.WIDE.U32 R92, R206.reuse, UR4, R4 ;  /* 0x00000004ce5c7c25 */ /* 0x040fe2000f8e0004 */
[----:B------:R-:W-:Y:S02]  /*2450*/  SEL R11, RZ, 0x10, P3 ;  /* 0x00000010ff0b7807 */ /* 0x000fe40001800000 */
[----:B------:R-:W-:Y:S01]  /*2460*/  SHF.R.S32.HI R143, RZ, 0x1f, R17 ;  /* 0x0000001fff8f7819 */ /* 0x000fe20000011411 */
[----:B------:R-:W-:Y:S01]  /*2470*/  IMAD R93, R206, UR5, R93 ;  /* 0x00000005ce5d7c24 */ /* 0x000fe2000f8e025d */
[----:B------:R-:W-:Y:S01]  /*2480*/  ULDC.64 UR4, c[0x0][0x310] ;  /* 0x0000c40000047ab9 */ /* 0x000fe20000000a00 */
[----:B------:R-:W-:Y:S02]  /*2490*/  LOP3.LUT R11, R8, R11, RZ, 0xfc, !PT ;  /* 0x0000000b080b7212 */ /* 0x000fe400078efcff */
[----:B------:R-:W-:Y:S01]  /*24a0*/  IMAD R8, R143, R104, RZ ;  /* 0x000000688f087224 */ /* 0x000fe200078e02ff */
[----:B---3--:R-:W-:-:S02]  /*24b0*/  ISETP.GE.AND P4, PT, R186, R13, PT ;  /* 0x0000000dba00720c */ /* 0x008fc40003f86270 */
[----:B------:R-:W-:Y:S01]  /*24c0*/  SHF.R.S32.HI R23, RZ, 0x1f, R22 ;  /* 0x0000001fff177819 */ /* 0x000fe20000011416 */
[----:B------:R-:W-:Y:S01]  /*24d0*/  IMAD R15, R17, R105, R8 ;  /* 0x00000069110f7224 */ /* 0x000fe200078e0208 */
[----:B------:R-:W-:Y:S01]  /*24e0*/  ISETP.GE.AND P1, PT, R185, R13, PT ;  /* 0x0000000db900720c */ /* 0x000fe20003f26270 */
[----:B------:R-:W-:Y:S01]  /*24f0*/  IMAD.WIDE.U32 R8, R17, R6, R18 ;  /* 0x0000000611087225 */ /* 0x000fe200078e0012 */
[----:B------:R-:W-:-:S03]  /*2500*/  SHF.R.U32.HI R30, RZ, 0x3, R194 ;  /* 0x00000003ff1e7819 */ /* 0x000fc600000116c2 */
[----:B------:R-:W-:-:S04]  /*2510*/  IMAD.WIDE.U32 R96, R17, R104, R22 ;  /* 0x0000006811607225 */ /* 0x000fc800078e0016 */
[----:B------:R-:W-:Y:S02]  /*2520*/  IMAD.IADD R97, R97, 0x1, R15 ;  /* 0x0000000161617824 */ /* 0x000fe400078e020f */
[----:B------:R-:W-:Y:S01]  /*2530*/  IMAD.IADD R99, R15, 0x1, R99 ;  /* 0x000000010f637824 */ /* 0x000fe200078e0263 */
[----:B------:R-:W-:Y:S02]  /*2540*/  SEL R15, R13, RZ, P4 ;  /* 0x000000ff0d0f7207 */ /* 0x000fe40002000000 */
[----:B--2---:R-:W-:-:S04]  /*2550*/  LOP3.LUT R20, R20, 0xfffffffe, RZ, 0xc0, !PT ;  /* 0xfffffffe14147812 */ /* 0x004fc800078ec0ff */
[----:B------:R-:W-:-:S05]  /*2560*/  @P4 LOP3.LUT R20, R20, 0x1, RZ, 0xfc, !PT ;  /* 0x0000000114144812 */ /* 0x000fca00078efcff */
[----:B------:R0:W-:Y:S02]  /*2570*/  STL [R1+0x10], R20 ;  /* 0x0000101401007387 */ /* 0x0001e40000100800 */
[----:B0-----:R-:W-:Y:S01]  /*2580*/  IMAD.IADD R20, R186, 0x1, R15 ;  /* 0x00000001ba147824 */ /* 0x001fe200078e020f */
[----:B------:R-:W-:Y:S02]  /*2590*/  SHF.R.S32.HI R4, RZ, 0x1f, R3 ;  /* 0x0000001fff047819 */ /* 0x000fe40000011403 */
[----:B------:R-:W-:Y:S02]  /*25a0*/  SEL R3, R3, RZ, !P0 ;  /* 0x000000ff03037207 */ /* 0x000fe40004000000 */
[----:B------:R-:W-:Y:S02]  /*25b0*/  SEL R10, R4, RZ, !P0 ;  /* 0x000000ff040a7207 */ /* 0x000fe40004000000 */
[----:B------:R-:W0:Y:S01]  /*25c0*/  LDC.64 R4, c[0x0][0x408] ;  /* 0x00010200ff047b82 */ /* 0x000e220000000a00 */
[----:B------:R-:W-:-:S04]  /*25d0*/  IMAD.WIDE.U32 R92, R3, UR4, R92 ;  /* 0x00000004035c7c25 */ /* 0x000fc8000f8e005c */
[----:B------:R-:W-:Y:S01]  /*25e0*/  IMAD R12, R10, UR4, RZ ;  /* 0x000000040a0c7c24 */ /* 0x000fe2000f8e02ff */
[----:B------:R-:W-:-:S03]  /*25f0*/  IADD3 R90, P0, R92, R8, RZ ;  /* 0x000000085c5a7210 */ /* 0x000fc60007f1e0ff */
[----:B------:R-:W-:Y:S01]  /*2600*/  IMAD R89, R3, UR5, R12 ;  /* 0x0000000503597c24 */ /* 0x000fe2000f8e020c */
[----:B------:R-:W-:Y:S01]  /*2610*/  ULDC.64 UR4, c[0x0][0x338] ;  /* 0x0000ce0000047ab9 */ /* 0x000fe20000000a00 */
[----:B------:R-:W-:Y:S02]  /*2620*/  IMAD R12, R143, R6, RZ ;  /* 0x000000068f0c7224 */ /* 0x000fe400078e02ff */
[----:B------:R-:W-:Y:S02]  /*2630*/  IMAD.IADD R89, R93, 0x1, R89 ;  /* 0x000000015d597824 */ /* 0x000fe400078e0259 */
[----:B------:R-:W-:Y:S02]  /*2640*/  IMAD R12, R17, R7, R12 ;  /* 0x00000007110c7224 */ /* 0x000fe400078e020c */
[----:B------:R-:W-:Y:S02]  /*2650*/  IMAD R10, R10, UR4, RZ ;  /* 0x000000040a0a7c24 */ /* 0x000fe4000f8e02ff */
[----:B------:R-:W-:Y:S01]  /*2660*/  IMAD.WIDE.U32 R94, R3, UR4, R94 ;  /* 0x00000004035e7c25 */ /* 0x000fe2000f8e005e */
[----:B------:R-:W-:-:S02]  /*2670*/  IADD3.X R88, R89, R9, R12, P0, !PT ;  /* 0x0000000959587210 */ /* 0x000fc400007fe40c */
[----:B------:R-:W-:Y:S01]  /*2680*/  ISETP.GE.AND P0, PT, R18, R13, PT ;  /* 0x0000000d1200720c */ /* 0x000fe20003f06270 */
[----:B------:R-:W-:Y:S02]  /*2690*/  IMAD R3, R3, UR5, R10 ;  /* 0x0000000503037c24 */ /* 0x000fe4000f8e020a */
[-C--:B0-----:R-:W-:Y:S01]  /*26a0*/  IMAD R8, R143, R4.reuse, RZ ;  /* 0x000000048f087224 */ /* 0x081fe200078e02ff */
[----:B------:R-:W-:Y:S01]  /*26b0*/  SEL R9, R13, RZ, P0 ;  /* 0x000000ff0d097207 */ /* 0x000fe20000000000 */
[----:B------:R-:W-:-:S04]  /*26c0*/  IMAD.WIDE.U32 R100, R17, R4, R22 ;  /* 0x0000000411647225 */ /* 0x000fc800078e0016 */
[----:B------:R-:W-:Y:S01]  /*26d0*/  IMAD R21, R17, R5, R8 ;  /* 0x0000000511157224 */ /* 0x000fe200078e0208 */
[----:B------:R-:W-:Y:S01]  /*26e0*/  SEL R8, R13, RZ, P1 ;  /* 0x000000ff0d087207 */ /* 0x000fe20000800000 */
[----:B------:R-:W-:-:S04]  /*26f0*/  IMAD.WIDE.U32 R102, R17, R4, R18 ;  /* 0x0000000411667225 */ /* 0x000fc800078e0012 */
[----:B------:R-:W-:Y:S02]  /*2700*/  IMAD.IADD R10, R185, 0x1, R8 ;  /* 0x00000001b90a7824 */ /* 0x000fe400078e0208 */
[----:B------:R-:W-:Y:S02]  /*2710*/  IMAD.IADD R9, R18, 0x1, R9 ;  /* 0x0000000112097824 */ /* 0x000fe400078e0209 */
[----:B------:R-:W-:Y:S01]  /*2720*/  IMAD.IADD R101, R101, 0x1, R21 ;  /* 0x0000000165657824 */ /* 0x000fe200078e0215 */
[----:B------:R-:W-:Y:S01]  /*2730*/  SHF.R.S32.HI R15, RZ, 0x1f, R10 ;  /* 0x0000001fff0f7819 */ /* 0x000fe2000001140a */
[----:B------:R-:W-:Y:S01]  /*2740*/  IMAD.IADD R103, R21, 0x1, R103 ;  /* 0x0000000115677824 */ /* 0x000fe200078e0267 */
[----:B------:R-:W-:Y:S02]  /*2750*/  SHF.R.S32.HI R21, RZ, 0x1f, R20 ;  /* 0x0000001fff157819 */ /* 0x000fe40000011414 */
[----:B------:R-:W-:Y:S02]  /*2760*/  SHF.R.S32.HI R8, RZ, 0x1f, R9 ;  /* 0x0000001fff087819 */ /* 0x000fe40000011409 */
[----:B------:R-:W-:-:S02]  /*2770*/  LEA.HI R32, R21, R20, RZ, 0x3 ;  /* 0x0000001415207211 */ /* 0x000fc400078f18ff */
[----:B------:R-:W-:Y:S02]  /*2780*/  LEA.HI R12, R15, R10, RZ, 0x3 ;  /* 0x0000000a0f0c7211 */ /* 0x000fe400078f18ff */
[----:B------:R-:W-:Y:S02]  /*2790*/  LEA.HI R21, R21, R20, RZ, 0x6 ;  /* 0x0000001415157211 */ /* 0x000fe400078f30ff */
[----:B------:R-:W-:Y:S02]  /*27a0*/  LEA.HI R10, R15, R10, RZ, 0x6 ;  /* 0x0000000a0f0a7211 */ /* 0x000fe400078f30ff */
[CC--:B------:R-:W-:Y:S01]  /*27b0*/  LEA.HI R14, R8.reuse, R9.reuse, RZ, 0x3 ;  /* 0x00000009080e7211 */ /* 0x0c0fe200078f18ff */
[----:B------:R-:W-:Y:S01]  /*27c0*/  IMAD.SHL.U32 R27, R21, 0x80, RZ ;  /* 0x00000080151b7824 */ /* 0x000fe200078e00ff */
[----:B------:R-:W-:Y:S01]  /*27d0*/  LEA.HI R8, R8, R9, RZ, 0x6 ;  /* 0x0000000908087211 */ /* 0x000fe200078f30ff */
[----:B------:R-:W-:Y:S01]  /*27e0*/  IMAD.SHL.U32 R20, R10, 0x80, RZ ;  /* 0x000000800a147824 */ /* 0x000fe200078e00ff */
[----:B------:R-:W-:-:S02]  /*27f0*/  LOP3.LUT R21, R194, 0x38, R14, 0xf8, !PT ;  /* 0x00000038c2157812 */ /* 0x000fc400078ef80e */
[----:B------:R-:W-:Y:S01]  /*2800*/  LOP3.LUT R28, R194, 0x38, R12, 0xf8, !PT ;  /* 0x00000038c21c7812 */ /* 0x000fe200078ef80c */
[----:B------:R-:W-:Y:S01]  /*2810*/  IMAD.SHL.U32 R9, R8, 0x80, RZ ;  /* 0x0000008008097824 */ /* 0x000fe200078e00ff */
[----:B------:R-:W-:Y:S02]  /*2820*/  LOP3.LUT R138, R21, R30, RZ, 0x3c, !PT ;  /* 0x0000001e158a7212 */ /* 0x000fe400078e3cff */
[----:B------:R-:W-:Y:S02]  /*2830*/  LOP3.LUT R21, R20, 0xffffe000, RZ, 0xc0, !PT ;  /* 0xffffe00014157812 */ /* 0x000fe400078ec0ff */
[----:B------:R-:W2:Y:S01]  /*2840*/  LDL R20, [R1+0x44] ;  /* 0x0000440001147983 */ /* 0x000ea20000100800 */
[----:B------:R-:W-:Y:S02]  /*2850*/  LOP3.LUT R9, R9, 0xffffe000, RZ, 0xc0, !PT ;  /* 0xffffe00009097812 */ /* 0x000fe400078ec0ff */
[----:B------:R-:W-:Y:S02]  /*2860*/  LOP3.LUT R8, R195, 0x38, R14, 0xf8, !PT ;  /* 0x00000038c3087812 */ /* 0x000fe400078ef80e */
[----:B------:R-:W-:Y:S01]  /*2870*/  IADD3 R138, R138, R9, R198 ;  /* 0x000000098a8a7210 */ /* 0x000fe20007ffe0c6 */
[----:B------:R-:W-:Y:S01]  /*2880*/  IMAD R140, R196, 0x200, R9 ;  /* 0x00000200c48c7824 */ /* 0x000fe200078e0209 */
[----:B-----5:R-:W-:-:S02]  /*2890*/  SHF.R.S32.HI R9, RZ, 0x1f, R141 ;  /* 0x0000001fff097819 */ /* 0x020fc4000001148d */
[----:B------:R-:W-:Y:S02]  /*28a0*/  LOP3.LUT R29, R194, 0x38, R32, 0xf8, !PT ;  /* 0x00000038c21d7812 */ /* 0x000fe400078ef820 */
[----:B------:R-:W-:Y:S01]  /*28b0*/  LOP3.LUT R15, R8, R197, RZ, 0x3c, !PT ;  /* 0x000000c5080f7212 */ /* 0x000fe200078e3cff */
[----:B------:R-:W-:Y:S01]  /*28c0*/  IMAD R8, R9, R104, RZ ;  /* 0x0000006809087224 */ /* 0x000fe200078e02ff */
[-C--:B------:R-:W-:Y:S02]  /*28d0*/  LOP3.LUT R28, R28, R30.reuse, RZ, 0x3c, !PT ;  /* 0x0000001e1c1c7212 */ /* 0x080fe400078e3cff */
[----:B------:R-:W-:Y:S02]  /*28e0*/  LOP3.LUT R27, R27, 0xffffe000, RZ, 0xc0, !PT ;  /* 0xffffe0001b1b7812 */ /* 0x000fe400078ec0ff */
[----:B------:R-:W-:Y:S01]  /*28f0*/  LOP3.LUT R29, R29, R30, RZ, 0x3c, !PT ;  /* 0x0000001e1d1d7212 */ /* 0x000fe200078e3cff */
[----:B------:R-:W-:Y:S01]  /*2900*/  IMAD R139, R196, 0x200, R21 ;  /* 0x00000200c48b7824 */ /* 0x000fe200078e0215 */
[----:B------:R-:W-:Y:S01]  /*2910*/  IADD3 R136, R28, R21, R198 ;  /* 0x000000151c887210 */ /* 0x000fe20007ffe0c6 */
[----:B------:R-:W-:Y:S01]  /*2920*/  IMAD R21, R141, R105, R8 ;  /* 0x000000698d157224 */ /* 0x000fe200078e0208 */
[----:B------:R-:W-:Y:S01]  /*2930*/  SHF.L.U64.HI R128, R104, 0x7, R105 ;  /* 0x0000000768807819 */ /* 0x000fe20000010269 */
[C---:B------:R-:W-:Y:S01]  /*2940*/  IMAD.SHL.U32 R31, R6.reuse, 0x80, RZ ;  /* 0x00000080061f7824 */ /* 0x040fe200078e00ff */
[----:B------:R-:W-:Y:S01]  /*2950*/  IADD3 R135, R29, R27, R198 ;  /* 0x0000001b1d877210 */ /* 0x000fe20007ffe0c6 */
[C---:B------:R-:W-:Y:S01]  /*2960*/  IMAD.SHL.U32 R133, R6.reuse, 0x40, RZ ;  /* 0x0000004006857824 */ /* 0x040fe200078e00ff */
[--C-:B------:R-:W-:Y:S01]  /*2970*/  SHF.L.U64.HI R123, R6, 0x7, R7.reuse ;  /* 0x00000007067b7819 */ /* 0x100fe20000010207 */
[----:B------:R-:W-:Y:S01]  /*2980*/  IMAD.SHL.U32 R30, R104, 0x80, RZ ;  /* 0x00000080681e7824 */ /* 0x000fe200078e00ff */
[----:B------:R-:W-:Y:S01]  /*2990*/  SHF.L.U64.HI R132, R6, 0x6, R7 ;  /* 0x0000000606847819 */ /* 0x000fe20000010207 */
[----:B------:R-:W-:Y:S01]  /*29a0*/  IMAD.WIDE.U32 R96, R141, R104, R96 ;  /* 0x000000688d607225 */ /* 0x000fe200078e0060 */
[----:B------:R-:W-:-:S02]  /*29b0*/  SHF.L.U64.HI R105, R104, 0x6, R105 ;  /* 0x0000000668697819 */ /* 0x000fc40000010269 */
[C---:B------:R-:W-:Y:S01]  /*29c0*/  SHF.L.U64.HI R129, R4.reuse, 0x7, R5 ;  /* 0x0000000704817819 */ /* 0x040fe20000010205 */
[----:B------:R-:W-:Y:S01]  /*29d0*/  IMAD.WIDE.U32 R98, R141, R104, R98 ;  /* 0x000000688d627225 */ /* 0x000fe200078e0062 */
[----:B------:R-:W-:Y:S02]  /*29e0*/  SHF.L.U64.HI R29, R4, 0x6, R5 ;  /* 0x00000006041d7819 */ /* 0x000fe40000010205 */
[----:B------:R-:W-:Y:S01]  /*29f0*/  IADD3 R118, P4, R17, R118, RZ ;  /* 0x0000007611767210 */ /* 0x000fe20007f9e0ff */
[----:B------:R-:W-:Y:S01]  /*2a00*/  IMAD.SHL.U32 R106, R104, 0x40, RZ ;  /* 0x00000040686a7824 */ /* 0x000fe200078e00ff */
[----:B------:R-:W-:Y:S01]  /*2a10*/  LOP3.LUT R26, R195, 0x38, R32, 0xf8, !PT ;  /* 0x00000038c31a7812 */ /* 0x000fe200078ef820 */
[-C--:B------:R-:W-:Y:S01]  /*2a20*/  IMAD R6, R9, R4.reuse, RZ ;  /* 0x0000000409067224 */ /* 0x080fe200078e02ff */
[----:B------:R-:W-:Y:S01]  /*2a30*/  LOP3.LUT R10, R195, 0x38, R12, 0xf8, !PT ;  /* 0x00000038c30a7812 */ /* 0x000fe200078ef80c */
[----:B------:R-:W-:Y:S01]  /*2a40*/  IMAD.SHL.U32 R28, R4, 0x80, RZ ;  /* 0x00000080041c7824 */ /* 0x000fe200078e00ff */
[-C--:B------:R-:W-:Y:S01]  /*2a50*/  LOP3.LUT R26, R26, R197.reuse, RZ, 0x3c, !PT ;  /* 0x000000c51a1a7212 */ /* 0x080fe200078e3cff */
[----:B------:R-:W-:Y:S01]  /*2a60*/  IMAD.WIDE.U32 R100, R141, R4, R100 ;  /* 0x000000048d647225 */ /* 0x000fe200078e0064 */
[----:B------:R-:W-:-:S03]  /*2a70*/  LOP3.LUT R10, R10, R197, RZ, 0x3c, !PT ;  /* 0x000000c50a0a7212 */ /* 0x000fc600078e3cff */
[----:B------:R-:W-:-:S04]  /*2a80*/  IMAD.WIDE.U32 R102, R141, R4, R102 ;  /* 0x000000048d667225 */ /* 0x000fc800078e0066 */
[----:B------:R-:W-:Y:S01]  /*2a90*/  IMAD.SHL.U32 R104, R4, 0x40, RZ ;  /* 0x0000004004687824 */ /* 0x000fe200078e00ff */
[----:B------:R-:W-:Y:S01]  /*2aa0*/  LOP3.LUT R4, R195, 0x18, R18, 0xf8, !PT ;  /* 0x00000018c3047812 */ /* 0x000fe200078ef812 */
[----:B------:R-:W-:Y:S02]  /*2ab0*/  IMAD R137, R196, 0x200, R27 ;  /* 0x00000200c4897824 */ /* 0x000fe400078e021b */
[----:B------:R-:W-:Y:S01]  /*2ac0*/  IMAD.MOV.U32 R122, RZ, RZ, 0x20 ;  /* 0x00000020ff7a7424 */ /* 0x000fe200078e00ff */
[----:B------:R-:W-:Y:S01]  /*2ad0*/  LOP3.LUT R27, R4, R197, RZ, 0x3c, !PT ;  /* 0x000000c5041b7212 */ /* 0x000fe200078e3cff */
[----:B------:R-:W-:Y:S01]  /*2ae0*/  IMAD.X R119, R0, 0x1, R143, P4 ;  /* 0x0000000100777824 */ /* 0x000fe200020e068f */
[----:B------:R-:W-:Y:S01]  /*2af0*/  SEL R0, RZ, 0x20, P2 ;  /* 0x00000020ff007807 */ /* 0x000fe20001000000 */
[----:B------:R-:W-:Y:S01]  /*2b00*/  IMAD.IADD R140, R140, 0x1, R15 ;  /* 0x000000018c8c7824 */ /* 0x000fe200078e020f */
[----:B------:R-:W-:Y:S01]  /*2b10*/  SHF.R.S32.HI R112, RZ, 0x3, R14 ;  /* 0x00000003ff707819 */ /* 0x000fe2000001140e */
[----:B------:R-:W-:Y:S01]  /*2b20*/  IMAD.SHL.U32 R120, R13, 0x2, RZ ;  /* 0x000000020d787824 */ /* 0x000fe200078e00ff */
[----:B------:R-:W-:Y:S01]  /*2b30*/  SHF.R.S32.HI R111, RZ, 0x3, R12 ;  /* 0x00000003ff6f7819 */ /* 0x000fe2000001140c */
[----:B------:R-:W-:Y:S01]  /*2b40*/  IMAD R15, R141, R5, R6 ;  /* 0x000000058d0f7224 */ /* 0x000fe200078e0206 */
[----:B------:R-:W-:Y:S01]  /*2b50*/  LOP3.LUT R13, R12, 0xfffffff8, RZ, 0xc0, !PT ;  /* 0xfffffff80c0d7812 */ /* 0x000fe200078ec0ff */
[----:B------:R-:W-:Y:S01]  /*2b60*/  IMAD R27, R196, 0x200, R27 ;  /* 0x00000200c41b7824 */ /* 0x000fe200078e021b */
[----:B------:R-:W-:-:S02]  /*2b70*/  LOP3.LUT R14, R14, 0xfffffff8, RZ, 0xc0, !PT ;  /* 0xfffffff80e0e7812 */ /* 0x000fc400078ec0ff */
[----:B------:R-:W-:Y:S02]  /*2b80*/  LOP3.LUT R12, R32, 0xfffffff8, RZ, 0xc0, !PT ;  /* 0xfffffff8200c7812 */ /* 0x000fe400078ec0ff */
[----:B------:R-:W-:Y:S01]  /*2b90*/  LOP3.LUT R0, R11, R0, RZ, 0xfc, !PT ;  /* 0x000000000b007212 */ /* 0x000fe200078efcff */
[----:B------:R-:W-:Y:S01]  /*2ba0*/  IMAD.IADD R137, R137, 0x1, R26 ;  /* 0x0000000189897824 */ /* 0x000fe200078e021a */
[----:B------:R-:W-:Y:S01]  /*2bb0*/  SHF.R.S32.HI R145, RZ, 0x1f, R214 ;  /* 0x0000001fff917819 */ /* 0x000fe200000114d6 */
[----:B------:R-:W-:Y:S01]  /*2bc0*/  IMAD.IADD R139, R139, 0x1, R10 ;  /* 0x000000018b8b7824 */ /* 0x000fe200078e020a */
[----:B------:R-:W-:Y:S01]  /*2bd0*/  LEA.HI R148, R148, 0x8, RZ, 0x19 ;  /* 0x0000000894947811 */ /* 0x000fe200078fc8ff */
[----:B------:R-:W-:Y:S01]  /*2be0*/  IMAD.IADD R26, R97, 0x1, R21 ;  /* 0x00000001611a7824 */ /* 0x000fe200078e0215 */
[----:B------:R-:W-:Y:S01]  /*2bf0*/  SHF.R.S32.HI R110, RZ, 0x3, R32 ;  /* 0x00000003ff6e7819 */ /* 0x000fe20000011420 */
[----:B------:R-:W-:Y:S01]  /*2c00*/  IMAD.IADD R21, R21, 0x1, R99 ;  /* 0x0000000115157824 */ /* 0x000fe200078e0263 */
[----:B------:R-:W-:Y:S01]  /*2c10*/  LOP3.LUT R11, R11, 0x1, RZ, 0xc0, !PT ;  /* 0x000000010b0b7812 */ /* 0x000fe200078ec0ff */
[----:B------:R-:W-:Y:S01]  /*2c20*/  IMAD.IADD R5, R95, 0x1, R3 ;  /* 0x000000015f057824 */ /* 0x000fe200078e0203 */
[----:B------:R-:W-:-:S02]  /*2c30*/  SHF.R.S32.HI R109, RZ, 0x1f, R14 ;  /* 0x0000001fff6d7819 */ /* 0x000fc4000001140e */
[----:B------:R-:W-:Y:S02]  /*2c40*/  SHF.R.S32.HI R108, RZ, 0x1f, R13 ;  /* 0x0000001fff6c7819 */ /* 0x000fe4000001140d */
[----:B------:R-:W-:Y:S02]  /*2c50*/  SHF.R.S32.HI R107, RZ, 0x1f, R12 ;  /* 0x0000001fff6b7819 */ /* 0x000fe4000001140c */
[C---:B------:R-:W-:Y:S02]  /*2c60*/  LOP3.LUT R10, R0.reuse, 0x2, RZ, 0xc0, !PT ;  /* 0x00000002000a7812 */ /* 0x040fe400078ec0ff */
[C---:B------:R-:W-:Y:S02]  /*2c70*/  LOP3.LUT R9, R0.reuse, 0x4, RZ, 0xc0, !PT ;  /* 0x0000000400097812 */ /* 0x040fe400078ec0ff */
[C---:B------:R-:W-:Y:S02]  /*2c80*/  LOP3.LUT R8, R0.reuse, 0x8, RZ, 0xc0, !PT ;  /* 0x0000000800087812 */ /* 0x040fe400078ec0ff */
[----:B------:R-:W-:-:S02]  /*2c90*/  LOP3.LUT R7, R0, 0x10, RZ, 0xc0, !PT ;  /* 0x0000001000077812 */ /* 0x000fc400078ec0ff */
[----:B------:R-:W-:Y:S02]  /*2ca0*/  LOP3.LUT R6, R0, 0x20, RZ, 0xc0, !PT ;  /* 0x0000002000067812 */ /* 0x000fe400078ec0ff */
[----:B--2---:R-:W-:-:S04]  /*2cb0*/  LOP3.LUT P3, RZ, R20, 0x4, RZ, 0xc0, !PT ;  /* 0x0000000414ff7812 */ /* 0x004fc8000786c0ff */
[----:B------:R-:W-:Y:S01]  /*2cc0*/  SEL R122, R122, 0xffffffe0, !P3 ;  /* 0xffffffe07a7a7807 */ /* 0x000fe20005800000 */
[----:B------:R-:W-:Y:S02]  /*2cd0*/  IMAD.IADD R20, R101, 0x1, R15 ;  /* 0x0000000165147824 */ /* 0x000fe400078e020f */
[----:B------:R-:W-:Y:S02]  /*2ce0*/  IMAD.IADD R15, R15, 0x1, R103 ;  /* 0x000000010f0f7824 */ /* 0x000fe400078e0267 */
[----:B------:R-:W-:-:S07]  /*2cf0*/  IMAD.IADD R134, R122, 0x1, R27 ;  /* 0x000000017a867824 */ /* 0x000fce00078e021b */
.L_x_2593:
[----:B0-2---:R-:W2:Y:S01]  /*2d00*/  LDL.LU R33, [R1+0x10] ;  /* 0x0000100001217983 */ /* 0x005ea20000300800 */
[----:B------:R-:W-:Y:S01]  /*2d10*/  VIADD R32, R24, 0xffffffff ;  /* 0xffffffff18207836 */ /* 0x000fe20000000000 */
[----:B------:R-:W0:Y:S01]  /*2d20*/  LDC.64 R114, c[0x0][0x2e8] ;  /* 0x0000ba00ff727b82 */ /* 0x000e220000000a00 */
[----:B------:R-:W-:Y:S01]  /*2d30*/  IMAD R43, R16, 0x6000, R27 ;  /* 0x00006000102b7824 */ /* 0x000fe200078e021b */
[----:B------:R-:W-:Y:S05]  /*2d40*/  YIELD ;  /* 0x0000000000007946 */ /* 0x000fea0003800000 */
[----:B------:R-:W-:Y:S01]  /*2d50*/  SHF.R.S32.HI R34, RZ, 0x1f, R32 ;  /* 0x0000001fff227819 */ /* 0x000fe20000011420 */
[-C--:B------:R-:W-:Y:S01]  /*2d60*/  IMAD R0, R123, R32.reuse, RZ ;  /* 0x000000207b007224 */ /* 0x080fe200078e02ff */
[----:B------:R-:W1:Y:S01]  /*2d70*/  LDC R117, c[0x0][0x3f4] ;  /* 0x0000fd00ff757b82 */ /* 0x000e620000000800 */
[----:B------:R-:W-:Y:S01]  /*2d80*/  IMAD.WIDE.U32 R124, R31, R32, RZ ;  /* 0x000000201f7c7225 */ /* 0x000fe200078e00ff */
[----:B------:R-:W-:Y:S03]  /*2d90*/  BSSY B0, `(.L_x_2494) ;  /* 0x00007b4000007945 */ /* 0x000fe60003800000 */
[----:B------:R-:W-:Y:S01]  /*2da0*/  IMAD R3, R34, R31, R0 ;  /* 0x0000001f22037224 */ /* 0x000fe200078e0200 */
[CC--:B------:R-:W-:Y:S01]  /*2db0*/  IADD3 R0, P3, P4, R90.reuse, R124.reuse, R133 ;  /* 0x0000007c5a007210 */ /* 0x0c0fe20007c7e085 */
[----:B------:R-:W-:Y:S01]  /*2dc0*/  IMAD R43, R43, 0x2, R116 ;  /* 0x000000022b2b7824 */ /* 0x000fe200078e0274 */
[----:B------:R-:W-:Y:S01]  /*2dd0*/  IADD3 R4, P5, R90, R124, RZ ;  /* 0x0000007c5a047210 */ /* 0x000fe20007fbe0ff */
[----:B------:R-:W-:-:S04]  /*2de0*/  IMAD.IADD R84, R125, 0x1, R3 ;  /* 0x000000017d547824 */ /* 0x000fc800078e0203 */
[----:B------:R-:W-:Y:S01]  /*2df0*/  IMAD.X R24, R84, 0x1, R88, P5 ;  /* 0x0000000154187824 */ /* 0x000fe200028e0658 */
[----:B------:R-:W-:Y:S02]  /*2e00*/  IADD3.X R3, R88, R84, R132, P3, P4 ;  /* 0x0000005458037210 */ /* 0x000fe40001fe8484 */
[----:B------:R-:W-:Y:S02]  /*2e10*/  ISETP.GT.AND P3, PT, R32, R121, PT ;  /* 0x000000792000720c */ /* 0x000fe40003f64270 */
[-C--:B0-----:R-:W-:Y:S02]  /*2e20*/  LEA R44, P2, R4, R114.reuse, 0x1 ;  /* 0x00000072042c7211 */ /* 0x081fe400078408ff */
[----:B------:R-:W-:Y:S02]  /*2e30*/  LEA R40, P5, R0, R114, 0x1 ;  /* 0x0000007200287211 */ /* 0x000fe400078a08ff */
[----:B------:R-:W-:Y:S01]  /*2e40*/  LEA.HI.X R45, R4, R115, R24, 0x1, P2 ;  /* 0x00000073042d7211 */ /* 0x000fe200010f0c18 */
[----:B------:R-:W-:Y:S01]  /*2e50*/  IMAD.MOV.U32 R24, RZ, RZ, R32 ;  /* 0x000000ffff187224 */ /* 0x000fe200078e0020 */
[----:B-1----:R-:W-:-:S02]  /*2e60*/  ISETP.GE.AND P2, PT, R117, 0x1, PT ;  /* 0x000000017500780c */ /* 0x002fc40003f46270 */
[----:B------:R-:W-:Y:S01]  /*2e70*/  LEA.HI.X R41, R0, R115, R3, 0x1, P5 ;  /* 0x0000007300297211 */ /* 0x000fe200028f0c03 */
[----:B------:R-:W-:-:S04]  /*2e80*/  IMAD R3, R16, 0x6000, R134 ;  /* 0x0000600010037824 */ /* 0x000fc800078e0286 */
[----:B------:R-:W-:Y:S01]  /*2e90*/  IMAD R42, R3, 0x2, R116 ;  /* 0x00000002032a7824 */ /* 0x000fe200078e0274 */
[----:B--2---:R-:W-:-:S04]  /*2ea0*/  LOP3.LUT R33, R33, 0xfffffffd, RZ, 0xc0, !PT ;  /* 0xfffffffd21217812 */ /* 0x004fc800078ec0ff */
[----:B------:R-:W-:-:S05]  /*2eb0*/  @P3 LOP3.LUT R33, R33, 0x2, RZ, 0xfc, !PT ;  /* 0x0000000221213812 */ /* 0x000fca00078efcff */
[----:B------:R0:W-:Y:S01]  /*2ec0*/  STL [R1+0x10], R33 ;  /* 0x0000102101007387 */ /* 0x0001e20000100800 */
[----:B------:R-:W-:Y:S05]  /*2ed0*/  @!P2 BRA `(.L_x_2495) ;  /* 0x00000074009ca947 */ /* 0x000fea0003800000 */
[----:B------:R-:W-:Y:S01]  /*2ee0*/  ULDC.U8 UR4, c[0x0][0x410] ;  /* 0x0001040000047ab9 */ /* 0x000fe20000000000 */
[-C--:B------:R-:W-:Y:S01]  /*2ef0*/  IMAD R3, R128, R32.reuse, RZ ;  /* 0x0000002080037224 */ /* 0x080fe200078e02ff */
[----:B------:R-:W-:Y:S01]  /*2f00*/  ISETP.NE.AND P2, PT, RZ, UR4, PT ;  /* 0x00000004ff007c0c */ /* 0x000fe2000bf45270 */
[----:B0-----:R-:W-:Y:S02]  /*2f10*/  IMAD R33, R129, R32, RZ ;  /* 0x0000002081217224 */ /* 0x001fe400078e02ff */
        /* <DEDUP_REMOVED lines=65> */
.L_x_2498:
[----:B------:R-:W-:Y:S05]  /*3330*/  BSYNC B1 ;  /* 0x0000000000017941 */ /* 0x000fea0003800000 */
.L_x_2497:
        /* <DEDUP_REMOVED lines=54> */
.L_x_2500:
[----:B------:R-:W-:Y:S05]  /*36a0*/  BSYNC B1 ;  /* 0x0000000000017941 */ /* 0x000fea0003800000 */
.L_x_2499:
        /* <DEDUP_REMOVED lines=14> */
[----:B------:R-:W-:-:S03]  /*3790*/  IMAD.MOV.U32 R3, RZ, RZ, R75 ;  /* 0x000000ffff037224 */ /* 0x000fc600078e004b */
[----:B------:R-:W-:Y:S01]  /*37a0*/  PRMT R163, R163, 0x5410, R0 ;  /* 0x00005410a3a37816 */ /* 0x000fe20000000000 */
[----:B------:R-:W-:Y:S01]  /*37b0*/  IMAD.MOV.U32 R0, RZ, RZ, R78 ;  /* 0x000000ffff007224 */ /* 0x000fe200078e004e */
[----:B------:R-:W-:Y:S01]  /*37c0*/  PRMT R162, R162, 0x5410, R3 ;  /* 0x00005410a2a27816 */ /* 0x000fe20000000003 */
[----:B------:R-:W-:Y:S01]  /*37d0*/  IMAD.MOV.U32 R3, RZ, RZ, R79 ;  /* 0x000000ffff037224 */ /* 0x000fe200078e004f */
[----:B------:R-:W-:Y:S02]  /*37e0*/  UISETP.NE.AND UP0, UPT, UR4, 0x3, UPT ;  /* 0x000000030400788c */ /* 0x000fe4000bf05270 */
[----:B------:R-:W-:Y:S01]  /*37f0*/  PRMT R164, R164, 0x5410, R0 ;  /* 0x00005410a4a47816 */ /* 0x000fe20000000000 */
[----:B------:R-:W-:Y:S01]  /*3800*/  IMAD.MOV.U32 R0, RZ, RZ, R124 ;  /* 0x000000ffff007224 */ /* 0x000fe200078e007c */
[----:B------:R-:W-:Y:S01]  /*3810*/  PRMT R163, R3, 0x7610, R163 ;  /* 0x0000761003a37816 */ /* 0x000fe200000000a3 */
[----:B------:R-:W-:Y:S01]  /*3820*/  IMAD.MOV.U32 R3, RZ, RZ, R125 ;  /* 0x000000ffff037224 */ /* 0x000fe200078e007d */
[----:B------:R-:W-:-:S02]  /*3830*/  PLOP3.LUT P2, PT, PT, PT, UP0, 0x80, 0x0 ;  /* 0x000000000000781c */ /* 0x000fc40003f4f008 */
[----:B------:R-:W-:Y:S01]  /*3840*/  PRMT R142, R142, 0x5410, R0 ;  /* 0x000054108e8e7816 */ /* 0x000fe20000000000 */
[----:B------:R-:W-:Y:S01]  /*3850*/  IMAD.MOV.U32 R0, RZ, RZ, R69 ;  /* 0x000000ffff007224 */ /* 0x000fe200078e0045 */
[----:B------:R-:W-:Y:S01]  /*3860*/  PRMT R144, R144, 0x5410, R3 ;  /* 0x0000541090907816 */ /* 0x000fe20000000003 */
        /* <DEDUP_REMOVED lines=64> */
.L_x_2501:
[----:B------:R-:W-:Y:S01]  /*3c70*/  IMAD R3, R16, 0x8, R2 ;  /* 0x0000000810037824 */ /* 0x000fe200078e0202 */
[----:B------:R-:W-:Y:S01]  /*3c80*/  SHF.L.U32 R0, R188, 0x1f, RZ ;  /* 0x0000001fbc007819 */ /* 0x000fe200000006ff */
[----:B------:R-:W-:Y:S03]  /*3c90*/  BSSY B1, `(.L_x_2502) ;  /* 0x0000003000017945 */ /* 0x000fe60003800000 */
[----:B------:R-:W0:Y:S02]  /*3ca0*/  SYNCS.PHASECHK.TRANS64.TRYWAIT P5, [R3+URZ+0x34890], R0 ;  /* 0x03489000030075a7 */ /* 0x000e2400080a017f */
[----:B0-----:R-:W-:Y:S05]  /*3cb0*/  @!P5 BRA `(.L_x_2503) ;  /* 0x0000024800fcd947 */ /* 0x001fea0003800000 */
.L_x_2883:
[----:B------:R-:W-:Y:S05]  /*3cc0*/  BSYNC B1 ;  /* 0x0000000000017941 */ /* 0x000fea0003800000 */
.L_x_2502:
        /* <DEDUP_REMOVED lines=18> */
[----:B------:R-:W-:Y:S02]  /*3df0*/  LOP3.LUT R144, R33, 0xffff0000, RZ, 0xc0, !PT ;  /* 0xffff000021907812 */ /* 0x000fe400078ec0ff */
[C---:B------:R-:W-:Y:S01]  /*3e00*/  LOP3.LUT R142, R125.reuse, 0xffff0000, RZ, 0xc0, !PT ;  /* 0xffff00007d8e7812 */ /* 0x040fe200078ec0ff */
[----:B------:R-:W-:Y:S01]  /*3e10*/  IMAD.U32 R125, R125, 0x10000, RZ ;  /* 0x000100007d7d7824 */ /* 0x000fe200078e00ff */
[C---:B------:R-:W-:Y:S01]  /*3e20*/  LOP3.LUT R33, R82.reuse, 0xffff0000, RZ, 0xc0, !PT ;  /* 0xffff000052217812 */ /* 0x040fe200078ec0ff */
[----:B------:R-:W-:Y:S02]  /*3e30*/  IMAD.U32 R82, R82, 0x10000, RZ ;  /* 0x0001000052527824 */ /* 0x000fe400078e00ff */
[----:B------:R-:W-:-:S04]  /*3e40*/  FMUL.FTZ R124, R144, R142 ;  /* 0x0000008e907c7220 */ /* 0x000fc80000410000 */
[CC--:B------:R-:W-:Y:S01]  /*3e50*/  FFMA.FTZ R124, R127.reuse, R33.reuse, -R124 ;  /* 0x000000217f7c7223 */ /* 0x0c0fe2000001087c */
        /* <DEDUP_REMOVED lines=31> */
.L_x_2509:
[----:B------:R-:W-:Y:S05]  /*4050*/  BSYNC B3 ;  /* 0x0000000000037941 */ /* 0x000fea0003800000 */
.L_x_2508:
[----:B--2---:R1:W-:Y:S02]  /*4060*/  STG.E.128 desc[UR60][R44.64], R32 ;  /* 0x000000202c007986 */ /* 0x0043e4000c101d3c */
.L_x_2507:
[----:B------:R-:W-:Y:S05]  /*4070*/  BSYNC B2 ;  /* 0x0000000000027941 */ /* 0x000fea0003800000 */
.L_x_2506:
        /* <DEDUP_REMOVED lines=10> */
[----:B------:R-:W-:Y:S02]  /*4120*/  PRMT R82, R165, 0x5432, R82 ;  /* 0x00005432a5527816 */ /* 0x000fe40000000052 */
        /* <DEDUP_REMOVED lines=43> */
.L_x_2513:
[----:B------:R-:W-:Y:S05]  /*43e0*/  BSYNC B3 ;  /* 0x0000000000037941 */ /* 0x000fea0003800000 */
.L_x_2512:
[----:B--2---:R2:W-:Y:S02]  /*43f0*/  STG.E.128 desc[UR60][R44.64+0x40], R32 ;  /* 0x000040202c007986 */ /* 0x0045e4000c101d3c */
.L_x_2511:
[----:B------:R-:W-:Y:S05]  /*4400*/  BSYNC B2 ;  /* 0x0000000000027941 */ /* 0x000fea0003800000 */
.L_x_2510:
        /* <DEDUP_REMOVED lines=54> */
.L_x_2517:
[----:B------:R-:W-:Y:S05]  /*4770*/  BSYNC B3 ;  /* 0x0000000000037941 */ /* 0x000fea0003800000 */
.L_x_2516:
[----:B--2---:R3:W-:Y:S02]  /*4780*/  STG.E.128 desc[UR60][R44.64+0x80], R32 ;  /* 0x000080202c007986 */ /* 0x0047e4000c101d3c */
.L_x_2515:
[----:B------:R-:W-:Y:S05]  /*4790*/  BSYNC B2 ;  /* 0x0000000000027941 */ /* 0x000fea0003800000 */
.L_x_2514:
        /* <DEDUP_REMOVED lines=55> */
.L_x_2521:
[----:B------:R-:W-:Y:S05]  /*4b10*/  BSYNC B3 ;  /* 0x0000000000037941 */ /* 0x000fea0003800000 */
.L_x_2520:
[----:B--2---:R4:W-:Y:S02]  /*4b20*/  STG.E.128 desc[UR60][R44.64+0xc0], R32 ;  /* 0x0000c0202c007986 */ /* 0x0049e4000c101d3c */
.L_x_2519:
[----:B------:R-:W-:Y:S05]  /*4b30*/  BSYNC B2 ;  /* 0x0000000000027941 */ /* 0x000fea0003800000 */
.L_x_2518:
        /* <DEDUP_REMOVED lines=55> */
.L_x_2525:
[----:B------:R-:W-:Y:S05]  /*4eb0*/  BSYNC B3 ;  /* 0x0000000000037941 */ /* 0x000fea0003800000 */
.L_x_2524:
[----:B--2---:R1:W-:Y:S02]  /*4ec0*/  STG.E.128 desc[UR60][R44.64+0x100], R32 ;  /* 0x000100202c007986 */ /* 0x0043e4000c101d3c */
.L_x_2523:
[----:B------:R-:W-:Y:S05]  /*4ed0*/  BSYNC B2 ;  /* 0x0000000000027941 */ /* 0x000fea0003800000 */
.L_x_2522:
        /* <DEDUP_REMOVED lines=11> */
[----:B------:R-:W-:Y:S02]  /*4f90*/  PRMT R67, R158, 0x5432, R70 ;  /* 0x000054329e437816 */ /* 0x000fe40000000046 */
[----:B------:R-:W-:-:S02]  /*4fa0*/  LOP3.LUT R72, R33, 0xffff0000, RZ, 0xc0, !PT ;  /* 0xffff000021487812 */ /* 0x000fc400078ec0ff */
[----:B------:R-:W-:Y:S02]  /*4fb0*/  LOP3.LUT R70, R68, 0xffff0000, RZ, 0xc0, !PT ;  /* 0xffff000044467812 */ /* 0x000fe400078ec0ff */
        /* <DEDUP_REMOVED lines=21> */
[----:B------:R-:W-:Y:S02]  /*5110*/  IMAD.U32 R71, R68, 0x10000, RZ ;  /* 0x0001000044477824 */ /* 0x000fe400078e00ff */
        /* <DEDUP_REMOVED lines=16> */
.L_x_2527:
[----:B------:R-:W-:Y:S05]  /*5220*/  BSYNC B2 ;  /* 0x0000000000027941 */ /* 0x000fea0003800000 */
.L_x_2526:
[----:B--2---:R1:W-:Y:S02]  /*5230*/  STG.E.128 desc[UR60][R44.64+0x140], R32 ;  /* 0x000140202c007986 */ /* 0x0043e4000c101d3c */
.L_x_2505:
[----:B------:R-:W-:Y:S05]  /*5240*/  BSYNC B1 ;  /* 0x0000000000017941 */ /* 0x000fea0003800000 */
.L_x_2504:
        /* <DEDUP_REMOVED lines=53> */
.L_x_2532:
[----:B------:R-:W-:Y:S05]  /*55a0*/  BSYNC B2 ;  /* 0x0000000000027941 */ /* 0x000fea0003800000 */
.L_x_2531:
[----:B--2---:R1:W-:Y:S02]  /*55b0*/  STG.E.128 desc[UR60][R40.64], R32 ;  /* 0x0000002028007986 */ /* 0x0043e4000c101d3c */
.L_x_2530:
[----:B------:R-:W-:Y:S05]  /*55c0*/  BSYNC B1 ;  /* 0x0000000000017941 */ /* 0x000fea0003800000 */
.L_x_2529:
        /* <DEDUP_REMOVED lines=29> */
[C---:B------:R-:W-:Y:S01]  /*57a0*/  FFMA.FTZ R67, R61.reuse, R33, R67 ;  /* 0x000000213d437223 */ /* 0x040fe20000010043 */
[CC--:B------:R-:W-:Y:S01]  /*57b0*/  FMUL.FTZ R68, R34.reuse, R64.reuse ;  /* 0x0000004022447220 */ /* 0x0c0fe20000410000 */
[-C--:B------:R-:W-:Y:S01]  /*57c0*/  FMUL.FTZ R33, R34, R65.reuse ;  /* 0x0000004122217220 */ /* 0x080fe20000410000 */
[----:B------:R-:W-:Y:S01]  /*57d0*/  LOP3.LUT R156, R156, 0xffff0000, RZ, 0xc0, !PT ;  /* 0xffff00009c9c7812 */ /* 0x000fe200078ec0ff */
[----:B------:R-:W-:Y:S01]  /*57e0*/  IMAD.U32 R44, R44, 0x10000, RZ ;  /* 0x000100002c2c7824 */ /* 0x000fe200078e00ff */
[----:B------:R-:W-:Y:S01]  /*57f0*/  LOP3.LUT R58, R58, 0xffff0000, RZ, 0xc0, !PT ;  /* 0xffff00003a3a7812 */ /* 0x000fe200078ec0ff */
[C---:B------:R-:W-:Y:S01]  /*5800*/  FFMA.FTZ R68, R60.reuse, R65, -R68 ;  /* 0x000000413c447223 */ /* 0x040fe20000010844 */
[----:B------:R-:W-:Y:S01]  /*5810*/  FFMA.FTZ R33, R60, R64, R33 ;  /* 0x000000403c217223 */ /* 0x000fe20000010021 */
[C---:B------:R-:W-:Y:S01]  /*5820*/  FMUL.FTZ R34, R32.reuse, R45 ;  /* 0x0000002d20227220 */ /* 0x040fe20000410000 */
[----:B------:R-:W-:Y:S01]  /*5830*/  FFMA.FTZ R66, R61, R62, -R66 ;  /* 0x0000003e3d427223 */ /* 0x000fe20000010842 */
[----:B------:R-:W-:Y:S01]  /*5840*/  FMUL.FTZ R60, R59, R156 ;  /* 0x0000009c3b3c7220 */ /* 0x000fe20000410000 */
[----:B------:R-:W-:Y:S01]  /*5850*/  FMUL.FTZ R32, R32, R44 ;  /* 0x0000002c20207220 */ /* 0x000fe20000410000 */
[----:B------:R-:W-:-:S02]  /*5860*/  IMAD.U32 R35, R35, 0x10000, RZ ;  /* 0x0001000023237824 */ /* 0x000fc400078e00ff */
        /* <DEDUP_REMOVED lines=11> */
.L_x_2536:
[----:B------:R-:W-:Y:S05]  /*5920*/  BSYNC B2 ;  /* 0x0000000000027941 */ /* 0x000fea0003800000 */
.L_x_2535:
[----:B--2---:R1:W-:Y:S02]  /*5930*/  STG.E.128 desc[UR60][R40.64+0x40], R32 ;  /* 0x0000402028007986 */ /* 0x0043e4000c101d3c */
.L_x_2534:
[----:B------:R-:W-:Y:S05]  /*5940*/  BSYNC B1 ;  /* 0x0000000000017941 */ /* 0x000fea0003800000 */
.L_x_2533:
        /* <DEDUP_REMOVED lines=11> */
[----:B------:R-:W-:Y:S02]  /*5a00*/  PRMT R56, R153, 0x5410, R56 ;  /* 0x0000541099387816 */ /* 0x000fe40000000038 */
[----:B------:R-:W-:Y:S01]  /*5a10*/  PRMT R54, R152, 0x5410, R59 ;  /* 0x0000541098367816 */ /* 0x000fe2000000003b */
[----:B------:R-:W-:Y:S01]  /*5a20*/  IMAD.U32 R59, R33, 0x10000, RZ ;  /* 0x00010000213b7824 */ /* 0x000fe200078e00ff */
[----:B------:R-:W-:-:S02]  /*5a30*/  SHF.R.U32.HI R55, RZ, 0x10, R55 ;  /* 0x00000010ff377819 */ /* 0x000fc40000011637 */
[----:B------:R-:W-:Y:S02]  /*5a40*/  PRMT R153, R153, 0x5432, R58 ;  /* 0x0000543299997816 */ /* 0x000fe4000000003a */
[----:B------:R-:W-:Y:S01]  /*5a50*/  LOP3.LUT R57, R33, 0xffff0000, RZ, 0xc0, !PT ;  /* 0xffff000021397812 */ /* 0x000fe200078ec0ff */
[----:B------:R-:W-:Y:S01]  /*5a60*/  IMAD.U32 R33, R32, 0x10000, RZ ;  /* 0x0001000020217824 */ /* 0x000fe200078e00ff */
[C---:B------:R-:W-:Y:S01]  /*5a70*/  LOP3.LUT R62, R56.reuse, 0xffff0000, RZ, 0xc0, !PT ;  /* 0xffff0000383e7812 */ /* 0x040fe200078ec0ff */
[----:B------:R-:W-:Y:S01]  /*5a80*/  IMAD.U32 R56, R56, 0x10000, RZ ;  /* 0x0001000038387824 */ /* 0x000fe200078e00ff */
[C---:B------:R-:W-:Y:S01]  /*5a90*/  LOP3.LUT R58, R54.reuse, 0xffff0000, RZ, 0xc0, !PT ;  /* 0xffff0000363a7812 */ /* 0x040fe200078ec0ff */
[----:B------:R-:W-:Y:S01]  /*5aa0*/  IMAD.U32 R54, R54, 0x10000, RZ ;  /* 0x0001000036367824 */ /* 0x000fe200078e00ff */
[----:B------:R-:W-:Y:S01]  /*5ab0*/  PRMT R152, R152, 0x5432, R55 ;  /* 0x0000543298987816 */ /* 0x000fe20000000037 */
[----:B------:R-:W-:Y:S01]  /*5ac0*/  IMAD.U32 R55, R153, 0x10000, RZ ;  /* 0x0001000099377824 */ /* 0x000fe200078e00ff */
[----:B------:R-:W-:Y:S01]  /*5ad0*/  LOP3.LUT R45, R34, 0xffff0000, RZ, 0xc0, !PT ;  /* 0xffff0000222d7812 */ /* 0x000fe200078ec0ff */
[C---:B------:R-:W-:Y:S01]  /*5ae0*/  FMUL.FTZ R64, R57.reuse, R62 ;  /* 0x0000003e39407220 */ /* 0x040fe20000410000 */
[-C--:B------:R-:W-:Y:S01]  /*5af0*/  FMUL.FTZ R61, R57, R58.reuse ;  /* 0x0000003a393d7220 */ /* 0x080fe20000410000 */
[----:B------:R-:W-:Y:S01]  /*5b00*/  IMAD.U32 R60, R152, 0x10000, RZ ;  /* 0x00010000983c7824 */ /* 0x000fe200078e00ff */
[----:B------:R-:W-:Y:S01]  /*5b10*/  LOP3.LUT R34, R35, 0xffff0000, RZ, 0xc0, !PT ;  /* 0xffff000023227812 */ /* 0x000fe200078ec0ff */
[----:B------:R-:W-:Y:S01]  /*5b20*/  FMUL.FTZ R63, R45, R55 ;  /* 0x000000372d3f7220 */ /* 0x000fe20000410000 */
[----:B------:R-:W-:Y:S01]  /*5b30*/  LOP3.LUT R57, R32, 0xffff0000, RZ, 0xc0, !PT ;  /* 0xffff000020397812 */ /* 0x000fe200078ec0ff */
[----:B------:R-:W-:Y:S01]  /*5b40*/  FFMA.FTZ R32, R59, R58, -R64 ;  /* 0x0000003a3b207223 */ /* 0x000fe20000010840 */
[----:B------:R-:W-:Y:S01]  /*5b50*/  LOP3.LUT R153, R153, 0xffff0000, RZ, 0xc0, !PT ;  /* 0xffff000099997812 */ /* 0x000fe200078ec0ff */
[----:B------:R-:W-:Y:S01]  /*5b60*/  FFMA.FTZ R59, R59, R62, R61 ;  /* 0x0000003e3b3b7223 */ /* 0x000fe2000001003d */
[----:B------:R-:W-:Y:S01]  /*5b70*/  LOP3.LUT R152, R152, 0xffff0000, RZ, 0xc0, !PT ;  /* 0xffff000098987812 */ /* 0x000fe200078ec0ff */
[-C--:B------:R-:W-:Y:S01]  /*5b80*/  FMUL.FTZ R61, R45, R60.reuse ;  /* 0x0000003c2d3d7220 */ /* 0x080fe20000410000 */
[----:B------:R-:W-:Y:S01]  /*5b90*/  FFMA.FTZ R45, R44, R60, -R63 ;  /* 0x0000003c2c2d7223 */ /* 0x000fe2000001083f */
[----:B------:R-:W-:Y:S01]  /*5ba0*/  FMUL.FTZ R58, R34, R153 ;  /* 0x00000099223a7220 */ /* 0x000fe20000410000 */
[----:B------:R-:W-:-:S02]  /*5bb0*/  IMAD.U32 R35, R35, 0x10000, RZ ;  /* 0x0001000023237824 */ /* 0x000fc400078e00ff */
[----:B------:R-:W-:Y:S01]  /*5bc0*/  FMUL.FTZ R60, R34, R152 ;  /* 0x00000098223c7220 */ /* 0x000fe20000410000 */
[C---:B------:R-:W-:Y:S01]  /*5bd0*/  FMUL.FTZ R34, R57.reuse, R56 ;  /* 0x0000003839227220 */ /* 0x040fe20000410000 */
[----:B------:R-:W-:Y:S01]  /*5be0*/  FFMA.FTZ R44, R44, R55, R61 ;  /* 0x000000372c2c7223 */ /* 0x000fe2000001003d */
[----:B------:R-:W-:Y:S01]  /*5bf0*/  FMUL.FTZ R57, R57, R54 ;  /* 0x0000003639397220 */ /* 0x000fe20000410000 */
[----:B------:R-:W-:Y:S01]  /*5c00*/  FFMA.FTZ R58, R35, R152, -R58 ;  /* 0x00000098233a7223 */ /* 0x000fe2000001083a */
[----:B------:R-:W-:Y:S01]  /*5c10*/  FFMA.FTZ R34, R33, R54, -R34 ;  /* 0x0000003621227223 */ /* 0x000fe20000010822 */
[----:B------:R-:W-:Y:S01]  /*5c20*/  FFMA.FTZ R35, R35, R153, R60 ;  /* 0x0000009923237223 */ /* 0x000fe2000001003c */
[----:B------:R-:W-:Y:S01]  /*5c30*/  FFMA.FTZ R57, R33, R56, R57 ;  /* 0x0000003821397223 */ /* 0x000fe20000010039 */
[----:B------:R-:W-:Y:S02]  /*5c40*/  F2FP.BF16.F32.PACK_AB R44, R44, R45 ;  /* 0x0000002d2c2c723e */ /* 0x000fe400000010ff */
[----:B------:R-:W-:-:S02]  /*5c50*/  F2FP.BF16.F32.PACK_AB R33, R59, R32 ;  /* 0x000000203b21723e */ /* 0x000fc400000010ff */
[----:B------:R-:W-:Y:S01]  /*5c60*/  F2FP.BF16.F32.PACK_AB R32, R57, R34 ;  /* 0x000000223920723e */ /* 0x000fe200000010ff */
[----:B------:R-:W-:Y:S01]  /*5c70*/  IMAD.MOV.U32 R34, RZ, RZ, R44 ;  /* 0x000000ffff227224 */ /* 0x000fe200078e002c */
[----:B------:R-:W-:-:S07]  /*5c80*/  F2FP.BF16.F32.PACK_AB R35, R35, R58 ;  /* 0x0000003a2323723e */ /* 0x000fce00000010ff */
.L_x_2540:
[----:B------:R-:W-:Y:S05]  /*5c90*/  BSYNC B2 ;  /* 0x0000000000027941 */ /* 0x000fea0003800000 */
.L_x_2539:
[----:B--2---:R1:W-:Y:S02]  /*5ca0*/  STG.E.128 desc[UR60][R40.64+0x80], R32 ;  /* 0x0000802028007986 */ /* 0x0043e4000c101d3c */
.L_x_2538:
[----:B------:R-:W-:Y:S05]  /*5cb0*/  BSYNC B1 ;  /* 0x0000000000017941 */ /* 0x000fea0003800000 */
.L_x_2537:
        /* <DEDUP_REMOVED lines=26> */
[----:B------:R-:W-:Y:S01]  /*5e60*/  FFMA.FTZ R59, R50, R53, -R59 ;  /* 0x00000035323b7223 */ /* 0x000fe2000001083b */
[----:B------:R-:W-:-:S02]  /*5e70*/  IMAD.U32 R33, R32, 0x10000, RZ ;  /* 0x0001000020217824 */ /* 0x000fc400078e00ff */
[----:B------:R-:W-:Y:S01]  /*5e80*/  FMUL.FTZ R61, R52, R57 ;  /* 0x00000039343d7220 */ /* 0x000fe20000410000 */
[----:B------:R-:W-:Y:S01]  /*5e90*/  FFMA.FTZ R50, R50, R56, R51 ;  /* 0x0000003832327223 */ /* 0x000fe20000010033 */
[----:B------:R-:W-:Y:S01]  /*5ea0*/  LOP3.LUT R151, R151, 0xffff0000, RZ, 0xc0, !PT ;  /* 0xffff000097977812 */ /* 0x000fe200078ec0ff */
        /* <DEDUP_REMOVED lines=9> */
[----:B------:R-:W-:-:S02]  /*5f40*/  IMAD.U32 R35, R35, 0x10000, RZ ;  /* 0x0001000023237824 */ /* 0x000fc400078e00ff */
[C---:B------:R-:W-:Y:S01]  /*5f50*/  FMUL.FTZ R34, R32.reuse, R54 ;  /* 0x0000003620227220 */ /* 0x040fe20000410000 */
[----:B------:R-:W-:Y:S01]  /*5f60*/  FMUL.FTZ R51, R32, R45 ;  /* 0x0000002d20337220 */ /* 0x000fe20000410000 */
[----:B------:R-:W-:Y:S01]  /*5f70*/  F2FP.BF16.F32.PACK_AB R44, R44, R61 ;  /* 0x0000003d2c2c723e */ /* 0x000fe200000010ff */
[----:B------:R-:W-:Y:S01]  /*5f80*/  FFMA.FTZ R52, R35, R150, -R52 ;  /* 0x0000009623347223 */ /* 0x000fe20000010834 */
[C---:B------:R-:W-:Y:S01]  /*5f90*/  FFMA.FTZ R34, R33.reuse, R45, -R34 ;  /* 0x0000002d21227223 */ /* 0x040fe20000010822 */
[----:B------:R-:W-:Y:S01]  /*5fa0*/  FFMA.FTZ R51, R33, R54, R51 ;  /* 0x0000003621337223 */ /* 0x000fe20000010033 */
[----:B------:R-:W-:Y:S01]  /*5fb0*/  FFMA.FTZ R35, R35, R151, R56 ;  /* 0x0000009723237223 */ /* 0x000fe20000010038 */
[----:B------:R-:W-:-:S03]  /*5fc0*/  F2FP.BF16.F32.PACK_AB R33, R50, R59 ;  /* 0x0000003b3221723e */ /* 0x000fc600000010ff */
[----:B------:R-:W-:Y:S01]  /*5fd0*/  F2FP.BF16.F32.PACK_AB R32, R51, R34 ;  /* 0x000000223320723e */ /* 0x000fe200000010ff */
[----:B------:R-:W-:Y:S01]  /*5fe0*/  IMAD.MOV.U32 R34, RZ, RZ, R44 ;  /* 0x000000ffff227224 */ /* 0x000fe200078e002c */
[----:B------:R-:W-:-:S07]  /*5ff0*/  F2FP.BF16.F32.PACK_AB R35, R35, R52 ;  /* 0x000000342323723e */ /* 0x000fce00000010ff */
.L_x_2544:
[----:B------:R-:W-:Y:S05]  /*6000*/  BSYNC B2 ;  /* 0x0000000000027941 */ /* 0x000fea0003800000 */
.L_x_2543:
[----:B--2---:R1:W-:Y:S02]  /*6010*/  STG.E.128 desc[UR60][R40.64+0xc0], R32 ;  /* 0x0000c02028007986 */ /* 0x0043e4000c101d3c */
.L_x_2542:
[----:B------:R-:W-:Y:S05]  /*6020*/  BSYNC B1 ;  /* 0x0000000000017941 */ /* 0x000fea0003800000 */
.L_x_2541:
        /* <DEDUP_REMOVED lines=18> */
[C---:B------:R-:W-:Y:S01]  /*6150*/  LOP3.LUT R52, R50.reuse, 0xffff0000, RZ, 0xc0, !PT ;  /* 0xffff000032347812 */ /* 0x040fe200078ec0ff */
[----:B------:R-:W-:Y:S01]  /*6160*/  IMAD.U32 R51, R131, 0x10000, RZ ;  /* 0x0001000083337824 */ /* 0x000fe200078e00ff */
[----:B------:R-:W-:Y:S01]  /*6170*/  LOP3.LUT R48, R47, 0xffff0000, RZ, 0xc0, !PT ;  /* 0xffff00002f307812 */ /* 0x000fe200078ec0ff */
[----:B------:R-:W-:Y:S01]  /*6180*/  IMAD.U32 R50, R50, 0x10000, RZ ;  /* 0x0001000032327824 */ /* 0x000fe200078e00ff */
[----:B------:R-:W-:Y:S01]  /*6190*/  LOP3.LUT R45, R34, 0xffff0000, RZ, 0xc0, !PT ;  /* 0xffff0000222d7812 */ /* 0x000fe200078ec0ff */
[C---:B------:R-:W-:Y:S01]  /*61a0*/  IMAD.U32 R34, R35.reuse, 0x10000, RZ ;  /* 0x0001000023227824 */ /* 0x040fe200078e00ff */
[----:B------:R-:W-:Y:S01]  /*61b0*/  LOP3.LUT R46, R35, 0xffff0000, RZ, 0xc0, !PT ;  /* 0xffff0000232e7812 */ /* 0x000fe200078ec0ff */
[----:B------:R-:W-:Y:S01]  /*61c0*/  FMUL.FTZ R54, R43, R52 ;  /* 0x000000342b367220 */ /* 0x000fe20000410000 */
[----:B------:R-:W-:-:S02]  /*61d0*/  IMAD.U32 R35, R33, 0x10000, RZ ;  /* 0x0001000021237824 */ /* 0x000fc400078e00ff */
[-C--:B------:R-:W-:Y:S01]  /*61e0*/  FMUL.FTZ R43, R43, R48.reuse ;  /* 0x000000302b2b7220 */ /* 0x080fe20000410000 */
[----:B------:R-:W-:Y:S01]  /*61f0*/  FMUL.FTZ R55, R45, R51 ;  /* 0x000000332d377220 */ /* 0x000fe20000410000 */
[C---:B------:R-:W-:Y:S02]  /*6200*/  IMAD.U32 R33, R32.reuse, 0x10000, RZ ;  /* 0x0001000020217824 */ /* 0x040fe400078e00ff */
[C---:B------:R-:W-:Y:S01]  /*6210*/  FFMA.FTZ R54, R35.reuse, R48, -R54 ;  /* 0x0000003023367223 */ /* 0x040fe20000010836 */
[----:B------:R-:W-:Y:S01]  /*6220*/  FFMA.FTZ R53, R35, R52, R43 ;  /* 0x0000003423357223 */ /* 0x000fe2000001002b */
[----:B------:R-:W-:Y:S01]  /*6230*/  FMUL.FTZ R45, R45, R49 ;  /* 0x000000312d2d7220 */ /* 0x000fe20000410000 */
[----:B------:R-:W-:Y:S01]  /*6240*/  LOP3.LUT R131, R131, 0xffff0000, RZ, 0xc0, !PT ;  /* 0xffff000083837812 */ /* 0x000fe200078ec0ff */
[----:B------:R-:W-:Y:S01]  /*6250*/  IMAD.U32 R47, R47, 0x10000, RZ ;  /* 0x000100002f2f7824 */ /* 0x000fe200078e00ff */
[----:B------:R-:W-:Y:S01]  /*6260*/  LOP3.LUT R32, R32, 0xffff0000, RZ, 0xc0, !PT ;  /* 0xffff000020207812 */ /* 0x000fe200078ec0ff */
[----:B------:R-:W-:Y:S01]  /*6270*/  FFMA.FTZ R48, R44, R51, R45 ;  /* 0x000000332c307223 */ /* 0x000fe2000001002d */
[----:B------:R-:W-:Y:S01]  /*6280*/  LOP3.LUT R35, R130, 0xffff0000, RZ, 0xc0, !PT ;  /* 0xffff000082237812 */ /* 0x000fe200078ec0ff */
[----:B------:R-:W-:Y:S01]  /*6290*/  FFMA.FTZ R55, R44, R49, -R55 ;  /* 0x000000312c377223 */ /* 0x000fe20000010837 */
[----:B------:R-:W-:Y:S01]  /*62a0*/  FMUL.FTZ R45, R46, R131 ;  /* 0x000000832e2d7220 */ /* 0x000fe20000410000 */
[CC--:B------:R-:W-:Y:S01]  /*62b0*/  FMUL.FTZ R44, R32.reuse, R50.reuse ;  /* 0x00000032202c7220 */ /* 0x0c0fe20000410000 */
[----:B------:R-:W-:Y:S01]  /*62c0*/  FMUL.FTZ R43, R32, R47 ;  /* 0x0000002f202b7220 */ /* 0x000fe20000410000 */
        /* <DEDUP_REMOVED lines=8> */
[----:B------:R-:W-:-:S07]  /*6350*/  F2FP.BF16.F32.PACK_AB R32, R43, R44 ;  /* 0x0000002c2b20723e */ /* 0x000fce00000010ff */
.L_x_2548:
[----:B------:R-:W-:Y:S05]  /*6360*/  BSYNC B2 ;  /* 0x0000000000027941 */ /* 0x000fea0003800000 */
.L_x_2547:
[----:B--2---:R1:W-:Y:S02]  /*6370*/  STG.E.128 desc[UR60][R40.64+0x100], R32 ;  /* 0x0001002028007986 */ /* 0x0043e4000c101d3c */
.L_x_2546:
[----:B------:R-:W-:Y:S05]  /*6380*/  BSYNC B1 ;  /* 0x0000000000017941 */ /* 0x000fea0003800000 */
.L_x_2545:
        /* <DEDUP_REMOVED lines=52> */
.L_x_2550:
[----:B------:R-:W-:Y:S05]  /*66d0*/  BSYNC B1 ;  /* 0x0000000000017941 */ /* 0x000fea0003800000 */
.L_x_2549:
[----:B--2---:R1:W-:Y:S01]  /*66e0*/  STG.E.128 desc[UR60][R40.64+0x140], R32 ;  /* 0x0001402028007986 */ /* 0x0043e2000c101d3c */
[----:B------:R-:W-:Y:S05]  /*66f0*/  BRA `(.L_x_2528) ;  /* 0x0000004000747947 */ /* 0x000fea0003800000 */
.L_x_2496:
        /* <DEDUP_REMOVED lines=47> */
.L_x_2552:
[----:B------:R-:W-:Y:S05]  /*69f0*/  BSYNC B1 ;  /* 0x0000000000017941 */ /* 0x000fea0003800000 */
.L_x_2551:
        /* <DEDUP_REMOVED lines=45> */
.L_x_2554:
[----:B------:R-:W-:Y:S05]  /*6cd0*/  BSYNC B1 ;  /* 0x0000000000017941 */ /* 0x000fea0003800000 */
.L_x_2553:
        /* <DEDUP_REMOVED lines=17> */
[----:B------:R-:W-:-:S03]  /*6df0*/  PLOP3.LUT P2, PT, PT, PT, UP0, 0x80, 0x0 ;  /* 0x000000000000781c */ /* 0x000fc60003f4f008 */
        /* <DEDUP_REMOVED lines=67> */
.L_x_2555:
[----:B------:R-:W-:Y:S01]  /*7230*/  IMAD R3, R16, 0x8, R2 ;  /* 0x0000000810037824 */ /* 0x000fe200078e0202 */
[----:B------:R-:W-:Y:S01]  /*7240*/  SHF.L.U32 R0, R188, 0x1f, RZ ;  /* 0x0000001fbc007819 */ /* 0x000fe200000006ff */
[----:B------:R-:W0:Y:S01]  /*7250*/  LDC R142, c[0x0][0x2f4] ;  /* 0x0000bd00ff8e7b82 */ /* 0x000e220000000800 */
[----:B------:R-:W-:Y:S01]  /*7260*/  BSSY B1, `(.L_x_2556) ;  /* 0x0000004000017945 */ /* 0x000fe20003800000 */
[----:B------:R-:W-:Y:S01]  /*7270*/  IMAD.MOV.U32 R125, RZ, RZ, R84 ;  /* 0x000000ffff7d7224 */ /* 0x000fe200078e0054 */
[----:B------:R-:W1:Y:S02]  /*7280*/  SYNCS.PHASECHK.TRANS64.TRYWAIT P5, [R3+URZ+0x34890], R0 ;  /* 0x03489000030075a7 */ /* 0x000e6400080a017f */
[----:B-1----:R-:W-:Y:S05]  /*7290*/  @!P5 BRA `(.L_x_2557) ;  /* 0x000002140098d947 */ /* 0x002fea0003800000 */
.L_x_2884:
[----:B------:R-:W-:Y:S05]  /*72a0*/  BSYNC B1 ;  /* 0x0000000000017941 */ /* 0x000fea0003800000 */
.L_x_2556:
        /* <DEDUP_REMOVED lines=126> */
.L_x_2563:
[----:B------:R-:W-:Y:S05]  /*7a90*/  BSYNC B3 ;  /* 0x0000000000037941 */ /* 0x000fea0003800000 */
.L_x_2562:
        /* <DEDUP_REMOVED lines=12> */
.L_x_2561:
[----:B------:R-:W-:Y:S05]  /*7b60*/  BSYNC B2 ;  /* 0x0000000000027941 */ /* 0x000fea0003800000 */
.L_x_2560:
        /* <DEDUP_REMOVED lines=117> */
.L_x_2567:
[----:B------:R-:W-:Y:S05]  /*82c0*/  BSYNC B3 ;  /* 0x0000000000037941 */ /* 0x000fea0003800000 */
.L_x_2566:
        /* <DEDUP_REMOVED lines=12> */
.L_x_2565:
[----:B------:R-:W-:Y:S05]  /*8390*/  BSYNC B2 ;  /* 0x0000000000027941 */ /* 0x000fea0003800000 */
.L_x_2564:
[----:B------:R-:W-:-:S13]  /*83a0*/  ISETP.NE.AND P4, PT, R9, RZ, PT ;  /* 0x000000ff0900720c */ /* 0x000fda0003f85270 */
[----:B------:R-:W-:Y:S05]  /*83b0*/  @!P4 BRA `(.L_x_2559) ;  /* 0x00000008000cc947 */ /* 0x000fea0003800000 */
[----:B---3--:R-:W3:Y:S01]  /*83c0*/  LDL R36, [R1+0x10] ;  /* 0x0000100001247983 */ /* 0x008ee20000100800 */
[----:B------:R-:W-:Y:S01]  /*83d0*/  BSSY B2, `(.L_x_2568) ;  /* 0x000007f000027945 */ /* 0x000fe20003800000 */
[----:B---3--:R-:W-:-:S04]  /*83e0*/  LOP3.LUT P5, RZ, R36, 0x1, RZ, 0xc0, !PT ;  /* 0x0000000124ff7812 */ /* 0x008fc800078ac0ff */
[----:B------:R-:W-:-:S04]  /*83f0*/  SEL R36, R120, R144, !P5 ;  /* 0x0000009078247207 */ /* 0x000fc80006800000 */
        /* <DEDUP_REMOVED lines=18> */
[----:B------:R-:W-:-:S05]  /*8520*/  LEA.HI R36, R38, R36, RZ, 0x3 ;  /* 0x0000002426247211 */ /* 0x000fca00078f18ff */
[----:B------:R-:W-:-:S05]  /*8530*/  IMAD.SHL.U32 R36, R36, 0x400, RZ ;  /* 0x0000040024247824 */ /* 0x000fca00078e00ff */
[----:B------:R-:W-:-:S05]  /*8540*/  LOP3.LUT R36, R36, 0x7fffe000, RZ, 0xc0, !PT ;  /* 0x7fffe00024247812 */ /* 0x000fca00078ec0ff */
        /* <DEDUP_REMOVED lines=12> */
[----:B------:R-:W-:Y:S02]  /*8610*/  SHF.R.U64 R35, R44, 0x10, R45 ;  /* 0x000000102c237819 */ /* 0x000fe4000000122d */
[----:B------:R-:W-:Y:S02]  /*8620*/  SHF.R.U64 R32, R32, 0x10, R33 ;  /* 0x0000001020207819 */ /* 0x000fe40000001221 */
[----:B------:R-:W-:Y:S02]  /*8630*/  SHF.R.U32.HI R44, RZ, 0x10, R45 ;  /* 0x00000010ff2c7819 */ /* 0x000fe4000001162d */
[----:B------:R-:W-:-:S02]  /*8640*/  SHF.R.U32.HI R33, RZ, 0x10, R33 ;  /* 0x00000010ff217819 */ /* 0x000fc40000011621 */
[C---:B------:R-:W-:Y:S02]  /*8650*/  PRMT R35, R171.reuse, 0x5410, R35 ;  /* 0x00005410ab237816 */ /* 0x040fe40000000023 */
[----:B------:R-:W-:Y:S01]  /*8660*/  PRMT R171, R171, 0x5432, R44 ;  /* 0x00005432abab7816 */ /* 0x000fe2000000002c */
[----:B--2---:R-:W-:Y:S01]  /*8670*/  IMAD.U32 R44, R37, 0x10000, RZ ;  /* 0x00010000252c7824 */ /* 0x004fe200078e00ff */
[----:B------:R-:W-:Y:S02]  /*8680*/  PRMT R33, R169, 0x5432, R33 ;  /* 0x00005432a9217816 */ /* 0x000fe40000000021 */
[--C-:B------:R-:W-:Y:S01]  /*8690*/  SHF.R.U64 R45, R46, 0x10, R47.reuse ;  /* 0x000000102e2d7819 */ /* 0x100fe2000000122f */
[----:B------:R-:W-:Y:S01]  /*86a0*/  IMAD.U32 R53, R171, 0x10000, RZ ;  /* 0x00010000ab357824 */ /* 0x000fe200078e00ff */
[----:B------:R-:W-:Y:S01]  /*86b0*/  SHF.R.U32.HI R46, RZ, 0x10, R47 ;  /* 0x00000010ff2e7819 */ /* 0x000fe2000001162f */
[----:B------:R-:W-:Y:S01]  /*86c0*/  IMAD.U32 R47, R33, 0x10000, RZ ;  /* 0x00010000212f7824 */ /* 0x000fe200078e00ff */
[----:B------:R-:W-:Y:S01]  /*86d0*/  LOP3.LUT R41, R41, 0xffff0000, RZ, 0xc0, !PT ;  /* 0xffff000029297812 */ /* 0x000fe200078ec0ff */
[----:B------:R-:W-:Y:S01]  /*86e0*/  FMUL.FTZ R55, R54, R53 ;  /* 0x0000003536377220 */ /* 0x000fe20000410000 */
[----:B------:R-:W-:Y:S01]  /*86f0*/  PRMT R45, R170, 0x5410, R45 ;  /* 0x00005410aa2d7816 */ /* 0x000fe2000000002d */
[-C--:B------:R-:W-:Y:S01]  /*8700*/  FMUL.FTZ R54, R54, R47.reuse ;  /* 0x0000002f36367220 */ /* 0x080fe20000410000 */
[----:B------:R-:W-:Y:S01]  /*8710*/  PRMT R170, R170, 0x5432, R46 ;  /* 0x00005432aaaa7816 */ /* 0x000fe2000000002e */
[----:B------:R-:W-:Y:S01]  /*8720*/  FFMA.FTZ R47, R44, R47, -R55 ;  /* 0x0000002f2c2f7223 */ /* 0x000fe20000010837 */
[----:B------:R-:W-:Y:S01]  /*8730*/  PRMT R52, R168, 0x5432, R52 ;  /* 0x00005432a8347816 */ /* 0x000fe20000000034 */
[----:B------:R-:W-:Y:S01]  /*8740*/  FFMA.FTZ R44, R44, R53, R54 ;  /* 0x000000352c2c7223 */ /* 0x000fe20000010036 */
[----:B------:R-:W-:Y:S01]  /*8750*/  LOP3.LUT R53, R171, 0xffff0000, RZ, 0xc0, !PT ;  /* 0xffff0000ab357812 */ /* 0x000fe200078ec0ff */
[----:B------:R-:W-:Y:S01]  /*8760*/  IMAD.U32 R55, R43, 0x10000, RZ ;  /* 0x000100002b377824 */ /* 0x000fe200078e00ff */
[----:B------:R-:W-:-:S02]  /*8770*/  LOP3.LUT R54, R33, 0xffff0000, RZ, 0xc0, !PT ;  /* 0xffff000021367812 */ /* 0x000fc400078ec0ff */
[----:B------:R-:W-:Y:S01]  /*8780*/  LOP3.LUT R33, R37, 0xffff0000, RZ, 0xc0, !PT ;  /* 0xffff000025217812 */ /* 0x000fe200078ec0ff */
[-C--:B------:R-:W-:Y:S01]  /*8790*/  FMUL.FTZ R37, R41, R53.reuse ;  /* 0x0000003529257220 */ /* 0x080fe20000410000 */
[----:B------:R-:W-:Y:S01]  /*87a0*/  PRMT R32, R169, 0x5410, R32 ;  /* 0x00005410a9207816 */ /* 0x000fe20000000020 */
[-C--:B------:R-:W-:Y:S01]  /*87b0*/  FMUL.FTZ R41, R41, R54.reuse ;  /* 0x0000003629297220 */ /* 0x080fe20000410000 */
[----:B------:R-:W-:Y:S01]  /*87c0*/  PRMT R34, R168, 0x5410, R34 ;  /* 0x00005410a8227816 */ /* 0x000fe20000000022 */
[C---:B------:R-:W-:Y:S01]  /*87d0*/  FFMA.FTZ R37, R33.reuse, R54, -R37 ;  /* 0x0000003621257223 */ /* 0x040fe20000010825 */
[C---:B------:R-:W-:Y:S02]  /*87e0*/  IMAD.U32 R54, R170.reuse, 0x10000, RZ ;  /* 0x00010000aa367824 */ /* 0x040fe400078e00ff */
[----:B------:R-:W-:Y:S01]  /*87f0*/  FFMA.FTZ R33, R33, R53, R41 ;  /* 0x0000003521217223 */ /* 0x000fe20000010029 */
[----:B------:R-:W-:Y:S01]  /*8800*/  IMAD.U32 R53, R39, 0x10000, RZ ;  /* 0x0001000027357824 */ /* 0x000fe200078e00ff */
[----:B------:R-:W-:Y:S01]  /*8810*/  LOP3.LUT R170, R170, 0xffff0000, RZ, 0xc0, !PT ;  /* 0xffff0000aaaa7812 */ /* 0x000fe200078ec0ff */
[----:B------:R-:W-:-:S02]  /*8820*/  IMAD.U32 R41, R52, 0x10000, RZ ;  /* 0x0001000034297824 */ /* 0x000fc400078e00ff */
[-C--:B------:R-:W-:Y:S01]  /*8830*/  FMUL.FTZ R46, R55, R54.reuse ;  /* 0x00000036372e7220 */ /* 0x080fe20000410000 */
[----:B------:R-:W-:Y:S02]  /*8840*/  LOP3.LUT R52, R52, 0xffff0000, RZ, 0xc0, !PT ;  /* 0xffff000034347812 */ /* 0x000fe400078ec0ff */
[----:B------:R-:W-:Y:S01]  /*8850*/  LOP3.LUT R39, R39, 0xffff0000, RZ, 0xc0, !PT ;  /* 0xffff000027277812 */ /* 0x000fe200078ec0ff */
[-C--:B------:R-:W-:Y:S01]  /*8860*/  FFMA.FTZ R46, R53, R41.reuse, -R46 ;  /* 0x00000029352e7223 */ /* 0x080fe2000001082e */
[----:B------:R-:W-:Y:S01]  /*8870*/  FMUL.FTZ R41, R55, R41 ;  /* 0x0000002937297220 */ /* 0x000fe20000410000 */
[C---:B------:R-:W-:Y:S01]  /*8880*/  IMAD.U32 R55, R32.reuse, 0x10000, RZ ;  /* 0x0001000020377824 */ /* 0x040fe200078e00ff */
[----:B------:R-:W-:Y:S02]  /*8890*/  LOP3.LUT R32, R32, 0xffff0000, RZ, 0xc0, !PT ;  /* 0xffff000020207812 */ /* 0x000fe400078ec0ff */
[----:B------:R-:W-:Y:S01]  /*88a0*/  FFMA.FTZ R41, R53, R54, R41 ;  /* 0x0000003635297223 */ /* 0x000fe20000010029 */
[----:B------:R-:W-:Y:S01]  /*88b0*/  LOP3.LUT R53, R43, 0xffff0000, RZ, 0xc0, !PT ;  /* 0xffff00002b357812 */ /* 0x000fe200078ec0ff */
[C---:B------:R-:W-:Y:S01]  /*88c0*/  IMAD.U32 R54, R40.reuse, 0x10000, RZ ;  /* 0x0001000028367824 */ /* 0x040fe200078e00ff */
[----:B------:R-:W-:-:S02]  /*88d0*/  LOP3.LUT R40, R40, 0xffff0000, RZ, 0xc0, !PT ;  /* 0xffff000028287812 */ /* 0x000fc400078ec0ff */
[----:B------:R-:W-:Y:S01]  /*88e0*/  F2FP.BF16.F32.PACK_AB R44, R33, R44 ;  /* 0x0000002c212c723e */ /* 0x000fe200000010ff */
[----:B------:R-:W-:Y:S01]  /*88f0*/  FMUL.FTZ R43, R53, R170 ;  /* 0x000000aa352b7220 */ /* 0x000fe20000410000 */
[----:B------:R-:W-:-:S03]  /*8900*/  F2FP.BF16.F32.PACK_AB R37, R37, R47 ;  /* 0x0000002f2525723e */ /* 0x000fc600000010ff */
[-C--:B------:R-:W-:Y:S01]  /*8910*/  FFMA.FTZ R43, R39, R52.reuse, -R43 ;  /* 0x00000034272b7223 */ /* 0x080fe2000001082b */
[----:B------:R-:W-:Y:S01]  /*8920*/  FMUL.FTZ R52, R53, R52 ;  /* 0x0000003435347220 */ /* 0x000fe20000410000 */
[C---:B------:R-:W-:Y:S01]  /*8930*/  IMAD.U32 R53, R35.reuse, 0x10000, RZ ;  /* 0x0001000023357824 */ /* 0x040fe200078e00ff */
[----:B------:R-:W-:Y:S02]  /*8940*/  LOP3.LUT R35, R35, 0xffff0000, RZ, 0xc0, !PT ;  /* 0xffff000023237812 */ /* 0x000fe400078ec0ff */
[----:B------:R-:W-:Y:S01]  /*8950*/  FFMA.FTZ R39, R39, R170, R52 ;  /* 0x000000aa27277223 */ /* 0x000fe20000010034 */
[----:B------:R-:W-:Y:S01]  /*8960*/  FMUL.FTZ R80, R54, R53 ;  /* 0x0000003536507220 */ /* 0x000fe20000410000 */
[----:B------:R-:W-:Y:S02]  /*8970*/  IMAD.U32 R52, R36, 0x10000, RZ ;  /* 0x0001000024347824 */ /* 0x000fe400078e00ff */
[-C--:B------:R-:W-:Y:S01]  /*8980*/  FMUL.FTZ R54, R54, R55.reuse ;  /* 0x0000003736367220 */ /* 0x080fe20000410000 */
[----:B------:R-:W-:Y:S01]  /*8990*/  LOP3.LUT R36, R36, 0xffff0000, RZ, 0xc0, !PT ;  /* 0xffff000024247812 */ /* 0x000fe200078ec0ff */
[----:B------:R-:W-:-:S02]  /*89a0*/  FFMA.FTZ R80, R52, R55, -R80 ;  /* 0x0000003734507223 */ /* 0x000fc40000010850 */
[----:B------:R-:W-:Y:S01]  /*89b0*/  FFMA.FTZ R54, R52, R53, R54 ;  /* 0x0000003534367223 */ /* 0x000fe20000010036 */
[CC--:B------:R-:W-:Y:S01]  /*89c0*/  FMUL.FTZ R52, R40.reuse, R35.reuse ;  /* 0x0000002328347220 */ /* 0x0c0fe20000410000 */
        /* <DEDUP_REMOVED lines=13> */
[----:B------:R-:W-:-:S02]  /*8aa0*/  F2FP.BF16.F32.PACK_AB R43, R43, R46 ;  /* 0x0000002e2b2b723e */ /* 0x000fc400000010ff */
[C---:B------:R-:W-:Y:S01]  /*8ab0*/  FFMA.FTZ R55, R36.reuse, R53, -R55 ;  /* 0x0000003524377223 */ /* 0x040fe20000010837 */
[----:B------:R-:W-:Y:S01]  /*8ac0*/  FFMA.FTZ R52, R36, R40, R52 ;  /* 0x0000002824347223 */ /* 0x000fe20000010034 */
[C---:B------:R-:W-:Y:S01]  /*8ad0*/  FMUL.FTZ R36, R42.reuse, R45 ;  /* 0x0000002d2a247220 */ /* 0x040fe20000410000 */
[-C--:B------:R-:W-:Y:S01]  /*8ae0*/  FMUL.FTZ R42, R42, R34.reuse ;  /* 0x000000222a2a7220 */ /* 0x080fe20000410000 */
[----:B------:R-:W-:Y:S01]  /*8af0*/  F2FP.BF16.F32.PACK_AB R33, R39, R41 ;  /* 0x000000292721723e */ /* 0x000fe200000010ff */
[----:B------:R-:W-:Y:S02]  /*8b00*/  IMAD.MOV.U32 R39, RZ, RZ, R43 ;  /* 0x000000ffff277224 */ /* 0x000fe400078e002b */
[C---:B------:R-:W-:Y:S01]  /*8b10*/  FFMA.FTZ R36, R38.reuse, R34, -R36 ;  /* 0x0000002226247223 */ /* 0x040fe20000010824 */
[----:B------:R-:W-:Y:S01]  /*8b20*/  FFMA.FTZ R42, R38, R45, R42 ;  /* 0x0000002d262a7223 */ /* 0x000fe2000001002a */
        /* <DEDUP_REMOVED lines=9> */
.L_x_2569:
[----:B------:R-:W-:Y:S05]  /*8bc0*/  BSYNC B2 ;  /* 0x0000000000027941 */ /* 0x000fea0003800000 */
.L_x_2568:
[----:B--2---:R4:W-:Y:S04]  /*8bd0*/  STG.E.128 desc[UR60][R48.64], R36 ;  /* 0x0000002430007986 */ /* 0x0049e8000c101d3c */
[----:B0-----:R4:W-:Y:S02]  /*8be0*/  @!P4 STG.E.128 desc[UR60][R50.64], R40 ;  /* 0x000000283200c986 */ /* 0x0019e4000c101d3c */
.L_x_2559:
[----:B------:R-:W-:Y:S05]  /*8bf0*/  BSYNC B1 ;  /* 0x0000000000017941 */ /* 0x000fea0003800000 */
.L_x_2558:
        /* <DEDUP_REMOVED lines=18> */
[----:B------:R-:W-:Y:S01]  /*8d20*/  LEA.HI R38, R38, R34, RZ, 0x3 ;  /* 0x0000002226267211 */ /* 0x000fe200078f18ff */
[----:B------:R-:W-:Y:S01]  /*8d30*/  IMAD R34, R16, 0x6000, R138 ;  /* 0x0000600010227824 */ /* 0x000fe200078e028a */
[----:B------:R-:W-:-:S03]  /*8d40*/  ISETP.GE.AND P3, PT, R36, R142, PT ;  /* 0x0000008e2400720c */ /* 0x000fc60003f66270 */
[----:B------:R-:W-:Y:S02]  /*8d50*/  IMAD.SHL.U32 R38, R38, 0x400, RZ ;  /* 0x0000040026267824 */ /* 0x000fe400078e00ff */
[----:B------:R-:W-:-:S03]  /*8d60*/  IMAD R34, R34, 0x2, R2 ;  /* 0x0000000222227824 */ /* 0x000fc600078e0202 */
[----:B------:R-:W-:-:S05]  /*8d70*/  LOP3.LUT R38, R38, 0x7fffe000, RZ, 0xc0, !PT ;  /* 0x7fffe00026267812 */ /* 0x000fca00078ec0ff */
[--C-:B------:R-:W-:Y:S02]  /*8d80*/  @!P3 SHF.R.S32.HI R32, RZ, 0x1f, R36.reuse ;  /* 0x0000001fff20b819 */ /* 0x100fe40000011424 */
[--C-:B------:R-:W-:Y:S02]  /*8d90*/  @!P3 IADD3 R33, P4, P5, R92, R124, R36.reuse ;  /* 0x0000007c5c21b210 */ /* 0x100fe40007d9e024 */
[----:B------:R-:W-:Y:S02]  /*8da0*/  LOP3.LUT R36, R194, 0x38, R36, 0xf8, !PT ;  /* 0x00000038c2247812 */ /* 0x000fe400078ef824 */
[----:B------:R-:W-:Y:S02]  /*8db0*/  @!P3 IADD3.X R32, R89, R44, R32, P4, P5 ;  /* 0x0000002c5920b210 */ /* 0x000fe400027ea420 */
[----:B------:R-:W-:Y:S02]  /*8dc0*/  LOP3.LUT R36, R36, R39, RZ, 0x3c, !PT ;  /* 0x0000002724247212 */ /* 0x000fe400078e3cff */
[----:B------:R-:W-:-:S02]  /*8dd0*/  LEA R40, P4, R35, R114, 0x1 ;  /* 0x0000007223287211 */ /* 0x000fc400078808ff */
[----:B------:R-:W-:Y:S02]  /*8de0*/  IADD3 R36, R36, R38, R198 ;  /* 0x0000002624247210 */ /* 0x000fe40007ffe0c6 */
[----:B------:R-:W-:Y:S02]  /*8df0*/  LEA.HI.X R41, R35, R115, R37, 0x1, P4 ;  /* 0x0000007323297211 */ /* 0x000fe400020f0c25 */
[----:B------:R-:W-:Y:S01]  /*8e00*/  @!P3 LEA R42, P4, R33, R114, 0x1 ;  /* 0x00000072212ab211 */ /* 0x000fe200078808ff */
[----:B------:R-:W-:-:S03]  /*8e10*/  IMAD R36, R16, 0x6000, R36 ;  /* 0x0000600010247824 */ /* 0x000fc600078e0224 */
[----:B------:R-:W-:Y:S01]  /*8e20*/  @!P3 LEA.HI.X R43, R33, R115, R32, 0x1, P4 ;  /* 0x00000073212bb211 */ /* 0x000fe200020f0c20 */
[----:B------:R-:W-:Y:S01]  /*8e30*/  IMAD R36, R36, 0x2, R2 ;  /* 0x0000000224247824 */ /* 0x000fe200078e0202 */
[----:B------:R-:W0:Y:S01]  /*8e40*/  LDS.128 R32, [R34+0x1c400] ;  /* 0x01c4000022207984 */ /* 0x000e220000000c00 */
[----:B------:R-:W-:-:S04]  /*8e50*/  ISETP.GE.AND P4, PT, R18, R117, PT ;  /* 0x000000751200720c */ /* 0x000fc80003f86270 */
[----:B------:R-:W2:Y:S09]  /*8e60*/  LDS.128 R36, [R36+0x1c400] ;  /* 0x01c4000024247984 */ /* 0x000eb20000000c00 */
        /* <DEDUP_REMOVED lines=45> */
[----:B------:R-:W-:Y:S01]  /*9140*/  LOP3.LUT R49, R39, 0xffff0000, RZ, 0xc0, !PT ;  /* 0xffff000027317812 */ /* 0x000fe200078ec0ff */
[----:B------:R-:W-:Y:S01]  /*9150*/  IMAD.U32 R54, R66, 0x10000, RZ ;  /* 0x0001000042367824 */ /* 0x000fe200078e00ff */
        /* <DEDUP_REMOVED lines=24> */
[----:B------:R-:W-:Y:S01]  /*92e0*/  IMAD.U32 R32, R34, 0x10000, RZ ;  /* 0x0001000022207824 */ /* 0x000fe200078e00ff */
[----:B------:R-:W-:Y:S01]  /*92f0*/  LOP3.LUT R78, R78, 0xffff0000, RZ, 0xc0, !PT ;  /* 0xffff00004e4e7812 */ /* 0x000fe200078ec0ff */
[C---:B------:R-:W-:Y:S01]  /*9300*/  FMUL.FTZ R55, R47.reuse, R48 ;  /* 0x000000302f377220 */ /* 0x040fe20000410000 */
[----:B------:R-:W-:Y:S01]  /*9310*/  LOP3.LUT R34, R34, 0xffff0000, RZ, 0xc0, !PT ;  /* 0xffff000022227812 */ /* 0x000fe200078ec0ff */
[----:B------:R-:W-:Y:S01]  /*9320*/  FMUL.FTZ R47, R47, R54 ;  /* 0x000000362f2f7220 */ /* 0x000fe20000410000 */
[----:B------:R-:W-:Y:S01]  /*9330*/  F2FP.BF16.F32.PACK_AB R35, R35, R50 ;  /* 0x000000322323723e */ /* 0x000fe200000010ff */
[----:B------:R-:W-:Y:S01]  /*9340*/  FFMA.FTZ R55, R32, R54, -R55 ;  /* 0x0000003620377223 */ /* 0x000fe20000010837 */
[C---:B------:R-:W-:Y:S01]  /*9350*/  FMUL.FTZ R54, R38.reuse, R78 ;  /* 0x0000004e26367220 */ /* 0x040fe20000410000 */
[----:B------:R-:W-:Y:S01]  /*9360*/  FMUL.FTZ R38, R38, R66 ;  /* 0x0000004226267220 */ /* 0x000fe20000410000 */
[----:B------:R-:W-:Y:S01]  /*9370*/  F2FP.BF16.F32.PACK_AB R39, R39, R52 ;  /* 0x000000342727723e */ /* 0x000fe200000010ff */
[----:B------:R-:W-:Y:S01]  /*9380*/  FFMA.FTZ R47, R32, R48, R47 ;  /* 0x00000030202f7223 */ /* 0x000fe2000001002f */
        /* <DEDUP_REMOVED lines=13> */
.L_x_2573:
[----:B------:R-:W-:Y:S05]  /*9460*/  BSYNC B2 ;  /* 0x0000000000027941 */ /* 0x000fea0003800000 */
.L_x_2572:
[----:B0-----:R0:W-:Y:S04]  /*9470*/  STG.E.128 desc[UR60][R40.64], R32 ;  /* 0x0000002028007986 */ /* 0x0011e8000c101d3c */
[----:B--2---:R0:W-:Y:S02]  /*9480*/  @!P3 STG.E.128 desc[UR60][R42.64], R36 ;  /* 0x000000242a00b986 */ /* 0x0041e4000c101d3c */
.L_x_2571:
[----:B------:R-:W-:Y:S05]  /*9490*/  BSYNC B1 ;  /* 0x0000000000017941 */ /* 0x000fea0003800000 */
.L_x_2570:
        /* <DEDUP_REMOVED lines=15> */
[----:B------:R-:W-:Y:S01]  /*9590*/  LOP3.LUT R36, R194, 0x38, R37, 0xf8, !PT ;  /* 0x00000038c2247812 */ /* 0x000fe200078ef825 */
[----:B------:R-:W-:-:S05]  /*95a0*/  IMAD.SHL.U32 R39, R39, 0x400, RZ ;  /* 0x0000040027277824 */ /* 0x000fca00078e00ff */
[----:B------:R-:W-:-:S05]  /*95b0*/  LOP3.LUT R39, R39, 0x7fffe000, RZ, 0xc0, !PT ;  /* 0x7fffe00027277812 */ /* 0x000fca00078ec0ff */
[--C-:B------:R-:W-:Y:S02]  /*95c0*/  @!P3 SHF.R.S32.HI R33, RZ, 0x1f, R37.reuse ;  /* 0x0000001fff21b819 */ /* 0x100fe40000011425 */
[----:B------:R-:W-:Y:S02]  /*95d0*/  @!P3 IADD3 R32, P4, P5, R92, R124, R37 ;  /* 0x0000007c5c20b210 */ /* 0x000fe40007d9e025 */
[----:B------:R-:W-:Y:S02]  /*95e0*/  LOP3.LUT R37, R36, R38, RZ, 0x3c, !PT ;  /* 0x0000002624257212 */ /* 0x000fe400078e3cff */
[----:B------:R-:W-:Y:S02]  /*95f0*/  @!P3 IADD3.X R33, R89, R44, R33, P4, P5 ;  /* 0x0000002c5921b210 */ /* 0x000fe400027ea421 */
[----:B------:R-:W-:Y:S01]  /*9600*/  IADD3 R39, R37, R39, R198 ;  /* 0x0000002725277210 */ /* 0x000fe20007ffe0c6 */
[----:B------:R-:W-:Y:S01]  /*9610*/  IMAD R37, R16, 0x6000, R136 ;  /* 0x0000600010257824 */ /* 0x000fe200078e0288 */
[----:B------:R-:W-:-:S03]  /*9620*/  LEA R40, P4, R34, R114, 0x1 ;  /* 0x0000007222287211 */ /* 0x000fc600078808ff */
        /* <DEDUP_REMOVED lines=47> */
[C---:B------:R-:W-:Y:S01]  /*9920*/  FMUL.FTZ R60, R55.reuse, R64 ;  /* 0x00000040373c7220 */ /* 0x040fe20000410000 */
[----:B------:R-:W-:Y:S01]  /*9930*/  LOP3.LUT R74, R74, 0xffff0000, RZ, 0xc0, !PT ;  /* 0xffff00004a4a7812 */ /* 0x000fe200078ec0ff */
[-C--:B------:R-:W-:Y:S01]  /*9940*/  FMUL.FTZ R55, R55, R49.reuse ;  /* 0x0000003137377220 */ /* 0x080fe20000410000 */
[----:B------:R-:W-:Y:S01]  /*9950*/  PRMT R47, R157, 0x5410, R47 ;  /* 0x000054109d2f7816 */ /* 0x000fe2000000002f */
[----:B------:R-:W-:Y:S01]  /*9960*/  FFMA.FTZ R52, R50, R72, R52 ;  /* 0x0000004832347223 */ /* 0x000fe20000010034 */
[----:B------:R-:W-:Y:S01]  /*9970*/  PRMT R45, R154, 0x5432, R45 ;  /* 0x000054329a2d7816 */ /* 0x000fe2000000002d */
[----:B------:R-:W-:Y:S01]  /*9980*/  FFMA.FTZ R60, R54, R49, -R60 ;  /* 0x00000031363c7223 */ /* 0x000fe2000001083c */
[----:B------:R-:W-:Y:S01]  /*9990*/  LOP3.LUT R62, R62, 0xffff0000, RZ, 0xc0, !PT ;  /* 0xffff00003e3e7812 */ /* 0x000fe200078ec0ff */
[----:B------:R-:W-:Y:S01]  /*99a0*/  FFMA.FTZ R55, R54, R64, R55 ;  /* 0x0000004036377223 */ /* 0x000fe20000010037 */
[----:B------:R-:W-:Y:S01]  /*99b0*/  LOP3.LUT R35, R35, 0xffff0000, RZ, 0xc0, !PT ;  /* 0xffff000023237812 */ /* 0x000fe200078ec0ff */
[----:B------:R-:W-:Y:S01]  /*99c0*/  FMUL.FTZ R72, R39, R74 ;  /* 0x0000004a27487220 */ /* 0x000fe20000410000 */
[----:B------:R-:W-:Y:S01]  /*99d0*/  IMAD.U32 R54, R47, 0x10000, RZ ;  /* 0x000100002f367824 */ /* 0x000fe200078e00ff */
[----:B------:R-:W-:Y:S01]  /*99e0*/  LOP3.LUT R36, R36, 0xffff0000, RZ, 0xc0, !PT ;  /* 0xffff000024247812 */ /* 0x000fe200078ec0ff */
[----:B------:R-:W-:-:S02]  /*99f0*/  IMAD.U32 R50, R45, 0x10000, RZ ;  /* 0x000100002d327824 */ /* 0x000fc400078e00ff */
[-C--:B------:R-:W-:Y:S01]  /*9a00*/  FMUL.FTZ R64, R39, R62.reuse ;  /* 0x0000003e27407220 */ /* 0x080fe20000410000 */
[----:B------:R-:W-:Y:S01]  /*9a10*/  LOP3.LUT R47, R47, 0xffff0000, RZ, 0xc0, !PT ;  /* 0xffff00002f2f7812 */ /* 0x000fe200078ec0ff */
[----:B------:R-:W-:Y:S01]  /*9a20*/  FFMA.FTZ R39, R35, R62, -R72 ;  /* 0x0000003e23277223 */ /* 0x000fe20000010848 */
[----:B------:R-:W-:Y:S01]  /*9a30*/  LOP3.LUT R45, R45, 0xffff0000, RZ, 0xc0, !PT ;  /* 0xffff00002d2d7812 */ /* 0x000fe200078ec0ff */
[C---:B------:R-:W-:Y:S01]  /*9a40*/  FMUL.FTZ R62, R37.reuse, R54 ;  /* 0x00000036253e7220 */ /* 0x040fe20000410000 */
[----:B------:R-:W-:Y:S01]  /*9a50*/  FMUL.FTZ R37, R37, R50 ;  /* 0x0000003225257220 */ /* 0x000fe20000410000 */
[----:B------:R-:W-:Y:S01]  /*9a60*/  PRMT R46, R155, 0x5432, R46 ;  /* 0x000054329b2e7816 */ /* 0x000fe2000000002e */
[----:B------:R-:W-:Y:S01]  /*9a70*/  FFMA.FTZ R64, R35, R74, R64 ;  /* 0x0000004a23407223 */ /* 0x000fe20000010040 */
[C---:B------:R-:W-:Y:S01]  /*9a80*/  FMUL.FTZ R35, R36.reuse, R47 ;  /* 0x0000002f24237220 */ /* 0x040fe20000410000 */
[-C--:B------:R-:W-:Y:S01]  /*9a90*/  FMUL.FTZ R49, R36, R45.reuse ;  /* 0x0000002d24317220 */ /* 0x080fe20000410000 */
[----:B------:R-:W-:Y:S01]  /*9aa0*/  LOP3.LUT R32, R32, 0xffff0000, RZ, 0xc0, !PT ;  /* 0xffff000020207812 */ /* 0x000fe200078ec0ff */
[----:B------:R-:W-:Y:S01]  /*9ab0*/  IMAD.U32 R36, R65, 0x10000, RZ ;  /* 0x0001000041247824 */ /* 0x000fe200078e00ff */
[----:B------:R-:W-:Y:S01]  /*9ac0*/  LOP3.LUT R38, R38, 0xffff0000, RZ, 0xc0, !PT ;  /* 0xffff000026267812 */ /* 0x000fe200078ec0ff */
[C---:B------:R-:W-:Y:S01]  /*9ad0*/  FFMA.FTZ R62, R33.reuse, R50, -R62 ;  /* 0x00000032213e7223 */ /* 0x040fe2000001083e */
[----:B------:R-:W-:Y:S01]  /*9ae0*/  FFMA.FTZ R37, R33, R54, R37 ;  /* 0x0000003621257223 */ /* 0x000fe20000010025 */
[----:B------:R-:W-:Y:S01]  /*9af0*/  LOP3.LUT R65, R65, 0xffff0000, RZ, 0xc0, !PT ;  /* 0xffff000041417812 */ /* 0x000fe200078ec0ff */
[C---:B------:R-:W-:Y:S01]  /*9b00*/  IMAD.U32 R50, R46.reuse, 0x10000, RZ ;  /* 0x000100002e327824 */ /* 0x040fe200078e00ff */
[----:B------:R-:W-:Y:S01]  /*9b10*/  LOP3.LUT R33, R46, 0xffff0000, RZ, 0xc0, !PT ;  /* 0xffff00002e217812 */ /* 0x000fe200078ec0ff */
[----:B------:R-:W-:Y:S01]  /*9b20*/  FFMA.FTZ R35, R32, R45, -R35 ;  /* 0x0000002d20237223 */ /* 0x000fe20000010823 */
[----:B------:R-:W-:Y:S01]  /*9b30*/  LOP3.LUT R34, R34, 0xffff0000, RZ, 0xc0, !PT ;  /* 0xffff000022227812 */ /* 0x000fe200078ec0ff */
[C---:B------:R-:W-:Y:S01]  /*9b40*/  FMUL.FTZ R46, R61.reuse, R36 ;  /* 0x000000243d2e7220 */ /* 0x040fe20000410000 */
[C---:B------:R-:W-:Y:S01]  /*9b50*/  FMUL.FTZ R45, R38.reuse, R65 ;  /* 0x00000041262d7220 */ /* 0x040fe20000410000 */
[----:B------:R-:W-:Y:S01]  /*9b60*/  FMUL.FTZ R61, R61, R50 ;  /* 0x000000323d3d7220 */ /* 0x000fe20000410000 */
[----:B------:R-:W-:Y:S01]  /*9b70*/  FMUL.FTZ R38, R38, R33 ;  /* 0x0000002126267220 */ /* 0x000fe20000410000 */
[----:B------:R-:W-:Y:S01]  /*9b80*/  FFMA.FTZ R32, R32, R47, R49 ;  /* 0x0000002f20207223 */ /* 0x000fe20000010031 */
[----:B------:R-:W-:Y:S01]  /*9b90*/  F2FP.BF16.F32.PACK_AB R39, R39, R60 ;  /* 0x0000003c2727723e */ /* 0x000fe200000010ff */
[C---:B------:R-:W-:Y:S01]  /*9ba0*/  FFMA.FTZ R36, R53.reuse, R36, R61 ;  /* 0x0000002435247223 */ /* 0x040fe2000001003d */
[----:B------:R-:W-:Y:S01]  /*9bb0*/  FFMA.FTZ R65, R34, R65, R38 ;  /* 0x0000004122417223 */ /* 0x000fe20000010026 */
[----:B------:R-:W-:Y:S01]  /*9bc0*/  FFMA.FTZ R50, R53, R50, -R46 ;  /* 0x0000003235327223 */ /* 0x000fe2000001082e */
[----:B------:R-:W-:Y:S01]  /*9bd0*/  F2FP.BF16.F32.PACK_AB R38, R32, R37 ;  /* 0x000000252026723e */ /* 0x000fe200000010ff */
[----:B------:R-:W-:Y:S01]  /*9be0*/  FFMA.FTZ R45, R34, R33, -R45 ;  /* 0x00000021222d7223 */ /* 0x000fe2000001082d */
[----:B------:R-:W-:-:S02]  /*9bf0*/  F2FP.BF16.F32.PACK_AB R51, R52, R51 ;  /* 0x000000333433723e */ /* 0x000fc400000010ff */
        /* <DEDUP_REMOVED lines=8> */
[----:B------:R-:W-:Y:S02]  /*9c80*/  IMAD.MOV.U32 R37, RZ, RZ, R51 ;  /* 0x000000ffff257224 */ /* 0x000fe400078e0033 */
[----:B------:R-:W-:-:S02]  /*9c90*/  IMAD.MOV.U32 R38, RZ, RZ, R54 ;  /* 0x000000ffff267224 */ /* 0x000fc400078e0036 */
[----:B------:R-:W-:-:S07]  /*9ca0*/  IMAD.MOV.U32 R39, RZ, RZ, R55 ;  /* 0x000000ffff277224 */ /* 0x000fce00078e0037 */
.L_x_2577:
[----:B------:R-:W-:Y:S05]  /*9cb0*/  BSYNC B2 ;  /* 0x0000000000027941 */ /* 0x000fea0003800000 */
.L_x_2576:
[----:B0-----:R0:W-:Y:S04]  /*9cc0*/  STG.E.128 desc[UR60][R40.64], R32 ;  /* 0x0000002028007986 */ /* 0x0011e8000c101d3c */
[----:B--2---:R0:W-:Y:S02]  /*9cd0*/  @!P3 STG.E.128 desc[UR60][R42.64], R36 ;  /* 0x000000242a00b986 */ /* 0x0041e4000c101d3c */
.L_x_2575:
[----:B------:R-:W-:Y:S05]  /*9ce0*/  BSYNC B1 ;  /* 0x0000000000017941 */ /* 0x000fea0003800000 */
.L_x_2574:
[----:B------:R-:W-:-:S13]  /*9cf0*/  ISETP.NE.AND P3, PT, R9, RZ, PT ;  /* 0x000000ff0900720c */ /* 0x000fda0003f65270 */
[----:B------:R-:W-:Y:S05]  /*9d00*/  @!P3 BRA `(.L_x_2528) ;  /* 0x0000000800f0b947 */ /* 0x000fea0003800000 */
[----:B0-----:R-:W2:Y:S01]  /*9d10*/  LDL R32, [R1+0x10] ;  /* 0x0000100001207983 */ /* 0x001ea20000100800 */
[----:B------:R-:W-:Y:S01]  /*9d20*/  SHF.R.U32.HI R35, RZ, 0x3, R194 ;  /* 0x00000003ff237819 */ /* 0x000fe200000116c2 */
[----:B------:R-:W-:Y:S01]  /*9d30*/  BSSY B1, `(.L_x_2578) ;  /* 0x0000077000017945 */ /* 0x000fe20003800000 */
[----:B--2---:R-:W-:-:S04]  /*9d40*/  LOP3.LUT P4, RZ, R32, 0x1, RZ, 0xc0, !PT ;  /* 0x0000000120ff7812 */ /* 0x004fc8000788c0ff */
[----:B------:R-:W-:Y:S02]  /*9d50*/  SEL R144, R120, R144, !P4 ;  /* 0x0000009078907207 */ /* 0x000fe40006000000 */
[----:B---34-:R-:W-:Y:S02]  /*9d60*/  IADD3 R41, P3, P4, R92, R124, R12 ;  /* 0x0000007c5c297210 */ /* 0x018fe40007c7e00c */
[----:B------:R-:W-:Y:S02]  /*9d70*/  SHF.R.S32.HI R33, RZ, 0x1f, R144 ;  /* 0x0000001fff217819 */ /* 0x000fe40000011490 */
[----:B------:R-:W-:Y:S02]  /*9d80*/  IADD3.X R42, R89, R44, R107, P3, P4 ;  /* 0x0000002c592a7210 */ /* 0x000fe40001fe846b */
[----:B------:R-:W-:Y:S02]  /*9d90*/  LEA.HI R33, R33, R144, RZ, 0x4 ;  /* 0x0000009021217211 */ /* 0x000fe400078f20ff */
[----:B------:R-:W-:-:S02]  /*9da0*/  ISETP.GE.AND P4, PT, R186, R117, PT ;  /* 0x00000075ba00720c */ /* 0x000fc40003f86270 */
[----:B------:R-:W-:Y:S02]  /*9db0*/  LEA.HI.SX32 R33, R33, R110, 0x1c ;  /* 0x0000006e21217211 */ /* 0x000fe400078fe2ff */
[----:B------:R-:W-:Y:S02]  /*9dc0*/  LEA R40, P3, R41, R114, 0x1 ;  /* 0x0000007229287211 */ /* 0x000fe400078608ff */
[----:B------:R-:W-:Y:S01]  /*9dd0*/  SHF.R.S32.HI R32, RZ, 0x1f, R33 ;  /* 0x0000001fff207819 */ /* 0x000fe20000011421 */
[----:B------:R-:W-:Y:S01]  /*9de0*/  IMAD.SHL.U32 R43, R33, 0x8, RZ ;  /* 0x00000008212b7824 */ /* 0x000fe200078e00ff */
[----:B------:R-:W-:Y:S02]  /*9df0*/  LEA.HI.X R41, R41, R115, R42, 0x1, P3 ;  /* 0x0000007329297211 */ /* 0x000fe400018f0c2a */
        /* <DEDUP_REMOVED lines=23> */
[----:B------:R-:W-:-:S02]  /*9f70*/  SHF.R.U64 R45, R58, 0x10, R59 ;  /* 0x000000103a2d7819 */ /* 0x000fc4000000123b */
[----:B------:R-:W-:Y:S02]  /*9f80*/  PRMT R57, R150, 0x5432, R57 ;  /* 0x0000543296397816 */ /* 0x000fe40000000039 */
[----:B------:R-:W-:Y:S02]  /*9f90*/  SHF.R.U64 R52, R70, 0x10, R71 ;  /* 0x0000001046347819 */ /* 0x000fe40000001247 */
[----:B------:R-:W-:Y:S01]  /*9fa0*/  SHF.R.U32.HI R58, RZ, 0x10, R59 ;  /* 0x00000010ff3a7819 */ /* 0x000fe2000001163b */
[----:B------:R-:W-:Y:S01]  /*9fb0*/  IMAD.U32 R59, R56, 0x10000, RZ ;  /* 0x00010000383b7824 */ /* 0x000fe200078e00ff */
[----:B------:R-:W-:Y:S02]  /*9fc0*/  SHF.R.U32.HI R70, RZ, 0x10, R71 ;  /* 0x00000010ff467819 */ /* 0x000fe40000011647 */
[----:B------:R-:W-:Y:S01]  /*9fd0*/  PRMT R150, R150, 0x5410, R45 ;  /* 0x0000541096967816 */ /* 0x000fe2000000002d */
[----:B------:R-:W-:Y:S01]  /*9fe0*/  IMAD.U32 R45, R57, 0x10000, RZ ;  /* 0x00010000392d7824 */ /* 0x000fe200078e00ff */
[----:B------:R-:W-:Y:S01]  /*9ff0*/  PRMT R70, R151, 0x5432, R70 ;  /* 0x0000543297467816 */ /* 0x000fe20000000046 */
[C---:B------:R-:W-:Y:S01]  /*a000*/  FMUL.FTZ R61, R55.reuse, R59 ;  /* 0x0000003b373d7220 */ /* 0x040fe20000410000 */
[----:B------:R-:W-:Y:S01]  /*a010*/  PRMT R152, R152, 0x5410, R47 ;  /* 0x0000541098987816 */ /* 0x000fe2000000002f */
[-C--:B------:R-:W-:Y:S01]  /*a020*/  FMUL.FTZ R55, R55, R45.reuse ;  /* 0x0000002d37377220 */ /* 0x080fe20000410000 */
[----:B------:R-:W-:Y:S01]  /*a030*/  LOP3.LUT R53, R37, 0xffff0000, RZ, 0xc0, !PT ;  /* 0xffff000025357812 */ /* 0x000fe200078ec0ff */
[C---:B------:R-:W-:Y:S01]  /*a040*/  FFMA.FTZ R45, R50.reuse, R45, -R61 ;  /* 0x0000002d322d7223 */ /* 0x040fe2000001083d */
[----:B------:R-:W-:Y:S01]  /*a050*/  PRMT R58, R149, 0x5432, R58 ;  /* 0x00005432953a7816 */ /* 0x000fe2000000003a */
[----:B------:R-:W-:Y:S01]  /*a060*/  FFMA.FTZ R50, R50, R59, R55 ;  /* 0x0000003b32327223 */ /* 0x000fe20000010037 */
[----:B------:R-:W-:Y:S01]  /*a070*/  LOP3.LUT R47, R56, 0xffff0000, RZ, 0xc0, !PT ;  /* 0xffff0000382f7812 */ /* 0x000fe200078ec0ff */
[----:B------:R-:W-:Y:S01]  /*a080*/  IMAD.U32 R37, R36, 0x10000, RZ ;  /* 0x0001000024257824 */ /* 0x000fe200078e00ff */
[----:B------:R-:W-:Y:S01]  /*a090*/  LOP3.LUT R56, R57, 0xffff0000, RZ, 0xc0, !PT ;  /* 0xffff000039387812 */ /* 0x000fe200078ec0ff */
[----:B------:R-:W-:Y:S01]  /*a0a0*/  IMAD.U32 R57, R70, 0x10000, RZ ;  /* 0x0001000046397824 */ /* 0x000fe200078e00ff */
[----:B------:R-:W-:Y:S01]  /*a0b0*/  LOP3.LUT R46, R33, 0xffff0000, RZ, 0xc0, !PT ;  /* 0xffff0000212e7812 */ /* 0x000fe200078ec0ff */
[----:B------:R-:W-:Y:S01]  /*a0c0*/  FMUL.FTZ R61, R53, R47 ;  /* 0x0000002f353d7220 */ /* 0x000fe20000410000 */
[----:B------:R-:W-:-:S02]  /*a0d0*/  IMAD.U32 R55, R58, 0x10000, RZ ;  /* 0x000100003a377824 */ /* 0x000fc400078e00ff */
[-C--:B------:R-:W-:Y:S01]  /*a0e0*/  FMUL.FTZ R53, R53, R56.reuse ;  /* 0x0000003835357220 */ /* 0x080fe20000410000 */
[----:B------:R-:W-:Y:S01]  /*a0f0*/  LOP3.LUT R39, R39, 0xffff0000, RZ, 0xc0, !PT ;  /* 0xffff000027277812 */ /* 0x000fe200078ec0ff */
[----:B------:R-:W-:Y:S01]  /*a100*/  FMUL.FTZ R60, R54, R57 ;  /* 0x00000039363c7220 */ /* 0x000fe20000410000 */
[----:B------:R-:W-:Y:S01]  /*a110*/  LOP3.LUT R70, R70, 0xffff0000, RZ, 0xc0, !PT ;  /* 0xffff000046467812 */ /* 0x000fe200078ec0ff */
[----:B------:R-:W-:Y:S01]  /*a120*/  FMUL.FTZ R54, R54, R55 ;  /* 0x0000003736367220 */ /* 0x000fe20000410000 */
[----:B------:R-:W-:Y:S01]  /*a130*/  LOP3.LUT R58, R58, 0xffff0000, RZ, 0xc0, !PT ;  /* 0xffff00003a3a7812 */ /* 0x000fe200078ec0ff */
[C---:B------:R-:W-:Y:S01]  /*a140*/  FFMA.FTZ R56, R46.reuse, R56, -R61 ;  /* 0x000000382e387223 */ /* 0x040fe2000001083d */
[----:B------:R-:W-:Y:S01]  /*a150*/  PRMT R42, R149, 0x5410, R42 ;  /* 0x00005410952a7816 */ /* 0x000fe2000000002a */
[----:B------:R-:W-:Y:S01]  /*a160*/  FFMA.FTZ R47, R46, R47, R53 ;  /* 0x0000002f2e2f7223 */ /* 0x000fe20000010035 */
[----:B------:R-:W-:Y:S01]  /*a170*/  LOP3.LUT R35, R35, 0xffff0000, RZ, 0xc0, !PT ;  /* 0xffff000023237812 */ /* 0x000fe200078ec0ff */
[----:B------:R-:W-:Y:S01]  /*a180*/  FFMA.FTZ R46, R51, R55, -R60 ;  /* 0x00000037332e7223 */ /* 0x000fe2000001083c */
[----:B------:R-:W-:Y:S01]  /*a190*/  LOP3.LUT R36, R36, 0xffff0000, RZ, 0xc0, !PT ;  /* 0xffff000024247812 */ /* 0x000fe200078ec0ff */
[C---:B------:R-:W-:Y:S01]  /*a1a0*/  FMUL.FTZ R62, R39.reuse, R70 ;  /* 0x00000046273e7220 */ /* 0x040fe20000410000 */
[----:B------:R-:W-:Y:S01]  /*a1b0*/  FMUL.FTZ R64, R39, R58 ;  /* 0x0000003a27407220 */ /* 0x000fe20000410000 */
[C---:B------:R-:W-:Y:S01]  /*a1c0*/  LOP3.LUT R55, R152.reuse, 0xffff0000, RZ, 0xc0, !PT ;  /* 0xffff000098377812 */ /* 0x040fe200078ec0ff */
[----:B------:R-:W-:Y:S01]  /*a1d0*/  FFMA.FTZ R51, R51, R57, R54 ;  /* 0x0000003933337223 */ /* 0x000fe20000010036 */
[----:B------:R-:W-:Y:S01]  /*a1e0*/  IMAD.U32 R60, R152, 0x10000, RZ ;  /* 0x00010000983c7824 */ /* 0x000fe200078e00ff */
[C---:B------:R-:W-:Y:S01]  /*a1f0*/  LOP3.LUT R53, R42.reuse, 0xffff0000, RZ, 0xc0, !PT ;  /* 0xffff00002a357812 */ /* 0x040fe200078ec0ff */
[----:B------:R-:W-:-:S02]  /*a200*/  IMAD.U32 R54, R42, 0x10000, RZ ;  /* 0x000100002a367824 */ /* 0x000fc400078e00ff */
[C---:B------:R-:W-:Y:S01]  /*a210*/  FFMA.FTZ R39, R35.reuse, R58, -R62 ;  /* 0x0000003a23277223 */ /* 0x040fe2000001083e */
[C---:B------:R-:W-:Y:S01]  /*a220*/  IMAD.U32 R33, R32.reuse, 0x10000, RZ ;  /* 0x0001000020217824 */ /* 0x040fe200078e00ff */
[----:B------:R-:W-:Y:S01]  /*a230*/  LOP3.LUT R32, R32, 0xffff0000, RZ, 0xc0, !PT ;  /* 0xffff000020207812 */ /* 0x000fe200078ec0ff */
[----:B------:R-:W-:Y:S01]  /*a240*/  FFMA.FTZ R64, R35, R70, R64 ;  /* 0x0000004623407223 */ /* 0x000fe20000010040 */
[----:B------:R-:W-:Y:S01]  /*a250*/  PRMT R52, R151, 0x5410, R52 ;  /* 0x0000541097347816 */ /* 0x000fe20000000034 */
[C---:B------:R-:W-:Y:S01]  /*a260*/  FMUL.FTZ R42, R37.reuse, R60 ;  /* 0x0000003c252a7220 */ /* 0x040fe20000410000 */
[C---:B------:R-:W-:Y:S01]  /*a270*/  FMUL.FTZ R35, R36.reuse, R55 ;  /* 0x0000003724237220 */ /* 0x040fe20000410000 */
[----:B------:R-:W-:Y:S01]  /*a280*/  FMUL.FTZ R37, R37, R54 ;  /* 0x0000003625257220 */ /* 0x000fe20000410000 */
[-C--:B------:R-:W-:Y:S01]  /*a290*/  FMUL.FTZ R57, R36, R53.reuse ;  /* 0x0000003524397220 */ /* 0x080fe20000410000 */
[----:B------:R-:W-:Y:S01]  /*a2a0*/  LOP3.LUT R49, R34, 0xffff0000, RZ, 0xc0, !PT ;  /* 0xffff000022317812 */ /* 0x000fe200078ec0ff */
[----:B------:R-:W-:Y:S01]  /*a2b0*/  FFMA.FTZ R53, R32, R53, -R35 ;  /* 0x0000003520357223 */ /* 0x000fe20000010823 */
[----:B------:R-:W-:-:S02]  /*a2c0*/  IMAD.U32 R34, R38, 0x10000, RZ ;  /* 0x0001000026227824 */ /* 0x000fc400078e00ff */
[C---:B------:R-:W-:Y:S01]  /*a2d0*/  FFMA.FTZ R42, R33.reuse, R54, -R42 ;  /* 0x00000036212a7223 */ /* 0x040fe2000001082a */
[----:B------:R-:W-:Y:S01]  /*a2e0*/  FFMA.FTZ R37, R33, R60, R37 ;  /* 0x0000003c21257223 */ /* 0x000fe20000010025 */
[----:B------:R-:W-:Y:S01]  /*a2f0*/  IMAD.U32 R35, R52, 0x10000, RZ ;  /* 0x0001000034237824 */ /* 0x000fe200078e00ff */
[----:B------:R-:W-:Y:S01]  /*a300*/  LOP3.LUT R38, R38, 0xffff0000, RZ, 0xc0, !PT ;  /* 0xffff000026267812 */ /* 0x000fe200078ec0ff */
[----:B------:R-:W-:Y:S01]  /*a310*/  IMAD.U32 R33, R150, 0x10000, RZ ;  /* 0x0001000096217824 */ /* 0x000fe200078e00ff */
[----:B------:R-:W-:Y:S01]  /*a320*/  LOP3.LUT R52, R52, 0xffff0000, RZ, 0xc0, !PT ;  /* 0xffff000034347812 */ /* 0x000fe200078ec0ff */
[----:B------:R-:W-:Y:S01]  /*a330*/  FFMA.FTZ R32, R32, R55, R57 ;  /* 0x0000003720207223 */ /* 0x000fe20000010039 */
[----:B------:R-:W-:Y:S01]  /*a340*/  LOP3.LUT R150, R150, 0xffff0000, RZ, 0xc0, !PT ;  /* 0xffff000096967812 */ /* 0x000fe200078ec0ff */
[C---:B------:R-:W-:Y:S01]  /*a350*/  FMUL.FTZ R55, R34.reuse, R35 ;  /* 0x0000002322377220 */ /* 0x040fe20000410000 */
[-C--:B------:R-:W-:Y:S01]  /*a360*/  FMUL.FTZ R34, R34, R33.reuse ;  /* 0x0000002122227220 */ /* 0x080fe20000410000 */
[C---:B------:R-:W-:Y:S01]  /*a370*/  FMUL.FTZ R36, R38.reuse, R52 ;  /* 0x0000003426247220 */ /* 0x040fe20000410000 */
[----:B------:R-:W-:Y:S01]  /*a380*/  F2FP.BF16.F32.PACK_AB R47, R47, R50 ;  /* 0x000000322f2f723e */ /* 0x000fe200000010ff */
        /* <DEDUP_REMOVED lines=17> */
.L_x_2579:
[----:B------:R-:W-:Y:S05]  /*a4a0*/  BSYNC B1 ;  /* 0x0000000000017941 */ /* 0x000fea0003800000 */
.L_x_2578:
        /* <DEDUP_REMOVED lines=10> */
.L_x_2495:
[----:B------:R-:W2:Y:S02]  /*a550*/  LDL R32, [R1+0x14] ;  /* 0x0000140001207983 */ /* 0x000ea40000100800 */
[----:B--2---:R-:W-:-:S13]  /*a560*/  R2UR UR4, R32 ;  /* 0x00000000200472ca */ /* 0x004fda00000e0000 */
[----:B------:R-:W-:-:S06]  /*a570*/  UISETP.NE.AND UP0, UPT, UR4, 0x3, UPT ;  /* 0x000000030400788c */ /* 0x000fcc000bf05270 */
[----:B------:R-:W-:-:S13]  /*a580*/  PLOP3.LUT P2, PT, PT, PT, UP0, 0x80, 0x0 ;  /* 0x000000000000781c */ /* 0x000fda0003f4f008 */
[----:B------:R-:W-:Y:S05]  /*a590*/  @!P2 BRA `(.L_x_2580) ;  /* 0x000000000004a947 */ /* 0x000fea0003800000 */
[----:B------:R-:W-:Y:S01]  /*a5a0*/  BPT.TRAP 0x1 ;  /* 0x000000040000795c */ /* 0x000fe20000300000 */
.L_x_2580:
[----:B------:R-:W-:Y:S01]  /*a5b0*/  IMAD R3, R16, 0x8, R2 ;  /* 0x0000000810037824 */ /* 0x000fe200078e0202 */
[----:B------:R-:W-:Y:S01]  /*a5c0*/  SHF.L.U32 R0, R188, 0x1f, RZ ;  /* 0x0000001fbc007819 */ /* 0x000fe200000006ff */
[----:B------:R-:W-:Y:S01]  /*a5d0*/  IMAD R4, R24, -0x80, R25 ;  /* 0xffffff8018047824 */ /* 0x000fe200078e0219 */
[----:B------:R-:W-:Y:S02]  /*a5e0*/  BSSY B1, `(.L_x_2581) ;  /* 0x0000005000017945 */ /* 0x000fe40003800000 */
[----:B------:R-:W1:Y:S02]  /*a5f0*/  SYNCS.PHASECHK.TRANS64.TRYWAIT P4, [R3+URZ+0x34890], R0 ;  /* 0x03489000030075a7 */ /* 0x000e64000808017f */
[----:B------:R-:W-:-:S04]  /*a600*/  VIMNMX R4, R4, 0x80, PT ;  /* 0x0000008004047848 */ /* 0x000fc80003fe0100 */
[----:B------:R-:W-:Y:S01]  /*a610*/  ISETP.GE.AND P3, PT, R17, R4, PT ;  /* 0x000000041100720c */ /* 0x000fe20003f66270 */
[----:B-1----:R-:W-:-:S12]  /*a620*/  @!P4 BRA `(.L_x_2582) ;  /* 0x000001e000c8c947 */ /* 0x002fd80003800000 */
.L_x_2885:
[----:B------:R-:W-:Y:S05]  /*a630*/  BSYNC B1 ;  /* 0x0000000000017941 */ /* 0x000fea0003800000 */
.L_x_2581:
[----:B------:R-:W-:Y:S04]  /*a640*/  BSSY B1, `(.L_x_2583) ;  /* 0x0000014000017945 */ /* 0x000fe80003800000 */
[----:B------:R-:W-:Y:S05]  /*a650*/  @P3 BRA `(.L_x_2584) ;  /* 0x0000000000483947 */ /* 0x000fea0003800000 */
[----:B------:R-:W-:Y:S02]  /*a660*/  ISETP.NE.AND P4, PT, R11, RZ, PT ;  /* 0x000000ff0b00720c */ /* 0x000fe40003f85270 */
[----:B------:R-:W-:-:S11]  /*a670*/  ISETP.NE.AND P3, PT, R10, RZ, PT ;  /* 0x000000ff0a00720c */ /* 0x000fd60003f65270 */
[----:B0-----:R-:W0:Y:S04]  /*a680*/  @P4 LDS.128 R32, [R43] ;  /* 0x000000002b204984 */ /* 0x001e280000000c00 */
[----:B------:R-:W2:Y:S04]  /*a690*/  @P3 LDS.128 R36, [R42] ;  /* 0x000000002a243984 */ /* 0x000ea80000000c00 */
[----:B0-----:R-:W-:Y:S01]  /*a6a0*/  @P4 STG.E.128 desc[UR60][R44.64], R32 ;  /* 0x000000202c004986 */ /* 0x001fe2000c101d3c */
[----:B------:R-:W-:-:S03]  /*a6b0*/  ISETP.NE.AND P4, PT, R9, RZ, PT ;  /* 0x000000ff0900720c */ /* 0x000fc60003f85270 */
[----:B--2---:R-:W-:Y:S01]  /*a6c0*/  @P3 STG.E.128 desc[UR60][R44.64+0x40], R36 ;  /* 0x000040242c003986 */ /* 0x004fe2000c101d3c */
[----:B------:R-:W-:-:S09]  /*a6d0*/  ISETP.NE.AND P3, PT, R8, RZ, PT ;  /* 0x000000ff0800720c */ /* 0x000fd20003f65270 */
[----:B------:R-:W0:Y:S04]  /*a6e0*/  @P4 LDS.128 R32, [R43+0x4000] ;  /* 0x004000002b204984 */ /* 0x000e280000000c00 */
[----:B------:R-:W2:Y:S04]  /*a6f0*/  @P3 LDS.128 R36, [R42+0x4000] ;  /* 0x004000002a243984 */ /* 0x000ea80000000c00 */
[----:B0-----:R-:W-:Y:S01]  /*a700*/  @P4 STG.E.128 desc[UR60][R44.64+0x80], R32 ;  /* 0x000080202c004986 */ /* 0x001fe2000c101d3c */
[----:B------:R-:W-:-:S03]  /*a710*/  ISETP.NE.AND P4, PT, R6, RZ, PT ;  /* 0x000000ff0600720c */ /* 0x000fc60003f85270 */
[----:B--2---:R-:W-:Y:S01]  /*a720*/  @P3 STG.E.128 desc[UR60][R44.64+0xc0], R36 ;  /* 0x0000c0242c003986 */ /* 0x004fe2000c101d3c */
[----:B------:R-:W-:-:S09]  /*a730*/  ISETP.NE.AND P3, PT, R7, RZ, PT ;  /* 0x000000ff0700720c */ /* 0x000fd20003f65270 */
[----:B------:R-:W0:Y:S04]  /*a740*/  @P4 LDS.128 R36, [R42+0x8000] ;  /* 0x008000002a244984 */ /* 0x000e280000000c00 */
[----:B------:R-:W2:Y:S04]  /*a750*/  @P3 LDS.128 R32, [R43+0x8000] ;  /* 0x008000002b203984 */ /* 0x000ea80000000c00 */
[----:B0-----:R3:W-:Y:S04]  /*a760*/  @P4 STG.E.128 desc[UR60][R44.64+0x140], R36 ;  /* 0x000140242c004986 */ /* 0x0017e8000c101d3c */
[----:B--2---:R3:W-:Y:S02]  /*a770*/  @P3 STG.E.128 desc[UR60][R44.64+0x100], R32 ;  /* 0x000100202c003986 */ /* 0x0047e4000c101d3c */
.L_x_2584:
[----:B------:R-:W-:Y:S05]  /*a780*/  BSYNC B1 ;  /* 0x0000000000017941 */ /* 0x000fea0003800000 */
.L_x_2583:
[----:B------:R-:W-:-:S13]  /*a790*/  ISETP.GE.AND P3, PT, R214, R4, PT ;  /* 0x00000004d600720c */ /* 0x000fda0003f66270 */
[----:B------:R-:W-:Y:S05]  /*a7a0*/  @P3 BRA `(.L_x_2528) ;  /* 0x0000000000483947 */ /* 0x000fea0003800000 */
[----:B------:R-:W-:Y:S02]  /*a7b0*/  ISETP.NE.AND P4, PT, R11, RZ, PT ;  /* 0x000000ff0b00720c */ /* 0x000fe40003f85270 */
[----:B------:R-:W-:-:S11]  /*a7c0*/  ISETP.NE.AND P3, PT, R9, RZ, PT ;  /* 0x000000ff0900720c */ /* 0x000fd60003f65270 */
[----:B0--3--:R-:W0:Y:S04]  /*a7d0*/  @P4 LDS.128 R32, [R43+0x2000] ;  /* 0x002000002b204984 */ /* 0x009e280000000c00 */
[----:B------:R-:W2:Y:S04]  /*a7e0*/  @P3 LDS.128 R36, [R43+0x6000] ;  /* 0x006000002b243984 */ /* 0x000ea80000000c00 */
        /* <DEDUP_REMOVED lines=14> */
.L_x_2528:
[----:B------:R-:W-:Y:S05]  /*a8d0*/  BSYNC B0 ;  /* 0x0000000000007941 */ /* 0x000fea0003800000 */
.L_x_2494:
        /* <DEDUP_REMOVED lines=17> */
.L_x_2586:
[----:B------:R-:W-:Y:S05]  /*a9f0*/  BSYNC B0 ;  /* 0x0000000000007941 */ /* 0x000fea0003800000 */
.L_x_2585:
        /* <DEDUP_REMOVED lines=8> */
.L_x_2886:
[----:B------:R-:W-:Y:S05]  /*aa80*/  BSYNC B0 ;  /* 0x0000000000007941 */ /* 0x000fea0003800000 */
.L_x_2587:
        /* <DEDUP_REMOVED lines=26> */
.L_x_2590:
[----:B------:R-:W-:Y:S05]  /*ac30*/  BSYNC B0 ;  /* 0x0000000000007941 */ /* 0x000fea0003800000 */
.L_x_2589:
        /* <DEDUP_REMOVED lines=25> */
.L_x_2592:
[----:B------:R-:W-:Y:S05]  /*add0*/  BSYNC B0 ;  /* 0x0000000000007941 */ /* 0x000fea0003800000 */
.L_x_2591:
[----:B------:R-:W3:Y:S01]  /*ade0*/  LDL R0, [R1+0x10] ;  /* 0x0000100001007983 */ /* 0x000ee20000100800 */
[----:B------:R-:W-:Y:S01]  /*adf0*/  @!P3 VIADD R3, R3, 0x348c0 ;  /* 0x000348c00303b836 */ /* 0x000fe20000000000 */
[----:B------:R-:W-:Y:S01]  /*ae00*/  PLOP3.LUT P2, PT, PT, PT, PT, 0x8, 0x0 ;  /* 0x000000000000781c */ /* 0x000fe20003f4e170 */
[----:B------:R-:W-:Y:S01]  /*ae10*/  VIADD R16, R16, 0x1 ;  /* 0x0000000110107836 */ /* 0x000fe20000000000 */
[----:B------:R-:W-:Y:S01]  /*ae20*/  @!PT LDS RZ, [RZ] ;  /* 0x00000000fffff984 */ /* 0x000fe20000000800 */
[----:B------:R-:W-:Y:S01]  /*ae30*/  @!PT LDS RZ, [RZ] ;  /* 0x00000000fffff984 */ /* 0x000fe20000000800 */
[----:B------:R-:W-:Y:S01]  /*ae40*/  @!PT LDS RZ, [RZ] ;  /* 0x00000000fffff984 */ /* 0x000fe20000000800 */
[----:B------:R-:W-:Y:S01]  /*ae50*/  @!PT LDS RZ, [RZ] ;  /* 0x00000000fffff984 */ /* 0x000fe20000000800 */
[----:B------:R1:W-:Y:S06]  /*ae60*/  MEMBAR.ALL.CTA ;  /* 0x0000000000007992 */ /* 0x0003ec0000008000 */
[----:B-1----:R-:W1:Y:S01]  /*ae70*/  FENCE.VIEW.ASYNC.S ;  /* 0x00000000000073c6 */ /* 0x002e620000000000 */
[----:B------:R-:W-:Y:S01]  /*ae80*/  @!P3 PRMT R3, RZ, 0x654, R3 ;  /* 0x00000654ff03b816 */ /* 0x000fe20000000003 */
[----:B-1----:R1:W-:Y:S06]  /*ae90*/  BAR.SYNC.DEFER_BLOCKING R148, 0x80 ;  /* 0x000200940000751d */ /* 0x0023ec0000010000 */
[----:B------:R4:W-:Y:S01]  /*aea0*/  @!P3 SYNCS.ARRIVE.TRANS64.RED.A1T0 RZ, [R3+URZ], RZ ;  /* 0x000000ff03ffb9a7 */ /* 0x0009e2000810043f */
[----:B------:R-:W-:-:S04]  /*aeb0*/  ISETP.NE.AND P3, PT, R16, 0x2, PT ;  /* 0x000000021000780c */ /* 0x000fc80003f65270 */
[----:B------:R-:W-:Y:S02]  /*aec0*/  SEL R16, R16, RZ, P3 ;  /* 0x000000ff10107207 */ /* 0x000fe40001800000 */
[----:B----4-:R-:W-:-:S04]  /*aed0*/  SEL R3, RZ, 0x1, P3 ;  /* 0x00000001ff037807 */ /* 0x010fc80001800000 */
[----:B------:R-:W-:Y:S02]  /*aee0*/  LOP3.LUT R188, R188, R3, RZ, 0x3c, !PT ;  /* 0x00000003bcbc7212 */ /* 0x000fe400078e3cff */
[----:B---3--:R-:W-:-:S13]  /*aef0*/  LOP3.LUT P4, RZ, R0, 0x2, RZ, 0xc0, !PT ;  /* 0x0000000200ff7812 */ /* 0x008fda000788c0ff */
[----:B-1----:R-:W-:Y:S05]  /*af00*/  @P4 BRA `(.L_x_2593) ;  /* 0xffffff7c007c4947 */ /* 0x002fea000383ffff */
.L_x_2489:
[----:B------:R-:W1:Y:S01]  /*af10*/  LDC R0, c[0x0][0x448] ;  /* 0x00011200ff007b82 */ /* 0x000e620000000800 */
[----:B------:R-:W-:Y:S01]  /*af20*/  VIADD R3, R200, 0x7f ;  /* 0x0000007fc8037836 */ /* 0x000fe20000000000 */
[----:B------:R-:W-:Y:S01]  /*af30*/  BSSY B0, `(.L_x_2594) ;  /* 0x0000010000007945 */ /* 0x000fe20003800000 */
[----:B------:R-:W-:Y:S01]  /*af40*/  IMAD.MOV.U32 R88, RZ, RZ, RZ ;  /* 0x000000ffff587224 */ /* 0x000fe200078e00ff */
[----:B-1----:R-:W-:-:S13]  /*af50*/  ISETP.NE.AND P0, PT, R0, 0x1, PT ;  /* 0x000000010000780c */ /* 0x002fda0003f05270 */
[----:B------:R-:W1:Y:S08]  /*af60*/  @P0 LDC R0, c[0x0][0x44c] ;  /* 0x00011300ff000b82 */ /* 0x000e700000000800 */
[----:B------:R-:W3:Y:S01]  /*af70*/  @P0 LDC R5, c[0x0][0x450] ;  /* 0x00011400ff050b82 */ /* 0x000ee20000000800 */
[----:B-1----:R-:W-:-:S05]  /*af80*/  @P0 IMAD.HI.U32 R0, R3, R0, RZ ;  /* 0x0000000003000227 */ /* 0x002fca00078e00ff */
[----:B---3--:R-:W-:-:S05]  /*af90*/  @P0 SHF.R.U32.HI R3, RZ, R5, R0 ;  /* 0x00000005ff030219 */ /* 0x008fca0000011600 */
[----:B------:R-:W-:-:S05]  /*afa0*/  IMAD.IADD R3, R146, 0x1, R3 ;  /* 0x0000000192037824 */ /* 0x000fca00078e0203 */
[----:B------:R-:W-:-:S04]  /*afb0*/  SHF.R.S32.HI R0, RZ, 0x1f, R3 ;  /* 0x0000001fff007819 */ /* 0x000fc80000011403 */
[----:B------:R-:W-:-:S04]  /*afc0*/  LEA.HI R0, R0, R3, RZ, 0x7 ;  /* 0x0000000300007211 */ /* 0x000fc800078f38ff */
[----:B------:R-:W-:-:S04]  /*afd0*/  SHF.R.S32.HI R0, RZ, 0x7, R0 ;  /* 0x00000007ff007819 */ /* 0x000fc80000011400 */
[----:B------:R-:W-:-:S04]  /*afe0*/  VIMNMX R147, R147, R0, PT ;  /* 0x0000000093937248 */ /* 0x000fc80003fe0100 */
[----:B------:R-:W-:Y:S01]  /*aff0*/  ISETP.GE.AND P0, PT, R147, 0x1, PT ;  /* 0x000000019300780c */ /* 0x000fe20003f06270 */
[----:B------:R-:W-:-:S12]  /*b000*/  @P2 BRA `(.L_x_2595) ;  /* 0x0000000000082947 */ /* 0x000fd80003800000 */
[----:B------:R-:W1:Y:S02]  /*b010*/  FENCE.VIEW.ASYNC.G ;  /* 0x00000000000073c6 */ /* 0x000e640000000100 */
[----:B-1----:R-:W-:Y:S06]  /*b020*/  BAR.ARV 0xc, 0x180 ;  /* 0x0306000000007b1d */ /* 0x002fec0000002000 */
.L_x_2595:
[----:B------:R-:W-:Y:S05]  /*b030*/  BSYNC B0 ;  /* 0x0000000000007941 */ /* 0x000fea0003800000 */
.L_x_2594:
[----:B------:R-:W-:Y:S04]  /*b040*/  BSSY B0, `(.L_x_2596) ;  /* 0x000001f000007945 */ /* 0x000fe80003800000 */
[----:B------:R-:W-:Y:S05]  /*b050*/  @!P0 BRA `(.L_x_2597) ;  /* 0x0000000000748947 */ /* 0x000fea0003800000 */
[----:B------:R-:W-:Y:S01]  /*b060*/  ISETP.NE.AND P0, PT, R209, RZ, PT ;  /* 0x000000ffd100720c */ /* 0x000fe20003f05270 */
[----:B------:R-:W-:-:S03]  /*b070*/  ULDC UR4, c[0x0][0x9f0] ;  /* 0x00027c0000047ab9 */ /* 0x000fc60000000800 */
[----:B------:R-:W-:-:S04]  /*b080*/  SEL R9, R209, UR4, P0 ;  /* 0x00000004d1097c07 */ /* 0x000fc80008000000 */
[-C--:B------:R-:W-:Y:S02]  /*b090*/  IABS R6, R9.reuse ;  /* 0x0000000900067213 */ /* 0x080fe40000000000 */
[----:B------:R-:W-:Y:S02]  /*b0a0*/  IADD3 R0, R9, -0x1, R147 ;  /* 0xffffffff09007810 */ /* 0x000fe40007ffe093 */
[----:B------:R-:W1:Y:S01]  /*b0b0*/  I2F.RP R3, R6 ;  /* 0x0000000600037306 */ /* 0x000e620000209400 */
[-C--:B------:R-:W-:Y:S02]  /*b0c0*/  IABS R10, R9.reuse ;  /* 0x00000009000a7213 */ /* 0x080fe40000000000 */
        /* <DEDUP_REMOVED lines=22> */
.L_x_2597:
[----:B------:R-:W-:Y:S05]  /*b230*/  BSYNC B0 ;  /* 0x0000000000007941 */ /* 0x000fea0003800000 */
.L_x_2596:
        /* <DEDUP_REMOVED lines=28> */
[----:B0-----:R-:W-:Y:S02]  /*b400*/  CS2R R42, SRZ ;  /* 0x00000000002a7805 */ /* 0x001fe4000001ff00 */
[----:B--2---:R-:W-:Y:S02]  /*b410*/  CS2R R40, SRZ ;  /* 0x0000000000287805 */ /* 0x004fe4000001ff00 */
        /* <DEDUP_REMOVED lines=9> */
[----:B------:R-:W2:Y:S01]  /*b4b0*/  LDL R5, [R1+0x84] ;  /* 0x0000840001057983 */ /* 0x000ea20000100800 */
        /* <DEDUP_REMOVED lines=33> */
.L_x_2599:
        /* <DEDUP_REMOVED lines=12> */
.L_x_2603:
[----:B-1----:R1:W2:Y:S02]  /*b790*/  SYNCS.PHASECHK.TRANS64.TRYWAIT P0, [R2+URZ+0x34800], R3 ;  /* 0x03480003020075a7 */ /* 0x0022a4000800017f */
[----:B--2---:R-:W-:Y:S05]  /*b7a0*/  @!P0 NANOSLEEP.SYNCS 0x989680 ;  /* 0x009896800000895d */ /* 0x004fea0003900000 */
[----:B------:R-:W2:Y:S02]  /*b7b0*/  @!P0 SYNCS.PHASECHK.TRANS64 P0, [R2+URZ+0x34800], R3 ;  /* 0x03480003020085a7 */ /* 0x000ea4000800007f */
[----:B--2---:R-:W-:Y:S05]  /*b7c0*/  @!P0 BRA `(.L_x_2603) ;  /* 0xfffffffc00f08947 */ /* 0x004fea000383ffff */
.L_x_2602:
[----:B------:R-:W-:Y:S05]  /*b7d0*/  BSYNC B0 ;  /* 0x0000000000007941 */ /* 0x000fea0003800000 */
.L_x_2601:
[----:B------:R-:W-:Y:S05]  /*b7e0*/  BRA `(.L_x_2604) ;  /* 0x0000007400307947 */ /* 0x000fea0003800000 */
.L_x_2600:
[----:B------:R-:W-:Y:S01]  /*b7f0*/  ISETP.NE.AND P0, PT, R24, RZ, PT ;  /* 0x000000ff1800720c */ /* 0x000fe20003f05270 */
[----:B------:R-:W-:Y:S01]  /*b800*/  ULDC.64 UR4, c[0x0][0x3f8] ;  /* 0x0000fe0000047ab9 */ /* 0x000fe20000000a00 */
[----:B-----5:R-:W-:Y:S01]  /*b810*/  SHF.R.S32.HI R0, RZ, 0x1f, R141 ;  /* 0x0000001fff007819 */ /* 0x020fe2000001148d */
[----:B------:R-:W-:Y:S01]  /*b820*/  ULDC.64 UR6, c[0x0][0x408] ;  /* 0x0001020000067ab9 */ /* 0x000fe20000000a00 */
[----:B------:R-:W-:-:S04]  /*b830*/  IMAD.WIDE.U32 R24, R141, UR4, RZ ;  /* 0x000000048d187c25 */ /* 0x000fc8000f8e00ff */
[C---:B------:R-:W-:Y:S02]  /*b840*/  IMAD R4, R0.reuse, UR4, RZ ;  /* 0x0000000400047c24 */ /* 0x040fe4000f8e02ff */
[----:B------:R-:W-:Y:S02]  /*b850*/  IMAD R0, R0, UR6, RZ ;  /* 0x0000000600007c24 */ /* 0x000fe4000f8e02ff */
[C---:B------:R-:W-:Y:S02]  /*b860*/  IMAD R29, R141.reuse, UR5, R4 ;  /* 0x000000058d1d7c24 */ /* 0x040fe4000f8e0204 */
[C---:B------:R-:W-:Y:S02]  /*b870*/  IMAD R31, R141.reuse, UR7, R0 ;  /* 0x000000078d1f7c24 */ /* 0x040fe4000f8e0200 */
[----:B------:R-:W-:-:S04]  /*b880*/  IMAD.WIDE.U32 R26, R141, UR6, RZ ;  /* 0x000000068d1a7c25 */ /* 0x000fc8000f8e00ff */
        /* <DEDUP_REMOVED lines=19> */
.L_x_2605:
        /* <DEDUP_REMOVED lines=9> */
[----:B------:R-:W-:Y:S01]  /*ba50*/  IMAD.MOV.U32 R4, RZ, RZ, R24 ;  /* 0x000000ffff047224 */ /* 0x000fe200078e0018 */
[----:B------:R-:W-:Y:S01]  /*ba60*/  SHF.R.S32.HI R73, RZ, 0x1f, R190 ;  /* 0x0000001fff497819 */ /* 0x000fe200000114be */
[----:B------:R-:W-:Y:S01]  /*ba70*/  IMAD.MOV.U32 R6, RZ, RZ, R26 ;  /* 0x000000ffff067224 */ /* 0x000fe200078e001a */
[----:B------:R-:W-:Y:S01]  /*ba80*/  SHF.R.S32.HI R66, RZ, 0x1f, R189 ;  /* 0x0000001fff427819 */ /* 0x000fe200000114bd */
        /* <DEDUP_REMOVED lines=28> */
.L_x_2892:
        /* <DEDUP_REMOVED lines=16> */
[----:B------:R-:W3:Y:S01]  /*bd50*/  LDL R5, [R1+0x40] ;  /* 0x0000400001057983 */ /* 0x000ee20000100800 */
[----:B------:R-:W-:Y:S01]  /*bd60*/  ULDC UR4, c[0x0][0x3f4] ;  /* 0x0000fd0000047ab9 */ /* 0x000fe20000000800 */
[----:B------:R-:W-:Y:S02]  /*bd70*/  CS2R R60, SRZ ;  /* 0x00000000003c7805 */ /* 0x000fe4000001ff00 */
[----:B------:R-:W-:Y:S02]  /*bd80*/  ISETP.GE.AND P3, PT, R190, UR4, PT ;  /* 0x00000004be007c0c */ /* 0x000fe4000bf66270 */
[----:B------:R-:W-:Y:S02]  /*bd90*/  CS2R R58, SRZ ;  /* 0x00000000003a7805 */ /* 0x000fe4000001ff00 */
[----:B------:R-:W-:Y:S02]  /*bda0*/  ISETP.GE.AND P2, PT, R189, UR4, PT ;  /* 0x00000004bd007c0c */ /* 0x000fe4000bf46270 */
[----:B------:R-:W-:-:S02]  /*bdb0*/  ISETP.GE.AND P1, PT, R192, UR4, PT ;  /* 0x00000004c0007c0c */ /* 0x000fc4000bf26270 */
[----:B------:R-:W-:Y:S02]  /*bdc0*/  ISETP.GE.AND P0, PT, R191, UR4, PT ;  /* 0x00000004bf007c0c */ /* 0x000fe4000bf06270 */
[----:B------:R-:W-:-:S03]  /*bdd0*/  ISETP.GE.AND P4, PT, R22, UR4, PT ;  /* 0x0000000416007c0c */ /* 0x000fc6000bf86270 */
[C---:B------:R-:W-:Y:S01]  /*bde0*/  @!P3 IMAD.SHL.U32 R27, R190.reuse, 0x2, RZ ;  /* 0x00000002be1bb824 */ /* 0x040fe200078e00ff */
[----:B------:R-:W-:-:S03]  /*bdf0*/  @!P3 SHF.L.U64.HI R4, R190, 0x1, R73 ;  /* 0x00000001be04b819 */ /* 0x000fc60000010249 */
[C---:B------:R-:W-:Y:S01]  /*be00*/  @!P2 IMAD.SHL.U32 R21, R189.reuse, 0x2, RZ ;  /* 0x00000002bd15a824 */ /* 0x040fe200078e00ff */
[----:B------:R-:W-:Y:S01]  /*be10*/  @!P2 SHF.L.U64.HI R10, R189, 0x1, R66 ;  /* 0x00000001bd0aa819 */ /* 0x000fe20000010242 */
[----:B------:R-:W-:Y:S01]  /*be20*/  @!P1 IMAD.SHL.U32 R13, R192, 0x2, RZ ;  /* 0x00000002c00d9824 */ /* 0x000fe200078e00ff */
[-C--:B--2---:R-:W-:Y:S01]  /*be30*/  @!P3 IADD3 R28, P6, R6, R27.reuse, RZ ;  /* 0x0000001b061cb210 */ /* 0x084fe20007fde0ff */
[C---:B------:R-:W-:Y:S01]  /*be40*/  @!P0 IMAD.SHL.U32 R35, R191.reuse, 0x2, RZ ;  /* 0x00000002bf238824 */ /* 0x040fe200078e00ff */
[----:B----4-:R-:W-:Y:S01]  /*be50*/  @!P3 IADD3 R26, P5, R8, R27, RZ ;  /* 0x0000001b081ab210 */ /* 0x010fe20007fbe0ff */
[----:B-1----:R-:W-:Y:S01]  /*be60*/  @!P4 IMAD.WIDE R32, R22, 0x2, R6 ;  /* 0x000000021620c825 */ /* 0x002fe200078e0206 */
[----:B------:R-:W-:-:S03]  /*be70*/  @!P0 SHF.L.U64.HI R36, R191, 0x1, R237 ;  /* 0x00000001bf248819 */ /* 0x000fc600000102ed */
[--C-:B------:R-:W-:Y:S01]  /*be80*/  @!P3 IMAD.X R29, R7, 0x1, R4.reuse, P6 ;  /* 0x00000001071db824 */ /* 0x100fe200030e0604 */
[-C--:B------:R-:W-:Y:S01]  /*be90*/  @!P2 IADD3 R24, P6, R6, R21.reuse, RZ ;  /* 0x000000150618a210 */ /* 0x080fe20007fde0ff */
[----:B---3--:R-:W-:Y:S01]  /*bea0*/  @!P3 IMAD.X R27, R9, 0x1, R4, P5 ;  /* 0x00000001091bb824 */ /* 0x008fe200028e0604 */
[----:B------:R-:W-:Y:S01]  /*beb0*/  @!P2 IADD3 R20, P5, R8, R21, RZ ;  /* 0x000000150814a210 */ /* 0x000fe20007fbe0ff */
[----:B------:R1:W5:Y:S02]  /*bec0*/  @!P4 LD.E.64 R60, desc[UR60][R32.64] ;  /* 0x0000003c203cc980 */ /* 0x000364000c101b00 */
[--C-:B------:R-:W-:Y:S01]  /*bed0*/  @!P2 IMAD.X R25, R7, 0x1, R10.reuse, P6 ;  /* 0x000000010719a824 */ /* 0x100fe200030e060a */
[----:B------:R-:W-:Y:S01]  /*bee0*/  @!P1 IADD3 R14, P6, R6, R13, RZ ;  /* 0x0000000d060e9210 */ /* 0x000fe20007fde0ff */
[----:B------:R-:W-:Y:S01]  /*bef0*/  @!P2 IMAD.X R21, R9, 0x1, R10, P5 ;  /* 0x000000010915a824 */ /* 0x000fe200028e060a */
        /* <DEDUP_REMOVED lines=10> */
[----:B------:R1:W5:Y:S01]  /*bfa0*/  @!P3 LD.E.64 R56, desc[UR60][R28.64] ;  /* 0x0000003c1c38b980 */ /* 0x000362000c101b00 */
[----:B------:R-:W-:-:S03]  /*bfb0*/  @!P5 SHF.L.U64.HI R34, R193, 0x1, R236 ;  /* 0x00000001c122d819 */ /* 0x000fc600000102ec */
[----:B------:R1:W5:Y:S04]  /*bfc0*/  @!P3 LD.E.64 R54, desc[UR60][R26.64] ;  /* 0x0000003c1a36b980 */ /* 0x000368000c101b00 */
[----:B------:R1:W5:Y:S04]  /*bfd0*/  @!P2 LD.E.64 R52, desc[UR60][R24.64] ;  /* 0x0000003c1834a980 */ /* 0x000368000c101b00 */
[----:B------:R1:W5:Y:S01]  /*bfe0*/  @!P2 LD.E.64 R50, desc[UR60][R20.64] ;  /* 0x0000003c1432a980 */ /* 0x000362000c101b00 */
[----:B------:R-:W-:Y:S01]  /*bff0*/  @!P1 SHF.L.U64.HI R4, R192, 0x1, R5 ;  /* 0x00000001c0049819 */ /* 0x000fe20000010205 */
[----:B------:R-:W-:-:S04]  /*c000*/  @!P4 IMAD.MOV.U32 R5, RZ, RZ, R9 ;  /* 0x000000ffff05c224 */ /* 0x000fc800078e0009 */
[----:B------:R-:W-:Y:S01]  /*c010*/  @!P1 IMAD.X R15, R7, 0x1, R4, P6 ;  /* 0x00000001070f9824 */ /* 0x000fe200030e0604 */
[----:B------:R-:W-:-:S04]  /*c020*/  @!P1 IADD3 R12, P6, R8, R13, RZ ;  /* 0x0000000d080c9210 */ /* 0x000fc80007fde0ff */
[----:B------:R1:W5:Y:S01]  /*c030*/  @!P1 LD.E.64 R48, desc[UR60][R14.64] ;  /* 0x0000003c0e309980 */ /* 0x000362000c101b00 */
[----:B------:R-:W-:Y:S01]  /*c040*/  @!P1 IMAD.X R13, R9, 0x1, R4, P6 ;  /* 0x00000001090d9824 */ /* 0x000fe200030e0604 */
[----:B------:R-:W-:Y:S01]  /*c050*/  @!P0 IADD3 R10, P6, R6, R35, RZ ;  /* 0x00000023060a8210 */ /* 0x000fe20007fde0ff */
[----:B------:R-:W-:-:S03]  /*c060*/  @!P4 IMAD.MOV.U32 R4, RZ, RZ, R8 ;  /* 0x000000ffff04c224 */ /* 0x000fc600078e0008 */
[----:B------:R1:W5:Y:S01]  /*c070*/  @!P1 LD.E.64 R46, desc[UR60][R12.64] ;  /* 0x0000003c0c2e9980 */ /* 0x000362000c101b00 */
[----:B------:R-:W-:-:S04]  /*c080*/  @!P4 IMAD.WIDE R30, R22, 0x2, R4 ;  /* 0x00000002161ec825 */ /* 0x000fc800078e0204 */
[--C-:B------:R-:W-:Y:S01]  /*c090*/  @!P0 IMAD.X R11, R7, 0x1, R36.reuse, P6 ;  /* 0x00000001070b8824 */ /* 0x100fe200030e0624 */
[----:B------:R-:W-:Y:S01]  /*c0a0*/  @!P0 IADD3 R4, P6, R8, R35, RZ ;  /* 0x0000002308048210 */ /* 0x000fe20007fde0ff */
[----:B------:R-:W-:Y:S01]  /*c0b0*/  @!P5 IMAD.SHL.U32 R35, R193, 0x2, RZ ;  /* 0x00000002c123d824 */ /* 0x000fe200078e00ff */
[----:B------:R1:W5:Y:S03]  /*c0c0*/  @!P4 LD.E.64 R58, desc[UR60][R30.64] ;  /* 0x0000003c1e3ac980 */ /* 0x000366000c101b00 */
[----:B------:R-:W-:Y:S01]  /*c0d0*/  @!P0 IMAD.X R5, R9, 0x1, R36, P6 ;  /* 0x0000000109058824 */ /* 0x000fe200030e0624 */
[-C--:B------:R-:W-:Y:S01]  /*c0e0*/  @!P5 IADD3 R6, P4, R6, R35.reuse, RZ ;  /* 0x000000230606d210 */ /* 0x080fe20007f9e0ff */
[----:B------:R1:W5:Y:S01]  /*c0f0*/  @!P0 LD.E.64 R44, desc[UR60][R10.64] ;  /* 0x0000003c0a2c8980 */ /* 0x000362000c101b00 */
[----:B------:R-:W-:Y:S02]  /*c100*/  @!P5 IADD3 R8, P6, R8, R35, RZ ;  /* 0x000000230808d210 */ /* 0x000fe40007fde0ff */
[----:B------:R-:W-:Y:S01]  /*c110*/  CS2R R36, SRZ ;  /* 0x0000000000247805 */ /* 0x000fe2000001ff00 */
[--C-:B------:R-:W-:Y:S01]  /*c120*/  @!P5 IMAD.X R7, R7, 0x1, R34.reuse, P4 ;  /* 0x000000010707d824 */ /* 0x100fe200020e0622 */
[----:B------:R1:W5:Y:S01]  /*c130*/  @!P0 LD.E.64 R42, desc[UR60][R4.64] ;  /* 0x0000003c042a8980 */ /* 0x000362000c101b00 */
[----:B------:R-:W-:-:S03]  /*c140*/  @!P5 IMAD.X R9, R9, 0x1, R34, P6 ;  /* 0x000000010909d824 */ /* 0x000fc600030e0622 */
[----:B------:R1:W5:Y:S04]  /*c150*/  @!P5 LD.E.64 R36, desc[UR60][R6.64] ;  /* 0x0000003c0624d980 */ /* 0x000368000c101b00 */
[----:B------:R1:W5:Y:S02]  /*c160*/  @!P5 LD.E.64 R38, desc[UR60][R8.64] ;  /* 0x0000003c0826d980 */ /* 0x000364000c101b00 */
.L_x_2610:
[----:B------:R-:W-:Y:S05]  /*c170*/  BSYNC B1 ;  /* 0x0000000000017941 */ /* 0x000fea0003800000 */
.L_x_2609:
        /* <DEDUP_REMOVED lines=49> */
[----:B------:R-:W-:Y:S01]  /*c490*/  PRMT R67, R7, 0x7610, R67 ;  /* 0x0000761007437816 */ /* 0x000fe20000000043 */
[----:B------:R-:W-:Y:S06]  /*c4a0*/  BRA.DIV UR4, `(.L_x_2611) ;  /* 0x000001c604c47947 */ /* 0x000fec000b800000 */
[----:B0-----:R-:W0:Y:S04]  /*c4b0*/  SHFL.IDX PT, R0, R0, 0x1, 0x1c1f ;  /* 0x003c1f0000007f89 */ /* 0x001e2800000e0000 */
[----:B------:R-:W1:Y:S04]  /*c4c0*/  SHFL.IDX PT, R65, R65, 0x1, 0x1c1f ;  /* 0x003c1f0041417f89 */ /* 0x000e6800000e0000 */
[----:B------:R-:W2:Y:S04]  /*c4d0*/  SHFL.IDX PT, R63, R63, 0x1, 0x1c1f ;  /* 0x003c1f003f3f7f89 */ /* 0x000ea800000e0000 */
[----:B------:R0:W0:Y:S02]  /*c4e0*/  SHFL.IDX PT, R62, R3, 0x1, 0x1c1f ;  /* 0x003c1f00033e7f89 */ /* 0x00002400000e0000 */
.L_x_2898:
[----:B0-----:R-:W5:Y:S01]  /*c4f0*/  LDL R3, [R1+0x44] ;  /* 0x0000440001037983 */ /* 0x001f620000100800 */
[----:B------:R-:W-:Y:S01]  /*c500*/  VIADD R69, R69, 0x40 ;  /* 0x0000004045457836 */ /* 0x000fe20000000000 */
[----:B------:R-:W-:Y:S01]  /*c510*/  LOP3.LUT R4, R195, 0x18, R18, 0xf8, !PT ;  /* 0x00000018c3047812 */ /* 0x000fe200078ef812 */
[----:B------:R-:W-:Y:S01]  /*c520*/  BSSY B1, `(.L_x_2612) ;  /* 0x0000056000017945 */ /* 0x000fe20003800000 */
[----:B------:R-:W-:Y:S02]  /*c530*/  CS2R R32, SRZ ;  /* 0x0000000000207805 */ /* 0x000fe4000001ff00 */
[----:B------:R-:W-:Y:S02]  /*c540*/  CS2R R26, SRZ ;  /* 0x00000000001a7805 */ /* 0x000fe4000001ff00 */
[----:B------:R-:W-:Y:S02]  /*c550*/  ISETP.GE.AND P1, PT, R69, R64, PT ;  /* 0x000000404500720c */ /* 0x000fe40003f26270 */
[----:B------:R-:W-:-:S02]  /*c560*/  CS2R R20, SRZ ;  /* 0x0000000000147805 */ /* 0x000fc4000001ff00 */
[----:B------:R-:W-:Y:S02]  /*c570*/  CS2R R12, SRZ ;  /* 0x00000000000c7805 */ /* 0x000fe4000001ff00 */
[----:B---34-:R-:W-:Y:S02]  /*c580*/  CS2R R8, SRZ ;  /* 0x0000000000087805 */ /* 0x018fe4000001ff00 */
[----:B------:R-:W-:Y:S02]  /*c590*/  CS2R R40, SRZ ;  /* 0x0000000000287805 */ /* 0x000fe4000001ff00 */
[----:B------:R-:W-:Y:S02]  /*c5a0*/  CS2R R34, SRZ ;  /* 0x0000000000227805 */ /* 0x000fe4000001ff00 */
[----:B------:R-:W-:Y:S02]  /*c5b0*/  CS2R R28, SRZ ;  /* 0x00000000001c7805 */ /* 0x000fe4000001ff00 */
[----:B------:R-:W-:-:S02]  /*c5c0*/  CS2R R24, SRZ ;  /* 0x0000000000187805 */ /* 0x000fc4000001ff00 */
[----:B------:R-:W-:Y:S02]  /*c5d0*/  CS2R R14, SRZ ;  /* 0x00000000000e7805 */ /* 0x000fe4000001ff00 */
[----:B------:R-:W-:Y:S02]  /*c5e0*/  CS2R R10, SRZ ;  /* 0x00000000000a7805 */ /* 0x000fe4000001ff00 */
[----:B-----5:R-:W-:Y:S02]  /*c5f0*/  LOP3.LUT P0, RZ, R3, 0x4, RZ, 0xc0, !PT ;  /* 0x0000000403ff7812 */ /* 0x020fe4000780c0ff */
[----:B------:R-:W-:-:S05]  /*c600*/  LOP3.LUT R3, R4, R197, RZ, 0x3c, !PT ;  /* 0x000000c504037212 */ /* 0x000fca00078e3cff */
[----:B------:R-:W-:-:S04]  /*c610*/  IMAD R3, R196, 0x200, R3 ;  /* 0x00000200c4037824 */ /* 0x000fc800078e0203 */
[----:B------:R-:W-:Y:S01]  /*c620*/  IMAD R3, R3, 0x2, R2 ;  /* 0x0000000203037824 */ /* 0x000fe200078e0202 */
        /* <DEDUP_REMOVED lines=8> */
[----:B------:R-:W-:-:S05]  /*c6b0*/  ISETP.GE.AND P1, PT, R191, UR4, PT ;  /* 0x00000004bf007c0c */ /* 0x000fca000bf26270 */
[C---:B------:R-:W-:Y:S01]  /*c6c0*/  @!P4 IMAD.SHL.U32 R24, R190.reuse, 0x2, RZ ;  /* 0x00000002be18c824 */ /* 0x040fe200078e00ff */
[----:B------:R-:W-:-:S03]  /*c6d0*/  @!P4 SHF.L.U64.HI R73, R190, 0x1, R73 ;  /* 0x00000001be49c819 */ /* 0x000fc60000010249 */
[C---:B------:R-:W-:Y:S01]  /*c6e0*/  @!P3 IMAD.SHL.U32 R14, R189.reuse, 0x2, RZ ;  /* 0x00000002bd0eb824 */ /* 0x040fe200078e00ff */
[----:B------:R-:W-:Y:S01]  /*c6f0*/  @!P3 SHF.L.U64.HI R66, R189, 0x1, R66 ;  /* 0x00000001bd42b819 */ /* 0x000fe20000010242 */
[----:B------:R-:W-:Y:S01]  /*c700*/  @!P2 IMAD.SHL.U32 R10, R192, 0x2, RZ ;  /* 0x00000002c00aa824 */ /* 0x000fe200078e00ff */
[-C--:B-1----:R-:W-:Y:S01]  /*c710*/  @!P4 IADD3 R26, P5, R65, R24.reuse, RZ ;  /* 0x00000018411ac210 */ /* 0x082fe20007fbe0ff */
[----:B------:R-:W-:Y:S01]  /*c720*/  @!P1 IMAD.SHL.U32 R6, R191, 0x2, RZ ;  /* 0x00000002bf069824 */ /* 0x000fe200078e00ff */
[----:B------:R-:W-:-:S03]  /*c730*/  @!P4 IADD3 R24, P6, R62, R24, RZ ;  /* 0x000000183e18c210 */ /* 0x000fc60007fde0ff */
[--C-:B------:R-:W-:Y:S01]  /*c740*/  @!P4 IMAD.X R27, R0, 0x1, R73.reuse, P5 ;  /* 0x00000001001bc824 */ /* 0x100fe200028e0649 */
[-C--:B------:R-:W-:Y:S01]  /*c750*/  @!P3 IADD3 R20, P5, R65, R14.reuse, RZ ;  /* 0x0000000e4114b210 */ /* 0x080fe20007fbe0ff */
[----:B--2---:R-:W-:Y:S01]  /*c760*/  @!P4 IMAD.X R25, R63, 0x1, R73, P6 ;  /* 0x000000013f19c824 */ /* 0x004fe200030e0649 */
[----:B------:R-:W-:-:S03]  /*c770*/  @!P3 IADD3 R14, P6, R62, R14, RZ ;  /* 0x0000000e3e0eb210 */ /* 0x000fc60007fde0ff */
[--C-:B------:R-:W-:Y:S01]  /*c780*/  @!P3 IMAD.X R21, R0, 0x1, R66.reuse, P5 ;  /* 0x000000010015b824 */ /* 0x100fe200028e0642 */
[-C--:B------:R-:W-:Y:S01]  /*c790*/  @!P2 IADD3 R12, P5, R65, R10.reuse, RZ ;  /* 0x0000000a410ca210 */ /* 0x080fe20007fbe0ff */
[----:B------:R-:W-:Y:S01]  /*c7a0*/  @!P3 IMAD.X R15, R63, 0x1, R66, P6 ;  /* 0x000000013f0fb824 */ /* 0x000fe200030e0642 */
[----:B------:R-:W-:Y:S02]  /*c7b0*/  @!P2 IADD3 R10, P6, R62, R10, RZ ;  /* 0x0000000a3e0aa210 */ /* 0x000fe40007fde0ff */
[----:B------:R-:W-:-:S06]  /*c7c0*/  CS2R R34, SRZ ;  /* 0x0000000000227805 */ /* 0x000fcc000001ff00 */
[----:B------:R0:W5:Y:S02]  /*c7d0*/  @!P4 LD.E.64 R34, desc[UR60][R26.64] ;  /* 0x0000003c1a22c980 */ /* 0x000164000c101b00 */
[----:B0-----:R-:W-:-:S06]  /*c7e0*/  CS2R R26, SRZ ;  /* 0x00000000001a7805 */ /* 0x001fcc000001ff00 */
[----:B------:R0:W5:Y:S02]  /*c7f0*/  @!P3 LD.E.64 R26, desc[UR60][R14.64] ;  /* 0x0000003c0e1ab980 */ /* 0x000164000c101b00 */
[----:B0-----:R-:W-:Y:S02]  /*c800*/  CS2R R14, SRZ ;  /* 0x00000000000e7805 */ /* 0x001fe4000001ff00 */
[----:B---3--:R-:W-:Y:S02]  /*c810*/  @!P2 SHF.L.U64.HI R4, R192, 0x1, R5 ;  /* 0x00000001c004a819 */ /* 0x008fe40000010205 */
[----:B------:R-:W-:-:S03]  /*c820*/  @!P1 SHF.L.U64.HI R5, R191, 0x1, R237 ;  /* 0x00000001bf059819 */ /* 0x000fc600000102ed */
[--C-:B------:R-:W-:Y:S01]  /*c830*/  @!P2 IMAD.X R13, R0, 0x1, R4.reuse, P5 ;  /* 0x00000001000da824 */ /* 0x100fe200028e0604 */
[----:B------:R-:W-:Y:S01]  /*c840*/  @!P1 IADD3 R8, P5, R65, R6, RZ ;  /* 0x0000000641089210 */ /* 0x000fe20007fbe0ff */
[----:B------:R-:W-:Y:S01]  /*c850*/  @!P2 IMAD.X R11, R63, 0x1, R4, P6 ;  /* 0x000000013f0ba824 */ /* 0x000fe200030e0604 */
[----:B------:R-:W-:-:S03]  /*c860*/  ISETP.GE.AND P6, PT, R22, UR4, PT ;  /* 0x0000000416007c0c */ /* 0x000fc6000bfc6270 */
[----:B------:R-:W-:Y:S01]  /*c870*/  @!P1 IMAD.X R9, R0, 0x1, R5, P5 ;  /* 0x0000000100099824 */ /* 0x000fe200028e0605 */
[----:B------:R-:W-:-:S04]  /*c880*/  @!P1 IADD3 R4, P5, R62, R6, RZ ;  /* 0x000000063e049210 */ /* 0x000fc80007fbe0ff */
[----:B------:R-:W5:Y:S01]  /*c890*/  @!P1 LD.E.64 R14, desc[UR60][R8.64] ;  /* 0x0000003c080e9980 */ /* 0x000f62000c101b00 */
        /* <DEDUP_REMOVED lines=8> */
[----:B------:R-:W5:Y:S03]  /*c920*/  @!P6 LD.E.64 R40, desc[UR60][R28.64] ;  /* 0x0000003c1c28e980 */ /* 0x000f66000c101b00 */
[C---:B------:R-:W-:Y:S01]  /*c930*/  @!P5 IMAD.SHL.U32 R33, R193.reuse, 0x2, RZ ;  /* 0x00000002c121d824 */ /* 0x040fe200078e00ff */
[----:B------:R0:W5:Y:S01]  /*c940*/  @!P6 LD.E.64 R30, desc[UR60][R6.64] ;  /* 0x0000003c061ee980 */ /* 0x000162000c101b00 */
[----:B------:R-:W-:-:S03]  /*c950*/  @!P5 SHF.L.U64.HI R32, R193, 0x1, R236 ;  /* 0x00000001c120d819 */ /* 0x000fc600000102ec */
[----:B0-----:R-:W-:-:S05]  /*c960*/  @!P5 IADD3 R6, P6, R65, R33, RZ ;  /* 0x000000214106d210 */ /* 0x001fca0007fde0ff */
[----:B------:R-:W-:Y:S01]  /*c970*/  @!P5 IMAD.X R7, R0, 0x1, R32, P6 ;  /* 0x000000010007d824 */ /* 0x000fe200030e0620 */
[----:B------:R-:W-:Y:S02]  /*c980*/  @!P5 IADD3 R62, P6, R62, R33, RZ ;  /* 0x000000213e3ed210 */ /* 0x000fe40007fde0ff */
[----:B------:R-:W-:-:S03]  /*c990*/  CS2R R28, SRZ ;  /* 0x00000000001c7805 */ /* 0x000fc6000001ff00 */
[----:B------:R-:W-:Y:S01]  /*c9a0*/  @!P5 IMAD.X R63, R63, 0x1, R32, P6 ;  /* 0x000000013f3fd824 */ /* 0x000fe200030e0620 */
[----:B------:R-:W-:Y:S02]  /*c9b0*/  CS2R R32, SRZ ;  /* 0x0000000000207805 */ /* 0x000fe4000001ff00 */
[----:B------:R0:W5:Y:S04]  /*c9c0*/  @!P3 LD.E.64 R28, desc[UR60][R20.64] ;  /* 0x0000003c141cb980 */ /* 0x000168000c101b00 */
[----:B------:R1:W5:Y:S01]  /*c9d0*/  @!P4 LD.E.64 R32, desc[UR60][R24.64] ;  /* 0x0000003c1820c980 */ /* 0x000362000c101b00 */
[----:B0-----:R-:W-:Y:S02]  /*c9e0*/  CS2R R20, SRZ ;  /* 0x0000000000147805 */ /* 0x001fe4000001ff00 */
[----:B-1----:R-:W-:-:S04]  /*c9f0*/  CS2R R24, SRZ ;  /* 0x0000000000187805 */ /* 0x002fc8000001ff00 */
[----:B------:R0:W5:Y:S01]  /*ca00*/  @!P2 LD.E.64 R20, desc[UR60][R10.64] ;  /* 0x0000003c0a14a980 */ /* 0x000162000c101b00 */
[----:B------:R-:W-:-:S03]  /*ca10*/  CS2R R8, SRZ ;  /* 0x0000000000087805 */ /* 0x000fc6000001ff00 */
[----:B------:R1:W5:Y:S04]  /*ca20*/  @!P2 LD.E.64 R24, desc[UR60][R12.64] ;  /* 0x0000003c0c18a980 */ /* 0x000368000c101b00 */
[----:B------:R3:W5:Y:S01]  /*ca30*/  @!P5 LD.E.64 R8, desc[UR60][R62.64] ;  /* 0x0000003c3e08d980 */ /* 0x000762000c101b00 */
[----:B0-----:R-:W-:Y:S02]  /*ca40*/  CS2R R10, SRZ ;  /* 0x00000000000a7805 */ /* 0x001fe4000001ff00 */
[----:B-1----:R-:W-:-:S04]  /*ca50*/  CS2R R12, SRZ ;  /* 0x00000000000c7805 */ /* 0x002fc8000001ff00 */
[----:B------:R3:W5:Y:S04]  /*ca60*/  @!P5 LD.E.64 R10, desc[UR60][R6.64] ;  /* 0x0000003c060ad980 */ /* 0x000768000c101b00 */
[----:B------:R3:W5:Y:S02]  /*ca70*/  @!P1 LD.E.64 R12, desc[UR60][R4.64] ;  /* 0x0000003c040c9980 */ /* 0x000764000c101b00 */
.L_x_2613:
[----:B------:R-:W-:Y:S05]  /*ca80*/  BSYNC B1 ;  /* 0x0000000000017941 */ /* 0x000fea0003800000 */
.L_x_2612:
[----:B---3--:R-:W-:Y:S01]  /*ca90*/  LEA.HI R4, R213, R213, RZ, 0x1 ;  /* 0x000000d5d5047211 */ /* 0x008fe200078f08ff */
[----:B-----5:R-:W-:Y:S01]  /*caa0*/  IMAD.MOV.U32 R5, RZ, RZ, R30 ;  /* 0x000000ffff057224 */ /* 0x020fe200078e001e */
[----:B------:R-:W-:Y:S01]  /*cab0*/  VIADDMNMX R64, R64, -R200, 0x80, PT ;  /* 0x0000008040407446 */ /* 0x000fe200038009c8 */
[C---:B------:R-:W-:Y:S01]  /*cac0*/  VIADD R6, R3.reuse, 0x10400 ;  /* 0x0001040003067836 */ /* 0x040fe20000000000 */
[----:B------:R-:W-:Y:S01]  /*cad0*/  LOP3.LUT R4, R4, 0xfffffffe, RZ, 0xc0, !PT ;  /* 0xfffffffe04047812 */ /* 0x000fe200078ec0ff */
[----:B------:R-:W-:Y:S01]  /*cae0*/  VIADD R0, R3, 0x10440 ;  /* 0x0001044003007836 */ /* 0x000fe20000000000 */
[----:B------:R-:W-:Y:S01]  /*caf0*/  PRMT R105, R5, 0x7610, R105 ;  /* 0x0000761005697816 */ /* 0x000fe20000000069 */
[----:B------:R-:W-:Y:S01]  /*cb00*/  IMAD.MOV.U32 R5, RZ, RZ, R31 ;  /* 0x000000ffff057224 */ /* 0x000fe200078e001f */
[----:B------:R-:W-:Y:S01]  /*cb10*/  BSSY B1, `(.L_x_2614) ;  /* 0x0000032000017945 */ /* 0x000fe20003800000 */
[----:B------:R-:W-:Y:S01]  /*cb20*/  IMAD.IADD R4, R213, 0x1, -R4 ;  /* 0x00000001d5047824 */ /* 0x000fe200078e0a04 */
[----:B------:R-:W-:Y:S01]  /*cb30*/  ISETP.GE.AND P1, PT, R17, R64, PT ;  /* 0x000000401100720c */ /* 0x000fe20003f26270 */
[----:B------:R-:W-:Y:S01]  /*cb40*/  @P0 VIADD R0, R6, 0xffffffc0 ;  /* 0xffffffc006000836 */ /* 0x000fe20000000000 */
[----:B------:R-:W-:Y:S01]  /*cb50*/  PRMT R106, R5, 0x7610, R106 ;  /* 0x00007610056a7816 */ /* 0x000fe2000000006a */
[----:B------:R-:W-:Y:S01]  /*cb60*/  IMAD.MOV.U32 R6, RZ, RZ, R32 ;  /* 0x000000ffff067224 */ /* 0x000fe200078e0020 */
[----:B------:R-:W-:Y:S01]  /*cb70*/  SHF.L.U32 R5, R4, 0x1f, RZ ;  /* 0x0000001f04057819 */ /* 0x000fe200000006ff */
[----:B------:R-:W-:-:S02]  /*cb80*/  IMAD.MOV.U32 R7, RZ, RZ, R33 ;  /* 0x000000ffff077224 */ /* 0x000fc400078e0021 */
        /* <DEDUP_REMOVED lines=18> */
[----:B--2---:R-:W-:Y:S01]  /*ccb0*/  PRMT R63, R62, 0x7610, R63 ;  /* 0x000076103e3f7816 */ /* 0x004fe2000000003f */
[----:B------:R-:W-:Y:S01]  /*ccc0*/  IMAD.MOV.U32 R7, RZ, RZ, R41 ;  /* 0x000000ffff077224 */ /* 0x000fe200078e0029 */
[----:B------:R-:W-:Y:S01]  /*ccd0*/  PRMT R62, R4, 0x7610, R62 ;  /* 0x00007610043e7816 */ /* 0x000fe2000000003e */
[----:B------:R-:W-:Y:S01]  /*cce0*/  IMAD.MOV.U32 R4, RZ, RZ, R35 ;  /* 0x000000ffff047224 */ /* 0x000fe200078e0023 */
[----:B------:R-:W-:Y:S01]  /*ccf0*/  PRMT R107, R6, 0x7610, R107 ;  /* 0x00007610066b7816 */ /* 0x000fe2000000006b */
[----:B------:R-:W-:Y:S01]  /*cd00*/  IMAD.MOV.U32 R6, RZ, RZ, R28 ;  /* 0x000000ffff067224 */ /* 0x000fe200078e001c */
        /* <DEDUP_REMOVED lines=17> */
[----:B0-----:R-:W-:Y:S06]  /*ce20*/  @!P0 BRA `(.L_x_2615) ;  /* 0x000001bc00d88947 */ /* 0x001fec0003800000 */
.L_x_2899:
[----:B------:R-:W-:Y:S05]  /*ce30*/  BSYNC B1 ;  /* 0x0000000000017941 */ /* 0x000fea0003800000 */
.L_x_2614:
        /* <DEDUP_REMOVED lines=8> */
[-C--:B------:R-:W-:Y:S02]  /*cec0*/  ISETP.GE.AND P2, PT, R189, R4.reuse, PT ;  /* 0x00000004bd00720c */ /* 0x080fe40003f46270 */
[-C--:B------:R-:W-:Y:S02]  /*ced0*/  ISETP.GE.AND P3, PT, R192, R4.reuse, PT ;  /* 0x00000004c000720c */ /* 0x080fe40003f66270 */
[----:B------:R-:W-:-:S02]  /*cee0*/  ISETP.GE.AND P4, PT, R191, R4, PT ;  /* 0x00000004bf00720c */ /* 0x000fc40003f86270 */
[----:B------:R-:W-:-:S03]  /*cef0*/  ISETP.GE.AND P5, PT, R193, R4, PT ;  /* 0x00000004c100720c */ /* 0x000fc60003fa6270 */
[----:B------:R-:W-:Y:S10]  /*cf00*/  @P0 BRA `(.L_x_2619) ;  /* 0x0000000000b80947 */ /* 0x000ff40003800000 */
[----:B0-----:R-:W0:Y:S01]  /*cf10*/  LDS.128 R4, [R3+0x10400] ;  /* 0x0104000003047984 */ /* 0x001e220000000c00 */
[----:B------:R-:W-:Y:S02]  /*cf20*/  SHF.R.U64 R114, R60, 0x10, R61 ;  /* 0x000000103c727819 */ /* 0x000fe4000000123d */
[----:B------:R-:W-:Y:S02]  /*cf30*/  SHF.R.U32.HI R112, RZ, 0x10, R59 ;  /* 0x00000010ff707819 */ /* 0x000fe4000001163b */
[----:B------:R-:W-:Y:S02]  /*cf40*/  SHF.R.U32.HI R60, RZ, 0x10, R61 ;  /* 0x00000010ff3c7819 */ /* 0x000fe4000001163d */
[----:B------:R-:W-:Y:S02]  /*cf50*/  PRMT R112, R109, 0x5410, R112 ;  /* 0x000054106d707816 */ /* 0x000fe40000000070 */
[----:B------:R-:W-:Y:S02]  /*cf60*/  SHF.R.U64 R113, R58, 0x10, R59 ;  /* 0x000000103a717819 */ /* 0x000fe4000000123b */
        /* <DEDUP_REMOVED lines=40> */
.L_x_2619:
[----:B------:R-:W-:Y:S05]  /*d1f0*/  BSYNC B2 ;  /* 0x0000000000027941 */ /* 0x000fea0003800000 */
.L_x_2618:
[----:B------:R-:W-:Y:S04]  /*d200*/  BSSY B2, `(.L_x_2620) ;  /* 0x0000030000027945 */ /* 0x000fe80003800000 */
[----:B------:R-:W-:Y:S05]  /*d210*/  @P1 BRA `(.L_x_2621) ;  /* 0x0000000000b81947 */ /* 0x000fea0003800000 */
[----:B01----:R-:W0:Y:S01]  /*d220*/  LDS.128 R4, [R0] ;  /* 0x0000000000047984 */ /* 0x003e220000000c00 */
        /* <DEDUP_REMOVED lines=45> */
.L_x_2621:
[----:B------:R-:W-:Y:S05]  /*d500*/  BSYNC B2 ;  /* 0x0000000000027941 */ /* 0x000fea0003800000 */
.L_x_2620:
        /* <DEDUP_REMOVED lines=48> */
.L_x_2623:
[----:B------:R-:W-:Y:S05]  /*d810*/  BSYNC B2 ;  /* 0x0000000000027941 */ /* 0x000fea0003800000 */
.L_x_2622:
        /* <DEDUP_REMOVED lines=19> */
[CC--:B------:R-:W-:Y:S01]  /*d950*/  FMUL.FTZ R52, R47.reuse, R50.reuse ;  /* 0x000000322f347220 */ /* 0x0c0fe20000410000 */
[----:B------:R-:W-:Y:S01]  /*d960*/  FMUL.FTZ R53, R47, R51 ;  /* 0x000000332f357220 */ /* 0x000fe20000410000 */
[C---:B------:R-:W-:Y:S01]  /*d970*/  FMUL.FTZ R47, R49.reuse, R85 ;  /* 0x00000055312f7220 */ /* 0x040fe20000410000 */
[----:B------:R-:W-:Y:S02]  /*d980*/  IMAD.U32 R6, R4, 0x10000, RZ ;  /* 0x0001000004067824 */ /* 0x000fe400078e00ff */
[----:B------:R-:W-:Y:S01]  /*d990*/  FFMA.FTZ R55, R46, R51, R52 ;  /* 0x000000332e377223 */ /* 0x000fe20000010034 */
[-C--:B------:R-:W-:Y:S01]  /*d9a0*/  FMUL.FTZ R51, R49, R87.reuse ;  /* 0x0000005731337220 */ /* 0x080fe20000410000 */
[----:B------:R-:W-:Y:S01]  /*d9b0*/  FFMA.FTZ R87, R48, R87, -R47 ;  /* 0x0000005730577223 */ /* 0x000fe2000001082f */
        /* <DEDUP_REMOVED lines=22> */
.L_x_2625:
[----:B------:R-:W-:Y:S05]  /*db20*/  BSYNC B2 ;  /* 0x0000000000027941 */ /* 0x000fea0003800000 */
.L_x_2624:
[----:B------:R-:W-:Y:S04]  /*db30*/  BSSY B2, `(.L_x_2626) ;  /* 0x0000030000027945 */ /* 0x000fe80003800000 */
        /* <DEDUP_REMOVED lines=47> */
.L_x_2627:
[----:B------:R-:W-:Y:S05]  /*de30*/  BSYNC B2 ;  /* 0x0000000000027941 */ /* 0x000fea0003800000 */
.L_x_2626:
[----:B------:R-:W-:Y:S05]  /*de40*/  @P5 BRA `(.L_x_2617) ;  /* 0x0000000000b85947 */ /* 0x000fea0003800000 */
[----:B01234-:R-:W0:Y:S01]  /*de50*/  LDS.128 R4, [R0+0x8000] ;  /* 0x0080000000047984 */ /* 0x01fe220000000c00 */
        /* <DEDUP_REMOVED lines=45> */
.L_x_2617:
[----:B------:R-:W-:Y:S05]  /*e130*/  BSYNC B1 ;  /* 0x0000000000017941 */ /* 0x000fea0003800000 */
.L_x_2616:
        /* <DEDUP_REMOVED lines=57> */
.L_x_2630:
[----:B------:R-:W-:Y:S05]  /*e4d0*/  BSYNC B1 ;  /* 0x0000000000017941 */ /* 0x000fea0003800000 */
.L_x_2629:
        /* <DEDUP_REMOVED lines=48> */
.L_x_2632:
[----:B------:R-:W-:Y:S05]  /*e7e0*/  BSYNC B1 ;  /* 0x0000000000017941 */ /* 0x000fea0003800000 */
.L_x_2631:
        /* <DEDUP_REMOVED lines=48> */
.L_x_2634:
[----:B------:R-:W-:Y:S05]  /*eaf0*/  BSYNC B1 ;  /* 0x0000000000017941 */ /* 0x000fea0003800000 */
.L_x_2633:
        /* <DEDUP_REMOVED lines=48> */
.L_x_2636:
[----:B------:R-:W-:Y:S05]  /*ee00*/  BSYNC B1 ;  /* 0x0000000000017941 */ /* 0x000fea0003800000 */
.L_x_2635:
        /* <DEDUP_REMOVED lines=48> */
.L_x_2638:
[----:B------:R-:W-:Y:S05]  /*f110*/  BSYNC B1 ;  /* 0x0000000000017941 */ /* 0x000fea0003800000 */
.L_x_2637:
        /* <DEDUP_REMOVED lines=11> */
[----:B------:R-:W-:Y:S01]  /*f1d0*/  IMAD.U32 R11, R66, 0x10000, RZ ;  /* 0x00010000420b7824 */ /* 0x000fe200078e00ff */
[----:B------:R-:W-:Y:S02]  /*f1e0*/  LOP3.LUT R62, R62, 0xffff0000, RZ, 0xc0, !PT ;  /* 0xffff00003e3e7812 */ /* 0x000fe400078ec0ff */
[----:B------:R-:W-:Y:S02]  /*f1f0*/  LOP3.LUT R66, R66, 0xffff0000, RZ, 0xc0, !PT ;  /* 0xffff000042427812 */ /* 0x000fe400078ec0ff */
[C---:B0-----:R-:W-:Y:S01]  /*f200*/  LOP3.LUT R9, R6.reuse, 0xffff0000, RZ, 0xc0, !PT ;  /* 0xffff000006097812 */ /* 0x041fe200078ec0ff */
[C---:B------:R-:W-:Y:S01]  /*f210*/  IMAD.U32 R10, R7.reuse, 0x10000, RZ ;  /* 0x00010000070a7824 */ /* 0x040fe200078e00ff */
[----:B------:R-:W-:Y:S01]  /*f220*/  LOP3.LUT R7, R7, 0xffff0000, RZ, 0xc0, !PT ;  /* 0xffff000007077812 */ /* 0x000fe200078ec0ff */
[----:B------:R-:W-:-:S02]  /*f230*/  IMAD.U32 R8, R6, 0x10000, RZ ;  /* 0x0001000006087824 */ /* 0x000fc400078e00ff */
[C---:B------:R-:W-:Y:S01]  /*f240*/  FMUL.FTZ R13, R9.reuse, R12 ;  /* 0x0000000c090d7220 */ /* 0x040fe20000410000 */
[-C--:B------:R-:W-:Y:S01]  /*f250*/  FMUL.FTZ R9, R9, R11.reuse ;  /* 0x0000000b09097220 */ /* 0x080fe20000410000 */
[C---:B------:R-:W-:Y:S01]  /*f260*/  FMUL.FTZ R15, R7.reuse, R62 ;  /* 0x0000003e070f7220 */ /* 0x040fe20000410000 */
[----:B------:R-:W-:Y:S02]  /*f270*/  IMAD.U32 R3, R4, 0x10000, RZ ;  /* 0x0001000004037824 */ /* 0x000fe400078e00ff */
[C---:B------:R-:W-:Y:S01]  /*f280*/  FFMA.FTZ R13, R8.reuse, R11, -R13 ;  /* 0x0000000b080d7223 */ /* 0x040fe2000001080d */
[----:B------:R-:W-:Y:S01]  /*f290*/  FFMA.FTZ R14, R8, R12, R9 ;  /* 0x0000000c080e7223 */ /* 0x000fe20000010009 */
[-C--:B------:R-:W-:Y:S01]  /*f2a0*/  FMUL.FTZ R9, R7, R66.reuse ;  /* 0x0000004207097220 */ /* 0x080fe20000410000 */
[----:B------:R-:W-:Y:S01]  /*f2b0*/  IMAD.U32 R6, R5, 0x10000, RZ ;  /* 0x0001000005067824 */ /* 0x000fe200078e00ff */
[----:B------:R-:W-:Y:S01]  /*f2c0*/  LOP3.LUT R4, R4, 0xffff0000, RZ, 0xc0, !PT ;  /* 0xffff000004047812 */ /* 0x000fe200078ec0ff */
[----:B------:R-:W-:Y:S01]  /*f2d0*/  IMAD.U32 R8, R63, 0x10000, RZ ;  /* 0x000100003f087824 */ /* 0x000fe200078e00ff */
[----:B------:R-:W-:Y:S01]  /*f2e0*/  LOP3.LUT R5, R5, 0xffff0000, RZ, 0xc0, !PT ;  /* 0xffff000005057812 */ /* 0x000fe200078ec0ff */
[----:B------:R-:W-:Y:S01]  /*f2f0*/  IMAD.U32 R7, R65, 0x10000, RZ ;  /* 0x0001000041077824 */ /* 0x000fe200078e00ff */
[----:B------:R-:W-:Y:S01]  /*f300*/  LOP3.LUT R63, R63, 0xffff0000, RZ, 0xc0, !PT ;  /* 0xffff00003f3f7812 */ /* 0x000fe200078ec0ff */
[C---:B------:R-:W-:Y:S01]  /*f310*/  FFMA.FTZ R15, R10.reuse, R66, -R15 ;  /* 0x000000420a0f7223 */ /* 0x040fe2000001080f */
[----:B------:R-:W-:Y:S01]  /*f320*/  LOP3.LUT R65, R65, 0xffff0000, RZ, 0xc0, !PT ;  /* 0xffff000041417812 */ /* 0x000fe200078ec0ff */
[----:B------:R-:W-:Y:S01]  /*f330*/  FFMA.FTZ R62, R10, R62, R9 ;  /* 0x0000003e0a3e7223 */ /* 0x000fe20000010009 */
[CC--:B------:R-:W-:Y:S01]  /*f340*/  FMUL.FTZ R10, R4.reuse, R8.reuse ;  /* 0x00000008040a7220 */ /* 0x0c0fe20000410000 */
        /* <DEDUP_REMOVED lines=13> */
.L_x_2607:
        /* <DEDUP_REMOVED lines=30> */
[----:B------:R-:W0:Y:S04]  /*f600*/  SHFL.IDX PT, R3, R61, RZ, 0x1c1f ;  /* 0x001c1fff3d037589 */ /* 0x000e2800000e0000 */
[----:B------:R-:W1:Y:S04]  /*f610*/  SHFL.IDX PT, R0, R60, RZ, 0x1c1f ;  /* 0x001c1fff3c007589 */ /* 0x000e6800000e0000 */
[----:B------:R2:W3:Y:S04]  /*f620*/  SHFL.IDX PT, R4, R67, RZ, 0x1c1f ;  /* 0x001c1fff43047589 */ /* 0x0004e800000e0000 */
[----:B------:R2:W4:Y:S01]  /*f630*/  SHFL.IDX PT, R14, R66, RZ, 0x1c1f ;  /* 0x001c1fff420e7589 */ /* 0x00052200000e0000 */
[----:B0-----:R-:W-:-:S02]  /*f640*/  IMAD.MOV.U32 R7, RZ, RZ, R3 ;  /* 0x000000ffff077224 */ /* 0x001fc400078e0003 */
[----:B-12---:R-:W-:-:S07]  /*f650*/  IMAD.MOV.U32 R6, RZ, RZ, R0 ;  /* 0x000000ffff067224 */ /* 0x006fce00078e0000 */
.L_x_2905:
        /* <DEDUP_REMOVED lines=27> */
[----:B------:R-:W-:-:S04]  /*f810*/  @!P0 IMAD.WIDE R8, R18, 0x2, R6 ;  /* 0x0000000212088825 */ /* 0x000fc800078e0206 */
        /* <DEDUP_REMOVED lines=11> */
[----:B------:R-:W-:Y:S01]  /*f8d0*/  CS2R R38, SRZ ;  /* 0x0000000000267805 */ /* 0x000fe2000001ff00 */
[--C-:B0-----:R-:W-:Y:S01]  /*f8e0*/  @!P1 IMAD.WIDE R8, R3, 0x2, R12.reuse ;  /* 0x0000000203089825 */ /* 0x101fe200078e020c */
[----:B------:R0:W5:Y:S03]  /*f8f0*/  @!P1 LD.E.128 R28, desc[UR60][R4.64] ;  /* 0x0000003c041c9980 */ /* 0x000166000c101d00 */
[--C-:B------:R-:W-:Y:S01]  /*f900*/  @!P2 IMAD.WIDE R10, R11, 0x2, R12.reuse ;  /* 0x000000020b0aa825 */ /* 0x100fe200078e020c */
[----:B------:R0:W5:Y:S03]  /*f910*/  @!P1 LD.E.128 R40, desc[UR60][R8.64] ;  /* 0x0000003c08289980 */ /* 0x000166000c101d00 */
[----:B------:R-:W-:Y:S01]  /*f920*/  @!P0 IMAD.WIDE R12, R18, 0x2, R12 ;  /* 0x00000002120c8825 */ /* 0x000fe200078e020c */
[----:B------:R0:W5:Y:S04]  /*f930*/  @!P2 LD.E.128 R24, desc[UR60][R6.64] ;  /* 0x0000003c0618a980 */ /* 0x000168000c101d00 */
[----:B------:R0:W5:Y:S04]  /*f940*/  @!P0 LD.E.128 R44, desc[UR60][R12.64] ;  /* 0x0000003c0c2c8980 */ /* 0x000168000c101d00 */
[----:B------:R0:W5:Y:S02]  /*f950*/  @!P2 LD.E.128 R36, desc[UR60][R10.64] ;  /* 0x0000003c0a24a980 */ /* 0x000164000c101d00 */
.L_x_2641:
[----:B------:R-:W-:Y:S05]  /*f960*/  BSYNC B1 ;  /* 0x0000000000017941 */ /* 0x000fea0003800000 */
.L_x_2640:
[----:B-----5:R-:W-:Y:S01]  /*f970*/  IMAD.MOV.U32 R3, RZ, RZ, R44 ;  /* 0x000000ffff037224 */ /* 0x020fe200078e002c */
[----:B------:R-:W-:Y:S01]  /*f980*/  UMOV UR4, 0xffffffff ;  /* 0xffffffff00047882 */ /* 0x000fe20000000000 */
[----:B0-----:R-:W-:Y:S02]  /*f990*/  IMAD.MOV.U32 R4, RZ, RZ, R45 ;  /* 0x000000ffff047224 */ /* 0x001fe400078e002d */
        /* <DEDUP_REMOVED lines=48> */
[----:B------:R-:W0:Y:S04]  /*fca0*/  SHFL.IDX PT, R61, R61, 0x1, 0x1c1f ;  /* 0x003c1f003d3d7f89 */ /* 0x000e2800000e0000 */
[----:B------:R-:W1:Y:S04]  /*fcb0*/  SHFL.IDX PT, R60, R60, 0x1, 0x1c1f ;  /* 0x003c1f003c3c7f89 */ /* 0x000e6800000e0000 */
[----:B------:R-:W2:Y:S04]  /*fcc0*/  SHFL.IDX PT, R67, R67, 0x1, 0x1c1f ;  /* 0x003c1f0043437f89 */ /* 0x000ea800000e0000 */
[----:B------:R-:W3:Y:S02]  /*fcd0*/  SHFL.IDX PT, R66, R66, 0x1, 0x1c1f ;  /* 0x003c1f0042427f89 */ /* 0x000ee400000e0000 */
.L_x_2911:
        /* <DEDUP_REMOVED lines=24> */
[----:B01----:R-:W-:-:S04]  /*fe60*/  @!P0 IMAD.WIDE R4, R18, 0x2, R60 ;  /* 0x0000000212048825 */ /* 0x003fc800078e023c */
        /* <DEDUP_REMOVED lines=12> */
[--C-:B--23--:R-:W-:Y:S01]  /*ff30*/  @!P1 IMAD.WIDE R62, R63, 0x2, R66.reuse ;  /* 0x000000023f3e9825 */ /* 0x10cfe200078e0242 */
[----:B------:R4:W5:Y:S03]  /*ff40*/  @!P1 LD.E.128 R52, desc[UR60][R20.64] ;  /* 0x0000003c14349980 */ /* 0x000966000c101d00 */
[--C-:B------:R-:W-:Y:S01]  /*ff50*/  @!P2 IMAD.WIDE R64, R65, 0x2, R66.reuse ;  /* 0x000000024140a825 */ /* 0x100fe200078e0242 */
[----:B------:R4:W5:Y:S03]  /*ff60*/  @!P1 LD.E.128 R8, desc[UR60][R62.64] ;  /* 0x0000003c3e089980 */ /* 0x000966000c101d00 */
[----:B------:R-:W-:Y:S01]  /*ff70*/  @!P0 IMAD.WIDE R66, R18, 0x2, R66 ;  /* 0x0000000212428825 */ /* 0x000fe200078e0242 */
[----:B------:R4:W5:Y:S04]  /*ff80*/  @!P2 LD.E.128 R56, desc[UR60][R60.64] ;  /* 0x0000003c3c38a980 */ /* 0x000968000c101d00 */
[----:B------:R4:W5:Y:S04]  /*ff90*/  @!P0 LD.E.128 R4, desc[UR60][R66.64] ;  /* 0x0000003c42048980 */ /* 0x000968000c101d00 */
[----:B------:R4:W5:Y:S02]  /*ffa0*/  @!P2 LD.E.128 R12, desc[UR60][R64.64] ;  /* 0x0000003c400ca980 */ /* 0x000964000c101d00 */
.L_x_2644:
[----:B------:R-:W-:Y:S05]  /*ffb0*/  BSYNC B1 ;  /* 0x0000000000017941 */ /* 0x000fea0003800000 */
.L_x_2643:
[----:B----4-:R-:W-:Y:S01]  /*ffc0*/  LEA.HI R20, R213, R213, RZ, 0x1 ;  /* 0x000000d5d5147211 */ /* 0x010fe200078f08ff */
[----:B0----5:R-:W-:Y:S01]  /*ffd0*/  IMAD.MOV.U32 R61, RZ, RZ, R7 ;  /* 0x000000ffff3d7224 */ /* 0x021fe200078e0007 */
[----:B------:R-:W-:Y:S01]  /*ffe0*/  VIADDMNMX R0, R0, -R200, 0x80, PT ;  /* 0x0000008000007446 */ /* 0x000fe200038009c8 */
[----:B------:R-:W-:Y:S01]  /*fff0*/  IMAD.MOV.U32 R21, RZ, RZ, R4 ;  /* 0x000000ffff157224 */ /* 0x000fe200078e0004 */
[----:B------:R-:W-:Y:S01]  /*10000*/  LOP3.LUT R20, R20, 0xfffffffe, RZ, 0xc0, !PT ;  /* 0xfffffffe14147812 */ /* 0x000fe200078ec0ff */
[----:B-1----:R-:W-:Y:S01]  /*10010*/  IMAD.MOV.U32 R60, RZ, RZ, R5 ;  /* 0x000000ffff3c7224 */ /* 0x002fe200078e0005 */
        /* <DEDUP_REMOVED lines=19> */
[----:B------:R-:W-:Y:S01]  /*10150*/  BSSY B1, `(.L_x_2645) ;  /* 0x000001e000017945 */ /* 0x000fe20003800000 */
        /* <DEDUP_REMOVED lines=25> */
[----:B------:R-:W-:-:S02]  /*102f0*/  ISETP.GE.AND P1, PT, R17, R0, PT ;  /* 0x000000001100720c */ /* 0x000fc40003f26270 */
[----:B------:R-:W-:Y:S02]  /*10300*/  PRMT R70, R63, 0x7610, R70 ;  /* 0x000076103f467816 */ /* 0x000fe40000000046 */
[----:B------:R-:W-:Y:S01]  /*10310*/  PRMT R71, R64, 0x7610, R71 ;  /* 0x0000761040477816 */ /* 0x000fe20000000047 */
[----:B0-----:R-:W-:Y:S08]  /*10320*/  @!P0 BRA `(.L_x_2646) ;  /* 0x0000018c00988947 */ /* 0x001ff00003800000 */
.L_x_2912:
[----:B------:R-:W-:Y:S05]  /*10330*/  BSYNC B1 ;  /* 0x0000000000017941 */ /* 0x000fea0003800000 */
.L_x_2645:
        /* <DEDUP_REMOVED lines=10> */
[----:B0-----:R-:W-:Y:S02]  /*103e0*/  LEA.HI R61, R75, R216, RZ, 0x1d ;  /* 0x000000d84b3d7211 */ /* 0x001fe400078fe8ff */
[----:B------:R-:W-:Y:S02]  /*103f0*/  LOP3.LUT R60, R195, 0x38, R18, 0xf8, !PT ;  /* 0x00000038c33c7812 */ /* 0x000fe400078ef812 */
[----:B------:R-:W-:Y:S02]  /*10400*/  SHF.R.S32.HI R62, RZ, 0x1f, R61 ;  /* 0x0000001fff3e7819 */ /* 0x000fe4000001143d */
[----:B------:R-:W-:Y:S02]  /*10410*/  SHF.R.U64 R112, R44, 0x10, R45 ;  /* 0x000000102c707819 */ /* 0x000fe4000000122d */
[----:B------:R-:W-:Y:S01]  /*10420*/  LEA.HI R63, R62, R61, RZ, 0x3 ;  /* 0x0000003d3e3f7211 */ /* 0x000fe200078f18ff */
[----:B------:R-:W-:Y:S01]  /*10430*/  IMAD.SHL.U32 R62, R61, 0x8, RZ ;  /* 0x000000083d3e7824 */ /* 0x000fe200078e00ff */
[----:B------:R-:W-:-:S02]  /*10440*/  LOP3.LUT R61, R60, R197, RZ, 0x3c, !PT ;  /* 0x000000c53c3d7212 */ /* 0x000fc400078e3cff */
[----:B------:R-:W-:Y:S01]  /*10450*/  SHF.R.U64 R115, R32, 0x10, R33 ;  /* 0x0000001020737819 */ /* 0x000fe20000001221 */
[----:B------:R-:W-:Y:S01]  /*10460*/  IMAD.SHL.U32 R63, R63, 0x400, RZ ;  /* 0x000004003f3f7824 */ /* 0x000fe200078e00ff */
[----:B------:R-:W-:Y:S01]  /*10470*/  LOP3.LUT R62, R195, 0x38, R62, 0xf8, !PT ;  /* 0x00000038c33e7812 */ /* 0x000fe200078ef83e */
[----:B------:R-:W-:Y:S01]  /*10480*/  IMAD R61, R196, 0x200, R61 ;  /* 0x00000200c43d7824 */ /* 0x000fe200078e023d */
[----:B------:R-:W-:Y:S02]  /*10490*/  SHF.R.U32.HI R32, RZ, 0x10, R33 ;  /* 0x00000010ff207819 */ /* 0x000fe40000011621 */
[----:B------:R-:W-:Y:S01]  /*104a0*/  LOP3.LUT R63, R63, 0x7fffe000, RZ, 0xc0, !PT ;  /* 0x7fffe0003f3f7812 */ /* 0x000fe200078ec0ff */
[----:B------:R-:W-:Y:S01]  /*104b0*/  IMAD R92, R61, 0x2, R2 ;  /* 0x000000023d5c7824 */ /* 0x000fe200078e0202 */
[----:B------:R-:W-:Y:S02]  /*104c0*/  LOP3.LUT R62, R62, R197, RZ, 0x3c, !PT ;  /* 0x000000c53e3e7212 */ /* 0x000fe400078e3cff */
[----:B------:R-:W-:Y:S01]  /*104d0*/  SHF.R.U64 R113, R34, 0x10, R35 ;  /* 0x0000001022717819 */ /* 0x000fe20000001223 */
[----:B------:R-:W-:Y:S01]  /*104e0*/  IMAD R63, R196, 0x200, R63 ;  /* 0x00000200c43f7824 */ /* 0x000fe200078e023f */
[----:B------:R-:W-:-:S02]  /*104f0*/  SHF.R.U32.HI R33, RZ, 0x10, R35 ;  /* 0x00000010ff217819 */ /* 0x000fc40000011623 */
[----:B------:R-:W-:Y:S01]  /*10500*/  SHF.R.U32.HI R44, RZ, 0x10, R45 ;  /* 0x00000010ff2c7819 */ /* 0x000fe2000001162d */
[----:B------:R-:W-:Y:S01]  /*10510*/  IMAD.IADD R93, R63, 0x1, R62 ;  /* 0x000000013f5d7824 */ /* 0x000fe200078e023e */
[----:B------:R-:W-:Y:S01]  /*10520*/  PRMT R111, R111, 0x5410, R112 ;  /* 0x000054106f6f7816 */ /* 0x000fe20000000070 */
[----:B------:R-:W0:Y:S01]  /*10530*/  LDS.128 R60, [R92+0x10400] ;  /* 0x010400005c3c7984 */ /* 0x000e220000000c00 */
[----:B------:R-:W-:Y:S01]  /*10540*/  SHF.R.U64 R45, R46, 0x10, R47 ;  /* 0x000000102e2d7819 */ /* 0x000fe2000000122f */
[----:B------:R-:W-:Y:S01]  /*10550*/  IMAD R93, R93, 0x2, R2 ;  /* 0x000000025d5d7824 */ /* 0x000fe200078e0202 */
[----:B------:R-:W-:Y:S01]  /*10560*/  PRMT R35, R72, 0x5432, R115 ;  /* 0x0000543248237816 */ /* 0x000fe20000000073 */
[----:B------:R-:W-:Y:S01]  /*10570*/  IMAD.U32 R120, R111, 0x10000, RZ ;  /* 0x000100006f787824 */ /* 0x000fe200078e00ff */
[----:B------:R-:W-:Y:S02]  /*10580*/  SHF.R.U32.HI R110, RZ, 0x10, R47 ;  /* 0x00000010ff6e7819 */ /* 0x000fe4000001162f */
[----:B--23--:R-:W1:Y:S01]  /*10590*/  LDS.128 R64, [R93+0x10400] ;  /* 0x010400005d407984 */ /* 0x00ce620000000c00 */
        /* <DEDUP_REMOVED lines=17> */
[----:B------:R-:W-:Y:S01]  /*106b0*/  IMAD.U32 R116, R61, 0x10000, RZ ;  /* 0x000100003d747824 */ /* 0x000fe200078e00ff */
[C---:B-1----:R-:W-:Y:S01]  /*106c0*/  LOP3.LUT R112, R64.reuse, 0xffff0000, RZ, 0xc0, !PT ;  /* 0xffff000040707812 */ /* 0x042fe200078ec0ff */
[----:B------:R-:W-:Y:S01]  /*106d0*/  IMAD.U32 R115, R64, 0x10000, RZ ;  /* 0x0001000040737824 */ /* 0x000fe200078e00ff */
[C---:B------:R-:W-:Y:S01]  /*106e0*/  LOP3.LUT R63, R66.reuse, 0xffff0000, RZ, 0xc0, !PT ;  /* 0xffff0000423f7812 */ /* 0x040fe200078ec0ff */
[C---:B------:R-:W-:Y:S01]  /*106f0*/  IMAD.U32 R117, R65.reuse, 0x10000, RZ ;  /* 0x0001000041757824 */ /* 0x040fe200078e00ff */
[----:B------:R-:W-:Y:S01]  /*10700*/  LOP3.LUT R65, R65, 0xffff0000, RZ, 0xc0, !PT ;  /* 0xffff000041417812 */ /* 0x000fe200078ec0ff */
        /* <DEDUP_REMOVED lines=56> */
.L_x_2650:
[----:B------:R-:W-:Y:S05]  /*10a90*/  BSYNC B2 ;  /* 0x0000000000027941 */ /* 0x000fea0003800000 */
.L_x_2649:
[----:B------:R-:W-:Y:S04]  /*10aa0*/  BSSY B2, `(.L_x_2651) ;  /* 0x000006a000027945 */ /* 0x000fe80003800000 */
[----:B------:R-:W-:Y:S05]  /*10ab0*/  @P1 BRA `(.L_x_2652) ;  /* 0x0000000400a01947 */ /* 0x000fea0003800000 */
[----:B-1----:R-:W4:Y:S01]  /*10ac0*/  LDL R93, [R1+0x78] ;  /* 0x00007800015d7983 */ /* 0x002f220000100800 */
[----:B------:R-:W-:Y:S02]  /*10ad0*/  LEA.HI R32, R75, R234, RZ, 0x1d ;  /* 0x000000ea4b207211 */ /* 0x000fe400078fe8ff */
[--C-:B0-----:R-:W-:Y:S02]  /*10ae0*/  SHF.R.U64 R61, R30, 0x10, R31.reuse ;  /* 0x000000101e3d7819 */ /* 0x101fe4000000121f */
[----:B------:R-:W-:Y:S02]  /*10af0*/  SHF.R.S32.HI R33, RZ, 0x1f, R32 ;  /* 0x0000001fff217819 */ /* 0x000fe40000011420 */
[----:B------:R-:W-:Y:S02]  /*10b00*/  SHF.R.U32.HI R30, RZ, 0x10, R31 ;  /* 0x00000010ff1e7819 */ /* 0x000fe4000001161f */
[----:B------:R-:W-:Y:S01]  /*10b10*/  LEA.HI R33, R33, R32, RZ, 0x3 ;  /* 0x0000002021217211 */ /* 0x000fe200078f18ff */
[----:B------:R-:W-:Y:S01]  /*10b20*/  IMAD.SHL.U32 R32, R32, 0x8, RZ ;  /* 0x0000000820207824 */ /* 0x000fe200078e00ff */
[----:B------:R-:W-:-:S02]  /*10b30*/  SHF.R.U64 R31, R40, 0x10, R41 ;  /* 0x00000010281f7819 */ /* 0x000fc40000001229 */
[----:B------:R-:W-:Y:S01]  /*10b40*/  SHF.R.U32.HI R40, RZ, 0x10, R41 ;  /* 0x00000010ff287819 */ /* 0x000fe20000011629 */
[----:B------:R-:W-:Y:S01]  /*10b50*/  IMAD.SHL.U32 R33, R33, 0x400, RZ ;  /* 0x0000040021217824 */ /* 0x000fe200078e00ff */
[----:B------:R-:W-:Y:S02]  /*10b60*/  LOP3.LUT R32, R195, 0x38, R32, 0xf8, !PT ;  /* 0x00000038c3207812 */ /* 0x000fe400078ef820 */
[--C-:B------:R-:W-:Y:S02]  /*10b70*/  SHF.R.U64 R63, R28, 0x10, R29.reuse ;  /* 0x000000101c3f7819 */ /* 0x100fe4000000121d */
[----:B------:R-:W-:Y:S02]  /*10b80*/  LOP3.LUT R33, R33, 0x7fffe000, RZ, 0xc0, !PT ;  /* 0x7fffe00021217812 */ /* 0x000fe400078ec0ff */
[----:B------:R-:W-:Y:S02]  /*10b90*/  LOP3.LUT R32, R32, R197, RZ, 0x3c, !PT ;  /* 0x000000c520207212 */ /* 0x000fe400078e3cff */
[----:B------:R-:W-:Y:S01]  /*10ba0*/  SHF.R.U32.HI R28, RZ, 0x10, R29 ;  /* 0x00000010ff1c7819 */ /* 0x000fe2000001161d */
[----:B------:R-:W-:Y:S01]  /*10bb0*/  IMAD R33, R196, 0x200, R33 ;  /* 0x00000200c4217824 */ /* 0x000fe200078e0221 */
[----:B------:R-:W-:-:S02]  /*10bc0*/  PRMT R102, R102, 0x5410, R31 ;  /* 0x0000541066667816 */ /* 0x000fc4000000001f */
[--C-:B------:R-:W-:Y:S01]  /*10bd0*/  SHF.R.U64 R29, R42, 0x10, R43.reuse ;  /* 0x000000102a1d7819 */ /* 0x100fe2000000122b */
[----:B------:R-:W-:Y:S01]  /*10be0*/  IMAD.IADD R45, R33, 0x1, R32 ;  /* 0x00000001212d7824 */ /* 0x000fe200078e0220 */
[----:B------:R-:W-:Y:S02]  /*10bf0*/  PRMT R103, R103, 0x5410, R40 ;  /* 0x0000541067677816 */ /* 0x000fe40000000028 */
[----:B------:R-:W-:Y:S01]  /*10c00*/  SHF.R.U32.HI R42, RZ, 0x10, R43 ;  /* 0x00000010ff2a7819 */ /* 0x000fe2000001162b */
[----:B------:R-:W-:Y:S01]  /*10c10*/  IMAD R60, R45, 0x2, R2 ;  /* 0x000000022d3c7824 */ /* 0x000fe200078e0202 */
[----:B------:R-:W-:Y:S01]  /*10c20*/  PRMT R106, R106, 0x5410, R63 ;  /* 0x000054106a6a7816 */ /* 0x000fe2000000003f */
[----:B------:R-:W-:Y:S01]  /*10c30*/  IMAD.U32 R63, R102, 0x10000, RZ ;  /* 0x00010000663f7824 */ /* 0x000fe200078e00ff */
[----:B------:R-:W-:Y:S01]  /*10c40*/  PRMT R107, R107, 0x5410, R28 ;  /* 0x000054106b6b7816 */ /* 0x000fe2000000001c */
[----:B------:R-:W-:Y:S01]  /*10c50*/  IMAD.U32 R64, R103, 0x10000, RZ ;  /* 0x0001000067407824 */ /* 0x000fe200078e00ff */
[----:B------:R-:W0:Y:S01]  /*10c60*/  LDS.128 R44, [R60+0x10400] ;  /* 0x010400003c2c7984 */ /* 0x000e220000000c00 */
        /* <DEDUP_REMOVED lines=10> */
[----:B---3--:R-:W-:Y:S01]  /*10d10*/  FMUL.FTZ R66, R42, R64 ;  /* 0x000000402a427220 */ /* 0x008fe20000410000 */
[----:B------:R-:W-:-:S02]  /*10d20*/  LOP3.LUT R46, R47, 0xffff0000, RZ, 0xc0, !PT ;  /* 0xffff00002f2e7812 */ /* 0x000fc400078ec0ff */
[----:B------:R-:W-:Y:S01]  /*10d30*/  LOP3.LUT R45, R45, 0xffff0000, RZ, 0xc0, !PT ;  /* 0xffff00002d2d7812 */ /* 0x000fe200078ec0ff */
[----:B----4-:R-:W0:Y:S02]  /*10d40*/  LDS.128 R32, [R93] ;  /* 0x000000005d207984 */ /* 0x010e240000000c00 */
        /* <DEDUP_REMOVED lines=14> */
[-C--:B--2---:R-:W-:Y:S01]  /*10e30*/  FMUL.FTZ R67, R33, R35.reuse ;  /* 0x0000002321437220 */ /* 0x084fe20000410000 */
        /* <DEDUP_REMOVED lines=48> */
.L_x_2652:
[----:B------:R-:W-:Y:S05]  /*11140*/  BSYNC B2 ;  /* 0x0000000000027941 */ /* 0x000fea0003800000 */
.L_x_2651:
[----:B------:R-:W-:Y:S05]  /*11150*/  @P2 BRA `(.L_x_2648) ;  /* 0x0000000400a02947 */ /* 0x000fea0003800000 */
[----:B----4-:R-:W4:Y:S01]  /*11160*/  LDL R60, [R1+0x70] ;  /* 0x00007000013c7983 */ /* 0x010f220000100800 */
[----:B------:R-:W-:Y:S02]  /*11170*/  LEA.HI R75, R75, R235, RZ, 0x1d ;  /* 0x000000eb4b4b7211 */ /* 0x000fe400078fe8ff */
[----:B-1----:R-:W-:Y:S02]  /*11180*/  SHF.R.U64 R46, R24, 0x10, R25 ;  /* 0x00000010182e7819 */ /* 0x002fe40000001219 */
[----:B------:R-:W-:Y:S02]  /*11190*/  SHF.R.S32.HI R28, RZ, 0x1f, R75 ;  /* 0x0000001fff1c7819 */ /* 0x000fe4000001144b */
[----:B------:R-:W-:Y:S02]  /*111a0*/  SHF.R.U32.HI R44, RZ, 0x10, R25 ;  /* 0x00000010ff2c7819 */ /* 0x000fe40000011619 */
[----:B------:R-:W-:Y:S01]  /*111b0*/  LEA.HI R29, R28, R75, RZ, 0x3 ;  /* 0x0000004b1c1d7211 */ /* 0x000fe200078f18ff */
[----:B------:R-:W-:Y:S01]  /*111c0*/  IMAD.SHL.U32 R28, R75, 0x8, RZ ;  /* 0x000000084b1c7824 */ /* 0x000fe200078e00ff */
[----:B------:R-:W-:-:S02]  /*111d0*/  SHF.R.U64 R25, R26, 0x10, R27 ;  /* 0x000000101a197819 */ /* 0x000fc4000000121b */
[----:B------:R-:W-:Y:S01]  /*111e0*/  SHF.R.U64 R26, R36, 0x10, R37 ;  /* 0x00000010241a7819 */ /* 0x000fe20000001225 */
[----:B------:R-:W-:Y:S01]  /*111f0*/  IMAD.SHL.U32 R29, R29, 0x400, RZ ;  /* 0x000004001d1d7824 */ /* 0x000fe200078e00ff */
[----:B------:R-:W-:Y:S02]  /*11200*/  LOP3.LUT R28, R195, 0x38, R28, 0xf8, !PT ;  /* 0x00000038c31c7812 */ /* 0x000fe400078ef81c */
[----:B------:R-:W-:Y:S02]  /*11210*/  SHF.R.U64 R24, R38, 0x10, R39 ;  /* 0x0000001026187819 */ /* 0x000fe40000001227 */
[----:B------:R-:W-:Y:S02]  /*11220*/  LOP3.LUT R29, R29, 0x7fffe000, RZ, 0xc0, !PT ;  /* 0x7fffe0001d1d7812 */ /* 0x000fe400078ec0ff */
[----:B------:R-:W-:Y:S02]  /*11230*/  LOP3.LUT R28, R28, R197, RZ, 0x3c, !PT ;  /* 0x000000c51c1c7212 */ /* 0x000fe400078e3cff */
[----:B------:R-:W-:Y:S01]  /*11240*/  SHF.R.U32.HI R42, RZ, 0x10, R27 ;  /* 0x00000010ff2a7819 */ /* 0x000fe2000001161b */
[----:B------:R-:W-:Y:S01]  /*11250*/  IMAD R29, R196, 0x200, R29 ;  /* 0x00000200c41d7824 */ /* 0x000fe200078e021d */
[----:B------:R-:W-:-:S02]  /*11260*/  SHF.R.U32.HI R37, RZ, 0x10, R37 ;  /* 0x00000010ff257819 */ /* 0x000fc40000011625 */
[----:B------:R-:W-:Y:S01]  /*11270*/  PRMT R90, R90, 0x5410, R25 ;  /* 0x000054105a5a7816 */ /* 0x000fe20000000019 */
[----:B------:R-:W-:Y:S01]  /*11280*/  IMAD.IADD R33, R29, 0x1, R28 ;  /* 0x000000011d217824 */ /* 0x000fe200078e021c */
[----:B------:R-:W-:Y:S02]  /*11290*/  PRMT R83, R83, 0x5410, R26 ;  /* 0x0000541053537816 */ /* 0x000fe4000000001a */
[----:B------:R-:W-:Y:S01]  /*112a0*/  PRMT R85, R85, 0x5410, R24 ;  /* 0x0000541055557816 */ /* 0x000fe20000000018 */
[----:B------:R-:W-:Y:S01]  /*112b0*/  IMAD R40, R33, 0x2, R2 ;  /* 0x0000000221287824 */ /* 0x000fe200078e0202 */
[----:B------:R-:W-:Y:S02]  /*112c0*/  PRMT R87, R87, 0x5410, R46 ;  /* 0x0000541057577816 */ /* 0x000fe4000000002e */
[----:B------:R-:W-:Y:S01]  /*112d0*/  PRMT R91, R91, 0x5410, R42 ;  /* 0x000054105b5b7816 */ /* 0x000fe2000000002a */
[----:B------:R-:W-:Y:S01]  /*112e0*/  IMAD.U32 R42, R83, 0x10000, RZ ;  /* 0x00010000532a7824 */ /* 0x000fe200078e00ff */
[----:B------:R-:W1:Y:S01]  /*112f0*/  LDS.128 R32, [R40+0x10400] ;  /* 0x0104000028207984 */ /* 0x000e620000000c00 */
[----:B------:R-:W-:Y:S01]  /*11300*/  PRMT R84, R84, 0x5410, R37 ;  /* 0x0000541054547816 */ /* 0x000fe20000000025 */
[----:B------:R-:W-:Y:S01]  /*11310*/  IMAD.U32 R41, R87, 0x10000, RZ ;  /* 0x0001000057297824 */ /* 0x000fe200078e00ff */
[----:B------:R-:W-:-:S02]  /*11320*/  SHF.R.U32.HI R39, RZ, 0x10, R39 ;  /* 0x00000010ff277819 */ /* 0x000fc40000011627 */
[----:B------:R-:W-:Y:S01]  /*11330*/  PRMT R89, R89, 0x5410, R44 ;  /* 0x0000541059597816 */ /* 0x000fe2000000002c */
[----:B------:R-:W-:Y:S01]  /*11340*/  IMAD.U32 R43, R84, 0x10000, RZ ;  /* 0x00010000542b7824 */ /* 0x000fe200078e00ff */
[----:B------:R-:W-:Y:S02]  /*11350*/  PRMT R86, R86, 0x5410, R39 ;  /* 0x0000541056567816 */ /* 0x000fe40000000027 */
[----:B------:R-:W-:Y:S02]  /*11360*/  LOP3.LUT R83, R83, 0xffff0000, RZ, 0xc0, !PT ;  /* 0xffff000053537812 */ /* 0x000fe400078ec0ff */
[----:B------:R-:W-:Y:S02]  /*11370*/  LOP3.LUT R87, R87, 0xffff0000, RZ, 0xc0, !PT ;  /* 0xffff000057577812 */ /* 0x000fe400078ec0ff */
        /* <DEDUP_REMOVED lines=8> */
[----:B----4-:R-:W0:Y:S02]  /*11400*/  LDS.128 R28, [R60] ;  /* 0x000000003c1c7984 */ /* 0x010e240000000c00 */
        /* <DEDUP_REMOVED lines=14> */
[----:B------:R-:W-:Y:S01]  /*114f0*/  FFMA.FTZ R45, R24, R41, -R45 ;  /* 0x00000029182d7223 */ /* 0x000fe2000001082d */
        /* <DEDUP_REMOVED lines=10> */
[----:B------:R-:W-:Y:S01]  /*115a0*/  FMUL.FTZ R24, R32, R83 ;  /* 0x0000005320187220 */ /* 0x000fe20000410000 */
[----:B------:R-:W-:Y:S01]  /*115b0*/  FFMA.FTZ R41, R36, R41, R42 ;  /* 0x0000002924297223 */ /* 0x000fe2000001002a */
[-C--:B------:R-:W-:Y:S01]  /*115c0*/  FMUL.FTZ R36, R32, R87.reuse ;  /* 0x0000005720247220 */ /* 0x080fe20000410000 */
[----:B------:R-:W-:Y:S01]  /*115d0*/  FMUL.FTZ R44, R38, R26 ;  /* 0x0000001a262c7220 */ /* 0x000fe20000410000 */
        /* <DEDUP_REMOVED lines=8> */
[----:B------:R-:W-:Y:S01]  /*11660*/  LOP3.LUT R91, R91, 0xffff0000, RZ, 0xc0, !PT ;  /* 0xffff00005b5b7812 */ /* 0x000fe200078ec0ff */
[C---:B------:R-:W-:Y:S01]  /*11670*/  FMUL.FTZ R24, R34.reuse, R85 ;  /* 0x0000005522187220 */ /* 0x040fe20000410000 */
[----:B------:R-:W-:Y:S01]  /*11680*/  FMUL.FTZ R34, R34, R90 ;  /* 0x0000005a22227220 */ /* 0x000fe20000410000 */
[----:B------:R-:W-:Y:S01]  /*11690*/  FMUL.FTZ R31, R33, R84 ;  /* 0x00000054211f7220 */ /* 0x000fe20000410000 */
[----:B------:R-:W-:Y:S01]  /*116a0*/  FMUL.FTZ R25, R35, R86 ;  /* 0x0000005623197220 */ /* 0x000fe20000410000 */
[----:B------:R-:W-:Y:S01]  /*116b0*/  FMUL.FTZ R33, R33, R89 ;  /* 0x0000005921217220 */ /* 0x000fe20000410000 */
[----:B------:R-:W-:Y:S01]  /*116c0*/  FMUL.FTZ R35, R35, R91 ;  /* 0x0000005b23237220 */ /* 0x000fe20000410000 */
[----:B------:R-:W-:Y:S01]  /*116d0*/  FFMA.FTZ R38, R27, R26, R38 ;  /* 0x0000001a1b267223 */ /* 0x000fe20000010026 */
[C---:B------:R-:W-:Y:S01]  /*116e0*/  FFMA.FTZ R27, R29.reuse, R90, -R24 ;  /* 0x0000005a1d1b7223 */ /* 0x040fe20000010818 */
[----:B------:R-:W-:Y:S01]  /*116f0*/  FFMA.FTZ R85, R29, R85, R34 ;  /* 0x000000551d557223 */ /* 0x000fe20000010022 */
        /* <DEDUP_REMOVED lines=14> */
.L_x_2648:
[----:B------:R-:W-:Y:S05]  /*117e0*/  BSYNC B1 ;  /* 0x0000000000017941 */ /* 0x000fea0003800000 */
.L_x_2647:
[----:B------:R-:W-:-:S13]  /*117f0*/  ISETP.GE.AND P0, PT, R214, R0, PT ;  /* 0x00000000d600720c */ /* 0x000fda0003f06270 */
[----:B------:R-:W-:Y:S05]  /*11800*/  @P0 BRA `(.L_x_2628) ;  /* 0x0000001400040947 */ /* 0x000fea0003800000 */
[----:B-1--4-:R-:W1:Y:S01]  /*11810*/  LDC R33, c[0x0][0x3f4] ;  /* 0x0000fd00ff217b82 */ /* 0x012e620000000800 */
[----:B------:R-:W-:Y:S01]  /*11820*/  BSSY B1, `(.L_x_2653) ;  /* 0x000006d000017945 */ /* 0x000fe20003800000 */
[----:B------:R-:W-:Y:S02]  /*11830*/  SHF.R.U32.HI R42, RZ, 0x3, R194 ;  /* 0x00000003ff2a7819 */ /* 0x000fe400000116c2 */
[-C--:B-1----:R-:W-:Y:S02]  /*11840*/  ISETP.GE.AND P0, PT, R18, R33.reuse, PT ;  /* 0x000000211200720c */ /* 0x082fe40003f06270 */
[-C--:B------:R-:W-:Y:S02]  /*11850*/  ISETP.GE.AND P1, PT, R185, R33.reuse, PT ;  /* 0x00000021b900720c */ /* 0x080fe40003f26270 */
[----:B------:R-:W-:-:S09]  /*11860*/  ISETP.GE.AND P2, PT, R186, R33, PT ;  /* 0x00000021ba00720c */ /* 0x000fd20003f46270 */
[----:B------:R-:W-:Y:S05]  /*11870*/  @P0 BRA `(.L_x_2654) ;  /* 0x00000004009c0947 */ /* 0x000fea0003800000 */
[----:B------:R-:W4:Y:S01]  /*11880*/  LDL R44, [R1+0x74] ;  /* 0x00007400012c7983 */ /* 0x000f220000100800 */
[----:B------:R-:W-:Y:S02]  /*11890*/  LEA.HI R0, R33, R216, RZ, 0x1d ;  /* 0x000000d821007211 */ /* 0x000fe400078fe8ff */
[--C-:B------:R-:W-:Y:S02]  /*118a0*/  SHF.R.U64 R35, R4, 0x10, R5.reuse ;  /* 0x0000001004237819 */ /* 0x100fe40000001205 */
[----:B0-----:R-:W-:Y:S01]  /*118b0*/  SHF.R.S32.HI R27, RZ, 0x1f, R0 ;  /* 0x0000001fff1b7819 */ /* 0x001fe20000011400 */
        /* <DEDUP_REMOVED lines=16> */
[----:B------:R-:W-:Y:S02]  /*119c0*/  PRMT R97, R97, 0x5410, R6 ;  /* 0x0000541061617816 */ /* 0x000fe40000000006 */
[----:B------:R-:W0:Y:S01]  /*119d0*/  LDS.128 R28, [R0+0x10400] ;  /* 0x01040000001c7984 */ /* 0x000e220000000c00 */
[----:B------:R-:W-:Y:S02]  /*119e0*/  SHF.R.U64 R37, R50, 0x10, R51 ;  /* 0x0000001032257819 */ /* 0x000fe40000001233 */
[----:B------:R-:W-:Y:S01]  /*119f0*/  PRMT R98, R98, 0x5410, R39 ;  /* 0x0000541062627816 */ /* 0x000fe20000000027 */
[----:B------:R-:W-:Y:S01]  /*11a00*/  IMAD.U32 R39, R95, 0x10000, RZ ;  /* 0x000100005f277824 */ /* 0x000fe200078e00ff */
[----:B------:R-:W-:-:S02]  /*11a10*/  SHF.R.U32.HI R48, RZ, 0x10, R49 ;  /* 0x00000010ff307819 */ /* 0x000fc40000011631 */
[----:B------:R-:W-:Y:S01]  /*11a20*/  PRMT R100, R100, 0x5410, R37 ;  /* 0x0000541064647816 */ /* 0x000fe20000000025 */
[----:B------:R-:W-:Y:S01]  /*11a30*/  IMAD.U32 R37, R98, 0x10000, RZ ;  /* 0x0001000062257824 */ /* 0x000fe200078e00ff */
[----:B------:R-:W-:Y:S02]  /*11a40*/  PRMT R99, R99, 0x5410, R48 ;  /* 0x0000541063637816 */ /* 0x000fe40000000030 */
[----:B------:R-:W-:Y:S02]  /*11a50*/  SHF.R.U32.HI R50, RZ, 0x10, R51 ;  /* 0x00000010ff327819 */ /* 0x000fe40000011633 */
[----:B------:R-:W-:Y:S02]  /*11a60*/  LOP3.LUT R94, R94, 0xffff0000, RZ, 0xc0, !PT ;  /* 0xffff00005e5e7812 */ /* 0x000fe400078ec0ff */
[----:B------:R-:W-:Y:S02]  /*11a70*/  PRMT R101, R101, 0x5410, R50 ;  /* 0x0000541065657816 */ /* 0x000fe40000000032 */
[----:B------:R-:W-:-:S02]  /*11a80*/  LOP3.LUT R98, R98, 0xffff0000, RZ, 0xc0, !PT ;  /* 0xffff000062627812 */ /* 0x000fc400078ec0ff */
[----:B------:R-:W-:Y:S01]  /*11a90*/  LOP3.LUT R95, R95, 0xffff0000, RZ, 0xc0, !PT ;  /* 0xffff00005f5f7812 */ /* 0x000fe200078ec0ff */
[C---:B0-----:R-:W-:Y:S01]  /*11aa0*/  IMAD.U32 R34, R29.reuse, 0x10000, RZ ;  /* 0x000100001d227824 */ /* 0x041fe200078e00ff */
[----:B------:R-:W-:Y:S01]  /*11ab0*/  LOP3.LUT R29, R29, 0xffff0000, RZ, 0xc0, !PT ;  /* 0xffff00001d1d7812 */ /* 0x000fe200078ec0ff */
[C---:B------:R-:W-:Y:S01]  /*11ac0*/  IMAD.U32 R36, R31.reuse, 0x10000, RZ ;  /* 0x000100001f247824 */ /* 0x040fe200078e00ff */
[----:B------:R-:W-:Y:S01]  /*11ad0*/  LOP3.LUT R31, R31, 0xffff0000, RZ, 0xc0, !PT ;  /* 0xffff00001f1f7812 */ /* 0x000fe200078ec0ff */
[----:B------:R-:W-:Y:S01]  /*11ae0*/  FMUL.FTZ R45, R34, R39 ;  /* 0x00000027222d7220 */ /* 0x000fe20000410000 */
        /* <DEDUP_REMOVED lines=19> */
[-C--:B------:R-:W-:Y:S01]  /*11c20*/  FMUL.FTZ R47, R34, R27.reuse ;  /* 0x0000001b222f7220 */ /* 0x080fe20000410000 */
[----:B------:R-:W-:Y:S01]  /*11c30*/  FFMA.FTZ R45, R6, R27, -R45 ;  /* 0x0000001b062d7223 */ /* 0x000fe2000001082d */
[----:B------:R-:W-:Y:S01]  /*11c40*/  FFMA.FTZ R43, R4, R38, R43 ;  /* 0x00000026042b7223 */ /* 0x000fe2000001002b */
[----:B------:R-:W-:-:S02]  /*11c50*/  IMAD.U32 R37, R101, 0x10000, RZ ;  /* 0x0001000065257824 */ /* 0x000fc400078e00ff */
[----:B------:R-:W-:Y:S01]  /*11c60*/  FMUL.FTZ R27, R36, R41 ;  /* 0x00000029241b7220 */ /* 0x000fe20000410000 */
[----:B------:R-:W-:Y:S01]  /*11c70*/  FMUL.FTZ R4, R28, R94 ;  /* 0x0000005e1c047220 */ /* 0x000fe20000410000 */
[----:B------:R-:W-:Y:S01]  /*11c80*/  FFMA.FTZ R47, R6, R39, R47 ;  /* 0x00000027062f7223 */ /* 0x000fe2000001002f */
[-C--:B------:R-:W-:Y:S01]  /*11c90*/  FMUL.FTZ R36, R36, R37.reuse ;  /* 0x0000002524247220 */ /* 0x080fe20000410000 */
[----:B------:R-:W-:Y:S01]  /*11ca0*/  FFMA.FTZ R38, R32, R37, -R27 ;  /* 0x0000002520267223 */ /* 0x000fe2000001081b */
[----:B------:R-:W-:Y:S01]  /*11cb0*/  FFMA.FTZ R27, R5, R98, -R4 ;  /* 0x00000062051b7223 */ /* 0x000fe20000010804 */
[----:B------:R-:W-:Y:S02]  /*11cc0*/  IMAD.U32 R6, R96, 0x10000, RZ ;  /* 0x0001000060067824 */ /* 0x000fe400078e00ff */
[C---:B------:R-:W-:Y:S01]  /*11cd0*/  FMUL.FTZ R37, R29.reuse, R95 ;  /* 0x0000005f1d257220 */ /* 0x040fe20000410000 */
[----:B------:R-:W-:Y:S01]  /*11ce0*/  FMUL.FTZ R34, R29, R99 ;  /* 0x000000631d227220 */ /* 0x000fe20000410000 */
[----:B------:R-:W-:-:S02]  /*11cf0*/  IMAD.U32 R4, R100, 0x10000, RZ ;  /* 0x0001000064047824 */ /* 0x000fc400078e00ff */
[----:B------:R-:W-:Y:S01]  /*11d00*/  FFMA.FTZ R41, R32, R41, R36 ;  /* 0x0000002920297223 */ /* 0x000fe20000010024 */
[----:B------:R-:W-:Y:S01]  /*11d10*/  FMUL.FTZ R28, R28, R98 ;  /* 0x000000621c1c7220 */ /* 0x000fe20000410000 */
        /* <DEDUP_REMOVED lines=29> */
.L_x_2654:
[----:B------:R-:W-:Y:S05]  /*11ef0*/  BSYNC B1 ;  /* 0x0000000000017941 */ /* 0x000fea0003800000 */
.L_x_2653:
[----:B------:R-:W-:Y:S04]  /*11f00*/  BSSY B1, `(.L_x_2655) ;  /* 0x0000069000017945 */ /* 0x000fe80003800000 */
[----:B------:R-:W-:Y:S05]  /*11f10*/  @P1 BRA `(.L_x_2656) ;  /* 0x00000004009c1947 */ /* 0x000fea0003800000 */
[----:B0-----:R-:W4:Y:S01]  /*11f20*/  LDL R40, [R1+0x6c] ;  /* 0x00006c0001287983 */ /* 0x001f220000100800 */
[----:B-1----:R-:W-:Y:S02]  /*11f30*/  LEA.HI R0, R33, R234, RZ, 0x1d ;  /* 0x000000ea21007211 */ /* 0x002fe400078fe8ff */
        /* <DEDUP_REMOVED lines=13> */
[----:B------:R-:W-:Y:S01]  /*12010*/  PRMT R74, R74, 0x5410, R29 ;  /* 0x000054104a4a7816 */ /* 0x000fe2000000001d */
[----:B------:R-:W-:Y:S01]  /*12020*/  IMAD.U32 R35, R79, 0x10000, RZ ;  /* 0x000100004f237824 */ /* 0x000fe200078e00ff */
[----:B------:R-:W-:Y:S01]  /*12030*/  SHF.R.U32.HI R53, RZ, 0x10, R53 ;  /* 0x00000010ff357819 */ /* 0x000fe20000011635 */
[----:B------:R-:W-:Y:S01]  /*12040*/  IMAD R0, R25, 0x2, R2 ;  /* 0x0000000219007824 */ /* 0x000fe200078e0202 */
[----:B------:R-:W-:Y:S01]  /*12050*/  SHF.R.U64 R8, R10, 0x10, R11 ;  /* 0x000000100a087819 */ /* 0x000fe2000000120b */
[----:B------:R-:W-:Y:S01]  /*12060*/  IMAD.U32 R37, R74, 0x10000, RZ ;  /* 0x000100004a257824 */ /* 0x000fe200078e00ff */
[----:B------:R-:W-:Y:S02]  /*12070*/  PRMT R76, R76, 0x5410, R9 ;  /* 0x000054104c4c7816 */ /* 0x000fe40000000009 */
[----:B------:R-:W0:Y:S01]  /*12080*/  LDS.128 R24, [R0+0x10400] ;  /* 0x0104000000187984 */ /* 0x000e220000000c00 */
[----:B------:R-:W-:Y:S02]  /*12090*/  SHF.R.U32.HI R11, RZ, 0x10, R11 ;  /* 0x00000010ff0b7819 */ /* 0x000fe4000001160b */
[----:B------:R-:W-:Y:S01]  /*120a0*/  PRMT R81, R81, 0x5410, R28 ;  /* 0x0000541051517816 */ /* 0x000fe2000000001c */
[----:B------:R-:W-:Y:S01]  /*120b0*/  IMAD.U32 R32, R76, 0x10000, RZ ;  /* 0x000100004c207824 */ /* 0x000fe200078e00ff */
[----:B------:R-:W-:-:S02]  /*120c0*/  SHF.R.U32.HI R55, RZ, 0x10, R55 ;  /* 0x00000010ff377819 */ /* 0x000fc40000011637 */
[----:B------:R-:W-:Y:S02]  /*120d0*/  PRMT R80, R80, 0x5410, R53 ;  /* 0x0000541050507816 */ /* 0x000fe40000000035 */
[----:B------:R-:W-:Y:S02]  /*120e0*/  PRMT R77, R77, 0x5410, R8 ;  /* 0x000054104d4d7816 */ /* 0x000fe40000000008 */
[----:B------:R-:W-:Y:S02]  /*120f0*/  PRMT R78, R78, 0x5410, R11 ;  /* 0x000054104e4e7816 */ /* 0x000fe4000000000b */
[----:B------:R-:W-:Y:S02]  /*12100*/  PRMT R82, R82, 0x5410, R55 ;  /* 0x0000541052527816 */ /* 0x000fe40000000037 */
[----:B------:R-:W-:Y:S01]  /*12110*/  LOP3.LUT R79, R79, 0xffff0000, RZ, 0xc0, !PT ;  /* 0xffff00004f4f7812 */ /* 0x000fe200078ec0ff */
[----:B------:R-:W-:Y:S01]  /*12120*/  IMAD.U32 R34, R78, 0x10000, RZ ;  /* 0x000100004e227824 */ /* 0x000fe200078e00ff */
[----:B------:R-:W-:-:S02]  /*12130*/  LOP3.LUT R76, R76, 0xffff0000, RZ, 0xc0, !PT ;  /* 0xffff00004c4c7812 */ /* 0x000fc400078ec0ff */
[----:B------:R-:W-:Y:S01]  /*12140*/  LOP3.LUT R78, R78, 0xffff0000, RZ, 0xc0, !PT ;  /* 0xffff00004e4e7812 */ /* 0x000fe200078ec0ff */
[C---:B0-----:R-:W-:Y:S01]  /*12150*/  IMAD.U32 R28, R24.reuse, 0x10000, RZ ;  /* 0x00010000181c7824 */ /* 0x041fe200078e00ff */
[----:B------:R-:W-:Y:S01]  /*12160*/  LOP3.LUT R24, R24, 0xffff0000, RZ, 0xc0, !PT ;  /* 0xffff000018187812 */ /* 0x000fe200078ec0ff */
[C---:B------:R-:W-:Y:S01]  /*12170*/  IMAD.U32 R29, R25.reuse, 0x10000, RZ ;  /* 0x00010000191d7824 */ /* 0x040fe200078e00ff */
[----:B------:R-:W-:Y:S01]  /*12180*/  LOP3.LUT R25, R25, 0xffff0000, RZ, 0xc0, !PT ;  /* 0xffff000019197812 */ /* 0x000fe200078ec0ff */
[C---:B------:R-:W-:Y:S01]  /*12190*/  FMUL.FTZ R39, R28.reuse, R37 ;  /* 0x000000251c277220 */ /* 0x040fe20000410000 */
[----:B------:R-:W-:Y:S01]  /*121a0*/  FMUL.FTZ R41, R28, R35 ;  /* 0x000000231c297220 */ /* 0x000fe20000410000 */
[C---:B------:R-:W-:Y:S02]  /*121b0*/  IMAD.U32 R28, R80.reuse, 0x10000, RZ ;  /* 0x00010000501c7824 */ /* 0x040fe400078e00ff */
[----:B------:R-:W-:Y:S01]  /*121c0*/  FMUL.FTZ R36, R29, R32 ;  /* 0x000000201d247220 */ /* 0x000fe20000410000 */
[----:B------:R-:W-:Y:S01]  /*121d0*/  IMAD.U32 R31, R27, 0x10000, RZ ;  /* 0x000100001b1f7824 */ /* 0x000fe200078e00ff */
[----:B------:R-:W-:Y:S01]  /*121e0*/  LOP3.LUT R80, R80, 0xffff0000, RZ, 0xc0, !PT ;  /* 0xffff000050507812 */ /* 0x000fe200078ec0ff */
[----:B------:R-:W-:Y:S01]  /*121f0*/  FMUL.FTZ R38, R29, R28 ;  /* 0x0000001c1d267220 */ /* 0x000fe20000410000 */
[----:B------:R-:W-:Y:S01]  /*12200*/  LOP3.LUT R29, R74, 0xffff0000, RZ, 0xc0, !PT ;  /* 0xffff00004a1d7812 */ /* 0x000fe200078ec0ff */
[C---:B------:R-:W-:Y:S01]  /*12210*/  IMAD.U32 R30, R26.reuse, 0x10000, RZ ;  /* 0x000100001a1e7824 */ /* 0x040fe200078e00ff */
[----:B------:R-:W-:-:S02]  /*12220*/  LOP3.LUT R26, R26, 0xffff0000, RZ, 0xc0, !PT ;  /* 0xffff00001a1a7812 */ /* 0x000fc400078ec0ff */
[----:B------:R-:W-:Y:S01]  /*12230*/  LOP3.LUT R27, R27, 0xffff0000, RZ, 0xc0, !PT ;  /* 0xffff00001b1b7812 */ /* 0x000fe200078ec0ff */
[----:B----4-:R-:W0:Y:S02]  /*12240*/  LDS.128 R4, [R40] ;  /* 0x0000000028047984 */ /* 0x010e240000000c00 */
[C---:B0-----:R-:W-:Y:S01]  /*12250*/  IMAD.U32 R8, R4.reuse, 0x10000, RZ ;  /* 0x0001000004087824 */ /* 0x041fe200078e00ff */
[----:B------:R-:W-:Y:S01]  /*12260*/  LOP3.LUT R4, R4, 0xffff0000, RZ, 0xc0, !PT ;  /* 0xffff000004047812 */ /* 0x000fe200078ec0ff */
[C---:B------:R-:W-:Y:S01]  /*12270*/  IMAD.U32 R9, R5.reuse, 0x10000, RZ ;  /* 0x0001000005097824 */ /* 0x040fe200078e00ff */
[----:B------:R-:W-:Y:S01]  /*12280*/  LOP3.LUT R5, R5, 0xffff0000, RZ, 0xc0, !PT ;  /* 0xffff000005057812 */ /* 0x000fe200078ec0ff */
[C---:B------:R-:W-:Y:S01]  /*12290*/  FFMA.FTZ R39, R8.reuse, R35, -R39 ;  /* 0x0000002308277223 */ /* 0x040fe20000010827 */
[----:B------:R-:W-:Y:S01]  /*122a0*/  FFMA.FTZ R41, R8, R37, R41 ;  /* 0x0000002508297223 */ /* 0x000fe20000010029 */
[----:B------:R-:W-:Y:S02]  /*122b0*/  IMAD.U32 R8, R82, 0x10000, RZ ;  /* 0x0001000052087824 */ /* 0x000fe400078e00ff */
[----:B------:R-:W-:Y:S01]  /*122c0*/  FFMA.FTZ R36, R9, R28, -R36 ;  /* 0x0000001c09247223 */ /* 0x000fe20000010824 */
[----:B------:R-:W-:Y:S01]  /*122d0*/  FMUL.FTZ R28, R31, R34 ;  /* 0x000000221f1c7220 */ /* 0x000fe20000410000 */
[----:B------:R-:W-:-:S02]  /*122e0*/  IMAD.U32 R11, R7, 0x10000, RZ ;  /* 0x00010000070b7824 */ /* 0x000fc400078e00ff */
[----:B------:R-:W-:Y:S01]  /*122f0*/  FMUL.FTZ R31, R31, R8 ;  /* 0x000000081f1f7220 */ /* 0x000fe20000410000 */
[----:B------:R-:W-:Y:S01]  /*12300*/  FFMA.FTZ R38, R9, R32, R38 ;  /* 0x0000002009267223 */ /* 0x000fe20000010026 */
[C---:B------:R-:W-:Y:S01]  /*12310*/  FMUL.FTZ R9, R24.reuse, R29 ;  /* 0x0000001d18097220 */ /* 0x040fe20000410000 */
[C---:B------:R-:W-:Y:S01]  /*12320*/  FFMA.FTZ R32, R11.reuse, R8, -R28 ;  /* 0x000000080b207223 */ /* 0x040fe2000001081c */
[----:B------:R-:W-:Y:S01]  /*12330*/  FFMA.FTZ R34, R11, R34, R31 ;  /* 0x000000220b227223 */ /* 0x000fe2000001001f */
[-C--:B------:R-:W-:Y:S01]  /*12340*/  FMUL.FTZ R31, R24, R79.reuse ;  /* 0x0000004f181f7220 */ /* 0x080fe20000410000 */
[----:B------:R-:W-:Y:S01]  /*12350*/  FFMA.FTZ R8, R4, R79, -R9 ;  /* 0x0000004f04087223 */ /* 0x000fe20000010809 */
[----:B------:R-:W-:Y:S02]  /*12360*/  IMAD.U32 R11, R77, 0x10000, RZ ;  /* 0x000100004d0b7824 */ /* 0x000fe400078e00ff */
[C---:B------:R-:W-:Y:S01]  /*12370*/  FMUL.FTZ R28, R25.reuse, R76 ;  /* 0x0000004c191c7220 */ /* 0x040fe20000410000 */
[----:B------:R-:W-:Y:S01]  /*12380*/  FMUL.FTZ R35, R25, R80 ;  /* 0x0000005019237220 */ /* 0x000fe20000410000 */
[----:B------:R-:W-:-:S02]  /*12390*/  IMAD.U32 R9, R81, 0x10000, RZ ;  /* 0x0001000051097824 */ /* 0x000fc400078e00ff */
[----:B------:R-:W-:Y:S01]  /*123a0*/  FFMA.FTZ R24, R4, R29, R31 ;  /* 0x0000001d04187223 */ /* 0x000fe2000001001f */
[----:B------:R-:W-:Y:S02]  /*123b0*/  IMAD.U32 R10, R6, 0x10000, RZ ;  /* 0x00010000060a7824 */ /* 0x000fe400078e00ff */
[C---:B------:R-:W-:Y:S01]  /*123c0*/  FMUL.FTZ R29, R30.reuse, R11 ;  /* 0x0000000b1e1d7220 */ /* 0x040fe20000410000 */
[C---:B------:R-:W-:Y:S01]  /*123d0*/  FFMA.FTZ R25, R5.reuse, R80, -R28 ;  /* 0x0000005005197223 */ /* 0x040fe2000001081c */
[----:B------:R-:W-:Y:S01]  /*123e0*/  FFMA.FTZ R35, R5, R76, R35 ;  /* 0x0000004c05237223 */ /* 0x000fe20000010023 */
        /* <DEDUP_REMOVED lines=11> */
[----:B------:R-:W-:Y:S01]  /*124a0*/  FMUL.FTZ R27, R27, R82 ;  /* 0x000000521b1b7220 */ /* 0x000fe20000410000 */
[C---:B------:R-:W-:Y:S01]  /*124b0*/  FFMA.FTZ R26, R6.reuse, R81, -R5 ;  /* 0x00000051061a7223 */ /* 0x040fe20000010805 */
[----:B------:R-:W-:Y:S01]  /*124c0*/  F2FP.BF16.F32.PACK_AB R5, R25, R36 ;  /* 0x000000241905723e */ /* 0x000fe200000010ff */
        /* <DEDUP_REMOVED lines=12> */
.L_x_2656:
[----:B------:R-:W-:Y:S05]  /*12590*/  BSYNC B1 ;  /* 0x0000000000017941 */ /* 0x000fea0003800000 */
.L_x_2655:
[----:B------:R-:W-:Y:S05]  /*125a0*/  @P2 BRA `(.L_x_2628) ;  /* 0x00000004009c2947 */ /* 0x000fea0003800000 */
[----:B------:R-:W5:Y:S01]  /*125b0*/  LDL R36, [R1+0x68] ;  /* 0x0000680001247983 */ /* 0x000f620000100800 */
[----:B------:R-:W-:Y:S02]  /*125c0*/  LEA.HI R33, R33, R235, RZ, 0x1d ;  /* 0x000000eb21217211 */ /* 0x000fe400078fe8ff */
[----:B01----:R-:W-:Y:S02]  /*125d0*/  SHF.R.U64 R27, R56, 0x10, R57 ;  /* 0x00000010381b7819 */ /* 0x003fe40000001239 */
[----:B----4-:R-:W-:Y:S01]  /*125e0*/  SHF.R.S32.HI R0, RZ, 0x1f, R33 ;  /* 0x0000001fff007819 */ /* 0x010fe20000011421 */
[----:B------:R-:W-:Y:S01]  /*125f0*/  IMAD.SHL.U32 R5, R33, 0x8, RZ ;  /* 0x0000000821057824 */ /* 0x000fe200078e00ff */
[----:B------:R-:W-:Y:S02]  /*12600*/  SHF.R.U64 R25, R58, 0x10, R59 ;  /* 0x000000103a197819 */ /* 0x000fe4000000123b */
[----:B------:R-:W-:Y:S02]  /*12610*/  LEA.HI R33, R0, R33, RZ, 0x3 ;  /* 0x0000002100217211 */ /* 0x000fe400078f18ff */
[----:B------:R-:W-:-:S02]  /*12620*/  LOP3.LUT R0, R194, 0x38, R5, 0xf8, !PT ;  /* 0x00000038c2007812 */ /* 0x000fc400078ef805 */
[--C-:B------:R-:W-:Y:S01]  /*12630*/  SHF.R.U64 R24, R12, 0x10, R13.reuse ;  /* 0x000000100c187819 */ /* 0x100fe2000000120d */
[----:B------:R-:W-:Y:S01]  /*12640*/  IMAD.SHL.U32 R33, R33, 0x400, RZ ;  /* 0x0000040021217824 */ /* 0x000fe200078e00ff */
[----:B------:R-:W-:Y:S02]  /*12650*/  LOP3.LUT R5, R0, R42, RZ, 0x3c, !PT ;  /* 0x0000002a00057212 */ /* 0x000fe400078e3cff */
[----:B------:R-:W-:Y:S02]  /*12660*/  SHF.R.U32.HI R12, RZ, 0x10, R13 ;  /* 0x00000010ff0c7819 */ /* 0x000fe4000001160d */
[----:B------:R-:W-:Y:S02]  /*12670*/  LOP3.LUT R9, R33, 0x7fffe000, RZ, 0xc0, !PT ;  /* 0x7fffe00021097812 */ /* 0x000fe400078ec0ff */
[----:B------:R-:W-:Y:S02]  /*12680*/  PRMT R70, R70, 0x5410, R27 ;  /* 0x0000541046467816 */ /* 0x000fe4000000001b */
[----:B------:R-:W-:-:S02]  /*12690*/  IADD3 R9, R5, R9, R198 ;  /* 0x0000000905097210 */ /* 0x000fc40007ffe0c6 */
[----:B------:R-:W-:Y:S01]  /*126a0*/  PRMT R72, R72, 0x5410, R25 ;  /* 0x0000541048487816 */ /* 0x000fe20000000019 */
[----:B------:R-:W-:Y:S01]  /*126b0*/  IMAD.U32 R26, R70, 0x10000, RZ ;  /* 0x00010000461a7824 */ /* 0x000fe200078e00ff */
[----:B------:R-:W-:Y:S01]  /*126c0*/  PRMT R69, R69, 0x5410, R24 ;  /* 0x0000541045457816 */ /* 0x000fe20000000018 */
[----:B------:R-:W-:Y:S01]  /*126d0*/  IMAD R0, R9, 0x2, R2 ;  /* 0x0000000209007824 */ /* 0x000fe200078e0202 */
[----:B------:R-:W-:Y:S02]  /*126e0*/  SHF.R.U32.HI R56, RZ, 0x10, R57 ;  /* 0x00000010ff387819 */ /* 0x000fe40000011639 */
[--C-:B------:R-:W-:Y:S01]  /*126f0*/  SHF.R.U64 R29, R14, 0x10, R15.reuse ;  /* 0x000000100e1d7819 */ /* 0x100fe2000000120f */
[----:B------:R-:W-:Y:S01]  /*12700*/  IMAD.U32 R28, R69, 0x10000, RZ ;  /* 0x00010000451c7824 */ /* 0x000fe200078e00ff */
[----:B------:R-:W0:Y:S01]  /*12710*/  LDS.128 R8, [R0+0x10400] ;  /* 0x0104000000087984 */ /* 0x000e220000000c00 */
[----:B------:R-:W-:Y:S02]  /*12720*/  PRMT R25, R21, 0x5410, R12 ;  /* 0x0000541015197816 */ /* 0x000fe4000000000c */
[----:B------:R-:W-:-:S02]  /*12730*/  SHF.R.U32.HI R30, RZ, 0x10, R15 ;  /* 0x00000010ff1e7819 */ /* 0x000fc4000001160f */
[----:B------:R-:W-:Y:S01]  /*12740*/  PRMT R71, R71, 0x5410, R56 ;  /* 0x0000541047477816 */ /* 0x000fe20000000038 */
[----:B------:R-:W-:Y:S01]  /*12750*/  IMAD.U32 R27, R25, 0x10000, RZ ;  /* 0x00010000191b7824 */ /* 0x000fe200078e00ff */
[----:B------:R-:W-:Y:S02]  /*12760*/  PRMT R29, R20, 0x5410, R29 ;  /* 0x00005410141d7816 */ /* 0x000fe4000000001d */
        /* <DEDUP_REMOVED lines=42> */
[----:B------:R-:W-:Y:S01]  /*12a10*/  FFMA.FTZ R15, R4, R3, -R15 ;  /* 0x00000003040f7223 */ /* 0x000fe2000001080f */
[----:B------:R-:W-:Y:S02]  /*12a20*/  IMAD.U32 R8, R72, 0x10000, RZ ;  /* 0x0001000048087824 */ /* 0x000fe400078e00ff */
[----:B------:R-:W-:Y:S01]  /*12a30*/  FMUL.FTZ R24, R9, R14 ;  /* 0x0000000e09187220 */ /* 0x000fe20000410000 */
[----:B------:R-:W-:Y:S01]  /*12a40*/  FFMA.FTZ R25, R4, R69, R25 ;  /* 0x0000004504197223 */ /* 0x000fe20000010019 */
[----:B------:R-:W-:Y:S01]  /*12a50*/  FMUL.FTZ R4, R21, R20 ;  /* 0x0000001415047220 */ /* 0x000fe20000410000 */
[-C--:B------:R-:W-:Y:S01]  /*12a60*/  FMUL.FTZ R9, R9, R12.reuse ;  /* 0x0000000c09097220 */ /* 0x080fe20000410000 */
[----:B------:R-:W-:Y:S01]  /*12a70*/  FFMA.FTZ R24, R5, R12, -R24 ;  /* 0x0000000c05187223 */ /* 0x000fe20000010818 */
[----:B------:R-:W-:Y:S01]  /*12a80*/  LOP3.LUT R3, R72, 0xffff0000, RZ, 0xc0, !PT ;  /* 0xffff000048037812 */ /* 0x000fe200078ec0ff */
[----:B------:R-:W-:Y:S01]  /*12a90*/  FFMA.FTZ R12, R13, R8, -R4 ;  /* 0x000000080d0c7223 */ /* 0x000fe20000010804 */
[----:B------:R-:W-:Y:S01]  /*12aa0*/  LOP3.LUT R4, R73, 0xffff0000, RZ, 0xc0, !PT ;  /* 0xffff000049047812 */ /* 0x000fe200078ec0ff */
[----:B------:R-:W-:Y:S01]  /*12ab0*/  FFMA.FTZ R14, R5, R14, R9 ;  /* 0x0000000e050e7223 */ /* 0x000fe20000010009 */
[----:B------:R-:W-:Y:S01]  /*12ac0*/  LOP3.LUT R6, R6, 0xffff0000, RZ, 0xc0, !PT ;  /* 0xffff000006067812 */ /* 0x000fe200078ec0ff */
[----:B------:R-:W-:Y:S01]  /*12ad0*/  FMUL.FTZ R26, R21, R8 ;  /* 0x00000008151a7220 */ /* 0x000fe20000410000 */
[----:B------:R-:W-:Y:S01]  /*12ae0*/  LOP3.LUT R7, R7, 0xffff0000, RZ, 0xc0, !PT ;  /* 0xffff000007077812 */ /* 0x000fe200078ec0ff */
[C---:B------:R-:W-:Y:S01]  /*12af0*/  FMUL.FTZ R5, R10.reuse, R29 ;  /* 0x0000001d0a057220 */ /* 0x040fe20000410000 */
[C---:B------:R-:W-:Y:S01]  /*12b00*/  FMUL.FTZ R8, R11.reuse, R30 ;  /* 0x0000001e0b087220 */ /* 0x040fe20000410000 */
[-C--:B------:R-:W-:Y:S01]  /*12b10*/  FMUL.FTZ R10, R10, R3.reuse ;  /* 0x000000030a0a7220 */ /* 0x080fe20000410000 */
[----:B------:R-:W-:Y:S01]  /*12b20*/  FMUL.FTZ R11, R11, R4 ;  /* 0x000000040b0b7220 */ /* 0x000fe20000410000 */
[----:B------:R-:W-:Y:S01]  /*12b30*/  FFMA.FTZ R26, R13, R20, R26 ;  /* 0x000000140d1a7223 */ /* 0x000fe2000001001a */
        /* <DEDUP_REMOVED lines=14> */
.L_x_2628:
[----:B------:R-:W-:Y:S05]  /*12c20*/  BSYNC B0 ;  /* 0x0000000000007941 */ /* 0x000fea0003800000 */
.L_x_2606:
        /* <DEDUP_REMOVED lines=8> */
.L_x_2604:
[----:B01234-:R-:W2:Y:S02]  /*12cb0*/  LDL R0, [R1+0x14] ;  /* 0x0000140001007983 */ /* 0x01fea40000100800 */
[----:B--2---:R-:W-:-:S13]  /*12cc0*/  R2UR UR4, R0 ;  /* 0x00000000000472ca */ /* 0x004fda00000e0000 */
[----:B------:R-:W-:-:S05]  /*12cd0*/  IMAD.U32 R0, RZ, RZ, UR4 ;  /* 0x00000004ff007e24 */ /* 0x000fca000f8e00ff */
[----:B------:R-:W-:-:S13]  /*12ce0*/  ISETP.NE.AND P0, PT, R0, 0x3, PT ;  /* 0x000000030000780c */ /* 0x000fda0003f05270 */
[----:B------:R-:W-:Y:S05]  /*12cf0*/  @!P0 BRA `(.L_x_2657) ;  /* 0x0000000000048947 */ /* 0x000fea0003800000 */
[----:B------:R-:W-:Y:S01]  /*12d00*/  BPT.TRAP 0x1 ;  /* 0x000000040000795c */ /* 0x000fe20000300000 */
.L_x_2657:
[----:B------:R-:W-:Y:S01]  /*12d10*/  IMAD R0, R184, 0x8, R2 ;  /* 0x00000008b8007824 */ /* 0x000fe200078e0202 */
[----:B------:R-:W-:-:S04]  /*12d20*/  SHF.L.U32 R3, R187, 0x1f, RZ ;  /* 0x0000001fbb037819 */ /* 0x000fc800000006ff */
[----:B------:R0:W1:Y:S01]  /*12d30*/  SYNCS.PHASECHK.TRANS64.TRYWAIT P2, [R0+URZ+0x34830], R3 ;  /* 0x03483003000075a7 */ /* 0x000062000804017f */
[----:B------:R-:W-:Y:S05]  /*12d40*/  @!P0 BRA `(.L_x_2658) ;  /* 0x0000000000048947 */ /* 0x000fea0003800000 */
[----:B------:R-:W-:Y:S01]  /*12d50*/  BPT.TRAP 0x1 ;  /* 0x000000040000795c */ /* 0x000fe20000300000 */
.L_x_2658:
[----:B------:R-:W2:Y:S02]  /*12d60*/  S2R R4, SR_TID.X ;  /* 0x0000000000047919 */ /* 0x000ea40000002100 */
[----:B--2---:R-:W-:-:S04]  /*12d70*/  LOP3.LUT R4, R4, 0x7f, RZ, 0xc0, !PT ;  /* 0x0000007f04047812 */ /* 0x004fc800078ec0ff */
[----:B------:R-:W-:Y:S01]  /*12d80*/  ISETP.NE.AND P1, PT, R4, RZ, PT ;  /* 0x000000ff0400720c */ /* 0x000fe20003f25270 */
[----:B-1----:R-:W-:-:S12]  /*12d90*/  @P2 BRA `(.L_x_2659) ;  /* 0x0000000000082947 */ /* 0x002fd80003800000 */
[----:B------:R-:W1:Y:S02]  /*12da0*/  SYNCS.PHASECHK.TRANS64.TRYWAIT P2, [R0+URZ+0x34830], R3 ;  /* 0x03483003000075a7 */ /* 0x000e64000804017f */
[----:B-1----:R-:W-:Y:S05]  /*12db0*/  @!P2 BRA `(.L_x_2660) ;  /* 0x000001640008a947 */ /* 0x002fea0003800000 */
.L_x_2659:
        /* <DEDUP_REMOVED lines=16> */
[----:B------:R-:W-:Y:S01]  /*12ec0*/  IMAD.MOV.U32 R7, RZ, RZ, 0x40000040 ;  /* 0x40000040ff077424 */ /* 0x000fe200078e00ff */
        /* <DEDUP_REMOVED lines=9> */
[----:B------:R-:W-:Y:S01]  /*12f60*/  R2UR UR11, R9 ;  /* 0x00000000090b72ca */ /* 0x000fe200000e0000 */
[----:B------:R-:W-:Y:S01]  /*12f70*/  IMAD.MOV.U32 R9, RZ, RZ, 0x40000040 ;  /* 0x40000040ff097424 */ /* 0x000fe200078e00ff */
[----:B------:R-:W-:Y:S01]  /*12f80*/  R2UR UR50, R8 ;  /* 0x00000000083272ca */ /* 0x000fe200000e0000 */
[----:B------:R-:W-:Y:S01]  /*12f90*/  VIADD R8, R6, 0x4 ;  /* 0x0000000406087836 */ /* 0x000fe20000000000 */
[----:B------:R-:W-:Y:S01]  /*12fa0*/  UIADD3 UR56, UR52, 0x804, URZ ;  /* 0x0000080434387890 */ /* 0x000fe2000fffe03f */
[----:B------:R-:W-:Y:S01]  /*12fb0*/  IMAD.U32 R11, RZ, RZ, UR9 ;  /* 0x00000009ff0b7e24 */ /* 0x000fe2000f8e00ff */
[----:B------:R-:W-:Y:S01]  /*12fc0*/  UMOV UR8, UR4 ;  /* 0x0000000400087c82 */ /* 0x000fe20008000000 */
[----:B------:R-:W-:Y:S01]  /*12fd0*/  UIADD3 UR4, UR52, 0x400, URZ ;  /* 0x0000040034047890 */ /* 0x000fe2000fffe03f */
[----:B------:R-:W-:Y:S01]  /*12fe0*/  R2UR UR46, R8 ;  /* 0x00000000082e72ca */ /* 0x000fe200000e0000 */
[----:B------:R-:W-:Y:S01]  /*12ff0*/  VIADD R8, R6, 0x6 ;  /* 0x0000000606087836 */ /* 0x000fe20000000000 */
[----:B------:R-:W-:Y:S01]  /*13000*/  UMOV UR57, 0x40000040 ;  /* 0x4000004000397882 */ /* 0x000fe20000000000 */
[----:B------:R-:W-:Y:S01]  /*13010*/  HGMMA.64x128x16.F32.BF16 R24, gdesc[UR52], RZ, !UPT, gsb0 ;  /* 0x01e00000341879f0 */ /* 0x000fe2000c0018ff */
[----:B------:R-:W-:Y:S01]  /*13020*/  IMAD.U32 R10, RZ, RZ, UR8 ;  /* 0x00000008ff0a7e24 */ /* 0x000fe2000f8e00ff */
[----:B------:R-:W-:Y:S01]  /*13030*/  R2UR UR39, R7 ;  /* 0x00000000072772ca */ /* 0x000fe200000e0000 */
[----:B------:R-:W-:Y:S01]  /*13040*/  UIADD3 UR36, UR52, 0x806, URZ ;  /* 0x0000080634247890 */ /* 0x000fe2000fffe03f */
[----:B------:R-:W-:Y:S01]  /*13050*/  R2UR UR10, R8 ;  /* 0x00000000080a72ca */ /* 0x000fe200000e0000 */
[----:B------:R-:W-:Y:S01]  /*13060*/  VIADD R8, R6, 0x400 ;  /* 0x0000040006087836 */ /* 0x000fe20000000000 */
[----:B------:R0:W-:Y:S01]  /*13070*/  STL.64 [R1+0x38], R10 ;  /* 0x0000380a01007387 */ /* 0x0001e20000100a00 */
[----:B------:R-:W-:Y:S01]  /*13080*/  UMOV UR37, 0x40000040 ;  /* 0x4000004000257882 */ /* 0x000fe20000000000 */
[----:B------:R-:W-:Y:S01]  /*13090*/  ULDC UR5, c[0x0][0x988] ;  /* 0x0002620000057ab9 */ /* 0x000fe20000000800 */
[----:B------:R-:W-:Y:S01]  /*130a0*/  @!P1 VIADD R0, R0, 0x34840 ;  /* 0x0003484000009836 */ /* 0x000fe20000000000 */
[----:B------:R-:W-:Y:S01]  /*130b0*/  BSSY B0, `(.L_x_2661) ;  /* 0x0000631000007945 */ /* 0x000fe20003800000 */
[----:B------:R-:W-:-:S02]  /*130c0*/  CS2R R150, SRZ ;  /* 0x0000000000967805 */ /* 0x000fc4000001ff00 */
[----:B------:R-:W-:Y:S02]  /*130d0*/  CS2R R148, SRZ ;  /* 0x0000000000947805 */ /* 0x000fe4000001ff00 */
[----:B------:R-:W-:Y:S02]  /*130e0*/  CS2R R146, SRZ ;  /* 0x0000000000927805 */ /* 0x000fe4000001ff00 */
[----:B------:R-:W-:Y:S02]  /*130f0*/  @!P1 PRMT R0, RZ, 0x654, R0 ;  /* 0x00000654ff009816 */ /* 0x000fe40000000000 */
[----:B------:R-:W-:Y:S02]  /*13100*/  CS2R R144, SRZ ;  /* 0x0000000000907805 */ /* 0x000fe4000001ff00 */
[----:B------:R-:W-:Y:S02]  /*13110*/  CS2R R142, SRZ ;  /* 0x00000000008e7805 */ /* 0x000fe4000001ff00 */
[----:B-----5:R-:W-:-:S02]  /*13120*/  CS2R R140, SRZ ;  /* 0x00000000008c7805 */ /* 0x020fc4000001ff00 */
        /* <DEDUP_REMOVED lines=89> */
[C---:B------:R-:W-:Y:S01]  /*136c0*/  VIADD R8, R6.reuse, 0x804 ;  /* 0x0000080406087836 */ /* 0x040fe20000000000 */
[----:B------:R-:W-:Y:S01]  /*136d0*/  ULDC UR4, c[0x0][0x9d8] ;  /* 0x0002760000047ab9 */ /* 0x000fe20000000800 */
[----:B------:R-:W-:Y:S02]  /*136e0*/  IMAD.MOV.U32 R9, RZ, RZ, 0x40000040 ;  /* 0x40000040ff097424 */ /* 0x000fe400078e00ff */
[----:B------:R-:W-:Y:S01]  /*136f0*/  VIADD R6, R6, 0x806 ;  /* 0x0000080606067836 */ /* 0x000fe20000000000 */
[----:B------:R-:W-:Y:S01]  /*13700*/  R2UR UR58, R8 ;  /* 0x00000000083a72ca */ /* 0x000fe200000e0000 */
[----:B0-----:R-:W-:Y:S01]  /*13710*/  IMAD.U32 R10, RZ, RZ, UR8 ;  /* 0x00000008ff0a7e24 */ /* 0x001fe2000f8e00ff */
[----:B------:R-:W-:Y:S01]  /*13720*/  R2UR UR59, R9 ;  /* 0x00000000093b72ca */ /* 0x000fe200000e0000 */
[----:B------:R-:W0:Y:S01]  /*13730*/  LDC R8, c[0x0][0x448] ;  /* 0x00011200ff087b82 */ /* 0x000e220000000800 */
[----:B------:R-:W-:Y:S01]  /*13740*/  R2UR UR38, R6 ;  /* 0x00000000062672ca */ /* 0x000fe200000e0000 */
[----:B------:R-:W-:-:S05]  /*13750*/  IMAD.U32 R11, RZ, RZ, UR9 ;  /* 0x00000009ff0b7e24 */ /* 0x000fca000f8e00ff */
[----:B------:R1:W-:Y:S01]  /*13760*/  STL.64 [R1], R10 ;  /* 0x0000000a01007387 */ /* 0x0003e20000100a00 */
[----:B0-----:R-:W-:-:S13]  /*13770*/  ISETP.NE.AND P2, PT, R8, 0x1, PT ;  /* 0x000000010800780c */ /* 0x001fda0003f45270 */
[----:B------:R-:W0:Y:S01]  /*13780*/  @P2 LDC R9, c[0x0][0x44c] ;  /* 0x00011300ff092b82 */ /* 0x000e220000000800 */
[----:B------:R-:W-:Y:S02]  /*13790*/  WARPGROUP.DEPBAR.LE gsb0, 0x0 ;  /* 0x00008000000079c5 */ /* 0x000fe40000010000 */
[----:B------:R-:W-:-:S06]  /*137a0*/  WARPGROUP.ARRIVE ;  /* 0x00000000000079c5 */ /* 0x000fcc0000000000 */
[----:B------:R-:W-:Y:S03]  /*137b0*/  HGMMA.64x128x16.F32.BF16 R24, gdesc[UR8], R24, gsb0 ;  /* 0x01e00000081879f0 */ /* 0x000fe60008001818 */
[----:B------:R-:W-:Y:S02]  /*137c0*/  WARPGROUP.DEPBAR.LE gsb0, 0x0 ;  /* 0x00008000000079c5 */ /* 0x000fe40000010000 */
[----:B------:R-:W-:-:S07]  /*137d0*/  WARPGROUP.ARRIVE ;  /* 0x00000000000079c5 */ /* 0x000fce0000000000 */
[----:B------:R-:W-:Y:S01]  /*137e0*/  HGMMA.64x128x16.F32.BF16 R24, gdesc[UR56], R24, gsb0 ;  /* 0x01e00000381879f0 */ /* 0x000fe20008001818 */
[----:B------:R-:W-:Y:S01]  /*137f0*/  ULDC UR58, c[0x0][0x9d8] ;  /* 0x00027600003a7ab9 */ /* 0x000fe20000000800 */
[----:B------:R-:W-:Y:S01]  /*13800*/  ULDC UR59, c[0x0][0x9d8] ;  /* 0x00027600003b7ab9 */ /* 0x000fe20000000800 */
[----:B------:R-:W-:Y:S02]  /*13810*/  WARPGROUP.DEPBAR.LE gsb0, 0x0 ;  /* 0x00008000000079c5 */ /* 0x000fe40000010000 */
[----:B------:R-:W-:-:S07]  /*13820*/  WARPGROUP.ARRIVE ;  /* 0x00000000000079c5 */ /* 0x000fce0000000000 */
[----:B------:R-:W-:Y:S03]  /*13830*/  HGMMA.64x128x16.F32.BF16 R24, gdesc[UR36], R24, gsb0 ;  /* 0x01e00000241879f0 */ /* 0x000fe60008001818 */
[----:B------:R-:W-:Y:S02]  /*13840*/  WARPGROUP.DEPBAR.LE gsb0, 0x0 ;  /* 0x00008000000079c5 */ /* 0x000fe40000010000 */
[----:B------:R-:W-:Y:S01]  /*13850*/  FMUL.FTZ R89, R28, UR4 ;  /* 0x000000041c597c20 */ /* 0x000fe20008410000 */
[----:B------:R-:W-:Y:S01]  /*13860*/  FMUL.FTZ R28, R29, UR4 ;  /* 0x000000041d1c7c20 */ /* 0x000fe20008410000 */
[----:B------:R-:W-:Y:S01]  /*13870*/  FMUL.FTZ R30, R30, UR4 ;  /* 0x000000041e1e7c20 */ /* 0x000fe20008410000 */
[----:B------:R-:W2:Y:S01]  /*13880*/  @P2 LDC R29, c[0x0][0x450] ;  /* 0x00011400ff1d2b82 */ /* 0x000ea20000000800 */
        /* <DEDUP_REMOVED lines=10> */
[----:B------:R-:W4:Y:S01]  /*13930*/  MUFU.TANH R26, R26 ;  /* 0x0000001a001a7308 */ /* 0x000f220000002400 */
[----:B---3--:R-:W-:-:S02]  /*13940*/  IMAD.IADD R30, R205, 0x1, R200 ;  /* 0x00000001cd1e7824 */ /* 0x008fc400078e02c8 */
[----:B------:R-:W-:Y:S01]  /*13950*/  FMUL.FTZ R46, R46, UR4 ;  /* 0x000000042e2e7c20 */ /* 0x000fe20008410000 */
[----:B------:R-:W-:Y:S01]  /*13960*/  FMUL.FTZ R47, R47, UR4 ;  /* 0x000000042f2f7c20 */ /* 0x000fe20008410000 */
[----:B------:R-:W-:Y:S01]  /*13970*/  FMUL.FTZ R50, R50, UR4 ;  /* 0x0000000432327c20 */ /* 0x000fe20008410000 */
[----:B0-----:R-:W-:-:S04]  /*13980*/  @P2 IMAD.HI.U32 R8, R30, R9, RZ ;  /* 0x000000091e082227 */ /* 0x001fc800078e00ff */
[----:B------:R-:W-:Y:S01]  /*13990*/  FMUL.FTZ R51, R51, UR4 ;  /* 0x0000000433337c20 */ /* 0x000fe20008410000 */
[----:B-1----:R-:W-:Y:S01]  /*139a0*/  FMUL.FTZ R10, R45, UR4 ;  /* 0x000000042d0a7c20 */ /* 0x002fe20008410000 */
[----:B------:R-:W0:Y:S01]  /*139b0*/  MUFU.TANH R27, R27 ;  /* 0x0000001b001b7308 */ /* 0x000e220000002400 */
[----:B------:R-:W-:Y:S02]  /*139c0*/  IMAD.MOV.U32 R9, RZ, RZ, -0x80 ;  /* 0xffffff80ff097424 */ /* 0x000fe400078e00ff */
[----:B------:R-:W-:Y:S01]  /*139d0*/  FMUL.FTZ R54, R54, UR4 ;  /* 0x0000000436367c20 */ /* 0x000fe20008410000 */
[----:B------:R-:W-:Y:S01]  /*139e0*/  FMUL.FTZ R20, R37, UR4 ;  /* 0x0000000425147c20 */ /* 0x000fe20008410000 */
[----:B------:R-:W-:Y:S01]  /*139f0*/  FMUL.FTZ R55, R55, UR4 ;  /* 0x0000000437377c20 */ /* 0x000fe20008410000 */
[----:B--2---:R-:W-:Y:S01]  /*13a00*/  @P2 SHF.R.U32.HI R30, RZ, R29, R8 ;  /* 0x0000001dff1e2219 */ /* 0x004fe20000011608 */
[----:B------:R-:W-:Y:S02]  /*13a10*/  IMAD R9, R88, R9, 0x80 ;  /* 0x0000008058097424 */ /* 0x000fe400078e0209 */
[----:B------:R-:W-:Y:S01]  /*13a20*/  FMUL.FTZ R58, R58, UR4 ;  /* 0x000000043a3a7c20 */ /* 0x000fe20008410000 */
[----:B------:R1:W-:Y:S01]  /*13a30*/  MUFU.TANH R107, R34 ;  /* 0x00000022006b7308 */ /* 0x0003e20000002400 */
[----:B------:R-:W-:Y:S01]  /*13a40*/  FMUL.FTZ R59, R59, UR4 ;  /* 0x000000043b3b7c20 */ /* 0x000fe20008410000 */
[----:B------:R-:W2:Y:S01]  /*13a50*/  SHFL.IDX PT, R8, R30, 0x1, 0x1c1f ;  /* 0x003c1f001e087f89 */ /* 0x000ea200000e0000 */
[--C-:B------:R-:W-:Y:S01]  /*13a60*/  IADD3 R111, -R204, 0x1, R9.reuse ;  /* 0x00000001cc6f7810 */ /* 0x100fe20007ffe109 */
[----:B------:R-:W-:Y:S01]  /*13a70*/  FMUL.FTZ R62, R62, UR4 ;  /* 0x000000043e3e7c20 */ /* 0x000fe20008410000 */
[----:B------:R-:W-:Y:S01]  /*13a80*/  FMUL.FTZ R90, R25, UR4 ;  /* 0x00000004195a7c20 */ /* 0x000fe20008410000 */
[----:B------:R-:W-:Y:S01]  /*13a90*/  FMUL.FTZ R63, R63, UR4 ;  /* 0x000000043f3f7c20 */ /* 0x000fe20008410000 */
[----:B------:R-:W-:Y:S01]  /*13aa0*/  IADD3 R111, -R201, R111, R202 ;  /* 0x0000006fc96f7210 */ /* 0x000fe20007ffe1ca */
[----:B------:R-:W3:Y:S01]  /*13ab0*/  MUFU.TANH R31, R31 ;  /* 0x0000001f001f7308 */ /* 0x000ee20000002400 */
[----:B-1----:R-:W-:Y:S01]  /*13ac0*/  IADD3 R34, -R204, R202, R9 ;  /* 0x000000cacc227210 */ /* 0x002fe20007ffe109 */
        /* <DEDUP_REMOVED lines=16> */
[----:B--2---:R-:W-:Y:S01]  /*13bd0*/  VIADDMNMX R8, R8, R111, R34, PT ;  /* 0x0000006f08087246 */ /* 0x004fe20003800122 */
[----:B------:R-:W-:Y:S01]  /*13be0*/  FMUL.FTZ R83, R83, UR4 ;  /* 0x0000000453537c20 */ /* 0x000fe20008410000 */
[----:B------:R-:W-:Y:S01]  /*13bf0*/  FMUL.FTZ R86, R86, UR4 ;  /* 0x0000000456567c20 */ /* 0x000fe20008410000 */
[----:B------:R-:W-:Y:S01]  /*13c00*/  FMUL.FTZ R87, R87, UR4 ;  /* 0x0000000457577c20 */ /* 0x000fe20008410000 */
[----:B------:R-:W-:Y:S01]  /*13c10*/  ISETP.GT.AND P3, PT, R8, RZ, PT ;  /* 0x000000ff0800720c */ /* 0x000fe20003f64270 */
[----:B------:R-:W-:Y:S01]  /*13c20*/  FMUL.FTZ R21, R36, UR4 ;  /* 0x0000000424157c20 */ /* 0x000fe20008410000 */
[C---:B------:R-:W-:Y:S01]  /*13c30*/  ISETP.GT.AND P4, PT, R8.reuse, 0x1, PT ;  /* 0x000000010800780c */ /* 0x040fe20003f84270 */
[----:B------:R-:W2:Y:S01]  /*13c40*/  MUFU.TANH R39, R39 ;  /* 0x0000002700277308 */ /* 0x000ea20000002400 */
[----:B------:R-:W-:Y:S01]  /*13c50*/  ISETP.GT.AND P5, PT, R8, 0x8, PT ;  /* 0x000000080800780c */ /* 0x000fe20003fa4270 */
[----:B------:R-:W-:Y:S01]  /*13c60*/  FMUL.FTZ R36, R61, UR4 ;  /* 0x000000043d247c20 */ /* 0x000fe20008410000 */
[----:B----4-:R-:W-:Y:S01]  /*13c70*/  FSEL R117, R26, -INF , P3 ;  /* 0xff8000001a757808 */ /* 0x010fe20001800000 */
[----:B------:R-:W4:Y:S01]  /*13c80*/  SHFL.IDX PT, R30, R30, RZ, 0x1c1f ;  /* 0x001c1fff1e1e7589 */ /* 0x000f2200000e0000 */
[----:B0-----:R-:W-:Y:S01]  /*13c90*/  FSEL R115, R27, -INF , P4 ;  /* 0xff8000001b737808 */ /* 0x001fe20002000000 */
[----:B------:R-:W-:Y:S01]  /*13ca0*/  FMUL.FTZ R91, R24, UR4 ;  /* 0x00000004185b7c20 */ /* 0x000fe20008410000 */
[----:B------:R-:W-:Y:S01]  /*13cb0*/  ISETP.GT.AND P3, PT, R8, 0x9, PT ;  /* 0x000000090800780c */ /* 0x000fe20003f64270 */
[----:B------:R-:W0:Y:S01]  /*13cc0*/  MUFU.TANH R42, R42 ;  /* 0x0000002a002a7308 */ /* 0x000e220000002400 */
[----:B------:R-:W-:Y:S01]  /*13cd0*/  FSEL R113, R113, -INF , P5 ;  /* 0xff80000071717808 */ /* 0x000fe20002800000 */
[----:B------:R-:W-:Y:S01]  /*13ce0*/  FMUL.FTZ R24, R32, UR4 ;  /* 0x0000000420187c20 */ /* 0x000fe20008410000 */
[----:B------:R-:W-:Y:S01]  /*13cf0*/  FMNMX.FTZ R26, R117, R115, !PT ;  /* 0x00000073751a7209 */ /* 0x000fe20007810000 */
[----:B------:R-:W-:Y:S01]  /*13d00*/  FMUL.FTZ R13, R40, UR4 ;  /* 0x00000004280d7c20 */ /* 0x000fe20008410000 */
[----:B------:R-:W-:Y:S01]  /*13d10*/  ISETP.GT.AND P4, PT, R8, 0x10, PT ;  /* 0x000000100800780c */ /* 0x000fe20003f84270 */
[----:B------:R-:W-:Y:S01]  /*13d20*/  FMUL.FTZ R12, R44, UR4 ;  /* 0x000000042c0c7c20 */ /* 0x000fe20008410000 */
[----:B---3--:R-:W-:Y:S01]  /*13d30*/  FSEL R109, R31, -INF , P3 ;  /* 0xff8000001f6d7808 */ /* 0x008fe20001800000 */
[----:B------:R-:W3:Y:S01]  /*13d40*/  MUFU.TANH R43, R43 ;  /* 0x0000002b002b7308 */ /* 0x000ee20000002400 */
[----:B------:R-:W-:Y:S01]  /*13d50*/  FMNMX.FTZ R26, R113, R26, !PT ;  /* 0x0000001a711a7209 */ /* 0x000fe20007810000 */
[----:B------:R-:W-:Y:S01]  /*13d60*/  FMUL.FTZ R5, R48, UR4 ;  /* 0x0000000430057c20 */ /* 0x000fe20008410000 */
[----:B------:R-:W-:Y:S01]  /*13d70*/  ISETP.GT.AND P3, PT, R8, 0x11, PT ;  /* 0x000000110800780c */ /* 0x000fe20003f64270 */
[----:B------:R-:W-:Y:S01]  /*13d80*/  FMUL.FTZ R3, R52, UR4 ;  /* 0x0000000434037c20 */ /* 0x000fe20008410000 */
[----:B------:R-:W-:Y:S01]  /*13d90*/  FSEL R107, R107, -INF , P4 ;  /* 0xff8000006b6b7808 */ /* 0x000fe20002000000 */
[----:B------:R-:W-:Y:S01]  /*13da0*/  FMUL.FTZ R11, R56, UR4 ;  /* 0x00000004380b7c20 */ /* 0x000fe20008410000 */
[----:B------:R-:W-:Y:S01]  /*13db0*/  FMNMX.FTZ R26, R109, R26, !PT ;  /* 0x0000001a6d1a7209 */ /* 0x000fe20007810000 */
[----:B------:R-:W4:Y:S01]  /*13dc0*/  MUFU.TANH R46, R46 ;  /* 0x0000002e002e7308 */ /* 0x000f220000002400 */
[----:B------:R-:W-:Y:S01]  /*13dd0*/  ISETP.GT.AND P4, PT, R8, 0x18, PT ;  /* 0x000000180800780c */ /* 0x000fe20003f84270 */
[----:B------:R-:W-:Y:S01]  /*13de0*/  FMUL.FTZ R32, R60, UR4 ;  /* 0x000000043c207c20 */ /* 0x000fe20008410000 */
[----:B-1----:R-:W-:Y:S01]  /*13df0*/  FSEL R105, R35, -INF , P3 ;  /* 0xff80000023697808 */ /* 0x002fe20001800000 */
[----:B------:R-:W-:Y:S01]  /*13e00*/  FMUL.FTZ R52, R77, UR4 ;  /* 0x000000044d347c20 */ /* 0x000fe20008410000 */
[----:B------:R-:W-:Y:S01]  /*13e10*/  FMNMX.FTZ R26, R107, R26, !PT ;  /* 0x0000001a6b1a7209 */ /* 0x000fe20007810000 */
[----:B------:R-:W-:Y:S01]  /*13e20*/  FMUL.FTZ R40, R68, UR4 ;  /* 0x0000000444287c20 */ /* 0x000fe20008410000 */
[----:B------:R-:W-:Y:S01]  /*13e30*/  ISETP.GT.AND P3, PT, R8, 0x19, PT ;  /* 0x000000190800780c */ /* 0x000fe20003f64270 */
[----:B------:R-:W1:Y:S01]  /*13e40*/  MUFU.TANH R47, R47 ;  /* 0x0000002f002f7308 */ /* 0x000e620000002400 */
[----:B------:R-:W-:Y:S01]  /*13e50*/  FSEL R103, R38, -INF , P4 ;  /* 0xff80000026677808 */ /* 0x000fe20002000000 */
[----:B------:R-:W-:Y:S01]  /*13e60*/  FMUL.FTZ R38, R64, UR4 ;  /* 0x0000000440267c20 */ /* 0x000fe20008410000 */
[----:B------:R-:W-:Y:S01]  /*13e70*/  FMNMX.FTZ R26, R105, R26, !PT ;  /* 0x0000001a691a7209 */ /* 0x000fe20007810000 */
[----:B------:R-:W-:Y:S01]  /*13e80*/  FMUL.FTZ R56, R81, UR4 ;  /* 0x0000000451387c20 */ /* 0x000fe20008410000 */
[----:B------:R-:W-:Y:S01]  /*13e90*/  ISETP.GT.AND P4, PT, R8, 0x20, PT ;  /* 0x000000200800780c */ /* 0x000fe20003f84270 */
[----:B------:R-:W-:Y:S01]  /*13ea0*/  FMUL.FTZ R60, R85, UR4 ;  /* 0x00000004553c7c20 */ /* 0x000fe20008410000 */
[----:B--2---:R-:W-:Y:S01]  /*13eb0*/  FSEL R101, R39, -INF , P3 ;  /* 0xff80000027657808 */ /* 0x004fe20001800000 */
[----:B------:R2:W1:Y:S01]  /*13ec0*/  MUFU.TANH R45, R50 ;  /* 0x00000032002d7308 */ /* 0x0004620000002400 */
        /* <DEDUP_REMOVED lines=9> */
[----:B--2---:R-:W-:Y:S01]  /*13f60*/  FMUL.FTZ R50, R73, UR4 ;  /* 0x0000000449327c20 */ /* 0x004fe20008410000 */
[----:B---3--:R-:W-:Y:S01]  /*13f70*/  FSEL R97, R43, -INF , P3 ;  /* 0xff8000002b617808 */ /* 0x008fe20001800000 */
[----:B------:R2:W-:Y:S01]  /*13f80*/  @!P1 SYNCS.ARRIVE.TRANS64.RED.A1T0 RZ, [R0+URZ], RZ ;  /* 0x000000ff00ff99a7 */ /* 0x0005e2000810043f */
[----:B------:R-:W-:-:S02]  /*13f90*/  FMNMX.FTZ R26, R99, R26, !PT ;  /* 0x0000001a631a7209 */ /* 0x000fc40007810000 */
[----:B------:R-:W-:Y:S01]  /*13fa0*/  ISETP.GT.AND P3, PT, R8, 0x29, PT ;  /* 0x000000290800780c */ /* 0x000fe20003f64270 */
[----:B------:R3:W2:Y:S01]  /*13fb0*/  MUFU.TANH R37, R54 ;  /* 0x0000003600257308 */ /* 0x0006a20000002400 */
[----:B----4-:R-:W-:Y:S01]  /*13fc0*/  FSEL R95, R46, -INF , P4 ;  /* 0xff8000002e5f7808 */ /* 0x010fe20002000000 */
[----:B------:R-:W-:Y:S01]  /*13fd0*/  FMUL.FTZ R46, R69, UR4 ;  /* 0x00000004452e7c20 */ /* 0x000fe20008410000 */
[----:B------:R-:W-:Y:S02]  /*13fe0*/  FMNMX.FTZ R26, R97, R26, !PT ;  /* 0x0000001a611a7209 */ /* 0x000fe40007810000 */
[----:B------:R-:W-:Y:S02]  /*13ff0*/  ISETP.GT.AND P4, PT, R8, 0x30, PT ;  /* 0x000000300800780c */ /* 0x000fe40003f84270 */
[----:B-1----:R-:W-:Y:S01]  /*14000*/  FSEL R93, R47, -INF , P3 ;  /* 0xff8000002f5d7808 */ /* 0x002fe20001800000 */
[----:B------:R-:W1:Y:S01]  /*14010*/  MUFU.TANH R29, R55 ;  /* 0x00000037001d7308 */ /* 0x000e620000002400 */
[----:B------:R-:W-:Y:S01]  /*14020*/  FMNMX.FTZ R26, R95, R26, !PT ;  /* 0x0000001a5f1a7209 */ /* 0x000fe20007810000 */
[----:B---3--:R-:W-:Y:S01]  /*14030*/  FMUL.FTZ R54, R80, UR4 ;  /* 0x0000000450367c20 */ /* 0x008fe20008410000 */
[----:B------:R-:W-:-:S02]  /*14040*/  ISETP.GT.AND P3, PT, R8, 0x31, PT ;  /* 0x000000310800780c */ /* 0x000fc40003f64270 */
[----:B------:R-:W-:Y:S02]  /*14050*/  FSEL R45, R45, -INF , P4 ;  /* 0xff8000002d2d7808 */ /* 0x000fe40002000000 */
[----:B------:R-:W-:Y:S01]  /*14060*/  FMNMX.FTZ R26, R93, R26, !PT ;  /* 0x0000001a5d1a7209 */ /* 0x000fe20007810000 */
[----:B------:R-:W3:Y:S01]  /*14070*/  MUFU.TANH R58, R58 ;  /* 0x0000003a003a7308 */ /* 0x000ee20000002400 */
[C---:B------:R-:W-:Y:S02]  /*14080*/  ISETP.GT.AND P4, PT, R8.reuse, 0x38, PT ;  /* 0x000000380800780c */ /* 0x040fe40003f84270 */
[----:B0-----:R-:W-:Y:S02]  /*14090*/  FSEL R35, R51, -INF , P3 ;  /* 0xff80000033237808 */ /* 0x001fe40001800000 */
[----:B------:R-:W-:Y:S02]  /*140a0*/  FMNMX.FTZ R26, R45, R26, !PT ;  /* 0x0000001a2d1a7209 */ /* 0x000fe40007810000 */
[----:B------:R-:W-:Y:S01]  /*140b0*/  ISETP.GT.AND P3, PT, R8, 0x39, PT ;  /* 0x000000390800780c */ /* 0x000fe20003f64270 */
[----:B------:R-:W0:Y:S01]  /*140c0*/  MUFU.TANH R59, R59 ;  /* 0x0000003b003b7308 */ /* 0x000e220000002400 */
[----:B--2---:R-:W-:-:S02]  /*140d0*/  FSEL R37, R37, -INF , P4 ;  /* 0xff80000025257808 */ /* 0x004fc40002000000 */
[----:B------:R-:W-:Y:S02]  /*140e0*/  FMNMX.FTZ R26, R35, R26, !PT ;  /* 0x0000001a231a7209 */ /* 0x000fe40007810000 */
[C---:B------:R-:W-:Y:S02]  /*140f0*/  ISETP.GT.AND P4, PT, R8.reuse, 0x40, PT ;  /* 0x000000400800780c */ /* 0x040fe40003f84270 */
[----:B-1----:R-:W-:Y:S01]  /*14100*/  FSEL R29, R29, -INF , P3 ;  /* 0xff8000001d1d7808 */ /* 0x002fe20001800000 */
[----:B------:R-:W1:Y:S01]  /*14110*/  MUFU.TANH R33, R62 ;  /* 0x0000003e00217308 */ /* 0x000e620000002400 */
[----:B------:R-:W-:Y:S02]  /*14120*/  FMNMX.FTZ R26, R37, R26, !PT ;  /* 0x0000001a251a7209 */ /* 0x000fe40007810000 */
[----:B------:R-:W-:Y:S02]  /*14130*/  ISETP.GT.AND P3, PT, R8, 0x41, PT ;  /* 0x000000410800780c */ /* 0x000fe40003f64270 */
[----:B---3--:R-:W-:Y:S01]  /*14140*/  FSEL R27, R58, -INF , P4 ;  /* 0xff8000003a1b7808 */ /* 0x008fe20002000000 */
[----:B------:R-:W-:Y:S01]  /*14150*/  FMUL.FTZ R58, R84, UR4 ;  /* 0x00000004543a7c20 */ /* 0x000fe20008410000 */
[----:B------:R-:W-:Y:S01]  /*14160*/  FMNMX.FTZ R26, R29, R26, !PT ;  /* 0x0000001a1d1a7209 */ /* 0x000fe20007810000 */
[----:B------:R-:W2:Y:S01]  /*14170*/  MUFU.TANH R63, R63 ;  /* 0x0000003f003f7308 */ /* 0x000ea20000002400 */
[----:B------:R-:W-:-:S02]  /*14180*/  ISETP.GT.AND P4, PT, R8, 0x48, PT ;  /* 0x000000480800780c */ /* 0x000fc40003f84270 */
[----:B0-----:R-:W-:Y:S02]  /*14190*/  FSEL R31, R59, -INF , P3 ;  /* 0xff8000003b1f7808 */ /* 0x001fe40001800000 */
[----:B------:R-:W-:Y:S02]  /*141a0*/  FMNMX.FTZ R26, R27, R26, !PT ;  /* 0x0000001a1b1a7209 */ /* 0x000fe40007810000 */
[C---:B------:R-:W-:Y:S01]  /*141b0*/  ISETP.GT.AND P3, PT, R8.reuse, 0x49, PT ;  /* 0x000000490800780c */ /* 0x040fe20003f64270 */
[----:B------:R-:W0:Y:S01]  /*141c0*/  MUFU.TANH R41, R66 ;  /* 0x0000004200297308 */ /* 0x000e220000002400 */
[----:B-1----:R-:W-:Y:S02]  /*141d0*/  FSEL R33, R33, -INF , P4 ;  /* 0xff80000021217808 */ /* 0x002fe40002000000 */
[----:B------:R-:W-:Y:S02]  /*141e0*/  FMNMX.FTZ R26, R31, R26, !PT ;  /* 0x0000001a1f1a7209 */ /* 0x000fe40007810000 */
[----:B------:R-:W-:-:S02]  /*141f0*/  ISETP.GT.AND P4, PT, R8, 0x50, PT ;  /* 0x000000500800780c */ /* 0x000fc40003f84270 */
[----:B------:R-:W-:Y:S01]  /*14200*/  FMNMX.FTZ R26, R33, R26, !PT ;  /* 0x0000001a211a7209 */ /* 0x000fe20007810000 */
[----:B------:R-:W1:Y:S01]  /*14210*/  MUFU.TANH R67, R67 ;  /* 0x0000004300437308 */ /* 0x000e620000002400 */
[----:B--2---:R-:W-:Y:S02]  /*14220*/  FSEL R39, R63, -INF , P3 ;  /* 0xff8000003f277808 */ /* 0x004fe40001800000 */
[----:B------:R-:W-:Y:S02]  /*14230*/  ISETP.GT.AND P3, PT, R8, 0x51, PT ;  /* 0x000000510800780c */ /* 0x000fe40003f64270 */
[----:B------:R-:W-:Y:S02]  /*14240*/  FMNMX.FTZ R26, R39, R26, !PT ;  /* 0x0000001a271a7209 */ /* 0x000fe40007810000 */
[----:B------:R-:W-:Y:S01]  /*14250*/  VIADDMNMX R34, R30, R111, R34, PT ;  /* 0x0000006f1e227246 */ /* 0x000fe20003800122 */
[----:B------:R-:W2:Y:S01]  /*14260*/  MUFU.TANH R70, R70 ;  /* 0x0000004600467308 */ /* 0x000ea20000002400 */
[----:B0-----:R-:W-:-:S02]  /*14270*/  FSEL R41, R41, -INF , P4 ;  /* 0xff80000029297808 */ /* 0x001fc40002000000 */
[----:B------:R-:W-:Y:S02]  /*14280*/  CS2R R110, SRZ ;  /* 0x00000000006e7805 */ /* 0x000fe4000001ff00 */
[----:B------:R-:W-:Y:S02]  /*14290*/  ISETP.GT.AND P4, PT, R8, 0x58, PT ;  /* 0x000000580800780c */ /* 0x000fe40003f84270 */
[----:B------:R-:W-:Y:S02]  /*142a0*/  FMNMX.FTZ R26, R41, R26, !PT ;  /* 0x0000001a291a7209 */ /* 0x000fe40007810000 */
[----:B------:R-:W-:Y:S01]  /*142b0*/  ISETP.GT.AND P5, PT, R34, 0x8, PT ;  /* 0x000000082200780c */ /* 0x000fe20003fa4270 */
[----:B------:R-:W0:Y:S01]  /*142c0*/  MUFU.TANH R49, R71 ;  /* 0x0000004700317308 */ /* 0x000e220000002400 */
[----:B-1----:R-:W-:Y:S02]  /*142d0*/  FSEL R43, R67, -INF , P3 ;  /* 0xff800000432b7808 */ /* 0x002fe40001800000 */
[----:B------:R-:W-:-:S02]  /*142e0*/  ISETP.GT.AND P3, PT, R8, 0x59, PT ;  /* 0x000000590800780c */ /* 0x000fc40003f64270 */
[----:B------:R-:W-:-:S03]  /*142f0*/  FMNMX.FTZ R26, R43, R26, !PT ;  /* 0x0000001a2b1a7209 */ /* 0x000fc60007810000 */
[----:B------:R-:W1:Y:S01]  /*14300*/  MUFU.TANH R53, R74 ;  /* 0x0000004a00357308 */ /* 0x000e620000002400 */
[----:B--2---:R-:W-:Y:S02]  /*14310*/  FSEL R47, R70, -INF , P4 ;  /* 0xff800000462f7808 */ /* 0x004fe40002000000 */
[----:B------:R-:W-:Y:S02]  /*14320*/  ISETP.GT.AND P4, PT, R8, 0x60, PT ;  /* 0x000000600800780c */ /* 0x000fe40003f84270 */
[----:B------:R-:W-:-:S03]  /*14330*/  FMNMX.FTZ R26, R47, R26, !PT ;  /* 0x0000001a2f1a7209 */ /* 0x000fc60007810000 */
[----:B------:R-:W2:Y:S01]  /*14340*/  MUFU.TANH R51, R75 ;  /* 0x0000004b00337308 */ /* 0x000ea20000002400 */
[----:B0-----:R-:W-:Y:S02]  /*14350*/  FSEL R49, R49, -INF , P3 ;  /* 0xff80000031317808 */ /* 0x001fe40001800000 */
[----:B------:R-:W-:Y:S02]  /*14360*/  ISETP.GT.AND P3, PT, R8, 0x61, PT ;  /* 0x000000610800780c */ /* 0x000fe40003f64270 */
[----:B------:R-:W-:-:S03]  /*14370*/  FMNMX.FTZ R26, R49, R26, !PT ;  /* 0x0000001a311a7209 */ /* 0x000fc60007810000 */
        /* <DEDUP_REMOVED lines=24> */
[----:B------:R-:W-:Y:S01]  /*14500*/  MUFU.TANH R91, R91 ;  /* 0x0000005b005b7308 */ /* 0x000fe20000002400 */
[----:B-1----:R-:W-:Y:S02]  /*14510*/  FSEL R63, R63, -INF , P4 ;  /* 0xff8000003f3f7808 */ /* 0x002fe40002000000 */
[----:B------:R-:W-:Y:S02]  /*14520*/  ISETP.GT.AND P4, PT, R34, 0x1, PT ;  /* 0x000000012200780c */ /* 0x000fe40003f84270 */
[----:B------:R-:W-:-:S03]  /*14530*/  FMNMX.FTZ R26, R63, R26, !PT ;  /* 0x0000001a3f1a7209 */ /* 0x000fc60007810000 */
[----:B------:R-:W0:Y:S01]  /*14540*/  MUFU.TANH R90, R90 ;  /* 0x0000005a005a7308 */ /* 0x000e220000002400 */
[----:B--2---:R-:W-:-:S04]  /*14550*/  FSEL R61, R87, -INF , P3 ;  /* 0xff800000573d7808 */ /* 0x004fc80001800000 */
[----:B------:R-:W-:-:S03]  /*14560*/  FMNMX.FTZ R26, R61, R26, !PT ;  /* 0x0000001a3d1a7209 */ /* 0x000fc60007810000 */
[----:B------:R-:W1:Y:S02]  /*14570*/  MUFU.TANH R89, R89 ;  /* 0x0000005900597308 */ /* 0x000e640000002400 */
[----:B------:R-:W2:Y:S06]  /*14580*/  SHFL.BFLY PT, R9, R26, 0x2, 0x1f ;  /* 0x0c401f001a097f89 */ /* 0x000eac00000e0000 */
[----:B------:R-:W-:Y:S01]  /*14590*/  MUFU.TANH R28, R28 ;  /* 0x0000001c001c7308 */ /* 0x000fe20000002400 */
[----:B0-----:R-:W-:Y:S02]  /*145a0*/  FSEL R90, R90, -INF , P4 ;  /* 0xff8000005a5a7808 */ /* 0x001fe40002000000 */
[----:B------:R-:W-:-:S05]  /*145b0*/  ISETP.GT.AND P4, PT, R34, 0x10, PT ;  /* 0x000000102200780c */ /* 0x000fca0003f84270 */
[----:B------:R-:W0:Y:S01]  /*145c0*/  MUFU.TANH R24, R24 ;  /* 0x0000001800187308 */ /* 0x000e220000002400 */
[----:B-1----:R-:W-:-:S07]  /*145d0*/  FSEL R89, R89, -INF , P5 ;  /* 0xff80000059597808 */ /* 0x002fce0002800000 */
[----:B------:R-:W-:Y:S01]  /*145e0*/  MUFU.TANH R25, R25 ;  /* 0x0000001900197308 */ /* 0x000fe20000002400 */
[----:B--2---:R-:W-:-:S05]  /*145f0*/  FMNMX.FTZ R9, R26, R9, !PT ;  /* 0x000000091a097209 */ /* 0x004fca0007810000 */
[----:B------:R-:W1:Y:S02]  /*14600*/  SHFL.BFLY PT, R8, R9, 0x1, 0x1f ;  /* 0x0c201f0009087f89 */ /* 0x000e6400000e0000 */
[----:B------:R-:W2:Y:S01]  /*14610*/  MUFU.TANH R21, R21 ;  /* 0x0000001500157308 */ /* 0x000ea20000002400 */
[----:B0-----:R-:W-:Y:S02]  /*14620*/  FSEL R69, R24, -INF , P4 ;  /* 0xff80000018457808 */ /* 0x001fe40002000000 */
[----:B------:R-:W-:-:S05]  /*14630*/  ISETP.GT.AND P4, PT, R34, 0x18, PT ;  /* 0x000000182200780c */ /* 0x000fca0003f84270 */
[----:B------:R-:W-:Y:S08]  /*14640*/  MUFU.TANH R20, R20 ;  /* 0x0000001400147308 */ /* 0x000ff00000002400 */
[----:B------:R-:W0:Y:S01]  /*14650*/  MUFU.TANH R13, R13 ;  /* 0x0000000d000d7308 */ /* 0x000e220000002400 */
[----:B--2---:R-:W-:Y:S02]  /*14660*/  FSEL R21, R21, -INF , P4 ;  /* 0xff80000015157808 */ /* 0x004fe40002000000 */
[----:B------:R-:W-:-:S02]  /*14670*/  ISETP.GT.AND P4, PT, R34, 0x20, PT ;  /* 0x000000202200780c */ /* 0x000fc40003f84270 */
[----:B-1----:R-:W-:Y:S01]  /*14680*/  FMNMX.FTZ R9, R9, R8, !PT ;  /* 0x0000000809097209 */ /* 0x002fe20007810000 */
[----:B------:R-:W-:Y:S02]  /*14690*/  IMAD.U32 R8, RZ, RZ, UR5 ;  /* 0x00000005ff087e24 */ /* 0x000fe4000f8e00ff */
[----:B------:R-:W1:Y:S01]  /*146a0*/  MUFU.TANH R15, R15 ;  /* 0x0000000f000f7308 */ /* 0x000e620000002400 */
[C---:B------:R-:W-:Y:S01]  /*146b0*/  FSETP.NEU.FTZ.AND P3, PT, R9.reuse, -INF , PT ;  /* 0xff8000000900780b */ /* 0x040fe20003f7d000 */
[----:B------:R-:W-:-:S05]  /*146c0*/  FMUL.FTZ R26, R9, R8 ;  /* 0x00000008091a7220 */ /* 0x000fca0000410000 */
[----:B------:R-:W-:Y:S01]  /*146d0*/  FSEL R26, R26, RZ, P3 ;  /* 0x000000ff1a1a7208 */ /* 0x000fe20001800000 */
[----:B------:R-:W2:Y:S01]  /*146e0*/  MUFU.TANH R12, R12 ;  /* 0x0000000c000c7308 */ /* 0x000ea20000002400 */
[C---:B------:R-:W-:Y:S02]  /*146f0*/  ISETP.GT.AND P3, PT, R34.reuse, RZ, PT ;  /* 0x000000ff2200720c */ /* 0x040fe40003f64270 */
[----:B0-----:R-:W-:Y:S01]  /*14700*/  FSEL R13, R13, -INF , P4 ;  /* 0xff8000000d0d7808 */ /* 0x001fe20002000000 */
[-CC-:B------:R-:W-:Y:S01]  /*14710*/  FFMA.FTZ R169, R45, R8.reuse, -R26.reuse ;  /* 0x000000082da97223 */ /* 0x180fe2000001081a */
[----:B------:R-:W-:Y:S01]  /*14720*/  FSEL R91, R91, -INF , P3 ;  /* 0xff8000005b5b7808 */ /* 0x000fe20001800000 */
[--C-:B------:R-:W-:Y:S01]  /*14730*/  FFMA.FTZ R175, R95, R8, -R26.reuse ;  /* 0x000000085faf7223 */ /* 0x100fe2000001081a */
[----:B------:R-:W-:Y:S01]  /*14740*/  ISETP.GT.AND P3, PT, R34, 0x9, PT ;  /* 0x000000092200780c */ /* 0x000fe20003f64270 */
[----:B------:R-:W0:Y:S01]  /*14750*/  MUFU.TANH R10, R10 ;  /* 0x0000000a000a7308 */ /* 0x000e220000002400 */
[----:B------:R-:W-:Y:S01]  /*14760*/  FMNMX.FTZ R62, R91, R90, !PT ;  /* 0x0000005a5b3e7209 */ /* 0x000fe20007810000 */
[-CC-:B------:R-:W-:Y:S01]  /*14770*/  FFMA.FTZ R171, R37, R8.reuse, -R26.reuse ;  /* 0x0000000825ab7223 */ /* 0x180fe2000001081a */
[----:B------:R-:W-:Y:S01]  /*14780*/  FSEL R65, R28, -INF , P3 ;  /* 0xff8000001c417808 */ /* 0x000fe20001800000 */
[--C-:B------:R-:W-:Y:S01]  /*14790*/  FFMA.FTZ R24, R29, R8, -R26.reuse ;  /* 0x000000081d187223 */ /* 0x100fe2000001081a */
[----:B------:R-:W-:Y:S01]  /*147a0*/  FMNMX.FTZ R62, R89, R62, !PT ;  /* 0x0000003e593e7209 */ /* 0x000fe20007810000 */
[--C-:B------:R-:W-:Y:S01]  /*147b0*/  FFMA.FTZ R173, R99, R8, -R26.reuse ;  /* 0x0000000863ad7223 */ /* 0x100fe2000001081a */
[C---:B------:R-:W-:Y:S01]  /*147c0*/  ISETP.GT.AND P3, PT, R34.reuse, 0x11, PT ;  /* 0x000000112200780c */ /* 0x040fe20003f64270 */
[----:B------:R-:W3:Y:S01]  /*147d0*/  MUFU.TANH R5, R5 ;  /* 0x0000000500057308 */ /* 0x000ee20000002400 */
[----:B------:R-:W-:Y:S01]  /*147e0*/  FMNMX.FTZ R62, R65, R62, !PT ;  /* 0x0000003e413e7209 */ /* 0x000fe20007810000 */
[-CC-:B------:R-:W-:Y:S01]  /*147f0*/  FFMA.FTZ R101, R101, R8.reuse, -R26.reuse ;  /* 0x0000000865657223 */ /* 0x180fe2000001081a */
[----:B------:R-:W-:Y:S01]  /*14800*/  FSEL R25, R25, -INF , P3 ;  /* 0xff80000019197808 */ /* 0x000fe20001800000 */
[--C-:B------:R-:W-:Y:S01]  /*14810*/  FFMA.FTZ R165, R27, R8, -R26.reuse ;  /* 0x000000081ba57223 */ /* 0x100fe2000001081a */
[----:B------:R-:W-:Y:S01]  /*14820*/  FMNMX.FTZ R62, R69, R62, !PT ;  /* 0x0000003e453e7209 */ /* 0x000fe20007810000 */
[--C-:B------:R-:W-:Y:S01]  /*14830*/  FFMA.FTZ R167, R33, R8, -R26.reuse ;  /* 0x0000000821a77223 */ /* 0x100fe2000001081a */
[----:B------:R-:W-:Y:S01]  /*14840*/  ISETP.GT.AND P3, PT, R34, 0x19, PT ;  /* 0x000000192200780c */ /* 0x000fe20003f64270 */
[----:B------:R-:W4:Y:S01]  /*14850*/  MUFU.TANH R6, R6 ;  /* 0x0000000600067308 */ /* 0x000f220000002400 */
[----:B------:R-:W-:Y:S01]  /*14860*/  FMNMX.FTZ R62, R25, R62, !PT ;  /* 0x0000003e193e7209 */ /* 0x000fe20007810000 */
[-CC-:B------:R-:W-:Y:S01]  /*14870*/  FFMA.FTZ R181, R117, R8.reuse, -R26.reuse ;  /* 0x0000000875b57223 */ /* 0x180fe2000001081a */
[----:B------:R-:W-:Y:S01]  /*14880*/  FSEL R71, R20, -INF , P3 ;  /* 0xff80000014477808 */ /* 0x000fe20001800000 */
[--C-:B------:R-:W-:Y:S01]  /*14890*/  FFMA.FTZ R115, R115, R8, -R26.reuse ;  /* 0x0000000873737223 */ /* 0x100fe2000001081a */
[----:B------:R-:W-:Y:S01]  /*148a0*/  FMNMX.FTZ R62, R21, R62, !PT ;  /* 0x0000003e153e7209 */ /* 0x000fe20007810000 */
[--C-:B------:R-:W-:Y:S01]  /*148b0*/  FFMA.FTZ R183, R113, R8, -R26.reuse ;  /* 0x0000000871b77223 */ /* 0x100fe2000001081a */
[C---:B------:R-:W-:Y:S01]  /*148c0*/  ISETP.GT.AND P3, PT, R34.reuse, 0x21, PT ;  /* 0x000000212200780c */ /* 0x040fe20003f64270 */
[----:B------:R-:W4:Y:S01]  /*148d0*/  MUFU.TANH R3, R3 ;  /* 0x0000000300037308 */ /* 0x000f220000002400 */
[----:B------:R-:W-:Y:S01]  /*148e0*/  FMNMX.FTZ R62, R71, R62, !PT ;  /* 0x0000003e473e7209 */ /* 0x000fe20007810000 */
[-CC-:B------:R-:W-:Y:S01]  /*148f0*/  FFMA.FTZ R109, R109, R8.reuse, -R26.reuse ;  /* 0x000000086d6d7223 */ /* 0x180fe2000001081a */
[C---:B------:R-:W-:Y:S01]  /*14900*/  ISETP.GT.AND P4, PT, R34.reuse, 0x28, PT ;  /* 0x000000282200780c */ /* 0x040fe20003f84270 */
[-CC-:B------:R-:W-:Y:S01]  /*14910*/  FFMA.FTZ R177, R107, R8.reuse, -R26.reuse ;  /* 0x000000086bb17223 */ /* 0x180fe2000001081a */
[----:B-1----:R-:W-:Y:S01]  /*14920*/  FSEL R15, R15, -INF , P3 ;  /* 0xff8000000f0f7808 */ /* 0x002fe20001800000 */
[--C-:B------:R-:W-:Y:S01]  /*14930*/  FFMA.FTZ R105, R105, R8, -R26.reuse ;  /* 0x0000000869697223 */ /* 0x100fe2000001081a */
[----:B------:R-:W-:Y:S01]  /*14940*/  FMNMX.FTZ R62, R13, R62, !PT ;  /* 0x0000003e0d3e7209 */ /* 0x000fe20007810000 */
[----:B------:R-:W1:Y:S01]  /*14950*/  MUFU.TANH R7, R7 ;  /* 0x0000000700077308 */ /* 0x000e620000002400 */
[----:B------:R-:W-:Y:S01]  /*14960*/  ISETP.GT.AND P3, PT, R34, 0x29, PT ;  /* 0x000000292200780c */ /* 0x000fe20003f64270 */
[-CC-:B------:R-:W-:Y:S01]  /*14970*/  FFMA.FTZ R179, R103, R8.reuse, -R26.reuse ;  /* 0x0000000867b37223 */ /* 0x180fe2000001081a */
[----:B--2---:R-:W-:Y:S01]  /*14980*/  FSEL R73, R12, -INF , P4 ;  /* 0xff8000000c497808 */ /* 0x004fe20002000000 */
[--C-:B------:R-:W-:Y:S01]  /*14990*/  FFMA.FTZ R12, R93, R8, -R26.reuse ;  /* 0x000000085d0c7223 */ /* 0x100fe2000001081a */
[----:B------:R-:W-:Y:S01]  /*149a0*/  FMNMX.FTZ R62, R15, R62, !PT ;  /* 0x0000003e0f3e7209 */ /* 0x000fe20007810000 */
[-CC-:B------:R-:W-:Y:S01]  /*149b0*/  FFMA.FTZ R163, R47, R8.reuse, -R26.reuse ;  /* 0x000000082fa37223 */ /* 0x180fe2000001081a */
[----:B------:R-:W-:Y:S01]  /*149c0*/  ISETP.GT.AND P4, PT, R34, 0x30, PT ;  /* 0x000000302200780c */ /* 0x000fe20003f84270 */
[----:B------:R-:W2:Y:S01]  /*149d0*/  MUFU.TANH R11, R11 ;  /* 0x0000000b000b7308 */ /* 0x000ea20000002400 */
[----:B0-----:R-:W-:Y:S01]  /*149e0*/  FSEL R75, R10, -INF , P3 ;  /* 0xff8000000a4b7808 */ /* 0x001fe20001800000 */
[--C-:B------:R-:W-:Y:S01]  /*149f0*/  FFMA.FTZ R161, R41, R8, -R26.reuse ;  /* 0x0000000829a17223 */ /* 0x100fe2000001081a */
[----:B------:R-:W-:Y:S01]  /*14a00*/  FMNMX.FTZ R62, R73, R62, !PT ;  /* 0x0000003e493e7209 */ /* 0x000fe20007810000 */
[-CC-:B------:R-:W-:Y:S01]  /*14a10*/  FFMA.FTZ R157, R53, R8.reuse, -R26.reuse ;  /* 0x00000008359d7223 */ /* 0x180fe2000001081a */
[C---:B------:R-:W-:Y:S01]  /*14a20*/  ISETP.GT.AND P3, PT, R34.reuse, 0x31, PT ;  /* 0x000000312200780c */ /* 0x040fe20003f64270 */
[--C-:B------:R-:W-:Y:S01]  /*14a30*/  FFMA.FTZ R159, R55, R8, -R26.reuse ;  /* 0x00000008379f7223 */ /* 0x100fe2000001081a */
[----:B---3--:R-:W-:Y:S01]  /*14a40*/  FSEL R5, R5, -INF , P4 ;  /* 0xff80000005057808 */ /* 0x008fe20002000000 */
[----:B------:R-:W0:Y:S01]  /*14a50*/  MUFU.TANH R14, R14 ;  /* 0x0000000e000e7308 */ /* 0x000e220000002400 */
[----:B------:R-:W-:Y:S01]  /*14a60*/  FMNMX.FTZ R62, R75, R62, !PT ;  /* 0x0000003e4b3e7209 */ /* 0x000fe20007810000 */
[-CC-:B------:R-:W-:Y:S01]  /*14a70*/  FFMA.FTZ R153, R59, R8.reuse, -R26.reuse ;  /* 0x000000083b997223 */ /* 0x180fe2000001081a */
[----:B------:R-:W-:Y:S01]  /*14a80*/  ISETP.GT.AND P4, PT, R34, 0x38, PT ;  /* 0x000000382200780c */ /* 0x000fe20003f84270 */
[-CC-:B------:R-:W-:Y:S01]  /*14a90*/  FFMA.FTZ R67, R67, R8.reuse, -R26.reuse ;  /* 0x0000000843437223 */ /* 0x180fe2000001081a */
[----:B----4-:R-:W-:Y:S01]  /*14aa0*/  FSEL R77, R6, -INF , P3 ;  /* 0xff800000064d7808 */ /* 0x010fe20001800000 */
[--C-:B------:R-:W-:Y:S01]  /*14ab0*/  FFMA.FTZ R6, R97, R8, -R26.reuse ;  /* 0x0000000861067223 */ /* 0x100fe2000001081a */
[----:B------:R-:W-:Y:S01]  /*14ac0*/  FMNMX.FTZ R62, R5, R62, !PT ;  /* 0x0000003e053e7209 */ /* 0x000fe20007810000 */
[----:B------:R-:W3:Y:S01]  /*14ad0*/  MUFU.TANH R32, R32 ;  /* 0x0000002000207308 */ /* 0x000ee20000002400 */
[----:B------:R-:W-:Y:S01]  /*14ae0*/  ISETP.GT.AND P3, PT, R34, 0x39, PT ;  /* 0x000000392200780c */ /* 0x000fe20003f64270 */
[----:B------:R-:W-:Y:S01]  /*14af0*/  FFMA.FTZ R155, R63, R8, -R26 ;  /* 0x000000083f9b7223 */ /* 0x000fe2000001081a */
[----:B------:R-:W-:-:S02]  /*14b00*/  FSEL R3, R3, -INF , P4 ;  /* 0xff80000003037808 */ /* 0x000fc40002000000 */
[----:B------:R-:W-:Y:S02]  /*14b10*/  CS2R R116, SRZ ;  /* 0x0000000000747805 */ /* 0x000fe4000001ff00 */
[----:B------:R-:W-:Y:S02]  /*14b20*/  FMNMX.FTZ R62, R77, R62, !PT ;  /* 0x0000003e4d3e7209 */ /* 0x000fe40007810000 */
[----:B------:R-:W-:Y:S02]  /*14b30*/  CS2R R112, SRZ ;  /* 0x0000000000707805 */ /* 0x000fe4000001ff00 */
[----:B------:R-:W-:Y:S01]  /*14b40*/  ISETP.GT.AND P4, PT, R34, 0x40, PT ;  /* 0x000000402200780c */ /* 0x000fe20003f84270 */
[----:B------:R-:W4:Y:S01]  /*14b50*/  MUFU.TANH R36, R36 ;  /* 0x0000002400247308 */ /* 0x000f220000002400 */
[----:B-1----:R-:W-:Y:S02]  /*14b60*/  FSEL R79, R7, -INF , P3 ;  /* 0xff800000074f7808 */ /* 0x002fe40001800000 */
[----:B------:R-:W-:-:S02]  /*14b70*/  CS2R R106, SRZ ;  /* 0x00000000006a7805 */ /* 0x000fc4000001ff00 */
[----:B------:R-:W-:Y:S02]  /*14b80*/  FMNMX.FTZ R62, R3, R62, !PT ;  /* 0x0000003e033e7209 */ /* 0x000fe40007810000 */
[----:B------:R-:W-:Y:S02]  /*14b90*/  CS2R R102, SRZ ;  /* 0x0000000000667805 */ /* 0x000fe4000001ff00 */
[C---:B------:R-:W-:Y:S02]  /*14ba0*/  ISETP.GT.AND P3, PT, R34.reuse, 0x41, PT ;  /* 0x000000412200780c */ /* 0x040fe40003f64270 */
[----:B--2---:R-:W-:Y:S01]  /*14bb0*/  FSEL R11, R11, -INF , P4 ;  /* 0xff8000000b0b7808 */ /* 0x004fe20002000000 */
[----:B------:R-:W1:Y:S01]  /*14bc0*/  MUFU.TANH R38, R38 ;  /* 0x0000002600267308 */ /* 0x000e620000002400 */
[----:B------:R-:W-:Y:S02]  /*14bd0*/  FMNMX.FTZ R62, R79, R62, !PT ;  /* 0x0000003e4f3e7209 */ /* 0x000fe40007810000 */
[----:B------:R-:W-:-:S02]  /*14be0*/  ISETP.GT.AND P4, PT, R34, 0x48, PT ;  /* 0x000000482200780c */ /* 0x000fc40003f84270 */
[----:B0-----:R-:W-:Y:S01]  /*14bf0*/  FSEL R81, R14, -INF , P3 ;  /* 0xff8000000e517808 */ /* 0x001fe20001800000 */
[--C-:B------:R-:W-:Y:S01]  /*14c00*/  FFMA.FTZ R14, R35, R8, -R26.reuse ;  /* 0x00000008230e7223 */ /* 0x100fe2000001081a */
[----:B------:R-:W-:Y:S01]  /*14c10*/  FMNMX.FTZ R62, R11, R62, !PT ;  /* 0x0000003e0b3e7209 */ /* 0x000fe20007810000 */
[----:B------:R-:W0:Y:S01]  /*14c20*/  MUFU.TANH R42, R42 ;  /* 0x0000002a002a7308 */ /* 0x000e220000002400 */
[----:B------:R-:W-:Y:S02]  /*14c30*/  ISETP.GT.AND P3, PT, R34, 0x49, PT ;  /* 0x000000492200780c */ /* 0x000fe40003f64270 */
[----:B---3--:R-:W-:Y:S01]  /*14c40*/  FSEL R85, R32, -INF , P4 ;  /* 0xff80000020557808 */ /* 0x008fe20002000000 */
[--C-:B------:R-:W-:Y:S01]  /*14c50*/  FFMA.FTZ R32, R31, R8, -R26.reuse ;  /* 0x000000081f207223 */ /* 0x100fe2000001081a */
[----:B------:R-:W-:Y:S02]  /*14c60*/  FMNMX.FTZ R62, R81, R62, !PT ;  /* 0x0000003e513e7209 */ /* 0x000fe40007810000 */
[----:B------:R-:W-:Y:S01]  /*14c70*/  ISETP.GT.AND P4, PT, R34, 0x50, PT ;  /* 0x000000502200780c */ /* 0x000fe20003f84270 */
[----:B------:R-:W2:Y:S01]  /*14c80*/  MUFU.TANH R40, R40 ;  /* 0x0000002800287308 */ /* 0x000ea20000002400 */
[----:B----4-:R-:W-:Y:S01]  /*14c90*/  FSEL R83, R36, -INF , P3 ;  /* 0xff80000024537808 */ /* 0x010fe20001800000 */
[----:B------:R-:W-:Y:S01]  /*14ca0*/  FFMA.FTZ R36, R43, R8, -R26 ;  /* 0x000000082b247223 */ /* 0x000fe2000001081a */
[----:B------:R-:W-:-:S02]  /*14cb0*/  FMNMX.FTZ R62, R85, R62, !PT ;  /* 0x0000003e553e7209 */ /* 0x000fc40007810000 */
[----:B------:R-:W-:Y:S02]  /*14cc0*/  ISETP.GT.AND P3, PT, R34, 0x51, PT ;  /* 0x000000512200780c */ /* 0x000fe40003f64270 */
[----:B-1----:R-:W-:Y:S01]  /*14cd0*/  FSEL R87, R38, -INF , P4 ;  /* 0xff80000026577808 */ /* 0x002fe20002000000 */
[----:B------:R-:W1:Y:S01]  /*14ce0*/  MUFU.TANH R46, R46 ;  /* 0x0000002e002e7308 */ /* 0x000e620000002400 */
[----:B------:R-:W-:Y:S01]  /*14cf0*/  FMNMX.FTZ R62, R83, R62, !PT ;  /* 0x0000003e533e7209 */ /* 0x000fe20007810000 */
[-CC-:B------:R-:W-:Y:S01]  /*14d00*/  FFMA.FTZ R38, R49, R8.reuse, -R26.reuse ;  /* 0x0000000831267223 */ /* 0x180fe2000001081a */
[----:B------:R-:W-:Y:S01]  /*14d10*/  ISETP.GT.AND P4, PT, R34, 0x58, PT ;  /* 0x000000582200780c */ /* 0x000fe20003f84270 */
[----:B------:R-:W3:Y:S01]  /*14d20*/  @P2 LDC R49, c[0x0][0x44c] ;  /* 0x00011300ff312b82 */ /* 0x000ee20000000800 */
[----:B0-----:R-:W-:Y:S01]  /*14d30*/  FSEL R45, R42, -INF , P3 ;  /* 0xff8000002a2d7808 */ /* 0x001fe20001800000 */
[----:B------:R-:W-:Y:S01]  /*14d40*/  FFMA.FTZ R42, R57, R8, -R26 ;  /* 0x00000008392a7223 */ /* 0x000fe2000001081a */
[----:B------:R-:W-:Y:S01]  /*14d50*/  FMNMX.FTZ R62, R87, R62, !PT ;  /* 0x0000003e573e7209 */ /* 0x000fe20007810000 */
[----:B------:R-:W0:Y:S01]  /*14d60*/  MUFU.TANH R44, R44 ;  /* 0x0000002c002c7308 */ /* 0x000e220000002400 */
[----:B------:R-:W-:-:S02]  /*14d70*/  ISETP.GT.AND P3, PT, R34, 0x59, PT ;  /* 0x000000592200780c */ /* 0x000fc40003f64270 */
[----:B--2---:R-:W-:Y:S01]  /*14d80*/  FSEL R93, R40, -INF , P4 ;  /* 0xff800000285d7808 */ /* 0x004fe20002000000 */
[----:B------:R-:W-:Y:S01]  /*14d90*/  FFMA.FTZ R40, R51, R8, -R26 ;  /* 0x0000000833287223 */ /* 0x000fe2000001081a */
[----:B------:R-:W-:Y:S01]  /*14da0*/  FMNMX.FTZ R62, R45, R62, !PT ;  /* 0x0000003e2d3e7209 */ /* 0x000fe20007810000 */
[----:B------:R-:W2:Y:S01]  /*14db0*/  @P2 LDC R51, c[0x0][0x450] ;  /* 0x00011400ff332b82 */ /* 0x000ea20000000800 */
[----:B------:R-:W-:Y:S01]  /*14dc0*/  ISETP.GT.AND P4, PT, R34, 0x60, PT ;  /* 0x000000602200780c */ /* 0x000fe20003f84270 */
[----:B------:R-:W4:Y:S01]  /*14dd0*/  MUFU.TANH R50, R50 ;  /* 0x0000003200327308 */ /* 0x000f220000002400 */
[----:B-1----:R-:W-:Y:S02]  /*14de0*/  FSEL R35, R46, -INF , P3 ;  /* 0xff8000002e237808 */ /* 0x002fe40001800000 */
[----:B------:R-:W-:Y:S02]  /*14df0*/  FMNMX.FTZ R62, R93, R62, !PT ;  /* 0x0000003e5d3e7209 */ /* 0x000fe40007810000 */
[----:B------:R-:W-:-:S02]  /*14e00*/  ISETP.GT.AND P3, PT, R34, 0x61, PT ;  /* 0x000000612200780c */ /* 0x000fc40003f64270 */
[----:B------:R-:W-:Y:S01]  /*14e10*/  FMNMX.FTZ R62, R35, R62, !PT ;  /* 0x0000003e233e7209 */ /* 0x000fe20007810000 */
[----:B------:R-:W1:Y:S01]  /*14e20*/  MUFU.TANH R48, R48 ;  /* 0x0000003000307308 */ /* 0x000e620000002400 */
[----:B0-----:R-:W-:Y:S02]  /*14e30*/  FSEL R95, R44, -INF , P4 ;  /* 0xff8000002c5f7808 */ /* 0x001fe40002000000 */
[----:B------:R-:W-:Y:S02]  /*14e40*/  ISETP.GT.AND P4, PT, R34, 0x68, PT ;  /* 0x000000682200780c */ /* 0x000fe40003f84270 */
[----:B------:R-:W-:-:S03]  /*14e50*/  FMNMX.FTZ R62, R95, R62, !PT ;  /* 0x0000003e5f3e7209 */ /* 0x000fc60007810000 */
[----:B------:R-:W0:Y:S01]  /*14e60*/  MUFU.TANH R52, R52 ;  /* 0x0000003400347308 */ /* 0x000e220000002400 */
[----:B----4-:R-:W-:Y:S02]  /*14e70*/  FSEL R37, R50, -INF , P3 ;  /* 0xff80000032257808 */ /* 0x010fe40001800000 */
[----:B------:R-:W-:Y:S02]  /*14e80*/  ISETP.GT.AND P3, PT, R34, 0x69, PT ;  /* 0x000000692200780c */ /* 0x000fe40003f64270 */
[----:B------:R-:W-:-:S03]  /*14e90*/  FMNMX.FTZ R62, R37, R62, !PT ;  /* 0x0000003e253e7209 */ /* 0x000fc60007810000 */
[----:B------:R-:W4:Y:S01]  /*14ea0*/  MUFU.TANH R54, R54 ;  /* 0x0000003600367308 */ /* 0x000f220000002400 */
[----:B-1----:R-:W-:Y:S02]  /*14eb0*/  FSEL R97, R48, -INF , P4 ;  /* 0xff80000030617808 */ /* 0x002fe40002000000 */
[----:B------:R-:W-:Y:S02]  /*14ec0*/  ISETP.GT.AND P4, PT, R34, 0x70, PT ;  /* 0x000000702200780c */ /* 0x000fe40003f84270 */
[----:B------:R-:W-:-:S03]  /*14ed0*/  FMNMX.FTZ R62, R97, R62, !PT ;  /* 0x0000003e613e7209 */ /* 0x000fc60007810000 */
        /* <DEDUP_REMOVED lines=10> */
[----:B------:R-:W-:Y:S01]  /*14f80*/  ISETP.GT.AND P3, PT, R34, 0x79, PT ;  /* 0x000000792200780c */ /* 0x000fe20003f64270 */
[--C-:B------:R-:W-:Y:S01]  /*14f90*/  FFMA.FTZ R34, R39, R8, -R26.reuse ;  /* 0x0000000827227223 */ /* 0x100fe2000001081a */
[----:B------:R-:W-:Y:S01]  /*14fa0*/  FMNMX.FTZ R62, R27, R62, !PT ;  /* 0x0000003e1b3e7209 */ /* 0x000fe20007810000 */
[----:B------:R-:W-:Y:S02]  /*14fb0*/  FFMA.FTZ R26, R61, R8, -R26 ;  /* 0x000000083d1a7223 */ /* 0x000fe4000001081a */
[----:B------:R0:W-:Y:S08]  /*14fc0*/  MUFU.EX2 R10, R101 ;  /* 0x00000065000a7308 */ /* 0x0001f00000000800 */
[----:B------:R-:W-:Y:S01]  /*14fd0*/  MUFU.EX2 R181, R181 ;  /* 0x000000b500b57308 */ /* 0x000fe20000000800 */
[----:B0-----:R-:W-:-:S02]  /*14fe0*/  FSEL R101, R58, -INF , P4 ;  /* 0xff8000003a657808 */ /* 0x001fc40002000000 */
[----:B----4-:R-:W-:Y:S02]  /*14ff0*/  FSEL R31, R60, -INF , P3 ;  /* 0xff8000003c1f7808 */ /* 0x010fe40001800000 */
[----:B------:R-:W-:-:S03]  /*15000*/  FMNMX.FTZ R62, R101, R62, !PT ;  /* 0x0000003e653e7209 */ /* 0x000fc60007810000 */
[----:B------:R0:W1:Y:S01]  /*15010*/  MUFU.EX2 R30, R115 ;  /* 0x00000073001e7308 */ /* 0x0000620000000800 */
[----:B------:R-:W-:-:S05]  /*15020*/  FMNMX.FTZ R62, R31, R62, !PT ;  /* 0x0000003e1f3e7209 */ /* 0x000fca0007810000 */
[----:B------:R-:W4:Y:S02]  /*15030*/  SHFL.BFLY PT, R7, R62, 0x2, 0x1f ;  /* 0x0c401f003e077f89 */ /* 0x000f2400000e0000 */
[----:B------:R-:W3:Y:S01]  /*15040*/  MUFU.EX2 R183, R183 ;  /* 0x000000b700b77308 */ /* 0x000ee20000000800 */
[----:B0-----:R-:W-:-:S07]  /*15050*/  CS2R R114, SRZ ;  /* 0x0000000000727805 */ /* 0x001fce000001ff00 */
[----:B------:R0:W2:Y:S01]  /*15060*/  MUFU.EX2 R28, R109 ;  /* 0x0000006d001c7308 */ /* 0x0000a20000000800 */
[----:B-1----:R-:W-:Y:S01]  /*15070*/  FADD.FTZ R48, R181, R30 ;  /* 0x0000001eb5307221 */ /* 0x002fe20000010000 */
[----:B------:R-:W-:-:S06]  /*15080*/  F2FP.BF16.F32.PACK_AB R181, R30, R181 ;  /* 0x000000b51eb5723e */ /* 0x000fcc00000010ff */
[----:B------:R-:W1:Y:S01]  /*15090*/  MUFU.EX2 R177, R177 ;  /* 0x000000b100b17308 */ /* 0x000e620000000800 */
[----:B0-----:R-:W-:Y:S02]  /*150a0*/  CS2R R108, SRZ ;  /* 0x00000000006c7805 */ /* 0x001fe4000001ff00 */
[----:B----4-:R-:W-:-:S05]  /*150b0*/  FMNMX.FTZ R33, R62, R7, !PT ;  /* 0x000000073e217209 */ /* 0x010fca0007810000 */
[----:B------:R0:W4:Y:S01]  /*150c0*/  MUFU.EX2 R20, R105 ;  /* 0x0000006900147308 */ /* 0x0001220000000800 */
[----:B------:R-:W3:Y:S07]  /*150d0*/  SHFL.BFLY PT, R44, R33, 0x1, 0x1f ;  /* 0x0c201f00212c7f89 */ /* 0x000eee00000e0000 */
[----:B------:R-:W4:Y:S01]  /*150e0*/  MUFU.EX2 R179, R179 ;  /* 0x000000b300b37308 */ /* 0x000f220000000800 */
[----:B0-----:R-:W-:-:S07]  /*150f0*/  CS2R R104, SRZ ;  /* 0x0000000000687805 */ /* 0x001fce000001ff00 */
[----:B------:R-:W0:Y:S08]  /*15100*/  MUFU.EX2 R173, R173 ;  /* 0x000000ad00ad7308 */ /* 0x000e300000000800 */
        /* <DEDUP_REMOVED lines=10> */
[-C--:B------:R-:W-:Y:S01]  /*151b0*/  FFMA.FTZ R168, R5, R8.reuse, -R46 ;  /* 0x0000000805a87223 */ /* 0x080fe2000001082e */
[----:B------:R-:W-:Y:S01]  /*151c0*/  FADD.FTZ R5, R183, R48 ;  /* 0x00000030b7057221 */ /* 0x000fe20000010000 */
[-CC-:B------:R-:W-:Y:S01]  /*151d0*/  FFMA.FTZ R39, R65, R8.reuse, -R46.reuse ;  /* 0x0000000841277223 */ /* 0x180fe2000001082e */
[-CC-:B------:R-:W-:Y:S01]  /*151e0*/  FFMA.FTZ R176, R69, R8.reuse, -R46.reuse ;  /* 0x0000000845b07223 */ /* 0x180fe2000001082e */
[----:B------:R-:W-:Y:S01]  /*151f0*/  MUFU.EX2 R180, R180 ;  /* 0x000000b400b47308 */ /* 0x000fe20000000800 */
[----:B--2---:R-:W-:Y:S01]  /*15200*/  FADD.FTZ R48, R28, R5 ;  /* 0x000000051c307221 */ /* 0x004fe20000010000 */
[-CC-:B------:R-:W-:Y:S01]  /*15210*/  FFMA.FTZ R25, R25, R8.reuse, -R46.reuse ;  /* 0x0000000819197223 */ /* 0x180fe2000001082e */
[-CC-:B------:R-:W-:Y:S01]  /*15220*/  FFMA.FTZ R178, R21, R8.reuse, -R46.reuse ;  /* 0x0000000815b27223 */ /* 0x180fe2000001082e */
[-C--:B------:R-:W-:Y:S01]  /*15230*/  FFMA.FTZ R21, R71, R8.reuse, -R46 ;  /* 0x0000000847157223 */ /* 0x080fe2000001082e */
[----:B-1----:R-:W-:Y:S01]  /*15240*/  FADD.FTZ R5, R177, R48 ;  /* 0x00000030b1057221 */ /* 0x002fe20000010000 */
[-CC-:B------:R-:W-:Y:S01]  /*15250*/  FFMA.FTZ R172, R13, R8.reuse, -R46.reuse ;  /* 0x000000080dac7223 */ /* 0x180fe2000001082e */
[-CC-:B------:R-:W-:Y:S01]  /*15260*/  FFMA.FTZ R13, R15, R8.reuse, -R46.reuse ;  /* 0x000000080f0d7223 */ /* 0x180fe2000001082e */
[----:B------:R-:W1:Y:S01]  /*15270*/  MUFU.EX2 R33, R33 ;  /* 0x0000002100217308 */ /* 0x000e620000000800 */
[----:B----4-:R-:W-:Y:S01]  /*15280*/  FADD.FTZ R48, R20, R5 ;  /* 0x0000000514307221 */ /* 0x010fe20000010000 */
[-CC-:B------:R-:W-:Y:S01]  /*15290*/  FFMA.FTZ R174, R73, R8.reuse, -R46.reuse ;  /* 0x0000000849ae7223 */ /* 0x180fe2000001082e */
[-CC-:B------:R-:W-:Y:S01]  /*152a0*/  FFMA.FTZ R15, R75, R8.reuse, -R46.reuse ;  /* 0x000000084b0f7223 */ /* 0x180fe2000001082e */
[-C--:B------:R-:W-:Y:S01]  /*152b0*/  FFMA.FTZ R41, R77, R8.reuse, -R46 ;  /* 0x000000084d297223 */ /* 0x080fe2000001082e */
[----:B------:R-:W-:Y:S01]  /*152c0*/  FADD.FTZ R43, R179, R48 ;  /* 0x00000030b32b7221 */ /* 0x000fe20000010000 */
[-CC-:B------:R-:W-:Y:S01]  /*152d0*/  FFMA.FTZ R170, R3, R8.reuse, -R46.reuse ;  /* 0x0000000803aa7223 */ /* 0x180fe2000001082e */
[-CC-:B------:R-:W-:Y:S01]  /*152e0*/  FFMA.FTZ R3, R79, R8.reuse, -R46.reuse ;  /* 0x000000084f037223 */ /* 0x180fe2000001082e */
[----:B------:R-:W2:Y:S01]  /*152f0*/  MUFU.EX2 R182, R182 ;  /* 0x000000b600b67308 */ /* 0x000ea20000000800 */
[----:B------:R-:W-:Y:S01]  /*15300*/  FADD.FTZ R50, R10, R43 ;  /* 0x0000002b0a327221 */ /* 0x000fe20000010000 */
[-CC-:B------:R-:W-:Y:S01]  /*15310*/  FFMA.FTZ R164, R11, R8.reuse, -R46.reuse ;  /* 0x000000080ba47223 */ /* 0x180fe2000001082e */
[-CC-:B------:R-:W-:Y:S01]  /*15320*/  FFMA.FTZ R11, R81, R8.reuse, -R46.reuse ;  /* 0x00000008510b7223 */ /* 0x180fe2000001082e */
[----:B------:R-:W-:Y:S01]  /*15330*/  FFMA.FTZ R166, R85, R8, -R46 ;  /* 0x0000000855a67223 */ /* 0x000fe2000001082e */
[----:B0-----:R-:W-:Y:S01]  /*15340*/  FADD.FTZ R47, R173, R50 ;  /* 0x00000032ad2f7221 */ /* 0x001fe20000010000 */
[----:B------:R-:W-:-:S04]  /*15350*/  @P2 IMAD.HI.U32 R50, R200, R49, RZ ;  /* 0x00000031c8322227 */ /* 0x000fc800078e00ff */
[-C--:B------:R-:W-:Y:S01]  /*15360*/  FFMA.FTZ R43, R83, R8.reuse, -R46 ;  /* 0x00000008532b7223 */ /* 0x080fe2000001082e */
[----:B------:R-:W0:Y:S01]  /*15370*/  MUFU.EX2 R39, R39 ;  /* 0x0000002700277308 */ /* 0x000e220000000800 */
[----:B-1----:R-:W-:Y:S01]  /*15380*/  FADD.FTZ R5, R180, R33 ;  /* 0x00000021b4057221 */ /* 0x002fe20000010000 */
[----:B------:R-:W-:Y:S01]  /*15390*/  IMAD.MOV.U32 R49, RZ, RZ, R200 ;  /* 0x000000ffff317224 */ /* 0x000fe200078e00c8 */
[----:B------:R-:W-:Y:S01]  /*153a0*/  @P2 SHF.R.U32.HI R49, RZ, R51, R50 ;  /* 0x00000033ff312219 */ /* 0x000fe20000011632 */
[-CC-:B------:R-:W-:Y:S01]  /*153b0*/  FFMA.FTZ R160, R87, R8.reuse, -R46.reuse ;  /* 0x0000000857a07223 */ /* 0x180fe2000001082e */
[-CC-:B------:R-:W-:Y:S01]  /*153c0*/  FFMA.FTZ R45, R45, R8.reuse, -R46.reuse ;  /* 0x000000082d2d7223 */ /* 0x180fe2000001082e */
[--C-:B------:R-:W-:Y:S01]  /*153d0*/  FFMA.FTZ R162, R93, R8, -R46.reuse ;  /* 0x000000085da27223 */ /* 0x100fe2000001082e */
[----:B------:R-:W-:Y:S01]  /*153e0*/  IADD3 R50, R49, R202, -R201 ;  /* 0x000000ca31327210 */ /* 0x000fe20007ffe8c9 */
[----:B------:R-:W1:Y:S01]  /*153f0*/  MUFU.EX2 R176, R176 ;  /* 0x000000b000b07308 */ /* 0x000e620000000800 */
[----:B--2---:R-:W-:Y:S01]  /*15400*/  FADD.FTZ R48, R182, R5 ;  /* 0x00000005b6307221 */ /* 0x004fe20000010000 */
[-CC-:B------:R-:W-:Y:S01]  /*15410*/  FFMA.FTZ R35, R35, R8.reuse, -R46.reuse ;  /* 0x0000000823237223 */ /* 0x180fe2000001082e */
[-CC-:B------:R-:W-:Y:S01]  /*15420*/  FFMA.FTZ R156, R95, R8.reuse, -R46.reuse ;  /* 0x000000085f9c7223 */ /* 0x180fe2000001082e */
[-CC-:B------:R-:W-:Y:S01]  /*15430*/  FFMA.FTZ R37, R37, R8.reuse, -R46.reuse ;  /* 0x0000000825257223 */ /* 0x180fe2000001082e */
[-CC-:B------:R-:W-:Y:S01]  /*15440*/  FFMA.FTZ R97, R97, R8.reuse, -R46.reuse ;  /* 0x0000000861617223 */ /* 0x180fe2000001082e */
[-CC-:B------:R-:W-:Y:S01]  /*15450*/  FFMA.FTZ R29, R29, R8.reuse, -R46.reuse ;  /* 0x000000081d1d7223 */ /* 0x180fe2000001082e */
[-C--:B------:R-:W-:Y:S01]  /*15460*/  FFMA.FTZ R99, R99, R8.reuse, -R46 ;  /* 0x0000000863637223 */ /* 0x080fe2000001082e */
[----:B------:R-:W2:Y:S01]  /*15470*/  MUFU.EX2 R25, R25 ;  /* 0x0000001900197308 */ /* 0x000ea20000000800 */
[----:B0-----:R-:W-:Y:S01]  /*15480*/  FADD.FTZ R5, R39, R48 ;  /* 0x0000003027057221 */ /* 0x001fe20000010000 */
[----:B------:R-:W-:Y:S01]  /*15490*/  FADD.FTZ R48, R6, R47 ;  /* 0x0000002f06307221 */ /* 0x000fe20000010000 */
[-CC-:B------:R-:W-:Y:S01]  /*154a0*/  FFMA.FTZ R101, R101, R8.reuse, -R46.reuse ;  /* 0x0000000865657223 */ /* 0x180fe2000001082e */
[----:B------:R-:W-:Y:S01]  /*154b0*/  FFMA.FTZ R31, R31, R8, -R46 ;  /* 0x000000081f1f7223 */ /* 0x000fe2000001082e */
[----:B------:R-:W-:Y:S01]  /*154c0*/  F2FP.BF16.F32.PACK_AB R177, R20, R177 ;  /* 0x000000b114b1723e */ /* 0x000fe200000010ff */
[----:B------:R-:W-:Y:S01]  /*154d0*/  FADD.FTZ R47, R175, R48 ;  /* 0x00000030af2f7221 */ /* 0x000fe20000010000 */
[----:B------:R-:W-:Y:S01]  /*154e0*/  F2FP.BF16.F32.PACK_AB R173, R6, R173 ;  /* 0x000000ad06ad723e */ /* 0x000fe200000010ff */
[----:B------:R-:W0:Y:S01]  /*154f0*/  MUFU.EX2 R178, R178 ;  /* 0x000000b200b27308 */ /* 0x000e220000000800 */
[----:B-1----:R-:W-:Y:S01]  /*15500*/  FADD.FTZ R0, R176, R5 ;  /* 0x00000005b0007221 */ /* 0x002fe20000010000 */
[C---:B------:R-:W-:Y:S01]  /*15510*/  FADD.FTZ R48, R12.reuse, R47 ;  /* 0x0000002f0c307221 */ /* 0x040fe20000010000 */
[----:B------:R-:W-:Y:S01]  /*15520*/  SHF.R.S32.HI R53, RZ, 0x1f, R50 ;  /* 0x0000001fff357819 */ /* 0x000fe20000011432 */
[----:B------:R-:W-:Y:S01]  /*15530*/  IMAD.MOV.U32 R87, RZ, RZ, 0x3f800000 ;  /* 0x3f800000ff577424 */ /* 0x000fe200078e00ff */
[----:B------:R-:W-:Y:S01]  /*15540*/  F2FP.BF16.F32.PACK_AB R175, R12, R175 ;  /* 0x000000af0caf723e */ /* 0x000fe200000010ff */
[----:B------:R-:W-:Y:S01]  /*15550*/  VIADD R12, R88, 0xfffffffe ;  /* 0xfffffffe580c7836 */ /* 0x000fe20000000000 */
[----:B------:R-:W-:Y:S01]  /*15560*/  F2FP.BF16.F32.PACK_AB R183, R28, R183 ;  /* 0x000000b71cb7723e */ /* 0x000fe200000010ff */
[----:B------:R-:W1:Y:S01]  /*15570*/  MUFU.EX2 R169, R169 ;  /* 0x000000a900a97308 */ /* 0x000e620000000800 */
[----:B--2---:R-:W-:Y:S01]  /*15580*/  FADD.FTZ R5, R25, R0 ;  /* 0x0000000019057221 */ /* 0x004fe20000010000 */
[----:B------:R-:W-:-:S02]  /*15590*/  F2FP.BF16.F32.PACK_AB R179, R10, R179 ;  /* 0x000000b30ab3723e */ /* 0x000fc400000010ff */
[----:B------:R-:W-:Y:S02]  /*155a0*/  CS2R R94, SRZ ;  /* 0x00000000005e7805 */ /* 0x000fe4000001ff00 */
[----:B------:R-:W-:Y:S02]  /*155b0*/  F2FP.BF16.F32.PACK_AB R180, R33, R180 ;  /* 0x000000b421b4723e */ /* 0x000fe400000010ff */
[----:B------:R-:W-:Y:S02]  /*155c0*/  CS2R R92, SRZ ;  /* 0x00000000005c7805 */ /* 0x000fe4000001ff00 */
[----:B------:R-:W-:Y:S02]  /*155d0*/  F2FP.BF16.F32.PACK_AB R182, R39, R182 ;  /* 0x000000b627b6723e */ /* 0x000fe400000010ff */
[----:B------:R-:W-:Y:S01]  /*155e0*/  CS2R R90, SRZ ;  /* 0x00000000005a7805 */ /* 0x000fe2000001ff00 */
[----:B------:R-:W2:Y:S01]  /*155f0*/  MUFU.EX2 R21, R21 ;  /* 0x0000001500157308 */ /* 0x000ea20000000800 */
[----:B0-----:R-:W-:Y:S01]  /*15600*/  FADD.FTZ R0, R178, R5 ;  /* 0x00000005b2007221 */ /* 0x001fe20000010000 */
[----:B------:R-:W-:-:S02]  /*15610*/  F2FP.BF16.F32.PACK_AB R176, R25, R176 ;  /* 0x000000b019b0723e */ /* 0x000fc400000010ff */
[----:B------:R-:W-:-:S04]  /*15620*/  CS2R R88, SRZ ;  /* 0x0000000000587805 */ /* 0x000fc8000001ff00 */
        /* <DEDUP_REMOVED lines=27> */
[----:B------:R-:W-:Y:S01]  /*157e0*/  FFMA.FTZ R47, R27, R8, -R46 ;  /* 0x000000081b2f7223 */ /* 0x000fe2000001082e */
[----:B------:R-:W-:-:S05]  /*157f0*/  F2FP.BF16.F32.PACK_AB R165, R32, R165 ;  /* 0x000000a520a5723e */ /* 0x000fca00000010ff */
        /* <DEDUP_REMOVED lines=11> */
[----:B-1----:R-:W-:Y:S01]  /*158b0*/  FADD.FTZ R0, R170, R5 ;  /* 0x00000005aa007221 */ /* 0x002fe20000010000 */
[----:B------:R-:W-:-:S06]  /*158c0*/  LEA.HI R5, R53, R50, RZ, 0x7 ;  /* 0x0000003235057211 */ /* 0x000fcc00078f38ff */
        /* <DEDUP_REMOVED lines=21> */
[----:B-1----:R-:W-:Y:S01]  /*15a20*/  FADD.FTZ R49, R157, R20 ;  /* 0x000000149d317221 */ /* 0x002fe20000010000 */
[----:B------:R-:W-:-:S06]  /*15a30*/  IMAD.MOV.U32 R20, RZ, RZ, 0x3f800000 ;  /* 0x3f800000ff147424 */ /* 0x000fcc00078e00ff */
[----:B------:R-:W-:Y:S01]  /*15a40*/  MUFU.EX2 R160, R160 ;  /* 0x000000a000a07308 */ /* 0x000fe20000000800 */
[----:B--2---:R-:W-:-:S07]  /*15a50*/  F2FP.BF16.F32.PACK_AB R166, R43, R166 ;  /* 0x000000a62ba6723e */ /* 0x004fce00000010ff */
[----:B------:R-:W1:Y:S01]  /*15a60*/  MUFU.EX2 R159, R159 ;  /* 0x0000009f009f7308 */ /* 0x000e620000000800 */
[C---:B0-----:R-:W-:Y:S01]  /*15a70*/  FADD.FTZ R6, R40.reuse, R49 ;  /* 0x0000003128067221 */ /* 0x041fe20000010000 */
[----:B------:R-:W-:-:S06]  /*15a80*/  F2FP.BF16.F32.PACK_AB R157, R40, R157 ;  /* 0x0000009d289d723e */ /* 0x000fcc00000010ff */
[----:B------:R-:W-:Y:S08]  /*15a90*/  MUFU.EX2 R45, R45 ;  /* 0x0000002d002d7308 */ /* 0x000ff00000000800 */
[----:B------:R-:W0:Y:S01]  /*15aa0*/  MUFU.EX2 R42, R42 ;  /* 0x0000002a002a7308 */ /* 0x000e220000000800 */
[----:B-1----:R-:W-:-:S07]  /*15ab0*/  FADD.FTZ R49, R159, R6 ;  /* 0x000000069f317221 */ /* 0x002fce0000010000 */
[----:B------:R-:W1:Y:S08]  /*15ac0*/  MUFU.EX2 R162, R162 ;  /* 0x000000a200a27308 */ /* 0x000e700000000800 */
[----:B------:R-:W2:Y:S01]  /*15ad0*/  MUFU.EX2 R153, R153 ;  /* 0x0000009900997308 */ /* 0x000ea20000000800 */
[C---:B0-----:R-:W-:Y:S01]  /*15ae0*/  FADD.FTZ R6, R42.reuse, R49 ;  /* 0x000000312a067221 */ /* 0x041fe20000010000 */
[----:B------:R-:W-:-:S06]  /*15af0*/  F2FP.BF16.F32.PACK_AB R159, R42, R159 ;  /* 0x0000009f2a9f723e */ /* 0x000fcc00000010ff */
[----:B------:R-:W0:Y:S08]  /*15b00*/  MUFU.EX2 R35, R35 ;  /* 0x0000002300237308 */ /* 0x000e300000000800 */
[----:B------:R3:W-:Y:S08]  /*15b10*/  MUFU.EX2 R27, R37 ;  /* 0x00000025001b7308 */ /* 0x0007f00000000800 */
[----:B------:R-:W4:Y:S01]  /*15b20*/  MUFU.EX2 R44, R67 ;  /* 0x00000043002c7308 */ /* 0x000f220000000800 */
[----:B---3--:R-:W-:-:S04]  /*15b30*/  FADD.FTZ R37, R43, R0 ;  /* 0x000000002b257221 */ /* 0x008fc80000010000 */
[----:B------:R-:W-:Y:S01]  /*15b40*/  FADD.FTZ R0, R160, R37 ;  /* 0x00000025a0007221 */ /* 0x000fe20000010000 */
[C---:B------:R-:W-:Y:S02]  /*15b50*/  F2FP.BF16.F32.PACK_AB R160, R45.reuse, R160 ;  /* 0x000000a02da0723e */ /* 0x040fe400000010ff */
[----:B------:R-:W3:Y:S01]  /*15b60*/  MUFU.EX2 R156, R156 ;  /* 0x0000009c009c7308 */ /* 0x000ee20000000800 */
[----:B------:R-:W-:-:S04]  /*15b70*/  FADD.FTZ R37, R45, R0 ;  /* 0x000000002d257221 */ /* 0x000fc80000010000 */
[----:B-1----:R-:W-:Y:S01]  /*15b80*/  FADD.FTZ R0, R162, R37 ;  /* 0x00000025a2007221 */ /* 0x002fe20000010000 */
[----:B--2---:R-:W-:Y:S01]  /*15b90*/  FADD.FTZ R37, R153, R6 ;  /* 0x0000000699257221 */ /* 0x004fe20000010000 */
[----:B0-----:R-:W-:Y:S01]  /*15ba0*/  F2FP.BF16.F32.PACK_AB R162, R35, R162 ;  /* 0x000000a223a2723e */ /* 0x001fe200000010ff */
[----:B------:R-:W0:Y:S01]  /*15bb0*/  MUFU.EX2 R155, R155 ;  /* 0x0000009b009b7308 */ /* 0x000e220000000800 */
[C---:B----4-:R-:W-:Y:S01]  /*15bc0*/  F2FP.BF16.F32.PACK_AB R153, R44.reuse, R153 ;  /* 0x000000992c99723e */ /* 0x050fe200000010ff */
[----:B------:R-:W-:-:S06]  /*15bd0*/  FADD.FTZ R6, R44, R37 ;  /* 0x000000252c067221 */ /* 0x000fcc0000010000 */
[----:B------:R-:W1:Y:S08]  /*15be0*/  MUFU.EX2 R26, R26 ;  /* 0x0000001a001a7308 */ /* 0x000e700000000800 */
[----:B------:R-:W2:Y:S08]  /*15bf0*/  MUFU.EX2 R97, R97 ;  /* 0x0000006100617308 */ /* 0x000eb00000000800 */
[----:B------:R4:W2:Y:S08]  /*15c00*/  MUFU.EX2 R158, R29 ;  /* 0x0000001d009e7308 */ /* 0x0008b00000000800 */
[----:B------:R-:W2:Y:S01]  /*15c10*/  MUFU.EX2 R99, R99 ;  /* 0x0000006300637308 */ /* 0x000ea20000000800 */
[----:B----4-:R-:W-:-:S04]  /*15c20*/  FADD.FTZ R29, R35, R0 ;  /* 0x00000000231d7221 */ /* 0x010fc80000010000 */
[----:B---3--:R-:W-:Y:S01]  /*15c30*/  FADD.FTZ R0, R156, R29 ;  /* 0x0000001d9c007221 */ /* 0x008fe20000010000 */
[----:B0-----:R-:W-:Y:S01]  /*15c40*/  FADD.FTZ R29, R155, R6 ;  /* 0x000000069b1d7221 */ /* 0x001fe20000010000 */
[C---:B-1----:R-:W-:Y:S01]  /*15c50*/  F2FP.BF16.F32.PACK_AB R155, R26.reuse, R155 ;  /* 0x0000009b1a9b723e */ /* 0x042fe200000010ff */
[----:B------:R-:W0:Y:S01]  /*15c60*/  MUFU.EX2 R152, R47 ;  /* 0x0000002f00987308 */ /* 0x000e220000000800 */
[C---:B------:R-:W-:Y:S01]  /*15c70*/  FADD.FTZ R6, R27.reuse, R0 ;  /* 0x000000001b067221 */ /* 0x040fe20000010000 */
[----:B------:R-:W-:Y:S01]  /*15c80*/  FADD.FTZ R0, R26, R29 ;  /* 0x0000001d1a007221 */ /* 0x000fe20000010000 */
[----:B------:R-:W-:Y:S02]  /*15c90*/  F2FP.BF16.F32.PACK_AB R156, R27, R156 ;  /* 0x0000009c1b9c723e */ /* 0x000fe400000010ff */
[----:B--2---:R-:W-:-:S03]  /*15ca0*/  FADD.FTZ R29, R97, R6 ;  /* 0x00000006611d7221 */ /* 0x004fc60000010000 */
[----:B------:R-:W1:Y:S01]  /*15cb0*/  MUFU.EX2 R101, R101 ;  /* 0x0000006500657308 */ /* 0x000e620000000800 */
[C---:B------:R-:W-:Y:S01]  /*15cc0*/  FADD.FTZ R6, R158.reuse, R29 ;  /* 0x0000001d9e067221 */ /* 0x040fe20000010000 */
[----:B------:R-:W-:Y:S02]  /*15cd0*/  F2FP.BF16.F32.PACK_AB R158, R158, R97 ;  /* 0x000000619e9e723e */ /* 0x000fe400000010ff */
[----:B------:R-:W-:Y:S01]  /*15ce0*/  CS2R R96, SRZ ;  /* 0x0000000000607805 */ /* 0x000fe2000001ff00 */
[----:B------:R-:W-:-:S03]  /*15cf0*/  FADD.FTZ R13, R99, R6 ;  /* 0x00000006630d7221 */ /* 0x000fc60000010000 */
[----:B------:R-:W2:Y:S01]  /*15d00*/  MUFU.EX2 R154, R31 ;  /* 0x0000001f009a7308 */ /* 0x000ea20000000800 */
[C---:B0-----:R-:W-:Y:S01]  /*15d10*/  FADD.FTZ R6, R152.reuse, R13 ;  /* 0x0000000d98067221 */ /* 0x041fe20000010000 */
[----:B------:R-:W-:Y:S02]  /*15d20*/  F2FP.BF16.F32.PACK_AB R152, R152, R99 ;  /* 0x000000639898723e */ /* 0x000fe400000010ff */
[----:B------:R-:W-:Y:S01]  /*15d30*/  CS2R R98, SRZ ;  /* 0x0000000000627805 */ /* 0x000fe2000001ff00 */
[----:B-1----:R-:W-:Y:S01]  /*15d40*/  FADD.FTZ R3, R101, R6 ;  /* 0x0000000665037221 */ /* 0x002fe20000010000 */
[----:B------:R-:W-:-:S04]  /*15d50*/  SHF.R.S32.HI R6, RZ, 0x7, R5 ;  /* 0x00000007ff067819 */ /* 0x000fc80000011405 */
[----:B------:R-:W-:Y:S01]  /*15d60*/  VIMNMX R5, R199, R6, !PT ;  /* 0x00000006c7057248 */ /* 0x000fe20007fe0100 */
[----:B--2---:R-:W-:-:S03]  /*15d70*/  FADD.FTZ R3, R154, R3 ;  /* 0x000000039a037221 */ /* 0x004fc60000010000 */
[----:B------:R-:W-:Y:S02]  /*15d80*/  ISETP.GE.AND P3, PT, R12, R5, PT ;  /* 0x000000050c00720c */ /* 0x000fe40003f66270 */
[----:B------:R-:W-:Y:S02]  /*15d90*/  F2FP.BF16.F32.PACK_AB R154, R154, R101 ;  /* 0x000000659a9a723e */ /* 0x000fe400000010ff */
[----:B------:R-:W-:-:S09]  /*15da0*/  CS2R R100, SRZ ;  /* 0x0000000000647805 */ /* 0x000fd2000001ff00 */
[----:B------:R-:W-:Y:S05]  /*15db0*/  @!P3 BRA `(.L_x_2662) ;  /* 0x000000340080b947 */ /* 0x000fea0003800000 */
[----:B------:R-:W-:Y:S01]  /*15dc0*/  BSSY B1, `(.L_x_2662) ;  /* 0x000035f000017945 */ /* 0x000fe20003800000 */
[----:B------:R-:W-:Y:S02]  /*15dd0*/  IMAD.MOV.U32 R10, RZ, RZ, R9 ;  /* 0x000000ffff0a7224 */ /* 0x000fe400078e0009 */
[----:B------:R-:W-:Y:S02]  /*15de0*/  IMAD.MOV.U32 R11, RZ, RZ, R7 ;  /* 0x000000ffff0b7224 */ /* 0x000fe400078e0007 */
[----:B------:R-:W-:Y:S02]  /*15df0*/  IMAD.MOV.U32 R14, RZ, RZ, R187 ;  /* 0x000000ffff0e7224 */ /* 0x000fe400078e00bb */
[----:B------:R-:W-:Y:S02]  /*15e00*/  IMAD.MOV.U32 R6, RZ, RZ, R184 ;  /* 0x000000ffff067224 */ /* 0x000fe400078e00b8 */
[----:B------:R-:W-:Y:S02]  /*15e10*/  IMAD.MOV.U32 R87, RZ, RZ, 0x3f800000 ;  /* 0x3f800000ff577424 */ /* 0x000fe400078e00ff */
[----:B------:R-:W-:-:S07]  /*15e20*/  IMAD.MOV.U32 R151, RZ, RZ, RZ ;  /* 0x000000ffff977224 */ /* 0x000fce00078e00ff */
.L_x_2673:
[----:B------:R-:W-:-:S05]  /*15e30*/  VIADD R7, R6, 0x1 ;  /* 0x0000000106077836 */ /* 0x000fca0000000000 */
[----:B------:R-:W-:-:S04]  /*15e40*/  ISETP.NE.AND P3, PT, R7, 0x2, PT ;  /* 0x000000020700780c */ /* 0x000fc80003f65270 */
[----:B------:R-:W-:Y:S02]  /*15e50*/  SEL R187, RZ, 0x1, P3 ;  /* 0x00000001ffbb7807 */ /* 0x000fe40001800000 */
[----:B------:R-:W-:Y:S02]  /*15e60*/  SEL R184, R7, RZ, P3 ;  /* 0x000000ff07b87207 */ /* 0x000fe40001800000 */
[----:B------:R-:W-:Y:S01]  /*15e70*/  LOP3.LUT R187, R14, R187, RZ, 0x3c, !PT ;  /* 0x000000bb0ebb7212 */ /* 0x000fe200078e3cff */
[----:B------:R-:W-:Y:S06]  /*15e80*/  @!P0 BRA `(.L_x_2663) ;  /* 0x0000000000048947 */ /* 0x000fec0003800000 */
[----:B------:R-:W-:Y:S01]  /*15e90*/  BPT.TRAP 0x1 ;  /* 0x000000040000795c */ /* 0x000fe20000300000 */
.L_x_2663:
[----:B------:R-:W-:Y:S01]  /*15ea0*/  IMAD R13, R184, 0x8, R2 ;  /* 0x00000008b80d7824 */ /* 0x000fe200078e0202 */
[----:B------:R-:W-:-:S04]  /*15eb0*/  SHF.L.U32 R8, R187, 0x1f, RZ ;  /* 0x0000001fbb087819 */ /* 0x000fc800000006ff */
[----:B------:R0:W1:Y:S01]  /*15ec0*/  SYNCS.PHASECHK.TRANS64.TRYWAIT P3, [R13+URZ+0x34830], R8 ;  /* 0x034830080d0075a7 */ /* 0x000062000806017f */
[----:B------:R-:W-:Y:S05]  /*15ed0*/  @!P0 BRA `(.L_x_2664) ;  /* 0x0000000000048947 */ /* 0x000fea0003800000 */
[----:B------:R-:W-:Y:S01]  /*15ee0*/  BPT.TRAP 0x1 ;  /* 0x000000040000795c */ /* 0x000fe20000300000 */
.L_x_2664:
[----:B------:R-:W-:Y:S01]  /*15ef0*/  IMAD R21, R184, 0xc00, R4 ;  /* 0x00000c00b8157824 */ /* 0x000fe200078e0204 */
[----:B------:R-:W-:Y:S03]  /*15f00*/  BSSY B2, `(.L_x_2665) ;  /* 0x0000006000027945 */ /* 0x000fe60003800000 */
[C---:B------:R-:W-:Y:S02]  /*15f10*/  VIADD R24, R21.reuse, 0x2 ;  /* 0x0000000215187836 */ /* 0x040fe40000000000 */
[----:B------:R-:W-:Y:S01]  /*15f20*/  VIADD R7, R21, 0x4 ;  /* 0x0000000415077836 */ /* 0x000fe20000000000 */
[----:B-1----:R-:W-:Y:S06]  /*15f30*/  @P3 BRA `(.L_x_2666) ;  /* 0x0000000000083947 */ /* 0x002fec0003800000 */
[----:B------:R-:W1:Y:S02]  /*15f40*/  SYNCS.PHASECHK.TRANS64.TRYWAIT P3, [R13+URZ+0x34830], R8 ;  /* 0x034830080d0075a7 */ /* 0x000e64000806017f */
[----:B-1----:R-:W-:Y:S05]  /*15f50*/  @!P3 BRA `(.L_x_2667) ;  /* 0x0000013000b4b947 */ /* 0x002fea0003800000 */
.L_x_2666:
[----:B------:R-:W-:Y:S05]  /*15f60*/  BSYNC B2 ;  /* 0x0000000000027941 */ /* 0x000fea0003800000 */
.L_x_2665:
[----:B------:R-:W-:Y:S01]  /*15f70*/  R2UR UR50, R24 ;  /* 0x00000000183272ca */ /* 0x000fe200000e0000 */
[C---:B------:R-:W-:Y:S01]  /*15f80*/  VIADD R24, R21.reuse, 0x6 ;  /* 0x0000000615187836 */ /* 0x040fe20000000000 */
[----:B------:R2:W-:Y:S01]  /*15f90*/  STL.64 [R1+0xa8], R12 ;  /* 0x0000a80c01007387 */ /* 0x0005e20000100a00 */
[----:B01----:R-:W-:Y:S02]  /*15fa0*/  IMAD.MOV.U32 R8, RZ, RZ, R21 ;  /* 0x000000ffff087224 */ /* 0x003fe400078e0015 */
[----:B------:R-:W-:Y:S01]  /*15fb0*/  IMAD.MOV.U32 R9, RZ, RZ, 0x40000040 ;  /* 0x40000040ff097424 */ /* 0x000fe200078e00ff */
[----:B------:R-:W-:Y:S01]  /*15fc0*/  R2UR UR34, R24 ;  /* 0x00000000182272ca */ /* 0x000fe200000e0000 */
[C---:B------:R-:W-:Y:S02]  /*15fd0*/  VIADD R26, R21.reuse, 0x400 ;  /* 0x00000400151a7836 */ /* 0x040fe40000000000 */
[----:B------:R-:W-:Y:S01]  /*15fe0*/  VIADD R24, R21, 0x404 ;  /* 0x0000040415187836 */ /* 0x000fe20000000000 */
[----:B------:R-:W-:Y:S01]  /*15ff0*/  R2UR UR54, R8 ;  /* 0x00000000083672ca */ /* 0x000fe200000e0000 */
[----:B------:R-:W-:Y:S01]  /*16000*/  IMAD.MOV.U32 R25, RZ, RZ, 0x40000040 ;  /* 0x40000040ff197424 */ /* 0x000fe200078e00ff */
[----:B------:R-:W-:Y:S01]  /*16010*/  R2UR UR55, R9 ;  /* 0x00000000093772ca */ /* 0x000fe200000e0000 */
[----:B------:R-:W-:Y:S01]  /*16020*/  IMAD.MOV.U32 R27, RZ, RZ, 0x40000040 ;  /* 0x40000040ff1b7424 */ /* 0x000fe200078e00ff */
[----:B------:R-:W-:Y:S01]  /*16030*/  R2UR UR30, R26 ;  /* 0x000000001a1e72ca */ /* 0x000fe200000e0000 */
[C---:B------:R-:W-:Y:S01]  /*16040*/  VIADD R26, R21.reuse, 0x406 ;  /* 0x00000406151a7836 */ /* 0x040fe20000000000 */
        /* <DEDUP_REMOVED lines=42> */
[----:B--2---:R-:W2:Y:S01]  /*162f0*/  LDL.64 R12, [R1+0x30] ;  /* 0x00003000010c7983 */ /* 0x004ea20000100a00 */
[----:B------:R-:W-:Y:S01]  /*16300*/  WARPGROUP.ARRIVE ;  /* 0x00000000000079c5 */ /* 0x000fe20000000000 */
[----:B------:R-:W-:-:S02]  /*16310*/  IMAD.MOV.U32 R8, RZ, RZ, R7 ;  /* 0x000000ffff087224 */ /* 0x000fc400078e0007 */
[----:B------:R0:W-:Y:S03]  /*16320*/  STL.64 [R1+0xa0], R10 ;  /* 0x0000a00a01007387 */ /* 0x0001e60000100a00 */
[----:B------:R-:W-:Y:S01]  /*16330*/  HGMMA.64x128x16.F32.BF16 R24, gdesc[UR52], RZ, !UPT, gsb0 ;  /* 0x01e00000341879f0 */ /* 0x000fe2000c0018ff */
[----:B------:R-:W-:Y:S01]  /*16340*/  R2UR UR46, R8 ;  /* 0x00000000082e72ca */ /* 0x000fe200000e0000 */
[----:B------:R-:W-:-:S05]  /*16350*/  VIADD R8, R21, 0x402 ;  /* 0x0000040215087836 */ /* 0x000fca0000000000 */
[----:B------:R-:W-:Y:S01]  /*16360*/  R2UR UR26, R8 ;  /* 0x00000000081a72ca */ /* 0x000fe200000e0000 */
[C---:B------:R-:W-:Y:S01]  /*16370*/  VIADD R8, R21.reuse, 0x800 ;  /* 0x0000080015087836 */ /* 0x040fe20000000000 */
[----:B0-----:R-:W3:Y:S04]  /*16380*/  LDL.64 R10, [R1+0x28] ;  /* 0x00002800010a7983 */ /* 0x001ee80000100a00 */
[----:B------:R-:W-:Y:S01]  /*16390*/  R2UR UR14, R8 ;  /* 0x00000000080e72ca */ /* 0x000fe200000e0000 */
[----:B------:R-:W-:Y:S01]  /*163a0*/  VIADD R8, R21, 0x804 ;  /* 0x0000080415087836 */ /* 0x000fe20000000000 */
[----:B------:R0:W-:Y:S01]  /*163b0*/  STL.64 [R1+0x98], R4 ;  /* 0x0000980401007387 */ /* 0x0001e20000100a00 */
[C---:B------:R-:W-:Y:S02]  /*163c0*/  R2UR UR47, R9.reuse ;  /* 0x00000000092f72ca */ /* 0x040fe400000e0000 */
[----:B------:R-:W-:-:S02]  /*163d0*/  R2UR UR27, R9 ;  /* 0x00000000091b72ca */ /* 0x000fc400000e0000 */
[C---:B------:R-:W-:Y:S02]  /*163e0*/  R2UR UR15, R9.reuse ;  /* 0x00000000090f72ca */ /* 0x040fe400000e0000 */
[----:B------:R-:W-:Y:S02]  /*163f0*/  R2UR UR6, R8 ;  /* 0x00000000080672ca */ /* 0x000fe400000e0000 */
[----:B------:R-:W-:Y:S01]  /*16400*/  R2UR UR7, R9 ;  /* 0x00000000090772ca */ /* 0x000fe200000e0000 */
[----:B0-----:R-:W4:Y:S04]  /*16410*/  LDL.64 R4, [R1+0x20] ;  /* 0x0000200001047983 */ /* 0x001f280000100a00 */
[----:B------:R0:W-:Y:S04]  /*16420*/  STL.64 [R1+0x90], R2 ;  /* 0x0000900201007387 */ /* 0x0001e80000100a00 */
[----:B------:R-:W2:Y:S04]  /*16430*/  LDL.64 R8, [R1+0x38] ;  /* 0x0000380001087983 */ /* 0x000ea80000100a00 */
[----:B0-----:R-:W4:Y:S01]  /*16440*/  LDL.64 R2, [R1+0x18] ;  /* 0x0000180001027983 */ /* 0x001f220000100a00 */
        /* <DEDUP_REMOVED lines=33> */
[----:B------:R-:W-:Y:S01]  /*16660*/  IMAD.MOV.U32 R21, RZ, RZ, 0x40000040 ;  /* 0x40000040ff157424 */ /* 0x000fe200078e00ff */
[----:B------:R-:W-:Y:S02]  /*16670*/  WARPGROUP.DEPBAR.LE gsb0, 0x0 ;  /* 0x00008000000079c5 */ /* 0x000fe40000010000 */
[----:B------:R-:W-:-:S06]  /*16680*/  WARPGROUP.ARRIVE ;  /* 0x00000000000079c5 */ /* 0x000fcc0000000000 */
[----:B------:R-:W-:Y:S03]  /*16690*/  HGMMA.64x128x16.F32.BF16 R24, gdesc[UR48], R24, gsb0 ;  /* 0x01e00000301879f0 */ /* 0x000fe60008001818 */
[----:B------:R-:W-:Y:S02]  /*166a0*/  WARPGROUP.DEPBAR.LE gsb0, 0x0 ;  /* 0x00008000000079c5 */ /* 0x000fe40000010000 */
[----:B------:R-:W-:-:S07]  /*166b0*/  WARPGROUP.ARRIVE ;  /* 0x00000000000079c5 */ /* 0x000fce0000000000 */
[----:B------:R-:W-:Y:S01]  /*166c0*/  HGMMA.64x128x16.F32.BF16 R24, gdesc[UR44], R24, gsb0 ;  /* 0x01e000002c1879f0 */ /* 0x000fe20008001818 */
[----:B--2---:R-:W-:Y:S02]  /*166d0*/  R2UR UR32, R8 ;  /* 0x00000000082072ca */ /* 0x004fe400000e0000 */
[----:B------:R-:W-:Y:S02]  /*166e0*/  R2UR UR33, R9 ;  /* 0x00000000092172ca */ /* 0x000fe400000e0000 */
[----:B------:R-:W-:Y:S01]  /*166f0*/  R2UR UR28, R12 ;  /* 0x000000000c1c72ca */ /* 0x000fe200000e0000 */
[----:B------:R-:W2:Y:S01]  /*16700*/  LDL.64 R8, [R1] ;  /* 0x0000000001087983 */ /* 0x000ea20000100a00 */
[----:B------:R-:W-:Y:S02]  /*16710*/  WARPGROUP.DEPBAR.LE gsb0, 0x0 ;  /* 0x00008000000079c5 */ /* 0x000fe40000010000 */
[----:B------:R-:W-:-:S07]  /*16720*/  WARPGROUP.ARRIVE ;  /* 0x00000000000079c5 */ /* 0x000fce0000000000 */
[----:B------:R-:W-:Y:S01]  /*16730*/  HGMMA.64x128x16.F32.BF16 R24, gdesc[UR32], R24, gsb0 ;  /* 0x01e00000201879f0 */ /* 0x000fe20008001818 */
[----:B------:R-:W-:Y:S02]  /*16740*/  R2UR UR29, R13 ;  /* 0x000000000d1d72ca */ /* 0x000fe400000e0000 */
[----:B---3--:R-:W-:Y:S02]  /*16750*/  R2UR UR24, R10 ;  /* 0x000000000a1872ca */ /* 0x008fe400000e0000 */
[----:B------:R-:W-:Y:S01]  /*16760*/  R2UR UR25, R11 ;  /* 0x000000000b1972ca */ /* 0x000fe200000e0000 */
[----:B------:R-:W-:Y:S02]  /*16770*/  WARPGROUP.DEPBAR.LE gsb0, 0x0 ;  /* 0x00008000000079c5 */ /* 0x000fe40000010000 */
[----:B------:R-:W-:-:S06]  /*16780*/  WARPGROUP.ARRIVE ;  /* 0x00000000000079c5 */ /* 0x000fcc0000000000 */
[----:B------:R-:W-:Y:S01]  /*16790*/  HGMMA.64x128x16.F32.BF16 R24, gdesc[UR28], R24, gsb0 ;  /* 0x01e000001c1879f0 */ /* 0x000fe20008001818 */
[----:B------:R-:W-:Y:S02]  /*167a0*/  R2UR UR38, R20 ;  /* 0x00000000142672ca */ /* 0x000fe400000e0000 */
[----:B------:R-:W-:Y:S02]  /*167b0*/  R2UR UR39, R21 ;  /* 0x00000000152772ca */ /* 0x000fe400000e0000 */
[----:B------:R-:W3:Y:S01]  /*167c0*/  LDL.64 R20, [R1+0x8] ;  /* 0x0000080001147983 */ /* 0x000ee20000100a00 */
[----:B----4-:R-:W-:Y:S02]  /*167d0*/  R2UR UR20, R4 ;  /* 0x00000000041472ca */ /* 0x010fe400000e0000 */
[----:B------:R-:W-:Y:S01]  /*167e0*/  R2UR UR21, R5 ;  /* 0x00000000051572ca */ /* 0x000fe200000e0000 */
[----:B------:R0:W5:Y:S01]  /*167f0*/  LDL.LU.64 R12, [R1+0xa8] ;  /* 0x0000a800010c7983 */ /* 0x0001620000300a00 */
[----:B------:R-:W-:-:S02]  /*16800*/  R2UR UR16, R2 ;  /* 0x00000000021072ca */ /* 0x000fc400000e0000 */
[----:B------:R-:W-:Y:S01]  /*16810*/  R2UR UR17, R3 ;  /* 0x00000000031172ca */ /* 0x000fe200000e0000 */
[----:B------:R0:W5:Y:S04]  /*16820*/  LDL.LU.64 R10, [R1+0xa0] ;  /* 0x0000a000010a7983 */ /* 0x0001680000300a00 */
[----:B------:R0:W5:Y:S04]  /*16830*/  LDL.LU.64 R4, [R1+0x98] ;  /* 0x0000980001047983 */ /* 0x0001680000300a00 */
[----:B------:R0:W5:Y:S01]  /*16840*/  LDL.LU.64 R2, [R1+0x90] ;  /* 0x0000900001027983 */ /* 0x0001620000300a00 */
[----:B------:R-:W-:-:S02]  /*16850*/  WARPGROUP.DEPBAR.LE gsb0, 0x0 ;  /* 0x00008000000079c5 */ /* 0x000fc40000010000 */
[----:B------:R-:W-:-:S06]  /*16860*/  WARPGROUP.ARRIVE ;  /* 0x00000000000079c5 */ /* 0x000fcc0000000000 */
[----:B------:R-:W-:Y:S03]  /*16870*/  HGMMA.64x128x16.F32.BF16 R24, gdesc[UR24], R24, gsb0 ;  /* 0x01e00000181879f0 */ /* 0x000fe60008001818 */
[----:B------:R-:W-:Y:S02]  /*16880*/  WARPGROUP.DEPBAR.LE gsb0, 0x0 ;  /* 0x00008000000079c5 */ /* 0x000fe40000010000 */
[----:B------:R-:W-:-:S07]  /*16890*/  WARPGROUP.ARRIVE ;  /* 0x00000000000079c5 */ /* 0x000fce0000000000 */
[----:B------:R-:W-:Y:S01]  /*168a0*/  HGMMA.64x128x16.F32.BF16 R24, gdesc[UR20], R24, gsb0 ;  /* 0x01e00000141879f0 */ /* 0x000fe20008001818 */
[----:B---3--:R-:W-:Y:S02]  /*168b0*/  R2UR UR12, R20 ;  /* 0x00000000140c72ca */ /* 0x008fe400000e0000 */
        /* <DEDUP_REMOVED lines=8> */
[----:B------:R-:W-:Y:S01]  /*16940*/  HGMMA.64x128x16.F32.BF16 R24, gdesc[UR12], R24, gsb0 ;  /* 0x01e000000c1879f0 */ /* 0x000fe20008001818 */
[----:B------:R-:W-:Y:S01]  /*16950*/  UMOV UR4, UR56 ;  /* 0x0000003800047c82 */ /* 0x000fe20008000000 */
[----:B------:R-:W-:Y:S01]  /*16960*/  UMOV UR5, UR57 ;  /* 0x0000003900057c82 */ /* 0x000fe20008000000 */
        /* <DEDUP_REMOVED lines=12> */
.L_x_2668:
[----:B------:R-:W-:Y:S01]  /*16a30*/  SHF.L.U32 R7, R14, 0x1f, RZ ;  /* 0x0000001f0e077819 */ /* 0x000fe200000006ff */
[----:B-----5:R-:W-:-:S04]  /*16a40*/  IMAD R14, R6, 0x8, R2 ;  /* 0x00000008060e7824 */ /* 0x020fc800078e0202 */
[----:B------:R0:W1:Y:S01]  /*16a50*/  SYNCS.PHASECHK.TRANS64.TRYWAIT P3, [R14+URZ+0x34850], R7 ;  /* 0x034850070e0075a7 */ /* 0x000062000806017f */
[----:B------:R-:W-:Y:S05]  /*16a60*/  @!P0 BRA `(.L_x_2669) ;  /* 0x0000000000048947 */ /* 0x000fea0003800000 */
[----:B------:R-:W-:Y:S01]  /*16a70*/  BPT.TRAP 0x1 ;  /* 0x000000040000795c */ /* 0x000fe20000300000 */
.L_x_2669:
[----:B------:R-:W-:Y:S04]  /*16a80*/  BSSY B2, `(.L_x_2670) ;  /* 0x0000004000027945 */ /* 0x000fe80003800000 */
[----:B-1----:R-:W-:Y:S05]  /*16a90*/  @P3 BRA `(.L_x_2671) ;  /* 0x0000000000083947 */ /* 0x002fea0003800000 */
[----:B------:R-:W1:Y:S02]  /*16aa0*/  SYNCS.PHASECHK.TRANS64.TRYWAIT P3, [R14+URZ+0x34850], R7 ;  /* 0x034850070e0075a7 */ /* 0x000e64000806017f */
[----:B-1----:R-:W-:Y:S05]  /*16ab0*/  @!P3 BRA `(.L_x_2672) ;  /* 0x0000012400f0b947 */ /* 0x002fea0003800000 */
.L_x_2671:
[----:B------:R-:W-:Y:S05]  /*16ac0*/  BSYNC B2 ;  /* 0x0000000000027941 */ /* 0x000fea0003800000 */
.L_x_2670:
        /* <DEDUP_REMOVED lines=10> */
[----:B------:R-:W-:Y:S01]  /*16b70*/  FMUL.FTZ R40, R48, UR59 ;  /* 0x0000003b30287c20 */ /* 0x000fe20008410000 */
[----:B------:R-:W-:Y:S01]  /*16b80*/  FMUL.FTZ R48, R56, UR59 ;  /* 0x0000003b38307c20 */ /* 0x000fe20008410000 */
[----:B------:R-:W-:Y:S01]  /*16b90*/  IMAD.IADD R56, R205, 0x1, R200 ;  /* 0x00000001cd387824 */ /* 0x000fe200078e02c8 */
[----:B------:R-:W-:Y:S01]  /*16ba0*/  LOP3.LUT R7, R7, 0x4000000, RZ, 0xfc, !PT ;  /* 0x0400000007077812 */ /* 0x000fe200078efcff */
[----:B------:R-:W-:Y:S01]  /*16bb0*/  FMUL.FTZ R20, R25, UR59 ;  /* 0x0000003b19147c20 */ /* 0x000fe20008410000 */
[----:B------:R-:W-:Y:S01]  /*16bc0*/  FMUL.FTZ R25, R28, UR59 ;  /* 0x0000003b1c197c20 */ /* 0x000fe20008410000 */
[----:B------:R-:W-:Y:S01]  /*16bd0*/  FMUL.FTZ R15, R26, UR59 ;  /* 0x0000003b1a0f7c20 */ /* 0x000fe20008410000 */
[----:B------:R-:W-:Y:S01]  /*16be0*/  FMUL.FTZ R26, R29, UR59 ;  /* 0x0000003b1d1a7c20 */ /* 0x000fe20008410000 */
[----:B------:R-:W-:-:S02]  /*16bf0*/  IMAD R6, R6, 0x800, R7 ;  /* 0x0000080006067824 */ /* 0x000fc400078e0207 */
[----:B------:R-:W-:Y:S01]  /*16c00*/  FMUL.FTZ R28, R32, UR59 ;  /* 0x0000003b201c7c20 */ /* 0x000fe20008410000 */
[----:B------:R-:W-:Y:S01]  /*16c10*/  IMAD.MOV.U32 R7, RZ, RZ, 0x40000040 ;  /* 0x40000040ff077424 */ /* 0x000fe200078e00ff */
[----:B------:R-:W-:Y:S01]  /*16c20*/  MUFU.TANH R20, R20 ;  /* 0x0000001400147308 */ /* 0x000fe20000002400 */
[C---:B------:R-:W-:Y:S01]  /*16c30*/  VIADD R8, R6.reuse, 0x80 ;  /* 0x0000008006087836 */ /* 0x040fe20000000000 */
        /* <DEDUP_REMOVED lines=15> */
[----:B------:R-:W-:Y:S01]  /*16d30*/  HGMMA.64x128x16.F32.BF16 R88, R180, gdesc[UR4].tnspB, R88, gsb0 ;  /* 0x41e00004b4587df0 */ /* 0x000fe20008001858 */
[----:B------:R-:W-:Y:S01]  /*16d40*/  R2UR UR6, R8 ;  /* 0x00000000080672ca */ /* 0x000fe200000e0000 */
[----:B------:R-:W-:Y:S01]  /*16d50*/  VIADD R8, R6, 0x100 ;  /* 0x0000010006087836 */ /* 0x000fe20000000000 */
[----:B------:R-:W-:Y:S01]  /*16d60*/  R2UR UR7, R9 ;  /* 0x00000000090772ca */ /* 0x000fe200000e0000 */
[----:B------:R-:W-:Y:S01]  /*16d70*/  IMAD.MOV.U32 R9, RZ, RZ, 0x40000040 ;  /* 0x40000040ff097424 */ /* 0x000fe200078e00ff */
        /* <DEDUP_REMOVED lines=17> */
[----:B------:R-:W-:Y:S01]  /*16e90*/  ULDC UR4, c[0x0][0x988] ;  /* 0x0002620000047ab9 */ /* 0x000fe20000000800 */
[----:B------:R-:W-:Y:S01]  /*16ea0*/  FMUL.FTZ R43, R43, UR59 ;  /* 0x0000003b2b2b7c20 */ /* 0x000fe20008410000 */
[----:B------:R-:W-:Y:S01]  /*16eb0*/  FMUL.FTZ R46, R46, UR59 ;  /* 0x0000003b2e2e7c20 */ /* 0x000fe20008410000 */
        /* <DEDUP_REMOVED lines=19> */
[----:B------:R-:W-:Y:S01]  /*16ff0*/  @!P1 VIADD R13, R13, 0x34840 ;  /* 0x000348400d0d9836 */ /* 0x000fe20000000000 */
[----:B------:R-:W5:Y:S01]  /*17000*/  MUFU.TANH R35, R35 ;  /* 0x0000002300237308 */ /* 0x000f620000002400 */
[----:B------:R-:W-:-:S03]  /*17010*/  @!P1 VIADD R14, R14, 0x34860 ;  /* 0x000348600e0e9836 */ /* 0x000fc60000000000 */
[----:B------:R-:W-:Y:S02]  /*17020*/  @!P1 PRMT R13, RZ, 0x654, R13 ;  /* 0x00000654ff0d9816 */ /* 0x000fe4000000000d */
[----:B------:R-:W-:Y:S02]  /*17030*/  @!P1 PRMT R14, RZ, 0x654, R14 ;  /* 0x00000654ff0e9816 */ /* 0x000fe4000000000e */
[----:B------:R-:W5:Y:S08]  /*17040*/  MUFU.TANH R36, R36 ;  /* 0x0000002400247308 */ /* 0x000f700000002400 */
        /* <DEDUP_REMOVED lines=10> */
[----:B------:R-:W5:Y:S01]  /*170f0*/  MUFU.TANH R53, R53 ;  /* 0x0000003500357308 */ /* 0x000f620000002400 */
[----:B------:R-:W-:-:S02]  /*17100*/  WARPGROUP.DEPBAR.LE gsb0, 0x0 ;  /* 0x00008000000079c5 */ /* 0x000fc40000010000 */
[----:B------:R-:W-:-:S05]  /*17110*/  WARPGROUP.ARRIVE ;  /* 0x00000000000079c5 */ /* 0x000fca0000000000 */
[----:B------:R-:W5:Y:S01]  /*17120*/  MUFU.TANH R57, R57 ;  /* 0x0000003900397308 */ /* 0x000f620000002400 */
[----:B------:R-:W-:Y:S01]  /*17130*/  HGMMA.64x128x16.F32.BF16 R88, R176, gdesc[UR4].tnspB, R88, gsb0 ;  /* 0x41e00004b0587df0 */ /* 0x000fe20008001858 */
[----:B------:R-:W-:Y:S01]  /*17140*/  R2UR UR6, R8 ;  /* 0x00000000080672ca */ /* 0x000fe200000e0000 */
[----:B------:R-:W-:Y:S01]  /*17150*/  VIADD R8, R6, 0x180 ;  /* 0x0000018006087836 */ /* 0x000fe20000000000 */
[----:B------:R-:W-:Y:S01]  /*17160*/  R2UR UR7, R9 ;  /* 0x00000000090772ca */ /* 0x000fe200000e0000 */
[----:B------:R-:W-:-:S03]  /*17170*/  IMAD.MOV.U32 R9, RZ, RZ, 0x40000040 ;  /* 0x40000040ff097424 */ /* 0x000fc600078e00ff */
        /* <DEDUP_REMOVED lines=43> */
[----:B------:R-:W-:Y:S02]  /*17430*/  R2UR UR7, R9 ;  /* 0x00000000090772ca */ /* 0x000fe400000e0000 */
[----:B------:R-:W0:Y:S01]  /*17440*/  @P2 LDC R9, c[0x0][0x44c] ;  /* 0x00011300ff092b82 */ /* 0x000e220000000800 */
[----:B------:R-:W-:-:S07]  /*17450*/  R2UR UR6, R8 ;  /* 0x00000000080672ca */ /* 0x000fce00000e0000 */
[----:B------:R-:W1:Y:S01]  /*17460*/  @P2 LDC R8, c[0x0][0x450] ;  /* 0x00011400ff082b82 */ /* 0x000e620000000800 */
[----:B0-----:R-:W-:-:S05]  /*17470*/  @P2 IMAD.HI.U32 R9, R56, R9, RZ ;  /* 0x0000000938092227 */ /* 0x001fca00078e00ff */
[----:B-1----:R-:W-:Y:S01]  /*17480*/  @P2 SHF.R.U32.HI R56, RZ, R8, R9 ;  /* 0x00000008ff382219 */ /* 0x002fe20000011609 */
[----:B------:R-:W-:Y:S02]  /*17490*/  IMAD.MOV.U32 R9, RZ, RZ, 0x40000040 ;  /* 0x40000040ff097424 */ /* 0x000fe400078e00ff */
[----:B------:R-:W-:Y:S02]  /*174a0*/  VIADD R8, R6, 0x280 ;  /* 0x0000028006087836 */ /* 0x000fe40000000000 */
[----:B------:R-:W0:Y:S01]  /*174b0*/  SHFL.IDX PT, R69, R56, RZ, 0x1c1f ;  /* 0x001c1fff38457589 */ /* 0x000e2200000e0000 */
[----:B------:R-:W-:Y:S02]  /*174c0*/  WARPGROUP.DEPBAR.LE gsb0, 0x0 ;  /* 0x00008000000079c5 */ /* 0x000fe40000010000 */
[----:B------:R-:W-:-:S06]  /*174d0*/  WARPGROUP.ARRIVE ;  /* 0x00000000000079c5 */ /* 0x000fcc0000000000 */
[----:B------:R-:W-:Y:S01]  /*174e0*/  HGMMA.64x128x16.F32.BF16 R88, R164, gdesc[UR4].tnspB, R88, gsb0 ;  /* 0x41e00004a4587df0 */ /* 0x000fe20008001858 */
[----:B------:R-:W-:Y:S01]  /*174f0*/  R2UR UR7, R9 ;  /* 0x00000000090772ca */ /* 0x000fe200000e0000 */
[----:B------:R-:W-:Y:S01]  /*17500*/  IMAD.MOV.U32 R9, RZ, RZ, -0x80 ;  /* 0xffffff80ff097424 */ /* 0x000fe200078e00ff */
[----:B------:R-:W-:Y:S01]  /*17510*/  R2UR UR6, R8 ;  /* 0x00000000080672ca */ /* 0x000fe200000e0000 */
[----:B------:R-:W-:Y:S01]  /*17520*/  FMUL.FTZ R8, R72, UR59 ;  /* 0x0000003b48087c20 */ /* 0x000fe20008410000 */
[----:B------:R-:W-:Y:S01]  /*17530*/  FMUL.FTZ R72, R77, UR59 ;  /* 0x0000003b4d487c20 */ /* 0x000fe20008410000 */
[----:B------:R-:W-:Y:S02]  /*17540*/  IMAD R9, R12, R9, 0x1 ;  /* 0x000000010c097424 */ /* 0x000fe400078e0209 */
[----:B------:R-:W-:Y:S01]  /*17550*/  FMUL.FTZ R77, R80, UR59 ;  /* 0x0000003b504d7c20 */ /* 0x000fe20008410000 */
[----:B------:R-:W-:Y:S01]  /*17560*/  FMUL.FTZ R80, R81, UR59 ;  /* 0x0000003b51507c20 */ /* 0x000fe20008410000 */
[----:B------:R-:W1:Y:S01]  /*17570*/  MUFU.TANH R8, R8 ;  /* 0x0000000800087308 */ /* 0x000e620000002400 */
[----:B------:R-:W-:-:S05]  /*17580*/  IADD3 R9, R202, R9, -R204 ;  /* 0x00000009ca097210 */ /* 0x000fca0007ffe8cc */
[----:B------:R-:W-:Y:S02]  /*17590*/  IMAD.IADD R9, R9, 0x1, -R201 ;  /* 0x0000000109097824 */ /* 0x000fe400078e0ac9 */
[----:B------:R-:W1:Y:S02]  /*175a0*/  MUFU.TANH R72, R72 ;  /* 0x0000004800487308 */ /* 0x000e640000002400 */
[----:B0-----:R-:W-:-:S05]  /*175b0*/  IMAD.IADD R69, R9, 0x1, R69 ;  /* 0x0000000109457824 */ /* 0x001fca00078e0245 */
[C---:B------:R-:W-:Y:S01]  /*175c0*/  ISETP.GT.AND P5, PT, R69.reuse, RZ, PT ;  /* 0x000000ff4500720c */ /* 0x040fe20003fa4270 */
[----:B------:R-:W0:Y:S01]  /*175d0*/  MUFU.TANH R77, R77 ;  /* 0x0000004d004d7308 */ /* 0x000e220000002400 */
[----:B------:R-:W-:Y:S02]  /*175e0*/  ISETP.GT.AND P6, PT, R69, 0x1, PT ;  /* 0x000000014500780c */ /* 0x000fe40003fc4270 */
[----:B------:R-:W-:Y:S02]  /*175f0*/  FSEL R42, R7, -INF , P5 ;  /* 0xff800000072a7808 */ /* 0x000fe40002800000 */
[----:B------:R-:W-:Y:S02]  /*17600*/  ISETP.GT.AND P3, PT, R69, 0x8, PT ;  /* 0x000000084500780c */ /* 0x000fe40003f64270 */
[----:B------:R-:W-:Y:S01]  /*17610*/  FSEL R20, R20, -INF , P6 ;  /* 0xff80000014147808 */ /* 0x000fe20003000000 */
[----:B------:R-:W0:Y:S01]  /*17620*/  MUFU.TANH R80, R80 ;  /* 0x0000005000507308 */ /* 0x000e220000002400 */
[----:B------:R-:W-:-:S02]  /*17630*/  FMNMX.FTZ R7, R42, R11, !PT ;  /* 0x0000000b2a077209 */ /* 0x000fc40007810000 */
[----:B------:R-:W-:Y:S02]  /*17640*/  ISETP.GT.AND P4, PT, R69, 0x9, PT ;  /* 0x000000094500780c */ /* 0x000fe40003f84270 */
[----:B------:R-:W-:Y:S02]  /*17650*/  FSEL R25, R25, -INF , P3 ;  /* 0xff80000019197808 */ /* 0x000fe40001800000 */
[----:B------:R-:W-:Y:S02]  /*17660*/  FMNMX.FTZ R7, R20, R7, !PT ;  /* 0x0000000714077209 */ /* 0x000fe40007810000 */
[----:B------:R-:W-:Y:S02]  /*17670*/  ISETP.GT.AND P5, PT, R69, 0x10, PT ;  /* 0x000000104500780c */ /* 0x000fe40003fa4270 */
[----:B--2---:R-:W-:Y:S02]  /*17680*/  FSEL R26, R26, -INF , P4 ;  /* 0xff8000001a1a7808 */ /* 0x004fe40002000000 */
[----:B------:R-:W-:-:S02]  /*17690*/  FMNMX.FTZ R7, R25, R7, !PT ;  /* 0x0000000719077209 */ /* 0x000fc40007810000 */
[C---:B------:R-:W-:Y:S02]  /*176a0*/  ISETP.GT.AND P6, PT, R69.reuse, 0x11, PT ;  /* 0x000000114500780c */ /* 0x040fe40003fc4270 */
[----:B---3--:R-:W-:Y:S02]  /*176b0*/  FSEL R28, R28, -INF , P5 ;  /* 0xff8000001c1c7808 */ /* 0x008fe40002800000 */
[----:B------:R-:W-:Y:S02]  /*176c0*/  FMNMX.FTZ R7, R26, R7, !PT ;  /* 0x000000071a077209 */ /* 0x000fe40007810000 */
[----:B------:R-:W-:Y:S02]  /*176d0*/  ISETP.GT.AND P3, PT, R69, 0x18, PT ;  /* 0x000000184500780c */ /* 0x000fe40003f64270 */
[----:B----4-:R-:W-:Y:S02]  /*176e0*/  FSEL R31, R31, -INF , P6 ;  /* 0xff8000001f1f7808 */ /* 0x010fe40003000000 */
[----:B------:R-:W-:-:S02]  /*176f0*/  FMNMX.FTZ R7, R28, R7, !PT ;  /* 0x000000071c077209 */ /* 0x000fc40007810000 */
[----:B------:R-:W-:Y:S02]  /*17700*/  ISETP.GT.AND P4, PT, R69, 0x19, PT ;  /* 0x000000194500780c */ /* 0x000fe40003f84270 */
[----:B-----5:R-:W-:Y:S02]  /*17710*/  FSEL R33, R33, -INF , P3 ;  /* 0xff80000021217808 */ /* 0x020fe40001800000 */
        /* <DEDUP_REMOVED lines=39> */
[----:B------:R-:W-:Y:S02]  /*17990*/  WARPGROUP.DEPBAR.LE gsb0, 0x0 ;  /* 0x00008000000079c5 */ /* 0x000fe40000010000 */
[----:B------:R-:W-:Y:S01]  /*179a0*/  FMNMX.FTZ R7, R52, R7, !PT ;  /* 0x0000000734077209 */ /* 0x000fe20007810000 */
[----:B------:R-:W-:Y:S01]  /*179b0*/  WARPGROUP.ARRIVE ;  /* 0x00000000000079c5 */ /* 0x000fe20000000000 */
[----:B------:R-:W-:-:S02]  /*179c0*/  ISETP.GT.AND P6, PT, R69, 0x51, PT ;  /* 0x000000514500780c */ /* 0x000fc40003fc4270 */
[----:B------:R-:W-:Y:S02]  /*179d0*/  FSEL R57, R57, -INF , P5 ;  /* 0xff80000039397808 */ /* 0x000fe40002800000 */
[----:B------:R-:W-:Y:S01]  /*179e0*/  FMNMX.FTZ R7, R53, R7, !PT ;  /* 0x0000000735077209 */ /* 0x000fe20007810000 */
[----:B------:R-:W-:Y:S01]  /*179f0*/  HGMMA.64x128x16.F32.BF16 R88, R160, gdesc[UR4].tnspB, R88, gsb0 ;  /* 0x41e00004a0587df0 */ /* 0x000fe20008001858 */
[----:B------:R-:W-:Y:S02]  /*17a00*/  ISETP.GT.AND P3, PT, R69, 0x58, PT ;  /* 0x000000584500780c */ /* 0x000fe40003f64270 */
[----:B------:R-:W-:Y:S02]  /*17a10*/  FSEL R60, R60, -INF , P6 ;  /* 0xff8000003c3c7808 */ /* 0x000fe40003000000 */
[----:B------:R-:W-:Y:S02]  /*17a20*/  FMNMX.FTZ R7, R57, R7, !PT ;  /* 0x0000000739077209 */ /* 0x000fe40007810000 */
[----:B------:R-:W-:-:S02]  /*17a30*/  ISETP.GT.AND P4, PT, R69, 0x59, PT ;  /* 0x000000594500780c */ /* 0x000fc40003f84270 */
[----:B------:R-:W-:Y:S02]  /*17a40*/  FSEL R61, R61, -INF , P3 ;  /* 0xff8000003d3d7808 */ /* 0x000fe40001800000 */
[----:B------:R-:W-:Y:S02]  /*17a50*/  FMNMX.FTZ R7, R60, R7, !PT ;  /* 0x000000073c077209 */ /* 0x000fe40007810000 */
[----:B------:R-:W-:Y:S02]  /*17a60*/  ISETP.GT.AND P5, PT, R69, 0x60, PT ;  /* 0x000000604500780c */ /* 0x000fe40003fa4270 */
[----:B------:R-:W-:Y:S02]  /*17a70*/  FSEL R64, R64, -INF , P4 ;  /* 0xff80000040407808 */ /* 0x000fe40002000000 */
[----:B------:R-:W-:Y:S02]  /*17a80*/  FMNMX.FTZ R7, R61, R7, !PT ;  /* 0x000000073d077209 */ /* 0x000fe40007810000 */
[----:B-1----:R-:W-:Y:S01]  /*17a90*/  FSEL R76, R8, -INF , P5 ;  /* 0xff800000084c7808 */ /* 0x002fe20002800000 */
[----:B------:R-:W-:Y:S01]  /*17aa0*/  FMUL.FTZ R8, R84, UR59 ;  /* 0x0000003b54087c20 */ /* 0x000fe20008410000 */
[C---:B------:R-:W-:Y:S01]  /*17ab0*/  ISETP.GT.AND P6, PT, R69.reuse, 0x61, PT ;  /* 0x000000614500780c */ /* 0x040fe20003fc4270 */
[----:B------:R-:W-:Y:S01]  /*17ac0*/  FMUL.FTZ R84, R86, UR59 ;  /* 0x0000003b56547c20 */ /* 0x000fe20008410000 */
[----:B------:R-:W-:Y:S01]  /*17ad0*/  FMNMX.FTZ R7, R64, R7, !PT ;  /* 0x0000000740077209 */ /* 0x000fe20007810000 */
[----:B------:R1:W2:Y:S01]  /*17ae0*/  SHFL.IDX PT, R86, R56, 0x1, 0x1c1f ;  /* 0x003c1f0038567f89 */ /* 0x0002a200000e0000 */
[C---:B------:R-:W-:Y:S01]  /*17af0*/  ISETP.GT.AND P3, PT, R69.reuse, 0x68, PT ;  /* 0x000000684500780c */ /* 0x040fe20003f64270 */
[----:B------:R-:W3:Y:S01]  /*17b00*/  MUFU.TANH R8, R8 ;  /* 0x0000000800087308 */ /* 0x000ee20000002400 */
[----:B------:R-:W-:-:S02]  /*17b10*/  ISETP.GT.AND P4, PT, R69, 0x69, PT ;  /* 0x000000694500780c */ /* 0x000fc40003f84270 */
[----:B------:R-:W-:Y:S02]  /*17b20*/  FSEL R65, R65, -INF , P6 ;  /* 0xff80000041417808 */ /* 0x000fe40003000000 */
[----:B------:R-:W-:Y:S02]  /*17b30*/  FMNMX.FTZ R7, R76, R7, !PT ;  /* 0x000000074c077209 */ /* 0x000fe40007810000 */
[----:B------:R-:W-:Y:S01]  /*17b40*/  FSEL R68, R68, -INF , P3 ;  /* 0xff80000044447808 */ /* 0x000fe20001800000 */
[----:B-1----:R1:W-:Y:S01]  /*17b50*/  MUFU.TANH R56, R84 ;  /* 0x0000005400387308 */ /* 0x0023e20000002400 */
[----:B------:R-:W-:Y:S02]  /*17b60*/  FSEL R72, R72, -INF , P4 ;  /* 0xff80000048487808 */ /* 0x000fe40002000000 */
[C---:B------:R-:W-:Y:S02]  /*17b70*/  ISETP.GT.AND P5, PT, R69.reuse, 0x70, PT ;  /* 0x000000704500780c */ /* 0x040fe40003fa4270 */
[----:B------:R-:W-:-:S02]  /*17b80*/  ISETP.GT.AND P6, PT, R69, 0x71, PT ;  /* 0x000000714500780c */ /* 0x000fc40003fc4270 */
[C---:B------:R-:W-:Y:S02]  /*17b90*/  ISETP.GT.AND P3, PT, R69.reuse, 0x78, PT ;  /* 0x000000784500780c */ /* 0x040fe40003f64270 */
[----:B------:R-:W-:Y:S01]  /*17ba0*/  ISETP.GT.AND P4, PT, R69, 0x79, PT ;  /* 0x000000794500780c */ /* 0x000fe20003f84270 */
[----:B-1----:R-:W-:Y:S01]  /*17bb0*/  FMUL.FTZ R84, R87, UR59 ;  /* 0x0000003b57547c20 */ /* 0x002fe20008410000 */
[----:B------:R-:W-:Y:S02]  /*17bc0*/  FMNMX.FTZ R69, R65, R7, !PT ;  /* 0x0000000741457209 */ /* 0x000fe40007810000 */
[----:B------:R-:W1:Y:S01]  /*17bd0*/  MUFU.TANH R7, R85 ;  /* 0x0000005500077308 */ /* 0x000e620000002400 */
[----:B0-----:R-:W-:Y:S01]  /*17be0*/  FSEL R77, R77, -INF , P5 ;  /* 0xff8000004d4d7808 */ /* 0x001fe20002800000 */
[----:B--2---:R-:W-:Y:S01]  /*17bf0*/  IMAD.IADD R9, R9, 0x1, R86 ;  /* 0x0000000109097824 */ /* 0x004fe200078e0256 */
[----:B------:R-:W-:Y:S02]  /*17c00*/  FMNMX.FTZ R69, R68, R69, !PT ;  /* 0x0000004544457209 */ /* 0x000fe40007810000 */
[----:B------:R-:W-:-:S02]  /*17c10*/  FSEL R80, R80, -INF , P6 ;  /* 0xff80000050507808 */ /* 0x000fc40003000000 */
[----:B------:R-:W-:Y:S01]  /*17c20*/  FMNMX.FTZ R81, R72, R69, !PT ;  /* 0x0000004548517209 */ /* 0x000fe20007810000 */
[----:B------:R-:W-:Y:S01]  /*17c30*/  MUFU.TANH R84, R84 ;  /* 0x0000005400547308 */ /* 0x000fe20000002400 */
[----:B------:R-:W-:Y:S02]  /*17c40*/  ISETP.GT.AND P5, PT, R9, 0x1, PT ;  /* 0x000000010900780c */ /* 0x000fe40003fa4270 */
[----:B------:R-:W-:Y:S02]  /*17c50*/  FMNMX.FTZ R81, R77, R81, !PT ;  /* 0x000000514d517209 */ /* 0x000fe40007810000 */
[----:B------:R-:W-:Y:S02]  /*17c60*/  FSEL R21, R21, -INF , P5 ;  /* 0xff80000015157808 */ /* 0x000fe40002800000 */
[----:B------:R-:W-:Y:S01]  /*17c70*/  ISETP.GT.AND P5, PT, R9, 0x9, PT ;  /* 0x000000090900780c */ /* 0x000fe20003fa4270 */
[----:B------:R3:W-:Y:S03]  /*17c80*/  MUFU.TANH R69, R62 ;  /* 0x0000003e00457308 */ /* 0x0007e60000002400 */
[----:B------:R-:W-:-:S02]  /*17c90*/  FSEL R27, R27, -INF , P5 ;  /* 0xff8000001b1b7808 */ /* 0x000fc40002800000 */
[C---:B------:R-:W-:Y:S02]  /*17ca0*/  ISETP.GT.AND P5, PT, R9.reuse, 0x11, PT ;  /* 0x000000110900780c */ /* 0x040fe40003fa4270 */
[----:B---3--:R-:W-:Y:S02]  /*17cb0*/  FSEL R62, R8, -INF , P3 ;  /* 0xff800000083e7808 */ /* 0x008fe40001800000 */
[----:B------:R-:W-:Y:S02]  /*17cc0*/  FMNMX.FTZ R8, R80, R81, !PT ;  /* 0x0000005150087209 */ /* 0x000fe40007810000 */
[----:B------:R1:W0:Y:S01]  /*17cd0*/  MUFU.TANH R81, R63 ;  /* 0x0000003f00517308 */ /* 0x0002220000002400 */
[----:B------:R-:W-:Y:S02]  /*17ce0*/  FSEL R30, R30, -INF , P5 ;  /* 0xff8000001e1e7808 */ /* 0x000fe40002800000 */
[----:B------:R-:W-:-:S04]  /*17cf0*/  ISETP.GT.AND P5, PT, R9, 0x19, PT ;  /* 0x000000190900780c */ /* 0x000fc80003fa4270 */
[----:B------:R-:W-:Y:S02]  /*17d00*/  FSEL R34, R34, -INF , P5 ;  /* 0xff80000022227808 */ /* 0x000fe40002800000 */
[----:B-1----:R-:W-:Y:S02]  /*17d10*/  FSEL R63, R7, -INF , P4 ;  /* 0xff800000073f7808 */ /* 0x002fe40002000000 */
[----:B------:R-:W-:Y:S02]  /*17d20*/  FMNMX.FTZ R7, R62, R8, !PT ;  /* 0x000000083e077209 */ /* 0x000fe40007810000 */
[----:B------:R-:W-:Y:S02]  /*17d30*/  ISETP.GT.AND P4, PT, R9, RZ, PT ;  /* 0x000000ff0900720c */ /* 0x000fe40003f84270 */
[----:B------:R-:W-:Y:S02]  /*17d40*/  FMNMX.FTZ R7, R63, R7, !PT ;  /* 0x000000073f077209 */ /* 0x000fe40007810000 */
[----:B------:R-:W-:-:S03]  /*17d50*/  ISETP.GT.AND P5, PT, R9, 0x21, PT ;  /* 0x000000210900780c */ /* 0x000fc60003fa4270 */
[----:B------:R-:W1:Y:S01]  /*17d60*/  SHFL.BFLY PT, R8, R7, 0x2, 0x1f ;  /* 0x0c401f0007087f89 */ /* 0x000e6200000e0000 */
[----:B------:R-:W-:Y:S02]  /*17d70*/  FSEL R43, R43, -INF , P5 ;  /* 0xff8000002b2b7808 */ /* 0x000fe40002800000 */
[----:B------:R-:W-:-:S04]  /*17d80*/  ISETP.GT.AND P5, PT, R9, 0x29, PT ;  /* 0x000000290900780c */ /* 0x000fc80003fa4270 */
[----:B------:R-:W-:Y:S02]  /*17d90*/  FSEL R47, R47, -INF , P5 ;  /* 0xff8000002f2f7808 */ /* 0x000fe40002800000 */
[----:B------:R-:W-:-:S04]  /*17da0*/  ISETP.GT.AND P5, PT, R9, 0x31, PT ;  /* 0x000000310900780c */ /* 0x000fc80003fa4270 */
[----:B------:R-:W-:Y:S02]  /*17db0*/  FSEL R51, R51, -INF , P5 ;  /* 0xff80000033337808 */ /* 0x000fe40002800000 */
[----:B------:R-:W-:-:S04]  /*17dc0*/  ISETP.GT.AND P5, PT, R9, 0x39, PT ;  /* 0x000000390900780c */ /* 0x000fc80003fa4270 */
[----:B------:R-:W-:Y:S02]  /*17dd0*/  FSEL R55, R55, -INF , P5 ;  /* 0xff80000037377808 */ /* 0x000fe40002800000 */
[----:B------:R-:W-:Y:S02]  /*17de0*/  ISETP.GT.AND P5, PT, R9, 0x41, PT ;  /* 0x000000410900780c */ /* 0x000fe40003fa4270 */
[----:B-1----:R-:W-:Y:S02]  /*17df0*/  FMNMX.FTZ R7, R7, R8, !PT ;  /* 0x0000000807077209 */ /* 0x002fe40007810000 */
[----:B------:R-:W-:Y:S02]  /*17e00*/  FSEL R59, R59, -INF , P5 ;  /* 0xff8000003b3b7808 */ /* 0x000fe40002800000 */
[----:B------:R-:W-:Y:S01]  /*17e10*/  ISETP.GT.AND P5, PT, R9, 0x49, PT ;  /* 0x000000490900780c */ /* 0x000fe20003fa4270 */
[----:B------:R-:W1:Y:S03]  /*17e20*/  SHFL.BFLY PT, R8, R7, 0x1, 0x1f ;  /* 0x0c201f0007087f89 */ /* 0x000e6600000e0000 */
[----:B0-----:R-:W-:-:S02]  /*17e30*/  FSEL R81, R81, -INF , P5 ;  /* 0xff80000051517808 */ /* 0x001fc40002800000 */
        /* <DEDUP_REMOVED lines=8> */
[----:B------:R-:W-:Y:S02]  /*17ec0*/  ISETP.GT.AND P5, PT, R9, 0x69, PT ;  /* 0x000000690900780c */ /* 0x000fe40003fa4270 */
[----:B-1----:R-:W-:Y:S01]  /*17ed0*/  FMNMX.FTZ R7, R7, R8, !PT ;  /* 0x0000000807077209 */ /* 0x002fe20007810000 */
[----:B------:R-:W-:Y:S01]  /*17ee0*/  IMAD.U32 R8, RZ, RZ, UR4 ;  /* 0x00000004ff087e24 */ /* 0x000fe2000f8e00ff */
[----:B------:R-:W-:-:S02]  /*17ef0*/  FSEL R79, R79, -INF , P5 ;  /* 0xff8000004f4f7808 */ /* 0x000fc40002800000 */
[C---:B------:R-:W-:Y:S01]  /*17f00*/  FSETP.NEU.FTZ.AND P3, PT, R7.reuse, -INF , PT ;  /* 0xff8000000700780b */ /* 0x040fe20003f7d000 */
[----:B------:R-:W-:Y:S01]  /*17f10*/  FMUL.FTZ R85, R7, R8 ;  /* 0x0000000807557220 */ /* 0x000fe20000410000 */
[----:B------:R-:W-:-:S04]  /*17f20*/  ISETP.GT.AND P5, PT, R9, 0x71, PT ;  /* 0x000000710900780c */ /* 0x000fc80003fa4270 */
[----:B------:R-:W-:Y:S02]  /*17f30*/  FSEL R85, R85, RZ, P3 ;  /* 0x000000ff55557208 */ /* 0x000fe40001800000 */
[----:B------:R-:W-:Y:S02]  /*17f40*/  FSEL R83, R83, -INF , P5 ;  /* 0xff80000053537808 */ /* 0x000fe40002800000 */
[----:B------:R-:W-:Y:S01]  /*17f50*/  ISETP.GT.AND P5, PT, R9, 0x79, PT ;  /* 0x000000790900780c */ /* 0x000fe20003fa4270 */
[-CC-:B------:R-:W-:Y:S01]  /*17f60*/  FFMA.FTZ R180, R42, R8.reuse, -R85.reuse ;  /* 0x000000082ab47223 */ /* 0x180fe20000010855 */
[-CC-:B------:R-:W-:Y:S01]  /*17f70*/  FFMA.FTZ R42, R20, R8.reuse, -R85.reuse ;  /* 0x00000008142a7223 */ /* 0x180fe20000010855 */
[----:B------:R-:W-:Y:S01]  /*17f80*/  FSEL R20, R15, -INF , P4 ;  /* 0xff8000000f147808 */ /* 0x000fe20002000000 */
        /* <DEDUP_REMOVED lines=8> */
[--C-:B------:R-:W-:Y:S01]  /*18010*/  FFMA.FTZ R178, R33, R8, -R85.reuse ;  /* 0x0000000821b27223 */ /* 0x100fe20000010855 */
[----:B------:R-:W-:Y:S01]  /*18020*/  ISETP.GT.AND P4, PT, R9, 0x10, PT ;  /* 0x000000100900780c */ /* 0x000fe20003f84270 */
[----:B------:R-:W-:Y:S01]  /*18030*/  IMAD.MOV.U32 R33, RZ, RZ, 0x40000040 ;  /* 0x40000040ff217424 */ /* 0x000fe200078e00ff */
[----:B------:R-:W-:Y:S01]  /*18040*/  FMNMX.FTZ R24, R25, R24, !PT ;  /* 0x0000001819187209 */ /* 0x000fe20007810000 */
[--C-:B------:R-:W-:Y:S01]  /*18050*/  FFMA.FTZ R162, R61, R8, -R85.reuse ;  /* 0x000000083da27223 */ /* 0x100fe20000010855 */
[----:B------:R-:W-:Y:S01]  /*18060*/  FSEL R29, R29, -INF , P4 ;  /* 0xff8000001d1d7808 */ /* 0x000fe20002000000 */
[----:B------:R-:W-:Y:S01]  /*18070*/  MUFU.EX2 R180, R180 ;  /* 0x000000b400b47308 */ /* 0x000fe20000000800 */
[----:B------:R-:W-:Y:S01]  /*18080*/  FMNMX.FTZ R24, R27, R24, !PT ;  /* 0x000000181b187209 */ /* 0x000fe20007810000 */
[-CC-:B------:R-:W-:Y:S01]  /*18090*/  FFMA.FTZ R35, R35, R8.reuse, -R85.reuse ;  /* 0x0000000823237223 */ /* 0x180fe20000010855 */
[----:B------:R-:W-:Y:S01]  /*180a0*/  ISETP.GT.AND P4, PT, R9, 0x18, PT ;  /* 0x000000180900780c */ /* 0x000fe20003f84270 */
[--C-:B------:R-:W-:Y:S01]  /*180b0*/  FFMA.FTZ R172, R36, R8, -R85.reuse ;  /* 0x0000000824ac7223 */ /* 0x100fe20000010855 */
[----:B------:R-:W-:Y:S01]  /*180c0*/  FMNMX.FTZ R26, R29, R24, !PT ;  /* 0x000000181d1a7209 */ /* 0x000fe20007810000 */
[--C-:B------:R-:W-:Y:S01]  /*180d0*/  FFMA.FTZ R37, R37, R8, -R85.reuse ;  /* 0x0000000825257223 */ /* 0x100fe20000010855 */
[----:B------:R-:W-:Y:S01]  /*180e0*/  FSEL R28, R32, -INF , P4 ;  /* 0xff800000201c7808 */ /* 0x000fe20002000000 */
[----:B------:R0:W-:Y:S01]  /*180f0*/  MUFU.EX2 R24, R31 ;  /* 0x0000001f00187308 */ /* 0x0001e20000000800 */
[----:B------:R-:W-:Y:S01]  /*18100*/  FMNMX.FTZ R26, R30, R26, !PT ;  /* 0x0000001a1e1a7209 */ /* 0x000fe20007810000 */
[-CC-:B------:R-:W-:Y:S01]  /*18110*/  FFMA.FTZ R174, R38, R8.reuse, -R85.reuse ;  /* 0x0000000826ae7223 */ /* 0x180fe20000010855 */
[----:B------:R-:W-:Y:S01]  /*18120*/  ISETP.GT.AND P4, PT, R9, 0x20, PT ;  /* 0x000000200900780c */ /* 0x000fe20003f84270 */
[--C-:B------:R-:W-:Y:S01]  /*18130*/  FFMA.FTZ R168, R40, R8, -R85.reuse ;  /* 0x0000000828a87223 */ /* 0x100fe20000010855 */
        /* <DEDUP_REMOVED lines=8> */
[----:B0-----:R-:W-:Y:S01]  /*181c0*/  FMNMX.FTZ R31, R73, R26, !PT ;  /* 0x0000001a491f7209 */ /* 0x001fe20007810000 */
[-CC-:B------:R-:W-:Y:S01]  /*181d0*/  FFMA.FTZ R38, R49, R8.reuse, -R85.reuse ;  /* 0x0000000831267223 */ /* 0x180fe20000010855 */
[----:B------:R-:W-:Y:S01]  /*181e0*/  FSEL R46, R46, -INF , P4 ;  /* 0xff8000002e2e7808 */ /* 0x000fe20002000000 */
[----:B------:R-:W-:Y:S01]  /*181f0*/  MUFU.EX2 R182, R182 ;  /* 0x000000b600b67308 */ /* 0x000fe20000000800 */
[----:B------:R-:W-:Y:S01]  /*18200*/  FMNMX.FTZ R31, R43, R31, !PT ;  /* 0x0000001f2b1f7209 */ /* 0x000fe20007810000 */
[-CC-:B------:R-:W-:Y:S01]  /*18210*/  FFMA.FTZ R166, R52, R8.reuse, -R85.reuse ;  /* 0x0000000834a67223 */ /* 0x180fe20000010855 */
[----:B------:R-:W-:Y:S01]  /*18220*/  ISETP.GT.AND P4, PT, R9, 0x30, PT ;  /* 0x000000300900780c */ /* 0x000fe20003f84270 */
[-CC-:B------:R-:W-:Y:S01]  /*18230*/  FFMA.FTZ R40, R53, R8.reuse, -R85.reuse ;  /* 0x0000000835287223 */ /* 0x180fe20000010855 */
[----:B------:R-:W-:Y:S01]  /*18240*/  FMNMX.FTZ R31, R46, R31, !PT ;  /* 0x0000001f2e1f7209 */ /* 0x000fe20007810000 */
        /* <DEDUP_REMOVED lines=20> */
[----:B------:R-:W-:Y:S01]  /*18390*/  FFMA.FTZ R57, R63, R8, -R85 ;  /* 0x000000083f397223 */ /* 0x000fe20000010855 */
[----:B------:R-:W-:-:S02]  /*183a0*/  ISETP.GT.AND P4, PT, R9, 0x48, PT ;  /* 0x000000480900780c */ /* 0x000fc40003f84270 */
[----:B------:R-:W-:Y:S02]  /*183b0*/  FMNMX.FTZ R32, R58, R32, !PT ;  /* 0x000000203a207209 */ /* 0x000fe40007810000 */
[----:B------:R-:W-:Y:S01]  /*183c0*/  FSEL R69, R69, -INF , P4 ;  /* 0xff80000045457808 */ /* 0x000fe20002000000 */
[----:B------:R0:W-:Y:S01]  /*183d0*/  MUFU.EX2 R26, R35 ;  /* 0x00000023001a7308 */ /* 0x0001e20000000800 */
[----:B------:R-:W-:Y:S02]  /*183e0*/  FMNMX.FTZ R32, R59, R32, !PT ;  /* 0x000000203b207209 */ /* 0x000fe40007810000 */
[----:B------:R-:W-:Y:S02]  /*183f0*/  ISETP.GT.AND P4, PT, R9, 0x50, PT ;  /* 0x000000500900780c */ /* 0x000fe40003f84270 */
[----:B------:R-:W-:Y:S02]  /*18400*/  FMNMX.FTZ R32, R69, R32, !PT ;  /* 0x0000002045207209 */ /* 0x000fe40007810000 */
[----:B------:R-:W-:Y:S01]  /*18410*/  FSEL R66, R66, -INF , P4 ;  /* 0xff80000042427808 */ /* 0x000fe20002000000 */
[----:B------:R-:W-:Y:S01]  /*18420*/  MUFU.EX2 R172, R172 ;  /* 0x000000ac00ac7308 */ /* 0x000fe20000000800 */
[----:B------:R-:W-:Y:S01]  /*18430*/  FMNMX.FTZ R32, R81, R32, !PT ;  /* 0x0000002051207209 */ /* 0x000fe20007810000 */
[-CC-:B0-----:R-:W-:Y:S01]  /*18440*/  FFMA.FTZ R35, R39, R8.reuse, -R85.reuse ;  /* 0x0000000827237223 */ /* 0x181fe20000010855 */
[----:B------:R-:W-:Y:S01]  /*18450*/  ISETP.GT.AND P4, PT, R9, 0x58, PT ;  /* 0x000000580900780c */ /* 0x000fe20003f84270 */
[----:B------:R-:W-:Y:S01]  /*18460*/  FFMA.FTZ R39, R76, R8, -R85 ;  /* 0x000000084c277223 */ /* 0x000fe20000010855 */
[----:B------:R-:W-:-:S02]  /*18470*/  FMNMX.FTZ R32, R66, R32, !PT ;  /* 0x0000002042207209 */ /* 0x000fc40007810000 */
        /* <DEDUP_REMOVED lines=13> */
[----:B------:R-:W-:Y:S01]  /*18550*/  MUFU.EX2 R35, R35 ;  /* 0x0000002300237308 */ /* 0x000fe20000000800 */
[----:B------:R-:W-:Y:S02]  /*18560*/  FMNMX.FTZ R32, R75, R32, !PT ;  /* 0x000000204b207209 */ /* 0x000fe40007810000 */
[----:B------:R-:W-:Y:S02]  /*18570*/  ISETP.GT.AND P4, PT, R9, 0x70, PT ;  /* 0x000000700900780c */ /* 0x000fe40003f84270 */
[----:B------:R-:W-:Y:S02]  /*18580*/  FMNMX.FTZ R32, R78, R32, !PT ;  /* 0x000000204e207209 */ /* 0x000fe40007810000 */
[----:B------:R-:W-:Y:S01]  /*18590*/  FSEL R82, R82, -INF , P4 ;  /* 0xff80000052527808 */ /* 0x000fe20002000000 */
[----:B------:R-:W-:Y:S01]  /*185a0*/  MUFU.EX2 R168, R168 ;  /* 0x000000a800a87308 */ /* 0x000fe20000000800 */
[----:B------:R-:W-:-:S02]  /*185b0*/  FMNMX.FTZ R32, R79, R32, !PT ;  /* 0x000000204f207209 */ /* 0x000fc40007810000 */
[----:B------:R-:W-:Y:S02]  /*185c0*/  ISETP.GT.AND P4, PT, R9, 0x78, PT ;  /* 0x000000780900780c */ /* 0x000fe40003f84270 */
[----:B------:R-:W-:Y:S02]  /*185d0*/  FMNMX.FTZ R32, R82, R32, !PT ;  /* 0x0000002052207209 */ /* 0x000fe40007810000 */
[----:B------:R-:W-:Y:S01]  /*185e0*/  FSEL R86, R56, -INF , P4 ;  /* 0xff80000038567808 */ /* 0x000fe20002000000 */
[----:B------:R-:W-:Y:S01]  /*185f0*/  MUFU.EX2 R36, R36 ;  /* 0x0000002400247308 */ /* 0x000fe20000000800 */
[----:B------:R-:W-:Y:S01]  /*18600*/  FMNMX.FTZ R32, R83, R32, !PT ;  /* 0x0000002053207209 */ /* 0x000fe20007810000 */
[----:B------:R-:W-:Y:S01]  /*18610*/  FFMA.FTZ R56, R62, R8, -R85 ;  /* 0x000000083e387223 */ /* 0x000fe20000010855 */
[----:B------:R-:W-:Y:S02]  /*18620*/  FSEL R84, R84, -INF , P5 ;  /* 0xff80000054547808 */ /* 0x000fe40002800000 */
[----:B------:R-:W-:-:S02]  /*18630*/  FMNMX.FTZ R9, R86, R32, !PT ;  /* 0x0000002056097209 */ /* 0x000fc40007810000 */
[----:B------:R-:W-:Y:S01]  /*18640*/  R2UR UR7, R33 ;  /* 0x00000000210772ca */ /* 0x000fe200000e0000 */
        /* <DEDUP_REMOVED lines=12> */
[----:B0-----:R-:W-:Y:S01]  /*18710*/  FMNMX.FTZ R9, R9, R32, !PT ;  /* 0x0000002009097209 */ /* 0x001fe20007810000 */
[----:B------:R-:W-:-:S03]  /*18720*/  VIADD R32, R6, 0x300 ;  /* 0x0000030006207836 */ /* 0x000fc60000000000 */
[C---:B------:R-:W-:Y:S01]  /*18730*/  FSETP.NEU.FTZ.AND P4, PT, R9.reuse, -INF , PT ;  /* 0xff8000000900780b */ /* 0x040fe20003f9d000 */
[----:B------:R-:W-:Y:S01]  /*18740*/  FMUL.FTZ R61, R9, R8 ;  /* 0x00000008093d7220 */ /* 0x000fe20000410000 */
[----:B------:R-:W-:Y:S01]  /*18750*/  R2UR UR6, R32 ;  /* 0x00000000200672ca */ /* 0x000fe200000e0000 */
[----:B------:R-:W-:Y:S03]  /*18760*/  MUFU.EX2 R162, R162 ;  /* 0x000000a200a27308 */ /* 0x000fe60000000800 */
[----:B------:R-:W-:-:S05]  /*18770*/  FSEL R61, R61, RZ, P4 ;  /* 0x000000ff3d3d7208 */ /* 0x000fca0002000000 */
[-CC-:B------:R-:W-:Y:S01]  /*18780*/  FFMA.FTZ R181, R20, R8.reuse, -R61.reuse ;  /* 0x0000000814b57223 */ /* 0x180fe2000001083d */
[----:B------:R-:W-:Y:S01]  /*18790*/  FSEL R20, R7, RZ, P3 ;  /* 0x000000ff07147208 */ /* 0x000fe20001800000 */
[-CC-:B------:R-:W-:Y:S01]  /*187a0*/  FFMA.FTZ R21, R21, R8.reuse, -R61.reuse ;  /* 0x0000000815157223 */ /* 0x180fe2000001083d */
[-CC-:B------:R-:W-:Y:S01]  /*187b0*/  FFMA.FTZ R183, R25, R8.reuse, -R61.reuse ;  /* 0x0000000819b77223 */ /* 0x180fe2000001083d */
[----:B------:R-:W-:Y:S01]  /*187c0*/  HGMMA.64x128x16.F32.BF16 R88, R156, gdesc[UR4].tnspB, R88, gsb0 ;  /* 0x41e000049c587df0 */ /* 0x000fe20008001858 */
[-C--:B------:R-:W-:Y:S01]  /*187d0*/  FFMA.FTZ R32, R27, R8.reuse, -R61 ;  /* 0x000000081b207223 */ /* 0x080fe2000001083d */
[----:B------:R-:W-:Y:S01]  /*187e0*/  FADD.FTZ R20, -R20, R11 ;  /* 0x0000000b14147221 */ /* 0x000fe20000010100 */
[----:B------:R-:W-:Y:S01]  /*187f0*/  FSEL R11, R9, RZ, P4 ;  /* 0x000000ff090b7208 */ /* 0x000fe20002000000 */
[----:B------:R-:W-:Y:S01]  /*18800*/  MUFU.EX2 R181, R181 ;  /* 0x000000b500b57308 */ /* 0x000fe20000000800 */
[-CC-:B------:R-:W-:Y:S01]  /*18810*/  FFMA.FTZ R177, R29, R8.reuse, -R61.reuse ;  /* 0x000000081db17223 */ /* 0x180fe2000001083d */
[-C--:B------:R-:W-:Y:S01]  /*18820*/  FMUL.FTZ R20, R20, R8.reuse ;  /* 0x0000000814147220 */ /* 0x080fe20000410000 */
[----:B------:R-:W-:Y:S01]  /*18830*/  FFMA.FTZ R25, R30, R8, -R61 ;  /* 0x000000081e197223 */ /* 0x000fe2000001083d */
[----:B------:R-:W-:Y:S01]  /*18840*/  FADD.FTZ R11, -R11, R10 ;  /* 0x0000000a0b0b7221 */ /* 0x000fe20000010100 */
[----:B------:R-:W-:-:S02]  /*18850*/  VIADD R10, R6, 0x380 ;  /* 0x00000380060a7836 */ /* 0x000fc40000000000 */
[-CC-:B------:R-:W-:Y:S01]  /*18860*/  FFMA.FTZ R179, R28, R8.reuse, -R61.reuse ;  /* 0x000000081cb37223 */ /* 0x180fe2000001083d */
[-CC-:B------:R-:W-:Y:S01]  /*18870*/  FFMA.FTZ R28, R34, R8.reuse, -R61.reuse ;  /* 0x00000008221c7223 */ /* 0x180fe2000001083d */
[-C--:B------:R-:W-:Y:S01]  /*18880*/  FMUL.FTZ R11, R11, R8.reuse ;  /* 0x000000080b0b7220 */ /* 0x080fe20000410000 */
[----:B------:R-:W0:Y:S01]  /*18890*/  MUFU.EX2 R20, R20 ;  /* 0x0000001400147308 */ /* 0x000e220000000800 */
[----:B------:R-:W-:Y:S01]  /*188a0*/  R2UR UR6, R10 ;  /* 0x000000000a0672ca */ /* 0x000fe200000e0000 */
[-CC-:B------:R-:W-:Y:S01]  /*188b0*/  FFMA.FTZ R173, R73, R8.reuse, -R61.reuse ;  /* 0x0000000849ad7223 */ /* 0x180fe2000001083d */
[-CC-:B------:R-:W-:Y:S01]  /*188c0*/  FFMA.FTZ R30, R43, R8.reuse, -R61.reuse ;  /* 0x000000082b1e7223 */ /* 0x180fe2000001083d */
[-CC-:B------:R-:W-:Y:S01]  /*188d0*/  FFMA.FTZ R175, R46, R8.reuse, -R61.reuse ;  /* 0x000000082eaf7223 */ /* 0x180fe2000001083d */
[-CC-:B------:R-:W-:Y:S01]  /*188e0*/  FFMA.FTZ R27, R47, R8.reuse, -R61.reuse ;  /* 0x000000082f1b7223 */ /* 0x180fe2000001083d */
[-CC-:B------:R-:W-:Y:S01]  /*188f0*/  FFMA.FTZ R169, R50, R8.reuse, -R61.reuse ;  /* 0x0000000832a97223 */ /* 0x180fe2000001083d */
[-CC-:B------:R-:W-:Y:S01]  /*18900*/  FFMA.FTZ R29, R51, R8.reuse, -R61.reuse ;  /* 0x00000008331d7223 */ /* 0x180fe2000001083d */
[----:B------:R1:W2:Y:S01]  /*18910*/  MUFU.EX2 R87, R11 ;  /* 0x0000000b00577308 */ /* 0x0002a20000000800 */
[-CC-:B------:R-:W-:Y:S01]  /*18920*/  FFMA.FTZ R171, R54, R8.reuse, -R61.reuse ;  /* 0x0000000836ab7223 */ /* 0x180fe2000001083d */
[-CC-:B------:R-:W-:Y:S01]  /*18930*/  FFMA.FTZ R33, R55, R8.reuse, -R61.reuse ;  /* 0x0000000837217223 */ /* 0x180fe2000001083d */
[-CC-:B------:R-:W-:Y:S01]  /*18940*/  FFMA.FTZ R165, R58, R8.reuse, -R61.reuse ;  /* 0x000000083aa57223 */ /* 0x180fe2000001083d */
[-CC-:B------:R-:W-:Y:S01]  /*18950*/  FFMA.FTZ R6, R59, R8.reuse, -R61.reuse ;  /* 0x000000083b067223 */ /* 0x180fe2000001083d */
[-CC-:B------:R-:W-:Y:S01]  /*18960*/  FFMA.FTZ R167, R69, R8.reuse, -R61.reuse ;  /* 0x0000000845a77223 */ /* 0x180fe2000001083d */
[-CC-:B------:R-:W-:Y:S01]  /*18970*/  FFMA.FTZ R81, R81, R8.reuse, -R61.reuse ;  /* 0x0000000851517223 */ /* 0x180fe2000001083d */
[----:B------:R-:W-:Y:S01]  /*18980*/  FFMA.FTZ R161, R66, R8, -R61 ;  /* 0x0000000842a17223 */ /* 0x000fe2000001083d */
[----:B------:R-:W3:Y:S01]  /*18990*/  MUFU.EX2 R21, R21 ;  /* 0x0000001500157308 */ /* 0x000ee20000000800 */
[----:B-1----:R-:W-:-:S02]  /*189a0*/  IMAD.MOV.U32 R11, RZ, RZ, 0x40000040 ;  /* 0x40000040ff0b7424 */ /* 0x002fc400078e00ff */
[----:B0-----:R-:W-:Y:S01]  /*189b0*/  FFMA.FTZ R3, R20, R3, R180 ;  /* 0x0000000314037223 */ /* 0x001fe200000100b4 */
[-CC-:B------:R-:W-:Y:S01]  /*189c0*/  FFMA.FTZ R163, R70, R8.reuse, -R61.reuse ;  /* 0x0000000846a37223 */ /* 0x180fe2000001083d */
[-CC-:B------:R-:W-:Y:S01]  /*189d0*/  FFMA.FTZ R75, R75, R8.reuse, -R61.reuse ;  /* 0x000000084b4b7223 */ /* 0x180fe2000001083d */
[----:B------:R-:W-:Y:S01]  /*189e0*/  FFMA.FTZ R78, R78, R8, -R61 ;  /* 0x000000084e4e7223 */ /* 0x000fe2000001083d */
[----:B------:R-:W-:Y:S01]  /*189f0*/  R2UR UR7, R11 ;  /* 0x000000000b0772ca */ /* 0x000fe200000e0000 */
[----:B------:R-:W-:Y:S01]  /*18a00*/  FADD.FTZ R3, R42, R3 ;  /* 0x000000032a037221 */ /* 0x000fe20000010000 */
[----:B------:R-:W0:Y:S01]  /*18a10*/  MUFU.EX2 R183, R183 ;  /* 0x000000b700b77308 */ /* 0x000e220000000800 */
[----:B--2---:R-:W-:Y:S01]  /*18a20*/  FFMA.FTZ R0, R87, R0, R181 ;  /* 0x0000000057007223 */ /* 0x004fe200000100b5 */
[-C--:B------:R-:W-:Y:S01]  /*18a30*/  FFMA.FTZ R79, R79, R8.reuse, -R61 ;  /* 0x000000084f4f7223 */ /* 0x080fe2000001083d */
[----:B------:R-:W-:Y:S01]  /*18a40*/  FADD.FTZ R3, R182, R3 ;  /* 0x00000003b6037221 */ /* 0x000fe20000010000 */
[-CC-:B------:R-:W-:Y:S01]  /*18a50*/  FFMA.FTZ R82, R82, R8.reuse, -R61.reuse ;  /* 0x0000000852527223 */ /* 0x180fe2000001083d */
[-CC-:B------:R-:W-:Y:S01]  /*18a60*/  FFMA.FTZ R83, R83, R8.reuse, -R61.reuse ;  /* 0x0000000853537223 */ /* 0x180fe2000001083d */
[-C--:B------:R-:W-:Y:S01]  /*18a70*/  FFMA.FTZ R86, R86, R8.reuse, -R61 ;  /* 0x0000000856567223 */ /* 0x080fe2000001083d */
[----:B------:R-:W-:Y:S01]  /*18a80*/  FADD.FTZ R3, R15, R3 ;  /* 0x000000030f037221 */ /* 0x000fe20000010000 */
[----:B------:R-:W1:Y:S01]  /*18a90*/  MUFU.EX2 R32, R32 ;  /* 0x0000002000207308 */ /* 0x000e620000000800 */
[----:B---3--:R-:W-:Y:S01]  /*18aa0*/  FADD.FTZ R0, R21, R0 ;  /* 0x0000000015007221 */ /* 0x008fe20000010000 */
[----:B------:R-:W-:Y:S01]  /*18ab0*/  ISETP.GT.AND P3, PT, R12, R5, PT ;  /* 0x000000050c00720c */ /* 0x000fe20003f64270 */
[----:B------:R-:W-:Y:S01]  /*18ac0*/  FADD.FTZ R11, R176, R3 ;  /* 0x00000003b00b7221 */ /* 0x000fe20000010000 */
[----:B------:R-:W-:Y:S01]  /*18ad0*/  FFMA.FTZ R3, R67, R8, -R61 ;  /* 0x0000000843037223 */ /* 0x000fe2000001083d */
[----:B------:R-:W-:Y:S01]  /*18ae0*/  F2FP.BF16.F32.PACK_AB R180, R42, R180 ;  /* 0x000000b42ab4723e */ /* 0x000fe200000010ff */
[----:B------:R-:W-:-:S02]  /*18af0*/  VIADD R12, R12, 0xffffffff ;  /* 0xffffffff0c0c7836 */ /* 0x000fc40000000000 */
[----:B------:R-:W-:Y:S01]  /*18b00*/  FADD.FTZ R11, R24, R11 ;  /* 0x0000000b180b7221 */ /* 0x000fe20000010000 */
[----:B------:R-:W2:Y:S01]  /*18b10*/  MUFU.EX2 R177, R177 ;  /* 0x000000b100b17308 */ /* 0x000ea20000000800 */
[----:B0-----:R-:W-:Y:S01]  /*18b20*/  FADD.FTZ R10, R183, R0 ;  /* 0x00000000b70a7221 */ /* 0x001fe20000010000 */
[----:B------:R-:W-:Y:S01]  /*18b30*/  F2FP.BF16.F32.PACK_AB R182, R15, R182 ;  /* 0x000000b60fb6723e */ /* 0x000fe200000010ff */
[----:B------:R-:W-:Y:S01]  /*18b40*/  FADD.FTZ R11, R178, R11 ;  /* 0x0000000bb20b7221 */ /* 0x000fe20000010000 */
[----:B------:R-:W-:Y:S02]  /*18b50*/  F2FP.BF16.F32.PACK_AB R181, R21, R181 ;  /* 0x000000b515b5723e */ /* 0x000fe400000010ff */
[----:B------:R-:W-:Y:S01]  /*18b60*/  F2FP.BF16.F32.PACK_AB R176, R24, R176 ;  /* 0x000000b018b0723e */ /* 0x000fe200000010ff */
[----:B------:R-:W-:Y:S01]  /*18b70*/  FADD.FTZ R11, R26, R11 ;  /* 0x0000000b1a0b7221 */ /* 0x000fe20000010000 */
[----:B------:R-:W0:Y:S01]  /*18b80*/  MUFU.EX2 R25, R25 ;  /* 0x0000001900197308 */ /* 0x000e220000000800 */
[C---:B-1----:R-:W-:Y:S01]  /*18b90*/  FADD.FTZ R10, R32.reuse, R10 ;  /* 0x0000000a200a7221 */ /* 0x042fe20000010000 */
[----:B------:R-:W-:Y:S01]  /*18ba0*/  F2FP.BF16.F32.PACK_AB R183, R32, R183 ;  /* 0x000000b720b7723e */ /* 0x000fe200000010ff */
[----:B------:R-:W-:Y:S01]  /*18bb0*/  FADD.FTZ R11, R172, R11 ;  /* 0x0000000bac0b7221 */ /* 0x000fe20000010000 */
[----:B------:R-:W-:-:S02]  /*18bc0*/  F2FP.BF16.F32.PACK_AB R178, R26, R178 ;  /* 0x000000b21ab2723e */ /* 0x000fc400000010ff */
[C---:B------:R-:W-:Y:S01]  /*18bd0*/  F2FP.BF16.F32.PACK_AB R172, R31.reuse, R172 ;  /* 0x000000ac1fac723e */ /* 0x040fe200000010ff */
[----:B------:R-:W-:Y:S01]  /*18be0*/  FADD.FTZ R11, R31, R11 ;  /* 0x0000000b1f0b7221 */ /* 0x000fe20000010000 */
[----:B------:R-:W-:Y:S01]  /*18bf0*/  MUFU.EX2 R179, R179 ;  /* 0x000000b300b37308 */ /* 0x000fe20000000800 */
[----:B--2---:R-:W-:Y:S02]  /*18c00*/  FADD.FTZ R10, R177, R10 ;  /* 0x0000000ab10a7221 */ /* 0x004fe40000010000 */
[----:B------:R-:W-:Y:S01]  /*18c10*/  FADD.FTZ R11, R174, R11 ;  /* 0x0000000bae0b7221 */ /* 0x000fe20000010000 */
[----:B------:R-:W-:-:S03]  /*18c20*/  F2FP.BF16.F32.PACK_AB R174, R35, R174 ;  /* 0x000000ae23ae723e */ /* 0x000fc600000010ff */
[----:B------:R-:W-:Y:S01]  /*18c30*/  FADD.FTZ R11, R35, R11 ;  /* 0x0000000b230b7221 */ /* 0x000fe20000010000 */
[----:B------:R-:W-:Y:S01]  /*18c40*/  MUFU.EX2 R28, R28 ;  /* 0x0000001c001c7308 */ /* 0x000fe20000000800 */
[----:B0-----:R-:W-:Y:S02]  /*18c50*/  F2FP.BF16.F32.PACK_AB R177, R25, R177 ;  /* 0x000000b119b1723e */ /* 0x001fe400000010ff */
[----:B------:R-:W-:Y:S01]  /*18c60*/  FADD.FTZ R11, R168, R11 ;  /* 0x0000000ba80b7221 */ /* 0x000fe20000010000 */
[----:B------:R-:W-:-:S03]  /*18c70*/  F2FP.BF16.F32.PACK_AB R168, R36, R168 ;  /* 0x000000a824a8723e */ /* 0x000fc600000010ff */
[----:B------:R-:W-:Y:S01]  /*18c80*/  FADD.FTZ R11, R36, R11 ;  /* 0x0000000b240b7221 */ /* 0x000fe20000010000 */
[----:B------:R-:W-:Y:S03]  /*18c90*/  MUFU.EX2 R173, R173 ;  /* 0x000000ad00ad7308 */ /* 0x000fe60000000800 */
        /* <DEDUP_REMOVED lines=16> */
[----:B------:R-:W-:-:S05]  /*18da0*/  FADD.FTZ R11, R162, R11 ;  /* 0x0000000ba20b7221 */ /* 0x000fca0000010000 */
[----:B------:R-:W-:Y:S08]  /*18db0*/  MUFU.EX2 R29, R29 ;  /* 0x0000001d001d7308 */ /* 0x000ff00000000800 */
[----:B------:R-:W-:Y:S08]  /*18dc0*/  MUFU.EX2 R171, R171 ;  /* 0x000000ab00ab7308 */ /* 0x000ff00000000800 */
[----:B------:R-:W-:Y:S01]  /*18dd0*/  MUFU.EX2 R33, R33 ;  /* 0x0000002100217308 */ /* 0x000fe20000000800 */
[----:B------:R-:W-:-:S02]  /*18de0*/  WARPGROUP.DEPBAR.LE gsb0, 0x0 ;  /* 0x00008000000079c5 */ /* 0x000fc40000010000 */
[----:B------:R-:W-:Y:S01]  /*18df0*/  WARPGROUP.ARRIVE ;  /* 0x00000000000079c5 */ /* 0x000fe20000000000 */
[----:B------:R-:W-:-:S04]  /*18e00*/  FFMA.FTZ R157, R74, R8, -R61 ;  /* 0x000000084a9d7223 */ /* 0x000fc8000001083d */
[----:B------:R-:W-:Y:S01]  /*18e10*/  MUFU.EX2 R165, R165 ;  /* 0x000000a500a57308 */ /* 0x000fe20000000800 */
[----:B------:R-:W-:Y:S07]  /*18e20*/  HGMMA.64x128x16.F32.BF16 R88, R152, gdesc[UR4].tnspB, R88, gsb0 ;  /* 0x41e0000498587df0 */ /* 0x000fee0008001858 */
        /* <DEDUP_REMOVED lines=20> */
[----:B-1----:R-:W-:Y:S01]  /*18f70*/  F2FP.BF16.F32.PACK_AB R159, R79, R78 ;  /* 0x0000004e4f9f723e */ /* 0x002fe200000010ff */
[----:B------:R-:W-:Y:S02]  /*18f80*/  WARPGROUP.DEPBAR.LE gsb0, 0x0 ;  /* 0x00008000000079c5 */ /* 0x000fe40000010000 */
[----:B------:R0:W-:Y:S04]  /*18f90*/  @!P1 SYNCS.ARRIVE.TRANS64.RED.A1T0 RZ, [R13+URZ], RZ ;  /* 0x000000ff0dff99a7 */ /* 0x0001e8000810043f */
[----:B------:R-:W1:Y:S01]  /*18fa0*/  MUFU.EX2 R53, R53 ;  /* 0x0000003500357308 */ /* 0x000e620000000800 */
[----:B0-----:R-:W-:Y:S01]  /*18fb0*/  FADD.FTZ R13, R25, R10 ;  /* 0x0000000a190d7221 */ /* 0x001fe20000010000 */
[-C--:B------:R-:W-:Y:S01]  /*18fc0*/  FFMA.FTZ R10, R71, R8.reuse, -R61 ;  /* 0x00000008470a7223 */ /* 0x080fe2000001083d */
[----:B------:R0:W-:Y:S05]  /*18fd0*/  @!P1 SYNCS.ARRIVE.TRANS64.RED.A1T0 RZ, [R14+URZ], RZ ;  /* 0x000000ff0eff99a7 */ /* 0x0001ea000810043f */
[----:B------:R-:W2:Y:S01]  /*18fe0*/  MUFU.EX2 R83, R83 ;  /* 0x0000005300537308 */ /* 0x000ea20000000800 */
[----:B------:R-:W-:Y:S01]  /*18ff0*/  FADD.FTZ R13, R179, R13 ;  /* 0x0000000db30d7221 */ /* 0x000fe20000010000 */
[----:B------:R-:W-:Y:S01]  /*19000*/  FFMA.FTZ R61, R84, R8, -R61 ;  /* 0x00000008543d7223 */ /* 0x000fe2000001083d */
[----:B------:R-:W-:-:S02]  /*19010*/  F2FP.BF16.F32.PACK_AB R179, R28, R179 ;  /* 0x000000b31cb3723e */ /* 0x000fc400000010ff */
[----:B------:R-:W-:Y:S01]  /*19020*/  FADD.FTZ R13, R28, R13 ;  /* 0x0000000d1c0d7221 */ /* 0x000fe20000010000 */
[----:B-1----:R-:W-:Y:S02]  /*19030*/  F2FP.BF16.F32.PACK_AB R152, R53, R52 ;  /* 0x000000343598723e */ /* 0x002fe400000010ff */
[----:B------:R-:W-:Y:S01]  /*19040*/  MUFU.EX2 R10, R10 ;  /* 0x0000000a000a7308 */ /* 0x000fe20000000800 */
[----:B------:R-:W-:Y:S01]  /*19050*/  FADD.FTZ R13, R173, R13 ;  /* 0x0000000dad0d7221 */ /* 0x000fe20000010000 */
[----:B------:R-:W-:-:S03]  /*19060*/  F2FP.BF16.F32.PACK_AB R173, R30, R173 ;  /* 0x000000ad1ead723e */ /* 0x000fc600000010ff */
[----:B------:R-:W-:-:S03]  /*19070*/  FADD.FTZ R13, R30, R13 ;  /* 0x0000000d1e0d7221 */ /* 0x000fc60000010000 */
[----:B------:R-:W-:Y:S01]  /*19080*/  MUFU.EX2 R56, R56 ;  /* 0x0000003800387308 */ /* 0x000fe20000000800 */
[----:B------:R-:W-:Y:S01]  /*19090*/  FADD.FTZ R13, R175, R13 ;  /* 0x0000000daf0d7221 */ /* 0x000fe20000010000 */
[----:B------:R-:W-:Y:S02]  /*190a0*/  F2FP.BF16.F32.PACK_AB R175, R27, R175 ;  /* 0x000000af1baf723e */ /* 0x000fe400000010ff */
[----:B--2---:R-:W-:Y:S01]  /*190b0*/  F2FP.BF16.F32.PACK_AB R153, R83, R82 ;  /* 0x000000525399723e */ /* 0x004fe200000010ff */
[----:B------:R-:W-:-:S03]  /*190c0*/  FADD.FTZ R13, R27, R13 ;  /* 0x0000000d1b0d7221 */ /* 0x000fc60000010000 */
[----:B------:R-:W-:Y:S01]  /*190d0*/  MUFU.EX2 R86, R86 ;  /* 0x0000005600567308 */ /* 0x000fe20000000800 */
[----:B------:R-:W-:Y:S01]  /*190e0*/  FADD.FTZ R13, R169, R13 ;  /* 0x0000000da90d7221 */ /* 0x000fe20000010000 */
[----:B------:R-:W-:-:S03]  /*190f0*/  F2FP.BF16.F32.PACK_AB R169, R29, R169 ;  /* 0x000000a91da9723e */ /* 0x000fc600000010ff */
[----:B------:R-:W-:-:S03]  /*19100*/  FADD.FTZ R13, R29, R13 ;  /* 0x0000000d1d0d7221 */ /* 0x000fc60000010000 */
[----:B------:R-:W1:Y:S01]  /*19110*/  MUFU.EX2 R57, R57 ;  /* 0x0000003900397308 */ /* 0x000e620000000800 */
[----:B------:R-:W-:Y:S01]  /*19120*/  FADD.FTZ R13, R171, R13 ;  /* 0x0000000dab0d7221 */ /* 0x000fe20000010000 */
[----:B------:R-:W-:-:S03]  /*19130*/  F2FP.BF16.F32.PACK_AB R171, R33, R171 ;  /* 0x000000ab21ab723e */ /* 0x000fc600000010ff */
[----:B------:R-:W-:-:S03]  /*19140*/  FADD.FTZ R13, R33, R13 ;  /* 0x0000000d210d7221 */ /* 0x000fc60000010000 */
[----:B------:R-:W2:Y:S01]  /*19150*/  MUFU.EX2 R61, R61 ;  /* 0x0000003d003d7308 */ /* 0x000ea20000000800 */
[----:B------:R-:W-:Y:S01]  /*19160*/  FADD.FTZ R13, R165, R13 ;  /* 0x0000000da50d7221 */ /* 0x000fe20000010000 */
[----:B------:R-:W-:-:S03]  /*19170*/  F2FP.BF16.F32.PACK_AB R165, R6, R165 ;  /* 0x000000a506a5723e */ /* 0x000fc600000010ff */
[----:B------:R-:W-:-:S04]  /*19180*/  FADD.FTZ R13, R6, R13 ;  /* 0x0000000d060d7221 */ /* 0x000fc80000010000 */
[----:B------:R-:W-:Y:S01]  /*19190*/  FADD.FTZ R13, R167, R13 ;  /* 0x0000000da70d7221 */ /* 0x000fe20000010000 */
[C---:B------:R-:W-:Y:S02]  /*191a0*/  F2FP.BF16.F32.PACK_AB R167, R0.reuse, R167 ;  /* 0x000000a700a7723e */ /* 0x040fe400000010ff */
[----:B-1----:R-:W-:Y:S01]  /*191b0*/  F2FP.BF16.F32.PACK_AB R154, R57, R56 ;  /* 0x00000038399a723e */ /* 0x002fe200000010ff */
[----:B------:R-:W-:-:S04]  /*191c0*/  FADD.FTZ R13, R0, R13 ;  /* 0x0000000d000d7221 */ /* 0x000fc80000010000 */
[----:B0-----:R-:W-:Y:S01]  /*191d0*/  FADD.FTZ R14, R161, R13 ;  /* 0x0000000da10e7221 */ /* 0x001fe20000010000 */
[----:B------:R-:W-:Y:S02]  /*191e0*/  F2FP.BF16.F32.PACK_AB R161, R3, R161 ;  /* 0x000000a103a1723e */ /* 0x000fe400000010ff */
[----:B--2---:R-:W-:Y:S01]  /*191f0*/  F2FP.BF16.F32.PACK_AB R155, R61, R86 ;  /* 0x000000563d9b723e */ /* 0x004fe200000010ff */
[----:B------:R-:W-:-:S04]  /*19200*/  FADD.FTZ R14, R3, R14 ;  /* 0x0000000e030e7221 */ /* 0x000fc80000010000 */
[----:B------:R-:W-:Y:S01]  /*19210*/  FADD.FTZ R13, R163, R14 ;  /* 0x0000000ea30d7221 */ /* 0x000fe20000010000 */
[----:B------:R-:W-:Y:S01]  /*19220*/  FADD.FTZ R14, R44, R11 ;  /* 0x0000000b2c0e7221 */ /* 0x000fe20000010000 */
[C---:B------:R-:W-:Y:S02]  /*19230*/  F2FP.BF16.F32.PACK_AB R163, R10.reuse, R163 ;  /* 0x000000a30aa3723e */ /* 0x040fe400000010ff */
[----:B------:R-:W-:Y:S01]  /*19240*/  FADD.FTZ R6, R10, R13 ;  /* 0x0000000d0a067221 */ /* 0x000fe20000010000 */
[----:B------:R-:W-:Y:S01]  /*19250*/  FADD.FTZ R14, R39, R14 ;  /* 0x0000000e270e7221 */ /* 0x000fe20000010000 */
[----:B------:R-:W-:Y:S02]  /*19260*/  IMAD.MOV.U32 R10, RZ, RZ, R9 ;  /* 0x000000ffff0a7224 */ /* 0x000fe400078e0009 */
[----:B------:R-:W-:Y:S01]  /*19270*/  FADD.FTZ R6, R157, R6 ;  /* 0x000000069d067221 */ /* 0x000fe20000010000 */
[----:B------:R-:W-:Y:S01]  /*19280*/  FADD.FTZ R11, R45, R14 ;  /* 0x0000000e2d0b7221 */ /* 0x000fe20000010000 */
[----:B------:R-:W-:Y:S01]  /*19290*/  F2FP.BF16.F32.PACK_AB R157, R75, R157 ;  /* 0x0000009d4b9d723e */ /* 0x000fe200000010ff */
[----:B------:R-:W-:-:S02]  /*192a0*/  IMAD.MOV.U32 R14, RZ, RZ, R187 ;  /* 0x000000ffff0e7224 */ /* 0x000fc400078e00bb */
        /* <DEDUP_REMOVED lines=16> */
[----:B------:R-:W-:Y:S05]  /*193b0*/  BSYNC B1 ;  /* 0x0000000000017941 */ /* 0x000fea0003800000 */
.L_x_2662:
[----:B------:R-:W-:Y:S05]  /*193c0*/  BSYNC B0 ;  /* 0x0000000000007941 */ /* 0x000fea0003800000 */
.L_x_2661:
[----:B------:R-:W-:Y:S01]  /*193d0*/  ISETP.GE.AND P2, PT, R12, R199, PT ;  /* 0x000000c70c00720c */ /* 0x000fe20003f46270 */
[----:B------:R-:W-:-:S12]  /*193e0*/  BSSY B0, `(.L_x_2674) ;  /* 0x00002ca000007945 */ /* 0x000fd80003800000 */
[----:B------:R-:W-:Y:S05]  /*193f0*/  @!P2 BRA `(.L_x_2675) ;  /* 0x0000002c0020a947 */ /* 0x000fea0003800000 */
[----:B------:R-:W-:Y:S02]  /*19400*/  IMAD.MOV.U32 R10, RZ, RZ, R9 ;  /* 0x000000ffff0a7224 */ /* 0x000fe400078e0009 */
[----:B------:R-:W-:Y:S02]  /*19410*/  IMAD.MOV.U32 R5, RZ, RZ, R7 ;  /* 0x000000ffff057224 */ /* 0x000fe400078e0007 */
[----:B------:R-:W-:Y:S02]  /*19420*/  IMAD.MOV.U32 R11, RZ, RZ, R187 ;  /* 0x000000ffff0b7224 */ /* 0x000fe400078e00bb */
[----:B------:R-:W-:-:S07]  /*19430*/  IMAD.MOV.U32 R6, RZ, RZ, R184 ;  /* 0x000000ffff067224 */ /* 0x000fce00078e00b8 */
.L_x_2686:
        /* <DEDUP_REMOVED lines=8> */
.L_x_2676:
[----:B------:R-:W-:Y:S01]  /*194c0*/  IMAD R8, R184, 0x8, R2 ;  /* 0x00000008b8087824 */ /* 0x000fe200078e0202 */
[----:B------:R-:W-:-:S04]  /*194d0*/  SHF.L.U32 R9, R187, 0x1f, RZ ;  /* 0x0000001fbb097819 */ /* 0x000fc800000006ff */
[----:B------:R0:W1:Y:S01]  /*194e0*/  SYNCS.PHASECHK.TRANS64.TRYWAIT P2, [R8+URZ+0x34830], R9 ;  /* 0x03483009080075a7 */ /* 0x000062000804017f */
[----:B------:R-:W-:Y:S05]  /*194f0*/  @!P0 BRA `(.L_x_2677) ;  /* 0x0000000000048947 */ /* 0x000fea0003800000 */
[----:B------:R-:W-:Y:S01]  /*19500*/  BPT.TRAP 0x1 ;  /* 0x000000040000795c */ /* 0x000fe20000300000 */
.L_x_2677:
[----:B------:R-:W-:Y:S01]  /*19510*/  IMAD R7, R184, 0xc00, R4 ;  /* 0x00000c00b8077824 */ /* 0x000fe200078e0204 */
[----:B------:R-:W-:Y:S03]  /*19520*/  BSSY B1, `(.L_x_2678) ;  /* 0x0000006000017945 */ /* 0x000fe60003800000 */
[C---:B------:R-:W-:Y:S02]  /*19530*/  VIADD R14, R7.reuse, 0x2 ;  /* 0x00000002070e7836 */ /* 0x040fe40000000000 */
[----:B------:R-:W-:Y:S01]  /*19540*/  VIADD R21, R7, 0x4 ;  /* 0x0000000407157836 */ /* 0x000fe20000000000 */
[----:B-1----:R-:W-:Y:S06]  /*19550*/  @P2 BRA `(.L_x_2679) ;  /* 0x0000000000082947 */ /* 0x002fec0003800000 */
[----:B------:R-:W1:Y:S02]  /*19560*/  SYNCS.PHASECHK.TRANS64.TRYWAIT P2, [R8+URZ+0x34830], R9 ;  /* 0x03483009080075a7 */ /* 0x000e64000804017f */
[----:B-1----:R-:W-:Y:S05]  /*19570*/  @!P2 BRA `(.L_x_2680) ;  /* 0x000000fc0054a947 */ /* 0x002fea0003800000 */
.L_x_2679:
[----:B------:R-:W-:Y:S05]  /*19580*/  BSYNC B1 ;  /* 0x0000000000017941 */ /* 0x000fea0003800000 */
.L_x_2678:
[----:B01----:R-:W-:Y:S01]  /*19590*/  IMAD.MOV.U32 R8, RZ, RZ, R7 ;  /* 0x000000ffff087224 */ /* 0x003fe200078e0007 */
[----:B------:R0:W-:Y:S01]  /*195a0*/  STL.64 [R1+0xa0], R10 ;  /* 0x0000a00a01007387 */ /* 0x0001e20000100a00 */
[----:B------:R-:W-:Y:S02]  /*195b0*/  IMAD.MOV.U32 R9, RZ, RZ, 0x40000040 ;  /* 0x40000040ff097424 */ /* 0x000fe400078e00ff */
[----:B------:R-:W-:Y:S01]  /*195c0*/  VIADD R24, R7, 0x400 ;  /* 0x0000040007187836 */ /* 0x000fe20000000000 */
[----:B------:R-:W-:Y:S01]  /*195d0*/  R2UR UR54, R8 ;  /* 0x00000000083672ca */ /* 0x000fe200000e0000 */
[----:B------:R-:W-:Y:S01]  /*195e0*/  IMAD.MOV.U32 R25, RZ, RZ, 0x40000040 ;  /* 0x40000040ff197424 */ /* 0x000fe200078e00ff */
[----:B------:R-:W-:Y:S02]  /*195f0*/  R2UR UR55, R9 ;  /* 0x00000000093772ca */ /* 0x000fe400000e0000 */
        /* <DEDUP_REMOVED lines=37> */
[----:B0-----:R-:W2:Y:S01]  /*19850*/  LDL.64 R10, [R1+0x30] ;  /* 0x00003000010a7983 */ /* 0x001ea20000100a00 */
        /* <DEDUP_REMOVED lines=16> */
[----:B------:R-:W-:Y:S02]  /*19960*/  R2UR UR7, R9 ;  /* 0x00000000090772ca */ /* 0x000fe400000e0000 */
[----:B------:R-:W4:Y:S01]  /*19970*/  LDL.64 R8, [R1+0x38] ;  /* 0x0000380001087983 */ /* 0x000f220000100a00 */
[----:B------:R-:W-:Y:S01]  /*19980*/  IMAD.MOV.U32 R15, RZ, RZ, 0x40000040 ;  /* 0x40000040ff0f7424 */ /* 0x000fe200078e00ff */
[----:B------:R-:W-:Y:S02]  /*19990*/  R2UR UR50, R14 ;  /* 0x000000000e3272ca */ /* 0x000fe400000e0000 */
[----:B0-----:R-:W3:Y:S01]  /*199a0*/  LDL.64 R2, [R1+0x20] ;  /* 0x0000200001027983 */ /* 0x001ee20000100a00 */
[----:B------:R-:W-:Y:S01]  /*199b0*/  VIADD R14, R7, 0x6 ;  /* 0x00000006070e7836 */ /* 0x000fe20000000000 */
[C---:B------:R-:W-:Y:S01]  /*199c0*/  R2UR UR51, R15.reuse ;  /* 0x000000000f3372ca */ /* 0x040fe200000e0000 */
[-C--:B------:R-:W-:Y:S01]  /*199d0*/  FMUL.FTZ R88, R88, R20.reuse ;  /* 0x0000001458587220 */ /* 0x080fe20000410000 */
[----:B------:R-:W-:Y:S01]  /*199e0*/  R2UR UR35, R15 ;  /* 0x000000000f2372ca */ /* 0x000fe200000e0000 */
[-C--:B------:R-:W-:Y:S01]  /*199f0*/  FMUL.FTZ R89, R89, R20.reuse ;  /* 0x0000001459597220 */ /* 0x080fe20000410000 */
[----:B------:R-:W-:Y:S01]  /*19a00*/  R2UR UR34, R14 ;  /* 0x000000000e2272ca */ /* 0x000fe200000e0000 */
[----:B------:R-:W-:Y:S01]  /*19a10*/  VIADD R14, R7, 0x404 ;  /* 0x00000404070e7836 */ /* 0x000fe20000000000 */
[C---:B------:R-:W-:Y:S01]  /*19a20*/  R2UR UR23, R15.reuse ;  /* 0x000000000f1772ca */ /* 0x040fe200000e0000 */
[-C--:B------:R-:W-:Y:S01]  /*19a30*/  FMUL.FTZ R92, R92, R20.reuse ;  /* 0x000000145c5c7220 */ /* 0x080fe20000410000 */
[----:B------:R-:W-:Y:S01]  /*19a40*/  R2UR UR11, R15 ;  /* 0x000000000f0b72ca */ /* 0x000fe200000e0000 */
[----:B------:R-:W-:Y:S01]  /*19a50*/  FMUL.FTZ R93, R93, R20 ;  /* 0x000000145d5d7220 */ /* 0x000fe20000410000 */
[----:B------:R-:W-:Y:S01]  /*19a60*/  R2UR UR22, R14 ;  /* 0x000000000e1672ca */ /* 0x000fe200000e0000 */
[----:B------:R-:W-:-:S02]  /*19a70*/  VIADD R14, R7, 0x802 ;  /* 0x00000802070e7836 */ /* 0x000fc40000000000 */
[-C--:B------:R-:W-:Y:S01]  /*19a80*/  FMUL.FTZ R96, R96, R20.reuse ;  /* 0x0000001460607220 */ /* 0x080fe20000410000 */
[-C--:B------:R-:W-:Y:S01]  /*19a90*/  FMUL.FTZ R97, R97, R20.reuse ;  /* 0x0000001461617220 */ /* 0x080fe20000410000 */
[-C--:B------:R-:W-:Y:S01]  /*19aa0*/  FMUL.FTZ R100, R100, R20.reuse ;  /* 0x0000001464647220 */ /* 0x080fe20000410000 */
        /* <DEDUP_REMOVED lines=27> */
[----:B------:R-:W-:Y:S01]  /*19c60*/  WARPGROUP.ARRIVE ;  /* 0x00000000000079c5 */ /* 0x000fe20000000000 */
[----:B------:R-:W-:Y:S01]  /*19c70*/  VIADD R14, R7, 0x806 ;  /* 0x00000806070e7836 */ /* 0x000fe20000000000 */
[----:B------:R-:W-:Y:S01]  /*19c80*/  R2UR UR39, R15 ;  /* 0x000000000f2772ca */ /* 0x000fe200000e0000 */
[----:B------:R-:W3:Y:S03]  /*19c90*/  LDL.64 R20, [R1+0x8] ;  /* 0x0000080001147983 */ /* 0x000ee60000100a00 */
[----:B------:R-:W-:Y:S03]  /*19ca0*/  HGMMA.64x128x16.F32.BF16 R24, gdesc[UR48], R24, gsb0 ;  /* 0x01e00000301879f0 */ /* 0x000fe60008001818 */
[----:B------:R-:W-:Y:S02]  /*19cb0*/  WARPGROUP.DEPBAR.LE gsb0, 0x0 ;  /* 0x00008000000079c5 */ /* 0x000fe40000010000 */
[----:B------:R-:W-:-:S07]  /*19cc0*/  WARPGROUP.ARRIVE ;  /* 0x00000000000079c5 */ /* 0x000fce0000000000 */
[----:B------:R-:W-:Y:S01]  /*19cd0*/  HGMMA.64x128x16.F32.BF16 R24, gdesc[UR44], R24, gsb0 ;  /* 0x01e000002c1879f0 */ /* 0x000fe20008001818 */
[----:B----4-:R-:W-:Y:S02]  /*19ce0*/  R2UR UR32, R8 ;  /* 0x00000000082072ca */ /* 0x010fe400000e0000 */
[----:B------:R-:W-:Y:S02]  /*19cf0*/  R2UR UR33, R9 ;  /* 0x00000000092172ca */ /* 0x000fe400000e0000 */
[----:B--2---:R-:W-:Y:S01]  /*19d00*/  R2UR UR28, R10 ;  /* 0x000000000a1c72ca */ /* 0x004fe200000e0000 */
[----:B------:R-:W2:Y:S01]  /*19d10*/  LDL.64 R8, [R1] ;  /* 0x0000000001087983 */ /* 0x000ea20000100a00 */
[----:B------:R-:W-:Y:S02]  /*19d20*/  WARPGROUP.DEPBAR.LE gsb0, 0x0 ;  /* 0x00008000000079c5 */ /* 0x000fe40000010000 */
[----:B------:R-:W-:-:S07]  /*19d30*/  WARPGROUP.ARRIVE ;  /* 0x00000000000079c5 */ /* 0x000fce0000000000 */
[----:B------:R-:W-:Y:S01]  /*19d40*/  HGMMA.64x128x16.F32.BF16 R24, gdesc[UR32], R24, gsb0 ;  /* 0x01e00000201879f0 */ /* 0x000fe20008001818 */
[----:B------:R-:W-:Y:S02]  /*19d50*/  R2UR UR29, R11 ;  /* 0x000000000b1d72ca */ /* 0x000fe400000e0000 */
[----:B------:R-:W-:Y:S02]  /*19d60*/  R2UR UR38, R14 ;  /* 0x000000000e2672ca */ /* 0x000fe400000e0000 */
[----:B------:R-:W4:Y:S01]  /*19d70*/  LDL.64 R14, [R1+0x18] ;  /* 0x00001800010e7983 */ /* 0x000f220000100a00 */
[----:B---3--:R-:W-:Y:S02]  /*19d80*/  R2UR UR24, R4 ;  /* 0x00000000041872ca */ /* 0x008fe400000e0000 */
[----:B------:R-:W-:Y:S01]  /*19d90*/  R2UR UR25, R5 ;  /* 0x00000000051972ca */ /* 0x000fe200000e0000 */
[----:B------:R0:W5:Y:S01]  /*19da0*/  LDL.LU.64 R10, [R1+0xa0] ;  /* 0x0000a000010a7983 */ /* 0x0001620000300a00 */
[----:B------:R-:W-:-:S02]  /*19db0*/  R2UR UR20, R2 ;  /* 0x00000000021472ca */ /* 0x000fc400000e0000 */
[----:B------:R-:W-:Y:S01]  /*19dc0*/  R2UR UR21, R3 ;  /* 0x00000000031572ca */ /* 0x000fe200000e0000 */
[----:B------:R0:W5:Y:S01]  /*19dd0*/  LDL.LU.64 R4, [R1+0x98] ;  /* 0x0000980001047983 */ /* 0x0001620000300a00 */
[----:B------:R-:W-:Y:S02]  /*19de0*/  R2UR UR12, R20 ;  /* 0x00000000140c72ca */ /* 0x000fe400000e0000 */
[----:B------:R-:W-:Y:S01]  /*19df0*/  R2UR UR13, R21 ;  /* 0x00000000150d72ca */ /* 0x000fe200000e0000 */
[----:B------:R0:W5:Y:S01]  /*19e00*/  LDL.LU.64 R2, [R1+0x90] ;  /* 0x0000900001027983 */ /* 0x0001620000300a00 */
[----:B------:R-:W-:Y:S02]  /*19e10*/  WARPGROUP.DEPBAR.LE gsb0, 0x0 ;  /* 0x00008000000079c5 */ /* 0x000fe40000010000 */
[----:B------:R-:W-:-:S06]  /*19e20*/  WARPGROUP.ARRIVE ;  /* 0x00000000000079c5 */ /* 0x000fcc0000000000 */
[----:B------:R-:W-:Y:S03]  /*19e30*/  HGMMA.64x128x16.F32.BF16 R24, gdesc[UR28], R24, gsb0 ;  /* 0x01e000001c1879f0 */ /* 0x000fe60008001818 */
[----:B------:R-:W-:Y:S02]  /*19e40*/  WARPGROUP.DEPBAR.LE gsb0, 0x0 ;  /* 0x00008000000079c5 */ /* 0x000fe40000010000 */
[----:B------:R-:W-:-:S07]  /*19e50*/  WARPGROUP.ARRIVE ;  /* 0x00000000000079c5 */ /* 0x000fce0000000000 */
[----:B------:R-:W-:Y:S01]  /*19e60*/  HGMMA.64x128x16.F32.BF16 R24, gdesc[UR24], R24, gsb0 ;  /* 0x01e00000181879f0 */ /* 0x000fe20008001818 */
[----:B----4-:R-:W-:Y:S02]  /*19e70*/  R2UR UR16, R14 ;  /* 0x000000000e1072ca */ /* 0x010fe400000e0000 */
[----:B------:R-:W-:Y:S01]  /*19e80*/  R2UR UR17, R15 ;  /* 0x000000000f1172ca */ /* 0x000fe200000e0000 */
[----:B------:R-:W-:Y:S02]  /*19e90*/  WARPGROUP.DEPBAR.LE gsb0, 0x0 ;  /* 0x00008000000079c5 */ /* 0x000fe40000010000 */
[----:B------:R-:W-:-:S06]  /*19ea0*/  WARPGROUP.ARRIVE ;  /* 0x00000000000079c5 */ /* 0x000fcc0000000000 */
[----:B------:R-:W-:Y:S03]  /*19eb0*/  HGMMA.64x128x16.F32.BF16 R24, gdesc[UR20], R24, gsb0 ;  /* 0x01e00000141879f0 */ /* 0x000fe60008001818 */
[----:B------:R-:W-:Y:S02]  /*19ec0*/  WARPGROUP.DEPBAR.LE gsb0, 0x0 ;  /* 0x00008000000079c5 */ /* 0x000fe40000010000 */
[----:B------:R-:W-:-:S07]  /*19ed0*/  WARPGROUP.ARRIVE ;  /* 0x00000000000079c5 */ /* 0x000fce0000000000 */
        /* <DEDUP_REMOVED lines=20> */
.L_x_2681:
[----:B-----5:R-:W-:Y:S01]  /*1a020*/  SHF.L.U32 R7, R11, 0x1f, RZ ;  /* 0x0000001f0b077819 */ /* 0x020fe200000006ff */
[----:B------:R-:W-:-:S04]  /*1a030*/  IMAD R11, R6, 0x8, R2 ;  /* 0x00000008060b7824 */ /* 0x000fc800078e0202 */
[----:B------:R0:W1:Y:S01]  /*1a040*/  SYNCS.PHASECHK.TRANS64.TRYWAIT P2, [R11+URZ+0x34850], R7 ;  /* 0x034850070b0075a7 */ /* 0x000062000804017f */
[----:B------:R-:W-:Y:S05]  /*1a050*/  @!P0 BRA `(.L_x_2682) ;  /* 0x0000000000048947 */ /* 0x000fea0003800000 */
[----:B------:R-:W-:Y:S01]  /*1a060*/  BPT.TRAP 0x1 ;  /* 0x000000040000795c */ /* 0x000fe20000300000 */
.L_x_2682:
[----:B------:R-:W-:Y:S04]  /*1a070*/  BSSY B1, `(.L_x_2683) ;  /* 0x0000004000017945 */ /* 0x000fe80003800000 */
[----:B-1----:R-:W-:Y:S05]  /*1a080*/  @P2 BRA `(.L_x_2684) ;  /* 0x0000000000082947 */ /* 0x002fea0003800000 */
[----:B------:R-:W1:Y:S02]  /*1a090*/  SYNCS.PHASECHK.TRANS64.TRYWAIT P2, [R11+URZ+0x34850], R7 ;  /* 0x034850070b0075a7 */ /* 0x000e64000804017f */
[----:B-1----:R-:W-:Y:S05]  /*1a0a0*/  @!P2 BRA `(.L_x_2685) ;  /* 0x000000f0009ca947 */ /* 0x002fea0003800000 */
.L_x_2684:
[----:B------:R-:W-:Y:S05]  /*1a0b0*/  BSYNC B1 ;  /* 0x0000000000017941 */ /* 0x000fea0003800000 */
.L_x_2683:
        /* <DEDUP_REMOVED lines=42> */
[----:B------:R-:W-:Y:S01]  /*1a360*/  IMAD.MOV.U32 R9, RZ, RZ, 0x40000040 ;  /* 0x40000040ff097424 */ /* 0x000fe200078e00ff */
        /* <DEDUP_REMOVED lines=14> */
[----:B------:R-:W-:Y:S01]  /*1a450*/  ULDC UR4, c[0x0][0x988] ;  /* 0x0002620000047ab9 */ /* 0x000fe20000000800 */
        /* <DEDUP_REMOVED lines=10> */
[----:B------:R-:W-:-:S02]  /*1a500*/  VIADD R40, R6, 0x280 ;  /* 0x0000028006287836 */ /* 0x000fc40000000000 */
[----:B------:R-:W-:Y:S01]  /*1a510*/  FMUL.FTZ R78, R78, UR58 ;  /* 0x0000003a4e4e7c20 */ /* 0x000fe20008410000 */
[----:B------:R-:W-:Y:S02]  /*1a520*/  IMAD.MOV.U32 R41, RZ, RZ, 0x40000040 ;  /* 0x40000040ff297424 */ /* 0x000fe400078e00ff */
[----:B------:R-:W-:Y:S01]  /*1a530*/  FMUL.FTZ R79, R79, UR58 ;  /* 0x0000003a4f4f7c20 */ /* 0x000fe20008410000 */
[----:B------:R-:W-:Y:S01]  /*1a540*/  FMUL.FTZ R82, R82, UR58 ;  /* 0x0000003a52527c20 */ /* 0x000fe20008410000 */
[----:B------:R-:W-:Y:S01]  /*1a550*/  FMUL.FTZ R83, R83, UR58 ;  /* 0x0000003a53537c20 */ /* 0x000fe20008410000 */
[----:B------:R-:W-:Y:S01]  /*1a560*/  @!P1 IMAD R13, R13, 0x8, R2 ;  /* 0x000000080d0d9824 */ /* 0x000fe200078e0202 */
[----:B------:R-:W-:Y:S01]  /*1a570*/  MUFU.TANH R44, R44 ;  /* 0x0000002c002c7308 */ /* 0x000fe20000002400 */
[----:B------:R-:W-:Y:S01]  /*1a580*/  @!P1 VIADD R11, R11, 0x34860 ;  /* 0x000348600b0b9836 */ /* 0x000fe20000000000 */
[----:B------:R-:W-:Y:S01]  /*1a590*/  ISETP.GT.AND P2, PT, R12, R199, PT ;  /* 0x000000c70c00720c */ /* 0x000fe20003f44270 */
[----:B------:R-:W-:-:S02]  /*1a5a0*/  @!P1 VIADD R13, R13, 0x34840 ;  /* 0x000348400d0d9836 */ /* 0x000fc40000000000 */
[----:B------:R-:W-:Y:S01]  /*1a5b0*/  VIADD R12, R12, 0xffffffff ;  /* 0xffffffff0c0c7836 */ /* 0x000fe20000000000 */
[----:B------:R-:W-:Y:S02]  /*1a5c0*/  @!P1 PRMT R11, RZ, 0x654, R11 ;  /* 0x00000654ff0b9816 */ /* 0x000fe4000000000b */
        /* <DEDUP_REMOVED lines=74> */
[----:B------:R-:W-:Y:S01]  /*1aa70*/  R2UR UR6, R8 ;  /* 0x00000000080672ca */ /* 0x000fe200000e0000 */
[----:B------:R-:W-:-:S03]  /*1aa80*/  FMUL.FTZ R85, R87, UR58 ;  /* 0x0000003a57557c20 */ /* 0x000fc60008410000 */
[----:B------:R-:W2:Y:S01]  /*1aa90*/  MUFU.TANH R33, R33 ;  /* 0x0000002100217308 */ /* 0x000ea20000002400 */
[----:B0-----:R-:W-:-:S04]  /*1aaa0*/  FMNMX.FTZ R7, R9, R5, !PT ;  /* 0x0000000509077209 */ /* 0x001fc80007810000 */
[----:B------:R-:W-:-:S03]  /*1aab0*/  FMNMX.FTZ R7, R21, R7, !PT ;  /* 0x0000000715077209 */ /* 0x000fc60007810000 */
[----:B------:R-:W0:Y:S01]  /*1aac0*/  MUFU.TANH R62, R62 ;  /* 0x0000003e003e7308 */ /* 0x000e220000002400 */
[----:B------:R-:W-:-:S04]  /*1aad0*/  FMNMX.FTZ R7, R25, R7, !PT ;  /* 0x0000000719077209 */ /* 0x000fc80007810000 */
[----:B------:R-:W-:-:S03]  /*1aae0*/  FMNMX.FTZ R7, R27, R7, !PT ;  /* 0x000000071b077209 */ /* 0x000fc60007810000 */
[----:B------:R-:W3:Y:S01]  /*1aaf0*/  MUFU.TANH R65, R65 ;  /* 0x0000004100417308 */ /* 0x000ee20000002400 */
[----:B------:R-:W-:-:S04]  /*1ab00*/  FMNMX.FTZ R7, R29, R7, !PT ;  /* 0x000000071d077209 */ /* 0x000fc80007810000 */
[----:B-1----:R-:W-:-:S03]  /*1ab10*/  FMNMX.FTZ R7, R30, R7, !PT ;  /* 0x000000071e077209 */ /* 0x002fc60007810000 */
[----:B------:R-:W1:Y:S01]  /*1ab20*/  MUFU.TANH R69, R69 ;  /* 0x0000004500457308 */ /* 0x000e620000002400 */
[----:B--2---:R-:W-:-:S04]  /*1ab30*/  FMNMX.FTZ R7, R33, R7, !PT ;  /* 0x0000000721077209 */ /* 0x004fc80007810000 */
[----:B------:R-:W-:-:S03]  /*1ab40*/  FMNMX.FTZ R7, R35, R7, !PT ;  /* 0x0000000723077209 */ /* 0x000fc60007810000 */
[----:B------:R-:W2:Y:S01]  /*1ab50*/  MUFU.TANH R73, R73 ;  /* 0x0000004900497308 */ /* 0x000ea20000002400 */
[----:B------:R-:W-:-:S04]  /*1ab60*/  FMNMX.FTZ R7, R37, R7, !PT ;  /* 0x0000000725077209 */ /* 0x000fc80007810000 */
[----:B------:R-:W-:-:S03]  /*1ab70*/  FMNMX.FTZ R7, R38, R7, !PT ;  /* 0x0000000726077209 */ /* 0x000fc60007810000 */
[----:B------:R-:W4:Y:S01]  /*1ab80*/  MUFU.TANH R77, R77 ;  /* 0x0000004d004d7308 */ /* 0x000f220000002400 */
[----:B------:R-:W-:-:S04]  /*1ab90*/  FMNMX.FTZ R7, R43, R7, !PT ;  /* 0x000000072b077209 */ /* 0x000fc80007810000 */
[----:B------:R-:W-:-:S03]  /*1aba0*/  FMNMX.FTZ R7, R44, R7, !PT ;  /* 0x000000072c077209 */ /* 0x000fc60007810000 */
[----:B------:R-:W5:Y:S01]  /*1abb0*/  MUFU.TANH R80, R80 ;  /* 0x0000005000507308 */ /* 0x000f620000002400 */
[----:B------:R-:W-:-:S04]  /*1abc0*/  FMNMX.FTZ R7, R47, R7, !PT ;  /* 0x000000072f077209 */ /* 0x000fc80007810000 */
[----:B------:R-:W-:-:S03]  /*1abd0*/  FMNMX.FTZ R7, R49, R7, !PT ;  /* 0x0000000731077209 */ /* 0x000fc60007810000 */
[----:B------:R-:W5:Y:S01]  /*1abe0*/  MUFU.TANH R24, R24 ;  /* 0x0000001800187308 */ /* 0x000f620000002400 */
        /* <DEDUP_REMOVED lines=10> */
[----:B0-----:R-:W-:-:S03]  /*1ac90*/  FMNMX.FTZ R7, R62, R7, !PT ;  /* 0x000000073e077209 */ /* 0x001fc60007810000 */
[----:B------:R-:W-:Y:S01]  /*1aca0*/  MUFU.TANH R50, R50 ;  /* 0x0000003200327308 */ /* 0x000fe20000002400 */
[----:B------:R-:W-:-:S04]  /*1acb0*/  FMNMX.FTZ R7, R64, R7, !PT ;  /* 0x0000000740077209 */ /* 0x000fc80007810000 */
[----:B---3--:R-:W-:-:S03]  /*1acc0*/  FMNMX.FTZ R7, R65, R7, !PT ;  /* 0x0000000741077209 */ /* 0x008fc60007810000 */
[----:B------:R-:W-:Y:S01]  /*1acd0*/  MUFU.TANH R54, R54 ;  /* 0x0000003600367308 */ /* 0x000fe20000002400 */
[----:B------:R-:W-:-:S04]  /*1ace0*/  FMNMX.FTZ R7, R68, R7, !PT ;  /* 0x0000000744077209 */ /* 0x000fc80007810000 */
[----:B-1----:R-:W-:-:S03]  /*1acf0*/  FMNMX.FTZ R7, R69, R7, !PT ;  /* 0x0000000745077209 */ /* 0x002fc60007810000 */
[----:B------:R-:W-:Y:S01]  /*1ad00*/  MUFU.TANH R58, R58 ;  /* 0x0000003a003a7308 */ /* 0x000fe20000002400 */
[----:B------:R-:W-:-:S04]  /*1ad10*/  FMNMX.FTZ R7, R72, R7, !PT ;  /* 0x0000000748077209 */ /* 0x000fc80007810000 */
[----:B--2---:R-:W-:-:S03]  /*1ad20*/  FMNMX.FTZ R7, R73, R7, !PT ;  /* 0x0000000749077209 */ /* 0x004fc60007810000 */
[----:B------:R-:W-:Y:S01]  /*1ad30*/  MUFU.TANH R85, R85 ;  /* 0x0000005500557308 */ /* 0x000fe20000002400 */
[----:B----4-:R-:W-:-:S04]  /*1ad40*/  FMNMX.FTZ R7, R77, R7, !PT ;  /* 0x000000074d077209 */ /* 0x010fc80007810000 */
[----:B------:R-:W-:Y:S01]  /*1ad50*/  FMNMX.FTZ R7, R81, R7, !PT ;  /* 0x0000000751077209 */ /* 0x000fe20007810000 */
[----:B------:R-:W-:Y:S02]  /*1ad60*/  WARPGROUP.DEPBAR.LE gsb0, 0x0 ;  /* 0x00008000000079c5 */ /* 0x000fe40000010000 */
[----:B------:R-:W-:Y:S01]  /*1ad70*/  WARPGROUP.ARRIVE ;  /* 0x00000000000079c5 */ /* 0x000fe20000000000 */
[----:B------:R-:W-:-:S04]  /*1ad80*/  FMNMX.FTZ R7, R76, R7, !PT ;  /* 0x000000074c077209 */ /* 0x000fc80007810000 */
[----:B-----5:R-:W-:Y:S01]  /*1ad90*/  FMNMX.FTZ R7, R80, R7, !PT ;  /* 0x0000000750077209 */ /* 0x020fe20007810000 */
[----:B------:R-:W-:Y:S01]  /*1ada0*/  HGMMA.64x128x16.F32.BF16 R88, R164, gdesc[UR4].tnspB, R88, gsb0 ;  /* 0x41e00004a4587df0 */ /* 0x000fe20008001858 */
[----:B------:R-:W-:Y:S01]  /*1adb0*/  R2UR UR6, R40 ;  /* 0x00000000280672ca */ /* 0x000fe200000e0000 */
[----:B------:R-:W-:Y:S01]  /*1adc0*/  VIADD R40, R6, 0x300 ;  /* 0x0000030006287836 */ /* 0x000fe20000000000 */
[----:B------:R-:W-:Y:S01]  /*1add0*/  R2UR UR7, R41 ;  /* 0x00000000290772ca */ /* 0x000fe200000e0000 */
[----:B------:R-:W0:Y:S02]  /*1ade0*/  SHFL.BFLY PT, R8, R7, 0x2, 0x1f ;  /* 0x0c401f0007087f89 */ /* 0x000e2400000e0000 */
[----:B0-----:R-:W-:-:S05]  /*1adf0*/  FMNMX.FTZ R7, R7, R8, !PT ;  /* 0x0000000807077209 */ /* 0x001fca0007810000 */
[----:B------:R-:W0:Y:S02]  /*1ae00*/  SHFL.BFLY PT, R8, R7, 0x1, 0x1f ;  /* 0x0c201f0007087f89 */ /* 0x000e2400000e0000 */
[----:B0-----:R-:W-:Y:S01]  /*1ae10*/  FMNMX.FTZ R7, R7, R8, !PT ;  /* 0x0000000807077209 */ /* 0x001fe20007810000 */
[----:B------:R-:W-:-:S04]  /*1ae20*/  IMAD.U32 R8, RZ, RZ, UR4 ;  /* 0x00000004ff087e24 */ /* 0x000fc8000f8e00ff */
[C---:B------:R-:W-:Y:S01]  /*1ae30*/  FMUL.FTZ R86, R7.reuse, R8 ;  /* 0x0000000807567220 */ /* 0x040fe20000410000 */
[----:B------:R-:W-:-:S03]  /*1ae40*/  FADD.FTZ R5, -R7, R5 ;  /* 0x0000000507057221 */ /* 0x000fc60000010100 */
[--C-:B------:R-:W-:Y:S01]  /*1ae50*/  FFMA.FTZ R180, R9, R8, -R86.reuse ;  /* 0x0000000809b47223 */ /* 0x100fe20000010856 */
[----:B------:R-:W-:Y:S01]  /*1ae60*/  FMNMX.FTZ R9, R14, R10, !PT ;  /* 0x0000000a0e097209 */ /* 0x000fe20007810000 */
[-CC-:B------:R-:W-:Y:S01]  /*1ae70*/  FFMA.FTZ R178, R33, R8.reuse, -R86.reuse ;  /* 0x0000000821b27223 */ /* 0x180fe20000010856 */
[-C--:B------:R-:W-:Y:S01]  /*1ae80*/  FMUL.FTZ R5, R5, R8.reuse ;  /* 0x0000000805057220 */ /* 0x080fe20000410000 */
[-CC-:B------:R-:W-:Y:S01]  /*1ae90*/  FFMA.FTZ R182, R25, R8.reuse, -R86.reuse ;  /* 0x0000000819b67223 */ /* 0x180fe20000010856 */
[----:B------:R-:W-:Y:S01]  /*1aea0*/  FMNMX.FTZ R9, R15, R9, !PT ;  /* 0x000000090f097209 */ /* 0x000fe20007810000 */
[----:B------:R-:W-:Y:S01]  /*1aeb0*/  MUFU.EX2 R180, R180 ;  /* 0x000000b400b47308 */ /* 0x000fe20000000800 */
[-CC-:B------:R-:W-:Y:S01]  /*1aec0*/  FFMA.FTZ R27, R27, R8.reuse, -R86.reuse ;  /* 0x000000081b1b7223 */ /* 0x180fe20000010856 */
[-CC-:B------:R-:W-:Y:S01]  /*1aed0*/  FFMA.FTZ R176, R29, R8.reuse, -R86.reuse ;  /* 0x000000081db07223 */ /* 0x180fe20000010856 */
[----:B------:R-:W-:Y:S01]  /*1aee0*/  FMNMX.FTZ R9, R24, R9, !PT ;  /* 0x0000000918097209 */ /* 0x000fe20007810000 */
[-CC-:B------:R-:W-:Y:S01]  /*1aef0*/  FFMA.FTZ R25, R30, R8.reuse, -R86.reuse ;  /* 0x000000081e197223 */ /* 0x180fe20000010856 */
[-CC-:B------:R-:W-:Y:S01]  /*1af00*/  FFMA.FTZ R172, R37, R8.reuse, -R86.reuse ;  /* 0x0000000825ac7223 */ /* 0x180fe20000010856 */
[-CC-:B------:R-:W-:Y:S01]  /*1af10*/  FFMA.FTZ R174, R43, R8.reuse, -R86.reuse ;  /* 0x000000082bae7223 */ /* 0x180fe20000010856 */
[----:B------:R-:W-:Y:S01]  /*1af20*/  FMNMX.FTZ R9, R26, R9, !PT ;  /* 0x000000091a097209 */ /* 0x000fe20007810000 */
[----:B------:R0:W1:Y:S01]  /*1af30*/  MUFU.EX2 R20, R5 ;  /* 0x0000000500147308 */ /* 0x0000620000000800 */
[-CC-:B------:R-:W-:Y:S01]  /*1af40*/  FFMA.FTZ R168, R47, R8.reuse, -R86.reuse ;  /* 0x000000082fa87223 */ /* 0x180fe20000010856 */
[-CC-:B------:R-:W-:Y:S01]  /*1af50*/  FFMA.FTZ R170, R51, R8.reuse, -R86.reuse ;  /* 0x0000000833aa7223 */ /* 0x180fe20000010856 */
[----:B------:R-:W-:Y:S01]  /*1af60*/  FMNMX.FTZ R9, R28, R9, !PT ;  /* 0x000000091c097209 */ /* 0x000fe20007810000 */
[-CC-:B------:R-:W-:Y:S01]  /*1af70*/  FFMA.FTZ R37, R53, R8.reuse, -R86.reuse ;  /* 0x0000000835257223 */ /* 0x180fe20000010856 */
[-CC-:B------:R-:W-:Y:S01]  /*1af80*/  FFMA.FTZ R29, R57, R8.reuse, -R86.reuse ;  /* 0x00000008391d7223 */ /* 0x180fe20000010856 */
[-CC-:B------:R-:W-:Y:S01]  /*1af90*/  FFMA.FTZ R43, R60, R8.reuse, -R86.reuse ;  /* 0x000000083c2b7223 */ /* 0x180fe20000010856 */
[----:B------:R-:W-:Y:S01]  /*1afa0*/  FMNMX.FTZ R9, R31, R9, !PT ;  /* 0x000000091f097209 */ /* 0x000fe20007810000 */
[----:B------:R-:W-:Y:S01]  /*1afb0*/  MUFU.EX2 R182, R182 ;  /* 0x000000b600b67308 */ /* 0x000fe20000000800 */
[-CC-:B0-----:R-:W-:Y:S01]  /*1afc0*/  FFMA.FTZ R5, R21, R8.reuse, -R86.reuse ;  /* 0x0000000815057223 */ /* 0x181fe20000010856 */
[-CC-:B------:R-:W-:Y:S01]  /*1afd0*/  FFMA.FTZ R30, R65, R8.reuse, -R86.reuse ;  /* 0x00000008411e7223 */ /* 0x180fe20000010856 */
[----:B------:R-:W-:Y:S01]  /*1afe0*/  FMNMX.FTZ R9, R32, R9, !PT ;  /* 0x0000000920097209 */ /* 0x000fe20007810000 */
[-CC-:B------:R-:W-:Y:S01]  /*1aff0*/  FFMA.FTZ R21, R68, R8.reuse, -R86.reuse ;  /* 0x0000000844157223 */ /* 0x180fe20000010856 */
[-CC-:B------:R-:W-:Y:S01]  /*1b000*/  FFMA.FTZ R47, R72, R8.reuse, -R86.reuse ;  /* 0x00000008482f7223 */ /* 0x180fe20000010856 */
[-C--:B------:R-:W-:Y:S01]  /*1b010*/  FFMA.FTZ R51, R77, R8.reuse, -R86 ;  /* 0x000000084d337223 */ /* 0x080fe20000010856 */
[----:B------:R-:W-:Y:S01]  /*1b020*/  FMNMX.FTZ R9, R34, R9, !PT ;  /* 0x0000000922097209 */ /* 0x000fe20007810000 */
[----:B------:R-:W0:Y:S01]  /*1b030*/  MUFU.EX2 R5, R5 ;  /* 0x0000000500057308 */ /* 0x000e220000000800 */
[----:B-1----:R-:W-:Y:S01]  /*1b040*/  FFMA.FTZ R3, R20, R3, R180 ;  /* 0x0000000314037223 */ /* 0x002fe200000100b4 */
[-CC-:B------:R-:W-:Y:S01]  /*1b050*/  FFMA.FTZ R53, R81, R8.reuse, -R86.reuse ;  /* 0x0000000851357223 */ /* 0x180fe20000010856 */
[----:B------:R-:W-:Y:S01]  /*1b060*/  FMNMX.FTZ R9, R36, R9, !PT ;  /* 0x0000000924097209 */ /* 0x000fe20007810000 */
[----:B------:R-:W-:-:S03]  /*1b070*/  FFMA.FTZ R80, R80, R8, -R86 ;  /* 0x0000000850507223 */ /* 0x000fc60000010856 */
[----:B------:R-:W-:Y:S01]  /*1b080*/  FMNMX.FTZ R9, R39, R9, !PT ;  /* 0x0000000927097209 */ /* 0x000fe20007810000 */
[----:B------:R-:W-:Y:S03]  /*1b090*/  MUFU.EX2 R176, R176 ;  /* 0x000000b000b07308 */ /* 0x000fe60000000800 */
[----:B------:R-:W-:-:S04]  /*1b0a0*/  FMNMX.FTZ R9, R42, R9, !PT ;  /* 0x000000092a097209 */ /* 0x000fc80007810000 */
[----:B------:R-:W-:Y:S01]  /*1b0b0*/  FMNMX.FTZ R9, R45, R9, !PT ;  /* 0x000000092d097209 */ /* 0x000fe20007810000 */
[----:B------:R-:W-:Y:S01]  /*1b0c0*/  MUFU.EX2 R25, R25 ;  /* 0x0000001900197308 */ /* 0x000fe20000000800 */
[C---:B0-----:R-:W-:Y:S01]  /*1b0d0*/  FADD.FTZ R3, R5.reuse, R3 ;  /* 0x0000000305037221 */ /* 0x041fe20000010000 */
[----:B------:R-:W-:Y:S02]  /*1b0e0*/  F2FP.BF16.F32.PACK_AB R180, R5, R180 ;  /* 0x000000b405b4723e */ /* 0x000fe400000010ff */
[----:B------:R-:W-:Y:S01]  /*1b0f0*/  FMNMX.FTZ R9, R46, R9, !PT ;  /* 0x000000092e097209 */ /* 0x000fe20007810000 */
[----:B------:R-:W-:-:S03]  /*1b100*/  FADD.FTZ R3, R182, R3 ;  /* 0x00000003b6037221 */ /* 0x000fc60000010000 */
        /* <DEDUP_REMOVED lines=8> */
[----:B------:R-:W-:Y:S01]  /*1b190*/  FMNMX.FTZ R9, R58, R9, !PT ;  /* 0x000000093a097209 */ /* 0x000fe20007810000 */
[----:B------:R-:W-:-:S03]  /*1b1a0*/  WARPGROUP.DEPBAR.LE gsb0, 0x0 ;  /* 0x00008000000079c5 */ /* 0x000fc60000010000 */
[----:B------:R-:W-:Y:S01]  /*1b1b0*/  FMNMX.FTZ R9, R63, R9, !PT ;  /* 0x000000093f097209 */ /* 0x000fe20007810000 */
[----:B------:R-:W-:Y:S01]  /*1b1c0*/  WARPGROUP.ARRIVE ;  /* 0x00000000000079c5 */ /* 0x000fe20000000000 */
[----:B------:R-:W-:Y:S01]  /*1b1d0*/  MUFU.EX2 R168, R168 ;  /* 0x000000a800a87308 */ /* 0x000fe20000000800 */
[-CC-:B------:R-:W-:Y:S01]  /*1b1e0*/  FFMA.FTZ R164, R55, R8.reuse, -R86.reuse ;  /* 0x0000000837a47223 */ /* 0x180fe20000010856 */
[----:B------:R-:W-:Y:S01]  /*1b1f0*/  FMNMX.FTZ R9, R66, R9, !PT ;  /* 0x0000000942097209 */ /* 0x000fe20007810000 */
[-CC-:B------:R-:W-:Y:S01]  /*1b200*/  FFMA.FTZ R166, R59, R8.reuse, -R86.reuse ;  /* 0x000000083ba67223 */ /* 0x180fe20000010856 */
[----:B------:R-:W-:Y:S01]  /*1b210*/  FFMA.FTZ R55, R76, R8, -R86 ;  /* 0x000000084c377223 */ /* 0x000fe20000010856 */
[----:B------:R-:W-:Y:S01]  /*1b220*/  HGMMA.64x128x16.F32.BF16 R88, R160, gdesc[UR4].tnspB, R88, gsb0 ;  /* 0x41e00004a0587df0 */ /* 0x000fe20008001858 */
[----:B------:R-:W-:Y:S02]  /*1b230*/  FMNMX.FTZ R9, R67, R9, !PT ;  /* 0x0000000943097209 */ /* 0x000fe40007810000 */
[----:B------:R-:W-:Y:S01]  /*1b240*/  R2UR UR6, R40 ;  /* 0x00000000280672ca */ /* 0x000fe200000e0000 */
        /* <DEDUP_REMOVED lines=27> */
[----:B------:R-:W-:-:S06]  /*1b400*/  IMAD.MOV.U32 R41, RZ, RZ, 0x40000040 ;  /* 0x40000040ff297424 */ /* 0x000fcc00078e00ff */
[----:B------:R-:W-:Y:S01]  /*1b410*/  MUFU.EX2 R55, R55 ;  /* 0x0000003700377308 */ /* 0x000fe20000000800 */
[----:B------:R-:W-:Y:S01]  /*1b420*/  FADD.FTZ R40, -R9, R10 ;  /* 0x0000000a09287221 */ /* 0x000fe20000010100 */
[----:B------:R-:W-:Y:S01]  /*1b430*/  R2UR UR7, R41 ;  /* 0x00000000290772ca */ /* 0x000fe200000e0000 */
[-C--:B------:R-:W-:Y:S02]  /*1b440*/  FMUL.FTZ R41, R9, R8.reuse ;  /* 0x0000000809297220 */ /* 0x080fe40000410000 */
[----:B------:R-:W-:-:S03]  /*1b450*/  FMUL.FTZ R40, R40, R8 ;  /* 0x0000000828287220 */ /* 0x000fc60000410000 */
[----:B------:R-:W-:Y:S01]  /*1b460*/  MUFU.EX2 R10, R80 ;  /* 0x00000050000a7308 */ /* 0x000fe20000000800 */
[-CC-:B------:R-:W-:Y:S01]  /*1b470*/  FFMA.FTZ R181, R14, R8.reuse, -R41.reuse ;  /* 0x000000080eb57223 */ /* 0x180fe20000010829 */
[----:B------:R-:W-:Y:S02]  /*1b480*/  VIADD R14, R6, 0x380 ;  /* 0x00000380060e7836 */ /* 0x000fe40000000000 */
        /* <DEDUP_REMOVED lines=14> */
[----:B0-----:R-:W-:Y:S01]  /*1b570*/  FFMA.FTZ R40, R15, R8, -R41 ;  /* 0x000000080f287223 */ /* 0x001fe20000010829 */
[----:B------:R-:W-:-:S02]  /*1b580*/  IMAD.MOV.U32 R15, RZ, RZ, 0x40000040 ;  /* 0x40000040ff0f7424 */ /* 0x000fc400078e00ff */
[-CC-:B------:R-:W-:Y:S01]  /*1b590*/  FFMA.FTZ R171, R50, R8.reuse, -R41.reuse ;  /* 0x0000000832ab7223 */ /* 0x180fe20000010829 */
        /* <DEDUP_REMOVED lines=13> */
[----:B------:R-:W-:-:S02]  /*1b670*/  WARPGROUP.DEPBAR.LE gsb0, 0x0 ;  /* 0x00008000000079c5 */ /* 0x000fc40000010000 */
[----:B------:R-:W-:Y:S01]  /*1b680*/  WARPGROUP.ARRIVE ;  /* 0x00000000000079c5 */ /* 0x000fe20000000000 */
[----:B-1----:R-:W-:Y:S01]  /*1b690*/  FFMA.FTZ R0, R87, R0, R181 ;  /* 0x0000000057007223 */ /* 0x002fe200000100b5 */
[-CC-:B------:R-:W-:Y:S01]  /*1b6a0*/  FFMA.FTZ R161, R35, R8.reuse, -R86.reuse ;  /* 0x0000000823a17223 */ /* 0x180fe20000010856 */
[-CC-:B------:R-:W-:Y:S01]  /*1b6b0*/  FFMA.FTZ R35, R38, R8.reuse, -R86.reuse ;  /* 0x0000000826237223 */ /* 0x180fe20000010856 */
[-C--:B------:R-:W-:Y:S01]  /*1b6c0*/  FFMA.FTZ R160, R61, R8.reuse, -R86 ;  /* 0x000000083da07223 */ /* 0x080fe20000010856 */
[----:B------:R1:W2:Y:S01]  /*1b6d0*/  MUFU.EX2 R163, R27 ;  /* 0x0000001b00a37308 */ /* 0x0002a20000000800 */
[----:B------:R-:W-:Y:S01]  /*1b6e0*/  HGMMA.64x128x16.F32.BF16 R88, R156, gdesc[UR4].tnspB, R88, gsb0 ;  /* 0x41e000049c587df0 */ /* 0x000fe20008001858 */
[----:B------:R-:W-:Y:S01]  /*1b6f0*/  R2UR UR6, R14 ;  /* 0x000000000e0672ca */ /* 0x000fe200000e0000 */
[----:B0-----:R-:W-:Y:S01]  /*1b700*/  FADD.FTZ R0, R40, R0 ;  /* 0x0000000028007221 */ /* 0x001fe20000010000 */
[----:B------:R-:W-:Y:S01]  /*1b710*/  R2UR UR7, R15 ;  /* 0x000000000f0772ca */ /* 0x000fe200000e0000 */
[-CC-:B------:R-:W-:Y:S01]  /*1b720*/  FFMA.FTZ R38, R62, R8.reuse, -R86.reuse ;  /* 0x000000083e267223 */ /* 0x180fe20000010856 */
[----:B------:R-:W-:Y:S01]  /*1b730*/  @!P1 PRMT R14, RZ, 0x654, R13 ;  /* 0x00000654ff0e9816 */ /* 0x000fe2000000000d */
[-CC-:B------:R-:W-:Y:S01]  /*1b740*/  FFMA.FTZ R162, R64, R8.reuse, -R86.reuse ;  /* 0x0000000840a27223 */ /* 0x180fe20000010856 */
[----:B------:R-:W-:Y:S01]  /*1b750*/  MUFU.EX2 R24, R24 ;  /* 0x0000001800187308 */ /* 0x000fe20000000800 */
[-CC-:B-1----:R-:W-:Y:S01]  /*1b760*/  FFMA.FTZ R27, R44, R8.reuse, -R86.reuse ;  /* 0x000000082c1b7223 */ /* 0x182fe20000010856 */
[-CC-:B------:R-:W-:Y:S01]  /*1b770*/  FFMA.FTZ R44, R49, R8.reuse, -R86.reuse ;  /* 0x00000008312c7223 */ /* 0x180fe20000010856 */
[----:B------:R-:W-:Y:S01]  /*1b780*/  FFMA.FTZ R49, R73, R8, -R86 ;  /* 0x0000000849317223 */ /* 0x000fe20000010856 */
[----:B------:R-:W-:-:S04]  /*1b790*/  F2FP.BF16.F32.PACK_AB R181, R40, R181 ;  /* 0x000000b528b5723e */ /* 0x000fc800000010ff */
[----:B------:R-:W-:Y:S01]  /*1b7a0*/  MUFU.EX2 R177, R177 ;  /* 0x000000b100b17308 */ /* 0x000fe20000000800 */
[C---:B--2---:R-:W-:Y:S01]  /*1b7b0*/  FADD.FTZ R3, R163.reuse, R3 ;  /* 0x00000003a3037221 */ /* 0x044fe20000010000 */
[----:B------:R-:W-:-:S03]  /*1b7c0*/  F2FP.BF16.F32.PACK_AB R182, R163, R182 ;  /* 0x000000b6a3b6723e */ /* 0x000fc600000010ff */
[----:B------:R-:W-:Y:S01]  /*1b7d0*/  FADD.FTZ R15, R176, R3 ;  /* 0x00000003b00f7221 */ /* 0x000fe20000010000 */
[----:B------:R-:W-:Y:S01]  /*1b7e0*/  FFMA.FTZ R3, R66, R8, -R41 ;  /* 0x0000000842037223 */ /* 0x000fe20000010829 */
[C---:B------:R-:W-:Y:S01]  /*1b7f0*/  F2FP.BF16.F32.PACK_AB R176, R25.reuse, R176 ;  /* 0x000000b019b0723e */ /* 0x040fe200000010ff */
[----:B------:R-:W-:Y:S01]  /*1b800*/  MUFU.EX2 R26, R26 ;  /* 0x0000001a001a7308 */ /* 0x000fe20000000800 */
[----:B------:R-:W-:-:S04]  /*1b810*/  FADD.FTZ R15, R25, R15 ;  /* 0x0000000f190f7221 */ /* 0x000fc80000010000 */
[----:B------:R-:W-:Y:S01]  /*1b820*/  FADD.FTZ R39, R178, R15 ;  /* 0x0000000fb2277221 */ /* 0x000fe20000010000 */
[----:B------:R-:W-:Y:S02]  /*1b830*/  FFMA.FTZ R15, R71, R8, -R41 ;  /* 0x00000008470f7223 */ /* 0x000fe40000010829 */
[----:B------:R-:W-:Y:S08]  /*1b840*/  MUFU.EX2 R179, R179 ;  /* 0x000000b300b37308 */ /* 0x000ff00000000800 */
[----:B------:R-:W0:Y:S08]  /*1b850*/  MUFU.EX2 R161, R161 ;  /* 0x000000a100a17308 */ /* 0x000e300000000800 */
[----:B------:R-:W-:Y:S08]  /*1b860*/  MUFU.EX2 R28, R28 ;  /* 0x0000001c001c7308 */ /* 0x000ff00000000800 */
[----:B------:R-:W-:Y:S01]  /*1b870*/  MUFU.EX2 R173, R173 ;  /* 0x000000ad00ad7308 */ /* 0x000fe20000000800 */
[C---:B0-----:R-:W-:Y:S01]  /*1b880*/  FADD.FTZ R39, R161.reuse, R39 ;  /* 0x00000027a1277221 */ /* 0x041fe20000010000 */
[----:B------:R-:W-:-:S03]  /*1b890*/  F2FP.BF16.F32.PACK_AB R178, R161, R178 ;  /* 0x000000b2a1b2723e */ /* 0x000fc600000010ff */
[----:B------:R-:W-:-:S03]  /*1b8a0*/  FADD.FTZ R39, R172, R39 ;  /* 0x00000027ac277221 */ /* 0x000fc60000010000 */
        /* <DEDUP_REMOVED lines=17> */
[----:B------:R-:W-:Y:S01]  /*1b9c0*/  FADD.FTZ R39, R170, R39 ;  /* 0x00000027aa277221 */ /* 0x000fe20000010000 */
[C---:B------:R-:W-:Y:S02]  /*1b9d0*/  F2FP.BF16.F32.PACK_AB R170, R37.reuse, R170 ;  /* 0x000000aa25aa723e */ /* 0x040fe400000010ff */
[----:B------:R-:W-:Y:S01]  /*1b9e0*/  MUFU.EX2 R6, R6 ;  /* 0x0000000600067308 */ /* 0x000fe20000000800 */
[----:B------:R-:W-:-:S04]  /*1b9f0*/  FADD.FTZ R39, R37, R39 ;  /* 0x0000002725277221 */ /* 0x000fc80000010000 */
[----:B------:R-:W-:Y:S01]  /*1ba00*/  FADD.FTZ R39, R164, R39 ;  /* 0x00000027a4277221 */ /* 0x000fe20000010000 */
[C---:B------:R-:W-:Y:S01]  /*1ba10*/  F2FP.BF16.F32.PACK_AB R164, R29.reuse, R164 ;  /* 0x000000a41da4723e */ /* 0x040fe200000010ff */
[----:B------:R-:W-:Y:S02]  /*1ba20*/  WARPGROUP.DEPBAR.LE gsb0, 0x0 ;  /* 0x00008000000079c5 */ /* 0x000fe40000010000 */
[----:B------:R-:W-:Y:S01]  /*1ba30*/  WARPGROUP.ARRIVE ;  /* 0x00000000000079c5 */ /* 0x000fe20000000000 */
[----:B------:R-:W-:Y:S01]  /*1ba40*/  MUFU.EX2 R165, R165 ;  /* 0x000000a500a57308 */ /* 0x000fe20000000800 */
[----:B------:R-:W-:Y:S01]  /*1ba50*/  FADD.FTZ R39, R29, R39 ;  /* 0x000000271d277221 */ /* 0x000fe20000010000 */
[----:B------:R-:W-:Y:S01]  /*1ba60*/  FFMA.FTZ R157, R74, R8, -R41 ;  /* 0x000000084a9d7223 */ /* 0x000fe20000010829 */
[----:B------:R-:W-:Y:S02]  /*1ba70*/  F2FP.BF16.F32.PACK_AB R156, R33, R21 ;  /* 0x00000015219c723e */ /* 0x000fe400000010ff */
[----:B------:R-:W-:Y:S01]  /*1ba80*/  HGMMA.64x128x16.F32.BF16 R88, R152, gdesc[UR4].tnspB, R88, gsb0 ;  /* 0x41e0000498587df0 */ /* 0x000fe20008001858 */
[----:B------:R-:W-:Y:S01]  /*1ba90*/  FADD.FTZ R39, R166, R39 ;  /* 0x00000027a6277221 */ /* 0x000fe20000010000 */
[C---:B------:R-:W-:Y:S01]  /*1baa0*/  F2FP.BF16.F32.PACK_AB R166, R43.reuse, R166 ;  /* 0x000000a62ba6723e */ /* 0x040fe200000010ff */
[----:B------:R-:W-:Y:S02]  /*1bab0*/  MUFU.EX2 R13, R56 ;  /* 0x00000038000d7308 */ /* 0x000fe40000000800 */
[----:B------:R-:W-:-:S06]  /*1bac0*/  FADD.FTZ R39, R43, R39 ;  /* 0x000000272b277221 */ /* 0x000fcc0000010000 */
[----:B------:R-:W-:Y:S08]  /*1bad0*/  MUFU.EX2 R167, R167 ;  /* 0x000000a700a77308 */ /* 0x000ff00000000800 */
[----:B------:R-:W0:Y:S08]  /*1bae0*/  MUFU.EX2 R160, R160 ;  /* 0x000000a000a07308 */ /* 0x000e300000000800 */
[----:B------:R-:W-:Y:S08]  /*1baf0*/  MUFU.EX2 R3, R3 ;  /* 0x0000000300037308 */ /* 0x000ff00000000800 */
[----:B------:R-:W1:Y:S01]  /*1bb00*/  MUFU.EX2 R38, R38 ;  /* 0x0000002600267308 */ /* 0x000e620000000800 */
[----:B0-----:R-:W-:-:S07]  /*1bb10*/  FADD.FTZ R39, R160, R39 ;  /* 0x00000027a0277221 */ /* 0x001fce0000010000 */
[----:B------:R-:W0:Y:S08]  /*1bb20*/  MUFU.EX2 R162, R162 ;  /* 0x000000a200a27308 */ /* 0x000e300000000800 */
[----:B------:R-:W-:Y:S01]  /*1bb30*/  MUFU.EX2 R15, R15 ;  /* 0x0000000f000f7308 */ /* 0x000fe20000000800 */
[C---:B-1----:R-:W-:Y:S01]  /*1bb40*/  FADD.FTZ R39, R38.reuse, R39 ;  /* 0x0000002726277221 */ /* 0x042fe20000010000 */
[----:B------:R-:W-:-:S06]  /*1bb50*/  F2FP.BF16.F32.PACK_AB R160, R38, R160 ;  /* 0x000000a026a0723e */ /* 0x000fcc00000010ff */
[----:B------:R-:W-:Y:S01]  /*1bb60*/  MUFU.EX2 R157, R157 ;  /* 0x0000009d009d7308 */ /* 0x000fe20000000800 */
[----:B0-----:R-:W-:Y:S01]  /*1bb70*/  FADD.FTZ R39, R162, R39 ;  /* 0x00000027a2277221 */ /* 0x001fe20000010000 */
[----:B------:R-:W-:-:S06]  /*1bb80*/  F2FP.BF16.F32.PACK_AB R162, R30, R162 ;  /* 0x000000a21ea2723e */ /* 0x000fcc00000010ff */
[----:B------:R-:W-:Y:S08]  /*1bb90*/  MUFU.EX2 R75, R75 ;  /* 0x0000004b004b7308 */ /* 0x000ff00000000800 */
[----:B------:R-:W-:Y:S08]  /*1bba0*/  MUFU.EX2 R78, R78 ;  /* 0x0000004e004e7308 */ /* 0x000ff00000000800 */
[----:B------:R-:W0:Y:S08]  /*1bbb0*/  MUFU.EX2 R49, R49 ;  /* 0x0000003100317308 */ /* 0x000e300000000800 */
[----:B------:R-:W1:Y:S08]  /*1bbc0*/  MUFU.EX2 R79, R79 ;  /* 0x0000004f004f7308 */ /* 0x000e700000000800 */
[----:B------:R-:W-:Y:S01]  /*1bbd0*/  MUFU.EX2 R82, R82 ;  /* 0x0000005200527308 */ /* 0x000fe20000000800 */
[----:B0-----:R-:W-:-:S07]  /*1bbe0*/  F2FP.BF16.F32.PACK_AB R158, R49, R47 ;  /* 0x0000002f319e723e */ /* 0x001fce00000010ff */
[----:B------:R-:W0:Y:S01]  /*1bbf0*/  MUFU.EX2 R83, R83 ;  /* 0x0000005300537308 */ /* 0x000e220000000800 */
[----:B-1----:R-:W-:-:S07]  /*1bc00*/  F2FP.BF16.F32.PACK_AB R159, R79, R78 ;  /* 0x0000004e4f9f723e */ /* 0x002fce00000010ff */
[----:B------:R-:W-:Y:S01]  /*1bc10*/  MUFU.EX2 R84, R84 ;  /* 0x0000005400547308 */ /* 0x000fe20000000800 */
[----:B------:R-:W-:Y:S02]  /*1bc20*/  WARPGROUP.DEPBAR.LE gsb0, 0x0 ;  /* 0x00008000000079c5 */ /* 0x000fe40000010000 */
[----:B------:R1:W-:Y:S01]  /*1bc30*/  @!P1 SYNCS.ARRIVE.TRANS64.RED.A1T0 RZ, [R14+URZ], RZ ;  /* 0x000000ff0eff99a7 */ /* 0x0003e2000810043f */
[----:B------:R-:W-:Y:S02]  /*1bc40*/  F2FP.BF16.F32.PACK_AB R154, R10, R55 ;  /* 0x000000370a9a723e */ /* 0x000fe400000010ff */
[----:B------:R-:W-:Y:S02]  /*1bc50*/  F2FP.BF16.F32.PACK_AB R152, R53, R51 ;  /* 0x000000333598723e */ /* 0x000fe400000010ff */
[----:B0-----:R-:W-:Y:S01]  /*1bc60*/  F2FP.BF16.F32.PACK_AB R153, R83, R82 ;  /* 0x000000525399723e */ /* 0x001fe200000010ff */
[----:B-1----:R-:W-:Y:S01]  /*1bc70*/  FADD.FTZ R14, R183, R0 ;  /* 0x00000000b70e7221 */ /* 0x002fe20000010000 */
[----:B------:R0:W-:Y:S01]  /*1bc80*/  @!P1 SYNCS.ARRIVE.TRANS64.RED.A1T0 RZ, [R11+URZ], RZ ;  /* 0x000000ff0bff99a7 */ /* 0x0001e2000810043f */
[----:B------:R-:W-:Y:S01]  /*1bc90*/  MUFU.EX2 R0, R63 ;  /* 0x0000003f00007308 */ /* 0x000fe20000000800 */
[C---:B------:R-:W-:Y:S01]  /*1bca0*/  F2FP.BF16.F32.PACK_AB R183, R24.reuse, R183 ;  /* 0x000000b718b7723e */ /* 0x040fe200000010ff */
[----:B------:R-:W-:-:S04]  /*1bcb0*/  FADD.FTZ R14, R24, R14 ;  /* 0x0000000e180e7221 */ /* 0x000fc80000010000 */
[----:B------:R-:W-:Y:S01]  /*1bcc0*/  FADD.FTZ R36, R177, R14 ;  /* 0x0000000eb1247221 */ /* 0x000fe20000010000 */
[-CC-:B0-----:R-:W-:Y:S01]  /*1bcd0*/  FFMA.FTZ R11, R67, R8.reuse, -R41.reuse ;  /* 0x00000008430b7223 */ /* 0x181fe20000010829 */
[-CC-:B------:R-:W-:Y:S01]  /*1bce0*/  FFMA.FTZ R14, R70, R8.reuse, -R41.reuse ;  /* 0x00000008460e7223 */ /* 0x180fe20000010829 */
[----:B------:R-:W-:Y:S01]  /*1bcf0*/  FFMA.FTZ R41, R85, R8, -R41 ;  /* 0x0000000855297223 */ /* 0x000fe20000010829 */
[C---:B------:R-:W-:Y:S01]  /*1bd00*/  FADD.FTZ R36, R26.reuse, R36 ;  /* 0x000000241a247221 */ /* 0x040fe20000010000 */
[----:B------:R-:W-:Y:S02]  /*1bd10*/  F2FP.BF16.F32.PACK_AB R177, R26, R177 ;  /* 0x000000b11ab1723e */ /* 0x000fe400000010ff */
[----:B------:R-:W0:Y:S01]  /*1bd20*/  MUFU.EX2 R11, R11 ;  /* 0x0000000b000b7308 */ /* 0x000e220000000800 */
        /* <DEDUP_REMOVED lines=9> */
[----:B0-----:R-:W-:Y:S02]  /*1bdc0*/  F2FP.BF16.F32.PACK_AB R161, R11, R3 ;  /* 0x000000030ba1723e */ /* 0x001fe400000010ff */
[C---:B------:R-:W-:Y:S01]  /*1bdd0*/  F2FP.BF16.F32.PACK_AB R175, R32.reuse, R175 ;  /* 0x000000af20af723e */ /* 0x040fe200000010ff */
[----:B------:R-:W-:-:S04]  /*1bde0*/  FADD.FTZ R36, R32, R36 ;  /* 0x0000002420247221 */ /* 0x000fc80000010000 */
[----:B------:R-:W-:Y:S01]  /*1bdf0*/  FADD.FTZ R36, R169, R36 ;  /* 0x00000024a9247221 */ /* 0x000fe20000010000 */
[C---:B------:R-:W-:Y:S02]  /*1be00*/  F2FP.BF16.F32.PACK_AB R169, R34.reuse, R169 ;  /* 0x000000a922a9723e */ /* 0x040fe400000010ff */
[----:B-1----:R-:W-:Y:S01]  /*1be10*/  F2FP.BF16.F32.PACK_AB R163, R15, R14 ;  /* 0x0000000e0fa3723e */ /* 0x002fe200000010ff */
[----:B------:R-:W-:-:S04]  /*1be20*/  FADD.FTZ R36, R34, R36 ;  /* 0x0000002422247221 */ /* 0x000fc80000010000 */
[----:B------:R-:W-:Y:S01]  /*1be30*/  FADD.FTZ R36, R171, R36 ;  /* 0x00000024ab247221 */ /* 0x000fe20000010000 */
[C---:B------:R-:W-:Y:S02]  /*1be40*/  F2FP.BF16.F32.PACK_AB R171, R6.reuse, R171 ;  /* 0x000000ab06ab723e */ /* 0x040fe400000010ff */
[----:B--2---:R-:W-:Y:S01]  /*1be50*/  F2FP.BF16.F32.PACK_AB R155, R41, R84 ;  /* 0x00000054299b723e */ /* 0x004fe200000010ff */
        /* <DEDUP_REMOVED lines=9> */
[----:B------:R-:W-:Y:S01]  /*1bef0*/  FADD.FTZ R24, R30, R39 ;  /* 0x000000271e187221 */ /* 0x000fe20000010000 */
[----:B------:R-:W-:Y:S02]  /*1bf00*/  IMAD.MOV.U32 R11, RZ, RZ, R187 ;  /* 0x000000ffff0b7224 */ /* 0x000fe400078e00bb */
[----:B------:R-:W-:Y:S01]  /*1bf10*/  FADD.FTZ R6, R14, R5 ;  /* 0x000000050e067221 */ /* 0x000fe20000010000 */
[----:B------:R-:W-:-:S03]  /*1bf20*/  FADD.FTZ R24, R21, R24 ;  /* 0x0000001815187221 */ /* 0x000fc60000010000 */
[----:B------:R-:W-:Y:S01]  /*1bf30*/  FADD.FTZ R6, R15, R6 ;  /* 0x000000060f067221 */ /* 0x000fe20000010000 */
[----:B------:R-:W-:-:S03]  /*1bf40*/  FADD.FTZ R24, R33, R24 ;  /* 0x0000001821187221 */ /* 0x000fc60000010000 */
[----:B------:R-:W-:Y:S01]  /*1bf50*/  FADD.FTZ R6, R157, R6 ;  /* 0x000000069d067221 */ /* 0x000fe20000010000 */
[----:B------:R-:W-:Y:S01]  /*1bf60*/  FADD.FTZ R24, R47, R24 ;  /* 0x000000182f187221 */ /* 0x000fe20000010000 */
[C---:B------:R-:W-:Y:S02]  /*1bf70*/  F2FP.BF16.F32.PACK_AB R157, R75.reuse, R157 ;  /* 0x0000009d4b9d723e */ /* 0x040fe400000010ff */
        /* <DEDUP_REMOVED lines=8> */
[----:B------:R-:W-:-:S03]  /*1c000*/  FADD.FTZ R5, R55, R24 ;  /* 0x0000001837057221 */ /* 0x000fc60000010000 */
[----:B------:R-:W-:-:S04]  /*1c010*/  FADD.FTZ R3, R83, R0 ;  /* 0x0000000053037221 */ /* 0x000fc80000010000 */
[----:B------:R-:W-:Y:S01]  /*1c020*/  FADD.FTZ R0, R84, R3 ;  /* 0x0000000354007221 */ /* 0x000fe20000010000 */
[----:B------:R-:W-:Y:S01]  /*1c030*/  FADD.FTZ R3, R10, R5 ;  /* 0x000000050a037221 */ /* 0x000fe20000010000 */
[----:B------:R-:W-:Y:S02]  /*1c040*/  IMAD.MOV.U32 R10, RZ, RZ, R9 ;  /* 0x000000ffff0a7224 */ /* 0x000fe400078e0009 */
[----:B------:R-:W-:Y:S01]  /*1c050*/  FADD.FTZ R0, R41, R0 ;  /* 0x0000000029007221 */ /* 0x000fe20000010000 */
[----:B------:R-:W-:Y:S01]  /*1c060*/  IMAD.MOV.U32 R5, RZ, RZ, R7 ;  /* 0x000000ffff057224 */ /* 0x000fe200078e0007 */
[----:B------:R-:W-:Y:S06]  /*1c070*/  @P2 BRA `(.L_x_2686) ;  /* 0xffffffd000f02947 */ /* 0x000fec000383ffff */
.L_x_2675:
[----:B------:R-:W-:Y:S05]  /*1c080*/  BSYNC B0 ;  /* 0x0000000000007941 */ /* 0x000fea0003800000 */
.L_x_2674:
        /* <DEDUP_REMOVED lines=65> */
[----:B------:R-:W-:Y:S06]  /*1c4a0*/  @!P0 BRA `(.L_x_2687) ;  /* 0x0000000000048947 */ /* 0x000fec0003800000 */
[----:B------:R-:W-:Y:S01]  /*1c4b0*/  BPT.TRAP 0x1 ;  /* 0x000000040000795c */ /* 0x000fe20000300000 */
.L_x_2687:
[----:B------:R-:W-:Y:S01]  /*1c4c0*/  IMAD R6, R184, 0x8, R2 ;  /* 0x00000008b8067824 */ /* 0x000fe200078e0202 */
[----:B------:R-:W-:-:S04]  /*1c4d0*/  SHF.L.U32 R5, R187, 0x1f, RZ ;  /* 0x0000001fbb057819 */ /* 0x000fc800000006ff */
[----:B------:R0:W1:Y:S01]  /*1c4e0*/  SYNCS.PHASECHK.TRANS64.TRYWAIT P2, [R6+URZ+0x34850], R5 ;  /* 0x03485005060075a7 */ /* 0x000062000804017f */
[----:B------:R-:W-:Y:S05]  /*1c4f0*/  @!P0 BRA `(.L_x_2688) ;  /* 0x0000000000048947 */ /* 0x000fea0003800000 */
[----:B------:R-:W-:Y:S01]  /*1c500*/  BPT.TRAP 0x1 ;  /* 0x000000040000795c */ /* 0x000fe20000300000 */
.L_x_2688:
        /* <DEDUP_REMOVED lines=9> */
.L_x_2690:
[----:B------:R-:W-:Y:S05]  /*1c5a0*/  BSYNC B0 ;  /* 0x0000000000007941 */ /* 0x000fea0003800000 */
.L_x_2689:
        /* <DEDUP_REMOVED lines=154> */
.L_x_2598:
        /* <DEDUP_REMOVED lines=10> */
[----:B------:R-:W-:Y:S01]  /*1cff0*/  F2FP.BF16.F32.PACK_AB R36, R73, R72 ;  /* 0x000000484924723e */ /* 0x000fe200000010ff */
        /* <DEDUP_REMOVED lines=15> */
[----:B-1----:R-:W-:Y:S01]  /*1d0f0*/  LOP3.LUT R4, R35, 0x380, RZ, 0xc0, !PT ;  /* 0x0000038023047812 */ /* 0x002fe200078ec0ff */
[--C-:B------:R-:W-:Y:S01]  /*1d100*/  IMAD.X R27, RZ, RZ, R13.reuse, P3 ;  /* 0x000000ffff1b7224 */ /* 0x100fe200018e060d */
[C---:B------:R-:W-:Y:S01]  /*1d110*/  IADD3 R105, P2, R12.reuse, 0x4020, RZ ;  /* 0x000040200c697810 */ /* 0x040fe20007f5e0ff */
[----:B------:R-:W-:Y:S01]  /*1d120*/  IMAD.X R11, RZ, RZ, R13, P5 ;  /* 0x000000ffff0b7224 */ /* 0x000fe200028e060d */
[----:B------:R-:W-:-:S02]  /*1d130*/  IADD3 R107, P1, R12, 0x4040, RZ ;  /* 0x000040400c6b7810 */ /* 0x000fc40007f3e0ff */
[----:B------:R-:W-:Y:S01]  /*1d140*/  IADD3 R109, P0, R12, 0x4060, RZ ;  /* 0x000040600c6d7810 */ /* 0x000fe20007f1e0ff */
[--C-:B------:R-:W-:Y:S01]  /*1d150*/  IMAD.X R29, RZ, RZ, R13.reuse, P2 ;  /* 0x000000ffff1d7224 */ /* 0x100fe200010e060d */
[----:B------:R-:W-:Y:S01]  /*1d160*/  LOP3.LUT R12, R15, R12, RZ, 0x3c, !PT ;  /* 0x0000000c0f0c7212 */ /* 0x000fe200078e3cff */
[--C-:B------:R-:W-:Y:S01]  /*1d170*/  IMAD.X R31, RZ, RZ, R13.reuse, P1 ;  /* 0x000000ffff1f7224 */ /* 0x100fe200008e060d */
[----:B------:R-:W-:Y:S01]  /*1d180*/  LOP3.LUT R14, R39, 0x380, RZ, 0xc0, !PT ;  /* 0x00000380270e7812 */ /* 0x000fe200078ec0ff */
[----:B------:R-:W-:Y:S01]  /*1d190*/  IMAD.X R33, RZ, RZ, R13, P0 ;  /* 0x000000ffff217224 */ /* 0x000fe200000e060d */
[----:B------:R-:W-:Y:S02]  /*1d1a0*/  LOP3.LUT R15, R26, 0x380, RZ, 0xc0, !PT ;  /* 0x000003801a0f7812 */ /* 0x000fe400078ec0ff */
[----:B------:R-:W-:Y:S02]  /*1d1b0*/  LOP3.LUT R10, R37, 0x380, RZ, 0xc0, !PT ;  /* 0x00000380250a7812 */ /* 0x000fe400078ec0ff */
[----:B------:R-:W-:-:S02]  /*1d1c0*/  SHF.R.U64 R4, R4, 0x3, RZ ;  /* 0x0000000304047819 */ /* 0x000fc400000012ff */
[----:B------:R-:W-:Y:S02]  /*1d1d0*/  SHF.R.U64 R14, R14, 0x3, RZ ;  /* 0x000000030e0e7819 */ /* 0x000fe400000012ff */
[----:B------:R-:W-:Y:S02]  /*1d1e0*/  SHF.R.U64 R15, R15, 0x3, RZ ;  /* 0x000000030f0f7819 */ /* 0x000fe400000012ff */
[----:B------:R-:W-:Y:S02]  /*1d1f0*/  SHF.R.U64 R10, R10, 0x3, RZ ;  /* 0x000000030a0a7819 */ /* 0x000fe400000012ff */
[----:B------:R-:W-:Y:S02]  /*1d200*/  LOP3.LUT R8, R4, R35, RZ, 0x3c, !PT ;  /* 0x0000002304087212 */ /* 0x000fe400078e3cff */
[----:B------:R-:W-:Y:S02]  /*1d210*/  LOP3.LUT R4, R105, 0x380, RZ, 0xc0, !PT ;  /* 0x0000038069047812 */ /* 0x000fe400078ec0ff */
[----:B------:R-:W-:-:S02]  /*1d220*/  LOP3.LUT R30, R107, 0x380, RZ, 0xc0, !PT ;  /* 0x000003806b1e7812 */ /* 0x000fc400078ec0ff */
[----:B------:R-:W-:Y:S02]  /*1d230*/  LOP3.LUT R24, R14, R39, RZ, 0x3c, !PT ;  /* 0x000000270e187212 */ /* 0x000fe400078e3cff */
[----:B------:R-:W-:Y:S02]  /*1d240*/  LOP3.LUT R26, R15, R26, RZ, 0x3c, !PT ;  /* 0x0000001a0f1a7212 */ /* 0x000fe400078e3cff */
[----:B------:R-:W-:Y:S02]  /*1d250*/  MOV R34, R12 ;  /* 0x0000000c00227202 */ /* 0x000fe40000000f00 */
[----:B------:R-:W-:Y:S02]  /*1d260*/  LOP3.LUT R32, R109, 0x380, RZ, 0xc0, !PT ;  /* 0x000003806d207812 */ /* 0x000fe400078ec0ff */
[----:B------:R-:W-:Y:S02]  /*1d270*/  LOP3.LUT R10, R10, R37, RZ, 0x3c, !PT ;  /* 0x000000250a0a7212 */ /* 0x000fe400078e3cff */
[----:B------:R-:W-:-:S02]  /*1d280*/  F2FP.BF16.F32.PACK_AB R12, R21, R20 ;  /* 0x00000014150c723e */ /* 0x000fc400000010ff */
[----:B------:R-:W-:Y:S02]  /*1d290*/  F2FP.BF16.F32.PACK_AB R13, R97, R96 ;  /* 0x00000060610d723e */ /* 0x000fe400000010ff */
[----:B------:R-:W-:Y:S02]  /*1d2a0*/  F2FP.BF16.F32.PACK_AB R14, R91, R90 ;  /* 0x0000005a5b0e723e */ /* 0x000fe400000010ff */
[----:B------:R-:W-:Y:S02]  /*1d2b0*/  F2FP.BF16.F32.PACK_AB R15, R99, R98 ;  /* 0x00000062630f723e */ /* 0x000fe400000010ff */
[----:B------:R-:W-:Y:S02]  /*1d2c0*/  SHF.R.U64 R4, R4, 0x3, RZ ;  /* 0x0000000304047819 */ /* 0x000fe400000012ff */
[----:B------:R-:W-:Y:S01]  /*1d2d0*/  SHF.R.U64 R30, R30, 0x3, RZ ;  /* 0x000000031e1e7819 */ /* 0x000fe200000012ff */
[----:B------:R1:W-:Y:S01]  /*1d2e0*/  STSM.16.M88.4 [R34], R12 ;  /* 0x0000000c22007844 */ /* 0x0003e20000000200 */
[----:B------:R-:W-:-:S02]  /*1d2f0*/  SHF.R.U64 R32, R32, 0x3, RZ ;  /* 0x0000000320207819 */ /* 0x000fc400000012ff */
[----:B------:R-:W-:Y:S02]  /*1d300*/  MOV R37, R8 ;  /* 0x0000000800257202 */ /* 0x000fe40000000f00 */
[----:B------:R-:W-:Y:S02]  /*1d310*/  MOV R38, R10 ;  /* 0x0000000a00267202 */ /* 0x000fe40000000f00 */
[----:B------:R-:W-:Y:S02]  /*1d320*/  LOP3.LUT R28, R4, R105, RZ, 0x3c, !PT ;  /* 0x00000069041c7212 */ /* 0x000fe400078e3cff */
[----:B------:R-:W-:Y:S02]  /*1d330*/  F2FP.BF16.F32.PACK_AB R8, R93, R92 ;  /* 0x0000005c5d08723e */ /* 0x000fe400000010ff */
[----:B------:R-:W-:Y:S02]  /*1d340*/  F2FP.BF16.F32.PACK_AB R9, R101, R100 ;  /* 0x000000646509723e */ /* 0x000fe400000010ff */
[----:B------:R-:W-:-:S02]  /*1d350*/  F2FP.BF16.F32.PACK_AB R10, R95, R94 ;  /* 0x0000005e5f0a723e */ /* 0x000fc400000010ff */
[----:B------:R-:W-:Y:S02]  /*1d360*/  F2FP.BF16.F32.PACK_AB R11, R103, R102 ;  /* 0x00000066670b723e */ /* 0x000fe400000010ff */
[----:B------:R-:W-:Y:S02]  /*1d370*/  LOP3.LUT R30, R30, R107, RZ, 0x3c, !PT ;  /* 0x0000006b1e1e7212 */ /* 0x000fe400078e3cff */
[----:B------:R-:W-:Y:S01]  /*1d380*/  MOV R39, R24 ;  /* 0x0000001800277202 */ /* 0x000fe20000000f00 */
[----:B------:R-:W-:Y:S01]  /*1d390*/  STSM.16.M88.4 [R37], R8 ;  /* 0x0000000825007844 */ /* 0x000fe20000000200 */
[----:B------:R-:W-:Y:S02]  /*1d3a0*/  MOV R4, R26 ;  /* 0x0000001a00047202 */ /* 0x000fe40000000f00 */
[----:B-1----:R-:W-:Y:S02]  /*1d3b0*/  F2FP.BF16.F32.PACK_AB R12, R41, R40 ;  /* 0x00000028290c723e */ /* 0x002fe400000010ff */
[----:B------:R-:W-:-:S02]  /*1d3c0*/  F2FP.BF16.F32.PACK_AB R13, R43, R42 ;  /* 0x0000002a2b0d723e */ /* 0x000fc400000010ff */
[----:B------:R-:W-:Y:S02]  /*1d3d0*/  F2FP.BF16.F32.PACK_AB R14, R45, R44 ;  /* 0x0000002c2d0e723e */ /* 0x000fe400000010ff */
[----:B------:R-:W-:Y:S02]  /*1d3e0*/  F2FP.BF16.F32.PACK_AB R15, R47, R46 ;  /* 0x0000002e2f0f723e */ /* 0x000fe400000010ff */
[----:B------:R-:W-:Y:S02]  /*1d3f0*/  LOP3.LUT R32, R32, R109, RZ, 0x3c, !PT ;  /* 0x0000006d20207212 */ /* 0x000fe400078e3cff */
[----:B------:R-:W-:Y:S01]  /*1d400*/  F2FP.BF16.F32.PACK_AB R24, R49, R48 ;  /* 0x000000303118723e */ /* 0x000fe200000010ff */
[----:B------:R-:W-:Y:S01]  /*1d410*/  STSM.16.M88.4 [R38], R12 ;  /* 0x0000000c26007844 */ /* 0x000fe20000000200 */
[----:B------:R-:W-:Y:S02]  /*1d420*/  F2FP.BF16.F32.PACK_AB R25, R51, R50 ;  /* 0x000000323319723e */ /* 0x000fe400000010ff */
[----:B------:R-:W-:-:S02]  /*1d430*/  F2FP.BF16.F32.PACK_AB R26, R53, R52 ;  /* 0x00000034351a723e */ /* 0x000fc400000010ff */
[----:B------:R-:W-:Y:S02]  /*1d440*/  F2FP.BF16.F32.PACK_AB R27, R55, R54 ;  /* 0x00000036371b723e */ /* 0x000fe400000010ff */
[----:B------:R-:W-:Y:S02]  /*1d450*/  MOV R105, R28 ;  /* 0x0000001c00697202 */ /* 0x000fe40000000f00 */
[----:B------:R-:W-:Y:S01]  /*1d460*/  MOV R106, R30 ;  /* 0x0000001e006a7202 */ /* 0x000fe20000000f00 */
[----:B------:R1:W-:Y:S01]  /*1d470*/  STSM.16.M88.4 [R39], R24 ;  /* 0x0000001827007844 */ /* 0x0003e20000000200 */
[----:B------:R-:W-:Y:S02]  /*1d480*/  F2FP.BF16.F32.PACK_AB R28, R57, R56 ;  /* 0x00000038391c723e */ /* 0x000fe400000010ff */
[----:B------:R-:W-:Y:S02]  /*1d490*/  F2FP.BF16.F32.PACK_AB R29, R59, R58 ;  /* 0x0000003a3b1d723e */ /* 0x000fe400000010ff */
[----:B------:R-:W-:-:S02]  /*1d4a0*/  F2FP.BF16.F32.PACK_AB R30, R61, R60 ;  /* 0x0000003c3d1e723e */ /* 0x000fc400000010ff */
[----:B------:R-:W-:Y:S02]  /*1d4b0*/  F2FP.BF16.F32.PACK_AB R31, R63, R62 ;  /* 0x0000003e3f1f723e */ /* 0x000fe400000010ff */
[----:B------:R-:W-:Y:S02]  /*1d4c0*/  MOV R104, R32 ;  /* 0x0000002000687202 */ /* 0x000fe40000000f00 */
[----:B------:R-:W-:Y:S01]  /*1d4d0*/  F2FP.BF16.F32.PACK_AB R32, R65, R64 ;  /* 0x000000404120723e */ /* 0x000fe200000010ff */
[----:B------:R2:W-:Y:S01]  /*1d4e0*/  STSM.16.M88.4 [R4], R28 ;  /* 0x0000001c04007844 */ /* 0x0005e20000000200 */
[----:B------:R-:W-:Y:S02]  /*1d4f0*/  F2FP.BF16.F32.PACK_AB R33, R67, R66 ;  /* 0x000000424321723e */ /* 0x000fe400000010ff */
[----:B------:R-:W-:Y:S01]  /*1d500*/  F2FP.BF16.F32.PACK_AB R34, R69, R68 ;  /* 0x000000444522723e */ /* 0x000fe200000010ff */
[----:B-1----:R-:W1:Y:S01]  /*1d510*/  LDC.64 R26, c[0x0][0xba8] ;  /* 0x0002ea00ff1a7b82 */ /* 0x002e620000000a00 */
[----:B------:R-:W-:-:S02]  /*1d520*/  F2FP.BF16.F32.PACK_AB R35, R71, R70 ;  /* 0x000000464723723e */ /* 0x000fc400000010ff */
[----:B------:R-:W-:Y:S02]  /*1d530*/  F2FP.BF16.F32.PACK_AB R37, R75, R74 ;  /* 0x0000004a4b25723e */ /* 0x000fe400000010ff */
[----:B------:R-:W-:Y:S01]  /*1d540*/  F2FP.BF16.F32.PACK_AB R38, R77, R76 ;  /* 0x0000004c4d26723e */ /* 0x000fe200000010ff */
[----:B------:R-:W-:Y:S01]  /*1d550*/  STSM.16.M88.4 [R105], R32 ;  /* 0x0000002069007844 */ /* 0x000fe20000000200 */
[----:B------:R-:W-:Y:S02]  /*1d560*/  F2FP.BF16.F32.PACK_AB R39, R79, R78 ;  /* 0x0000004e4f27723e */ /* 0x000fe400000010ff */
[----:B------:R-:W-:Y:S02]  /*1d570*/  F2FP.BF16.F32.PACK_AB R8, R81, R80 ;  /* 0x000000505108723e */ /* 0x000fe400000010ff */
[----:B------:R-:W-:Y:S01]  /*1d580*/  F2FP.BF16.F32.PACK_AB R9, R83, R82 ;  /* 0x000000525309723e */ /* 0x000fe200000010ff */
[----:B------:R-:W-:Y:S01]  /*1d590*/  STSM.16.M88.4 [R106], R36 ;  /* 0x000000246a007844 */ /* 0x000fe20000000200 */
[----:B------:R-:W-:Y:S01]  /*1d5a0*/  F2FP.BF16.F32.PACK_AB R10, R85, R84 ;  /* 0x00000054550a723e */ /* 0x000fe200000010ff */
[----:B--2---:R-:W-:Y:S01]  /*1d5b0*/  IMAD.MOV.U32 R4, RZ, RZ, RZ ;  /* 0x000000ffff047224 */ /* 0x004fe200078e00ff */
[----:B------:R-:W-:-:S02]  /*1d5c0*/  F2FP.BF16.F32.PACK_AB R11, R87, R86 ;  /* 0x00000056570b723e */ /* 0x000fc400000010ff */
[----:B------:R-:W-:Y:S02]  /*1d5d0*/  ISETP.NE.U32.AND P0, PT, RZ, UR6, PT ;  /* 0x00000006ff007c0c */ /* 0x000fe4000bf05070 */
[----:B------:R-:W-:Y:S01]  /*1d5e0*/  IADD3 R12, P1, R211, UR6, RZ ;  /* 0x00000006d30c7c10 */ /* 0x000fe2000ff3e0ff */
[----:B------:R2:W-:Y:S01]  /*1d5f0*/  STSM.16.M88.4 [R104], R8 ;  /* 0x0000000868007844 */ /* 0x0005e20000000200 */
[----:B------:R-:W-:Y:S01]  /*1d600*/  BAR.SYNC.DEFER_BLOCKING 0x1, 0x100 ;  /* 0x0044000000007b1d */ /* 0x000fe20000010000 */
[----:B------:R-:W-:Y:S02]  /*1d610*/  ISETP.NE.AND.EX P0, PT, RZ, UR7, PT, P0 ;  /* 0x00000007ff007c0c */ /* 0x000fe4000bf05300 */
[----:B------:R-:W-:Y:S01]  /*1d620*/  IADD3.X R13, R212, UR7, RZ, P1, !PT ;  /* 0x00000007d40d7c10 */ /* 0x000fe20008ffe4ff */
[----:B------:R-:W-:-:S04]  /*1d630*/  IMAD.MOV.U32 R28, RZ, RZ, 0x9b8 ;  /* 0x000009b8ff1c7424 */ /* 0x000fc800078e00ff */
[----:B--2---:R-:W2:Y:S06]  /*1d640*/  LDC R104, c[0x0][0xbe8] ;  /* 0x0002fa00ff687b82 */ /* 0x004eac0000000800 */
[----:B------:R-:W3:Y:S01]  /*1d650*/  @P0 LDG.E R4, desc[UR60][R12.64] ;  /* 0x0000003c0c040981 */ /* 0x000ee2000c1e1900 */
[----:B------:R-:W-:-:S04]  /*1d660*/  ISETP.NE.U32.AND P1, PT, RZ, UR4, PT ;  /* 0x00000004ff007c0c */ /* 0x000fc8000bf25070 */
[----:B------:R-:W-:-:S13]  /*1d670*/  ISETP.NE.AND.EX P1, PT, RZ, UR5, PT, P1 ;  /* 0x00000005ff007c0c */ /* 0x000fda000bf25310 */
[----:B------:R-:W-:Y:S01]  /*1d680*/  @P1 IADD3 R8, P2, R211, UR4, RZ ;  /* 0x00000004d3081c10 */ /* 0x000fe2000ff5e0ff */
[----:B------:R-:W-:Y:S02]  /*1d690*/  ULDC UR4, c[0x0][0xa88] ;  /* 0x0002a20000047ab9 */ /* 0x000fe40000000800 */
[----:B------:R-:W-:Y:S01]  /*1d6a0*/  IMAD.U32 R105, RZ, RZ, UR4 ;  /* 0x00000004ff697e24 */ /* 0x000fe2000f8e00ff */
[----:B------:R-:W-:Y:S01]  /*1d6b0*/  @P1 IADD3.X R9, R212, UR5, RZ, P2, !PT ;  /* 0x00000005d4091c10 */ /* 0x000fe200097fe4ff */
[----:B------:R-:W-:Y:S01]  /*1d6c0*/  ULDC UR4, c[0x0][0xad4] ;  /* 0x0002b50000047ab9 */ /* 0x000fe20000000800 */
[C---:B------:R-:W-:Y:S02]  /*1d6d0*/  ISETP.NE.AND P2, PT, R209.reuse, RZ, PT ;  /* 0x000000ffd100720c */ /* 0x040fe40003f45270 */
[----:B--2---:R-:W-:Y:S01]  /*1d6e0*/  ISETP.NE.AND P4, PT, R104, 0x1, PT ;  /* 0x000000016800780c */ /* 0x004fe20003f85270 */
[----:B------:R2:W5:Y:S01]  /*1d6f0*/  @P1 LDG.E R105, desc[UR60][R8.64] ;  /* 0x0000003c08691981 */ /* 0x000562000c1e1900 */
[----:B------:R-:W-:-:S02]  /*1d700*/  SEL R209, R209, UR4, P2 ;  /* 0x00000004d1d17c07 */ /* 0x000fc40009000000 */
[----:B------:R-:W-:Y:S02]  /*1d710*/  ISETP.NE.U32.AND P2, PT, RZ, UR6, PT ;  /* 0x00000006ff007c0c */ /* 0x000fe4000bf45070 */
[----:B------:R-:W-:Y:S02]  /*1d720*/  ISETP.GT.AND P3, PT, R209, 0x1, PT ;  /* 0x00000001d100780c */ /* 0x000fe40003f64270 */
[----:B------:R-:W-:Y:S02]  /*1d730*/  ISETP.NE.AND.EX P2, PT, RZ, UR7, PT, P2 ;  /* 0x00000007ff007c0c */ /* 0x000fe4000bf45320 */
[----:B------:R-:W-:Y:S02]  /*1d740*/  SEL R28, R28, 0x978, P3 ;  /* 0x000009781c1c7807 */ /* 0x000fe40001800000 */
[----:B------:R-:W-:Y:S01]  /*1d750*/  SEL R210, R210, RZ, !P2 ;  /* 0x000000ffd2d27207 */ /* 0x000fe20005000000 */
[----:B------:R-:W4:Y:S01]  /*1d760*/  @P4 LDC R30, c[0x0][0xbec] ;  /* 0x0002fb00ff1e4b82 */ /* 0x000f220000000800 */
[----:B------:R-:W-:-:S02]  /*1d770*/  SEL R29, R232, RZ, !P2 ;  /* 0x000000ffe81d7207 */ /* 0x000fc40005000000 */
[----:B------:R-:W-:-:S05]  /*1d780*/  SEL R31, R215, RZ, P3 ;  /* 0x000000ffd71f7207 */ /* 0x000fca0001800000 */
[----:B------:R-:W0:Y:S08]  /*1d790*/  LDC.64 R10, c[0x0][R28+0x220] ;  /* 0x000088001c0a7b82 */ /* 0x000e300000000a00 */
[----:B------:R-:W4:Y:S08]  /*1d7a0*/  LDC.64 R14, c[0x0][R28+0x218] ;  /* 0x000086001c0e7b82 */ /* 0x000f300000000a00 */
[----:B------:R-:W4:Y:S08]  /*1d7b0*/  LDC.64 R24, c[0x0][R28+0x228] ;  /* 0x00008a001c187b82 */ /* 0x000f300000000a00 */
[----:B--2---:R2:W2:Y:S08]  /*1d7c0*/  LDC.64 R8, c[0x0][R28+0x210] ;  /* 0x000084001c087b82 */ /* 0x0044b00000000a00 */
[----:B------:R-:W2:Y:S08]  /*1d7d0*/  @P4 LDC R37, c[0x0][0xbf0] ;  /* 0x0002fc00ff254b82 */ /* 0x000eb00000000800 */
[----:B-1----:R-:W1:Y:S01]  /*1d7e0*/  @!P3 LDC R26, c[0x0][0xb50] ;  /* 0x0002d400ff1abb82 */ /* 0x002e620000000800 */
[----:B0-----:R-:W-:-:S07]  /*1d7f0*/  IMAD R11, R11, R210, RZ ;  /* 0x000000d20b0b7224 */ /* 0x001fce00078e02ff */
[----:B------:R-:W0:Y:S01]  /*1d800*/  @!P3 LDC R27, c[0x0][0xb54] ;  /* 0x0002d500ff1bbb82 */ /* 0x000e220000000800 */
[C---:B------:R-:W-:Y:S02]  /*1d810*/  IMAD R35, R10.reuse, R29, R11 ;  /* 0x0000001d0a237224 */ /* 0x040fe400078e020b */
[----:B------:R-:W-:-:S04]  /*1d820*/  IMAD.WIDE.U32 R10, R10, R210, RZ ;  /* 0x000000d20a0a7225 */ /* 0x000fc800078e00ff */
[-C--:B----4-:R-:W-:Y:S02]  /*1d830*/  IMAD R33, R15, R206.reuse, RZ ;  /* 0x000000ce0f217224 */ /* 0x090fe400078e02ff */
[----:B------:R-:W-:-:S04]  /*1d840*/  IMAD.WIDE.U32 R14, R14, R206, RZ ;  /* 0x000000ce0e0e7225 */ /* 0x000fc800078e00ff */
[----:B------:R-:W-:Y:S02]  /*1d850*/  IMAD.IADD R29, R205, 0x1, R200 ;  /* 0x00000001cd1d7824 */ /* 0x000fe400078e02c8 */
[----:B------:R-:W-:Y:S02]  /*1d860*/  IMAD.IADD R35, R11, 0x1, R35 ;  /* 0x000000010b237824 */ /* 0x000fe400078e0223 */
[----:B------:R-:W-:Y:S02]  /*1d870*/  IMAD.MOV.U32 R11, RZ, RZ, R29 ;  /* 0x000000ffff0b7224 */ /* 0x000fe400078e001d */
[----:B------:R-:W-:Y:S02]  /*1d880*/  IMAD.IADD R15, R15, 0x1, R33 ;  /* 0x000000010f0f7824 */ /* 0x000fe400078e0221 */
[-C--:B------:R-:W-:Y:S02]  /*1d890*/  IMAD R33, R25, R31.reuse, RZ ;  /* 0x0000001f19217224 */ /* 0x080fe400078e02ff */
[----:B------:R-:W-:-:S04]  /*1d8a0*/  IMAD.WIDE.U32 R24, R24, R31, RZ ;  /* 0x0000001f18187225 */ /* 0x000fc800078e00ff */
[----:B------:R-:W-:Y:S01]  /*1d8b0*/  IMAD.IADD R33, R25, 0x1, R33 ;  /* 0x0000000119217824 */ /* 0x000fe200078e0221 */
[--C-:B---3--:R-:W-:Y:S01]  /*1d8c0*/  IADD3 R14, P2, P5, R10, R14, R4.reuse ;  /* 0x0000000e0a0e7210 */ /* 0x108fe20007d5e004 */
        /* <DEDUP_REMOVED lines=13> */
[----:B-1----:R-:W-:-:S03]  /*1d9a0*/  LEA R14, P2, R24, R26, 0x2 ;  /* 0x0000001a180e7211 */ /* 0x002fc600078410ff */
[----:B------:R-:W-:-:S05]  /*1d9b0*/  IMAD.IADD R8, R25, 0x1, R9 ;  /* 0x0000000119087824 */ /* 0x000fca00078e0209 */
[----:B0-----:R-:W-:Y:S01]  /*1d9c0*/  LEA.HI.X R27, R24, R27, R8, 0x2, P2 ;  /* 0x0000001b181b7211 */ /* 0x001fe200010f1408 */
[----:B------:R-:W-:Y:S06]  /*1d9d0*/  @P1 BRA `(.L_x_2694) ;  /* 0x0000000000101947 */ /* 0x000fec0003800000 */
[----:B------:R-:W-:Y:S05]  /*1d9e0*/  @!P0 BRA `(.L_x_2694) ;  /* 0x00000000000c8947 */ /* 0x000fea0003800000 */
[----:B------:R-:W2:Y:S04]  /*1d9f0*/  LDG.E R8, desc[UR60][R12.64] ;  /* 0x0000003c0c087981 */ /* 0x000ea8000c1e1900 */
[----:B-----5:R-:W2:Y:S02]  /*1da00*/  LDG.E R105, desc[UR60][R12.64+0x4] ;  /* 0x0000043c0c697981 */ /* 0x020ea4000c1e1900 */
[----:B--2---:R-:W-:-:S07]  /*1da10*/  IMAD.IADD R105, R105, 0x1, -R8 ;  /* 0x0000000169697824 */ /* 0x004fce00078e0a08 */
.L_x_2694:
[----:B------:R-:W2:Y:S01]  /*1da20*/  LDL R12, [R1+0x7c] ;  /* 0x00007c00010c7983 */ /* 0x000ea20000100800 */
[----:B-----5:R-:W-:Y:S01]  /*1da30*/  IMAD R105, R105, R104, RZ ;  /* 0x0000006869697224 */ /* 0x020fe200078e02ff */
[----:B------:R-:W0:Y:S02]  /*1da40*/  S2R R15, SR_TID.X ;  /* 0x00000000000f7919 */ /* 0x000e240000002100 */
[----:B------:R-:W-:Y:S04]  /*1da50*/  SHFL.IDX PT, R8, R14, RZ, 0x1c1f ;  /* 0x001c1fff0e087589 */ /* 0x000fe800000e0000 */
[----:B------:R-:W1:Y:S04]  /*1da60*/  SHFL.IDX PT, R9, R27, RZ, 0x1c1f ;  /* 0x001c1fff1b097589 */ /* 0x000e6800000e0000 */
[----:B------:R-:W-:Y:S04]  /*1da70*/  SHFL.IDX PT, R10, R14, 0x1, 0x1c1f ;  /* 0x003c1f000e0a7f89 */ /* 0x000fe800000e0000 */
[----:B------:R-:W3:Y:S01]  /*1da80*/  SHFL.IDX PT, R11, R27, 0x1, 0x1c1f ;  /* 0x003c1f001b0b7f89 */ /* 0x000ee200000e0000 */
[----:B0-----:R-:W-:-:S05]  /*1da90*/  VIADD R15, R15, 0xffffff80 ;  /* 0xffffff800f0f7836 */ /* 0x001fca0000000000 */
[----:B------:R-:W-:-:S04]  /*1daa0*/  SHF.R.S32.HI R13, RZ, 0x1f, R15 ;  /* 0x0000001fff0d7819 */ /* 0x000fc8000001140f */
[----:B------:R-:W-:-:S04]  /*1dab0*/  LEA.HI R13, R13, R15, RZ, 0x7 ;  /* 0x0000000f0d0d7211 */ /* 0x000fc800078f38ff */
[----:B------:R-:W-:-:S05]  /*1dac0*/  LOP3.LUT R13, R13, 0xffffff80, RZ, 0xc0, !PT ;  /* 0xffffff800d0d7812 */ /* 0x000fca00078ec0ff */
[----:B------:R-:W-:-:S05]  /*1dad0*/  IMAD.IADD R13, R15, 0x1, -R13 ;  /* 0x000000010f0d7824 */ /* 0x000fca00078e0a0d */
[----:B------:R-:W-:Y:S01]  /*1dae0*/  LOP3.LUT P0, RZ, R13, 0x3, RZ, 0xc0, !PT ;  /* 0x000000030dff7812 */ /* 0x000fe2000780c0ff */
[----:B--2---:R-:W-:-:S04]  /*1daf0*/  IMAD.IADD R12, R12, 0x1, R200 ;  /* 0x000000010c0c7824 */ /* 0x004fc800078e02c8 */
[C---:B------:R-:W-:Y:S01]  /*1db00*/  VIADD R26, R12.reuse, 0x8 ;  /* 0x000000080c1a7836 */ /* 0x040fe20000000000 */
[----:B------:R-:W-:-:S04]  /*1db10*/  ISETP.GE.OR P1, PT, R12, R105, P0 ;  /* 0x000000690c00720c */ /* 0x000fc80000726670 */
[----:B------:R-:W-:-:S09]  /*1db20*/  ISETP.GE.OR P0, PT, R26, R105, P0 ;  /* 0x000000691a00720c */ /* 0x000fd20000706670 */
[----:B-1----:R0:W-:Y:S04]  /*1db30*/  @!P1 ST.E desc[UR60][R8.64], R0 ;  /* 0x0000000008009985 */ /* 0x0021e8000c10193c */
[----:B---3--:R0:W-:Y:S01]  /*1db40*/  @!P0 ST.E desc[UR60][R10.64], R3 ;  /* 0x000000030a008985 */ /* 0x0081e2000c10193c */
[----:B------:R-:W-:Y:S05]  /*1db50*/  @P3 BRA `(.L_x_2695) ;  /* 0x0000000800843947 */ /* 0x000fea0003800000 */
[----:B0-----:R-:W-:Y:S01]  /*1db60*/  IMAD R3, R233, 0x40, R203 ;  /* 0x00000040e9037824 */ /* 0x001fe200078e02cb */
[----:B------:R-:W0:Y:S01]  /*1db70*/  @P4 LDC R51, c[0x0][0xbec] ;  /* 0x0002fb00ff334b82 */ /* 0x000e220000000800 */
[----:B------:R-:W-:Y:S02]  /*1db80*/  ULDC.64 UR4, c[0x0][0xaa0] ;  /* 0x0002a80000047ab9 */ /* 0x000fe40000000a00 */
[----:B------:R-:W-:-:S03]  /*1db90*/  IMAD.WIDE R88, R3, 0x2, R88 ;  /* 0x0000000203587825 */ /* 0x000fc600078e0258 */
[----:B------:R-:W-:Y:S02]  /*1dba0*/  IADD3 R13, P6, R88, 0x1000, RZ ;  /* 0x00001000580d7810 */ /* 0x000fe40007fde0ff */
[----:B------:R-:W1:Y:S01]  /*1dbb0*/  @P4 LDC R53, c[0x0][0xbf0] ;  /* 0x0002fc00ff354b82 */ /* 0x000e620000000800 */
[----:B------:R-:W-:Y:S01]  /*1dbc0*/  IMAD.WIDE.U32 R20, R4, UR4, RZ ;  /* 0x0000000404147c25 */ /* 0x000fe2000f8e00ff */
[C---:B------:R-:W-:Y:S02]  /*1dbd0*/  IADD3 R25, P5, R88.reuse, 0x2000, RZ ;  /* 0x0000200058197810 */ /* 0x040fe40007fbe0ff */
[----:B------:R-:W-:Y:S02]  /*1dbe0*/  LOP3.LUT R12, R13, 0x380, RZ, 0xc0, !PT ;  /* 0x000003800d0c7812 */ /* 0x000fe400078ec0ff */
        /* <DEDUP_REMOVED lines=14> */
[----:B------:R-:W-:Y:S01]  /*1dcd0*/  IMAD R3, R106, UR4, RZ ;  /* 0x000000046a037c24 */ /* 0x000fe2000f8e02ff */
[----:B------:R-:W-:Y:S02]  /*1dce0*/  LOP3.LUT R24, R25, 0x380, RZ, 0xc0, !PT ;  /* 0x0000038019187812 */ /* 0x000fe400078ec0ff */
[----:B------:R-:W-:Y:S01]  /*1dcf0*/  LOP3.LUT R28, R29, 0x380, RZ, 0xc0, !PT ;  /* 0x000003801d1c7812 */ /* 0x000fe200078ec0ff */
[----:B------:R-:W-:Y:S01]  /*1dd00*/  IMAD R3, R4, UR5, R3 ;  /* 0x0000000504037c24 */ /* 0x000fe2000f8e0203 */
[----:B------:R-:W-:Y:S01]  /*1dd10*/  ULDC.64 UR4, c[0x0][0xae8] ;  /* 0x0002ba0000047ab9 */ /* 0x000fe20000000a00 */
[----:B------:R-:W-:Y:S01]  /*1dd20*/  LOP3.LUT R32, R33, 0x380, RZ, 0xc0, !PT ;  /* 0x0000038021207812 */ /* 0x000fe200078ec0ff */
[----:B------:R-:W5:Y:S01]  /*1dd30*/  LD.E.128 R44, desc[UR60][R44.64] ;  /* 0x0000003c2c2c7980 */ /* 0x000f62000c101d00 */
[----:B------:R-:W-:Y:S01]  /*1dd40*/  IMAD.IADD R21, R21, 0x1, R3 ;  /* 0x0000000115157824 */ /* 0x000fe200078e0203 */
[----:B------:R-:W-:Y:S01]  /*1dd50*/  LOP3.LUT R36, R37, 0x380, RZ, 0xc0, !PT ;  /* 0x0000038025247812 */ /* 0x000fe200078ec0ff */
[----:B------:R-:W-:Y:S01]  /*1dd60*/  IMAD R3, R208, 0x20, R233 ;  /* 0x00000020d0037824 */ /* 0x000fe200078e02e9 */
[----:B------:R-:W-:Y:S01]  /*1dd70*/  LOP3.LUT R40, R41, 0x380, RZ, 0xc0, !PT ;  /* 0x0000038029287812 */ /* 0x000fe200078ec0ff */
[----:B------:R-:W-:Y:S01]  /*1dd80*/  IMAD.WIDE.U32 R20, R206, UR4, R20 ;  /* 0x00000004ce147c25 */ /* 0x000fe2000f8e0014 */
[----:B------:R-:W-:-:S02]  /*1dd90*/  LOP3.LUT R9, R88, 0x380, RZ, 0xc0, !PT ;  /* 0x0000038058097812 */ /* 0x000fc400078ec0ff */
[----:B------:R-:W-:Y:S01]  /*1dda0*/  SHF.R.U64 R24, R24, 0x3, RZ ;  /* 0x0000000318187819 */ /* 0x000fe200000012ff */
[----:B------:R-:W-:Y:S01]  /*1ddb0*/  IMAD.IADD R4, R200, 0x1, R3 ;  /* 0x00000001c8047824 */ /* 0x000fe200078e0203 */
[----:B------:R-:W-:Y:S01]  /*1ddc0*/  SHF.R.U64 R28, R28, 0x3, RZ ;  /* 0x000000031c1c7819 */ /* 0x000fe200000012ff */
[----:B------:R-:W-:Y:S01]  /*1ddd0*/  IMAD R21, R206, UR5, R21 ;  /* 0x00000005ce157c24 */ /* 0x000fe2000f8e0215 */
[----:B------:R-:W-:Y:S01]  /*1dde0*/  ULDC.64 UR4, c[0x0][0xaf0] ;  /* 0x0002bc0000047ab9 */ /* 0x000fe20000000a00 */
[----:B0-----:R-:W-:Y:S01]  /*1ddf0*/  @P4 IMAD.HI.U32 R0, R4, R51, RZ ;  /* 0x0000003304004227 */ /* 0x001fe200078e00ff */
[----:B------:R-:W-:Y:S02]  /*1de00*/  SHF.R.U64 R32, R32, 0x3, RZ ;  /* 0x0000000320207819 */ /* 0x000fe400000012ff */
[----:B------:R-:W-:Y:S01]  /*1de10*/  SHF.R.U64 R36, R36, 0x3, RZ ;  /* 0x0000000324247819 */ /* 0x000fe200000012ff */
[----:B------:R-:W-:Y:S01]  /*1de20*/  IMAD.MOV.U32 R3, RZ, RZ, R4 ;  /* 0x000000ffff037224 */ /* 0x000fe200078e0004 */
[----:B------:R-:W-:Y:S01]  /*1de30*/  SHF.R.U64 R40, R40, 0x3, RZ ;  /* 0x0000000328287819 */ /* 0x000fe200000012ff */
[----:B------:R-:W-:Y:S01]  /*1de40*/  IMAD R49, R49, UR4, RZ ;  /* 0x0000000431317c24 */ /* 0x000fe2000f8e02ff */
[----:B-1----:R-:W-:-:S02]  /*1de50*/  @P4 SHF.R.U32.HI R3, RZ, R53, R0 ;  /* 0x00000035ff034219 */ /* 0x002fc40000011600 */
[----:B------:R-:W-:Y:S01]  /*1de60*/  SHF.R.U64 R9, R9, 0x3, RZ ;  /* 0x0000000309097819 */ /* 0x000fe200000012ff */
[----:B------:R-:W-:Y:S01]  /*1de70*/  IMAD R49, R210, UR5, R49 ;  /* 0x00000005d2317c24 */ /* 0x000fe2000f8e0231 */
[----:B------:R-:W-:Y:S01]  /*1de80*/  LOP3.LUT R24, R24, R25, RZ, 0x3c, !PT ;  /* 0x0000001918187212 */ /* 0x000fe200078e3cff */
[----:B------:R-:W-:Y:S01]  /*1de90*/  IMAD.WIDE.U32 R20, R210, UR4, R20 ;  /* 0x00000004d2147c25 */ /* 0x000fe2000f8e0014 */
[----:B------:R-:W-:Y:S01]  /*1dea0*/  LOP3.LUT R28, R28, R29, RZ, 0x3c, !PT ;  /* 0x0000001d1c1c7212 */ /* 0x000fe200078e3cff */
[----:B------:R-:W-:Y:S01]  /*1deb0*/  ULDC.64 UR4, c[0x0][0xae0] ;  /* 0x0002b80000047ab9 */ /* 0x000fe20000000a00 */
[----:B------:R-:W-:Y:S01]  /*1dec0*/  LOP3.LUT R32, R32, R33, RZ, 0x3c, !PT ;  /* 0x0000002120207212 */ /* 0x000fe200078e3cff */
[--C-:B------:R-:W-:Y:S01]  /*1ded0*/  IMAD.X R25, RZ, RZ, R89.reuse, P5 ;  /* 0x000000ffff197224 */ /* 0x100fe200028e0659 */
[----:B------:R-:W-:Y:S01]  /*1dee0*/  LOP3.LUT R36, R36, R37, RZ, 0x3c, !PT ;  /* 0x0000002524247212 */ /* 0x000fe200078e3cff */
[--C-:B------:R-:W-:Y:S01]  /*1def0*/  IMAD.X R29, RZ, RZ, R89.reuse, P3 ;  /* 0x000000ffff1d7224 */ /* 0x100fe200018e0659 */
[----:B------:R-:W-:Y:S01]  /*1df00*/  LOP3.LUT R40, R40, R41, RZ, 0x3c, !PT ;  /* 0x0000002928287212 */ /* 0x000fe200078e3cff */
[----:B------:R-:W-:Y:S01]  /*1df10*/  IMAD.X R33, RZ, RZ, R89, P2 ;  /* 0x000000ffff217224 */ /* 0x000fe200010e0659 */
[----:B------:R-:W-:Y:S01]  /*1df20*/  SHF.R.S32.HI R0, RZ, 0x1f, R3 ;  /* 0x0000001fff007819 */ /* 0x000fe20000011403 */
[--C-:B------:R-:W-:Y:S01]  /*1df30*/  IMAD.X R37, RZ, RZ, R89.reuse, P1 ;  /* 0x000000ffff257224 */ /* 0x100fe200008e0659 */
[----:B------:R-:W-:Y:S01]  /*1df40*/  LOP3.LUT R88, R9, R88, RZ, 0x3c, !PT ;  /* 0x0000005809587212 */ /* 0x000fe200078e3cff */
[----:B------:R-:W-:Y:S01]  /*1df50*/  IMAD.X R41, RZ, RZ, R89, P0 ;  /* 0x000000ffff297224 */ /* 0x000fe200000e0659 */
[----:B------:R-:W5:Y:S01]  /*1df60*/  LD.E.128 R24, desc[UR60][R24.64] ;  /* 0x0000003c18187980 */ /* 0x000f62000c101d00 */
[----:B------:R-:W-:-:S02]  /*1df70*/  IMAD.MOV R51, RZ, RZ, -R3 ;  /* 0x000000ffff337224 */ /* 0x000fc400078e0a03 */
[----:B------:R-:W-:Y:S01]  /*1df80*/  IMAD.IADD R21, R21, 0x1, R49 ;  /* 0x0000000115157824 */ /* 0x000fe200078e0231 */
[----:B------:R0:W5:Y:S01]  /*1df90*/  LD.E.128 R8, desc[UR60][R88.64] ;  /* 0x0000003c58087980 */ /* 0x000162000c101d00 */
[----:B------:R-:W-:Y:S02]  /*1dfa0*/  IMAD R0, R0, UR4, RZ ;  /* 0x0000000400007c24 */ /* 0x000fe4000f8e02ff */
[----:B------:R-:W-:Y:S01]  /*1dfb0*/  IMAD R49, R104, R51, R4 ;  /* 0x0000003368317224 */ /* 0x000fe200078e0204 */
[----:B------:R-:W5:Y:S01]  /*1dfc0*/  LD.E.128 R28, desc[UR60][R28.64] ;  /* 0x0000003c1c1c7980 */ /* 0x000f62000c101d00 */
[----:B------:R-:W-:-:S03]  /*1dfd0*/  IMAD R51, R3, UR5, R0 ;  /* 0x0000000503337c24 */ /* 0x000fc6000f8e0200 */
[----:B------:R-:W5:Y:S01]  /*1dfe0*/  LD.E.128 R32, desc[UR60][R32.64] ;  /* 0x0000003c20207980 */ /* 0x000f62000c101d00 */
[----:B------:R-:W-:-:S03]  /*1dff0*/  SHF.R.S32.HI R0, RZ, 0x1f, R49 ;  /* 0x0000001fff007819 */ /* 0x000fc60000011431 */
[----:B------:R-:W5:Y:S04]  /*1e000*/  LD.E.128 R36, desc[UR60][R36.64] ;  /* 0x0000003c24247980 */ /* 0x000f68000c101d00 */
[----:B------:R-:W5:Y:S01]  /*1e010*/  LD.E.128 R40, desc[UR60][R40.64] ;  /* 0x0000003c28287980 */ /* 0x000f62000c101d00 */
[----:B------:R-:W-:Y:S01]  /*1e020*/  IMAD.WIDE.U32 R20, R3, UR4, R20 ;  /* 0x0000000403147c25 */ /* 0x000fe2000f8e0014 */
[----:B------:R-:W-:Y:S01]  /*1e030*/  ULDC.64 UR4, c[0x0][0xad8] ;  /* 0x0002b60000047ab9 */ /* 0x000fe20000000a00 */
[----:B------:R-:W-:Y:S01]  /*1e040*/  @!PT LDS RZ, [RZ] ;  /* 0x00000000fffff984 */ /* 0x000fe20000000800 */
[----:B------:R-:W-:Y:S01]  /*1e050*/  @!PT LDS RZ, [RZ] ;  /* 0x00000000fffff984 */ /* 0x000fe20000000800 */
[----:B------:R-:W-:Y:S01]  /*1e060*/  @!PT LDS RZ, [RZ] ;  /* 0x00000000fffff984 */ /* 0x000fe20000000800 */
[----:B------:R-:W-:Y:S01]  /*1e070*/  @!PT LDS RZ, [RZ] ;  /* 0x00000000fffff984 */ /* 0x000fe20000000800 */
[----:B------:R1:W-:Y:S06]  /*1e080*/  MEMBAR.ALL.CTA ;  /* 0x0000000000007992 */ /* 0x0003ec0000008000 */
[----:B-1----:R-:W1:Y:S01]  /*1e090*/  FENCE.VIEW.ASYNC.S ;  /* 0x00000000000073c6 */ /* 0x002e620000000000 */
[----:B------:R-:W-:-:S02]  /*1e0a0*/  IMAD.IADD R200, R233, 0x1, R200 ;  /* 0x00000001e9c87824 */ /* 0x000fc400078e02c8 */
[----:B------:R-:W-:Y:S02]  /*1e0b0*/  IMAD.IADD R21, R21, 0x1, R51 ;  /* 0x0000000115157824 */ /* 0x000fe400078e0233 */
[----:B------:R-:W-:Y:S02]  /*1e0c0*/  IMAD R4, R0, UR4, RZ ;  /* 0x0000000400047c24 */ /* 0x000fe4000f8e02ff */
[----:B------:R-:W-:Y:S02]  /*1e0d0*/  VIADD R0, R200, 0x20 ;  /* 0x00000020c8007836 */ /* 0x000fe40000000000 */
[C---:B------:R-:W-:Y:S02]  /*1e0e0*/  IMAD R3, R49.reuse, UR5, R4 ;  /* 0x0000000531037c24 */ /* 0x040fe4000f8e0204 */
[----:B------:R-:W-:Y:S01]  /*1e0f0*/  IMAD.WIDE.U32 R20, R49, UR4, R20 ;  /* 0x0000000431147c25 */ /* 0x000fe2000f8e0014 */
[-C--:B------:R-:W-:Y:S01]  /*1e100*/  ISETP.GE.AND P0, PT, R0, R105.reuse, PT ;  /* 0x000000690000720c */ /* 0x080fe20003f06270 */
[----:B------:R-:W-:Y:S01]  /*1e110*/  ULDC.64 UR4, c[0x0][0xa80] ;  /* 0x0002a00000047ab9 */ /* 0x000fe20000000a00 */
[----:B------:R-:W-:Y:S01]  /*1e120*/  ISETP.GE.AND P2, PT, R200, R105, PT ;  /* 0x00000069c800720c */ /* 0x000fe20003f46270 */
[----:B------:R-:W-:Y:S01]  /*1e130*/  VIADD R0, R2, 0x34820 ;  /* 0x0003482002007836 */ /* 0x000fe20000000000 */
[----:B------:R-:W-:Y:S01]  /*1e140*/  LEA R50, P3, R20, UR4, 0x1 ;  /* 0x0000000414327c11 */ /* 0x000fe2000f8608ff */
[----:B------:R-:W-:-:S03]  /*1e150*/  IMAD.IADD R3, R21, 0x1, R3 ;  /* 0x0000000115037824 */ /* 0x000fc600078e0203 */
[----:B------:R-:W-:Y:S02]  /*1e160*/  PRMT R0, RZ, 0x654, R0 ;  /* 0x00000654ff007816 */ /* 0x000fe40000000000 */
[----:B------:R-:W-:Y:S01]  /*1e170*/  LEA.HI.X R3, R20, UR5, R3, 0x1, P3 ;  /* 0x0000000514037c11 */ /* 0x000fe200098f0c03 */
[----:B------:R-:W-:Y:S01]  /*1e180*/  VIADD R4, R200, 0x40 ;  /* 0x00000040c8047836 */ /* 0x000fe20000000000 */
[----:B-1----:R1:W-:Y:S01]  /*1e190*/  SYNCS.ARRIVE.TRANS64.RED.A1T0 RZ, [R0+URZ], RZ ;  /* 0x000000ff00ff79a7 */ /* 0x0023e2000810043f */
[----:B------:R0:W2:Y:S01]  /*1e1a0*/  SHFL.IDX PT, R48, R50, RZ, 0x181f ;  /* 0x00181fff32307589 */ /* 0x0000a200000e0000 */
[----:B------:R-:W-:Y:S01]  /*1e1b0*/  BSSY B1, `(.L_x_2696) ;  /* 0x000000f000017945 */ /* 0x000fe20003800000 */
[----:B------:R-:W-:Y:S02]  /*1e1c0*/  SHF.R.S32.HI R107, RZ, 0x1f, R207 ;  /* 0x0000001fff6b7819 */ /* 0x000fe400000114cf */
[----:B------:R-:W-:Y:S01]  /*1e1d0*/  ISETP.GE.AND P1, PT, R4, R105, PT ;  /* 0x000000690400720c */ /* 0x000fe20003f26270 */
[----:B-1----:R0:W1:Y:S01]  /*1e1e0*/  SHFL.IDX PT, R0, R3, RZ, 0x181f ;  /* 0x00181fff03007589 */ /* 0x00206200000e0000 */
[----:B------:R-:W-:Y:S01]  /*1e1f0*/  SHF.R.S32.HI R108, RZ, 0x1f, R203 ;  /* 0x0000001fff6c7819 */ /* 0x000fe200000114cb */
[----:B------:R-:W-:Y:S10]  /*1e200*/  @P2 BRA `(.L_x_2697) ;  /* 0x0000000000242947 */ /* 0x000ff40003800000 */
[----:B------:R-:W-:Y:S02]  /*1e210*/  ULDC UR4, c[0x0][0xac8] ;  /* 0x0002b20000047ab9 */ /* 0x000fe40000000800 */
[----:B------:R-:W-:Y:S02]  /*1e220*/  ISETP.GE.AND P2, PT, R203, UR4, PT ;  /* 0x00000004cb007c0c */ /* 0x000fe4000bf46270 */
[----:B------:R-:W-:-:S11]  /*1e230*/  ISETP.GE.AND P3, PT, R207, UR4, PT ;  /* 0x00000004cf007c0c */ /* 0x000fd6000bf66270 */
[-C--:B--2---:R-:W-:Y:S02]  /*1e240*/  @!P2 LEA R20, P4, R203, R48.reuse, 0x1 ;  /* 0x00000030cb14a211 */ /* 0x084fe400078808ff */
[----:B------:R-:W-:Y:S02]  /*1e250*/  @!P3 LEA R48, P5, R207, R48, 0x1 ;  /* 0x00000030cf30b211 */ /* 0x000fe400078a08ff */
[-C--:B-1----:R-:W-:Y:S02]  /*1e260*/  @!P2 LEA.HI.X R21, R203, R0.reuse, R108, 0x1, P4 ;  /* 0x00000000cb15a211 */ /* 0x082fe400020f0c6c */
[----:B------:R-:W-:-:S03]  /*1e270*/  @!P3 LEA.HI.X R49, R207, R0, R107, 0x1, P5 ;  /* 0x00000000cf31b211 */ /* 0x000fc600028f0c6b */
[----:B-----5:R3:W-:Y:S04]  /*1e280*/  @!P2 ST.E.128 desc[UR60][R20.64], R8 ;  /* 0x000000081400a985 */ /* 0x0207e8000c101d3c */
[----:B------:R3:W-:Y:S02]  /*1e290*/  @!P3 ST.E.128 desc[UR60][R48.64], R32 ;  /* 0x000000203000b985 */ /* 0x0007e4000c101d3c */
.L_x_2697:
[----:B------:R-:W-:Y:S05]  /*1e2a0*/  BSYNC B1 ;  /* 0x0000000000017941 */ /* 0x000fea0003800000 */
.L_x_2696:
[----:B-1----:R1:W4:Y:S01]  /*1e2b0*/  SHFL.IDX PT, R0, R3, 0x1, 0x181f ;  /* 0x00381f0003007f89 */ /* 0x00232200000e0000 */
        /* <DEDUP_REMOVED lines=12> */
.L_x_2699:
[----:B------:R-:W-:Y:S05]  /*1e380*/  BSYNC B1 ;  /* 0x0000000000017941 */ /* 0x000fea0003800000 */
.L_x_2698:
        /* <DEDUP_REMOVED lines=13> */
.L_x_2701:
[----:B------:R-:W-:Y:S05]  /*1e460*/  BSYNC B1 ;  /* 0x0000000000017941 */ /* 0x000fea0003800000 */
.L_x_2700:
[----:B0-----:R-:W-:Y:S01]  /*1e470*/  VIADD R0, R200, 0x60 ;  /* 0x00000060c8007836 */ /* 0x001fe20000000000 */
[----:B------:R0:W0:Y:S04]  /*1e480*/  SHFL.IDX PT, R4, R3, 0x3, 0x181f ;  /* 0x00781f0003047f89 */ /* 0x00002800000e0000 */
[----:B------:R-:W-:Y:S01]  /*1e490*/  ISETP.GE.AND P0, PT, R0, R105, PT ;  /* 0x000000690000720c */ /* 0x000fe20003f06270 */
[----:B-1--4-:R-:W1:-:S12]  /*1e4a0*/  SHFL.IDX PT, R50, R50, 0x3, 0x181f ;  /* 0x00781f0032327f89 */ /* 0x012e5800000e0000 */
[----:B------:R-:W-:Y:S05]  /*1e4b0*/  @P0 BRA `(.L_x_2702) ;  /* 0x0000001800280947 */ /* 0x000fea0003800000 */
[----:B------:R-:W-:Y:S02]  /*1e4c0*/  ULDC UR4, c[0x0][0xac8] ;  /* 0x0002b20000047ab9 */ /* 0x000fe40000000800 */
[----:B------:R-:W-:-:S13]  /*1e4d0*/  ISETP.GE.AND P1, PT, R203, UR4, PT ;  /* 0x00000004cb007c0c */ /* 0x000fda000bf26270 */
[----:B-1----:R-:W-:-:S04]  /*1e4e0*/  @!P1 LEA R8, P0, R203, R50, 0x1 ;  /* 0x00000032cb089211 */ /* 0x002fc800078008ff */
        /* <DEDUP_REMOVED lines=8> */
.L_x_2695:
[----:B0-----:R-:W0:Y:S01]  /*1e570*/  @P4 LDC R0, c[0x0][0xbec] ;  /* 0x0002fb00ff004b82 */ /* 0x001e220000000800 */
[----:B------:R-:W-:Y:S01]  /*1e580*/  ULDC.64 UR4, c[0x0][0xb08] ;  /* 0x0002c20000047ab9 */ /* 0x000fe20000000a00 */
[----:B------:R-:W-:Y:S01]  /*1e590*/  ULDC.64 UR6, c[0x0][0xb30] ;  /* 0x0002cc0000067ab9 */ /* 0x000fe20000000a00 */
[----:B------:R-:W-:Y:S01]  /*1e5a0*/  IMAD R3, R106, UR4, RZ ;  /* 0x000000046a037c24 */ /* 0x000fe2000f8e02ff */
[----:B------:R-:W-:Y:S01]  /*1e5b0*/  ISETP.GE.AND P0, PT, R12, R105, PT ;  /* 0x000000690c00720c */ /* 0x000fe20003f06270 */
[C---:B------:R-:W-:Y:S01]  /*1e5c0*/  IMAD.WIDE.U32 R8, R4.reuse, UR4, RZ ;  /* 0x0000000404087c25 */ /* 0x040fe2000f8e00ff */
[----:B------:R-:W-:Y:S01]  /*1e5d0*/  BSSY B1, `(.L_x_2703) ;  /* 0x0000078000017945 */ /* 0x000fe20003800000 */
[----:B------:R-:W-:Y:S01]  /*1e5e0*/  SHF.R.S32.HI R28, RZ, 0x1f, R217 ;  /* 0x0000001fff1c7819 */ /* 0x000fe200000114d9 */
[----:B------:R-:W1:Y:S01]  /*1e5f0*/  @P4 LDC R13, c[0x0][0xbf0] ;  /* 0x0002fc00ff0d4b82 */ /* 0x000e620000000800 */
[----:B------:R-:W-:Y:S01]  /*1e600*/  IMAD R3, R4, UR5, R3 ;  /* 0x0000000504037c24 */ /* 0x000fe2000f8e0203 */
[----:B------:R-:W-:Y:S01]  /*1e610*/  ULDC.64 UR4, c[0x0][0xb38] ;  /* 0x0002ce0000047ab9 */ /* 0x000fe20000000a00 */
[----:B------:R-:W-:Y:S01]  /*1e620*/  VIADD R4, R2, 0x34820 ;  /* 0x0003482002047836 */ /* 0x000fe20000000000 */
[----:B------:R-:W-:Y:S01]  /*1e630*/  SHF.R.S32.HI R30, RZ, 0x1f, R218 ;  /* 0x0000001fff1e7819 */ /* 0x000fe200000114da */
[----:B------:R-:W-:Y:S01]  /*1e640*/  IMAD.IADD R9, R9, 0x1, R3 ;  /* 0x0000000109097824 */ /* 0x000fe200078e0203 */
[----:B------:R-:W-:-:S02]  /*1e650*/  SHF.R.S32.HI R3, RZ, 0x1f, R210 ;  /* 0x0000001fff037819 */ /* 0x000fc400000114d2 */
[----:B------:R-:W-:Y:S01]  /*1e660*/  PRMT R4, RZ, 0x654, R4 ;  /* 0x00000654ff047816 */ /* 0x000fe20000000004 */
[C---:B------:R-:W-:Y:S01]  /*1e670*/  IMAD.WIDE.U32 R8, R206.reuse, UR4, R8 ;  /* 0x00000004ce087c25 */ /* 0x040fe2000f8e0008 */
[----:B------:R-:W-:Y:S02]  /*1e680*/  SHF.R.S32.HI R31, RZ, 0x1f, R219 ;  /* 0x0000001fff1f7819 */ /* 0x000fe400000114db */
[----:B------:R2:W-:Y:S01]  /*1e690*/  SYNCS.ARRIVE.TRANS64.RED.A1T0 RZ, [R4+URZ], RZ ;  /* 0x000000ff04ff79a7 */ /* 0x0005e2000810043f */
        /* <DEDUP_REMOVED lines=11> */
[----:B------:R-:W-:Y:S01]  /*1e750*/  ULDC.64 UR4, c[0x0][0xb48] ;  /* 0x0002d20000047ab9 */ /* 0x000fe20000000a00 */
[----:B------:R-:W-:Y:S02]  /*1e760*/  SHF.R.S32.HI R37, RZ, 0x1f, R225 ;  /* 0x0000001fff257819 */ /* 0x000fe400000114e1 */
[----:B------:R-:W-:Y:S01]  /*1e770*/  IMAD.MOV.U32 R3, RZ, RZ, R29 ;  /* 0x000000ffff037224 */ /* 0x000fe200078e001d */
[----:B-1----:R-:W-:Y:S01]  /*1e780*/  @P4 SHF.R.U32.HI R3, RZ, R13, R0 ;  /* 0x0000000dff034219 */ /* 0x002fe20000011600 */
[----:B------:R-:W-:Y:S01]  /*1e790*/  IMAD.IADD R9, R9, 0x1, R11 ;  /* 0x0000000109097824 */ /* 0x000fe200078e020b */
[----:B------:R-:W-:-:S02]  /*1e7a0*/  SHF.R.S32.HI R38, RZ, 0x1f, R226 ;  /* 0x0000001fff267819 */ /* 0x000fc400000114e2 */
[--C-:B------:R-:W-:Y:S01]  /*1e7b0*/  SHF.R.S32.HI R0, RZ, 0x1f, R3.reuse ;  /* 0x0000001fff007819 */ /* 0x100fe20000011403 */
[----:B------:R-:W-:Y:S01]  /*1e7c0*/  IMAD.MOV R11, RZ, RZ, -R3 ;  /* 0x000000ffff0b7224 */ /* 0x000fe200078e0a03 */
[----:B------:R-:W-:Y:S01]  /*1e7d0*/  SHF.R.S32.HI R39, RZ, 0x1f, R227 ;  /* 0x0000001fff277819 */ /* 0x000fe200000114e3 */
[C---:B------:R-:W-:Y:S01]  /*1e7e0*/  IMAD.WIDE.U32 R8, R215.reuse, UR4, R8 ;  /* 0x00000004d7087c25 */ /* 0x040fe2000f8e0008 */
[----:B------:R-:W-:Y:S02]  /*1e7f0*/  SHF.R.S32.HI R88, RZ, 0x1f, R228 ;  /* 0x0000001fff587819 */ /* 0x000fe400000114e4 */
[----:B------:R-:W-:Y:S01]  /*1e800*/  SHF.R.S32.HI R27, RZ, 0x1f, R229 ;  /* 0x0000001fff1b7819 */ /* 0x000fe200000114e5 */
[----:B------:R-:W-:Y:S01]  /*1e810*/  IMAD R11, R104, R11, R29 ;  /* 0x0000000b680b7224 */ /* 0x000fe200078e021d */
[----:B------:R-:W-:Y:S01]  /*1e820*/  SHF.R.S32.HI R89, RZ, 0x1f, R230 ;  /* 0x0000001fff597819 */ /* 0x000fe200000114e6 */
[----:B------:R-:W-:Y:S01]  /*1e830*/  IMAD R0, R0, UR6, RZ ;  /* 0x0000000600007c24 */ /* 0x000fe2000f8e02ff */
[----:B------:R-:W-:Y:S01]  /*1e840*/  SHF.R.S32.HI R107, RZ, 0x1f, R231 ;  /* 0x0000001fff6b7819 */ /* 0x000fe200000114e7 */
        /* <DEDUP_REMOVED lines=12> */
[----:B------:R-:W-:Y:S02]  /*1e910*/  LEA.HI.X R3, R8, UR5, R3, 0x2, P1 ;  /* 0x0000000508037c11 */ /* 0x000fe400088f1403 */
        /* <DEDUP_REMOVED lines=9> */
[----:B01----:R-:W-:-:S04]  /*1e9b0*/  @!P3 IMAD.WIDE R10, R204, 0x4, R8 ;  /* 0x00000004cc0ab825 */ /* 0x003fc800078e0208 */
        /* <DEDUP_REMOVED lines=20> */
[----:B---3--:R-:W-:-:S02]  /*1eb00*/  @!P5 LEA R14, P6, R226, R8, 0x2 ;  /* 0x00000008e20ed211 */ /* 0x008fc400078c10ff */
        /* <DEDUP_REMOVED lines=8> */
[----:B---3--:R-:W-:Y:S01]  /*1eb90*/  @!P0 LEA R14, P6, R223, R8, 0x2 ;  /* 0x00000008df0e8211 */ /* 0x008fe200078c10ff */
[----:B------:R0:W-:Y:S01]  /*1eba0*/  @!P2 ST.E.64 desc[UR60][R10.64], R52 ;  /* 0x000000340a00a985 */ /* 0x0001e2000c101b3c */
[----:B------:R-:W-:-:S02]  /*1ebb0*/  @!P1 LEA.HI.X R13, R224, R9, R36, 0x2, P5 ;  /* 0x00000009e00d9211 */ /* 0x000fc400028f1424 */
[-C--:B------:R-:W-:Y:S02]  /*1ebc0*/  @!P0 LEA.HI.X R15, R223, R9.reuse, R35, 0x2, P6 ;  /* 0x00000009df0f8211 */ /* 0x080fe400030f1423 */
[----:B------:R-:W-:Y:S01]  /*1ebd0*/  ISETP.GE.AND P2, PT, R220, UR4, PT ;  /* 0x00000004dc007c0c */ /* 0x000fe2000bf46270 */
[----:B------:R-:W-:Y:S01]  /*1ebe0*/  @!P1 ST.E.64 desc[UR60][R12.64], R56 ;  /* 0x000000380c009985 */ /* 0x000fe2000c101b3c */
[----:B------:R-:W-:Y:S02]  /*1ebf0*/  @!P3 LEA R24, P5, R222, R8, 0x2 ;  /* 0x00000008de18b211 */ /* 0x000fe400078a10ff */
[----:B------:R-:W-:Y:S01]  /*1ec00*/  ISETP.GE.AND P1, PT, R219, UR4, PT ;  /* 0x00000004db007c0c */ /* 0x000fe2000bf26270 */
[----:B------:R1:W-:Y:S01]  /*1ec10*/  @!P0 ST.E.64 desc[UR60][R14.64], R60 ;  /* 0x0000003c0e008985 */ /* 0x0003e2000c101b3c */
[----:B------:R-:W-:Y:S02]  /*1ec20*/  ISETP.GE.AND P0, PT, R218, UR4, PT ;  /* 0x00000004da007c0c */ /* 0x000fe4000bf06270 */
[----:B------:R-:W-:-:S02]  /*1ec30*/  @!P3 LEA.HI.X R25, R222, R9, R34, 0x2, P5 ;  /* 0x00000009de19b211 */ /* 0x000fc400028f1422 */
[----:B------:R-:W-:Y:S02]  /*1ec40*/  ISETP.GE.AND P5, PT, R217, UR4, PT ;  /* 0x00000004d9007c0c */ /* 0x000fe4000bfa6270 */
[CC--:B------:R-:W-:Y:S01]  /*1ec50*/  @!P4 LEA R20, P6, R221.reuse, R8.reuse, 0x2 ;  /* 0x00000008dd14c211 */ /* 0x0c0fe200078c10ff */
[----:B------:R3:W-:Y:S01]  /*1ec60*/  @!P3 ST.E.64 desc[UR60][R24.64], R64 ;  /* 0x000000401800b985 */ /* 0x0007e2000c101b3c */
[CC--:B0-----:R-:W-:Y:S02]  /*1ec70*/  @!P2 LEA R10, P3, R220.reuse, R8.reuse, 0x2 ;  /* 0x00000008dc0aa211 */ /* 0x0c1fe400078610ff */
[-C--:B------:R-:W-:Y:S02]  /*1ec80*/  @!P4 LEA.HI.X R21, R221, R9.reuse, R33, 0x2, P6 ;  /* 0x00000009dd15c211 */ /* 0x080fe400030f1421 */
[----:B------:R-:W-:Y:S02]  /*1ec90*/  @!P2 LEA.HI.X R11, R220, R9, R32, 0x2, P3 ;  /* 0x00000009dc0ba211 */ /* 0x000fe400018f1420 */
[-C--:B-1----:R-:W-:Y:S01]  /*1eca0*/  @!P1 LEA R14, P6, R219, R8.reuse, 0x2 ;  /* 0x00000008db0e9211 */ /* 0x082fe200078c10ff */
[----:B------:R3:W-:Y:S01]  /*1ecb0*/  @!P4 ST.E.64 desc[UR60][R20.64], R68 ;  /* 0x000000441400c985 */ /* 0x0007e2000c101b3c */
[----:B------:R-:W-:-:S02]  /*1ecc0*/  @!P0 LEA R12, P4, R218, R8, 0x2 ;  /* 0x00000008da0c8211 */ /* 0x000fc400078810ff */
        /* <DEDUP_REMOVED lines=8> */
.L_x_2704:
[----:B------:R-:W-:Y:S05]  /*1ed50*/  BSYNC B1 ;  /* 0x0000000000017941 */ /* 0x000fea0003800000 */
.L_x_2703:
[----:B------:R-:W-:Y:S01]  /*1ed60*/  ISETP.GE.AND P0, PT, R26, R105, PT ;  /* 0x000000691a00720c */ /* 0x000fe20003f06270 */
[----:B-1-3--:R1:W3:Y:S04]  /*1ed70*/  SHFL.IDX PT, R9, R3, 0x1, 0x1c1f ;  /* 0x003c1f0003097f89 */ /* 0x00a2e800000e0000 */
        /* <DEDUP_REMOVED lines=9> */
[-C--:B------:R-:W-:Y:S02]  /*1ee10*/  @!P0 LEA R14, P6, R230, R8.reuse, 0x2 ;  /* 0x00000008e60e8211 */ /* 0x080fe400078c10ff */
        /* <DEDUP_REMOVED lines=58> */
.L_x_2693:
        /* <DEDUP_REMOVED lines=16> */
[----:B-1----:R-:W1:-:S12]  /*1f2c0*/  S2R R4, SR_TID.X ;  /* 0x0000000000047919 */ /* 0x002e580000002100 */
        /* <DEDUP_REMOVED lines=9> */
.L_x_2705:
[----:B------:R-:W-:Y:S01]  /*1f360*/  BSSY B1, `(.L_x_2706) ;  /* 0x0000036000017945 */ /* 0x000fe20003800000 */
[----:B------:R-:W-:Y:S02]  /*1f370*/  SEL R31, R210, RZ, !P0 ;  /* 0x000000ffd21f7207 */ /* 0x000fe40004000000 */
[----:B------:R-:W-:Y:S02]  /*1f380*/  SEL R232, R232, RZ, !P0 ;  /* 0x000000ffe8e87207 */ /* 0x000fe40004000000 */
[----:B-----5:R-:W-:Y:S01]  /*1f390*/  SHF.R.S32.HI R28, RZ, 0x1f, R3 ;  /* 0x0000001fff1c7819 */ /* 0x020fe20000011403 */
[----:B------:R-:W-:Y:S06]  /*1f3a0*/  @P3 BRA `(.L_x_2707) ;  /* 0x0000000000c43947 */ /* 0x000fec0003800000 */
[----:B------:R-:W1:Y:S01]  /*1f3b0*/  S2R R9, SR_TID.X ;  /* 0x0000000000097919 */ /* 0x000e620000002100 */
[----:B------:R-:W2:Y:S02]  /*1f3c0*/  LDC R33, c[0x0][0xbe8] ;  /* 0x0002fa00ff217b82 */ /* 0x000ea40000000800 */
[----:B--2---:R-:W-:Y:S01]  /*1f3d0*/  IMAD R4, R0, R33, RZ ;  /* 0x0000002100047224 */ /* 0x004fe200078e02ff */
[----:B-1----:R-:W-:-:S04]  /*1f3e0*/  IADD3 R30, R200, -0x80, R9 ;  /* 0xffffff80c81e7810 */ /* 0x002fc80007ffe009 */
[----:B------:R-:W-:-:S13]  /*1f3f0*/  ISETP.GE.AND P0, PT, R30, R4, PT ;  /* 0x000000041e00720c */ /* 0x000fda0003f06270 */
[----:B------:R-:W-:Y:S05]  /*1f400*/  @P0 BRA `(.L_x_2707) ;  /* 0x0000000000ac0947 */ /* 0x000fea0003800000 */
[----:B------:R-:W-:Y:S01]  /*1f410*/  IMAD.MOV.U32 R26, RZ, RZ, 0x9b8 ;  /* 0x000009b8ff1a7424 */ /* 0x000fe200078e00ff */
[----:B------:R-:W-:Y:S01]  /*1f420*/  ISETP.GT.AND P0, PT, R209, 0x1, PT ;  /* 0x00000001d100780c */ /* 0x000fe20003f04270 */
[----:B------:R-:W1:Y:S01]  /*1f430*/  LDC.64 R8, c[0x0][0xba8] ;  /* 0x0002ea00ff087b82 */ /* 0x000e620000000a00 */
[----:B------:R-:W-:Y:S01]  /*1f440*/  ISETP.NE.AND P1, PT, R33, 0x1, PT ;  /* 0x000000012100780c */ /* 0x000fe20003f25270 */
[----:B------:R-:W-:Y:S01]  /*1f450*/  IMAD.MOV.U32 R27, RZ, RZ, R30 ;  /* 0x000000ffff1b7224 */ /* 0x000fe200078e001e */
[----:B------:R-:W-:Y:S02]  /*1f460*/  SEL R26, R26, 0x978, P0 ;  /* 0x000009781a1a7807 */ /* 0x000fe40000000000 */
[----:B------:R-:W-:-:S03]  /*1f470*/  SEL R215, R215, RZ, P0 ;  /* 0x000000ffd7d77207 */ /* 0x000fc60000000000 */
        /* <DEDUP_REMOVED lines=8> */
[----:B------:R-:W-:Y:S02]  /*1f500*/  IMAD R21, R20, R232, R21 ;  /* 0x000000e814157224 */ /* 0x000fe400078e0215 */
[----:B0-----:R-:W-:-:S05]  /*1f510*/  @P1 IMAD.HI.U32 R4, R30, R25, RZ ;  /* 0x000000191e041227 */ /* 0x001fca00078e00ff */
[----:B------:R-:W0:Y:S01]  /*1f520*/  @!P0 LDC R9, c[0x0][0xb54] ;  /* 0x0002d500ff098b82 */ /* 0x000e220000000800 */
[----:B---3--:R-:W-:Y:S02]  /*1f530*/  IMAD R29, R15, R206, RZ ;  /* 0x000000ce0f1d7224 */ /* 0x008fe400078e02ff */
[----:B------:R-:W-:Y:S01]  /*1f540*/  IMAD.WIDE.U32 R24, R20, R31, RZ ;  /* 0x0000001f14187225 */ /* 0x000fe200078e00ff */
[----:B----4-:R-:W-:-:S03]  /*1f550*/  @P1 SHF.R.U32.HI R27, RZ, R35, R4 ;  /* 0x00000023ff1b1219 */ /* 0x010fc60000011604 */
[----:B------:R-:W-:-:S04]  /*1f560*/  IMAD.WIDE.U32 R14, R14, R206, RZ ;  /* 0x000000ce0e0e7225 */ /* 0x000fc800078e00ff */
[----:B------:R-:W-:Y:S01]  /*1f570*/  IMAD.IADD R4, R25, 0x1, R21 ;  /* 0x0000000119047824 */ /* 0x000fe200078e0215 */
[----:B------:R-:W-:Y:S01]  /*1f580*/  IADD3 R14, P1, P3, R24, R14, R3 ;  /* 0x0000000e180e7210 */ /* 0x000fe20007b3e003 */
[----:B------:R-:W-:Y:S02]  /*1f590*/  IMAD.IADD R29, R15, 0x1, R29 ;  /* 0x000000010f1d7824 */ /* 0x000fe400078e021d */
[-C--:B------:R-:W-:Y:S02]  /*1f5a0*/  IMAD R21, R13, R215.reuse, RZ ;  /* 0x000000d70d157224 */ /* 0x080fe400078e02ff */
[----:B------:R-:W-:Y:S01]  /*1f5b0*/  IMAD.WIDE.U32 R12, R12, R215, RZ ;  /* 0x000000d70c0c7225 */ /* 0x000fe200078e00ff */
[----:B------:R-:W-:-:S03]  /*1f5c0*/  IADD3.X R4, R4, R29, R28, P1, P3 ;  /* 0x0000001d04047210 */ /* 0x000fc60000fe641c */
[----:B------:R-:W-:Y:S01]  /*1f5d0*/  IMAD.MOV R15, RZ, RZ, -R27 ;  /* 0x000000ffff0f7224 */ /* 0x000fe200078e0a1b */
[----:B------:R-:W-:Y:S01]  /*1f5e0*/  IADD3 R12, P0, P1, R27, R14, R12 ;  /* 0x0000000e1b0c7210 */ /* 0x000fe2000791e00c */
[----:B------:R-:W-:Y:S01]  /*1f5f0*/  IMAD.IADD R21, R13, 0x1, R21 ;  /* 0x000000010d157824 */ /* 0x000fe200078e0215 */
[----:B------:R-:W-:Y:S01]  /*1f600*/  SHF.R.S32.HI R27, RZ, 0x1f, R27 ;  /* 0x0000001fff1b7819 */ /* 0x000fe2000001141b */
[----:B------:R-:W-:-:S03]  /*1f610*/  IMAD R15, R33, R15, R30 ;  /* 0x0000000f210f7224 */ /* 0x000fc600078e021e */
[----:B------:R-:W-:Y:S01]  /*1f620*/  IADD3.X R13, R27, R4, R21, P0, P1 ;  /* 0x000000041b0d7210 */ /* 0x000fe200007e2415 */
[----:B-----5:R-:W-:Y:S01]  /*1f630*/  IMAD R4, R11, R15, RZ ;  /* 0x0000000f0b047224 */ /* 0x020fe200078e02ff */
[----:B------:R-:W-:-:S05]  /*1f640*/  SHF.R.S32.HI R21, RZ, 0x1f, R15 ;  /* 0x0000001fff157819 */ /* 0x000fca000001140f */
[C---:B------:R-:W-:Y:S02]  /*1f650*/  IMAD R21, R10.reuse, R21, R4 ;  /* 0x000000150a157224 */ /* 0x040fe400078e0204 */
[----:B------:R-:W-:-:S04]  /*1f660*/  IMAD.WIDE.U32 R10, R10, R15, R12 ;  /* 0x0000000f0a0a7225 */ /* 0x000fc800078e000c */
[----:B------:R-:W-:Y:S01]  /*1f670*/  IMAD.IADD R4, R11, 0x1, R21 ;  /* 0x000000010b047824 */ /* 0x000fe200078e0215 */
[----:B-1----:R-:W-:Y:S01]  /*1f680*/  LEA R8, P0, R10, R8, 0x2 ;  /* 0x000000080a087211 */ /* 0x002fe200078010ff */
[----:B------:R-:W-:-:S03]  /*1f690*/  IMAD.MOV.U32 R11, RZ, RZ, -0x800000 ;  /* 0xff800000ff0b7424 */ /* 0x000fc600078e00ff */
[----:B0-----:R-:W-:-:S05]  /*1f6a0*/  LEA.HI.X R9, R10, R9, R4, 0x2, P0 ;  /* 0x000000090a097211 */ /* 0x001fca00000f1404 */
[----:B------:R1:W-:Y:S04]  /*1f6b0*/  STG.E desc[UR60][R8.64], R11 ;  /* 0x0000000b08007986 */ /* 0x0003e8000c10193c */
.L_x_2707:
[----:B------:R-:W-:Y:S05]  /*1f6c0*/  BSYNC B1 ;  /* 0x0000000000017941 */ /* 0x000fea0003800000 */
.L_x_2706:
[----:B------:R-:W-:Y:S05]  /*1f6d0*/  @P2 BRA `(.L_x_2702) ;  /* 0x0000000400a02947 */ /* 0x000fea0003800000 */
[----:B------:R-:W2:Y:S01]  /*1f6e0*/  LDC R15, c[0x0][0xbe8] ;  /* 0x0002fa00ff0f7b82 */ /* 0x000ea20000000800 */
[----:B------:R-:W-:Y:S01]  /*1f6f0*/  ULDC.64 UR4, c[0x0][0xaa0] ;  /* 0x0002a80000047ab9 */ /* 0x000fe20000000a00 */
[----:B------:R-:W-:Y:S01]  /*1f700*/  ULDC.64 UR6, c[0x0][0xaf0] ;  /* 0x0002bc0000067ab9 */ /* 0x000fe20000000a00 */
[----:B------:R-:W-:Y:S01]  /*1f710*/  IMAD R4, R28, UR4, RZ ;  /* 0x000000041c047c24 */ /* 0x000fe2000f8e02ff */
[----:B------:R-:W-:Y:S01]  /*1f720*/  BSSY B1, `(.L_x_2708) ;  /* 0x0000039000017945 */ /* 0x000fe20003800000 */
[C---:B-1----:R-:W-:Y:S01]  /*1f730*/  IMAD.WIDE.U32 R8, R3.reuse, UR4, RZ ;  /* 0x0000000403087c25 */ /* 0x042fe2000f8e00ff */
[----:B------:R-:W-:Y:S02]  /*1f740*/  SHF.R.S32.HI R14, RZ, 0x1f, R207 ;  /* 0x0000001fff0e7819 */ /* 0x000fe400000114cf */
[----:B------:R-:W-:Y:S01]  /*1f750*/  SHF.R.S32.HI R20, RZ, 0x1f, R203 ;  /* 0x0000001fff147819 */ /* 0x000fe200000114cb */
[----:B------:R-:W-:Y:S01]  /*1f760*/  IMAD R11, R3, UR5, R4 ;  /* 0x00000005030b7c24 */ /* 0x000fe2000f8e0204 */
[----:B------:R-:W-:Y:S01]  /*1f770*/  ULDC.64 UR4, c[0x0][0xae8] ;  /* 0x0002ba0000047ab9 */ /* 0x000fe20000000a00 */
[----:B------:R-:W-:-:S02]  /*1f780*/  IMAD R3, R208, 0x20, R233 ;  /* 0x00000020d0037824 */ /* 0x000fc400078e02e9 */
[----:B------:R-:W-:Y:S02]  /*1f790*/  IMAD.IADD R9, R9, 0x1, R11 ;  /* 0x0000000109097824 */ /* 0x000fe400078e020b */
[----:B------:R-:W-:Y:S02]  /*1f7a0*/  IMAD.IADD R13, R200, 0x1, R3 ;  /* 0x00000001c80d7824 */ /* 0x000fe400078e0203 */
[----:B------:R-:W-:-:S04]  /*1f7b0*/  IMAD.WIDE.U32 R8, R206, UR4, R8 ;  /* 0x00000004ce087c25 */ /* 0x000fc8000f8e0008 */
[----:B------:R-:W-:Y:S02]  /*1f7c0*/  IMAD.MOV.U32 R3, RZ, RZ, R13 ;  /* 0x000000ffff037224 */ /* 0x000fe400078e000d */
[----:B------:R-:W-:Y:S01]  /*1f7d0*/  IMAD R9, R206, UR5, R9 ;  /* 0x00000005ce097c24 */ /* 0x000fe2000f8e0209 */
[----:B--2---:R-:W-:Y:S01]  /*1f7e0*/  ISETP.NE.AND P0, PT, R15, 0x1, PT ;  /* 0x000000010f00780c */ /* 0x004fe20003f05270 */
[----:B------:R-:W-:Y:S01]  /*1f7f0*/  ULDC.64 UR4, c[0x0][0xae0] ;  /* 0x0002b80000047ab9 */ /* 0x000fe20000000a00 */
[----:B------:R-:W-:Y:S02]  /*1f800*/  IMAD.IADD R200, R233, 0x1, R200 ;  /* 0x00000001e9c87824 */ /* 0x000fe400078e02c8 */
[----:B------:R-:W-:-:S09]  /*1f810*/  IMAD.WIDE.U32 R8, R31, UR6, R8 ;  /* 0x000000061f087c25 */ /* 0x000fd2000f8e0008 */
[----:B------:R-:W1:Y:S08]  /*1f820*/  @P0 LDC R10, c[0x0][0xbec] ;  /* 0x0002fb00ff0a0b82 */ /* 0x000e700000000800 */
[----:B------:R-:W2:Y:S01]  /*1f830*/  @P0 LDC R21, c[0x0][0xbf0] ;  /* 0x0002fc00ff150b82 */ /* 0x000ea20000000800 */
[----:B-1----:R-:W-:-:S04]  /*1f840*/  @P0 IMAD.HI.U32 R4, R13, R10, RZ ;  /* 0x0000000a0d040227 */ /* 0x002fc800078e00ff */
[----:B------:R-:W-:Y:S01]  /*1f850*/  IMAD R10, R232, UR6, RZ ;  /* 0x00000006e80a7c24 */ /* 0x000fe2000f8e02ff */
[----:B--2---:R-:W-:-:S03]  /*1f860*/  @P0 SHF.R.U32.HI R3, RZ, R21, R4 ;  /* 0x00000015ff030219 */ /* 0x004fc60000011604 */
        /* <DEDUP_REMOVED lines=12> */
[----:B------:R-:W-:Y:S02]  /*1f930*/  IMAD R15, R0, R15, RZ ;  /* 0x0000000f000f7224 */ /* 0x000fe400078e02ff */
[----:B------:R-:W-:-:S02]  /*1f940*/  IMAD R3, R11, UR5, R4 ;  /* 0x000000050b037c24 */ /* 0x000fc4000f8e0204 */
[----:B------:R-:W-:Y:S01]  /*1f950*/  IMAD.WIDE.U32 R8, R11, UR4, R8 ;  /* 0x000000040b087c25 */ /* 0x000fe2000f8e0008 */
[C---:B------:R-:W-:Y:S01]  /*1f960*/  ISETP.GE.AND P2, PT, R200.reuse, R15, PT ;  /* 0x0000000fc800720c */ /* 0x040fe20003f46270 */
[----:B------:R-:W-:Y:S02]  /*1f970*/  ULDC.64 UR4, c[0x0][0xa80] ;  /* 0x0002a00000047ab9 */ /* 0x000fe40000000a00 */
[----:B------:R-:W-:Y:S01]  /*1f980*/  VIADD R0, R200, 0x20 ;  /* 0x00000020c8007836 */ /* 0x000fe20000000000 */
[----:B------:R-:W-:Y:S01]  /*1f990*/  LEA R4, P3, R8, UR4, 0x1 ;  /* 0x0000000408047c11 */ /* 0x000fe2000f8608ff */
[----:B------:R-:W-:-:S03]  /*1f9a0*/  IMAD.IADD R3, R9, 0x1, R3 ;  /* 0x0000000109037824 */ /* 0x000fc600078e0203 */
[-C--:B------:R-:W-:Y:S01]  /*1f9b0*/  ISETP.GE.AND P1, PT, R0, R15.reuse, PT ;  /* 0x0000000f0000720c */ /* 0x080fe20003f26270 */
[----:B------:R-:W-:Y:S01]  /*1f9c0*/  VIADD R0, R200, 0x40 ;  /* 0x00000040c8007836 */ /* 0x000fe20000000000 */
[----:B------:R-:W-:Y:S02]  /*1f9d0*/  LEA.HI.X R3, R8, UR5, R3, 0x1, P3 ;  /* 0x0000000508037c11 */ /* 0x000fe400098f0c03 */
[----:B------:R1:W2:Y:S02]  /*1f9e0*/  SHFL.IDX PT, R8, R4, RZ, 0x181f ;  /* 0x00181fff04087589 */ /* 0x0002a400000e0000 */
[----:B------:R-:W-:Y:S02]  /*1f9f0*/  ISETP.GE.AND P0, PT, R0, R15, PT ;  /* 0x0000000f0000720c */ /* 0x000fe40003f06270 */
[----:B------:R1:W3:Y:S01]  /*1fa00*/  SHFL.IDX PT, R0, R3, RZ, 0x181f ;  /* 0x00181fff03007589 */ /* 0x0002e200000e0000 */
[----:B------:R-:W-:Y:S10]  /*1fa10*/  @P2 BRA `(.L_x_2709) ;  /* 0x0000000000242947 */ /* 0x000ff40003800000 */
        /* <DEDUP_REMOVED lines=9> */
.L_x_2709:
[----:B------:R-:W-:Y:S05]  /*1fab0*/  BSYNC B1 ;  /* 0x0000000000017941 */ /* 0x000fea0003800000 */
.L_x_2708:
[----:B---3--:R3:W0:Y:S01]  /*1fac0*/  SHFL.IDX PT, R0, R3, 0x1, 0x181f ;  /* 0x00381f0003007f89 */ /* 0x00862200000e0000 */
[----:B------:R-:W-:Y:S03]  /*1fad0*/  BSSY B1, `(.L_x_2710) ;  /* 0x000000c000017945 */ /* 0x000fe60003800000 */
[----:B--2-4-:R3:W2:Y:S01]  /*1fae0*/  SHFL.IDX PT, R8, R4, 0x1, 0x181f ;  /* 0x00381f0004087f89 */ /* 0x0146a200000e0000 */
[----:B------:R-:W-:Y:S05]  /*1faf0*/  @P1 BRA `(.L_x_2711) ;  /* 0x0000000000241947 */ /* 0x000fea0003800000 */
        /* <DEDUP_REMOVED lines=9> */
.L_x_2711:
[----:B------:R-:W-:Y:S05]  /*1fb90*/  BSYNC B1 ;  /* 0x0000000000017941 */ /* 0x000fea0003800000 */
.L_x_2710:
[----:B0-----:R0:W0:Y:S01]  /*1fba0*/  SHFL.IDX PT, R0, R3, 0x2, 0x181f ;  /* 0x00581f0003007f89 */ /* 0x00102200000e0000 */
[----:B------:R-:W-:Y:S03]  /*1fbb0*/  BSSY B1, `(.L_x_2712) ;  /* 0x000000c000017945 */ /* 0x000fe60003800000 */
[----:B--2-4-:R2:W4:Y:S01]  /*1fbc0*/  SHFL.IDX PT, R8, R4, 0x2, 0x181f ;  /* 0x00581f0004087f89 */ /* 0x01452200000e0000 */
[----:B------:R-:W-:Y:S05]  /*1fbd0*/  @P0 BRA `(.L_x_2713) ;  /* 0x0000000000240947 */ /* 0x000fea0003800000 */
        /* <DEDUP_REMOVED lines=9> */
.L_x_2713:
[----:B------:R-:W-:Y:S05]  /*1fc70*/  BSYNC B1 ;  /* 0x0000000000017941 */ /* 0x000fea0003800000 */
.L_x_2712:
[----:B0-----:R-:W-:Y:S01]  /*1fc80*/  VIADD R0, R200, 0x60 ;  /* 0x00000060c8007836 */ /* 0x001fe20000000000 */
[----:B------:R0:W0:Y:S04]  /*1fc90*/  SHFL.IDX PT, R10, R3, 0x3, 0x181f ;  /* 0x00781f00030a7f89 */ /* 0x00002800000e0000 */
[----:B------:R-:W-:Y:S01]  /*1fca0*/  ISETP.GE.AND P0, PT, R0, R15, PT ;  /* 0x0000000f0000720c */ /* 0x000fe20003f06270 */
[----:B-123--:R-:W1:-:S12]  /*1fcb0*/  SHFL.IDX PT, R4, R4, 0x3, 0x181f ;  /* 0x00781f0004047f89 */ /* 0x00ee5800000e0000 */
[----:B------:R-:W-:Y:S05]  /*1fcc0*/  @P0 BRA `(.L_x_2702) ;  /* 0x0000000000240947 */ /* 0x000fea0003800000 */
[----:B------:R-:W-:Y:S02]  /*1fcd0*/  ULDC UR4, c[0x0][0xac8] ;  /* 0x0002b20000047ab9 */ /* 0x000fe40000000800 */
[----:B------:R-:W-:Y:S02]  /*1fce0*/  ISETP.GE.AND P2, PT, R203, UR4, PT ;  /* 0x00000004cb007c0c */ /* 0x000fe4000bf46270 */
[----:B------:R-:W-:-:S11]  /*1fcf0*/  ISETP.GE.AND P3, PT, R207, UR4, PT ;  /* 0x00000004cf007c0c */ /* 0x000fd6000bf66270 */
[-C--:B-1----:R-:W-:Y:S02]  /*1fd00*/  @!P2 LEA R12, P0, R203, R4.reuse, 0x1 ;  /* 0x00000004cb0ca211 */ /* 0x082fe400078008ff */
[----:B----4-:R-:W-:Y:S02]  /*1fd10*/  @!P3 LEA R8, P1, R207, R4, 0x1 ;  /* 0x00000004cf08b211 */ /* 0x010fe400078208ff */
[-C--:B0-----:R-:W-:Y:S02]  /*1fd20*/  @!P2 LEA.HI.X R13, R203, R10.reuse, R20, 0x1, P0 ;  /* 0x0000000acb0da211 */ /* 0x081fe400000f0c14 */
[----:B------:R-:W-:-:S03]  /*1fd30*/  @!P3 LEA.HI.X R9, R207, R10, R14, 0x1, P1 ;  /* 0x0000000acf09b211 */ /* 0x000fc600008f0c0e */
[----:B------:R0:W-:Y:S04]  /*1fd40*/  @!P2 ST.E.128 desc[UR60][R12.64], RZ ;  /* 0x000000ff0c00a985 */ /* 0x0001e8000c101d3c */
[----:B------:R0:W-:Y:S02]  /*1fd50*/  @!P3 ST.E.128 desc[UR60][R8.64], RZ ;  /* 0x000000ff0800b985 */ /* 0x0001e4000c101d3c */
.L_x_2702:
[----:B------:R-:W-:Y:S05]  /*1fd60*/  BSYNC B0 ;  /* 0x0000000000007941 */ /* 0x000fea0003800000 */
.L_x_2692:
[----:B------:R-:W-:Y:S02]  /*1fd70*/  ULDC UR4, c[0x0][0xc3c] ;  /* 0x00030f0000047ab9 */ /* 0x000fe40000000800 */
[----:B------:R-:W-:-:S13]  /*1fd80*/  ISETP.GE.AND P0, PT, R7, UR4, PT ;  /* 0x0000000407007c0c */ /* 0x000fda000bf06270 */
[----:B------:R-:W-:Y:S05]  /*1fd90*/  @!P0 BRA `(.L_x_2714) ;  /* 0xfffffe1400f08947 */ /* 0x000fea000383ffff */
[----:B------:R-:W-:Y:S05]  /*1fda0*/  BRA `(.L_x_2483) ;  /* 0x0000008800b87947 */ /* 0x000fea0003800000 */
.L_x_2481:
        /* <DEDUP_REMOVED lines=20> */
.L_x_2715:
        /* <DEDUP_REMOVED lines=43> */
.L_x_2719:
        /* <DEDUP_REMOVED lines=39> */
.L_x_2717:
        /* <DEDUP_REMOVED lines=12> */
.L_x_2720:
        /* <DEDUP_REMOVED lines=63> */
.L_x_2721:
        /* <DEDUP_REMOVED lines=61> */
.L_x_2722:
[----:B01----:R-:W-:-:S05]  /*20c90*/  LOP3.LUT R3, RZ, R2, RZ, 0x33, !PT ;  /* 0x00000002ff037212 */ /* 0x003fca00078e33ff */
[----:B------:R-:W-:-:S05]  /*20ca0*/  IMAD.IADD R2, R4, 0x1, R3 ;  /* 0x0000000104027824 */ /* 0x000fca00078e0203 */
[----:B------:R1:W-:Y:S01]  /*20cb0*/  STL [R1+0x4], R2 ;  /* 0x0000040201007387 */ /* 0x0003e20000100800 */
[----:B------:R-:W-:Y:S05]  /*20cc0*/  BRA `(.L_x_2723) ;  /* 0x0000000000107947 */ /* 0x000fea0003800000 */
.L_x_2718:
[----:B------:R-:W-:Y:S01]  /*20cd0*/  IMAD.U32 R2, RZ, RZ, UR6 ;  /* 0x00000006ff027e24 */ /* 0x000fe2000f8e00ff */
[----:B------:R0:W-:Y:S04]  /*20ce0*/  STL [R1+0x4], RZ ;  /* 0x000004ff01007387 */ /* 0x0001e80000100800 */
[----:B------:R0:W-:Y:S04]  /*20cf0*/  STL [R1+0x8], RZ ;  /* 0x000008ff01007387 */ /* 0x0001e80000100800 */
[----:B------:R0:W-:Y:S02]  /*20d00*/  STL [R1], R2 ;  /* 0x0000000201007387 */ /* 0x0001e40000100800 */
.L_x_2723:
        /* <DEDUP_REMOVED lines=10> */
.L_x_2716:
        /* <DEDUP_REMOVED lines=16> */
[----:B01----:R-:W-:Y:S01]  /*20eb0*/  IMAD.SHL.U32 R2, R5, 0x8, RZ ;  /* 0x0000000805027824 */ /* 0x003fe200078e00ff */
        /* <DEDUP_REMOVED lines=21> */
[----:B------:R-:W-:Y:S01]  /*21010*/  LOP3.LUT R5, R2, 0x70, R6, 0xf8, !PT ;  /* 0x0000007002057812 */ /* 0x000fe200078ef806 */
[----:B------:R-:W-:Y:S02]  /*21020*/  IMAD R2, R3, 0x2, R18 ;  /* 0x0000000203027824 */ /* 0x000fe400078e0212 */
[----:B------:R-:W-:-:S03]  /*21030*/  IMAD.MOV.U32 R3, RZ, RZ, 0x1 ;  /* 0x00000001ff037424 */ /* 0x000fc600078e00ff */
[----:B------:R0:W-:Y:S01]  /*21040*/  STL [R1+0x30], R2 ;  /* 0x0000300201007387 */ /* 0x0001e20000100800 */
[----:B------:R-:W-:-:S03]  /*21050*/  @P0 LOP3.LUT R4, R4, 0x8, RZ, 0xfc, !PT ;  /* 0x0000000804040812 */ /* 0x000fc600078efcff */
        /* <DEDUP_REMOVED lines=8> */
.L_x_2872:
[----:B------:R-:W2:Y:S01]  /*210e0*/  LDL R0, [R1+0xc] ;  /* 0x00000c0001007983 */ /* 0x000ea20000100800 */
[----:B-1----:R-:W2:Y:S01]  /*210f0*/  LDC.64 R2, c[0x0][0xc88] ;  /* 0x00032200ff027b82 */ /* 0x002ea20000000a00 */
[----:B------:R-:W-:Y:S05]  /*21100*/  YIELD ;  /* 0x0000000000007946 */ /* 0x000fea0003800000 */
[----:B------:R-:W-:Y:S01]  /*21110*/  ULDC.64 UR4, c[0x0][0xa28] ;  /* 0x00028a0000047ab9 */ /* 0x000fe20000000a00 */
[----:B------:R-:W-:Y:S01]  /*21120*/  ULDC.64 UR10, c[0x0][0xa18] ;  /* 0x00028600000a7ab9 */ /* 0x000fe20000000a00 */
[----:B------:R-:W-:Y:S01]  /*21130*/  ISETP.NE.U32.AND P0, PT, RZ, UR4, PT ;  /* 0x00000004ff007c0c */ /* 0x000fe2000bf05070 */
[----:B------:R-:W-:Y:S01]  /*21140*/  ULDC.64 UR6, c[0x0][0xa08] ;  /* 0x0002820000067ab9 */ /* 0x000fe20000000a00 */
[----:B--2---:R-:W-:Y:S01]  /*21150*/  IMAD.WIDE R2, R0, 0x4, R2 ;  /* 0x0000000400027825 */ /* 0x004fe200078e0202 */
[----:B------:R-:W-:-:S04]  /*21160*/  ULDC.64 UR8, c[0x0][0xa10] ;  /* 0x0002840000087ab9 */ /* 0x000fc80000000a00 */
[----:B0-----:R-:W2:Y:S01]  /*21170*/  LDG.E R4, desc[UR60][R2.64] ;  /* 0x0000003c02047981 */ /* 0x001ea2000c1e1900 */
[----:B------:R-:W-:Y:S01]  /*21180*/  ISETP.NE.AND.EX P0, PT, RZ, UR5, PT, P0 ;  /* 0x00000005ff007c0c */ /* 0x000fe2000bf05300 */
[----:B------:R-:W-:Y:S01]  /*21190*/  IMAD.MOV.U32 R0, RZ, RZ, RZ ;  /* 0x000000ffff007224 */ /* 0x000fe200078e00ff */
[----:B------:R-:W-:-:S04]  /*211a0*/  ISETP.NE.U32.AND P3, PT, RZ, UR10, PT ;  /* 0x0000000aff007c0c */ /* 0x000fc8000bf65070 */
[----:B------:R-:W-:Y:S01]  /*211b0*/  ISETP.NE.AND.EX P3, PT, RZ, UR11, PT, P3 ;  /* 0x0000000bff007c0c */ /* 0x000fe2000bf65330 */
[----:B------:R-:W-:Y:S01]  /*211c0*/  IMAD.MOV.U32 R12, RZ, RZ, RZ ;  /* 0x000000ffff0c7224 */ /* 0x000fe200078e00ff */
[----:B--2---:R-:W-:Y:S01]  /*211d0*/  SHF.R.S32.HI R5, RZ, 0x1f, R4 ;  /* 0x0000001fff057819 */ /* 0x004fe20000011404 */
[----:B------:R-:W-:-:S04]  /*211e0*/  IMAD.SHL.U32 R15, R4, 0x4, RZ ;  /* 0x00000004040f7824 */ /* 0x000fc800078e00ff */
[C---:B------:R-:W-:Y:S01]  /*211f0*/  @P0 LEA R2, P1, R4.reuse, UR4, 0x2 ;  /* 0x0000000404020c11 */ /* 0x040fe2000f8210ff */
[----:B------:R0:W-:Y:S01]  /*21200*/  STL [R1+0x38], R4 ;  /* 0x0000380401007387 */ /* 0x0001e20000100800 */
[C-C-:B------:R-:W-:Y:S02]  /*21210*/  SHF.L.U64.HI R14, R4.reuse, 0x2, R5.reuse ;  /* 0x00000002040e7819 */ /* 0x140fe40000010205 */
[----:B------:R-:W-:Y:S01]  /*21220*/  @P0 LEA.HI.X R3, R4, UR5, R5, 0x2, P1 ;  /* 0x0000000504030c11 */ /* 0x000fe200088f1405 */
[----:B------:R-:W-:Y:S01]  /*21230*/  ULDC.64 UR4, c[0x0][0xa00] ;  /* 0x0002800000047ab9 */ /* 0x000fe20000000a00 */
[C---:B------:R-:W-:Y:S01]  /*21240*/  @P3 IADD3 R8, P1, R15.reuse, UR10, RZ ;  /* 0x0000000a0f083c10 */ /* 0x040fe2000ff3e0ff */
        /* <DEDUP_REMOVED lines=12> */
[----:B--2---:R-:W-:-:S04]  /*21310*/  IADD3 R2, P0, R15, UR4, RZ ;  /* 0x000000040f027c10 */ /* 0x004fc8000ff1e0ff */
[----:B------:R-:W-:Y:S01]  /*21320*/  IADD3.X R3, R14, UR5, RZ, P0, !PT ;  /* 0x000000050e037c10 */ /* 0x000fe200087fe4ff */
[----:B------:R-:W-:Y:S01]  /*21330*/  ULDC UR4, c[0x0][0x288] ;  /* 0x0000a20000047ab9 */ /* 0x000fe20000000800 */
[----:B0-----:R-:W-:-:S03]  /*21340*/  IADD3 R4, P0, R15, UR8, RZ ;  /* 0x000000080f047c10 */ /* 0x001fc6000ff1e0ff */
[----:B------:R0:W5:Y:S01]  /*21350*/  @P2 LDG.E R11, desc[UR60][R6.64] ;  /* 0x0000003c060b2981 */ /* 0x000162000c1e1900 */
[----:B-1----:R-:W-:Y:S02]  /*21360*/  IADD3.X R5, R14, UR9, RZ, P0, !PT ;  /* 0x000000090e057c10 */ /* 0x002fe400087fe4ff */
[----:B------:R-:W-:Y:S01]  /*21370*/  ISETP.NE.U32.AND P0, PT, RZ, UR8, PT ;  /* 0x00000008ff007c0c */ /* 0x000fe2000bf05070 */
[----:B------:R-:W2:Y:S03]  /*21380*/  @P1 LDG.E R12, desc[UR60][R2.64] ;  /* 0x0000003c020c1981 */ /* 0x000ea6000c1e1900 */
[----:B------:R-:W-:-:S13]  /*21390*/  ISETP.NE.AND.EX P0, PT, RZ, UR9, PT, P0 ;  /* 0x00000009ff007c0c */ /* 0x000fda000bf05300 */
        /* <DEDUP_REMOVED lines=15> */
[----:B------:R-:W-:Y:S01]  /*21490*/  IMAD.U32 R8, RZ, RZ, UR4 ;  /* 0x00000004ff087e24 */ /* 0x000fe2000f8e00ff */
[----:B0-----:R-:W-:Y:S06]  /*214a0*/  @P3 BRA `(.L_x_2725) ;  /* 0x0000000000143947 */ /* 0x001fec0003800000 */
[----:B------:R-:W-:Y:S05]  /*214b0*/  @!P1 BRA `(.L_x_2725) ;  /* 0x0000000000109947 */ /* 0x000fea0003800000 */
[----:B------:R-:W2:Y:S04]  /*214c0*/  LDG.E R12, desc[UR60][R2.64] ;  /* 0x0000003c020c7981 */ /* 0x000ea8000c1e1900 */
[----:B------:R-:W2:Y:S02]  /*214d0*/  LDG.E R2, desc[UR60][R2.64+0x4] ;  /* 0x0000043c02027981 */ /* 0x000ea4000c1e1900 */
[----:B--2--5:R-:W-:-:S05]  /*214e0*/  IMAD.IADD R13, R2, 0x1, -R12 ;  /* 0x00000001020d7824 */ /* 0x024fca00078e0a0c */
[----:B------:R0:W-:Y:S02]  /*214f0*/  STL [R1+0x50], R13 ;  /* 0x0000500d01007387 */ /* 0x0001e40000100800 */
.L_x_2725:
[----:B------:R-:W2:Y:S01]  /*21500*/  LDL.LU R3, [R1+0x8] ;  /* 0x0000080001037983 */ /* 0x000ea20000300800 */
[----:B------:R-:W-:Y:S02]  /*21510*/  ULDC.64 UR4, c[0x0][0xa20] ;  /* 0x0002880000047ab9 */ /* 0x000fe40000000a00 */
[----:B------:R-:W-:Y:S01]  /*21520*/  ISETP.NE.U32.AND P1, PT, RZ, UR4, PT ;  /* 0x00000004ff007c0c */ /* 0x000fe2000bf25070 */
[----:B------:R-:W3:Y:S03]  /*21530*/  LDL R12, [R1+0x38] ;  /* 0x00003800010c7983 */ /* 0x000ee60000100800 */
[----:B------:R-:W-:Y:S02]  /*21540*/  ISETP.NE.AND.EX P1, PT, RZ, UR5, PT, P1 ;  /* 0x00000005ff007c0c */ /* 0x000fe4000bf25310 */
[C---:B--2---:R-:W-:Y:S02]  /*21550*/  LOP3.LUT R17, R3.reuse, 0xff000000, RZ, 0xc0, !PT ;  /* 0xff00000003117812 */ /* 0x044fe400078ec0ff */
[----:B------:R-:W-:-:S02]  /*21560*/  LOP3.LUT R2, R3, 0xff0000, RZ, 0xc0, !PT ;  /* 0x00ff000003027812 */ /* 0x000fc400078ec0ff */
[----:B------:R-:W-:Y:S02]  /*21570*/  SHF.R.U32.HI R17, RZ, 0x8, R17 ;  /* 0x00000008ff117819 */ /* 0x000fe40000011611 */
[----:B------:R-:W-:Y:S02]  /*21580*/  LOP3.LUT R16, R3, 0xffff, RZ, 0xc0, !PT ;  /* 0x0000ffff03107812 */ /* 0x000fe400078ec0ff */
[----:B------:R-:W-:Y:S01]  /*21590*/  LEA.HI R17, R2, R17, RZ, 0x10 ;  /* 0x0000001102117211 */ /* 0x000fe200078f80ff */
[----:B-----5:R-:W-:-:S05]  /*215a0*/  IMAD.IADD R2, R11, 0x1, R0 ;  /* 0x000000010b027824 */ /* 0x020fca00078e0200 */
[----:B------:R1:W-:Y:S04]  /*215b0*/  STL [R1+0x20], R2 ;  /* 0x0000200201007387 */ /* 0x0003e80000100800 */
[----:B---3--:R1:W-:Y:S01]  /*215c0*/  STL [R1+0x18], R12 ;  /* 0x0000180c01007387 */ /* 0x0083e20000100800 */
[----:B------:R-:W-:Y:S05]  /*215d0*/  @!P1 BRA `(.L_x_2726) ;  /* 0x0000000000109947 */ /* 0x000fea0003800000 */
[----:B-1----:R-:W-:-:S04]  /*215e0*/  IADD3 R2, P1, R15, UR4, RZ ;  /* 0x000000040f027c10 */ /* 0x002fc8000ff3e0ff */
[----:B------:R-:W-:-:S05]  /*215f0*/  IADD3.X R3, R14, UR5, RZ, P1, !PT ;  /* 0x000000050e037c10 */ /* 0x000fca0008ffe4ff */
[----:B------:R2:W5:Y:S01]  /*21600*/  LDG.E R8, desc[UR60][R2.64] ;  /* 0x0000003c02087981 */ /* 0x000562000c1e1900 */
[----:B------:R-:W-:Y:S05]  /*21610*/  BRA `(.L_x_2727) ;  /* 0x0000000000107947 */ /* 0x000fea0003800000 */
.L_x_2726:
[----:B------:R-:W-:Y:S05]  /*21620*/  @!P2 BRA `(.L_x_2727) ;  /* 0x00000000000ca947 */ /* 0x000fea0003800000 */
[----:B------:R-:W2:Y:S04]  /*21630*/  LDG.E R8, desc[UR60][R6.64] ;  /* 0x0000003c06087981 */ /* 0x000ea8000c1e1900 */
[----:B------:R-:W2:Y:S02]  /*21640*/  LDG.E R6, desc[UR60][R6.64+0x4] ;  /* 0x0000043c06067981 */ /* 0x000ea4000c1e1900 */
[----:B--2---:R-:W-:-:S07]  /*21650*/  IMAD.IADD R8, R6, 0x1, -R8 ;  /* 0x0000000106087824 */ /* 0x004fce00078e0a08 */
.L_x_2727:
[----:B-12---:R-:W2:Y:S01]  /*21660*/  @P0 LDG.E R2, desc[UR60][R4.64] ;  /* 0x0000003c04020981 */ /* 0x006ea2000c1e1900 */
[----:B------:R-:W1:Y:S03]  /*21670*/  LDC R3, c[0x0][0x448] ;  /* 0x00011200ff037b82 */ /* 0x000e660000000800 */
[----:B------:R-:W3:Y:S04]  /*21680*/  LDL R6, [R1+0x4] ;  /* 0x0000040001067983 */ /* 0x000ee80000100800 */
[----:B------:R4:W2:Y:S01]  /*21690*/  @P0 LDG.E R4, desc[UR60][R4.64+0x4] ;  /* 0x0000043c04040981 */ /* 0x0008a2000c1e1900 */
[----:B-1----:R-:W-:-:S13]  /*216a0*/  ISETP.NE.AND P1, PT, R3, 0x1, PT ;  /* 0x000000010300780c */ /* 0x002fda0003f25270 */
[----:B------:R-:W1:Y:S08]  /*216b0*/  @P1 LDC R3, c[0x0][0x44c] ;  /* 0x00011300ff031b82 */ /* 0x000e700000000800 */
[----:B----4-:R-:W4:Y:S01]  /*216c0*/  @P1 LDC R5, c[0x0][0x450] ;  /* 0x00011400ff051b82 */ /* 0x010f220000000800 */
[----:B-----5:R-:W-:Y:S01]  /*216d0*/  IMAD.IADD R7, R8, 0x1, -R0 ;  /* 0x0000000108077824 */ /* 0x020fe200078e0a00 */
[----:B------:R-:W-:-:S05]  /*216e0*/  LOP3.LUT R11, R17, 0xff, RZ, 0xc0, !PT ;  /* 0x000000ff110b7812 */ /* 0x000fca00078ec0ff */
[----:B------:R0:W-:Y:S01]  /*216f0*/  STL [R1+0x60], R11 ;  /* 0x0000600b01007387 */ /* 0x0001e20000100800 */
[----:B------:R-:W-:Y:S01]  /*21700*/  BSSY B0, `(.L_x_2728) ;  /* 0x0000032000007945 */ /* 0x000fe20003800000 */
[----:B------:R-:W-:Y:S01]  /*21710*/  SHF.R.U32.HI R17, RZ, 0x10, R17 ;  /* 0x00000010ff117819 */ /* 0x000fe20000011611 */
[----:B--2---:R-:W-:Y:S02]  /*21720*/  @P0 IMAD.IADD R9, R4, 0x1, -R2 ;  /* 0x0000000104090824 */ /* 0x004fe400078e0a02 */
[----:B---3--:R-:W-:-:S04]  /*21730*/  IMAD.SHL.U32 R2, R6, 0x80, RZ ;  /* 0x0000008006027824 */ /* 0x008fc800078e00ff */
[----:B------:R-:W-:-:S04]  /*21740*/  VIADD R2, R2, 0x7f ;  /* 0x0000007f02027836 */ /* 0x000fc80000000000 */
[----:B-1----:R-:W-:-:S05]  /*21750*/  @P1 IMAD.HI.U32 R0, R2, R3, RZ ;  /* 0x0000000302001227 */ /* 0x002fca00078e00ff */
[----:B----4-:R-:W-:Y:S01]  /*21760*/  @P1 SHF.R.U32.HI R2, RZ, R5, R0 ;  /* 0x00000005ff021219 */ /* 0x010fe20000011600 */
[----:B------:R-:W-:-:S05]  /*21770*/  IMAD.IADD R0, R7, 0x1, R9 ;  /* 0x0000000107007824 */ /* 0x000fca00078e0209 */
[C---:B------:R-:W-:Y:S01]  /*21780*/  IADD3 R21, R0.reuse, 0x80, -R13 ;  /* 0x0000008000157810 */ /* 0x040fe20007ffe80d */
        /* <DEDUP_REMOVED lines=9> */
[----:B------:R-:W-:Y:S01]  /*21820*/  ISETP.GE.AND P1, PT, R6, 0x1, PT ;  /* 0x000000010600780c */ /* 0x000fe20003f26270 */
[----:B------:R-:W-:-:S12]  /*21830*/  IMAD.MOV.U32 R0, RZ, RZ, RZ ;  /* 0x000000ffff007224 */ /* 0x000fd800078e00ff */
[----:B0-----:R-:W-:Y:S05]  /*21840*/  @!P1 BRA `(.L_x_2729) ;  /* 0x0000000000749947 */ /* 0x001fea0003800000 */
[----:B------:R-:W-:Y:S01]  /*21850*/  ISETP.NE.AND P1, PT, R17, RZ, PT ;  /* 0x000000ff1100720c */ /* 0x000fe20003f25270 */
[----:B------:R-:W-:-:S03]  /*21860*/  ULDC UR4, c[0x0][0x9f0] ;  /* 0x00027c0000047ab9 */ /* 0x000fc60000000800 */
[----:B------:R-:W-:-:S04]  /*21870*/  SEL R2, R17, UR4, P1 ;  /* 0x0000000411027c07 */ /* 0x000fc80008800000 */
[----:B------:R-:W-:Y:S02]  /*21880*/  IABS R3, R2 ;  /* 0x0000000200037213 */ /* 0x000fe40000000000 */
[----:B------:R-:W-:Y:S02]  /*21890*/  IADD3 R0, R2, -0x1, R6 ;  /* 0xffffffff02007810 */ /* 0x000fe40007ffe006 */
[----:B------:R-:W0:Y:S08]  /*218a0*/  I2F.RP R4, R3 ;  /* 0x0000000300047306 */ /* 0x000e300000209400 */
[----:B0-----:R-:W0:Y:S02]  /*218b0*/  MUFU.RCP R4, R4 ;  /* 0x0000000400047308 */ /* 0x001e240000001000 */
[----:B0-----:R-:W-:-:S06]  /*218c0*/  VIADD R4, R4, 0xffffffe ;  /* 0x0ffffffe04047836 */ /* 0x001fcc0000000000 */
[----:B------:R0:W1:Y:S02]  /*218d0*/  F2I.FTZ.U32.TRUNC.NTZ R5, R4 ;  /* 0x0000000400057305 */ /* 0x000064000021f000 */
[----:B0-----:R-:W-:-:S04]  /*218e0*/  LOP3.LUT R4, R0, R2, RZ, 0x3c, !PT ;  /* 0x0000000200047212 */ /* 0x001fc800078e3cff */
[----:B------:R-:W-:Y:S01]  /*218f0*/  ISETP.GE.AND P1, PT, R4, RZ, PT ;  /* 0x000000ff0400720c */ /* 0x000fe20003f26270 */
[----:B-1----:R-:W-:-:S04]  /*21900*/  IMAD.MOV R4, RZ, RZ, -R5 ;  /* 0x000000ffff047224 */ /* 0x002fc800078e0a05 */
[----:B------:R-:W-:Y:S02]  /*21910*/  IMAD R8, R4, R3, RZ ;  /* 0x0000000304087224 */ /* 0x000fe400078e02ff */
[----:B------:R-:W-:-:S04]  /*21920*/  IMAD.MOV.U32 R4, RZ, RZ, RZ ;  /* 0x000000ffff047224 */ /* 0x000fc800078e00ff */
[----:B------:R-:W-:Y:S01]  /*21930*/  IMAD.HI.U32 R8, R5, R8, R4 ;  /* 0x0000000805087227 */ /* 0x000fe200078e0004 */
[----:B------:R-:W-:Y:S02]  /*21940*/  IABS R4, R0 ;  /* 0x0000000000047213 */ /* 0x000fe40000000000 */
[----:B------:R-:W-:-:S05]  /*21950*/  IABS R0, R2 ;  /* 0x0000000200007213 */ /* 0x000fca0000000000 */
        /* <DEDUP_REMOVED lines=12> */
.L_x_2729:
[----:B------:R-:W-:Y:S05]  /*21a20*/  BSYNC B0 ;  /* 0x0000000000007941 */ /* 0x000fea0003800000 */
.L_x_2728:
        /* <DEDUP_REMOVED lines=20> */
[----:B------:R-:W0:Y:S02]  /*21b70*/  S2R R2, SR_TID.X ;  /* 0x0000000000027919 */ /* 0x000e240000002100 */
[----:B0-----:R-:W-:-:S04]  /*21b80*/  SHF.R.U32.HI R2, RZ, 0x5, R2 ;  /* 0x00000005ff027819 */ /* 0x001fc80000011602 */
[----:B------:R-:W-:-:S05]  /*21b90*/  LOP3.LUT R2, R2, 0x3, RZ, 0xc0, !PT ;  /* 0x0000000302027812 */ /* 0x000fca00078ec0ff */
[----:B------:R0:W1:Y:S02]  /*21ba0*/  SHFL.IDX PT, R14, R2, RZ, 0x1f ;  /* 0x00001fff020e7589 */ /* 0x00006400000e0000 */
.L_x_2915:
[----:B-1----:R-:W-:Y:S02]  /*21bb0*/  ISETP.NE.AND P0, PT, R14, RZ, PT ;  /* 0x000000ff0e00720c */ /* 0x002fe40003f05270 */
[----:B------:R-:W-:-:S11]  /*21bc0*/  PLOP3.LUT P2, PT, PT, PT, PT, 0x8, 0x0 ;  /* 0x000000000000781c */ /* 0x000fd60003f4e170 */
[----:B------:R-:W-:Y:S05]  /*21bd0*/  @P0 BRA `(.L_x_2733) ;  /* 0x00000000000c0947 */ /* 0x000fea0003800000 */
[----:B------:R-:W-:-:S03]  /*21be0*/  UMOV UR4, 0xffffffff ;  /* 0xffffffff00047882 */ /* 0x000fc60000000000 */
[----:B------:R-:W-:Y:S05]  /*21bf0*/  BRA.DIV UR4, `(.L_x_2734) ;  /* 0x0000007a04247947 */ /* 0x000fea000b800000 */
[----:B------:R-:W-:-:S13]  /*21c00*/  ELECT P2, URZ, PT ;  /* 0x00000000003f782f */ /* 0x000fda0003840000 */
.L_x_2733:
[----:B0-----:R-:W2:Y:S01]  /*21c10*/  LDL R2, [R1+0x64] ;  /* 0x0000640001027983 */ /* 0x001ea20000100800 */
[----:B------:R-:W-:Y:S01]  /*21c20*/  BSSY B1, `(.L_x_2735) ;  /* 0x0000008000017945 */ /* 0x000fe20003800000 */
[----:B--2---:R-:W-:-:S05]  /*21c30*/  VIADD R2, R2, 0x1 ;  /* 0x0000000102027836 */ /* 0x004fca0000000000 */
[----:B------:R-:W-:-:S04]  /*21c40*/  LEA.HI R3, R2, R2, RZ, 0x1 ;  /* 0x0000000202037211 */ /* 0x000fc800078f08ff */
[----:B------:R-:W-:-:S05]  /*21c50*/  LOP3.LUT R3, R3, 0xfffffffe, RZ, 0xc0, !PT ;  /* 0xfffffffe03037812 */ /* 0x000fca00078ec0ff */
[----:B------:R-:W-:-:S05]  /*21c60*/  IMAD.IADD R2, R2, 0x1, -R3 ;  /* 0x0000000102027824 */ /* 0x000fca00078e0a03 */
[----:B------:R-:W-:-:S04]  /*21c70*/  SHF.L.U32 R2, R2, 0x1f, RZ ;  /* 0x0000001f02027819 */ /* 0x000fc800000006ff */
[----:B------:R-:W0:Y:S02]  /*21c80*/  SYNCS.PHASECHK.TRANS64.TRYWAIT P0, [R18+URZ+0x34820], R2 ;  /* 0x03482002120075a7 */ /* 0x000e24000800017f */
[----:B0-----:R-:W-:Y:S05]  /*21c90*/  @!P0 BRA `(.L_x_2736) ;  /* 0x0000007800208947 */ /* 0x001fea0003800000 */
.L_x_2918:
[----:B------:R-:W-:Y:S05]  /*21ca0*/  BSYNC B1 ;  /* 0x0000000000017941 */ /* 0x000fea0003800000 */
.L_x_2735:
        /* <DEDUP_REMOVED lines=12> */
.L_x_2919:
[----:B------:R-:W-:Y:S05]  /*21d70*/  BSYNC B2 ;  /* 0x0000000000027941 */ /* 0x000fea0003800000 */
.L_x_2739:
        /* <DEDUP_REMOVED lines=8> */
.L_x_2742:
[----:B------:R-:W-:Y:S05]  /*21e00*/  BSYNC B2 ;  /* 0x0000000000027941 */ /* 0x000fea0003800000 */
.L_x_2741:
        /* <DEDUP_REMOVED lines=10> */
[----:B--2---:R-:W-:-:S02]  /*21eb0*/  IMAD R7, R2, 0xc000, R18 ;  /* 0x0000c00002077824 */ /* 0x004fc400078e0212 */
[----:B------:R-:W-:Y:S02]  /*21ec0*/  VIADD R2, R5, 0x34890 ;  /* 0x0003489005027836 */ /* 0x000fe40000000000 */
[----:B------:R-:W-:-:S07]  /*21ed0*/  VIADD R4, R7, 0x1c400 ;  /* 0x0001c40007047836 */ /* 0x000fce0000000000 */
.L_x_2743:
        /* <DEDUP_REMOVED lines=16> */
.L_x_2744:
        /* <DEDUP_REMOVED lines=15> */
.L_x_2745:
        /* <DEDUP_REMOVED lines=13> */
.L_x_2920:
[----:B------:R-:W-:Y:S05]  /*221a0*/  BSYNC B2 ;  /* 0x0000000000027941 */ /* 0x000fea0003800000 */
.L_x_2746:
        /* <DEDUP_REMOVED lines=10> */
.L_x_2749:
[----:B------:R-:W-:Y:S05]  /*22250*/  BSYNC B2 ;  /* 0x0000000000027941 */ /* 0x000fea0003800000 */
.L_x_2748:
        /* <DEDUP_REMOVED lines=10> */
.L_x_2750:
        /* <DEDUP_REMOVED lines=19> */
.L_x_2751:
        /* <DEDUP_REMOVED lines=10> */
.L_x_2738:
[----:B------:R-:W-:Y:S05]  /*224d0*/  BSYNC B1 ;  /* 0x0000000000017941 */ /* 0x000fea0003800000 */
.L_x_2737:
        /* <DEDUP_REMOVED lines=13> */
.L_x_2767:
[----:B------:R-:W-:Y:S05]  /*225b0*/  YIELD ;  /* 0x0000000000007946 */ /* 0x000fea0003800000 */
[----:B------:R-:W-:Y:S04]  /*225c0*/  BSSY B1, `(.L_x_2752) ;  /* 0x000007d000017945 */ /* 0x000fe80003800000 */
[----:B-1----:R-:W-:Y:S05]  /*225d0*/  @!P2 BRA `(.L_x_2753) ;  /* 0x0000000400eca947 */ /* 0x002fea0003800000 */
[----:B0-----:R-:W2:Y:S04]  /*225e0*/  LDL R4, [R1+0x14] ;  /* 0x0000140001047983 */ /* 0x001ea80000100800 */
[----:B------:R-:W3:Y:S01]  /*225f0*/  LDL R3, [R1+0x24] ;  /* 0x0000240001037983 */ /* 0x000ee20000100800 */
[----:B------:R-:W-:Y:S01]  /*22600*/  BSSY B2, `(.L_x_2754) ;  /* 0x0000008000027945 */ /* 0x000fe20003800000 */
[----:B------:R-:W0:Y:S02]  /*22610*/  S2R R2, SR_TID.X ;  /* 0x0000000000027919 */ /* 0x000e240000002100 */
[----:B0-----:R-:W-:-:S04]  /*22620*/  LOP3.LUT R2, R2, 0x7f, RZ, 0xc0, !PT ;  /* 0x0000007f02027812 */ /* 0x001fc800078ec0ff */
[----:B------:R-:W-:Y:S01]  /*22630*/  ISETP.NE.AND P1, PT, R2, RZ, PT ;  /* 0x000000ff0200720c */ /* 0x000fe20003f25270 */
[----:B--2---:R-:W-:Y:S01]  /*22640*/  IMAD R6, R4, 0x8, R18 ;  /* 0x0000000804067824 */ /* 0x004fe200078e0212 */
[----:B---3--:R-:W-:-:S04]  /*22650*/  SHF.L.U32 R5, R3, 0x1f, RZ ;  /* 0x0000001f03057819 */ /* 0x008fc800000006ff */
[----:B------:R-:W0:Y:S02]  /*22660*/  SYNCS.PHASECHK.TRANS64.TRYWAIT P0, [R6+URZ+0x348a0], R5 ;  /* 0x0348a005060075a7 */ /* 0x000e24000800017f */
[----:B0-----:R-:W-:Y:S05]  /*22670*/  @!P0 BRA `(.L_x_2755) ;  /* 0x0000006c00e48947 */ /* 0x001fea0003800000 */
.L_x_2921:
[----:B------:R-:W-:Y:S05]  /*22680*/  BSYNC B2 ;  /* 0x0000000000027941 */ /* 0x000fea0003800000 */
.L_x_2754:
[----:B------:R-:W-:Y:S04]  /*22690*/  BSSY B2, `(.L_x_2756) ;  /* 0x0000008000027945 */ /* 0x000fe80003800000 */
[----:B------:R-:W-:Y:S05]  /*226a0*/  @P1 BRA `(.L_x_2757) ;  /* 0x0000000000181947 */ /* 0x000fea0003800000 */
[----:B------:R-:W2:Y:S02]  /*226b0*/  LDL R2, [R1+0x10] ;  /* 0x0000100001027983 */ /* 0x000ea40000100800 */
[----:B--2---:R-:W-:Y:S01]  /*226c0*/  LOP3.LUT P0, RZ, R2, 0x1, RZ, 0xc0, !PT ;  /* 0x0000000102ff7812 */ /* 0x004fe2000780c0ff */
[----:B------:R-:W-:-:S04]  /*226d0*/  IMAD.MOV.U32 R2, RZ, RZ, 0xc000 ;  /* 0x0000c000ff027424 */ /* 0x000fc800078e00ff */
[----:B------:R1:W-:Y:S08]  /*226e0*/  SYNCS.ARRIVE.TRANS64 RZ, [R6+URZ+0x34890], R2 ;  /* 0x0348900206ff79a7 */ /* 0x0003f0000800003f */
[----:B------:R-:W-:Y:S05]  /*226f0*/  @!P0 BRA `(.L_x_2757) ;  /* 0x0000000000048947 */ /* 0x000fea0003800000 */
[----:B------:R-:W-:Y:S01]  /*22700*/  BPT.TRAP 0x1 ;  /* 0x000000040000795c */ /* 0x000fe20000300000 */
.L_x_2757:
[----:B------:R-:W-:Y:S05]  /*22710*/  BSYNC B2 ;  /* 0x0000000000027941 */ /* 0x000fea0003800000 */
.L_x_2756:
        /* <DEDUP_REMOVED lines=12> */
.L_x_2758:
        /* <DEDUP_REMOVED lines=16> */
.L_x_2759:
        /* <DEDUP_REMOVED lines=15> */
.L_x_2760:
        /* <DEDUP_REMOVED lines=13> */
.L_x_2922:
[----:B------:R-:W-:Y:S05]  /*22aa0*/  BSYNC B2 ;  /* 0x0000000000027941 */ /* 0x000fea0003800000 */
.L_x_2761:
        /* <DEDUP_REMOVED lines=10> */
.L_x_2764:
[----:B------:R-:W-:Y:S05]  /*22b50*/  BSYNC B2 ;  /* 0x0000000000027941 */ /* 0x000fea0003800000 */
.L_x_2763:
        /* <DEDUP_REMOVED lines=10> */
.L_x_2765:
        /* <DEDUP_REMOVED lines=15> */
.L_x_2766:
        /* <DEDUP_REMOVED lines=10> */
.L_x_2753:
[----:B------:R-:W-:Y:S05]  /*22d90*/  BSYNC B1 ;  /* 0x0000000000017941 */ /* 0x000fea0003800000 */
.L_x_2752:
[----:B------:R-:W2:Y:S04]  /*22da0*/  LDL.LU R5, [R1+0x14] ;  /* 0x0000140001057983 */ /* 0x000ea80000300800 */
[----:B0-----:R-:W3:Y:S01]  /*22db0*/  LDL.LU R4, [R1+0x24] ;  /* 0x0000240001047983 */ /* 0x001ee20000300800 */
        /* <DEDUP_REMOVED lines=10> */
.L_x_2731:
[----:B------:R-:W-:Y:S05]  /*22e60*/  BSYNC B0 ;  /* 0x0000000000007941 */ /* 0x000fea0003800000 */
.L_x_2730:
[----:B01----:R-:W2:Y:S01]  /*22e70*/  LDL R4, [R1+0x4] ;  /* 0x0000040001047983 */ /* 0x003ea20000100800 */
[----:B------:R-:W0:Y:S01]  /*22e80*/  LDC R0, c[0x0][0x448] ;  /* 0x00011200ff007b82 */ /* 0x000e220000000800 */
[----:B------:R-:W-:Y:S01]  /*22e90*/  ISETP.NE.AND P1, PT, R17, RZ, PT ;  /* 0x000000ff1100720c */ /* 0x000fe20003f25270 */
[----:B------:R-:W-:Y:S05]  /*22ea0*/  @!P5 WARPSYNC.ALL ;  /* 0x000000000000d948 */ /* 0x000fea0003800000 */
[----:B------:R-:W-:Y:S07]  /*22eb0*/  BSSY B0, `(.L_x_2768) ;  /* 0x000002d000007945 */ /* 0x000fee0003800000 */
[----:B------:R-:W1:Y:S08]  /*22ec0*/  @!P1 LDC R17, c[0x0][0x9f0] ;  /* 0x00027c00ff119b82 */ /* 0x000e700000000800 */
[----:B------:R-:W-:Y:S01]  /*22ed0*/  @!P5 BAR.SYNC.DEFER_BLOCKING 0xc, 0x180 ;  /* 0x030600000000db1d */ /* 0x000fe20000010000 */
[----:B0-----:R-:W-:-:S13]  /*22ee0*/  ISETP.NE.AND P0, PT, R0, 0x1, PT ;  /* 0x000000010000780c */ /* 0x001fda0003f05270 */
[----:B------:R-:W0:Y:S08]  /*22ef0*/  @P0 LDC R2, c[0x0][0x44c] ;  /* 0x00011300ff020b82 */ /* 0x000e300000000800 */
[----:B------:R-:W3:Y:S01]  /*22f00*/  @P0 LDC R3, c[0x0][0x450] ;  /* 0x00011400ff030b82 */ /* 0x000ee20000000800 */
[----:B--2---:R-:W-:-:S05]  /*22f10*/  LEA R0, R4, 0x7f, 0x7 ;  /* 0x0000007f04007811 */ /* 0x004fca00078e38ff */
[----:B0-----:R-:W-:-:S05]  /*22f20*/  @P0 IMAD.HI.U32 R2, R0, R2, RZ ;  /* 0x0000000200020227 */ /* 0x001fca00078e00ff */
[----:B---3--:R-:W-:-:S05]  /*22f30*/  @P0 SHF.R.U32.HI R0, RZ, R3, R2 ;  /* 0x00000003ff000219 */ /* 0x008fca0000011602 */
[----:B------:R-:W-:-:S05]  /*22f40*/  IMAD.IADD R0, R21, 0x1, R0 ;  /* 0x0000000115007824 */ /* 0x000fca00078e0200 */
[----:B------:R-:W-:-:S04]  /*22f50*/  SHF.R.S32.HI R2, RZ, 0x1f, R0 ;  /* 0x0000001fff027819 */ /* 0x000fc80000011400 */
[----:B------:R-:W-:-:S04]  /*22f60*/  LEA.HI R0, R2, R0, RZ, 0x7 ;  /* 0x0000000002007211 */ /* 0x000fc800078f38ff */
[----:B------:R-:W-:-:S04]  /*22f70*/  SHF.R.S32.HI R0, RZ, 0x7, R0 ;  /* 0x00000007ff007819 */ /* 0x000fc80000011400 */
[----:B------:R-:W-:-:S04]  /*22f80*/  VIMNMX R7, R20, R0, PT ;  /* 0x0000000014077248 */ /* 0x000fc80003fe0100 */
[----:B------:R-:W-:Y:S01]  /*22f90*/  ISETP.GE.AND P0, PT, R7, 0x1, PT ;  /* 0x000000010700780c */ /* 0x000fe20003f06270 */
[----:B------:R0:W-:Y:S04]  /*22fa0*/  STL [R1+0x40], R7 ;  /* 0x0000400701007387 */ /* 0x0001e80000100800 */
[----:B------:R0:W-:Y:S08]  /*22fb0*/  STL [R1+0x44], RZ ;  /* 0x000044ff01007387 */ /* 0x0001f00000100800 */
[----:B01----:R-:W-:Y:S05]  /*22fc0*/  @!P0 BRA `(.L_x_2769) ;  /* 0x00000000006c8947 */ /* 0x003fea0003800000 */
        /* <DEDUP_REMOVED lines=27> */
.L_x_2769:
[----:B------:R-:W-:Y:S05]  /*23180*/  BSYNC B0 ;  /* 0x0000000000007941 */ /* 0x000fea0003800000 */
.L_x_2768:
[----:B------:R-:W2:Y:S04]  /*23190*/  LDL R0, [R1+0x44] ;  /* 0x0000440001007983 */ /* 0x000ea80000100800 */
[----:B0-----:R-:W2:Y:S01]  /*231a0*/  LDL R2, [R1+0x60] ;  /* 0x0000600001027983 */ /* 0x001ea20000100800 */
[----:B------:R-:W-:Y:S01]  /*231b0*/  BSSY B7, `(.L_x_2770) ;  /* 0x0000414000077945 */ /* 0x000fe20003800000 */
[----:B--2---:R-:W-:-:S05]  /*231c0*/  IMAD R2, R2, R0, RZ ;  /* 0x0000000002027224 */ /* 0x004fca00078e02ff */
[----:B------:R-:W-:Y:S01]  /*231d0*/  VIADDMNMX R0, R2, R0, R7, PT ;  /* 0x0000000002007246 */ /* 0x000fe20003800107 */
[----:B------:R0:W-:Y:S03]  /*231e0*/  STL [R1+0x34], R2 ;  /* 0x0000340201007387 */ /* 0x0001e60000100800 */
[----:B------:R-:W-:Y:S01]  /*231f0*/  ISETP.GT.AND P0, PT, R0, R2, PT ;  /* 0x000000020000720c */ /* 0x000fe20003f04270 */
[----:B------:R0:W-:-:S12]  /*23200*/  STL [R1+0x48], R0 ;  /* 0x0000480001007387 */ /* 0x0001d80000100800 */
[----:B0-----:R-:W-:Y:S05]  /*23210*/  @P0 BRA `(.L_x_2771) ;  /* 0x0000000000480947 */ /* 0x001fea0003800000 */
[----:B------:R-:W0:Y:S02]  /*23220*/  S2R R0, SR_TID.X ;  /* 0x0000000000007919 */ /* 0x000e240000002100 */
[----:B0-----:R-:W-:-:S04]  /*23230*/  LOP3.LUT R0, R0, 0x7f, RZ, 0xc0, !PT ;  /* 0x0000007f00007812 */ /* 0x001fc800078ec0ff */
[----:B------:R-:W-:-:S13]  /*23240*/  ISETP.NE.AND P1, PT, R0, RZ, PT ;  /* 0x000000ff0000720c */ /* 0x000fda0003f25270 */
[----:B------:R-:W-:Y:S05]  /*23250*/  @P1 BRA `(.L_x_2772) ;  /* 0x0000004000241947 */ /* 0x000fea0003800000 */
[----:B------:R-:W0:Y:S01]  /*23260*/  S2R R3, SR_LANEID ;  /* 0x0000000000037919 */ /* 0x000e220000000000 */
        /* <DEDUP_REMOVED lines=13> */
.L_x_2771:
        /* <DEDUP_REMOVED lines=20> */
.L_x_2774:
[----:B------:R-:W-:Y:S05]  /*23480*/  BSYNC B6 ;  /* 0x0000000000067941 */ /* 0x000fea0003800000 */
.L_x_2773:
        /* <DEDUP_REMOVED lines=8> */
[----:B------:R0:W1:Y:S01]  /*23510*/  LDC.64 R2, c[0x4][R17] ;  /* 0x0100000011027b82 */ /* 0x0000620000000a00 */
        /* <DEDUP_REMOVED lines=11> */
.L_x_2777:
        /* <DEDUP_REMOVED lines=15> */
.L_x_2776:
[----:B------:R-:W-:Y:S05]  /*236c0*/  BSYNC B6 ;  /* 0x0000000000067941 */ /* 0x000fea0003800000 */
.L_x_2775:
[----:B------:R-:W2:Y:S01]  /*236d0*/  LDL.LU R2, [R1+0x28] ;  /* 0x0000280001027983 */ /* 0x000ea20000300800 */
[----:B------:R-:W-:-:S03]  /*236e0*/  ULDC.64 UR4, c[0x0][0x9f8] ;  /* 0x00027e0000047ab9 */ /* 0x000fc60000000a00 */
[----:B------:R-:W3:Y:S04]  /*236f0*/  LDL.LU R0, [R1+0x3c] ;  /* 0x00003c0001007983 */ /* 0x000ee80000300800 */
[----:B------:R-:W4:Y:S01]  /*23700*/  LDL R7, [R1+0x18] ;  /* 0x0000180001077983 */ /* 0x000f220000100800 */
[----:B------:R-:W-:-:S03]  /*23710*/  ISETP.NE.U32.AND P0, PT, RZ, UR4, PT ;  /* 0x00000004ff007c0c */ /* 0x000fc6000bf05070 */
[----:B------:R-:W5:Y:S01]  /*23720*/  LDL R17, [R1+0x48] ;  /* 0x0000480001117983 */ /* 0x000f620000100800 */
[----:B------:R-:W-:-:S13]  /*23730*/  ISETP.NE.AND.EX P0, PT, RZ, UR5, PT, P0 ;  /* 0x00000005ff007c0c */ /* 0x000fda000bf05300 */
[----:B--2---:R-:W-:-:S04]  /*23740*/  @P0 IADD3 R2, P1, R2, UR4, RZ ;  /* 0x0000000402020c10 */ /* 0x004fc8000ff3e0ff */
[----:B---3--:R-:W-:Y:S01]  /*23750*/  @P0 IADD3.X R3, R0, UR5, RZ, P1, !PT ;  /* 0x0000000500030c10 */ /* 0x008fe20008ffe4ff */
[----:B------:R-:W-:-:S04]  /*23760*/  ULDC.64 UR4, c[0x0][0xa08] ;  /* 0x0002820000047ab9 */ /* 0x000fc80000000a00 */
[----:B----4-:R0:W2:Y:S02]  /*23770*/  @P0 LDG.E R7, desc[UR60][R2.64] ;  /* 0x0000003c02070981 */ /* 0x0100a4000c1e1900 */
[----:B0-----:R-:W0:Y:S01]  /*23780*/  LDC.64 R2, c[0x0][0x418] ;  /* 0x00010600ff027b82 */ /* 0x001e220000000a00 */
[----:B-----5:R-:W-:Y:S01]  /*23790*/  VIADD R0, R17, 0xffffffff ;  /* 0xffffffff11007836 */ /* 0x020fe20000000000 */
        /* <DEDUP_REMOVED lines=12> */
.L_x_2925:
        /* <DEDUP_REMOVED lines=11> */
.L_x_2928:
        /* <DEDUP_REMOVED lines=24> */
.L_x_2781:
[----:B-1----:R-:W2:Y:S01]  /*23a90*/  LDL R2, [R1+0x1c] ;  /* 0x00001c0001027983 */ /* 0x002ea20000100800 */
[----:B0-----:R-:W-:Y:S01]  /*23aa0*/  IMAD R0, R19, 0x8, R18 ;  /* 0x0000000813007824 */ /* 0x001fe200078e0212 */
[----:B--2---:R-:W-:-:S04]  /*23ab0*/  SHF.L.U32 R2, R2, 0x1f, RZ ;  /* 0x0000001f02027819 */ /* 0x004fc800000006ff */
[----:B------:R-:W0:Y:S02]  /*23ac0*/  SYNCS.PHASECHK.TRANS64.TRYWAIT P0, [R0+URZ+0x34840], R2 ;  /* 0x03484002000075a7 */ /* 0x000e24000800017f */
[----:B0-----:R-:W-:Y:S05]  /*23ad0*/  @!P0 BRA `(.L_x_2782) ;  /* 0x0000005c00488947 */ /* 0x001fea0003800000 */
.L_x_2929:
        /* <DEDUP_REMOVED lines=10> */
.L_x_2783:
        /* <DEDUP_REMOVED lines=34> */
.L_x_2779:
        /* <DEDUP_REMOVED lines=40> */
.L_x_2785:
[----:B------:R-:W-:Y:S05]  /*24020*/  BSYNC B6 ;  /* 0x0000000000067941 */ /* 0x000fea0003800000 */
.L_x_2784:
[----:B0-----:R-:W2:Y:S01]  /*24030*/  LDL.LU R0, [R1+0x4c] ;  /* 0x00004c0001007983 */ /* 0x001ea20000300800 */
[----:B------:R-:W-:Y:S01]  /*24040*/  ULDC.64 UR4, c[0x0][0x2d8] ;  /* 0x0000b60000047ab9 */ /* 0x000fe20000000a00 */
[----:B------:R-:W0:Y:S02]  /*24050*/  LDC R7, c[0x0][0x448] ;  /* 0x00011200ff077b82 */ /* 0x000e240000000800 */
[----:B------:R-:W3:Y:S04]  /*24060*/  LDL.LU R4, [R1+0x3c] ;  /* 0x00003c0001047983 */ /* 0x000ee80000300800 */
[----:B------:R-:W3:Y:S04]  /*24070*/  LDL.LU.64 R2, [R1+0x58] ;  /* 0x0000580001027983 */ /* 0x000ee80000300a00 */
[----:B------:R-:W4:Y:S04]  /*24080*/  LDL.LU R5, [R1+0x38] ;  /* 0x0000380001057983 */ /* 0x000f280000300800 */
[----:B------:R-:W5:Y:S01]  /*24090*/  LDL R10, [R1+0x4] ;  /* 0x00000400010a7983 */ /* 0x000f620000100800 */
[----:B------:R-:W1:Y:S01]  /*240a0*/  S2R R9, SR_TID.X ;  /* 0x0000000000097919 */ /* 0x000e620000002100 */
[----:B------:R-:W1:Y:S01]  /*240b0*/  S2R R8, SR_TID.X ;  /* 0x0000000000087919 */ /* 0x000e620000002100 */
[----:B0-----:R-:W-:-:S13]  /*240c0*/  ISETP.NE.AND P0, PT, R7, 0x1, PT ;  /* 0x000000010700780c */ /* 0x001fda0003f05270 */
[----:B------:R-:W0:Y:S01]  /*240d0*/  @P0 LDC R6, c[0x0][0x450] ;  /* 0x00011400ff060b82 */ /* 0x000e220000000800 */
[----:B-1----:R-:W-:Y:S02]  /*240e0*/  IMAD.SHL.U32 R9, R9, 0x8, RZ ;  /* 0x0000000809097824 */ /* 0x002fe400078e00ff */
[----:B------:R-:W-:-:S03]  /*240f0*/  IMAD.SHL.U32 R8, R8, 0x8, RZ ;  /* 0x0000000808087824 */ /* 0x000fc600078e00ff */
[----:B------:R-:W-:-:S04]  /*24100*/  LOP3.LUT R9, R9, 0x38, RZ, 0xc0, !PT ;  /* 0x0000003809097812 */ /* 0x000fc800078ec0ff */
[C---:B------:R-:W-:Y:S02]  /*24110*/  LOP3.LUT R11, R9.reuse, 0x40, RZ, 0xfc, !PT ;  /* 0x00000040090b7812 */ /* 0x040fe400078efcff */
[----:B------:R-:W-:Y:S02]  /*24120*/  LOP3.LUT R8, R8, 0x38, RZ, 0xc0, !PT ;  /* 0x0000003808087812 */ /* 0x000fe400078ec0ff */
[----:B------:R-:W-:Y:S01]  /*24130*/  LOP3.LUT R9, R9, 0x80, RZ, 0xfc, !PT ;  /* 0x0000008009097812 */ /* 0x000fe200078efcff */
[----:B---3--:R-:W-:Y:S02]  /*24140*/  IMAD.MOV.U32 R3, RZ, RZ, R4 ;  /* 0x000000ffff037224 */ /* 0x008fe400078e0004 */
[----:B------:R-:W1:Y:S01]  /*24150*/  S2R R4, SR_TID.X ;  /* 0x0000000000047919 */ /* 0x000e620000002100 */
[----:B------:R-:W-:-:S04]  /*24160*/  IMAD.WIDE.U32 R2, R16, UR4, R2 ;  /* 0x0000000410027c25 */ /* 0x000fc8000f8e0002 */
[----:B------:R-:W-:Y:S01]  /*24170*/  IMAD R3, R16, UR5, R3 ;  /* 0x0000000510037c24 */ /* 0x000fe2000f8e0203 */
[----:B------:R-:W-:Y:S02]  /*24180*/  ULDC.64 UR4, c[0x0][0x2e0] ;  /* 0x0000b80000047ab9 */ /* 0x000fe40000000a00 */
[----:B--2---:R-:W-:Y:S02]  /*24190*/  IMAD R0, R0, UR4, RZ ;  /* 0x0000000400007c24 */ /* 0x004fe4000f8e02ff */
[----:B----4-:R-:W-:-:S04]  /*241a0*/  IMAD.WIDE.U32 R2, R5, UR4, R2 ;  /* 0x0000000405027c25 */ /* 0x010fc8000f8e0002 */
[----:B------:R-:W-:Y:S01]  /*241b0*/  IMAD R0, R5, UR5, R0 ;  /* 0x0000000505007c24 */ /* 0x000fe2000f8e0200 */
[----:B------:R-:W-:-:S03]  /*241c0*/  ULDC.64 UR4, c[0x0][0x2d0] ;  /* 0x0000b40000047ab9 */ /* 0x000fc60000000a00 */
[----:B------:R-:W-:Y:S01]  /*241d0*/  IMAD.IADD R3, R3, 0x1, R0 ;  /* 0x0000000103037824 */ /* 0x000fe200078e0200 */
[----:B-1----:R-:W-:-:S04]  /*241e0*/  LOP3.LUT R4, R4, 0x7f, RZ, 0xc0, !PT ;  /* 0x0000007f04047812 */ /* 0x002fc800078ec0ff */
[----:B------:R-:W-:Y:S02]  /*241f0*/  SHF.R.U32.HI R5, RZ, 0x3, R4 ;  /* 0x00000003ff057819 */ /* 0x000fe40000011604 */
[----:B------:R-:W1:Y:S02]  /*24200*/  S2R R4, SR_TID.X ;  /* 0x0000000000047919 */ /* 0x000e640000002100 */
[----:B-1----:R-:W-:-:S05]  /*24210*/  IMAD.SHL.U32 R4, R4, 0x10, RZ ;  /* 0x0000001004047824 */ /* 0x002fca00078e00ff */
[----:B------:R-:W-:Y:S02]  /*24220*/  LOP3.LUT R4, R5, 0x70, R4, 0xf8, !PT ;  /* 0x0000007005047812 */ /* 0x000fe400078ef804 */
[----:B------:R-:W1:Y:S03]  /*24230*/  @P0 LDC R5, c[0x0][0x44c] ;  /* 0x00011300ff050b82 */ /* 0x000e660000000800 */
[----:B-----5:R-:W-:-:S04]  /*24240*/  IMAD R4, R10, 0x80, R4 ;  /* 0x000000800a047824 */ /* 0x020fc800078e0204 */
        /* <DEDUP_REMOVED lines=17> */
[----:B------:R-:W-:Y:S01]  /*24360*/  LEA R4, P0, R2, UR4, 0x1 ;  /* 0x0000000402047c11 */ /* 0x000fe2000f8008ff */
        /* <DEDUP_REMOVED lines=11> */
[----:B------:R-:W-:-:S05]  /*24420*/  SHF.R.U32.HI R11, RZ, 0x3, R11 ;  /* 0x00000003ff0b7819 */ /* 0x000fca000001160b */
[----:B------:R-:W-:-:S04]  /*24430*/  IMAD R0, R10, 0x80, R11 ;  /* 0x000000800a007824 */ /* 0x000fc800078e020b */
[----:B------:R-:W-:Y:S02]  /*24440*/  VIADD R5, R0, 0x10 ;  /* 0x0000001000057836 */ /* 0x000fe40000000000 */
[----:B--2---:R-:W-:Y:S02]  /*24450*/  IMAD R2, R6, R7, RZ ;  /* 0x0000000706027224 */ /* 0x004fe400078e02ff */
[----:B------:R-:W0:Y:S04]  /*24460*/  SHFL.IDX PT, R7, R4, RZ, 0x181f ;  /* 0x00181fff04077589 */ /* 0x000e2800000e0000 */
[----:B------:R-:W1:Y:S01]  /*24470*/  SHFL.IDX PT, R6, R3, RZ, 0x181f ;  /* 0x00181fff03067589 */ /* 0x000e6200000e0000 */
        /* <DEDUP_REMOVED lines=77> */
.L_x_2946:
        /* <DEDUP_REMOVED lines=13> */
.L_x_2788:
[----:B------:R-:W-:Y:S05]  /*24a20*/  BSYNC B0 ;  /* 0x0000000000007941 */ /* 0x000fea0003800000 */
.L_x_2787:
[----:B------:R-:W-:Y:S01]  /*24a30*/  NOP ;  /* 0x0000000000007918 */ /* 0x000fe20000000000 */
[----:B------:R-:W-:-:S13]  /*24a40*/  PLOP3.LUT P0, PT, PT, PT, PT, 0x80, 0x0 ;  /* 0x000000000000781c */ /* 0x000fda0003f0f070 */
.L_x_2789:
        /* <DEDUP_REMOVED lines=18> */
.L_x_2947:
[----:B------:R-:W-:Y:S05]  /*24b70*/  BSYNC B0 ;  /* 0x0000000000007941 */ /* 0x000fea0003800000 */
.L_x_2790:
[----:B------:R-:W4:Y:S04]  /*24b80*/  LDL R2, [R1+0x48] ;  /* 0x0000480001027983 */ /* 0x000f280000100800 */
[----:B-1-3--:R-:W3:Y:S01]  /*24b90*/  LDL R3, [R1+0x34] ;  /* 0x0000340001037983 */ /* 0x00aee20000100800 */
[----:B------:R-:W-:Y:S01]  /*24ba0*/  BSSY B0, `(.L_x_2792) ;  /* 0x0000219000007945 */ /* 0x000fe20003800000 */
[----:B----4-:R-:W-:-:S05]  /*24bb0*/  VIADD R0, R2, 0xfffffffe ;  /* 0xfffffffe02007836 */ /* 0x010fca0000000000 */
[----:B---3--:R-:W-:-:S13]  /*24bc0*/  ISETP.GE.AND P0, PT, R0, R3, PT ;  /* 0x000000030000720c */ /* 0x008fda0003f06270 */
[----:B------:R-:W-:Y:S05]  /*24bd0*/  @!P0 BRA `(.L_x_2793) ;  /* 0x0000002000548947 */ /* 0x000fea0003800000 */
[----:B------:R-:W3:Y:S04]  /*24be0*/  LDL.LU R2, [R1+0x60] ;  /* 0x0000600001027983 */ /* 0x000ee80000300800 */
[----:B--2---:R-:W2:Y:S04]  /*24bf0*/  LDL.LU R5, [R1+0x44] ;  /* 0x0000440001057983 */ /* 0x004ea80000300800 */
[----:B------:R-:W0:Y:S01]  /*24c00*/  LDL.LU R4, [R1+0x40] ;  /* 0x0000400001047983 */ /* 0x000e220000300800 */
[----:B------:R-:W-:Y:S01]  /*24c10*/  BSSY B2, `(.L_x_2794) ;  /* 0x00000b7000027945 */ /* 0x000fe20003800000 */
[----:B---3--:R-:W-:-:S04]  /*24c20*/  VIADD R2, R2, 0x1 ;  /* 0x0000000102027836 */ /* 0x008fc80000000000 */
[----:B--2---:R-:W-:-:S05]  /*24c30*/  IMAD R2, R2, R5, RZ ;  /* 0x0000000502027224 */ /* 0x004fca00078e02ff */
[----:B0-----:R-:W-:Y:S02]  /*24c40*/  VIMNMX R6, R4, R2, PT ;  /* 0x0000000204067248 */ /* 0x001fe40003fe0100 */
[----:B------:R-:W-:-:S03]  /*24c50*/  LOP3.LUT R2, RZ, R3, RZ, 0x33, !PT ;  /* 0x00000003ff027212 */ /* 0x000fc600078e33ff */
        /* <DEDUP_REMOVED lines=40> */
.L_x_2798:
[----:B------:R-:W-:Y:S01]  /*24ee0*/  IMAD R3, R8, 0x8, R18 ;  /* 0x0000000808037824 */ /* 0x000fe200078e0212 */
[----:B------:R-:W-:Y:S01]  /*24ef0*/  SHF.L.U32 R2, R10, 0x1f, RZ ;  /* 0x0000001f0a027819 */ /* 0x000fe200000006ff */
[----:B------:R-:W-:Y:S03]  /*24f00*/  BSSY B3, `(.L_x_2799) ;  /* 0x0000003000037945 */ /* 0x000fe60003800000 */
[----:B------:R-:W1:Y:S02]  /*24f10*/  SYNCS.PHASECHK.TRANS64.TRYWAIT P0, [R3+URZ+0x34840], R2 ;  /* 0x03484002030075a7 */ /* 0x000e64000800017f */
[----:B-1----:R-:W-:Y:S05]  /*24f20*/  @!P0 BRA `(.L_x_2800) ;  /* 0x0000005400408947 */ /* 0x002fea0003800000 */
.L_x_2948:
[----:B------:R-:W-:Y:S05]  /*24f30*/  BSYNC B3 ;  /* 0x0000000000037941 */ /* 0x000fea0003800000 */
.L_x_2799:
        /* <DEDUP_REMOVED lines=11> */
.L_x_2802:
[----:B------:R-:W-:Y:S05]  /*24ff0*/  BSYNC B3 ;  /* 0x0000000000037941 */ /* 0x000fea0003800000 */
.L_x_2801:
        /* <DEDUP_REMOVED lines=12> */
.L_x_2803:
        /* <DEDUP_REMOVED lines=16> */
.L_x_2804:
        /* <DEDUP_REMOVED lines=15> */
.L_x_2805:
        /* <DEDUP_REMOVED lines=16> */
.L_x_2949:
[----:B------:R-:W-:Y:S05]  /*253b0*/  BSYNC B3 ;  /* 0x0000000000037941 */ /* 0x000fea0003800000 */
.L_x_2806:
        /* <DEDUP_REMOVED lines=10> */
.L_x_2808:
[----:B------:R-:W2:Y:S01]  /*25460*/  LDL R3, [R1+0x10] ;  /* 0x0000100001037983 */ /* 0x000ea20000100800 */
[----:B------:R-:W-:Y:S01]  /*25470*/  BSSY B3, `(.L_x_2809) ;  /* 0x0000004000037945 */ /* 0x000fe20003800000 */
[----:B--2---:R-:W-:-:S13]  /*25480*/  LOP3.LUT P0, RZ, R3, 0x8, RZ, 0xc0, !PT ;  /* 0x0000000803ff7812 */ /* 0x004fda000780c0ff */
[----:B------:R-:W-:Y:S05]  /*25490*/  @P0 BRA `(.L_x_2810) ;  /* 0x0000000000040947 */ /* 0x000fea0003800000 */
[----:B------:R-:W-:Y:S01]  /*254a0*/  BPT.TRAP 0x1 ;  /* 0x000000040000795c */ /* 0x000fe20000300000 */
.L_x_2810:
[----:B------:R-:W-:Y:S05]  /*254b0*/  BSYNC B3 ;  /* 0x0000000000037941 */ /* 0x000fea0003800000 */
.L_x_2809:
        /* <DEDUP_REMOVED lines=12> */
.L_x_2811:
        /* <DEDUP_REMOVED lines=15> */
.L_x_2812:
        /* <DEDUP_REMOVED lines=12> */
.L_x_2797:
[----:B------:R-:W-:Y:S05]  /*25730*/  BSYNC B1 ;  /* 0x0000000000017941 */ /* 0x000fea0003800000 */
.L_x_2796:
[----:B0-----:R-:W2:Y:S01]  /*25740*/  LDL.LU R0, [R1+0x48] ;  /* 0x0000480001007983 */ /* 0x001ea20000300800 */
[----:B------:R-:W-:-:S03]  /*25750*/  IMAD.MOV.U32 R19, RZ, RZ, R8 ;  /* 0x000000ffff137224 */ /* 0x000fc600078e0008 */
[----:B------:R0:W-:Y:S02]  /*25760*/  STL [R1+0x1c], R10 ;  /* 0x00001c0a01007387 */ /* 0x0001e40000100800 */
[----:B0-2---:R-:W-:-:S07]  /*25770*/  VIADD R0, R0, 0xfffffffd ;  /* 0xfffffffd00007836 */ /* 0x005fce0000000000 */
.L_x_2795:
[----:B------:R-:W-:Y:S05]  /*25780*/  BSYNC B2 ;  /* 0x0000000000027941 */ /* 0x000fea0003800000 */
.L_x_2794:
[----:B------:R-:W-:Y:S01]  /*25790*/  VIADD R9, R9, 0xfffffffe ;  /* 0xfffffffe09097836 */ /* 0x000fe20000000000 */
[----:B------:R-:W-:-:S04]  /*257a0*/  LOP3.LUT R6, RZ, R6, RZ, 0x33, !PT ;  /* 0x00000006ff067212 */ /* 0x000fc800078e33ff */
[----:B------:R-:W-:-:S13]  /*257b0*/  ISETP.NE.AND P0, PT, R9, R6, PT ;  /* 0x000000060900720c */ /* 0x000fda0003f05270 */
[----:B------:R-:W-:Y:S05]  /*257c0*/  @!P0 BRA `(.L_x_2793) ;  /* 0x0000001400588947 */ /* 0x000fea0003800000 */
[----:B------:R-:W-:-:S07]  /*257d0*/  IMAD.MOV.U32 R9, RZ, RZ, R17 ;  /* 0x000000ffff097224 */ /* 0x000fce00078e0011 */
.L_x_2847:
        /* <DEDUP_REMOVED lines=35> */
.L_x_2815:
[----:B------:R-:W-:Y:S01]  /*25a10*/  IMAD R3, R4, 0x8, R18 ;  /* 0x0000000804037824 */ /* 0x000fe200078e0212 */
[----:B------:R-:W-:Y:S01]  /*25a20*/  SHF.L.U32 R2, R5, 0x1f, RZ ;  /* 0x0000001f05027819 */ /* 0x000fe200000006ff */
[----:B------:R-:W-:Y:S03]  /*25a30*/  BSSY B2, `(.L_x_2816) ;  /* 0x0000003000027945 */ /* 0x000fe60003800000 */
[----:B------:R-:W1:Y:S02]  /*25a40*/  SYNCS.PHASECHK.TRANS64.TRYWAIT P0, [R3+URZ+0x34840], R2 ;  /* 0x03484002030075a7 */ /* 0x000e64000800017f */
[----:B-1----:R-:W-:Y:S05]  /*25a50*/  @!P0 BRA `(.L_x_2817) ;  /* 0x00000048009c8947 */ /* 0x002fea0003800000 */
.L_x_2950:
[----:B------:R-:W-:Y:S05]  /*25a60*/  BSYNC B2 ;  /* 0x0000000000027941 */ /* 0x000fea0003800000 */
.L_x_2816:
        /* <DEDUP_REMOVED lines=11> */
.L_x_2819:
[----:B------:R-:W-:Y:S05]  /*25b20*/  BSYNC B2 ;  /* 0x0000000000027941 */ /* 0x000fea0003800000 */
.L_x_2818:
        /* <DEDUP_REMOVED lines=12> */
.L_x_2820:
        /* <DEDUP_REMOVED lines=16> */
.L_x_2821:
        /* <DEDUP_REMOVED lines=15> */
.L_x_2822:
        /* <DEDUP_REMOVED lines=16> */
.L_x_2951:
[----:B------:R-:W-:Y:S05]  /*25ee0*/  BSYNC B2 ;  /* 0x0000000000027941 */ /* 0x000fea0003800000 */
.L_x_2823:
        /* <DEDUP_REMOVED lines=10> */
.L_x_2825:
[----:B------:R-:W2:Y:S01]  /*25f90*/  LDL R3, [R1+0x10] ;  /* 0x0000100001037983 */ /* 0x000ea20000100800 */
[----:B------:R-:W-:Y:S01]  /*25fa0*/  BSSY B2, `(.L_x_2826) ;  /* 0x0000004000027945 */ /* 0x000fe20003800000 */
[----:B--2---:R-:W-:-:S13]  /*25fb0*/  LOP3.LUT P0, RZ, R3, 0x8, RZ, 0xc0, !PT ;  /* 0x0000000803ff7812 */ /* 0x004fda000780c0ff */
[----:B------:R-:W-:Y:S05]  /*25fc0*/  @P0 BRA `(.L_x_2827) ;  /* 0x0000000000040947 */ /* 0x000fea0003800000 */
[----:B------:R-:W-:Y:S01]  /*25fd0*/  BPT.TRAP 0x1 ;  /* 0x000000040000795c */ /* 0x000fe20000300000 */
.L_x_2827:
[----:B------:R-:W-:Y:S05]  /*25fe0*/  BSYNC B2 ;  /* 0x0000000000027941 */ /* 0x000fea0003800000 */
.L_x_2826:
        /* <DEDUP_REMOVED lines=12> */
.L_x_2828:
        /* <DEDUP_REMOVED lines=15> */
.L_x_2829:
        /* <DEDUP_REMOVED lines=12> */
.L_x_2814:
[----:B------:R-:W-:Y:S05]  /*26260*/  BSYNC B1 ;  /* 0x0000000000017941 */ /* 0x000fea0003800000 */
.L_x_2813:
        /* <DEDUP_REMOVED lines=35> */
.L_x_2832:
[----:B------:R-:W-:Y:S01]  /*264a0*/  IMAD R3, R19, 0x8, R18 ;  /* 0x0000000813037824 */ /* 0x000fe200078e0212 */
[----:B------:R-:W-:Y:S01]  /*264b0*/  SHF.L.U32 R2, R10, 0x1f, RZ ;  /* 0x0000001f0a027819 */ /* 0x000fe200000006ff */
[----:B------:R-:W-:Y:S03]  /*264c0*/  BSSY B2, `(.L_x_2833) ;  /* 0x0000003000027945 */ /* 0x000fe60003800000 */
[----:B------:R-:W2:Y:S02]  /*264d0*/  SYNCS.PHASECHK.TRANS64.TRYWAIT P0, [R3+URZ+0x34840], R2 ;  /* 0x03484002030075a7 */ /* 0x000ea4000800017f */
[----:B--2---:R-:W-:Y:S05]  /*264e0*/  @!P0 BRA `(.L_x_2834) ;  /* 0x0000004000208947 */ /* 0x004fea0003800000 */
.L_x_2952:
[----:B------:R-:W-:Y:S05]  /*264f0*/  BSYNC B2 ;  /* 0x0000000000027941 */ /* 0x000fea0003800000 */
.L_x_2833:
        /* <DEDUP_REMOVED lines=11> */
.L_x_2836:
[----:B------:R-:W-:Y:S05]  /*265b0*/  BSYNC B2 ;  /* 0x0000000000027941 */ /* 0x000fea0003800000 */
.L_x_2835:
        /* <DEDUP_REMOVED lines=12> */
.L_x_2837:
        /* <DEDUP_REMOVED lines=16> */
.L_x_2838:
        /* <DEDUP_REMOVED lines=15> */
.L_x_2839:
        /* <DEDUP_REMOVED lines=15> */
.L_x_2953:
[----:B------:R-:W-:Y:S05]  /*26960*/  BSYNC B2 ;  /* 0x0000000000027941 */ /* 0x000fea0003800000 */
.L_x_2840:
        /* <DEDUP_REMOVED lines=10> */
.L_x_2842:
[----:B------:R-:W2:Y:S01]  /*26a10*/  LDL R3, [R1+0x10] ;  /* 0x0000100001037983 */ /* 0x000ea20000100800 */
[----:B------:R-:W-:Y:S01]  /*26a20*/  BSSY B2, `(.L_x_2843) ;  /* 0x0000004000027945 */ /* 0x000fe20003800000 */
[----:B--2---:R-:W-:-:S13]  /*26a30*/  LOP3.LUT P0, RZ, R3, 0x8, RZ, 0xc0, !PT ;  /* 0x0000000803ff7812 */ /* 0x004fda000780c0ff */
[----:B------:R-:W-:Y:S05]  /*26a40*/  @P0 BRA `(.L_x_2844) ;  /* 0x0000000000040947 */ /* 0x000fea0003800000 */
[----:B------:R-:W-:Y:S01]  /*26a50*/  BPT.TRAP 0x1 ;  /* 0x000000040000795c */ /* 0x000fe20000300000 */
.L_x_2844:
[----:B------:R-:W-:Y:S05]  /*26a60*/  BSYNC B2 ;  /* 0x0000000000027941 */ /* 0x000fea0003800000 */
.L_x_2843:
        /* <DEDUP_REMOVED lines=12> */
.L_x_2845:
        /* <DEDUP_REMOVED lines=15> */
.L_x_2846:
        /* <DEDUP_REMOVED lines=12> */
.L_x_2831:
[----:B------:R-:W-:Y:S05]  /*26ce0*/  BSYNC B1 ;  /* 0x0000000000017941 */ /* 0x000fea0003800000 */
.L_x_2830:
[----:B------:R-:W2:Y:S01]  /*26cf0*/  LDL R2, [R1+0x34] ;  /* 0x0000340001027983 */ /* 0x000ea20000100800 */
[----:B------:R-:W-:Y:S01]  /*26d00*/  VIADD R0, R0, 0xfffffffe ;  /* 0xfffffffe00007836 */ /* 0x000fe20000000000 */
[----:B--2---:R-:W-:-:S13]  /*26d10*/  ISETP.GT.AND P0, PT, R6, R2, PT ;  /* 0x000000020600720c */ /* 0x004fda0003f04270 */
[----:B------:R-:W-:Y:S05]  /*26d20*/  @P0 BRA `(.L_x_2847) ;  /* 0xffffffe800ac0947 */ /* 0x000fea000383ffff */
.L_x_2793:
[----:B------:R-:W-:Y:S05]  /*26d30*/  BSYNC B0 ;  /* 0x0000000000007941 */ /* 0x000fea0003800000 */
.L_x_2792:
        /* <DEDUP_REMOVED lines=18> */
.L_x_2849:
[----:B------:R-:W-:Y:S05]  /*26e60*/  BSYNC B0 ;  /* 0x0000000000007941 */ /* 0x000fea0003800000 */
.L_x_2848:
        /* <DEDUP_REMOVED lines=10> */
.L_x_2954:
[----:B------:R-:W-:Y:S05]  /*26f10*/  BSYNC B1 ;  /* 0x0000000000017941 */ /* 0x000fea0003800000 */
.L_x_2852:
        /* <DEDUP_REMOVED lines=10> */
.L_x_2854:
[----:B------:R-:W3:Y:S01]  /*26fc0*/  LDL R2, [R1+0x10] ;  /* 0x0000100001027983 */ /* 0x000ee20000100800 */
[----:B------:R-:W-:Y:S01]  /*26fd0*/  BSSY B1, `(.L_x_2855) ;  /* 0x0000004000017945 */ /* 0x000fe20003800000 */
[----:B---3--:R-:W-:-:S13]  /*26fe0*/  LOP3.LUT P0, RZ, R2, 0x8, RZ, 0xc0, !PT ;  /* 0x0000000802ff7812 */ /* 0x008fda000780c0ff */
[----:B------:R-:W-:Y:S05]  /*26ff0*/  @P0 BRA `(.L_x_2856) ;  /* 0x0000000000040947 */ /* 0x000fea0003800000 */
[----:B------:R-:W-:Y:S01]  /*27000*/  BPT.TRAP 0x1 ;  /* 0x000000040000795c */ /* 0x000fe20000300000 */
.L_x_2856:
[----:B------:R-:W-:Y:S05]  /*27010*/  BSYNC B1 ;  /* 0x0000000000017941 */ /* 0x000fea0003800000 */
.L_x_2855:
        /* <DEDUP_REMOVED lines=12> */
.L_x_2857:
        /* <DEDUP_REMOVED lines=15> */
.L_x_2858:
        /* <DEDUP_REMOVED lines=10> */
.L_x_2851:
[----:B------:R-:W-:Y:S05]  /*27270*/  BSYNC B0 ;  /* 0x0000000000007941 */ /* 0x000fea0003800000 */
.L_x_2850:
[----:B------:R-:W3:Y:S01]  /*27280*/  LDL.LU R4, [R1+0x1c] ;  /* 0x00001c0001047983 */ /* 0x000ee20000300800 */
[----:B------:R-:W-:-:S05]  /*27290*/  VIADD R19, R19, 0x1 ;  /* 0x0000000113137836 */ /* 0x000fca0000000000 */
[----:B------:R-:W-:-:S04]  /*272a0*/  ISETP.NE.AND P0, PT, R19, 0x2, PT ;  /* 0x000000021300780c */ /* 0x000fc80003f05270 */
[----:B------:R-:W-:Y:S02]  /*272b0*/  SEL R0, RZ, 0x1, P0 ;  /* 0x00000001ff007807 */ /* 0x000fe40000000000 */
[----:B------:R-:W-:Y:S02]  /*272c0*/  SEL R19, R19, RZ, P0 ;  /* 0x000000ff13137207 */ /* 0x000fe40000000000 */
[----:B---3--:R-:W-:-:S05]  /*272d0*/  LOP3.LUT R4, R4, R0, RZ, 0x3c, !PT ;  /* 0x0000000004047212 */ /* 0x008fca00078e3cff */
[----:B------:R3:W-:Y:S02]  /*272e0*/  STL [R1+0x1c], R4 ;  /* 0x00001c0401007387 */ /* 0x0007e40000100800 */
.L_x_2772:
[----:B------:R-:W-:Y:S05]  /*272f0*/  BSYNC B7 ;  /* 0x0000000000077941 */ /* 0x000fea0003800000 */
.L_x_2770:
[----:B0-----:R-:W5:Y:S02]  /*27300*/  LDL R10, [R1+0x10] ;  /* 0x00001000010a7983 */ /* 0x001f640000100800 */
[----:B-----5:R-:W-:-:S13]  /*27310*/  LOP3.LUT P0, RZ, R10, 0x10, RZ, 0xc0, !PT ;  /* 0x000000100aff7812 */ /* 0x020fda000780c0ff */
[----:B------:R-:W-:Y:S05]  /*27320*/  @!P0 BRA `(.L_x_2859) ;  /* 0x00000000002c8947 */ /* 0x000fea0003800000 */
[----:B------:R-:W-:Y:S05]  /*27330*/  WARPSYNC.ALL ;  /* 0x0000000000007948 */ /* 0x000fea0003800000 */
[----:B------:R-:W0:Y:S08]  /*27340*/  S2UR UR5, SR_CgaCtaId ;  /* 0x00000000000579c3 */ /* 0x000e300000008800 */
[----:B------:R-:W-:Y:S06]  /*27350*/  BAR.SYNC.DEFER_BLOCKING 0x5, 0x180 ;  /* 0x0146000000007b1d */ /* 0x000fec0000010000 */
[----:B------:R-:W-:-:S02]  /*27360*/  UMOV UR4, 0x400 ;  /* 0x0000040000047882 */ /* 0x000fc40000000000 */
[----:B0-----:R-:W-:-:S06]  /*27370*/  ULEA UR4, UR5, UR4, 0x18 ;  /* 0x0000000405047291 */ /* 0x001fcc000f8ec03f */
[----:B------:R-:W-:-:S05]  /*27380*/  IMAD.U32 R18, RZ, RZ, UR4 ;  /* 0x00000004ff127e24 */ /* 0x000fca000f8e00ff */
[----:B-123--:R-:W0:Y:S04]  /*27390*/  LDS.128 R4, [R18+0x348d0] ;  /* 0x0348d00012047984 */ /* 0x00ee280000000c00 */
[----:B0-----:R1:W-:Y:S04]  /*273a0*/  STL.64 [R1], R4 ;  /* 0x0000000401007387 */ /* 0x0013e80000100a00 */
[----:B------:R1:W-:Y:S01]  /*273b0*/  STL.64 [R1+0x8], R6 ;  /* 0x0000080601007387 */ /* 0x0003e20000100a00 */
[----:B------:R-:W-:Y:S06]  /*273c0*/  BAR.ARV 0x4, 0x180 ;  /* 0x0106000000007b1d */ /* 0x000fec0000002000 */
[----:B------:R-:W-:Y:S05]  /*273d0*/  BRA `(.L_x_2860) ;  /* 0x0000001000307947 */ /* 0x000fea0003800000 */
.L_x_2859:
[----:B------:R-:W5:Y:S01]  /*273e0*/  LDL R16, [R1+0x2c] ;  /* 0x00002c0001107983 */ /* 0x000f620000100800 */
[----:B------:R-:W-:Y:S01]  /*273f0*/  UMOV UR4, 0xffffffff ;  /* 0xffffffff00047882 */ /* 0x000fe20000000000 */
[----:B-----5:R-:W-:Y:S02]  /*27400*/  ISETP.NE.AND P5, PT, R16, 0x1f, PT ;  /* 0x0000001f1000780c */ /* 0x020fe40003fa5270 */
[----:B------:R-:W-:Y:S11]  /*27410*/  BRA.DIV UR4, `(.L_x_2861) ;  /* 0x0000003204907947 */ /* 0x000ff6000b800000 */
[----:B------:R-:W4:Y:S01]  /*27420*/  LDL R3, [R1+0xc] ;  /* 0x00000c0001037983 */ /* 0x000f220000100800 */
[----:B------:R-:W-:-:S03]  /*27430*/  ULDC UR4, c[0x0][0xc3c] ;  /* 0x00030f0000047ab9 */ /* 0x000fc60000000800 */
[----:B------:R-:W5:Y:S01]  /*27440*/  LDL.LU R2, [R1] ;  /* 0x0000000001027983 */ /* 0x000f620000300800 */
[----:B------:R-:W-:Y:S01]  /*27450*/  LOP3.LUT P4, RZ, R10, 0x1, RZ, 0xc0, !PT ;  /* 0x000000010aff7812 */ /* 0x000fe2000788c0ff */
[----:B----4-:R-:W-:Y:S02]  /*27460*/  IMAD.IADD R0, R3, 0x1, R16 ;  /* 0x0000000103007824 */ /* 0x010fe400078e0210 */
[----:B-----5:R-:W-:-:S03]  /*27470*/  IMAD.MOV.U32 R10, RZ, RZ, R2 ;  /* 0x000000ffff0a7224 */ /* 0x020fc600078e0002 */
[----:B------:R-:W-:-:S13]  /*27480*/  ISETP.GE.OR P0, PT, R0, UR4, !P5 ;  /* 0x0000000400007c0c */ /* 0x000fda000ef06670 */
[----:B------:R-:W0:Y:S08]  /*27490*/  @!P0 LDC.64 R2, c[0x0][0xc80] ;  /* 0x00032000ff028b82 */ /* 0x000e300000000a00 */
[----:B-1----:R-:W1:Y:S01]  /*274a0*/  @!P0 LDC.64 R6, c[0x0][0xc78] ;  /* 0x00031e00ff068b82 */ /* 0x002e620000000a00 */
        /* <DEDUP_REMOVED lines=9> */
[----:B------:R-:W-:-:S03]  /*27540*/  ISETP.GE.U32.AND P3, PT, R16, 0x10, PT ;  /* 0x000000101000780c */ /* 0x000fc60003f66070 */
[----:B------:R-:W-:Y:S01]  /*27550*/  SHFL.IDX PT, R0, R10, 0x1, 0x1f ;  /* 0x00201f000a007f89 */ /* 0x000fe200000e0000 */
[----:B----4-:R-:W-:Y:S02]  /*27560*/  @!P0 IMAD.MOV.U32 R4, RZ, RZ, R8 ;  /* 0x000000ffff048224 */ /* 0x010fe400078e0008 */
[----:B------:R-:W-:Y:S02]  /*27570*/  IMAD.MOV.U32 R8, RZ, RZ, RZ ;  /* 0x000000ffff087224 */ /* 0x000fe400078e00ff */
        /* <DEDUP_REMOVED lines=19> */
.L_x_2964:
[----:B------:R-:W-:Y:S02]  /*276b0*/  ULDC UR4, c[0x0][0xc38] ;  /* 0x00030e0000047ab9 */ /* 0x000fe40000000800 */
[----:B------:R-:W-:-:S04]  /*276c0*/  IMAD.U32 R2, RZ, RZ, UR4 ;  /* 0x00000004ff027e24 */ /* 0x000fc8000f8e00ff */
[----:B-1----:R-:W-:-:S04]  /*276d0*/  IMAD R9, R9, R2, RZ ;  /* 0x0000000209097224 */ /* 0x002fc800078e02ff */
[----:B------:R-:W-:-:S05]  /*276e0*/  IMAD.IADD R0, R0, 0x1, R9 ;  /* 0x0000000100007824 */ /* 0x000fca00078e0209 */
[----:B------:R-:W-:-:S13]  /*276f0*/  ISETP.GT.AND P4, PT, R0, R5, PT ;  /* 0x000000050000720c */ /* 0x000fda0003f84270 */
[----:B------:R-:W-:Y:S05]  /*27700*/  @P4 BRA `(.L_x_2862) ;  /* 0x0000000000b04947 */ /* 0x000fea0003800000 */
.L_x_2865:
        /* <DEDUP_REMOVED lines=38> */
.L_x_2972:
[----:B------:R-:W-:Y:S02]  /*27970*/  ULDC UR4, c[0x0][0xc38] ;  /* 0x00030e0000047ab9 */ /* 0x000fe40000000800 */
[----:B------:R-:W-:-:S04]  /*27980*/  IMAD.U32 R2, RZ, RZ, UR4 ;  /* 0x00000004ff027e24 */ /* 0x000fc8000f8e00ff */
[----:B-1----:R-:W-:-:S04]  /*27990*/  IMAD R9, R9, R2, RZ ;  /* 0x0000000209097224 */ /* 0x002fc800078e02ff */
[----:B------:R-:W-:-:S05]  /*279a0*/  IMAD.IADD R0, R9, 0x1, R0 ;  /* 0x0000000109007824 */ /* 0x000fca00078e0200 */
[----:B------:R-:W-:-:S13]  /*279b0*/  ISETP.GT.AND P4, PT, R0, R5, PT ;  /* 0x000000050000720c */ /* 0x000fda0003f84270 */
[----:B------:R-:W-:Y:S05]  /*279c0*/  @!P4 BRA `(.L_x_2865) ;  /* 0xfffffffc0050c947 */ /* 0x000fea000383ffff */
.L_x_2862:
        /* <DEDUP_REMOVED lines=12> */
.L_x_2977:
[----:B------:R-:W-:-:S13]  /*27a90*/  ISETP.NE.AND P0, PT, R0, RZ, PT ;  /* 0x000000ff0000720c */ /* 0x000fda0003f05270 */
[----:B------:R-:W-:Y:S05]  /*27aa0*/  @!P0 BRA `(.L_x_2867) ;  /* 0x0000000000148947 */ /* 0x000fea0003800000 */
[----:B------:R-:W-:Y:S01]  /*27ab0*/  UMOV UR4, 0xffffffff ;  /* 0xffffffff00047882 */ /* 0x000fe20000000000 */
[----:B-1----:R-:W-:Y:S02]  /*27ac0*/  VIADD R3, R3, 0xffffffff ;  /* 0xffffffff03037836 */ /* 0x002fe40000000000 */
[----:B------:R-:W-:Y:S05]  /*27ad0*/  BRA.DIV UR4, `(.L_x_2868) ;  /* 0x0000003604887947 */ /* 0x000fea000b800000 */
[----:B------:R1:W2:Y:S02]  /*27ae0*/  SHFL.IDX PT, R3, R7, R3, 0x1f ;  /* 0x00001f0307037589 */ /* 0x0002a400000e0000 */
.L_x_2980:
[----:B--2---:R-:W-:-:S07]  /*27af0*/  IMAD.MOV.U32 R8, RZ, RZ, R3 ;  /* 0x000000ffff087224 */ /* 0x004fce00078e0003 */
.L_x_2867:
        /* <DEDUP_REMOVED lines=62> */
.L_x_2869:
        /* <DEDUP_REMOVED lines=63> */
.L_x_2870:
[----:B------:R-:W-:-:S05]  /*282d0*/  LOP3.LUT R0, RZ, R0, RZ, 0x33, !PT ;  /* 0x00000000ff007212 */ /* 0x000fca00078e33ff */
[----:B------:R-:W-:-:S05]  /*282e0*/  IMAD.IADD R0, R4, 0x1, R0 ;  /* 0x0000000104007824 */ /* 0x000fca00078e0200 */
[----:B------:R2:W-:Y:S01]  /*282f0*/  STL [R1+0x4], R0 ;  /* 0x0000040001007387 */ /* 0x0005e20000100800 */
[----:B------:R-:W-:Y:S05]  /*28300*/  BRA `(.L_x_2871) ;  /* 0x0000000000287947 */ /* 0x000fea0003800000 */
.L_x_2863:
        /* <DEDUP_REMOVED lines=10> */
.L_x_2871:
[----:B-12---:R-:W2:Y:S04]  /*283b0*/  LDL R0, [R1+0x2c] ;  /* 0x00002c0001007983 */ /* 0x006ea80000100800 */
[----:B0-----:R-:W3:Y:S04]  /*283c0*/  LDL R2, [R1+0xc] ;  /* 0x00000c0001027983 */ /* 0x001ee80000100800 */
        /* <DEDUP_REMOVED lines=13> */
.L_x_2860:
[----:B----4-:R-:W2:Y:S01]  /*284a0*/  LDL R0, [R1+0xc] ;  /* 0x00000c0001007983 */ /* 0x010ea20000100800 */
[----:B------:R-:W-:Y:S02]  /*284b0*/  ULDC UR4, c[0x0][0xc3c] ;  /* 0x00030f0000047ab9 */ /* 0x000fe40000000800 */
[----:B--2---:R-:W-:-:S13]  /*284c0*/  ISETP.GE.AND P0, PT, R0, UR4, PT ;  /* 0x0000000400007c0c */ /* 0x004fda000bf06270 */
[----:B------:R-:W-:Y:S05]  /*284d0*/  @!P0 BRA `(.L_x_2872) ;  /* 0xffffff8c00008947 */ /* 0x000fea000383ffff */
[----:B------:R-:W-:Y:S05]  /*284e0*/  BSYNC B8 ;  /* 0x0000000000087941 */ /* 0x000fea0003800000 */
.L_x_2724:
        /* <DEDUP_REMOVED lines=12> */
.L_x_2981:
[----:B------:R-:W-:Y:S05]  /*285b0*/  BSYNC B0 ;  /* 0x0000000000007941 */ /* 0x000fea0003800000 */
.L_x_2873:
[----:B------:R-:W-:-:S03]  /*285c0*/  UMOV UR4, 0xffffffff ;  /* 0xffffffff00047882 */ /* 0x000fc60000000000 */
[----:B------:R-:W-:Y:S05]  /*285d0*/  BRA.DIV UR4, `(.L_x_2875) ;  /* 0x0000002e04087947 */ /* 0x000fea000b800000 */
[----:B------:R-:W1:Y:S02]  /*285e0*/  S2R R2, SR_TID.X ;  /* 0x0000000000027919 */ /* 0x000e640000002100 */
[----:B-1----:R-:W-:-:S04]  /*285f0*/  SHF.R.U32.HI R2, RZ, 0x5, R2 ;  /* 0x00000005ff027819 */ /* 0x002fc80000011602 */
[----:B------:R-:W-:-:S05]  /*28600*/  LOP3.LUT R2, R2, 0x3, RZ, 0xc0, !PT ;  /* 0x0000000302027812 */ /* 0x000fca00078ec0ff */
[----:B------:R1:W2:Y:S02]  /*28610*/  SHFL.IDX PT, R14, R2, RZ, 0x1f ;  /* 0x00001fff020e7589 */ /* 0x0002a400000e0000 */
.L_x_2984:
[----:B--2---:R-:W-:-:S13]  /*28620*/  ISETP.NE.AND P0, PT, R14, RZ, PT ;  /* 0x000000ff0e00720c */ /* 0x004fda0003f05270 */
[----:B------:R-:W-:Y:S05]  /*28630*/  @P0 BRA `(.L_x_2483) ;  /* 0x0000000000940947 */ /* 0x000fea0003800000 */
[----:B------:R-:W-:-:S03]  /*28640*/  UMOV UR4, 0xffffffff ;  /* 0xffffffff00047882 */ /* 0x000fc60000000000 */
[----:B------:R-:W-:Y:S05]  /*28650*/  BRA.DIV UR4, `(.L_x_2876) ;  /* 0x0000002e041c7947 */ /* 0x000fea000b800000 */
[----:B------:R-:W-:-:S13]  /*28660*/  ELECT P6, URZ, PT ;  /* 0x00000000003f782f */ /* 0x000fda00038c0000 */
.L_x_2987:
        /* <DEDUP_REMOVED lines=8> */
.L_x_2877:
        /* <DEDUP_REMOVED lines=13> */
.L_x_2988:
[----:B------:R-:W1:Y:S02]  /*287c0*/  SYNCS.PHASECHK.TRANS64.TRYWAIT P0, [R7+URZ], R2 ;  /* 0x00000002070075a7 */ /* 0x000e64000800017f */
[----:B-1----:R-:W-:Y:S05]  /*287d0*/  @!P0 BRA `(.L_x_2879) ;  /* 0x0000002800f08947 */ /* 0x002fea0003800000 */
.L_x_2989:
[----:B------:R-:W-:Y:S05]  /*287e0*/  @!P2 BRA `(.L_x_2880) ;  /* 0x000000000004a947 */ /* 0x000fea0003800000 */
[----:B------:R-:W-:Y:S01]  /*287f0*/  BPT.TRAP 0x1 ;  /* 0x000000040000795c */ /* 0x000fe20000300000 */
.L_x_2880:
[----:B------:R-:W-:-:S04]  /*28800*/  VIADD R0, R0, 0x34860 ;  /* 0x0003486000007836 */ /* 0x000fc80000000000 */
[----:B------:R-:W-:-:S04]  /*28810*/  IMAD R4, R19, 0x8, R0 ;  /* 0x0000000813047824 */ /* 0x000fc800078e0200 */
[----:B------:R-:W2:Y:S02]  /*28820*/  SYNCS.PHASECHK.TRANS64.TRYWAIT P0, [R4+URZ], R5 ;  /* 0x00000005040075a7 */ /* 0x000ea4000800017f */
[----:B--2---:R-:W-:Y:S05]  /*28830*/  @!P0 BRA `(.L_x_2881) ;  /* 0x0000002800ec8947 */ /* 0x004fea0003800000 */
.L_x_2990:
[----:B------:R-:W-:-:S07]  /*28840*/  IMAD R3, R3, 0x8, R0 ;  /* 0x0000000803037824 */ /* 0x000fce00078e0200 */
.L_x_2882:
[----:B---3--:R3:W4:Y:S02]  /*28850*/  SYNCS.PHASECHK.TRANS64.TRYWAIT P0, [R3+URZ], R2 ;  /* 0x00000002030075a7 */ /* 0x008724000800017f */
[----:B----4-:R-:W-:Y:S05]  /*28860*/  @!P0 NANOSLEEP.SYNCS 0x989680 ;  /* 0x009896800000895d */ /* 0x010fea0003900000 */
[----:B------:R-:W4:Y:S02]  /*28870*/  @!P0 SYNCS.PHASECHK.TRANS64 P0, [R3+URZ], R2 ;  /* 0x00000002030085a7 */ /* 0x000f24000800007f */
[----:B----4-:R-:W-:Y:S05]  /*28880*/  @!P0 BRA `(.L_x_2882) ;  /* 0xfffffffc00f08947 */ /* 0x010fea000383ffff */
.L_x_2483:
[----:B------:R-:W-:Y:S05]  /*28890*/  BSYNC B9 ;  /* 0x0000000000097941 */ /* 0x000fea0003800000 */
.L_x_2480:
[----:B------:R-:W-:Y:S05]  /*288a0*/  EXIT ;  /* 0x000000000000794d */ /* 0x000fea0003800000 */
.L_x_2503:
[----:B0-----:R0:W1:Y:S02]  /*288b0*/  SYNCS.PHASECHK.TRANS64.TRYWAIT P5, [R3+URZ+0x34890], R0 ;  /* 0x03489000030075a7 */ /* 0x00106400080a017f */
[----:B-1----:R-:W-:Y:S05]  /*288c0*/  @!P5 NANOSLEEP.SYNCS 0x989680 ;  /* 0x009896800000d95d */ /* 0x002fea0003900000 */
[----:B------:R-:W1:Y:S02]  /*288d0*/  @!P5 SYNCS.PHASECHK.TRANS64 P5, [R3+URZ+0x34890], R0 ;  /* 0x034890000300d5a7 */ /* 0x000e6400080a007f */
[----:B-1----:R-:W-:Y:S05]  /*288e0*/  @!P5 BRA `(.L_x_2503) ;  /* 0xfffffffc00f0d947 */ /* 0x002fea000383ffff */
[----:B------:R-:W-:Y:S05]  /*288f0*/  BRA `(.L_x_2883) ;  /* 0xfffffdb000f07947 */ /* 0x000fea000383ffff */
.L_x_2557:
[----:B-1----:R1:W2:Y:S02]  /*28900*/  SYNCS.PHASECHK.TRANS64.TRYWAIT P5, [R3+URZ+0x34890], R0 ;  /* 0x03489000030075a7 */ /* 0x0022a400080a017f */
[----:B--2---:R-:W-:Y:S05]  /*28910*/  @!P5 NANOSLEEP.SYNCS 0x989680 ;  /* 0x009896800000d95d */ /* 0x004fea0003900000 */
[----:B------:R-:W2:Y:S02]  /*28920*/  @!P5 SYNCS.PHASECHK.TRANS64 P5, [R3+URZ+0x34890], R0 ;  /* 0x034890000300d5a7 */ /* 0x000ea400080a007f */
[----:B--2---:R-:W-:Y:S05]  /*28930*/  @!P5 BRA `(.L_x_2557) ;  /* 0xfffffffc00f0d947 */ /* 0x004fea000383ffff */
[----:B------:R-:W-:Y:S05]  /*28940*/  BRA `(.L_x_2884) ;  /* 0xfffffde800547947 */ /* 0x000fea000383ffff */
.L_x_2582:
[----:B-1----:R1:W2:Y:S02]  /*28950*/  SYNCS.PHASECHK.TRANS64.TRYWAIT P4, [R3+URZ+0x34890], R0 ;  /* 0x03489000030075a7 */ /* 0x0022a4000808017f */
[----:B--2---:R-:W-:Y:S05]  /*28960*/  @!P4 NANOSLEEP.SYNCS 0x989680 ;  /* 0x009896800000c95d */ /* 0x004fea0003900000 */
[----:B------:R-:W2:Y:S02]  /*28970*/  @!P4 SYNCS.PHASECHK.TRANS64 P4, [R3+URZ+0x34890], R0 ;  /* 0x034890000300c5a7 */ /* 0x000ea4000808007f */
[----:B--2---:R-:W-:Y:S05]  /*28980*/  @!P4 BRA `(.L_x_2582) ;  /* 0xfffffffc00f0c947 */ /* 0x004fea000383ffff */
[----:B------:R-:W-:Y:S05]  /*28990*/  BRA `(.L_x_2885) ;  /* 0xfffffe1c00247947 */ /* 0x000fea000383ffff */
.L_x_2588:
[----:B0-----:R0:W1:Y:S02]  /*289a0*/  SYNCS.PHASECHK.TRANS64.TRYWAIT P4, [R3+URZ+0x348b0], R0 ;  /* 0x0348b000030075a7 */ /* 0x001064000808017f */
[----:B-1----:R-:W-:Y:S05]  /*289b0*/  @!P4 NANOSLEEP.SYNCS 0x989680 ;  /* 0x009896800000c95d */ /* 0x002fea0003900000 */
[----:B------:R-:W1:Y:S02]  /*289c0*/  @!P4 SYNCS.PHASECHK.TRANS64 P4, [R3+URZ+0x348b0], R0 ;  /* 0x0348b0000300c5a7 */ /* 0x000e64000808007f */
[----:B-1----:R-:W-:Y:S05]  /*289d0*/  @!P4 BRA `(.L_x_2588) ;  /* 0xfffffffc00f0c947 */ /* 0x002fea000383ffff */
[----:B------:R-:W-:Y:S05]  /*289e0*/  BRA `(.L_x_2886) ;  /* 0xfffffe2000247947 */ /* 0x000fea000383ffff */
.L_x_2608:
        /* <DEDUP_REMOVED lines=8> */
.L_x_2888:
[----:B------:R-:W-:Y:S05]  /*28a70*/  BSYNC B1 ;  /* 0x0000000000017941 */ /* 0x000fea0003800000 */
.L_x_2887:
        /* <DEDUP_REMOVED lines=8> */
.L_x_2889:
[----:B------:R-:W-:Y:S02]  /*28b00*/  IMAD.MOV.U32 R13, RZ, RZ, R63 ;  /* 0x000000ffff0d7224 */ /* 0x000fe400078e003f */
[----:B------:R-:W-:-:S07]  /*28b10*/  IMAD.MOV.U32 R6, RZ, RZ, R14 ;  /* 0x000000ffff067224 */ /* 0x000fce00078e000e */
[----:B------:R-:W-:Y:S05]  /*28b20*/  WARPSYNC.COLLECTIVE R15, `(.L_x_2890) ;  /* 0x000000000f087348 */ /* 0x000fea0003c00000 */
[----:B------:R0:W1:Y:S02]  /*28b30*/  SHFL.IDX P6, R14, R13, R12, R11 ;  /* 0x0000000c0d0e7389 */ /* 0x00006400000c000b */
[----:B01----:R-:W-:Y:S01]  /*28b40*/  ENDCOLLECTIVE ;  /* 0x000000000000791b */ /* 0x003fe20003800000 */
.L_x_2890:
[----:B------:R-:W-:Y:S02]  /*28b50*/  IMAD.MOV.U32 R13, RZ, RZ, R3 ;  /* 0x000000ffff0d7224 */ /* 0x000fe400078e0003 */
[----:B------:R-:W-:-:S07]  /*28b60*/  IMAD.MOV.U32 R9, RZ, RZ, R14 ;  /* 0x000000ffff097224 */ /* 0x000fce00078e000e */
[----:B------:R-:W-:Y:S05]  /*28b70*/  WARPSYNC.COLLECTIVE R15, `(.L_x_2891) ;  /* 0x000000000f087348 */ /* 0x000fea0003c00000 */
[----:B------:R0:W1:Y:S02]  /*28b80*/  SHFL.IDX P6, R14, R13, R12, R11 ;  /* 0x0000000c0d0e7389 */ /* 0x00006400000c000b */
[----:B01----:R-:W-:Y:S01]  /*28b90*/  ENDCOLLECTIVE ;  /* 0x000000000000791b */ /* 0x003fe20003800000 */
.L_x_2891:
[----:B------:R-:W-:Y:S01]  /*28ba0*/  IMAD.MOV.U32 R8, RZ, RZ, R14 ;  /* 0x000000ffff087224 */ /* 0x000fe200078e000e */
[----:B------:R-:W-:Y:S06]  /*28bb0*/  BRA `(.L_x_2892) ;  /* 0xfffffe3000247947 */ /* 0x000fec000383ffff */
.L_x_2611:
        /* <DEDUP_REMOVED lines=8> */
.L_x_2894:
[----:B------:R-:W-:Y:S05]  /*28c40*/  BSYNC B1 ;  /* 0x0000000000017941 */ /* 0x000fea0003800000 */
.L_x_2893:
        /* <DEDUP_REMOVED lines=8> */
.L_x_2895:
[----:B------:R-:W-:Y:S02]  /*28cd0*/  IMAD.MOV.U32 R13, RZ, RZ, R63 ;  /* 0x000000ffff0d7224 */ /* 0x000fe400078e003f */
[----:B------:R-:W-:-:S07]  /*28ce0*/  IMAD.MOV.U32 R65, RZ, RZ, R14 ;  /* 0x000000ffff417224 */ /* 0x000fce00078e000e */
[----:B------:R-:W-:Y:S05]  /*28cf0*/  WARPSYNC.COLLECTIVE R15, `(.L_x_2896) ;  /* 0x000000000f087348 */ /* 0x000fea0003c00000 */
[----:B------:R0:W1:Y:S02]  /*28d00*/  SHFL.IDX P6, R14, R13, R12, R11 ;  /* 0x0000000c0d0e7389 */ /* 0x00006400000c000b */
[----:B01----:R-:W-:Y:S01]  /*28d10*/  ENDCOLLECTIVE ;  /* 0x000000000000791b */ /* 0x003fe20003800000 */
.L_x_2896:
[----:B------:R-:W-:Y:S02]  /*28d20*/  IMAD.MOV.U32 R13, RZ, RZ, R3 ;  /* 0x000000ffff0d7224 */ /* 0x000fe400078e0003 */
[----:B------:R-:W-:-:S07]  /*28d30*/  IMAD.MOV.U32 R63, RZ, RZ, R14 ;  /* 0x000000ffff3f7224 */ /* 0x000fce00078e000e */
[----:B------:R-:W-:Y:S05]  /*28d40*/  WARPSYNC.COLLECTIVE R15, `(.L_x_2897) ;  /* 0x000000000f087348 */ /* 0x000fea0003c00000 */
[----:B------:R0:W1:Y:S02]  /*28d50*/  SHFL.IDX P6, R14, R13, R12, R11 ;  /* 0x0000000c0d0e7389 */ /* 0x00006400000c000b */
[----:B01----:R-:W-:Y:S01]  /*28d60*/  ENDCOLLECTIVE ;  /* 0x000000000000791b */ /* 0x003fe20003800000 */
.L_x_2897:
[----:B------:R-:W-:Y:S01]  /*28d70*/  IMAD.MOV.U32 R62, RZ, RZ, R14 ;  /* 0x000000ffff3e7224 */ /* 0x000fe200078e000e */
[----:B------:R-:W-:Y:S06]  /*28d80*/  BRA `(.L_x_2898) ;  /* 0xfffffe3400d87947 */ /* 0x000fec000383ffff */
.L_x_2615:
[----:B0-----:R0:W1:Y:S02]  /*28d90*/  SYNCS.PHASECHK.TRANS64.TRYWAIT P0, [R2+URZ+0x34800], R5 ;  /* 0x03480005020075a7 */ /* 0x001064000800017f */
[----:B-1----:R-:W-:Y:S05]  /*28da0*/  @!P0 NANOSLEEP.SYNCS 0x989680 ;  /* 0x009896800000895d */ /* 0x002fea0003900000 */
[----:B------:R-:W1:Y:S02]  /*28db0*/  @!P0 SYNCS.PHASECHK.TRANS64 P0, [R2+URZ+0x34800], R5 ;  /* 0x03480005020085a7 */ /* 0x000e64000800007f */
[----:B-1----:R-:W-:Y:S05]  /*28dc0*/  @!P0 BRA `(.L_x_2615) ;  /* 0xfffffffc00f08947 */ /* 0x002fea000383ffff */
[----:B------:R-:W-:Y:S05]  /*28dd0*/  BRA `(.L_x_2899) ;  /* 0xfffffe4000147947 */ /* 0x000fea000383ffff */
.L_x_2639:
        /* <DEDUP_REMOVED lines=8> */
.L_x_2901:
[----:B------:R-:W-:Y:S05]  /*28e60*/  BSYNC B1 ;  /* 0x0000000000017941 */ /* 0x000fea0003800000 */
.L_x_2900:
        /* <DEDUP_REMOVED lines=8> */
.L_x_2902:
[----:B------:R-:W-:Y:S02]  /*28ef0*/  IMAD.MOV.U32 R7, RZ, RZ, R3 ;  /* 0x000000ffff077224 */ /* 0x000fe400078e0003 */
[----:B------:R-:W-:Y:S02]  /*28f00*/  IMAD.MOV.U32 R13, RZ, RZ, R67 ;  /* 0x000000ffff0d7224 */ /* 0x000fe400078e0043 */
[----:B------:R-:W-:-:S07]  /*28f10*/  IMAD.MOV.U32 R0, RZ, RZ, R14 ;  /* 0x000000ffff007224 */ /* 0x000fce00078e000e */
[----:B------:R-:W-:Y:S05]  /*28f20*/  WARPSYNC.COLLECTIVE R15, `(.L_x_2903) ;  /* 0x000000000f087348 */ /* 0x000fea0003c00000 */
[----:B------:R0:W1:Y:S02]  /*28f30*/  SHFL.IDX P6, R14, R13, R12, R11 ;  /* 0x0000000c0d0e7389 */ /* 0x00006400000c000b */
[----:B01----:R-:W-:Y:S01]  /*28f40*/  ENDCOLLECTIVE ;  /* 0x000000000000791b */ /* 0x003fe20003800000 */
.L_x_2903:
[----:B------:R-:W-:Y:S02]  /*28f50*/  IMAD.MOV.U32 R6, RZ, RZ, R0 ;  /* 0x000000ffff067224 */ /* 0x000fe400078e0000 */
[----:B------:R-:W-:Y:S02]  /*28f60*/  IMAD.MOV.U32 R13, RZ, RZ, R66 ;  /* 0x000000ffff0d7224 */ /* 0x000fe400078e0042 */
[----:B------:R-:W-:-:S07]  /*28f70*/  IMAD.MOV.U32 R4, RZ, RZ, R14 ;  /* 0x000000ffff047224 */ /* 0x000fce00078e000e */
[----:B------:R-:W-:Y:S05]  /*28f80*/  WARPSYNC.COLLECTIVE R15, `(.L_x_2904) ;  /* 0x000000000f087348 */ /* 0x000fea0003c00000 */
[----:B------:R0:W1:Y:S02]  /*28f90*/  SHFL.IDX P6, R14, R13, R12, R11 ;  /* 0x0000000c0d0e7389 */ /* 0x00006400000c000b */
[----:B01----:R-:W-:Y:S01]  /*28fa0*/  ENDCOLLECTIVE ;  /* 0x000000000000791b */ /* 0x003fe20003800000 */
.L_x_2904:
[----:B------:R-:W-:Y:S05]  /*28fb0*/  BRA `(.L_x_2905) ;  /* 0xfffffe6400a87947 */ /* 0x000fea000383ffff */
.L_x_2642:
[----:B------:R-:W-:Y:S01]  /*28fc0*/  BSSY B1, `(.L_x_2906) ;  /* 0x0000008000017945 */ /* 0x000fe20003800000 */
[----:B------:R-:W-:Y:S02]  /*28fd0*/  IMAD.MOV.U32 R13, RZ, RZ, R61 ;  /* 0x000000ffff0d7224 */ /* 0x000fe400078e003d */
[----:B------:R-:W-:Y:S02]  /*28fe0*/  IMAD.MOV.U32 R12, RZ, RZ, 0x1 ;  /* 0x00000001ff0c7424 */ /* 0x000fe400078e00ff */
[----:B------:R-:W-:Y:S02]  /*28ff0*/  IMAD.MOV.U32 R11, RZ, RZ, 0x1c1f ;  /* 0x00001c1fff0b7424 */ /* 0x000fe400078e00ff */
[----:B------:R-:W-:-:S07]  /*29000*/  IMAD.MOV.U32 R15, RZ, RZ, -0x1 ;  /* 0xffffffffff0f7424 */ /* 0x000fce00078e00ff */
[----:B------:R-:W-:Y:S05]  /*29010*/  WARPSYNC.COLLECTIVE R15, `(.L_x_2907) ;  /* 0x000000000f087348 */ /* 0x000fea0003c00000 */
[----:B------:R0:W1:Y:S02]  /*29020*/  SHFL.IDX P6, R14, R13, R12, R11 ;  /* 0x0000000c0d0e7389 */ /* 0x00006400000c000b */
[----:B01----:R-:W-:Y:S01]  /*29030*/  ENDCOLLECTIVE ;  /* 0x000000000000791b */ /* 0x003fe20003800000 */
.L_x_2907:
[----:B------:R-:W-:Y:S05]  /*29040*/  BSYNC B1 ;  /* 0x0000000000017941 */ /* 0x000fea0003800000 */
.L_x_2906:
        /* <DEDUP_REMOVED lines=8> */
.L_x_2908:
[----:B------:R-:W-:Y:S02]  /*290d0*/  IMAD.MOV.U32 R13, RZ, RZ, R67 ;  /* 0x000000ffff0d7224 */ /* 0x000fe400078e0043 */
[----:B------:R-:W-:-:S07]  /*290e0*/  IMAD.MOV.U32 R60, RZ, RZ, R14 ;  /* 0x000000ffff3c7224 */ /* 0x000fce00078e000e */
[----:B------:R-:W-:Y:S05]  /*290f0*/  WARPSYNC.COLLECTIVE R15, `(.L_x_2909) ;  /* 0x000000000f087348 */ /* 0x000fea0003c00000 */
[----:B------:R0:W1:Y:S02]  /*29100*/  SHFL.IDX P6, R14, R13, R12, R11 ;  /* 0x0000000c0d0e7389 */ /* 0x00006400000c000b */
[----:B01----:R-:W-:Y:S01]  /*29110*/  ENDCOLLECTIVE ;  /* 0x000000000000791b */ /* 0x003fe20003800000 */
.L_x_2909:
[----:B------:R-:W-:Y:S02]  /*29120*/  IMAD.MOV.U32 R13, RZ, RZ, R66 ;  /* 0x000000ffff0d7224 */ /* 0x000fe400078e0042 */
[----:B------:R-:W-:-:S07]  /*29130*/  IMAD.MOV.U32 R67, RZ, RZ, R14 ;  /* 0x000000ffff437224 */ /* 0x000fce00078e000e */
[----:B------:R-:W-:Y:S05]  /*29140*/  WARPSYNC.COLLECTIVE R15, `(.L_x_2910) ;  /* 0x000000000f087348 */ /* 0x000fea0003c00000 */
[----:B------:R0:W1:Y:S02]  /*29150*/  SHFL.IDX P6, R14, R13, R12, R11 ;  /* 0x0000000c0d0e7389 */ /* 0x00006400000c000b */
[----:B01----:R-:W-:Y:S01]  /*29160*/  ENDCOLLECTIVE ;  /* 0x000000000000791b */ /* 0x003fe20003800000 */
.L_x_2910:
[----:B------:R-:W-:Y:S01]  /*29170*/  IMAD.MOV.U32 R66, RZ, RZ, R14 ;  /* 0x000000ffff427224 */ /* 0x000fe200078e000e */
[----:B------:R-:W-:Y:S06]  /*29180*/  BRA `(.L_x_2911) ;  /* 0xfffffe6800d47947 */ /* 0x000fec000383ffff */
.L_x_2646:
[----:B0-----:R0:W1:Y:S02]  /*29190*/  SYNCS.PHASECHK.TRANS64.TRYWAIT P0, [R2+URZ+0x34800], R61 ;  /* 0x0348003d020075a7 */ /* 0x001064000800017f */
[----:B-1----:R-:W-:Y:S05]  /*291a0*/  @!P0 NANOSLEEP.SYNCS 0x989680 ;  /* 0x009896800000895d */ /* 0x002fea0003900000 */
[----:B------:R-:W1:Y:S02]  /*291b0*/  @!P0 SYNCS.PHASECHK.TRANS64 P0, [R2+URZ+0x34800], R61 ;  /* 0x0348003d020085a7 */ /* 0x000e64000800007f */
[----:B-1----:R-:W-:Y:S05]  /*291c0*/  @!P0 BRA `(.L_x_2646) ;  /* 0xfffffffc00f08947 */ /* 0x002fea000383ffff */
[----:B------:R-:W-:Y:S05]  /*291d0*/  BRA `(.L_x_2912) ;  /* 0xfffffe7000547947 */ /* 0x000fea000383ffff */
.L_x_2660:
[----:B-1----:R1:W2:Y:S02]  /*291e0*/  SYNCS.PHASECHK.TRANS64.TRYWAIT P2, [R0+URZ+0x34830], R3 ;  /* 0x03483003000075a7 */ /* 0x0022a4000804017f */
[----:B--2---:R-:W-:Y:S05]  /*291f0*/  @!P2 NANOSLEEP.SYNCS 0x989680 ;  /* 0x009896800000a95d */ /* 0x004fea0003900000 */
[----:B------:R-:W2:Y:S02]  /*29200*/  @!P2 SYNCS.PHASECHK.TRANS64 P2, [R0+URZ+0x34830], R3 ;  /* 0x034830030000a5a7 */ /* 0x000ea4000804007f */
[----:B--2---:R-:W-:Y:S05]  /*29210*/  @!P2 BRA `(.L_x_2660) ;  /* 0xfffffffc00f0a947 */ /* 0x004fea000383ffff */
[----:B------:R-:W-:Y:S05]  /*29220*/  BRA `(.L_x_2659) ;  /* 0xfffffe9800e47947 */ /* 0x000fea000383ffff */
.L_x_2667:
[----:B-1----:R1:W2:Y:S02]  /*29230*/  SYNCS.PHASECHK.TRANS64.TRYWAIT P3, [R13+URZ+0x34830], R8 ;  /* 0x034830080d0075a7 */ /* 0x0022a4000806017f */
[----:B--2---:R-:W-:Y:S05]  /*29240*/  @!P3 NANOSLEEP.SYNCS 0x989680 ;  /* 0x009896800000b95d */ /* 0x004fea0003900000 */
[----:B------:R-:W2:Y:S02]  /*29250*/  @!P3 SYNCS.PHASECHK.TRANS64 P3, [R13+URZ+0x34830], R8 ;  /* 0x034830080d00b5a7 */ /* 0x000ea4000806007f */
[----:B--2---:R-:W-:Y:S05]  /*29260*/  @!P3 BRA `(.L_x_2667) ;  /* 0xfffffffc00f0b947 */ /* 0x004fea000383ffff */
[----:B------:R-:W-:Y:S05]  /*29270*/  BRA `(.L_x_2666) ;  /* 0xfffffecc00387947 */ /* 0x000fea000383ffff */
.L_x_2672:
[----:B-1----:R1:W2:Y:S02]  /*29280*/  SYNCS.PHASECHK.TRANS64.TRYWAIT P3, [R14+URZ+0x34850], R7 ;  /* 0x034850070e0075a7 */ /* 0x0022a4000806017f */
[----:B--2---:R-:W-:Y:S05]  /*29290*/  @!P3 NANOSLEEP.SYNCS 0x989680 ;  /* 0x009896800000b95d */ /* 0x004fea0003900000 */
[----:B------:R-:W2:Y:S02]  /*292a0*/  @!P3 SYNCS.PHASECHK.TRANS64 P3, [R14+URZ+0x34850], R7 ;  /* 0x034850070e00b5a7 */ /* 0x000ea4000806007f */
[----:B--2---:R-:W-:Y:S05]  /*292b0*/  @!P3 BRA `(.L_x_2672) ;  /* 0xfffffffc00f0b947 */ /* 0x004fea000383ffff */
[----:B------:R-:W-:Y:S05]  /*292c0*/  BRA `(.L_x_2671) ;  /* 0xfffffed400fc7947 */ /* 0x000fea000383ffff */
.L_x_2680:
[----:B-1----:R1:W2:Y:S02]  /*292d0*/  SYNCS.PHASECHK.TRANS64.TRYWAIT P2, [R8+URZ+0x34830], R9 ;  /* 0x03483009080075a7 */ /* 0x0022a4000804017f */
[----:B--2---:R-:W-:Y:S05]  /*292e0*/  @!P2 NANOSLEEP.SYNCS 0x989680 ;  /* 0x009896800000a95d */ /* 0x004fea0003900000 */
[----:B------:R-:W2:Y:S02]  /*292f0*/  @!P2 SYNCS.PHASECHK.TRANS64 P2, [R8+URZ+0x34830], R9 ;  /* 0x034830090800a5a7 */ /* 0x000ea4000804007f */
[----:B--2---:R-:W-:Y:S05]  /*29300*/  @!P2 BRA `(.L_x_2680) ;  /* 0xfffffffc00f0a947 */ /* 0x004fea000383ffff */
[----:B------:R-:W-:Y:S05]  /*29310*/  BRA `(.L_x_2679) ;  /* 0xffffff0000987947 */ /* 0x000fea000383ffff */
.L_x_2685:
[----:B-1----:R1:W2:Y:S02]  /*29320*/  SYNCS.PHASECHK.TRANS64.TRYWAIT P2, [R11+URZ+0x34850], R7 ;  /* 0x034850070b0075a7 */ /* 0x0022a4000804017f */
[----:B--2---:R-:W-:Y:S05]  /*29330*/  @!P2 NANOSLEEP.SYNCS 0x989680 ;  /* 0x009896800000a95d */ /* 0x004fea0003900000 */
[----:B------:R-:W2:Y:S02]  /*29340*/  @!P2 SYNCS.PHASECHK.TRANS64 P2, [R11+URZ+0x34850], R7 ;  /* 0x034850070b00a5a7 */ /* 0x000ea4000804007f */
[----:B--2---:R-:W-:Y:S05]  /*29350*/  @!P2 BRA `(.L_x_2685) ;  /* 0xfffffffc00f0a947 */ /* 0x004fea000383ffff */
[----:B------:R-:W-:Y:S05]  /*29360*/  BRA `(.L_x_2684) ;  /* 0xffffff0c00507947 */ /* 0x000fea000383ffff */
.L_x_2691:
[----:B-1----:R1:W2:Y:S02]  /*29370*/  SYNCS.PHASECHK.TRANS64.TRYWAIT P0, [R6+URZ+0x34850], R5 ;  /* 0x03485005060075a7 */ /* 0x0022a4000800017f */
[----:B--2---:R-:W-:Y:S05]  /*29380*/  @!P0 NANOSLEEP.SYNCS 0x989680 ;  /* 0x009896800000895d */ /* 0x004fea0003900000 */
[----:B------:R-:W2:Y:S02]  /*29390*/  @!P0 SYNCS.PHASECHK.TRANS64 P0, [R6+URZ+0x34850], R5 ;  /* 0x03485005060085a7 */ /* 0x000ea4000800007f */
[----:B--2---:R-:W-:Y:S05]  /*293a0*/  @!P0 BRA `(.L_x_2691) ;  /* 0xfffffffc00f08947 */ /* 0x004fea000383ffff */
[----:B------:R-:W-:Y:S05]  /*293b0*/  BRA `(.L_x_2690) ;  /* 0xffffff3000787947 */ /* 0x000fea000383ffff */
.L_x_2732:
        /* <DEDUP_REMOVED lines=11> */
.L_x_2914:
[----:B------:R-:W-:Y:S05]  /*29470*/  BSYNC B1 ;  /* 0x0000000000017941 */ /* 0x000fea0003800000 */
.L_x_2913:
[----:B------:R-:W-:Y:S05]  /*29480*/  BRA `(.L_x_2915) ;  /* 0xffffff8400c87947 */ /* 0x000fea000383ffff */
.L_x_2734:
[----:B------:R-:W-:Y:S01]  /*29490*/  BSSY B1, `(.L_x_2916) ;  /* 0x0000006000017945 */ /* 0x000fe20003800000 */
[----:B------:R-:W-:-:S07]  /*294a0*/  IMAD.MOV.U32 R15, RZ, RZ, -0x1 ;  /* 0xffffffffff0f7424 */ /* 0x000fce00078e00ff */
[----:B0-----:R-:W-:Y:S05]  /*294b0*/  WARPSYNC.COLLECTIVE R15, `(.L_x_2917) ;  /* 0x000000000f0c7348 */ /* 0x001fea0003c00000 */
[----:B------:R-:W-:Y:S02]  /*294c0*/  ELECT P6, UR62, PT ;  /* 0x00000000003e782f */ /* 0x000fe400038c0000 */
[----:B------:R-:W-:Y:S01]  /*294d0*/  MOV R14, UR62 ;  /* 0x0000003e000e7c02 */ /* 0x000fe20008000f00 */
[----:B0-----:R-:W-:Y:S10]  /*294e0*/  ENDCOLLECTIVE ;  /* 0x000000000000791b */ /* 0x001ff40003800000 */
.L_x_2917:
[----:B------:R-:W-:Y:S05]  /*294f0*/  BSYNC B1 ;  /* 0x0000000000017941 */ /* 0x000fea0003800000 */
.L_x_2916:
[----:B------:R-:W-:Y:S01]  /*29500*/  PLOP3.LUT P2, PT, P6, PT, PT, 0x80, 0x0 ;  /* 0x000000000000781c */ /* 0x000fe2000374f070 */
[----:B------:R-:W-:-:S12]  /*29510*/  BRA `(.L_x_2733) ;  /* 0xffffff8400bc7947 */ /* 0x000fd8000383ffff */
.L_x_2736:
[----:B0-----:R0:W1:Y:S02]  /*29520*/  SYNCS.PHASECHK.TRANS64.TRYWAIT P0, [R18+URZ+0x34820], R2 ;  /* 0x03482002120075a7 */ /* 0x001064000800017f */
[----:B-1----:R-:W-:Y:S05]  /*29530*/  @!P0 NANOSLEEP.SYNCS 0x989680 ;  /* 0x009896800000895d */ /* 0x002fea0003900000 */
[----:B------:R-:W1:Y:S02]  /*29540*/  @!P0 SYNCS.PHASECHK.TRANS64 P0, [R18+URZ+0x34820], R2 ;  /* 0x03482002120085a7 */ /* 0x000e64000800007f */
[----:B-1----:R-:W-:Y:S05]  /*29550*/  @!P0 BRA `(.L_x_2736) ;  /* 0xfffffffc00f08947 */ /* 0x002fea000383ffff */
[----:B------:R-:W-:Y:S05]  /*29560*/  BRA `(.L_x_2918) ;  /* 0xffffff8400cc7947 */ /* 0x000fea000383ffff */
.L_x_2740:
[----:B-1----:R1:W2:Y:S02]  /*29570*/  SYNCS.PHASECHK.TRANS64.TRYWAIT P0, [R5+URZ+0x348a0], R8 ;  /* 0x0348a008050075a7 */ /* 0x0022a4000800017f */
[----:B--2---:R-:W-:Y:S05]  /*29580*/  @!P0 NANOSLEEP.SYNCS 0x989680 ;  /* 0x009896800000895d */ /* 0x004fea0003900000 */
[----:B------:R-:W2:Y:S02]  /*29590*/  @!P0 SYNCS.PHASECHK.TRANS64 P0, [R5+URZ+0x348a0], R8 ;  /* 0x0348a008050085a7 */ /* 0x000ea4000800007f */
[----:B--2---:R-:W-:Y:S05]  /*295a0*/  @!P0 BRA `(.L_x_2740) ;  /* 0xfffffffc00f08947 */ /* 0x004fea000383ffff */
[----:B------:R-:W-:Y:S05]  /*295b0*/  BRA `(.L_x_2919) ;  /* 0xffffff8400ec7947 */ /* 0x000fea000383ffff */
.L_x_2747:
[----:B0-----:R0:W2:Y:S02]  /*295c0*/  SYNCS.PHASECHK.TRANS64.TRYWAIT P0, [R5+URZ+0x348c0], R8 ;  /* 0x0348c008050075a7 */ /* 0x0010a4000800017f */
[----:B--2---:R-:W-:Y:S05]  /*295d0*/  @!P0 NANOSLEEP.SYNCS 0x989680 ;  /* 0x009896800000895d */ /* 0x004fea0003900000 */
[----:B------:R-:W2:Y:S02]  /*295e0*/  @!P0 SYNCS.PHASECHK.TRANS64 P0, [R5+URZ+0x348c0], R8 ;  /* 0x0348c008050085a7 */ /* 0x000ea4000800007f */
[----:B--2---:R-:W-:Y:S05]  /*295f0*/  @!P0 BRA `(.L_x_2747) ;  /* 0xfffffffc00f08947 */ /* 0x004fea000383ffff */
[----:B------:R-:W-:Y:S05]  /*29600*/  BRA `(.L_x_2920) ;  /* 0xffffff8800e47947 */ /* 0x000fea000383ffff */
.L_x_2755:
[----:B0-----:R0:W1:Y:S02]  /*29610*/  SYNCS.PHASECHK.TRANS64.TRYWAIT P0, [R6+URZ+0x348a0], R5 ;  /* 0x0348a005060075a7 */ /* 0x001064000800017f */
[----:B-1----:R-:W-:Y:S05]  /*29620*/  @!P0 NANOSLEEP.SYNCS 0x989680 ;  /* 0x009896800000895d */ /* 0x002fea0003900000 */
[----:B------:R-:W1:Y:S02]  /*29630*/  @!P0 SYNCS.PHASECHK.TRANS64 P0, [R6+URZ+0x348a0], R5 ;  /* 0x0348a005060085a7 */ /* 0x000e64000800007f */
[----:B-1----:R-:W-:Y:S05]  /*29640*/  @!P0 BRA `(.L_x_2755) ;  /* 0xfffffffc00f08947 */ /* 0x002fea000383ffff */
[----:B------:R-:W-:Y:S05]  /*29650*/  BRA `(.L_x_2921) ;  /* 0xffffff9000087947 */ /* 0x000fea000383ffff */
.L_x_2762:
[----:B-1----:R1:W2:Y:S02]  /*29660*/  SYNCS.PHASECHK.TRANS64.TRYWAIT P0, [R6+URZ+0x348c0], R5 ;  /* 0x0348c005060075a7 */ /* 0x0022a4000800017f */
[----:B--2---:R-:W-:Y:S05]  /*29670*/  @!P0 NANOSLEEP.SYNCS 0x989680 ;  /* 0x009896800000895d */ /* 0x004fea0003900000 */
[----:B------:R-:W2:Y:S02]  /*29680*/  @!P0 SYNCS.PHASECHK.TRANS64 P0, [R6+URZ+0x348c0], R5 ;  /* 0x0348c005060085a7 */ /* 0x000ea4000800007f */
[----:B--2---:R-:W-:Y:S05]  /*29690*/  @!P0 BRA `(.L_x_2762) ;  /* 0xfffffffc00f08947 */ /* 0x004fea000383ffff */
[----:B------:R-:W-:Y:S05]  /*296a0*/  BRA `(.L_x_2922) ;  /* 0xffffff9000fc7947 */ /* 0x000fea000383ffff */
.L_x_2778:
        /* <DEDUP_REMOVED lines=11> */
.L_x_2924:
[----:B------:R-:W-:Y:S05]  /*29760*/  BSYNC B0 ;  /* 0x0000000000007941 */ /* 0x000fea0003800000 */
.L_x_2923:
[----:B------:R-:W-:Y:S05]  /*29770*/  BRA `(.L_x_2925) ;  /* 0xffffffa000387947 */ /* 0x000fea000383ffff */
.L_x_2780:
[----:B------:R-:W-:Y:S01]  /*29780*/  BSSY B0, `(.L_x_2926) ;  /* 0x0000006000007945 */ /* 0x000fe20003800000 */
[----:B------:R-:W-:-:S07]  /*29790*/  IMAD.MOV.U32 R15, RZ, RZ, -0x1 ;  /* 0xffffffffff0f7424 */ /* 0x000fce00078e00ff */
[----:B0-----:R-:W-:Y:S05]  /*297a0*/  WARPSYNC.COLLECTIVE R15, `(.L_x_2927) ;  /* 0x000000000f0c7348 */ /* 0x001fea0003c00000 */
[----:B------:R-:W-:Y:S02]  /*297b0*/  ELECT P6, UR62, PT ;  /* 0x00000000003e782f */ /* 0x000fe400038c0000 */
[----:B------:R-:W-:Y:S01]  /*297c0*/  MOV R14, UR62 ;  /* 0x0000003e000e7c02 */ /* 0x000fe20008000f00 */
[----:B0-----:R-:W-:Y:S10]  /*297d0*/  ENDCOLLECTIVE ;  /* 0x000000000000791b */ /* 0x001ff40003800000 */
.L_x_2927:
[----:B------:R-:W-:Y:S05]  /*297e0*/  BSYNC B0 ;  /* 0x0000000000007941 */ /* 0x000fea0003800000 */
.L_x_2926:
[----:B------:R-:W-:Y:S05]  /*297f0*/  BRA `(.L_x_2928) ;  /* 0xffffffa000447947 */ /* 0x000fea000383ffff */
.L_x_2782:
[----:B0-----:R0:W1:Y:S02]  /*29800*/  SYNCS.PHASECHK.TRANS64.TRYWAIT P0, [R0+URZ+0x34840], R2 ;  /* 0x03484002000075a7 */ /* 0x001064000800017f */
[----:B-1----:R-:W-:Y:S05]  /*29810*/  @!P0 NANOSLEEP.SYNCS 0x989680 ;  /* 0x009896800000895d */ /* 0x002fea0003900000 */
[----:B------:R-:W1:Y:S02]  /*29820*/  @!P0 SYNCS.PHASECHK.TRANS64 P0, [R0+URZ+0x34840], R2 ;  /* 0x03484002000085a7 */ /* 0x000e64000800007f */
[----:B-1----:R-:W-:Y:S05]  /*29830*/  @!P0 BRA `(.L_x_2782) ;  /* 0xfffffffc00f08947 */ /* 0x002fea000383ffff */
[----:B------:R-:W-:Y:S05]  /*29840*/  BRA `(.L_x_2929) ;  /* 0xffffffa000a47947 */ /* 0x000fea000383ffff */
.L_x_2786:
        /* <DEDUP_REMOVED lines=9> */
.L_x_2930:
[----:B------:R-:W-:Y:S02]  /*298e0*/  IMAD.MOV.U32 R13, RZ, RZ, R4 ;  /* 0x000000ffff0d7224 */ /* 0x000fe400078e0004 */
[----:B------:R-:W-:-:S07]  /*298f0*/  IMAD.MOV.U32 R6, RZ, RZ, R14 ;  /* 0x000000ffff067224 */ /* 0x000fce00078e000e */
[----:B------:R-:W-:Y:S05]  /*29900*/  WARPSYNC.COLLECTIVE R15, `(.L_x_2931) ;  /* 0x000000000f087348 */ /* 0x000fea0003c00000 */
[----:B------:R0:W1:Y:S02]  /*29910*/  SHFL.IDX P6, R14, R13, R12, R11 ;  /* 0x0000000c0d0e7389 */ /* 0x00006400000c000b */
[----:B01----:R-:W-:Y:S01]  /*29920*/  ENDCOLLECTIVE ;  /* 0x000000000000791b */ /* 0x003fe20003800000 */
.L_x_2931:
[----:B------:R-:W-:-:S04]  /*29930*/  LOP3.LUT R5, R5, 0x7f, RZ, 0xc0, !PT ;  /* 0x0000007f05057812 */ /* 0x000fc800078ec0ff */
[----:B------:R-:W-:Y:S01]  /*29940*/  SHF.R.U32.HI R0, RZ, 0x3, R5 ;  /* 0x00000003ff007819 */ /* 0x000fe20000011605 */
[----:B------:R-:W-:Y:S02]  /*29950*/  IMAD R2, R9, R7, RZ ;  /* 0x0000000709027224 */ /* 0x000fe400078e02ff */
[----:B------:R0:W5:Y:S02]  /*29960*/  LDL R9, [R1+0x30] ;  /* 0x0000300001097983 */ /* 0x0001640000100800 */
[----:B------:R-:W-:Y:S02]  /*29970*/  IMAD R0, R10, 0x80, R0 ;  /* 0x000000800a007824 */ /* 0x000fe400078e0200 */
        /* <DEDUP_REMOVED lines=8> */
.L_x_2932:
        /* <DEDUP_REMOVED lines=17> */
.L_x_2933:
[----:B------:R-:W-:Y:S02]  /*29b10*/  IMAD.MOV.U32 R13, RZ, RZ, R3 ;  /* 0x000000ffff0d7224 */ /* 0x000fe400078e0003 */
[----:B------:R-:W-:Y:S02]  /*29b20*/  IMAD.MOV.U32 R12, RZ, RZ, 0x2 ;  /* 0x00000002ff0c7424 */ /* 0x000fe400078e00ff */
[----:B------:R-:W-:-:S07]  /*29b30*/  IMAD.MOV.U32 R5, RZ, RZ, R14 ;  /* 0x000000ffff057224 */ /* 0x000fce00078e000e */
[----:B------:R-:W-:Y:S05]  /*29b40*/  WARPSYNC.COLLECTIVE R15, `(.L_x_2934) ;  /* 0x000000000f087348 */ /* 0x000fea0003c00000 */
[----:B------:R0:W1:Y:S02]  /*29b50*/  SHFL.IDX P6, R14, R13, R12, R11 ;  /* 0x0000000c0d0e7389 */ /* 0x00006400000c000b */
[----:B01----:R-:W-:Y:S01]  /*29b60*/  ENDCOLLECTIVE ;  /* 0x000000000000791b */ /* 0x003fe20003800000 */
.L_x_2934:
        /* <DEDUP_REMOVED lines=17> */
.L_x_2935:
[----:B------:R-:W-:Y:S02]  /*29c80*/  IMAD.MOV.U32 R13, RZ, RZ, R3 ;  /* 0x000000ffff0d7224 */ /* 0x000fe400078e0003 */
[----:B------:R-:W-:Y:S02]  /*29c90*/  IMAD.MOV.U32 R12, RZ, RZ, 0x3 ;  /* 0x00000003ff0c7424 */ /* 0x000fe400078e00ff */
[----:B------:R-:W-:-:S07]  /*29ca0*/  IMAD.MOV.U32 R5, RZ, RZ, R14 ;  /* 0x000000ffff057224 */ /* 0x000fce00078e000e */
[----:B------:R-:W-:Y:S05]  /*29cb0*/  WARPSYNC.COLLECTIVE R15, `(.L_x_2936) ;  /* 0x000000000f087348 */ /* 0x000fea0003c00000 */
[----:B------:R0:W1:Y:S02]  /*29cc0*/  SHFL.IDX P6, R14, R13, R12, R11 ;  /* 0x0000000c0d0e7389 */ /* 0x00006400000c000b */
[----:B01----:R-:W-:Y:S01]  /*29cd0*/  ENDCOLLECTIVE ;  /* 0x000000000000791b */ /* 0x003fe20003800000 */
.L_x_2936:
        /* <DEDUP_REMOVED lines=17> */
.L_x_2937:
[----:B------:R-:W-:Y:S02]  /*29df0*/  IMAD.MOV.U32 R13, RZ, RZ, R3 ;  /* 0x000000ffff0d7224 */ /* 0x000fe400078e0003 */
[----:B------:R-:W-:Y:S02]  /*29e00*/  IMAD.MOV.U32 R12, RZ, RZ, 0x4 ;  /* 0x00000004ff0c7424 */ /* 0x000fe400078e00ff */
[----:B------:R-:W-:-:S07]  /*29e10*/  IMAD.MOV.U32 R5, RZ, RZ, R14 ;  /* 0x000000ffff057224 */ /* 0x000fce00078e000e */
[----:B------:R-:W-:Y:S05]  /*29e20*/  WARPSYNC.COLLECTIVE R15, `(.L_x_2938) ;  /* 0x000000000f087348 */ /* 0x000fea0003c00000 */
[----:B------:R0:W1:Y:S02]  /*29e30*/  SHFL.IDX P6, R14, R13, R12, R11 ;  /* 0x0000000c0d0e7389 */ /* 0x00006400000c000b */
[----:B01----:R-:W-:Y:S01]  /*29e40*/  ENDCOLLECTIVE ;  /* 0x000000000000791b */ /* 0x003fe20003800000 */
.L_x_2938:
        /* <DEDUP_REMOVED lines=17> */
.L_x_2939:
[----:B------:R-:W-:Y:S02]  /*29f60*/  IMAD.MOV.U32 R13, RZ, RZ, R3 ;  /* 0x000000ffff0d7224 */ /* 0x000fe400078e0003 */
[----:B------:R-:W-:Y:S02]  /*29f70*/  IMAD.MOV.U32 R12, RZ, RZ, 0x5 ;  /* 0x00000005ff0c7424 */ /* 0x000fe400078e00ff */
[----:B------:R-:W-:-:S07]  /*29f80*/  IMAD.MOV.U32 R5, RZ, RZ, R14 ;  /* 0x000000ffff057224 */ /* 0x000fce00078e000e */
[----:B------:R-:W-:Y:S05]  /*29f90*/  WARPSYNC.COLLECTIVE R15, `(.L_x_2940) ;  /* 0x000000000f087348 */ /* 0x000fea0003c00000 */
[----:B------:R0:W1:Y:S02]  /*29fa0*/  SHFL.IDX P6, R14, R13, R12, R11 ;  /* 0x0000000c0d0e7389 */ /* 0x00006400000c000b */
[----:B01----:R-:W-:Y:S01]  /*29fb0*/  ENDCOLLECTIVE ;  /* 0x000000000000791b */ /* 0x003fe20003800000 */
.L_x_2940:
        /* <DEDUP_REMOVED lines=17> */
.L_x_2941:
[----:B------:R-:W-:Y:S02]  /*2a0d0*/  IMAD.MOV.U32 R13, RZ, RZ, R3 ;  /* 0x000000ffff0d7224 */ /* 0x000fe400078e0003 */
[----:B------:R-:W-:Y:S02]  /*2a0e0*/  IMAD.MOV.U32 R12, RZ, RZ, 0x6 ;  /* 0x00000006ff0c7424 */ /* 0x000fe400078e00ff */
[----:B------:R-:W-:-:S07]  /*2a0f0*/  IMAD.MOV.U32 R5, RZ, RZ, R14 ;  /* 0x000000ffff057224 */ /* 0x000fce00078e000e */
[----:B------:R-:W-:Y:S05]  /*2a100*/  WARPSYNC.COLLECTIVE R15, `(.L_x_2942) ;  /* 0x000000000f087348 */ /* 0x000fea0003c00000 */
[----:B------:R0:W1:Y:S02]  /*2a110*/  SHFL.IDX P6, R14, R13, R12, R11 ;  /* 0x0000000c0d0e7389 */ /* 0x00006400000c000b */
[----:B01----:R-:W-:Y:S01]  /*2a120*/  ENDCOLLECTIVE ;  /* 0x000000000000791b */ /* 0x003fe20003800000 */
.L_x_2942:
        /* <DEDUP_REMOVED lines=17> */
.L_x_2943:
[----:B------:R-:W-:Y:S02]  /*2a240*/  IMAD.MOV.U32 R13, RZ, RZ, R3 ;  /* 0x000000ffff0d7224 */ /* 0x000fe400078e0003 */
[----:B------:R-:W-:Y:S02]  /*2a250*/  IMAD.MOV.U32 R12, RZ, RZ, 0x7 ;  /* 0x00000007ff0c7424 */ /* 0x000fe400078e00ff */
[----:B------:R-:W-:-:S07]  /*2a260*/  IMAD.MOV.U32 R5, RZ, RZ, R14 ;  /* 0x000000ffff057224 */ /* 0x000fce00078e000e */
[----:B------:R-:W-:Y:S05]  /*2a270*/  WARPSYNC.COLLECTIVE R15, `(.L_x_2944) ;  /* 0x000000000f087348 */ /* 0x000fea0003c00000 */
[----:B------:R0:W1:Y:S02]  /*2a280*/  SHFL.IDX P6, R14, R13, R12, R11 ;  /* 0x0000000c0d0e7389 */ /* 0x00006400000c000b */
[----:B01----:R-:W-:Y:S01]  /*2a290*/  ENDCOLLECTIVE ;  /* 0x000000000000791b */ /* 0x003fe20003800000 */
.L_x_2944:
        /* <DEDUP_REMOVED lines=14> */
.L_x_2945:
[----:B------:R-:W-:Y:S01]  /*2a380*/  @!PT LDS RZ, [RZ] ;  /* 0x00000000fffff984 */ /* 0x000fe20000000800 */
[----:B------:R-:W-:Y:S01]  /*2a390*/  @!PT LDS RZ, [RZ] ;  /* 0x00000000fffff984 */ /* 0x000fe20000000800 */
[----:B------:R-:W-:Y:S01]  /*2a3a0*/  @!PT LDS RZ, [RZ] ;  /* 0x00000000fffff984 */ /* 0x000fe20000000800 */
[----:B------:R0:W-:Y:S01]  /*2a3b0*/  @!P2 LDGSTS.E.BYPASS.LTC128B.128 [R9+0x1b400], desc[UR60][R6.64+0x100], !P1 ;  /* 0x1b4001000609afae */ /* 0x0001e2000c901d7c */
[----:B------:R-:W-:Y:S01]  /*2a3c0*/  IMAD.MOV.U32 R3, RZ, RZ, R14 ;  /* 0x000000ffff037224 */ /* 0x000fe200078e000e */
[----:B------:R-:W-:Y:S06]  /*2a3d0*/  BRA `(.L_x_2946) ;  /* 0xffffffa4005c7947 */ /* 0x000fec000383ffff */
.L_x_2791:
[----:B----4-:R4:W0:Y:S02]  /*2a3e0*/  SYNCS.PHASECHK.TRANS64.TRYWAIT P0, [R18+URZ+0x34820], R0 ;  /* 0x03482000120075a7 */ /* 0x010824000800017f */
[----:B0-----:R-:W-:Y:S05]  /*2a3f0*/  @!P0 NANOSLEEP.SYNCS 0x989680 ;  /* 0x009896800000895d */ /* 0x001fea0003900000 */
[----:B------:R-:W0:Y:S02]  /*2a400*/  @!P0 SYNCS.PHASECHK.TRANS64 P0, [R18+URZ+0x34820], R0 ;  /* 0x03482000120085a7 */ /* 0x000e24000800007f */
[----:B0-----:R-:W-:Y:S05]  /*2a410*/  @!P0 BRA `(.L_x_2791) ;  /* 0xfffffffc00f08947 */ /* 0x001fea000383ffff */
[----:B------:R-:W-:Y:S05]  /*2a420*/  BRA `(.L_x_2947) ;  /* 0xffffffa400d07947 */ /* 0x000fea000383ffff */
.L_x_2800:
[----:B-1----:R1:W2:Y:S02]  /*2a430*/  SYNCS.PHASECHK.TRANS64.TRYWAIT P0, [R3+URZ+0x34840], R2 ;  /* 0x03484002030075a7 */ /* 0x0022a4000800017f */
[----:B--2---:R-:W-:Y:S05]  /*2a440*/  @!P0 NANOSLEEP.SYNCS 0x989680 ;  /* 0x009896800000895d */ /* 0x004fea0003900000 */
[----:B------:R-:W2:Y:S02]  /*2a450*/  @!P0 SYNCS.PHASECHK.TRANS64 P0, [R3+URZ+0x34840], R2 ;  /* 0x03484002030085a7 */ /* 0x000ea4000800007f */
[----:B--2---:R-:W-:Y:S05]  /*2a460*/  @!P0 BRA `(.L_x_2800) ;  /* 0xfffffffc00f08947 */ /* 0x004fea000383ffff */
[----:B------:R-:W-:Y:S05]  /*2a470*/  BRA `(.L_x_2948) ;  /* 0xffffffa800ac7947 */ /* 0x000fea000383ffff */
.L_x_2807:
[----:B0-----:R0:W1:Y:S02]  /*2a480*/  SYNCS.PHASECHK.TRANS64.TRYWAIT P0, [R2+URZ+0x34860], R3 ;  /* 0x03486003020075a7 */ /* 0x001064000800017f */
[----:B-1----:R-:W-:Y:S05]  /*2a490*/  @!P0 NANOSLEEP.SYNCS 0x989680 ;  /* 0x009896800000895d */ /* 0x002fea0003900000 */
[----:B------:R-:W1:Y:S02]  /*2a4a0*/  @!P0 SYNCS.PHASECHK.TRANS64 P0, [R2+URZ+0x34860], R3 ;  /* 0x03486003020085a7 */ /* 0x000e64000800007f */
[----:B-1----:R-:W-:Y:S05]  /*2a4b0*/  @!P0 BRA `(.L_x_2807) ;  /* 0xfffffffc00f08947 */ /* 0x002fea000383ffff */
[----:B------:R-:W-:Y:S05]  /*2a4c0*/  BRA `(.L_x_2949) ;  /* 0xffffffac00b87947 */ /* 0x000fea000383ffff */
.L_x_2817:
[----:B-1----:R1:W2:Y:S02]  /*2a4d0*/  SYNCS.PHASECHK.TRANS64.TRYWAIT P0, [R3+URZ+0x34840], R2 ;  /* 0x03484002030075a7 */ /* 0x0022a4000800017f */
[----:B--2---:R-:W-:Y:S05]  /*2a4e0*/  @!P0 NANOSLEEP.SYNCS 0x989680 ;  /* 0x009896800000895d */ /* 0x004fea0003900000 */
[----:B------:R-:W2:Y:S02]  /*2a4f0*/  @!P0 SYNCS.PHASECHK.TRANS64 P0, [R3+URZ+0x34840], R2 ;  /* 0x03484002030085a7 */ /* 0x000ea4000800007f */
[----:B--2---:R-:W-:Y:S05]  /*2a500*/  @!P0 BRA `(.L_x_2817) ;  /* 0xfffffffc00f08947 */ /* 0x004fea000383ffff */
[----:B------:R-:W-:Y:S05]  /*2a510*/  BRA `(.L_x_2950) ;  /* 0xffffffb400507947 */ /* 0x000fea000383ffff */
.L_x_2824:
[----:B0-----:R0:W1:Y:S02]  /*2a520*/  SYNCS.PHASECHK.TRANS64.TRYWAIT P0, [R2+URZ+0x34860], R3 ;  /* 0x03486003020075a7 */ /* 0x001064000800017f */
[----:B-1----:R-:W-:Y:S05]  /*2a530*/  @!P0 NANOSLEEP.SYNCS 0x989680 ;  /* 0x009896800000895d */ /* 0x002fea0003900000 */
[----:B------:R-:W1:Y:S02]  /*2a540*/  @!P0 SYNCS.PHASECHK.TRANS64 P0, [R2+URZ+0x34860], R3 ;  /* 0x03486003020085a7 */ /* 0x000e64000800007f */
[----:B-1----:R-:W-:Y:S05]  /*2a550*/  @!P0 BRA `(.L_x_2824) ;  /* 0xfffffffc00f08947 */ /* 0x002fea000383ffff */
[----:B------:R-:W-:Y:S05]  /*2a560*/  BRA `(.L_x_2951) ;  /* 0xffffffb8005c7947 */ /* 0x000fea000383ffff */
.L_x_2834:
[----:B--2---:R2:W3:Y:S02]  /*2a570*/  SYNCS.PHASECHK.TRANS64.TRYWAIT P0, [R3+URZ+0x34840], R2 ;  /* 0x03484002030075a7 */ /* 0x0044e4000800017f */
[----:B---3--:R-:W-:Y:S05]  /*2a580*/  @!P0 NANOSLEEP.SYNCS 0x989680 ;  /* 0x009896800000895d */ /* 0x008fea0003900000 */
[----:B------:R-:W3:Y:S02]  /*2a590*/  @!P0 SYNCS.PHASECHK.TRANS64 P0, [R3+URZ+0x34840], R2 ;  /* 0x03484002030085a7 */ /* 0x000ee4000800007f */
[----:B---3--:R-:W-:Y:S05]  /*2a5a0*/  @!P0 BRA `(.L_x_2834) ;  /* 0xfffffffc00f08947 */ /* 0x008fea000383ffff */
[----:B------:R-:W-:Y:S05]  /*2a5b0*/  BRA `(.L_x_2952) ;  /* 0xffffffbc00cc7947 */ /* 0x000fea000383ffff */
.L_x_2841:
[----:B0-----:R0:W1:Y:S02]  /*2a5c0*/  SYNCS.PHASECHK.TRANS64.TRYWAIT P0, [R2+URZ+0x34860], R5 ;  /* 0x03486005020075a7 */ /* 0x001064000800017f */
[----:B-1----:R-:W-:Y:S05]  /*2a5d0*/  @!P0 NANOSLEEP.SYNCS 0x989680 ;  /* 0x009896800000895d */ /* 0x002fea0003900000 */
[----:B------:R-:W1:Y:S02]  /*2a5e0*/  @!P0 SYNCS.PHASECHK.TRANS64 P0, [R2+URZ+0x34860], R5 ;  /* 0x03486005020085a7 */ /* 0x000e64000800007f */
[----:B-1----:R-:W-:Y:S05]  /*2a5f0*/  @!P0 BRA `(.L_x_2841) ;  /* 0xfffffffc00f08947 */ /* 0x002fea000383ffff */
[----:B------:R-:W-:Y:S05]  /*2a600*/  BRA `(.L_x_2953) ;  /* 0xffffffc000d47947 */ /* 0x000fea000383ffff */
.L_x_2853:
[----:B---3--:R3:W4:Y:S02]  /*2a610*/  SYNCS.PHASECHK.TRANS64.TRYWAIT P0, [R0+URZ+0x34860], R2 ;  /* 0x03486002000075a7 */ /* 0x008724000800017f */
[----:B----4-:R-:W-:Y:S05]  /*2a620*/  @!P0 NANOSLEEP.SYNCS 0x989680 ;  /* 0x009896800000895d */ /* 0x010fea0003900000 */
[----:B------:R-:W4:Y:S02]  /*2a630*/  @!P0 SYNCS.PHASECHK.TRANS64 P0, [R0+URZ+0x34860], R2 ;  /* 0x03486002000085a7 */ /* 0x000f24000800007f */
[----:B----4-:R-:W-:Y:S05]  /*2a640*/  @!P0 BRA `(.L_x_2853) ;  /* 0xfffffffc00f08947 */ /* 0x010fea000383ffff */
[----:B------:R-:W-:Y:S05]  /*2a650*/  BRA `(.L_x_2954) ;  /* 0xffffffc8002c7947 */ /* 0x000fea000383ffff */
.L_x_2861:
[----:B----4-:R-:W4:Y:S01]  /*2a660*/  LDL R0, [R1] ;  /* 0x0000000001007983 */ /* 0x010f220000100800 */
[----:B------:R-:W-:Y:S01]  /*2a670*/  BSSY B0, `(.L_x_2955) ;  /* 0x0000008000007945 */ /* 0x000fe20003800000 */
[----:B------:R-:W-:Y:S02]  /*2a680*/  IMAD.MOV.U32 R12, RZ, RZ, RZ ;  /* 0x000000ffff0c7224 */ /* 0x000fe400078e00ff */
[----:B------:R-:W-:Y:S02]  /*2a690*/  IMAD.MOV.U32 R11, RZ, RZ, 0x1f ;  /* 0x0000001fff0b7424 */ /* 0x000fe400078e00ff */
[----:B------:R-:W-:Y:S02]  /*2a6a0*/  IMAD.MOV.U32 R15, RZ, RZ, -0x1 ;  /* 0xffffffffff0f7424 */ /* 0x000fe400078e00ff */
[----:B----4-:R-:W-:-:S07]  /*2a6b0*/  IMAD.MOV.U32 R13, RZ, RZ, R0 ;  /* 0x000000ffff0d7224 */ /* 0x010fce00078e0000 */
[----:B-123--:R-:W-:Y:S05]  /*2a6c0*/  WARPSYNC.COLLECTIVE R15, `(.L_x_2956) ;  /* 0x000000000f087348 */ /* 0x00efea0003c00000 */
[----:B------:R0:W4:Y:S02]  /*2a6d0*/  SHFL.IDX P6, R14, R13, R12, R11 ;  /* 0x0000000c0d0e7389 */ /* 0x00012400000c000b */
[----:B01234-:R-:W-:Y:S01]  /*2a6e0*/  ENDCOLLECTIVE ;  /* 0x000000000000791b */ /* 0x01ffe20003800000 */
.L_x_2956:
[----:B------:R-:W-:Y:S05]  /*2a6f0*/  BSYNC B0 ;  /* 0x0000000000007941 */ /* 0x000fea0003800000 */
.L_x_2955:
        /* <DEDUP_REMOVED lines=10> */
.L_x_2957:
        /* <DEDUP_REMOVED lines=24> */
.L_x_2958:
        /* <DEDUP_REMOVED lines=9> */
.L_x_2959:
        /* <DEDUP_REMOVED lines=8> */
.L_x_2960:
        /* <DEDUP_REMOVED lines=8> */
.L_x_2961:
        /* <DEDUP_REMOVED lines=8> */
.L_x_2962:
        /* <DEDUP_REMOVED lines=9> */
.L_x_2963:
[----:B------:R-:W-:Y:S01]  /*2abc0*/  IMAD.MOV.U32 R9, RZ, RZ, R14 ;  /* 0x000000ffff097224 */ /* 0x000fe200078e000e */
[----:B------:R-:W-:Y:S06]  /*2abd0*/  BRA `(.L_x_2964) ;  /* 0xffffffc800b47947 */ /* 0x000fec000383ffff */
.L_x_2864:
        /* <DEDUP_REMOVED lines=8> */
.L_x_2966:
[----:B------:R-:W-:Y:S05]  /*2ac60*/  BSYNC B0 ;  /* 0x0000000000007941 */ /* 0x000fea0003800000 */
.L_x_2965:
        /* <DEDUP_REMOVED lines=12> */
.L_x_2967:
        /* <DEDUP_REMOVED lines=8> */
.L_x_2968:
        /* <DEDUP_REMOVED lines=8> */
.L_x_2969:
        /* <DEDUP_REMOVED lines=8> */
.L_x_2970:
        /* <DEDUP_REMOVED lines=9> */
.L_x_2971:
[----:B------:R-:W-:Y:S01]  /*2af40*/  IMAD.MOV.U32 R9, RZ, RZ, R14 ;  /* 0x000000ffff097224 */ /* 0x000fe200078e000e */
[----:B------:R-:W-:Y:S06]  /*2af50*/  BRA `(.L_x_2972) ;  /* 0xffffffc800847947 */ /* 0x000fec000383ffff */
.L_x_2866:
[----:B------:R-:W-:Y:S01]  /*2af60*/  BSSY B0, `(.L_x_2973) ;  /* 0x0000006000007945 */ /* 0x000fe20003800000 */
[----:B------:R-:W-:Y:S01]  /*2af70*/  PLOP3.LUT P6, PT, P6, PT, PT, 0x8, 0x0 ;  /* 0x000000000000781c */ /* 0x000fe200037ce170 */
[----:B------:R-:W-:-:S12]  /*2af80*/  IMAD.MOV.U32 R15, RZ, RZ, -0x1 ;  /* 0xffffffffff0f7424 */ /* 0x000fd800078e00ff */
[----:B0-----:R-:W-:Y:S05]  /*2af90*/  WARPSYNC.COLLECTIVE R15, `(.L_x_2974) ;  /* 0x000000000f087348 */ /* 0x001fea0003c00000 */
[----:B------:R-:W-:Y:S01]  /*2afa0*/  VOTE.ANY R14, PT, P6 ;  /* 0x00000000000e7806 */ /* 0x000fe200030e0100 */
[----:B0-----:R-:W-:Y:S06]  /*2afb0*/  ENDCOLLECTIVE ;  /* 0x000000000000791b */ /* 0x001fec0003800000 */
.L_x_2974:
[----:B------:R-:W-:Y:S05]  /*2afc0*/  BSYNC B0 ;  /* 0x0000000000007941 */ /* 0x000fea0003800000 */
.L_x_2973:
        /* <DEDUP_REMOVED lines=10> */
.L_x_2975:
[----:B------:R-:W-:Y:S02]  /*2b070*/  IMAD.MOV.U32 R13, RZ, RZ, R6 ;  /* 0x000000ffff0d7224 */ /* 0x000fe400078e0006 */
[----:B------:R-:W-:-:S07]  /*2b080*/  IMAD.MOV.U32 R4, RZ, RZ, R14 ;  /* 0x000000ffff047224 */ /* 0x000fce00078e000e */
[----:B------:R-:W-:Y:S05]  /*2b090*/  WARPSYNC.COLLECTIVE R15, `(.L_x_2976) ;  /* 0x000000000f087348 */ /* 0x000fea0003c00000 */
[----:B------:R0:W1:Y:S02]  /*2b0a0*/  SHFL.IDX P6, R14, R13, R12, R11 ;  /* 0x0000000c0d0e7389 */ /* 0x00006400000c000b */
[----:B01----:R-:W-:Y:S01]  /*2b0b0*/  ENDCOLLECTIVE ;  /* 0x000000000000791b */ /* 0x003fe20003800000 */
.L_x_2976:
[----:B------:R-:W-:Y:S02]  /*2b0c0*/  IMAD.MOV.U32 R6, RZ, RZ, R14 ;  /* 0x000000ffff067224 */ /* 0x000fe400078e000e */
[----:B------:R-:W-:-:S05]  /*2b0d0*/  IMAD.IADD R10, R3, 0x1, R10 ;  /* 0x00000001030a7824 */ /* 0x000fca00078e020a */
[----:B------:R0:W-:Y:S01]  /*2b0e0*/  STL [R1+0xc], R10 ;  /* 0x00000c0a01007387 */ /* 0x0001e20000100800 */
[----:B------:R-:W-:Y:S05]  /*2b0f0*/  BRA `(.L_x_2977) ;  /* 0xffffffc800647947 */ /* 0x000fea000383ffff */
.L_x_2868:
        /* <DEDUP_REMOVED lines=8> */
.L_x_2979:
[----:B------:R-:W-:Y:S05]  /*2b180*/  BSYNC B0 ;  /* 0x0000000000007941 */ /* 0x000fea0003800000 */
.L_x_2978:
[----:B------:R-:W-:Y:S01]  /*2b190*/  IMAD.MOV.U32 R3, RZ, RZ, R14 ;  /* 0x000000ffff037224 */ /* 0x000fe200078e000e */
[----:B------:R-:W-:Y:S06]  /*2b1a0*/  BRA `(.L_x_2980) ;  /* 0xffffffc800507947 */ /* 0x000fec000383ffff */
.L_x_2874:
[----:B0-----:R0:W1:Y:S02]  /*2b1b0*/  SYNCS.PHASECHK.TRANS64.TRYWAIT P0, [R0+URZ+0x34820], R3 ;  /* 0x03482003000075a7 */ /* 0x001064000800017f */
[----:B-1----:R-:W-:Y:S05]  /*2b1c0*/  @!P0 NANOSLEEP.SYNCS 0x989680 ;  /* 0x009896800000895d */ /* 0x002fea0003900000 */
[----:B------:R-:W1:Y:S02]  /*2b1d0*/  @!P0 SYNCS.PHASECHK.TRANS64 P0, [R0+URZ+0x34820], R3 ;  /* 0x03482003000085a7 */ /* 0x000e64000800007f */
[----:B-1----:R-:W-:Y:S05]  /*2b1e0*/  @!P0 BRA `(.L_x_2874) ;  /* 0xfffffffc00f08947 */ /* 0x002fea000383ffff */
[----:B------:R-:W-:Y:S05]  /*2b1f0*/  BRA `(.L_x_2981) ;  /* 0xffffffd000ec7947 */ /* 0x000fea000383ffff */
.L_x_2875:
        /* <DEDUP_REMOVED lines=11> */
.L_x_2983:
[----:B------:R-:W-:Y:S05]  /*2b2b0*/  BSYNC B0 ;  /* 0x0000000000007941 */ /* 0x000fea0003800000 */
.L_x_2982:
[----:B------:R-:W-:Y:S05]  /*2b2c0*/  BRA `(.L_x_2984) ;  /* 0xffffffd000d47947 */ /* 0x000fea000383ffff */
.L_x_2876:
[----:B------:R-:W-:Y:S01]  /*2b2d0*/  BSSY B0, `(.L_x_2985) ;  /* 0x0000006000007945 */ /* 0x000fe20003800000 */
[----:B------:R-:W-:-:S07]  /*2b2e0*/  IMAD.MOV.U32 R15, RZ, RZ, -0x1 ;  /* 0xffffffffff0f7424 */ /* 0x000fce00078e00ff */
[----:B01----:R-:W-:Y:S05]  /*2b2f0*/  WARPSYNC.COLLECTIVE R15, `(.L_x_2986) ;  /* 0x000000000f0c7348 */ /* 0x003fea0003c00000 */
[----:B------:R-:W-:Y:S02]  /*2b300*/  ELECT P6, UR62, PT ;  /* 0x00000000003e782f */ /* 0x000fe400038c0000 */
[----:B------:R-:W-:Y:S01]  /*2b310*/  MOV R14, UR62 ;  /* 0x0000003e000e7c02 */ /* 0x000fe20008000f00 */
[----:B01----:R-:W-:Y:S10]  /*2b320*/  ENDCOLLECTIVE ;  /* 0x000000000000791b */ /* 0x003ff40003800000 */
.L_x_2986:
[----:B------:R-:W-:Y:S05]  /*2b330*/  BSYNC B0 ;  /* 0x0000000000007941 */ /* 0x000fea0003800000 */
.L_x_2985:
[----:B------:R-:W-:Y:S05]  /*2b340*/  BRA `(.L_x_2987) ;  /* 0xffffffd000c87947 */ /* 0x000fea000383ffff */
.L_x_2878:
[----:B0-----:R0:W1:Y:S02]  /*2b350*/  SYNCS.PHASECHK.TRANS64.TRYWAIT P0, [R6+URZ], R5 ;  /* 0x00000005060075a7 */ /* 0x001064000800017f */
[----:B-1----:R-:W-:Y:S05]  /*2b360*/  @!P0 NANOSLEEP.SYNCS 0x989680 ;  /* 0x009896800000895d */ /* 0x002fea0003900000 */
[----:B------:R-:W1:Y:S02]  /*2b370*/  @!P0 SYNCS.PHASECHK.TRANS64 P0, [R6+URZ], R5 ;  /* 0x00000005060085a7 */ /* 0x000e64000800007f */
[----:B-1----:R-:W-:Y:S05]  /*2b380*/  @!P0 BRA `(.L_x_2878) ;  /* 0xfffffffc00f08947 */ /* 0x002fea000383ffff */
[----:B------:R-:W-:Y:S05]  /*2b390*/  BRA `(.L_x_2988) ;  /* 0xffffffd400087947 */ /* 0x000fea000383ffff */
.L_x_2879:
[----:B-1----:R1:W2:Y:S02]  /*2b3a0*/  SYNCS.PHASECHK.TRANS64.TRYWAIT P0, [R7+URZ], R2 ;  /* 0x00000002070075a7 */ /* 0x0022a4000800017f */
[----:B--2---:R-:W-:Y:S05]  /*2b3b0*/  @!P0 NANOSLEEP.SYNCS 0x989680 ;  /* 0x009896800000895d */ /* 0x004fea0003900000 */
[----:B------:R-:W2:Y:S02]  /*2b3c0*/  @!P0 SYNCS.PHASECHK.TRANS64 P0, [R7+URZ], R2 ;  /* 0x00000002070085a7 */ /* 0x000ea4000800007f */
[----:B--2---:R-:W-:Y:S05]  /*2b3d0*/  @!P0 BRA `(.L_x_2879) ;  /* 0xfffffffc00f08947 */ /* 0x004fea000383ffff */
[----:B------:R-:W-:Y:S05]  /*2b3e0*/  BRA `(.L_x_2989) ;  /* 0xffffffd000fc7947 */ /* 0x000fea000383ffff */
.L_x_2881:
[----:B--2---:R2:W3:Y:S02]  /*2b3f0*/  SYNCS.PHASECHK.TRANS64.TRYWAIT P0, [R4+URZ], R5 ;  /* 0x00000005040075a7 */ /* 0x0044e4000800017f */
[----:B---3--:R-:W-:Y:S05]  /*2b400*/  @!P0 NANOSLEEP.SYNCS 0x989680 ;  /* 0x009896800000895d */ /* 0x008fea0003900000 */
[----:B------:R-:W3:Y:S02]  /*2b410*/  @!P0 SYNCS.PHASECHK.TRANS64 P0, [R4+URZ], R5 ;  /* 0x00000005040085a7 */ /* 0x000ee4000800007f */
[----:B---3--:R-:W-:Y:S05]  /*2b420*/  @!P0 BRA `(.L_x_2881) ;  /* 0xfffffffc00f08947 */ /* 0x008fea000383ffff */
[----:B------:R-:W-:Y:S05]  /*2b430*/  BRA `(.L_x_2990) ;  /* 0xffffffd400007947 */ /* 0x000fea000383ffff */
.L_x_2991:
        /* <DEDUP_REMOVED lines=12> */
.L_x_15166:


//--------------------- .text._ZN7cutlass13device_kernelIN5flash11enable_sm90INS1_16FlashAttnFwdSm90INS1_25CollectiveMainloopFwdSm90ILi2EN4cute5tupleIJNS5_1CILi1EEES8_S8_EEENS6_IJNS7_ILi64EEESA_SA_EEELi512ENS_10bfloat16_tEfNS_4arch4Sm90ELb0ELb0ELb1ELb0ELb0ELb0ELb0ELb0ELb0ELb1ELb1ELb0EEENS1_21CollectiveEpilogueFwdINS6_IJSA_NS7_ILi512EEESA_EEES9_SC_SE_Li256ELb0ELb1ELb1ELb0EEENS1_19SingleTileSchedulerILb0ELb1ELb1ELi64EEEEEEEEEvNT_6ParamsE --------------------------
	.section	.text._ZN7cutlass13device_kernelIN5flash11enable_sm90INS1_16FlashAttnFwdSm90INS1_25CollectiveMainloopFwdSm90ILi2EN4cute5tupleIJNS5_1CILi1EEES8_S8_EEENS6_IJNS7_ILi64EEESA_SA_EEELi512ENS_10bfloat16_tEfNS_4arch4Sm90ELb0ELb0ELb1ELb0ELb0ELb0ELb0ELb0ELb0ELb1ELb1ELb0EEENS1_21CollectiveEpilogueFwdINS6_IJSA_NS7_ILi512EEESA_EEES9_SC_SE_Li256ELb0ELb1ELb1ELb0EEENS1_19SingleTileSchedulerILb0ELb1ELb1ELi64EEEEEEEEEvNT_6ParamsE,"ax",@progbits
	.align	128
.text._ZN7cutlass13device_kernelIN5flash11enable_sm90INS1_16FlashAttnFwdSm90INS1_25CollectiveMainloopFwdSm90ILi2EN4cute5tupleIJNS5_1CILi1EEES8_S8_EEENS6_IJNS7_ILi64EEESA_SA_EEELi512ENS_10bfloat16_tEfNS_4arch4Sm90ELb0ELb0ELb1ELb0ELb0ELb0ELb0ELb0ELb0ELb1ELb1ELb0EEENS1_21CollectiveEpilogueFwdINS6_IJSA_NS7_ILi512EEESA_EEES9_SC_SE_Li256ELb0ELb1ELb1ELb0EEENS1_19SingleTileSchedulerILb0ELb1ELb1ELi64EEEEEEEEEvNT_6ParamsE:
        .type           _ZN7cutlass13device_kernelIN5flash11enable_sm90INS1_16FlashAttnFwdSm90INS1_25CollectiveMainloopFwdSm90ILi2EN4cute5tupleIJNS5_1CILi1EEES8_S8_EEENS6_IJNS7_ILi64EEESA_SA_EEELi512ENS_10bfloat16_tEfNS_4arch4Sm90ELb0ELb0ELb1ELb0ELb0ELb0ELb0ELb0ELb0ELb1ELb1ELb0EEENS1_21CollectiveEpilogueFwdINS6_IJSA_NS7_ILi512EEESA_EEES9_SC_SE_Li256ELb0ELb1ELb1ELb0EEENS1_19SingleTileSchedulerILb0ELb1ELb1ELi64EEEEEEEEEvNT_6ParamsE,@function
        .size           _ZN7cutlass13device_kernelIN5flash11enable_sm90INS1_16FlashAttnFwdSm90INS1_25CollectiveMainloopFwdSm90ILi2EN4cute5tupleIJNS5_1CILi1EEES8_S8_EEENS6_IJNS7_ILi64EEESA_SA_EEELi512ENS_10bfloat16_tEfNS_4arch4Sm90ELb0ELb0ELb1ELb0ELb0ELb0ELb0ELb0ELb0ELb1ELb1ELb0EEENS1_21CollectiveEpilogueFwdINS6_IJSA_NS7_ILi512EEESA_EEES9_SC_SE_Li256ELb0ELb1ELb1ELb0EEENS1_19SingleTileSchedulerILb0ELb1ELb1ELi64EEEEEEEEEvNT_6ParamsE,(.L_x_15167 - _ZN7cutlass13device_kernelIN5flash11enable_sm90INS1_16FlashAttnFwdSm90INS1_25CollectiveMainloopFwdSm90ILi2EN4cute5tupleIJNS5_1CILi1EEES8_S8_EEENS6_IJNS7_ILi64EEESA_SA_EEELi512ENS_10bfloat16_tEfNS_4arch4Sm90ELb0ELb0ELb1ELb0ELb0ELb0ELb0ELb0ELb0ELb1ELb1ELb0EEENS1_21CollectiveEpilogueFwdINS6_IJSA_NS7_ILi512EEESA_EEES9_SC_SE_Li256ELb0ELb1ELb1ELb0EEENS1_19SingleTileSchedulerILb0ELb1ELb1ELi64EEEEEEEEEvNT_6ParamsE)
        .other          _ZN7cutlass13device_kernelIN5flash11enable_sm90INS1_16FlashAttnFwdSm90INS1_25CollectiveMainloopFwdSm90ILi2EN4cute5tupleIJNS5_1CILi1EEES8_S8_EEENS6_IJNS7_ILi64EEESA_SA_EEELi512ENS_10bfloat16_tEfNS_4arch4Sm90ELb0ELb0ELb1ELb0ELb0ELb0ELb0ELb0ELb0ELb1ELb1ELb0EEENS1_21CollectiveEpilogueFwdINS6_IJSA_NS7_ILi512EEESA_EEES9_SC_SE_Li256ELb0ELb1ELb1ELb0EEENS1_19SingleTileSchedulerILb0ELb1ELb1ELi64EEEEEEEEEvNT_6ParamsE,@"STO_CUDA_ENTRY STV_DEFAULT"
_ZN7cutlass13device_kernelIN5flash11enable_sm90INS1_16FlashAttnFwdSm90INS1_25CollectiveMainloopFwdSm90ILi2EN4cute5tupleIJNS5_1CILi1EEES8_S8_EEENS6_IJNS7_ILi64EEESA_SA_EEELi512ENS_10bfloat16_tEfNS_4arch4Sm90ELb0ELb0ELb1ELb0ELb0ELb0ELb0ELb0ELb0ELb1ELb1ELb0EEENS1_21CollectiveEpilogueFwdINS6_IJSA_NS7_ILi512EEESA_EEES9_SC_SE_Li256ELb0ELb1ELb1ELb0EEENS1_19SingleTileSchedulerILb0ELb1ELb1ELi64EEEEEEEEEvNT_6ParamsE:
        /* <DEDUP_REMOVED lines=17> */
.L_x_2993:
[----:B------:R-:W-:Y:S05]  /*0110*/  BSYNC B0 ;  /* 0x0000000000007941 */ /* 0x000fea0003800000 */
.L_x_2992:
        /* <DEDUP_REMOVED lines=16> */
[----:B------:R0:W1:Y:S01]  /*0220*/  SHFL.IDX PT, R3, R2, RZ, 0x1f ;  /* 0x00001fff02037589 */ /* 0x00006200000e0000 */
[----:B------:R-:W-:-:S03]  /*0230*/  VOTEU.ANY UP0, P0 ;  /* 0x00000000003f7886 */ /* 0x000fc60000000100 */
[----:B------:R-:W2:Y:S02]  /*0240*/  FENCE.VIEW.ASYNC.S ;  /* 0x00000000000073c6 */ /* 0x000ea40000000000 */
[----:B--2---:R0:W2:Y:S05]  /*0250*/  @UP0 SYNCS.EXCH.64 URZ, [UR8+0x28c00], UR4 ;  /* 0x028c0004083f05b2 */ /* 0x0040aa0008000100 */
[----:B------:R0:W3:Y:S02]  /*0260*/  @UP1 SYNCS.EXCH.64 URZ, [UR8+0x28c20], UR6 ;  /* 0x028c2006083f15b2 */ /* 0x0000e40008000100 */
[----:B0-----:R-:W-:Y:S05]  /*0270*/  @P1 BRA `(.L_x_2994) ;  /* 0x0000000000381947 */ /* 0x001fea0003800000 */
[----:B------:R-:W0:Y:S01]  /*0280*/  S2UR UR5, SR_CgaCtaId ;  /* 0x00000000000579c3 */ /* 0x000e220000008800 */
        /* <DEDUP_REMOVED lines=8> */
[----:B0-----:R0:W4:Y:S01]  /*0310*/  SYNCS.EXCH.64 URZ, [UR6+0x28c30], UR4 ;  /* 0x028c3004063f75b2 */ /* 0x0011220008000100 */
[----:B------:R0:W0:Y:S01]  /*0320*/  SYNCS.EXCH.64 URZ, [UR6+0x28c40], UR4 ;  /* 0x028c4004063f75b2 */ /* 0x0000220008000100 */
[----:B------:R0:W0:Y:S01]  /*0330*/  SYNCS.EXCH.64 URZ, [UR6+0x28c38], UR4 ;  /* 0x028c3804063f75b2 */ /* 0x0000220008000100 */
[----:B------:R0:W0:Y:S01]  /*0340*/  SYNCS.EXCH.64 URZ, [UR6+0x28c48], UR4 ;  /* 0x028c4804063f75b2 */ /* 0x0000220008000100 */
[----:B------:R-:W-:Y:S01]  /*0350*/  NOP ;  /* 0x0000000000007918 */ /* 0x000fe20000000000 */
.L_x_2994:
[----:B------:R-:W5:Y:S01]  /*0360*/  SHFL.IDX PT, R2, R0, RZ, 0x1f ;  /* 0x00001fff00027589 */ /* 0x000f6200000e0000 */
[----:B------:R-:W-:Y:S01]  /*0370*/  NOP ;  /* 0x0000000000007918 */ /* 0x000fe20000000000 */
[----:B-----5:R-:W-:-:S13]  /*0380*/  ISETP.NE.AND P0, PT, R2, RZ, PT ;  /* 0x000000ff0200720c */ /* 0x020fda0003f05270 */
[----:B------:R-:W-:Y:S05]  /*0390*/  @P0 BRA `(.L_x_2995) ;  /* 0x0000000000480947 */ /* 0x000fea0003800000 */
[----:B0-----:R-:W0:Y:S01]  /*03a0*/  S2UR UR5, SR_CgaCtaId ;  /* 0x00000000000579c3 */ /* 0x001e220000008800 */
[----:B------:R-:W-:Y:S01]  /*03b0*/  UMOV UR4, 0x400 ;  /* 0x0000040000047882 */ /* 0x000fe20000000000 */
[----:B------:R-:W-:Y:S01]  /*03c0*/  UMOV UR6, 0x1 ;  /* 0x0000000100067882 */ /* 0x000fe20000000000 */
[----:B------:R-:W-:Y:S01]  /*03d0*/  UMOV UR9, 0x2 ;  /* 0x0000000200097882 */ /* 0x000fe20000000000 */
[----:B------:R-:W-:-:S04]  /*03e0*/  UIADD3 UR6, -UR6, 0x100000, URZ ;  /* 0x0010000006067890 */ /* 0x000fc8000fffe13f */
[----:B------:R-:W-:Y:S02]  /*03f0*/  USHF.L.U32 UR7, UR6, 0xb, URZ ;  /* 0x0000000b06077899 */ /* 0x000fe4000800063f */
[----:B------:R-:W-:Y:S01]  /*0400*/  USHF.L.U32 UR6, UR6, 0x1, URZ ;  /* 0x0000000106067899 */ /* 0x000fe2000800063f */
[----:B------:R-:W-:Y:S01]  /*0410*/  ELECT P0, URZ, PT ;  /* 0x00000000003f782f */ /* 0x000fe20003800000 */
[----:B0-----:R-:W-:Y:S02]  /*0420*/  ULEA UR8, UR5, UR4, 0x18 ;  /* 0x0000000405087291 */ /* 0x001fe4000f8ec03f */
[----:B------:R-:W-:-:S04]  /*0430*/  UIADD3 UR4, -UR9, 0x100000, URZ ;  /* 0x0010000009047890 */ /* 0x000fc8000fffe13f */
[----:B------:R-:W-:Y:S02]  /*0440*/  USHF.L.U32 UR5, UR4, 0xb, URZ ;  /* 0x0000000b04057899 */ /* 0x000fe4000800063f */
[----:B------:R-:W-:Y:S01]  /*0450*/  USHF.L.U32 UR4, UR4, 0x1, URZ ;  /* 0x0000000104047899 */ /* 0x000fe2000800063f */
[----:B------:R-:W0:Y:S03]  /*0460*/  FENCE.VIEW.ASYNC.S ;  /* 0x00000000000073c6 */ /* 0x000e260000000000 */
[----:B0-----:R0:W0:Y:S08]  /*0470*/  SYNCS.EXCH.64 URZ, [UR8+0x28c50], UR6 ;  /* 0x028c5006083f75b2 */ /* 0x0010300008000100 */
[----:B------:R0:W0:Y:S01]  /*0480*/  SYNCS.EXCH.64 URZ, [UR8+0x28c60], UR4 ;  /* 0x028c6004083f75b2 */ /* 0x0000220008000100 */
[----:B------:R0:W0:Y:S01]  /*0490*/  SYNCS.EXCH.64 URZ, [UR8+0x28c58], UR6 ;  /* 0x028c5806083f75b2 */ /* 0x0000220008000100 */
[----:B------:R0:W0:Y:S01]  /*04a0*/  SYNCS.EXCH.64 URZ, [UR8+0x28c68], UR4 ;  /* 0x028c6804083f75b2 */ /* 0x0000220008000100 */
[----:B------:R-:W-:Y:S01]  /*04b0*/  NOP ;  /* 0x0000000000007918 */ /* 0x000fe20000000000 */
.L_x_2995:
[----:B------:R-:W5:Y:S01]  /*04c0*/  SHFL.IDX PT, R2, R0, RZ, 0x1f ;  /* 0x00001fff00027589 */ /* 0x000f6200000e0000 */
[----:B------:R-:W-:Y:S01]  /*04d0*/  NOP ;  /* 0x0000000000007918 */ /* 0x000fe20000000000 */
[----:B-----5:R-:W-:-:S13]  /*04e0*/  ISETP.NE.AND P0, PT, R2, RZ, PT ;  /* 0x000000ff0200720c */ /* 0x020fda0003f05270 */
        /* <DEDUP_REMOVED lines=13> */
[----:B------:R0:W0:Y:S01]  /*05c0*/  SYNCS.EXCH.64 URZ, [UR6+0x28c88], UR4 ;  /* 0x028c8804063f75b2 */ /* 0x0000220008000100 */
[----:B------:R-:W-:Y:S01]  /*05d0*/  NOP ;  /* 0x0000000000007918 */ /* 0x000fe20000000000 */
.L_x_2996:
        /* <DEDUP_REMOVED lines=22> */
.L_x_2997:
        /* <DEDUP_REMOVED lines=22> */
.L_x_2998:
[----:B------:R-:W-:Y:S01]  /*08a0*/  IMAD.MOV.U32 R2, RZ, RZ, 0x1 ;  /* 0x00000001ff027424 */ /* 0x000fe200078e00ff */
[----:B-1----:R-:W-:Y:S01]  /*08b0*/  ISETP.NE.AND P0, PT, R3, RZ, PT ;  /* 0x000000ff0300720c */ /* 0x002fe20003f05270 */
[----:B------:R-:W-:Y:S01]  /*08c0*/  NOP ;  /* 0x0000000000007918 */ /* 0x000fe20000000000 */
[----:B------:R-:W-:Y:S01]  /*08d0*/  ULDC.64 UR42, c[0x0][0x208] ;  /* 0x00008200002a7ab9 */ /* 0x000fe20000000a00 */
[----:B------:R-:W-:Y:S01]  /*08e0*/  BSSY B6, `(.L_x_2999) ;  /* 0x0000d99000067945 */ /* 0x000fe20003800000 */
[----:B------:R-:W-:-:S05]  /*08f0*/  SEL R2, R2, 0x2, !P0 ;  /* 0x0000000202027807 */ /* 0x000fca0004000000 */
[----:B------:R1:W-:Y:S01]  /*0900*/  STL [R1+0x14], R2 ;  /* 0x0000140201007387 */ /* 0x0003e20000100800 */
[----:B0-234-:R-:W-:Y:S06]  /*0910*/  BAR.SYNC.DEFER_BLOCKING 0x0 ;  /* 0x0000000000007b1d */ /* 0x01dfec0000010000 */
[----:B------:R-:W-:Y:S05]  /*0920*/  @!P0 BRA `(.L_x_3000) ;  /* 0x0000009000d48947 */ /* 0x000fea0003800000 */
.L_x_3001:
[----:B------:R-:W-:-:S08]  /*0930*/  NOP ;  /* 0x0000000000007918 */ /* 0x000fd00000000000 */
[----:B------:R-:W0:Y:S02]  /*0940*/  USETMAXREG.TRY_ALLOC.CTAPOOL UP0, 0xf0 ;  /* 0x000000f0000079c8 */ /* 0x000e240008000600 */
[----:B0-----:R-:W-:-:S13]  /*0950*/  PLOP3.LUT P0, PT, PT, PT, UP0, 0x80, 0x0 ;  /* 0x000000000000781c */ /* 0x001fda0003f0f008 */
[----:B------:R-:W-:Y:S05]  /*0960*/  @!P0 BRA `(.L_x_3001) ;  /* 0xfffffffc00f08947 */ /* 0x000fea000383ffff */
[----:B------:R-:W0:Y:S01]  /*0970*/  S2R R6, SR_TID.X ;  /* 0x0000000000067919 */ /* 0x000e220000002100 */
[----:B------:R-:W2:Y:S08]  /*0980*/  LDC R4, c[0x0][0xc50] ;  /* 0x00031400ff047b82 */ /* 0x000eb00000000800 */
[----:B------:R-:W1:Y:S08]  /*0990*/  S2UR UR4, SR_CTAID.Y ;  /* 0x00000000000479c3 */ /* 0x000e700000002600 */
[----:B------:R-:W3:Y:S01]  /*09a0*/  S2UR UR5, SR_CTAID.Z ;  /* 0x00000000000579c3 */ /* 0x000ee20000002700 */
[----:B--2---:R-:W-:-:S02]  /*09b0*/  ISETP.NE.AND P1, PT, R4, 0x1, PT ;  /* 0x000000010400780c */ /* 0x004fc40003f25270 */
[----:B0-----:R-:W-:Y:S01]  /*09c0*/  LOP3.LUT R0, R6, 0xffffff80, RZ, 0xc0, !PT ;  /* 0xffffff8006007812 */ /* 0x001fe200078ec0ff */
[----:B-1----:R-:W-:-:S03]  /*09d0*/  IMAD.U32 R2, RZ, RZ, UR4 ;  /* 0x00000004ff027e24 */ /* 0x002fc6000f8e00ff */
[----:B------:R-:W-:-:S07]  /*09e0*/  ISETP.NE.AND P0, PT, R0, 0x80, PT ;  /* 0x000000800000780c */ /* 0x000fce0003f05270 */
[----:B------:R-:W0:Y:S08]  /*09f0*/  @P1 LDC R0, c[0x0][0xc54] ;  /* 0x00031500ff001b82 */ /* 0x000e300000000800 */
[----:B------:R-:W1:Y:S08]  /*0a00*/  @P1 LDC R5, c[0x0][0xc58] ;  /* 0x00031600ff051b82 */ /* 0x000e700000000800 */
[----:B------:R-:W-:Y:S06]  /*0a10*/  @!P0 BAR.ARV 0x8, 0x100 ;  /* 0x0204000000008b1d */ /* 0x000fec0000002000 */
[----:B------:R-:W-:Y:S01]  /*0a20*/  ISETP.GE.U32.AND P0, PT, R6, 0x100, PT ;  /* 0x000001000600780c */ /* 0x000fe20003f06070 */
[----:B0-----:R-:W-:-:S12]  /*0a30*/  @P1 IMAD.HI.U32 R0, R0, UR4, RZ ;  /* 0x0000000400001c27 */ /* 0x001fd8000f8e00ff */
[----:B------:R-:W-:Y:S06]  /*0a40*/  @P0 BAR.ARV 0xf, 0x100 ;  /* 0x03c4000000000b1d */ /* 0x000fec0000002000 */
[----:B---3--:R-:W-:Y:S02]  /*0a50*/  ISETP.LE.AND P0, PT, RZ, UR5, PT ;  /* 0x00000005ff007c0c */ /* 0x008fe4000bf03270 */
[----:B-1----:R-:W-:-:S05]  /*0a60*/  @P1 SHF.R.U32.HI R2, RZ, R5, R0 ;  /* 0x00000005ff021219 */ /* 0x002fca0000011600 */
[----:B------:R-:W-:-:S04]  /*0a70*/  IMAD.MOV R5, RZ, RZ, -R2 ;  /* 0x000000ffff057224 */ /* 0x000fc800078e0a02 */
[----:B------:R-:W-:Y:S02]  /*0a80*/  IMAD R4, R4, R5, UR4 ;  /* 0x0000000404047e24 */ /* 0x000fe4000f8e0205 */
[----:B------:R-:W-:Y:S05]  /*0a90*/  @!P0 BRA `(.L_x_3002) ;  /* 0x000000d400f48947 */ /* 0x000fea0003800000 */
[----:B------:R-:W0:Y:S01]  /*0aa0*/  LDC.64 R8, c[0x0][0x418] ;  /* 0x00010600ff087b82 */ /* 0x000e220000000a00 */
[----:B------:R-:W-:Y:S02]  /*0ab0*/  SHF.R.U32.HI R7, RZ, 0x10, R4 ;  /* 0x00000010ff077819 */ /* 0x000fe40000011604 */
[----:B------:R-:W-:Y:S02]  /*0ac0*/  IADD3 R18, R6, -0x80, RZ ;  /* 0xffffff8006127810 */ /* 0x000fe40007ffe0ff */
[----:B------:R-:W-:Y:S02]  /*0ad0*/  ISETP.NE.AND P1, PT, R7, RZ, PT ;  /* 0x000000ff0700720c */ /* 0x000fe40003f25270 */
[----:B------:R-:W-:Y:S01]  /*0ae0*/  LOP3.LUT R16, R4, 0xffff, RZ, 0xc0, !PT ;  /* 0x0000ffff04107812 */ /* 0x000fe200078ec0ff */
[----:B------:R-:W1:Y:S08]  /*0af0*/  LDC R22, c[0x0][0x424] ;  /* 0x00010900ff167b82 */ /* 0x000e700000000800 */
[----:B------:R-:W2:Y:S01]  /*0b00*/  LDC R5, c[0x0][0x2f0] ;  /* 0x0000bc00ff057b82 */ /* 0x000ea20000000800 */
[----:B0-----:R-:W-:-:S07]  /*0b10*/  ISETP.NE.U32.AND P0, PT, R8, RZ, PT ;  /* 0x000000ff0800720c */ /* 0x001fce0003f05070 */
[----:B------:R-:W0:Y:S01]  /*0b20*/  @!P1 LDC R7, c[0x0][0x9f0] ;  /* 0x00027c00ff079b82 */ /* 0x000e220000000800 */
[----:B------:R-:W-:-:S04]  /*0b30*/  ISETP.NE.AND.EX P0, PT, R9, RZ, PT, P0 ;  /* 0x000000ff0900720c */ /* 0x000fc80003f05300 */
[----:B-1----:R-:W-:Y:S02]  /*0b40*/  SEL R22, R22, 0x1, P0 ;  /* 0x0000000116167807 */ /* 0x002fe40000000000 */
[----:B------:R-:W-:-:S03]  /*0b50*/  ISETP.NE.AND P0, PT, R3, 0x1, PT ;  /* 0x000000010300780c */ /* 0x000fc60003f05270 */
[----:B--2---:R-:W-:-:S04]  /*0b60*/  IMAD R22, R22, R5, RZ ;  /* 0x0000000516167224 */ /* 0x004fc800078e02ff */
[----:B------:R-:W-:-:S05]  /*0b70*/  VIADD R0, R22, 0x3f ;  /* 0x0000003f16007836 */ /* 0x000fca0000000000 */
[----:B------:R-:W-:-:S04]  /*0b80*/  SHF.R.S32.HI R5, RZ, 0x1f, R0 ;  /* 0x0000001fff057819 */ /* 0x000fc80000011400 */
[----:B------:R-:W-:-:S04]  /*0b90*/  LEA.HI R5, R5, R0, RZ, 0x6 ;  /* 0x0000000005057211 */ /* 0x000fc800078f30ff */
[----:B------:R-:W-:Y:S01]  /*0ba0*/  SHF.R.S32.HI R0, RZ, 0x6, R5 ;  /* 0x00000006ff007819 */ /* 0x000fe20000011405 */
[----:B------:R-:W-:Y:S06]  /*0bb0*/  @!P0 BRA `(.L_x_3003) ;  /* 0x0000001c00d88947 */ /* 0x000fec0003800000 */
[----:B------:R-:W-:Y:S01]  /*0bc0*/  ISETP.GE.AND P0, PT, R22, 0x1, PT ;  /* 0x000000011600780c */ /* 0x000fe20003f06270 */
[----:B------:R-:W-:-:S12]  /*0bd0*/  IMAD.MOV.U32 R4, RZ, RZ, RZ ;  /* 0x000000ffff047224 */ /* 0x000fd800078e00ff */
[----:B------:R-:W-:Y:S05]  /*0be0*/  @!P0 BRA `(.L_x_3004) ;  /* 0x0000000000688947 */ /* 0x000fea0003800000 */
        /* <DEDUP_REMOVED lines=23> */
[----:B------:R-:W-:-:S04]  /*0d60*/  IMAD.MOV.U32 R4, RZ, RZ, R5 ;  /* 0x000000ffff047224 */ /* 0x000fc800078e0005 */
[----:B------:R-:W-:Y:S01]  /*0d70*/  @!P2 IMAD.MOV R4, RZ, RZ, -R4 ;  /* 0x000000ffff04a224 */ /* 0x000fe200078e0a04 */
[----:B------:R-:W-:-:S07]  /*0d80*/  @!P1 LOP3.LUT R4, RZ, R7, RZ, 0x33, !PT ;  /* 0x00000007ff049212 */ /* 0x000fce00078e33ff */
.L_x_3004:
[-C--:B------:R-:W-:Y:S01]  /*0d90*/  IMAD R3, R16, R4.reuse, RZ ;  /* 0x0000000410037224 */ /* 0x080fe200078e02ff */
[----:B------:R-:W-:Y:S02]  /*0da0*/  PLOP3.LUT P0, PT, PT, PT, PT, 0x80, 0x0 ;  /* 0x000000000000781c */ /* 0x000fe40003f0f070 */
[----:B0-----:R-:W-:Y:S02]  /*0db0*/  CS2R R6, SRZ ;  /* 0x0000000000067805 */ /* 0x001fe4000001ff00 */
        /* <DEDUP_REMOVED lines=67> */
[----:B------:R-:W2:Y:S01]  /*11f0*/  LDL.LU R8, [R1+0x14] ;  /* 0x0000140001087983 */ /* 0x000ea20000300800 */
[----:B------:R-:W-:Y:S01]  /*1200*/  SHF.R.S32.HI R5, RZ, 0x1f, R18 ;  /* 0x0000001fff057819 */ /* 0x000fe20000011412 */
[----:B------:R-:W0:Y:S01]  /*1210*/  S2UR UR8, SR_CgaCtaId ;  /* 0x00000000000879c3 */ /* 0x000e220000008800 */
[----:B------:R-:W-:Y:S02]  /*1220*/  UMOV UR7, 0x400 ;  /* 0x0000040000077882 */ /* 0x000fe40000000000 */
[----:B------:R-:W-:-:S04]  /*1230*/  LEA.HI R5, R5, R18, RZ, 0x7 ;  /* 0x0000001205057211 */ /* 0x000fc800078f38ff */
[----:B------:R-:W-:Y:S02]  /*1240*/  SHF.R.S32.HI R4, RZ, 0x7, R5 ;  /* 0x00000007ff047819 */ /* 0x000fe40000011405 */
[----:B------:R-:W-:-:S04]  /*1250*/  LOP3.LUT R5, R5, 0xffffff80, RZ, 0xc0, !PT ;  /* 0xffffff8005057812 */ /* 0x000fc800078ec0ff */
[----:B------:R-:W1:Y:S01]  /*1260*/  SHFL.IDX PT, R4, R4, RZ, 0x1f ;  /* 0x00001fff04047589 */ /* 0x000e6200000e0000 */
[----:B------:R-:W-:-:S05]  /*1270*/  IMAD.IADD R5, R18, 0x1, -R5 ;  /* 0x0000000112057824 */ /* 0x000fca00078e0a05 */
[----:B------:R-:W-:Y:S02]  /*1280*/  SHF.R.S32.HI R6, RZ, 0x1f, R5 ;  /* 0x0000001fff067819 */ /* 0x000fe40000011405 */
[----:B-1----:R-:W-:Y:S02]  /*1290*/  R2UR UR4, R4 ;  /* 0x00000000040472ca */ /* 0x002fe400000e0000 */
[CC--:B------:R-:W-:Y:S02]  /*12a0*/  LEA.HI R4, R6.reuse, R5.reuse, RZ, 0x2 ;  /* 0x0000000506047211 */ /* 0x0c0fe400078f10ff */
[----:B------:R-:W-:Y:S02]  /*12b0*/  LEA.HI R5, R6, R5, RZ, 0x5 ;  /* 0x0000000506057211 */ /* 0x000fe400078f28ff */
[--C-:B------:R-:W-:Y:S02]  /*12c0*/  SHF.R.S32.HI R7, RZ, 0x2, R4.reuse ;  /* 0x00000002ff077819 */ /* 0x100fe40000011404 */
[----:B------:R-:W-:-:S02]  /*12d0*/  SHF.R.S32.HI R4, RZ, 0x1f, R4 ;  /* 0x0000001fff047819 */ /* 0x000fc40000011404 */
[----:B------:R-:W-:Y:S02]  /*12e0*/  SHF.R.S32.HI R5, RZ, 0x5, R5 ;  /* 0x00000005ff057819 */ /* 0x000fe40000011405 */
[----:B------:R-:W-:Y:S01]  /*12f0*/  LEA.HI R4, R4, R7, RZ, 0x3 ;  /* 0x0000000704047211 */ /* 0x000fe200078f18ff */
[----:B------:R-:W-:-:S03]  /*1300*/  ULEA.HI UR5, UR4, UR4, URZ, 0x1 ;  /* 0x0000000404057291 */ /* 0x000fc6000f8f083f */
[----:B------:R-:W-:Y:S01]  /*1310*/  LOP3.LUT R4, R4, 0xfffffff8, RZ, 0xc0, !PT ;  /* 0xfffffff804047812 */ /* 0x000fe200078ec0ff */
[----:B------:R-:W-:Y:S02]  /*1320*/  ULOP3.LUT UR6, UR5, 0x1fffe, URZ, 0xc0, !UPT ;  /* 0x0001fffe05067892 */ /* 0x000fe4000f8ec03f */
[----:B0-----:R-:W-:Y:S01]  /*1330*/  ULEA UR5, UR8, UR7, 0x18 ;  /* 0x0000000708057291 */ /* 0x001fe2000f8ec03f */
[----:B------:R-:W-:Y:S01]  /*1340*/  IADD3 R4, R7, -R4, RZ ;  /* 0x8000000407047210 */ /* 0x000fe20007ffe0ff */
[----:B------:R-:W-:-:S04]  /*1350*/  UIADD3 UR6, UR4, -UR6, URZ ;  /* 0x8000000604067290 */ /* 0x000fc8000fffe03f */
[----:B------:R-:W-:Y:S01]  /*1360*/  ULEA UR6, UR6, UR5, 0xf ;  /* 0x0000000506067291 */ /* 0x000fe2000f8e783f */
[----:B------:R-:W-:-:S03]  /*1370*/  IMAD R4, R5, 0x10, R4 ;  /* 0x0000001005047824 */ /* 0x000fc600078e0204 */
[----:B------:R-:W-:-:S04]  /*1380*/  UIADD3 UR6, UR6, 0x400, URZ ;  /* 0x0000040006067890 */ /* 0x000fc8000fffe03f */
[----:B------:R-:W-:-:S04]  /*1390*/  USHF.R.U32.HI UR6, URZ, 0x4, UR6 ;  /* 0x000000043f067899 */ /* 0x000fc80008011606 */
[----:B------:R-:W-:-:S04]  /*13a0*/  ULOP3.LUT UR6, UR6, 0x3fff, URZ, 0xc0, !UPT ;  /* 0x00003fff06067892 */ /* 0x000fc8000f8ec03f */
[----:B------:R-:W-:Y:S01]  /*13b0*/  ULOP3.LUT UR6, UR6, 0x2000000, URZ, 0xfc, !UPT ;  /* 0x0200000006067892 */ /* 0x000fe2000f8efc3f */
[----:B--2---:R-:W-:-:S04]  /*13c0*/  LOP3.LUT R8, R8, 0x1, RZ, 0xfc, !PT ;  /* 0x0000000108087812 */ /* 0x004fc800078efcff */
[----:B------:R-:W-:-:S13]  /*13d0*/  ISETP.NE.AND P0, PT, R8, 0x3, PT ;  /* 0x000000030800780c */ /* 0x000fda0003f05270 */
[----:B------:R-:W-:Y:S05]  /*13e0*/  @!P0 BRA `(.L_x_3006) ;  /* 0x0000000000048947 */ /* 0x000fea0003800000 */
[----:B------:R-:W-:Y:S01]  /*13f0*/  BPT.TRAP 0x1 ;  /* 0x000000040000795c */ /* 0x000fe20000300000 */
.L_x_3006:
[----:B------:R-:W-:-:S04]  /*1400*/  SHF.L.U32 R5, RZ, 0x1f, RZ ;  /* 0x0000001fff057819 */ /* 0x000fc800000006ff */
[----:B------:R-:W0:Y:S02]  /*1410*/  SYNCS.PHASECHK.TRANS64.TRYWAIT P1, [UR5+0x28c50], R5 ;  /* 0x028c5005ff0075a7 */ /* 0x000e240008020145 */
[----:B0-----:R-:W-:Y:S05]  /*1420*/  @!P1 BRA `(.L_x_3007) ;  /* 0x000000cc00989947 */ /* 0x001fea0003800000 */
.L_x_3139:
[----:B------:R-:W-:Y:S01]  /*1430*/  BAR.SYNC.DEFER_BLOCKING 0xe, 0x100 ;  /* 0x0384000000007b1d */ /* 0x000fe20000010000 */
[----:B------:R-:W-:Y:S01]  /*1440*/  UIADD3 UR4, UR5, 0x26800, URZ ;  /* 0x0002680005047890 */ /* 0x000fe2000fffe03f */
[----:B------:R-:W-:Y:S01]  /*1450*/  VIADD R0, R0, 0xfffffffe ;  /* 0xfffffffe00007836 */ /* 0x000fe20000000000 */
[----:B------:R-:W-:Y:S01]  /*1460*/  UIADD3 UR14, UR6, 0x80, URZ ;  /* 0x00000080060e7890 */ /* 0x000fe2000fffe03f */
[----:B0-----:R-:W-:Y:S01]  /*1470*/  IMAD.U32 R5, RZ, RZ, UR5 ;  /* 0x00000005ff057e24 */ /* 0x001fe2000f8e00ff */
[----:B------:R-:W-:Y:S01]  /*1480*/  USHF.R.U32.HI UR4, URZ, 0x4, UR4 ;  /* 0x000000043f047899 */ /* 0x000fe20008011604 */
[----:B------:R-:W-:Y:S01]  /*1490*/  UMOV UR9, 0x40000040 ;  /* 0x4000004000097882 */ /* 0x000fe20000000000 */
[----:B------:R-:W-:Y:S02]  /*14a0*/  UMOV UR10, UR6 ;  /* 0x00000006000a7c82 */ /* 0x000fe40008000000 */
[----:B------:R-:W-:Y:S01]  /*14b0*/  ULOP3.LUT UR4, UR4, 0x3fff, URZ, 0xc0, !UPT ;  /* 0x00003fff04047892 */ /* 0x000fe2000f8ec03f */
[----:B------:R-:W0:Y:S01]  /*14c0*/  S2R R6, SR_TID.X ;  /* 0x0000000000067919 */ /* 0x000e220000002100 */
[----:B------:R-:W-:Y:S01]  /*14d0*/  UMOV UR11, 0x40000040 ;  /* 0x40000040000b7882 */ /* 0x000fe20000000000 */
[----:B------:R-:W-:Y:S01]  /*14e0*/  UMOV UR13, 0x40000040 ;  /* 0x40000040000d7882 */ /* 0x000fe20000000000 */
[----:B------:R-:W-:Y:S01]  /*14f0*/  ULOP3.LUT UR4, UR4, 0x10000, URZ, 0xfc, !UPT ;  /* 0x0001000004047892 */ /* 0x000fe2000f8efc3f */
[----:B------:R-:W-:Y:S01]  /*1500*/  ISETP.GE.AND P1, PT, R0, R3, PT ;  /* 0x000000030000720c */ /* 0x000fe20003f26270 */
[----:B------:R-:W-:Y:S01]  /*1510*/  UMOV UR15, 0x40000040 ;  /* 0x40000040000f7882 */ /* 0x000fe20000000000 */
[----:B------:R-:W-:-:S02]  /*1520*/  UIADD3 UR18, UR6, 0x100, URZ ;  /* 0x0000010006127890 */ /* 0x000fc4000fffe03f */
[----:B------:R-:W-:Y:S02]  /*1530*/  UIADD3 UR12, UR4, 0x2, URZ ;  /* 0x00000002040c7890 */ /* 0x000fe4000fffe03f */
[----:B------:R-:W-:Y:S01]  /*1540*/  UMOV UR8, UR4 ;  /* 0x0000000400087c82 */ /* 0x000fe20008000000 */
[----:B------:R-:W-:Y:S01]  /*1550*/  UIADD3 UR16, UR4, 0x4, URZ ;  /* 0x0000000404107890 */ /* 0x000fe2000fffe03f */
[----:B------:R-:W-:Y:S01]  /*1560*/  UMOV UR17, 0x40000040 ;  /* 0x4000004000117882 */ /* 0x000fe20000000000 */
[----:B------:R-:W-:Y:S01]  /*1570*/  WARPGROUP.ARRIVE ;  /* 0x00000000000079c5 */ /* 0x000fe20000000000 */
[----:B------:R-:W-:Y:S01]  /*1580*/  UMOV UR19, 0x40000040 ;  /* 0x4000004000137882 */ /* 0x000fe20000000000 */
[----:B------:R-:W-:Y:S02]  /*1590*/  UIADD3 UR20, UR4, 0x6, URZ ;  /* 0x0000000604147890 */ /* 0x000fe4000fffe03f */
[----:B------:R-:W-:Y:S02]  /*15a0*/  UIADD3 UR22, UR6, 0x180, URZ ;  /* 0x0000018006167890 */ /* 0x000fe4000fffe03f */
[----:B------:R-:W-:Y:S01]  /*15b0*/  HGMMA.64x256x16.F32.BF16 R24, gdesc[UR8].tnspB, RZ, !UPT, gsb0 ;  /* 0x43e00000081879f0 */ /* 0x000fe2000c0018ff */
[----:B------:R-:W-:Y:S01]  /*15c0*/  UMOV UR21, 0x40000040 ;  /* 0x4000004000157882 */ /* 0x000fe20000000000 */
[----:B------:R-:W-:Y:S01]  /*15d0*/  UMOV UR23, 0x40000040 ;  /* 0x4000004000177882 */ /* 0x000fe20000000000 */
[----:B------:R-:W-:Y:S01]  /*15e0*/  UMOV UR4, URZ ;  /* 0x0000003f00047c82 */ /* 0x000fe20008000000 */
[----:B0-----:R-:W-:-:S04]  /*15f0*/  LOP3.LUT R6, R6, 0x7f, RZ, 0xc0, !PT ;  /* 0x0000007f06067812 */ /* 0x001fc800078ec0ff */
[----:B------:R-:W-:-:S13]  /*1600*/  ISETP.NE.AND P2, PT, R6, RZ, PT ;  /* 0x000000ff0600720c */ /* 0x000fda0003f45270 */
[----:B------:R-:W-:-:S05]  /*1610*/  @!P2 VIADD R5, R5, 0x28c60 ;  /* 0x00028c600505a836 */ /* 0x000fca0000000000 */
[----:B------:R-:W-:Y:S01]  /*1620*/  @!P2 PRMT R5, RZ, 0x654, R5 ;  /* 0x00000654ff05a816 */ /* 0x000fe20000000005 */
[----:B------:R-:W-:Y:S02]  /*1630*/  WARPGROUP.DEPBAR.LE gsb0, 0x0 ;  /* 0x00008000000079c5 */ /* 0x000fe40000010000 */
[----:B------:R-:W-:-:S06]  /*1640*/  WARPGROUP.ARRIVE ;  /* 0x00000000000079c5 */ /* 0x000fcc0000000000 */
[----:B------:R-:W-:Y:S03]  /*1650*/  HGMMA.64x256x16.F32.BF16 R24, gdesc[UR12].tnspB, R24, gsb0 ;  /* 0x43e000000c1879f0 */ /* 0x000fe60008001818 */
[----:B------:R-:W-:Y:S02]  /*1660*/  WARPGROUP.DEPBAR.LE gsb0, 0x0 ;  /* 0x00008000000079c5 */ /* 0x000fe40000010000 */
[----:B------:R-:W-:-:S15]  /*1670*/  WARPGROUP.ARRIVE ;  /* 0x00000000000079c5 */ /* 0x000fde0000000000 */
[----:B------:R-:W-:-:S08]  /*1680*/  NOP ;  /* 0x0000000000007918 */ /* 0x000fd00000000000 */
[----:B------:R-:W-:Y:S03]  /*1690*/  HGMMA.64x256x16.F32.BF16 R24, gdesc[UR16].tnspB, R24, gsb0 ;  /* 0x43e00000101879f0 */ /* 0x000fe60008001818 */
[----:B------:R-:W-:Y:S02]  /*16a0*/  WARPGROUP.DEPBAR.LE gsb0, 0x0 ;  /* 0x00008000000079c5 */ /* 0x000fe40000010000 */
[----:B------:R-:W-:-:S15]  /*16b0*/  WARPGROUP.ARRIVE ;  /* 0x00000000000079c5 */ /* 0x000fde0000000000 */
[----:B------:R-:W-:-:S08]  /*16c0*/  NOP ;  /* 0x0000000000007918 */ /* 0x000fd00000000000 */
[----:B------:R-:W-:Y:S03]  /*16d0*/  HGMMA.64x256x16.F32.BF16 R24, gdesc[UR20].tnspB, R24, gsb0 ;  /* 0x43e00000141879f0 */ /* 0x000fe60008001818 */
[----:B------:R-:W-:Y:S02]  /*16e0*/  WARPGROUP.DEPBAR.LE gsb0, 0x0 ;  /* 0x00008000000079c5 */ /* 0x000fe40000010000 */
[----:B------:R-:W-:Y:S06]  /*16f0*/  BAR.ARV 0xf, 0x100 ;  /* 0x03c4000000007b1d */ /* 0x000fec0000002000 */
[----:B------:R0:W-:Y:S01]  /*1700*/  @!P2 SYNCS.ARRIVE.TRANS64.RED.A1T0 RZ, [R5+URZ], RZ ;  /* 0x000000ff05ffa9a7 */ /* 0x0001e2000810043f */
[----:B------:R-:W-:Y:S05]  /*1710*/  @!P1 BRA `(.L_x_3008) ;  /* 0x0000000800dc9947 */ /* 0x000fea0003800000 */
[----:B------:R-:W-:Y:S01]  /*1720*/  IMAD.MOV.U32 R8, RZ, RZ, RZ ;  /* 0x000000ffff087224 */ /* 0x000fe200078e00ff */
[----:B------:R-:W-:-:S06]  /*1730*/  UMOV UR4, URZ ;  /* 0x0000003f00047c82 */ /* 0x000fcc0008000000 */
.L_x_3013:
[----:B------:R-:W-:Y:S01]  /*1740*/  BAR.SYNC.DEFER_BLOCKING 0xe, 0x100 ;  /* 0x0384000000007b1d */ /* 0x000fe20000010000 */
[----:B01----:R-:W-:Y:S01]  /*1750*/  MOV R5, UR4 ;  /* 0x0000000400057c02 */ /* 0x003fe20008000f00 */
[----:B------:R-:W-:Y:S01]  /*1760*/  UIADD3 UR4, UR4, 0x1, URZ ;  /* 0x0000000104047890 */ /* 0x000fe2000fffe03f */
[C---:B------:R-:W-:Y:S01]  /*1770*/  ISETP.GT.AND P3, PT, R0.reuse, R3, PT ;  /* 0x000000030000720c */ /* 0x040fe20003f64270 */
[----:B------:R-:W-:Y:S02]  /*1780*/  VIADD R0, R0, 0xffffffff ;  /* 0xffffffff00007836 */ /* 0x000fe40000000000 */
[----:B------:R-:W-:Y:S01]  /*1790*/  IMAD R5, R5, 0x40, R4 ;  /* 0x0000004005057824 */ /* 0x000fe200078e0204 */
[----:B------:R-:W-:-:S04]  /*17a0*/  UISETP.NE.AND UP0, UPT, UR4, 0x2, UPT ;  /* 0x000000020400788c */ /* 0x000fc8000bf05270 */
[----:B------:R-:W-:Y:S01]  /*17b0*/  LEA R5, R5, UR5, 0x2 ;  /* 0x0000000505057c11 */ /* 0x000fe2000f8e10ff */
[----:B------:R-:W-:Y:S02]  /*17c0*/  USEL UR7, URZ, 0x1, UP0 ;  /* 0x000000013f077887 */ /* 0x000fe40008000000 */
[----:B------:R-:W-:-:S04]  /*17d0*/  USEL UR4, UR4, URZ, UP0 ;  /* 0x0000003f04047287 */ /* 0x000fc80008000000 */
[----:B------:R-:W-:Y:S01]  /*17e0*/  LOP3.LUT R8, R8, UR7, RZ, 0x3c, !PT ;  /* 0x0000000708087c12 */ /* 0x000fe2000f8e3cff */
[----:B------:R-:W0:Y:S04]  /*17f0*/  LDS R6, [R5+0x28800] ;  /* 0x0288000005067984 */ /* 0x000e280000000800 */
[----:B------:R-:W1:Y:S01]  /*1800*/  LDS R7, [R5+0x28820] ;  /* 0x0288200005077984 */ /* 0x000e620000000800 */
        /* <DEDUP_REMOVED lines=130> */
.L_x_3009:
[----:B------:R-:W-:Y:S01]  /*2030*/  ULEA UR7, UR4, UR5, 0x3 ;  /* 0x0000000504077291 */ /* 0x000fe2000f8e183f */
[----:B------:R-:W-:-:S08]  /*2040*/  SHF.L.U32 R5, R8, 0x1f, RZ ;  /* 0x0000001f08057819 */ /* 0x000fd000000006ff */
[----:B------:R0:W1:Y:S01]  /*2050*/  SYNCS.PHASECHK.TRANS64.TRYWAIT P1, [UR7+0x28c50], R5 ;  /* 0x028c5005ff0075a7 */ /* 0x0000620008020147 */
[----:B------:R-:W-:Y:S05]  /*2060*/  @!P0 BRA `(.L_x_3010) ;  /* 0x0000000000048947 */ /* 0x000fea0003800000 */
[----:B------:R-:W-:Y:S01]  /*2070*/  BPT.TRAP 0x1 ;  /* 0x000000040000795c */ /* 0x000fe20000300000 */
.L_x_3010:
[----:B-1----:R-:W-:Y:S05]  /*2080*/  @P1 BRA `(.L_x_3011) ;  /* 0x0000000000081947 */ /* 0x002fea0003800000 */
[----:B------:R-:W1:Y:S02]  /*2090*/  SYNCS.PHASECHK.TRANS64.TRYWAIT P1, [UR7+0x28c50], R5 ;  /* 0x028c5005ff0075a7 */ /* 0x000e640008020147 */
[----:B-1----:R-:W-:Y:S05]  /*20a0*/  @!P1 BRA `(.L_x_3012) ;  /* 0x000000c000909947 */ /* 0x002fea0003800000 */
.L_x_3011:
[----:B------:R-:W-:Y:S01]  /*20b0*/  ULEA UR10, UR4, UR6, 0xc ;  /* 0x00000006040a7291 */ /* 0x000fe2000f8e603f */
[----:B------:R-:W-:Y:S01]  /*20c0*/  WARPGROUP.ARRIVE ;  /* 0x00000000000079c5 */ /* 0x000fe20000000000 */
[----:B------:R-:W-:Y:S01]  /*20d0*/  UMOV UR11, 0x40000040 ;  /* 0x40000040000b7882 */ /* 0x000fe20000000000 */
[----:B------:R-:W-:Y:S01]  /*20e0*/  UMOV UR15, 0x40000040 ;  /* 0x40000040000f7882 */ /* 0x000fe20000000000 */
[----:B------:R-:W-:Y:S01]  /*20f0*/  UIADD3 UR14, UR10, 0x80, URZ ;  /* 0x000000800a0e7890 */ /* 0x000fe2000fffe03f */
[----:B01----:R-:W-:Y:S01]  /*2100*/  IMAD.U32 R5, RZ, RZ, UR7 ;  /* 0x00000007ff057e24 */ /* 0x003fe2000f8e00ff */
[----:B------:R-:W-:Y:S01]  /*2110*/  UIADD3 UR18, UR10, 0x100, URZ ;  /* 0x000001000a127890 */ /* 0x000fe2000fffe03f */
[----:B------:R-:W-:Y:S02]  /*2120*/  UMOV UR19, 0x40000040 ;  /* 0x4000004000137882 */ /* 0x000fe40000000000 */
[----:B------:R-:W-:Y:S01]  /*2130*/  HGMMA.64x256x16.F32.BF16 R24, gdesc[UR8].tnspB, R24, gsb0 ;  /* 0x43e00000081879f0 */ /* 0x000fe20008001818 */
[----:B------:R-:W-:Y:S01]  /*2140*/  UIADD3 UR22, UR10, 0x180, URZ ;  /* 0x000001800a167890 */ /* 0x000fe2000fffe03f */
[----:B------:R-:W-:Y:S01]  /*2150*/  @!P2 VIADD R5, R5, 0x28c60 ;  /* 0x00028c600505a836 */ /* 0x000fe20000000000 */
[----:B------:R-:W-:-:S04]  /*2160*/  UMOV UR23, 0x40000040 ;  /* 0x4000004000177882 */ /* 0x000fc80000000000 */
[----:B------:R-:W-:Y:S01]  /*2170*/  @!P2 PRMT R5, RZ, 0x654, R5 ;  /* 0x00000654ff05a816 */ /* 0x000fe20000000005 */
[----:B------:R-:W-:Y:S02]  /*2180*/  WARPGROUP.DEPBAR.LE gsb0, 0x0 ;  /* 0x00008000000079c5 */ /* 0x000fe40000010000 */
[----:B------:R-:W-:-:S15]  /*2190*/  WARPGROUP.ARRIVE ;  /* 0x00000000000079c5 */ /* 0x000fde0000000000 */
[----:B------:R-:W-:-:S03]  /*21a0*/  NOP ;  /* 0x0000000000007918 */ /* 0x000fc60000000000 */
        /* <DEDUP_REMOVED lines=12> */
[----:B------:R-:W-:Y:S05]  /*2270*/  @P3 BRA `(.L_x_3013) ;  /* 0xfffffff400303947 */ /* 0x000fea000383ffff */
[----:B------:R-:W-:-:S12]  /*2280*/  USHF.L.U32 UR4, UR4, 0x6, URZ ;  /* 0x0000000604047899 */ /* 0x000fd8000800063f */
.L_x_3008:
[----:B------:R-:W-:Y:S01]  /*2290*/  BAR.SYNC.DEFER_BLOCKING 0xe, 0x100 ;  /* 0x0384000000007b1d */ /* 0x000fe20000010000 */
[----:B------:R-:W-:Y:S01]  /*22a0*/  VIADD R4, R4, UR4 ;  /* 0x0000000404047c36 */ /* 0x000fe20008000000 */
[----:B------:R-:W-:Y:S02]  /*22b0*/  PLOP3.LUT P0, PT, PT, PT, PT, 0x8, 0x0 ;  /* 0x000000000000781c */ /* 0x000fe40003f0e170 */
[----:B------:R-:W-:Y:S02]  /*22c0*/  CS2R R6, SRZ ;  /* 0x0000000000067805 */ /* 0x000fe4000001ff00 */
[----:B------:R-:W-:-:S05]  /*22d0*/  LEA R4, R4, UR5, 0x2 ;  /* 0x0000000504047c11 */ /* 0x000fca000f8e10ff */
[----:B------:R-:W2:Y:S04]  /*22e0*/  LDS R3, [R4+0x28800] ;  /* 0x0288000004037984 */ /* 0x000ea80000000800 */
[----:B------:R-:W3:Y:S01]  /*22f0*/  LDS R0, [R4+0x28820] ;  /* 0x0288200004007984 */ /* 0x000ee20000000800 */
        /* <DEDUP_REMOVED lines=64> */
[-C--:B---3--:R-:W-:Y:S01]  /*2700*/  FMUL.FTZ R26, R26, R0.reuse ;  /* 0x000000001a1a7220 */ /* 0x088fe20000410000 */
        /* <DEDUP_REMOVED lines=63> */
[----:B------:R-:W-:Y:S06]  /*2b00*/  BAR.ARV 0xf, 0x100 ;  /* 0x03c4000000007b1d */ /* 0x000fec0000002000 */
[----:B------:R-:W-:Y:S05]  /*2b10*/  BRA `(.L_x_3005) ;  /* 0x00000048008c7947 */ /* 0x000fea0003800000 */
.L_x_3003:
[----:B------:R-:W-:Y:S02]  /*2b20*/  ISETP.GE.AND P0, PT, R22, 0x1, PT ;  /* 0x000000011600780c */ /* 0x000fe40003f06270 */
[----:B------:R-:W-:-:S11]  /*2b30*/  MOV R17, RZ ;  /* 0x000000ff00117202 */ /* 0x000fd60000000f00 */
[----:B------:R-:W-:Y:S05]  /*2b40*/  @!P0 BRA `(.L_x_3014) ;  /* 0x0000000000688947 */ /* 0x000fea0003800000 */
        /* <DEDUP_REMOVED lines=25> */
[----:B------:R-:W-:-:S07]  /*2ce0*/  @!P0 LOP3.LUT R17, RZ, R7, RZ, 0x33, !PT ;  /* 0x00000007ff118212 */ /* 0x000fce00078e33ff */
.L_x_3014:
        /* <DEDUP_REMOVED lines=76> */
[----:B0-----:R-:W-:Y:S01]  /*31b0*/  ULEA UR36, UR6, UR36, 0x18 ;  /* 0x0000002406247291 */ /* 0x001fe2000f8ec03f */
[----:B-1----:R-:W-:-:S13]  /*31c0*/  R2UR UR4, R0 ;  /* 0x00000000000472ca */ /* 0x002fda00000e0000 */
[----:B------:R-:W-:-:S04]  /*31d0*/  ULEA.HI UR5, UR4, UR4, URZ, 0x1 ;  /* 0x0000000404057291 */ /* 0x000fc8000f8f083f */
[----:B------:R-:W-:-:S04]  /*31e0*/  ULOP3.LUT UR5, UR5, 0x1fffe, URZ, 0xc0, !UPT ;  /* 0x0001fffe05057892 */ /* 0x000fc8000f8ec03f */
[----:B------:R-:W-:Y:S02]  /*31f0*/  UIADD3 UR5, UR4, -UR5, URZ ;  /* 0x8000000504057290 */ /* 0x000fe4000fffe03f */
[----:B------:R-:W-:Y:S02]  /*3200*/  UIADD3 UR4, UR36, 0x26800, URZ ;  /* 0x0002680024047890 */ /* 0x000fe4000fffe03f */
[----:B------:R-:W-:Y:S02]  /*3210*/  ULEA UR5, UR5, UR36, 0xf ;  /* 0x0000002405057291 */ /* 0x000fe4000f8e783f */
[----:B------:R-:W-:Y:S02]  /*3220*/  ULOP3.LUT UP0, URZ, UR4, 0x3ff, URZ, 0xc0, !UPT ;  /* 0x000003ff043f7892 */ /* 0x000fe4000f80c03f */
[----:B------:R-:W-:-:S04]  /*3230*/  UIADD3 UR5, UR5, 0x400, URZ ;  /* 0x0000040005057890 */ /* 0x000fc8000fffe03f */
[----:B------:R-:W-:Y:S01]  /*3240*/  PLOP3.LUT P0, PT, PT, PT, UP0, 0x80, 0x0 ;  /* 0x000000000000781c */ /* 0x000fe20003f0f008 */
[----:B------:R-:W-:-:S04]  /*3250*/  USHF.R.U32.HI UR5, URZ, 0x4, UR5 ;  /* 0x000000043f057899 */ /* 0x000fc80008011605 */
[----:B------:R-:W-:-:S08]  /*3260*/  ULOP3.LUT UR37, UR5, 0x3fff, URZ, 0xc0, !UPT ;  /* 0x00003fff05257892 */ /* 0x000fd0000f8ec03f */
        /* <DEDUP_REMOVED lines=9> */
[----:B------:R-:W-:Y:S01]  /*3300*/  MOV R6, UR4 ;  /* 0x0000000400067c02 */ /* 0x000fe20008000f00 */
[----:B------:R-:W-:Y:S01]  /*3310*/  IMAD.U32 R7, RZ, RZ, UR5 ;  /* 0x00000005ff077e24 */ /* 0x000fe2000f8e00ff */
[----:B------:R-:W-:Y:S01]  /*3320*/  MOV R13, RZ ;  /* 0x000000ff000d7202 */ /* 0x000fe20000000f00 */
[----:B------:R-:W-:-:S02]  /*3330*/  IMAD.U32 R11, RZ, RZ, UR7 ;  /* 0x00000007ff0b7e24 */ /* 0x000fc4000f8e00ff */
[----:B------:R-:W-:Y:S02]  /*3340*/  IMAD.MOV.U32 R8, RZ, RZ, 0x70 ;  /* 0x00000070ff087424 */ /* 0x000fe400078e00ff */
[----:B0-----:R-:W-:-:S07]  /*3350*/  IMAD.MOV.U32 R12, RZ, RZ, 0x1 ;  /* 0x00000001ff0c7424 */ /* 0x001fce00078e00ff */
[----:B------:R-:W-:-:S07]  /*3360*/  LEPC R20, `(.L_x_3015) ;  /* 0x000000001014794e */ /* 0x000fce0000000000 */
[----:B-1----:R-:W-:Y:S05]  /*3370*/  CALL.ABS.NOINC R14 ;  /* 0x000000000e007343 */ /* 0x002fea0003c00000 */
.L_x_3015:
[----:B------:R-:W2:Y:S01]  /*3380*/  LDL.LU R20, [R1+0x14] ;  /* 0x0000140001147983 */ /* 0x000ea20000300800 */
[----:B------:R-:W-:Y:S02]  /*3390*/  SHF.L.U32 R13, RZ, 0x1f, RZ ;  /* 0x0000001fff0d7819 */ /* 0x000fe400000006ff */
[----:B------:R-:W-:Y:S02]  /*33a0*/  LOP3.LUT R23, R23, 0xffffff80, RZ, 0xc0, !PT ;  /* 0xffffff8017177812 */ /* 0x000fe400078ec0ff */
[----:B------:R-:W0:Y:S01]  /*33b0*/  SYNCS.PHASECHK.TRANS64.TRYWAIT P1, [UR36+0x28c00], R13 ;  /* 0x028c000dff0075a7 */ /* 0x000e220008020164 */
[----:B------:R-:W-:Y:S02]  /*33c0*/  LEA.HI R3, R24, R24, RZ, 0x1 ;  /* 0x0000001818037211 */ /* 0x000fe400078f08ff */
[----:B------:R-:W-:Y:S02]  /*33d0*/  IMAD.IADD R23, R18, 0x1, -R23 ;  /* 0x0000000112177824 */ /* 0x000fe400078e0a17 */
[----:B------:R-:W-:-:S03]  /*33e0*/  LOP3.LUT R3, R3, 0xfffffe, RZ, 0xc0, !PT ;  /* 0x00fffffe03037812 */ /* 0x000fc600078ec0ff */
[----:B------:R-:W-:Y:S02]  /*33f0*/  SHF.R.S32.HI R4, RZ, 0x1f, R23 ;  /* 0x0000001fff047819 */ /* 0x000fe40000011417 */
[----:B------:R-:W-:Y:S02]  /*3400*/  IMAD.IADD R3, R24, 0x1, -R3 ;  /* 0x0000000118037824 */ /* 0x000fe400078e0a03 */
[CC--:B------:R-:W-:Y:S02]  /*3410*/  LEA.HI R0, R4.reuse, R23.reuse, RZ, 0x2 ;  /* 0x0000001704007211 */ /* 0x0c0fe400078f10ff */
[----:B------:R-:W-:Y:S02]  /*3420*/  LEA.HI R4, R4, R23, RZ, 0x5 ;  /* 0x0000001704047211 */ /* 0x000fe400078f28ff */
[--C-:B------:R-:W-:Y:S02]  /*3430*/  SHF.R.S32.HI R5, RZ, 0x2, R0.reuse ;  /* 0x00000002ff057819 */ /* 0x100fe40000011400 */
[----:B------:R-:W-:-:S02]  /*3440*/  SHF.R.S32.HI R6, RZ, 0x1f, R0 ;  /* 0x0000001fff067819 */ /* 0x000fc40000011400 */
[----:B------:R-:W-:Y:S02]  /*3450*/  LOP3.LUT R0, R0, 0x7ffffffc, RZ, 0xc0, !PT ;  /* 0x7ffffffc00007812 */ /* 0x000fe400078ec0ff */
[----:B------:R-:W-:Y:S02]  /*3460*/  LEA.HI R6, R6, R5, RZ, 0x3 ;  /* 0x0000000506067211 */ /* 0x000fe400078f18ff */
[----:B------:R-:W-:Y:S01]  /*3470*/  SHF.R.S32.HI R4, RZ, 0x5, R4 ;  /* 0x00000005ff047819 */ /* 0x000fe20000011404 */
[----:B------:R-:W-:Y:S01]  /*3480*/  IMAD.IADD R0, R23, 0x1, -R0 ;  /* 0x0000000117007824 */ /* 0x000fe200078e0a00 */
[----:B------:R-:W-:-:S03]  /*3490*/  LOP3.LUT R6, R6, 0xfffffff8, RZ, 0xc0, !PT ;  /* 0xfffffff806067812 */ /* 0x000fc600078ec0ff */
[----:B------:R-:W-:Y:S02]  /*34a0*/  IMAD.SHL.U32 R0, R0, 0x2, RZ ;  /* 0x0000000200007824 */ /* 0x000fe400078e00ff */
[----:B------:R-:W-:Y:S01]  /*34b0*/  IMAD.IADD R5, R5, 0x1, -R6 ;  /* 0x0000000105057824 */ /* 0x000fe200078e0a06 */
[----:B--2---:R-:W-:-:S04]  /*34c0*/  LOP3.LUT R7, R20, 0x1, RZ, 0xfc, !PT ;  /* 0x0000000114077812 */ /* 0x004fc800078efcff */
[----:B------:R-:W-:Y:S01]  /*34d0*/  ISETP.NE.AND P0, PT, R7, 0x3, PT ;  /* 0x000000030700780c */ /* 0x000fe20003f05270 */
[----:B0-----:R-:W-:-:S12]  /*34e0*/  @!P1 BRA `(.L_x_3016) ;  /* 0x000000ac00989947 */ /* 0x001fd80003800000 */
.L_x_3140:
[----:B0-----:R-:W-:Y:S01]  /*34f0*/  LEA R6, R4, R5, 0x4 ;  /* 0x0000000504067211 */ /* 0x001fe200078e20ff */
[----:B------:R-:W-:Y:S01]  /*3500*/  IMAD R4, R3, 0x100, R0 ;  /* 0x0000010003047824 */ /* 0x000fe200078e0200 */
[----:B------:R-:W-:Y:S06]  /*3510*/  @!P0 BRA `(.L_x_3017) ;  /* 0x0000000000048947 */ /* 0x000fec0003800000 */
[----:B------:R-:W-:Y:S01]  /*3520*/  BPT.TRAP 0x1 ;  /* 0x000000040000795c */ /* 0x000fe20000300000 */
.L_x_3017:
[----:B------:R0:W1:Y:S01]  /*3530*/  SYNCS.PHASECHK.TRANS64.TRYWAIT P2, [UR36+0x28c30], R13 ;  /* 0x028c300dff0075a7 */ /* 0x0000620008040164 */
[----:B------:R-:W-:Y:S05]  /*3540*/  @!P0 BRA `(.L_x_3018) ;  /* 0x0000000000048947 */ /* 0x000fea0003800000 */
[----:B------:R-:W-:Y:S01]  /*3550*/  BPT.TRAP 0x1 ;  /* 0x000000040000795c */ /* 0x000fe20000300000 */
.L_x_3018:
[----:B------:R-:W2:Y:S02]  /*3560*/  S2R R3, SR_TID.X ;  /* 0x0000000000037919 */ /* 0x000ea40000002100 */
[----:B--2---:R-:W-:-:S04]  /*3570*/  LOP3.LUT R3, R3, 0x7f, RZ, 0xc0, !PT ;  /* 0x0000007f03037812 */ /* 0x004fc800078ec0ff */
[----:B------:R-:W-:Y:S01]  /*3580*/  ISETP.NE.AND P1, PT, R3, RZ, PT ;  /* 0x000000ff0300720c */ /* 0x000fe20003f25270 */
[----:B-1----:R-:W-:-:S12]  /*3590*/  @P2 BRA `(.L_x_3019) ;  /* 0x0000000000082947 */ /* 0x002fd80003800000 */
[----:B------:R-:W1:Y:S02]  /*35a0*/  SYNCS.PHASECHK.TRANS64.TRYWAIT P2, [UR36+0x28c30], R13 ;  /* 0x028c300dff0075a7 */ /* 0x000e640008040164 */
[----:B-1----:R-:W-:Y:S05]  /*35b0*/  @!P2 BRA `(.L_x_3020) ;  /* 0x000000ac007ca947 */ /* 0x002fea0003800000 */
.L_x_3019:
[----:B------:R-:W-:Y:S05]  /*35c0*/  WARPSYNC.ALL ;  /* 0x0000000000007948 */ /* 0x000fea0003800000 */
[----:B------:R-:W-:Y:S01]  /*35d0*/  UIADD3 UR4, UR36, 0x20400, URZ ;  /* 0x0002040024047890 */ /* 0x000fe2000fffe03f */
[----:B------:R-:W-:Y:S01]  /*35e0*/  WARPGROUP.ARRIVE ;  /* 0x00000000000079c5 */ /* 0x000fe20000000000 */
[----:B------:R-:W-:Y:S01]  /*35f0*/  UIADD3 UR5, UR36, 0x22400, URZ ;  /* 0x0002240024057890 */ /* 0x000fe2000fffe03f */
[----:B------:R-:W-:Y:S01]  /*3600*/  IMAD R3, R17, -0x40, R22 ;  /* 0xffffffc011037824 */ /* 0x000fe200078e0216 */
[----:B------:R-:W-:Y:S02]  /*3610*/  USHF.R.U32.HI UR4, URZ, 0x4, UR4 ;  /* 0x000000043f047899 */ /* 0x000fe40008011604 */
[----:B------:R-:W-:-:S02]  /*3620*/  USHF.R.U32.HI UR5, URZ, 0x4, UR5 ;  /* 0x000000043f057899 */ /* 0x000fc40008011605 */
[----:B------:R-:W-:Y:S01]  /*3630*/  ULOP3.LUT UR4, UR4, 0x3fff, URZ, 0xc0, !UPT ;  /* 0x00003fff04047892 */ /* 0x000fe2000f8ec03f */
[----:B------:R-:W-:Y:S01]  /*3640*/  IADD3 R3, -R0, 0x40, R3 ;  /* 0x0000004000037810 */ /* 0x000fe20007ffe103 */
[----:B------:R-:W-:Y:S02]  /*3650*/  ULOP3.LUT UR5, UR5, 0x3fff, URZ, 0xc0, !UPT ;  /* 0x00003fff05057892 */ /* 0x000fe4000f8ec03f */
[----:B------:R-:W-:Y:S01]  /*3660*/  ULOP3.LUT UR8, UR4, 0x10000, URZ, 0xfc, !UPT ;  /* 0x0001000004087892 */ /* 0x000fe2000f8efc3f */
[C---:B------:R-:W-:Y:S01]  /*3670*/  ISETP.GT.AND P3, PT, R3.reuse, RZ, PT ;  /* 0x000000ff0300720c */ /* 0x040fe20003f64270 */
[----:B------:R-:W-:Y:S01]  /*3680*/  ULOP3.LUT UR6, UR5, 0x10000, URZ, 0xfc, !UPT ;  /* 0x0001000005067892 */ /* 0x000fe2000f8efc3f */
[C---:B------:R-:W-:Y:S01]  /*3690*/  ISETP.GT.AND P6, PT, R3.reuse, 0x1, PT ;  /* 0x000000010300780c */ /* 0x040fe20003fc4270 */
[----:B------:R-:W-:Y:S01]  /*36a0*/  UMOV UR9, 0x40000040 ;  /* 0x4000004000097882 */ /* 0x000fe20000000000 */
[----:B------:R-:W-:Y:S01]  /*36b0*/  UMOV UR7, 0x40000040 ;  /* 0x4000004000077882 */ /* 0x000fe20000000000 */
[----:B------:R-:W-:Y:S01]  /*36c0*/  UMOV UR5, UR9 ;  /* 0x0000000900057c82 */ /* 0x000fe20008000000 */
[----:B------:R-:W-:Y:S01]  /*36d0*/  UMOV UR4, UR8 ;  /* 0x0000000800047c82 */ /* 0x000fe20008000000 */
[----:B------:R-:W-:Y:S01]  /*36e0*/  UIADD3 UR12, UR8, 0x2, URZ ;  /* 0x00000002080c7890 */ /* 0x000fe2000fffe03f */
[----:B------:R-:W-:Y:S01]  /*36f0*/  ISETP.GT.AND P5, PT, R3, 0x8, PT ;  /* 0x000000080300780c */ /* 0x000fe20003fa4270 */
[----:B------:R-:W-:-:S02]  /*3700*/  UIADD3 UR14, UR6, 0x2, URZ ;  /* 0x00000002060e7890 */ /* 0x000fc4000fffe03f */
[----:B------:R-:W-:Y:S01]  /*3710*/  HGMMA.64x64x16.F32.BF16 R24, gdesc[UR4], RZ, !UPT, gsb0 ;  /* 0x00e00000041879f0 */ /* 0x000fe2000c0018ff */
[----:B------:R-:W-:Y:S01]  /*3720*/  UMOV UR13, 0x40000040 ;  /* 0x40000040000d7882 */ /* 0x000fe20000000000 */
[----:B------:R-:W-:Y:S01]  /*3730*/  UMOV UR15, 0x40000040 ;  /* 0x40000040000f7882 */ /* 0x000fe20000000000 */
[----:B------:R-:W-:Y:S01]  /*3740*/  UIADD3 UR16, UR8, 0x4, URZ ;  /* 0x0000000408107890 */ /* 0x000fe2000fffe03f */
[C---:B------:R-:W-:Y:S01]  /*3750*/  ISETP.GT.AND P4, PT, R3.reuse, 0x9, PT ;  /* 0x000000090300780c */ /* 0x040fe20003f84270 */
[----:B------:R-:W-:Y:S01]  /*3760*/  UIADD3 UR18, UR6, 0x4, URZ ;  /* 0x0000000406127890 */ /* 0x000fe2000fffe03f */
[----:B------:R-:W-:Y:S01]  /*3770*/  ISETP.GT.AND P2, PT, R3, 0x10, PT ;  /* 0x000000100300780c */ /* 0x000fe20003f44270 */
        /* <DEDUP_REMOVED lines=8> */
[----:B------:R-:W-:-:S02]  /*3800*/  WARPGROUP.DEPBAR.LE gsb0, 0x0 ;  /* 0x00008000000079c5 */ /* 0x000fc40000010000 */
[----:B------:R-:W-:-:S06]  /*3810*/  WARPGROUP.ARRIVE ;  /* 0x00000000000079c5 */ /* 0x000fcc0000000000 */
[----:B------:R-:W-:Y:S03]  /*3820*/  HGMMA.64x64x16.F32.BF16 R24, gdesc[UR12], R24, gsb0 ;  /* 0x00e000000c1879f0 */ /* 0x000fe60008001818 */
[----:B------:R-:W-:Y:S02]  /*3830*/  WARPGROUP.DEPBAR.LE gsb0, 0x0 ;  /* 0x00008000000079c5 */ /* 0x000fe40000010000 */
[----:B------:R-:W-:-:S06]  /*3840*/  WARPGROUP.ARRIVE ;  /* 0x00000000000079c5 */ /* 0x000fcc0000000000 */
[----:B------:R-:W-:Y:S03]  /*3850*/  HGMMA.64x64x16.F32.BF16 R24, gdesc[UR16], R24, gsb0 ;  /* 0x00e00000101879f0 */ /* 0x000fe60008001818 */
[----:B------:R-:W-:Y:S02]  /*3860*/  WARPGROUP.DEPBAR.LE gsb0, 0x0 ;  /* 0x00008000000079c5 */ /* 0x000fe40000010000 */
[----:B------:R-:W-:-:S06]  /*3870*/  WARPGROUP.ARRIVE ;  /* 0x00000000000079c5 */ /* 0x000fcc0000000000 */
[----:B------:R-:W-:Y:S03]  /*3880*/  HGMMA.64x64x16.F32.BF16 R24, gdesc[UR20], R24, gsb0 ;  /* 0x00e00000141879f0 */ /* 0x000fe60008001818 */
[----:B------:R-:W-:Y:S02]  /*3890*/  WARPGROUP.DEPBAR.LE gsb0, 0x0 ;  /* 0x00008000000079c5 */ /* 0x000fe40000010000 */
        /* <DEDUP_REMOVED lines=23> */
[----:B--2---:R-:W-:Y:S01]  /*3a10*/  FSEL R24, R24, -INF , P3 ;  /* 0xff80000018187808 */ /* 0x004fe20001800000 */
[----:B------:R-:W-:Y:S01]  /*3a20*/  FMUL.FTZ R42, R42, UR4 ;  /* 0x000000042a2a7c20 */ /* 0x000fe20008410000 */
[----:B------:R-:W-:Y:S01]  /*3a30*/  FMUL.FTZ R48, R48, UR4 ;  /* 0x0000000430307c20 */ /* 0x000fe20008410000 */
[----:B------:R-:W-:Y:S01]  /*3a40*/  FMUL.FTZ R43, R43, UR4 ;  /* 0x000000042b2b7c20 */ /* 0x000fe20008410000 */
[----:B------:R-:W-:Y:S01]  /*3a50*/  FMUL.FTZ R49, R49, UR4 ;  /* 0x0000000431317c20 */ /* 0x000fe20008410000 */
        /* <DEDUP_REMOVED lines=11> */
[----:B----4-:R-:W-:Y:S01]  /*3b10*/  FSEL R28, R28, -INF , P5 ;  /* 0xff8000001c1c7808 */ /* 0x010fe20002800000 */
[----:B------:R-:W-:-:S03]  /*3b20*/  FMUL.FTZ R55, R55, UR4 ;  /* 0x0000000437377c20 */ /* 0x000fc60008410000 */
[----:B------:R-:W-:-:S03]  /*3b30*/  FMNMX.FTZ R5, R28, R5, !PT ;  /* 0x000000051c057209 */ /* 0x000fc60007810000 */
[----:B------:R-:W4:Y:S01]  /*3b40*/  MUFU.TANH R32, R32 ;  /* 0x0000002000207308 */ /* 0x000f220000002400 */
[----:B--2---:R-:W-:-:S04]  /*3b50*/  FSEL R10, R29, -INF , P4 ;  /* 0xff8000001d0a7808 */ /* 0x004fc80002000000 */
[----:B------:R-:W-:-:S03]  /*3b60*/  FMNMX.FTZ R5, R10, R5, !PT ;  /* 0x000000050a057209 */ /* 0x000fc60007810000 */
[----:B------:R-:W2:Y:S01]  /*3b70*/  MUFU.TANH R27, R27 ;  /* 0x0000001b001b7308 */ /* 0x000ea20000002400 */
[----:B---3--:R-:W-:Y:S02]  /*3b80*/  FSEL R26, R26, -INF , P3 ;  /* 0xff8000001a1a7808 */ /* 0x008fe40001800000 */
[----:B------:R-:W-:-:S05]  /*3b90*/  ISETP.GT.AND P3, PT, R3, 0x11, PT ;  /* 0x000000110300780c */ /* 0x000fca0003f64270 */
[----:B------:R-:W3:Y:S01]  /*3ba0*/  MUFU.TANH R33, R33 ;  /* 0x0000002100217308 */ /* 0x000ee20000002400 */
[----:B----4-:R-:W-:-:S04]  /*3bb0*/  FSEL R32, R32, -INF , P2 ;  /* 0xff80000020207808 */ /* 0x010fc80001000000 */
[----:B------:R-:W-:-:S03]  /*3bc0*/  FMNMX.FTZ R5, R32, R5, !PT ;  /* 0x0000000520057209 */ /* 0x000fc60007810000 */
[----:B------:R-:W4:Y:S01]  /*3bd0*/  MUFU.TANH R30, R30 ;  /* 0x0000001e001e7308 */ /* 0x000f220000002400 */
[----:B--2---:R-:W-:Y:S02]  /*3be0*/  FSEL R27, R27, -INF , P6 ;  /* 0xff8000001b1b7808 */ /* 0x004fe40003000000 */
[----:B------:R-:W-:-:S05]  /*3bf0*/  ISETP.GT.AND P6, PT, R3, 0x18, PT ;  /* 0x000000180300780c */ /* 0x000fca0003fc4270 */
[----:B------:R-:W2:Y:S01]  /*3c00*/  MUFU.TANH R36, R36 ;  /* 0x0000002400247308 */ /* 0x000ea20000002400 */
[----:B---3--:R-:W-:-:S04]  /*3c10*/  FSEL R14, R33, -INF , P3 ;  /* 0xff800000210e7808 */ /* 0x008fc80001800000 */
[----:B------:R-:W-:-:S03]  /*3c20*/  FMNMX.FTZ R5, R14, R5, !PT ;  /* 0x000000050e057209 */ /* 0x000fc60007810000 */
[----:B------:R-:W1:Y:S01]  /*3c30*/  MUFU.TANH R31, R31 ;  /* 0x0000001f001f7308 */ /* 0x000e620000002400 */
[----:B----4-:R-:W-:Y:S02]  /*3c40*/  FSEL R30, R30, -INF , P5 ;  /* 0xff8000001e1e7808 */ /* 0x010fe40002800000 */
        /* <DEDUP_REMOVED lines=48> */
[----:B------:R-:W-:Y:S02]  /*3f50*/  ISETP.GT.AND P2, PT, R3, 0x39, PT ;  /* 0x000000390300780c */ /* 0x000fe40003f44270 */
[----:B------:R-:W-:-:S03]  /*3f60*/  FMNMX.FTZ R3, R26, R27, !PT ;  /* 0x0000001b1a037209 */ /* 0x000fc60007810000 */
[----:B------:R-:W2:Y:S01]  /*3f70*/  MUFU.TANH R47, R47 ;  /* 0x0000002f002f7308 */ /* 0x000ea20000002400 */
[----:B-1----:R-:W-:Y:S02]  /*3f80*/  FSEL R52, R52, -INF , P3 ;  /* 0xff80000034347808 */ /* 0x002fe40001800000 */
[----:B------:R-:W-:Y:S02]  /*3f90*/  FMNMX.FTZ R3, R30, R3, !PT ;  /* 0x000000031e037209 */ /* 0x000fe40007810000 */
[----:B------:R-:W-:Y:S02]  /*3fa0*/  FMNMX.FTZ R5, R52, R5, !PT ;  /* 0x0000000534057209 */ /* 0x000fe40007810000 */
[----:B------:R-:W-:Y:S01]  /*3fb0*/  FMNMX.FTZ R3, R8, R3, !PT ;  /* 0x0000000308037209 */ /* 0x000fe20007810000 */
[----:B------:R-:W1:Y:S01]  /*3fc0*/  MUFU.TANH R50, R50 ;  /* 0x0000003200327308 */ /* 0x000e620000002400 */
[----:B---3--:R-:W-:Y:S02]  /*3fd0*/  FSEL R68, R53, -INF , P2 ;  /* 0xff80000035447808 */ /* 0x008fe40001000000 */
[----:B------:R-:W-:-:S02]  /*3fe0*/  FMNMX.FTZ R3, R34, R3, !PT ;  /* 0x0000000322037209 */ /* 0x000fc40007810000 */
[----:B------:R-:W-:Y:S02]  /*3ff0*/  FMNMX.FTZ R5, R68, R5, !PT ;  /* 0x0000000544057209 */ /* 0x000fe40007810000 */
[----:B------:R-:W-:Y:S01]  /*4000*/  FMNMX.FTZ R3, R12, R3, !PT ;  /* 0x000000030c037209 */ /* 0x000fe20007810000 */
[----:B------:R-:W-:Y:S01]  /*4010*/  MUFU.TANH R51, R51 ;  /* 0x0000003300337308 */ /* 0x000fe20000002400 */
[----:B--2---:R-:W-:Y:S01]  /*4020*/  FSEL R48, R47, -INF , P6 ;  /* 0xff8000002f307808 */ /* 0x004fe20003000000 */
[----:B------:R-:W2:Y:S01]  /*4030*/  SHFL.BFLY PT, R0, R5, 0x2, 0x1f ;  /* 0x0c401f0005007f89 */ /* 0x000ea200000e0000 */
[----:B------:R-:W-:-:S04]  /*4040*/  FMNMX.FTZ R3, R38, R3, !PT ;  /* 0x0000000326037209 */ /* 0x000fc80007810000 */
[----:B------:R-:W-:Y:S01]  /*4050*/  FMNMX.FTZ R3, R20, R3, !PT ;  /* 0x0000000314037209 */ /* 0x000fe20007810000 */
[----:B------:R-:W3:Y:S01]  /*4060*/  MUFU.TANH R54, R54 ;  /* 0x0000003600367308 */ /* 0x000ee20000002400 */
[----:B-1----:R-:W-:Y:S02]  /*4070*/  FSEL R50, R50, -INF , P5 ;  /* 0xff80000032327808 */ /* 0x002fe40002800000 */
[----:B------:R-:W-:-:S04]  /*4080*/  FMNMX.FTZ R3, R42, R3, !PT ;  /* 0x000000032a037209 */ /* 0x000fc80007810000 */
[----:B------:R-:W-:Y:S01]  /*4090*/  FMNMX.FTZ R3, R44, R3, !PT ;  /* 0x000000032c037209 */ /* 0x000fe20007810000 */
[----:B------:R-:W1:Y:S03]  /*40a0*/  MUFU.TANH R55, R55 ;  /* 0x0000003700377308 */ /* 0x000e660000002400 */
[----:B------:R-:W-:-:S04]  /*40b0*/  FMNMX.FTZ R3, R46, R3, !PT ;  /* 0x000000032e037209 */ /* 0x000fc80007810000 */
[----:B------:R-:W-:Y:S02]  /*40c0*/  FMNMX.FTZ R3, R48, R3, !PT ;  /* 0x0000000330037209 */ /* 0x000fe40007810000 */
[----:B---3--:R-:W-:Y:S02]  /*40d0*/  FSEL R54, R54, -INF , P3 ;  /* 0xff80000036367808 */ /* 0x008fe40001800000 */
[----:B--2---:R-:W-:Y:S01]  /*40e0*/  FMNMX.FTZ R0, R5, R0, !PT ;  /* 0x0000000005007209 */ /* 0x004fe20007810000 */
[----:B------:R-:W-:Y:S01]  /*40f0*/  IMAD.U32 R5, RZ, RZ, UR5 ;  /* 0x00000005ff057e24 */ /* 0x000fe2000f8e00ff */
[----:B------:R-:W-:-:S03]  /*4100*/  FMNMX.FTZ R3, R50, R3, !PT ;  /* 0x0000000332037209 */ /* 0x000fc60007810000 */
[----:B------:R-:W2:Y:S01]  /*4110*/  SHFL.BFLY PT, R7, R0, 0x1, 0x1f ;  /* 0x0c201f0000077f89 */ /* 0x000ea200000e0000 */
[----:B-1----:R-:W-:Y:S02]  /*4120*/  FSEL R66, R55, -INF , P2 ;  /* 0xff80000037427808 */ /* 0x002fe40001000000 */
[----:B--2---:R-:W-:-:S04]  /*4130*/  FMNMX.FTZ R0, R0, R7, !PT ;  /* 0x0000000700007209 */ /* 0x004fc80007810000 */
[C---:B------:R-:W-:Y:S01]  /*4140*/  FSETP.NEU.FTZ.AND P6, PT, R0.reuse, -INF , PT ;  /* 0xff8000000000780b */ /* 0x040fe20003fdd000 */
[----:B------:R-:W-:-:S05]  /*4150*/  FMUL.FTZ R7, R0, R5 ;  /* 0x0000000500077220 */ /* 0x000fca0000410000 */
[----:B------:R-:W-:-:S05]  /*4160*/  FSEL R7, R7, RZ, P6 ;  /* 0x000000ff07077208 */ /* 0x000fca0003000000 */
[-CC-:B------:R-:W-:Y:S01]  /*4170*/  FFMA.FTZ R9, R24, R5.reuse, -R7.reuse ;  /* 0x0000000518097223 */ /* 0x180fe20000010807 */
[----:B------:R-:W-:Y:S01]  /*4180*/  FSEL R24, R51, -INF , P4 ;  /* 0xff80000033187808 */ /* 0x000fe20002000000 */
        /* <DEDUP_REMOVED lines=12> */
[-CC-:B-1----:R-:W-:Y:S01]  /*4250*/  FFMA.FTZ R9, R10, R5.reuse, -R7.reuse ;  /* 0x000000050a097223 */ /* 0x182fe20000010807 */
[-CC-:B------:R-:W-:Y:S01]  /*4260*/  FFMA.FTZ R58, R58, R5.reuse, -R7.reuse ;  /* 0x000000053a3a7223 */ /* 0x180fe20000010807 */
[-CC-:B------:R-:W-:Y:S01]  /*4270*/  FFMA.FTZ R60, R60, R5.reuse, -R7.reuse ;  /* 0x000000053c3c7223 */ /* 0x180fe20000010807 */
[-CC-:B------:R-:W-:Y:S01]  /*4280*/  FFMA.FTZ R62, R62, R5.reuse, -R7.reuse ;  /* 0x000000053e3e7223 */ /* 0x180fe20000010807 */
[----:B------:R-:W1:Y:S01]  /*4290*/  SHFL.BFLY PT, R10, R3, 0x2, 0x1f ;  /* 0x0c401f00030a7f89 */ /* 0x000e6200000e0000 */
[----:B------:R-:W-:Y:S01]  /*42a0*/  MUFU.EX2 R11, R9 ;  /* 0x00000009000b7308 */ /* 0x000fe20000000800 */
[-CC-:B------:R-:W-:Y:S01]  /*42b0*/  FFMA.FTZ R64, R64, R5.reuse, -R7.reuse ;  /* 0x0000000540407223 */ /* 0x180fe20000010807 */
[-CC-:B------:R-:W-:Y:S01]  /*42c0*/  FFMA.FTZ R52, R52, R5.reuse, -R7.reuse ;  /* 0x0000000534347223 */ /* 0x180fe20000010807 */
[----:B------:R-:W-:Y:S01]  /*42d0*/  FFMA.FTZ R68, R68, R5, -R7 ;  /* 0x0000000544447223 */ /* 0x000fe20000010807 */
[----:B------:R-:W-:-:S04]  /*42e0*/  LEA.HI R7, R19, R18, RZ, 0x4 ;  /* 0x0000001213077211 */ /* 0x000fc800078f20ff */
[----:B------:R-:W-:Y:S08]  /*42f0*/  MUFU.EX2 R25, R25 ;  /* 0x0000001900197308 */ /* 0x000ff00000000800 */
[----:B------:R-:W2:Y:S01]  /*4300*/  MUFU.EX2 R28, R28 ;  /* 0x0000001c001c7308 */ /* 0x000ea20000000800 */
[----:B-1----:R-:W-:-:S07]  /*4310*/  FMNMX.FTZ R10, R3, R10, !PT ;  /* 0x0000000a030a7209 */ /* 0x002fce0007810000 */
[----:B------:R-:W-:Y:S01]  /*4320*/  MUFU.EX2 R32, R32 ;  /* 0x0000002000207308 */ /* 0x000fe20000000800 */
[----:B------:R-:W1:Y:S07]  /*4330*/  SHFL.BFLY PT, R3, R10, 0x1, 0x1f ;  /* 0x0c201f000a037f89 */ /* 0x000e6e00000e0000 */
[----:B------:R3:W4:Y:S01]  /*4340*/  MUFU.EX2 R15, R14 ;  /* 0x0000000e000f7308 */ /* 0x0007220000000800 */
[----:B--2---:R-:W-:-:S07]  /*4350*/  F2FP.BF16.F32.PACK_AB R154, R11, R28 ;  /* 0x0000001c0b9a723e */ /* 0x004fce00000010ff */
[----:B------:R-:W-:Y:S01]  /*4360*/  MUFU.EX2 R36, R36 ;  /* 0x0000002400247308 */ /* 0x000fe20000000800 */
[----:B---3--:R-:W-:-:S07]  /*4370*/  IMAD.U32 R14, RZ, RZ, UR36 ;  /* 0x00000024ff0e7e24 */ /* 0x008fce000f8e00ff */
[----:B------:R-:W-:Y:S01]  /*4380*/  MUFU.EX2 R21, R22 ;  /* 0x0000001600157308 */ /* 0x000fe20000000800 */
[----:B----4-:R-:W-:Y:S02]  /*4390*/  F2FP.BF16.F32.PACK_AB R156, R15, R32 ;  /* 0x000000200f9c723e */ /* 0x010fe400000010ff */
[----:B-1----:R-:W-:-:S04]  /*43a0*/  FMNMX.FTZ R3, R10, R3, !PT ;  /* 0x000000030a037209 */ /* 0x002fc80007810000 */
[C---:B------:R-:W-:Y:S01]  /*43b0*/  FSETP.NEU.FTZ.AND P2, PT, R3.reuse, -INF , PT ;  /* 0xff8000000300780b */ /* 0x040fe20003f5d000 */
[-C--:B------:R-:W-:Y:S01]  /*43c0*/  FMUL.FTZ R9, R3, R5.reuse ;  /* 0x0000000503097220 */ /* 0x080fe20000410000 */
[----:B------:R-:W-:Y:S04]  /*43d0*/  MUFU.EX2 R40, R40 ;  /* 0x0000002800287308 */ /* 0x000fe80000000800 */
[----:B------:R-:W-:Y:S02]  /*43e0*/  FSEL R35, R9, RZ, P2 ;  /* 0x000000ff09237208 */ /* 0x000fe40001000000 */
[----:B------:R-:W-:Y:S02]  /*43f0*/  LOP3.LUT R9, R7, 0xfffffff0, RZ, 0xc0, !PT ;  /* 0xfffffff007097812 */ /* 0x000fe400078ec0ff */
[----:B------:R-:W1:Y:S01]  /*4400*/  MUFU.EX2 R23, R56 ;  /* 0x0000003800177308 */ /* 0x000e620000000800 */
[-CC-:B------:R-:W-:Y:S01]  /*4410*/  FFMA.FTZ R10, R8, R5.reuse, -R35.reuse ;  /* 0x00000005080a7223 */ /* 0x180fe20000010823 */
[----:B------:R-:W-:Y:S01]  /*4420*/  FFMA.FTZ R12, R12, R5, -R35 ;  /* 0x000000050c0c7223 */ /* 0x000fe20000010823 */
[----:B------:R-:W-:-:S02]  /*4430*/  IMAD.IADD R9, R18, 0x1, -R9 ;  /* 0x0000000112097824 */ /* 0x000fc400078e0a09 */
[-CC-:B------:R-:W-:Y:S01]  /*4440*/  FFMA.FTZ R26, R26, R5.reuse, -R35.reuse ;  /* 0x000000051a1a7223 */ /* 0x180fe20000010823 */
[-CC-:B------:R-:W-:Y:S01]  /*4450*/  FFMA.FTZ R27, R27, R5.reuse, -R35.reuse ;  /* 0x000000051b1b7223 */ /* 0x180fe20000010823 */
[-CC-:B------:R-:W-:Y:S01]  /*4460*/  FFMA.FTZ R30, R30, R5.reuse, -R35.reuse ;  /* 0x000000051e1e7223 */ /* 0x180fe20000010823 */
[-C--:B------:R-:W-:Y:S01]  /*4470*/  FFMA.FTZ R34, R34, R5.reuse, -R35 ;  /* 0x0000000522227223 */ /* 0x080fe20000010823 */
[----:B------:R-:W-:Y:S01]  /*4480*/  SHF.R.S32.HI R8, RZ, 0x1f, R9 ;  /* 0x0000001fff087819 */ /* 0x000fe20000011409 */
[----:B------:R2:W-:Y:S01]  /*4490*/  MUFU.EX2 R155, R10 ;  /* 0x0000000a009b7308 */ /* 0x0005e20000000800 */
[-CC-:B------:R-:W-:Y:S01]  /*44a0*/  FFMA.FTZ R38, R38, R5.reuse, -R35.reuse ;  /* 0x0000000526267223 */ /* 0x180fe20000010823 */
[----:B------:R-:W-:Y:S01]  /*44b0*/  LEA.HI R18, R19, R18, RZ, 0x5 ;  /* 0x0000001213127211 */ /* 0x000fe200078f28ff */
[--C-:B------:R-:W-:Y:S01]  /*44c0*/  FFMA.FTZ R20, R20, R5, -R35.reuse ;  /* 0x0000000514147223 */ /* 0x100fe20000010823 */
[----:B------:R-:W-:Y:S01]  /*44d0*/  LEA.HI R8, R8, R9, RZ, 0x3 ;  /* 0x0000000908087211 */ /* 0x000fe200078f18ff */
[-CC-:B------:R-:W-:Y:S01]  /*44e0*/  FFMA.FTZ R42, R42, R5.reuse, -R35.reuse ;  /* 0x000000052a2a7223 */ /* 0x180fe20000010823 */
[----:B------:R-:W-:Y:S01]  /*44f0*/  FFMA.FTZ R44, R44, R5, -R35 ;  /* 0x000000052c2c7223 */ /* 0x000fe20000010823 */
[----:B------:R-:W-:Y:S01]  /*4500*/  IMAD.SHL.U32 R18, R18, 0x20, RZ ;  /* 0x0000002012127824 */ /* 0x000fe200078e00ff */
[----:B------:R3:W-:Y:S01]  /*4510*/  MUFU.EX2 R157, R12 ;  /* 0x0000000c009d7308 */ /* 0x0007e20000000800 */
[C---:B--2---:R-:W-:Y:S01]  /*4520*/  LOP3.LUT R10, R8.reuse, 0xfffffff8, RZ, 0xc0, !PT ;  /* 0xfffffff8080a7812 */ /* 0x044fe200078ec0ff */
[----:B------:R-:W-:-:S02]  /*4530*/  IMAD.SHL.U32 R8, R8, 0x40, RZ ;  /* 0x0000004008087824 */ /* 0x000fc400078e00ff */
[-CC-:B------:R-:W-:Y:S01]  /*4540*/  FFMA.FTZ R46, R46, R5.reuse, -R35.reuse ;  /* 0x000000052e2e7223 */ /* 0x180fe20000010823 */
[----:B------:R-:W-:Y:S01]  /*4550*/  LOP3.LUT R37, R18, 0x7ffffc00, RZ, 0xc0, !PT ;  /* 0x7ffffc0012257812 */ /* 0x000fe200078ec0ff */
[-C--:B------:R-:W-:Y:S01]  /*4560*/  FFMA.FTZ R48, R48, R5.reuse, -R35 ;  /* 0x0000000530307223 */ /* 0x080fe20000010823 */
[----:B------:R-:W-:Y:S01]  /*4570*/  IMAD.IADD R10, R9, 0x1, -R10 ;  /* 0x00000001090a7824 */ /* 0x000fe200078e0a0a */
[----:B------:R-:W-:Y:S01]  /*4580*/  SHF.R.S32.HI R9, RZ, 0x4, R7 ;  /* 0x00000004ff097819 */ /* 0x000fe20000011407 */
[----:B------:R-:W-:Y:S01]  /*4590*/  MUFU.EX2 R26, R26 ;  /* 0x0000001a001a7308 */ /* 0x000fe20000000800 */
[-C--:B------:R-:W-:Y:S01]  /*45a0*/  FFMA.FTZ R50, R50, R5.reuse, -R35 ;  /* 0x0000000532327223 */ /* 0x080fe20000010823 */
[----:B------:R-:W-:Y:S01]  /*45b0*/  IMAD.SHL.U32 R7, R10, 0x40, RZ ;  /* 0x000000400a077824 */ /* 0x000fe200078e00ff */
[----:B---3--:R-:W-:Y:S01]  /*45c0*/  SHF.L.U32 R12, R9, 0x3, RZ ;  /* 0x00000003090c7819 */ /* 0x008fe200000006ff */
[----:B------:R-:W-:Y:S01]  /*45d0*/  FADD.FTZ R9, R152, R25 ;  /* 0x0000001998097221 */ /* 0x000fe20000010000 */
[----:B------:R-:W-:Y:S01]  /*45e0*/  LOP3.LUT P2, RZ, R10, 0x2, RZ, 0xc0, !PT ;  /* 0x000000020aff7812 */ /* 0x000fe2000784c0ff */
[-C--:B------:R-:W-:Y:S01]  /*45f0*/  FFMA.FTZ R24, R24, R5.reuse, -R35 ;  /* 0x0000000518187223 */ /* 0x080fe20000010823 */
[----:B------:R-:W-:Y:S01]  /*4600*/  LOP3.LUT R7, R7, 0x1c0, RZ, 0xc0, !PT ;  /* 0x000001c007077812 */ /* 0x000fe200078ec0ff */
[----:B------:R-:W2:Y:S01]  /*4610*/  MUFU.EX2 R27, R27 ;  /* 0x0000001b001b7308 */ /* 0x000ea20000000800 */
[----:B------:R-:W-:Y:S01]  /*4620*/  LOP3.LUT P3, RZ, R10, 0x4, RZ, 0xc0, !PT ;  /* 0x000000040aff7812 */ /* 0x000fe2000786c0ff */
[----:B------:R-:W-:Y:S01]  /*4630*/  FADD.FTZ R10, R28, R9 ;  /* 0x000000091c0a7221 */ /* 0x000fe20000010000 */
[----:B------:R-:W-:Y:S01]  /*4640*/  LOP3.LUT R12, R7, 0x8, R12, 0xf8, !PT ;  /* 0x00000008070c7812 */ /* 0x000fe200078ef80c */
[----:B------:R-:W-:Y:S01]  /*4650*/  FFMA.FTZ R54, R54, R5, -R35 ;  /* 0x0000000536367223 */ /* 0x000fe20000010823 */
[----:B------:R-:W-:Y:S01]  /*4660*/  SHF.R.U32.HI R7, RZ, 0x3, R7 ;  /* 0x00000003ff077819 */ /* 0x000fe20000011607 */
[----:B------:R-:W-:Y:S01]  /*4670*/  FADD.FTZ R9, R11, R10 ;  /* 0x0000000a0b097221 */ /* 0x000fe20000010000 */
[----:B------:R-:W-:Y:S01]  /*4680*/  LOP3.LUT R10, R8, 0x7ffffe00, RZ, 0xc0, !PT ;  /* 0x7ffffe00080a7812 */ /* 0x000fe200078ec0ff */
[----:B------:R-:W3:Y:S01]  /*4690*/  MUFU.EX2 R30, R30 ;  /* 0x0000001e001e7308 */ /* 0x000ee20000000800 */
[----:B------:R-:W-:Y:S01]  /*46a0*/  LOP3.LUT R12, R12, R7, RZ, 0x3c, !PT ;  /* 0x000000070c0c7212 */ /* 0x000fe200078e3cff */
[----:B------:R-:W-:-:S02]  /*46b0*/  @!P1 VIADD R7, R14, 0x28c40 ;  /* 0x00028c400e079836 */ /* 0x000fc40000000000 */
[----:B------:R-:W-:Y:S01]  /*46c0*/  FADD.FTZ R8, R32, R9 ;  /* 0x0000000920087221 */ /* 0x000fe20000010000 */
[----:B-1----:R-:W-:Y:S01]  /*46d0*/  F2FP.BF16.F32.PACK_AB R160, R23, R40 ;  /* 0x0000002817a0723e */ /* 0x002fe200000010ff */
[----:B------:R-:W-:Y:S01]  /*46e0*/  FFMA.FTZ R35, R66, R5, -R35 ;  /* 0x0000000542237223 */ /* 0x000fe20000010823 */
[----:B------:R-:W-:Y:S01]  /*46f0*/  IADD3 R12, R12, R10, R37 ;  /* 0x0000000a0c0c7210 */ /* 0x000fe20007ffe025 */
[----:B------:R-:W-:Y:S01]  /*4700*/  FADD.FTZ R9, R15, R8 ;  /* 0x000000080f097221 */ /* 0x000fe20000010000 */
[----:B------:R-:W1:Y:S01]  /*4710*/  MUFU.EX2 R34, R34 ;  /* 0x0000002200227308 */ /* 0x000e620000000800 */
[----:B------:R-:W-:Y:S02]  /*4720*/  @!P1 PRMT R7, RZ, 0x654, R7 ;  /* 0x00000654ff079816 */ /* 0x000fe40000000007 */
[----:B------:R-:W-:Y:S01]  /*4730*/  FADD.FTZ R10, R36, R9 ;  /* 0x00000009240a7221 */ /* 0x000fe20000010000 */
[----:B------:R-:W-:Y:S01]  /*4740*/  F2FP.BF16.F32.PACK_AB R158, R21, R36 ;  /* 0x00000024159e723e */ /* 0x000fe200000010ff */
[----:B------:R4:W-:Y:S01]  /*4750*/  @!P1 SYNCS.ARRIVE.TRANS64.RED.A1T0 RZ, [R7+URZ], RZ ;  /* 0x000000ff07ff99a7 */ /* 0x0009e2000810043f */
[----:B------:R-:W-:Y:S01]  /*4760*/  F2FP.BF16.F32.PACK_AB R152, R25, R152 ;  /* 0x000000981998723e */ /* 0x000fe200000010ff */
[----:B------:R-:W-:Y:S01]  /*4770*/  FADD.FTZ R9, R21, R10 ;  /* 0x0000000a15097221 */ /* 0x000fe20000010000 */
[----:B------:R-:W5:Y:S01]  /*4780*/  MUFU.EX2 R38, R38 ;  /* 0x0000002600267308 */ /* 0x000f620000000800 */
[----:B--2---:R-:W-:-:S02]  /*4790*/  F2FP.BF16.F32.PACK_AB R153, R27, R26 ;  /* 0x0000001a1b99723e */ /* 0x004fc400000010ff */
[----:B------:R-:W-:Y:S01]  /*47a0*/  FADD.FTZ R10, R40, R9 ;  /* 0x00000009280a7221 */ /* 0x000fe20000010000 */
[----:B----4-:R-:W-:-:S03]  /*47b0*/  FADD.FTZ R7, R26, R27 ;  /* 0x0000001b1a077221 */ /* 0x010fc60000010000 */
[----:B------:R-:W-:Y:S01]  /*47c0*/  FADD.FTZ R15, R23, R10 ;  /* 0x0000000a170f7221 */ /* 0x000fe20000010000 */
[----:B------:R-:W2:Y:S01]  /*47d0*/  MUFU.EX2 R159, R20 ;  /* 0x00000014009f7308 */ /* 0x000ea20000000800 */
[----:B---3--:R-:W-:Y:S01]  /*47e0*/  FADD.FTZ R8, R30, R7 ;  /* 0x000000071e087221 */ /* 0x008fe20000010000 */
[----:B------:R-:W-:-:S03]  /*47f0*/  IMAD.MOV.U32 R23, RZ, RZ, 0x20 ;  /* 0x00000020ff177424 */ /* 0x000fc600078e00ff */
[C---:B------:R-:W-:Y:S01]  /*4800*/  FADD.FTZ R7, R155.reuse, R8 ;  /* 0x000000089b077221 */ /* 0x040fe20000010000 */
[----:B------:R-:W-:Y:S02]  /*4810*/  F2FP.BF16.F32.PACK_AB R155, R155, R30 ;  /* 0x0000001e9b9b723e */ /* 0x000fe400000010ff */
[----:B------:R-:W3:Y:S01]  /*4820*/  MUFU.EX2 R42, R42 ;  /* 0x0000002a002a7308 */ /* 0x000ee20000000800 */
[----:B-1----:R-:W-:Y:S01]  /*4830*/  FADD.FTZ R8, R34, R7 ;  /* 0x0000000722087221 */ /* 0x002fe20000010000 */
[----:B------:R-:W-:-:S03]  /*4840*/  SEL R23, R23, 0xffffffe0, !P2 ;  /* 0xffffffe017177807 */ /* 0x000fc60005000000 */
[C---:B------:R-:W-:Y:S01]  /*4850*/  FADD.FTZ R7, R157.reuse, R8 ;  /* 0x000000089d077221 */ /* 0x040fe20000010000 */
[----:B------:R-:W-:Y:S02]  /*4860*/  F2FP.BF16.F32.PACK_AB R157, R157, R34 ;  /* 0x000000229d9d723e */ /* 0x000fe400000010ff */
[----:B------:R-:W1:Y:S01]  /*4870*/  MUFU.EX2 R161, R44 ;  /* 0x0000002c00a17308 */ /* 0x000e620000000800 */
[----:B-----5:R-:W-:Y:S01]  /*4880*/  FADD.FTZ R8, R38, R7 ;  /* 0x0000000726087221 */ /* 0x020fe20000010000 */
[----:B------:R-:W-:Y:S01]  /*4890*/  LEA R7, R12, UR36, 0x1 ;  /* 0x000000240c077c11 */ /* 0x000fe2000f8e08ff */
[----:B------:R-:W-:Y:S02]  /*48a0*/  BAR.SYNC.DEFER_BLOCKING 0xf, 0x100 ;  /* 0x03c4000000007b1d */ /* 0x000fe40000010000 */
[----:B--2---:R-:W-:Y:S01]  /*48b0*/  FADD.FTZ R9, R159, R8 ;  /* 0x000000089f097221 */ /* 0x004fe20000010000 */
[C---:B------:R-:W-:Y:S01]  /*48c0*/  IADD3 R12, R7.reuse, 0x26800, RZ ;  /* 0x00026800070c7810 */ /* 0x040fe20007ffe0ff */
[----:B------:R-:W-:Y:S01]  /*48d0*/  VIADD R8, R7, 0x26840 ;  /* 0x0002684007087836 */ /* 0x000fe20000000000 */
[----:B------:R-:W-:Y:S01]  /*48e0*/  F2FP.BF16.F32.PACK_AB R159, R159, R38 ;  /* 0x000000269f9f723e */ /* 0x000fe200000010ff */
[----:B------:R-:W2:Y:S01]  /*48f0*/  MUFU.EX2 R58, R58 ;  /* 0x0000003a003a7308 */ /* 0x000ea20000000800 */
[----:B---3--:R-:W-:Y:S01]  /*4900*/  FADD.FTZ R10, R42, R9 ;  /* 0x000000092a0a7221 */ /* 0x008fe20000010000 */
[----:B------:R-:W-:-:S02]  /*4910*/  @P3 VIADD R8, R12, 0xffffffc0 ;  /* 0xffffffc00c083836 */ /* 0x000fc40000000000 */
[----:B------:R-:W-:-:S04]  /*4920*/  IMAD.IADD R9, R12, 0x1, R23 ;  /* 0x000000010c097824 */ /* 0x000fc800078e0217 */
[----:B------:R-:W3:Y:S01]  /*4930*/  MUFU.EX2 R46, R46 ;  /* 0x0000002e002e7308 */ /* 0x000ee20000000800 */
[C---:B-1----:R-:W-:Y:S01]  /*4940*/  FADD.FTZ R21, R161.reuse, R10 ;  /* 0x0000000aa1157221 */ /* 0x042fe20000010000 */
[----:B------:R-:W-:Y:S01]  /*4950*/  F2FP.BF16.F32.PACK_AB R161, R161, R42 ;  /* 0x0000002aa1a1723e */ /* 0x000fe200000010ff */
[----:B------:R-:W-:-:S05]  /*4960*/  IMAD.IADD R10, R23, 0x1, R8 ;  /* 0x00000001170a7824 */ /* 0x000fca00078e0208 */
[----:B------:R-:W1:Y:S01]  /*4970*/  MUFU.EX2 R29, R60 ;  /* 0x0000003c001d7308 */ /* 0x000e620000000800 */
[----:B--2---:R-:W-:Y:S01]  /*4980*/  FADD.FTZ R12, R58, R15 ;  /* 0x0000000f3a0c7221 */ /* 0x004fe20000010000 */
[----:B------:R2:W-:Y:S04]  /*4990*/  STSM.16.M88.4 [R7+0x26800], R152 ;  /* 0x0268009807007844 */ /* 0x0005e80000000200 */
[----:B------:R2:W-:Y:S02]  /*49a0*/  STSM.16.M88.4 [R9], R156 ;  /* 0x0000009c09007844 */ /* 0x0005e40000000200 */
[----:B------:R-:W4:Y:S01]  /*49b0*/  MUFU.EX2 R19, R48 ;  /* 0x0000003000137308 */ /* 0x000f220000000800 */
[----:B---3--:R-:W-:-:S07]  /*49c0*/  FADD.FTZ R18, R46, R21 ;  /* 0x000000152e127221 */ /* 0x008fce0000010000 */
[----:B------:R-:W-:Y:S01]  /*49d0*/  MUFU.EX2 R62, R62 ;  /* 0x0000003e003e7308 */ /* 0x000fe20000000800 */
[C---:B-1----:R-:W-:Y:S01]  /*49e0*/  F2FP.BF16.F32.PACK_AB R162, R29.reuse, R58 ;  /* 0x0000003a1da2723e */ /* 0x042fe200000010ff */
[----:B------:R-:W-:-:S06]  /*49f0*/  FADD.FTZ R29, R29, R12 ;  /* 0x0000000c1d1d7221 */ /* 0x000fcc0000010000 */
[----:B------:R-:W1:Y:S01]  /*4a00*/  MUFU.EX2 R31, R64 ;  /* 0x00000040001f7308 */ /* 0x000e620000000800 */
[C---:B----4-:R-:W-:Y:S01]  /*4a10*/  F2FP.BF16.F32.PACK_AB R163, R19.reuse, R46 ;  /* 0x0000002e13a3723e */ /* 0x050fe200000010ff */
[----:B------:R-:W-:-:S04]  /*4a20*/  FADD.FTZ R19, R19, R18 ;  /* 0x0000001213137221 */ /* 0x000fc80000010000 */
[----:B------:R2:W-:Y:S02]  /*4a30*/  STSM.16.M88.4 [R8], R160 ;  /* 0x000000a008007844 */ /* 0x0005e40000000200 */
[----:B------:R-:W-:Y:S08]  /*4a40*/  MUFU.EX2 R50, R50 ;  /* 0x0000003200327308 */ /* 0x000ff00000000800 */
[----:B------:R-:W3:Y:S01]  /*4a50*/  MUFU.EX2 R11, R24 ;  /* 0x00000018000b7308 */ /* 0x000ee20000000800 */
[----:B-1----:R-:W-:Y:S01]  /*4a60*/  F2FP.BF16.F32.PACK_AB R164, R31, R62 ;  /* 0x0000003e1fa4723e */ /* 0x002fe200000010ff */
[----:B------:R-:W-:-:S04]  /*4a70*/  FADD.FTZ R62, R62, R29 ;  /* 0x0000001d3e3e7221 */ /* 0x000fc80000010000 */
[----:B------:R-:W-:Y:S02]  /*4a80*/  FADD.FTZ R31, R31, R62 ;  /* 0x0000003e1f1f7221 */ /* 0x000fe40000010000 */
[----:B------:R-:W1:Y:S08]  /*4a90*/  MUFU.EX2 R52, R52 ;  /* 0x0000003400347308 */ /* 0x000e700000000800 */
[----:B------:R-:W4:Y:S01]  /*4aa0*/  MUFU.EX2 R33, R68 ;  /* 0x0000004400217308 */ /* 0x000f220000000800 */
[----:B---3--:R-:W-:Y:S01]  /*4ab0*/  F2FP.BF16.F32.PACK_AB R165, R11, R50 ;  /* 0x000000320ba5723e */ /* 0x008fe200000010ff */
[----:B------:R-:W-:-:S04]  /*4ac0*/  FADD.FTZ R50, R50, R19 ;  /* 0x0000001332327221 */ /* 0x000fc80000010000 */
[----:B------:R-:W-:Y:S02]  /*4ad0*/  FADD.FTZ R11, R11, R50 ;  /* 0x000000320b0b7221 */ /* 0x000fe40000010000 */
[----:B------:R-:W-:Y:S01]  /*4ae0*/  MUFU.EX2 R54, R54 ;  /* 0x0000003600367308 */ /* 0x000fe20000000800 */
[----:B-1----:R-:W-:-:S07]  /*4af0*/  FADD.FTZ R12, R52, R31 ;  /* 0x0000001f340c7221 */ /* 0x002fce0000010000 */
[----:B------:R-:W1:Y:S01]  /*4b00*/  MUFU.EX2 R35, R35 ;  /* 0x0000002300237308 */ /* 0x000e620000000800 */
[C---:B----4-:R-:W-:Y:S01]  /*4b10*/  F2FP.BF16.F32.PACK_AB R166, R33.reuse, R52 ;  /* 0x0000003421a6723e */ /* 0x050fe200000010ff */
[----:B------:R-:W-:Y:S01]  /*4b20*/  FADD.FTZ R12, R33, R12 ;  /* 0x0000000c210c7221 */ /* 0x000fe20000010000 */
[----:B-1----:R-:W-:Y:S01]  /*4b30*/  F2FP.BF16.F32.PACK_AB R167, R35, R54 ;  /* 0x0000003623a7723e */ /* 0x002fe200000010ff */
[----:B------:R-:W-:-:S04]  /*4b40*/  FADD.FTZ R54, R54, R11 ;  /* 0x0000000b36367221 */ /* 0x000fc80000010000 */
[----:B------:R2:W-:Y:S01]  /*4b50*/  STSM.16.M88.4 [R10], R164 ;  /* 0x000000a40a007844 */ /* 0x0005e20000000200 */
[----:B------:R-:W-:Y:S01]  /*4b60*/  FADD.FTZ R11, R35, R54 ;  /* 0x00000036230b7221 */ /* 0x000fe20000010000 */
[----:B------:R-:W-:Y:S06]  /*4b70*/  @!P0 BRA `(.L_x_3021) ;  /* 0x0000000000048947 */ /* 0x000fec0003800000 */
[----:B------:R-:W-:Y:S01]  /*4b80*/  BPT.TRAP 0x1 ;  /* 0x000000040000795c */ /* 0x000fe20000300000 */
.L_x_3021:
[----:B------:R1:W3:Y:S01]  /*4b90*/  SYNCS.PHASECHK.TRANS64.TRYWAIT P2, [UR36+0x28c50], R13 ;  /* 0x028c500dff0075a7 */ /* 0x0002e20008040164 */
[----:B------:R-:W-:Y:S05]  /*4ba0*/  @!P0 BRA `(.L_x_3022) ;  /* 0x0000000000048947 */ /* 0x000fea0003800000 */
[----:B------:R-:W-:Y:S01]  /*4bb0*/  BPT.TRAP 0x1 ;  /* 0x000000040000795c */ /* 0x000fe20000300000 */
.L_x_3022:
[----:B------:R-:W-:Y:S01]  /*4bc0*/  ULOP3.LUT UR24, UR37, 0x2000000, URZ, 0xfc, !UPT ;  /* 0x0200000025187892 */ /* 0x000fe2000f8efc3f */
[----:B---3--:R-:W-:Y:S11]  /*4bd0*/  @P2 BRA `(.L_x_3023) ;  /* 0x0000000000082947 */ /* 0x008ff60003800000 */
[----:B------:R-:W3:Y:S02]  /*4be0*/  SYNCS.PHASECHK.TRANS64.TRYWAIT P2, [UR36+0x28c50], R13 ;  /* 0x028c500dff0075a7 */ /* 0x000ee40008040164 */
[----:B---3--:R-:W-:Y:S05]  /*4bf0*/  @!P2 BRA `(.L_x_3024) ;  /* 0x000000980004a947 */ /* 0x008fea0003800000 */
.L_x_3023:
[----:B------:R-:W-:Y:S01]  /*4c00*/  WARPGROUP.ARRIVE ;  /* 0x00000000000079c5 */ /* 0x000fe20000000000 */
[----:B------:R-:W-:Y:S01]  /*4c10*/  UMOV UR10, UR24 ;  /* 0x00000018000a7c82 */ /* 0x000fe20008000000 */
[----:B------:R-:W-:Y:S01]  /*4c20*/  UMOV UR11, 0x40000040 ;  /* 0x40000040000b7882 */ /* 0x000fe20000000000 */
[----:B------:R-:W-:Y:S01]  /*4c30*/  UIADD3 UR4, UR24, 0x80, URZ ;  /* 0x0000008018047890 */ /* 0x000fe2000fffe03f */
[----:B01-3--:R-:W-:Y:S01]  /*4c40*/  IADD3 R13, R17, -0x2, RZ ;  /* 0xfffffffe110d7810 */ /* 0x00bfe20007ffe0ff */
[----:B------:R-:W-:Y:S01]  /*4c50*/  @!P1 VIADD R14, R14, 0x28c60 ;  /* 0x00028c600e0e9836 */ /* 0x000fe20000000000 */
[----:B------:R-:W-:Y:S01]  /*4c60*/  HGMMA.64x256x16.F32.BF16 R24, R152, gdesc[UR8].tnspB, RZ, !UPT, gsb0 ;  /* 0x43e0000898187df0 */ /* 0x000fe2000c0018ff */
[----:B------:R-:W-:Y:S01]  /*4c70*/  UMOV UR11, 0x40000040 ;  /* 0x40000040000b7882 */ /* 0x000fe20000000000 */
[----:B------:R-:W-:Y:S02]  /*4c80*/  ISETP.GE.AND P2, PT, R13, R16, PT ;  /* 0x000000100d00720c */ /* 0x000fe40003f46270 */
[----:B------:R-:W-:Y:S01]  /*4c90*/  UMOV UR10, UR4 ;  /* 0x00000004000a7c82 */ /* 0x000fe20008000000 */
[----:B------:R-:W-:Y:S01]  /*4ca0*/  UIADD3 UR4, UR24, 0x100, URZ ;  /* 0x0000010018047890 */ /* 0x000fe2000fffe03f */
[----:B------:R-:W-:Y:S01]  /*4cb0*/  @!P1 PRMT R14, RZ, 0x654, R14 ;  /* 0x00000654ff0e9816 */ /* 0x000fe2000000000e */
[----:B------:R-:W-:-:S02]  /*4cc0*/  WARPGROUP.DEPBAR.LE gsb0, 0x0 ;  /* 0x00008000000079c5 */ /* 0x000fc40000010000 */
[----:B------:R-:W-:-:S15]  /*4cd0*/  WARPGROUP.ARRIVE ;  /* 0x00000000000079c5 */ /* 0x000fde0000000000 */
[----:B------:R-:W-:-:S04]  /*4ce0*/  NOP ;  /* 0x0000000000007918 */ /* 0x000fc80000000000 */
[----:B------:R-:W-:Y:S01]  /*4cf0*/  HGMMA.64x256x16.F32.BF16 R24, R156, gdesc[UR8].tnspB, R24, gsb0 ;  /* 0x43e000089c187df0 */ /* 0x000fe20008001818 */
[----:B------:R-:W-:Y:S01]  /*4d00*/  UMOV UR10, UR4 ;  /* 0x00000004000a7c82 */ /* 0x000fe20008000000 */
[----:B------:R-:W-:Y:S01]  /*4d10*/  UMOV UR11, 0x40000040 ;  /* 0x40000040000b7882 */ /* 0x000fe20000000000 */
[----:B------:R-:W-:Y:S01]  /*4d20*/  UIADD3 UR4, UR24, 0x180, URZ ;  /* 0x0000018018047890 */ /* 0x000fe2000fffe03f */
[----:B------:R-:W-:Y:S02]  /*4d30*/  WARPGROUP.DEPBAR.LE gsb0, 0x0 ;  /* 0x00008000000079c5 */ /* 0x000fe40000010000 */
[----:B------:R-:W-:-:S15]  /*4d40*/  WARPGROUP.ARRIVE ;  /* 0x00000000000079c5 */ /* 0x000fde0000000000 */
[----:B------:R-:W-:-:S07]  /*4d50*/  NOP ;  /* 0x0000000000007918 */ /* 0x000fce0000000000 */
[----:B------:R-:W-:Y:S01]  /*4d60*/  HGMMA.64x256x16.F32.BF16 R24, R160, gdesc[UR8].tnspB, R24, gsb0 ;  /* 0x43e00008a0187df0 */ /* 0x000fe20008001818 */
[----:B------:R-:W-:Y:S01]  /*4d70*/  UMOV UR10, UR4 ;  /* 0x00000004000a7c82 */ /* 0x000fe20008000000 */
[----:B------:R-:W-:Y:S01]  /*4d80*/  UMOV UR11, 0x40000040 ;  /* 0x40000040000b7882 */ /* 0x000fe20000000000 */
[----:B------:R-:W-:Y:S01]  /*4d90*/  UMOV UR4, URZ ;  /* 0x0000003f00047c82 */ /* 0x000fe20008000000 */
[----:B------:R-:W-:Y:S02]  /*4da0*/  WARPGROUP.DEPBAR.LE gsb0, 0x0 ;  /* 0x00008000000079c5 */ /* 0x000fe40000010000 */
[----:B------:R-:W-:-:S15]  /*4db0*/  WARPGROUP.ARRIVE ;  /* 0x00000000000079c5 */ /* 0x000fde0000000000 */
[----:B------:R-:W-:-:S07]  /*4dc0*/  NOP ;  /* 0x0000000000007918 */ /* 0x000fce0000000000 */
[----:B------:R-:W-:Y:S03]  /*4dd0*/  HGMMA.64x256x16.F32.BF16 R24, R164, gdesc[UR8].tnspB, R24, gsb0 ;  /* 0x43e00008a4187df0 */ /* 0x000fe60008001818 */
[----:B------:R-:W-:Y:S02]  /*4de0*/  WARPGROUP.DEPBAR.LE gsb0, 0x0 ;  /* 0x00008000000079c5 */ /* 0x000fe40000010000 */
[----:B------:R-:W-:Y:S01]  /*4df0*/  @!PT LDS RZ, [RZ] ;  /* 0x00000000fffff984 */ /* 0x000fe20000000800 */
[----:B------:R-:W-:Y:S01]  /*4e00*/  @!PT LDS RZ, [RZ] ;  /* 0x00000000fffff984 */ /* 0x000fe20000000800 */
[----:B------:R-:W-:Y:S01]  /*4e10*/  @!PT LDS RZ, [RZ] ;  /* 0x00000000fffff984 */ /* 0x000fe20000000800 */
[----:B------:R-:W-:Y:S01]  /*4e20*/  @!PT LDS RZ, [RZ] ;  /* 0x00000000fffff984 */ /* 0x000fe20000000800 */
[----:B------:R0:W-:Y:S06]  /*4e30*/  MEMBAR.ALL.CTA ;  /* 0x0000000000007992 */ /* 0x0001ec0000008000 */
[----:B0-----:R-:W0:Y:S02]  /*4e40*/  FENCE.VIEW.ASYNC.S ;  /* 0x00000000000073c6 */ /* 0x001e240000000000 */
[----:B0-----:R-:W-:Y:S01]  /*4e50*/  NOP ;  /* 0x0000000000007918 */ /* 0x001fe20000000000 */
[----:B------:R-:W-:Y:S06]  /*4e60*/  BAR.ARV 0xe, 0x100 ;  /* 0x0384000000007b1d */ /* 0x000fec0000002000 */
[----:B------:R0:W-:Y:S01]  /*4e70*/  @!P1 SYNCS.ARRIVE.TRANS64.RED.A1T0 RZ, [R14+URZ], RZ ;  /* 0x000000ff0eff99a7 */ /* 0x0001e2000810043f */
[----:B------:R-:W-:Y:S05]  /*4e80*/  @!P2 BRA `(.L_x_3025) ;  /* 0x0000001c002ca947 */ /* 0x000fea0003800000 */
[----:B------:R-:W-:Y:S01]  /*4e90*/  IMAD.MOV.U32 R185, RZ, RZ, RZ ;  /* 0x000000ffffb97224 */ /* 0x000fe200078e00ff */
[----:B------:R-:W-:Y:S01]  /*4ea0*/  UMOV UR4, URZ ;  /* 0x0000003f00047c82 */ /* 0x000fe20008000000 */
[----:B------:R-:W-:-:S05]  /*4eb0*/  ULDC UR25, c[0x0][0x9d8] ;  /* 0x0002760000197ab9 */ /* 0x000fca0000000800 */
.L_x_3034:
[----:B------:R-:W-:Y:S01]  /*4ec0*/  UIADD3 UR5, UR4, 0x1, URZ ;  /* 0x0000000104057890 */ /* 0x000fe2000fffe03f */
[C---:B------:R-:W-:Y:S01]  /*4ed0*/  ISETP.GT.AND P2, PT, R13.reuse, R16, PT ;  /* 0x000000100d00720c */ /* 0x040fe20003f44270 */
[----:B------:R-:W-:Y:S02]  /*4ee0*/  VIADD R13, R13, 0xffffffff ;  /* 0xffffffff0d0d7836 */ /* 0x000fe40000000000 */
[----:B------:R-:W-:-:S04]  /*4ef0*/  UISETP.NE.AND UP0, UPT, UR5, 0x2, UPT ;  /* 0x000000020500788c */ /* 0x000fc8000bf05270 */
[----:B------:R-:W-:Y:S02]  /*4f00*/  USEL UR7, URZ, 0x1, UP0 ;  /* 0x000000013f077887 */ /* 0x000fe40008000000 */
[----:B------:R-:W-:-:S04]  /*4f10*/  USEL UR5, UR5, URZ, UP0 ;  /* 0x0000003f05057287 */ /* 0x000fc80008000000 */
[----:B------:R-:W-:Y:S01]  /*4f20*/  LOP3.LUT R185, R185, UR7, RZ, 0x3c, !PT ;  /* 0x00000007b9b97c12 */ /* 0x000fe2000f8e3cff */
[----:B-1-34-:R-:W-:Y:S07]  /*4f30*/  @!P0 BRA `(.L_x_3026) ;  /* 0x0000000000048947 */ /* 0x01afee0003800000 */
[----:B------:R-:W-:Y:S01]  /*4f40*/  BPT.TRAP 0x1 ;  /* 0x000000040000795c */ /* 0x000fe20000300000 */
.L_x_3026:
[----:B------:R-:W-:Y:S01]  /*4f50*/  ULEA UR7, UR5, UR36, 0x3 ;  /* 0x0000002405077291 */ /* 0x000fe2000f8e183f */
[----:B0-----:R-:W-:-:S08]  /*4f60*/  SHF.L.U32 R14, R185, 0x1f, RZ ;  /* 0x0000001fb90e7819 */ /* 0x001fd000000006ff */
[----:B------:R0:W1:Y:S01]  /*4f70*/  SYNCS.PHASECHK.TRANS64.TRYWAIT P3, [UR7+0x28c30], R14 ;  /* 0x028c300eff0075a7 */ /* 0x0000620008060147 */
[----:B------:R-:W-:Y:S05]  /*4f80*/  @!P0 BRA `(.L_x_3027) ;  /* 0x0000000000048947 */ /* 0x000fea0003800000 */
[----:B------:R-:W-:Y:S01]  /*4f90*/  BPT.TRAP 0x1 ;  /* 0x000000040000795c */ /* 0x000fe20000300000 */
.L_x_3027:
[----:B-1----:R-:W-:Y:S05]  /*4fa0*/  @P3 BRA `(.L_x_3028) ;  /* 0x0000000000083947 */ /* 0x002fea0003800000 */
[----:B------:R-:W1:Y:S02]  /*4fb0*/  SYNCS.PHASECHK.TRANS64.TRYWAIT P3, [UR7+0x28c30], R14 ;  /* 0x028c300eff0075a7 */ /* 0x000e640008060147 */
[----:B-1----:R-:W-:Y:S05]  /*4fc0*/  @!P3 BRA `(.L_x_3029) ;  /* 0x000000940024b947 */ /* 0x002fea0003800000 */
.L_x_3028:
[----:B------:R-:W-:Y:S01]  /*4fd0*/  ULEA UR10, UR5, UR6, 0x9 ;  /* 0x00000006050a7291 */ /* 0x000fe2000f8e483f */
[----:B--2---:R-:W-:Y:S01]  /*4fe0*/  WARPGROUP.ARRIVE ;  /* 0x00000000000079c5 */ /* 0x004fe20000000000 */
[----:B------:R-:W-:Y:S01]  /*4ff0*/  UMOV UR11, 0x40000040 ;  /* 0x40000040000b7882 */ /* 0x000fe20000000000 */
[----:B------:R-:W-:Y:S01]  /*5000*/  UMOV UR15, 0x40000040 ;  /* 0x40000040000f7882 */ /* 0x000fe20000000000 */
[----:B------:R-:W-:Y:S01]  /*5010*/  UIADD3 UR14, UR10, 0x2, URZ ;  /* 0x000000020a0e7890 */ /* 0x000fe2000fffe03f */
[----:B------:R-:W-:Y:S01]  /*5020*/  ISETP.NE.AND P3, PT, R4, RZ, PT ;  /* 0x000000ff0400720c */ /* 0x000fe20003f65270 */
[----:B------:R-:W-:Y:S01]  /*5030*/  UIADD3 UR18, UR10, 0x4, URZ ;  /* 0x000000040a127890 */ /* 0x000fe2000fffe03f */
[----:B------:R-:W-:Y:S02]  /*5040*/  UMOV UR19, 0x40000040 ;  /* 0x4000004000137882 */ /* 0x000fe40000000000 */
[----:B------:R-:W-:Y:S01]  /*5050*/  HGMMA.64x64x16.F32.BF16 R152, gdesc[UR8], RZ, !UPT, gsb0 ;  /* 0x00e00000089879f0 */ /* 0x000fe2000c0018ff */
[----:B------:R-:W-:Y:S01]  /*5060*/  UIADD3 UR22, UR10, 0x6, URZ ;  /* 0x000000060a167890 */ /* 0x000fe2000fffe03f */
[----:B------:R-:W-:Y:S01]  /*5070*/  UMOV UR23, 0x40000040 ;  /* 0x4000004000177882 */ /* 0x000fe20000000000 */
        /* <DEDUP_REMOVED lines=33> */
[----:B-1----:R-:W-:Y:S01]  /*5290*/  FMNMX.FTZ R5, R15, R0, !PT ;  /* 0x000000000f057209 */ /* 0x002fe20007810000 */
        /* <DEDUP_REMOVED lines=13> */
[----:B------:R-:W-:Y:S01]  /*5370*/  IMAD.U32 R177, RZ, RZ, UR4 ;  /* 0x00000004ffb17e24 */ /* 0x000fe2000f8e00ff */
[----:B------:R-:W2:Y:S01]  /*5380*/  MUFU.TANH R158, R158 ;  /* 0x0000009e009e7308 */ /* 0x000ea20000002400 */
[----:B---3--:R-:W-:Y:S01]  /*5390*/  FMNMX.FTZ R5, R154, R5, !PT ;  /* 0x000000059a057209 */ /* 0x008fe20007810000 */
[----:B------:R-:W-:-:S06]  /*53a0*/  IMAD.U32 R171, RZ, RZ, UR7 ;  /* 0x00000007ffab7e24 */ /* 0x000fcc000f8e00ff */
        /* <DEDUP_REMOVED lines=25> */
[----:B-1----:R-:W-:-:S05]  /*5540*/  FMNMX.FTZ R5, R194, R5, !PT ;  /* 0x00000005c2057209 */ /* 0x002fca0007810000 */
[----:B------:R-:W1:Y:S02]  /*5550*/  SHFL.BFLY PT, R202, R5, 0x2, 0x1f ;  /* 0x0c401f0005ca7f89 */ /* 0x000e6400000e0000 */
[----:B------:R-:W4:Y:S01]  /*5560*/  MUFU.TANH R22, R22 ;  /* 0x0000001600167308 */ /* 0x000f220000002400 */
[----:B--2---:R-:W-:-:S07]  /*5570*/  FMNMX.FTZ R17, R18, R3, !PT ;  /* 0x0000000312117209 */ /* 0x004fce0007810000 */
[----:B------:R-:W2:Y:S01]  /*5580*/  MUFU.TANH R152, R152 ;  /* 0x0000009800987308 */ /* 0x000ea20000002400 */
[----:B---3--:R-:W-:-:S07]  /*5590*/  FMNMX.FTZ R17, R20, R17, !PT ;  /* 0x0000001114117209 */ /* 0x008fce0007810000 */
[----:B------:R-:W3:Y:S01]  /*55a0*/  MUFU.TANH R162, R162 ;  /* 0x000000a200a27308 */ /* 0x000ee20000002400 */
[----:B----4-:R-:W-:Y:S02]  /*55b0*/  FMNMX.FTZ R17, R22, R17, !PT ;  /* 0x0000001116117209 */ /* 0x010fe40007810000 */
[----:B-1----:R-:W-:Y:S01]  /*55c0*/  FMNMX.FTZ R21, R5, R202, !PT ;  /* 0x000000ca05157209 */ /* 0x002fe20007810000 */
[----:B------:R-:W-:-:S04]  /*55d0*/  FMUL.FTZ R202, R175, UR25 ;  /* 0x00000019afca7c20 */ /* 0x000fc80008410000 */
[----:B------:R-:W1:Y:S01]  /*55e0*/  MUFU.TANH R196, R196 ;  /* 0x000000c400c47308 */ /* 0x000e620000002400 */
[----:B--2---:R-:W-:Y:S01]  /*55f0*/  FMNMX.FTZ R17, R152, R17, !PT ;  /* 0x0000001198117209 */ /* 0x004fe20007810000 */
[----:B------:R-:W2:Y:S01]  /*5600*/  LDC R5, c[0x0][0x988] ;  /* 0x00026200ff057b82 */ /* 0x000ea20000000800 */
[----:B------:R-:W4:Y:S05]  /*5610*/  SHFL.BFLY PT, R208, R21, 0x1, 0x1f ;  /* 0x0c201f0015d07f89 */ /* 0x000f2a00000e0000 */
[----:B------:R-:W5:Y:S01]  /*5620*/  MUFU.TANH R166, R166 ;  /* 0x000000a600a67308 */ /* 0x000f620000002400 */
[----:B---3--:R-:W-:-:S07]  /*5630*/  FMNMX.FTZ R19, R162, R17, !PT ;  /* 0x00000011a2137209 */ /* 0x008fce0007810000 */
[----:B------:R-:W3:Y:S01]  /*5640*/  MUFU.TANH R198, R198 ;  /* 0x000000c600c67308 */ /* 0x000ee20000002400 */
[----:B-1----:R-:W-:-:S07]  /*5650*/  FMNMX.FTZ R19, R196, R19, !PT ;  /* 0x00000013c4137209 */ /* 0x002fce0007810000 */
[----:B------:R-:W1:Y:S01]  /*5660*/  MUFU.TANH R170, R170 ;  /* 0x000000aa00aa7308 */ /* 0x000e620000002400 */
[----:B-----5:R-:W-:Y:S02]  /*5670*/  FMNMX.FTZ R19, R166, R19, !PT ;  /* 0x00000013a6137209 */ /* 0x020fe40007810000 */
[----:B----4-:R-:W-:-:S05]  /*5680*/  FMNMX.FTZ R17, R21, R208, !PT ;  /* 0x000000d015117209 */ /* 0x010fca0007810000 */
[----:B------:R-:W4:Y:S01]  /*5690*/  MUFU.TANH R200, R200 ;  /* 0x000000c800c87308 */ /* 0x000f220000002400 */
[----:B---3--:R-:W-:Y:S01]  /*56a0*/  FMNMX.FTZ R21, R198, R19, !PT ;  /* 0x00000013c6157209 */ /* 0x008fe20007810000 */
[C---:B------:R-:W-:Y:S01]  /*56b0*/  FADD.FTZ R0, -R17.reuse, R0 ;  /* 0x0000000011007221 */ /* 0x040fe20000010100 */
[----:B--2---:R-:W-:-:S03]  /*56c0*/  FMUL.FTZ R163, R17, R5 ;  /* 0x0000000511a37220 */ /* 0x004fc60000410000 */
[-C--:B------:R-:W-:Y:S01]  /*56d0*/  FMUL.FTZ R23, R0, R5.reuse ;  /* 0x0000000500177220 */ /* 0x080fe20000410000 */
[--C-:B------:R-:W-:Y:S01]  /*56e0*/  FFMA.FTZ R0, R15, R5, -R163.reuse ;  /* 0x000000050f007223 */ /* 0x100fe200000108a3 */
[----:B------:R-:W2:Y:S01]  /*56f0*/  MUFU.TANH R174, R174 ;  /* 0x000000ae00ae7308 */ /* 0x000ea20000002400 */
[----:B-1----:R-:W-:Y:S01]  /*5700*/  FMNMX.FTZ R21, R170, R21, !PT ;  /* 0x00000015aa157209 */ /* 0x002fe20007810000 */
[-CC-:B------:R-:W-:Y:S01]  /*5710*/  FFMA.FTZ R15, R184, R5.reuse, -R163.reuse ;  /* 0x00000005b80f7223 */ /* 0x180fe200000108a3 */
[-CC-:B------:R-:W-:Y:S01]  /*5720*/  FFMA.FTZ R157, R156, R5.reuse, -R163.reuse ;  /* 0x000000059c9d7223 */ /* 0x180fe200000108a3 */
[-CC-:B------:R-:W-:Y:S01]  /*5730*/  FFMA.FTZ R154, R154, R5.reuse, -R163.reuse ;  /* 0x000000059a9a7223 */ /* 0x180fe200000108a3 */
[-CC-:B------:R-:W-:Y:S01]  /*5740*/  FFMA.FTZ R156, R158, R5.reuse, -R163.reuse ;  /* 0x000000059e9c7223 */ /* 0x180fe200000108a3 */
[-CC-:B------:R-:W-:Y:S01]  /*5750*/  FFMA.FTZ R158, R164, R5.reuse, -R163.reuse ;  /* 0x00000005a49e7223 */ /* 0x180fe200000108a3 */
[--C-:B------:R-:W-:Y:S01]  /*5760*/  FFMA.FTZ R159, R176, R5, -R163.reuse ;  /* 0x00000005b09f7223 */ /* 0x100fe200000108a3 */
[----:B------:R-:W1:Y:S01]  /*5770*/  MUFU.TANH R202, R202 ;  /* 0x000000ca00ca7308 */ /* 0x000e620000002400 */
[----:B----4-:R-:W-:Y:S01]  /*5780*/  FMNMX.FTZ R21, R200, R21, !PT ;  /* 0x00000015c8157209 */ /* 0x010fe20007810000 */
[-CC-:B------:R-:W-:Y:S01]  /*5790*/  FFMA.FTZ R165, R180, R5.reuse, -R163.reuse ;  /* 0x00000005b4a57223 */ /* 0x180fe200000108a3 */
[-CC-:B------:R-:W-:Y:S01]  /*57a0*/  FFMA.FTZ R153, R186, R5.reuse, -R163.reuse ;  /* 0x00000005ba997223 */ /* 0x180fe200000108a3 */
[-CC-:B------:R-:W-:Y:S01]  /*57b0*/  FFMA.FTZ R164, R190, R5.reuse, -R163.reuse ;  /* 0x00000005bea47223 */ /* 0x180fe200000108a3 */
[-CC-:B------:R-:W-:Y:S01]  /*57c0*/  FFMA.FTZ R176, R192, R5.reuse, -R163.reuse ;  /* 0x00000005c0b07223 */ /* 0x180fe200000108a3 */
[----:B------:R-:W-:-:S02]  /*57d0*/  FFMA.FTZ R180, R194, R5, -R163 ;  /* 0x00000005c2b47223 */ /* 0x000fc400000108a3 */
[----:B------:R-:W3:Y:S01]  /*57e0*/  MUFU.TANH R178, R178 ;  /* 0x000000b200b27308 */ /* 0x000ee20000002400 */
[----:B--2---:R-:W-:-:S07]  /*57f0*/  FMNMX.FTZ R21, R174, R21, !PT ;  /* 0x00000015ae157209 */ /* 0x004fce0007810000 */
[----:B------:R-:W2:Y:S01]  /*5800*/  MUFU.TANH R204, R204 ;  /* 0x000000cc00cc7308 */ /* 0x000ea20000002400 */
[----:B-1----:R-:W-:-:S07]  /*5810*/  FMNMX.FTZ R21, R202, R21, !PT ;  /* 0x00000015ca157209 */ /* 0x002fce0007810000 */
[----:B------:R-:W1:Y:S01]  /*5820*/  MUFU.TANH R182, R182 ;  /* 0x000000b600b67308 */ /* 0x000e620000002400 */
[----:B---3--:R-:W-:-:S07]  /*5830*/  FMNMX.FTZ R21, R178, R21, !PT ;  /* 0x00000015b2157209 */ /* 0x008fce0007810000 */
[----:B------:R-:W3:Y:S01]  /*5840*/  MUFU.TANH R206, R206 ;  /* 0x000000ce00ce7308 */ /* 0x000ee20000002400 */
[----:B--2---:R-:W-:-:S07]  /*5850*/  FMNMX.FTZ R21, R204, R21, !PT ;  /* 0x00000015cc157209 */ /* 0x004fce0007810000 */
[----:B------:R2:W4:Y:S01]  /*5860*/  MUFU.EX2 R19, R23 ;  /* 0x0000001700137308 */ /* 0x0005220000000800 */
[----:B-1----:R-:W-:-:S07]  /*5870*/  FMNMX.FTZ R21, R182, R21, !PT ;  /* 0x00000015b6157209 */ /* 0x002fce0007810000 */
[----:B------:R-:W1:Y:S01]  /*5880*/  MUFU.EX2 R0, R0 ;  /* 0x0000000000007308 */ /* 0x000e620000000800 */
[----:B---3--:R-:W-:Y:S01]  /*5890*/  FMNMX.FTZ R155, R206, R21, !PT ;  /* 0x00000015ce9b7209 */ /* 0x008fe20007810000 */
[-CC-:B--2---:R-:W-:Y:S01]  /*58a0*/  FFMA.FTZ R23, R160, R5.reuse, -R163.reuse ;  /* 0x00000005a0177223 */ /* 0x184fe200000108a3 */
[----:B------:R-:W-:-:S03]  /*58b0*/  FFMA.FTZ R160, R168, R5, -R163 ;  /* 0x00000005a8a07223 */ /* 0x000fc600000108a3 */
[----:B------:R-:W2:Y:S02]  /*58c0*/  SHFL.BFLY PT, R184, R155, 0x2, 0x1f ;  /* 0x0c401f009bb87f89 */ /* 0x000ea400000e0000 */
[----:B------:R3:W-:Y:S01]  /*58d0*/  MUFU.EX2 R21, R157 ;  /* 0x0000009d00157308 */ /* 0x0007e20000000800 */
[-C--:B----4-:R-:W-:Y:S01]  /*58e0*/  FMUL.FTZ R24, R24, R19.reuse ;  /* 0x0000001318187220 */ /* 0x090fe20000410000 */
[-C--:B------:R-:W-:Y:S01]  /*58f0*/  FMUL.FTZ R25, R25, R19.reuse ;  /* 0x0000001319197220 */ /* 0x080fe20000410000 */
[-C--:B------:R-:W-:Y:S01]  /*5900*/  FMUL.FTZ R28, R28, R19.reuse ;  /* 0x000000131c1c7220 */ /* 0x080fe20000410000 */
[-C--:B------:R-:W-:Y:S01]  /*5910*/  FMUL.FTZ R29, R29, R19.reuse ;  /* 0x000000131d1d7220 */ /* 0x080fe20000410000 */
[-C--:B------:R-:W-:Y:S01]  /*5920*/  FMUL.FTZ R32, R32, R19.reuse ;  /* 0x0000001320207220 */ /* 0x080fe20000410000 */
[-C--:B------:R-:W-:Y:S01]  /*5930*/  FMUL.FTZ R33, R33, R19.reuse ;  /* 0x0000001321217220 */ /* 0x080fe20000410000 */
[----:B------:R-:W-:Y:S01]  /*5940*/  FMUL.FTZ R36, R36, R19 ;  /* 0x0000001324247220 */ /* 0x000fe20000410000 */
[----:B------:R-:W4:Y:S01]  /*5950*/  MUFU.EX2 R15, R15 ;  /* 0x0000000f000f7308 */ /* 0x000f220000000800 */
[--C-:B---3--:R-:W-:Y:S01]  /*5960*/  FFMA.FTZ R157, R172, R5, -R163.reuse ;  /* 0x00000005ac9d7223 */ /* 0x108fe200000108a3 */
[----:B-1----:R-:W-:Y:S01]  /*5970*/  FFMA.FTZ R12, R19, R12, R0 ;  /* 0x0000000c130c7223 */ /* 0x002fe20000010000 */
[-C--:B------:R-:W-:Y:S01]  /*5980*/  FMUL.FTZ R37, R37, R19.reuse ;  /* 0x0000001325257220 */ /* 0x080fe20000410000 */
[-C--:B------:R-:W-:Y:S01]  /*5990*/  FMUL.FTZ R40, R40, R19.reuse ;  /* 0x0000001328287220 */ /* 0x080fe20000410000 */
[-C--:B------:R-:W-:Y:S01]  /*59a0*/  FMUL.FTZ R41, R41, R19.reuse ;  /* 0x0000001329297220 */ /* 0x080fe20000410000 */
[-C--:B------:R-:W-:Y:S01]  /*59b0*/  FMUL.FTZ R44, R44, R19.reuse ;  /* 0x000000132c2c7220 */ /* 0x080fe20000410000 */
[-C--:B------:R-:W-:Y:S01]  /*59c0*/  FMUL.FTZ R45, R45, R19.reuse ;  /* 0x000000132d2d7220 */ /* 0x080fe20000410000 */
[----:B------:R-:W1:Y:S01]  /*59d0*/  MUFU.EX2 R154, R154 ;  /* 0x0000009a009a7308 */ /* 0x000e620000000800 */
[-C--:B------:R-:W-:Y:S01]  /*59e0*/  FMUL.FTZ R48, R48, R19.reuse ;  /* 0x0000001330307220 */ /* 0x080fe20000410000 */
[-C--:B------:R-:W-:Y:S01]  /*59f0*/  FMUL.FTZ R49, R49, R19.reuse ;  /* 0x0000001331317220 */ /* 0x080fe20000410000 */
[-C--:B------:R-:W-:Y:S01]  /*5a00*/  FMUL.FTZ R52, R52, R19.reuse ;  /* 0x0000001334347220 */ /* 0x080fe20000410000 */
[-C--:B------:R-:W-:Y:S01]  /*5a10*/  FMUL.FTZ R53, R53, R19.reuse ;  /* 0x0000001335357220 */ /* 0x080fe20000410000 */
[----:B------:R-:W-:Y:S01]  /*5a20*/  FMUL.FTZ R56, R56, R19 ;  /* 0x0000001338387220 */ /* 0x000fe20000410000 */
[----:B--2---:R-:W-:Y:S01]  /*5a30*/  FMNMX.FTZ R184, R155, R184, !PT ;  /* 0x000000b89bb87209 */ /* 0x004fe20007810000 */
[----:B------:R-:W-:Y:S01]  /*5a40*/  FFMA.FTZ R155, R188, R5, -R163 ;  /* 0x00000005bc9b7223 */ /* 0x000fe200000108a3 */
[----:B------:R-:W2:Y:S01]  /*5a50*/  MUFU.EX2 R156, R156 ;  /* 0x0000009c009c7308 */ /* 0x000ea20000000800 */
[-C--:B------:R-:W-:Y:S01]  /*5a60*/  FMUL.FTZ R57, R57, R19.reuse ;  /* 0x0000001339397220 */ /* 0x080fe20000410000 */
[-C--:B------:R-:W-:Y:S01]  /*5a70*/  FMUL.FTZ R60, R60, R19.reuse ;  /* 0x000000133c3c7220 */ /* 0x080fe20000410000 */
[----:B------:R-:W3:Y:S01]  /*5a80*/  SHFL.BFLY PT, R161, R184, 0x1, 0x1f ;  /* 0x0c201f00b8a17f89 */ /* 0x000ee200000e0000 */
[-C--:B------:R-:W-:Y:S01]  /*5a90*/  FMUL.FTZ R61, R61, R19.reuse ;  /* 0x000000133d3d7220 */ /* 0x080fe20000410000 */
[-C--:B------:R-:W-:Y:S01]  /*5aa0*/  FMUL.FTZ R64, R64, R19.reuse ;  /* 0x0000001340407220 */ /* 0x080fe20000410000 */
[-C--:B------:R-:W-:Y:S01]  /*5ab0*/  FMUL.FTZ R65, R65, R19.reuse ;  /* 0x0000001341417220 */ /* 0x080fe20000410000 */
[-C--:B------:R-:W-:Y:S01]  /*5ac0*/  FMUL.FTZ R68, R68, R19.reuse ;  /* 0x0000001344447220 */ /* 0x080fe20000410000 */
[----:B------:R-:W-:Y:S01]  /*5ad0*/  MUFU.EX2 R23, R23 ;  /* 0x0000001700177308 */ /* 0x000fe20000000800 */
[-C--:B------:R-:W-:Y:S01]  /*5ae0*/  FMUL.FTZ R69, R69, R19.reuse ;  /* 0x0000001345457220 */ /* 0x080fe20000410000 */
[-C--:B------:R-:W-:Y:S01]  /*5af0*/  FMUL.FTZ R72, R72, R19.reuse ;  /* 0x0000001348487220 */ /* 0x080fe20000410000 */
[-C--:B------:R-:W-:Y:S01]  /*5b00*/  FMUL.FTZ R73, R73, R19.reuse ;  /* 0x0000001349497220 */ /* 0x080fe20000410000 */
        /* <DEDUP_REMOVED lines=14> */
[----:B------:R-:W-:Y:S01]  /*5bf0*/  FMUL.FTZ R100, R100, R19 ;  /* 0x0000001364647220 */ /* 0x000fe20000410000 */
[----:B---3--:R-:W-:Y:S01]  /*5c00*/  FMNMX.FTZ R168, R184, R161, !PT ;  /* 0x000000a1b8a87209 */ /* 0x008fe20007810000 */
[-C--:B------:R-:W-:Y:S01]  /*5c10*/  FMUL.FTZ R101, R101, R19.reuse ;  /* 0x0000001365657220 */ /* 0x080fe20000410000 */
[-C--:B------:R-:W-:Y:S01]  /*5c20*/  FMUL.FTZ R104, R104, R19.reuse ;  /* 0x0000001368687220 */ /* 0x080fe20000410000 */
[-C--:B------:R-:W-:Y:S01]  /*5c30*/  FMUL.FTZ R105, R105, R19.reuse ;  /* 0x0000001369697220 */ /* 0x080fe20000410000 */
[----:B------:R-:W-:Y:S01]  /*5c40*/  FMUL.FTZ R108, R108, R19 ;  /* 0x000000136c6c7220 */ /* 0x000fe20000410000 */
[C---:B------:R-:W-:Y:S01]  /*5c50*/  FADD.FTZ R172, -R168.reuse, R3 ;  /* 0x00000003a8ac7221 */ /* 0x040fe20000010100 */
[----:B------:R-:W-:Y:S01]  /*5c60*/  FMUL.FTZ R175, R168, R5 ;  /* 0x00000005a8af7220 */ /* 0x000fe20000410000 */
[----:B------:R3:W-:Y:S01]  /*5c70*/  MUFU.EX2 R161, R165 ;  /* 0x000000a500a17308 */ /* 0x0007e20000000800 */
[----:B------:R-:W-:Y:S01]  /*5c80*/  FMUL.FTZ R109, R109, R19 ;  /* 0x000000136d6d7220 */ /* 0x000fe20000410000 */
[-C--:B------:R-:W-:Y:S01]  /*5c90*/  FMUL.FTZ R172, R172, R5.reuse ;  /* 0x00000005acac7220 */ /* 0x080fe20000410000 */
[-CC-:B------:R-:W-:Y:S01]  /*5ca0*/  FFMA.FTZ R3, R18, R5.reuse, -R175.reuse ;  /* 0x0000000512037223 */ /* 0x180fe200000108af */
[-CC-:B------:R-:W-:Y:S01]  /*5cb0*/  FFMA.FTZ R18, R20, R5.reuse, -R175.reuse ;  /* 0x0000000514127223 */ /* 0x180fe200000108af */
[-CC-:B------:R-:W-:Y:S01]  /*5cc0*/  FFMA.FTZ R20, R22, R5.reuse, -R175.reuse ;  /* 0x0000000516147223 */ /* 0x180fe200000108af */
[-CC-:B------:R-:W-:Y:S01]  /*5cd0*/  FFMA.FTZ R163, R152, R5.reuse, -R175.reuse ;  /* 0x0000000598a37223 */ /* 0x180fe200000108af */
[----:B------:R-:W-:Y:S01]  /*5ce0*/  FFMA.FTZ R22, R162, R5, -R175 ;  /* 0x00000005a2167223 */ /* 0x000fe200000108af */
[----:B------:R-:W-:Y:S01]  /*5cf0*/  MUFU.EX2 R172, R172 ;  /* 0x000000ac00ac7308 */ /* 0x000fe20000000800 */
[----:B------:R-:W-:Y:S01]  /*5d00*/  @!P3 LEA R162, R177, R6, 0x6 ;  /* 0x00000006b1a2b211 */ /* 0x000fe200078e30ff */
[----:B----4-:R-:W-:Y:S01]  /*5d10*/  FADD.FTZ R177, R15, R12 ;  /* 0x0000000c0fb17221 */ /* 0x010fe20000010000 */
[----:B------:R-:W-:-:S02]  /*5d20*/  @!P1 VIADD R152, R171, 0x28c40 ;  /* 0x00028c40ab989836 */ /* 0x000fc40000000000 */
[-CC-:B---3--:R-:W-:Y:S01]  /*5d30*/  FFMA.FTZ R165, R196, R5.reuse, -R175.reuse ;  /* 0x00000005c4a57223 */ /* 0x188fe200000108af */
[-C--:B------:R-:W-:Y:S01]  /*5d40*/  FFMA.FTZ R167, R166, R5.reuse, -R175 ;  /* 0x00000005a6a77223 */ /* 0x080fe200000108af */
[----:B-1----:R-:W-:Y:S01]  /*5d50*/  FADD.FTZ R12, R154, R177 ;  /* 0x000000b19a0c7221 */ /* 0x002fe20000010000 */
[-CC-:B------:R-:W-:Y:S01]  /*5d60*/  FFMA.FTZ R184, R198, R5.reuse, -R175.reuse ;  /* 0x00000005c6b87223 */ /* 0x180fe200000108af */
[----:B------:R-:W1:Y:S01]  /*5d70*/  MUFU.EX2 R3, R3 ;  /* 0x0000000300037308 */ /* 0x000e620000000800 */
[----:B------:R-:W-:Y:S01]  /*5d80*/  @!P1 PRMT R152, RZ, 0x654, R152 ;  /* 0x00000654ff989816 */ /* 0x000fe20000000098 */
[----:B------:R-:W-:Y:S01]  /*5d90*/  FADD.FTZ R177, R21, R12 ;  /* 0x0000000c15b17221 */ /* 0x000fe20000010000 */
[-CC-:B------:R-:W-:Y:S01]  /*5da0*/  FFMA.FTZ R169, R170, R5.reuse, -R175.reuse ;  /* 0x00000005aaa97223 */ /* 0x180fe200000108af */
[-CC-:B------:R-:W-:Y:S01]  /*5db0*/  FFMA.FTZ R170, R200, R5.reuse, -R175.reuse ;  /* 0x00000005c8aa7223 */ /* 0x180fe200000108af */
[----:B------:R2:W-:Y:S01]  /*5dc0*/  @!P1 SYNCS.ARRIVE.TRANS64.RED.A1T0 RZ, [R152+URZ], RZ ;  /* 0x000000ff98ff99a7 */ /* 0x0005e2000810043f */
[-CC-:B------:R-:W-:Y:S01]  /*5dd0*/  FFMA.FTZ R173, R174, R5.reuse, -R175.reuse ;  /* 0x00000005aead7223 */ /* 0x180fe200000108af */
[-CC-:B------:R-:W-:Y:S01]  /*5de0*/  FFMA.FTZ R202, R202, R5.reuse, -R175.reuse ;  /* 0x00000005caca7223 */ /* 0x180fe200000108af */
[----:B------:R-:W3:Y:S01]  /*5df0*/  MUFU.EX2 R18, R18 ;  /* 0x0000001200127308 */ /* 0x000ee20000000800 */
[----:B------:R-:W-:Y:S01]  /*5e00*/  @!P3 LEA R162, R162, UR36, 0x2 ;  /* 0x00000024a2a2bc11 */ /* 0x000fe2000f8e10ff */
[-CC-:B------:R-:W-:Y:S01]  /*5e10*/  FFMA.FTZ R178, R178, R5.reuse, -R175.reuse ;  /* 0x00000005b2b27223 */ /* 0x180fe200000108af */
[-CC-:B------:R-:W-:Y:S01]  /*5e20*/  FFMA.FTZ R182, R182, R5.reuse, -R175.reuse ;  /* 0x00000005b6b67223 */ /* 0x180fe200000108af */
[-C--:B------:R-:W-:Y:S01]  /*5e30*/  FFMA.FTZ R204, R204, R5.reuse, -R175 ;  /* 0x00000005cccc7223 */ /* 0x080fe200000108af */
[----:B--2---:R-:W-:Y:S01]  /*5e40*/  FADD.FTZ R152, R156, R177 ;  /* 0x000000b19c987221 */ /* 0x004fe20000010000 */
[----:B------:R-:W-:Y:S01]  /*5e50*/  @!P3 STS [R162+0x28800], R19 ;  /* 0x02880013a200b388 */ /* 0x000fe20000000800 */
[----:B------:R-:W-:Y:S01]  /*5e60*/  FFMA.FTZ R206, R206, R5, -R175 ;  /* 0x00000005cece7223 */ /* 0x000fe200000108af */
[----:B------:R-:W2:Y:S01]  /*5e70*/  MUFU.EX2 R20, R20 ;  /* 0x0000001400147308 */ /* 0x000ea20000000800 */
[----:B-1----:R-:W-:Y:S01]  /*5e80*/  FFMA.FTZ R11, R172, R11, R3 ;  /* 0x0000000bac0b7223 */ /* 0x002fe20000010003 */
[----:B------:R-:W-:Y:S01]  /*5e90*/  FADD.FTZ R177, R23, R152 ;  /* 0x0000009817b17221 */ /* 0x000fe20000010000 */
[----:B------:R1:W-:Y:S01]  /*5ea0*/  @!P3 STS [R162+0x28820], R172 ;  /* 0x028820aca200b388 */ /* 0x0003e20000000800 */
[-C--:B------:R-:W-:Y:S01]  /*5eb0*/  FMUL.FTZ R112, R112, R19.reuse ;  /* 0x0000001370707220 */ /* 0x080fe20000410000 */
[-C--:B------:R-:W-:Y:S01]  /*5ec0*/  FMUL.FTZ R113, R113, R19.reuse ;  /* 0x0000001371717220 */ /* 0x080fe20000410000 */
[----:B------:R-:W-:Y:S01]  /*5ed0*/  FADD.FTZ R152, R158, R177 ;  /* 0x000000b19e987221 */ /* 0x000fe20000010000 */
[-C--:B------:R-:W-:Y:S01]  /*5ee0*/  FMUL.FTZ R116, R116, R19.reuse ;  /* 0x0000001374747220 */ /* 0x080fe20000410000 */
[----:B------:R-:W4:Y:S01]  /*5ef0*/  MUFU.EX2 R163, R163 ;  /* 0x000000a300a37308 */ /* 0x000f220000000800 */
[----:B---3--:R-:W-:Y:S01]  /*5f00*/  FADD.FTZ R11, R18, R11 ;  /* 0x0000000b120b7221 */ /* 0x008fe20000010000 */
[-C--:B------:R-:W-:Y:S01]  /*5f10*/  FMUL.FTZ R117, R117, R19.reuse ;  /* 0x0000001375757220 */ /* 0x080fe20000410000 */
[-C--:B------:R-:W-:Y:S01]  /*5f20*/  FMUL.FTZ R120, R120, R19.reuse ;  /* 0x0000001378787220 */ /* 0x080fe20000410000 */
[-C--:B------:R-:W-:Y:S01]  /*5f30*/  FMUL.FTZ R121, R121, R19.reuse ;  /* 0x0000001379797220 */ /* 0x080fe20000410000 */
[-C--:B------:R-:W-:Y:S01]  /*5f40*/  FMUL.FTZ R124, R124, R19.reuse ;  /* 0x000000137c7c7220 */ /* 0x080fe20000410000 */
[-C--:B------:R-:W-:Y:S01]  /*5f50*/  FMUL.FTZ R125, R125, R19.reuse ;  /* 0x000000137d7d7220 */ /* 0x080fe20000410000 */
[-C--:B------:R-:W-:Y:S01]  /*5f60*/  FMUL.FTZ R128, R128, R19.reuse ;  /* 0x0000001380807220 */ /* 0x080fe20000410000 */
[----:B------:R-:W3:Y:S01]  /*5f70*/  MUFU.EX2 R22, R22 ;  /* 0x0000001600167308 */ /* 0x000ee20000000800 */
[----:B--2---:R-:W-:Y:S01]  /*5f80*/  FADD.FTZ R12, R20, R11 ;  /* 0x0000000b140c7221 */ /* 0x004fe20000010000 */
[-C--:B------:R-:W-:Y:S01]  /*5f90*/  FMUL.FTZ R129, R129, R19.reuse ;  /* 0x0000001381817220 */ /* 0x080fe20000410000 */
[-C--:B------:R-:W-:Y:S01]  /*5fa0*/  FMUL.FTZ R132, R132, R19.reuse ;  /* 0x0000001384847220 */ /* 0x080fe20000410000 */
[-C--:B------:R-:W-:Y:S01]  /*5fb0*/  FMUL.FTZ R133, R133, R19.reuse ;  /* 0x0000001385857220 */ /* 0x080fe20000410000 */
[-C--:B------:R-:W-:Y:S01]  /*5fc0*/  FMUL.FTZ R136, R136, R19.reuse ;  /* 0x0000001388887220 */ /* 0x080fe20000410000 */
[-C--:B------:R-:W-:Y:S01]  /*5fd0*/  FMUL.FTZ R137, R137, R19.reuse ;  /* 0x0000001389897220 */ /* 0x080fe20000410000 */
[-C--:B------:R-:W-:Y:S01]  /*5fe0*/  FMUL.FTZ R140, R140, R19.reuse ;  /* 0x000000138c8c7220 */ /* 0x080fe20000410000 */
[----:B------:R-:W2:Y:S01]  /*5ff0*/  MUFU.EX2 R165, R165 ;  /* 0x000000a500a57308 */ /* 0x000ea20000000800 */
[----:B----4-:R-:W-:Y:S01]  /*6000*/  FADD.FTZ R11, R163, R12 ;  /* 0x0000000ca30b7221 */ /* 0x010fe20000010000 */
[-C--:B------:R-:W-:Y:S01]  /*6010*/  FMUL.FTZ R141, R141, R19.reuse ;  /* 0x000000138d8d7220 */ /* 0x080fe20000410000 */
[-C--:B------:R-:W-:Y:S01]  /*6020*/  FMUL.FTZ R144, R144, R19.reuse ;  /* 0x0000001390907220 */ /* 0x080fe20000410000 */
[-C--:B------:R-:W-:Y:S01]  /*6030*/  FMUL.FTZ R145, R145, R19.reuse ;  /* 0x0000001391917220 */ /* 0x080fe20000410000 */
[-C--:B------:R-:W-:Y:S01]  /*6040*/  FMUL.FTZ R148, R148, R19.reuse ;  /* 0x0000001394947220 */ /* 0x080fe20000410000 */
[----:B------:R-:W-:Y:S01]  /*6050*/  FMUL.FTZ R149, R149, R19 ;  /* 0x0000001395957220 */ /* 0x000fe20000410000 */
[C---:B------:R-:W-:Y:S01]  /*6060*/  F2FP.BF16.F32.PACK_AB R158, R153.reuse, R158 ;  /* 0x0000009e999e723e */ /* 0x040fe200000010ff */
[----:B------:R-:W4:Y:S01]  /*6070*/  MUFU.EX2 R160, R160 ;  /* 0x000000a000a07308 */ /* 0x000f220000000800 */
[----:B---3--:R-:W-:Y:S01]  /*6080*/  FADD.FTZ R12, R22, R11 ;  /* 0x0000000b160c7221 */ /* 0x008fe20000010000 */
[----:B------:R-:W-:Y:S01]  /*6090*/  FADD.FTZ R11, R153, R152 ;  /* 0x00000098990b7221 */ /* 0x000fe20000010000 */
[----:B------:R-:W-:Y:S01]  /*60a0*/  F2FP.BF16.F32.PACK_AB R154, R21, R154 ;  /* 0x0000009a159a723e */ /* 0x000fe200000010ff */
[-C--:B------:R-:W-:Y:S01]  /*60b0*/  FMUL.FTZ R26, R26, R172.reuse ;  /* 0x000000ac1a1a7220 */ /* 0x080fe20000410000 */
[----:B------:R-:W-:Y:S01]  /*60c0*/  F2FP.BF16.F32.PACK_AB R153, R18, R3 ;  /* 0x000000031299723e */ /* 0x000fe200000010ff */
[----:B------:R-:W-:Y:S01]  /*60d0*/  FMUL.FTZ R27, R27, R172 ;  /* 0x000000ac1b1b7220 */ /* 0x000fe20000410000 */
[----:B------:R-:W-:Y:S01]  /*60e0*/  F2FP.BF16.F32.PACK_AB R156, R23, R156 ;  /* 0x0000009c179c723e */ /* 0x000fe200000010ff */
        /* <DEDUP_REMOVED lines=14> */
[-C--:B------:R-:W-:Y:S01]  /*61d0*/  FMUL.FTZ R50, R50, R172.reuse ;  /* 0x000000ac32327220 */ /* 0x080fe20000410000 */
        /* <DEDUP_REMOVED lines=8> */
[----:B------:R-:W-:Y:S01]  /*6260*/  FMUL.FTZ R63, R63, R172 ;  /* 0x000000ac3f3f7220 */ /* 0x000fe20000410000 */
[----:B------:R-:W3:Y:S01]  /*6270*/  MUFU.EX2 R157, R157 ;  /* 0x0000009d009d7308 */ /* 0x000ee20000000800 */
[C---:B--2---:R-:W-:Y:S01]  /*6280*/  FADD.FTZ R152, R155.reuse, R152 ;  /* 0x000000989b987221 */ /* 0x044fe20000010000 */
[----:B------:R-:W-:Y:S01]  /*6290*/  F2FP.BF16.F32.PACK_AB R160, R155, R160 ;  /* 0x000000a09ba0723e */ /* 0x000fe200000010ff */
[----:B------:R-:W-:Y:S01]  /*62a0*/  FMUL.FTZ R66, R66, R172 ;  /* 0x000000ac42427220 */ /* 0x000fe20000410000 */
[----:B------:R-:W-:Y:S01]  /*62b0*/  F2FP.BF16.F32.PACK_AB R155, R163, R20 ;  /* 0x00000014a39b723e */ /* 0x000fe200000010ff */
        /* <DEDUP_REMOVED lines=10> */
[----:B------:R-:W-:Y:S01]  /*6360*/  FMUL.FTZ R83, R83, R172 ;  /* 0x000000ac53537220 */ /* 0x000fe20000410000 */
[----:B------:R-:W4:Y:S01]  /*6370*/  MUFU.EX2 R164, R164 ;  /* 0x000000a400a47308 */ /* 0x000f220000000800 */
[----:B---3--:R-:W-:Y:S01]  /*6380*/  FADD.FTZ R177, R157, R152 ;  /* 0x000000989db17221 */ /* 0x008fe20000010000 */
[----:B------:R-:W-:Y:S01]  /*6390*/  F2FP.BF16.F32.PACK_AB R152, R15, R0 ;  /* 0x000000000f98723e */ /* 0x000fe200000010ff */
[----:B------:R-:W-:Y:S01]  /*63a0*/  BAR.SYNC.DEFER_BLOCKING 0xf, 0x100 ;  /* 0x03c4000000007b1d */ /* 0x000fe20000010000 */
        /* <DEDUP_REMOVED lines=14> */
[C---:B----4-:R-:W-:Y:S01]  /*6490*/  FADD.FTZ R12, R164.reuse, R177 ;  /* 0x000000b1a40c7221 */ /* 0x050fe20000010000 */
[----:B-1----:R-:W-:Y:S01]  /*64a0*/  F2FP.BF16.F32.PACK_AB R162, R164, R157 ;  /* 0x0000009da4a2723e */ /* 0x002fe200000010ff */
[----:B------:R-:W-:Y:S01]  /*64b0*/  FMUL.FTZ R107, R107, R172 ;  /* 0x000000ac6b6b7220 */ /* 0x000fe20000410000 */
[----:B------:R-:W-:Y:S01]  /*64c0*/  F2FP.BF16.F32.PACK_AB R157, R165, R22 ;  /* 0x00000016a59d723e */ /* 0x000fe200000010ff */
[-C--:B------:R-:W-:Y:S01]  /*64d0*/  FMUL.FTZ R110, R110, R172.reuse ;  /* 0x000000ac6e6e7220 */ /* 0x080fe20000410000 */
[-C--:B------:R-:W-:Y:S01]  /*64e0*/  FMUL.FTZ R111, R111, R172.reuse ;  /* 0x000000ac6f6f7220 */ /* 0x080fe20000410000 */
[-C--:B------:R-:W-:Y:S01]  /*64f0*/  FMUL.FTZ R114, R114, R172.reuse ;  /* 0x000000ac72727220 */ /* 0x080fe20000410000 */
[----:B------:R-:W1:Y:S01]  /*6500*/  MUFU.EX2 R173, R173 ;  /* 0x000000ad00ad7308 */ /* 0x000e620000000800 */
[----:B---3--:R-:W-:Y:S01]  /*6510*/  FADD.FTZ R15, R159, R12 ;  /* 0x0000000c9f0f7221 */ /* 0x008fe20000010000 */
[----:B------:R3:W-:Y:S01]  /*6520*/  STSM.16.M88.4 [R7+0x26800], R152 ;  /* 0x0268009807007844 */ /* 0x0007e20000000200 */
[-C--:B------:R-:W-:Y:S01]  /*6530*/  FMUL.FTZ R115, R115, R172.reuse ;  /* 0x000000ac73737220 */ /* 0x080fe20000410000 */
[-C--:B------:R-:W-:Y:S01]  /*6540*/  FMUL.FTZ R118, R118, R172.reuse ;  /* 0x000000ac76767220 */ /* 0x080fe20000410000 */
[-C--:B------:R-:W-:Y:S01]  /*6550*/  FMUL.FTZ R119, R119, R172.reuse ;  /* 0x000000ac77777220 */ /* 0x080fe20000410000 */
[-C--:B------:R-:W-:Y:S01]  /*6560*/  FMUL.FTZ R122, R122, R172.reuse ;  /* 0x000000ac7a7a7220 */ /* 0x080fe20000410000 */
[-C--:B------:R-:W-:Y:S01]  /*6570*/  FMUL.FTZ R123, R123, R172.reuse ;  /* 0x000000ac7b7b7220 */ /* 0x080fe20000410000 */
[----:B------:R-:W4:Y:S01]  /*6580*/  MUFU.EX2 R176, R176 ;  /* 0x000000b000b07308 */ /* 0x000f220000000800 */
        /* <DEDUP_REMOVED lines=8> */
[----:B-1----:R-:W-:Y:S01]  /*6610*/  FADD.FTZ R11, R173, R0 ;  /* 0x00000000ad0b7221 */ /* 0x002fe20000010000 */
[-C--:B------:R-:W-:Y:S01]  /*6620*/  FMUL.FTZ R138, R138, R172.reuse ;  /* 0x000000ac8a8a7220 */ /* 0x080fe20000410000 */
[-C--:B------:R-:W-:Y:S01]  /*6630*/  FMUL.FTZ R139, R139, R172.reuse ;  /* 0x000000ac8b8b7220 */ /* 0x080fe20000410000 */
[-C--:B------:R-:W-:Y:S01]  /*6640*/  FMUL.FTZ R142, R142, R172.reuse ;  /* 0x000000ac8e8e7220 */ /* 0x080fe20000410000 */
[-C--:B------:R-:W-:Y:S01]  /*6650*/  FMUL.FTZ R143, R143, R172.reuse ;  /* 0x000000ac8f8f7220 */ /* 0x080fe20000410000 */
[-C--:B------:R-:W-:Y:S01]  /*6660*/  FMUL.FTZ R146, R146, R172.reuse ;  /* 0x000000ac92927220 */ /* 0x080fe20000410000 */
[-C--:B------:R-:W-:Y:S01]  /*6670*/  FMUL.FTZ R147, R147, R172.reuse ;  /* 0x000000ac93937220 */ /* 0x080fe20000410000 */
[----:B------:R-:W1:Y:S01]  /*6680*/  MUFU.EX2 R178, R178 ;  /* 0x000000b200b27308 */ /* 0x000e620000000800 */
[C---:B----4-:R-:W-:Y:S01]  /*6690*/  FADD.FTZ R0, R176.reuse, R15 ;  /* 0x0000000fb0007221 */ /* 0x050fe20000010000 */
[----:B------:R-:W-:Y:S01]  /*66a0*/  F2FP.BF16.F32.PACK_AB R164, R176, R159 ;  /* 0x0000009fb0a4723e */ /* 0x000fe200000010ff */
[-C--:B------:R-:W-:Y:S01]  /*66b0*/  FMUL.FTZ R150, R150, R172.reuse ;  /* 0x000000ac96967220 */ /* 0x080fe20000410000 */
[----:B------:R-:W-:Y:S01]  /*66c0*/  F2FP.BF16.F32.PACK_AB R159, R184, R167 ;  /* 0x000000a7b89f723e */ /* 0x000fe200000010ff */
[----:B------:R-:W-:Y:S01]  /*66d0*/  FADD.FTZ R19, R161, R0 ;  /* 0x00000000a1137221 */ /* 0x000fe20000010000 */
[----:B------:R-:W-:-:S02]  /*66e0*/  FMUL.FTZ R151, R151, R172 ;  /* 0x000000ac97977220 */ /* 0x000fc40000410000 */
[----:B------:R-:W4:Y:S01]  /*66f0*/  MUFU.EX2 R180, R180 ;  /* 0x000000b400b47308 */ /* 0x000f220000000800 */
[C---:B--2---:R-:W-:Y:S01]  /*6700*/  FADD.FTZ R11, R202.reuse, R11 ;  /* 0x0000000bca0b7221 */ /* 0x044fe20000010000 */
[----:B------:R-:W-:Y:S01]  /*6710*/  F2FP.BF16.F32.PACK_AB R163, R202, R173 ;  /* 0x000000adcaa3723e */ /* 0x000fe200000010ff */
[----:B------:R3:W-:Y:S05]  /*6720*/  STSM.16.M88.4 [R9], R156 ;  /* 0x0000009c09007844 */ /* 0x0007ea0000000200 */
[----:B------:R-:W2:Y:S01]  /*6730*/  MUFU.EX2 R175, R204 ;  /* 0x000000cc00af7308 */ /* 0x000ea20000000800 */
[----:B-1----:R-:W-:-:S07]  /*6740*/  FADD.FTZ R0, R178, R11 ;  /* 0x0000000bb2007221 */ /* 0x002fce0000010000 */
[----:B------:R-:W1:Y:S01]  /*6750*/  MUFU.EX2 R182, R182 ;  /* 0x000000b600b67308 */ /* 0x000e620000000800 */
[C---:B----4-:R-:W-:Y:S01]  /*6760*/  F2FP.BF16.F32.PACK_AB R166, R180.reuse, R161 ;  /* 0x000000a1b4a6723e */ /* 0x050fe200000010ff */
[----:B------:R-:W-:Y:S01]  /*6770*/  FADD.FTZ R12, R180, R19 ;  /* 0x00000013b40c7221 */ /* 0x000fe20000010000 */
[----:B------:R-:W-:-:S05]  /*6780*/  F2FP.BF16.F32.PACK_AB R161, R170, R169 ;  /* 0x000000a9aaa1723e */ /* 0x000fca00000010ff */
[----:B------:R-:W4:Y:S01]  /*6790*/  MUFU.EX2 R15, R206 ;  /* 0x000000ce000f7308 */ /* 0x000f220000000800 */
[C---:B--2---:R-:W-:Y:S01]  /*67a0*/  FADD.FTZ R3, R175.reuse, R0 ;  /* 0x00000000af037221 */ /* 0x044fe20000010000 */
[----:B------:R-:W-:Y:S01]  /*67b0*/  F2FP.BF16.F32.PACK_AB R165, R175, R178 ;  /* 0x000000b2afa5723e */ /* 0x000fe200000010ff */
[----:B------:R3:W-:Y:S02]  /*67c0*/  STSM.16.M88.4 [R8], R160 ;  /* 0x000000a008007844 */ /* 0x0007e40000000200 */
[----:B-1----:R-:W-:Y:S01]  /*67d0*/  FADD.FTZ R0, R182, R3 ;  /* 0x00000003b6007221 */ /* 0x002fe20000010000 */
[----:B----4-:R-:W-:-:S03]  /*67e0*/  F2FP.BF16.F32.PACK_AB R167, R15, R182 ;  /* 0x000000b60fa7723e */ /* 0x010fc600000010ff */
[----:B------:R-:W-:Y:S02]  /*67f0*/  FADD.FTZ R11, R15, R0 ;  /* 0x000000000f0b7221 */ /* 0x000fe40000010000 */
[----:B------:R3:W-:Y:S01]  /*6800*/  STSM.16.M88.4 [R10], R164 ;  /* 0x000000a40a007844 */ /* 0x0007e20000000200 */
[----:B------:R-:W-:Y:S05]  /*6810*/  @!P0 BRA `(.L_x_3030) ;  /* 0x0000000000048947 */ /* 0x000fea0003800000 */
[----:B------:R-:W-:Y:S01]  /*6820*/  BPT.TRAP 0x1 ;  /* 0x000000040000795c */ /* 0x000fe20000300000 */
.L_x_3030:
[----:B------:R1:W2:Y:S01]  /*6830*/  SYNCS.PHASECHK.TRANS64.TRYWAIT P3, [UR7+0x28c50], R14 ;  /* 0x028c500eff0075a7 */ /* 0x0002a20008060147 */
[----:B------:R-:W-:Y:S05]  /*6840*/  @!P0 BRA `(.L_x_3031) ;  /* 0x0000000000048947 */ /* 0x000fea0003800000 */
[----:B------:R-:W-:Y:S01]  /*6850*/  BPT.TRAP 0x1 ;  /* 0x000000040000795c */ /* 0x000fe20000300000 */
.L_x_3031:
[----:B--2---:R-:W-:Y:S05]  /*6860*/  @P3 BRA `(.L_x_3032) ;  /* 0x0000000000083947 */ /* 0x004fea0003800000 */
[----:B------:R-:W2:Y:S02]  /*6870*/  SYNCS.PHASECHK.TRANS64.TRYWAIT P3, [UR7+0x28c50], R14 ;  /* 0x028c500eff0075a7 */ /* 0x000ea40008060147 */
[----:B--2---:R-:W-:Y:S05]  /*6880*/  @!P3 BRA `(.L_x_3033) ;  /* 0x0000007c000cb947 */ /* 0x004fea0003800000 */
.L_x_3032:
[----:B------:R-:W-:Y:S01]  /*6890*/  ULEA UR4, UR5, UR24, 0xc ;  /* 0x0000001805047291 */ /* 0x000fe2000f8e603f */
[----:B------:R-:W-:Y:S01]  /*68a0*/  WARPGROUP.ARRIVE ;  /* 0x00000000000079c5 */ /* 0x000fe20000000000 */
[----:B------:R-:W-:Y:S01]  /*68b0*/  UMOV UR11, 0x40000040 ;  /* 0x40000040000b7882 */ /* 0x000fe20000000000 */
[----:B--2---:R-:W-:Y:S02]  /*68c0*/  @!P1 VIADD R171, R171, 0x28c60 ;  /* 0x00028c60abab9836 */ /* 0x004fe40000000000 */
[----:B------:R-:W-:Y:S02]  /*68d0*/  IMAD.MOV.U32 R3, RZ, RZ, R168 ;  /* 0x000000ffff037224 */ /* 0x000fe400078e00a8 */
[----:B------:R-:W-:Y:S01]  /*68e0*/  UMOV UR10, UR4 ;  /* 0x00000004000a7c82 */ /* 0x000fe20008000000 */
[----:B------:R-:W-:Y:S01]  /*68f0*/  @!P1 PRMT R171, RZ, 0x654, R171 ;  /* 0x00000654ffab9816 */ /* 0x000fe200000000ab */
[----:B------:R-:W-:Y:S01]  /*6900*/  HGMMA.64x256x16.F32.BF16 R24, R152, gdesc[UR8].tnspB, R24, gsb0 ;  /* 0x43e0000898187df0 */ /* 0x000fe20008001818 */
[----:B------:R-:W-:Y:S01]  /*6910*/  UIADD3 UR10, UR4, 0x80, URZ ;  /* 0x00000080040a7890 */ /* 0x000fe2000fffe03f */
[----:B------:R-:W-:Y:S01]  /*6920*/  IMAD.MOV.U32 R0, RZ, RZ, R17 ;  /* 0x000000ffff007224 */ /* 0x000fe200078e0011 */
[----:B------:R-:W-:Y:S01]  /*6930*/  UMOV UR11, 0x40000040 ;  /* 0x40000040000b7882 */ /* 0x000fe20000000000 */
[----:B------:R-:W-:-:S02]  /*6940*/  WARPGROUP.DEPBAR.LE gsb0, 0x0 ;  /* 0x00008000000079c5 */ /* 0x000fc40000010000 */
[----:B------:R-:W-:-:S15]  /*6950*/  WARPGROUP.ARRIVE ;  /* 0x00000000000079c5 */ /* 0x000fde0000000000 */
[----:B------:R-:W-:-:S07]  /*6960*/  NOP ;  /* 0x0000000000007918 */ /* 0x000fce0000000000 */
[----:B------:R-:W-:Y:S01]  /*6970*/  HGMMA.64x256x16.F32.BF16 R24, R156, gdesc[UR8].tnspB, R24, gsb0 ;  /* 0x43e000089c187df0 */ /* 0x000fe20008001818 */
[----:B------:R-:W-:Y:S01]  /*6980*/  UIADD3 UR10, UR4, 0x100, URZ ;  /* 0x00000100040a7890 */ /* 0x000fe2000fffe03f */
        /* <DEDUP_REMOVED lines=8> */
[----:B------:R-:W-:Y:S01]  /*6a10*/  UMOV UR4, UR5 ;  /* 0x0000000500047c82 */ /* 0x000fe20008000000 */
        /* <DEDUP_REMOVED lines=10> */
[----:B--2---:R-:W2:Y:S02]  /*6ac0*/  FENCE.VIEW.ASYNC.S ;  /* 0x00000000000073c6 */ /* 0x004ea40000000000 */
[----:B--2---:R-:W-:Y:S01]  /*6ad0*/  NOP ;  /* 0x0000000000007918 */ /* 0x004fe20000000000 */
[----:B------:R-:W-:Y:S06]  /*6ae0*/  BAR.ARV 0xe, 0x100 ;  /* 0x0384000000007b1d */ /* 0x000fec0000002000 */
[----:B------:R4:W-:Y:S01]  /*6af0*/  @!P1 SYNCS.ARRIVE.TRANS64.RED.A1T0 RZ, [R171+URZ], RZ ;  /* 0x000000ffabff99a7 */ /* 0x0009e2000810043f */
[----:B------:R-:W-:Y:S05]  /*6b00*/  @P2 BRA `(.L_x_3034) ;  /* 0xffffffe000ec2947 */ /* 0x000fea000383ffff */
[----:B------:R-:W-:Y:S01]  /*6b10*/  IMAD.MOV.U32 R3, RZ, RZ, R168 ;  /* 0x000000ffff037224 */ /* 0x000fe200078e00a8 */
[----:B------:R-:W-:Y:S01]  /*6b20*/  USHF.L.U32 UR4, UR5, 0x6, URZ ;  /* 0x0000000605047899 */ /* 0x000fe2000800063f */
[----:B------:R-:W-:-:S11]  /*6b30*/  IMAD.MOV.U32 R0, RZ, RZ, R17 ;  /* 0x000000ffff007224 */ /* 0x000fd600078e0011 */
.L_x_3025:
[----:B--23--:R-:W2:Y:S01]  /*6b40*/  SHFL.BFLY PT, R7, R12, 0x2, 0x1f ;  /* 0x0c401f000c077f89 */ /* 0x00cea200000e0000 */
[----:B------:R-:W-:Y:S08]  /*6b50*/  BAR.ARV 0x8, 0x100 ;  /* 0x0204000000007b1d */ /* 0x000ff00000002000 */
[----:B------:R-:W-:Y:S01]  /*6b60*/  BAR.SYNC.DEFER_BLOCKING 0xf, 0x100 ;  /* 0x03c4000000007b1d */ /* 0x000fe20000010000 */
[----:B------:R-:W-:Y:S01]  /*6b70*/  ISETP.NE.AND P0, PT, R4, RZ, PT ;  /* 0x000000ff0400720c */ /* 0x000fe20003f05270 */
[----:B------:R-:W-:-:S04]  /*6b80*/  IMAD.MOV.U32 R4, RZ, RZ, RZ ;  /* 0x000000ffff047224 */ /* 0x000fc800078e00ff */
[----:B------:R-:W3:Y:S01]  /*6b90*/  SHFL.BFLY PT, R10, R11, 0x2, 0x1f ;  /* 0x0c401f000b0a7f89 */ /* 0x000ee200000e0000 */
[----:B--2---:R-:W-:-:S05]  /*6ba0*/  FADD.FTZ R7, R7, R12 ;  /* 0x0000000c07077221 */ /* 0x004fca0000010000 */
[----:B------:R-:W2:Y:S01]  /*6bb0*/  SHFL.BFLY PT, R8, R7, 0x1, 0x1f ;  /* 0x0c201f0007087f89 */ /* 0x000ea200000e0000 */
[----:B---3--:R-:W-:-:S05]  /*6bc0*/  FADD.FTZ R10, R10, R11 ;  /* 0x0000000b0a0a7221 */ /* 0x008fca0000010000 */
[----:B------:R-:W3:Y:S01]  /*6bd0*/  SHFL.BFLY PT, R9, R10, 0x1, 0x1f ;  /* 0x0c201f000a097f89 */ /* 0x000ee200000e0000 */
[----:B--2---:R-:W-:Y:S01]  /*6be0*/  FADD.FTZ R13, R7, R8 ;  /* 0x00000008070d7221 */ /* 0x004fe20000010000 */
[----:B------:R-:W-:Y:S01]  /*6bf0*/  MOV R8, RZ ;  /* 0x000000ff00087202 */ /* 0x000fe20000000f00 */
[----:B------:R-:W-:Y:S02]  /*6c00*/  VIADD R7, R6, UR4 ;  /* 0x0000000406077c36 */ /* 0x000fe40008000000 */
[----:B------:R-:W-:Y:S01]  /*6c10*/  IMAD.MOV.U32 R6, RZ, RZ, -0x800000 ;  /* 0xff800000ff067424 */ /* 0x000fe200078e00ff */
[----:B------:R-:W-:Y:S02]  /*6c20*/  FSETP.NE.FTZ.AND P1, PT, R13, RZ, PT ;  /* 0x000000ff0d00720b */ /* 0x000fe40003f35000 */
[----:B------:R-:W-:-:S11]  /*6c30*/  @!P0 LEA R7, R7, UR36, 0x2 ;  /* 0x0000002407078c11 */ /* 0x000fd6000f8e10ff */
[----:B------:R-:W2:Y:S01]  /*6c40*/  @P1 MUFU.RCP R8, R13 ;  /* 0x0000000d00081308 */ /* 0x000ea20000001000 */
[----:B---3--:R-:W-:-:S05]  /*6c50*/  FADD.FTZ R9, R10, R9 ;  /* 0x000000090a097221 */ /* 0x008fca0000010000 */
[----:B------:R-:W-:Y:S02]  /*6c60*/  FSETP.NE.FTZ.AND P2, PT, R9, RZ, PT ;  /* 0x000000ff0900720b */ /* 0x000fe40003f55000 */
[----:B------:R-:W-:Y:S01]  /*6c70*/  @P1 MUFU.LG2 R10, R13 ;  /* 0x0000000d000a1308 */ /* 0x000fe20000000c00 */
[----:B--2---:R2:W-:Y:S01]  /*6c80*/  @!P0 STS [R7+0x28800], R8 ;  /* 0x0288000807008388 */ /* 0x0045e20000000800 */
[-C--:B------:R-:W-:Y:S01]  /*6c90*/  FMUL.FTZ R24, R24, R8.reuse ;  /* 0x0000000818187220 */ /* 0x080fe20000410000 */
[----:B------:R-:W-:-:S08]  /*6ca0*/  FMUL.FTZ R25, R25, R8 ;  /* 0x0000000819197220 */ /* 0x000fd00000410000 */
[----:B------:R-:W3:Y:S01]  /*6cb0*/  @P2 MUFU.RCP R4, R9 ;  /* 0x0000000900042308 */ /* 0x000ee20000001000 */
[-C--:B------:R-:W-:Y:S01]  /*6cc0*/  FMUL.FTZ R28, R28, R8.reuse ;  /* 0x000000081c1c7220 */ /* 0x080fe20000410000 */
[-C--:B------:R-:W-:Y:S01]  /*6cd0*/  FMUL.FTZ R29, R29, R8.reuse ;  /* 0x000000081d1d7220 */ /* 0x080fe20000410000 */
[-C--:B------:R-:W-:Y:S01]  /*6ce0*/  FMUL.FTZ R32, R32, R8.reuse ;  /* 0x0000000820207220 */ /* 0x080fe20000410000 */
[-C--:B------:R-:W-:Y:S01]  /*6cf0*/  FMUL.FTZ R33, R33, R8.reuse ;  /* 0x0000000821217220 */ /* 0x080fe20000410000 */
[-C--:B------:R-:W-:Y:S01]  /*6d00*/  FMUL.FTZ R36, R36, R8.reuse ;  /* 0x0000000824247220 */ /* 0x080fe20000410000 */
[-C--:B------:R-:W-:Y:S01]  /*6d10*/  FMUL.FTZ R37, R37, R8.reuse ;  /* 0x0000000825257220 */ /* 0x080fe20000410000 */
[-C--:B------:R-:W-:Y:S01]  /*6d20*/  FMUL.FTZ R40, R40, R8.reuse ;  /* 0x0000000828287220 */ /* 0x080fe20000410000 */
[----:B------:R5:W2:Y:S01]  /*6d30*/  @P2 MUFU.LG2 R11, R9 ;  /* 0x00000009000b2308 */ /* 0x000aa20000000c00 */
        /* <DEDUP_REMOVED lines=8> */
[----:B---3--:R3:W-:Y:S01]  /*6dc0*/  @!P0 STS [R7+0x28820], R4 ;  /* 0x0288200407008388 */ /* 0x0087e20000000800 */
        /* <DEDUP_REMOVED lines=47> */
[C---:B-----5:R-:W-:Y:S01]  /*70c0*/  @P1 FMUL.FTZ R9, R5.reuse, 0.69314718246459960938 ;  /* 0x3f31721805091820 */ /* 0x060fe20000410000 */
[----:B------:R-:W-:Y:S01]  /*70d0*/  @P2 FMUL.FTZ R5, R5, 0.69314718246459960938 ;  /* 0x3f31721805052820 */ /* 0x000fe20000410000 */
[----:B------:R-:W-:Y:S01]  /*70e0*/  @P1 FMUL.FTZ R10, R10, 0.69314718246459960938 ;  /* 0x3f3172180a0a1820 */ /* 0x000fe20000410000 */
[----:B--2---:R-:W-:Y:S01]  /*70f0*/  @P2 FMUL.FTZ R8, R11, 0.69314718246459960938 ;  /* 0x3f3172180b082820 */ /* 0x004fe20000410000 */
[----:B---3--:R-:W-:Y:S01]  /*7100*/  IMAD.MOV.U32 R7, RZ, RZ, -0x800000 ;  /* 0xff800000ff077424 */ /* 0x008fe200078e00ff */
[----:B------:R-:W-:Y:S01]  /*7110*/  PLOP3.LUT P0, PT, PT, PT, PT, 0x8, 0x0 ;  /* 0x000000000000781c */ /* 0x000fe20003f0e170 */
        /* <DEDUP_REMOVED lines=64> */
[----:B------:R-:W-:Y:S01]  /*7520*/  @P1 FFMA.FTZ R6, R9, R0, R10 ;  /* 0x0000000009061223 */ /* 0x000fe2000001000a */
[----:B------:R-:W-:Y:S01]  /*7530*/  @P2 FFMA.FTZ R7, R5, R3, R8 ;  /* 0x0000000305072223 */ /* 0x000fe20000010008 */
[----:B------:R-:W-:Y:S06]  /*7540*/  BAR.ARV 0xe, 0x100 ;  /* 0x0384000000007b1d */ /* 0x000fec0000002000 */
.L_x_3005:
[----:B------:R-:W-:Y:S05]  /*7550*/  @P0 BRA `(.L_x_3035) ;  /* 0x0000002000e00947 */ /* 0x000fea0003800000 */
[----:B------:R-:W2:Y:S01]  /*7560*/  S2R R0, SR_TID.X ;  /* 0x0000000000007919 */ /* 0x000ea20000002100 */
[----:B------:R-:W3:Y:S01]  /*7570*/  S2UR UR5, SR_CgaCtaId ;  /* 0x00000000000579c3 */ /* 0x000ee20000008800 */
[----:B------:R-:W-:Y:S01]  /*7580*/  UMOV UR4, 0x400 ;  /* 0x0000040000047882 */ /* 0x000fe20000000000 */
[----:B------:R-:W-:-:S06]  /*7590*/  IADD3 R3, -R2, RZ, RZ ;  /* 0x000000ff02037210 */ /* 0x000fcc0007ffe1ff */
[----:B------:R-:W-:Y:S01]  /*75a0*/  BAR.SYNC.DEFER_BLOCKING 0x1, 0x100 ;  /* 0x0044000000007b1d */ /* 0x000fe20000010000 */
[----:B------:R-:W-:-:S07]  /*75b0*/  SHF.R.S32.HI R19, RZ, 0x1f, R2 ;  /* 0x0000001fff137819 */ /* 0x000fce0000011402 */
[----:B------:R-:W5:Y:S08]  /*75c0*/  S2UR UR6, SR_CTAID.Y ;  /* 0x00000000000679c3 */ /* 0x000f700000002600 */
[----:B------:R-:W5:Y:S01]  /*75d0*/  LDC R4, c[0x0][0xc50] ;  /* 0x00031400ff047b82 */ /* 0x000f620000000800 */
[----:B---3--:R-:W-:-:S07]  /*75e0*/  ULEA UR4, UR5, UR4, 0x18 ;  /* 0x0000000405047291 */ /* 0x008fce000f8ec03f */
[----:B------:R-:W3:Y:S01]  /*75f0*/  LDC R9, c[0x0][0xbe8] ;  /* 0x0002fa00ff097b82 */ /* 0x000ee20000000800 */
[----:B------:R-:W-:Y:S01]  /*7600*/  UIADD3 UR4, UR4, 0x28c20, URZ ;  /* 0x00028c2004047890 */ /* 0x000fe2000fffe03f */
[----:B--2---:R-:W-:-:S03]  /*7610*/  VIADD R152, R0, 0xffffff80 ;  /* 0xffffff8000987836 */ /* 0x004fc60000000000 */
[----:B------:R-:W-:Y:S02]  /*7620*/  UPRMT UR4, URZ, 0x654, UR4 ;  /* 0x000006543f047896 */ /* 0x000fe40008000004 */
[----:B------:R-:W-:-:S04]  /*7630*/  SHF.R.S32.HI R21, RZ, 0x1f, R152 ;  /* 0x0000001fff157819 */ /* 0x000fc80000011498 */
[----:B01----:R-:W-:Y:S01]  /*7640*/  LEA.HI R5, R21, R152, RZ, 0x7 ;  /* 0x0000009815057211 */ /* 0x003fe200078f38ff */
[----:B-----5:R-:W-:Y:S02]  /*7650*/  IMAD R3, R4, R3, UR6 ;  /* 0x0000000604037e24 */ /* 0x020fe4000f8e0203 */
[----:B------:R-:W-:Y:S01]  /*7660*/  SYNCS.ARRIVE.TRANS64.RED.A1T0 RZ, [UR4], RZ ;  /* 0x000000ffffff79a7 */ /* 0x000fe20008100404 */
[----:B------:R-:W-:Y:S02]  /*7670*/  SHF.R.S32.HI R8, RZ, 0x7, R5 ;  /* 0x00000007ff087819 */ /* 0x000fe40000011405 */
[----:B------:R-:W-:Y:S02]  /*7680*/  LOP3.LUT R11, R5, 0xffffff80, RZ, 0xc0, !PT ;  /* 0xffffff80050b7812 */ /* 0x000fe400078ec0ff */
[----:B------:R-:W-:Y:S01]  /*7690*/  SHF.R.S32.HI R4, RZ, 0x1f, R3 ;  /* 0x0000001fff047819 */ /* 0x000fe20000011403 */
[----:B------:R-:W0:Y:S02]  /*76a0*/  SHFL.IDX PT, R10, R8, RZ, 0x1f ;  /* 0x00001fff080a7589 */ /* 0x000e2400000e0000 */
[----:B------:R-:W-:-:S05]  /*76b0*/  IMAD.IADD R0, R152, 0x1, -R11 ;  /* 0x0000000198007824 */ /* 0x000fca00078e0a0b */
[----:B------:R-:W-:Y:S02]  /*76c0*/  SHF.R.S32.HI R157, RZ, 0x1f, R0 ;  /* 0x0000001fff9d7819 */ /* 0x000fe40000011400 */
[----:B0-----:R-:W-:Y:S02]  /*76d0*/  ISETP.NE.AND P0, PT, R10, RZ, PT ;  /* 0x000000ff0a00720c */ /* 0x001fe40003f05270 */
[----:B------:R-:W-:-:S11]  /*76e0*/  LEA.HI R10, R157, R0, RZ, 0x2 ;  /* 0x000000009d0a7211 */ /* 0x000fd600078f10ff */
[----:B---3--:R-:W-:Y:S05]  /*76f0*/  @P0 BRA `(.L_x_3036) ;  /* 0x0000000400380947 */ /* 0x008fea0003800000 */
[----:B------:R-:W0:Y:S01]  /*7700*/  LDC R18, c[0x0][0xbe8] ;  /* 0x0002fa00ff127b82 */ /* 0x000e220000000800 */
[----:B------:R-:W-:Y:S01]  /*7710*/  LOP3.LUT R5, R5, 0xffffff80, RZ, 0xc0, !PT ;  /* 0xffffff8005057812 */ /* 0x000fe200078ec0ff */
[----:B------:R-:W1:Y:S01]  /*7720*/  S2R R16, SR_CTAID.X ;  /* 0x0000000000107919 */ /* 0x000e620000002500 */
[----:B------:R-:W-:-:S03]  /*7730*/  ULDC.64 UR4, c[0x0][0xbd0] ;  /* 0x0002f40000047ab9 */ /* 0x000fc60000000a00 */
[----:B------:R-:W-:Y:S01]  /*7740*/  IMAD.IADD R153, R152, 0x1, -R5 ;  /* 0x0000000198997824 */ /* 0x000fe200078e0a05 */
[----:B------:R-:W-:Y:S01]  /*7750*/  LEA.HI R5, R21, R152, RZ, 0x2 ;  /* 0x0000009815057211 */ /* 0x000fe200078f10ff */
[----:B------:R-:W2:Y:S03]  /*7760*/  S2UR UR6, SR_CTAID.Z ;  /* 0x00000000000679c3 */ /* 0x000ea60000002700 */
[----:B------:R-:W-:Y:S02]  /*7770*/  SHF.R.S32.HI R12, RZ, 0x1f, R153 ;  /* 0x0000001fff0c7819 */ /* 0x000fe40000011499 */
[----:B------:R-:W-:Y:S02]  /*7780*/  LOP3.LUT R5, R5, 0xfffffffc, RZ, 0xc0, !PT ;  /* 0xfffffffc05057812 */ /* 0x000fe400078ec0ff */
[CC--:B------:R-:W-:Y:S01]  /*7790*/  LEA.HI R154, R12.reuse, R153.reuse, RZ, 0x2 ;  /* 0x000000990c9a7211 */ /* 0x0c0fe200078f10ff */
[----:B------:R-:W3:Y:S01]  /*77a0*/  LDC.64 R22, c[0x0][0xbd8] ;  /* 0x0002f600ff167b82 */ /* 0x000ee20000000a00 */
[----:B------:R-:W-:Y:S01]  /*77b0*/  LEA.HI R13, R12, R153, RZ, 0x5 ;  /* 0x000000990c0d7211 */ /* 0x000fe200078f28ff */
[----:B------:R-:W-:Y:S01]  /*77c0*/  IMAD.IADD R5, R152, 0x1, -R5 ;  /* 0x0000000198057824 */ /* 0x000fe200078e0a05 */
[----:B------:R-:W-:-:S02]  /*77d0*/  SHF.R.S32.HI R11, RZ, 0x2, R154 ;  /* 0x00000002ff0b7819 */ /* 0x000fc4000001149a */
[----:B------:R-:W-:Y:S02]  /*77e0*/  SHF.R.S32.HI R14, RZ, 0x1f, R154 ;  /* 0x0000001fff0e7819 */ /* 0x000fe4000001149a */
[----:B------:R-:W-:Y:S02]  /*77f0*/  SHF.R.S32.HI R13, RZ, 0x5, R13 ;  /* 0x00000005ff0d7819 */ /* 0x000fe4000001140d */
[----:B0-----:R-:W-:Y:S02]  /*7800*/  ISETP.NE.AND P0, PT, R18, 0x1, PT ;  /* 0x000000011200780c */ /* 0x001fe40003f05270 */
[----:B------:R-:W-:Y:S02]  /*7810*/  LEA.HI R14, R14, R11, RZ, 0x3 ;  /* 0x0000000b0e0e7211 */ /* 0x000fe400078f18ff */
[----:B------:R-:W-:Y:S02]  /*7820*/  LOP3.LUT R154, R154, 0x7ffffffc, RZ, 0xc0, !PT ;  /* 0x7ffffffc9a9a7812 */ /* 0x000fe400078ec0ff */
[----:B------:R-:W-:-:S03]  /*7830*/  LOP3.LUT R14, R14, 0xfffffff8, RZ, 0xc0, !PT ;  /* 0xfffffff80e0e7812 */ /* 0x000fc600078ec0ff */
[----:B------:R-:W-:Y:S02]  /*7840*/  IMAD.IADD R154, R153, 0x1, -R154 ;  /* 0x00000001999a7824 */ /* 0x000fe400078e0a9a */
[----:B------:R-:W-:Y:S01]  /*7850*/  IMAD.IADD R14, R11, 0x1, -R14 ;  /* 0x000000010b0e7824 */ /* 0x000fe200078e0a0e */
[----:B------:R-:W-:Y:S01]  /*7860*/  LEA.HI R11, R5, R5, RZ, 0x1 ;  /* 0x00000005050b7211 */ /* 0x000fe200078f08ff */
[----:B------:R-:W0:Y:S01]  /*7870*/  @P0 LDC R20, c[0x0][0xbec] ;  /* 0x0002fb00ff140b82 */ /* 0x000e220000000800 */
[----:B------:R-:W-:Y:S02]  /*7880*/  SHF.L.U32 R154, R154, 0x1, RZ ;  /* 0x000000019a9a7819 */ /* 0x000fe400000006ff */
[----:B------:R-:W-:Y:S01]  /*7890*/  LOP3.LUT R12, R11, 0x1ffffffe, RZ, 0xc0, !PT ;  /* 0x1ffffffe0b0c7812 */ /* 0x000fe200078ec0ff */
[----:B------:R-:W-:Y:S01]  /*78a0*/  IMAD R11, R19, UR4, RZ ;  /* 0x00000004130b7c24 */ /* 0x000fe2000f8e02ff */
[----:B------:R-:W-:-:S03]  /*78b0*/  LEA R155, R13, R14, 0x4 ;  /* 0x0000000e0d9b7211 */ /* 0x000fc600078e20ff */
[----:B------:R-:W5:Y:S01]  /*78c0*/  @P0 LDC R17, c[0x0][0xbf0] ;  /* 0x0002fc00ff110b82 */ /* 0x000f620000000800 */
[----:B------:R-:W-:Y:S02]  /*78d0*/  IMAD.IADD R5, R5, 0x1, -R12 ;  /* 0x0000000105057824 */ /* 0x000fe400078e0a0c */
[----:B------:R-:W-:Y:S01]  /*78e0*/  IMAD.WIDE.U32 R12, R2, UR4, RZ ;  /* 0x00000004020c7c25 */ /* 0x000fe2000f8e00ff */
[----:B--2---:R-:W-:-:S03]  /*78f0*/  USHF.R.S32.HI UR4, URZ, 0x1f, UR6 ;  /* 0x0000001f3f047899 */ /* 0x004fc60008011406 */
[----:B------:R-:W-:Y:S02]  /*7900*/  IMAD R5, R5, 0x8, R155 ;  /* 0x0000000805057824 */ /* 0x000fe400078e029b */
[----:B------:R-:W-:Y:S02]  /*7910*/  IMAD R11, R2, UR5, R11 ;  /* 0x00000005020b7c24 */ /* 0x000fe4000f8e020b */
[----:B---3--:R-:W-:Y:S01]  /*7920*/  IMAD R14, R22, UR4, RZ ;  /* 0x00000004160e7c24 */ /* 0x008fe2000f8e02ff */
[----:B------:R-:W-:Y:S01]  /*7930*/  ULDC.64 UR4, c[0x0][0xbe0] ;  /* 0x0002f80000047ab9 */ /* 0x000fe20000000a00 */
[----:B-1----:R-:W-:Y:S02]  /*7940*/  IMAD R5, R16, 0x40, R5 ;  /* 0x0000004010057824 */ /* 0x002fe400078e0205 */
[----:B------:R-:W-:Y:S02]  /*7950*/  IMAD R15, R23, UR6, R14 ;  /* 0x00000006170f7c24 */ /* 0x000fe4000f8e020e */
[----:B------:R-:W-:-:S02]  /*7960*/  IMAD.IADD R13, R13, 0x1, R11 ;  /* 0x000000010d0d7824 */ /* 0x000fc400078e020b */
[----:B0-----:R-:W-:-:S04]  /*7970*/  @P0 IMAD.HI.U32 R14, R5, R20, RZ ;  /* 0x00000014050e0227 */ /* 0x001fc800078e00ff */
[----:B------:R-:W-:-:S04]  /*7980*/  IMAD.WIDE.U32 R12, R22, UR6, R12 ;  /* 0x00000006160c7c25 */ /* 0x000fc8000f8e000c */
[----:B------:R-:W-:Y:S01]  /*7990*/  IMAD.MOV.U32 R11, RZ, RZ, R5 ;  /* 0x000000ffff0b7224 */ /* 0x000fe200078e0005 */
[----:B-----5:R-:W-:Y:S01]  /*79a0*/  @P0 SHF.R.U32.HI R11, RZ, R17, R14 ;  /* 0x00000011ff0b0219 */ /* 0x020fe2000001160e */
[----:B------:R-:W-:Y:S02]  /*79b0*/  IMAD.IADD R13, R13, 0x1, R15 ;  /* 0x000000010d0d7824 */ /* 0x000fe400078e020f */
[----:B------:R-:W-:Y:S01]  /*79c0*/  IMAD R14, R4, UR4, RZ ;  /* 0x00000004040e7c24 */ /* 0x000fe2000f8e02ff */
[----:B------:R-:W-:Y:S01]  /*79d0*/  IADD3 R15, -R11, RZ, RZ ;  /* 0x000000ff0b0f7210 */ /* 0x000fe20007ffe1ff */
[----:B------:R-:W-:-:S04]  /*79e0*/  IMAD.WIDE.U32 R12, R3, UR4, R12 ;  /* 0x00000004030c7c25 */ /* 0x000fc8000f8e000c */
[----:B------:R-:W-:Y:S01]  /*79f0*/  IMAD R5, R18, R15, R5 ;  /* 0x0000000f12057224 */ /* 0x000fe200078e0205 */
[----:B------:R-:W-:Y:S01]  /*7a00*/  SHF.R.S32.HI R15, RZ, 0x1f, R11 ;  /* 0x0000001fff0f7819 */ /* 0x000fe2000001140b */
[----:B------:R-:W-:Y:S01]  /*7a10*/  IMAD R14, R3, UR5, R14 ;  /* 0x00000005030e7c24 */ /* 0x000fe2000f8e020e */
[----:B------:R-:W-:Y:S01]  /*7a20*/  IADD3 R12, P0, R11, R12, RZ ;  /* 0x0000000c0b0c7210 */ /* 0x000fe20007f1e0ff */
[----:B------:R-:W-:Y:S01]  /*7a30*/  ULDC.64 UR4, c[0x0][0xbc8] ;  /* 0x0002f20000047ab9 */ /* 0x000fe20000000a00 */
[----:B------:R-:W-:Y:S02]  /*7a40*/  SHF.R.S32.HI R11, RZ, 0x1f, R5 ;  /* 0x0000001fff0b7819 */ /* 0x000fe40000011405 */
[----:B------:R-:W-:-:S03]  /*7a50*/  IADD3.X R13, R15, R13, R14, P0, !PT ;  /* 0x0000000d0f0d7210 */ /* 0x000fc600007fe40e */
[----:B------:R-:W-:Y:S01]  /*7a60*/  IMAD R14, R11, UR4, RZ ;  /* 0x000000040b0e7c24 */ /* 0x000fe2000f8e02ff */
[----:B------:R-:W-:Y:S01]  /*7a70*/  LEA.HI R11, R8, R8, RZ, 0x1 ;  /* 0x00000008080b7211 */ /* 0x000fe200078f08ff */
[----:B------:R-:W-:-:S03]  /*7a80*/  IMAD.WIDE.U32 R12, R5, UR4, R12 ;  /* 0x00000004050c7c25 */ /* 0x000fc6000f8e000c */
[----:B------:R-:W-:Y:S01]  /*7a90*/  LOP3.LUT R11, R11, 0xfffffe, RZ, 0xc0, !PT ;  /* 0x00fffffe0b0b7812 */ /* 0x000fe200078ec0ff */
[----:B------:R-:W-:Y:S01]  /*7aa0*/  IMAD R5, R5, UR5, R14 ;  /* 0x0000000505057c24 */ /* 0x000fe2000f8e020e */
[----:B------:R-:W-:Y:S02]  /*7ab0*/  ULDC.64 UR4, c[0x0][0xba8] ;  /* 0x0002ea0000047ab9 */ /* 0x000fe40000000a00 */
[----:B------:R-:W-:Y:S01]  /*7ac0*/  LEA R17, P0, R12, UR4, 0x2 ;  /* 0x000000040c117c11 */ /* 0x000fe2000f8010ff */
[----:B------:R-:W-:Y:S01]  /*7ad0*/  IMAD.IADD R5, R13, 0x1, R5 ;  /* 0x000000010d057824 */ /* 0x000fe200078e0205 */
[----:B------:R-:W-:Y:S01]  /*7ae0*/  ULDC UR4, c[0x0][0xa88] ;  /* 0x0002a20000047ab9 */ /* 0x000fe20000000800 */
[----:B------:R-:W-:Y:S02]  /*7af0*/  IMAD.IADD R11, R8, 0x1, -R11 ;  /* 0x00000001080b7824 */ /* 0x000fe400078e0a0b */
[----:B------:R-:W-:Y:S01]  /*7b00*/  SHFL.IDX PT, R14, R17, 0x1, 0x1c1f ;  /* 0x003c1f00110e7f89 */ /* 0x000fe200000e0000 */
[----:B------:R-:W-:Y:S01]  /*7b10*/  LEA.HI.X R20, R12, UR5, R5, 0x2, P0 ;  /* 0x000000050c147c11 */ /* 0x000fe200080f1405 */
[----:B------:R-:W-:-:S02]  /*7b20*/  IMAD.U32 R11, R11, -0x100, RZ ;  /* 0xffffff000b0b7824 */ /* 0x000fc400078e00ff */
[----:B------:R-:W-:Y:S01]  /*7b30*/  SHFL.IDX PT, R12, R17, RZ, 0x1c1f ;  /* 0x001c1fff110c7589 */ /* 0x000fe200000e0000 */
[----:B------:R-:W-:Y:S02]  /*7b40*/  IMAD R5, R16, 0x40, R155 ;  /* 0x0000004010057824 */ /* 0x000fe400078e029b */
[----:B------:R-:W-:Y:S01]  /*7b50*/  IMAD R16, R18, UR4, RZ ;  /* 0x0000000412107c24 */ /* 0x000fe2000f8e02ff */
[----:B------:R-:W0:Y:S01]  /*7b60*/  SHFL.IDX PT, R13, R20, RZ, 0x1c1f ;  /* 0x001c1fff140d7589 */ /* 0x000e2200000e0000 */
[----:B------:R-:W-:Y:S01]  /*7b70*/  ISETP.NE.AND P0, PT, R154, R11, PT ;  /* 0x0000000b9a00720c */ /* 0x000fe20003f05270 */
[C---:B------:R-:W-:Y:S02]  /*7b80*/  VIADD R11, R5.reuse, 0x8 ;  /* 0x00000008050b7836 */ /* 0x040fe40000000000 */
[----:B------:R-:W1:Y:S01]  /*7b90*/  SHFL.IDX PT, R15, R20, 0x1, 0x1c1f ;  /* 0x003c1f00140f7f89 */ /* 0x000e6200000e0000 */
[-C--:B------:R-:W-:Y:S02]  /*7ba0*/  ISETP.GE.OR P1, PT, R5, R16.reuse, P0 ;  /* 0x000000100500720c */ /* 0x080fe40000726670 */
[----:B------:R-:W-:-:S11]  /*7bb0*/  ISETP.GE.OR P0, PT, R11, R16, P0 ;  /* 0x000000100b00720c */ /* 0x000fd60000706670 */
[----:B0-----:R0:W-:Y:S04]  /*7bc0*/  @!P1 ST.E desc[UR42][R12.64], R6 ;  /* 0x000000060c009985 */ /* 0x0011e8000c10192a */
[----:B-1----:R0:W-:Y:S02]  /*7bd0*/  @!P0 ST.E desc[UR42][R14.64], R7 ;  /* 0x000000070e008985 */ /* 0x0021e4000c10192a */
.L_x_3036:
[----:B------:R-:W-:Y:S01]  /*7be0*/  ISETP.NE.AND P0, PT, R9, 0x1, PT ;  /* 0x000000010900780c */ /* 0x000fe20003f05270 */
[----:B0-----:R-:W0:Y:S01]  /*7bf0*/  S2R R15, SR_CTAID.X ;  /* 0x00000000000f7919 */ /* 0x001e220000002500 */
[--C-:B------:R-:W-:Y:S01]  /*7c00*/  SHF.R.S32.HI R5, RZ, 0x2, R10.reuse ;  /* 0x00000002ff057819 */ /* 0x100fe2000001140a */
[----:B------:R-:W1:Y:S01]  /*7c10*/  S2UR UR6, SR_CTAID.Z ;  /* 0x00000000000679c3 */ /* 0x000e620000002700 */
[----:B------:R-:W-:Y:S01]  /*7c20*/  SHF.R.S32.HI R6, RZ, 0x1f, R10 ;  /* 0x0000001fff067819 */ /* 0x000fe2000001140a */
[----:B------:R-:W-:Y:S01]  /*7c30*/  ULDC.64 UR4, c[0x0][0xb38] ;  /* 0x0002ce0000047ab9 */ /* 0x000fe20000000a00 */
[----:B------:R-:W-:Y:S01]  /*7c40*/  LEA.HI R21, R21, R152, RZ, 0x2 ;  /* 0x0000009815157211 */ /* 0x000fe200078f10ff */
[----:B------:R-:W-:Y:S01]  /*7c50*/  BSSY B0, `(.L_x_3037) ;  /* 0x0000101000007945 */ /* 0x000fe20003800000 */
[----:B------:R-:W-:Y:S02]  /*7c60*/  LEA.HI R6, R6, R5, RZ, 0x3 ;  /* 0x0000000506067211 */ /* 0x000fe400078f18ff */
[----:B------:R-:W-:Y:S01]  /*7c70*/  LOP3.LUT R21, R21, 0xfffffffc, RZ, 0xc0, !PT ;  /* 0xfffffffc15157812 */ /* 0x000fe200078ec0ff */
[----:B------:R-:W2:Y:S01]  /*7c80*/  LDC.64 R12, c[0x0][0xb40] ;  /* 0x0002d000ff0c7b82 */ /* 0x000ea20000000a00 */
[----:B------:R-:W-:-:S02]  /*7c90*/  LOP3.LUT R6, R6, 0xfffffff8, RZ, 0xc0, !PT ;  /* 0xfffffff806067812 */ /* 0x000fc400078ec0ff */
[----:B------:R-:W-:Y:S01]  /*7ca0*/  LEA.HI R157, R157, R0, RZ, 0x5 ;  /* 0x000000009d9d7211 */ /* 0x000fe200078f28ff */
[----:B------:R-:W-:Y:S02]  /*7cb0*/  IMAD.IADD R21, R152, 0x1, -R21 ;  /* 0x0000000198157824 */ /* 0x000fe400078e0a15 */
[----:B------:R-:W-:Y:S01]  /*7cc0*/  IMAD.IADD R14, R5, 0x1, -R6 ;  /* 0x00000001050e7824 */ /* 0x000fe200078e0a06 */
[----:B------:R-:W-:Y:S01]  /*7cd0*/  SHF.R.S32.HI R157, RZ, 0x5, R157 ;  /* 0x00000005ff9d7819 */ /* 0x000fe2000001149d */
[----:B------:R-:W3:Y:S01]  /*7ce0*/  @P0 LDC R16, c[0x0][0xbec] ;  /* 0x0002fb00ff100b82 */ /* 0x000ee20000000800 */
[----:B------:R-:W-:-:S03]  /*7cf0*/  LEA.HI R5, R21, R21, RZ, 0x1 ;  /* 0x0000001515057211 */ /* 0x000fc600078f08ff */
[----:B------:R-:W-:Y:S01]  /*7d00*/  IMAD R14, R157, 0x10, R14 ;  /* 0x000000109d0e7824 */ /* 0x000fe200078e020e */
[----:B------:R-:W-:Y:S01]  /*7d10*/  LOP3.LUT R6, R5, 0x1ffffffe, RZ, 0xc0, !PT ;  /* 0x1ffffffe05067812 */ /* 0x000fe200078ec0ff */
[----:B------:R-:W-:Y:S02]  /*7d20*/  IMAD R5, R19, UR4, RZ ;  /* 0x0000000413057c24 */ /* 0x000fe4000f8e02ff */
[----:B------:R-:W5:Y:S02]  /*7d30*/  @P0 LDC R17, c[0x0][0xbf0] ;  /* 0x0002fc00ff110b82 */ /* 0x000f640000000800 */
[----:B------:R-:W-:Y:S02]  /*7d40*/  IMAD.IADD R21, R21, 0x1, -R6 ;  /* 0x0000000115157824 */ /* 0x000fe400078e0a06 */
[C---:B------:R-:W-:Y:S01]  /*7d50*/  IMAD.WIDE.U32 R6, R2.reuse, UR4, RZ ;  /* 0x0000000402067c25 */ /* 0x040fe2000f8e00ff */
[----:B-1----:R-:W-:Y:S02]  /*7d60*/  USHF.R.S32.HI UR4, URZ, 0x1f, UR6 ;  /* 0x0000001f3f047899 */ /* 0x002fe40008011406 */
[----:B------:R-:W-:Y:S01]  /*7d70*/  LEA R21, R21, R14, 0x3 ;  /* 0x0000000e15157211 */ /* 0x000fe200078e18ff */
[----:B------:R-:W-:-:S03]  /*7d80*/  IMAD R5, R2, UR5, R5 ;  /* 0x0000000502057c24 */ /* 0x000fc6000f8e0205 */
[C---:B--2---:R-:W-:Y:S01]  /*7d90*/  IMAD R2, R12.reuse, UR4, RZ ;  /* 0x000000040c027c24 */ /* 0x044fe2000f8e02ff */
[----:B------:R-:W-:Y:S01]  /*7da0*/  ULDC.64 UR4, c[0x0][0xb48] ;  /* 0x0002d20000047ab9 */ /* 0x000fe20000000a00 */
[----:B------:R-:W-:Y:S02]  /*7db0*/  IMAD.IADD R7, R7, 0x1, R5 ;  /* 0x0000000107077824 */ /* 0x000fe400078e0205 */
[----:B0-----:R-:W-:Y:S02]  /*7dc0*/  IMAD R21, R15, 0x40, R21 ;  /* 0x000000400f157824 */ /* 0x001fe400078e0215 */
[----:B------:R-:W-:Y:S02]  /*7dd0*/  IMAD R11, R13, UR6, R2 ;  /* 0x000000060d0b7c24 */ /* 0x000fe4000f8e0202 */
[----:B------:R-:W-:-:S04]  /*7de0*/  IMAD.WIDE.U32 R6, R12, UR6, R6 ;  /* 0x000000060c067c25 */ /* 0x000fc8000f8e0006 */
[----:B---3--:R-:W-:-:S04]  /*7df0*/  @P0 IMAD.HI.U32 R16, R21, R16, RZ ;  /* 0x0000001015100227 */ /* 0x008fc800078e00ff */
[----:B------:R-:W-:Y:S02]  /*7e00*/  IMAD R4, R4, UR4, RZ ;  /* 0x0000000404047c24 */ /* 0x000fe4000f8e02ff */
[----:B------:R-:W-:Y:S01]  /*7e10*/  IMAD.MOV.U32 R5, RZ, RZ, R21 ;  /* 0x000000ffff057224 */ /* 0x000fe200078e0015 */
[----:B-----5:R-:W-:Y:S01]  /*7e20*/  @P0 SHF.R.U32.HI R5, RZ, R17, R16 ;  /* 0x00000011ff050219 */ /* 0x020fe20000011610 */
[----:B------:R-:W-:Y:S02]  /*7e30*/  IMAD.IADD R7, R7, 0x1, R11 ;  /* 0x0000000107077824 */ /* 0x000fe400078e020b */
[C---:B------:R-:W-:Y:S01]  /*7e40*/  IMAD R11, R3.reuse, UR5, R4 ;  /* 0x00000005030b7c24 */ /* 0x040fe2000f8e0204 */
[----:B------:R-:W-:Y:S01]  /*7e50*/  SHF.R.S32.HI R4, RZ, 0x1f, R5 ;  /* 0x0000001fff047819 */ /* 0x000fe20000011405 */
[----:B------:R-:W-:Y:S01]  /*7e60*/  IMAD.WIDE.U32 R2, R3, UR4, R6 ;  /* 0x0000000403027c25 */ /* 0x000fe2000f8e0006 */
[----:B------:R-:W-:Y:S01]  /*7e70*/  ULDC.64 UR4, c[0x0][0xb30] ;  /* 0x0002cc0000047ab9 */ /* 0x000fe20000000a00 */
[----:B------:R-:W-:-:S02]  /*7e80*/  LEA.HI R6, R8, R8, RZ, 0x1 ;  /* 0x0000000808067211 */ /* 0x000fc400078f08ff */
[----:B------:R-:W-:Y:S01]  /*7e90*/  IMAD.MOV R12, RZ, RZ, -R5 ;  /* 0x000000ffff0c7224 */ /* 0x000fe200078e0a05 */
[----:B------:R-:W-:Y:S01]  /*7ea0*/  IADD3 R3, R3, R11, RZ ;  /* 0x0000000b03037210 */ /* 0x000fe20007ffe0ff */
[----:B------:R-:W-:Y:S01]  /*7eb0*/  IMAD R4, R4, UR4, RZ ;  /* 0x0000000404047c24 */ /* 0x000fe2000f8e02ff */
[----:B------:R-:W-:Y:S01]  /*7ec0*/  LOP3.LUT R13, R6, 0xfffffe, RZ, 0xc0, !PT ;  /* 0x00fffffe060d7812 */ /* 0x000fe200078ec0ff */
[----:B------:R-:W-:Y:S02]  /*7ed0*/  IMAD R7, R9, R12, R21 ;  /* 0x0000000c09077224 */ /* 0x000fe400078e0215 */
[C---:B------:R-:W-:Y:S02]  /*7ee0*/  IMAD R11, R5.reuse, UR5, R4 ;  /* 0x00000005050b7c24 */ /* 0x040fe4000f8e0204 */
[----:B------:R-:W-:Y:S01]  /*7ef0*/  IMAD.WIDE.U32 R2, R5, UR4, R2 ;  /* 0x0000000405027c25 */ /* 0x000fe2000f8e0002 */
[----:B------:R-:W-:Y:S01]  /*7f00*/  SHF.R.S32.HI R4, RZ, 0x1f, R7 ;  /* 0x0000001fff047819 */ /* 0x000fe20000011407 */
[----:B------:R-:W-:-:S02]  /*7f10*/  ULDC.64 UR4, c[0x0][0xb28] ;  /* 0x0002ca0000047ab9 */ /* 0x000fc40000000a00 */
[----:B------:R-:W-:Y:S01]  /*7f20*/  IMAD.IADD R3, R3, 0x1, R11 ;  /* 0x0000000103037824 */ /* 0x000fe200078e020b */
[----:B------:R-:W-:Y:S01]  /*7f30*/  LOP3.LUT R11, R10, 0x7ffffffc, RZ, 0xc0, !PT ;  /* 0x7ffffffc0a0b7812 */ /* 0x000fe200078ec0ff */
[----:B------:R-:W-:Y:S02]  /*7f40*/  IMAD R4, R4, UR4, RZ ;  /* 0x0000000404047c24 */ /* 0x000fe4000f8e02ff */
[----:B------:R-:W-:-:S04]  /*7f50*/  IMAD.WIDE.U32 R2, R7, UR4, R2 ;  /* 0x0000000407027c25 */ /* 0x000fc8000f8e0002 */
[----:B------:R-:W-:Y:S01]  /*7f60*/  IMAD R5, R7, UR5, R4 ;  /* 0x0000000507057c24 */ /* 0x000fe2000f8e0204 */
[----:B------:R-:W-:Y:S01]  /*7f70*/  ULDC.64 UR4, c[0x0][0xb00] ;  /* 0x0002c00000047ab9 */ /* 0x000fe20000000a00 */
[----:B------:R-:W-:Y:S01]  /*7f80*/  IMAD R7, R15, 0x40, R14 ;  /* 0x000000400f077824 */ /* 0x000fe200078e020e */
[----:B------:R-:W-:Y:S01]  /*7f90*/  LEA R4, P0, R2, UR4, 0x2 ;  /* 0x0000000402047c11 */ /* 0x000fe2000f8010ff */
[----:B------:R-:W-:Y:S01]  /*7fa0*/  ULDC UR4, c[0x0][0xa88] ;  /* 0x0002a20000047ab9 */ /* 0x000fe20000000800 */
[----:B------:R-:W-:Y:S02]  /*7fb0*/  IMAD.IADD R5, R3, 0x1, R5 ;  /* 0x0000000103057824 */ /* 0x000fe400078e0205 */
[----:B------:R-:W-:Y:S02]  /*7fc0*/  IMAD R6, R9, UR4, RZ ;  /* 0x0000000409067c24 */ /* 0x000fe4000f8e02ff */
[----:B------:R-:W-:Y:S01]  /*7fd0*/  IMAD.IADD R13, R8, 0x1, -R13 ;  /* 0x00000001080d7824 */ /* 0x000fe200078e0a0d */
[----:B------:R-:W-:Y:S01]  /*7fe0*/  LEA.HI.X R5, R2, UR5, R5, 0x2, P0 ;  /* 0x0000000502057c11 */ /* 0x000fe200080f1405 */
[----:B------:R-:W-:Y:S01]  /*7ff0*/  IMAD.IADD R0, R0, 0x1, -R11 ;  /* 0x0000000100007824 */ /* 0x000fe200078e0a0b */
[----:B------:R-:W-:Y:S01]  /*8000*/  ISETP.GE.AND P0, PT, R7, R6, PT ;  /* 0x000000060700720c */ /* 0x000fe20003f06270 */
[----:B------:R0:W1:Y:S03]  /*8010*/  SHFL.IDX PT, R2, R4, RZ, 0x1c1f ;  /* 0x001c1fff04027589 */ /* 0x00006600000e0000 */
[----:B------:R-:W-:Y:S01]  /*8020*/  LEA R0, R13, R0, 0x7 ;  /* 0x000000000d007211 */ /* 0x000fe200078e38ff */
[----:B------:R0:W2:Y:S04]  /*8030*/  SHFL.IDX PT, R3, R5, RZ, 0x1c1f ;  /* 0x001c1fff05037589 */ /* 0x0000a800000e0000 */
[----:B------:R-:W-:-:S04]  /*8040*/  IMAD.SHL.U32 R0, R0, 0x2, RZ ;  /* 0x0000000200007824 */ /* 0x000fc800078e00ff */
[----:B0-----:R-:W-:Y:S05]  /*8050*/  @P0 BRA `(.L_x_3038) ;  /* 0x0000000c00000947 */ /* 0x001fea0003800000 */
[C---:B------:R-:W-:Y:S01]  /*8060*/  VIADD R9, R0.reuse, 0x8 ;  /* 0x0000000800097836 */ /* 0x040fe20000000000 */
[----:B------:R-:W-:Y:S01]  /*8070*/  ULDC UR4, c[0x0][0xac8] ;  /* 0x0002b20000047ab9 */ /* 0x000fe20000000800 */
[C---:B------:R-:W-:Y:S01]  /*8080*/  VIADD R11, R0.reuse, 0x10 ;  /* 0x00000010000b7836 */ /* 0x040fe20000000000 */
[C---:B------:R-:W-:Y:S01]  /*8090*/  ISETP.GE.AND P2, PT, R0.reuse, UR4, PT ;  /* 0x0000000400007c0c */ /* 0x040fe2000bf46270 */
[C---:B------:R-:W-:Y:S01]  /*80a0*/  VIADD R13, R0.reuse, 0x18 ;  /* 0x00000018000d7836 */ /* 0x040fe20000000000 */
[----:B------:R-:W-:Y:S01]  /*80b0*/  ISETP.GE.AND P3, PT, R9, UR4, PT ;  /* 0x0000000409007c0c */ /* 0x000fe2000bf66270 */
[C---:B------:R-:W-:Y:S01]  /*80c0*/  VIADD R16, R0.reuse, 0x20 ;  /* 0x0000002000107836 */ /* 0x040fe20000000000 */
[----:B------:R-:W-:Y:S01]  /*80d0*/  ISETP.GE.AND P4, PT, R11, UR4, PT ;  /* 0x000000040b007c0c */ /* 0x000fe2000bf86270 */
[C---:B------:R-:W-:Y:S01]  /*80e0*/  VIADD R18, R0.reuse, 0x30 ;  /* 0x0000003000127836 */ /* 0x040fe20000000000 */
[----:B------:R-:W-:Y:S01]  /*80f0*/  ISETP.GE.AND P5, PT, R13, UR4, PT ;  /* 0x000000040d007c0c */ /* 0x000fe2000bfa6270 */
[C---:B------:R-:W-:Y:S01]  /*8100*/  VIADD R19, R0.reuse, 0x38 ;  /* 0x0000003800137836 */ /* 0x040fe20000000000 */
[C---:B------:R-:W-:Y:S01]  /*8110*/  IADD3 R17, R0.reuse, 0x28, RZ ;  /* 0x0000002800117810 */ /* 0x040fe20007ffe0ff */
[----:B------:R-:W-:Y:S01]  /*8120*/  VIADD R20, R0, 0x40 ;  /* 0x0000004000147836 */ /* 0x000fe20000000000 */
[----:B------:R-:W-:Y:S01]  /*8130*/  ISETP.GE.AND P0, PT, R16, UR4, PT ;  /* 0x0000000410007c0c */ /* 0x000fe2000bf06270 */
[C---:B------:R-:W-:Y:S01]  /*8140*/  VIADD R21, R0.reuse, 0x48 ;  /* 0x0000004800157836 */ /* 0x040fe20000000000 */
[----:B------:R-:W-:Y:S01]  /*8150*/  ISETP.GE.AND P1, PT, R17, UR4, PT ;  /* 0x0000000411007c0c */ /* 0x000fe2000bf26270 */
[C---:B------:R-:W-:Y:S01]  /*8160*/  VIADD R22, R0.reuse, 0x50 ;  /* 0x0000005000167836 */ /* 0x040fe20000000000 */
[----:B------:R-:W-:-:S02]  /*8170*/  @!P2 LEA.HI R8, R0, R0, RZ, 0x1 ;  /* 0x000000000008a211 */ /* 0x000fc400078f08ff */
[----:B------:R-:W-:Y:S02]  /*8180*/  @!P3 LEA.HI R10, R9, R9, RZ, 0x1 ;  /* 0x00000009090ab211 */ /* 0x000fe400078f08ff */
[----:B------:R-:W-:Y:S02]  /*8190*/  @!P4 LEA.HI R12, R11, R11, RZ, 0x1 ;  /* 0x0000000b0b0cc211 */ /* 0x000fe400078f08ff */
[----:B------:R-:W-:Y:S02]  /*81a0*/  @!P5 LEA.HI R14, R13, R13, RZ, 0x1 ;  /* 0x0000000d0d0ed211 */ /* 0x000fe400078f08ff */
[----:B------:R-:W-:Y:S02]  /*81b0*/  @!P2 LOP3.LUT R9, R8, 0xfffffffe, RZ, 0xc0, !PT ;  /* 0xfffffffe0809a812 */ /* 0x000fe400078ec0ff */
[----:B------:R-:W-:Y:S02]  /*81c0*/  @!P3 LOP3.LUT R11, R10, 0xfffffffe, RZ, 0xc0, !PT ;  /* 0xfffffffe0a0bb812 */ /* 0x000fe400078ec0ff */
[----:B------:R-:W-:Y:S01]  /*81d0*/  @!P4 LOP3.LUT R13, R12, 0xfffffffe, RZ, 0xc0, !PT ;  /* 0xfffffffe0c0dc812 */ /* 0x000fe200078ec0ff */
[----:B-12---:R-:W-:Y:S01]  /*81e0*/  @!P2 IMAD.WIDE R8, R9, 0x4, R2 ;  /* 0x000000040908a825 */ /* 0x006fe200078e0202 */
[----:B------:R-:W-:-:S02]  /*81f0*/  @!P5 LOP3.LUT R15, R14, 0xfffffffe, RZ, 0xc0, !PT ;  /* 0xfffffffe0e0fd812 */ /* 0x000fc400078ec0ff */
[----:B------:R-:W-:Y:S01]  /*8200*/  ISETP.GE.AND P6, PT, R22, UR4, PT ;  /* 0x0000000416007c0c */ /* 0x000fe2000bfc6270 */
[--C-:B------:R-:W-:Y:S01]  /*8210*/  @!P3 IMAD.WIDE R10, R11, 0x4, R2.reuse ;  /* 0x000000040b0ab825 */ /* 0x100fe200078e0202 */
[----:B------:R0:W-:Y:S01]  /*8220*/  @!P2 ST.E.64 desc[UR42][R8.64], R24 ;  /* 0x000000180800a985 */ /* 0x0001e2000c101b2a */
[----:B------:R-:W-:Y:S02]  /*8230*/  ISETP.GE.AND P2, PT, R18, UR4, PT ;  /* 0x0000000412007c0c */ /* 0x000fe4000bf46270 */
[--C-:B------:R-:W-:Y:S01]  /*8240*/  @!P4 IMAD.WIDE R12, R13, 0x4, R2.reuse ;  /* 0x000000040d0cc825 */ /* 0x100fe200078e0202 */
[----:B------:R1:W-:Y:S01]  /*8250*/  @!P3 ST.E.64 desc[UR42][R10.64], R28 ;  /* 0x0000001c0a00b985 */ /* 0x0003e2000c101b2a */
[----:B------:R-:W-:Y:S02]  /*8260*/  ISETP.GE.AND P3, PT, R19, UR4, PT ;  /* 0x0000000413007c0c */ /* 0x000fe4000bf66270 */
[----:B------:R-:W-:Y:S01]  /*8270*/  @!P5 IMAD.WIDE R14, R15, 0x4, R2 ;  /* 0x000000040f0ed825 */ /* 0x000fe200078e0202 */
[----:B------:R2:W-:Y:S01]  /*8280*/  @!P4 ST.E.64 desc[UR42][R12.64], R32 ;  /* 0x000000200c00c985 */ /* 0x0005e2000c101b2a */
[----:B------:R-:W-:-:S02]  /*8290*/  ISETP.GE.AND P4, PT, R20, UR4, PT ;  /* 0x0000000414007c0c */ /* 0x000fc4000bf86270 */
[----:B------:R-:W-:Y:S01]  /*82a0*/  @!P0 LEA.HI R16, R16, R16, RZ, 0x1 ;  /* 0x0000001010108211 */ /* 0x000fe200078f08ff */
[----:B------:R3:W-:Y:S01]  /*82b0*/  @!P5 ST.E.64 desc[UR42][R14.64], R36 ;  /* 0x000000240e00d985 */ /* 0x0007e2000c101b2a */
[----:B------:R-:W-:Y:S01]  /*82c0*/  ISETP.GE.AND P5, PT, R21, UR4, PT ;  /* 0x0000000415007c0c */ /* 0x000fe2000bfa6270 */
[----:B0-----:R-:W-:Y:S01]  /*82d0*/  VIADD R24, R0, 0x60 ;  /* 0x0000006000187836 */ /* 0x001fe20000000000 */
[----:B------:R-:W-:Y:S02]  /*82e0*/  @!P1 LEA.HI R17, R17, R17, RZ, 0x1 ;  /* 0x0000001111119211 */ /* 0x000fe400078f08ff */
[----:B------:R-:W-:Y:S02]  /*82f0*/  @!P0 LOP3.LUT R9, R16, 0xfffffffe, RZ, 0xc0, !PT ;  /* 0xfffffffe10098812 */ /* 0x000fe400078ec0ff */
[----:B-1----:R-:W-:Y:S02]  /*8300*/  @!P1 LOP3.LUT R11, R17, 0xfffffffe, RZ, 0xc0, !PT ;  /* 0xfffffffe110b9812 */ /* 0x002fe400078ec0ff */
[----:B------:R-:W-:Y:S01]  /*8310*/  @!P2 LEA.HI R18, R18, R18, RZ, 0x1 ;  /* 0x000000121212a211 */ /* 0x000fe200078f08ff */
[----:B------:R-:W-:Y:S01]  /*8320*/  @!P0 IMAD.WIDE R8, R9, 0x4, R2 ;  /* 0x0000000409088825 */ /* 0x000fe200078e0202 */
[----:B------:R-:W-:-:S02]  /*8330*/  @!P3 LEA.HI R19, R19, R19, RZ, 0x1 ;  /* 0x000000131313b211 */ /* 0x000fc400078f08ff */
[----:B------:R-:W-:Y:S01]  /*8340*/  @!P4 LEA.HI R20, R20, R20, RZ, 0x1 ;  /* 0x000000141414c211 */ /* 0x000fe200078f08ff */
[----:B------:R-:W-:Y:S01]  /*8350*/  @!P1 IMAD.WIDE R10, R11, 0x4, R2 ;  /* 0x000000040b0a9825 */ /* 0x000fe200078e0202 */
[----:B------:R-:W-:Y:S01]  /*8360*/  @!P5 LEA.HI R21, R21, R21, RZ, 0x1 ;  /* 0x000000151515d211 */ /* 0x000fe200078f08ff */
[----:B------:R0:W-:Y:S01]  /*8370*/  @!P0 ST.E.64 desc[UR42][R8.64], R40 ;  /* 0x0000002808008985 */ /* 0x0001e2000c101b2a */
[----:B------:R-:W-:Y:S02]  /*8380*/  @!P6 LEA.HI R22, R22, R22, RZ, 0x1 ;  /* 0x000000161616e211 */ /* 0x000fe400078f08ff */
[----:B--2---:R-:W-:Y:S01]  /*8390*/  @!P2 LOP3.LUT R13, R18, 0xfffffffe, RZ, 0xc0, !PT ;  /* 0xfffffffe120da812 */ /* 0x004fe200078ec0ff */
[----:B------:R1:W-:Y:S01]  /*83a0*/  @!P1 ST.E.64 desc[UR42][R10.64], R44 ;  /* 0x0000002c0a009985 */ /* 0x0003e2000c101b2a */
[----:B------:R-:W-:Y:S01]  /*83b0*/  @!P3 LOP3.LUT R19, R19, 0xfffffffe, RZ, 0xc0, !PT ;  /* 0xfffffffe1313b812 */ /* 0x000fe200078ec0ff */
[----:B------:R-:W-:Y:S01]  /*83c0*/  VIADD R18, R0, 0x68 ;  /* 0x0000006800127836 */ /* 0x000fe20000000000 */
[----:B---3--:R-:W-:Y:S01]  /*83d0*/  @!P4 LOP3.LUT R15, R20, 0xfffffffe, RZ, 0xc0, !PT ;  /* 0xfffffffe140fc812 */ /* 0x008fe200078ec0ff */
[----:B------:R-:W-:Y:S01]  /*83e0*/  VIADD R20, R0, 0x78 ;  /* 0x0000007800147836 */ /* 0x000fe20000000000 */
[----:B------:R-:W-:-:S02]  /*83f0*/  @!P5 LOP3.LUT R21, R21, 0xfffffffe, RZ, 0xc0, !PT ;  /* 0xfffffffe1515d812 */ /* 0x000fc400078ec0ff */
[----:B------:R-:W-:Y:S02]  /*8400*/  IADD3 R23, R0, 0x58, RZ ;  /* 0x0000005800177810 */ /* 0x000fe40007ffe0ff */
[----:B------:R-:W-:Y:S01]  /*8410*/  @!P6 LOP3.LUT R17, R22, 0xfffffffe, RZ, 0xc0, !PT ;  /* 0xfffffffe1611e812 */ /* 0x000fe200078ec0ff */
[--C-:B0-----:R-:W-:Y:S01]  /*8420*/  @!P2 IMAD.WIDE R8, R13, 0x4, R2.reuse ;  /* 0x000000040d08a825 */ /* 0x101fe200078e0202 */
[----:B------:R-:W-:Y:S02]  /*8430*/  ISETP.GE.AND P1, PT, R23, UR4, PT ;  /* 0x0000000417007c0c */ /* 0x000fe4000bf26270 */
[----:B------:R-:W-:Y:S01]  /*8440*/  ISETP.GE.AND P0, PT, R24, UR4, PT ;  /* 0x0000000418007c0c */ /* 0x000fe2000bf06270 */
[--C-:B-1----:R-:W-:Y:S01]  /*8450*/  @!P3 IMAD.WIDE R10, R19, 0x4, R2.reuse ;  /* 0x00000004130ab825 */ /* 0x102fe200078e0202 */
[----:B------:R0:W-:Y:S01]  /*8460*/  @!P2 ST.E.64 desc[UR42][R8.64], R48 ;  /* 0x000000300800a985 */ /* 0x0001e2000c101b2a */
[----:B------:R-:W-:Y:S02]  /*8470*/  IADD3 R22, R0, 0x88, RZ ;  /* 0x0000008800167810 */ /* 0x000fe40007ffe0ff */
[----:B------:R-:W-:Y:S01]  /*8480*/  @!P4 IMAD.WIDE R12, R15, 0x4, R2 ;  /* 0x000000040f0cc825 */ /* 0x000fe200078e0202 */
[----:B------:R1:W-:Y:S01]  /*8490*/  @!P3 ST.E.64 desc[UR42][R10.64], R52 ;  /* 0x000000340a00b985 */ /* 0x0003e2000c101b2a */
[----:B------:R-:W-:-:S02]  /*84a0*/  ISETP.GE.AND P2, PT, R18, UR4, PT ;  /* 0x0000000412007c0c */ /* 0x000fc4000bf46270 */
[--C-:B------:R-:W-:Y:S01]  /*84b0*/  @!P5 IMAD.WIDE R14, R21, 0x4, R2.reuse ;  /* 0x00000004150ed825 */ /* 0x100fe200078e0202 */
[----:B------:R2:W-:Y:S01]  /*84c0*/  @!P4 ST.E.64 desc[UR42][R12.64], R56 ;  /* 0x000000380c00c985 */ /* 0x0005e2000c101b2a */
[----:B------:R-:W-:Y:S02]  /*84d0*/  ISETP.GE.AND P3, PT, R22, UR4, PT ;  /* 0x0000000416007c0c */ /* 0x000fe4000bf66270 */
[----:B------:R-:W-:Y:S01]  /*84e0*/  @!P6 IMAD.WIDE R16, R17, 0x4, R2 ;  /* 0x000000041110e825 */ /* 0x000fe200078e0202 */
[----:B------:R3:W-:Y:S01]  /*84f0*/  @!P5 ST.E.64 desc[UR42][R14.64], R60 ;  /* 0x0000003c0e00d985 */ /* 0x0007e2000c101b2a */
[----:B------:R-:W-:Y:S02]  /*8500*/  ISETP.GE.AND P5, PT, R20, UR4, PT ;  /* 0x0000000414007c0c */ /* 0x000fe4000bfa6270 */
[C---:B------:R-:W-:Y:S01]  /*8510*/  VIADD R19, R0.reuse, 0x70 ;  /* 0x0000007000137836 */ /* 0x040fe20000000000 */
[----:B------:R5:W-:Y:S01]  /*8520*/  @!P6 ST.E.64 desc[UR42][R16.64], R64 ;  /* 0x000000401000e985 */ /* 0x000be2000c101b2a */
[----:B------:R-:W-:Y:S01]  /*8530*/  VIADD R21, R0, 0x80 ;  /* 0x0000008000157836 */ /* 0x000fe20000000000 */
[----:B------:R-:W-:-:S02]  /*8540*/  @!P1 LEA.HI R23, R23, R23, RZ, 0x1 ;  /* 0x0000001717179211 */ /* 0x000fc400078f08ff */
[----:B------:R-:W-:Y:S02]  /*8550*/  ISETP.GE.AND P6, PT, R19, UR4, PT ;  /* 0x0000000413007c0c */ /* 0x000fe4000bfc6270 */
[----:B------:R-:W-:Y:S02]  /*8560*/  ISETP.GE.AND P4, PT, R21, UR4, PT ;  /* 0x0000000415007c0c */ /* 0x000fe4000bf86270 */
[----:B------:R-:W-:Y:S02]  /*8570*/  @!P0 LEA.HI R24, R24, R24, RZ, 0x1 ;  /* 0x0000001818188211 */ /* 0x000fe400078f08ff */
[----:B0-----:R-:W-:Y:S01]  /*8580*/  @!P1 LOP3.LUT R9, R23, 0xfffffffe, RZ, 0xc0, !PT ;  /* 0xfffffffe17099812 */ /* 0x001fe200078ec0ff */
[----:B------:R-:W-:Y:S01]  /*8590*/  VIADD R23, R0, 0x90 ;  /* 0x0000009000177836 */ /* 0x000fe20000000000 */
[----:B-1----:R-:W-:Y:S01]  /*85a0*/  @!P0 LOP3.LUT R11, R24, 0xfffffffe, RZ, 0xc0, !PT ;  /* 0xfffffffe180b8812 */ /* 0x002fe200078ec0ff */
[----:B------:R-:W-:Y:S01]  /*85b0*/  VIADD R24, R0, 0x98 ;  /* 0x0000009800187836 */ /* 0x000fe20000000000 */
        /* <DEDUP_REMOVED lines=12> */
[----:B---3--:R-:W-:-:S02]  /*8680*/  @!P5 LOP3.LUT R15, R20, 0xfffffffe, RZ, 0xc0, !PT ;  /* 0xfffffffe140fd812 */ /* 0x008fc400078ec0ff */
[----:B------:R-:W-:Y:S02]  /*8690*/  @!P4 LOP3.LUT R21, R21, 0xfffffffe, RZ, 0xc0, !PT ;  /* 0xfffffffe1515c812 */ /* 0x000fe400078ec0ff */
[----:B-----5:R-:W-:Y:S01]  /*86a0*/  @!P3 LOP3.LUT R17, R22, 0xfffffffe, RZ, 0xc0, !PT ;  /* 0xfffffffe1611b812 */ /* 0x020fe200078ec0ff */
[----:B------:R-:W-:Y:S01]  /*86b0*/  VIADD R22, R0, 0xc0 ;  /* 0x000000c000167836 */ /* 0x000fe20000000000 */
[----:B------:R-:W-:Y:S01]  /*86c0*/  ISETP.GE.AND P0, PT, R23, UR4, PT ;  /* 0x0000000417007c0c */ /* 0x000fe2000bf06270 */
[--C-:B0-----:R-:W-:Y:S01]  /*86d0*/  @!P2 IMAD.WIDE R8, R13, 0x4, R2.reuse ;  /* 0x000000040d08a825 */ /* 0x101fe200078e0202 */
[----:B------:R-:W-:Y:S02]  /*86e0*/  ISETP.GE.AND P1, PT, R24, UR4, PT ;  /* 0x0000000418007c0c */ /* 0x000fe4000bf26270 */
[----:B------:R-:W-:Y:S01]  /*86f0*/  IADD3 R20, R0, 0xb0, RZ ;  /* 0x000000b000147810 */ /* 0x000fe20007ffe0ff */
[----:B-1----:R-:W-:Y:S01]  /*8700*/  @!P6 IMAD.WIDE R10, R19, 0x4, R2 ;  /* 0x00000004130ae825 */ /* 0x002fe200078e0202 */
[----:B------:R0:W-:Y:S01]  /*8710*/  @!P2 ST.E.64 desc[UR42][R8.64], R76 ;  /* 0x0000004c0800a985 */ /* 0x0001e2000c101b2a */
[----:B------:R-:W-:-:S02]  /*8720*/  ISETP.GE.AND P2, PT, R18, UR4, PT ;  /* 0x0000000412007c0c */ /* 0x000fc4000bf46270 */
[--C-:B------:R-:W-:Y:S01]  /*8730*/  @!P5 IMAD.WIDE R12, R15, 0x4, R2.reuse ;  /* 0x000000040f0cd825 */ /* 0x100fe200078e0202 */
        /* <DEDUP_REMOVED lines=8> */
[C---:B------:R-:W-:Y:S01]  /*87c0*/  VIADD R19, R0.reuse, 0xa8 ;  /* 0x000000a800137836 */ /* 0x040fe20000000000 */
[----:B------:R5:W-:Y:S01]  /*87d0*/  @!P3 ST.E.64 desc[UR42][R16.64], R92 ;  /* 0x0000005c1000b985 */ /* 0x000be2000c101b2a */
[----:B------:R-:W-:Y:S01]  /*87e0*/  VIADD R21, R0, 0xb8 ;  /* 0x000000b800157836 */ /* 0x000fe20000000000 */
[----:B------:R-:W-:Y:S02]  /*87f0*/  @!P1 LEA.HI R24, R24, R24, RZ, 0x1 ;  /* 0x0000001818189211 */ /* 0x000fe400078f08ff */
[----:B------:R-:W-:Y:S02]  /*8800*/  ISETP.GE.AND P3, PT, R19, UR4, PT ;  /* 0x0000000413007c0c */ /* 0x000fe4000bf66270 */
[----:B------:R-:W-:Y:S02]  /*8810*/  ISETP.GE.AND P5, PT, R21, UR4, PT ;  /* 0x0000000415007c0c */ /* 0x000fe4000bfa6270 */
[----:B0-----:R-:W-:Y:S02]  /*8820*/  @!P0 LOP3.LUT R9, R23, 0xfffffffe, RZ, 0xc0, !PT ;  /* 0xfffffffe17098812 */ /* 0x001fe400078ec0ff */
[----:B------:R-:W-:-:S02]  /*8830*/  @!P2 LEA.HI R18, R18, R18, RZ, 0x1 ;  /* 0x000000121212a211 */ /* 0x000fc400078f08ff */
[----:B-1----:R-:W-:Y:S01]  /*8840*/  @!P1 LOP3.LUT R11, R24, 0xfffffffe, RZ, 0xc0, !PT ;  /* 0xfffffffe180b9812 */ /* 0x002fe200078ec0ff */
[--C-:B------:R-:W-:Y:S01]  /*8850*/  @!P0 IMAD.WIDE R8, R9, 0x4, R2.reuse ;  /* 0x0000000409088825 */ /* 0x100fe200078e0202 */
[----:B------:R-:W-:Y:S02]  /*8860*/  @!P4 LEA.HI R20, R20, R20, RZ, 0x1 ;  /* 0x000000141414c211 */ /* 0x000fe400078f08ff */
[----:B--2---:R-:W-:Y:S01]  /*8870*/  @!P2 LOP3.LUT R13, R18, 0xfffffffe, RZ, 0xc0, !PT ;  /* 0xfffffffe120da812 */ /* 0x004fe200078ec0ff */
[--C-:B------:R-:W-:Y:S01]  /*8880*/  @!P1 IMAD.WIDE R10, R11, 0x4, R2.reuse ;  /* 0x000000040b0a9825 */ /* 0x100fe200078e0202 */
[----:B------:R-:W-:Y:S01]  /*8890*/  @!P3 LEA.HI R19, R19, R19, RZ, 0x1 ;  /* 0x000000131313b211 */ /* 0x000fe200078f08ff */
[----:B------:R0:W-:Y:S01]  /*88a0*/  @!P0 ST.E.64 desc[UR42][R8.64], R96 ;  /* 0x0000006008008985 */ /* 0x0001e2000c101b2a */
[----:B------:R-:W-:Y:S01]  /*88b0*/  @!P5 LEA.HI R21, R21, R21, RZ, 0x1 ;  /* 0x000000151515d211 */ /* 0x000fe200078f08ff */
[----:B------:R-:W-:Y:S01]  /*88c0*/  @!P2 IMAD.WIDE R12, R13, 0x4, R2 ;  /* 0x000000040d0ca825 */ /* 0x000fe200078e0202 */
[----:B------:R-:W-:Y:S01]  /*88d0*/  @!P3 LOP3.LUT R19, R19, 0xfffffffe, RZ, 0xc0, !PT ;  /* 0xfffffffe1313b812 */ /* 0x000fe200078ec0ff */
[----:B------:R1:W-:Y:S01]  /*88e0*/  @!P1 ST.E.64 desc[UR42][R10.64], R100 ;  /* 0x000000640a009985 */ /* 0x0003e2000c101b2a */
[----:B------:R-:W-:Y:S01]  /*88f0*/  @!P6 LEA.HI R22, R22, R22, RZ, 0x1 ;  /* 0x000000161616e211 */ /* 0x000fe200078f08ff */
[----:B------:R-:W-:Y:S01]  /*8900*/  VIADD R18, R0, 0xc8 ;  /* 0x000000c800127836 */ /* 0x000fe20000000000 */
[----:B---3--:R-:W-:Y:S01]  /*8910*/  @!P4 LOP3.LUT R15, R20, 0xfffffffe, RZ, 0xc0, !PT ;  /* 0xfffffffe140fc812 */ /* 0x008fe200078ec0ff */
[----:B------:R-:W-:Y:S01]  /*8920*/  @!P2 ST.E.64 desc[UR42][R12.64], R104 ;  /* 0x000000680c00a985 */ /* 0x000fe2000c101b2a */
[----:B------:R-:W-:-:S02]  /*8930*/  @!P5 LOP3.LUT R21, R21, 0xfffffffe, RZ, 0xc0, !PT ;  /* 0xfffffffe1515d812 */ /* 0x000fc400078ec0ff */
[----:B-----5:R-:W-:Y:S02]  /*8940*/  @!P6 LOP3.LUT R17, R22, 0xfffffffe, RZ, 0xc0, !PT ;  /* 0xfffffffe1611e812 */ /* 0x020fe400078ec0ff */
[----:B------:R-:W-:Y:S01]  /*8950*/  IADD3 R20, R0, 0xd8, RZ ;  /* 0x000000d800147810 */ /* 0x000fe20007ffe0ff */
[--C-:B0-----:R-:W-:Y:S01]  /*8960*/  @!P3 IMAD.WIDE R8, R19, 0x4, R2.reuse ;  /* 0x000000041308b825 */ /* 0x101fe200078e0202 */
[----:B------:R-:W-:Y:S02]  /*8970*/  ISETP.GE.AND P0, PT, R18, UR4, PT ;  /* 0x0000000412007c0c */ /* 0x000fe4000bf06270 */
[----:B------:R-:W-:Y:S01]  /*8980*/  ISETP.GE.AND P2, PT, R20, UR4, PT ;  /* 0x0000000414007c0c */ /* 0x000fe2000bf46270 */
[--C-:B-1----:R-:W-:Y:S01]  /*8990*/  @!P4 IMAD.WIDE R10, R15, 0x4, R2.reuse ;  /* 0x000000040f0ac825 */ /* 0x102fe200078e0202 */
[----:B------:R0:W-:Y:S03]  /*89a0*/  @!P3 ST.E.64 desc[UR42][R8.64], R108 ;  /* 0x0000006c0800b985 */ /* 0x0001e6000c101b2a */
[--C-:B------:R-:W-:Y:S01]  /*89b0*/  @!P5 IMAD.WIDE R14, R21, 0x4, R2.reuse ;  /* 0x00000004150ed825 */ /* 0x100fe200078e0202 */
[----:B------:R1:W-:Y:S03]  /*89c0*/  @!P4 ST.E.64 desc[UR42][R10.64], R112 ;  /* 0x000000700a00c985 */ /* 0x0003e6000c101b2a */
[----:B------:R-:W-:Y:S01]  /*89d0*/  VIADD R19, R0, 0xd0 ;  /* 0x000000d000137836 */ /* 0x000fe20000000000 */
[----:B------:R2:W-:Y:S01]  /*89e0*/  @!P5 ST.E.64 desc[UR42][R14.64], R116 ;  /* 0x000000740e00d985 */ /* 0x0005e2000c101b2a */
[----:B------:R-:W-:Y:S01]  /*89f0*/  @!P6 IMAD.WIDE R16, R17, 0x4, R2 ;  /* 0x000000041110e825 */ /* 0x000fe200078e0202 */
[----:B------:R-:W-:-:S02]  /*8a00*/  @!P0 LEA.HI R18, R18, R18, RZ, 0x1 ;  /* 0x0000001212128211 */ /* 0x000fc400078f08ff */
[----:B------:R-:W-:Y:S01]  /*8a10*/  ISETP.GE.AND P1, PT, R19, UR4, PT ;  /* 0x0000000413007c0c */ /* 0x000fe2000bf26270 */
[C---:B------:R-:W-:Y:S01]  /*8a20*/  VIADD R21, R0.reuse, 0xe0 ;  /* 0x000000e000157836 */ /* 0x040fe20000000000 */
[----:B------:R3:W-:Y:S01]  /*8a30*/  @!P6 ST.E.64 desc[UR42][R16.64], R120 ;  /* 0x000000781000e985 */ /* 0x0007e2000c101b2a */
[----:B0-----:R-:W-:Y:S01]  /*8a40*/  VIADD R9, R0, 0xf8 ;  /* 0x000000f800097836 */ /* 0x001fe20000000000 */
[----:B------:R-:W-:Y:S01]  /*8a50*/  @!P2 LEA.HI R20, R20, R20, RZ, 0x1 ;  /* 0x000000141414a211 */ /* 0x000fe200078f08ff */
[C---:B------:R-:W-:Y:S01]  /*8a60*/  VIADD R12, R0.reuse, 0xe8 ;  /* 0x000000e8000c7836 */ /* 0x040fe20000000000 */
[----:B------:R-:W-:Y:S01]  /*8a70*/  ISETP.GE.AND P3, PT, R21, UR4, PT ;  /* 0x0000000415007c0c */ /* 0x000fe2000bf66270 */
[----:B------:R-:W-:Y:S01]  /*8a80*/  VIADD R13, R0, 0xf0 ;  /* 0x000000f0000d7836 */ /* 0x000fe20000000000 */
[----:B------:R-:W-:Y:S02]  /*8a90*/  ISETP.GE.AND P6, PT, R9, UR4, PT ;  /* 0x0000000409007c0c */ /* 0x000fe4000bfc6270 */
[----:B------:R-:W-:-:S02]  /*8aa0*/  ISETP.GE.AND P4, PT, R12, UR4, PT ;  /* 0x000000040c007c0c */ /* 0x000fc4000bf86270 */
[----:B------:R-:W-:Y:S02]  /*8ab0*/  ISETP.GE.AND P5, PT, R13, UR4, PT ;  /* 0x000000040d007c0c */ /* 0x000fe4000bfa6270 */
[----:B------:R-:W-:-:S04]  /*8ac0*/  @!P1 LEA.HI R19, R19, R19, RZ, 0x1 ;  /* 0x0000001313139211 */ /* 0x000fc800078f08ff */
[----:B-1----:R-:W-:Y:S02]  /*8ad0*/  @!P1 LOP3.LUT R11, R19, 0xfffffffe, RZ, 0xc0, !PT ;  /* 0xfffffffe130b9812 */ /* 0x002fe400078ec0ff */
[----:B------:R-:W-:Y:S02]  /*8ae0*/  @!P3 LEA.HI R21, R21, R21, RZ, 0x1 ;  /* 0x000000151515b211 */ /* 0x000fe400078f08ff */
[----:B------:R-:W-:Y:S02]  /*8af0*/  @!P6 LEA.HI R10, R9, R9, RZ, 0x1 ;  /* 0x00000009090ae211 */ /* 0x000fe400078f08ff */
[----:B------:R-:W-:Y:S02]  /*8b00*/  @!P4 LEA.HI R12, R12, R12, RZ, 0x1 ;  /* 0x0000000c0c0cc211 */ /* 0x000fe400078f08ff */
[----:B------:R-:W-:Y:S02]  /*8b10*/  @!P5 LEA.HI R8, R13, R13, RZ, 0x1 ;  /* 0x0000000d0d08d211 */ /* 0x000fe400078f08ff */
[----:B------:R-:W-:-:S02]  /*8b20*/  @!P0 LOP3.LUT R9, R18, 0xfffffffe, RZ, 0xc0, !PT ;  /* 0xfffffffe12098812 */ /* 0x000fc400078ec0ff */
[----:B------:R-:W-:Y:S02]  /*8b30*/  @!P2 LOP3.LUT R13, R20, 0xfffffffe, RZ, 0xc0, !PT ;  /* 0xfffffffe140da812 */ /* 0x000fe400078ec0ff */
[----:B--2---:R-:W-:Y:S02]  /*8b40*/  @!P3 LOP3.LUT R15, R21, 0xfffffffe, RZ, 0xc0, !PT ;  /* 0xfffffffe150fb812 */ /* 0x004fe400078ec0ff */
[----:B---3--:R-:W-:Y:S01]  /*8b50*/  @!P4 LOP3.LUT R17, R12, 0xfffffffe, RZ, 0xc0, !PT ;  /* 0xfffffffe0c11c812 */ /* 0x008fe200078ec0ff */
[--C-:B------:R-:W-:Y:S01]  /*8b60*/  @!P2 IMAD.WIDE R12, R13, 0x4, R2.reuse ;  /* 0x000000040d0ca825 */ /* 0x100fe200078e0202 */
[----:B------:R-:W-:Y:S02]  /*8b70*/  @!P5 LOP3.LUT R19, R8, 0xfffffffe, RZ, 0xc0, !PT ;  /* 0xfffffffe0813d812 */ /* 0x000fe400078ec0ff */
[----:B------:R-:W-:Y:S01]  /*8b80*/  @!P6 LOP3.LUT R21, R10, 0xfffffffe, RZ, 0xc0, !PT ;  /* 0xfffffffe0a15e812 */ /* 0x000fe200078ec0ff */
[----:B------:R-:W-:-:S04]  /*8b90*/  @!P0 IMAD.WIDE R8, R9, 0x4, R2 ;  /* 0x0000000409088825 */ /* 0x000fc800078e0202 */
        /* <DEDUP_REMOVED lines=12> */
.L_x_3038:
[----:B------:R-:W-:Y:S05]  /*8c60*/  BSYNC B0 ;  /* 0x0000000000007941 */ /* 0x000fea0003800000 */
.L_x_3037:
[----:B------:R-:W-:Y:S01]  /*8c70*/  IADD3 R7, R7, 0x8, RZ ;  /* 0x0000000807077810 */ /* 0x000fe20007ffe0ff */
[----:B0-2---:R0:W2:Y:S03]  /*8c80*/  SHFL.IDX PT, R3, R5, 0x1, 0x1c1f ;  /* 0x003c1f0005037f89 */ /* 0x0050a600000e0000 */
[----:B------:R-:W-:Y:S01]  /*8c90*/  ISETP.GE.AND P0, PT, R7, R6, PT ;  /* 0x000000060700720c */ /* 0x000fe20003f06270 */
[----:B-1----:R0:W1:-:S12]  /*8ca0*/  SHFL.IDX PT, R2, R4, 0x1, 0x1c1f ;  /* 0x003c1f0004027f89 */ /* 0x00205800000e0000 */
        /* <DEDUP_REMOVED lines=12> */
[----:B------:R-:W-:Y:S01]  /*8d70*/  ISETP.GE.AND P6, PT, R11, UR4, PT ;  /* 0x000000040b007c0c */ /* 0x000fe2000bfc6270 */
[C---:B------:R-:W-:Y:S01]  /*8d80*/  VIADD R15, R0.reuse, 0x40 ;  /* 0x00000040000f7836 */ /* 0x040fe20000000000 */
[C---:B------:R-:W-:Y:S01]  /*8d90*/  IADD3 R12, R0.reuse, 0x28, RZ ;  /* 0x00000028000c7810 */ /* 0x040fe20007ffe0ff */
[C---:B------:R-:W-:Y:S01]  /*8da0*/  VIADD R16, R0.reuse, 0x48 ;  /* 0x0000004800107836 */ /* 0x040fe20000000000 */
[C---:B------:R-:W-:Y:S01]  /*8db0*/  IADD3 R18, R0.reuse, 0x50, RZ ;  /* 0x0000005000127810 */ /* 0x040fe20007ffe0ff */
[C---:B------:R-:W-:Y:S01]  /*8dc0*/  VIADD R19, R0.reuse, 0x58 ;  /* 0x0000005800137836 */ /* 0x040fe20000000000 */
[C---:B------:R-:W-:Y:S01]  /*8dd0*/  @!P0 LEA.HI R4, R0.reuse, R0, RZ, 0x1 ;  /* 0x0000000000048211 */ /* 0x040fe200078f08ff */
[----:B------:R-:W-:Y:S01]  /*8de0*/  VIADD R20, R0, 0x80 ;  /* 0x0000008000147836 */ /* 0x000fe20000000000 */
[----:B------:R-:W-:-:S02]  /*8df0*/  @!P1 LEA.HI R6, R5, R5, RZ, 0x1 ;  /* 0x0000000505069211 */ /* 0x000fc400078f08ff */
[----:B------:R-:W-:Y:S02]  /*8e00*/  @!P2 LEA.HI R8, R7, R7, RZ, 0x1 ;  /* 0x000000070708a211 */ /* 0x000fe400078f08ff */
[----:B------:R-:W-:Y:S02]  /*8e10*/  @!P0 LOP3.LUT R5, R4, 0xfffffffe, RZ, 0xc0, !PT ;  /* 0xfffffffe04058812 */ /* 0x000fe400078ec0ff */
[----:B------:R-:W-:Y:S02]  /*8e20*/  @!P1 LOP3.LUT R7, R6, 0xfffffffe, RZ, 0xc0, !PT ;  /* 0xfffffffe06079812 */ /* 0x000fe400078ec0ff */
[----:B------:R-:W-:Y:S01]  /*8e30*/  @!P2 LOP3.LUT R9, R8, 0xfffffffe, RZ, 0xc0, !PT ;  /* 0xfffffffe0809a812 */ /* 0x000fe200078ec0ff */
[--C-:B-12---:R-:W-:Y:S01]  /*8e40*/  @!P0 IMAD.WIDE R4, R5, 0x4, R2.reuse ;  /* 0x0000000405048825 */ /* 0x106fe200078e0202 */
[----:B------:R-:W-:Y:S02]  /*8e50*/  ISETP.GE.AND P3, PT, R15, UR4, PT ;  /* 0x000000040f007c0c */ /* 0x000fe4000bf66270 */
[----:B------:R-:W-:Y:S01]  /*8e60*/  ISETP.GE.AND P4, PT, R16, UR4, PT ;  /* 0x0000000410007c0c */ /* 0x000fe2000bf86270 */
[----:B------:R-:W-:Y:S01]  /*8e70*/  @!P1 IMAD.WIDE R6, R7, 0x4, R2 ;  /* 0x0000000407069825 */ /* 0x000fe200078e0202 */
[----:B------:R0:W-:Y:S01]  /*8e80*/  @!P0 ST.E.64 desc[UR42][R4.64], R26 ;  /* 0x0000001a04008985 */ /* 0x0001e2000c101b2a */
[----:B------:R-:W-:-:S02]  /*8e90*/  ISETP.GE.AND P0, PT, R12, UR4, PT ;  /* 0x000000040c007c0c */ /* 0x000fc4000bf06270 */
[----:B------:R-:W-:Y:S01]  /*8ea0*/  @!P2 IMAD.WIDE R8, R9, 0x4, R2 ;  /* 0x000000040908a825 */ /* 0x000fe200078e0202 */
[----:B------:R1:W-:Y:S01]  /*8eb0*/  @!P1 ST.E.64 desc[UR42][R6.64], R30 ;  /* 0x0000001e06009985 */ /* 0x0003e2000c101b2a */
[----:B------:R-:W-:Y:S02]  /*8ec0*/  ISETP.GE.AND P1, PT, R13, UR4, PT ;  /* 0x000000040d007c0c */ /* 0x000fe4000bf26270 */
[----:B------:R-:W-:Y:S01]  /*8ed0*/  @!P5 LEA.HI R10, R10, R10, RZ, 0x1 ;  /* 0x0000000a0a0ad211 */ /* 0x000fe200078f08ff */
[----:B------:R2:W-:Y:S01]  /*8ee0*/  @!P2 ST.E.64 desc[UR42][R8.64], R34 ;  /* 0x000000220800a985 */ /* 0x0005e2000c101b2a */
[----:B------:R-:W-:Y:S02]  /*8ef0*/  ISETP.GE.AND P2, PT, R14, UR4, PT ;  /* 0x000000040e007c0c */ /* 0x000fe4000bf46270 */
[----:B------:R-:W-:Y:S02]  /*8f00*/  @!P6 LEA.HI R11, R11, R11, RZ, 0x1 ;  /* 0x0000000b0b0be211 */ /* 0x000fe400078f08ff */
[----:B------:R-:W-:-:S02]  /*8f10*/  @!P3 LEA.HI R15, R15, R15, RZ, 0x1 ;  /* 0x0000000f0f0fb211 */ /* 0x000fc400078f08ff */
[----:B0-----:R-:W-:Y:S02]  /*8f20*/  @!P5 LOP3.LUT R5, R10, 0xfffffffe, RZ, 0xc0, !PT ;  /* 0xfffffffe0a05d812 */ /* 0x001fe400078ec0ff */
[----:B------:R-:W-:Y:S02]  /*8f30*/  @!P0 LEA.HI R12, R12, R12, RZ, 0x1 ;  /* 0x0000000c0c0c8211 */ /* 0x000fe400078f08ff */
[----:B-1----:R-:W-:Y:S01]  /*8f40*/  @!P6 LOP3.LUT R7, R11, 0xfffffffe, RZ, 0xc0, !PT ;  /* 0xfffffffe0b07e812 */ /* 0x002fe200078ec0ff */
[--C-:B------:R-:W-:Y:S01]  /*8f50*/  @!P5 IMAD.WIDE R4, R5, 0x4, R2.reuse ;  /* 0x000000040504d825 */ /* 0x100fe200078e0202 */
[----:B------:R-:W-:Y:S02]  /*8f60*/  @!P1 LEA.HI R13, R13, R13, RZ, 0x1 ;  /* 0x0000000d0d0d9211 */ /* 0x000fe400078f08ff */
[----:B------:R-:W-:Y:S01]  /*8f70*/  @!P2 LEA.HI R14, R14, R14, RZ, 0x1 ;  /* 0x0000000e0e0ea211 */ /* 0x000fe200078f08ff */
[----:B------:R-:W-:Y:S01]  /*8f80*/  @!P6 IMAD.WIDE R6, R7, 0x4, R2 ;  /* 0x000000040706e825 */ /* 0x000fe200078e0202 */
[----:B------:R-:W-:Y:S01]  /*8f90*/  @!P4 LEA.HI R16, R16, R16, RZ, 0x1 ;  /* 0x000000101010c211 */ /* 0x000fe200078f08ff */
[----:B------:R0:W-:Y:S01]  /*8fa0*/  @!P5 ST.E.64 desc[UR42][R4.64], R38 ;  /* 0x000000260400d985 */ /* 0x0001e2000c101b2a */
[----:B--2---:R-:W-:-:S02]  /*8fb0*/  @!P0 LOP3.LUT R9, R12, 0xfffffffe, RZ, 0xc0, !PT ;  /* 0xfffffffe0c098812 */ /* 0x004fc400078ec0ff */
[----:B------:R-:W-:Y:S01]  /*8fc0*/  @!P1 LOP3.LUT R13, R13, 0xfffffffe, RZ, 0xc0, !PT ;  /* 0xfffffffe0d0d9812 */ /* 0x000fe200078ec0ff */
[----:B------:R1:W-:Y:S01]  /*8fd0*/  @!P6 ST.E.64 desc[UR42][R6.64], R42 ;  /* 0x0000002a0600e985 */ /* 0x0003e2000c101b2a */
[----:B------:R-:W-:Y:S01]  /*8fe0*/  @!P2 LOP3.LUT R11, R14, 0xfffffffe, RZ, 0xc0, !PT ;  /* 0xfffffffe0e0ba812 */ /* 0x000fe200078ec0ff */
[----:B------:R-:W-:Y:S01]  /*8ff0*/  VIADD R14, R0, 0x60 ;  /* 0x00000060000e7836 */ /* 0x000fe20000000000 */
[----:B------:R-:W-:Y:S02]  /*9000*/  @!P3 LOP3.LUT R15, R15, 0xfffffffe, RZ, 0xc0, !PT ;  /* 0xfffffffe0f0fb812 */ /* 0x000fe400078ec0ff */
[----:B------:R-:W-:Y:S01]  /*9010*/  @!P4 LOP3.LUT R17, R16, 0xfffffffe, RZ, 0xc0, !PT ;  /* 0xfffffffe1011c812 */ /* 0x000fe200078ec0ff */
[----:B------:R-:W-:Y:S01]  /*9020*/  VIADD R16, R0, 0x70 ;  /* 0x0000007000107836 */ /* 0x000fe20000000000 */
        /* <DEDUP_REMOVED lines=12> */
[----:B------:R-:W-:Y:S01]  /*90f0*/  @!P4 IMAD.WIDE R12, R17, 0x4, R2 ;  /* 0x00000004110cc825 */ /* 0x000fe200078e0202 */
[----:B------:R3:W-:Y:S01]  /*9100*/  @!P3 ST.E.64 desc[UR42][R10.64], R58 ;  /* 0x0000003a0a00b985 */ /* 0x0007e2000c101b2a */
[C---:B------:R-:W-:Y:S02]  /*9110*/  IADD3 R17, R0.reuse, 0x78, RZ ;  /* 0x0000007800117810 */ /* 0x040fe40007ffe0ff */
[----:B------:R-:W-:Y:S01]  /*9120*/  VIADD R15, R0, 0x68 ;  /* 0x00000068000f7836 */ /* 0x000fe20000000000 */
[----:B------:R5:W-:Y:S01]  /*9130*/  @!P4 ST.E.64 desc[UR42][R12.64], R62 ;  /* 0x0000003e0c00c985 */ /* 0x000be2000c101b2a */
[----:B------:R-:W-:Y:S02]  /*9140*/  ISETP.GE.AND P4, PT, R14, UR4, PT ;  /* 0x000000040e007c0c */ /* 0x000fe4000bf86270 */
[----:B------:R-:W-:Y:S02]  /*9150*/  ISETP.GE.AND P1, PT, R17, UR4, PT ;  /* 0x0000000411007c0c */ /* 0x000fe4000bf26270 */
[----:B------:R-:W-:-:S02]  /*9160*/  ISETP.GE.AND P3, PT, R15, UR4, PT ;  /* 0x000000040f007c0c */ /* 0x000fc4000bf66270 */
[----:B------:R-:W-:Y:S02]  /*9170*/  @!P6 LEA.HI R19, R19, R19, RZ, 0x1 ;  /* 0x000000131313e211 */ /* 0x000fe400078f08ff */
[----:B0-----:R-:W-:Y:S01]  /*9180*/  @!P5 LOP3.LUT R5, R18, 0xfffffffe, RZ, 0xc0, !PT ;  /* 0xfffffffe1205d812 */ /* 0x001fe200078ec0ff */
[C---:B------:R-:W-:Y:S01]  /*9190*/  VIADD R18, R0.reuse, 0x88 ;  /* 0x0000008800127836 */ /* 0x040fe20000000000 */
[----:B-1----:R-:W-:Y:S01]  /*91a0*/  @!P6 LOP3.LUT R7, R19, 0xfffffffe, RZ, 0xc0, !PT ;  /* 0xfffffffe1307e812 */ /* 0x002fe200078ec0ff */
[----:B------:R-:W-:Y:S01]  /*91b0*/  VIADD R19, R0, 0x90 ;  /* 0x0000009000137836 */ /* 0x000fe20000000000 */
        /* <DEDUP_REMOVED lines=10> */
[----:B------:R-:W-:Y:S01]  /*9260*/  @!P3 LOP3.LUT R15, R15, 0xfffffffe, RZ, 0xc0, !PT ;  /* 0xfffffffe0f0fb812 */ /* 0x000fe200078ec0ff */
[----:B------:R-:W-:Y:S01]  /*9270*/  VIADD R14, R0, 0x98 ;  /* 0x00000098000e7836 */ /* 0x000fe20000000000 */
[----:B---3--:R-:W-:Y:S01]  /*9280*/  @!P2 LOP3.LUT R11, R16, 0xfffffffe, RZ, 0xc0, !PT ;  /* 0xfffffffe100ba812 */ /* 0x008fe200078ec0ff */
[----:B------:R-:W-:Y:S01]  /*9290*/  VIADD R16, R0, 0xa8 ;  /* 0x000000a800107836 */ /* 0x000fe20000000000 */
[----:B------:R-:W-:Y:S02]  /*92a0*/  @!P1 LOP3.LUT R17, R17, 0xfffffffe, RZ, 0xc0, !PT ;  /* 0xfffffffe11119812 */ /* 0x000fe400078ec0ff */
[----:B-----5:R-:W-:Y:S01]  /*92b0*/  @!P0 LOP3.LUT R13, R20, 0xfffffffe, RZ, 0xc0, !PT ;  /* 0xfffffffe140d8812 */ /* 0x020fe200078ec0ff */
[----:B------:R-:W-:Y:S01]  /*92c0*/  VIADD R20, R0, 0xb8 ;  /* 0x000000b800147836 */ /* 0x000fe20000000000 */
[----:B------:R-:W-:Y:S01]  /*92d0*/  ISETP.GE.AND P6, PT, R18, UR4, PT ;  /* 0x0000000412007c0c */ /* 0x000fe2000bfc6270 */
[----:B0-----:R-:W-:Y:S01]  /*92e0*/  @!P4 IMAD.WIDE R4, R9, 0x4, R2 ;  /* 0x000000040904c825 */ /* 0x001fe200078e0202 */
[----:B------:R-:W-:-:S03]  /*92f0*/  ISETP.GE.AND P5, PT, R19, UR4, PT ;  /* 0x0000000413007c0c */ /* 0x000fc6000bfa6270 */
[--C-:B-1----:R-:W-:Y:S01]  /*9300*/  @!P3 IMAD.WIDE R6, R15, 0x4, R2.reuse ;  /* 0x000000040f06b825 */ /* 0x102fe200078e0202 */
[----:B------:R0:W-:Y:S01]  /*9310*/  @!P4 ST.E.64 desc[UR42][R4.64], R74 ;  /* 0x0000004a0400c985 */ /* 0x0001e2000c101b2a */
[----:B------:R-:W-:Y:S02]  /*9320*/  IADD3 R15, R0, 0xa0, RZ ;  /* 0x000000a0000f7810 */ /* 0x000fe40007ffe0ff */
[--C-:B------:R-:W-:Y:S01]  /*9330*/  @!P2 IMAD.WIDE R8, R11, 0x4, R2.reuse ;  /* 0x000000040b08a825 */ /* 0x100fe200078e0202 */
[----:B------:R1:W-:Y:S01]  /*9340*/  @!P3 ST.E.64 desc[UR42][R6.64], R78 ;  /* 0x0000004e0600b985 */ /* 0x0003e2000c101b2a */
[----:B------:R-:W-:Y:S02]  /*9350*/  ISETP.GE.AND P4, PT, R15, UR4, PT ;  /* 0x000000040f007c0c */ /* 0x000fe4000bf86270 */
[----:B------:R-:W-:Y:S01]  /*9360*/  @!P1 IMAD.WIDE R10, R17, 0x4, R2 ;  /* 0x00000004110a9825 */ /* 0x000fe200078e0202 */
[----:B------:R2:W-:Y:S01]  /*9370*/  @!P2 ST.E.64 desc[UR42][R8.64], R82 ;  /* 0x000000520800a985 */ /* 0x0005e2000c101b2a */
[----:B------:R-:W-:-:S02]  /*9380*/  ISETP.GE.AND P3, PT, R16, UR4, PT ;  /* 0x0000000410007c0c */ /* 0x000fc4000bf66270 */
        /* <DEDUP_REMOVED lines=9> */
[----:B0-----:R-:W-:Y:S01]  /*9420*/  @!P6 LOP3.LUT R5, R18, 0xfffffffe, RZ, 0xc0, !PT ;  /* 0xfffffffe1205e812 */ /* 0x001fe200078ec0ff */
[----:B------:R-:W-:Y:S01]  /*9430*/  VIADD R18, R0, 0xc0 ;  /* 0x000000c000127836 */ /* 0x000fe20000000000 */
        /* <DEDUP_REMOVED lines=16> */
[----:B-----5:R-:W-:Y:S02]  /*9540*/  @!P1 LOP3.LUT R13, R20, 0xfffffffe, RZ, 0xc0, !PT ;  /* 0xfffffffe140d9812 */ /* 0x020fe400078ec0ff */
[----:B------:R-:W-:Y:S01]  /*9550*/  IADD3 R19, R0, 0xc8, RZ ;  /* 0x000000c800137810 */ /* 0x000fe20007ffe0ff */
[----:B0-----:R-:W-:Y:S01]  /*9560*/  @!P0 IMAD.WIDE R4, R9, 0x4, R2 ;  /* 0x0000000409048825 */ /* 0x001fe200078e0202 */
[----:B------:R-:W-:-:S02]  /*9570*/  ISETP.GE.AND P5, PT, R18, UR4, PT ;  /* 0x0000000412007c0c */ /* 0x000fc4000bfa6270 */
[----:B------:R-:W-:Y:S01]  /*9580*/  ISETP.GE.AND P6, PT, R19, UR4, PT ;  /* 0x0000000413007c0c */ /* 0x000fe2000bfc6270 */
        /* <DEDUP_REMOVED lines=12> */
[C---:B------:R-:W-:Y:S01]  /*9650*/  VIADD R15, R0.reuse, 0xd8 ;  /* 0x000000d8000f7836 */ /* 0x040fe20000000000 */
[----:B------:R5:W-:Y:S01]  /*9660*/  @!P1 ST.E.64 desc[UR42][R12.64], R118 ;  /* 0x000000760c009985 */ /* 0x000be2000c101b2a */
[----:B------:R-:W-:Y:S01]  /*9670*/  VIADD R17, R0, 0xe8 ;  /* 0x000000e800117836 */ /* 0x000fe20000000000 */
[----:B------:R-:W-:Y:S01]  /*9680*/  @!P5 LEA.HI R18, R18, R18, RZ, 0x1 ;  /* 0x000000121212d211 */ /* 0x000fe200078f08ff */
        /* <DEDUP_REMOVED lines=16> */
[----:B------:R-:W-:Y:S02]  /*9790*/  @!P1 LOP3.LUT R15, R15, 0xfffffffe, RZ, 0xc0, !PT ;  /* 0xfffffffe0f0f9812 */ /* 0x000fe400078ec0ff */
[----:B---3--:R-:W-:Y:S02]  /*97a0*/  @!P2 LOP3.LUT R11, R16, 0xfffffffe, RZ, 0xc0, !PT ;  /* 0xfffffffe100ba812 */ /* 0x008fe400078ec0ff */
[----:B------:R-:W-:Y:S02]  /*97b0*/  @!P3 LOP3.LUT R17, R17, 0xfffffffe, RZ, 0xc0, !PT ;  /* 0xfffffffe1111b812 */ /* 0x000fe400078ec0ff */
[----:B-----5:R-:W-:Y:S01]  /*97c0*/  @!P4 LOP3.LUT R13, R20, 0xfffffffe, RZ, 0xc0, !PT ;  /* 0xfffffffe140dc812 */ /* 0x020fe200078ec0ff */
        /* <DEDUP_REMOVED lines=17> */
.L_x_3035:
[----:B------:R-:W2:Y:S02]  /*98e0*/  S2R R0, SR_TID.X ;  /* 0x0000000000007919 */ /* 0x000ea40000002100 */
[----:B--2---:R-:W-:-:S05]  /*98f0*/  VIADD R3, R0, 0xffffff80 ;  /* 0xffffff8000037836 */ /* 0x004fca0000000000 */
[----:B------:R-:W-:-:S13]  /*9900*/  ISETP.GT.AND P0, PT, R3, 0x3f, PT ;  /* 0x0000003f0300780c */ /* 0x000fda0003f04270 */
[----:B------:R-:W-:Y:S05]  /*9910*/  @P0 BRA `(.L_x_3002) ;  /* 0x0000004800540947 */ /* 0x000fea0003800000 */
[----:B------:R-:W2:Y:S01]  /*9920*/  S2R R3, SR_CTAID.X ;  /* 0x0000000000037919 */ /* 0x000ea20000002500 */
[----:B------:R-:W3:Y:S01]  /*9930*/  LDC R8, c[0x0][0xbe8] ;  /* 0x0002fa00ff087b82 */ /* 0x000ee20000000800 */
[----:B------:R-:W-:Y:S01]  /*9940*/  ULDC UR4, c[0x0][0xa88] ;  /* 0x0002a20000047ab9 */ /* 0x000fe20000000800 */
[----:B--2---:R-:W-:Y:S02]  /*9950*/  IMAD R0, R3, 0x40, R0 ;  /* 0x0000004003007824 */ /* 0x004fe400078e0200 */
[----:B---3--:R-:W-:Y:S02]  /*9960*/  IMAD R3, R8, UR4, RZ ;  /* 0x0000000408037c24 */ /* 0x008fe4000f8e02ff */
[----:B------:R-:W-:-:S05]  /*9970*/  VIADD R0, R0, 0xffffff80 ;  /* 0xffffff8000007836 */ /* 0x000fca0000000000 */
[----:B------:R-:W-:-:S13]  /*9980*/  ISETP.GE.AND P0, PT, R0, R3, PT ;  /* 0x000000030000720c */ /* 0x000fda0003f06270 */
[----:B------:R-:W-:Y:S05]  /*9990*/  @P0 BRA `(.L_x_3002) ;  /* 0x0000004800340947 */ /* 0x000fea0003800000 */
[----:B------:R-:W-:Y:S01]  /*99a0*/  ISETP.NE.AND P0, PT, R8, 0x1, PT ;  /* 0x000000010800780c */ /* 0x000fe20003f05270 */
[----:B------:R-:W2:Y:S01]  /*99b0*/  S2UR UR4, SR_CTAID.Z ;  /* 0x00000000000479c3 */ /* 0x000ea20000002700 */
[----:B------:R-:W-:Y:S01]  /*99c0*/  SHF.R.S32.HI R3, RZ, 0x1f, R2 ;  /* 0x0000001fff037819 */ /* 0x000fe20000011402 */
[----:B------:R-:W-:Y:S01]  /*99d0*/  ULDC.64 UR6, c[0x0][0xbd0] ;  /* 0x0002f40000067ab9 */ /* 0x000fe20000000a00 */
[C---:B------:R-:W-:Y:S01]  /*99e0*/  IADD3 R7, -R2.reuse, RZ, RZ ;  /* 0x000000ff02077210 */ /* 0x040fe20007ffe1ff */
[----:B01----:R-:W-:-:S04]  /*99f0*/  IMAD.WIDE.U32 R4, R2, UR6, RZ ;  /* 0x0000000602047c25 */ /* 0x003fc8000f8e00ff */
[----:B------:R-:W0:Y:S01]  /*9a00*/  LDC.64 R12, c[0x0][0xbd8] ;  /* 0x0002f600ff0c7b82 */ /* 0x000e220000000a00 */
[----:B------:R-:W-:-:S04]  /*9a10*/  IMAD R3, R3, UR6, RZ ;  /* 0x0000000603037c24 */ /* 0x000fc8000f8e02ff */
[----:B------:R-:W-:Y:S02]  /*9a20*/  IMAD R3, R2, UR7, R3 ;  /* 0x0000000702037c24 */ /* 0x000fe4000f8e0203 */
[----:B------:R-:W-:Y:S01]  /*9a30*/  IMAD.MOV.U32 R2, RZ, RZ, R4 ;  /* 0x000000ffff027224 */ /* 0x000fe200078e0004 */
[----:B------:R-:W1:Y:S01]  /*9a40*/  @P0 LDC R9, c[0x0][0xbec] ;  /* 0x0002fb00ff090b82 */ /* 0x000e620000000800 */
[----:B------:R-:W-:Y:S02]  /*9a50*/  IMAD.IADD R3, R5, 0x1, R3 ;  /* 0x0000000105037824 */ /* 0x000fe400078e0203 */
[----:B------:R-:W-:-:S05]  /*9a60*/  IMAD.MOV.U32 R5, RZ, RZ, R0 ;  /* 0x000000ffff057224 */ /* 0x000fca00078e0000 */
[----:B------:R-:W3:Y:S01]  /*9a70*/  S2UR UR8, SR_CTAID.Y ;  /* 0x00000000000879c3 */ /* 0x000ee20000002600 */
[----:B--2---:R-:W-:-:S07]  /*9a80*/  USHF.R.S32.HI UR5, URZ, 0x1f, UR4 ;  /* 0x0000001f3f057899 */ /* 0x004fce0008011404 */
[----:B------:R-:W3:Y:S01]  /*9a90*/  LDC R10, c[0x0][0xc50] ;  /* 0x00031400ff0a7b82 */ /* 0x000ee20000000800 */
[C---:B0-----:R-:W-:Y:S02]  /*9aa0*/  IMAD R14, R12.reuse, UR5, RZ ;  /* 0x000000050c0e7c24 */ /* 0x041fe4000f8e02ff */
[----:B------:R-:W-:-:S04]  /*9ab0*/  IMAD.WIDE.U32 R2, R12, UR4, R2 ;  /* 0x000000040c027c25 */ /* 0x000fc8000f8e0002 */
[----:B------:R-:W-:Y:S01]  /*9ac0*/  IMAD R13, R13, UR4, R14 ;  /* 0x000000040d0d7c24 */ /* 0x000fe2000f8e020e */
[----:B------:R-:W0:Y:S01]  /*9ad0*/  @P0 LDC R11, c[0x0][0xbf0] ;  /* 0x0002fc00ff0b0b82 */ /* 0x000e220000000800 */
[----:B-1----:R-:W-:Y:S01]  /*9ae0*/  @P0 IMAD.HI.U32 R6, R0, R9, RZ ;  /* 0x0000000900060227 */ /* 0x002fe200078e00ff */
[----:B------:R-:W-:Y:S02]  /*9af0*/  ULDC.64 UR4, c[0x0][0xbe0] ;  /* 0x0002f80000047ab9 */ /* 0x000fe40000000a00 */
[----:B------:R-:W-:Y:S01]  /*9b00*/  IADD3 R3, R13, R3, RZ ;  /* 0x000000030d037210 */ /* 0x000fe20007ffe0ff */
[----:B---3--:R-:W-:-:S04]  /*9b10*/  IMAD R9, R10, R7, UR8 ;  /* 0x000000080a097e24 */ /* 0x008fc8000f8e0207 */
[----:B------:R-:W-:Y:S01]  /*9b20*/  IMAD.WIDE.U32 R2, R9, UR4, R2 ;  /* 0x0000000409027c25 */ /* 0x000fe2000f8e0002 */
[----:B------:R-:W-:Y:S02]  /*9b30*/  SHF.R.S32.HI R4, RZ, 0x1f, R9 ;  /* 0x0000001fff047819 */ /* 0x000fe40000011409 */
[----:B0-----:R-:W-:-:S03]  /*9b40*/  @P0 SHF.R.U32.HI R5, RZ, R11, R6 ;  /* 0x0000000bff050219 */ /* 0x001fc60000011606 */
[----:B------:R-:W-:Y:S01]  /*9b50*/  IMAD R4, R4, UR4, RZ ;  /* 0x0000000404047c24 */ /* 0x000fe2000f8e02ff */
[----:B------:R-:W-:Y:S01]  /*9b60*/  IADD3 R2, P0, R5, R2, RZ ;  /* 0x0000000205027210 */ /* 0x000fe20007f1e0ff */
[--C-:B------:R-:W-:Y:S02]  /*9b70*/  IMAD.MOV R7, RZ, RZ, -R5.reuse ;  /* 0x000000ffff077224 */ /* 0x100fe400078e0a05 */
[----:B------:R-:W-:Y:S01]  /*9b80*/  IMAD R4, R9, UR5, R4 ;  /* 0x0000000509047c24 */ /* 0x000fe2000f8e0204 */
[----:B------:R-:W-:Y:S01]  /*9b90*/  SHF.R.S32.HI R9, RZ, 0x1f, R5 ;  /* 0x0000001fff097819 */ /* 0x000fe20000011405 */
[----:B------:R-:W-:Y:S01]  /*9ba0*/  IMAD R7, R8, R7, R0 ;  /* 0x0000000708077224 */ /* 0x000fe200078e0200 */
[----:B------:R-:W-:Y:S02]  /*9bb0*/  ULDC.64 UR4, c[0x0][0xbc8] ;  /* 0x0002f20000047ab9 */ /* 0x000fe40000000a00 */
[----:B------:R-:W-:Y:S02]  /*9bc0*/  IADD3.X R3, R9, R3, R4, P0, !PT ;  /* 0x0000000309037210 */ /* 0x000fe400007fe404 */
[----:B------:R-:W-:Y:S01]  /*9bd0*/  SHF.R.S32.HI R0, RZ, 0x1f, R7 ;  /* 0x0000001fff007819 */ /* 0x000fe20000011407 */
[----:B------:R-:W-:-:S04]  /*9be0*/  IMAD.WIDE.U32 R2, R7, UR4, R2 ;  /* 0x0000000407027c25 */ /* 0x000fc8000f8e0002 */
[----:B------:R-:W-:-:S04]  /*9bf0*/  IMAD R0, R0, UR4, RZ ;  /* 0x0000000400007c24 */ /* 0x000fc8000f8e02ff */
        /* <DEDUP_REMOVED lines=8> */
.L_x_3000:
[----:B------:R-:W-:-:S08]  /*9c80*/  NOP ;  /* 0x0000000000007918 */ /* 0x000fd00000000000 */
[----:B-1----:R-:W0:-:S00]  /*9c90*/  USETMAXREG.DEALLOC.CTAPOOL 0x18 ;  /* 0x00000018000079c8 */ /* 0x002e0000080e0500 */
        /* <DEDUP_REMOVED lines=16> */
.L_x_3039:
[----:B------:R-:W-:Y:S01]  /*9da0*/  ULDC UR7, c[0x0][0xc50] ;  /* 0x0003140000077ab9 */ /* 0x000fe20000000800 */
[----:B------:R-:W-:Y:S01]  /*9db0*/  UMOV UR36, UR6 ;  /* 0x0000000600247c82 */ /* 0x000fe20008000000 */
[----:B------:R-:W-:-:S11]  /*9dc0*/  UISETP.NE.AND UP0, UPT, UR7, 0x1, UPT ;  /* 0x000000010700788c */ /* 0x000fd6000bf05270 */
[----:B------:R-:W-:Y:S01]  /*9dd0*/  @UP0 ULDC UR4, c[0x0][0xc54] ;  /* 0x0003150000040ab9 */ /* 0x000fe20000000800 */
[----:B------:R-:W-:Y:S01]  /*9de0*/  @UP0 ULDC UR8, c[0x0][0xc58] ;  /* 0x0003160000080ab9 */ /* 0x000fe20000000800 */
[----:B------:R-:W-:-:S04]  /*9df0*/  UIMAD.WIDE.U32 UR4, UR6, UR4, URZ ;  /* 0x00000004060472a5 */ /* 0x000fc8000f8e003f */
[----:B------:R-:W-:-:S12]  /*9e00*/  @UP0 USHF.R.U32.HI UR36, URZ, UR8, UR5 ;  /* 0x000000083f240299 */ /* 0x000fd80008011605 */
.L_x_3040:
[----:B------:R-:W-:Y:S01]  /*9e10*/  ISETP.GE.AND P0, PT, R17, RZ, PT ;  /* 0x000000ff1100720c */ /* 0x000fe20003f06270 */
[----:B------:R-:W-:Y:S01]  /*9e20*/  UIADD3 UR4, -UR36, URZ, URZ ;  /* 0x0000003f24047290 */ /* 0x000fe2000fffe13f */
[----:B------:R-:W-:Y:S01]  /*9e30*/  IMAD.MOV.U32 R0, RZ, RZ, 0x1 ;  /* 0x00000001ff007424 */ /* 0x000fe200078e00ff */
[----:B------:R-:W-:Y:S01]  /*9e40*/  MOV R9, 0x1 ;  /* 0x0000000100097802 */ /* 0x000fe20000000f00 */
[----:B------:R-:W-:Y:S01]  /*9e50*/  IMAD.MOV.U32 R6, RZ, RZ, RZ ;  /* 0x000000ffff067224 */ /* 0x000fe200078e00ff */
        /* <DEDUP_REMOVED lines=27> */
[----:B0-----:R-:W-:-:S02]  /*a010*/  VIADD R2, R5, 0xffffffe ;  /* 0x0ffffffe05027836 */ /* 0x001fc40000000000 */
[----:B------:R-:W-:-:S04]  /*a020*/  IMAD.MOV R5, RZ, RZ, -R6 ;  /* 0x000000ffff057224 */ /* 0x000fc800078e0a06 */
[----:B------:R0:W1:Y:S02]  /*a030*/  F2I.FTZ.U32.TRUNC.NTZ R3, R2 ;  /* 0x0000000200037305 */ /* 0x000064000021f000 */
[----:B0-----:R-:W-:Y:S02]  /*a040*/  IMAD.MOV.U32 R2, RZ, RZ, RZ ;  /* 0x000000ffff027224 */ /* 0x001fe400078e00ff */
[----:B-1----:R-:W-:-:S04]  /*a050*/  IMAD.MOV R7, RZ, RZ, -R3 ;  /* 0x000000ffff077224 */ /* 0x002fc800078e0a03 */
[----:B------:R-:W-:-:S04]  /*a060*/  IMAD R7, R7, R4, RZ ;  /* 0x0000000407077224 */ /* 0x000fc800078e02ff */
[----:B------:R-:W-:Y:S01]  /*a070*/  IMAD.HI.U32 R3, R3, R7, R2 ;  /* 0x0000000703037227 */ /* 0x000fe200078e0002 */
[----:B------:R-:W-:Y:S01]  /*a080*/  MOV R7, UR5 ;  /* 0x0000000500077c02 */ /* 0x000fe20008000f00 */
[----:B------:R-:W-:-:S03]  /*a090*/  ULOP3.LUT UR5, UR5, UR4, URZ, 0x3c, !UPT ;  /* 0x0000000405057292 */ /* 0x000fc6000f8e3c3f */
[----:B------:R-:W-:-:S03]  /*a0a0*/  IABS R2, R7 ;  /* 0x0000000700027213 */ /* 0x000fc60000000000 */
        /* <DEDUP_REMOVED lines=8> */
[----:B------:R-:W-:-:S05]  /*a130*/  @P0 VIADD R3, R3, 0x1 ;  /* 0x0000000103030836 */ /* 0x000fca0000000000 */
[----:B------:R-:W-:Y:S02]  /*a140*/  @!P2 IADD3 R3, -R3, RZ, RZ ;  /* 0x000000ff0303a210 */ /* 0x000fe40007ffe1ff */
[----:B------:R-:W-:-:S05]  /*a150*/  @!P1 LOP3.LUT R3, RZ, UR4, RZ, 0x33, !PT ;  /* 0x00000004ff039c12 */ /* 0x000fca000f8e33ff */
[----:B------:R0:W-:Y:S02]  /*a160*/  STL [R1+0xc], R3 ;  /* 0x00000c0301007387 */ /* 0x0001e40000100800 */
.L_x_3042:
[----:B0-----:R-:W2:Y:S01]  /*a170*/  LDL R3, [R1+0xc] ;  /* 0x00000c0001037983 */ /* 0x001ea20000100800 */
[----:B------:R-:W-:Y:S02]  /*a180*/  IMAD.MOV.U32 R6, RZ, RZ, RZ ;  /* 0x000000ffff067224 */ /* 0x000fe400078e00ff */
[----:B------:R-:W-:Y:S02]  /*a190*/  IMAD.MOV.U32 R9, RZ, RZ, 0x1 ;  /* 0x00000001ff097424 */ /* 0x000fe400078e00ff */
[----:B--2---:R-:W-:-:S05]  /*a1a0*/  IMAD R2, R3, UR40, RZ ;  /* 0x0000002803027c24 */ /* 0x004fca000f8e02ff */
[----:B------:R-:W-:Y:S01]  /*a1b0*/  VIADDMNMX R18, R2, R3, UR39, PT ;  /* 0x0000002702127e46 */ /* 0x000fe2000b800103 */
[----:B------:R0:W-:Y:S03]  /*a1c0*/  STL [R1+0x8], R2 ;  /* 0x0000080201007387 */ /* 0x0001e60000100800 */
[----:B------:R-:W-:Y:S01]  /*a1d0*/  ISETP.GT.AND P0, PT, R18, R2, PT ;  /* 0x000000021200720c */ /* 0x000fe20003f04270 */
[----:B------:R0:W-:-:S12]  /*a1e0*/  STL [R1+0x10], R18 ;  /* 0x0000101201007387 */ /* 0x0001d80000100800 */
[----:B0-----:R-:W-:Y:S05]  /*a1f0*/  @!P0 BRA `(.L_x_3041) ;  /* 0x0000003c005c8947 */ /* 0x001fea0003800000 */
        /* <DEDUP_REMOVED lines=15> */
[----:B------:R-:W-:Y:S01]  /*a2f0*/  MOV R12, 0x1 ;  /* 0x00000001000c7802 */ /* 0x000fe20000000f00 */
[----:B------:R-:W-:Y:S02]  /*a300*/  IMAD.U32 R7, RZ, RZ, UR9 ;  /* 0x00000009ff077e24 */ /* 0x000fe4000f8e00ff */
[----:B------:R-:W-:-:S02]  /*a310*/  IMAD.U32 R10, RZ, RZ, UR4 ;  /* 0x00000004ff0a7e24 */ /* 0x000fc4000f8e00ff */
[----:B------:R-:W-:Y:S02]  /*a320*/  IMAD.U32 R11, RZ, RZ, UR5 ;  /* 0x00000005ff0b7e24 */ /* 0x000fe4000f8e00ff */
[----:B------:R-:W-:Y:S02]  /*a330*/  IMAD.MOV.U32 R8, RZ, RZ, 0x70 ;  /* 0x00000070ff087424 */ /* 0x000fe400078e00ff */
[----:B------:R-:W-:-:S07]  /*a340*/  IMAD.MOV.U32 R13, RZ, RZ, RZ ;  /* 0x000000ffff0d7224 */ /* 0x000fce00078e00ff */
[----:B------:R-:W-:-:S07]  /*a350*/  LEPC R20, `(.L_x_3043) ;  /* 0x000000001014794e */ /* 0x000fce0000000000 */
[----:B0-----:R-:W-:Y:S05]  /*a360*/  CALL.ABS.NOINC R2 ;  /* 0x0000000002007343 */ /* 0x001fea0003c00000 */
.L_x_3043:
        /* <DEDUP_REMOVED lines=20> */
.L_x_3045:
[----:B------:R0:W1:Y:S01]  /*a4b0*/  LDC.64 R2, c[0x4][R16] ;  /* 0x0100000010027b82 */ /* 0x0000620000000a00 */
[----:B------:R-:W-:Y:S01]  /*a4c0*/  ULDC.64 UR6, c[0x4][0x118] ;  /* 0x0100460000067ab9 */ /* 0x000fe20000000a00 */
[----:B------:R-:W-:Y:S01]  /*a4d0*/  ULDC.64 UR8, c[0x4][0x120] ;  /* 0x0100480000087ab9 */ /* 0x000fe20000000a00 */
[----:B------:R-:W-:Y:S01]  /*a4e0*/  ULDC.64 UR4, c[0x4][0x50] ;  /* 0x0100140000047ab9 */ /* 0x000fe20000000a00 */
[----:B------:R-:W-:Y:S01]  /*a4f0*/  IMAD.U32 R4, RZ, RZ, UR6 ;  /* 0x00000006ff047e24 */ /* 0x000fe2000f8e00ff */
[----:B------:R-:W-:Y:S01]  /*a500*/  MOV R10, UR4 ;  /* 0x00000004000a7c02 */ /* 0x000fe20008000f00 */
        /* <DEDUP_REMOVED lines=9> */
.L_x_3044:
[----:B------:R-:W0:Y:S02]  /*a5a0*/  LDC.64 R2, c[0x0][0x9f8] ;  /* 0x00027e00ff027b82 */ /* 0x000e240000000a00 */
[----:B0-----:R-:W-:-:S04]  /*a5b0*/  ISETP.NE.U32.AND P0, PT, R2, RZ, PT ;  /* 0x000000ff0200720c */ /* 0x001fc80003f05070 */
[----:B------:R-:W-:-:S13]  /*a5c0*/  ISETP.NE.AND.EX P0, PT, R3, RZ, PT, P0 ;  /* 0x000000ff0300720c */ /* 0x000fda0003f05300 */
[----:B------:R-:W0:Y:S02]  /*a5d0*/  @P0 LDC.64 R2, c[0x0][0x9f8] ;  /* 0x00027e00ff020b82 */ /* 0x000e240000000a00 */
[----:B0-----:R-:W-:-:S05]  /*a5e0*/  @P0 IMAD.WIDE R2, R17, 0x4, R2 ;  /* 0x0000000411020825 */ /* 0x001fca00078e0202 */
[----:B------:R0:W2:Y:S01]  /*a5f0*/  @P0 LDG.E R17, desc[UR42][R2.64] ;  /* 0x0000002a02110981 */ /* 0x0000a2000c1e1900 */
[----:B------:R-:W-:Y:S01]  /*a600*/  UMOV UR4, 0xffffffff ;  /* 0xffffffff00047882 */ /* 0x000fe20000000000 */
[----:B------:R-:W-:Y:S01]  /*a610*/  IADD3 R0, R18, -0x1, RZ ;  /* 0xffffffff12007810 */ /* 0x000fe20007ffe0ff */
[----:B0-----:R-:W0:Y:S02]  /*a620*/  LDC.64 R2, c[0x0][0x418] ;  /* 0x00010600ff027b82 */ /* 0x001e240000000a00 */
[----:B0-----:R-:W-:-:S04]  /*a630*/  ISETP.NE.U32.AND P0, PT, R2, RZ, PT ;  /* 0x000000ff0200720c */ /* 0x001fc80003f05070 */
[----:B------:R-:W-:-:S04]  /*a640*/  ISETP.NE.AND.EX P1, PT, R3, RZ, PT, P0 ;  /* 0x000000ff0300720c */ /* 0x000fc80003f25300 */
[----:B------:R-:W-:-:S05]  /*a650*/  P2R R4, PR, RZ, 0x2 ;  /* 0x00000002ff047803 */ /* 0x000fca0000000000 */
[----:B------:R0:W-:Y:S01]  /*a660*/  STL [R1], R4 ;  /* 0x0000000401007387 */ /* 0x0001e20000100800 */
[----:B--2---:R-:W-:Y:S02]  /*a670*/  SHF.R.S32.HI R18, RZ, 0x1f, R17 ;  /* 0x0000001fff127819 */ /* 0x004fe40000011411 */
[----:B------:R-:W-:Y:S01]  /*a680*/  SEL R16, R17, RZ, !P1 ;  /* 0x000000ff11107207 */ /* 0x000fe20004800000 */
[----:B0-----:R-:W-:Y:S06]  /*a690*/  BRA.DIV UR4, `(.L_x_3046) ;  /* 0x0000003e049c7947 */ /* 0x001fec000b800000 */
[----:B------:R0:W1:Y:S02]  /*a6a0*/  SHFL.IDX PT, R14, R19, RZ, 0x1f ;  /* 0x00001fff130e7589 */ /* 0x00006400000e0000 */
.L_x_3142:
[----:B------:R2:W-:Y:S01]  /*a6b0*/  STL [R1+0x4], R0 ;  /* 0x0000040001007387 */ /* 0x0005e20000100800 */
[----:B-1----:R-:W-:Y:S02]  /*a6c0*/  ISETP.NE.AND P0, PT, R14, RZ, PT ;  /* 0x000000ff0e00720c */ /* 0x002fe40003f05270 */
[----:B------:R-:W-:-:S04]  /*a6d0*/  PLOP3.LUT P2, PT, PT, PT, PT, 0x8, 0x0 ;  /* 0x000000000000781c */ /* 0x000fc80003f4e170 */
[----:B0-----:R-:W-:-:S07]  /*a6e0*/  P2R R19, PR, RZ, 0x4 ;  /* 0x00000004ff137803 */ /* 0x001fce0000000000 */
[----:B--2---:R-:W-:Y:S05]  /*a6f0*/  @P0 BRA `(.L_x_3047) ;  /* 0x0000000000e00947 */ /* 0x004fea0003800000 */
[----:B------:R-:W-:-:S03]  /*a700*/  UMOV UR4, 0xffffffff ;  /* 0xffffffff00047882 */ /* 0x000fc60000000000 */
[----:B------:R-:W-:Y:S05]  /*a710*/  BRA.DIV UR4, `(.L_x_3048) ;  /* 0x0000003e049c7947 */ /* 0x000fea000b800000 */
[----:B------:R-:W-:-:S13]  /*a720*/  ELECT P6, URZ, PT ;  /* 0x00000000003f782f */ /* 0x000fda00038c0000 */
.L_x_3145:
[----:B------:R-:W-:Y:S05]  /*a730*/  @!P6 BRA `(.L_x_3047) ;  /* 0x0000000000d0e947 */ /* 0x000fea0003800000 */
[----:B------:R-:W-:Y:S01]  /*a740*/  IMAD.MOV.U32 R16, RZ, RZ, R17 ;  /* 0x000000ffff107224 */ /* 0x000fe200078e0011 */
[----:B------:R-:W-:Y:S06]  /*a750*/  @!P1 BRA `(.L_x_3049) ;  /* 0x00000000004c9947 */ /* 0x000fec0003800000 */
[----:B------:R-:W0:Y:S01]  /*a760*/  LDC R6, c[0x0][0x43c] ;  /* 0x00010f00ff067b82 */ /* 0x000e220000000800 */
[----:B------:R-:W-:Y:S01]  /*a770*/  IMAD.MOV.U32 R7, RZ, RZ, R0 ;  /* 0x000000ffff077224 */ /* 0x000fe200078e0000 */
[----:B------:R-:W-:Y:S01]  /*a780*/  ULDC.64 UR4, c[0x0][0x428] ;  /* 0x00010a0000047ab9 */ /* 0x000fe20000000a00 */
[----:B0-----:R-:W-:-:S13]  /*a790*/  ISETP.NE.AND P0, PT, R6, 0x1, PT ;  /* 0x000000010600780c */ /* 0x001fda0003f05270 */
[----:B------:R-:W0:Y:S02]  /*a7a0*/  @P0 LDC.64 R4, c[0x0][0x440] ;  /* 0x00011000ff040b82 */ /* 0x000e240000000a00 */
[----:B0-----:R-:W-:-:S04]  /*a7b0*/  @P0 IMAD.HI.U32 R0, R7, R4, RZ ;  /* 0x0000000407000227 */ /* 0x001fc800078e00ff */
[----:B------:R-:W-:Y:S01]  /*a7c0*/  IMAD.MOV.U32 R4, RZ, RZ, R7 ;  /* 0x000000ffff047224 */ /* 0x000fe200078e0007 */
[----:B------:R-:W-:Y:S01]  /*a7d0*/  @P0 SHF.R.U32.HI R4, RZ, R5, R0 ;  /* 0x00000005ff040219 */ /* 0x000fe20000011600 */
[----:B------:R-:W-:-:S04]  /*a7e0*/  IMAD R0, R18, UR4, RZ ;  /* 0x0000000412007c24 */ /* 0x000fc8000f8e02ff */
[----:B------:R-:W-:-:S04]  /*a7f0*/  IMAD.MOV R5, RZ, RZ, -R4 ;  /* 0x000000ffff057224 */ /* 0x000fc800078e0a04 */
[----:B------:R-:W-:Y:S01]  /*a800*/  IMAD R7, R6, R5, R7 ;  /* 0x0000000506077224 */ /* 0x000fe200078e0207 */
[----:B------:R-:W-:-:S04]  /*a810*/  SHF.R.S32.HI R5, RZ, 0x1f, R4 ;  /* 0x0000001fff057819 */ /* 0x000fc80000011404 */
[----:B------:R0:W-:Y:S01]  /*a820*/  STL [R1+0x4], R7 ;  /* 0x0000040701007387 */ /* 0x0001e20000100800 */
[----:B------:R-:W-:-:S03]  /*a830*/  IMAD.WIDE.U32 R4, R17, UR4, R4 ;  /* 0x0000000411047c25 */ /* 0x000fc6000f8e0004 */
[----:B------:R-:W-:Y:S01]  /*a840*/  LEA R2, P0, R4, R2, 0x2 ;  /* 0x0000000204027211 */ /* 0x000fe200078010ff */
[----:B0-----:R-:W-:-:S05]  /*a850*/  IMAD R7, R17, UR5, R0 ;  /* 0x0000000511077c24 */ /* 0x001fca000f8e0200 */
[----:B------:R-:W-:-:S04]  /*a860*/  IADD3 R0, R5, R7, RZ ;  /* 0x0000000705007210 */ /* 0x000fc80007ffe0ff */
[----:B------:R-:W-:-:S05]  /*a870*/  LEA.HI.X R3, R4, R3, R0, 0x2, P0 ;  /* 0x0000000304037211 */ /* 0x000fca00000f1400 */
[----:B------:R0:W5:Y:S02]  /*a880*/  LDG.E R16, desc[UR42][R2.64] ;  /* 0x0000002a02107981 */ /* 0x000164000c1e1900 */
.L_x_3049:
[----:B------:R-:W-:Y:S01]  /*a890*/  IMAD.MOV.U32 R0, RZ, RZ, 0x1 ;  /* 0x00000001ff007424 */ /* 0x000fe200078e00ff */
[----:B------:R-:W0:Y:S04]  /*a8a0*/  S2R R8, SR_TID.X ;  /* 0x0000000000087919 */ /* 0x000e280000002100 */
[----:B------:R-:W-:-:S04]  /*a8b0*/  SHF.L.U32 R0, R0, 0x1f, RZ ;  /* 0x0000001f00007819 */ /* 0x000fc800000006ff */
[----:B------:R-:W1:Y:S01]  /*a8c0*/  SYNCS.PHASECHK.TRANS64.TRYWAIT P0, [UR38+0x28c40], R0 ;  /* 0x028c4000ff0075a7 */ /* 0x000e620008000166 */
[----:B0-----:R-:W-:-:S04]  /*a8d0*/  LOP3.LUT R2, R8, 0x7f, RZ, 0xc0, !PT ;  /* 0x0000007f08027812 */ /* 0x001fc800078ec0ff */
[----:B------:R-:W-:Y:S01]  /*a8e0*/  ISETP.NE.AND P1, PT, R2, RZ, PT ;  /* 0x000000ff0200720c */ /* 0x000fe20003f25270 */
[----:B-1----:R-:W-:-:S12]  /*a8f0*/  @!P0 BRA `(.L_x_3050) ;  /* 0x0000003c00448947 */ /* 0x002fd80003800000 */
.L_x_3146:
[----:B------:R-:W-:Y:S05]  /*a900*/  @P1 BRA `(.L_x_3051) ;  /* 0x0000000000181947 */ /* 0x000fea0003800000 */
[----:B------:R-:W1:Y:S01]  /*a910*/  S2R R2, SR_TID.X ;  /* 0x0000000000027919 */ /* 0x000e620000002100 */
[----:B0-----:R-:W-:-:S04]  /*a920*/  IMAD.MOV.U32 R0, RZ, RZ, 0x2000 ;  /* 0x00002000ff007424 */ /* 0x001fc800078e00ff */
[----:B------:R2:W-:Y:S01]  /*a930*/  SYNCS.ARRIVE.TRANS64 RZ, [UR38+0x28c30], R0 ;  /* 0x028c3000ffff79a7 */ /* 0x0005e20008000026 */
[----:B-1----:R-:W-:-:S13]  /*a940*/  LOP3.LUT P0, RZ, R2, 0x1f, RZ, 0xc0, !PT ;  /* 0x0000001f02ff7812 */ /* 0x002fda000780c0ff */
[----:B--2---:R-:W-:Y:S05]  /*a950*/  @!P0 BRA `(.L_x_3051) ;  /* 0x0000000000048947 */ /* 0x004fea0003800000 */
[----:B------:R-:W-:Y:S01]  /*a960*/  BPT.TRAP 0x1 ;  /* 0x000000040000795c */ /* 0x000fe20000300000 */
.L_x_3051:
[----:B0-----:R-:W2:Y:S01]  /*a970*/  LDL R0, [R1+0x4] ;  /* 0x0000040001007983 */ /* 0x001ea20000100800 */
[----:B------:R-:W-:Y:S01]  /*a980*/  ULDC.64 UR4, c[0x0][0x198] ;  /* 0x0000660000047ab9 */ /* 0x000fe20000000a00 */
[----:B-----5:R-:W-:Y:S01]  /*a990*/  R2UR UR13, R16 ;  /* 0x00000000100d72ca */ /* 0x020fe200000e0000 */
[----:B------:R-:W-:Y:S01]  /*a9a0*/  UIADD3 UR4, UP0, UR4, 0x370, URZ ;  /* 0x0000037004047890 */ /* 0x000fe2000ff1e03f */
[----:B------:R-:W-:Y:S01]  /*a9b0*/  PLOP3.LUT P0, PT, PT, PT, PT, 0x80, 0x0 ;  /* 0x000000000000781c */ /* 0x000fe20003f0f070 */
[----:B------:R-:W-:Y:S02]  /*a9c0*/  UIADD3 UR8, UR38, 0x22400, URZ ;  /* 0x0002240026087890 */ /* 0x000fe4000fffe03f */
[----:B------:R-:W-:Y:S01]  /*a9d0*/  UIADD3 UR9, UR38, 0x28c30, URZ ;  /* 0x00028c3026097890 */ /* 0x000fe2000fffe03f */
[----:B------:R-:W-:Y:S01]  /*a9e0*/  P2R R19, PR, RZ, 0x1 ;  /* 0x00000001ff137803 */ /* 0x000fe20000000000 */
[----:B------:R-:W-:Y:S01]  /*a9f0*/  UIADD3.X UR5, URZ, UR5, URZ, UP0, !UPT ;  /* 0x000000053f057290 */ /* 0x000fe200087fe43f */
[----:B------:R-:W-:Y:S01]  /*aa00*/  UMOV UR6, 0x0 ;  /* 0x0000000000067882 */ /* 0x000fe20000000000 */
[----:B------:R-:W-:Y:S01]  /*aa10*/  UMOV UR7, 0x14f00000 ;  /* 0x14f0000000077882 */ /* 0x000fe20000000000 */
[----:B------:R-:W-:Y:S01]  /*aa20*/  UMOV UR10, URZ ;  /* 0x0000003f000a7c82 */ /* 0x000fe20008000000 */
[----:B------:R-:W-:Y:S01]  /*aa30*/  UMOV UR12, UR36 ;  /* 0x00000024000c7c82 */ /* 0x000fe20008000000 */
[----:B--2---:R-:W-:-:S13]  /*aa40*/  R2UR UR11, R0 ;  /* 0x00000000000b72ca */ /* 0x004fda00000e0000 */
[----:B------:R-:W-:-:S09]  /*aa50*/  USHF.L.U32 UR11, UR11, 0x6, URZ ;  /* 0x000000060b0b7899 */ /* 0x000fd2000800063f */
[----:B------:R0:W-:Y:S02]  /*aa60*/  UTMALDG.4D [UR8], [UR4], desc[UR6] ;  /* 0x00000608040075b4 */ /* 0x0001e40008019000 */
[----:B0-----:R-:W-:Y:S01]  /*aa70*/  NOP ;  /* 0x0000000000007918 */ /* 0x001fe20000000000 */
.L_x_3047:
        /* <DEDUP_REMOVED lines=22> */
.L_x_3052:
[----:B------:R-:W0:Y:S01]  /*abe0*/  S2R R4, SR_CTAID.Z ;  /* 0x0000000000047919 */ /* 0x000e220000002700 */
[----:B------:R-:W1:Y:S01]  /*abf0*/  LDC R9, c[0x0][0x448] ;  /* 0x00011200ff097b82 */ /* 0x000e620000000800 */
[----:B------:R-:W-:Y:S01]  /*ac00*/  USHF.R.S32.HI UR4, URZ, 0x1f, UR36 ;  /* 0x0000001f3f047899 */ /* 0x000fe20008011424 */
[----:B------:R-:W2:Y:S01]  /*ac10*/  S2R R12, SR_TID.X ;  /* 0x00000000000c7919 */ /* 0x000ea20000002100 */
[----:B------:R-:W-:Y:S02]  /*ac20*/  ULDC.64 UR8, c[0x0][0x2d8] ;  /* 0x0000b60000087ab9 */ /* 0x000fe40000000a00 */
[----:B------:R-:W-:Y:S01]  /*ac30*/  UIMAD UR6, UR4, UR8, URZ ;  /* 0x00000008040672a4 */ /* 0x000fe2000f8e023f */
[----:B------:R-:W3:Y:S02]  /*ac40*/  S2R R10, SR_CTAID.X ;  /* 0x00000000000a7919 */ /* 0x000ee40000002500 */
[----:B------:R-:W4:Y:S01]  /*ac50*/  LDC.64 R2, c[0x0][0x2e0] ;  /* 0x0000b800ff027b82 */ /* 0x000f220000000a00 */
[----:B------:R-:W-:-:S02]  /*ac60*/  UIMAD.WIDE.U32 UR4, UR36, UR8, URZ ;  /* 0x00000008240472a5 */ /* 0x000fc4000f8e003f */
[----:B------:R-:W-:-:S04]  /*ac70*/  UIMAD UR6, UR36, UR9, UR6 ;  /* 0x00000009240672a4 */ /* 0x000fc8000f8e0206 */
[----:B------:R-:W-:Y:S01]  /*ac80*/  UIADD3 UR5, UR5, UR6, URZ ;  /* 0x0000000605057290 */ /* 0x000fe2000fffe03f */
[----:B-1----:R-:W-:Y:S02]  /*ac90*/  ISETP.NE.AND P0, PT, R9, 0x1, PT ;  /* 0x000000010900780c */ /* 0x002fe40003f05270 */
[----:B0-----:R-:W-:Y:S02]  /*aca0*/  SHF.R.S32.HI R5, RZ, 0x1f, R4 ;  /* 0x0000001fff057819 */ /* 0x001fe40000011404 */
[----:B--2---:R-:W-:-:S03]  /*acb0*/  LOP3.LUT R11, R12, 0x7f, RZ, 0xc0, !PT ;  /* 0x0000007f0c0b7812 */ /* 0x004fc600078ec0ff */
[----:B----4-:R-:W-:-:S06]  /*acc0*/  IMAD R0, R5, R2, RZ ;  /* 0x0000000205007224 */ /* 0x010fcc00078e02ff */
[----:B------:R-:W0:Y:S01]  /*acd0*/  @P0 LDC R7, c[0x0][0x44c] ;  /* 0x00011300ff070b82 */ /* 0x000e220000000800 */
[C---:B------:R-:W-:Y:S02]  /*ace0*/  IMAD R5, R4.reuse, R3, R0 ;  /* 0x0000000304057224 */ /* 0x040fe400078e0200 */
[----:B------:R-:W-:Y:S01]  /*acf0*/  IMAD.WIDE.U32 R2, R4, R2, UR4 ;  /* 0x0000000404027e25 */ /* 0x000fe2000f8e0002 */
[----:B------:R-:W-:-:S04]  /*ad00*/  ULDC.64 UR4, c[0x0][0x2d0] ;  /* 0x0000b40000047ab9 */ /* 0x000fc80000000a00 */
[----:B------:R-:W1:Y:S01]  /*ad10*/  @P0 LDC R0, c[0x0][0x450] ;  /* 0x00011400ff000b82 */ /* 0x000e620000000800 */
[----:B------:R-:W-:Y:S01]  /*ad20*/  IMAD.IADD R3, R3, 0x1, R5 ;  /* 0x0000000103037824 */ /* 0x000fe200078e0205 */
[----:B------:R-:W-:Y:S01]  /*ad30*/  SHF.R.U32.HI R5, RZ, 0x3, R11 ;  /* 0x00000003ff057819 */ /* 0x000fe2000001160b */
[----:B------:R-:W-:-:S05]  /*ad40*/  IMAD.SHL.U32 R4, R12, 0x10, RZ ;  /* 0x000000100c047824 */ /* 0x000fca00078e00ff */
[----:B------:R-:W-:-:S05]  /*ad50*/  LOP3.LUT R4, R5, 0x70, R4, 0xf8, !PT ;  /* 0x0000007005047812 */ /* 0x000fca00078ef804 */
[----:B---3--:R-:W-:-:S04]  /*ad60*/  IMAD R6, R10, 0x40, R4 ;  /* 0x000000400a067824 */ /* 0x008fc800078e0204 */
[----:B0-----:R-:W-:Y:S01]  /*ad70*/  @P0 IMAD.HI.U32 R7, R6, R7, RZ ;  /* 0x0000000706070227 */ /* 0x001fe200078e00ff */
[----:B------:R-:W-:-:S04]  /*ad80*/  MOV R4, R6 ;  /* 0x0000000600047202 */ /* 0x000fc80000000f00 */
[----:B-1----:R-:W-:-:S05]  /*ad90*/  @P0 SHF.R.U32.HI R4, RZ, R0, R7 ;  /* 0x00000000ff040219 */ /* 0x002fca0000011607 */
        /* <DEDUP_REMOVED lines=15> */
[----:B------:R-:W-:Y:S01]  /*ae90*/  ULDC UR4, c[0x0][0x2b8] ;  /* 0x0000ae0000047ab9 */ /* 0x000fe20000000800 */
[----:B------:R-:W-:-:S03]  /*aea0*/  SHF.L.U32 R4, R11, 0x3, RZ ;  /* 0x000000030b047819 */ /* 0x000fc600000006ff */
[----:B------:R-:W-:Y:S01]  /*aeb0*/  LEA.HI.X R3, R2, UR5, R3, 0x1, P0 ;  /* 0x0000000502037c11 */ /* 0x000fe200080f0c03 */
[----:B------:R-:W-:-:S05]  /*aec0*/  IMAD.SHL.U32 R2, R12, 0x8, RZ ;  /* 0x000000080c027824 */ /* 0x000fca00078e00ff */
[C---:B------:R-:W-:Y:S02]  /*aed0*/  LOP3.LUT R8, R2.reuse, 0x38, RZ, 0xc0, !PT ;  /* 0x0000003802087812 */ /* 0x040fe400078ec0ff */
[----:B------:R-:W-:Y:S02]  /*aee0*/  LOP3.LUT R2, R2, 0x1f8, RZ, 0xc0, !PT ;  /* 0x000001f802027812 */ /* 0x000fe400078ec0ff */
[----:B------:R-:W-:Y:S01]  /*aef0*/  ISETP.GE.AND P0, PT, R8, UR4, PT ;  /* 0x0000000408007c0c */ /* 0x000fe2000bf06270 */
[----:B------:R-:W-:Y:S01]  /*af00*/  UMOV UR4, 0xffffffff ;  /* 0xffffffff00047882 */ /* 0x000fe20000000000 */
[----:B------:R-:W-:-:S04]  /*af10*/  LOP3.LUT R7, R2, 0x38, R12, 0x78, !PT ;  /* 0x0000003802077812 */ /* 0x000fc800078e780c */
[----:B------:R-:W-:Y:S01]  /*af20*/  LOP3.LUT R4, R7, 0x200, R4, 0xf8, !PT ;  /* 0x0000020007047812 */ /* 0x000fe200078ef804 */
[----:B------:R-:W-:Y:S06]  /*af30*/  BRA.DIV UR4, `(.L_x_3053) ;  /* 0x0000003604cc7947 */ /* 0x000fec000b800000 */
[----:B------:R-:W0:Y:S01]  /*af40*/  SHFL.IDX PT, R7, R0, RZ, 0x181f ;  /* 0x00181fff00077589 */ /* 0x000e2200000e0000 */
[----:B------:R-:W-:Y:S01]  /*af50*/  ULDC UR4, c[0x0][0x288] ;  /* 0x0000a20000047ab9 */ /* 0x000fe20000000800 */
[----:B------:R-:W-:Y:S02]  /*af60*/  IMAD R5, R10, 0x40, R5 ;  /* 0x000000400a057824 */ /* 0x000fe400078e0205 */
[----:B------:R-:W1:Y:S01]  /*af70*/  SHFL.IDX PT, R6, R3, RZ, 0x181f ;  /* 0x00181fff03067589 */ /* 0x000e6200000e0000 */
[----:B------:R-:W-:Y:S02]  /*af80*/  IMAD R2, R9, UR4, RZ ;  /* 0x0000000409027c24 */ /* 0x000fe4000f8e02ff */
[C---:B------:R-:W-:Y:S01]  /*af90*/  VIADD R11, R5.reuse, 0x10 ;  /* 0x00000010050b7836 */ /* 0x040fe20000000000 */
[----:B------:R-:W2:Y:S02]  /*afa0*/  SHFL.IDX PT, R14, R0, 0x1, 0x181f ;  /* 0x00381f00000e7f89 */ /* 0x000ea400000e0000 */
[----:B------:R-:W-:-:S13]  /*afb0*/  ISETP.GE.AND P1, PT, R5, R2, PT ;  /* 0x000000020500720c */ /* 0x000fda0003f26270 */
[----:B------:R-:W-:Y:S02]  /*afc0*/  @!P1 LEA R9, R4, UR38, 0x1 ;  /* 0x0000002604099c11 */ /* 0x000fe4000f8e08ff */
[----:B0-----:R-:W-:-:S05]  /*afd0*/  @!P1 LEA R7, P2, R8, R7, 0x1 ;  /* 0x0000000708079211 */ /* 0x001fca00078408ff */
[----:B-1----:R-:W-:-:S05]  /*afe0*/  @!P1 IMAD.X R6, RZ, RZ, R6, P2 ;  /* 0x000000ffff069224 */ /* 0x002fca00010e0606 */
[----:B------:R-:W-:-:S04]  /*aff0*/  @!P1 LOP3.LUT R7, R7, R6, RZ, 0x3c, !PT ;  /* 0x0000000607079212 */ /* 0x000fc800078e3cff */
[----:B------:R-:W-:-:S04]  /*b000*/  @!P1 LOP3.LUT R6, R7, R6, RZ, 0x3c, !PT ;  /* 0x0000000607069212 */ /* 0x000fc800078e3cff */
[----:B------:R-:W-:-:S05]  /*b010*/  @!P1 LOP3.LUT R7, R7, R6, RZ, 0x3c, !PT ;  /* 0x0000000607079212 */ /* 0x000fca00078e3cff */
[----:B------:R0:W-:Y:S01]  /*b020*/  @!P1 LDGSTS.E.BYPASS.LTC128B.128 [R9+0x20400], desc[UR42][R6.64], !P0 ;  /* 0x2040000006099fae */ /* 0x0001e2000c101d6a */
[----:B------:R-:W-:Y:S02]  /*b030*/  ISETP.GE.AND P1, PT, R11, R2, PT ;  /* 0x000000020b00720c */ /* 0x000fe40003f26270 */
[----:B------:R-:W-:Y:S01]  /*b040*/  IADD3 R11, R5, 0x20, RZ ;  /* 0x00000020050b7810 */ /* 0x000fe20007ffe0ff */
[----:B0-----:R-:W0:Y:S10]  /*b050*/  SHFL.IDX PT, R6, R3, 0x1, 0x181f ;  /* 0x00381f0003067f89 */ /* 0x001e3400000e0000 */
[----:B--2---:R-:W-:-:S02]  /*b060*/  @!P1 LEA R7, P2, R8, R14, 0x1 ;  /* 0x0000000e08079211 */ /* 0x004fc400078408ff */
[----:B------:R-:W-:Y:S01]  /*b070*/  @!P1 LEA R9, R4, UR38, 0x1 ;  /* 0x0000002604099c11 */ /* 0x000fe2000f8e08ff */
[----:B------:R-:W1:Y:S02]  /*b080*/  SHFL.IDX PT, R14, R0, 0x2, 0x181f ;  /* 0x00581f00000e7f89 */ /* 0x000e6400000e0000 */
[----:B0-----:R-:W-:-:S05]  /*b090*/  @!P1 IMAD.X R6, RZ, RZ, R6, P2 ;  /* 0x000000ffff069224 */ /* 0x001fca00010e0606 */
[----:B------:R-:W-:-:S04]  /*b0a0*/  @!P1 LOP3.LUT R7, R7, R6, RZ, 0x3c, !PT ;  /* 0x0000000607079212 */ /* 0x000fc800078e3cff */
[----:B------:R-:W-:-:S04]  /*b0b0*/  @!P1 LOP3.LUT R6, R7, R6, RZ, 0x3c, !PT ;  /* 0x0000000607069212 */ /* 0x000fc800078e3cff */
[----:B------:R-:W-:-:S05]  /*b0c0*/  @!P1 LOP3.LUT R7, R7, R6, RZ, 0x3c, !PT ;  /* 0x0000000607079212 */ /* 0x000fca00078e3cff */
[----:B------:R0:W-:Y:S01]  /*b0d0*/  @!P1 LDGSTS.E.BYPASS.LTC128B.128 [R9+0x20c00], desc[UR42][R6.64], !P0 ;  /* 0x20c0000006099fae */ /* 0x0001e2000c101d6a */
[----:B------:R-:W-:-:S03]  /*b0e0*/  ISETP.GE.AND P1, PT, R11, R2, PT ;  /* 0x000000020b00720c */ /* 0x000fc60003f26270 */
[----:B0-----:R-:W0:Y:S10]  /*b0f0*/  SHFL.IDX PT, R6, R3, 0x2, 0x181f ;  /* 0x00581f0003067f89 */ /* 0x001e3400000e0000 */
[----:B-1----:R-:W-:-:S02]  /*b100*/  @!P1 LEA R7, P2, R8, R14, 0x1 ;  /* 0x0000000e08079211 */ /* 0x002fc400078408ff */
[----:B------:R-:W-:Y:S01]  /*b110*/  @!P1 LEA R9, R4, UR38, 0x1 ;  /* 0x0000002604099c11 */ /* 0x000fe2000f8e08ff */
[----:B------:R-:W1:Y:S04]  /*b120*/  SHFL.IDX PT, R3, R3, 0x3, 0x181f ;  /* 0x00781f0003037f89 */ /* 0x000e6800000e0000 */
[----:B------:R2:W3:Y:S01]  /*b130*/  SHFL.IDX PT, R14, R0, 0x3, 0x181f ;  /* 0x00781f00000e7f89 */ /* 0x0004e200000e0000 */
[----:B0-----:R-:W-:-:S05]  /*b140*/  @!P1 IMAD.X R6, RZ, RZ, R6, P2 ;  /* 0x000000ffff069224 */ /* 0x001fca00010e0606 */
[----:B------:R-:W-:-:S04]  /*b150*/  @!P1 LOP3.LUT R7, R7, R6, RZ, 0x3c, !PT ;  /* 0x0000000607079212 */ /* 0x000fc800078e3cff */
[----:B------:R-:W-:-:S04]  /*b160*/  @!P1 LOP3.LUT R6, R7, R6, RZ, 0x3c, !PT ;  /* 0x0000000607069212 */ /* 0x000fc800078e3cff */
[----:B------:R-:W-:-:S05]  /*b170*/  @!P1 LOP3.LUT R7, R7, R6, RZ, 0x3c, !PT ;  /* 0x0000000607079212 */ /* 0x000fca00078e3cff */
[----:B-1-3--:R2:W-:Y:S02]  /*b180*/  @!P1 LDGSTS.E.BYPASS.LTC128B.128 [R9+0x21400], desc[UR42][R6.64], !P0 ;  /* 0x2140000006099fae */ /* 0x00a5e4000c101d6a */
.L_x_3155:
[----:B------:R-:W-:-:S05]  /*b190*/  VIADD R5, R5, 0x30 ;  /* 0x0000003005057836 */ /* 0x000fca0000000000 */
[----:B------:R-:W-:-:S13]  /*b1a0*/  ISETP.GE.AND P1, PT, R5, R2, PT ;  /* 0x000000020500720c */ /* 0x000fda0003f26270 */
[----:B------:R-:W-:Y:S02]  /*b1b0*/  @!P1 LEA R2, P2, R8, R14, 0x1 ;  /* 0x0000000e08029211 */ /* 0x000fe400078408ff */
[----:B------:R-:W-:Y:S01]  /*b1c0*/  @!P1 LEA R5, R4, UR38, 0x1 ;  /* 0x0000002604059c11 */ /* 0x000fe2000f8e08ff */
[----:B------:R-:W-:Y:S02]  /*b1d0*/  IMAD.MOV.U32 R4, RZ, RZ, 0x1 ;  /* 0x00000001ff047424 */ /* 0x000fe400078e00ff */
[----:B------:R-:W-:-:S03]  /*b1e0*/  @!P1 IMAD.X R3, RZ, RZ, R3, P2 ;  /* 0x000000ffff039224 */ /* 0x000fc600010e0603 */
[----:B------:R-:W-:Y:S02]  /*b1f0*/  SHF.L.U32 R4, R4, 0x1f, RZ ;  /* 0x0000001f04047819 */ /* 0x000fe400000006ff */
[----:B------:R-:W-:Y:S01]  /*b200*/  @!PT LDS RZ, [RZ] ;  /* 0x00000000fffff984 */ /* 0x000fe20000000800 */
[----:B------:R-:W-:Y:S01]  /*b210*/  @!PT LDS RZ, [RZ] ;  /* 0x00000000fffff984 */ /* 0x000fe20000000800 */
[----:B------:R-:W-:Y:S01]  /*b220*/  @!PT LDS RZ, [RZ] ;  /* 0x00000000fffff984 */ /* 0x000fe20000000800 */
[----:B------:R0:W-:Y:S01]  /*b230*/  @!P1 LDGSTS.E.BYPASS.LTC128B.128 [R5+0x21c00], desc[UR42][R2.64], !P0 ;  /* 0x21c0000002059fae */ /* 0x0001e2000c101d6a */
[----:B------:R-:W-:Y:S01]  /*b240*/  NOP ;  /* 0x0000000000007918 */ /* 0x000fe20000000000 */
[----:B------:R-:W-:Y:S02]  /*b250*/  SYNCS.ARRIVE.TRANS64.RED.A0T1 RZ, [UR38+0x28c00], RZ ;  /* 0x028c00ffffff79a7 */ /* 0x000fe40008200426 */
[----:B------:R-:W-:Y:S01]  /*b260*/  ARRIVES.LDGSTSBAR.64.TRANSCNT [UR38+0x28c00] ;  /* 0x028c0000ff0079b0 */ /* 0x000fe20008000aa6 */
[----:B------:R-:W-:Y:S01]  /*b270*/  NOP ;  /* 0x0000000000007918 */ /* 0x000fe20000000000 */
[----:B------:R-:W-:Y:S01]  /*b280*/  SYNCS.ARRIVE.TRANS64.A1T0 RZ, [UR38+0x28c00], RZ ;  /* 0x028c00ffffff79a7 */ /* 0x000fe20008100026 */
[----:B------:R-:W1:Y:S02]  /*b290*/  SYNCS.PHASECHK.TRANS64.TRYWAIT P0, [UR38+0x28c20], R4 ;  /* 0x028c2004ff0075a7 */ /* 0x000e640008000166 */
[----:B01----:R-:W-:Y:S05]  /*b2a0*/  @!P0 BRA `(.L_x_3054) ;  /* 0x0000003800388947 */ /* 0x003fea0003800000 */
.L_x_3156:
[----:B------:R-:W-:Y:S01]  /*b2b0*/  ISETP.NE.AND P0, PT, R19, RZ, PT ;  /* 0x000000ff1300720c */ /* 0x000fe20003f05270 */
[----:B------:R-:W-:Y:S01]  /*b2c0*/  BSSY B0, `(.L_x_3055) ;  /* 0x000007f000007945 */ /* 0x000fe20003800000 */
[----:B--2---:R-:W-:-:S11]  /*b2d0*/  MOV R0, 0x1 ;  /* 0x0000000100007802 */ /* 0x004fd60000000f00 */
[----:B------:R-:W-:Y:S05]  /*b2e0*/  @!P0 BRA `(.L_x_3056) ;  /* 0x0000000400f08947 */ /* 0x000fea0003800000 */
[----:B------:R-:W1:Y:S01]  /*b2f0*/  SYNCS.PHASECHK.TRANS64.TRYWAIT P0, [UR38+0x28c60], R4 ;  /* 0x028c6004ff0075a7 */ /* 0x000e620008000166 */
[----:B------:R-:W2:Y:S02]  /*b300*/  S2R R2, SR_TID.X ;  /* 0x0000000000027919 */ /* 0x000ea40000002100 */
[----:B--2---:R-:W-:-:S04]  /*b310*/  LOP3.LUT R2, R2, 0x7f, RZ, 0xc0, !PT ;  /* 0x0000007f02027812 */ /* 0x004fc800078ec0ff */
[----:B------:R-:W-:Y:S01]  /*b320*/  ISETP.NE.AND P1, PT, R2, RZ, PT ;  /* 0x000000ff0200720c */ /* 0x000fe20003f25270 */
[----:B-1----:R-:W-:-:S12]  /*b330*/  @!P0 BRA `(.L_x_3057) ;  /* 0x00000038002c8947 */ /* 0x002fd80003800000 */
.L_x_3157:
[----:B------:R-:W-:Y:S04]  /*b340*/  BSSY B1, `(.L_x_3058) ;  /* 0x0000008000017945 */ /* 0x000fe80003800000 */
[----:B------:R-:W-:Y:S05]  /*b350*/  @P1 BRA `(.L_x_3059) ;  /* 0x0000000000181947 */ /* 0x000fea0003800000 */
[----:B0-----:R-:W0:Y:S01]  /*b360*/  S2R R3, SR_TID.X ;  /* 0x0000000000037919 */ /* 0x001e220000002100 */
[----:B------:R-:W-:-:S04]  /*b370*/  IMAD.MOV.U32 R2, RZ, RZ, 0x10000 ;  /* 0x00010000ff027424 */ /* 0x000fc800078e00ff */
[----:B------:R1:W-:Y:S01]  /*b380*/  SYNCS.ARRIVE.TRANS64 RZ, [UR38+0x28c50], R2 ;  /* 0x028c5002ffff79a7 */ /* 0x0003e20008000026 */
[----:B0-----:R-:W-:-:S13]  /*b390*/  LOP3.LUT P0, RZ, R3, 0x1f, RZ, 0xc0, !PT ;  /* 0x0000001f03ff7812 */ /* 0x001fda000780c0ff */
[----:B-1----:R-:W-:Y:S05]  /*b3a0*/  @!P0 BRA `(.L_x_3059) ;  /* 0x0000000000048947 */ /* 0x002fea0003800000 */
[----:B------:R-:W-:Y:S01]  /*b3b0*/  BPT.TRAP 0x1 ;  /* 0x000000040000795c */ /* 0x000fe20000300000 */
.L_x_3059:
[----:B------:R-:W-:Y:S05]  /*b3c0*/  BSYNC B1 ;  /* 0x0000000000017941 */ /* 0x000fea0003800000 */
.L_x_3058:
[----:B------:R-:W2:Y:S01]  /*b3d0*/  LDL.LU R2, [R1+0x4] ;  /* 0x0000040001027983 */ /* 0x000ea20000300800 */
[----:B------:R-:W-:Y:S01]  /*b3e0*/  ULDC.64 UR4, c[0x0][0x198] ;  /* 0x0000660000047ab9 */ /* 0x000fe20000000a00 */
[----:B------:R-:W-:Y:S01]  /*b3f0*/  PLOP3.LUT P0, PT, PT, PT, PT, 0x80, 0x0 ;  /* 0x000000000000781c */ /* 0x000fe20003f0f070 */
[----:B------:R-:W-:Y:S02]  /*b400*/  UIADD3 UR4, UP0, UR4, 0x470, URZ ;  /* 0x0000047004047890 */ /* 0x000fe4000ff1e03f */
[----:B------:R-:W-:Y:S02]  /*b410*/  UIADD3 UR8, UR38, 0x400, URZ ;  /* 0x0000040026087890 */ /* 0x000fe4000fffe03f */
[----:B------:R-:W-:Y:S02]  /*b420*/  UIADD3 UR9, UR38, 0x28c50, URZ ;  /* 0x00028c5026097890 */ /* 0x000fe4000fffe03f */
[----:B------:R-:W-:Y:S01]  /*b430*/  UIADD3.X UR5, URZ, UR5, URZ, UP0, !UPT ;  /* 0x000000053f057290 */ /* 0x000fe200087fe43f */
[----:B------:R-:W-:Y:S01]  /*b440*/  UMOV UR6, 0x0 ;  /* 0x0000000000067882 */ /* 0x000fe20000000000 */
[----:B------:R-:W-:Y:S01]  /*b450*/  UMOV UR7, 0x14f00000 ;  /* 0x14f0000000077882 */ /* 0x000fe20000000000 */
[----:B------:R-:W-:Y:S01]  /*b460*/  UMOV UR10, URZ ;  /* 0x0000003f000a7c82 */ /* 0x000fe20008000000 */
[----:B--2---:R-:W-:-:S08]  /*b470*/  IMAD.SHL.U32 R2, R2, 0x40, RZ ;  /* 0x0000004002027824 */ /* 0x004fd000078e00ff */
.L_x_3060:
        /* <DEDUP_REMOVED lines=13> */
.L_x_3061:
        /* <DEDUP_REMOVED lines=13> */
.L_x_3062:
        /* <DEDUP_REMOVED lines=13> */
.L_x_3063:
        /* <DEDUP_REMOVED lines=13> */
.L_x_3064:
        /* <DEDUP_REMOVED lines=13> */
.L_x_3065:
        /* <DEDUP_REMOVED lines=13> */
.L_x_3066:
        /* <DEDUP_REMOVED lines=13> */
.L_x_3067:
        /* <DEDUP_REMOVED lines=8> */
.L_x_3056:
[----:B------:R-:W-:Y:S05]  /*bab0*/  BSYNC B0 ;  /* 0x0000000000007941 */ /* 0x000fea0003800000 */
.L_x_3055:
[----:B0-----:R-:W2:Y:S04]  /*bac0*/  LDL.LU R4, [R1+0x10] ;  /* 0x0000100001047983 */ /* 0x001ea80000300800 */
[----:B------:R-:W3:Y:S01]  /*bad0*/  LDL R3, [R1+0x8] ;  /* 0x0000080001037983 */ /* 0x000ee20000100800 */
[----:B------:R-:W-:Y:S01]  /*bae0*/  IMAD.MOV.U32 R9, RZ, RZ, RZ ;  /* 0x000000ffff097224 */ /* 0x000fe200078e00ff */
[----:B------:R-:W-:Y:S01]  /*baf0*/  MOV R6, 0x1 ;  /* 0x0000000100067802 */ /* 0x000fe20000000f00 */
[----:B--2---:R-:W-:-:S05]  /*bb00*/  VIADD R7, R4, 0xfffffffe ;  /* 0xfffffffe04077836 */ /* 0x004fca0000000000 */
[----:B---3--:R-:W-:-:S13]  /*bb10*/  ISETP.GE.AND P0, PT, R7, R3, PT ;  /* 0x000000030700720c */ /* 0x008fda0003f06270 */
[----:B------:R-:W-:Y:S05]  /*bb20*/  @!P0 BRA `(.L_x_3041) ;  /* 0x0000002400108947 */ /* 0x000fea0003800000 */
[----:B------:R-:W2:Y:S01]  /*bb30*/  LDL.LU R4, [R1+0xc] ;  /* 0x00000c0001047983 */ /* 0x000ea20000300800 */
[----:B------:R-:W-:Y:S01]  /*bb40*/  UIADD3 UR4, UR40, 0x1, URZ ;  /* 0x0000000128047890 */ /* 0x000fe2000fffe03f */
[----:B------:R-:W-:Y:S01]  /*bb50*/  LOP3.LUT R2, RZ, R3, RZ, 0x33, !PT ;  /* 0x00000003ff027212 */ /* 0x000fe200078e33ff */
[----:B------:R-:W-:-:S04]  /*bb60*/  IMAD.MOV.U32 R6, RZ, RZ, 0x1 ;  /* 0x00000001ff067424 */ /* 0x000fc800078e00ff */
[----:B--2---:R-:W-:Y:S02]  /*bb70*/  IMAD R0, R4, UR4, RZ ;  /* 0x0000000404007c24 */ /* 0x004fe4000f8e02ff */
[----:B------:R-:W0:Y:S03]  /*bb80*/  S2R R4, SR_TID.X ;  /* 0x0000000000047919 */ /* 0x000e260000002100 */
[----:B------:R-:W-:-:S05]  /*bb90*/  VIMNMX R0, R0, UR39, PT ;  /* 0x0000002700007c48 */ /* 0x000fca000bfe0100 */
[----:B------:R-:W-:-:S05]  /*bba0*/  IMAD.MOV R3, RZ, RZ, -R0 ;  /* 0x000000ffff037224 */ /* 0x000fca00078e0a00 */
[----:B------:R-:W-:Y:S02]  /*bbb0*/  VIADDMNMX R3, R3, 0x1, R2, !PT ;  /* 0x0000000103037846 */ /* 0x000fe40007800102 */
[----:B------:R-:W-:-:S03]  /*bbc0*/  LOP3.LUT R2, RZ, R0, RZ, 0x33, !PT ;  /* 0x00000000ff027212 */ /* 0x000fc600078e33ff */
[----:B------:R-:W-:Y:S02]  /*bbd0*/  VIADD R5, R3, 0xfffffffe ;  /* 0xfffffffe03057836 */ /* 0x000fe40000000000 */
[----:B------:R-:W-:Y:S01]  /*bbe0*/  IMAD.IADD R3, R0, 0x1, R3 ;  /* 0x0000000100037824 */ /* 0x000fe200078e0203 */
[----:B------:R-:W-:Y:S02]  /*bbf0*/  MOV R0, 0x1 ;  /* 0x0000000100007802 */ /* 0x000fe40000000f00 */
[----:B------:R-:W-:Y:S02]  /*bc00*/  ISETP.NE.AND P0, PT, R5, R2, PT ;  /* 0x000000020500720c */ /* 0x000fe40003f05270 */
[----:B------:R-:W-:Y:S02]  /*bc10*/  LOP3.LUT R12, R3, 0x1, RZ, 0xc0, !PT ;  /* 0x00000001030c7812 */ /* 0x000fe400078ec0ff */
[----:B0-----:R-:W-:-:S09]  /*bc20*/  LOP3.LUT R10, R4, 0x1f, RZ, 0xc0, !PT ;  /* 0x0000001f040a7812 */ /* 0x001fd200078ec0ff */
[----:B------:R-:W-:Y:S05]  /*bc30*/  @!P0 BRA `(.L_x_3068) ;  /* 0x0000001400dc8947 */ /* 0x000fea0003800000 */
[----:B------:R-:W-:Y:S01]  /*bc40*/  BSSY B0, `(.L_x_3068) ;  /* 0x0000176000007945 */ /* 0x000fe20003800000 */
[----:B------:R-:W-:Y:S02]  /*bc50*/  IMAD.IADD R8, R3, 0x1, -R12 ;  /* 0x0000000103087824 */ /* 0x000fe400078e0a0c */
[----:B------:R-:W-:-:S07]  /*bc60*/  IMAD.MOV.U32 R0, RZ, RZ, 0x1 ;  /* 0x00000001ff007424 */ /* 0x000fce00078e00ff */
.L_x_3109:
[----:B------:R-:W-:Y:S01]  /*bc70*/  ISETP.NE.AND P0, PT, R19, RZ, PT ;  /* 0x000000ff1300720c */ /* 0x000fe20003f05270 */
[----:B------:R-:W-:Y:S01]  /*bc80*/  VIADD R8, R8, 0xfffffffe ;  /* 0xfffffffe08087836 */ /* 0x000fe20000000000 */
[----:B------:R-:W-:Y:S04]  /*bc90*/  BSSY B1, `(.L_x_3069) ;  /* 0x00000b6000017945 */ /* 0x000fe80003800000 */
[----:B------:R-:W-:-:S07]  /*bca0*/  ISETP.NE.AND P1, PT, R8, RZ, PT ;  /* 0x000000ff0800720c */ /* 0x000fce0003f25270 */
[----:B------:R-:W-:Y:S06]  /*bcb0*/  @!P0 BRA `(.L_x_3070) ;  /* 0x0000000800cc8947 */ /* 0x000fec0003800000 */
[----:B------:R-:W2:Y:S01]  /*bcc0*/  LDL R2, [R1] ;  /* 0x0000000001027983 */ /* 0x000ea20000100800 */
[----:B------:R-:W-:Y:S01]  /*bcd0*/  IMAD.MOV.U32 R13, RZ, RZ, R7 ;  /* 0x000000ffff0d7224 */ /* 0x000fe200078e0007 */
[----:B--2---:R-:W-:-:S13]  /*bce0*/  ISETP.NE.AND P0, PT, R2, RZ, PT ;  /* 0x000000ff0200720c */ /* 0x004fda0003f05270 */
[----:B------:R-:W-:Y:S05]  /*bcf0*/  @!P0 BRA `(.L_x_3071) ;  /* 0x00000000004c8947 */ /* 0x000fea0003800000 */
[----:B------:R-:W0:Y:S01]  /*bd00*/  LDC R13, c[0x0][0x43c] ;  /* 0x00010f00ff0d7b82 */ /* 0x000e220000000800 */
[----:B------:R-:W-:Y:S01]  /*bd10*/  MOV R11, R7 ;  /* 0x00000007000b7202 */ /* 0x000fe20000000f00 */
[----:B------:R-:W-:Y:S01]  /*bd20*/  ULDC.64 UR4, c[0x0][0x428] ;  /* 0x00010a0000047ab9 */ /* 0x000fe20000000a00 */
[----:B0-----:R-:W-:-:S13]  /*bd30*/  ISETP.NE.AND P0, PT, R13, 0x1, PT ;  /* 0x000000010d00780c */ /* 0x001fda0003f05270 */
[----:B------:R-:W0:Y:S02]  /*bd40*/  @P0 LDC.64 R2, c[0x0][0x440] ;  /* 0x00011000ff020b82 */ /* 0x000e240000000a00 */
[----:B0-----:R-:W-:-:S05]  /*bd50*/  @P0 IMAD.HI.U32 R2, R7, R2, RZ ;  /* 0x0000000207020227 */ /* 0x001fca00078e00ff */
[----:B------:R-:W-:Y:S01]  /*bd60*/  @P0 SHF.R.U32.HI R11, RZ, R3, R2 ;  /* 0x00000003ff0b0219 */ /* 0x000fe20000011602 */
[----:B------:R-:W-:-:S03]  /*bd70*/  IMAD R2, R18, UR4, RZ ;  /* 0x0000000412027c24 */ /* 0x000fc6000f8e02ff */
[--C-:B------:R-:W-:Y:S01]  /*bd80*/  SHF.R.S32.HI R3, RZ, 0x1f, R11.reuse ;  /* 0x0000001fff037819 */ /* 0x100fe2000001140b */
        /* <DEDUP_REMOVED lines=10> */
.L_x_3071:
[----:B------:R-:W1:Y:S01]  /*be30*/  S2R R2, SR_TID.X ;  /* 0x0000000000027919 */ /* 0x000e620000002100 */
[----:B------:R-:W-:Y:S01]  /*be40*/  BSSY B2, `(.L_x_3072) ;  /* 0x0000006000027945 */ /* 0x000fe20003800000 */
[----:B-1----:R-:W-:Y:S02]  /*be50*/  LOP3.LUT R3, R2, 0x7f, RZ, 0xc0, !PT ;  /* 0x0000007f02037812 */ /* 0x002fe400078ec0ff */
[----:B------:R-:W-:Y:S02]  /*be60*/  SHF.L.U32 R2, R0, 0x1f, RZ ;  /* 0x0000001f00027819 */ /* 0x000fe400000006ff */
[----:B------:R-:W-:Y:S02]  /*be70*/  ISETP.NE.AND P2, PT, R3, RZ, PT ;  /* 0x000000ff0300720c */ /* 0x000fe40003f45270 */
[----:B------:R-:W1:Y:S02]  /*be80*/  SYNCS.PHASECHK.TRANS64.TRYWAIT P0, [UR38+0x28c48], R2 ;  /* 0x028c4802ff0075a7 */ /* 0x000e640008000166 */
[----:B-1----:R-:W-:Y:S09]  /*be90*/  @!P0 BRA `(.L_x_3073) ;  /* 0x0000002c006c8947 */ /* 0x002ff20003800000 */
.L_x_3158:
[----:B------:R-:W-:Y:S05]  /*bea0*/  BSYNC B2 ;  /* 0x0000000000027941 */ /* 0x000fea0003800000 */
.L_x_3072:
[----:B------:R-:W-:Y:S04]  /*beb0*/  BSSY B2, `(.L_x_3074) ;  /* 0x0000007000027945 */ /* 0x000fe80003800000 */
[----:B------:R-:W-:Y:S05]  /*bec0*/  @P2 BRA `(.L_x_3075) ;  /* 0x0000000000142947 */ /* 0x000fea0003800000 */
[----:B------:R-:W-:Y:S01]  /*bed0*/  ISETP.NE.AND P0, PT, R10, RZ, PT ;  /* 0x000000ff0a00720c */ /* 0x000fe20003f05270 */
[----:B-1----:R-:W-:-:S04]  /*bee0*/  IMAD.MOV.U32 R3, RZ, RZ, 0x2000 ;  /* 0x00002000ff037424 */ /* 0x002fc800078e00ff */
[----:B------:R2:W-:Y:S08]  /*bef0*/  SYNCS.ARRIVE.TRANS64 RZ, [UR38+0x28c38], R3 ;  /* 0x028c3803ffff79a7 */ /* 0x0005f00008000026 */
[----:B--2---:R-:W-:Y:S05]  /*bf00*/  @!P0 BRA `(.L_x_3075) ;  /* 0x0000000000048947 */ /* 0x004fea0003800000 */
[----:B------:R-:W-:Y:S01]  /*bf10*/  BPT.TRAP 0x1 ;  /* 0x000000040000795c */ /* 0x000fe20000300000 */
.L_x_3075:
[----:B------:R-:W-:Y:S05]  /*bf20*/  BSYNC B2 ;  /* 0x0000000000027941 */ /* 0x000fea0003800000 */
.L_x_3074:
[----:B0-----:R-:W-:Y:S01]  /*bf30*/  MOV R4, RZ ;  /* 0x000000ff00047202 */ /* 0x001fe20000000f00 */
[----:B------:R-:W-:Y:S01]  /*bf40*/  ULDC.64 UR4, c[0x0][0x198] ;  /* 0x0000660000047ab9 */ /* 0x000fe20000000a00 */
[----:B------:R-:W-:Y:S01]  /*bf50*/  PLOP3.LUT P0, PT, PT, PT, PT, 0x80, 0x0 ;  /* 0x000000000000781c */ /* 0x000fe20003f0f070 */
[----:B------:R-:W-:Y:S01]  /*bf60*/  UIADD3 UR4, UP0, UR4, 0x370, URZ ;  /* 0x0000037004047890 */ /* 0x000fe2000ff1e03f */
[----:B------:R-:W-:Y:S01]  /*bf70*/  R2UR UR34, R4 ;  /* 0x00000000042272ca */ /* 0x000fe200000e0000 */
[----:B------:R-:W-:Y:S01]  /*bf80*/  IMAD.SHL.U32 R5, R13, 0x40, RZ ;  /* 0x000000400d057824 */ /* 0x000fe200078e00ff */
[----:B------:R-:W-:Y:S02]  /*bf90*/  UIADD3 UR32, UR38, 0x24400, URZ ;  /* 0x0002440026207890 */ /* 0x000fe4000fffe03f */
[----:B------:R-:W-:Y:S02]  /*bfa0*/  UIADD3 UR33, UR38, 0x28c38, URZ ;  /* 0x00028c3826217890 */ /* 0x000fe4000fffe03f */
[----:B------:R-:W-:Y:S01]  /*bfb0*/  UIADD3.X UR5, URZ, UR5, URZ, UP0, !UPT ;  /* 0x000000053f057290 */ /* 0x000fe200087fe43f */
[----:B------:R-:W-:Y:S01]  /*bfc0*/  UMOV UR6, 0x0 ;  /* 0x0000000000067882 */ /* 0x000fe20000000000 */
[----:B------:R-:W-:-:S10]  /*bfd0*/  UMOV UR7, 0x14f00000 ;  /* 0x14f0000000077882 */ /* 0x000fd40000000000 */
.L_x_3076:
[----:B------:R-:W-:-:S13]  /*bfe0*/  @P0 ELECT P3, URZ, PT ;  /* 0x00000000003f082f */ /* 0x000fda0003860000 */
[----:B-----5:R-:W-:Y:S02]  /*bff0*/  @P3 R2UR UR37, R16 ;  /* 0x00000000102532ca */ /* 0x020fe400000e0000 */
        /* <DEDUP_REMOVED lines=8> */
.L_x_3159:
[----:B------:R-:W-:Y:S05]  /*c080*/  BSYNC B2 ;  /* 0x0000000000027941 */ /* 0x000fea0003800000 */
.L_x_3077:
[----:B------:R-:W-:Y:S01]  /*c090*/  BSSY B2, `(.L_x_3079) ;  /* 0x0000009000027945 */ /* 0x000fe20003800000 */
[----:B01----:R-:W-:Y:S02]  /*c0a0*/  IMAD.MOV.U32 R2, RZ, RZ, 0x0 ;  /* 0x00000000ff027424 */ /* 0x003fe400078e00ff */
[----:B------:R-:W-:Y:S01]  /*c0b0*/  IMAD.MOV.U32 R3, RZ, RZ, 0x14f00000 ;  /* 0x14f00000ff037424 */ /* 0x000fe200078e00ff */
[----:B------:R-:W-:Y:S06]  /*c0c0*/  @P2 BRA `(.L_x_3080) ;  /* 0x0000000000142947 */ /* 0x000fec0003800000 */
[----:B------:R-:W-:Y:S01]  /*c0d0*/  ISETP.NE.AND P0, PT, R10, RZ, PT ;  /* 0x000000ff0a00720c */ /* 0x000fe20003f05270 */
[----:B------:R-:W-:-:S04]  /*c0e0*/  IMAD.MOV.U32 R11, RZ, RZ, 0x10000 ;  /* 0x00010000ff0b7424 */ /* 0x000fc800078e00ff */
[----:B------:R0:W-:Y:S08]  /*c0f0*/  SYNCS.ARRIVE.TRANS64 RZ, [UR38+0x28c58], R11 ;  /* 0x028c580bffff79a7 */ /* 0x0001f00008000026 */
[----:B0-----:R-:W-:Y:S05]  /*c100*/  @!P0 BRA `(.L_x_3080) ;  /* 0x0000000000048947 */ /* 0x001fea0003800000 */
[----:B------:R-:W-:Y:S01]  /*c110*/  BPT.TRAP 0x1 ;  /* 0x000000040000795c */ /* 0x000fe20000300000 */
.L_x_3080:
[----:B------:R-:W-:Y:S05]  /*c120*/  BSYNC B2 ;  /* 0x0000000000027941 */ /* 0x000fea0003800000 */
.L_x_3079:
[----:B------:R-:W-:Y:S01]  /*c130*/  R2UR UR10, R4 ;  /* 0x00000000040a72ca */ /* 0x000fe200000e0000 */
[----:B------:R-:W-:Y:S01]  /*c140*/  ULDC.64 UR4, c[0x0][0x198] ;  /* 0x0000660000047ab9 */ /* 0x000fe20000000a00 */
[----:B------:R-:W-:Y:S01]  /*c150*/  R2UR UR6, R2 ;  /* 0x00000000020672ca */ /* 0x000fe200000e0000 */
[----:B------:R-:W-:Y:S01]  /*c160*/  UIADD3 UR4, UP0, UR4, 0x470, URZ ;  /* 0x0000047004047890 */ /* 0x000fe2000ff1e03f */
[----:B------:R-:W-:Y:S01]  /*c170*/  R2UR UR7, R3 ;  /* 0x00000000030772ca */ /* 0x000fe200000e0000 */
[----:B------:R-:W-:Y:S01]  /*c180*/  UIADD3 UR8, UR38, 0x10400, URZ ;  /* 0x0001040026087890 */ /* 0x000fe2000fffe03f */
[----:B------:R-:W-:Y:S01]  /*c190*/  PLOP3.LUT P0, PT, PT, PT, PT, 0x80, 0x0 ;  /* 0x000000000000781c */ /* 0x000fe20003f0f070 */
[----:B------:R-:W-:Y:S02]  /*c1a0*/  UIADD3 UR9, UR38, 0x28c58, URZ ;  /* 0x00028c5826097890 */ /* 0x000fe4000fffe03f */
[----:B------:R-:W-:-:S12]  /*c1b0*/  UIADD3.X UR5, URZ, UR5, URZ, UP0, !UPT ;  /* 0x000000053f057290 */ /* 0x000fd800087fe43f */
.L_x_3081:
        /* <DEDUP_REMOVED lines=10> */
[----:B------:R-:W-:Y:S01]  /*c260*/  R2UR UR7, R3 ;  /* 0x00000000030772ca */ /* 0x000fe200000e0000 */
[----:B------:R-:W-:Y:S01]  /*c270*/  UMOV UR10, 0x40 ;  /* 0x00000040000a7882 */ /* 0x000fe20000000000 */
[----:B------:R-:W-:-:S13]  /*c280*/  PLOP3.LUT P0, PT, PT, PT, PT, 0x80, 0x0 ;  /* 0x000000000000781c */ /* 0x000fda0003f0f070 */
.L_x_3082:
        /* <DEDUP_REMOVED lines=13> */
.L_x_3083:
        /* <DEDUP_REMOVED lines=13> */
.L_x_3084:
        /* <DEDUP_REMOVED lines=13> */
.L_x_3085:
        /* <DEDUP_REMOVED lines=13> */
.L_x_3086:
        /* <DEDUP_REMOVED lines=13> */
.L_x_3087:
        /* <DEDUP_REMOVED lines=13> */
.L_x_3088:
        /* <DEDUP_REMOVED lines=8> */
.L_x_3070:
[----:B------:R-:W-:Y:S05]  /*c7f0*/  BSYNC B1 ;  /* 0x0000000000017941 */ /* 0x000fea0003800000 */
.L_x_3069:
[----:B------:R-:W-:Y:S01]  /*c800*/  ISETP.NE.AND P3, PT, R19, RZ, PT ;  /* 0x000000ff1300720c */ /* 0x000fe20003f65270 */
[----:B------:R-:W-:Y:S01]  /*c810*/  BSSY B1, `(.L_x_3089) ;  /* 0x00000b6000017945 */ /* 0x000fe20003800000 */
[----:B------:R-:W-:-:S11]  /*c820*/  LOP3.LUT R0, R0, 0x1, RZ, 0x3c, !PT ;  /* 0x0000000100007812 */ /* 0x000fd600078e3cff */
[----:B------:R-:W-:Y:S05]  /*c830*/  @!P3 BRA `(.L_x_3090) ;  /* 0x0000000800ccb947 */ /* 0x000fea0003800000 */
[----:B------:R-:W2:Y:S01]  /*c840*/  LDL R2, [R1] ;  /* 0x0000000001027983 */ /* 0x000ea20000100800 */
[----:B------:R-:W-:Y:S02]  /*c850*/  IADD3 R11, R7, -0x1, RZ ;  /* 0xffffffff070b7810 */ /* 0x000fe40007ffe0ff */
        /* <DEDUP_REMOVED lines=15> */
[----:B------:R-:W-:Y:S02]  /*c950*/  ULDC.64 UR4, c[0x0][0x418] ;  /* 0x0001060000047ab9 */ /* 0x000fe40000000a00 */
[----:B------:R-:W-:Y:S01]  /*c960*/  LEA R4, P0, R2, UR4, 0x2 ;  /* 0x0000000402047c11 */ /* 0x000fe2000f8010ff */
[----:B------:R-:W-:-:S05]  /*c970*/  IMAD.IADD R3, R5, 0x1, R3 ;  /* 0x0000000105037824 */ /* 0x000fca00078e0203 */
[----:B------:R-:W-:-:S05]  /*c980*/  LEA.HI.X R5, R2, UR5, R3, 0x2, P0 ;  /* 0x0000000502057c11 */ /* 0x000fca00080f1403 */
[----:B------:R0:W5:Y:S02]  /*c990*/  LDG.E R16, desc[UR42][R4.64] ;  /* 0x0000002a04107981 */ /* 0x000164000c1e1900 */
.L_x_3091:
[----:B------:R-:W1:Y:S01]  /*c9a0*/  S2R R2, SR_TID.X ;  /* 0x0000000000027919 */ /* 0x000e620000002100 */
[----:B------:R-:W-:Y:S01]  /*c9b0*/  BSSY B2, `(.L_x_3092) ;  /* 0x0000006000027945 */ /* 0x000fe20003800000 */
[----:B-1----:R-:W-:Y:S02]  /*c9c0*/  LOP3.LUT R3, R2, 0x7f, RZ, 0xc0, !PT ;  /* 0x0000007f02037812 */ /* 0x002fe400078ec0ff */
[----:B------:R-:W-:Y:S02]  /*c9d0*/  SHF.L.U32 R2, R0, 0x1f, RZ ;  /* 0x0000001f00027819 */ /* 0x000fe400000006ff */
[----:B------:R-:W-:Y:S02]  /*c9e0*/  ISETP.NE.AND P2, PT, R3, RZ, PT ;  /* 0x000000ff0300720c */ /* 0x000fe40003f45270 */
[----:B------:R-:W1:Y:S02]  /*c9f0*/  SYNCS.PHASECHK.TRANS64.TRYWAIT P0, [UR38+0x28c40], R2 ;  /* 0x028c4002ff0075a7 */ /* 0x000e640008000166 */
[----:B-1----:R-:W-:Y:S09]  /*ca00*/  @!P0 BRA `(.L_x_3093) ;  /* 0x0000002000c08947 */ /* 0x002ff20003800000 */
.L_x_3160:
[----:B------:R-:W-:Y:S05]  /*ca10*/  BSYNC B2 ;  /* 0x0000000000027941 */ /* 0x000fea0003800000 */
.L_x_3092:
[----:B------:R-:W-:Y:S04]  /*ca20*/  BSSY B2, `(.L_x_3094) ;  /* 0x0000007000027945 */ /* 0x000fe80003800000 */
[----:B------:R-:W-:Y:S05]  /*ca30*/  @P2 BRA `(.L_x_3095) ;  /* 0x0000000000142947 */ /* 0x000fea0003800000 */
[----:B------:R-:W-:Y:S01]  /*ca40*/  ISETP.NE.AND P0, PT, R10, RZ, PT ;  /* 0x000000ff0a00720c */ /* 0x000fe20003f05270 */
[----:B-1----:R-:W-:-:S04]  /*ca50*/  IMAD.MOV.U32 R3, RZ, RZ, 0x2000 ;  /* 0x00002000ff037424 */ /* 0x002fc800078e00ff */
[----:B------:R2:W-:Y:S08]  /*ca60*/  SYNCS.ARRIVE.TRANS64 RZ, [UR38+0x28c30], R3 ;  /* 0x028c3003ffff79a7 */ /* 0x0005f00008000026 */
[----:B--2---:R-:W-:Y:S05]  /*ca70*/  @!P0 BRA `(.L_x_3095) ;  /* 0x0000000000048947 */ /* 0x004fea0003800000 */
[----:B------:R-:W-:Y:S01]  /*ca80*/  BPT.TRAP 0x1 ;  /* 0x000000040000795c */ /* 0x000fe20000300000 */
.L_x_3095:
[----:B------:R-:W-:Y:S05]  /*ca90*/  BSYNC B2 ;  /* 0x0000000000027941 */ /* 0x000fea0003800000 */
.L_x_3094:
        /* <DEDUP_REMOVED lines=11> */
.L_x_3096:
        /* <DEDUP_REMOVED lines=11> */
.L_x_3161:
[----:B------:R-:W-:Y:S05]  /*cc00*/  BSYNC B2 ;  /* 0x0000000000027941 */ /* 0x000fea0003800000 */
.L_x_3097:
        /* <DEDUP_REMOVED lines=9> */
.L_x_3100:
[----:B------:R-:W-:Y:S05]  /*cca0*/  BSYNC B2 ;  /* 0x0000000000027941 */ /* 0x000fea0003800000 */
.L_x_3099:
        /* <DEDUP_REMOVED lines=9> */
.L_x_3101:
        /* <DEDUP_REMOVED lines=13> */
.L_x_3102:
        /* <DEDUP_REMOVED lines=13> */
.L_x_3103:
        /* <DEDUP_REMOVED lines=13> */
.L_x_3104:
        /* <DEDUP_REMOVED lines=13> */
.L_x_3105:
        /* <DEDUP_REMOVED lines=13> */
.L_x_3106:
        /* <DEDUP_REMOVED lines=13> */
.L_x_3107:
        /* <DEDUP_REMOVED lines=13> */
.L_x_3108:
        /* <DEDUP_REMOVED lines=8> */
.L_x_3090:
[----:B------:R-:W-:Y:S05]  /*d370*/  BSYNC B1 ;  /* 0x0000000000017941 */ /* 0x000fea0003800000 */
.L_x_3089:
[----:B------:R-:W-:Y:S01]  /*d380*/  IADD3 R7, R7, -0x2, RZ ;  /* 0xfffffffe07077810 */ /* 0x000fe20007ffe0ff */
[----:B------:R-:W-:Y:S06]  /*d390*/  @P1 BRA `(.L_x_3109) ;  /* 0xffffffe800341947 */ /* 0x000fec000383ffff */
[----:B------:R-:W-:Y:S05]  /*d3a0*/  BSYNC B0 ;  /* 0x0000000000007941 */ /* 0x000fea0003800000 */
.L_x_3068:
[----:B------:R-:W-:-:S13]  /*d3b0*/  ISETP.NE.AND P0, PT, R12, RZ, PT ;  /* 0x000000ff0c00720c */ /* 0x000fda0003f05270 */
[----:B------:R-:W-:Y:S05]  /*d3c0*/  @!P0 BRA `(.L_x_3041) ;  /* 0x0000000800e88947 */ /* 0x000fea0003800000 */
[----:B------:R-:W-:Y:S01]  /*d3d0*/  ISETP.NE.AND P1, PT, R19, RZ, PT ;  /* 0x000000ff1300720c */ /* 0x000fe20003f25270 */
[----:B------:R-:W-:-:S12]  /*d3e0*/  BSSY B0, `(.L_x_3110) ;  /* 0x00000b5000007945 */ /* 0x000fd80003800000 */
[----:B------:R-:W-:Y:S05]  /*d3f0*/  @!P1 BRA `(.L_x_3111) ;  /* 0x0000000800cc9947 */ /* 0x000fea0003800000 */
[----:B------:R-:W2:Y:S02]  /*d400*/  LDL.LU R2, [R1] ;  /* 0x0000000001027983 */ /* 0x000ea40000300800 */
        /* <DEDUP_REMOVED lines=21> */
.L_x_3112:
[----:B------:R-:W1:Y:S01]  /*d560*/  S2R R2, SR_TID.X ;  /* 0x0000000000027919 */ /* 0x000e620000002100 */
[----:B------:R-:W-:Y:S01]  /*d570*/  BSSY B1, `(.L_x_3113) ;  /* 0x0000006000017945 */ /* 0x000fe20003800000 */
[----:B-1----:R-:W-:Y:S02]  /*d580*/  LOP3.LUT R3, R2, 0x7f, RZ, 0xc0, !PT ;  /* 0x0000007f02037812 */ /* 0x002fe400078ec0ff */
[----:B------:R-:W-:Y:S02]  /*d590*/  SHF.L.U32 R2, R0, 0x1f, RZ ;  /* 0x0000001f00027819 */ /* 0x000fe400000006ff */
[----:B------:R-:W-:Y:S02]  /*d5a0*/  ISETP.NE.AND P1, PT, R3, RZ, PT ;  /* 0x000000ff0300720c */ /* 0x000fe40003f25270 */
[----:B------:R-:W1:Y:S02]  /*d5b0*/  SYNCS.PHASECHK.TRANS64.TRYWAIT P0, [UR38+0x28c48], R2 ;  /* 0x028c4802ff0075a7 */ /* 0x000e640008000166 */
[----:B-1----:R-:W-:Y:S09]  /*d5c0*/  @!P0 BRA `(.L_x_3114) ;  /* 0x0000001800008947 */ /* 0x002ff20003800000 */
.L_x_3162:
[----:B------:R-:W-:Y:S05]  /*d5d0*/  BSYNC B1 ;  /* 0x0000000000017941 */ /* 0x000fea0003800000 */
.L_x_3113:
[----:B------:R-:W-:Y:S04]  /*d5e0*/  BSSY B1, `(.L_x_3115) ;  /* 0x0000007000017945 */ /* 0x000fe80003800000 */
[----:B------:R-:W-:Y:S05]  /*d5f0*/  @P1 BRA `(.L_x_3116) ;  /* 0x0000000000141947 */ /* 0x000fea0003800000 */
[----:B------:R-:W-:Y:S02]  /*d600*/  ISETP.NE.AND P0, PT, R10, RZ, PT ;  /* 0x000000ff0a00720c */ /* 0x000fe40003f05270 */
[----:B-1----:R-:W-:-:S04]  /*d610*/  MOV R3, 0x2000 ;  /* 0x0000200000037802 */ /* 0x002fc80000000f00 */
[----:B------:R2:W-:Y:S07]  /*d620*/  SYNCS.ARRIVE.TRANS64 RZ, [UR38+0x28c38], R3 ;  /* 0x028c3803ffff79a7 */ /* 0x0005ee0008000026 */
[----:B------:R-:W-:Y:S05]  /*d630*/  @!P0 BRA `(.L_x_3116) ;  /* 0x0000000000048947 */ /* 0x000fea0003800000 */
[----:B------:R-:W-:Y:S01]  /*d640*/  BPT.TRAP 0x1 ;  /* 0x000000040000795c */ /* 0x000fe20000300000 */
.L_x_3116:
[----:B------:R-:W-:Y:S05]  /*d650*/  BSYNC B1 ;  /* 0x0000000000017941 */ /* 0x000fea0003800000 */
.L_x_3115:
[----:B------:R-:W-:Y:S01]  /*d660*/  IMAD.MOV.U32 R4, RZ, RZ, RZ ;  /* 0x000000ffff047224 */ /* 0x000fe200078e00ff */
[----:B------:R-:W-:Y:S01]  /*d670*/  ULDC.64 UR4, c[0x0][0x198] ;  /* 0x0000660000047ab9 */ /* 0x000fe20000000a00 */
[----:B------:R-:W-:Y:S01]  /*d680*/  PLOP3.LUT P0, PT, PT, PT, PT, 0x80, 0x0 ;  /* 0x000000000000781c */ /* 0x000fe20003f0f070 */
[----:B------:R-:W-:Y:S01]  /*d690*/  UIADD3 UR4, UP0, UR4, 0x370, URZ ;  /* 0x0000037004047890 */ /* 0x000fe2000ff1e03f */
[----:B------:R-:W-:Y:S01]  /*d6a0*/  IMAD.SHL.U32 R7, R7, 0x40, RZ ;  /* 0x0000004007077824 */ /* 0x000fe200078e00ff */
[----:B------:R-:W-:Y:S01]  /*d6b0*/  R2UR UR10, R4 ;  /* 0x00000000040a72ca */ /* 0x000fe200000e0000 */
[----:B------:R-:W-:Y:S02]  /*d6c0*/  UIADD3 UR8, UR38, 0x24400, URZ ;  /* 0x0002440026087890 */ /* 0x000fe4000fffe03f */
[----:B------:R-:W-:Y:S02]  /*d6d0*/  UIADD3 UR9, UR38, 0x28c38, URZ ;  /* 0x00028c3826097890 */ /* 0x000fe4000fffe03f */
[----:B------:R-:W-:Y:S01]  /*d6e0*/  UIADD3.X UR5, URZ, UR5, URZ, UP0, !UPT ;  /* 0x000000053f057290 */ /* 0x000fe200087fe43f */
[----:B------:R-:W-:Y:S01]  /*d6f0*/  UMOV UR6, 0x0 ;  /* 0x0000000000067882 */ /* 0x000fe20000000000 */
[----:B------:R-:W-:-:S10]  /*d700*/  UMOV UR7, 0x14f00000 ;  /* 0x14f0000000077882 */ /* 0x000fd40000000000 */
.L_x_3117:
[----:B------:R-:W-:-:S13]  /*d710*/  @P0 ELECT P2, URZ, PT ;  /* 0x00000000003f082f */ /* 0x000fda0003840000 */
[----:B-----5:R-:W-:Y:S01]  /*d720*/  @P2 R2UR UR13, R16 ;  /* 0x00000000100d22ca */ /* 0x020fe200000e0000 */
[----:B------:R-:W-:Y:S01]  /*d730*/  UMOV UR12, UR36 ;  /* 0x00000024000c7c82 */ /* 0x000fe20008000000 */
[----:B------:R-:W-:Y:S02]  /*d740*/  @P2 R2UR UR11, R7 ;  /* 0x00000000070b22ca */ /* 0x000fe400000e0000 */
[----:B------:R-:W-:Y:S02]  /*d750*/  @P2 PLOP3.LUT P0, PT, P2, PT, PT, 0x8, 0x0 ;  /* 0x000000000000281c */ /* 0x000fe4000170e170 */
[----:B------:R-:W-:-:S09]  /*d760*/  PLOP3.LUT P2, PT, PT, PT, PT, 0x8, 0x0 ;  /* 0x000000000000781c */ /* 0x000fd20003f4e170 */
[----:B------:R3:W-:Y:S02]  /*d770*/  UTMALDG.4D [UR8], [UR4], desc[UR6] ;  /* 0x00000608040075b4 */ /* 0x0007e40008019000 */
[----:B---3--:R-:W-:Y:S05]  /*d780*/  @P0 BRA.U.ANY `(.L_x_3117) ;  /* 0xfffffffd00e00947 */ /* 0x008fea000393ffff */
[----:B------:R-:W3:Y:S01]  /*d790*/  SYNCS.PHASECHK.TRANS64.TRYWAIT P0, [UR38+0x28c68], R2 ;  /* 0x028c6802ff0075a7 */ /* 0x000ee20008000166 */
[----:B------:R-:W-:Y:S04]  /*d7a0*/  BSSY B1, `(.L_x_3118) ;  /* 0x0000002000017945 */ /* 0x000fe80003800000 */
[----:B---3--:R-:W-:Y:S05]  /*d7b0*/  @!P0 BRA `(.L_x_3119) ;  /* 0x00000014009c8947 */ /* 0x008fea0003800000 */
.L_x_3163:
[----:B------:R-:W-:Y:S05]  /*d7c0*/  BSYNC B1 ;  /* 0x0000000000017941 */ /* 0x000fea0003800000 */
.L_x_3118:
[----:B------:R-:W-:Y:S01]  /*d7d0*/  BSSY B1, `(.L_x_3120) ;  /* 0x0000009000017945 */ /* 0x000fe20003800000 */
[----:B-1----:R-:W-:Y:S02]  /*d7e0*/  IMAD.MOV.U32 R2, RZ, RZ, 0x0 ;  /* 0x00000000ff027424 */ /* 0x002fe400078e00ff */
[----:B--2---:R-:W-:Y:S01]  /*d7f0*/  IMAD.MOV.U32 R3, RZ, RZ, 0x14f00000 ;  /* 0x14f00000ff037424 */ /* 0x004fe200078e00ff */
[----:B------:R-:W-:Y:S06]  /*d800*/  @P1 BRA `(.L_x_3121) ;  /* 0x0000000000141947 */ /* 0x000fec0003800000 */
[----:B------:R-:W-:Y:S02]  /*d810*/  ISETP.NE.AND P0, PT, R10, RZ, PT ;  /* 0x000000ff0a00720c */ /* 0x000fe40003f05270 */
[----:B------:R-:W-:-:S04]  /*d820*/  MOV R5, 0x10000 ;  /* 0x0001000000057802 */ /* 0x000fc80000000f00 */
[----:B------:R1:W-:Y:S07]  /*d830*/  SYNCS.ARRIVE.TRANS64 RZ, [UR38+0x28c58], R5 ;  /* 0x028c5805ffff79a7 */ /* 0x0003ee0008000026 */
[----:B------:R-:W-:Y:S05]  /*d840*/  @!P0 BRA `(.L_x_3121) ;  /* 0x0000000000048947 */ /* 0x000fea0003800000 */
[----:B------:R-:W-:Y:S01]  /*d850*/  BPT.TRAP 0x1 ;  /* 0x000000040000795c */ /* 0x000fe20000300000 */
.L_x_3121:
[----:B------:R-:W-:Y:S05]  /*d860*/  BSYNC B1 ;  /* 0x0000000000017941 */ /* 0x000fea0003800000 */
.L_x_3120:
        /* <DEDUP_REMOVED lines=9> */
.L_x_3122:
        /* <DEDUP_REMOVED lines=8> */
[----:B------:R-:W-:Y:S01]  /*d980*/  R2UR UR6, R2 ;  /* 0x00000000020672ca */ /* 0x000fe200000e0000 */
[----:B------:R-:W-:Y:S01]  /*d990*/  UIADD3 UR8, UR38, 0x12400, URZ ;  /* 0x0001240026087890 */ /* 0x000fe2000fffe03f */
[----:B------:R-:W-:Y:S01]  /*d9a0*/  R2UR UR7, R3 ;  /* 0x00000000030772ca */ /* 0x000fe200000e0000 */
[----:B------:R-:W-:Y:S01]  /*d9b0*/  UMOV UR10, 0x40 ;  /* 0x00000040000a7882 */ /* 0x000fe20000000000 */
[----:B------:R-:W-:-:S13]  /*d9c0*/  PLOP3.LUT P0, PT, PT, PT, PT, 0x80, 0x0 ;  /* 0x000000000000781c */ /* 0x000fda0003f0f070 */
.L_x_3123:
        /* <DEDUP_REMOVED lines=13> */
.L_x_3124:
        /* <DEDUP_REMOVED lines=13> */
.L_x_3125:
        /* <DEDUP_REMOVED lines=13> */
.L_x_3126:
        /* <DEDUP_REMOVED lines=13> */
.L_x_3127:
        /* <DEDUP_REMOVED lines=13> */
.L_x_3128:
        /* <DEDUP_REMOVED lines=13> */
.L_x_3129:
        /* <DEDUP_REMOVED lines=8> */
.L_x_3111:
[----:B------:R-:W-:Y:S05]  /*df30*/  BSYNC B0 ;  /* 0x0000000000007941 */ /* 0x000fea0003800000 */
.L_x_3110:
[----:B------:R-:W-:Y:S01]  /*df40*/  LOP3.LUT R0, R0, 0x1, RZ, 0x3c, !PT ;  /* 0x0000000100007812 */ /* 0x000fe200078e3cff */
[----:B------:R-:W-:Y:S02]  /*df50*/  IMAD.MOV.U32 R6, RZ, RZ, RZ ;  /* 0x000000ffff067224 */ /* 0x000fe400078e00ff */
[----:B------:R-:W-:-:S07]  /*df60*/  IMAD.MOV.U32 R9, RZ, RZ, RZ ;  /* 0x000000ffff097224 */ /* 0x000fce00078e00ff */
.L_x_3041:
[----:B------:R-:W2:Y:S01]  /*df70*/  S2R R3, SR_CgaCtaId ;  /* 0x0000000000037919 */ /* 0x000ea20000008800 */
[----:B------:R-:W-:Y:S02]  /*df80*/  MOV R2, 0x400 ;  /* 0x0000040000027802 */ /* 0x000fe40000000f00 */
[----:B------:R-:W-:Y:S02]  /*df90*/  SHF.L.U32 R9, R9, 0x1f, RZ ;  /* 0x0000001f09097819 */ /* 0x000fe400000006ff */
[----:B--2---:R-:W-:-:S04]  /*dfa0*/  LEA R2, R3, R2, 0x18 ;  /* 0x0000000203027211 */ /* 0x004fc800078ec0ff */
[----:B------:R-:W2:Y:S02]  /*dfb0*/  SYNCS.PHASECHK.TRANS64.TRYWAIT P0, [R2+URZ+0x28c20], R9 ;  /* 0x028c2009020075a7 */ /* 0x000ea4000800017f */
[----:B--2---:R-:W-:Y:S05]  /*dfc0*/  @!P0 BRA `(.L_x_3130) ;  /* 0x0000000c00b08947 */ /* 0x004fea0003800000 */
.L_x_3164:
[----:B------:R-:W-:-:S03]  /*dfd0*/  UMOV UR4, 0xffffffff ;  /* 0xffffffff00047882 */ /* 0x000fc60000000000 */
[----:B------:R-:W-:Y:S05]  /*dfe0*/  BRA.DIV UR4, `(.L_x_3131) ;  /* 0x0000000e04bc7947 */ /* 0x000fea000b800000 */
[----:B------:R-:W3:Y:S02]  /*dff0*/  S2R R3, SR_TID.X ;  /* 0x0000000000037919 */ /* 0x000ee40000002100 */
[----:B---3--:R-:W-:-:S04]  /*e000*/  SHF.R.U32.HI R3, RZ, 0x5, R3 ;  /* 0x00000005ff037819 */ /* 0x008fc80000011603 */
[----:B------:R-:W-:-:S05]  /*e010*/  LOP3.LUT R3, R3, 0x3, RZ, 0xc0, !PT ;  /* 0x0000000303037812 */ /* 0x000fca00078ec0ff */
[----:B------:R3:W4:Y:S02]  /*e020*/  SHFL.IDX PT, R14, R3, RZ, 0x1f ;  /* 0x00001fff030e7589 */ /* 0x00072400000e0000 */
.L_x_3167:
[----:B----4-:R-:W-:-:S13]  /*e030*/  ISETP.NE.AND P0, PT, R14, RZ, PT ;  /* 0x000000ff0e00720c */ /* 0x010fda0003f05270 */
[----:B------:R-:W-:Y:S05]  /*e040*/  @P0 BRA `(.L_x_3002) ;  /* 0x0000000000880947 */ /* 0x000fea0003800000 */
[----:B------:R-:W-:-:S03]  /*e050*/  UMOV UR4, 0xffffffff ;  /* 0xffffffff00047882 */ /* 0x000fc60000000000 */
[----:B------:R-:W-:Y:S05]  /*e060*/  BRA.DIV UR4, `(.L_x_3132) ;  /* 0x0000000e04d07947 */ /* 0x000fea000b800000 */
[----:B------:R-:W-:-:S13]  /*e070*/  ELECT P6, URZ, PT ;  /* 0x00000000003f782f */ /* 0x000fda00038c0000 */
.L_x_3170:
[----:B------:R-:W-:Y:S05]  /*e080*/  @!P6 BRA `(.L_x_3002) ;  /* 0x000000000078e947 */ /* 0x000fea0003800000 */
[----:B---3--:R-:W3:Y:S02]  /*e090*/  LDL.LU R3, [R1+0x14] ;  /* 0x0000140001037983 */ /* 0x008ee40000300800 */
[----:B---3--:R-:W-:-:S04]  /*e0a0*/  LOP3.LUT R3, R3, 0x2, RZ, 0xfc, !PT ;  /* 0x0000000203037812 */ /* 0x008fc800078efcff */
[----:B------:R-:W-:-:S13]  /*e0b0*/  ISETP.NE.AND P2, PT, R3, 0x3, PT ;  /* 0x000000030300780c */ /* 0x000fda0003f45270 */
[----:B------:R-:W-:Y:S05]  /*e0c0*/  @!P2 BRA `(.L_x_3133) ;  /* 0x000000000004a947 */ /* 0x000fea0003800000 */
[----:B------:R-:W-:Y:S01]  /*e0d0*/  BPT.TRAP 0x1 ;  /* 0x000000040000795c */ /* 0x000fe20000300000 */
.L_x_3133:
[----:B------:R-:W-:Y:S01]  /*e0e0*/  VIADD R8, R2, 0x28c40 ;  /* 0x00028c4002087836 */ /* 0x000fe20000000000 */
[----:B------:R-:W-:Y:S02]  /*e0f0*/  SHF.L.U32 R4, R0, 0x1f, RZ ;  /* 0x0000001f00047819 */ /* 0x000fe400000006ff */
[C---:B------:R-:W-:Y:S01]  /*e100*/  IADD3 R3, R6.reuse, 0x1, RZ ;  /* 0x0000000106037810 */ /* 0x040fe20007ffe0ff */
[----:B------:R-:W-:-:S03]  /*e110*/  IMAD R7, R6, 0x8, R8 ;  /* 0x0000000806077824 */ /* 0x000fc600078e0208 */
[C---:B------:R-:W-:Y:S01]  /*e120*/  ISETP.NE.AND P1, PT, R3.reuse, 0x2, PT ;  /* 0x000000020300780c */ /* 0x040fe20003f25270 */
[----:B------:R-:W3:Y:S03]  /*e130*/  SYNCS.PHASECHK.TRANS64.TRYWAIT P0, [R7+URZ], R4 ;  /* 0x00000004070075a7 */ /* 0x000ee6000800017f */
[----:B-1----:R-:W-:Y:S02]  /*e140*/  SEL R5, RZ, 0x1, P1 ;  /* 0x00000001ff057807 */ /* 0x002fe40000800000 */
[----:B------:R-:W-:Y:S02]  /*e150*/  SEL R3, R3, RZ, P1 ;  /* 0x000000ff03037207 */ /* 0x000fe40000800000 */
[----:B------:R-:W-:-:S03]  /*e160*/  LOP3.LUT R0, R0, R5, RZ, 0x3c, !PT ;  /* 0x0000000500007212 */ /* 0x000fc600078e3cff */
[----:B------:R-:W-:Y:S01]  /*e170*/  IMAD R5, R3, 0x8, R8 ;  /* 0x0000000803057824 */ /* 0x000fe200078e0208 */
[----:B------:R-:W-:Y:S01]  /*e180*/  SHF.L.U32 R0, R0, 0x1f, RZ ;  /* 0x0000001f00007819 */ /* 0x000fe200000006ff */
[----:B---3--:R-:W-:Y:S06]  /*e190*/  @!P0 BRA `(.L_x_3134) ;  /* 0x0000000c00a48947 */ /* 0x008fec0003800000 */
.L_x_3171:
[----:B------:R-:W3:Y:S02]  /*e1a0*/  SYNCS.PHASECHK.TRANS64.TRYWAIT P0, [R5+URZ], R0 ;  /* 0x00000000050075a7 */ /* 0x000ee4000800017f */
[----:B---3--:R-:W-:Y:S05]  /*e1b0*/  @!P0 BRA `(.L_x_3135) ;  /* 0x0000000c00b08947 */ /* 0x008fea0003800000 */
.L_x_3172:
[----:B------:R-:W-:Y:S05]  /*e1c0*/  @!P2 BRA `(.L_x_3136) ;  /* 0x000000000004a947 */ /* 0x000fea0003800000 */
[----:B------:R-:W-:Y:S01]  /*e1d0*/  BPT.TRAP 0x1 ;  /* 0x000000040000795c */ /* 0x000fe20000300000 */
.L_x_3136:
[----:B--2---:R-:W-:-:S04]  /*e1e0*/  VIADD R2, R2, 0x28c60 ;  /* 0x00028c6002027836 */ /* 0x004fc80000000000 */
[----:B---3--:R-:W-:-:S04]  /*e1f0*/  IMAD R5, R6, 0x8, R2 ;  /* 0x0000000806057824 */ /* 0x008fc800078e0202 */
[----:B------:R-:W2:Y:S02]  /*e200*/  SYNCS.PHASECHK.TRANS64.TRYWAIT P0, [R5+URZ], R4 ;  /* 0x00000004050075a7 */ /* 0x000ea4000800017f */
[----:B--2---:R-:W-:Y:S05]  /*e210*/  @!P0 BRA `(.L_x_3137) ;  /* 0x0000000c00ac8947 */ /* 0x004fea0003800000 */
.L_x_3173:
[----:B------:R-:W-:-:S07]  /*e220*/  IMAD R3, R3, 0x8, R2 ;  /* 0x0000000803037824 */ /* 0x000fce00078e0202 */
.L_x_3138:
[----:B---3--:R3:W4:Y:S02]  /*e230*/  SYNCS.PHASECHK.TRANS64.TRYWAIT P0, [R3+URZ], R0 ;  /* 0x00000000030075a7 */ /* 0x008724000800017f */
[----:B----4-:R-:W-:Y:S05]  /*e240*/  @!P0 NANOSLEEP.SYNCS 0x989680 ;  /* 0x009896800000895d */ /* 0x010fea0003900000 */
[----:B------:R-:W4:Y:S02]  /*e250*/  @!P0 SYNCS.PHASECHK.TRANS64 P0, [R3+URZ], R0 ;  /* 0x00000000030085a7 */ /* 0x000f24000800007f */
[----:B----4-:R-:W-:Y:S05]  /*e260*/  @!P0 BRA `(.L_x_3138) ;  /* 0xfffffffc00f08947 */ /* 0x010fea000383ffff */
.L_x_3002:
[----:B------:R-:W-:Y:S05]  /*e270*/  BSYNC B6 ;  /* 0x0000000000067941 */ /* 0x000fea0003800000 */
.L_x_2999:
[----:B------:R-:W-:Y:S05]  /*e280*/  EXIT ;  /* 0x000000000000794d */ /* 0x000fea0003800000 */
.L_x_3007:
[----:B0-----:R-:W-:-:S04]  /*e290*/  MOV R6, UR5 ;  /* 0x0000000500067c02 */ /* 0x001fc80008000f00 */
[----:B------:R0:W1:Y:S03]  /*e2a0*/  SYNCS.PHASECHK.TRANS64.TRYWAIT P1, [R6+URZ+0x28c50], R5 ;  /* 0x028c5005060075a7 */ /* 0x000066000802017f */
[----:B-1----:R-:W-:Y:S05]  /*e2b0*/  @!P1 NANOSLEEP.SYNCS 0x989680 ;  /* 0x009896800000995d */ /* 0x002fea0003900000 */
[----:B------:R-:W1:Y:S02]  /*e2c0*/  @!P1 SYNCS.PHASECHK.TRANS64 P1, [R6+URZ+0x28c50], R5 ;  /* 0x028c5005060095a7 */ /* 0x000e64000802007f */
[----:B-1----:R-:W-:Y:S05]  /*e2d0*/  @!P1 BRA `(.L_x_3007) ;  /* 0xfffffffc00ec9947 */ /* 0x002fea000383ffff */
[----:B------:R-:W-:Y:S05]  /*e2e0*/  BRA `(.L_x_3139) ;  /* 0xffffff3000507947 */ /* 0x000fea000383ffff */
.L_x_3012:
[----:B-1----:R-:W-:-:S04]  /*e2f0*/  IMAD.U32 R6, RZ, RZ, UR7 ;  /* 0x00000007ff067e24 */ /* 0x002fc8000f8e00ff */
[----:B------:R1:W2:Y:S03]  /*e300*/  SYNCS.PHASECHK.TRANS64.TRYWAIT P1, [R6+URZ+0x28c50], R5 ;  /* 0x028c5005060075a7 */ /* 0x0002a6000802017f */
[----:B--2---:R-:W-:Y:S05]  /*e310*/  @!P1 NANOSLEEP.SYNCS 0x989680 ;  /* 0x009896800000995d */ /* 0x004fea0003900000 */
[----:B------:R-:W2:Y:S02]  /*e320*/  @!P1 SYNCS.PHASECHK.TRANS64 P1, [R6+URZ+0x28c50], R5 ;  /* 0x028c5005060095a7 */ /* 0x000ea4000802007f */
[----:B--2---:R-:W-:Y:S05]  /*e330*/  @!P1 BRA `(.L_x_3012) ;  /* 0xfffffffc00ec9947 */ /* 0x004fea000383ffff */
[----:B------:R-:W-:Y:S05]  /*e340*/  BRA `(.L_x_3011) ;  /* 0xffffff3c00587947 */ /* 0x000fea000383ffff */
.L_x_3016:
[----:B0-----:R-:W-:-:S04]  /*e350*/  IMAD.U32 R6, RZ, RZ, UR36 ;  /* 0x00000024ff067e24 */ /* 0x001fc8000f8e00ff */
[----:B------:R0:W1:Y:S03]  /*e360*/  SYNCS.PHASECHK.TRANS64.TRYWAIT P1, [R6+URZ+0x28c00], R13 ;  /* 0x028c000d060075a7 */ /* 0x000066000802017f */
[----:B-1----:R-:W-:Y:S05]  /*e370*/  @!P1 NANOSLEEP.SYNCS 0x989680 ;  /* 0x009896800000995d */ /* 0x002fea0003900000 */
[----:B------:R-:W1:Y:S02]  /*e380*/  @!P1 SYNCS.PHASECHK.TRANS64 P1, [R6+URZ+0x28c00], R13 ;  /* 0x028c000d060095a7 */ /* 0x000e64000802007f */
[----:B-1----:R-:W-:Y:S05]  /*e390*/  @!P1 BRA `(.L_x_3016) ;  /* 0xfffffffc00ec9947 */ /* 0x002fea000383ffff */
[----:B------:R-:W-:Y:S05]  /*e3a0*/  BRA `(.L_x_3140) ;  /* 0xffffff5000507947 */ /* 0x000fea000383ffff */
.L_x_3020:
[----:B-1----:R-:W-:-:S04]  /*e3b0*/  IMAD.U32 R8, RZ, RZ, UR36 ;  /* 0x00000024ff087e24 */ /* 0x002fc8000f8e00ff */
[----:B------:R1:W2:Y:S03]  /*e3c0*/  SYNCS.PHASECHK.TRANS64.TRYWAIT P2, [R8+URZ+0x28c30], R13 ;  /* 0x028c300d080075a7 */ /* 0x0002a6000804017f */
[----:B--2---:R-:W-:Y:S05]  /*e3d0*/  @!P2 NANOSLEEP.SYNCS 0x989680 ;  /* 0x009896800000a95d */ /* 0x004fea0003900000 */
[----:B------:R-:W2:Y:S02]  /*e3e0*/  @!P2 SYNCS.PHASECHK.TRANS64 P2, [R8+URZ+0x28c30], R13 ;  /* 0x028c300d0800a5a7 */ /* 0x000ea4000804007f */
[----:B--2---:R-:W-:Y:S05]  /*e3f0*/  @!P2 BRA `(.L_x_3020) ;  /* 0xfffffffc00eca947 */ /* 0x004fea000383ffff */
[----:B------:R-:W-:Y:S05]  /*e400*/  BRA `(.L_x_3019) ;  /* 0xffffff50006c7947 */ /* 0x000fea000383ffff */
.L_x_3024:
[----:B---3--:R3:W4:Y:S02]  /*e410*/  SYNCS.PHASECHK.TRANS64.TRYWAIT P2, [R14+URZ+0x28c50], R13 ;  /* 0x028c500d0e0075a7 */ /* 0x008724000804017f */
[----:B----4-:R-:W-:Y:S05]  /*e420*/  @!P2 NANOSLEEP.SYNCS 0x989680 ;  /* 0x009896800000a95d */ /* 0x010fea0003900000 */
[----:B------:R-:W4:Y:S02]  /*e430*/  @!P2 SYNCS.PHASECHK.TRANS64 P2, [R14+URZ+0x28c50], R13 ;  /* 0x028c500d0e00a5a7 */ /* 0x000f24000804007f */
[----:B----4-:R-:W-:Y:S05]  /*e440*/  @!P2 BRA `(.L_x_3024) ;  /* 0xfffffffc00f0a947 */ /* 0x010fea000383ffff */
[----:B------:R-:W-:Y:S05]  /*e450*/  BRA `(.L_x_3023) ;  /* 0xffffff6400e87947 */ /* 0x000fea000383ffff */
.L_x_3029:
[----:B-1----:R-:W-:-:S04]  /*e460*/  IMAD.U32 R5, RZ, RZ, UR7 ;  /* 0x00000007ff057e24 */ /* 0x002fc8000f8e00ff */
[----:B------:R1:W3:Y:S03]  /*e470*/  SYNCS.PHASECHK.TRANS64.TRYWAIT P3, [R5+URZ+0x28c30], R14 ;  /* 0x028c300e050075a7 */ /* 0x0002e6000806017f */
[----:B---3--:R-:W-:Y:S05]  /*e480*/  @!P3 NANOSLEEP.SYNCS 0x989680 ;  /* 0x009896800000b95d */ /* 0x008fea0003900000 */
[----:B------:R-:W3:Y:S02]  /*e490*/  @!P3 SYNCS.PHASECHK.TRANS64 P3, [R5+URZ+0x28c30], R14 ;  /* 0x028c300e0500b5a7 */ /* 0x000ee4000806007f */
[----:B---3--:R-:W-:Y:S05]  /*e4a0*/  @!P3 BRA `(.L_x_3029) ;  /* 0xfffffffc00ecb947 */ /* 0x008fea000383ffff */
[----:B------:R-:W-:Y:S05]  /*e4b0*/  BRA `(.L_x_3028) ;  /* 0xffffff6800c47947 */ /* 0x000fea000383ffff */
.L_x_3033:
[----:B--2---:R2:W4:Y:S02]  /*e4c0*/  SYNCS.PHASECHK.TRANS64.TRYWAIT P3, [R171+URZ+0x28c50], R14 ;  /* 0x028c500eab0075a7 */ /* 0x004524000806017f */
[----:B----4-:R-:W-:Y:S05]  /*e4d0*/  @!P3 NANOSLEEP.SYNCS 0x989680 ;  /* 0x009896800000b95d */ /* 0x010fea0003900000 */
[----:B------:R-:W4:Y:S02]  /*e4e0*/  @!P3 SYNCS.PHASECHK.TRANS64 P3, [R171+URZ+0x28c50], R14 ;  /* 0x028c500eab00b5a7 */ /* 0x000f24000806007f */
[----:B----4-:R-:W-:Y:S05]  /*e4f0*/  @!P3 BRA `(.L_x_3033) ;  /* 0xfffffffc00f0b947 */ /* 0x010fea000383ffff */
[----:B------:R-:W-:Y:S05]  /*e500*/  BRA `(.L_x_3032) ;  /* 0xffffff8000e07947 */ /* 0x000fea000383ffff */
.L_x_3046:
[----:B------:R-:W-:Y:S01]  /*e510*/  MOV R13, R19 ;  /* 0x00000013000d7202 */ /* 0x000fe20000000f00 */
[----:B------:R-:W-:Y:S02]  /*e520*/  IMAD.MOV.U32 R12, RZ, RZ, RZ ;  /* 0x000000ffff0c7224 */ /* 0x000fe400078e00ff */
[----:B------:R-:W-:Y:S02]  /*e530*/  IMAD.MOV.U32 R11, RZ, RZ, 0x1f ;  /* 0x0000001fff0b7424 */ /* 0x000fe400078e00ff */
[----:B------:R-:W-:-:S07]  /*e540*/  IMAD.MOV.U32 R15, RZ, RZ, -0x1 ;  /* 0xffffffffff0f7424 */ /* 0x000fce00078e00ff */
[----:B------:R-:W-:Y:S05]  /*e550*/  WARPSYNC.COLLECTIVE R15, `(.L_x_3141) ;  /* 0x000000000f087348 */ /* 0x000fea0003c00000 */
[----:B------:R0:W1:Y:S02]  /*e560*/  SHFL.IDX P6, R14, R13, R12, R11 ;  /* 0x0000000c0d0e7389 */ /* 0x00006400000c000b */
[----:B01----:R-:W-:Y:S01]  /*e570*/  ENDCOLLECTIVE ;  /* 0x000000000000791b */ /* 0x003fe20003800000 */
.L_x_3141:
[----:B------:R-:W-:Y:S05]  /*e580*/  BRA `(.L_x_3142) ;  /* 0xffffffc000487947 */ /* 0x000fea000383ffff */
.L_x_3048:
[----:B------:R-:W-:Y:S01]  /*e590*/  BSSY B0, `(.L_x_3143) ;  /* 0x0000006000007945 */ /* 0x000fe20003800000 */
[----:B------:R-:W-:-:S07]  /*e5a0*/  IMAD.MOV.U32 R15, RZ, RZ, -0x1 ;  /* 0xffffffffff0f7424 */ /* 0x000fce00078e00ff */
[----:B------:R-:W-:Y:S05]  /*e5b0*/  WARPSYNC.COLLECTIVE R15, `(.L_x_3144) ;  /* 0x000000000f0c7348 */ /* 0x000fea0003c00000 */
[----:B------:R-:W-:Y:S02]  /*e5c0*/  ELECT P6, UR62, PT ;  /* 0x00000000003e782f */ /* 0x000fe400038c0000 */
[----:B------:R-:W-:Y:S01]  /*e5d0*/  MOV R14, UR62 ;  /* 0x0000003e000e7c02 */ /* 0x000fe20008000f00 */
[----:B------:R-:W-:Y:S10]  /*e5e0*/  ENDCOLLECTIVE ;  /* 0x000000000000791b */ /* 0x000ff40003800000 */
.L_x_3144:
[----:B------:R-:W-:Y:S05]  /*e5f0*/  BSYNC B0 ;  /* 0x0000000000007941 */ /* 0x000fea0003800000 */
.L_x_3143:
[----:B------:R-:W-:Y:S05]  /*e600*/  BRA `(.L_x_3145) ;  /* 0xffffffc000487947 */ /* 0x000fea000383ffff */
.L_x_3050:
[----:B0-----:R-:W-:-:S04]  /*e610*/  MOV R3, UR38 ;  /* 0x0000002600037c02 */ /* 0x001fc80008000f00 */
[----:B------:R0:W1:Y:S03]  /*e620*/  SYNCS.PHASECHK.TRANS64.TRYWAIT P0, [R3+URZ+0x28c40], R0 ;  /* 0x028c4000030075a7 */ /* 0x000066000800017f */
[----:B-1----:R-:W-:Y:S05]  /*e630*/  @!P0 NANOSLEEP.SYNCS 0x989680 ;  /* 0x009896800000895d */ /* 0x002fea0003900000 */
[----:B------:R-:W1:Y:S02]  /*e640*/  @!P0 SYNCS.PHASECHK.TRANS64 P0, [R3+URZ+0x28c40], R0 ;  /* 0x028c4000030085a7 */ /* 0x000e64000800007f */
[----:B-1----:R-:W-:Y:S05]  /*e650*/  @!P0 BRA `(.L_x_3050) ;  /* 0xfffffffc00ec8947 */ /* 0x002fea000383ffff */
[----:B------:R-:W-:Y:S05]  /*e660*/  BRA `(.L_x_3146) ;  /* 0xffffffc000a47947 */ /* 0x000fea000383ffff */
.L_x_3053:
[----:B------:R-:W-:Y:S01]  /*e670*/  IMAD.MOV.U32 R13, RZ, RZ, R3 ;  /* 0x000000ffff0d7224 */ /* 0x000fe200078e0003 */
[----:B------:R-:W-:Y:S01]  /*e680*/  MOV R15, 0xffffffff ;  /* 0xffffffff000f7802 */ /* 0x000fe20000000f00 */
[----:B------:R-:W-:Y:S02]  /*e690*/  IMAD.MOV.U32 R12, RZ, RZ, RZ ;  /* 0x000000ffff0c7224 */ /* 0x000fe400078e00ff */
[----:B------:R-:W-:Y:S02]  /*e6a0*/  IMAD.MOV.U32 R11, RZ, RZ, 0x181f ;  /* 0x0000181fff0b7424 */ /* 0x000fe400078e00ff */
[----:B------:R-:W-:-:S07]  /*e6b0*/  IMAD R5, R10, 0x40, R5 ;  /* 0x000000400a057824 */ /* 0x000fce00078e0205 */
[----:B------:R-:W-:Y:S05]  /*e6c0*/  WARPSYNC.COLLECTIVE R15, `(.L_x_3147) ;  /* 0x000000000f087348 */ /* 0x000fea0003c00000 */
[----:B------:R0:W1:Y:S02]  /*e6d0*/  SHFL.IDX P6, R14, R13, R12, R11 ;  /* 0x0000000c0d0e7389 */ /* 0x00006400000c000b */
[----:B01----:R-:W-:Y:S01]  /*e6e0*/  ENDCOLLECTIVE ;  /* 0x000000000000791b */ /* 0x003fe20003800000 */
.L_x_3147:
[----:B------:R-:W-:Y:S01]  /*e6f0*/  IADD3 R21, R5, 0x10, RZ ;  /* 0x0000001005157810 */ /* 0x000fe20007ffe0ff */
[----:B------:R-:W-:Y:S02]  /*e700*/  IMAD.MOV.U32 R13, RZ, RZ, R0 ;  /* 0x000000ffff0d7224 */ /* 0x000fe400078e0000 */
[----:B------:R-:W-:-:S07]  /*e710*/  IMAD.MOV.U32 R6, RZ, RZ, R14 ;  /* 0x000000ffff067224 */ /* 0x000fce00078e000e */
[----:B------:R-:W-:Y:S05]  /*e720*/  WARPSYNC.COLLECTIVE R15, `(.L_x_3148) ;  /* 0x000000000f087348 */ /* 0x000fea0003c00000 */
[----:B------:R0:W1:Y:S02]  /*e730*/  SHFL.IDX P6, R14, R13, R12, R11 ;  /* 0x0000000c0d0e7389 */ /* 0x00006400000c000b */
[----:B01----:R-:W-:Y:S01]  /*e740*/  ENDCOLLECTIVE ;  /* 0x000000000000791b */ /* 0x003fe20003800000 */
.L_x_3148:
[----:B------:R-:W-:Y:S02]  /*e750*/  ULDC UR4, c[0x0][0x288] ;  /* 0x0000a20000047ab9 */ /* 0x000fe40000000800 */
[----:B------:R-:W-:-:S05]  /*e760*/  IMAD R2, R9, UR4, RZ ;  /* 0x0000000409027c24 */ /* 0x000fca000f8e02ff */
[----:B------:R-:W-:Y:S01]  /*e770*/  ISETP.GE.AND P1, PT, R5, R2, PT ;  /* 0x000000020500720c */ /* 0x000fe20003f26270 */
[----:B------:R-:W-:Y:S02]  /*e780*/  IMAD.MOV.U32 R13, RZ, RZ, R3 ;  /* 0x000000ffff0d7224 */ /* 0x000fe400078e0003 */
[----:B------:R-:W-:-:S10]  /*e790*/  IMAD.MOV.U32 R12, RZ, RZ, 0x1 ;  /* 0x00000001ff0c7424 */ /* 0x000fd400078e00ff */
[----:B------:R-:W-:Y:S01]  /*e7a0*/  @!P1 LEA R9, R4, UR38, 0x1 ;  /* 0x0000002604099c11 */ /* 0x000fe2000f8e08ff */
[----:B------:R-:W-:-:S07]  /*e7b0*/  IMAD.MOV.U32 R7, RZ, RZ, R14 ;  /* 0x000000ffff077224 */ /* 0x000fce00078e000e */
[----:B------:R-:W-:Y:S05]  /*e7c0*/  WARPSYNC.COLLECTIVE R15, `(.L_x_3149) ;  /* 0x000000000f087348 */ /* 0x000fea0003c00000 */
[----:B------:R0:W1:Y:S02]  /*e7d0*/  SHFL.IDX P6, R14, R13, R12, R11 ;  /* 0x0000000c0d0e7389 */ /* 0x00006400000c000b */
[----:B01----:R-:W-:Y:S01]  /*e7e0*/  ENDCOLLECTIVE ;  /* 0x000000000000791b */ /* 0x003fe20003800000 */
.L_x_3149:
[----:B------:R-:W-:-:S05]  /*e7f0*/  @!P1 LEA R7, P2, R8, R7, 0x1 ;  /* 0x0000000708079211 */ /* 0x000fca00078408ff */
[----:B------:R-:W-:-:S05]  /*e800*/  @!P1 IMAD.X R6, RZ, RZ, R6, P2 ;  /* 0x000000ffff069224 */ /* 0x000fca00010e0606 */
[----:B------:R-:W-:Y:S01]  /*e810*/  @!P1 LOP3.LUT R7, R7, R6, RZ, 0x3c, !PT ;  /* 0x0000000607079212 */ /* 0x000fe200078e3cff */
[----:B------:R-:W-:-:S03]  /*e820*/  IMAD.MOV.U32 R13, RZ, RZ, R0 ;  /* 0x000000ffff0d7224 */ /* 0x000fc600078e0000 */
[----:B------:R-:W-:-:S04]  /*e830*/  @!P1 LOP3.LUT R6, R7, R6, RZ, 0x3c, !PT ;  /* 0x0000000607069212 */ /* 0x000fc800078e3cff */
[----:B------:R-:W-:-:S05]  /*e840*/  @!P1 LOP3.LUT R7, R7, R6, RZ, 0x3c, !PT ;  /* 0x0000000607079212 */ /* 0x000fca00078e3cff */
[----:B------:R-:W-:Y:S01]  /*e850*/  @!PT LDS RZ, [RZ] ;  /* 0x00000000fffff984 */ /* 0x000fe20000000800 */
[----:B------:R-:W-:Y:S01]  /*e860*/  @!PT LDS RZ, [RZ] ;  /* 0x00000000fffff984 */ /* 0x000fe20000000800 */
[----:B------:R-:W-:Y:S01]  /*e870*/  @!PT LDS RZ, [RZ] ;  /* 0x00000000fffff984 */ /* 0x000fe20000000800 */
[----:B------:R0:W-:Y:S01]  /*e880*/  @!P1 LDGSTS.E.BYPASS.LTC128B.128 [R9+0x20400], desc[UR42][R6.64], !P0 ;  /* 0x2040000006099fae */ /* 0x0001e2000c101d6a */
[----:B------:R-:W-:Y:S01]  /*e890*/  ISETP.GE.AND P1, PT, R21, R2, PT ;  /* 0x000000021500720c */ /* 0x000fe20003f26270 */
[----:B------:R-:W-:Y:S02]  /*e8a0*/  VIADD R21, R5, 0x20 ;  /* 0x0000002005157836 */ /* 0x000fe40000000000 */
[----:B0-----:R-:W-:-:S10]  /*e8b0*/  IMAD.MOV.U32 R6, RZ, RZ, R14 ;  /* 0x000000ffff067224 */ /* 0x001fd400078e000e */
[----:B------:R-:W-:Y:S05]  /*e8c0*/  WARPSYNC.COLLECTIVE R15, `(.L_x_3150) ;  /* 0x000000000f087348 */ /* 0x000fea0003c00000 */
[----:B------:R0:W1:Y:S02]  /*e8d0*/  SHFL.IDX P6, R14, R13, R12, R11 ;  /* 0x0000000c0d0e7389 */ /* 0x00006400000c000b */
[----:B01----:R-:W-:Y:S01]  /*e8e0*/  ENDCOLLECTIVE ;  /* 0x000000000000791b */ /* 0x003fe20003800000 */
.L_x_3150:
[----:B------:R-:W-:Y:S01]  /*e8f0*/  @!P1 LEA R9, R4, UR38, 0x1 ;  /* 0x0000002604099c11 */ /* 0x000fe2000f8e08ff */
[----:B------:R-:W-:Y:S02]  /*e900*/  IMAD.MOV.U32 R13, RZ, RZ, R3 ;  /* 0x000000ffff0d7224 */ /* 0x000fe400078e0003 */
[----:B------:R-:W-:Y:S01]  /*e910*/  IMAD.MOV.U32 R12, RZ, RZ, 0x2 ;  /* 0x00000002ff0c7424 */ /* 0x000fe200078e00ff */
[----:B------:R-:W-:-:S13]  /*e920*/  @!P1 LEA R7, P2, R8, R14, 0x1 ;  /* 0x0000000e08079211 */ /* 0x000fda00078408ff */
[----:B------:R-:W-:Y:S05]  /*e930*/  WARPSYNC.COLLECTIVE R15, `(.L_x_3151) ;  /* 0x000000000f087348 */ /* 0x000fea0003c00000 */
[----:B------:R0:W1:Y:S02]  /*e940*/  SHFL.IDX P6, R14, R13, R12, R11 ;  /* 0x0000000c0d0e7389 */ /* 0x00006400000c000b */
[----:B01----:R-:W-:Y:S01]  /*e950*/  ENDCOLLECTIVE ;  /* 0x000000000000791b */ /* 0x003fe20003800000 */
.L_x_3151:
[----:B------:R-:W-:-:S04]  /*e960*/  @!P1 IADD3.X R6, RZ, R6, RZ, P2, !PT ;  /* 0x00000006ff069210 */ /* 0x000fc800017fe4ff */
[----:B------:R-:W-:-:S04]  /*e970*/  @!P1 LOP3.LUT R7, R7, R6, RZ, 0x3c, !PT ;  /* 0x0000000607079212 */ /* 0x000fc800078e3cff */
[----:B------:R-:W-:-:S04]  /*e980*/  @!P1 LOP3.LUT R6, R7, R6, RZ, 0x3c, !PT ;  /* 0x0000000607069212 */ /* 0x000fc800078e3cff */
[----:B------:R-:W-:Y:S02]  /*e990*/  @!P1 LOP3.LUT R7, R7, R6, RZ, 0x3c, !PT ;  /* 0x0000000607079212 */ /* 0x000fe400078e3cff */
[----:B------:R-:W-:-:S03]  /*e9a0*/  MOV R13, R0 ;  /* 0x00000000000d7202 */ /* 0x000fc60000000f00 */
[----:B------:R-:W-:Y:S01]  /*e9b0*/  @!PT LDS RZ, [RZ] ;  /* 0x00000000fffff984 */ /* 0x000fe20000000800 */
[----:B------:R-:W-:Y:S01]  /*e9c0*/  @!PT LDS RZ, [RZ] ;  /* 0x00000000fffff984 */ /* 0x000fe20000000800 */
[----:B------:R-:W-:Y:S01]  /*e9d0*/  @!PT LDS RZ, [RZ] ;  /* 0x00000000fffff984 */ /* 0x000fe20000000800 */
[----:B------:R0:W-:Y:S01]  /*e9e0*/  @!P1 LDGSTS.E.BYPASS.LTC128B.128 [R9+0x20c00], desc[UR42][R6.64], !P0 ;  /* 0x20c0000006099fae */ /* 0x0001e2000c101d6a */
[----:B------:R-:W-:Y:S01]  /*e9f0*/  ISETP.GE.AND P1, PT, R21, R2, PT ;  /* 0x000000021500720c */ /* 0x000fe20003f26270 */
[----:B0-----:R-:W-:-:S12]  /*ea00*/  IMAD.MOV.U32 R6, RZ, RZ, R14 ;  /* 0x000000ffff067224 */ /* 0x001fd800078e000e */
[----:B------:R-:W-:Y:S05]  /*ea10*/  WARPSYNC.COLLECTIVE R15, `(.L_x_3152) ;  /* 0x000000000f087348 */ /* 0x000fea0003c00000 */
[----:B------:R0:W1:Y:S02]  /*ea20*/  SHFL.IDX P6, R14, R13, R12, R11 ;  /* 0x0000000c0d0e7389 */ /* 0x00006400000c000b */
[----:B01----:R-:W-:Y:S01]  /*ea30*/  ENDCOLLECTIVE ;  /* 0x000000000000791b */ /* 0x003fe20003800000 */
.L_x_3152:
[----:B------:R-:W-:Y:S01]  /*ea40*/  @!P1 LEA R9, R4, UR38, 0x1 ;  /* 0x0000002604099c11 */ /* 0x000fe2000f8e08ff */
[----:B------:R-:W-:Y:S02]  /*ea50*/  IMAD.MOV.U32 R13, RZ, RZ, R3 ;  /* 0x000000ffff0d7224 */ /* 0x000fe400078e0003 */
[----:B------:R-:W-:Y:S01]  /*ea60*/  IMAD.MOV.U32 R12, RZ, RZ, 0x3 ;  /* 0x00000003ff0c7424 */ /* 0x000fe200078e00ff */
[----:B------:R-:W-:-:S13]  /*ea70*/  @!P1 LEA R7, P2, R8, R14, 0x1 ;  /* 0x0000000e08079211 */ /* 0x000fda00078408ff */
[----:B------:R-:W-:Y:S05]  /*ea80*/  WARPSYNC.COLLECTIVE R15, `(.L_x_3153) ;  /* 0x000000000f087348 */ /* 0x000fea0003c00000 */
[----:B------:R0:W1:Y:S02]  /*ea90*/  SHFL.IDX P6, R14, R13, R12, R11 ;  /* 0x0000000c0d0e7389 */ /* 0x00006400000c000b */
[----:B01----:R-:W-:Y:S01]  /*eaa0*/  ENDCOLLECTIVE ;  /* 0x000000000000791b */ /* 0x003fe20003800000 */
.L_x_3153:
[----:B------:R-:W-:-:S05]  /*eab0*/  @!P1 IMAD.X R6, RZ, RZ, R6, P2 ;  /* 0x000000ffff069224 */ /* 0x000fca00010e0606 */
[----:B------:R-:W-:-:S04]  /*eac0*/  @!P1 LOP3.LUT R7, R7, R6, RZ, 0x3c, !PT ;  /* 0x0000000607079212 */ /* 0x000fc800078e3cff */
[C---:B------:R-:W-:Y:S02]  /*ead0*/  @!P1 LOP3.LUT R6, R7.reuse, R6, RZ, 0x3c, !PT ;  /* 0x0000000607069212 */ /* 0x040fe400078e3cff */
[----:B------:R-:W-:Y:S02]  /*eae0*/  MOV R13, R0 ;  /* 0x00000000000d7202 */ /* 0x000fe40000000f00 */
[----:B------:R-:W-:-:S05]  /*eaf0*/  @!P1 LOP3.LUT R7, R7, R6, RZ, 0x3c, !PT ;  /* 0x0000000607079212 */ /* 0x000fca00078e3cff */
[----:B------:R-:W-:Y:S01]  /*eb00*/  @!PT LDS RZ, [RZ] ;  /* 0x00000000fffff984 */ /* 0x000fe20000000800 */
[----:B------:R-:W-:Y:S01]  /*eb10*/  @!PT LDS RZ, [RZ] ;  /* 0x00000000fffff984 */ /* 0x000fe20000000800 */
[----:B------:R-:W-:Y:S01]  /*eb20*/  @!PT LDS RZ, [RZ] ;  /* 0x00000000fffff984 */ /* 0x000fe20000000800 */
[----:B------:R0:W-:Y:S01]  /*eb30*/  @!P1 LDGSTS.E.BYPASS.LTC128B.128 [R9+0x21400], desc[UR42][R6.64], !P0 ;  /* 0x2140000006099fae */ /* 0x0001e2000c101d6a */
[----:B------:R-:W-:-:S07]  /*eb40*/  IMAD.MOV.U32 R3, RZ, RZ, R14 ;  /* 0x000000ffff037224 */ /* 0x000fce00078e000e */
[----:B0-----:R-:W-:Y:S05]  /*eb50*/  WARPSYNC.COLLECTIVE R15, `(.L_x_3154) ;  /* 0x000000000f087348 */ /* 0x001fea0003c00000 */
[----:B------:R1:W2:Y:S02]  /*eb60*/  SHFL.IDX P6, R14, R13, R12, R11 ;  /* 0x0000000c0d0e7389 */ /* 0x0002a400000c000b */
[----:B012---:R-:W-:Y:S01]  /*eb70*/  ENDCOLLECTIVE ;  /* 0x000000000000791b */ /* 0x007fe20003800000 */
.L_x_3154:
[----:B------:R-:W-:Y:S05]  /*eb80*/  BRA `(.L_x_3155) ;  /* 0xffffffc400807947 */ /* 0x000fea000383ffff */
.L_x_3054:
[----:B0-----:R-:W-:-:S04]  /*eb90*/  IMAD.U32 R3, RZ, RZ, UR38 ;  /* 0x00000026ff037e24 */ /* 0x001fc8000f8e00ff */
[----:B------:R0:W1:Y:S03]  /*eba0*/  SYNCS.PHASECHK.TRANS64.TRYWAIT P0, [R3+URZ+0x28c20], R4 ;  /* 0x028c2004030075a7 */ /* 0x000066000800017f */
[----:B-1----:R-:W-:Y:S05]  /*ebb0*/  @!P0 NANOSLEEP.SYNCS 0x989680 ;  /* 0x009896800000895d */ /* 0x002fea0003900000 */
[----:B------:R-:W1:Y:S02]  /*ebc0*/  @!P0 SYNCS.PHASECHK.TRANS64 P0, [R3+URZ+0x28c20], R4 ;  /* 0x028c2004030085a7 */ /* 0x000e64000800007f */
[----:B-1----:R-:W-:Y:S05]  /*ebd0*/  @!P0 BRA `(.L_x_3054) ;  /* 0xfffffffc00ec8947 */ /* 0x002fea000383ffff */
[----:B------:R-:W-:Y:S05]  /*ebe0*/  BRA `(.L_x_3156) ;  /* 0xffffffc400b07947 */ /* 0x000fea000383ffff */
.L_x_3057:
[----:B0-----:R-:W-:-:S04]  /*ebf0*/  IMAD.U32 R3, RZ, RZ, UR38 ;  /* 0x00000026ff037e24 */ /* 0x001fc8000f8e00ff */
[----:B------:R0:W1:Y:S03]  /*ec00*/  SYNCS.PHASECHK.TRANS64.TRYWAIT P0, [R3+URZ+0x28c60], R4 ;  /* 0x028c6004030075a7 */ /* 0x000066000800017f */
[----:B-1----:R-:W-:Y:S05]  /*ec10*/  @!P0 NANOSLEEP.SYNCS 0x989680 ;  /* 0x009896800000895d */ /* 0x002fea0003900000 */
[----:B------:R-:W1:Y:S02]  /*ec20*/  @!P0 SYNCS.PHASECHK.TRANS64 P0, [R3+URZ+0x28c60], R4 ;  /* 0x028c6004030085a7 */ /* 0x000e64000800007f */
[----:B-1----:R-:W-:Y:S05]  /*ec30*/  @!P0 BRA `(.L_x_3057) ;  /* 0xfffffffc00ec8947 */ /* 0x002fea000383ffff */
[----:B------:R-:W-:Y:S05]  /*ec40*/  BRA `(.L_x_3157) ;  /* 0xffffffc400bc7947 */ /* 0x000fea000383ffff */
.L_x_3073:
[----:B-1----:R-:W-:-:S04]  /*ec50*/  IMAD.U32 R3, RZ, RZ, UR38 ;  /* 0x00000026ff037e24 */ /* 0x002fc8000f8e00ff */
[----:B------:R1:W2:Y:S03]  /*ec60*/  SYNCS.PHASECHK.TRANS64.TRYWAIT P0, [R3+URZ+0x28c48], R2 ;  /* 0x028c4802030075a7 */ /* 0x0002a6000800017f */
[----:B--2---:R-:W-:Y:S05]  /*ec70*/  @!P0 NANOSLEEP.SYNCS 0x989680 ;  /* 0x009896800000895d */ /* 0x004fea0003900000 */
[----:B------:R-:W2:Y:S02]  /*ec80*/  @!P0 SYNCS.PHASECHK.TRANS64 P0, [R3+URZ+0x28c48], R2 ;  /* 0x028c4802030085a7 */ /* 0x000ea4000800007f */
[----:B--2---:R-:W-:Y:S05]  /*ec90*/  @!P0 BRA `(.L_x_3073) ;  /* 0xfffffffc00ec8947 */ /* 0x004fea000383ffff */
[----:B------:R-:W-:Y:S05]  /*eca0*/  BRA `(.L_x_3158) ;  /* 0xffffffd0007c7947 */ /* 0x000fea000383ffff */
.L_x_3078:
[----:B01----:R-:W-:-:S04]  /*ecb0*/  IMAD.U32 R3, RZ, RZ, UR38 ;  /* 0x00000026ff037e24 */ /* 0x003fc8000f8e00ff */
[----:B------:R0:W1:Y:S03]  /*ecc0*/  SYNCS.PHASECHK.TRANS64.TRYWAIT P0, [R3+URZ+0x28c68], R2 ;  /* 0x028c6802030075a7 */ /* 0x000066000800017f */
[----:B-1----:R-:W-:Y:S05]  /*ecd0*/  @!P0 NANOSLEEP.SYNCS 0x989680 ;  /* 0x009896800000895d */ /* 0x002fea0003900000 */
[----:B------:R-:W1:Y:S02]  /*ece0*/  @!P0 SYNCS.PHASECHK.TRANS64 P0, [R3+URZ+0x28c68], R2 ;  /* 0x028c6802030085a7 */ /* 0x000e64000800007f */
[----:B-1----:R-:W-:Y:S05]  /*ecf0*/  @!P0 BRA `(.L_x_3078) ;  /* 0xfffffffc00ec8947 */ /* 0x002fea000383ffff */
[----:B------:R-:W-:Y:S05]  /*ed00*/  BRA `(.L_x_3159) ;  /* 0xffffffd000dc7947 */ /* 0x000fea000383ffff */
.L_x_3093:
[----:B-1----:R-:W-:-:S04]  /*ed10*/  MOV R3, UR38 ;  /* 0x0000002600037c02 */ /* 0x002fc80008000f00 */
[----:B------:R1:W2:Y:S03]  /*ed20*/  SYNCS.PHASECHK.TRANS64.TRYWAIT P0, [R3+URZ+0x28c40], R2 ;  /* 0x028c4002030075a7 */ /* 0x0002a6000800017f */
[----:B--2---:R-:W-:Y:S05]  /*ed30*/  @!P0 NANOSLEEP.SYNCS 0x989680 ;  /* 0x009896800000895d */ /* 0x004fea0003900000 */
[----:B------:R-:W2:Y:S02]  /*ed40*/  @!P0 SYNCS.PHASECHK.TRANS64 P0, [R3+URZ+0x28c40], R2 ;  /* 0x028c4002030085a7 */ /* 0x000ea4000800007f */
[----:B--2---:R-:W-:Y:S05]  /*ed50*/  @!P0 BRA `(.L_x_3093) ;  /* 0xfffffffc00ec8947 */ /* 0x004fea000383ffff */
[----:B------:R-:W-:Y:S05]  /*ed60*/  BRA `(.L_x_3160) ;  /* 0xffffffdc00287947 */ /* 0x000fea000383ffff */
.L_x_3098:
[----:B01----:R-:W-:-:S04]  /*ed70*/  IMAD.U32 R3, RZ, RZ, UR38 ;  /* 0x00000026ff037e24 */ /* 0x003fc8000f8e00ff */
[----:B------:R0:W1:Y:S03]  /*ed80*/  SYNCS.PHASECHK.TRANS64.TRYWAIT P0, [R3+URZ+0x28c60], R2 ;  /* 0x028c6002030075a7 */ /* 0x000066000800017f */
[----:B-1----:R-:W-:Y:S05]  /*ed90*/  @!P0 NANOSLEEP.SYNCS 0x989680 ;  /* 0x009896800000895d */ /* 0x002fea0003900000 */
[----:B------:R-:W1:Y:S02]  /*eda0*/  @!P0 SYNCS.PHASECHK.TRANS64 P0, [R3+URZ+0x28c60], R2 ;  /* 0x028c6002030085a7 */ /* 0x000e64000800007f */
[----:B-1----:R-:W-:Y:S05]  /*edb0*/  @!P0 BRA `(.L_x_3098) ;  /* 0xfffffffc00ec8947 */ /* 0x002fea000383ffff */
[----:B------:R-:W-:Y:S05]  /*edc0*/  BRA `(.L_x_3161) ;  /* 0xffffffdc008c7947 */ /* 0x000fea000383ffff */
.L_x_3114:
[----:B-1----:R-:W-:-:S04]  /*edd0*/  IMAD.U32 R3, RZ, RZ, UR38 ;  /* 0x00000026ff037e24 */ /* 0x002fc8000f8e00ff */
[----:B------:R1:W2:Y:S03]  /*ede0*/  SYNCS.PHASECHK.TRANS64.TRYWAIT P0, [R3+URZ+0x28c48], R2 ;  /* 0x028c4802030075a7 */ /* 0x0002a6000800017f */
[----:B--2---:R-:W-:Y:S05]  /*edf0*/  @!P0 NANOSLEEP.SYNCS 0x989680 ;  /* 0x009896800000895d */ /* 0x004fea0003900000 */
[----:B------:R-:W2:Y:S02]  /*ee00*/  @!P0 SYNCS.PHASECHK.TRANS64 P0, [R3+URZ+0x28c48], R2 ;  /* 0x028c4802030085a7 */ /* 0x000ea4000800007f */
[----:B--2---:R-:W-:Y:S05]  /*ee10*/  @!P0 BRA `(.L_x_3114) ;  /* 0xfffffffc00ec8947 */ /* 0x004fea000383ffff */
[----:B------:R-:W-:Y:S05]  /*ee20*/  BRA `(.L_x_3162) ;  /* 0xffffffe400e87947 */ /* 0x000fea000383ffff */
.L_x_3119:
[----:B-12---:R-:W-:-:S04]  /*ee30*/  IMAD.U32 R3, RZ, RZ, UR38 ;  /* 0x00000026ff037e24 */ /* 0x006fc8000f8e00ff */
[----:B------:R1:W2:Y:S03]  /*ee40*/  SYNCS.PHASECHK.TRANS64.TRYWAIT P0, [R3+URZ+0x28c68], R2 ;  /* 0x028c6802030075a7 */ /* 0x0002a6000800017f */
[----:B--2---:R-:W-:Y:S05]  /*ee50*/  @!P0 NANOSLEEP.SYNCS 0x989680 ;  /* 0x009896800000895d */ /* 0x004fea0003900000 */
[----:B------:R-:W2:Y:S02]  /*ee60*/  @!P0 SYNCS.PHASECHK.TRANS64 P0, [R3+URZ+0x28c68], R2 ;  /* 0x028c6802030085a7 */ /* 0x000ea4000800007f */
[----:B--2---:R-:W-:Y:S05]  /*ee70*/  @!P0 BRA `(.L_x_3119) ;  /* 0xfffffffc00ec8947 */ /* 0x004fea000383ffff */
[----:B------:R-:W-:Y:S05]  /*ee80*/  BRA `(.L_x_3163) ;  /* 0xffffffe8004c7947 */ /* 0x000fea000383ffff */
.L_x_3130:
[----:B--2---:R2:W3:Y:S02]  /*ee90*/  SYNCS.PHASECHK.TRANS64.TRYWAIT P0, [R2+URZ+0x28c20], R9 ;  /* 0x028c2009020075a7 */ /* 0x0044e4000800017f */
[----:B---3--:R-:W-:Y:S05]  /*eea0*/  @!P0 NANOSLEEP.SYNCS 0x989680 ;  /* 0x009896800000895d */ /* 0x008fea0003900000 */
[----:B------:R-:W3:Y:S02]  /*eeb0*/  @!P0 SYNCS.PHASECHK.TRANS64 P0, [R2+URZ+0x28c20], R9 ;  /* 0x028c2009020085a7 */ /* 0x000ee4000800007f */
[----:B---3--:R-:W-:Y:S05]  /*eec0*/  @!P0 BRA `(.L_x_3130) ;  /* 0xfffffffc00f08947 */ /* 0x008fea000383ffff */
[----:B------:R-:W-:Y:S05]  /*eed0*/  BRA `(.L_x_3164) ;  /* 0xfffffff0003c7947 */ /* 0x000fea000383ffff */
.L_x_3131:
[----:B------:R-:W3:Y:S01]  /*eee0*/  S2R R3, SR_TID.X ;  /* 0x0000000000037919 */ /* 0x000ee20000002100 */
[----:B------:R-:W-:Y:S01]  /*eef0*/  BSSY B0, `(.L_x_3165) ;  /* 0x000000a000007945 */ /* 0x000fe20003800000 */
[----:B------:R-:W-:Y:S01]  /*ef00*/  MOV R12, RZ ;  /* 0x000000ff000c7202 */ /* 0x000fe20000000f00 */
[----:B------:R-:W-:Y:S02]  /*ef10*/  IMAD.MOV.U32 R11, RZ, RZ, 0x1f ;  /* 0x0000001fff0b7424 */ /* 0x000fe400078e00ff */
[----:B------:R-:W-:Y:S01]  /*ef20*/  IMAD.MOV.U32 R15, RZ, RZ, -0x1 ;  /* 0xffffffffff0f7424 */ /* 0x000fe200078e00ff */
[----:B---3--:R-:W-:-:S04]  /*ef30*/  SHF.R.U32.HI R3, RZ, 0x5, R3 ;  /* 0x00000005ff037819 */ /* 0x008fc80000011603 */
[----:B------:R-:W-:-:S05]  /*ef40*/  LOP3.LUT R3, R3, 0x3, RZ, 0xc0, !PT ;  /* 0x0000000303037812 */ /* 0x000fca00078ec0ff */
[----:B------:R-:W-:-:S07]  /*ef50*/  IMAD.MOV.U32 R13, RZ, RZ, R3 ;  /* 0x000000ffff0d7224 */ /* 0x000fce00078e0003 */
[----:B012---:R-:W-:Y:S05]  /*ef60*/  WARPSYNC.COLLECTIVE R15, `(.L_x_3166) ;  /* 0x000000000f087348 */ /* 0x007fea0003c00000 */
[----:B------:R3:W4:Y:S02]  /*ef70*/  SHFL.IDX P6, R14, R13, R12, R11 ;  /* 0x0000000c0d0e7389 */ /* 0x00072400000c000b */
[----:B01234-:R-:W-:Y:S01]  /*ef80*/  ENDCOLLECTIVE ;  /* 0x000000000000791b */ /* 0x01ffe20003800000 */
.L_x_3166:
[----:B------:R-:W-:Y:S05]  /*ef90*/  BSYNC B0 ;  /* 0x0000000000007941 */ /* 0x000fea0003800000 */
.L_x_3165:
[----:B------:R-:W-:Y:S05]  /*efa0*/  BRA `(.L_x_3167) ;  /* 0xfffffff000207947 */ /* 0x000fea000383ffff */
.L_x_3132:
[----:B------:R-:W-:Y:S01]  /*efb0*/  BSSY B0, `(.L_x_3168) ;  /* 0x0000006000007945 */ /* 0x000fe20003800000 */
[----:B------:R-:W-:-:S07]  /*efc0*/  IMAD.MOV.U32 R15, RZ, RZ, -0x1 ;  /* 0xffffffffff0f7424 */ /* 0x000fce00078e00ff */
[----:B0123--:R-:W-:Y:S05]  /*efd0*/  WARPSYNC.COLLECTIVE R15, `(.L_x_3169) ;  /* 0x000000000f0c7348 */ /* 0x00ffea0003c00000 */
[----:B------:R-:W-:Y:S02]  /*efe0*/  ELECT P6, UR62, PT ;  /* 0x00000000003e782f */ /* 0x000fe400038c0000 */
[----:B------:R-:W-:Y:S01]  /*eff0*/  MOV R14, UR62 ;  /* 0x0000003e000e7c02 */ /* 0x000fe20008000f00 */
[----:B0123--:R-:W-:Y:S10]  /*f000*/  ENDCOLLECTIVE ;  /* 0x000000000000791b */ /* 0x00fff40003800000 */
.L_x_3169:
[----:B------:R-:W-:Y:S05]  /*f010*/  BSYNC B0 ;  /* 0x0000000000007941 */ /* 0x000fea0003800000 */
.L_x_3168:
[----:B------:R-:W-:Y:S05]  /*f020*/  BRA `(.L_x_3170) ;  /* 0xfffffff000147947 */ /* 0x000fea000383ffff */
.L_x_3134:
[----:B-1----:R1:W3:Y:S02]  /*f030*/  SYNCS.PHASECHK.TRANS64.TRYWAIT P0, [R7+URZ], R4 ;  /* 0x00000004070075a7 */ /* 0x0022e4000800017f */
[----:B---3--:R-:W-:Y:S05]  /*f040*/  @!P0 NANOSLEEP.SYNCS 0x989680 ;  /* 0x009896800000895d */ /* 0x008fea0003900000 */
[----:B------:R-:W3:Y:S02]  /*f050*/  @!P0 SYNCS.PHASECHK.TRANS64 P0, [R7+URZ], R4 ;  /* 0x00000004070085a7 */ /* 0x000ee4000800007f */
[----:B---3--:R-:W-:Y:S05]  /*f060*/  @!P0 BRA `(.L_x_3134) ;  /* 0xfffffffc00f08947 */ /* 0x008fea000383ffff */
[----:B------:R-:W-:Y:S05]  /*f070*/  BRA `(.L_x_3171) ;  /* 0xfffffff000487947 */ /* 0x000fea000383ffff */
.L_x_3135:
[----:B---3--:R3:W4:Y:S02]  /*f080*/  SYNCS.PHASECHK.TRANS64.TRYWAIT P0, [R5+URZ], R0 ;  /* 0x00000000050075a7 */ /* 0x008724000800017f */
[----:B----4-:R-:W-:Y:S05]  /*f090*/  @!P0 NANOSLEEP.SYNCS 0x989680 ;  /* 0x009896800000895d */ /* 0x010fea0003900000 */
[----:B------:R-:W4:Y:S02]  /*f0a0*/  @!P0 SYNCS.PHASECHK.TRANS64 P0, [R5+URZ], R0 ;  /* 0x00000000050085a7 */ /* 0x000f24000800007f */
[----:B----4-:R-:W-:Y:S05]  /*f0b0*/  @!P0 BRA `(.L_x_3135) ;  /* 0xfffffffc00f08947 */ /* 0x010fea000383ffff */
[----:B------:R-:W-:Y:S05]  /*f0c0*/  BRA `(.L_x_3172) ;  /* 0xfffffff0003c7947 */ /* 0x000fea000383ffff */
.L_x_3137:
[----:B--2---:R2:W3:Y:S02]  /*f0d0*/  SYNCS.PHASECHK.TRANS64.TRYWAIT P0, [R5+URZ], R4 ;  /* 0x00000004050075a7 */ /* 0x0044e4000800017f */
[----:B---3--:R-:W-:Y:S05]  /*f0e0*/  @!P0 NANOSLEEP.SYNCS 0x989680 ;  /* 0x009896800000895d */ /* 0x008fea0003900000 */
[----:B------:R-:W3:Y:S02]  /*f0f0*/  @!P0 SYNCS.PHASECHK.TRANS64 P0, [R5+URZ], R4 ;  /* 0x00000004050085a7 */ /* 0x000ee4000800007f */
[----:B---3--:R-:W-:Y:S05]  /*f100*/  @!P0 BRA `(.L_x_3137) ;  /* 0xfffffffc00f08947 */ /* 0x008fea000383ffff */
[----:B------:R-:W-:Y:S05]  /*f110*/  BRA `(.L_x_3173) ;  /* 0xfffffff000407947 */ /* 0x000fea000383ffff */
.L_x_3174:
        /* <DEDUP_REMOVED lines=14> */
.L_x_15167:


//--------------------- .text._ZN7cutlass13device_kernelIN5flash11enable_sm90INS1_16FlashAttnFwdSm90INS1_25CollectiveMainloopFwdSm90ILi2EN4cute5tupleIJNS5_1CILi1EEES8_S8_EEENS6_IJNS7_ILi64EEESA_SA_EEELi512ENS_10bfloat16_tEfNS_4arch4Sm90ELb0ELb0ELb1ELb0ELb0ELb0ELb1ELb0ELb0ELb1ELb1ELb0EEENS1_21CollectiveEpilogueFwdINS6_IJSA_NS7_ILi512EEESA_EEES9_SC_SE_Li256ELb0ELb1ELb1ELb0EEENS1_19SingleTileSchedulerILb0ELb1ELb1ELi64EEEEEEEEEvNT_6ParamsE --------------------------
	.section	.text._ZN7cutlass13device_kernelIN5flash11enable_sm90INS1_16FlashAttnFwdSm90INS1_25CollectiveMainloopFwdSm90ILi2EN4cute5tupleIJNS5_1CILi1EEES8_S8_EEENS6_IJNS7_ILi64EEESA_SA_EEELi512ENS_10bfloat16_tEfNS_4arch4Sm90ELb0ELb0ELb1ELb0ELb0ELb0ELb1ELb0ELb0ELb1ELb1ELb0EEENS1_21CollectiveEpilogueFwdINS6_IJSA_NS7_ILi512EEESA_EEES9_SC_SE_Li256ELb0ELb1ELb1ELb0EEENS1_19SingleTileSchedulerILb0ELb1ELb1ELi64EEEEEEEEEvNT_6ParamsE,"ax",@progbits
	.align	128
.text._ZN7cutlass13device_kernelIN5flash11enable_sm90INS1_16FlashAttnFwdSm90INS1_25CollectiveMainloopFwdSm90ILi2EN4cute5tupleIJNS5_1CILi1EEES8_S8_EEENS6_IJNS7_ILi64EEESA_SA_EEELi512ENS_10bfloat16_tEfNS_4arch4Sm90ELb0ELb0ELb1ELb0ELb0ELb0ELb1ELb0ELb0ELb1ELb1ELb0EEENS1_21CollectiveEpilogueFwdINS6_IJSA_NS7_ILi512EEESA_EEES9_SC_SE_Li256ELb0ELb1ELb1ELb0EEENS1_19SingleTileSchedulerILb0ELb1ELb1ELi64EEEEEEEEEvNT_6ParamsE:
        .type           _ZN7cutlass13device_kernelIN5flash11enable_sm90INS1_16FlashAttnFwdSm90INS1_25CollectiveMainloopFwdSm90ILi2EN4cute5tupleIJNS5_1CILi1EEES8_S8_EEENS6_IJNS7_ILi64EEESA_SA_EEELi512ENS_10bfloat16_tEfNS_4arch4Sm90ELb0ELb0ELb1ELb0ELb0ELb0ELb1ELb0ELb0ELb1ELb1ELb0EEENS1_21CollectiveEpilogueFwdINS6_IJSA_NS7_ILi512EEESA_EEES9_SC_SE_Li256ELb0ELb1ELb1ELb0EEENS1_19SingleTileSchedulerILb0ELb1ELb1ELi64EEEEEEEEEvNT_6ParamsE,@function
        .size           _ZN7cutlass13device_kernelIN5flash11enable_sm90INS1_16FlashAttnFwdSm90INS1_25CollectiveMainloopFwdSm90ILi2EN4cute5tupleIJNS5_1CILi1EEES8_S8_EEENS6_IJNS7_ILi64EEESA_SA_EEELi512ENS_10bfloat16_tEfNS_4arch4Sm90ELb0ELb0ELb1ELb0ELb0ELb0ELb1ELb0ELb0ELb1ELb1ELb0EEENS1_21CollectiveEpilogueFwdINS6_IJSA_NS7_ILi512EEESA_EEES9_SC_SE_Li256ELb0ELb1ELb1ELb0EEENS1_19SingleTileSchedulerILb0ELb1ELb1ELi64EEEEEEEEEvNT_6ParamsE,(.L_x_15168 - _ZN7cutlass13device_kernelIN5flash11enable_sm90INS1_16FlashAttnFwdSm90INS1_25CollectiveMainloopFwdSm90ILi2EN4cute5tupleIJNS5_1CILi1EEES8_S8_EEENS6_IJNS7_ILi64EEESA_SA_EEELi512ENS_10bfloat16_tEfNS_4arch4Sm90ELb0ELb0ELb1ELb0ELb0ELb0ELb1ELb0ELb0ELb1ELb1ELb0EEENS1_21CollectiveEpilogueFwdINS6_IJSA_NS7_ILi512EEESA_EEES9_SC_SE_Li256ELb0ELb1ELb1ELb0EEENS1_19SingleTileSchedulerILb0ELb1ELb1ELi64EEEEEEEEEvNT_6ParamsE)
        .other          _ZN7cutlass13device_kernelIN5flash11enable_sm90INS1_16FlashAttnFwdSm90INS1_25CollectiveMainloopFwdSm90ILi2EN4cute5tupleIJNS5_1CILi1EEES8_S8_EEENS6_IJNS7_ILi64EEESA_SA_EEELi512ENS_10bfloat16_tEfNS_4arch4Sm90ELb0ELb0ELb1ELb0ELb0ELb0ELb1ELb0ELb0ELb1ELb1ELb0EEENS1_21CollectiveEpilogueFwdINS6_IJSA_NS7_ILi512EEESA_EEES9_SC_SE_Li256ELb0ELb1ELb1ELb0EEENS1_19SingleTileSchedulerILb0ELb1ELb1ELi64EEEEEEEEEvNT_6ParamsE,@"STO_CUDA_ENTRY STV_DEFAULT"
_ZN7cutlass13device_kernelIN5flash11enable_sm90INS1_16FlashAttnFwdSm90INS1_25CollectiveMainloopFwdSm90ILi2EN4cute5tupleIJNS5_1CILi1EEES8_S8_EEENS6_IJNS7_ILi64EEESA_SA_EEELi512ENS_10bfloat16_tEfNS_4arch4Sm90ELb0ELb0ELb1ELb0ELb0ELb0ELb1ELb0ELb0ELb1ELb1ELb0EEENS1_21CollectiveEpilogueFwdINS6_IJSA_NS7_ILi512EEESA_EEES9_SC_SE_Li256ELb0ELb1ELb1ELb0EEENS1_19SingleTileSchedulerILb0ELb1ELb1ELi64EEEEEEEEEvNT_6ParamsE:
[----:B------:R-:W0:Y:S02]  /*0000*/  LDC R1, c[0x0][0x28] ;  /* 0x00000a00ff017b82 */ /* 0x000e240000000800 */
[----:B0-----:R-:W-:Y:S01]  /*0010*/  VIADD R1, R1, 0xffffffd0 ;  /* 0xffffffd001017836 */ /* 0x001fe20000000000 */
[----:B------:R-:W0:Y:S01]  /*0020*/  S2R R3, SR_TID.X ;  /* 0x0000000000037919 */ /* 0x000e220000002100 */
[----:B------:R-:W-:Y:S01]  /*0030*/  ELECT P0, URZ, PT ;  /* 0x00000000003f782f */ /* 0x000fe20003800000 */
[----:B------:R-:W-:Y:S01]  /*0040*/  BSSY B0, `(.L_x_3175) ;  /* 0x000000e000007945 */ /* 0x000fe20003800000 */
[--C-:B0-----:R-:W-:Y:S02]  /*0050*/  SHF.R.U32.HI R0, RZ, 0x5, R3.reuse ;  /* 0x00000005ff007819 */ /* 0x101fe40000011603 */
[----:B------:R-:W-:-:S03]  /*0060*/  SHF.R.U32.HI R3, RZ, 0x7, R3 ;  /* 0x00000007ff037819 */ /* 0x000fc60000011603 */
        /* <DEDUP_REMOVED lines=11> */
.L_x_3176:
[----:B------:R-:W-:Y:S05]  /*0120*/  BSYNC B0 ;  /* 0x0000000000007941 */ /* 0x000fea0003800000 */
.L_x_3175:
        /* <DEDUP_REMOVED lines=21> */
[----:B0-----:R0:W1:Y:S01]  /*0280*/  @UP1 SYNCS.EXCH.64 URZ, [UR8+0x38800], UR4 ;  /* 0x03880004083f15b2 */ /* 0x0010620008000100 */
[----:B------:R0:W2:Y:S04]  /*0290*/  @UP2 SYNCS.EXCH.64 URZ, [UR8+0x38810], UR4 ;  /* 0x03881004083f25b2 */ /* 0x0000a80008000100 */
[----:B------:R0:W3:Y:S01]  /*02a0*/  @UP3 SYNCS.EXCH.64 URZ, [UR8+0x38820], UR6 ;  /* 0x03882006083f35b2 */ /* 0x0000e20008000100 */
        /* <DEDUP_REMOVED lines=14> */
[----:B----4-:R-:W-:Y:S01]  /*0390*/  NOP ;  /* 0x0000000000007918 */ /* 0x010fe20000000000 */
.L_x_3177:
[----:B------:R-:W4:Y:S01]  /*03a0*/  SHFL.IDX PT, R2, R0, RZ, 0x1f ;  /* 0x00001fff00027589 */ /* 0x000f2200000e0000 */
[----:B------:R-:W-:Y:S01]  /*03b0*/  NOP ;  /* 0x0000000000007918 */ /* 0x000fe20000000000 */
[----:B----4-:R-:W-:-:S13]  /*03c0*/  ISETP.NE.AND P0, PT, R2, RZ, PT ;  /* 0x000000ff0200720c */ /* 0x010fda0003f05270 */
        /* <DEDUP_REMOVED lines=18> */
[----:B----4-:R-:W-:Y:S01]  /*04f0*/  NOP ;  /* 0x0000000000007918 */ /* 0x010fe20000000000 */
.L_x_3178:
[----:B------:R-:W4:Y:S01]  /*0500*/  SHFL.IDX PT, R2, R0, RZ, 0x1f ;  /* 0x00001fff00027589 */ /* 0x000f2200000e0000 */
[----:B------:R-:W-:Y:S01]  /*0510*/  NOP ;  /* 0x0000000000007918 */ /* 0x000fe20000000000 */
[----:B----4-:R-:W-:-:S13]  /*0520*/  ISETP.NE.AND P0, PT, R2, RZ, PT ;  /* 0x000000ff0200720c */ /* 0x010fda0003f05270 */
        /* <DEDUP_REMOVED lines=15> */
.L_x_3179:
        /* <DEDUP_REMOVED lines=22> */
.L_x_3180:
        /* <DEDUP_REMOVED lines=22> */
.L_x_3181:
[----:B0-----:R-:W-:Y:S01]  /*08e0*/  UMOV UR4, 0x1 ;  /* 0x0000000100047882 */ /* 0x001fe20000000000 */
[----:B------:R-:W-:Y:S01]  /*08f0*/  PLOP3.LUT P0, PT, PT, PT, UP0, 0x80, 0x0 ;  /* 0x000000000000781c */ /* 0x000fe20003f0f008 */
[----:B------:R-:W-:Y:S01]  /*0900*/  USEL UR4, UR4, 0x2, !UP0 ;  /* 0x0000000204047887 */ /* 0x000fe2000c000000 */
[----:B------:R-:W-:Y:S01]  /*0910*/  NOP ;  /* 0x0000000000007918 */ /* 0x000fe20000000000 */
[----:B------:R-:W-:Y:S04]  /*0920*/  BSSY B6, `(.L_x_3182) ;  /* 0x0001187000067945 */ /* 0x000fe80003800000 */
[----:B------:R-:W-:-:S05]  /*0930*/  IMAD.U32 R2, RZ, RZ, UR4 ;  /* 0x00000004ff027e24 */ /* 0x000fca000f8e00ff */
[----:B------:R0:W-:Y:S01]  /*0940*/  STL [R1+0x28], R2 ;  /* 0x0000280201007387 */ /* 0x0001e20000100800 */
[----:B-123--:R-:W-:Y:S06]  /*0950*/  BAR.SYNC.DEFER_BLOCKING 0x0 ;  /* 0x0000000000007b1d */ /* 0x00efec0000010000 */
[----:B------:R-:W-:Y:S05]  /*0960*/  @!P0 BRA `(.L_x_3183) ;  /* 0x000000c0002c8947 */ /* 0x000fea0003800000 */
.L_x_3184:
[----:B------:R-:W-:-:S08]  /*0970*/  NOP ;  /* 0x0000000000007918 */ /* 0x000fd00000000000 */
[----:B------:R-:W1:Y:S02]  /*0980*/  USETMAXREG.TRY_ALLOC.CTAPOOL UP0, 0xf0 ;  /* 0x000000f0000079c8 */ /* 0x000e640008000600 */
[----:B-1----:R-:W-:-:S13]  /*0990*/  PLOP3.LUT P0, PT, PT, PT, UP0, 0x80, 0x0 ;  /* 0x000000000000781c */ /* 0x002fda0003f0f008 */
[----:B------:R-:W-:Y:S05]  /*09a0*/  @!P0 BRA `(.L_x_3184) ;  /* 0xfffffffc00f08947 */ /* 0x000fea000383ffff */
[----:B------:R-:W1:Y:S01]  /*09b0*/  S2R R11, SR_TID.X ;  /* 0x00000000000b7919 */ /* 0x000e620000002100 */
[----:B------:R-:W2:Y:S01]  /*09c0*/  S2UR UR6, SR_CTAID.Y ;  /* 0x00000000000679c3 */ /* 0x000ea20000002600 */
[----:B------:R-:W-:Y:S02]  /*09d0*/  ULDC UR7, c[0x0][0xd50] ;  /* 0x0003540000077ab9 */ /* 0x000fe40000000800 */
[----:B------:R-:W-:-:S05]  /*09e0*/  UISETP.NE.AND UP0, UPT, UR7, 0x1, UPT ;  /* 0x000000010700788c */ /* 0x000fca000bf05270 */
[----:B------:R-:W3:Y:S06]  /*09f0*/  S2UR UR8, SR_CTAID.Z ;  /* 0x00000000000879c3 */ /* 0x000eec0000002700 */
[----:B------:R-:W-:Y:S01]  /*0a00*/  @UP0 ULDC UR4, c[0x0][0xd54] ;  /* 0x0003550000040ab9 */ /* 0x000fe20000000800 */
[----:B------:R-:W-:Y:S01]  /*0a10*/  @UP0 ULDC UR10, c[0x0][0xd58] ;  /* 0x00035600000a0ab9 */ /* 0x000fe20000000800 */
[----:B--2---:R-:W-:Y:S02]  /*0a20*/  UIMAD.WIDE.U32 UR4, UR6, UR4, URZ ;  /* 0x00000004060472a5 */ /* 0x004fe4000f8e003f */
[----:B------:R-:W-:-:S02]  /*0a30*/  UMOV UR11, UR6 ;  /* 0x00000006000b7c82 */ /* 0x000fc40008000000 */
[----:B------:R-:W-:Y:S01]  /*0a40*/  @UP0 USHF.R.U32.HI UR11, URZ, UR10, UR5 ;  /* 0x0000000a3f0b0299 */ /* 0x000fe20008011605 */
[----:B-1----:R-:W-:-:S03]  /*0a50*/  LOP3.LUT R0, R11, 0xffffff80, RZ, 0xc0, !PT ;  /* 0xffffff800b007812 */ /* 0x002fc600078ec0ff */
[----:B------:R-:W-:Y:S01]  /*0a60*/  UIADD3 UR4, -UR11, URZ, URZ ;  /* 0x0000003f0b047290 */ /* 0x000fe2000fffe13f */
[----:B------:R-:W-:Y:S01]  /*0a70*/  ISETP.NE.AND P0, PT, R0, 0x80, PT ;  /* 0x000000800000780c */ /* 0x000fe20003f05270 */
[----:B------:R-:W-:Y:S02]  /*0a80*/  IMAD.U32 R0, RZ, RZ, UR11 ;  /* 0x0000000bff007e24 */ /* 0x000fe4000f8e00ff */
[----:B------:R-:W-:-:S03]  /*0a90*/  UIMAD UR7, UR7, UR4, UR6 ;  /* 0x00000004070772a4 */ /* 0x000fc6000f8e0206 */
[----:B------:R4:W-:Y:S07]  /*0aa0*/  STL [R1], R0 ;  /* 0x0000000001007387 */ /* 0x0009ee0000100800 */
[----:B------:R-:W-:Y:S06]  /*0ab0*/  @!P0 BAR.ARV 0x8, 0x100 ;  /* 0x0204000000008b1d */ /* 0x000fec0000002000 */
[----:B------:R-:W-:-:S13]  /*0ac0*/  ISETP.GE.U32.AND P0, PT, R11, 0x100, PT ;  /* 0x000001000b00780c */ /* 0x000fda0003f06070 */
[----:B------:R-:W-:Y:S06]  /*0ad0*/  @P0 BAR.ARV 0xf, 0x100 ;  /* 0x03c4000000000b1d */ /* 0x000fec0000002000 */
[----:B---3--:R-:W-:-:S13]  /*0ae0*/  ISETP.LE.AND P0, PT, RZ, UR8, PT ;  /* 0x00000008ff007c0c */ /* 0x008fda000bf03270 */
[----:B----4-:R-:W-:Y:S05]  /*0af0*/  @!P0 BRA `(.L_x_3185) ;  /* 0x0000011400a48947 */ /* 0x010fea0003800000 */
[----:B------:R-:W-:Y:S01]  /*0b00*/  ULDC.64 UR4, c[0x0][0x418] ;  /* 0x0001060000047ab9 */ /* 0x000fe20000000a00 */
[----:B------:R-:W-:Y:S01]  /*0b10*/  ULDC UR60, c[0x0][0x424] ;  /* 0x00010900003c7ab9 */ /* 0x000fe20000000800 */
[----:B------:R-:W-:Y:S01]  /*0b20*/  UISETP.NE.U32.AND UP0, UPT, UR4, URZ, UPT ;  /* 0x0000003f0400728c */ /* 0x000fe2000bf05070 */
[----:B------:R-:W-:Y:S01]  /*0b30*/  VIADD R152, R11, 0xffffff80 ;  /* 0xffffff800b987836 */ /* 0x000fe20000000000 */
[----:B------:R-:W-:Y:S02]  /*0b40*/  UISETP.NE.AND UP1, UPT, UR9, 0x1, UPT ;  /* 0x000000010900788c */ /* 0x000fe4000bf25270 */
[----:B------:R-:W-:Y:S01]  /*0b50*/  UISETP.NE.AND.EX UP0, UPT, UR5, URZ, UPT, UP0 ;  /* 0x0000003f0500728c */ /* 0x000fe2000bf05300 */
[----:B------:R-:W-:Y:S01]  /*0b60*/  ULDC UR4, c[0x0][0x2f0] ;  /* 0x0000bc0000047ab9 */ /* 0x000fe20000000800 */
[----:B------:R-:W-:Y:S02]  /*0b70*/  USHF.R.U32.HI UR11, URZ, 0x10, UR7 ;  /* 0x000000103f0b7899 */ /* 0x000fe40008011607 */
[----:B------:R-:W-:Y:S01]  /*0b80*/  PLOP3.LUT P0, PT, PT, PT, UP1, 0x80, 0x0 ;  /* 0x000000000000781c */ /* 0x000fe20003f0f018 */
[----:B------:R-:W-:-:S02]  /*0b90*/  USEL UR60, UR60, 0x1, UP0 ;  /* 0x000000013c3c7887 */ /* 0x000fc40008000000 */
[----:B------:R-:W-:Y:S02]  /*0ba0*/  UISETP.NE.AND UP0, UPT, UR11, URZ, UPT ;  /* 0x0000003f0b00728c */ /* 0x000fe4000bf05270 */
[----:B------:R-:W-:Y:S02]  /*0bb0*/  UIMAD UR60, UR60, UR4, URZ ;  /* 0x000000043c3c72a4 */ /* 0x000fe4000f8e023f */
[----:B------:R-:W-:Y:S02]  /*0bc0*/  ULOP3.LUT UR7, UR7, 0xffff, URZ, 0xc0, !UPT ;  /* 0x0000ffff07077892 */ /* 0x000fe4000f8ec03f */
[----:B------:R-:W-:-:S04]  /*0bd0*/  UIADD3 UR4, UR60, 0x3f, URZ ;  /* 0x0000003f3c047890 */ /* 0x000fc8000fffe03f */
[----:B------:R-:W-:Y:S01]  /*0be0*/  USHF.R.S32.HI UR5, URZ, 0x1f, UR4 ;  /* 0x0000001f3f057899 */ /* 0x000fe20008011404 */
[----:B------:R-:W-:-:S03]  /*0bf0*/  @!UP0 ULDC UR11, c[0x0][0xae8] ;  /* 0x0002ba00000b8ab9 */ /* 0x000fc60000000800 */
[----:B------:R-:W-:-:S04]  /*0c00*/  ULEA.HI UR5, UR5, UR4, URZ, 0x6 ;  /* 0x0000000405057291 */ /* 0x000fc8000f8f303f */
[----:B------:R-:W-:Y:S01]  /*0c10*/  USHF.R.S32.HI UR6, URZ, 0x6, UR5 ;  /* 0x000000063f067899 */ /* 0x000fe20008011405 */
[----:B------:R-:W-:Y:S11]  /*0c20*/  @!P0 BRA `(.L_x_3186) ;  /* 0x0000001c00948947 */ /* 0x000ff60003800000 */
[----:B------:R-:W-:Y:S01]  /*0c30*/  UISETP.GE.AND UP0, UPT, UR60, 0x1, UPT ;  /* 0x000000013c00788c */ /* 0x000fe2000bf06270 */
[----:B------:R-:W-:Y:S02]  /*0c40*/  PLOP3.LUT P0, PT, PT, PT, PT, 0x80, 0x0 ;  /* 0x000000000000781c */ /* 0x000fe40003f0f070 */
[----:B------:R-:W-:Y:S02]  /*0c50*/  CS2R R4, SRZ ;  /* 0x0000000000047805 */ /* 0x000fe4000001ff00 */
[----:B------:R-:W-:Y:S02]  /*0c60*/  CS2R R150, SRZ ;  /* 0x0000000000967805 */ /* 0x000fe4000001ff00 */
[----:B------:R-:W-:Y:S02]  /*0c70*/  CS2R R148, SRZ ;  /* 0x0000000000947805 */ /* 0x000fe4000001ff00 */
[----:B------:R-:W-:Y:S02]  /*0c80*/  CS2R R146, SRZ ;  /* 0x0000000000927805 */ /* 0x000fe4000001ff00 */
[----:B------:R-:W-:-:S02]  /*0c90*/  PLOP3.LUT P1, PT, PT, PT, UP0, 0x80, 0x0 ;  /* 0x000000000000781c */ /* 0x000fc40003f2f008 */
        /* <DEDUP_REMOVED lines=54> */
[----:B------:R-:W-:-:S02]  /*1000*/  IMAD.MOV.U32 R37, RZ, RZ, RZ ;  /* 0x000000ffff257224 */ /* 0x000fc400078e00ff */
[----:B------:R-:W-:Y:S01]  /*1010*/  IMAD.MOV.U32 R3, RZ, RZ, RZ ;  /* 0x000000ffff037224 */ /* 0x000fe200078e00ff */
[----:B------:R-:W-:Y:S06]  /*1020*/  @!P1 BRA `(.L_x_3187) ;  /* 0x0000000000709947 */ /* 0x000fec0003800000 */
[----:B------:R-:W-:Y:S01]  /*1030*/  IMAD.U32 R6, RZ, RZ, UR11 ;  /* 0x0000000bff067e24 */ /* 0x000fe2000f8e00ff */
[----:B------:R-:W-:-:S04]  /*1040*/  UIADD3 UR4, UR6, -0x1, UR11 ;  /* 0xffffffff06047890 */ /* 0x000fc8000fffe00b */
[-C--:B------:R-:W-:Y:S02]  /*1050*/  IABS R7, R6.reuse ;  /* 0x0000000600077213 */ /* 0x080fe40000000000 */
[----:B------:R-:W-:Y:S01]  /*1060*/  IMAD.U32 R8, RZ, RZ, UR4 ;  /* 0x00000004ff087e24 */ /* 0x000fe2000f8e00ff */
[----:B------:R-:W-:Y:S01]  /*1070*/  IABS R6, R6 ;  /* 0x0000000600067213 */ /* 0x000fe20000000000 */
[----:B------:R-:W1:Y:S01]  /*1080*/  I2F.RP R0, R7 ;  /* 0x0000000700007306 */ /* 0x000e620000209400 */
[----:B------:R-:W-:-:S03]  /*1090*/  ULOP3.LUT UR4, UR4, UR11, URZ, 0x3c, !UPT ;  /* 0x0000000b04047292 */ /* 0x000fc6000f8e3c3f */
[----:B------:R-:W-:-:S03]  /*10a0*/  IMAD.MOV R6, RZ, RZ, -R6 ;  /* 0x000000ffff067224 */ /* 0x000fc600078e0a06 */
[----:B------:R-:W-:Y:S01]  /*10b0*/  ISETP.LE.AND P3, PT, RZ, UR4, PT ;  /* 0x00000004ff007c0c */ /* 0x000fe2000bf63270 */
[----:B-1----:R-:W0:Y:S02]  /*10c0*/  MUFU.RCP R0, R0 ;  /* 0x0000000000007308 */ /* 0x002e240000001000 */
[----:B0-----:R-:W-:Y:S01]  /*10d0*/  VIADD R2, R0, 0xffffffe ;  /* 0x0ffffffe00027836 */ /* 0x001fe20000000000 */
[----:B------:R-:W-:-:S05]  /*10e0*/  IABS R0, R8 ;  /* 0x0000000800007213 */ /* 0x000fca0000000000 */
[----:B------:R0:W1:Y:S02]  /*10f0*/  F2I.FTZ.U32.TRUNC.NTZ R3, R2 ;  /* 0x0000000200037305 */ /* 0x000064000021f000 */
        /* <DEDUP_REMOVED lines=14> */
[----:B------:R-:W-:-:S07]  /*11e0*/  @!P2 LOP3.LUT R3, RZ, UR11, RZ, 0x33, !PT ;  /* 0x0000000bff03ac12 */ /* 0x000fce000f8e33ff */
.L_x_3187:
[----:B------:R-:W-:Y:S01]  /*11f0*/  IMAD R0, R3, UR7, RZ ;  /* 0x0000000703007c24 */ /* 0x000fe2000f8e02ff */
[----:B------:R-:W-:Y:S01]  /*1200*/  CS2R R34, SRZ ;  /* 0x0000000000227805 */ /* 0x000fe2000001ff00 */
[----:B------:R-:W-:Y:S01]  /*1210*/  IMAD.MOV.U32 R36, RZ, RZ, RZ ;  /* 0x000000ffff247224 */ /* 0x000fe200078e00ff */
[----:B------:R-:W-:Y:S02]  /*1220*/  CS2R R32, SRZ ;  /* 0x0000000000207805 */ /* 0x000fe4000001ff00 */
[----:B------:R-:W-:Y:S02]  /*1230*/  CS2R R30, SRZ ;  /* 0x00000000001e7805 */ /* 0x000fe4000001ff00 */
[----:B------:R-:W-:Y:S02]  /*1240*/  VIADDMNMX R3, R0, R3, UR6, PT ;  /* 0x0000000600037e46 */ /* 0x000fe4000b800103 */
[----:B------:R-:W-:Y:S02]  /*1250*/  CS2R R28, SRZ ;  /* 0x00000000001c7805 */ /* 0x000fe4000001ff00 */
[----:B------:R-:W-:-:S02]  /*1260*/  CS2R R26, SRZ ;  /* 0x00000000001a7805 */ /* 0x000fc4000001ff00 */
[----:B------:R-:W-:Y:S02]  /*1270*/  CS2R R24, SRZ ;  /* 0x0000000000187805 */ /* 0x000fe4000001ff00 */
[----:B------:R-:W-:-:S13]  /*1280*/  ISETP.GT.AND P1, PT, R3, R0, PT ;  /* 0x000000000300720c */ /* 0x000fda0003f24270 */
[----:B------:R-:W-:Y:S05]  /*1290*/  @!P1 BRA `(.L_x_3188) ;  /* 0x0000008c00c89947 */ /* 0x000fea0003800000 */
[----:B------:R-:W-:Y:S01]  /*12a0*/  SHF.R.S32.HI R5, RZ, 0x1f, R152 ;  /* 0x0000001fff057819 */ /* 0x000fe20000011498 */
[----:B------:R-:W1:Y:S08]  /*12b0*/  S2UR UR7, SR_CgaCtaId ;  /* 0x00000000000779c3 */ /* 0x000e700000008800 */
[----:B------:R-:W-:Y:S01]  /*12c0*/  BAR.SYNC.DEFER_BLOCKING 0xe, 0x100 ;  /* 0x0384000000007b1d */ /* 0x000fe20000010000 */
[----:B------:R-:W-:Y:S01]  /*12d0*/  LOP3.LUT R6, R11, 0x7f, RZ, 0xc0, !PT ;  /* 0x0000007f0b067812 */ /* 0x000fe200078ec0ff */
[----:B------:R-:W-:Y:S01]  /*12e0*/  VIADD R3, R3, 0xfffffffe ;  /* 0xfffffffe03037836 */ /* 0x000fe20000000000 */
[----:B------:R-:W-:-:S02]  /*12f0*/  LEA.HI R5, R5, R152, RZ, 0x7 ;  /* 0x0000009805057211 */ /* 0x000fc400078f38ff */
[----:B------:R-:W-:Y:S01]  /*1300*/  ISETP.NE.AND P1, PT, R6, RZ, PT ;  /* 0x000000ff0600720c */ /* 0x000fe20003f25270 */
[----:B------:R-:W-:Y:S01]  /*1310*/  UMOV UR9, 0x40000040 ;  /* 0x4000004000097882 */ /* 0x000fe20000000000 */
[----:B0-----:R-:W-:Y:S01]  /*1320*/  SHF.R.S32.HI R2, RZ, 0x7, R5 ;  /* 0x00000007ff027819 */ /* 0x001fe20000011405 */
[----:B------:R-:W-:Y:S01]  /*1330*/  UMOV UR11, 0x40000040 ;  /* 0x40000040000b7882 */ /* 0x000fe20000000000 */
[----:B------:R-:W-:Y:S01]  /*1340*/  UMOV UR13, 0x40000040 ;  /* 0x40000040000d7882 */ /* 0x000fe20000000000 */
[----:B------:R-:W-:Y:S01]  /*1350*/  UMOV UR15, 0x40000040 ;  /* 0x40000040000f7882 */ /* 0x000fe20000000000 */
[----:B------:R-:W-:Y:S01]  /*1360*/  UMOV UR17, 0x40000040 ;  /* 0x4000004000117882 */ /* 0x000fe20000000000 */
[----:B------:R-:W-:Y:S01]  /*1370*/  UMOV UR19, 0x40000040 ;  /* 0x4000004000137882 */ /* 0x000fe20000000000 */
[----:B------:R-:W0:Y:S01]  /*1380*/  SHFL.IDX PT, R2, R2, RZ, 0x1f ;  /* 0x00001fff02027589 */ /* 0x000e2200000e0000 */
[----:B------:R-:W-:Y:S01]  /*1390*/  UMOV UR21, 0x40000040 ;  /* 0x4000004000157882 */ /* 0x000fe20000000000 */
[----:B------:R-:W-:Y:S01]  /*13a0*/  UMOV UR23, 0x40000040 ;  /* 0x4000004000177882 */ /* 0x000fe20000000000 */
[----:B------:R-:W-:-:S02]  /*13b0*/  LOP3.LUT R5, R5, 0xffffff80, RZ, 0xc0, !PT ;  /* 0xffffff8005057812 */ /* 0x000fc400078ec0ff */
[----:B------:R-:W-:-:S03]  /*13c0*/  ISETP.GE.AND P0, PT, R3, R0, PT ;  /* 0x000000000300720c */ /* 0x000fc60003f06270 */
[----:B------:R-:W-:Y:S01]  /*13d0*/  IMAD.IADD R5, R152, 0x1, -R5 ;  /* 0x0000000198057824 */ /* 0x000fe200078e0a05 */
[----:B------:R-:W-:Y:S01]  /*13e0*/  WARPGROUP.ARRIVE ;  /* 0x00000000000079c5 */ /* 0x000fe20000000000 */
[----:B0-----:R-:W-:-:S03]  /*13f0*/  R2UR UR4, R2 ;  /* 0x00000000020472ca */ /* 0x001fc600000e0000 */
[----:B------:R-:W-:-:S04]  /*1400*/  SHF.R.S32.HI R2, RZ, 0x1f, R5 ;  /* 0x0000001fff027819 */ /* 0x000fc80000011405 */
[CC--:B------:R-:W-:Y:S02]  /*1410*/  LEA.HI R4, R2.reuse, R5.reuse, RZ, 0x2 ;  /* 0x0000000502047211 */ /* 0x0c0fe400078f10ff */
[----:B------:R-:W-:Y:S02]  /*1420*/  LEA.HI R2, R2, R5, RZ, 0x5 ;  /* 0x0000000502027211 */ /* 0x000fe400078f28ff */
[----:B------:R-:W-:Y:S02]  /*1430*/  SHF.R.S32.HI R7, RZ, 0x1f, R4 ;  /* 0x0000001fff077819 */ /* 0x000fe40000011404 */
[----:B------:R-:W-:Y:S01]  /*1440*/  SHF.R.S32.HI R2, RZ, 0x5, R2 ;  /* 0x00000005ff027819 */ /* 0x000fe20000011402 */
[----:B------:R-:W-:-:S04]  /*1450*/  ULEA.HI UR5, UR4, UR4, URZ, 0x1 ;  /* 0x0000000404057291 */ /* 0x000fc8000f8f083f */
[----:B------:R-:W-:-:S03]  /*1460*/  ULOP3.LUT UR6, UR5, 0x1fffe, URZ, 0xc0, !UPT ;  /* 0x0001fffe05067892 */ /* 0x000fc6000f8ec03f */
[----:B------:R-:W-:Y:S01]  /*1470*/  UMOV UR5, 0x400 ;  /* 0x0000040000057882 */ /* 0x000fe20000000000 */
[----:B------:R-:W-:Y:S02]  /*1480*/  UIADD3 UR6, UR4, -UR6, URZ ;  /* 0x8000000604067290 */ /* 0x000fe4000fffe03f */
[----:B-1----:R-:W-:-:S04]  /*1490*/  ULEA UR5, UR7, UR5, 0x18 ;  /* 0x0000000507057291 */ /* 0x002fc8000f8ec03f */
[----:B------:R-:W-:Y:S02]  /*14a0*/  ULEA UR6, UR6, UR5, 0xf ;  /* 0x0000000506067291 */ /* 0x000fe4000f8e783f */
[----:B------:R-:W-:Y:S02]  /*14b0*/  UIADD3 UR4, UR5, 0x36400, URZ ;  /* 0x0003640005047890 */ /* 0x000fe4000fffe03f */
[----:B------:R-:W-:Y:S01]  /*14c0*/  IMAD.U32 R6, RZ, RZ, UR5 ;  /* 0x00000005ff067e24 */ /* 0x000fe2000f8e00ff */
[----:B------:R-:W-:Y:S02]  /*14d0*/  UIADD3 UR6, UR6, 0x400, URZ ;  /* 0x0000040006067890 */ /* 0x000fe4000fffe03f */
[----:B------:R-:W-:Y:S01]  /*14e0*/  USHF.R.U32.HI UR4, URZ, 0x4, UR4 ;  /* 0x000000043f047899 */ /* 0x000fe20008011604 */
[----:B------:R-:W-:Y:S01]  /*14f0*/  @!P1 VIADD R6, R6, 0x38860 ;  /* 0x0003886006069836 */ /* 0x000fe20000000000 */
[----:B------:R-:W-:Y:S02]  /*1500*/  USHF.R.U32.HI UR6, URZ, 0x4, UR6 ;  /* 0x000000043f067899 */ /* 0x000fe40008011606 */
[----:B------:R-:W-:-:S02]  /*1510*/  ULOP3.LUT UR4, UR4, 0x3fff, URZ, 0xc0, !UPT ;  /* 0x00003fff04047892 */ /* 0x000fc4000f8ec03f */
[----:B------:R-:W-:Y:S01]  /*1520*/  ULOP3.LUT UR6, UR6, 0x3fff, URZ, 0xc0, !UPT ;  /* 0x00003fff06067892 */ /* 0x000fe2000f8ec03f */
[----:B------:R-:W-:Y:S01]  /*1530*/  @!P1 PRMT R8, RZ, 0x654, R6 ;  /* 0x00000654ff089816 */ /* 0x000fe20000000006 */
[----:B------:R-:W-:Y:S01]  /*1540*/  ULOP3.LUT UR4, UR4, 0x10000, URZ, 0xfc, !UPT ;  /* 0x0001000004047892 */ /* 0x000fe2000f8efc3f */
[----:B------:R-:W-:Y:S01]  /*1550*/  SHF.R.S32.HI R6, RZ, 0x2, R4 ;  /* 0x00000002ff067819 */ /* 0x000fe20000011404 */
[----:B------:R-:W-:Y:S02]  /*1560*/  ULOP3.LUT UR6, UR6, 0x2000000, URZ, 0xfc, !UPT ;  /* 0x0200000006067892 */ /* 0x000fe4000f8efc3f */
[----:B------:R-:W-:Y:S01]  /*1570*/  UIADD3 UR12, UR4, 0x2, URZ ;  /* 0x00000002040c7890 */ /* 0x000fe2000fffe03f */
[----:B------:R-:W-:Y:S01]  /*1580*/  LEA.HI R7, R7, R6, RZ, 0x3 ;  /* 0x0000000607077211 */ /* 0x000fe200078f18ff */
[----:B------:R-:W-:Y:S01]  /*1590*/  UIADD3 UR14, UR6, 0x80, URZ ;  /* 0x00000080060e7890 */ /* 0x000fe2000fffe03f */
[----:B------:R-:W-:Y:S02]  /*15a0*/  UMOV UR8, UR4 ;  /* 0x0000000400087c82 */ /* 0x000fe40008000000 */
[----:B------:R-:W-:Y:S01]  /*15b0*/  UMOV UR10, UR6 ;  /* 0x00000006000a7c82 */ /* 0x000fe20008000000 */
[----:B------:R-:W-:Y:S01]  /*15c0*/  UIADD3 UR16, UR4, 0x4, URZ ;  /* 0x0000000404107890 */ /* 0x000fe2000fffe03f */
[----:B------:R-:W-:Y:S01]  /*15d0*/  HGMMA.64x256x16.F32.BF16 R24, gdesc[UR8].tnspB, RZ, !UPT, gsb0 ;  /* 0x43e00000081879f0 */ /* 0x000fe2000c0018ff */
[----:B------:R-:W-:Y:S01]  /*15e0*/  UIADD3 UR18, UR6, 0x100, URZ ;  /* 0x0000010006127890 */ /* 0x000fe2000fffe03f */
[----:B------:R-:W-:Y:S01]  /*15f0*/  LOP3.LUT R7, R7, 0xfffffff8, RZ, 0xc0, !PT ;  /* 0xfffffff807077812 */ /* 0x000fe200078ec0ff */
[----:B------:R-:W-:-:S02]  /*1600*/  UIADD3 UR20, UR4, 0x6, URZ ;  /* 0x0000000604147890 */ /* 0x000fc4000fffe03f */
[----:B------:R-:W-:Y:S02]  /*1610*/  UIADD3 UR22, UR6, 0x180, URZ ;  /* 0x0000018006167890 */ /* 0x000fe4000fffe03f */
[----:B------:R-:W-:Y:S01]  /*1620*/  IMAD.IADD R7, R6, 0x1, -R7 ;  /* 0x0000000106077824 */ /* 0x000fe200078e0a07 */
[----:B------:R-:W-:-:S03]  /*1630*/  UMOV UR4, URZ ;  /* 0x0000003f00047c82 */ /* 0x000fc60008000000 */
[----:B------:R-:W-:Y:S01]  /*1640*/  IMAD R2, R2, 0x10, R7 ;  /* 0x0000001002027824 */ /* 0x000fe200078e0207 */
[----:B------:R-:W-:Y:S02]  /*1650*/  WARPGROUP.DEPBAR.LE gsb0, 0x0 ;  /* 0x00008000000079c5 */ /* 0x000fe40000010000 */
[----:B------:R-:W-:-:S14]  /*1660*/  WARPGROUP.ARRIVE ;  /* 0x00000000000079c5 */ /* 0x000fdc0000000000 */
        /* <DEDUP_REMOVED lines=13> */
[----:B------:R-:W-:-:S05]  /*1740*/  UMOV UR4, URZ ;  /* 0x0000003f00047c82 */ /* 0x000fca0008000000 */
.L_x_3190:
[----:B------:R-:W-:Y:S01]  /*1750*/  BAR.SYNC.DEFER_BLOCKING 0xe, 0x100 ;  /* 0x0384000000007b1d */ /* 0x000fe20000010000 */
[----:B------:R-:W-:Y:S01]  /*1760*/  IMAD.U32 R5, RZ, RZ, UR4 ;  /* 0x00000004ff057e24 */ /* 0x000fe2000f8e00ff */
[----:B------:R-:W-:Y:S01]  /*1770*/  UIADD3 UR4, UR4, 0x1, URZ ;  /* 0x0000000104047890 */ /* 0x000fe2000fffe03f */
[C---:B------:R-:W-:Y:S01]  /*1780*/  ISETP.GT.AND P0, PT, R3.reuse, R0, PT ;  /* 0x000000000300720c */ /* 0x040fe20003f04270 */
[----:B------:R-:W-:Y:S02]  /*1790*/  VIADD R3, R3, 0xffffffff ;  /* 0xffffffff03037836 */ /* 0x000fe40000000000 */
[----:B-1----:R-:W-:Y:S01]  /*17a0*/  IMAD R4, R5, 0x40, R2 ;  /* 0x0000004005047824 */ /* 0x002fe200078e0202 */
[----:B------:R-:W-:Y:S01]  /*17b0*/  UISETP.NE.AND UP0, UPT, UR4, 0x2, UPT ;  /* 0x000000020400788c */ /* 0x000fe2000bf05270 */
[----:B------:R-:W-:Y:S01]  /*17c0*/  UMOV UR11, 0x40000040 ;  /* 0x40000040000b7882 */ /* 0x000fe20000000000 */
[----:B------:R-:W-:Y:S02]  /*17d0*/  UMOV UR15, 0x40000040 ;  /* 0x40000040000f7882 */ /* 0x000fe40000000000 */
[----:B------:R-:W-:Y:S01]  /*17e0*/  LEA R4, R4, UR5, 0x2 ;  /* 0x0000000504047c11 */ /* 0x000fe2000f8e10ff */
[----:B------:R-:W-:Y:S01]  /*17f0*/  USEL UR4, UR4, URZ, UP0 ;  /* 0x0000003f04047287 */ /* 0x000fe20008000000 */
[----:B------:R-:W-:Y:S01]  /*1800*/  UMOV UR19, 0x40000040 ;  /* 0x4000004000137882 */ /* 0x000fe20000000000 */
[----:B------:R-:W-:-:S02]  /*1810*/  UMOV UR23, 0x40000040 ;  /* 0x4000004000177882 */ /* 0x000fc40000000000 */
[----:B------:R-:W-:-:S04]  /*1820*/  ULEA UR10, UR4, UR6, 0xc ;  /* 0x00000006040a7291 */ /* 0x000fc8000f8e603f */
[----:B------:R-:W-:Y:S02]  /*1830*/  UIADD3 UR14, UR10, 0x80, URZ ;  /* 0x000000800a0e7890 */ /* 0x000fe4000fffe03f */
[----:B------:R-:W-:Y:S01]  /*1840*/  UIADD3 UR18, UR10, 0x100, URZ ;  /* 0x000001000a127890 */ /* 0x000fe2000fffe03f */
[----:B------:R-:W1:Y:S01]  /*1850*/  LDS R5, [R4+0x38400] ;  /* 0x0384000004057984 */ /* 0x000e620000000800 */
[----:B------:R-:W-:-:S03]  /*1860*/  UIADD3 UR22, UR10, 0x180, URZ ;  /* 0x000001800a167890 */ /* 0x000fc6000fffe03f */
[----:B------:R2:W3:Y:S02]  /*1870*/  LDS R6, [R4+0x38420] ;  /* 0x0384200004067984 */ /* 0x0004e40000000800 */
[----:B--2---:R-:W-:-:S05]  /*1880*/  IMAD.U32 R4, RZ, RZ, UR4 ;  /* 0x00000004ff047e24 */ /* 0x004fca000f8e00ff */
[----:B------:R-:W-:-:S05]  /*1890*/  @!P1 LEA R4, R4, UR5, 0x3 ;  /* 0x0000000504049c11 */ /* 0x000fca000f8e18ff */
[----:B------:R-:W-:-:S05]  /*18a0*/  @!P1 VIADD R4, R4, 0x38860 ;  /* 0x0003886004049836 */ /* 0x000fca0000000000 */
[----:B------:R-:W-:Y:S01]  /*18b0*/  @!P1 PRMT R4, RZ, 0x654, R4 ;  /* 0x00000654ff049816 */ /* 0x000fe20000000004 */
        /* <DEDUP_REMOVED lines=127> */
[----:B------:R-:W-:-:S06]  /*20b0*/  FMUL.FTZ R151, R151, R6 ;  /* 0x0000000697977220 */ /* 0x000fcc0000410000 */
        /* <DEDUP_REMOVED lines=19> */
.L_x_3189:
[----:B------:R-:W-:Y:S01]  /*21f0*/  BAR.SYNC.DEFER_BLOCKING 0xe, 0x100 ;  /* 0x0384000000007b1d */ /* 0x000fe20000010000 */
[----:B------:R-:W-:Y:S01]  /*2200*/  VIADD R2, R2, UR4 ;  /* 0x0000000402027c36 */ /* 0x000fe20008000000 */
[----:B------:R-:W-:Y:S02]  /*2210*/  PLOP3.LUT P0, PT, PT, PT, PT, 0x8, 0x0 ;  /* 0x000000000000781c */ /* 0x000fe40003f0e170 */
[----:B-1----:R-:W-:Y:S02]  /*2220*/  CS2R R4, SRZ ;  /* 0x0000000000047805 */ /* 0x002fe4000001ff00 */
[----:B------:R-:W-:-:S05]  /*2230*/  LEA R2, R2, UR5, 0x2 ;  /* 0x0000000502027c11 */ /* 0x000fca000f8e10ff */
[----:B------:R-:W1:Y:S04]  /*2240*/  LDS R3, [R2+0x38400] ;  /* 0x0384000002037984 */ /* 0x000e680000000800 */
[----:B------:R-:W2:Y:S01]  /*2250*/  LDS R0, [R2+0x38420] ;  /* 0x0384200002007984 */ /* 0x000ea20000000800 */
        /* <DEDUP_REMOVED lines=130> */
.L_x_3186:
[----:B------:R-:W-:Y:S01]  /*2a80*/  UISETP.GE.AND UP0, UPT, UR60, 0x1, UPT ;  /* 0x000000013c00788c */ /* 0x000fe2000bf06270 */
[----:B------:R-:W-:-:S05]  /*2a90*/  UMOV UR4, URZ ;  /* 0x0000003f00047c82 */ /* 0x000fca0008000000 */
[----:B------:R-:W-:-:S13]  /*2aa0*/  PLOP3.LUT P0, PT, PT, PT, UP0, 0x80, 0x0 ;  /* 0x000000000000781c */ /* 0x000fda0003f0f008 */
[----:B------:R-:W-:Y:S05]  /*2ab0*/  @!P0 BRA `(.L_x_3191) ;  /* 0x0000000000848947 */ /* 0x000fea0003800000 */
[----:B------:R-:W-:Y:S01]  /*2ac0*/  IMAD.U32 R3, RZ, RZ, UR11 ;  /* 0x0000000bff037e24 */ /* 0x000fe2000f8e00ff */
[----:B------:R-:W-:Y:S01]  /*2ad0*/  UIADD3 UR8, UR6, -0x1, UR11 ;  /* 0xffffffff06087890 */ /* 0x000fe2000fffe00b */
[----:B------:R-:W-:-:S03]  /*2ae0*/  UMOV UR4, URZ ;  /* 0x0000003f00047c82 */ /* 0x000fc60008000000 */
[-C--:B------:R-:W-:Y:S02]  /*2af0*/  IABS R0, R3.reuse ;  /* 0x0000000300007213 */ /* 0x080fe40000000000 */
[----:B------:R-:W-:Y:S01]  /*2b00*/  IMAD.U32 R4, RZ, RZ, UR8 ;  /* 0x00000008ff047e24 */ /* 0x000fe2000f8e00ff */
[----:B------:R-:W-:Y:S01]  /*2b10*/  IABS R5, R3 ;  /* 0x0000000300057213 */ /* 0x000fe20000000000 */
[----:B------:R-:W-:Y:S01]  /*2b20*/  ULOP3.LUT UR8, UR8, UR11, URZ, 0x3c, !UPT ;  /* 0x0000000b08087292 */ /* 0x000fe2000f8e3c3f */
[----:B------:R-:W-:Y:S02]  /*2b30*/  R2UR UR12, R0 ;  /* 0x00000000000c72ca */ /* 0x000fe400000e0000 */
[----:B------:R-:W-:-:S05]  /*2b40*/  IABS R4, R4 ;  /* 0x0000000400047213 */ /* 0x000fca0000000000 */
[----:B------:R-:W-:-:S05]  /*2b50*/  IMAD.MOV.U32 R3, RZ, RZ, R4 ;  /* 0x000000ffff037224 */ /* 0x000fca00078e0004 */
[----:B------:R-:W-:Y:S01]  /*2b60*/  R2UR UR10, R3 ;  /* 0x00000000030a72ca */ /* 0x000fe200000e0000 */
[----:B------:R-:W1:Y:S08]  /*2b70*/  I2F.RP R0, UR12 ;  /* 0x0000000c00007d06 */ /* 0x000e700008209400 */
[----:B-1----:R-:W0:Y:S02]  /*2b80*/  MUFU.RCP R0, R0 ;  /* 0x0000000000007308 */ /* 0x002e240000001000 */
[----:B0-----:R-:W-:-:S02]  /*2b90*/  VIADD R2, R0, 0xffffffe ;  /* 0x0ffffffe00027836 */ /* 0x001fc40000000000 */
[----:B------:R-:W-:-:S04]  /*2ba0*/  IMAD.MOV R0, RZ, RZ, -R5 ;  /* 0x000000ffff007224 */ /* 0x000fc800078e0a05 */
        /* <DEDUP_REMOVED lines=18> */
.L_x_3191:
[----:B------:R-:W-:Y:S01]  /*2cd0*/  UIMAD UR5, UR7, UR4, URZ ;  /* 0x00000004070572a4 */ /* 0x000fe2000f8e023f */
[----:B------:R-:W-:Y:S01]  /*2ce0*/  IMAD.U32 R0, RZ, RZ, UR6 ;  /* 0x00000006ff007e24 */ /* 0x000fe2000f8e00ff */
[----:B------:R-:W-:Y:S01]  /*2cf0*/  PLOP3.LUT P0, PT, PT, PT, PT, 0x80, 0x0 ;  /* 0x000000000000781c */ /* 0x000fe20003f0f070 */
[----:B------:R-:W-:Y:S01]  /*2d00*/  IMAD.U32 R3, RZ, RZ, UR4 ;  /* 0x00000004ff037e24 */ /* 0x000fe2000f8e00ff */
[----:B------:R-:W-:Y:S02]  /*2d10*/  CS2R R4, SRZ ;  /* 0x0000000000047805 */ /* 0x000fe4000001ff00 */
[----:B------:R-:W-:Y:S01]  /*2d20*/  CS2R R150, SRZ ;  /* 0x0000000000967805 */ /* 0x000fe2000001ff00 */
[----:B0-----:R-:W-:Y:S01]  /*2d30*/  IMAD.U32 R2, RZ, RZ, UR5 ;  /* 0x00000005ff027e24 */ /* 0x001fe2000f8e00ff */
[----:B------:R-:W-:Y:S02]  /*2d40*/  CS2R R148, SRZ ;  /* 0x0000000000947805 */ /* 0x000fe4000001ff00 */
[----:B------:R-:W-:-:S02]  /*2d50*/  VIADDMNMX R0, R3, UR5, R0, PT ;  /* 0x0000000503007c46 */ /* 0x000fc4000b800100 */
[----:B------:R-:W-:Y:S02]  /*2d60*/  CS2R R146, SRZ ;  /* 0x0000000000927805 */ /* 0x000fe4000001ff00 */
[----:B------:R-:W-:Y:S02]  /*2d70*/  CS2R R144, SRZ ;  /* 0x0000000000907805 */ /* 0x000fe4000001ff00 */
[----:B------:R-:W-:Y:S02]  /*2d80*/  CS2R R142, SRZ ;  /* 0x00000000008e7805 */ /* 0x000fe4000001ff00 */
[----:B------:R-:W-:Y:S02]  /*2d90*/  R2UR UR61, R0 ;  /* 0x00000000003d72ca */ /* 0x000fe400000e0000 */
        /* <DEDUP_REMOVED lines=12> */
[----:B------:R-:W-:Y:S01]  /*2e60*/  UISETP.GT.AND UP0, UPT, UR61, UR5, UPT ;  /* 0x000000053d00728c */ /* 0x000fe2000bf04270 */
[----:B------:R-:W-:Y:S02]  /*2e70*/  CS2R R116, SRZ ;  /* 0x0000000000747805 */ /* 0x000fe4000001ff00 */
[----:B------:R-:W-:-:S02]  /*2e80*/  CS2R R114, SRZ ;  /* 0x0000000000727805 */ /* 0x000fc4000001ff00 */
[----:B------:R-:W-:Y:S02]  /*2e90*/  CS2R R112, SRZ ;  /* 0x0000000000707805 */ /* 0x000fe4000001ff00 */
[----:B------:R-:W-:Y:S02]  /*2ea0*/  CS2R R110, SRZ ;  /* 0x00000000006e7805 */ /* 0x000fe4000001ff00 */
[----:B------:R-:W-:Y:S02]  /*2eb0*/  CS2R R108, SRZ ;  /* 0x00000000006c7805 */ /* 0x000fe4000001ff00 */
[----:B------:R-:W-:Y:S02]  /*2ec0*/  PLOP3.LUT P1, PT, PT, PT, UP0, 0x80, 0x0 ;  /* 0x000000000000781c */ /* 0x000fe40003f2f008 */
        /* <DEDUP_REMOVED lines=43> */
[----:B------:R-:W-:Y:S01]  /*3180*/  SHF.R.S32.HI R57, RZ, 0x1f, R152 ;  /* 0x0000001fff397819 */ /* 0x000fe20000011498 */
[----:B------:R-:W0:Y:S01]  /*3190*/  S2R R5, SR_CgaCtaId ;  /* 0x0000000000057919 */ /* 0x000e220000008800 */
[----:B------:R-:W-:Y:S02]  /*31a0*/  MOV R184, 0x400 ;  /* 0x0000040000b87802 */ /* 0x000fe40000000f00 */
[----:B------:R-:W-:-:S04]  /*31b0*/  LEA.HI R16, R57, R152, RZ, 0x7 ;  /* 0x0000009839107211 */ /* 0x000fc800078f38ff */
[----:B------:R-:W-:-:S05]  /*31c0*/  SHF.R.S32.HI R18, RZ, 0x7, R16 ;  /* 0x00000007ff127819 */ /* 0x000fca0000011410 */
[----:B------:R-:W1:Y:S01]  /*31d0*/  SHFL.IDX PT, R0, R18, RZ, 0x1f ;  /* 0x00001fff12007589 */ /* 0x000e6200000e0000 */
[----:B0-----:R-:W-:Y:S02]  /*31e0*/  LEA R184, R5, R184, 0x18 ;  /* 0x000000b805b87211 */ /* 0x001fe400078ec0ff */
[----:B-1----:R-:W-:-:S04]  /*31f0*/  LEA.HI R3, R0, R0, RZ, 0x1 ;  /* 0x0000000000037211 */ /* 0x002fc800078f08ff */
[----:B------:R-:W-:-:S05]  /*3200*/  LOP3.LUT R3, R3, 0x1fffe, RZ, 0xc0, !PT ;  /* 0x0001fffe03037812 */ /* 0x000fca00078ec0ff */
[----:B------:R-:W-:Y:S02]  /*3210*/  IMAD.IADD R3, R0, 0x1, -R3 ;  /* 0x0000000100037824 */ /* 0x000fe400078e0a03 */
[----:B------:R-:W-:Y:S02]  /*3220*/  VIADD R0, R184, 0x36400 ;  /* 0x00036400b8007836 */ /* 0x000fe40000000000 */
[----:B------:R-:W-:-:S03]  /*3230*/  IMAD R3, R3, 0x8000, R184 ;  /* 0x0000800003037824 */ /* 0x000fc600078e02b8 */
[----:B------:R-:W-:Y:S01]  /*3240*/  LOP3.LUT P0, RZ, R0, 0x3ff, RZ, 0xc0, !PT ;  /* 0x000003ff00ff7812 */ /* 0x000fe2000780c0ff */
[----:B------:R-:W-:-:S05]  /*3250*/  VIADD R3, R3, 0x400 ;  /* 0x0000040003037836 */ /* 0x000fca0000000000 */
[----:B------:R-:W-:-:S04]  /*3260*/  SHF.R.U32.HI R3, RZ, 0x4, R3 ;  /* 0x00000004ff037819 */ /* 0x000fc80000011603 */
        /* <DEDUP_REMOVED lines=18> */
.L_x_3192:
[----:B------:R-:W-:Y:S02]  /*3390*/  SHF.L.U32 R7, RZ, 0x1f, RZ ;  /* 0x0000001fff077819 */ /* 0x000fe400000006ff */
[----:B------:R-:W-:Y:S02]  /*33a0*/  LOP3.LUT R3, R16, 0xffffff80, RZ, 0xc0, !PT ;  /* 0xffffff8010037812 */ /* 0x000fe400078ec0ff */
[----:B------:R-:W0:Y:S01]  /*33b0*/  SYNCS.PHASECHK.TRANS64.TRYWAIT P0, [R184+URZ+0x38800], R7 ;  /* 0x03880007b80075a7 */ /* 0x000e22000800017f */
[----:B------:R-:W-:Y:S02]  /*33c0*/  LEA.HI R0, R18, R18, RZ, 0x1 ;  /* 0x0000001212007211 */ /* 0x000fe400078f08ff */
[----:B------:R-:W-:Y:S02]  /*33d0*/  IMAD.IADD R5, R152, 0x1, -R3 ;  /* 0x0000000198057824 */ /* 0x000fe400078e0a03 */
[----:B------:R-:W-:-:S03]  /*33e0*/  LOP3.LUT R3, R0, 0xfffffe, RZ, 0xc0, !PT ;  /* 0x00fffffe00037812 */ /* 0x000fc600078ec0ff */
[----:B------:R-:W-:-:S04]  /*33f0*/  SHF.R.S32.HI R4, RZ, 0x1f, R5 ;  /* 0x0000001fff047819 */ /* 0x000fc80000011405 */
[----:B------:R-:W-:-:S04]  /*3400*/  LEA.HI R6, R4, R5, RZ, 0x2 ;  /* 0x0000000504067211 */ /* 0x000fc800078f10ff */
[--C-:B------:R-:W-:Y:S02]  /*3410*/  SHF.R.S32.HI R8, RZ, 0x2, R6.reuse ;  /* 0x00000002ff087819 */ /* 0x100fe40000011406 */
[----:B------:R-:W-:Y:S01]  /*3420*/  SHF.R.S32.HI R9, RZ, 0x1f, R6 ;  /* 0x0000001fff097819 */ /* 0x000fe20000011406 */
[----:B0-----:R-:W-:Y:S06]  /*3430*/  @!P0 BRA `(.L_x_3193) ;  /* 0x000000ec005c8947 */ /* 0x001fec0003800000 */
.L_x_3321:
[----:B------:R-:W2:Y:S01]  /*3440*/  LDL R0, [R1+0x28] ;  /* 0x0000280001007983 */ /* 0x000ea20000100800 */
[----:B------:R-:W-:Y:S01]  /*3450*/  LEA.HI R9, R9, R8, RZ, 0x3 ;  /* 0x0000000809097211 */ /* 0x000fe200078f18ff */
[----:B------:R-:W-:Y:S01]  /*3460*/  IMAD.IADD R3, R18, 0x1, -R3 ;  /* 0x0000000112037824 */ /* 0x000fe200078e0a03 */
[----:B------:R-:W-:Y:S02]  /*3470*/  LEA.HI R4, R4, R5, RZ, 0x5 ;  /* 0x0000000504047211 */ /* 0x000fe400078f28ff */
[----:B------:R-:W-:Y:S02]  /*3480*/  LOP3.LUT R9, R9, 0xfffffff8, RZ, 0xc0, !PT ;  /* 0xfffffff809097812 */ /* 0x000fe400078ec0ff */
[----:B------:R-:W-:-:S03]  /*3490*/  SHF.R.S32.HI R4, RZ, 0x5, R4 ;  /* 0x00000005ff047819 */ /* 0x000fc60000011404 */
[----:B------:R-:W-:Y:S01]  /*34a0*/  IMAD.IADD R9, R8, 0x1, -R9 ;  /* 0x0000000108097824 */ /* 0x000fe200078e0a09 */
[----:B--2---:R-:W-:Y:S02]  /*34b0*/  R2UR UR4, R0 ;  /* 0x00000000000472ca */ /* 0x004fe400000e0000 */
[----:B------:R-:W-:-:S05]  /*34c0*/  LOP3.LUT R0, R6, 0x7ffffffc, RZ, 0xc0, !PT ;  /* 0x7ffffffc06007812 */ /* 0x000fca00078ec0ff */
[----:B------:R-:W-:-:S04]  /*34d0*/  IMAD.IADD R0, R5, 0x1, -R0 ;  /* 0x0000000105007824 */ /* 0x000fc800078e0a00 */
[----:B------:R-:W-:Y:S02]  /*34e0*/  IMAD.SHL.U32 R56, R0, 0x2, RZ ;  /* 0x0000000200387824 */ /* 0x000fe400078e00ff */
[----:B------:R-:W-:Y:S02]  /*34f0*/  ULOP3.LUT UR4, UR4, 0x1, URZ, 0xfc, !UPT ;  /* 0x0000000104047892 */ /* 0x000fe4000f8efc3f */
[----:B------:R-:W-:Y:S02]  /*3500*/  IMAD R0, R3, 0x100, R56 ;  /* 0x0000010003007824 */ /* 0x000fe400078e0238 */
[----:B------:R-:W-:Y:S02]  /*3510*/  IMAD R3, R4, 0x10, R9 ;  /* 0x0000001004037824 */ /* 0x000fe400078e0209 */
[----:B------:R-:W-:-:S05]  /*3520*/  IMAD.U32 R6, RZ, RZ, UR4 ;  /* 0x00000004ff067e24 */ /* 0x000fca000f8e00ff */
[----:B------:R-:W-:-:S13]  /*3530*/  ISETP.NE.AND P0, PT, R6, 0x3, PT ;  /* 0x000000030600780c */ /* 0x000fda0003f05270 */
[----:B------:R-:W-:Y:S05]  /*3540*/  @!P0 BRA `(.L_x_3194) ;  /* 0x0000000000048947 */ /* 0x000fea0003800000 */
[----:B------:R-:W-:Y:S01]  /*3550*/  BPT.TRAP 0x1 ;  /* 0x000000040000795c */ /* 0x000fe20000300000 */
.L_x_3194:
[----:B------:R1:W2:Y:S01]  /*3560*/  SYNCS.PHASECHK.TRANS64.TRYWAIT P1, [R184+URZ+0x38830], R7 ;  /* 0x03883007b80075a7 */ /* 0x0002a2000802017f */
[----:B------:R-:W-:Y:S05]  /*3570*/  @!P0 BRA `(.L_x_3195) ;  /* 0x0000000000048947 */ /* 0x000fea0003800000 */
[----:B------:R-:W-:Y:S01]  /*3580*/  BPT.TRAP 0x1 ;  /* 0x000000040000795c */ /* 0x000fe20000300000 */
.L_x_3195:
[----:B--2---:R-:W-:Y:S05]  /*3590*/  @P1 BRA `(.L_x_3196) ;  /* 0x0000000000081947 */ /* 0x004fea0003800000 */
[----:B------:R-:W2:Y:S02]  /*35a0*/  SYNCS.PHASECHK.TRANS64.TRYWAIT P1, [R184+URZ+0x38830], R7 ;  /* 0x03883007b80075a7 */ /* 0x000ea4000802017f */
[----:B--2---:R-:W-:Y:S05]  /*35b0*/  @!P1 BRA `(.L_x_3197) ;  /* 0x000000ec00109947 */ /* 0x004fea0003800000 */
.L_x_3196:
[----:B------:R-:W-:Y:S05]  /*35c0*/  WARPSYNC.ALL ;  /* 0x0000000000007948 */ /* 0x000fea0003800000 */
[C---:B------:R-:W-:Y:S01]  /*35d0*/  VIADD R4, R184.reuse, 0x20400 ;  /* 0x00020400b8047836 */ /* 0x040fe20000000000 */
[----:B------:R-:W-:Y:S01]  /*35e0*/  WARPGROUP.ARRIVE ;  /* 0x00000000000079c5 */ /* 0x000fe20000000000 */
[----:B------:R-:W-:Y:S01]  /*35f0*/  VIADD R5, R184, 0x22400 ;  /* 0x00022400b8057836 */ /* 0x000fe20000000000 */
[----:B------:R-:W-:Y:S01]  /*3600*/  UMOV UR9, 0x40000040 ;  /* 0x4000004000097882 */ /* 0x000fe20000000000 */
[----:B------:R-:W-:Y:S01]  /*3610*/  UMOV UR7, 0x40000040 ;  /* 0x4000004000077882 */ /* 0x000fe20000000000 */
[----:B------:R-:W-:Y:S01]  /*3620*/  SHF.R.U32.HI R4, RZ, 0x4, R4 ;  /* 0x00000004ff047819 */ /* 0x000fe20000011604 */
[----:B------:R-:W-:Y:S01]  /*3630*/  UMOV UR5, UR9 ;  /* 0x0000000900057c82 */ /* 0x000fe20008000000 */
[----:B------:R-:W-:Y:S01]  /*3640*/  SHF.R.U32.HI R5, RZ, 0x4, R5 ;  /* 0x00000004ff057819 */ /* 0x000fe20000011605 */
[----:B------:R-:W-:Y:S01]  /*3650*/  IMAD.U32 R11, RZ, RZ, UR9 ;  /* 0x00000009ff0b7e24 */ /* 0x000fe2000f8e00ff */
[----:B------:R-:W-:Y:S01]  /*3660*/  LOP3.LUT R4, R4, 0x3fff, RZ, 0xc0, !PT ;  /* 0x00003fff04047812 */ /* 0x000fe200078ec0ff */
[----:B------:R-:W-:Y:S01]  /*3670*/  UMOV UR9, 0x40000040 ;  /* 0x4000004000097882 */ /* 0x000fe20000000000 */
[----:B------:R-:W-:Y:S01]  /*3680*/  LOP3.LUT R5, R5, 0x3fff, RZ, 0xc0, !PT ;  /* 0x00003fff05057812 */ /* 0x000fe200078ec0ff */
[----:B------:R-:W-:Y:S01]  /*3690*/  IMAD.U32 R13, RZ, RZ, UR9 ;  /* 0x00000009ff0d7e24 */ /* 0x000fe2000f8e00ff */
[----:B------:R-:W-:-:S02]  /*36a0*/  LOP3.LUT R6, R4, 0x10000, RZ, 0xfc, !PT ;  /* 0x0001000004067812 */ /* 0x000fc400078efcff */
[----:B------:R-:W-:Y:S02]  /*36b0*/  LOP3.LUT R4, R5, 0x10000, RZ, 0xfc, !PT ;  /* 0x0001000005047812 */ /* 0x000fe400078efcff */
[C---:B------:R-:W-:Y:S01]  /*36c0*/  R2UR UR4, R6.reuse ;  /* 0x00000000060472ca */ /* 0x040fe200000e0000 */
[----:B------:R-:W-:Y:S01]  /*36d0*/  VIADD R5, R6, 0x2 ;  /* 0x0000000206057836 */ /* 0x000fe20000000000 */
[C---:B------:R-:W-:Y:S01]  /*36e0*/  R2UR UR6, R4.reuse ;  /* 0x00000000040672ca */ /* 0x040fe200000e0000 */
[----:B------:R-:W-:-:S10]  /*36f0*/  VIADD R8, R4, 0x2 ;  /* 0x0000000204087836 */ /* 0x000fd40000000000 */
[----:B------:R-:W-:Y:S02]  /*3700*/  UMOV UR8, UR4 ;  /* 0x0000000400087c82 */ /* 0x000fe40008000000 */
[----:B------:R-:W-:Y:S01]  /*3710*/  UMOV UR4, UR8 ;  /* 0x0000000800047c82 */ /* 0x000fe20008000000 */
[----:B------:R-:W-:Y:S01]  /*3720*/  IMAD.U32 R10, RZ, RZ, UR8 ;  /* 0x00000008ff0a7e24 */ /* 0x000fe2000f8e00ff */
[----:B------:R-:W-:Y:S01]  /*3730*/  HGMMA.64x64x16.F32.BF16 R24, gdesc[UR4], RZ, !UPT, gsb0 ;  /* 0x00e00000041879f0 */ /* 0x000fe2000c0018ff */
[----:B------:R-:W-:Y:S01]  /*3740*/  R2UR UR4, R5 ;  /* 0x00000000050472ca */ /* 0x000fe200000e0000 */
[----:B------:R-:W-:Y:S01]  /*3750*/  UMOV UR5, UR9 ;  /* 0x0000000900057c82 */ /* 0x000fe20008000000 */
[----:B------:R-:W-:Y:S01]  /*3760*/  R2UR UR6, R8 ;  /* 0x00000000080672ca */ /* 0x000fe200000e0000 */
[----:B------:R-:W-:Y:S01]  /*3770*/  UMOV UR7, 0x40000040 ;  /* 0x4000004000077882 */ /* 0x000fe20000000000 */
[----:B------:R-:W-:Y:S01]  /*3780*/  VIADD R5, R6, 0x4 ;  /* 0x0000000406057836 */ /* 0x000fe20000000000 */
[----:B------:R-:W-:Y:S01]  /*3790*/  UMOV UR9, 0x40000040 ;  /* 0x4000004000097882 */ /* 0x000fe20000000000 */
[----:B------:R-:W-:-:S02]  /*37a0*/  VIADD R8, R4, 0x4 ;  /* 0x0000000404087836 */ /* 0x000fc40000000000 */
[----:B------:R-:W-:-:S05]  /*37b0*/  IMAD.U32 R15, RZ, RZ, UR9 ;  /* 0x00000009ff0f7e24 */ /* 0x000fca000f8e00ff */
[----:B------:R-:W-:Y:S02]  /*37c0*/  UMOV UR8, UR4 ;  /* 0x0000000400087c82 */ /* 0x000fe40008000000 */
[----:B------:R-:W-:Y:S01]  /*37d0*/  UMOV UR4, UR8 ;  /* 0x0000000800047c82 */ /* 0x000fe20008000000 */
[----:B------:R-:W-:Y:S01]  /*37e0*/  IMAD.U32 R12, RZ, RZ, UR8 ;  /* 0x00000008ff0c7e24 */ /* 0x000fe2000f8e00ff */
[----:B------:R-:W-:Y:S02]  /*37f0*/  WARPGROUP.DEPBAR.LE gsb0, 0x0 ;  /* 0x00008000000079c5 */ /* 0x000fe40000010000 */
[----:B------:R-:W-:-:S06]  /*3800*/  WARPGROUP.ARRIVE ;  /* 0x00000000000079c5 */ /* 0x000fcc0000000000 */
[----:B------:R-:W-:Y:S01]  /*3810*/  HGMMA.64x64x16.F32.BF16 R24, gdesc[UR4], R24, gsb0 ;  /* 0x00e00000041879f0 */ /* 0x000fe20008001818 */
[----:B------:R-:W-:Y:S01]  /*3820*/  R2UR UR4, R5 ;  /* 0x00000000050472ca */ /* 0x000fe200000e0000 */
[----:B------:R-:W-:Y:S01]  /*3830*/  UMOV UR5, UR9 ;  /* 0x0000000900057c82 */ /* 0x000fe20008000000 */
[----:B------:R-:W-:Y:S01]  /*3840*/  R2UR UR6, R8 ;  /* 0x00000000080672ca */ /* 0x000fe200000e0000 */
[----:B------:R-:W-:Y:S01]  /*3850*/  UMOV UR7, 0x40000040 ;  /* 0x4000004000077882 */ /* 0x000fe20000000000 */
[----:B------:R-:W-:Y:S01]  /*3860*/  VIADD R5, R6, 0x6 ;  /* 0x0000000606057836 */ /* 0x000fe20000000000 */
[----:B------:R-:W-:Y:S01]  /*3870*/  UMOV UR9, 0x40000040 ;  /* 0x4000004000097882 */ /* 0x000fe20000000000 */
[----:B------:R-:W-:Y:S02]  /*3880*/  VIADD R6, R4, 0x6 ;  /* 0x0000000604067836 */ /* 0x000fe40000000000 */
        /* <DEDUP_REMOVED lines=10> */
[----:B------:R-:W-:-:S10]  /*3930*/  UMOV UR7, 0x40000040 ;  /* 0x4000004000077882 */ /* 0x000fd40000000000 */
[----:B------:R-:W-:Y:S02]  /*3940*/  UMOV UR8, UR4 ;  /* 0x0000000400087c82 */ /* 0x000fe40008000000 */
[----:B------:R-:W-:Y:S01]  /*3950*/  UMOV UR4, UR8 ;  /* 0x0000000800047c82 */ /* 0x000fe20008000000 */
[----:B------:R-:W-:Y:S01]  /*3960*/  IMAD.U32 R16, RZ, RZ, UR8 ;  /* 0x00000008ff107e24 */ /* 0x000fe2000f8e00ff */
[----:B------:R-:W-:Y:S02]  /*3970*/  WARPGROUP.DEPBAR.LE gsb0, 0x0 ;  /* 0x00008000000079c5 */ /* 0x000fe40000010000 */
[----:B------:R-:W-:-:S06]  /*3980*/  WARPGROUP.ARRIVE ;  /* 0x00000000000079c5 */ /* 0x000fcc0000000000 */
[----:B------:R-:W-:Y:S03]  /*3990*/  HGMMA.64x64x16.F32.BF16 R24, gdesc[UR4], R24, gsb0 ;  /* 0x00e00000041879f0 */ /* 0x000fe60008001818 */
[----:B------:R-:W-:Y:S02]  /*39a0*/  WARPGROUP.DEPBAR.LE gsb0, 0x0 ;  /* 0x00008000000079c5 */ /* 0x000fe40000010000 */
[----:B------:R-:W3:Y:S02]  /*39b0*/  SYNCS.PHASECHK.TRANS64.TRYWAIT P1, [R184+URZ+0x38810], R7 ;  /* 0x03881007b80075a7 */ /* 0x000ee4000802017f */
[----:B---3--:R-:W-:Y:S05]  /*39c0*/  @!P1 BRA `(.L_x_3198) ;  /* 0x000000e800209947 */ /* 0x008fea0003800000 */
.L_x_3322:
[----:B------:R-:W-:Y:S05]  /*39d0*/  @!P0 BRA `(.L_x_3199) ;  /* 0x0000000000048947 */ /* 0x000fea0003800000 */
[----:B------:R-:W-:Y:S01]  /*39e0*/  BPT.TRAP 0x1 ;  /* 0x000000040000795c */ /* 0x000fe20000300000 */
.L_x_3199:
[----:B------:R4:W0:Y:S01]  /*39f0*/  SYNCS.PHASECHK.TRANS64.TRYWAIT P1, [R184+URZ+0x38850], R7 ;  /* 0x03885007b80075a7 */ /* 0x000822000802017f */
[----:B------:R-:W-:Y:S05]  /*3a00*/  @!P0 BRA `(.L_x_3200) ;  /* 0x0000000000048947 */ /* 0x000fea0003800000 */
[----:B------:R-:W-:Y:S01]  /*3a10*/  BPT.TRAP 0x1 ;  /* 0x000000040000795c */ /* 0x000fe20000300000 */
.L_x_3200:
[C---:B------:R-:W-:Y:S02]  /*3a20*/  VIADD R5, R184.reuse, 0x26400 ;  /* 0x00026400b8057836 */ /* 0x040fe40000000000 */
[----:B------:R-:W-:-:S03]  /*3a30*/  VIADD R6, R184, 0x400 ;  /* 0x00000400b8067836 */ /* 0x000fc60000000000 */
[----:B------:R-:W-:Y:S02]  /*3a40*/  SHF.R.U32.HI R5, RZ, 0x4, R5 ;  /* 0x00000004ff057819 */ /* 0x000fe40000011605 */
[----:B------:R-:W-:Y:S02]  /*3a50*/  SHF.R.U32.HI R6, RZ, 0x4, R6 ;  /* 0x00000004ff067819 */ /* 0x000fe40000011606 */
[----:B------:R-:W-:Y:S02]  /*3a60*/  LOP3.LUT R5, R5, 0x3fff, RZ, 0xc0, !PT ;  /* 0x00003fff05057812 */ /* 0x000fe400078ec0ff */
[----:B------:R-:W-:Y:S02]  /*3a70*/  LOP3.LUT R6, R6, 0x3fff, RZ, 0xc0, !PT ;  /* 0x00003fff06067812 */ /* 0x000fe400078ec0ff */
[----:B------:R-:W-:Y:S02]  /*3a80*/  LOP3.LUT R5, R5, 0x10000, RZ, 0xfc, !PT ;  /* 0x0001000005057812 */ /* 0x000fe400078efcff */
[----:B------:R-:W-:Y:S01]  /*3a90*/  LOP3.LUT R6, R6, 0x10000, RZ, 0xfc, !PT ;  /* 0x0001000006067812 */ /* 0x000fe200078efcff */
[----:B0-----:R-:W-:Y:S06]  /*3aa0*/  @P1 BRA `(.L_x_3201) ;  /* 0x0000000000081947 */ /* 0x001fec0003800000 */
[----:B------:R-:W0:Y:S02]  /*3ab0*/  SYNCS.PHASECHK.TRANS64.TRYWAIT P1, [R184+URZ+0x38850], R7 ;  /* 0x03885007b80075a7 */ /* 0x000e24000802017f */
[----:B0-----:R-:W-:Y:S05]  /*3ac0*/  @!P1 BRA `(.L_x_3202) ;  /* 0x000000e400f49947 */ /* 0x001fea0003800000 */
.L_x_3201:
[C---:B------:R-:W-:Y:S01]  /*3ad0*/  R2UR UR4, R5.reuse ;  /* 0x00000000050472ca */ /* 0x040fe200000e0000 */
[----:B------:R-:W-:Y:S01]  /*3ae0*/  WARPGROUP.ARRIVE ;  /* 0x00000000000079c5 */ /* 0x000fe20000000000 */
[C---:B------:R-:W-:Y:S01]  /*3af0*/  R2UR UR6, R6.reuse ;  /* 0x00000000060672ca */ /* 0x040fe200000e0000 */
[----:B------:R-:W-:Y:S01]  /*3b00*/  UMOV UR9, 0x40000040 ;  /* 0x4000004000097882 */ /* 0x000fe20000000000 */
[----:B------:R-:W-:Y:S01]  /*3b10*/  UMOV UR7, 0x40000040 ;  /* 0x4000004000077882 */ /* 0x000fe20000000000 */
[----:B------:R-:W-:Y:S01]  /*3b20*/  UMOV UR5, UR9 ;  /* 0x0000000900057c82 */ /* 0x000fe20008000000 */
[----:B-1234-:R-:W-:Y:S01]  /*3b30*/  VIADD R7, R5, 0x2 ;  /* 0x0000000205077836 */ /* 0x01efe20000000000 */
[----:B------:R-:W-:Y:S01]  /*3b40*/  UMOV UR11, 0x40000040 ;  /* 0x40000040000b7882 */ /* 0x000fe20000000000 */
[----:B------:R-:W-:Y:S01]  /*3b50*/  VIADD R8, R6, 0x2 ;  /* 0x0000000206087836 */ /* 0x000fe20000000000 */
[----:B------:R-:W-:Y:S01]  /*3b60*/  UMOV UR13, 0x40000040 ;  /* 0x40000040000d7882 */ /* 0x000fe20000000000 */
[----:B------:R-:W-:Y:S01]  /*3b70*/  IMAD.U32 R19, RZ, RZ, UR9 ;  /* 0x00000009ff137e24 */ /* 0x000fe2000f8e00ff */
[----:B------:R-:W-:Y:S01]  /*3b80*/  UMOV UR9, 0x40000040 ;  /* 0x4000004000097882 */ /* 0x000fe20000000000 */
[----:B------:R-:W-:Y:S01]  /*3b90*/  UMOV UR15, 0x40000040 ;  /* 0x40000040000f7882 */ /* 0x000fe20000000000 */
[----:B------:R-:W-:Y:S01]  /*3ba0*/  UMOV UR8, UR4 ;  /* 0x0000000400087c82 */ /* 0x000fe20008000000 */
[----:B------:R-:W-:Y:S01]  /*3bb0*/  IMAD.U32 R21, RZ, RZ, UR9 ;  /* 0x00000009ff157e24 */ /* 0x000fe2000f8e00ff */
[----:B------:R-:W-:Y:S01]  /*3bc0*/  UMOV UR4, UR8 ;  /* 0x0000000800047c82 */ /* 0x000fe20008000000 */
[----:B------:R-:W-:Y:S01]  /*3bd0*/  IMAD.U32 R18, RZ, RZ, UR8 ;  /* 0x00000008ff127e24 */ /* 0x000fe2000f8e00ff */
[----:B------:R-:W-:Y:S01]  /*3be0*/  HGMMA.64x64x16.F32.BF16 R24, gdesc[UR4], R24, gsb0 ;  /* 0x00e00000041879f0 */ /* 0x000fe20008001818 */
[----:B------:R-:W-:Y:S01]  /*3bf0*/  R2UR UR4, R7 ;  /* 0x00000000070472ca */ /* 0x000fe200000e0000 */
[----:B------:R-:W-:Y:S01]  /*3c00*/  UMOV UR5, UR9 ;  /* 0x0000000900057c82 */ /* 0x000fe20008000000 */
[----:B------:R-:W-:Y:S01]  /*3c10*/  R2UR UR6, R8 ;  /* 0x00000000080672ca */ /* 0x000fe200000e0000 */
[----:B------:R-:W-:Y:S01]  /*3c20*/  UMOV UR7, 0x40000040 ;  /* 0x4000004000077882 */ /* 0x000fe20000000000 */
[C---:B------:R-:W-:Y:S01]  /*3c30*/  VIADD R7, R5.reuse, 0x4 ;  /* 0x0000000405077836 */ /* 0x040fe20000000000 */
[----:B------:R-:W-:Y:S01]  /*3c40*/  UMOV UR9, 0x40000040 ;  /* 0x4000004000097882 */ /* 0x000fe20000000000 */
[----:B------:R-:W-:Y:S01]  /*3c50*/  VIADD R8, R6, 0x4 ;  /* 0x0000000406087836 */ /* 0x000fe20000000000 */
[----:B------:R-:W-:Y:S01]  /*3c60*/  UMOV UR17, 0x40000040 ;  /* 0x4000004000117882 */ /* 0x000fe20000000000 */
[----:B------:R-:W-:Y:S01]  /*3c70*/  IMAD.U32 R23, RZ, RZ, UR9 ;  /* 0x00000009ff177e24 */ /* 0x000fe2000f8e00ff */
[----:B------:R-:W-:Y:S01]  /*3c80*/  UMOV UR19, 0x40000040 ;  /* 0x4000004000137882 */ /* 0x000fe20000000000 */
[----:B------:R-:W-:Y:S01]  /*3c90*/  UMOV UR21, 0x40000040 ;  /* 0x4000004000157882 */ /* 0x000fe20000000000 */
[----:B------:R-:W-:Y:S01]  /*3ca0*/  UMOV UR23, 0x40000040 ;  /* 0x4000004000177882 */ /* 0x000fe20000000000 */
[----:B------:R-:W-:Y:S01]  /*3cb0*/  UMOV UR25, 0x40000040 ;  /* 0x4000004000197882 */ /* 0x000fe20000000000 */
[----:B------:R-:W-:Y:S01]  /*3cc0*/  UMOV UR8, UR4 ;  /* 0x0000000400087c82 */ /* 0x000fe20008000000 */
[----:B------:R-:W-:Y:S01]  /*3cd0*/  UMOV UR27, 0x40000040 ;  /* 0x40000040001b7882 */ /* 0x000fe20000000000 */
[----:B------:R-:W-:Y:S01]  /*3ce0*/  UMOV UR4, UR8 ;  /* 0x0000000800047c82 */ /* 0x000fe20008000000 */
[----:B------:R-:W-:Y:S01]  /*3cf0*/  IMAD.U32 R20, RZ, RZ, UR8 ;  /* 0x00000008ff147e24 */ /* 0x000fe2000f8e00ff */
        /* <DEDUP_REMOVED lines=12> */
[----:B------:R-:W0:Y:S01]  /*3dc0*/  S2R R9, SR_TID.X ;  /* 0x0000000000097919 */ /* 0x000e220000002100 */
[----:B------:R-:W-:Y:S01]  /*3dd0*/  UMOV UR53, 0x40000040 ;  /* 0x4000004000357882 */ /* 0x000fe20000000000 */
[----:B------:R-:W-:Y:S01]  /*3de0*/  UMOV UR55, 0x40000040 ;  /* 0x4000004000377882 */ /* 0x000fe20000000000 */
[----:B------:R-:W-:Y:S01]  /*3df0*/  UMOV UR57, 0x40000040 ;  /* 0x4000004000397882 */ /* 0x000fe20000000000 */
[----:B------:R-:W-:Y:S01]  /*3e00*/  UMOV UR59, 0x40000040 ;  /* 0x40000040003b7882 */ /* 0x000fe20000000000 */
[----:B------:R-:W-:Y:S01]  /*3e10*/  IMAD.MOV.U32 R62, RZ, RZ, 0x4 ;  /* 0x00000004ff3e7424 */ /* 0x000fe200078e00ff */
[----:B------:R-:W-:Y:S01]  /*3e20*/  UIMAD UR60, UR61, -0x40, UR60 ;  /* 0xffffffc03d3c78a4 */ /* 0x000fe2000f8e023c */
[----:B------:R-:W-:Y:S01]  /*3e30*/  VIADD R185, R5, 0xe00 ;  /* 0x00000e0005b97836 */ /* 0x000fe20000000000 */
[----:B------:R-:W1:Y:S01]  /*3e40*/  S2R R65, SR_TID.X ;  /* 0x0000000000417919 */ /* 0x000e620000002100 */
[----:B------:R-:W-:Y:S01]  /*3e50*/  IMAD.MOV.U32 R192, RZ, RZ, 0x20 ;  /* 0x00000020ffc07424 */ /* 0x000fe200078e00ff */
[----:B------:R-:W-:Y:S01]  /*3e60*/  LOP3.LUT R188, R188, 0x2000000, RZ, 0xfc, !PT ;  /* 0x02000000bcbc7812 */ /* 0x000fe200078efcff */
[----:B------:R-:W-:-:S04]  /*3e70*/  UIADD3 UR61, UR61, -0x2, URZ ;  /* 0xfffffffe3d3d7890 */ /* 0x000fc8000fffe03f */
[----:B------:R-:W-:Y:S01]  /*3e80*/  VIADD R209, R188, 0x80 ;  /* 0x00000080bcd17836 */ /* 0x000fe20000000000 */
[----:B0-----:R-:W-:Y:S02]  /*3e90*/  SHF.R.U32.HI R9, RZ, 0x7, R9 ;  /* 0x00000007ff097819 */ /* 0x001fe40000011609 */
[----:B-1----:R-:W-:Y:S01]  /*3ea0*/  LOP3.LUT R65, R65, 0x7f, RZ, 0xc0, !PT ;  /* 0x0000007f41417812 */ /* 0x002fe200078ec0ff */
        /* <DEDUP_REMOVED lines=9> */
[----:B------:R-:W-:-:S07]  /*3f40*/  VIADD R8, R6, 0x6 ;  /* 0x0000000606087836 */ /* 0x000fce0000000000 */
[----:B------:R-:W-:Y:S02]  /*3f50*/  UMOV UR8, UR4 ;  /* 0x0000000400087c82 */ /* 0x000fe40008000000 */
[----:B------:R-:W-:Y:S01]  /*3f60*/  UMOV UR4, UR8 ;  /* 0x0000000800047c82 */ /* 0x000fe20008000000 */
[----:B------:R-:W-:Y:S01]  /*3f70*/  IMAD.U32 R22, RZ, RZ, UR8 ;  /* 0x00000008ff167e24 */ /* 0x000fe2000f8e00ff */
[----:B------:R-:W-:Y:S02]  /*3f80*/  WARPGROUP.DEPBAR.LE gsb0, 0x0 ;  /* 0x00008000000079c5 */ /* 0x000fe40000010000 */
[----:B------:R-:W-:-:S06]  /*3f90*/  WARPGROUP.ARRIVE ;  /* 0x00000000000079c5 */ /* 0x000fcc0000000000 */
[----:B------:R-:W-:Y:S01]  /*3fa0*/  HGMMA.64x64x16.F32.BF16 R24, gdesc[UR4], R24, gsb0 ;  /* 0x00e00000041879f0 */ /* 0x000fe20008001818 */
[----:B------:R-:W-:Y:S01]  /*3fb0*/  R2UR UR4, R7 ;  /* 0x00000000070472ca */ /* 0x000fe200000e0000 */
[----:B------:R-:W-:Y:S01]  /*3fc0*/  UMOV UR5, 0x40000040 ;  /* 0x4000004000057882 */ /* 0x000fe20000000000 */
[----:B------:R-:W-:Y:S01]  /*3fd0*/  R2UR UR6, R8 ;  /* 0x00000000080672ca */ /* 0x000fe200000e0000 */
[----:B------:R-:W-:Y:S01]  /*3fe0*/  UMOV UR7, 0x40000040 ;  /* 0x4000004000077882 */ /* 0x000fe20000000000 */
[----:B------:R-:W-:Y:S02]  /*3ff0*/  VIADD R7, R5, 0x200 ;  /* 0x0000020005077836 */ /* 0x000fe40000000000 */
[----:B------:R-:W-:-:S03]  /*4000*/  VIADD R8, R6, 0x200 ;  /* 0x0000020006087836 */ /* 0x000fc60000000000 */
[----:B------:R-:W-:Y:S01]  /*4010*/  R2UR UR8, R7 ;  /* 0x00000000070872ca */ /* 0x000fe200000e0000 */
[----:B------:R-:W-:Y:S01]  /*4020*/  VIADD R7, R5, 0x202 ;  /* 0x0000020205077836 */ /* 0x000fe20000000000 */
[----:B------:R-:W-:Y:S01]  /*4030*/  R2UR UR10, R8 ;  /* 0x00000000080a72ca */ /* 0x000fe200000e0000 */
        /* <DEDUP_REMOVED lines=40> */
[----:B------:R-:W-:Y:S01]  /*42c0*/  VIADD R8, R6, 0x606 ;  /* 0x0000060606087836 */ /* 0x000fe20000000000 */
[----:B------:R-:W-:Y:S02]  /*42d0*/  WARPGROUP.DEPBAR.LE gsb0, 0x0 ;  /* 0x00008000000079c5 */ /* 0x000fe40000010000 */
[----:B------:R-:W-:Y:S01]  /*42e0*/  WARPGROUP.ARRIVE ;  /* 0x00000000000079c5 */ /* 0x000fe20000000000 */
[----:B------:R-:W-:Y:S02]  /*42f0*/  R2UR UR52, R7 ;  /* 0x00000000073472ca */ /* 0x000fe400000e0000 */
[----:B------:R-:W-:Y:S01]  /*4300*/  R2UR UR54, R8 ;  /* 0x00000000083672ca */ /* 0x000fe200000e0000 */
[----:B------:R0:W1:Y:S02]  /*4310*/  SHFL.IDX PT, R7, R9, RZ, 0x1f ;  /* 0x00001fff09077589 */ /* 0x00006400000e0000 */
[----:B------:R-:W-:Y:S01]  /*4320*/  HGMMA.64x64x16.F32.BF16 R24, gdesc[UR4], R24, gsb0 ;  /* 0x00e00000041879f0 */ /* 0x000fe20008001818 */
[----:B------:R-:W-:Y:S01]  /*4330*/  ULDC UR6, c[0x0][0xad0] ;  /* 0x0002b40000067ab9 */ /* 0x000fe20000000800 */
[----:B------:R-:W-:Y:S01]  /*4340*/  R2UR UR7, R2 ;  /* 0x00000000020772ca */ /* 0x000fe200000e0000 */
[----:B0-----:R-:W-:-:S12]  /*4350*/  VIADD R9, R6, 0x800 ;  /* 0x0000080006097836 */ /* 0x001fd80000000000 */
[----:B------:R-:W-:Y:S01]  /*4360*/  UISETP.GE.AND UP0, UPT, UR61, UR7, UPT ;  /* 0x000000073d00728c */ /* 0x000fe2000bf06270 */
[----:B-1----:R-:W-:Y:S01]  /*4370*/  ISETP.GT.AND P1, PT, R7, 0x7f, PT ;  /* 0x0000007f0700780c */ /* 0x002fe20003f24270 */
[----:B------:R-:W-:-:S03]  /*4380*/  VIADD R7, R5, 0x800 ;  /* 0x0000080005077836 */ /* 0x000fc60000000000 */
[----:B------:R-:W-:Y:S02]  /*4390*/  SEL R58, RZ, 0x2, !P1 ;  /* 0x00000002ff3a7807 */ /* 0x000fe40004800000 */
[C---:B------:R-:W-:Y:S02]  /*43a0*/  SEL R60, R62.reuse, 0x2, P1 ;  /* 0x000000023e3c7807 */ /* 0x040fe40000800000 */
[----:B------:R-:W-:Y:S01]  /*43b0*/  SEL R62, R62, 0x6, !P1 ;  /* 0x000000063e3e7807 */ /* 0x000fe20004800000 */
[C---:B------:R-:W-:Y:S02]  /*43c0*/  IMAD.IADD R8, R58.reuse, 0x1, R7 ;  /* 0x000000013a087824 */ /* 0x040fe400078e0207 */
[----:B------:R-:W-:-:S03]  /*43d0*/  IMAD.IADD R59, R58, 0x1, R9 ;  /* 0x000000013a3b7824 */ /* 0x000fc600078e0209 */
[----:B------:R-:W-:Y:S01]  /*43e0*/  R2UR UR56, R8 ;  /* 0x00000000083872ca */ /* 0x000fe200000e0000 */
[--C-:B------:R-:W-:Y:S01]  /*43f0*/  IMAD.IADD R8, R7, 0x1, R60.reuse ;  /* 0x0000000107087824 */ /* 0x100fe200078e023c */
[----:B------:R-:W-:Y:S01]  /*4400*/  R2UR UR58, R59 ;  /* 0x000000003b3a72ca */ /* 0x000fe200000e0000 */
[C---:B------:R-:W-:Y:S02]  /*4410*/  IMAD.IADD R59, R9.reuse, 0x1, R60 ;  /* 0x00000001093b7824 */ /* 0x040fe400078e023c */
[----:B------:R-:W-:Y:S01]  /*4420*/  IMAD.IADD R9, R9, 0x1, R62 ;  /* 0x0000000109097824 */ /* 0x000fe200078e023e */
[----:B------:R-:W-:Y:S02]  /*4430*/  WARPGROUP.DEPBAR.LE gsb0, 0x0 ;  /* 0x00008000000079c5 */ /* 0x000fe40000010000 */
[----:B------:R-:W-:-:S06]  /*4440*/  WARPGROUP.ARRIVE ;  /* 0x00000000000079c5 */ /* 0x000fcc0000000000 */
[----:B------:R-:W-:Y:S01]  /*4450*/  HGMMA.64x64x16.F32.BF16 R24, gdesc[UR8], R24, gsb0 ;  /* 0x00e00000081879f0 */ /* 0x000fe20008001818 */
[----:B------:R-:W-:Y:S01]  /*4460*/  R2UR UR10, R188 ;  /* 0x00000000bc0a72ca */ /* 0x000fe200000e0000 */
[----:B------:R-:W-:Y:S01]  /*4470*/  UMOV UR11, 0x40000040 ;  /* 0x40000040000b7882 */ /* 0x000fe20000000000 */
[----:B------:R-:W-:Y:S02]  /*4480*/  WARPGROUP.DEPBAR.LE gsb0, 0x0 ;  /* 0x00008000000079c5 */ /* 0x000fe40000010000 */
        /* <DEDUP_REMOVED lines=34> */
[----:B------:R-:W-:Y:S01]  /*46b0*/  HGMMA.64x64x16.F32.BF16 R24, gdesc[UR56], R24, gsb0 ;  /* 0x00e00000381879f0 */ /* 0x000fe20008001818 */
[----:B------:R-:W-:Y:S01]  /*46c0*/  R2UR UR56, R8 ;  /* 0x00000000083872ca */ /* 0x000fe200000e0000 */
[----:B------:R-:W-:Y:S01]  /*46d0*/  UMOV UR57, 0x40000040 ;  /* 0x4000004000397882 */ /* 0x000fe20000000000 */
[----:B------:R-:W-:Y:S01]  /*46e0*/  R2UR UR58, R59 ;  /* 0x000000003b3a72ca */ /* 0x000fe200000e0000 */
[----:B------:R-:W-:Y:S01]  /*46f0*/  UMOV UR59, 0x40000040 ;  /* 0x40000040003b7882 */ /* 0x000fe20000000000 */
[----:B------:R-:W-:Y:S01]  /*4700*/  IMAD.IADD R8, R7, 0x1, R62 ;  /* 0x0000000107087824 */ /* 0x000fe200078e023e */
[----:B------:R-:W-:Y:S02]  /*4710*/  WARPGROUP.DEPBAR.LE gsb0, 0x0 ;  /* 0x00008000000079c5 */ /* 0x000fe40000010000 */
[----:B------:R-:W-:-:S08]  /*4720*/  WARPGROUP.ARRIVE ;  /* 0x00000000000079c5 */ /* 0x000fd00000000000 */
[----:B------:R-:W-:Y:S01]  /*4730*/  HGMMA.64x64x16.F32.BF16 R24, gdesc[UR56], R24, gsb0 ;  /* 0x00e00000381879f0 */ /* 0x000fe20008001818 */
[----:B------:R-:W-:Y:S01]  /*4740*/  R2UR UR58, R9 ;  /* 0x00000000093a72ca */ /* 0x000fe200000e0000 */
[----:B------:R-:W-:Y:S01]  /*4750*/  UMOV UR59, 0x40000040 ;  /* 0x40000040003b7882 */ /* 0x000fe20000000000 */
[----:B------:R-:W-:Y:S01]  /*4760*/  R2UR UR56, R8 ;  /* 0x00000000083872ca */ /* 0x000fe200000e0000 */
[----:B------:R-:W-:Y:S01]  /*4770*/  UMOV UR57, 0x40000040 ;  /* 0x4000004000397882 */ /* 0x000fe20000000000 */
[----:B------:R-:W-:Y:S02]  /*4780*/  IMAD.MOV.U32 R8, RZ, RZ, 0x28 ;  /* 0x00000028ff087424 */ /* 0x000fe400078e00ff */
[----:B------:R-:W-:-:S03]  /*4790*/  IMAD.MOV.U32 R9, RZ, RZ, 0xa00 ;  /* 0x00000a00ff097424 */ /* 0x000fc600078e00ff */
[----:B------:R-:W-:Y:S02]  /*47a0*/  SEL R8, R8, 0x26, P1 ;  /* 0x0000002608087807 */ /* 0x000fe40000800000 */
[----:B------:R-:W-:Y:S02]  /*47b0*/  SEL R9, R9, 0x980, P1 ;  /* 0x0000098009097807 */ /* 0x000fe40000800000 */
[----:B------:R-:W-:Y:S02]  /*47c0*/  LOP3.LUT R8, R8, 0x6, RZ, 0xc0, !PT ;  /* 0x0000000608087812 */ /* 0x000fe400078ec0ff */
[----:B------:R-:W-:-:S04]  /*47d0*/  LOP3.LUT R9, R9, 0xa00, RZ, 0xc0, !PT ;  /* 0x00000a0009097812 */ /* 0x000fc800078ec0ff */
[CC--:B------:R-:W-:Y:S02]  /*47e0*/  IADD3 R59, R8.reuse, R9.reuse, R5 ;  /* 0x00000009083b7210 */ /* 0x0c0fe40007ffe005 */
[----:B------:R-:W-:Y:S01]  /*47f0*/  IADD3 R8, R8, R9, R6 ;  /* 0x0000000908087210 */ /* 0x000fe20007ffe006 */
[----:B------:R-:W-:-:S04]  /*4800*/  VIADD R9, R6, 0xa00 ;  /* 0x00000a0006097836 */ /* 0x000fc80000000000 */
[----:B------:R-:W-:Y:S01]  /*4810*/  IMAD.IADD R61, R58, 0x1, R9 ;  /* 0x000000013a3d7824 */ /* 0x000fe200078e0209 */
[----:B------:R-:W-:Y:S02]  /*4820*/  WARPGROUP.DEPBAR.LE gsb0, 0x0 ;  /* 0x00008000000079c5 */ /* 0x000fe40000010000 */
[----:B------:R-:W-:-:S06]  /*4830*/  WARPGROUP.ARRIVE ;  /* 0x00000000000079c5 */ /* 0x000fcc0000000000 */
[----:B------:R-:W-:Y:S01]  /*4840*/  HGMMA.64x64x16.F32.BF16 R24, gdesc[UR56], R24, gsb0 ;  /* 0x00e00000381879f0 */ /* 0x000fe20008001818 */
[----:B------:R-:W-:Y:S01]  /*4850*/  R2UR UR56, R59 ;  /* 0x000000003b3872ca */ /* 0x000fe200000e0000 */
[----:B------:R-:W-:Y:S01]  /*4860*/  UMOV UR57, 0x40000040 ;  /* 0x4000004000397882 */ /* 0x000fe20000000000 */
[----:B------:R-:W-:Y:S01]  /*4870*/  R2UR UR58, R8 ;  /* 0x00000000083a72ca */ /* 0x000fe200000e0000 */
[----:B------:R-:W-:Y:S01]  /*4880*/  UMOV UR59, 0x40000040 ;  /* 0x40000040003b7882 */ /* 0x000fe20000000000 */
        /* <DEDUP_REMOVED lines=9> */
[C---:B------:R-:W-:Y:S02]  /*4920*/  IMAD.IADD R59, R60.reuse, 0x1, R8 ;  /* 0x000000013c3b7824 */ /* 0x040fe400078e0208 */
[--C-:B------:R-:W-:Y:S02]  /*4930*/  IMAD.IADD R61, R60, 0x1, R9.reuse ;  /* 0x000000013c3d7824 */ /* 0x100fe400078e0209 */
[----:B------:R-:W-:Y:S01]  /*4940*/  IMAD.IADD R9, R62, 0x1, R9 ;  /* 0x000000013e097824 */ /* 0x000fe200078e0209 */
[----:B------:R-:W-:-:S02]  /*4950*/  WARPGROUP.DEPBAR.LE gsb0, 0x0 ;  /* 0x00008000000079c5 */ /* 0x000fc40000010000 */
        /* <DEDUP_REMOVED lines=30> */
[----:B------:R-:W-:Y:S02]  /*4b40*/  VIADD R59, R6, 0xc00 ;  /* 0x00000c00063b7836 */ /* 0x000fe40000000000 */
[C---:B------:R-:W-:Y:S02]  /*4b50*/  IMAD.IADD R61, R58.reuse, 0x1, R9 ;  /* 0x000000013a3d7824 */ /* 0x040fe400078e0209 */
        /* <DEDUP_REMOVED lines=77> */
[----:B------:R-:W-:-:S05]  /*5030*/  IMAD.U32 R59, RZ, RZ, UR60 ;  /* 0x0000003cff3b7e24 */ /* 0x000fca000f8e00ff */
[----:B------:R-:W-:-:S04]  /*5040*/  IADD3 R56, -R56, 0x40, R59 ;  /* 0x0000004038387810 */ /* 0x000fc80007ffe13b */
[C---:B------:R-:W-:Y:S02]  /*5050*/  ISETP.GT.AND P1, PT, R56.reuse, RZ, PT ;  /* 0x000000ff3800720c */ /* 0x040fe40003f24270 */
[C---:B------:R-:W-:Y:S02]  /*5060*/  ISETP.GT.AND P2, PT, R56.reuse, 0x1, PT ;  /* 0x000000013800780c */ /* 0x040fe40003f44270 */
[C---:B------:R-:W-:Y:S02]  /*5070*/  ISETP.GT.AND P3, PT, R56.reuse, 0x8, PT ;  /* 0x000000083800780c */ /* 0x040fe40003f64270 */
[C---:B------:R-:W-:Y:S02]  /*5080*/  ISETP.GT.AND P4, PT, R56.reuse, 0x9, PT ;  /* 0x000000093800780c */ /* 0x040fe40003f84270 */
[C---:B------:R-:W-:Y:S02]  /*5090*/  ISETP.GT.AND P5, PT, R56.reuse, 0x10, PT ;  /* 0x000000103800780c */ /* 0x040fe40003fa4270 */
[----:B------:R-:W-:Y:S01]  /*50a0*/  ISETP.GT.AND P6, PT, R56, 0x11, PT ;  /* 0x000000113800780c */ /* 0x000fe20003fc4270 */
[----:B------:R-:W-:-:S02]  /*50b0*/  WARPGROUP.DEPBAR.LE gsb0, 0x0 ;  /* 0x00008000000079c5 */ /* 0x000fc40000010000 */
[----:B------:R-:W-:-:S06]  /*50c0*/  WARPGROUP.ARRIVE ;  /* 0x00000000000079c5 */ /* 0x000fcc0000000000 */
[----:B------:R-:W-:Y:S01]  /*50d0*/  HGMMA.64x64x16.F32.BF16 R24, gdesc[UR56], R24, gsb0 ;  /* 0x00e00000381879f0 */ /* 0x000fe20008001818 */
[----:B------:R-:W-:Y:S01]  /*50e0*/  R2UR UR56, R60 ;  /* 0x000000003c3872ca */ /* 0x000fe200000e0000 */
[----:B------:R-:W-:Y:S01]  /*50f0*/  UMOV UR57, 0x40000040 ;  /* 0x4000004000397882 */ /* 0x000fe20000000000 */
[----:B------:R-:W-:Y:S01]  /*5100*/  R2UR UR58, R58 ;  /* 0x000000003a3a72ca */ /* 0x000fe200000e0000 */
[----:B------:R-:W-:Y:S01]  /*5110*/  UMOV UR59, 0x40000040 ;  /* 0x40000040003b7882 */ /* 0x000fe20000000000 */
[----:B------:R-:W-:Y:S02]  /*5120*/  WARPGROUP.DEPBAR.LE gsb0, 0x0 ;  /* 0x00008000000079c5 */ /* 0x000fe40000010000 */
[----:B------:R-:W-:-:S09]  /*5130*/  WARPGROUP.ARRIVE ;  /* 0x00000000000079c5 */ /* 0x000fd20000000000 */
        /* <DEDUP_REMOVED lines=43> */
[----:B------:R-:W-:-:S02]  /*53f0*/  ULDC UR6, c[0x0][0xa80] ;  /* 0x0002a00000067ab9 */ /* 0x000fc40000000800 */
[----:B------:R-:W-:-:S03]  /*5400*/  FMNMX.FTZ R58, R28, R59, !PT ;  /* 0x0000003b1c3a7209 */ /* 0x000fc60007810000 */
[----:B------:R-:W2:Y:S01]  /*5410*/  MUFU.TANH R26, R26 ;  /* 0x0000001a001a7308 */ /* 0x000ea20000002400 */
[----:B0-----:R-:W-:-:S04]  /*5420*/  FSEL R29, R29, -INF , P4 ;  /* 0xff8000001d1d7808 */ /* 0x001fc80002000000 */
[----:B------:R-:W-:-:S03]  /*5430*/  FMNMX.FTZ R59, R29, R58, !PT ;  /* 0x0000003a1d3b7209 */ /* 0x000fc60007810000 */
        /* <DEDUP_REMOVED lines=65> */
[----:B------:R-:W-:-:S03]  /*5850*/  FMNMX.FTZ R58, R53, R56, !PT ;  /* 0x00000038353a7209 */ /* 0x000fc60007810000 */
[----:B------:R-:W1:Y:S01]  /*5860*/  MUFU.TANH R50, R50 ;  /* 0x0000003200327308 */ /* 0x000e620000002400 */
[----:B--2---:R-:W-:Y:S01]  /*5870*/  FSEL R46, R46, -INF , P5 ;  /* 0xff8000002e2e7808 */ /* 0x004fe20002800000 */
[----:B------:R-:W2:Y:S06]  /*5880*/  SHFL.BFLY PT, R59, R58, 0x2, 0x1f ;  /* 0x0c401f003a3b7f89 */ /* 0x000eac00000e0000 */
[----:B------:R-:W3:Y:S01]  /*5890*/  MUFU.TANH R51, R51 ;  /* 0x0000003300337308 */ /* 0x000ee20000002400 */
[----:B0-----:R-:W-:-:S07]  /*58a0*/  FSEL R47, R47, -INF , P6 ;  /* 0xff8000002f2f7808 */ /* 0x001fce0003000000 */
[----:B------:R-:W0:Y:S01]  /*58b0*/  MUFU.TANH R54, R54 ;  /* 0x0000003600367308 */ /* 0x000e220000002400 */
[----:B-1----:R-:W-:-:S07]  /*58c0*/  FSEL R50, R50, -INF , P1 ;  /* 0xff80000032327808 */ /* 0x002fce0000800000 */
[----:B------:R-:W1:Y:S01]  /*58d0*/  MUFU.TANH R55, R55 ;  /* 0x0000003700377308 */ /* 0x000e620000002400 */
[----:B---3--:R-:W-:Y:S02]  /*58e0*/  FSEL R51, R51, -INF , P2 ;  /* 0xff80000033337808 */ /* 0x008fe40001000000 */
[----:B--2---:R-:W-:Y:S02]  /*58f0*/  FMNMX.FTZ R186, R58, R59, !PT ;  /* 0x0000003b3aba7209 */ /* 0x004fe40007810000 */
[----:B------:R-:W-:-:S03]  /*5900*/  FMNMX.FTZ R59, R26, R27, !PT ;  /* 0x0000001b1a3b7209 */ /* 0x000fc60007810000 */
[----:B------:R-:W2:Y:S01]  /*5910*/  SHFL.BFLY PT, R61, R186, 0x1, 0x1f ;  /* 0x0c201f00ba3d7f89 */ /* 0x000ea200000e0000 */
[----:B------:R-:W-:Y:S02]  /*5920*/  FMNMX.FTZ R56, R30, R59, !PT ;  /* 0x0000003b1e387209 */ /* 0x000fe40007810000 */
[----:B0-----:R-:W-:Y:S02]  /*5930*/  FSEL R54, R54, -INF , P3 ;  /* 0xff80000036367808 */ /* 0x001fe40001800000 */
[----:B------:R-:W-:-:S04]  /*5940*/  FMNMX.FTZ R59, R31, R56, !PT ;  /* 0x000000381f3b7209 */ /* 0x000fc80007810000 */
[----:B------:R-:W-:Y:S02]  /*5950*/  FMNMX.FTZ R56, R34, R59, !PT ;  /* 0x0000003b22387209 */ /* 0x000fe40007810000 */
[----:B-1----:R-:W-:Y:S02]  /*5960*/  FSEL R55, R55, -INF , P4 ;  /* 0xff80000037377808 */ /* 0x002fe40002000000 */
[----:B------:R-:W-:-:S04]  /*5970*/  FMNMX.FTZ R59, R35, R56, !PT ;  /* 0x00000038233b7209 */ /* 0x000fc80007810000 */
[----:B------:R-:W-:-:S04]  /*5980*/  FMNMX.FTZ R56, R38, R59, !PT ;  /* 0x0000003b26387209 */ /* 0x000fc80007810000 */
[----:B------:R-:W-:Y:S02]  /*5990*/  FMNMX.FTZ R59, R39, R56, !PT ;  /* 0x00000038273b7209 */ /* 0x000fe40007810000 */
[----:B--2---:R-:W-:Y:S02]  /*59a0*/  FMNMX.FTZ R186, R186, R61, !PT ;  /* 0x0000003dbaba7209 */ /* 0x004fe40007810000 */
[----:B------:R-:W-:Y:S02]  /*59b0*/  FMNMX.FTZ R56, R42, R59, !PT ;  /* 0x0000003b2a387209 */ /* 0x000fe40007810000 */
[C---:B------:R-:W-:Y:S01]  /*59c0*/  FSETP.NEU.FTZ.AND P5, PT, R186.reuse, -INF , PT ;  /* 0xff800000ba00780b */ /* 0x040fe20003fbd000 */
[----:B------:R-:W-:Y:S01]  /*59d0*/  FMUL.FTZ R58, R186, UR6 ;  /* 0x00000006ba3a7c20 */ /* 0x000fe20008410000 */
[----:B------:R-:W-:-:S04]  /*59e0*/  FMNMX.FTZ R59, R43, R56, !PT ;  /* 0x000000382b3b7209 */ /* 0x000fc80007810000 */
[----:B------:R-:W-:Y:S02]  /*59f0*/  FMNMX.FTZ R56, R46, R59, !PT ;  /* 0x0000003b2e387209 */ /* 0x000fe40007810000 */
[----:B------:R-:W-:Y:S02]  /*5a00*/  FSEL R58, R58, RZ, P5 ;  /* 0x000000ff3a3a7208 */ /* 0x000fe40002800000 */
[----:B------:R-:W-:-:S03]  /*5a10*/  FMNMX.FTZ R59, R47, R56, !PT ;  /* 0x000000382f3b7209 */ /* 0x000fc60007810000 */
[--C-:B------:R-:W-:Y:S01]  /*5a20*/  FFMA.FTZ R168, R24, UR6, -R58.reuse ;  /* 0x0000000618a87c23 */ /* 0x100fe2000801083a */
[----:B------:R-:W-:Y:S01]  /*5a30*/  FMNMX.FTZ R24, R50, R59, !PT ;  /* 0x0000003b32187209 */ /* 0x000fe20007810000 */
[--C-:B------:R-:W-:Y:S01]  /*5a40*/  FFMA.FTZ R169, R25, UR6, -R58.reuse ;  /* 0x0000000619a97c23 */ /* 0x100fe2000801083a */
[--C-:B------:R-:W-:Y:S01]  /*5a50*/  FFMA.FTZ R171, R29, UR6, -R58.reuse ;  /* 0x000000061dab7c23 */ /* 0x100fe2000801083a */
        /* <DEDUP_REMOVED lines=13> */
[--C-:B------:R-:W-:Y:S01]  /*5b30*/  FFMA.FTZ R181, R49, UR6, -R58.reuse ;  /* 0x0000000631b57c23 */ /* 0x100fe2000801083a */
[----:B------:R-:W0:Y:S01]  /*5b40*/  SHFL.BFLY PT, R25, R24, 0x2, 0x1f ;  /* 0x0c401f0018197f89 */ /* 0x000e2200000e0000 */
[--C-:B------:R-:W-:Y:S01]  /*5b50*/  FFMA.FTZ R182, R52, UR6, -R58.reuse ;  /* 0x0000000634b67c23 */ /* 0x100fe2000801083a */
[----:B------:R-:W-:Y:S01]  /*5b60*/  FFMA.FTZ R193, R53, UR6, -R58 ;  /* 0x0000000635c17c23 */ /* 0x000fe2000801083a */
[----:B------:R-:W-:Y:S08]  /*5b70*/  MUFU.EX2 R168, R168 ;  /* 0x000000a800a87308 */ /* 0x000ff00000000800 */
[----:B------:R-:W-:Y:S08]  /*5b80*/  MUFU.EX2 R169, R169 ;  /* 0x000000a900a97308 */ /* 0x000ff00000000800 */
[----:B------:R-:W-:Y:S01]  /*5b90*/  MUFU.EX2 R170, R170 ;  /* 0x000000aa00aa7308 */ /* 0x000fe20000000800 */
[----:B0-----:R-:W-:-:S07]  /*5ba0*/  FMNMX.FTZ R25, R24, R25, !PT ;  /* 0x0000001918197209 */ /* 0x001fce0007810000 */
[----:B------:R-:W0:Y:S01]  /*5bb0*/  MUFU.EX2 R171, R171 ;  /* 0x000000ab00ab7308 */ /* 0x000e220000000800 */
[----:B------:R-:W1:Y:S07]  /*5bc0*/  SHFL.BFLY PT, R24, R25, 0x1, 0x1f ;  /* 0x0c201f0019187f89 */ /* 0x000e6e00000e0000 */
[----:B------:R-:W-:Y:S08]  /*5bd0*/  MUFU.EX2 R172, R172 ;  /* 0x000000ac00ac7308 */ /* 0x000ff00000000800 */
[----:B------:R-:W2:Y:S01]  /*5be0*/  MUFU.EX2 R173, R173 ;  /* 0x000000ad00ad7308 */ /* 0x000ea20000000800 */
[----:B0-----:R-:W-:-:S07]  /*5bf0*/  F2FP.BF16.F32.PACK_AB R154, R171, R170 ;  /* 0x000000aaab9a723e */ /* 0x001fce00000010ff */
[----:B------:R-:W-:Y:S01]  /*5c00*/  MUFU.EX2 R174, R174 ;  /* 0x000000ae00ae7308 */ /* 0x000fe20000000800 */
[----:B-1----:R-:W-:-:S04]  /*5c10*/  FMNMX.FTZ R187, R25, R24, !PT ;  /* 0x0000001819bb7209 */ /* 0x002fc80007810000 */
[C---:B------:R-:W-:Y:S01]  /*5c20*/  FSETP.NEU.FTZ.AND P1, PT, R187.reuse, -INF , PT ;  /* 0xff800000bb00780b */ /* 0x040fe20003f3d000 */
[----:B------:R-:W-:Y:S02]  /*5c30*/  FMUL.FTZ R24, R187, UR6 ;  /* 0x00000006bb187c20 */ /* 0x000fe40008410000 */
[----:B------:R-:W0:Y:S01]  /*5c40*/  MUFU.EX2 R175, R175 ;  /* 0x000000af00af7308 */ /* 0x000e220000000800 */
[----:B--2---:R-:W-:Y:S02]  /*5c50*/  F2FP.BF16.F32.PACK_AB R156, R173, R172 ;  /* 0x000000acad9c723e */ /* 0x004fe400000010ff */
[----:B------:R-:W-:Y:S02]  /*5c60*/  FSEL R29, R24, RZ, P1 ;  /* 0x000000ff181d7208 */ /* 0x000fe40000800000 */
[CC--:B------:R-:W-:Y:S02]  /*5c70*/  LEA.HI R24, R57.reuse, R152.reuse, RZ, 0x4 ;  /* 0x0000009839187211 */ /* 0x0c0fe400078f20ff */
[----:B------:R-:W-:Y:S01]  /*5c80*/  LEA.HI R57, R57, R152, RZ, 0x5 ;  /* 0x0000009839397211 */ /* 0x000fe200078f28ff */
[--C-:B------:R-:W-:Y:S01]  /*5c90*/  FFMA.FTZ R183, R26, UR6, -R29.reuse ;  /* 0x000000061ab77c23 */ /* 0x100fe2000801081d */
[----:B------:R-:W-:Y:S01]  /*5ca0*/  LOP3.LUT R25, R24, 0xfffffff0, RZ, 0xc0, !PT ;  /* 0xfffffff018197812 */ /* 0x000fe200078ec0ff */
[----:B------:R-:W-:Y:S01]  /*5cb0*/  FFMA.FTZ R194, R27, UR6, -R29 ;  /* 0x000000061bc27c23 */ /* 0x000fe2000801081d */
[----:B------:R-:W-:Y:S01]  /*5cc0*/  SHF.R.U32.HI R24, RZ, 0x1, R24 ;  /* 0x00000001ff187819 */ /* 0x000fe20000011618 */
[----:B------:R-:W-:Y:S01]  /*5cd0*/  IMAD.SHL.U32 R57, R57, 0x20, RZ ;  /* 0x0000002039397824 */ /* 0x000fe200078e00ff */
[----:B------:R-:W-:Y:S01]  /*5ce0*/  ISETP.NE.AND P1, PT, R65, RZ, PT ;  /* 0x000000ff4100720c */ /* 0x000fe20003f25270 */
[----:B------:R-:W-:-:S02]  /*5cf0*/  IMAD.IADD R25, R152, 0x1, -R25 ;  /* 0x0000000198197824 */ /* 0x000fc400078e0a19 */
[--C-:B------:R-:W-:Y:S01]  /*5d00*/  FFMA.FTZ R195, R30, UR6, -R29.reuse ;  /* 0x000000061ec37c23 */ /* 0x100fe2000801081d */
[--C-:B------:R-:W-:Y:S01]  /*5d10*/  FFMA.FTZ R196, R31, UR6, -R29.reuse ;  /* 0x000000061fc47c23 */ /* 0x100fe2000801081d */
[----:B------:R-:W-:Y:S01]  /*5d20*/  LOP3.LUT R57, R57, 0x7ffffc00, RZ, 0xc0, !PT ;  /* 0x7ffffc0039397812 */ /* 0x000fe200078ec0ff */
[----:B------:R-:W-:Y:S01]  /*5d30*/  FFMA.FTZ R197, R34, UR6, -R29 ;  /* 0x0000000622c57c23 */ /* 0x000fe2000801081d */
[----:B------:R-:W-:Y:S01]  /*5d40*/  SHF.R.S32.HI R26, RZ, 0x1f, R25 ;  /* 0x0000001fff1a7819 */ /* 0x000fe20000011419 */
[--C-:B------:R-:W-:Y:S01]  /*5d50*/  FFMA.FTZ R198, R35, UR6, -R29.reuse ;  /* 0x0000000623c67c23 */ /* 0x100fe2000801081d */
[--C-:B------:R-:W-:Y:S01]  /*5d60*/  FFMA.FTZ R199, R38, UR6, -R29.reuse ;  /* 0x0000000626c77c23 */ /* 0x100fe2000801081d */
[--C-:B------:R-:W-:Y:S01]  /*5d70*/  FFMA.FTZ R200, R39, UR6, -R29.reuse ;  /* 0x0000000627c87c23 */ /* 0x100fe2000801081d */
[----:B------:R-:W-:Y:S01]  /*5d80*/  LEA.HI R26, R26, R25, RZ, 0x3 ;  /* 0x000000191a1a7211 */ /* 0x000fe200078f18ff */
[--C-:B------:R-:W-:Y:S01]  /*5d90*/  FFMA.FTZ R201, R42, UR6, -R29.reuse ;  /* 0x000000062ac97c23 */ /* 0x100fe2000801081d */
[--C-:B------:R-:W-:Y:S01]  /*5da0*/  FFMA.FTZ R202, R43, UR6, -R29.reuse ;  /* 0x000000062bca7c23 */ /* 0x100fe2000801081d */
[----:B------:R-:W-:Y:S01]  /*5db0*/  FFMA.FTZ R203, R46, UR6, -R29 ;  /* 0x000000062ecb7c23 */ /* 0x000fe2000801081d */
[C---:B------:R-:W-:Y:S01]  /*5dc0*/  LOP3.LUT R28, R26.reuse, 0xfffffff8, RZ, 0xc0, !PT ;  /* 0xfffffff81a1c7812 */ /* 0x040fe200078ec0ff */
[----:B------:R-:W-:-:S02]  /*5dd0*/  IMAD.SHL.U32 R26, R26, 0x40, RZ ;  /* 0x000000401a1a7824 */ /* 0x000fc400078e00ff */
[--C-:B------:R-:W-:Y:S01]  /*5de0*/  FFMA.FTZ R204, R47, UR6, -R29.reuse ;  /* 0x000000062fcc7c23 */ /* 0x100fe2000801081d */
[--C-:B------:R-:W-:Y:S01]  /*5df0*/  FFMA.FTZ R205, R50, UR6, -R29.reuse ;  /* 0x0000000632cd7c23 */ /* 0x100fe2000801081d */
[--C-:B------:R-:W-:Y:S01]  /*5e00*/  FFMA.FTZ R206, R51, UR6, -R29.reuse ;  /* 0x0000000633ce7c23 */ /* 0x100fe2000801081d */
[----:B------:R-:W-:Y:S01]  /*5e10*/  IMAD.IADD R28, R25, 0x1, -R28 ;  /* 0x00000001191c7824 */ /* 0x000fe200078e0a1c */
[----:B------:R-:W-:Y:S01]  /*5e20*/  LOP3.LUT R26, R26, 0x7ffffe00, RZ, 0xc0, !PT ;  /* 0x7ffffe001a1a7812 */ /* 0x000fe200078ec0ff */
[--C-:B------:R-:W-:Y:S01]  /*5e30*/  FFMA.FTZ R207, R54, UR6, -R29.reuse ;  /* 0x0000000636cf7c23 */ /* 0x100fe2000801081d */
[----:B------:R-:W-:Y:S01]  /*5e40*/  FFMA.FTZ R208, R55, UR6, -R29 ;  /* 0x0000000637d07c23 */ /* 0x000fe2000801081d */
[C---:B------:R-:W-:Y:S01]  /*5e50*/  IMAD.SHL.U32 R25, R28.reuse, 0x40, RZ ;  /* 0x000000401c197824 */ /* 0x040fe200078e00ff */
[----:B------:R-:W-:Y:S01]  /*5e60*/  MUFU.EX2 R183, R183 ;  /* 0x000000b700b77308 */ /* 0x000fe20000000800 */
[C---:B------:R-:W-:Y:S02]  /*5e70*/  LOP3.LUT P3, RZ, R28.reuse, 0x4, RZ, 0xc0, !PT ;  /* 0x000000041cff7812 */ /* 0x040fe4000786c0ff */
[----:B------:R-:W-:-:S02]  /*5e80*/  LOP3.LUT P2, RZ, R28, 0x2, RZ, 0xc0, !PT ;  /* 0x000000021cff7812 */ /* 0x000fc4000784c0ff */
[----:B------:R-:W-:Y:S02]  /*5e90*/  LOP3.LUT R25, R25, 0x1c0, RZ, 0xc0, !PT ;  /* 0x000001c019197812 */ /* 0x000fe400078ec0ff */
[----:B------:R-:W-:Y:S01]  /*5ea0*/  SEL R192, R192, 0xffffffe0, !P2 ;  /* 0xffffffe0c0c07807 */ /* 0x000fe20005000000 */
[----:B------:R-:W1:Y:S01]  /*5eb0*/  MUFU.EX2 R194, R194 ;  /* 0x000000c200c27308 */ /* 0x000e620000000800 */
[----:B------:R-:W-:Y:S02]  /*5ec0*/  LOP3.LUT R24, R25, 0x8, R24, 0xf8, !PT ;  /* 0x0000000819187812 */ /* 0x000fe400078ef818 */
[----:B------:R-:W-:Y:S02]  /*5ed0*/  SHF.R.U32.HI R25, RZ, 0x3, R25 ;  /* 0x00000003ff197819 */ /* 0x000fe40000011619 */
[----:B------:R-:W-:Y:S01]  /*5ee0*/  F2FP.BF16.F32.PACK_AB R152, R169, R168 ;  /* 0x000000a8a998723e */ /* 0x000fe200000010ff */
[----:B------:R-:W-:Y:S01]  /*5ef0*/  FADD.FTZ R169, R168, R169 ;  /* 0x000000a9a8a97221 */ /* 0x000fe20000010000 */
[----:B------:R-:W-:Y:S01]  /*5f00*/  LOP3.LUT R24, R24, R25, RZ, 0x3c, !PT ;  /* 0x0000001918187212 */ /* 0x000fe200078e3cff */
[----:B------:R-:W-:Y:S01]  /*5f10*/  MUFU.EX2 R195, R195 ;  /* 0x000000c300c37308 */ /* 0x000fe20000000800 */
[----:B0-----:R-:W-:Y:S01]  /*5f20*/  F2FP.BF16.F32.PACK_AB R158, R175, R174 ;  /* 0x000000aeaf9e723e */ /* 0x001fe200000010ff */
[----:B------:R-:W-:Y:S01]  /*5f30*/  FADD.FTZ R170, R170, R169 ;  /* 0x000000a9aaaa7221 */ /* 0x000fe20000010000 */
[----:B------:R-:W-:Y:S01]  /*5f40*/  IADD3 R57, R24, R26, R57 ;  /* 0x0000001a18397210 */ /* 0x000fe20007ffe039 */
[----:B------:R-:W-:Y:S01]  /*5f50*/  @!P1 VIADD R24, R184, 0x38840 ;  /* 0x00038840b8189836 */ /* 0x000fe20000000000 */
[----:B------:R-:W-:Y:S01]  /*5f60*/  PLOP3.LUT P2, PT, PT, PT, UP0, 0x80, 0x0 ;  /* 0x000000000000781c */ /* 0x000fe20003f4f008 */
[----:B------:R-:W-:-:S02]  /*5f70*/  FADD.FTZ R171, R171, R170 ;  /* 0x000000aaabab7221 */ /* 0x000fc40000010000 */
[----:B------:R-:W0:Y:S01]  /*5f80*/  MUFU.EX2 R196, R196 ;  /* 0x000000c400c47308 */ /* 0x000e220000000800 */
[----:B------:R-:W-:Y:S01]  /*5f90*/  @!P1 PRMT R24, RZ, 0x654, R24 ;  /* 0x00000654ff189816 */ /* 0x000fe20000000018 */
[----:B------:R-:W-:Y:S01]  /*5fa0*/  IMAD R189, R57, 0x2, R184 ;  /* 0x0000000239bd7824 */ /* 0x000fe200078e02b8 */
[----:B-1----:R-:W-:Y:S01]  /*5fb0*/  F2FP.BF16.F32.PACK_AB R153, R194, R183 ;  /* 0x000000b7c299723e */ /* 0x002fe200000010ff */
[----:B------:R-:W-:Y:S01]  /*5fc0*/  FADD.FTZ R194, R183, R194 ;  /* 0x000000c2b7c27221 */ /* 0x000fe20000010000 */
[----:B------:R1:W-:Y:S01]  /*5fd0*/  @!P1 SYNCS.ARRIVE.TRANS64.RED.A1T0 RZ, [R24+URZ], RZ ;  /* 0x000000ff18ff99a7 */ /* 0x0003e2000810043f */
[C---:B------:R-:W-:Y:S02]  /*5fe0*/  VIADD R191, R189.reuse, 0x36400 ;  /* 0x00036400bdbf7836 */ /* 0x040fe40000000000 */
[----:B------:R-:W-:Y:S01]  /*5ff0*/  FADD.FTZ R172, R172, R171 ;  /* 0x000000abacac7221 */ /* 0x000fe20000010000 */
[----:B------:R-:W-:Y:S01]  /*6000*/  MUFU.EX2 R197, R197 ;  /* 0x000000c500c57308 */ /* 0x000fe20000000800 */
[----:B------:R-:W-:-:S02]  /*6010*/  VIADD R190, R189, 0x36440 ;  /* 0x00036440bdbe7836 */ /* 0x000fc40000000000 */
[----:B------:R-:W-:Y:S02]  /*6020*/  @P3 VIADD R190, R191, 0xffffffc0 ;  /* 0xffffffc0bfbe3836 */ /* 0x000fe40000000000 */
[----:B------:R-:W-:Y:S01]  /*6030*/  FADD.FTZ R173, R173, R172 ;  /* 0x000000acadad7221 */ /* 0x000fe20000010000 */
[----:B------:R-:W-:Y:S02]  /*6040*/  IMAD.IADD R191, R191, 0x1, R192 ;  /* 0x00000001bfbf7824 */ /* 0x000fe400078e02c0 */
[----:B------:R-:W-:Y:S01]  /*6050*/  IMAD.IADD R192, R192, 0x1, R190 ;  /* 0x00000001c0c07824 */ /* 0x000fe200078e02be */
[----:B------:R-:W2:Y:S01]  /*6060*/  MUFU.EX2 R198, R198 ;  /* 0x000000c600c67308 */ /* 0x000ea20000000800 */
[----:B0-----:R-:W-:Y:S01]  /*6070*/  F2FP.BF16.F32.PACK_AB R155, R196, R195 ;  /* 0x000000c3c49b723e */ /* 0x001fe200000010ff */
[----:B------:R-:W-:Y:S01]  /*6080*/  BAR.SYNC.DEFER_BLOCKING 0xf, 0x100 ;  /* 0x03c4000000007b1d */ /* 0x000fe20000010000 */
[----:B------:R-:W-:Y:S01]  /*6090*/  FADD.FTZ R195, R195, R194 ;  /* 0x000000c2c3c37221 */ /* 0x000fe20000010000 */
[----:B------:R-:W-:-:S03]  /*60a0*/  FADD.FTZ R174, R174, R173 ;  /* 0x000000adaeae7221 */ /* 0x000fc60000010000 */
[----:B------:R-:W-:Y:S01]  /*60b0*/  FADD.FTZ R196, R196, R195 ;  /* 0x000000c3c4c47221 */ /* 0x000fe20000010000 */
[----:B------:R-:W-:Y:S01]  /*60c0*/  MUFU.EX2 R199, R199 ;  /* 0x000000c700c77308 */ /* 0x000fe20000000800 */
[----:B------:R-:W-:-:S07]  /*60d0*/  FADD.FTZ R175, R175, R174 ;  /* 0x000000aeafaf7221 */ /* 0x000fce0000010000 */
[----:B------:R-:W0:Y:S01]  /*60e0*/  MUFU.EX2 R200, R200 ;  /* 0x000000c800c87308 */ /* 0x000e220000000800 */
[----:B--2---:R-:W-:Y:S01]  /*60f0*/  F2FP.BF16.F32.PACK_AB R157, R198, R197 ;  /* 0x000000c5c69d723e */ /* 0x004fe200000010ff */
[----:B------:R-:W-:-:S04]  /*6100*/  FADD.FTZ R197, R197, R196 ;  /* 0x000000c4c5c57221 */ /* 0x000fc80000010000 */
[----:B------:R-:W-:Y:S02]  /*6110*/  FADD.FTZ R198, R198, R197 ;  /* 0x000000c5c6c67221 */ /* 0x000fe40000010000 */
[----:B------:R-:W-:Y:S01]  /*6120*/  MUFU.EX2 R176, R176 ;  /* 0x000000b000b07308 */ /* 0x000fe20000000800 */
[----:B------:R2:W-:Y:S07]  /*6130*/  STSM.16.M88.4 [R189+0x36400], R152 ;  /* 0x03640098bd007844 */ /* 0x0005ee0000000200 */
[----:B------:R-:W3:Y:S01]  /*6140*/  MUFU.EX2 R177, R177 ;  /* 0x000000b100b17308 */ /* 0x000ee20000000800 */
[----:B0-----:R-:W-:Y:S01]  /*6150*/  F2FP.BF16.F32.PACK_AB R159, R200, R199 ;  /* 0x000000c7c89f723e */ /* 0x001fe200000010ff */
[----:B------:R-:W-:-:S04]  /*6160*/  FADD.FTZ R199, R199, R198 ;  /* 0x000000c6c7c77221 */ /* 0x000fc80000010000 */
[----:B------:R0:W-:Y:S01]  /*6170*/  STSM.16.M88.4 [R191], R156 ;  /* 0x0000009cbf007844 */ /* 0x0001e20000000200 */
[----:B------:R-:W-:Y:S01]  /*6180*/  FADD.FTZ R200, R200, R199 ;  /* 0x000000c7c8c87221 */ /* 0x000fe20000010000 */
[----:B------:R-:W-:Y:S08]  /*6190*/  MUFU.EX2 R178, R178 ;  /* 0x000000b200b27308 */ /* 0x000ff00000000800 */
[----:B------:R-:W4:Y:S01]  /*61a0*/  MUFU.EX2 R179, R179 ;  /* 0x000000b300b37308 */ /* 0x000f220000000800 */
[----:B---3--:R-:W-:Y:S01]  /*61b0*/  F2FP.BF16.F32.PACK_AB R160, R177, R176 ;  /* 0x000000b0b1a0723e */ /* 0x008fe200000010ff */
[----:B------:R-:W-:-:S04]  /*61c0*/  FADD.FTZ R176, R176, R175 ;  /* 0x000000afb0b07221 */ /* 0x000fc80000010000 */
[----:B------:R-:W-:Y:S02]  /*61d0*/  FADD.FTZ R177, R177, R176 ;  /* 0x000000b0b1b17221 */ /* 0x000fe40000010000 */
[----:B------:R-:W-:Y:S08]  /*61e0*/  MUFU.EX2 R201, R201 ;  /* 0x000000c900c97308 */ /* 0x000ff00000000800 */
[----:B------:R-:W3:Y:S01]  /*61f0*/  MUFU.EX2 R202, R202 ;  /* 0x000000ca00ca7308 */ /* 0x000ee20000000800 */
[----:B----4-:R-:W-:Y:S01]  /*6200*/  F2FP.BF16.F32.PACK_AB R162, R179, R178 ;  /* 0x000000b2b3a2723e */ /* 0x010fe200000010ff */
[----:B------:R-:W-:-:S04]  /*6210*/  FADD.FTZ R178, R178, R177 ;  /* 0x000000b1b2b27221 */ /* 0x000fc80000010000 */
[----:B------:R-:W-:Y:S02]  /*6220*/  FADD.FTZ R179, R179, R178 ;  /* 0x000000b2b3b37221 */ /* 0x000fe40000010000 */
        /* <DEDUP_REMOVED lines=25> */
[----:B------:R-:W-:Y:S01]  /*63c0*/  FADD.FTZ R206, R206, R205 ;  /* 0x000000cdcece7221 */ /* 0x000fe20000010000 */
[----:B----4-:R-:W-:-:S03]  /*63d0*/  F2FP.BF16.F32.PACK_AB R167, R208, R207 ;  /* 0x000000cfd0a7723e */ /* 0x010fc600000010ff */
[----:B------:R-:W-:Y:S02]  /*63e0*/  FADD.FTZ R207, R207, R206 ;  /* 0x000000cecfcf7221 */ /* 0x000fe40000010000 */
[----:B------:R0:W-:Y:S01]  /*63f0*/  STSM.16.M88.4 [R192], R164 ;  /* 0x000000a4c0007844 */ /* 0x0001e20000000200 */
[----:B-1----:R-:W-:Y:S01]  /*6400*/  WARPGROUP.ARRIVE ;  /* 0x00000000000079c5 */ /* 0x002fe20000000000 */
[----:B------:R-:W-:-:S05]  /*6410*/  FADD.FTZ R194, R208, R207 ;  /* 0x000000cfd0c27221 */ /* 0x000fca0000010000 */
[----:B------:R-:W-:Y:S01]  /*6420*/  HGMMA.64x256x16.F32.BF16 R24, R152, gdesc[UR8].tnspB, RZ, !UPT, gsb0 ;  /* 0x43e0000898187df0 */ /* 0x000fe2000c0018ff */
[----:B------:R-:W-:Y:S01]  /*6430*/  R2UR UR10, R209 ;  /* 0x00000000d10a72ca */ /* 0x000fe200000e0000 */
[----:B------:R-:W-:Y:S01]  /*6440*/  UMOV UR11, 0x40000040 ;  /* 0x40000040000b7882 */ /* 0x000fe20000000000 */
[C---:B------:R-:W-:Y:S01]  /*6450*/  VIADD R209, R188.reuse, 0x100 ;  /* 0x00000100bcd17836 */ /* 0x040fe20000000000 */
[----:B------:R-:W-:Y:S02]  /*6460*/  WARPGROUP.DEPBAR.LE gsb0, 0x0 ;  /* 0x00008000000079c5 */ /* 0x000fe40000010000 */
[----:B------:R-:W-:Y:S01]  /*6470*/  WARPGROUP.ARRIVE ;  /* 0x00000000000079c5 */ /* 0x000fe20000000000 */
[----:B--2---:R-:W-:-:S15]  /*6480*/  VIADD R152, R188, 0x180 ;  /* 0x00000180bc987836 */ /* 0x004fde0000000000 */
[----:B------:R-:W-:-:S06]  /*6490*/  NOP ;  /* 0x0000000000007918 */ /* 0x000fcc0000000000 */
[----:B------:R-:W-:Y:S01]  /*64a0*/  HGMMA.64x256x16.F32.BF16 R24, R156, gdesc[UR8].tnspB, R24, gsb0 ;  /* 0x43e000089c187df0 */ /* 0x000fe20008001818 */
[----:B------:R-:W-:Y:S01]  /*64b0*/  R2UR UR10, R209 ;  /* 0x00000000d10a72ca */ /* 0x000fe200000e0000 */
[----:B------:R-:W-:Y:S01]  /*64c0*/  UMOV UR11, 0x40000040 ;  /* 0x40000040000b7882 */ /* 0x000fe20000000000 */
[----:B------:R-:W-:Y:S02]  /*64d0*/  WARPGROUP.DEPBAR.LE gsb0, 0x0 ;  /* 0x00008000000079c5 */ /* 0x000fe40000010000 */
[----:B------:R-:W-:-:S15]  /*64e0*/  WARPGROUP.ARRIVE ;  /* 0x00000000000079c5 */ /* 0x000fde0000000000 */
[----:B------:R-:W-:-:S08]  /*64f0*/  NOP ;  /* 0x0000000000007918 */ /* 0x000fd00000000000 */
[----:B------:R-:W-:Y:S01]  /*6500*/  HGMMA.64x256x16.F32.BF16 R24, R160, gdesc[UR8].tnspB, R24, gsb0 ;  /* 0x43e00008a0187df0 */ /* 0x000fe20008001818 */
[----:B------:R-:W-:Y:S01]  /*6510*/  R2UR UR10, R152 ;  /* 0x00000000980a72ca */ /* 0x000fe200000e0000 */
[----:B------:R-:W-:Y:S01]  /*6520*/  UMOV UR11, 0x40000040 ;  /* 0x40000040000b7882 */ /* 0x000fe20000000000 */
[----:B------:R-:W-:-:S05]  /*6530*/  @!P1 VIADD R152, R184, 0x38860 ;  /* 0x00038860b8989836 */ /* 0x000fca0000000000 */
[----:B------:R-:W-:Y:S01]  /*6540*/  @!P1 PRMT R152, RZ, 0x654, R152 ;  /* 0x00000654ff989816 */ /* 0x000fe20000000098 */
[----:B------:R-:W-:Y:S02]  /*6550*/  WARPGROUP.DEPBAR.LE gsb0, 0x0 ;  /* 0x00008000000079c5 */ /* 0x000fe40000010000 */
[----:B------:R-:W-:-:S15]  /*6560*/  WARPGROUP.ARRIVE ;  /* 0x00000000000079c5 */ /* 0x000fde0000000000 */
[----:B------:R-:W-:-:S02]  /*6570*/  NOP ;  /* 0x0000000000007918 */ /* 0x000fc40000000000 */
[----:B------:R-:W-:Y:S03]  /*6580*/  HGMMA.64x256x16.F32.BF16 R24, R164, gdesc[UR8].tnspB, R24, gsb0 ;  /* 0x43e00008a4187df0 */ /* 0x000fe60008001818 */
[----:B------:R-:W-:Y:S02]  /*6590*/  WARPGROUP.DEPBAR.LE gsb0, 0x0 ;  /* 0x00008000000079c5 */ /* 0x000fe40000010000 */
[----:B------:R-:W-:Y:S01]  /*65a0*/  @!PT LDS RZ, [RZ] ;  /* 0x00000000fffff984 */ /* 0x000fe20000000800 */
[----:B------:R-:W-:Y:S01]  /*65b0*/  @!PT LDS RZ, [RZ] ;  /* 0x00000000fffff984 */ /* 0x000fe20000000800 */
[----:B------:R-:W-:Y:S01]  /*65c0*/  @!PT LDS RZ, [RZ] ;  /* 0x00000000fffff984 */ /* 0x000fe20000000800 */
[----:B------:R-:W-:Y:S01]  /*65d0*/  @!PT LDS RZ, [RZ] ;  /* 0x00000000fffff984 */ /* 0x000fe20000000800 */
[----:B------:R1:W-:Y:S06]  /*65e0*/  MEMBAR.ALL.CTA ;  /* 0x0000000000007992 */ /* 0x0003ec0000008000 */
[----:B-1----:R-:W1:Y:S02]  /*65f0*/  FENCE.VIEW.ASYNC.S ;  /* 0x00000000000073c6 */ /* 0x002e640000000000 */
[----:B-1----:R-:W-:Y:S01]  /*6600*/  NOP ;  /* 0x0000000000007918 */ /* 0x002fe20000000000 */
[----:B------:R-:W-:Y:S06]  /*6610*/  BAR.ARV 0xe, 0x100 ;  /* 0x0384000000007b1d */ /* 0x000fec0000002000 */
[----:B------:R1:W-:Y:S02]  /*6620*/  @!P1 SYNCS.ARRIVE.TRANS64.RED.A1T0 RZ, [R152+URZ], RZ ;  /* 0x000000ff98ff99a7 */ /* 0x0003e4000810043f */
[----:B-1----:R-:W-:Y:S01]  /*6630*/  IMAD.MOV.U32 R152, RZ, RZ, RZ ;  /* 0x000000ffff987224 */ /* 0x002fe200078e00ff */
[----:B0-----:R-:W-:Y:S06]  /*6640*/  @!P2 BRA `(.L_x_3203) ;  /* 0x000000300050a947 */ /* 0x001fec0003800000 */
[----:B------:R-:W-:Y:S01]  /*6650*/  IMAD.MOV.U32 R196, RZ, RZ, RZ ;  /* 0x000000ffffc47224 */ /* 0x000fe200078e00ff */
[----:B------:R-:W-:Y:S01]  /*6660*/  ULDC UR60, c[0x0][0xad0] ;  /* 0x0002b400003c7ab9 */ /* 0x000fe20000000800 */
[----:B------:R-:W-:Y:S01]  /*6670*/  IMAD.U32 R198, RZ, RZ, UR61 ;  /* 0x0000003dffc67e24 */ /* 0x000fe2000f8e00ff */
[----:B------:R-:W-:-:S06]  /*6680*/  UMOV UR61, URZ ;  /* 0x0000003f003d7c82 */ /* 0x000fcc0008000000 */
.L_x_3212:
[----:B------:R-:W-:Y:S01]  /*6690*/  VIADD R197, R196, 0x1 ;  /* 0x00000001c4c57836 */ /* 0x000fe20000000000 */
[----:B------:R-:W-:Y:S02]  /*66a0*/  R2UR UR10, R198 ;  /* 0x00000000c60a72ca */ /* 0x000fe400000e0000 */
[----:B------:R-:W-:Y:S02]  /*66b0*/  R2UR UR7, R2 ;  /* 0x00000000020772ca */ /* 0x000fe400000e0000 */
[----:B------:R-:W-:-:S04]  /*66c0*/  ISETP.NE.AND P3, PT, R197, 0x2, PT ;  /* 0x00000002c500780c */ /* 0x000fc80003f65270 */
[----:B-1----:R-:W-:Y:S02]  /*66d0*/  SEL R152, RZ, 0x1, P3 ;  /* 0x00000001ff987807 */ /* 0x002fe40001800000 */
[----:B------:R-:W-:Y:S02]  /*66e0*/  SEL R197, R197, RZ, P3 ;  /* 0x000000ffc5c57207 */ /* 0x000fe40001800000 */
[----:B------:R-:W-:Y:S01]  /*66f0*/  R2UR UR6, R152 ;  /* 0x00000000980672ca */ /* 0x000fe200000e0000 */
[----:B------:R-:W-:Y:S01]  /*6700*/  IMAD.U32 R152, RZ, RZ, UR10 ;  /* 0x0000000aff987e24 */ /* 0x000fe2000f8e00ff */
[----:B------:R-:W-:-:S04]  /*6710*/  UIADD3 UR10, UR10, -0x1, URZ ;  /* 0xffffffff0a0a7890 */ /* 0x000fc8000fffe03f */
[----:B------:R-:W-:Y:S02]  /*6720*/  ISETP.GT.AND P2, PT, R152, UR7, PT ;  /* 0x0000000798007c0c */ /* 0x000fe4000bf44270 */
[----:B------:R-:W-:-:S05]  /*6730*/  IMAD.U32 R198, RZ, RZ, UR10 ;  /* 0x0000000affc67e24 */ /* 0x000fca000f8e00ff */
[----:B------:R-:W-:Y:S01]  /*6740*/  ULOP3.LUT UR61, UR61, UR6, URZ, 0x3c, !UPT ;  /* 0x000000063d3d7292 */ /* 0x000fe2000f8e3c3f */
[----:B------:R-:W-:Y:S11]  /*6750*/  @!P0 BRA `(.L_x_3204) ;  /* 0x0000000000048947 */ /* 0x000ff60003800000 */
[----:B------:R-:W-:Y:S01]  /*6760*/  BPT.TRAP 0x1 ;  /* 0x000000040000795c */ /* 0x000fe20000300000 */
.L_x_3204:
[----:B------:R-:W-:Y:S02]  /*6770*/  IMAD.U32 R200, RZ, RZ, UR61 ;  /* 0x0000003dffc87e24 */ /* 0x000fe4000f8e00ff */
[----:B------:R-:W-:-:S03]  /*6780*/  IMAD R195, R197, 0x8, R184 ;  /* 0x00000008c5c37824 */ /* 0x000fc600078e02b8 */
[----:B------:R-:W-:-:S04]  /*6790*/  SHF.L.U32 R200, R200, 0x1f, RZ ;  /* 0x0000001fc8c87819 */ /* 0x000fc800000006ff */
[----:B------:R0:W1:Y:S01]  /*67a0*/  SYNCS.PHASECHK.TRANS64.TRYWAIT P3, [R195+URZ+0x38830], R200 ;  /* 0x038830c8c30075a7 */ /* 0x000062000806017f */
[----:B------:R-:W-:Y:S05]  /*67b0*/  @!P0 BRA `(.L_x_3205) ;  /* 0x0000000000048947 */ /* 0x000fea0003800000 */
[----:B------:R-:W-:Y:S01]  /*67c0*/  BPT.TRAP 0x1 ;  /* 0x000000040000795c */ /* 0x000fe20000300000 */
.L_x_3205:
[----:B------:R-:W-:Y:S01]  /*67d0*/  IMAD R199, R197, 0x200, R4 ;  /* 0x00000200c5c77824 */ /* 0x000fe200078e0204 */
[----:B-1----:R-:W-:Y:S06]  /*67e0*/  @P3 BRA `(.L_x_3206) ;  /* 0x0000000000083947 */ /* 0x002fec0003800000 */
[----:B------:R-:W1:Y:S02]  /*67f0*/  SYNCS.PHASECHK.TRANS64.TRYWAIT P3, [R195+URZ+0x38830], R200 ;  /* 0x038830c8c30075a7 */ /* 0x000e64000806017f */
[----:B-1----:R-:W-:Y:S05]  /*6800*/  @!P3 BRA `(.L_x_3207) ;  /* 0x000000b800b8b947 */ /* 0x002fea0003800000 */
.L_x_3206:
[----:B------:R-:W-:Y:S01]  /*6810*/  R2UR UR6, R199 ;  /* 0x00000000c70672ca */ /* 0x000fe200000e0000 */
[----:B------:R-:W-:Y:S01]  /*6820*/  WARPGROUP.ARRIVE ;  /* 0x00000000000079c5 */ /* 0x000fe20000000000 */
[----:B------:R-:W-:Y:S01]  /*6830*/  MOV R201, UR17 ;  /* 0x0000001100c97c02 */ /* 0x000fe20008000f00 */
[----:B------:R-:W-:Y:S01]  /*6840*/  UMOV UR19, 0x40000040 ;  /* 0x4000004000137882 */ /* 0x000fe20000000000 */
[----:B------:R-:W-:Y:S01]  /*6850*/  MOV R202, UR16 ;  /* 0x0000001000ca7c02 */ /* 0x000fe20008000f00 */
[----:B------:R-:W-:Y:S01]  /*6860*/  UMOV UR15, 0x40000040 ;  /* 0x40000040000f7882 */ /* 0x000fe20000000000 */
[----:B------:R-:W-:Y:S01]  /*6870*/  R2UR UR16, R10 ;  /* 0x000000000a1072ca */ /* 0x000fe200000e0000 */
[----:B------:R-:W-:Y:S01]  /*6880*/  UMOV UR11, 0x40000040 ;  /* 0x40000040000b7882 */ /* 0x000fe20000000000 */
[----:B------:R-:W-:Y:S01]  /*6890*/  R2UR UR17, R11 ;  /* 0x000000000b1172ca */ /* 0x000fe200000e0000 */
[----:B------:R-:W-:Y:S01]  /*68a0*/  UMOV UR59, 0x40000040 ;  /* 0x40000040003b7882 */ /* 0x000fe20000000000 */
[----:B------:R-:W-:-:S02]  /*68b0*/  MOV R203, UR13 ;  /* 0x0000000d00cb7c02 */ /* 0x000fc40008000f00 */
[----:B------:R-:W-:Y:S01]  /*68c0*/  MOV R204, UR12 ;  /* 0x0000000c00cc7c02 */ /* 0x000fe20008000f00 */
[----:B------:R-:W-:Y:S01]  /*68d0*/  UMOV UR18, UR6 ;  /* 0x0000000600127c82 */ /* 0x000fe20008000000 */
[----:B------:R-:W-:Y:S02]  /*68e0*/  R2UR UR12, R12 ;  /* 0x000000000c0c72ca */ /* 0x000fe400000e0000 */
[----:B------:R-:W-:Y:S02]  /*68f0*/  R2UR UR13, R13 ;  /* 0x000000000d0d72ca */ /* 0x000fe400000e0000 */
[----:B------:R-:W-:Y:S02]  /*6900*/  MOV R205, UR9 ;  /* 0x0000000900cd7c02 */ /* 0x000fe40008000f00 */
[----:B------:R-:W-:Y:S01]  /*6910*/  MOV R206, UR8 ;  /* 0x0000000800ce7c02 */ /* 0x000fe20008000f00 */
[----:B------:R-:W-:Y:S01]  /*6920*/  HGMMA.64x64x16.F32.BF16 R152, gdesc[UR16], RZ, !UPT, gsb0 ;  /* 0x00e00000109879f0 */ /* 0x000fe2000c0018ff */
[----:B------:R-:W-:Y:S01]  /*6930*/  R2UR UR17, R201 ;  /* 0x00000000c91172ca */ /* 0x000fe200000e0000 */
[----:B------:R-:W-:Y:S01]  /*6940*/  VIADD R201, R199, 0x2 ;  /* 0x00000002c7c97836 */ /* 0x000fe20000000000 */
[----:B------:R-:W-:-:S02]  /*6950*/  R2UR UR8, R14 ;  /* 0x000000000e0872ca */ /* 0x000fc400000e0000 */
[----:B------:R-:W-:Y:S02]  /*6960*/  R2UR UR9, R15 ;  /* 0x000000000f0972ca */ /* 0x000fe400000e0000 */
[----:B------:R-:W-:Y:S01]  /*6970*/  R2UR UR6, R201 ;  /* 0x00000000c90672ca */ /* 0x000fe200000e0000 */
[C---:B------:R-:W-:Y:S01]  /*6980*/  VIADD R201, R199.reuse, 0x4 ;  /* 0x00000004c7c97836 */ /* 0x040fe20000000000 */
[----:B------:R-:W-:Y:S01]  /*6990*/  R2UR UR56, R16 ;  /* 0x00000000103872ca */ /* 0x000fe200000e0000 */
[----:B------:R-:W-:Y:S01]  /*69a0*/  VIADD R199, R199, 0x6 ;  /* 0x00000006c7c77836 */ /* 0x000fe20000000000 */
[----:B------:R-:W-:Y:S02]  /*69b0*/  R2UR UR57, R17 ;  /* 0x00000000113972ca */ /* 0x000fe400000e0000 */
[----:B------:R-:W-:-:S07]  /*69c0*/  R2UR UR16, R202 ;  /* 0x00000000ca1072ca */ /* 0x000fce00000e0000 */
[----:B------:R-:W-:Y:S01]  /*69d0*/  UMOV UR14, UR6 ;  /* 0x00000006000e7c82 */ /* 0x000fe20008000000 */
[----:B------:R-:W-:-:S13]  /*69e0*/  R2UR UR6, R201 ;  /* 0x00000000c90672ca */ /* 0x000fda00000e0000 */
[----:B------:R-:W-:Y:S01]  /*69f0*/  UMOV UR10, UR6 ;  /* 0x00000006000a7c82 */ /* 0x000fe20008000000 */
[----:B------:R-:W-:-:S13]  /*6a00*/  R2UR UR6, R199 ;  /* 0x00000000c70672ca */ /* 0x000fda00000e0000 */
[----:B------:R-:W-:Y:S01]  /*6a10*/  UMOV UR58, UR6 ;  /* 0x00000006003a7c82 */ /* 0x000fe20008000000 */
[----:B------:R-:W-:Y:S02]  /*6a20*/  WARPGROUP.DEPBAR.LE gsb0, 0x0 ;  /* 0x00008000000079c5 */ /* 0x000fe40000010000 */
[----:B------:R-:W-:-:S06]  /*6a30*/  WARPGROUP.ARRIVE ;  /* 0x00000000000079c5 */ /* 0x000fcc0000000000 */
[----:B------:R-:W-:Y:S01]  /*6a40*/  HGMMA.64x64x16.F32.BF16 R152, gdesc[UR12], R152, gsb0 ;  /* 0x00e000000c9879f0 */ /* 0x000fe20008001898 */
[----:B------:R-:W-:Y:S02]  /*6a50*/  R2UR UR13, R203 ;  /* 0x00000000cb0d72ca */ /* 0x000fe400000e0000 */
[----:B------:R-:W-:Y:S01]  /*6a60*/  R2UR UR12, R204 ;  /* 0x00000000cc0c72ca */ /* 0x000fe200000e0000 */
[----:B------:R-:W-:Y:S02]  /*6a70*/  WARPGROUP.DEPBAR.LE gsb0, 0x0 ;  /* 0x00008000000079c5 */ /* 0x000fe40000010000 */
[----:B------:R-:W-:-:S06]  /*6a80*/  WARPGROUP.ARRIVE ;  /* 0x00000000000079c5 */ /* 0x000fcc0000000000 */
[----:B------:R-:W-:Y:S01]  /*6a90*/  HGMMA.64x64x16.F32.BF16 R152, gdesc[UR8], R152, gsb0 ;  /* 0x00e00000089879f0 */ /* 0x000fe20008001898 */
[----:B------:R-:W-:Y:S02]  /*6aa0*/  R2UR UR9, R205 ;  /* 0x00000000cd0972ca */ /* 0x000fe400000e0000 */
[----:B------:R-:W-:Y:S01]  /*6ab0*/  R2UR UR8, R206 ;  /* 0x00000000ce0872ca */ /* 0x000fe200000e0000 */
[----:B------:R-:W-:Y:S02]  /*6ac0*/  WARPGROUP.DEPBAR.LE gsb0, 0x0 ;  /* 0x00008000000079c5 */ /* 0x000fe40000010000 */
[----:B------:R-:W-:-:S06]  /*6ad0*/  WARPGROUP.ARRIVE ;  /* 0x00000000000079c5 */ /* 0x000fcc0000000000 */
[----:B------:R-:W-:Y:S03]  /*6ae0*/  HGMMA.64x64x16.F32.BF16 R152, gdesc[UR56], R152, gsb0 ;  /* 0x00e00000389879f0 */ /* 0x000fe60008001898 */
[----:B------:R-:W-:Y:S02]  /*6af0*/  WARPGROUP.DEPBAR.LE gsb0, 0x0 ;  /* 0x00008000000079c5 */ /* 0x000fe40000010000 */
[----:B------:R-:W-:Y:S05]  /*6b00*/  @!P0 BRA `(.L_x_3208) ;  /* 0x0000000000048947 */ /* 0x000fea0003800000 */
[----:B------:R-:W-:Y:S01]  /*6b10*/  BPT.TRAP 0x1 ;  /* 0x000000040000795c */ /* 0x000fe20000300000 */
.L_x_3208:
[----:B------:R2:W3:Y:S01]  /*6b20*/  SYNCS.PHASECHK.TRANS64.TRYWAIT P3, [R195+URZ+0x38850], R200 ;  /* 0x038850c8c30075a7 */ /* 0x0004e2000806017f */
[----:B------:R-:W-:Y:S05]  /*6b30*/  @!P0 BRA `(.L_x_3209) ;  /* 0x0000000000048947 */ /* 0x000fea0003800000 */
[----:B------:R-:W-:Y:S01]  /*6b40*/  BPT.TRAP 0x1 ;  /* 0x000000040000795c */ /* 0x000fe20000300000 */
.L_x_3209:
[----:B---3--:R-:W-:Y:S05]  /*6b50*/  @P3 BRA `(.L_x_3210) ;  /* 0x0000000000083947 */ /* 0x008fea0003800000 */
[----:B------:R-:W3:Y:S02]  /*6b60*/  SYNCS.PHASECHK.TRANS64.TRYWAIT P3, [R195+URZ+0x38850], R200 ;  /* 0x038850c8c30075a7 */ /* 0x000ee4000806017f */
[----:B---3--:R-:W-:Y:S05]  /*6b70*/  @!P3 BRA `(.L_x_3211) ;  /* 0x000000b400f0b947 */ /* 0x008fea0003800000 */
.L_x_3210:
[----:B------:R-:W-:Y:S01]  /*6b80*/  IMAD R199, R197, 0x1000, R6 ;  /* 0x00001000c5c77824 */ /* 0x000fe200078e0206 */
[----:B0123--:R-:W-:Y:S01]  /*6b90*/  MOV R200, UR49 ;  /* 0x0000003100c87c02 */ /* 0x00ffe20008000f00 */
[----:B------:R-:W-:Y:S01]  /*6ba0*/  WARPGROUP.ARRIVE ;  /* 0x00000000000079c5 */ /* 0x000fe20000000000 */
[----:B------:R-:W-:Y:S01]  /*6bb0*/  MOV R201, UR48 ;  /* 0x0000003000c97c02 */ /* 0x000fe20008000f00 */
[----:B------:R-:W-:Y:S01]  /*6bc0*/  UMOV UR51, 0x40000040 ;  /* 0x4000004000337882 */ /* 0x000fe20000000000 */
[----:B------:R-:W-:Y:S01]  /*6bd0*/  R2UR UR6, R199 ;  /* 0x00000000c70672ca */ /* 0x000fe200000e0000 */
[----:B------:R-:W-:Y:S01]  /*6be0*/  UMOV UR55, 0x40000040 ;  /* 0x4000004000377882 */ /* 0x000fe20000000000 */
[----:B------:R-:W-:Y:S01]  /*6bf0*/  R2UR UR48, R18 ;  /* 0x00000000123072ca */ /* 0x000fe200000e0000 */
[----:B------:R-:W-:Y:S01]  /*6c00*/  UMOV UR59, 0x40000040 ;  /* 0x40000040003b7882 */ /* 0x000fe20000000000 */
[----:B------:R-:W-:Y:S01]  /*6c10*/  R2UR UR49, R19 ;  /* 0x00000000133172ca */ /* 0x000fe200000e0000 */
[----:B------:R-:W-:Y:S01]  /*6c20*/  UMOV UR7, 0x40000040 ;  /* 0x4000004000077882 */ /* 0x000fe20000000000 */
[----:B------:R-:W-:Y:S01]  /*6c30*/  MOV R202, UR53 ;  /* 0x0000003500ca7c02 */ /* 0x000fe20008000f00 */
[----:B------:R-:W-:Y:S01]  /*6c40*/  UMOV UR11, 0x40000040 ;  /* 0x40000040000b7882 */ /* 0x000fe20000000000 */
[----:B------:R-:W-:Y:S01]  /*6c50*/  MOV R203, UR52 ;  /* 0x0000003400cb7c02 */ /* 0x000fe20008000f00 */
[----:B------:R-:W-:Y:S01]  /*6c60*/  UMOV UR15, 0x40000040 ;  /* 0x40000040000f7882 */ /* 0x000fe20000000000 */
[----:B------:R-:W-:Y:S01]  /*6c70*/  R2UR UR52, R20 ;  /* 0x00000000143472ca */ /* 0x000fe200000e0000 */
[----:B------:R-:W-:Y:S01]  /*6c80*/  UMOV UR19, 0x40000040 ;  /* 0x4000004000137882 */ /* 0x000fe20000000000 */
[----:B------:R-:W-:Y:S01]  /*6c90*/  R2UR UR53, R21 ;  /* 0x00000000153572ca */ /* 0x000fe200000e0000 */
[----:B------:R-:W-:Y:S01]  /*6ca0*/  UMOV UR50, UR6 ;  /* 0x0000000600327c82 */ /* 0x000fe20008000000 */
[----:B------:R-:W-:Y:S01]  /*6cb0*/  R2UR UR56, R22 ;  /* 0x00000000163872ca */ /* 0x000fe200000e0000 */
[----:B------:R-:W-:Y:S01]  /*6cc0*/  UMOV UR23, 0x40000040 ;  /* 0x4000004000177882 */ /* 0x000fe20000000000 */
[----:B------:R-:W-:Y:S01]  /*6cd0*/  R2UR UR57, R23 ;  /* 0x00000000173972ca */ /* 0x000fe200000e0000 */
[----:B------:R-:W-:Y:S01]  /*6ce0*/  HGMMA.64x64x16.F32.BF16 R152, gdesc[UR48], R152, gsb0 ;  /* 0x00e00000309879f0 */ /* 0x000fe20008001898 */
[----:B------:R-:W-:Y:S01]  /*6cf0*/  R2UR UR49, R200 ;  /* 0x00000000c83172ca */ /* 0x000fe200000e0000 */
[C---:B------:R-:W-:Y:S01]  /*6d00*/  VIADD R200, R199.reuse, 0x2 ;  /* 0x00000002c7c87836 */ /* 0x040fe20000000000 */
[----:B------:R-:W-:Y:S01]  /*6d10*/  UMOV UR27, 0x40000040 ;  /* 0x40000040001b7882 */ /* 0x000fe20000000000 */
[----:B------:R-:W-:Y:S01]  /*6d20*/  UMOV UR31, 0x40000040 ;  /* 0x40000040001f7882 */ /* 0x000fe20000000000 */
[----:B------:R-:W-:Y:S01]  /*6d30*/  UMOV UR35, 0x40000040 ;  /* 0x4000004000237882 */ /* 0x000fe20000000000 */
[----:B------:R-:W-:Y:S01]  /*6d40*/  UMOV UR39, 0x40000040 ;  /* 0x4000004000277882 */ /* 0x000fe20000000000 */
[----:B------:R-:W-:Y:S01]  /*6d50*/  R2UR UR6, R200 ;  /* 0x00000000c80672ca */ /* 0x000fe200000e0000 */
[----:B------:R-:W-:Y:S01]  /*6d60*/  VIADD R200, R199, 0x4 ;  /* 0x00000004c7c87836 */ /* 0x000fe20000000000 */
[----:B------:R-:W-:Y:S01]  /*6d70*/  UMOV UR43, 0x40000040 ;  /* 0x40000040002b7882 */ /* 0x000fe20000000000 */
[----:B------:R-:W-:Y:S01]  /*6d80*/  UMOV UR47, 0x40000040 ;  /* 0x40000040002f7882 */ /* 0x000fe20000000000 */
[----:B------:R-:W-:Y:S01]  /*6d90*/  R2UR UR48, R201 ;  /* 0x00000000c93072ca */ /* 0x000fe200000e0000 */
[----:B------:R-:W-:Y:S01]  /*6da0*/  UMOV UR51, 0x40000040 ;  /* 0x4000004000337882 */ /* 0x000fe20000000000 */
[----:B------:R-:W0:Y:S01]  /*6db0*/  S2R R204, SR_TID.X ;  /* 0x0000000000cc7919 */ /* 0x000e220000002100 */
[----:B------:R-:W-:-:S02]  /*6dc0*/  VIADD R201, R199, 0x800 ;  /* 0x00000800c7c97836 */ /* 0x000fc40000000000 */
[----:B------:R-:W-:-:S04]  /*6dd0*/  IMAD R216, R197, 0x1000, R188 ;  /* 0x00001000c5d87824 */ /* 0x000fc800078e02bc */
[----:B------:R-:W-:Y:S01]  /*6de0*/  UMOV UR54, UR6 ;  /* 0x0000000600367c82 */ /* 0x000fe20008000000 */
[----:B------:R-:W-:Y:S01]  /*6df0*/  R2UR UR6, R200 ;  /* 0x00000000c80672ca */ /* 0x000fe200000e0000 */
[----:B------:R-:W-:Y:S02]  /*6e00*/  VIADD R200, R199, 0x6 ;  /* 0x00000006c7c87836 */ /* 0x000fe40000000000 */
[----:B------:R-:W-:-:S10]  /*6e10*/  VIADD R217, R216, 0x80 ;  /* 0x00000080d8d97836 */ /* 0x000fd40000000000 */
[----:B------:R-:W-:Y:S01]  /*6e20*/  UMOV UR58, UR6 ;  /* 0x00000006003a7c82 */ /* 0x000fe20008000000 */
[----:B------:R-:W-:Y:S01]  /*6e30*/  R2UR UR6, R200 ;  /* 0x00000000c80672ca */ /* 0x000fe200000e0000 */
[----:B------:R-:W-:-:S05]  /*6e40*/  VIADD R200, R199, 0x200 ;  /* 0x00000200c7c87836 */ /* 0x000fca0000000000 */
[----:B------:R-:W-:Y:S01]  /*6e50*/  R2UR UR10, R200 ;  /* 0x00000000c80a72ca */ /* 0x000fe200000e0000 */
[----:B------:R-:W-:Y:S01]  /*6e60*/  VIADD R200, R199, 0x202 ;  /* 0x00000202c7c87836 */ /* 0x000fe20000000000 */
[----:B0-----:R-:W-:-:S04]  /*6e70*/  SHF.R.U32.HI R204, RZ, 0x7, R204 ;  /* 0x00000007ffcc7819 */ /* 0x001fc800000116cc */
[----:B------:R-:W-:Y:S01]  /*6e80*/  R2UR UR14, R200 ;  /* 0x00000000c80e72ca */ /* 0x000fe200000e0000 */
[----:B------:R-:W-:-:S05]  /*6e90*/  VIADD R200, R199, 0x204 ;  /* 0x00000204c7c87836 */ /* 0x000fca0000000000 */
[----:B------:R-:W-:Y:S01]  /*6ea0*/  R2UR UR18, R200 ;  /* 0x00000000c81272ca */ /* 0x000fe200000e0000 */
[----:B------:R-:W-:-:S05]  /*6eb0*/  VIADD R200, R199, 0x206 ;  /* 0x00000206c7c87836 */ /* 0x000fca0000000000 */
[----:B------:R-:W-:Y:S01]  /*6ec0*/  R2UR UR22, R200 ;  /* 0x00000000c81672ca */ /* 0x000fe200000e0000 */
[----:B------:R-:W-:-:S05]  /*6ed0*/  VIADD R200, R199, 0x400 ;  /* 0x00000400c7c87836 */ /* 0x000fca0000000000 */
[----:B------:R-:W-:Y:S01]  /*6ee0*/  R2UR UR26, R200 ;  /* 0x00000000c81a72ca */ /* 0x000fe200000e0000 */
[----:B------:R-:W-:-:S05]  /*6ef0*/  VIADD R200, R199, 0x402 ;  /* 0x00000402c7c87836 */ /* 0x000fca0000000000 */
[----:B------:R-:W-:Y:S01]  /*6f00*/  R2UR UR30, R200 ;  /* 0x00000000c81e72ca */ /* 0x000fe200000e0000 */
[C---:B------:R-:W-:Y:S01]  /*6f10*/  VIADD R200, R199.reuse, 0x404 ;  /* 0x00000404c7c87836 */ /* 0x040fe20000000000 */
[----:B------:R-:W-:Y:S02]  /*6f20*/  WARPGROUP.DEPBAR.LE gsb0, 0x0 ;  /* 0x00008000000079c5 */ /* 0x000fe40000010000 */
[----:B------:R-:W-:Y:S02]  /*6f30*/  WARPGROUP.ARRIVE ;  /* 0x00000000000079c5 */ /* 0x000fe40000000000 */
[----:B------:R-:W-:Y:S01]  /*6f40*/  R2UR UR34, R200 ;  /* 0x00000000c82272ca */ /* 0x000fe200000e0000 */
[----:B------:R-:W-:-:S03]  /*6f50*/  VIADD R200, R199, 0x406 ;  /* 0x00000406c7c87836 */ /* 0x000fc60000000000 */
[----:B------:R-:W-:Y:S02]  /*6f60*/  HGMMA.64x64x16.F32.BF16 R152, gdesc[UR52], R152, gsb0 ;  /* 0x00e00000349879f0 */ /* 0x000fe40008001898 */
[----:B------:R-:W-:Y:S01]  /*6f70*/  R2UR UR38, R200 ;  /* 0x00000000c82672ca */ /* 0x000fe200000e0000 */
[----:B------:R-:W-:Y:S01]  /*6f80*/  VIADD R200, R199, 0x600 ;  /* 0x00000600c7c87836 */ /* 0x000fe20000000000 */
[----:B------:R-:W-:Y:S01]  /*6f90*/  R2UR UR53, R202 ;  /* 0x00000000ca3572ca */ /* 0x000fe200000e0000 */
[----:B------:R-:W-:Y:S01]  /*6fa0*/  UMOV UR55, 0x40000040 ;  /* 0x4000004000377882 */ /* 0x000fe20000000000 */
[----:B------:R-:W-:Y:S02]  /*6fb0*/  R2UR UR52, R203 ;  /* 0x00000000cb3472ca */ /* 0x000fe400000e0000 */
[----:B------:R-:W-:Y:S01]  /*6fc0*/  R2UR UR42, R200 ;  /* 0x00000000c82a72ca */ /* 0x000fe200000e0000 */
[----:B------:R-:W-:-:S05]  /*6fd0*/  VIADD R200, R199, 0x602 ;  /* 0x00000602c7c87836 */ /* 0x000fca0000000000 */
[----:B------:R-:W-:Y:S01]  /*6fe0*/  R2UR UR46, R200 ;  /* 0x00000000c82e72ca */ /* 0x000fe200000e0000 */
[----:B------:R-:W-:-:S05]  /*6ff0*/  VIADD R200, R199, 0x604 ;  /* 0x00000604c7c87836 */ /* 0x000fca0000000000 */
[----:B------:R-:W-:Y:S01]  /*7000*/  R2UR UR50, R200 ;  /* 0x00000000c83272ca */ /* 0x000fe200000e0000 */
[----:B------:R-:W-:-:S05]  /*7010*/  VIADD R200, R199, 0x606 ;  /* 0x00000606c7c87836 */ /* 0x000fca0000000000 */
[----:B------:R-:W-:Y:S02]  /*7020*/  R2UR UR54, R200 ;  /* 0x00000000c83672ca */ /* 0x000fe400000e0000 */
[----:B------:R0:W1:Y:S02]  /*7030*/  SHFL.IDX PT, R200, R204, RZ, 0x1f ;  /* 0x00001fffccc87589 */ /* 0x00006400000e0000 */
[----:B0-----:R-:W-:Y:S01]  /*7040*/  IMAD.MOV.U32 R204, RZ, RZ, 0x4 ;  /* 0x00000004ffcc7424 */ /* 0x001fe200078e00ff */
[----:B-1----:R-:W-:-:S04]  /*7050*/  ISETP.GT.AND P3, PT, R200, 0x7f, PT ;  /* 0x0000007fc800780c */ /* 0x002fc80003f64270 */
[----:B------:R-:W-:-:S05]  /*7060*/  SEL R200, RZ, 0x2, !P3 ;  /* 0x00000002ffc87807 */ /* 0x000fca0005800000 */
[----:B------:R-:W-:Y:S02]  /*7070*/  IMAD.IADD R202, R7, 0x1, R200 ;  /* 0x0000000107ca7824 */ /* 0x000fe400078e02c8 */
        /* <DEDUP_REMOVED lines=8> */
[C---:B------:R-:W-:Y:S02]  /*7100*/  SEL R202, R204.reuse, 0x2, P3 ;  /* 0x00000002ccca7807 */ /* 0x040fe40001800000 */
[----:B------:R-:W-:-:S03]  /*7110*/  SEL R204, R204, 0x6, !P3 ;  /* 0x00000006cccc7807 */ /* 0x000fc60005800000 */
[--C-:B------:R-:W-:Y:S02]  /*7120*/  IMAD.IADD R203, R7, 0x1, R202.reuse ;  /* 0x0000000107cb7824 */ /* 0x100fe400078e02ca */
[C---:B------:R-:W-:Y:S02]  /*7130*/  IMAD.IADD R205, R201.reuse, 0x1, R202 ;  /* 0x00000001c9cd7824 */ /* 0x040fe400078e02ca */
[----:B------:R-:W-:Y:S01]  /*7140*/  IMAD.IADD R201, R201, 0x1, R204 ;  /* 0x00000001c9c97824 */ /* 0x000fe200078e02cc */
[----:B------:R-:W-:Y:S02]  /*7150*/  WARPGROUP.DEPBAR.LE gsb0, 0x0 ;  /* 0x00008000000079c5 */ /* 0x000fe40000010000 */
[----:B------:R-:W-:-:S06]  /*7160*/  WARPGROUP.ARRIVE ;  /* 0x00000000000079c5 */ /* 0x000fcc0000000000 */
[----:B------:R-:W-:Y:S01]  /*7170*/  HGMMA.64x64x16.F32.BF16 R152, gdesc[UR4], R152, gsb0 ;  /* 0x00e00000049879f0 */ /* 0x000fe20008001898 */
[----:B------:R-:W-:Y:S02]  /*7180*/  ULDC UR7, c[0x0][0xa80] ;  /* 0x0002a00000077ab9 */ /* 0x000fe40000000800 */
[----:B------:R-:W-:Y:S01]  /*7190*/  UMOV UR6, UR7 ;  /* 0x0000000700067c82 */ /* 0x000fe20008000000 */
        /* <DEDUP_REMOVED lines=69> */
[----:B------:R-:W-:Y:S02]  /*75f0*/  IMAD.IADD R203, R8, 0x1, R200 ;  /* 0x0000000108cb7824 */ /* 0x000fe400078e02c8 */
        /* <DEDUP_REMOVED lines=8> */
[----:B------:R-:W-:Y:S02]  /*7680*/  IMAD.IADD R203, R8, 0x1, R202 ;  /* 0x0000000108cb7824 */ /* 0x000fe400078e02ca */
        /* <DEDUP_REMOVED lines=108> */
[----:B------:R-:W-:Y:S02]  /*7d50*/  LOP3.LUT R201, R201, 0x1e00, RZ, 0xc0, !PT ;  /* 0x00001e00c9c97812 */ /* 0x000fe400078ec0ff */
[----:B------:R-:W-:Y:S02]  /*7d60*/  ISETP.NE.AND P3, PT, R0, RZ, PT ;  /* 0x000000ff0000720c */ /* 0x000fe40003f65270 */
[----:B------:R-:W-:-:S02]  /*7d70*/  IADD3 R202, R200, R201, R5 ;  /* 0x000000c9c8ca7210 */ /* 0x000fc40007ffe005 */
        /* <DEDUP_REMOVED lines=37> */
[----:B------:R-:W-:-:S05]  /*7fd0*/  FMUL.FTZ R165, R179, UR60 ;  /* 0x0000003cb3a57c20 */ /* 0x000fca0008410000 */
[----:B------:R-:W0:Y:S01]  /*7fe0*/  MUFU.TANH R202, R202 ;  /* 0x000000ca00ca7308 */ /* 0x000e220000002400 */
[----:B-1----:R-:W-:-:S07]  /*7ff0*/  FMNMX.FTZ R156, R200, R157, !PT ;  /* 0x0000009dc89c7209 */ /* 0x002fce0007810000 */
[----:B------:R-:W1:Y:S01]  /*8000*/  MUFU.TANH R203, R203 ;  /* 0x000000cb00cb7308 */ /* 0x000e620000002400 */
[----:B--2---:R-:W-:-:S07]  /*8010*/  FMNMX.FTZ R157, R201, R156, !PT ;  /* 0x0000009cc99d7209 */ /* 0x004fce0007810000 */
[----:B------:R-:W2:Y:S01]  /*8020*/  MUFU.TANH R204, R204 ;  /* 0x000000cc00cc7308 */ /* 0x000ea20000002400 */
[----:B0-----:R-:W-:-:S07]  /*8030*/  FMNMX.FTZ R156, R202, R157, !PT ;  /* 0x0000009dca9c7209 */ /* 0x001fce0007810000 */
        /* <DEDUP_REMOVED lines=19> */
[----:B0-----:R-:W-:Y:S01]  /*8170*/  FMNMX.FTZ R158, R212, R157, !PT ;  /* 0x0000009dd49e7209 */ /* 0x001fe20007810000 */
[----:B------:R-:W-:-:S06]  /*8180*/  FMUL.FTZ R157, R163, UR60 ;  /* 0x0000003ca39d7c20 */ /* 0x000fcc0008410000 */
[----:B------:R-:W0:Y:S01]  /*8190*/  MUFU.TANH R207, R207 ;  /* 0x000000cf00cf7308 */ /* 0x000e220000002400 */
[----:B-1----:R-:W-:Y:S01]  /*81a0*/  FMNMX.FTZ R159, R213, R158, !PT ;  /* 0x0000009ed59f7209 */ /* 0x002fe20007810000 */
[----:B------:R-:W-:-:S06]  /*81b0*/  FMUL.FTZ R158, R166, UR60 ;  /* 0x0000003ca69e7c20 */ /* 0x000fcc0008410000 */
[----:B------:R-:W1:Y:S01]  /*81c0*/  MUFU.TANH R152, R152 ;  /* 0x0000009800987308 */ /* 0x000e620000002400 */
[----:B--2---:R-:W-:Y:S01]  /*81d0*/  FMNMX.FTZ R160, R214, R159, !PT ;  /* 0x0000009fd6a07209 */ /* 0x004fe20007810000 */
[----:B------:R-:W-:-:S06]  /*81e0*/  FMUL.FTZ R159, R167, UR60 ;  /* 0x0000003ca79f7c20 */ /* 0x000fcc0008410000 */
[----:B------:R-:W2:Y:S01]  /*81f0*/  MUFU.TANH R153, R153 ;  /* 0x0000009900997308 */ /* 0x000ea20000002400 */
[----:B0-----:R-:W-:Y:S01]  /*8200*/  FMNMX.FTZ R164, R207, R160, !PT ;  /* 0x000000a0cfa47209 */ /* 0x001fe20007810000 */
[----:B------:R-:W-:-:S04]  /*8210*/  FMUL.FTZ R160, R170, UR60 ;  /* 0x0000003caaa07c20 */ /* 0x000fc80008410000 */
[----:B------:R-:W0:Y:S02]  /*8220*/  SHFL.BFLY PT, R163, R164, 0x2, 0x1f ;  /* 0x0c401f00a4a37f89 */ /* 0x000e2400000e0000 */
[----:B------:R-:W3:Y:S01]  /*8230*/  MUFU.TANH R154, R154 ;  /* 0x0000009a009a7308 */ /* 0x000ee20000002400 */
[----:B-1----:R-:W-:-:S07]  /*8240*/  FMNMX.FTZ R166, R152, R187, !PT ;  /* 0x000000bb98a67209 */ /* 0x002fce0007810000 */
[----:B------:R-:W1:Y:S01]  /*8250*/  MUFU.TANH R155, R155 ;  /* 0x0000009b009b7308 */ /* 0x000e620000002400 */
[----:B--2---:R-:W-:Y:S01]  /*8260*/  FMNMX.FTZ R167, R153, R166, !PT ;  /* 0x000000a699a77209 */ /* 0x004fe20007810000 */
[----:B------:R-:W-:-:S06]  /*8270*/  FMUL.FTZ R166, R182, UR60 ;  /* 0x0000003cb6a67c20 */ /* 0x000fcc0008410000 */
[----:B------:R-:W2:Y:S01]  /*8280*/  MUFU.TANH R156, R156 ;  /* 0x0000009c009c7308 */ /* 0x000ea20000002400 */
[----:B---3--:R-:W-:Y:S02]  /*8290*/  FMNMX.FTZ R168, R154, R167, !PT ;  /* 0x000000a79aa87209 */ /* 0x008fe40007810000 */
[----:B0-----:R-:W-:Y:S01]  /*82a0*/  FMNMX.FTZ R169, R164, R163, !PT ;  /* 0x000000a3a4a97209 */ /* 0x001fe20007810000 */
[----:B------:R-:W-:-:S04]  /*82b0*/  FMUL.FTZ R163, R175, UR60 ;  /* 0x0000003cafa37c20 */ /* 0x000fc80008410000 */
[----:B------:R-:W0:Y:S01]  /*82c0*/  MUFU.TANH R157, R157 ;  /* 0x0000009d009d7308 */ /* 0x000e220000002400 */
[----:B-1----:R-:W-:Y:S01]  /*82d0*/  FMNMX.FTZ R167, R155, R168, !PT ;  /* 0x000000a89ba77209 */ /* 0x002fe20007810000 */
[----:B------:R-:W-:Y:S01]  /*82e0*/  FMUL.FTZ R164, R178, UR60 ;  /* 0x0000003cb2a47c20 */ /* 0x000fe20008410000 */
[----:B------:R-:W1:Y:S05]  /*82f0*/  SHFL.BFLY PT, R170, R169, 0x1, 0x1f ;  /* 0x0c201f00a9aa7f89 */ /* 0x000e6a00000e0000 */
[----:B------:R-:W3:Y:S01]  /*8300*/  MUFU.TANH R158, R158 ;  /* 0x0000009e009e7308 */ /* 0x000ee20000002400 */
[----:B--2---:R-:W-:Y:S01]  /*8310*/  FMNMX.FTZ R168, R156, R167, !PT ;  /* 0x000000a79ca87209 */ /* 0x004fe20007810000 */
[----:B------:R-:W-:-:S06]  /*8320*/  FMUL.FTZ R167, R183, UR60 ;  /* 0x0000003cb7a77c20 */ /* 0x000fcc0008410000 */
[----:B------:R-:W2:Y:S01]  /*8330*/  MUFU.TANH R159, R159 ;  /* 0x0000009f009f7308 */ /* 0x000ea20000002400 */
[----:B0-----:R-:W-:-:S07]  /*8340*/  FMNMX.FTZ R171, R157, R168, !PT ;  /* 0x000000a89dab7209 */ /* 0x001fce0007810000 */
[----:B------:R-:W0:Y:S01]  /*8350*/  MUFU.TANH R160, R160 ;  /* 0x000000a000a07308 */ /* 0x000e220000002400 */
[----:B---3--:R-:W-:Y:S02]  /*8360*/  FMNMX.FTZ R168, R158, R171, !PT ;  /* 0x000000ab9ea87209 */ /* 0x008fe40007810000 */
[----:B-1----:R-:W-:-:S05]  /*8370*/  FMNMX.FTZ R169, R169, R170, !PT ;  /* 0x000000aaa9a97209 */ /* 0x002fca0007810000 */
[----:B------:R-:W1:Y:S01]  /*8380*/  MUFU.TANH R161, R161 ;  /* 0x000000a100a17308 */ /* 0x000e620000002400 */
[----:B------:R-:W-:Y:S01]  /*8390*/  FADD.FTZ R170, -R169, R186 ;  /* 0x000000baa9aa7221 */ /* 0x000fe20000010100 */
[----:B--2---:R-:W-:Y:S01]  /*83a0*/  FMNMX.FTZ R171, R159, R168, !PT ;  /* 0x000000a89fab7209 */ /* 0x004fe20007810000 */
[----:B------:R-:W-:Y:S02]  /*83b0*/  FMUL.FTZ R215, R169, UR6 ;  /* 0x00000006a9d77c20 */ /* 0x000fe40008410000 */
[----:B------:R-:W-:Y:S02]  /*83c0*/  FMUL.FTZ R174, R170, UR6 ;  /* 0x00000006aaae7c20 */ /* 0x000fe40008410000 */
[--C-:B------:R-:W-:Y:S01]  /*83d0*/  FFMA.FTZ R200, R200, UR6, -R215.reuse ;  /* 0x00000006c8c87c23 */ /* 0x100fe200080108d7 */
[----:B------:R-:W2:Y:S01]  /*83e0*/  MUFU.TANH R162, R162 ;  /* 0x000000a200a27308 */ /* 0x000ea20000002400 */
[----:B0-----:R-:W-:Y:S01]  /*83f0*/  FMNMX.FTZ R170, R160, R171, !PT ;  /* 0x000000aba0aa7209 */ /* 0x001fe20007810000 */
[--C-:B------:R-:W-:Y:S01]  /*8400*/  FFMA.FTZ R171, R199, UR6, -R215.reuse ;  /* 0x00000006c7ab7c23 */ /* 0x100fe200080108d7 */
[--C-:B------:R-:W-:Y:S01]  /*8410*/  FFMA.FTZ R201, R201, UR6, -R215.reuse ;  /* 0x00000006c9c97c23 */ /* 0x100fe200080108d7 */
[--C-:B------:R-:W-:Y:S01]  /*8420*/  FFMA.FTZ R214, R214, UR6, -R215.reuse ;  /* 0x00000006d6d67c23 */ /* 0x100fe200080108d7 */
[--C-:B------:R-:W-:Y:S01]  /*8430*/  FFMA.FTZ R175, R204, UR6, -R215.reuse ;  /* 0x00000006ccaf7c23 */ /* 0x100fe200080108d7 */
[--C-:B------:R-:W-:Y:S01]  /*8440*/  FFMA.FTZ R176, R205, UR6, -R215.reuse ;  /* 0x00000006cdb07c23 */ /* 0x100fe200080108d7 */
[--C-:B------:R-:W-:Y:S01]  /*8450*/  FFMA.FTZ R177, R206, UR6, -R215.reuse ;  /* 0x00000006ceb17c23 */ /* 0x100fe200080108d7 */
[----:B------:R-:W0:Y:S01]  /*8460*/  MUFU.TANH R163, R163 ;  /* 0x000000a300a37308 */ /* 0x000e220000002400 */
[----:B-1----:R-:W-:Y:S01]  /*8470*/  FMNMX.FTZ R173, R161, R170, !PT ;  /* 0x000000aaa1ad7209 */ /* 0x002fe20007810000 */
[--C-:B------:R-:W-:Y:S01]  /*8480*/  FFMA.FTZ R178, R208, UR6, -R215.reuse ;  /* 0x00000006d0b27c23 */ /* 0x100fe200080108d7 */
[--C-:B------:R-:W-:Y:S01]  /*8490*/  FFMA.FTZ R181, R211, UR6, -R215.reuse ;  /* 0x00000006d3b57c23 */ /* 0x100fe200080108d7 */
[--C-:B------:R-:W-:Y:S01]  /*84a0*/  FFMA.FTZ R182, R212, UR6, -R215.reuse ;  /* 0x00000006d4b67c23 */ /* 0x100fe200080108d7 */
[----:B------:R-:W-:-:S03]  /*84b0*/  FFMA.FTZ R183, R213, UR6, -R215 ;  /* 0x00000006d5b77c23 */ /* 0x000fc600080108d7 */
        /* <DEDUP_REMOVED lines=8> */
[----:B------:R0:W2:Y:S08]  /*8540*/  MUFU.EX2 R168, R174 ;  /* 0x000000ae00a87308 */ /* 0x0000b00000000800 */
[----:B------:R3:W-:Y:S01]  /*8550*/  MUFU.EX2 R170, R200 ;  /* 0x000000c800aa7308 */ /* 0x0007e20000000800 */
[----:B0-----:R-:W-:Y:S01]  /*8560*/  FMNMX.FTZ R174, R166, R173, !PT ;  /* 0x000000ada6ae7209 */ /* 0x001fe20007810000 */
[----:B------:R-:W-:-:S03]  /*8570*/  FFMA.FTZ R173, R202, UR6, -R215 ;  /* 0x00000006caad7c23 */ /* 0x000fc600080108d7 */
[----:B-1----:R-:W-:Y:S01]  /*8580*/  FMNMX.FTZ R179, R167, R174, !PT ;  /* 0x000000aea7b37209 */ /* 0x002fe20007810000 */
[--C-:B------:R-:W-:Y:S02]  /*8590*/  FFMA.FTZ R174, R203, UR6, -R215.reuse ;  /* 0x00000006cbae7c23 */ /* 0x100fe400080108d7 */
[----:B------:R0:W-:Y:S01]  /*85a0*/  MUFU.EX2 R172, R201 ;  /* 0x000000c900ac7308 */ /* 0x0001e20000000800 */
[-C--:B--2---:R-:W-:Y:S01]  /*85b0*/  FMUL.FTZ R24, R24, R168.reuse ;  /* 0x000000a818187220 */ /* 0x084fe20000410000 */
[----:B------:R-:W1:Y:S01]  /*85c0*/  SHFL.BFLY PT, R180, R179, 0x2, 0x1f ;  /* 0x0c401f00b3b47f89 */ /* 0x000e6200000e0000 */
        /* <DEDUP_REMOVED lines=13> */
[----:B------:R-:W2:Y:S01]  /*86a0*/  MUFU.EX2 R173, R173 ;  /* 0x000000ad00ad7308 */ /* 0x000ea20000000800 */
        /* <DEDUP_REMOVED lines=8> */
[----:B------:R-:W-:Y:S01]  /*8730*/  FMUL.FTZ R64, R64, R168 ;  /* 0x000000a840407220 */ /* 0x000fe20000410000 */
[----:B-1----:R-:W-:Y:S01]  /*8740*/  FMNMX.FTZ R186, R179, R180, !PT ;  /* 0x000000b4b3ba7209 */ /* 0x002fe20007810000 */
[--C-:B------:R-:W-:Y:S01]  /*8750*/  FFMA.FTZ R179, R209, UR6, -R215.reuse ;  /* 0x00000006d1b37c23 */ /* 0x100fe200080108d7 */
[--C-:B------:R-:W-:Y:S01]  /*8760*/  FFMA.FTZ R180, R210, UR6, -R215.reuse ;  /* 0x00000006d2b47c23 */ /* 0x100fe200080108d7 */
[-C--:B------:R-:W-:Y:S01]  /*8770*/  FMUL.FTZ R65, R65, R168.reuse ;  /* 0x000000a841417220 */ /* 0x080fe20000410000 */
[-C--:B------:R-:W-:Y:S01]  /*8780*/  FMUL.FTZ R68, R68, R168.reuse ;  /* 0x000000a844447220 */ /* 0x080fe20000410000 */
[----:B------:R-:W3:Y:S01]  /*8790*/  SHFL.BFLY PT, R199, R186, 0x1, 0x1f ;  /* 0x0c201f00bac77f89 */ /* 0x000ee200000e0000 */
        /* <DEDUP_REMOVED lines=23> */
[----:B---3--:R-:W-:Y:S01]  /*8910*/  FMNMX.FTZ R200, R186, R199, !PT ;  /* 0x000000c7bac87209 */ /* 0x008fe20007810000 */
[----:B------:R-:W-:Y:S01]  /*8920*/  FFMA.FTZ R199, R207, UR6, -R215 ;  /* 0x00000006cfc77c23 */ /* 0x000fe200080108d7 */
[----:B------:R1:W-:Y:S01]  /*8930*/  MUFU.EX2 R186, R214 ;  /* 0x000000d600ba7308 */ /* 0x0003e20000000800 */
[-C--:B------:R-:W-:Y:S01]  /*8940*/  FMUL.FTZ R109, R109, R168.reuse ;  /* 0x000000a86d6d7220 */ /* 0x080fe20000410000 */
[-C--:B------:R-:W-:Y:S01]  /*8950*/  FMUL.FTZ R112, R112, R168.reuse ;  /* 0x000000a870707220 */ /* 0x080fe20000410000 */
[C---:B------:R-:W-:Y:S01]  /*8960*/  FADD.FTZ R187, -R200.reuse, R187 ;  /* 0x000000bbc8bb7221 */ /* 0x040fe20000010100 */
[----:B------:R-:W-:Y:S01]  /*8970*/  FMUL.FTZ R209, R200, UR6 ;  /* 0x00000006c8d17c20 */ /* 0x000fe20008410000 */
[-C--:B------:R-:W-:Y:S01]  /*8980*/  FMUL.FTZ R113, R113, R168.reuse ;  /* 0x000000a871717220 */ /* 0x080fe20000410000 */
[----:B------:R-:W-:Y:S01]  /*8990*/  FMUL.FTZ R116, R116, R168 ;  /* 0x000000a874747220 */ /* 0x000fe20000410000 */
[----:B------:R-:W-:Y:S01]  /*89a0*/  FMUL.FTZ R187, R187, UR6 ;  /* 0x00000006bbbb7c20 */ /* 0x000fe20008410000 */
[--C-:B------:R-:W-:Y:S01]  /*89b0*/  FFMA.FTZ R202, R152, UR6, -R209.reuse ;  /* 0x0000000698ca7c23 */ /* 0x100fe200080108d1 */
[----:B0-----:R-:W-:Y:S01]  /*89c0*/  FFMA.FTZ R201, R153, UR6, -R209 ;  /* 0x0000000699c97c23 */ /* 0x001fe200080108d1 */
[----:B------:R-:W-:-:S02]  /*89d0*/  @!P1 VIADD R152, R195, 0x38840 ;  /* 0x00038840c3989836 */ /* 0x000fc40000000000 */
[----:B------:R-:W-:Y:S01]  /*89e0*/  FFMA.FTZ R203, R154, UR6, -R209 ;  /* 0x000000069acb7c23 */ /* 0x000fe200080108d1 */
[----:B------:R-:W-:Y:S01]  /*89f0*/  @!P3 IMAD R153, R196, 0x40, R3 ;  /* 0x00000040c499b824 */ /* 0x000fe200078e0203 */
[----:B------:R-:W0:Y:S01]  /*8a00*/  MUFU.EX2 R187, R187 ;  /* 0x000000bb00bb7308 */ /* 0x000e220000000800 */
[--C-:B------:R-:W-:Y:S01]  /*8a10*/  FFMA.FTZ R204, R155, UR6, -R209.reuse ;  /* 0x000000069bcc7c23 */ /* 0x100fe200080108d1 */
[----:B------:R-:W-:Y:S01]  /*8a20*/  @!P1 PRMT R152, RZ, 0x654, R152 ;  /* 0x00000654ff989816 */ /* 0x000fe20000000098 */
[----:B------:R-:W-:Y:S02]  /*8a30*/  @!P3 IMAD R153, R153, 0x4, R184 ;  /* 0x000000049999b824 */ /* 0x000fe400078e02b8 */
[--C-:B------:R-:W-:Y:S01]  /*8a40*/  FFMA.FTZ R205, R156, UR6, -R209.reuse ;  /* 0x000000069ccd7c23 */ /* 0x100fe200080108d1 */
[--C-:B------:R-:W-:Y:S01]  /*8a50*/  FFMA.FTZ R206, R157, UR6, -R209.reuse ;  /* 0x000000069dce7c23 */ /* 0x100fe200080108d1 */
[--C-:B------:R-:W-:Y:S01]  /*8a60*/  FFMA.FTZ R207, R158, UR6, -R209.reuse ;  /* 0x000000069ecf7c23 */ /* 0x100fe200080108d1 */
[--C-:B------:R-:W-:Y:S01]  /*8a70*/  FFMA.FTZ R208, R159, UR6, -R209.reuse ;  /* 0x000000069fd07c23 */ /* 0x100fe200080108d1 */
[--C-:B------:R-:W-:Y:S01]  /*8a80*/  FFMA.FTZ R210, R160, UR6, -R209.reuse ;  /* 0x00000006a0d27c23 */ /* 0x100fe200080108d1 */
[--C-:B------:R-:W-:Y:S01]  /*8a90*/  FFMA.FTZ R211, R161, UR6, -R209.reuse ;  /* 0x00000006a1d37c23 */ /* 0x100fe200080108d1 */
[--C-:B------:R-:W-:Y:S01]  /*8aa0*/  FFMA.FTZ R212, R162, UR6, -R209.reuse ;  /* 0x00000006a2d47c23 */ /* 0x100fe200080108d1 */
[--C-:B------:R-:W-:Y:S01]  /*8ab0*/  FFMA.FTZ R213, R163, UR6, -R209.reuse ;  /* 0x00000006a3d57c23 */ /* 0x100fe200080108d1 */
[--C-:B-1----:R-:W-:Y:S01]  /*8ac0*/  FFMA.FTZ R214, R164, UR6, -R209.reuse ;  /* 0x00000006a4d67c23 */ /* 0x102fe200080108d1 */
[--C-:B------:R-:W-:Y:S01]  /*8ad0*/  FFMA.FTZ R215, R165, UR6, -R209.reuse ;  /* 0x00000006a5d77c23 */ /* 0x100fe200080108d1 */
[--C-:B------:R-:W-:Y:S01]  /*8ae0*/  FFMA.FTZ R196, R166, UR6, -R209.reuse ;  /* 0x00000006a6c47c23 */ /* 0x100fe200080108d1 */
[----:B------:R1:W-:Y:S01]  /*8af0*/  @!P1 SYNCS.ARRIVE.TRANS64.RED.A1T0 RZ, [R152+URZ], RZ ;  /* 0x000000ff98ff99a7 */ /* 0x0003e2000810043f */
[----:B------:R-:W-:Y:S01]  /*8b00*/  FFMA.FTZ R209, R167, UR6, -R209 ;  /* 0x00000006a7d17c23 */ /* 0x000fe200080108d1 */
[----:B------:R-:W-:Y:S01]  /*8b10*/  @!P3 STS [R153+0x38400], R168 ;  /* 0x038400a89900b388 */ /* 0x000fe20000000800 */
[----:B------:R-:W-:Y:S01]  /*8b20*/  MUFU.EX2 R202, R202 ;  /* 0x000000ca00ca7308 */ /* 0x000fe20000000800 */
[----:B--2---:R-:W-:Y:S01]  /*8b30*/  F2FP.BF16.F32.PACK_AB R154, R173, R172 ;  /* 0x000000acad9a723e */ /* 0x004fe200000010ff */
[-C--:B0-----:R-:W-:Y:S01]  /*8b40*/  FMUL.FTZ R26, R26, R187.reuse ;  /* 0x000000bb1a1a7220 */ /* 0x081fe20000410000 */
[----:B------:R0:W-:Y:S01]  /*8b50*/  @!P3 STS [R153+0x38420], R187 ;  /* 0x038420bb9900b388 */ /* 0x0001e20000000800 */
[----:B------:R-:W-:Y:S01]  /*8b60*/  F2FP.BF16.F32.PACK_AB R156, R175, R174 ;  /* 0x000000aeaf9c723e */ /* 0x000fe200000010ff */
[----:B------:R-:W-:Y:S01]  /*8b70*/  FMUL.FTZ R27, R27, R187 ;  /* 0x000000bb1b1b7220 */ /* 0x000fe20000410000 */
[----:B-1----:R-:W-:Y:S01]  /*8b80*/  F2FP.BF16.F32.PACK_AB R152, R170, R171 ;  /* 0x000000abaa98723e */ /* 0x002fe200000010ff */
[-C--:B------:R-:W-:Y:S01]  /*8b90*/  FMUL.FTZ R30, R30, R187.reuse ;  /* 0x000000bb1e1e7220 */ /* 0x080fe20000410000 */
[----:B------:R-:W0:Y:S01]  /*8ba0*/  MUFU.EX2 R201, R201 ;  /* 0x000000c900c97308 */ /* 0x000e220000000800 */
[----:B------:R-:W-:Y:S01]  /*8bb0*/  F2FP.BF16.F32.PACK_AB R158, R177, R176 ;  /* 0x000000b0b19e723e */ /* 0x000fe200000010ff */
        /* <DEDUP_REMOVED lines=14> */
[----:B------:R-:W1:Y:S01]  /*8ca0*/  MUFU.EX2 R204, R204 ;  /* 0x000000cc00cc7308 */ /* 0x000e620000000800 */
[----:B0-----:R-:W-:Y:S01]  /*8cb0*/  F2FP.BF16.F32.PACK_AB R153, R201, R202 ;  /* 0x000000cac999723e */ /* 0x001fe200000010ff */
        /* <DEDUP_REMOVED lines=13> */
[----:B------:R-:W-:Y:S01]  /*8d90*/  FMUL.FTZ R82, R82, R187 ;  /* 0x000000bb52527220 */ /* 0x000fe20000410000 */
[----:B------:R-:W0:Y:S01]  /*8da0*/  MUFU.EX2 R206, R206 ;  /* 0x000000ce00ce7308 */ /* 0x000e220000000800 */
[----:B-1----:R-:W-:Y:S01]  /*8db0*/  F2FP.BF16.F32.PACK_AB R155, R204, R203 ;  /* 0x000000cbcc9b723e */ /* 0x002fe200000010ff */
[----:B------:R-:W-:Y:S01]  /*8dc0*/  BAR.SYNC.DEFER_BLOCKING 0xf, 0x100 ;  /* 0x03c4000000007b1d */ /* 0x000fe20000010000 */
        /* <DEDUP_REMOVED lines=27> */
[----:B------:R-:W-:Y:S01]  /*8f80*/  FMUL.FTZ R123, R123, R187 ;  /* 0x000000bb7b7b7220 */ /* 0x000fe20000410000 */
[-C--:B------:R-:W-:Y:S01]  /*8f90*/  FMUL.FTZ R124, R124, R168.reuse ;  /* 0x000000a87c7c7220 */ /* 0x080fe20000410000 */
[----:B------:R-:W0:Y:S01]  /*8fa0*/  MUFU.EX2 R179, R179 ;  /* 0x000000b300b37308 */ /* 0x000e220000000800 */
[----:B-1----:R-:W-:Y:S01]  /*8fb0*/  F2FP.BF16.F32.PACK_AB R159, R208, R207 ;  /* 0x000000cfd09f723e */ /* 0x002fe200000010ff */
        /* <DEDUP_REMOVED lines=32> */
[----:B------:R-:W-:Y:S01]  /*91c0*/  FMUL.FTZ R151, R151, R187 ;  /* 0x000000bb97977220 */ /* 0x000fe20000410000 */
[----:B------:R1:W-:Y:S01]  /*91d0*/  STSM.16.M88.4 [R189+0x36400], R152 ;  /* 0x03640098bd007844 */ /* 0x0003e20000000200 */
[----:B------:R-:W-:Y:S01]  /*91e0*/  FFMA.FTZ R171, R168, R193, R171 ;  /* 0x000000c1a8ab7223 */ /* 0x000fe200000100ab */
[----:B------:R-:W-:Y:S01]  /*91f0*/  FFMA.FTZ R194, R187, R194, R202 ;  /* 0x000000c2bbc27223 */ /* 0x000fe200000100ca */
[----:B------:R-:W-:Y:S01]  /*9200*/  @!P1 VIADD R195, R195, 0x38860 ;  /* 0x00038860c3c39836 */ /* 0x000fe20000000000 */
[----:B------:R1:W-:Y:S01]  /*9210*/  STSM.16.M88.4 [R191], R156 ;  /* 0x0000009cbf007844 */ /* 0x0003e20000000200 */
[----:B------:R-:W-:Y:S01]  /*9220*/  MUFU.EX2 R212, R212 ;  /* 0x000000d400d47308 */ /* 0x000fe20000000800 */
[----:B------:R-:W-:Y:S01]  /*9230*/  FADD.FTZ R171, R170, R171 ;  /* 0x000000abaaab7221 */ /* 0x000fe20000010000 */
[----:B------:R-:W-:Y:S01]  /*9240*/  FADD.FTZ R194, R201, R194 ;  /* 0x000000c2c9c27221 */ /* 0x000fe20000010000 */
[----:B------:R-:W-:Y:S01]  /*9250*/  @!P1 PRMT R195, RZ, 0x654, R195 ;  /* 0x00000654ffc39816 */ /* 0x000fe200000000c3 */
[----:B------:R-:W-:-:S02]  /*9260*/  IMAD.MOV.U32 R187, RZ, RZ, R200 ;  /* 0x000000ffffbb7224 */ /* 0x000fc400078e00c8 */
[----:B------:R-:W-:Y:S01]  /*9270*/  FADD.FTZ R172, R172, R171 ;  /* 0x000000abacac7221 */ /* 0x000fe20000010000 */
[----:B------:R-:W-:Y:S01]  /*9280*/  FADD.FTZ R203, R203, R194 ;  /* 0x000000c2cbcb7221 */ /* 0x000fe20000010000 */
[----:B------:R-:W2:Y:S01]  /*9290*/  MUFU.EX2 R213, R213 ;  /* 0x000000d500d57308 */ /* 0x000ea20000000800 */
[----:B0-----:R-:W-:Y:S01]  /*92a0*/  F2FP.BF16.F32.PACK_AB R161, R211, R210 ;  /* 0x000000d2d3a1723e */ /* 0x001fe200000010ff */
[----:B------:R-:W-:Y:S01]  /*92b0*/  FADD.FTZ R173, R173, R172 ;  /* 0x000000acadad7221 */ /* 0x000fe20000010000 */
[----:B------:R-:W-:-:S03]  /*92c0*/  FADD.FTZ R204, R204, R203 ;  /* 0x000000cbcccc7221 */ /* 0x000fc60000010000 */
[----:B------:R-:W-:Y:S01]  /*92d0*/  FADD.FTZ R174, R174, R173 ;  /* 0x000000adaeae7221 */ /* 0x000fe20000010000 */
[----:B------:R-:W-:Y:S01]  /*92e0*/  FADD.FTZ R205, R205, R204 ;  /* 0x000000cccdcd7221 */ /* 0x000fe20000010000 */
[----:B------:R-:W-:Y:S02]  /*92f0*/  MUFU.EX2 R182, R182 ;  /* 0x000000b600b67308 */ /* 0x000fe40000000800 */
[----:B------:R-:W-:Y:S01]  /*9300*/  FADD.FTZ R175, R175, R174 ;  /* 0x000000aeafaf7221 */ /* 0x000fe20000010000 */
[----:B------:R-:W-:-:S03]  /*9310*/  FADD.FTZ R206, R206, R205 ;  /* 0x000000cdcece7221 */ /* 0x000fc60000010000 */
[----:B------:R-:W-:Y:S01]  /*9320*/  FADD.FTZ R176, R176, R175 ;  /* 0x000000afb0b07221 */ /* 0x000fe20000010000 */
[----:B------:R-:W-:Y:S01]  /*9330*/  FADD.FTZ R207, R207, R206 ;  /* 0x000000cecfcf7221 */ /* 0x000fe20000010000 */
[----:B------:R-:W0:Y:S01]  /*9340*/  MUFU.EX2 R183, R183 ;  /* 0x000000b700b77308 */ /* 0x000e220000000800 */
[----:B--2---:R-:W-:Y:S01]  /*9350*/  F2FP.BF16.F32.PACK_AB R163, R213, R212 ;  /* 0x000000d4d5a3723e */ /* 0x004fe200000010ff */
[----:B------:R-:W-:Y:S01]  /*9360*/  FADD.FTZ R177, R177, R176 ;  /* 0x000000b0b1b17221 */ /* 0x000fe20000010000 */
[----:B------:R-:W-:-:S03]  /*9370*/  FADD.FTZ R207, R208, R207 ;  /* 0x000000cfd0cf7221 */ /* 0x000fc60000010000 */
[----:B------:R1:W-:Y:S01]  /*9380*/  STSM.16.M88.4 [R190], R160 ;  /* 0x000000a0be007844 */ /* 0x0003e20000000200 */
[----:B------:R-:W-:Y:S01]  /*9390*/  FADD.FTZ R178, R178, R177 ;  /* 0x000000b1b2b27221 */ /* 0x000fe20000010000 */
[----:B------:R-:W2:Y:S01]  /*93a0*/  MUFU.EX2 R199, R199 ;  /* 0x000000c700c77308 */ /* 0x000ea20000000800 */
[----:B------:R-:W-:Y:S02]  /*93b0*/  FADD.FTZ R210, R210, R207 ;  /* 0x000000cfd2d27221 */ /* 0x000fe40000010000 */
[----:B------:R-:W-:Y:S02]  /*93c0*/  FADD.FTZ R179, R179, R178 ;  /* 0x000000b2b3b37221 */ /* 0x000fe40000010000 */
[----:B------:R-:W-:Y:S02]  /*93d0*/  FADD.FTZ R211, R211, R210 ;  /* 0x000000d2d3d37221 */ /* 0x000fe40000010000 */
[----:B------:R-:W-:Y:S01]  /*93e0*/  FADD.FTZ R180, R180, R179 ;  /* 0x000000b3b4b47221 */ /* 0x000fe20000010000 */
[----:B------:R-:W-:Y:S01]  /*93f0*/  MUFU.EX2 R214, R214 ;  /* 0x000000d600d67308 */ /* 0x000fe20000000800 */
[----:B0-----:R-:W-:Y:S01]  /*9400*/  F2FP.BF16.F32.PACK_AB R164, R183, R182 ;  /* 0x000000b6b7a4723e */ /* 0x001fe200000010ff */
[----:B------:R-:W-:Y:S01]  /*9410*/  FADD.FTZ R212, R212, R211 ;  /* 0x000000d3d4d47221 */ /* 0x000fe20000010000 */
[----:B------:R-:W-:-:S03]  /*9420*/  FADD.FTZ R181, R181, R180 ;  /* 0x000000b4b5b57221 */ /* 0x000fc60000010000 */
[----:B------:R-:W-:Y:S01]  /*9430*/  FADD.FTZ R213, R213, R212 ;  /* 0x000000d4d5d57221 */ /* 0x000fe20000010000 */
[----:B------:R-:W-:Y:S01]  /*9440*/  FADD.FTZ R182, R182, R181 ;  /* 0x000000b5b6b67221 */ /* 0x000fe20000010000 */
[----:B------:R-:W0:Y:S01]  /*9450*/  MUFU.EX2 R215, R215 ;  /* 0x000000d700d77308 */ /* 0x000e220000000800 */
[----:B--2---:R-:W-:Y:S02]  /*9460*/  F2FP.BF16.F32.PACK_AB R166, R199, R186 ;  /* 0x000000bac7a6723e */ /* 0x004fe400000010ff */
[----:B------:R-:W-:-:S04]  /*9470*/  FADD.FTZ R183, R183, R182 ;  /* 0x000000b6b7b77221 */ /* 0x000fc80000010000 */
[----:B------:R-:W-:Y:S01]  /*9480*/  FADD.FTZ R186, R186, R183 ;  /* 0x000000b7baba7221 */ /* 0x000fe20000010000 */
[----:B------:R-:W2:Y:S03]  /*9490*/  MUFU.EX2 R196, R196 ;  /* 0x000000c400c47308 */ /* 0x000ea60000000800 */
[----:B------:R-:W-:Y:S01]  /*94a0*/  FADD.FTZ R193, R199, R186 ;  /* 0x000000bac7c17221 */ /* 0x000fe20000010000 */
[----:B------:R-:W-:-:S04]  /*94b0*/  IMAD.MOV.U32 R186, RZ, RZ, R169 ;  /* 0x000000ffffba7224 */ /* 0x000fc800078e00a9 */
[----:B------:R-:W3:Y:S01]  /*94c0*/  MUFU.EX2 R209, R209 ;  /* 0x000000d100d17308 */ /* 0x000ee20000000800 */
[----:B0-----:R-:W-:Y:S01]  /*94d0*/  F2FP.BF16.F32.PACK_AB R165, R215, R214 ;  /* 0x000000d6d7a5723e */ /* 0x001fe200000010ff */
[----:B------:R-:W-:-:S04]  /*94e0*/  FADD.FTZ R214, R214, R213 ;  /* 0x000000d5d6d67221 */ /* 0x000fc80000010000 */
[----:B------:R-:W-:-:S04]  /*94f0*/  FADD.FTZ R215, R215, R214 ;  /* 0x000000d6d7d77221 */ /* 0x000fc80000010000 */
[----:B--2---:R-:W-:Y:S01]  /*9500*/  FADD.FTZ R194, R196, R215 ;  /* 0x000000d7c4c27221 */ /* 0x004fe20000010000 */
[----:B---3--:R-:W-:-:S03]  /*9510*/  F2FP.BF16.F32.PACK_AB R167, R209, R196 ;  /* 0x000000c4d1a7723e */ /* 0x008fc600000010ff */
[----:B------:R-:W-:Y:S01]  /*9520*/  FADD.FTZ R194, R209, R194 ;  /* 0x000000c2d1c27221 */ /* 0x000fe20000010000 */
[----:B------:R-:W-:Y:S01]  /*9530*/  IMAD.MOV.U32 R196, RZ, RZ, R197 ;  /* 0x000000ffffc47224 */ /* 0x000fe200078e00c5 */
[----:B------:R1:W-:Y:S01]  /*9540*/  STSM.16.M88.4 [R192], R164 ;  /* 0x000000a4c0007844 */ /* 0x0003e20000000200 */
[----:B------:R-:W-:-:S06]  /*9550*/  WARPGROUP.ARRIVE ;  /* 0x00000000000079c5 */ /* 0x000fcc0000000000 */
[----:B------:R-:W-:Y:S01]  /*9560*/  HGMMA.64x256x16.F32.BF16 R24, R152, gdesc[UR8].tnspB, R24, gsb0 ;  /* 0x43e0000898187df0 */ /* 0x000fe20008001818 */
[----:B------:R-:W-:Y:S01]  /*9570*/  R2UR UR10, R217 ;  /* 0x00000000d90a72ca */ /* 0x000fe200000e0000 */
[----:B------:R-:W-:Y:S01]  /*9580*/  UMOV UR11, 0x40000040 ;  /* 0x40000040000b7882 */ /* 0x000fe20000000000 */
[C---:B------:R-:W-:Y:S02]  /*9590*/  VIADD R217, R216.reuse, 0x100 ;  /* 0x00000100d8d97836 */ /* 0x040fe40000000000 */
[----:B------:R-:W-:Y:S01]  /*95a0*/  VIADD R216, R216, 0x180 ;  /* 0x00000180d8d87836 */ /* 0x000fe20000000000 */
[----:B------:R-:W-:Y:S02]  /*95b0*/  WARPGROUP.DEPBAR.LE gsb0, 0x0 ;  /* 0x00008000000079c5 */ /* 0x000fe40000010000 */
[----:B------:R-:W-:-:S15]  /*95c0*/  WARPGROUP.ARRIVE ;  /* 0x00000000000079c5 */ /* 0x000fde0000000000 */
[----:B------:R-:W-:-:S05]  /*95d0*/  NOP ;  /* 0x0000000000007918 */ /* 0x000fca0000000000 */
        /* <DEDUP_REMOVED lines=9> */
[----:B------:R-:W-:Y:S02]  /*9670*/  WARPGROUP.DEPBAR.LE gsb0, 0x0 ;  /* 0x00008000000079c5 */ /* 0x000fe40000010000 */
[----:B------:R-:W-:-:S15]  /*9680*/  WARPGROUP.ARRIVE ;  /* 0x00000000000079c5 */ /* 0x000fde0000000000 */
[----:B------:R-:W-:-:S08]  /*9690*/  NOP ;  /* 0x0000000000007918 */ /* 0x000fd00000000000 */
        /* <DEDUP_REMOVED lines=11> */
[----:B------:R-:W-:Y:S05]  /*9750*/  @P2 BRA `(.L_x_3212) ;  /* 0xffffffcc00cc2947 */ /* 0x000fea000383ffff */
[----:B-1----:R-:W-:Y:S02]  /*9760*/  IMAD.SHL.U32 R152, R197, 0x40, RZ ;  /* 0x00000040c5987824 */ /* 0x002fe400078e00ff */
[----:B------:R-:W-:Y:S02]  /*9770*/  IMAD.MOV.U32 R187, RZ, RZ, R200 ;  /* 0x000000ffffbb7224 */ /* 0x000fe400078e00c8 */
[----:B------:R-:W-:-:S07]  /*9780*/  IMAD.MOV.U32 R186, RZ, RZ, R169 ;  /* 0x000000ffffba7224 */ /* 0x000fce00078e00a9 */
.L_x_3203:
[----:B------:R-:W0:Y:S01]  /*9790*/  SHFL.BFLY PT, R2, R193, 0x2, 0x1f ;  /* 0x0c401f00c1027f89 */ /* 0x000e2200000e0000 */
[----:B------:R-:W-:Y:S08]  /*97a0*/  BAR.ARV 0x8, 0x100 ;  /* 0x0204000000007b1d */ /* 0x000ff00000002000 */
[----:B------:R-:W-:Y:S01]  /*97b0*/  BAR.SYNC.DEFER_BLOCKING 0xf, 0x100 ;  /* 0x03c4000000007b1d */ /* 0x000fe20000010000 */
[----:B------:R-:W-:Y:S01]  /*97c0*/  ISETP.NE.AND P0, PT, R0, RZ, PT ;  /* 0x000000ff0000720c */ /* 0x000fe20003f05270 */
[----:B------:R-:W-:-:S02]  /*97d0*/  IMAD.MOV.U32 R0, RZ, RZ, RZ ;  /* 0x000000ffff007224 */ /* 0x000fc400078e00ff */
[----:B------:R-:W-:Y:S02]  /*97e0*/  IMAD.IADD R3, R3, 0x1, R152 ;  /* 0x0000000103037824 */ /* 0x000fe400078e0298 */
[----:B------:R-:W1:Y:S01]  /*97f0*/  SHFL.BFLY PT, R7, R194, 0x2, 0x1f ;  /* 0x0c401f00c2077f89 */ /* 0x000e6200000e0000 */
[----:B0-----:R-:W-:-:S07]  /*9800*/  FADD.FTZ R2, R2, R193 ;  /* 0x000000c102027221 */ /* 0x001fce0000010000 */
[----:B------:R-:W-:Y:S01]  /*9810*/  @!P0 IMAD R3, R3, 0x4, R184 ;  /* 0x0000000403038824 */ /* 0x000fe200078e02b8 */
[----:B------:R-:W0:Y:S01]  /*9820*/  SHFL.BFLY PT, R5, R2, 0x1, 0x1f ;  /* 0x0c201f0002057f89 */ /* 0x000e2200000e0000 */
[----:B-1----:R-:W-:-:S05]  /*9830*/  FADD.FTZ R7, R7, R194 ;  /* 0x000000c207077221 */ /* 0x002fca0000010000 */
[----:B------:R-:W1:Y:S01]  /*9840*/  SHFL.BFLY PT, R4, R7, 0x1, 0x1f ;  /* 0x0c201f0007047f89 */ /* 0x000e6200000e0000 */
[----:B0-----:R-:W-:-:S05]  /*9850*/  FADD.FTZ R5, R2, R5 ;  /* 0x0000000502057221 */ /* 0x001fca0000010000 */
[----:B------:R-:W-:-:S13]  /*9860*/  FSETP.NE.FTZ.AND P1, PT, R5, RZ, PT ;  /* 0x000000ff0500720b */ /* 0x000fda0003f35000 */
[----:B------:R-:W0:Y:S01]  /*9870*/  @P1 MUFU.LG2 R2, R5 ;  /* 0x0000000500021308 */ /* 0x000e220000000c00 */
[----:B-1----:R-:W-:Y:S01]  /*9880*/  FADD.FTZ R8, R7, R4 ;  /* 0x0000000407087221 */ /* 0x002fe20000010000 */
[----:B------:R-:W-:Y:S02]  /*9890*/  IMAD.MOV.U32 R4, RZ, RZ, RZ ;  /* 0x000000ffff047224 */ /* 0x000fe400078e00ff */
[----:B------:R-:W-:Y:S02]  /*98a0*/  IMAD.U32 R7, RZ, RZ, UR6 ;  /* 0x00000006ff077e24 */ /* 0x000fe4000f8e00ff */
[----:B------:R-:W-:Y:S02]  /*98b0*/  FSETP.NE.FTZ.AND P2, PT, R8, RZ, PT ;  /* 0x000000ff0800720b */ /* 0x000fe40003f55000 */
[----:B------:R1:W2:Y:S01]  /*98c0*/  @P1 MUFU.RCP R4, R5 ;  /* 0x0000000500041308 */ /* 0x0002a20000001000 */
[----:B0-----:R-:W-:Y:S01]  /*98d0*/  @P1 FMUL.FTZ R2, R2, 0.69314718246459960938 ;  /* 0x3f31721802021820 */ /* 0x001fe20000410000 */
[----:B-1----:R-:W-:-:S09]  /*98e0*/  IMAD.MOV.U32 R5, RZ, RZ, -0x800000 ;  /* 0xff800000ff057424 */ /* 0x002fd200078e00ff */
[----:B------:R-:W0:Y:S01]  /*98f0*/  @P2 MUFU.RCP R0, R8 ;  /* 0x0000000800002308 */ /* 0x000e220000001000 */
[----:B------:R-:W-:Y:S01]  /*9900*/  @P2 FMUL.FTZ R7, R7, 0.69314718246459960938 ;  /* 0x3f31721807072820 */ /* 0x000fe20000410000 */
[----:B--2---:R-:W-:Y:S01]  /*9910*/  @!P0 STS [R3+0x38400], R4 ;  /* 0x0384000403008388 */ /* 0x004fe20000000800 */
[----:B------:R-:W-:-:S05]  /*9920*/  FMUL.FTZ R24, R24, R4 ;  /* 0x0000000418187220 */ /* 0x000fca0000410000 */
[----:B------:R-:W1:Y:S01]  /*9930*/  @P2 MUFU.LG2 R6, R8 ;  /* 0x0000000800062308 */ /* 0x000e620000000c00 */
        /* <DEDUP_REMOVED lines=8> */
[----:B0-----:R0:W-:Y:S01]  /*99c0*/  @!P0 STS [R3+0x38420], R0 ;  /* 0x0384200003008388 */ /* 0x0011e20000000800 */
[-C--:B------:R-:W-:Y:S01]  /*99d0*/  FMUL.FTZ R41, R41, R4.reuse ;  /* 0x0000000429297220 */ /* 0x080fe20000410000 */
[-C--:B------:R-:W-:Y:S01]  /*99e0*/  FMUL.FTZ R44, R44, R4.reuse ;  /* 0x000000042c2c7220 */ /* 0x080fe20000410000 */
[-C--:B------:R-:W-:Y:S01]  /*99f0*/  FMUL.FTZ R45, R45, R4.reuse ;  /* 0x000000042d2d7220 */ /* 0x080fe20000410000 */
[-C--:B------:R-:W-:Y:S01]  /*9a00*/  FMUL.FTZ R48, R48, R4.reuse ;  /* 0x0000000430307220 */ /* 0x080fe20000410000 */
[-C--:B------:R-:W-:Y:S01]  /*9a10*/  FMUL.FTZ R49, R49, R4.reuse ;  /* 0x0000000431317220 */ /* 0x080fe20000410000 */
[-C--:B------:R-:W-:Y:S01]  /*9a20*/  FMUL.FTZ R52, R52, R4.reuse ;  /* 0x0000000434347220 */ /* 0x080fe20000410000 */
[-C--:B------:R-:W-:Y:S01]  /*9a30*/  FMUL.FTZ R53, R53, R4.reuse ;  /* 0x0000000435357220 */ /* 0x080fe20000410000 */
[----:B-1----:R-:W-:Y:S01]  /*9a40*/  @P2 FMUL.FTZ R6, R6, 0.69314718246459960938 ;  /* 0x3f31721806062820 */ /* 0x002fe20000410000 */
[----:B------:R-:W-:Y:S01]  /*9a50*/  FMUL.FTZ R56, R56, R4 ;  /* 0x0000000438387220 */ /* 0x000fe20000410000 */
[----:B0-----:R-:W-:-:S02]  /*9a60*/  IMAD.U32 R3, RZ, RZ, UR6 ;  /* 0x00000006ff037e24 */ /* 0x001fc4000f8e00ff */
[-C--:B------:R-:W-:Y:S01]  /*9a70*/  FMUL.FTZ R57, R57, R4.reuse ;  /* 0x0000000439397220 */ /* 0x080fe20000410000 */
[-C--:B------:R-:W-:Y:S01]  /*9a80*/  FMUL.FTZ R60, R60, R4.reuse ;  /* 0x000000043c3c7220 */ /* 0x080fe20000410000 */
[-C--:B------:R-:W-:Y:S01]  /*9a90*/  FMUL.FTZ R61, R61, R4.reuse ;  /* 0x000000043d3d7220 */ /* 0x080fe20000410000 */
[----:B------:R-:W-:Y:S01]  /*9aa0*/  @P1 FMUL.FTZ R3, R3, 0.69314718246459960938 ;  /* 0x3f31721803031820 */ /* 0x000fe20000410000 */
        /* <DEDUP_REMOVED lines=44> */
[----:B------:R-:W-:Y:S01]  /*9d70*/  IMAD.MOV.U32 R4, RZ, RZ, -0x800000 ;  /* 0xff800000ff047424 */ /* 0x000fe200078e00ff */
        /* <DEDUP_REMOVED lines=68> */
.L_x_3188:
[----:B------:R-:W-:Y:S05]  /*a1c0*/  @P0 BRA `(.L_x_3213) ;  /* 0x0000002400180947 */ /* 0x000fea0003800000 */
[----:B------:R-:W2:Y:S01]  /*a1d0*/  LDL R156, [R1] ;  /* 0x00000000019c7983 */ /* 0x000ea20000100800 */
[----:B------:R-:W1:Y:S01]  /*a1e0*/  S2UR UR5, SR_CgaCtaId ;  /* 0x00000000000579c3 */ /* 0x000e620000008800 */
[----:B------:R-:W-:Y:S01]  /*a1f0*/  UMOV UR4, 0x400 ;  /* 0x0000040000047882 */ /* 0x000fe20000000000 */
[----:B------:R-:W3:Y:S06]  /*a200*/  S2R R0, SR_TID.X ;  /* 0x0000000000007919 */ /* 0x000eec0000002100 */
[----:B------:R-:W4:Y:S08]  /*a210*/  S2UR UR6, SR_CTAID.Y ;  /* 0x00000000000679c3 */ /* 0x000f300000002600 */
[----:B------:R-:W4:Y:S08]  /*a220*/  LDC R3, c[0x0][0xd50] ;  /* 0x00035400ff037b82 */ /* 0x000f300000000800 */
[----:B------:R-:W5:Y:S01]  /*a230*/  LDC R6, c[0x0][0xce8] ;  /* 0x00033a00ff067b82 */ /* 0x000f620000000800 */
[----:B-1----:R-:W-:-:S04]  /*a240*/  ULEA UR4, UR5, UR4, 0x18 ;  /* 0x0000000405047291 */ /* 0x002fc8000f8ec03f */
[----:B------:R-:W-:-:S04]  /*a250*/  UIADD3 UR4, UR4, 0x38820, URZ ;  /* 0x0003882004047890 */ /* 0x000fc8000fffe03f */
[----:B------:R-:W-:Y:S01]  /*a260*/  UPRMT UR4, URZ, 0x654, UR4 ;  /* 0x000006543f047896 */ /* 0x000fe20008000004 */
[----:B------:R-:W-:Y:S01]  /*a270*/  BAR.SYNC.DEFER_BLOCKING 0x1, 0x100 ;  /* 0x0044000000007b1d */ /* 0x000fe20000010000 */
[----:B---3--:R-:W-:-:S05]  /*a280*/  VIADD R22, R0, 0xffffff80 ;  /* 0xffffff8000167836 */ /* 0x008fca0000000000 */
[----:B------:R-:W-:-:S04]  /*a290*/  SHF.R.S32.HI R19, RZ, 0x1f, R22 ;  /* 0x0000001fff137819 */ /* 0x000fc80000011416 */
[----:B------:R-:W-:-:S04]  /*a2a0*/  LEA.HI R9, R19, R22, RZ, 0x7 ;  /* 0x0000001613097211 */ /* 0x000fc800078f38ff */
[----:B------:R-:W-:Y:S02]  /*a2b0*/  SHF.R.S32.HI R0, RZ, 0x7, R9 ;  /* 0x00000007ff007819 */ /* 0x000fe40000011409 */
[----:B------:R-:W-:Y:S02]  /*a2c0*/  LOP3.LUT R7, R9, 0xffffff80, RZ, 0xc0, !PT ;  /* 0xffffff8009077812 */ /* 0x000fe400078ec0ff */
[----:B-----5:R-:W-:Y:S01]  /*a2d0*/  ISETP.NE.AND P1, PT, R6, 0x1, PT ;  /* 0x000000010600780c */ /* 0x020fe20003f25270 */
[----:B------:R-:W1:Y:S02]  /*a2e0*/  SHFL.IDX PT, R10, R0, RZ, 0x1f ;  /* 0x00001fff000a7589 */ /* 0x000e6400000e0000 */
[----:B0-----:R-:W-:Y:S01]  /*a2f0*/  IMAD.IADD R8, R22, 0x1, -R7 ;  /* 0x0000000116087824 */ /* 0x001fe200078e0a07 */
[----:B------:R-:W-:Y:S04]  /*a300*/  SYNCS.ARRIVE.TRANS64.RED.A1T0 RZ, [UR4], RZ ;  /* 0x000000ffffff79a7 */ /* 0x000fe80008100404 */
[----:B------:R-:W-:-:S04]  /*a310*/  SHF.R.S32.HI R155, RZ, 0x1f, R8 ;  /* 0x0000001fff9b7819 */ /* 0x000fc80000011408 */
[----:B------:R-:W-:-:S04]  /*a320*/  LEA.HI R7, R155, R8, RZ, 0x2 ;  /* 0x000000089b077211 */ /* 0x000fc800078f10ff */
[----:B------:R-:W-:Y:S02]  /*a330*/  SHF.R.S32.HI R154, RZ, 0x2, R7 ;  /* 0x00000002ff9a7819 */ /* 0x000fe40000011407 */
[----:B-1----:R-:W-:Y:S02]  /*a340*/  ISETP.NE.AND P0, PT, R10, RZ, PT ;  /* 0x000000ff0a00720c */ /* 0x002fe40003f05270 */
[----:B--2---:R-:W-:-:S13]  /*a350*/  R2UR UR7, R156 ;  /* 0x000000009c0772ca */ /* 0x004fda00000e0000 */
[----:B------:R-:W-:-:S04]  /*a360*/  IMAD R2, RZ, RZ, -UR7 ;  /* 0x80000007ff027e24 */ /* 0x000fc8000f8e02ff */
[----:B----4-:R-:W-:Y:S01]  /*a370*/  IMAD R2, R3, R2, UR6 ;  /* 0x0000000603027e24 */ /* 0x010fe2000f8e0202 */
[----:B------:R-:W-:-:S04]  /*a380*/  USHF.R.S32.HI UR6, URZ, 0x1f, UR7 ;  /* 0x0000001f3f067899 */ /* 0x000fc80008011407 */
[----:B------:R-:W-:Y:S01]  /*a390*/  SHF.R.S32.HI R3, RZ, 0x1f, R2 ;  /* 0x0000001fff037819 */ /* 0x000fe20000011402 */
[----:B------:R-:W-:Y:S07]  /*a3a0*/  @P0 BRA `(.L_x_3214) ;  /* 0x00000004004c0947 */ /* 0x000fee0003800000 */
[----:B------:R-:W0:Y:S01]  /*a3b0*/  LDC R18, c[0x0][0xce8] ;  /* 0x00033a00ff127b82 */ /* 0x000e220000000800 */
[----:B------:R-:W-:Y:S01]  /*a3c0*/  LOP3.LUT R9, R9, 0xffffff80, RZ, 0xc0, !PT ;  /* 0xffffff8009097812 */ /* 0x000fe200078ec0ff */
[----:B------:R-:W1:Y:S01]  /*a3d0*/  S2R R14, SR_CTAID.X ;  /* 0x00000000000e7919 */ /* 0x000e620000002500 */
[----:B------:R-:W-:Y:S01]  /*a3e0*/  R2UR UR10, R156 ;  /* 0x000000009c0a72ca */ /* 0x000fe200000e0000 */
[----:B------:R-:W-:Y:S02]  /*a3f0*/  ULDC.64 UR4, c[0x0][0xcd0] ;  /* 0x0003340000047ab9 */ /* 0x000fe40000000a00 */
[----:B------:R-:W-:Y:S01]  /*a400*/  IMAD.IADD R23, R22, 0x1, -R9 ;  /* 0x0000000116177824 */ /* 0x000fe200078e0a09 */
[----:B------:R-:W-:Y:S01]  /*a410*/  LEA.HI R9, R19, R22, RZ, 0x2 ;  /* 0x0000001613097211 */ /* 0x000fe200078f10ff */
[----:B------:R-:W2:Y:S03]  /*a420*/  S2UR UR7, SR_CTAID.Z ;  /* 0x00000000000779c3 */ /* 0x000ea60000002700 */
[----:B------:R-:W-:-:S02]  /*a430*/  SHF.R.S32.HI R12, RZ, 0x1f, R23 ;  /* 0x0000001fff0c7819 */ /* 0x000fc40000011417 */
[----:B------:R-:W-:Y:S02]  /*a440*/  LOP3.LUT R9, R9, 0xfffffffc, RZ, 0xc0, !PT ;  /* 0xfffffffc09097812 */ /* 0x000fe400078ec0ff */
[CC--:B------:R-:W-:Y:S01]  /*a450*/  LEA.HI R152, R12.reuse, R23.reuse, RZ, 0x2 ;  /* 0x000000170c987211 */ /* 0x0c0fe200078f10ff */
[----:B------:R-:W3:Y:S01]  /*a460*/  LDC.64 R20, c[0x0][0xcd8] ;  /* 0x00033600ff147b82 */ /* 0x000ee20000000a00 */
[----:B------:R-:W-:Y:S01]  /*a470*/  LEA.HI R12, R12, R23, RZ, 0x5 ;  /* 0x000000170c0c7211 */ /* 0x000fe200078f28ff */
[----:B------:R-:W-:Y:S01]  /*a480*/  IMAD.IADD R9, R22, 0x1, -R9 ;  /* 0x0000000116097824 */ /* 0x000fe200078e0a09 */
[--C-:B------:R-:W-:Y:S01]  /*a490*/  SHF.R.S32.HI R10, RZ, 0x2, R152.reuse ;  /* 0x00000002ff0a7819 */ /* 0x100fe20000011498 */
[----:B------:R-:W-:Y:S01]  /*a4a0*/  UIMAD.WIDE.U32 UR8, UR10, UR4, URZ ;  /* 0x000000040a0872a5 */ /* 0x000fe2000f8e003f */
[----:B------:R-:W-:Y:S01]  /*a4b0*/  SHF.R.S32.HI R11, RZ, 0x1f, R152 ;  /* 0x0000001fff0b7819 */ /* 0x000fe20000011498 */
[----:B------:R-:W-:Y:S01]  /*a4c0*/  UIMAD UR4, UR6, UR4, URZ ;  /* 0x00000004060472a4 */ /* 0x000fe2000f8e023f */
[----:B------:R-:W-:-:S02]  /*a4d0*/  SHF.R.S32.HI R12, RZ, 0x5, R12 ;  /* 0x00000005ff0c7819 */ /* 0x000fc4000001140c */
[----:B0-----:R-:W-:Y:S01]  /*a4e0*/  ISETP.NE.AND P0, PT, R18, 0x1, PT ;  /* 0x000000011200780c */ /* 0x001fe20003f05270 */
[----:B------:R-:W-:Y:S01]  /*a4f0*/  UIMAD UR4, UR10, UR5, UR4 ;  /* 0x000000050a0472a4 */ /* 0x000fe2000f8e0204 */
[----:B------:R-:W-:Y:S02]  /*a500*/  LEA.HI R11, R11, R10, RZ, 0x3 ;  /* 0x0000000a0b0b7211 */ /* 0x000fe400078f18ff */
[----:B------:R-:W-:Y:S01]  /*a510*/  LOP3.LUT R152, R152, 0x7ffffffc, RZ, 0xc0, !PT ;  /* 0x7ffffffc98987812 */ /* 0x000fe200078ec0ff */
[----:B------:R-:W-:Y:S01]  /*a520*/  UIADD3 UR4, UR9, UR4, URZ ;  /* 0x0000000409047290 */ /* 0x000fe2000fffe03f */
[----:B------:R-:W-:Y:S01]  /*a530*/  LOP3.LUT R11, R11, 0xfffffff8, RZ, 0xc0, !PT ;  /* 0xfffffff80b0b7812 */ /* 0x000fe200078ec0ff */
[----:B--2---:R-:W-:Y:S02]  /*a540*/  USHF.R.S32.HI UR5, URZ, 0x1f, UR7 ;  /* 0x0000001f3f057899 */ /* 0x004fe40008011407 */
[----:B------:R-:W-:Y:S01]  /*a550*/  IMAD.IADD R152, R23, 0x1, -R152 ;  /* 0x0000000117987824 */ /* 0x000fe200078e0a98 */
[----:B------:R-:W-:Y:S01]  /*a560*/  ULDC.64 UR10, c[0x0][0x208] ;  /* 0x00008200000a7ab9 */ /* 0x000fe20000000a00 */
[----:B------:R-:W-:Y:S01]  /*a570*/  IMAD.IADD R11, R10, 0x1, -R11 ;  /* 0x000000010a0b7824 */ /* 0x000fe200078e0a0b */
[----:B------:R-:W-:Y:S01]  /*a580*/  LEA.HI R10, R9, R9, RZ, 0x1 ;  /* 0x00000009090a7211 */ /* 0x000fe200078f08ff */
[----:B------:R-:W0:Y:S01]  /*a590*/  @P0 LDC R16, c[0x0][0xcec] ;  /* 0x00033b00ff100b82 */ /* 0x000e220000000800 */
[----:B------:R-:W-:-:S02]  /*a5a0*/  IMAD.SHL.U32 R152, R152, 0x2, RZ ;  /* 0x0000000298987824 */ /* 0x000fc400078e00ff */
[----:B------:R-:W-:Y:S01]  /*a5b0*/  LOP3.LUT R10, R10, 0x1ffffffe, RZ, 0xc0, !PT ;  /* 0x1ffffffe0a0a7812 */ /* 0x000fe200078ec0ff */
[----:B------:R-:W-:Y:S02]  /*a5c0*/  IMAD R153, R12, 0x10, R11 ;  /* 0x000000100c997824 */ /* 0x000fe400078e020b */
[----:B---3--:R-:W-:Y:S02]  /*a5d0*/  IMAD R12, R20, UR5, RZ ;  /* 0x00000005140c7c24 */ /* 0x008fe4000f8e02ff */
[----:B------:R-:W2:Y:S01]  /*a5e0*/  @P0 LDC R17, c[0x0][0xcf0] ;  /* 0x00033c00ff110b82 */ /* 0x000ea20000000800 */
[----:B------:R-:W-:Y:S02]  /*a5f0*/  IMAD.IADD R9, R9, 0x1, -R10 ;  /* 0x0000000109097824 */ /* 0x000fe400078e0a0a */
[----:B------:R-:W-:Y:S02]  /*a600*/  IMAD R15, R21, UR7, R12 ;  /* 0x00000007150f7c24 */ /* 0x000fe4000f8e020c */
[----:B------:R-:W-:-:S02]  /*a610*/  IMAD R9, R9, 0x8, R153 ;  /* 0x0000000809097824 */ /* 0x000fc400078e0299 */
[----:B------:R-:W-:Y:S02]  /*a620*/  IMAD.U32 R11, RZ, RZ, UR9 ;  /* 0x00000009ff0b7e24 */ /* 0x000fe4000f8e00ff */
[----:B-1----:R-:W-:Y:S02]  /*a630*/  IMAD R9, R14, 0x40, R9 ;  /* 0x000000400e097824 */ /* 0x002fe400078e0209 */
[----:B------:R-:W-:Y:S02]  /*a640*/  IMAD.U32 R10, RZ, RZ, UR8 ;  /* 0x00000008ff0a7e24 */ /* 0x000fe4000f8e00ff */
[----:B------:R-:W-:Y:S01]  /*a650*/  IMAD.U32 R11, RZ, RZ, UR4 ;  /* 0x00000004ff0b7e24 */ /* 0x000fe2000f8e00ff */
[----:B------:R-:W-:Y:S01]  /*a660*/  ULDC.64 UR4, c[0x0][0xce0] ;  /* 0x0003380000047ab9 */ /* 0x000fe20000000a00 */
[----:B------:R-:W-:Y:S02]  /*a670*/  IMAD.MOV.U32 R13, RZ, RZ, R9 ;  /* 0x000000ffff0d7224 */ /* 0x000fe400078e0009 */
[----:B0-----:R-:W-:-:S04]  /*a680*/  @P0 IMAD.HI.U32 R12, R9, R16, RZ ;  /* 0x00000010090c0227 */ /* 0x001fc800078e00ff */
[----:B------:R-:W-:Y:S01]  /*a690*/  IMAD.WIDE.U32 R10, R20, UR7, R10 ;  /* 0x00000007140a7c25 */ /* 0x000fe2000f8e000a */
[----:B--2---:R-:W-:-:S03]  /*a6a0*/  @P0 SHF.R.U32.HI R13, RZ, R17, R12 ;  /* 0x00000011ff0d0219 */ /* 0x004fc6000001160c */
[----:B------:R-:W-:Y:S02]  /*a6b0*/  IMAD.IADD R11, R11, 0x1, R15 ;  /* 0x000000010b0b7824 */ /* 0x000fe400078e020f */
[----:B------:R-:W-:Y:S02]  /*a6c0*/  IMAD R15, R3, UR4, RZ ;  /* 0x00000004030f7c24 */ /* 0x000fe4000f8e02ff */
[----:B------:R-:W-:Y:S02]  /*a6d0*/  IMAD.MOV R12, RZ, RZ, -R13 ;  /* 0x000000ffff0c7224 */ /* 0x000fe400078e0a0d */
[----:B------:R-:W-:-:S04]  /*a6e0*/  IMAD.WIDE.U32 R10, R2, UR4, R10 ;  /* 0x00000004020a7c25 */ /* 0x000fc8000f8e000a */
[----:B------:R-:W-:Y:S01]  /*a6f0*/  IMAD R9, R18, R12, R9 ;  /* 0x0000000c12097224 */ /* 0x000fe200078e0209 */
[----:B------:R-:W-:Y:S01]  /*a700*/  IADD3 R10, P0, R13, R10, RZ ;  /* 0x0000000a0d0a7210 */ /* 0x000fe20007f1e0ff */
        /* <DEDUP_REMOVED lines=8> */
[----:B------:R-:W-:Y:S01]  /*a790*/  LEA.HI R12, R0, R0, RZ, 0x1 ;  /* 0x00000000000c7211 */ /* 0x000fe200078f08ff */
[----:B------:R-:W-:Y:S02]  /*a7a0*/  ULDC.64 UR4, c[0x0][0xca8] ;  /* 0x00032a0000047ab9 */ /* 0x000fe40000000a00 */
[----:B------:R-:W-:Y:S01]  /*a7b0*/  IMAD.IADD R9, R11, 0x1, R9 ;  /* 0x000000010b097824 */ /* 0x000fe200078e0209 */
[----:B------:R-:W-:Y:S01]  /*a7c0*/  LEA R16, P0, R10, UR4, 0x2 ;  /* 0x000000040a107c11 */ /* 0x000fe2000f8010ff */
[----:B------:R-:W-:Y:S01]  /*a7d0*/  ULDC UR4, c[0x0][0xb88] ;  /* 0x0002e20000047ab9 */ /* 0x000fe20000000800 */
[----:B------:R-:W-:Y:S02]  /*a7e0*/  LOP3.LUT R11, R12, 0xfffffe, RZ, 0xc0, !PT ;  /* 0x00fffffe0c0b7812 */ /* 0x000fe400078ec0ff */
[----:B------:R-:W-:Y:S01]  /*a7f0*/  LEA.HI.X R17, R10, UR5, R9, 0x2, P0 ;  /* 0x000000050a117c11 */ /* 0x000fe200080f1409 */
[----:B------:R-:W-:Y:S01]  /*a800*/  SHFL.IDX PT, R12, R16, 0x1, 0x1c1f ;  /* 0x003c1f00100c7f89 */ /* 0x000fe200000e0000 */
[----:B------:R-:W-:-:S02]  /*a810*/  IMAD R9, R14, 0x40, R153 ;  /* 0x000000400e097824 */ /* 0x000fc400078e0299 */
[----:B------:R-:W-:Y:S01]  /*a820*/  IMAD.IADD R15, R0, 0x1, -R11 ;  /* 0x00000001000f7824 */ /* 0x000fe200078e0a0b */
[----:B------:R-:W-:Y:S01]  /*a830*/  SHFL.IDX PT, R10, R16, RZ, 0x1c1f ;  /* 0x001c1fff100a7589 */ /* 0x000fe200000e0000 */
[----:B------:R-:W-:Y:S02]  /*a840*/  IMAD R14, R18, UR4, RZ ;  /* 0x00000004120e7c24 */ /* 0x000fe4000f8e02ff */
[----:B------:R-:W-:Y:S01]  /*a850*/  IMAD.U32 R15, R15, -0x100, RZ ;  /* 0xffffff000f0f7824 */ /* 0x000fe200078e00ff */
[----:B------:R-:W0:Y:S04]  /*a860*/  SHFL.IDX PT, R11, R17, RZ, 0x1c1f ;  /* 0x001c1fff110b7589 */ /* 0x000e2800000e0000 */
[----:B------:R-:W1:Y:S01]  /*a870*/  SHFL.IDX PT, R13, R17, 0x1, 0x1c1f ;  /* 0x003c1f00110d7f89 */ /* 0x000e6200000e0000 */
[----:B------:R-:W-:Y:S01]  /*a880*/  ISETP.NE.AND P0, PT, R152, R15, PT ;  /* 0x0000000f9800720c */ /* 0x000fe20003f05270 */
[----:B------:R-:W-:-:S03]  /*a890*/  VIADD R15, R9, 0x8 ;  /* 0x00000008090f7836 */ /* 0x000fc60000000000 */
[-C--:B------:R-:W-:Y:S02]  /*a8a0*/  ISETP.GE.OR P2, PT, R9, R14.reuse, P0 ;  /* 0x0000000e0900720c */ /* 0x080fe40000746670 */
[----:B------:R-:W-:-:S11]  /*a8b0*/  ISETP.GE.OR P0, PT, R15, R14, P0 ;  /* 0x0000000e0f00720c */ /* 0x000fd60000706670 */
[----:B0-----:R0:W-:Y:S04]  /*a8c0*/  @!P2 ST.E desc[UR10][R10.64], R5 ;  /* 0x000000050a00a985 */ /* 0x0011e8000c10190a */
[----:B-1----:R0:W-:Y:S02]  /*a8d0*/  @!P0 ST.E desc[UR10][R12.64], R4 ;  /* 0x000000040c008985 */ /* 0x0021e4000c10190a */
.L_x_3214:
[----:B------:R-:W1:Y:S01]  /*a8e0*/  S2R R14, SR_CTAID.X ;  /* 0x00000000000e7919 */ /* 0x000e620000002500 */
[----:B------:R-:W-:Y:S01]  /*a8f0*/  LEA.HI R19, R19, R22, RZ, 0x2 ;  /* 0x0000001613137211 */ /* 0x000fe200078f10ff */
[----:B------:R-:W2:Y:S01]  /*a900*/  S2UR UR7, SR_CTAID.Z ;  /* 0x00000000000779c3 */ /* 0x000ea20000002700 */
[----:B0-----:R-:W-:Y:S01]  /*a910*/  SHF.R.S32.HI R5, RZ, 0x1f, R7 ;  /* 0x0000001fff057819 */ /* 0x001fe20000011407 */
[----:B------:R-:W-:Y:S01]  /*a920*/  ULDC.64 UR8, c[0x0][0xc38] ;  /* 0x00030e0000087ab9 */ /* 0x000fe20000000a00 */
[----:B------:R-:W-:Y:S01]  /*a930*/  LOP3.LUT R19, R19, 0xfffffffc, RZ, 0xc0, !PT ;  /* 0xfffffffc13137812 */ /* 0x000fe200078ec0ff */
[----:B------:R-:W-:Y:S01]  /*a940*/  UIMAD UR6, UR6, UR8, URZ ;  /* 0x00000008060672a4 */ /* 0x000fe2000f8e023f */
[----:B------:R-:W-:Y:S01]  /*a950*/  LEA.HI R5, R5, R154, RZ, 0x3 ;  /* 0x0000009a05057211 */ /* 0x000fe200078f18ff */
[----:B------:R-:W-:Y:S01]  /*a960*/  BSSY B0, `(.L_x_3215) ;  /* 0x0000103000007945 */ /* 0x000fe20003800000 */
[----:B------:R-:W-:Y:S01]  /*a970*/  R2UR UR10, R156 ;  /* 0x000000009c0a72ca */ /* 0x000fe200000e0000 */
[----:B------:R-:W-:Y:S01]  /*a980*/  IMAD.IADD R19, R22, 0x1, -R19 ;  /* 0x0000000116137824 */ /* 0x000fe200078e0a13 */
[----:B------:R-:W0:Y:S01]  /*a990*/  LDC.64 R12, c[0x0][0xc40] ;  /* 0x00031000ff0c7b82 */ /* 0x000e220000000a00 */
[----:B------:R-:W-:-:S02]  /*a9a0*/  LOP3.LUT R5, R5, 0xfffffff8, RZ, 0xc0, !PT ;  /* 0xfffffff805057812 */ /* 0x000fc400078ec0ff */
[----:B------:R-:W-:Y:S02]  /*a9b0*/  LEA.HI R155, R155, R8, RZ, 0x5 ;  /* 0x000000089b9b7211 */ /* 0x000fe400078f28ff */
[----:B------:R-:W-:Y:S01]  /*a9c0*/  LEA.HI R4, R19, R19, RZ, 0x1 ;  /* 0x0000001313047211 */ /* 0x000fe200078f08ff */
[----:B------:R-:W-:Y:S01]  /*a9d0*/  IMAD.IADD R154, R154, 0x1, -R5 ;  /* 0x000000019a9a7824 */ /* 0x000fe200078e0a05 */
[----:B------:R-:W-:Y:S01]  /*a9e0*/  SHF.R.S32.HI R155, RZ, 0x5, R155 ;  /* 0x00000005ff9b7819 */ /* 0x000fe2000001149b */
[----:B------:R-:W3:Y:S01]  /*a9f0*/  @P1 LDC R16, c[0x0][0xcec] ;  /* 0x00033b00ff101b82 */ /* 0x000ee20000000800 */
[----:B------:R-:W-:Y:S02]  /*aa00*/  LOP3.LUT R4, R4, 0x1ffffffe, RZ, 0xc0, !PT ;  /* 0x1ffffffe04047812 */ /* 0x000fe400078ec0ff */
[----:B------:R-:W-:Y:S01]  /*aa10*/  UIMAD.WIDE.U32 UR4, UR10, UR8, URZ ;  /* 0x000000080a0472a5 */ /* 0x000fe2000f8e003f */
[----:B------:R-:W-:Y:S01]  /*aa20*/  IMAD R155, R155, 0x10, R154 ;  /* 0x000000109b9b7824 */ /* 0x000fe200078e029a */
[----:B------:R-:W-:Y:S01]  /*aa30*/  UIMAD UR6, UR10, UR9, UR6 ;  /* 0x000000090a0672a4 */ /* 0x000fe2000f8e0206 */
[----:B------:R-:W-:Y:S01]  /*aa40*/  IMAD.IADD R4, R19, 0x1, -R4 ;  /* 0x0000000113047824 */ /* 0x000fe200078e0a04 */
[----:B--2---:R-:W-:Y:S01]  /*aa50*/  USHF.R.S32.HI UR8, URZ, 0x1f, UR7 ;  /* 0x0000001f3f087899 */ /* 0x004fe20008011407 */
[----:B------:R-:W2:Y:S01]  /*aa60*/  @P1 LDC R17, c[0x0][0xcf0] ;  /* 0x00033c00ff111b82 */ /* 0x000ea20000000800 */
[----:B------:R-:W-:Y:S01]  /*aa70*/  UIADD3 UR6, UR5, UR6, URZ ;  /* 0x0000000605067290 */ /* 0x000fe2000fffe03f */
[----:B------:R-:W-:-:S02]  /*aa80*/  IMAD R9, R4, 0x8, R155 ;  /* 0x0000000804097824 */ /* 0x000fc400078e029b */
[----:B------:R-:W-:Y:S02]  /*aa90*/  IMAD.U32 R5, RZ, RZ, UR5 ;  /* 0x00000005ff057e24 */ /* 0x000fe4000f8e00ff */
[----:B-1----:R-:W-:Y:S02]  /*aaa0*/  IMAD R15, R14, 0x40, R9 ;  /* 0x000000400e0f7824 */ /* 0x002fe400078e0209 */
[----:B------:R-:W-:Y:S01]  /*aab0*/  IMAD.U32 R4, RZ, RZ, UR4 ;  /* 0x00000004ff047e24 */ /* 0x000fe2000f8e00ff */
[----:B------:R-:W-:Y:S01]  /*aac0*/  ULDC.64 UR4, c[0x0][0xc48] ;  /* 0x0003120000047ab9 */ /* 0x000fe20000000a00 */
[----:B------:R-:W-:Y:S02]  /*aad0*/  IMAD.U32 R5, RZ, RZ, UR6 ;  /* 0x00000006ff057e24 */ /* 0x000fe4000f8e00ff */
[----:B0-----:R-:W-:Y:S02]  /*aae0*/  IMAD R10, R12, UR8, RZ ;  /* 0x000000080c0a7c24 */ /* 0x001fe4000f8e02ff */
[----:B------:R-:W-:-:S02]  /*aaf0*/  IMAD.MOV.U32 R9, RZ, RZ, R15 ;  /* 0x000000ffff097224 */ /* 0x000fc400078e000f */
[----:B---3--:R-:W-:-:S04]  /*ab00*/  @P1 IMAD.HI.U32 R16, R15, R16, RZ ;  /* 0x000000100f101227 */ /* 0x008fc800078e00ff */
[----:B------:R-:W-:Y:S02]  /*ab10*/  IMAD R11, R13, UR7, R10 ;  /* 0x000000070d0b7c24 */ /* 0x000fe4000f8e020a */
[----:B------:R-:W-:Y:S01]  /*ab20*/  IMAD.WIDE.U32 R4, R12, UR7, R4 ;  /* 0x000000070c047c25 */ /* 0x000fe2000f8e0004 */
[----:B--2---:R-:W-:-:S03]  /*ab30*/  @P1 SHF.R.U32.HI R9, RZ, R17, R16 ;  /* 0x00000011ff091219 */ /* 0x004fc60000011610 */
[----:B------:R-:W-:Y:S02]  /*ab40*/  IMAD R3, R3, UR4, RZ ;  /* 0x0000000403037c24 */ /* 0x000fe4000f8e02ff */
[----:B------:R-:W-:Y:S01]  /*ab50*/  IMAD.IADD R5, R5, 0x1, R11 ;  /* 0x0000000105057824 */ /* 0x000fe200078e020b */
[--C-:B------:R-:W-:Y:S01]  /*ab60*/  SHF.R.S32.HI R10, RZ, 0x1f, R9.reuse ;  /* 0x0000001fff0a7819 */ /* 0x100fe20000011409 */
[----:B------:R-:W-:Y:S02]  /*ab70*/  IMAD.MOV R13, RZ, RZ, -R9 ;  /* 0x000000ffff0d7224 */ /* 0x000fe400078e0a09 */
[C---:B------:R-:W-:Y:S02]  /*ab80*/  IMAD R11, R2.reuse, UR5, R3 ;  /* 0x00000005020b7c24 */ /* 0x040fe4000f8e0203 */
[----:B------:R-:W-:Y:S01]  /*ab90*/  IMAD.WIDE.U32 R2, R2, UR4, R4 ;  /* 0x0000000402027c25 */ /* 0x000fe2000f8e0004 */
[----:B------:R-:W-:-:S03]  /*aba0*/  ULDC.64 UR4, c[0x0][0xc30] ;  /* 0x00030c0000047ab9 */ /* 0x000fc60000000a00 */
[----:B------:R-:W-:Y:S02]  /*abb0*/  IMAD R5, R6, R13, R15 ;  /* 0x0000000d06057224 */ /* 0x000fe400078e020f */
[----:B------:R-:W-:Y:S02]  /*abc0*/  IMAD R10, R10, UR4, RZ ;  /* 0x000000040a0a7c24 */ /* 0x000fe4000f8e02ff */
[----:B------:R-:W-:Y:S01]  /*abd0*/  IMAD.IADD R3, R3, 0x1, R11 ;  /* 0x0000000103037824 */ /* 0x000fe200078e020b */
[----:B------:R-:W-:Y:S01]  /*abe0*/  SHF.R.S32.HI R4, RZ, 0x1f, R5 ;  /* 0x0000001fff047819 */ /* 0x000fe20000011405 */
[C---:B------:R-:W-:Y:S02]  /*abf0*/  IMAD R11, R9.reuse, UR5, R10 ;  /* 0x00000005090b7c24 */ /* 0x040fe4000f8e020a */
[----:B------:R-:W-:Y:S01]  /*ac00*/  IMAD.WIDE.U32 R2, R9, UR4, R2 ;  /* 0x0000000409027c25 */ /* 0x000fe2000f8e0002 */
[----:B------:R-:W-:-:S03]  /*ac10*/  ULDC.64 UR4, c[0x0][0xc28] ;  /* 0x00030a0000047ab9 */ /* 0x000fc60000000a00 */
[----:B------:R-:W-:Y:S02]  /*ac20*/  IMAD R4, R4, UR4, RZ ;  /* 0x0000000404047c24 */ /* 0x000fe4000f8e02ff */
[----:B------:R-:W-:Y:S02]  /*ac30*/  IMAD.IADD R3, R3, 0x1, R11 ;  /* 0x0000000103037824 */ /* 0x000fe400078e020b */
[C---:B------:R-:W-:Y:S02]  /*ac40*/  IMAD R9, R5.reuse, UR5, R4 ;  /* 0x0000000505097c24 */ /* 0x040fe4000f8e0204 */
[----:B------:R-:W-:Y:S01]  /*ac50*/  IMAD.WIDE.U32 R2, R5, UR4, R2 ;  /* 0x0000000405027c25 */ /* 0x000fe2000f8e0002 */
[----:B------:R-:W-:-:S03]  /*ac60*/  ULDC.64 UR4, c[0x0][0xc00] ;  /* 0x0003000000047ab9 */ /* 0x000fc60000000a00 */
[----:B------:R-:W-:Y:S01]  /*ac70*/  IMAD.IADD R5, R3, 0x1, R9 ;  /* 0x0000000103057824 */ /* 0x000fe200078e0209 */
[----:B------:R-:W-:Y:S02]  /*ac80*/  LEA.HI R9, R0, R0, RZ, 0x1 ;  /* 0x0000000000097211 */ /* 0x000fe400078f08ff */
[----:B------:R-:W-:Y:S01]  /*ac90*/  LEA R4, P0, R2, UR4, 0x2 ;  /* 0x0000000402047c11 */ /* 0x000fe2000f8010ff */
[----:B------:R-:W-:Y:S01]  /*aca0*/  ULDC UR4, c[0x0][0xb88] ;  /* 0x0002e20000047ab9 */ /* 0x000fe20000000800 */
[----:B------:R-:W-:Y:S01]  /*acb0*/  LOP3.LUT R11, R9, 0xfffffe, RZ, 0xc0, !PT ;  /* 0x00fffffe090b7812 */ /* 0x000fe200078ec0ff */
[----:B------:R-:W-:Y:S01]  /*acc0*/  IMAD R6, R6, UR4, RZ ;  /* 0x0000000406067c24 */ /* 0x000fe2000f8e02ff */
[----:B------:R-:W-:Y:S01]  /*acd0*/  LOP3.LUT R9, R7, 0x7ffffffc, RZ, 0xc0, !PT ;  /* 0x7ffffffc07097812 */ /* 0x000fe200078ec0ff */
[----:B------:R-:W-:Y:S01]  /*ace0*/  IMAD R7, R14, 0x40, R155 ;  /* 0x000000400e077824 */ /* 0x000fe200078e029b */
[----:B------:R-:W-:Y:S01]  /*acf0*/  LEA.HI.X R5, R2, UR5, R5, 0x2, P0 ;  /* 0x0000000502057c11 */ /* 0x000fe200080f1405 */
[----:B------:R-:W-:Y:S01]  /*ad00*/  IMAD.IADD R11, R0, 0x1, -R11 ;  /* 0x00000001000b7824 */ /* 0x000fe200078e0a0b */
[----:B------:R0:W1:Y:S01]  /*ad10*/  SHFL.IDX PT, R2, R4, RZ, 0x1c1f ;  /* 0x001c1fff04027589 */ /* 0x00006200000e0000 */
[----:B------:R-:W-:Y:S01]  /*ad20*/  IMAD.IADD R0, R8, 0x1, -R9 ;  /* 0x0000000108007824 */ /* 0x000fe200078e0a09 */
[----:B------:R-:W-:-:S02]  /*ad30*/  ISETP.GE.AND P0, PT, R7, R6, PT ;  /* 0x000000060700720c */ /* 0x000fc40003f06270 */
[----:B------:R0:W2:Y:S01]  /*ad40*/  SHFL.IDX PT, R3, R5, RZ, 0x1c1f ;  /* 0x001c1fff05037589 */ /* 0x0000a200000e0000 */
[----:B------:R-:W-:-:S04]  /*ad50*/  IMAD R0, R11, 0x80, R0 ;  /* 0x000000800b007824 */ /* 0x000fc800078e0200 */
[----:B------:R-:W-:-:S06]  /*ad60*/  IMAD.SHL.U32 R0, R0, 0x2, RZ ;  /* 0x0000000200007824 */ /* 0x000fcc00078e00ff */
        /* <DEDUP_REMOVED lines=15> */
[----:B------:R-:W-:Y:S01]  /*ae60*/  ULDC.64 UR6, c[0x0][0x208] ;  /* 0x0000820000067ab9 */ /* 0x000fe20000000a00 */
[C---:B------:R-:W-:Y:S01]  /*ae70*/  VIADD R20, R0.reuse, 0x40 ;  /* 0x0000004000147836 */ /* 0x040fe20000000000 */
[C---:B------:R-:W-:Y:S01]  /*ae80*/  @!P2 LEA.HI R8, R0.reuse, R0, RZ, 0x1 ;  /* 0x000000000008a211 */ /* 0x040fe200078f08ff */
[C---:B------:R-:W-:Y:S01]  /*ae90*/  VIADD R21, R0.reuse, 0x48 ;  /* 0x0000004800157836 */ /* 0x040fe20000000000 */
[----:B------:R-:W-:Y:S01]  /*aea0*/  @!P3 LEA.HI R10, R9, R9, RZ, 0x1 ;  /* 0x00000009090ab211 */ /* 0x000fe200078f08ff */
[C---:B------:R-:W-:Y:S01]  /*aeb0*/  VIADD R22, R0.reuse, 0x50 ;  /* 0x0000005000167836 */ /* 0x040fe20000000000 */
[----:B------:R-:W-:Y:S01]  /*aec0*/  @!P4 LEA.HI R12, R11, R11, RZ, 0x1 ;  /* 0x0000000b0b0cc211 */ /* 0x000fe200078f08ff */
[----:B------:R-:W-:Y:S01]  /*aed0*/  VIADD R23, R0, 0x58 ;  /* 0x0000005800177836 */ /* 0x000fe20000000000 */
[----:B------:R-:W-:-:S02]  /*aee0*/  @!P5 LEA.HI R14, R13, R13, RZ, 0x1 ;  /* 0x0000000d0d0ed211 */ /* 0x000fc400078f08ff */
[----:B------:R-:W-:Y:S02]  /*aef0*/  @!P2 LOP3.LUT R9, R8, 0xfffffffe, RZ, 0xc0, !PT ;  /* 0xfffffffe0809a812 */ /* 0x000fe400078ec0ff */
[----:B------:R-:W-:Y:S02]  /*af00*/  @!P3 LOP3.LUT R11, R10, 0xfffffffe, RZ, 0xc0, !PT ;  /* 0xfffffffe0a0bb812 */ /* 0x000fe400078ec0ff */
[----:B------:R-:W-:Y:S01]  /*af10*/  @!P4 LOP3.LUT R13, R12, 0xfffffffe, RZ, 0xc0, !PT ;  /* 0xfffffffe0c0dc812 */ /* 0x000fe200078ec0ff */
[--C-:B-12---:R-:W-:Y:S01]  /*af20*/  @!P2 IMAD.WIDE R8, R9, 0x4, R2.reuse ;  /* 0x000000040908a825 */ /* 0x106fe200078e0202 */
[----:B------:R-:W-:Y:S02]  /*af30*/  @!P5 LOP3.LUT R15, R14, 0xfffffffe, RZ, 0xc0, !PT ;  /* 0xfffffffe0e0fd812 */ /* 0x000fe400078ec0ff */
[----:B------:R-:W-:Y:S01]  /*af40*/  ISETP.GE.AND P6, PT, R22, UR4, PT ;  /* 0x0000000416007c0c */ /* 0x000fe2000bfc6270 */
        /* <DEDUP_REMOVED lines=9> */
[----:B------:R-:W-:Y:S01]  /*afe0*/  @!P0 LEA.HI R16, R16, R16, RZ, 0x1 ;  /* 0x0000001010108211 */ /* 0x000fe200078f08ff */
[----:B------:R3:W-:Y:S01]  /*aff0*/  @!P5 ST.E.64 desc[UR6][R14.64], R36 ;  /* 0x000000240e00d985 */ /* 0x0007e2000c101b06 */
[----:B------:R-:W-:Y:S01]  /*b000*/  ISETP.GE.AND P5, PT, R21, UR4, PT ;  /* 0x0000000415007c0c */ /* 0x000fe2000bfa6270 */
[----:B0-----:R-:W-:Y:S01]  /*b010*/  VIADD R24, R0, 0x60 ;  /* 0x0000006000187836 */ /* 0x001fe20000000000 */
[----:B------:R-:W-:-:S02]  /*b020*/  @!P1 LEA.HI R17, R17, R17, RZ, 0x1 ;  /* 0x0000001111119211 */ /* 0x000fc400078f08ff */
[----:B------:R-:W-:Y:S02]  /*b030*/  @!P0 LOP3.LUT R9, R16, 0xfffffffe, RZ, 0xc0, !PT ;  /* 0xfffffffe10098812 */ /* 0x000fe400078ec0ff */
        /* <DEDUP_REMOVED lines=16> */
[----:B------:R-:W-:Y:S01]  /*b140*/  @!P6 LOP3.LUT R17, R22, 0xfffffffe, RZ, 0xc0, !PT ;  /* 0xfffffffe1611e812 */ /* 0x000fe200078ec0ff */
[----:B------:R-:W-:Y:S01]  /*b150*/  VIADD R22, R0, 0x88 ;  /* 0x0000008800167836 */ /* 0x000fe20000000000 */
        /* <DEDUP_REMOVED lines=14> */
[----:B------:R-:W-:Y:S02]  /*b240*/  ISETP.GE.AND P5, PT, R20, UR4, PT ;  /* 0x0000000414007c0c */ /* 0x000fe4000bfa6270 */
[C---:B------:R-:W-:Y:S01]  /*b250*/  VIADD R19, R0.reuse, 0x70 ;  /* 0x0000007000137836 */ /* 0x040fe20000000000 */
[----:B------:R4:W-:Y:S01]  /*b260*/  @!P6 ST.E.64 desc[UR6][R16.64], R64 ;  /* 0x000000401000e985 */ /* 0x0009e2000c101b06 */
[----:B------:R-:W-:Y:S01]  /*b270*/  VIADD R21, R0, 0x80 ;  /* 0x0000008000157836 */ /* 0x000fe20000000000 */
[----:B------:R-:W-:Y:S02]  /*b280*/  @!P0 LEA.HI R24, R24, R24, RZ, 0x1 ;  /* 0x0000001818188211 */ /* 0x000fe400078f08ff */
[----:B------:R-:W-:Y:S02]  /*b290*/  ISETP.GE.AND P6, PT, R19, UR4, PT ;  /* 0x0000000413007c0c */ /* 0x000fe4000bfc6270 */
[----:B------:R-:W-:-:S02]  /*b2a0*/  ISETP.GE.AND P4, PT, R21, UR4, PT ;  /* 0x0000000415007c0c */ /* 0x000fc4000bf86270 */
[----:B0-----:R-:W-:Y:S01]  /*b2b0*/  @!P1 LOP3.LUT R9, R23, 0xfffffffe, RZ, 0xc0, !PT ;  /* 0xfffffffe17099812 */ /* 0x001fe200078ec0ff */
[----:B------:R-:W-:Y:S01]  /*b2c0*/  VIADD R23, R0, 0x90 ;  /* 0x0000009000177836 */ /* 0x000fe20000000000 */
        /* <DEDUP_REMOVED lines=17> */
[----:B----4-:R-:W-:Y:S01]  /*b3e0*/  @!P3 LOP3.LUT R17, R22, 0xfffffffe, RZ, 0xc0, !PT ;  /* 0xfffffffe1611b812 */ /* 0x010fe200078ec0ff */
        /* <DEDUP_REMOVED lines=22> */
[----:B0-----:R-:W-:Y:S02]  /*b550*/  @!P0 LOP3.LUT R9, R23, 0xfffffffe, RZ, 0xc0, !PT ;  /* 0xfffffffe17098812 */ /* 0x001fe400078ec0ff */
[----:B------:R-:W-:Y:S02]  /*b560*/  @!P2 LEA.HI R18, R18, R18, RZ, 0x1 ;  /* 0x000000121212a211 */ /* 0x000fe400078f08ff */
        /* <DEDUP_REMOVED lines=15> */
[----:B------:R-:W-:Y:S01]  /*b660*/  @!P5 LOP3.LUT R21, R21, 0xfffffffe, RZ, 0xc0, !PT ;  /* 0xfffffffe1515d812 */ /* 0x000fe200078ec0ff */
[----:B------:R-:W-:Y:S01]  /*b670*/  VIADD R20, R0, 0xd8 ;  /* 0x000000d800147836 */ /* 0x000fe20000000000 */
[----:B----4-:R-:W-:-:S02]  /*b680*/  @!P6 LOP3.LUT R17, R22, 0xfffffffe, RZ, 0xc0, !PT ;  /* 0xfffffffe1611e812 */ /* 0x010fc400078ec0ff */
[----:B------:R-:W-:Y:S01]  /*b690*/  ISETP.GE.AND P0, PT, R18, UR4, PT ;  /* 0x0000000412007c0c */ /* 0x000fe2000bf06270 */
[----:B0-----:R-:W-:Y:S01]  /*b6a0*/  @!P3 IMAD.WIDE R8, R19, 0x4, R2 ;  /* 0x000000041308b825 */ /* 0x001fe200078e0202 */
[----:B------:R-:W-:-:S03]  /*b6b0*/  ISETP.GE.AND P2, PT, R20, UR4, PT ;  /* 0x0000000414007c0c */ /* 0x000fc6000bf46270 */
        /* <DEDUP_REMOVED lines=45> */
.L_x_3216:
[----:B------:R-:W-:Y:S05]  /*b990*/  BSYNC B0 ;  /* 0x0000000000007941 */ /* 0x000fea0003800000 */
.L_x_3215:
[----:B------:R-:W-:Y:S01]  /*b9a0*/  VIADD R7, R7, 0x8 ;  /* 0x0000000807077836 */ /* 0x000fe20000000000 */
[----:B0-2---:R0:W2:Y:S04]  /*b9b0*/  SHFL.IDX PT, R3, R5, 0x1, 0x1c1f ;  /* 0x003c1f0005037f89 */ /* 0x0050a800000e0000 */
        /* <DEDUP_REMOVED lines=16> */
[----:B------:R-:W-:-:S02]  /*bac0*/  VIADD R14, R0, 0x38 ;  /* 0x00000038000e7836 */ /* 0x000fc40000000000 */
[C---:B------:R-:W-:Y:S01]  /*bad0*/  VIADD R15, R0.reuse, 0x40 ;  /* 0x00000040000f7836 */ /* 0x040fe20000000000 */
[C---:B------:R-:W-:Y:S01]  /*bae0*/  @!P0 LEA.HI R4, R0.reuse, R0, RZ, 0x1 ;  /* 0x0000000000048211 */ /* 0x040fe200078f08ff */
[C---:B------:R-:W-:Y:S01]  /*baf0*/  VIADD R16, R0.reuse, 0x48 ;  /* 0x0000004800107836 */ /* 0x040fe20000000000 */
[----:B------:R-:W-:Y:S01]  /*bb00*/  @!P1 LEA.HI R6, R5, R5, RZ, 0x1 ;  /* 0x0000000505069211 */ /* 0x000fe200078f08ff */
[C---:B------:R-:W-:Y:S01]  /*bb10*/  VIADD R18, R0.reuse, 0x50 ;  /* 0x0000005000127836 */ /* 0x040fe20000000000 */
[----:B------:R-:W-:Y:S01]  /*bb20*/  @!P2 LEA.HI R8, R7, R7, RZ, 0x1 ;  /* 0x000000070708a211 */ /* 0x000fe200078f08ff */
[----:B------:R-:W-:Y:S01]  /*bb30*/  VIADD R19, R0, 0x58 ;  /* 0x0000005800137836 */ /* 0x000fe20000000000 */
[----:B------:R-:W-:Y:S01]  /*bb40*/  @!P0 LOP3.LUT R5, R4, 0xfffffffe, RZ, 0xc0, !PT ;  /* 0xfffffffe04058812 */ /* 0x000fe200078ec0ff */
[----:B------:R-:W-:Y:S01]  /*bb50*/  VIADD R20, R0, 0x80 ;  /* 0x0000008000147836 */ /* 0x000fe20000000000 */
[----:B------:R-:W-:Y:S02]  /*bb60*/  @!P1 LOP3.LUT R7, R6, 0xfffffffe, RZ, 0xc0, !PT ;  /* 0xfffffffe06079812 */ /* 0x000fe400078ec0ff */
[----:B------:R-:W-:Y:S01]  /*bb70*/  @!P2 LOP3.LUT R9, R8, 0xfffffffe, RZ, 0xc0, !PT ;  /* 0xfffffffe0809a812 */ /* 0x000fe200078ec0ff */
[----:B-12---:R-:W-:Y:S01]  /*bb80*/  @!P0 IMAD.WIDE R4, R5, 0x4, R2 ;  /* 0x0000000405048825 */ /* 0x006fe200078e0202 */
[----:B------:R-:W-:-:S02]  /*bb90*/  ISETP.GE.AND P3, PT, R15, UR4, PT ;  /* 0x000000040f007c0c */ /* 0x000fc4000bf66270 */
[----:B------:R-:W-:Y:S01]  /*bba0*/  ISETP.GE.AND P4, PT, R16, UR4, PT ;  /* 0x0000000410007c0c */ /* 0x000fe2000bf86270 */
        /* <DEDUP_REMOVED lines=8> */
[----:B------:R-:W-:-:S02]  /*bc30*/  ISETP.GE.AND P2, PT, R14, UR4, PT ;  /* 0x000000040e007c0c */ /* 0x000fc4000bf46270 */
[----:B------:R-:W-:Y:S02]  /*bc40*/  @!P6 LEA.HI R11, R11, R11, RZ, 0x1 ;  /* 0x0000000b0b0be211 */ /* 0x000fe400078f08ff */
[----:B------:R-:W-:Y:S02]  /*bc50*/  @!P3 LEA.HI R15, R15, R15, RZ, 0x1 ;  /* 0x0000000f0f0fb211 */ /* 0x000fe400078f08ff */
[----:B0-----:R-:W-:Y:S02]  /*bc60*/  @!P5 LOP3.LUT R5, R10, 0xfffffffe, RZ, 0xc0, !PT ;  /* 0xfffffffe0a05d812 */ /* 0x001fe400078ec0ff */
[----:B------:R-:W-:Y:S02]  /*bc70*/  @!P0 LEA.HI R12, R12, R12, RZ, 0x1 ;  /* 0x0000000c0c0c8211 */ /* 0x000fe400078f08ff */
[----:B-1----:R-:W-:Y:S01]  /*bc80*/  @!P6 LOP3.LUT R7, R11, 0xfffffffe, RZ, 0xc0, !PT ;  /* 0xfffffffe0b07e812 */ /* 0x002fe200078ec0ff */
[----:B------:R-:W-:Y:S01]  /*bc90*/  @!P5 IMAD.WIDE R4, R5, 0x4, R2 ;  /* 0x000000040504d825 */ /* 0x000fe200078e0202 */
[----:B------:R-:W-:-:S02]  /*bca0*/  @!P1 LEA.HI R13, R13, R13, RZ, 0x1 ;  /* 0x0000000d0d0d9211 */ /* 0x000fc400078f08ff */
[----:B------:R-:W-:Y:S01]  /*bcb0*/  @!P2 LEA.HI R14, R14, R14, RZ, 0x1 ;  /* 0x0000000e0e0ea211 */ /* 0x000fe200078f08ff */
[----:B------:R-:W-:Y:S01]  /*bcc0*/  @!P6 IMAD.WIDE R6, R7, 0x4, R2 ;  /* 0x000000040706e825 */ /* 0x000fe200078e0202 */
[----:B------:R-:W-:Y:S01]  /*bcd0*/  @!P4 LEA.HI R16, R16, R16, RZ, 0x1 ;  /* 0x000000101010c211 */ /* 0x000fe200078f08ff */
[----:B------:R0:W-:Y:S01]  /*bce0*/  @!P5 ST.E.64 desc[UR6][R4.64], R38 ;  /* 0x000000260400d985 */ /* 0x0001e2000c101b06 */
[----:B--2---:R-:W-:Y:S02]  /*bcf0*/  @!P0 LOP3.LUT R9, R12, 0xfffffffe, RZ, 0xc0, !PT ;  /* 0xfffffffe0c098812 */ /* 0x004fe400078ec0ff */
[----:B------:R-:W-:Y:S01]  /*bd00*/  @!P1 LOP3.LUT R13, R13, 0xfffffffe, RZ, 0xc0, !PT ;  /* 0xfffffffe0d0d9812 */ /* 0x000fe200078ec0ff */
[----:B------:R1:W-:Y:S01]  /*bd10*/  @!P6 ST.E.64 desc[UR6][R6.64], R42 ;  /* 0x0000002a0600e985 */ /* 0x0003e2000c101b06 */
[----:B------:R-:W-:Y:S01]  /*bd20*/  @!P2 LOP3.LUT R11, R14, 0xfffffffe, RZ, 0xc0, !PT ;  /* 0xfffffffe0e0ba812 */ /* 0x000fe200078ec0ff */
[----:B------:R-:W-:Y:S01]  /*bd30*/  VIADD R14, R0, 0x60 ;  /* 0x00000060000e7836 */ /* 0x000fe20000000000 */
[----:B------:R-:W-:-:S02]  /*bd40*/  @!P3 LOP3.LUT R15, R15, 0xfffffffe, RZ, 0xc0, !PT ;  /* 0xfffffffe0f0fb812 */ /* 0x000fc400078ec0ff */
        /* <DEDUP_REMOVED lines=16> */
[----:B------:R-:W-:Y:S02]  /*be50*/  @!P6 LEA.HI R19, R19, R19, RZ, 0x1 ;  /* 0x000000131313e211 */ /* 0x000fe400078f08ff */
[C---:B------:R-:W-:Y:S01]  /*be60*/  VIADD R15, R0.reuse, 0x68 ;  /* 0x00000068000f7836 */ /* 0x040fe20000000000 */
[----:B------:R4:W-:Y:S01]  /*be70*/  @!P4 ST.E.64 desc[UR6][R12.64], R62 ;  /* 0x0000003e0c00c985 */ /* 0x0009e2000c101b06 */
[----:B------:R-:W-:Y:S01]  /*be80*/  VIADD R17, R0, 0x78 ;  /* 0x0000007800117836 */ /* 0x000fe20000000000 */
[----:B------:R-:W-:Y:S02]  /*be90*/  ISETP.GE.AND P4, PT, R14, UR4, PT ;  /* 0x000000040e007c0c */ /* 0x000fe4000bf86270 */
[----:B------:R-:W-:Y:S02]  /*bea0*/  ISETP.GE.AND P3, PT, R15, UR4, PT ;  /* 0x000000040f007c0c */ /* 0x000fe4000bf66270 */
[----:B------:R-:W-:-:S02]  /*beb0*/  ISETP.GE.AND P1, PT, R17, UR4, PT ;  /* 0x0000000411007c0c */ /* 0x000fc4000bf26270 */
        /* <DEDUP_REMOVED lines=25> */
[----:B------:R0:W-:Y:S03]  /*c050*/  @!P4 ST.E.64 desc[UR6][R4.64], R74 ;  /* 0x0000004a0400c985 */ /* 0x0001e6000c101b06 */
[--C-:B------:R-:W-:Y:S01]  /*c060*/  @!P2 IMAD.WIDE R8, R11, 0x4, R2.reuse ;  /* 0x000000040b08a825 */ /* 0x100fe200078e0202 */
[----:B------:R1:W-:Y:S01]  /*c070*/  @!P3 ST.E.64 desc[UR6][R6.64], R78 ;  /* 0x0000004e0600b985 */ /* 0x0003e2000c101b06 */
[----:B------:R-:W-:Y:S02]  /*c080*/  ISETP.GE.AND P3, PT, R16, UR4, PT ;  /* 0x0000000410007c0c */ /* 0x000fe4000bf66270 */
[----:B------:R-:W-:Y:S01]  /*c090*/  @!P1 IMAD.WIDE R10, R17, 0x4, R2 ;  /* 0x00000004110a9825 */ /* 0x000fe200078e0202 */
[----:B------:R2:W-:Y:S01]  /*c0a0*/  @!P2 ST.E.64 desc[UR6][R8.64], R82 ;  /* 0x000000520800a985 */ /* 0x0005e2000c101b06 */
[----:B------:R-:W-:-:S02]  /*c0b0*/  @!P6 LEA.HI R18, R18, R18, RZ, 0x1 ;  /* 0x000000121212e211 */ /* 0x000fc400078f08ff */
[----:B------:R-:W-:Y:S01]  /*c0c0*/  @!P0 IMAD.WIDE R12, R13, 0x4, R2 ;  /* 0x000000040d0c8825 */ /* 0x000fe200078e0202 */
[----:B------:R-:W-:Y:S01]  /*c0d0*/  @!P1 ST.E.64 desc[UR6][R10.64], R86 ;  /* 0x000000560a009985 */ /* 0x000fe2000c101b06 */
[----:B------:R-:W-:Y:S02]  /*c0e0*/  @!P5 LEA.HI R19, R19, R19, RZ, 0x1 ;  /* 0x000000131313d211 */ /* 0x000fe400078f08ff */
[----:B------:R-:W-:Y:S01]  /*c0f0*/  VIADD R15, R0, 0xa0 ;  /* 0x000000a0000f7836 */ /* 0x000fe20000000000 */
[----:B------:R-:W-:Y:S01]  /*c100*/  @!P0 ST.E.64 desc[UR6][R12.64], R90 ;  /* 0x0000005a0c008985 */ /* 0x000fe2000c101b06 */
[----:B------:R-:W-:Y:S01]  /*c110*/  ISETP.GE.AND P0, PT, R14, UR4, PT ;  /* 0x000000040e007c0c */ /* 0x000fe2000bf06270 */
[----:B------:R-:W-:Y:S01]  /*c120*/  VIADD R17, R0, 0xb0 ;  /* 0x000000b000117836 */ /* 0x000fe20000000000 */
[----:B0-----:R-:W-:Y:S01]  /*c130*/  @!P6 LOP3.LUT R5, R18, 0xfffffffe, RZ, 0xc0, !PT ;  /* 0xfffffffe1205e812 */ /* 0x001fe200078ec0ff */
[----:B------:R-:W-:Y:S01]  /*c140*/  VIADD R18, R0, 0xc0 ;  /* 0x000000c000127836 */ /* 0x000fe20000000000 */
[----:B------:R-:W-:-:S02]  /*c150*/  ISETP.GE.AND P4, PT, R15, UR4, PT ;  /* 0x000000040f007c0c */ /* 0x000fc4000bf86270 */
[----:B------:R-:W-:Y:S01]  /*c160*/  ISETP.GE.AND P2, PT, R17, UR4, PT ;  /* 0x0000000411007c0c */ /* 0x000fe2000bf46270 */
[--C-:B------:R-:W-:Y:S01]  /*c170*/  @!P6 IMAD.WIDE R4, R5, 0x4, R2.reuse ;  /* 0x000000040504e825 */ /* 0x100fe200078e0202 */
[----:B------:R-:W-:Y:S02]  /*c180*/  ISETP.GE.AND P1, PT, R20, UR4, PT ;  /* 0x0000000414007c0c */ /* 0x000fe4000bf26270 */
[----:B-1----:R-:W-:Y:S01]  /*c190*/  @!P5 LOP3.LUT R7, R19, 0xfffffffe, RZ, 0xc0, !PT ;  /* 0xfffffffe1307d812 */ /* 0x002fe200078ec0ff */
[----:B------:R-:W-:Y:S01]  /*c1a0*/  VIADD R19, R0, 0xc8 ;  /* 0x000000c800137836 */ /* 0x000fe20000000000 */
[----:B------:R0:W-:Y:S01]  /*c1b0*/  @!P6 ST.E.64 desc[UR6][R4.64], R94 ;  /* 0x0000005e0400e985 */ /* 0x0001e2000c101b06 */
[----:B------:R-:W-:Y:S02]  /*c1c0*/  @!P0 LEA.HI R14, R14, R14, RZ, 0x1 ;  /* 0x0000000e0e0e8211 */ /* 0x000fe400078f08ff */
[----:B------:R-:W-:Y:S01]  /*c1d0*/  @!P5 IMAD.WIDE R6, R7, 0x4, R2 ;  /* 0x000000040706d825 */ /* 0x000fe200078e0202 */
[----:B------:R-:W-:-:S02]  /*c1e0*/  @!P3 LEA.HI R16, R16, R16, RZ, 0x1 ;  /* 0x000000101010b211 */ /* 0x000fc400078f08ff */
[----:B--2---:R-:W-:Y:S01]  /*c1f0*/  @!P0 LOP3.LUT R9, R14, 0xfffffffe, RZ, 0xc0, !PT ;  /* 0xfffffffe0e098812 */ /* 0x004fe200078ec0ff */
[----:B------:R-:W-:Y:S01]  /*c200*/  VIADD R14, R0, 0xd0 ;  /* 0x000000d0000e7836 */ /* 0x000fe20000000000 */
[----:B------:R-:W-:Y:S01]  /*c210*/  @!P4 LEA.HI R15, R15, R15, RZ, 0x1 ;  /* 0x0000000f0f0fc211 */ /* 0x000fe200078f08ff */
[----:B------:R1:W-:Y:S01]  /*c220*/  @!P5 ST.E.64 desc[UR6][R6.64], R98 ;  /* 0x000000620600d985 */ /* 0x0003e2000c101b06 */
[----:B------:R-:W-:Y:S02]  /*c230*/  ISETP.GE.AND P5, PT, R18, UR4, PT ;  /* 0x0000000412007c0c */ /* 0x000fe4000bfa6270 */
[----:B------:R-:W-:Y:S01]  /*c240*/  @!P2 LEA.HI R17, R17, R17, RZ, 0x1 ;  /* 0x000000111111a211 */ /* 0x000fe200078f08ff */
[----:B0-----:R-:W-:Y:S01]  /*c250*/  @!P0 IMAD.WIDE R4, R9, 0x4, R2 ;  /* 0x0000000409048825 */ /* 0x001fe200078e0202 */
[----:B------:R-:W-:Y:S02]  /*c260*/  @!P1 LEA.HI R20, R20, R20, RZ, 0x1 ;  /* 0x0000001414149211 */ /* 0x000fe400078f08ff */
[----:B------:R-:W-:-:S02]  /*c270*/  @!P4 LOP3.LUT R15, R15, 0xfffffffe, RZ, 0xc0, !PT ;  /* 0xfffffffe0f0fc812 */ /* 0x000fc400078ec0ff */
[----:B------:R-:W-:Y:S01]  /*c280*/  @!P3 LOP3.LUT R11, R16, 0xfffffffe, RZ, 0xc0, !PT ;  /* 0xfffffffe100bb812 */ /* 0x000fe200078ec0ff */
[----:B------:R0:W-:Y:S01]  /*c290*/  @!P0 ST.E.64 desc[UR6][R4.64], R102 ;  /* 0x0000006604008985 */ /* 0x0001e2000c101b06 */
[----:B------:R-:W-:Y:S01]  /*c2a0*/  @!P2 LOP3.LUT R17, R17, 0xfffffffe, RZ, 0xc0, !PT ;  /* 0xfffffffe1111a812 */ /* 0x000fe200078ec0ff */
[----:B------:R-:W-:Y:S01]  /*c2b0*/  VIADD R16, R0, 0xe0 ;  /* 0x000000e000107836 */ /* 0x000fe20000000000 */
[----:B------:R-:W-:Y:S01]  /*c2c0*/  ISETP.GE.AND P6, PT, R19, UR4, PT ;  /* 0x0000000413007c0c */ /* 0x000fe2000bfc6270 */
[--C-:B-1----:R-:W-:Y:S01]  /*c2d0*/  @!P4 IMAD.WIDE R6, R15, 0x4, R2.reuse ;  /* 0x000000040f06c825 */ /* 0x102fe200078e0202 */
[----:B------:R-:W-:Y:S02]  /*c2e0*/  @!P1 LOP3.LUT R13, R20, 0xfffffffe, RZ, 0xc0, !PT ;  /* 0xfffffffe140d9812 */ /* 0x000fe400078ec0ff */
[----:B------:R-:W-:Y:S01]  /*c2f0*/  ISETP.GE.AND P0, PT, R14, UR4, PT ;  /* 0x000000040e007c0c */ /* 0x000fe2000bf06270 */
[----:B------:R-:W-:Y:S01]  /*c300*/  @!P3 IMAD.WIDE R8, R11, 0x4, R2 ;  /* 0x000000040b08b825 */ /* 0x000fe200078e0202 */
[----:B------:R1:W-:Y:S01]  /*c310*/  @!P4 ST.E.64 desc[UR6][R6.64], R106 ;  /* 0x0000006a0600c985 */ /* 0x0003e2000c101b06 */
[----:B------:R-:W-:-:S02]  /*c320*/  @!P5 LEA.HI R18, R18, R18, RZ, 0x1 ;  /* 0x000000121212d211 */ /* 0x000fc400078f08ff */
[--C-:B------:R-:W-:Y:S01]  /*c330*/  @!P2 IMAD.WIDE R10, R17, 0x4, R2.reuse ;  /* 0x00000004110aa825 */ /* 0x100fe200078e0202 */
[----:B------:R2:W-:Y:S01]  /*c340*/  @!P3 ST.E.64 desc[UR6][R8.64], R110 ;  /* 0x0000006e0800b985 */ /* 0x0005e2000c101b06 */
[----:B0-----:R-:W-:Y:S02]  /*c350*/  @!P5 LOP3.LUT R5, R18, 0xfffffffe, RZ, 0xc0, !PT ;  /* 0xfffffffe1205d812 */ /* 0x001fe400078ec0ff */
[--C-:B------:R-:W-:Y:S01]  /*c360*/  @!P1 IMAD.WIDE R12, R13, 0x4, R2.reuse ;  /* 0x000000040d0c9825 */ /* 0x100fe200078e0202 */
[----:B------:R-:W-:Y:S01]  /*c370*/  @!P2 ST.E.64 desc[UR6][R10.64], R114 ;  /* 0x000000720a00a985 */ /* 0x000fe2000c101b06 */
[----:B------:R-:W-:Y:S02]  /*c380*/  ISETP.GE.AND P2, PT, R16, UR4, PT ;  /* 0x0000000410007c0c */ /* 0x000fe4000bf46270 */
        /* <DEDUP_REMOVED lines=10> */
[----:B------:R-:W-:Y:S01]  /*c430*/  @!P0 LEA.HI R14, R14, R14, RZ, 0x1 ;  /* 0x0000000e0e0e8211 */ /* 0x000fe200078f08ff */
[----:B------:R0:W-:Y:S01]  /*c440*/  @!P5 ST.E.64 desc[UR6][R4.64], R122 ;  /* 0x0000007a0400d985 */ /* 0x0001e2000c101b06 */
[----:B-1----:R-:W-:Y:S02]  /*c450*/  @!P6 LOP3.LUT R7, R19, 0xfffffffe, RZ, 0xc0, !PT ;  /* 0xfffffffe1307e812 */ /* 0x002fe400078ec0ff */
[----:B--2---:R-:W-:Y:S02]  /*c460*/  @!P0 LOP3.LUT R9, R14, 0xfffffffe, RZ, 0xc0, !PT ;  /* 0xfffffffe0e098812 */ /* 0x004fe400078ec0ff */
[----:B------:R-:W-:Y:S01]  /*c470*/  @!P2 LEA.HI R16, R16, R16, RZ, 0x1 ;  /* 0x000000101010a211 */ /* 0x000fe200078f08ff */
[----:B------:R-:W-:Y:S01]  /*c480*/  @!P6 IMAD.WIDE R6, R7, 0x4, R2 ;  /* 0x000000040706e825 */ /* 0x000fe200078e0202 */
[----:B------:R-:W-:-:S02]  /*c490*/  @!P1 LEA.HI R15, R15, R15, RZ, 0x1 ;  /* 0x0000000f0f0f9211 */ /* 0x000fc400078f08ff */
[----:B------:R-:W-:Y:S02]  /*c4a0*/  @!P3 LEA.HI R17, R17, R17, RZ, 0x1 ;  /* 0x000000111111b211 */ /* 0x000fe400078f08ff */
[----:B------:R1:W-:Y:S01]  /*c4b0*/  @!P6 ST.E.64 desc[UR6][R6.64], R126 ;  /* 0x0000007e0600e985 */ /* 0x0003e2000c101b06 */
[----:B------:R-:W-:Y:S01]  /*c4c0*/  @!P4 LEA.HI R20, R20, R20, RZ, 0x1 ;  /* 0x000000141414c211 */ /* 0x000fe200078f08ff */
[----:B0-----:R-:W-:Y:S01]  /*c4d0*/  @!P0 IMAD.WIDE R4, R9, 0x4, R2 ;  /* 0x0000000409048825 */ /* 0x001fe200078e0202 */
[----:B------:R-:W-:Y:S02]  /*c4e0*/  @!P1 LOP3.LUT R15, R15, 0xfffffffe, RZ, 0xc0, !PT ;  /* 0xfffffffe0f0f9812 */ /* 0x000fe400078ec0ff */
[----:B------:R-:W-:Y:S02]  /*c4f0*/  @!P2 LOP3.LUT R11, R16, 0xfffffffe, RZ, 0xc0, !PT ;  /* 0xfffffffe100ba812 */ /* 0x000fe400078ec0ff */
[----:B------:R0:W-:Y:S01]  /*c500*/  @!P0 ST.E.64 desc[UR6][R4.64], R130 ;  /* 0x0000008204008985 */ /* 0x0001e2000c101b06 */
[----:B------:R-:W-:-:S02]  /*c510*/  ISETP.GE.AND P0, PT, R0, UR4, PT ;  /* 0x0000000400007c0c */ /* 0x000fc4000bf06270 */
[----:B------:R-:W-:Y:S01]  /*c520*/  @!P3 LOP3.LUT R17, R17, 0xfffffffe, RZ, 0xc0, !PT ;  /* 0xfffffffe1111b812 */ /* 0x000fe200078ec0ff */
        /* <DEDUP_REMOVED lines=12> */
[----:B0-----:R-:W-:-:S05]  /*c5f0*/  LOP3.LUT R5, R0, 0xfffffffe, RZ, 0xc0, !PT ;  /* 0xfffffffe00057812 */ /* 0x001fca00078ec0ff */
[----:B------:R-:W-:-:S05]  /*c600*/  IMAD.WIDE R2, R5, 0x4, R2 ;  /* 0x0000000405027825 */ /* 0x000fca00078e0202 */
[----:B------:R0:W-:Y:S01]  /*c610*/  ST.E.64 desc[UR4][R2.64], R150 ;  /* 0x0000009602007985 */ /* 0x0001e2000c101b04 */
[----:B------:R-:W-:Y:S05]  /*c620*/  BRA `(.L_x_3185) ;  /* 0x0000005800d87947 */ /* 0x000fea0003800000 */
.L_x_3213:
        /* <DEDUP_REMOVED lines=12> */
[----:B------:R-:W2:Y:S01]  /*c6f0*/  LDL R4, [R1] ;  /* 0x0000000001047983 */ /* 0x000ea20000100800 */
[----:B------:R-:W-:Y:S01]  /*c700*/  ISETP.NE.AND P0, PT, R6, 0x1, PT ;  /* 0x000000010600780c */ /* 0x000fe20003f05270 */
[----:B------:R-:W-:Y:S01]  /*c710*/  S2UR UR7, SR_CTAID.Z ;  /* 0x00000000000779c3 */ /* 0x000fe20000002700 */
[----:B------:R-:W-:Y:S01]  /*c720*/  ULDC.64 UR8, c[0x0][0xcd0] ;  /* 0x0003340000087ab9 */ /* 0x000fe20000000a00 */
[----:B------:R-:W-:Y:S01]  /*c730*/  IMAD.MOV.U32 R5, RZ, RZ, R0 ;  /* 0x000000ffff057224 */ /* 0x000fe200078e0000 */
[----:B------:R-:W-:-:S05]  /*c740*/  ULDC.64 UR12, c[0x0][0x208] ;  /* 0x00008200000c7ab9 */ /* 0x000fca0000000a00 */
[----:B------:R-:W0:Y:S08]  /*c750*/  LDC.64 R10, c[0x0][0xcd8] ;  /* 0x00033600ff0a7b82 */ /* 0x000e300000000a00 */
[----:B------:R-:W1:Y:S08]  /*c760*/  @P0 LDC R7, c[0x0][0xcec] ;  /* 0x00033b00ff070b82 */ /* 0x000e700000000800 */
[----:B------:R-:W3:Y:S08]  /*c770*/  @P0 LDC R9, c[0x0][0xcf0] ;  /* 0x00033c00ff090b82 */ /* 0x000ef00000000800 */
[----:B------:R-:W4:Y:S08]  /*c780*/  S2UR UR10, SR_CTAID.Y ;  /* 0x00000000000a79c3 */ /* 0x000f300000002600 */
[----:B------:R-:W4:Y:S01]  /*c790*/  LDC R8, c[0x0][0xd50] ;  /* 0x00035400ff087b82 */ /* 0x000f220000000800 */
[----:B--2---:R-:W-:Y:S01]  /*c7a0*/  R2UR UR11, R4 ;  /* 0x00000000040b72ca */ /* 0x004fe200000e0000 */
[----:B-1----:R-:W-:-:S05]  /*c7b0*/  @P0 IMAD.HI.U32 R4, R0, R7, RZ ;  /* 0x0000000700040227 */ /* 0x002fca00078e00ff */
[----:B---3--:R-:W-:-:S07]  /*c7c0*/  @P0 SHF.R.U32.HI R5, RZ, R9, R4 ;  /* 0x00000009ff050219 */ /* 0x008fce0000011604 */
[----:B------:R-:W-:Y:S02]  /*c7d0*/  USHF.R.S32.HI UR6, URZ, 0x1f, UR11 ;  /* 0x0000001f3f067899 */ /* 0x000fe4000801140b */
[----:B------:R-:W-:Y:S01]  /*c7e0*/  IMAD R7, RZ, RZ, -UR11 ;  /* 0x8000000bff077e24 */ /* 0x000fe2000f8e02ff */
[----:B------:R-:W-:Y:S02]  /*c7f0*/  UIMAD.WIDE.U32 UR4, UR11, UR8, URZ ;  /* 0x000000080b0472a5 */ /* 0x000fe4000f8e003f */
[----:B------:R-:W-:Y:S01]  /*c800*/  UIMAD UR6, UR6, UR8, URZ ;  /* 0x00000008060672a4 */ /* 0x000fe2000f8e023f */
[----:B----4-:R-:W-:Y:S01]  /*c810*/  IMAD R9, R8, R7, UR10 ;  /* 0x0000000a08097e24 */ /* 0x010fe2000f8e0207 */
[----:B------:R-:W-:Y:S01]  /*c820*/  USHF.R.S32.HI UR8, URZ, 0x1f, UR7 ;  /* 0x0000001f3f087899 */ /* 0x000fe20008011407 */
[----:B------:R-:W-:Y:S01]  /*c830*/  IMAD.MOV R7, RZ, RZ, -R5 ;  /* 0x000000ffff077224 */ /* 0x000fe200078e0a05 */
[----:B------:R-:W-:Y:S01]  /*c840*/  UIMAD UR6, UR11, UR9, UR6 ;  /* 0x000000090b0672a4 */ /* 0x000fe2000f8e0206 */
[----:B------:R-:W-:Y:S01]  /*c850*/  IMAD.U32 R3, RZ, RZ, UR5 ;  /* 0x00000005ff037e24 */ /* 0x000fe2000f8e00ff */
[----:B------:R-:W-:Y:S01]  /*c860*/  SHF.R.S32.HI R4, RZ, 0x1f, R9 ;  /* 0x0000001fff047819 */ /* 0x000fe20000011409 */
[----:B------:R-:W-:Y:S01]  /*c870*/  IMAD.U32 R2, RZ, RZ, UR4 ;  /* 0x00000004ff027e24 */ /* 0x000fe2000f8e00ff */
[----:B------:R-:W-:Y:S01]  /*c880*/  UIADD3 UR6, UR5, UR6, URZ ;  /* 0x0000000605067290 */ /* 0x000fe2000fffe03f */
[----:B0-----:R-:W-:-:S02]  /*c890*/  IMAD R12, R10, UR8, RZ ;  /* 0x000000080a0c7c24 */ /* 0x001fc4000f8e02ff */
[----:B------:R-:W-:Y:S01]  /*c8a0*/  ULDC.64 UR4, c[0x0][0xce0] ;  /* 0x0003380000047ab9 */ /* 0x000fe20000000a00 */
[----:B------:R-:W-:Y:S02]  /*c8b0*/  IMAD R7, R6, R7, R0 ;  /* 0x0000000706077224 */ /* 0x000fe400078e0200 */
[----:B------:R-:W-:Y:S02]  /*c8c0*/  IMAD.U32 R3, RZ, RZ, UR6 ;  /* 0x00000006ff037e24 */ /* 0x000fe4000f8e00ff */
[----:B------:R-:W-:Y:S01]  /*c8d0*/  IMAD R11, R11, UR7, R12 ;  /* 0x000000070b0b7c24 */ /* 0x000fe2000f8e020c */
[----:B------:R-:W-:Y:S01]  /*c8e0*/  SHF.R.S32.HI R0, RZ, 0x1f, R7 ;  /* 0x0000001fff007819 */ /* 0x000fe20000011407 */
[----:B------:R-:W-:-:S04]  /*c8f0*/  IMAD.WIDE.U32 R2, R10, UR7, R2 ;  /* 0x000000070a027c25 */ /* 0x000fc8000f8e0002 */
[----:B------:R-:W-:Y:S02]  /*c900*/  IMAD.IADD R3, R11, 0x1, R3 ;  /* 0x000000010b037824 */ /* 0x000fe400078e0203 */
[----:B------:R-:W-:Y:S02]  /*c910*/  IMAD R4, R4, UR4, RZ ;  /* 0x0000000404047c24 */ /* 0x000fe4000f8e02ff */
[----:B------:R-:W-:-:S04]  /*c920*/  IMAD.WIDE.U32 R2, R9, UR4, R2 ;  /* 0x0000000409027c25 */ /* 0x000fc8000f8e0002 */
[----:B------:R-:W-:Y:S01]  /*c930*/  IMAD R4, R9, UR5, R4 ;  /* 0x0000000509047c24 */ /* 0x000fe2000f8e0204 */
[----:B------:R-:W-:Y:S01]  /*c940*/  SHF.R.S32.HI R9, RZ, 0x1f, R5 ;  /* 0x0000001fff097819 */ /* 0x000fe20000011405 */
[----:B------:R-:W-:Y:S01]  /*c950*/  ULDC.64 UR4, c[0x0][0xcc8] ;  /* 0x0003320000047ab9 */ /* 0x000fe20000000a00 */
[----:B------:R-:W-:Y:S01]  /*c960*/  IADD3 R2, P0, R5, R2, RZ ;  /* 0x0000000205027210 */ /* 0x000fe20007f1e0ff */
[----:B------:R-:W-:-:S03]  /*c970*/  IMAD R0, R0, UR4, RZ ;  /* 0x0000000400007c24 */ /* 0x000fc6000f8e02ff */
[----:B------:R-:W-:Y:S01]  /*c980*/  IADD3.X R3, R9, R3, R4, P0, !PT ;  /* 0x0000000309037210 */ /* 0x000fe200007fe404 */
[C---:B------:R-:W-:Y:S02]  /*c990*/  IMAD R5, R7.reuse, UR5, R0 ;  /* 0x0000000507057c24 */ /* 0x040fe4000f8e0200 */
[----:B------:R-:W-:Y:S01]  /*c9a0*/  IMAD.WIDE.U32 R2, R7, UR4, R2 ;  /* 0x0000000407027c25 */ /* 0x000fe2000f8e0002 */
[----:B------:R-:W-:-:S03]  /*c9b0*/  ULDC.64 UR4, c[0x0][0xca8] ;  /* 0x00032a0000047ab9 */ /* 0x000fc60000000a00 */
[----:B------:R-:W-:Y:S01]  /*c9c0*/  IMAD.IADD R3, R3, 0x1, R5 ;  /* 0x0000000103037824 */ /* 0x000fe200078e0205 */
[----:B------:R-:W-:-:S04]  /*c9d0*/  LEA R4, P0, R2, UR4, 0x2 ;  /* 0x0000000402047c11 */ /* 0x000fc8000f8010ff */
[----:B------:R-:W-:Y:S01]  /*c9e0*/  LEA.HI.X R5, R2, UR5, R3, 0x2, P0 ;  /* 0x0000000502057c11 */ /* 0x000fe200080f1403 */
[----:B------:R-:W-:-:S05]  /*c9f0*/  IMAD.MOV.U32 R3, RZ, RZ, -0x800000 ;  /* 0xff800000ff037424 */ /* 0x000fca00078e00ff */
[----:B------:R4:W-:Y:S01]  /*ca00*/  STG.E desc[UR12][R4.64], R3 ;  /* 0x0000000304007986 */ /* 0x0009e2000c10190c */
[----:B------:R-:W-:Y:S05]  /*ca10*/  BRA `(.L_x_3185) ;  /* 0x0000005400dc7947 */ /* 0x000fea0003800000 */
.L_x_3183:
[----:B------:R-:W-:-:S08]  /*ca20*/  NOP ;  /* 0x0000000000007918 */ /* 0x000fd00000000000 */
[----:B0-----:R-:W0:-:S00]  /*ca30*/  USETMAXREG.DEALLOC.CTAPOOL 0x18 ;  /* 0x00000018000079c8 */ /* 0x001e0000080e0500 */
[----:B0-----:R-:W-:-:S06]  /*ca40*/  LOP3.LUT R0, R0, 0x3, RZ, 0xc0, !PT ;  /* 0x0000000300007812 */ /* 0x001fcc00078ec0ff */
[----:B------:R-:W0:Y:S01]  /*ca50*/  S2UR UR6, SR_CTAID.Y ;  /* 0x00000000000679c3 */ /* 0x000e220000002600 */
[----:B------:R-:W1:Y:S07]  /*ca60*/  SHFL.IDX PT, R0, R0, RZ, 0x1f ;  /* 0x00001fff00007589 */ /* 0x000e6e00000e0000 */
[----:B------:R-:W2:Y:S01]  /*ca70*/  S2UR UR44, SR_CTAID.Z ;  /* 0x00000000002c79c3 */ /* 0x000ea20000002700 */
[----:B-1----:R-:W-:-:S13]  /*ca80*/  ISETP.NE.AND P0, PT, R0, RZ, PT ;  /* 0x000000ff0000720c */ /* 0x002fda0003f05270 */
[----:B0-2---:R-:W-:Y:S05]  /*ca90*/  @!P0 BRA `(.L_x_3217) ;  /* 0x0000000000288947 */ /* 0x005fea0003800000 */
        /* <DEDUP_REMOVED lines=10> */
.L_x_3217:
[----:B------:R-:W-:Y:S01]  /*cb40*/  ULDC UR7, c[0x0][0xd50] ;  /* 0x0003540000077ab9 */ /* 0x000fe20000000800 */
[----:B------:R-:W-:Y:S01]  /*cb50*/  UMOV UR36, UR6 ;  /* 0x0000000600247c82 */ /* 0x000fe20008000000 */
[----:B------:R-:W-:-:S11]  /*cb60*/  UISETP.NE.AND UP0, UPT, UR7, 0x1, UPT ;  /* 0x000000010700788c */ /* 0x000fd6000bf05270 */
[----:B------:R-:W-:Y:S01]  /*cb70*/  @UP0 ULDC UR4, c[0x0][0xd54] ;  /* 0x0003550000040ab9 */ /* 0x000fe20000000800 */
[----:B------:R-:W-:Y:S01]  /*cb80*/  @UP0 ULDC UR8, c[0x0][0xd58] ;  /* 0x0003560000080ab9 */ /* 0x000fe20000000800 */
[----:B------:R-:W-:-:S04]  /*cb90*/  UIMAD.WIDE.U32 UR4, UR6, UR4, URZ ;  /* 0x00000004060472a5 */ /* 0x000fc8000f8e003f */
[----:B------:R-:W-:-:S12]  /*cba0*/  @UP0 USHF.R.U32.HI UR36, URZ, UR8, UR5 ;  /* 0x000000083f240299 */ /* 0x000fd80008011605 */
.L_x_3218:
[----:B------:R-:W-:Y:S01]  /*cbb0*/  ISETP.LE.AND P0, PT, RZ, UR44, PT ;  /* 0x0000002cff007c0c */ /* 0x000fe2000bf03270 */
[----:B------:R-:W-:Y:S01]  /*cbc0*/  UIADD3 UR4, -UR36, URZ, URZ ;  /* 0x0000003f24047290 */ /* 0x000fe2000fffe13f */
[----:B------:R-:W-:Y:S02]  /*cbd0*/  IMAD.MOV.U32 R0, RZ, RZ, 0x1 ;  /* 0x00000001ff007424 */ /* 0x000fe400078e00ff */
[----:B------:R-:W-:Y:S01]  /*cbe0*/  IMAD.MOV.U32 R6, RZ, RZ, RZ ;  /* 0x000000ffff067224 */ /* 0x000fe200078e00ff */
[----:B------:R-:W-:Y:S01]  /*cbf0*/  UIMAD UR4, UR7, UR4, UR6 ;  /* 0x00000004070472a4 */ /* 0x000fe2000f8e0206 */
[----:B------:R-:W-:-:S07]  /*cc00*/  IMAD.MOV.U32 R9, RZ, RZ, 0x1 ;  /* 0x00000001ff097424 */ /* 0x000fce00078e00ff */
[----:B------:R-:W-:Y:S05]  /*cc10*/  @!P0 BRA `(.L_x_3219) ;  /* 0x0000005000948947 */ /* 0x000fea0003800000 */
[----:B------:R-:W-:Y:S01]  /*cc20*/  ULDC.64 UR6, c[0x0][0x418] ;  /* 0x0001060000067ab9 */ /* 0x000fe20000000a00 */
[----:B------:R-:W-:Y:S01]  /*cc30*/  ULDC UR5, c[0x0][0x424] ;  /* 0x0001090000057ab9 */ /* 0x000fe20000000800 */
[----:B------:R-:W-:Y:S02]  /*cc40*/  UISETP.NE.U32.AND UP0, UPT, UR6, URZ, UPT ;  /* 0x0000003f0600728c */ /* 0x000fe4000bf05070 */
[----:B------:R-:W-:Y:S02]  /*cc50*/  ULOP3.LUT UR43, UR4, 0xffff, URZ, 0xc0, !UPT ;  /* 0x0000ffff042b7892 */ /* 0x000fe4000f8ec03f */
[----:B------:R-:W-:Y:S01]  /*cc60*/  UISETP.NE.AND.EX UP0, UPT, UR7, URZ, UPT, UP0 ;  /* 0x0000003f0700728c */ /* 0x000fe2000bf05300 */
[----:B------:R-:W-:Y:S01]  /*cc70*/  ULDC UR6, c[0x0][0x2f0] ;  /* 0x0000bc0000067ab9 */ /* 0x000fe20000000800 */
[----:B------:R-:W-:Y:S02]  /*cc80*/  UMOV UR41, URZ ;  /* 0x0000003f00297c82 */ /* 0x000fe40008000000 */
        /* <DEDUP_REMOVED lines=8> */
[----:B------:R-:W-:Y:S08]  /*cd10*/  @!P0 BRA `(.L_x_3220) ;  /* 0x0000000000908947 */ /* 0x000ff00003800000 */
[----:B------:R-:W-:-:S03]  /*cd20*/  USHF.R.U32.HI UR6, URZ, 0x10, UR4 ;  /* 0x000000103f067899 */ /* 0x000fc60008011604 */
[----:B------:R-:W-:Y:S01]  /*cd30*/  UMOV UR4, URZ ;  /* 0x0000003f00047c82 */ /* 0x000fe20008000000 */
[----:B------:R-:W-:-:S11]  /*cd40*/  UISETP.NE.AND UP0, UPT, UR6, URZ, UPT ;  /* 0x0000003f0600728c */ /* 0x000fd6000bf05270 */
[----:B------:R-:W-:Y:S02]  /*cd50*/  @!UP0 ULDC UR6, c[0x0][0xae8] ;  /* 0x0002ba0000068ab9 */ /* 0x000fe40000000800 */
[----:B------:R-:W-:Y:S01]  /*cd60*/  IMAD.U32 R4, RZ, RZ, UR6 ;  /* 0x00000006ff047e24 */ /* 0x000fe2000f8e00ff */
[----:B------:R-:W-:-:S04]  /*cd70*/  UIADD3 UR7, UR40, -0x1, UR6 ;  /* 0xffffffff28077890 */ /* 0x000fc8000fffe006 */
[-C--:B------:R-:W-:Y:S02]  /*cd80*/  IABS R2, R4.reuse ;  /* 0x0000000400027213 */ /* 0x080fe40000000000 */
[----:B------:R-:W-:Y:S01]  /*cd90*/  IABS R5, R4 ;  /* 0x0000000400057213 */ /* 0x000fe20000000000 */
[----:B------:R-:W-:Y:S01]  /*cda0*/  IMAD.U32 R4, RZ, RZ, UR7 ;  /* 0x00000007ff047e24 */ /* 0x000fe2000f8e00ff */
[----:B------:R-:W-:Y:S01]  /*cdb0*/  R2UR UR11, R2 ;  /* 0x00000000020b72ca */ /* 0x000fe200000e0000 */
[----:B------:R-:W-:Y:S02]  /*cdc0*/  ULOP3.LUT UR7, UR7, UR6, URZ, 0x3c, !UPT ;  /* 0x0000000607077292 */ /* 0x000fe4000f8e3c3f */
[----:B------:R-:W-:-:S10]  /*cdd0*/  IMAD.MOV R5, RZ, RZ, -R5 ;  /* 0x000000ffff057224 */ /* 0x000fd400078e0a05 */
[----:B------:R-:W0:Y:S08]  /*cde0*/  I2F.RP R2, UR11 ;  /* 0x0000000b00027d06 */ /* 0x000e300008209400 */
[----:B0-----:R-:W0:Y:S02]  /*cdf0*/  MUFU.RCP R2, R2 ;  /* 0x0000000200027308 */ /* 0x001e240000001000 */
[----:B0-----:R-:W-:Y:S01]  /*ce00*/  VIADD R3, R2, 0xffffffe ;  /* 0x0ffffffe02037836 */ /* 0x001fe20000000000 */
[----:B------:R-:W-:Y:S01]  /*ce10*/  IABS R2, R4 ;  /* 0x0000000400027213 */ /* 0x000fe20000000000 */
[----:B------:R-:W-:-:S03]  /*ce20*/  IMAD.MOV.U32 R4, RZ, RZ, R5 ;  /* 0x000000ffff047224 */ /* 0x000fc600078e0005 */
[----:B------:R-:W-:Y:S01]  /*ce30*/  R2UR UR9, R2 ;  /* 0x00000000020972ca */ /* 0x000fe200000e0000 */
[----:B------:R-:W0:Y:S01]  /*ce40*/  F2I.FTZ.U32.TRUNC.NTZ R3, R3 ;  /* 0x0000000300037305 */ /* 0x000e22000021f000 */
[----:B------:R-:W-:Y:S02]  /*ce50*/  R2UR UR10, R4 ;  /* 0x00000000040a72ca */ /* 0x000fe400000e0000 */
[----:B0-----:R-:W-:-:S13]  /*ce60*/  R2UR UR5, R3 ;  /* 0x00000000030572ca */ /* 0x001fda00000e0000 */
[----:B------:R-:W-:-:S04]  /*ce70*/  UIADD3 UR8, URZ, -UR5, URZ ;  /* 0x800000053f087290 */ /* 0x000fc8000fffe03f */
[----:B------:R-:W-:-:S04]  /*ce80*/  UIMAD UR8, UR8, UR11, URZ ;  /* 0x0000000b080872a4 */ /* 0x000fc8000f8e023f */
[----:B------:R-:W-:-:S04]  /*ce90*/  UIMAD.WIDE.U32 UR4, UR5, UR8, UR4 ;  /* 0x00000008050472a5 */ /* 0x000fc8000f8e0004 */
[----:B------:R-:W-:-:S04]  /*cea0*/  UIMAD.WIDE.U32 UR4, UR5, UR9, URZ ;  /* 0x00000009050472a5 */ /* 0x000fc8000f8e003f */
[----:B------:R-:W-:-:S04]  /*ceb0*/  UIMAD UR4, UR5, UR10, UR9 ;  /* 0x0000000a050472a4 */ /* 0x000fc8000f8e0209 */
[----:B------:R-:W-:-:S11]  /*cec0*/  UISETP.GT.U32.AND UP1, UPT, UR11, UR4, UPT ;  /* 0x000000040b00728c */ /* 0x000fd6000bf24070 */
[----:B------:R-:W-:Y:S02]  /*ced0*/  @!UP1 UIADD3 UR4, UR4, -UR11, URZ ;  /* 0x8000000b04049290 */ /* 0x000fe4000fffe03f */
[----:B------:R-:W-:Y:S02]  /*cee0*/  @!UP1 UIADD3 UR5, UR5, 0x1, URZ ;  /* 0x0000000105059890 */ /* 0x000fe4000fffe03f */
[----:B------:R-:W-:Y:S02]  /*cef0*/  UISETP.GE.U32.AND UP0, UPT, UR4, UR11, UPT ;  /* 0x0000000b0400728c */ /* 0x000fe4000bf06070 */
[----:B------:R-:W-:-:S09]  /*cf00*/  UISETP.GE.AND UP1, UPT, UR7, URZ, UPT ;  /* 0x0000003f0700728c */ /* 0x000fd2000bf26270 */
[----:B------:R-:W-:Y:S02]  /*cf10*/  @UP0 UIADD3 UR5, UR5, 0x1, URZ ;  /* 0x0000000105050890 */ /* 0x000fe4000fffe03f */
[----:B------:R-:W-:Y:S02]  /*cf20*/  UISETP.NE.AND UP0, UPT, UR6, URZ, UPT ;  /* 0x0000003f0600728c */ /* 0x000fe4000bf05270 */
[----:B------:R-:W-:-:S09]  /*cf30*/  @!UP1 UIADD3 UR5, -UR5, URZ, URZ ;  /* 0x0000003f05059290 */ /* 0x000fd2000fffe13f */
[----:B------:R-:W-:-:S07]  /*cf40*/  @!UP0 ULOP3.LUT UR5, URZ, UR6, URZ, 0x33, !UPT ;  /* 0x000000063f058292 */ /* 0x000fce000f8e333f */
[----:B------:R-:W-:-:S05]  /*cf50*/  UMOV UR41, UR5 ;  /* 0x0000000500297c82 */ /* 0x000fca0008000000 */
.L_x_3220:
[----:B------:R-:W-:Y:S01]  /*cf60*/  UIMAD UR39, UR43, UR41, URZ ;  /* 0x000000292b2772a4 */ /* 0x000fe2000f8e023f */
[----:B------:R-:W-:Y:S02]  /*cf70*/  IMAD.U32 R2, RZ, RZ, UR40 ;  /* 0x00000028ff027e24 */ /* 0x000fe4000f8e00ff */
[----:B------:R-:W-:Y:S02]  /*cf80*/  IMAD.MOV.U32 R6, RZ, RZ, RZ ;  /* 0x000000ffff067224 */ /* 0x000fe400078e00ff */
[----:B------:R-:W-:Y:S02]  /*cf90*/  IMAD.MOV.U32 R9, RZ, RZ, 0x1 ;  /* 0x00000001ff097424 */ /* 0x000fe400078e00ff */
[----:B------:R-:W-:-:S05]  /*cfa0*/  IMAD.U32 R3, RZ, RZ, UR39 ;  /* 0x00000027ff037e24 */ /* 0x000fca000f8e00ff */
[----:B------:R-:W-:-:S04]  /*cfb0*/  VIADDMNMX R19, R3, UR41, R2, PT ;  /* 0x0000002903137c46 */ /* 0x000fc8000b800102 */
[----:B------:R-:W-:Y:S01]  /*cfc0*/  ISETP.GT.AND P0, PT, R19, UR39, PT ;  /* 0x0000002713007c0c */ /* 0x000fe2000bf04270 */
        /* <DEDUP_REMOVED lines=25> */
.L_x_3221:
        /* <DEDUP_REMOVED lines=20> */
.L_x_3223:
        /* <DEDUP_REMOVED lines=15> */
.L_x_3222:
[----:B------:R-:W-:Y:S01]  /*d390*/  ULDC.64 UR4, c[0x0][0xaf0] ;  /* 0x0002bc0000047ab9 */ /* 0x000fe20000000a00 */
[----:B------:R-:W-:Y:S01]  /*d3a0*/  IMAD.U32 R18, RZ, RZ, UR44 ;  /* 0x0000002cff127e24 */ /* 0x000fe2000f8e00ff */
[----:B------:R-:W-:Y:S01]  /*d3b0*/  UISETP.NE.U32.AND UP0, UPT, UR4, URZ, UPT ;  /* 0x0000003f0400728c */ /* 0x000fe2000bf05070 */
[----:B------:R-:W0:Y:S01]  /*d3c0*/  LDC.64 R4, c[0x0][0x418] ;  /* 0x00010600ff047b82 */ /* 0x000e220000000a00 */
[----:B------:R-:W-:Y:S02]  /*d3d0*/  ULDC.64 UR6, c[0x0][0x208] ;  /* 0x0000820000067ab9 */ /* 0x000fe40000000a00 */
[----:B------:R-:W-:-:S06]  /*d3e0*/  UISETP.NE.AND.EX UP0, UPT, UR5, URZ, UPT, UP0 ;  /* 0x0000003f0500728c */ /* 0x000fcc000bf05300 */
[----:B------:R-:W-:-:S05]  /*d3f0*/  PLOP3.LUT P0, PT, PT, PT, UP0, 0x80, 0x0 ;  /* 0x000000000000781c */ /* 0x000fca0003f0f008 */
[----:B------:R-:W-:Y:S02]  /*d400*/  @UP0 ULDC.64 UR4, c[0x0][0xaf0] ;  /* 0x0002bc0000040ab9 */ /* 0x000fe40000000a00 */
[----:B------:R-:W-:-:S06]  /*d410*/  @UP0 UIMAD.WIDE UR4, UR44, 0x4, UR4 ;  /* 0x000000042c0408a5 */ /* 0x000fcc000f8e0204 */
[----:B------:R-:W-:Y:S02]  /*d420*/  IMAD.U32 R2, RZ, RZ, UR4 ;  /* 0x00000004ff027e24 */ /* 0x000fe4000f8e00ff */
[----:B------:R-:W-:-:S05]  /*d430*/  IMAD.U32 R3, RZ, RZ, UR5 ;  /* 0x00000005ff037e24 */ /* 0x000fca000f8e00ff */
[----:B------:R-:W2:Y:S01]  /*d440*/  @P0 LDG.E R18, desc[UR6][R2.64] ;  /* 0x0000000602120981 */ /* 0x000ea2000c1e1900 */
[----:B0-----:R-:W-:Y:S01]  /*d450*/  ISETP.NE.U32.AND P0, PT, R4, RZ, PT ;  /* 0x000000ff0400720c */ /* 0x001fe20003f05070 */
[----:B------:R-:W-:Y:S01]  /*d460*/  UMOV UR4, 0xffffffff ;  /* 0xffffffff00047882 */ /* 0x000fe20000000000 */
[----:B------:R-:W-:Y:S01]  /*d470*/  LOP3.LUT R17, R17, 0xfffffffe, RZ, 0xc0, !PT ;  /* 0xfffffffe11117812 */ /* 0x000fe200078ec0ff */
[----:B------:R-:W0:Y:S01]  /*d480*/  S2R R16, SR_TID.X ;  /* 0x0000000000107919 */ /* 0x000e220000002100 */
[----:B------:R-:W-:Y:S01]  /*d490*/  ISETP.NE.AND.EX P1, PT, R5, RZ, PT, P0 ;  /* 0x000000ff0500720c */ /* 0x000fe20003f25300 */
[----:B------:R-:W-:-:S12]  /*d4a0*/  VIADD R0, R19, 0xffffffff ;  /* 0xffffffff13007836 */ /* 0x000fd80000000000 */
[----:B------:R-:W-:Y:S02]  /*d4b0*/  @P1 LOP3.LUT R17, R17, 0x1, RZ, 0xfc, !PT ;  /* 0x0000000111111812 */ /* 0x000fe400078efcff */
[----:B0-----:R-:W-:-:S04]  /*d4c0*/  SHF.R.U32.HI R6, RZ, 0x5, R16 ;  /* 0x00000005ff067819 */ /* 0x001fc80000011610 */
[----:B------:R-:W-:Y:S02]  /*d4d0*/  LOP3.LUT R6, R6, 0x3, RZ, 0xc0, !PT ;  /* 0x0000000306067812 */ /* 0x000fe400078ec0ff */
[----:B--2---:R-:W-:Y:S02]  /*d4e0*/  SHF.R.S32.HI R19, RZ, 0x1f, R18 ;  /* 0x0000001fff137819 */ /* 0x004fe40000011412 */
[----:B------:R-:W-:Y:S01]  /*d4f0*/  SEL R16, R18, RZ, !P1 ;  /* 0x000000ff12107207 */ /* 0x000fe20004800000 */
[----:B------:R-:W-:Y:S06]  /*d500*/  BRA.DIV UR4, `(.L_x_3224) ;  /* 0x0000004e04a07947 */ /* 0x000fec000b800000 */
[----:B------:R0:W1:Y:S02]  /*d510*/  SHFL.IDX PT, R14, R6, RZ, 0x1f ;  /* 0x00001fff060e7589 */ /* 0x00006400000e0000 */
.L_x_3324:
[----:B------:R2:W-:Y:S01]  /*d520*/  STL [R1+0x8], R0 ;  /* 0x0000080001007387 */ /* 0x0005e20000100800 */
[----:B-1----:R-:W-:Y:S02]  /*d530*/  ISETP.NE.AND P0, PT, R14, RZ, PT ;  /* 0x000000ff0e00720c */ /* 0x002fe40003f05270 */
[----:B------:R-:W-:Y:S02]  /*d540*/  PLOP3.LUT P2, PT, PT, PT, PT, 0x8, 0x0 ;  /* 0x000000000000781c */ /* 0x000fe40003f4e170 */
[----:B------:R-:W-:-:S11]  /*d550*/  LOP3.LUT R17, R17, 0xfffffffd, RZ, 0xc0, !PT ;  /* 0xfffffffd11117812 */ /* 0x000fd600078ec0ff */
[----:B------:R-:W-:Y:S01]  /*d560*/  @P2 LOP3.LUT R17, R17, 0x2, RZ, 0xfc, !PT ;  /* 0x0000000211112812 */ /* 0x000fe200078efcff */
[----:B--2---:R-:W-:Y:S06]  /*d570*/  @P0 BRA `(.L_x_3225) ;  /* 0x0000000000ec0947 */ /* 0x004fec0003800000 */
[----:B------:R-:W-:-:S03]  /*d580*/  UMOV UR4, 0xffffffff ;  /* 0xffffffff00047882 */ /* 0x000fc60000000000 */
[----:B------:R-:W-:Y:S05]  /*d590*/  BRA.DIV UR4, `(.L_x_3226) ;  /* 0x0000004e049c7947 */ /* 0x000fea000b800000 */
[----:B------:R-:W-:-:S13]  /*d5a0*/  ELECT P6, URZ, PT ;  /* 0x00000000003f782f */ /* 0x000fda00038c0000 */
.L_x_3327:
[----:B------:R-:W-:Y:S05]  /*d5b0*/  @!P6 BRA `(.L_x_3225) ;  /* 0x0000000000dce947 */ /* 0x000fea0003800000 */
[----:B------:R-:W-:Y:S01]  /*d5c0*/  IMAD.MOV.U32 R16, RZ, RZ, R18 ;  /* 0x000000ffff107224 */ /* 0x000fe200078e0012 */
[----:B------:R-:W-:Y:S06]  /*d5d0*/  @!P1 BRA `(.L_x_3227) ;  /* 0x0000000000549947 */ /* 0x000fec0003800000 */
[----:B------:R-:W-:Y:S01]  /*d5e0*/  IMAD.MOV.U32 R8, RZ, RZ, R0 ;  /* 0x000000ffff087224 */ /* 0x000fe200078e0000 */
[----:B------:R-:W-:Y:S01]  /*d5f0*/  ULDC.64 UR4, c[0x0][0x428] ;  /* 0x00010a0000047ab9 */ /* 0x000fe20000000a00 */
[----:B------:R-:W1:Y:S01]  /*d600*/  LDC R0, c[0x0][0x43c] ;  /* 0x00010f00ff007b82 */ /* 0x000e620000000800 */
[----:B------:R-:W-:Y:S01]  /*d610*/  IMAD R7, R19, UR4, RZ ;  /* 0x0000000413077c24 */ /* 0x000fe2000f8e02ff */
[----:B------:R-:W-:Y:S01]  /*d620*/  ULDC.64 UR6, c[0x0][0x208] ;  /* 0x0000820000067ab9 */ /* 0x000fe20000000a00 */
[----:B0-----:R-:W-:Y:S02]  /*d630*/  IMAD.MOV.U32 R6, RZ, RZ, R8 ;  /* 0x000000ffff067224 */ /* 0x001fe400078e0008 */
        /* <DEDUP_REMOVED lines=12> */
[----:B------:R-:W-:-:S04]  /*d700*/  IMAD.MOV R3, RZ, RZ, -R6 ;  /* 0x000000ffff037224 */ /* 0x000fc800078e0a06 */
[----:B------:R-:W-:-:S05]  /*d710*/  IMAD R8, R0, R3, R8 ;  /* 0x0000000300087224 */ /* 0x000fca00078e0208 */
[----:B------:R1:W-:Y:S02]  /*d720*/  STL [R1+0x8], R8 ;  /* 0x0000080801007387 */ /* 0x0003e40000100800 */
.L_x_3227:
[----:B------:R-:W-:Y:S01]  /*d730*/  IMAD.MOV.U32 R0, RZ, RZ, 0x1 ;  /* 0x00000001ff007424 */ /* 0x000fe200078e00ff */
[----:B-1----:R-:W1:Y:S04]  /*d740*/  S2R R8, SR_TID.X ;  /* 0x0000000000087919 */ /* 0x002e680000002100 */
[----:B------:R-:W-:-:S04]  /*d750*/  SHF.L.U32 R0, R0, 0x1f, RZ ;  /* 0x0000001f00007819 */ /* 0x000fc800000006ff */
[----:B------:R-:W2:Y:S01]  /*d760*/  SYNCS.PHASECHK.TRANS64.TRYWAIT P0, [UR38+0x38840], R0 ;  /* 0x03884000ff0075a7 */ /* 0x000ea20008000166 */
[----:B-1----:R-:W-:-:S04]  /*d770*/  LOP3.LUT R2, R8, 0x7f, RZ, 0xc0, !PT ;  /* 0x0000007f08027812 */ /* 0x002fc800078ec0ff */
[----:B------:R-:W-:Y:S01]  /*d780*/  ISETP.NE.AND P1, PT, R2, RZ, PT ;  /* 0x000000ff0200720c */ /* 0x000fe20003f25270 */
[----:B--2---:R-:W-:-:S12]  /*d790*/  @!P0 BRA `(.L_x_3228) ;  /* 0x0000004c003c8947 */ /* 0x004fd80003800000 */
.L_x_3328:
[----:B------:R-:W-:Y:S05]  /*d7a0*/  @P1 BRA `(.L_x_3229) ;  /* 0x0000000000181947 */ /* 0x000fea0003800000 */
[----:B------:R-:W2:Y:S01]  /*d7b0*/  S2R R2, SR_TID.X ;  /* 0x0000000000027919 */ /* 0x000ea20000002100 */
[----:B-1----:R-:W-:-:S04]  /*d7c0*/  IMAD.MOV.U32 R0, RZ, RZ, 0x2000 ;  /* 0x00002000ff007424 */ /* 0x002fc800078e00ff */
[----:B------:R3:W-:Y:S01]  /*d7d0*/  SYNCS.ARRIVE.TRANS64 RZ, [UR38+0x38830], R0 ;  /* 0x03883000ffff79a7 */ /* 0x0007e20008000026 */
[----:B--2---:R-:W-:-:S13]  /*d7e0*/  LOP3.LUT P0, RZ, R2, 0x1f, RZ, 0xc0, !PT ;  /* 0x0000001f02ff7812 */ /* 0x004fda000780c0ff */
[----:B---3--:R-:W-:Y:S05]  /*d7f0*/  @!P0 BRA `(.L_x_3229) ;  /* 0x0000000000048947 */ /* 0x008fea0003800000 */
[----:B------:R-:W-:Y:S01]  /*d800*/  BPT.TRAP 0x1 ;  /* 0x000000040000795c */ /* 0x000fe20000300000 */
.L_x_3229:
[----:B-1----:R-:W2:Y:S01]  /*d810*/  LDL R0, [R1+0x8] ;  /* 0x0000080001007983 */ /* 0x002ea20000100800 */
[----:B------:R-:W-:Y:S01]  /*d820*/  ULDC.64 UR4, c[0x0][0x198] ;  /* 0x0000660000047ab9 */ /* 0x000fe20000000a00 */
[----:B-----5:R-:W-:Y:S01]  /*d830*/  R2UR UR13, R16 ;  /* 0x00000000100d72ca */ /* 0x020fe200000e0000 */
[----:B------:R-:W-:Y:S01]  /*d840*/  UIADD3 UR4, UP0, UR4, 0x370, URZ ;  /* 0x0000037004047890 */ /* 0x000fe2000ff1e03f */
[----:B------:R-:W-:Y:S01]  /*d850*/  PLOP3.LUT P0, PT, PT, PT, PT, 0x80, 0x0 ;  /* 0x000000000000781c */ /* 0x000fe20003f0f070 */
[----:B------:R-:W-:Y:S01]  /*d860*/  UIADD3 UR8, UR38, 0x22400, URZ ;  /* 0x0002240026087890 */ /* 0x000fe2000fffe03f */
[----:B------:R-:W-:Y:S01]  /*d870*/  LOP3.LUT R17, R17, 0xfffffffd, RZ, 0xc0, !PT ;  /* 0xfffffffd11117812 */ /* 0x000fe200078ec0ff */
[----:B------:R-:W-:Y:S02]  /*d880*/  UIADD3 UR9, UR38, 0x38830, URZ ;  /* 0x0003883026097890 */ /* 0x000fe4000fffe03f */
[----:B------:R-:W-:Y:S01]  /*d890*/  UIADD3.X UR5, URZ, UR5, URZ, UP0, !UPT ;  /* 0x000000053f057290 */ /* 0x000fe200087fe43f */
[----:B------:R-:W-:Y:S01]  /*d8a0*/  UMOV UR6, 0x0 ;  /* 0x0000000000067882 */ /* 0x000fe20000000000 */
[----:B------:R-:W-:Y:S01]  /*d8b0*/  UMOV UR7, 0x14f00000 ;  /* 0x14f0000000077882 */ /* 0x000fe20000000000 */
[----:B------:R-:W-:Y:S01]  /*d8c0*/  UMOV UR10, URZ ;  /* 0x0000003f000a7c82 */ /* 0x000fe20008000000 */
[----:B------:R-:W-:-:S04]  /*d8d0*/  UMOV UR12, UR36 ;  /* 0x00000024000c7c82 */ /* 0x000fc80008000000 */
[----:B------:R-:W-:Y:S02]  /*d8e0*/  @P0 LOP3.LUT R17, R17, 0x2, RZ, 0xfc, !PT ;  /* 0x0000000211110812 */ /* 0x000fe400078efcff */
[----:B--2---:R-:W-:-:S13]  /*d8f0*/  R2UR UR11, R0 ;  /* 0x00000000000b72ca */ /* 0x004fda00000e0000 */
[----:B------:R-:W-:-:S09]  /*d900*/  USHF.L.U32 UR11, UR11, 0x6, URZ ;  /* 0x000000060b0b7899 */ /* 0x000fd2000800063f */
[----:B------:R1:W-:Y:S02]  /*d910*/  UTMALDG.4D [UR8], [UR4], desc[UR6] ;  /* 0x00000608040075b4 */ /* 0x0003e40008019000 */
[----:B-1----:R-:W-:Y:S01]  /*d920*/  NOP ;  /* 0x0000000000007918 */ /* 0x002fe20000000000 */
.L_x_3225:
[----:B------:R-:W-:Y:S05]  /*d930*/  WARPSYNC.ALL ;  /* 0x0000000000007948 */ /* 0x000fea0003800000 */
[----:B------:R-:W-:Y:S01]  /*d940*/  UIADD3 UR4, UR38, 0x20400, URZ ;  /* 0x0002040026047890 */ /* 0x000fe2000fffe03f */
[----:B------:R-:W-:Y:S01]  /*d950*/  BAR.SYNC.DEFER_BLOCKING 0x8, 0x100 ;  /* 0x0204000000007b1d */ /* 0x000fe20000010000 */
[----:B------:R-:W-:Y:S02]  /*d960*/  USHF.R.S32.HI UR42, URZ, 0x1f, UR36 ;  /* 0x0000001f3f2a7899 */ /* 0x000fe40008011424 */
[----:B------:R-:W-:Y:S02]  /*d970*/  ULOP3.LUT UP0, URZ, UR4, 0x3ff, URZ, 0xc0, !UPT ;  /* 0x000003ff043f7892 */ /* 0x000fe4000f80c03f */
[----:B------:R-:W-:-:S04]  /*d980*/  USHF.R.S32.HI UR45, URZ, 0x1f, UR44 ;  /* 0x0000001f3f2d7899 */ /* 0x000fc8000801142c */
        /* <DEDUP_REMOVED lines=8> */
[----:B------:R-:W-:Y:S02]  /*da10*/  IMAD.U32 R5, RZ, RZ, UR5 ;  /* 0x00000005ff057e24 */ /* 0x000fe4000f8e00ff */
        /* <DEDUP_REMOVED lines=9> */
.L_x_3230:
[----:B------:R-:W1:Y:S01]  /*dab0*/  LDC R7, c[0x0][0x448] ;  /* 0x00011200ff077b82 */ /* 0x000e620000000800 */
[----:B------:R-:W2:Y:S01]  /*dac0*/  S2R R13, SR_TID.X ;  /* 0x00000000000d7919 */ /* 0x000ea20000002100 */
[----:B------:R-:W-:Y:S02]  /*dad0*/  ULDC.64 UR8, c[0x0][0x2d8] ;  /* 0x0000b60000087ab9 */ /* 0x000fe40000000a00 */
[----:B------:R-:W-:Y:S01]  /*dae0*/  UIMAD UR6, UR42, UR8, URZ ;  /* 0x000000082a0672a4 */ /* 0x000fe2000f8e023f */
[----:B------:R-:W3:Y:S01]  /*daf0*/  S2R R12, SR_CTAID.X ;  /* 0x00000000000c7919 */ /* 0x000ee20000002500 */
[----:B------:R-:W-:Y:S02]  /*db00*/  UIMAD.WIDE.U32 UR4, UR36, UR8, URZ ;  /* 0x00000008240472a5 */ /* 0x000fe4000f8e003f */
[----:B------:R-:W-:-:S03]  /*db10*/  UIMAD UR6, UR36, UR9, UR6 ;  /* 0x00000009240672a4 */ /* 0x000fc6000f8e0206 */
[----:B------:R-:W-:Y:S01]  /*db20*/  ULDC.64 UR8, c[0x0][0x2e0] ;  /* 0x0000b80000087ab9 */ /* 0x000fe20000000a00 */
[----:B------:R-:W-:Y:S02]  /*db30*/  UIADD3 UR5, UR5, UR6, URZ ;  /* 0x0000000605057290 */ /* 0x000fe4000fffe03f */
[----:B------:R-:W-:Y:S02]  /*db40*/  UIMAD UR7, UR45, UR8, URZ ;  /* 0x000000082d0772a4 */ /* 0x000fe4000f8e023f */
[----:B------:R-:W-:Y:S02]  /*db50*/  UIMAD.WIDE.U32 UR4, UR44, UR8, UR4 ;  /* 0x000000082c0472a5 */ /* 0x000fe4000f8e0004 */
[----:B------:R-:W-:-:S04]  /*db60*/  UIMAD UR6, UR44, UR9, UR7 ;  /* 0x000000092c0672a4 */ /* 0x000fc8000f8e0207 */
[----:B------:R-:W-:Y:S01]  /*db70*/  IMAD.U32 R4, RZ, RZ, UR4 ;  /* 0x00000004ff047e24 */ /* 0x000fe2000f8e00ff */
[----:B------:R-:W-:Y:S01]  /*db80*/  UIADD3 UR6, UR5, UR6, URZ ;  /* 0x0000000605067290 */ /* 0x000fe2000fffe03f */
[----:B-1----:R-:W-:Y:S02]  /*db90*/  ISETP.NE.AND P0, PT, R7, 0x1, PT ;  /* 0x000000010700780c */ /* 0x002fe40003f05270 */
[----:B------:R-:W-:Y:S01]  /*dba0*/  IMAD.MOV.U32 R2, RZ, RZ, R4 ;  /* 0x000000ffff027224 */ /* 0x000fe200078e0004 */
[C---:B--2---:R-:W-:Y:S01]  /*dbb0*/  LOP3.LUT R8, R13.reuse, 0x7f, RZ, 0xc0, !PT ;  /* 0x0000007f0d087812 */ /* 0x044fe200078ec0ff */
[----:B------:R-:W-:-:S09]  /*dbc0*/  IMAD.SHL.U32 R3, R13, 0x10, RZ ;  /* 0x000000100d037824 */ /* 0x000fd200078e00ff */
[----:B------:R-:W1:Y:S01]  /*dbd0*/  @P0 LDC R0, c[0x0][0x44c] ;  /* 0x00011300ff000b82 */ /* 0x000e620000000800 */
[----:B0-----:R-:W-:-:S04]  /*dbe0*/  SHF.R.U32.HI R6, RZ, 0x3, R8 ;  /* 0x00000003ff067819 */ /* 0x001fc80000011608 */
[----:B------:R-:W-:-:S03]  /*dbf0*/  LOP3.LUT R3, R6, 0x70, R3, 0xf8, !PT ;  /* 0x0000007006037812 */ /* 0x000fc600078ef803 */
[----:B------:R-:W0:Y:S02]  /*dc00*/  @P0 LDC R5, c[0x0][0x450] ;  /* 0x00011400ff050b82 */ /* 0x000e240000000800 */
[----:B---3--:R-:W-:Y:S02]  /*dc10*/  IMAD R10, R12, 0x40, R3 ;  /* 0x000000400c0a7824 */ /* 0x008fe400078e0203 */
[----:B------:R-:W-:Y:S02]  /*dc20*/  IMAD.U32 R3, RZ, RZ, UR6 ;  /* 0x00000006ff037e24 */ /* 0x000fe4000f8e00ff */
[----:B------:R-:W-:Y:S02]  /*dc30*/  IMAD.MOV.U32 R9, RZ, RZ, R10 ;  /* 0x000000ffff097224 */ /* 0x000fe400078e000a */
[----:B-1----:R-:W-:-:S05]  /*dc40*/  @P0 IMAD.HI.U32 R0, R10, R0, RZ ;  /* 0x000000000a000227 */ /* 0x002fca00078e00ff */
[----:B0-----:R-:W-:Y:S01]  /*dc50*/  @P0 SHF.R.U32.HI R9, RZ, R5, R0 ;  /* 0x00000005ff090219 */ /* 0x001fe20000011600 */
[----:B------:R-:W-:Y:S01]  /*dc60*/  IMAD.U32 R5, RZ, RZ, UR5 ;  /* 0x00000005ff057e24 */ /* 0x000fe2000f8e00ff */
[----:B------:R-:W-:Y:S02]  /*dc70*/  ULDC.64 UR4, c[0x0][0x2d0] ;  /* 0x0000b40000047ab9 */ /* 0x000fe40000000a00 */
[--C-:B------:R-:W-:Y:S01]  /*dc80*/  SHF.R.S32.HI R0, RZ, 0x1f, R9.reuse ;  /* 0x0000001fff007819 */ /* 0x100fe20000011409 */
[----:B------:R-:W-:Y:S02]  /*dc90*/  IMAD.MOV R4, RZ, RZ, -R9 ;  /* 0x000000ffff047224 */ /* 0x000fe400078e0a09 */
[----:B------:R-:W-:-:S04]  /*dca0*/  IMAD.WIDE.U32 R2, R9, UR4, R2 ;  /* 0x0000000409027c25 */ /* 0x000fc8000f8e0002 */
[----:B------:R-:W-:Y:S02]  /*dcb0*/  IMAD R0, R0, UR4, RZ ;  /* 0x0000000400007c24 */ /* 0x000fe4000f8e02ff */
[----:B------:R-:W-:Y:S02]  /*dcc0*/  IMAD R5, R7, R4, R10 ;  /* 0x0000000407057224 */ /* 0x000fe400078e020a */
[----:B------:R-:W-:Y:S01]  /*dcd0*/  IMAD R11, R9, UR5, R0 ;  /* 0x00000005090b7c24 */ /* 0x000fe2000f8e0200 */
[----:B------:R-:W-:Y:S02]  /*dce0*/  ULDC.64 UR4, c[0x0][0x2c8] ;  /* 0x0000b20000047ab9 */ /* 0x000fe40000000a00 */
[----:B------:R-:W-:Y:S01]  /*dcf0*/  SHF.R.S32.HI R0, RZ, 0x1f, R5 ;  /* 0x0000001fff007819 */ /* 0x000fe20000011405 */
[----:B------:R-:W-:-:S04]  /*dd00*/  IMAD.IADD R3, R3, 0x1, R11 ;  /* 0x0000000103037824 */ /* 0x000fc800078e020b */
        /* <DEDUP_REMOVED lines=9> */
[C---:B------:R-:W-:Y:S02]  /*dda0*/  LOP3.LUT R10, R2.reuse, 0x38, RZ, 0xc0, !PT ;  /* 0x00000038020a7812 */ /* 0x040fe400078ec0ff */
[----:B------:R-:W-:Y:S02]  /*ddb0*/  LOP3.LUT R2, R2, 0x1f8, RZ, 0xc0, !PT ;  /* 0x000001f802027812 */ /* 0x000fe400078ec0ff */
[----:B------:R-:W-:Y:S01]  /*ddc0*/  ISETP.GE.AND P0, PT, R10, UR4, PT ;  /* 0x000000040a007c0c */ /* 0x000fe2000bf06270 */
[----:B------:R-:W-:Y:S01]  /*ddd0*/  UMOV UR4, 0xffffffff ;  /* 0xffffffff00047882 */ /* 0x000fe20000000000 */
[----:B------:R-:W-:Y:S01]  /*dde0*/  LOP3.LUT R5, R2, 0x38, R13, 0x78, !PT ;  /* 0x0000003802057812 */ /* 0x000fe200078e780d */
[----:B------:R-:W-:-:S05]  /*ddf0*/  IMAD.SHL.U32 R2, R8, 0x8, RZ ;  /* 0x0000000808027824 */ /* 0x000fca00078e00ff */
[----:B------:R-:W-:Y:S01]  /*de00*/  LOP3.LUT R8, R5, 0x200, R2, 0xf8, !PT ;  /* 0x0000020005087812 */ /* 0x000fe200078ef802 */
[----:B------:R-:W-:Y:S06]  /*de10*/  BRA.DIV UR4, `(.L_x_3231) ;  /* 0x0000004604b47947 */ /* 0x000fec000b800000 */
[----:B------:R-:W0:Y:S01]  /*de20*/  S2R R4, SR_CTAID.X ;  /* 0x0000000000047919 */ /* 0x000e220000002500 */
[----:B------:R-:W-:Y:S01]  /*de30*/  ULDC UR4, c[0x0][0x288] ;  /* 0x0000a20000047ab9 */ /* 0x000fe20000000800 */
[----:B------:R-:W-:Y:S01]  /*de40*/  ULDC.64 UR6, c[0x0][0x208] ;  /* 0x0000820000067ab9 */ /* 0x000fe20000000a00 */
[----:B------:R-:W-:Y:S01]  /*de50*/  IMAD R2, R7, UR4, RZ ;  /* 0x0000000407027c24 */ /* 0x000fe2000f8e02ff */
[----:B------:R-:W1:Y:S01]  /*de60*/  SHFL.IDX PT, R14, R0, RZ, 0x181f ;  /* 0x00181fff000e7589 */ /* 0x000e6200000e0000 */
[----:B0-----:R-:W-:-:S03]  /*de70*/  IMAD R11, R4, 0x40, R6 ;  /* 0x00000040040b7824 */ /* 0x001fc600078e0206 */
[----:B------:R-:W0:Y:S01]  /*de80*/  SHFL.IDX PT, R4, R3, RZ, 0x181f ;  /* 0x00181fff03047589 */ /* 0x000e2200000e0000 */
[C---:B------:R-:W-:Y:S01]  /*de90*/  VIADD R12, R11.reuse, 0x10 ;  /* 0x000000100b0c7836 */ /* 0x040fe20000000000 */
[----:B------:R-:W-:Y:S02]  /*dea0*/  ISETP.GE.AND P1, PT, R11, R2, PT ;  /* 0x000000020b00720c */ /* 0x000fe40003f26270 */
[----:B------:R-:W-:Y:S04]  /*deb0*/  STL [R1+0x4], R11 ;  /* 0x0000040b01007387 */ /* 0x000fe80000100800 */
[----:B------:R-:W-:Y:S07]  /*dec0*/  STL [R1+0xc], R12 ;  /* 0x00000c0c01007387 */ /* 0x000fee0000100800 */
[----:B-1----:R-:W-:-:S02]  /*ded0*/  @!P1 LEA R14, P2, R10, R14, 0x1 ;  /* 0x0000000e0a0e9211 */ /* 0x002fc400078408ff */
[----:B------:R-:W-:-:S03]  /*dee0*/  @!P1 LEA R9, R8, UR38, 0x1 ;  /* 0x0000002608099c11 */ /* 0x000fc6000f8e08ff */
[----:B0-----:R-:W-:Y:S02]  /*def0*/  @!P1 IMAD.X R5, RZ, RZ, R4, P2 ;  /* 0x000000ffff059224 */ /* 0x001fe400010e0604 */
[----:B------:R-:W-:Y:S02]  /*df00*/  @!P1 IMAD.MOV.U32 R4, RZ, RZ, R14 ;  /* 0x000000ffff049224 */ /* 0x000fe400078e000e */
[----:B------:R-:W0:Y:S04]  /*df10*/  SHFL.IDX PT, R14, R0, 0x1, 0x181f ;  /* 0x00381f00000e7f89 */ /* 0x000e2800000e0000 */
[----:B------:R1:W-:Y:S01]  /*df20*/  @!P1 LDGSTS.E.BYPASS.LTC128B.128 [R9+0x20400], desc[UR6][R4.64], !P0 ;  /* 0x2040000004099fae */ /* 0x0003e2000c101d46 */
[----:B------:R-:W-:-:S03]  /*df30*/  ISETP.GE.AND P1, PT, R12, R2, PT ;  /* 0x000000020c00720c */ /* 0x000fc60003f26270 */
[----:B-1----:R-:W1:Y:S01]  /*df40*/  SHFL.IDX PT, R4, R3, 0x1, 0x181f ;  /* 0x00381f0003047f89 */ /* 0x002e6200000e0000 */
[----:B------:R-:W-:-:S09]  /*df50*/  VIADD R9, R11, 0x20 ;  /* 0x000000200b097836 */ /* 0x000fd20000000000 */
[----:B------:R-:W-:Y:S01]  /*df60*/  @!P1 LEA R7, R8, UR38, 0x1 ;  /* 0x0000002608079c11 */ /* 0x000fe2000f8e08ff */
[----:B------:R-:W-:Y:S01]  /*df70*/  STL [R1+0x10], R9 ;  /* 0x0000100901007387 */ /* 0x000fe20000100800 */
[----:B0-----:R-:W-:-:S03]  /*df80*/  @!P1 LEA R6, P2, R10, R14, 0x1 ;  /* 0x0000000e0a069211 */ /* 0x001fc600078408ff */
[----:B------:R-:W0:Y:S02]  /*df90*/  SHFL.IDX PT, R14, R0, 0x2, 0x181f ;  /* 0x00581f00000e7f89 */ /* 0x000e2400000e0000 */
[----:B-1----:R-:W-:Y:S02]  /*dfa0*/  @!P1 IMAD.X R5, RZ, RZ, R4, P2 ;  /* 0x000000ffff059224 */ /* 0x002fe400010e0604 */
[----:B------:R-:W-:-:S05]  /*dfb0*/  @!P1 IMAD.MOV.U32 R4, RZ, RZ, R6 ;  /* 0x000000ffff049224 */ /* 0x000fca00078e0006 */
[----:B------:R1:W-:Y:S01]  /*dfc0*/  @!P1 LDGSTS.E.BYPASS.LTC128B.128 [R7+0x20c00], desc[UR6][R4.64], !P0 ;  /* 0x20c0000004079fae */ /* 0x0003e2000c101d46 */
[----:B------:R-:W-:-:S03]  /*dfd0*/  ISETP.GE.AND P1, PT, R9, R2, PT ;  /* 0x000000020900720c */ /* 0x000fc60003f26270 */
[----:B-1----:R-:W1:Y:S10]  /*dfe0*/  SHFL.IDX PT, R4, R3, 0x2, 0x181f ;  /* 0x00581f0003047f89 */ /* 0x002e7400000e0000 */
[----:B0-----:R-:W-:-:S02]  /*dff0*/  @!P1 LEA R5, P2, R10, R14, 0x1 ;  /* 0x0000000e0a059211 */ /* 0x001fc400078408ff */
[----:B------:R-:W-:Y:S01]  /*e000*/  @!P1 LEA R6, R8, UR38, 0x1 ;  /* 0x0000002608069c11 */ /* 0x000fe2000f8e08ff */
[----:B------:R-:W0:Y:S04]  /*e010*/  SHFL.IDX PT, R3, R3, 0x3, 0x181f ;  /* 0x00781f0003037f89 */ /* 0x000e2800000e0000 */
[----:B------:R2:W3:Y:S01]  /*e020*/  SHFL.IDX PT, R14, R0, 0x3, 0x181f ;  /* 0x00781f00000e7f89 */ /* 0x0004e200000e0000 */
[----:B-1----:R-:W-:-:S05]  /*e030*/  @!P1 IMAD.X R4, RZ, RZ, R4, P2 ;  /* 0x000000ffff049224 */ /* 0x002fca00010e0604 */
[----:B------:R-:W-:-:S04]  /*e040*/  @!P1 LOP3.LUT R5, R5, R4, RZ, 0x3c, !PT ;  /* 0x0000000405059212 */ /* 0x000fc800078e3cff */
[----:B------:R-:W-:-:S04]  /*e050*/  @!P1 LOP3.LUT R4, R5, R4, RZ, 0x3c, !PT ;  /* 0x0000000405049212 */ /* 0x000fc800078e3cff */
[----:B------:R-:W-:-:S05]  /*e060*/  @!P1 LOP3.LUT R5, R5, R4, RZ, 0x3c, !PT ;  /* 0x0000000405059212 */ /* 0x000fca00078e3cff */
[----:B0--3--:R2:W-:Y:S02]  /*e070*/  @!P1 LDGSTS.E.BYPASS.LTC128B.128 [R6+0x21400], desc[UR6][R4.64], !P0 ;  /* 0x2140000004069fae */ /* 0x0095e4000c101d46 */
.L_x_3337:
[----:B--2---:R-:W2:Y:S01]  /*e080*/  LDL R0, [R1+0x4] ;  /* 0x0000040001007983 */ /* 0x004ea20000100800 */
[----:B------:R-:W-:Y:S01]  /*e090*/  ULDC.64 UR4, c[0x0][0x208] ;  /* 0x0000820000047ab9 */ /* 0x000fe20000000a00 */
[----:B--2---:R-:W-:-:S05]  /*e0a0*/  VIADD R0, R0, 0x30 ;  /* 0x0000003000007836 */ /* 0x004fca0000000000 */
[----:B------:R-:W-:Y:S01]  /*e0b0*/  ISETP.GE.AND P1, PT, R0, R2, PT ;  /* 0x000000020000720c */ /* 0x000fe20003f26270 */
[----:B------:R0:W-:-:S12]  /*e0c0*/  STL [R1+0x20], R0 ;  /* 0x0000200001007387 */ /* 0x0001d80000100800 */
[----:B------:R-:W-:Y:S02]  /*e0d0*/  @!P1 LEA R2, P2, R10, R14, 0x1 ;  /* 0x0000000e0a029211 */ /* 0x000fe400078408ff */
[----:B------:R-:W-:-:S03]  /*e0e0*/  @!P1 LEA R5, R8, UR38, 0x1 ;  /* 0x0000002608059c11 */ /* 0x000fc6000f8e08ff */
[----:B------:R-:W-:-:S05]  /*e0f0*/  @!P1 IMAD.X R3, RZ, RZ, R3, P2 ;  /* 0x000000ffff039224 */ /* 0x000fca00010e0603 */
[----:B------:R-:W-:Y:S01]  /*e100*/  @!PT LDS RZ, [RZ] ;  /* 0x00000000fffff984 */ /* 0x000fe20000000800 */
[----:B------:R-:W-:Y:S01]  /*e110*/  @!PT LDS RZ, [RZ] ;  /* 0x00000000fffff984 */ /* 0x000fe20000000800 */
[----:B------:R-:W-:Y:S01]  /*e120*/  @!PT LDS RZ, [RZ] ;  /* 0x00000000fffff984 */ /* 0x000fe20000000800 */
[----:B------:R1:W-:Y:S01]  /*e130*/  @!P1 LDGSTS.E.BYPASS.LTC128B.128 [R5+0x21c00], desc[UR4][R2.64], !P0 ;  /* 0x21c0000002059fae */ /* 0x0003e2000c101d44 */
[----:B------:R-:W-:Y:S01]  /*e140*/  NOP ;  /* 0x0000000000007918 */ /* 0x000fe20000000000 */
[----:B------:R-:W-:Y:S02]  /*e150*/  SYNCS.ARRIVE.TRANS64.RED.A0T1 RZ, [UR38+0x38800], RZ ;  /* 0x038800ffffff79a7 */ /* 0x000fe40008200426 */
[----:B------:R-:W-:Y:S01]  /*e160*/  ARRIVES.LDGSTSBAR.64.TRANSCNT [UR38+0x38800] ;  /* 0x03880000ff0079b0 */ /* 0x000fe20008000aa6 */
[----:B-1----:R-:W0:Y:S01]  /*e170*/  LDC.64 R2, c[0x0][0x3d8] ;  /* 0x0000f600ff027b82 */ /* 0x002e220000000a00 */
[----:B------:R-:W-:Y:S01]  /*e180*/  NOP ;  /* 0x0000000000007918 */ /* 0x000fe20000000000 */
[C---:B0-----:R-:W-:Y:S01]  /*e190*/  IMAD R0, R2.reuse, UR42, RZ ;  /* 0x0000002a02007c24 */ /* 0x041fe2000f8e02ff */
[----:B------:R-:W-:Y:S01]  /*e1a0*/  UIADD3 UR4, UR38, 0x26400, URZ ;  /* 0x0002640026047890 */ /* 0x000fe2000fffe03f */
[----:B------:R-:W-:Y:S01]  /*e1b0*/  IMAD.WIDE.U32 R4, R2, UR36, RZ ;  /* 0x0000002402047c25 */ /* 0x000fe2000f8e00ff */
[----:B------:R-:W-:Y:S02]  /*e1c0*/  SYNCS.ARRIVE.TRANS64.A1T0 RZ, [UR38+0x38800], RZ ;  /* 0x038800ffffff79a7 */ /* 0x000fe40008100026 */
[----:B------:R-:W-:Y:S01]  /*e1d0*/  ULOP3.LUT UP0, URZ, UR4, 0x3ff, URZ, 0xc0, !UPT ;  /* 0x000003ff043f7892 */ /* 0x000fe2000f80c03f */
[----:B------:R-:W-:Y:S01]  /*e1e0*/  IMAD R0, R3, UR36, R0 ;  /* 0x0000002403007c24 */ /* 0x000fe2000f8e0200 */
[----:B------:R0:W-:Y:S03]  /*e1f0*/  STL.64 [R1+0x18], R4 ;  /* 0x0000180401007387 */ /* 0x0001e60000100a00 */
[----:B------:R-:W-:Y:S01]  /*e200*/  IMAD.IADD R0, R5, 0x1, R0 ;  /* 0x0000000105007824 */ /* 0x000fe200078e0200 */
[----:B------:R-:W-:-:S04]  /*e210*/  PLOP3.LUT P0, PT, PT, PT, UP0, 0x80, 0x0 ;  /* 0x000000000000781c */ /* 0x000fc80003f0f008 */
[----:B------:R0:W-:Y:S09]  /*e220*/  STL [R1+0x24], R0 ;  /* 0x0000240001007387 */ /* 0x0001f20000100800 */
[----:B------:R-:W-:Y:S05]  /*e230*/  @!P0 BRA `(.L_x_3232) ;  /* 0x0000000000408947 */ /* 0x000fea0003800000 */
[----:B------:R-:W-:Y:S01]  /*e240*/  MOV R2, 0x0 ;  /* 0x0000000000027802 */ /* 0x000fe20000000f00 */
[----:B------:R-:W-:Y:S01]  /*e250*/  ULDC.64 UR6, c[0x4][0x118] ;  /* 0x0100460000067ab9 */ /* 0x000fe20000000a00 */
[----:B------:R-:W-:Y:S01]  /*e260*/  ULDC.64 UR8, c[0x4][0x120] ;  /* 0x0100480000087ab9 */ /* 0x000fe20000000a00 */
[----:B------:R-:W-:Y:S01]  /*e270*/  ULDC.64 UR4, c[0x4][0x60] ;  /* 0x0100180000047ab9 */ /* 0x000fe20000000a00 */
[----:B0-----:R-:W-:Y:S02]  /*e280*/  IMAD.U32 R4, RZ, RZ, UR6 ;  /* 0x00000006ff047e24 */ /* 0x001fe4000f8e00ff */
        /* <DEDUP_REMOVED lines=11> */
.L_x_3232:
[----:B------:R-:W2:Y:S01]  /*e340*/  LDL.LU.64 R6, [R1+0x18] ;  /* 0x0000180001067983 */ /* 0x000ea20000300a00 */
[----:B------:R-:W-:-:S03]  /*e350*/  ULDC.64 UR8, c[0x0][0x3e0] ;  /* 0x0000f80000087ab9 */ /* 0x000fc60000000a00 */
[----:B------:R-:W3:Y:S01]  /*e360*/  LDL.LU R2, [R1+0x24] ;  /* 0x0000240001027983 */ /* 0x000ee20000300800 */
[----:B0-----:R-:W0:Y:S01]  /*e370*/  S2R R4, SR_TID.X ;  /* 0x0000000000047919 */ /* 0x001e220000002100 */
[----:B------:R-:W1:Y:S01]  /*e380*/  S2R R0, SR_CTAID.X ;  /* 0x0000000000007919 */ /* 0x000e620000002500 */
[C---:B0-----:R-:W-:Y:S01]  /*e390*/  LOP3.LUT R3, R4.reuse, 0x7f, RZ, 0xc0, !PT ;  /* 0x0000007f04037812 */ /* 0x041fe200078ec0ff */
[----:B------:R-:W-:-:S03]  /*e3a0*/  IMAD.SHL.U32 R15, R4, 0x10, RZ ;  /* 0x00000010040f7824 */ /* 0x000fc600078e00ff */
[----:B------:R-:W-:-:S04]  /*e3b0*/  SHF.R.U32.HI R4, RZ, 0x3, R3 ;  /* 0x00000003ff047819 */ /* 0x000fc80000011603 */
[----:B------:R-:W-:-:S05]  /*e3c0*/  LOP3.LUT R4, R4, 0x70, R15, 0xf8, !PT ;  /* 0x0000007004047812 */ /* 0x000fca00078ef80f */
[----:B-1----:R-:W-:Y:S01]  /*e3d0*/  IMAD R4, R0, 0x40, R4 ;  /* 0x0000004000047824 */ /* 0x002fe200078e0204 */
[----:B------:R-:W0:Y:S01]  /*e3e0*/  S2R R8, SR_TID.X ;  /* 0x0000000000087919 */ /* 0x000e220000002100 */
[----:B------:R-:W-:-:S04]  /*e3f0*/  UIMAD UR6, UR45, UR8, URZ ;  /* 0x000000082d0672a4 */ /* 0x000fc8000f8e023f */
[----:B------:R-:W-:Y:S01]  /*e400*/  UIMAD UR6, UR44, UR9, UR6 ;  /* 0x000000092c0672a4 */ /* 0x000fe2000f8e0206 */
[----:B0-----:R-:W-:-:S05]  /*e410*/  IMAD.SHL.U32 R10, R8, 0x8, RZ ;  /* 0x00000008080a7824 */ /* 0x001fca00078e00ff */
[----:B------:R-:W-:Y:S02]  /*e420*/  LOP3.LUT R10, R10, 0x38, RZ, 0xc0, !PT ;  /* 0x000000380a0a7812 */ /* 0x000fe400078ec0ff */
[----:B------:R-:W-:Y:S02]  /*e430*/  LOP3.LUT R17, R17, 0xfffffff7, RZ, 0xc0, !PT ;  /* 0xfffffff711117812 */ /* 0x000fe400078ec0ff */
[----:B--2---:R-:W-:Y:S02]  /*e440*/  R2UR UR5, R7 ;  /* 0x00000000070572ca */ /* 0x004fe400000e0000 */
[----:B------:R-:W0:Y:S01]  /*e450*/  LDC R7, c[0x0][0x448] ;  /* 0x00011200ff077b82 */ /* 0x000e220000000800 */
[----:B---3--:R-:W-:Y:S02]  /*e460*/  R2UR UR5, R2 ;  /* 0x00000000020572ca */ /* 0x008fe400000e0000 */
[----:B0-----:R-:W-:-:S13]  /*e470*/  ISETP.NE.AND P0, PT, R7, 0x1, PT ;  /* 0x000000010700780c */ /* 0x001fda0003f05270 */
[----:B------:R-:W0:Y:S08]  /*e480*/  @P0 LDC R2, c[0x0][0x44c] ;  /* 0x00011300ff020b82 */ /* 0x000e300000000800 */
[----:B------:R-:W1:Y:S01]  /*e490*/  @P0 LDC R0, c[0x0][0x450] ;  /* 0x00011400ff000b82 */ /* 0x000e620000000800 */
[----:B------:R-:W-:Y:S01]  /*e4a0*/  R2UR UR4, R6 ;  /* 0x00000000060472ca */ /* 0x000fe200000e0000 */
[----:B0-----:R-:W-:-:S04]  /*e4b0*/  @P0 IMAD.HI.U32 R3, R4, R2, RZ ;  /* 0x0000000204030227 */ /* 0x001fc800078e00ff */
[----:B------:R-:W-:Y:S01]  /*e4c0*/  IMAD.MOV.U32 R2, RZ, RZ, R4 ;  /* 0x000000ffff027224 */ /* 0x000fe200078e0004 */
[----:B-1----:R-:W-:-:S07]  /*e4d0*/  @P0 SHF.R.U32.HI R2, RZ, R0, R3 ;  /* 0x00000000ff020219 */ /* 0x002fce0000011603 */
[----:B------:R-:W-:Y:S01]  /*e4e0*/  UIMAD.WIDE.U32 UR4, UR44, UR8, UR4 ;  /* 0x000000082c0472a5 */ /* 0x000fe2000f8e0004 */
[--C-:B------:R-:W-:Y:S01]  /*e4f0*/  SHF.R.S32.HI R3, RZ, 0x1f, R2.reuse ;  /* 0x0000001fff037819 */ /* 0x100fe20000011402 */
[----:B------:R-:W-:Y:S01]  /*e500*/  IMAD.MOV R0, RZ, RZ, -R2 ;  /* 0x000000ffff007224 */ /* 0x000fe200078e0a02 */
[----:B------:R-:W-:Y:S01]  /*e510*/  ULDC.64 UR8, c[0x0][0x3d0] ;  /* 0x0000f40000087ab9 */ /* 0x000fe20000000a00 */
[----:B------:R-:W-:Y:S02]  /*e520*/  UIADD3 UR5, UR5, UR6, URZ ;  /* 0x0000000605057290 */ /* 0x000fe4000fffe03f */
[----:B------:R-:W-:Y:S02]  /*e530*/  IMAD R0, R7, R0, R4 ;  /* 0x0000000007007224 */ /* 0x000fe400078e0204 */
[----:B------:R-:W-:Y:S02]  /*e540*/  IMAD R5, R3, UR8, RZ ;  /* 0x0000000803057c24 */ /* 0x000fe4000f8e02ff */
[----:B------:R-:W-:Y:S01]  /*e550*/  IMAD.U32 R3, RZ, RZ, UR8 ;  /* 0x00000008ff037e24 */ /* 0x000fe2000f8e00ff */
[----:B------:R-:W-:Y:S01]  /*e560*/  SHF.R.S32.HI R4, RZ, 0x1f, R0 ;  /* 0x0000001fff047819 */ /* 0x000fe20000011400 */
[----:B------:R-:W-:-:S02]  /*e570*/  IMAD R5, R2, UR9, R5 ;  /* 0x0000000902057c24 */ /* 0x000fc4000f8e0205 */
[----:B------:R-:W-:Y:S01]  /*e580*/  IMAD.WIDE.U32 R2, R2, R3, UR4 ;  /* 0x0000000402027e25 */ /* 0x000fe2000f8e0003 */
[----:B------:R-:W-:-:S03]  /*e590*/  ULDC.64 UR4, c[0x0][0x3c8] ;  /* 0x0000f20000047ab9 */ /* 0x000fc60000000a00 */
        /* <DEDUP_REMOVED lines=8> */
[----:B------:R-:W-:Y:S02]  /*e620*/  LEA.HI.X R6, R2, UR5, R3, 0x1, P0 ;  /* 0x0000000502067c11 */ /* 0x000fe400080f0c03 */
[----:B------:R-:W-:-:S04]  /*e630*/  LOP3.LUT R2, R10, 0x40, RZ, 0xfc, !PT ;  /* 0x000000400a027812 */ /* 0x000fc800078efcff */
[----:B------:R-:W-:Y:S02]  /*e640*/  ISETP.GE.AND P1, PT, R2, UR4, PT ;  /* 0x0000000402007c0c */ /* 0x000fe4000bf26270 */
[C---:B------:R-:W-:Y:S02]  /*e650*/  LOP3.LUT R2, R10.reuse, 0x80, RZ, 0xfc, !PT ;  /* 0x000000800a027812 */ /* 0x040fe400078efcff */
[----:B------:R-:W-:Y:S02]  /*e660*/  ISETP.GE.AND P3, PT, R10, UR4, PT ;  /* 0x000000040a007c0c */ /* 0x000fe4000bf66270 */
[----:B------:R-:W-:Y:S02]  /*e670*/  ISETP.GE.AND P2, PT, R2, UR4, PT ;  /* 0x0000000402007c0c */ /* 0x000fe4000bf46270 */
[----:B------:R-:W-:Y:S02]  /*e680*/  SEL R2, RZ, 0x1, P3 ;  /* 0x00000001ff027807 */ /* 0x000fe40001800000 */
[----:B------:R-:W-:-:S02]  /*e690*/  SEL R3, RZ, 0x4, P2 ;  /* 0x00000004ff037807 */ /* 0x000fc40001000000 */
[----:B------:R-:W-:-:S04]  /*e6a0*/  SEL R4, RZ, 0x2, P1 ;  /* 0x00000002ff047807 */ /* 0x000fc80000800000 */
[----:B------:R-:W-:Y:S02]  /*e6b0*/  IADD3 R2, R3, R4, R2 ;  /* 0x0000000403027210 */ /* 0x000fe40007ffe002 */
[----:B------:R-:W-:-:S04]  /*e6c0*/  LOP3.LUT R3, R10, 0xc0, RZ, 0xfc, !PT ;  /* 0x000000c00a037812 */ /* 0x000fc800078efcff */
[----:B------:R-:W-:Y:S02]  /*e6d0*/  ISETP.GE.AND P5, PT, R3, UR4, PT ;  /* 0x0000000403007c0c */ /* 0x000fe4000bfa6270 */
[----:B------:R-:W-:-:S04]  /*e6e0*/  LOP3.LUT R3, R10, 0x100, RZ, 0xfc, !PT ;  /* 0x000001000a037812 */ /* 0x000fc800078efcff */
[----:B------:R-:W-:Y:S02]  /*e6f0*/  ISETP.GE.AND P0, PT, R3, UR4, PT ;  /* 0x0000000403007c0c */ /* 0x000fe4000bf06270 */
[----:B------:R-:W-:Y:S02]  /*e700*/  SEL R4, RZ, 0x8, P5 ;  /* 0x00000008ff047807 */ /* 0x000fe40002800000 */
[----:B------:R-:W-:-:S04]  /*e710*/  SEL R3, RZ, 0x10, P0 ;  /* 0x00000010ff037807 */ /* 0x000fc80000000000 */
[----:B------:R-:W-:Y:S02]  /*e720*/  IADD3 R2, R3, R2, R4 ;  /* 0x0000000203027210 */ /* 0x000fe40007ffe004 */
[C---:B------:R-:W-:Y:S02]  /*e730*/  LOP3.LUT R3, R10.reuse, 0x180, RZ, 0xfc, !PT ;  /* 0x000001800a037812 */ /* 0x040fe400078efcff */
[----:B------:R-:W-:Y:S02]  /*e740*/  @P1 LOP3.LUT R17, R17, 0x8, RZ, 0xfc, !PT ;  /* 0x0000000811111812 */ /* 0x000fe400078efcff */
[----:B------:R-:W-:Y:S02]  /*e750*/  ISETP.GE.AND P1, PT, R3, UR4, PT ;  /* 0x0000000403007c0c */ /* 0x000fe4000bf26270 */
[----:B------:R-:W-:Y:S02]  /*e760*/  LOP3.LUT R3, R10, 0x140, RZ, 0xfc, !PT ;  /* 0x000001400a037812 */ /* 0x000fe400078efcff */
[----:B------:R-:W-:-:S02]  /*e770*/  SEL R4, RZ, 0x40, P1 ;  /* 0x00000040ff047807 */ /* 0x000fc40000800000 */
[----:B------:R-:W-:Y:S02]  /*e780*/  LOP3.LUT R17, R17, 0xfffffffb, RZ, 0xc0, !PT ;  /* 0xfffffffb11117812 */ /* 0x000fe400078ec0ff */
[----:B------:R-:W-:Y:S02]  /*e790*/  ISETP.GE.AND P1, PT, R3, UR4, PT ;  /* 0x0000000403007c0c */ /* 0x000fe4000bf26270 */
[----:B------:R-:W-:Y:S02]  /*e7a0*/  LOP3.LUT R17, R17, 0xffffffef, RZ, 0xc0, !PT ;  /* 0xffffffef11117812 */ /* 0x000fe400078ec0ff */
[----:B------:R-:W-:Y:S02]  /*e7b0*/  SEL R3, RZ, 0x20, P1 ;  /* 0x00000020ff037807 */ /* 0x000fe40000800000 */
[----:B------:R-:W-:Y:S02]  /*e7c0*/  @P3 LOP3.LUT R17, R17, 0x10, RZ, 0xfc, !PT ;  /* 0x0000001011113812 */ /* 0x000fe400078efcff */
[----:B------:R-:W-:-:S02]  /*e7d0*/  IADD3 R4, R4, R2, R3 ;  /* 0x0000000204047210 */ /* 0x000fc40007ffe003 */
[----:B------:R-:W-:Y:S02]  /*e7e0*/  LOP3.LUT R2, R10, 0x1c0, RZ, 0xfc, !PT ;  /* 0x000001c00a027812 */ /* 0x000fe400078efcff */
[----:B------:R-:W-:Y:S02]  /*e7f0*/  @P2 LOP3.LUT R17, R17, 0x4, RZ, 0xfc, !PT ;  /* 0x0000000411112812 */ /* 0x000fe400078efcff */
[----:B------:R-:W-:Y:S01]  /*e800*/  ISETP.GE.AND P2, PT, R2, UR4, PT ;  /* 0x0000000402007c0c */ /* 0x000fe2000bf46270 */
[----:B------:R-:W-:-:S03]  /*e810*/  UMOV UR4, 0xffffffff ;  /* 0xffffffff00047882 */ /* 0x000fc60000000000 */
[----:B------:R-:W-:-:S05]  /*e820*/  SEL R5, RZ, 0x80, P2 ;  /* 0x00000080ff057807 */ /* 0x000fca0001000000 */
[----:B------:R-:W-:Y:S01]  /*e830*/  IMAD.IADD R5, R4, 0x1, R5 ;  /* 0x0000000104057824 */ /* 0x000fe200078e0205 */
[----:B------:R-:W-:Y:S06]  /*e840*/  BRA.DIV UR4, `(.L_x_3233) ;  /* 0x0000004204787947 */ /* 0x000fec000b800000 */
[----:B------:R-:W2:Y:S01]  /*e850*/  LDL.LU R3, [R1+0x4] ;  /* 0x0000040001037983 */ /* 0x000ea20000300800 */
[----:B------:R-:W-:-:S03]  /*e860*/  ULDC UR4, c[0x0][0x288] ;  /* 0x0000a20000047ab9 */ /* 0x000fc60000000800 */
[----:B------:R-:W3:Y:S01]  /*e870*/  LDL.LU R2, [R1+0xc] ;  /* 0x00000c0001027983 */ /* 0x000ee20000300800 */
[----:B------:R-:W-:Y:S01]  /*e880*/  IMAD R7, R7, UR4, RZ ;  /* 0x0000000407077c24 */ /* 0x000fe2000f8e02ff */
[----:B------:R-:W-:Y:S02]  /*e890*/  LOP3.LUT R17, R17, 0xffffff7f, RZ, 0xc0, !PT ;  /* 0xffffff7f11117812 */ /* 0x000fe400078ec0ff */
[----:B------:R-:W4:Y:S02]  /*e8a0*/  LDL.LU R15, [R1+0x10] ;  /* 0x00001000010f7983 */ /* 0x000f240000300800 */
[----:B------:R-:W-:Y:S01]  /*e8b0*/  @P0 LOP3.LUT R17, R17, 0x80, RZ, 0xfc, !PT ;  /* 0x0000008011110812 */ /* 0x000fe200078efcff */
[----:B------:R-:W0:Y:S03]  /*e8c0*/  S2R R9, SR_TID.X ;  /* 0x0000000000097919 */ /* 0x000e260000002100 */
[C---:B------:R-:W-:Y:S01]  /*e8d0*/  LOP3.LUT P0, RZ, R17.reuse, 0x10, RZ, 0xc0, !PT ;  /* 0x0000001011ff7812 */ /* 0x040fe2000780c0ff */
[----:B------:R-:W1:Y:S01]  /*e8e0*/  S2R R11, SR_TID.X ;  /* 0x00000000000b7919 */ /* 0x000e620000002100 */
[----:B------:R-:W-:-:S04]  /*e8f0*/  LOP3.LUT R17, R17, 0xffffffbf, RZ, 0xc0, !PT ;  /* 0xffffffbf11117812 */ /* 0x000fc800078ec0ff */
[----:B------:R-:W-:-:S04]  /*e900*/  @P1 LOP3.LUT R17, R17, 0x40, RZ, 0xfc, !PT ;  /* 0x0000004011111812 */ /* 0x000fc800078efcff */
[C---:B------:R-:W-:Y:S01]  /*e910*/  LOP3.LUT P1, RZ, R17.reuse, 0x8, RZ, 0xc0, !PT ;  /* 0x0000000811ff7812 */ /* 0x040fe2000782c0ff */
[----:B------:R-:W-:Y:S01]  /*e920*/  ULDC.64 UR6, c[0x0][0x208] ;  /* 0x0000820000067ab9 */ /* 0x000fe20000000a00 */
[----:B------:R-:W-:Y:S01]  /*e930*/  LOP3.LUT P3, RZ, R17, 0x4, RZ, 0xc0, !PT ;  /* 0x0000000411ff7812 */ /* 0x000fe2000786c0ff */
[----:B0-----:R-:W-:Y:S01]  /*e940*/  IMAD.SHL.U32 R13, R9, 0x8, RZ ;  /* 0x00000008090d7824 */ /* 0x001fe200078e00ff */
[----:B-1----:R-:W-:-:S04]  /*e950*/  LOP3.LUT R11, R11, 0x7f, RZ, 0xc0, !PT ;  /* 0x0000007f0b0b7812 */ /* 0x002fc800078ec0ff */
[----:B------:R-:W-:Y:S01]  /*e960*/  LOP3.LUT R13, R13, 0x38, RZ, 0xc0, !PT ;  /* 0x000000380d0d7812 */ /* 0x000fe200078ec0ff */
[----:B------:R-:W-:Y:S02]  /*e970*/  IMAD.SHL.U32 R12, R11, 0x8, RZ ;  /* 0x000000080b0c7824 */ /* 0x000fe400078e00ff */
[----:B------:R-:W-:-:S05]  /*e980*/  IMAD.SHL.U32 R11, R9, 0x8, RZ ;  /* 0x00000008090b7824 */ /* 0x000fca00078e00ff */
[----:B------:R-:W-:-:S04]  /*e990*/  LOP3.LUT R11, R11, 0x1f8, RZ, 0xc0, !PT ;  /* 0x000001f80b0b7812 */ /* 0x000fc800078ec0ff */
[----:B------:R-:W-:-:S04]  /*e9a0*/  LOP3.LUT R11, R11, 0x38, R9, 0x78, !PT ;  /* 0x000000380b0b7812 */ /* 0x000fc800078e7809 */
[----:B------:R-:W-:Y:S01]  /*e9b0*/  LOP3.LUT R11, R11, 0x200, R12, 0xf8, !PT ;  /* 0x000002000b0b7812 */ /* 0x000fe200078ef80c */
[----:B------:R-:W-:Y:S01]  /*e9c0*/  SHFL.IDX PT, R14, R0, 0x1, 0x181f ;  /* 0x00381f00000e7f89 */ /* 0x000fe200000e0000 */
[----:B--2---:R-:W-:-:S03]  /*e9d0*/  ISETP.GE.AND P2, PT, R3, R7, PT ;  /* 0x000000070300720c */ /* 0x004fc60003f46270 */
[----:B------:R-:W0:Y:S01]  /*e9e0*/  SHFL.IDX PT, R3, R0, RZ, 0x181f ;  /* 0x00181fff00037589 */ /* 0x000e2200000e0000 */
[----:B---3--:R-:W-:-:S03]  /*e9f0*/  IMAD.MOV.U32 R10, RZ, RZ, R2 ;  /* 0x000000ffff0a7224 */ /* 0x008fc600078e0002 */
[----:B------:R-:W1:Y:S06]  /*ea00*/  SHFL.IDX PT, R2, R6, RZ, 0x181f ;  /* 0x00181fff06027589 */ /* 0x000e6c00000e0000 */
[----:B------:R-:W-:-:S04]  /*ea10*/  @!P2 LOP3.LUT R8, R4, 0x40, RZ, 0xc0, !PT ;  /* 0x000000400408a812 */ /* 0x000fc800078ec0ff */
[----:B------:R-:W-:Y:S02]  /*ea20*/  @!P2 SHF.R.U32.HI R8, RZ, 0x2, R8 ;  /* 0x00000002ff08a819 */ /* 0x000fe40000011608 */
[----:B------:R-:W-:Y:S02]  /*ea30*/  @!P2 LEA R9, R11, UR38, 0x1 ;  /* 0x000000260b09ac11 */ /* 0x000fe4000f8e08ff */
[----:B------:R-:W-:Y:S02]  /*ea40*/  @!P2 ISETP.NE.U32.AND P4, PT, R8, RZ, PT ;  /* 0x000000ff0800a20c */ /* 0x000fe40003f85070 */
[----:B------:R-:W-:Y:S02]  /*ea50*/  @!P2 LOP3.LUT R8, R5, 0x80, RZ, 0xc0, !PT ;  /* 0x000000800508a812 */ /* 0x000fe400078ec0ff */
[----:B0-----:R-:W-:-:S05]  /*ea60*/  @!P2 LEA R3, P6, R13, R3, 0x1 ;  /* 0x000000030d03a211 */ /* 0x001fca00078c08ff */
[----:B-1----:R-:W-:-:S05]  /*ea70*/  @!P2 IMAD.X R2, RZ, RZ, R2, P6 ;  /* 0x000000ffff02a224 */ /* 0x002fca00030e0602 */
[----:B------:R-:W-:-:S04]  /*ea80*/  @!P2 LOP3.LUT R3, R3, R2, RZ, 0x3c, !PT ;  /* 0x000000020303a212 */ /* 0x000fc800078e3cff */
[----:B------:R-:W-:-:S04]  /*ea90*/  @!P2 LOP3.LUT R2, R3, R2, RZ, 0x3c, !PT ;  /* 0x000000020302a212 */ /* 0x000fc800078e3cff */
[----:B------:R-:W-:Y:S02]  /*eaa0*/  @!P2 LOP3.LUT R3, R3, R2, RZ, 0x3c, !PT ;  /* 0x000000020303a212 */ /* 0x000fe400078e3cff */
[----:B------:R-:W-:-:S03]  /*eab0*/  @!P2 SHF.R.U32.HI R8, RZ, 0x3, R8 ;  /* 0x00000003ff08a819 */ /* 0x000fc60000011608 */
[----:B------:R-:W-:Y:S01]  /*eac0*/  @!P2 LDGSTS.E.BYPASS.LTC128B.128 [R9+0x26400], desc[UR6][R2.64], !P0 ;  /* 0x264000000209afae */ /* 0x000fe2000c101d46 */
[----:B------:R-:W-:-:S03]  /*ead0*/  LOP3.LUT P0, RZ, R17, 0x80, RZ, 0xc0, !PT ;  /* 0x0000008011ff7812 */ /* 0x000fc6000780c0ff */
[----:B------:R-:W-:Y:S01]  /*eae0*/  @!P2 LDGSTS.E.BYPASS.LTC128B.128 [R9+0x28400], desc[UR6][R2.64+0x80], !P1 ;  /* 0x284000800209afae */ /* 0x000fe2000c901d46 */
[----:B------:R-:W-:Y:S02]  /*eaf0*/  LOP3.LUT P1, RZ, R17, 0x40, RZ, 0xc0, !PT ;  /* 0x0000004011ff7812 */ /* 0x000fe4000782c0ff */
[----:B------:R-:W-:Y:S01]  /*eb00*/  @!P2 ISETP.NE.U32.AND P6, PT, R8, RZ, PT ;  /* 0x000000ff0800a20c */ /* 0x000fe20003fc5070 */
[----:B------:R-:W-:Y:S04]  /*eb10*/  @!P2 LDGSTS.E.BYPASS.LTC128B.128 [R9+0x2a400], desc[UR6][R2.64+0x100], !P3 ;  /* 0x2a4001000209afae */ /* 0x000fe8000d901d46 */
[----:B------:R-:W0:Y:S04]  /*eb20*/  SHFL.IDX PT, R8, R6, 0x1, 0x181f ;  /* 0x00381f0006087f89 */ /* 0x000e2800000e0000 */
[----:B------:R-:W-:Y:S04]  /*eb30*/  @!P2 LDGSTS.E.BYPASS.LTC128B.128 [R9+0x2c400], desc[UR6][R2.64+0x180], !P5 ;  /* 0x2c4001800209afae */ /* 0x000fe8000e901d46 */
[----:B------:R-:W-:Y:S04]  /*eb40*/  @!P2 LDGSTS.E.BYPASS.LTC128B.128 [R9+0x2e400], desc[UR6][R2.64+0x200], !P0 ;  /* 0x2e4002000209afae */ /* 0x000fe8000c101d46 */
[----:B------:R-:W-:Y:S04]  /*eb50*/  @!P2 LDGSTS.E.BYPASS.LTC128B.128 [R9+0x30400], desc[UR6][R2.64+0x280], !P1 ;  /* 0x304002800209afae */ /* 0x000fe8000c901d46 */
[----:B------:R-:W-:Y:S04]  /*eb60*/  @!P2 LDGSTS.E.BYPASS.LTC128B.128 [R9+0x32400], desc[UR6][R2.64+0x300], P4 ;  /* 0x324003000209afae */ /* 0x000fe8000a101d46 */
[----:B------:R1:W-:Y:S01]  /*eb70*/  @!P2 LDGSTS.E.BYPASS.LTC128B.128 [R9+0x34400], desc[UR6][R2.64+0x380], P6 ;  /* 0x344003800209afae */ /* 0x0003e2000b101d46 */
[----:B------:R-:W-:-:S13]  /*eb80*/  ISETP.GE.AND P2, PT, R10, R7, PT ;  /* 0x000000070a00720c */ /* 0x000fda0003f46270 */
[----:B------:R-:W-:-:S05]  /*eb90*/  @!P2 LEA R10, P4, R13, R14, 0x1 ;  /* 0x0000000e0d0aa211 */ /* 0x000fca00078808ff */
[----:B0-----:R-:W-:Y:S01]  /*eba0*/  @!P2 IMAD.X R14, RZ, RZ, R8, P4 ;  /* 0x000000ffff0ea224 */ /* 0x001fe200020e0608 */
[----:B------:R-:W-:Y:S02]  /*ebb0*/  LOP3.LUT P4, RZ, R17, 0x10, RZ, 0xc0, !PT ;  /* 0x0000001011ff7812 */ /* 0x000fe4000788c0ff */
[----:B------:R-:W-:Y:S01]  /*ebc0*/  @!P2 LOP3.LUT R8, R4, 0x40, RZ, 0xc0, !PT ;  /* 0x000000400408a812 */ /* 0x000fe200078ec0ff */
[----:B-1----:R-:W-:Y:S01]  /*ebd0*/  @!P2 IMAD.MOV.U32 R2, RZ, RZ, R10 ;  /* 0x000000ffff02a224 */ /* 0x002fe200078e000a */
[----:B------:R-:W-:Y:S01]  /*ebe0*/  @!P2 LEA R21, R11, UR38, 0x1 ;  /* 0x000000260b15ac11 */ /* 0x000fe2000f8e08ff */
[----:B------:R-:W-:Y:S01]  /*ebf0*/  @!P2 IMAD.MOV.U32 R3, RZ, RZ, R14 ;  /* 0x000000ffff03a224 */ /* 0x000fe200078e000e */
[----:B------:R-:W-:Y:S02]  /*ec00*/  LOP3.LUT P6, RZ, R17, 0x8, RZ, 0xc0, !PT ;  /* 0x0000000811ff7812 */ /* 0x000fe400078cc0ff */
[----:B------:R-:W-:-:S05]  /*ec10*/  @!P2 SHF.R.U32.HI R8, RZ, 0x2, R8 ;  /* 0x00000002ff08a819 */ /* 0x000fca0000011608 */
[----:B------:R-:W-:Y:S01]  /*ec20*/  @!P2 LDGSTS.E.BYPASS.LTC128B.128 [R21+0x26c00], desc[UR6][R2.64], !P4 ;  /* 0x26c000000215afae */ /* 0x000fe2000e101d46 */
[----:B------:R-:W-:Y:S02]  /*ec30*/  @!P2 ISETP.NE.U32.AND P4, PT, R8, RZ, PT ;  /* 0x000000ff0800a20c */ /* 0x000fe40003f85070 */
[----:B------:R-:W-:-:S03]  /*ec40*/  @!P2 LOP3.LUT R8, R5, 0x80, RZ, 0xc0, !PT ;  /* 0x000000800508a812 */ /* 0x000fc600078ec0ff */
[----:B------:R-:W-:Y:S01]  /*ec50*/  @!P2 LDGSTS.E.BYPASS.LTC128B.128 [R21+0x28c00], desc[UR6][R2.64+0x80], !P6 ;  /* 0x28c000800215afae */ /* 0x000fe2000f101d46 */
[----:B------:R-:W-:-:S03]  /*ec60*/  @!P2 SHF.R.U32.HI R8, RZ, 0x3, R8 ;  /* 0x00000003ff08a819 */ /* 0x000fc60000011608 */
[----:B------:R-:W-:Y:S04]  /*ec70*/  @!P2 LDGSTS.E.BYPASS.LTC128B.128 [R21+0x2ac00], desc[UR6][R2.64+0x100], !P3 ;  /* 0x2ac001000215afae */ /* 0x000fe8000d901d46 */
[----:B------:R-:W-:Y:S04]  /*ec80*/  @!P2 LDGSTS.E.BYPASS.LTC128B.128 [R21+0x2cc00], desc[UR6][R2.64+0x180], !P5 ;  /* 0x2cc001800215afae */ /* 0x000fe8000e901d46 */
[----:B------:R-:W-:Y:S04]  /*ec90*/  @!P2 LDGSTS.E.BYPASS.LTC128B.128 [R21+0x2ec00], desc[UR6][R2.64+0x200], !P0 ;  /* 0x2ec002000215afae */ /* 0x000fe8000c101d46 */
[----:B------:R-:W-:Y:S04]  /*eca0*/  @!P2 LDGSTS.E.BYPASS.LTC128B.128 [R21+0x30c00], desc[UR6][R2.64+0x280], !P1 ;  /* 0x30c002800215afae */ /* 0x000fe8000c901d46 */
[----:B------:R-:W-:Y:S01]  /*ecb0*/  @!P2 LDGSTS.E.BYPASS.LTC128B.128 [R21+0x32c00], desc[UR6][R2.64+0x300], P4 ;  /* 0x32c003000215afae */ /* 0x000fe2000a101d46 */
[----:B------:R-:W-:-:S03]  /*ecc0*/  @!P2 ISETP.NE.U32.AND P4, PT, R8, RZ, PT ;  /* 0x000000ff0800a20c */ /* 0x000fc60003f85070 */
[----:B------:R-:W0:Y:S10]  /*ecd0*/  SHFL.IDX PT, R14, R0, 0x2, 0x181f ;  /* 0x00581f00000e7f89 */ /* 0x000e3400000e0000 */
[----:B------:R1:W-:Y:S01]  /*ece0*/  @!P2 LDGSTS.E.BYPASS.LTC128B.128 [R21+0x34c00], desc[UR6][R2.64+0x380], P4 ;  /* 0x34c003800215afae */ /* 0x0003e2000a101d46 */
[----:B----4-:R-:W-:-:S03]  /*ecf0*/  ISETP.GE.AND P2, PT, R15, R7, PT ;  /* 0x000000070f00720c */ /* 0x010fc60003f46270 */
[----:B-1----:R-:W1:Y:S10]  /*ed00*/  SHFL.IDX PT, R2, R6, 0x2, 0x181f ;  /* 0x00581f0006027f89 */ /* 0x002e7400000e0000 */
[----:B0-----:R-:W-:-:S02]  /*ed10*/  @!P2 LEA R3, P4, R13, R14, 0x1 ;  /* 0x0000000e0d03a211 */ /* 0x001fc400078808ff */
[----:B------:R-:W-:Y:S02]  /*ed20*/  @!P2 LOP3.LUT R8, R4, 0x40, RZ, 0xc0, !PT ;  /* 0x000000400408a812 */ /* 0x000fe400078ec0ff */
[----:B------:R-:W-:Y:S02]  /*ed30*/  @!P2 LEA R9, R11, UR38, 0x1 ;  /* 0x000000260b09ac11 */ /* 0x000fe4000f8e08ff */
[----:B------:R-:W-:Y:S01]  /*ed40*/  @!P2 SHF.R.U32.HI R8, RZ, 0x2, R8 ;  /* 0x00000002ff08a819 */ /* 0x000fe20000011608 */
[----:B-1----:R-:W-:Y:S01]  /*ed50*/  @!P2 IMAD.X R2, RZ, RZ, R2, P4 ;  /* 0x000000ffff02a224 */ /* 0x002fe200020e0602 */
[----:B------:R-:W-:-:S04]  /*ed60*/  LOP3.LUT P4, RZ, R17, 0x10, RZ, 0xc0, !PT ;  /* 0x0000001011ff7812 */ /* 0x000fc8000788c0ff */
[----:B------:R-:W-:-:S04]  /*ed70*/  @!P2 LOP3.LUT R3, R3, R2, RZ, 0x3c, !PT ;  /* 0x000000020303a212 */ /* 0x000fc800078e3cff */
[----:B------:R-:W-:-:S04]  /*ed80*/  @!P2 LOP3.LUT R2, R3, R2, RZ, 0x3c, !PT ;  /* 0x000000020302a212 */ /* 0x000fc800078e3cff */
[----:B------:R-:W-:-:S05]  /*ed90*/  @!P2 LOP3.LUT R3, R3, R2, RZ, 0x3c, !PT ;  /* 0x000000020303a212 */ /* 0x000fca00078e3cff */
[----:B------:R0:W-:Y:S01]  /*eda0*/  @!P2 LDGSTS.E.BYPASS.LTC128B.128 [R9+0x27400], desc[UR6][R2.64], !P4 ;  /* 0x274000000209afae */ /* 0x0001e2000e101d46 */
[----:B------:R-:W-:Y:S02]  /*edb0*/  @!P2 ISETP.NE.U32.AND P4, PT, R8, RZ, PT ;  /* 0x000000ff0800a20c */ /* 0x000fe40003f85070 */
[----:B------:R-:W-:Y:S01]  /*edc0*/  @!P2 LOP3.LUT R8, R5, 0x80, RZ, 0xc0, !PT ;  /* 0x000000800508a812 */ /* 0x000fe200078ec0ff */
[----:B------:R0:W-:Y:S03]  /*edd0*/  @!P2 LDGSTS.E.BYPASS.LTC128B.128 [R9+0x29400], desc[UR6][R2.64+0x80], !P6 ;  /* 0x294000800209afae */ /* 0x0001e6000f101d46 */
[----:B------:R-:W-:Y:S01]  /*ede0*/  @!P2 SHF.R.U32.HI R8, RZ, 0x3, R8 ;  /* 0x00000003ff08a819 */ /* 0x000fe20000011608 */
[----:B------:R0:W-:Y:S04]  /*edf0*/  @!P2 LDGSTS.E.BYPASS.LTC128B.128 [R9+0x2b400], desc[UR6][R2.64+0x100], !P3 ;  /* 0x2b4001000209afae */ /* 0x0001e8000d901d46 */
[----:B------:R0:W-:Y:S04]  /*ee00*/  @!P2 LDGSTS.E.BYPASS.LTC128B.128 [R9+0x2d400], desc[UR6][R2.64+0x180], !P5 ;  /* 0x2d4001800209afae */ /* 0x0001e8000e901d46 */
[----:B------:R0:W-:Y:S04]  /*ee10*/  @!P2 LDGSTS.E.BYPASS.LTC128B.128 [R9+0x2f400], desc[UR6][R2.64+0x200], !P0 ;  /* 0x2f4002000209afae */ /* 0x0001e8000c101d46 */
[----:B------:R0:W-:Y:S04]  /*ee20*/  @!P2 LDGSTS.E.BYPASS.LTC128B.128 [R9+0x31400], desc[UR6][R2.64+0x280], !P1 ;  /* 0x314002800209afae */ /* 0x0001e8000c901d46 */
[----:B------:R0:W-:Y:S01]  /*ee30*/  @!P2 LDGSTS.E.BYPASS.LTC128B.128 [R9+0x33400], desc[UR6][R2.64+0x300], P4 ;  /* 0x334003000209afae */ /* 0x0001e2000a101d46 */
[----:B------:R-:W-:-:S03]  /*ee40*/  @!P2 ISETP.NE.U32.AND P4, PT, R8, RZ, PT ;  /* 0x000000ff0800a20c */ /* 0x000fc60003f85070 */
[----:B------:R-:W1:Y:S04]  /*ee50*/  SHFL.IDX PT, R6, R6, 0x3, 0x181f ;  /* 0x00781f0006067f89 */ /* 0x000e6800000e0000 */
[----:B------:R0:W2:Y:S06]  /*ee60*/  SHFL.IDX PT, R14, R0, 0x3, 0x181f ;  /* 0x00781f00000e7f89 */ /* 0x0000ac00000e0000 */
[----:B------:R0:W-:Y:S02]  /*ee70*/  @!P2 LDGSTS.E.BYPASS.LTC128B.128 [R9+0x35400], desc[UR6][R2.64+0x380], P4 ;  /* 0x354003800209afae */ /* 0x0001e4000a101d46 */
.L_x_3347:
[----:B0-----:R-:W3:Y:S01]  /*ee80*/  LDL.LU R0, [R1+0x20] ;  /* 0x0000200001007983 */ /* 0x001ee20000300800 */
[----:B------:R-:W-:Y:S01]  /*ee90*/  BSSY B0, `(.L_x_3234) ;  /* 0x0000025000007945 */ /* 0x000fe20003800000 */
[----:B---3--:R-:W-:-:S13]  /*eea0*/  ISETP.GE.AND P2, PT, R0, R7, PT ;  /* 0x000000070000720c */ /* 0x008fda0003f46270 */
[----:B------:R-:W-:Y:S05]  /*eeb0*/  @P2 BRA `(.L_x_3235) ;  /* 0x0000000000882947 */ /* 0x000fea0003800000 */
[----:B------:R-:W0:Y:S01]  /*eec0*/  S2R R0, SR_TID.X ;  /* 0x0000000000007919 */ /* 0x000e220000002100 */
[C---:B------:R-:W-:Y:S01]  /*eed0*/  LOP3.LUT P6, RZ, R17.reuse, 0x10, RZ, 0xc0, !PT ;  /* 0x0000001011ff7812 */ /* 0x040fe200078cc0ff */
[----:B------:R-:W-:Y:S01]  /*eee0*/  ULDC.64 UR4, c[0x0][0x208] ;  /* 0x0000820000047ab9 */ /* 0x000fe20000000a00 */
[C---:B------:R-:W-:Y:S01]  /*eef0*/  LOP3.LUT P4, RZ, R17.reuse, 0x8, RZ, 0xc0, !PT ;  /* 0x0000000811ff7812 */ /* 0x040fe2000788c0ff */
[----:B------:R-:W3:Y:S01]  /*ef00*/  S2R R3, SR_TID.X ;  /* 0x0000000000037919 */ /* 0x000ee20000002100 */
[----:B------:R-:W-:Y:S02]  /*ef10*/  LOP3.LUT P3, RZ, R17, 0x4, RZ, 0xc0, !PT ;  /* 0x0000000411ff7812 */ /* 0x000fe4000786c0ff */
[----:B------:R-:W-:Y:S02]  /*ef20*/  LOP3.LUT R4, R4, 0x40, RZ, 0xc0, !PT ;  /* 0x0000004004047812 */ /* 0x000fe400078ec0ff */
[----:B------:R-:W-:Y:S02]  /*ef30*/  LOP3.LUT R5, R5, 0x80, RZ, 0xc0, !PT ;  /* 0x0000008005057812 */ /* 0x000fe400078ec0ff */
[----:B------:R-:W-:-:S02]  /*ef40*/  SHF.R.U32.HI R4, RZ, 0x2, R4 ;  /* 0x00000002ff047819 */ /* 0x000fc40000011604 */
[----:B------:R-:W-:Y:S02]  /*ef50*/  SHF.R.U32.HI R5, RZ, 0x3, R5 ;  /* 0x00000003ff057819 */ /* 0x000fe40000011605 */
[----:B0-----:R-:W-:Y:S01]  /*ef60*/  LOP3.LUT R0, R0, 0x7f, RZ, 0xc0, !PT ;  /* 0x0000007f00007812 */ /* 0x001fe200078ec0ff */
[----:B---3--:R-:W-:-:S04]  /*ef70*/  IMAD.SHL.U32 R2, R3, 0x8, RZ ;  /* 0x0000000803027824 */ /* 0x008fc800078e00ff */
[----:B------:R-:W-:Y:S02]  /*ef80*/  IMAD.SHL.U32 R8, R0, 0x8, RZ ;  /* 0x0000000800087824 */ /* 0x000fe400078e00ff */
[----:B------:R-:W-:Y:S01]  /*ef90*/  IMAD.SHL.U32 R0, R3, 0x8, RZ ;  /* 0x0000000803007824 */ /* 0x000fe200078e00ff */
[----:B------:R-:W-:-:S04]  /*efa0*/  LOP3.LUT R2, R2, 0x38, RZ, 0xc0, !PT ;  /* 0x0000003802027812 */ /* 0x000fc800078ec0ff */
[----:B------:R-:W-:Y:S02]  /*efb0*/  LOP3.LUT R0, R0, 0x1f8, RZ, 0xc0, !PT ;  /* 0x000001f800007812 */ /* 0x000fe400078ec0ff */
[----:B--2---:R-:W-:Y:S02]  /*efc0*/  LEA R2, P2, R2, R14, 0x1 ;  /* 0x0000000e02027211 */ /* 0x004fe400078408ff */
[----:B------:R-:W-:-:S03]  /*efd0*/  LOP3.LUT R0, R0, 0x38, R3, 0x78, !PT ;  /* 0x0000003800007812 */ /* 0x000fc600078e7803 */
[----:B-1----:R-:W-:Y:S01]  /*efe0*/  IMAD.X R3, RZ, RZ, R6, P2 ;  /* 0x000000ffff037224 */ /* 0x002fe200010e0606 */
[----:B------:R-:W-:Y:S02]  /*eff0*/  LOP3.LUT R0, R0, 0x200, R8, 0xf8, !PT ;  /* 0x0000020000007812 */ /* 0x000fe400078ef808 */
[----:B------:R-:W-:Y:S02]  /*f000*/  ISETP.NE.U32.AND P2, PT, R4, RZ, PT ;  /* 0x000000ff0400720c */ /* 0x000fe40003f45070 */
[----:B------:R-:W-:-:S05]  /*f010*/  LEA R7, R0, UR38, 0x1 ;  /* 0x0000002600077c11 */ /* 0x000fca000f8e08ff */
[----:B------:R-:W-:Y:S01]  /*f020*/  @!PT LDS RZ, [RZ] ;  /* 0x00000000fffff984 */ /* 0x000fe20000000800 */
[----:B------:R-:W-:Y:S01]  /*f030*/  @!PT LDS RZ, [RZ] ;  /* 0x00000000fffff984 */ /* 0x000fe20000000800 */
[----:B------:R-:W-:Y:S01]  /*f040*/  @!PT LDS RZ, [RZ] ;  /* 0x00000000fffff984 */ /* 0x000fe20000000800 */
[----:B------:R0:W-:Y:S04]  /*f050*/  LDGSTS.E.BYPASS.LTC128B.128 [R7+0x27c00], desc[UR4][R2.64], !P6 ;  /* 0x27c0000002077fae */ /* 0x0001e8000f101d44 */
[----:B------:R0:W-:Y:S04]  /*f060*/  LDGSTS.E.BYPASS.LTC128B.128 [R7+0x29c00], desc[UR4][R2.64+0x80], !P4 ;  /* 0x29c0008002077fae */ /* 0x0001e8000e101d44 */
[----:B------:R0:W-:Y:S01]  /*f070*/  LDGSTS.E.BYPASS.LTC128B.128 [R7+0x2bc00], desc[UR4][R2.64+0x100], !P3 ;  /* 0x2bc0010002077fae */ /* 0x0001e2000d901d44 */
[----:B------:R-:W-:-:S03]  /*f080*/  ISETP.NE.U32.AND P3, PT, R5, RZ, PT ;  /* 0x000000ff0500720c */ /* 0x000fc60003f65070 */
[----:B------:R0:W-:Y:S04]  /*f090*/  LDGSTS.E.BYPASS.LTC128B.128 [R7+0x2dc00], desc[UR4][R2.64+0x180], !P5 ;  /* 0x2dc0018002077fae */ /* 0x0001e8000e901d44 */
[----:B------:R0:W-:Y:S04]  /*f0a0*/  LDGSTS.E.BYPASS.LTC128B.128 [R7+0x2fc00], desc[UR4][R2.64+0x200], !P0 ;  /* 0x2fc0020002077fae */ /* 0x0001e8000c101d44 */
[----:B------:R0:W-:Y:S04]  /*f0b0*/  LDGSTS.E.BYPASS.LTC128B.128 [R7+0x31c00], desc[UR4][R2.64+0x280], !P1 ;  /* 0x31c0028002077fae */ /* 0x0001e8000c901d44 */
[----:B------:R0:W-:Y:S04]  /*f0c0*/  LDGSTS.E.BYPASS.LTC128B.128 [R7+0x33c00], desc[UR4][R2.64+0x300], P2 ;  /* 0x33c0030002077fae */ /* 0x0001e80009101d44 */
[----:B------:R0:W-:Y:S02]  /*f0d0*/  LDGSTS.E.BYPASS.LTC128B.128 [R7+0x35c00], desc[UR4][R2.64+0x380], P3 ;  /* 0x35c0038002077fae */ /* 0x0001e40009901d44 */
.L_x_3235:
[----:B------:R-:W-:Y:S05]  /*f0e0*/  BSYNC B0 ;  /* 0x0000000000007941 */ /* 0x000fea0003800000 */
.L_x_3234:
[----:B------:R-:W-:Y:S01]  /*f0f0*/  NOP ;  /* 0x0000000000007918 */ /* 0x000fe20000000000 */
[----:B------:R-:W-:Y:S01]  /*f100*/  SYNCS.ARRIVE.TRANS64.RED.A0T1 RZ, [UR38+0x38810], RZ ;  /* 0x038810ffffff79a7 */ /* 0x000fe20008200426 */
[----:B0-----:R-:W-:Y:S01]  /*f110*/  IMAD.MOV.U32 R2, RZ, RZ, 0x1 ;  /* 0x00000001ff027424 */ /* 0x001fe200078e00ff */
[----:B------:R-:W-:Y:S04]  /*f120*/  ARRIVES.LDGSTSBAR.64.TRANSCNT [UR38+0x38810] ;  /* 0x03881000ff0079b0 */ /* 0x000fe80008000aa6 */
[----:B------:R-:W-:Y:S01]  /*f130*/  SHF.L.U32 R2, R2, 0x1f, RZ ;  /* 0x0000001f02027819 */ /* 0x000fe200000006ff */
[----:B------:R-:W-:Y:S01]  /*f140*/  NOP ;  /* 0x0000000000007918 */ /* 0x000fe20000000000 */
[----:B------:R-:W-:Y:S02]  /*f150*/  SYNCS.ARRIVE.TRANS64.A1T0 RZ, [UR38+0x38810], RZ ;  /* 0x038810ffffff79a7 */ /* 0x000fe40008100026 */
[----:B------:R-:W0:Y:S02]  /*f160*/  SYNCS.PHASECHK.TRANS64.TRYWAIT P0, [UR38+0x38820], R2 ;  /* 0x03882002ff0075a7 */ /* 0x000e240008000166 */
[----:B0-----:R-:W-:Y:S05]  /*f170*/  @!P0 BRA `(.L_x_3236) ;  /* 0x0000004000a08947 */ /* 0x001fea0003800000 */
.L_x_3348:
[----:B------:R-:W-:Y:S01]  /*f180*/  LOP3.LUT P0, RZ, R17, 0x2, RZ, 0xc0, !PT ;  /* 0x0000000211ff7812 */ /* 0x000fe2000780c0ff */
[----:B------:R-:W-:Y:S01]  /*f190*/  BSSY B0, `(.L_x_3237) ;  /* 0x000007f000007945 */ /* 0x000fe20003800000 */
[----:B------:R-:W-:-:S11]  /*f1a0*/  IMAD.MOV.U32 R0, RZ, RZ, 0x1 ;  /* 0x00000001ff007424 */ /* 0x000fd600078e00ff */
[----:B------:R-:W-:Y:S05]  /*f1b0*/  @!P0 BRA `(.L_x_3238) ;  /* 0x0000000400f08947 */ /* 0x000fea0003800000 */
[----:B------:R-:W3:Y:S01]  /*f1c0*/  SYNCS.PHASECHK.TRANS64.TRYWAIT P0, [UR38+0x38860], R2 ;  /* 0x03886002ff0075a7 */ /* 0x000ee20008000166 */
[----:B0-----:R-:W0:Y:S02]  /*f1d0*/  S2R R3, SR_TID.X ;  /* 0x0000000000037919 */ /* 0x001e240000002100 */
[----:B0-----:R-:W-:-:S04]  /*f1e0*/  LOP3.LUT R3, R3, 0x7f, RZ, 0xc0, !PT ;  /* 0x0000007f03037812 */ /* 0x001fc800078ec0ff */
[----:B------:R-:W-:Y:S01]  /*f1f0*/  ISETP.NE.AND P1, PT, R3, RZ, PT ;  /* 0x000000ff0300720c */ /* 0x000fe20003f25270 */
[----:B---3--:R-:W-:-:S12]  /*f200*/  @!P0 BRA `(.L_x_3239) ;  /* 0x0000004000948947 */ /* 0x008fd80003800000 */
.L_x_3349:
[----:B------:R-:W-:Y:S04]  /*f210*/  BSSY B1, `(.L_x_3240) ;  /* 0x0000008000017945 */ /* 0x000fe80003800000 */
[----:B------:R-:W-:Y:S05]  /*f220*/  @P1 BRA `(.L_x_3241) ;  /* 0x0000000000181947 */ /* 0x000fea0003800000 */
[----:B0-----:R-:W0:Y:S01]  /*f230*/  S2R R3, SR_TID.X ;  /* 0x0000000000037919 */ /* 0x001e220000002100 */
[----:B------:R-:W-:-:S04]  /*f240*/  IMAD.MOV.U32 R2, RZ, RZ, 0x10000 ;  /* 0x00010000ff027424 */ /* 0x000fc800078e00ff */
[----:B------:R3:W-:Y:S01]  /*f250*/  SYNCS.ARRIVE.TRANS64 RZ, [UR38+0x38850], R2 ;  /* 0x03885002ffff79a7 */ /* 0x0007e20008000026 */
[----:B0-----:R-:W-:-:S13]  /*f260*/  LOP3.LUT P0, RZ, R3, 0x1f, RZ, 0xc0, !PT ;  /* 0x0000001f03ff7812 */ /* 0x001fda000780c0ff */
[----:B---3--:R-:W-:Y:S05]  /*f270*/  @!P0 BRA `(.L_x_3241) ;  /* 0x0000000000048947 */ /* 0x008fea0003800000 */
[----:B------:R-:W-:Y:S01]  /*f280*/  BPT.TRAP 0x1 ;  /* 0x000000040000795c */ /* 0x000fe20000300000 */
.L_x_3241:
[----:B------:R-:W-:Y:S05]  /*f290*/  BSYNC B1 ;  /* 0x0000000000017941 */ /* 0x000fea0003800000 */
.L_x_3240:
[----:B0-----:R-:W3:Y:S01]  /*f2a0*/  LDL.LU R2, [R1+0x8] ;  /* 0x0000080001027983 */ /* 0x001ee20000300800 */
        /* <DEDUP_REMOVED lines=9> */
[----:B---3--:R-:W-:-:S08]  /*f340*/  IMAD.SHL.U32 R2, R2, 0x40, RZ ;  /* 0x0000004002027824 */ /* 0x008fd000078e00ff */
.L_x_3242:
        /* <DEDUP_REMOVED lines=13> */
.L_x_3243:
        /* <DEDUP_REMOVED lines=13> */
.L_x_3244:
        /* <DEDUP_REMOVED lines=13> */
.L_x_3245:
        /* <DEDUP_REMOVED lines=13> */
.L_x_3246:
        /* <DEDUP_REMOVED lines=13> */
.L_x_3247:
        /* <DEDUP_REMOVED lines=13> */
.L_x_3248:
        /* <DEDUP_REMOVED lines=13> */
.L_x_3249:
[----:B------:R-:W-:-:S13]  /*f900*/  @P0 ELECT P1, URZ, PT ;  /* 0x00000000003f082f */ /* 0x000fda0003820000 */
[----:B------:R-:W-:Y:S01]  /*f910*/  @P1 R2UR UR13, R16 ;  /* 0x00000000100d12ca */ /* 0x000fe200000e0000 */
[----:B------:R-:W-:Y:S01]  /*f920*/  UMOV UR12, UR36 ;  /* 0x00000024000c7c82 */ /* 0x000fe20008000000 */
[----:B------:R-:W-:Y:S02]  /*f930*/  @P1 R2UR UR11, R2 ;  /* 0x00000000020b12ca */ /* 0x000fe400000e0000 */
[----:B------:R-:W-:Y:S02]  /*f940*/  @P1 PLOP3.LUT P0, PT, P1, PT, PT, 0x8, 0x0 ;  /* 0x000000000000181c */ /* 0x000fe40000f0e170 */
[----:B------:R-:W-:-:S09]  /*f950*/  PLOP3.LUT P1, PT, PT, PT, PT, 0x8, 0x0 ;  /* 0x000000000000781c */ /* 0x000fd20003f2e170 */
[----:B------:R3:W-:Y:S02]  /*f960*/  UTMALDG.4D [UR8], [UR4], desc[UR6] ;  /* 0x00000608040075b4 */ /* 0x0007e40008019000 */
[----:B---3--:R-:W-:Y:S05]  /*f970*/  @P0 BRA.U.ANY `(.L_x_3249) ;  /* 0xfffffffd00e00947 */ /* 0x008fea000393ffff */
.L_x_3238:
[----:B------:R-:W-:Y:S05]  /*f980*/  BSYNC B0 ;  /* 0x0000000000007941 */ /* 0x000fea0003800000 */
.L_x_3237:
[----:B0-----:R-:W3:Y:S01]  /*f990*/  LDL.LU R3, [R1+0x14] ;  /* 0x0000140001037983 */ /* 0x001ee20000300800 */
[----:B------:R-:W-:Y:S02]  /*f9a0*/  IMAD.MOV.U32 R9, RZ, RZ, RZ ;  /* 0x000000ffff097224 */ /* 0x000fe400078e00ff */
[----:B-1----:R-:W-:Y:S02]  /*f9b0*/  IMAD.MOV.U32 R6, RZ, RZ, 0x1 ;  /* 0x00000001ff067424 */ /* 0x002fe400078e00ff */
[----:B---3--:R-:W-:-:S05]  /*f9c0*/  VIADD R8, R3, 0xfffffffe ;  /* 0xfffffffe03087836 */ /* 0x008fca0000000000 */
[----:B------:R-:W-:-:S13]  /*f9d0*/  ISETP.GE.AND P0, PT, R8, UR39, PT ;  /* 0x0000002708007c0c */ /* 0x000fda000bf06270 */
[----:B------:R-:W-:Y:S05]  /*f9e0*/  @!P0 BRA `(.L_x_3219) ;  /* 0x0000002400208947 */ /* 0x000fea0003800000 */
[----:B------:R-:W-:Y:S01]  /*f9f0*/  UIADD3 UR4, UR43, 0x1, URZ ;  /* 0x000000012b047890 */ /* 0x000fe2000fffe03f */
[----:B------:R-:W-:Y:S01]  /*fa00*/  LOP3.LUT R0, RZ, UR39, RZ, 0x33, !PT ;  /* 0x00000027ff007c12 */ /* 0x000fe2000f8e33ff */
[----:B------:R-:W0:Y:S01]  /*fa10*/  S2R R4, SR_TID.X ;  /* 0x0000000000047919 */ /* 0x000e220000002100 */
[----:B------:R-:W-:Y:S01]  /*fa20*/  IMAD.MOV.U32 R6, RZ, RZ, 0x1 ;  /* 0x00000001ff067424 */ /* 0x000fe200078e00ff */
[----:B------:R-:W-:-:S04]  /*fa30*/  UIMAD UR4, UR4, UR41, URZ ;  /* 0x00000029040472a4 */ /* 0x000fc8000f8e023f */
[----:B------:R-:W-:-:S04]  /*fa40*/  UISETP.LT.AND UP0, UPT, UR40, UR4, UPT ;  /* 0x000000042800728c */ /* 0x000fc8000bf01270 */
[----:B------:R-:W-:-:S06]  /*fa50*/  USEL UR4, UR40, UR4, UP0 ;  /* 0x0000000428047287 */ /* 0x000fcc0008000000 */
[----:B------:R-:W-:-:S05]  /*fa60*/  IMAD R3, RZ, RZ, -UR4 ;  /* 0x80000004ff037e24 */ /* 0x000fca000f8e02ff */
[----:B------:R-:W-:-:S04]  /*fa70*/  VIADDMNMX R0, R3, 0x1, R0, !PT ;  /* 0x0000000103007846 */ /* 0x000fc80007800100 */
[----:B------:R-:W-:Y:S02]  /*fa80*/  R2UR UR5, R0 ;  /* 0x00000000000572ca */ /* 0x000fe400000e0000 */
[----:B------:R-:W-:Y:S02]  /*fa90*/  LOP3.LUT R0, RZ, UR4, RZ, 0x33, !PT ;  /* 0x00000004ff007c12 */ /* 0x000fe4000f8e33ff */
[----:B0-----:R-:W-:-:S09]  /*faa0*/  LOP3.LUT R10, R4, 0x1f, RZ, 0xc0, !PT ;  /* 0x0000001f040a7812 */ /* 0x001fd200078ec0ff */
[----:B------:R-:W-:Y:S02]  /*fab0*/  UIADD3 UR6, UR5, -0x2, URZ ;  /* 0xfffffffe05067890 */ /* 0x000fe4000fffe03f */
[----:B------:R-:W-:-:S04]  /*fac0*/  UIADD3 UR5, UR4, UR5, URZ ;  /* 0x0000000504057290 */ /* 0x000fc8000fffe03f */
[----:B------:R-:W-:Y:S01]  /*fad0*/  ISETP.NE.AND P0, PT, R0, UR6, PT ;  /* 0x0000000600007c0c */ /* 0x000fe2000bf05270 */
[----:B------:R-:W-:Y:S02]  /*fae0*/  IMAD.MOV.U32 R0, RZ, RZ, 0x1 ;  /* 0x00000001ff007424 */ /* 0x000fe400078e00ff */
[----:B------:R-:W-:-:S05]  /*faf0*/  IMAD.U32 R11, RZ, RZ, UR5 ;  /* 0x00000005ff0b7e24 */ /* 0x000fca000f8e00ff */
[----:B------:R-:W-:-:S05]  /*fb00*/  LOP3.LUT R11, R11, 0x1, RZ, 0xc0, !PT ;  /* 0x000000010b0b7812 */ /* 0x000fca00078ec0ff */
[----:B------:R-:W-:Y:S05]  /*fb10*/  @!P0 BRA `(.L_x_3250) ;  /* 0x0000001400e88947 */ /* 0x000fea0003800000 */
[----:B------:R-:W-:Y:S01]  /*fb20*/  R2UR UR4, R11 ;  /* 0x000000000b0472ca */ /* 0x000fe200000e0000 */
[----:B------:R-:W-:Y:S01]  /*fb30*/  BSSY B0, `(.L_x_3250) ;  /* 0x0000178000007945 */ /* 0x000fe20003800000 */
[----:B------:R-:W-:-:S11]  /*fb40*/  IMAD.MOV.U32 R0, RZ, RZ, 0x1 ;  /* 0x00000001ff007424 */ /* 0x000fd600078e00ff */
[----:B------:R-:W-:-:S06]  /*fb50*/  UIADD3 UR4, UR5, -UR4, URZ ;  /* 0x8000000405047290 */ /* 0x000fcc000fffe03f */
[----:B------:R-:W-:-:S07]  /*fb60*/  IMAD.U32 R7, RZ, RZ, UR4 ;  /* 0x00000004ff077e24 */ /* 0x000fce000f8e00ff */
.L_x_3291:
        /* <DEDUP_REMOVED lines=8> */
[----:B------:R-:W0:Y:S01]  /*fbf0*/  LDC R12, c[0x0][0x43c] ;  /* 0x00010f00ff0c7b82 */ /* 0x000e220000000800 */
[----:B------:R-:W-:Y:S01]  /*fc00*/  IMAD.MOV.U32 R13, RZ, RZ, R8 ;  /* 0x000000ffff0d7224 */ /* 0x000fe200078e0008 */
[----:B------:R-:W-:Y:S01]  /*fc10*/  ULDC.64 UR4, c[0x0][0x428] ;  /* 0x00010a0000047ab9 */ /* 0x000fe20000000a00 */
[----:B------:R-:W-:Y:S01]  /*fc20*/  ULDC.64 UR6, c[0x0][0x208] ;  /* 0x0000820000067ab9 */ /* 0x000fe20000000a00 */
        /* <DEDUP_REMOVED lines=16> */
.L_x_3253:
[----:B------:R-:W1:Y:S01]  /*fd30*/  S2R R2, SR_TID.X ;  /* 0x0000000000027919 */ /* 0x000e620000002100 */
[----:B------:R-:W-:Y:S01]  /*fd40*/  BSSY B2, `(.L_x_3254) ;  /* 0x0000006000027945 */ /* 0x000fe20003800000 */
[----:B-1----:R-:W-:Y:S02]  /*fd50*/  LOP3.LUT R3, R2, 0x7f, RZ, 0xc0, !PT ;  /* 0x0000007f02037812 */ /* 0x002fe400078ec0ff */
[----:B------:R-:W-:Y:S02]  /*fd60*/  SHF.L.U32 R2, R0, 0x1f, RZ ;  /* 0x0000001f00027819 */ /* 0x000fe400000006ff */
[----:B------:R-:W-:Y:S02]  /*fd70*/  ISETP.NE.AND P2, PT, R3, RZ, PT ;  /* 0x000000ff0300720c */ /* 0x000fe40003f45270 */
[----:B------:R-:W1:Y:S02]  /*fd80*/  SYNCS.PHASECHK.TRANS64.TRYWAIT P0, [UR38+0x38848], R2 ;  /* 0x03884802ff0075a7 */ /* 0x000e640008000166 */
[----:B-1----:R-:W-:Y:S09]  /*fd90*/  @!P0 BRA `(.L_x_3255) ;  /* 0x0000003400c88947 */ /* 0x002ff20003800000 */
.L_x_3350:
[----:B------:R-:W-:Y:S05]  /*fda0*/  BSYNC B2 ;  /* 0x0000000000027941 */ /* 0x000fea0003800000 */
.L_x_3254:
[----:B------:R-:W-:Y:S04]  /*fdb0*/  BSSY B2, `(.L_x_3256) ;  /* 0x0000007000027945 */ /* 0x000fe80003800000 */
[----:B------:R-:W-:Y:S05]  /*fdc0*/  @P2 BRA `(.L_x_3257) ;  /* 0x0000000000142947 */ /* 0x000fea0003800000 */
[----:B------:R-:W-:Y:S01]  /*fdd0*/  ISETP.NE.AND P0, PT, R10, RZ, PT ;  /* 0x000000ff0a00720c */ /* 0x000fe20003f05270 */
[----:B-1----:R-:W-:-:S04]  /*fde0*/  IMAD.MOV.U32 R3, RZ, RZ, 0x2000 ;  /* 0x00002000ff037424 */ /* 0x002fc800078e00ff */
[----:B------:R3:W-:Y:S08]  /*fdf0*/  SYNCS.ARRIVE.TRANS64 RZ, [UR38+0x38838], R3 ;  /* 0x03883803ffff79a7 */ /* 0x0007f00008000026 */
[----:B---3--:R-:W-:Y:S05]  /*fe00*/  @!P0 BRA `(.L_x_3257) ;  /* 0x0000000000048947 */ /* 0x008fea0003800000 */
[----:B------:R-:W-:Y:S01]  /*fe10*/  BPT.TRAP 0x1 ;  /* 0x000000040000795c */ /* 0x000fe20000300000 */
.L_x_3257:
[----:B------:R-:W-:Y:S05]  /*fe20*/  BSYNC B2 ;  /* 0x0000000000027941 */ /* 0x000fea0003800000 */
.L_x_3256:
[----:B0-----:R-:W-:Y:S01]  /*fe30*/  IMAD.MOV.U32 R4, RZ, RZ, RZ ;  /* 0x000000ffff047224 */ /* 0x001fe200078e00ff */
        /* <DEDUP_REMOVED lines=10> */
.L_x_3258:
        /* <DEDUP_REMOVED lines=10> */
.L_x_3351:
[----:B------:R-:W-:Y:S05]  /*ff80*/  BSYNC B2 ;  /* 0x0000000000027941 */ /* 0x000fea0003800000 */
.L_x_3259:
        /* <DEDUP_REMOVED lines=9> */
.L_x_3262:
[----:B------:R-:W-:Y:S05]  /*10020*/  BSYNC B2 ;  /* 0x0000000000027941 */ /* 0x000fea0003800000 */
.L_x_3261:
        /* <DEDUP_REMOVED lines=9> */
.L_x_3263:
        /* <DEDUP_REMOVED lines=13> */
.L_x_3264:
        /* <DEDUP_REMOVED lines=13> */
.L_x_3265:
        /* <DEDUP_REMOVED lines=13> */
.L_x_3266:
        /* <DEDUP_REMOVED lines=13> */
.L_x_3267:
        /* <DEDUP_REMOVED lines=13> */
.L_x_3268:
        /* <DEDUP_REMOVED lines=13> */
.L_x_3269:
        /* <DEDUP_REMOVED lines=13> */
.L_x_3270:
        /* <DEDUP_REMOVED lines=8> */
.L_x_3252:
[----:B------:R-:W-:Y:S05]  /*106f0*/  BSYNC B1 ;  /* 0x0000000000017941 */ /* 0x000fea0003800000 */
.L_x_3251:
[----:B------:R-:W-:Y:S01]  /*10700*/  LOP3.LUT P3, RZ, R17, 0x2, RZ, 0xc0, !PT ;  /* 0x0000000211ff7812 */ /* 0x000fe2000786c0ff */
[----:B------:R-:W-:Y:S01]  /*10710*/  BSSY B1, `(.L_x_3271) ;  /* 0x00000b7000017945 */ /* 0x000fe20003800000 */
[----:B------:R-:W-:-:S11]  /*10720*/  LOP3.LUT R0, R0, 0x1, RZ, 0x3c, !PT ;  /* 0x0000000100007812 */ /* 0x000fd600078e3cff */
[----:B------:R-:W-:Y:S05]  /*10730*/  @!P3 BRA `(.L_x_3272) ;  /* 0x0000000800d0b947 */ /* 0x000fea0003800000 */
[----:B------:R-:W-:Y:S01]  /*10740*/  LOP3.LUT P3, RZ, R17, 0x1, RZ, 0xc0, !PT ;  /* 0x0000000111ff7812 */ /* 0x000fe2000786c0ff */
[----:B------:R-:W-:-:S12]  /*10750*/  VIADD R12, R8, 0xffffffff ;  /* 0xffffffff080c7836 */ /* 0x000fd80000000000 */
[----:B------:R-:W-:Y:S05]  /*10760*/  @!P3 BRA `(.L_x_3273) ;  /* 0x000000000050b947 */ /* 0x000fea0003800000 */
[----:B--2---:R-:W0:Y:S01]  /*10770*/  LDC R14, c[0x0][0x43c] ;  /* 0x00010f00ff0e7b82 */ /* 0x004e220000000800 */
        /* <DEDUP_REMOVED lines=19> */
.L_x_3273:
[----:B------:R-:W1:Y:S01]  /*108b0*/  S2R R2, SR_TID.X ;  /* 0x0000000000027919 */ /* 0x000e620000002100 */
[----:B------:R-:W-:Y:S01]  /*108c0*/  BSSY B2, `(.L_x_3274) ;  /* 0x0000006000027945 */ /* 0x000fe20003800000 */
[----:B-1----:R-:W-:Y:S02]  /*108d0*/  LOP3.LUT R3, R2, 0x7f, RZ, 0xc0, !PT ;  /* 0x0000007f02037812 */ /* 0x002fe400078ec0ff */
[----:B------:R-:W-:Y:S02]  /*108e0*/  SHF.L.U32 R2, R0, 0x1f, RZ ;  /* 0x0000001f00027819 */ /* 0x000fe400000006ff */
[----:B------:R-:W-:Y:S02]  /*108f0*/  ISETP.NE.AND P2, PT, R3, RZ, PT ;  /* 0x000000ff0300720c */ /* 0x000fe40003f45270 */
[----:B------:R-:W1:Y:S02]  /*10900*/  SYNCS.PHASECHK.TRANS64.TRYWAIT P0, [UR38+0x38840], R2 ;  /* 0x03884002ff0075a7 */ /* 0x000e640008000166 */
[----:B-1----:R-:W-:Y:S09]  /*10910*/  @!P0 BRA `(.L_x_3275) ;  /* 0x0000002c00188947 */ /* 0x002ff20003800000 */
.L_x_3352:
[----:B------:R-:W-:Y:S05]  /*10920*/  BSYNC B2 ;  /* 0x0000000000027941 */ /* 0x000fea0003800000 */
.L_x_3274:
[----:B------:R-:W-:Y:S04]  /*10930*/  BSSY B2, `(.L_x_3276) ;  /* 0x0000007000027945 */ /* 0x000fe80003800000 */
[----:B------:R-:W-:Y:S05]  /*10940*/  @P2 BRA `(.L_x_3277) ;  /* 0x0000000000142947 */ /* 0x000fea0003800000 */
[----:B------:R-:W-:Y:S01]  /*10950*/  ISETP.NE.AND P0, PT, R10, RZ, PT ;  /* 0x000000ff0a00720c */ /* 0x000fe20003f05270 */
[----:B-1----:R-:W-:-:S04]  /*10960*/  IMAD.MOV.U32 R3, RZ, RZ, 0x2000 ;  /* 0x00002000ff037424 */ /* 0x002fc800078e00ff */
[----:B------:R3:W-:Y:S08]  /*10970*/  SYNCS.ARRIVE.TRANS64 RZ, [UR38+0x38830], R3 ;  /* 0x03883003ffff79a7 */ /* 0x0007f00008000026 */
[----:B---3--:R-:W-:Y:S05]  /*10980*/  @!P0 BRA `(.L_x_3277) ;  /* 0x0000000000048947 */ /* 0x008fea0003800000 */
[----:B------:R-:W-:Y:S01]  /*10990*/  BPT.TRAP 0x1 ;  /* 0x000000040000795c */ /* 0x000fe20000300000 */
.L_x_3277:
[----:B------:R-:W-:Y:S05]  /*109a0*/  BSYNC B2 ;  /* 0x0000000000027941 */ /* 0x000fea0003800000 */
.L_x_3276:
        /* <DEDUP_REMOVED lines=11> */
.L_x_3278:
        /* <DEDUP_REMOVED lines=11> */
.L_x_3353:
[----:B------:R-:W-:Y:S05]  /*10b10*/  BSYNC B2 ;  /* 0x0000000000027941 */ /* 0x000fea0003800000 */
.L_x_3279:
        /* <DEDUP_REMOVED lines=9> */
.L_x_3282:
[----:B------:R-:W-:Y:S05]  /*10bb0*/  BSYNC B2 ;  /* 0x0000000000027941 */ /* 0x000fea0003800000 */
.L_x_3281:
        /* <DEDUP_REMOVED lines=9> */
.L_x_3283:
        /* <DEDUP_REMOVED lines=13> */
.L_x_3284:
        /* <DEDUP_REMOVED lines=13> */
.L_x_3285:
        /* <DEDUP_REMOVED lines=13> */
.L_x_3286:
        /* <DEDUP_REMOVED lines=13> */
.L_x_3287:
        /* <DEDUP_REMOVED lines=13> */
.L_x_3288:
        /* <DEDUP_REMOVED lines=13> */
.L_x_3289:
        /* <DEDUP_REMOVED lines=13> */
.L_x_3290:
        /* <DEDUP_REMOVED lines=8> */
.L_x_3272:
[----:B------:R-:W-:Y:S05]  /*11280*/  BSYNC B1 ;  /* 0x0000000000017941 */ /* 0x000fea0003800000 */
.L_x_3271:
[----:B------:R-:W-:Y:S01]  /*11290*/  VIADD R8, R8, 0xfffffffe ;  /* 0xfffffffe08087836 */ /* 0x000fe20000000000 */
[----:B------:R-:W-:Y:S06]  /*112a0*/  @P1 BRA `(.L_x_3291) ;  /* 0xffffffe800301947 */ /* 0x000fec000383ffff */
[----:B------:R-:W-:Y:S05]  /*112b0*/  BSYNC B0 ;  /* 0x0000000000007941 */ /* 0x000fea0003800000 */
.L_x_3250:
[----:B------:R-:W-:-:S13]  /*112c0*/  ISETP.NE.AND P0, PT, R11, RZ, PT ;  /* 0x000000ff0b00720c */ /* 0x000fda0003f05270 */
[----:B------:R-:W-:Y:S05]  /*112d0*/  @!P0 BRA `(.L_x_3219) ;  /* 0x0000000800e48947 */ /* 0x000fea0003800000 */
[----:B------:R-:W-:Y:S01]  /*112e0*/  LOP3.LUT P1, RZ, R17, 0x2, RZ, 0xc0, !PT ;  /* 0x0000000211ff7812 */ /* 0x000fe2000782c0ff */
[----:B------:R-:W-:-:S12]  /*112f0*/  BSSY B0, `(.L_x_3292) ;  /* 0x00000b4000007945 */ /* 0x000fd80003800000 */
[----:B------:R-:W-:Y:S05]  /*11300*/  @!P1 BRA `(.L_x_3293) ;  /* 0x0000000800c89947 */ /* 0x000fea0003800000 */
[----:B------:R-:W-:-:S13]  /*11310*/  LOP3.LUT P1, RZ, R17, 0x1, RZ, 0xc0, !PT ;  /* 0x0000000111ff7812 */ /* 0x000fda000782c0ff */
[----:B------:R-:W-:Y:S05]  /*11320*/  @!P1 BRA `(.L_x_3294) ;  /* 0x00000000004c9947 */ /* 0x000fea0003800000 */
[----:B------:R-:W0:Y:S01]  /*11330*/  LDC R5, c[0x0][0x43c] ;  /* 0x00010f00ff057b82 */ /* 0x000e220000000800 */
[----:B------:R-:W-:Y:S01]  /*11340*/  ULDC.64 UR4, c[0x0][0x428] ;  /* 0x00010a0000047ab9 */ /* 0x000fe20000000a00 */
[----:B------:R-:W-:Y:S01]  /*11350*/  ULDC.64 UR6, c[0x0][0x208] ;  /* 0x0000820000067ab9 */ /* 0x000fe20000000a00 */
[----:B------:R-:W-:-:S04]  /*11360*/  IMAD R19, R19, UR4, RZ ;  /* 0x0000000413137c24 */ /* 0x000fc8000f8e02ff */
[----:B------:R-:W-:Y:S01]  /*11370*/  IMAD R7, R18, UR5, R19 ;  /* 0x0000000512077c24 */ /* 0x000fe2000f8e0213 */
[----:B0-----:R-:W-:-:S13]  /*11380*/  ISETP.NE.AND P0, PT, R5, 0x1, PT ;  /* 0x000000010500780c */ /* 0x001fda0003f05270 */
[----:B------:R-:W0:Y:S02]  /*11390*/  @P0 LDC.64 R2, c[0x0][0x440] ;  /* 0x00011000ff020b82 */ /* 0x000e240000000a00 */
[----:B0-----:R-:W-:-:S04]  /*113a0*/  @P0 IMAD.HI.U32 R4, R8, R2, RZ ;  /* 0x0000000208040227 */ /* 0x001fc800078e00ff */
[----:B------:R-:W-:Y:S01]  /*113b0*/  IMAD.MOV.U32 R2, RZ, RZ, R8 ;  /* 0x000000ffff027224 */ /* 0x000fe200078e0008 */
[----:B------:R-:W-:-:S04]  /*113c0*/  @P0 SHF.R.U32.HI R2, RZ, R3, R4 ;  /* 0x00000003ff020219 */ /* 0x000fc80000011604 */
[----:B------:R-:W-:-:S03]  /*113d0*/  SHF.R.S32.HI R3, RZ, 0x1f, R2 ;  /* 0x0000001fff037819 */ /* 0x000fc60000011402 */
        /* <DEDUP_REMOVED lines=8> */
.L_x_3294:
[----:B------:R-:W1:Y:S01]  /*11460*/  S2R R2, SR_TID.X ;  /* 0x0000000000027919 */ /* 0x000e620000002100 */
[----:B------:R-:W-:Y:S01]  /*11470*/  BSSY B1, `(.L_x_3295) ;  /* 0x0000006000017945 */ /* 0x000fe20003800000 */
[----:B-1----:R-:W-:Y:S02]  /*11480*/  LOP3.LUT R3, R2, 0x7f, RZ, 0xc0, !PT ;  /* 0x0000007f02037812 */ /* 0x002fe400078ec0ff */
[----:B------:R-:W-:Y:S02]  /*11490*/  SHF.L.U32 R2, R0, 0x1f, RZ ;  /* 0x0000001f00027819 */ /* 0x000fe400000006ff */
[----:B------:R-:W-:Y:S02]  /*114a0*/  ISETP.NE.AND P1, PT, R3, RZ, PT ;  /* 0x000000ff0300720c */ /* 0x000fe40003f25270 */
[----:B------:R-:W1:Y:S02]  /*114b0*/  SYNCS.PHASECHK.TRANS64.TRYWAIT P0, [UR38+0x38848], R2 ;  /* 0x03884802ff0075a7 */ /* 0x000e640008000166 */
[----:B-1----:R-:W-:Y:S09]  /*114c0*/  @!P0 BRA `(.L_x_3296) ;  /* 0x00000020005c8947 */ /* 0x002ff20003800000 */
.L_x_3354:
[----:B------:R-:W-:Y:S05]  /*114d0*/  BSYNC B1 ;  /* 0x0000000000017941 */ /* 0x000fea0003800000 */
.L_x_3295:
[----:B------:R-:W-:Y:S04]  /*114e0*/  BSSY B1, `(.L_x_3297) ;  /* 0x0000007000017945 */ /* 0x000fe80003800000 */
[----:B------:R-:W-:Y:S05]  /*114f0*/  @P1 BRA `(.L_x_3298) ;  /* 0x0000000000141947 */ /* 0x000fea0003800000 */
[----:B------:R-:W-:Y:S01]  /*11500*/  ISETP.NE.AND P0, PT, R10, RZ, PT ;  /* 0x000000ff0a00720c */ /* 0x000fe20003f05270 */
[----:B-1----:R-:W-:-:S04]  /*11510*/  IMAD.MOV.U32 R3, RZ, RZ, 0x2000 ;  /* 0x00002000ff037424 */ /* 0x002fc800078e00ff */
[----:B------:R3:W-:Y:S08]  /*11520*/  SYNCS.ARRIVE.TRANS64 RZ, [UR38+0x38838], R3 ;  /* 0x03883803ffff79a7 */ /* 0x0007f00008000026 */
[----:B---3--:R-:W-:Y:S05]  /*11530*/  @!P0 BRA `(.L_x_3298) ;  /* 0x0000000000048947 */ /* 0x008fea0003800000 */
[----:B------:R-:W-:Y:S01]  /*11540*/  BPT.TRAP 0x1 ;  /* 0x000000040000795c */ /* 0x000fe20000300000 */
.L_x_3298:
[----:B------:R-:W-:Y:S05]  /*11550*/  BSYNC B1 ;  /* 0x0000000000017941 */ /* 0x000fea0003800000 */
.L_x_3297:
        /* <DEDUP_REMOVED lines=11> */
.L_x_3299:
        /* <DEDUP_REMOVED lines=11> */
.L_x_3355:
[----:B------:R-:W-:Y:S05]  /*116c0*/  BSYNC B1 ;  /* 0x0000000000017941 */ /* 0x000fea0003800000 */
.L_x_3300:
[----:B------:R-:W-:Y:S01]  /*116d0*/  BSSY B1, `(.L_x_3302) ;  /* 0x0000009000017945 */ /* 0x000fe20003800000 */
[----:B-1----:R-:W-:Y:S02]  /*116e0*/  IMAD.MOV.U32 R2, RZ, RZ, 0x0 ;  /* 0x00000000ff027424 */ /* 0x002fe400078e00ff */
[----:B------:R-:W-:Y:S01]  /*116f0*/  IMAD.MOV.U32 R3, RZ, RZ, 0x14f00000 ;  /* 0x14f00000ff037424 */ /* 0x000fe200078e00ff */
[----:B------:R-:W-:Y:S06]  /*11700*/  @P1 BRA `(.L_x_3303) ;  /* 0x0000000000141947 */ /* 0x000fec0003800000 */
[----:B------:R-:W-:Y:S01]  /*11710*/  ISETP.NE.AND P0, PT, R10, RZ, PT ;  /* 0x000000ff0a00720c */ /* 0x000fe20003f05270 */
[----:B------:R-:W-:-:S04]  /*11720*/  IMAD.MOV.U32 R5, RZ, RZ, 0x10000 ;  /* 0x00010000ff057424 */ /* 0x000fc800078e00ff */
[----:B------:R1:W-:Y:S08]  /*11730*/  SYNCS.ARRIVE.TRANS64 RZ, [UR38+0x38858], R5 ;  /* 0x03885805ffff79a7 */ /* 0x0003f00008000026 */
[----:B-1----:R-:W-:Y:S05]  /*11740*/  @!P0 BRA `(.L_x_3303) ;  /* 0x0000000000048947 */ /* 0x002fea0003800000 */
[----:B------:R-:W-:Y:S01]  /*11750*/  BPT.TRAP 0x1 ;  /* 0x000000040000795c */ /* 0x000fe20000300000 */
.L_x_3303:
[----:B------:R-:W-:Y:S05]  /*11760*/  BSYNC B1 ;  /* 0x0000000000017941 */ /* 0x000fea0003800000 */
.L_x_3302:
        /* <DEDUP_REMOVED lines=9> */
.L_x_3304:
        /* <DEDUP_REMOVED lines=10> */
[----:B------:R-:W-:Y:S01]  /*118a0*/  R2UR UR7, R3 ;  /* 0x00000000030772ca */ /* 0x000fe200000e0000 */
[----:B------:R-:W-:Y:S01]  /*118b0*/  UMOV UR10, 0x40 ;  /* 0x00000040000a7882 */ /* 0x000fe20000000000 */
[----:B------:R-:W-:-:S13]  /*118c0*/  PLOP3.LUT P0, PT, PT, PT, PT, 0x80, 0x0 ;  /* 0x000000000000781c */ /* 0x000fda0003f0f070 */
.L_x_3305:
        /* <DEDUP_REMOVED lines=13> */
.L_x_3306:
        /* <DEDUP_REMOVED lines=13> */
.L_x_3307:
        /* <DEDUP_REMOVED lines=13> */
.L_x_3308:
        /* <DEDUP_REMOVED lines=13> */
.L_x_3309:
        /* <DEDUP_REMOVED lines=13> */
.L_x_3310:
        /* <DEDUP_REMOVED lines=13> */
.L_x_3311:
        /* <DEDUP_REMOVED lines=8> */
.L_x_3293:
[----:B------:R-:W-:Y:S05]  /*11e30*/  BSYNC B0 ;  /* 0x0000000000007941 */ /* 0x000fea0003800000 */
.L_x_3292:
[----:B------:R-:W-:Y:S01]  /*11e40*/  LOP3.LUT R0, R0, 0x1, RZ, 0x3c, !PT ;  /* 0x0000000100007812 */ /* 0x000fe200078e3cff */
[----:B------:R-:W-:Y:S02]  /*11e50*/  IMAD.MOV.U32 R6, RZ, RZ, RZ ;  /* 0x000000ffff067224 */ /* 0x000fe400078e00ff */
[----:B------:R-:W-:-:S07]  /*11e60*/  IMAD.MOV.U32 R9, RZ, RZ, RZ ;  /* 0x000000ffff097224 */ /* 0x000fce00078e00ff */
.L_x_3219:
[----:B------:R-:W1:Y:S01]  /*11e70*/  S2R R3, SR_CgaCtaId ;  /* 0x0000000000037919 */ /* 0x000e620000008800 */
[----:B------:R-:W-:Y:S02]  /*11e80*/  MOV R2, 0x400 ;  /* 0x0000040000027802 */ /* 0x000fe40000000f00 */
[----:B------:R-:W-:Y:S02]  /*11e90*/  SHF.L.U32 R9, R9, 0x1f, RZ ;  /* 0x0000001f09097819 */ /* 0x000fe400000006ff */
[----:B-1----:R-:W-:-:S04]  /*11ea0*/  LEA R2, R3, R2, 0x18 ;  /* 0x0000000203027211 */ /* 0x002fc800078ec0ff */
[----:B------:R-:W1:Y:S02]  /*11eb0*/  SYNCS.PHASECHK.TRANS64.TRYWAIT P0, [R2+URZ+0x38820], R9 ;  /* 0x03882009020075a7 */ /* 0x000e64000800017f */
[----:B-1----:R-:W-:Y:S05]  /*11ec0*/  @!P0 BRA `(.L_x_3312) ;  /* 0x00000018000c8947 */ /* 0x002fea0003800000 */
.L_x_3356:
[----:B------:R-:W-:-:S03]  /*11ed0*/  UMOV UR4, 0xffffffff ;  /* 0xffffffff00047882 */ /* 0x000fc60000000000 */
[----:B------:R-:W-:Y:S05]  /*11ee0*/  BRA.DIV UR4, `(.L_x_3313) ;  /* 0x0000001a04187947 */ /* 0x000fea000b800000 */
[----:B------:R-:W3:Y:S02]  /*11ef0*/  S2R R3, SR_TID.X ;  /* 0x0000000000037919 */ /* 0x000ee40000002100 */
[----:B---3--:R-:W-:-:S04]  /*11f00*/  SHF.R.U32.HI R3, RZ, 0x5, R3 ;  /* 0x00000005ff037819 */ /* 0x008fc80000011603 */
[----:B------:R-:W-:-:S05]  /*11f10*/  LOP3.LUT R3, R3, 0x3, RZ, 0xc0, !PT ;  /* 0x0000000303037812 */ /* 0x000fca00078ec0ff */
[----:B--2---:R2:W3:Y:S02]  /*11f20*/  SHFL.IDX PT, R14, R3, RZ, 0x1f ;  /* 0x00001fff030e7589 */ /* 0x0044e400000e0000 */
.L_x_3359:
[----:B---3--:R-:W-:-:S13]  /*11f30*/  ISETP.NE.AND P0, PT, R14, RZ, PT ;  /* 0x000000ff0e00720c */ /* 0x008fda0003f05270 */
[----:B------:R-:W-:Y:S05]  /*11f40*/  @P0 BRA `(.L_x_3185) ;  /* 0x0000000000900947 */ /* 0x000fea0003800000 */
[----:B------:R-:W-:-:S03]  /*11f50*/  UMOV UR4, 0xffffffff ;  /* 0xffffffff00047882 */ /* 0x000fc60000000000 */
[----:B------:R-:W-:Y:S05]  /*11f60*/  BRA.DIV UR4, `(.L_x_3314) ;  /* 0x0000001a042c7947 */ /* 0x000fea000b800000 */
[----:B------:R-:W-:-:S13]  /*11f70*/  ELECT P6, URZ, PT ;  /* 0x00000000003f782f */ /* 0x000fda00038c0000 */
.L_x_3362:
[----:B------:R-:W-:Y:S05]  /*11f80*/  @!P6 BRA `(.L_x_3185) ;  /* 0x000000000080e947 */ /* 0x000fea0003800000 */
[----:B--2---:R-:W2:Y:S02]  /*11f90*/  LDL R3, [R1+0x28] ;  /* 0x0000280001037983 */ /* 0x004ea40000100800 */
[----:B--2---:R-:W-:-:S13]  /*11fa0*/  R2UR UR4, R3 ;  /* 0x00000000030472ca */ /* 0x004fda00000e0000 */
[----:B------:R-:W-:-:S06]  /*11fb0*/  ULOP3.LUT UR4, UR4, 0x2, URZ, 0xfc, !UPT ;  /* 0x0000000204047892 */ /* 0x000fcc000f8efc3f */
[----:B------:R-:W-:-:S05]  /*11fc0*/  IMAD.U32 R3, RZ, RZ, UR4 ;  /* 0x00000004ff037e24 */ /* 0x000fca000f8e00ff */
[----:B------:R-:W-:-:S13]  /*11fd0*/  ISETP.NE.AND P2, PT, R3, 0x3, PT ;  /* 0x000000030300780c */ /* 0x000fda0003f45270 */
[----:B------:R-:W-:Y:S05]  /*11fe0*/  @!P2 BRA `(.L_x_3315) ;  /* 0x000000000004a947 */ /* 0x000fea0003800000 */
[----:B------:R-:W-:Y:S01]  /*11ff0*/  BPT.TRAP 0x1 ;  /* 0x000000040000795c */ /* 0x000fe20000300000 */
.L_x_3315:
[----:B------:R-:W-:Y:S01]  /*12000*/  VIADD R8, R2, 0x38840 ;  /* 0x0003884002087836 */ /* 0x000fe20000000000 */
[----:B------:R-:W-:Y:S01]  /*12010*/  SHF.L.U32 R4, R0, 0x1f, RZ ;  /* 0x0000001f00047819 */ /* 0x000fe200000006ff */
[C---:B------:R-:W-:Y:S02]  /*12020*/  VIADD R3, R6.reuse, 0x1 ;  /* 0x0000000106037836 */ /* 0x040fe40000000000 */
[----:B------:R-:W-:-:S03]  /*12030*/  IMAD R7, R6, 0x8, R8 ;  /* 0x0000000806077824 */ /* 0x000fc600078e0208 */
[C---:B------:R-:W-:Y:S01]  /*12040*/  ISETP.NE.AND P1, PT, R3.reuse, 0x2, PT ;  /* 0x000000020300780c */ /* 0x040fe20003f25270 */
[----:B------:R-:W2:Y:S03]  /*12050*/  SYNCS.PHASECHK.TRANS64.TRYWAIT P0, [R7+URZ], R4 ;  /* 0x00000004070075a7 */ /* 0x000ea6000800017f */
[----:B------:R-:W-:Y:S02]  /*12060*/  SEL R5, RZ, 0x1, P1 ;  /* 0x00000001ff057807 */ /* 0x000fe40000800000 */
[----:B------:R-:W-:Y:S02]  /*12070*/  SEL R3, R3, RZ, P1 ;  /* 0x000000ff03037207 */ /* 0x000fe40000800000 */
[----:B------:R-:W-:-:S03]  /*12080*/  LOP3.LUT R0, R0, R5, RZ, 0x3c, !PT ;  /* 0x0000000500007212 */ /* 0x000fc600078e3cff */
[----:B------:R-:W-:Y:S01]  /*12090*/  IMAD R5, R3, 0x8, R8 ;  /* 0x0000000803057824 */ /* 0x000fe200078e0208 */
[----:B------:R-:W-:Y:S01]  /*120a0*/  SHF.L.U32 R0, R0, 0x1f, RZ ;  /* 0x0000001f00007819 */ /* 0x000fe200000006ff */
[----:B--2---:R-:W-:Y:S06]  /*120b0*/  @!P0 BRA `(.L_x_3316) ;  /* 0x0000001400f88947 */ /* 0x004fec0003800000 */
.L_x_3363:
[----:B------:R-:W3:Y:S02]  /*120c0*/  SYNCS.PHASECHK.TRANS64.TRYWAIT P0, [R5+URZ], R0 ;  /* 0x00000000050075a7 */ /* 0x000ee4000800017f */
[----:B---3--:R-:W-:Y:S05]  /*120d0*/  @!P0 BRA `(.L_x_3317) ;  /* 0x0000001800048947 */ /* 0x008fea0003800000 */
.L_x_3364:
[----:B------:R-:W-:Y:S05]  /*120e0*/  @!P2 BRA `(.L_x_3318) ;  /* 0x000000000004a947 */ /* 0x000fea0003800000 */
[----:B------:R-:W-:Y:S01]  /*120f0*/  BPT.TRAP 0x1 ;  /* 0x000000040000795c */ /* 0x000fe20000300000 */
.L_x_3318:
[----:B-1----:R-:W-:-:S04]  /*12100*/  VIADD R2, R2, 0x38860 ;  /* 0x0003886002027836 */ /* 0x002fc80000000000 */
[----:B---3--:R-:W-:-:S04]  /*12110*/  IMAD R5, R6, 0x8, R2 ;  /* 0x0000000806057824 */ /* 0x008fc800078e0202 */
[----:B------:R-:W1:Y:S02]  /*12120*/  SYNCS.PHASECHK.TRANS64.TRYWAIT P0, [R5+URZ], R4 ;  /* 0x00000004050075a7 */ /* 0x000e64000800017f */
[----:B-1----:R-:W-:Y:S05]  /*12130*/  @!P0 BRA `(.L_x_3319) ;  /* 0x0000001800008947 */ /* 0x002fea0003800000 */
.L_x_3365:
[----:B------:R-:W-:-:S07]  /*12140*/  IMAD R3, R3, 0x8, R2 ;  /* 0x0000000803037824 */ /* 0x000fce00078e0202 */
.L_x_3320:
[----:B---3--:R3:W4:Y:S02]  /*12150*/  SYNCS.PHASECHK.TRANS64.TRYWAIT P0, [R3+URZ], R0 ;  /* 0x00000000030075a7 */ /* 0x008724000800017f */
[----:B----4-:R-:W-:Y:S05]  /*12160*/  @!P0 NANOSLEEP.SYNCS 0x989680 ;  /* 0x009896800000895d */ /* 0x010fea0003900000 */
[----:B------:R-:W4:Y:S02]  /*12170*/  @!P0 SYNCS.PHASECHK.TRANS64 P0, [R3+URZ], R0 ;  /* 0x00000000030085a7 */ /* 0x000f24000800007f */
[----:B----4-:R-:W-:Y:S05]  /*12180*/  @!P0 BRA `(.L_x_3320) ;  /* 0xfffffffc00f08947 */ /* 0x010fea000383ffff */
.L_x_3185:
[----:B------:R-:W-:Y:S05]  /*12190*/  BSYNC B6 ;  /* 0x0000000000067941 */ /* 0x000fea0003800000 */
.L_x_3182:
[----:B------:R-:W-:Y:S05]  /*121a0*/  EXIT ;  /* 0x000000000000794d */ /* 0x000fea0003800000 */
.L_x_3193:
[----:B0-----:R0:W1:Y:S02]  /*121b0*/  SYNCS.PHASECHK.TRANS64.TRYWAIT P0, [R184+URZ+0x38800], R7 ;  /* 0x03880007b80075a7 */ /* 0x001064000800017f */
[----:B-1----:R-:W-:Y:S05]  /*121c0*/  @!P0 NANOSLEEP.SYNCS 0x989680 ;  /* 0x009896800000895d */ /* 0x002fea0003900000 */
[----:B------:R-:W1:Y:S02]  /*121d0*/  @!P0 SYNCS.PHASECHK.TRANS64 P0, [R184+URZ+0x38800], R7 ;  /* 0x03880007b80085a7 */ /* 0x000e64000800007f */
[----:B-1----:R-:W-:Y:S05]  /*121e0*/  @!P0 BRA `(.L_x_3193) ;  /* 0xfffffffc00f08947 */ /* 0x002fea000383ffff */
[----:B------:R-:W-:Y:S05]  /*121f0*/  BRA `(.L_x_3321) ;  /* 0xffffff1000907947 */ /* 0x000fea000383ffff */
.L_x_3197:
[----:B--2---:R2:W3:Y:S02]  /*12200*/  SYNCS.PHASECHK.TRANS64.TRYWAIT P1, [R184+URZ+0x38830], R7 ;  /* 0x03883007b80075a7 */ /* 0x0044e4000802017f */
[----:B---3--:R-:W-:Y:S05]  /*12210*/  @!P1 NANOSLEEP.SYNCS 0x989680 ;  /* 0x009896800000995d */ /* 0x008fea0003900000 */
[----:B------:R-:W3:Y:S02]  /*12220*/  @!P1 SYNCS.PHASECHK.TRANS64 P1, [R184+URZ+0x38830], R7 ;  /* 0x03883007b80095a7 */ /* 0x000ee4000802007f */
[----:B---3--:R-:W-:Y:S05]  /*12230*/  @!P1 BRA `(.L_x_3197) ;  /* 0xfffffffc00f09947 */ /* 0x008fea000383ffff */
[----:B------:R-:W-:Y:S05]  /*12240*/  BRA `(.L_x_3196) ;  /* 0xffffff1000dc7947 */ /* 0x000fea000383ffff */
.L_x_3198:
[----:B---3--:R3:W4:Y:S02]  /*12250*/  SYNCS.PHASECHK.TRANS64.TRYWAIT P1, [R184+URZ+0x38810], R7 ;  /* 0x03881007b80075a7 */ /* 0x008724000802017f */
[----:B----4-:R-:W-:Y:S05]  /*12260*/  @!P1 NANOSLEEP.SYNCS 0x989680 ;  /* 0x009896800000995d */ /* 0x010fea0003900000 */
[----:B------:R-:W4:Y:S02]  /*12270*/  @!P1 SYNCS.PHASECHK.TRANS64 P1, [R184+URZ+0x38810], R7 ;  /* 0x03881007b80095a7 */ /* 0x000f24000802007f */
[----:B----4-:R-:W-:Y:S05]  /*12280*/  @!P1 BRA `(.L_x_3198) ;  /* 0xfffffffc00f09947 */ /* 0x010fea000383ffff */
[----:B------:R-:W-:Y:S05]  /*12290*/  BRA `(.L_x_3322) ;  /* 0xffffff1400cc7947 */ /* 0x000fea000383ffff */
.L_x_3202:
[----:B------:R0:W0:Y:S02]  /*122a0*/  SYNCS.PHASECHK.TRANS64.TRYWAIT P1, [R184+URZ+0x38850], R7 ;  /* 0x03885007b80075a7 */ /* 0x000024000802017f */
[----:B0-----:R-:W-:Y:S05]  /*122b0*/  @!P1 NANOSLEEP.SYNCS 0x989680 ;  /* 0x009896800000995d */ /* 0x001fea0003900000 */
[----:B------:R-:W0:Y:S02]  /*122c0*/  @!P1 SYNCS.PHASECHK.TRANS64 P1, [R184+URZ+0x38850], R7 ;  /* 0x03885007b80095a7 */ /* 0x000e24000802007f */
[----:B0-----:R-:W-:Y:S05]  /*122d0*/  @!P1 BRA `(.L_x_3202) ;  /* 0xfffffffc00f09947 */ /* 0x001fea000383ffff */
[----:B------:R-:W-:Y:S05]  /*122e0*/  BRA `(.L_x_3201) ;  /* 0xffffff1400f87947 */ /* 0x000fea000383ffff */
.L_x_3207:
[----:B-1----:R1:W2:Y:S02]  /*122f0*/  SYNCS.PHASECHK.TRANS64.TRYWAIT P3, [R195+URZ+0x38830], R200 ;  /* 0x038830c8c30075a7 */ /* 0x0022a4000806017f */
[----:B--2---:R-:W-:Y:S05]  /*12300*/  @!P3 NANOSLEEP.SYNCS 0x989680 ;  /* 0x009896800000b95d */ /* 0x004fea0003900000 */
[----:B------:R-:W2:Y:S02]  /*12310*/  @!P3 SYNCS.PHASECHK.TRANS64 P3, [R195+URZ+0x38830], R200 ;  /* 0x038830c8c300b5a7 */ /* 0x000ea4000806007f */
[----:B--2---:R-:W-:Y:S05]  /*12320*/  @!P3 BRA `(.L_x_3207) ;  /* 0xfffffffc00f0b947 */ /* 0x004fea000383ffff */
[----:B------:R-:W-:Y:S05]  /*12330*/  BRA `(.L_x_3206) ;  /* 0xffffff4400347947 */ /* 0x000fea000383ffff */
.L_x_3211:
[----:B---3--:R3:W4:Y:S02]  /*12340*/  SYNCS.PHASECHK.TRANS64.TRYWAIT P3, [R195+URZ+0x38850], R200 ;  /* 0x038850c8c30075a7 */ /* 0x008724000806017f */
[----:B----4-:R-:W-:Y:S05]  /*12350*/  @!P3 NANOSLEEP.SYNCS 0x989680 ;  /* 0x009896800000b95d */ /* 0x010fea0003900000 */
[----:B------:R-:W4:Y:S02]  /*12360*/  @!P3 SYNCS.PHASECHK.TRANS64 P3, [R195+URZ+0x38850], R200 ;  /* 0x038850c8c300b5a7 */ /* 0x000f24000806007f */
[----:B----4-:R-:W-:Y:S05]  /*12370*/  @!P3 BRA `(.L_x_3211) ;  /* 0xfffffffc00f0b947 */ /* 0x010fea000383ffff */
[----:B------:R-:W-:Y:S05]  /*12380*/  BRA `(.L_x_3210) ;  /* 0xffffff4400fc7947 */ /* 0x000fea000383ffff */
.L_x_3224:
[----:B------:R-:W-:Y:S02]  /*12390*/  IMAD.MOV.U32 R13, RZ, RZ, R6 ;  /* 0x000000ffff0d7224 */ /* 0x000fe400078e0006 */
[----:B------:R-:W-:Y:S02]  /*123a0*/  IMAD.MOV.U32 R12, RZ, RZ, RZ ;  /* 0x000000ffff0c7224 */ /* 0x000fe400078e00ff */
[----:B------:R-:W-:Y:S02]  /*123b0*/  IMAD.MOV.U32 R11, RZ, RZ, 0x1f ;  /* 0x0000001fff0b7424 */ /* 0x000fe400078e00ff */
[----:B------:R-:W-:-:S07]  /*123c0*/  IMAD.MOV.U32 R15, RZ, RZ, -0x1 ;  /* 0xffffffffff0f7424 */ /* 0x000fce00078e00ff */
[----:B------:R-:W-:Y:S05]  /*123d0*/  WARPSYNC.COLLECTIVE R15, `(.L_x_3323) ;  /* 0x000000000f087348 */ /* 0x000fea0003c00000 */
[----:B------:R0:W1:Y:S02]  /*123e0*/  SHFL.IDX P6, R14, R13, R12, R11 ;  /* 0x0000000c0d0e7389 */ /* 0x00006400000c000b */
[----:B01----:R-:W-:Y:S01]  /*123f0*/  ENDCOLLECTIVE ;  /* 0x000000000000791b */ /* 0x003fe20003800000 */
.L_x_3323:
[----:B------:R-:W-:Y:S05]  /*12400*/  BRA `(.L_x_3324) ;  /* 0xffffffb000447947 */ /* 0x000fea000383ffff */
.L_x_3226:
[----:B------:R-:W-:Y:S01]  /*12410*/  BSSY B0, `(.L_x_3325) ;  /* 0x0000006000007945 */ /* 0x000fe20003800000 */
[----:B------:R-:W-:-:S07]  /*12420*/  IMAD.MOV.U32 R15, RZ, RZ, -0x1 ;  /* 0xffffffffff0f7424 */ /* 0x000fce00078e00ff */
[----:B0-----:R-:W-:Y:S05]  /*12430*/  WARPSYNC.COLLECTIVE R15, `(.L_x_3326) ;  /* 0x000000000f0c7348 */ /* 0x001fea0003c00000 */
[----:B------:R-:W-:Y:S02]  /*12440*/  ELECT P6, UR62, PT ;  /* 0x00000000003e782f */ /* 0x000fe400038c0000 */
[----:B------:R-:W-:Y:S01]  /*12450*/  MOV R14, UR62 ;  /* 0x0000003e000e7c02 */ /* 0x000fe20008000f00 */
[----:B0-----:R-:W-:Y:S10]  /*12460*/  ENDCOLLECTIVE ;  /* 0x000000000000791b */ /* 0x001ff40003800000 */
.L_x_3326:
[----:B------:R-:W-:Y:S05]  /*12470*/  BSYNC B0 ;  /* 0x0000000000007941 */ /* 0x000fea0003800000 */
.L_x_3325:
[----:B------:R-:W-:Y:S05]  /*12480*/  BRA `(.L_x_3327) ;  /* 0xffffffb000487947 */ /* 0x000fea000383ffff */
.L_x_3228:
[----:B-1----:R-:W-:-:S04]  /*12490*/  IMAD.U32 R3, RZ, RZ, UR38 ;  /* 0x00000026ff037e24 */ /* 0x002fc8000f8e00ff */
[----:B------:R1:W2:Y:S03]  /*124a0*/  SYNCS.PHASECHK.TRANS64.TRYWAIT P0, [R3+URZ+0x38840], R0 ;  /* 0x03884000030075a7 */ /* 0x0002a6000800017f */
[----:B--2---:R-:W-:Y:S05]  /*124b0*/  @!P0 NANOSLEEP.SYNCS 0x989680 ;  /* 0x009896800000895d */ /* 0x004fea0003900000 */
[----:B------:R-:W2:Y:S02]  /*124c0*/  @!P0 SYNCS.PHASECHK.TRANS64 P0, [R3+URZ+0x38840], R0 ;  /* 0x03884000030085a7 */ /* 0x000ea4000800007f */
[----:B--2---:R-:W-:Y:S05]  /*124d0*/  @!P0 BRA `(.L_x_3228) ;  /* 0xfffffffc00ec8947 */ /* 0x004fea000383ffff */
[----:B------:R-:W-:Y:S05]  /*124e0*/  BRA `(.L_x_3328) ;  /* 0xffffffb000ac7947 */ /* 0x000fea000383ffff */
.L_x_3231:
[----:B------:R-:W-:Y:S02]  /*124f0*/  IMAD R6, R12, 0x40, R6 ;  /* 0x000000400c067824 */ /* 0x000fe400078e0206 */
[----:B------:R-:W-:Y:S02]  /*12500*/  IMAD.MOV.U32 R13, RZ, RZ, R3 ;  /* 0x000000ffff0d7224 */ /* 0x000fe400078e0003 */
[----:B------:R-:W-:Y:S01]  /*12510*/  IMAD.MOV.U32 R12, RZ, RZ, RZ ;  /* 0x000000ffff0c7224 */ /* 0x000fe200078e00ff */
[----:B------:R0:W-:Y:S01]  /*12520*/  STL [R1+0x4], R6 ;  /* 0x0000040601007387 */ /* 0x0001e20000100800 */
[----:B------:R-:W-:Y:S02]  /*12530*/  IMAD.MOV.U32 R11, RZ, RZ, 0x181f ;  /* 0x0000181fff0b7424 */ /* 0x000fe400078e00ff */
[----:B------:R-:W-:-:S07]  /*12540*/  IMAD.MOV.U32 R15, RZ, RZ, -0x1 ;  /* 0xffffffffff0f7424 */ /* 0x000fce00078e00ff */
[----:B0-----:R-:W-:Y:S05]  /*12550*/  WARPSYNC.COLLECTIVE R15, `(.L_x_3329) ;  /* 0x000000000f087348 */ /* 0x001fea0003c00000 */
[----:B------:R1:W2:Y:S02]  /*12560*/  SHFL.IDX P6, R14, R13, R12, R11 ;  /* 0x0000000c0d0e7389 */ /* 0x0002a400000c000b */
[----:B012---:R-:W-:Y:S01]  /*12570*/  ENDCOLLECTIVE ;  /* 0x000000000000791b */ /* 0x007fe20003800000 */
.L_x_3329:
[----:B------:R-:W-:Y:S02]  /*12580*/  IMAD.MOV.U32 R13, RZ, RZ, R0 ;  /* 0x000000ffff0d7224 */ /* 0x000fe400078e0000 */
[----:B------:R-:W-:-:S07]  /*12590*/  IMAD.MOV.U32 R4, RZ, RZ, R14 ;  /* 0x000000ffff047224 */ /* 0x000fce00078e000e */
[----:B------:R-:W-:Y:S05]  /*125a0*/  WARPSYNC.COLLECTIVE R15, `(.L_x_3330) ;  /* 0x000000000f087348 */ /* 0x000fea0003c00000 */
[----:B------:R0:W1:Y:S02]  /*125b0*/  SHFL.IDX P6, R14, R13, R12, R11 ;  /* 0x0000000c0d0e7389 */ /* 0x00006400000c000b */
[----:B01----:R-:W-:Y:S01]  /*125c0*/  ENDCOLLECTIVE ;  /* 0x000000000000791b */ /* 0x003fe20003800000 */
.L_x_3330:
[----:B------:R-:W-:Y:S01]  /*125d0*/  ULDC UR4, c[0x0][0x288] ;  /* 0x0000a20000047ab9 */ /* 0x000fe20000000800 */
[----:B------:R-:W-:Y:S01]  /*125e0*/  ULDC.64 UR6, c[0x0][0x208] ;  /* 0x0000820000067ab9 */ /* 0x000fe20000000a00 */
[----:B------:R-:W-:-:S05]  /*125f0*/  IMAD R2, R7, UR4, RZ ;  /* 0x0000000407027c24 */ /* 0x000fca000f8e02ff */
[----:B------:R-:W-:Y:S01]  /*12600*/  ISETP.GE.AND P1, PT, R6, R2, PT ;  /* 0x000000020600720c */ /* 0x000fe20003f26270 */
[----:B------:R-:W-:Y:S02]  /*12610*/  IMAD.MOV.U32 R13, RZ, RZ, R3 ;  /* 0x000000ffff0d7224 */ /* 0x000fe400078e0003 */
[----:B------:R-:W-:-:S10]  /*12620*/  IMAD.MOV.U32 R12, RZ, RZ, 0x1 ;  /* 0x00000001ff0c7424 */ /* 0x000fd400078e00ff */
[----:B------:R-:W-:Y:S02]  /*12630*/  @!P1 LEA R9, R8, UR38, 0x1 ;  /* 0x0000002608099c11 */ /* 0x000fe4000f8e08ff */
[----:B------:R-:W-:-:S05]  /*12640*/  @!P1 LEA R14, P2, R10, R14, 0x1 ;  /* 0x0000000e0a0e9211 */ /* 0x000fca00078408ff */
[----:B------:R-:W-:Y:S02]  /*12650*/  @!P1 IMAD.X R5, RZ, RZ, R4, P2 ;  /* 0x000000ffff059224 */ /* 0x000fe400010e0604 */
[----:B------:R-:W-:-:S05]  /*12660*/  @!P1 IMAD.MOV.U32 R4, RZ, RZ, R14 ;  /* 0x000000ffff049224 */ /* 0x000fca00078e000e */
[----:B------:R-:W-:Y:S01]  /*12670*/  @!PT LDS RZ, [RZ] ;  /* 0x00000000fffff984 */ /* 0x000fe20000000800 */
[----:B------:R-:W-:Y:S01]  /*12680*/  @!PT LDS RZ, [RZ] ;  /* 0x00000000fffff984 */ /* 0x000fe20000000800 */
[----:B------:R-:W-:Y:S01]  /*12690*/  @!PT LDS RZ, [RZ] ;  /* 0x00000000fffff984 */ /* 0x000fe20000000800 */
[----:B------:R0:W-:Y:S02]  /*126a0*/  @!P1 LDGSTS.E.BYPASS.LTC128B.128 [R9+0x20400], desc[UR6][R4.64], !P0 ;  /* 0x2040000004099fae */ /* 0x0001e4000c101d46 */
[----:B0-----:R-:W-:Y:S05]  /*126b0*/  WARPSYNC.COLLECTIVE R15, `(.L_x_3331) ;  /* 0x000000000f087348 */ /* 0x001fea0003c00000 */
[----:B------:R1:W2:Y:S02]  /*126c0*/  SHFL.IDX P6, R14, R13, R12, R11 ;  /* 0x0000000c0d0e7389 */ /* 0x0002a400000c000b */
[----:B012---:R-:W-:Y:S01]  /*126d0*/  ENDCOLLECTIVE ;  /* 0x000000000000791b */ /* 0x007fe20003800000 */
.L_x_3331:
[----:B------:R-:W-:-:S04]  /*126e0*/  IMAD.MOV.U32 R9, RZ, RZ, R6 ;  /* 0x000000ffff097224 */ /* 0x000fc800078e0006 */
[C---:B------:R-:W-:Y:S02]  /*126f0*/  VIADD R5, R9.reuse, 0x10 ;  /* 0x0000001009057836 */ /* 0x040fe40000000000 */
[----:B------:R-:W-:Y:S02]  /*12700*/  IMAD.MOV.U32 R13, RZ, RZ, R0 ;  /* 0x000000ffff0d7224 */ /* 0x000fe400078e0000 */
[----:B------:R-:W-:Y:S01]  /*12710*/  VIADD R9, R9, 0x20 ;  /* 0x0000002009097836 */ /* 0x000fe20000000000 */
[----:B------:R-:W-:Y:S01]  /*12720*/  ISETP.GE.AND P1, PT, R5, R2, PT ;  /* 0x000000020500720c */ /* 0x000fe20003f26270 */
[----:B------:R0:W-:Y:S04]  /*12730*/  STL [R1+0xc], R5 ;  /* 0x00000c0501007387 */ /* 0x0001e80000100800 */
[----:B------:R0:W-:Y:S01]  /*12740*/  STL [R1+0x10], R9 ;  /* 0x0000100901007387 */ /* 0x0001e20000100800 */
[----:B------:R-:W-:-:S07]  /*12750*/  IMAD.MOV.U32 R4, RZ, RZ, R14 ;  /* 0x000000ffff047224 */ /* 0x000fce00078e000e */
[----:B0-----:R-:W-:Y:S05]  /*12760*/  WARPSYNC.COLLECTIVE R15, `(.L_x_3332) ;  /* 0x000000000f087348 */ /* 0x001fea0003c00000 */
[----:B------:R1:W2:Y:S02]  /*12770*/  SHFL.IDX P6, R14, R13, R12, R11 ;  /* 0x0000000c0d0e7389 */ /* 0x0002a400000c000b */
[----:B012---:R-:W-:Y:S01]  /*12780*/  ENDCOLLECTIVE ;  /* 0x000000000000791b */ /* 0x007fe20003800000 */
.L_x_3332:
[----:B------:R-:W-:Y:S01]  /*12790*/  ULDC.64 UR4, c[0x0][0x208] ;  /* 0x0000820000047ab9 */ /* 0x000fe20000000a00 */
[----:B------:R-:W-:Y:S01]  /*127a0*/  @!P1 LEA R7, R8, UR38, 0x1 ;  /* 0x0000002608079c11 */ /* 0x000fe2000f8e08ff */
[----:B------:R-:W-:Y:S02]  /*127b0*/  IMAD.MOV.U32 R13, RZ, RZ, R3 ;  /* 0x000000ffff0d7224 */ /* 0x000fe400078e0003 */
[----:B------:R-:W-:Y:S01]  /*127c0*/  IMAD.MOV.U32 R12, RZ, RZ, 0x2 ;  /* 0x00000002ff0c7424 */ /* 0x000fe200078e00ff */
[----:B------:R-:W-:-:S05]  /*127d0*/  @!P1 LEA R6, P2, R10, R14, 0x1 ;  /* 0x0000000e0a069211 */ /* 0x000fca00078408ff */
[----:B------:R-:W-:Y:S02]  /*127e0*/  @!P1 IMAD.X R5, RZ, RZ, R4, P2 ;  /* 0x000000ffff059224 */ /* 0x000fe400010e0604 */
[----:B------:R-:W-:-:S05]  /*127f0*/  @!P1 IMAD.MOV.U32 R4, RZ, RZ, R6 ;  /* 0x000000ffff049224 */ /* 0x000fca00078e0006 */
[----:B------:R-:W-:Y:S01]  /*12800*/  @!PT LDS RZ, [RZ] ;  /* 0x00000000fffff984 */ /* 0x000fe20000000800 */
[----:B------:R-:W-:Y:S01]  /*12810*/  @!PT LDS RZ, [RZ] ;  /* 0x00000000fffff984 */ /* 0x000fe20000000800 */
[----:B------:R-:W-:Y:S01]  /*12820*/  @!PT LDS RZ, [RZ] ;  /* 0x00000000fffff984 */ /* 0x000fe20000000800 */
[----:B------:R0:W-:Y:S01]  /*12830*/  @!P1 LDGSTS.E.BYPASS.LTC128B.128 [R7+0x20c00], desc[UR4][R4.64], !P0 ;  /* 0x20c0000004079fae */ /* 0x0001e2000c101d44 */
[----:B------:R-:W-:-:S13]  /*12840*/  ISETP.GE.AND P1, PT, R9, R2, PT ;  /* 0x000000020900720c */ /* 0x000fda0003f26270 */
[----:B0-----:R-:W-:Y:S05]  /*12850*/  WARPSYNC.COLLECTIVE R15, `(.L_x_3333) ;  /* 0x000000000f087348 */ /* 0x001fea0003c00000 */
[----:B------:R1:W2:Y:S02]  /*12860*/  SHFL.IDX P6, R14, R13, R12, R11 ;  /* 0x0000000c0d0e7389 */ /* 0x0002a400000c000b */
[----:B012---:R-:W-:Y:S01]  /*12870*/  ENDCOLLECTIVE ;  /* 0x000000000000791b */ /* 0x007fe20003800000 */
.L_x_3333:
[----:B------:R-:W-:Y:S01]  /*12880*/  @!P1 LEA R6, R8, UR38, 0x1 ;  /* 0x0000002608069c11 */ /* 0x000fe2000f8e08ff */
[----:B------:R-:W-:Y:S02]  /*12890*/  IMAD.MOV.U32 R13, RZ, RZ, R0 ;  /* 0x000000ffff0d7224 */ /* 0x000fe400078e0000 */
[----:B------:R-:W-:-:S07]  /*128a0*/  IMAD.MOV.U32 R4, RZ, RZ, R14 ;  /* 0x000000ffff047224 */ /* 0x000fce00078e000e */
[----:B------:R-:W-:Y:S05]  /*128b0*/  WARPSYNC.COLLECTIVE R15, `(.L_x_3334) ;  /* 0x000000000f087348 */ /* 0x000fea0003c00000 */
[----:B------:R0:W1:Y:S02]  /*128c0*/  SHFL.IDX P6, R14, R13, R12, R11 ;  /* 0x0000000c0d0e7389 */ /* 0x00006400000c000b */
[----:B01----:R-:W-:Y:S01]  /*128d0*/  ENDCOLLECTIVE ;  /* 0x000000000000791b */ /* 0x003fe20003800000 */
.L_x_3334:
[----:B------:R-:W-:Y:S01]  /*128e0*/  ULDC.64 UR4, c[0x0][0x208] ;  /* 0x0000820000047ab9 */ /* 0x000fe20000000a00 */
[----:B------:R-:W-:Y:S02]  /*128f0*/  IMAD.MOV.U32 R13, RZ, RZ, R3 ;  /* 0x000000ffff0d7224 */ /* 0x000fe400078e0003 */
[----:B------:R-:W-:Y:S01]  /*12900*/  IMAD.MOV.U32 R12, RZ, RZ, 0x3 ;  /* 0x00000003ff0c7424 */ /* 0x000fe200078e00ff */
        /* <DEDUP_REMOVED lines=8> */
[----:B------:R0:W-:Y:S02]  /*12990*/  @!P1 LDGSTS.E.BYPASS.LTC128B.128 [R6+0x21400], desc[UR4][R4.64], !P0 ;  /* 0x2140000004069fae */ /* 0x0001e4000c101d44 */
[----:B0-----:R-:W-:Y:S05]  /*129a0*/  WARPSYNC.COLLECTIVE R15, `(.L_x_3335) ;  /* 0x000000000f087348 */ /* 0x001fea0003c00000 */
[----:B------:R1:W2:Y:S02]  /*129b0*/  SHFL.IDX P6, R14, R13, R12, R11 ;  /* 0x0000000c0d0e7389 */ /* 0x0002a400000c000b */
[----:B012---:R-:W-:Y:S01]  /*129c0*/  ENDCOLLECTIVE ;  /* 0x000000000000791b */ /* 0x007fe20003800000 */
.L_x_3335:
[----:B------:R-:W-:Y:S02]  /*129d0*/  IMAD.MOV.U32 R13, RZ, RZ, R0 ;  /* 0x000000ffff0d7224 */ /* 0x000fe400078e0000 */
[----:B------:R-:W-:-:S07]  /*129e0*/  IMAD.MOV.U32 R3, RZ, RZ, R14 ;  /* 0x000000ffff037224 */ /* 0x000fce00078e000e */
[----:B------:R-:W-:Y:S05]  /*129f0*/  WARPSYNC.COLLECTIVE R15, `(.L_x_3336) ;  /* 0x000000000f087348 */ /* 0x000fea0003c00000 */
[----:B------:R0:W1:Y:S02]  /*12a00*/  SHFL.IDX P6, R14, R13, R12, R11 ;  /* 0x0000000c0d0e7389 */ /* 0x00006400000c000b */
[----:B01----:R-:W-:Y:S01]  /*12a10*/  ENDCOLLECTIVE ;  /* 0x000000000000791b */ /* 0x003fe20003800000 */
.L_x_3336:
[----:B------:R-:W-:Y:S05]  /*12a20*/  BRA `(.L_x_3337) ;  /* 0xffffffb400947947 */ /* 0x000fea000383ffff */
.L_x_3233:
        /* <DEDUP_REMOVED lines=8> */
.L_x_3339:
[----:B------:R-:W-:Y:S05]  /*12ab0*/  BSYNC B0 ;  /* 0x0000000000007941 */ /* 0x000fea0003800000 */
.L_x_3338:
[----:B------:R-:W0:Y:S01]  /*12ac0*/  S2R R3, SR_TID.X ;  /* 0x0000000000037919 */ /* 0x000e220000002100 */
[----:B------:R-:W-:-:S05]  /*12ad0*/  LOP3.LUT R8, R8, 0x7f, RZ, 0xc0, !PT ;  /* 0x0000007f08087812 */ /* 0x000fca00078ec0ff */
[----:B------:R-:W-:Y:S02]  /*12ae0*/  IMAD.SHL.U32 R9, R8, 0x8, RZ ;  /* 0x0000000808097824 */ /* 0x000fe400078e00ff */
[----:B------:R-:W-:Y:S02]  /*12af0*/  IMAD.MOV.U32 R13, RZ, RZ, R0 ;  /* 0x000000ffff0d7224 */ /* 0x000fe400078e0000 */
[----:B------:R-:W-:Y:S02]  /*12b00*/  IMAD.MOV.U32 R12, RZ, RZ, RZ ;  /* 0x000000ffff0c7224 */ /* 0x000fe400078e00ff */
[----:B------:R-:W-:Y:S02]  /*12b10*/  IMAD.MOV.U32 R11, RZ, RZ, 0x181f ;  /* 0x0000181fff0b7424 */ /* 0x000fe400078e00ff */
[----:B------:R-:W-:Y:S02]  /*12b20*/  IMAD.MOV.U32 R15, RZ, RZ, -0x1 ;  /* 0xffffffffff0f7424 */ /* 0x000fe400078e00ff */
[----:B0-----:R-:W-:-:S05]  /*12b30*/  IMAD.SHL.U32 R8, R3, 0x8, RZ ;  /* 0x0000000803087824 */ /* 0x001fca00078e00ff */
[----:B------:R-:W-:-:S04]  /*12b40*/  LOP3.LUT R8, R8, 0x1f8, RZ, 0xc0, !PT ;  /* 0x000001f808087812 */ /* 0x000fc800078ec0ff */
[----:B------:R-:W-:-:S04]  /*12b50*/  LOP3.LUT R8, R8, 0x38, R3, 0x78, !PT ;  /* 0x0000003808087812 */ /* 0x000fc800078e7803 */
[----:B------:R-:W-:Y:S01]  /*12b60*/  LOP3.LUT R8, R8, 0x200, R9, 0xf8, !PT ;  /* 0x0000020008087812 */ /* 0x000fe200078ef809 */
[----:B------:R-:W-:Y:S01]  /*12b70*/  IMAD.MOV.U32 R2, RZ, RZ, R14 ;  /* 0x000000ffff027224 */ /* 0x000fe200078e000e */
[----:B------:R0:W5:Y:S03]  /*12b80*/  LDL.LU R9, [R1+0xc] ;  /* 0x00000c0001097983 */ /* 0x0001660000300800 */
[----:B------:R-:W-:-:S07]  /*12b90*/  IMAD.MOV.U32 R3, RZ, RZ, R8 ;  /* 0x000000ffff037224 */ /* 0x000fce00078e0008 */
[----:B0----5:R-:W-:Y:S05]  /*12ba0*/  WARPSYNC.COLLECTIVE R15, `(.L_x_3340) ;  /* 0x000000000f087348 */ /* 0x021fea0003c00000 */
[----:B------:R1:W2:Y:S02]  /*12bb0*/  SHFL.IDX P6, R14, R13, R12, R11 ;  /* 0x0000000c0d0e7389 */ /* 0x0002a400000c000b */
[----:B012--5:R-:W-:Y:S01]  /*12bc0*/  ENDCOLLECTIVE ;  /* 0x000000000000791b */ /* 0x027fe20003800000 */
.L_x_3340:
[----:B------:R-:W-:Y:S01]  /*12bd0*/  ULDC UR4, c[0x0][0x288] ;  /* 0x0000a20000047ab9 */ /* 0x000fe20000000800 */
[----:B------:R-:W2:Y:S04]  /*12be0*/  LDL.LU R8, [R1+0x10] ;  /* 0x0000100001087983 */ /* 0x000ea80000300800 */
[----:B------:R-:W3:Y:S01]  /*12bf0*/  LDL.LU R11, [R1+0x4] ;  /* 0x00000400010b7983 */ /* 0x000ee20000300800 */
[----:B------:R-:W-:Y:S01]  /*12c00*/  IMAD R7, R7, UR4, RZ ;  /* 0x0000000407077c24 */ /* 0x000fe2000f8e02ff */
[----:B------:R-:W-:Y:S01]  /*12c10*/  LOP3.LUT R17, R17, 0xffffff7f, RZ, 0xc0, !PT ;  /* 0xffffff7f11117812 */ /* 0x000fe200078ec0ff */
[----:B------:R-:W-:-:S03]  /*12c20*/  IMAD.MOV.U32 R15, RZ, RZ, R3 ;  /* 0x000000ffff0f7224 */ /* 0x000fc600078e0003 */
[----:B------:R-:W-:Y:S01]  /*12c30*/  @P1 LOP3.LUT R17, R17, 0x80, RZ, 0xfc, !PT ;  /* 0x0000008011111812 */ /* 0x000fe200078efcff */
[----:B------:R-:W-:-:S03]  /*12c40*/  IMAD.MOV.U32 R3, RZ, RZ, R14 ;  /* 0x000000ffff037224 */ /* 0x000fc600078e000e */
[C---:B------:R-:W-:Y:S02]  /*12c50*/  LOP3.LUT P1, RZ, R17.reuse, 0x10, RZ, 0xc0, !PT ;  /* 0x0000001011ff7812 */ /* 0x040fe4000782c0ff */
[----:B------:R-:W-:Y:S01]  /*12c60*/  LOP3.LUT R17, R17, 0xffffffbf, RZ, 0xc0, !PT ;  /* 0xffffffbf11117812 */ /* 0x000fe200078ec0ff */
[----:B------:R-:W-:Y:S01]  /*12c70*/  ULDC.64 UR6, c[0x0][0x208] ;  /* 0x0000820000067ab9 */ /* 0x000fe20000000a00 */
[----:B------:R-:W-:Y:S02]  /*12c80*/  IMAD.MOV.U32 R13, RZ, RZ, R6 ;  /* 0x000000ffff0d7224 */ /* 0x000fe400078e0006 */
[----:B------:R-:W-:Y:S01]  /*12c90*/  IMAD.MOV.U32 R12, RZ, RZ, 0x1 ;  /* 0x00000001ff0c7424 */ /* 0x000fe200078e00ff */
[-C--:B--2---:R-:W-:Y:S02]  /*12ca0*/  ISETP.GE.AND P3, PT, R8, R7.reuse, PT ;  /* 0x000000070800720c */ /* 0x084fe40003f66270 */
[----:B---3--:R-:W-:-:S11]  /*12cb0*/  ISETP.GE.AND P4, PT, R11, R7, PT ;  /* 0x000000070b00720c */ /* 0x008fd60003f86270 */
[----:B------:R-:W-:Y:S02]  /*12cc0*/  @P3 LOP3.LUT R17, R17, 0x40, RZ, 0xfc, !PT ;  /* 0x0000004011113812 */ /* 0x000fe400078efcff */
[----:B------:R-:W-:-:S05]  /*12cd0*/  @!P4 LEA R3, P6, R10, R3, 0x1 ;  /* 0x000000030a03c211 */ /* 0x000fca00078c08ff */
[----:B------:R-:W-:Y:S01]  /*12ce0*/  @!P4 IMAD.X R2, RZ, RZ, R2, P6 ;  /* 0x000000ffff02c224 */ /* 0x000fe200030e0602 */
[----:B------:R-:W-:-:S04]  /*12cf0*/  LOP3.LUT P6, RZ, R17, 0x8, RZ, 0xc0, !PT ;  /* 0x0000000811ff7812 */ /* 0x000fc800078cc0ff */
[----:B------:R-:W-:-:S04]  /*12d00*/  @!P4 LOP3.LUT R3, R3, R2, RZ, 0x3c, !PT ;  /* 0x000000020303c212 */ /* 0x000fc800078e3cff */
[----:B------:R-:W-:Y:S02]  /*12d10*/  @!P4 LOP3.LUT R2, R3, R2, RZ, 0x3c, !PT ;  /* 0x000000020302c212 */ /* 0x000fe400078e3cff */
[----:B------:R-:W-:Y:S02]  /*12d20*/  ISETP.GE.AND P2, PT, R9, R7, PT ;  /* 0x000000070900720c */ /* 0x000fe40003f46270 */
[----:B------:R-:W-:Y:S02]  /*12d30*/  @!P4 LOP3.LUT R8, R4, 0x40, RZ, 0xc0, !PT ;  /* 0x000000400408c812 */ /* 0x000fe400078ec0ff */
[----:B------:R-:W-:Y:S02]  /*12d40*/  @!P4 LEA R9, R15, UR38, 0x1 ;  /* 0x000000260f09cc11 */ /* 0x000fe4000f8e08ff */
[----:B------:R-:W-:Y:S02]  /*12d50*/  @!P4 LOP3.LUT R3, R3, R2, RZ, 0x3c, !PT ;  /* 0x000000020303c212 */ /* 0x000fe400078e3cff */
[----:B------:R-:W-:-:S02]  /*12d60*/  LOP3.LUT P3, RZ, R17, 0x4, RZ, 0xc0, !PT ;  /* 0x0000000411ff7812 */ /* 0x000fc4000786c0ff */
[----:B------:R-:W-:Y:S01]  /*12d70*/  @!P4 SHF.R.U32.HI R8, RZ, 0x2, R8 ;  /* 0x00000002ff08c819 */ /* 0x000fe20000011608 */
[----:B------:R-:W-:Y:S01]  /*12d80*/  @!PT LDS RZ, [RZ] ;  /* 0x00000000fffff984 */ /* 0x000fe20000000800 */
[----:B------:R-:W-:Y:S01]  /*12d90*/  @!PT LDS RZ, [RZ] ;  /* 0x00000000fffff984 */ /* 0x000fe20000000800 */
[----:B------:R-:W-:Y:S01]  /*12da0*/  @!PT LDS RZ, [RZ] ;  /* 0x00000000fffff984 */ /* 0x000fe20000000800 */
[----:B------:R-:W-:Y:S01]  /*12db0*/  @!P4 LDGSTS.E.BYPASS.LTC128B.128 [R9+0x26400], desc[UR6][R2.64], !P1 ;  /* 0x264000000209cfae */ /* 0x000fe2000c901d46 */
[----:B------:R-:W-:-:S03]  /*12dc0*/  LOP3.LUT P1, RZ, R17, 0x80, RZ, 0xc0, !PT ;  /* 0x0000008011ff7812 */ /* 0x000fc6000782c0ff */
        /* <DEDUP_REMOVED lines=8> */
[----:B------:R-:W-:Y:S01]  /*12e50*/  @!P4 LDGSTS.E.BYPASS.LTC128B.128 [R9+0x32400], desc[UR6][R2.64+0x300], P6 ;  /* 0x324003000209cfae */ /* 0x000fe2000b101d46 */
[----:B------:R-:W-:Y:S01]  /*12e60*/  @!P4 ISETP.NE.U32.AND P6, PT, R8, RZ, PT ;  /* 0x000000ff0800c20c */ /* 0x000fe20003fc5070 */
[----:B------:R-:W-:-:S12]  /*12e70*/  IMAD.MOV.U32 R11, RZ, RZ, 0x181f ;  /* 0x0000181fff0b7424 */ /* 0x000fd800078e00ff */
[----:B------:R0:W-:Y:S02]  /*12e80*/  @!P4 LDGSTS.E.BYPASS.LTC128B.128 [R9+0x34400], desc[UR6][R2.64+0x380], P6 ;  /* 0x344003800209cfae */ /* 0x0001e4000b101d46 */
[----:B0-----:R-:W-:Y:S02]  /*12e90*/  IMAD.MOV.U32 R9, RZ, RZ, R15 ;  /* 0x000000ffff097224 */ /* 0x001fe400078e000f */
[----:B------:R-:W-:-:S07]  /*12ea0*/  IMAD.MOV.U32 R15, RZ, RZ, -0x1 ;  /* 0xffffffffff0f7424 */ /* 0x000fce00078e00ff */
[----:B------:R-:W-:Y:S05]  /*12eb0*/  WARPSYNC.COLLECTIVE R15, `(.L_x_3341) ;  /* 0x000000000f087348 */ /* 0x000fea0003c00000 */
[----:B------:R0:W1:Y:S02]  /*12ec0*/  SHFL.IDX P6, R14, R13, R12, R11 ;  /* 0x0000000c0d0e7389 */ /* 0x00006400000c000b */
[----:B01----:R-:W-:Y:S01]  /*12ed0*/  ENDCOLLECTIVE ;  /* 0x000000000000791b */ /* 0x003fe20003800000 */
.L_x_3341:
[----:B------:R-:W-:Y:S02]  /*12ee0*/  IMAD.MOV.U32 R13, RZ, RZ, R0 ;  /* 0x000000ffff0d7224 */ /* 0x000fe400078e0000 */
[----:B------:R-:W-:-:S07]  /*12ef0*/  IMAD.MOV.U32 R8, RZ, RZ, R14 ;  /* 0x000000ffff087224 */ /* 0x000fce00078e000e */
[----:B------:R-:W-:Y:S05]  /*12f00*/  WARPSYNC.COLLECTIVE R15, `(.L_x_3342) ;  /* 0x000000000f087348 */ /* 0x000fea0003c00000 */
[----:B------:R0:W1:Y:S02]  /*12f10*/  SHFL.IDX P6, R14, R13, R12, R11 ;  /* 0x0000000c0d0e7389 */ /* 0x00006400000c000b */
[----:B01----:R-:W-:Y:S01]  /*12f20*/  ENDCOLLECTIVE ;  /* 0x000000000000791b */ /* 0x003fe20003800000 */
.L_x_3342:
[----:B------:R-:W-:Y:S01]  /*12f30*/  @!P2 LEA R21, R9, UR38, 0x1 ;  /* 0x000000260915ac11 */ /* 0x000fe2000f8e08ff */
[----:B------:R-:W-:Y:S01]  /*12f40*/  ULDC.64 UR4, c[0x0][0x208] ;  /* 0x0000820000047ab9 */ /* 0x000fe20000000a00 */
[----:B------:R-:W-:-:S05]  /*12f50*/  @!P2 LEA R10, P4, R10, R14, 0x1 ;  /* 0x0000000e0a0aa211 */ /* 0x000fca00078808ff */
[----:B------:R-:W-:Y:S01]  /*12f60*/  @!P2 IMAD.X R14, RZ, RZ, R8, P4 ;  /* 0x000000ffff0ea224 */ /* 0x000fe200020e0608 */
[C---:B------:R-:W-:Y:S02]  /*12f70*/  LOP3.LUT P4, RZ, R17.reuse, 0x10, RZ, 0xc0, !PT ;  /* 0x0000001011ff7812 */ /* 0x040fe4000788c0ff */
[----:B------:R-:W-:Y:S01]  /*12f80*/  @!P2 LOP3.LUT R8, R4, 0x40, RZ, 0xc0, !PT ;  /* 0x000000400408a812 */ /* 0x000fe200078ec0ff */
[----:B------:R-:W-:Y:S01]  /*12f90*/  @!P2 IMAD.MOV.U32 R2, RZ, RZ, R10 ;  /* 0x000000ffff02a224 */ /* 0x000fe200078e000a */
[----:B------:R-:W-:Y:S01]  /*12fa0*/  LOP3.LUT P6, RZ, R17, 0x8, RZ, 0xc0, !PT ;  /* 0x0000000811ff7812 */ /* 0x000fe200078cc0ff */
[----:B------:R-:W-:Y:S01]  /*12fb0*/  @!P2 IMAD.MOV.U32 R3, RZ, RZ, R14 ;  /* 0x000000ffff03a224 */ /* 0x000fe200078e000e */
[----:B------:R-:W-:-:S07]  /*12fc0*/  @!P2 SHF.R.U32.HI R8, RZ, 0x2, R8 ;  /* 0x00000002ff08a819 */ /* 0x000fce0000011608 */
[----:B------:R-:W-:Y:S01]  /*12fd0*/  @!PT LDS RZ, [RZ] ;  /* 0x00000000fffff984 */ /* 0x000fe20000000800 */
[----:B------:R-:W-:Y:S01]  /*12fe0*/  @!PT LDS RZ, [RZ] ;  /* 0x00000000fffff984 */ /* 0x000fe20000000800 */
[----:B------:R-:W-:Y:S01]  /*12ff0*/  @!PT LDS RZ, [RZ] ;  /* 0x00000000fffff984 */ /* 0x000fe20000000800 */
        /* <DEDUP_REMOVED lines=10> */
[----:B------:R-:W-:Y:S01]  /*130a0*/  @!P2 ISETP.NE.U32.AND P4, PT, R8, RZ, PT ;  /* 0x000000ff0800a20c */ /* 0x000fe20003f85070 */
[----:B------:R-:W-:-:S02]  /*130b0*/  IMAD.MOV.U32 R13, RZ, RZ, R6 ;  /* 0x000000ffff0d7224 */ /* 0x000fc400078e0006 */
[----:B------:R-:W-:Y:S01]  /*130c0*/  IMAD.MOV.U32 R12, RZ, RZ, 0x2 ;  /* 0x00000002ff0c7424 */ /* 0x000fe200078e00ff */
[----:B------:R-:W1:Y:S09]  /*130d0*/  S2R R10, SR_TID.X ;  /* 0x00000000000a7919 */ /* 0x000e720000002100 */
[----:B------:R0:W-:Y:S02]  /*130e0*/  @!P2 LDGSTS.E.BYPASS.LTC128B.128 [R21+0x34c00], desc[UR4][R2.64+0x380], P4 ;  /* 0x34c003800215afae */ /* 0x0001e4000a101d44 */
[----:B01----:R-:W-:Y:S05]  /*130f0*/  WARPSYNC.COLLECTIVE R15, `(.L_x_3343) ;  /* 0x000000000f087348 */ /* 0x003fea0003c00000 */
[----:B------:R2:W3:Y:S02]  /*13100*/  SHFL.IDX P6, R14, R13, R12, R11 ;  /* 0x0000000c0d0e7389 */ /* 0x0004e400000c000b */
[----:B0123--:R-:W-:Y:S01]  /*13110*/  ENDCOLLECTIVE ;  /* 0x000000000000791b */ /* 0x00ffe20003800000 */
.L_x_3343:
[----:B------:R-:W-:Y:S02]  /*13120*/  IMAD.MOV.U32 R13, RZ, RZ, R0 ;  /* 0x000000ffff0d7224 */ /* 0x000fe400078e0000 */
[----:B------:R-:W-:-:S07]  /*13130*/  IMAD.MOV.U32 R2, RZ, RZ, R14 ;  /* 0x000000ffff027224 */ /* 0x000fce00078e000e */
[----:B------:R-:W-:Y:S05]  /*13140*/  WARPSYNC.COLLECTIVE R15, `(.L_x_3344) ;  /* 0x000000000f087348 */ /* 0x000fea0003c00000 */
[----:B------:R0:W1:Y:S02]  /*13150*/  SHFL.IDX P6, R14, R13, R12, R11 ;  /* 0x0000000c0d0e7389 */ /* 0x00006400000c000b */
[----:B01----:R-:W-:Y:S01]  /*13160*/  ENDCOLLECTIVE ;  /* 0x000000000000791b */ /* 0x003fe20003800000 */
.L_x_3344:
[----:B------:R-:W-:Y:S01]  /*13170*/  LOP3.LUT P3, RZ, R17, 0x40, RZ, 0xc0, !PT ;  /* 0x0000004011ff7812 */ /* 0x000fe2000786c0ff */
[----:B------:R-:W-:-:S05]  /*13180*/  IMAD.SHL.U32 R10, R10, 0x8, RZ ;  /* 0x000000080a0a7824 */ /* 0x000fca00078e00ff */
[----:B------:R-:W-:-:S07]  /*13190*/  LOP3.LUT R10, R10, 0x38, RZ, 0xc0, !PT ;  /* 0x000000380a0a7812 */ /* 0x000fce00078ec0ff */
[----:B------:R-:W-:-:S05]  /*131a0*/  @!P3 LEA R3, P4, R10, R14, 0x1 ;  /* 0x0000000e0a03b211 */ /* 0x000fca00078808ff */
[----:B------:R-:W-:Y:S01]  /*131b0*/  @!P3 IMAD.X R2, RZ, RZ, R2, P4 ;  /* 0x000000ffff02b224 */ /* 0x000fe200020e0602 */
[----:B------:R-:W-:-:S04]  /*131c0*/  LOP3.LUT P4, RZ, R17, 0x10, RZ, 0xc0, !PT ;  /* 0x0000001011ff7812 */ /* 0x000fc8000788c0ff */
[-C--:B------:R-:W-:Y:S02]  /*131d0*/  @!P3 LOP3.LUT R3, R3, R2.reuse, RZ, 0x3c, !PT ;  /* 0x000000020303b212 */ /* 0x080fe400078e3cff */
[----:B------:R-:W-:Y:S02]  /*131e0*/  @!P3 LOP3.LUT R8, R4, 0x40, RZ, 0xc0, !PT ;  /* 0x000000400408b812 */ /* 0x000fe400078ec0ff */
[----:B------:R-:W-:Y:S02]  /*131f0*/  @!P3 LOP3.LUT R2, R3, R2, RZ, 0x3c, !PT ;  /* 0x000000020302b212 */ /* 0x000fe400078e3cff */
[----:B------:R-:W-:Y:S02]  /*13200*/  @!P3 LEA R9, R9, UR38, 0x1 ;  /* 0x000000260909bc11 */ /* 0x000fe4000f8e08ff */
[----:B------:R-:W-:Y:S02]  /*13210*/  @!P3 LOP3.LUT R3, R3, R2, RZ, 0x3c, !PT ;  /* 0x000000020303b212 */ /* 0x000fe400078e3cff */
[C---:B------:R-:W-:Y:S01]  /*13220*/  LOP3.LUT P6, RZ, R17.reuse, 0x8, RZ, 0xc0, !PT ;  /* 0x0000000811ff7812 */ /* 0x040fe200078cc0ff */
[----:B------:R-:W-:Y:S01]  /*13230*/  ULDC.64 UR4, c[0x0][0x208] ;  /* 0x0000820000047ab9 */ /* 0x000fe20000000a00 */
[----:B------:R-:W-:Y:S01]  /*13240*/  LOP3.LUT P2, RZ, R17, 0x4, RZ, 0xc0, !PT ;  /* 0x0000000411ff7812 */ /* 0x000fe2000784c0ff */
[----:B------:R-:W-:Y:S01]  /*13250*/  @!PT LDS RZ, [RZ] ;  /* 0x00000000fffff984 */ /* 0x000fe20000000800 */
[----:B------:R-:W-:Y:S01]  /*13260*/  @!PT LDS RZ, [RZ] ;  /* 0x00000000fffff984 */ /* 0x000fe20000000800 */
[----:B------:R-:W-:Y:S01]  /*13270*/  @!PT LDS RZ, [RZ] ;  /* 0x00000000fffff984 */ /* 0x000fe20000000800 */
[----:B------:R0:W-:Y:S01]  /*13280*/  @!P3 LDGSTS.E.BYPASS.LTC128B.128 [R9+0x27400], desc[UR4][R2.64], !P4 ;  /* 0x274000000209bfae */ /* 0x0001e2000e101d44 */
[----:B------:R-:W-:-:S04]  /*13290*/  @!P3 SHF.R.U32.HI R8, RZ, 0x2, R8 ;  /* 0x00000002ff08b819 */ /* 0x000fc80000011608 */
[----:B------:R-:W-:Y:S02]  /*132a0*/  @!P3 ISETP.NE.U32.AND P4, PT, R8, RZ, PT ;  /* 0x000000ff0800b20c */ /* 0x000fe40003f85070 */
[----:B------:R-:W-:-:S03]  /*132b0*/  @!P3 LOP3.LUT R8, R5, 0x80, RZ, 0xc0, !PT ;  /* 0x000000800508b812 */ /* 0x000fc600078ec0ff */
[----:B------:R0:W-:Y:S01]  /*132c0*/  @!P3 LDGSTS.E.BYPASS.LTC128B.128 [R9+0x29400], desc[UR4][R2.64+0x80], !P6 ;  /* 0x294000800209bfae */ /* 0x0001e2000f101d44 */
[----:B------:R-:W-:-:S03]  /*132d0*/  @!P3 SHF.R.U32.HI R8, RZ, 0x3, R8 ;  /* 0x00000003ff08b819 */ /* 0x000fc60000011608 */
[----:B------:R0:W-:Y:S04]  /*132e0*/  @!P3 LDGSTS.E.BYPASS.LTC128B.128 [R9+0x2b400], desc[UR4][R2.64+0x100], !P2 ;  /* 0x2b4001000209bfae */ /* 0x0001e8000d101d44 */
[----:B------:R0:W-:Y:S04]  /*132f0*/  @!P3 LDGSTS.E.BYPASS.LTC128B.128 [R9+0x2d400], desc[UR4][R2.64+0x180], !P5 ;  /* 0x2d4001800209bfae */ /* 0x0001e8000e901d44 */
[----:B------:R0:W-:Y:S04]  /*13300*/  @!P3 LDGSTS.E.BYPASS.LTC128B.128 [R9+0x2f400], desc[UR4][R2.64+0x200], !P0 ;  /* 0x2f4002000209bfae */ /* 0x0001e8000c101d44 */
[----:B------:R0:W-:Y:S04]  /*13310*/  @!P3 LDGSTS.E.BYPASS.LTC128B.128 [R9+0x31400], desc[UR4][R2.64+0x280], !P1 ;  /* 0x314002800209bfae */ /* 0x0001e8000c901d44 */
[----:B------:R0:W-:Y:S01]  /*13320*/  @!P3 LDGSTS.E.BYPASS.LTC128B.128 [R9+0x33400], desc[UR4][R2.64+0x300], P4 ;  /* 0x334003000209bfae */ /* 0x0001e2000a101d44 */
[----:B------:R-:W-:Y:S01]  /*13330*/  @!P3 ISETP.NE.U32.AND P4, PT, R8, RZ, PT ;  /* 0x000000ff0800b20c */ /* 0x000fe20003f85070 */
[----:B------:R-:W-:-:S02]  /*13340*/  IMAD.MOV.U32 R13, RZ, RZ, R6 ;  /* 0x000000ffff0d7224 */ /* 0x000fc400078e0006 */
[----:B------:R-:W-:-:S10]  /*13350*/  IMAD.MOV.U32 R12, RZ, RZ, 0x3 ;  /* 0x00000003ff0c7424 */ /* 0x000fd400078e00ff */
[----:B------:R0:W-:Y:S02]  /*13360*/  @!P3 LDGSTS.E.BYPASS.LTC128B.128 [R9+0x35400], desc[UR4][R2.64+0x380], P4 ;  /* 0x354003800209bfae */ /* 0x0001e4000a101d44 */
[----:B0-----:R-:W-:Y:S05]  /*13370*/  WARPSYNC.COLLECTIVE R15, `(.L_x_3345) ;  /* 0x000000000f087348 */ /* 0x001fea0003c00000 */
[----:B------:R1:W2:Y:S02]  /*13380*/  SHFL.IDX P6, R14, R13, R12, R11 ;  /* 0x0000000c0d0e7389 */ /* 0x0002a400000c000b */
[----:B012---:R-:W-:Y:S01]  /*13390*/  ENDCOLLECTIVE ;  /* 0x000000000000791b */ /* 0x007fe20003800000 */
.L_x_3345:
[----:B------:R-:W-:Y:S02]  /*133a0*/  IMAD.MOV.U32 R13, RZ, RZ, R0 ;  /* 0x000000ffff0d7224 */ /* 0x000fe400078e0000 */
[----:B------:R-:W-:-:S07]  /*133b0*/  IMAD.MOV.U32 R6, RZ, RZ, R14 ;  /* 0x000000ffff067224 */ /* 0x000fce00078e000e */
[----:B------:R-:W-:Y:S05]  /*133c0*/  WARPSYNC.COLLECTIVE R15, `(.L_x_3346) ;  /* 0x000000000f087348 */ /* 0x000fea0003c00000 */
[----:B------:R0:W1:Y:S02]  /*133d0*/  SHFL.IDX P6, R14, R13, R12, R11 ;  /* 0x0000000c0d0e7389 */ /* 0x00006400000c000b */
[----:B01----:R-:W-:Y:S01]  /*133e0*/  ENDCOLLECTIVE ;  /* 0x000000000000791b */ /* 0x003fe20003800000 */
.L_x_3346:
[----:B------:R-:W-:Y:S05]  /*133f0*/  BRA `(.L_x_3347) ;  /* 0xffffffb800a07947 */ /* 0x000fea000383ffff */
.L_x_3236:
[----:B0-----:R-:W-:-:S04]  /*13400*/  IMAD.U32 R3, RZ, RZ, UR38 ;  /* 0x00000026ff037e24 */ /* 0x001fc8000f8e00ff */
[----:B------:R0:W3:Y:S03]  /*13410*/  SYNCS.PHASECHK.TRANS64.TRYWAIT P0, [R3+URZ+0x38820], R2 ;  /* 0x03882002030075a7 */ /* 0x0000e6000800017f */
[----:B---3--:R-:W-:Y:S05]  /*13420*/  @!P0 NANOSLEEP.SYNCS 0x989680 ;  /* 0x009896800000895d */ /* 0x008fea0003900000 */
[----:B------:R-:W3:Y:S02]  /*13430*/  @!P0 SYNCS.PHASECHK.TRANS64 P0, [R3+URZ+0x38820], R2 ;  /* 0x03882002030085a7 */ /* 0x000ee4000800007f */
[----:B---3--:R-:W-:Y:S05]  /*13440*/  @!P0 BRA `(.L_x_3236) ;  /* 0xfffffffc00ec8947 */ /* 0x008fea000383ffff */
[----:B------:R-:W-:Y:S05]  /*13450*/  BRA `(.L_x_3348) ;  /* 0xffffffbc00487947 */ /* 0x000fea000383ffff */
.L_x_3239:
[----:B0-----:R-:W-:-:S04]  /*13460*/  IMAD.U32 R3, RZ, RZ, UR38 ;  /* 0x00000026ff037e24 */ /* 0x001fc8000f8e00ff */
[----:B------:R0:W3:Y:S03]  /*13470*/  SYNCS.PHASECHK.TRANS64.TRYWAIT P0, [R3+URZ+0x38860], R2 ;  /* 0x03886002030075a7 */ /* 0x0000e6000800017f */
[----:B---3--:R-:W-:Y:S05]  /*13480*/  @!P0 NANOSLEEP.SYNCS 0x989680 ;  /* 0x009896800000895d */ /* 0x008fea0003900000 */
[----:B------:R-:W3:Y:S02]  /*13490*/  @!P0 SYNCS.PHASECHK.TRANS64 P0, [R3+URZ+0x38860], R2 ;  /* 0x03886002030085a7 */ /* 0x000ee4000800007f */
[----:B---3--:R-:W-:Y:S05]  /*134a0*/  @!P0 BRA `(.L_x_3239) ;  /* 0xfffffffc00ec8947 */ /* 0x008fea000383ffff */
[----:B------:R-:W-:Y:S05]  /*134b0*/  BRA `(.L_x_3349) ;  /* 0xffffffbc00547947 */ /* 0x000fea000383ffff */
.L_x_3255:
[----:B-1----:R-:W-:-:S04]  /*134c0*/  IMAD.U32 R3, RZ, RZ, UR38 ;  /* 0x00000026ff037e24 */ /* 0x002fc8000f8e00ff */
[----:B------:R1:W3:Y:S03]  /*134d0*/  SYNCS.PHASECHK.TRANS64.TRYWAIT P0, [R3+URZ+0x38848], R2 ;  /* 0x03884802030075a7 */ /* 0x0002e6000800017f */
[----:B---3--:R-:W-:Y:S05]  /*134e0*/  @!P0 NANOSLEEP.SYNCS 0x989680 ;  /* 0x009896800000895d */ /* 0x008fea0003900000 */
[----:B------:R-:W3:Y:S02]  /*134f0*/  @!P0 SYNCS.PHASECHK.TRANS64 P0, [R3+URZ+0x38848], R2 ;  /* 0x03884802030085a7 */ /* 0x000ee4000800007f */
[----:B---3--:R-:W-:Y:S05]  /*13500*/  @!P0 BRA `(.L_x_3255) ;  /* 0xfffffffc00ec8947 */ /* 0x008fea000383ffff */
[----:B------:R-:W-:Y:S05]  /*13510*/  BRA `(.L_x_3350) ;  /* 0xffffffc800207947 */ /* 0x000fea000383ffff */
.L_x_3260:
[----:B01----:R-:W-:-:S04]  /*13520*/  IMAD.U32 R3, RZ, RZ, UR38 ;  /* 0x00000026ff037e24 */ /* 0x003fc8000f8e00ff */
[----:B------:R0:W1:Y:S03]  /*13530*/  SYNCS.PHASECHK.TRANS64.TRYWAIT P0, [R3+URZ+0x38868], R2 ;  /* 0x03886802030075a7 */ /* 0x000066000800017f */
[----:B-1----:R-:W-:Y:S05]  /*13540*/  @!P0 NANOSLEEP.SYNCS 0x989680 ;  /* 0x009896800000895d */ /* 0x002fea0003900000 */
[----:B------:R-:W1:Y:S02]  /*13550*/  @!P0 SYNCS.PHASECHK.TRANS64 P0, [R3+URZ+0x38868], R2 ;  /* 0x03886802030085a7 */ /* 0x000e64000800007f */
[----:B-1----:R-:W-:Y:S05]  /*13560*/  @!P0 BRA `(.L_x_3260) ;  /* 0xfffffffc00ec8947 */ /* 0x002fea000383ffff */
[----:B------:R-:W-:Y:S05]  /*13570*/  BRA `(.L_x_3351) ;  /* 0xffffffc800807947 */ /* 0x000fea000383ffff */
.L_x_3275:
[----:B-1----:R-:W-:-:S04]  /*13580*/  IMAD.U32 R3, RZ, RZ, UR38 ;  /* 0x00000026ff037e24 */ /* 0x002fc8000f8e00ff */
[----:B------:R1:W3:Y:S03]  /*13590*/  SYNCS.PHASECHK.TRANS64.TRYWAIT P0, [R3+URZ+0x38840], R2 ;  /* 0x03884002030075a7 */ /* 0x0002e6000800017f */
[----:B---3--:R-:W-:Y:S05]  /*135a0*/  @!P0 NANOSLEEP.SYNCS 0x989680 ;  /* 0x009896800000895d */ /* 0x008fea0003900000 */
[----:B------:R-:W3:Y:S02]  /*135b0*/  @!P0 SYNCS.PHASECHK.TRANS64 P0, [R3+URZ+0x38840], R2 ;  /* 0x03884002030085a7 */ /* 0x000ee4000800007f */
[----:B---3--:R-:W-:Y:S05]  /*135c0*/  @!P0 BRA `(.L_x_3275) ;  /* 0xfffffffc00ec8947 */ /* 0x008fea000383ffff */
[----:B------:R-:W-:Y:S05]  /*135d0*/  BRA `(.L_x_3352) ;  /* 0xffffffd000d07947 */ /* 0x000fea000383ffff */
.L_x_3280:
[----:B01----:R-:W-:-:S04]  /*135e0*/  IMAD.U32 R3, RZ, RZ, UR38 ;  /* 0x00000026ff037e24 */ /* 0x003fc8000f8e00ff */
[----:B------:R0:W1:Y:S03]  /*135f0*/  SYNCS.PHASECHK.TRANS64.TRYWAIT P0, [R3+URZ+0x38860], R2 ;  /* 0x03886002030075a7 */ /* 0x000066000800017f */
[----:B-1----:R-:W-:Y:S05]  /*13600*/  @!P0 NANOSLEEP.SYNCS 0x989680 ;  /* 0x009896800000895d */ /* 0x002fea0003900000 */
[----:B------:R-:W1:Y:S02]  /*13610*/  @!P0 SYNCS.PHASECHK.TRANS64 P0, [R3+URZ+0x38860], R2 ;  /* 0x03886002030085a7 */ /* 0x000e64000800007f */
[----:B-1----:R-:W-:Y:S05]  /*13620*/  @!P0 BRA `(.L_x_3280) ;  /* 0xfffffffc00ec8947 */ /* 0x002fea000383ffff */
[----:B------:R-:W-:Y:S05]  /*13630*/  BRA `(.L_x_3353) ;  /* 0xffffffd400347947 */ /* 0x000fea000383ffff */
.L_x_3296:
[----:B-1----:R-:W-:-:S04]  /*13640*/  IMAD.U32 R3, RZ, RZ, UR38 ;  /* 0x00000026ff037e24 */ /* 0x002fc8000f8e00ff */
[----:B------:R1:W3:Y:S03]  /*13650*/  SYNCS.PHASECHK.TRANS64.TRYWAIT P0, [R3+URZ+0x38848], R2 ;  /* 0x03884802030075a7 */ /* 0x0002e6000800017f */
[----:B---3--:R-:W-:Y:S05]  /*13660*/  @!P0 NANOSLEEP.SYNCS 0x989680 ;  /* 0x009896800000895d */ /* 0x008fea0003900000 */
[----:B------:R-:W3:Y:S02]  /*13670*/  @!P0 SYNCS.PHASECHK.TRANS64 P0, [R3+URZ+0x38848], R2 ;  /* 0x03884802030085a7 */ /* 0x000ee4000800007f */
[----:B---3--:R-:W-:Y:S05]  /*13680*/  @!P0 BRA `(.L_x_3296) ;  /* 0xfffffffc00ec8947 */ /* 0x008fea000383ffff */
[----:B------:R-:W-:Y:S05]  /*13690*/  BRA `(.L_x_3354) ;  /* 0xffffffdc008c7947 */ /* 0x000fea000383ffff */
.L_x_3301:
[----:B-1----:R-:W-:-:S04]  /*136a0*/  IMAD.U32 R3, RZ, RZ, UR38 ;  /* 0x00000026ff037e24 */ /* 0x002fc8000f8e00ff */
[----:B------:R1:W3:Y:S03]  /*136b0*/  SYNCS.PHASECHK.TRANS64.TRYWAIT P0, [R3+URZ+0x38868], R2 ;  /* 0x03886802030075a7 */ /* 0x0002e6000800017f */
[----:B---3--:R-:W-:Y:S05]  /*136c0*/  @!P0 NANOSLEEP.SYNCS 0x989680 ;  /* 0x009896800000895d */ /* 0x008fea0003900000 */
[----:B------:R-:W3:Y:S02]  /*136d0*/  @!P0 SYNCS.PHASECHK.TRANS64 P0, [R3+URZ+0x38868], R2 ;  /* 0x03886802030085a7 */ /* 0x000ee4000800007f */
[----:B---3--:R-:W-:Y:S05]  /*136e0*/  @!P0 BRA `(.L_x_3301) ;  /* 0xfffffffc00ec8947 */ /* 0x008fea000383ffff */
[----:B------:R-:W-:Y:S05]  /*136f0*/  BRA `(.L_x_3355) ;  /* 0xffffffdc00f07947 */ /* 0x000fea000383ffff */
.L_x_3312:
[----:B-1----:R1:W3:Y:S02]  /*13700*/  SYNCS.PHASECHK.TRANS64.TRYWAIT P0, [R2+URZ+0x38820], R9 ;  /* 0x03882009020075a7 */ /* 0x0022e4000800017f */
[----:B---3--:R-:W-:Y:S05]  /*13710*/  @!P0 NANOSLEEP.SYNCS 0x989680 ;  /* 0x009896800000895d */ /* 0x008fea0003900000 */
[----:B------:R-:W3:Y:S02]  /*13720*/  @!P0 SYNCS.PHASECHK.TRANS64 P0, [R2+URZ+0x38820], R9 ;  /* 0x03882009020085a7 */ /* 0x000ee4000800007f */
[----:B---3--:R-:W-:Y:S05]  /*13730*/  @!P0 BRA `(.L_x_3312) ;  /* 0xfffffffc00f08947 */ /* 0x008fea000383ffff */
[----:B------:R-:W-:Y:S05]  /*13740*/  BRA `(.L_x_3356) ;  /* 0xffffffe400e07947 */ /* 0x000fea000383ffff */
.L_x_3313:
[----:B------:R-:W3:Y:S01]  /*13750*/  S2R R3, SR_TID.X ;  /* 0x0000000000037919 */ /* 0x000ee20000002100 */
[----:B------:R-:W-:Y:S01]  /*13760*/  BSSY B0, `(.L_x_3357) ;  /* 0x000000a000007945 */ /* 0x000fe20003800000 */
[----:B------:R-:W-:Y:S02]  /*13770*/  IMAD.MOV.U32 R12, RZ, RZ, RZ ;  /* 0x000000ffff0c7224 */ /* 0x000fe400078e00ff */
[----:B------:R-:W-:Y:S02]  /*13780*/  IMAD.MOV.U32 R11, RZ, RZ, 0x1f ;  /* 0x0000001fff0b7424 */ /* 0x000fe400078e00ff */
[----:B------:R-:W-:Y:S01]  /*13790*/  IMAD.MOV.U32 R15, RZ, RZ, -0x1 ;  /* 0xffffffffff0f7424 */ /* 0x000fe200078e00ff */
[----:B---3--:R-:W-:-:S04]  /*137a0*/  SHF.R.U32.HI R3, RZ, 0x5, R3 ;  /* 0x00000005ff037819 */ /* 0x008fc80000011603 */
[----:B------:R-:W-:-:S05]  /*137b0*/  LOP3.LUT R3, R3, 0x3, RZ, 0xc0, !PT ;  /* 0x0000000303037812 */ /* 0x000fca00078ec0ff */
[----:B------:R-:W-:-:S07]  /*137c0*/  IMAD.MOV.U32 R13, RZ, RZ, R3 ;  /* 0x000000ffff0d7224 */ /* 0x000fce00078e0003 */
[----:B012---:R-:W-:Y:S05]  /*137d0*/  WARPSYNC.COLLECTIVE R15, `(.L_x_3358) ;  /* 0x000000000f087348 */ /* 0x007fea0003c00000 */
[----:B--2---:R2:W3:Y:S02]  /*137e0*/  SHFL.IDX P6, R14, R13, R12, R11 ;  /* 0x0000000c0d0e7389 */ /* 0x0044e400000c000b */
[----:B0123--:R-:W-:Y:S01]  /*137f0*/  ENDCOLLECTIVE ;  /* 0x000000000000791b */ /* 0x00ffe20003800000 */
.L_x_3358:
[----:B------:R-:W-:Y:S05]  /*13800*/  BSYNC B0 ;  /* 0x0000000000007941 */ /* 0x000fea0003800000 */
.L_x_3357:
[----:B------:R-:W-:Y:S05]  /*13810*/  BRA `(.L_x_3359) ;  /* 0xffffffe400c47947 */ /* 0x000fea000383ffff */
.L_x_3314:
[----:B------:R-:W-:Y:S01]  /*13820*/  BSSY B0, `(.L_x_3360) ;  /* 0x0000006000007945 */ /* 0x000fe20003800000 */
[----:B------:R-:W-:-:S07]  /*13830*/  IMAD.MOV.U32 R15, RZ, RZ, -0x1 ;  /* 0xffffffffff0f7424 */ /* 0x000fce00078e00ff */
[----:B012---:R-:W-:Y:S05]  /*13840*/  WARPSYNC.COLLECTIVE R15, `(.L_x_3361) ;  /* 0x000000000f0c7348 */ /* 0x007fea0003c00000 */
[----:B------:R-:W-:Y:S02]  /*13850*/  ELECT P6, UR62, PT ;  /* 0x00000000003e782f */ /* 0x000fe400038c0000 */
[----:B------:R-:W-:Y:S01]  /*13860*/  MOV R14, UR62 ;  /* 0x0000003e000e7c02 */ /* 0x000fe20008000f00 */
[----:B012---:R-:W-:Y:S10]  /*13870*/  ENDCOLLECTIVE ;  /* 0x000000000000791b */ /* 0x007ff40003800000 */
.L_x_3361:
[----:B------:R-:W-:Y:S05]  /*13880*/  BSYNC B0 ;  /* 0x0000000000007941 */ /* 0x000fea0003800000 */
.L_x_3360:
[----:B------:R-:W-:Y:S05]  /*13890*/  BRA `(.L_x_3362) ;  /* 0xffffffe400b87947 */ /* 0x000fea000383ffff */
.L_x_3316:
[----:B--2---:R2:W3:Y:S02]  /*138a0*/  SYNCS.PHASECHK.TRANS64.TRYWAIT P0, [R7+URZ], R4 ;  /* 0x00000004070075a7 */ /* 0x0044e4000800017f */
[----:B---3--:R-:W-:Y:S05]  /*138b0*/  @!P0 NANOSLEEP.SYNCS 0x989680 ;  /* 0x009896800000895d */ /* 0x008fea0003900000 */
[----:B------:R-:W3:Y:S02]  /*138c0*/  @!P0 SYNCS.PHASECHK.TRANS64 P0, [R7+URZ], R4 ;  /* 0x00000004070085a7 */ /* 0x000ee4000800007f */
[----:B---3--:R-:W-:Y:S05]  /*138d0*/  @!P0 BRA `(.L_x_3316) ;  /* 0xfffffffc00f08947 */ /* 0x008fea000383ffff */
[----:B------:R-:W-:Y:S05]  /*138e0*/  BRA `(.L_x_3363) ;  /* 0xffffffe400f47947 */ /* 0x000fea000383ffff */
.L_x_3317:
[----:B---3--:R3:W4:Y:S02]  /*138f0*/  SYNCS.PHASECHK.TRANS64.TRYWAIT P0, [R5+URZ], R0 ;  /* 0x00000000050075a7 */ /* 0x008724000800017f */
[----:B----4-:R-:W-:Y:S05]  /*13900*/  @!P0 NANOSLEEP.SYNCS 0x989680 ;  /* 0x009896800000895d */ /* 0x010fea0003900000 */
[----:B------:R-:W4:Y:S02]  /*13910*/  @!P0 SYNCS.PHASECHK.TRANS64 P0, [R5+URZ], R0 ;  /* 0x00000000050085a7 */ /* 0x000f24000800007f */
[----:B----4-:R-:W-:Y:S05]  /*13920*/  @!P0 BRA `(.L_x_3317) ;  /* 0xfffffffc00f08947 */ /* 0x010fea000383ffff */
[----:B------:R-:W-:Y:S05]  /*13930*/  BRA `(.L_x_3364) ;  /* 0xffffffe400e87947 */ /* 0x000fea000383ffff */
.L_x_3319:
[----:B-1----:R1:W3:Y:S02]  /*13940*/  SYNCS.PHASECHK.TRANS64.TRYWAIT P0, [R5+URZ], R4 ;  /* 0x00000004050075a7 */ /* 0x0022e4000800017f */
[----:B---3--:R-:W-:Y:S05]  /*13950*/  @!P0 NANOSLEEP.SYNCS 0x989680 ;  /* 0x009896800000895d */ /* 0x008fea0003900000 */
[----:B------:R-:W3:Y:S02]  /*13960*/  @!P0 SYNCS.PHASECHK.TRANS64 P0, [R5+URZ], R4 ;  /* 0x00000004050085a7 */ /* 0x000ee4000800007f */
[----:B---3--:R-:W-:Y:S05]  /*13970*/  @!P0 BRA `(.L_x_3319) ;  /* 0xfffffffc00f08947 */ /* 0x008fea000383ffff */
[----:B------:R-:W-:Y:S05]  /*13980*/  BRA `(.L_x_3365) ;  /* 0xffffffe400ec7947 */ /* 0x000fea000383ffff */
.L_x_3366:
        /* <DEDUP_REMOVED lines=15> */
.L_x_15168:


//--------------------- .text._ZN7cutlass13device_kernelIN5flash11enable_sm90INS1_16FlashAttnFwdSm90INS1_25CollectiveMainloopFwdSm90ILi2EN4cute5tupleIJNS5_1CILi1EEES8_S8_EEENS6_IJNS7_ILi64EEESA_SA_EEELi512ENS_10bfloat16_tEfNS_4arch4Sm90ELb0ELb0ELb1ELb1ELb0ELb0ELb0ELb0ELb0ELb1ELb1ELb0EEENS1_21CollectiveEpilogueFwdINS6_IJSA_NS7_ILi512EEESA_EEES9_SC_SE_Li256ELb1ELb1ELb1ELb0EEENS1_36VarlenDynamicPersistentTileSchedulerILi64ELi64ELi256ELi128ELb1ELb1ELb1ELb0ELb1ELb1EEEEEEEEEvNT_6ParamsE --------------------------
	.section	.text._ZN7cutlass13device_kernelIN5flash11enable_sm90INS1_16FlashAttnFwdSm90INS1_25CollectiveMainloopFwdSm90ILi2EN4cute5tupleIJNS5_1CILi1EEES8_S8_EEENS6_IJNS7_ILi64EEESA_SA_EEELi512ENS_10bfloat16_tEfNS_4arch4Sm90ELb0ELb0ELb1ELb1ELb0ELb0ELb0ELb0ELb0ELb1ELb1ELb0EEENS1_21CollectiveEpilogueFwdINS6_IJSA_NS7_ILi512EEESA_EEES9_SC_SE_Li256ELb1ELb1ELb1ELb0EEENS1_36VarlenDynamicPersistentTileSchedulerILi64ELi64ELi256ELi128ELb1ELb1ELb1ELb0ELb1ELb1EEEEEEEEEvNT_6ParamsE,"ax",@progbits
	.align	128
.text._ZN7cutlass13device_kernelIN5flash11enable_sm90INS1_16FlashAttnFwdSm90INS1_25CollectiveMainloopFwdSm90ILi2EN4cute5tupleIJNS5_1CILi1EEES8_S8_EEENS6_IJNS7_ILi64EEESA_SA_EEELi512ENS_10bfloat16_tEfNS_4arch4Sm90ELb0ELb0ELb1ELb1ELb0ELb0ELb0ELb0ELb0ELb1ELb1ELb0EEENS1_21CollectiveEpilogueFwdINS6_IJSA_NS7_ILi512EEESA_EEES9_SC_SE_Li256ELb1ELb1ELb1ELb0EEENS1_36VarlenDynamicPersistentTileSchedulerILi64ELi64ELi256ELi128ELb1ELb1ELb1ELb0ELb1ELb1EEEEEEEEEvNT_6ParamsE:
        .type           _ZN7cutlass13device_kernelIN5flash11enable_sm90INS1_16FlashAttnFwdSm90INS1_25CollectiveMainloopFwdSm90ILi2EN4cute5tupleIJNS5_1CILi1EEES8_S8_EEENS6_IJNS7_ILi64EEESA_SA_EEELi512ENS_10bfloat16_tEfNS_4arch4Sm90ELb0ELb0ELb1ELb1ELb0ELb0ELb0ELb0ELb0ELb1ELb1ELb0EEENS1_21CollectiveEpilogueFwdINS6_IJSA_NS7_ILi512EEESA_EEES9_SC_SE_Li256ELb1ELb1ELb1ELb0EEENS1_36VarlenDynamicPersistentTileSchedulerILi64ELi64ELi256ELi128ELb1ELb1ELb1ELb0ELb1ELb1EEEEEEEEEvNT_6ParamsE,@function
        .size           _ZN7cutlass13device_kernelIN5flash11enable_sm90INS1_16FlashAttnFwdSm90INS1_25CollectiveMainloopFwdSm90ILi2EN4cute5tupleIJNS5_1CILi1EEES8_S8_EEENS6_IJNS7_ILi64EEESA_SA_EEELi512ENS_10bfloat16_tEfNS_4arch4Sm90ELb0ELb0ELb1ELb1ELb0ELb0ELb0ELb0ELb0ELb1ELb1ELb0EEENS1_21CollectiveEpilogueFwdINS6_IJSA_NS7_ILi512EEESA_EEES9_SC_SE_Li256ELb1ELb1ELb1ELb0EEENS1_36VarlenDynamicPersistentTileSchedulerILi64ELi64ELi256ELi128ELb1ELb1ELb1ELb0ELb1ELb1EEEEEEEEEvNT_6ParamsE,(.L_x_15169 - _ZN7cutlass13device_kernelIN5flash11enable_sm90INS1_16FlashAttnFwdSm90INS1_25CollectiveMainloopFwdSm90ILi2EN4cute5tupleIJNS5_1CILi1EEES8_S8_EEENS6_IJNS7_ILi64EEESA_SA_EEELi512ENS_10bfloat16_tEfNS_4arch4Sm90ELb0ELb0ELb1ELb1ELb0ELb0ELb0ELb0ELb0ELb1ELb1ELb0EEENS1_21CollectiveEpilogueFwdINS6_IJSA_NS7_ILi512EEESA_EEES9_SC_SE_Li256ELb1ELb1ELb1ELb0EEENS1_36VarlenDynamicPersistentTileSchedulerILi64ELi64ELi256ELi128ELb1ELb1ELb1ELb0ELb1ELb1EEEEEEEEEvNT_6ParamsE)
        .other          _ZN7cutlass13device_kernelIN5flash11enable_sm90INS1_16FlashAttnFwdSm90INS1_25CollectiveMainloopFwdSm90ILi2EN4cute5tupleIJNS5_1CILi1EEES8_S8_EEENS6_IJNS7_ILi64EEESA_SA_EEELi512ENS_10bfloat16_tEfNS_4arch4Sm90ELb0ELb0ELb1ELb1ELb0ELb0ELb0ELb0ELb0ELb1ELb1ELb0EEENS1_21CollectiveEpilogueFwdINS6_IJSA_NS7_ILi512EEESA_EEES9_SC_SE_Li256ELb1ELb1ELb1ELb0EEENS1_36VarlenDynamicPersistentTileSchedulerILi64ELi64ELi256ELi128ELb1ELb1ELb1ELb0ELb1ELb1EEEEEEEEEvNT_6ParamsE,@"STO_CUDA_ENTRY STV_DEFAULT"
_ZN7cutlass13device_kernelIN5flash11enable_sm90INS1_16FlashAttnFwdSm90INS1_25CollectiveMainloopFwdSm90ILi2EN4cute5tupleIJNS5_1CILi1EEES8_S8_EEENS6_IJNS7_ILi64EEESA_SA_EEELi512ENS_10bfloat16_tEfNS_4arch4Sm90ELb0ELb0ELb1ELb1ELb0ELb0ELb0ELb0ELb0ELb1ELb1ELb0EEENS1_21CollectiveEpilogueFwdINS6_IJSA_NS7_ILi512EEESA_EEES9_SC_SE_Li256ELb1ELb1ELb1ELb0EEENS1_36VarlenDynamicPersistentTileSchedulerILi64ELi64ELi256ELi128ELb1ELb1ELb1ELb0ELb1ELb1EEEEEEEEEvNT_6ParamsE:
        /* <DEDUP_REMOVED lines=18> */
.L_x_3368:
[----:B------:R-:W-:Y:S05]  /*0120*/  BSYNC B0 ;  /* 0x0000000000007941 */ /* 0x000fea0003800000 */
.L_x_3367:
        /* <DEDUP_REMOVED lines=35> */
[----:B------:R3:W0:Y:S02]  /*0360*/  SYNCS.EXCH.64 URZ, [UR6+0x28c48], UR4 ;  /* 0x028c4804063f75b2 */ /* 0x0006240008000100 */
[----:B---3--:R-:W-:Y:S01]  /*0370*/  NOP ;  /* 0x0000000000007918 */ /* 0x008fe20000000000 */
.L_x_3369:
        /* <DEDUP_REMOVED lines=22> */
.L_x_3370:
        /* <DEDUP_REMOVED lines=18> */
.L_x_3371:
        /* <DEDUP_REMOVED lines=22> */
.L_x_3372:
        /* <DEDUP_REMOVED lines=22> */
.L_x_3373:
[----:B------:R-:W-:Y:S01]  /*08c0*/  PLOP3.LUT P0, PT, PT, PT, UP0, 0x80, 0x0 ;  /* 0x000000000000781c */ /* 0x000fe20003f0f008 */
[----:B------:R-:W-:Y:S01]  /*08d0*/  UMOV UR36, 0x1 ;  /* 0x0000000100247882 */ /* 0x000fe20000000000 */
[----:B------:R-:W-:Y:S01]  /*08e0*/  NOP ;  /* 0x0000000000007918 */ /* 0x000fe20000000000 */
[----:B------:R-:W-:Y:S01]  /*08f0*/  USEL UR36, UR36, 0x2, !UP0 ;  /* 0x0000000224247887 */ /* 0x000fe2000c000000 */
[----:B------:R-:W-:Y:S01]  /*0900*/  ULDC.64 UR40, c[0x0][0x208] ;  /* 0x0000820000287ab9 */ /* 0x000fe20000000a00 */
[----:B012-4-:R-:W-:Y:S08]  /*0910*/  BAR.SYNC.DEFER_BLOCKING 0x0 ;  /* 0x0000000000007b1d */ /* 0x017ff00000010000 */
[----:B------:R-:W-:Y:S05]  /*0920*/  @!P0 BRA `(.L_x_3374) ;  /* 0x000000c0008c8947 */ /* 0x000fea0003800000 */
.L_x_3375:
[----:B------:R-:W-:-:S08]  /*0930*/  NOP ;  /* 0x0000000000007918 */ /* 0x000fd00000000000 */
[----:B------:R-:W0:Y:S02]  /*0940*/  USETMAXREG.TRY_ALLOC.CTAPOOL UP0, 0xf0 ;  /* 0x000000f0000079c8 */ /* 0x000e240008000600 */
[----:B0-----:R-:W-:-:S13]  /*0950*/  PLOP3.LUT P0, PT, PT, PT, UP0, 0x80, 0x0 ;  /* 0x000000000000781c */ /* 0x001fda0003f0f008 */
[----:B------:R-:W-:Y:S05]  /*0960*/  @!P0 BRA `(.L_x_3375) ;  /* 0xfffffffc00f08947 */ /* 0x000fea000383ffff */
[----:B------:R-:W-:Y:S01]  /*0970*/  LOP3.LUT R0, R6, 0xffffff80, RZ, 0xc0, !PT ;  /* 0xffffff8006007812 */ /* 0x000fe200078ec0ff */
[----:B------:R-:W0:Y:S01]  /*0980*/  S2UR UR4, SR_CgaCtaId ;  /* 0x00000000000479c3 */ /* 0x000e220000008800 */
[----:B------:R-:W-:Y:S02]  /*0990*/  UMOV UR38, 0x400 ;  /* 0x0000040000267882 */ /* 0x000fe40000000000 */
[----:B------:R-:W-:-:S13]  /*09a0*/  ISETP.NE.AND P0, PT, R0, 0x80, PT ;  /* 0x000000800000780c */ /* 0x000fda0003f05270 */
[----:B------:R-:W-:Y:S06]  /*09b0*/  @!P0 BAR.ARV 0x8, 0x100 ;  /* 0x0204000000008b1d */ /* 0x000fec0000002000 */
[----:B------:R-:W-:Y:S01]  /*09c0*/  ISETP.GE.U32.AND P0, PT, R6, 0x100, PT ;  /* 0x000001000600780c */ /* 0x000fe20003f06070 */
[----:B0-----:R-:W-:-:S03]  /*09d0*/  ULEA UR38, UR4, UR38, 0x18 ;  /* 0x0000002604267291 */ /* 0x001fc6000f8ec03f */
[----:B------:R-:W-:-:S09]  /*09e0*/  ULDC UR4, c[0x0][0xc3c] ;  /* 0x00030f0000047ab9 */ /* 0x000fd20000000800 */
[----:B------:R-:W-:Y:S08]  /*09f0*/  @P0 BAR.ARV 0xf, 0x100 ;  /* 0x03c4000000000b1d */ /* 0x000ff00000002000 */
[----:B------:R-:W-:Y:S06]  /*0a00*/  BAR.SYNC.DEFER_BLOCKING 0x5, 0x180 ;  /* 0x0146000000007b1d */ /* 0x000fec0000010000 */
[----:B------:R-:W0:Y:S02]  /*0a10*/  LDS.128 R8, [UR38+0x28cd0] ;  /* 0x028cd026ff087984 */ /* 0x000e240008000c00 */
[----:B------:R-:W-:Y:S06]  /*0a20*/  BAR.ARV 0x4, 0x180 ;  /* 0x0106000000007b1d */ /* 0x000fec0000002000 */
[----:B0-----:R-:W-:-:S13]  /*0a30*/  ISETP.GE.AND P0, PT, R11, UR4, PT ;  /* 0x000000040b007c0c */ /* 0x001fda000bf06270 */
[----:B------:R-:W-:Y:S05]  /*0a40*/  @P0 EXIT ;  /* 0x000000000000094d */ /* 0x000fea0003800000 */
[----:B------:R-:W-:Y:S01]  /*0a50*/  VIADD R6, R6, 0xffffff80 ;  /* 0xffffff8006067836 */ /* 0x000fe20000000000 */
[----:B------:R-:W-:Y:S01]  /*0a60*/  R2UR UR5, R9 ;  /* 0x00000000090572ca */ /* 0x000fe200000e0000 */
[----:B------:R-:W-:Y:S01]  /*0a70*/  IMAD.MOV.U32 R22, RZ, RZ, 0x20 ;  /* 0x00000020ff167424 */ /* 0x000fe200078e00ff */
[----:B------:R-:W-:Y:S01]  /*0a80*/  R2UR UR7, R11 ;  /* 0x000000000b0772ca */ /* 0x000fe200000e0000 */
[----:B------:R-:W-:Y:S01]  /*0a90*/  ULOP3.LUT UR49, UR36, 0x1, URZ, 0xfc, !UPT ;  /* 0x0000000124317892 */ /* 0x000fe2000f8efc3f */
[----:B------:R-:W-:Y:S01]  /*0aa0*/  SHF.R.S32.HI R3, RZ, 0x1f, R6 ;  /* 0x0000001fff037819 */ /* 0x000fe20000011406 */
[----:B------:R-:W-:Y:S01]  /*0ab0*/  UMOV UR48, URZ ;  /* 0x0000003f00307c82 */ /* 0x000fe20008000000 */
[----:B------:R-:W-:Y:S01]  /*0ac0*/  R2UR UR6, R10 ;  /* 0x000000000a0672ca */ /* 0x000fe200000e0000 */
[----:B------:R-:W-:Y:S01]  /*0ad0*/  UMOV UR47, URZ ;  /* 0x0000003f002f7c82 */ /* 0x000fe20008000000 */
[CC--:B------:R-:W-:Y:S01]  /*0ae0*/  LEA.HI R0, R3.reuse, R6.reuse, RZ, 0x4 ;  /* 0x0000000603007211 */ /* 0x0c0fe200078f20ff */
[----:B------:R-:W-:Y:S01]  /*0af0*/  UMOV UR37, URZ ;  /* 0x0000003f00257c82 */ /* 0x000fe20008000000 */
[----:B------:R-:W-:-:S02]  /*0b00*/  LEA.HI R2, R3, R6, RZ, 0x5 ;  /* 0x0000000603027211 */ /* 0x000fc400078f28ff */
[CC--:B------:R-:W-:Y:S02]  /*0b10*/  LEA.HI R5, R3.reuse, R6.reuse, RZ, 0x7 ;  /* 0x0000000603057211 */ /* 0x0c0fe400078f38ff */
[CC--:B------:R-:W-:Y:S02]  /*0b20*/  LEA.HI R4, R3.reuse, R6.reuse, RZ, 0x3 ;  /* 0x0000000603047211 */ /* 0x0c0fe400078f18ff */
[----:B------:R-:W-:Y:S02]  /*0b30*/  LEA.HI R3, R3, R6, RZ, 0x2 ;  /* 0x0000000603037211 */ /* 0x000fe400078f10ff */
[----:B------:R-:W-:Y:S02]  /*0b40*/  SHF.R.S32.HI R9, RZ, 0x4, R0 ;  /* 0x00000004ff097819 */ /* 0x000fe40000011400 */
[----:B------:R-:W-:Y:S02]  /*0b50*/  SHF.R.S32.HI R11, RZ, 0x5, R2 ;  /* 0x00000005ff0b7819 */ /* 0x000fe40000011402 */
[----:B------:R-:W-:-:S02]  /*0b60*/  LOP3.LUT R7, R0, 0xfffffff0, RZ, 0xc0, !PT ;  /* 0xfffffff000077812 */ /* 0x000fc400078ec0ff */
[----:B------:R-:W-:Y:S02]  /*0b70*/  SHF.R.S32.HI R2, RZ, 0x1f, R2 ;  /* 0x0000001fff027819 */ /* 0x000fe40000011402 */
[----:B------:R-:W-:Y:S01]  /*0b80*/  LOP3.LUT R15, R3, 0xfffffffc, RZ, 0xc0, !PT ;  /* 0xfffffffc030f7812 */ /* 0x000fe200078ec0ff */
[----:B------:R-:W-:Y:S01]  /*0b90*/  IMAD.IADD R7, R6, 0x1, -R7 ;  /* 0x0000000106077824 */ /* 0x000fe200078e0a07 */
[----:B------:R-:W-:Y:S02]  /*0ba0*/  LOP3.LUT R3, R5, 0xffffff80, RZ, 0xc0, !PT ;  /* 0xffffff8005037812 */ /* 0x000fe400078ec0ff */
[----:B------:R-:W-:Y:S01]  /*0bb0*/  LEA.HI R0, R0, R9, RZ, 0x1 ;  /* 0x0000000900007211 */ /* 0x000fe200078f08ff */
[----:B------:R-:W-:Y:S01]  /*0bc0*/  IMAD.IADD R15, R6, 0x1, -R15 ;  /* 0x00000001060f7824 */ /* 0x000fe200078e0a0f */
[----:B------:R-:W-:Y:S01]  /*0bd0*/  LEA.HI R2, R2, R11, RZ, 0x2 ;  /* 0x0000000b02027211 */ /* 0x000fe200078f10ff */
[----:B------:R-:W-:Y:S01]  /*0be0*/  IMAD.IADD R3, R6, 0x1, -R3 ;  /* 0x0000000106037824 */ /* 0x000fe200078e0a03 */
[----:B------:R-:W-:-:S02]  /*0bf0*/  LOP3.LUT R0, R0, 0x1ffffffe, RZ, 0xc0, !PT ;  /* 0x1ffffffe00007812 */ /* 0x000fc400078ec0ff */
[----:B------:R-:W-:Y:S02]  /*0c00*/  LOP3.LUT R13, R4, 0xfffffff8, RZ, 0xc0, !PT ;  /* 0xfffffff8040d7812 */ /* 0x000fe400078ec0ff */
[----:B------:R-:W-:Y:S01]  /*0c10*/  LOP3.LUT R4, R2, 0x3ffffc, RZ, 0xc0, !PT ;  /* 0x003ffffc02047812 */ /* 0x000fe200078ec0ff */
[----:B------:R-:W-:Y:S01]  /*0c20*/  IMAD.IADD R9, R9, 0x1, -R0 ;  /* 0x0000000109097824 */ /* 0x000fe200078e0a00 */
[----:B------:R-:W-:Y:S01]  /*0c30*/  SHF.R.S32.HI R220, RZ, 0x7, R5 ;  /* 0x00000007ffdc7819 */ /* 0x000fe20000011405 */
[----:B------:R-:W-:Y:S01]  /*0c40*/  IMAD.IADD R13, R6, 0x1, -R13 ;  /* 0x00000001060d7824 */ /* 0x000fe200078e0a0d */
[----:B------:R-:W-:Y:S01]  /*0c50*/  SHF.R.S32.HI R2, RZ, 0x1f, R7 ;  /* 0x0000001fff027819 */ /* 0x000fe20000011407 */
[----:B------:R-:W-:Y:S01]  /*0c60*/  IMAD.IADD R8, R11, 0x1, -R4 ;  /* 0x000000010b087824 */ /* 0x000fe200078e0a04 */
[----:B------:R-:W-:Y:S01]  /*0c70*/  SHF.R.S32.HI R0, RZ, 0x1f, R3 ;  /* 0x0000001fff007819 */ /* 0x000fe20000011403 */
[----:B------:R-:W-:Y:S01]  /*0c80*/  IMAD R17, R220, 0x100, R7 ;  /* 0x00000100dc117824 */ /* 0x000fe200078e0207 */
[----:B------:R-:W-:Y:S01]  /*0c90*/  LEA.HI R6, R2, R7, RZ, 0x3 ;  /* 0x0000000702067211 */ /* 0x000fe200078f18ff */
[----:B------:R-:W-:Y:S01]  /*0ca0*/  IMAD.SHL.U32 R9, R9, 0x8, RZ ;  /* 0x0000000809097824 */ /* 0x000fe200078e00ff */
[----:B------:R-:W-:Y:S01]  /*0cb0*/  LEA.HI R2, R0, R3, RZ, 0x2 ;  /* 0x0000000300027211 */ /* 0x000fe200078f10ff */
[----:B------:R-:W-:Y:S01]  /*0cc0*/  IMAD R12, R8, 0x10, R17 ;  /* 0x00000010080c7824 */ /* 0x000fe200078e0211 */
[C---:B------:R-:W-:Y:S01]  /*0cd0*/  LOP3.LUT R4, R6.reuse, 0xfffffff8, RZ, 0xc0, !PT ;  /* 0xfffffff806047812 */ /* 0x040fe200078ec0ff */
[----:B------:R-:W-:Y:S01]  /*0ce0*/  IMAD.SHL.U32 R6, R6, 0x40, RZ ;  /* 0x0000004006067824 */ /* 0x000fe200078e00ff */
[----:B------:R-:W-:-:S02]  /*0cf0*/  LOP3.LUT R8, R2, 0x7ffffffc, RZ, 0xc0, !PT ;  /* 0x7ffffffc02087812 */ /* 0x000fc400078ec0ff */
[----:B------:R-:W-:Y:S01]  /*0d00*/  LEA.HI R10, R15, R15, RZ, 0x1 ;  /* 0x0000000f0f0a7211 */ /* 0x000fe200078f08ff */
[----:B------:R-:W-:Y:S01]  /*0d10*/  IMAD.IADD R7, R7, 0x1, -R4 ;  /* 0x0000000107077824 */ /* 0x000fe200078e0a04 */
[----:B------:R-:W-:Y:S01]  /*0d20*/  LEA.HI R4, R0, R3, RZ, 0x5 ;  /* 0x0000000300047211 */ /* 0x000fe200078f28ff */
[----:B------:R-:W-:Y:S01]  /*0d30*/  IMAD.IADD R8, R3, 0x1, -R8 ;  /* 0x0000000103087824 */ /* 0x000fe200078e0a08 */
[--C-:B------:R-:W-:Y:S02]  /*0d40*/  SHF.R.S32.HI R0, RZ, 0x2, R2.reuse ;  /* 0x00000002ff007819 */ /* 0x100fe40000011402 */
[----:B------:R-:W-:Y:S01]  /*0d50*/  SHF.R.S32.HI R3, RZ, 0x1f, R2 ;  /* 0x0000001fff037819 */ /* 0x000fe20000011402 */
[----:B------:R-:W-:Y:S01]  /*0d60*/  IMAD.SHL.U32 R2, R7, 0x40, RZ ;  /* 0x0000004007027824 */ /* 0x000fe200078e00ff */
[----:B------:R-:W-:Y:S01]  /*0d70*/  LOP3.LUT R10, R10, 0x1ffffffe, RZ, 0xc0, !PT ;  /* 0x1ffffffe0a0a7812 */ /* 0x000fe200078ec0ff */
[----:B------:R-:W-:Y:S01]  /*0d80*/  IMAD.SHL.U32 R223, R8, 0x2, RZ ;  /* 0x0000000208df7824 */ /* 0x000fe200078e00ff */
[----:B------:R-:W-:-:S02]  /*0d90*/  LEA.HI R5, R5, R220, RZ, 0x1 ;  /* 0x000000dc05057211 */ /* 0x000fc400078f08ff */
[----:B------:R-:W-:Y:S01]  /*0da0*/  LOP3.LUT R2, R2, 0x1c0, RZ, 0xc0, !PT ;  /* 0x000001c002027812 */ /* 0x000fe200078ec0ff */
[----:B------:R-:W-:Y:S01]  /*0db0*/  IMAD.IADD R15, R15, 0x1, -R10 ;  /* 0x000000010f0f7824 */ /* 0x000fe200078e0a0a */
[----:B------:R-:W-:Y:S01]  /*0dc0*/  LEA.HI R3, R3, R0, RZ, 0x3 ;  /* 0x0000000003037211 */ /* 0x000fe200078f18ff */
[--C-:B------:R-:W-:Y:S01]  /*0dd0*/  IMAD.U32 R10, R12, 0x40, R9.reuse ;  /* 0x000000400c0a7824 */ /* 0x100fe200078e0009 */
[----:B------:R-:W-:Y:S02]  /*0de0*/  LOP3.LUT R9, R2, 0x8, R9, 0xf8, !PT ;  /* 0x0000000802097812 */ /* 0x000fe400078ef809 */
[----:B------:R-:W-:Y:S02]  /*0df0*/  LOP3.LUT R6, R6, 0x7ffffe00, RZ, 0xc0, !PT ;  /* 0x7ffffe0006067812 */ /* 0x000fe400078ec0ff */
[----:B------:R-:W-:Y:S01]  /*0e00*/  SHF.R.U32.HI R2, RZ, 0x3, R2 ;  /* 0x00000003ff027819 */ /* 0x000fe20000011602 */
[----:B------:R0:W-:Y:S01]  /*0e10*/  STL [R1+0x50], R10 ;  /* 0x0000500a01007387 */ /* 0x0001e20000100800 */
[----:B------:R-:W-:Y:S01]  /*0e20*/  LOP3.LUT R5, R5, 0xfffffe, RZ, 0xc0, !PT ;  /* 0x00fffffe05057812 */ /* 0x000fe200078ec0ff */
[----:B------:R-:W-:Y:S01]  /*0e30*/  IMAD R6, R11, 0x400, R6 ;  /* 0x000004000b067824 */ /* 0x000fe200078e0206 */
[----:B------:R-:W-:-:S02]  /*0e40*/  LOP3.LUT R3, R3, 0xfffffff8, RZ, 0xc0, !PT ;  /* 0xfffffff803037812 */ /* 0x000fc400078ec0ff */
[----:B------:R-:W-:Y:S01]  /*0e50*/  LOP3.LUT R9, R9, R2, RZ, 0x3c, !PT ;  /* 0x0000000209097212 */ /* 0x000fe200078e3cff */
[----:B------:R-:W-:Y:S01]  /*0e60*/  IMAD.IADD R5, R220, 0x1, -R5 ;  /* 0x00000001dc057824 */ /* 0x000fe200078e0a05 */
[----:B------:R-:W-:Y:S01]  /*0e70*/  SHF.R.S32.HI R4, RZ, 0x5, R4 ;  /* 0x00000005ff047819 */ /* 0x000fe20000011404 */
[----:B------:R-:W-:Y:S01]  /*0e80*/  IMAD.IADD R3, R0, 0x1, -R3 ;  /* 0x0000000100037824 */ /* 0x000fe200078e0a03 */
[----:B------:R-:W-:Y:S01]  /*0e90*/  R2P PR, R7, 0x6 ;  /* 0x0000000607007804 */ /* 0x000fe20000000000 */
[----:B------:R-:W-:Y:S02]  /*0ea0*/  IMAD.IADD R6, R6, 0x1, R9 ;  /* 0x0000000106067824 */ /* 0x000fe400078e0209 */
[----:B0-----:R-:W-:Y:S02]  /*0eb0*/  IMAD.SHL.U32 R10, R5, 0x100, RZ ;  /* 0x00000100050a7824 */ /* 0x001fe400078e00ff */
[----:B------:R-:W-:Y:S01]  /*0ec0*/  IMAD.SHL.U32 R2, R13, 0x8, RZ ;  /* 0x000000080d027824 */ /* 0x000fe200078e00ff */
[----:B------:R-:W-:Y:S01]  /*0ed0*/  LEA R18, R6, UR38, 0x1 ;  /* 0x0000002606127c11 */ /* 0x000fe2000f8e08ff */
[----:B------:R-:W-:Y:S01]  /*0ee0*/  IMAD R16, R4, 0x10, R3 ;  /* 0x0000001004107824 */ /* 0x000fe200078e0203 */
[----:B------:R-:W-:Y:S01]  /*0ef0*/  STL [R1+0x4c], R10 ;  /* 0x00004c0a01007387 */ /* 0x000fe20000100800 */
[----:B------:R-:W-:Y:S01]  /*0f00*/  IMAD.IADD R17, R223, 0x1, R10 ;  /* 0x00000001df117824 */ /* 0x000fe200078e020a */
[----:B------:R-:W-:Y:S01]  /*0f10*/  SEL R22, R22, 0xffffffe0, !P1 ;  /* 0xffffffe016167807 */ /* 0x000fe20004800000 */
[----:B------:R-:W-:-:S02]  /*0f20*/  VIADD R188, R2, 0x40 ;  /* 0x0000004002bc7836 */ /* 0x000fc40000000000 */
[C---:B------:R-:W-:Y:S01]  /*0f30*/  VIADD R219, R17.reuse, 0x8 ;  /* 0x0000000811db7836 */ /* 0x040fe20000000000 */
[----:B------:R-:W-:Y:S01]  /*0f40*/  SHF.R.S32.HI R0, RZ, 0x1f, R17 ;  /* 0x0000001fff007819 */ /* 0x000fe20000011411 */
[----:B------:R-:W-:Y:S01]  /*0f50*/  VIADD R218, R17, 0x10 ;  /* 0x0000001011da7836 */ /* 0x000fe20000000000 */
[----:B------:R-:W-:Y:S01]  /*0f60*/  SHF.R.S32.HI R3, RZ, 0x1f, R188 ;  /* 0x0000001fff037819 */ /* 0x000fe200000114bc */
[----:B------:R-:W-:Y:S01]  /*0f70*/  IMAD R4, R15, 0x8, R16 ;  /* 0x000000080f047824 */ /* 0x000fe200078e0210 */
[----:B------:R-:W-:Y:S01]  /*0f80*/  SHF.R.S32.HI R3, RZ, 0x1f, R219 ;  /* 0x0000001fff037819 */ /* 0x000fe200000114db */
[C---:B------:R-:W-:Y:S01]  /*0f90*/  VIADD R217, R17.reuse, 0x18 ;  /* 0x0000001811d97836 */ /* 0x040fe20000000000 */
[----:B------:R-:W-:Y:S01]  /*0fa0*/  SHF.R.S32.HI R0, RZ, 0x1f, R218 ;  /* 0x0000001fff007819 */ /* 0x000fe200000114da */
[C---:B------:R-:W-:Y:S01]  /*0fb0*/  VIADD R216, R17.reuse, 0x20 ;  /* 0x0000002011d87836 */ /* 0x040fe20000000000 */
[----:B------:R0:W-:Y:S01]  /*0fc0*/  STL [R1+0x48], R4 ;  /* 0x0000480401007387 */ /* 0x0001e20000100800 */
[----:B------:R-:W-:-:S02]  /*0fd0*/  VIADD R215, R17, 0x28 ;  /* 0x0000002811d77836 */ /* 0x000fc40000000000 */
[C---:B------:R-:W-:Y:S01]  /*0fe0*/  VIADD R214, R17.reuse, 0x30 ;  /* 0x0000003011d67836 */ /* 0x040fe20000000000 */
[----:B------:R-:W-:Y:S01]  /*0ff0*/  SHF.R.S32.HI R3, RZ, 0x1f, R216 ;  /* 0x0000001fff037819 */ /* 0x000fe200000114d8 */
[C---:B------:R-:W-:Y:S01]  /*1000*/  VIADD R213, R17.reuse, 0x38 ;  /* 0x0000003811d57836 */ /* 0x040fe20000000000 */
[----:B------:R-:W-:Y:S01]  /*1010*/  SHF.R.S32.HI R0, RZ, 0x1f, R215 ;  /* 0x0000001fff007819 */ /* 0x000fe200000114d7 */
[C---:B------:R-:W-:Y:S02]  /*1020*/  VIADD R212, R17.reuse, 0x40 ;  /* 0x0000004011d47836 */ /* 0x040fe40000000000 */
[C---:B------:R-:W-:Y:S01]  /*1030*/  VIADD R23, R18.reuse, 0x26800 ;  /* 0x0002680012177836 */ /* 0x040fe20000000000 */
[----:B0-----:R-:W-:Y:S01]  /*1040*/  SHF.R.S32.HI R4, RZ, 0x1f, R217 ;  /* 0x0000001fff047819 */ /* 0x001fe200000114d9 */
        /* <DEDUP_REMOVED lines=46> */
[----:B------:R-:W-:Y:S01]  /*1330*/  VIADD R19, R18, 0x26840 ;  /* 0x0002684012137836 */ /* 0x000fe20000000000 */
[----:B------:R-:W-:Y:S01]  /*1340*/  SHF.R.S32.HI R226, RZ, 0x1f, R191 ;  /* 0x0000001fffe27819 */ /* 0x000fe200000114bf */
[C---:B------:R-:W-:Y:S01]  /*1350*/  @P2 VIADD R19, R23.reuse, 0xffffffc0 ;  /* 0xffffffc017132836 */ /* 0x040fe20000000000 */
[----:B------:R-:W-:Y:S01]  /*1360*/  SHF.R.S32.HI R225, RZ, 0x1f, R190 ;  /* 0x0000001fffe17819 */ /* 0x000fe200000114be */
[----:B------:R-:W-:Y:S01]  /*1370*/  IMAD.IADD R23, R23, 0x1, R22 ;  /* 0x0000000117177824 */ /* 0x000fe200078e0216 */
[----:B------:R-:W-:Y:S01]  /*1380*/  SHF.R.S32.HI R224, RZ, 0x1f, R189 ;  /* 0x0000001fffe07819 */ /* 0x000fe200000114bd */
[----:B------:R-:W-:-:S02]  /*1390*/  VIADD R187, R2, 0x80 ;  /* 0x0000008002bb7836 */ /* 0x000fc40000000000 */
[C---:B------:R-:W-:Y:S02]  /*13a0*/  VIADD R186, R2.reuse, 0xc0 ;  /* 0x000000c002ba7836 */ /* 0x040fe40000000000 */
[C---:B------:R-:W-:Y:S02]  /*13b0*/  VIADD R185, R2.reuse, 0x100 ;  /* 0x0000010002b97836 */ /* 0x040fe40000000000 */
[C---:B------:R-:W-:Y:S02]  /*13c0*/  VIADD R184, R2.reuse, 0x140 ;  /* 0x0000014002b87836 */ /* 0x040fe40000000000 */
[C---:B------:R-:W-:Y:S02]  /*13d0*/  VIADD R222, R2.reuse, 0x180 ;  /* 0x0000018002de7836 */ /* 0x040fe40000000000 */
[----:B------:R-:W-:Y:S02]  /*13e0*/  VIADD R221, R2, 0x1c0 ;  /* 0x000001c002dd7836 */ /* 0x000fe40000000000 */
[----:B------:R-:W-:-:S07]  /*13f0*/  IMAD.IADD R22, R22, 0x1, R19 ;  /* 0x0000000116167824 */ /* 0x000fce00078e0213 */
.L_x_3424:
[----:B------:R-:W-:Y:S01]  /*1400*/  ULDC.64 UR8, c[0x0][0xc88] ;  /* 0x0003220000087ab9 */ /* 0x000fe20000000a00 */
[----:B------:R-:W-:Y:S01]  /*1410*/  ULDC.64 UR10, c[0x0][0xa20] ;  /* 0x00028800000a7ab9 */ /* 0x000fe20000000a00 */
[----:B------:R-:W-:Y:S02]  /*1420*/  UIMAD.WIDE UR8, UR7, 0x4, UR8 ;  /* 0x00000004070878a5 */ /* 0x000fe4000f8e0208 */
[----:B------:R-:W-:Y:S01]  /*1430*/  UISETP.NE.U32.AND UP1, UPT, UR10, URZ, UPT ;  /* 0x0000003f0a00728c */ /* 0x000fe2000bf25070 */
[----:B------:R-:W-:Y:S01]  /*1440*/  UMOV UR43, UR5 ;  /* 0x00000005002b7c82 */ /* 0x000fe20008000000 */
[----:B------:R-:W-:Y:S02]  /*1450*/  ULOP3.LUT UR4, UR6, 0xff0000, URZ, 0xc0, !UPT ;  /* 0x00ff000006047892 */ /* 0x000fe4000f8ec03f */
[----:B0123--:R-:W-:Y:S01]  /*1460*/  IMAD.U32 R4, RZ, RZ, UR8 ;  /* 0x00000008ff047e24 */ /* 0x00ffe2000f8e00ff */
[----:B------:R-:W-:Y:S01]  /*1470*/  ULDC UR7, c[0x0][0x424] ;  /* 0x0001090000077ab9 */ /* 0x000fe20000000800 */
[----:B----4-:R-:W-:Y:S01]  /*1480*/  IMAD.U32 R5, RZ, RZ, UR9 ;  /* 0x00000009ff057e24 */ /* 0x010fe2000f8e00ff */
[----:B------:R-:W-:-:S04]  /*1490*/  ULDC.64 UR8, c[0x0][0xa28] ;  /* 0x00028a0000087ab9 */ /* 0x000fc80000000a00 */
[----:B------:R-:W2:Y:S01]  /*14a0*/  LDG.E R4, desc[UR40][R4.64] ;  /* 0x0000002804047981 */ /* 0x000ea2000c1e1900 */
[----:B------:R-:W-:Y:S02]  /*14b0*/  UISETP.NE.U32.AND UP0, UPT, UR8, URZ, UPT ;  /* 0x0000003f0800728c */ /* 0x000fe4000bf05070 */
[----:B------:R-:W-:Y:S02]  /*14c0*/  UISETP.NE.AND.EX UP1, UPT, UR11, URZ, UPT, UP1 ;  /* 0x0000003f0b00728c */ /* 0x000fe4000bf25310 */
[----:B------:R-:W-:-:S04]  /*14d0*/  UISETP.NE.AND.EX UP0, UPT, UR9, URZ, UPT, UP0 ;  /* 0x0000003f0900728c */ /* 0x000fc8000bf05300 */
[----:B------:R-:W-:Y:S02]  /*14e0*/  PLOP3.LUT P1, PT, PT, PT, UP1, 0x80, 0x0 ;  /* 0x000000000000781c */ /* 0x000fe40003f2f018 */
[----:B------:R-:W-:Y:S02]  /*14f0*/  PLOP3.LUT P0, PT, PT, PT, UP0, 0x80, 0x0 ;  /* 0x000000000000781c */ /* 0x000fe40003f0f008 */
[----:B--2---:R-:W-:-:S13]  /*1500*/  R2UR UR39, R4 ;  /* 0x00000000042772ca */ /* 0x004fda00000e0000 */
[----:B------:R-:W-:Y:S02]  /*1510*/  USHF.R.S32.HI UR42, URZ, 0x1f, UR39 ;  /* 0x0000001f3f2a7899 */ /* 0x000fe40008011427 */
[----:B------:R-:W-:-:S04]  /*1520*/  @UP0 ULEA UR8, UP2, UR39, UR8, 0x2 ;  /* 0x0000000827080291 */ /* 0x000fc8000f84103f */
[----:B------:R-:W-:Y:S02]  /*1530*/  @UP0 ULEA.HI.X UR9, UR39, UR9, UR42, 0x2, UP2 ;  /* 0x0000000927090291 */ /* 0x000fe400090f142a */
[----:B------:R-:W-:Y:S01]  /*1540*/  @UP1 ULEA UR10, UP0, UR39, UR10, 0x2 ;  /* 0x0000000a270a1291 */ /* 0x000fe2000f80103f */
[----:B------:R-:W-:-:S03]  /*1550*/  IMAD.U32 R4, RZ, RZ, UR8 ;  /* 0x00000008ff047e24 */ /* 0x000fc6000f8e00ff */
[----:B------:R-:W-:Y:S01]  /*1560*/  @UP1 ULEA.HI.X UR11, UR39, UR11, UR42, 0x2, UP0 ;  /* 0x0000000b270b1291 */ /* 0x000fe200080f142a */
[----:B------:R-:W-:Y:S01]  /*1570*/  IMAD.U32 R5, RZ, RZ, UR9 ;  /* 0x00000009ff057e24 */ /* 0x000fe2000f8e00ff */
[----:B------:R-:W-:Y:S01]  /*1580*/  ULDC.64 UR8, c[0x0][0x418] ;  /* 0x0001060000087ab9 */ /* 0x000fe20000000a00 */
[----:B------:R-:W-:-:S03]  /*1590*/  IMAD.U32 R6, RZ, RZ, UR10 ;  /* 0x0000000aff067e24 */ /* 0x000fc6000f8e00ff */
[----:B------:R-:W-:Y:S01]  /*15a0*/  IMAD.U32 R7, RZ, RZ, UR11 ;  /* 0x0000000bff077e24 */ /* 0x000fe2000f8e00ff */
[----:B------:R-:W2:Y:S04]  /*15b0*/  @P0 LDG.E R4, desc[UR40][R4.64] ;  /* 0x0000002804040981 */ /* 0x000ea8000c1e1900 */
[----:B------:R-:W3:Y:S01]  /*15c0*/  @P1 LDG.E R6, desc[UR40][R6.64] ;  /* 0x0000002806061981 */ /* 0x000ee2000c1e1900 */
[----:B------:R-:W-:Y:S02]  /*15d0*/  UISETP.NE.U32.AND UP0, UPT, UR8, URZ, UPT ;  /* 0x0000003f0800728c */ /* 0x000fe4000bf05070 */
[----:B------:R-:W-:Y:S02]  /*15e0*/  ULOP3.LUT UR5, UR6, 0xff000000, URZ, 0xc0, !UPT ;  /* 0xff00000006057892 */ /* 0x000fe4000f8ec03f */
[----:B------:R-:W-:-:S02]  /*15f0*/  UISETP.NE.AND.EX UP0, UPT, UR9, URZ, UPT, UP0 ;  /* 0x0000003f0900728c */ /* 0x000fc4000bf05300 */
[----:B------:R-:W-:Y:S02]  /*1600*/  USHF.R.U32.HI UR5, URZ, 0x8, UR5 ;  /* 0x000000083f057899 */ /* 0x000fe40008011605 */
[----:B------:R-:W-:Y:S02]  /*1610*/  USEL UR7, UR7, 0x1, UP0 ;  /* 0x0000000107077887 */ /* 0x000fe40008000000 */
[----:B------:R-:W-:Y:S01]  /*1620*/  ULEA.HI UR46, UR4, UR5, URZ, 0x10 ;  /* 0x00000005042e7291 */ /* 0x000fe2000f8f803f */
[----:B------:R-:W-:Y:S02]  /*1630*/  UMOV UR53, URZ ;  /* 0x0000003f00357c82 */ /* 0x000fe40008000000 */
[----:B------:R-:W-:Y:S01]  /*1640*/  ULDC UR4, c[0x0][0x2f0] ;  /* 0x0000bc0000047ab9 */ /* 0x000fe20000000800 */
[----:B------:R-:W-:Y:S02]  /*1650*/  ULOP3.LUT UR44, UR6, 0xffff, URZ, 0xc0, !UPT ;  /* 0x0000ffff062c7892 */ /* 0x000fe4000f8ec03f */
[----:B------:R-:W-:Y:S01]  /*1660*/  UIMAD UR7, UR7, UR4, URZ ;  /* 0x00000004070772a4 */ /* 0x000fe2000f8e023f */
[----:B------:R-:W-:Y:S01]  /*1670*/  ULDC UR6, c[0x0][0x9f0] ;  /* 0x00027c0000067ab9 */ /* 0x000fe20000000800 */
[----:B--2---:R-:W-:-:S05]  /*1680*/  @P0 R2UR UR53, R4 ;  /* 0x00000000043502ca */ /* 0x004fca00000e0000 */
[----:B---3--:R-:W-:Y:S01]  /*1690*/  @P1 R2UR UR7, R6 ;  /* 0x00000000060712ca */ /* 0x008fe200000e0000 */
[----:B-----5:R-:W-:-:S14]  /*16a0*/  @P1 BRA `(.L_x_3376) ;  /* 0x0000000000341947 */ /* 0x020fdc0003800000 */
[----:B------:R-:W-:Y:S02]  /*16b0*/  ULDC.64 UR4, c[0x0][0xa08] ;  /* 0x0002820000047ab9 */ /* 0x000fe40000000a00 */
[----:B------:R-:W-:-:S04]  /*16c0*/  ISETP.NE.U32.AND P0, PT, RZ, UR4, PT ;  /* 0x00000004ff007c0c */ /* 0x000fc8000bf05070 */
[----:B------:R-:W-:-:S13]  /*16d0*/  ISETP.NE.AND.EX P0, PT, RZ, UR5, PT, P0 ;  /* 0x00000005ff007c0c */ /* 0x000fda000bf05300 */
[----:B------:R-:W-:Y:S05]  /*16e0*/  @!P0 BRA `(.L_x_3376) ;  /* 0x0000000000248947 */ /* 0x000fea0003800000 */
[----:B------:R-:W-:Y:S02]  /*16f0*/  ULDC.64 UR4, c[0x0][0xa08] ;  /* 0x0002820000047ab9 */ /* 0x000fe40000000a00 */
[----:B------:R-:W-:-:S06]  /*1700*/  UIMAD.WIDE UR4, UR39, 0x4, UR4 ;  /* 0x00000004270478a5 */ /* 0x000fcc000f8e0204 */
[----:B------:R-:W-:Y:S02]  /*1710*/  IMAD.U32 R4, RZ, RZ, UR4 ;  /* 0x00000004ff047e24 */ /* 0x000fe4000f8e00ff */
[----:B------:R-:W-:-:S05]  /*1720*/  IMAD.U32 R5, RZ, RZ, UR5 ;  /* 0x00000005ff057e24 */ /* 0x000fca000f8e00ff */
[----:B------:R-:W2:Y:S04]  /*1730*/  LDG.E R3, desc[UR40][R4.64] ;  /* 0x0000002804037981 */ /* 0x000ea8000c1e1900 */
[----:B------:R-:W3:Y:S01]  /*1740*/  LDG.E R0, desc[UR40][R4.64+0x4] ;  /* 0x0000042804007981 */ /* 0x000ee2000c1e1900 */
[----:B--2---:R-:W-:Y:S02]  /*1750*/  R2UR UR7, R3 ;  /* 0x00000000030772ca */ /* 0x004fe400000e0000 */
[----:B---3--:R-:W-:-:S13]  /*1760*/  R2UR UR4, R0 ;  /* 0x00000000000472ca */ /* 0x008fda00000e0000 */
[----:B------:R-:W-:-:S12]  /*1770*/  UIADD3 UR7, -UR7, UR4, URZ ;  /* 0x0000000407077290 */ /* 0x000fd8000fffe13f */
.L_x_3376:
[----:B------:R-:W-:Y:S02]  /*1780*/  UISETP.NE.AND UP1, UPT, UR50, 0x1, UPT ;  /* 0x000000013200788c */ /* 0x000fe4000bf25270 */
[----:B------:R-:W-:Y:S02]  /*1790*/  UIADD3 UR53, -UR53, UR7, URZ ;  /* 0x0000000735357290 */ /* 0x000fe4000fffe13f */
[----:B------:R-:W-:Y:S02]  /*17a0*/  ULOP3.LUT UR45, UR46, 0xff, URZ, 0xc0, !UPT ;  /* 0x000000ff2e2d7892 */ /* 0x000fe4000f8ec03f */
[----:B------:R-:W-:Y:S01]  /*17b0*/  UIADD3 UR4, UR53, 0x3f, URZ ;  /* 0x0000003f35047890 */ /* 0x000fe2000fffe03f */
[----:B------:R-:W-:Y:S01]  /*17c0*/  PLOP3.LUT P0, PT, PT, PT, UP1, 0x80, 0x0 ;  /* 0x000000000000781c */ /* 0x000fe20003f0f018 */
[----:B------:R-:W-:Y:S02]  /*17d0*/  USHF.R.U32.HI UR46, URZ, 0x10, UR46 ;  /* 0x000000103f2e7899 */ /* 0x000fe4000801162e */
[----:B------:R-:W-:-:S02]  /*17e0*/  USHF.R.S32.HI UR5, URZ, 0x1f, UR4 ;  /* 0x0000001f3f057899 */ /* 0x000fc40008011404 */
[----:B------:R-:W-:Y:S02]  /*17f0*/  UISETP.NE.AND UP0, UPT, UR46, URZ, UPT ;  /* 0x0000003f2e00728c */ /* 0x000fe4000bf05270 */
[----:B------:R-:W-:Y:S02]  /*1800*/  ULEA.HI UR5, UR5, UR4, URZ, 0x6 ;  /* 0x0000000405057291 */ /* 0x000fe4000f8f303f */
[----:B------:R-:W-:Y:S02]  /*1810*/  USEL UR10, UR46, UR6, UP0 ;  /* 0x000000062e0a7287 */ /* 0x000fe40008000000 */
[----:B------:R-:W-:Y:S02]  /*1820*/  USHF.R.S32.HI UR9, URZ, 0x6, UR5 ;  /* 0x000000063f097899 */ /* 0x000fe40008011405 */
[----:B------:R-:W-:Y:S10]  /*1830*/  @!P0 BRA `(.L_x_3377) ;  /* 0x00000020000c8947 */ /* 0x000ff40003800000 */
        /* <DEDUP_REMOVED lines=15> */
[----:B------:R-:W0:Y:S08]  /*1930*/  I2F.RP R0, UR11 ;  /* 0x0000000b00007d06 */ /* 0x000e300008209400 */
[----:B0-----:R-:W0:Y:S02]  /*1940*/  MUFU.RCP R0, R0 ;  /* 0x0000000000007308 */ /* 0x001e240000001000 */
        /* <DEDUP_REMOVED lines=20> */
.L_x_3378:
[----:B------:R-:W-:Y:S01]  /*1a90*/  UIMAD UR21, UR45, UR4, URZ ;  /* 0x000000042d1572a4 */ /* 0x000fe2000f8e023f */
[----:B------:R-:W-:Y:S01]  /*1aa0*/  IMAD.U32 R0, RZ, RZ, UR9 ;  /* 0x00000009ff007e24 */ /* 0x000fe2000f8e00ff */
[----:B------:R-:W-:Y:S01]  /*1ab0*/  PLOP3.LUT P0, PT, PT, PT, PT, 0x80, 0x0 ;  /* 0x000000000000781c */ /* 0x000fe20003f0f070 */
[----:B------:R-:W-:Y:S01]  /*1ac0*/  IMAD.U32 R3, RZ, RZ, UR4 ;  /* 0x00000004ff037e24 */ /* 0x000fe2000f8e00ff */
[----:B------:R-:W-:Y:S02]  /*1ad0*/  CS2R R12, SRZ ;  /* 0x00000000000c7805 */ /* 0x000fe4000001ff00 */
[----:B------:R-:W-:Y:S02]  /*1ae0*/  CS2R R150, SRZ ;  /* 0x0000000000967805 */ /* 0x000fe4000001ff00 */
[----:B------:R-:W-:Y:S02]  /*1af0*/  CS2R R148, SRZ ;  /* 0x0000000000947805 */ /* 0x000fe4000001ff00 */
[----:B------:R-:W-:-:S02]  /*1b00*/  CS2R R146, SRZ ;  /* 0x0000000000927805 */ /* 0x000fc4000001ff00 */
[----:B------:R-:W-:Y:S02]  /*1b10*/  VIADDMNMX R0, R3, UR21, R0, PT ;  /* 0x0000001503007c46 */ /* 0x000fe4000b800100 */
[----:B------:R-:W-:Y:S02]  /*1b20*/  CS2R R144, SRZ ;  /* 0x0000000000907805 */ /* 0x000fe4000001ff00 */
[----:B------:R-:W-:Y:S02]  /*1b30*/  CS2R R142, SRZ ;  /* 0x00000000008e7805 */ /* 0x000fe4000001ff00 */
[----:B------:R-:W-:Y:S02]  /*1b40*/  CS2R R140, SRZ ;  /* 0x00000000008c7805 */ /* 0x000fe4000001ff00 */
[----:B------:R-:W-:Y:S02]  /*1b50*/  R2UR UR16, R0 ;  /* 0x00000000001072ca */ /* 0x000fe400000e0000 */
        /* <DEDUP_REMOVED lines=12> */
[----:B------:R-:W-:Y:S01]  /*1c20*/  UISETP.GT.AND UP0, UPT, UR16, UR21, UPT ;  /* 0x000000151000728c */ /* 0x000fe2000bf04270 */
[----:B------:R-:W-:-:S02]  /*1c30*/  CS2R R114, SRZ ;  /* 0x0000000000727805 */ /* 0x000fc4000001ff00 */
[----:B------:R-:W-:Y:S02]  /*1c40*/  CS2R R112, SRZ ;  /* 0x0000000000707805 */ /* 0x000fe4000001ff00 */
[----:B------:R-:W-:Y:S02]  /*1c50*/  CS2R R110, SRZ ;  /* 0x00000000006e7805 */ /* 0x000fe4000001ff00 */
[----:B------:R-:W-:Y:S02]  /*1c60*/  CS2R R108, SRZ ;  /* 0x00000000006c7805 */ /* 0x000fe4000001ff00 */
[----:B------:R-:W-:Y:S02]  /*1c70*/  CS2R R106, SRZ ;  /* 0x00000000006a7805 */ /* 0x000fe4000001ff00 */
[----:B------:R-:W-:Y:S02]  /*1c80*/  PLOP3.LUT P1, PT, PT, PT, UP0, 0x80, 0x0 ;  /* 0x000000000000781c */ /* 0x000fe40003f2f008 */
        /* <DEDUP_REMOVED lines=42> */
[----:B------:R-:W0:Y:S01]  /*1f30*/  SHFL.IDX PT, R0, R220, RZ, 0x1f ;  /* 0x00001fffdc007589 */ /* 0x000e2200000e0000 */
[----:B------:R-:W-:-:S06]  /*1f40*/  UISETP.NE.AND UP0, UPT, UR49, 0x3, UPT ;  /* 0x000000033100788c */ /* 0x000fcc000bf05270 */
[----:B------:R-:W-:Y:S02]  /*1f50*/  PLOP3.LUT P0, PT, PT, PT, UP0, 0x80, 0x0 ;  /* 0x000000000000781c */ /* 0x000fe40003f0f008 */
[----:B0-----:R-:W-:-:S13]  /*1f60*/  R2UR UR4, R0 ;  /* 0x00000000000472ca */ /* 0x001fda00000e0000 */
[----:B------:R-:W-:-:S04]  /*1f70*/  ULEA.HI UR5, UR4, UR4, URZ, 0x1 ;  /* 0x0000000404057291 */ /* 0x000fc8000f8f083f */
[----:B------:R-:W-:-:S04]  /*1f80*/  ULOP3.LUT UR5, UR5, 0x1fffe, URZ, 0xc0, !UPT ;  /* 0x0001fffe05057892 */ /* 0x000fc8000f8ec03f */
[----:B------:R-:W-:-:S04]  /*1f90*/  UIADD3 UR5, UR4, -UR5, URZ ;  /* 0x8000000504057290 */ /* 0x000fc8000fffe03f */
[----:B------:R-:W-:-:S04]  /*1fa0*/  ULEA UR5, UR5, UR38, 0xf ;  /* 0x0000002605057291 */ /* 0x000fc8000f8e783f */
[----:B------:R-:W-:-:S04]  /*1fb0*/  UIADD3 UR5, UR5, 0x400, URZ ;  /* 0x0000040005057890 */ /* 0x000fc8000fffe03f */
[----:B------:R-:W-:-:S04]  /*1fc0*/  USHF.R.U32.HI UR5, URZ, 0x4, UR5 ;  /* 0x000000043f057899 */ /* 0x000fc80008011605 */
[----:B------:R-:W-:-:S04]  /*1fd0*/  ULOP3.LUT UR5, UR5, 0x3fff, URZ, 0xc0, !UPT ;  /* 0x00003fff05057892 */ /* 0x000fc8000f8ec03f */
[----:B------:R-:W-:Y:S01]  /*1fe0*/  ULOP3.LUT UR20, UR5, 0x2000000, URZ, 0xfc, !UPT ;  /* 0x0200000005147892 */ /* 0x000fe2000f8efc3f */
[----:B------:R-:W-:Y:S11]  /*1ff0*/  @!P0 BRA `(.L_x_3380) ;  /* 0x0000000000048947 */ /* 0x000ff60003800000 */
[----:B------:R-:W-:Y:S01]  /*2000*/  BPT.TRAP 0x1 ;  /* 0x000000040000795c */ /* 0x000fe20000300000 */
.L_x_3380:
[----:B------:R-:W-:Y:S01]  /*2010*/  ULEA UR17, UR37, UR38, 0x3 ;  /* 0x0000002625117291 */ /* 0x000fe2000f8e183f */
[----:B------:R-:W-:-:S05]  /*2020*/  IMAD.U32 R0, RZ, RZ, UR47 ;  /* 0x0000002fff007e24 */ /* 0x000fca000f8e00ff */
[----:B------:R-:W-:-:S04]  /*2030*/  SHF.L.U32 R0, R0, 0x1f, RZ ;  /* 0x0000001f00007819 */ /* 0x000fc800000006ff */
[----:B------:R-:W0:Y:S02]  /*2040*/  SYNCS.PHASECHK.TRANS64.TRYWAIT P0, [UR17+0x28c50], R0 ;  /* 0x028c5000ff0075a7 */ /* 0x000e240008000151 */
[----:B0-----:R-:W-:Y:S05]  /*2050*/  @!P0 BRA `(.L_x_3381) ;  /* 0x0000011c00248947 */ /* 0x001fea0003800000 */
.L_x_3563:
[----:B------:R-:W-:Y:S01]  /*2060*/  BAR.SYNC.DEFER_BLOCKING 0xe, 0x100 ;  /* 0x0384000000007b1d */ /* 0x000fe20000010000 */
[----:B------:R-:W-:Y:S01]  /*2070*/  UIADD3 UR4, UR38, 0x26800, URZ ;  /* 0x0002680026047890 */ /* 0x000fe2000fffe03f */
[----:B0-----:R-:W-:Y:S01]  /*2080*/  IMAD.U32 R0, RZ, RZ, UR17 ;  /* 0x00000011ff007e24 */ /* 0x001fe2000f8e00ff */
[----:B------:R-:W-:Y:S02]  /*2090*/  ULEA UR12, UR37, UR20, 0xc ;  /* 0x00000014250c7291 */ /* 0x000fe4000f8e603f */
[----:B------:R-:W-:Y:S01]  /*20a0*/  USHF.R.U32.HI UR4, URZ, 0x4, UR4 ;  /* 0x000000043f047899 */ /* 0x000fe20008011604 */
[----:B------:R-:W-:Y:S01]  /*20b0*/  UMOV UR7, 0x40000040 ;  /* 0x4000004000077882 */ /* 0x000fe20000000000 */
[----:B------:R-:W-:Y:S02]  /*20c0*/  UMOV UR5, 0x40000040 ;  /* 0x4000004000057882 */ /* 0x000fe40000000000 */
[----:B------:R-:W-:Y:S01]  /*20d0*/  ULOP3.LUT UR4, UR4, 0x3fff, URZ, 0xc0, !UPT ;  /* 0x00003fff04047892 */ /* 0x000fe2000f8ec03f */
[----:B------:R-:W0:Y:S01]  /*20e0*/  S2R R3, SR_TID.X ;  /* 0x0000000000037919 */ /* 0x000e220000002100 */
[----:B------:R-:W-:Y:S01]  /*20f0*/  UMOV UR6, UR12 ;  /* 0x0000000c00067c82 */ /* 0x000fe20008000000 */
[----:B------:R-:W-:-:S02]  /*2100*/  UIADD3 UR10, UR12, 0x100, URZ ;  /* 0x000001000c0a7890 */ /* 0x000fc4000fffe03f */
[----:B------:R-:W-:Y:S01]  /*2110*/  ULOP3.LUT UR13, UR4, 0x10000, URZ, 0xfc, !UPT ;  /* 0x00010000040d7892 */ /* 0x000fe2000f8efc3f */
[----:B------:R-:W-:Y:S01]  /*2120*/  UMOV UR11, 0x40000040 ;  /* 0x40000040000b7882 */ /* 0x000fe20000000000 */
[----:B------:R-:W-:Y:S02]  /*2130*/  UMOV UR9, 0x40000040 ;  /* 0x4000004000097882 */ /* 0x000fe40000000000 */
[----:B------:R-:W-:Y:S02]  /*2140*/  UIADD3 UR8, UR13, 0x4, URZ ;  /* 0x000000040d087890 */ /* 0x000fe4000fffe03f */
[----:B------:R-:W-:Y:S01]  /*2150*/  UIADD3 UR14, UR12, 0x180, URZ ;  /* 0x000001800c0e7890 */ /* 0x000fe2000fffe03f */
[----:B------:R-:W-:Y:S01]  /*2160*/  UMOV UR4, UR13 ;  /* 0x0000000d00047c82 */ /* 0x000fe20008000000 */
[----:B------:R-:W-:Y:S01]  /*2170*/  UMOV UR15, 0x40000040 ;  /* 0x40000040000f7882 */ /* 0x000fe20000000000 */
[----:B------:R-:W-:-:S06]  /*2180*/  WARPGROUP.ARRIVE ;  /* 0x00000000000079c5 */ /* 0x000fcc0000000000 */
[----:B------:R-:W-:Y:S01]  /*2190*/  HGMMA.64x256x16.F32.BF16 R24, gdesc[UR4].tnspB, RZ, !UPT, gsb0 ;  /* 0x43e00000041879f0 */ /* 0x000fe2000c0018ff */
[----:B------:R-:W-:Y:S02]  /*21a0*/  UIADD3 UR6, UR12, 0x80, URZ ;  /* 0x000000800c067890 */ /* 0x000fe4000fffe03f */
[----:B------:R-:W-:Y:S01]  /*21b0*/  UIADD3 UR4, UR13, 0x2, URZ ;  /* 0x000000020d047890 */ /* 0x000fe2000fffe03f */
[----:B------:R-:W-:Y:S01]  /*21c0*/  UMOV UR7, 0x40000040 ;  /* 0x4000004000077882 */ /* 0x000fe20000000000 */
[----:B------:R-:W-:Y:S01]  /*21d0*/  UMOV UR5, 0x40000040 ;  /* 0x4000004000057882 */ /* 0x000fe20000000000 */
[----:B------:R-:W-:-:S03]  /*21e0*/  UIADD3 UR12, UR13, 0x6, URZ ;  /* 0x000000060d0c7890 */ /* 0x000fc6000fffe03f */
[----:B------:R-:W-:Y:S01]  /*21f0*/  UMOV UR13, 0x40000040 ;  /* 0x40000040000d7882 */ /* 0x000fe20000000000 */
[----:B0-----:R-:W-:-:S04]  /*2200*/  LOP3.LUT R3, R3, 0x7f, RZ, 0xc0, !PT ;  /* 0x0000007f03037812 */ /* 0x001fc800078ec0ff */
[----:B------:R-:W-:-:S13]  /*2210*/  ISETP.NE.AND P0, PT, R3, RZ, PT ;  /* 0x000000ff0300720c */ /* 0x000fda0003f05270 */
[----:B------:R-:W-:-:S05]  /*2220*/  @!P0 VIADD R0, R0, 0x28c60 ;  /* 0x00028c6000008836 */ /* 0x000fca0000000000 */
[----:B------:R-:W-:Y:S01]  /*2230*/  @!P0 PRMT R0, RZ, 0x654, R0 ;  /* 0x00000654ff008816 */ /* 0x000fe20000000000 */
[----:B------:R-:W-:Y:S02]  /*2240*/  WARPGROUP.DEPBAR.LE gsb0, 0x0 ;  /* 0x00008000000079c5 */ /* 0x000fe40000010000 */
[----:B------:R-:W-:-:S06]  /*2250*/  WARPGROUP.ARRIVE ;  /* 0x00000000000079c5 */ /* 0x000fcc0000000000 */
[----:B------:R-:W-:Y:S01]  /*2260*/  HGMMA.64x256x16.F32.BF16 R24, gdesc[UR4].tnspB, R24, gsb0 ;  /* 0x43e00000041879f0 */ /* 0x000fe20008001818 */
[----:B------:R-:W-:-:S04]  /*2270*/  UIADD3 UR6, UR16, -0x2, URZ ;  /* 0xfffffffe10067890 */ /* 0x000fc8000fffe03f */
[----:B------:R-:W-:Y:S01]  /*2280*/  UISETP.GE.AND UP0, UPT, UR6, UR21, UPT ;  /* 0x000000150600728c */ /* 0x000fe2000bf06270 */
[----:B------:R-:W-:Y:S02]  /*2290*/  WARPGROUP.DEPBAR.LE gsb0, 0x0 ;  /* 0x00008000000079c5 */ /* 0x000fe40000010000 */
[----:B------:R-:W-:-:S15]  /*22a0*/  WARPGROUP.ARRIVE ;  /* 0x00000000000079c5 */ /* 0x000fde0000000000 */
[----:B------:R-:W-:-:S05]  /*22b0*/  NOP ;  /* 0x0000000000007918 */ /* 0x000fca0000000000 */
        /* <DEDUP_REMOVED lines=8> */
[----:B------:R-:W-:-:S13]  /*2340*/  PLOP3.LUT P0, PT, PT, PT, UP0, 0x80, 0x0 ;  /* 0x000000000000781c */ /* 0x000fda0003f0f008 */
[----:B0-----:R-:W-:Y:S05]  /*2350*/  @!P0 BRA `(.L_x_3382) ;  /* 0x0000000c00088947 */ /* 0x001fea0003800000 */
[----:B------:R-:W-:-:S05]  /*2360*/  UMOV UR22, UR6 ;  /* 0x0000000600167c82 */ /* 0x000fca0008000000 */
.L_x_3387:
[----:B------:R-:W-:Y:S01]  /*2370*/  BAR.SYNC.DEFER_BLOCKING 0xe, 0x100 ;  /* 0x0384000000007b1d */ /* 0x000fe20000010000 */
[----:B------:R-:W-:Y:S01]  /*2380*/  IMAD.U32 R3, RZ, RZ, UR37 ;  /* 0x00000025ff037e24 */ /* 0x000fe2000f8e00ff */
[----:B------:R-:W-:Y:S02]  /*2390*/  UISETP.NE.AND UP2, UPT, UR49, 0x3, UPT ;  /* 0x000000033100788c */ /* 0x000fe4000bf45270 */
[----:B------:R-:W-:Y:S01]  /*23a0*/  UIADD3 UR37, UR37, 0x1, URZ ;  /* 0x0000000125257890 */ /* 0x000fe2000fffe03f */
[----:B------:R-:W-:Y:S01]  /*23b0*/  IMAD R0, R3, 0x40, R16 ;  /* 0x0000004003007824 */ /* 0x000fe200078e0210 */
[----:B------:R-:W-:Y:S01]  /*23c0*/  UMOV UR6, UR22 ;  /* 0x0000001600067c82 */ /* 0x000fe20008000000 */
[----:B------:R-:W-:Y:S01]  /*23d0*/  UIADD3 UR22, UR22, -0x1, URZ ;  /* 0xffffffff16167890 */ /* 0x000fe2000fffe03f */
[----:B------:R-:W-:Y:S01]  /*23e0*/  PLOP3.LUT P1, PT, PT, PT, UP2, 0x80, 0x0 ;  /* 0x000000000000781c */ /* 0x000fe20003f2f028 */
[----:B------:R-:W-:Y:S01]  /*23f0*/  UISETP.NE.AND UP0, UPT, UR37, 0x2, UPT ;  /* 0x000000022500788c */ /* 0x000fe2000bf05270 */
[----:B------:R-:W-:Y:S01]  /*2400*/  LEA R0, R0, UR38, 0x2 ;  /* 0x0000002600007c11 */ /* 0x000fe2000f8e10ff */
[----:B------:R-:W-:-:S02]  /*2410*/  UISETP.GT.AND UP1, UPT, UR6, UR21, UPT ;  /* 0x000000150600728c */ /* 0x000fc4000bf24270 */
[----:B------:R-:W-:Y:S02]  /*2420*/  USEL UR6, URZ, 0x1, UP0 ;  /* 0x000000013f067887 */ /* 0x000fe40008000000 */
[----:B------:R-:W-:Y:S02]  /*2430*/  USEL UR37, UR37, URZ, UP0 ;  /* 0x0000003f25257287 */ /* 0x000fe40008000000 */
[----:B------:R-:W-:Y:S01]  /*2440*/  ULOP3.LUT UR47, UR47, UR6, URZ, 0x3c, !UPT ;  /* 0x000000062f2f7292 */ /* 0x000fe2000f8e3c3f */
        /* <DEDUP_REMOVED lines=132> */
.L_x_3383:
[----:B------:R-:W-:Y:S01]  /*2c90*/  ULEA UR6, UR37, UR38, 0x3 ;  /* 0x0000002625067291 */ /* 0x000fe2000f8e183f */
[----:B------:R-:W-:-:S05]  /*2ca0*/  IMAD.U32 R0, RZ, RZ, UR47 ;  /* 0x0000002fff007e24 */ /* 0x000fca000f8e00ff */
[----:B------:R-:W-:-:S04]  /*2cb0*/  SHF.L.U32 R0, R0, 0x1f, RZ ;  /* 0x0000001f00007819 */ /* 0x000fc800000006ff */
[----:B------:R0:W1:Y:S01]  /*2cc0*/  SYNCS.PHASECHK.TRANS64.TRYWAIT P0, [UR6+0x28c50], R0 ;  /* 0x028c5000ff0075a7 */ /* 0x0000620008000146 */
[----:B------:R-:W-:Y:S05]  /*2cd0*/  @!P1 BRA `(.L_x_3384) ;  /* 0x0000000000049947 */ /* 0x000fea0003800000 */
[----:B------:R-:W-:Y:S01]  /*2ce0*/  BPT.TRAP 0x1 ;  /* 0x000000040000795c */ /* 0x000fe20000300000 */
.L_x_3384:
[----:B-1----:R-:W-:Y:S05]  /*2cf0*/  @P0 BRA `(.L_x_3385) ;  /* 0x0000000000080947 */ /* 0x002fea0003800000 */
[----:B------:R-:W1:Y:S02]  /*2d00*/  SYNCS.PHASECHK.TRANS64.TRYWAIT P0, [UR6+0x28c50], R0 ;  /* 0x028c5000ff0075a7 */ /* 0x000e640008000146 */
[----:B-1----:R-:W-:Y:S05]  /*2d10*/  @!P0 BRA `(.L_x_3386) ;  /* 0x00000110000c8947 */ /* 0x002fea0003800000 */
.L_x_3385:
[----:B------:R-:W-:Y:S01]  /*2d20*/  UIADD3 UR6, UR38, 0x26800, URZ ;  /* 0x0002680026067890 */ /* 0x000fe2000fffe03f */
[----:B------:R-:W-:Y:S01]  /*2d30*/  WARPGROUP.ARRIVE ;  /* 0x00000000000079c5 */ /* 0x000fe20000000000 */
[----:B------:R-:W-:-:S05]  /*2d40*/  ULEA UR18, UR37, UR20, 0xc ;  /* 0x0000001425127291 */ /* 0x000fca000f8e603f */
[----:B-1----:R-:W1:Y:S01]  /*2d50*/  S2R R3, SR_TID.X ;  /* 0x0000000000037919 */ /* 0x002e620000002100 */
[----:B------:R-:W-:Y:S01]  /*2d60*/  USHF.R.U32.HI UR6, URZ, 0x4, UR6 ;  /* 0x000000043f067899 */ /* 0x000fe20008011606 */
[----:B0-----:R-:W-:Y:S01]  /*2d70*/  IMAD.U32 R0, RZ, RZ, UR37 ;  /* 0x00000025ff007e24 */ /* 0x001fe2000f8e00ff */
[----:B------:R-:W-:Y:S01]  /*2d80*/  UMOV UR19, 0x40000040 ;  /* 0x4000004000137882 */ /* 0x000fe20000000000 */
[----:B------:R-:W-:Y:S01]  /*2d90*/  UMOV UR17, 0x40000040 ;  /* 0x4000004000117882 */ /* 0x000fe20000000000 */
[----:B------:R-:W-:Y:S01]  /*2da0*/  ULOP3.LUT UR6, UR6, 0x3fff, URZ, 0xc0, !UPT ;  /* 0x00003fff06067892 */ /* 0x000fe2000f8ec03f */
[----:B------:R-:W-:Y:S01]  /*2db0*/  UMOV UR7, 0x40000040 ;  /* 0x4000004000077882 */ /* 0x000fe20000000000 */
[----:B------:R-:W-:Y:S02]  /*2dc0*/  UIADD3 UR10, UR18, 0x100, URZ ;  /* 0x00000100120a7890 */ /* 0x000fe4000fffe03f */
[----:B------:R-:W-:Y:S02]  /*2dd0*/  ULOP3.LUT UR16, UR6, 0x10000, URZ, 0xfc, !UPT ;  /* 0x0001000006107892 */ /* 0x000fe4000f8efc3f */
[----:B------:R-:W-:Y:S01]  /*2de0*/  UIADD3 UR6, UR18, 0x80, URZ ;  /* 0x0000008012067890 */ /* 0x000fe2000fffe03f */
[----:B------:R-:W-:Y:S01]  /*2df0*/  UMOV UR11, 0x40000040 ;  /* 0x40000040000b7882 */ /* 0x000fe20000000000 */
[----:B------:R-:W-:Y:S01]  /*2e00*/  UIADD3 UR14, UR18, 0x180, URZ ;  /* 0x00000180120e7890 */ /* 0x000fe2000fffe03f */
[----:B------:R-:W-:-:S04]  /*2e10*/  UMOV UR15, 0x40000040 ;  /* 0x40000040000f7882 */ /* 0x000fc80000000000 */
[----:B------:R-:W-:Y:S01]  /*2e20*/  HGMMA.64x256x16.F32.BF16 R24, gdesc[UR16].tnspB, R24, gsb0 ;  /* 0x43e00000101879f0 */ /* 0x000fe20008001818 */
[----:B-1----:R-:W-:-:S04]  /*2e30*/  LOP3.LUT R3, R3, 0x7f, RZ, 0xc0, !PT ;  /* 0x0000007f03037812 */ /* 0x002fc800078ec0ff */
[----:B------:R-:W-:-:S13]  /*2e40*/  ISETP.NE.AND P0, PT, R3, RZ, PT ;  /* 0x000000ff0300720c */ /* 0x000fda0003f05270 */
[----:B------:R-:W-:-:S05]  /*2e50*/  @!P0 LEA R0, R0, UR38, 0x3 ;  /* 0x0000002600008c11 */ /* 0x000fca000f8e18ff */
        /* <DEDUP_REMOVED lines=17> */
[----:B0-----:R-:W-:Y:S05]  /*2f70*/  @P0 BRA `(.L_x_3387) ;  /* 0xfffffff000fc0947 */ /* 0x001fea000383ffff */
.L_x_3382:
[----:B------:R-:W-:Y:S01]  /*2f80*/  BAR.SYNC.DEFER_BLOCKING 0xe, 0x100 ;  /* 0x0384000000007b1d */ /* 0x000fe20000010000 */
[----:B------:R-:W-:Y:S01]  /*2f90*/  IMAD.U32 R3, RZ, RZ, UR37 ;  /* 0x00000025ff037e24 */ /* 0x000fe2000f8e00ff */
[----:B------:R-:W-:Y:S01]  /*2fa0*/  UIADD3 UR37, UR37, 0x1, URZ ;  /* 0x0000000125257890 */ /* 0x000fe2000fffe03f */
[----:B------:R-:W-:Y:S02]  /*2fb0*/  PLOP3.LUT P0, PT, PT, PT, PT, 0x8, 0x0 ;  /* 0x000000000000781c */ /* 0x000fe40003f0e170 */
[----:B------:R-:W-:Y:S01]  /*2fc0*/  CS2R R12, SRZ ;  /* 0x00000000000c7805 */ /* 0x000fe2000001ff00 */
[----:B------:R-:W-:Y:S01]  /*2fd0*/  IMAD R0, R3, 0x40, R16 ;  /* 0x0000004003007824 */ /* 0x000fe200078e0210 */
[----:B------:R-:W-:-:S04]  /*2fe0*/  UISETP.NE.AND UP0, UPT, UR37, 0x2, UPT ;  /* 0x000000022500788c */ /* 0x000fc8000bf05270 */
[----:B------:R-:W-:Y:S01]  /*2ff0*/  LEA R4, R0, UR38, 0x2 ;  /* 0x0000002600047c11 */ /* 0x000fe2000f8e10ff */
        /* <DEDUP_REMOVED lines=135> */
.L_x_3377:
        /* <DEDUP_REMOVED lines=37> */
.L_x_3388:
        /* <DEDUP_REMOVED lines=74> */
[----:B------:R-:W0:Y:S02]  /*3f60*/  SHFL.IDX PT, R0, R220, RZ, 0x1f ;  /* 0x00001fffdc007589 */ /* 0x000e2400000e0000 */
[----:B0-----:R-:W-:-:S13]  /*3f70*/  R2UR UR4, R0 ;  /* 0x00000000000472ca */ /* 0x001fda00000e0000 */
        /* <DEDUP_REMOVED lines=27> */
.L_x_3389:
[----:B------:R-:W-:Y:S01]  /*4130*/  ULEA.HI UR4, UR48, UR48, URZ, 0x1 ;  /* 0x0000003030047291 */ /* 0x000fe2000f8f083f */
[----:B------:R-:W-:-:S03]  /*4140*/  IMAD.U32 R3, RZ, RZ, UR49 ;  /* 0x00000031ff037e24 */ /* 0x000fc6000f8e00ff */
[----:B------:R-:W-:Y:S02]  /*4150*/  ULOP3.LUT UR4, UR4, 0xfffffffe, URZ, 0xc0, !UPT ;  /* 0xfffffffe04047892 */ /* 0x000fe4000f8ec03f */
[----:B------:R-:W-:Y:S02]  /*4160*/  ISETP.NE.AND P0, PT, R3, 0x3, PT ;  /* 0x000000030300780c */ /* 0x000fe40003f05270 */
[----:B------:R-:W-:-:S06]  /*4170*/  UIADD3 UR4, UR48, -UR4, URZ ;  /* 0x8000000430047290 */ /* 0x000fcc000fffe03f */
[----:B------:R-:W-:-:S05]  /*4180*/  IMAD.U32 R0, RZ, RZ, UR4 ;  /* 0x00000004ff007e24 */ /* 0x000fca000f8e00ff */
[----:B------:R-:W-:-:S04]  /*4190*/  SHF.L.U32 R0, R0, 0x1f, RZ ;  /* 0x0000001f00007819 */ /* 0x000fc800000006ff */
[----:B------:R-:W0:Y:S02]  /*41a0*/  SYNCS.PHASECHK.TRANS64.TRYWAIT P1, [UR38+0x28c00], R0 ;  /* 0x028c0000ff0075a7 */ /* 0x000e240008020166 */
[----:B0-----:R-:W-:Y:S05]  /*41b0*/  @!P1 BRA `(.L_x_3390) ;  /* 0x000000f800fc9947 */ /* 0x001fea0003800000 */
.L_x_3564:
[----:B------:R-:W-:Y:S05]  /*41c0*/  @!P0 BRA `(.L_x_3391) ;  /* 0x0000000000048947 */ /* 0x000fea0003800000 */
[----:B------:R-:W-:Y:S01]  /*41d0*/  BPT.TRAP 0x1 ;  /* 0x000000040000795c */ /* 0x000fe20000300000 */
.L_x_3391:
[----:B------:R-:W-:Y:S02]  /*41e0*/  IMAD.U32 R7, RZ, RZ, UR37 ;  /* 0x00000025ff077e24 */ /* 0x000fe4000f8e00ff */
[----:B------:R-:W-:-:S03]  /*41f0*/  IMAD.U32 R8, RZ, RZ, UR47 ;  /* 0x0000002fff087e24 */ /* 0x000fc6000f8e00ff */
[----:B------:R-:W-:Y:S02]  /*4200*/  LEA R7, R7, UR38, 0x3 ;  /* 0x0000002607077c11 */ /* 0x000fe4000f8e18ff */
[----:B------:R-:W-:-:S04]  /*4210*/  SHF.L.U32 R8, R8, 0x1f, RZ ;  /* 0x0000001f08087819 */ /* 0x000fc800000006ff */
[----:B------:R1:W2:Y:S01]  /*4220*/  SYNCS.PHASECHK.TRANS64.TRYWAIT P1, [R7+URZ+0x28c30], R8 ;  /* 0x028c3008070075a7 */ /* 0x0002a2000802017f */
[----:B------:R-:W-:Y:S05]  /*4230*/  @!P0 BRA `(.L_x_3392) ;  /* 0x0000000000048947 */ /* 0x000fea0003800000 */
[----:B------:R-:W-:Y:S01]  /*4240*/  BPT.TRAP 0x1 ;  /* 0x000000040000795c */ /* 0x000fe20000300000 */
.L_x_3392:
[----:B--2---:R-:W-:Y:S05]  /*4250*/  @P1 BRA `(.L_x_3393) ;  /* 0x0000000000081947 */ /* 0x004fea0003800000 */
[----:B------:R-:W2:Y:S02]  /*4260*/  SYNCS.PHASECHK.TRANS64.TRYWAIT P1, [R7+URZ+0x28c30], R8 ;  /* 0x028c3008070075a7 */ /* 0x000ea4000802017f */
[----:B--2---:R-:W-:Y:S05]  /*4270*/  @!P1 BRA `(.L_x_3394) ;  /* 0x000000f800e49947 */ /* 0x004fea0003800000 */
.L_x_3393:
[----:B0-----:R-:W0:Y:S01]  /*4280*/  S2R R0, SR_TID.X ;  /* 0x0000000000007919 */ /* 0x001e220000002100 */
[----:B------:R-:W-:-:S04]  /*4290*/  UIADD3 UR4, UR38, 0x22400, URZ ;  /* 0x0002240026047890 */ /* 0x000fc8000fffe03f */
[----:B------:R-:W-:-:S04]  /*42a0*/  USHF.R.U32.HI UR4, URZ, 0x4, UR4 ;  /* 0x000000043f047899 */ /* 0x000fc80008011604 */
[----:B------:R-:W-:-:S06]  /*42b0*/  ULOP3.LUT UR4, UR4, 0x3fff, URZ, 0xc0, !UPT ;  /* 0x00003fff04047892 */ /* 0x000fcc000f8ec03f */
[----:B------:R-:W-:Y:S01]  /*42c0*/  IMAD.U32 R3, RZ, RZ, UR4 ;  /* 0x00000004ff037e24 */ /* 0x000fe2000f8e00ff */
[----:B------:R-:W-:Y:S05]  /*42d0*/  WARPSYNC.ALL ;  /* 0x0000000000007948 */ /* 0x000fea0003800000 */
[----:B------:R-:W-:Y:S02]  /*42e0*/  LOP3.LUT R3, R3, 0x10000, RZ, 0xfc, !PT ;  /* 0x0001000003037812 */ /* 0x000fe400078efcff */
[----:B0-----:R-:W-:-:S04]  /*42f0*/  LOP3.LUT R0, R0, 0x7f, RZ, 0xc0, !PT ;  /* 0x0000007f00007812 */ /* 0x001fc800078ec0ff */
[----:B------:R-:W-:Y:S02]  /*4300*/  ISETP.NE.AND P1, PT, R0, RZ, PT ;  /* 0x000000ff0000720c */ /* 0x000fe40003f25270 */
[----:B------:R-:W-:Y:S01]  /*4310*/  R2UR UR12, R3 ;  /* 0x00000000030c72ca */ /* 0x000fe200000e0000 */
[----:B------:R-:W-:Y:S01]  /*4320*/  UIADD3 UR4, UR38, 0x20400, URZ ;  /* 0x0002040026047890 */ /* 0x000fe2000fffe03f */
[----:B------:R-:W-:Y:S01]  /*4330*/  WARPGROUP.ARRIVE ;  /* 0x00000000000079c5 */ /* 0x000fe20000000000 */
[----:B------:R-:W-:Y:S01]  /*4340*/  UMOV UR7, 0x40000040 ;  /* 0x4000004000077882 */ /* 0x000fe20000000000 */
[----:B------:R-:W-:Y:S01]  /*4350*/  UMOV UR5, 0x40000040 ;  /* 0x4000004000057882 */ /* 0x000fe20000000000 */
[----:B------:R-:W-:Y:S01]  /*4360*/  USHF.R.U32.HI UR4, URZ, 0x4, UR4 ;  /* 0x000000043f047899 */ /* 0x000fe20008011604 */
[----:B------:R-:W-:Y:S01]  /*4370*/  UMOV UR11, 0x40000040 ;  /* 0x40000040000b7882 */ /* 0x000fe20000000000 */
[----:B------:R-:W-:Y:S02]  /*4380*/  UMOV UR9, 0x40000040 ;  /* 0x4000004000097882 */ /* 0x000fe40000000000 */
[----:B------:R-:W-:Y:S01]  /*4390*/  ULOP3.LUT UR4, UR4, 0x3fff, URZ, 0xc0, !UPT ;  /* 0x00003fff04047892 */ /* 0x000fe2000f8ec03f */
[----:B------:R-:W-:Y:S01]  /*43a0*/  UMOV UR15, 0x40000040 ;  /* 0x40000040000f7882 */ /* 0x000fe20000000000 */
[----:B------:R-:W-:-:S02]  /*43b0*/  UIMAD UR53, UR52, -0x40, UR53 ;  /* 0xffffffc0343578a4 */ /* 0x000fc4000f8e0235 */
[----:B------:R-:W-:Y:S02]  /*43c0*/  ULEA UR12, UR37, UR12, 0x9 ;  /* 0x0000000c250c7291 */ /* 0x000fe4000f8e483f */
[----:B------:R-:W-:Y:S02]  /*43d0*/  ULOP3.LUT UR13, UR4, 0x10000, URZ, 0xfc, !UPT ;  /* 0x00010000040d7892 */ /* 0x000fe4000f8efc3f */
[----:B------:R-:W-:Y:S01]  /*43e0*/  UIADD3 UR10, UR12, 0x4, URZ ;  /* 0x000000040c0a7890 */ /* 0x000fe2000fffe03f */
[----:B------:R-:W-:Y:S01]  /*43f0*/  IMAD.U32 R0, RZ, RZ, UR53 ;  /* 0x00000035ff007e24 */ /* 0x000fe2000f8e00ff */
[----:B------:R-:W-:Y:S01]  /*4400*/  UIADD3 UR8, UR13, 0x4, URZ ;  /* 0x000000040d087890 */ /* 0x000fe2000fffe03f */
[----:B------:R-:W-:Y:S02]  /*4410*/  UMOV UR6, UR12 ;  /* 0x0000000c00067c82 */ /* 0x000fe40008000000 */
[----:B------:R-:W-:Y:S01]  /*4420*/  UMOV UR4, UR13 ;  /* 0x0000000d00047c82 */ /* 0x000fe20008000000 */
[----:B------:R-:W-:Y:S01]  /*4430*/  UIADD3 UR14, UR12, 0x6, URZ ;  /* 0x000000060c0e7890 */ /* 0x000fe2000fffe03f */
[----:B------:R-:W-:Y:S01]  /*4440*/  HGMMA.64x64x16.F32.BF16 R24, gdesc[UR4], RZ, !UPT, gsb0 ;  /* 0x00e00000041879f0 */ /* 0x000fe2000c0018ff */
[----:B------:R-:W-:Y:S01]  /*4450*/  UIADD3 UR6, UR12, 0x2, URZ ;  /* 0x000000020c067890 */ /* 0x000fe2000fffe03f */
[----:B------:R-:W-:Y:S01]  /*4460*/  IADD3 R0, -R223, 0x40, R0 ;  /* 0x00000040df007810 */ /* 0x000fe20007ffe100 */
[----:B------:R-:W-:Y:S01]  /*4470*/  UIADD3 UR4, UR13, 0x2, URZ ;  /* 0x000000020d047890 */ /* 0x000fe2000fffe03f */
[----:B------:R-:W-:Y:S01]  /*4480*/  UMOV UR7, 0x40000040 ;  /* 0x4000004000077882 */ /* 0x000fe20000000000 */
[----:B------:R-:W-:Y:S01]  /*4490*/  UMOV UR5, 0x40000040 ;  /* 0x4000004000057882 */ /* 0x000fe20000000000 */
[----:B------:R-:W-:Y:S01]  /*44a0*/  UIADD3 UR12, UR13, 0x6, URZ ;  /* 0x000000060d0c7890 */ /* 0x000fe2000fffe03f */
[C---:B------:R-:W-:Y:S01]  /*44b0*/  ISETP.GT.AND P3, PT, R0.reuse, RZ, PT ;  /* 0x000000ff0000720c */ /* 0x040fe20003f64270 */
[----:B------:R-:W-:Y:S01]  /*44c0*/  ULDC UR21, c[0x0][0x988] ;  /* 0x0002620000157ab9 */ /* 0x000fe20000000800 */
[----:B------:R-:W-:Y:S01]  /*44d0*/  UMOV UR13, 0x40000040 ;  /* 0x40000040000d7882 */ /* 0x000fe20000000000 */
[----:B------:R-:W-:-:S02]  /*44e0*/  ISETP.GT.AND P6, PT, R0, 0x1, PT ;  /* 0x000000010000780c */ /* 0x000fc40003fc4270 */
[C---:B------:R-:W-:Y:S02]  /*44f0*/  ISETP.GT.AND P5, PT, R0.reuse, 0x8, PT ;  /* 0x000000080000780c */ /* 0x040fe40003fa4270 */
[C---:B------:R-:W-:Y:S02]  /*4500*/  ISETP.GT.AND P4, PT, R0.reuse, 0x9, PT ;  /* 0x000000090000780c */ /* 0x040fe40003f84270 */
[----:B------:R-:W-:Y:S01]  /*4510*/  ISETP.GT.AND P2, PT, R0, 0x10, PT ;  /* 0x000000100000780c */ /* 0x000fe20003f44270 */
[----:B------:R-:W-:Y:S02]  /*4520*/  WARPGROUP.DEPBAR.LE gsb0, 0x0 ;  /* 0x00008000000079c5 */ /* 0x000fe40000010000 */
[----:B------:R-:W-:-:S06]  /*4530*/  WARPGROUP.ARRIVE ;  /* 0x00000000000079c5 */ /* 0x000fcc0000000000 */
[----:B------:R-:W-:Y:S01]  /*4540*/  HGMMA.64x64x16.F32.BF16 R24, gdesc[UR4], R24, gsb0 ;  /* 0x00e00000041879f0 */ /* 0x000fe20008001818 */
[----:B------:R-:W-:Y:S02]  /*4550*/  ULDC UR6, c[0x0][0x9d8] ;  /* 0x0002760000067ab9 */ /* 0x000fe40000000800 */
        /* <DEDUP_REMOVED lines=50> */
[----:B0-----:R-:W-:-:S04]  /*4880*/  FSEL R29, R29, -INF , P4 ;  /* 0xff8000001d1d7808 */ /* 0x001fc80002000000 */
[----:B------:R-:W-:-:S03]  /*4890*/  FMNMX.FTZ R13, R29, R6, !PT ;  /* 0x000000061d0d7209 */ /* 0x000fc60007810000 */
[----:B------:R-:W0:Y:S01]  /*48a0*/  MUFU.TANH R5, R27 ;  /* 0x0000001b00057308 */ /* 0x000e220000002400 */
[----:B---3--:R-:W-:Y:S02]  /*48b0*/  FSEL R4, R4, -INF , P3 ;  /* 0xff80000004047808 */ /* 0x008fe40001800000 */
[----:B------:R-:W-:-:S05]  /*48c0*/  ISETP.GT.AND P3, PT, R0, 0x11, PT ;  /* 0x000000110000780c */ /* 0x000fca0003f64270 */
[----:B------:R-:W3:Y:S01]  /*48d0*/  MUFU.TANH R33, R33 ;  /* 0x0000002100217308 */ /* 0x000ee20000002400 */
[----:B----4-:R-:W-:-:S04]  /*48e0*/  FSEL R32, R32, -INF , P2 ;  /* 0xff80000020207808 */ /* 0x010fc80001000000 */
[----:B------:R-:W-:-:S03]  /*48f0*/  FMNMX.FTZ R6, R32, R13, !PT ;  /* 0x0000000d20067209 */ /* 0x000fc60007810000 */
[----:B------:R-:W4:Y:S01]  /*4900*/  MUFU.TANH R9, R30 ;  /* 0x0000001e00097308 */ /* 0x000f220000002400 */
[----:B0-----:R-:W-:Y:S02]  /*4910*/  FSEL R5, R5, -INF , P6 ;  /* 0xff80000005057808 */ /* 0x001fe40003000000 */
[----:B------:R-:W-:-:S05]  /*4920*/  ISETP.GT.AND P6, PT, R0, 0x18, PT ;  /* 0x000000180000780c */ /* 0x000fca0003fc4270 */
[----:B------:R-:W0:Y:S01]  /*4930*/  MUFU.TANH R36, R36 ;  /* 0x0000002400247308 */ /* 0x000e220000002400 */
[----:B---3--:R-:W-:-:S04]  /*4940*/  FSEL R33, R33, -INF , P3 ;  /* 0xff80000021217808 */ /* 0x008fc80001800000 */
[----:B------:R-:W-:-:S03]  /*4950*/  FMNMX.FTZ R13, R33, R6, !PT ;  /* 0x00000006210d7209 */ /* 0x000fc60007810000 */
[----:B------:R-:W3:Y:S01]  /*4960*/  MUFU.TANH R10, R31 ;  /* 0x0000001f000a7308 */ /* 0x000ee20000002400 */
[----:B----4-:R-:W-:Y:S02]  /*4970*/  FSEL R9, R9, -INF , P5 ;  /* 0xff80000009097808 */ /* 0x010fe40002800000 */
[----:B------:R-:W-:-:S05]  /*4980*/  ISETP.GT.AND P5, PT, R0, 0x19, PT ;  /* 0x000000190000780c */ /* 0x000fca0003fa4270 */
        /* <DEDUP_REMOVED lines=52> */
[----:B----4-:R-:W-:-:S04]  /*4cd0*/  FSEL R53, R53, -INF , P2 ;  /* 0xff80000035357808 */ /* 0x010fc80001000000 */
[----:B------:R-:W-:Y:S02]  /*4ce0*/  FMNMX.FTZ R6, R53, R0, !PT ;  /* 0x0000000035067209 */ /* 0x000fe40007810000 */
[----:B------:R-:W-:Y:S01]  /*4cf0*/  FMNMX.FTZ R0, R4, R5, !PT ;  /* 0x0000000504007209 */ /* 0x000fe20007810000 */
[----:B------:R-:W4:Y:S01]  /*4d00*/  MUFU.TANH R51, R51 ;  /* 0x0000003300337308 */ /* 0x000f220000002400 */
[----:B0-----:R-:W-:Y:S01]  /*4d10*/  FSEL R47, R47, -INF , P6 ;  /* 0xff8000002f2f7808 */ /* 0x001fe20003000000 */
[----:B------:R-:W0:Y:S06]  /*4d20*/  SHFL.BFLY PT, R13, R6, 0x2, 0x1f ;  /* 0x0c401f00060d7f89 */ /* 0x000e2c00000e0000 */
[----:B------:R-:W5:Y:S01]  /*4d30*/  MUFU.TANH R54, R54 ;  /* 0x0000003600367308 */ /* 0x000f620000002400 */
[----:B---3--:R-:W-:-:S07]  /*4d40*/  FSEL R50, R50, -INF , P5 ;  /* 0xff80000032327808 */ /* 0x008fce0002800000 */
[----:B------:R-:W3:Y:S01]  /*4d50*/  MUFU.TANH R55, R55 ;  /* 0x0000003700377308 */ /* 0x000ee20000002400 */
[----:B----4-:R-:W-:Y:S02]  /*4d60*/  FSEL R51, R51, -INF , P4 ;  /* 0xff80000033337808 */ /* 0x010fe40002000000 */
[----:B-----5:R-:W-:Y:S02]  /*4d70*/  FSEL R54, R54, -INF , P3 ;  /* 0xff80000036367808 */ /* 0x020fe40001800000 */
[----:B0-----:R-:W-:Y:S02]  /*4d80*/  FMNMX.FTZ R14, R6, R13, !PT ;  /* 0x0000000d060e7209 */ /* 0x001fe40007810000 */
[----:B------:R-:W-:-:S03]  /*4d90*/  FMNMX.FTZ R13, R9, R0, !PT ;  /* 0x00000000090d7209 */ /* 0x000fc60007810000 */
[----:B------:R-:W0:Y:S01]  /*4da0*/  SHFL.BFLY PT, R15, R14, 0x1, 0x1f ;  /* 0x0c201f000e0f7f89 */ /* 0x000e2200000e0000 */
[----:B------:R-:W-:Y:S02]  /*4db0*/  FMNMX.FTZ R0, R10, R13, !PT ;  /* 0x0000000d0a007209 */ /* 0x000fe40007810000 */
[----:B---3--:R-:W-:Y:S02]  /*4dc0*/  FSEL R55, R55, -INF , P2 ;  /* 0xff80000037377808 */ /* 0x008fe40001000000 */
[----:B------:R-:W-:-:S04]  /*4dd0*/  FMNMX.FTZ R13, R11, R0, !PT ;  /* 0x000000000b0d7209 */ /* 0x000fc80007810000 */
[----:B------:R-:W-:-:S04]  /*4de0*/  FMNMX.FTZ R13, R12, R13, !PT ;  /* 0x0000000d0c0d7209 */ /* 0x000fc80007810000 */
[----:B------:R-:W-:-:S04]  /*4df0*/  FMNMX.FTZ R0, R38, R13, !PT ;  /* 0x0000000d26007209 */ /* 0x000fc80007810000 */
[----:B------:R-:W-:-:S04]  /*4e00*/  FMNMX.FTZ R13, R39, R0, !PT ;  /* 0x00000000270d7209 */ /* 0x000fc80007810000 */
[----:B------:R-:W-:Y:S02]  /*4e10*/  FMNMX.FTZ R0, R42, R13, !PT ;  /* 0x0000000d2a007209 */ /* 0x000fe40007810000 */
[----:B0-----:R-:W-:Y:S02]  /*4e20*/  FMNMX.FTZ R6, R14, R15, !PT ;  /* 0x0000000f0e067209 */ /* 0x001fe40007810000 */
        /* <DEDUP_REMOVED lines=13> */
[----:B------:R-:W-:Y:S01]  /*4f00*/  MUFU.EX2 R24, R24 ;  /* 0x0000001800187308 */ /* 0x000fe20000000800 */
        /* <DEDUP_REMOVED lines=8> */
[----:B------:R-:W3:Y:S01]  /*4f90*/  MUFU.EX2 R25, R25 ;  /* 0x0000001900197308 */ /* 0x000ee20000000800 */
[--C-:B------:R-:W-:Y:S01]  /*4fa0*/  FFMA.FTZ R44, R44, UR21, -R14.reuse ;  /* 0x000000152c2c7c23 */ /* 0x100fe2000801080e */
[--C-:B------:R-:W-:Y:S01]  /*4fb0*/  FFMA.FTZ R45, R45, UR21, -R14.reuse ;  /* 0x000000152d2d7c23 */ /* 0x100fe2000801080e */
[--C-:B------:R-:W-:Y:S01]  /*4fc0*/  FFMA.FTZ R48, R48, UR21, -R14.reuse ;  /* 0x0000001530307c23 */ /* 0x100fe2000801080e */
[--C-:B------:R-:W-:Y:S01]  /*4fd0*/  FFMA.FTZ R49, R49, UR21, -R14.reuse ;  /* 0x0000001531317c23 */ /* 0x100fe2000801080e */
[--C-:B------:R-:W-:Y:S01]  /*4fe0*/  FFMA.FTZ R52, R52, UR21, -R14.reuse ;  /* 0x0000001534347c23 */ /* 0x100fe2000801080e */
[----:B------:R-:W-:-:S02]  /*4ff0*/  FFMA.FTZ R14, R53, UR21, -R14 ;  /* 0x00000015350e7c23 */ /* 0x000fc4000801080e */
[----:B------:R-:W-:Y:S08]  /*5000*/  MUFU.EX2 R28, R28 ;  /* 0x0000001c001c7308 */ /* 0x000ff00000000800 */
[----:B------:R-:W4:Y:S01]  /*5010*/  MUFU.EX2 R29, R29 ;  /* 0x0000001d001d7308 */ /* 0x000f220000000800 */
[----:B---3--:R-:W-:Y:S02]  /*5020*/  F2FP.BF16.F32.PACK_AB R152, R25, R24 ;  /* 0x000000181998723e */ /* 0x008fe400000010ff */
[----:B0-----:R-:W-:-:S05]  /*5030*/  FMNMX.FTZ R13, R0, R13, !PT ;  /* 0x0000000d000d7209 */ /* 0x001fca0007810000 */
[----:B------:R-:W-:Y:S01]  /*5040*/  MUFU.EX2 R32, R32 ;  /* 0x0000002000207308 */ /* 0x000fe20000000800 */
[----:B------:R-:W0:Y:S07]  /*5050*/  SHFL.BFLY PT, R0, R13, 0x1, 0x1f ;  /* 0x0c201f000d007f89 */ /* 0x000e2e00000e0000 */
[----:B------:R-:W3:Y:S01]  /*5060*/  MUFU.EX2 R33, R33 ;  /* 0x0000002100217308 */ /* 0x000ee20000000800 */
[----:B----4-:R-:W-:-:S07]  /*5070*/  F2FP.BF16.F32.PACK_AB R154, R29, R28 ;  /* 0x0000001c1d9a723e */ /* 0x010fce00000010ff */
[----:B------:R-:W-:Y:S08]  /*5080*/  MUFU.EX2 R36, R36 ;  /* 0x0000002400247308 */ /* 0x000ff00000000800 */
[----:B------:R-:W4:Y:S01]  /*5090*/  MUFU.EX2 R37, R37 ;  /* 0x0000002500257308 */ /* 0x000f220000000800 */
[----:B---3--:R-:W-:Y:S02]  /*50a0*/  F2FP.BF16.F32.PACK_AB R156, R33, R32 ;  /* 0x00000020219c723e */ /* 0x008fe400000010ff */
[----:B0-----:R-:W-:-:S04]  /*50b0*/  FMNMX.FTZ R0, R13, R0, !PT ;  /* 0x000000000d007209 */ /* 0x001fc80007810000 */
[C---:B------:R-:W-:Y:S01]  /*50c0*/  FSETP.NEU.FTZ.AND P2, PT, R0.reuse, -INF , PT ;  /* 0xff8000000000780b */ /* 0x040fe20003f5d000 */
[----:B------:R-:W-:Y:S01]  /*50d0*/  FMUL.FTZ R13, R0, UR21 ;  /* 0x00000015000d7c20 */ /* 0x000fe20008410000 */
[----:B------:R-:W-:Y:S04]  /*50e0*/  MUFU.EX2 R40, R40 ;  /* 0x0000002800287308 */ /* 0x000fe80000000800 */
[----:B------:R-:W-:Y:S02]  /*50f0*/  FSEL R15, R13, RZ, P2 ;  /* 0x000000ff0d0f7208 */ /* 0x000fe40001000000 */
[----:B----4-:R-:W-:Y:S02]  /*5100*/  F2FP.BF16.F32.PACK_AB R158, R37, R36 ;  /* 0x00000024259e723e */ /* 0x010fe400000010ff */
[----:B------:R-:W-:Y:S01]  /*5110*/  MUFU.EX2 R13, R14 ;  /* 0x0000000e000d7308 */ /* 0x000fe20000000800 */
[--C-:B------:R-:W-:Y:S01]  /*5120*/  FFMA.FTZ R4, R4, UR21, -R15.reuse ;  /* 0x0000001504047c23 */ /* 0x100fe2000801080f */
[--C-:B------:R-:W-:Y:S01]  /*5130*/  FFMA.FTZ R5, R5, UR21, -R15.reuse ;  /* 0x0000001505057c23 */ /* 0x100fe2000801080f */
[--C-:B------:R-:W-:Y:S01]  /*5140*/  FFMA.FTZ R9, R9, UR21, -R15.reuse ;  /* 0x0000001509097c23 */ /* 0x100fe2000801080f */
[--C-:B------:R-:W-:Y:S01]  /*5150*/  FFMA.FTZ R10, R10, UR21, -R15.reuse ;  /* 0x000000150a0a7c23 */ /* 0x100fe2000801080f */
[--C-:B------:R-:W-:Y:S01]  /*5160*/  FFMA.FTZ R11, R11, UR21, -R15.reuse ;  /* 0x000000150b0b7c23 */ /* 0x100fe2000801080f */
[--C-:B------:R-:W-:Y:S01]  /*5170*/  FFMA.FTZ R12, R12, UR21, -R15.reuse ;  /* 0x000000150c0c7c23 */ /* 0x100fe2000801080f */
[--C-:B------:R-:W-:Y:S01]  /*5180*/  FFMA.FTZ R38, R38, UR21, -R15.reuse ;  /* 0x0000001526267c23 */ /* 0x100fe2000801080f */
[----:B------:R0:W-:Y:S01]  /*5190*/  MUFU.EX2 R153, R4 ;  /* 0x0000000400997308 */ /* 0x0001e20000000800 */
[--C-:B------:R-:W-:Y:S01]  /*51a0*/  FFMA.FTZ R39, R39, UR21, -R15.reuse ;  /* 0x0000001527277c23 */ /* 0x100fe2000801080f */
[--C-:B------:R-:W-:Y:S01]  /*51b0*/  FFMA.FTZ R42, R42, UR21, -R15.reuse ;  /* 0x000000152a2a7c23 */ /* 0x100fe2000801080f */
[--C-:B------:R-:W-:Y:S01]  /*51c0*/  FFMA.FTZ R43, R43, UR21, -R15.reuse ;  /* 0x000000152b2b7c23 */ /* 0x100fe2000801080f */
[--C-:B------:R-:W-:Y:S01]  /*51d0*/  FFMA.FTZ R46, R46, UR21, -R15.reuse ;  /* 0x000000152e2e7c23 */ /* 0x100fe2000801080f */
[--C-:B------:R-:W-:Y:S01]  /*51e0*/  FFMA.FTZ R47, R47, UR21, -R15.reuse ;  /* 0x000000152f2f7c23 */ /* 0x100fe2000801080f */
[--C-:B------:R-:W-:Y:S01]  /*51f0*/  FFMA.FTZ R50, R50, UR21, -R15.reuse ;  /* 0x0000001532327c23 */ /* 0x100fe2000801080f */
[----:B------:R-:W-:Y:S01]  /*5200*/  FFMA.FTZ R51, R51, UR21, -R15 ;  /* 0x0000001533337c23 */ /* 0x000fe2000801080f */
[----:B------:R3:W4:Y:S01]  /*5210*/  MUFU.EX2 R20, R5 ;  /* 0x0000000500147308 */ /* 0x0007220000000800 */
[----:B0-----:R-:W-:-:S02]  /*5220*/  @!P1 VIADD R4, R7, 0x28c40 ;  /* 0x00028c4007049836 */ /* 0x001fc40000000000 */
[--C-:B------:R-:W-:Y:S01]  /*5230*/  FFMA.FTZ R54, R54, UR21, -R15.reuse ;  /* 0x0000001536367c23 */ /* 0x100fe2000801080f */
[----:B------:R-:W-:Y:S02]  /*5240*/  FFMA.FTZ R15, R55, UR21, -R15 ;  /* 0x00000015370f7c23 */ /* 0x000fe4000801080f */
[----:B------:R-:W-:Y:S02]  /*5250*/  @!P1 PRMT R4, RZ, 0x654, R4 ;  /* 0x00000654ff049816 */ /* 0x000fe40000000004 */
[----:B------:R-:W0:Y:S01]  /*5260*/  MUFU.EX2 R9, R9 ;  /* 0x0000000900097308 */ /* 0x000e220000000800 */
[----:B---3--:R-:W-:Y:S01]  /*5270*/  FADD.FTZ R5, R24, R25 ;  /* 0x0000001918057221 */ /* 0x008fe20000010000 */
[----:B------:R3:W-:Y:S03]  /*5280*/  @!P1 SYNCS.ARRIVE.TRANS64.RED.A1T0 RZ, [R4+URZ], RZ ;  /* 0x000000ff04ff99a7 */ /* 0x0007e6000810043f */
[----:B------:R-:W-:-:S03]  /*5290*/  FADD.FTZ R26, R28, R5 ;  /* 0x000000051c1a7221 */ /* 0x000fc60000010000 */
[----:B------:R-:W3:Y:S01]  /*52a0*/  MUFU.EX2 R10, R10 ;  /* 0x0000000a000a7308 */ /* 0x000ee20000000800 */
[----:B----4-:R-:W-:Y:S01]  /*52b0*/  FADD.FTZ R14, R153, R20 ;  /* 0x00000014990e7221 */ /* 0x010fe20000010000 */
[----:B------:R-:W-:Y:S01]  /*52c0*/  FADD.FTZ R21, R29, R26 ;  /* 0x0000001a1d157221 */ /* 0x000fe20000010000 */
[----:B------:R-:W-:-:S05]  /*52d0*/  F2FP.BF16.F32.PACK_AB R153, R20, R153 ;  /* 0x000000991499723e */ /* 0x000fca00000010ff */
[----:B------:R-:W4:Y:S01]  /*52e0*/  MUFU.EX2 R11, R11 ;  /* 0x0000000b000b7308 */ /* 0x000f220000000800 */
[----:B0-----:R-:W-:Y:S01]  /*52f0*/  FADD.FTZ R5, R9, R14 ;  /* 0x0000000e09057221 */ /* 0x001fe20000010000 */
[----:B------:R-:W-:-:S04]  /*5300*/  FADD.FTZ R14, R32, R21 ;  /* 0x00000015200e7221 */ /* 0x000fc80000010000 */
[----:B------:R-:W-:Y:S02]  /*5310*/  FADD.FTZ R21, R33, R14 ;  /* 0x0000000e21157221 */ /* 0x000fe40000010000 */
[----:B------:R-:W0:Y:S01]  /*5320*/  MUFU.EX2 R12, R12 ;  /* 0x0000000c000c7308 */ /* 0x000e220000000800 */
[C---:B---3--:R-:W-:Y:S01]  /*5330*/  FADD.FTZ R4, R10.reuse, R5 ;  /* 0x000000050a047221 */ /* 0x048fe20000010000 */
[----:B------:R-:W-:Y:S01]  /*5340*/  F2FP.BF16.F32.PACK_AB R155, R10, R9 ;  /* 0x000000090a9b723e */ /* 0x000fe200000010ff */
[----:B------:R-:W-:Y:S06]  /*5350*/  BAR.SYNC.DEFER_BLOCKING 0xf, 0x100 ;  /* 0x03c4000000007b1d */ /* 0x000fec0000010000 */
[----:B------:R-:W3:Y:S01]  /*5360*/  MUFU.EX2 R38, R38 ;  /* 0x0000002600267308 */ /* 0x000ee20000000800 */
[----:B----4-:R-:W-:Y:S01]  /*5370*/  FADD.FTZ R5, R11, R4 ;  /* 0x000000040b057221 */ /* 0x010fe20000010000 */
[----:B------:R-:W-:-:S04]  /*5380*/  FADD.FTZ R4, R36, R21 ;  /* 0x0000001524047221 */ /* 0x000fc80000010000 */
[----:B------:R-:W-:Y:S02]  /*5390*/  FADD.FTZ R21, R37, R4 ;  /* 0x0000000425157221 */ /* 0x000fe40000010000 */
[----:B------:R-:W4:Y:S01]  /*53a0*/  MUFU.EX2 R39, R39 ;  /* 0x0000002700277308 */ /* 0x000f220000000800 */
[----:B0-----:R-:W-:Y:S01]  /*53b0*/  FADD.FTZ R5, R12, R5 ;  /* 0x000000050c057221 */ /* 0x001fe20000010000 */
[----:B------:R-:W-:Y:S01]  /*53c0*/  FADD.FTZ R14, R40, R21 ;  /* 0x00000015280e7221 */ /* 0x000fe20000010000 */
[----:B------:R-:W-:-:S05]  /*53d0*/  F2FP.BF16.F32.PACK_AB R157, R12, R11 ;  /* 0x0000000b0c9d723e */ /* 0x000fca00000010ff */
[----:B------:R-:W0:Y:S01]  /*53e0*/  MUFU.EX2 R42, R42 ;  /* 0x0000002a002a7308 */ /* 0x000e220000000800 */
[----:B---3--:R-:W-:Y:S01]  /*53f0*/  FADD.FTZ R4, R38, R5 ;  /* 0x0000000526047221 */ /* 0x008fe20000010000 */
[----:B------:R3:W-:Y:S06]  /*5400*/  STSM.16.M88.4 [R18+0x26800], R152 ;  /* 0x0268009812007844 */ /* 0x0007ec0000000200 */
[----:B------:R-:W5:Y:S01]  /*5410*/  MUFU.EX2 R41, R41 ;  /* 0x0000002900297308 */ /* 0x000f620000000800 */
[C---:B----4-:R-:W-:Y:S01]  /*5420*/  FADD.FTZ R5, R39.reuse, R4 ;  /* 0x0000000427057221 */ /* 0x050fe20000010000 */
[----:B------:R-:W-:-:S05]  /*5430*/  F2FP.BF16.F32.PACK_AB R159, R39, R38 ;  /* 0x00000026279f723e */ /* 0x000fca00000010ff */
[----:B------:R3:W-:Y:S01]  /*5440*/  STSM.16.M88.4 [R23], R156 ;  /* 0x0000009c17007844 */ /* 0x0007e20000000200 */
[----:B------:R-:W4:Y:S01]  /*5450*/  MUFU.EX2 R43, R43 ;  /* 0x0000002b002b7308 */ /* 0x000f220000000800 */
[----:B0-----:R-:W-:-:S07]  /*5460*/  FADD.FTZ R4, R42, R5 ;  /* 0x000000052a047221 */ /* 0x001fce0000010000 */
[----:B------:R-:W0:Y:S01]  /*5470*/  MUFU.EX2 R44, R44 ;  /* 0x0000002c002c7308 */ /* 0x000e220000000800 */
[C---:B-----5:R-:W-:Y:S01]  /*5480*/  FADD.FTZ R21, R41.reuse, R14 ;  /* 0x0000000e29157221 */ /* 0x060fe20000010000 */
[----:B------:R-:W-:-:S06]  /*5490*/  F2FP.BF16.F32.PACK_AB R160, R41, R40 ;  /* 0x0000002829a0723e */ /* 0x000fcc00000010ff */
[----:B------:R-:W5:Y:S01]  /*54a0*/  MUFU.EX2 R46, R46 ;  /* 0x0000002e002e7308 */ /* 0x000f620000000800 */
[C---:B----4-:R-:W-:Y:S01]  /*54b0*/  FADD.FTZ R5, R43.reuse, R4 ;  /* 0x000000042b057221 */ /* 0x050fe20000010000 */
[----:B------:R-:W-:-:S06]  /*54c0*/  F2FP.BF16.F32.PACK_AB R161, R43, R42 ;  /* 0x0000002a2ba1723e */ /* 0x000fcc00000010ff */
[----:B------:R-:W4:Y:S01]  /*54d0*/  MUFU.EX2 R45, R45 ;  /* 0x0000002d002d7308 */ /* 0x000f220000000800 */
[----:B0-----:R-:W-:-:S07]  /*54e0*/  FADD.FTZ R4, R44, R21 ;  /* 0x000000152c047221 */ /* 0x001fce0000010000 */
[----:B------:R-:W0:Y:S01]  /*54f0*/  MUFU.EX2 R47, R47 ;  /* 0x0000002f002f7308 */ /* 0x000e220000000800 */
[----:B-----5:R-:W-:-:S07]  /*5500*/  FADD.FTZ R10, R46, R5 ;  /* 0x000000052e0a7221 */ /* 0x020fce0000010000 */
[----:B------:R-:W-:Y:S01]  /*5510*/  MUFU.EX2 R48, R48 ;  /* 0x0000003000307308 */ /* 0x000fe20000000800 */
[C---:B----4-:R-:W-:Y:S01]  /*5520*/  F2FP.BF16.F32.PACK_AB R162, R45.reuse, R44 ;  /* 0x0000002c2da2723e */ /* 0x050fe200000010ff */
[----:B------:R-:W-:-:S06]  /*5530*/  FADD.FTZ R45, R45, R4 ;  /* 0x000000042d2d7221 */ /* 0x000fcc0000010000 */
[----:B------:R-:W4:Y:S01]  /*5540*/  MUFU.EX2 R49, R49 ;  /* 0x0000003100317308 */ /* 0x000f220000000800 */
[C---:B0-----:R-:W-:Y:S01]  /*5550*/  F2FP.BF16.F32.PACK_AB R163, R47.reuse, R46 ;  /* 0x0000002e2fa3723e */ /* 0x041fe200000010ff */
[----:B------:R-:W-:-:S04]  /*5560*/  FADD.FTZ R47, R47, R10 ;  /* 0x0000000a2f2f7221 */ /* 0x000fc80000010000 */
[----:B------:R3:W-:Y:S02]  /*5570*/  STSM.16.M88.4 [R19], R160 ;  /* 0x000000a013007844 */ /* 0x0007e40000000200 */
[----:B------:R-:W-:Y:S08]  /*5580*/  MUFU.EX2 R50, R50 ;  /* 0x0000003200327308 */ /* 0x000ff00000000800 */
[----:B------:R-:W0:Y:S01]  /*5590*/  MUFU.EX2 R51, R51 ;  /* 0x0000003300337308 */ /* 0x000e220000000800 */
[----:B----4-:R-:W-:Y:S01]  /*55a0*/  F2FP.BF16.F32.PACK_AB R164, R49, R48 ;  /* 0x0000003031a4723e */ /* 0x010fe200000010ff */
[----:B------:R-:W-:-:S04]  /*55b0*/  FADD.FTZ R48, R48, R45 ;  /* 0x0000002d30307221 */ /* 0x000fc80000010000 */
[----:B------:R-:W-:Y:S02]  /*55c0*/  FADD.FTZ R49, R49, R48 ;  /* 0x0000003031317221 */ /* 0x000fe40000010000 */
[----:B------:R-:W4:Y:S08]  /*55d0*/  MUFU.EX2 R52, R52 ;  /* 0x0000003400347308 */ /* 0x000f300000000800 */
[----:B------:R-:W-:Y:S01]  /*55e0*/  MUFU.EX2 R54, R54 ;  /* 0x0000003600367308 */ /* 0x000fe20000000800 */
[----:B0-----:R-:W-:Y:S01]  /*55f0*/  F2FP.BF16.F32.PACK_AB R165, R51, R50 ;  /* 0x0000003233a5723e */ /* 0x001fe200000010ff */
[----:B------:R-:W-:-:S04]  /*5600*/  FADD.FTZ R50, R50, R47 ;  /* 0x0000002f32327221 */ /* 0x000fc80000010000 */
[----:B------:R-:W-:Y:S02]  /*5610*/  FADD.FTZ R51, R51, R50 ;  /* 0x0000003233337221 */ /* 0x000fe40000010000 */
[----:B------:R-:W0:Y:S01]  /*5620*/  MUFU.EX2 R15, R15 ;  /* 0x0000000f000f7308 */ /* 0x000e220000000800 */
[----:B----4-:R-:W-:Y:S01]  /*5630*/  F2FP.BF16.F32.PACK_AB R166, R13, R52 ;  /* 0x000000340da6723e */ /* 0x010fe200000010ff */
[----:B------:R-:W-:-:S04]  /*5640*/  FADD.FTZ R4, R52, R49 ;  /* 0x0000003134047221 */ /* 0x000fc80000010000 */
[----:B------:R-:W-:Y:S01]  /*5650*/  FADD.FTZ R4, R13, R4 ;  /* 0x000000040d047221 */ /* 0x000fe20000010000 */
[----:B0-----:R-:W-:Y:S01]  /*5660*/  F2FP.BF16.F32.PACK_AB R167, R15, R54 ;  /* 0x000000360fa7723e */ /* 0x001fe200000010ff */
[----:B------:R-:W-:-:S04]  /*5670*/  FADD.FTZ R54, R54, R51 ;  /* 0x0000003336367221 */ /* 0x000fc80000010000 */
[----:B------:R3:W-:Y:S01]  /*5680*/  STSM.16.M88.4 [R22], R164 ;  /* 0x000000a416007844 */ /* 0x0007e20000000200 */
[----:B------:R-:W-:Y:S01]  /*5690*/  FADD.FTZ R5, R15, R54 ;  /* 0x000000360f057221 */ /* 0x000fe20000010000 */
[----:B------:R-:W-:Y:S06]  /*56a0*/  @!P0 BRA `(.L_x_3395) ;  /* 0x0000000000048947 */ /* 0x000fec0003800000 */
[----:B------:R-:W-:Y:S01]  /*56b0*/  BPT.TRAP 0x1 ;  /* 0x000000040000795c */ /* 0x000fe20000300000 */
.L_x_3395:
[----:B------:R0:W4:Y:S01]  /*56c0*/  SYNCS.PHASECHK.TRANS64.TRYWAIT P2, [R7+URZ+0x28c50], R8 ;  /* 0x028c5008070075a7 */ /* 0x000122000804017f */
[----:B------:R-:W-:Y:S05]  /*56d0*/  @!P0 BRA `(.L_x_3396) ;  /* 0x0000000000048947 */ /* 0x000fea0003800000 */
[----:B------:R-:W-:Y:S01]  /*56e0*/  BPT.TRAP 0x1 ;  /* 0x000000040000795c */ /* 0x000fe20000300000 */
.L_x_3396:
[----:B------:R-:W-:Y:S01]  /*56f0*/  ULOP3.LUT UR54, UR54, 0x2000000, URZ, 0xfc, !UPT ;  /* 0x0200000036367892 */ /* 0x000fe2000f8efc3f */
[----:B----4-:R-:W-:Y:S11]  /*5700*/  @P2 BRA `(.L_x_3397) ;  /* 0x0000000000082947 */ /* 0x010ff60003800000 */
[----:B------:R-:W4:Y:S02]  /*5710*/  SYNCS.PHASECHK.TRANS64.TRYWAIT P2, [R7+URZ+0x28c50], R8 ;  /* 0x028c5008070075a7 */ /* 0x000f24000804017f */
[----:B----4-:R-:W-:Y:S05]  /*5720*/  @!P2 BRA `(.L_x_3398) ;  /* 0x000000e400cca947 */ /* 0x010fea0003800000 */
.L_x_3397:
[----:B------:R-:W-:Y:S01]  /*5730*/  ULEA UR10, UR37, UR54, 0xc ;  /* 0x00000036250a7291 */ /* 0x000fe2000f8e603f */
[----:B------:R-:W-:Y:S01]  /*5740*/  WARPGROUP.ARRIVE ;  /* 0x00000000000079c5 */ /* 0x000fe20000000000 */
[----:B------:R-:W-:Y:S01]  /*5750*/  UMOV UR7, 0x40000040 ;  /* 0x4000004000077882 */ /* 0x000fe20000000000 */
[----:B------:R-:W-:Y:S01]  /*5760*/  UIADD3 UR20, UR52, -0x2, URZ ;  /* 0xfffffffe34147890 */ /* 0x000fe2000fffe03f */
[----:B012-4-:R-:W-:-:S03]  /*5770*/  @!P1 VIADD R7, R7, 0x28c60 ;  /* 0x00028c6007079836 */ /* 0x017fc60000000000 */
[----:B------:R-:W-:Y:S01]  /*5780*/  UMOV UR6, UR10 ;  /* 0x0000000a00067c82 */ /* 0x000fe20008000000 */
[----:B------:R-:W-:Y:S01]  /*5790*/  UISETP.GE.AND UP0, UPT, UR20, UR51, UPT ;  /* 0x000000331400728c */ /* 0x000fe2000bf06270 */
[----:B------:R-:W-:Y:S01]  /*57a0*/  HGMMA.64x256x16.F32.BF16 R24, R152, gdesc[UR4].tnspB, RZ, !UPT, gsb0 ;  /* 0x43e0000498187df0 */ /* 0x000fe2000c0018ff */
[----:B------:R-:W-:Y:S01]  /*57b0*/  UIADD3 UR6, UR10, 0x80, URZ ;  /* 0x000000800a067890 */ /* 0x000fe2000fffe03f */
[----:B------:R-:W-:Y:S01]  /*57c0*/  @!P1 PRMT R7, RZ, 0x654, R7 ;  /* 0x00000654ff079816 */ /* 0x000fe20000000007 */
[----:B------:R-:W-:Y:S02]  /*57d0*/  UMOV UR7, 0x40000040 ;  /* 0x4000004000077882 */ /* 0x000fe40000000000 */
[----:B------:R-:W-:Y:S01]  /*57e0*/  PLOP3.LUT P2, PT, PT, PT, UP0, 0x80, 0x0 ;  /* 0x000000000000781c */ /* 0x000fe20003f4f008 */
[----:B------:R-:W-:Y:S02]  /*57f0*/  WARPGROUP.DEPBAR.LE gsb0, 0x0 ;  /* 0x00008000000079c5 */ /* 0x000fe40000010000 */
[----:B------:R-:W-:-:S15]  /*5800*/  WARPGROUP.ARRIVE ;  /* 0x00000000000079c5 */ /* 0x000fde0000000000 */
[----:B------:R-:W-:-:S05]  /*5810*/  NOP ;  /* 0x0000000000007918 */ /* 0x000fca0000000000 */
[----:B------:R-:W-:Y:S01]  /*5820*/  HGMMA.64x256x16.F32.BF16 R24, R156, gdesc[UR4].tnspB, R24, gsb0 ;  /* 0x43e000049c187df0 */ /* 0x000fe20008001818 */
[----:B------:R-:W-:Y:S01]  /*5830*/  UIADD3 UR6, UR10, 0x100, URZ ;  /* 0x000001000a067890 */ /* 0x000fe2000fffe03f */
[----:B------:R-:W-:Y:S01]  /*5840*/  UMOV UR7, 0x40000040 ;  /* 0x4000004000077882 */ /* 0x000fe20000000000 */
[----:B------:R-:W-:Y:S02]  /*5850*/  WARPGROUP.DEPBAR.LE gsb0, 0x0 ;  /* 0x00008000000079c5 */ /* 0x000fe40000010000 */
[----:B------:R-:W-:-:S15]  /*5860*/  WARPGROUP.ARRIVE ;  /* 0x00000000000079c5 */ /* 0x000fde0000000000 */
[----:B------:R-:W-:-:S08]  /*5870*/  NOP ;  /* 0x0000000000007918 */ /* 0x000fd00000000000 */
[----:B------:R-:W-:Y:S01]  /*5880*/  HGMMA.64x256x16.F32.BF16 R24, R160, gdesc[UR4].tnspB, R24, gsb0 ;  /* 0x43e00004a0187df0 */ /* 0x000fe20008001818 */
[----:B------:R-:W-:Y:S01]  /*5890*/  UIADD3 UR6, UR10, 0x180, URZ ;  /* 0x000001800a067890 */ /* 0x000fe2000fffe03f */
        /* <DEDUP_REMOVED lines=16> */
[----:B------:R-:W-:Y:S01]  /*59a0*/  IMAD.MOV.U32 R8, RZ, RZ, R0 ;  /* 0x000000ffff087224 */ /* 0x000fe200078e0000 */
[----:B------:R-:W-:Y:S01]  /*59b0*/  UMOV UR22, UR37 ;  /* 0x0000002500167c82 */ /* 0x000fe20008000000 */
[----:B------:R-:W-:Y:S01]  /*59c0*/  IMAD.MOV.U32 R9, RZ, RZ, R6 ;  /* 0x000000ffff097224 */ /* 0x000fe200078e0006 */
[----:B------:R-:W-:Y:S01]  /*59d0*/  ULDC UR23, c[0x0][0x9d8] ;  /* 0x0002760000177ab9 */ /* 0x000fe20000000800 */
[----:B------:R-:W-:-:S05]  /*59e0*/  ULDC UR21, c[0x0][0x988] ;  /* 0x0002620000157ab9 */ /* 0x000fca0000000800 */
.L_x_3408:
[----:B------:R-:W-:Y:S01]  /*59f0*/  UIADD3 UR37, UR22, 0x1, URZ ;  /* 0x0000000116257890 */ /* 0x000fe2000fffe03f */
[----:B------:R-:W-:Y:S01]  /*5a00*/  UMOV UR6, UR20 ;  /* 0x0000001400067c82 */ /* 0x000fe20008000000 */
[----:B------:R-:W-:Y:S02]  /*5a10*/  UIADD3 UR20, UR20, -0x1, URZ ;  /* 0xffffffff14147890 */ /* 0x000fe4000fffe03f */
[----:B------:R-:W-:-:S04]  /*5a20*/  UISETP.NE.AND UP0, UPT, UR37, 0x2, UPT ;  /* 0x000000022500788c */ /* 0x000fc8000bf05270 */
[----:B------:R-:W-:Y:S02]  /*5a30*/  USEL UR7, URZ, 0x1, UP0 ;  /* 0x000000013f077887 */ /* 0x000fe40008000000 */
[----:B------:R-:W-:Y:S02]  /*5a40*/  USEL UR37, UR37, URZ, UP0 ;  /* 0x0000003f25257287 */ /* 0x000fe40008000000 */
[----:B------:R-:W-:Y:S02]  /*5a50*/  ULOP3.LUT UR47, UR47, UR7, URZ, 0x3c, !UPT ;  /* 0x000000072f2f7292 */ /* 0x000fe4000f8e3c3f */
[----:B------:R-:W-:Y:S01]  /*5a60*/  UISETP.GT.AND UP0, UPT, UR6, UR51, UPT ;  /* 0x000000330600728c */ /* 0x000fe2000bf04270 */
[----:B01----:R-:W-:Y:S10]  /*5a70*/  @!P0 BRA `(.L_x_3400) ;  /* 0x0000000000048947 */ /* 0x003ff40003800000 */
[----:B------:R-:W-:Y:S01]  /*5a80*/  BPT.TRAP 0x1 ;  /* 0x000000040000795c */ /* 0x000fe20000300000 */
.L_x_3400:
[----:B------:R-:W-:Y:S01]  /*5a90*/  ULEA UR24, UR37, UR38, 0x3 ;  /* 0x0000002625187291 */ /* 0x000fe2000f8e183f */
[----:B0-----:R-:W-:-:S05]  /*5aa0*/  IMAD.U32 R7, RZ, RZ, UR47 ;  /* 0x0000002fff077e24 */ /* 0x001fca000f8e00ff */
[----:B------:R-:W-:-:S04]  /*5ab0*/  SHF.L.U32 R7, R7, 0x1f, RZ ;  /* 0x0000001f07077819 */ /* 0x000fc800000006ff */
[----:B------:R0:W1:Y:S01]  /*5ac0*/  SYNCS.PHASECHK.TRANS64.TRYWAIT P2, [UR24+0x28c30], R7 ;  /* 0x028c3007ff0075a7 */ /* 0x0000620008040158 */
[----:B------:R-:W-:Y:S05]  /*5ad0*/  @!P0 BRA `(.L_x_3401) ;  /* 0x0000000000048947 */ /* 0x000fea0003800000 */
[----:B------:R-:W-:Y:S01]  /*5ae0*/  BPT.TRAP 0x1 ;  /* 0x000000040000795c */ /* 0x000fe20000300000 */
.L_x_3401:
[----:B-1----:R-:W-:Y:S05]  /*5af0*/  @P2 BRA `(.L_x_3402) ;  /* 0x0000000000082947 */ /* 0x002fea0003800000 */
[----:B------:R-:W1:Y:S02]  /*5b00*/  SYNCS.PHASECHK.TRANS64.TRYWAIT P2, [UR24+0x28c30], R7 ;  /* 0x028c3007ff0075a7 */ /* 0x000e640008040158 */
[----:B-1----:R-:W-:Y:S05]  /*5b10*/  @!P2 BRA `(.L_x_3403) ;  /* 0x000000e000e4a947 */ /* 0x002fea0003800000 */
.L_x_3402:
[----:B------:R-:W-:Y:S01]  /*5b20*/  R2UR UR18, R3 ;  /* 0x00000000031272ca */ /* 0x000fe200000e0000 */
[----:B------:R-:W-:Y:S01]  /*5b30*/  UIADD3 UR6, UR38, 0x20400, URZ ;  /* 0x0002040026067890 */ /* 0x000fe2000fffe03f */
[----:B---3--:R-:W-:Y:S01]  /*5b40*/  WARPGROUP.ARRIVE ;  /* 0x00000000000079c5 */ /* 0x008fe20000000000 */
[----:B------:R-:W-:Y:S01]  /*5b50*/  UMOV UR19, 0x40000040 ;  /* 0x4000004000137882 */ /* 0x000fe20000000000 */
[----:B------:R-:W-:Y:S01]  /*5b60*/  UMOV UR17, 0x40000040 ;  /* 0x4000004000117882 */ /* 0x000fe20000000000 */
[----:B------:R-:W-:Y:S01]  /*5b70*/  USHF.R.U32.HI UR6, URZ, 0x4, UR6 ;  /* 0x000000043f067899 */ /* 0x000fe20008011606 */
[----:B------:R-:W-:Y:S01]  /*5b80*/  ISETP.NE.AND P2, PT, R17, RZ, PT ;  /* 0x000000ff1100720c */ /* 0x000fe20003f45270 */
[----:B------:R-:W-:Y:S01]  /*5b90*/  UMOV UR7, 0x40000040 ;  /* 0x4000004000077882 */ /* 0x000fe20000000000 */
[----:B------:R-:W-:Y:S01]  /*5ba0*/  UMOV UR11, 0x40000040 ;  /* 0x40000040000b7882 */ /* 0x000fe20000000000 */
[----:B------:R-:W-:Y:S01]  /*5bb0*/  ULOP3.LUT UR6, UR6, 0x3fff, URZ, 0xc0, !UPT ;  /* 0x00003fff06067892 */ /* 0x000fe2000f8ec03f */
[----:B------:R-:W-:-:S03]  /*5bc0*/  UMOV UR15, 0x40000040 ;  /* 0x40000040000f7882 */ /* 0x000fc60000000000 */
[----:B------:R-:W-:Y:S02]  /*5bd0*/  ULEA UR18, UR37, UR18, 0x9 ;  /* 0x0000001225127291 */ /* 0x000fe4000f8e483f */
[----:B------:R-:W-:Y:S02]  /*5be0*/  ULOP3.LUT UR16, UR6, 0x10000, URZ, 0xfc, !UPT ;  /* 0x0001000006107892 */ /* 0x000fe4000f8efc3f */
[----:B------:R-:W-:Y:S02]  /*5bf0*/  UIADD3 UR6, UR18, 0x2, URZ ;  /* 0x0000000212067890 */ /* 0x000fe4000fffe03f */
[----:B------:R-:W-:Y:S02]  /*5c00*/  UIADD3 UR10, UR18, 0x4, URZ ;  /* 0x00000004120a7890 */ /* 0x000fe4000fffe03f */
[----:B------:R-:W-:-:S03]  /*5c10*/  UIADD3 UR14, UR18, 0x6, URZ ;  /* 0x00000006120e7890 */ /* 0x000fc6000fffe03f */
[----:B------:R-:W-:Y:S03]  /*5c20*/  HGMMA.64x64x16.F32.BF16 R152, gdesc[UR16], RZ, !UPT, gsb0 ;  /* 0x00e00000109879f0 */ /* 0x000fe6000c0018ff */
        /* <DEDUP_REMOVED lines=10> */
[----:B-1----:R-:W-:Y:S01]  /*5cd0*/  FMUL.FTZ R0, R152, UR23 ;  /* 0x0000001798007c20 */ /* 0x002fe20008410000 */
        /* <DEDUP_REMOVED lines=19> */
[----:B------:R-:W-:-:S02]  /*5e10*/  FMUL.FTZ R172, R183, UR23 ;  /* 0x00000017b7ac7c20 */ /* 0x000fc40008410000 */
        /* <DEDUP_REMOVED lines=28> */
[----:B------:R-:W-:Y:S01]  /*5fe0*/  MUFU.TANH R155, R155 ;  /* 0x0000009b009b7308 */ /* 0x000fe20000002400 */
[----:B---3--:R-:W-:-:S07]  /*5ff0*/  FMNMX.FTZ R6, R164, R6, !PT ;  /* 0x00000006a4067209 */ /* 0x008fce0007810000 */
[----:B------:R-:W-:Y:S01]  /*6000*/  MUFU.TANH R172, R172 ;  /* 0x000000ac00ac7308 */ /* 0x000fe20000002400 */
[----:B-1----:R-:W-:-:S05]  /*6010*/  FMNMX.FTZ R6, R165, R6, !PT ;  /* 0x00000006a5067209 */ /* 0x002fca0007810000 */
[----:B------:R-:W1:Y:S02]  /*6020*/  SHFL.BFLY PT, R157, R6, 0x2, 0x1f ;  /* 0x0c401f00069d7f89 */ /* 0x000e6400000e0000 */
[----:B-1----:R-:W-:Y:S01]  /*6030*/  FMNMX.FTZ R6, R6, R157, !PT ;  /* 0x0000009d06067209 */ /* 0x002fe20007810000 */
[----:B------:R-:W-:-:S04]  /*6040*/  FMUL.FTZ R157, R154, UR23 ;  /* 0x000000179a9d7c20 */ /* 0x000fc80008410000 */
[----:B------:R-:W1:Y:S02]  /*6050*/  SHFL.BFLY PT, R168, R6, 0x1, 0x1f ;  /* 0x0c201f0006a87f89 */ /* 0x000e6400000e0000 */
[----:B------:R-:W-:Y:S01]  /*6060*/  MUFU.TANH R157, R157 ;  /* 0x0000009d009d7308 */ /* 0x000fe20000002400 */
[----:B-1----:R-:W-:-:S05]  /*6070*/  FMNMX.FTZ R6, R6, R168, !PT ;  /* 0x000000a806067209 */ /* 0x002fca0007810000 */
[C---:B------:R-:W-:Y:S01]  /*6080*/  FADD.FTZ R168, -R6.reuse, R9 ;  /* 0x0000000906a87221 */ /* 0x040fe20000010100 */
[----:B------:R-:W-:Y:S01]  /*6090*/  FMUL.FTZ R154, R6, UR21 ;  /* 0x00000015069a7c20 */ /* 0x000fe20008410000 */
[----:B------:R1:W-:Y:S03]  /*60a0*/  MUFU.TANH R9, R158 ;  /* 0x0000009e00097308 */ /* 0x0003e60000002400 */
[--C-:B------:R-:W-:Y:S01]  /*60b0*/  FFMA.FTZ R0, R0, UR21, -R154.reuse ;  /* 0x0000001500007c23 */ /* 0x100fe2000801089a */
[--C-:B------:R-:W-:Y:S01]  /*60c0*/  FFMA.FTZ R10, R10, UR21, -R154.reuse ;  /* 0x000000150a0a7c23 */ /* 0x100fe2000801089a */
[--C-:B------:R-:W-:Y:S01]  /*60d0*/  FFMA.FTZ R11, R11, UR21, -R154.reuse ;  /* 0x000000150b0b7c23 */ /* 0x100fe2000801089a */
[--C-:B------:R-:W-:Y:S01]  /*60e0*/  FFMA.FTZ R12, R12, UR21, -R154.reuse ;  /* 0x000000150c0c7c23 */ /* 0x100fe2000801089a */
[--C-:B------:R-:W-:Y:S01]  /*60f0*/  FFMA.FTZ R13, R13, UR21, -R154.reuse ;  /* 0x000000150d0d7c23 */ /* 0x100fe2000801089a */
[--C-:B------:R-:W-:Y:S01]  /*6100*/  FFMA.FTZ R14, R14, UR21, -R154.reuse ;  /* 0x000000150e0e7c23 */ /* 0x100fe2000801089a */
[----:B-1----:R-:W-:Y:S01]  /*6110*/  FMUL.FTZ R158, R168, UR21 ;  /* 0x00000015a89e7c20 */ /* 0x002fe20008410000 */
        /* <DEDUP_REMOVED lines=8> */
[----:B------:R-:W1:Y:S01]  /*61a0*/  MUFU.EX2 R158, R158 ;  /* 0x0000009e009e7308 */ /* 0x000e620000000800 */
[--C-:B------:R-:W-:Y:S01]  /*61b0*/  FFMA.FTZ R161, R161, UR21, -R154.reuse ;  /* 0x00000015a1a17c23 */ /* 0x100fe2000801089a */
[--C-:B------:R-:W-:Y:S01]  /*61c0*/  FFMA.FTZ R164, R164, UR21, -R154.reuse ;  /* 0x00000015a4a47c23 */ /* 0x100fe2000801089a */
[----:B------:R-:W-:-:S05]  /*61d0*/  FFMA.FTZ R165, R165, UR21, -R154 ;  /* 0x00000015a5a57c23 */ /* 0x000fca000801089a */
[----:B------:R2:W3:Y:S08]  /*61e0*/  MUFU.EX2 R152, R10 ;  /* 0x0000000a00987308 */ /* 0x0004f00000000800 */
[----:B------:R-:W-:Y:S01]  /*61f0*/  MUFU.EX2 R12, R12 ;  /* 0x0000000c000c7308 */ /* 0x000fe20000000800 */
[----:B-1----:R-:W-:Y:S01]  /*6200*/  FFMA.FTZ R154, R158, R4, R0 ;  /* 0x000000049e9a7223 */ /* 0x002fe20000010000 */
[----:B------:R-:W-:Y:S01]  /*6210*/  FMUL.FTZ R4, R163, UR23 ;  /* 0x00000017a3047c20 */ /* 0x000fe20008410000 */
[----:B--2---:R-:W-:Y:S01]  /*6220*/  FMUL.FTZ R10, R159, UR23 ;  /* 0x000000179f0a7c20 */ /* 0x004fe20008410000 */
[----:B------:R-:W-:Y:S01]  /*6230*/  FMUL.FTZ R159, R162, UR23 ;  /* 0x00000017a29f7c20 */ /* 0x000fe20008410000 */
[-C--:B------:R-:W-:Y:S01]  /*6240*/  FMUL.FTZ R24, R24, R158.reuse ;  /* 0x0000009e18187220 */ /* 0x080fe20000410000 */
[-C--:B------:R-:W-:Y:S01]  /*6250*/  FMUL.FTZ R25, R25, R158.reuse ;  /* 0x0000009e19197220 */ /* 0x080fe20000410000 */
[----:B------:R-:W-:Y:S01]  /*6260*/  FMUL.FTZ R28, R28, R158 ;  /* 0x0000009e1c1c7220 */ /* 0x000fe20000410000 */
[----:B------:R1:W-:Y:S01]  /*6270*/  MUFU.EX2 R163, R14 ;  /* 0x0000000e00a37308 */ /* 0x0003e20000000800 */
[C---:B---3--:R-:W-:Y:S01]  /*6280*/  FADD.FTZ R154, R152.reuse, R154 ;  /* 0x0000009a989a7221 */ /* 0x048fe20000010000 */
[----:B------:R-:W-:Y:S01]  /*6290*/  F2FP.BF16.F32.PACK_AB R152, R152, R0 ;  /* 0x000000009898723e */ /* 0x000fe200000010ff */
[-C--:B------:R-:W-:Y:S01]  /*62a0*/  FMUL.FTZ R29, R29, R158.reuse ;  /* 0x0000009e1d1d7220 */ /* 0x080fe20000410000 */
[-C--:B------:R-:W-:Y:S01]  /*62b0*/  FMUL.FTZ R32, R32, R158.reuse ;  /* 0x0000009e20207220 */ /* 0x080fe20000410000 */
[-C--:B------:R-:W-:Y:S01]  /*62c0*/  FMUL.FTZ R33, R33, R158.reuse ;  /* 0x0000009e21217220 */ /* 0x080fe20000410000 */
[-C--:B------:R-:W-:Y:S01]  /*62d0*/  FMUL.FTZ R36, R36, R158.reuse ;  /* 0x0000009e24247220 */ /* 0x080fe20000410000 */
[-C--:B------:R-:W-:Y:S01]  /*62e0*/  FMUL.FTZ R37, R37, R158.reuse ;  /* 0x0000009e25257220 */ /* 0x080fe20000410000 */
[----:B------:R2:W3:Y:S01]  /*62f0*/  MUFU.EX2 R0, R11 ;  /* 0x0000000b00007308 */ /* 0x0004e20000000800 */
[----:B-1----:R-:W-:Y:S01]  /*6300*/  FMUL.FTZ R14, R171, UR23 ;  /* 0x00000017ab0e7c20 */ /* 0x002fe20008410000 */
[----:B------:R-:W-:Y:S01]  /*6310*/  FMUL.FTZ R171, R182, UR23 ;  /* 0x00000017b6ab7c20 */ /* 0x000fe20008410000 */
[-C--:B------:R-:W-:Y:S01]  /*6320*/  FMUL.FTZ R40, R40, R158.reuse ;  /* 0x0000009e28287220 */ /* 0x080fe20000410000 */
[-C--:B------:R-:W-:Y:S01]  /*6330*/  FMUL.FTZ R41, R41, R158.reuse ;  /* 0x0000009e29297220 */ /* 0x080fe20000410000 */
[-C--:B------:R-:W-:Y:S01]  /*6340*/  FMUL.FTZ R44, R44, R158.reuse ;  /* 0x0000009e2c2c7220 */ /* 0x080fe20000410000 */
[-C--:B------:R-:W-:Y:S01]  /*6350*/  FMUL.FTZ R45, R45, R158.reuse ;  /* 0x0000009e2d2d7220 */ /* 0x080fe20000410000 */
[-C--:B------:R-:W-:Y:S01]  /*6360*/  FMUL.FTZ R48, R48, R158.reuse ;  /* 0x0000009e30307220 */ /* 0x080fe20000410000 */
[----:B------:R-:W-:Y:S01]  /*6370*/  MUFU.TANH R10, R10 ;  /* 0x0000000a000a7308 */ /* 0x000fe20000002400 */
[----:B--2---:R-:W-:Y:S01]  /*6380*/  FMUL.FTZ R11, R166, UR23 ;  /* 0x00000017a60b7c20 */ /* 0x004fe20008410000 */
[----:B------:R-:W-:Y:S01]  /*6390*/  FMUL.FTZ R166, R175, UR23 ;  /* 0x00000017afa67c20 */ /* 0x000fe20008410000 */
[-C--:B------:R-:W-:Y:S01]  /*63a0*/  FMUL.FTZ R49, R49, R158.reuse ;  /* 0x0000009e31317220 */ /* 0x080fe20000410000 */
[-C--:B------:R-:W-:Y:S01]  /*63b0*/  FMUL.FTZ R52, R52, R158.reuse ;  /* 0x0000009e34347220 */ /* 0x080fe20000410000 */
[-C--:B------:R-:W-:Y:S01]  /*63c0*/  FMUL.FTZ R53, R53, R158.reuse ;  /* 0x0000009e35357220 */ /* 0x080fe20000410000 */
[-C--:B------:R-:W-:Y:S01]  /*63d0*/  FMUL.FTZ R56, R56, R158.reuse ;  /* 0x0000009e38387220 */ /* 0x080fe20000410000 */
[-C--:B------:R-:W-:Y:S01]  /*63e0*/  FMUL.FTZ R57, R57, R158.reuse ;  /* 0x0000009e39397220 */ /* 0x080fe20000410000 */
[----:B------:R-:W-:Y:S01]  /*63f0*/  MUFU.TANH R159, R159 ;  /* 0x0000009f009f7308 */ /* 0x000fe20000002400 */
[----:B---3--:R-:W-:Y:S01]  /*6400*/  FADD.FTZ R154, R0, R154 ;  /* 0x0000009a009a7221 */ /* 0x008fe20000010000 */
[-C--:B------:R-:W-:Y:S01]  /*6410*/  FMUL.FTZ R60, R60, R158.reuse ;  /* 0x0000009e3c3c7220 */ /* 0x080fe20000410000 */
[-C--:B------:R-:W-:Y:S01]  /*6420*/  FMUL.FTZ R61, R61, R158.reuse ;  /* 0x0000009e3d3d7220 */ /* 0x080fe20000410000 */
[----:B------:R-:W-:Y:S01]  /*6430*/  FMUL.FTZ R64, R64, R158 ;  /* 0x0000009e40407220 */ /* 0x000fe20000410000 */
[C---:B------:R-:W-:Y:S01]  /*6440*/  FADD.FTZ R156, R12.reuse, R154 ;  /* 0x0000009a0c9c7221 */ /* 0x040fe20000010000 */
[----:B------:R-:W-:Y:S01]  /*6450*/  F2FP.BF16.F32.PACK_AB R154, R12, R0 ;  /* 0x000000000c9a723e */ /* 0x000fe200000010ff */
[----:B------:R-:W-:Y:S01]  /*6460*/  FMUL.FTZ R12, R167, UR23 ;  /* 0x00000017a70c7c20 */ /* 0x000fe20008410000 */
[----:B------:R1:W2:Y:S01]  /*6470*/  MUFU.EX2 R0, R13 ;  /* 0x0000000d00007308 */ /* 0x0002a20000000800 */
[----:B------:R-:W-:Y:S01]  /*6480*/  FMUL.FTZ R167, R178, UR23 ;  /* 0x00000017b2a77c20 */ /* 0x000fe20008410000 */
[-C--:B------:R-:W-:Y:S01]  /*6490*/  FMUL.FTZ R65, R65, R158.reuse ;  /* 0x0000009e41417220 */ /* 0x080fe20000410000 */
[-C--:B------:R-:W-:Y:S01]  /*64a0*/  FMUL.FTZ R68, R68, R158.reuse ;  /* 0x0000009e44447220 */ /* 0x080fe20000410000 */
[-C--:B------:R-:W-:Y:S01]  /*64b0*/  FMUL.FTZ R69, R69, R158.reuse ;  /* 0x0000009e45457220 */ /* 0x080fe20000410000 */
[-C--:B------:R-:W-:Y:S01]  /*64c0*/  FMUL.FTZ R72, R72, R158.reuse ;  /* 0x0000009e48487220 */ /* 0x080fe20000410000 */
[-C--:B------:R-:W-:Y:S01]  /*64d0*/  FMUL.FTZ R73, R73, R158.reuse ;  /* 0x0000009e49497220 */ /* 0x080fe20000410000 */
[-C--:B------:R-:W-:Y:S01]  /*64e0*/  FMUL.FTZ R76, R76, R158.reuse ;  /* 0x0000009e4c4c7220 */ /* 0x080fe20000410000 */
[----:B------:R-:W3:Y:S01]  /*64f0*/  MUFU.TANH R4, R4 ;  /* 0x0000000400047308 */ /* 0x000ee20000002400 */
[----:B-1----:R-:W-:Y:S01]  /*6500*/  FMUL.FTZ R13, R170, UR23 ;  /* 0x00000017aa0d7c20 */ /* 0x002fe20008410000 */
[----:B------:R-:W-:Y:S01]  /*6510*/  FMUL.FTZ R170, R179, UR23 ;  /* 0x00000017b3aa7c20 */ /* 0x000fe20008410000 */
[-C--:B------:R-:W-:Y:S01]  /*6520*/  FMUL.FTZ R77, R77, R158.reuse ;  /* 0x0000009e4d4d7220 */ /* 0x080fe20000410000 */
[-C--:B------:R-:W-:Y:S01]  /*6530*/  FMUL.FTZ R80, R80, R158.reuse ;  /* 0x0000009e50507220 */ /* 0x080fe20000410000 */
[-C--:B------:R-:W-:Y:S01]  /*6540*/  FMUL.FTZ R81, R81, R158.reuse ;  /* 0x0000009e51517220 */ /* 0x080fe20000410000 */
[-C--:B------:R-:W-:Y:S01]  /*6550*/  FMUL.FTZ R84, R84, R158.reuse ;  /* 0x0000009e54547220 */ /* 0x080fe20000410000 */
[-C--:B------:R-:W-:Y:S01]  /*6560*/  FMUL.FTZ R85, R85, R158.reuse ;  /* 0x0000009e55557220 */ /* 0x080fe20000410000 */
[----:B------:R-:W1:Y:S01]  /*6570*/  MUFU.TANH R11, R11 ;  /* 0x0000000b000b7308 */ /* 0x000e620000002400 */
[----:B--2---:R-:W-:Y:S01]  /*6580*/  FADD.FTZ R156, R0, R156 ;  /* 0x0000009c009c7221 */ /* 0x004fe20000010000 */
[-C--:B------:R-:W-:Y:S01]  /*6590*/  FMUL.FTZ R88, R88, R158.reuse ;  /* 0x0000009e58587220 */ /* 0x080fe20000410000 */
[-C--:B------:R-:W-:Y:S01]  /*65a0*/  FMUL.FTZ R89, R89, R158.reuse ;  /* 0x0000009e59597220 */ /* 0x080fe20000410000 */
[----:B------:R-:W-:Y:S01]  /*65b0*/  FMUL.FTZ R92, R92, R158 ;  /* 0x0000009e5c5c7220 */ /* 0x000fe20000410000 */
[C---:B------:R-:W-:Y:S01]  /*65c0*/  FADD.FTZ R162, R163.reuse, R156 ;  /* 0x0000009ca3a27221 */ /* 0x040fe20000010000 */
[----:B------:R-:W-:Y:S01]  /*65d0*/  F2FP.BF16.F32.PACK_AB R156, R163, R0 ;  /* 0x00000000a39c723e */ /* 0x000fe200000010ff */
[----:B------:R-:W-:Y:S01]  /*65e0*/  FMUL.FTZ R163, R174, UR23 ;  /* 0x00000017aea37c20 */ /* 0x000fe20008410000 */
[----:B------:R-:W-:Y:S01]  /*65f0*/  FMNMX.FTZ R0, R157, R8, !PT ;  /* 0x000000089d007209 */ /* 0x000fe20007810000 */
[----:B------:R-:W2:Y:S01]  /*6600*/  MUFU.TANH R12, R12 ;  /* 0x0000000c000c7308 */ /* 0x000ea20000002400 */
[-C--:B------:R-:W-:Y:S01]  /*6610*/  FMUL.FTZ R93, R93, R158.reuse ;  /* 0x0000009e5d5d7220 */ /* 0x080fe20000410000 */
[----:B------:R-:W-:Y:S01]  /*6620*/  FMUL.FTZ R96, R96, R158 ;  /* 0x0000009e60607220 */ /* 0x000fe20000410000 */
[----:B------:R-:W-:Y:S01]  /*6630*/  FMNMX.FTZ R0, R155, R0, !PT ;  /* 0x000000009b007209 */ /* 0x000fe20007810000 */
[-C--:B------:R-:W-:Y:S01]  /*6640*/  FMUL.FTZ R97, R97, R158.reuse ;  /* 0x0000009e61617220 */ /* 0x080fe20000410000 */
[-C--:B------:R-:W-:Y:S01]  /*6650*/  FMUL.FTZ R100, R100, R158.reuse ;  /* 0x0000009e64647220 */ /* 0x080fe20000410000 */
[----:B------:R-:W-:Y:S01]  /*6660*/  FMUL.FTZ R101, R101, R158 ;  /* 0x0000009e65657220 */ /* 0x000fe20000410000 */
[----:B------:R-:W-:Y:S01]  /*6670*/  FMNMX.FTZ R0, R9, R0, !PT ;  /* 0x0000000009007209 */ /* 0x000fe20007810000 */
[----:B------:R-:W4:Y:S01]  /*6680*/  MUFU.TANH R13, R13 ;  /* 0x0000000d000d7308 */ /* 0x000f220000002400 */
[-C--:B------:R-:W-:Y:S01]  /*6690*/  FMUL.FTZ R104, R104, R158.reuse ;  /* 0x0000009e68687220 */ /* 0x080fe20000410000 */
[----:B------:R-:W-:Y:S01]  /*66a0*/  FMUL.FTZ R105, R105, R158 ;  /* 0x0000009e69697220 */ /* 0x000fe20000410000 */
[----:B------:R-:W-:Y:S01]  /*66b0*/  FMNMX.FTZ R0, R10, R0, !PT ;  /* 0x000000000a007209 */ /* 0x000fe20007810000 */
[-C--:B------:R-:W-:Y:S01]  /*66c0*/  FMUL.FTZ R108, R108, R158.reuse ;  /* 0x0000009e6c6c7220 */ /* 0x080fe20000410000 */
[-C--:B------:R-:W-:Y:S01]  /*66d0*/  FMUL.FTZ R109, R109, R158.reuse ;  /* 0x0000009e6d6d7220 */ /* 0x080fe20000410000 */
[----:B------:R-:W-:Y:S01]  /*66e0*/  FMUL.FTZ R112, R112, R158 ;  /* 0x0000009e70707220 */ /* 0x000fe20000410000 */
[----:B------:R-:W-:Y:S01]  /*66f0*/  FMNMX.FTZ R0, R159, R0, !PT ;  /* 0x000000009f007209 */ /* 0x000fe20007810000 */
[----:B------:R-:W5:Y:S01]  /*6700*/  MUFU.TANH R14, R14 ;  /* 0x0000000e000e7308 */ /* 0x000f620000002400 */
[-C--:B------:R-:W-:Y:S01]  /*6710*/  FMUL.FTZ R113, R113, R158.reuse ;  /* 0x0000009e71717220 */ /* 0x080fe20000410000 */
[----:B------:R-:W-:Y:S01]  /*6720*/  FMUL.FTZ R116, R116, R158 ;  /* 0x0000009e74747220 */ /* 0x000fe20000410000 */
[----:B---3--:R-:W-:Y:S01]  /*6730*/  FMNMX.FTZ R0, R4, R0, !PT ;  /* 0x0000000004007209 */ /* 0x008fe20007810000 */
[-C--:B------:R-:W-:Y:S01]  /*6740*/  FMUL.FTZ R117, R117, R158.reuse ;  /* 0x0000009e75757220 */ /* 0x080fe20000410000 */
[-C--:B------:R-:W-:Y:S01]  /*6750*/  FMUL.FTZ R120, R120, R158.reuse ;  /* 0x0000009e78787220 */ /* 0x080fe20000410000 */
[----:B------:R-:W-:Y:S01]  /*6760*/  FMUL.FTZ R121, R121, R158 ;  /* 0x0000009e79797220 */ /* 0x000fe20000410000 */
[----:B-1----:R-:W-:Y:S01]  /*6770*/  FMNMX.FTZ R0, R11, R0, !PT ;  /* 0x000000000b007209 */ /* 0x002fe20007810000 */
[----:B------:R-:W1:Y:S01]  /*6780*/  MUFU.TANH R163, R163 ;  /* 0x000000a300a37308 */ /* 0x000e620000002400 */
[-C--:B------:R-:W-:Y:S01]  /*6790*/  FMUL.FTZ R124, R124, R158.reuse ;  /* 0x0000009e7c7c7220 */ /* 0x080fe20000410000 */
[----:B------:R-:W-:Y:S01]  /*67a0*/  FMUL.FTZ R125, R125, R158 ;  /* 0x0000009e7d7d7220 */ /* 0x000fe20000410000 */
[----:B--2---:R-:W-:Y:S01]  /*67b0*/  FMNMX.FTZ R0, R12, R0, !PT ;  /* 0x000000000c007209 */ /* 0x004fe20007810000 */
[-C--:B------:R-:W-:Y:S01]  /*67c0*/  FMUL.FTZ R128, R128, R158.reuse ;  /* 0x0000009e80807220 */ /* 0x080fe20000410000 */
[-C--:B------:R-:W-:Y:S01]  /*67d0*/  FMUL.FTZ R129, R129, R158.reuse ;  /* 0x0000009e81817220 */ /* 0x080fe20000410000 */
[----:B------:R-:W-:Y:S01]  /*67e0*/  FMUL.FTZ R132, R132, R158 ;  /* 0x0000009e84847220 */ /* 0x000fe20000410000 */
[----:B----4-:R-:W-:Y:S01]  /*67f0*/  FMNMX.FTZ R0, R13, R0, !PT ;  /* 0x000000000d007209 */ /* 0x010fe20007810000 */
[----:B------:R-:W2:Y:S01]  /*6800*/  MUFU.TANH R166, R166 ;  /* 0x000000a600a67308 */ /* 0x000ea20000002400 */
[-C--:B------:R-:W-:Y:S01]  /*6810*/  FMUL.FTZ R133, R133, R158.reuse ;  /* 0x0000009e85857220 */ /* 0x080fe20000410000 */
[----:B------:R-:W-:Y:S01]  /*6820*/  FMUL.FTZ R136, R136, R158 ;  /* 0x0000009e88887220 */ /* 0x000fe20000410000 */
[----:B-----5:R-:W-:Y:S01]  /*6830*/  FMNMX.FTZ R0, R14, R0, !PT ;  /* 0x000000000e007209 */ /* 0x020fe20007810000 */
[-C--:B------:R-:W-:Y:S01]  /*6840*/  FMUL.FTZ R137, R137, R158.reuse ;  /* 0x0000009e89897220 */ /* 0x080fe20000410000 */
[-C--:B------:R-:W-:Y:S01]  /*6850*/  FMUL.FTZ R140, R140, R158.reuse ;  /* 0x0000009e8c8c7220 */ /* 0x080fe20000410000 */
[-C--:B------:R-:W-:Y:S01]  /*6860*/  FMUL.FTZ R141, R141, R158.reuse ;  /* 0x0000009e8d8d7220 */ /* 0x080fe20000410000 */
[----:B------:R-:W-:Y:S01]  /*6870*/  FMUL.FTZ R144, R144, R158 ;  /* 0x0000009e90907220 */ /* 0x000fe20000410000 */
[----:B------:R-:W3:Y:S01]  /*6880*/  MUFU.TANH R167, R167 ;  /* 0x000000a700a77308 */ /* 0x000ee20000002400 */
[----:B-1----:R-:W-:Y:S01]  /*6890*/  FMNMX.FTZ R0, R163, R0, !PT ;  /* 0x00000000a3007209 */ /* 0x002fe20007810000 */
[-C--:B------:R-:W-:Y:S01]  /*68a0*/  FMUL.FTZ R145, R145, R158.reuse ;  /* 0x0000009e91917220 */ /* 0x080fe20000410000 */
[-C--:B------:R-:W-:Y:S01]  /*68b0*/  FMUL.FTZ R148, R148, R158.reuse ;  /* 0x0000009e94947220 */ /* 0x080fe20000410000 */
[----:B------:R-:W-:-:S04]  /*68c0*/  FMUL.FTZ R149, R149, R158 ;  /* 0x0000009e95957220 */ /* 0x000fc80000410000 */
[----:B------:R-:W1:Y:S01]  /*68d0*/  MUFU.TANH R170, R170 ;  /* 0x000000aa00aa7308 */ /* 0x000e620000002400 */
[----:B--2---:R-:W-:-:S07]  /*68e0*/  FMNMX.FTZ R0, R166, R0, !PT ;  /* 0x00000000a6007209 */ /* 0x004fce0007810000 */
[----:B------:R-:W2:Y:S01]  /*68f0*/  MUFU.TANH R171, R171 ;  /* 0x000000ab00ab7308 */ /* 0x000ea20000002400 */
[----:B---3--:R-:W-:-:S07]  /*6900*/  FMNMX.FTZ R0, R167, R0, !PT ;  /* 0x00000000a7007209 */ /* 0x008fce0007810000 */
[----:B------:R-:W3:Y:S01]  /*6910*/  MUFU.EX2 R15, R15 ;  /* 0x0000000f000f7308 */ /* 0x000ee20000000800 */
[----:B-1----:R-:W-:-:S07]  /*6920*/  FMNMX.FTZ R0, R170, R0, !PT ;  /* 0x00000000aa007209 */ /* 0x002fce0007810000 */
[----:B------:R-:W1:Y:S01]  /*6930*/  MUFU.EX2 R20, R20 ;  /* 0x0000001400147308 */ /* 0x000e620000000800 */
[----:B--2---:R-:W-:-:S04]  /*6940*/  FMNMX.FTZ R0, R171, R0, !PT ;  /* 0x00000000ab007209 */ /* 0x004fc80007810000 */
[----:B------:R-:W-:-:S03]  /*6950*/  FMNMX.FTZ R0, R172, R0, !PT ;  /* 0x00000000ac007209 */ /* 0x000fc60007810000 */
[----:B------:R-:W2:Y:S01]  /*6960*/  MUFU.EX2 R21, R21 ;  /* 0x0000001500157308 */ /* 0x000ea20000000800 */
[----:B---3--:R-:W-:Y:S01]  /*6970*/  FADD.FTZ R162, R15, R162 ;  /* 0x000000a20fa27221 */ /* 0x008fe20000010000 */
[----:B------:R-:W3:Y:S06]  /*6980*/  SHFL.BFLY PT, R173, R0, 0x2, 0x1f ;  /* 0x0c401f0000ad7f89 */ /* 0x000eec00000e0000 */
[----:B------:R-:W4:Y:S01]  /*6990*/  MUFU.EX2 R168, R168 ;  /* 0x000000a800a87308 */ /* 0x000f220000000800 */
[----:B-1----:R-:W-:-:S07]  /*69a0*/  FADD.FTZ R162, R20, R162 ;  /* 0x000000a214a27221 */ /* 0x002fce0000010000 */
[----:B------:R-:W1:Y:S01]  /*69b0*/  MUFU.EX2 R153, R153 ;  /* 0x0000009900997308 */ /* 0x000e620000000800 */
[----:B--2---:R-:W-:-:S07]  /*69c0*/  FADD.FTZ R162, R21, R162 ;  /* 0x000000a215a27221 */ /* 0x004fce0000010000 */
[----:B------:R-:W-:Y:S01]  /*69d0*/  MUFU.EX2 R169, R169 ;  /* 0x000000a900a97308 */ /* 0x000fe20000000800 */
[----:B----4-:R-:W-:Y:S01]  /*69e0*/  FADD.FTZ R162, R168, R162 ;  /* 0x000000a2a8a27221 */ /* 0x010fe20000010000 */
[----:B---3--:R-:W-:-:S05]  /*69f0*/  FMNMX.FTZ R0, R0, R173, !PT ;  /* 0x000000ad00007209 */ /* 0x008fca0007810000 */
[----:B------:R-:W2:Y:S01]  /*6a00*/  SHFL.BFLY PT, R175, R0, 0x1, 0x1f ;  /* 0x0c201f0000af7f89 */ /* 0x000ea200000e0000 */
[----:B------:R-:W-:Y:S01]  /*6a10*/  MUFU.EX2 R173, R160 ;  /* 0x000000a000ad7308 */ /* 0x000fe20000000800 */
[----:B-1----:R-:W-:-:S07]  /*6a20*/  FADD.FTZ R162, R153, R162 ;  /* 0x000000a299a27221 */ /* 0x002fce0000010000 */
[----:B------:R-:W1:Y:S08]  /*6a30*/  MUFU.EX2 R174, R161 ;  /* 0x000000a100ae7308 */ /* 0x000e700000000800 */
[----:B------:R1:W-:Y:S01]  /*6a40*/  MUFU.EX2 R161, R164 ;  /* 0x000000a400a17308 */ /* 0x0003e20000000800 */
[----:B--2---:R-:W-:-:S07]  /*6a50*/  FMNMX.FTZ R0, R0, R175, !PT ;  /* 0x000000af00007209 */ /* 0x004fce0007810000 */
[----:B------:R-:W-:Y:S01]  /*6a60*/  MUFU.EX2 R165, R165 ;  /* 0x000000a500a57308 */ /* 0x000fe20000000800 */
[----:B-1----:R-:W-:Y:S01]  /*6a70*/  F2FP.BF16.F32.PACK_AB R164, R174, R173 ;  /* 0x000000adaea4723e */ /* 0x002fe200000010ff */
[C---:B------:R-:W-:Y:S01]  /*6a80*/  FADD.FTZ R8, -R0.reuse, R8 ;  /* 0x0000000800087221 */ /* 0x040fe20000010100 */
[----:B------:R-:W-:-:S03]  /*6a90*/  FMUL.FTZ R160, R0, UR21 ;  /* 0x0000001500a07c20 */ /* 0x000fc60008410000 */
[----:B------:R-:W-:Y:S01]  /*6aa0*/  FMUL.FTZ R8, R8, UR21 ;  /* 0x0000001508087c20 */ /* 0x000fe20008410000 */
        /* <DEDUP_REMOVED lines=8> */
[--C-:B------:R-:W-:Y:S01]  /*6b30*/  FFMA.FTZ R12, R12, UR21, -R160.reuse ;  /* 0x000000150c0c7c23 */ /* 0x100fe200080108a0 */
[--C-:B------:R-:W-:Y:S01]  /*6b40*/  FFMA.FTZ R13, R13, UR21, -R160.reuse ;  /* 0x000000150d0d7c23 */ /* 0x100fe200080108a0 */
[--C-:B------:R-:W-:Y:S01]  /*6b50*/  FFMA.FTZ R14, R14, UR21, -R160.reuse ;  /* 0x000000150e0e7c23 */ /* 0x100fe200080108a0 */
[--C-:B------:R-:W-:Y:S01]  /*6b60*/  FFMA.FTZ R163, R163, UR21, -R160.reuse ;  /* 0x00000015a3a37c23 */ /* 0x100fe200080108a0 */
[--C-:B------:R-:W-:Y:S01]  /*6b70*/  FFMA.FTZ R166, R166, UR21, -R160.reuse ;  /* 0x00000015a6a67c23 */ /* 0x100fe200080108a0 */
[----:B------:R-:W2:Y:S01]  /*6b80*/  MUFU.EX2 R157, R157 ;  /* 0x0000009d009d7308 */ /* 0x000ea20000000800 */
[--C-:B------:R-:W-:Y:S01]  /*6b90*/  FFMA.FTZ R167, R167, UR21, -R160.reuse ;  /* 0x00000015a7a77c23 */ /* 0x100fe200080108a0 */
[--C-:B------:R-:W-:Y:S01]  /*6ba0*/  FFMA.FTZ R170, R170, UR21, -R160.reuse ;  /* 0x00000015aaaa7c23 */ /* 0x100fe200080108a0 */
[--C-:B------:R-:W-:Y:S01]  /*6bb0*/  FFMA.FTZ R171, R171, UR21, -R160.reuse ;  /* 0x00000015abab7c23 */ /* 0x100fe200080108a0 */
[----:B------:R-:W-:-:S04]  /*6bc0*/  FFMA.FTZ R172, R172, UR21, -R160 ;  /* 0x00000015acac7c23 */ /* 0x000fc800080108a0 */
[----:B------:R-:W3:Y:S01]  /*6bd0*/  MUFU.EX2 R155, R155 ;  /* 0x0000009b009b7308 */ /* 0x000ee20000000800 */
[-C--:B-1----:R-:W-:Y:S01]  /*6be0*/  FMUL.FTZ R26, R26, R8.reuse ;  /* 0x000000081a1a7220 */ /* 0x082fe20000410000 */
[-C--:B------:R-:W-:Y:S01]  /*6bf0*/  FMUL.FTZ R27, R27, R8.reuse ;  /* 0x000000081b1b7220 */ /* 0x080fe20000410000 */
[-C--:B------:R-:W-:Y:S01]  /*6c00*/  FMUL.FTZ R30, R30, R8.reuse ;  /* 0x000000081e1e7220 */ /* 0x080fe20000410000 */
[-C--:B------:R-:W-:Y:S01]  /*6c10*/  FMUL.FTZ R31, R31, R8.reuse ;  /* 0x000000081f1f7220 */ /* 0x080fe20000410000 */
[-C--:B------:R-:W-:Y:S01]  /*6c20*/  FMUL.FTZ R34, R34, R8.reuse ;  /* 0x0000000822227220 */ /* 0x080fe20000410000 */
[-C--:B------:R-:W-:Y:S01]  /*6c30*/  FMUL.FTZ R35, R35, R8.reuse ;  /* 0x0000000823237220 */ /* 0x080fe20000410000 */
[-C--:B------:R-:W-:Y:S01]  /*6c40*/  FMUL.FTZ R38, R38, R8.reuse ;  /* 0x0000000826267220 */ /* 0x080fe20000410000 */
[----:B------:R1:W4:Y:S01]  /*6c50*/  MUFU.EX2 R175, R9 ;  /* 0x0000000900af7308 */ /* 0x0003220000000800 */
[----:B--2---:R-:W-:Y:S01]  /*6c60*/  FFMA.FTZ R5, R8, R5, R157 ;  /* 0x0000000508057223 */ /* 0x004fe2000001009d */
[-C--:B------:R-:W-:Y:S01]  /*6c70*/  FMUL.FTZ R39, R39, R8.reuse ;  /* 0x0000000827277220 */ /* 0x080fe20000410000 */
[-C--:B------:R-:W-:Y:S01]  /*6c80*/  FMUL.FTZ R42, R42, R8.reuse ;  /* 0x000000082a2a7220 */ /* 0x080fe20000410000 */
[-C--:B------:R-:W-:Y:S01]  /*6c90*/  FMUL.FTZ R43, R43, R8.reuse ;  /* 0x000000082b2b7220 */ /* 0x080fe20000410000 */
[-C--:B------:R-:W-:Y:S01]  /*6ca0*/  FMUL.FTZ R46, R46, R8.reuse ;  /* 0x000000082e2e7220 */ /* 0x080fe20000410000 */
[-C--:B------:R-:W-:Y:S01]  /*6cb0*/  FMUL.FTZ R47, R47, R8.reuse ;  /* 0x000000082f2f7220 */ /* 0x080fe20000410000 */
[----:B------:R-:W-:Y:S01]  /*6cc0*/  FMUL.FTZ R50, R50, R8 ;  /* 0x0000000832327220 */ /* 0x000fe20000410000 */
[----:B------:R2:W-:Y:S01]  /*6cd0*/  MUFU.EX2 R176, R4 ;  /* 0x0000000400b07308 */ /* 0x0005e20000000800 */
[----:B-1----:R-:W-:-:S02]  /*6ce0*/  IMAD.U32 R9, RZ, RZ, UR24 ;  /* 0x00000018ff097e24 */ /* 0x002fc4000f8e00ff */
[----:B---3--:R-:W-:Y:S01]  /*6cf0*/  FADD.FTZ R5, R155, R5 ;  /* 0x000000059b057221 */ /* 0x008fe20000010000 */
[-C--:B------:R-:W-:Y:S01]  /*6d00*/  FMUL.FTZ R51, R51, R8.reuse ;  /* 0x0000000833337220 */ /* 0x080fe20000410000 */
[-C--:B------:R-:W-:Y:S01]  /*6d10*/  FMUL.FTZ R54, R54, R8.reuse ;  /* 0x0000000836367220 */ /* 0x080fe20000410000 */
[----:B------:R-:W-:Y:S02]  /*6d20*/  @!P1 VIADD R160, R9, 0x28c40 ;  /* 0x00028c4009a09836 */ /* 0x000fe40000000000 */
[-C--:B------:R-:W-:Y:S01]  /*6d30*/  FMUL.FTZ R55, R55, R8.reuse ;  /* 0x0000000837377220 */ /* 0x080fe20000410000 */
[-C--:B------:R-:W-:Y:S01]  /*6d40*/  FMUL.FTZ R58, R58, R8.reuse ;  /* 0x000000083a3a7220 */ /* 0x080fe20000410000 */
[----:B------:R-:W1:Y:S01]  /*6d50*/  MUFU.EX2 R10, R10 ;  /* 0x0000000a000a7308 */ /* 0x000e620000000800 */
[----:B--2---:R-:W-:Y:S01]  /*6d60*/  IMAD.U32 R4, RZ, RZ, UR22 ;  /* 0x00000016ff047e24 */ /* 0x004fe2000f8e00ff */
[----:B------:R-:W-:Y:S01]  /*6d70*/  @!P1 PRMT R160, RZ, 0x654, R160 ;  /* 0x00000654ffa09816 */ /* 0x000fe200000000a0 */
[-C--:B------:R-:W-:Y:S01]  /*6d80*/  FMUL.FTZ R59, R59, R8.reuse ;  /* 0x000000083b3b7220 */ /* 0x080fe20000410000 */
[-C--:B------:R-:W-:Y:S01]  /*6d90*/  FMUL.FTZ R62, R62, R8.reuse ;  /* 0x000000083e3e7220 */ /* 0x080fe20000410000 */
[----:B------:R-:W-:Y:S01]  /*6da0*/  @!P2 IMAD R4, R4, 0x40, R16 ;  /* 0x000000400404a824 */ /* 0x000fe200078e0210 */
[----:B------:R2:W-:Y:S01]  /*6db0*/  @!P1 SYNCS.ARRIVE.TRANS64.RED.A1T0 RZ, [R160+URZ], RZ ;  /* 0x000000ffa0ff99a7 */ /* 0x0005e2000810043f */
[-C--:B------:R-:W-:Y:S01]  /*6dc0*/  FMUL.FTZ R63, R63, R8.reuse ;  /* 0x000000083f3f7220 */ /* 0x080fe20000410000 */
[----:B------:R-:W3:Y:S01]  /*6dd0*/  MUFU.EX2 R159, R159 ;  /* 0x0000009f009f7308 */ /* 0x000ee20000000800 */
[-C--:B------:R-:W-:Y:S01]  /*6de0*/  FMUL.FTZ R66, R66, R8.reuse ;  /* 0x0000000842427220 */ /* 0x080fe20000410000 */
[----:B------:R-:W-:Y:S01]  /*6df0*/  @!P2 LEA R4, R4, UR38, 0x2 ;  /* 0x000000260404ac11 */ /* 0x000fe2000f8e10ff */
[-C--:B------:R-:W-:Y:S01]  /*6e00*/  FMUL.FTZ R67, R67, R8.reuse ;  /* 0x0000000843437220 */ /* 0x080fe20000410000 */
[-C--:B------:R-:W-:Y:S01]  /*6e10*/  FMUL.FTZ R70, R70, R8.reuse ;  /* 0x0000000846467220 */ /* 0x080fe20000410000 */
[-C--:B------:R-:W-:Y:S01]  /*6e20*/  FMUL.FTZ R71, R71, R8.reuse ;  /* 0x0000000847477220 */ /* 0x080fe20000410000 */
[----:B--2---:R-:W-:Y:S01]  /*6e30*/  F2FP.BF16.F32.PACK_AB R160, R168, R21 ;  /* 0x00000015a8a0723e */ /* 0x004fe200000010ff */
[----:B------:R2:W-:Y:S01]  /*6e40*/  @!P2 STS [R4+0x28800], R158 ;  /* 0x0288009e0400a388 */ /* 0x0005e20000000800 */
[----:B------:R-:W5:Y:S01]  /*6e50*/  MUFU.EX2 R11, R11 ;  /* 0x0000000b000b7308 */ /* 0x000f620000000800 */
[-C--:B------:R-:W-:Y:S01]  /*6e60*/  FMUL.FTZ R74, R74, R8.reuse ;  /* 0x000000084a4a7220 */ /* 0x080fe20000410000 */
[-C--:B------:R-:W-:Y:S01]  /*6e70*/  FMUL.FTZ R75, R75, R8.reuse ;  /* 0x000000084b4b7220 */ /* 0x080fe20000410000 */
[----:B------:R0:W-:Y:S01]  /*6e80*/  @!P2 STS [R4+0x28820], R8 ;  /* 0x028820080400a388 */ /* 0x0001e20000000800 */
[-C--:B------:R-:W-:Y:S01]  /*6e90*/  FMUL.FTZ R78, R78, R8.reuse ;  /* 0x000000084e4e7220 */ /* 0x080fe20000410000 */
[-C--:B------:R-:W-:Y:S01]  /*6ea0*/  FMUL.FTZ R79, R79, R8.reuse ;  /* 0x000000084f4f7220 */ /* 0x080fe20000410000 */
[-C--:B------:R-:W-:Y:S01]  /*6eb0*/  FMUL.FTZ R82, R82, R8.reuse ;  /* 0x0000000852527220 */ /* 0x080fe20000410000 */
[-C--:B------:R-:W-:Y:S01]  /*6ec0*/  FMUL.FTZ R83, R83, R8.reuse ;  /* 0x0000000853537220 */ /* 0x080fe20000410000 */
[----:B------:R-:W5:Y:S01]  /*6ed0*/  MUFU.EX2 R12, R12 ;  /* 0x0000000c000c7308 */ /* 0x000f620000000800 */
[----:B--2---:R-:W-:Y:S01]  /*6ee0*/  F2FP.BF16.F32.PACK_AB R158, R20, R15 ;  /* 0x0000000f149e723e */ /* 0x004fe200000010ff */
[----:B----4-:R-:W-:Y:S01]  /*6ef0*/  FADD.FTZ R15, R175, R5 ;  /* 0x00000005af0f7221 */ /* 0x010fe20000010000 */
[-C--:B------:R-:W-:Y:S01]  /*6f00*/  FMUL.FTZ R86, R86, R8.reuse ;  /* 0x0000000856567220 */ /* 0x080fe20000410000 */
[-C--:B------:R-:W-:Y:S01]  /*6f10*/  FMUL.FTZ R87, R87, R8.reuse ;  /* 0x0000000857577220 */ /* 0x080fe20000410000 */
[C---:B0-----:R-:W-:Y:S01]  /*6f20*/  FADD.FTZ R4, R169.reuse, R162 ;  /* 0x000000a2a9047221 */ /* 0x041fe20000010000 */
[----:B-1----:R-:W-:Y:S01]  /*6f30*/  FADD.FTZ R15, R10, R15 ;  /* 0x0000000f0a0f7221 */ /* 0x002fe20000010000 */
[----:B------:R-:W-:Y:S01]  /*6f40*/  F2FP.BF16.F32.PACK_AB R162, R169, R153 ;  /* 0x00000099a9a2723e */ /* 0x000fe200000010ff */
[----:B------:R-:W0:Y:S01]  /*6f50*/  MUFU.EX2 R13, R13 ;  /* 0x0000000d000d7308 */ /* 0x000e220000000800 */
[----:B------:R-:W-:Y:S01]  /*6f60*/  FADD.FTZ R4, R173, R4 ;  /* 0x00000004ad047221 */ /* 0x000fe20000010000 */
[----:B---3--:R-:W-:Y:S01]  /*6f70*/  FADD.FTZ R15, R159, R15 ;  /* 0x0000000f9f0f7221 */ /* 0x008fe20000010000 */
[----:B------:R-:W-:Y:S01]  /*6f80*/  F2FP.BF16.F32.PACK_AB R153, R155, R157 ;  /* 0x0000009d9b99723e */ /* 0x000fe200000010ff */
[-C--:B------:R-:W-:Y:S01]  /*6f90*/  FMUL.FTZ R90, R90, R8.reuse ;  /* 0x000000085a5a7220 */ /* 0x080fe20000410000 */
[----:B------:R-:W-:Y:S01]  /*6fa0*/  FADD.FTZ R4, R174, R4 ;  /* 0x00000004ae047221 */ /* 0x000fe20000010000 */
[----:B------:R-:W-:Y:S01]  /*6fb0*/  FADD.FTZ R15, R176, R15 ;  /* 0x0000000fb00f7221 */ /* 0x000fe20000010000 */
[----:B------:R-:W-:Y:S01]  /*6fc0*/  F2FP.BF16.F32.PACK_AB R155, R10, R175 ;  /* 0x000000af0a9b723e */ /* 0x000fe200000010ff */
[----:B------:R-:W1:Y:S01]  /*6fd0*/  MUFU.EX2 R14, R14 ;  /* 0x0000000e000e7308 */ /* 0x000e620000000800 */
[----:B------:R-:W-:Y:S01]  /*6fe0*/  FADD.FTZ R4, R161, R4 ;  /* 0x00000004a1047221 */ /* 0x000fe20000010000 */
[----:B-----5:R-:W-:Y:S01]  /*6ff0*/  FADD.FTZ R15, R11, R15 ;  /* 0x0000000f0b0f7221 */ /* 0x020fe20000010000 */
[----:B------:R-:W-:Y:S01]  /*7000*/  BAR.SYNC.DEFER_BLOCKING 0xf, 0x100 ;  /* 0x03c4000000007b1d */ /* 0x000fe20000010000 */
[----:B------:R-:W-:Y:S01]  /*7010*/  F2FP.BF16.F32.PACK_AB R157, R176, R159 ;  /* 0x0000009fb09d723e */ /* 0x000fe200000010ff */
[----:B------:R-:W-:Y:S01]  /*7020*/  FADD.FTZ R4, R165, R4 ;  /* 0x00000004a5047221 */ /* 0x000fe20000010000 */
[C---:B------:R-:W-:Y:S01]  /*7030*/  FADD.FTZ R15, R12.reuse, R15 ;  /* 0x0000000f0c0f7221 */ /* 0x040fe20000010000 */
[----:B------:R-:W-:Y:S01]  /*7040*/  F2FP.BF16.F32.PACK_AB R159, R12, R11 ;  /* 0x0000000b0c9f723e */ /* 0x000fe200000010ff */
[-C--:B------:R-:W-:Y:S01]  /*7050*/  FMUL.FTZ R91, R91, R8.reuse ;  /* 0x000000085b5b7220 */ /* 0x080fe20000410000 */
[----:B------:R-:W2:Y:S01]  /*7060*/  MUFU.EX2 R163, R163 ;  /* 0x000000a300a37308 */ /* 0x000ea20000000800 */
[----:B0-----:R-:W-:Y:S01]  /*7070*/  FADD.FTZ R15, R13, R15 ;  /* 0x0000000f0d0f7221 */ /* 0x001fe20000010000 */
[-C--:B------:R-:W-:Y:S01]  /*7080*/  FMUL.FTZ R94, R94, R8.reuse ;  /* 0x000000085e5e7220 */ /* 0x080fe20000410000 */
[-C--:B------:R-:W-:Y:S01]  /*7090*/  FMUL.FTZ R95, R95, R8.reuse ;  /* 0x000000085f5f7220 */ /* 0x080fe20000410000 */
[-C--:B------:R-:W-:Y:S01]  /*70a0*/  FMUL.FTZ R98, R98, R8.reuse ;  /* 0x0000000862627220 */ /* 0x080fe20000410000 */
[-C--:B------:R-:W-:Y:S01]  /*70b0*/  FMUL.FTZ R99, R99, R8.reuse ;  /* 0x0000000863637220 */ /* 0x080fe20000410000 */
[-C--:B------:R-:W-:Y:S01]  /*70c0*/  FMUL.FTZ R102, R102, R8.reuse ;  /* 0x0000000866667220 */ /* 0x080fe20000410000 */
[-C--:B------:R-:W-:Y:S01]  /*70d0*/  FMUL.FTZ R103, R103, R8.reuse ;  /* 0x0000000867677220 */ /* 0x080fe20000410000 */
[----:B------:R0:W3:Y:S01]  /*70e0*/  MUFU.EX2 R5, R166 ;  /* 0x000000a600057308 */ /* 0x0000e20000000800 */
[----:B-1----:R-:W-:Y:S01]  /*70f0*/  FADD.FTZ R15, R14, R15 ;  /* 0x0000000f0e0f7221 */ /* 0x002fe20000010000 */
[-C--:B------:R-:W-:Y:S01]  /*7100*/  FMUL.FTZ R106, R106, R8.reuse ;  /* 0x000000086a6a7220 */ /* 0x080fe20000410000 */
[-C--:B------:R-:W-:Y:S01]  /*7110*/  FMUL.FTZ R107, R107, R8.reuse ;  /* 0x000000086b6b7220 */ /* 0x080fe20000410000 */
[-C--:B------:R-:W-:Y:S01]  /*7120*/  FMUL.FTZ R110, R110, R8.reuse ;  /* 0x000000086e6e7220 */ /* 0x080fe20000410000 */
[-C--:B------:R-:W-:Y:S01]  /*7130*/  FMUL.FTZ R111, R111, R8.reuse ;  /* 0x000000086f6f7220 */ /* 0x080fe20000410000 */
[-C--:B------:R-:W-:Y:S01]  /*7140*/  FMUL.FTZ R114, R114, R8.reuse ;  /* 0x0000000872727220 */ /* 0x080fe20000410000 */
[-C--:B------:R-:W-:Y:S01]  /*7150*/  FMUL.FTZ R115, R115, R8.reuse ;  /* 0x0000000873737220 */ /* 0x080fe20000410000 */
[----:B------:R-:W-:Y:S01]  /*7160*/  MUFU.EX2 R170, R170 ;  /* 0x000000aa00aa7308 */ /* 0x000fe20000000800 */
[----:B0-----:R-:W-:Y:S01]  /*7170*/  F2FP.BF16.F32.PACK_AB R166, R165, R161 ;  /* 0x000000a1a5a6723e */ /* 0x001fe200000010ff */
[----:B--2---:R-:W-:Y:S01]  /*7180*/  FADD.FTZ R15, R163, R15 ;  /* 0x0000000fa30f7221 */ /* 0x004fe20000010000 */
[----:B------:R-:W-:Y:S01]  /*7190*/  F2FP.BF16.F32.PACK_AB R161, R14, R13 ;  /* 0x0000000d0ea1723e */ /* 0x000fe200000010ff */
[----:B------:R0:W-:Y:S01]  /*71a0*/  STSM.16.M88.4 [R18+0x26800], R152 ;  /* 0x0268009812007844 */ /* 0x0001e20000000200 */
[-C--:B------:R-:W-:Y:S01]  /*71b0*/  FMUL.FTZ R118, R118, R8.reuse ;  /* 0x0000000876767220 */ /* 0x080fe20000410000 */
[-C--:B------:R-:W-:Y:S01]  /*71c0*/  FMUL.FTZ R119, R119, R8.reuse ;  /* 0x0000000877777220 */ /* 0x080fe20000410000 */
[-C--:B------:R-:W-:Y:S01]  /*71d0*/  FMUL.FTZ R122, R122, R8.reuse ;  /* 0x000000087a7a7220 */ /* 0x080fe20000410000 */
[----:B------:R-:W1:Y:S01]  /*71e0*/  MUFU.EX2 R165, R167 ;  /* 0x000000a700a57308 */ /* 0x000e620000000800 */
[C---:B---3--:R-:W-:Y:S01]  /*71f0*/  FADD.FTZ R15, R5.reuse, R15 ;  /* 0x0000000f050f7221 */ /* 0x048fe20000010000 */
[----:B------:R-:W-:Y:S01]  /*7200*/  F2FP.BF16.F32.PACK_AB R163, R5, R163 ;  /* 0x000000a305a3723e */ /* 0x000fe200000010ff */
[----:B------:R0:W-:Y:S01]  /*7210*/  STSM.16.M88.4 [R23], R156 ;  /* 0x0000009c17007844 */ /* 0x0001e20000000200 */
[-C--:B------:R-:W-:Y:S01]  /*7220*/  FMUL.FTZ R123, R123, R8.reuse ;  /* 0x000000087b7b7220 */ /* 0x080fe20000410000 */
[-C--:B------:R-:W-:Y:S01]  /*7230*/  FMUL.FTZ R126, R126, R8.reuse ;  /* 0x000000087e7e7220 */ /* 0x080fe20000410000 */
[-C--:B------:R-:W-:Y:S01]  /*7240*/  FMUL.FTZ R127, R127, R8.reuse ;  /* 0x000000087f7f7220 */ /* 0x080fe20000410000 */
[----:B------:R0:W-:Y:S01]  /*7250*/  STSM.16.M88.4 [R19], R160 ;  /* 0x000000a013007844 */ /* 0x0001e20000000200 */
        /* <DEDUP_REMOVED lines=8> */
[----:B------:R-:W3:Y:S01]  /*72e0*/  MUFU.EX2 R172, R172 ;  /* 0x000000ac00ac7308 */ /* 0x000ee20000000800 */
[----:B-1----:R-:W-:Y:S01]  /*72f0*/  FADD.FTZ R15, R165, R15 ;  /* 0x0000000fa50f7221 */ /* 0x002fe20000010000 */
[----:B------:R-:W-:Y:S01]  /*7300*/  F2FP.BF16.F32.PACK_AB R165, R170, R165 ;  /* 0x000000a5aaa5723e */ /* 0x000fe200000010ff */
[-C--:B------:R-:W-:Y:S01]  /*7310*/  FMUL.FTZ R143, R143, R8.reuse ;  /* 0x000000088f8f7220 */ /* 0x080fe20000410000 */
[-C--:B------:R-:W-:Y:S01]  /*7320*/  FMUL.FTZ R146, R146, R8.reuse ;  /* 0x0000000892927220 */ /* 0x080fe20000410000 */
[----:B------:R-:W-:Y:S01]  /*7330*/  FADD.FTZ R15, R170, R15 ;  /* 0x0000000faa0f7221 */ /* 0x000fe20000010000 */
[-C--:B------:R-:W-:Y:S01]  /*7340*/  FMUL.FTZ R147, R147, R8.reuse ;  /* 0x0000000893937220 */ /* 0x080fe20000410000 */
[-C--:B------:R-:W-:Y:S01]  /*7350*/  FMUL.FTZ R150, R150, R8.reuse ;  /* 0x0000000896967220 */ /* 0x080fe20000410000 */
[----:B------:R-:W-:Y:S01]  /*7360*/  FMUL.FTZ R151, R151, R8 ;  /* 0x0000000897977220 */ /* 0x000fe20000410000 */
[----:B--2---:R-:W-:Y:S01]  /*7370*/  FADD.FTZ R15, R167, R15 ;  /* 0x0000000fa70f7221 */ /* 0x004fe20000010000 */
[----:B---3--:R-:W-:-:S03]  /*7380*/  F2FP.BF16.F32.PACK_AB R167, R172, R167 ;  /* 0x000000a7aca7723e */ /* 0x008fc600000010ff */
[----:B------:R-:W-:Y:S02]  /*7390*/  FADD.FTZ R5, R172, R15 ;  /* 0x0000000fac057221 */ /* 0x000fe40000010000 */
[----:B------:R0:W-:Y:S01]  /*73a0*/  STSM.16.M88.4 [R22], R164 ;  /* 0x000000a416007844 */ /* 0x0001e20000000200 */
[----:B------:R-:W-:Y:S05]  /*73b0*/  @!P0 BRA `(.L_x_3404) ;  /* 0x0000000000048947 */ /* 0x000fea0003800000 */
[----:B------:R-:W-:Y:S01]  /*73c0*/  BPT.TRAP 0x1 ;  /* 0x000000040000795c */ /* 0x000fe20000300000 */
.L_x_3404:
[----:B------:R1:W2:Y:S01]  /*73d0*/  SYNCS.PHASECHK.TRANS64.TRYWAIT P2, [UR24+0x28c50], R7 ;  /* 0x028c5007ff0075a7 */ /* 0x0002a20008040158 */
[----:B------:R-:W-:Y:S05]  /*73e0*/  @!P0 BRA `(.L_x_3405) ;  /* 0x0000000000048947 */ /* 0x000fea0003800000 */
[----:B------:R-:W-:Y:S01]  /*73f0*/  BPT.TRAP 0x1 ;  /* 0x000000040000795c */ /* 0x000fe20000300000 */
.L_x_3405:
[----:B--2---:R-:W-:Y:S05]  /*7400*/  @P2 BRA `(.L_x_3406) ;  /* 0x0000000000082947 */ /* 0x004fea0003800000 */
[----:B------:R-:W2:Y:S02]  /*7410*/  SYNCS.PHASECHK.TRANS64.TRYWAIT P2, [UR24+0x28c50], R7 ;  /* 0x028c5007ff0075a7 */ /* 0x000ea40008040158 */
[----:B--2---:R-:W-:Y:S05]  /*7420*/  @!P2 BRA `(.L_x_3407) ;  /* 0x000000c800b8a947 */ /* 0x004fea0003800000 */
.L_x_3406:
[----:B------:R-:W-:Y:S01]  /*7430*/  ULEA UR10, UR37, UR54, 0xc ;  /* 0x00000036250a7291 */ /* 0x000fe2000f8e603f */
[----:B------:R-:W-:Y:S01]  /*7440*/  WARPGROUP.ARRIVE ;  /* 0x00000000000079c5 */ /* 0x000fe20000000000 */
[----:B------:R-:W-:Y:S01]  /*7450*/  UMOV UR7, 0x40000040 ;  /* 0x4000004000077882 */ /* 0x000fe20000000000 */
[----:B------:R-:W-:Y:S01]  /*7460*/  PLOP3.LUT P2, PT, PT, PT, UP0, 0x80, 0x0 ;  /* 0x000000000000781c */ /* 0x000fe20003f4f008 */
[----:B--2---:R-:W-:Y:S01]  /*7470*/  @!P1 VIADD R9, R9, 0x28c60 ;  /* 0x00028c6009099836 */ /* 0x004fe20000000000 */
[----:B------:R-:W-:Y:S01]  /*7480*/  UMOV UR22, UR37 ;  /* 0x0000002500167c82 */ /* 0x000fe20008000000 */
[----:B------:R-:W-:Y:S01]  /*7490*/  IMAD.MOV.U32 R8, RZ, RZ, R0 ;  /* 0x000000ffff087224 */ /* 0x000fe200078e0000 */
[----:B------:R-:W-:Y:S02]  /*74a0*/  UMOV UR6, UR10 ;  /* 0x0000000a00067c82 */ /* 0x000fe40008000000 */
[----:B------:R-:W-:Y:S01]  /*74b0*/  HGMMA.64x256x16.F32.BF16 R24, R152, gdesc[UR4].tnspB, R24, gsb0 ;  /* 0x43e0000498187df0 */ /* 0x000fe20008001818 */
[----:B------:R-:W-:Y:S01]  /*74c0*/  UIADD3 UR6, UR10, 0x80, URZ ;  /* 0x000000800a067890 */ /* 0x000fe2000fffe03f */
[----:B------:R-:W-:Y:S01]  /*74d0*/  @!P1 PRMT R9, RZ, 0x654, R9 ;  /* 0x00000654ff099816 */ /* 0x000fe20000000009 */
[----:B------:R-:W-:Y:S01]  /*74e0*/  UMOV UR7, 0x40000040 ;  /* 0x4000004000077882 */ /* 0x000fe20000000000 */
[----:B------:R-:W-:-:S02]  /*74f0*/  WARPGROUP.DEPBAR.LE gsb0, 0x0 ;  /* 0x00008000000079c5 */ /* 0x000fc40000010000 */
[----:B------:R-:W-:-:S15]  /*7500*/  WARPGROUP.ARRIVE ;  /* 0x00000000000079c5 */ /* 0x000fde0000000000 */
[----:B------:R-:W-:-:S07]  /*7510*/  NOP ;  /* 0x0000000000007918 */ /* 0x000fce0000000000 */
        /* <DEDUP_REMOVED lines=22> */
[----:B------:R2:W-:Y:S02]  /*7680*/  @!P1 SYNCS.ARRIVE.TRANS64.RED.A1T0 RZ, [R9+URZ], RZ ;  /* 0x000000ff09ff99a7 */ /* 0x0005e4000810043f */
[----:B--2---:R-:W-:Y:S01]  /*7690*/  IMAD.MOV.U32 R9, RZ, RZ, R6 ;  /* 0x000000ffff097224 */ /* 0x004fe200078e0006 */
[----:B------:R-:W-:Y:S06]  /*76a0*/  @P2 BRA `(.L_x_3408) ;  /* 0xffffffe000d02947 */ /* 0x000fec000383ffff */
.L_x_3399:
[----:B------:R-:W2:Y:S01]  /*76b0*/  SHFL.BFLY PT, R3, R4, 0x2, 0x1f ;  /* 0x0c401f0004037f89 */ /* 0x000ea200000e0000 */
[----:B------:R-:W-:Y:S08]  /*76c0*/  BAR.ARV 0x8, 0x100 ;  /* 0x0204000000007b1d */ /* 0x000ff00000002000 */
[----:B------:R-:W-:Y:S01]  /*76d0*/  BAR.SYNC.DEFER_BLOCKING 0xf, 0x100 ;  /* 0x03c4000000007b1d */ /* 0x000fe20000010000 */
[----:B------:R-:W-:Y:S01]  /*76e0*/  ISETP.NE.AND P2, PT, R17, RZ, PT ;  /* 0x000000ff1100720c */ /* 0x000fe20003f45270 */
[----:B------:R-:W-:Y:S01]  /*76f0*/  IMAD.MOV.U32 R13, RZ, RZ, -0x800000 ;  /* 0xff800000ff0d7424 */ /* 0x000fe200078e00ff */
[----:B------:R-:W-:Y:S01]  /*7700*/  UIADD3 UR48, UR48, 0x1, URZ ;  /* 0x0000000130307890 */ /* 0x000fe2000fffe03f */
[----:B------:R-:W-:-:S02]  /*7710*/  IMAD.MOV.U32 R12, RZ, RZ, -0x800000 ;  /* 0xff800000ff0c7424 */ /* 0x000fc400078e00ff */
[----:B------:R-:W4:Y:S01]  /*7720*/  SHFL.BFLY PT, R10, R5, 0x2, 0x1f ;  /* 0x0c401f00050a7f89 */ /* 0x000f2200000e0000 */
[----:B--2---:R-:W-:Y:S01]  /*7730*/  FADD.FTZ R3, R3, R4 ;  /* 0x0000000403037221 */ /* 0x004fe20000010000 */
[----:B------:R-:W-:-:S04]  /*7740*/  IMAD.MOV.U32 R4, RZ, RZ, RZ ;  /* 0x000000ffff047224 */ /* 0x000fc800078e00ff */
[----:B------:R-:W2:Y:S01]  /*7750*/  SHFL.BFLY PT, R8, R3, 0x1, 0x1f ;  /* 0x0c201f0003087f89 */ /* 0x000ea200000e0000 */
[----:B----4-:R-:W-:Y:S01]  /*7760*/  FADD.FTZ R10, R10, R5 ;  /* 0x000000050a0a7221 */ /* 0x010fe20000010000 */
[----:B------:R-:W-:-:S04]  /*7770*/  IMAD.U32 R5, RZ, RZ, UR21 ;  /* 0x00000015ff057e24 */ /* 0x000fc8000f8e00ff */
[----:B01----:R-:W0:Y:S01]  /*7780*/  SHFL.BFLY PT, R7, R10, 0x1, 0x1f ;  /* 0x0c201f000a077f89 */ /* 0x003e2200000e0000 */
[----:B--2---:R-:W-:Y:S01]  /*7790*/  FADD.FTZ R9, R3, R8 ;  /* 0x0000000803097221 */ /* 0x004fe20000010000 */
[----:B------:R-:W-:-:S04]  /*77a0*/  IMAD.MOV.U32 R3, RZ, RZ, RZ ;  /* 0x000000ffff037224 */ /* 0x000fc800078e00ff */
[----:B------:R-:W-:-:S13]  /*77b0*/  FSETP.NE.FTZ.AND P0, PT, R9, RZ, PT ;  /* 0x000000ff0900720b */ /* 0x000fda0003f15000 */
[----:B------:R-:W1:Y:S01]  /*77c0*/  @P0 MUFU.LG2 R8, R9 ;  /* 0x0000000900080308 */ /* 0x000e620000000c00 */
[----:B------:R-:W-:Y:S01]  /*77d0*/  @P0 FMUL.FTZ R5, R5, 0.69314718246459960938 ;  /* 0x3f31721805050820 */ /* 0x000fe20000410000 */
[----:B0-----:R-:W-:-:S05]  /*77e0*/  FADD.FTZ R7, R10, R7 ;  /* 0x000000070a077221 */ /* 0x001fca0000010000 */
[----:B------:R-:W-:Y:S01]  /*77f0*/  FSETP.NE.FTZ.AND P1, PT, R7, RZ, PT ;  /* 0x000000ff0700720b */ /* 0x000fe20003f35000 */
[----:B------:R-:W0:Y:S01]  /*7800*/  @P0 MUFU.RCP R4, R9 ;  /* 0x0000000900040308 */ /* 0x000e220000001000 */
[----:B-1----:R-:W-:-:S11]  /*7810*/  @P0 FMUL.FTZ R8, R8, 0.69314718246459960938 ;  /* 0x3f31721808080820 */ /* 0x002fd60000410000 */
[----:B------:R-:W1:Y:S01]  /*7820*/  @P1 MUFU.RCP R3, R7 ;  /* 0x0000000700031308 */ /* 0x000e620000001000 */
[----:B------:R-:W-:Y:S01]  /*7830*/  @P0 FFMA.FTZ R13, R5, R6, R8 ;  /* 0x00000006050d0223 */ /* 0x000fe20000010008 */
[----:B------:R-:W-:Y:S01]  /*7840*/  IMAD.U32 R5, RZ, RZ, UR37 ;  /* 0x00000025ff057e24 */ /* 0x000fe2000f8e00ff */
[----:B------:R-:W-:Y:S01]  /*7850*/  UIADD3 UR37, UR37, 0x1, URZ ;  /* 0x0000000125257890 */ /* 0x000fe2000fffe03f */
[----:B------:R-:W-:Y:S01]  /*7860*/  PLOP3.LUT P0, PT, PT, PT, PT, 0x8, 0x0 ;  /* 0x000000000000781c */ /* 0x000fe20003f0e170 */
[-C--:B0-----:R-:W-:Y:S01]  /*7870*/  FMUL.FTZ R24, R24, R4.reuse ;  /* 0x0000000418187220 */ /* 0x081fe20000410000 */
[----:B------:R-:W-:Y:S02]  /*7880*/  @!P2 IMAD R5, R5, 0x40, R16 ;  /* 0x000000400505a824 */ /* 0x000fe400078e0210 */
[-C--:B------:R-:W-:Y:S01]  /*7890*/  FMUL.FTZ R25, R25, R4.reuse ;  /* 0x0000000419197220 */ /* 0x080fe20000410000 */
[-C--:B------:R-:W-:Y:S01]  /*78a0*/  FMUL.FTZ R28, R28, R4.reuse ;  /* 0x000000041c1c7220 */ /* 0x080fe20000410000 */
[-C--:B------:R-:W-:Y:S01]  /*78b0*/  FMUL.FTZ R29, R29, R4.reuse ;  /* 0x000000041d1d7220 */ /* 0x080fe20000410000 */
[-C--:B------:R-:W-:Y:S01]  /*78c0*/  FMUL.FTZ R32, R32, R4.reuse ;  /* 0x0000000420207220 */ /* 0x080fe20000410000 */
[----:B------:R-:W-:Y:S01]  /*78d0*/  @!P2 LEA R6, R5, UR38, 0x2 ;  /* 0x000000260506ac11 */ /* 0x000fe2000f8e10ff */
[-C--:B------:R-:W-:Y:S01]  /*78e0*/  FMUL.FTZ R33, R33, R4.reuse ;  /* 0x0000000421217220 */ /* 0x080fe20000410000 */
[----:B------:R-:W0:Y:S01]  /*78f0*/  @P1 MUFU.LG2 R5, R7 ;  /* 0x0000000700051308 */ /* 0x000e220000000c00 */
[-C--:B------:R-:W-:Y:S01]  /*7900*/  FMUL.FTZ R36, R36, R4.reuse ;  /* 0x0000000424247220 */ /* 0x080fe20000410000 */
[-C--:B------:R-:W-:Y:S01]  /*7910*/  FMUL.FTZ R37, R37, R4.reuse ;  /* 0x0000000425257220 */ /* 0x080fe20000410000 */
[----:B------:R2:W-:Y:S01]  /*7920*/  @!P2 STS [R6+0x28800], R4 ;  /* 0x028800040600a388 */ /* 0x0005e20000000800 */
[-C--:B------:R-:W-:Y:S01]  /*7930*/  FMUL.FTZ R40, R40, R4.reuse ;  /* 0x0000000428287220 */ /* 0x080fe20000410000 */
[-C--:B------:R-:W-:Y:S01]  /*7940*/  FMUL.FTZ R41, R41, R4.reuse ;  /* 0x0000000429297220 */ /* 0x080fe20000410000 */
[-C--:B------:R-:W-:Y:S01]  /*7950*/  FMUL.FTZ R44, R44, R4.reuse ;  /* 0x000000042c2c7220 */ /* 0x080fe20000410000 */
[----:B-1----:R1:W-:Y:S01]  /*7960*/  @!P2 STS [R6+0x28820], R3 ;  /* 0x028820030600a388 */ /* 0x0023e20000000800 */
        /* <DEDUP_REMOVED lines=53> */
[----:B--2---:R-:W-:Y:S01]  /*7cc0*/  IMAD.U32 R4, RZ, RZ, UR21 ;  /* 0x00000015ff047e24 */ /* 0x004fe2000f8e00ff */
[----:B------:R-:W-:Y:S01]  /*7cd0*/  UISETP.NE.AND UP0, UPT, UR37, 0x2, UPT ;  /* 0x000000022500788c */ /* 0x000fe2000bf05270 */
[----:B0-----:R-:W-:Y:S01]  /*7ce0*/  @P1 FMUL.FTZ R5, R5, 0.69314718246459960938 ;  /* 0x3f31721805051820 */ /* 0x001fe20000410000 */
[-C--:B------:R-:W-:Y:S01]  /*7cf0*/  FMUL.FTZ R26, R26, R3.reuse ;  /* 0x000000031a1a7220 */ /* 0x080fe20000410000 */
[----:B------:R-:W-:Y:S01]  /*7d00*/  @P1 FMUL.FTZ R4, R4, 0.69314718246459960938 ;  /* 0x3f31721804041820 */ /* 0x000fe20000410000 */
[----:B------:R-:W-:Y:S01]  /*7d10*/  USEL UR4, URZ, 0x1, UP0 ;  /* 0x000000013f047887 */ /* 0x000fe20008000000 */
        /* <DEDUP_REMOVED lines=64> */
[----:B------:R-:W-:-:S02]  /*8120*/  USEL UR37, UR37, URZ, UP0 ;  /* 0x0000003f25257287 */ /* 0x000fc40008000000 */
[----:B------:R-:W-:Y:S01]  /*8130*/  ULOP3.LUT UR47, UR47, UR4, URZ, 0x3c, !UPT ;  /* 0x000000042f2f7292 */ /* 0x000fe2000f8e3c3f */
[----:B-1----:R-:W-:Y:S11]  /*8140*/  BAR.ARV 0xe, 0x100 ;  /* 0x0384000000007b1d */ /* 0x002ff60000002000 */
.L_x_3379:
[----:B------:R-:W0:Y:S08]  /*8150*/  S2UR UR4, SR_CgaCtaId ;  /* 0x00000000000479c3 */ /* 0x000e300000008800 */
[----:B------:R-:W-:Y:S06]  /*8160*/  BAR.SYNC.DEFER_BLOCKING 0x5, 0x180 ;  /* 0x0146000000007b1d */ /* 0x000fec0000010000 */
[----:B------:R-:W-:Y:S01]  /*8170*/  UMOV UR38, 0x400 ;  /* 0x0000040000267882 */ /* 0x000fe20000000000 */
[----:B------:R-:W-:Y:S01]  /*8180*/  BSSY B0, `(.L_x_3409) ;  /* 0x0000498000007945 */ /* 0x000fe20003800000 */
[----:B0-----:R-:W-:-:S09]  /*8190*/  ULEA UR38, UR4, UR38, 0x18 ;  /* 0x0000002604267291 */ /* 0x001fd2000f8ec03f */
[----:B------:R-:W0:Y:S02]  /*81a0*/  LDS.128 R4, [UR38+0x28cd0] ;  /* 0x028cd026ff047984 */ /* 0x000e240008000c00 */
[----:B0-----:R-:W-:Y:S02]  /*81b0*/  R2UR UR5, R5 ;  /* 0x00000000050572ca */ /* 0x001fe400000e0000 */
[----:B------:R-:W-:Y:S02]  /*81c0*/  R2UR UR6, R6 ;  /* 0x00000000060672ca */ /* 0x000fe400000e0000 */
[----:B------:R-:W-:Y:S01]  /*81d0*/  R2UR UR7, R7 ;  /* 0x00000000070772ca */ /* 0x000fe200000e0000 */
[----:B------:R-:W-:Y:S06]  /*81e0*/  BAR.ARV 0x4, 0x180 ;  /* 0x0106000000007b1d */ /* 0x000fec0000002000 */
[----:B------:R-:W-:Y:S08]  /*81f0*/  @P0 BRA `(.L_x_3410) ;  /* 0x0000003800440947 */ /* 0x000ff00003800000 */
[----:B------:R-:W2:Y:S01]  /*8200*/  LDL R0, [R1+0x50] ;  /* 0x0000500001007983 */ /* 0x000ea20000100800 */
[----:B------:R-:W0:Y:S01]  /*8210*/  S2UR UR4, SR_SWINHI ;  /* 0x00000000000479c3 */ /* 0x000e220000002f00 */
[----:B------:R-:W-:Y:S01]  /*8220*/  F2FP.BF16.F32.PACK_AB R6, R29, R28 ;  /* 0x0000001c1d06723e */ /* 0x000fe200000010ff */
[----:B------:R-:W-:Y:S01]  /*8230*/  USHF.L.U64.HI UR12, UR39, 0x2, UR42 ;  /* 0x00000002270c7899 */ /* 0x000fe2000801022a */
[----:B------:R-:W-:Y:S01]  /*8240*/  F2FP.BF16.F32.PACK_AB R7, R31, R30 ;  /* 0x0000001e1f07723e */ /* 0x000fe200000010ff */
[----:B------:R-:W-:Y:S01]  /*8250*/  ULDC.64 UR10, c[0x0][0xc00] ;  /* 0x00030000000a7ab9 */ /* 0x000fe20000000a00 */
[----:B------:R-:W-:Y:S02]  /*8260*/  F2FP.BF16.F32.PACK_AB R9, R35, R34 ;  /* 0x000000222309723e */ /* 0x000fe400000010ff */
[----:B------:R-:W-:Y:S02]  /*8270*/  F2FP.BF16.F32.PACK_AB R10, R37, R36 ;  /* 0x00000024250a723e */ /* 0x000fe400000010ff */
[----:B------:R-:W-:Y:S01]  /*8280*/  F2FP.BF16.F32.PACK_AB R11, R39, R38 ;  /* 0x00000026270b723e */ /* 0x000fe200000010ff */
[----:B------:R-:W-:Y:S01]  /*8290*/  UMOV UR8, UR38 ;  /* 0x0000002600087c82 */ /* 0x000fe20008000000 */
[----:B0-----:R-:W-:Y:S01]  /*82a0*/  UMOV UR9, UR4 ;  /* 0x0000000400097c82 */ /* 0x001fe20008000000 */
[----:B------:R-:W-:Y:S01]  /*82b0*/  USHF.L.U32 UR4, UR39, 0x2, URZ ;  /* 0x0000000227047899 */ /* 0x000fe2000800063f */
[----:B------:R-:W-:-:S02]  /*82c0*/  IMAD.U32 R14, RZ, RZ, UR8 ;  /* 0x00000008ff0e7e24 */ /* 0x000fc4000f8e00ff */
[----:B------:R-:W-:Y:S01]  /*82d0*/  IMAD.U32 R15, RZ, RZ, UR9 ;  /* 0x00000009ff0f7e24 */ /* 0x000fe2000f8e00ff */
[----:B------:R-:W-:Y:S02]  /*82e0*/  ULDC.64 UR8, c[0x0][0xc08] ;  /* 0x0003020000087ab9 */ /* 0x000fe40000000a00 */
[----:B------:R-:W-:-:S04]  /*82f0*/  UISETP.NE.U32.AND UP0, UPT, UR8, URZ, UPT ;  /* 0x0000003f0800728c */ /* 0x000fc8000bf05070 */
[----:B------:R-:W-:Y:S01]  /*8300*/  UISETP.NE.AND.EX UP0, UPT, UR9, URZ, UPT, UP0 ;  /* 0x0000003f0900728c */ /* 0x000fe2000bf05300 */
[----:B------:R-:W-:Y:S05]  /*8310*/  BAR.SYNC.DEFER_BLOCKING 0x1, 0x100 ;  /* 0x0044000000007b1d */ /* 0x000fea0000010000 */
[----:B------:R-:W-:-:S05]  /*8320*/  PLOP3.LUT P1, PT, PT, PT, UP0, 0x80, 0x0 ;  /* 0x000000000000781c */ /* 0x000fca0003f2f008 */
[----:B------:R-:W-:-:S04]  /*8330*/  @UP0 UIADD3 UR8, UP1, UR4, UR8, URZ ;  /* 0x0000000804080290 */ /* 0x000fc8000ff3e03f */
[----:B------:R-:W-:Y:S02]  /*8340*/  @UP0 UIADD3.X UR9, UR12, UR9, URZ, UP1, !UPT ;  /* 0x000000090c090290 */ /* 0x000fe40008ffe43f */
[----:B------:R-:W-:Y:S01]  /*8350*/  UIADD3 UR4, UP0, UR4, UR10, URZ ;  /* 0x0000000a04047290 */ /* 0x000fe2000ff1e03f */
[----:B--2---:R-:W-:-:S03]  /*8360*/  IMAD.WIDE R20, R0, 0x2, R14 ;  /* 0x0000000200147825 */ /* 0x004fc600078e020e */
[C---:B------:R-:W-:Y:S02]  /*8370*/  LOP3.LUT R5, R20.reuse, 0x380, RZ, 0xc0, !PT ;  /* 0x0000038014057812 */ /* 0x040fe400078ec0ff */
[----:B------:R-:W-:Y:S02]  /*8380*/  IADD3 R8, P0, R20, 0x20, RZ ;  /* 0x0000002014087810 */ /* 0x000fe40007f1e0ff */
[----:B------:R-:W-:Y:S02]  /*8390*/  SHF.R.U64 R5, R5, 0x3, RZ ;  /* 0x0000000305057819 */ /* 0x000fe400000012ff */
[----:B------:R-:W-:Y:S02]  /*83a0*/  LOP3.LUT R3, R8, 0x380, RZ, 0xc0, !PT ;  /* 0x0000038008037812 */ /* 0x000fe400078ec0ff */
[----:B------:R-:W-:Y:S01]  /*83b0*/  LOP3.LUT R4, R5, R20, RZ, 0x3c, !PT ;  /* 0x0000001405047212 */ /* 0x000fe200078e3cff */
[----:B------:R-:W-:Y:S01]  /*83c0*/  IMAD.MOV.U32 R5, RZ, RZ, R21 ;  /* 0x000000ffff057224 */ /* 0x000fe200078e0015 */
[----:B------:R-:W-:-:S04]  /*83d0*/  SHF.R.U64 R3, R3, 0x3, RZ ;  /* 0x0000000303037819 */ /* 0x000fc800000012ff */
[----:B------:R-:W-:Y:S02]  /*83e0*/  MOV R0, R4 ;  /* 0x0000000400007202 */ /* 0x000fe40000000f00 */
[----:B------:R-:W-:Y:S02]  /*83f0*/  F2FP.BF16.F32.PACK_AB R4, R25, R24 ;  /* 0x000000181904723e */ /* 0x000fe400000010ff */
[----:B------:R-:W-:-:S05]  /*8400*/  F2FP.BF16.F32.PACK_AB R5, R27, R26 ;  /* 0x0000001a1b05723e */ /* 0x000fca00000010ff */
[----:B------:R0:W-:Y:S02]  /*8410*/  STSM.16.M88.4 [R0], R4 ;  /* 0x0000000400007844 */ /* 0x0001e40000000200 */
[----:B0-----:R-:W-:Y:S01]  /*8420*/  IMAD.X R5, RZ, RZ, R21, P0 ;  /* 0x000000ffff057224 */ /* 0x001fe200000e0615 */
[----:B------:R-:W-:Y:S02]  /*8430*/  LOP3.LUT R4, R3, R8, RZ, 0x3c, !PT ;  /* 0x0000000803047212 */ /* 0x000fe400078e3cff */
[----:B------:R-:W-:Y:S02]  /*8440*/  F2FP.BF16.F32.PACK_AB R8, R33, R32 ;  /* 0x000000202108723e */ /* 0x000fe400000010ff */
[----:B------:R-:W-:Y:S02]  /*8450*/  MOV R3, R4 ;  /* 0x0000000400037202 */ /* 0x000fe40000000f00 */
[----:B------:R-:W-:Y:S02]  /*8460*/  IADD3 R5, P0, R20, 0x40, RZ ;  /* 0x0000004014057810 */ /* 0x000fe40007f1e0ff */
[----:B------:R-:W-:Y:S01]  /*8470*/  F2FP.BF16.F32.PACK_AB R6, R45, R44 ;  /* 0x0000002c2d06723e */ /* 0x000fe200000010ff */
[----:B------:R0:W-:Y:S01]  /*8480*/  STSM.16.M88.4 [R3], R8 ;  /* 0x0000000803007844 */ /* 0x0001e20000000200 */
[----:B------:R-:W-:-:S02]  /*8490*/  LOP3.LUT R4, R5, 0x380, RZ, 0xc0, !PT ;  /* 0x0000038005047812 */ /* 0x000fc400078ec0ff */
[----:B------:R-:W-:Y:S02]  /*84a0*/  F2FP.BF16.F32.PACK_AB R7, R47, R46 ;  /* 0x0000002e2f07723e */ /* 0x000fe400000010ff */
[----:B------:R-:W-:-:S04]  /*84b0*/  SHF.R.U64 R4, R4, 0x3, RZ ;  /* 0x0000000304047819 */ /* 0x000fc800000012ff */
[----:B------:R-:W-:Y:S01]  /*84c0*/  LOP3.LUT R4, R4, R5, RZ, 0x3c, !PT ;  /* 0x0000000504047212 */ /* 0x000fe200078e3cff */
[----:B------:R-:W-:-:S05]  /*84d0*/  IMAD.X R5, RZ, RZ, R21, P0 ;  /* 0x000000ffff057224 */ /* 0x000fca00000e0615 */
[----:B------:R-:W-:Y:S02]  /*84e0*/  MOV R0, R4 ;  /* 0x0000000400007202 */ /* 0x000fe40000000f00 */
[----:B0-----:R-:W-:Y:S02]  /*84f0*/  IADD3 R8, P0, R20, 0x60, RZ ;  /* 0x0000006014087810 */ /* 0x001fe40007f1e0ff */
[----:B------:R-:W-:Y:S02]  /*8500*/  F2FP.BF16.F32.PACK_AB R4, R41, R40 ;  /* 0x000000282904723e */ /* 0x000fe400000010ff */
[----:B------:R-:W-:Y:S02]  /*8510*/  LOP3.LUT R3, R8, 0x380, RZ, 0xc0, !PT ;  /* 0x0000038008037812 */ /* 0x000fe400078ec0ff */
[----:B------:R-:W-:Y:S02]  /*8520*/  F2FP.BF16.F32.PACK_AB R5, R43, R42 ;  /* 0x0000002a2b05723e */ /* 0x000fe400000010ff */
[----:B------:R-:W-:-:S02]  /*8530*/  SHF.R.U64 R3, R3, 0x3, RZ ;  /* 0x0000000303037819 */ /* 0x000fc400000012ff */
[----:B------:R-:W-:Y:S01]  /*8540*/  F2FP.BF16.F32.PACK_AB R9, R51, R50 ;  /* 0x000000323309723e */ /* 0x000fe200000010ff */
[----:B------:R0:W-:Y:S01]  /*8550*/  STSM.16.M88.4 [R0], R4 ;  /* 0x0000000400007844 */ /* 0x0001e20000000200 */
[----:B------:R-:W-:Y:S02]  /*8560*/  F2FP.BF16.F32.PACK_AB R10, R53, R52 ;  /* 0x00000034350a723e */ /* 0x000fe400000010ff */
[----:B------:R-:W-:Y:S01]  /*8570*/  F2FP.BF16.F32.PACK_AB R11, R55, R54 ;  /* 0x00000036370b723e */ /* 0x000fe200000010ff */
[----:B0-----:R-:W-:Y:S01]  /*8580*/  IMAD.X R5, RZ, RZ, R21, P0 ;  /* 0x000000ffff057224 */ /* 0x001fe200000e0615 */
[----:B------:R-:W-:Y:S02]  /*8590*/  LOP3.LUT R4, R3, R8, RZ, 0x3c, !PT ;  /* 0x0000000803047212 */ /* 0x000fe400078e3cff */
[----:B------:R-:W-:Y:S02]  /*85a0*/  F2FP.BF16.F32.PACK_AB R8, R49, R48 ;  /* 0x000000303108723e */ /* 0x000fe400000010ff */
[----:B------:R-:W-:-:S02]  /*85b0*/  MOV R3, R4 ;  /* 0x0000000400037202 */ /* 0x000fc40000000f00 */
[----:B------:R-:W-:Y:S02]  /*85c0*/  IADD3 R5, P0, R20, 0x2000, RZ ;  /* 0x0000200014057810 */ /* 0x000fe40007f1e0ff */
[----:B------:R-:W-:Y:S01]  /*85d0*/  F2FP.BF16.F32.PACK_AB R6, R61, R60 ;  /* 0x0000003c3d06723e */ /* 0x000fe200000010ff */
[----:B------:R0:W-:Y:S01]  /*85e0*/  STSM.16.M88.4 [R3], R8 ;  /* 0x0000000803007844 */ /* 0x0001e20000000200 */
[----:B------:R-:W-:Y:S02]  /*85f0*/  LOP3.LUT R4, R5, 0x380, RZ, 0xc0, !PT ;  /* 0x0000038005047812 */ /* 0x000fe400078ec0ff */
        /* <DEDUP_REMOVED lines=117> */
[----:B------:R-:W-:Y:S01]  /*8d50*/  LOP3.LUT R3, R8, 0x380, RZ, 0xc0, !PT ;  /* 0x0000038008037812 */ /* 0x000fe200078ec0ff */
[----:B------:R-:W-:Y:S01]  /*8d60*/  IMAD.X R21, RZ, RZ, R21, P0 ;  /* 0x000000ffff157224 */ /* 0x000fe200000e0615 */
[----:B------:R-:W-:Y:S02]  /*8d70*/  F2FP.BF16.F32.PACK_AB R5, R139, R138 ;  /* 0x0000008a8b05723e */ /* 0x000fe400000010ff */
[----:B------:R-:W-:-:S02]  /*8d80*/  SHF.R.U64 R3, R3, 0x3, RZ ;  /* 0x0000000303037819 */ /* 0x000fc400000012ff */
[----:B------:R-:W-:Y:S01]  /*8d90*/  ISETP.NE.U32.AND P0, PT, RZ, UR10, PT ;  /* 0x0000000aff007c0c */ /* 0x000fe2000bf05070 */
[----:B------:R0:W-:Y:S01]  /*8da0*/  STSM.16.M88.4 [R0], R4 ;  /* 0x0000000400007844 */ /* 0x0001e20000000200 */
[----:B------:R-:W-:Y:S02]  /*8db0*/  LOP3.LUT R20, R3, R8, RZ, 0x3c, !PT ;  /* 0x0000000803147212 */ /* 0x000fe400078e3cff */
[----:B------:R-:W-:Y:S02]  /*8dc0*/  ISETP.NE.AND.EX P0, PT, RZ, UR11, PT, P0 ;  /* 0x0000000bff007c0c */ /* 0x000fe4000bf05300 */
[----:B------:R-:W-:Y:S02]  /*8dd0*/  MOV R20, R20 ;  /* 0x0000001400147202 */ /* 0x000fe40000000f00 */
[----:B0-----:R-:W-:Y:S02]  /*8de0*/  F2FP.BF16.F32.PACK_AB R4, R145, R144 ;  /* 0x000000909104723e */ /* 0x001fe400000010ff */
[----:B------:R-:W-:-:S02]  /*8df0*/  F2FP.BF16.F32.PACK_AB R5, R147, R146 ;  /* 0x000000929305723e */ /* 0x000fc400000010ff */
[----:B------:R-:W-:Y:S02]  /*8e00*/  F2FP.BF16.F32.PACK_AB R6, R149, R148 ;  /* 0x000000949506723e */ /* 0x000fe400000010ff */
[----:B------:R-:W-:-:S05]  /*8e10*/  F2FP.BF16.F32.PACK_AB R7, R151, R150 ;  /* 0x000000969707723e */ /* 0x000fca00000010ff */
[----:B------:R0:W-:Y:S02]  /*8e20*/  STSM.16.M88.4 [R20], R4 ;  /* 0x0000000414007844 */ /* 0x0001e40000000200 */
[----:B0-----:R-:W-:Y:S01]  /*8e30*/  IMAD.U32 R4, RZ, RZ, UR8 ;  /* 0x00000008ff047e24 */ /* 0x001fe2000f8e00ff */
[----:B------:R-:W-:Y:S01]  /*8e40*/  UIADD3.X UR8, UR12, UR11, URZ, UP0, !UPT ;  /* 0x0000000b0c087290 */ /* 0x000fe200087fe43f */
[----:B------:R-:W-:Y:S01]  /*8e50*/  IMAD.U32 R5, RZ, RZ, UR9 ;  /* 0x00000009ff057e24 */ /* 0x000fe2000f8e00ff */
[----:B------:R-:W-:Y:S06]  /*8e60*/  BAR.SYNC.DEFER_BLOCKING 0x1, 0x100 ;  /* 0x0044000000007b1d */ /* 0x000fec0000010000 */
[----:B------:R0:W2:Y:S02]  /*8e70*/  @P1 LDG.E R3, desc[UR40][R4.64] ;  /* 0x0000002804031981 */ /* 0x0000a4000c1e1900 */
[----:B0-----:R-:W-:Y:S01]  /*8e80*/  IMAD.U32 R4, RZ, RZ, UR4 ;  /* 0x00000004ff047e24 */ /* 0x001fe2000f8e00ff */
[----:B------:R-:W-:Y:S01]  /*8e90*/  UISETP.NE.AND UP0, UPT, UR46, URZ, UPT ;  /* 0x0000003f2e00728c */ /* 0x000fe2000bf05270 */
[----:B------:R-:W-:Y:S01]  /*8ea0*/  IMAD.U32 R5, RZ, RZ, UR8 ;  /* 0x00000008ff057e24 */ /* 0x000fe2000f8e00ff */
[----:B------:R-:W-:-:S04]  /*8eb0*/  ULDC UR4, c[0x0][0xad4] ;  /* 0x0002b50000047ab9 */ /* 0x000fc80000000800 */
[----:B------:R0:W5:Y:S01]  /*8ec0*/  @P0 LDG.E R0, desc[UR40][R4.64] ;  /* 0x0000002804000981 */ /* 0x000162000c1e1900 */
[----:B------:R-:W-:Y:S01]  /*8ed0*/  ULDC UR8, c[0x0][0xa88] ;  /* 0x0002a20000087ab9 */ /* 0x000fe20000000800 */
[----:B------:R-:W-:Y:S01]  /*8ee0*/  USEL UR46, UR46, UR4, UP0 ;  /* 0x000000042e2e7287 */ /* 0x000fe20008000000 */
[----:B--2---:R-:W-:Y:S01]  /*8ef0*/  @P1 R2UR UR8, R3 ;  /* 0x00000000030812ca */ /* 0x004fe200000e0000 */
[----:B0-----:R-:W-:-:S14]  /*8f00*/  @P1 BRA `(.L_x_3411) ;  /* 0x0000000000181947 */ /* 0x001fdc0003800000 */
[----:B------:R-:W-:Y:S05]  /*8f10*/  @!P0 BRA `(.L_x_3411) ;  /* 0x0000000000148947 */ /* 0x000fea0003800000 */
[----:B------:R-:W2:Y:S04]  /*8f20*/  LDG.E R6, desc[UR40][R4.64] ;  /* 0x0000002804067981 */ /* 0x000ea8000c1e1900 */
[----:B------:R-:W4:Y:S01]  /*8f30*/  LDG.E R3, desc[UR40][R4.64+0x4] ;  /* 0x0000042804037981 */ /* 0x000f22000c1e1900 */
[----:B--2---:R-:W-:Y:S02]  /*8f40*/  R2UR UR4, R6 ;  /* 0x00000000060472ca */ /* 0x004fe400000e0000 */
[----:B----4-:R-:W-:-:S13]  /*8f50*/  R2UR UR8, R3 ;  /* 0x00000000030872ca */ /* 0x010fda00000e0000 */
[----:B------:R-:W-:-:S12]  /*8f60*/  UIADD3 UR8, -UR4, UR8, URZ ;  /* 0x0000000804087290 */ /* 0x000fd8000fffe13f */
.L_x_3411:
[----:B------:R-:W0:Y:S01]  /*8f70*/  SHFL.IDX PT, R3, R220, RZ, 0x1f ;  /* 0x00001fffdc037589 */ /* 0x000e2200000e0000 */
[----:B------:R-:W-:Y:S01]  /*8f80*/  UMOV UR4, URZ ;  /* 0x0000003f00047c82 */ /* 0x000fe20008000000 */
[----:B-----5:R-:W-:Y:S01]  /*8f90*/  @P0 R2UR UR4, R0 ;  /* 0x00000000000402ca */ /* 0x020fe200000e0000 */
[----:B------:R-:W-:Y:S02]  /*8fa0*/  UISETP.NE.U32.AND UP0, UPT, UR10, URZ, UPT ;  /* 0x0000003f0a00728c */ /* 0x000fe4000bf05070 */
[----:B------:R-:W-:Y:S02]  /*8fb0*/  UISETP.GT.AND UP1, UPT, UR46, 0x1, UPT ;  /* 0x000000012e00788c */ /* 0x000fe4000bf24270 */
[----:B------:R-:W-:-:S04]  /*8fc0*/  UISETP.NE.AND.EX UP0, UPT, UR11, URZ, UPT, UP0 ;  /* 0x0000003f0b00728c */ /* 0x000fc8000bf05300 */
[----:B------:R-:W-:Y:S01]  /*8fd0*/  PLOP3.LUT P1, PT, PT, PT, UP1, 0x80, 0x0 ;  /* 0x000000000000781c */ /* 0x000fe20003f2f018 */
[----:B------:R-:W-:-:S03]  /*8fe0*/  USEL UR9, UR39, URZ, !UP0 ;  /* 0x0000003f27097287 */ /* 0x000fc6000c000000 */
[----:B------:R-:W-:Y:S01]  /*8ff0*/  USHF.R.S32.HI UR18, URZ, 0x1f, UR4 ;  /* 0x0000001f3f127899 */ /* 0x000fe20008011404 */
[----:B0-----:R-:W-:-:S13]  /*9000*/  ISETP.NE.AND P0, PT, R3, RZ, PT ;  /* 0x000000ff0300720c */ /* 0x001fda0003f05270 */
[----:B------:R-:W-:Y:S05]  /*9010*/  @P0 BRA `(.L_x_3412) ;  /* 0x0000000400080947 */ /* 0x000fea0003800000 */
[----:B------:R-:W2:Y:S01]  /*9020*/  LDL R6, [R1+0x48] ;  /* 0x0000480001067983 */ /* 0x000ea20000100800 */
[----:B------:R-:W0:Y:S01]  /*9030*/  LDC R0, c[0x0][0xbe8] ;  /* 0x0002fa00ff007b82 */ /* 0x000e220000000800 */
[----:B------:R-:W-:Y:S01]  /*9040*/  UISETP.GT.AND UP1, UPT, UR46, 0x1, UPT ;  /* 0x000000012e00788c */ /* 0x000fe2000bf24270 */
[----:B------:R-:W-:Y:S01]  /*9050*/  IMAD.U32 R9, RZ, RZ, UR43 ;  /* 0x0000002bff097e24 */ /* 0x000fe2000f8e00ff */
[----:B------:R-:W4:Y:S01]  /*9060*/  LDL R10, [R1+0x4c] ;  /* 0x00004c00010a7983 */ /* 0x000f220000100800 */
[----:B------:R-:W-:Y:S01]  /*9070*/  UMOV UR19, 0x9b8 ;  /* 0x000009b800137882 */ /* 0x000fe20000000000 */
[----:B0-----:R-:W-:Y:S01]  /*9080*/  ISETP.NE.AND P0, PT, R0, 0x1, PT ;  /* 0x000000010000780c */ /* 0x001fe20003f05270 */
[----:B------:R-:W-:Y:S02]  /*9090*/  USEL UR19, UR19, 0x978, UP1 ;  /* 0x0000097813137887 */ /* 0x000fe40008800000 */
[----:B------:R-:W-:-:S10]  /*90a0*/  UISETP.NE.U32.AND UP0, UPT, UR10, URZ, UPT ;  /* 0x0000003f0a00728c */ /* 0x000fd4000bf05070 */
[----:B------:R-:W0:Y:S08]  /*90b0*/  @P0 LDC R4, c[0x0][0xbec] ;  /* 0x0002fb00ff040b82 */ /* 0x000e300000000800 */
[----:B------:R-:W1:Y:S01]  /*90c0*/  @P0 LDC R5, c[0x0][0xbf0] ;  /* 0x0002fc00ff050b82 */ /* 0x000e620000000800 */
[----:B------:R-:W-:Y:S02]  /*90d0*/  UISETP.NE.AND.EX UP0, UPT, UR11, URZ, UPT, UP0 ;  /* 0x0000003f0b00728c */ /* 0x000fe4000bf05300 */
[----:B------:R-:W-:-:S02]  /*90e0*/  USEL UR16, UR45, URZ, UP1 ;  /* 0x0000003f2d107287 */ /* 0x000fc40008800000 */
[----:B------:R-:W-:Y:S01]  /*90f0*/  USEL UR39, UR39, URZ, !UP0 ;  /* 0x0000003f27277287 */ /* 0x000fe2000c000000 */
[----:B------:R-:W-:Y:S01]  /*9100*/  ULDC.64 UR14, c[0x0][UR19+0x228] ;  /* 0x00008a00130e7abb */ /* 0x000fe20008000a00 */
[----:B------:R-:W-:Y:S01]  /*9110*/  ULDC.64 UR12, c[0x0][UR19+0x220] ;  /* 0x00008800130c7abb */ /* 0x000fe20008000a00 */
[----:B------:R-:W-:Y:S02]  /*9120*/  UIMAD.WIDE.U32 UR20, UR14, UR16, URZ ;  /* 0x000000100e1472a5 */ /* 0x000fe4000f8e003f */
[----:B------:R-:W-:Y:S02]  /*9130*/  UIMAD UR22, UR15, UR16, URZ ;  /* 0x000000100f1672a4 */ /* 0x000fe4000f8e023f */
[----:B------:R-:W-:Y:S01]  /*9140*/  UIMAD.WIDE.U32 UR14, UR12, UR39, URZ ;  /* 0x000000270c0e72a5 */ /* 0x000fe2000f8e003f */
[----:B------:R-:W-:Y:S01]  /*9150*/  ULDC.64 UR10, c[0x0][UR19+0x218] ;  /* 0x00008600130a7abb */ /* 0x000fe20008000a00 */
[----:B------:R-:W-:Y:S02]  /*9160*/  USEL UR42, UR42, URZ, !UP0 ;  /* 0x0000003f2a2a7287 */ /* 0x000fe4000c000000 */
[----:B------:R-:W-:-:S02]  /*9170*/  UIMAD UR39, UR13, UR39, URZ ;  /* 0x000000270d2772a4 */ /* 0x000fc4000f8e023f */
[----:B------:R-:W-:Y:S02]  /*9180*/  UIMAD.WIDE.U32 UR16, UR10, UR44, URZ ;  /* 0x0000002c0a1072a5 */ /* 0x000fe4000f8e003f */
[----:B------:R-:W-:Y:S02]  /*9190*/  UIMAD UR10, UR11, UR44, URZ ;  /* 0x0000002c0b0a72a4 */ /* 0x000fe4000f8e023f */
[----:B------:R-:W-:Y:S02]  /*91a0*/  UIMAD UR39, UR12, UR42, UR39 ;  /* 0x0000002a0c2772a4 */ /* 0x000fe4000f8e0227 */
[----:B------:R-:W-:Y:S02]  /*91b0*/  UIADD3 UR22, UR21, UR22, URZ ;  /* 0x0000001615167290 */ /* 0x000fe4000fffe03f */
[----:B------:R-:W-:Y:S02]  /*91c0*/  UIADD3 UR11, UR17, UR10, URZ ;  /* 0x0000000a110b7290 */ /* 0x000fe4000fffe03f */
[----:B------:R-:W-:-:S02]  /*91d0*/  UIADD3 UR16, UP0, UP2, UR14, UR16, UR4 ;  /* 0x000000100e107290 */ /* 0x000fc4000fa1e004 */
[----:B------:R-:W-:-:S04]  /*91e0*/  UIADD3 UR10, UR15, UR39, URZ ;  /* 0x000000270f0a7290 */ /* 0x000fc8000fffe03f */
[----:B------:R-:W-:Y:S01]  /*91f0*/  UIADD3.X UR10, UR10, UR11, UR18, UP0, UP2 ;  /* 0x0000000b0a0a7290 */ /* 0x000fe200087e4412 */
[----:B------:R-:W-:Y:S02]  /*9200*/  IMAD.U32 R11, RZ, RZ, UR43 ;  /* 0x0000002bff0b7e24 */ /* 0x000fe4000f8e00ff */
[----:B--2---:R-:W-:-:S04]  /*9210*/  IMAD R9, R9, 0x40, R6 ;  /* 0x0000004009097824 */ /* 0x004fc800078e0206 */
[----:B0-----:R-:W-:-:S04]  /*9220*/  @P0 IMAD.HI.U32 R4, R9, R4, RZ ;  /* 0x0000000409040227 */ /* 0x001fc800078e00ff */
[----:B------:R-:W-:Y:S01]  /*9230*/  IMAD.MOV.U32 R3, RZ, RZ, R9 ;  /* 0x000000ffff037224 */ /* 0x000fe200078e0009 */
[----:B-1----:R-:W-:Y:S01]  /*9240*/  @P0 SHF.R.U32.HI R3, RZ, R5, R4 ;  /* 0x00000005ff030219 */ /* 0x002fe20000011604 */
[----:B------:R-:W-:Y:S02]  /*9250*/  IMAD.U32 R4, RZ, RZ, UR20 ;  /* 0x00000014ff047e24 */ /* 0x000fe4000f8e00ff */
[----:B------:R-:W-:Y:S02]  /*9260*/  IMAD.U32 R6, RZ, RZ, UR22 ;  /* 0x00000016ff067e24 */ /* 0x000fe4000f8e00ff */
[--C-:B------:R-:W-:Y:S01]  /*9270*/  IMAD.MOV R7, RZ, RZ, -R3.reuse ;  /* 0x000000ffff077224 */ /* 0x100fe200078e0a03 */
[----:B------:R-:W-:Y:S02]  /*9280*/  IADD3 R4, P0, P2, R3, UR16, R4 ;  /* 0x0000001003047c10 */ /* 0x000fe4000fa1e004 */
[----:B------:R-:W-:Y:S01]  /*9290*/  SHF.R.S32.HI R3, RZ, 0x1f, R3 ;  /* 0x0000001fff037819 */ /* 0x000fe20000011403 */
[----:B------:R-:W-:-:S03]  /*92a0*/  IMAD R7, R0, R7, R9 ;  /* 0x0000000700077224 */ /* 0x000fc600078e0209 */
[----:B------:R-:W-:Y:S01]  /*92b0*/  IADD3.X R5, R3, UR10, R6, P0, P2 ;  /* 0x0000000a03057c10 */ /* 0x000fe200087e4406 */
[----:B------:R-:W-:Y:S01]  /*92c0*/  ULDC.64 UR10, c[0x0][UR19+0x210] ;  /* 0x00008400130a7abb */ /* 0x000fe20008000a00 */
[----:B------:R-:W-:Y:S01]  /*92d0*/  SHF.R.S32.HI R3, RZ, 0x1f, R7 ;  /* 0x0000001fff037819 */ /* 0x000fe20000011407 */
[C---:B------:R-:W-:Y:S02]  /*92e0*/  IMAD R6, R7.reuse, UR11, RZ ;  /* 0x0000000b07067c24 */ /* 0x040fe4000f8e02ff */
[----:B------:R-:W-:-:S04]  /*92f0*/  IMAD.WIDE.U32 R4, R7, UR10, R4 ;  /* 0x0000000a07047c25 */ /* 0x000fc8000f8e0004 */
[----:B------:R-:W-:Y:S01]  /*9300*/  IMAD R3, R3, UR10, R6 ;  /* 0x0000000a03037c24 */ /* 0x000fe2000f8e0206 */
[----:B------:R-:W-:Y:S01]  /*9310*/  ULDC.64 UR10, c[0x0][0xba8] ;  /* 0x0002ea00000a7ab9 */ /* 0x000fe20000000a00 */
[----:B------:R-:W-:Y:S01]  /*9320*/  @!UP1 ULDC UR10, c[0x0][0xb50] ;  /* 0x0002d400000a9ab9 */ /* 0x000fe20000000800 */
[----:B------:R-:W-:Y:S01]  /*9330*/  @!UP1 ULDC UR11, c[0x0][0xb54] ;  /* 0x0002d500000b9ab9 */ /* 0x000fe20000000800 */
[----:B------:R-:W-:Y:S01]  /*9340*/  IMAD.IADD R3, R5, 0x1, R3 ;  /* 0x0000000105037824 */ /* 0x000fe200078e0203 */
[----:B------:R-:W-:-:S04]  /*9350*/  LEA R8, P0, R4, UR10, 0x2 ;  /* 0x0000000a04087c11 */ /* 0x000fc8000f8010ff */
[----:B------:R-:W-:Y:S01]  /*9360*/  LEA.HI.X R3, R4, UR11, R3, 0x2, P0 ;  /* 0x0000000b04037c11 */ /* 0x000fe200080f1403 */
[----:B----4-:R-:W-:Y:S01]  /*9370*/  IMAD.MOV R4, RZ, RZ, -R10 ;  /* 0x000000ffff047224 */ /* 0x010fe200078e0a0a */
[----:B------:R-:W-:Y:S01]  /*9380*/  SHFL.IDX PT, R6, R8, 0x1, 0x1c1f ;  /* 0x003c1f0008067f89 */ /* 0x000fe200000e0000 */
[----:B------:R-:W-:-:S03]  /*9390*/  IMAD R9, R0, UR8, RZ ;  /* 0x0000000800097c24 */ /* 0x000fc6000f8e02ff */
[----:B------:R-:W-:Y:S01]  /*93a0*/  ISETP.NE.AND P0, PT, R223, R4, PT ;  /* 0x00000004df00720c */ /* 0x000fe20003f05270 */
[----:B------:R-:W-:Y:S01]  /*93b0*/  SHFL.IDX PT, R5, R3, RZ, 0x1c1f ;  /* 0x001c1fff03057589 */ /* 0x000fe200000e0000 */
[----:B------:R-:W-:-:S03]  /*93c0*/  IMAD R0, R11, 0x40, R16 ;  /* 0x000000400b007824 */ /* 0x000fc600078e0210 */
[----:B------:R-:W0:Y:S04]  /*93d0*/  SHFL.IDX PT, R4, R8, RZ, 0x1c1f ;  /* 0x001c1fff08047589 */ /* 0x000e2800000e0000 */
[----:B------:R-:W1:Y:S01]  /*93e0*/  SHFL.IDX PT, R7, R3, 0x1, 0x1c1f ;  /* 0x003c1f0003077f89 */ /* 0x000e6200000e0000 */
[C---:B------:R-:W-:Y:S01]  /*93f0*/  ISETP.GE.OR P2, PT, R0.reuse, R9, P0 ;  /* 0x000000090000720c */ /* 0x040fe20000746670 */
[----:B------:R-:W-:-:S05]  /*9400*/  VIADD R0, R0, 0x8 ;  /* 0x0000000800007836 */ /* 0x000fca0000000000 */
[----:B------:R-:W-:-:S07]  /*9410*/  ISETP.GE.OR P0, PT, R0, R9, P0 ;  /* 0x000000090000720c */ /* 0x000fce0000706670 */
[----:B0-----:R0:W-:Y:S06]  /*9420*/  @!P2 ST.E desc[UR40][R4.64], R13 ;  /* 0x0000000d0400a985 */ /* 0x0011ec000c101928 */
[----:B-1----:R0:W-:Y:S02]  /*9430*/  @!P0 ST.E desc[UR40][R6.64], R12 ;  /* 0x0000000c06008985 */ /* 0x0021e4000c101928 */
.L_x_3412:
[----:B------:R-:W-:Y:S05]  /*9440*/  @P1 BRA `(.L_x_3413) ;  /* 0x0000001000541947 */ /* 0x000fea0003800000 */
[----:B------:R-:W1:Y:S01]  /*9450*/  S2R R0, SR_TID.X ;  /* 0x0000000000007919 */ /* 0x000e620000002100 */
[----:B------:R-:W2:Y:S01]  /*9460*/  LDC R80, c[0x0][0xbe8] ;  /* 0x0002fa00ff507b82 */ /* 0x000ea20000000800 */
[----:B------:R-:W-:Y:S01]  /*9470*/  ULDC UR14, c[0x0][0xac8] ;  /* 0x0002b200000e7ab9 */ /* 0x000fe20000000800 */
[----:B------:R-:W-:Y:S01]  /*9480*/  ULDC.64 UR12, c[0x0][0xaa0] ;  /* 0x0002a800000c7ab9 */ /* 0x000fe20000000a00 */
[----:B-1----:R-:W-:-:S05]  /*9490*/  VIADD R0, R0, 0xffffff80 ;  /* 0xffffff8000007836 */ /* 0x002fca0000000000 */
[----:B------:R-:W-:-:S04]  /*94a0*/  SHF.R.S32.HI R3, RZ, 0x1f, R0 ;  /* 0x0000001fff037819 */ /* 0x000fc80000011400 */
[----:B------:R-:W-:-:S04]  /*94b0*/  LEA.HI R20, R3, R0, RZ, 0x3 ;  /* 0x0000000003147211 */ /* 0x000fc800078f18ff */
[----:B------:R-:W-:-:S05]  /*94c0*/  SHF.R.S32.HI R3, RZ, 0x3, R20 ;  /* 0x00000003ff037819 */ /* 0x000fca0000011414 */
[----:B0-----:R-:W-:-:S04]  /*94d0*/  IMAD R5, R3, 0x40, R2 ;  /* 0x0000004003057824 */ /* 0x001fc800078e0202 */
[----:B------:R-:W-:-:S03]  /*94e0*/  IMAD.WIDE R14, R5, 0x2, R14 ;  /* 0x00000002050e7825 */ /* 0x000fc600078e020e */
[C---:B------:R-:W-:Y:S02]  /*94f0*/  IADD3 R33, P0, R14.reuse, 0x5000, RZ ;  /* 0x000050000e217810 */ /* 0x040fe40007f1e0ff */
[C---:B------:R-:W-:Y:S02]  /*9500*/  IADD3 R41, P2, R14.reuse, 0x7000, RZ ;  /* 0x000070000e297810 */ /* 0x040fe40007f5e0ff */
[----:B------:R-:W-:Y:S02]  /*9510*/  LOP3.LUT R32, R33, 0x380, RZ, 0xc0, !PT ;  /* 0x0000038021207812 */ /* 0x000fe400078ec0ff */
[----:B------:R-:W-:Y:S02]  /*9520*/  IADD3 R37, P1, R14, 0x6000, RZ ;  /* 0x000060000e257810 */ /* 0x000fe40007f3e0ff */
[----:B------:R-:W-:Y:S02]  /*9530*/  LOP3.LUT R40, R41, 0x380, RZ, 0xc0, !PT ;  /* 0x0000038029287812 */ /* 0x000fe400078ec0ff */
[----:B------:R-:W-:-:S02]  /*9540*/  SHF.R.U64 R32, R32, 0x3, RZ ;  /* 0x0000000320207819 */ /* 0x000fc400000012ff */
[----:B------:R-:W-:Y:S02]  /*9550*/  LOP3.LUT R36, R37, 0x380, RZ, 0xc0, !PT ;  /* 0x0000038025247812 */ /* 0x000fe400078ec0ff */
[----:B------:R-:W-:Y:S02]  /*9560*/  SHF.R.U64 R40, R40, 0x3, RZ ;  /* 0x0000000328287819 */ /* 0x000fe400000012ff */
[----:B------:R-:W-:Y:S01]  /*9570*/  LOP3.LUT R32, R32, R33, RZ, 0x3c, !PT ;  /* 0x0000002120207212 */ /* 0x000fe200078e3cff */
[--C-:B------:R-:W-:Y:S01]  /*9580*/  IMAD.X R33, RZ, RZ, R15.reuse, P0 ;  /* 0x000000ffff217224 */ /* 0x100fe200000e060f */
[----:B------:R-:W-:Y:S02]  /*9590*/  SHF.R.U64 R36, R36, 0x3, RZ ;  /* 0x0000000324247819 */ /* 0x000fe400000012ff */
[----:B------:R-:W-:Y:S02]  /*95a0*/  IADD3 R61, P0, R14, 0xc000, RZ ;  /* 0x0000c0000e3d7810 */ /* 0x000fe40007f1e0ff */
[----:B------:R-:W-:Y:S01]  /*95b0*/  LOP3.LUT R40, R40, R41, RZ, 0x3c, !PT ;  /* 0x0000002928287212 */ /* 0x000fe200078e3cff */
[--C-:B------:R-:W-:Y:S01]  /*95c0*/  IMAD.X R41, RZ, RZ, R15.reuse, P2 ;  /* 0x000000ffff297224 */ /* 0x100fe200010e060f */
[----:B------:R-:W-:Y:S01]  /*95d0*/  IADD3 R69, P2, R14, 0xe000, RZ ;  /* 0x0000e0000e457810 */ /* 0x000fe20007f5e0ff */
[----:B------:R-:W-:Y:S01]  /*95e0*/  UIMAD UR18, UR18, UR12, URZ ;  /* 0x0000000c121272a4 */ /* 0x000fe2000f8e023f */
[----:B------:R-:W-:Y:S01]  /*95f0*/  LOP3.LUT R36, R36, R37, RZ, 0x3c, !PT ;  /* 0x0000002524247212 */ /* 0x000fe200078e3cff */
[----:B------:R-:W-:Y:S01]  /*9600*/  IMAD.X R37, RZ, RZ, R15, P1 ;  /* 0x000000ffff257224 */ /* 0x000fe200008e060f */
[----:B------:R-:W-:Y:S01]  /*9610*/  LOP3.LUT R60, R61, 0x380, RZ, 0xc0, !PT ;  /* 0x000003803d3c7812 */ /* 0x000fe200078ec0ff */
[----:B------:R-:W-:Y:S01]  /*9620*/  UIMAD.WIDE.U32 UR10, UR4, UR12, URZ ;  /* 0x0000000c040a72a5 */ /* 0x000fe2000f8e003f */
[----:B------:R-:W-:Y:S01]  /*9630*/  IADD3 R65, P1, R14, 0xd000, RZ ;  /* 0x0000d0000e417810 */ /* 0x000fe20007f3e0ff */
[----:B------:R-:W-:Y:S01]  /*9640*/  IMAD.U32 R81, RZ, RZ, UR43 ;  /* 0x0000002bff517e24 */ /* 0x000fe2000f8e00ff */
[----:B------:R-:W-:-:S02]  /*9650*/  LOP3.LUT R68, R69, 0x380, RZ, 0xc0, !PT ;  /* 0x0000038045447812 */ /* 0x000fc400078ec0ff */
[----:B------:R-:W-:Y:S02]  /*9660*/  LOP3.LUT R77, R20, 0xfffffff8, RZ, 0xc0, !PT ;  /* 0xfffffff8144d7812 */ /* 0x000fe400078ec0ff */
[C---:B------:R-:W-:Y:S02]  /*9670*/  IADD3 R9, P3, R14.reuse, 0x1000, RZ ;  /* 0x000010000e097810 */ /* 0x040fe40007f7e0ff */
[C---:B------:R-:W-:Y:S02]  /*9680*/  IADD3 R13, P4, R14.reuse, 0x2000, RZ ;  /* 0x000020000e0d7810 */ /* 0x040fe40007f9e0ff */
[C---:B------:R-:W-:Y:S02]  /*9690*/  IADD3 R25, P5, R14.reuse, 0x3000, RZ ;  /* 0x000030000e197810 */ /* 0x040fe40007fbe0ff */
[----:B------:R-:W-:Y:S01]  /*96a0*/  IADD3 R29, P6, R14, 0x4000, RZ ;  /* 0x000040000e1d7810 */ /* 0x000fe20007fde0ff */
[----:B------:R-:W-:Y:S01]  /*96b0*/  UIMAD UR18, UR4, UR13, UR18 ;  /* 0x0000000d041272a4 */ /* 0x000fe2000f8e0212 */
[----:B------:R-:W-:Y:S01]  /*96c0*/  SHF.R.U64 R60, R60, 0x3, RZ ;  /* 0x000000033c3c7819 */ /* 0x000fe200000012ff */
[----:B------:R-:W5:Y:S01]  /*96d0*/  LD.E.128 R32, desc[UR40][R32.64] ;  /* 0x0000002820207980 */ /* 0x000f62000c101d00 */
[----:B------:R-:W-:Y:S01]  /*96e0*/  LOP3.LUT R64, R65, 0x380, RZ, 0xc0, !PT ;  /* 0x0000038041407812 */ /* 0x000fe200078ec0ff */
[----:B------:R-:W-:Y:S01]  /*96f0*/  ULDC.64 UR12, c[0x0][0xae8] ;  /* 0x0002ba00000c7ab9 */ /* 0x000fe20000000a00 */
[----:B------:R-:W-:Y:S01]  /*9700*/  SHF.R.U64 R68, R68, 0x3, RZ ;  /* 0x0000000344447819 */ /* 0x000fe200000012ff */
[----:B------:R-:W5:Y:S01]  /*9710*/  LD.E.128 R36, desc[UR40][R36.64] ;  /* 0x0000002824247980 */ /* 0x000f62000c101d00 */
[----:B------:R-:W-:Y:S01]  /*9720*/  LOP3.LUT R60, R60, R61, RZ, 0x3c, !PT ;  /* 0x0000003d3c3c7212 */ /* 0x000fe200078e3cff */
[----:B------:R-:W-:Y:S01]  /*9730*/  IMAD.X R61, RZ, RZ, R15, P0 ;  /* 0x000000ffff3d7224 */ /* 0x000fe200000e060f */
[----:B------:R-:W-:Y:S01]  /*9740*/  SHF.R.U64 R64, R64, 0x3, RZ ;  /* 0x0000000340407819 */ /* 0x000fe200000012ff */
[----:B------:R-:W5:Y:S01]  /*9750*/  LD.E.128 R40, desc[UR40][R40.64] ;  /* 0x0000002828287980 */ /* 0x000f62000c101d00 */
[----:B------:R-:W-:-:S02]  /*9760*/  ISETP.GE.AND P0, PT, R188, UR14, PT ;  /* 0x0000000ebc007c0c */ /* 0x000fc4000bf06270 */
[----:B------:R-:W-:Y:S01]  /*9770*/  LOP3.LUT R68, R68, R69, RZ, 0x3c, !PT ;  /* 0x0000004544447212 */ /* 0x000fe200078e3cff */
[--C-:B------:R-:W-:Y:S01]  /*9780*/  IMAD.X R69, RZ, RZ, R15.reuse, P2 ;  /* 0x000000ffff457224 */ /* 0x100fe200010e060f */
[----:B--2---:R-:W-:Y:S02]  /*9790*/  ISETP.NE.AND P2, PT, R80, 0x1, PT ;  /* 0x000000015000780c */ /* 0x004fe40003f45270 */
[----:B------:R-:W-:Y:S02]  /*97a0*/  LOP3.LUT R8, R9, 0x380, RZ, 0xc0, !PT ;  /* 0x0000038009087812 */ /* 0x000fe400078ec0ff */
[----:B------:R-:W-:Y:S02]  /*97b0*/  LOP3.LUT R12, R13, 0x380, RZ, 0xc0, !PT ;  /* 0x000003800d0c7812 */ /* 0x000fe400078ec0ff */
[----:B------:R-:W-:Y:S02]  /*97c0*/  LOP3.LUT R24, R25, 0x380, RZ, 0xc0, !PT ;  /* 0x0000038019187812 */ /* 0x000fe400078ec0ff */
[----:B------:R-:W-:Y:S01]  /*97d0*/  LOP3.LUT R28, R29, 0x380, RZ, 0xc0, !PT ;  /* 0x000003801d1c7812 */ /* 0x000fe200078ec0ff */
[----:B------:R-:W-:Y:S01]  /*97e0*/  UIADD3 UR11, UR11, UR18, URZ ;  /* 0x000000120b0b7290 */ /* 0x000fe2000fffe03f */
[----:B------:R-:W-:Y:S01]  /*97f0*/  LOP3.LUT R64, R64, R65, RZ, 0x3c, !PT ;  /* 0x0000004140407212 */ /* 0x000fe200078e3cff */
[----:B------:R-:W-:Y:S01]  /*9800*/  IMAD.X R65, RZ, RZ, R15, P1 ;  /* 0x000000ffff417224 */ /* 0x000fe200008e060f */
[----:B------:R-:W-:Y:S01]  /*9810*/  SEL R76, RZ, 0xffffffff, P0 ;  /* 0xffffffffff4c7807 */ /* 0x000fe20000000000 */
[----:B------:R-:W0:Y:S01]  /*9820*/  @P2 LDC R79, c[0x0][0xbf0] ;  /* 0x0002fc00ff4f2b82 */ /* 0x000e220000000800 */
[----:B------:R-:W-:Y:S01]  /*9830*/  ISETP.GE.AND P1, PT, R2, UR14, PT ;  /* 0x0000000e02007c0c */ /* 0x000fe2000bf26270 */
[----:B------:R-:W-:Y:S01]  /*9840*/  USHF.R.S32.HI UR4, URZ, 0x1f, UR9 ;  /* 0x0000001f3f047899 */ /* 0x000fe20008011409 */
[----:B------:R-:W-:Y:S01]  /*9850*/  SHF.R.U64 R8, R8, 0x3, RZ ;  /* 0x0000000308087819 */ /* 0x000fe200000012ff */
[----:B------:R-:W-:Y:S01]  /*9860*/  IMAD.SHL.U32 R76, R76, 0x2, RZ ;  /* 0x000000024c4c7824 */ /* 0x000fe200078e00ff */
[----:B------:R-:W-:Y:S01]  /*9870*/  SEL R21, RZ, 0x1, P1 ;  /* 0x00000001ff157807 */ /* 0x000fe20000800000 */
[----:B------:R-:W5:Y:S01]  /*9880*/  LD.E.128 R60, desc[UR40][R60.64] ;  /* 0x000000283c3c7980 */ /* 0x000f62000c101d00 */
[----:B------:R-:W-:-:S02]  /*9890*/  ISETP.GE.AND P0, PT, R187, UR14, PT ;  /* 0x0000000ebb007c0c */ /* 0x000fc4000bf06270 */
[----:B------:R-:W-:Y:S01]  /*98a0*/  LOP3.LUT R21, R76, 0x2, R21, 0xe2, !PT ;  /* 0x000000024c157812 */ /* 0x000fe200078ee215 */
[----:B------:R-:W-:Y:S01]  /*98b0*/  IMAD.IADD R76, R0, 0x1, -R77 ;  /* 0x00000001004c7824 */ /* 0x000fe200078e0a4d */
[----:B------:R-:W-:Y:S01]  /*98c0*/  LOP3.LUT R8, R8, R9, RZ, 0x3c, !PT ;  /* 0x0000000908087212 */ /* 0x000fe200078e3cff */
[----:B------:R-:W1:Y:S01]  /*98d0*/  @P2 LDC R77, c[0x0][0xbec] ;  /* 0x0002fb00ff4d2b82 */ /* 0x000e620000000800 */
[----:B------:R-:W-:Y:S01]  /*98e0*/  SEL R20, RZ, 0xffffffff, P0 ;  /* 0xffffffffff147807 */ /* 0x000fe20000000000 */
[----:B------:R-:W-:Y:S01]  /*98f0*/  IMAD.X R9, RZ, RZ, R15, P3 ;  /* 0x000000ffff097224 */ /* 0x000fe200018e060f */
[----:B------:R-:W-:Y:S01]  /*9900*/  ISETP.GE.AND P0, PT, R186, UR14, PT ;  /* 0x0000000eba007c0c */ /* 0x000fe2000bf06270 */
[----:B------:R-:W5:Y:S01]  /*9910*/  LD.E.128 R68, desc[UR40][R68.64] ;  /* 0x0000002844447980 */ /* 0x000f62000c101d00 */
[----:B------:R-:W-:Y:S01]  /*9920*/  IADD3 R45, P3, R14, 0x8000, RZ ;  /* 0x000080000e2d7810 */ /* 0x000fe20007f7e0ff */
[----:B------:R-:W-:Y:S01]  /*9930*/  IMAD.SHL.U32 R20, R20, 0x4, RZ ;  /* 0x0000000414147824 */ /* 0x000fe200078e00ff */
[----:B------:R-:W-:-:S02]  /*9940*/  SEL R0, RZ, 0xffffffff, P0 ;  /* 0xffffffffff007807 */ /* 0x000fc40000000000 */
[----:B------:R-:W-:Y:S02]  /*9950*/  SHF.R.U64 R12, R12, 0x3, RZ ;  /* 0x000000030c0c7819 */ /* 0x000fe400000012ff */
[----:B------:R-:W-:Y:S02]  /*9960*/  SHF.R.U64 R24, R24, 0x3, RZ ;  /* 0x0000000318187819 */ /* 0x000fe400000012ff */
[----:B------:R-:W-:Y:S01]  /*9970*/  SHF.R.U64 R28, R28, 0x3, RZ ;  /* 0x000000031c1c7819 */ /* 0x000fe200000012ff */
[----:B------:R-:W-:Y:S01]  /*9980*/  UIMAD.WIDE.U32 UR10, UR44, UR12, UR10 ;  /* 0x0000000c2c0a72a5 */ /* 0x000fe2000f8e000a */
[----:B------:R-:W-:Y:S01]  /*9990*/  LOP3.LUT R44, R45, 0x380, RZ, 0xc0, !PT ;  /* 0x000003802d2c7812 */ /* 0x000fe200078ec0ff */
[----:B------:R-:W5:Y:S01]  /*99a0*/  LD.E.128 R8, desc[UR40][R8.64] ;  /* 0x0000002808087980 */ /* 0x000f62000c101d00 */
[----:B------:R-:W-:Y:S01]  /*99b0*/  LOP3.LUT R21, R20, 0x4, R21, 0xe2, !PT ;  /* 0x0000000414157812 */ /* 0x000fe200078ee215 */
[----:B------:R-:W-:Y:S01]  /*99c0*/  IMAD.SHL.U32 R20, R0, 0x8, RZ ;  /* 0x0000000800147824 */ /* 0x000fe200078e00ff */
[----:B------:R-:W-:Y:S01]  /*99d0*/  SHF.R.U64 R44, R44, 0x3, RZ ;  /* 0x000000032c2c7819 */ /* 0x000fe200000012ff */
[----:B------:R-:W-:Y:S01]  /*99e0*/  IMAD R0, R76, 0x20, R3 ;  /* 0x000000204c007824 */ /* 0x000fe200078e0203 */
[----:B------:R-:W-:Y:S01]  /*99f0*/  ISETP.GE.AND P0, PT, R185, UR14, PT ;  /* 0x0000000eb9007c0c */ /* 0x000fe2000bf06270 */
[----:B------:R-:W5:Y:S01]  /*9a00*/  LD.E.128 R64, desc[UR40][R64.64] ;  /* 0x0000002840407980 */ /* 0x000f62000c101d00 */
[----:B------:R-:W-:Y:S01]  /*9a10*/  LOP3.LUT R12, R12, R13, RZ, 0x3c, !PT ;  /* 0x0000000d0c0c7212 */ /* 0x000fe200078e3cff */
[----:B------:R-:W-:Y:S01]  /*9a20*/  IMAD R78, R81, 0x40, R0 ;  /* 0x00000040514e7824 */ /* 0x000fe200078e0200 */
[----:B------:R-:W-:Y:S01]  /*9a30*/  LOP3.LUT R24, R24, R25, RZ, 0x3c, !PT ;  /* 0x0000001918187212 */ /* 0x000fe200078e3cff */
[--C-:B------:R-:W-:Y:S01]  /*9a40*/  IMAD.X R13, RZ, RZ, R15.reuse, P4 ;  /* 0x000000ffff0d7224 */ /* 0x100fe200020e060f */
[----:B------:R-:W-:Y:S01]  /*9a50*/  LOP3.LUT R28, R28, R29, RZ, 0x3c, !PT ;  /* 0x0000001d1c1c7212 */ /* 0x000fe200078e3cff */
[--C-:B------:R-:W-:Y:S01]  /*9a60*/  IMAD.X R25, RZ, RZ, R15.reuse, P5 ;  /* 0x000000ffff197224 */ /* 0x100fe200028e060f */
[----:B------:R-:W-:Y:S01]  /*9a70*/  LOP3.LUT R44, R44, R45, RZ, 0x3c, !PT ;  /* 0x0000002d2c2c7212 */ /* 0x000fe200078e3cff */
[----:B------:R-:W-:Y:S01]  /*9a80*/  IMAD.X R29, RZ, RZ, R15, P6 ;  /* 0x000000ffff1d7224 */ /* 0x000fe200030e060f */
[----:B------:R-:W-:Y:S01]  /*9a90*/  LOP3.LUT R21, R20, 0x8, R21, 0xe2, !PT ;  /* 0x0000000814157812 */ /* 0x000fe200078ee215 */
[----:B------:R-:W-:Y:S01]  /*9aa0*/  IMAD.X R45, RZ, RZ, R15, P3 ;  /* 0x000000ffff2d7224 */ /* 0x000fe200018e060f */
[C---:B------:R-:W-:Y:S01]  /*9ab0*/  IADD3 R49, P4, R14.reuse, 0x9000, RZ ;  /* 0x000090000e317810 */ /* 0x040fe20007f9e0ff */
[----:B------:R-:W-:Y:S01]  /*9ac0*/  UIMAD UR11, UR44, UR13, UR11 ;  /* 0x0000000d2c0b72a4 */ /* 0x000fe2000f8e020b */
[----:B------:R-:W-:Y:S01]  /*9ad0*/  IADD3 R53, P5, R14, 0xa000, RZ ;  /* 0x0000a0000e357810 */ /* 0x000fe20007fbe0ff */
[----:B-1----:R-:W-:Y:S01]  /*9ae0*/  @P2 IMAD.HI.U32 R0, R78, R77, RZ ;  /* 0x0000004d4e002227 */ /* 0x002fe200078e00ff */
[C---:B------:R-:W-:Y:S01]  /*9af0*/  IADD3 R57, P6, R14.reuse, 0xb000, RZ ;  /* 0x0000b0000e397810 */ /* 0x040fe20007fde0ff */
[----:B------:R-:W-:Y:S01]  /*9b00*/  ULDC.64 UR12, c[0x0][0xaf0] ;  /* 0x0002bc00000c7ab9 */ /* 0x000fe20000000a00 */
[----:B------:R-:W-:Y:S01]  /*9b10*/  SEL R20, RZ, 0xffffffff, P0 ;  /* 0xffffffffff147807 */ /* 0x000fe20000000000 */
[----:B------:R-:W5:Y:S01]  /*9b20*/  LD.E.128 R24, desc[UR40][R24.64] ;  /* 0x0000002818187980 */ /* 0x000f62000c101d00 */
[----:B------:R-:W-:Y:S01]  /*9b30*/  IADD3 R7, P3, R14, 0xf000, RZ ;  /* 0x0000f0000e077810 */ /* 0x000fe20007f7e0ff */
[----:B------:R-:W-:Y:S01]  /*9b40*/  UIMAD UR4, UR4, UR12, URZ ;  /* 0x0000000c040472a4 */ /* 0x000fe2000f8e023f */
[----:B------:R-:W-:Y:S01]  /*9b50*/  ISETP.GE.AND P0, PT, R184, UR14, PT ;  /* 0x0000000eb8007c0c */ /* 0x000fe2000bf06270 */
[----:B------:R-:W-:Y:S01]  /*9b60*/  IMAD.SHL.U32 R76, R20, 0x10, RZ ;  /* 0x00000010144c7824 */ /* 0x000fe200078e00ff */
[----:B------:R-:W-:Y:S01]  /*9b70*/  LOP3.LUT R48, R49, 0x380, RZ, 0xc0, !PT ;  /* 0x0000038031307812 */ /* 0x000fe200078ec0ff */
[----:B------:R-:W5:Y:S01]  /*9b80*/  LD.E.128 R28, desc[UR40][R28.64] ;  /* 0x000000281c1c7980 */ /* 0x000f62000c101d00 */
[----:B------:R-:W-:-:S02]  /*9b90*/  LOP3.LUT R52, R53, 0x380, RZ, 0xc0, !PT ;  /* 0x0000038035347812 */ /* 0x000fc400078ec0ff */
[----:B------:R-:W-:Y:S02]  /*9ba0*/  LOP3.LUT R56, R57, 0x380, RZ, 0xc0, !PT ;  /* 0x0000038039387812 */ /* 0x000fe400078ec0ff */
[----:B------:R-:W-:Y:S01]  /*9bb0*/  LOP3.LUT R5, R14, 0x380, RZ, 0xc0, !PT ;  /* 0x000003800e057812 */ /* 0x000fe200078ec0ff */
[----:B------:R-:W-:Y:S01]  /*9bc0*/  IMAD.MOV.U32 R77, RZ, RZ, R78 ;  /* 0x000000ffff4d7224 */ /* 0x000fe200078e004e */
[----:B------:R-:W-:Y:S01]  /*9bd0*/  LOP3.LUT R6, R7, 0x380, RZ, 0xc0, !PT ;  /* 0x0000038007067812 */ /* 0x000fe200078ec0ff */
[----:B------:R-:W-:Y:S01]  /*9be0*/  UIMAD.WIDE.U32 UR10, UR9, UR12, UR10 ;  /* 0x0000000c090a72a5 */ /* 0x000fe2000f8e000a */
[----:B------:R-:W-:Y:S01]  /*9bf0*/  SEL R20, RZ, 0xffffffff, P0 ;  /* 0xffffffffff147807 */ /* 0x000fe20000000000 */
[----:B------:R-:W-:Y:S01]  /*9c00*/  UIMAD UR4, UR9, UR13, UR4 ;  /* 0x0000000d090472a4 */ /* 0x000fe2000f8e0204 */
[----:B0-----:R-:W-:Y:S01]  /*9c10*/  @P2 SHF.R.U32.HI R77, RZ, R79, R0 ;  /* 0x0000004fff4d2219 */ /* 0x001fe20000011600 */
[----:B------:R-:W-:Y:S01]  /*9c20*/  IMAD.X R73, RZ, RZ, R15, P3 ;  /* 0x000000ffff497224 */ /* 0x000fe200018e060f */
[----:B------:R-:W-:Y:S01]  /*9c30*/  SHF.R.U64 R48, R48, 0x3, RZ ;  /* 0x0000000330307819 */ /* 0x000fe200000012ff */
[----:B------:R-:W5:Y:S01]  /*9c40*/  LD.E.128 R44, desc[UR40][R44.64] ;  /* 0x000000282c2c7980 */ /* 0x000f62000c101d00 */
[----:B------:R-:W-:-:S02]  /*9c50*/  SHF.R.U64 R52, R52, 0x3, RZ ;  /* 0x0000000334347819 */ /* 0x000fc400000012ff */
[----:B------:R-:W-:Y:S02]  /*9c60*/  SHF.R.U64 R56, R56, 0x3, RZ ;  /* 0x0000000338387819 */ /* 0x000fe400000012ff */
[----:B------:R-:W-:Y:S02]  /*9c70*/  SHF.R.U64 R5, R5, 0x3, RZ ;  /* 0x0000000305057819 */ /* 0x000fe400000012ff */
[----:B------:R-:W-:Y:S02]  /*9c80*/  SHF.R.U64 R6, R6, 0x3, RZ ;  /* 0x0000000306067819 */ /* 0x000fe400000012ff */
[----:B------:R-:W-:Y:S01]  /*9c90*/  LOP3.LUT R0, R76, 0x10, R21, 0xe2, !PT ;  /* 0x000000104c007812 */ /* 0x000fe200078ee215 */
[----:B------:R-:W-:Y:S01]  /*9ca0*/  UIADD3 UR4, UR11, UR4, URZ ;  /* 0x000000040b047290 */ /* 0x000fe2000fffe03f */
[--C-:B------:R-:W-:Y:S01]  /*9cb0*/  SHF.R.S32.HI R76, RZ, 0x1f, R77.reuse ;  /* 0x0000001fff4c7819 */ /* 0x100fe2000001144d */
[----:B------:R-:W-:Y:S01]  /*9cc0*/  IMAD.SHL.U32 R81, R20, 0x20, RZ ;  /* 0x0000002014517824 */ /* 0x000fe200078e00ff */
        /* <DEDUP_REMOVED lines=9> */
[----:B------:R-:W-:Y:S01]  /*9d60*/  IMAD.MOV.U32 R5, RZ, RZ, R15 ;  /* 0x000000ffff057224 */ /* 0x000fe200078e000f */
[----:B------:R-:W5:Y:S01]  /*9d70*/  LD.E.128 R48, desc[UR40][R48.64] ;  /* 0x0000002830307980 */ /* 0x000f62000c101d00 */
[----:B------:R-:W-:-:S02]  /*9d80*/  IMAD.U32 R20, RZ, RZ, UR10 ;  /* 0x0000000aff147e24 */ /* 0x000fc4000f8e00ff */
[----:B------:R-:W-:Y:S01]  /*9d90*/  IMAD.U32 R21, RZ, RZ, UR11 ;  /* 0x0000000bff157e24 */ /* 0x000fe2000f8e00ff */
[----:B------:R-:W-:Y:S01]  /*9da0*/  ULDC.64 UR10, c[0x0][0xae0] ;  /* 0x0002b800000a7ab9 */ /* 0x000fe20000000a00 */
[----:B------:R-:W-:Y:S01]  /*9db0*/  IMAD R79, R80, R79, R78 ;  /* 0x0000004f504f7224 */ /* 0x000fe200078e024e */
[----:B------:R-:W5:Y:S01]  /*9dc0*/  LD.E.128 R4, desc[UR40][R4.64] ;  /* 0x0000002804047980 */ /* 0x000f62000c101d00 */
[----:B------:R-:W-:Y:S01]  /*9dd0*/  IMAD R76, R76, UR10, RZ ;  /* 0x0000000a4c4c7c24 */ /* 0x000fe2000f8e02ff */
[----:B------:R-:W-:Y:S01]  /*9de0*/  LOP3.LUT R0, R81, 0x20, R0, 0xe2, !PT ;  /* 0x0000002051007812 */ /* 0x000fe200078ee200 */
[----:B------:R-:W-:Y:S01]  /*9df0*/  IMAD.U32 R21, RZ, RZ, UR4 ;  /* 0x00000004ff157e24 */ /* 0x000fe2000f8e00ff */
[----:B------:R-:W5:Y:S01]  /*9e00*/  LD.E.128 R12, desc[UR40][R12.64] ;  /* 0x000000280c0c7980 */ /* 0x000f62000c101d00 */
[----:B------:R-:W-:Y:S01]  /*9e10*/  IMAD R81, R77, UR11, R76 ;  /* 0x0000000b4d517c24 */ /* 0x000fe2000f8e024c */
[----:B------:R-:W-:Y:S02]  /*9e20*/  ISETP.GE.AND P0, PT, R222, UR14, PT ;  /* 0x0000000ede007c0c */ /* 0x000fe4000bf06270 */
[----:B------:R-:W5:Y:S01]  /*9e30*/  LD.E.128 R52, desc[UR40][R52.64] ;  /* 0x0000002834347980 */ /* 0x000f62000c101d00 */
[----:B------:R-:W-:-:S03]  /*9e40*/  SHF.R.S32.HI R76, RZ, 0x1f, R79 ;  /* 0x0000001fff4c7819 */ /* 0x000fc6000001144f */
[----:B------:R-:W5:Y:S01]  /*9e50*/  LD.E.128 R56, desc[UR40][R56.64] ;  /* 0x0000002838387980 */ /* 0x000f62000c101d00 */
[----:B------:R-:W-:Y:S01]  /*9e60*/  IMAD.WIDE.U32 R20, R77, UR10, R20 ;  /* 0x0000000a4d147c25 */ /* 0x000fe2000f8e0014 */
[----:B------:R-:W-:Y:S02]  /*9e70*/  ULDC.64 UR10, c[0x0][0xad8] ;  /* 0x0002b600000a7ab9 */ /* 0x000fe40000000a00 */
[----:B------:R-:W5:Y:S01]  /*9e80*/  LD.E.128 R72, desc[UR40][R72.64] ;  /* 0x0000002848487980 */ /* 0x000f62000c101d00 */
[----:B------:R-:W-:Y:S01]  /*9e90*/  IMAD.U32 R88, RZ, RZ, UR43 ;  /* 0x0000002bff587e24 */ /* 0x000fe2000f8e00ff */
[----:B------:R-:W-:Y:S01]  /*9ea0*/  @!PT LDS RZ, [RZ] ;  /* 0x00000000fffff984 */ /* 0x000fe20000000800 */
[----:B------:R-:W-:Y:S01]  /*9eb0*/  @!PT LDS RZ, [RZ] ;  /* 0x00000000fffff984 */ /* 0x000fe20000000800 */
[----:B------:R-:W-:Y:S01]  /*9ec0*/  @!PT LDS RZ, [RZ] ;  /* 0x00000000fffff984 */ /* 0x000fe20000000800 */
[----:B------:R-:W-:Y:S01]  /*9ed0*/  @!PT LDS RZ, [RZ] ;  /* 0x00000000fffff984 */ /* 0x000fe20000000800 */
[----:B------:R0:W-:Y:S06]  /*9ee0*/  MEMBAR.ALL.CTA ;  /* 0x0000000000007992 */ /* 0x0001ec0000008000 */
[----:B0-----:R-:W0:Y:S01]  /*9ef0*/  FENCE.VIEW.ASYNC.S ;  /* 0x00000000000073c6 */ /* 0x001e220000000000 */
[----:B------:R-:W-:Y:S01]  /*9f00*/  SEL R77, RZ, 0x40, P0 ;  /* 0x00000040ff4d7807 */ /* 0x000fe20000000000 */
[----:B------:R-:W-:Y:S01]  /*9f10*/  IMAD.IADD R21, R21, 0x1, R81 ;  /* 0x0000000115157824 */ /* 0x000fe200078e0251 */
[----:B------:R-:W-:Y:S01]  /*9f20*/  ISETP.GE.AND P0, PT, R221, UR14, PT ;  /* 0x0000000edd007c0c */ /* 0x000fe2000bf06270 */
[----:B------:R-:W-:-:S02]  /*9f30*/  IMAD R76, R76, UR10, RZ ;  /* 0x0000000a4c4c7c24 */ /* 0x000fc4000f8e02ff */
[----:B------:R-:W-:Y:S02]  /*9f40*/  IMAD R88, R88, 0x40, R3 ;  /* 0x0000004058587824 */ /* 0x000fe400078e0203 */
[----:B------:R-:W-:Y:S01]  /*9f50*/  IMAD R89, R80, UR8, RZ ;  /* 0x0000000850597c24 */ /* 0x000fe2000f8e02ff */
[----:B------:R-:W-:Y:S01]  /*9f60*/  LOP3.LUT R0, R0, R77, RZ, 0xfc, !PT ;  /* 0x0000004d00007212 */ /* 0x000fe200078efcff */
[C---:B------:R-:W-:Y:S01]  /*9f70*/  IMAD R77, R79.reuse, UR11, R76 ;  /* 0x0000000b4f4d7c24 */ /* 0x040fe2000f8e024c */
[----:B------:R-:W-:Y:S01]  /*9f80*/  UIADD3 UR4, UR38, 0x28c20, URZ ;  /* 0x00028c2026047890 */ /* 0x000fe2000fffe03f */
[----:B------:R-:W-:Y:S01]  /*9f90*/  IMAD.WIDE.U32 R20, R79, UR10, R20 ;  /* 0x0000000a4f147c25 */ /* 0x000fe2000f8e0014 */
[----:B------:R-:W-:Y:S01]  /*9fa0*/  SEL R3, RZ, 0x80, P0 ;  /* 0x00000080ff037807 */ /* 0x000fe20000000000 */
[----:B------:R-:W-:Y:S01]  /*9fb0*/  ULDC.64 UR10, c[0x0][0xa80] ;  /* 0x0002a000000a7ab9 */ /* 0x000fe20000000a00 */
[----:B------:R-:W-:Y:S01]  /*9fc0*/  ISETP.GE.AND P0, PT, R88, R89, PT ;  /* 0x000000595800720c */ /* 0x000fe20003f06270 */
[----:B------:R-:W-:Y:S01]  /*9fd0*/  IMAD.IADD R21, R21, 0x1, R77 ;  /* 0x0000000115157824 */ /* 0x000fe200078e024d */
[----:B------:R-:W-:Y:S01]  /*9fe0*/  UPRMT UR4, URZ, 0x654, UR4 ;  /* 0x000006543f047896 */ /* 0x000fe20008000004 */
[----:B------:R-:W-:-:S04]  /*9ff0*/  LEA R86, P1, R20, UR10, 0x1 ;  /* 0x0000000a14567c11 */ /* 0x000fc8000f8208ff */
[----:B------:R-:W-:Y:S01]  /*a000*/  LEA.HI.X R87, R20, UR11, R21, 0x1, P1 ;  /* 0x0000000b14577c11 */ /* 0x000fe200088f0c15 */
[----:B------:R-:W-:Y:S01]  /*a010*/  BSSY B1, `(.L_x_3414) ;  /* 0x000002c000017945 */ /* 0x000fe20003800000 */
[----:B0-----:R0:W1:Y:S02]  /*a020*/  SHFL.IDX PT, R20, R86, RZ, 0x181f ;  /* 0x00181fff56147589 */ /* 0x00106400000e0000 */
[----:B------:R-:W-:Y:S02]  /*a030*/  SYNCS.ARRIVE.TRANS64.RED.A1T0 RZ, [UR4], RZ ;  /* 0x000000ffffff79a7 */ /* 0x000fe40008100404 */
[----:B------:R0:W2:Y:S01]  /*a040*/  SHFL.IDX PT, R21, R87, RZ, 0x181f ;  /* 0x00181fff57157589 */ /* 0x0000a200000e0000 */
[----:B------:R-:W-:Y:S02]  /*a050*/  LOP3.LUT R3, R0, R3, RZ, 0xfc, !PT ;  /* 0x0000000300037212 */ /* 0x000fe400078efcff */
[----:B---3--:R-:W-:Y:S01]  /*a060*/  SHF.R.S32.HI R152, RZ, 0x1f, R188 ;  /* 0x0000001fff987819 */ /* 0x008fe200000114bc */
[----:B------:R-:W-:Y:S06]  /*a070*/  @P0 BRA `(.L_x_3415) ;  /* 0x0000000000940947 */ /* 0x000fec0003800000 */
[----:B------:R-:W-:Y:S02]  /*a080*/  ISETP.GE.AND P1, PT, R188, UR14, PT ;  /* 0x0000000ebc007c0c */ /* 0x000fe4000bf26270 */
[----:B------:R-:W-:Y:S02]  /*a090*/  ISETP.GE.AND P0, PT, R2, UR14, PT ;  /* 0x0000000e02007c0c */ /* 0x000fe4000bf06270 */
[----:B------:R-:W-:Y:S02]  /*a0a0*/  ISETP.GE.AND P4, PT, R187, UR14, PT ;  /* 0x0000000ebb007c0c */ /* 0x000fe4000bf86270 */
[----:B------:R-:W-:Y:S02]  /*a0b0*/  ISETP.GE.AND P3, PT, R186, UR14, PT ;  /* 0x0000000eba007c0c */ /* 0x000fe4000bf66270 */
[----:B------:R-:W-:Y:S02]  /*a0c0*/  SHF.R.S32.HI R80, RZ, 0x1f, R187 ;  /* 0x0000001fff507819 */ /* 0x000fe400000114bb */
[----:B------:R-:W-:-:S02]  /*a0d0*/  SHF.R.S32.HI R83, RZ, 0x1f, R186 ;  /* 0x0000001fff537819 */ /* 0x000fc400000114ba */
[----:B------:R-:W-:Y:S02]  /*a0e0*/  SHF.R.S32.HI R81, RZ, 0x1f, R185 ;  /* 0x0000001fff517819 */ /* 0x000fe400000114b9 */
[-C--:B-1----:R-:W-:Y:S01]  /*a0f0*/  @!P1 LEA R76, P2, R188, R20.reuse, 0x1 ;  /* 0x00000014bc4c9211 */ /* 0x082fe200078408ff */
[----:B--2---:R-:W-:Y:S02]  /*a100*/  @!P0 IMAD.WIDE R78, R2, 0x2, R20 ;  /* 0x00000002024e8825 */ /* 0x004fe400078e0214 */
[----:B------:R-:W-:Y:S02]  /*a110*/  @!P4 LEA R84, P5, R187, R20, 0x1 ;  /* 0x00000014bb54c211 */ /* 0x000fe400078a08ff */
[----:B------:R-:W-:Y:S01]  /*a120*/  @!P1 LEA.HI.X R77, R188, R21, R152, 0x1, P2 ;  /* 0x00000015bc4d9211 */ /* 0x000fe200010f0c98 */
[----:B-----5:R1:W-:Y:S01]  /*a130*/  @!P0 ST.E.128 desc[UR40][R78.64], R4 ;  /* 0x000000044e008985 */ /* 0x0203e2000c101d28 */
[----:B------:R-:W-:Y:S02]  /*a140*/  ISETP.GE.AND P2, PT, R185, UR14, PT ;  /* 0x0000000eb9007c0c */ /* 0x000fe4000bf46270 */
[----:B------:R-:W-:Y:S01]  /*a150*/  LOP3.LUT P0, RZ, R0, 0x40, RZ, 0xc0, !PT ;  /* 0x0000004000ff7812 */ /* 0x000fe2000780c0ff */
[----:B------:R2:W-:Y:S01]  /*a160*/  @!P1 ST.E.128 desc[UR40][R76.64], R12 ;  /* 0x0000000c4c009985 */ /* 0x0005e2000c101d28 */
[----:B------:R-:W-:-:S02]  /*a170*/  ISETP.GE.AND P1, PT, R184, UR14, PT ;  /* 0x0000000eb8007c0c */ /* 0x000fc4000bf26270 */
[CC--:B------:R-:W-:Y:S02]  /*a180*/  @!P3 LEA R82, P6, R186.reuse, R20.reuse, 0x1 ;  /* 0x00000014ba52b211 */ /* 0x0c0fe400078c08ff */
[-C--:B------:R-:W-:Y:S02]  /*a190*/  @!P4 LEA.HI.X R85, R187, R21.reuse, R80, 0x1, P5 ;  /* 0x00000015bb55c211 */ /* 0x080fe400028f0c50 */
[-C--:B------:R-:W-:Y:S02]  /*a1a0*/  @!P3 LEA.HI.X R83, R186, R21.reuse, R83, 0x1, P6 ;  /* 0x00000015ba53b211 */ /* 0x080fe400030f0c53 */
[----:B------:R-:W-:Y:S01]  /*a1b0*/  LOP3.LUT P6, RZ, R3, 0x80, RZ, 0xc0, !PT ;  /* 0x0000008003ff7812 */ /* 0x000fe200078cc0ff */
[----:B------:R3:W-:Y:S01]  /*a1c0*/  @!P4 ST.E.128 desc[UR40][R84.64], R28 ;  /* 0x0000001c5400c985 */ /* 0x0007e2000c101d28 */
[C---:B------:R-:W-:Y:S02]  /*a1d0*/  @!P2 LEA R80, P5, R185.reuse, R20, 0x1 ;  /* 0x00000014b950a211 */ /* 0x040fe400078a08ff */
[----:B-1----:R-:W-:Y:S01]  /*a1e0*/  SHF.R.S32.HI R7, RZ, 0x1f, R184 ;  /* 0x0000001fff077819 */ /* 0x002fe200000114b8 */
[----:B------:R3:W-:Y:S01]  /*a1f0*/  @!P3 ST.E.128 desc[UR40][R82.64], R36 ;  /* 0x000000245200b985 */ /* 0x0007e2000c101d28 */
[----:B------:R-:W-:-:S02]  /*a200*/  @!P2 LEA.HI.X R81, R185, R21, R81, 0x1, P5 ;  /* 0x00000015b951a211 */ /* 0x000fc400028f0c51 */
[CC--:B------:R-:W-:Y:S02]  /*a210*/  @!P1 LEA R6, P5, R184.reuse, R20.reuse, 0x1 ;  /* 0x00000014b8069211 */ /* 0x0c0fe400078a08ff */
[----:B------:R-:W-:Y:S01]  /*a220*/  SHF.R.S32.HI R5, RZ, 0x1f, R222 ;  /* 0x0000001fff057819 */ /* 0x000fe200000114de */
[----:B------:R3:W-:Y:S01]  /*a230*/  @!P2 ST.E.128 desc[UR40][R80.64], R44 ;  /* 0x0000002c5000a985 */ /* 0x0007e2000c101d28 */
[-C--:B------:R-:W-:Y:S02]  /*a240*/  @!P1 LEA.HI.X R7, R184, R21.reuse, R7, 0x1, P5 ;  /* 0x00000015b8079211 */ /* 0x080fe400028f0c07 */
[C---:B------:R-:W-:Y:S02]  /*a250*/  @P0 LEA R4, P5, R222.reuse, R20, 0x1 ;  /* 0x00000014de040211 */ /* 0x040fe400078a08ff */
[----:B--2---:R-:W-:Y:S01]  /*a260*/  SHF.R.S32.HI R13, RZ, 0x1f, R221 ;  /* 0x0000001fff0d7819 */ /* 0x004fe200000114dd */
[----:B------:R3:W-:Y:S01]  /*a270*/  @!P1 ST.E.128 desc[UR40][R6.64], R52 ;  /* 0x0000003406009985 */ /* 0x0007e2000c101d28 */
[----:B------:R-:W-:-:S02]  /*a280*/  @P0 LEA.HI.X R5, R222, R21, R5, 0x1, P5 ;  /* 0x00000015de050211 */ /* 0x000fc400028f0c05 */
[----:B------:R-:W-:-:S03]  /*a290*/  @P6 LEA R12, P5, R221, R20, 0x1 ;  /* 0x00000014dd0c6211 */ /* 0x000fc600078a08ff */
[----:B------:R3:W-:Y:S01]  /*a2a0*/  @P0 ST.E.128 desc[UR40][R4.64], R60 ;  /* 0x0000003c04000985 */ /* 0x0007e2000c101d28 */
[----:B------:R-:W-:-:S05]  /*a2b0*/  @P6 LEA.HI.X R13, R221, R21, R13, 0x1, P5 ;  /* 0x00000015dd0d6211 */ /* 0x000fca00028f0c0d */
[----:B------:R3:W-:Y:S04]  /*a2c0*/  @P6 ST.E.128 desc[UR40][R12.64], R68 ;  /* 0x000000440c006985 */ /* 0x0007e8000c101d28 */
.L_x_3415:
[----:B------:R-:W-:Y:S05]  /*a2d0*/  BSYNC B1 ;  /* 0x0000000000017941 */ /* 0x000fea0003800000 */
.L_x_3414:
[----:B---3-5:R-:W-:Y:S01]  /*a2e0*/  VIADD R6, R88, 0x20 ;  /* 0x0000002058067836 */ /* 0x028fe20000000000 */
[----:B------:R3:W4:Y:S04]  /*a2f0*/  SHFL.IDX PT, R5, R87, 0x1, 0x181f ;  /* 0x00381f0057057f89 */ /* 0x00072800000e0000 */
[----:B------:R-:W-:Y:S01]  /*a300*/  ISETP.GE.AND P0, PT, R6, R89, PT ;  /* 0x000000590600720c */ /* 0x000fe20003f06270 */
[----:B------:R3:W0:-:S12]  /*a310*/  SHFL.IDX PT, R4, R86, 0x1, 0x181f ;  /* 0x00381f0056047f89 */ /* 0x00061800000e0000 */
[----:B---3--:R-:W-:Y:S05]  /*a320*/  @P0 BRA `(.L_x_3416) ;  /* 0x0000002400f40947 */ /* 0x008fea0003800000 */
[----:B------:R-:W-:Y:S02]  /*a330*/  ISETP.GE.AND P0, PT, R188, UR14, PT ;  /* 0x0000000ebc007c0c */ /* 0x000fe4000bf06270 */
[----:B------:R-:W-:Y:S02]  /*a340*/  ISETP.GE.AND P5, PT, R2, UR14, PT ;  /* 0x0000000e02007c0c */ /* 0x000fe4000bfa6270 */
[----:B------:R-:W-:Y:S02]  /*a350*/  ISETP.GE.AND P2, PT, R187, UR14, PT ;  /* 0x0000000ebb007c0c */ /* 0x000fe4000bf46270 */
[----:B------:R-:W-:Y:S02]  /*a360*/  ISETP.GE.AND P1, PT, R186, UR14, PT ;  /* 0x0000000eba007c0c */ /* 0x000fe4000bf26270 */
[----:B------:R-:W-:Y:S02]  /*a370*/  ISETP.GE.AND P3, PT, R185, UR14, PT ;  /* 0x0000000eb9007c0c */ /* 0x000fe4000bf66270 */
[----:B------:R-:W-:-:S02]  /*a380*/  SHF.R.S32.HI R15, RZ, 0x1f, R187 ;  /* 0x0000001fff0f7819 */ /* 0x000fc400000114bb */
[----:B--2---:R-:W-:Y:S02]  /*a390*/  SHF.R.S32.HI R21, RZ, 0x1f, R186 ;  /* 0x0000001fff157819 */ /* 0x004fe400000114ba */
[----:B0-----:R-:W-:Y:S01]  /*a3a0*/  @!P0 LEA R12, P4, R188, R4, 0x1 ;  /* 0x00000004bc0c8211 */ /* 0x001fe200078808ff */
[----:B----4-:R-:W-:Y:S01]  /*a3b0*/  @!P5 IMAD.WIDE R6, R2, 0x2, R4 ;  /* 0x000000020206d825 */ /* 0x010fe200078e0204 */
[----:B------:R-:W-:Y:S02]  /*a3c0*/  SHF.R.S32.HI R31, RZ, 0x1f, R184 ;  /* 0x0000001fff1f7819 */ /* 0x000fe400000114b8 */
[----:B------:R-:W-:Y:S02]  /*a3d0*/  @!P0 LEA.HI.X R13, R188, R5, R152, 0x1, P4 ;  /* 0x00000005bc0d8211 */ /* 0x000fe400020f0c98 */
[----:B------:R-:W-:Y:S01]  /*a3e0*/  ISETP.GE.AND P4, PT, R184, UR14, PT ;  /* 0x0000000eb8007c0c */ /* 0x000fe2000bf86270 */
[----:B------:R0:W-:Y:S01]  /*a3f0*/  @!P5 ST.E.128 desc[UR40][R6.64], R8 ;  /* 0x000000080600d985 */ /* 0x0001e2000c101d28 */
[----:B------:R-:W-:-:S02]  /*a400*/  LOP3.LUT P5, RZ, R0, 0x40, RZ, 0xc0, !PT ;  /* 0x0000004000ff7812 */ /* 0x000fc400078ac0ff */
[CC--:B------:R-:W-:Y:S01]  /*a410*/  @!P2 LEA R14, P6, R187.reuse, R4.reuse, 0x1 ;  /* 0x00000004bb0ea211 */ /* 0x0c0fe200078c08ff */
[----:B------:R3:W-:Y:S01]  /*a420*/  @!P0 ST.E.128 desc[UR40][R12.64], R24 ;  /* 0x000000180c008985 */ /* 0x0007e2000c101d28 */
[----:B------:R-:W-:Y:S02]  /*a430*/  SHF.R.S32.HI R0, RZ, 0x1f, R185 ;  /* 0x0000001fff007819 */ /* 0x000fe400000114b9 */
[----:B------:R-:W-:Y:S02]  /*a440*/  @!P2 LEA.HI.X R15, R187, R5, R15, 0x1, P6 ;  /* 0x00000005bb0fa211 */ /* 0x000fe400030f0c0f */
[-C--:B-1----:R-:W-:Y:S02]  /*a450*/  @!P1 LEA R20, P6, R186, R4.reuse, 0x1 ;  /* 0x00000004ba149211 */ /* 0x082fe400078c08ff */
[----:B------:R-:W-:Y:S01]  /*a460*/  SHF.R.S32.HI R37, RZ, 0x1f, R222 ;  /* 0x0000001fff257819 */ /* 0x000fe200000114de */
[----:B------:R3:W-:Y:S01]  /*a470*/  @!P2 ST.E.128 desc[UR40][R14.64], R32 ;  /* 0x000000200e00a985 */ /* 0x0007e2000c101d28 */
[----:B------:R-:W-:-:S02]  /*a480*/  @!P3 LEA R28, P2, R185, R4, 0x1 ;  /* 0x00000004b91cb211 */ /* 0x000fc400078408ff */
[-C--:B------:R-:W-:Y:S02]  /*a490*/  @!P4 LEA R30, P0, R184, R4.reuse, 0x1 ;  /* 0x00000004b81ec211 */ /* 0x080fe400078008ff */
[-C--:B------:R-:W-:Y:S02]  /*a4a0*/  @!P1 LEA.HI.X R21, R186, R5.reuse, R21, 0x1, P6 ;  /* 0x00000005ba159211 */ /* 0x080fe400030f0c15 */
[----:B0-----:R-:W-:Y:S02]  /*a4b0*/  @P5 LEA R6, P6, R222, R4, 0x1 ;  /* 0x00000004de065211 */ /* 0x001fe400078c08ff */
[-C--:B------:R-:W-:Y:S01]  /*a4c0*/  @!P3 LEA.HI.X R29, R185, R5.reuse, R0, 0x1, P2 ;  /* 0x00000005b91db211 */ /* 0x080fe200010f0c00 */
[----:B------:R3:W-:Y:S01]  /*a4d0*/  @!P1 ST.E.128 desc[UR40][R20.64], R40 ;  /* 0x0000002814009985 */ /* 0x0007e2000c101d28 */
[-C--:B------:R-:W-:Y:S02]  /*a4e0*/  @!P4 LEA.HI.X R31, R184, R5.reuse, R31, 0x1, P0 ;  /* 0x00000005b81fc211 */ /* 0x080fe400000f0c1f */
[----:B------:R-:W-:Y:S01]  /*a4f0*/  @P5 LEA.HI.X R7, R222, R5, R37, 0x1, P6 ;  /* 0x00000005de075211 */ /* 0x000fe200030f0c25 */
[----:B------:R3:W-:Y:S01]  /*a500*/  @!P3 ST.E.128 desc[UR40][R28.64], R48 ;  /* 0x000000301c00b985 */ /* 0x0007e2000c101d28 */
[----:B------:R-:W-:-:S03]  /*a510*/  LOP3.LUT P0, RZ, R3, 0x80, RZ, 0xc0, !PT ;  /* 0x0000008003ff7812 */ /* 0x000fc6000780c0ff */
[----:B------:R3:W-:Y:S04]  /*a520*/  @!P4 ST.E.128 desc[UR40][R30.64], R56 ;  /* 0x000000381e00c985 */ /* 0x0007e8000c101d28 */
[----:B------:R3:W-:Y:S06]  /*a530*/  @P5 ST.E.128 desc[UR40][R6.64], R64 ;  /* 0x0000004006005985 */ /* 0x0007ec000c101d28 */
[----:B------:R-:W-:Y:S05]  /*a540*/  @!P0 BRA `(.L_x_3416) ;  /* 0x00000024006c8947 */ /* 0x000fea0003800000 */
[----:B------:R-:W-:Y:S02]  /*a550*/  LEA R4, P0, R221, R4, 0x1 ;  /* 0x00000004dd047211 */ /* 0x000fe400078008ff */
[----:B------:R-:W-:-:S04]  /*a560*/  SHF.R.S32.HI R0, RZ, 0x1f, R221 ;  /* 0x0000001fff007819 */ /* 0x000fc800000114dd */
[----:B------:R-:W-:-:S05]  /*a570*/  LEA.HI.X R5, R221, R5, R0, 0x1, P0 ;  /* 0x00000005dd057211 */ /* 0x000fca00000f0c00 */
[----:B------:R0:W-:Y:S01]  /*a580*/  ST.E.128 desc[UR40][R4.64], R72 ;  /* 0x0000004804007985 */ /* 0x0001e2000c101d28 */
[----:B------:R-:W-:Y:S05]  /*a590*/  BRA `(.L_x_3416) ;  /* 0x0000002400587947 */ /* 0x000fea0003800000 */
.L_x_3413:
[----:B------:R-:W2:Y:S01]  /*a5a0*/  LDL R0, [R1+0x48] ;  /* 0x0000480001007983 */ /* 0x000ea20000100800 */
[----:B------:R-:W-:Y:S01]  /*a5b0*/  ULDC.64 UR12, c[0x0][0xb08] ;  /* 0x0002c200000c7ab9 */ /* 0x000fe20000000a00 */
[----:B------:R-:W-:Y:S01]  /*a5c0*/  ULDC UR14, c[0x0][0xbe8] ;  /* 0x0002fa00000e7ab9 */ /* 0x000fe20000000800 */
[----:B------:R-:W-:Y:S01]  /*a5d0*/  UIMAD UR18, UR18, UR12, URZ ;  /* 0x0000000c121272a4 */ /* 0x000fe2000f8e023f */
[----:B0-----:R-:W-:Y:S01]  /*a5e0*/  IMAD.U32 R6, RZ, RZ, UR43 ;  /* 0x0000002bff067e24 */ /* 0x001fe2000f8e00ff */
[----:B------:R-:W-:Y:S01]  /*a5f0*/  UIMAD.WIDE.U32 UR10, UR4, UR12, URZ ;  /* 0x0000000c040a72a5 */ /* 0x000fe2000f8e003f */
[----:B------:R-:W-:Y:S01]  /*a600*/  BSSY B1, `(.L_x_3417) ;  /* 0x00000c8000017945 */ /* 0x000fe20003800000 */
[----:B------:R-:W-:Y:S01]  /*a610*/  UIMAD UR18, UR4, UR13, UR18 ;  /* 0x0000000d041272a4 */ /* 0x000fe2000f8e0212 */
[----:B------:R-:W-:Y:S01]  /*a620*/  SHF.R.S32.HI R21, RZ, 0x1f, R203 ;  /* 0x0000001fff157819 */ /* 0x000fe200000114cb */
[----:B------:R-:W-:Y:S01]  /*a630*/  UISETP.NE.AND UP0, UPT, UR14, 0x1, UPT ;  /* 0x000000010e00788c */ /* 0x000fe2000bf05270 */
[----:B---3--:R-:W-:Y:S01]  /*a640*/  SHF.R.S32.HI R152, RZ, 0x1f, R204 ;  /* 0x0000001fff987819 */ /* 0x008fe200000114cc */
[----:B------:R-:W-:Y:S01]  /*a650*/  UIADD3 UR11, UR11, UR18, URZ ;  /* 0x000000120b0b7290 */ /* 0x000fe2000fffe03f */
[----:B------:R-:W-:Y:S01]  /*a660*/  SHF.R.S32.HI R153, RZ, 0x1f, R205 ;  /* 0x0000001fff997819 */ /* 0x000fe200000114cd */
[----:B------:R-:W-:Y:S01]  /*a670*/  ULDC.64 UR12, c[0x0][0xb38] ;  /* 0x0002ce00000c7ab9 */ /* 0x000fe20000000a00 */
[----:B------:R-:W-:Y:S01]  /*a680*/  USHF.R.S32.HI UR4, URZ, 0x1f, UR9 ;  /* 0x0000001f3f047899 */ /* 0x000fe20008011409 */
[----:B------:R-:W-:Y:S01]  /*a690*/  PLOP3.LUT P0, PT, PT, PT, UP0, 0x80, 0x0 ;  /* 0x000000000000781c */ /* 0x000fe20003f0f008 */
[----:B------:R-:W-:Y:S01]  /*a6a0*/  UIMAD.WIDE.U32 UR10, UR44, UR12, UR10 ;  /* 0x0000000c2c0a72a5 */ /* 0x000fe2000f8e000a */
[----:B------:R-:W-:Y:S01]  /*a6b0*/  SHF.R.S32.HI R154, RZ, 0x1f, R206 ;  /* 0x0000001fff9a7819 */ /* 0x000fe200000114ce */
[----:B------:R-:W-:Y:S01]  /*a6c0*/  UIMAD UR8, UR8, UR14, URZ ;  /* 0x0000000e080872a4 */ /* 0x000fe2000f8e023f */
[----:B------:R-:W-:Y:S01]  /*a6d0*/  SHF.R.S32.HI R155, RZ, 0x1f, R207 ;  /* 0x0000001fff9b7819 */ /* 0x000fe200000114cf */
[----:B------:R-:W-:Y:S01]  /*a6e0*/  UIMAD UR11, UR44, UR13, UR11 ;  /* 0x0000000d2c0b72a4 */ /* 0x000fe2000f8e020b */
[----:B------:R-:W-:-:S02]  /*a6f0*/  SHF.R.S32.HI R156, RZ, 0x1f, R208 ;  /* 0x0000001fff9c7819 */ /* 0x000fc400000114d0 */
[----:B------:R-:W-:Y:S01]  /*a700*/  ULDC.64 UR12, c[0x0][0xb40] ;  /* 0x0002d000000c7ab9 */ /* 0x000fe20000000a00 */
[----:B------:R-:W-:Y:S01]  /*a710*/  SHF.R.S32.HI R157, RZ, 0x1f, R209 ;  /* 0x0000001fff9d7819 */ /* 0x000fe200000114d1 */
[----:B------:R-:W-:Y:S01]  /*a720*/  UIMAD UR4, UR4, UR12, URZ ;  /* 0x0000000c040472a4 */ /* 0x000fe2000f8e023f */
[----:B------:R-:W-:Y:S01]  /*a730*/  SHF.R.S32.HI R158, RZ, 0x1f, R210 ;  /* 0x0000001fff9e7819 */ /* 0x000fe200000114d2 */
[----:B------:R-:W-:Y:S01]  /*a740*/  UIMAD.WIDE.U32 UR10, UR9, UR12, UR10 ;  /* 0x0000000c090a72a5 */ /* 0x000fe2000f8e000a */
[----:B------:R-:W-:Y:S01]  /*a750*/  SHF.R.S32.HI R159, RZ, 0x1f, R211 ;  /* 0x0000001fff9f7819 */ /* 0x000fe200000114d3 */
[----:B------:R-:W-:Y:S01]  /*a760*/  UIMAD UR4, UR9, UR13, UR4 ;  /* 0x0000000d090472a4 */ /* 0x000fe2000f8e0204 */
[----:B------:R-:W-:Y:S02]  /*a770*/  SHF.R.S32.HI R160, RZ, 0x1f, R212 ;  /* 0x0000001fffa07819 */ /* 0x000fe400000114d4 */
[----:B------:R-:W-:Y:S01]  /*a780*/  @UP0 ULDC UR9, c[0x0][0xbec] ;  /* 0x0002fb0000090ab9 */ /* 0x000fe20000000800 */
[----:B------:R-:W-:Y:S01]  /*a790*/  UIADD3 UR11, UR11, UR4, URZ ;  /* 0x000000040b0b7290 */ /* 0x000fe2000fffe03f */
[----:B------:R-:W-:Y:S01]  /*a7a0*/  SHF.R.S32.HI R161, RZ, 0x1f, R213 ;  /* 0x0000001fffa17819 */ /* 0x000fe200000114d5 */
[----:B------:R-:W-:Y:S01]  /*a7b0*/  ULDC.64 UR12, c[0x0][0xb48] ;  /* 0x0002d200000c7ab9 */ /* 0x000fe20000000a00 */
[----:B------:R-:W-:Y:S01]  /*a7c0*/  @UP0 ULDC UR4, c[0x0][0xbf0] ;  /* 0x0002fc0000040ab9 */ /* 0x000fe20000000800 */
[----:B------:R-:W-:Y:S01]  /*a7d0*/  UIMAD.WIDE.U32 UR10, UR45, UR12, UR10 ;  /* 0x0000000c2d0a72a5 */ /* 0x000fe2000f8e000a */
[----:B------:R-:W-:-:S02]  /*a7e0*/  SHF.R.S32.HI R162, RZ, 0x1f, R214 ;  /* 0x0000001fffa27819 */ /* 0x000fc400000114d6 */
[----:B------:R-:W-:Y:S01]  /*a7f0*/  SHF.R.S32.HI R163, RZ, 0x1f, R215 ;  /* 0x0000001fffa37819 */ /* 0x000fe200000114d7 */
[----:B------:R-:W-:Y:S01]  /*a800*/  UIMAD UR45, UR45, UR13, UR11 ;  /* 0x0000000d2d2d72a4 */ /* 0x000fe2000f8e020b */
[----:B------:R-:W-:Y:S01]  /*a810*/  SHF.R.S32.HI R164, RZ, 0x1f, R216 ;  /* 0x0000001fffa47819 */ /* 0x000fe200000114d8 */
[----:B------:R-:W-:Y:S01]  /*a820*/  IMAD.U32 R5, RZ, RZ, UR11 ;  /* 0x0000000bff057e24 */ /* 0x000fe2000f8e00ff */
[----:B------:R-:W-:Y:S01]  /*a830*/  ULDC.64 UR12, c[0x0][0xb30] ;  /* 0x0002cc00000c7ab9 */ /* 0x000fe20000000a00 */
[----:B------:R-:W-:Y:S01]  /*a840*/  IMAD.U32 R4, RZ, RZ, UR10 ;  /* 0x0000000aff047e24 */ /* 0x000fe2000f8e00ff */
[----:B------:R-:W-:Y:S01]  /*a850*/  ULDC.64 UR10, c[0x0][0xb28] ;  /* 0x0002ca00000a7ab9 */ /* 0x000fe20000000a00 */
[----:B------:R-:W-:Y:S01]  /*a860*/  IMAD.U32 R5, RZ, RZ, UR45 ;  /* 0x0000002dff057e24 */ /* 0x000fe2000f8e00ff */
[----:B------:R-:W-:Y:S02]  /*a870*/  SHF.R.S32.HI R13, RZ, 0x1f, R217 ;  /* 0x0000001fff0d7819 */ /* 0x000fe400000114d9 */
[----:B------:R-:W-:-:S02]  /*a880*/  SHF.R.S32.HI R165, RZ, 0x1f, R218 ;  /* 0x0000001fffa57819 */ /* 0x000fc400000114da */
[----:B------:R-:W-:Y:S02]  /*a890*/  SHF.R.S32.HI R166, RZ, 0x1f, R219 ;  /* 0x0000001fffa67819 */ /* 0x000fe400000114db */
[----:B------:R-:W-:Y:S01]  /*a8a0*/  SHF.R.S32.HI R167, RZ, 0x1f, R17 ;  /* 0x0000001fffa77819 */ /* 0x000fe20000011411 */
[----:B--2---:R-:W-:-:S04]  /*a8b0*/  IMAD R6, R6, 0x40, R0 ;  /* 0x0000004006067824 */ /* 0x004fc800078e0200 */
[----:B------:R-:W-:-:S04]  /*a8c0*/  @P0 IMAD.HI.U32 R0, R6, UR9, RZ ;  /* 0x0000000906000c27 */ /* 0x000fc8000f8e00ff */
[----:B------:R-:W-:Y:S01]  /*a8d0*/  IMAD.MOV.U32 R3, RZ, RZ, R6 ;  /* 0x000000ffff037224 */ /* 0x000fe200078e0006 */
[----:B------:R-:W-:Y:S01]  /*a8e0*/  @P0 SHF.R.U32.HI R3, RZ, UR4, R0 ;  /* 0x00000004ff030c19 */ /* 0x000fe20008011600 */
[----:B------:R-:W-:-:S03]  /*a8f0*/  UIADD3 UR4, UR38, 0x28c20, URZ ;  /* 0x00028c2026047890 */ /* 0x000fc6000fffe03f */
[--C-:B------:R-:W-:Y:S01]  /*a900*/  SHF.R.S32.HI R0, RZ, 0x1f, R3.reuse ;  /* 0x0000001fff007819 */ /* 0x100fe20000011403 */
[----:B------:R-:W-:Y:S01]  /*a910*/  IMAD.MOV R7, RZ, RZ, -R3 ;  /* 0x000000ffff077224 */ /* 0x000fe200078e0a03 */
[----:B------:R-:W-:Y:S01]  /*a920*/  UPRMT UR4, URZ, 0x654, UR4 ;  /* 0x000006543f047896 */ /* 0x000fe20008000004 */
[----:B------:R-:W-:-:S04]  /*a930*/  IMAD.WIDE.U32 R4, R3, UR12, R4 ;  /* 0x0000000c03047c25 */ /* 0x000fc8000f8e0004 */
[----:B------:R-:W-:Y:S02]  /*a940*/  IMAD R0, R0, UR12, RZ ;  /* 0x0000000c00007c24 */ /* 0x000fe4000f8e02ff */
[----:B------:R-:W-:Y:S02]  /*a950*/  IMAD R7, R7, UR14, R6 ;  /* 0x0000000e07077c24 */ /* 0x000fe4000f8e0206 */
[----:B------:R-:W-:Y:S01]  /*a960*/  IMAD R9, R3, UR13, R0 ;  /* 0x0000000d03097c24 */ /* 0x000fe2000f8e0200 */
[----:B------:R-:W-:Y:S02]  /*a970*/  SYNCS.ARRIVE.TRANS64.RED.A1T0 RZ, [UR4], RZ ;  /* 0x000000ffffff79a7 */ /* 0x000fe40008100404 */
[----:B------:R-:W-:Y:S01]  /*a980*/  SHF.R.S32.HI R0, RZ, 0x1f, R7 ;  /* 0x0000001fff007819 */ /* 0x000fe20000011407 */
[----:B------:R-:W-:Y:S02]  /*a990*/  IMAD.IADD R5, R5, 0x1, R9 ;  /* 0x0000000105057824 */ /* 0x000fe400078e0209 */
[----:B------:R-:W-:-:S02]  /*a9a0*/  IMAD.U32 R9, RZ, RZ, UR43 ;  /* 0x0000002bff097e24 */ /* 0x000fc4000f8e00ff */
[----:B------:R-:W-:Y:S02]  /*a9b0*/  IMAD R0, R0, UR10, RZ ;  /* 0x0000000a00007c24 */ /* 0x000fe4000f8e02ff */
[----:B------:R-:W-:-:S04]  /*a9c0*/  IMAD.WIDE.U32 R4, R7, UR10, R4 ;  /* 0x0000000a07047c25 */ /* 0x000fc8000f8e0004 */
[----:B------:R-:W-:Y:S01]  /*a9d0*/  IMAD R3, R7, UR11, R0 ;  /* 0x0000000b07037c24 */ /* 0x000fe2000f8e0200 */
[----:B------:R-:W-:Y:S01]  /*a9e0*/  ULDC.64 UR10, c[0x0][0xb00] ;  /* 0x0002c000000a7ab9 */ /* 0x000fe20000000a00 */
[----:B------:R-:W-:Y:S02]  /*a9f0*/  IMAD R0, R9, 0x40, R16 ;  /* 0x0000004009007824 */ /* 0x000fe400078e0210 */
[----:B------:R-:W-:Y:S01]  /*aa00*/  IMAD.IADD R5, R5, 0x1, R3 ;  /* 0x0000000105057824 */ /* 0x000fe200078e0203 */
[----:B------:R-:W-:Y:S02]  /*aa10*/  LEA R3, P1, R4, UR10, 0x2 ;  /* 0x0000000a04037c11 */ /* 0x000fe4000f8210ff */
[----:B------:R-:W-:Y:S02]  /*aa20*/  ISETP.GE.AND P0, PT, R0, UR8, PT ;  /* 0x0000000800007c0c */ /* 0x000fe4000bf06270 */
[----:B------:R-:W-:Y:S01]  /*aa30*/  LEA.HI.X R10, R4, UR11, R5, 0x2, P1 ;  /* 0x0000000b040a7c11 */ /* 0x000fe200088f1405 */
[----:B------:R0:W1:Y:S04]  /*aa40*/  SHFL.IDX PT, R11, R3, RZ, 0x1c1f ;  /* 0x001c1fff030b7589 */ /* 0x00006800000e0000 */
[----:B------:R0:W2:Y:S06]  /*aa50*/  SHFL.IDX PT, R12, R10, RZ, 0x1c1f ;  /* 0x001c1fff0a0c7589 */ /* 0x0000ac00000e0000 */
[----:B------:R-:W-:Y:S05]  /*aa60*/  @P0 BRA `(.L_x_3418) ;  /* 0x0000000800040947 */ /* 0x000fea0003800000 */
[----:B------:R-:W-:Y:S02]  /*aa70*/  ULDC UR4, c[0x0][0xac8] ;  /* 0x0002b20000047ab9 */ /* 0x000fe40000000800 */
[----:B------:R-:W-:Y:S02]  /*aa80*/  ISETP.GE.AND P3, PT, R17, UR4, PT ;  /* 0x0000000411007c0c */ /* 0x000fe4000bf66270 */
[----:B------:R-:W-:Y:S02]  /*aa90*/  ISETP.GE.AND P4, PT, R219, UR4, PT ;  /* 0x00000004db007c0c */ /* 0x000fe4000bf86270 */
[----:B------:R-:W-:Y:S02]  /*aaa0*/  ISETP.GE.AND P2, PT, R218, UR4, PT ;  /* 0x00000004da007c0c */ /* 0x000fe4000bf46270 */
[----:B------:R-:W-:-:S07]  /*aab0*/  ISETP.GE.AND P1, PT, R217, UR4, PT ;  /* 0x00000004d9007c0c */ /* 0x000fce000bf26270 */
[-C--:B-1----:R-:W-:Y:S02]  /*aac0*/  @!P3 LEA R4, P0, R17, R11.reuse, 0x2 ;  /* 0x0000000b1104b211 */ /* 0x082fe400078010ff */
[----:B------:R-:W-:Y:S02]  /*aad0*/  @!P4 LEA R6, P5, R219, R11, 0x2 ;  /* 0x0000000bdb06c211 */ /* 0x000fe400078a10ff */
[-C--:B--2---:R-:W-:Y:S02]  /*aae0*/  @!P3 LEA.HI.X R5, R17, R12.reuse, R167, 0x2, P0 ;  /* 0x0000000c1105b211 */ /* 0x084fe400000f14a7 */
[----:B------:R-:W-:Y:S02]  /*aaf0*/  ISETP.GE.AND P0, PT, R216, UR4, PT ;  /* 0x00000004d8007c0c */ /* 0x000fe4000bf06270 */
[----:B------:R-:W-:Y:S01]  /*ab00*/  @!P4 LEA.HI.X R7, R219, R12, R166, 0x2, P5 ;  /* 0x0000000cdb07c211 */ /* 0x000fe200028f14a6 */
[----:B------:R1:W-:Y:S01]  /*ab10*/  @!P3 ST.E.64 desc[UR40][R4.64], R24 ;  /* 0x000000180400b985 */ /* 0x0003e2000c101b28 */
[----:B------:R-:W-:-:S03]  /*ab20*/  ISETP.GE.AND P3, PT, R215, UR4, PT ;  /* 0x00000004d7007c0c */ /* 0x000fc6000bf66270 */
[----:B------:R2:W-:Y:S01]  /*ab30*/  @!P4 ST.E.64 desc[UR40][R6.64], R28 ;  /* 0x0000001c0600c985 */ /* 0x0005e2000c101b28 */
[----:B------:R-:W-:Y:S02]  /*ab40*/  ISETP.GE.AND P4, PT, R214, UR4, PT ;  /* 0x00000004d6007c0c */ /* 0x000fe4000bf86270 */
[CC--:B-1----:R-:W-:Y:S02]  /*ab50*/  @!P2 LEA R4, P6, R218.reuse, R11.reuse, 0x2 ;  /* 0x0000000bda04a211 */ /* 0x0c2fe400078c10ff */
[CC--:B--2---:R-:W-:Y:S02]  /*ab60*/  @!P1 LEA R6, P5, R217.reuse, R11.reuse, 0x2 ;  /* 0x0000000bd9069211 */ /* 0x0c4fe400078a10ff */
[-C--:B------:R-:W-:Y:S02]  /*ab70*/  @!P2 LEA.HI.X R5, R218, R12.reuse, R165, 0x2, P6 ;  /* 0x0000000cda05a211 */ /* 0x080fe400030f14a5 */
[----:B------:R-:W-:Y:S02]  /*ab80*/  @!P0 LEA R8, P6, R216, R11, 0x2 ;  /* 0x0000000bd8088211 */ /* 0x000fe400078c10ff */
[----:B------:R-:W-:Y:S01]  /*ab90*/  @!P1 LEA.HI.X R7, R217, R12, R13, 0x2, P5 ;  /* 0x0000000cd9079211 */ /* 0x000fe200028f140d */
[----:B------:R1:W-:Y:S01]  /*aba0*/  @!P2 ST.E.64 desc[UR40][R4.64], R32 ;  /* 0x000000200400a985 */ /* 0x0003e2000c101b28 */
[----:B------:R-:W-:-:S02]  /*abb0*/  ISETP.GE.AND P5, PT, R213, UR4, PT ;  /* 0x00000004d5007c0c */ /* 0x000fc4000bfa6270 */
[----:B------:R-:W-:Y:S01]  /*abc0*/  @!P0 LEA.HI.X R9, R216, R12, R164, 0x2, P6 ;  /* 0x0000000cd8098211 */ /* 0x000fe200030f14a4 */
[----:B------:R2:W-:Y:S04]  /*abd0*/  @!P1 ST.E.64 desc[UR40][R6.64], R36 ;  /* 0x0000002406009985 */ /* 0x0005e8000c101b28 */
[----:B------:R3:W-:Y:S01]  /*abe0*/  @!P0 ST.E.64 desc[UR40][R8.64], R40 ;  /* 0x0000002808008985 */ /* 0x0007e2000c101b28 */
[----:B------:R-:W-:Y:S02]  /*abf0*/  ISETP.GE.AND P0, PT, R212, UR4, PT ;  /* 0x00000004d4007c0c */ /* 0x000fe4000bf06270 */
[-C--:B-1----:R-:W-:Y:S02]  /*ac00*/  @!P3 LEA R4, P1, R215, R11.reuse, 0x2 ;  /* 0x0000000bd704b211 */ /* 0x082fe400078210ff */
[----:B--2---:R-:W-:-:S02]  /*ac10*/  @!P4 LEA R6, P2, R214, R11, 0x2 ;  /* 0x0000000bd606c211 */ /* 0x004fc400078410ff */
[-C--:B------:R-:W-:Y:S02]  /*ac20*/  @!P3 LEA.HI.X R5, R215, R12.reuse, R163, 0x2, P1 ;  /* 0x0000000cd705b211 */ /* 0x080fe400008f14a3 */
[----:B------:R-:W-:Y:S02]  /*ac30*/  ISETP.GE.AND P1, PT, R211, UR4, PT ;  /* 0x00000004d3007c0c */ /* 0x000fe4000bf26270 */
[----:B------:R-:W-:Y:S01]  /*ac40*/  @!P4 LEA.HI.X R7, R214, R12, R162, 0x2, P2 ;  /* 0x0000000cd607c211 */ /* 0x000fe200010f14a2 */
[----:B------:R1:W-:Y:S01]  /*ac50*/  @!P3 ST.E.64 desc[UR40][R4.64], R44 ;  /* 0x0000002c0400b985 */ /* 0x0003e2000c101b28 */
[----:B------:R-:W-:Y:S02]  /*ac60*/  ISETP.GE.AND P2, PT, R210, UR4, PT ;  /* 0x00000004d2007c0c */ /* 0x000fe4000bf46270 */
[----:B---3--:R-:W-:Y:S01]  /*ac70*/  @!P5 LEA R8, P6, R213, R11, 0x2 ;  /* 0x0000000bd508d211 */ /* 0x008fe200078c10ff */
[----:B------:R2:W-:Y:S01]  /*ac80*/  @!P4 ST.E.64 desc[UR40][R6.64], R48 ;  /* 0x000000300600c985 */ /* 0x0005e2000c101b28 */
[----:B------:R-:W-:-:S02]  /*ac90*/  ISETP.GE.AND P3, PT, R209, UR4, PT ;  /* 0x00000004d1007c0c */ /* 0x000fc4000bf66270 */
[----:B------:R-:W-:Y:S02]  /*aca0*/  @!P5 LEA.HI.X R9, R213, R12, R161, 0x2, P6 ;  /* 0x0000000cd509d211 */ /* 0x000fe400030f14a1 */
[----:B------:R-:W-:-:S03]  /*acb0*/  ISETP.GE.AND P4, PT, R208, UR4, PT ;  /* 0x00000004d0007c0c */ /* 0x000fc6000bf86270 */
[----:B------:R3:W-:Y:S01]  /*acc0*/  @!P5 ST.E.64 desc[UR40][R8.64], R52 ;  /* 0x000000340800d985 */ /* 0x0007e2000c101b28 */
[CC--:B-1----:R-:W-:Y:S02]  /*acd0*/  @!P0 LEA R4, P6, R212.reuse, R11.reuse, 0x2 ;  /* 0x0000000bd4048211 */ /* 0x0c2fe400078c10ff */
[CC--:B--2---:R-:W-:Y:S02]  /*ace0*/  @!P1 LEA R6, P5, R211.reuse, R11.reuse, 0x2 ;  /* 0x0000000bd3069211 */ /* 0x0c4fe400078a10ff */
[-C--:B------:R-:W-:Y:S02]  /*acf0*/  @!P0 LEA.HI.X R5, R212, R12.reuse, R160, 0x2, P6 ;  /* 0x0000000cd4058211 */ /* 0x080fe400030f14a0 */
[----:B------:R-:W-:Y:S02]  /*ad00*/  @!P1 LEA.HI.X R7, R211, R12, R159, 0x2, P5 ;  /* 0x0000000cd3079211 */ /* 0x000fe400028f149f */
[----:B------:R-:W-:Y:S01]  /*ad10*/  ISETP.GE.AND P5, PT, R207, UR4, PT ;  /* 0x00000004cf007c0c */ /* 0x000fe2000bfa6270 */
[----:B------:R1:W-:Y:S01]  /*ad20*/  @!P0 ST.E.64 desc[UR40][R4.64], R56 ;  /* 0x0000003804008985 */ /* 0x0003e2000c101b28 */
[----:B---3--:R-:W-:-:S02]  /*ad30*/  @!P2 LEA R8, P6, R210, R11, 0x2 ;  /* 0x0000000bd208a211 */ /* 0x008fc400078c10ff */
[----:B------:R-:W-:Y:S01]  /*ad40*/  ISETP.GE.AND P0, PT, R206, UR4, PT ;  /* 0x00000004ce007c0c */ /* 0x000fe2000bf06270 */
[----:B------:R2:W-:Y:S01]  /*ad50*/  @!P1 ST.E.64 desc[UR40][R6.64], R60 ;  /* 0x0000003c06009985 */ /* 0x0005e2000c101b28 */
        /* <DEDUP_REMOVED lines=9> */
[----:B---3--:R-:W-:-:S03]  /*adf0*/  @!P5 LEA R8, P6, R207, R11, 0x2 ;  /* 0x0000000bcf08d211 */ /* 0x008fc600078c10ff */
[----:B------:R2:W-:Y:S01]  /*ae00*/  @!P4 ST.E.64 desc[UR40][R6.64], R72 ;  /* 0x000000480600c985 */ /* 0x0005e2000c101b28 */
[----:B------:R-:W-:-:S05]  /*ae10*/  @!P5 LEA.HI.X R9, R207, R12, R155, 0x2, P6 ;  /* 0x0000000ccf09d211 */ /* 0x000fca00030f149b */
[----:B------:R3:W-:Y:S01]  /*ae20*/  @!P5 ST.E.64 desc[UR40][R8.64], R76 ;  /* 0x0000004c0800d985 */ /* 0x0007e2000c101b28 */
[----:B------:R-:W-:Y:S02]  /*ae30*/  ISETP.GE.AND P5, PT, R203, UR4, PT ;  /* 0x00000004cb007c0c */ /* 0x000fe4000bfa6270 */
[----:B-1----:R-:W-:-:S04]  /*ae40*/  @!P0 LEA R4, P4, R206, R11, 0x2 ;  /* 0x0000000bce048211 */ /* 0x002fc800078810ff */
[-C--:B------:R-:W-:Y:S02]  /*ae50*/  @!P0 LEA.HI.X R5, R206, R12.reuse, R154, 0x2, P4 ;  /* 0x0000000cce058211 */ /* 0x080fe400020f149a */
[----:B------:R-:W-:Y:S02]  /*ae60*/  ISETP.GE.AND P4, PT, R202, UR4, PT ;  /* 0x00000004ca007c0c */ /* 0x000fe4000bf86270 */
[CC--:B--2---:R-:W-:Y:S01]  /*ae70*/  @!P1 LEA R6, P3, R205.reuse, R11.reuse, 0x2 ;  /* 0x0000000bcd069211 */ /* 0x0c4fe200078610ff */
[----:B------:R1:W-:Y:S01]  /*ae80*/  @!P0 ST.E.64 desc[UR40][R4.64], R80 ;  /* 0x0000005004008985 */ /* 0x0003e2000c101b28 */
[----:B---3--:R-:W-:Y:S02]  /*ae90*/  @!P2 LEA R8, P6, R204, R11, 0x2 ;  /* 0x0000000bcc08a211 */ /* 0x008fe400078c10ff */
[----:B------:R-:W-:Y:S02]  /*aea0*/  @!P1 LEA.HI.X R7, R205, R12, R153, 0x2, P3 ;  /* 0x0000000ccd079211 */ /* 0x000fe400018f1499 */
[----:B------:R-:W-:-:S02]  /*aeb0*/  ISETP.GE.AND P3, PT, R201, UR4, PT ;  /* 0x00000004c9007c0c */ /* 0x000fc4000bf66270 */
[----:B------:R-:W-:Y:S01]  /*aec0*/  @!P2 LEA.HI.X R9, R204, R12, R152, 0x2, P6 ;  /* 0x0000000ccc09a211 */ /* 0x000fe200030f1498 */
[----:B------:R2:W-:Y:S01]  /*aed0*/  @!P1 ST.E.64 desc[UR40][R6.64], R84 ;  /* 0x0000005406009985 */ /* 0x0005e2000c101b28 */
[----:B------:R-:W-:-:S03]  /*aee0*/  ISETP.GE.AND P1, PT, R199, UR4, PT ;  /* 0x00000004c7007c0c */ /* 0x000fc6000bf26270 */
[----:B------:R3:W-:Y:S01]  /*aef0*/  @!P2 ST.E.64 desc[UR40][R8.64], R88 ;  /* 0x000000580800a985 */ /* 0x0007e2000c101b28 */
[----:B------:R-:W-:Y:S02]  /*af00*/  ISETP.GE.AND P2, PT, R200, UR4, PT ;  /* 0x00000004c8007c0c */ /* 0x000fe4000bf46270 */
[----:B-1----:R-:W-:-:S04]  /*af10*/  @!P5 LEA R4, P6, R203, R11, 0x2 ;  /* 0x0000000bcb04d211 */ /* 0x002fc800078c10ff */
[----:B------:R-:W-:Y:S02]  /*af20*/  @!P5 LEA.HI.X R5, R203, R12, R21, 0x2, P6 ;  /* 0x0000000ccb05d211 */ /* 0x000fe400030f1415 */
[----:B--2---:R-:W-:-:S03]  /*af30*/  @!P4 LEA R6, P0, R202, R11, 0x2 ;  /* 0x0000000bca06c211 */ /* 0x004fc600078010ff */
[----:B------:R1:W-:Y:S01]  /*af40*/  @!P5 ST.E.64 desc[UR40][R4.64], R92 ;  /* 0x0000005c0400d985 */ /* 0x0003e2000c101b28 */
[----:B------:R-:W-:Y:S02]  /*af50*/  ISETP.GE.AND P5, PT, R197, UR4, PT ;  /* 0x00000004c5007c0c */ /* 0x000fe4000bfa6270 */
[-C--:B------:R-:W-:Y:S02]  /*af60*/  @!P4 LEA.HI.X R7, R202, R12.reuse, R237, 0x2, P0 ;  /* 0x0000000cca07c211 */ /* 0x080fe400000f14ed */
[----:B------:R-:W-:Y:S02]  /*af70*/  ISETP.GE.AND P0, PT, R198, UR4, PT ;  /* 0x00000004c6007c0c */ /* 0x000fe4000bf06270 */
[C---:B---3--:R-:W-:Y:S01]  /*af80*/  @!P3 LEA R8, P6, R201.reuse, R11, 0x2 ;  /* 0x0000000bc908b211 */ /* 0x048fe200078c10ff */
[----:B------:R2:W-:Y:S01]  /*af90*/  @!P4 ST.E.64 desc[UR40][R6.64], R96 ;  /* 0x000000600600c985 */ /* 0x0005e2000c101b28 */
[----:B------:R-:W-:Y:S02]  /*afa0*/  ISETP.GE.AND P4, PT, R196, UR4, PT ;  /* 0x00000004c4007c0c */ /* 0x000fe4000bf86270 */
[----:B------:R-:W-:-:S02]  /*afb0*/  @!P3 LEA.HI.X R9, R201, R12, R236, 0x2, P6 ;  /* 0x0000000cc909b211 */ /* 0x000fc400030f14ec */
[----:B-1----:R-:W-:-:S03]  /*afc0*/  @!P2 LEA R4, P6, R200, R11, 0x2 ;  /* 0x0000000bc804a211 */ /* 0x002fc600078c10ff */
[----:B------:R1:W-:Y:S01]  /*afd0*/  @!P3 ST.E.64 desc[UR40][R8.64], R100 ;  /* 0x000000640800b985 */ /* 0x0003e2000c101b28 */
[----:B------:R-:W-:Y:S02]  /*afe0*/  @!P2 LEA.HI.X R5, R200, R12, R235, 0x2, P6 ;  /* 0x0000000cc805a211 */ /* 0x000fe400030f14eb */
[----:B--2---:R-:W-:-:S03]  /*aff0*/  @!P1 LEA R6, P3, R199, R11, 0x2 ;  /* 0x0000000bc7069211 */ /* 0x004fc600078610ff */
[----:B------:R2:W-:Y:S01]  /*b000*/  @!P2 ST.E.64 desc[UR40][R4.64], R104 ;  /* 0x000000680400a985 */ /* 0x0005e2000c101b28 */
[-C--:B------:R-:W-:Y:S02]  /*b010*/  @!P1 LEA.HI.X R7, R199, R12.reuse, R234, 0x2, P3 ;  /* 0x0000000cc7079211 */ /* 0x080fe400018f14ea */
[----:B------:R-:W-:Y:S02]  /*b020*/  ISETP.GE.AND P3, PT, R195, UR4, PT ;  /* 0x00000004c3007c0c */ /* 0x000fe4000bf66270 */
[CC--:B-1----:R-:W-:Y:S01]  /*b030*/  @!P0 LEA R8, P6, R198.reuse, R11.reuse, 0x2 ;  /* 0x0000000bc6088211 */ /* 0x0c2fe200078c10ff */
[----:B------:R1:W-:Y:S03]  /*b040*/  @!P1 ST.E.64 desc[UR40][R6.64], R108 ;  /* 0x0000006c06009985 */ /* 0x0003e6000c101b28 */
[----:B------:R-:W-:Y:S02]  /*b050*/  @!P0 LEA.HI.X R9, R198, R12, R233, 0x2, P6 ;  /* 0x0000000cc6098211 */ /* 0x000fe400030f14e9 */
[----:B--2---:R-:W-:-:S03]  /*b060*/  @!P5 LEA R4, P1, R197, R11, 0x2 ;  /* 0x0000000bc504d211 */ /* 0x004fc600078210ff */
[----:B------:R2:W-:Y:S01]  /*b070*/  @!P0 ST.E.64 desc[UR40][R8.64], R112 ;  /* 0x0000007008008985 */ /* 0x0005e2000c101b28 */
[----:B------:R-:W-:Y:S02]  /*b080*/  ISETP.GE.AND P0, PT, R194, UR4, PT ;  /* 0x00000004c2007c0c */ /* 0x000fe4000bf06270 */
[-C--:B------:R-:W-:Y:S02]  /*b090*/  @!P5 LEA.HI.X R5, R197, R12.reuse, R232, 0x2, P1 ;  /* 0x0000000cc505d211 */ /* 0x080fe400008f14e8 */
[----:B------:R-:W-:Y:S02]  /*b0a0*/  ISETP.GE.AND P1, PT, R193, UR4, PT ;  /* 0x00000004c1007c0c */ /* 0x000fe4000bf26270 */
[C---:B-1----:R-:W-:Y:S01]  /*b0b0*/  @!P4 LEA R6, P2, R196.reuse, R11, 0x2 ;  /* 0x0000000bc406c211 */ /* 0x042fe200078410ff */
[----:B------:R1:W-:Y:S03]  /*b0c0*/  @!P5 ST.E.64 desc[UR40][R4.64], R116 ;  /* 0x000000740400d985 */ /* 0x0003e6000c101b28 */
[----:B------:R-:W-:-:S02]  /*b0d0*/  @!P4 LEA.HI.X R7, R196, R12, R231, 0x2, P2 ;  /* 0x0000000cc407c211 */ /* 0x000fc400010f14e7 */
[----:B------:R-:W-:Y:S02]  /*b0e0*/  ISETP.GE.AND P2, PT, R190, UR4, PT ;  /* 0x00000004be007c0c */ /* 0x000fe4000bf46270 */
[CC--:B--2---:R-:W-:Y:S01]  /*b0f0*/  @!P3 LEA R8, P6, R195.reuse, R11.reuse, 0x2 ;  /* 0x0000000bc308b211 */ /* 0x0c4fe200078c10ff */
[----:B------:R2:W-:Y:S01]  /*b100*/  @!P4 ST.E.64 desc[UR40][R6.64], R120 ;  /* 0x000000780600c985 */ /* 0x0005e2000c101b28 */
[----:B------:R-:W-:Y:S02]  /*b110*/  ISETP.GE.AND P4, PT, R192, UR4, PT ;  /* 0x00000004c0007c0c */ /* 0x000fe4000bf86270 */
[----:B------:R-:W-:Y:S02]  /*b120*/  @!P3 LEA.HI.X R9, R195, R12, R230, 0x2, P6 ;  /* 0x0000000cc309b211 */ /* 0x000fe400030f14e6 */
[----:B-1----:R-:W-:-:S03]  /*b130*/  @!P0 LEA R4, P5, R194, R11, 0x2 ;  /* 0x0000000bc2048211 */ /* 0x002fc600078a10ff */
[----:B------:R1:W-:Y:S01]  /*b140*/  @!P3 ST.E.64 desc[UR40][R8.64], R124 ;  /* 0x0000007c0800b985 */ /* 0x0003e2000c101b28 */
[----:B------:R-:W-:Y:S02]  /*b150*/  ISETP.GE.AND P3, PT, R191, UR4, PT ;  /* 0x00000004bf007c0c */ /* 0x000fe4000bf66270 */
[-C--:B------:R-:W-:Y:S02]  /*b160*/  @!P0 LEA.HI.X R5, R194, R12.reuse, R229, 0x2, P5 ;  /* 0x0000000cc2058211 */ /* 0x080fe400028f14e5 */
[----:B------:R-:W-:Y:S02]  /*b170*/  ISETP.GE.AND P5, PT, R189, UR4, PT ;  /* 0x00000004bd007c0c */ /* 0x000fe4000bfa6270 */
[C---:B--2---:R-:W-:Y:S01]  /*b180*/  @!P1 LEA R6, P6, R193.reuse, R11, 0x2 ;  /* 0x0000000bc1069211 */ /* 0x044fe200078c10ff */
[----:B------:R2:W-:Y:S03]  /*b190*/  @!P0 ST.E.64 desc[UR40][R4.64], R128 ;  /* 0x0000008004008985 */ /* 0x0005e6000c101b28 */
[----:B------:R-:W-:-:S03]  /*b1a0*/  @!P1 LEA.HI.X R7, R193, R12, R228, 0x2, P6 ;  /* 0x0000000cc1079211 */ /* 0x000fc600030f14e4 */
[CC--:B-1----:R-:W-:Y:S02]  /*b1b0*/  @!P3 LEA R8, P6, R191.reuse, R11.reuse, 0x2 ;  /* 0x0000000bbf08b211 */ /* 0x0c2fe400078c10ff */
[----:B------:R1:W-:Y:S02]  /*b1c0*/  @!P1 ST.E.64 desc[UR40][R6.64], R132 ;  /* 0x0000008406009985 */ /* 0x0003e4000c101b28 */
[----:B------:R-:W-:Y:S02]  /*b1d0*/  @!P3 LEA.HI.X R9, R191, R12, R226, 0x2, P6 ;  /* 0x0000000cbf09b211 */ /* 0x000fe400030f14e2 */
[----:B--2---:R-:W-:-:S04]  /*b1e0*/  @!P4 LEA R4, P0, R192, R11, 0x2 ;  /* 0x0000000bc004c211 */ /* 0x004fc800078010ff */
[-C--:B------:R-:W-:Y:S02]  /*b1f0*/  @!P4 LEA.HI.X R5, R192, R12.reuse, R227, 0x2, P0 ;  /* 0x0000000cc005c211 */ /* 0x080fe400000f14e3 */
[CC--:B------:R-:W-:Y:S02]  /*b200*/  @!P5 LEA R14, P0, R189.reuse, R11.reuse, 0x2 ;  /* 0x0000000bbd0ed211 */ /* 0x0c0fe400078010ff */
[C---:B-1----:R-:W-:Y:S01]  /*b210*/  @!P2 LEA R6, P1, R190.reuse, R11, 0x2 ;  /* 0x0000000bbe06a211 */ /* 0x042fe200078210ff */
[----:B------:R3:W-:Y:S01]  /*b220*/  @!P4 ST.E.64 desc[UR40][R4.64], R136 ;  /* 0x000000880400c985 */ /* 0x0007e2000c101b28 */
[-C--:B------:R-:W-:Y:S02]  /*b230*/  @!P5 LEA.HI.X R15, R189, R12.reuse, R224, 0x2, P0 ;  /* 0x0000000cbd0fd211 */ /* 0x080fe400000f14e0 */
[----:B------:R-:W-:Y:S01]  /*b240*/  @!P2 LEA.HI.X R7, R190, R12, R225, 0x2, P1 ;  /* 0x0000000cbe07a211 */ /* 0x000fe200008f14e1 */
[----:B------:R3:W-:Y:S04]  /*b250*/  @!P3 ST.E.64 desc[UR40][R8.64], R140 ;  /* 0x0000008c0800b985 */ /* 0x0007e8000c101b28 */
[----:B------:R3:W-:Y:S04]  /*b260*/  @!P2 ST.E.64 desc[UR40][R6.64], R144 ;  /* 0x000000900600a985 */ /* 0x0007e8000c101b28 */
[----:B------:R3:W-:Y:S02]  /*b270*/  @!P5 ST.E.64 desc[UR40][R14.64], R148 ;  /* 0x000000940e00d985 */ /* 0x0007e4000c101b28 */
.L_x_3418:
[----:B------:R-:W-:Y:S05]  /*b280*/  BSYNC B1 ;  /* 0x0000000000017941 */ /* 0x000fea0003800000 */
.L_x_3417:
[----:B------:R-:W-:Y:S01]  /*b290*/  VIADD R0, R0, 0x8 ;  /* 0x0000000800007836 */ /* 0x000fe20000000000 */
[----:B------:R4:W0:Y:S04]  /*b2a0*/  SHFL.IDX PT, R20, R10, 0x1, 0x1c1f ;  /* 0x003c1f000a147f89 */ /* 0x00082800000e0000 */
[----:B------:R-:W-:Y:S01]  /*b2b0*/  ISETP.GE.AND P0, PT, R0, UR8, PT ;  /* 0x0000000800007c0c */ /* 0x000fe2000bf06270 */
[----:B------:R4:W0:-:S12]  /*b2c0*/  SHFL.IDX PT, R24, R3, 0x1, 0x1c1f ;  /* 0x003c1f0003187f89 */ /* 0x00081800000e0000 */
[----:B----4-:R-:W-:Y:S05]  /*b2d0*/  @P0 BRA `(.L_x_3416) ;  /* 0x0000001800080947 */ /* 0x010fea0003800000 */
[----:B------:R-:W-:Y:S02]  /*b2e0*/  ULDC UR4, c[0x0][0xac8] ;  /* 0x0002b20000047ab9 */ /* 0x000fe40000000800 */
[----:B------:R-:W-:Y:S02]  /*b2f0*/  ISETP.GE.AND P4, PT, R17, UR4, PT ;  /* 0x0000000411007c0c */ /* 0x000fe4000bf86270 */
[----:B------:R-:W-:Y:S02]  /*b300*/  ISETP.GE.AND P2, PT, R219, UR4, PT ;  /* 0x00000004db007c0c */ /* 0x000fe4000bf46270 */
[----:B------:R-:W-:Y:S02]  /*b310*/  ISETP.GE.AND P1, PT, R218, UR4, PT ;  /* 0x00000004da007c0c */ /* 0x000fe4000bf26270 */
[----:B------:R-:W-:-:S07]  /*b320*/  ISETP.GE.AND P0, PT, R217, UR4, PT ;  /* 0x00000004d9007c0c */ /* 0x000fce000bf06270 */
[-C--:B0-----:R-:W-:Y:S02]  /*b330*/  @!P4 LEA R10, P3, R17, R24.reuse, 0x2 ;  /* 0x00000018110ac211 */ /* 0x081fe400078610ff */
[----:B---3--:R-:W-:Y:S02]  /*b340*/  @!P2 LEA R4, P6, R219, R24, 0x2 ;  /* 0x00000018db04a211 */ /* 0x008fe400078c10ff */
[----:B-1----:R-:W-:Y:S02]  /*b350*/  @!P4 LEA.HI.X R11, R17, R20, R167, 0x2, P3 ;  /* 0x00000014110bc211 */ /* 0x002fe400018f14a7 */
[----:B------:R-:W-:Y:S02]  /*b360*/  ISETP.GE.AND P3, PT, R216, UR4, PT ;  /* 0x00000004d8007c0c */ /* 0x000fe4000bf66270 */
[----:B------:R-:W-:Y:S01]  /*b370*/  @!P1 LEA R6, P5, R218, R24, 0x2 ;  /* 0x00000018da069211 */ /* 0x000fe200078a10ff */
[----:B------:R0:W-:Y:S01]  /*b380*/  @!P4 ST.E.64 desc[UR40][R10.64], R26 ;  /* 0x0000001a0a00c985 */ /* 0x0001e2000c101b28 */
[----:B------:R-:W-:-:S02]  /*b390*/  ISETP.GE.AND P4, PT, R215, UR4, PT ;  /* 0x00000004d7007c0c */ /* 0x000fc4000bf86270 */
[----:B------:R-:W-:Y:S02]  /*b3a0*/  @!P2 LEA.HI.X R5, R219, R20, R166, 0x2, P6 ;  /* 0x00000014db05a211 */ /* 0x000fe400030f14a6 */
[C---:B------:R-:W-:Y:S02]  /*b3b0*/  @!P0 LEA R8, P6, R217.reuse, R24, 0x2 ;  /* 0x00000018d9088211 */ /* 0x040fe400078c10ff */
[-C--:B------:R-:W-:Y:S01]  /*b3c0*/  @!P1 LEA.HI.X R7, R218, R20.reuse, R165, 0x2, P5 ;  /* 0x00000014da079211 */ /* 0x080fe200028f14a5 */
[----:B------:R1:W-:Y:S01]  /*b3d0*/  @!P2 ST.E.64 desc[UR40][R4.64], R30 ;  /* 0x0000001e0400a985 */ /* 0x0003e2000c101b28 */
[----:B------:R-:W-:Y:S02]  /*b3e0*/  ISETP.GE.AND P5, PT, R214, UR4, PT ;  /* 0x00000004d6007c0c */ /* 0x000fe4000bfa6270 */
[----:B------:R-:W-:Y:S01]  /*b3f0*/  @!P0 LEA.HI.X R9, R217, R20, R13, 0x2, P6 ;  /* 0x00000014d9098211 */ /* 0x000fe200030f140d */
[----:B------:R3:W-:Y:S01]  /*b400*/  @!P1 ST.E.64 desc[UR40][R6.64], R34 ;  /* 0x0000002206009985 */ /* 0x0007e2000c101b28 */
[----:B0-----:R-:W-:-:S03]  /*b410*/  @!P3 LEA R10, P1, R216, R24, 0x2 ;  /* 0x00000018d80ab211 */ /* 0x001fc600078210ff */
[----:B------:R0:W-:Y:S01]  /*b420*/  @!P0 ST.E.64 desc[UR40][R8.64], R38 ;  /* 0x0000002608008985 */ /* 0x0001e2000c101b28 */
[----:B------:R-:W-:Y:S02]  /*b430*/  ISETP.GE.AND P0, PT, R213, UR4, PT ;  /* 0x00000004d5007c0c */ /* 0x000fe4000bf06270 */
[C---:B--2---:R-:W-:Y:S02]  /*b440*/  @!P4 LEA R12, P2, R215.reuse, R24, 0x2 ;  /* 0x00000018d70cc211 */ /* 0x044fe400078410ff */
[-C--:B------:R-:W-:Y:S02]  /*b450*/  @!P3 LEA.HI.X R11, R216, R20.reuse, R164, 0x2, P1 ;  /* 0x00000014d80bb211 */ /* 0x080fe400008f14a4 */
[----:B------:R-:W-:Y:S02]  /*b460*/  ISETP.GE.AND P1, PT, R212, UR4, PT ;  /* 0x00000004d4007c0c */ /* 0x000fe4000bf26270 */
[----:B------:R-:W-:Y:S01]  /*b470*/  @!P4 LEA.HI.X R13, R215, R20, R163, 0x2, P2 ;  /* 0x00000014d70dc211 */ /* 0x000fe200010f14a3 */
[----:B------:R2:W-:Y:S01]  /*b480*/  @!P3 ST.E.64 desc[UR40][R10.64], R42 ;  /* 0x0000002a0a00b985 */ /* 0x0005e2000c101b28 */
[----:B------:R-:W-:-:S02]  /*b490*/  ISETP.GE.AND P2, PT, R211, UR4, PT ;  /* 0x00000004d3007c0c */ /* 0x000fc4000bf46270 */
[----:B------:R-:W-:Y:S01]  /*b4a0*/  @!P5 LEA R14, P6, R214, R24, 0x2 ;  /* 0x00000018d60ed211 */ /* 0x000fe200078c10ff */
[----:B------:R4:W-:Y:S01]  /*b4b0*/  @!P4 ST.E.64 desc[UR40][R12.64], R46 ;  /* 0x0000002e0c00c985 */ /* 0x0009e2000c101b28 */
[----:B------:R-:W-:Y:S02]  /*b4c0*/  ISETP.GE.AND P3, PT, R210, UR4, PT ;  /* 0x00000004d2007c0c */ /* 0x000fe4000bf66270 */
[----:B------:R-:W-:Y:S02]  /*b4d0*/  @!P5 LEA.HI.X R15, R214, R20, R162, 0x2, P6 ;  /* 0x00000014d60fd211 */ /* 0x000fe400030f14a2 */
[-C--:B-1----:R-:W-:Y:S02]  /*b4e0*/  @!P0 LEA R4, P6, R213, R24.reuse, 0x2 ;  /* 0x00000018d5048211 */ /* 0x082fe400078c10ff */
[----:B------:R-:W-:Y:S01]  /*b4f0*/  ISETP.GE.AND P4, PT, R209, UR4, PT ;  /* 0x00000004d1007c0c */ /* 0x000fe2000bf86270 */
[----:B------:R1:W-:Y:S01]  /*b500*/  @!P5 ST.E.64 desc[UR40][R14.64], R50 ;  /* 0x000000320e00d985 */ /* 0x0003e2000c101b28 */
[----:B---3--:R-:W-:-:S02]  /*b510*/  @!P1 LEA R6, P5, R212, R24, 0x2 ;  /* 0x00000018d4069211 */ /* 0x008fc400078a10ff */
[----:B------:R-:W-:Y:S02]  /*b520*/  @!P0 LEA.HI.X R5, R213, R20, R161, 0x2, P6 ;  /* 0x00000014d5058211 */ /* 0x000fe400030f14a1 */
[C---:B0-----:R-:W-:Y:S02]  /*b530*/  @!P2 LEA R8, P6, R211.reuse, R24, 0x2 ;  /* 0x00000018d308a211 */ /* 0x041fe400078c10ff */
[-C--:B------:R-:W-:Y:S01]  /*b540*/  @!P1 LEA.HI.X R7, R212, R20.reuse, R160, 0x2, P5 ;  /* 0x00000014d4079211 */ /* 0x080fe200028f14a0 */
[----:B------:R0:W-:Y:S01]  /*b550*/  @!P0 ST.E.64 desc[UR40][R4.64], R54 ;  /* 0x0000003604008985 */ /* 0x0001e2000c101b28 */
[----:B------:R-:W-:Y:S02]  /*b560*/  ISETP.GE.AND P5, PT, R208, UR4, PT ;  /* 0x00000004d0007c0c */ /* 0x000fe4000bfa6270 */
[----:B------:R-:W-:Y:S01]  /*b570*/  @!P2 LEA.HI.X R9, R211, R20, R159, 0x2, P6 ;  /* 0x00000014d309a211 */ /* 0x000fe200030f149f */
[----:B------:R3:W-:Y:S01]  /*b580*/  @!P1 ST.E.64 desc[UR40][R6.64], R58 ;  /* 0x0000003a06009985 */ /* 0x0007e2000c101b28 */
[----:B------:R-:W-:-:S02]  /*b590*/  ISETP.GE.AND P0, PT, R207, UR4, PT ;  /* 0x00000004cf007c0c */ /* 0x000fc4000bf06270 */
[-C--:B--2---:R-:W-:Y:S01]  /*b5a0*/  @!P3 LEA R10, P6, R210, R24.reuse, 0x2 ;  /* 0x00000018d20ab211 */ /* 0x084fe200078c10ff */
[----:B------:R2:W-:Y:S01]  /*b5b0*/  @!P2 ST.E.64 desc[UR40][R8.64], R62 ;  /* 0x0000003e0800a985 */ /* 0x0005e2000c101b28 */
[C---:B----4-:R-:W-:Y:S02]  /*b5c0*/  @!P4 LEA R12, P2, R209.reuse, R24, 0x2 ;  /* 0x00000018d10cc211 */ /* 0x050fe400078410ff */
[----:B------:R-:W-:Y:S02]  /*b5d0*/  ISETP.GE.AND P1, PT, R206, UR4, PT ;  /* 0x00000004ce007c0c */ /* 0x000fe4000bf26270 */
[-C--:B------:R-:W-:Y:S02]  /*b5e0*/  @!P3 LEA.HI.X R11, R210, R20.reuse, R158, 0x2, P6 ;  /* 0x00000014d20bb211 */ /* 0x080fe400030f149e */
[----:B------:R-:W-:Y:S02]  /*b5f0*/  @!P4 LEA.HI.X R13, R209, R20, R157, 0x2, P2 ;  /* 0x00000014d10dc211 */ /* 0x000fe400010f149d */
[----:B------:R-:W-:Y:S01]  /*b600*/  ISETP.GE.AND P2, PT, R205, UR4, PT ;  /* 0x00000004cd007c0c */ /* 0x000fe2000bf46270 */
[----:B------:R-:W-:Y:S01]  /*b610*/  @!P3 ST.E.64 desc[UR40][R10.64], R66 ;  /* 0x000000420a00b985 */ /* 0x000fe2000c101b28 */
[----:B-1----:R-:W-:-:S03]  /*b620*/  @!P5 LEA R14, P6, R208, R24, 0x2 ;  /* 0x00000018d00ed211 */ /* 0x002fc600078c10ff */
[----:B------:R1:W-:Y:S01]  /*b630*/  @!P4 ST.E.64 desc[UR40][R12.64], R70 ;  /* 0x000000460c00c985 */ /* 0x0003e2000c101b28 */
[----:B------:R-:W-:Y:S02]  /*b640*/  @!P5 LEA.HI.X R15, R208, R20, R156, 0x2, P6 ;  /* 0x00000014d00fd211 */ /* 0x000fe400030f149c */
[CC--:B0-----:R-:W-:Y:S02]  /*b650*/  @!P0 LEA R4, P4, R207.reuse, R24.reuse, 0x2 ;  /* 0x00000018cf048211 */ /* 0x0c1fe400078810ff */
[----:B---3--:R-:W-:Y:S01]  /*b660*/  @!P1 LEA R6, P3, R206, R24, 0x2 ;  /* 0x00000018ce069211 */ /* 0x008fe200078610ff */
[----:B------:R0:W-:Y:S01]  /*b670*/  @!P5 ST.E.64 desc[UR40][R14.64], R74 ;  /* 0x0000004a0e00d985 */ /* 0x0001e2000c101b28 */
[----:B------:R-:W-:Y:S02]  /*b680*/  @!P0 LEA.HI.X R5, R207, R20, R155, 0x2, P4 ;  /* 0x00000014cf058211 */ /* 0x000fe400020f149b */
[----:B------:R-:W-:Y:S02]  /*b690*/  ISETP.GE.AND P4, PT, R203, UR4, PT ;  /* 0x00000004cb007c0c */ /* 0x000fe4000bf86270 */
[----:B------:R-:W-:Y:S01]  /*b6a0*/  ISETP.GE.AND P5, PT, R204, UR4, PT ;  /* 0x00000004cc007c0c */ /* 0x000fe2000bfa6270 */
[----:B------:R3:W-:Y:S01]  /*b6b0*/  @!P0 ST.E.64 desc[UR40][R4.64], R78 ;  /* 0x0000004e04008985 */ /* 0x0007e2000c101b28 */
[----:B--2---:R-:W-:-:S02]  /*b6c0*/  @!P2 LEA R8, P6, R205, R24, 0x2 ;  /* 0x00000018cd08a211 */ /* 0x004fc400078c10ff */
[-C--:B------:R-:W-:Y:S02]  /*b6d0*/  @!P1 LEA.HI.X R7, R206, R20.reuse, R154, 0x2, P3 ;  /* 0x00000014ce079211 */ /* 0x080fe400018f149a */
[----:B------:R-:W-:Y:S02]  /*b6e0*/  ISETP.GE.AND P3, PT, R202, UR4, PT ;  /* 0x00000004ca007c0c */ /* 0x000fe4000bf66270 */
[----:B------:R-:W-:Y:S01]  /*b6f0*/  @!P2 LEA.HI.X R9, R205, R20, R153, 0x2, P6 ;  /* 0x00000014cd09a211 */ /* 0x000fe200030f1499 */
[----:B------:R2:W-:Y:S01]  /*b700*/  @!P1 ST.E.64 desc[UR40][R6.64], R82 ;  /* 0x0000005206009985 */ /* 0x0005e2000c101b28 */
[----:B------:R-:W-:Y:S02]  /*b710*/  ISETP.GE.AND P1, PT, R200, UR4, PT ;  /* 0x00000004c8007c0c */ /* 0x000fe4000bf26270 */
[----:B-1----:R-:W-:Y:S01]  /*b720*/  @!P4 LEA R12, P0, R203, R24, 0x2 ;  /* 0x00000018cb0cc211 */ /* 0x002fe200078010ff */
[----:B------:R1:W-:Y:S01]  /*b730*/  @!P2 ST.E.64 desc[UR40][R8.64], R86 ;  /* 0x000000560800a985 */ /* 0x0003e2000c101b28 */
[----:B------:R-:W-:-:S02]  /*b740*/  ISETP.GE.AND P2, PT, R201, UR4, PT ;  /* 0x00000004c9007c0c */ /* 0x000fc4000bf46270 */
[C---:B------:R-:W-:Y:S02]  /*b750*/  @!P5 LEA R10, P6, R204.reuse, R24, 0x2 ;  /* 0x00000018cc0ad211 */ /* 0x040fe400078c10ff */
[-C--:B------:R-:W-:Y:S02]  /*b760*/  @!P4 LEA.HI.X R13, R203, R20.reuse, R21, 0x2, P0 ;  /* 0x00000014cb0dc211 */ /* 0x080fe400000f1415 */
[----:B------:R-:W-:Y:S02]  /*b770*/  @!P5 LEA.HI.X R11, R204, R20, R152, 0x2, P6 ;  /* 0x00000014cc0bd211 */ /* 0x000fe400030f1498 */
[----:B------:R-:W-:Y:S02]  /*b780*/  ISETP.GE.AND P0, PT, R199, UR4, PT ;  /* 0x00000004c7007c0c */ /* 0x000fe4000bf06270 */
[----:B0-----:R-:W-:Y:S01]  /*b790*/  @!P3 LEA R14, P6, R202, R24, 0x2 ;  /* 0x00000018ca0eb211 */ /* 0x001fe200078c10ff */
[----:B------:R0:W-:Y:S01]  /*b7a0*/  @!P5 ST.E.64 desc[UR40][R10.64], R90 ;  /* 0x0000005a0a00d985 */ /* 0x0001e2000c101b28 */
[----:B------:R-:W-:-:S02]  /*b7b0*/  ISETP.GE.AND P5, PT, R198, UR4, PT ;  /* 0x00000004c6007c0c */ /* 0x000fc4000bfa6270 */
[----:B------:R-:W-:Y:S01]  /*b7c0*/  @!P3 LEA.HI.X R15, R202, R20, R237, 0x2, P6 ;  /* 0x00000014ca0fb211 */ /* 0x000fe200030f14ed */
[----:B------:R4:W-:Y:S01]  /*b7d0*/  @!P4 ST.E.64 desc[UR40][R12.64], R94 ;  /* 0x0000005e0c00c985 */ /* 0x0009e2000c101b28 */
[-C--:B---3--:R-:W-:Y:S02]  /*b7e0*/  @!P2 LEA R4, P6, R201, R24.reuse, 0x2 ;  /* 0x00000018c904a211 */ /* 0x088fe400078c10ff */
[----:B------:R-:W-:Y:S01]  /*b7f0*/  ISETP.GE.AND P4, PT, R197, UR4, PT ;  /* 0x00000004c5007c0c */ /* 0x000fe2000bf86270 */
[----:B------:R3:W-:Y:S01]  /*b800*/  @!P3 ST.E.64 desc[UR40][R14.64], R98 ;  /* 0x000000620e00b985 */ /* 0x0007e2000c101b28 */
[----:B--2---:R-:W-:Y:S02]  /*b810*/  @!P1 LEA R6, P3, R200, R24, 0x2 ;  /* 0x00000018c8069211 */ /* 0x004fe400078610ff */
[----:B------:R-:W-:Y:S02]  /*b820*/  @!P2 LEA.HI.X R5, R201, R20, R236, 0x2, P6 ;  /* 0x00000014c905a211 */ /* 0x000fe400030f14ec */
[----:B-1----:R-:W-:-:S02]  /*b830*/  @!P0 LEA R8, P6, R199, R24, 0x2 ;  /* 0x00000018c7088211 */ /* 0x002fc400078c10ff */
[-C--:B------:R-:W-:Y:S01]  /*b840*/  @!P1 LEA.HI.X R7, R200, R20.reuse, R235, 0x2, P3 ;  /* 0x00000014c8079211 */ /* 0x080fe200018f14eb */
[----:B------:R1:W-:Y:S01]  /*b850*/  @!P2 ST.E.64 desc[UR40][R4.64], R102 ;  /* 0x000000660400a985 */ /* 0x0003e2000c101b28 */
[----:B------:R-:W-:Y:S02]  /*b860*/  ISETP.GE.AND P3, PT, R196, UR4, PT ;  /* 0x00000004c4007c0c */ /* 0x000fe4000bf66270 */
[----:B------:R-:W-:Y:S01]  /*b870*/  @!P0 LEA.HI.X R9, R199, R20, R234, 0x2, P6 ;  /* 0x00000014c7098211 */ /* 0x000fe200030f14ea */
[----:B------:R2:W-:Y:S01]  /*b880*/  @!P1 ST.E.64 desc[UR40][R6.64], R106 ;  /* 0x0000006a06009985 */ /* 0x0005e2000c101b28 */
[-C--:B0-----:R-:W-:Y:S02]  /*b890*/  @!P5 LEA R10, P1, R198, R24.reuse, 0x2 ;  /* 0x00000018c60ad211 */ /* 0x081fe400078210ff */
[----:B----4-:R-:W-:Y:S01]  /*b8a0*/  @!P4 LEA R12, P2, R197, R24, 0x2 ;  /* 0x00000018c50cc211 */ /* 0x010fe200078410ff */
[----:B------:R0:W-:Y:S01]  /*b8b0*/  @!P0 ST.E.64 desc[UR40][R8.64], R110 ;  /* 0x0000006e08008985 */ /* 0x0001e2000c101b28 */
[----:B------:R-:W-:-:S02]  /*b8c0*/  ISETP.GE.AND P0, PT, R195, UR4, PT ;  /* 0x00000004c3007c0c */ /* 0x000fc4000bf06270 */
[----:B------:R-:W-:Y:S02]  /*b8d0*/  @!P5 LEA.HI.X R11, R198, R20, R233, 0x2, P1 ;  /* 0x00000014c60bd211 */ /* 0x000fe400008f14e9 */
[----:B------:R-:W-:Y:S02]  /*b8e0*/  ISETP.GE.AND P1, PT, R194, UR4, PT ;  /* 0x00000004c2007c0c */ /* 0x000fe4000bf26270 */
[C---:B---3--:R-:W-:Y:S01]  /*b8f0*/  @!P3 LEA R14, P6, R196.reuse, R24, 0x2 ;  /* 0x00000018c40eb211 */ /* 0x048fe200078c10ff */
[----:B------:R3:W-:Y:S01]  /*b900*/  @!P5 ST.E.64 desc[UR40][R10.64], R114 ;  /* 0x000000720a00d985 */ /* 0x0007e2000c101b28 */
[-C--:B------:R-:W-:Y:S02]  /*b910*/  @!P4 LEA.HI.X R13, R197, R20.reuse, R232, 0x2, P2 ;  /* 0x00000014c50dc211 */ /* 0x080fe400010f14e8 */
[----:B------:R-:W-:Y:S02]  /*b920*/  @!P3 LEA.HI.X R15, R196, R20, R231, 0x2, P6 ;  /* 0x00000014c40fb211 */ /* 0x000fe400030f14e7 */
[----:B------:R-:W-:Y:S01]  /*b930*/  ISETP.GE.AND P2, PT, R191, UR4, PT ;  /* 0x00000004bf007c0c */ /* 0x000fe2000bf46270 */
[----:B------:R4:W-:Y:S01]  /*b940*/  @!P4 ST.E.64 desc[UR40][R12.64], R118 ;  /* 0x000000760c00c985 */ /* 0x0009e2000c101b28 */
[----:B------:R-:W-:-:S02]  /*b950*/  ISETP.GE.AND P4, PT, R193, UR4, PT ;  /* 0x00000004c1007c0c */ /* 0x000fc4000bf86270 */
[C---:B-1----:R-:W-:Y:S01]  /*b960*/  @!P0 LEA R4, P5, R195.reuse, R24, 0x2 ;  /* 0x00000018c3048211 */ /* 0x042fe200078a10ff */
[----:B------:R1:W-:Y:S01]  /*b970*/  @!P3 ST.E.64 desc[UR40][R14.64], R122 ;  /* 0x0000007a0e00b985 */ /* 0x0003e2000c101b28 */
[----:B------:R-:W-:Y:S02]  /*b980*/  ISETP.GE.AND P3, PT, R192, UR4, PT ;  /* 0x00000004c0007c0c */ /* 0x000fe4000bf66270 */
[----:B------:R-:W-:Y:S02]  /*b990*/  @!P0 LEA.HI.X R5, R195, R20, R230, 0x2, P5 ;  /* 0x00000014c3058211 */ /* 0x000fe400028f14e6 */
[----:B------:R-:W-:Y:S02]  /*b9a0*/  ISETP.GE.AND P5, PT, R190, UR4, PT ;  /* 0x00000004be007c0c */ /* 0x000fe4000bfa6270 */
[-C--:B--2---:R-:W-:Y:S01]  /*b9b0*/  @!P1 LEA R6, P6, R194, R24.reuse, 0x2 ;  /* 0x00000018c2069211 */ /* 0x084fe200078c10ff */
[----:B------:R2:W-:Y:S02]  /*b9c0*/  @!P0 ST.E.64 desc[UR40][R4.64], R126 ;  /* 0x0000007e04008985 */ /* 0x0005e4000c101b28 */
[----:B0-----:R-:W-:-:S02]  /*b9d0*/  @!P4 LEA R8, P0, R193, R24, 0x2 ;  /* 0x00000018c108c211 */ /* 0x001fc400078010ff */
[----:B------:R-:W-:Y:S02]  /*b9e0*/  @!P1 LEA.HI.X R7, R194, R20, R229, 0x2, P6 ;  /* 0x00000014c2079211 */ /* 0x000fe400030f14e5 */
[----:B---3--:R-:W-:Y:S02]  /*b9f0*/  @!P3 LEA R10, P6, R192, R24, 0x2 ;  /* 0x00000018c00ab211 */ /* 0x008fe400078c10ff */
[----:B------:R-:W-:Y:S01]  /*ba00*/  @!P4 LEA.HI.X R9, R193, R20, R228, 0x2, P0 ;  /* 0x00000014c109c211 */ /* 0x000fe200000f14e4 */
[----:B------:R2:W-:Y:S01]  /*ba10*/  @!P1 ST.E.64 desc[UR40][R6.64], R130 ;  /* 0x0000008206009985 */ /* 0x0005e2000c101b28 */
[-C--:B----4-:R-:W-:Y:S02]  /*ba20*/  @!P2 LEA R12, P1, R191, R24.reuse, 0x2 ;  /* 0x00000018bf0ca211 */ /* 0x090fe400078210ff */
[----:B-1----:R-:W-:Y:S01]  /*ba30*/  @!P5 LEA R14, P0, R190, R24, 0x2 ;  /* 0x00000018be0ed211 */ /* 0x002fe200078010ff */
[----:B------:R2:W-:Y:S01]  /*ba40*/  @!P4 ST.E.64 desc[UR40][R8.64], R134 ;  /* 0x000000860800c985 */ /* 0x0005e2000c101b28 */
[----:B------:R-:W-:-:S02]  /*ba50*/  @!P3 LEA.HI.X R11, R192, R20, R227, 0x2, P6 ;  /* 0x00000014c00bb211 */ /* 0x000fc400030f14e3 */
[-C--:B------:R-:W-:Y:S02]  /*ba60*/  @!P2 LEA.HI.X R13, R191, R20.reuse, R226, 0x2, P1 ;  /* 0x00000014bf0da211 */ /* 0x080fe400008f14e2 */
[----:B------:R-:W-:Y:S01]  /*ba70*/  @!P5 LEA.HI.X R15, R190, R20, R225, 0x2, P0 ;  /* 0x00000014be0fd211 */ /* 0x000fe200000f14e1 */
[----:B------:R2:W-:Y:S01]  /*ba80*/  @!P3 ST.E.64 desc[UR40][R10.64], R138 ;  /* 0x0000008a0a00b985 */ /* 0x0005e2000c101b28 */
[----:B------:R-:W-:-:S03]  /*ba90*/  ISETP.GE.AND P0, PT, R189, UR4, PT ;  /* 0x00000004bd007c0c */ /* 0x000fc6000bf06270 */
[----:B------:R2:W-:Y:S04]  /*baa0*/  @!P2 ST.E.64 desc[UR40][R12.64], R142 ;  /* 0x0000008e0c00a985 */ /* 0x0005e8000c101b28 */
[----:B------:R2:W-:Y:S06]  /*bab0*/  @!P5 ST.E.64 desc[UR40][R14.64], R146 ;  /* 0x000000920e00d985 */ /* 0x0005ec000c101b28 */
[----:B------:R-:W-:Y:S05]  /*bac0*/  @P0 BRA `(.L_x_3416) ;  /* 0x00000010000c0947 */ /* 0x000fea0003800000 */
[----:B--2---:R-:W-:-:S04]  /*bad0*/  LEA R4, P0, R189, R24, 0x2 ;  /* 0x00000018bd047211 */ /* 0x004fc800078010ff */
[----:B------:R-:W-:-:S05]  /*bae0*/  LEA.HI.X R5, R189, R20, R224, 0x2, P0 ;  /* 0x00000014bd057211 */ /* 0x000fca00000f14e0 */
[----:B------:R0:W-:Y:S01]  /*baf0*/  ST.E.64 desc[UR40][R4.64], R150 ;  /* 0x0000009604007985 */ /* 0x0001e2000c101b28 */
[----:B------:R-:W-:Y:S05]  /*bb00*/  BRA `(.L_x_3416) ;  /* 0x0000000c00fc7947 */ /* 0x000fea0003800000 */
.L_x_3410:
[----:B------:R-:W-:Y:S02]  /*bb10*/  ULDC.64 UR8, c[0x0][0xc00] ;  /* 0x0003000000087ab9 */ /* 0x000fe40000000a00 */
[----:B------:R-:W-:-:S04]  /*bb20*/  UISETP.NE.U32.AND UP0, UPT, UR8, URZ, UPT ;  /* 0x0000003f0800728c */ /* 0x000fc8000bf05070 */
[----:B------:R-:W-:-:S03]  /*bb30*/  UISETP.NE.AND.EX UP0, UPT, UR9, URZ, UPT, UP0 ;  /* 0x0000003f0900728c */ /* 0x000fc6000bf05300 */
[----:B------:R-:W-:Y:S02]  /*bb40*/  ULDC.64 UR8, c[0x0][0xc00] ;  /* 0x0003000000087ab9 */ /* 0x000fe40000000a00 */
[----:B------:R-:W-:Y:S01]  /*bb50*/  UIMAD.WIDE UR8, UR39, 0x4, UR8 ;  /* 0x00000004270878a5 */ /* 0x000fe2000f8e0208 */
[----:B------:R-:W-:-:S05]  /*bb60*/  PLOP3.LUT P1, PT, PT, PT, UP0, 0x80, 0x0 ;  /* 0x000000000000781c */ /* 0x000fca0003f2f008 */
[----:B------:R-:W-:Y:S02]  /*bb70*/  IMAD.U32 R4, RZ, RZ, UR8 ;  /* 0x00000008ff047e24 */ /* 0x000fe4000f8e00ff */
[----:B------:R-:W-:Y:S01]  /*bb80*/  IMAD.U32 R5, RZ, RZ, UR9 ;  /* 0x00000009ff057e24 */ /* 0x000fe2000f8e00ff */
[----:B------:R-:W-:Y:S02]  /*bb90*/  ULDC.64 UR8, c[0x0][0xc08] ;  /* 0x0003020000087ab9 */ /* 0x000fe40000000a00 */
[----:B------:R-:W-:-:S03]  /*bba0*/  UISETP.NE.U32.AND UP1, UPT, UR8, URZ, UPT ;  /* 0x0000003f0800728c */ /* 0x000fc6000bf25070 */
[----:B------:R-:W2:Y:S01]  /*bbb0*/  @P1 LDG.E R8, desc[UR40][R4.64] ;  /* 0x0000002804081981 */ /* 0x000ea2000c1e1900 */
[----:B------:R-:W-:Y:S01]  /*bbc0*/  UISETP.NE.AND.EX UP1, UPT, UR9, URZ, UPT, UP1 ;  /* 0x0000003f0900728c */ /* 0x000fe2000bf25310 */
[----:B------:R-:W-:Y:S02]  /*bbd0*/  ULDC UR4, c[0x0][0xa88] ;  /* 0x0002a20000047ab9 */ /* 0x000fe40000000800 */
[----:B------:R-:W-:-:S03]  /*bbe0*/  IMAD.U32 R0, RZ, RZ, UR4 ;  /* 0x00000004ff007e24 */ /* 0x000fc6000f8e00ff */
[----:B------:R-:W-:-:S05]  /*bbf0*/  PLOP3.LUT P2, PT, PT, PT, UP1, 0x80, 0x0 ;  /* 0x000000000000781c */ /* 0x000fca0003f4f018 */
[----:B------:R-:W-:-:S04]  /*bc00*/  @UP1 ULEA UR8, UP2, UR39, UR8, 0x2 ;  /* 0x0000000827081291 */ /* 0x000fc8000f84103f */
[----:B------:R-:W-:Y:S02]  /*bc10*/  @UP1 ULEA.HI.X UR9, UR39, UR9, UR42, 0x2, UP2 ;  /* 0x0000000927091291 */ /* 0x000fe400090f142a */
[----:B------:R-:W-:-:S04]  /*bc20*/  IMAD.U32 R6, RZ, RZ, UR8 ;  /* 0x00000008ff067e24 */ /* 0x000fc8000f8e00ff */
[----:B------:R-:W-:-:S05]  /*bc30*/  IMAD.U32 R7, RZ, RZ, UR9 ;  /* 0x00000009ff077e24 */ /* 0x000fca000f8e00ff */
[----:B------:R0:W5:Y:S01]  /*bc40*/  @P2 LDG.E R0, desc[UR40][R6.64] ;  /* 0x0000002806002981 */ /* 0x000162000c1e1900 */
[----:B------:R-:W-:Y:S01]  /*bc50*/  UMOV UR4, URZ ;  /* 0x0000003f00047c82 */ /* 0x000fe20008000000 */
[----:B------:R-:W-:Y:S01]  /*bc60*/  UISETP.NE.AND UP1, UPT, UR46, URZ, UPT ;  /* 0x0000003f2e00728c */ /* 0x000fe2000bf25270 */
[----:B------:R-:W1:Y:S10]  /*bc70*/  S2R R3, SR_TID.X ;  /* 0x0000000000037919 */ /* 0x000e740000002100 */
[----:B------:R-:W-:Y:S01]  /*bc80*/  @!UP1 ULDC UR46, c[0x0][0xad4] ;  /* 0x0002b500002e9ab9 */ /* 0x000fe20000000800 */
[----:B--2---:R-:W-:Y:S01]  /*bc90*/  @P1 R2UR UR4, R8 ;  /* 0x00000000080412ca */ /* 0x004fe200000e0000 */
[----:B-1----:R-:W-:-:S05]  /*bca0*/  VIADD R8, R3, 0xffffff80 ;  /* 0xffffff8003087836 */ /* 0x002fca0000000000 */
[----:B------:R-:W-:-:S07]  /*bcb0*/  ISETP.GT.AND P0, PT, R8, 0x3f, PT ;  /* 0x0000003f0800780c */ /* 0x000fce0003f04270 */
[----:B------:R-:W-:Y:S01]  /*bcc0*/  USHF.R.S32.HI UR19, URZ, 0x1f, UR4 ;  /* 0x0000001f3f137899 */ /* 0x000fe20008011404 */
[----:B0-----:R-:W-:Y:S11]  /*bcd0*/  @P2 BRA `(.L_x_3419) ;  /* 0x0000000000102947 */ /* 0x001ff60003800000 */
[----:B------:R-:W-:Y:S05]  /*bce0*/  @!P1 BRA `(.L_x_3419) ;  /* 0x00000000000c9947 */ /* 0x000fea0003800000 */
[----:B------:R-:W2:Y:S04]  /*bcf0*/  LDG.E R3, desc[UR40][R4.64] ;  /* 0x0000002804037981 */ /* 0x000ea8000c1e1900 */
[----:B-----5:R-:W2:Y:S02]  /*bd00*/  LDG.E R0, desc[UR40][R4.64+0x4] ;  /* 0x0000042804007981 */ /* 0x020ea4000c1e1900 */
[----:B--2---:R-:W-:-:S07]  /*bd10*/  IMAD.IADD R0, R0, 0x1, -R3 ;  /* 0x0000000100007824 */ /* 0x004fce00078e0a03 */
.L_x_3419:
[----:B------:R-:W-:Y:S01]  /*bd20*/  USEL UR39, UR39, URZ, !UP0 ;  /* 0x0000003f27277287 */ /* 0x000fe2000c000000 */
[----:B------:R-:W-:Y:S01]  /*bd30*/  BSSY B1, `(.L_x_3420) ;  /* 0x0000039000017945 */ /* 0x000fe20003800000 */
[----:B------:R-:W-:-:S03]  /*bd40*/  USEL UR42, UR42, URZ, !UP0 ;  /* 0x0000003f2a2a7287 */ /* 0x000fc6000c000000 */
[----:B------:R-:W-:Y:S09]  /*bd50*/  @P0 BRA `(.L_x_3421) ;  /* 0x0000000000d80947 */ /* 0x000ff20003800000 */
[----:B------:R-:W0:Y:S01]  /*bd60*/  S2R R3, SR_TID.X ;  /* 0x0000000000037919 */ /* 0x000e220000002100 */
[----:B------:R-:W1:Y:S01]  /*bd70*/  LDC R9, c[0x0][0xbe8] ;  /* 0x0002fa00ff097b82 */ /* 0x000e620000000800 */
[----:B------:R-:W-:-:S04]  /*bd80*/  IMAD.U32 R4, RZ, RZ, UR43 ;  /* 0x0000002bff047e24 */ /* 0x000fc8000f8e00ff */
[----:B0-----:R-:W-:Y:S02]  /*bd90*/  IMAD R3, R4, 0x40, R3 ;  /* 0x0000004004037824 */ /* 0x001fe400078e0203 */
[----:B-1---5:R-:W-:Y:S02]  /*bda0*/  IMAD R4, R0, R9, RZ ;  /* 0x0000000900047224 */ /* 0x022fe400078e02ff */
[----:B------:R-:W-:-:S05]  /*bdb0*/  VIADD R6, R3, 0xffffff80 ;  /* 0xffffff8003067836 */ /* 0x000fca0000000000 */
[----:B------:R-:W-:-:S13]  /*bdc0*/  ISETP.GE.AND P0, PT, R6, R4, PT ;  /* 0x000000040600720c */ /* 0x000fda0003f06270 */
[----:B------:R-:W-:Y:S05]  /*bdd0*/  @P0 BRA `(.L_x_3421) ;  /* 0x0000000000b80947 */ /* 0x000fea0003800000 */
[----:B------:R-:W-:Y:S01]  /*bde0*/  ISETP.NE.AND P0, PT, R9, 0x1, PT ;  /* 0x000000010900780c */ /* 0x000fe20003f05270 */
[----:B------:R-:W-:Y:S01]  /*bdf0*/  UISETP.GT.AND UP0, UPT, UR46, 0x1, UPT ;  /* 0x000000012e00788c */ /* 0x000fe2000bf04270 */
[----:B------:R-:W-:-:S03]  /*be00*/  UMOV UR17, 0x9b8 ;  /* 0x000009b800117882 */ /* 0x000fc60000000000 */
[----:B------:R-:W-:Y:S02]  /*be10*/  USEL UR17, UR17, 0x978, UP0 ;  /* 0x0000097811117887 */ /* 0x000fe40008000000 */
[----:B------:R-:W-:-:S06]  /*be20*/  USEL UR16, UR45, URZ, UP0 ;  /* 0x0000003f2d107287 */ /* 0x000fcc0008000000 */
[----:B------:R-:W0:Y:S04]  /*be30*/  @P0 LDC R3, c[0x0][0xbec] ;  /* 0x0002fb00ff030b82 */ /* 0x000e280000000800 */
[----:B------:R-:W-:Y:S01]  /*be40*/  ULDC.64 UR8, c[0x0][UR17+0x218] ;  /* 0x0000860011087abb */ /* 0x000fe20008000a00 */
[----:B------:R-:W-:Y:S01]  /*be50*/  ULDC.64 UR12, c[0x0][UR17+0x220] ;  /* 0x00008800110c7abb */ /* 0x000fe20008000a00 */
[----:B------:R-:W-:Y:S01]  /*be60*/  ULDC.64 UR14, c[0x0][UR17+0x228] ;  /* 0x00008a00110e7abb */ /* 0x000fe20008000a00 */
[----:B------:R-:W-:Y:S01]  /*be70*/  UIMAD.WIDE.U32 UR10, UR8, UR44, URZ ;  /* 0x0000002c080a72a5 */ /* 0x000fe2000f8e003f */
[----:B------:R-:W1:Y:S01]  /*be80*/  @P0 LDC R5, c[0x0][0xbf0] ;  /* 0x0002fc00ff050b82 */ /* 0x000e620000000800 */
[----:B------:R-:W-:Y:S02]  /*be90*/  UIMAD UR18, UR9, UR44, URZ ;  /* 0x0000002c091272a4 */ /* 0x000fe4000f8e023f */
[----:B------:R-:W-:-:S02]  /*bea0*/  UIMAD UR13, UR13, UR39, URZ ;  /* 0x000000270d0d72a4 */ /* 0x000fc4000f8e023f */
[----:B------:R-:W-:Y:S02]  /*beb0*/  UIMAD.WIDE.U32 UR20, UR14, UR16, URZ ;  /* 0x000000100e1472a5 */ /* 0x000fe4000f8e003f */
[----:B------:R-:W-:Y:S02]  /*bec0*/  UIMAD.WIDE.U32 UR8, UR12, UR39, URZ ;  /* 0x000000270c0872a5 */ /* 0x000fe4000f8e003f */
[----:B------:R-:W-:Y:S02]  /*bed0*/  UIMAD UR14, UR15, UR16, URZ ;  /* 0x000000100f0e72a4 */ /* 0x000fe4000f8e023f */
[----:B------:R-:W-:Y:S02]  /*bee0*/  UIMAD UR13, UR12, UR42, UR13 ;  /* 0x0000002a0c0d72a4 */ /* 0x000fe4000f8e020d */
[----:B------:R-:W-:Y:S02]  /*bef0*/  UIADD3 UR10, UP1, UP2, UR8, UR10, UR4 ;  /* 0x0000000a080a7290 */ /* 0x000fe4000fa3e004 */
[----:B------:R-:W-:Y:S01]  /*bf00*/  UIADD3 UR14, UR21, UR14, URZ ;  /* 0x0000000e150e7290 */ /* 0x000fe2000fffe03f */
[----:B0-----:R-:W-:Y:S01]  /*bf10*/  @P0 IMAD.HI.U32 R4, R6, R3, RZ ;  /* 0x0000000306040227 */ /* 0x001fe200078e00ff */
[----:B------:R-:W-:-:S02]  /*bf20*/  UIADD3 UR18, UR11, UR18, URZ ;  /* 0x000000120b127290 */ /* 0x000fc4000fffe03f */
[----:B------:R-:W-:Y:S01]  /*bf30*/  UIADD3 UR13, UR9, UR13, URZ ;  /* 0x0000000d090d7290 */ /* 0x000fe2000fffe03f */
[----:B------:R-:W-:Y:S02]  /*bf40*/  IMAD.MOV.U32 R3, RZ, RZ, R6 ;  /* 0x000000ffff037224 */ /* 0x000fe400078e0006 */
[----:B------:R-:W-:Y:S01]  /*bf50*/  IMAD.U32 R10, RZ, RZ, UR14 ;  /* 0x0000000eff0a7e24 */ /* 0x000fe2000f8e00ff */
[----:B------:R-:W-:Y:S01]  /*bf60*/  ULDC.64 UR8, c[0x0][UR17+0x210] ;  /* 0x0000840011087abb */ /* 0x000fe20008000a00 */
[----:B-1----:R-:W-:Y:S01]  /*bf70*/  @P0 SHF.R.U32.HI R3, RZ, R5, R4 ;  /* 0x00000005ff030219 */ /* 0x002fe20000011604 */
[----:B------:R-:W-:Y:S02]  /*bf80*/  IMAD.U32 R4, RZ, RZ, UR20 ;  /* 0x00000014ff047e24 */ /* 0x000fe4000f8e00ff */
[----:B------:R-:W-:Y:S01]  /*bf90*/  IMAD.U32 R5, RZ, RZ, UR21 ;  /* 0x00000015ff057e24 */ /* 0x000fe2000f8e00ff */
[--C-:B------:R-:W-:Y:S01]  /*bfa0*/  SHF.R.S32.HI R5, RZ, 0x1f, R3.reuse ;  /* 0x0000001fff057819 */ /* 0x100fe20000011403 */
[----:B------:R-:W-:Y:S01]  /*bfb0*/  IMAD.MOV R7, RZ, RZ, -R3 ;  /* 0x000000ffff077224 */ /* 0x000fe200078e0a03 */
[----:B------:R-:W-:Y:S01]  /*bfc0*/  IADD3 R4, P0, P1, R3, UR10, R4 ;  /* 0x0000000a03047c10 */ /* 0x000fe2000f91e004 */
[----:B------:R-:W-:-:S02]  /*bfd0*/  UIADD3.X UR10, UR13, UR18, UR19, UP1, UP2 ;  /* 0x000000120d0a7290 */ /* 0x000fc40008fe4413 */
[----:B------:R-:W-:-:S04]  /*bfe0*/  IMAD R7, R9, R7, R6 ;  /* 0x0000000709077224 */ /* 0x000fc800078e0206 */
[----:B------:R-:W-:Y:S01]  /*bff0*/  IADD3.X R5, R5, UR10, R10, P0, P1 ;  /* 0x0000000a05057c10 */ /* 0x000fe200087e240a */
[C---:B------:R-:W-:Y:S01]  /*c000*/  IMAD R6, R7.reuse, UR9, RZ ;  /* 0x0000000907067c24 */ /* 0x040fe2000f8e02ff */
[----:B------:R-:W-:Y:S01]  /*c010*/  SHF.R.S32.HI R3, RZ, 0x1f, R7 ;  /* 0x0000001fff037819 */ /* 0x000fe20000011407 */
[----:B------:R-:W-:Y:S01]  /*c020*/  ULDC.64 UR10, c[0x0][0xba8] ;  /* 0x0002ea00000a7ab9 */ /* 0x000fe20000000a00 */
[----:B------:R-:W-:Y:S01]  /*c030*/  @!UP0 ULDC UR10, c[0x0][0xb50] ;  /* 0x0002d400000a8ab9 */ /* 0x000fe20000000800 */
[----:B------:R-:W-:Y:S01]  /*c040*/  IMAD.WIDE.U32 R4, R7, UR8, R4 ;  /* 0x0000000807047c25 */ /* 0x000fe2000f8e0004 */
[----:B------:R-:W-:-:S03]  /*c050*/  @!UP0 ULDC UR11, c[0x0][0xb54] ;  /* 0x0002d500000b8ab9 */ /* 0x000fc60000000800 */
[----:B------:R-:W-:Y:S01]  /*c060*/  IMAD R3, R3, UR8, R6 ;  /* 0x0000000803037c24 */ /* 0x000fe2000f8e0206 */
[----:B------:R-:W-:-:S03]  /*c070*/  LEA R6, P0, R4, UR10, 0x2 ;  /* 0x0000000a04067c11 */ /* 0x000fc6000f8010ff */
[----:B------:R-:W-:-:S05]  /*c080*/  IMAD.IADD R3, R5, 0x1, R3 ;  /* 0x0000000105037824 */ /* 0x000fca00078e0203 */
[----:B------:R-:W-:Y:S01]  /*c090*/  LEA.HI.X R7, R4, UR11, R3, 0x2, P0 ;  /* 0x0000000b04077c11 */ /* 0x000fe200080f1403 */
[----:B------:R-:W-:-:S05]  /*c0a0*/  IMAD.MOV.U32 R3, RZ, RZ, -0x800000 ;  /* 0xff800000ff037424 */ /* 0x000fca00078e00ff */
[----:B------:R0:W-:Y:S02]  /*c0b0*/  STG.E desc[UR40][R6.64], R3 ;  /* 0x0000000306007986 */ /* 0x0001e4000c101928 */
.L_x_3421:
[----:B------:R-:W-:Y:S05]  /*c0c0*/  BSYNC B1 ;  /* 0x0000000000017941 */ /* 0x000fea0003800000 */
.L_x_3420:
[----:B------:R-:W-:-:S06]  /*c0d0*/  UISETP.GT.AND UP0, UPT, UR46, 0x1, UPT ;  /* 0x000000012e00788c */ /* 0x000fcc000bf04270 */
[----:B------:R-:W-:-:S13]  /*c0e0*/  PLOP3.LUT P0, PT, PT, PT, UP0, 0x80, 0x0 ;  /* 0x000000000000781c */ /* 0x000fda0003f0f008 */
[----:B------:R-:W-:Y:S05]  /*c0f0*/  @P0 BRA `(.L_x_3416) ;  /* 0x0000000800800947 */ /* 0x000fea0003800000 */
[----:B------:R-:W1:Y:S01]  /*c100*/  LDC R11, c[0x0][0xbe8] ;  /* 0x0002fa00ff0b7b82 */ /* 0x000e620000000800 */
[----:B0-----:R-:W-:Y:S01]  /*c110*/  SHF.R.S32.HI R3, RZ, 0x1f, R8 ;  /* 0x0000001fff037819 */ /* 0x001fe20000011408 */
[----:B------:R-:W-:Y:S01]  /*c120*/  ULDC.64 UR12, c[0x0][0xaa0] ;  /* 0x0002a800000c7ab9 */ /* 0x000fe20000000a00 */
[----:B------:R-:W-:Y:S01]  /*c130*/  BSSY B1, `(.L_x_3422) ;  /* 0x0000078000017945 */ /* 0x000fe20003800000 */
[----:B------:R-:W-:Y:S01]  /*c140*/  UIMAD UR10, UR19, UR12, URZ ;  /* 0x0000000c130a72a4 */ /* 0x000fe2000f8e023f */
[----:B------:R-:W-:Y:S01]  /*c150*/  LEA.HI R3, R3, R8, RZ, 0x3 ;  /* 0x0000000803037211 */ /* 0x000fe200078f18ff */
[----:B------:R-:W-:Y:S01]  /*c160*/  UIMAD.WIDE.U32 UR8, UR4, UR12, URZ ;  /* 0x0000000c040872a5 */ /* 0x000fe2000f8e003f */
[----:B------:R-:W-:Y:S01]  /*c170*/  SHF.R.S32.HI R27, RZ, 0x1f, R221 ;  /* 0x0000001fff1b7819 */ /* 0x000fe200000114dd */
[----:B------:R-:W-:Y:S01]  /*c180*/  UIMAD UR10, UR4, UR13, UR10 ;  /* 0x0000000d040a72a4 */ /* 0x000fe2000f8e020a */
[----:B------:R-:W-:Y:S01]  /*c190*/  LOP3.LUT R7, R3, 0xfffffff8, RZ, 0xc0, !PT ;  /* 0xfffffff803077812 */ /* 0x000fe200078ec0ff */
[----:B------:R-:W-:Y:S01]  /*c1a0*/  ULDC UR12, c[0x0][0xac8] ;  /* 0x0002b200000c7ab9 */ /* 0x000fe20000000800 */
[----:B------:R-:W-:Y:S01]  /*c1b0*/  SHF.R.S32.HI R26, RZ, 0x3, R3 ;  /* 0x00000003ff1a7819 */ /* 0x000fe20000011403 */
[----:B------:R-:W-:Y:S01]  /*c1c0*/  UIADD3 UR9, UR9, UR10, URZ ;  /* 0x0000000a09097290 */ /* 0x000fe2000fffe03f */
[----:B------:R-:W-:Y:S01]  /*c1d0*/  ISETP.GE.AND P2, PT, R188, UR12, PT ;  /* 0x0000000cbc007c0c */ /* 0x000fe2000bf46270 */
[----:B------:R-:W-:Y:S01]  /*c1e0*/  IMAD.IADD R9, R8, 0x1, -R7 ;  /* 0x0000000108097824 */ /* 0x000fe200078e0a07 */
[----:B------:R-:W-:Y:S01]  /*c1f0*/  ULDC.64 UR10, c[0x0][0xae8] ;  /* 0x0002ba00000a7ab9 */ /* 0x000fe20000000a00 */
[----:B------:R-:W-:Y:S01]  /*c200*/  IMAD.U32 R8, RZ, RZ, UR43 ;  /* 0x0000002bff087e24 */ /* 0x000fe2000f8e00ff */
[----:B------:R-:W-:Y:S01]  /*c210*/  ISETP.GE.AND P1, PT, R187, UR12, PT ;  /* 0x0000000cbb007c0c */ /* 0x000fe2000bf26270 */
[----:B------:R-:W-:Y:S01]  /*c220*/  IMAD R3, R9, 0x20, R26 ;  /* 0x0000002009037824 */ /* 0x000fe200078e021a */
[----:B------:R-:W-:Y:S01]  /*c230*/  UIMAD.WIDE.U32 UR8, UR44, UR10, UR8 ;  /* 0x0000000a2c0872a5 */ /* 0x000fe2000f8e0008 */
[----:B------:R-:W-:-:S02]  /*c240*/  ISETP.GE.AND P3, PT, R2, UR12, PT ;  /* 0x0000000c02007c0c */ /* 0x000fc4000bf66270 */
[----:B------:R-:W-:Y:S01]  /*c250*/  IMAD R8, R8, 0x40, R3 ;  /* 0x0000004008087824 */ /* 0x000fe200078e0203 */
[----:B------:R-:W-:Y:S01]  /*c260*/  SEL R3, RZ, 0xffffffff, P2 ;  /* 0xffffffffff037807 */ /* 0x000fe20001000000 */
[----:B------:R-:W-:Y:S01]  /*c270*/  UIMAD UR9, UR44, UR11, UR9 ;  /* 0x0000000b2c0972a4 */ /* 0x000fe2000f8e0209 */
[----:B-1----:R-:W-:Y:S01]  /*c280*/  ISETP.NE.AND P0, PT, R11, 0x1, PT ;  /* 0x000000010b00780c */ /* 0x002fe20003f05270 */
[----:B-----5:R-:W-:Y:S01]  /*c290*/  IMAD R25, R0, R11, RZ ;  /* 0x0000000b00197224 */ /* 0x020fe200078e02ff */
[----:B------:R-:W-:Y:S01]  /*c2a0*/  SEL R9, RZ, 0xffffffff, P1 ;  /* 0xffffffffff097807 */ /* 0x000fe20000800000 */
[----:B------:R-:W-:Y:S01]  /*c2b0*/  IMAD.SHL.U32 R13, R3, 0x2, RZ ;  /* 0x00000002030d7824 */ /* 0x000fe200078e00ff */
[----:B------:R-:W-:Y:S01]  /*c2c0*/  SEL R6, RZ, 0x1, P3 ;  /* 0x00000001ff067807 */ /* 0x000fe20001800000 */
[----:B------:R-:W-:Y:S01]  /*c2d0*/  ULDC.64 UR10, c[0x0][0xaf0] ;  /* 0x0002bc00000a7ab9 */ /* 0x000fe20000000a00 */
[----:B------:R-:W-:Y:S01]  /*c2e0*/  IMAD.MOV.U32 R3, RZ, RZ, R8 ;  /* 0x000000ffff037224 */ /* 0x000fe200078e0008 */
[----:B------:R-:W-:Y:S01]  /*c2f0*/  UIMAD UR42, UR42, UR10, URZ ;  /* 0x0000000a2a2a72a4 */ /* 0x000fe2000f8e023f */
[----:B------:R-:W-:Y:S01]  /*c300*/  IMAD.SHL.U32 R9, R9, 0x4, RZ ;  /* 0x0000000409097824 */ /* 0x000fe200078e00ff */
[----:B------:R-:W-:Y:S01]  /*c310*/  LOP3.LUT R6, R13, 0x2, R6, 0xe2, !PT ;  /* 0x000000020d067812 */ /* 0x000fe200078ee206 */
[----:B------:R-:W-:Y:S01]  /*c320*/  UIMAD.WIDE.U32 UR8, UR39, UR10, UR8 ;  /* 0x0000000a270872a5 */ /* 0x000fe2000f8e0008 */
[----:B------:R-:W-:Y:S01]  /*c330*/  ISETP.GE.AND P1, PT, R221, UR12, PT ;  /* 0x0000000cdd007c0c */ /* 0x000fe2000bf26270 */
[----:B------:R-:W-:Y:S01]  /*c340*/  UIMAD UR4, UR39, UR11, UR42 ;  /* 0x0000000b270472a4 */ /* 0x000fe2000f8e022a */
[----:B------:R-:W0:Y:S01]  /*c350*/  @P0 LDC R5, c[0x0][0xbec] ;  /* 0x0002fb00ff050b82 */ /* 0x000e220000000800 */
[----:B------:R-:W-:-:S02]  /*c360*/  LOP3.LUT R10, R9, 0x4, R6, 0xe2, !PT ;  /* 0x00000004090a7812 */ /* 0x000fc400078ee206 */
[----:B------:R-:W-:Y:S01]  /*c370*/  UIADD3 UR4, UR9, UR4, URZ ;  /* 0x0000000409047290 */ /* 0x000fe2000fffe03f */
[----:B------:R-:W-:Y:S02]  /*c380*/  SEL R0, RZ, 0x80, P1 ;  /* 0x00000080ff007807 */ /* 0x000fe40000800000 */
[----:B------:R-:W-:Y:S02]  /*c390*/  SHF.R.S32.HI R28, RZ, 0x1f, R187 ;  /* 0x0000001fff1c7819 */ /* 0x000fe400000114bb */
[----:B------:R-:W1:Y:S01]  /*c3a0*/  @P0 LDC R7, c[0x0][0xbf0] ;  /* 0x0002fc00ff070b82 */ /* 0x000e620000000800 */
[----:B------:R-:W-:Y:S02]  /*c3b0*/  SHF.R.S32.HI R29, RZ, 0x1f, R186 ;  /* 0x0000001fff1d7819 */ /* 0x000fe400000114ba */
[----:B------:R-:W-:Y:S02]  /*c3c0*/  SHF.R.S32.HI R31, RZ, 0x1f, R184 ;  /* 0x0000001fff1f7819 */ /* 0x000fe400000114b8 */
[----:B------:R-:W-:-:S02]  /*c3d0*/  SHF.R.S32.HI R33, RZ, 0x1f, R222 ;  /* 0x0000001fff217819 */ /* 0x000fc400000114de */
[----:B------:R-:W-:Y:S02]  /*c3e0*/  SHF.R.S32.HI R30, RZ, 0x1f, R185 ;  /* 0x0000001fff1e7819 */ /* 0x000fe400000114b9 */
[----:B------:R-:W-:Y:S01]  /*c3f0*/  SHF.R.S32.HI R32, RZ, 0x1f, R188 ;  /* 0x0000001fff207819 */ /* 0x000fe200000114bc */
[----:B0-----:R-:W-:-:S04]  /*c400*/  @P0 IMAD.HI.U32 R4, R8, R5, RZ ;  /* 0x0000000508040227 */ /* 0x001fc800078e00ff */
[----:B------:R-:W-:Y:S02]  /*c410*/  IMAD.U32 R5, RZ, RZ, UR9 ;  /* 0x00000009ff057e24 */ /* 0x000fe4000f8e00ff */
[----:B------:R-:W-:Y:S01]  /*c420*/  IMAD.U32 R5, RZ, RZ, UR4 ;  /* 0x00000004ff057e24 */ /* 0x000fe2000f8e00ff */
[----:B-1----:R-:W-:Y:S01]  /*c430*/  @P0 SHF.R.U32.HI R3, RZ, R7, R4 ;  /* 0x00000007ff030219 */ /* 0x002fe20000011604 */
[----:B------:R-:W-:Y:S01]  /*c440*/  IMAD.U32 R4, RZ, RZ, UR8 ;  /* 0x00000008ff047e24 */ /* 0x000fe2000f8e00ff */
[----:B------:R-:W-:Y:S01]  /*c450*/  ISETP.GE.AND P0, PT, R186, UR12, PT ;  /* 0x0000000cba007c0c */ /* 0x000fe2000bf06270 */
[----:B------:R-:W-:Y:S01]  /*c460*/  ULDC.64 UR8, c[0x0][0xae0] ;  /* 0x0002b80000087ab9 */ /* 0x000fe20000000a00 */
[--C-:B------:R-:W-:Y:S01]  /*c470*/  SHF.R.S32.HI R6, RZ, 0x1f, R3.reuse ;  /* 0x0000001fff067819 */ /* 0x100fe20000011403 */
[----:B------:R-:W-:Y:S01]  /*c480*/  IMAD.MOV R7, RZ, RZ, -R3 ;  /* 0x000000ffff077224 */ /* 0x000fe200078e0a03 */
[----:B------:R-:W-:Y:S01]  /*c490*/  SEL R9, RZ, 0xffffffff, P0 ;  /* 0xffffffffff097807 */ /* 0x000fe20000000000 */
[----:B------:R-:W-:Y:S01]  /*c4a0*/  IMAD.WIDE.U32 R4, R3, UR8, R4 ;  /* 0x0000000803047c25 */ /* 0x000fe2000f8e0004 */
[----:B------:R-:W-:-:S03]  /*c4b0*/  ISETP.GE.AND P0, PT, R185, UR12, PT ;  /* 0x0000000cb9007c0c */ /* 0x000fc6000bf06270 */
[----:B------:R-:W-:Y:S02]  /*c4c0*/  IMAD R6, R6, UR8, RZ ;  /* 0x0000000806067c24 */ /* 0x000fe4000f8e02ff */
[----:B------:R-:W-:Y:S02]  /*c4d0*/  IMAD.SHL.U32 R13, R9, 0x8, RZ ;  /* 0x00000008090d7824 */ /* 0x000fe400078e00ff */
[----:B------:R-:W-:Y:S01]  /*c4e0*/  IMAD R9, R3, UR9, R6 ;  /* 0x0000000903097c24 */ /* 0x000fe2000f8e0206 */
[----:B------:R-:W-:Y:S01]  /*c4f0*/  SEL R6, RZ, 0xffffffff, P0 ;  /* 0xffffffffff067807 */ /* 0x000fe20000000000 */
[----:B------:R-:W-:Y:S01]  /*c500*/  IMAD R7, R11, R7, R8 ;  /* 0x000000070b077224 */ /* 0x000fe200078e0208 */
[----:B------:R-:W-:Y:S01]  /*c510*/  ISETP.GE.AND P0, PT, R184, UR12, PT ;  /* 0x0000000cb8007c0c */ /* 0x000fe2000bf06270 */
[----:B------:R-:W-:Y:S01]  /*c520*/  IMAD.IADD R5, R5, 0x1, R9 ;  /* 0x0000000105057824 */ /* 0x000fe200078e0209 */
[----:B------:R-:W-:Y:S01]  /*c530*/  LOP3.LUT R10, R13, 0x8, R10, 0xe2, !PT ;  /* 0x000000080d0a7812 */ /* 0x000fe200078ee20a */
[----:B------:R-:W-:Y:S01]  /*c540*/  IMAD.SHL.U32 R13, R6, 0x10, RZ ;  /* 0x00000010060d7824 */ /* 0x000fe200078e00ff */
[----:B------:R-:W-:Y:S01]  /*c550*/  SEL R8, RZ, 0xffffffff, P0 ;  /* 0xffffffffff087807 */ /* 0x000fe20000000000 */
[----:B------:R-:W-:Y:S01]  /*c560*/  ULDC.64 UR8, c[0x0][0xad8] ;  /* 0x0002b60000087ab9 */ /* 0x000fe20000000a00 */
[----:B------:R-:W-:Y:S01]  /*c570*/  SHF.R.S32.HI R3, RZ, 0x1f, R7 ;  /* 0x0000001fff037819 */ /* 0x000fe20000011407 */
[----:B------:R-:W-:Y:S01]  /*c580*/  IMAD.WIDE.U32 R4, R7, UR8, R4 ;  /* 0x0000000807047c25 */ /* 0x000fe2000f8e0004 */
[----:B------:R-:W-:-:S02]  /*c590*/  LOP3.LUT R10, R13, 0x10, R10, 0xe2, !PT ;  /* 0x000000100d0a7812 */ /* 0x000fc400078ee20a */
[----:B------:R-:W-:Y:S01]  /*c5a0*/  ISETP.GE.AND P0, PT, R222, UR12, PT ;  /* 0x0000000cde007c0c */ /* 0x000fe2000bf06270 */
[----:B------:R-:W-:Y:S02]  /*c5b0*/  IMAD.SHL.U32 R9, R8, 0x20, RZ ;  /* 0x0000002008097824 */ /* 0x000fe400078e00ff */
[----:B------:R-:W-:-:S03]  /*c5c0*/  IMAD R6, R3, UR8, RZ ;  /* 0x0000000803067c24 */ /* 0x000fc6000f8e02ff */
[----:B------:R-:W-:Y:S01]  /*c5d0*/  LOP3.LUT R10, R9, 0x20, R10, 0xe2, !PT ;  /* 0x00000020090a7812 */ /* 0x000fe200078ee20a */
[----:B------:R-:W-:Y:S01]  /*c5e0*/  IMAD R3, R7, UR9, R6 ;  /* 0x0000000907037c24 */ /* 0x000fe2000f8e0206 */
[----:B------:R-:W-:Y:S01]  /*c5f0*/  ULDC.64 UR8, c[0x0][0xa80] ;  /* 0x0002a00000087ab9 */ /* 0x000fe20000000a00 */
[----:B------:R-:W-:Y:S01]  /*c600*/  IMAD.U32 R9, RZ, RZ, UR43 ;  /* 0x0000002bff097e24 */ /* 0x000fe2000f8e00ff */
[----:B------:R-:W-:Y:S01]  /*c610*/  SEL R7, RZ, 0x40, P0 ;  /* 0x00000040ff077807 */ /* 0x000fe20000000000 */
[----:B------:R-:W-:Y:S01]  /*c620*/  IMAD.IADD R3, R5, 0x1, R3 ;  /* 0x0000000105037824 */ /* 0x000fe200078e0203 */
[----:B------:R-:W-:Y:S01]  /*c630*/  LEA R20, P0, R4, UR8, 0x1 ;  /* 0x0000000804147c11 */ /* 0x000fe2000f8008ff */
[----:B------:R-:W-:Y:S01]  /*c640*/  IMAD R26, R9, 0x40, R26 ;  /* 0x00000040091a7824 */ /* 0x000fe200078e021a */
[----:B------:R-:W-:Y:S02]  /*c650*/  LOP3.LUT R21, R10, R7, RZ, 0xfc, !PT ;  /* 0x000000070a157212 */ /* 0x000fe400078efcff */
[----:B------:R-:W-:Y:S01]  /*c660*/  LEA.HI.X R3, R4, UR9, R3, 0x1, P0 ;  /* 0x0000000904037c11 */ /* 0x000fe200080f0c03 */
[----:B------:R0:W1:Y:S01]  /*c670*/  SHFL.IDX PT, R6, R20, RZ, 0x181f ;  /* 0x00181fff14067589 */ /* 0x00006200000e0000 */
[----:B------:R-:W-:-:S02]  /*c680*/  ISETP.GE.AND P0, PT, R26, R25, PT ;  /* 0x000000191a00720c */ /* 0x000fc40003f06270 */
[----:B------:R-:W-:Y:S01]  /*c690*/  LOP3.LUT R24, R21, R0, RZ, 0xfc, !PT ;  /* 0x0000000015187212 */ /* 0x000fe200078efcff */
[----:B------:R0:W2:Y:S10]  /*c6a0*/  SHFL.IDX PT, R7, R3, RZ, 0x181f ;  /* 0x00181fff03077589 */ /* 0x0000b400000e0000 */
[----:B0-----:R-:W-:Y:S05]  /*c6b0*/  @P0 BRA `(.L_x_3423) ;  /* 0x00000000007c0947 */ /* 0x001fea0003800000 */
[----:B------:R-:W-:Y:S02]  /*c6c0*/  ISETP.GE.AND P2, PT, R188, UR12, PT ;  /* 0x0000000cbc007c0c */ /* 0x000fe4000bf46270 */
[----:B------:R-:W-:Y:S02]  /*c6d0*/  ISETP.GE.AND P1, PT, R2, UR12, PT ;  /* 0x0000000c02007c0c */ /* 0x000fe4000bf26270 */
[----:B------:R-:W-:Y:S02]  /*c6e0*/  ISETP.GE.AND P5, PT, R187, UR12, PT ;  /* 0x0000000cbb007c0c */ /* 0x000fe4000bfa6270 */
[----:B------:R-:W-:-:S07]  /*c6f0*/  ISETP.GE.AND P3, PT, R186, UR12, PT ;  /* 0x0000000cba007c0c */ /* 0x000fce000bf66270 */
[-C--:B-1----:R-:W-:Y:S02]  /*c700*/  @!P2 LEA R8, P0, R188, R6.reuse, 0x1 ;  /* 0x00000006bc08a211 */ /* 0x082fe400078008ff */
[----:B--2---:R-:W-:Y:S02]  /*c710*/  @!P1 IMAD.WIDE R4, R2, 0x2, R6 ;  /* 0x0000000202049825 */ /* 0x004fe400078e0206 */
[----:B------:R-:W-:Y:S02]  /*c720*/  @!P2 LEA.HI.X R9, R188, R7, R32, 0x1, P0 ;  /* 0x00000007bc09a211 */ /* 0x000fe400000f0c20 */
[----:B------:R-:W-:Y:S01]  /*c730*/  @!P5 LEA R10, P4, R187, R6, 0x1 ;  /* 0x00000006bb0ad211 */ /* 0x000fe200078808ff */
[----:B------:R-:W-:Y:S01]  /*c740*/  @!P1 ST.E.128 desc[UR40][R4.64], RZ ;  /* 0x000000ff04009985 */ /* 0x000fe2000c101d28 */
[----:B------:R-:W-:Y:S02]  /*c750*/  ISETP.GE.AND P1, PT, R184, UR12, PT ;  /* 0x0000000cb8007c0c */ /* 0x000fe4000bf26270 */
[----:B------:R-:W-:Y:S01]  /*c760*/  LOP3.LUT P0, RZ, R21, 0x40, RZ, 0xc0, !PT ;  /* 0x0000004015ff7812 */ /* 0x000fe2000780c0ff */
[----:B------:R0:W-:Y:S01]  /*c770*/  @!P2 ST.E.128 desc[UR40][R8.64], RZ ;  /* 0x000000ff0800a985 */ /* 0x0001e2000c101d28 */
[----:B------:R-:W-:-:S02]  /*c780*/  ISETP.GE.AND P2, PT, R185, UR12, PT ;  /* 0x0000000cb9007c0c */ /* 0x000fc4000bf46270 */
[-C--:B------:R-:W-:Y:S02]  /*c790*/  @!P5 LEA.HI.X R11, R187, R7.reuse, R28, 0x1, P4 ;  /* 0x00000007bb0bd211 */ /* 0x080fe400020f0c1c */
[----:B------:R-:W-:Y:S02]  /*c7a0*/  LOP3.LUT P4, RZ, R24, 0x80, RZ, 0xc0, !PT ;  /* 0x0000008018ff7812 */ /* 0x000fe4000788c0ff */
[CC--:B------:R-:W-:Y:S01]  /*c7b0*/  @!P3 LEA R12, P6, R186.reuse, R6.reuse, 0x1 ;  /* 0x00000006ba0cb211 */ /* 0x0c0fe200078c08ff */
[----:B------:R4:W-:Y:S03]  /*c7c0*/  @!P5 ST.E.128 desc[UR40][R10.64], RZ ;  /* 0x000000ff0a00d985 */ /* 0x0009e6000c101d28 */
[----:B------:R-:W-:Y:S02]  /*c7d0*/  @!P3 LEA.HI.X R13, R186, R7, R29, 0x1, P6 ;  /* 0x00000007ba0db211 */ /* 0x000fe400030f0c1d */
[----:B0-----:R-:W-:-:S02]  /*c7e0*/  @!P1 LEA R8, P6, R184, R6, 0x1 ;  /* 0x00000006b8089211 */ /* 0x001fc400078c08ff */
[CC--:B------:R-:W-:Y:S01]  /*c7f0*/  @!P2 LEA R4, P5, R185.reuse, R6.reuse, 0x1 ;  /* 0x00000006b904a211 */ /* 0x0c0fe200078a08ff */
[----:B------:R4:W-:Y:S01]  /*c800*/  @!P3 ST.E.128 desc[UR40][R12.64], RZ ;  /* 0x000000ff0c00b985 */ /* 0x0009e2000c101d28 */
[-C--:B------:R-:W-:Y:S02]  /*c810*/  @P0 LEA R14, P3, R222, R6.reuse, 0x1 ;  /* 0x00000006de0e0211 */ /* 0x080fe400078608ff */
[-C--:B------:R-:W-:Y:S02]  /*c820*/  @!P2 LEA.HI.X R5, R185, R7.reuse, R30, 0x1, P5 ;  /* 0x00000007b905a211 */ /* 0x080fe400028f0c1e */
[----:B------:R-:W-:Y:S02]  /*c830*/  @P4 LEA R6, P5, R221, R6, 0x1 ;  /* 0x00000006dd064211 */ /* 0x000fe400078a08ff */
[-C--:B------:R-:W-:Y:S01]  /*c840*/  @!P1 LEA.HI.X R9, R184, R7.reuse, R31, 0x1, P6 ;  /* 0x00000007b8099211 */ /* 0x080fe200030f0c1f */
[----:B------:R4:W-:Y:S01]  /*c850*/  @!P2 ST.E.128 desc[UR40][R4.64], RZ ;  /* 0x000000ff0400a985 */ /* 0x0009e2000c101d28 */
[----:B------:R-:W-:-:S02]  /*c860*/  @P0 LEA.HI.X R15, R222, R7, R33, 0x1, P3 ;  /* 0x00000007de0f0211 */ /* 0x000fc400018f0c21 */
[----:B------:R-:W-:Y:S01]  /*c870*/  @P4 LEA.HI.X R7, R221, R7, R27, 0x1, P5 ;  /* 0x00000007dd074211 */ /* 0x000fe200028f0c1b */
[----:B------:R4:W-:Y:S04]  /*c880*/  @!P1 ST.E.128 desc[UR40][R8.64], RZ ;  /* 0x000000ff08009985 */ /* 0x0009e8000c101d28 */
[----:B------:R4:W-:Y:S04]  /*c890*/  @P0 ST.E.128 desc[UR40][R14.64], RZ ;  /* 0x000000ff0e000985 */ /* 0x0009e8000c101d28 */
[----:B------:R4:W-:Y:S02]  /*c8a0*/  @P4 ST.E.128 desc[UR40][R6.64], RZ ;  /* 0x000000ff06004985 */ /* 0x0009e4000c101d28 */
.L_x_3423:
[----:B------:R-:W-:Y:S05]  /*c8b0*/  BSYNC B1 ;  /* 0x0000000000017941 */ /* 0x000fea0003800000 */
.L_x_3422:
[----:B------:R-:W-:Y:S01]  /*c8c0*/  VIADD R0, R26, 0x20 ;  /* 0x000000201a007836 */ /* 0x000fe20000000000 */
[----:B--2-4-:R0:W2:Y:S04]  /*c8d0*/  SHFL.IDX PT, R7, R3, 0x1, 0x181f ;  /* 0x00381f0003077f89 */ /* 0x0140a800000e0000 */
[----:B------:R-:W-:Y:S01]  /*c8e0*/  ISETP.GE.AND P0, PT, R0, R25, PT ;  /* 0x000000190000720c */ /* 0x000fe20003f06270 */
[----:B-1----:R0:W1:-:S12]  /*c8f0*/  SHFL.IDX PT, R6, R20, 0x1, 0x181f ;  /* 0x00381f0014067f89 */ /* 0x00205800000e0000 */
[----:B0-----:R-:W-:Y:S05]  /*c900*/  @P0 BRA `(.L_x_3416) ;  /* 0x00000000007c0947 */ /* 0x001fea0003800000 */
        /* <DEDUP_REMOVED lines=8> */
[----:B------:R0:W-:Y:S01]  /*c990*/  @!P1 ST.E.128 desc[UR40][R4.64], RZ ;  /* 0x000000ff04009985 */ /* 0x0001e2000c101d28 */
[----:B------:R-:W-:Y:S02]  /*c9a0*/  @!P5 LEA.HI.X R9, R188, R7, R32, 0x1, P0 ;  /* 0x00000007bc09d211 */ /* 0x000fe400000f0c20 */
[----:B------:R-:W-:Y:S02]  /*c9b0*/  ISETP.GE.AND P1, PT, R184, UR12, PT ;  /* 0x0000000cb8007c0c */ /* 0x000fe4000bf26270 */
[----:B------:R-:W-:Y:S01]  /*c9c0*/  LOP3.LUT P0, RZ, R21, 0x40, RZ, 0xc0, !PT ;  /* 0x0000004015ff7812 */ /* 0x000fe2000780c0ff */
[----:B------:R1:W-:Y:S01]  /*c9d0*/  @!P5 ST.E.128 desc[UR40][R8.64], RZ ;  /* 0x000000ff0800d985 */ /* 0x0003e2000c101d28 */
[----:B------:R-:W-:-:S02]  /*c9e0*/  @!P3 LEA R12, P5, R186, R6, 0x1 ;  /* 0x00000006ba0cb211 */ /* 0x000fc400078a08ff */
[-C--:B------:R-:W-:Y:S02]  /*c9f0*/  @!P4 LEA.HI.X R11, R187, R7.reuse, R28, 0x1, P6 ;  /* 0x00000007bb0bc211 */ /* 0x080fe400030f0c1c */
[CC--:B------:R-:W-:Y:S02]  /*ca00*/  @!P2 LEA R14, P6, R185.reuse, R6.reuse, 0x1 ;  /* 0x00000006b90ea211 */ /* 0x0c0fe400078c08ff */
[-C--:B------:R-:W-:Y:S01]  /*ca10*/  @!P3 LEA.HI.X R13, R186, R7.reuse, R29, 0x1, P5 ;  /* 0x00000007ba0db211 */ /* 0x080fe200028f0c1d */
[----:B------:R1:W-:Y:S01]  /*ca20*/  @!P4 ST.E.128 desc[UR40][R10.64], RZ ;  /* 0x000000ff0a00c985 */ /* 0x0003e2000c101d28 */
[----:B------:R-:W-:Y:S02]  /*ca30*/  LOP3.LUT P5, RZ, R24, 0x80, RZ, 0xc0, !PT ;  /* 0x0000008018ff7812 */ /* 0x000fe400078ac0ff */
[----:B------:R-:W-:Y:S01]  /*ca40*/  @!P2 LEA.HI.X R15, R185, R7, R30, 0x1, P6 ;  /* 0x00000007b90fa211 */ /* 0x000fe200030f0c1e */
[----:B------:R1:W-:Y:S01]  /*ca50*/  @!P3 ST.E.128 desc[UR40][R12.64], RZ ;  /* 0x000000ff0c00b985 */ /* 0x0003e2000c101d28 */
[----:B0-----:R-:W-:-:S03]  /*ca60*/  @!P1 LEA R4, P6, R184, R6, 0x1 ;  /* 0x00000006b8049211 */ /* 0x001fc600078c08ff */
[----:B------:R1:W-:Y:S01]  /*ca70*/  @!P2 ST.E.128 desc[UR40][R14.64], RZ ;  /* 0x000000ff0e00a985 */ /* 0x0003e2000c101d28 */
[----:B------:R-:W-:Y:S02]  /*ca80*/  @!P1 LEA.HI.X R5, R184, R7, R31, 0x1, P6 ;  /* 0x00000007b8059211 */ /* 0x000fe400030f0c1f */
[----:B------:R-:W-:-:S03]  /*ca90*/  @P0 LEA R20, P6, R222, R6, 0x1 ;  /* 0x00000006de140211 */ /* 0x000fc600078c08ff */
[----:B------:R1:W-:Y:S01]  /*caa0*/  @!P1 ST.E.128 desc[UR40][R4.64], RZ ;  /* 0x000000ff04009985 */ /* 0x0003e2000c101d28 */
[----:B------:R-:W-:Y:S02]  /*cab0*/  @P0 LEA.HI.X R21, R222, R7, R33, 0x1, P6 ;  /* 0x00000007de150211 */ /* 0x000fe400030f0c21 */
[----:B------:R-:W-:-:S03]  /*cac0*/  @P5 LEA R6, P6, R221, R6, 0x1 ;  /* 0x00000006dd065211 */ /* 0x000fc600078c08ff */
[----:B------:R1:W-:Y:S01]  /*cad0*/  @P0 ST.E.128 desc[UR40][R20.64], RZ ;  /* 0x000000ff14000985 */ /* 0x0003e2000c101d28 */
[----:B------:R-:W-:-:S05]  /*cae0*/  @P5 LEA.HI.X R7, R221, R7, R27, 0x1, P6 ;  /* 0x00000007dd075211 */ /* 0x000fca00030f0c1b */
[----:B------:R1:W-:Y:S04]  /*caf0*/  @P5 ST.E.128 desc[UR40][R6.64], RZ ;  /* 0x000000ff06005985 */ /* 0x0003e8000c101d28 */
.L_x_3416:
[----:B------:R-:W-:Y:S05]  /*cb00*/  BSYNC B0 ;  /* 0x0000000000007941 */ /* 0x000fea0003800000 */
.L_x_3409:
[----:B------:R-:W-:Y:S02]  /*cb10*/  ULDC UR4, c[0x0][0xc3c] ;  /* 0x00030f0000047ab9 */ /* 0x000fe40000000800 */
[----:B------:R-:W-:-:S06]  /*cb20*/  UISETP.GE.AND UP0, UPT, UR7, UR4, UPT ;  /* 0x000000040700728c */ /* 0x000fcc000bf06270 */
[----:B------:R-:W-:-:S13]  /*cb30*/  PLOP3.LUT P0, PT, PT, PT, UP0, 0x80, 0x0 ;  /* 0x000000000000781c */ /* 0x000fda0003f0f008 */
[----:B------:R-:W-:Y:S05]  /*cb40*/  @!P0 BRA `(.L_x_3424) ;  /* 0xffffff48002c8947 */ /* 0x000fea000383ffff */
[----:B------:R-:W-:Y:S05]  /*cb50*/  EXIT ;  /* 0x000000000000794d */ /* 0x000fea0003800000 */
.L_x_3374:
[----:B------:R-:W-:-:S08]  /*cb60*/  NOP ;  /* 0x0000000000007918 */ /* 0x000fd00000000000 */
[----:B------:R-:W0:-:S00]  /*cb70*/  USETMAXREG.DEALLOC.CTAPOOL 0x18 ;  /* 0x00000018000079c8 */ /* 0x000e0000080e0500 */
        /* <DEDUP_REMOVED lines=16> */
.L_x_3425:
[----:B0-----:R-:W-:Y:S01]  /*cc80*/  LOP3.LUT R0, R6, 0x1f, RZ, 0xc0, !PT ;  /* 0x0000001f06007812 */ /* 0x001fe200078ec0ff */
        /* <DEDUP_REMOVED lines=42> */
.L_x_3429:
        /* <DEDUP_REMOVED lines=38> */
.L_x_3427:
        /* <DEDUP_REMOVED lines=20> */
.L_x_3430:
        /* <DEDUP_REMOVED lines=54> */
.L_x_3428:
[----:B------:R-:W-:Y:S01]  /*d630*/  IMAD.U32 R2, RZ, RZ, UR6 ;  /* 0x00000006ff027e24 */ /* 0x000fe2000f8e00ff */
[----:B------:R1:W-:Y:S04]  /*d640*/  STL [R1+0x4], RZ ;  /* 0x000004ff01007387 */ /* 0x0003e80000100800 */
[----:B------:R1:W-:Y:S04]  /*d650*/  STL [R1+0x8], RZ ;  /* 0x000008ff01007387 */ /* 0x0003e80000100800 */
[----:B------:R1:W-:Y:S02]  /*d660*/  STL [R1], R2 ;  /* 0x0000000201007387 */ /* 0x0003e40000100800 */
.L_x_3431:
[----:B------:R-:W2:Y:S04]  /*d670*/  LDL R8, [R1] ;  /* 0x0000000001087983 */ /* 0x000ea80000100800 */
[----:B------:R-:W2:Y:S04]  /*d680*/  LDL R9, [R1+0x4] ;  /* 0x0000040001097983 */ /* 0x000ea80000100800 */
[----:B------:R-:W2:Y:S04]  /*d690*/  LDL R10, [R1+0x8] ;  /* 0x00000800010a7983 */ /* 0x000ea80000100800 */
[----:B------:R-:W2:Y:S01]  /*d6a0*/  LDL R11, [R1+0xc] ;  /* 0x00000c00010b7983 */ /* 0x000ea20000100800 */
[----:B------:R-:W-:-:S13]  /*d6b0*/  ISETP.NE.AND P0, PT, R0, RZ, PT ;  /* 0x000000ff0000720c */ /* 0x000fda0003f05270 */
[----:B0-----:R-:W0:Y:S01]  /*d6c0*/  @!P0 S2R R3, SR_CgaCtaId ;  /* 0x0000000000038919 */ /* 0x001e220000008800 */
[----:B------:R-:W-:-:S04]  /*d6d0*/  @!P0 MOV R0, 0x400 ;  /* 0x0000040000008802 */ /* 0x000fc80000000f00 */
[----:B0-----:R-:W-:-:S05]  /*d6e0*/  @!P0 LEA R0, R3, R0, 0x18 ;  /* 0x0000000003008211 */ /* 0x001fca00078ec0ff */
[----:B--2---:R0:W-:Y:S01]  /*d6f0*/  @!P0 STS.128 [R0+0x28cd0], R8 ;  /* 0x028cd00800008388 */ /* 0x0041e20000000c00 */
[----:B------:R-:W-:Y:S06]  /*d700*/  BAR.ARV 0x5, 0x180 ;  /* 0x0146000000007b1d */ /* 0x000fec0000002000 */
.L_x_3426:
[----:B0-----:R-:W3:Y:S01]  /*d710*/  LDL R0, [R1+0xc] ;  /* 0x00000c0001007983 */ /* 0x001ee20000100800 */
[----:B------:R-:W-:Y:S01]  /*d720*/  ULDC UR4, c[0x0][0xc3c] ;  /* 0x00030f0000047ab9 */ /* 0x000fe20000000800 */
[----:B------:R-:W-:Y:S02]  /*d730*/  IMAD.MOV.U32 R19, RZ, RZ, RZ ;  /* 0x000000ffff137224 */ /* 0x000fe400078e00ff */
[----:B------:R0:W-:Y:S01]  /*d740*/  STL [R1+0x50], RZ ;  /* 0x000050ff01007387 */ /* 0x0001e20000100800 */
[----:B---3--:R-:W-:Y:S01]  /*d750*/  ISETP.GE.AND P0, PT, R0, UR4, PT ;  /* 0x0000000400007c0c */ /* 0x008fe2000bf06270 */
[----:B------:R-:W-:-:S05]  /*d760*/  IMAD.MOV.U32 R0, RZ, RZ, 0x1 ;  /* 0x00000001ff007424 */ /* 0x000fca00078e00ff */
[----:B------:R0:W-:Y:S07]  /*d770*/  STL [R1+0x10], R0 ;  /* 0x0000100001007387 */ /* 0x0001ee0000100800 */
[----:B------:R-:W-:Y:S05]  /*d780*/  @P0 BRA `(.L_x_3432) ;  /* 0x00000060006c0947 */ /* 0x000fea0003800000 */
[----:B------:R-:W3:Y:S01]  /*d790*/  S2UR UR5, SR_CgaCtaId ;  /* 0x00000000000579c3 */ /* 0x000ee20000008800 */
[C---:B0-----:R-:W-:Y:S01]  /*d7a0*/  IMAD.SHL.U32 R0, R6.reuse, 0x8, RZ ;  /* 0x0000000806007824 */ /* 0x041fe200078e00ff */
[----:B------:R-:W-:Y:S01]  /*d7b0*/  LOP3.LUT R4, R6, 0x7f, RZ, 0xc0, !PT ;  /* 0x0000007f06047812 */ /* 0x000fe200078ec0ff */
[----:B------:R-:W-:Y:S01]  /*d7c0*/  UMOV UR4, 0x400 ;  /* 0x0000040000047882 */ /* 0x000fe20000000000 */
[----:B------:R-:W-:Y:S01]  /*d7d0*/  BSSY B8, `(.L_x_3432) ;  /* 0x0000616000087945 */ /* 0x000fe20003800000 */
[----:B------:R-:W-:Y:S01]  /*d7e0*/  IMAD.MOV.U32 R19, RZ, RZ, RZ ;  /* 0x000000ffff137224 */ /* 0x000fe200078e00ff */
[----:B------:R-:W-:Y:S01]  /*d7f0*/  LOP3.LUT R3, R0, 0x1f8, RZ, 0xc0, !PT ;  /* 0x000001f800037812 */ /* 0x000fe200078ec0ff */
[----:B-1----:R-:W-:Y:S01]  /*d800*/  IMAD.SHL.U32 R2, R4, 0x8, RZ ;  /* 0x0000000804027824 */ /* 0x002fe200078e00ff */
[----:B------:R-:W-:Y:S01]  /*d810*/  ULDC UR37, c[0x0][0xc] ;  /* 0x0000030000257ab9 */ /* 0x000fe20000000800 */
[----:B------:R-:W-:Y:S01]  /*d820*/  IMAD.MOV.U32 R0, RZ, RZ, 0x1 ;  /* 0x00000001ff007424 */ /* 0x000fe200078e00ff */
[----:B------:R-:W-:Y:S01]  /*d830*/  LOP3.LUT R3, R3, 0x38, R6, 0x78, !PT ;  /* 0x0000003803037812 */ /* 0x000fe200078e7806 */
[----:B------:R-:W-:Y:S01]  /*d840*/  IMAD.SHL.U32 R6, R6, 0x10, RZ ;  /* 0x0000001006067824 */ /* 0x000fe200078e00ff */
[----:B------:R-:W-:-:S02]  /*d850*/  ULDC.64 UR38, c[0x0][0x198] ;  /* 0x0000660000267ab9 */ /* 0x000fc40000000a00 */
[----:B------:R-:W-:Y:S02]  /*d860*/  LOP3.LUT R3, R3, 0x200, R2, 0xf8, !PT ;  /* 0x0000020003037812 */ /* 0x000fe400078ef802 */
[----:B------:R-:W-:-:S04]  /*d870*/  SHF.R.U32.HI R2, RZ, 0x3, R4 ;  /* 0x00000003ff027819 */ /* 0x000fc80000011604 */
[----:B------:R-:W-:Y:S01]  /*d880*/  LOP3.LUT R4, R2, 0x70, R6, 0xf8, !PT ;  /* 0x0000007002047812 */ /* 0x000fe200078ef806 */
[----:B---3--:R-:W-:-:S06]  /*d890*/  ULEA UR4, UR5, UR4, 0x18 ;  /* 0x0000000405047291 */ /* 0x008fcc000f8ec03f */
[----:B------:R-:W-:-:S04]  /*d8a0*/  IMAD.U32 R18, RZ, RZ, UR4 ;  /* 0x00000004ff127e24 */ /* 0x000fc8000f8e00ff */
[----:B------:R-:W-:-:S05]  /*d8b0*/  IMAD R2, R3, 0x2, R18 ;  /* 0x0000000203027824 */ /* 0x000fca00078e0212 */
[----:B------:R0:W-:Y:S04]  /*d8c0*/  STL [R1+0x54], R2 ;  /* 0x0000540201007387 */ /* 0x0001e80000100800 */
[----:B------:R0:W-:Y:S04]  /*d8d0*/  STL [R1+0x10], R0 ;  /* 0x0000100001007387 */ /* 0x0001e80000100800 */
[----:B------:R0:W-:Y:S02]  /*d8e0*/  STL [R1+0x50], RZ ;  /* 0x000050ff01007387 */ /* 0x0001e40000100800 */
.L_x_3550:
[----:B0--3--:R-:W3:Y:S01]  /*d8f0*/  LDL R0, [R1+0xc] ;  /* 0x00000c0001007983 */ /* 0x009ee20000100800 */
[----:B------:R-:W3:Y:S01]  /*d900*/  LDC.64 R2, c[0x0][0xc88] ;  /* 0x00032200ff027b82 */ /* 0x000ee20000000a00 */
[----:B------:R-:W-:Y:S05]  /*d910*/  YIELD ;  /* 0x0000000000007946 */ /* 0x000fea0003800000 */
[----:B------:R-:W-:Y:S01]  /*d920*/  ULDC.64 UR4, c[0x0][0xa28] ;  /* 0x00028a0000047ab9 */ /* 0x000fe20000000a00 */
[----:B-1----:R-:W-:Y:S01]  /*d930*/  IMAD.MOV.U32 R6, RZ, RZ, RZ ;  /* 0x000000ffff067224 */ /* 0x002fe200078e00ff */
[----:B------:R-:W-:Y:S01]  /*d940*/  ISETP.NE.U32.AND P0, PT, RZ, UR4, PT ;  /* 0x00000004ff007c0c */ /* 0x000fe2000bf05070 */
[----:B------:R-:W-:Y:S01]  /*d950*/  ULDC.64 UR6, c[0x0][0xa18] ;  /* 0x0002860000067ab9 */ /* 0x000fe20000000a00 */
[----:B------:R-:W-:Y:S01]  /*d960*/  ULDC.64 UR8, c[0x0][0xa08] ;  /* 0x0002820000087ab9 */ /* 0x000fe20000000a00 */
[----:B---3--:R-:W-:-:S05]  /*d970*/  IMAD.WIDE R2, R0, 0x4, R2 ;  /* 0x0000000400027825 */ /* 0x008fca00078e0202 */
[----:B--2---:R-:W2:Y:S01]  /*d980*/  LDG.E R10, desc[UR40][R2.64] ;  /* 0x00000028020a7981 */ /* 0x004ea2000c1e1900 */
        /* <DEDUP_REMOVED lines=46> */
.L_x_3433:
        /* <DEDUP_REMOVED lines=18> */
.L_x_3434:
[----:B------:R-:W-:Y:S05]  /*dd90*/  @!P0 BRA `(.L_x_3435) ;  /* 0x00000000000c8947 */ /* 0x000fea0003800000 */
[----:B------:R-:W2:Y:S04]  /*dda0*/  LDG.E R6, desc[UR40][R4.64] ;  /* 0x0000002804067981 */ /* 0x000ea8000c1e1900 */
[----:B------:R-:W2:Y:S02]  /*ddb0*/  LDG.E R4, desc[UR40][R4.64+0x4] ;  /* 0x0000042804047981 */ /* 0x000ea4000c1e1900 */
[----:B--2---:R-:W-:-:S07]  /*ddc0*/  IMAD.IADD R6, R4, 0x1, -R6 ;  /* 0x0000000104067824 */ /* 0x004fce00078e0a06 */
.L_x_3435:
[----:B-----5:R-:W-:Y:S01]  /*ddd0*/  IMAD.IADD R6, R6, 0x1, -R0 ;  /* 0x0000000106067824 */ /* 0x020fe200078e0a00 */
[----:B------:R-:W-:Y:S01]  /*dde0*/  LOP3.LUT R9, R2, 0xff, RZ, 0xc0, !PT ;  /* 0x000000ff02097812 */ /* 0x000fe200078ec0ff */
[----:B------:R-:W-:Y:S01]  /*ddf0*/  IMAD.MOV.U32 R4, RZ, RZ, RZ ;  /* 0x000000ffff047224 */ /* 0x000fe200078e00ff */
[----:B------:R-:W-:Y:S01]  /*de00*/  BSSY B0, `(.L_x_3436) ;  /* 0x000002a000007945 */ /* 0x000fe20003800000 */
[C---:B------:R-:W-:Y:S01]  /*de10*/  VIADD R0, R6.reuse, 0x3f ;  /* 0x0000003f06007836 */ /* 0x040fe20000000000 */
[----:B------:R-:W-:Y:S01]  /*de20*/  ISETP.GE.AND P0, PT, R6, 0x1, PT ;  /* 0x000000010600780c */ /* 0x000fe20003f06270 */
[----:B------:R-:W-:-:S03]  /*de30*/  IMAD.MOV.U32 R10, RZ, RZ, R4 ;  /* 0x000000ffff0a7224 */ /* 0x000fc600078e0004 */
[----:B-1----:R-:W-:-:S04]  /*de40*/  SHF.R.S32.HI R3, RZ, 0x1f, R0 ;  /* 0x0000001fff037819 */ /* 0x002fc80000011400 */
[----:B------:R-:W-:-:S04]  /*de50*/  LEA.HI R3, R3, R0, RZ, 0x6 ;  /* 0x0000000003037211 */ /* 0x000fc800078f30ff */
[----:B------:R-:W-:-:S05]  /*de60*/  SHF.R.S32.HI R8, RZ, 0x6, R3 ;  /* 0x00000006ff087819 */ /* 0x000fca0000011403 */
[----:B------:R1:W-:Y:S04]  /*de70*/  STL [R1+0x3c], R8 ;  /* 0x00003c0801007387 */ /* 0x0003e80000100800 */
[----:B------:R1:W-:Y:S04]  /*de80*/  STL [R1+0x34], R4 ;  /* 0x0000340401007387 */ /* 0x0003e80000100800 */
[----:B------:R1:W-:Y:S01]  /*de90*/  STL [R1+0x58], R9 ;  /* 0x0000580901007387 */ /* 0x0003e20000100800 */
[----:B------:R-:W-:Y:S05]  /*dea0*/  @!P0 BRA `(.L_x_3437) ;  /* 0x00000000007c8947 */ /* 0x000fea0003800000 */
[----:B------:R-:W-:-:S04]  /*deb0*/  SHF.R.U32.HI R0, RZ, 0x10, R2 ;  /* 0x00000010ff007819 */ /* 0x000fc80000011602 */
[----:B------:R-:W-:-:S13]  /*dec0*/  ISETP.NE.AND P0, PT, R0, RZ, PT ;  /* 0x000000ff0000720c */ /* 0x000fda0003f05270 */
[----:B------:R-:W1:Y:S02]  /*ded0*/  @!P0 LDC R0, c[0x0][0x9f0] ;  /* 0x00027c00ff008b82 */ /* 0x000e640000000800 */
        /* <DEDUP_REMOVED lines=28> */
.L_x_3437:
[----:B------:R-:W-:Y:S05]  /*e0a0*/  BSYNC B0 ;  /* 0x0000000000007941 */ /* 0x000fea0003800000 */
.L_x_3436:
        /* <DEDUP_REMOVED lines=13> */
[----:B------:R-:W-:Y:S01]  /*e180*/  VOTEU.ANY UR4, UPT, PT ;  /* 0x0000000000047886 */ /* 0x000fe200038e0100 */
[----:B------:R-:W5:Y:S01]  /*e190*/  LDC.64 R2, c[0x0][0xc60] ;  /* 0x00031800ff027b82 */ /* 0x000f620000000a00 */
[----:B------:R-:W4:Y:S02]  /*e1a0*/  FLO.U32 R0, UR4 ;  /* 0x0000000400007d00 */ /* 0x000f2400080e0000 */
[----:B----4-:R-:W-:-:S06]  /*e1b0*/  ISETP.EQ.U32.AND P0, PT, R0, R5, PT ;  /* 0x000000050000720c */ /* 0x010fcc0003f02070 */
[----:B------:R-:W5:Y:S07]  /*e1c0*/  POPC R5, UR4 ;  /* 0x0000000400057d09 */ /* 0x000f6e0008000000 */
[----:B-----5:R-:W4:Y:S01]  /*e1d0*/  @P0 ATOMG.E.ADD.STRONG.GPU PT, R3, desc[UR40][R2.64], R5 ;  /* 0x00000005020309a8 */ /* 0x020f2200081ee1e8 */
[----:B-1----:R-:W1:Y:S02]  /*e1e0*/  S2R R4, SR_LTMASK ;  /* 0x0000000000047919 */ /* 0x002e640000003900 */
[----:B-1----:R-:W-:-:S04]  /*e1f0*/  LOP3.LUT R4, R4, UR4, RZ, 0xc0, !PT ;  /* 0x0000000404047c12 */ /* 0x002fc8000f8ec0ff */
[----:B--2---:R-:W1:Y:S01]  /*e200*/  POPC R7, R4 ;  /* 0x0000000400077309 */ /* 0x004e620000000000 */
[----:B----4-:R-:W1:Y:S02]  /*e210*/  SHFL.IDX PT, R0, R3, R0, 0x1f ;  /* 0x00001f0003007589 */ /* 0x010e6400000e0000 */
[----:B-1----:R-:W-:-:S05]  /*e220*/  IADD3 R0, R0, UR37, R7 ;  /* 0x0000002500007c10 */ /* 0x002fca000fffe007 */
[----:B------:R4:W-:Y:S01]  /*e230*/  STL [R1], R0 ;  /* 0x0000000001007387 */ /* 0x0009e20000100800 */
[----:B------:R-:W-:Y:S05]  /*e240*/  BRA `(.L_x_3440) ;  /* 0x0000004800507947 */ /* 0x000fea0003800000 */
.L_x_3439:
        /* <DEDUP_REMOVED lines=12> */
[----:B--2---:R-:W-:-:S02]  /*e310*/  IMAD.U32 R7, RZ, RZ, UR9 ;  /* 0x00000009ff077e24 */ /* 0x004fc4000f8e00ff */
[----:B---3--:R-:W-:Y:S02]  /*e320*/  IMAD.U32 R10, RZ, RZ, UR4 ;  /* 0x00000004ff0a7e24 */ /* 0x008fe4000f8e00ff */
[----:B0-----:R-:W-:Y:S02]  /*e330*/  IMAD.U32 R11, RZ, RZ, UR5 ;  /* 0x00000005ff0b7e24 */ /* 0x001fe4000f8e00ff */
[----:B------:R-:W-:Y:S02]  /*e340*/  IMAD.MOV.U32 R8, RZ, RZ, 0x70 ;  /* 0x00000070ff087424 */ /* 0x000fe400078e00ff */
[----:B------:R-:W-:Y:S02]  /*e350*/  IMAD.MOV.U32 R12, RZ, RZ, 0x1 ;  /* 0x00000001ff0c7424 */ /* 0x000fe400078e00ff */
[----:B------:R-:W-:-:S07]  /*e360*/  IMAD.MOV.U32 R13, RZ, RZ, RZ ;  /* 0x000000ffff0d7224 */ /* 0x000fce00078e00ff */
[----:B------:R-:W-:-:S07]  /*e370*/  LEPC R20, `(.L_x_3442) ;  /* 0x000000001014794e */ /* 0x000fce0000000000 */
[----:B-1----:R-:W-:Y:S05]  /*e380*/  CALL.ABS.NOINC R2 ;  /* 0x0000000002007343 */ /* 0x002fea0003c00000 */
.L_x_3442:
[----:B------:R-:W-:Y:S05]  /*e390*/  BSYNC B6 ;  /* 0x0000000000067941 */ /* 0x000fea0003800000 */
.L_x_3441:
        /* <DEDUP_REMOVED lines=19> */
[----:B----4-:R-:W-:Y:S05]  /*e4d0*/  CALL.ABS.NOINC R2 ;  /* 0x0000000002007343 */ /* 0x010fea0003c00000 */
.L_x_3445:
        /* <DEDUP_REMOVED lines=16> */
.L_x_3444:
[----:B------:R-:W-:Y:S05]  /*e5e0*/  BSYNC B6 ;  /* 0x0000000000067941 */ /* 0x000fea0003800000 */
.L_x_3443:
[----:B-1----:R-:W4:Y:S01]  /*e5f0*/  LDL.LU R4, [R1+0x14] ;  /* 0x0000140001047983 */ /* 0x002f220000300800 */
[----:B------:R-:W-:-:S03]  /*e600*/  ULDC.64 UR4, c[0x0][0x9f8] ;  /* 0x00027e0000047ab9 */ /* 0x000fc60000000a00 */
[----:B--2---:R-:W2:Y:S01]  /*e610*/  LDL R7, [R1+0x8] ;  /* 0x0000080001077983 */ /* 0x004ea20000100800 */
[----:B------:R-:W-:-:S03]  /*e620*/  ISETP.NE.U32.AND P0, PT, RZ, UR4, PT ;  /* 0x00000004ff007c0c */ /* 0x000fc6000bf05070 */
[----:B------:R-:W5:Y:S01]  /*e630*/  LDL R0, [R1+0x2c] ;  /* 0x00002c0001007983 */ /* 0x000f620000100800 */
[----:B------:R-:W-:-:S13]  /*e640*/  ISETP.NE.AND.EX P0, PT, RZ, UR5, PT, P0 ;  /* 0x00000005ff007c0c */ /* 0x000fda000bf05300 */
[----:B------:R-:W-:-:S04]  /*e650*/  @P0 IADD3 R2, P1, R16, UR4, RZ ;  /* 0x0000000410020c10 */ /* 0x000fc8000ff3e0ff */
[----:B----4-:R-:W-:Y:S01]  /*e660*/  @P0 IADD3.X R3, R4, UR5, RZ, P1, !PT ;  /* 0x0000000504030c10 */ /* 0x010fe20008ffe4ff */
[----:B------:R-:W-:-:S04]  /*e670*/  ULDC.64 UR4, c[0x0][0xa08] ;  /* 0x0002820000047ab9 */ /* 0x000fc80000000a00 */
[----:B--2---:R1:W2:Y:S02]  /*e680*/  @P0 LDG.E R7, desc[UR40][R2.64] ;  /* 0x0000002802070981 */ /* 0x0042a4000c1e1900 */
[----:B-1----:R-:W1:Y:S01]  /*e690*/  LDC.64 R2, c[0x0][0x418] ;  /* 0x00010600ff027b82 */ /* 0x002e620000000a00 */
[----:B-----5:R-:W-:Y:S01]  /*e6a0*/  VIADD R0, R0, 0xffffffff ;  /* 0xffffffff00007836 */ /* 0x020fe20000000000 */
[----:B--2---:R-:W-:Y:S01]  /*e6b0*/  SHF.R.S32.HI R8, RZ, 0x1f, R7 ;  /* 0x0000001fff087819 */ /* 0x004fe20000011407 */
[----:B------:R2:W-:Y:S04]  /*e6c0*/  @P0 STL [R1+0x8], R7 ;  /* 0x0000080701000387 */ /* 0x0005e80000100800 */
[----:B------:R2:W-:Y:S01]  /*e6d0*/  STL [R1+0x14], R8 ;  /* 0x0000140801007387 */ /* 0x0005e20000100800 */
[----:B-1----:R-:W-:Y:S01]  /*e6e0*/  LOP3.LUT P0, RZ, R2, UR4, RZ, 0xfc, !PT ;  /* 0x0000000402ff7c12 */ /* 0x002fe2000f80fcff */
[----:B------:R-:W-:-:S03]  /*e6f0*/  UMOV UR4, 0xffffffff ;  /* 0xffffffff00047882 */ /* 0x000fc60000000000 */
[----:B------:R-:W-:-:S04]  /*e700*/  LOP3.LUT P0, RZ, R3, UR5, RZ, 0xfc, P0 ;  /* 0x0000000503ff7c12 */ /* 0x000fc8000800fcff */
[----:B------:R-:W-:Y:S01]  /*e710*/  SEL R16, R7, RZ, !P0 ;  /* 0x000000ff07107207 */ /* 0x000fe20004000000 */
[----:B--2---:R-:W-:Y:S08]  /*e720*/  BRA.DIV UR4, `(.L_x_3446) ;  /* 0x0000005a040c7947 */ /* 0x004ff0000b800000 */
[----:B------:R-:W1:Y:S02]  /*e730*/  S2R R4, SR_TID.X ;  /* 0x0000000000047919 */ /* 0x000e640000002100 */
[----:B-1----:R-:W-:-:S04]  /*e740*/  SHF.R.U32.HI R4, RZ, 0x5, R4 ;  /* 0x00000005ff047819 */ /* 0x002fc80000011604 */
[----:B------:R-:W-:-:S05]  /*e750*/  LOP3.LUT R4, R4, 0x3, RZ, 0xc0, !PT ;  /* 0x0000000304047812 */ /* 0x000fca00078ec0ff */
[----:B------:R1:W2:Y:S02]  /*e760*/  SHFL.IDX PT, R14, R4, RZ, 0x1f ;  /* 0x00001fff040e7589 */ /* 0x0002a400000e0000 */
.L_x_3567:
[----:B------:R-:W-:Y:S01]  /*e770*/  PLOP3.LUT P1, PT, PT, PT, PT, 0x8, 0x0 ;  /* 0x000000000000781c */ /* 0x000fe20003f2e170 */
[----:B------:R4:W-:Y:S01]  /*e780*/  STL [R1+0x28], R0 ;  /* 0x0000280001007387 */ /* 0x0009e20000100800 */
[----:B--2---:R-:W-:Y:S02]  /*e790*/  ISETP.NE.AND P0, PT, R14, RZ, PT ;  /* 0x000000ff0e00720c */ /* 0x004fe40003f05270 */
[----:B-1----:R-:W-:-:S05]  /*e7a0*/  P2R R4, PR, RZ, 0x2 ;  /* 0x00000002ff047803 */ /* 0x002fca0000000000 */
[----:B------:R4:W-:Y:S06]  /*e7b0*/  STL [R1+0x18], R4 ;  /* 0x0000180401007387 */ /* 0x0009ec0000100800 */
[----:B------:R-:W-:Y:S05]  /*e7c0*/  @P0 BRA `(.L_x_3447) ;  /* 0x0000000400040947 */ /* 0x000fea0003800000 */
[----:B------:R-:W-:-:S03]  /*e7d0*/  UMOV UR4, 0xffffffff ;  /* 0xffffffff00047882 */ /* 0x000fc60000000000 */
[----:B------:R-:W-:Y:S05]  /*e7e0*/  BRA.DIV UR4, `(.L_x_3448) ;  /* 0x0000005a04107947 */ /* 0x000fea000b800000 */
[----:B------:R-:W-:-:S13]  /*e7f0*/  ELECT P6, URZ, PT ;  /* 0x00000000003f782f */ /* 0x000fda00038c0000 */
.L_x_3570:
[----:B------:R-:W-:Y:S05]  /*e800*/  @!P6 BRA `(.L_x_3447) ;  /* 0x0000000000f4e947 */ /* 0x000fea0003800000 */
[----:B------:R-:W-:-:S04]  /*e810*/  ISETP.NE.U32.AND P0, PT, R2, RZ, PT ;  /* 0x000000ff0200720c */ /* 0x000fc80003f05070 */
[----:B------:R-:W-:-:S13]  /*e820*/  ISETP.NE.AND.EX P0, PT, R3, RZ, PT, P0 ;  /* 0x000000ff0300720c */ /* 0x000fda0003f05300 */
[----:B------:R-:W-:Y:S05]  /*e830*/  @!P0 BRA `(.L_x_3449) ;  /* 0x0000000000508947 */ /* 0x000fea0003800000 */
[----:B------:R-:W1:Y:S01]  /*e840*/  LDC R6, c[0x0][0x43c] ;  /* 0x00010f00ff067b82 */ /* 0x000e620000000800 */
[----:B------:R-:W-:Y:S01]  /*e850*/  IMAD.MOV.U32 R9, RZ, RZ, R0 ;  /* 0x000000ffff097224 */ /* 0x000fe200078e0000 */
[----:B------:R-:W-:-:S03]  /*e860*/  ULDC.64 UR4, c[0x0][0x428] ;  /* 0x00010a0000047ab9 */ /* 0x000fc60000000a00 */
[----:B----4-:R-:W-:Y:S01]  /*e870*/  IMAD.MOV.U32 R0, RZ, RZ, R9 ;  /* 0x000000ffff007224 */ /* 0x010fe200078e0009 */
[----:B-1----:R-:W-:-:S13]  /*e880*/  ISETP.NE.AND P0, PT, R6, 0x1, PT ;  /* 0x000000010600780c */ /* 0x002fda0003f05270 */
        /* <DEDUP_REMOVED lines=15> */
.L_x_3449:
[----:B-1----:R-:W2:Y:S01]  /*e980*/  LDL R2, [R1+0x10] ;  /* 0x0000100001027983 */ /* 0x002ea20000100800 */
[----:B----4-:R-:W-:Y:S01]  /*e990*/  IMAD R0, R19, 0x8, R18 ;  /* 0x0000000813007824 */ /* 0x010fe200078e0212 */
[----:B--2---:R-:W-:-:S04]  /*e9a0*/  SHF.L.U32 R2, R2, 0x1f, RZ ;  /* 0x0000001f02027819 */ /* 0x004fc800000006ff */
[----:B------:R-:W1:Y:S02]  /*e9b0*/  SYNCS.PHASECHK.TRANS64.TRYWAIT P0, [R0+URZ+0x28c40], R2 ;  /* 0x028c4002000075a7 */ /* 0x000e64000800017f */
[----:B-1----:R-:W-:Y:S05]  /*e9c0*/  @!P0 BRA `(.L_x_3450) ;  /* 0x0000005400b88947 */ /* 0x002fea0003800000 */
.L_x_3571:
[----:B------:R-:W2:Y:S02]  /*e9d0*/  S2R R3, SR_TID.X ;  /* 0x0000000000037919 */ /* 0x000ea40000002100 */
        /* <DEDUP_REMOVED lines=8> */
[----:B----4-:R-:W-:Y:S05]  /*ea60*/  @!P0 BRA `(.L_x_3451) ;  /* 0x0000000000048947 */ /* 0x010fea0003800000 */
[----:B------:R-:W-:Y:S01]  /*ea70*/  BPT.TRAP 0x1 ;  /* 0x000000040000795c */ /* 0x000fe20000300000 */
.L_x_3451:
[----:B------:R-:W2:Y:S04]  /*ea80*/  LDL R3, [R1+0x28] ;  /* 0x0000280001037983 */ /* 0x000ea80000100800 */
[----:B-1----:R-:W4:Y:S01]  /*ea90*/  LDL R2, [R1+0x1c] ;  /* 0x00001c0001027983 */ /* 0x002f220000100800 */
[----:B------:R-:W-:Y:S01]  /*eaa0*/  R2UR UR9, R0 ;  /* 0x00000000000972ca */ /* 0x000fe200000e0000 */
[----:B------:R-:W-:Y:S01]  /*eab0*/  IMAD R0, R19, 0x2000, R18 ;  /* 0x0000200013007824 */ /* 0x000fe200078e0212 */
[----:B------:R-:W-:Y:S01]  /*eac0*/  UIADD3 UR6, UP0, UR38, 0x370, URZ ;  /* 0x0000037026067890 */ /* 0x000fe2000ff1e03f */
[----:B------:R-:W-:Y:S01]  /*ead0*/  R2UR UR12, R17 ;  /* 0x00000000110c72ca */ /* 0x000fe200000e0000 */
[----:B------:R-:W-:Y:S01]  /*eae0*/  UMOV UR5, 0x14f00000 ;  /* 0x14f0000000057882 */ /* 0x000fe20000000000 */
[----:B-----5:R-:W-:Y:S01]  /*eaf0*/  R2UR UR13, R16 ;  /* 0x00000000100d72ca */ /* 0x020fe200000e0000 */
[----:B------:R-:W-:Y:S01]  /*eb00*/  UIADD3.X UR7, URZ, UR39, URZ, UP0, !UPT ;  /* 0x000000273f077290 */ /* 0x000fe200087fe43f */
[----:B------:R-:W-:Y:S01]  /*eb10*/  R2UR UR8, R0 ;  /* 0x00000000000872ca */ /* 0x000fe200000e0000 */
[----:B------:R-:W-:Y:S01]  /*eb20*/  UMOV UR10, URZ ;  /* 0x0000003f000a7c82 */ /* 0x000fe20008000000 */
[----:B------:R-:W-:-:S04]  /*eb30*/  PLOP3.LUT P0, PT, PT, PT, PT, 0x80, 0x0 ;  /* 0x000000000000781c */ /* 0x000fc80003f0f070 */
[----:B------:R-:W-:Y:S01]  /*eb40*/  UIADD3 UR9, UR9, 0x28c30, URZ ;  /* 0x00028c3009097890 */ /* 0x000fe2000fffe03f */
[----:B------:R-:W-:-:S05]  /*eb50*/  P2R R0, PR, RZ, 0x1 ;  /* 0x00000001ff007803 */ /* 0x000fca0000000000 */
[----:B------:R1:W-:Y:S01]  /*eb60*/  STL [R1+0x18], R0 ;  /* 0x0000180001007387 */ /* 0x0003e20000100800 */
[----:B------:R-:W-:Y:S01]  /*eb70*/  UIADD3 UR8, UR8, 0x22400, URZ ;  /* 0x0002240008087890 */ /* 0x000fe2000fffe03f */
[----:B--2---:R-:W-:Y:S02]  /*eb80*/  R2UR UR11, R3 ;  /* 0x00000000030b72ca */ /* 0x004fe400000e0000 */
[----:B----4-:R-:W-:-:S13]  /*eb90*/  R2UR UR4, R2 ;  /* 0x00000000020472ca */ /* 0x010fda00000e0000 */
[----:B------:R-:W-:-:S03]  /*eba0*/  ULEA UR11, UR11, UR4, 0x6 ;  /* 0x000000040b0b7291 */ /* 0x000fc6000f8e303f */
[----:B------:R-:W-:-:S06]  /*ebb0*/  UMOV UR4, 0x0 ;  /* 0x0000000000047882 */ /* 0x000fcc0000000000 */
[----:B------:R1:W-:Y:S02]  /*ebc0*/  UTMALDG.4D [UR8], [UR6], desc[UR4] ;  /* 0x00000408060075b4 */ /* 0x0003e40008019000 */
[----:B-1----:R-:W-:Y:S01]  /*ebd0*/  NOP ;  /* 0x0000000000007918 */ /* 0x002fe20000000000 */
.L_x_3447:
[----:B------:R-:W2:Y:S04]  /*ebe0*/  LDL.LU R3, [R1+0x30] ;  /* 0x0000300001037983 */ /* 0x000ea80000300800 */
[----:B------:R-:W5:Y:S04]  /*ebf0*/  LDL.LU R5, [R1+0x24] ;  /* 0x0000240001057983 */ /* 0x000f680000300800 */
[----:B----4-:R-:W4:Y:S01]  /*ec00*/  LDL.LU R4, [R1+0x38] ;  /* 0x0000380001047983 */ /* 0x010f220000300800 */
        /* <DEDUP_REMOVED lines=10> */
[----:B-----5:R-:W-:-:S03]  /*ecb0*/  SEL R5, R5, RZ, !P0 ;  /* 0x000000ff05057207 */ /* 0x020fc60004000000 */
        /* <DEDUP_REMOVED lines=10> */
[----:B-1----:R-:W-:Y:S01]  /*ed60*/  MOV R2, 0x0 ;  /* 0x0000000000027802 */ /* 0x002fe20000000f00 */
[----:B------:R-:W-:Y:S01]  /*ed70*/  ULDC.64 UR4, c[0x4][0x118] ;  /* 0x0100460000047ab9 */ /* 0x000fe20000000a00 */
[----:B------:R-:W-:Y:S01]  /*ed80*/  ULDC.64 UR6, c[0x4][0x120] ;  /* 0x0100480000067ab9 */ /* 0x000fe20000000a00 */
[----:B------:R-:W-:Y:S01]  /*ed90*/  ULDC.64 UR8, c[0x4][0x58] ;  /* 0x0100160000087ab9 */ /* 0x000fe20000000a00 */
[----:B------:R-:W-:Y:S02]  /*eda0*/  IMAD.U32 R4, RZ, RZ, UR4 ;  /* 0x00000004ff047e24 */ /* 0x000fe4000f8e00ff */
[----:B------:R-:W1:Y:S01]  /*edb0*/  LDC.64 R2, c[0x4][R2] ;  /* 0x0100000002027b82 */ /* 0x000e620000000a00 */
[----:B------:R-:W-:Y:S02]  /*edc0*/  IMAD.U32 R5, RZ, RZ, UR5 ;  /* 0x00000005ff057e24 */ /* 0x000fe4000f8e00ff */
[----:B------:R-:W-:Y:S02]  /*edd0*/  IMAD.U32 R6, RZ, RZ, UR6 ;  /* 0x00000006ff067e24 */ /* 0x000fe4000f8e00ff */
[----:B------:R-:W-:-:S02]  /*ede0*/  IMAD.U32 R7, RZ, RZ, UR7 ;  /* 0x00000007ff077e24 */ /* 0x000fc4000f8e00ff */
[----:B---3--:R-:W-:Y:S02]  /*edf0*/  IMAD.U32 R10, RZ, RZ, UR8 ;  /* 0x00000008ff0a7e24 */ /* 0x008fe4000f8e00ff */
[----:B0-----:R-:W-:Y:S02]  /*ee00*/  IMAD.U32 R11, RZ, RZ, UR9 ;  /* 0x00000009ff0b7e24 */ /* 0x001fe4000f8e00ff */
[----:B------:R-:W-:Y:S02]  /*ee10*/  IMAD.MOV.U32 R8, RZ, RZ, 0x70 ;  /* 0x00000070ff087424 */ /* 0x000fe400078e00ff */
[----:B------:R-:W-:Y:S02]  /*ee20*/  IMAD.MOV.U32 R12, RZ, RZ, 0x1 ;  /* 0x00000001ff0c7424 */ /* 0x000fe400078e00ff */
[----:B------:R-:W-:-:S07]  /*ee30*/  IMAD.MOV.U32 R13, RZ, RZ, RZ ;  /* 0x000000ffff0d7224 */ /* 0x000fce00078e00ff */
[----:B------:R-:W-:-:S07]  /*ee40*/  LEPC R20, `(.L_x_3453) ;  /* 0x000000001014794e */ /* 0x000fce0000000000 */
[----:B-1----:R-:W-:Y:S05]  /*ee50*/  CALL.ABS.NOINC R2 ;  /* 0x0000000002007343 */ /* 0x002fea0003c00000 */
.L_x_3453:
[----:B------:R-:W-:Y:S05]  /*ee60*/  BSYNC B6 ;  /* 0x0000000000067941 */ /* 0x000fea0003800000 */
.L_x_3452:
[----:B-1----:R-:W2:Y:S01]  /*ee70*/  LDL.LU R0, [R1+0x38] ;  /* 0x0000380001007983 */ /* 0x002ea20000300800 */
[----:B------:R-:W-:Y:S01]  /*ee80*/  ULDC.64 UR4, c[0x0][0x2d8] ;  /* 0x0000b60000047ab9 */ /* 0x000fe20000000a00 */
[----:B------:R-:W1:Y:S01]  /*ee90*/  LDC R7, c[0x0][0x448] ;  /* 0x00011200ff077b82 */ /* 0x000e620000000800 */
[----:B------:R-:W-:Y:S01]  /*eea0*/  ULDC UR6, c[0x0][0x2b8] ;  /* 0x0000ae0000067ab9 */ /* 0x000fe20000000800 */
[----:B------:R-:W4:Y:S04]  /*eeb0*/  LDL.LU R4, [R1+0x30] ;  /* 0x0000300001047983 */ /* 0x000f280000300800 */
[----:B------:R-:W4:Y:S04]  /*eec0*/  LDL.LU.64 R2, [R1+0x48] ;  /* 0x0000480001027983 */ /* 0x000f280000300a00 */
[----:B------:R-:W2:Y:S04]  /*eed0*/  LDL.LU R5, [R1+0x24] ;  /* 0x0000240001057983 */ /* 0x000ea80000300800 */
[----:B---3--:R-:W3:Y:S04]  /*eee0*/  LDL R10, [R1+0x4] ;  /* 0x00000400010a7983 */ /* 0x008ee80000100800 */
[----:B------:R0:W5:Y:S01]  /*eef0*/  LDL R8, [R1+0x54] ;  /* 0x0000540001087983 */ /* 0x0001620000100800 */
[----:B-1----:R-:W-:-:S13]  /*ef00*/  ISETP.NE.AND P0, PT, R7, 0x1, PT ;  /* 0x000000010700780c */ /* 0x002fda0003f05270 */
[----:B------:R-:W1:Y:S01]  /*ef10*/  @P0 LDC R6, c[0x0][0x450] ;  /* 0x00011400ff060b82 */ /* 0x000e620000000800 */
[----:B------:R-:W0:Y:S02]  /*ef20*/  S2R R9, SR_TID.X ;  /* 0x0000000000097919 */ /* 0x000e240000002100 */
[----:B0-----:R-:W-:-:S05]  /*ef30*/  IMAD.SHL.U32 R9, R9, 0x8, RZ ;  /* 0x0000000809097824 */ /* 0x001fca00078e00ff */
[----:B------:R-:W-:Y:S01]  /*ef40*/  LOP3.LUT R9, R9, 0x38, RZ, 0xc0, !PT ;  /* 0x0000003809097812 */ /* 0x000fe200078ec0ff */
        /* <DEDUP_REMOVED lines=8> */
[----:B------:R-:W-:-:S03]  /*efd0*/  ULDC.64 UR4, c[0x0][0x2d0] ;  /* 0x0000b40000047ab9 */ /* 0x000fc60000000a00 */
[----:B------:R-:W-:Y:S01]  /*efe0*/  IMAD.IADD R3, R3, 0x1, R0 ;  /* 0x0000000103037824 */ /* 0x000fe200078e0200 */
[----:B0-----:R-:W-:-:S04]  /*eff0*/  LOP3.LUT R4, R4, 0x7f, RZ, 0xc0, !PT ;  /* 0x0000007f04047812 */ /* 0x001fc800078ec0ff */
[----:B------:R-:W-:Y:S02]  /*f000*/  SHF.R.U32.HI R5, RZ, 0x3, R4 ;  /* 0x00000003ff057819 */ /* 0x000fe40000011604 */
[----:B------:R-:W0:Y:S02]  /*f010*/  S2R R4, SR_TID.X ;  /* 0x0000000000047919 */ /* 0x000e240000002100 */
[----:B0-----:R-:W-:-:S05]  /*f020*/  IMAD.SHL.U32 R4, R4, 0x10, RZ ;  /* 0x0000001004047824 */ /* 0x001fca00078e00ff */
[----:B------:R-:W-:Y:S02]  /*f030*/  LOP3.LUT R4, R5, 0x70, R4, 0xf8, !PT ;  /* 0x0000007005047812 */ /* 0x000fe400078ef804 */
[----:B------:R-:W0:Y:S03]  /*f040*/  @P0 LDC R5, c[0x0][0x44c] ;  /* 0x00011300ff050b82 */ /* 0x000e260000000800 */
[----:B---3--:R-:W-:-:S04]  /*f050*/  IMAD R0, R10, 0x40, R4 ;  /* 0x000000400a007824 */ /* 0x008fc800078e0204 */
[----:B------:R-:W-:Y:S02]  /*f060*/  IMAD.MOV.U32 R4, RZ, RZ, R0 ;  /* 0x000000ffff047224 */ /* 0x000fe400078e0000 */
        /* <DEDUP_REMOVED lines=14> */
[----:B------:R-:W-:Y:S02]  /*f150*/  ULDC.64 UR4, c[0x0][0x280] ;  /* 0x0000a00000047ab9 */ /* 0x000fe40000000a00 */
[----:B------:R-:W-:Y:S01]  /*f160*/  LEA R4, P1, R2, UR4, 0x1 ;  /* 0x0000000402047c11 */ /* 0x000fe2000f8208ff */
[----:B------:R-:W-:Y:S01]  /*f170*/  IMAD.IADD R0, R3, 0x1, R0 ;  /* 0x0000000103007824 */ /* 0x000fe200078e0200 */
[----:B------:R-:W-:Y:S01]  /*f180*/  UMOV UR4, 0xffffffff ;  /* 0xffffffff00047882 */ /* 0x000fe20000000000 */
[----:B------:R-:W-:-:S03]  /*f190*/  ISETP.GE.AND P0, PT, R9, UR6, PT ;  /* 0x0000000609007c0c */ /* 0x000fc6000bf06270 */
[----:B------:R-:W-:Y:S01]  /*f1a0*/  LEA.HI.X R3, R2, UR5, R0, 0x1, P1 ;  /* 0x0000000502037c11 */ /* 0x000fe200088f0c00 */
[----:B------:R-:W-:Y:S09]  /*f1b0*/  BRA.DIV UR4, `(.L_x_3454) ;  /* 0x0000004e04d07947 */ /* 0x000ff2000b800000 */
[----:B------:R-:W2:Y:S01]  /*f1c0*/  LDL.LU R6, [R1+0x40] ;  /* 0x0000400001067983 */ /* 0x000ea20000300800 */
        /* <DEDUP_REMOVED lines=15> */
[----:B-----5:R0:W-:Y:S01]  /*f2c0*/  @!P1 LDGSTS.E.BYPASS.LTC128B.128 [R8+0x20400], desc[UR40][R6.64], !P0 ;  /* 0x2040000006089fae */ /* 0x0201e2000c101d68 */
        /* <DEDUP_REMOVED lines=8> */
[----:B------:R0:W-:Y:S02]  /*f350*/  @!P1 LDGSTS.E.BYPASS.LTC128B.128 [R8+0x20c00], desc[UR40][R6.64], !P0 ;  /* 0x20c0000006089fae */ /* 0x0001e4000c101d68 */
[----:B------:R-:W-:Y:S02]  /*f360*/  ISETP.GE.AND P1, PT, R5, R0, PT ;  /* 0x000000000500720c */ /* 0x000fe40003f26270 */
[----:B------:R-:W1:Y:S04]  /*f370*/  SHFL.IDX PT, R5, R4, 0x2, 0x181f ;  /* 0x00581f0004057f89 */ /* 0x000e6800000e0000 */
[----:B0-----:R-:W0:Y:S07]  /*f380*/  SHFL.IDX PT, R6, R3, 0x2, 0x181f ;  /* 0x00581f0003067f89 */ /* 0x001e2e00000e0000 */
[----:B-1----:R-:W-:-:S05]  /*f390*/  @!P1 LEA R5, P2, R9, R5, 0x1 ;  /* 0x0000000509059211 */ /* 0x002fca00078408ff */
[----:B0-----:R-:W-:-:S04]  /*f3a0*/  @!P1 IMAD.X R6, RZ, RZ, R6, P2 ;  /* 0x000000ffff069224 */ /* 0x001fc800010e0606 */
[----:B------:R-:W-:Y:S02]  /*f3b0*/  @!P1 IMAD.MOV.U32 R7, RZ, RZ, R6 ;  /* 0x000000ffff079224 */ /* 0x000fe400078e0006 */
[----:B------:R-:W-:Y:S02]  /*f3c0*/  @!P1 IMAD.MOV.U32 R6, RZ, RZ, R5 ;  /* 0x000000ffff069224 */ /* 0x000fe400078e0005 */
[----:B------:R0:W1:Y:S04]  /*f3d0*/  SHFL.IDX PT, R5, R3, 0x3, 0x181f ;  /* 0x00781f0003057f89 */ /* 0x00006800000e0000 */
[----:B------:R0:W-:Y:S04]  /*f3e0*/  @!P1 LDGSTS.E.BYPASS.LTC128B.128 [R8+0x21400], desc[UR40][R6.64], !P0 ;  /* 0x2140000006089fae */ /* 0x0001e8000c101d68 */
[----:B------:R0:W2:Y:S02]  /*f3f0*/  SHFL.IDX PT, R3, R4, 0x3, 0x181f ;  /* 0x00781f0004037f89 */ /* 0x0000a400000e0000 */
.L_x_3580:
[----:B------:R-:W-:-:S05]  /*f400*/  VIADD R2, R2, 0x30 ;  /* 0x0000003002027836 */ /* 0x000fca0000000000 */
[----:B------:R-:W-:-:S13]  /*f410*/  ISETP.GE.AND P1, PT, R2, R0, PT ;  /* 0x000000000200720c */ /* 0x000fda0003f26270 */
[----:B--2---:R-:W-:-:S05]  /*f420*/  @!P1 LEA R2, P2, R9, R3, 0x1 ;  /* 0x0000000309029211 */ /* 0x004fca00078408ff */
[----:B01----:R-:W-:-:S05]  /*f430*/  @!P1 IMAD.X R3, RZ, RZ, R5, P2 ;  /* 0x000000ffff039224 */ /* 0x003fca00010e0605 */
[----:B------:R-:W-:Y:S01]  /*f440*/  @!PT LDS RZ, [RZ] ;  /* 0x00000000fffff984 */ /* 0x000fe20000000800 */
[----:B------:R-:W-:Y:S01]  /*f450*/  @!PT LDS RZ, [RZ] ;  /* 0x00000000fffff984 */ /* 0x000fe20000000800 */
[----:B------:R-:W-:Y:S01]  /*f460*/  @!PT LDS RZ, [RZ] ;  /* 0x00000000fffff984 */ /* 0x000fe20000000800 */
[----:B------:R0:W-:Y:S01]  /*f470*/  @!P1 LDGSTS.E.BYPASS.LTC128B.128 [R8+0x21c00], desc[UR40][R2.64], !P0 ;  /* 0x21c0000002089fae */ /* 0x0001e2000c101d68 */
[----:B------:R-:W-:Y:S01]  /*f480*/  PLOP3.LUT P0, PT, PT, PT, PT, 0x80, 0x0 ;  /* 0x000000000000781c */ /* 0x000fe20003f0f070 */
[----:B------:R-:W-:-:S12]  /*f490*/  NOP ;  /* 0x0000000000007918 */ /* 0x000fd80000000000 */
.L_x_3455:
[----:B------:R-:W-:Y:S02]  /*f4a0*/  PLOP3.LUT P1, PT, P1, P0, PT, 0xa2, 0x0 ;  /* 0x000000000000781c */ /* 0x000fe40000f21472 */
[----:B------:R-:W-:-:S08]  /*f4b0*/  @P0 R2UR P1, UR4, R18 ;  /* 0x00000000120402ca */ /* 0x000fd00000020000 */
[----:B------:R-:W-:-:S05]  /*f4c0*/  @P0 PLOP3.LUT P0, PT, P1, PT, PT, 0x80, 0x0 ;  /* 0x000000000000081c */ /* 0x000fca0000f0f070 */
[----:B------:R-:W-:Y:S01]  /*f4d0*/  @!P1 SYNCS.ARRIVE.TRANS64.RED.A0T1 RZ, [UR4+0x28c00], RZ ;  /* 0x028c00ffffff99a7 */ /* 0x000fe20008200404 */
[----:B------:R-:W-:Y:S07]  /*f4e0*/  @!P1 ARRIVES.LDGSTSBAR.64.TRANSCNT [UR4+0x28c00] ;  /* 0x028c0000ff0099b0 */ /* 0x000fee0008000a84 */
[----:B------:R-:W-:Y:S05]  /*f4f0*/  @P0 BRA.U.ANY `(.L_x_3455) ;  /* 0xfffffffd00e80947 */ /* 0x000fea000393ffff */
[----:B0-----:R-:W2:Y:S02]  /*f500*/  LDL.LU R2, [R1+0x50] ;  /* 0x0000500001027983 */ /* 0x001ea40000300800 */
[----:B--2---:R-:W-:-:S05]  /*f510*/  VIADD R2, R2, 0x1 ;  /* 0x0000000102027836 */ /* 0x004fca0000000000 */
        /* <DEDUP_REMOVED lines=8> */
[----:B------:R-:W1:Y:S03]  /*f5a0*/  SYNCS.PHASECHK.TRANS64.TRYWAIT P0, [R18+URZ+0x28c20], R0 ;  /* 0x028c2000120075a7 */ /* 0x000e66000800017f */
[----:B01----:R-:W-:Y:S05]  /*f5b0*/  @!P0 BRA `(.L_x_3457) ;  /* 0x00000050001c8947 */ /* 0x003fea0003800000 */
.L_x_3581:
[----:B------:R-:W-:Y:S05]  /*f5c0*/  BSYNC B0 ;  /* 0x0000000000007941 */ /* 0x000fea0003800000 */
.L_x_3456:
[----:B------:R-:W2:Y:S01]  /*f5d0*/  LDL R2, [R1+0x18] ;  /* 0x0000180001027983 */ /* 0x000ea20000100800 */
[----:B------:R-:W-:Y:S01]  /*f5e0*/  BSSY B0, `(.L_x_3458) ;  /* 0x0000096000007945 */ /* 0x000fe20003800000 */
[----:B--2---:R-:W-:-:S13]  /*f5f0*/  ISETP.NE.AND P0, PT, R2, RZ, PT ;  /* 0x000000ff0200720c */ /* 0x004fda0003f05270 */
[----:B------:R-:W-:Y:S05]  /*f600*/  @!P0 BRA `(.L_x_3459) ;  /* 0x00000008004c8947 */ /* 0x000fea0003800000 */
[----:B------:R-:W2:Y:S01]  /*f610*/  LDL R2, [R1+0x10] ;  /* 0x0000100001027983 */ /* 0x000ea20000100800 */
[----:B0-----:R-:W-:Y:S01]  /*f620*/  IMAD R0, R19, 0x8, R18 ;  /* 0x0000000813007824 */ /* 0x001fe200078e0212 */
[----:B------:R-:W-:Y:S01]  /*f630*/  BSSY B1, `(.L_x_3460) ;  /* 0x0000007000017945 */ /* 0x000fe20003800000 */
[----:B------:R-:W0:Y:S02]  /*f640*/  S2R R3, SR_TID.X ;  /* 0x0000000000037919 */ /* 0x000e240000002100 */
[----:B0-----:R-:W-:-:S04]  /*f650*/  LOP3.LUT R3, R3, 0x7f, RZ, 0xc0, !PT ;  /* 0x0000007f03037812 */ /* 0x001fc800078ec0ff */
[----:B------:R-:W-:Y:S02]  /*f660*/  ISETP.NE.AND P1, PT, R3, RZ, PT ;  /* 0x000000ff0300720c */ /* 0x000fe40003f25270 */
[----:B--2---:R-:W-:-:S04]  /*f670*/  SHF.L.U32 R2, R2, 0x1f, RZ ;  /* 0x0000001f02027819 */ /* 0x004fc800000006ff */
[----:B------:R-:W0:Y:S02]  /*f680*/  SYNCS.PHASECHK.TRANS64.TRYWAIT P0, [R0+URZ+0x28c60], R2 ;  /* 0x028c6002000075a7 */ /* 0x000e24000800017f */
[----:B0-----:R-:W-:Y:S05]  /*f690*/  @!P0 BRA `(.L_x_3461) ;  /* 0x0000004c00f88947 */ /* 0x001fea0003800000 */
.L_x_3582:
[----:B------:R-:W-:Y:S05]  /*f6a0*/  BSYNC B1 ;  /* 0x0000000000017941 */ /* 0x000fea0003800000 */
.L_x_3460:
[----:B------:R-:W-:Y:S04]  /*f6b0*/  BSSY B1, `(.L_x_3462) ;  /* 0x0000009000017945 */ /* 0x000fe80003800000 */
[----:B------:R-:W-:Y:S05]  /*f6c0*/  @P1 BRA `(.L_x_3463) ;  /* 0x00000000001c1947 */ /* 0x000fea0003800000 */
[----:B------:R-:W1:Y:S01]  /*f6d0*/  S2R R3, SR_TID.X ;  /* 0x0000000000037919 */ /* 0x000e620000002100 */
[----:B0-----:R-:W-:-:S04]  /*f6e0*/  IMAD.MOV.U32 R2, RZ, RZ, 0x10000 ;  /* 0x00010000ff027424 */ /* 0x001fc800078e00ff */
[----:B------:R2:W-:Y:S01]  /*f6f0*/  SYNCS.ARRIVE.TRANS64 RZ, [R0+URZ+0x28c50], R2 ;  /* 0x028c500200ff79a7 */ /* 0x0005e2000800003f */
[----:B-1----:R-:W-:-:S04]  /*f700*/  LOP3.LUT R3, R3, 0x1f, RZ, 0xc0, !PT ;  /* 0x0000001f03037812 */ /* 0x002fc800078ec0ff */
[----:B------:R-:W-:-:S13]  /*f710*/  ISETP.NE.AND P0, PT, R3, RZ, PT ;  /* 0x000000ff0300720c */ /* 0x000fda0003f05270 */
[----:B--2---:R-:W-:Y:S05]  /*f720*/  @!P0 BRA `(.L_x_3463) ;  /* 0x0000000000048947 */ /* 0x004fea0003800000 */
[----:B------:R-:W-:Y:S01]  /*f730*/  BPT.TRAP 0x1 ;  /* 0x000000040000795c */ /* 0x000fe20000300000 */
.L_x_3463:
[----:B------:R-:W-:Y:S05]  /*f740*/  BSYNC B1 ;  /* 0x0000000000017941 */ /* 0x000fea0003800000 */
.L_x_3462:
[----:B------:R-:W2:Y:S04]  /*f750*/  LDL R3, [R1+0x1c] ;  /* 0x00001c0001037983 */ /* 0x000ea80000100800 */
[----:B0-----:R-:W2:Y:S01]  /*f760*/  LDL.LU R2, [R1+0x28] ;  /* 0x0000280001027983 */ /* 0x001ea20000300800 */
[----:B------:R-:W-:Y:S01]  /*f770*/  UIADD3 UR4, UP0, UR38, 0x470, URZ ;  /* 0x0000047026047890 */ /* 0x000fe2000ff1e03f */
[----:B------:R-:W-:Y:S01]  /*f780*/  PLOP3.LUT P0, PT, PT, PT, PT, 0x80, 0x0 ;  /* 0x000000000000781c */ /* 0x000fe20003f0f070 */
[----:B------:R-:W-:Y:S01]  /*f790*/  VIADD R0, R0, 0x28c50 ;  /* 0x00028c5000007836 */ /* 0x000fe20000000000 */
[----:B------:R-:W-:Y:S01]  /*f7a0*/  UMOV UR6, 0x0 ;  /* 0x0000000000067882 */ /* 0x000fe20000000000 */
[----:B------:R-:W-:Y:S01]  /*f7b0*/  UIADD3.X UR5, URZ, UR39, URZ, UP0, !UPT ;  /* 0x000000273f057290 */ /* 0x000fe200087fe43f */
[----:B------:R-:W-:Y:S01]  /*f7c0*/  UMOV UR7, 0x14f00000 ;  /* 0x14f0000000077882 */ /* 0x000fe20000000000 */
[----:B------:R-:W-:Y:S01]  /*f7d0*/  UMOV UR10, URZ ;  /* 0x0000003f000a7c82 */ /* 0x000fe20008000000 */
[----:B--2---:R-:W-:-:S02]  /*f7e0*/  IMAD R3, R2, 0x40, R3 ;  /* 0x0000004002037824 */ /* 0x004fc400078e0203 */
[----:B------:R-:W-:-:S04]  /*f7f0*/  IMAD R2, R19, 0x10000, R18 ;  /* 0x0001000013027824 */ /* 0x000fc800078e0212 */
[----:B------:R-:W-:-:S07]  /*f800*/  VIADD R4, R2, 0x400 ;  /* 0x0000040002047836 */ /* 0x000fce0000000000 */
.L_x_3464:
        /* <DEDUP_REMOVED lines=15> */
.L_x_3465:
        /* <DEDUP_REMOVED lines=15> */
.L_x_3466:
        /* <DEDUP_REMOVED lines=15> */
.L_x_3467:
        /* <DEDUP_REMOVED lines=15> */
.L_x_3468:
        /* <DEDUP_REMOVED lines=15> */
.L_x_3469:
        /* <DEDUP_REMOVED lines=15> */
.L_x_3470:
        /* <DEDUP_REMOVED lines=15> */
.L_x_3471:
        /* <DEDUP_REMOVED lines=10> */
.L_x_3459:
[----:B------:R-:W-:Y:S05]  /*ff40*/  BSYNC B0 ;  /* 0x0000000000007941 */ /* 0x000fea0003800000 */
.L_x_3458:
[----:B------:R-:W0:Y:S04]  /*ff50*/  LDL R4, [R1+0x2c] ;  /* 0x00002c0001047983 */ /* 0x000e280000100800 */
[----:B------:R-:W2:Y:S01]  /*ff60*/  LDL R5, [R1+0x20] ;  /* 0x0000200001057983 */ /* 0x000ea20000100800 */
[----:B------:R-:W-:Y:S01]  /*ff70*/  BSSY B0, `(.L_x_3472) ;  /* 0x00002a7000007945 */ /* 0x000fe20003800000 */
[----:B0-----:R-:W-:-:S05]  /*ff80*/  VIADD R0, R4, 0xfffffffe ;  /* 0xfffffffe04007836 */ /* 0x001fca0000000000 */
[----:B--2---:R-:W-:-:S13]  /*ff90*/  ISETP.GE.AND P0, PT, R0, R5, PT ;  /* 0x000000050000720c */ /* 0x004fda0003f06270 */
[----:B------:R-:W-:Y:S05]  /*ffa0*/  @!P0 BRA `(.L_x_3473) ;  /* 0x00000028008c8947 */ /* 0x000fea0003800000 */
[----:B------:R-:W2:Y:S04]  /*ffb0*/  LDL.LU R7, [R1+0x58] ;  /* 0x0000580001077983 */ /* 0x000ea80000300800 */
[----:B------:R-:W3:Y:S04]  /*ffc0*/  LDL.LU R6, [R1+0x34] ;  /* 0x0000340001067983 */ /* 0x000ee80000300800 */
        /* <DEDUP_REMOVED lines=13> */
[----:B------:R-:W3:Y:S01]  /*100a0*/  LDL.LU R8, [R1+0x10] ;  /* 0x0000100001087983 */ /* 0x000ee20000300800 */
[----:B------:R-:W-:Y:S01]  /*100b0*/  VIADD R19, R19, 0x1 ;  /* 0x0000000113137836 */ /* 0x000fe20000000000 */
[----:B------:R-:W-:Y:S04]  /*100c0*/  BSSY B1, `(.L_x_3476) ;  /* 0x00000d4000017945 */ /* 0x000fe80003800000 */
[----:B------:R-:W-:-:S04]  /*100d0*/  ISETP.NE.AND P0, PT, R19, 0x2, PT ;  /* 0x000000021300780c */ /* 0x000fc80003f05270 */
[----:B------:R-:W-:Y:S02]  /*100e0*/  SEL R2, RZ, 0x1, P0 ;  /* 0x00000001ff027807 */ /* 0x000fe40000000000 */
[----:B------:R-:W-:Y:S02]  /*100f0*/  SEL R19, R19, RZ, P0 ;  /* 0x000000ff13137207 */ /* 0x000fe40000000000 */
[----:B--2---:R-:W-:Y:S02]  /*10100*/  ISETP.NE.AND P2, PT, R6, RZ, PT ;  /* 0x000000ff0600720c */ /* 0x004fe40003f45270 */
[----:B---3--:R-:W-:-:S05]  /*10110*/  LOP3.LUT R8, R8, R2, RZ, 0x3c, !PT ;  /* 0x0000000208087212 */ /* 0x008fca00078e3cff */
[----:B------:R0:W-:Y:S06]  /*10120*/  STL [R1+0x10], R8 ;  /* 0x0000100801007387 */ /* 0x0001ec0000100800 */
[----:B------:R-:W-:Y:S05]  /*10130*/  @!P2 BRA `(.L_x_3477) ;  /* 0x0000000c0030a947 */ /* 0x000fea0003800000 */
[----:B------:R-:W-:Y:S02]  /*10140*/  ULDC.64 UR4, c[0x0][0x418] ;  /* 0x0001060000047ab9 */ /* 0x000fe40000000a00 */
        /* <DEDUP_REMOVED lines=22> */
.L_x_3478:
[----:B------:R-:W-:Y:S01]  /*102b0*/  IMAD R3, R19, 0x8, R18 ;  /* 0x0000000813037824 */ /* 0x000fe200078e0212 */
[----:B------:R-:W-:Y:S01]  /*102c0*/  SHF.L.U32 R2, R8, 0x1f, RZ ;  /* 0x0000001f08027819 */ /* 0x000fe200000006ff */
[----:B-1----:R-:W1:Y:S01]  /*102d0*/  S2R R6, SR_TID.X ;  /* 0x0000000000067919 */ /* 0x002e620000002100 */
[----:B------:R-:W-:Y:S02]  /*102e0*/  BSSY B3, `(.L_x_3479) ;  /* 0x0000005000037945 */ /* 0x000fe40003800000 */
[----:B------:R-:W2:Y:S01]  /*102f0*/  SYNCS.PHASECHK.TRANS64.TRYWAIT P0, [R3+URZ+0x28c40], R2 ;  /* 0x028c4002030075a7 */ /* 0x000ea2000800017f */
[----:B-1----:R-:W-:-:S04]  /*10300*/  LOP3.LUT R6, R6, 0x7f, RZ, 0xc0, !PT ;  /* 0x0000007f06067812 */ /* 0x002fc800078ec0ff */
[----:B------:R-:W-:Y:S01]  /*10310*/  ISETP.NE.AND P1, PT, R6, RZ, PT ;  /* 0x000000ff0600720c */ /* 0x000fe20003f25270 */
[----:B--2---:R-:W-:-:S12]  /*10320*/  @!P0 BRA `(.L_x_3480) ;  /* 0x0000004000e88947 */ /* 0x004fd80003800000 */
.L_x_3583:
[----:B------:R-:W-:Y:S05]  /*10330*/  BSYNC B3 ;  /* 0x0000000000037941 */ /* 0x000fea0003800000 */
.L_x_3479:
[----:B------:R-:W-:Y:S04]  /*10340*/  BSSY B3, `(.L_x_3481) ;  /* 0x0000009000037945 */ /* 0x000fe80003800000 */
[----:B------:R-:W-:Y:S05]  /*10350*/  @P1 BRA `(.L_x_3482) ;  /* 0x00000000001c1947 */ /* 0x000fea0003800000 */
[----:B------:R-:W2:Y:S01]  /*10360*/  S2R R7, SR_TID.X ;  /* 0x0000000000077919 */ /* 0x000ea20000002100 */
[----:B------:R-:W-:-:S04]  /*10370*/  IMAD.MOV.U32 R6, RZ, RZ, 0x2000 ;  /* 0x00002000ff067424 */ /* 0x000fc800078e00ff */
[----:B------:R3:W-:Y:S01]  /*10380*/  SYNCS.ARRIVE.TRANS64 RZ, [R3+URZ+0x28c30], R6 ;  /* 0x028c300603ff79a7 */ /* 0x0007e2000800003f */
[----:B--2---:R-:W-:-:S04]  /*10390*/  LOP3.LUT R7, R7, 0x1f, RZ, 0xc0, !PT ;  /* 0x0000001f07077812 */ /* 0x004fc800078ec0ff */
[----:B------:R-:W-:-:S13]  /*103a0*/  ISETP.NE.AND P0, PT, R7, RZ, PT ;  /* 0x000000ff0700720c */ /* 0x000fda0003f05270 */
[----:B---3--:R-:W-:Y:S05]  /*103b0*/  @!P0 BRA `(.L_x_3482) ;  /* 0x0000000000048947 */ /* 0x008fea0003800000 */
[----:B------:R-:W-:Y:S01]  /*103c0*/  BPT.TRAP 0x1 ;  /* 0x000000040000795c */ /* 0x000fe20000300000 */
.L_x_3482:
[----:B------:R-:W-:Y:S05]  /*103d0*/  BSYNC B3 ;  /* 0x0000000000037941 */ /* 0x000fea0003800000 */
.L_x_3481:
[----:B------:R-:W2:Y:S01]  /*103e0*/  LDL R7, [R1+0x1c] ;  /* 0x00001c0001077983 */ /* 0x000ea20000100800 */
        /* <DEDUP_REMOVED lines=10> */
[----:B------:R-:W-:-:S09]  /*10490*/  VIADD R7, R3, 0x28c30 ;  /* 0x00028c3003077836 */ /* 0x000fd20000000000 */
.L_x_3483:
        /* <DEDUP_REMOVED lines=13> */
.L_x_3584:
[----:B------:R-:W-:Y:S05]  /*10570*/  BSYNC B3 ;  /* 0x0000000000037941 */ /* 0x000fea0003800000 */
.L_x_3484:
[----:B------:R-:W-:Y:S01]  /*10580*/  BSSY B3, `(.L_x_3486) ;  /* 0x000000b000037945 */ /* 0x000fe20003800000 */
[----:B0-----:R-:W-:Y:S02]  /*10590*/  IMAD.MOV.U32 R8, RZ, RZ, 0x0 ;  /* 0x00000000ff087424 */ /* 0x001fe400078e00ff */
[----:B------:R-:W-:Y:S01]  /*105a0*/  IMAD.MOV.U32 R9, RZ, RZ, 0x14f00000 ;  /* 0x14f00000ff097424 */ /* 0x000fe200078e00ff */
[----:B------:R-:W-:Y:S06]  /*105b0*/  @P1 BRA `(.L_x_3487) ;  /* 0x00000000001c1947 */ /* 0x000fec0003800000 */
[----:B------:R-:W0:Y:S01]  /*105c0*/  S2R R6, SR_TID.X ;  /* 0x0000000000067919 */ /* 0x000e220000002100 */
[----:B-12---:R-:W-:-:S04]  /*105d0*/  IMAD.MOV.U32 R2, RZ, RZ, 0x10000 ;  /* 0x00010000ff027424 */ /* 0x006fc800078e00ff */
[----:B------:R3:W-:Y:S01]  /*105e0*/  SYNCS.ARRIVE.TRANS64 RZ, [R3+URZ+0x28c50], R2 ;  /* 0x028c500203ff79a7 */ /* 0x0007e2000800003f */
[----:B0-----:R-:W-:-:S04]  /*105f0*/  LOP3.LUT R6, R6, 0x1f, RZ, 0xc0, !PT ;  /* 0x0000001f06067812 */ /* 0x001fc800078ec0ff */
[----:B------:R-:W-:-:S13]  /*10600*/  ISETP.NE.AND P0, PT, R6, RZ, PT ;  /* 0x000000ff0600720c */ /* 0x000fda0003f05270 */
[----:B---3--:R-:W-:Y:S05]  /*10610*/  @!P0 BRA `(.L_x_3487) ;  /* 0x0000000000048947 */ /* 0x008fea0003800000 */
[----:B------:R-:W-:Y:S01]  /*10620*/  BPT.TRAP 0x1 ;  /* 0x000000040000795c */ /* 0x000fe20000300000 */
.L_x_3487:
[----:B------:R-:W-:Y:S05]  /*10630*/  BSYNC B3 ;  /* 0x0000000000037941 */ /* 0x000fea0003800000 */
.L_x_3486:
[----:B------:R-:W-:Y:S01]  /*10640*/  R2UR UR10, R10 ;  /* 0x000000000a0a72ca */ /* 0x000fe200000e0000 */
[----:B-12---:R-:W-:Y:S01]  /*10650*/  IMAD R2, R19, 0x10000, R18 ;  /* 0x0001000013027824 */ /* 0x006fe200078e0212 */
[----:B------:R-:W-:Y:S01]  /*10660*/  R2UR UR6, R8 ;  /* 0x00000000080672ca */ /* 0x000fe200000e0000 */
[----:B------:R-:W-:Y:S01]  /*10670*/  UIADD3 UR4, UP0, UR38, 0x470, URZ ;  /* 0x0000047026047890 */ /* 0x000fe2000ff1e03f */
[----:B------:R-:W-:Y:S01]  /*10680*/  R2UR UR7, R9 ;  /* 0x00000000090772ca */ /* 0x000fe200000e0000 */
[----:B------:R-:W-:Y:S01]  /*10690*/  VIADD R3, R3, 0x28c50 ;  /* 0x00028c5003037836 */ /* 0x000fe20000000000 */
[----:B------:R-:W-:Y:S01]  /*106a0*/  PLOP3.LUT P0, PT, PT, PT, PT, 0x80, 0x0 ;  /* 0x000000000000781c */ /* 0x000fe20003f0f070 */
[----:B------:R-:W-:Y:S01]  /*106b0*/  VIADD R6, R2, 0x400 ;  /* 0x0000040002067836 */ /* 0x000fe20000000000 */
[----:B------:R-:W-:-:S12]  /*106c0*/  UIADD3.X UR5, URZ, UR39, URZ, UP0, !UPT ;  /* 0x000000273f057290 */ /* 0x000fd800087fe43f */
.L_x_3488:
        /* <DEDUP_REMOVED lines=12> */
[----:B------:R-:W-:Y:S01]  /*10790*/  R2UR UR7, R9 ;  /* 0x00000000090772ca */ /* 0x000fe200000e0000 */
[----:B------:R-:W-:Y:S01]  /*107a0*/  UMOV UR10, 0x40 ;  /* 0x00000040000a7882 */ /* 0x000fe20000000000 */
[----:B------:R-:W-:-:S13]  /*107b0*/  PLOP3.LUT P0, PT, PT, PT, PT, 0x80, 0x0 ;  /* 0x000000000000781c */ /* 0x000fda0003f0f070 */
.L_x_3489:
        /* <DEDUP_REMOVED lines=15> */
.L_x_3490:
        /* <DEDUP_REMOVED lines=15> */
.L_x_3491:
        /* <DEDUP_REMOVED lines=15> */
.L_x_3492:
        /* <DEDUP_REMOVED lines=15> */
.L_x_3493:
        /* <DEDUP_REMOVED lines=15> */
.L_x_3494:
        /* <DEDUP_REMOVED lines=15> */
.L_x_3495:
        /* <DEDUP_REMOVED lines=10> */
.L_x_3477:
[----:B------:R-:W-:Y:S05]  /*10e00*/  BSYNC B1 ;  /* 0x0000000000017941 */ /* 0x000fea0003800000 */
.L_x_3476:
[----:B------:R-:W2:Y:S02]  /*10e10*/  LDL.LU R6, [R1+0x2c] ;  /* 0x00002c0001067983 */ /* 0x000ea40000300800 */
[----:B--2---:R-:W-:-:S07]  /*10e20*/  VIADD R0, R6, 0xfffffffd ;  /* 0xfffffffd06007836 */ /* 0x004fce0000000000 */
.L_x_3475:
[----:B------:R-:W-:Y:S05]  /*10e30*/  BSYNC B2 ;  /* 0x0000000000027941 */ /* 0x000fea0003800000 */
.L_x_3474:
[----:B------:R-:W-:Y:S01]  /*10e40*/  VIADD R5, R5, 0xfffffffe ;  /* 0xfffffffe05057836 */ /* 0x000fe20000000000 */
[----:B------:R-:W-:-:S04]  /*10e50*/  LOP3.LUT R4, RZ, R4, RZ, 0x33, !PT ;  /* 0x00000004ff047212 */ /* 0x000fc800078e33ff */
[----:B------:R-:W-:-:S13]  /*10e60*/  ISETP.NE.AND P0, PT, R5, R4, PT ;  /* 0x000000040500720c */ /* 0x000fda0003f05270 */
[----:B------:R-:W-:Y:S05]  /*10e70*/  @!P0 BRA `(.L_x_3473) ;  /* 0x0000001800d88947 */ /* 0x000fea0003800000 */
.L_x_3536:
[----:B------:R-:W2:Y:S04]  /*10e80*/  LDL R3, [R1+0x18] ;  /* 0x0000180001037983 */ /* 0x000ea80000100800 */
[----:B------:R-:W3:Y:S01]  /*10e90*/  LDL.LU R2, [R1+0x10] ;  /* 0x0000100001027983 */ /* 0x000ee20000300800 */
        /* <DEDUP_REMOVED lines=8> */
[----:B------:R-:W-:Y:S05]  /*10f20*/  @!P1 BRA `(.L_x_3497) ;  /* 0x0000000c00349947 */ /* 0x000fea0003800000 */
[----:B------:R-:W-:Y:S01]  /*10f30*/  ULDC.64 UR4, c[0x0][0x418] ;  /* 0x0001060000047ab9 */ /* 0x000fe20000000a00 */
[----:B0-----:R-:W-:Y:S01]  /*10f40*/  IMAD.MOV.U32 R8, RZ, RZ, R0 ;  /* 0x000000ffff087224 */ /* 0x001fe200078e0000 */
        /* <DEDUP_REMOVED lines=22> */
.L_x_3498:
[----:B0-----:R-:W-:Y:S01]  /*110b0*/  IMAD R4, R7, 0x8, R18 ;  /* 0x0000000807047824 */ /* 0x001fe200078e0212 */
[----:B------:R-:W-:Y:S01]  /*110c0*/  SHF.L.U32 R2, R6, 0x1f, RZ ;  /* 0x0000001f06027819 */ /* 0x000fe200000006ff */
[----:B------:R-:W0:Y:S01]  /*110d0*/  S2R R3, SR_TID.X ;  /* 0x0000000000037919 */ /* 0x000e220000002100 */
[----:B------:R-:W-:Y:S02]  /*110e0*/  BSSY B2, `(.L_x_3499) ;  /* 0x0000005000027945 */ /* 0x000fe40003800000 */
[----:B------:R-:W1:Y:S01]  /*110f0*/  SYNCS.PHASECHK.TRANS64.TRYWAIT P0, [R4+URZ+0x28c40], R2 ;  /* 0x028c4002040075a7 */ /* 0x000e62000800017f */
[----:B0-----:R-:W-:-:S04]  /*11100*/  LOP3.LUT R3, R3, 0x7f, RZ, 0xc0, !PT ;  /* 0x0000007f03037812 */ /* 0x001fc800078ec0ff */
[----:B------:R-:W-:Y:S01]  /*11110*/  ISETP.NE.AND P1, PT, R3, RZ, PT ;  /* 0x000000ff0300720c */ /* 0x000fe20003f25270 */
[----:B-1----:R-:W-:-:S12]  /*11120*/  @!P0 BRA `(.L_x_3500) ;  /* 0x0000003400908947 */ /* 0x002fd80003800000 */
.L_x_3585:
[----:B------:R-:W-:Y:S05]  /*11130*/  BSYNC B2 ;  /* 0x0000000000027941 */ /* 0x000fea0003800000 */
.L_x_3499:
[----:B------:R-:W-:Y:S04]  /*11140*/  BSSY B2, `(.L_x_3501) ;  /* 0x0000009000027945 */ /* 0x000fe80003800000 */
[----:B------:R-:W-:Y:S05]  /*11150*/  @P1 BRA `(.L_x_3502) ;  /* 0x00000000001c1947 */ /* 0x000fea0003800000 */
[----:B------:R-:W1:Y:S01]  /*11160*/  S2R R5, SR_TID.X ;  /* 0x0000000000057919 */ /* 0x000e620000002100 */
[----:B------:R-:W-:-:S04]  /*11170*/  IMAD.MOV.U32 R3, RZ, RZ, 0x2000 ;  /* 0x00002000ff037424 */ /* 0x000fc800078e00ff */
[----:B------:R2:W-:Y:S01]  /*11180*/  SYNCS.ARRIVE.TRANS64 RZ, [R4+URZ+0x28c30], R3 ;  /* 0x028c300304ff79a7 */ /* 0x0005e2000800003f */
[----:B-1----:R-:W-:-:S04]  /*11190*/  LOP3.LUT R5, R5, 0x1f, RZ, 0xc0, !PT ;  /* 0x0000001f05057812 */ /* 0x002fc800078ec0ff */
[----:B------:R-:W-:-:S13]  /*111a0*/  ISETP.NE.AND P0, PT, R5, RZ, PT ;  /* 0x000000ff0500720c */ /* 0x000fda0003f05270 */
[----:B--2---:R-:W-:Y:S05]  /*111b0*/  @!P0 BRA `(.L_x_3502) ;  /* 0x0000000000048947 */ /* 0x004fea0003800000 */
[----:B------:R-:W-:Y:S01]  /*111c0*/  BPT.TRAP 0x1 ;  /* 0x000000040000795c */ /* 0x000fe20000300000 */
.L_x_3502:
[----:B------:R-:W-:Y:S05]  /*111d0*/  BSYNC B2 ;  /* 0x0000000000027941 */ /* 0x000fea0003800000 */
.L_x_3501:
        /* <DEDUP_REMOVED lines=12> */
.L_x_3503:
        /* <DEDUP_REMOVED lines=13> */
.L_x_3586:
[----:B------:R-:W-:Y:S05]  /*11370*/  BSYNC B2 ;  /* 0x0000000000027941 */ /* 0x000fea0003800000 */
.L_x_3504:
[----:B------:R-:W-:Y:S01]  /*11380*/  BSSY B2, `(.L_x_3506) ;  /* 0x000000b000027945 */ /* 0x000fe20003800000 */
[----:B01----:R-:W-:Y:S02]  /*11390*/  IMAD.MOV.U32 R2, RZ, RZ, 0x0 ;  /* 0x00000000ff027424 */ /* 0x003fe400078e00ff */
[----:B------:R-:W-:Y:S01]  /*113a0*/  IMAD.MOV.U32 R3, RZ, RZ, 0x14f00000 ;  /* 0x14f00000ff037424 */ /* 0x000fe200078e00ff */
[----:B------:R-:W-:Y:S06]  /*113b0*/  @P1 BRA `(.L_x_3507) ;  /* 0x00000000001c1947 */ /* 0x000fec0003800000 */
[----:B------:R-:W0:Y:S01]  /*113c0*/  S2R R10, SR_TID.X ;  /* 0x00000000000a7919 */ /* 0x000e220000002100 */
[----:B------:R-:W-:-:S04]  /*113d0*/  IMAD.MOV.U32 R5, RZ, RZ, 0x10000 ;  /* 0x00010000ff057424 */ /* 0x000fc800078e00ff */
[----:B------:R1:W-:Y:S01]  /*113e0*/  SYNCS.ARRIVE.TRANS64 RZ, [R4+URZ+0x28c50], R5 ;  /* 0x028c500504ff79a7 */ /* 0x0003e2000800003f */
[----:B0-----:R-:W-:-:S04]  /*113f0*/  LOP3.LUT R10, R10, 0x1f, RZ, 0xc0, !PT ;  /* 0x0000001f0a0a7812 */ /* 0x001fc800078ec0ff */
[----:B------:R-:W-:-:S13]  /*11400*/  ISETP.NE.AND P0, PT, R10, RZ, PT ;  /* 0x000000ff0a00720c */ /* 0x000fda0003f05270 */
[----:B-1----:R-:W-:Y:S05]  /*11410*/  @!P0 BRA `(.L_x_3507) ;  /* 0x0000000000048947 */ /* 0x002fea0003800000 */
[----:B------:R-:W-:Y:S01]  /*11420*/  BPT.TRAP 0x1 ;  /* 0x000000040000795c */ /* 0x000fe20000300000 */
.L_x_3507:
[----:B------:R-:W-:Y:S05]  /*11430*/  BSYNC B2 ;  /* 0x0000000000027941 */ /* 0x000fea0003800000 */
.L_x_3506:
[----:B------:R-:W-:Y:S01]  /*11440*/  R2UR UR6, R2 ;  /* 0x00000000020672ca */ /* 0x000fe200000e0000 */
[----:B------:R-:W-:Y:S01]  /*11450*/  IMAD R5, R7, 0x10000, R18 ;  /* 0x0001000007057824 */ /* 0x000fe200078e0212 */
[----:B------:R-:W-:Y:S01]  /*11460*/  R2UR UR7, R3 ;  /* 0x00000000030772ca */ /* 0x000fe200000e0000 */
[----:B------:R-:W-:Y:S01]  /*11470*/  UIADD3 UR4, UP0, UR38, 0x470, URZ ;  /* 0x0000047026047890 */ /* 0x000fe2000ff1e03f */
[----:B------:R-:W-:Y:S01]  /*11480*/  R2UR UR10, R9 ;  /* 0x00000000090a72ca */ /* 0x000fe200000e0000 */
[----:B------:R-:W-:Y:S01]  /*11490*/  VIADD R4, R4, 0x28c50 ;  /* 0x00028c5004047836 */ /* 0x000fe20000000000 */
[----:B------:R-:W-:Y:S01]  /*114a0*/  PLOP3.LUT P0, PT, PT, PT, PT, 0x80, 0x0 ;  /* 0x000000000000781c */ /* 0x000fe20003f0f070 */
[----:B------:R-:W-:Y:S01]  /*114b0*/  VIADD R9, R5, 0x400 ;  /* 0x0000040005097836 */ /* 0x000fe20000000000 */
[----:B------:R-:W-:-:S12]  /*114c0*/  UIADD3.X UR5, URZ, UR39, URZ, UP0, !UPT ;  /* 0x000000273f057290 */ /* 0x000fd800087fe43f */
.L_x_3508:
        /* <DEDUP_REMOVED lines=15> */
.L_x_3509:
        /* <DEDUP_REMOVED lines=15> */
.L_x_3510:
        /* <DEDUP_REMOVED lines=15> */
.L_x_3511:
        /* <DEDUP_REMOVED lines=15> */
.L_x_3512:
        /* <DEDUP_REMOVED lines=15> */
.L_x_3513:
        /* <DEDUP_REMOVED lines=15> */
.L_x_3514:
        /* <DEDUP_REMOVED lines=15> */
.L_x_3515:
        /* <DEDUP_REMOVED lines=10> */
.L_x_3497:
[----:B------:R-:W-:Y:S05]  /*11c00*/  BSYNC B1 ;  /* 0x0000000000017941 */ /* 0x000fea0003800000 */
.L_x_3496:
[----:B------:R-:W2:Y:S01]  /*11c10*/  LDL R2, [R1+0x18] ;  /* 0x0000180001027983 */ /* 0x000ea20000100800 */
[----:B------:R-:W-:Y:S01]  /*11c20*/  VIADD R7, R7, 0x1 ;  /* 0x0000000107077836 */ /* 0x000fe20000000000 */
[----:B------:R-:W-:Y:S04]  /*11c30*/  BSSY B1, `(.L_x_3516) ;  /* 0x00000d6000017945 */ /* 0x000fe80003800000 */
[----:B------:R-:W-:-:S04]  /*11c40*/  ISETP.NE.AND P0, PT, R7, 0x2, PT ;  /* 0x000000020700780c */ /* 0x000fc80003f05270 */
[----:B------:R-:W-:Y:S02]  /*11c50*/  SEL R19, R7, RZ, P0 ;  /* 0x000000ff07137207 */ /* 0x000fe40000000000 */
[----:B--2---:R-:W-:Y:S02]  /*11c60*/  ISETP.NE.AND P2, PT, R2, RZ, PT ;  /* 0x000000ff0200720c */ /* 0x004fe40003f45270 */
[----:B------:R-:W-:-:S04]  /*11c70*/  SEL R2, RZ, 0x1, P0 ;  /* 0x00000001ff027807 */ /* 0x000fc80000000000 */
[----:B0-----:R-:W-:Y:S01]  /*11c80*/  LOP3.LUT R8, R6, R2, RZ, 0x3c, !PT ;  /* 0x0000000206087212 */ /* 0x001fe200078e3cff */
[----:B------:R-:W-:-:S04]  /*11c90*/  VIADD R6, R0, 0xffffffff ;  /* 0xffffffff00067836 */ /* 0x000fc80000000000 */
        /* <DEDUP_REMOVED lines=26> */
.L_x_3518:
[----:B-1----:R-:W-:Y:S01]  /*11e40*/  IMAD R4, R19, 0x8, R18 ;  /* 0x0000000813047824 */ /* 0x002fe200078e0212 */
[----:B------:R-:W-:Y:S01]  /*11e50*/  SHF.L.U32 R2, R8, 0x1f, RZ ;  /* 0x0000001f08027819 */ /* 0x000fe200000006ff */
[----:B------:R-:W1:Y:S01]  /*11e60*/  S2R R3, SR_TID.X ;  /* 0x0000000000037919 */ /* 0x000e620000002100 */
[----:B------:R-:W-:Y:S02]  /*11e70*/  BSSY B2, `(.L_x_3519) ;  /* 0x0000005000027945 */ /* 0x000fe40003800000 */
[----:B------:R-:W2:Y:S01]  /*11e80*/  SYNCS.PHASECHK.TRANS64.TRYWAIT P0, [R4+URZ+0x28c40], R2 ;  /* 0x028c4002040075a7 */ /* 0x000ea2000800017f */
[----:B-1----:R-:W-:-:S04]  /*11e90*/  LOP3.LUT R3, R3, 0x7f, RZ, 0xc0, !PT ;  /* 0x0000007f03037812 */ /* 0x002fc800078ec0ff */
[----:B------:R-:W-:Y:S01]  /*11ea0*/  ISETP.NE.AND P1, PT, R3, RZ, PT ;  /* 0x000000ff0300720c */ /* 0x000fe20003f25270 */
[----:B--2---:R-:W-:-:S12]  /*11eb0*/  @!P0 BRA `(.L_x_3520) ;  /* 0x0000002800548947 */ /* 0x004fd80003800000 */
.L_x_3587:
[----:B------:R-:W-:Y:S05]  /*11ec0*/  BSYNC B2 ;  /* 0x0000000000027941 */ /* 0x000fea0003800000 */
.L_x_3519:
        /* <DEDUP_REMOVED lines=9> */
.L_x_3522:
[----:B------:R-:W-:Y:S05]  /*11f60*/  BSYNC B2 ;  /* 0x0000000000027941 */ /* 0x000fea0003800000 */
.L_x_3521:
[----:B------:R-:W2:Y:S01]  /*11f70*/  LDL R5, [R1+0x1c] ;  /* 0x00001c0001057983 */ /* 0x000ea20000100800 */
[----:B0-----:R-:W-:Y:S01]  /*11f80*/  IMAD.MOV.U32 R8, RZ, RZ, RZ ;  /* 0x000000ffff087224 */ /* 0x001fe200078e00ff */
        /* <DEDUP_REMOVED lines=10> */
.L_x_3523:
        /* <DEDUP_REMOVED lines=13> */
.L_x_3588:
[----:B------:R-:W-:Y:S05]  /*12100*/  BSYNC B2 ;  /* 0x0000000000027941 */ /* 0x000fea0003800000 */
.L_x_3524:
        /* <DEDUP_REMOVED lines=11> */
.L_x_3527:
[----:B------:R-:W-:Y:S05]  /*121c0*/  BSYNC B2 ;  /* 0x0000000000027941 */ /* 0x000fea0003800000 */
.L_x_3526:
        /* <DEDUP_REMOVED lines=9> */
.L_x_3528:
        /* <DEDUP_REMOVED lines=15> */
.L_x_3529:
        /* <DEDUP_REMOVED lines=15> */
.L_x_3530:
        /* <DEDUP_REMOVED lines=15> */
.L_x_3531:
        /* <DEDUP_REMOVED lines=15> */
.L_x_3532:
        /* <DEDUP_REMOVED lines=15> */
.L_x_3533:
        /* <DEDUP_REMOVED lines=15> */
.L_x_3534:
        /* <DEDUP_REMOVED lines=15> */
.L_x_3535:
        /* <DEDUP_REMOVED lines=10> */
.L_x_3517:
[----:B------:R-:W-:Y:S05]  /*12990*/  BSYNC B1 ;  /* 0x0000000000017941 */ /* 0x000fea0003800000 */
.L_x_3516:
[----:B------:R-:W2:Y:S01]  /*129a0*/  LDL R2, [R1+0x20] ;  /* 0x0000200001027983 */ /* 0x000ea20000100800 */
[----:B------:R-:W-:Y:S01]  /*129b0*/  VIADD R0, R0, 0xfffffffe ;  /* 0xfffffffe00007836 */ /* 0x000fe20000000000 */
[----:B--2---:R-:W-:-:S13]  /*129c0*/  ISETP.GT.AND P0, PT, R6, R2, PT ;  /* 0x000000020600720c */ /* 0x004fda0003f04270 */
[----:B------:R-:W-:Y:S05]  /*129d0*/  @P0 BRA `(.L_x_3536) ;  /* 0xffffffe400280947 */ /* 0x000fea000383ffff */
.L_x_3473:
[----:B------:R-:W-:Y:S05]  /*129e0*/  BSYNC B0 ;  /* 0x0000000000007941 */ /* 0x000fea0003800000 */
.L_x_3472:
[----:B------:R-:W2:Y:S01]  /*129f0*/  LDL.LU R2, [R1+0x10] ;  /* 0x0000100001027983 */ /* 0x000ea20000300800 */
[----:B------:R-:W1:Y:S01]  /*12a00*/  S2R R3, SR_TID.X ;  /* 0x0000000000037919 */ /* 0x000e620000002100 */
[----:B------:R-:W-:-:S05]  /*12a10*/  VIADD R19, R19, 0x1 ;  /* 0x0000000113137836 */ /* 0x000fca0000000000 */
[----:B------:R-:W-:-:S04]  /*12a20*/  ISETP.NE.AND P0, PT, R19, 0x2, PT ;  /* 0x000000021300780c */ /* 0x000fc80003f05270 */
[----:B------:R-:W-:Y:S01]  /*12a30*/  SEL R0, RZ, 0x1, P0 ;  /* 0x00000001ff007807 */ /* 0x000fe20000000000 */
[----:B------:R-:W-:Y:S01]  /*12a40*/  BSSY B0, `(.L_x_3537) ;  /* 0x0000013000007945 */ /* 0x000fe20003800000 */
[----:B-1----:R-:W-:-:S04]  /*12a50*/  LOP3.LUT R3, R3, 0x7f, RZ, 0xc0, !PT ;  /* 0x0000007f03037812 */ /* 0x002fc800078ec0ff */
[----:B------:R-:W-:Y:S02]  /*12a60*/  ISETP.NE.AND P1, PT, R3, RZ, PT ;  /* 0x000000ff0300720c */ /* 0x000fe40003f25270 */
[----:B--2---:R-:W-:-:S05]  /*12a70*/  LOP3.LUT R2, R2, R0, RZ, 0x3c, !PT ;  /* 0x0000000002027212 */ /* 0x004fca00078e3cff */
[----:B------:R1:W-:Y:S06]  /*12a80*/  STL [R1+0x10], R2 ;  /* 0x0000100201007387 */ /* 0x0003ec0000100800 */
[----:B------:R-:W-:Y:S05]  /*12a90*/  @P1 BRA `(.L_x_3538) ;  /* 0x0000000000341947 */ /* 0x000fea0003800000 */
[----:B------:R-:W2:Y:S01]  /*12aa0*/  S2R R5, SR_LANEID ;  /* 0x0000000000057919 */ /* 0x000ea20000000000 */
[----:B------:R-:W-:Y:S01]  /*12ab0*/  VOTEU.ANY UR4, UPT, PT ;  /* 0x0000000000047886 */ /* 0x000fe200038e0100 */
[----:B-1----:R-:W1:Y:S01]  /*12ac0*/  LDC.64 R2, c[0x0][0xc60] ;  /* 0x00031800ff027b82 */ /* 0x002e620000000a00 */
[----:B------:R-:W2:Y:S02]  /*12ad0*/  FLO.U32 R0, UR4 ;  /* 0x0000000400007d00 */ /* 0x000ea400080e0000 */
[----:B--2---:R-:W-:-:S06]  /*12ae0*/  ISETP.EQ.U32.AND P1, PT, R0, R5, PT ;  /* 0x000000050000720c */ /* 0x004fcc0003f22070 */
[----:B------:R-:W1:Y:S07]  /*12af0*/  POPC R5, UR4 ;  /* 0x0000000400057d09 */ /* 0x000e6e0008000000 */
[----:B-1----:R-:W2:Y:S01]  /*12b00*/  @P1 ATOMG.E.ADD.STRONG.GPU PT, R3, desc[UR40][R2.64], R5 ;  /* 0x00000005020319a8 */ /* 0x002ea200081ee1e8 */
[----:B------:R-:W1:Y:S02]  /*12b10*/  S2R R4, SR_LTMASK ;  /* 0x0000000000047919 */ /* 0x000e640000003900 */
[----:B-1----:R-:W-:-:S04]  /*12b20*/  LOP3.LUT R4, R4, UR4, RZ, 0xc0, !PT ;  /* 0x0000000404047c12 */ /* 0x002fc8000f8ec0ff */
[----:B------:R-:W1:Y:S01]  /*12b30*/  POPC R7, R4 ;  /* 0x0000000400077309 */ /* 0x000e620000000000 */
[----:B--2---:R-:W1:Y:S02]  /*12b40*/  SHFL.IDX PT, R0, R3, R0, 0x1f ;  /* 0x00001f0003007589 */ /* 0x004e6400000e0000 */
[----:B-1----:R-:W-:-:S05]  /*12b50*/  IADD3 R0, R0, UR37, R7 ;  /* 0x0000002500007c10 */ /* 0x002fca000fffe007 */
[----:B------:R2:W-:Y:S02]  /*12b60*/  STL [R1], R0 ;  /* 0x0000000001007387 */ /* 0x0005e40000100800 */
.L_x_3538:
[----:B------:R-:W-:Y:S05]  /*12b70*/  BSYNC B0 ;  /* 0x0000000000007941 */ /* 0x000fea0003800000 */
.L_x_3537:
[----:B------:R-:W-:-:S07]  /*12b80*/  SEL R19, R19, RZ, P0 ;  /* 0x000000ff13137207 */ /* 0x000fce0000000000 */
.L_x_3440:
[----:B------:R-:W-:Y:S05]  /*12b90*/  BSYNC B7 ;  /* 0x0000000000077941 */ /* 0x000fea0003800000 */
.L_x_3438:
[----:B--2-4-:R-:W2:Y:S02]  /*12ba0*/  LDL R0, [R1+0x5c] ;  /* 0x00005c0001007983 */ /* 0x014ea40000100800 */
[----:B--2---:R-:W-:-:S13]  /*12bb0*/  ISETP.NE.AND P0, PT, R0, RZ, PT ;  /* 0x000000ff0000720c */ /* 0x004fda0003f05270 */
[----:B------:R-:W-:Y:S05]  /*12bc0*/  @!P0 BRA `(.L_x_3539) ;  /* 0x00000000002c8947 */ /* 0x000fea0003800000 */
[----:B------:R-:W-:Y:S05]  /*12bd0*/  WARPSYNC.ALL ;  /* 0x0000000000007948 */ /* 0x000fea0003800000 */
[----:B------:R-:W2:Y:S08]  /*12be0*/  S2UR UR5, SR_CgaCtaId ;  /* 0x00000000000579c3 */ /* 0x000eb00000008800 */
[----:B------:R-:W-:Y:S06]  /*12bf0*/  BAR.SYNC.DEFER_BLOCKING 0x5, 0x180 ;  /* 0x0146000000007b1d */ /* 0x000fec0000010000 */
[----:B------:R-:W-:-:S02]  /*12c00*/  UMOV UR4, 0x400 ;  /* 0x0000040000047882 */ /* 0x000fc40000000000 */
[----:B--2---:R-:W-:-:S06]  /*12c10*/  ULEA UR4, UR5, UR4, 0x18 ;  /* 0x0000000405047291 */ /* 0x004fcc000f8ec03f */
[----:B------:R-:W-:-:S05]  /*12c20*/  IMAD.U32 R18, RZ, RZ, UR4 ;  /* 0x00000004ff127e24 */ /* 0x000fca000f8e00ff */
[----:B-1----:R-:W1:Y:S04]  /*12c30*/  LDS.128 R4, [R18+0x28cd0] ;  /* 0x028cd00012047984 */ /* 0x002e680000000c00 */
[----:B-1----:R1:W-:Y:S04]  /*12c40*/  STL.64 [R1], R4 ;  /* 0x0000000401007387 */ /* 0x0023e80000100a00 */
[----:B------:R1:W-:Y:S01]  /*12c50*/  STL.64 [R1+0x8], R6 ;  /* 0x0000080601007387 */ /* 0x0003e20000100a00 */
[----:B------:R-:W-:Y:S06]  /*12c60*/  BAR.ARV 0x4, 0x180 ;  /* 0x0106000000007b1d */ /* 0x000fec0000002000 */
[----:B------:R-:W-:Y:S05]  /*12c70*/  BRA `(.L_x_3540) ;  /* 0x0000000c001c7947 */ /* 0x000fea0003800000 */
.L_x_3539:
[----:B---3--:R-:W2:Y:S01]  /*12c80*/  S2R R10, SR_TID.X ;  /* 0x00000000000a7919 */ /* 0x008ea20000002100 */
[----:B------:R-:W-:Y:S01]  /*12c90*/  UMOV UR4, 0xffffffff ;  /* 0xffffffff00047882 */ /* 0x000fe20000000000 */
[----:B--2---:R-:W-:-:S04]  /*12ca0*/  LOP3.LUT R10, R10, 0x1f, RZ, 0xc0, !PT ;  /* 0x0000001f0a0a7812 */ /* 0x004fc800078ec0ff */
[----:B------:R-:W-:Y:S01]  /*12cb0*/  ISETP.NE.AND P0, PT, R10, 0x1f, PT ;  /* 0x0000001f0a00780c */ /* 0x000fe20003f05270 */
[----:B------:R-:W-:-:S12]  /*12cc0*/  BRA.DIV UR4, `(.L_x_3541) ;  /* 0x0000001a04f87947 */ /* 0x000fd8000b800000 */
[----:B------:R-:W1:Y:S01]  /*12cd0*/  LDL.LU R3, [R1] ;  /* 0x0000000001037983 */ /* 0x000e620000300800 */
[----:B------:R-:W-:-:S03]  /*12ce0*/  ULDC UR4, c[0x0][0xc3c] ;  /* 0x00030f0000047ab9 */ /* 0x000fc60000000800 */
[----:B------:R-:W2:Y:S01]  /*12cf0*/  LDL R5, [R1+0xc] ;  /* 0x00000c0001057983 */ /* 0x000ea20000100800 */
[----:B-1----:R-:W-:Y:S02]  /*12d00*/  IMAD.MOV.U32 R9, RZ, RZ, R3 ;  /* 0x000000ffff097224 */ /* 0x002fe400078e0003 */
[----:B--2---:R-:W-:-:S05]  /*12d10*/  IMAD.IADD R0, R5, 0x1, R10 ;  /* 0x0000000105007824 */ /* 0x004fca00078e020a */
[----:B------:R-:W-:-:S13]  /*12d20*/  ISETP.GE.OR P1, PT, R0, UR4, !P0 ;  /* 0x0000000400007c0c */ /* 0x000fda000c726670 */
[----:B------:R-:W1:Y:S08]  /*12d30*/  @!P1 LDC.64 R2, c[0x0][0xc80] ;  /* 0x00032000ff029b82 */ /* 0x000e700000000a00 */
[----:B------:R-:W2:Y:S01]  /*12d40*/  @!P1 LDC.64 R4, c[0x0][0xc78] ;  /* 0x00031e00ff049b82 */ /* 0x000ea20000000a00 */
[----:B-1----:R-:W-:-:S05]  /*12d50*/  @!P1 IMAD.WIDE R2, R0, 0x4, R2 ;  /* 0x0000000400029825 */ /* 0x002fca00078e0202 */
[----:B0-----:R2:W3:Y:S02]  /*12d60*/  @!P1 LDG.E R8, desc[UR40][R2.64] ;  /* 0x0000002802089981 */ /* 0x0014e4000c1e1900 */
[----:B--2---:R-:W-:-:S05]  /*12d70*/  @!P1 IMAD.WIDE R2, R0, 0x4, R4 ;  /* 0x0000000400029825 */ /* 0x004fca00078e0204 */
[----:B------:R-:W2:Y:S01]  /*12d80*/  @!P1 LDG.E R4, desc[UR40][R2.64] ;  /* 0x0000002802049981 */ /* 0x000ea2000c1e1900 */
[----:B------:R-:W-:Y:S01]  /*12d90*/  IMAD.MOV.U32 R6, RZ, RZ, RZ ;  /* 0x000000ffff067224 */ /* 0x000fe200078e00ff */
[C---:B------:R-:W-:Y:S02]  /*12da0*/  ISETP.GE.U32.AND P2, PT, R10.reuse, 0x2, PT ;  /* 0x000000020a00780c */ /* 0x040fe40003f46070 */
[C---:B------:R-:W-:Y:S01]  /*12db0*/  ISETP.GE.U32.AND P3, PT, R10.reuse, 0x4, PT ;  /* 0x000000040a00780c */ /* 0x040fe20003f66070 */
[----:B------:R-:W-:Y:S01]  /*12dc0*/  SHFL.IDX PT, R0, R9, RZ, 0x1f ;  /* 0x00001fff09007589 */ /* 0x000fe200000e0000 */
[C---:B------:R-:W-:Y:S02]  /*12dd0*/  ISETP.GE.U32.AND P4, PT, R10.reuse, 0x8, PT ;  /* 0x000000080a00780c */ /* 0x040fe40003f86070 */
[----:B------:R-:W-:Y:S01]  /*12de0*/  ISETP.GE.U32.AND P5, PT, R10, 0x10, PT ;  /* 0x000000100a00780c */ /* 0x000fe20003fa6070 */
[----:B------:R-:W-:Y:S01]  /*12df0*/  SHFL.IDX PT, R7, R9, 0x1, 0x1f ;  /* 0x00201f0009077f89 */ /* 0x000fe200000e0000 */
[----:B---3--:R-:W-:-:S02]  /*12e00*/  @!P1 IMAD.MOV.U32 R6, RZ, RZ, R8 ;  /* 0x000000ffff069224 */ /* 0x008fc400078e0008 */
[----:B------:R-:W-:Y:S02]  /*12e10*/  IMAD.MOV.U32 R8, RZ, RZ, RZ ;  /* 0x000000ffff087224 */ /* 0x000fe400078e00ff */
[----:B--2---:R-:W-:Y:S01]  /*12e20*/  @!P1 IMAD.MOV.U32 R8, RZ, RZ, R4 ;  /* 0x000000ffff089224 */ /* 0x004fe200078e0004 */
[----:B------:R-:W-:Y:S01]  /*12e30*/  ISETP.NE.AND P1, PT, R10, RZ, PT ;  /* 0x000000ff0a00720c */ /* 0x000fe20003f25270 */
[----:B------:R-:W-:Y:S02]  /*12e40*/  IMAD.MOV.U32 R4, RZ, RZ, RZ ;  /* 0x000000ffff047224 */ /* 0x000fe400078e00ff */
        /* <DEDUP_REMOVED lines=17> */
.L_x_3598:
[----:B------:R-:W-:Y:S02]  /*12f60*/  ULDC UR4, c[0x0][0xc38] ;  /* 0x00030e0000047ab9 */ /* 0x000fe40000000800 */
[----:B------:R-:W-:-:S04]  /*12f70*/  IMAD.U32 R3, RZ, RZ, UR4 ;  /* 0x00000004ff037e24 */ /* 0x000fc8000f8e00ff */
[----:B-1----:R-:W-:-:S04]  /*12f80*/  IMAD R9, R14, R3, RZ ;  /* 0x000000030e097224 */ /* 0x002fc800078e02ff */
[----:B------:R-:W-:-:S05]  /*12f90*/  IMAD.IADD R5, R7, 0x1, R9 ;  /* 0x0000000107057824 */ /* 0x000fca00078e0209 */
[----:B------:R-:W-:-:S13]  /*12fa0*/  ISETP.GT.AND P6, PT, R5, R0, PT ;  /* 0x000000000500720c */ /* 0x000fda0003fc4270 */
[----:B------:R-:W-:Y:S05]  /*12fb0*/  @P6 BRA `(.L_x_3542) ;  /* 0x0000000000ac6947 */ /* 0x000fea0003800000 */
.L_x_3545:
[----:B0-----:R-:W2:Y:S01]  /*12fc0*/  LDL.LU R2, [R1+0xc] ;  /* 0x00000c0001027983 */ /* 0x001ea20000300800 */
[----:B------:R-:W0:Y:S01]  /*12fd0*/  LDC R3, c[0x0][0xc3c] ;  /* 0x00030f00ff037b82 */ /* 0x000e220000000800 */
        /* <DEDUP_REMOVED lines=11> */
[----:B------:R0:W2:Y:S01]  /*13090*/  @!P6 LDG.E R6, desc[UR40][R2.64] ;  /* 0x000000280206e981 */ /* 0x0000a2000c1e1900 */
[----:B------:R-:W-:Y:S01]  /*130a0*/  IMAD.MOV.U32 R8, RZ, RZ, RZ ;  /* 0x000000ffff087224 */ /* 0x000fe200078e00ff */
[----:B0-----:R-:W0:Y:S02]  /*130b0*/  @!P6 LDC.64 R2, c[0x0][0xc78] ;  /* 0x00031e00ff02eb82 */ /* 0x001e240000000a00 */
[----:B0-----:R-:W-:-:S05]  /*130c0*/  @!P6 IMAD.WIDE R2, R7, 0x4, R2 ;  /* 0x000000040702e825 */ /* 0x001fca00078e0202 */
        /* <DEDUP_REMOVED lines=20> */
.L_x_3606:
[----:B------:R-:W-:Y:S02]  /*13210*/  ULDC UR4, c[0x0][0xc38] ;  /* 0x00030e0000047ab9 */ /* 0x000fe40000000800 */
[----:B------:R-:W-:-:S04]  /*13220*/  IMAD.U32 R3, RZ, RZ, UR4 ;  /* 0x00000004ff037e24 */ /* 0x000fc8000f8e00ff */
[----:B-1----:R-:W-:-:S04]  /*13230*/  IMAD R9, R14, R3, RZ ;  /* 0x000000030e097224 */ /* 0x002fc800078e02ff */
[----:B------:R-:W-:-:S05]  /*13240*/  IMAD.IADD R5, R9, 0x1, R5 ;  /* 0x0000000109057824 */ /* 0x000fca00078e0205 */
[----:B------:R-:W-:-:S13]  /*13250*/  ISETP.GT.AND P6, PT, R5, R0, PT ;  /* 0x000000000500720c */ /* 0x000fda0003fc4270 */
[----:B------:R-:W-:Y:S05]  /*13260*/  @!P6 BRA `(.L_x_3545) ;  /* 0xfffffffc0054e947 */ /* 0x000fea000383ffff */
.L_x_3542:
        /* <DEDUP_REMOVED lines=9> */
.L_x_3611:
[----:B------:R-:W-:-:S13]  /*13300*/  ISETP.NE.AND P0, PT, R7, RZ, PT ;  /* 0x000000ff0700720c */ /* 0x000fda0003f05270 */
[----:B------:R-:W-:Y:S05]  /*13310*/  @!P0 BRA `(.L_x_3547) ;  /* 0x0000000000108947 */ /* 0x000fea0003800000 */
[----:B------:R-:W-:Y:S01]  /*13320*/  UMOV UR4, 0xffffffff ;  /* 0xffffffff00047882 */ /* 0x000fe20000000000 */
[----:B------:R-:W-:Y:S02]  /*13330*/  VIADD R12, R5, 0xffffffff ;  /* 0xffffffff050c7836 */ /* 0x000fe40000000000 */
[----:B------:R-:W-:Y:S05]  /*13340*/  BRA.DIV UR4, `(.L_x_3548) ;  /* 0x0000001e04bc7947 */ /* 0x000fea000b800000 */
[----:B------:R4:W0:Y:S02]  /*13350*/  SHFL.IDX PT, R4, R2, R12, 0x1f ;  /* 0x00001f0c02047589 */ /* 0x00082400000e0000 */
.L_x_3547:
[----:B----4-:R-:W4:Y:S01]  /*13360*/  LDL.LU R12, [R1+0xc] ;  /* 0x00000c00010c7983 */ /* 0x010f220000300800 */
[----:B0-----:R-:W-:Y:S01]  /*13370*/  IMAD R9, R4, R3, R9 ;  /* 0x0000000304097224 */ /* 0x001fe200078e0209 */
[----:B--2---:R-:W-:-:S03]  /*13380*/  IABS R4, R6 ;  /* 0x0000000600047213 */ /* 0x004fc60000000000 */
[----:B------:R-:W-:Y:S01]  /*13390*/  IMAD.IADD R0, R0, 0x1, -R9 ;  /* 0x0000000100007824 */ /* 0x000fe200078e0a09 */
[----:B------:R-:W0:Y:S01]  /*133a0*/  I2F.RP R10, R4 ;  /* 0x00000004000a7306 */ /* 0x000e220000209400 */
[----:B------:R2:W-:Y:S02]  /*133b0*/  STL [R1], R9 ;  /* 0x0000000901007387 */ /* 0x0005e40000100800 */
[----:B--2---:R-:W-:-:S05]  /*133c0*/  IABS R9, R6 ;  /* 0x0000000600097213 */ /* 0x004fca0000000000 */
[----:B0-----:R-:W0:Y:S01]  /*133d0*/  MUFU.RCP R10, R10 ;  /* 0x0000000a000a7308 */ /* 0x001e220000001000 */
[----:B------:R-:W-:Y:S02]  /*133e0*/  IMAD.MOV R9, RZ, RZ, -R9 ;  /* 0x000000ffff097224 */ /* 0x000fe400078e0a09 */
[----:B0-----:R-:W-:-:S05]  /*133f0*/  VIADD R11, R10, 0xffffffe ;  /* 0x0ffffffe0a0b7836 */ /* 0x001fca0000000000 */
[----:B------:R-:W0:Y:S02]  /*13400*/  F2I.FTZ.U32.TRUNC.NTZ R3, R11 ;  /* 0x0000000b00037305 */ /* 0x000e24000021f000 */
[----:B0-----:R-:W-:-:S04]  /*13410*/  IMAD.MOV R2, RZ, RZ, -R3 ;  /* 0x000000ffff027224 */ /* 0x001fc800078e0a03 */
        /* <DEDUP_REMOVED lines=11> */
[----:B---3--:R-:W-:-:S04]  /*134d0*/  IABS R4, R8 ;  /* 0x0000000800047213 */ /* 0x008fc80000000000 */
        /* <DEDUP_REMOVED lines=17> */
[----:B------:R-:W-:Y:S02]  /*135f0*/  IMAD R3, R2, R9, R3 ;  /* 0x0000000902037224 */ /* 0x000fe400078e0203 */
[----:B------:R-:W-:-:S03]  /*13600*/  IMAD R9, R6, R7, RZ ;  /* 0x0000000706097224 */ /* 0x000fc600078e02ff */
        /* <DEDUP_REMOVED lines=16> */
[----:B----4-:R-:W-:-:S05]  /*13710*/  IMAD.IADD R12, R5, 0x1, R12 ;  /* 0x00000001050c7824 */ /* 0x010fca00078e020c */
[----:B------:R0:W-:Y:S04]  /*13720*/  STL [R1+0xc], R12 ;  /* 0x00000c0c01007387 */ /* 0x0001e80000100800 */
[----:B------:R0:W-:Y:S01]  /*13730*/  STL [R1+0x4], R4 ;  /* 0x0000040401007387 */ /* 0x0001e20000100800 */
[----:B------:R-:W-:Y:S05]  /*13740*/  BRA `(.L_x_3549) ;  /* 0x0000000000287947 */ /* 0x000fea0003800000 */
.L_x_3543:
        /* <DEDUP_REMOVED lines=10> */
.L_x_3549:
[----:B-1----:R-:W2:Y:S04]  /*137f0*/  LDL R3, [R1+0x8] ;  /* 0x0000080001037983 */ /* 0x002ea80000100800 */
[----:B------:R-:W3:Y:S04]  /*13800*/  LDL R2, [R1+0xc] ;  /* 0x00000c0001027983 */ /* 0x000ee80000100800 */
[----:B------:R-:W4:Y:S04]  /*13810*/  LDL R5, [R1+0x4] ;  /* 0x0000040001057983 */ /* 0x000f280000100800 */
[----:B0-----:R-:W4:Y:S01]  /*13820*/  LDL R4, [R1] ;  /* 0x0000000001047983 */ /* 0x001f220000100800 */
[----:B------:R-:W0:Y:S01]  /*13830*/  S2R R0, SR_TID.X ;  /* 0x0000000000007919 */ /* 0x000e220000002100 */
[----:B------:R-:W-:Y:S05]  /*13840*/  WARPSYNC.ALL ;  /* 0x0000000000007948 */ /* 0x000fea0003800000 */
[----:B0-----:R-:W-:Y:S01]  /*13850*/  LOP3.LUT R0, R0, 0x1f, RZ, 0xc0, !PT ;  /* 0x0000001f00007812 */ /* 0x001fe200078ec0ff */
[----:B------:R-:W-:Y:S03]  /*13860*/  BAR.SYNC.DEFER_BLOCKING 0x4, 0x180 ;  /* 0x0106000000007b1d */ /* 0x000fe60000010000 */
[----:B------:R-:W-:-:S13]  /*13870*/  ISETP.NE.AND P0, PT, R0, RZ, PT ;  /* 0x000000ff0000720c */ /* 0x000fda0003f05270 */
[----:B------:R-:W-:Y:S01]  /*13880*/  @!P0 MOV R0, 0x400 ;  /* 0x0000040000008802 */ /* 0x000fe20000000f00 */
[----:B--2---:R-:W-:Y:S02]  /*13890*/  IMAD.MOV.U32 R6, RZ, RZ, R3 ;  /* 0x000000ffff067224 */ /* 0x004fe400078e0003 */
[----:B------:R-:W0:Y:S01]  /*138a0*/  @!P0 S2R R3, SR_CgaCtaId ;  /* 0x0000000000038919 */ /* 0x000e220000008800 */
[----:B---3--:R-:W-:Y:S01]  /*138b0*/  IMAD.MOV.U32 R7, RZ, RZ, R2 ;  /* 0x000000ffff077224 */ /* 0x008fe200078e0002 */
[----:B0-----:R-:W-:-:S05]  /*138c0*/  @!P0 LEA R18, R3, R0, 0x18 ;  /* 0x0000000003128211 */ /* 0x001fca00078ec0ff */
[----:B----4-:R0:W-:Y:S01]  /*138d0*/  @!P0 STS.128 [R18+0x28cd0], R4 ;  /* 0x028cd00412008388 */ /* 0x0101e20000000c00 */
[----:B------:R-:W-:Y:S06]  /*138e0*/  BAR.ARV 0x5, 0x180 ;  /* 0x0146000000007b1d */ /* 0x000fec0000002000 */
.L_x_3540:
[----:B------:R-:W2:Y:S01]  /*138f0*/  LDL R0, [R1+0xc] ;  /* 0x00000c0001007983 */ /* 0x000ea20000100800 */
[----:B------:R-:W-:Y:S02]  /*13900*/  ULDC UR4, c[0x0][0xc3c] ;  /* 0x00030f0000047ab9 */ /* 0x000fe40000000800 */
[----:B--2---:R-:W-:-:S13]  /*13910*/  ISETP.GE.AND P0, PT, R0, UR4, PT ;  /* 0x0000000400007c0c */ /* 0x004fda000bf06270 */
[----:B------:R-:W-:Y:S05]  /*13920*/  @!P0 BRA `(.L_x_3550) ;  /* 0xffffff9c00f08947 */ /* 0x000fea000383ffff */
[----:B------:R-:W-:Y:S05]  /*13930*/  BSYNC B8 ;  /* 0x0000000000087941 */ /* 0x000fea0003800000 */
.L_x_3432:
[----:B0-----:R-:W4:Y:S01]  /*13940*/  LDL.LU R0, [R1+0x50] ;  /* 0x0000500001007983 */ /* 0x001f220000300800 */
[----:B------:R-:W-:Y:S01]  /*13950*/  BSSY B0, `(.L_x_3551) ;  /* 0x000000b000007945 */ /* 0x000fe20003800000 */
[----:B-1----:R-:W0:Y:S01]  /*13960*/  S2R R5, SR_CgaCtaId ;  /* 0x0000000000057919 */ /* 0x002e220000008800 */
[----:B----4-:R-:W-:-:S05]  /*13970*/  VIADD R0, R0, 0x1 ;  /* 0x0000000100007836 */ /* 0x010fca0000000000 */
        /* <DEDUP_REMOVED lines=8> */
.L_x_3614:
[----:B------:R-:W-:Y:S05]  /*13a00*/  BSYNC B0 ;  /* 0x0000000000007941 */ /* 0x000fea0003800000 */
.L_x_3551:
[----:B------:R-:W-:-:S03]  /*13a10*/  UMOV UR4, 0xffffffff ;  /* 0xffffffff00047882 */ /* 0x000fc60000000000 */
[----:B------:R-:W-:Y:S05]  /*13a20*/  BRA.DIV UR4, `(.L_x_3553) ;  /* 0x0000001a04407947 */ /* 0x000fea000b800000 */
[----:B------:R-:W1:Y:S02]  /*13a30*/  S2R R2, SR_TID.X ;  /* 0x0000000000027919 */ /* 0x000e640000002100 */
[----:B-1----:R-:W-:-:S04]  /*13a40*/  SHF.R.U32.HI R2, RZ, 0x5, R2 ;  /* 0x00000005ff027819 */ /* 0x002fc80000011602 */
[----:B------:R-:W-:-:S05]  /*13a50*/  LOP3.LUT R2, R2, 0x3, RZ, 0xc0, !PT ;  /* 0x0000000302027812 */ /* 0x000fca00078ec0ff */
[----:B------:R1:W4:Y:S02]  /*13a60*/  SHFL.IDX PT, R14, R2, RZ, 0x1f ;  /* 0x00001fff020e7589 */ /* 0x00032400000e0000 */
.L_x_3617:
[----:B----4-:R-:W-:Y:S01]  /*13a70*/  ISETP.NE.AND P0, PT, R14, RZ, PT ;  /* 0x000000ff0e00720c */ /* 0x010fe20003f05270 */
[----:B------:R-:W-:-:S12]  /*13a80*/  BSSY B0, `(.L_x_3554) ;  /* 0x0000025000007945 */ /* 0x000fd80003800000 */
[----:B------:R-:W-:Y:S05]  /*13a90*/  @P0 BRA `(.L_x_3555) ;  /* 0x00000000008c0947 */ /* 0x000fea0003800000 */
[----:B------:R-:W-:-:S03]  /*13aa0*/  UMOV UR4, 0xffffffff ;  /* 0xffffffff00047882 */ /* 0x000fc60000000000 */
[----:B------:R-:W-:Y:S05]  /*13ab0*/  BRA.DIV UR4, `(.L_x_3556) ;  /* 0x0000001a04507947 */ /* 0x000fea000b800000 */
[----:B------:R-:W-:-:S13]  /*13ac0*/  ELECT P6, URZ, PT ;  /* 0x00000000003f782f */ /* 0x000fda00038c0000 */
.L_x_3620:
[----:B------:R-:W-:Y:S05]  /*13ad0*/  @!P6 BRA `(.L_x_3555) ;  /* 0x00000000007ce947 */ /* 0x000fea0003800000 */
[----:B------:R-:W-:-:S06]  /*13ae0*/  ULOP3.LUT UR4, UR36, 0x2, URZ, 0xfc, !UPT ;  /* 0x0000000224047892 */ /* 0x000fcc000f8efc3f */
[----:B-1----:R-:W-:-:S05]  /*13af0*/  IMAD.U32 R2, RZ, RZ, UR4 ;  /* 0x00000004ff027e24 */ /* 0x002fca000f8e00ff */
[----:B------:R-:W-:-:S13]  /*13b00*/  ISETP.NE.AND P2, PT, R2, 0x3, PT ;  /* 0x000000030200780c */ /* 0x000fda0003f45270 */
[----:B------:R-:W-:Y:S05]  /*13b10*/  @!P2 BRA `(.L_x_3557) ;  /* 0x000000000004a947 */ /* 0x000fea0003800000 */
[----:B------:R-:W-:Y:S01]  /*13b20*/  BPT.TRAP 0x1 ;  /* 0x000000040000795c */ /* 0x000fe20000300000 */
.L_x_3557:
[----:B------:R-:W4:Y:S01]  /*13b30*/  LDL.LU R7, [R1+0x10] ;  /* 0x0000100001077983 */ /* 0x000f220000300800 */
[----:B------:R-:W-:Y:S02]  /*13b40*/  VIADD R2, R0, 0x28c40 ;  /* 0x00028c4000027836 */ /* 0x000fe40000000000 */
[C---:B0-----:R-:W-:Y:S02]  /*13b50*/  VIADD R3, R19.reuse, 0x1 ;  /* 0x0000000113037836 */ /* 0x041fe40000000000 */
[----:B------:R-:W-:-:S03]  /*13b60*/  IMAD R6, R19, 0x8, R2 ;  /* 0x0000000813067824 */ /* 0x000fc600078e0202 */
[----:B------:R-:W-:-:S04]  /*13b70*/  ISETP.NE.AND P1, PT, R3, 0x2, PT ;  /* 0x000000020300780c */ /* 0x000fc80003f25270 */
[----:B------:R-:W-:Y:S02]  /*13b80*/  SEL R4, RZ, 0x1, P1 ;  /* 0x00000001ff047807 */ /* 0x000fe40000800000 */
[----:B------:R-:W-:Y:S02]  /*13b90*/  SEL R3, R3, RZ, P1 ;  /* 0x000000ff03037207 */ /* 0x000fe40000800000 */
[C---:B----4-:R-:W-:Y:S02]  /*13ba0*/  SHF.L.U32 R5, R7.reuse, 0x1f, RZ ;  /* 0x0000001f07057819 */ /* 0x050fe400000006ff */
[----:B------:R-:W-:Y:S01]  /*13bb0*/  LOP3.LUT R4, R7, R4, RZ, 0x3c, !PT ;  /* 0x0000000407047212 */ /* 0x000fe200078e3cff */
[----:B------:R-:W-:Y:S01]  /*13bc0*/  IMAD R7, R3, 0x8, R2 ;  /* 0x0000000803077824 */ /* 0x000fe200078e0202 */
[----:B------:R-:W0:Y:S02]  /*13bd0*/  SYNCS.PHASECHK.TRANS64.TRYWAIT P0, [R6+URZ], R5 ;  /* 0x00000005060075a7 */ /* 0x000e24000800017f */
[----:B------:R-:W-:Y:S01]  /*13be0*/  SHF.L.U32 R2, R4, 0x1f, RZ ;  /* 0x0000001f04027819 */ /* 0x000fe200000006ff */
[----:B0-----:R-:W-:Y:S06]  /*13bf0*/  @!P0 BRA `(.L_x_3558) ;  /* 0x0000001800208947 */ /* 0x001fec0003800000 */
.L_x_3621:
[----:B------:R-:W1:Y:S02]  /*13c00*/  SYNCS.PHASECHK.TRANS64.TRYWAIT P0, [R7+URZ], R2 ;  /* 0x00000002070075a7 */ /* 0x000e64000800017f */
[----:B-1----:R-:W-:Y:S05]  /*13c10*/  @!P0 BRA `(.L_x_3559) ;  /* 0x00000018002c8947 */ /* 0x002fea0003800000 */
.L_x_3622:
[----:B------:R-:W-:Y:S05]  /*13c20*/  @!P2 BRA `(.L_x_3560) ;  /* 0x000000000004a947 */ /* 0x000fea0003800000 */
[----:B------:R-:W-:Y:S01]  /*13c30*/  BPT.TRAP 0x1 ;  /* 0x000000040000795c */ /* 0x000fe20000300000 */
.L_x_3560:
[----:B------:R-:W-:-:S04]  /*13c40*/  VIADD R0, R0, 0x28c60 ;  /* 0x00028c6000007836 */ /* 0x000fc80000000000 */
[----:B------:R-:W-:-:S04]  /*13c50*/  IMAD R4, R19, 0x8, R0 ;  /* 0x0000000813047824 */ /* 0x000fc800078e0200 */
[----:B------:R-:W4:Y:S02]  /*13c60*/  SYNCS.PHASECHK.TRANS64.TRYWAIT P0, [R4+URZ], R5 ;  /* 0x00000005040075a7 */ /* 0x000f24000800017f */
[----:B----4-:R-:W-:Y:S05]  /*13c70*/  @!P0 BRA `(.L_x_3561) ;  /* 0x0000001800288947 */ /* 0x010fea0003800000 */
.L_x_3623:
[----:B------:R-:W-:-:S07]  /*13c80*/  IMAD R3, R3, 0x8, R0 ;  /* 0x0000000803037824 */ /* 0x000fce00078e0200 */
.L_x_3562:
[----:B------:R0:W0:Y:S02]  /*13c90*/  SYNCS.PHASECHK.TRANS64.TRYWAIT P0, [R3+URZ], R2 ;  /* 0x00000002030075a7 */ /* 0x000024000800017f */
[----:B0-----:R-:W-:Y:S05]  /*13ca0*/  @!P0 NANOSLEEP.SYNCS 0x989680 ;  /* 0x009896800000895d */ /* 0x001fea0003900000 */
[----:B------:R-:W0:Y:S02]  /*13cb0*/  @!P0 SYNCS.PHASECHK.TRANS64 P0, [R3+URZ], R2 ;  /* 0x00000002030085a7 */ /* 0x000e24000800007f */
[----:B0-----:R-:W-:Y:S05]  /*13cc0*/  @!P0 BRA `(.L_x_3562) ;  /* 0xfffffffc00f08947 */ /* 0x001fea000383ffff */
.L_x_3555:
[----:B------:R-:W-:Y:S05]  /*13cd0*/  BSYNC B0 ;  /* 0x0000000000007941 */ /* 0x000fea0003800000 */
.L_x_3554:
[----:B------:R-:W-:Y:S05]  /*13ce0*/  EXIT ;  /* 0x000000000000794d */ /* 0x000fea0003800000 */
.L_x_3381:
[----:B0-----:R-:W-:-:S04]  /*13cf0*/  IMAD.U32 R3, RZ, RZ, UR17 ;  /* 0x00000011ff037e24 */ /* 0x001fc8000f8e00ff */
[----:B------:R0:W1:Y:S03]  /*13d00*/  SYNCS.PHASECHK.TRANS64.TRYWAIT P0, [R3+URZ+0x28c50], R0 ;  /* 0x028c5000030075a7 */ /* 0x000066000800017f */
[----:B-1----:R-:W-:Y:S05]  /*13d10*/  @!P0 NANOSLEEP.SYNCS 0x989680 ;  /* 0x009896800000895d */ /* 0x002fea0003900000 */
[----:B------:R-:W1:Y:S02]  /*13d20*/  @!P0 SYNCS.PHASECHK.TRANS64 P0, [R3+URZ+0x28c50], R0 ;  /* 0x028c5000030085a7 */ /* 0x000e64000800007f */
[----:B-1----:R-:W-:Y:S05]  /*13d30*/  @!P0 BRA `(.L_x_3381) ;  /* 0xfffffffc00ec8947 */ /* 0x002fea000383ffff */
[----:B------:R-:W-:Y:S05]  /*13d40*/  BRA `(.L_x_3563) ;  /* 0xfffffee000c47947 */ /* 0x000fea000383ffff */
.L_x_3386:
[----:B-1----:R-:W-:-:S04]  /*13d50*/  IMAD.U32 R3, RZ, RZ, UR6 ;  /* 0x00000006ff037e24 */ /* 0x002fc8000f8e00ff */
[----:B------:R1:W2:Y:S03]  /*13d60*/  SYNCS.PHASECHK.TRANS64.TRYWAIT P0, [R3+URZ+0x28c50], R0 ;  /* 0x028c5000030075a7 */ /* 0x0002a6000800017f */
[----:B--2---:R-:W-:Y:S05]  /*13d70*/  @!P0 NANOSLEEP.SYNCS 0x989680 ;  /* 0x009896800000895d */ /* 0x004fea0003900000 */
[----:B------:R-:W2:Y:S02]  /*13d80*/  @!P0 SYNCS.PHASECHK.TRANS64 P0, [R3+URZ+0x28c50], R0 ;  /* 0x028c5000030085a7 */ /* 0x000ea4000800007f */
[----:B--2---:R-:W-:Y:S05]  /*13d90*/  @!P0 BRA `(.L_x_3386) ;  /* 0xfffffffc00ec8947 */ /* 0x004fea000383ffff */
[----:B------:R-:W-:Y:S05]  /*13da0*/  BRA `(.L_x_3385) ;  /* 0xfffffeec00dc7947 */ /* 0x000fea000383ffff */
.L_x_3390:
[----:B0-----:R-:W-:-:S04]  /*13db0*/  IMAD.U32 R3, RZ, RZ, UR38 ;  /* 0x00000026ff037e24 */ /* 0x001fc8000f8e00ff */
[----:B------:R0:W1:Y:S03]  /*13dc0*/  SYNCS.PHASECHK.TRANS64.TRYWAIT P1, [R3+URZ+0x28c00], R0 ;  /* 0x028c0000030075a7 */ /* 0x000066000802017f */
[----:B-1----:R-:W-:Y:S05]  /*13dd0*/  @!P1 NANOSLEEP.SYNCS 0x989680 ;  /* 0x009896800000995d */ /* 0x002fea0003900000 */
[----:B------:R-:W1:Y:S02]  /*13de0*/  @!P1 SYNCS.PHASECHK.TRANS64 P1, [R3+URZ+0x28c00], R0 ;  /* 0x028c0000030095a7 */ /* 0x000e64000802007f */
[----:B-1----:R-:W-:Y:S05]  /*13df0*/  @!P1 BRA `(.L_x_3390) ;  /* 0xfffffffc00ec9947 */ /* 0x002fea000383ffff */
[----:B------:R-:W-:Y:S05]  /*13e00*/  BRA `(.L_x_3564) ;  /* 0xffffff0000ec7947 */ /* 0x000fea000383ffff */
.L_x_3394:
[----:B--2---:R2:W3:Y:S02]  /*13e10*/  SYNCS.PHASECHK.TRANS64.TRYWAIT P1, [R7+URZ+0x28c30], R8 ;  /* 0x028c3008070075a7 */ /* 0x0044e4000802017f */
[----:B---3--:R-:W-:Y:S05]  /*13e20*/  @!P1 NANOSLEEP.SYNCS 0x989680 ;  /* 0x009896800000995d */ /* 0x008fea0003900000 */
[----:B------:R-:W3:Y:S02]  /*13e30*/  @!P1 SYNCS.PHASECHK.TRANS64 P1, [R7+URZ+0x28c30], R8 ;  /* 0x028c3008070095a7 */ /* 0x000ee4000802007f */
[----:B---3--:R-:W-:Y:S05]  /*13e40*/  @!P1 BRA `(.L_x_3394) ;  /* 0xfffffffc00f09947 */ /* 0x008fea000383ffff */
[----:B------:R-:W-:Y:S05]  /*13e50*/  BRA `(.L_x_3393) ;  /* 0xffffff0400087947 */ /* 0x000fea000383ffff */
.L_x_3398:
[----:B----4-:R4:W0:Y:S02]  /*13e60*/  SYNCS.PHASECHK.TRANS64.TRYWAIT P2, [R7+URZ+0x28c50], R8 ;  /* 0x028c5008070075a7 */ /* 0x010824000804017f */
[----:B0-----:R-:W-:Y:S05]  /*13e70*/  @!P2 NANOSLEEP.SYNCS 0x989680 ;  /* 0x009896800000a95d */ /* 0x001fea0003900000 */
[----:B------:R-:W0:Y:S02]  /*13e80*/  @!P2 SYNCS.PHASECHK.TRANS64 P2, [R7+URZ+0x28c50], R8 ;  /* 0x028c50080700a5a7 */ /* 0x000e24000804007f */
[----:B0-----:R-:W-:Y:S05]  /*13e90*/  @!P2 BRA `(.L_x_3398) ;  /* 0xfffffffc00f0a947 */ /* 0x001fea000383ffff */
[----:B------:R-:W-:Y:S05]  /*13ea0*/  BRA `(.L_x_3397) ;  /* 0xffffff1800207947 */ /* 0x000fea000383ffff */
.L_x_3403:
[----:B-1----:R-:W-:-:S04]  /*13eb0*/  IMAD.U32 R0, RZ, RZ, UR24 ;  /* 0x00000018ff007e24 */ /* 0x002fc8000f8e00ff */
[----:B------:R1:W2:Y:S03]  /*13ec0*/  SYNCS.PHASECHK.TRANS64.TRYWAIT P2, [R0+URZ+0x28c30], R7 ;  /* 0x028c3007000075a7 */ /* 0x0002a6000804017f */
[----:B--2---:R-:W-:Y:S05]  /*13ed0*/  @!P2 NANOSLEEP.SYNCS 0x989680 ;  /* 0x009896800000a95d */ /* 0x004fea0003900000 */
[----:B------:R-:W2:Y:S02]  /*13ee0*/  @!P2 SYNCS.PHASECHK.TRANS64 P2, [R0+URZ+0x28c30], R7 ;  /* 0x028c30070000a5a7 */ /* 0x000ea4000804007f */
[----:B--2---:R-:W-:Y:S05]  /*13ef0*/  @!P2 BRA `(.L_x_3403) ;  /* 0xfffffffc00eca947 */ /* 0x004fea000383ffff */
[----:B------:R-:W-:Y:S05]  /*13f00*/  BRA `(.L_x_3402) ;  /* 0xffffff1c00047947 */ /* 0x000fea000383ffff */
.L_x_3407:
[----:B--2---:R2:W3:Y:S02]  /*13f10*/  SYNCS.PHASECHK.TRANS64.TRYWAIT P2, [R9+URZ+0x28c50], R7 ;  /* 0x028c5007090075a7 */ /* 0x0044e4000804017f */
[----:B---3--:R-:W-:Y:S05]  /*13f20*/  @!P2 NANOSLEEP.SYNCS 0x989680 ;  /* 0x009896800000a95d */ /* 0x008fea0003900000 */
[----:B------:R-:W3:Y:S02]  /*13f30*/  @!P2 SYNCS.PHASECHK.TRANS64 P2, [R9+URZ+0x28c50], R7 ;  /* 0x028c50070900a5a7 */ /* 0x000ee4000804007f */
[----:B---3--:R-:W-:Y:S05]  /*13f40*/  @!P2 BRA `(.L_x_3407) ;  /* 0xfffffffc00f0a947 */ /* 0x008fea000383ffff */
[----:B------:R-:W-:Y:S05]  /*13f50*/  BRA `(.L_x_3406) ;  /* 0xffffff3400347947 */ /* 0x000fea000383ffff */
.L_x_3446:
[----:B------:R-:W1:Y:S01]  /*13f60*/  S2R R4, SR_TID.X ;  /* 0x0000000000047919 */ /* 0x000e620000002100 */
[----:B------:R-:W-:Y:S01]  /*13f70*/  BSSY B0, `(.L_x_3565) ;  /* 0x000000a000007945 */ /* 0x000fe20003800000 */
[----:B------:R-:W-:Y:S02]  /*13f80*/  IMAD.MOV.U32 R12, RZ, RZ, RZ ;  /* 0x000000ffff0c7224 */ /* 0x000fe400078e00ff */
[----:B0-----:R-:W-:Y:S02]  /*13f90*/  IMAD.MOV.U32 R11, RZ, RZ, 0x1f ;  /* 0x0000001fff0b7424 */ /* 0x001fe400078e00ff */
[----:B------:R-:W-:Y:S01]  /*13fa0*/  IMAD.MOV.U32 R15, RZ, RZ, -0x1 ;  /* 0xffffffffff0f7424 */ /* 0x000fe200078e00ff */
[----:B-1----:R-:W-:-:S04]  /*13fb0*/  SHF.R.U32.HI R4, RZ, 0x5, R4 ;  /* 0x00000005ff047819 */ /* 0x002fc80000011604 */
[----:B------:R-:W-:-:S05]  /*13fc0*/  LOP3.LUT R4, R4, 0x3, RZ, 0xc0, !PT ;  /* 0x0000000304047812 */ /* 0x000fca00078ec0ff */
[----:B------:R-:W-:-:S07]  /*13fd0*/  IMAD.MOV.U32 R13, RZ, RZ, R4 ;  /* 0x000000ffff0d7224 */ /* 0x000fce00078e0004 */
[----:B---3--:R-:W-:Y:S05]  /*13fe0*/  WARPSYNC.COLLECTIVE R15, `(.L_x_3566) ;  /* 0x000000000f087348 */ /* 0x008fea0003c00000 */
[----:B------:R0:W1:Y:S02]  /*13ff0*/  SHFL.IDX P6, R14, R13, R12, R11 ;  /* 0x0000000c0d0e7389 */ /* 0x00006400000c000b */
[----:B01-3--:R-:W-:Y:S01]  /*14000*/  ENDCOLLECTIVE ;  /* 0x000000000000791b */ /* 0x00bfe20003800000 */
.L_x_3566:
[----:B------:R-:W-:Y:S05]  /*14010*/  BSYNC B0 ;  /* 0x0000000000007941 */ /* 0x000fea0003800000 */
.L_x_3565:
[----:B------:R-:W-:Y:S05]  /*14020*/  BRA `(.L_x_3567) ;  /* 0xffffffa400d07947 */ /* 0x000fea000383ffff */
.L_x_3448:
[----:B------:R-:W-:Y:S01]  /*14030*/  BSSY B0, `(.L_x_3568) ;  /* 0x0000006000007945 */ /* 0x000fe20003800000 */
[----:B------:R-:W-:-:S07]  /*14040*/  IMAD.MOV.U32 R15, RZ, RZ, -0x1 ;  /* 0xffffffffff0f7424 */ /* 0x000fce00078e00ff */
[----:B0--34-:R-:W-:Y:S05]  /*14050*/  WARPSYNC.COLLECTIVE R15, `(.L_x_3569) ;  /* 0x000000000f0c7348 */ /* 0x019fea0003c00000 */
[----:B------:R-:W-:Y:S02]  /*14060*/  ELECT P6, UR62, PT ;  /* 0x00000000003e782f */ /* 0x000fe400038c0000 */
[----:B------:R-:W-:Y:S01]  /*14070*/  MOV R14, UR62 ;  /* 0x0000003e000e7c02 */ /* 0x000fe20008000f00 */
[----:B0--34-:R-:W-:Y:S10]  /*14080*/  ENDCOLLECTIVE ;  /* 0x000000000000791b */ /* 0x019ff40003800000 */
.L_x_3569:
[----:B------:R-:W-:Y:S05]  /*14090*/  BSYNC B0 ;  /* 0x0000000000007941 */ /* 0x000fea0003800000 */
.L_x_3568:
[----:B------:R-:W-:Y:S05]  /*140a0*/  BRA `(.L_x_3570) ;  /* 0xffffffa400d47947 */ /* 0x000fea000383ffff */
.L_x_3450:
[----:B-1----:R1:W2:Y:S02]  /*140b0*/  SYNCS.PHASECHK.TRANS64.TRYWAIT P0, [R0+URZ+0x28c40], R2 ;  /* 0x028c4002000075a7 */ /* 0x0022a4000800017f */
[----:B--2---:R-:W-:Y:S05]  /*140c0*/  @!P0 NANOSLEEP.SYNCS 0x989680 ;  /* 0x009896800000895d */ /* 0x004fea0003900000 */
[----:B------:R-:W2:Y:S02]  /*140d0*/  @!P0 SYNCS.PHASECHK.TRANS64 P0, [R0+URZ+0x28c40], R2 ;  /* 0x028c4002000085a7 */ /* 0x000ea4000800007f */
[----:B--2---:R-:W-:Y:S05]  /*140e0*/  @!P0 BRA `(.L_x_3450) ;  /* 0xfffffffc00f08947 */ /* 0x004fea000383ffff */
[----:B------:R-:W-:Y:S05]  /*140f0*/  BRA `(.L_x_3571) ;  /* 0xffffffa800347947 */ /* 0x000fea000383ffff */
.L_x_3454:
[----:B------:R-:W2:Y:S01]  /*14100*/  LDL.LU R11, [R1+0x40] ;  /* 0x00004000010b7983 */ /* 0x000ea20000300800 */
[----:B------:R-:W-:Y:S02]  /*14110*/  IMAD.MOV.U32 R13, RZ, RZ, R3 ;  /* 0x000000ffff0d7224 */ /* 0x000fe400078e0003 */
[----:B------:R-:W-:Y:S01]  /*14120*/  IMAD.MOV.U32 R12, RZ, RZ, RZ ;  /* 0x000000ffff0c7224 */ /* 0x000fe200078e00ff */
[----:B------:R-:W0:Y:S01]  /*14130*/  S2R R5, SR_TID.X ;  /* 0x0000000000057919 */ /* 0x000e220000002100 */
[----:B------:R-:W-:Y:S01]  /*14140*/  IMAD.MOV.U32 R15, RZ, RZ, -0x1 ;  /* 0xffffffffff0f7424 */ /* 0x000fe200078e00ff */
[----:B0-----:R-:W-:-:S04]  /*14150*/  LOP3.LUT R5, R5, 0x7f, RZ, 0xc0, !PT ;  /* 0x0000007f05057812 */ /* 0x001fc800078ec0ff */
        /* <DEDUP_REMOVED lines=9> */
.L_x_3572:
[----:B------:R-:W-:Y:S02]  /*141f0*/  IMAD.MOV.U32 R13, RZ, RZ, R4 ;  /* 0x000000ffff0d7224 */ /* 0x000fe400078e0004 */
[----:B------:R-:W-:-:S07]  /*14200*/  IMAD.MOV.U32 R6, RZ, RZ, R14 ;  /* 0x000000ffff067224 */ /* 0x000fce00078e000e */
[----:B------:R-:W-:Y:S05]  /*14210*/  WARPSYNC.COLLECTIVE R15, `(.L_x_3573) ;  /* 0x000000000f087348 */ /* 0x000fea0003c00000 */
[----:B------:R0:W1:Y:S02]  /*14220*/  SHFL.IDX P6, R14, R13, R12, R11 ;  /* 0x0000000c0d0e7389 */ /* 0x00006400000c000b */
[----:B01----:R-:W-:Y:S01]  /*14230*/  ENDCOLLECTIVE ;  /* 0x000000000000791b */ /* 0x003fe20003800000 */
.L_x_3573:
[----:B------:R-:W-:Y:S02]  /*14240*/  IMAD.MOV.U32 R13, RZ, RZ, R3 ;  /* 0x000000ffff0d7224 */ /* 0x000fe400078e0003 */
[----:B------:R-:W-:Y:S02]  /*14250*/  IMAD.MOV.U32 R12, RZ, RZ, 0x1 ;  /* 0x00000001ff0c7424 */ /* 0x000fe400078e00ff */
[----:B------:R-:W-:-:S07]  /*14260*/  IMAD.MOV.U32 R7, RZ, RZ, R14 ;  /* 0x000000ffff077224 */ /* 0x000fce00078e000e */
[----:B------:R-:W-:Y:S05]  /*14270*/  WARPSYNC.COLLECTIVE R15, `(.L_x_3574) ;  /* 0x000000000f087348 */ /* 0x000fea0003c00000 */
[----:B------:R0:W1:Y:S02]  /*14280*/  SHFL.IDX P6, R14, R13, R12, R11 ;  /* 0x0000000c0d0e7389 */ /* 0x00006400000c000b */
[----:B01----:R-:W-:Y:S01]  /*14290*/  ENDCOLLECTIVE ;  /* 0x000000000000791b */ /* 0x003fe20003800000 */
.L_x_3574:
        /* <DEDUP_REMOVED lines=15> */
.L_x_3575:
[----:B------:R-:W-:Y:S02]  /*14390*/  IMAD.MOV.U32 R13, RZ, RZ, R3 ;  /* 0x000000ffff0d7224 */ /* 0x000fe400078e0003 */
[----:B------:R-:W-:Y:S02]  /*143a0*/  IMAD.MOV.U32 R12, RZ, RZ, 0x2 ;  /* 0x00000002ff0c7424 */ /* 0x000fe400078e00ff */
[----:B------:R-:W-:-:S07]  /*143b0*/  IMAD.MOV.U32 R5, RZ, RZ, R14 ;  /* 0x000000ffff057224 */ /* 0x000fce00078e000e */
[----:B------:R-:W-:Y:S05]  /*143c0*/  WARPSYNC.COLLECTIVE R15, `(.L_x_3576) ;  /* 0x000000000f087348 */ /* 0x000fea0003c00000 */
[----:B------:R0:W1:Y:S02]  /*143d0*/  SHFL.IDX P6, R14, R13, R12, R11 ;  /* 0x0000000c0d0e7389 */ /* 0x00006400000c000b */
[----:B01----:R-:W-:Y:S01]  /*143e0*/  ENDCOLLECTIVE ;  /* 0x000000000000791b */ /* 0x003fe20003800000 */
.L_x_3576:
        /* <DEDUP_REMOVED lines=10> */
[----:B------:R-:W-:Y:S01]  /*14490*/  ISETP.GE.AND P1, PT, R5, R0, PT ;  /* 0x000000000500720c */ /* 0x000fe20003f26270 */
[----:B0-----:R-:W-:-:S12]  /*144a0*/  IMAD.MOV.U32 R6, RZ, RZ, R14 ;  /* 0x000000ffff067224 */ /* 0x001fd800078e000e */
[----:B------:R-:W-:Y:S05]  /*144b0*/  WARPSYNC.COLLECTIVE R15, `(.L_x_3577) ;  /* 0x000000000f087348 */ /* 0x000fea0003c00000 */
[----:B------:R0:W1:Y:S02]  /*144c0*/  SHFL.IDX P6, R14, R13, R12, R11 ;  /* 0x0000000c0d0e7389 */ /* 0x00006400000c000b */
[----:B01----:R-:W-:Y:S01]  /*144d0*/  ENDCOLLECTIVE ;  /* 0x000000000000791b */ /* 0x003fe20003800000 */
.L_x_3577:
[----:B------:R-:W-:Y:S02]  /*144e0*/  IMAD.MOV.U32 R13, RZ, RZ, R3 ;  /* 0x000000ffff0d7224 */ /* 0x000fe400078e0003 */
[----:B------:R-:W-:Y:S02]  /*144f0*/  IMAD.MOV.U32 R12, RZ, RZ, 0x3 ;  /* 0x00000003ff0c7424 */ /* 0x000fe400078e00ff */
[----:B------:R-:W-:-:S07]  /*14500*/  IMAD.MOV.U32 R5, RZ, RZ, R14 ;  /* 0x000000ffff057224 */ /* 0x000fce00078e000e */
[----:B------:R-:W-:Y:S05]  /*14510*/  WARPSYNC.COLLECTIVE R15, `(.L_x_3578) ;  /* 0x000000000f087348 */ /* 0x000fea0003c00000 */
[----:B------:R0:W1:Y:S02]  /*14520*/  SHFL.IDX P6, R14, R13, R12, R11 ;  /* 0x0000000c0d0e7389 */ /* 0x00006400000c000b */
[----:B01----:R-:W-:Y:S01]  /*14530*/  ENDCOLLECTIVE ;  /* 0x000000000000791b */ /* 0x003fe20003800000 */
.L_x_3578:
        /* <DEDUP_REMOVED lines=13> */
.L_x_3579:
[----:B------:R-:W-:Y:S01]  /*14610*/  IMAD.MOV.U32 R3, RZ, RZ, R14 ;  /* 0x000000ffff037224 */ /* 0x000fe200078e000e */
[----:B------:R-:W-:Y:S06]  /*14620*/  BRA `(.L_x_3580) ;  /* 0xffffffac00747947 */ /* 0x000fec000383ffff */
.L_x_3457:
[----:B0-----:R0:W1:Y:S02]  /*14630*/  SYNCS.PHASECHK.TRANS64.TRYWAIT P0, [R18+URZ+0x28c20], R0 ;  /* 0x028c2000120075a7 */ /* 0x001064000800017f */
[----:B-1----:R-:W-:Y:S05]  /*14640*/  @!P0 NANOSLEEP.SYNCS 0x989680 ;  /* 0x009896800000895d */ /* 0x002fea0003900000 */
[----:B------:R-:W1:Y:S02]  /*14650*/  @!P0 SYNCS.PHASECHK.TRANS64 P0, [R18+URZ+0x28c20], R0 ;  /* 0x028c2000120085a7 */ /* 0x000e64000800007f */
[----:B-1----:R-:W-:Y:S05]  /*14660*/  @!P0 BRA `(.L_x_3457) ;  /* 0xfffffffc00f08947 */ /* 0x002fea000383ffff */
[----:B------:R-:W-:Y:S05]  /*14670*/  BRA `(.L_x_3581) ;  /* 0xffffffac00d07947 */ /* 0x000fea000383ffff */
.L_x_3461:
[----:B0-----:R0:W1:Y:S02]  /*14680*/  SYNCS.PHASECHK.TRANS64.TRYWAIT P0, [R0+URZ+0x28c60], R2 ;  /* 0x028c6002000075a7 */ /* 0x001064000800017f */
[----:B-1----:R-:W-:Y:S05]  /*14690*/  @!P0 NANOSLEEP.SYNCS 0x989680 ;  /* 0x009896800000895d */ /* 0x002fea0003900000 */
[----:B------:R-:W1:Y:S02]  /*146a0*/  @!P0 SYNCS.PHASECHK.TRANS64 P0, [R0+URZ+0x28c60], R2 ;  /* 0x028c6002000085a7 */ /* 0x000e64000800007f */
[----:B-1----:R-:W-:Y:S05]  /*146b0*/  @!P0 BRA `(.L_x_3461) ;  /* 0xfffffffc00f08947 */ /* 0x002fea000383ffff */
[----:B------:R-:W-:Y:S05]  /*146c0*/  BRA `(.L_x_3582) ;  /* 0xffffffac00f47947 */ /* 0x000fea000383ffff */
.L_x_3480:
[----:B-1----:R1:W2:Y:S02]  /*146d0*/  SYNCS.PHASECHK.TRANS64.TRYWAIT P0, [R3+URZ+0x28c40], R2 ;  /* 0x028c4002030075a7 */ /* 0x0022a4000800017f */
[----:B--2---:R-:W-:Y:S05]  /*146e0*/  @!P0 NANOSLEEP.SYNCS 0x989680 ;  /* 0x009896800000895d */ /* 0x004fea0003900000 */
[----:B------:R-:W2:Y:S02]  /*146f0*/  @!P0 SYNCS.PHASECHK.TRANS64 P0, [R3+URZ+0x28c40], R2 ;  /* 0x028c4002030085a7 */ /* 0x000ea4000800007f */
[----:B--2---:R-:W-:Y:S05]  /*14700*/  @!P0 BRA `(.L_x_3480) ;  /* 0xfffffffc00f08947 */ /* 0x004fea000383ffff */
[----:B------:R-:W-:Y:S05]  /*14710*/  BRA `(.L_x_3583) ;  /* 0xffffffbc00047947 */ /* 0x000fea000383ffff */
.L_x_3485:
[----:B--2---:R2:W3:Y:S02]  /*14720*/  SYNCS.PHASECHK.TRANS64.TRYWAIT P0, [R3+URZ+0x28c60], R2 ;  /* 0x028c6002030075a7 */ /* 0x0044e4000800017f */
[----:B---3--:R-:W-:Y:S05]  /*14730*/  @!P0 NANOSLEEP.SYNCS 0x989680 ;  /* 0x009896800000895d */ /* 0x008fea0003900000 */
[----:B------:R-:W3:Y:S02]  /*14740*/  @!P0 SYNCS.PHASECHK.TRANS64 P0, [R3+URZ+0x28c60], R2 ;  /* 0x028c6002030085a7 */ /* 0x000ee4000800007f */
[----:B---3--:R-:W-:Y:S05]  /*14750*/  @!P0 BRA `(.L_x_3485) ;  /* 0xfffffffc00f08947 */ /* 0x008fea000383ffff */
[----:B------:R-:W-:Y:S05]  /*14760*/  BRA `(.L_x_3584) ;  /* 0xffffffbc00807947 */ /* 0x000fea000383ffff */
.L_x_3500:
[----:B0-----:R0:W1:Y:S02]  /*14770*/  SYNCS.PHASECHK.TRANS64.TRYWAIT P0, [R4+URZ+0x28c40], R2 ;  /* 0x028c4002040075a7 */ /* 0x001064000800017f */
[----:B-1----:R-:W-:Y:S05]  /*14780*/  @!P0 NANOSLEEP.SYNCS 0x989680 ;  /* 0x009896800000895d */ /* 0x002fea0003900000 */
[----:B------:R-:W1:Y:S02]  /*14790*/  @!P0 SYNCS.PHASECHK.TRANS64 P0, [R4+URZ+0x28c40], R2 ;  /* 0x028c4002040085a7 */ /* 0x000e64000800007f */
[----:B-1----:R-:W-:Y:S05]  /*147a0*/  @!P0 BRA `(.L_x_3500) ;  /* 0xfffffffc00f08947 */ /* 0x002fea000383ffff */
[----:B------:R-:W-:Y:S05]  /*147b0*/  BRA `(.L_x_3585) ;  /* 0xffffffc8005c7947 */ /* 0x000fea000383ffff */
.L_x_3505:
[----:B-1----:R1:W2:Y:S02]  /*147c0*/  SYNCS.PHASECHK.TRANS64.TRYWAIT P0, [R4+URZ+0x28c60], R2 ;  /* 0x028c6002040075a7 */ /* 0x0022a4000800017f */
[----:B--2---:R-:W-:Y:S05]  /*147d0*/  @!P0 NANOSLEEP.SYNCS 0x989680 ;  /* 0x009896800000895d */ /* 0x004fea0003900000 */
[----:B------:R-:W2:Y:S02]  /*147e0*/  @!P0 SYNCS.PHASECHK.TRANS64 P0, [R4+URZ+0x28c60], R2 ;  /* 0x028c6002040085a7 */ /* 0x000ea4000800007f */
[----:B--2---:R-:W-:Y:S05]  /*147f0*/  @!P0 BRA `(.L_x_3505) ;  /* 0xfffffffc00f08947 */ /* 0x004fea000383ffff */
[----:B------:R-:W-:Y:S05]  /*14800*/  BRA `(.L_x_3586) ;  /* 0xffffffc800d87947 */ /* 0x000fea000383ffff */
.L_x_3520:
[----:B-1----:R1:W2:Y:S02]  /*14810*/  SYNCS.PHASECHK.TRANS64.TRYWAIT P0, [R4+URZ+0x28c40], R2 ;  /* 0x028c4002040075a7 */ /* 0x0022a4000800017f */
[----:B--2---:R-:W-:Y:S05]  /*14820*/  @!P0 NANOSLEEP.SYNCS 0x989680 ;  /* 0x009896800000895d */ /* 0x004fea0003900000 */
[----:B------:R-:W2:Y:S02]  /*14830*/  @!P0 SYNCS.PHASECHK.TRANS64 P0, [R4+URZ+0x28c40], R2 ;  /* 0x028c4002040085a7 */ /* 0x000ea4000800007f */
[----:B--2---:R-:W-:Y:S05]  /*14840*/  @!P0 BRA `(.L_x_3520) ;  /* 0xfffffffc00f08947 */ /* 0x004fea000383ffff */
[----:B------:R-:W-:Y:S05]  /*14850*/  BRA `(.L_x_3587) ;  /* 0xffffffd400987947 */ /* 0x000fea000383ffff */
.L_x_3525:
[----:B0-----:R0:W2:Y:S02]  /*14860*/  SYNCS.PHASECHK.TRANS64.TRYWAIT P0, [R4+URZ+0x28c60], R2 ;  /* 0x028c6002040075a7 */ /* 0x0010a4000800017f */
[----:B--2---:R-:W-:Y:S05]  /*14870*/  @!P0 NANOSLEEP.SYNCS 0x989680 ;  /* 0x009896800000895d */ /* 0x004fea0003900000 */
[----:B------:R-:W2:Y:S02]  /*14880*/  @!P0 SYNCS.PHASECHK.TRANS64 P0, [R4+URZ+0x28c60], R2 ;  /* 0x028c6002040085a7 */ /* 0x000ea4000800007f */
[----:B--2---:R-:W-:Y:S05]  /*14890*/  @!P0 BRA `(.L_x_3525) ;  /* 0xfffffffc00f08947 */ /* 0x004fea000383ffff */
[----:B------:R-:W-:Y:S05]  /*148a0*/  BRA `(.L_x_3588) ;  /* 0xffffffd800147947 */ /* 0x000fea000383ffff */
.L_x_3541:
[----:B------:R-:W2:Y:S01]  /*148b0*/  LDL R3, [R1] ;  /* 0x0000000001037983 */ /* 0x000ea20000100800 */
[----:B------:R-:W-:Y:S01]  /*148c0*/  BSSY B0, `(.L_x_3589) ;  /* 0x0000008000007945 */ /* 0x000fe20003800000 */
[----:B------:R-:W-:Y:S02]  /*148d0*/  IMAD.MOV.U32 R12, RZ, RZ, RZ ;  /* 0x000000ffff0c7224 */ /* 0x000fe400078e00ff */
[----:B0-----:R-:W-:Y:S02]  /*148e0*/  IMAD.MOV.U32 R11, RZ, RZ, 0x1f ;  /* 0x0000001fff0b7424 */ /* 0x001fe400078e00ff */
[----:B------:R-:W-:Y:S02]  /*148f0*/  IMAD.MOV.U32 R15, RZ, RZ, -0x1 ;  /* 0xffffffffff0f7424 */ /* 0x000fe400078e00ff */
[----:B--2---:R-:W-:-:S07]  /*14900*/  IMAD.MOV.U32 R13, RZ, RZ, R3 ;  /* 0x000000ffff0d7224 */ /* 0x004fce00078e0003 */
[----:B-1----:R-:W-:Y:S05]  /*14910*/  WARPSYNC.COLLECTIVE R15, `(.L_x_3590) ;  /* 0x000000000f087348 */ /* 0x002fea0003c00000 */
[----:B------:R0:W2:Y:S02]  /*14920*/  SHFL.IDX P6, R14, R13, R12, R11 ;  /* 0x0000000c0d0e7389 */ /* 0x0000a400000c000b */
[----:B012---:R-:W-:Y:S01]  /*14930*/  ENDCOLLECTIVE ;  /* 0x000000000000791b */ /* 0x007fe20003800000 */
.L_x_3590:
[----:B------:R-:W-:Y:S05]  /*14940*/  BSYNC B0 ;  /* 0x0000000000007941 */ /* 0x000fea0003800000 */
.L_x_3589:
        /* <DEDUP_REMOVED lines=9> */
.L_x_3591:
        /* <DEDUP_REMOVED lines=9> */
[----:B-1----:R-:W-:-:S05]  /*14a70*/  @!P1 IMAD.WIDE R2, R6, 0x4, R4 ;  /* 0x0000000406029825 */ /* 0x002fca00078e0204 */
[----:B------:R-:W3:Y:S01]  /*14a80*/  @!P1 LDG.E R4, desc[UR40][R2.64] ;  /* 0x0000002802049981 */ /* 0x000ee2000c1e1900 */
[----:B------:R-:W-:Y:S01]  /*14a90*/  IMAD.MOV.U32 R6, RZ, RZ, RZ ;  /* 0x000000ffff067224 */ /* 0x000fe200078e00ff */
[C---:B------:R-:W-:Y:S02]  /*14aa0*/  ISETP.GE.U32.AND P2, PT, R10.reuse, 0x2, PT ;  /* 0x000000020a00780c */ /* 0x040fe40003f46070 */
[C---:B------:R-:W-:Y:S02]  /*14ab0*/  ISETP.GE.U32.AND P3, PT, R10.reuse, 0x4, PT ;  /* 0x000000040a00780c */ /* 0x040fe40003f66070 */
[C---:B------:R-:W-:Y:S02]  /*14ac0*/  ISETP.GE.U32.AND P4, PT, R10.reuse, 0x8, PT ;  /* 0x000000080a00780c */ /* 0x040fe40003f86070 */
[----:B------:R-:W-:Y:S01]  /*14ad0*/  ISETP.GE.U32.AND P5, PT, R10, 0x10, PT ;  /* 0x000000100a00780c */ /* 0x000fe20003fa6070 */
[----:B--2---:R-:W-:Y:S02]  /*14ae0*/  @!P1 IMAD.MOV.U32 R6, RZ, RZ, R8 ;  /* 0x000000ffff069224 */ /* 0x004fe400078e0008 */
[----:B------:R-:W-:-:S02]  /*14af0*/  IMAD.MOV.U32 R8, RZ, RZ, RZ ;  /* 0x000000ffff087224 */ /* 0x000fc400078e00ff */
[----:B---3--:R-:W-:Y:S01]  /*14b00*/  @!P1 IMAD.MOV.U32 R8, RZ, RZ, R4 ;  /* 0x000000ffff089224 */ /* 0x008fe200078e0004 */
[----:B------:R-:W-:Y:S01]  /*14b10*/  ISETP.NE.AND P1, PT, R10, RZ, PT ;  /* 0x000000ff0a00720c */ /* 0x000fe20003f25270 */
[----:B------:R-:W-:Y:S02]  /*14b20*/  IMAD.MOV.U32 R4, RZ, RZ, RZ ;  /* 0x000000ffff047224 */ /* 0x000fe400078e00ff */
[----:B------:R-:W-:-:S04]  /*14b30*/  IMAD R2, R8, R6, RZ ;  /* 0x0000000608027224 */ /* 0x000fc800078e02ff */
[----:B------:R-:W-:-:S07]  /*14b40*/  IMAD.MOV.U32 R13, RZ, RZ, R2 ;  /* 0x000000ffff0d7224 */ /* 0x000fce00078e0002 */
[----:B------:R-:W-:Y:S05]  /*14b50*/  WARPSYNC.COLLECTIVE R15, `(.L_x_3592) ;  /* 0x000000000f087348 */ /* 0x000fea0003c00000 */
[----:B------:R0:W1:Y:S02]  /*14b60*/  SHFL.UP P6, R14, R13, R12, R11 ;  /* 0x0400000c0d0e7389 */ /* 0x00006400000c000b */
[----:B01----:R-:W-:Y:S01]  /*14b70*/  ENDCOLLECTIVE ;  /* 0x000000000000791b */ /* 0x003fe20003800000 */
.L_x_3592:
[----:B------:R-:W-:Y:S01]  /*14b80*/  IMAD.MOV.U32 R12, RZ, RZ, 0x2 ;  /* 0x00000002ff0c7424 */ /* 0x000fe200078e00ff */
[----:B------:R-:W-:-:S05]  /*14b90*/  SEL R3, R14, RZ, P1 ;  /* 0x000000ff0e037207 */ /* 0x000fca0000800000 */
[----:B------:R-:W-:-:S04]  /*14ba0*/  IMAD.IADD R2, R2, 0x1, R3 ;  /* 0x0000000102027824 */ /* 0x000fc800078e0203 */
[----:B------:R-:W-:-:S07]  /*14bb0*/  IMAD.MOV.U32 R13, RZ, RZ, R2 ;  /* 0x000000ffff0d7224 */ /* 0x000fce00078e0002 */
[----:B------:R-:W-:Y:S05]  /*14bc0*/  WARPSYNC.COLLECTIVE R15, `(.L_x_3593) ;  /* 0x000000000f087348 */ /* 0x000fea0003c00000 */
[----:B------:R0:W1:Y:S02]  /*14bd0*/  SHFL.UP P6, R14, R13, R12, R11 ;  /* 0x0400000c0d0e7389 */ /* 0x00006400000c000b */
[----:B01----:R-:W-:Y:S01]  /*14be0*/  ENDCOLLECTIVE ;  /* 0x000000000000791b */ /* 0x003fe20003800000 */
.L_x_3593:
[----:B------:R-:W-:Y:S01]  /*14bf0*/  IMAD.MOV.U32 R12, RZ, RZ, 0x4 ;  /* 0x00000004ff0c7424 */ /* 0x000fe200078e00ff */
[----:B------:R-:W-:-:S05]  /*14c00*/  SEL R3, R14, RZ, P2 ;  /* 0x000000ff0e037207 */ /* 0x000fca0001000000 */
[----:B------:R-:W-:-:S04]  /*14c10*/  IMAD.IADD R2, R2, 0x1, R3 ;  /* 0x0000000102027824 */ /* 0x000fc800078e0203 */
[----:B------:R-:W-:-:S07]  /*14c20*/  IMAD.MOV.U32 R13, RZ, RZ, R2 ;  /* 0x000000ffff0d7224 */ /* 0x000fce00078e0002 */
[----:B------:R-:W-:Y:S05]  /*14c30*/  WARPSYNC.COLLECTIVE R15, `(.L_x_3594) ;  /* 0x000000000f087348 */ /* 0x000fea0003c00000 */
[----:B------:R0:W1:Y:S02]  /*14c40*/  SHFL.UP P6, R14, R13, R12, R11 ;  /* 0x0400000c0d0e7389 */ /* 0x00006400000c000b */
[----:B01----:R-:W-:Y:S01]  /*14c50*/  ENDCOLLECTIVE ;  /* 0x000000000000791b */ /* 0x003fe20003800000 */
.L_x_3594:
[----:B------:R-:W-:Y:S01]  /*14c60*/  IMAD.MOV.U32 R12, RZ, RZ, 0x8 ;  /* 0x00000008ff0c7424 */ /* 0x000fe200078e00ff */
[----:B------:R-:W-:-:S05]  /*14c70*/  SEL R3, R14, RZ, P3 ;  /* 0x000000ff0e037207 */ /* 0x000fca0001800000 */
[----:B------:R-:W-:-:S04]  /*14c80*/  IMAD.IADD R2, R2, 0x1, R3 ;  /* 0x0000000102027824 */ /* 0x000fc800078e0203 */
[----:B------:R-:W-:-:S07]  /*14c90*/  IMAD.MOV.U32 R13, RZ, RZ, R2 ;  /* 0x000000ffff0d7224 */ /* 0x000fce00078e0002 */
[----:B------:R-:W-:Y:S05]  /*14ca0*/  WARPSYNC.COLLECTIVE R15, `(.L_x_3595) ;  /* 0x000000000f087348 */ /* 0x000fea0003c00000 */
[----:B------:R0:W1:Y:S02]  /*14cb0*/  SHFL.UP P6, R14, R13, R12, R11 ;  /* 0x0400000c0d0e7389 */ /* 0x00006400000c000b */
[----:B01----:R-:W-:Y:S01]  /*14cc0*/  ENDCOLLECTIVE ;  /* 0x000000000000791b */ /* 0x003fe20003800000 */
.L_x_3595:
[----:B------:R-:W-:Y:S01]  /*14cd0*/  IMAD.MOV.U32 R12, RZ, RZ, 0x10 ;  /* 0x00000010ff0c7424 */ /* 0x000fe200078e00ff */
[----:B------:R-:W-:-:S05]  /*14ce0*/  SEL R3, R14, RZ, P4 ;  /* 0x000000ff0e037207 */ /* 0x000fca0002000000 */
[----:B------:R-:W-:-:S04]  /*14cf0*/  IMAD.IADD R2, R2, 0x1, R3 ;  /* 0x0000000102027824 */ /* 0x000fc800078e0203 */
[----:B------:R-:W-:-:S07]  /*14d00*/  IMAD.MOV.U32 R13, RZ, RZ, R2 ;  /* 0x000000ffff0d7224 */ /* 0x000fce00078e0002 */
[----:B------:R-:W-:Y:S05]  /*14d10*/  WARPSYNC.COLLECTIVE R15, `(.L_x_3596) ;  /* 0x000000000f087348 */ /* 0x000fea0003c00000 */
[----:B------:R0:W1:Y:S02]  /*14d20*/  SHFL.UP P6, R14, R13, R12, R11 ;  /* 0x0400000c0d0e7389 */ /* 0x00006400000c000b */
[----:B01----:R-:W-:Y:S01]  /*14d30*/  ENDCOLLECTIVE ;  /* 0x000000000000791b */ /* 0x003fe20003800000 */
.L_x_3596:
[----:B------:R-:W-:Y:S02]  /*14d40*/  IMAD.MOV.U32 R12, RZ, RZ, 0x1f ;  /* 0x0000001fff0c7424 */ /* 0x000fe400078e00ff */
[----:B------:R-:W-:Y:S01]  /*14d50*/  IMAD.MOV.U32 R11, RZ, RZ, 0x1f ;  /* 0x0000001fff0b7424 */ /* 0x000fe200078e00ff */
[----:B------:R-:W-:-:S05]  /*14d60*/  SEL R3, R14, RZ, P5 ;  /* 0x000000ff0e037207 */ /* 0x000fca0002800000 */
[----:B------:R-:W-:-:S04]  /*14d70*/  IMAD.IADD R2, R2, 0x1, R3 ;  /* 0x0000000102027824 */ /* 0x000fc800078e0203 */
[----:B------:R-:W-:-:S07]  /*14d80*/  IMAD.MOV.U32 R13, RZ, RZ, R2 ;  /* 0x000000ffff0d7224 */ /* 0x000fce00078e0002 */
[----:B------:R-:W-:Y:S05]  /*14d90*/  WARPSYNC.COLLECTIVE R15, `(.L_x_3597) ;  /* 0x000000000f087348 */ /* 0x000fea0003c00000 */
[----:B------:R0:W1:Y:S02]  /*14da0*/  SHFL.IDX P6, R14, R13, R12, R11 ;  /* 0x0000000c0d0e7389 */ /* 0x00006400000c000b */
[----:B01----:R-:W-:Y:S01]  /*14db0*/  ENDCOLLECTIVE ;  /* 0x000000000000791b */ /* 0x003fe20003800000 */
.L_x_3597:
[----:B------:R-:W-:Y:S05]  /*14dc0*/  BRA `(.L_x_3598) ;  /* 0xffffffe000647947 */ /* 0x000fea000383ffff */
.L_x_3544:
        /* <DEDUP_REMOVED lines=8> */
.L_x_3600:
[----:B------:R-:W-:Y:S05]  /*14e50*/  BSYNC B0 ;  /* 0x0000000000007941 */ /* 0x000fea0003800000 */
.L_x_3599:
[----:B------:R-:W-:Y:S01]  /*14e60*/  SEL R3, R14, RZ, P1 ;  /* 0x000000ff0e037207 */ /* 0x000fe20000800000 */
[----:B------:R-:W-:Y:S02]  /*14e70*/  IMAD.MOV.U32 R12, RZ, RZ, 0x2 ;  /* 0x00000002ff0c7424 */ /* 0x000fe400078e00ff */
[----:B------:R-:W-:Y:S02]  /*14e80*/  IMAD.MOV.U32 R11, RZ, RZ, RZ ;  /* 0x000000ffff0b7224 */ /* 0x000fe400078e00ff */
[----:B------:R-:W-:Y:S02]  /*14e90*/  IMAD.IADD R2, R2, 0x1, R3 ;  /* 0x0000000102027824 */ /* 0x000fe400078e0203 */
[----:B------:R-:W-:Y:S02]  /*14ea0*/  IMAD.MOV.U32 R15, RZ, RZ, -0x1 ;  /* 0xffffffffff0f7424 */ /* 0x000fe400078e00ff */
[----:B------:R-:W-:-:S07]  /*14eb0*/  IMAD.MOV.U32 R13, RZ, RZ, R2 ;  /* 0x000000ffff0d7224 */ /* 0x000fce00078e0002 */
[----:B------:R-:W-:Y:S05]  /*14ec0*/  WARPSYNC.COLLECTIVE R15, `(.L_x_3601) ;  /* 0x000000000f087348 */ /* 0x000fea0003c00000 */
[----:B------:R0:W1:Y:S02]  /*14ed0*/  SHFL.UP P6, R14, R13, R12, R11 ;  /* 0x0400000c0d0e7389 */ /* 0x00006400000c000b */
[----:B01----:R-:W-:Y:S01]  /*14ee0*/  ENDCOLLECTIVE ;  /* 0x000000000000791b */ /* 0x003fe20003800000 */
.L_x_3601:
[----:B------:R-:W-:Y:S01]  /*14ef0*/  IMAD.MOV.U32 R12, RZ, RZ, 0x4 ;  /* 0x00000004ff0c7424 */ /* 0x000fe200078e00ff */
[----:B------:R-:W-:-:S05]  /*14f00*/  SEL R3, R14, RZ, P2 ;  /* 0x000000ff0e037207 */ /* 0x000fca0001000000 */
[----:B------:R-:W-:-:S04]  /*14f10*/  IMAD.IADD R2, R2, 0x1, R3 ;  /* 0x0000000102027824 */ /* 0x000fc800078e0203 */
[----:B------:R-:W-:-:S07]  /*14f20*/  IMAD.MOV.U32 R13, RZ, RZ, R2 ;  /* 0x000000ffff0d7224 */ /* 0x000fce00078e0002 */
[----:B------:R-:W-:Y:S05]  /*14f30*/  WARPSYNC.COLLECTIVE R15, `(.L_x_3602) ;  /* 0x000000000f087348 */ /* 0x000fea0003c00000 */
[----:B------:R0:W1:Y:S02]  /*14f40*/  SHFL.UP P6, R14, R13, R12, R11 ;  /* 0x0400000c0d0e7389 */ /* 0x00006400000c000b */
[----:B01----:R-:W-:Y:S01]  /*14f50*/  ENDCOLLECTIVE ;  /* 0x000000000000791b */ /* 0x003fe20003800000 */
.L_x_3602:
[----:B------:R-:W-:Y:S01]  /*14f60*/  IMAD.MOV.U32 R12, RZ, RZ, 0x8 ;  /* 0x00000008ff0c7424 */ /* 0x000fe200078e00ff */
[----:B------:R-:W-:-:S05]  /*14f70*/  SEL R3, R14, RZ, P3 ;  /* 0x000000ff0e037207 */ /* 0x000fca0001800000 */
[----:B------:R-:W-:-:S04]  /*14f80*/  IMAD.IADD R2, R2, 0x1, R3 ;  /* 0x0000000102027824 */ /* 0x000fc800078e0203 */
[----:B------:R-:W-:-:S07]  /*14f90*/  IMAD.MOV.U32 R13, RZ, RZ, R2 ;  /* 0x000000ffff0d7224 */ /* 0x000fce00078e0002 */
[----:B------:R-:W-:Y:S05]  /*14fa0*/  WARPSYNC.COLLECTIVE R15, `(.L_x_3603) ;  /* 0x000000000f087348 */ /* 0x000fea0003c00000 */
[----:B------:R0:W1:Y:S02]  /*14fb0*/  SHFL.UP P6, R14, R13, R12, R11 ;  /* 0x0400000c0d0e7389 */ /* 0x00006400000c000b */
[----:B01----:R-:W-:Y:S01]  /*14fc0*/  ENDCOLLECTIVE ;  /* 0x000000000000791b */ /* 0x003fe20003800000 */
.L_x_3603:
[----:B------:R-:W-:Y:S01]  /*14fd0*/  IMAD.MOV.U32 R12, RZ, RZ, 0x10 ;  /* 0x00000010ff0c7424 */ /* 0x000fe200078e00ff */
[----:B------:R-:W-:-:S05]  /*14fe0*/  SEL R3, R14, RZ, P4 ;  /* 0x000000ff0e037207 */ /* 0x000fca0002000000 */
[----:B------:R-:W-:-:S04]  /*14ff0*/  IMAD.IADD R2, R2, 0x1, R3 ;  /* 0x0000000102027824 */ /* 0x000fc800078e0203 */
[----:B------:R-:W-:-:S07]  /*15000*/  IMAD.MOV.U32 R13, RZ, RZ, R2 ;  /* 0x000000ffff0d7224 */ /* 0x000fce00078e0002 */
[----:B------:R-:W-:Y:S05]  /*15010*/  WARPSYNC.COLLECTIVE R15, `(.L_x_3604) ;  /* 0x000000000f087348 */ /* 0x000fea0003c00000 */
[----:B------:R0:W1:Y:S02]  /*15020*/  SHFL.UP P6, R14, R13, R12, R11 ;  /* 0x0400000c0d0e7389 */ /* 0x00006400000c000b */
[----:B01----:R-:W-:Y:S01]  /*15030*/  ENDCOLLECTIVE ;  /* 0x000000000000791b */ /* 0x003fe20003800000 */
.L_x_3604:
        /* <DEDUP_REMOVED lines=8> */
.L_x_3605:
[----:B------:R-:W-:Y:S05]  /*150c0*/  BRA `(.L_x_3606) ;  /* 0xffffffe000507947 */ /* 0x000fea000383ffff */
.L_x_3546:
[----:B------:R-:W-:Y:S01]  /*150d0*/  BSSY B0, `(.L_x_3607) ;  /* 0x0000006000007945 */ /* 0x000fe20003800000 */
[----:B------:R-:W-:Y:S01]  /*150e0*/  PLOP3.LUT P6, PT, P6, PT, PT, 0x8, 0x0 ;  /* 0x000000000000781c */ /* 0x000fe200037ce170 */
[----:B------:R-:W-:-:S12]  /*150f0*/  IMAD.MOV.U32 R15, RZ, RZ, -0x1 ;  /* 0xffffffffff0f7424 */ /* 0x000fd800078e00ff */
[----:B0-----:R-:W-:Y:S05]  /*15100*/  WARPSYNC.COLLECTIVE R15, `(.L_x_3608) ;  /* 0x000000000f087348 */ /* 0x001fea0003c00000 */
[----:B------:R-:W-:Y:S01]  /*15110*/  VOTE.ANY R14, PT, P6 ;  /* 0x00000000000e7806 */ /* 0x000fe200030e0100 */
[----:B0-----:R-:W-:Y:S06]  /*15120*/  ENDCOLLECTIVE ;  /* 0x000000000000791b */ /* 0x001fec0003800000 */
.L_x_3608:
[----:B------:R-:W-:Y:S05]  /*15130*/  BSYNC B0 ;  /* 0x0000000000007941 */ /* 0x000fea0003800000 */
.L_x_3607:
        /* <DEDUP_REMOVED lines=9> */
.L_x_3609:
[----:B------:R-:W-:Y:S02]  /*151d0*/  IMAD.MOV.U32 R13, RZ, RZ, R8 ;  /* 0x000000ffff0d7224 */ /* 0x000fe400078e0008 */
[----:B------:R-:W-:-:S07]  /*151e0*/  IMAD.MOV.U32 R6, RZ, RZ, R14 ;  /* 0x000000ffff067224 */ /* 0x000fce00078e000e */
[----:B------:R-:W-:Y:S05]  /*151f0*/  WARPSYNC.COLLECTIVE R15, `(.L_x_3610) ;  /* 0x000000000f087348 */ /* 0x000fea0003c00000 */
[----:B------:R0:W1:Y:S02]  /*15200*/  SHFL.IDX P6, R14, R13, R12, R11 ;  /* 0x0000000c0d0e7389 */ /* 0x00006400000c000b */
[----:B01----:R-:W-:Y:S01]  /*15210*/  ENDCOLLECTIVE ;  /* 0x000000000000791b */ /* 0x003fe20003800000 */
.L_x_3610:
[----:B------:R-:W-:Y:S01]  /*15220*/  IMAD.MOV.U32 R8, RZ, RZ, R14 ;  /* 0x000000ffff087224 */ /* 0x000fe200078e000e */
[----:B------:R-:W-:Y:S06]  /*15230*/  BRA `(.L_x_3611) ;  /* 0xffffffe000307947 */ /* 0x000fec000383ffff */
.L_x_3548:
[----:B------:R-:W-:Y:S01]  /*15240*/  BSSY B0, `(.L_x_3612) ;  /* 0x0000007000007945 */ /* 0x000fe20003800000 */
[----:B------:R-:W-:Y:S02]  /*15250*/  IMAD.MOV.U32 R13, RZ, RZ, R2 ;  /* 0x000000ffff0d7224 */ /* 0x000fe400078e0002 */
[----:B------:R-:W-:Y:S02]  /*15260*/  IMAD.MOV.U32 R11, RZ, RZ, 0x1f ;  /* 0x0000001fff0b7424 */ /* 0x000fe400078e00ff */
[----:B------:R-:W-:-:S07]  /*15270*/  IMAD.MOV.U32 R15, RZ, RZ, -0x1 ;  /* 0xffffffffff0f7424 */ /* 0x000fce00078e00ff */
[----:B0123--:R-:W-:Y:S05]  /*15280*/  WARPSYNC.COLLECTIVE R15, `(.L_x_3613) ;  /* 0x000000000f087348 */ /* 0x00ffea0003c00000 */
[----:B------:R4:W0:Y:S02]  /*15290*/  SHFL.IDX P6, R14, R13, R12, R11 ;  /* 0x0000000c0d0e7389 */ /* 0x00082400000c000b */
[----:B01234-:R-:W-:Y:S01]  /*152a0*/  ENDCOLLECTIVE ;  /* 0x000000000000791b */ /* 0x01ffe20003800000 */
.L_x_3613:
[----:B------:R-:W-:Y:S05]  /*152b0*/  BSYNC B0 ;  /* 0x0000000000007941 */ /* 0x000fea0003800000 */
.L_x_3612:
[----:B------:R-:W-:Y:S01]  /*152c0*/  IMAD.MOV.U32 R4, RZ, RZ, R14 ;  /* 0x000000ffff047224 */ /* 0x000fe200078e000e */
[----:B------:R-:W-:Y:S06]  /*152d0*/  BRA `(.L_x_3547) ;  /* 0xffffffe000207947 */ /* 0x000fec000383ffff */
.L_x_3552:
[----:B0-----:R0:W1:Y:S02]  /*152e0*/  SYNCS.PHASECHK.TRANS64.TRYWAIT P0, [R0+URZ+0x28c20], R3 ;  /* 0x028c2003000075a7 */ /* 0x001064000800017f */
[----:B-1----:R-:W-:Y:S05]  /*152f0*/  @!P0 NANOSLEEP.SYNCS 0x989680 ;  /* 0x009896800000895d */ /* 0x002fea0003900000 */
[----:B------:R-:W1:Y:S02]  /*15300*/  @!P0 SYNCS.PHASECHK.TRANS64 P0, [R0+URZ+0x28c20], R3 ;  /* 0x028c2003000085a7 */ /* 0x000e64000800007f */
[----:B-1----:R-:W-:Y:S05]  /*15310*/  @!P0 BRA `(.L_x_3552) ;  /* 0xfffffffc00f08947 */ /* 0x002fea000383ffff */
[----:B------:R-:W-:Y:S05]  /*15320*/  BRA `(.L_x_3614) ;  /* 0xffffffe400b47947 */ /* 0x000fea000383ffff */
.L_x_3553:
[----:B------:R-:W1:Y:S01]  /*15330*/  S2R R2, SR_TID.X ;  /* 0x0000000000027919 */ /* 0x000e620000002100 */
[----:B------:R-:W-:Y:S01]  /*15340*/  BSSY B0, `(.L_x_3615) ;  /* 0x000000a000007945 */ /* 0x000fe20003800000 */
[----:B------:R-:W-:Y:S02]  /*15350*/  IMAD.MOV.U32 R12, RZ, RZ, RZ ;  /* 0x000000ffff0c7224 */ /* 0x000fe400078e00ff */
[----:B--2---:R-:W-:Y:S02]  /*15360*/  IMAD.MOV.U32 R11, RZ, RZ, 0x1f ;  /* 0x0000001fff0b7424 */ /* 0x004fe400078e00ff */
[----:B------:R-:W-:Y:S01]  /*15370*/  IMAD.MOV.U32 R15, RZ, RZ, -0x1 ;  /* 0xffffffffff0f7424 */ /* 0x000fe200078e00ff */
[----:B-1----:R-:W-:-:S04]  /*15380*/  SHF.R.U32.HI R2, RZ, 0x5, R2 ;  /* 0x00000005ff027819 */ /* 0x002fc80000011602 */
[----:B------:R-:W-:-:S05]  /*15390*/  LOP3.LUT R2, R2, 0x3, RZ, 0xc0, !PT ;  /* 0x0000000302027812 */ /* 0x000fca00078ec0ff */
[----:B------:R-:W-:-:S07]  /*153a0*/  IMAD.MOV.U32 R13, RZ, RZ, R2 ;  /* 0x000000ffff0d7224 */ /* 0x000fce00078e0002 */
[----:B0--3--:R-:W-:Y:S05]  /*153b0*/  WARPSYNC.COLLECTIVE R15, `(.L_x_3616) ;  /* 0x000000000f087348 */ /* 0x009fea0003c00000 */
[----:B------:R1:W2:Y:S02]  /*153c0*/  SHFL.IDX P6, R14, R13, R12, R11 ;  /* 0x0000000c0d0e7389 */ /* 0x0002a400000c000b */
[----:B0123--:R-:W-:Y:S01]  /*153d0*/  ENDCOLLECTIVE ;  /* 0x000000000000791b */ /* 0x00ffe20003800000 */
.L_x_3616:
[----:B------:R-:W-:Y:S05]  /*153e0*/  BSYNC B0 ;  /* 0x0000000000007941 */ /* 0x000fea0003800000 */
.L_x_3615:
[----:B------:R-:W-:Y:S05]  /*153f0*/  BRA `(.L_x_3617) ;  /* 0xffffffe4009c7947 */ /* 0x000fea000383ffff */
.L_x_3556:
[----:B------:R-:W-:Y:S01]  /*15400*/  BSSY B1, `(.L_x_3618) ;  /* 0x0000006000017945 */ /* 0x000fe20003800000 */
[----:B------:R-:W-:-:S07]  /*15410*/  IMAD.MOV.U32 R15, RZ, RZ, -0x1 ;  /* 0xffffffffff0f7424 */ /* 0x000fce00078e00ff */
[----:B0123--:R-:W-:Y:S05]  /*15420*/  WARPSYNC.COLLECTIVE R15, `(.L_x_3619) ;  /* 0x000000000f0c7348 */ /* 0x00ffea0003c00000 */
[----:B------:R-:W-:Y:S02]  /*15430*/  ELECT P6, UR62, PT ;  /* 0x00000000003e782f */ /* 0x000fe400038c0000 */
[----:B------:R-:W-:Y:S01]  /*15440*/  MOV R14, UR62 ;  /* 0x0000003e000e7c02 */ /* 0x000fe20008000f00 */
[----:B0123--:R-:W-:Y:S10]  /*15450*/  ENDCOLLECTIVE ;  /* 0x000000000000791b */ /* 0x00fff40003800000 */
.L_x_3619:
[----:B------:R-:W-:Y:S05]  /*15460*/  BSYNC B1 ;  /* 0x0000000000017941 */ /* 0x000fea0003800000 */
.L_x_3618:
[----:B------:R-:W-:Y:S05]  /*15470*/  BRA `(.L_x_3620) ;  /* 0xffffffe400947947 */ /* 0x000fea000383ffff */
.L_x_3558:
[----:B0-----:R0:W1:Y:S02]  /*15480*/  SYNCS.PHASECHK.TRANS64.TRYWAIT P0, [R6+URZ], R5 ;  /* 0x00000005060075a7 */ /* 0x001064000800017f */
[----:B-1----:R-:W-:Y:S05]  /*15490*/  @!P0 NANOSLEEP.SYNCS 0x989680 ;  /* 0x009896800000895d */ /* 0x002fea0003900000 */
[----:B------:R-:W1:Y:S02]  /*154a0*/  @!P0 SYNCS.PHASECHK.TRANS64 P0, [R6+URZ], R5 ;  /* 0x00000005060085a7 */ /* 0x000e64000800007f */
[----:B-1----:R-:W-:Y:S05]  /*154b0*/  @!P0 BRA `(.L_x_3558) ;  /* 0xfffffffc00f08947 */ /* 0x002fea000383ffff */
[----:B------:R-:W-:Y:S05]  /*154c0*/  BRA `(.L_x_3621) ;  /* 0xffffffe400cc7947 */ /* 0x000fea000383ffff */
.L_x_3559:
[----:B-1----:R1:W4:Y:S02]  /*154d0*/  SYNCS.PHASECHK.TRANS64.TRYWAIT P0, [R7+URZ], R2 ;  /* 0x00000002070075a7 */ /* 0x002324000800017f */
[----:B----4-:R-:W-:Y:S05]  /*154e0*/  @!P0 NANOSLEEP.SYNCS 0x989680 ;  /* 0x009896800000895d */ /* 0x010fea0003900000 */
[----:B------:R-:W4:Y:S02]  /*154f0*/  @!P0 SYNCS.PHASECHK.TRANS64 P0, [R7+URZ], R2 ;  /* 0x00000002070085a7 */ /* 0x000f24000800007f */
[----:B----4-:R-:W-:Y:S05]  /*15500*/  @!P0 BRA `(.L_x_3559) ;  /* 0xfffffffc00f08947 */ /* 0x010fea000383ffff */
[----:B------:R-:W-:Y:S05]  /*15510*/  BRA `(.L_x_3622) ;  /* 0xffffffe400c07947 */ /* 0x000fea000383ffff */
.L_x_3561:
[----:B----4-:R4:W0:Y:S02]  /*15520*/  SYNCS.PHASECHK.TRANS64.TRYWAIT P0, [R4+URZ], R5 ;  /* 0x00000005040075a7 */ /* 0x010824000800017f */
[----:B0-----:R-:W-:Y:S05]  /*15530*/  @!P0 NANOSLEEP.SYNCS 0x989680 ;  /* 0x009896800000895d */ /* 0x001fea0003900000 */
[----:B------:R-:W0:Y:S02]  /*15540*/  @!P0 SYNCS.PHASECHK.TRANS64 P0, [R4+URZ], R5 ;  /* 0x00000005040085a7 */ /* 0x000e24000800007f */
[----:B0-----:R-:W-:Y:S05]  /*15550*/  @!P0 BRA `(.L_x_3561) ;  /* 0xfffffffc00f08947 */ /* 0x001fea000383ffff */
[----:B------:R-:W-:Y:S05]  /*15560*/  BRA `(.L_x_3623) ;  /* 0xffffffe400c47947 */ /* 0x000fea000383ffff */
.L_x_3624:
        /* <DEDUP_REMOVED lines=9> */
.L_x_15169:


//--------------------- .text._ZN7cutlass13device_kernelIN5flash11enable_sm90INS1_16FlashAttnFwdSm90INS1_25CollectiveMainloopFwdSm90ILi2EN4cute5tupleIJNS5_1CILi1EEES8_S8_EEENS6_IJNS7_ILi64EEESA_SA_EEELi512ENS_10bfloat16_tEfNS_4arch4Sm90ELb0ELb0ELb1ELb1ELb0ELb1ELb0ELb0ELb0ELb1ELb1ELb0EEENS1_21CollectiveEpilogueFwdINS6_IJSA_NS7_ILi512EEESA_EEES9_SC_SE_Li256ELb1ELb1ELb1ELb0EEENS1_36VarlenDynamicPersistentTileSchedulerILi64ELi64ELi256ELi128ELb1ELb1ELb1ELb0ELb1ELb1EEEEEEEEEvNT_6ParamsE --------------------------
	.section	.text._ZN7cutlass13device_kernelIN5flash11enable_sm90INS1_16FlashAttnFwdSm90INS1_25CollectiveMainloopFwdSm90ILi2EN4cute5tupleIJNS5_1CILi1EEES8_S8_EEENS6_IJNS7_ILi64EEESA_SA_EEELi512ENS_10bfloat16_tEfNS_4arch4Sm90ELb0ELb0ELb1ELb1ELb0ELb1ELb0ELb0ELb0ELb1ELb1ELb0EEENS1_21CollectiveEpilogueFwdINS6_IJSA_NS7_ILi512EEESA_EEES9_SC_SE_Li256ELb1ELb1ELb1ELb0EEENS1_36VarlenDynamicPersistentTileSchedulerILi64ELi64ELi256ELi128ELb1ELb1ELb1ELb0ELb1ELb1EEEEEEEEEvNT_6ParamsE,"ax",@progbits
	.align	128
.text._ZN7cutlass13device_kernelIN5flash11enable_sm90INS1_16FlashAttnFwdSm90INS1_25CollectiveMainloopFwdSm90ILi2EN4cute5tupleIJNS5_1CILi1EEES8_S8_EEENS6_IJNS7_ILi64EEESA_SA_EEELi512ENS_10bfloat16_tEfNS_4arch4Sm90ELb0ELb0ELb1ELb1ELb0ELb1ELb0ELb0ELb0ELb1ELb1ELb0EEENS1_21CollectiveEpilogueFwdINS6_IJSA_NS7_ILi512EEESA_EEES9_SC_SE_Li256ELb1ELb1ELb1ELb0EEENS1_36VarlenDynamicPersistentTileSchedulerILi64ELi64ELi256ELi128ELb1ELb1ELb1ELb0ELb1ELb1EEEEEEEEEvNT_6ParamsE:
        .type           _ZN7cutlass13device_kernelIN5flash11enable_sm90INS1_16FlashAttnFwdSm90INS1_25CollectiveMainloopFwdSm90ILi2EN4cute5tupleIJNS5_1CILi1EEES8_S8_EEENS6_IJNS7_ILi64EEESA_SA_EEELi512ENS_10bfloat16_tEfNS_4arch4Sm90ELb0ELb0ELb1ELb1ELb0ELb1ELb0ELb0ELb0ELb1ELb1ELb0EEENS1_21CollectiveEpilogueFwdINS6_IJSA_NS7_ILi512EEESA_EEES9_SC_SE_Li256ELb1ELb1ELb1ELb0EEENS1_36VarlenDynamicPersistentTileSchedulerILi64ELi64ELi256ELi128ELb1ELb1ELb1ELb0ELb1ELb1EEEEEEEEEvNT_6ParamsE,@function
        .size           _ZN7cutlass13device_kernelIN5flash11enable_sm90INS1_16FlashAttnFwdSm90INS1_25CollectiveMainloopFwdSm90ILi2EN4cute5tupleIJNS5_1CILi1EEES8_S8_EEENS6_IJNS7_ILi64EEESA_SA_EEELi512ENS_10bfloat16_tEfNS_4arch4Sm90ELb0ELb0ELb1ELb1ELb0ELb1ELb0ELb0ELb0ELb1ELb1ELb0EEENS1_21CollectiveEpilogueFwdINS6_IJSA_NS7_ILi512EEESA_EEES9_SC_SE_Li256ELb1ELb1ELb1ELb0EEENS1_36VarlenDynamicPersistentTileSchedulerILi64ELi64ELi256ELi128ELb1ELb1ELb1ELb0ELb1ELb1EEEEEEEEEvNT_6ParamsE,(.L_x_15170 - _ZN7cutlass13device_kernelIN5flash11enable_sm90INS1_16FlashAttnFwdSm90INS1_25CollectiveMainloopFwdSm90ILi2EN4cute5tupleIJNS5_1CILi1EEES8_S8_EEENS6_IJNS7_ILi64EEESA_SA_EEELi512ENS_10bfloat16_tEfNS_4arch4Sm90ELb0ELb0ELb1ELb1ELb0ELb1ELb0ELb0ELb0ELb1ELb1ELb0EEENS1_21CollectiveEpilogueFwdINS6_IJSA_NS7_ILi512EEESA_EEES9_SC_SE_Li256ELb1ELb1ELb1ELb0EEENS1_36VarlenDynamicPersistentTileSchedulerILi64ELi64ELi256ELi128ELb1ELb1ELb1ELb0ELb1ELb1EEEEEEEEEvNT_6ParamsE)
        .other          _ZN7cutlass13device_kernelIN5flash11enable_sm90INS1_16FlashAttnFwdSm90INS1_25CollectiveMainloopFwdSm90ILi2EN4cute5tupleIJNS5_1CILi1EEES8_S8_EEENS6_IJNS7_ILi64EEESA_SA_EEELi512ENS_10bfloat16_tEfNS_4arch4Sm90ELb0ELb0ELb1ELb1ELb0ELb1ELb0ELb0ELb0ELb1ELb1ELb0EEENS1_21CollectiveEpilogueFwdINS6_IJSA_NS7_ILi512EEESA_EEES9_SC_SE_Li256ELb1ELb1ELb1ELb0EEENS1_36VarlenDynamicPersistentTileSchedulerILi64ELi64ELi256ELi128ELb1ELb1ELb1ELb0ELb1ELb1EEEEEEEEEvNT_6ParamsE,@"STO_CUDA_ENTRY STV_DEFAULT"
_ZN7cutlass13device_kernelIN5flash11enable_sm90INS1_16FlashAttnFwdSm90INS1_25CollectiveMainloopFwdSm90ILi2EN4cute5tupleIJNS5_1CILi1EEES8_S8_EEENS6_IJNS7_ILi64EEESA_SA_EEELi512ENS_10bfloat16_tEfNS_4arch4Sm90ELb0ELb0ELb1ELb1ELb0ELb1ELb0ELb0ELb0ELb1ELb1ELb0EEENS1_21CollectiveEpilogueFwdINS6_IJSA_NS7_ILi512EEESA_EEES9_SC_SE_Li256ELb1ELb1ELb1ELb0EEENS1_36VarlenDynamicPersistentTileSchedulerILi64ELi64ELi256ELi128ELb1ELb1ELb1ELb0ELb1ELb1EEEEEEEEEvNT_6ParamsE:
        /* <DEDUP_REMOVED lines=23> */
.L_x_3626:
[----:B------:R-:W-:Y:S05]  /*0170*/  BSYNC B0 ;  /* 0x0000000000007941 */ /* 0x000fea0003800000 */
.L_x_3625:
[----:B------:R-:W0:Y:S01]  /*0180*/  SHFL.IDX PT, R2, R0, RZ, 0x1f ;  /* 0x00001fff00027589 */ /* 0x000e2200000e0000 */
[----:B------:R-:W-:Y:S01]  /*0190*/  VOTEU.ANY UP0, P0 ;  /* 0x00000000003f7886 */ /* 0x000fe20000000100 */
[----:B------:R-:W-:Y:S01]  /*01a0*/  UMOV UR4, 0x80 ;  /* 0x0000008000047882 */ /* 0x000fe20000000000 */
[----:B------:R-:W-:Y:S01]  /*01b0*/  UMOV UR7, 0x100 ;  /* 0x0000010000077882 */ /* 0x000fe20000000000 */
[----:B------:R-:W-:Y:S02]  /*01c0*/  VOTEU.ANY UP1, P0 ;  /* 0x00000000003f7886 */ /* 0x000fe40000020100 */
[----:B------:R-:W1:Y:S01]  /*01d0*/  @UP0 S2UR UR8, SR_CgaCtaId ;  /* 0x00000000000809c3 */ /* 0x000e620000008800 */
[----:B------:R-:W-:Y:S01]  /*01e0*/  @UP0 UMOV UR6, 0x400 ;  /* 0x0000040000060882 */ /* 0x000fe20000000000 */
[----:B------:R-:W-:-:S04]  /*01f0*/  @UP0 UIADD3 UR4, -UR4, 0x100000, URZ ;  /* 0x0010000004040890 */ /* 0x000fc8000fffe13f */
[----:B------:R-:W-:Y:S02]  /*0200*/  @UP0 USHF.L.U32 UR5, UR4, 0xb, URZ ;  /* 0x0000000b04050899 */ /* 0x000fe4000800063f */
[----:B------:R-:W-:Y:S01]  /*0210*/  @UP0 USHF.L.U32 UR4, UR4, 0x1, URZ ;  /* 0x0000000104040899 */ /* 0x000fe2000800063f */
[----:B0-----:R-:W-:Y:S02]  /*0220*/  ISETP.NE.AND P1, PT, R2, RZ, PT ;  /* 0x000000ff0200720c */ /* 0x001fe40003f25270 */
[----:B------:R-:W-:Y:S01]  /*0230*/  SHF.R.U32.HI R2, RZ, 0x7, R6 ;  /* 0x00000007ff027819 */ /* 0x000fe20000011606 */
[----:B-1----:R-:W-:-:S04]  /*0240*/  @UP0 ULEA UR8, UR8, UR6, 0x18 ;  /* 0x0000000608080291 */ /* 0x002fc8000f8ec03f */
[----:B------:R-:W0:Y:S01]  /*0250*/  SHFL.IDX PT, R4, R2, RZ, 0x1f ;  /* 0x00001fff02047589 */ /* 0x000e2200000e0000 */
[----:B------:R-:W-:-:S04]  /*0260*/  @UP0 UIADD3 UR6, -UR7, 0x100000, URZ ;  /* 0x0010000007060890 */ /* 0x000fc8000fffe13f */
[----:B------:R-:W-:Y:S02]  /*0270*/  @UP0 USHF.L.U32 UR7, UR6, 0xb, URZ ;  /* 0x0000000b06070899 */ /* 0x000fe4000800063f */
[----:B------:R-:W-:Y:S01]  /*0280*/  @UP0 USHF.L.U32 UR6, UR6, 0x1, URZ ;  /* 0x0000000106060899 */ /* 0x000fe2000800063f */
[----:B------:R-:W-:Y:S01]  /*0290*/  VOTEU.ANY UP0, P0 ;  /* 0x00000000003f7886 */ /* 0x000fe20000000100 */
[----:B------:R-:W1:Y:S04]  /*02a0*/  FENCE.VIEW.ASYNC.S ;  /* 0x00000000000073c6 */ /* 0x000e680000000000 */
[----:B-1----:R1:W2:Y:S01]  /*02b0*/  @UP0 SYNCS.EXCH.64 URZ, [UR8+0x28c00], UR4 ;  /* 0x028c0004083f05b2 */ /* 0x0022a20008000100 */
[----:B0-----:R1:W-:Y:S05]  /*02c0*/  STL [R1+0x70], R4 ;  /* 0x0000700401007387 */ /* 0x0013ea0000100800 */
[----:B------:R1:W0:Y:S01]  /*02d0*/  @UP1 SYNCS.EXCH.64 URZ, [UR8+0x28c20], UR6 ;  /* 0x028c2006083f15b2 */ /* 0x0002220008000100 */
        /* <DEDUP_REMOVED lines=10> */
[----:B-1----:R3:W4:Y:S01]  /*0380*/  SYNCS.EXCH.64 URZ, [UR6+0x28c30], UR4 ;  /* 0x028c3004063f75b2 */ /* 0x0027220008000100 */
[----:B------:R3:W1:Y:S01]  /*0390*/  SYNCS.EXCH.64 URZ, [UR6+0x28c40], UR4 ;  /* 0x028c4004063f75b2 */ /* 0x0006620008000100 */
[----:B------:R3:W0:Y:S01]  /*03a0*/  SYNCS.EXCH.64 URZ, [UR6+0x28c38], UR4 ;  /* 0x028c3804063f75b2 */ /* 0x0006220008000100 */
[----:B------:R3:W0:Y:S02]  /*03b0*/  SYNCS.EXCH.64 URZ, [UR6+0x28c48], UR4 ;  /* 0x028c4804063f75b2 */ /* 0x0006240008000100 */
[----:B---3--:R-:W-:Y:S01]  /*03c0*/  NOP ;  /* 0x0000000000007918 */ /* 0x008fe20000000000 */
.L_x_3627:
[----:B------:R-:W3:Y:S01]  /*03d0*/  SHFL.IDX PT, R3, R0, RZ, 0x1f ;  /* 0x00001fff00037589 */ /* 0x000ee200000e0000 */
[----:B------:R-:W-:Y:S01]  /*03e0*/  NOP ;  /* 0x0000000000007918 */ /* 0x000fe20000000000 */
[----:B---3--:R-:W-:-:S13]  /*03f0*/  ISETP.NE.AND P0, PT, R3, RZ, PT ;  /* 0x000000ff0300720c */ /* 0x008fda0003f05270 */
[----:B------:R-:W-:Y:S05]  /*0400*/  @P0 BRA `(.L_x_3628) ;  /* 0x0000000000480947 */ /* 0x000fea0003800000 */
[----:B-1----:R-:W1:Y:S01]  /*0410*/  S2UR UR5, SR_CgaCtaId ;  /* 0x00000000000579c3 */ /* 0x002e620000008800 */
[----:B------:R-:W-:Y:S01]  /*0420*/  UMOV UR4, 0x400 ;  /* 0x0000040000047882 */ /* 0x000fe20000000000 */
[----:B------:R-:W-:Y:S01]  /*0430*/  UMOV UR6, 0x1 ;  /* 0x0000000100067882 */ /* 0x000fe20000000000 */
[----:B------:R-:W-:Y:S01]  /*0440*/  UMOV UR9, 0x2 ;  /* 0x0000000200097882 */ /* 0x000fe20000000000 */
[----:B------:R-:W-:-:S04]  /*0450*/  UIADD3 UR6, -UR6, 0x100000, URZ ;  /* 0x0010000006067890 */ /* 0x000fc8000fffe13f */
[----:B------:R-:W-:Y:S02]  /*0460*/  USHF.L.U32 UR7, UR6, 0xb, URZ ;  /* 0x0000000b06077899 */ /* 0x000fe4000800063f */
[----:B------:R-:W-:Y:S01]  /*0470*/  USHF.L.U32 UR6, UR6, 0x1, URZ ;  /* 0x0000000106067899 */ /* 0x000fe2000800063f */
[----:B------:R-:W-:Y:S01]  /*0480*/  ELECT P0, URZ, PT ;  /* 0x00000000003f782f */ /* 0x000fe20003800000 */
[----:B-1----:R-:W-:Y:S02]  /*0490*/  ULEA UR8, UR5, UR4, 0x18 ;  /* 0x0000000405087291 */ /* 0x002fe4000f8ec03f */
        /* <DEDUP_REMOVED lines=8> */
[----:B---3--:R-:W-:Y:S01]  /*0520*/  NOP ;  /* 0x0000000000007918 */ /* 0x008fe20000000000 */
.L_x_3628:
[----:B------:R-:W3:Y:S01]  /*0530*/  SHFL.IDX PT, R3, R0, RZ, 0x1f ;  /* 0x00001fff00037589 */ /* 0x000ee200000e0000 */
[----:B------:R-:W-:Y:S01]  /*0540*/  NOP ;  /* 0x0000000000007918 */ /* 0x000fe20000000000 */
[----:B---3--:R-:W-:-:S13]  /*0550*/  ISETP.NE.AND P0, PT, R3, RZ, PT ;  /* 0x000000ff0300720c */ /* 0x008fda0003f05270 */
        /* <DEDUP_REMOVED lines=14> */
[----:B---3--:R-:W-:Y:S01]  /*0640*/  NOP ;  /* 0x0000000000007918 */ /* 0x008fe20000000000 */
.L_x_3629:
        /* <DEDUP_REMOVED lines=22> */
.L_x_3630:
        /* <DEDUP_REMOVED lines=22> */
.L_x_3631:
[----:B------:R-:W-:Y:S01]  /*0910*/  IMAD.MOV.U32 R3, RZ, RZ, 0x1 ;  /* 0x00000001ff037424 */ /* 0x000fe200078e00ff */
[----:B------:R-:W-:Y:S01]  /*0920*/  ISETP.NE.AND P0, PT, R4, RZ, PT ;  /* 0x000000ff0400720c */ /* 0x000fe20003f05270 */
[----:B------:R-:W-:Y:S01]  /*0930*/  NOP ;  /* 0x0000000000007918 */ /* 0x000fe20000000000 */
[----:B------:R-:W-:Y:S01]  /*0940*/  ULDC.64 UR40, c[0x0][0x208] ;  /* 0x0000820000287ab9 */ /* 0x000fe20000000a00 */
[----:B------:R-:W-:Y:S01]  /*0950*/  BSSY B9, `(.L_x_3632) ;  /* 0x0001aa8000097945 */ /* 0x000fe20003800000 */
[----:B------:R-:W-:-:S05]  /*0960*/  SEL R3, R3, 0x2, !P0 ;  /* 0x0000000203037807 */ /* 0x000fca0004000000 */
[----:B------:R3:W-:Y:S01]  /*0970*/  STL [R1+0x64], R3 ;  /* 0x0000640301007387 */ /* 0x0007e20000100800 */
[----:B012-4-:R-:W-:Y:S06]  /*0980*/  BAR.SYNC.DEFER_BLOCKING 0x0 ;  /* 0x0000000000007b1d */ /* 0x017fec0000010000 */
[----:B------:R-:W-:Y:S05]  /*0990*/  @!P0 BRA `(.L_x_3633) ;  /* 0x0000011800708947 */ /* 0x000fea0003800000 */
.L_x_3634:
[----:B------:R-:W-:-:S08]  /*09a0*/  NOP ;  /* 0x0000000000007918 */ /* 0x000fd00000000000 */
[----:B------:R-:W0:Y:S02]  /*09b0*/  USETMAXREG.TRY_ALLOC.CTAPOOL UP0, 0xf0 ;  /* 0x000000f0000079c8 */ /* 0x000e240008000600 */
[----:B0-----:R-:W-:-:S13]  /*09c0*/  PLOP3.LUT P0, PT, PT, PT, UP0, 0x80, 0x0 ;  /* 0x000000000000781c */ /* 0x001fda0003f0f008 */
[----:B------:R-:W-:Y:S05]  /*09d0*/  @!P0 BRA `(.L_x_3634) ;  /* 0xfffffffc00f08947 */ /* 0x000fea000383ffff */
[----:B------:R-:W-:Y:S01]  /*09e0*/  ISETP.NE.AND P0, PT, R2, 0x1, PT ;  /* 0x000000010200780c */ /* 0x000fe20003f05270 */
[----:B------:R-:W0:Y:S01]  /*09f0*/  S2UR UR5, SR_CgaCtaId ;  /* 0x00000000000579c3 */ /* 0x000e220000008800 */
[----:B------:R-:W-:-:S11]  /*0a00*/  UMOV UR4, 0x400 ;  /* 0x0000040000047882 */ /* 0x000fd60000000000 */
[----:B------:R-:W-:Y:S06]  /*0a10*/  @!P0 BAR.ARV 0x8, 0x100 ;  /* 0x0204000000008b1d */ /* 0x000fec0000002000 */
[----:B------:R-:W-:Y:S01]  /*0a20*/  ISETP.GE.U32.AND P0, PT, R6, 0x100, PT ;  /* 0x000001000600780c */ /* 0x000fe20003f06070 */
[----:B0-----:R-:W-:-:S06]  /*0a30*/  ULEA UR4, UR5, UR4, 0x18 ;  /* 0x0000000405047291 */ /* 0x001fcc000f8ec03f */
[----:B------:R-:W-:-:S06]  /*0a40*/  IMAD.U32 R2, RZ, RZ, UR4 ;  /* 0x00000004ff027e24 */ /* 0x000fcc000f8e00ff */
[----:B------:R-:W-:Y:S06]  /*0a50*/  @P0 BAR.ARV 0xf, 0x100 ;  /* 0x03c4000000000b1d */ /* 0x000fec0000002000 */
[----:B------:R-:W-:Y:S02]  /*0a60*/  ULDC UR4, c[0x0][0xc3c] ;  /* 0x00030f0000047ab9 */ /* 0x000fe40000000800 */
[----:B------:R-:W-:Y:S06]  /*0a70*/  BAR.SYNC.DEFER_BLOCKING 0x5, 0x180 ;  /* 0x0146000000007b1d */ /* 0x000fec0000010000 */
[----:B------:R-:W0:Y:S02]  /*0a80*/  LDS.128 R152, [R2+0x28cd0] ;  /* 0x028cd00002987984 */ /* 0x000e240000000c00 */
[----:B------:R-:W-:Y:S06]  /*0a90*/  BAR.ARV 0x4, 0x180 ;  /* 0x0106000000007b1d */ /* 0x000fec0000002000 */
[----:B0-----:R-:W-:-:S13]  /*0aa0*/  ISETP.GE.AND P0, PT, R155, UR4, PT ;  /* 0x000000049b007c0c */ /* 0x001fda000bf06270 */
[----:B------:R-:W-:Y:S05]  /*0ab0*/  @P0 BRA `(.L_x_3635) ;  /* 0x000001a800440947 */ /* 0x000fea0003800000 */
[----:B------:R-:W2:Y:S01]  /*0ac0*/  LDL R18, [R1+0x64] ;  /* 0x0000640001127983 */ /* 0x000ea20000100800 */
[----:B------:R-:W-:Y:S02]  /*0ad0*/  VIADD R6, R6, 0xffffff80 ;  /* 0xffffff8006067836 */ /* 0x000fe40000000000 */
[----:B------:R-:W-:Y:S02]  /*0ae0*/  IMAD.MOV.U32 R197, RZ, RZ, 0x20 ;  /* 0x00000020ffc57424 */ /* 0x000fe400078e00ff */
[----:B------:R-:W-:Y:S01]  /*0af0*/  IMAD.MOV.U32 R210, RZ, RZ, RZ ;  /* 0x000000ffffd27224 */ /* 0x000fe200078e00ff */
[----:B---3--:R-:W-:Y:S01]  /*0b00*/  SHF.R.S32.HI R3, RZ, 0x1f, R6 ;  /* 0x0000001fff037819 */ /* 0x008fe20000011406 */
[----:B------:R-:W-:Y:S02]  /*0b10*/  IMAD.MOV.U32 R185, RZ, RZ, RZ ;  /* 0x000000ffffb97224 */ /* 0x000fe400078e00ff */
[----:B------:R-:W-:Y:S01]  /*0b20*/  IMAD.MOV.U32 R22, RZ, RZ, RZ ;  /* 0x000000ffff167224 */ /* 0x000fe200078e00ff */
[----:B------:R-:W-:-:S02]  /*0b30*/  LEA.HI R4, R3, R6, RZ, 0x4 ;  /* 0x0000000603047211 */ /* 0x000fc400078f20ff */
[CC--:B------:R-:W-:Y:S02]  /*0b40*/  LEA.HI R5, R3.reuse, R6.reuse, RZ, 0x5 ;  /* 0x0000000603057211 */ /* 0x0c0fe400078f28ff */
[----:B------:R-:W-:Y:S02]  /*0b50*/  SHF.R.S32.HI R7, RZ, 0x4, R4 ;  /* 0x00000004ff077819 */ /* 0x000fe40000011404 */
[--C-:B------:R-:W-:Y:S02]  /*0b60*/  SHF.R.S32.HI R194, RZ, 0x5, R5.reuse ;  /* 0x00000005ffc27819 */ /* 0x100fe40000011405 */
[----:B------:R-:W-:Y:S02]  /*0b70*/  SHF.R.S32.HI R9, RZ, 0x1f, R5 ;  /* 0x0000001fff097819 */ /* 0x000fe40000011405 */
[CC--:B------:R-:W-:Y:S02]  /*0b80*/  LEA.HI R0, R3.reuse, R6.reuse, RZ, 0x7 ;  /* 0x0000000603007211 */ /* 0x0c0fe400078f38ff */
[----:B------:R-:W-:-:S02]  /*0b90*/  LEA.HI R13, R3, R6, RZ, 0x2 ;  /* 0x00000006030d7211 */ /* 0x000fc400078f10ff */
[C---:B------:R-:W-:Y:S02]  /*0ba0*/  LOP3.LUT R5, R4.reuse, 0xfffffff0, RZ, 0xc0, !PT ;  /* 0xfffffff004057812 */ /* 0x040fe400078ec0ff */
[----:B------:R-:W-:Y:S02]  /*0bb0*/  LEA.HI R3, R3, R6, RZ, 0x3 ;  /* 0x0000000603037211 */ /* 0x000fe400078f18ff */
[----:B------:R-:W-:Y:S01]  /*0bc0*/  LEA.HI R4, R4, R7, RZ, 0x1 ;  /* 0x0000000704047211 */ /* 0x000fe200078f08ff */
[----:B------:R-:W-:Y:S01]  /*0bd0*/  IMAD.IADD R8, R6, 0x1, -R5 ;  /* 0x0000000106087824 */ /* 0x000fe200078e0a05 */
[----:B------:R-:W-:Y:S02]  /*0be0*/  LOP3.LUT R15, R3, 0xfffffff8, RZ, 0xc0, !PT ;  /* 0xfffffff8030f7812 */ /* 0x000fe400078ec0ff */
[----:B------:R-:W-:Y:S02]  /*0bf0*/  LOP3.LUT R3, R0, 0xffffff80, RZ, 0xc0, !PT ;  /* 0xffffff8000037812 */ /* 0x000fe400078ec0ff */
[----:B------:R-:W-:Y:S01]  /*0c00*/  LOP3.LUT R4, R4, 0x1ffffffe, RZ, 0xc0, !PT ;  /* 0x1ffffffe04047812 */ /* 0x000fe200078ec0ff */
[C---:B------:R-:W-:Y:S01]  /*0c10*/  IMAD.IADD R15, R6.reuse, 0x1, -R15 ;  /* 0x00000001060f7824 */ /* 0x040fe200078e0a0f */
[----:B------:R-:W-:Y:S01]  /*0c20*/  LEA.HI R9, R9, R194, RZ, 0x2 ;  /* 0x000000c209097211 */ /* 0x000fe200078f10ff */
[----:B------:R-:W-:Y:S01]  /*0c30*/  IMAD.IADD R3, R6, 0x1, -R3 ;  /* 0x0000000106037824 */ /* 0x000fe200078e0a03 */
[----:B------:R-:W-:Y:S01]  /*0c40*/  SHF.R.S32.HI R5, RZ, 0x1f, R8 ;  /* 0x0000001fff057819 */ /* 0x000fe20000011408 */
[----:B------:R-:W-:Y:S01]  /*0c50*/  IMAD.IADD R10, R7, 0x1, -R4 ;  /* 0x00000001070a7824 */ /* 0x000fe200078e0a04 */
[----:B------:R-:W-:Y:S01]  /*0c60*/  LOP3.LUT R11, R13, 0xfffffffc, RZ, 0xc0, !PT ;  /* 0xfffffffc0d0b7812 */ /* 0x000fe200078ec0ff */
[----:B------:R-:W-:Y:S01]  /*0c70*/  IMAD.SHL.U32 R188, R15, 0x8, RZ ;  /* 0x000000080fbc7824 */ /* 0x000fe200078e00ff */
[----:B------:R-:W-:Y:S01]  /*0c80*/  SHF.R.S32.HI R20, RZ, 0x7, R0 ;  /* 0x00000007ff147819 */ /* 0x000fe20000011400 */
[----:B------:R-:W-:Y:S01]  /*0c90*/  IMAD.SHL.U32 R10, R10, 0x8, RZ ;  /* 0x000000080a0a7824 */ /* 0x000fe200078e00ff */
[----:B------:R-:W-:Y:S01]  /*0ca0*/  LOP3.LUT R7, R9, 0x3ffffc, RZ, 0xc0, !PT ;  /* 0x003ffffc09077812 */ /* 0x000fe200078ec0ff */
[----:B------:R-:W-:Y:S01]  /*0cb0*/  IMAD.IADD R186, R6, 0x1, -R11 ;  /* 0x0000000106ba7824 */ /* 0x000fe200078e0a0b */
[----:B------:R-:W-:Y:S01]  /*0cc0*/  LEA.HI R9, R5, R8, RZ, 0x3 ;  /* 0x0000000805097211 */ /* 0x000fe200078f18ff */
[----:B------:R-:W-:Y:S01]  /*0cd0*/  IMAD R17, R20, 0x100, R8 ;  /* 0x0000010014117824 */ /* 0x000fe200078e0208 */
[----:B------:R-:W-:Y:S01]  /*0ce0*/  SHF.R.S32.HI R4, RZ, 0x1f, R3 ;  /* 0x0000001fff047819 */ /* 0x000fe20000011403 */
[----:B------:R-:W-:Y:S01]  /*0cf0*/  IMAD.IADD R12, R194, 0x1, -R7 ;  /* 0x00000001c20c7824 */ /* 0x000fe200078e0a07 */
[----:B------:R-:W-:Y:S01]  /*0d00*/  SHF.R.S32.HI R23, RZ, 0x2, R13 ;  /* 0x00000002ff177819 */ /* 0x000fe2000001140d */
[----:B------:R-:W-:Y:S01]  /*0d10*/  IMAD.SHL.U32 R16, R186, 0x8, RZ ;  /* 0x00000008ba107824 */ /* 0x000fe200078e00ff */
[----:B------:R-:W-:Y:S01]  /*0d20*/  LOP3.LUT R11, R9, 0xfffffff8, RZ, 0xc0, !PT ;  /* 0xfffffff8090b7812 */ /* 0x000fe200078ec0ff */
[----:B------:R-:W-:Y:S01]  /*0d30*/  IMAD R17, R12, 0x10, R17 ;  /* 0x000000100c117824 */ /* 0x000fe200078e0211 */
[CC--:B------:R-:W-:Y:S01]  /*0d40*/  LEA.HI R5, R4.reuse, R3.reuse, RZ, 0x2 ;  /* 0x0000000304057211 */ /* 0x0c0fe200078f10ff */
[----:B------:R-:W-:Y:S01]  /*0d50*/  VIADD R12, R23, 0x20 ;  /* 0x00000020170c7836 */ /* 0x000fe20000000000 */
[----:B------:R-:W-:Y:S01]  /*0d60*/  LEA.HI R4, R4, R3, RZ, 0x5 ;  /* 0x0000000304047211 */ /* 0x000fe200078f28ff */
[----:B------:R-:W-:Y:S01]  /*0d70*/  IMAD.IADD R11, R8, 0x1, -R11 ;  /* 0x00000001080b7824 */ /* 0x000fe200078e0a0b */
[----:B------:R-:W-:Y:S01]  /*0d80*/  LOP3.LUT R8, R5, 0x7ffffffc, RZ, 0xc0, !PT ;  /* 0x7ffffffc05087812 */ /* 0x000fe200078ec0ff */
[----:B------:R-:W-:Y:S01]  /*0d90*/  IMAD.SHL.U32 R9, R9, 0x40, RZ ;  /* 0x0000004009097824 */ /* 0x000fe200078e00ff */
[--C-:B------:R-:W-:Y:S01]  /*0da0*/  SHF.R.S32.HI R6, RZ, 0x2, R5.reuse ;  /* 0x00000002ff067819 */ /* 0x100fe20000011405 */
[----:B------:R-:W-:Y:S01]  /*0db0*/  STL [R1+0x30], R20 ;  /* 0x0000301401007387 */ /* 0x000fe20000100800 */
[----:B------:R-:W-:Y:S01]  /*0dc0*/  SHF.R.S32.HI R7, RZ, 0x1f, R5 ;  /* 0x0000001fff077819 */ /* 0x000fe20000011405 */
[----:B------:R-:W-:Y:S01]  /*0dd0*/  IMAD.IADD R8, R3, 0x1, -R8 ;  /* 0x0000000103087824 */ /* 0x000fe200078e0a08 */
[----:B------:R-:W-:Y:S01]  /*0de0*/  SHF.R.S32.HI R5, RZ, 0x1f, R12 ;  /* 0x0000001fff057819 */ /* 0x000fe2000001140c */
[----:B------:R-:W-:Y:S01]  /*0df0*/  IMAD.SHL.U32 R3, R11, 0x40, RZ ;  /* 0x000000400b037824 */ /* 0x000fe200078e00ff */
[----:B------:R-:W-:Y:S01]  /*0e00*/  LEA.HI R7, R7, R6, RZ, 0x3 ;  /* 0x0000000607077211 */ /* 0x000fe200078f18ff */
[----:B------:R-:W-:Y:S01]  /*0e10*/  VIADD R208, R188, 0x80 ;  /* 0x00000080bcd07836 */ /* 0x000fe20000000000 */
[----:B------:R-:W-:Y:S01]  /*0e20*/  LEA.HI R14, R5, R12, RZ, 0x3 ;  /* 0x0000000c050e7211 */ /* 0x000fe200078f18ff */
[----:B------:R-:W-:Y:S01]  /*0e30*/  IMAD.SHL.U32 R12, R12, 0x40, RZ ;  /* 0x000000400c0c7824 */ /* 0x000fe200078e00ff */
[----:B------:R-:W-:Y:S01]  /*0e40*/  LOP3.LUT R3, R3, 0x1c0, RZ, 0xc0, !PT ;  /* 0x000001c003037812 */ /* 0x000fe200078ec0ff */
[----:B------:R-:W-:Y:S01]  /*0e50*/  VIADD R206, R188, 0x100 ;  /* 0x00000100bcce7836 */ /* 0x000fe20000000000 */
[----:B------:R-:W-:Y:S01]  /*0e60*/  LOP3.LUT R7, R7, 0xfffffff8, RZ, 0xc0, !PT ;  /* 0xfffffff807077812 */ /* 0x000fe200078ec0ff */
[----:B------:R-:W-:Y:S01]  /*0e70*/  IMAD.SHL.U32 R14, R14, 0x40, RZ ;  /* 0x000000400e0e7824 */ /* 0x000fe200078e00ff */
[----:B------:R-:W-:Y:S01]  /*0e80*/  LOP3.LUT R5, R12, 0x1c0, RZ, 0xc0, !PT ;  /* 0x000001c00c057812 */ /* 0x000fe200078ec0ff */
[--C-:B------:R-:W-:Y:S01]  /*0e90*/  IMAD.U32 R12, R17, 0x40, R10.reuse ;  /* 0x00000040110c7824 */ /* 0x100fe200078e000a */
[----:B------:R-:W-:Y:S01]  /*0ea0*/  LOP3.LUT R10, R3, 0x8, R10, 0xf8, !PT ;  /* 0x00000008030a7812 */ /* 0x000fe200078ef80a */
[----:B------:R-:W-:Y:S01]  /*0eb0*/  IMAD.IADD R7, R6, 0x1, -R7 ;  /* 0x0000000106077824 */ /* 0x000fe200078e0a07 */
[----:B------:R-:W-:Y:S01]  /*0ec0*/  SHF.R.U32.HI R3, RZ, 0x3, R3 ;  /* 0x00000003ff037819 */ /* 0x000fe20000011603 */
[----:B------:R-:W-:Y:S01]  /*0ed0*/  VIADD R205, R188, 0x140 ;  /* 0x00000140bccd7836 */ /* 0x000fe20000000000 */
[----:B------:R-:W-:Y:S01]  /*0ee0*/  LEA.HI R0, R0, R20, RZ, 0x1 ;  /* 0x0000001400007211 */ /* 0x000fe200078f08ff */
[----:B------:R-:W-:Y:S01]  /*0ef0*/  STL [R1+0x78], R12 ;  /* 0x0000780c01007387 */ /* 0x000fe20000100800 */
[----:B------:R-:W-:Y:S01]  /*0f00*/  LOP3.LUT R10, R10, R3, RZ, 0x3c, !PT ;  /* 0x000000030a0a7212 */ /* 0x000fe200078e3cff */
[----:B------:R-:W-:Y:S01]  /*0f10*/  VIADD R209, R188, 0x40 ;  /* 0x00000040bcd17836 */ /* 0x000fe20000000000 */
[----:B------:R-:W-:Y:S01]  /*0f20*/  LEA.HI R3, R186, R186, RZ, 0x1 ;  /* 0x000000baba037211 */ /* 0x000fe200078f08ff */
[----:B------:R-:W-:Y:S01]  /*0f30*/  VIADD R207, R188, 0xc0 ;  /* 0x000000c0bccf7836 */ /* 0x000fe20000000000 */
[----:B------:R-:W-:-:S02]  /*0f40*/  LOP3.LUT R0, R0, 0xfffffe, RZ, 0xc0, !PT ;  /* 0x00fffffe00007812 */ /* 0x000fc400078ec0ff */
[----:B------:R-:W-:Y:S02]  /*0f50*/  SHF.R.U32.HI R6, RZ, 0x3, R5 ;  /* 0x00000003ff067819 */ /* 0x000fe40000011605 */
[----:B------:R-:W-:Y:S01]  /*0f60*/  LOP3.LUT R5, R5, 0x38, R16, 0xf8, !PT ;  /* 0x0000003805057812 */ /* 0x000fe200078ef810 */
[----:B------:R-:W-:Y:S01]  /*0f70*/  IMAD.IADD R0, R20, 0x1, -R0 ;  /* 0x0000000114007824 */ /* 0x000fe200078e0a00 */
[----:B------:R-:W-:Y:S02]  /*0f80*/  LOP3.LUT R14, R14, 0xfffffe00, RZ, 0xc0, !PT ;  /* 0xfffffe000e0e7812 */ /* 0x000fe400078ec0ff */
[----:B------:R-:W-:Y:S02]  /*0f90*/  LOP3.LUT R3, R3, 0x1ffffffe, RZ, 0xc0, !PT ;  /* 0x1ffffffe03037812 */ /* 0x000fe400078ec0ff */
[----:B------:R-:W-:Y:S02]  /*0fa0*/  SHF.R.S32.HI R4, RZ, 0x5, R4 ;  /* 0x00000005ff047819 */ /* 0x000fe40000011404 */
[----:B------:R-:W-:Y:S01]  /*0fb0*/  LOP3.LUT R5, R14, R5, R6, 0xf6, !PT ;  /* 0x000000050e057212 */ /* 0x000fe200078ef606 */
[----:B------:R-:W-:Y:S01]  /*0fc0*/  IMAD.IADD R6, R186, 0x1, -R3 ;  /* 0x00000001ba067824 */ /* 0x000fe200078e0a03 */
[----:B------:R-:W-:Y:S01]  /*0fd0*/  LOP3.LUT R9, R9, 0x7ffffe00, RZ, 0xc0, !PT ;  /* 0x7ffffe0009097812 */ /* 0x000fe200078ec0ff */
[----:B------:R-:W-:Y:S01]  /*0fe0*/  IMAD R191, R4, 0x10, R7 ;  /* 0x0000001004bf7824 */ /* 0x000fe200078e0207 */
[----:B------:R-:W-:Y:S01]  /*0ff0*/  SHF.R.S32.HI R4, RZ, 0x1f, R13 ;  /* 0x0000001fff047819 */ /* 0x000fe2000001140d */
[----:B------:R-:W-:Y:S01]  /*1000*/  IMAD.SHL.U32 R3, R0, 0x100, RZ ;  /* 0x0000010000037824 */ /* 0x000fe200078e00ff */
[----:B------:R-:W-:Y:S01]  /*1010*/  R2P PR, R11, 0x6 ;  /* 0x000000060b007804 */ /* 0x000fe20000000000 */
[----:B------:R-:W-:Y:S01]  /*1020*/  IMAD.SHL.U32 R0, R8, 0x2, RZ ;  /* 0x0000000208007824 */ /* 0x000fe200078e00ff */
[----:B------:R-:W-:Y:S01]  /*1030*/  LEA.HI R4, R4, R23, RZ, 0x3 ;  /* 0x0000001704047211 */ /* 0x000fe200078f18ff */
[----:B------:R-:W-:Y:S01]  /*1040*/  IMAD R14, R6, 0x8, R191 ;  /* 0x00000008060e7824 */ /* 0x000fe200078e02bf */
[----:B------:R0:W-:Y:S01]  /*1050*/  STL [R1+0x74], R3 ;  /* 0x0000740301007387 */ /* 0x0001e20000100800 */
[----:B------:R-:W-:Y:S01]  /*1060*/  IMAD.IADD R193, R0, 0x1, R3 ;  /* 0x0000000100c17824 */ /* 0x000fe200078e0203 */
[----:B------:R-:W-:Y:S01]  /*1070*/  LOP3.LUT R4, R4, 0xfffffff8, RZ, 0xc0, !PT ;  /* 0xfffffff804047812 */ /* 0x000fe200078ec0ff */
[----:B------:R-:W-:Y:S01]  /*1080*/  IMAD R9, R194, 0x400, R9 ;  /* 0x00000400c2097824 */ /* 0x000fe200078e0209 */
[----:B------:R1:W-:Y:S01]  /*1090*/  STL [R1+0x34], R0 ;  /* 0x0000340001007387 */ /* 0x0003e20000100800 */
[----:B------:R-:W-:Y:S01]  /*10a0*/  VIADD R13, R193, 0x8 ;  /* 0x00000008c10d7836 */ /* 0x000fe20000000000 */
[----:B------:R-:W-:Y:S01]  /*10b0*/  SHF.R.S32.HI R7, RZ, 0x1f, R209 ;  /* 0x0000001fff077819 */ /* 0x000fe200000114d1 */
[----:B------:R-:W-:Y:S01]  /*10c0*/  IMAD.IADD R9, R9, 0x1, R10 ;  /* 0x0000000109097824 */ /* 0x000fe200078e020a */
[----:B------:R-:W-:Y:S01]  /*10d0*/  SHF.R.S32.HI R7, RZ, 0x1f, R207 ;  /* 0x0000001fff077819 */ /* 0x000fe200000114cf */
[----:B------:R-:W-:Y:S01]  /*10e0*/  IMAD.IADD R189, R23, 0x1, -R4 ;  /* 0x0000000117bd7824 */ /* 0x000fe200078e0a04 */
[----:B------:R-:W-:Y:S01]  /*10f0*/  SHF.R.S32.HI R4, RZ, 0x1f, R208 ;  /* 0x0000001fff047819 */ /* 0x000fe200000114d0 */
[----:B0-----:R-:W-:Y:S01]  /*1100*/  IMAD R3, R5, 0x2, R2 ;  /* 0x0000000205037824 */ /* 0x001fe200078e0202 */
[----:B------:R-:W-:Y:S01]  /*1110*/  SHF.R.S32.HI R4, RZ, 0x1f, R206 ;  /* 0x0000001fff047819 */ /* 0x000fe200000114ce */
[C---:B------:R-:W-:Y:S01]  /*1120*/  VIADD R10, R193.reuse, 0x20 ;  /* 0x00000020c10a7836 */ /* 0x040fe20000000000 */
[----:B-1----:R-:W-:Y:S01]  /*1130*/  SHF.R.S32.HI R0, RZ, 0x1f, R205 ;  /* 0x0000001fff007819 */ /* 0x002fe200000114cd */
[C---:B------:R-:W-:Y:S01]  /*1140*/  VIADD R5, R193.reuse, 0x38 ;  /* 0x00000038c1057836 */ /* 0x040fe20000000000 */
[----:B------:R0:W-:Y:S01]  /*1150*/  STL [R1+0x68], R3 ;  /* 0x0000680301007387 */ /* 0x0001e20000100800 */
[C---:B------:R-:W-:Y:S01]  /*1160*/  VIADD R4, R193.reuse, 0x40 ;  /* 0x00000040c1047836 */ /* 0x040fe20000000000 */
[----:B------:R-:W-:Y:S01]  /*1170*/  SHF.R.S32.HI R0, RZ, 0x1f, R193 ;  /* 0x0000001fff007819 */ /* 0x000fe200000114c1 */
[C---:B------:R-:W-:Y:S01]  /*1180*/  VIADD R0, R193.reuse, 0x50 ;  /* 0x00000050c1007836 */ /* 0x040fe20000000000 */
[----:B------:R1:W-:Y:S01]  /*1190*/  STL [R1+0x6c], R14 ;  /* 0x00006c0e01007387 */ /* 0x0003e20000100800 */
[----:B------:R-:W-:Y:S01]  /*11a0*/  SHF.R.S32.HI R6, RZ, 0x1f, R13 ;  /* 0x0000001fff067819 */ /* 0x000fe2000001140d */
[----:B------:R-:W-:Y:S01]  /*11b0*/  VIADD R237, R193, 0x58 ;  /* 0x00000058c1ed7836 */ /* 0x000fe20000000000 */
[----:B------:R-:W-:Y:S01]  /*11c0*/  SHF.R.S32.HI R6, RZ, 0x1f, R10 ;  /* 0x0000001fff067819 */ /* 0x000fe2000001140a */
[----:B------:R-:W-:Y:S01]  /*11d0*/  IMAD R195, R9, 0x2, R2 ;  /* 0x0000000209c37824 */ /* 0x000fe200078e0202 */
[----:B------:R-:W-:Y:S01]  /*11e0*/  SHF.R.S32.HI R6, RZ, 0x1f, R5 ;  /* 0x0000001fff067819 */ /* 0x000fe20000011405 */
[C---:B0-----:R-:W-:Y:S01]  /*11f0*/  VIADD R3, R193.reuse, 0x48 ;  /* 0x00000048c1037836 */ /* 0x041fe20000000000 */
[----:B------:R-:W-:Y:S01]  /*1200*/  SHF.R.S32.HI R5, RZ, 0x1f, R4 ;  /* 0x0000001fff057819 */ /* 0x000fe20000011404 */
[----:B------:R-:W-:Y:S01]  /*1210*/  VIADD R235, R193, 0x68 ;  /* 0x00000068c1eb7836 */ /* 0x000fe20000000000 */
[----:B------:R-:W-:Y:S01]  /*1220*/  SEL R197, R197, 0xffffffe0, !P1 ;  /* 0xffffffe0c5c57807 */ /* 0x000fe20004800000 */
        /* <DEDUP_REMOVED lines=50> */
[----:B------:R-:W-:Y:S01]  /*1550*/  IMAD.SHL.U32 R186, R186, 0x4, RZ ;  /* 0x00000004baba7824 */ /* 0x000fe200078e00ff */
[----:B------:R-:W-:Y:S01]  /*1560*/  SHF.R.S32.HI R3, RZ, 0x1f, R213 ;  /* 0x0000001fff037819 */ /* 0x000fe200000114d5 */
[C---:B------:R-:W-:Y:S01]  /*1570*/  @P2 VIADD R196, R198.reuse, 0xffffffc0 ;  /* 0xffffffc0c6c42836 */ /* 0x040fe20000000000 */
[----:B------:R-:W-:Y:S01]  /*1580*/  SHF.R.S32.HI R0, RZ, 0x1f, R212 ;  /* 0x0000001fff007819 */ /* 0x000fe200000114d4 */
[----:B------:R-:W-:-:S02]  /*1590*/  IMAD.IADD R198, R198, 0x1, R197 ;  /* 0x00000001c6c67824 */ /* 0x000fc400078e02c5 */
[----:B------:R-:W-:Y:S02]  /*15a0*/  VIADD R190, R186, 0x10 ;  /* 0x00000010babe7836 */ /* 0x000fe40000000000 */
[----:B------:R-:W-:Y:S01]  /*15b0*/  IMAD.IADD R197, R197, 0x1, R196 ;  /* 0x00000001c5c57824 */ /* 0x000fe200078e02c4 */
[----:B--2---:R-:W-:Y:S02]  /*15c0*/  LOP3.LUT R184, R18, 0x1, RZ, 0xfc, !PT ;  /* 0x0000000112b87812 */ /* 0x004fe400078efcff */
[----:B-1----:R-:W-:-:S07]  /*15d0*/  CS2R R18, SRZ ;  /* 0x0000000000127805 */ /* 0x002fce000001ff00 */
.L_x_3763:
[----:B0-----:R-:W0:Y:S01]  /*15e0*/  LDC.64 R200, c[0x0][0xc88] ;  /* 0x00032200ffc87b82 */ /* 0x001e220000000a00 */
[----:B------:R-:W-:Y:S01]  /*15f0*/  ULDC.64 UR4, c[0x0][0xa28] ;  /* 0x00028a0000047ab9 */ /* 0x000fe20000000a00 */
[----:B------:R-:W-:Y:S01]  /*1600*/  ULDC.64 UR8, c[0x0][0xa18] ;  /* 0x0002860000087ab9 */ /* 0x000fe20000000a00 */
[----:B------:R-:W-:Y:S01]  /*1610*/  ULDC.64 UR6, c[0x0][0xa08] ;  /* 0x0002820000067ab9 */ /* 0x000fe20000000a00 */
[----:B0-----:R-:W-:-:S06]  /*1620*/  IMAD.WIDE R200, R155, 0x4, R200 ;  /* 0x000000049bc87825 */ /* 0x001fcc00078e02c8 */
[----:B--2---:R-:W2:Y:S01]  /*1630*/  LDG.E R200, desc[UR40][R200.64] ;  /* 0x00000028c8c87981 */ /* 0x004ea2000c1e1900 */
[----:B------:R-:W-:Y:S01]  /*1640*/  ISETP.NE.U32.AND P2, PT, RZ, UR4, PT ;  /* 0x00000004ff007c0c */ /* 0x000fe2000bf45070 */
[----:B---345:R-:W-:Y:S01]  /*1650*/  IMAD.MOV.U32 R11, RZ, RZ, RZ ;  /* 0x000000ffff0b7224 */ /* 0x038fe200078e00ff */
        /* <DEDUP_REMOVED lines=9> */
[C-C-:B------:R-:W-:Y:S01]  /*16f0*/  SHF.L.U64.HI R204, R200.reuse, 0x2, R0.reuse ;  /* 0x00000002c8cc7819 */ /* 0x140fe20000010200 */
[----:B------:R0:W-:Y:S01]  /*1700*/  STL [R1+0x2c], R0 ;  /* 0x00002c0001007387 */ /* 0x0001e20000100800 */
        /* <DEDUP_REMOVED lines=19> */
[----:B0-----:R-:W-:-:S02]  /*1840*/  LOP3.LUT R0, R154, 0xff0000, RZ, 0xc0, !PT ;  /* 0x00ff00009a007812 */ /* 0x001fc400078ec0ff */
[----:B------:R-:W-:Y:S01]  /*1850*/  UIMAD UR4, UR4, UR5, URZ ;  /* 0x00000005040472a4 */ /* 0x000fe2000f8e023f */
[----:B------:R-:W-:Y:S02]  /*1860*/  SHF.R.U32.HI R3, RZ, 0x8, R3 ;  /* 0x00000008ff037819 */ /* 0x000fe40000011603 */
[----:B------:R-:W-:Y:S01]  /*1870*/  ISETP.NE.AND.EX P2, PT, RZ, UR9, PT, P2 ;  /* 0x00000009ff007c0c */ /* 0x000fe2000bf45320 */
[----:B------:R-:W-:Y:S01]  /*1880*/  ULDC UR5, c[0x0][0x348] ;  /* 0x0000d20000057ab9 */ /* 0x000fe20000000800 */
[----:B------:R-:W-:Y:S01]  /*1890*/  LEA.HI R201, R0, R3, RZ, 0x10 ;  /* 0x0000000300c97211 */ /* 0x000fe200078f80ff */
[----:B------:R-:W-:Y:S01]  /*18a0*/  IMAD.MOV.U32 R202, RZ, RZ, R153 ;  /* 0x000000ffffca7224 */ /* 0x000fe200078e0099 */
[----:B------:R-:W-:Y:S01]  /*18b0*/  LOP3.LUT R199, R154, 0xffff, RZ, 0xc0, !PT ;  /* 0x0000ffff9ac77812 */ /* 0x000fe200078ec0ff */
[----:B-1----:R-:W-:Y:S08]  /*18c0*/  @P1 BRA `(.L_x_3636) ;  /* 0x0000000000241947 */ /* 0x002ff00003800000 */
        /* <DEDUP_REMOVED lines=9> */
.L_x_3636:
[----:B------:R-:W-:Y:S02]  /*1960*/  IMAD.U32 R42, RZ, RZ, UR5 ;  /* 0x00000005ff2a7e24 */ /* 0x000fe4000f8e00ff */
[----:B------:R-:W-:Y:S01]  /*1970*/  IMAD.U32 R24, RZ, RZ, UR4 ;  /* 0x00000004ff187e24 */ /* 0x000fe2000f8e00ff */
[----:B------:R-:W-:Y:S06]  /*1980*/  @!P2 BRA `(.L_x_3637) ;  /* 0x000000000010a947 */ /* 0x000fec0003800000 */
[----:B------:R-:W-:-:S04]  /*1990*/  IADD3 R4, P0, R203, UR8, RZ ;  /* 0x00000008cb047c10 */ /* 0x000fc8000ff1e0ff */
[----:B------:R-:W-:-:S05]  /*19a0*/  IADD3.X R5, R204, UR9, RZ, P0, !PT ;  /* 0x00000009cc057c10 */ /* 0x000fca00087fe4ff */
[----:B------:R0:W5:Y:S01]  /*19b0*/  LDG.E R24, desc[UR40][R4.64] ;  /* 0x0000002804187981 */ /* 0x000162000c1e1900 */
[----:B------:R-:W-:Y:S05]  /*19c0*/  BRA `(.L_x_3638) ;  /* 0x0000000000107947 */ /* 0x000fea0003800000 */
.L_x_3637:
[----:B------:R-:W-:Y:S05]  /*19d0*/  @!P0 BRA `(.L_x_3638) ;  /* 0x00000000000c8947 */ /* 0x000fea0003800000 */
[----:B------:R-:W2:Y:S04]  /*19e0*/  LDG.E R3, desc[UR40][R4.64] ;  /* 0x0000002804037981 */ /* 0x000ea8000c1e1900 */
[----:B------:R-:W2:Y:S02]  /*19f0*/  LDG.E R24, desc[UR40][R4.64+0x4] ;  /* 0x0000042804187981 */ /* 0x000ea4000c1e1900 */
[----:B--2---:R-:W-:-:S07]  /*1a00*/  IMAD.IADD R24, R24, 0x1, -R3 ;  /* 0x0000000118187824 */ /* 0x004fce00078e0a03 */
.L_x_3638:
[----:B------:R-:W-:Y:S01]  /*1a10*/  ULDC.64 UR4, c[0x0][0xa10] ;  /* 0x0002840000047ab9 */ /* 0x000fe20000000a00 */
[----:B------:R-:W2:Y:S01]  /*1a20*/  LDL.LU R8, [R1+0x28] ;  /* 0x0000280001087983 */ /* 0x000ea20000300800 */
[----:B------:R-:W-:-:S04]  /*1a30*/  ISETP.NE.U32.AND P0, PT, RZ, UR4, PT ;  /* 0x00000004ff007c0c */ /* 0x000fc8000bf05070 */
[----:B------:R-:W-:Y:S01]  /*1a40*/  ISETP.NE.AND.EX P0, PT, RZ, UR5, PT, P0 ;  /* 0x00000005ff007c0c */ /* 0x000fe2000bf05300 */
[----:B------:R-:W-:Y:S02]  /*1a50*/  ULDC.64 UR4, c[0x0][0xa30] ;  /* 0x00028c0000047ab9 */ /* 0x000fe40000000a00 */
[----:B------:R-:W-:-:S10]  /*1a60*/  ISETP.NE.U32.AND P1, PT, RZ, UR4, PT ;  /* 0x00000004ff007c0c */ /* 0x000fd4000bf25070 */
[----:B------:R-:W1:Y:S02]  /*1a70*/  @P0 LDC.64 R6, c[0x0][0xa10] ;  /* 0x00028400ff060b82 */ /* 0x000e640000000a00 */
[----:B-1----:R-:W-:-:S05]  /*1a80*/  @P0 IMAD.WIDE R6, R200, 0x4, R6 ;  /* 0x00000004c8060825 */ /* 0x002fca00078e0206 */
[----:B------:R-:W3:Y:S04]  /*1a90*/  @P0 LDG.E R0, desc[UR40][R6.64] ;  /* 0x0000002806000981 */ /* 0x000ee8000c1e1900 */
[----:B------:R-:W3:Y:S01]  /*1aa0*/  @P0 LDG.E R3, desc[UR40][R6.64+0x4] ;  /* 0x0000042806030981 */ /* 0x000ee2000c1e1900 */
[----:B------:R-:W-:Y:S01]  /*1ab0*/  ISETP.NE.AND.EX P1, PT, RZ, UR5, PT, P1 ;  /* 0x00000005ff007c0c */ /* 0x000fe2000bf25310 */
[----:B-----5:R-:W-:-:S12]  /*1ac0*/  IMAD.MOV.U32 R154, RZ, RZ, R24 ;  /* 0x000000ffff9a7224 */ /* 0x020fd800078e0018 */
[----:B0-----:R-:W-:-:S04]  /*1ad0*/  @P1 IADD3 R4, P2, R203, UR4, RZ ;  /* 0x00000004cb041c10 */ /* 0x001fc8000ff5e0ff */
        /* <DEDUP_REMOVED lines=25> */
[----:B0-----:R-:W-:Y:S02]  /*1c70*/  IABS R8, R0 ;  /* 0x0000000000087213 */ /* 0x001fe40000000000 */
[----:B------:R-:W-:-:S04]  /*1c80*/  LOP3.LUT R0, R0, R9, RZ, 0x3c, !PT ;  /* 0x0000000900007212 */ /* 0x000fc800078e3cff */
[----:B------:R-:W-:Y:S01]  /*1c90*/  ISETP.GE.AND P2, PT, R0, RZ, PT ;  /* 0x000000ff0000720c */ /* 0x000fe20003f46270 */
[----:B-1----:R-:W0:Y:S02]  /*1ca0*/  MUFU.RCP R3, R3 ;  /* 0x0000000300037308 */ /* 0x002e240000001000 */
        /* <DEDUP_REMOVED lines=18> */
.L_x_3640:
[----:B------:R-:W-:Y:S05]  /*1dd0*/  BSYNC B0 ;  /* 0x0000000000007941 */ /* 0x000fea0003800000 */
.L_x_3639:
[----:B------:R-:W-:-:S05]  /*1de0*/  IMAD R3, R211, R0, RZ ;  /* 0x00000000d3037224 */ /* 0x000fca00078e02ff */
[C---:B------:R-:W-:Y:S01]  /*1df0*/  VIADDMNMX R0, R3.reuse, R0, R168, PT ;  /* 0x0000000003007246 */ /* 0x040fe200038001a8 */
[----:B------:R-:W-:-:S04]  /*1e00*/  IMAD R3, R3, 0x40, -R11 ;  /* 0x0000004003037824 */ /* 0x000fc800078e0a0b */
[----:B0-----:R-:W-:Y:S01]  /*1e10*/  IMAD R5, R0, 0x40, -R11 ;  /* 0x0000004000057824 */ /* 0x001fe200078e0a0b */
        /* <DEDUP_REMOVED lines=8> */
[----:B------:R-:W-:Y:S02]  /*1ea0*/  @P0 SHF.R.S32.HI R40, RZ, 0x6, R3 ;  /* 0x00000006ff280819 */ /* 0x000fe40000011403 */
[----:B------:R-:W-:Y:S02]  /*1eb0*/  PLOP3.LUT P0, PT, PT, PT, PT, 0x80, 0x0 ;  /* 0x000000000000781c */ /* 0x000fe40003f0f070 */
        /* <DEDUP_REMOVED lines=22> */
.L_x_3643:
[----:B------:R-:W-:Y:S05]  /*2020*/  BSYNC B6 ;  /* 0x0000000000067941 */ /* 0x000fea0003800000 */
.L_x_3642:
        /* <DEDUP_REMOVED lines=20> */
.L_x_3645:
[----:B------:R-:W-:Y:S05]  /*2170*/  BSYNC B6 ;  /* 0x0000000000067941 */ /* 0x000fea0003800000 */
.L_x_3644:
[----:B------:R-:W-:Y:S01]  /*2180*/  ULDC.64 UR4, c[0x0][0x9f8] ;  /* 0x00027e0000047ab9 */ /* 0x000fe20000000a00 */
[----:B------:R-:W-:Y:S01]  /*2190*/  IMAD.MOV.U32 R3, RZ, RZ, R200 ;  /* 0x000000ffff037224 */ /* 0x000fe200078e00c8 */
[----:B------:R-:W-:Y:S01]  /*21a0*/  ISETP.NE.U32.AND P0, PT, RZ, UR4, PT ;  /* 0x00000004ff007c0c */ /* 0x000fe2000bf05070 */
[----:B------:R-:W0:Y:S01]  /*21b0*/  LDC.64 R6, c[0x0][0x300] ;  /* 0x0000c000ff067b82 */ /* 0x000e220000000a00 */
[----:B------:R-:W-:Y:S01]  /*21c0*/  IMAD.IADD R38, R25, 0x1, R24 ;  /* 0x0000000119267824 */ /* 0x000fe200078e0218 */
[----:B------:R-:W-:Y:S01]  /*21d0*/  ULDC.64 UR6, c[0x0][0xa08] ;  /* 0x0002820000067ab9 */ /* 0x000fe20000000a00 */
[----:B------:R-:W-:-:S05]  /*21e0*/  ISETP.NE.AND.EX P0, PT, RZ, UR5, PT, P0 ;  /* 0x00000005ff007c0c */ /* 0x000fca000bf05300 */
[----:B------:R-:W1:Y:S08]  /*21f0*/  LDC R25, c[0x0][0x3f4] ;  /* 0x0000fd00ff197b82 */ /* 0x000e700000000800 */
[----:B------:R-:W-:Y:S01]  /*2200*/  @P0 IADD3 R4, P1, R203, UR4, RZ ;  /* 0x00000004cb040c10 */ /* 0x000fe2000ff3e0ff */
[----:B------:R-:W2:Y:S03]  /*2210*/  LDC.64 R52, c[0x0][0x408] ;  /* 0x00010200ff347b82 */ /* 0x000ea60000000a00 */
[----:B------:R-:W-:Y:S01]  /*2220*/  @P0 IADD3.X R5, R204, UR5, RZ, P1, !PT ;  /* 0x00000005cc050c10 */ /* 0x000fe20008ffe4ff */
[----:B------:R-:W-:-:S04]  /*2230*/  ULDC.64 UR4, c[0x0][0x308] ;  /* 0x0000c20000047ab9 */ /* 0x000fc80000000a00 */
[----:B------:R3:W4:Y:S01]  /*2240*/  @P0 LDG.E R3, desc[UR40][R4.64] ;  /* 0x0000002804030981 */ /* 0x000722000c1e1900 */
[----:B------:R-:W-:Y:S01]  /*2250*/  SHF.R.S32.HI R11, RZ, 0x1f, R38 ;  /* 0x0000001fff0b7819 */ /* 0x000fe20000011426 */
[-C--:B0-----:R-:W-:Y:S01]  /*2260*/  IMAD.WIDE.U32 R8, R38, R6.reuse, RZ ;  /* 0x0000000626087225 */ /* 0x081fe200078e00ff */
[----:B------:R-:W-:Y:S01]  /*2270*/  ISETP.NE.U32.AND P0, PT, RZ, UR6, PT ;  /* 0x00000006ff007c0c */ /* 0x000fe2000bf05070 */
[----:B------:R-:W0:Y:S01]  /*2280*/  S2R R55, SR_TID.X ;  /* 0x0000000000377919 */ /* 0x000e220000002100 */
[----:B------:R-:W-:Y:S01]  /*2290*/  SHF.R.S32.HI R17, RZ, 0x1f, R16 ;  /* 0x0000001fff117819 */ /* 0x000fe20000011410 */
[-C--:B------:R-:W-:Y:S01]  /*22a0*/  IMAD R0, R11, R6.reuse, RZ ;  /* 0x000000060b007224 */ /* 0x080fe200078e02ff */
[----:B------:R-:W-:Y:S01]  /*22b0*/  ISETP.NE.AND.EX P0, PT, RZ, UR7, PT, P0 ;  /* 0x00000007ff007c0c */ /* 0x000fe2000bf05300 */
[----:B------:R-:W-:Y:S01]  /*22c0*/  IMAD.SHL.U32 R50, R189, 0x40, RZ ;  /* 0x00000040bd327824 */ /* 0x000fe200078e00ff */
[----:B-1----:R-:W-:Y:S01]  /*22d0*/  ISETP.GE.AND P2, PT, R16, R25, PT ;  /* 0x000000191000720c */ /* 0x002fe20003f46270 */
[----:B------:R-:W-:Y:S01]  /*22e0*/  IMAD R13, R38, R7, R0 ;  /* 0x00000007260d7224 */ /* 0x000fe200078e0200 */
[----:B---3--:R-:W1:Y:S01]  /*22f0*/  LDC.64 R4, c[0x0][0x3f8] ;  /* 0x0000fe00ff047b82 */ /* 0x008e620000000a00 */
[----:B------:R-:W-:Y:S01]  /*2300*/  SHF.R.S32.HI R0, RZ, 0x1f, R23 ;  /* 0x0000001fff007819 */ /* 0x000fe20000011417 */
[----:B------:R-:W-:Y:S01]  /*2310*/  IMAD.WIDE.U32 R44, R23, R6, R16 ;  /* 0x00000006172c7225 */ /* 0x000fe200078e0010 */
[----:B------:R-:W-:-:S02]  /*2320*/  SHF.R.S32.HI R187, RZ, 0x1f, R186 ;  /* 0x0000001fffbb7819 */ /* 0x000fc400000114ba */
[----:B------:R-:W-:Y:S01]  /*2330*/  LOP3.LUT R50, R50, 0x1c0, RZ, 0xc0, !PT ;  /* 0x000001c032327812 */ /* 0x000fe200078ec0ff */
[----:B------:R-:W-:Y:S01]  /*2340*/  IMAD.IADD R9, R9, 0x1, R13 ;  /* 0x0000000109097824 */ /* 0x000fe200078e020d */
[----:B--2---:R-:W-:Y:S01]  /*2350*/  SHF.L.U64.HI R51, R52, 0x6, R53 ;  /* 0x0000000634337819 */ /* 0x004fe20000010235 */
[----:B------:R-:W-:Y:S01]  /*2360*/  IMAD R14, R0, R6, RZ ;  /* 0x00000006000e7224 */ /* 0x000fe200078e02ff */
[----:B------:R-:W-:Y:S01]  /*2370*/  SHF.R.U32.HI R54, RZ, 0x3, R50 ;  /* 0x00000003ff367819 */ /* 0x000fe20000011632 */
[C---:B------:R-:W-:Y:S01]  /*2380*/  IMAD.WIDE.U32 R20, R199.reuse, UR4, R8 ;  /* 0x00000004c7147c25 */ /* 0x040fe2000f8e0008 */
[----:B------:R-:W-:Y:S02]  /*2390*/  P2R R72, PR, RZ, 0x4 ;  /* 0x00000004ff487803 */ /* 0x000fe40000000000 */
[----:B------:R-:W-:Y:S01]  /*23a0*/  SHF.L.U64.HI R46, R6, 0x6, R7 ;  /* 0x00000006062e7819 */ /* 0x000fe20000010207 */
[----:B------:R-:W-:Y:S01]  /*23b0*/  IMAD R21, R199, UR5, R21 ;  /* 0x00000005c7157c24 */ /* 0x000fe2000f8e0215 */
[----:B------:R-:W-:Y:S01]  /*23c0*/  ULDC.64 UR4, c[0x0][0x330] ;  /* 0x0000cc0000047ab9 */ /* 0x000fe20000000a00 */
[----:B------:R-:W-:-:S02]  /*23d0*/  IMAD R14, R23, R7, R14 ;  /* 0x00000007170e7224 */ /* 0x000fc400078e020e */
[----:B------:R-:W-:-:S04]  /*23e0*/  IMAD.WIDE.U32 R28, R199, UR4, R16 ;  /* 0x00000004c71c7c25 */ /* 0x000fc8000f8e0010 */
[----:B------:R-:W-:Y:S01]  /*23f0*/  IMAD R29, R199, UR5, R29 ;  /* 0x00000005c71d7c24 */ /* 0x000fe2000f8e021d */
[----:B------:R-:W-:Y:S01]  /*2400*/  ULDC.64 UR4, c[0x0][0x310] ;  /* 0x0000c40000047ab9 */ /* 0x000fe20000000a00 */
[-C--:B-1----:R-:W-:Y:S01]  /*2410*/  IMAD R12, R0, R4.reuse, RZ ;  /* 0x00000004000c7224 */ /* 0x082fe200078e02ff */
[----:B------:R-:W-:Y:S01]  /*2420*/  SHF.L.U64.HI R48, R4, 0x6, R5 ;  /* 0x0000000604307819 */ /* 0x000fe20000010205 */
[----:B------:R-:W-:Y:S01]  /*2430*/  IMAD.WIDE.U32 R30, R23, R4, R186 ;  /* 0x00000004171e7225 */ /* 0x000fe200078e00ba */
[----:B0-----:R-:W-:-:S03]  /*2440*/  LEA.HI R55, R55, 0x8, RZ, 0x19 ;  /* 0x0000000837377811 */ /* 0x001fc600078fc8ff */
[C---:B------:R-:W-:Y:S02]  /*2450*/  IMAD R13, R23.reuse, R5, R12 ;  /* 0x00000005170d7224 */ /* 0x040fe400078e020c */
[----:B------:R-:W-:-:S04]  /*2460*/  IMAD.WIDE.U32 R32, R23, R4, R16 ;  /* 0x0000000417207225 */ /* 0x000fc800078e0010 */
[----:B------:R-:W-:Y:S02]  /*2470*/  IMAD.IADD R31, R31, 0x1, R13 ;  /* 0x000000011f1f7824 */ /* 0x000fe400078e020d */
[----:B------:R-:W-:Y:S01]  /*2480*/  IMAD.IADD R33, R13, 0x1, R33 ;  /* 0x000000010d217824 */ /* 0x000fe200078e0221 */
[----:B-----5:R-:W-:Y:S01]  /*2490*/  SHF.R.S32.HI R13, RZ, 0x1f, R154 ;  /* 0x0000001fff0d7819 */ /* 0x020fe2000001149a */
[----:B------:R-:W-:-:S04]  /*24a0*/  IMAD.WIDE.U32 R34, R23, R52, R186 ;  /* 0x0000003417227225 */ /* 0x000fc800078e00ba */
[----:B------:R-:W-:-:S04]  /*24b0*/  IMAD.WIDE.U32 R36, R23, R52, R16 ;  /* 0x0000003417247225 */ /* 0x000fc800078e0010 */
[----:B------:R-:W-:-:S04]  /*24c0*/  IMAD.WIDE.U32 R30, R154, R4, R30 ;  /* 0x000000049a1e7225 */ /* 0x000fc800078e001e */
[----:B------:R-:W-:-:S04]  /*24d0*/  IMAD.WIDE.U32 R32, R154, R4, R32 ;  /* 0x000000049a207225 */ /* 0x000fc800078e0020 */
[----:B------:R-:W-:Y:S02]  /*24e0*/  IMAD.SHL.U32 R47, R6, 0x40, RZ ;  /* 0x00000040062f7824 */ /* 0x000fe400078e00ff */
[----:B------:R-:W-:Y:S02]  /*24f0*/  IMAD.SHL.U32 R49, R4, 0x40, RZ ;  /* 0x0000004004317824 */ /* 0x000fe400078e00ff */
[----:B------:R-:W-:Y:S01]  /*2500*/  IMAD.SHL.U32 R56, R25, 0x2, RZ ;  /* 0x0000000219387824 */ /* 0x000fe200078e00ff */
[----:B----4-:R-:W-:Y:S02]  /*2510*/  SHF.R.S32.HI R8, RZ, 0x1f, R3 ;  /* 0x0000001fff087819 */ /* 0x010fe40000011403 */
[----:B------:R-:W-:Y:S02]  /*2520*/  SEL R9, R3, RZ, !P0 ;  /* 0x000000ff03097207 */ /* 0x000fe40004000000 */
[----:B------:R-:W-:-:S03]  /*2530*/  SEL R8, R8, RZ, !P0 ;  /* 0x000000ff08087207 */ /* 0x000fc60004000000 */
[----:B------:R-:W-:-:S04]  /*2540*/  IMAD.WIDE.U32 R20, R9, UR4, R20 ;  /* 0x0000000409147c25 */ /* 0x000fc8000f8e0014 */
[----:B------:R-:W-:Y:S01]  /*2550*/  IMAD R10, R8, UR4, RZ ;  /* 0x00000004080a7c24 */ /* 0x000fe2000f8e02ff */
[----:B------:R-:W-:-:S03]  /*2560*/  IADD3 R3, P0, R20, R44, RZ ;  /* 0x0000002c14037210 */ /* 0x000fc60007f1e0ff */
[C---:B------:R-:W-:Y:S01]  /*2570*/  IMAD R43, R9.reuse, UR5, R10 ;  /* 0x00000005092b7c24 */ /* 0x040fe2000f8e020a */
[----:B------:R-:W-:Y:S02]  /*2580*/  ULDC.64 UR4, c[0x0][0x338] ;  /* 0x0000ce0000047ab9 */ /* 0x000fe40000000a00 */
[----:B------:R-:W-:Y:S02]  /*2590*/  IMAD R8, R8, UR4, RZ ;  /* 0x0000000408087c24 */ /* 0x000fe4000f8e02ff */
[C---:B------:R-:W-:Y:S01]  /*25a0*/  IMAD.WIDE.U32 R28, R9.reuse, UR4, R28 ;  /* 0x00000004091c7c25 */ /* 0x040fe2000f8e001c */
[----:B------:R-:W-:Y:S02]  /*25b0*/  ULDC UR4, c[0x0][0x2f4] ;  /* 0x0000bd0000047ab9 */ /* 0x000fe40000000800 */
[----:B------:R-:W-:Y:S01]  /*25c0*/  ISETP.GE.AND P4, PT, R16, UR4, PT ;  /* 0x0000000410007c0c */ /* 0x000fe2000bf86270 */
[----:B------:R-:W-:Y:S01]  /*25d0*/  IMAD R71, R9, UR5, R8 ;  /* 0x0000000509477c24 */ /* 0x000fe2000f8e0208 */
[----:B------:R-:W-:Y:S01]  /*25e0*/  SEL R9, R25, RZ, P2 ;  /* 0x000000ff19097207 */ /* 0x000fe20001000000 */
[----:B------:R-:W-:-:S02]  /*25f0*/  IMAD R8, R0, R52, RZ ;  /* 0x0000003400087224 */ /* 0x000fc400078e02ff */
[----:B------:R-:W-:Y:S02]  /*2600*/  IMAD.IADD R43, R21, 0x1, R43 ;  /* 0x00000001152b7824 */ /* 0x000fe400078e022b */
[----:B------:R-:W-:Y:S02]  /*2610*/  IMAD.IADD R9, R16, 0x1, R9 ;  /* 0x0000000110097824 */ /* 0x000fe400078e0209 */
[----:B------:R-:W-:Y:S01]  /*2620*/  IMAD R15, R23, R53, R8 ;  /* 0x00000035170f7224 */ /* 0x000fe200078e0208 */
[----:B------:R-:W-:Y:S01]  /*2630*/  IADD3.X R44, R43, R45, R14, P0, !PT ;  /* 0x0000002d2b2c7210 */ /* 0x000fe200007fe40e */
[----:B------:R-:W-:Y:S01]  /*2640*/  IMAD.IADD R71, R29, 0x1, R71 ;  /* 0x000000011d477824 */ /* 0x000fe200078e0247 */
[----:B------:R-:W-:Y:S01]  /*2650*/  SHF.R.S32.HI R8, RZ, 0x1f, R9 ;  /* 0x0000001fff087819 */ /* 0x000fe20000011409 */
[----:B------:R-:W-:Y:S01]  /*2660*/  IMAD.IADD R35, R35, 0x1, R15 ;  /* 0x0000000123237824 */ /* 0x000fe200078e020f */
[----:B------:R-:W-:Y:S01]  /*2670*/  IADD3 R38, P0, R23, R38, RZ ;  /* 0x0000002617267210 */ /* 0x000fe20007f1e0ff */
[----:B------:R-:W-:Y:S01]  /*2680*/  IMAD.IADD R37, R15, 0x1, R37 ;  /* 0x000000010f257824 */ /* 0x000fe200078e0225 */
[----:B------:R-:W-:Y:S01]  /*2690*/  LEA.HI R45, R8, R9, RZ, 0x3 ;  /* 0x00000009082d7211 */ /* 0x000fe200078f18ff */
[----:B------:R-:W-:-:S02]  /*26a0*/  IMAD R8, R13, R4, RZ ;  /* 0x000000040d087224 */ /* 0x000fc400078e02ff */
[----:B------:R-:W-:Y:S01]  /*26b0*/  IMAD R13, R13, R52, RZ ;  /* 0x000000340d0d7224 */ /* 0x000fe200078e02ff */
[----:B------:R-:W-:Y:S01]  /*26c0*/  LOP3.LUT R60, R45, 0xfffffff8, RZ, 0xc0, !PT ;  /* 0xfffffff82d3c7812 */ /* 0x000fe200078ec0ff */
[----:B------:R-:W-:Y:S01]  /*26d0*/  IMAD R59, R154, R5, R8 ;  /* 0x000000059a3b7224 */ /* 0x000fe200078e0208 */
[----:B------:R-:W-:Y:S01]  /*26e0*/  LOP3.LUT R5, R50, 0x18, R16, 0xf8, !PT ;  /* 0x0000001832057812 */ /* 0x000fe200078ef810 */
[----:B------:R-:W-:Y:S01]  /*26f0*/  IMAD R13, R154, R53, R13 ;  /* 0x000000359a0d7224 */ /* 0x000fe200078e020d */
[----:B------:R-:W-:Y:S01]  /*2700*/  SHF.R.S32.HI R63, RZ, 0x1f, R60 ;  /* 0x0000001fff3f7819 */ /* 0x000fe2000001143c */
[----:B------:R-:W-:Y:S01]  /*2710*/  VIADD R53, R16, 0x20 ;  /* 0x0000002010357836 */ /* 0x000fe20000000000 */
[----:B------:R-:W-:Y:S01]  /*2720*/  LOP3.LUT R5, R5, R54, RZ, 0x3c, !PT ;  /* 0x0000003605057212 */ /* 0x000fe200078e3cff */
[----:B------:R-:W-:-:S03]  /*2730*/  IMAD.WIDE.U32 R34, R154, R52, R34 ;  /* 0x000000349a227225 */ /* 0x000fc600078e0022 */
[----:B------:R-:W-:Y:S01]  /*2740*/  ISETP.GE.AND P3, PT, R53, UR4, PT ;  /* 0x0000000435007c0c */ /* 0x000fe2000bf66270 */
[----:B------:R-:W-:Y:S01]  /*2750*/  IMAD R57, R194, 0x200, R5 ;  /* 0x00000200c2397824 */ /* 0x000fe200078e0205 */
[----:B------:R-:W-:Y:S01]  /*2760*/  LOP3.LUT R5, R50, 0x38, R45, 0xf8, !PT ;  /* 0x0000003832057812 */ /* 0x000fe200078ef82d */
[----:B------:R-:W-:-:S03]  /*2770*/  IMAD.WIDE.U32 R36, R154, R52, R36 ;  /* 0x000000349a247225 */ /* 0x000fc600078e0024 */
[----:B------:R-:W-:Y:S01]  /*2780*/  LOP3.LUT R5, R5, R54, RZ, 0x3c, !PT ;  /* 0x0000003605057212 */ /* 0x000fe200078e3cff */
[----:B------:R-:W-:Y:S02]  /*2790*/  IMAD.IADD R58, R31, 0x1, R59 ;  /* 0x000000011f3a7824 */ /* 0x000fe400078e023b */
[----:B------:R-:W-:Y:S02]  /*27a0*/  IMAD.SHL.U32 R52, R52, 0x40, RZ ;  /* 0x0000004034347824 */ /* 0x000fe400078e00ff */
[----:B------:R-:W-:Y:S02]  /*27b0*/  IMAD.X R39, R11, 0x1, R0, P0 ;  /* 0x000000010b277824 */ /* 0x000fe400000e0600 */
[----:B------:R-:W-:Y:S02]  /*27c0*/  IMAD.IADD R59, R59, 0x1, R33 ;  /* 0x000000013b3b7824 */ /* 0x000fe400078e0221 */
[----:B------:R-:W-:Y:S02]  /*27d0*/  IMAD.IADD R61, R35, 0x1, R13 ;  /* 0x00000001233d7824 */ /* 0x000fe400078e020d */
[----:B------:R-:W-:-:S02]  /*27e0*/  IMAD.IADD R62, R13, 0x1, R37 ;  /* 0x000000010d3e7824 */ /* 0x000fc400078e0225 */
[----:B------:R-:W-:-:S07]  /*27f0*/  IMAD R70, R194, 0x200, R5 ;  /* 0x00000200c2467824 */ /* 0x000fce00078e0205 */
.L_x_3675:
[----:B0---4-:R-:W0:Y:S01]  /*2800*/  LDC R27, c[0x0][0x3f4] ;  /* 0x0000fd00ff1b7b82 */ /* 0x011e220000000800 */
[----:B------:R-:W-:Y:S01]  /*2810*/  VIADD R40, R40, 0xffffffff ;  /* 0xffffffff28287836 */ /* 0x000fe20000000000 */
[----:B------:R-:W-:Y:S05]  /*2820*/  YIELD ;  /* 0x0000000000007946 */ /* 0x000fea0003800000 */
[----:B------:R-:W-:Y:S01]  /*2830*/  SHF.R.S32.HI R67, RZ, 0x1f, R40 ;  /* 0x0000001fff437819 */ /* 0x000fe20000011428 */
[----:B------:R-:W1:Y:S01]  /*2840*/  LDC.64 R64, c[0x0][0x2e8] ;  /* 0x0000ba00ff407b82 */ /* 0x000e620000000a00 */
[-C--:B------:R-:W-:Y:S01]  /*2850*/  IMAD R4, R46, R40.reuse, RZ ;  /* 0x000000282e047224 */ /* 0x080fe200078e02ff */
[----:B------:R-:W-:Y:S01]  /*2860*/  BSSY B0, `(.L_x_3646) ;  /* 0x0000194000007945 */ /* 0x000fe20003800000 */
[----:B---3--:R-:W-:Y:S01]  /*2870*/  IMAD.WIDE.U32 R14, R47, R40, RZ ;  /* 0x000000282f0e7225 */ /* 0x008fe200078e00ff */
[----:B------:R-:W-:-:S03]  /*2880*/  ISETP.GT.AND P2, PT, R40, R41, PT ;  /* 0x000000292800720c */ /* 0x000fc60003f44270 */
[----:B------:R-:W-:Y:S01]  /*2890*/  IMAD R5, R67, R47, R4 ;  /* 0x0000002f43057224 */ /* 0x000fe200078e0204 */
[----:B------:R-:W-:Y:S01]  /*28a0*/  IADD3 R4, P0, R3, R14, RZ ;  /* 0x0000000e03047210 */ /* 0x000fe20007f1e0ff */
[----:B------:R-:W-:Y:S02]  /*28b0*/  IMAD.SHL.U32 R26, R19, 0x1000, RZ ;  /* 0x00001000131a7824 */ /* 0x000fe400078e00ff */
[----:B------:R-:W-:Y:S02]  /*28c0*/  IMAD.IADD R25, R15, 0x1, R5 ;  /* 0x000000010f197824 */ /* 0x000fe400078e0205 */
[----:B------:R-:W-:Y:S02]  /*28d0*/  IMAD.IADD R5, R57, 0x1, R26 ;  /* 0x0000000139057824 */ /* 0x000fe400078e021a */
[----:B------:R-:W-:Y:S01]  /*28e0*/  IMAD.X R6, R25, 0x1, R44, P0 ;  /* 0x0000000119067824 */ /* 0x000fe200000e062c */
[----:B0-----:R-:W-:Y:S01]  /*28f0*/  ISETP.GE.AND P0, PT, R27, 0x1, PT ;  /* 0x000000011b00780c */ /* 0x001fe20003f06270 */
[----:B------:R-:W-:Y:S01]  /*2900*/  IMAD R66, R5, 0x2, R2 ;  /* 0x0000000205427824 */ /* 0x000fe200078e0202 */
[----:B-1----:R-:W-:-:S04]  /*2910*/  LEA R12, P1, R4, R64, 0x1 ;  /* 0x00000040040c7211 */ /* 0x002fc800078208ff */
[----:B------:R-:W-:-:S07]  /*2920*/  LEA.HI.X R13, R4, R65, R6, 0x1, P1 ;  /* 0x00000041040d7211 */ /* 0x000fce00008f0c06 */
[----:B------:R-:W-:Y:S05]  /*2930*/  @!P0 BRA `(.L_x_3647) ;  /* 0x0000001400b88947 */ /* 0x000fea0003800000 */
[----:B------:R-:W-:Y:S01]  /*2940*/  ULDC.U8 UR4, c[0x0][0x410] ;  /* 0x0001040000047ab9 */ /* 0x000fe20000000000 */
[-C--:B------:R-:W-:Y:S01]  /*2950*/  IMAD R6, R48, R40.reuse, RZ ;  /* 0x0000002830067224 */ /* 0x080fe200078e02ff */
[----:B------:R-:W-:Y:S01]  /*2960*/  ISETP.NE.AND P0, PT, RZ, UR4, PT ;  /* 0x00000004ff007c0c */ /* 0x000fe2000bf05270 */
[----:B------:R-:W-:-:S04]  /*2970*/  IMAD.WIDE.U32 R4, R49, R40, RZ ;  /* 0x0000002831047225 */ /* 0x000fc800078e00ff */
[----:B------:R-:W-:-:S04]  /*2980*/  IMAD R7, R67, R49, R6 ;  /* 0x0000003143077224 */ /* 0x000fc800078e0206 */
[----:B------:R-:W-:-:S04]  /*2990*/  IMAD.IADD R68, R5, 0x1, R7 ;  /* 0x0000000105447824 */ /* 0x000fc800078e0207 */
[----:B------:R-:W-:Y:S05]  /*29a0*/  @!P0 BRA `(.L_x_3648) ;  /* 0x0000000800b08947 */ /* 0x000fea0003800000 */
[----:B------:R-:W-:Y:S01]  /*29b0*/  IMAD R6, R40, -0x40, R42 ;  /* 0xffffffc028067824 */ /* 0x000fe200078e022a */
[----:B------:R-:W-:Y:S01]  /*29c0*/  BSSY B1, `(.L_x_3649) ;  /* 0x000001e000017945 */ /* 0x000fe20003800000 */
[----:B------:R-:W-:Y:S02]  /*29d0*/  CS2R R8, SRZ ;  /* 0x0000000000087805 */ /* 0x000fe4000001ff00 */
[----:B------:R-:W-:Y:S02]  /*29e0*/  CS2R R14, SRZ ;  /* 0x00000000000e7805 */ /* 0x000fe4000001ff00 */
[----:B------:R-:W-:Y:S02]  /*29f0*/  CS2R R10, SRZ ;  /* 0x00000000000a7805 */ /* 0x000fe4000001ff00 */
[----:B------:R-:W-:Y:S02]  /*2a00*/  VIMNMX R6, R6, 0x40, PT ;  /* 0x0000004006067848 */ /* 0x000fe40003fe0100 */
[----:B------:R-:W-:-:S02]  /*2a10*/  CS2R R24, SRZ ;  /* 0x0000000000187805 */ /* 0x000fc4000001ff00 */
[----:B------:R-:W-:-:S13]  /*2a20*/  ISETP.GE.AND P1, PT, R23, R6, PT ;  /* 0x000000061700720c */ /* 0x000fda0003f26270 */
[----:B------:R-:W-:Y:S05]  /*2a30*/  @P1 BRA `(.L_x_3650) ;  /* 0x0000000000581947 */ /* 0x000fea0003800000 */
[----:B------:R-:W-:Y:S01]  /*2a40*/  IMAD R7, R51, R40, RZ ;  /* 0x0000002833077224 */ /* 0x000fe200078e02ff */
[----:B------:R-:W-:Y:S01]  /*2a50*/  IADD3 R8, P0, R30, R4, RZ ;  /* 0x000000041e087210 */ /* 0x000fe20007f1e0ff */
[----:B------:R-:W-:Y:S01]  /*2a60*/  IMAD.MOV.U32 R4, RZ, RZ, R34 ;  /* 0x000000ffff047224 */ /* 0x000fe200078e0022 */
[----:B------:R-:W-:Y:S01]  /*2a70*/  ULDC.64 UR6, c[0x0][0x400] ;  /* 0x0001000000067ab9 */ /* 0x000fe20000000a00 */
[----:B------:R-:W-:Y:S01]  /*2a80*/  IMAD.MOV.U32 R5, RZ, RZ, R61 ;  /* 0x000000ffff057224 */ /* 0x000fe200078e003d */
[----:B------:R-:W-:Y:S01]  /*2a90*/  ULDC.64 UR4, c[0x0][0x3e8] ;  /* 0x0000fa0000047ab9 */ /* 0x000fe20000000a00 */
[-C--:B------:R-:W-:Y:S02]  /*2aa0*/  IMAD R11, R67, R52.reuse, R7 ;  /* 0x00000034430b7224 */ /* 0x080fe400078e0207 */
[----:B------:R-:W-:-:S04]  /*2ab0*/  IMAD.WIDE.U32 R6, R40, R52, R4 ;  /* 0x0000003428067225 */ /* 0x000fc800078e0004 */
[----:B------:R-:W-:Y:S01]  /*2ac0*/  IMAD.X R9, R68, 0x1, R58, P0 ;  /* 0x0000000144097824 */ /* 0x000fe200000e063a */
[----:B------:R-:W-:Y:S01]  /*2ad0*/  LEA R4, P0, R6, UR6, 0x1 ;  /* 0x0000000606047c11 */ /* 0x000fe2000f8008ff */
[----:B------:R-:W-:-:S05]  /*2ae0*/  IMAD.IADD R5, R7, 0x1, R11 ;  /* 0x0000000107057824 */ /* 0x000fca00078e020b */
        /* <DEDUP_REMOVED lines=11> */
.L_x_3650:
[----:B------:R-:W-:Y:S05]  /*2ba0*/  BSYNC B1 ;  /* 0x0000000000017941 */ /* 0x000fea0003800000 */
.L_x_3649:
[----:B------:R-:W-:Y:S01]  /*2bb0*/  ISETP.NE.AND P0, PT, R184, 0x3, PT ;  /* 0x00000003b800780c */ /* 0x000fe20003f05270 */
[----:B0----5:R-:W-:Y:S02]  /*2bc0*/  IMAD.MOV.U32 R4, RZ, RZ, R8 ;  /* 0x000000ffff047224 */ /* 0x021fe400078e0008 */
        /* <DEDUP_REMOVED lines=15> */
[----:B------:R-:W-:Y:S06]  /*2cc0*/  @!P0 BRA `(.L_x_3651) ;  /* 0x0000000000048947 */ /* 0x000fec0003800000 */
[----:B------:R-:W-:Y:S01]  /*2cd0*/  BPT.TRAP 0x1 ;  /* 0x000000040000795c */ /* 0x000fe20000300000 */
.L_x_3651:
[----:B------:R-:W-:Y:S01]  /*2ce0*/  IMAD R73, R19, 0x8, R2 ;  /* 0x0000000813497824 */ /* 0x000fe200078e0202 */
[----:B------:R-:W-:Y:S01]  /*2cf0*/  SHF.L.U32 R74, R185, 0x1f, RZ ;  /* 0x0000001fb94a7819 */ /* 0x000fe200000006ff */
[----:B------:R-:W-:Y:S03]  /*2d00*/  BSSY B1, `(.L_x_3652) ;  /* 0x0000003000017945 */ /* 0x000fe60003800000 */
[----:B------:R-:W0:Y:S02]  /*2d10*/  SYNCS.PHASECHK.TRANS64.TRYWAIT P5, [R73+URZ+0x28c90], R74 ;  /* 0x028c904a490075a7 */ /* 0x000e2400080a017f */
[----:B0-----:R-:W-:Y:S05]  /*2d20*/  @!P5 BRA `(.L_x_3653) ;  /* 0x0000018400b0d947 */ /* 0x001fea0003800000 */
.L_x_3948:
[----:B------:R-:W-:Y:S05]  /*2d30*/  BSYNC B1 ;  /* 0x0000000000017941 */ /* 0x000fea0003800000 */
.L_x_3652:
[----:B------:R-:W-:Y:S05]  /*2d40*/  @P1 BRA `(.L_x_3654) ;  /* 0x0000001400141947 */ /* 0x000fea0003800000 */
[----:B------:R-:W-:Y:S04]  /*2d50*/  BSSY B1, `(.L_x_3655) ;  /* 0x0000036000017945 */ /* 0x000fe80003800000 */
[----:B------:R-:W-:Y:S05]  /*2d60*/  @P4 BRA `(.L_x_3656) ;  /* 0x0000000000d04947 */ /* 0x000fea0003800000 */
[----:B------:R1:W2:Y:S01]  /*2d70*/  LDS.128 R4, [R66+0x22400] ;  /* 0x0224000042047984 */ /* 0x0002a20000000c00 */
        /* <DEDUP_REMOVED lines=17> */
[C---:B------:R-:W-:Y:S01]  /*2e90*/  LOP3.LUT R69, R68.reuse, 0xffff0000, RZ, 0xc0, !PT ;  /* 0xffff000044457812 */ /* 0x040fe200078ec0ff */
[----:B------:R-:W-:Y:S01]  /*2ea0*/  IMAD.U32 R68, R68, 0x10000, RZ ;  /* 0x0001000044447824 */ /* 0x000fe200078e00ff */
[C---:B------:R-:W-:Y:S01]  /*2eb0*/  LOP3.LUT R65, R64.reuse, 0xffff0000, RZ, 0xc0, !PT ;  /* 0xffff000040417812 */ /* 0x040fe200078ec0ff */
[----:B------:R-:W-:Y:S01]  /*2ec0*/  IMAD.U32 R64, R64, 0x10000, RZ ;  /* 0x0001000040407824 */ /* 0x000fe200078e00ff */
[----:B------:R-:W-:Y:S01]  /*2ed0*/  LOP3.LUT R15, R6, 0xffff0000, RZ, 0xc0, !PT ;  /* 0xffff0000060f7812 */ /* 0x000fe200078ec0ff */
[----:B------:R-:W-:Y:S01]  /*2ee0*/  FMUL.FTZ R77, R7, R69 ;  /* 0x00000045074d7220 */ /* 0x000fe20000410000 */
[----:B------:R-:W-:Y:S01]  /*2ef0*/  LOP3.LUT R75, R75, 0xffff0000, RZ, 0xc0, !PT ;  /* 0xffff00004b4b7812 */ /* 0x000fe200078ec0ff */
[----:B------:R-:W-:Y:S01]  /*2f00*/  FMUL.FTZ R78, R7, R65 ;  /* 0x00000041074e7220 */ /* 0x000fe20000410000 */
[----:B------:R-:W-:Y:S01]  /*2f10*/  LOP3.LUT R66, R66, 0xffff0000, RZ, 0xc0, !PT ;  /* 0xffff000042427812 */ /* 0x000fe200078ec0ff */
[C---:B------:R-:W-:Y:S01]  /*2f20*/  FMUL.FTZ R7, R15.reuse, R76 ;  /* 0x0000004c0f077220 */ /* 0x040fe20000410000 */
[----:B------:R-:W-:Y:S01]  /*2f30*/  FMUL.FTZ R15, R15, R67 ;  /* 0x000000430f0f7220 */ /* 0x000fe20000410000 */
[----:B------:R-:W-:-:S02]  /*2f40*/  IMAD.U32 R6, R5, 0x10000, RZ ;  /* 0x0001000005067824 */ /* 0x000fc400078e00ff */
[----:B------:R-:W-:Y:S02]  /*2f50*/  IMAD.U32 R5, R4, 0x10000, RZ ;  /* 0x0001000004057824 */ /* 0x000fe400078e00ff */
[----:B------:R-:W-:Y:S01]  /*2f60*/  FFMA.FTZ R67, R14, R67, -R7 ;  /* 0x000000430e437223 */ /* 0x000fe20000010807 */
[----:B------:R-:W-:Y:S01]  /*2f70*/  LOP3.LUT R4, R4, 0xffff0000, RZ, 0xc0, !PT ;  /* 0xffff000004047812 */ /* 0x000fe200078ec0ff */
[----:B------:R-:W-:Y:S01]  /*2f80*/  FFMA.FTZ R14, R14, R76, R15 ;  /* 0x0000004c0e0e7223 */ /* 0x000fe2000001000f */
[C---:B------:R-:W-:Y:S01]  /*2f90*/  FMUL.FTZ R15, R25.reuse, R75 ;  /* 0x0000004b190f7220 */ /* 0x040fe20000410000 */
        /* <DEDUP_REMOVED lines=15> */
.L_x_3658:
[----:B------:R-:W-:Y:S05]  /*3090*/  BSYNC B2 ;  /* 0x0000000000027941 */ /* 0x000fea0003800000 */
.L_x_3657:
[----:B--2---:R1:W-:Y:S02]  /*30a0*/  STG.E.128 desc[UR40][R12.64], R4 ;  /* 0x000000040c007986 */ /* 0x0043e4000c101d28 */
.L_x_3656:
[----:B------:R-:W-:Y:S05]  /*30b0*/  BSYNC B1 ;  /* 0x0000000000017941 */ /* 0x000fea0003800000 */
.L_x_3655:
[----:B------:R-:W-:Y:S05]  /*30c0*/  @P3 BRA `(.L_x_3654) ;  /* 0x0000001000343947 */ /* 0x000fea0003800000 */
[----:B-1----:R-:W-:Y:S01]  /*30d0*/  IMAD.MOV.U32 R5, RZ, RZ, 0x20 ;  /* 0x00000020ff057424 */ /* 0x002fe200078e00ff */
[----:B------:R-:W-:Y:S01]  /*30e0*/  LOP3.LUT P5, RZ, R189, 0x4, RZ, 0xc0, !PT ;  /* 0x00000004bdff7812 */ /* 0x000fe200078ac0ff */
[----:B------:R-:W-:Y:S03]  /*30f0*/  BSSY B1, `(.L_x_3659) ;  /* 0x0000035000017945 */ /* 0x000fe60003800000 */
[----:B------:R-:W-:Y:S02]  /*3100*/  SEL R5, R5, 0xffffffe0, !P5 ;  /* 0xffffffe005057807 */ /* 0x000fe40006800000 */
[----:B------:R-:W-:Y:S02]  /*3110*/  ISETP.GE.AND P5, PT, R190, R27, PT ;  /* 0x0000001bbe00720c */ /* 0x000fe40003fa6270 */
[----:B------:R-:W-:-:S05]  /*3120*/  IADD3 R5, R5, R57, R26 ;  /* 0x0000003905057210 */ /* 0x000fca0007ffe01a */
[----:B------:R-:W-:-:S06]  /*3130*/  IMAD R4, R5, 0x2, R2 ;  /* 0x0000000205047824 */ /* 0x000fcc00078e0202 */
[----:B------:R-:W1:Y:S01]  /*3140*/  LDS.128 R4, [R4+0x22400] ;  /* 0x0224000004047984 */ /* 0x000e620000000c00 */
[----:B------:R-:W-:Y:S05]  /*3150*/  @P5 BRA `(.L_x_3660) ;  /* 0x0000000000b85947 */ /* 0x000fea0003800000 */
[----:B------:R-:W-:Y:S01]  /*3160*/  SHF.R.U64 R14, R8, 0x10, R9 ;  /* 0x00000010080e7819 */ /* 0x000fe20000001209 */
[----:B-1----:R-:W-:Y:S01]  /*3170*/  IMAD.U32 R8, R6, 0x10000, RZ ;  /* 0x0001000006087824 */ /* 0x002fe200078e00ff */
        /* <DEDUP_REMOVED lines=17> */
[C---:B------:R-:W-:Y:S01]  /*3290*/  FMUL.FTZ R67, R7.reuse, R27 ;  /* 0x0000001b07437220 */ /* 0x040fe20000410000 */
[----:B------:R-:W-:Y:S01]  /*32a0*/  LOP3.LUT R64, R64, 0xffff0000, RZ, 0xc0, !PT ;  /* 0xffff000040407812 */ /* 0x000fe200078ec0ff */
[----:B------:R-:W-:Y:S01]  /*32b0*/  FMUL.FTZ R66, R7, R15 ;  /* 0x0000000f07427220 */ /* 0x000fe20000410000 */
[----:B------:R-:W-:Y:S01]  /*32c0*/  LOP3.LUT R24, R24, 0xffff0000, RZ, 0xc0, !PT ;  /* 0xffff000018187812 */ /* 0x000fe200078ec0ff */
[C---:B------:R-:W-:Y:S01]  /*32d0*/  FMUL.FTZ R7, R9.reuse, R65 ;  /* 0x0000004109077220 */ /* 0x040fe20000410000 */
[----:B------:R-:W-:Y:S01]  /*32e0*/  FMUL.FTZ R9, R9, R25 ;  /* 0x0000001909097220 */ /* 0x000fe20000410000 */
[----:B------:R-:W-:-:S02]  /*32f0*/  IMAD.U32 R6, R5, 0x10000, RZ ;  /* 0x0001000005067824 */ /* 0x000fc400078e00ff */
[----:B------:R-:W-:Y:S01]  /*3300*/  FFMA.FTZ R25, R8, R25, -R7 ;  /* 0x0000001908197223 */ /* 0x000fe20000010807 */
[----:B------:R-:W-:Y:S02]  /*3310*/  IMAD.U32 R5, R4, 0x10000, RZ ;  /* 0x0001000004057824 */ /* 0x000fe400078e00ff */
[----:B------:R-:W-:Y:S01]  /*3320*/  FFMA.FTZ R8, R8, R65, R9 ;  /* 0x0000004108087223 */ /* 0x000fe20000010009 */
[----:B------:R-:W-:Y:S01]  /*3330*/  LOP3.LUT R4, R4, 0xffff0000, RZ, 0xc0, !PT ;  /* 0xffff000004047812 */ /* 0x000fe200078ec0ff */
[C---:B------:R-:W-:Y:S01]  /*3340*/  FMUL.FTZ R9, R11.reuse, R64 ;  /* 0x000000400b097220 */ /* 0x040fe20000410000 */
[-C--:B------:R-:W-:Y:S01]  /*3350*/  FMUL.FTZ R11, R11, R24.reuse ;  /* 0x000000180b0b7220 */ /* 0x080fe20000410000 */
[C---:B------:R-:W-:Y:S01]  /*3360*/  FFMA.FTZ R67, R6.reuse, R15, -R67 ;  /* 0x0000000f06437223 */ /* 0x040fe20000010843 */
[----:B------:R-:W-:Y:S01]  /*3370*/  FFMA.FTZ R66, R6, R27, R66 ;  /* 0x0000001b06427223 */ /* 0x000fe20000010042 */
[----:B------:R-:W-:Y:S01]  /*3380*/  FFMA.FTZ R9, R10, R24, -R9 ;  /* 0x000000180a097223 */ /* 0x000fe20000010809 */
[C---:B------:R-:W-:Y:S01]  /*3390*/  FMUL.FTZ R6, R4.reuse, R26 ;  /* 0x0000001a04067220 */ /* 0x040fe20000410000 */
[----:B------:R-:W-:Y:S01]  /*33a0*/  FMUL.FTZ R7, R4, R14 ;  /* 0x0000000e04077220 */ /* 0x000fe20000410000 */
[----:B------:R-:W-:Y:S01]  /*33b0*/  FFMA.FTZ R10, R10, R64, R11 ;  /* 0x000000400a0a7223 */ /* 0x000fe2000001000b */
[----:B------:R-:W-:Y:S01]  /*33c0*/  F2FP.BF16.F32.PACK_AB R8, R8, R25 ;  /* 0x000000190808723e */ /* 0x000fe200000010ff */
[C---:B------:R-:W-:Y:S01]  /*33d0*/  FFMA.FTZ R6, R5.reuse, R14, -R6 ;  /* 0x0000000e05067223 */ /* 0x040fe20000010806 */
[----:B------:R-:W-:Y:S01]  /*33e0*/  FFMA.FTZ R7, R5, R26, R7 ;  /* 0x0000001a05077223 */ /* 0x000fe20000010007 */
[----:B------:R-:W-:-:S02]  /*33f0*/  F2FP.BF16.F32.PACK_AB R5, R66, R67 ;  /* 0x000000434205723e */ /* 0x000fc400000010ff */
[----:B------:R-:W-:Y:S02]  /*3400*/  F2FP.BF16.F32.PACK_AB R9, R10, R9 ;  /* 0x000000090a09723e */ /* 0x000fe400000010ff */
[----:B------:R-:W-:Y:S01]  /*3410*/  F2FP.BF16.F32.PACK_AB R4, R7, R6 ;  /* 0x000000060704723e */ /* 0x000fe200000010ff */
[----:B------:R-:W-:Y:S02]  /*3420*/  IMAD.MOV.U32 R6, RZ, RZ, R8 ;  /* 0x000000ffff067224 */ /* 0x000fe400078e0008 */
[----:B------:R-:W-:-:S07]  /*3430*/  IMAD.MOV.U32 R7, RZ, RZ, R9 ;  /* 0x000000ffff077224 */ /* 0x000fce00078e0009 */
.L_x_3660:
[----:B------:R-:W-:Y:S05]  /*3440*/  BSYNC B1 ;  /* 0x0000000000017941 */ /* 0x000fea0003800000 */
.L_x_3659:
[----:B-1----:R2:W-:Y:S01]  /*3450*/  STG.E.128 desc[UR40][R12.64+0x40], R4 ;  /* 0x000040040c007986 */ /* 0x0025e2000c101d28 */
[----:B------:R-:W-:Y:S05]  /*3460*/  BRA `(.L_x_3654) ;  /* 0x0000000c004c7947 */ /* 0x000fea0003800000 */
.L_x_3648:
[----:B------:R-:W-:-:S05]  /*3470*/  IMAD R5, R40, -0x40, R42 ;  /* 0xffffffc028057824 */ /* 0x000fca00078e022a */
[----:B------:R-:W-:-:S04]  /*3480*/  VIMNMX R6, R5, 0x40, PT ;  /* 0x0000004005067848 */ /* 0x000fc80003fe0100 */
[----:B------:R-:W-:Y:S02]  /*3490*/  ISETP.GE.AND P1, PT, R23, R6, PT ;  /* 0x000000061700720c */ /* 0x000fe40003f26270 */
[----:B------:R-:W-:Y:S02]  /*34a0*/  CS2R R6, SRZ ;  /* 0x0000000000067805 */ /* 0x000fe4000001ff00 */
[----:B------:R-:W-:-:S13]  /*34b0*/  ISETP.GE.OR P0, PT, R16, R27, P1 ;  /* 0x0000001b1000720c */ /* 0x000fda0000f06670 */
[----:B------:R-:W0:Y:S01]  /*34c0*/  @!P0 LDC.64 R8, c[0x0][0x3e8] ;  /* 0x0000fa00ff088b82 */ /* 0x000e220000000a00 */
[----:B------:R-:W-:-:S05]  /*34d0*/  @!P0 IADD3 R4, P5, R32, R4, RZ ;  /* 0x0000000420048210 */ /* 0x000fca0007fbe0ff */
[----:B------:R-:W-:Y:S02]  /*34e0*/  @!P0 IMAD.X R5, R68, 0x1, R59, P5 ;  /* 0x0000000144058824 */ /* 0x000fe400028e063b */
[----:B------:R-:W1:Y:S01]  /*34f0*/  @!P0 LDC.64 R12, c[0x0][0x400] ;  /* 0x00010000ff0c8b82 */ /* 0x000e620000000a00 */
[----:B0-----:R-:W-:-:S04]  /*3500*/  @!P0 LEA R8, P5, R4, R8, 0x1 ;  /* 0x0000000804088211 */ /* 0x001fc800078a08ff */
[----:B------:R-:W-:Y:S01]  /*3510*/  @!P0 LEA.HI.X R9, R4, R9, R5, 0x1, P5 ;  /* 0x0000000904098211 */ /* 0x000fe200028f0c05 */
[----:B------:R-:W-:Y:S02]  /*3520*/  @!P0 IMAD R4, R51, R40, RZ ;  /* 0x0000002833048224 */ /* 0x000fe400078e02ff */
[----:B------:R-:W-:Y:S02]  /*3530*/  @!P0 IMAD.MOV.U32 R5, RZ, RZ, R62 ;  /* 0x000000ffff058224 */ /* 0x000fe400078e003e */
[----:B------:R-:W-:Y:S02]  /*3540*/  @!P0 IMAD R67, R67, R52, R4 ;  /* 0x0000003443438224 */ /* 0x000fe400078e0204 */
[----:B------:R-:W-:-:S04]  /*3550*/  @!P0 IMAD.MOV.U32 R4, RZ, RZ, R36 ;  /* 0x000000ffff048224 */ /* 0x000fc800078e0024 */
[----:B------:R-:W-:-:S04]  /*3560*/  @!P0 IMAD.WIDE.U32 R4, R40, R52, R4 ;  /* 0x0000003428048225 */ /* 0x000fc800078e0004 */
[----:B------:R-:W-:Y:S01]  /*3570*/  @!P0 IMAD.IADD R5, R67, 0x1, R5 ;  /* 0x0000000143058824 */ /* 0x000fe200078e0205 */
[----:B-1----:R-:W-:-:S04]  /*3580*/  @!P0 LEA R12, P5, R4, R12, 0x1 ;  /* 0x0000000c040c8211 */ /* 0x002fc800078a08ff */
[----:B------:R-:W-:Y:S02]  /*3590*/  @!P0 LEA.HI.X R13, R4, R13, R5, 0x1, P5 ;  /* 0x0000000d040d8211 */ /* 0x000fe400028f0c05 */
[----:B------:R-:W-:Y:S02]  /*35a0*/  CS2R R4, SRZ ;  /* 0x0000000000047805 */ /* 0x000fe4000001ff00 */
[----:B------:R-:W-:-:S04]  /*35b0*/  CS2R R10, SRZ ;  /* 0x00000000000a7805 */ /* 0x000fc8000001ff00 */
[----:B------:R0:W2:Y:S02]  /*35c0*/  @!P0 LDG.E.128 R4, desc[UR40][R8.64] ;  /* 0x0000002808048981 */ /* 0x0000a4000c1e1d00 */
[----:B0-----:R-:W-:-:S06]  /*35d0*/  CS2R R8, SRZ ;  /* 0x0000000000087805 */ /* 0x001fcc000001ff00 */
[----:B------:R-:W3:Y:S01]  /*35e0*/  @!P0 LDG.E.128 R8, desc[UR40][R12.64] ;  /* 0x000000280c088981 */ /* 0x000ee2000c1e1d00 */
[----:B------:R-:W-:-:S04]  /*35f0*/  ISETP.GE.AND P0, PT, R16, R27, PT ;  /* 0x0000001b1000720c */ /* 0x000fc80003f06270 */
[----:B------:R-:W-:Y:S02]  /*3600*/  P2R R68, PR, RZ, 0x1 ;  /* 0x00000001ff447803 */ /* 0x000fe40000000000 */
[----:B------:R-:W-:Y:S01]  /*3610*/  ISETP.NE.AND P0, PT, R184, 0x3, PT ;  /* 0x00000003b800780c */ /* 0x000fe20003f05270 */
[----:B--2---:R-:W-:Y:S02]  /*3620*/  IMAD.MOV.U32 R24, RZ, RZ, R4 ;  /* 0x000000ffff187224 */ /* 0x004fe400078e0004 */
[----:B------:R-:W-:Y:S02]  /*3630*/  IMAD.MOV.U32 R27, RZ, RZ, R5 ;  /* 0x000000ffff1b7224 */ /* 0x000fe400078e0005 */
[----:B------:R-:W-:Y:S01]  /*3640*/  IMAD.MOV.U32 R66, RZ, RZ, R6 ;  /* 0x000000ffff427224 */ /* 0x000fe200078e0006 */
[----:B------:R-:W-:Y:S01]  /*3650*/  PRMT R86, R24, 0x7610, R86 ;  /* 0x0000761018567816 */ /* 0x000fe20000000056 */
[----:B------:R-:W-:Y:S01]  /*3660*/  IMAD.MOV.U32 R67, RZ, RZ, R7 ;  /* 0x000000ffff437224 */ /* 0x000fe200078e0007 */
[----:B------:R-:W-:-:S02]  /*3670*/  PRMT R88, R88, 0x5410, R27 ;  /* 0x0000541058587816 */ /* 0x000fc4000000001b */
[----:B------:R-:W-:Y:S02]  /*3680*/  PRMT R89, R89, 0x5410, R66 ;  /* 0x0000541059597816 */ /* 0x000fe40000000042 */
[----:B------:R-:W-:Y:S01]  /*3690*/  PRMT R91, R67, 0x7610, R91 ;  /* 0x00007610435b7816 */ /* 0x000fe2000000005b */
[----:B---3--:R-:W-:Y:S02]  /*36a0*/  IMAD.MOV.U32 R24, RZ, RZ, R8 ;  /* 0x000000ffff187224 */ /* 0x008fe400078e0008 */
[----:B------:R-:W-:Y:S02]  /*36b0*/  IMAD.MOV.U32 R12, RZ, RZ, R9 ;  /* 0x000000ffff0c7224 */ /* 0x000fe400078e0009 */
        /* <DEDUP_REMOVED lines=8> */
.L_x_3661:
[----:B------:R-:W-:Y:S01]  /*3740*/  IMAD R73, R19, 0x8, R2 ;  /* 0x0000000813497824 */ /* 0x000fe200078e0202 */
[----:B------:R-:W-:Y:S01]  /*3750*/  SHF.L.U32 R74, R185, 0x1f, RZ ;  /* 0x0000001fb94a7819 */ /* 0x000fe200000006ff */
[----:B------:R-:W0:Y:S01]  /*3760*/  LDC R75, c[0x0][0x2f4] ;  /* 0x0000bd00ff4b7b82 */ /* 0x000e220000000800 */
[----:B------:R-:W-:Y:S02]  /*3770*/  BSSY B1, `(.L_x_3662) ;  /* 0x0000003000017945 */ /* 0x000fe40003800000 */
[----:B------:R-:W1:Y:S02]  /*3780*/  SYNCS.PHASECHK.TRANS64.TRYWAIT P5, [R73+URZ+0x28c90], R74 ;  /* 0x028c904a490075a7 */ /* 0x000e6400080a017f */
[----:B-1----:R-:W-:Y:S05]  /*3790*/  @!P5 BRA `(.L_x_3663) ;  /* 0x0000017c0028d947 */ /* 0x002fea0003800000 */
.L_x_3949:
[----:B------:R-:W-:Y:S05]  /*37a0*/  BSYNC B1 ;  /* 0x0000000000017941 */ /* 0x000fea0003800000 */
.L_x_3662:
[----:B0-----:R-:W-:Y:S01]  /*37b0*/  ISETP.GE.OR P5, PT, R16, R75, P1 ;  /* 0x0000004b1000720c */ /* 0x001fe20000fa6670 */
[----:B------:R-:W-:Y:S01]  /*37c0*/  ULDC.64 UR4, c[0x0][0x300] ;  /* 0x0000c00000047ab9 */ /* 0x000fe20000000a00 */
[----:B------:R-:W-:Y:S02]  /*37d0*/  IMAD.MOV.U32 R66, RZ, RZ, R14 ;  /* 0x000000ffff427224 */ /* 0x000fe400078e000e */
[----:B------:R-:W-:Y:S02]  /*37e0*/  IMAD R12, R0, UR4, RZ ;  /* 0x00000004000c7c24 */ /* 0x000fe4000f8e02ff */
[----:B------:R-:W-:Y:S02]  /*37f0*/  IMAD.MOV.U32 R67, RZ, RZ, R25 ;  /* 0x000000ffff437224 */ /* 0x000fe400078e0019 */
[C---:B------:R-:W-:Y:S02]  /*3800*/  IMAD R13, R23.reuse, UR5, R12 ;  /* 0x00000005170d7c24 */ /* 0x040fe4000f8e020c */
[----:B------:R-:W-:-:S03]  /*3810*/  IMAD.WIDE.U32 R66, R23, UR4, R66 ;  /* 0x0000000417427c25 */ /* 0x000fc6000f8e0042 */
[----:B------:R-:W-:Y:S05]  /*3820*/  @P5 BRA `(.L_x_3654) ;  /* 0x00000008005c5947 */ /* 0x000fea0003800000 */
[----:B------:R-:W-:Y:S01]  /*3830*/  IMAD.IADD R76, R13, 0x1, R67 ;  /* 0x000000010d4c7824 */ /* 0x000fe200078e0243 */
[----:B------:R-:W-:Y:S01]  /*3840*/  IADD3 R12, P5, P6, R20, R66, R60 ;  /* 0x00000042140c7210 */ /* 0x000fe20007ebe03c */
[----:B------:R-:W-:Y:S03]  /*3850*/  BSSY B1, `(.L_x_3664) ;  /* 0x0000072000017945 */ /* 0x000fe60003800000 */
[----:B------:R-:W-:Y:S02]  /*3860*/  IADD3.X R13, R43, R76, R63, P5, P6 ;  /* 0x0000004c2b0d7210 */ /* 0x000fe40002fec43f */
[----:B------:R-:W-:Y:S02]  /*3870*/  ISETP.NE.AND P6, PT, R68, RZ, PT ;  /* 0x000000ff4400720c */ /* 0x000fe40003fc5270 */
[----:B------:R-:W-:-:S04]  /*3880*/  LEA R68, P5, R12, R64, 0x1 ;  /* 0x000000400c447211 */ /* 0x000fc800078a08ff */
[----:B------:R-:W-:Y:S01]  /*3890*/  LEA.HI.X R69, R12, R65, R13, 0x1, P5 ;  /* 0x000000410c457211 */ /* 0x000fe200028f0c0d */
[----:B------:R-:W-:Y:S01]  /*38a0*/  IMAD.IADD R13, R75, 0x1, -R56 ;  /* 0x000000014b0d7824 */ /* 0x000fe200078e0a38 */
[----:B------:R-:W-:-:S04]  /*38b0*/  ISETP.NE.AND P5, PT, R72, RZ, PT ;  /* 0x000000ff4800720c */ /* 0x000fc80003fa5270 */
[----:B------:R-:W-:-:S04]  /*38c0*/  SEL R13, R56, R13, !P5 ;  /* 0x0000000d380d7207 */ /* 0x000fc80006800000 */
[----:B------:R-:W-:-:S04]  /*38d0*/  SHF.R.S32.HI R12, RZ, 0x1f, R13 ;  /* 0x0000001fff0c7819 */ /* 0x000fc8000001140d */
[----:B------:R-:W-:-:S04]  /*38e0*/  LEA.HI R12, R12, R13, RZ, 0x4 ;  /* 0x0000000d0c0c7211 */ /* 0x000fc800078f20ff */
[----:B------:R-:W-:-:S04]  /*38f0*/  SHF.R.S32.HI R12, RZ, 0x4, R12 ;  /* 0x00000004ff0c7819 */ /* 0x000fc8000001140c */
[----:B------:R-:W-:-:S05]  /*3900*/  LEA.HI.SX32 R12, R45, R12, 0x1d ;  /* 0x0000000c2d0c7211 */ /* 0x000fca00078feaff */
[----:B------:R-:W-:-:S05]  /*3910*/  IMAD.SHL.U32 R77, R12, 0x8, RZ ;  /* 0x000000080c4d7824 */ /* 0x000fca00078e00ff */
[----:B------:R-:W-:-:S04]  /*3920*/  LOP3.LUT R13, R50, 0x38, R77, 0xf8, !PT ;  /* 0x00000038320d7812 */ /* 0x000fc800078ef84d */
[----:B------:R-:W-:-:S05]  /*3930*/  LOP3.LUT R13, R13, R54, RZ, 0x3c, !PT ;  /* 0x000000360d0d7212 */ /* 0x000fca00078e3cff */
[----:B------:R-:W-:Y:S02]  /*3940*/  IMAD R15, R194, 0x200, R13 ;  /* 0x00000200c20f7824 */ /* 0x000fe400078e020d */
[----:B------:R-:W-:Y:S02]  /*3950*/  IMAD.IADD R13, R70, 0x1, R26 ;  /* 0x00000001460d7824 */ /* 0x000fe400078e021a */
[----:B------:R-:W-:Y:S02]  /*3960*/  IMAD.IADD R15, R26, 0x1, R15 ;  /* 0x000000011a0f7824 */ /* 0x000fe400078e020f */
[--C-:B------:R-:W-:Y:S02]  /*3970*/  IMAD R13, R13, 0x2, R2.reuse ;  /* 0x000000020d0d7824 */ /* 0x100fe400078e0202 */
[----:B------:R-:W-:-:S04]  /*3980*/  IMAD R24, R15, 0x2, R2 ;  /* 0x000000020f187824 */ /* 0x000fc800078e0202 */
[----:B------:R-:W0:Y:S04]  /*3990*/  LDS.128 R12, [R13+0x22400] ;  /* 0x022400000d0c7984 */ /* 0x000e280000000c00 */
[----:B------:R-:W2:Y:S01]  /*39a0*/  LDS.128 R24, [R24+0x22400] ;  /* 0x0224000018187984 */ /* 0x000ea20000000c00 */
[----:B------:R-:W-:Y:S05]  /*39b0*/  @P6 BRA `(.L_x_3665) ;  /* 0x00000004006c6947 */ /* 0x000fea0003800000 */
[----:B------:R-:W-:Y:S02]  /*39c0*/  SHF.R.U32.HI R84, RZ, 0x10, R9 ;  /* 0x00000010ff547819 */ /* 0x000fe40000011609 */
[--C-:B------:R-:W-:Y:S02]  /*39d0*/  SHF.R.U32.HI R80, RZ, 0x10, R5.reuse ;  /* 0x00000010ff507819 */ /* 0x100fe40000011605 */
[----:B------:R-:W-:Y:S01]  /*39e0*/  SHF.R.U64 R79, R4, 0x10, R5 ;  /* 0x00000010044f7819 */ /* 0x000fe20000001205 */
[----:B--2---:R-:W-:Y:S01]  /*39f0*/  IMAD.U32 R5, R25, 0x10000, RZ ;  /* 0x0001000019057824 */ /* 0x004fe200078e00ff */
[----:B------:R-:W-:Y:S01]  /*3a00*/  PRMT R84, R86, 0x5432, R84 ;  /* 0x0000543256547816 */ /* 0x000fe20000000054 */
[----:B0-----:R-:W-:Y:S01]  /*3a10*/  IMAD.U32 R4, R14, 0x10000, RZ ;  /* 0x000100000e047824 */ /* 0x001fe200078e00ff */
[----:B------:R-:W-:Y:S01]  /*3a20*/  SHF.R.U64 R82, R6, 0x10, R7 ;  /* 0x0000001006527819 */ /* 0x000fe20000001207 */
[----:B------:R-:W-:Y:S01]  /*3a30*/  IMAD.U32 R6, R26, 0x10000, RZ ;  /* 0x000100001a067824 */ /* 0x000fe200078e00ff */
[----:B------:R-:W-:-:S02]  /*3a40*/  PRMT R80, R88, 0x5432, R80 ;  /* 0x0000543258507816 */ /* 0x000fc40000000050 */
[----:B------:R-:W-:Y:S01]  /*3a50*/  SHF.R.U64 R83, R8, 0x10, R9 ;  /* 0x0000001008537819 */ /* 0x000fe20000001209 */
[----:B------:R-:W-:Y:S01]  /*3a60*/  IMAD.U32 R9, R24, 0x10000, RZ ;  /* 0x0001000018097824 */ /* 0x000fe200078e00ff */
[----:B------:R-:W-:Y:S01]  /*3a70*/  PRMT R79, R86, 0x5410, R79 ;  /* 0x00005410564f7816 */ /* 0x000fe2000000004f */
[----:B------:R-:W-:Y:S01]  /*3a80*/  IMAD.U32 R86, R84, 0x10000, RZ ;  /* 0x0001000054567824 */ /* 0x000fe200078e00ff */
[----:B------:R-:W-:Y:S02]  /*3a90*/  SHF.R.U32.HI R87, RZ, 0x10, R11 ;  /* 0x00000010ff577819 */ /* 0x000fe4000001160b */
[----:B------:R-:W-:Y:S01]  /*3aa0*/  SHF.R.U32.HI R81, RZ, 0x10, R7 ;  /* 0x00000010ff517819 */ /* 0x000fe20000011607 */
[----:B------:R-:W-:Y:S01]  /*3ab0*/  IMAD.U32 R7, R12, 0x10000, RZ ;  /* 0x000100000c077824 */ /* 0x000fe200078e00ff */
[----:B------:R-:W-:Y:S01]  /*3ac0*/  PRMT R8, R89, 0x5432, R82 ;  /* 0x0000543259087816 */ /* 0x000fe20000000052 */
[----:B------:R-:W-:Y:S01]  /*3ad0*/  IMAD.U32 R82, R80, 0x10000, RZ ;  /* 0x0001000050527824 */ /* 0x000fe200078e00ff */
[----:B------:R-:W-:Y:S01]  /*3ae0*/  SHF.R.U64 R85, R10, 0x10, R11 ;  /* 0x000000100a557819 */ /* 0x000fe2000000120b */
[----:B------:R-:W-:Y:S01]  /*3af0*/  IMAD.U32 R11, R13, 0x10000, RZ ;  /* 0x000100000d0b7824 */ /* 0x000fe200078e00ff */
[----:B------:R-:W-:Y:S01]  /*3b00*/  LOP3.LUT R78, R25, 0xffff0000, RZ, 0xc0, !PT ;  /* 0xffff0000194e7812 */ /* 0x000fe200078ec0ff */
[----:B------:R-:W-:Y:S01]  /*3b10*/  IMAD.U32 R25, R15, 0x10000, RZ ;  /* 0x000100000f197824 */ /* 0x000fe200078e00ff */
[----:B------:R-:W-:Y:S01]  /*3b20*/  PRMT R83, R88, 0x5410, R83 ;  /* 0x0000541058537816 */ /* 0x000fe20000000053 */
[----:B------:R-:W-:Y:S01]  /*3b30*/  FMUL.FTZ R88, R5, R86 ;  /* 0x0000005605587220 */ /* 0x000fe20000410000 */
[----:B------:R-:W-:-:S02]  /*3b40*/  LOP3.LUT R84, R84, 0xffff0000, RZ, 0xc0, !PT ;  /* 0xffff000054547812 */ /* 0x000fc400078ec0ff */
[----:B------:R-:W-:Y:S01]  /*3b50*/  PRMT R87, R90, 0x5410, R87 ;  /* 0x000054105a577816 */ /* 0x000fe20000000057 */
[-C--:B------:R-:W-:Y:S01]  /*3b60*/  FMUL.FTZ R90, R5, R82.reuse ;  /* 0x00000052055a7220 */ /* 0x080fe20000410000 */
[----:B------:R-:W-:Y:S01]  /*3b70*/  PRMT R81, R91, 0x5410, R81 ;  /* 0x000054105b517816 */ /* 0x000fe20000000051 */
[----:B------:R-:W-:Y:S01]  /*3b80*/  FFMA.FTZ R5, R11, R82, -R88 ;  /* 0x000000520b057223 */ /* 0x000fe20000010858 */
[----:B------:R-:W-:Y:S01]  /*3b90*/  LOP3.LUT R13, R13, 0xffff0000, RZ, 0xc0, !PT ;  /* 0xffff00000d0d7812 */ /* 0x000fe200078ec0ff */
[----:B------:R-:W-:Y:S01]  /*3ba0*/  FMUL.FTZ R92, R78, R84 ;  /* 0x000000544e5c7220 */ /* 0x000fe20000410000 */
[----:B------:R-:W-:Y:S01]  /*3bb0*/  LOP3.LUT R80, R80, 0xffff0000, RZ, 0xc0, !PT ;  /* 0xffff000050507812 */ /* 0x000fe200078ec0ff */
[----:B------:R-:W-:Y:S01]  /*3bc0*/  IMAD.U32 R88, R87, 0x10000, RZ ;  /* 0x0001000057587824 */ /* 0x000fe200078e00ff */
[----:B------:R-:W-:Y:S01]  /*3bd0*/  LOP3.LUT R10, R15, 0xffff0000, RZ, 0xc0, !PT ;  /* 0xffff00000f0a7812 */ /* 0x000fe200078ec0ff */
[----:B------:R-:W-:Y:S02]  /*3be0*/  IMAD.U32 R15, R27, 0x10000, RZ ;  /* 0x000100001b0f7824 */ /* 0x000fe400078e00ff */
[----:B------:R-:W-:Y:S01]  /*3bf0*/  FFMA.FTZ R90, R11, R86, R90 ;  /* 0x000000560b5a7223 */ /* 0x000fe2000001005a */
[----:B------:R-:W-:-:S02]  /*3c00*/  IMAD.U32 R82, R81, 0x10000, RZ ;  /* 0x0001000051527824 */ /* 0x000fc400078e00ff */
[-C--:B------:R-:W-:Y:S01]  /*3c10*/  FMUL.FTZ R78, R78, R80.reuse ;  /* 0x000000504e4e7220 */ /* 0x080fe20000410000 */
[----:B------:R-:W-:Y:S01]  /*3c20*/  FFMA.FTZ R92, R13, R80, -R92 ;  /* 0x000000500d5c7223 */ /* 0x000fe2000001085c */
[----:B------:R-:W-:Y:S01]  /*3c30*/  FMUL.FTZ R80, R15, R88 ;  /* 0x000000580f507220 */ /* 0x000fe20000410000 */
[----:B------:R-:W-:Y:S01]  /*3c40*/  LOP3.LUT R27, R27, 0xffff0000, RZ, 0xc0, !PT ;  /* 0xffff00001b1b7812 */ /* 0x000fe200078ec0ff */
[----:B------:R-:W-:Y:S01]  /*3c50*/  FMUL.FTZ R11, R15, R82 ;  /* 0x000000520f0b7220 */ /* 0x000fe20000410000 */
[----:B------:R-:W-:Y:S01]  /*3c60*/  LOP3.LUT R87, R87, 0xffff0000, RZ, 0xc0, !PT ;  /* 0xffff000057577812 */ /* 0x000fe200078ec0ff */
[----:B------:R-:W-:Y:S01]  /*3c70*/  FFMA.FTZ R15, R13, R84, R78 ;  /* 0x000000540d0f7223 */ /* 0x000fe2000001004e */
[----:B------:R-:W-:Y:S01]  /*3c80*/  FFMA.FTZ R84, R25, R82, -R80 ;  /* 0x0000005219547223 */ /* 0x000fe20000010850 */
[----:B------:R-:W-:Y:S01]  /*3c90*/  LOP3.LUT R81, R81, 0xffff0000, RZ, 0xc0, !PT ;  /* 0xffff000051517812 */ /* 0x000fe200078ec0ff */
[----:B------:R-:W-:Y:S01]  /*3ca0*/  FFMA.FTZ R88, R25, R88, R11 ;  /* 0x0000005819587223 */ /* 0x000fe2000001000b */
[----:B------:R-:W-:Y:S01]  /*3cb0*/  IMAD.U32 R80, R83, 0x10000, RZ ;  /* 0x0001000053507824 */ /* 0x000fe200078e00ff */
[----:B------:R-:W-:Y:S01]  /*3cc0*/  LOP3.LUT R24, R24, 0xffff0000, RZ, 0xc0, !PT ;  /* 0xffff000018187812 */ /* 0x000fe200078ec0ff */
[----:B------:R-:W-:Y:S01]  /*3cd0*/  FMUL.FTZ R11, R27, R87 ;  /* 0x000000571b0b7220 */ /* 0x000fe20000410000 */
[----:B------:R-:W-:Y:S01]  /*3ce0*/  LOP3.LUT R83, R83, 0xffff0000, RZ, 0xc0, !PT ;  /* 0xffff000053537812 */ /* 0x000fe200078ec0ff */
[----:B------:R-:W-:-:S02]  /*3cf0*/  IMAD.U32 R78, R79, 0x10000, RZ ;  /* 0x000100004f4e7824 */ /* 0x000fc400078e00ff */
[-C--:B------:R-:W-:Y:S01]  /*3d00*/  FMUL.FTZ R27, R27, R81.reuse ;  /* 0x000000511b1b7220 */ /* 0x080fe20000410000 */
[----:B------:R-:W-:Y:S01]  /*3d10*/  LOP3.LUT R79, R79, 0xffff0000, RZ, 0xc0, !PT ;  /* 0xffff00004f4f7812 */ /* 0x000fe200078ec0ff */
[----:B------:R-:W-:Y:S01]  /*3d20*/  FFMA.FTZ R81, R10, R81, -R11 ;  /* 0x000000510a517223 */ /* 0x000fe2000001080b */
[----:B------:R-:W-:Y:S01]  /*3d30*/  LOP3.LUT R12, R12, 0xffff0000, RZ, 0xc0, !PT ;  /* 0xffff00000c0c7812 */ /* 0x000fe200078ec0ff */
[----:B------:R-:W-:Y:S01]  /*3d40*/  FMUL.FTZ R82, R9, R80 ;  /* 0x0000005009527220 */ /* 0x000fe20000410000 */
[----:B------:R-:W-:Y:S01]  /*3d50*/  PRMT R85, R89, 0x5410, R85 ;  /* 0x0000541059557816 */ /* 0x000fe20000000055 */
[C---:B------:R-:W-:Y:S01]  /*3d60*/  FMUL.FTZ R11, R24.reuse, R83 ;  /* 0x00000053180b7220 */ /* 0x040fe20000410000 */
[-C--:B------:R-:W-:Y:S01]  /*3d70*/  FMUL.FTZ R9, R9, R78.reuse ;  /* 0x0000004e09097220 */ /* 0x080fe20000410000 */
[-C--:B------:R-:W-:Y:S01]  /*3d80*/  FMUL.FTZ R13, R24, R79.reuse ;  /* 0x0000004f180d7220 */ /* 0x080fe20000410000 */
[C---:B------:R-:W-:Y:S01]  /*3d90*/  FFMA.FTZ R82, R7.reuse, R78, -R82 ;  /* 0x0000004e07527223 */ /* 0x040fe20000010852 */
[----:B------:R-:W-:Y:S01]  /*3da0*/  FFMA.FTZ R79, R12, R79, -R11 ;  /* 0x0000004f0c4f7223 */ /* 0x000fe2000001080b */
[----:B------:R-:W-:Y:S01]  /*3db0*/  FFMA.FTZ R80, R7, R80, R9 ;  /* 0x0000005007507223 */ /* 0x000fe20000010009 */
[C---:B------:R-:W-:Y:S01]  /*3dc0*/  IMAD.U32 R11, R85.reuse, 0x10000, RZ ;  /* 0x00010000550b7824 */ /* 0x040fe200078e00ff */
[----:B------:R-:W-:Y:S01]  /*3dd0*/  LOP3.LUT R26, R26, 0xffff0000, RZ, 0xc0, !PT ;  /* 0xffff00001a1a7812 */ /* 0x000fe200078ec0ff */
[----:B------:R-:W-:Y:S01]  /*3de0*/  IMAD.U32 R7, R8, 0x10000, RZ ;  /* 0x0001000008077824 */ /* 0x000fe200078e00ff */
[----:B------:R-:W-:Y:S01]  /*3df0*/  LOP3.LUT R85, R85, 0xffff0000, RZ, 0xc0, !PT ;  /* 0xffff000055557812 */ /* 0x000fe200078ec0ff */
[----:B------:R-:W-:Y:S01]  /*3e00*/  FMUL.FTZ R25, R6, R11 ;  /* 0x0000000b06197220 */ /* 0x000fe20000410000 */
[----:B------:R-:W-:Y:S01]  /*3e10*/  LOP3.LUT R9, R8, 0xffff0000, RZ, 0xc0, !PT ;  /* 0xffff000008097812 */ /* 0x000fe200078ec0ff */
[----:B------:R-:W-:Y:S01]  /*3e20*/  FFMA.FTZ R87, R10, R87, R27 ;  /* 0x000000570a577223 */ /* 0x000fe2000001001b */
[----:B------:R-:W-:Y:S01]  /*3e30*/  LOP3.LUT R14, R14, 0xffff0000, RZ, 0xc0, !PT ;  /* 0xffff00000e0e7812 */ /* 0x000fe200078ec0ff */
[----:B------:R-:W-:Y:S01]  /*3e40*/  FMUL.FTZ R6, R6, R7 ;  /* 0x0000000706067220 */ /* 0x000fe20000410000 */
[C---:B------:R-:W-:Y:S01]  /*3e50*/  FMUL.FTZ R27, R26.reuse, R85 ;  /* 0x000000551a1b7220 */ /* 0x040fe20000410000 */
[----:B------:R-:W-:Y:S01]  /*3e60*/  FMUL.FTZ R26, R26, R9 ;  /* 0x000000091a1a7220 */ /* 0x000fe20000410000 */
[C---:B------:R-:W-:Y:S01]  /*3e70*/  FFMA.FTZ R25, R4.reuse, R7, -R25 ;  /* 0x0000000704197223 */ /* 0x040fe20000010819 */
[----:B------:R-:W-:Y:S01]  /*3e80*/  FFMA.FTZ R6, R4, R11, R6 ;  /* 0x0000000b04067223 */ /* 0x000fe20000010006 */
[----:B------:R-:W-:Y:S01]  /*3e90*/  FFMA.FTZ R4, R14, R9, -R27 ;  /* 0x000000090e047223 */ /* 0x000fe2000001081b */
[----:B------:R-:W-:Y:S01]  /*3ea0*/  FFMA.FTZ R13, R12, R83, R13 ;  /* 0x000000530c0d7223 */ /* 0x000fe2000001000d */
[----:B------:R-:W-:Y:S01]  /*3eb0*/  F2FP.BF16.F32.PACK_AB R15, R15, R90 ;  /* 0x0000005a0f0f723e */ /* 0x000fe200000010ff */
[----:B------:R-:W-:Y:S01]  /*3ec0*/  FFMA.FTZ R85, R14, R85, R26 ;  /* 0x000000550e557223 */ /* 0x000fe2000001001a */
        /* <DEDUP_REMOVED lines=8> */
[----:B------:R-:W-:Y:S02]  /*3f50*/  F2FP.BF16.F32.PACK_AB R12, R79, R82 ;  /* 0x000000524f0c723e */ /* 0x000fe400000010ff */
[----:B------:R-:W-:-:S07]  /*3f60*/  F2FP.BF16.F32.PACK_AB R26, R85, R6 ;  /* 0x00000006551a723e */ /* 0x000fce00000010ff */
.L_x_3665:
[----:B------:R-:W-:Y:S05]  /*3f70*/  BSYNC B1 ;  /* 0x0000000000017941 */ /* 0x000fea0003800000 */
.L_x_3664:
[----:B0-----:R3:W-:Y:S01]  /*3f80*/  STG.E.128 desc[UR40][R68.64], R12 ;  /* 0x0000000c44007986 */ /* 0x0017e2000c101d28 */
[----:B------:R-:W-:-:S13]  /*3f90*/  ISETP.GE.AND P5, PT, R77, R75, PT ;  /* 0x0000004b4d00720c */ /* 0x000fda0003fa6270 */
[----:B------:R-:W-:Y:S05]  /*3fa0*/  @P5 BRA `(.L_x_3654) ;  /* 0x00000000007c5947 */ /* 0x000fea0003800000 */
[--C-:B------:R-:W-:Y:S02]  /*3fb0*/  SHF.R.S32.HI R4, RZ, 0x1f, R77.reuse ;  /* 0x0000001fff047819 */ /* 0x100fe4000001144d */
[----:B------:R-:W-:-:S04]  /*3fc0*/  IADD3 R66, P5, P6, R20, R66, R77 ;  /* 0x0000004214427210 */ /* 0x000fc80007ebe04d */
[----:B------:R-:W-:Y:S02]  /*3fd0*/  IADD3.X R4, R43, R76, R4, P5, P6 ;  /* 0x0000004c2b047210 */ /* 0x000fe40002fec404 */
[----:B------:R-:W-:-:S04]  /*3fe0*/  LEA R64, P5, R66, R64, 0x1 ;  /* 0x0000004042407211 */ /* 0x000fc800078a08ff */
[----:B------:R-:W-:-:S05]  /*3ff0*/  LEA.HI.X R65, R66, R65, R4, 0x1, P5 ;  /* 0x0000004142417211 */ /* 0x000fca00028f0c04 */
[----:B--2---:R4:W-:Y:S01]  /*4000*/  STG.E.128 desc[UR40][R64.64], R24 ;  /* 0x0000001840007986 */ /* 0x0049e2000c101d28 */
[----:B------:R-:W-:Y:S05]  /*4010*/  BRA `(.L_x_3654) ;  /* 0x0000000000607947 */ /* 0x000fea0003800000 */
.L_x_3647:
[----:B------:R-:W-:-:S13]  /*4020*/  ISETP.NE.AND P0, PT, R184, 0x3, PT ;  /* 0x00000003b800780c */ /* 0x000fda0003f05270 */
[----:B------:R-:W-:Y:S05]  /*4030*/  @!P0 BRA `(.L_x_3666) ;  /* 0x0000000000048947 */ /* 0x000fea0003800000 */
[----:B------:R-:W-:Y:S01]  /*4040*/  BPT.TRAP 0x1 ;  /* 0x000000040000795c */ /* 0x000fe20000300000 */
.L_x_3666:
[----:B------:R-:W-:Y:S01]  /*4050*/  IMAD R73, R19, 0x8, R2 ;  /* 0x0000000813497824 */ /* 0x000fe200078e0202 */
[----:B------:R-:W-:Y:S01]  /*4060*/  SHF.L.U32 R74, R185, 0x1f, RZ ;  /* 0x0000001fb94a7819 */ /* 0x000fe200000006ff */
[----:B------:R-:W-:Y:S01]  /*4070*/  IMAD R4, R40, -0x40, R42 ;  /* 0xffffffc028047824 */ /* 0x000fe200078e022a */
[----:B------:R-:W-:Y:S02]  /*4080*/  BSSY B1, `(.L_x_3667) ;  /* 0x0000004000017945 */ /* 0x000fe40003800000 */
[----:B------:R-:W0:Y:S02]  /*4090*/  SYNCS.PHASECHK.TRANS64.TRYWAIT P1, [R73+URZ+0x28c90], R74 ;  /* 0x028c904a490075a7 */ /* 0x000e24000802017f */
[----:B------:R-:W-:Y:S01]  /*40a0*/  VIMNMX R4, R4, 0x40, PT ;  /* 0x0000004004047848 */ /* 0x000fe20003fe0100 */
[----:B0-----:R-:W-:Y:S06]  /*40b0*/  @!P1 BRA `(.L_x_3668) ;  /* 0x0000017000f49947 */ /* 0x001fec0003800000 */
.L_x_3950:
[----:B------:R-:W-:Y:S05]  /*40c0*/  BSYNC B1 ;  /* 0x0000000000017941 */ /* 0x000fea0003800000 */
.L_x_3667:
[----:B------:R-:W-:-:S13]  /*40d0*/  ISETP.GE.AND P1, PT, R23, R4, PT ;  /* 0x000000041700720c */ /* 0x000fda0003f26270 */
[----:B------:R-:W-:Y:S05]  /*40e0*/  @P1 BRA `(.L_x_3654) ;  /* 0x00000000002c1947 */ /* 0x000fea0003800000 */
[----:B------:R-:W-:Y:S01]  /*40f0*/  @!P3 LOP3.LUT P5, RZ, R189, 0x4, RZ, 0xc0, !PT ;  /* 0x00000004bdffb812 */ /* 0x000fe200078ac0ff */
[----:B------:R-:W-:Y:S01]  /*4100*/  @!P3 VIADD R4, R57, 0x20 ;  /* 0x000000203904b836 */ /* 0x000fe20000000000 */
[----:B------:R-:W-:Y:S02]  /*4110*/  PLOP3.LUT P6, PT, PT, PT, PT, 0x8, 0x0 ;  /* 0x000000000000781c */ /* 0x000fe40003fce170 */
[----:B------:R-:W-:-:S13]  /*4120*/  @!P3 PLOP3.LUT P6, PT, P5, PT, PT, 0x80, 0x0 ;  /* 0x000000000000b81c */ /* 0x000fda0002fcf070 */
[----:B------:R-:W-:-:S04]  /*4130*/  @P6 VIADD R4, R57, 0xffffffe0 ;  /* 0xffffffe039046836 */ /* 0x000fc80000000000 */
[----:B------:R-:W-:-:S04]  /*4140*/  @!P3 IMAD.IADD R5, R26, 0x1, R4 ;  /* 0x000000011a05b824 */ /* 0x000fc800078e0204 */
[----:B------:R-:W-:Y:S02]  /*4150*/  @!P3 IMAD R8, R5, 0x2, R2 ;  /* 0x000000020508b824 */ /* 0x000fe400078e0202 */
[----:B------:R-:W1:Y:S04]  /*4160*/  @!P4 LDS.128 R4, [R66+0x22400] ;  /* 0x022400004204c984 */ /* 0x000e680000000c00 */
[----:B------:R-:W2:Y:S04]  /*4170*/  @!P3 LDS.128 R8, [R8+0x22400] ;  /* 0x022400000808b984 */ /* 0x000ea80000000c00 */
[----:B-1----:R1:W-:Y:S04]  /*4180*/  @!P4 STG.E.128 desc[UR40][R12.64], R4 ;  /* 0x000000040c00c986 */ /* 0x0023e8000c101d28 */
[----:B--2---:R1:W-:Y:S02]  /*4190*/  @!P3 STG.E.128 desc[UR40][R12.64+0x40], R8 ;  /* 0x000040080c00b986 */ /* 0x0043e4000c101d28 */
.L_x_3654:
[----:B------:R-:W-:Y:S05]  /*41a0*/  BSYNC B0 ;  /* 0x0000000000007941 */ /* 0x000fea0003800000 */
.L_x_3646:
[----:B-12---:R-:W1:Y:S01]  /*41b0*/  S2R R4, SR_TID.X ;  /* 0x0000000000047919 */ /* 0x006e620000002100 */
[----:B------:R-:W-:Y:S01]  /*41c0*/  @!PT LDS RZ, [RZ] ;  /* 0x00000000fffff984 */ /* 0x000fe20000000800 */
[----:B------:R-:W-:Y:S01]  /*41d0*/  @!PT LDS RZ, [RZ] ;  /* 0x00000000fffff984 */ /* 0x000fe20000000800 */
[----:B------:R-:W-:Y:S01]  /*41e0*/  @!PT LDS RZ, [RZ] ;  /* 0x00000000fffff984 */ /* 0x000fe20000000800 */
[----:B------:R-:W-:Y:S01]  /*41f0*/  @!PT LDS RZ, [RZ] ;  /* 0x00000000fffff984 */ /* 0x000fe20000000800 */
[----:B------:R2:W-:Y:S06]  /*4200*/  MEMBAR.ALL.CTA ;  /* 0x0000000000007992 */ /* 0x0005ec0000008000 */
[----:B--2---:R-:W2:Y:S01]  /*4210*/  FENCE.VIEW.ASYNC.S ;  /* 0x00000000000073c6 */ /* 0x004ea20000000000 */
[----:B------:R-:W-:Y:S05]  /*4220*/  WARPSYNC.ALL ;  /* 0x0000000000007948 */ /* 0x000fea0003800000 */
[----:B------:R-:W-:Y:S01]  /*4230*/  BSSY B0, `(.L_x_3669) ;  /* 0x0000009000007945 */ /* 0x000fe20003800000 */
[----:B-1----:R-:W-:Y:S01]  /*4240*/  LOP3.LUT R4, R4, 0x7f, RZ, 0xc0, !PT ;  /* 0x0000007f04047812 */ /* 0x002fe200078ec0ff */
[----:B--2---:R1:W-:Y:S03]  /*4250*/  BAR.SYNC.DEFER_BLOCKING R55, 0x80 ;  /* 0x000200370000751d */ /* 0x0043e60000010000 */
[----:B------:R-:W-:-:S13]  /*4260*/  ISETP.NE.AND P5, PT, R4, RZ, PT ;  /* 0x000000ff0400720c */ /* 0x000fda0003fa5270 */
[----:B------:R-:W-:-:S05]  /*4270*/  @!P5 VIADD R4, R73, 0x28ca0 ;  /* 0x00028ca04904d836 */ /* 0x000fca0000000000 */
[----:B------:R-:W-:-:S04]  /*4280*/  @!P5 PRMT R4, RZ, 0x654, R4 ;  /* 0x00000654ff04d816 */ /* 0x000fc80000000004 */
[----:B------:R1:W-:Y:S01]  /*4290*/  @!P5 SYNCS.ARRIVE.TRANS64.RED.A1T0 RZ, [R4+URZ], RZ ;  /* 0x000000ff04ffd9a7 */ /* 0x0003e2000810043f */
[----:B------:R-:W-:Y:S05]  /*42a0*/  @!P0 BRA `(.L_x_3670) ;  /* 0x0000000000048947 */ /* 0x000fea0003800000 */
[----:B------:R-:W-:Y:S01]  /*42b0*/  BPT.TRAP 0x1 ;  /* 0x000000040000795c */ /* 0x000fe20000300000 */
.L_x_3670:
[----:B------:R-:W-:Y:S05]  /*42c0*/  BSYNC B0 ;  /* 0x0000000000007941 */ /* 0x000fea0003800000 */
.L_x_3669:
[----:B------:R-:W2:Y:S01]  /*42d0*/  SYNCS.PHASECHK.TRANS64.TRYWAIT P0, [R73+URZ+0x28cb0], R74 ;  /* 0x028cb04a490075a7 */ /* 0x000ea2000800017f */
[----:B------:R-:W-:Y:S04]  /*42e0*/  BSSY B0, `(.L_x_3671) ;  /* 0x0000002000007945 */ /* 0x000fe80003800000 */
[----:B--2---:R-:W-:Y:S05]  /*42f0*/  @!P0 BRA `(.L_x_3672) ;  /* 0x0000017000788947 */ /* 0x004fea0003800000 */
.L_x_3951:
[----:B------:R-:W-:Y:S05]  /*4300*/  BSYNC B0 ;  /* 0x0000000000007941 */ /* 0x000fea0003800000 */
.L_x_3671:
[----:B------:R-:W-:Y:S04]  /*4310*/  BSSY B0, `(.L_x_3673) ;  /* 0x0000052000007945 */ /* 0x000fe80003800000 */
[----:B------:R-:W-:Y:S05]  /*4320*/  @P1 BRA `(.L_x_3674) ;  /* 0x0000000400401947 */ /* 0x000fea0003800000 */
[----:B------:R-:W-:Y:S01]  /*4330*/  IMAD.WIDE R6, R40, 0x40, R38 ;  /* 0x0000004028067825 */ /* 0x000fe200078e0226 */
[----:B------:R-:W-:-:S03]  /*4340*/  ULDC.64 UR4, c[0x0][0x328] ;  /* 0x0000ca0000047ab9 */ /* 0x000fc60000000a00 */
[----:B------:R-:W-:Y:S02]  /*4350*/  IMAD R7, R7, UR4, RZ ;  /* 0x0000000407077c24 */ /* 0x000fe4000f8e02ff */
[----:B-1----:R-:W-:Y:S02]  /*4360*/  IMAD.MOV.U32 R4, RZ, RZ, R28 ;  /* 0x000000ffff047224 */ /* 0x002fe400078e001c */
[----:B------:R-:W-:Y:S02]  /*4370*/  IMAD.MOV.U32 R5, RZ, RZ, R71 ;  /* 0x000000ffff057224 */ /* 0x000fe400078e0047 */
[C---:B------:R-:W-:Y:S02]  /*4380*/  IMAD R7, R6.reuse, UR5, R7 ;  /* 0x0000000506077c24 */ /* 0x040fe4000f8e0207 */
[----:B------:R-:W-:Y:S01]  /*4390*/  IMAD.WIDE.U32 R4, R6, UR4, R4 ;  /* 0x0000000406047c25 */ /* 0x000fe2000f8e0004 */
[----:B------:R-:W-:-:S03]  /*43a0*/  ULDC.64 UR4, c[0x0][0x318] ;  /* 0x0000c60000047ab9 */ /* 0x000fc60000000a00 */
[----:B------:R-:W-:Y:S01]  /*43b0*/  IMAD.IADD R5, R5, 0x1, R7 ;  /* 0x0000000105057824 */ /* 0x000fe200078e0207 */
[----:B------:R-:W-:Y:S01]  /*43c0*/  LEA R8, P0, R4, UR4, 0x1 ;  /* 0x0000000404087c11 */ /* 0x000fe2000f8008ff */
[----:B------:R-:W-:Y:S01]  /*43d0*/  ULDC UR4, c[0x0][0x320] ;  /* 0x0000c80000047ab9 */ /* 0x000fe20000000800 */
[----:B------:R-:W-:Y:S02]  /*43e0*/  VIADD R10, R16, 0x40 ;  /* 0x00000040100a7836 */ /* 0x000fe40000000000 */
[----:B------:R-:W-:Y:S01]  /*43f0*/  LEA.HI.X R9, R4, UR5, R5, 0x1, P0 ;  /* 0x0000000504097c11 */ /* 0x000fe200080f0c05 */
[----:B------:R-:W-:Y:S01]  /*4400*/  IMAD R5, R19, 0x8000, R57 ;  /* 0x0000800013057824 */ /* 0x000fe200078e0239 */
[----:B------:R-:W-:-:S03]  /*4410*/  LOP3.LUT P0, RZ, R189, 0x4, RZ, 0xc0, !PT ;  /* 0x00000004bdff7812 */ /* 0x000fc6000780c0ff */
[C---:B------:R-:W-:Y:S02]  /*4420*/  VIADD R11, R5.reuse, 0x20 ;  /* 0x00000020050b7836 */ /* 0x040fe40000000000 */
[----:B---3--:R-:W-:-:S08]  /*4430*/  IMAD R12, R5, 0x2, R2 ;  /* 0x00000002050c7824 */ /* 0x008fd000078e0202 */
[----:B------:R-:W-:Y:S01]  /*4440*/  @P0 VIADD R11, R5, 0xffffffe0 ;  /* 0xffffffe0050b0836 */ /* 0x000fe20000000000 */
[----:B------:R-:W-:-:S03]  /*4450*/  ISETP.GE.AND P0, PT, R16, UR4, PT ;  /* 0x0000000410007c0c */ /* 0x000fc6000bf06270 */
[----:B------:R-:W-:-:S10]  /*4460*/  IMAD R11, R11, 0x2, R2 ;  /* 0x000000020b0b7824 */ /* 0x000fd400078e0202 */
[----:B------:R-:W1:Y:S04]  /*4470*/  @!P0 LDS.128 R4, [R12+0x400] ;  /* 0x000400000c048984 */ /* 0x000e680000000c00 */
[----:B-1----:R-:W-:Y:S01]  /*4480*/  @!P0 STG.E.128 desc[UR40][R8.64], R4 ;  /* 0x0000000408008986 */ /* 0x002fe2000c101d28 */
[----:B------:R-:W-:Y:S01]  /*4490*/  ISETP.GE.AND P0, PT, R10, UR4, PT ;  /* 0x000000040a007c0c */ /* 0x000fe2000bf06270 */
[----:B------:R-:W-:-:S12]  /*44a0*/  VIADD R10, R16, 0x80 ;  /* 0x00000080100a7836 */ /* 0x000fd80000000000 */
        /* <DEDUP_REMOVED lines=26> */
[----:B------:R-:W-:-:S13]  /*4650*/  ISETP.GE.AND P0, PT, R53, UR4, PT ;  /* 0x0000000435007c0c */ /* 0x000fda000bf06270 */
        /* <DEDUP_REMOVED lines=28> */
[----:B-1----:R1:W-:Y:S02]  /*4820*/  @!P0 STG.E.128 desc[UR40][R8.64+0x3c0], R4 ;  /* 0x0003c00408008986 */ /* 0x0023e4000c101d28 */
.L_x_3674:
[----:B------:R-:W-:Y:S05]  /*4830*/  BSYNC B0 ;  /* 0x0000000000007941 */ /* 0x000fea0003800000 */
.L_x_3673:
[----:B------:R-:W-:Y:S01]  /*4840*/  @!PT LDS RZ, [RZ] ;  /* 0x00000000fffff984 */ /* 0x000fe20000000800 */
[----:B------:R-:W-:Y:S01]  /*4850*/  @!PT LDS RZ, [RZ] ;  /* 0x00000000fffff984 */ /* 0x000fe20000000800 */
[----:B------:R-:W-:Y:S01]  /*4860*/  @!PT LDS RZ, [RZ] ;  /* 0x00000000fffff984 */ /* 0x000fe20000000800 */
[----:B------:R-:W-:Y:S01]  /*4870*/  @!PT LDS RZ, [RZ] ;  /* 0x00000000fffff984 */ /* 0x000fe20000000800 */
[----:B------:R5:W-:Y:S06]  /*4880*/  MEMBAR.ALL.CTA ;  /* 0x0000000000007992 */ /* 0x000bec0000008000 */
[----:B-----5:R-:W5:Y:S01]  /*4890*/  FENCE.VIEW.ASYNC.S ;  /* 0x00000000000073c6 */ /* 0x020f620000000000 */
[----:B------:R-:W-:Y:S01]  /*48a0*/  VIADD R19, R19, 0x1 ;  /* 0x0000000113137836 */ /* 0x000fe20000000000 */
[----:B-----5:R1:W-:Y:S01]  /*48b0*/  BAR.SYNC.DEFER_BLOCKING R55, 0x80 ;  /* 0x000200370000751d */ /* 0x0203e20000010000 */
[----:B0-2---:R-:W-:-:S03]  /*48c0*/  @!P5 VIADD R73, R73, 0x28cc0 ;  /* 0x00028cc04949d836 */ /* 0x005fc60000000000 */
[C---:B------:R-:W-:Y:S02]  /*48d0*/  ISETP.NE.AND P1, PT, R19.reuse, 0x2, PT ;  /* 0x000000021300780c */ /* 0x040fe40003f25270 */
[----:B------:R-:W-:Y:S02]  /*48e0*/  PLOP3.LUT P0, PT, PT, PT, PT, 0x8, 0x0 ;  /* 0x000000000000781c */ /* 0x000fe40003f0e170 */
[----:B------:R-:W-:Y:S02]  /*48f0*/  @!P5 PRMT R73, RZ, 0x654, R73 ;  /* 0x00000654ff49d816 */ /* 0x000fe40000000049 */
[----:B-1----:R-:W-:Y:S02]  /*4900*/  SEL R4, RZ, 0x1, P1 ;  /* 0x00000001ff047807 */ /* 0x002fe40000800000 */
[----:B------:R-:W-:Y:S02]  /*4910*/  SEL R19, R19, RZ, P1 ;  /* 0x000000ff13137207 */ /* 0x000fe40000800000 */
[----:B------:R-:W-:Y:S01]  /*4920*/  LOP3.LUT R185, R185, R4, RZ, 0x3c, !PT ;  /* 0x00000004b9b97212 */ /* 0x000fe200078e3cff */
[----:B------:R0:W-:Y:S01]  /*4930*/  @!P5 SYNCS.ARRIVE.TRANS64.RED.A1T0 RZ, [R73+URZ], RZ ;  /* 0x000000ff49ffd9a7 */ /* 0x0001e2000810043f */
[----:B------:R-:W-:Y:S05]  /*4940*/  @P2 BRA `(.L_x_3675) ;  /* 0xffffffdc00ac2947 */ /* 0x000fea000383ffff */
.L_x_3641:
[----:B------:R-:W2:Y:S01]  /*4950*/  LDL R4, [R1+0x70] ;  /* 0x0000700001047983 */ /* 0x000ea20000100800 */
[----:B------:R-:W-:Y:S01]  /*4960*/  BSSY B0, `(.L_x_3676) ;  /* 0x0000006000007945 */ /* 0x000fe20003800000 */
[----:B------:R-:W-:Y:S02]  /*4970*/  ISETP.NE.AND P2, PT, R201, RZ, PT ;  /* 0x000000ffc900720c */ /* 0x000fe40003f45270 */
[----:B--2---:R-:W-:Y:S01]  /*4980*/  ISETP.NE.AND P1, PT, R4, 0x1, PT ;  /* 0x000000010400780c */ /* 0x004fe20003f25270 */
[----:B------:R-:W-:-:S12]  /*4990*/  @P0 BRA `(.L_x_3677) ;  /* 0x0000000000080947 */ /* 0x000fd80003800000 */
[----:B------:R-:W1:Y:S02]  /*49a0*/  FENCE.VIEW.ASYNC.G ;  /* 0x00000000000073c6 */ /* 0x000e640000000100 */
[----:B-1----:R-:W-:Y:S06]  /*49b0*/  BAR.ARV 0xc, 0x180 ;  /* 0x0306000000007b1d */ /* 0x002fec0000002000 */
.L_x_3677:
[----:B------:R-:W-:Y:S05]  /*49c0*/  BSYNC B0 ;  /* 0x0000000000007941 */ /* 0x000fea0003800000 */
.L_x_3676:
[----:B------:R-:W-:Y:S01]  /*49d0*/  ULDC UR4, c[0x0][0x9f0] ;  /* 0x00027c0000047ab9 */ /* 0x000fe20000000800 */
[----:B------:R-:W-:Y:S01]  /*49e0*/  BSSY B7, `(.L_x_3678) ;  /* 0x0000900000077945 */ /* 0x000fe20003800000 */
[----:B------:R-:W-:-:S03]  /*49f0*/  SEL R9, R201, UR4, P2 ;  /* 0x00000004c9097c07 */ /* 0x000fc60009000000 */
[----:B------:R-:W-:Y:S05]  /*4a00*/  @!P1 BRA `(.L_x_3679) ;  /* 0x00000020005c9947 */ /* 0x000fea0003800000 */
[----:B------:R-:W2:Y:S01]  /*4a10*/  LDL R0, [R1+0x28] ;  /* 0x0000280001007983 */ /* 0x000ea20000100800 */
[----:B------:R-:W-:Y:S01]  /*4a20*/  BSSY B0, `(.L_x_3680) ;  /* 0x000001e000007945 */ /* 0x000fe20003800000 */
[----:B------:R-:W-:Y:S01]  /*4a30*/  IMAD.MOV.U32 R3, RZ, RZ, RZ ;  /* 0x000000ffff037224 */ /* 0x000fe200078e00ff */
[----:B--2---:R-:W-:-:S13]  /*4a40*/  LOP3.LUT P0, RZ, R0, 0x4, RZ, 0xc0, !PT ;  /* 0x0000000400ff7812 */ /* 0x004fda000780c0ff */
[----:B------:R-:W-:Y:S05]  /*4a50*/  @!P0 BRA `(.L_x_3681) ;  /* 0x0000000000688947 */ /* 0x000fea0003800000 */
        /* <DEDUP_REMOVED lines=10> */
[----:B------:R1:W2:Y:S02]  /*4b00*/  F2I.FTZ.U32.TRUNC.NTZ R5, R4 ;  /* 0x0000000400057305 */ /* 0x0002a4000021f000 */
[----:B-1----:R-:W-:Y:S02]  /*4b10*/  IMAD.MOV.U32 R4, RZ, RZ, RZ ;  /* 0x000000ffff047224 */ /* 0x002fe400078e00ff */
[----:B--2---:R-:W-:-:S04]  /*4b20*/  IMAD.MOV R7, RZ, RZ, -R5 ;  /* 0x000000ffff077224 */ /* 0x004fc800078e0a05 */
        /* <DEDUP_REMOVED lines=13> */
.L_x_3681:
[----:B------:R-:W-:Y:S05]  /*4c00*/  BSYNC B0 ;  /* 0x0000000000007941 */ /* 0x000fea0003800000 */
.L_x_3680:
[-C--:B------:R-:W-:Y:S01]  /*4c10*/  IMAD R0, R211, R3.reuse, RZ ;  /* 0x00000003d3007224 */ /* 0x080fe200078e02ff */
[----:B------:R-:W-:Y:S01]  /*4c20*/  PLOP3.LUT P0, PT, PT, PT, PT, 0x80, 0x0 ;  /* 0x000000000000781c */ /* 0x000fe20003f0f070 */
[----:B------:R-:W-:Y:S01]  /*4c30*/  IMAD.MOV.U32 R20, RZ, RZ, RZ ;  /* 0x000000ffff147224 */ /* 0x000fe200078e00ff */
[----:B------:R-:W-:Y:S02]  /*4c40*/  CS2R R150, SRZ ;  /* 0x0000000000967805 */ /* 0x000fe4000001ff00 */
[----:B------:R-:W-:Y:S02]  /*4c50*/  CS2R R148, SRZ ;  /* 0x0000000000947805 */ /* 0x000fe4000001ff00 */
[----:B------:R-:W-:Y:S01]  /*4c60*/  VIADDMNMX R4, R0, R3, R168, PT ;  /* 0x0000000300047246 */ /* 0x000fe200038001a8 */
[----:B------:R-:W-:Y:S01]  /*4c70*/  IMAD.MOV.U32 R3, RZ, RZ, RZ ;  /* 0x000000ffff037224 */ /* 0x000fe200078e00ff */
        /* <DEDUP_REMOVED lines=38> */
[----:B0-----:R-:W-:Y:S02]  /*4ee0*/  CS2R R72, SRZ ;  /* 0x0000000000487805 */ /* 0x001fe4000001ff00 */
[----:B------:R-:W-:Y:S02]  /*4ef0*/  CS2R R70, SRZ ;  /* 0x0000000000467805 */ /* 0x000fe4000001ff00 */
[----:B---3--:R-:W-:Y:S02]  /*4f00*/  CS2R R68, SRZ ;  /* 0x0000000000447805 */ /* 0x008fe4000001ff00 */
[----:B------:R-:W-:Y:S02]  /*4f10*/  CS2R R66, SRZ ;  /* 0x0000000000427805 */ /* 0x000fe4000001ff00 */
[----:B----4-:R-:W-:Y:S02]  /*4f20*/  CS2R R64, SRZ ;  /* 0x0000000000407805 */ /* 0x010fe4000001ff00 */
        /* <DEDUP_REMOVED lines=21> */
[----:B------:R-:W2:Y:S01]  /*5080*/  LDL R5, [R1+0x30] ;  /* 0x0000300001057983 */ /* 0x000ea20000100800 */
[----:B------:R-:W-:-:S03]  /*5090*/  ISETP.NE.AND P0, PT, R184, 0x3, PT ;  /* 0x00000003b800780c */ /* 0x000fc60003f05270 */
[----:B--2---:R-:W0:Y:S02]  /*50a0*/  SHFL.IDX PT, R3, R5, RZ, 0x1f ;  /* 0x00001fff05037589 */ /* 0x004e2400000e0000 */
[----:B0-----:R-:W-:-:S04]  /*50b0*/  LEA.HI R5, R3, R3, RZ, 0x1 ;  /* 0x0000000303057211 */ /* 0x001fc800078f08ff */
[----:B------:R-:W-:-:S05]  /*50c0*/  LOP3.LUT R6, R5, 0x1fffe, RZ, 0xc0, !PT ;  /* 0x0001fffe05067812 */ /* 0x000fca00078ec0ff */
[----:B------:R-:W-:-:S04]  /*50d0*/  IMAD.IADD R3, R3, 0x1, -R6 ;  /* 0x0000000103037824 */ /* 0x000fc800078e0a06 */
[----:B------:R-:W-:-:S04]  /*50e0*/  IMAD R3, R3, 0x8000, R2 ;  /* 0x0000800003037824 */ /* 0x000fc800078e0202 */
[----:B------:R-:W-:-:S05]  /*50f0*/  VIADD R3, R3, 0x400 ;  /* 0x0000040003037836 */ /* 0x000fca0000000000 */
[----:B------:R-:W-:-:S04]  /*5100*/  SHF.R.U32.HI R3, RZ, 0x4, R3 ;  /* 0x00000004ff037819 */ /* 0x000fc80000011603 */
[----:B------:R-:W-:-:S04]  /*5110*/  LOP3.LUT R3, R3, 0x3fff, RZ, 0xc0, !PT ;  /* 0x00003fff03037812 */ /* 0x000fc800078ec0ff */
[----:B------:R-:W-:Y:S01]  /*5120*/  LOP3.LUT R3, R3, 0x2000000, RZ, 0xfc, !PT ;  /* 0x0200000003037812 */ /* 0x000fe200078efcff */
[----:B------:R-:W-:Y:S06]  /*5130*/  @!P0 BRA `(.L_x_3683) ;  /* 0x0000000000048947 */ /* 0x000fec0003800000 */
[----:B------:R-:W-:Y:S01]  /*5140*/  BPT.TRAP 0x1 ;  /* 0x000000040000795c */ /* 0x000fe20000300000 */
.L_x_3683:
[----:B------:R-:W-:Y:S01]  /*5150*/  IMAD R5, R18, 0x8, R2 ;  /* 0x0000000812057824 */ /* 0x000fe200078e0202 */
[----:B------:R-:W-:Y:S01]  /*5160*/  SHF.L.U32 R8, R22, 0x1f, RZ ;  /* 0x0000001f16087819 */ /* 0x000fe200000006ff */
[----:B------:R-:W-:Y:S01]  /*5170*/  VIADD R6, R2, 0x26800 ;  /* 0x0002680002067836 */ /* 0x000fe20000000000 */
[----:B------:R-:W-:Y:S02]  /*5180*/  BSSY B0, `(.L_x_3684) ;  /* 0x0000008000007945 */ /* 0x000fe40003800000 */
[----:B------:R-:W0:Y:S02]  /*5190*/  SYNCS.PHASECHK.TRANS64.TRYWAIT P0, [R5+URZ+0x28c50], R8 ;  /* 0x028c5008050075a7 */ /* 0x000e24000800017f */
[----:B------:R-:W-:Y:S01]  /*51a0*/  SHF.R.U32.HI R7, RZ, 0x4, R6 ;  /* 0x00000004ff077819 */ /* 0x000fe20000011606 */
[----:B------:R-:W-:-:S03]  /*51b0*/  IMAD R6, R18, 0x1000, R3 ;  /* 0x0000100012067824 */ /* 0x000fc600078e0203 */
[----:B------:R-:W-:-:S04]  /*51c0*/  LOP3.LUT R7, R7, 0x3fff, RZ, 0xc0, !PT ;  /* 0x00003fff07077812 */ /* 0x000fc800078ec0ff */
[----:B------:R-:W-:Y:S01]  /*51d0*/  LOP3.LUT R12, R7, 0x10000, RZ, 0xfc, !PT ;  /* 0x00010000070c7812 */ /* 0x000fe200078efcff */
[----:B------:R-:W-:Y:S01]  /*51e0*/  IMAD.MOV.U32 R7, RZ, RZ, 0x40000040 ;  /* 0x40000040ff077424 */ /* 0x000fe200078e00ff */
[----:B0-----:R-:W-:Y:S06]  /*51f0*/  @!P0 BRA `(.L_x_3685) ;  /* 0x0000016000cc8947 */ /* 0x001fec0003800000 */
.L_x_3952:
[----:B------:R-:W-:Y:S05]  /*5200*/  BSYNC B0 ;  /* 0x0000000000007941 */ /* 0x000fea0003800000 */
.L_x_3684:
[----:B------:R-:W-:Y:S01]  /*5210*/  BAR.SYNC.DEFER_BLOCKING 0xe, 0x100 ;  /* 0x0384000000007b1d */ /* 0x000fe20000010000 */
[----:B------:R-:W-:Y:S01]  /*5220*/  IMAD.MOV.U32 R13, RZ, RZ, 0x40000040 ;  /* 0x40000040ff0d7424 */ /* 0x000fe200078e00ff */
[C---:B------:R-:W-:Y:S01]  /*5230*/  R2UR UR6, R6.reuse ;  /* 0x00000000060672ca */ /* 0x040fe200000e0000 */
[----:B------:R-:W-:Y:S01]  /*5240*/  VIADD R10, R6, 0x100 ;  /* 0x00000100060a7836 */ /* 0x000fe20000000000 */
[----:B------:R-:W-:Y:S01]  /*5250*/  R2UR UR7, R7 ;  /* 0x00000000070772ca */ /* 0x000fe200000e0000 */
[----:B------:R-:W-:Y:S01]  /*5260*/  IMAD.MOV.U32 R11, RZ, RZ, 0x40000040 ;  /* 0x40000040ff0b7424 */ /* 0x000fe200078e00ff */
[----:B------:R-:W-:Y:S01]  /*5270*/  R2UR UR4, R12 ;  /* 0x000000000c0472ca */ /* 0x000fe200000e0000 */
[----:B0-----:R-:W-:Y:S01]  /*5280*/  VIADD R8, R6, 0x80 ;  /* 0x0000008006087836 */ /* 0x001fe20000000000 */
[----:B------:R-:W-:Y:S01]  /*5290*/  R2UR UR5, R13 ;  /* 0x000000000d0572ca */ /* 0x000fe200000e0000 */
[----:B------:R-:W-:Y:S01]  /*52a0*/  IMAD.MOV.U32 R9, RZ, RZ, 0x40000040 ;  /* 0x40000040ff097424 */ /* 0x000fe200078e00ff */
[----:B------:R-:W-:Y:S01]  /*52b0*/  R2UR UR14, R10 ;  /* 0x000000000a0e72ca */ /* 0x000fe200000e0000 */
[----:B------:R-:W-:Y:S01]  /*52c0*/  VIADD R10, R12, 0x2 ;  /* 0x000000020c0a7836 */ /* 0x000fe20000000000 */
        /* <DEDUP_REMOVED lines=11> */
[----:B------:R-:W0:Y:S01]  /*5380*/  S2R R14, SR_TID.X ;  /* 0x00000000000e7919 */ /* 0x000e220000002100 */
[----:B------:R-:W-:Y:S01]  /*5390*/  WARPGROUP.ARRIVE ;  /* 0x00000000000079c5 */ /* 0x000fe20000000000 */
[----:B------:R-:W-:Y:S01]  /*53a0*/  R2UR UR13, R9 ;  /* 0x00000000090d72ca */ /* 0x000fe200000e0000 */
[----:B------:R-:W-:Y:S01]  /*53b0*/  VIADD R4, R4, 0xfffffffe ;  /* 0xfffffffe04047836 */ /* 0x000fe20000000000 */
[----:B------:R-:W-:Y:S03]  /*53c0*/  BSSY B0, `(.L_x_3686) ;  /* 0x00000ec000007945 */ /* 0x000fe60003800000 */
[----:B------:R-:W-:Y:S01]  /*53d0*/  HGMMA.64x256x16.F32.BF16 R24, gdesc[UR4].tnspB, RZ, !UPT, gsb0 ;  /* 0x43e00000041879f0 */ /* 0x000fe2000c0018ff */
[----:B------:R-:W-:Y:S01]  /*53e0*/  R2UR UR6, R6 ;  /* 0x00000000060672ca */ /* 0x000fe200000e0000 */
[----:B------:R-:W-:Y:S01]  /*53f0*/  VIADD R6, R12, 0x6 ;  /* 0x000000060c067836 */ /* 0x000fe20000000000 */
[----:B------:R-:W-:Y:S01]  /*5400*/  R2UR UR7, R7 ;  /* 0x00000000070772ca */ /* 0x000fe200000e0000 */
[----:B------:R-:W-:-:S03]  /*5410*/  IMAD.MOV.U32 R7, RZ, RZ, 0x40000040 ;  /* 0x40000040ff077424 */ /* 0x000fc600078e00ff */
[----:B------:R-:W-:Y:S02]  /*5420*/  R2UR UR4, R6 ;  /* 0x00000000060472ca */ /* 0x000fe400000e0000 */
[----:B------:R-:W-:Y:S02]  /*5430*/  R2UR UR5, R7 ;  /* 0x00000000070572ca */ /* 0x000fe400000e0000 */
        /* <DEDUP_REMOVED lines=18> */
[----:B------:R-:W-:-:S13]  /*5560*/  ISETP.GE.AND P0, PT, R4, R0, PT ;  /* 0x000000000400720c */ /* 0x000fda0003f06270 */
[----:B0-----:R-:W-:Y:S05]  /*5570*/  @!P0 BRA `(.L_x_3687) ;  /* 0x0000000c00408947 */ /* 0x001fea0003800000 */
[----:B------:R-:W-:-:S07]  /*5580*/  IMAD.MOV.U32 R14, RZ, RZ, R4 ;  /* 0x000000ffff0e7224 */ /* 0x000fce00078e0004 */
.L_x_3693:
[----:B------:R-:W-:Y:S01]  /*5590*/  BAR.SYNC.DEFER_BLOCKING 0xe, 0x100 ;  /* 0x0384000000007b1d */ /* 0x000fe20000010000 */
[----:B0-----:R-:W-:Y:S01]  /*55a0*/  IMAD R4, R18, 0x40, R191 ;  /* 0x0000004012047824 */ /* 0x001fe200078e02bf */
[----:B------:R-:W-:Y:S01]  /*55b0*/  ISETP.NE.AND P2, PT, R184, 0x3, PT ;  /* 0x00000003b800780c */ /* 0x000fe20003f45270 */
[----:B------:R-:W-:Y:S02]  /*55c0*/  VIADD R15, R18, 0x1 ;  /* 0x00000001120f7836 */ /* 0x000fe40000000000 */
[----:B------:R-:W-:-:S03]  /*55d0*/  IMAD R4, R4, 0x4, R2 ;  /* 0x0000000404047824 */ /* 0x000fc600078e0202 */
[----:B------:R-:W-:-:S04]  /*55e0*/  ISETP.NE.AND P0, PT, R15, 0x2, PT ;  /* 0x000000020f00780c */ /* 0x000fc80003f05270 */
[----:B------:R-:W-:-:S05]  /*55f0*/  SEL R15, R15, RZ, P0 ;  /* 0x000000ff0f0f7207 */ /* 0x000fca0000000000 */
[----:B------:R-:W-:Y:S01]  /*5600*/  IMAD.MOV.U32 R18, RZ, RZ, R15 ;  /* 0x000000ffff127224 */ /* 0x000fe200078e000f */
[----:B------:R-:W0:Y:S04]  /*5610*/  LDS R5, [R4+0x28800] ;  /* 0x0288000004057984 */ /* 0x000e280000000800 */
[----:B------:R-:W1:Y:S01]  /*5620*/  LDS R4, [R4+0x28820] ;  /* 0x0288200004047984 */ /* 0x000e620000000800 */
[-C--:B0-----:R-:W-:Y:S01]  /*5630*/  FMUL.FTZ R24, R24, R5.reuse ;  /* 0x0000000518187220 */ /* 0x081fe20000410000 */
        /* <DEDUP_REMOVED lines=67> */
[----:B------:R-:W-:-:S02]  /*5a70*/  IMAD.MOV.U32 R4, RZ, RZ, R14 ;  /* 0x000000ffff047224 */ /* 0x000fc400078e000e */
[-C--:B------:R-:W-:Y:S01]  /*5a80*/  FMUL.FTZ R32, R32, R5.reuse ;  /* 0x0000000520207220 */ /* 0x080fe20000410000 */
[-C--:B------:R-:W-:Y:S01]  /*5a90*/  FMUL.FTZ R33, R33, R5.reuse ;  /* 0x0000000521217220 */ /* 0x080fe20000410000 */
[-C--:B------:R-:W-:Y:S01]  /*5aa0*/  FMUL.FTZ R36, R36, R5.reuse ;  /* 0x0000000524247220 */ /* 0x080fe20000410000 */
[-C--:B------:R-:W-:Y:S01]  /*5ab0*/  FMUL.FTZ R37, R37, R5.reuse ;  /* 0x0000000525257220 */ /* 0x080fe20000410000 */
[----:B------:R-:W-:Y:S01]  /*5ac0*/  ISETP.GT.AND P1, PT, R4, R0, PT ;  /* 0x000000000400720c */ /* 0x000fe20003f24270 */
[-C--:B------:R-:W-:Y:S01]  /*5ad0*/  FMUL.FTZ R40, R40, R5.reuse ;  /* 0x0000000528287220 */ /* 0x080fe20000410000 */
[----:B------:R-:W-:Y:S01]  /*5ae0*/  SEL R4, RZ, 0x1, P0 ;  /* 0x00000001ff047807 */ /* 0x000fe20000000000 */
        /* <DEDUP_REMOVED lines=55> */
[----:B------:R-:W-:Y:S01]  /*5e60*/  LOP3.LUT R22, R22, R4, RZ, 0x3c, !PT ;  /* 0x0000000416167212 */ /* 0x000fe200078e3cff */
[----:B------:R-:W-:Y:S01]  /*5e70*/  VIADD R14, R14, 0xffffffff ;  /* 0xffffffff0e0e7836 */ /* 0x000fe20000000000 */
[----:B------:R-:W-:Y:S06]  /*5e80*/  @!P2 BRA `(.L_x_3688) ;  /* 0x000000000004a947 */ /* 0x000fec0003800000 */
[----:B------:R-:W-:Y:S01]  /*5e90*/  BPT.TRAP 0x1 ;  /* 0x000000040000795c */ /* 0x000fe20000300000 */
.L_x_3688:
[----:B------:R-:W-:Y:S01]  /*5ea0*/  IMAD R4, R18, 0x8, R2 ;  /* 0x0000000812047824 */ /* 0x000fe200078e0202 */
[----:B------:R-:W-:-:S04]  /*5eb0*/  SHF.L.U32 R5, R22, 0x1f, RZ ;  /* 0x0000001f16057819 */ /* 0x000fc800000006ff */
[----:B------:R0:W1:Y:S01]  /*5ec0*/  SYNCS.PHASECHK.TRANS64.TRYWAIT P0, [R4+URZ+0x28c50], R5 ;  /* 0x028c5005040075a7 */ /* 0x000062000800017f */
[----:B------:R-:W-:Y:S05]  /*5ed0*/  @!P2 BRA `(.L_x_3689) ;  /* 0x000000000004a947 */ /* 0x000fea0003800000 */
[----:B------:R-:W-:Y:S01]  /*5ee0*/  BPT.TRAP 0x1 ;  /* 0x000000040000795c */ /* 0x000fe20000300000 */
.L_x_3689:
[----:B------:R-:W-:Y:S04]  /*5ef0*/  BSSY B1, `(.L_x_3690) ;  /* 0x0000004000017945 */ /* 0x000fe80003800000 */
[----:B-1----:R-:W-:Y:S05]  /*5f00*/  @P0 BRA `(.L_x_3691) ;  /* 0x0000000000080947 */ /* 0x002fea0003800000 */
[----:B------:R-:W1:Y:S02]  /*5f10*/  SYNCS.PHASECHK.TRANS64.TRYWAIT P0, [R4+URZ+0x28c50], R5 ;  /* 0x028c5005040075a7 */ /* 0x000e64000800017f */
[----:B-1----:R-:W-:Y:S05]  /*5f20*/  @!P0 BRA `(.L_x_3692) ;  /* 0x0000015400948947 */ /* 0x002fea0003800000 */
.L_x_3691:
[----:B------:R-:W-:Y:S05]  /*5f30*/  BSYNC B1 ;  /* 0x0000000000017941 */ /* 0x000fea0003800000 */
.L_x_3690:
[----:B01----:R-:W-:Y:S01]  /*5f40*/  IMAD.MOV.U32 R5, RZ, RZ, 0x40000040 ;  /* 0x40000040ff057424 */ /* 0x003fe200078e00ff */
[----:B------:R-:W-:Y:S01]  /*5f50*/  WARPGROUP.ARRIVE ;  /* 0x00000000000079c5 */ /* 0x000fe20000000000 */
[----:B------:R-:W-:-:S05]  /*5f60*/  IMAD R4, R18, 0x1000, R3 ;  /* 0x0000100012047824 */ /* 0x000fca00078e0203 */
[----:B------:R-:W0:Y:S01]  /*5f70*/  S2R R20, SR_TID.X ;  /* 0x0000000000147919 */ /* 0x000e220000002100 */
[----:B------:R-:W-:Y:S01]  /*5f80*/  IMAD.MOV.U32 R13, RZ, RZ, 0x40000040 ;  /* 0x40000040ff0d7424 */ /* 0x000fe200078e00ff */
[----:B------:R-:W-:Y:S01]  /*5f90*/  R2UR UR7, R5 ;  /* 0x00000000050772ca */ /* 0x000fe200000e0000 */
[----:B------:R-:W-:Y:S01]  /*5fa0*/  VIADD R5, R2, 0x26800 ;  /* 0x0002680002057836 */ /* 0x000fe20000000000 */
[----:B------:R-:W-:Y:S02]  /*5fb0*/  R2UR UR6, R4 ;  /* 0x00000000040672ca */ /* 0x000fe400000e0000 */
[----:B------:R-:W-:Y:S01]  /*5fc0*/  R2UR UR5, R13 ;  /* 0x000000000d0572ca */ /* 0x000fe200000e0000 */
[----:B------:R-:W-:Y:S01]  /*5fd0*/  IMAD.MOV.U32 R13, RZ, RZ, 0x40000040 ;  /* 0x40000040ff0d7424 */ /* 0x000fe200078e00ff */
[----:B------:R-:W-:-:S04]  /*5fe0*/  SHF.R.U32.HI R5, RZ, 0x4, R5 ;  /* 0x00000004ff057819 */ /* 0x000fc80000011605 */
[----:B------:R-:W-:-:S04]  /*5ff0*/  LOP3.LUT R5, R5, 0x3fff, RZ, 0xc0, !PT ;  /* 0x00003fff05057812 */ /* 0x000fc800078ec0ff */
[----:B------:R-:W-:Y:S01]  /*6000*/  LOP3.LUT R12, R5, 0x10000, RZ, 0xfc, !PT ;  /* 0x00010000050c7812 */ /* 0x000fe200078efcff */
[----:B------:R-:W-:-:S03]  /*6010*/  IMAD.MOV.U32 R5, RZ, RZ, 0x40000040 ;  /* 0x40000040ff057424 */ /* 0x000fc600078e00ff */
[----:B------:R-:W-:Y:S01]  /*6020*/  R2UR UR4, R12 ;  /* 0x000000000c0472ca */ /* 0x000fe200000e0000 */
[----:B------:R-:W-:Y:S01]  /*6030*/  VIADD R12, R4, 0x80 ;  /* 0x00000080040c7836 */ /* 0x000fe20000000000 */
[----:B0-----:R-:W-:-:S11]  /*6040*/  LOP3.LUT R20, R20, 0x7f, RZ, 0xc0, !PT ;  /* 0x0000007f14147812 */ /* 0x001fd600078ec0ff */
[----:B------:R-:W-:Y:S01]  /*6050*/  HGMMA.64x256x16.F32.BF16 R24, gdesc[UR4].tnspB, R24, gsb0 ;  /* 0x43e00000041879f0 */ /* 0x000fe20008001818 */
[----:B------:R-:W-:Y:S01]  /*6060*/  R2UR UR6, R12 ;  /* 0x000000000c0672ca */ /* 0x000fe200000e0000 */
[----:B------:R-:W-:Y:S01]  /*6070*/  VIADD R12, R4, 0x100 ;  /* 0x00000100040c7836 */ /* 0x000fe20000000000 */
[----:B------:R-:W-:Y:S01]  /*6080*/  R2UR UR7, R13 ;  /* 0x000000000d0772ca */ /* 0x000fe200000e0000 */
[----:B------:R-:W-:Y:S01]  /*6090*/  IMAD.MOV.U32 R13, RZ, RZ, 0x40000040 ;  /* 0x40000040ff0d7424 */ /* 0x000fe200078e00ff */
[----:B------:R-:W-:Y:S01]  /*60a0*/  R2UR UR4, R10 ;  /* 0x000000000a0472ca */ /* 0x000fe200000e0000 */
[----:B------:R-:W-:Y:S01]  /*60b0*/  VIADD R4, R4, 0x180 ;  /* 0x0000018004047836 */ /* 0x000fe20000000000 */
[----:B------:R-:W-:Y:S02]  /*60c0*/  R2UR UR5, R11 ;  /* 0x000000000b0572ca */ /* 0x000fe400000e0000 */
[----:B------:R-:W-:Y:S01]  /*60d0*/  ISETP.NE.AND P0, PT, R20, RZ, PT ;  /* 0x000000ff1400720c */ /* 0x000fe20003f05270 */
[----:B------:R-:W-:-:S02]  /*60e0*/  WARPGROUP.DEPBAR.LE gsb0, 0x0 ;  /* 0x00008000000079c5 */ /* 0x000fc40000010000 */
[----:B------:R-:W-:-:S15]  /*60f0*/  WARPGROUP.ARRIVE ;  /* 0x00000000000079c5 */ /* 0x000fde0000000000 */
[----:B------:R-:W-:-:S01]  /*6100*/  NOP ;  /* 0x0000000000007918 */ /* 0x000fc20000000000 */
[----:B------:R-:W-:Y:S01]  /*6110*/  HGMMA.64x256x16.F32.BF16 R24, gdesc[UR4].tnspB, R24, gsb0 ;  /* 0x43e00000041879f0 */ /* 0x000fe20008001818 */
[----:B------:R-:W-:Y:S02]  /*6120*/  R2UR UR6, R12 ;  /* 0x000000000c0672ca */ /* 0x000fe400000e0000 */
[----:B------:R-:W-:Y:S02]  /*6130*/  R2UR UR7, R13 ;  /* 0x000000000d0772ca */ /* 0x000fe400000e0000 */
[----:B------:R-:W-:Y:S02]  /*6140*/  R2UR UR4, R8 ;  /* 0x00000000080472ca */ /* 0x000fe400000e0000 */
[----:B------:R-:W-:Y:S01]  /*6150*/  R2UR UR5, R9 ;  /* 0x00000000090572ca */ /* 0x000fe200000e0000 */
[----:B------:R-:W-:Y:S02]  /*6160*/  WARPGROUP.DEPBAR.LE gsb0, 0x0 ;  /* 0x00008000000079c5 */ /* 0x000fe40000010000 */
[----:B------:R-:W-:-:S15]  /*6170*/  WARPGROUP.ARRIVE ;  /* 0x00000000000079c5 */ /* 0x000fde0000000000 */
[----:B------:R-:W-:-:S03]  /*6180*/  NOP ;  /* 0x0000000000007918 */ /* 0x000fc60000000000 */
[----:B------:R-:W-:Y:S01]  /*6190*/  HGMMA.64x256x16.F32.BF16 R24, gdesc[UR4].tnspB, R24, gsb0 ;  /* 0x43e00000041879f0 */ /* 0x000fe20008001818 */
[----:B------:R-:W-:Y:S01]  /*61a0*/  R2UR UR6, R4 ;  /* 0x00000000040672ca */ /* 0x000fe200000e0000 */
[----:B------:R-:W-:Y:S01]  /*61b0*/  @!P0 IMAD R4, R15, 0x8, R2 ;  /* 0x000000080f048824 */ /* 0x000fe200078e0202 */
[----:B------:R-:W-:Y:S02]  /*61c0*/  R2UR UR7, R5 ;  /* 0x00000000050772ca */ /* 0x000fe400000e0000 */
[----:B------:R-:W-:Y:S01]  /*61d0*/  R2UR UR4, R6 ;  /* 0x00000000060472ca */ /* 0x000fe200000e0000 */
[----:B------:R-:W-:Y:S01]  /*61e0*/  @!P0 VIADD R4, R4, 0x28c60 ;  /* 0x00028c6004048836 */ /* 0x000fe20000000000 */
[----:B------:R-:W-:-:S04]  /*61f0*/  R2UR UR5, R7 ;  /* 0x00000000070572ca */ /* 0x000fc800000e0000 */
[----:B------:R-:W-:Y:S01]  /*6200*/  @!P0 PRMT R4, RZ, 0x654, R4 ;  /* 0x00000654ff048816 */ /* 0x000fe20000000004 */
[----:B------:R-:W-:Y:S02]  /*6210*/  WARPGROUP.DEPBAR.LE gsb0, 0x0 ;  /* 0x00008000000079c5 */ /* 0x000fe40000010000 */
[----:B------:R-:W-:-:S14]  /*6220*/  WARPGROUP.ARRIVE ;  /* 0x00000000000079c5 */ /* 0x000fdc0000000000 */
[----:B------:R-:W-:Y:S03]  /*6230*/  HGMMA.64x256x16.F32.BF16 R24, gdesc[UR4].tnspB, R24, gsb0 ;  /* 0x43e00000041879f0 */ /* 0x000fe60008001818 */
[----:B------:R-:W-:Y:S02]  /*6240*/  WARPGROUP.DEPBAR.LE gsb0, 0x0 ;  /* 0x00008000000079c5 */ /* 0x000fe40000010000 */
[----:B------:R-:W-:Y:S06]  /*6250*/  BAR.ARV 0xf, 0x100 ;  /* 0x03c4000000007b1d */ /* 0x000fec0000002000 */
[----:B------:R0:W-:Y:S01]  /*6260*/  @!P0 SYNCS.ARRIVE.TRANS64.RED.A1T0 RZ, [R4+URZ], RZ ;  /* 0x000000ff04ff89a7 */ /* 0x0001e2000810043f */
[----:B------:R-:W-:Y:S05]  /*6270*/  @P1 BRA `(.L_x_3693) ;  /* 0xfffffff000c41947 */ /* 0x000fea000383ffff */
.L_x_3687:
[----:B------:R-:W-:Y:S05]  /*6280*/  BSYNC B0 ;  /* 0x0000000000007941 */ /* 0x000fea0003800000 */
.L_x_3686:
[----:B------:R-:W-:Y:S01]  /*6290*/  BAR.SYNC.DEFER_BLOCKING 0xe, 0x100 ;  /* 0x0384000000007b1d */ /* 0x000fe20000010000 */
[C---:B------:R-:W-:Y:S01]  /*62a0*/  IMAD R0, R18.reuse, 0x40, R191 ;  /* 0x0000004012007824 */ /* 0x040fe200078e02bf */
[----:B------:R-:W-:Y:S01]  /*62b0*/  PLOP3.LUT P0, PT, PT, PT, PT, 0x8, 0x0 ;  /* 0x000000000000781c */ /* 0x000fe20003f0e170 */
[----:B------:R-:W-:Y:S02]  /*62c0*/  VIADD R18, R18, 0x1 ;  /* 0x0000000112127836 */ /* 0x000fe40000000000 */
[----:B------:R-:W-:Y:S02]  /*62d0*/  IMAD R2, R0, 0x4, R2 ;  /* 0x0000000400027824 */ /* 0x000fe400078e0202 */
[----:B------:R-:W-:Y:S01]  /*62e0*/  IMAD.MOV.U32 R20, RZ, RZ, RZ ;  /* 0x000000ffff147224 */ /* 0x000fe200078e00ff */
[----:B------:R-:W-:Y:S01]  /*62f0*/  ISETP.NE.AND P1, PT, R18, 0x2, PT ;  /* 0x000000021200780c */ /* 0x000fe20003f25270 */
[----:B------:R-:W-:-:S03]  /*6300*/  IMAD.MOV.U32 R3, RZ, RZ, RZ ;  /* 0x000000ffff037224 */ /* 0x000fc600078e00ff */
[----:B------:R-:W-:Y:S01]  /*6310*/  SEL R18, R18, RZ, P1 ;  /* 0x000000ff12127207 */ /* 0x000fe20000800000 */
        /* <DEDUP_REMOVED lines=66> */
[----:B------:R-:W-:Y:S01]  /*6740*/  SEL R0, RZ, 0x1, P1 ;  /* 0x00000001ff007807 */ /* 0x000fe20000800000 */
        /* <DEDUP_REMOVED lines=65> */
[----:B------:R-:W-:Y:S06]  /*6b60*/  BAR.ARV 0xf, 0x100 ;  /* 0x03c4000000007b1d */ /* 0x000fec0000002000 */
[----:B------:R-:W-:Y:S05]  /*6b70*/  BRA `(.L_x_3682) ;  /* 0x0000006c00987947 */ /* 0x000fea0003800000 */
.L_x_3679:
        /* <DEDUP_REMOVED lines=8> */
[----:B------:R-:W-:-:S05]  /*6c00*/  IABS R10, R9 ;  /* 0x00000009000a7213 */ /* 0x000fca0000000000 */
[----:B------:R-:W-:Y:S02]  /*6c10*/  IMAD.MOV R10, RZ, RZ, -R10 ;  /* 0x000000ffff0a7224 */ /* 0x000fe400078e0a0a */
[----:B-1----:R-:W1:Y:S02]  /*6c20*/  MUFU.RCP R6, R6 ;  /* 0x0000000600067308 */ /* 0x002e640000001000 */
[----:B-1----:R-:W-:Y:S01]  /*6c30*/  VIADD R4, R6, 0xffffffe ;  /* 0x0ffffffe06047836 */ /* 0x002fe20000000000 */
[----:B------:R-:W-:Y:S02]  /*6c40*/  IABS R6, R0 ;  /* 0x0000000000067213 */ /* 0x000fe40000000000 */
[----:B------:R-:W-:-:S03]  /*6c50*/  LOP3.LUT R0, R0, R9, RZ, 0x3c, !PT ;  /* 0x0000000900007212 */ /* 0x000fc600078e3cff */
[----:B------:R1:W2:Y:S01]  /*6c60*/  F2I.FTZ.U32.TRUNC.NTZ R5, R4 ;  /* 0x0000000400057305 */ /* 0x0002a2000021f000 */
[----:B------:R-:W-:Y:S01]  /*6c70*/  ISETP.GE.AND P2, PT, R0, RZ, PT ;  /* 0x000000ff0000720c */ /* 0x000fe20003f46270 */
[----:B-1----:R-:W-:Y:S02]  /*6c80*/  IMAD.MOV.U32 R4, RZ, RZ, RZ ;  /* 0x000000ffff047224 */ /* 0x002fe400078e00ff */
[----:B--2---:R-:W-:-:S04]  /*6c90*/  IMAD.MOV R8, RZ, RZ, -R5 ;  /* 0x000000ffff087224 */ /* 0x004fc800078e0a05 */
        /* <DEDUP_REMOVED lines=14> */
.L_x_3695:
[----:B------:R-:W-:Y:S05]  /*6d80*/  BSYNC B0 ;  /* 0x0000000000007941 */ /* 0x000fea0003800000 */
.L_x_3694:
        /* <DEDUP_REMOVED lines=72> */
[----:B------:R-:W-:Y:S03]  /*7210*/  BSSY B6, `(.L_x_3696) ;  /* 0x000001c000067945 */ /* 0x000fe60003800000 */
[----:B--2---:R-:W0:Y:S02]  /*7220*/  SHFL.IDX PT, R0, R0, RZ, 0x1f ;  /* 0x00001fff00007589 */ /* 0x004e2400000e0000 */
[----:B0-----:R-:W-:-:S04]  /*7230*/  LEA.HI R3, R0, R0, RZ, 0x1 ;  /* 0x0000000000037211 */ /* 0x001fc800078f08ff */
        /* <DEDUP_REMOVED lines=25> */
.L_x_3697:
[----:B------:R-:W-:Y:S05]  /*73d0*/  BSYNC B6 ;  /* 0x0000000000067941 */ /* 0x000fea0003800000 */
.L_x_3696:
        /* <DEDUP_REMOVED lines=12> */
.L_x_3701:
[----:B-1----:R1:W2:Y:S02]  /*74a0*/  SYNCS.PHASECHK.TRANS64.TRYWAIT P0, [R2+URZ+0x28c00], R3 ;  /* 0x028c0003020075a7 */ /* 0x0022a4000800017f */
[----:B--2---:R-:W-:Y:S05]  /*74b0*/  @!P0 NANOSLEEP.SYNCS 0x989680 ;  /* 0x009896800000895d */ /* 0x004fea0003900000 */
[----:B------:R-:W2:Y:S02]  /*74c0*/  @!P0 SYNCS.PHASECHK.TRANS64 P0, [R2+URZ+0x28c00], R3 ;  /* 0x028c0003020085a7 */ /* 0x000ea4000800007f */
[----:B--2---:R-:W-:Y:S05]  /*74d0*/  @!P0 BRA `(.L_x_3701) ;  /* 0xfffffffc00f08947 */ /* 0x004fea000383ffff */
.L_x_3700:
[----:B------:R-:W-:Y:S05]  /*74e0*/  BSYNC B0 ;  /* 0x0000000000007941 */ /* 0x000fea0003800000 */
.L_x_3699:
[----:B------:R-:W-:Y:S05]  /*74f0*/  BRA `(.L_x_3702) ;  /* 0x0000002000ac7947 */ /* 0x000fea0003800000 */
.L_x_3698:
[----:B-----5:R-:W-:Y:S01]  /*7500*/  SHF.R.S32.HI R0, RZ, 0x1f, R154 ;  /* 0x0000001fff007819 */ /* 0x020fe2000001149a */
[----:B------:R-:W-:Y:S01]  /*7510*/  VIADD R4, R2, 0x20400 ;  /* 0x0002040002047836 */ /* 0x000fe20000000000 */
[----:B------:R-:W-:Y:S01]  /*7520*/  ULDC.64 UR4, c[0x0][0x3f8] ;  /* 0x0000fe0000047ab9 */ /* 0x000fe20000000a00 */
[----:B------:R-:W-:Y:S01]  /*7530*/  ULDC.64 UR6, c[0x0][0x408] ;  /* 0x0001020000067ab9 */ /* 0x000fe20000000a00 */
[----:B------:R-:W-:Y:S01]  /*7540*/  BSSY B6, `(.L_x_3703) ;  /* 0x0000021000067945 */ /* 0x000fe20003800000 */
[----:B------:R-:W-:Y:S01]  /*7550*/  IMAD R3, R0, UR4, RZ ;  /* 0x0000000400037c24 */ /* 0x000fe2000f8e02ff */
[----:B------:R-:W-:Y:S01]  /*7560*/  LOP3.LUT P0, RZ, R4, 0x3ff, RZ, 0xc0, !PT ;  /* 0x000003ff04ff7812 */ /* 0x000fe2000780c0ff */
[----:B------:R-:W-:Y:S02]  /*7570*/  IMAD R9, R0, UR6, RZ ;  /* 0x0000000600097c24 */ /* 0x000fe4000f8e02ff */
[----:B------:R-:W-:-:S04]  /*7580*/  IMAD.WIDE.U32 R4, R154, UR4, RZ ;  /* 0x000000049a047c25 */ /* 0x000fc8000f8e00ff */
        /* <DEDUP_REMOVED lines=28> */
.L_x_3704:
[----:B------:R-:W-:Y:S05]  /*7750*/  BSYNC B6 ;  /* 0x0000000000067941 */ /* 0x000fea0003800000 */
.L_x_3703:
[----:B------:R-:W-:Y:S01]  /*7760*/  ULDC.U8 UR4, c[0x0][0x410] ;  /* 0x0001040000047ab9 */ /* 0x000fe20000000000 */
[----:B------:R-:W-:Y:S01]  /*7770*/  BSSY B0, `(.L_x_3705) ;  /* 0x00001fb000007945 */ /* 0x000fe20003800000 */
[----:B------:R-:W-:Y:S01]  /*7780*/  ISETP.NE.AND P0, PT, RZ, UR4, PT ;  /* 0x00000004ff007c0c */ /* 0x000fe2000bf05270 */
[----:B------:R-:W-:Y:S02]  /*7790*/  VIADD R28, R23, 0x20 ;  /* 0x00000020171c7836 */ /* 0x000fe40000000000 */
[----:B------:R-:W-:-:S10]  /*77a0*/  IMAD R5, R153, 0x40, R23 ;  /* 0x0000004099057824 */ /* 0x000fd400078e0217 */
[----:B------:R-:W-:Y:S05]  /*77b0*/  @!P0 BRA `(.L_x_3706) ;  /* 0x0000001000008947 */ /* 0x000fea0003800000 */
[----:B------:R-:W-:-:S03]  /*77c0*/  UMOV UR4, 0xffffffff ;  /* 0xffffffff00047882 */ /* 0x000fc60000000000 */
[----:B------:R-:W-:Y:S05]  /*77d0*/  BRA.DIV UR4, `(.L_x_3707) ;  /* 0x0000013e047c7947 */ /* 0x000fea000b800000 */
[----:B------:R0:W1:Y:S04]  /*77e0*/  SHFL.IDX PT, R0, R26, RZ, 0x1c1f ;  /* 0x001c1fff1a007589 */ /* 0x00006800000e0000 */
[----:B------:R0:W2:Y:S04]  /*77f0*/  SHFL.IDX PT, R3, R25, RZ, 0x1c1f ;  /* 0x001c1fff19037589 */ /* 0x0000a800000e0000 */
[----:B------:R-:W3:Y:S04]  /*7800*/  SHFL.IDX PT, R24, R24, RZ, 0x1c1f ;  /* 0x001c1fff18187589 */ /* 0x000ee800000e0000 */
[----:B------:R0:W4:Y:S02]  /*7810*/  SHFL.IDX PT, R21, R27, RZ, 0x1c1f ;  /* 0x001c1fff1b157589 */ /* 0x00012400000e0000 */
.L_x_3958:
[----:B------:R-:W-:Y:S01]  /*7820*/  ULDC UR4, c[0x0][0x448] ;  /* 0x0001120000047ab9 */ /* 0x000fe20000000800 */
[----:B------:R-:W-:Y:S01]  /*7830*/  LEA.HI R4, R210, R210, RZ, 0x1 ;  /* 0x000000d2d2047211 */ /* 0x000fe200078f08ff */
[----:B0-----:R-:W-:Y:S01]  /*7840*/  IMAD R26, R155, UR4, RZ ;  /* 0x000000049b1a7c24 */ /* 0x001fe2000f8e02ff */
[----:B------:R-:W-:Y:S01]  /*7850*/  BSSY B1, `(.L_x_3708) ;  /* 0x0000022000017945 */ /* 0x000fe20003800000 */
[----:B------:R-:W-:Y:S01]  /*7860*/  IMAD.SHL.U32 R10, R189, 0x40, RZ ;  /* 0x00000040bd0a7824 */ /* 0x000fe200078e00ff */
[----:B------:R-:W-:Y:S02]  /*7870*/  LOP3.LUT R7, R4, 0xfffffffe, RZ, 0xc0, !PT ;  /* 0xfffffffe04077812 */ /* 0x000fe400078ec0ff */
[----:B------:R-:W-:Y:S02]  /*7880*/  CS2R R8, SRZ ;  /* 0x0000000000087805 */ /* 0x000fe4000001ff00 */
[----:B------:R-:W-:Y:S02]  /*7890*/  ISETP.GE.AND P0, PT, R5, R26, PT ;  /* 0x0000001a0500720c */ /* 0x000fe40003f06270 */
[----:B------:R-:W-:-:S02]  /*78a0*/  CS2R R4, SRZ ;  /* 0x0000000000047805 */ /* 0x000fc4000001ff00 */
[----:B------:R-:W-:Y:S01]  /*78b0*/  LOP3.LUT R27, R10, 0x1c0, RZ, 0xc0, !PT ;  /* 0x000001c00a1b7812 */ /* 0x000fe200078ec0ff */
[----:B------:R-:W-:Y:S01]  /*78c0*/  IMAD.IADD R25, R210, 0x1, -R7 ;  /* 0x00000001d2197824 */ /* 0x000fe200078e0a07 */
[----:B------:R-:W-:Y:S02]  /*78d0*/  CS2R R6, SRZ ;  /* 0x0000000000067805 */ /* 0x000fe4000001ff00 */
[----:B------:R-:W-:Y:S02]  /*78e0*/  CS2R R10, SRZ ;  /* 0x00000000000a7805 */ /* 0x000fe4000001ff00 */
[----:B------:R-:W-:-:S03]  /*78f0*/  SHF.L.U32 R25, R25, 0x1f, RZ ;  /* 0x0000001f19197819 */ /* 0x000fc600000006ff */
[----:B------:R-:W-:Y:S05]  /*7900*/  @P0 BRA `(.L_x_3709) ;  /* 0x0000000000580947 */ /* 0x000fea0003800000 */
[----:B------:R-:W-:Y:S01]  /*7910*/  ULDC UR4, c[0x0][0x3f4] ;  /* 0x0000fd0000047ab9 */ /* 0x000fe20000000800 */
[----:B--2---:R-:W-:Y:S01]  /*7920*/  IMAD.MOV.U32 R4, RZ, RZ, R3 ;  /* 0x000000ffff047224 */ /* 0x004fe200078e0003 */
[----:B------:R-:W-:Y:S01]  /*7930*/  ISETP.GE.AND P2, PT, R186, UR4, PT ;  /* 0x00000004ba007c0c */ /* 0x000fe2000bf46270 */
[----:B-1----:R-:W-:Y:S01]  /*7940*/  IMAD.MOV.U32 R5, RZ, RZ, R0 ;  /* 0x000000ffff057224 */ /* 0x002fe200078e0000 */
[C---:B------:R-:W-:Y:S01]  /*7950*/  ISETP.GE.AND P3, PT, R190.reuse, UR4, PT ;  /* 0x00000004be007c0c */ /* 0x040fe2000bf66270 */
[----:B------:R-:W-:Y:S01]  /*7960*/  IMAD.SHL.U32 R14, R190, 0x2, RZ ;  /* 0x00000002be0e7824 */ /* 0x000fe200078e00ff */
[----:B------:R-:W-:-:S04]  /*7970*/  SHF.R.S32.HI R9, RZ, 0x1f, R190 ;  /* 0x0000001fff097819 */ /* 0x000fc800000114be */
[----:B------:R-:W-:-:S05]  /*7980*/  SHF.L.U64.HI R9, R190, 0x1, R9 ;  /* 0x00000001be097819 */ /* 0x000fca0000010209 */
[----:B------:R-:W-:Y:S02]  /*7990*/  @!P2 IMAD.WIDE R4, R186, 0x2, R4 ;  /* 0x00000002ba04a825 */ /* 0x000fe400078e0204 */
[-C--:B------:R-:W-:Y:S02]  /*79a0*/  @!P3 IADD3 R12, P0, R3, R14.reuse, RZ ;  /* 0x0000000e030cb210 */ /* 0x080fe40007f1e0ff */
[----:B----4-:R-:W-:Y:S01]  /*79b0*/  @!P3 IADD3 R14, P1, R21, R14, RZ ;  /* 0x0000000e150eb210 */ /* 0x010fe20007f3e0ff */
[----:B------:R0:W5:Y:S02]  /*79c0*/  @!P2 LD.E.64 R6, desc[UR40][R4.64] ;  /* 0x000000280406a980 */ /* 0x000164000c101b00 */
[--C-:B------:R-:W-:Y:S02]  /*79d0*/  @!P3 IMAD.X R13, R0, 0x1, R9.reuse, P0 ;  /* 0x00000001000db824 */ /* 0x100fe400000e0609 */
[----:B---3--:R-:W-:Y:S01]  /*79e0*/  @!P3 IMAD.X R15, R24, 0x1, R9, P1 ;  /* 0x00000001180fb824 */ /* 0x008fe200008e0609 */
[----:B------:R-:W-:Y:S01]  /*79f0*/  CS2R R8, SRZ ;  /* 0x0000000000087805 */ /* 0x000fe2000001ff00 */
[----:B0-----:R-:W-:-:S05]  /*7a00*/  IMAD.MOV.U32 R4, RZ, RZ, R21 ;  /* 0x000000ffff047224 */ /* 0x001fca00078e0015 */
[----:B------:R0:W5:Y:S01]  /*7a10*/  @!P3 LD.E.64 R8, desc[UR40][R14.64] ;  /* 0x000000280e08b980 */ /* 0x000162000c101b00 */
[----:B------:R-:W-:Y:S02]  /*7a20*/  IMAD.MOV.U32 R5, RZ, RZ, R24 ;  /* 0x000000ffff057224 */ /* 0x000fe400078e0018 */
[----:B------:R-:W-:Y:S01]  /*7a30*/  @!P2 IMAD.WIDE R20, R186, 0x2, R4 ;  /* 0x00000002ba14a825 */ /* 0x000fe200078e0204 */
[----:B------:R-:W-:-:S04]  /*7a40*/  CS2R R4, SRZ ;  /* 0x0000000000047805 */ /* 0x000fc8000001ff00 */
[----:B------:R0:W5:Y:S04]  /*7a50*/  @!P2 LD.E.64 R10, desc[UR40][R20.64] ;  /* 0x00000028140aa980 */ /* 0x000168000c101b00 */
[----:B------:R0:W5:Y:S02]  /*7a60*/  @!P3 LD.E.64 R4, desc[UR40][R12.64] ;  /* 0x000000280c04b980 */ /* 0x000164000c101b00 */
.L_x_3709:
[----:B------:R-:W-:Y:S05]  /*7a70*/  BSYNC B1 ;  /* 0x0000000000017941 */ /* 0x000fea0003800000 */
.L_x_3708:
[----:B------:R-:W4:Y:S01]  /*7a80*/  SYNCS.PHASECHK.TRANS64.TRYWAIT P0, [R2+URZ+0x28c00], R25 ;  /* 0x028c0019020075a7 */ /* 0x000f22000800017f */
[----:B--2---:R-:W-:Y:S01]  /*7a90*/  LOP3.LUT R3, R27, 0x18, R16, 0xf8, !PT ;  /* 0x000000181b037812 */ /* 0x004fe200078ef810 */
[----:B-1----:R-:W-:Y:S01]  /*7aa0*/  IMAD R0, R153, -0x40, R26 ;  /* 0xffffffc099007824 */ /* 0x002fe200078e021a */
[----:B0-----:R-:W-:Y:S01]  /*7ab0*/  SHF.R.U32.HI R12, RZ, 0x3, R27 ;  /* 0x00000003ff0c7819 */ /* 0x001fe2000001161b */
[--C-:B-----5:R-:W-:Y:S01]  /*7ac0*/  IMAD.MOV.U32 R14, RZ, RZ, R11.reuse ;  /* 0x000000ffff0e7224 */ /* 0x120fe200078e000b */
[----:B---3--:R-:W-:Y:S01]  /*7ad0*/  SHF.R.U64 R24, R10, 0x10, R11 ;  /* 0x000000100a187819 */ /* 0x008fe2000000120b */
[----:B------:R-:W-:Y:S01]  /*7ae0*/  IMAD.MOV.U32 R13, RZ, RZ, R7 ;  /* 0x000000ffff0d7224 */ /* 0x000fe200078e0007 */
[----:B------:R-:W-:Y:S01]  /*7af0*/  LOP3.LUT R31, R3, R12, RZ, 0x3c, !PT ;  /* 0x0000000c031f7212 */ /* 0x000fe200078e3cff */
[----:B------:R-:W-:Y:S01]  /*7b00*/  IMAD.MOV.U32 R12, RZ, RZ, R6 ;  /* 0x000000ffff0c7224 */ /* 0x000fe200078e0006 */
[----:B----4-:R-:W-:Y:S01]  /*7b10*/  SHF.R.U32.HI R21, RZ, 0x10, R11 ;  /* 0x00000010ff157819 */ /* 0x010fe2000001160b */
[----:B------:R-:W-:Y:S01]  /*7b20*/  IMAD.MOV.U32 R3, RZ, RZ, R4 ;  /* 0x000000ffff037224 */ /* 0x000fe200078e0004 */
[----:B------:R-:W-:Y:S01]  /*7b30*/  SHF.R.U64 R29, R6, 0x10, R7 ;  /* 0x00000010061d7819 */ /* 0x000fe20000001207 */
[----:B------:R-:W-:Y:S01]  /*7b40*/  IMAD R11, R194, 0x200, R31 ;  /* 0x00000200c20b7824 */ /* 0x000fe200078e021f */
[----:B------:R-:W-:Y:S01]  /*7b50*/  SHF.R.U32.HI R26, RZ, 0x10, R7 ;  /* 0x00000010ff1a7819 */ /* 0x000fe20000011607 */
[--C-:B------:R-:W-:Y:S01]  /*7b60*/  IMAD.MOV.U32 R6, RZ, RZ, R5.reuse ;  /* 0x000000ffff067224 */ /* 0x100fe200078e0005 */
[--C-:B------:R-:W-:Y:S01]  /*7b70*/  SHF.R.U64 R4, R4, 0x10, R5.reuse ;  /* 0x0000001004047819 */ /* 0x100fe20000001205 */
[----:B------:R-:W-:Y:S01]  /*7b80*/  IMAD.MOV.U32 R7, RZ, RZ, R10 ;  /* 0x000000ffff077224 */ /* 0x000fe200078e000a */
[----:B------:R-:W-:Y:S01]  /*7b90*/  SHF.R.U32.HI R27, RZ, 0x10, R5 ;  /* 0x00000010ff1b7819 */ /* 0x000fe20000011605 */
[----:B------:R-:W-:Y:S01]  /*7ba0*/  IMAD R11, R11, 0x2, R2 ;  /* 0x000000020b0b7824 */ /* 0x000fe200078e0202 */
[----:B------:R-:W-:Y:S01]  /*7bb0*/  VIMNMX R36, R0, 0x40, PT ;  /* 0x0000004000247848 */ /* 0x000fe20003fe0100 */
[----:B------:R-:W-:Y:S01]  /*7bc0*/  BSSY B1, `(.L_x_3710) ;  /* 0x000000f000017945 */ /* 0x000fe20003800000 */
[----:B------:R-:W-:Y:S01]  /*7bd0*/  IMAD.MOV.U32 R5, RZ, RZ, R8 ;  /* 0x000000ffff057224 */ /* 0x000fe200078e0008 */
[--C-:B------:R-:W-:Y:S01]  /*7be0*/  SHF.R.U64 R20, R8, 0x10, R9.reuse ;  /* 0x0000001008147819 */ /* 0x100fe20000001209 */
[----:B------:R-:W-:Y:S01]  /*7bf0*/  IMAD.MOV.U32 R10, RZ, RZ, R9 ;  /* 0x000000ffff0a7224 */ /* 0x000fe200078e0009 */
[----:B------:R-:W-:Y:S01]  /*7c00*/  PRMT R33, R12, 0x5410, R29 ;  /* 0x000054100c217816 */ /* 0x000fe2000000001d */
[----:B------:R-:W-:Y:S01]  /*7c10*/  VIADD R0, R11, 0x20440 ;  /* 0x000204400b007836 */ /* 0x000fe20000000000 */
[----:B------:R-:W-:Y:S01]  /*7c20*/  PRMT R3, R3, 0x5410, R4 ;  /* 0x0000541003037816 */ /* 0x000fe20000000004 */
[----:B------:R-:W-:Y:S01]  /*7c30*/  VIADD R4, R11, 0x20400 ;  /* 0x000204000b047836 */ /* 0x000fe20000000000 */
[----:B------:R-:W-:-:S02]  /*7c40*/  SHF.R.U32.HI R15, RZ, 0x10, R9 ;  /* 0x00000010ff0f7819 */ /* 0x000fc40000011609 */
[----:B------:R-:W-:Y:S02]  /*7c50*/  LOP3.LUT P2, RZ, R189, 0x4, RZ, 0xc0, !PT ;  /* 0x00000004bdff7812 */ /* 0x000fe4000784c0ff */
[----:B------:R-:W-:Y:S02]  /*7c60*/  ISETP.GE.AND P1, PT, R23, R36, PT ;  /* 0x000000241700720c */ /* 0x000fe40003f26270 */
[----:B------:R-:W-:Y:S02]  /*7c70*/  PRMT R12, R13, 0x5410, R26 ;  /* 0x000054100d0c7816 */ /* 0x000fe4000000001a */
[----:B------:R-:W-:Y:S02]  /*7c80*/  PRMT R8, R6, 0x5410, R27 ;  /* 0x0000541006087816 */ /* 0x000fe4000000001b */
[----:B------:R-:W-:Y:S01]  /*7c90*/  PRMT R35, R7, 0x5410, R24 ;  /* 0x0000541007237816 */ /* 0x000fe20000000018 */
[----:B------:R-:W-:Y:S06]  /*7ca0*/  @!P0 BRA `(.L_x_3711) ;  /* 0x0000013800bc8947 */ /* 0x000fec0003800000 */
.L_x_3959:
[----:B------:R-:W-:Y:S05]  /*7cb0*/  BSYNC B1 ;  /* 0x0000000000017941 */ /* 0x000fea0003800000 */
.L_x_3710:
[----:B------:R-:W-:Y:S01]  /*7cc0*/  BSSY B1, `(.L_x_3712) ;  /* 0x0000059000017945 */ /* 0x000fe20003800000 */
[----:B------:R-:W-:Y:S01]  /*7cd0*/  PRMT R13, R14, 0x5410, R21 ;  /* 0x000054100e0d7816 */ /* 0x000fe20000000015 */
[----:B------:R-:W-:Y:S01]  /*7ce0*/  @P2 VIADD R0, R4, 0xffffffc0 ;  /* 0xffffffc004002836 */ /* 0x000fe20000000000 */
[----:B------:R-:W-:Y:S02]  /*7cf0*/  PRMT R9, R5, 0x5410, R20 ;  /* 0x0000541005097816 */ /* 0x000fe40000000014 */
[----:B------:R-:W-:Y:S01]  /*7d00*/  PRMT R10, R10, 0x5410, R15 ;  /* 0x000054100a0a7816 */ /* 0x000fe2000000000f */
[----:B------:R-:W-:Y:S06]  /*7d10*/  @P1 BRA `(.L_x_3713) ;  /* 0x00000004004c1947 */ /* 0x000fec0003800000 */
[----:B------:R-:W1:Y:S01]  /*7d20*/  LDC R5, c[0x0][0x3f4] ;  /* 0x0000fd00ff057b82 */ /* 0x000e620000000800 */
[----:B------:R-:W-:Y:S01]  /*7d30*/  BSSY B2, `(.L_x_3714) ;  /* 0x000002a000027945 */ /* 0x000fe20003800000 */
[-C--:B-1----:R-:W-:Y:S02]  /*7d40*/  ISETP.GE.AND P0, PT, R186, R5.reuse, PT ;  /* 0x00000005ba00720c */ /* 0x082fe40003f06270 */
[----:B------:R-:W-:-:S11]  /*7d50*/  ISETP.GE.AND P1, PT, R190, R5, PT ;  /* 0x00000005be00720c */ /* 0x000fd60003f26270 */
[----:B------:R-:W-:Y:S05]  /*7d60*/  @P0 BRA `(.L_x_3715) ;  /* 0x0000000000980947 */ /* 0x000fea0003800000 */
[----:B------:R-:W1:Y:S01]  /*7d70*/  LDS.128 R4, [R11+0x20400] ;  /* 0x020400000b047984 */ /* 0x000e620000000c00 */
[C---:B------:R-:W-:Y:S01]  /*7d80*/  IMAD.U32 R27, R35.reuse, 0x10000, RZ ;  /* 0x00010000231b7824 */ /* 0x040fe200078e00ff */
[----:B------:R-:W-:Y:S01]  /*7d90*/  LOP3.LUT R26, R35, 0xffff0000, RZ, 0xc0, !PT ;  /* 0xffff0000231a7812 */ /* 0x000fe200078ec0ff */
[C---:B0-----:R-:W-:Y:S01]  /*7da0*/  IMAD.U32 R25, R33.reuse, 0x10000, RZ ;  /* 0x0001000021197824 */ /* 0x041fe200078e00ff */
[----:B------:R-:W-:Y:S01]  /*7db0*/  LOP3.LUT R24, R33, 0xffff0000, RZ, 0xc0, !PT ;  /* 0xffff000021187812 */ /* 0x000fe200078ec0ff */
[C---:B-1----:R-:W-:Y:S01]  /*7dc0*/  IMAD.U32 R14, R4.reuse, 0x10000, RZ ;  /* 0x00010000040e7824 */ /* 0x042fe200078e00ff */
        /* <DEDUP_REMOVED lines=32> */
.L_x_3715:
[----:B------:R-:W-:Y:S05]  /*7fd0*/  BSYNC B2 ;  /* 0x0000000000027941 */ /* 0x000fea0003800000 */
.L_x_3714:
[----:B------:R-:W-:Y:S05]  /*7fe0*/  @P1 BRA `(.L_x_3713) ;  /* 0x0000000000981947 */ /* 0x000fea0003800000 */
[----:B-1----:R-:W1:Y:S01]  /*7ff0*/  LDS.128 R4, [R0] ;  /* 0x0000000000047984 */ /* 0x002e620000000c00 */
        /* <DEDUP_REMOVED lines=37> */
.L_x_3713:
[----:B------:R-:W-:Y:S05]  /*8250*/  BSYNC B1 ;  /* 0x0000000000017941 */ /* 0x000fea0003800000 */
.L_x_3712:
[----:B------:R-:W-:-:S13]  /*8260*/  ISETP.GE.AND P0, PT, R28, R36, PT ;  /* 0x000000241c00720c */ /* 0x000fda0003f06270 */
[----:B------:R-:W-:Y:S05]  /*8270*/  @P0 BRA `(.L_x_3716) ;  /* 0x0000001400280947 */ /* 0x000fea0003800000 */
[----:B-12---:R-:W1:Y:S01]  /*8280*/  LDC R5, c[0x0][0x3f4] ;  /* 0x0000fd00ff057b82 */ /* 0x006e620000000800 */
[----:B------:R-:W-:Y:S01]  /*8290*/  BSSY B1, `(.L_x_3717) ;  /* 0x000002a000017945 */ /* 0x000fe20003800000 */
[-C--:B-1----:R-:W-:Y:S02]  /*82a0*/  ISETP.GE.AND P0, PT, R186, R5.reuse, PT ;  /* 0x00000005ba00720c */ /* 0x082fe40003f06270 */
[----:B------:R-:W-:-:S11]  /*82b0*/  ISETP.GE.AND P1, PT, R190, R5, PT ;  /* 0x00000005be00720c */ /* 0x000fd60003f26270 */
[----:B------:R-:W-:Y:S05]  /*82c0*/  @P0 BRA `(.L_x_3718) ;  /* 0x0000000000980947 */ /* 0x000fea0003800000 */
[----:B------:R-:W1:Y:S01]  /*82d0*/  LDS.128 R4, [R11+0x21400] ;  /* 0x021400000b047984 */ /* 0x000e620000000c00 */
[C---:B------:R-:W-:Y:S01]  /*82e0*/  IMAD.U32 R26, R33.reuse, 0x10000, RZ ;  /* 0x00010000211a7824 */ /* 0x040fe200078e00ff */
[----:B------:R-:W-:Y:S01]  /*82f0*/  LOP3.LUT R33, R33, 0xffff0000, RZ, 0xc0, !PT ;  /* 0xffff000021217812 */ /* 0x000fe200078ec0ff */
[C---:B------:R-:W-:Y:S01]  /*8300*/  IMAD.U32 R28, R35.reuse, 0x10000, RZ ;  /* 0x00010000231c7824 */ /* 0x040fe200078e00ff */
[----:B------:R-:W-:Y:S02]  /*8310*/  LOP3.LUT R35, R35, 0xffff0000, RZ, 0xc0, !PT ;  /* 0xffff000023237812 */ /* 0x000fe400078ec0ff */
[----:B------:R-:W-:Y:S01]  /*8320*/  LOP3.LUT R29, R13, 0xffff0000, RZ, 0xc0, !PT ;  /* 0xffff00000d1d7812 */ /* 0x000fe200078ec0ff */
[C---:B-1----:R-:W-:Y:S01]  /*8330*/  IMAD.U32 R14, R4.reuse, 0x10000, RZ ;  /* 0x00010000040e7824 */ /* 0x042fe200078e00ff */
[----:B------:R-:W-:Y:S01]  /*8340*/  LOP3.LUT R4, R4, 0xffff0000, RZ, 0xc0, !PT ;  /* 0xffff000004047812 */ /* 0x000fe200078ec0ff */
[C---:B------:R-:W-:Y:S01]  /*8350*/  IMAD.U32 R15, R5.reuse, 0x10000, RZ ;  /* 0x00010000050f7824 */ /* 0x040fe200078e00ff */
[----:B------:R-:W-:Y:S01]  /*8360*/  LOP3.LUT R5, R5, 0xffff0000, RZ, 0xc0, !PT ;  /* 0xffff000005057812 */ /* 0x000fe200078ec0ff */
[C---:B------:R-:W-:Y:S01]  /*8370*/  IMAD.U32 R20, R6.reuse, 0x10000, RZ ;  /* 0x0001000006147824 */ /* 0x040fe200078e00ff */
[----:B------:R-:W-:Y:S01]  /*8380*/  LOP3.LUT R6, R6, 0xffff0000, RZ, 0xc0, !PT ;  /* 0xffff000006067812 */ /* 0x000fe200078ec0ff */
[-C--:B0-----:R-:W-:Y:S01]  /*8390*/  FMUL.FTZ R25, R28, R4.reuse ;  /* 0x000000041c197220 */ /* 0x081fe20000410000 */
[C---:B------:R-:W-:Y:S01]  /*83a0*/  FMUL.FTZ R27, R26.reuse, R4 ;  /* 0x000000041a1b7220 */ /* 0x040fe20000410000 */
[C---:B------:R-:W-:Y:S01]  /*83b0*/  IMAD.U32 R21, R7.reuse, 0x10000, RZ ;  /* 0x0001000007157824 */ /* 0x040fe200078e00ff */
[----:B------:R-:W-:Y:S01]  /*83c0*/  LOP3.LUT R7, R7, 0xffff0000, RZ, 0xc0, !PT ;  /* 0xffff000007077812 */ /* 0x000fe200078ec0ff */
[-C--:B------:R-:W-:Y:S01]  /*83d0*/  FFMA.FTZ R4, R26, R14.reuse, -R25 ;  /* 0x0000000e1a047223 */ /* 0x080fe20000010819 */
[----:B------:R-:W-:Y:S01]  /*83e0*/  FFMA.FTZ R27, R28, R14, R27 ;  /* 0x0000000e1c1b7223 */ /* 0x000fe2000001001b */
[-C--:B------:R-:W-:Y:S01]  /*83f0*/  FMUL.FTZ R24, R35, R5.reuse ;  /* 0x0000000523187220 */ /* 0x080fe20000410000 */
[----:B------:R-:W-:Y:S01]  /*8400*/  FMUL.FTZ R14, R33, R5 ;  /* 0x00000005210e7220 */ /* 0x000fe20000410000 */
[----:B------:R-:W-:Y:S01]  /*8410*/  LOP3.LUT R25, R12, 0xffff0000, RZ, 0xc0, !PT ;  /* 0xffff00000c197812 */ /* 0x000fe200078ec0ff */
[----:B------:R-:W-:-:S02]  /*8420*/  IMAD.U32 R28, R13, 0x10000, RZ ;  /* 0x000100000d1c7824 */ /* 0x000fc400078e00ff */
[-C--:B------:R-:W-:Y:S01]  /*8430*/  FFMA.FTZ R5, R33, R15.reuse, -R24 ;  /* 0x0000000f21057223 */ /* 0x080fe20000010818 */
[----:B------:R-:W-:Y:S02]  /*8440*/  IMAD.U32 R26, R12, 0x10000, RZ ;  /* 0x000100000c1a7824 */ /* 0x000fe400078e00ff */
[----:B------:R-:W-:Y:S01]  /*8450*/  FFMA.FTZ R14, R35, R15, R14 ;  /* 0x0000000f230e7223 */ /* 0x000fe2000001000e */
        /* <DEDUP_REMOVED lines=13> */
.L_x_3718:
[----:B------:R-:W-:Y:S05]  /*8530*/  BSYNC B1 ;  /* 0x0000000000017941 */ /* 0x000fea0003800000 */
.L_x_3717:
[----:B------:R-:W-:Y:S05]  /*8540*/  @P1 BRA `(.L_x_3716) ;  /* 0x0000001000741947 */ /* 0x000fea0003800000 */
[----:B-1----:R-:W1:Y:S01]  /*8550*/  LDS.128 R4, [R0+0x1000] ;  /* 0x0010000000047984 */ /* 0x002e620000000c00 */
[C---:B------:R-:W-:Y:S01]  /*8560*/  IMAD.U32 R21, R9.reuse, 0x10000, RZ ;  /* 0x0001000009157824 */ /* 0x040fe200078e00ff */
[----:B------:R-:W-:Y:S01]  /*8570*/  LOP3.LUT R26, R9, 0xffff0000, RZ, 0xc0, !PT ;  /* 0xffff0000091a7812 */ /* 0x000fe200078ec0ff */
        /* <DEDUP_REMOVED lines=18> */
[----:B------:R-:W-:Y:S01]  /*86a0*/  FFMA.FTZ R5, R24, R12, -R13 ;  /* 0x0000000c18057223 */ /* 0x000fe2000001080d */
[C---:B------:R-:W-:Y:S01]  /*86b0*/  LOP3.LUT R21, R8.reuse, 0xffff0000, RZ, 0xc0, !PT ;  /* 0xffff000008157812 */ /* 0x040fe200078ec0ff */
[----:B------:R-:W-:Y:S02]  /*86c0*/  IMAD.U32 R13, R8, 0x10000, RZ ;  /* 0x00010000080d7824 */ /* 0x000fe400078e00ff */
[----:B------:R-:W-:Y:S01]  /*86d0*/  FMUL.FTZ R8, R25, R6 ;  /* 0x0000000619087220 */ /* 0x000fe20000410000 */
[-C--:B------:R-:W-:Y:S01]  /*86e0*/  FMUL.FTZ R14, R27, R7.reuse ;  /* 0x000000071b0e7220 */ /* 0x080fe20000410000 */
[----:B------:R-:W-:Y:S01]  /*86f0*/  FFMA.FTZ R12, R26, R12, R15 ;  /* 0x0000000c1a0c7223 */ /* 0x000fe2000001000f */
        /* <DEDUP_REMOVED lines=12> */
.L_x_3706:
[----:B------:R-:W-:-:S03]  /*87c0*/  UMOV UR4, 0xffffffff ;  /* 0xffffffff00047882 */ /* 0x000fc60000000000 */
[----:B------:R-:W-:Y:S05]  /*87d0*/  BRA.DIV UR4, `(.L_x_3719) ;  /* 0x0000013204047947 */ /* 0x000fea000b800000 */
[----:B------:R-:W0:Y:S04]  /*87e0*/  SHFL.IDX PT, R0, R26, RZ, 0x1c1f ;  /* 0x001c1fff1a007589 */ /* 0x000e2800000e0000 */
[----:B------:R-:W1:Y:S04]  /*87f0*/  SHFL.IDX PT, R3, R25, RZ, 0x1c1f ;  /* 0x001c1fff19037589 */ /* 0x000e6800000e0000 */
[----:B------:R2:W3:Y:S04]  /*8800*/  SHFL.IDX PT, R4, R24, RZ, 0x1c1f ;  /* 0x001c1fff18047589 */ /* 0x0004e800000e0000 */
[----:B------:R2:W4:Y:S01]  /*8810*/  SHFL.IDX PT, R14, R27, RZ, 0x1c1f ;  /* 0x001c1fff1b0e7589 */ /* 0x00052200000e0000 */
[----:B0-----:R-:W-:-:S02]  /*8820*/  IMAD.MOV.U32 R13, RZ, RZ, R0 ;  /* 0x000000ffff0d7224 */ /* 0x001fc400078e0000 */
[----:B-12---:R-:W-:-:S07]  /*8830*/  IMAD.MOV.U32 R12, RZ, RZ, R3 ;  /* 0x000000ffff0c7224 */ /* 0x006fce00078e0003 */
.L_x_3965:
[----:B------:R-:W-:Y:S01]  /*8840*/  ULDC UR4, c[0x0][0x448] ;  /* 0x0001120000047ab9 */ /* 0x000fe20000000800 */
[----:B------:R-:W0:Y:S01]  /*8850*/  LDC R25, c[0x0][0x3f4] ;  /* 0x0000fd00ff197b82 */ /* 0x000e220000000800 */
[----:B------:R-:W-:Y:S01]  /*8860*/  IMAD R0, R155, UR4, RZ ;  /* 0x000000049b007c24 */ /* 0x000fe2000f8e02ff */
[----:B------:R-:W-:Y:S01]  /*8870*/  LEA.HI R3, R210, R210, RZ, 0x1 ;  /* 0x000000d2d2037211 */ /* 0x000fe200078f08ff */
[----:B------:R-:W-:Y:S01]  /*8880*/  BSSY B1, `(.L_x_3720) ;  /* 0x0000013000017945 */ /* 0x000fe20003800000 */
[----:B---3--:R-:W-:Y:S01]  /*8890*/  IMAD.MOV.U32 R15, RZ, RZ, R4 ;  /* 0x000000ffff0f7224 */ /* 0x008fe200078e0004 */
[----:B------:R-:W-:Y:S02]  /*88a0*/  CS2R R6, SRZ ;  /* 0x0000000000067805 */ /* 0x000fe4000001ff00 */
[----:B------:R-:W-:Y:S02]  /*88b0*/  ISETP.GE.AND P0, PT, R5, R0, PT ;  /* 0x000000000500720c */ /* 0x000fe40003f06270 */
[----:B------:R-:W-:-:S02]  /*88c0*/  CS2R R4, SRZ ;  /* 0x0000000000047805 */ /* 0x000fc4000001ff00 */
[----:B------:R-:W-:Y:S02]  /*88d0*/  LOP3.LUT R3, R3, 0xfffffffe, RZ, 0xc0, !PT ;  /* 0xfffffffe03037812 */ /* 0x000fe400078ec0ff */
[----:B------:R-:W-:Y:S02]  /*88e0*/  CS2R R8, SRZ ;  /* 0x0000000000087805 */ /* 0x000fe4000001ff00 */
[----:B------:R-:W-:Y:S01]  /*88f0*/  CS2R R10, SRZ ;  /* 0x00000000000a7805 */ /* 0x000fe2000001ff00 */
[----:B------:R-:W-:-:S05]  /*8900*/  IMAD.IADD R3, R210, 0x1, -R3 ;  /* 0x00000001d2037824 */ /* 0x000fca00078e0a03 */
[----:B------:R-:W-:Y:S01]  /*8910*/  SHF.L.U32 R27, R3, 0x1f, RZ ;  /* 0x0000001f031b7819 */ /* 0x000fe200000006ff */
[----:B------:R-:W-:Y:S06]  /*8920*/  @P0 BRA `(.L_x_3721) ;  /* 0x0000000000200947 */ /* 0x000fec0003800000 */
[----:B------:R-:W-:Y:S01]  /*8930*/  ULDC UR4, c[0x0][0x3f4] ;  /* 0x0000fd0000047ab9 */ /* 0x000fe20000000800 */
[----:B------:R-:W-:Y:S02]  /*8940*/  CS2R R4, SRZ ;  /* 0x0000000000047805 */ /* 0x000fe4000001ff00 */
[----:B------:R-:W-:-:S13]  /*8950*/  ISETP.GE.AND P0, PT, R16, UR4, PT ;  /* 0x0000000410007c0c */ /* 0x000fda000bf06270 */
[----:B------:R-:W-:Y:S05]  /*8960*/  @P0 BRA `(.L_x_3721) ;  /* 0x0000000000100947 */ /* 0x000fea0003800000 */
[----:B------:R-:W-:-:S04]  /*8970*/  IMAD.WIDE R12, R16, 0x2, R12 ;  /* 0x00000002100c7825 */ /* 0x000fc800078e020c */
[----:B----4-:R-:W-:Y:S01]  /*8980*/  IMAD.WIDE R14, R16, 0x2, R14 ;  /* 0x00000002100e7825 */ /* 0x010fe200078e020e */
[----:B------:R1:W5:Y:S04]  /*8990*/  LD.E.128 R4, desc[UR40][R12.64] ;  /* 0x000000280c047980 */ /* 0x000368000c101d00 */
[----:B------:R1:W5:Y:S02]  /*89a0*/  LD.E.128 R8, desc[UR40][R14.64] ;  /* 0x000000280e087980 */ /* 0x000364000c101d00 */
.L_x_3721:
[----:B------:R-:W-:Y:S05]  /*89b0*/  BSYNC B1 ;  /* 0x0000000000017941 */ /* 0x000fea0003800000 */
.L_x_3720:
[----:B------:R-:W2:Y:S01]  /*89c0*/  SYNCS.PHASECHK.TRANS64.TRYWAIT P1, [R2+URZ+0x28c00], R27 ;  /* 0x028c001b020075a7 */ /* 0x000ea2000802017f */
[----:B------:R-:W-:Y:S01]  /*89d0*/  IMAD R0, R153, -0x40, R0 ;  /* 0xffffffc099007824 */ /* 0x000fe200078e0200 */
[----:B-----5:R-:W-:Y:S01]  /*89e0*/  SHF.R.U64 R29, R8, 0x10, R9 ;  /* 0x00000010081d7819 */ /* 0x020fe20000001209 */
[----:B-1----:R-:W-:Y:S01]  /*89f0*/  IMAD.MOV.U32 R12, RZ, RZ, R8 ;  /* 0x000000ffff0c7224 */ /* 0x002fe200078e0008 */
[--C-:B------:R-:W-:Y:S01]  /*8a00*/  SHF.R.U64 R26, R4, 0x10, R5.reuse ;  /* 0x00000010041a7819 */ /* 0x100fe20000001205 */
[----:B------:R-:W-:Y:S01]  /*8a10*/  IMAD.MOV.U32 R3, RZ, RZ, R6 ;  /* 0x000000ffff037224 */ /* 0x000fe200078e0006 */
[----:B------:R-:W-:Y:S01]  /*8a20*/  VIMNMX R8, R0, 0x40, PT ;  /* 0x0000004000087848 */ /* 0x000fe20003fe0100 */
[----:B------:R-:W-:Y:S01]  /*8a30*/  IMAD.MOV.U32 R15, RZ, RZ, R4 ;  /* 0x000000ffff0f7224 */ /* 0x000fe200078e0004 */
[--C-:B------:R-:W-:Y:S01]  /*8a40*/  SHF.R.U32.HI R24, RZ, 0x10, R5.reuse ;  /* 0x00000010ff187819 */ /* 0x100fe20000011605 */
[----:B------:R-:W-:Y:S01]  /*8a50*/  IMAD.MOV.U32 R21, RZ, RZ, R5 ;  /* 0x000000ffff157224 */ /* 0x000fe200078e0005 */
[--C-:B------:R-:W-:Y:S01]  /*8a60*/  SHF.R.U64 R6, R6, 0x10, R7.reuse ;  /* 0x0000001006067819 */ /* 0x100fe20000001207 */
[--C-:B------:R-:W-:Y:S01]  /*8a70*/  IMAD.MOV.U32 R20, RZ, RZ, R7.reuse ;  /* 0x000000ffff147224 */ /* 0x100fe200078e0007 */
[----:B------:R-:W-:Y:S01]  /*8a80*/  SHF.R.U32.HI R31, RZ, 0x10, R7 ;  /* 0x00000010ff1f7819 */ /* 0x000fe20000011607 */
[--C-:B------:R-:W-:Y:S01]  /*8a90*/  IMAD.MOV.U32 R13, RZ, RZ, R9.reuse ;  /* 0x000000ffff0d7224 */ /* 0x100fe200078e0009 */
[----:B0-----:R-:W-:Y:S01]  /*8aa0*/  ISETP.GE.AND P0, PT, R16, R25, PT ;  /* 0x000000191000720c */ /* 0x001fe20003f06270 */
[----:B----4-:R-:W-:Y:S01]  /*8ab0*/  IMAD.MOV.U32 R14, RZ, RZ, R10 ;  /* 0x000000ffff0e7224 */ /* 0x010fe200078e000a */
[----:B------:R-:W-:Y:S01]  /*8ac0*/  SHF.R.U32.HI R4, RZ, 0x10, R9 ;  /* 0x00000010ff047819 */ /* 0x000fe20000011609 */
[--C-:B------:R-:W-:Y:S01]  /*8ad0*/  IMAD.MOV.U32 R0, RZ, RZ, R11.reuse ;  /* 0x000000ffff007224 */ /* 0x100fe200078e000b */
[--C-:B------:R-:W-:Y:S01]  /*8ae0*/  SHF.R.U64 R7, R10, 0x10, R11.reuse ;  /* 0x000000100a077819 */ /* 0x100fe2000000120b */
[----:B------:R-:W-:Y:S01]  /*8af0*/  BSSY B1, `(.L_x_3722) ;  /* 0x000000d000017945 */ /* 0x000fe20003800000 */
[----:B------:R-:W-:-:S02]  /*8b00*/  SHF.R.U32.HI R5, RZ, 0x10, R11 ;  /* 0x00000010ff057819 */ /* 0x000fc4000001160b */
[-C--:B------:R-:W-:Y:S02]  /*8b10*/  ISETP.GE.OR P2, PT, R23, R8.reuse, P0 ;  /* 0x000000081700720c */ /* 0x080fe40000746670 */
[----:B------:R-:W-:Y:S02]  /*8b20*/  PRMT R15, R15, 0x5410, R26 ;  /* 0x000054100f0f7816 */ /* 0x000fe4000000001a */
[----:B------:R-:W-:Y:S02]  /*8b30*/  ISETP.GE.OR P0, PT, R28, R8, P0 ;  /* 0x000000081c00720c */ /* 0x000fe40000706670 */
[----:B------:R-:W-:Y:S02]  /*8b40*/  PRMT R21, R21, 0x5410, R24 ;  /* 0x0000541015157816 */ /* 0x000fe40000000018 */
[----:B------:R-:W-:Y:S02]  /*8b50*/  PRMT R3, R3, 0x5410, R6 ;  /* 0x0000541003037816 */ /* 0x000fe40000000006 */
[----:B------:R-:W-:-:S02]  /*8b60*/  PRMT R20, R20, 0x5410, R31 ;  /* 0x0000541014147816 */ /* 0x000fc4000000001f */
[----:B------:R-:W-:Y:S02]  /*8b70*/  PRMT R12, R12, 0x5410, R29 ;  /* 0x000054100c0c7816 */ /* 0x000fe4000000001d */
[----:B------:R-:W-:Y:S02]  /*8b80*/  PRMT R13, R13, 0x5410, R4 ;  /* 0x000054100d0d7816 */ /* 0x000fe40000000004 */
[----:B------:R-:W-:Y:S02]  /*8b90*/  PRMT R14, R14, 0x5410, R7 ;  /* 0x000054100e0e7816 */ /* 0x000fe40000000007 */
[----:B------:R-:W-:Y:S01]  /*8ba0*/  PRMT R0, R0, 0x5410, R5 ;  /* 0x0000541000007816 */ /* 0x000fe20000000005 */
[----:B--2---:R-:W-:Y:S06]  /*8bb0*/  @!P1 BRA `(.L_x_3723) ;  /* 0x0000012c00849947 */ /* 0x004fec0003800000 */
.L_x_3966:
[----:B------:R-:W-:Y:S05]  /*8bc0*/  BSYNC B1 ;  /* 0x0000000000017941 */ /* 0x000fea0003800000 */
.L_x_3722:
[----:B------:R-:W-:Y:S04]  /*8bd0*/  BSSY B1, `(.L_x_3724) ;  /* 0x000005a000017945 */ /* 0x000fe80003800000 */
[----:B------:R-:W-:Y:S05]  /*8be0*/  @P2 BRA `(.L_x_3725) ;  /* 0x0000000400602947 */ /* 0x000fea0003800000 */
[----:B------:R-:W-:Y:S01]  /*8bf0*/  IMAD.SHL.U32 R4, R189, 0x40, RZ ;  /* 0x00000040bd047824 */ /* 0x000fe200078e00ff */
[----:B------:R-:W-:Y:S01]  /*8c00*/  LOP3.LUT R39, R12, 0xffff0000, RZ, 0xc0, !PT ;  /* 0xffff00000c277812 */ /* 0x000fe200078ec0ff */
[----:B------:R-:W-:Y:S02]  /*8c10*/  IMAD.IADD R6, R16, 0x1, R25 ;  /* 0x0000000110067824 */ /* 0x000fe400078e0219 */
[----:B------:R-:W-:Y:S01]  /*8c20*/  IMAD.U32 R37, R12, 0x10000, RZ ;  /* 0x000100000c257824 */ /* 0x000fe200078e00ff */
[----:B------:R-:W-:Y:S01]  /*8c30*/  LOP3.LUT R7, R4, 0x1c0, RZ, 0xc0, !PT ;  /* 0x000001c004077812 */ /* 0x000fe200078ec0ff */
[----:B------:R-:W-:-:S03]  /*8c40*/  IMAD.U32 R35, R15, 0x10000, RZ ;  /* 0x000100000f237824 */ /* 0x000fc600078e00ff */
[----:B------:R-:W-:Y:S02]  /*8c50*/  SHF.R.U32.HI R9, RZ, 0x3, R7 ;  /* 0x00000003ff097819 */ /* 0x000fe40000011607 */
[C---:B------:R-:W-:Y:S02]  /*8c60*/  LOP3.LUT R6, R7.reuse, 0x38, R6, 0xf8, !PT ;  /* 0x0000003807067812 */ /* 0x040fe400078ef806 */
[----:B------:R-:W-:Y:S02]  /*8c70*/  LOP3.LUT R4, R7, 0x38, R16, 0xf8, !PT ;  /* 0x0000003807047812 */ /* 0x000fe400078ef810 */
[-C--:B------:R-:W-:Y:S02]  /*8c80*/  LOP3.LUT R7, R6, R9.reuse, RZ, 0x3c, !PT ;  /* 0x0000000906077212 */ /* 0x080fe400078e3cff */
[----:B------:R-:W-:-:S03]  /*8c90*/  LOP3.LUT R5, R4, R9, RZ, 0x3c, !PT ;  /* 0x0000000904057212 */ /* 0x000fc600078e3cff */
[C---:B------:R-:W-:Y:S02]  /*8ca0*/  IMAD R9, R194.reuse, 0x200, R7 ;  /* 0x00000200c2097824 */ /* 0x040fe400078e0207 */
[----:B------:R-:W-:Y:S02]  /*8cb0*/  IMAD R5, R194, 0x200, R5 ;  /* 0x00000200c2057824 */ /* 0x000fe400078e0205 */
[--C-:B------:R-:W-:Y:S02]  /*8cc0*/  IMAD R44, R9, 0x2, R2.reuse ;  /* 0x00000002092c7824 */ /* 0x100fe400078e0202 */
[----:B------:R-:W-:-:S03]  /*8cd0*/  IMAD R42, R5, 0x2, R2 ;  /* 0x00000002052a7824 */ /* 0x000fc600078e0202 */
[----:B------:R-:W1:Y:S04]  /*8ce0*/  LDS.128 R8, [R44+0x20400] ;  /* 0x020400002c087984 */ /* 0x000e680000000c00 */
[----:B------:R-:W2:Y:S01]  /*8cf0*/  LDS.128 R4, [R42+0x20400] ;  /* 0x020400002a047984 */ /* 0x000ea20000000c00 */
[C---:B-1----:R-:W-:Y:S01]  /*8d00*/  IMAD.U32 R30, R8.reuse, 0x10000, RZ ;  /* 0x00010000081e7824 */ /* 0x042fe200078e00ff */
[----:B------:R-:W-:Y:S01]  /*8d10*/  LOP3.LUT R8, R8, 0xffff0000, RZ, 0xc0, !PT ;  /* 0xffff000008087812 */ /* 0x000fe200078ec0ff */
[C---:B------:R-:W-:Y:S01]  /*8d20*/  IMAD.U32 R32, R10.reuse, 0x10000, RZ ;  /* 0x000100000a207824 */ /* 0x040fe200078e00ff */
[----:B------:R-:W-:Y:S01]  /*8d30*/  LOP3.LUT R10, R10, 0xffff0000, RZ, 0xc0, !PT ;  /* 0xffff00000a0a7812 */ /* 0x000fe200078ec0ff */
[----:B--2---:R-:W-:Y:S02]  /*8d40*/  IMAD.U32 R24, R4, 0x10000, RZ ;  /* 0x0001000004187824 */ /* 0x004fe400078e00ff */
[C---:B------:R-:W-:Y:S01]  /*8d50*/  FMUL.FTZ R41, R30.reuse, R37 ;  /* 0x000000251e297220 */ /* 0x040fe20000410000 */
[----:B------:R-:W-:Y:S01]  /*8d60*/  FMUL.FTZ R43, R30, R35 ;  /* 0x000000231e2b7220 */ /* 0x000fe20000410000 */
[----:B------:R-:W-:Y:S01]  /*8d70*/  LOP3.LUT R4, R4, 0xffff0000, RZ, 0xc0, !PT ;  /* 0xffff000004047812 */ /* 0x000fe200078ec0ff */
[----:B------:R-:W-:Y:S01]  /*8d80*/  FMUL.FTZ R45, R8, R39 ;  /* 0x00000027082d7220 */ /* 0x000fe20000410000 */
[C---:B------:R-:W-:Y:S01]  /*8d90*/  FFMA.FTZ R41, R24.reuse, R35, -R41 ;  /* 0x0000002318297223 */ /* 0x040fe20000010829 */
[----:B------:R-:W-:Y:S01]  /*8da0*/  LOP3.LUT R35, R15, 0xffff0000, RZ, 0xc0, !PT ;  /* 0xffff00000f237812 */ /* 0x000fe200078ec0ff */
[----:B------:R-:W-:Y:S01]  /*8db0*/  FFMA.FTZ R43, R24, R37, R43 ;  /* 0x00000025182b7223 */ /* 0x000fe2000001002b */
[C---:B------:R-:W-:Y:S01]  /*8dc0*/  IMAD.U32 R30, R14.reuse, 0x10000, RZ ;  /* 0x000100000e1e7824 */ /* 0x040fe200078e00ff */
[----:B------:R-:W-:Y:S01]  /*8dd0*/  LOP3.LUT R37, R14, 0xffff0000, RZ, 0xc0, !PT ;  /* 0xffff00000e257812 */ /* 0x000fe200078ec0ff */
[----:B------:R-:W-:-:S02]  /*8de0*/  IMAD.U32 R24, R3, 0x10000, RZ ;  /* 0x0001000003187824 */ /* 0x000fc400078e00ff */
[-C--:B------:R-:W-:Y:S01]  /*8df0*/  FMUL.FTZ R47, R8, R35.reuse ;  /* 0x00000023082f7220 */ /* 0x080fe20000410000 */
[----:B------:R-:W-:Y:S01]  /*8e00*/  FFMA.FTZ R34, R4, R35, -R45 ;  /* 0x0000002304227223 */ /* 0x000fe2000001082d */
[----:B0-----:R-:W-:Y:S02]  /*8e10*/  IMAD.U32 R27, R6, 0x10000, RZ ;  /* 0x00010000061b7824 */ /* 0x001fe400078e00ff */
[C---:B------:R-:W-:Y:S01]  /*8e20*/  FMUL.FTZ R8, R32.reuse, R30 ;  /* 0x0000001e20087220 */ /* 0x040fe20000410000 */
[-C--:B------:R-:W-:Y:S01]  /*8e30*/  FMUL.FTZ R45, R32, R24.reuse ;  /* 0x00000018202d7220 */ /* 0x080fe20000410000 */
[----:B------:R-:W-:Y:S01]  /*8e40*/  LOP3.LUT R35, R3, 0xffff0000, RZ, 0xc0, !PT ;  /* 0xffff000003237812 */ /* 0x000fe200078ec0ff */
[----:B------:R-:W-:Y:S01]  /*8e50*/  IMAD.U32 R31, R9, 0x10000, RZ ;  /* 0x00010000091f7824 */ /* 0x000fe200078e00ff */
[----:B------:R-:W-:Y:S01]  /*8e60*/  LOP3.LUT R6, R6, 0xffff0000, RZ, 0xc0, !PT ;  /* 0xffff000006067812 */ /* 0x000fe200078ec0ff */
[C---:B------:R-:W-:Y:S01]  /*8e70*/  FFMA.FTZ R36, R27.reuse, R24, -R8 ;  /* 0x000000181b247223 */ /* 0x040fe20000010808 */
[----:B------:R-:W-:Y:S01]  /*8e80*/  FFMA.FTZ R45, R27, R30, R45 ;  /* 0x0000001e1b2d7223 */ /* 0x000fe2000001002d */
[----:B------:R-:W-:Y:S01]  /*8e90*/  FMUL.FTZ R27, R10, R37 ;  /* 0x000000250a1b7220 */ /* 0x000fe20000410000 */
[----:B------:R-:W-:Y:S01]  /*8ea0*/  FFMA.FTZ R32, R4, R39, R47 ;  /* 0x0000002704207223 */ /* 0x000fe2000001002f */
[----:B------:R-:W-:-:S02]  /*8eb0*/  IMAD.U32 R24, R13, 0x10000, RZ ;  /* 0x000100000d187824 */ /* 0x000fc400078e00ff */
[-C--:B------:R-:W-:Y:S01]  /*8ec0*/  FMUL.FTZ R39, R10, R35.reuse ;  /* 0x000000230a277220 */ /* 0x080fe20000410000 */
[----:B------:R-:W-:Y:S02]  /*8ed0*/  IMAD.U32 R4, R21, 0x10000, RZ ;  /* 0x0001000015047824 */ /* 0x000fe400078e00ff */
[----:B------:R-:W-:Y:S01]  /*8ee0*/  FFMA.FTZ R35, R6, R35, -R27 ;  /* 0x0000002306237223 */ /* 0x000fe2000001081b */
[----:B------:R-:W-:Y:S02]  /*8ef0*/  IMAD.U32 R33, R11, 0x10000, RZ ;  /* 0x000100000b217824 */ /* 0x000fe400078e00ff */
[C---:B------:R-:W-:Y:S01]  /*8f00*/  FMUL.FTZ R27, R31.reuse, R24 ;  /* 0x000000181f1b7220 */ /* 0x040fe20000410000 */
[----:B------:R-:W-:Y:S02]  /*8f10*/  IMAD.U32 R10, R0, 0x10000, RZ ;  /* 0x00010000000a7824 */ /* 0x000fe400078e00ff */
[----:B------:R-:W-:Y:S01]  /*8f20*/  FMUL.FTZ R31, R31, R4 ;  /* 0x000000041f1f7220 */ /* 0x000fe20000410000 */
[----:B------:R-:W-:-:S02]  /*8f30*/  IMAD.U32 R26, R5, 0x10000, RZ ;  /* 0x00010000051a7824 */ /* 0x000fc400078e00ff */
[----:B------:R-:W-:Y:S01]  /*8f40*/  FFMA.FTZ R38, R6, R37, R39 ;  /* 0x0000002506267223 */ /* 0x000fe20000010027 */
[----:B------:R-:W-:Y:S02]  /*8f50*/  IMAD.U32 R8, R20, 0x10000, RZ ;  /* 0x0001000014087824 */ /* 0x000fe400078e00ff */
[----:B------:R-:W-:Y:S01]  /*8f60*/  FMUL.FTZ R6, R33, R10 ;  /* 0x0000000a21067220 */ /* 0x000fe20000410000 */
[----:B------:R-:W-:Y:S02]  /*8f70*/  IMAD.U32 R29, R7, 0x10000, RZ ;  /* 0x00010000071d7824 */ /* 0x000fe400078e00ff */
[C---:B------:R-:W-:Y:S01]  /*8f80*/  FFMA.FTZ R27, R26.reuse, R4, -R27 ;  /* 0x000000041a1b7223 */ /* 0x040fe2000001081b */
[----:B------:R-:W-:Y:S01]  /*8f90*/  FFMA.FTZ R31, R26, R24, R31 ;  /* 0x000000181a1f7223 */ /* 0x000fe2000001001f */
[-C--:B------:R-:W-:Y:S01]  /*8fa0*/  FMUL.FTZ R26, R33, R8.reuse ;  /* 0x00000008211a7220 */ /* 0x080fe20000410000 */
[----:B------:R-:W-:Y:S01]  /*8fb0*/  FFMA.FTZ R33, R29, R8, -R6 ;  /* 0x000000081d217223 */ /* 0x000fe20000010806 */
[----:B------:R-:W-:-:S02]  /*8fc0*/  LOP3.LUT R9, R9, 0xffff0000, RZ, 0xc0, !PT ;  /* 0xffff000009097812 */ /* 0x000fc400078ec0ff */
[----:B------:R-:W-:Y:S01]  /*8fd0*/  LOP3.LUT R11, R11, 0xffff0000, RZ, 0xc0, !PT ;  /* 0xffff00000b0b7812 */ /* 0x000fe200078ec0ff */
[----:B------:R-:W-:Y:S01]  /*8fe0*/  FFMA.FTZ R29, R29, R10, R26 ;  /* 0x0000000a1d1d7223 */ /* 0x000fe2000001001a */
[----:B------:R-:W-:Y:S02]  /*8ff0*/  LOP3.LUT R8, R13, 0xffff0000, RZ, 0xc0, !PT ;  /* 0xffff00000d087812 */ /* 0x000fe400078ec0ff */
[----:B------:R-:W-:Y:S02]  /*9000*/  LOP3.LUT R24, R0, 0xffff0000, RZ, 0xc0, !PT ;  /* 0xffff000000187812 */ /* 0x000fe400078ec0ff */
[----:B------:R-:W-:Y:S01]  /*9010*/  LOP3.LUT R4, R21, 0xffff0000, RZ, 0xc0, !PT ;  /* 0xffff000015047812 */ /* 0x000fe200078ec0ff */
[----:B------:R-:W-:Y:S01]  /*9020*/  FMUL.FTZ R10, R9, R8 ;  /* 0x00000008090a7220 */ /* 0x000fe20000410000 */
[----:B------:R-:W-:Y:S01]  /*9030*/  LOP3.LUT R6, R20, 0xffff0000, RZ, 0xc0, !PT ;  /* 0xffff000014067812 */ /* 0x000fe200078ec0ff */
[----:B------:R-:W-:Y:S01]  /*9040*/  FMUL.FTZ R40, R11, R24 ;  /* 0x000000180b287220 */ /* 0x000fe20000410000 */
[----:B------:R-:W-:Y:S01]  /*9050*/  LOP3.LUT R5, R5, 0xffff0000, RZ, 0xc0, !PT ;  /* 0xffff000005057812 */ /* 0x000fe200078ec0ff */
[----:B------:R-:W-:Y:S01]  /*9060*/  FMUL.FTZ R9, R9, R4 ;  /* 0x0000000409097220 */ /* 0x000fe20000410000 */
[----:B------:R-:W-:Y:S01]  /*9070*/  LOP3.LUT R7, R7, 0xffff0000, RZ, 0xc0, !PT ;  /* 0xffff000007077812 */ /* 0x000fe200078ec0ff */
[----:B------:R-:W-:-:S02]  /*9080*/  FMUL.FTZ R11, R11, R6 ;  /* 0x000000060b0b7220 */ /* 0x000fc40000410000 */
[C---:B------:R-:W-:Y:S01]  /*9090*/  FFMA.FTZ R26, R5.reuse, R4, -R10 ;  /* 0x00000004051a7223 */ /* 0x040fe2000001080a */
[----:B------:R-:W-:Y:S01]  /*90a0*/  FFMA.FTZ R30, R5, R8, R9 ;  /* 0x00000008051e7223 */ /* 0x000fe20000010009 */
[C---:B------:R-:W-:Y:S01]  /*90b0*/  FFMA.FTZ R40, R7.reuse, R6, -R40 ;  /* 0x0000000607287223 */ /* 0x040fe20000010828 */
        /* <DEDUP_REMOVED lines=11> */
.L_x_3725:
[----:B------:R-:W-:Y:S05]  /*9170*/  BSYNC B1 ;  /* 0x0000000000017941 */ /* 0x000fea0003800000 */
.L_x_3724:
[----:B------:R-:W-:Y:S05]  /*9180*/  @P0 BRA `(.L_x_3716) ;  /* 0x0000000400640947 */ /* 0x000fea0003800000 */
[----:B------:R-:W2:Y:S01]  /*9190*/  LDL R41, [R1+0x68] ;  /* 0x0000680001297983 */ /* 0x000ea20000100800 */
[----:B-1----:R-:W-:Y:S01]  /*91a0*/  IMAD.SHL.U32 R6, R28, 0x40, RZ ;  /* 0x000000401c067824 */ /* 0x002fe200078e00ff */
[----:B------:R-:W-:Y:S01]  /*91b0*/  SHF.R.S32.HI R5, RZ, 0x1f, R28 ;  /* 0x0000001fff057819 */ /* 0x000fe2000001141c */
[----:B------:R-:W-:Y:S01]  /*91c0*/  IMAD.IADD R4, R16, 0x1, R25 ;  /* 0x0000000110047824 */ /* 0x000fe200078e0219 */
[C---:B------:R-:W-:Y:S01]  /*91d0*/  LOP3.LUT R40, R12.reuse, 0xffff0000, RZ, 0xc0, !PT ;  /* 0xffff00000c287812 */ /* 0x040fe200078ec0ff */
[----:B------:R-:W-:Y:S01]  /*91e0*/  IMAD.U32 R35, R12, 0x10000, RZ ;  /* 0x000100000c237824 */ /* 0x000fe200078e00ff */
[----:B------:R-:W-:Y:S01]  /*91f0*/  LEA.HI R5, R5, R28, RZ, 0x3 ;  /* 0x0000001c05057211 */ /* 0x000fe200078f18ff */
[----:B------:R-:W-:Y:S01]  /*9200*/  IMAD.U32 R33, R15, 0x10000, RZ ;  /* 0x000100000f217824 */ /* 0x000fe200078e00ff */
[----:B------:R-:W-:Y:S01]  /*9210*/  LOP3.LUT R7, R6, 0x1c0, RZ, 0xc0, !PT ;  /* 0x000001c006077812 */ /* 0x000fe200078ec0ff */
[----:B------:R-:W-:Y:S01]  /*9220*/  IMAD.U32 R42, R13, 0x10000, RZ ;  /* 0x000100000d2a7824 */ /* 0x000fe200078e00ff */
[----:B------:R-:W-:Y:S01]  /*9230*/  LOP3.LUT R36, R15, 0xffff0000, RZ, 0xc0, !PT ;  /* 0xffff00000f247812 */ /* 0x000fe200078ec0ff */
[----:B------:R-:W-:Y:S01]  /*9240*/  IMAD.SHL.U32 R5, R5, 0x40, RZ ;  /* 0x0000004005057824 */ /* 0x000fe200078e00ff */
[----:B------:R-:W-:Y:S01]  /*9250*/  LOP3.LUT R4, R7, 0x38, R4, 0xf8, !PT ;  /* 0x0000003807047812 */ /* 0x000fe200078ef804 */
[----:B------:R-:W-:Y:S01]  /*9260*/  IMAD.U32 R38, R21, 0x10000, RZ ;  /* 0x0001000015267824 */ /* 0x000fe200078e00ff */
[----:B------:R-:W-:Y:S01]  /*9270*/  SHF.R.U32.HI R7, RZ, 0x3, R7 ;  /* 0x00000003ff077819 */ /* 0x000fe20000011607 */
[----:B------:R-:W-:Y:S01]  /*9280*/  IMAD.U32 R37, R14, 0x10000, RZ ;  /* 0x000100000e257824 */ /* 0x000fe200078e00ff */
[----:B------:R-:W-:-:S02]  /*9290*/  LOP3.LUT R5, R5, 0xfffffe00, RZ, 0xc0, !PT ;  /* 0xfffffe0005057812 */ /* 0x000fc400078ec0ff */
[----:B------:R-:W-:Y:S02]  /*92a0*/  LOP3.LUT R4, R4, R7, RZ, 0x3c, !PT ;  /* 0x0000000704047212 */ /* 0x000fe400078e3cff */
[----:B------:R-:W-:Y:S02]  /*92b0*/  LOP3.LUT R14, R14, 0xffff0000, RZ, 0xc0, !PT ;  /* 0xffff00000e0e7812 */ /* 0x000fe400078ec0ff */
[----:B------:R-:W-:Y:S01]  /*92c0*/  LOP3.LUT R39, R0, 0xffff0000, RZ, 0xc0, !PT ;  /* 0xffff000000277812 */ /* 0x000fe200078ec0ff */
[----:B------:R-:W-:Y:S01]  /*92d0*/  IMAD.IADD R9, R5, 0x1, R4 ;  /* 0x0000000105097824 */ /* 0x000fe200078e0204 */
        /* <DEDUP_REMOVED lines=15> */
[----:B--2---:R-:W1:Y:S02]  /*93d0*/  LDS.128 R4, [R41+0x20400] ;  /* 0x0204000029047984 */ /* 0x004e640000000c00 */
[C---:B-1----:R-:W-:Y:S01]  /*93e0*/  IMAD.U32 R25, R4.reuse, 0x10000, RZ ;  /* 0x0001000004197824 */ /* 0x042fe200078e00ff */
[----:B------:R-:W-:Y:S01]  /*93f0*/  LOP3.LUT R4, R4, 0xffff0000, RZ, 0xc0, !PT ;  /* 0xffff000004047812 */ /* 0x000fe200078ec0ff */
[C---:B------:R-:W-:Y:S01]  /*9400*/  IMAD.U32 R26, R5.reuse, 0x10000, RZ ;  /* 0x00010000051a7824 */ /* 0x040fe200078e00ff */
[----:B------:R-:W-:Y:S01]  /*9410*/  LOP3.LUT R5, R5, 0xffff0000, RZ, 0xc0, !PT ;  /* 0xffff000005057812 */ /* 0x000fe200078ec0ff */
[-C--:B------:R-:W-:Y:S01]  /*9420*/  FFMA.FTZ R34, R33, R25.reuse, -R34 ;  /* 0x0000001921227223 */ /* 0x080fe20000010822 */
[----:B------:R-:W-:Y:S01]  /*9430*/  FFMA.FTZ R12, R35, R25, R12 ;  /* 0x00000019230c7223 */ /* 0x000fe2000001000c */
[----:B------:R-:W-:Y:S01]  /*9440*/  FMUL.FTZ R25, R36, R8 ;  /* 0x0000000824197220 */ /* 0x000fe20000410000 */
[----:B------:R-:W-:Y:S01]  /*9450*/  FMUL.FTZ R33, R38, R30 ;  /* 0x0000001e26217220 */ /* 0x000fe20000410000 */
[----:B------:R-:W-:-:S02]  /*9460*/  IMAD.U32 R35, R3, 0x10000, RZ ;  /* 0x0001000003237824 */ /* 0x000fc400078e00ff */
[-C--:B------:R-:W-:Y:S01]  /*9470*/  FFMA.FTZ R15, R36, R4.reuse, -R15 ;  /* 0x00000004240f7223 */ /* 0x080fe2000001080f */
[----:B------:R-:W-:Y:S01]  /*9480*/  FFMA.FTZ R25, R40, R4, R25 ;  /* 0x0000000428197223 */ /* 0x000fe20000010019 */
[-C--:B------:R-:W-:Y:S01]  /*9490*/  FFMA.FTZ R29, R38, R26.reuse, -R29 ;  /* 0x0000001a261d7223 */ /* 0x080fe2000001081d */
[----:B------:R-:W-:Y:S01]  /*94a0*/  FFMA.FTZ R33, R42, R26, R33 ;  /* 0x0000001a2a217223 */ /* 0x000fe20000010021 */
[----:B0-----:R-:W-:Y:S02]  /*94b0*/  IMAD.U32 R27, R6, 0x10000, RZ ;  /* 0x00010000061b7824 */ /* 0x001fe400078e00ff */
[-C--:B------:R-:W-:Y:S01]  /*94c0*/  FMUL.FTZ R4, R37, R31.reuse ;  /* 0x0000001f25047220 */ /* 0x080fe20000410000 */
[----:B------:R-:W-:Y:S01]  /*94d0*/  LOP3.LUT R26, R3, 0xffff0000, RZ, 0xc0, !PT ;  /* 0xffff0000031a7812 */ /* 0x000fe200078ec0ff */
[C---:B------:R-:W-:Y:S01]  /*94e0*/  FMUL.FTZ R8, R35.reuse, R31 ;  /* 0x0000001f23087220 */ /* 0x040fe20000410000 */
[----:B------:R-:W-:Y:S01]  /*94f0*/  IMAD.U32 R30, R0, 0x10000, RZ ;  /* 0x00010000001e7824 */ /* 0x000fe200078e00ff */
[----:B------:R-:W-:Y:S01]  /*9500*/  LOP3.LUT R6, R6, 0xffff0000, RZ, 0xc0, !PT ;  /* 0xffff000006067812 */ /* 0x000fe200078ec0ff */
[-C--:B------:R-:W-:Y:S01]  /*9510*/  FFMA.FTZ R3, R35, R27.reuse, -R4 ;  /* 0x0000001b23037223 */ /* 0x080fe20000010804 */
[----:B------:R-:W-:Y:S01]  /*9520*/  FFMA.FTZ R8, R37, R27, R8 ;  /* 0x0000001b25087223 */ /* 0x000fe20000010008 */
[-C--:B------:R-:W-:Y:S01]  /*9530*/  FMUL.FTZ R31, R14, R10.reuse ;  /* 0x0000000a0e1f7220 */ /* 0x080fe20000410000 */
[----:B------:R-:W-:Y:S01]  /*9540*/  FMUL.FTZ R35, R26, R10 ;  /* 0x0000000a1a237220 */ /* 0x000fe20000410000 */
[----:B------:R-:W-:Y:S01]  /*9550*/  LOP3.LUT R37, R13, 0xffff0000, RZ, 0xc0, !PT ;  /* 0xffff00000d257812 */ /* 0x000fe200078ec0ff */
[----:B------:R-:W-:-:S02]  /*9560*/  IMAD.U32 R28, R7, 0x10000, RZ ;  /* 0x00010000071c7824 */ /* 0x000fc400078e00ff */
[----:B------:R-:W-:Y:S01]  /*9570*/  FMUL.FTZ R27, R30, R32 ;  /* 0x000000201e1b7220 */ /* 0x000fe20000410000 */
[C---:B------:R-:W-:Y:S01]  /*9580*/  IMAD.U32 R4, R20.reuse, 0x10000, RZ ;  /* 0x0001000014047824 */ /* 0x040fe200078e00ff */
[----:B------:R-:W-:Y:S01]  /*9590*/  LOP3.LUT R13, R20, 0xffff0000, RZ, 0xc0, !PT ;  /* 0xffff0000140d7812 */ /* 0x000fe200078ec0ff */
[-C--:B------:R-:W-:Y:S01]  /*95a0*/  FFMA.FTZ R10, R26, R6.reuse, -R31 ;  /* 0x000000061a0a7223 */ /* 0x080fe2000001081f */
[----:B------:R-:W-:Y:S01]  /*95b0*/  LOP3.LUT R7, R7, 0xffff0000, RZ, 0xc0, !PT ;  /* 0xffff000007077812 */ /* 0x000fe200078ec0ff */
[----:B------:R-:W-:Y:S01]  /*95c0*/  FFMA.FTZ R35, R14, R6, R35 ;  /* 0x000000060e237223 */ /* 0x000fe20000010023 */
[C---:B------:R-:W-:Y:S01]  /*95d0*/  FMUL.FTZ R31, R4.reuse, R32 ;  /* 0x00000020041f7220 */ /* 0x040fe20000410000 */
[-C--:B------:R-:W-:Y:S01]  /*95e0*/  FFMA.FTZ R27, R4, R28.reuse, -R27 ;  /* 0x0000001c041b7223 */ /* 0x080fe2000001081b */
        /* <DEDUP_REMOVED lines=16> */
[----:B------:R2:W-:Y:S01]  /*96f0*/  STS.128 [R41+0x20400], R4 ;  /* 0x0204000429007388 */ /* 0x0005e20000000c00 */
[----:B------:R-:W-:-:S05]  /*9700*/  F2FP.BF16.F32.PACK_AB R11, R26, R31 ;  /* 0x0000001f1a0b723e */ /* 0x000fca00000010ff */
[----:B------:R2:W-:Y:S02]  /*9710*/  STS.128 [R24+0x20400], R8 ;  /* 0x0204000818007388 */ /* 0x0005e40000000c00 */
.L_x_3716:
[----:B------:R-:W-:Y:S05]  /*9720*/  BSYNC B0 ;  /* 0x0000000000007941 */ /* 0x000fea0003800000 */
.L_x_3705:
[----:B------:R-:W-:Y:S01]  /*9730*/  @!PT LDS RZ, [RZ] ;  /* 0x00000000fffff984 */ /* 0x000fe20000000800 */
[----:B------:R-:W-:Y:S01]  /*9740*/  @!PT LDS RZ, [RZ] ;  /* 0x00000000fffff984 */ /* 0x000fe20000000800 */
[----:B------:R-:W-:Y:S01]  /*9750*/  @!PT LDS RZ, [RZ] ;  /* 0x00000000fffff984 */ /* 0x000fe20000000800 */
[----:B------:R-:W-:Y:S01]  /*9760*/  @!PT LDS RZ, [RZ] ;  /* 0x00000000fffff984 */ /* 0x000fe20000000800 */
[----:B------:R4:W-:Y:S06]  /*9770*/  MEMBAR.ALL.CTA ;  /* 0x0000000000007992 */ /* 0x0009ec0000008000 */
[----:B----4-:R-:W4:Y:S01]  /*9780*/  FENCE.VIEW.ASYNC.S ;  /* 0x00000000000073c6 */ /* 0x010f220000000000 */
[----:B------:R-:W-:Y:S05]  /*9790*/  WARPSYNC.ALL ;  /* 0x0000000000007948 */ /* 0x000fea0003800000 */
[----:B----4-:R-:W-:Y:S06]  /*97a0*/  BAR.SYNC.DEFER_BLOCKING 0xd, 0x80 ;  /* 0x0342000000007b1d */ /* 0x010fec0000010000 */
.L_x_3702:
[----:B------:R-:W-:-:S13]  /*97b0*/  ISETP.NE.AND P0, PT, R184, 0x3, PT ;  /* 0x00000003b800780c */ /* 0x000fda0003f05270 */
[----:B------:R-:W-:Y:S05]  /*97c0*/  @!P0 BRA `(.L_x_3726) ;  /* 0x0000000000048947 */ /* 0x000fea0003800000 */
[----:B------:R-:W-:Y:S01]  /*97d0*/  BPT.TRAP 0x1 ;  /* 0x000000040000795c */ /* 0x000fe20000300000 */
.L_x_3726:
[----:B------:R-:W-:Y:S01]  /*97e0*/  IMAD R12, R18, 0x8, R2 ;  /* 0x00000008120c7824 */ /* 0x000fe200078e0202 */
[----:B------:R-:W-:-:S04]  /*97f0*/  SHF.L.U32 R13, R22, 0x1f, RZ ;  /* 0x0000001f160d7819 */ /* 0x000fc800000006ff */
[----:B------:R4:W0:Y:S01]  /*9800*/  SYNCS.PHASECHK.TRANS64.TRYWAIT P1, [R12+URZ+0x28c30], R13 ;  /* 0x028c300d0c0075a7 */ /* 0x000822000802017f */
[----:B------:R-:W-:Y:S05]  /*9810*/  @!P0 BRA `(.L_x_3727) ;  /* 0x0000000000048947 */ /* 0x000fea0003800000 */
[----:B------:R-:W-:Y:S01]  /*9820*/  BPT.TRAP 0x1 ;  /* 0x000000040000795c */ /* 0x000fe20000300000 */
.L_x_3727:
[C---:B--23--:R-:W-:Y:S02]  /*9830*/  VIADD R0, R2.reuse, 0x22400 ;  /* 0x0002240002007836 */ /* 0x04cfe40000000000 */
[----:B01----:R-:W-:-:S03]  /*9840*/  VIADD R3, R2, 0x20400 ;  /* 0x0002040002037836 */ /* 0x003fc60000000000 */
[----:B------:R-:W-:Y:S02]  /*9850*/  SHF.R.U32.HI R0, RZ, 0x4, R0 ;  /* 0x00000004ff007819 */ /* 0x000fe40000011600 */
[----:B------:R-:W-:Y:S02]  /*9860*/  SHF.R.U32.HI R3, RZ, 0x4, R3 ;  /* 0x00000004ff037819 */ /* 0x000fe40000011603 */
[----:B------:R-:W-:Y:S02]  /*9870*/  LOP3.LUT R0, R0, 0x3fff, RZ, 0xc0, !PT ;  /* 0x00003fff00007812 */ /* 0x000fe400078ec0ff */
[----:B------:R-:W-:Y:S02]  /*9880*/  LOP3.LUT R3, R3, 0x3fff, RZ, 0xc0, !PT ;  /* 0x00003fff03037812 */ /* 0x000fe400078ec0ff */
[----:B------:R-:W-:Y:S01]  /*9890*/  LOP3.LUT R0, R0, 0x10000, RZ, 0xfc, !PT ;  /* 0x0001000000007812 */ /* 0x000fe200078efcff */
[----:B------:R-:W-:Y:S06]  /*98a0*/  @P1 BRA `(.L_x_3728) ;  /* 0x0000000000081947 */ /* 0x000fec0003800000 */
[----:B------:R-:W0:Y:S02]  /*98b0*/  SYNCS.PHASECHK.TRANS64.TRYWAIT P1, [R12+URZ+0x28c30], R13 ;  /* 0x028c300d0c0075a7 */ /* 0x000e24000802017f */
[----:B0-----:R-:W-:Y:S05]  /*98c0*/  @!P1 BRA `(.L_x_3729) ;  /* 0x0000012000549947 */ /* 0x001fea0003800000 */
.L_x_3728:
[----:B------:R-:W-:Y:S01]  /*98d0*/  IMAD R10, R18, 0x200, R0 ;  /* 0x00000200120a7824 */ /* 0x000fe200078e0200 */
[----:B------:R-:W-:Y:S01]  /*98e0*/  LOP3.LUT R4, R3, 0x10000, RZ, 0xfc, !PT ;  /* 0x0001000003047812 */ /* 0x000fe200078efcff */
[----:B------:R-:W-:Y:S01]  /*98f0*/  IMAD.MOV.U32 R5, RZ, RZ, 0x40000040 ;  /* 0x40000040ff057424 */ /* 0x000fe200078e00ff */
[----:B------:R-:W2:Y:S01]  /*9900*/  LDL R57, [R1+0x34] ;  /* 0x0000340001397983 */ /* 0x000ea20000100800 */
[----:B------:R-:W-:Y:S01]  /*9910*/  IMAD.MOV.U32 R11, RZ, RZ, 0x40000040 ;  /* 0x40000040ff0b7424 */ /* 0x000fe200078e00ff */
[----:B------:R-:W-:Y:S05]  /*9920*/  WARPSYNC.ALL ;  /* 0x0000000000007948 */ /* 0x000fea0003800000 */
[C---:B------:R-:W-:Y:S01]  /*9930*/  R2UR UR4, R4.reuse ;  /* 0x00000000040472ca */ /* 0x040fe200000e0000 */
[----:B------:R-:W-:Y:S01]  /*9940*/  WARPGROUP.ARRIVE ;  /* 0x00000000000079c5 */ /* 0x000fe20000000000 */
[----:B------:R-:W-:Y:S01]  /*9950*/  R2UR UR5, R5 ;  /* 0x00000000050572ca */ /* 0x000fe200000e0000 */
[----:B------:R-:W-:Y:S01]  /*9960*/  VIADD R8, R4, 0x2 ;  /* 0x0000000204087836 */ /* 0x000fe20000000000 */
[C---:B------:R-:W-:Y:S01]  /*9970*/  R2UR UR6, R10.reuse ;  /* 0x000000000a0672ca */ /* 0x040fe200000e0000 */
[----:B------:R-:W-:Y:S01]  /*9980*/  VIADD R6, R10, 0x2 ;  /* 0x000000020a067836 */ /* 0x000fe20000000000 */
[----:B------:R-:W-:Y:S01]  /*9990*/  R2UR UR7, R11 ;  /* 0x000000000b0772ca */ /* 0x000fe200000e0000 */
[----:B------:R-:W-:Y:S01]  /*99a0*/  IMAD.MOV.U32 R9, RZ, RZ, 0x40000040 ;  /* 0x40000040ff097424 */ /* 0x000fe200078e00ff */
[----:B------:R-:W1:Y:S01]  /*99b0*/  S2R R58, SR_TID.X ;  /* 0x00000000003a7919 */ /* 0x000e620000002100 */
[----:B------:R-:W-:-:S02]  /*99c0*/  IMAD.MOV.U32 R7, RZ, RZ, 0x40000040 ;  /* 0x40000040ff077424 */ /* 0x000fc400078e00ff */
[C---:B------:R-:W-:Y:S02]  /*99d0*/  VIADD R14, R10.reuse, 0x4 ;  /* 0x000000040a0e7836 */ /* 0x040fe40000000000 */
[----:B------:R-:W-:Y:S02]  /*99e0*/  IMAD.MOV.U32 R15, RZ, RZ, 0x40000040 ;  /* 0x40000040ff0f7424 */ /* 0x000fe400078e00ff */
[----:B------:R-:W-:Y:S02]  /*99f0*/  VIADD R10, R10, 0x6 ;  /* 0x000000060a0a7836 */ /* 0x000fe40000000000 */
[----:B------:R-:W-:Y:S02]  /*9a00*/  IMAD.MOV.U32 R5, RZ, RZ, 0x40000040 ;  /* 0x40000040ff057424 */ /* 0x000fe400078e00ff */
[----:B------:R-:W-:Y:S01]  /*9a10*/  HGMMA.64x64x16.F32.BF16 R24, gdesc[UR4], RZ, !UPT, gsb0 ;  /* 0x00e00000041879f0 */ /* 0x000fe2000c0018ff */
[----:B------:R-:W-:Y:S01]  /*9a20*/  R2UR UR4, R8 ;  /* 0x00000000080472ca */ /* 0x000fe200000e0000 */
[----:B------:R-:W-:Y:S01]  /*9a30*/  IMAD.MOV.U32 R11, RZ, RZ, 0x40000040 ;  /* 0x40000040ff0b7424 */ /* 0x000fe200078e00ff */
[----:B------:R-:W-:Y:S01]  /*9a40*/  R2UR UR5, R9 ;  /* 0x00000000090572ca */ /* 0x000fe200000e0000 */
[----:B------:R-:W-:Y:S01]  /*9a50*/  IMAD R152, R168, -0x40, R152 ;  /* 0xffffffc0a8987824 */ /* 0x000fe200078e0298 */
[----:B------:R-:W-:Y:S01]  /*9a60*/  R2UR UR6, R6 ;  /* 0x00000000060672ca */ /* 0x000fe200000e0000 */
[----:B------:R-:W-:Y:S01]  /*9a70*/  VIADD R6, R4, 0x4 ;  /* 0x0000000404067836 */ /* 0x000fe20000000000 */
[----:B------:R-:W-:Y:S01]  /*9a80*/  R2UR UR7, R7 ;  /* 0x00000000070772ca */ /* 0x000fe200000e0000 */
[----:B------:R-:W-:-:S02]  /*9a90*/  IMAD.MOV.U32 R7, RZ, RZ, 0x40000040 ;  /* 0x40000040ff077424 */ /* 0x000fc400078e00ff */
[----:B------:R-:W-:Y:S01]  /*9aa0*/  VIADD R4, R4, 0x6 ;  /* 0x0000000604047836 */ /* 0x000fe20000000000 */
[----:B-1----:R-:W-:Y:S01]  /*9ab0*/  LOP3.LUT R58, R58, 0x7f, RZ, 0xc0, !PT ;  /* 0x0000007f3a3a7812 */ /* 0x002fe200078ec0ff */
[----:B------:R-:W-:Y:S02]  /*9ac0*/  WARPGROUP.DEPBAR.LE gsb0, 0x0 ;  /* 0x00008000000079c5 */ /* 0x000fe40000010000 */
[----:B------:R-:W-:-:S06]  /*9ad0*/  WARPGROUP.ARRIVE ;  /* 0x00000000000079c5 */ /* 0x000fcc0000000000 */
[----:B------:R-:W-:Y:S01]  /*9ae0*/  HGMMA.64x64x16.F32.BF16 R24, gdesc[UR4], R24, gsb0 ;  /* 0x00e00000041879f0 */ /* 0x000fe20008001818 */
[----:B------:R-:W-:Y:S02]  /*9af0*/  R2UR UR4, R6 ;  /* 0x00000000060472ca */ /* 0x000fe400000e0000 */
[----:B------:R-:W-:Y:S02]  /*9b00*/  R2UR UR5, R7 ;  /* 0x00000000070572ca */ /* 0x000fe400000e0000 */
[----:B------:R-:W-:Y:S02]  /*9b10*/  R2UR UR6, R14 ;  /* 0x000000000e0672ca */ /* 0x000fe400000e0000 */
[----:B------:R-:W-:Y:S01]  /*9b20*/  R2UR UR7, R15 ;  /* 0x000000000f0772ca */ /* 0x000fe200000e0000 */
[----:B------:R-:W-:Y:S02]  /*9b30*/  WARPGROUP.DEPBAR.LE gsb0, 0x0 ;  /* 0x00008000000079c5 */ /* 0x000fe40000010000 */
[----:B------:R-:W-:-:S10]  /*9b40*/  WARPGROUP.ARRIVE ;  /* 0x00000000000079c5 */ /* 0x000fd40000000000 */
        /* <DEDUP_REMOVED lines=8> */
[----:B------:R-:W-:Y:S01]  /*9bd0*/  ULDC UR4, c[0x0][0x9d8] ;  /* 0x0002760000047ab9 */ /* 0x000fe20000000800 */
[----:B------:R-:W-:Y:S01]  /*9be0*/  ULDC UR5, c[0x0][0x988] ;  /* 0x0002620000057ab9 */ /* 0x000fe20000000800 */
[----:B--2---:R-:W-:-:S04]  /*9bf0*/  IADD3 R152, -R57, 0x40, R152 ;  /* 0x0000004039987810 */ /* 0x004fc80007ffe198 */
[C---:B------:R-:W-:Y:S02]  /*9c00*/  ISETP.GT.AND P1, PT, R152.reuse, RZ, PT ;  /* 0x000000ff9800720c */ /* 0x040fe40003f24270 */
[C---:B------:R-:W-:Y:S02]  /*9c10*/  ISETP.GT.AND P2, PT, R152.reuse, 0x1, PT ;  /* 0x000000019800780c */ /* 0x040fe40003f44270 */
[C---:B------:R-:W-:Y:S02]  /*9c20*/  ISETP.GT.AND P3, PT, R152.reuse, 0x8, PT ;  /* 0x000000089800780c */ /* 0x040fe40003f64270 */
[C---:B------:R-:W-:Y:S02]  /*9c30*/  ISETP.GT.AND P4, PT, R152.reuse, 0x9, PT ;  /* 0x000000099800780c */ /* 0x040fe40003f84270 */
[C---:B------:R-:W-:Y:S02]  /*9c40*/  ISETP.GT.AND P5, PT, R152.reuse, 0x10, PT ;  /* 0x000000109800780c */ /* 0x040fe40003fa4270 */
[----:B------:R-:W-:Y:S01]  /*9c50*/  ISETP.GT.AND P6, PT, R152, 0x11, PT ;  /* 0x000000119800780c */ /* 0x000fe20003fc4270 */
[----:B------:R-:W-:-:S02]  /*9c60*/  WARPGROUP.DEPBAR.LE gsb0, 0x0 ;  /* 0x00008000000079c5 */ /* 0x000fc40000010000 */
        /* <DEDUP_REMOVED lines=34> */
[----:B------:R-:W-:-:S03]  /*9e90*/  FMUL.FTZ R55, R55, UR4 ;  /* 0x0000000437377c20 */ /* 0x000fc60008410000 */
[----:B------:R-:W-:Y:S08]  /*9ea0*/  MUFU.TANH R32, R32 ;  /* 0x0000002000207308 */ /* 0x000ff00000002400 */
[----:B------:R-:W2:Y:S01]  /*9eb0*/  MUFU.TANH R3, R26 ;  /* 0x0000001a00037308 */ /* 0x000ea20000002400 */
[----:B-1----:R-:W-:-:S07]  /*9ec0*/  FSEL R29, R29, -INF , P4 ;  /* 0xff8000001d1d7808 */ /* 0x002fce0002000000 */
[----:B------:R1:W3:Y:S08]  /*9ed0*/  MUFU.TANH R10, R27 ;  /* 0x0000001b000a7308 */ /* 0x0002f00000002400 */
[----:B------:R0:W-:Y:S01]  /*9ee0*/  MUFU.TANH R20, R33 ;  /* 0x0000002100147308 */ /* 0x0001e20000002400 */
[----:B-1----:R-:W-:Y:S02]  /*9ef0*/  FSEL R27, R25, -INF , P2 ;  /* 0xff800000191b7808 */ /* 0x002fe40001000000 */
[----:B------:R-:W-:-:S02]  /*9f00*/  FSEL R25, R28, -INF , P3 ;  /* 0xff8000001c197808 */ /* 0x000fc40001800000 */
[----:B--2---:R-:W-:Y:S02]  /*9f10*/  FSEL R3, R3, -INF , P1 ;  /* 0xff80000003037808 */ /* 0x004fe40000800000 */
[----:B------:R-:W-:Y:S01]  /*9f20*/  ISETP.GT.AND P1, PT, R152, 0x18, PT ;  /* 0x000000189800780c */ /* 0x000fe20003f24270 */
[----:B------:R1:W2:Y:S01]  /*9f30*/  MUFU.TANH R11, R30 ;  /* 0x0000001e000b7308 */ /* 0x0002a20000002400 */
[----:B0-----:R-:W-:Y:S02]  /*9f40*/  FSEL R33, R32, -INF , P5 ;  /* 0xff80000020217808 */ /* 0x001fe40002800000 */
[----:B---3--:R-:W-:Y:S02]  /*9f50*/  FSEL R10, R10, -INF , P2 ;  /* 0xff8000000a0a7808 */ /* 0x008fe40001000000 */
[----:B------:R-:W-:-:S03]  /*9f60*/  ISETP.GT.AND P2, PT, R152, 0x19, PT ;  /* 0x000000199800780c */ /* 0x000fc60003f44270 */
[----:B------:R-:W-:Y:S01]  /*9f70*/  MUFU.TANH R36, R36 ;  /* 0x0000002400247308 */ /* 0x000fe20000002400 */
[----:B-1----:R-:W-:-:S04]  /*9f80*/  FMNMX.FTZ R30, R14, R27, !PT ;  /* 0x0000001b0e1e7209 */ /* 0x002fc80007810000 */
[----:B------:R-:W-:-:S03]  /*9f90*/  FMNMX.FTZ R30, R25, R30, !PT ;  /* 0x0000001e191e7209 */ /* 0x000fc60007810000 */
[----:B------:R-:W-:Y:S01]  /*9fa0*/  MUFU.TANH R37, R37 ;  /* 0x0000002500257308 */ /* 0x000fe20000002400 */
[----:B------:R-:W-:Y:S02]  /*9fb0*/  FMNMX.FTZ R30, R29, R30, !PT ;  /* 0x0000001e1d1e7209 */ /* 0x000fe40007810000 */
[----:B--2---:R-:W-:Y:S02]  /*9fc0*/  FSEL R11, R11, -INF , P3 ;  /* 0xff8000000b0b7808 */ /* 0x004fe40001800000 */
[----:B------:R-:W-:Y:S02]  /*9fd0*/  FMNMX.FTZ R30, R33, R30, !PT ;  /* 0x0000001e211e7209 */ /* 0x000fe40007810000 */
[----:B------:R-:W-:Y:S01]  /*9fe0*/  ISETP.GT.AND P3, PT, R152, 0x20, PT ;  /* 0x000000209800780c */ /* 0x000fe20003f64270 */
[----:B------:R-:W0:Y:S08]  /*9ff0*/  MUFU.TANH R15, R31 ;  /* 0x0000001f000f7308 */ /* 0x000e300000002400 */
[----:B------:R-:W-:Y:S08]  /*a000*/  MUFU.TANH R40, R40 ;  /* 0x0000002800287308 */ /* 0x000ff00000002400 */
[----:B------:R-:W1:Y:S01]  /*a010*/  MUFU.TANH R34, R34 ;  /* 0x0000002200227308 */ /* 0x000e620000002400 */
[----:B0-----:R-:W-:-:S02]  /*a020*/  FSEL R15, R15, -INF , P4 ;  /* 0xff8000000f0f7808 */ /* 0x001fc40002000000 */
[----:B------:R-:W-:-:S05]  /*a030*/  ISETP.GT.AND P4, PT, R152, 0x21, PT ;  /* 0x000000219800780c */ /* 0x000fca0003f84270 */
[----:B------:R0:W2:Y:S08]  /*a040*/  MUFU.TANH R21, R35 ;  /* 0x0000002300157308 */ /* 0x0000b00000002400 */
[----:B------:R3:W4:Y:S01]  /*a050*/  MUFU.TANH R26, R41 ;  /* 0x00000029001a7308 */ /* 0x0007220000002400 */
[----:B0-----:R-:W-:Y:S01]  /*a060*/  FSEL R35, R20, -INF , P6 ;  /* 0xff80000014237808 */ /* 0x001fe20003000000 */
[----:B------:R-:W-:Y:S01]  /*a070*/  FMUL.FTZ R20, R49, UR4 ;  /* 0x0000000431147c20 */ /* 0x000fe20008410000 */
[----:B-1----:R-:W-:-:S02]  /*a080*/  FSEL R31, R34, -INF , P5 ;  /* 0xff800000221f7808 */ /* 0x002fc40002800000 */
[----:B------:R-:W-:Y:S02]  /*a090*/  FMNMX.FTZ R30, R35, R30, !PT ;  /* 0x0000001e231e7209 */ /* 0x000fe40007810000 */
[C---:B------:R-:W-:Y:S01]  /*a0a0*/  ISETP.GT.AND P5, PT, R152.reuse, 0x28, PT ;  /* 0x000000289800780c */ /* 0x040fe20003fa4270 */
[----:B------:R0:W1:Y:S01]  /*a0b0*/  MUFU.TANH R24, R39 ;  /* 0x0000002700187308 */ /* 0x0000620000002400 */
[----:B---3--:R-:W-:Y:S02]  /*a0c0*/  FSEL R41, R37, -INF , P2 ;  /* 0xff80000025297808 */ /* 0x008fe40001000000 */
[----:B--2---:R-:W-:Y:S01]  /*a0d0*/  FSEL R37, R21, -INF , P6 ;  /* 0xff80000015257808 */ /* 0x004fe20003000000 */
[----:B------:R-:W-:Y:S01]  /*a0e0*/  FMUL.FTZ R21, R53, UR4 ;  /* 0x0000000435157c20 */ /* 0x000fe20008410000 */
[----:B------:R-:W-:-:S03]  /*a0f0*/  ISETP.GT.AND P6, PT, R152, 0x29, PT ;  /* 0x000000299800780c */ /* 0x000fc60003fc4270 */
[----:B------:R-:W2:Y:S01]  /*a100*/  MUFU.TANH R44, R44 ;  /* 0x0000002c002c7308 */ /* 0x000ea20000002400 */
[----:B0-----:R-:W-:Y:S02]  /*a110*/  FSEL R39, R36, -INF , P1 ;  /* 0xff80000024277808 */ /* 0x001fe40000800000 */
[----:B----4-:R-:W-:Y:S02]  /*a120*/  FSEL R49, R26, -INF , P4 ;  /* 0xff8000001a317808 */ /* 0x010fe40002000000 */
[----:B------:R-:W-:-:S03]  /*a130*/  FMNMX.FTZ R30, R39, R30, !PT ;  /* 0x0000001e271e7209 */ /* 0x000fc60007810000 */
[----:B------:R-:W-:Y:S01]  /*a140*/  MUFU.TANH R38, R38 ;  /* 0x0000002600267308 */ /* 0x000fe20000002400 */
[----:B------:R-:W-:Y:S02]  /*a150*/  FMNMX.FTZ R30, R41, R30, !PT ;  /* 0x0000001e291e7209 */ /* 0x000fe40007810000 */
[----:B-1----:R-:W-:Y:S02]  /*a160*/  FSEL R53, R24, -INF , P2 ;  /* 0xff80000018357808 */ /* 0x002fe40001000000 */
[----:B------:R-:W-:-:S03]  /*a170*/  ISETP.GT.AND P2, PT, R152, 0x31, PT ;  /* 0x000000319800780c */ /* 0x000fc60003f44270 */
[----:B------:R0:W1:Y:S01]  /*a180*/  MUFU.TANH R28, R45 ;  /* 0x0000002d001c7308 */ /* 0x0000620000002400 */
[----:B--2---:R-:W-:-:S07]  /*a190*/  FSEL R63, R44, -INF , P5 ;  /* 0xff8000002c3f7808 */ /* 0x004fce0002800000 */
[----:B------:R-:W-:Y:S01]  /*a1a0*/  MUFU.TANH R48, R48 ;  /* 0x0000003000307308 */ /* 0x000fe20000002400 */
[----:B0-----:R-:W-:-:S04]  /*a1b0*/  FSEL R45, R40, -INF , P3 ;  /* 0xff800000282d7808 */ /* 0x001fc80001800000 */
[----:B------:R-:W-:-:S03]  /*a1c0*/  FMNMX.FTZ R30, R45, R30, !PT ;  /* 0x0000001e2d1e7209 */ /* 0x000fc60007810000 */
[----:B------:R-:W0:Y:S01]  /*a1d0*/  MUFU.TANH R42, R42 ;  /* 0x0000002a002a7308 */ /* 0x000e220000002400 */
[----:B------:R-:W-:Y:S02]  /*a1e0*/  FMNMX.FTZ R30, R49, R30, !PT ;  /* 0x0000001e311e7209 */ /* 0x000fe40007810000 */
[----:B-1----:R-:W-:Y:S02]  /*a1f0*/  FSEL R67, R28, -INF , P6 ;  /* 0xff8000001c437808 */ /* 0x002fe40003000000 */
[----:B------:R-:W-:-:S03]  /*a200*/  FMNMX.FTZ R30, R63, R30, !PT ;  /* 0x0000001e3f1e7209 */ /* 0x000fc60007810000 */
[----:B------:R-:W1:Y:S01]  /*a210*/  MUFU.TANH R20, R20 ;  /* 0x0000001400147308 */ /* 0x000e620000002400 */
[----:B------:R-:W-:-:S07]  /*a220*/  FMNMX.FTZ R30, R67, R30, !PT ;  /* 0x0000001e431e7209 */ /* 0x000fce0007810000 */
[----:B------:R2:W3:Y:S01]  /*a230*/  MUFU.TANH R59, R43 ;  /* 0x0000002b003b7308 */ /* 0x0004e20000002400 */
[----:B0-----:R-:W-:Y:S02]  /*a240*/  FSEL R57, R42, -INF , P3 ;  /* 0xff8000002a397808 */ /* 0x001fe40001800000 */
[----:B------:R-:W-:-:S05]  /*a250*/  ISETP.GT.AND P3, PT, R152, 0x38, PT ;  /* 0x000000389800780c */ /* 0x000fca0003f64270 */
[----:B------:R-:W0:Y:S01]  /*a260*/  MUFU.TANH R52, R52 ;  /* 0x0000003400347308 */ /* 0x000e220000002400 */
[----:B--2---:R-:W-:Y:S02]  /*a270*/  FSEL R43, R38, -INF , P1 ;  /* 0xff800000262b7808 */ /* 0x004fe40000800000 */
[----:B------:R-:W-:Y:S02]  /*a280*/  ISETP.GT.AND P1, PT, R152, 0x30, PT ;  /* 0x000000309800780c */ /* 0x000fe40003f24270 */
[----:B-1----:R-:W-:Y:S02]  /*a290*/  FSEL R75, R20, -INF , P2 ;  /* 0xff800000144b7808 */ /* 0x002fe40001000000 */
[----:B------:R-:W-:Y:S01]  /*a2a0*/  FSEL R71, R48, -INF , P1 ;  /* 0xff80000030477808 */ /* 0x000fe20000800000 */
[----:B------:R-:W1:Y:S01]  /*a2b0*/  MUFU.TANH R21, R21 ;  /* 0x0000001500157308 */ /* 0x000e620000002400 */
[----:B---3--:R-:W-:Y:S02]  /*a2c0*/  FSEL R59, R59, -INF , P4 ;  /* 0xff8000003b3b7808 */ /* 0x008fe40002000000 */
[----:B------:R-:W-:-:S02]  /*a2d0*/  FMNMX.FTZ R30, R71, R30, !PT ;  /* 0x0000001e471e7209 */ /* 0x000fc40007810000 */
[----:B------:R-:W-:Y:S02]  /*a2e0*/  ISETP.GT.AND P4, PT, R152, 0x39, PT ;  /* 0x000000399800780c */ /* 0x000fe40003f84270 */
[----:B------:R-:W-:Y:S01]  /*a2f0*/  FMNMX.FTZ R30, R75, R30, !PT ;  /* 0x0000001e4b1e7209 */ /* 0x000fe20007810000 */
[----:B------:R-:W2:Y:S01]  /*a300*/  MUFU.TANH R46, R46 ;  /* 0x0000002e002e7308 */ /* 0x000ea20000002400 */
[----:B0-----:R-:W-:Y:S02]  /*a310*/  FSEL R77, R52, -INF , P3 ;  /* 0xff800000344d7808 */ /* 0x001fe40001800000 */
[----:B------:R-:W-:Y:S02]  /*a320*/  FMNMX.FTZ R20, R3, R10, !PT ;  /* 0x0000000a03147209 */ /* 0x000fe40007810000 */
[----:B------:R-:W-:Y:S02]  /*a330*/  FMNMX.FTZ R30, R77, R30, !PT ;  /* 0x0000001e4d1e7209 */ /* 0x000fe40007810000 */
[----:B------:R-:W-:Y:S01]  /*a340*/  FMNMX.FTZ R20, R11, R20, !PT ;  /* 0x000000140b147209 */ /* 0x000fe20007810000 */
[----:B------:R-:W0:Y:S01]  /*a350*/  MUFU.TANH R47, R47 ;  /* 0x0000002f002f7308 */ /* 0x000e220000002400 */
[----:B-1----:R-:W-:-:S02]  /*a360*/  FSEL R79, R21, -INF , P4 ;  /* 0xff800000154f7808 */ /* 0x002fc40002000000 */
[----:B------:R-:W-:Y:S02]  /*a370*/  FMNMX.FTZ R20, R15, R20, !PT ;  /* 0x000000140f147209 */ /* 0x000fe40007810000 */
[----:B------:R-:W-:Y:S02]  /*a380*/  FMNMX.FTZ R30, R79, R30, !PT ;  /* 0x0000001e4f1e7209 */ /* 0x000fe40007810000 */
[----:B------:R-:W-:Y:S01]  /*a390*/  FMNMX.FTZ R20, R31, R20, !PT ;  /* 0x000000141f147209 */ /* 0x000fe20007810000 */
[----:B------:R-:W1:Y:S01]  /*a3a0*/  MUFU.TANH R50, R50 ;  /* 0x0000003200327308 */ /* 0x000e620000002400 */
[----:B--2---:R-:W-:Y:S01]  /*a3b0*/  FSEL R61, R46, -INF , P5 ;  /* 0xff8000002e3d7808 */ /* 0x004fe20002800000 */
[----:B------:R-:W2:Y:S01]  /*a3c0*/  SHFL.BFLY PT, R21, R30, 0x2, 0x1f ;  /* 0x0c401f001e157f89 */ /* 0x000ea200000e0000 */
[----:B------:R-:W-:-:S04]  /*a3d0*/  FMNMX.FTZ R20, R37, R20, !PT ;  /* 0x0000001425147209 */ /* 0x000fc80007810000 */
[----:B------:R-:W-:Y:S01]  /*a3e0*/  FMNMX.FTZ R24, R43, R20, !PT ;  /* 0x000000142b187209 */ /* 0x000fe20007810000 */
[----:B------:R-:W3:Y:S01]  /*a3f0*/  MUFU.TANH R51, R51 ;  /* 0x0000003300337308 */ /* 0x000ee20000002400 */
[----:B0-----:R-:W-:Y:S01]  /*a400*/  FSEL R65, R47, -INF , P6 ;  /* 0xff8000002f417808 */ /* 0x001fe20003000000 */
[----:B------:R-:W-:Y:S01]  /*a410*/  IMAD.U32 R20, RZ, RZ, UR5 ;  /* 0x00000005ff147e24 */ /* 0x000fe2000f8e00ff */
[----:B------:R-:W-:-:S04]  /*a420*/  FMNMX.FTZ R24, R53, R24, !PT ;  /* 0x0000001835187209 */ /* 0x000fc80007810000 */
[----:B------:R-:W-:Y:S01]  /*a430*/  FMNMX.FTZ R24, R57, R24, !PT ;  /* 0x0000001839187209 */ /* 0x000fe20007810000 */
[----:B------:R-:W0:Y:S01]  /*a440*/  MUFU.TANH R54, R54 ;  /* 0x0000003600367308 */ /* 0x000e220000002400 */
[----:B-1----:R-:W-:Y:S02]  /*a450*/  FSEL R69, R50, -INF , P1 ;  /* 0xff80000032457808 */ /* 0x002fe40000800000 */
[----:B------:R-:W-:-:S04]  /*a460*/  FMNMX.FTZ R24, R59, R24, !PT ;  /* 0x000000183b187209 */ /* 0x000fc80007810000 */
[----:B------:R-:W-:Y:S01]  /*a470*/  FMNMX.FTZ R24, R61, R24, !PT ;  /* 0x000000183d187209 */ /* 0x000fe20007810000 */
[----:B------:R-:W1:Y:S01]  /*a480*/  MUFU.TANH R55, R55 ;  /* 0x0000003700377308 */ /* 0x000e620000002400 */
[----:B---3--:R-:W-:Y:S02]  /*a490*/  FSEL R73, R51, -INF , P2 ;  /* 0xff80000033497808 */ /* 0x008fe40001000000 */
[----:B--2---:R-:W-:Y:S02]  /*a4a0*/  FMNMX.FTZ R21, R30, R21, !PT ;  /* 0x000000151e157209 */ /* 0x004fe40007810000 */
[----:B------:R-:W-:-:S03]  /*a4b0*/  FMNMX.FTZ R24, R65, R24, !PT ;  /* 0x0000001841187209 */ /* 0x000fc60007810000 */
[----:B------:R-:W2:Y:S01]  /*a4c0*/  SHFL.BFLY PT, R26, R21, 0x1, 0x1f ;  /* 0x0c201f00151a7f89 */ /* 0x000ea200000e0000 */
[----:B------:R-:W-:Y:S02]  /*a4d0*/  FMNMX.FTZ R24, R69, R24, !PT ;  /* 0x0000001845187209 */ /* 0x000fe40007810000 */
[----:B0-----:R-:W-:Y:S02]  /*a4e0*/  FSEL R47, R54, -INF , P3 ;  /* 0xff800000362f7808 */ /* 0x001fe40001800000 */
[----:B------:R-:W-:Y:S02]  /*a4f0*/  FMNMX.FTZ R24, R73, R24, !PT ;  /* 0x0000001849187209 */ /* 0x000fe40007810000 */
[----:B-1----:R-:W-:Y:S02]  /*a500*/  FSEL R51, R55, -INF , P4 ;  /* 0xff80000037337808 */ /* 0x002fe40002000000 */
[----:B------:R-:W-:-:S04]  /*a510*/  FMNMX.FTZ R24, R47, R24, !PT ;  /* 0x000000182f187209 */ /* 0x000fc80007810000 */
[----:B------:R-:W-:Y:S02]  /*a520*/  FMNMX.FTZ R24, R51, R24, !PT ;  /* 0x0000001833187209 */ /* 0x000fe40007810000 */
[----:B--2---:R-:W-:-:S04]  /*a530*/  FMNMX.FTZ R21, R21, R26, !PT ;  /* 0x0000001a15157209 */ /* 0x004fc80007810000 */
[C---:B------:R-:W-:Y:S01]  /*a540*/  FSETP.NEU.FTZ.AND P5, PT, R21.reuse, -INF , PT ;  /* 0xff8000001500780b */ /* 0x040fe20003fbd000 */
[----:B------:R-:W-:-:S05]  /*a550*/  FMUL.FTZ R26, R21, R20 ;  /* 0x00000014151a7220 */ /* 0x000fca0000410000 */
[----:B------:R-:W-:-:S05]  /*a560*/  FSEL R26, R26, RZ, P5 ;  /* 0x000000ff1a1a7208 */ /* 0x000fca0002800000 */
[-CC-:B-----5:R-:W-:Y:S01]  /*a570*/  FFMA.FTZ R154, R25, R20.reuse, -R26.reuse ;  /* 0x00000014199a7223 */ /* 0x1a0fe2000001081a */
[-CC-:B------:R-:W-:Y:S01]  /*a580*/  FFMA.FTZ R25, R29, R20.reuse, -R26.reuse ;  /* 0x000000141d197223 */ /* 0x180fe2000001081a */
[-CC-:B------:R-:W-:Y:S01]  /*a590*/  FFMA.FTZ R152, R14, R20.reuse, -R26.reuse ;  /* 0x000000140e987223 */ /* 0x180fe2000001081a */
[----:B------:R-:W0:Y:S01]  /*a5a0*/  SHFL.BFLY PT, R29, R24, 0x2, 0x1f ;  /* 0x0c401f00181d7f89 */ /* 0x000e2200000e0000 */
        /* <DEDUP_REMOVED lines=13> */
[----:B------:R-:W-:-:S05]  /*a680*/  FFMA.FTZ R33, R79, R20, -R26 ;  /* 0x000000144f217223 */ /* 0x000fca000001081a */
[----:B------:R-:W1:Y:S01]  /*a690*/  MUFU.EX2 R27, R27 ;  /* 0x0000001b001b7308 */ /* 0x000e620000000800 */
[----:B0-----:R-:W-:-:S07]  /*a6a0*/  FMNMX.FTZ R29, R24, R29, !PT ;  /* 0x0000001d181d7209 */ /* 0x001fce0007810000 */
[----:B------:R-:W0:Y:S01]  /*a6b0*/  MUFU.EX2 R25, R25 ;  /* 0x0000001900197308 */ /* 0x000e220000000800 */
[----:B------:R-:W2:Y:S07]  /*a6c0*/  SHFL.BFLY PT, R24, R29, 0x1, 0x1f ;  /* 0x0c201f001d187f89 */ /* 0x000eae00000e0000 */
[----:B------:R-:W-:Y:S08]  /*a6d0*/  MUFU.EX2 R156, R156 ;  /* 0x0000009c009c7308 */ /* 0x000ff00000000800 */
[----:B------:R-:W-:Y:S08]  /*a6e0*/  MUFU.EX2 R35, R35 ;  /* 0x0000002300237308 */ /* 0x000ff00000000800 */
[----:B------:R-:W-:Y:S01]  /*a6f0*/  MUFU.EX2 R158, R158 ;  /* 0x0000009e009e7308 */ /* 0x000fe20000000800 */
[----:B--2---:R-:W-:Y:S01]  /*a700*/  FMNMX.FTZ R169, R29, R24, !PT ;  /* 0x000000181da97209 */ /* 0x004fe20007810000 */
[----:B------:R-:W-:-:S03]  /*a710*/  FFMA.FTZ R24, R77, R20, -R26 ;  /* 0x000000144d187223 */ /* 0x000fc6000001081a */
[C---:B------:R-:W-:Y:S01]  /*a720*/  FSETP.NEU.FTZ.AND P1, PT, R169.reuse, -INF , PT ;  /* 0xff800000a900780b */ /* 0x040fe20003f3d000 */
[----:B------:R-:W-:Y:S02]  /*a730*/  FMUL.FTZ R28, R169, R20 ;  /* 0x00000014a91c7220 */ /* 0x000fe40000410000 */
[----:B------:R-:W-:Y:S03]  /*a740*/  MUFU.EX2 R41, R41 ;  /* 0x0000002900297308 */ /* 0x000fe60000000800 */
[----:B------:R-:W-:Y:S02]  /*a750*/  FSEL R28, R28, RZ, P1 ;  /* 0x000000ff1c1c7208 */ /* 0x000fe40000800000 */
[----:B------:R-:W-:-:S03]  /*a760*/  ISETP.NE.AND P1, PT, R58, RZ, PT ;  /* 0x000000ff3a00720c */ /* 0x000fc60003f25270 */
        /* <DEDUP_REMOVED lines=16> */
[----:B------:R-:W2:Y:S01]  /*a870*/  MUFU.EX2 R10, R10 ;  /* 0x0000000a000a7308 */ /* 0x000ea20000000800 */
[----:B-1----:R-:W-:Y:S01]  /*a880*/  FADD.FTZ R3, R152, R27 ;  /* 0x0000001b98037221 */ /* 0x002fe20000010000 */
[-CC-:B------:R-:W-:Y:S01]  /*a890*/  FFMA.FTZ R47, R47, R20.reuse, -R28.reuse ;  /* 0x000000142f2f7223 */ /* 0x180fe2000001081c */
[----:B------:R-:W-:Y:S01]  /*a8a0*/  FFMA.FTZ R28, R51, R20, -R28 ;  /* 0x00000014331c7223 */ /* 0x000fe2000001081c */
[----:B------:R-:W-:Y:S01]  /*a8b0*/  F2FP.BF16.F32.PACK_AB R152, R27, R152 ;  /* 0x000000981b98723e */ /* 0x000fe200000010ff */
[----:B------:R-:W-:Y:S01]  /*a8c0*/  FADD.FTZ R40, R154, R3 ;  /* 0x000000039a287221 */ /* 0x000fe20000010000 */
[----:B0-----:R-:W-:-:S02]  /*a8d0*/  F2FP.BF16.F32.PACK_AB R154, R25, R154 ;  /* 0x0000009a199a723e */ /* 0x001fc400000010ff */
[----:B------:R-:W0:Y:S01]  /*a8e0*/  MUFU.EX2 R11, R11 ;  /* 0x0000000b000b7308 */ /* 0x000e220000000800 */
[----:B------:R-:W-:-:S07]  /*a8f0*/  FADD.FTZ R3, R25, R40 ;  /* 0x0000002819037221 */ /* 0x000fce0000010000 */
[----:B------:R0:W1:Y:S01]  /*a900*/  MUFU.EX2 R26, R15 ;  /* 0x0000000f001a7308 */ /* 0x0000620000000800 */
[----:B--2---:R-:W-:Y:S01]  /*a910*/  FADD.FTZ R38, R153, R10 ;  /* 0x0000000a99267221 */ /* 0x004fe20000010000 */
[----:B------:R-:W-:-:S06]  /*a920*/  F2FP.BF16.F32.PACK_AB R153, R10, R153 ;  /* 0x000000990a99723e */ /* 0x000fcc00000010ff */
[----:B------:R-:W2:Y:S01]  /*a930*/  MUFU.EX2 R31, R31 ;  /* 0x0000001f001f7308 */ /* 0x000ea20000000800 */
[----:B0-----:R-:W-:Y:S01]  /*a940*/  FADD.FTZ R15, R11, R38 ;  /* 0x000000260b0f7221 */ /* 0x001fe20000010000 */
[----:B------:R-:W-:Y:S01]  /*a950*/  FADD.FTZ R38, R156, R3 ;  /* 0x000000039c267221 */ /* 0x000fe20000010000 */
[----:B------:R-:W-:Y:S01]  /*a960*/  @!P1 VIADD R3, R12, 0x28c40 ;  /* 0x00028c400c039836 */ /* 0x000fe20000000000 */
[----:B------:R-:W-:-:S04]  /*a970*/  F2FP.BF16.F32.PACK_AB R156, R35, R156 ;  /* 0x0000009c239c723e */ /* 0x000fc800000010ff */
[----:B------:R0:W3:Y:S01]  /*a980*/  MUFU.EX2 R30, R37 ;  /* 0x00000025001e7308 */ /* 0x0000e20000000800 */
[C---:B-1----:R-:W-:Y:S01]  /*a990*/  FADD.FTZ R40, R26.reuse, R15 ;  /* 0x0000000f1a287221 */ /* 0x042fe20000010000 */
[----:B------:R-:W-:Y:S02]  /*a9a0*/  @!P1 PRMT R3, RZ, 0x654, R3 ;  /* 0x00000654ff039816 */ /* 0x000fe40000000003 */
[----:B------:R-:W-:Y:S02]  /*a9b0*/  F2FP.BF16.F32.PACK_AB R155, R26, R11 ;  /* 0x0000000b1a9b723e */ /* 0x000fe400000010ff */
[----:B------:R1:W-:Y:S01]  /*a9c0*/  @!P1 SYNCS.ARRIVE.TRANS64.RED.A1T0 RZ, [R3+URZ], RZ ;  /* 0x000000ff03ff99a7 */ /* 0x0003e2000810043f */
[----:B------:R-:W-:Y:S01]  /*a9d0*/  BAR.SYNC.DEFER_BLOCKING 0xf, 0x100 ;  /* 0x03c4000000007b1d */ /* 0x000fe20000010000 */
[----:B--2---:R-:W-:Y:S01]  /*a9e0*/  FADD.FTZ R15, R31, R40 ;  /* 0x000000281f0f7221 */ /* 0x004fe20000010000 */
[----:B0-----:R-:W-:-:S04]  /*a9f0*/  FADD.FTZ R37, R35, R38 ;  /* 0x0000002623257221 */ /* 0x001fc80000010000 */
[----:B------:R-:W1:Y:S01]  /*aa00*/  MUFU.EX2 R43, R43 ;  /* 0x0000002b002b7308 */ /* 0x000e620000000800 */
[----:B------:R-:W-:Y:S01]  /*aa10*/  FADD.FTZ R42, R158, R37 ;  /* 0x000000259e2a7221 */ /* 0x000fe20000010000 */
[C---:B------:R-:W-:Y:S01]  /*aa20*/  F2FP.BF16.F32.PACK_AB R158, R41.reuse, R158 ;  /* 0x0000009e299e723e */ /* 0x040fe200000010ff */
[C---:B---3--:R-:W-:Y:S02]  /*aa30*/  FADD.FTZ R40, R30.reuse, R15 ;  /* 0x0000000f1e287221 */ /* 0x048fe40000010000 */
[----:B------:R-:W-:Y:S01]  /*aa40*/  FADD.FTZ R42, R41, R42 ;  /* 0x0000002a292a7221 */ /* 0x000fe20000010000 */
[----:B------:R-:W-:Y:S02]  /*aa50*/  F2FP.BF16.F32.PACK_AB R157, R30, R31 ;  /* 0x0000001f1e9d723e */ /* 0x000fe400000010ff */
[----:B------:R-:W0:Y:S01]  /*aa60*/  MUFU.EX2 R32, R53 ;  /* 0x0000003500207308 */ /* 0x000e220000000800 */
[----:B------:R-:W-:-:S07]  /*aa70*/  FADD.FTZ R15, R45, R42 ;  /* 0x0000002a2d0f7221 */ /* 0x000fce0000010000 */
[----:B------:R-:W2:Y:S01]  /*aa80*/  MUFU.EX2 R57, R57 ;  /* 0x0000003900397308 */ /* 0x000ea20000000800 */
[----:B-1----:R-:W-:Y:S01]  /*aa90*/  FADD.FTZ R3, R43, R40 ;  /* 0x000000282b037221 */ /* 0x002fe20000010000 */
[----:B------:R1:W-:Y:S06]  /*aaa0*/  STSM.16.M88.4 [R195+0x26800], R152 ;  /* 0x02680098c3007844 */ /* 0x0003ec0000000200 */
[----:B------:R-:W3:Y:S01]  /*aab0*/  MUFU.EX2 R160, R49 ;  /* 0x0000003100a07308 */ /* 0x000ee20000000800 */
[C---:B0-----:R-:W-:Y:S01]  /*aac0*/  FADD.FTZ R40, R32.reuse, R3 ;  /* 0x0000000320287221 */ /* 0x041fe20000010000 */
[----:B------:R-:W-:-:S05]  /*aad0*/  F2FP.BF16.F32.PACK_AB R159, R32, R43 ;  /* 0x0000002b209f723e */ /* 0x000fca00000010ff */
[----:B------:R1:W-:Y:S01]  /*aae0*/  STSM.16.M88.4 [R198], R156 ;  /* 0x0000009cc6007844 */ /* 0x0003e20000000200 */
[----:B------:R-:W0:Y:S01]  /*aaf0*/  MUFU.EX2 R34, R59 ;  /* 0x0000003b00227308 */ /* 0x000e220000000800 */
[----:B--2---:R-:W-:-:S07]  /*ab00*/  FADD.FTZ R3, R57, R40 ;  /* 0x0000002839037221 */ /* 0x004fce0000010000 */
[----:B------:R-:W2:Y:S01]  /*ab10*/  MUFU.EX2 R63, R63 ;  /* 0x0000003f003f7308 */ /* 0x000ea20000000800 */
[C---:B---3--:R-:W-:Y:S01]  /*ab20*/  FADD.FTZ R42, R160.reuse, R15 ;  /* 0x0000000fa02a7221 */ /* 0x048fe20000010000 */
[----:B------:R-:W-:-:S06]  /*ab30*/  F2FP.BF16.F32.PACK_AB R160, R160, R45 ;  /* 0x0000002da0a0723e */ /* 0x000fcc00000010ff */
[----:B------:R-:W3:Y:S01]  /*ab40*/  MUFU.EX2 R61, R61 ;  /* 0x0000003d003d7308 */ /* 0x000ee20000000800 */
[C---:B0-----:R-:W-:Y:S01]  /*ab50*/  FADD.FTZ R40, R34.reuse, R3 ;  /* 0x0000000322287221 */ /* 0x041fe20000010000 */
[----:B------:R-:W-:-:S06]  /*ab60*/  F2FP.BF16.F32.PACK_AB R161, R34, R57 ;  /* 0x0000003922a1723e */ /* 0x000fcc00000010ff */
[----:B------:R-:W0:Y:S01]  /*ab70*/  MUFU.EX2 R162, R67 ;  /* 0x0000004300a27308 */ /* 0x000e220000000800 */
[----:B--2---:R-:W-:-:S07]  /*ab80*/  FADD.FTZ R15, R63, R42 ;  /* 0x0000002a3f0f7221 */ /* 0x004fce0000010000 */
[----:B------:R-:W2:Y:S01]  /*ab90*/  MUFU.EX2 R36, R65 ;  /* 0x0000004100247308 */ /* 0x000ea20000000800 */
[----:B---3--:R-:W-:-:S07]  /*aba0*/  FADD.FTZ R3, R61, R40 ;  /* 0x000000283d037221 */ /* 0x008fce0000010000 */
[----:B------:R-:W-:Y:S01]  /*abb0*/  MUFU.EX2 R14, R14 ;  /* 0x0000000e000e7308 */ /* 0x000fe20000000800 */
[C---:B0-----:R-:W-:Y:S01]  /*abc0*/  FADD.FTZ R15, R162.reuse, R15 ;  /* 0x0000000fa20f7221 */ /* 0x041fe20000010000 */
[----:B------:R-:W-:-:S06]  /*abd0*/  F2FP.BF16.F32.PACK_AB R162, R162, R63 ;  /* 0x0000003fa2a2723e */ /* 0x000fcc00000010ff */
[----:B------:R-:W0:Y:S01]  /*abe0*/  MUFU.EX2 R29, R75 ;  /* 0x0000004b001d7308 */ /* 0x000e220000000800 */
[C---:B--2---:R-:W-:Y:S01]  /*abf0*/  FADD.FTZ R10, R36.reuse, R3 ;  /* 0x00000003240a7221 */ /* 0x044fe20000010000 */
[----:B------:R-:W-:-:S05]  /*ac00*/  F2FP.BF16.F32.PACK_AB R163, R36, R61 ;  /* 0x0000003d24a3723e */ /* 0x000fca00000010ff */
[----:B------:R1:W-:Y:S01]  /*ac10*/  STSM.16.M88.4 [R196], R160 ;  /* 0x000000a0c4007844 */ /* 0x0003e20000000200 */
[----:B------:R-:W-:Y:S08]  /*ac20*/  MUFU.EX2 R69, R69 ;  /* 0x0000004500457308 */ /* 0x000ff00000000800 */
[----:B------:R-:W2:Y:S01]  /*ac30*/  MUFU.EX2 R38, R73 ;  /* 0x0000004900267308 */ /* 0x000ea20000000800 */
[----:B0-----:R-:W-:Y:S01]  /*ac40*/  F2FP.BF16.F32.PACK_AB R164, R29, R14 ;  /* 0x0000000e1da4723e */ /* 0x001fe200000010ff */
[----:B------:R-:W-:-:S04]  /*ac50*/  FADD.FTZ R14, R14, R15 ;  /* 0x0000000f0e0e7221 */ /* 0x000fc80000010000 */
[----:B------:R-:W-:Y:S02]  /*ac60*/  FADD.FTZ R29, R29, R14 ;  /* 0x0000000e1d1d7221 */ /* 0x000fe40000010000 */
[----:B------:R-:W-:Y:S08]  /*ac70*/  MUFU.EX2 R24, R24 ;  /* 0x0000001800187308 */ /* 0x000ff00000000800 */
[----:B------:R-:W0:Y:S01]  /*ac80*/  MUFU.EX2 R33, R33 ;  /* 0x0000002100217308 */ /* 0x000e220000000800 */
[----:B--2---:R-:W-:Y:S01]  /*ac90*/  F2FP.BF16.F32.PACK_AB R165, R38, R69 ;  /* 0x0000004526a5723e */ /* 0x004fe200000010ff */
[----:B------:R-:W-:-:S04]  /*aca0*/  FADD.FTZ R69, R69, R10 ;  /* 0x0000000a45457221 */ /* 0x000fc80000010000 */
[----:B------:R-:W-:Y:S02]  /*acb0*/  FADD.FTZ R38, R38, R69 ;  /* 0x0000004526267221 */ /* 0x000fe40000010000 */
[----:B------:R-:W-:Y:S08]  /*acc0*/  MUFU.EX2 R47, R47 ;  /* 0x0000002f002f7308 */ /* 0x000ff00000000800 */
[----:B------:R-:W2:Y:S01]  /*acd0*/  MUFU.EX2 R28, R28 ;  /* 0x0000001c001c7308 */ /* 0x000ea20000000800 */
[----:B0-----:R-:W-:Y:S01]  /*ace0*/  F2FP.BF16.F32.PACK_AB R166, R33, R24 ;  /* 0x0000001821a6723e */ /* 0x001fe200000010ff */
[----:B------:R-:W-:-:S04]  /*acf0*/  FADD.FTZ R24, R24, R29 ;  /* 0x0000001d18187221 */ /* 0x000fc80000010000 */
[----:B------:R-:W-:Y:S01]  /*ad00*/  FADD.FTZ R3, R33, R24 ;  /* 0x0000001821037221 */ /* 0x000fe20000010000 */
[----:B--2---:R-:W-:Y:S01]  /*ad10*/  F2FP.BF16.F32.PACK_AB R167, R28, R47 ;  /* 0x0000002f1ca7723e */ /* 0x004fe200000010ff */
[----:B------:R-:W-:-:S04]  /*ad20*/  FADD.FTZ R47, R47, R38 ;  /* 0x000000262f2f7221 */ /* 0x000fc80000010000 */
[----:B------:R1:W-:Y:S01]  /*ad30*/  STSM.16.M88.4 [R197], R164 ;  /* 0x000000a4c5007844 */ /* 0x0003e20000000200 */
[----:B------:R-:W-:Y:S01]  /*ad40*/  FADD.FTZ R10, R28, R47 ;  /* 0x0000002f1c0a7221 */ /* 0x000fe20000010000 */
[----:B------:R-:W-:Y:S06]  /*ad50*/  @!P0 BRA `(.L_x_3730) ;  /* 0x0000000000048947 */ /* 0x000fec0003800000 */
[----:B------:R-:W-:Y:S01]  /*ad60*/  BPT.TRAP 0x1 ;  /* 0x000000040000795c */ /* 0x000fe20000300000 */
.L_x_3730:
[----:B------:R0:W2:Y:S01]  /*ad70*/  SYNCS.PHASECHK.TRANS64.TRYWAIT P2, [R12+URZ+0x28c50], R13 ;  /* 0x028c500d0c0075a7 */ /* 0x0000a2000804017f */
[----:B------:R-:W-:Y:S05]  /*ad80*/  @!P0 BRA `(.L_x_3731) ;  /* 0x0000000000048947 */ /* 0x000fea0003800000 */
[----:B------:R-:W-:Y:S01]  /*ad90*/  BPT.TRAP 0x1 ;  /* 0x000000040000795c */ /* 0x000fe20000300000 */
.L_x_3731:
[----:B------:R-:W-:Y:S01]  /*ada0*/  LOP3.LUT R11, R56, 0x2000000, RZ, 0xfc, !PT ;  /* 0x02000000380b7812 */ /* 0x000fe200078efcff */
[----:B------:R-:W-:Y:S01]  /*adb0*/  ULDC UR37, c[0x0][0x9d8] ;  /* 0x0002760000257ab9 */ /* 0x000fe20000000800 */
[----:B------:R-:W-:Y:S01]  /*adc0*/  ULDC UR36, c[0x0][0x988] ;  /* 0x0002620000247ab9 */ /* 0x000fe20000000800 */
[----:B------:R-:W-:Y:S01]  /*add0*/  BSSY B0, `(.L_x_3732) ;  /* 0x0000006000007945 */ /* 0x000fe20003800000 */
[----:B------:R-:W-:Y:S02]  /*ade0*/  IMAD.MOV.U32 R27, RZ, RZ, 0x40000040 ;  /* 0x40000040ff1b7424 */ /* 0x000fe400078e00ff */
[----:B------:R-:W-:Y:S01]  /*adf0*/  IMAD R26, R18, 0x1000, R11 ;  /* 0x00001000121a7824 */ /* 0x000fe200078e020b */
[----:B--2---:R-:W-:Y:S06]  /*ae00*/  @P2 BRA `(.L_x_3733) ;  /* 0x0000000000082947 */ /* 0x004fec0003800000 */
[----:B------:R-:W2:Y:S02]  /*ae10*/  SYNCS.PHASECHK.TRANS64.TRYWAIT P2, [R12+URZ+0x28c50], R13 ;  /* 0x028c500d0c0075a7 */ /* 0x000ea4000804017f */
[----:B--2---:R-:W-:Y:S05]  /*ae20*/  @!P2 BRA `(.L_x_3734) ;  /* 0x0000010c0010a947 */ /* 0x004fea0003800000 */
.L_x_3733:
[----:B------:R-:W-:Y:S05]  /*ae30*/  BSYNC B0 ;  /* 0x0000000000007941 */ /* 0x000fea0003800000 */
.L_x_3732:
[C---:B------:R-:W-:Y:S01]  /*ae40*/  R2UR UR6, R26.reuse ;  /* 0x000000001a0672ca */ /* 0x040fe200000e0000 */
[C---:B------:R-:W-:Y:S01]  /*ae50*/  VIADD R24, R26.reuse, 0x80 ;  /* 0x000000801a187836 */ /* 0x040fe20000000000 */
[----:B------:R-:W-:Y:S01]  /*ae60*/  R2UR UR7, R27 ;  /* 0x000000001b0772ca */ /* 0x000fe200000e0000 */
[C---:B------:R-:W-:Y:S01]  /*ae70*/  VIADD R14, R26.reuse, 0x100 ;  /* 0x000001001a0e7836 */ /* 0x040fe20000000000 */
[----:B------:R-:W-:Y:S01]  /*ae80*/  BSSY B0, `(.L_x_3735) ;  /* 0x000020e000007945 */ /* 0x000fe20003800000 */
[----:B------:R-:W-:Y:S01]  /*ae90*/  VIADD R26, R26, 0x180 ;  /* 0x000001801a1a7836 */ /* 0x000fe20000000000 */
[----:B------:R-:W-:Y:S01]  /*aea0*/  R2UR UR10, R24 ;  /* 0x00000000180a72ca */ /* 0x000fe200000e0000 */
[----:B------:R-:W-:Y:S01]  /*aeb0*/  IMAD.MOV.U32 R25, RZ, RZ, 0x40000040 ;  /* 0x40000040ff197424 */ /* 0x000fe200078e00ff */
[----:B------:R-:W-:Y:S01]  /*aec0*/  R2UR UR14, R14 ;  /* 0x000000000e0e72ca */ /* 0x000fe200000e0000 */
[----:B------:R-:W-:Y:S01]  /*aed0*/  IMAD.MOV.U32 R27, RZ, RZ, 0x40000040 ;  /* 0x40000040ff1b7424 */ /* 0x000fe200078e00ff */
[----:B------:R-:W-:Y:S01]  /*aee0*/  R2UR UR18, R26 ;  /* 0x000000001a1272ca */ /* 0x000fe200000e0000 */
[----:B------:R-:W-:Y:S01]  /*aef0*/  IMAD.MOV.U32 R15, RZ, RZ, 0x40000040 ;  /* 0x40000040ff0f7424 */ /* 0x000fe200078e00ff */
[----:B------:R-:W-:Y:S01]  /*af00*/  R2UR UR11, R25 ;  /* 0x00000000190b72ca */ /* 0x000fe200000e0000 */
[----:B------:R-:W-:Y:S01]  /*af10*/  VIADD R168, R168, 0xfffffffe ;  /* 0xfffffffea8a87836 */ /* 0x000fe20000000000 */
[----:B------:R-:W-:Y:S01]  /*af20*/  R2UR UR19, R27 ;  /* 0x000000001b1372ca */ /* 0x000fe200000e0000 */
[----:B0-2---:R-:W-:Y:S01]  /*af30*/  @!P1 VIADD R12, R12, 0x28c60 ;  /* 0x00028c600c0c9836 */ /* 0x005fe20000000000 */
[----:B------:R-:W-:Y:S01]  /*af40*/  WARPGROUP.ARRIVE ;  /* 0x00000000000079c5 */ /* 0x000fe20000000000 */
[----:B------:R-:W-:-:S02]  /*af50*/  R2UR UR15, R15 ;  /* 0x000000000f0f72ca */ /* 0x000fc400000e0000 */
[----:B------:R-:W-:Y:S02]  /*af60*/  ISETP.GE.AND P2, PT, R168, R192, PT ;  /* 0x000000c0a800720c */ /* 0x000fe40003f46270 */
[----:B------:R-:W-:Y:S01]  /*af70*/  @!P1 PRMT R12, RZ, 0x654, R12 ;  /* 0x00000654ff0c9816 */ /* 0x000fe2000000000c */
[----:B------:R-:W-:Y:S03]  /*af80*/  HGMMA.64x256x16.F32.BF16 R24, R152, gdesc[UR4].tnspB, RZ, !UPT, gsb0 ;  /* 0x43e0000498187df0 */ /* 0x000fe6000c0018ff */
[----:B------:R-:W-:Y:S02]  /*af90*/  WARPGROUP.DEPBAR.LE gsb0, 0x0 ;  /* 0x00008000000079c5 */ /* 0x000fe40000010000 */
[----:B------:R-:W-:-:S15]  /*afa0*/  WARPGROUP.ARRIVE ;  /* 0x00000000000079c5 */ /* 0x000fde0000000000 */
[----:B------:R-:W-:-:S08]  /*afb0*/  NOP ;  /* 0x0000000000007918 */ /* 0x000fd00000000000 */
[----:B------:R-:W-:Y:S03]  /*afc0*/  HGMMA.64x256x16.F32.BF16 R24, R156, gdesc[UR8].tnspB, R24, gsb0 ;  /* 0x43e000089c187df0 */ /* 0x000fe60008001818 */
        /* <DEDUP_REMOVED lines=19> */
[----:B------:R-:W-:Y:S02]  /*b100*/  IMAD.MOV.U32 R217, RZ, RZ, R168 ;  /* 0x000000ffffd97224 */ /* 0x000fe400078e00a8 */
[----:B------:R-:W-:Y:S02]  /*b110*/  IMAD.MOV.U32 R13, RZ, RZ, R169 ;  /* 0x000000ffff0d7224 */ /* 0x000fe400078e00a9 */
[----:B------:R-:W-:Y:S02]  /*b120*/  IMAD.MOV.U32 R227, RZ, RZ, R21 ;  /* 0x000000ffffe37224 */ /* 0x000fe400078e0015 */
[----:B------:R-:W-:-:S07]  /*b130*/  IMAD.MOV.U32 R226, RZ, RZ, R18 ;  /* 0x000000ffffe27224 */ /* 0x000fce00078e0012 */
.L_x_3747:
[----:B------:R-:W-:Y:S02]  /*b140*/  VIADD R18, R226, 0x1 ;  /* 0x00000001e2127836 */ /* 0x000fe40000000000 */
[----:B0-----:R-:W-:Y:S02]  /*b150*/  IMAD.MOV.U32 R12, RZ, RZ, R217 ;  /* 0x000000ffff0c7224 */ /* 0x001fe400078e00d9 */
[----:B------:R-:W-:Y:S01]  /*b160*/  VIADD R217, R217, 0xffffffff ;  /* 0xffffffffd9d97836 */ /* 0x000fe20000000000 */
[----:B------:R-:W-:Y:S02]  /*b170*/  ISETP.NE.AND P3, PT, R18, 0x2, PT ;  /* 0x000000021200780c */ /* 0x000fe40003f65270 */
[----:B------:R-:W-:Y:S02]  /*b180*/  ISETP.GT.AND P2, PT, R12, R192, PT ;  /* 0x000000c00c00720c */ /* 0x000fe40003f44270 */
[----:B------:R-:W-:Y:S02]  /*b190*/  SEL R12, RZ, 0x1, P3 ;  /* 0x00000001ff0c7807 */ /* 0x000fe40001800000 */
[----:B------:R-:W-:-:S02]  /*b1a0*/  SEL R18, R18, RZ, P3 ;  /* 0x000000ff12127207 */ /* 0x000fc40001800000 */
[----:B------:R-:W-:Y:S01]  /*b1b0*/  LOP3.LUT R22, R22, R12, RZ, 0x3c, !PT ;  /* 0x0000000c16167212 */ /* 0x000fe200078e3cff */
[----:B--2---:R-:W-:Y:S06]  /*b1c0*/  @!P0 BRA `(.L_x_3737) ;  /* 0x0000000000048947 */ /* 0x004fec0003800000 */
[----:B------:R-:W-:Y:S01]  /*b1d0*/  BPT.TRAP 0x1 ;  /* 0x000000040000795c */ /* 0x000fe20000300000 */
.L_x_3737:
[----:B------:R-:W-:Y:S01]  /*b1e0*/  IMAD R218, R18, 0x8, R2 ;  /* 0x0000000812da7824 */ /* 0x000fe200078e0202 */
[----:B------:R-:W-:-:S04]  /*b1f0*/  SHF.L.U32 R12, R22, 0x1f, RZ ;  /* 0x0000001f160c7819 */ /* 0x000fc800000006ff */
[----:B------:R0:W2:Y:S01]  /*b200*/  SYNCS.PHASECHK.TRANS64.TRYWAIT P3, [R218+URZ+0x28c30], R12 ;  /* 0x028c300cda0075a7 */ /* 0x0000a2000806017f */
[----:B------:R-:W-:Y:S05]  /*b210*/  @!P0 BRA `(.L_x_3738) ;  /* 0x0000000000048947 */ /* 0x000fea0003800000 */
[----:B------:R-:W-:Y:S01]  /*b220*/  BPT.TRAP 0x1 ;  /* 0x000000040000795c */ /* 0x000fe20000300000 */
.L_x_3738:
[----:B------:R-:W-:Y:S01]  /*b230*/  VIADD R14, R2, 0x20400 ;  /* 0x00020400020e7836 */ /* 0x000fe20000000000 */
[----:B------:R-:W-:Y:S01]  /*b240*/  BSSY B1, `(.L_x_3739) ;  /* 0x0000009000017945 */ /* 0x000fe20003800000 */
[----:B-1----:R-:W-:Y:S02]  /*b250*/  IMAD R152, R18, 0x200, R0 ;  /* 0x0000020012987824 */ /* 0x002fe400078e0200 */
[----:B------:R-:W-:Y:S01]  /*b260*/  IMAD.MOV.U32 R153, RZ, RZ, 0x40000040 ;  /* 0x40000040ff997424 */ /* 0x000fe200078e00ff */
[----:B------:R-:W-:-:S04]  /*b270*/  SHF.R.U32.HI R14, RZ, 0x4, R14 ;  /* 0x00000004ff0e7819 */ /* 0x000fc8000001160e */
[----:B------:R-:W-:-:S04]  /*b280*/  LOP3.LUT R14, R14, 0x3fff, RZ, 0xc0, !PT ;  /* 0x00003fff0e0e7812 */ /* 0x000fc800078ec0ff */
[----:B------:R-:W-:Y:S01]  /*b290*/  LOP3.LUT R14, R14, 0x10000, RZ, 0xfc, !PT ;  /* 0x000100000e0e7812 */ /* 0x000fe200078efcff */
[----:B--2---:R-:W-:Y:S06]  /*b2a0*/  @P3 BRA `(.L_x_3740) ;  /* 0x0000000000083947 */ /* 0x004fec0003800000 */
[----:B------:R-:W1:Y:S02]  /*b2b0*/  SYNCS.PHASECHK.TRANS64.TRYWAIT P3, [R218+URZ+0x28c30], R12 ;  /* 0x028c300cda0075a7 */ /* 0x000e64000806017f */
[----:B-1----:R-:W-:Y:S05]  /*b2c0*/  @!P3 BRA `(.L_x_3741) ;  /* 0x0000010400fcb947 */ /* 0x002fea0003800000 */
.L_x_3740:
[----:B------:R-:W-:Y:S05]  /*b2d0*/  BSYNC B1 ;  /* 0x0000000000017941 */ /* 0x000fea0003800000 */
.L_x_3739:
[----:B------:R-:W-:Y:S01]  /*b2e0*/  IMAD.MOV.U32 R15, RZ, RZ, 0x40000040 ;  /* 0x40000040ff0f7424 */ /* 0x000fe200078e00ff */
[----:B------:R-:W-:Y:S01]  /*b2f0*/  R2UR UR4, R14 ;  /* 0x000000000e0472ca */ /* 0x000fe200000e0000 */
[C---:B------:R-:W-:Y:S01]  /*b300*/  VIADD R20, R152.reuse, 0x2 ;  /* 0x0000000298147836 */ /* 0x040fe20000000000 */
[C---:B------:R-:W-:Y:S01]  /*b310*/  R2UR UR6, R152.reuse ;  /* 0x00000000980672ca */ /* 0x040fe200000e0000 */
[C---:B------:R-:W-:Y:S01]  /*b320*/  VIADD R14, R152.reuse, 0x4 ;  /* 0x00000004980e7836 */ /* 0x040fe20000000000 */
[----:B------:R-:W-:Y:S01]  /*b330*/  R2UR UR7, R153 ;  /* 0x00000000990772ca */ /* 0x000fe200000e0000 */
[----:B------:R-:W-:Y:S01]  /*b340*/  VIADD R152, R152, 0x6 ;  /* 0x0000000698987836 */ /* 0x000fe20000000000 */
[----:B------:R-:W-:Y:S01]  /*b350*/  R2UR UR5, R15 ;  /* 0x000000000f0572ca */ /* 0x000fe200000e0000 */
[----:B------:R-:W-:Y:S01]  /*b360*/  IMAD.MOV.U32 R153, RZ, RZ, 0x40000040 ;  /* 0x40000040ff997424 */ /* 0x000fe200078e00ff */
[----:B------:R-:W-:Y:S01]  /*b370*/  R2UR UR10, R20 ;  /* 0x00000000140a72ca */ /* 0x000fe200000e0000 */
[----:B------:R-:W-:Y:S01]  /*b380*/  IMAD.MOV.U32 R21, RZ, RZ, 0x40000040 ;  /* 0x40000040ff157424 */ /* 0x000fe200078e00ff */
[----:B------:R-:W-:-:S02]  /*b390*/  R2UR UR18, R152 ;  /* 0x00000000981272ca */ /* 0x000fc400000e0000 */
[----:B------:R-:W-:Y:S02]  /*b3a0*/  R2UR UR19, R153 ;  /* 0x00000000991372ca */ /* 0x000fe400000e0000 */
[----:B------:R-:W-:Y:S01]  /*b3b0*/  WARPGROUP.ARRIVE ;  /* 0x00000000000079c5 */ /* 0x000fe20000000000 */
[----:B------:R-:W-:Y:S02]  /*b3c0*/  R2UR UR11, R21 ;  /* 0x00000000150b72ca */ /* 0x000fe400000e0000 */
[----:B------:R-:W-:Y:S02]  /*b3d0*/  R2UR UR8, R8 ;  /* 0x00000000080872ca */ /* 0x000fe400000e0000 */
[----:B------:R-:W-:Y:S01]  /*b3e0*/  R2UR UR9, R9 ;  /* 0x00000000090972ca */ /* 0x000fe200000e0000 */
[----:B------:R-:W-:Y:S01]  /*b3f0*/  HGMMA.64x64x16.F32.BF16 R152, gdesc[UR4], RZ, !UPT, gsb0 ;  /* 0x00e00000049879f0 */ /* 0x000fe2000c0018ff */
[----:B------:R-:W-:Y:S02]  /*b400*/  R2UR UR14, R14 ;  /* 0x000000000e0e72ca */ /* 0x000fe400000e0000 */
[----:B------:R-:W-:-:S02]  /*b410*/  R2UR UR15, R15 ;  /* 0x000000000f0f72ca */ /* 0x000fc400000e0000 */
[----:B------:R-:W-:Y:S02]  /*b420*/  R2UR UR12, R6 ;  /* 0x00000000060c72ca */ /* 0x000fe400000e0000 */
[----:B------:R-:W-:Y:S02]  /*b430*/  R2UR UR13, R7 ;  /* 0x00000000070d72ca */ /* 0x000fe400000e0000 */
[----:B------:R-:W-:Y:S02]  /*b440*/  R2UR UR16, R4 ;  /* 0x00000000041072ca */ /* 0x000fe400000e0000 */
[----:B------:R-:W-:Y:S02]  /*b450*/  R2UR UR17, R5 ;  /* 0x00000000051172ca */ /* 0x000fe400000e0000 */
[----:B------:R-:W-:Y:S01]  /*b460*/  ISETP.NE.AND P3, PT, R193, RZ, PT ;  /* 0x000000ffc100720c */ /* 0x000fe20003f65270 */
        /* <DEDUP_REMOVED lines=41> */
[----:B---3--:R-:W-:-:S07]  /*b700*/  FMNMX.FTZ R20, R15, R20, !PT ;  /* 0x000000140f147209 */ /* 0x008fce0007810000 */
[----:B------:R-:W3:Y:S01]  /*b710*/  MUFU.TANH R156, R156 ;  /* 0x0000009c009c7308 */ /* 0x000ee20000002400 */
[----:B----4-:R-:W-:-:S07]  /*b720*/  FMNMX.FTZ R20, R152, R20, !PT ;  /* 0x0000001498147209 */ /* 0x010fce0007810000 */
[----:B------:R-:W4:Y:S01]  /*b730*/  MUFU.TANH R157, R157 ;  /* 0x0000009d009d7308 */ /* 0x000f220000002400 */
[----:B--2---:R-:W-:-:S07]  /*b740*/  FMNMX.FTZ R20, R153, R20, !PT ;  /* 0x0000001499147209 */ /* 0x004fce0007810000 */
        /* <DEDUP_REMOVED lines=20> */
[----:B------:R-:W-:Y:S01]  /*b890*/  MUFU.TANH R154, R154 ;  /* 0x0000009a009a7308 */ /* 0x000fe20000002400 */
[----:B----4-:R-:W-:-:S07]  /*b8a0*/  FMNMX.FTZ R20, R176, R20, !PT ;  /* 0x00000014b0147209 */ /* 0x010fce0007810000 */
[----:B------:R-:W-:Y:S01]  /*b8b0*/  MUFU.TANH R155, R155 ;  /* 0x0000009b009b7308 */ /* 0x000fe20000002400 */
[----:B--2---:R-:W-:-:S05]  /*b8c0*/  FMNMX.FTZ R21, R177, R20, !PT ;  /* 0x00000014b1157209 */ /* 0x004fca0007810000 */
[----:B------:R-:W2:Y:S02]  /*b8d0*/  SHFL.BFLY PT, R20, R21, 0x2, 0x1f ;  /* 0x0c401f0015147f89 */ /* 0x000ea400000e0000 */
[----:B------:R-:W-:Y:S08]  /*b8e0*/  MUFU.TANH R158, R158 ;  /* 0x0000009e009e7308 */ /* 0x000ff00000002400 */
[----:B------:R-:W-:Y:S08]  /*b8f0*/  MUFU.TANH R159, R159 ;  /* 0x0000009f009f7308 */ /* 0x000ff00000002400 */
[----:B------:R-:W-:Y:S01]  /*b900*/  MUFU.TANH R174, R174 ;  /* 0x000000ae00ae7308 */ /* 0x000fe20000002400 */
[----:B--2---:R-:W-:-:S07]  /*b910*/  FMNMX.FTZ R21, R21, R20, !PT ;  /* 0x0000001415157209 */ /* 0x004fce0007810000 */
[----:B------:R-:W-:Y:S01]  /*b920*/  MUFU.TANH R175, R175 ;  /* 0x000000af00af7308 */ /* 0x000fe20000002400 */
[----:B------:R-:W2:Y:S07]  /*b930*/  SHFL.BFLY PT, R20, R21, 0x1, 0x1f ;  /* 0x0c201f0015147f89 */ /* 0x000eae00000e0000 */
[----:B------:R-:W-:Y:S08]  /*b940*/  MUFU.TANH R178, R178 ;  /* 0x000000b200b27308 */ /* 0x000ff00000002400 */
[----:B------:R-:W-:Y:S01]  /*b950*/  MUFU.TANH R179, R179 ;  /* 0x000000b300b37308 */ /* 0x000fe20000002400 */
[----:B--2---:R-:W-:Y:S01]  /*b960*/  FMNMX.FTZ R21, R21, R20, !PT ;  /* 0x0000001415157209 */ /* 0x004fe20007810000 */
[----:B------:R-:W-:-:S04]  /*b970*/  IMAD.U32 R20, RZ, RZ, UR36 ;  /* 0x00000024ff147e24 */ /* 0x000fc8000f8e00ff */
[C---:B------:R-:W-:Y:S01]  /*b980*/  FADD.FTZ R181, -R21.reuse, R227 ;  /* 0x000000e315b57221 */ /* 0x040fe20000010100 */
[----:B------:R-:W-:-:S03]  /*b990*/  FMUL.FTZ R180, R21, R20 ;  /* 0x0000001415b47220 */ /* 0x000fc60000410000 */
[-C--:B------:R-:W-:Y:S01]  /*b9a0*/  FMUL.FTZ R181, R181, R20.reuse ;  /* 0x00000014b5b57220 */ /* 0x080fe20000410000 */
        /* <DEDUP_REMOVED lines=13> */
[-CC-:B------:R-:W-:Y:S01]  /*ba80*/  FFMA.FTZ R168, R168, R20.reuse, -R180.reuse ;  /* 0x00000014a8a87223 */ /* 0x180fe200000108b4 */
[-CC-:B------:R-:W-:Y:S01]  /*ba90*/  FFMA.FTZ R172, R172, R20.reuse, -R180.reuse ;  /* 0x00000014acac7223 */ /* 0x180fe200000108b4 */
[-CC-:B------:R-:W-:Y:S01]  /*baa0*/  FFMA.FTZ R173, R173, R20.reuse, -R180.reuse ;  /* 0x00000014adad7223 */ /* 0x180fe200000108b4 */
[-CC-:B------:R-:W-:Y:S01]  /*bab0*/  FFMA.FTZ R176, R176, R20.reuse, -R180.reuse ;  /* 0x00000014b0b07223 */ /* 0x180fe200000108b4 */
[----:B------:R-:W-:Y:S01]  /*bac0*/  FFMA.FTZ R177, R177, R20, -R180 ;  /* 0x00000014b1b17223 */ /* 0x000fe200000108b4 */
[----:B------:R-:W-:-:S02]  /*bad0*/  FMUL.FTZ R180, R182, UR37 ;  /* 0x00000025b6b47c20 */ /* 0x000fc40008410000 */
[----:B------:R3:W4:Y:S08]  /*bae0*/  MUFU.EX2 R169, R15 ;  /* 0x0000000f00a97308 */ /* 0x0007300000000800 */
[----:B------:R-:W-:Y:S01]  /*baf0*/  MUFU.TANH R180, R180 ;  /* 0x000000b400b47308 */ /* 0x000fe20000002400 */
[----:B---3--:R-:W-:Y:S01]  /*bb00*/  FMUL.FTZ R15, R162, UR37 ;  /* 0x00000025a20f7c20 */ /* 0x008fe20008410000 */
[----:B------:R-:W-:Y:S01]  /*bb10*/  FMUL.FTZ R162, R163, UR37 ;  /* 0x00000025a3a27c20 */ /* 0x000fe20008410000 */
[----:B--2---:R-:W-:Y:S01]  /*bb20*/  FFMA.FTZ R163, R181, R3, R152 ;  /* 0x00000003b5a37223 */ /* 0x004fe20000010098 */
[-C--:B------:R-:W-:Y:S01]  /*bb30*/  FMUL.FTZ R24, R24, R181.reuse ;  /* 0x000000b518187220 */ /* 0x080fe20000410000 */
[-C--:B------:R-:W-:Y:S01]  /*bb40*/  FMUL.FTZ R25, R25, R181.reuse ;  /* 0x000000b519197220 */ /* 0x080fe20000410000 */
[-C--:B------:R-:W-:Y:S01]  /*bb50*/  FMUL.FTZ R28, R28, R181.reuse ;  /* 0x000000b51c1c7220 */ /* 0x080fe20000410000 */
[----:B------:R-:W-:Y:S01]  /*bb60*/  FMUL.FTZ R29, R29, R181 ;  /* 0x000000b51d1d7220 */ /* 0x000fe20000410000 */
[----:B------:R2:W-:Y:S01]  /*bb70*/  MUFU.TANH R3, R166 ;  /* 0x000000a600037308 */ /* 0x0005e20000002400 */
[C---:B----4-:R-:W-:Y:S01]  /*bb80*/  FADD.FTZ R163, R169.reuse, R163 ;  /* 0x000000a3a9a37221 */ /* 0x050fe20000010000 */
[----:B------:R-:W-:Y:S01]  /*bb90*/  F2FP.BF16.F32.PACK_AB R152, R169, R152 ;  /* 0x00000098a998723e */ /* 0x000fe200000010ff */
[----:B------:R-:W-:-:S02]  /*bba0*/  @!P3 IMAD R169, R226, 0x40, R191 ;  /* 0x00000040e2a9b824 */ /* 0x000fc400078e02bf */
[-C--:B------:R-:W-:Y:S01]  /*bbb0*/  FMUL.FTZ R32, R32, R181.reuse ;  /* 0x000000b520207220 */ /* 0x080fe20000410000 */
[-C--:B------:R-:W-:Y:S01]  /*bbc0*/  FMUL.FTZ R33, R33, R181.reuse ;  /* 0x000000b521217220 */ /* 0x080fe20000410000 */
[-C--:B------:R-:W-:Y:S01]  /*bbd0*/  FMUL.FTZ R36, R36, R181.reuse ;  /* 0x000000b524247220 */ /* 0x080fe20000410000 */
[-C--:B------:R-:W-:Y:S01]  /*bbe0*/  FMUL.FTZ R37, R37, R181.reuse ;  /* 0x000000b525257220 */ /* 0x080fe20000410000 */
[----:B------:R-:W3:Y:S01]  /*bbf0*/  MUFU.TANH R15, R15 ;  /* 0x0000000f000f7308 */ /* 0x000ee20000002400 */
[----:B--2---:R-:W-:Y:S01]  /*bc00*/  FMUL.FTZ R166, R167, UR37 ;  /* 0x00000025a7a67c20 */ /* 0x004fe20008410000 */
[----:B------:R-:W-:Y:S02]  /*bc10*/  @!P1 VIADD R167, R218, 0x28c40 ;  /* 0x00028c40daa79836 */ /* 0x000fe40000000000 */
[-C--:B------:R-:W-:Y:S01]  /*bc20*/  FMUL.FTZ R40, R40, R181.reuse ;  /* 0x000000b528287220 */ /* 0x080fe20000410000 */
[-C--:B------:R-:W-:Y:S01]  /*bc30*/  FMUL.FTZ R41, R41, R181.reuse ;  /* 0x000000b529297220 */ /* 0x080fe20000410000 */
[-C--:B------:R-:W-:Y:S01]  /*bc40*/  FMUL.FTZ R44, R44, R181.reuse ;  /* 0x000000b52c2c7220 */ /* 0x080fe20000410000 */
[-C--:B------:R-:W-:Y:S01]  /*bc50*/  FMUL.FTZ R45, R45, R181.reuse ;  /* 0x000000b52d2d7220 */ /* 0x080fe20000410000 */
[----:B------:R-:W-:Y:S01]  /*bc60*/  @!P1 PRMT R167, RZ, 0x654, R167 ;  /* 0x00000654ffa79816 */ /* 0x000fe200000000a7 */
[----:B------:R-:W2:Y:S01]  /*bc70*/  MUFU.TANH R162, R162 ;  /* 0x000000a200a27308 */ /* 0x000ea20000002400 */
[-C--:B------:R-:W-:Y:S01]  /*bc80*/  FMUL.FTZ R48, R48, R181.reuse ;  /* 0x000000b530307220 */ /* 0x080fe20000410000 */
[-C--:B------:R-:W-:Y:S01]  /*bc90*/  FMUL.FTZ R49, R49, R181.reuse ;  /* 0x000000b531317220 */ /* 0x080fe20000410000 */
[----:B------:R4:W-:Y:S01]  /*bca0*/  @!P1 SYNCS.ARRIVE.TRANS64.RED.A1T0 RZ, [R167+URZ], RZ ;  /* 0x000000ffa7ff99a7 */ /* 0x0009e2000810043f */
[-C--:B------:R-:W-:Y:S01]  /*bcb0*/  FMUL.FTZ R52, R52, R181.reuse ;  /* 0x000000b534347220 */ /* 0x080fe20000410000 */
[-C--:B------:R-:W-:Y:S01]  /*bcc0*/  FMUL.FTZ R53, R53, R181.reuse ;  /* 0x000000b535357220 */ /* 0x080fe20000410000 */
[-C--:B------:R-:W-:Y:S01]  /*bcd0*/  FMUL.FTZ R56, R56, R181.reuse ;  /* 0x000000b538387220 */ /* 0x080fe20000410000 */
[-C--:B------:R-:W-:Y:S01]  /*bce0*/  FMUL.FTZ R57, R57, R181.reuse ;  /* 0x000000b539397220 */ /* 0x080fe20000410000 */
[----:B------:R-:W5:Y:S01]  /*bcf0*/  MUFU.TANH R166, R166 ;  /* 0x000000a600a67308 */ /* 0x000f620000002400 */
[-C--:B------:R-:W-:Y:S01]  /*bd00*/  FMUL.FTZ R60, R60, R181.reuse ;  /* 0x000000b53c3c7220 */ /* 0x080fe20000410000 */
[-C--:B------:R-:W-:Y:S01]  /*bd10*/  FMUL.FTZ R61, R61, R181.reuse ;  /* 0x000000b53d3d7220 */ /* 0x080fe20000410000 */
[-C--:B------:R-:W-:Y:S01]  /*bd20*/  FMUL.FTZ R64, R64, R181.reuse ;  /* 0x000000b540407220 */ /* 0x080fe20000410000 */
[-C--:B------:R-:W-:Y:S01]  /*bd30*/  FMUL.FTZ R65, R65, R181.reuse ;  /* 0x000000b541417220 */ /* 0x080fe20000410000 */
[-C--:B------:R-:W-:Y:S01]  /*bd40*/  FMUL.FTZ R68, R68, R181.reuse ;  /* 0x000000b544447220 */ /* 0x080fe20000410000 */
[-C--:B------:R-:W-:Y:S01]  /*bd50*/  FMUL.FTZ R69, R69, R181.reuse ;  /* 0x000000b545457220 */ /* 0x080fe20000410000 */
[-C--:B------:R-:W-:Y:S01]  /*bd60*/  FMUL.FTZ R72, R72, R181.reuse ;  /* 0x000000b548487220 */ /* 0x080fe20000410000 */
[----:B----4-:R4:W0:Y:S01]  /*bd70*/  MUFU.TANH R167, R170 ;  /* 0x000000aa00a77308 */ /* 0x0108220000002400 */
        /* <DEDUP_REMOVED lines=8> */
[----:B----4-:R-:W-:Y:S01]  /*be00*/  FMUL.FTZ R170, R171, UR37 ;  /* 0x00000025abaa7c20 */ /* 0x010fe20008410000 */
[----:B------:R-:W-:Y:S01]  /*be10*/  @!P3 IMAD R171, R169, 0x4, R2 ;  /* 0x00000004a9abb824 */ /* 0x000fe200078e0202 */
        /* <DEDUP_REMOVED lines=13> */
[-C--:B------:R-:W-:Y:S01]  /*bef0*/  FMUL.FTZ R105, R105, R181.reuse ;  /* 0x000000b569697220 */ /* 0x080fe20000410000 */
[-C--:B------:R-:W-:Y:S01]  /*bf00*/  FMUL.FTZ R108, R108, R181.reuse ;  /* 0x000000b56c6c7220 */ /* 0x080fe20000410000 */
[----:B------:R-:W-:Y:S01]  /*bf10*/  FMUL.FTZ R109, R109, R181 ;  /* 0x000000b56d6d7220 */ /* 0x000fe20000410000 */
[----:B---3--:R-:W-:Y:S01]  /*bf20*/  FMNMX.FTZ R169, R15, R169, !PT ;  /* 0x000000a90fa97209 */ /* 0x008fe20007810000 */
[-C--:B------:R-:W-:Y:S01]  /*bf30*/  FMUL.FTZ R112, R112, R181.reuse ;  /* 0x000000b570707220 */ /* 0x080fe20000410000 */
[-C--:B------:R-:W-:Y:S01]  /*bf40*/  FMUL.FTZ R113, R113, R181.reuse ;  /* 0x000000b571717220 */ /* 0x080fe20000410000 */
[----:B------:R-:W-:Y:S01]  /*bf50*/  FMUL.FTZ R116, R116, R181 ;  /* 0x000000b574747220 */ /* 0x000fe20000410000 */
[----:B--2---:R-:W-:Y:S01]  /*bf60*/  FMNMX.FTZ R169, R162, R169, !PT ;  /* 0x000000a9a2a97209 */ /* 0x004fe20007810000 */
[-C--:B------:R-:W-:Y:S01]  /*bf70*/  FMUL.FTZ R117, R117, R181.reuse ;  /* 0x000000b575757220 */ /* 0x080fe20000410000 */
[-C--:B------:R-:W-:Y:S01]  /*bf80*/  FMUL.FTZ R120, R120, R181.reuse ;  /* 0x000000b578787220 */ /* 0x080fe20000410000 */
[----:B------:R-:W-:Y:S01]  /*bf90*/  FMUL.FTZ R121, R121, R181 ;  /* 0x000000b579797220 */ /* 0x000fe20000410000 */
[----:B------:R-:W-:Y:S01]  /*bfa0*/  FMNMX.FTZ R169, R3, R169, !PT ;  /* 0x000000a903a97209 */ /* 0x000fe20007810000 */
[-C--:B------:R-:W-:Y:S01]  /*bfb0*/  FMUL.FTZ R124, R124, R181.reuse ;  /* 0x000000b57c7c7220 */ /* 0x080fe20000410000 */
[-C--:B------:R-:W-:Y:S01]  /*bfc0*/  FMUL.FTZ R125, R125, R181.reuse ;  /* 0x000000b57d7d7220 */ /* 0x080fe20000410000 */
[----:B------:R-:W-:Y:S01]  /*bfd0*/  FMUL.FTZ R128, R128, R181 ;  /* 0x000000b580807220 */ /* 0x000fe20000410000 */
[----:B-----5:R-:W-:Y:S01]  /*bfe0*/  FMNMX.FTZ R169, R166, R169, !PT ;  /* 0x000000a9a6a97209 */ /* 0x020fe20007810000 */
[-C--:B------:R-:W-:Y:S01]  /*bff0*/  FMUL.FTZ R129, R129, R181.reuse ;  /* 0x000000b581817220 */ /* 0x080fe20000410000 */
[-C--:B------:R-:W-:Y:S01]  /*c000*/  FMUL.FTZ R132, R132, R181.reuse ;  /* 0x000000b584847220 */ /* 0x080fe20000410000 */
[----:B------:R-:W-:Y:S01]  /*c010*/  FMUL.FTZ R133, R133, R181 ;  /* 0x000000b585857220 */ /* 0x000fe20000410000 */
[----:B0-----:R-:W-:Y:S01]  /*c020*/  FMNMX.FTZ R169, R167, R169, !PT ;  /* 0x000000a9a7a97209 */ /* 0x001fe20007810000 */
        /* <DEDUP_REMOVED lines=8> */
[----:B------:R0:W-:Y:S01]  /*c0b0*/  @!P3 STS [R171+0x28800], R181 ;  /* 0x028800b5ab00b388 */ /* 0x0001e20000000800 */
[----:B----4-:R-:W-:Y:S01]  /*c0c0*/  FMNMX.FTZ R169, R170, R169, !PT ;  /* 0x000000a9aaa97209 */ /* 0x010fe20007810000 */
[----:B------:R-:W-:Y:S03]  /*c0d0*/  MUFU.EX2 R14, R14 ;  /* 0x0000000e000e7308 */ /* 0x000fe60000000800 */
[----:B------:R-:W-:-:S04]  /*c0e0*/  FMNMX.FTZ R169, R174, R169, !PT ;  /* 0x000000a9aea97209 */ /* 0x000fc80007810000 */
[----:B------:R-:W-:Y:S01]  /*c0f0*/  FMNMX.FTZ R169, R175, R169, !PT ;  /* 0x000000a9afa97209 */ /* 0x000fe20007810000 */
[----:B0-----:R-:W-:Y:S01]  /*c100*/  FMUL.FTZ R181, R183, UR37 ;  /* 0x00000025b7b57c20 */ /* 0x001fe20008410000 */
[----:B------:R-:W-:Y:S02]  /*c110*/  MUFU.EX2 R153, R153 ;  /* 0x0000009900997308 */ /* 0x000fe40000000800 */
[----:B------:R-:W-:-:S04]  /*c120*/  FMNMX.FTZ R169, R178, R169, !PT ;  /* 0x000000a9b2a97209 */ /* 0x000fc80007810000 */
[----:B------:R-:W-:Y:S02]  /*c130*/  FMNMX.FTZ R169, R179, R169, !PT ;  /* 0x000000a9b3a97209 */ /* 0x000fe40007810000 */
[----:B------:R-:W0:Y:S02]  /*c140*/  MUFU.TANH R181, R181 ;  /* 0x000000b500b57308 */ /* 0x000e240000002400 */
[----:B------:R-:W-:-:S06]  /*c150*/  FMNMX.FTZ R169, R180, R169, !PT ;  /* 0x000000a9b4a97209 */ /* 0x000fcc0007810000 */
        /* <DEDUP_REMOVED lines=13> */
[----:B0-----:R-:W-:-:S05]  /*c230*/  FMNMX.FTZ R169, R169, R182, !PT ;  /* 0x000000b6a9a97209 */ /* 0x001fca0007810000 */
[----:B------:R-:W-:Y:S02]  /*c240*/  FADD.FTZ R13, -R169, R13 ;  /* 0x0000000da90d7221 */ /* 0x000fe40000010100 */
[----:B------:R-:W-:Y:S02]  /*c250*/  MUFU.EX2 R173, R173 ;  /* 0x000000ad00ad7308 */ /* 0x000fe40000000800 */
[----:B------:R-:W-:-:S06]  /*c260*/  FMUL.FTZ R13, R13, R20 ;  /* 0x000000140d0d7220 */ /* 0x000fcc0000410000 */
[----:B------:R-:W-:Y:S08]  /*c270*/  MUFU.EX2 R176, R176 ;  /* 0x000000b000b07308 */ /* 0x000ff00000000800 */
[----:B------:R-:W0:Y:S02]  /*c280*/  MUFU.EX2 R13, R13 ;  /* 0x0000000d000d7308 */ /* 0x000e240000000800 */
        /* <DEDUP_REMOVED lines=10> */
[-C--:B0-----:R-:W-:Y:S01]  /*c330*/  FMUL.FTZ R171, R169, R20.reuse ;  /* 0x00000014a9ab7220 */ /* 0x081fe20000410000 */
[-C--:B------:R-:W-:Y:S01]  /*c340*/  FMUL.FTZ R43, R43, R13.reuse ;  /* 0x0000000d2b2b7220 */ /* 0x080fe20000410000 */
[-C--:B------:R-:W-:Y:S01]  /*c350*/  FMUL.FTZ R46, R46, R13.reuse ;  /* 0x0000000d2e2e7220 */ /* 0x080fe20000410000 */
        /* <DEDUP_REMOVED lines=18> */
[----:B------:R-:W-:Y:S01]  /*c480*/  FFMA.FTZ R171, R181, R20, -R171 ;  /* 0x00000014b5ab7223 */ /* 0x000fe200000108ab */
[-C--:B------:R-:W-:Y:S01]  /*c490*/  FMUL.FTZ R50, R50, R13.reuse ;  /* 0x0000000d32327220 */ /* 0x080fe20000410000 */
[-C--:B------:R-:W-:Y:S01]  /*c4a0*/  FMUL.FTZ R51, R51, R13.reuse ;  /* 0x0000000d33337220 */ /* 0x080fe20000410000 */
[-C--:B------:R-:W-:Y:S01]  /*c4b0*/  FMUL.FTZ R54, R54, R13.reuse ;  /* 0x0000000d36367220 */ /* 0x080fe20000410000 */
[----:B------:R-:W3:Y:S01]  /*c4c0*/  MUFU.EX2 R155, R155 ;  /* 0x0000009b009b7308 */ /* 0x000ee20000000800 */
[----:B0-----:R-:W-:Y:S01]  /*c4d0*/  FADD.FTZ R154, R14, R163 ;  /* 0x000000a30e9a7221 */ /* 0x001fe20000010000 */
        /* <DEDUP_REMOVED lines=13> */
[-C--:B------:R-:W-:Y:S01]  /*c5b0*/  FMUL.FTZ R78, R78, R13.reuse ;  /* 0x0000000d4e4e7220 */ /* 0x080fe20000410000 */
[----:B------:R-:W2:Y:S01]  /*c5c0*/  MUFU.EX2 R159, R159 ;  /* 0x0000009f009f7308 */ /* 0x000ea20000000800 */
[----:B0-----:R-:W-:Y:S01]  /*c5d0*/  FADD.FTZ R158, R153, R154 ;  /* 0x0000009a999e7221 */ /* 0x001fe20000010000 */
[----:B---3--:R-:W-:Y:S01]  /*c5e0*/  FADD.FTZ R10, R155, R10 ;  /* 0x0000000a9b0a7221 */ /* 0x008fe20000010000 */
[----:B------:R-:W-:Y:S01]  /*c5f0*/  F2FP.BF16.F32.PACK_AB R154, R153, R14 ;  /* 0x0000000e999a723e */ /* 0x000fe200000010ff */
[----:B------:R-:W-:Y:S01]  /*c600*/  FMUL.FTZ R79, R79, R13 ;  /* 0x0000000d4f4f7220 */ /* 0x000fe20000410000 */
[----:B------:R-:W-:Y:S01]  /*c610*/  FADD.FTZ R158, R156, R158 ;  /* 0x0000009e9c9e7221 */ /* 0x000fe20000010000 */
[----:B------:R-:W-:Y:S01]  /*c620*/  F2FP.BF16.F32.PACK_AB R153, R155, R177 ;  /* 0x000000b19b99723e */ /* 0x000fe200000010ff */
[-C--:B------:R-:W-:Y:S01]  /*c630*/  FMUL.FTZ R82, R82, R13.reuse ;  /* 0x0000000d52527220 */ /* 0x080fe20000410000 */
[----:B------:R-:W0:Y:S01]  /*c640*/  MUFU.EX2 R15, R15 ;  /* 0x0000000f000f7308 */ /* 0x000e220000000800 */
[----:B------:R-:W-:Y:S01]  /*c650*/  FADD.FTZ R158, R157, R158 ;  /* 0x0000009e9d9e7221 */ /* 0x000fe20000010000 */
[----:B----4-:R-:W-:Y:S01]  /*c660*/  FADD.FTZ R10, R181, R10 ;  /* 0x0000000ab50a7221 */ /* 0x010fe20000010000 */
[----:B------:R-:W-:Y:S01]  /*c670*/  F2FP.BF16.F32.PACK_AB R156, R157, R156 ;  /* 0x0000009c9d9c723e */ /* 0x000fe200000010ff */
[-C--:B------:R-:W-:Y:S01]  /*c680*/  FMUL.FTZ R83, R83, R13.reuse ;  /* 0x0000000d53537220 */ /* 0x080fe20000410000 */
[----:B------:R-:W-:Y:S01]  /*c690*/  FADD.FTZ R158, R160, R158 ;  /* 0x0000009ea09e7221 */ /* 0x000fe20000010000 */
[-C--:B------:R-:W-:Y:S01]  /*c6a0*/  FMUL.FTZ R86, R86, R13.reuse ;  /* 0x0000000d56567220 */ /* 0x080fe20000410000 */
[----:B------:R-:W-:Y:S01]  /*c6b0*/  FMUL.FTZ R87, R87, R13 ;  /* 0x0000000d57577220 */ /* 0x000fe20000410000 */
[----:B------:R3:W4:Y:S01]  /*c6c0*/  MUFU.EX2 R163, R162 ;  /* 0x000000a200a37308 */ /* 0x0007220000000800 */
[C---:B--2---:R-:W-:Y:S01]  /*c6d0*/  FADD.FTZ R10, R159.reuse, R10 ;  /* 0x0000000a9f0a7221 */ /* 0x044fe20000010000 */
[----:B------:R-:W-:Y:S01]  /*c6e0*/  F2FP.BF16.F32.PACK_AB R155, R159, R181 ;  /* 0x000000b59f9b723e */ /* 0x000fe200000010ff */
[----:B------:R-:W-:Y:S01]  /*c6f0*/  BAR.SYNC.DEFER_BLOCKING 0xf, 0x100 ;  /* 0x03c4000000007b1d */ /* 0x000fe20000010000 */
[-C--:B------:R-:W-:Y:S01]  /*c700*/  FMUL.FTZ R90, R90, R13.reuse ;  /* 0x0000000d5a5a7220 */ /* 0x080fe20000410000 */
[-C--:B------:R-:W-:Y:S01]  /*c710*/  FMUL.FTZ R91, R91, R13.reuse ;  /* 0x0000000d5b5b7220 */ /* 0x080fe20000410000 */
[-C--:B------:R-:W-:Y:S01]  /*c720*/  FMUL.FTZ R94, R94, R13.reuse ;  /* 0x0000000d5e5e7220 */ /* 0x080fe20000410000 */
[-C--:B------:R-:W-:Y:S01]  /*c730*/  FMUL.FTZ R95, R95, R13.reuse ;  /* 0x0000000d5f5f7220 */ /* 0x080fe20000410000 */
[-C--:B------:R-:W-:Y:S01]  /*c740*/  FMUL.FTZ R98, R98, R13.reuse ;  /* 0x0000000d62627220 */ /* 0x080fe20000410000 */
[----:B------:R-:W2:Y:S01]  /*c750*/  MUFU.EX2 R182, R182 ;  /* 0x000000b600b67308 */ /* 0x000ea20000000800 */
[----:B0-----:R-:W-:Y:S01]  /*c760*/  FADD.FTZ R10, R15, R10 ;  /* 0x0000000a0f0a7221 */ /* 0x001fe20000010000 */
[----:B---3--:R-:W-:Y:S01]  /*c770*/  F2FP.BF16.F32.PACK_AB R162, R230, R168 ;  /* 0x000000a8e6a2723e */ /* 0x008fe200000010ff */
[-C--:B------:R-:W-:Y:S01]  /*c780*/  FMUL.FTZ R99, R99, R13.reuse ;  /* 0x0000000d63637220 */ /* 0x080fe20000410000 */
[-C--:B------:R-:W-:Y:S01]  /*c790*/  FMUL.FTZ R102, R102, R13.reuse ;  /* 0x0000000d66667220 */ /* 0x080fe20000410000 */
[-C--:B------:R-:W-:Y:S01]  /*c7a0*/  FMUL.FTZ R103, R103, R13.reuse ;  /* 0x0000000d67677220 */ /* 0x080fe20000410000 */
[-C--:B------:R-:W-:Y:S01]  /*c7b0*/  FMUL.FTZ R106, R106, R13.reuse ;  /* 0x0000000d6a6a7220 */ /* 0x080fe20000410000 */
[----:B------:R-:W-:Y:S01]  /*c7c0*/  FMUL.FTZ R107, R107, R13 ;  /* 0x0000000d6b6b7220 */ /* 0x000fe20000410000 */
[----:B------:R0:W3:Y:S01]  /*c7d0*/  MUFU.EX2 R14, R3 ;  /* 0x00000003000e7308 */ /* 0x0000e20000000800 */
[C---:B----4-:R-:W-:Y:S01]  /*c7e0*/  FADD.FTZ R10, R163.reuse, R10 ;  /* 0x0000000aa30a7221 */ /* 0x050fe20000010000 */
[----:B------:R-:W-:Y:S01]  /*c7f0*/  F2FP.BF16.F32.PACK_AB R157, R163, R15 ;  /* 0x0000000fa39d723e */ /* 0x000fe200000010ff */
[-C--:B------:R-:W-:Y:S01]  /*c800*/  FMUL.FTZ R110, R110, R13.reuse ;  /* 0x0000000d6e6e7220 */ /* 0x080fe20000410000 */
[-C--:B------:R-:W-:Y:S01]  /*c810*/  FMUL.FTZ R111, R111, R13.reuse ;  /* 0x0000000d6f6f7220 */ /* 0x080fe20000410000 */
[-C--:B------:R-:W-:Y:S01]  /*c820*/  FMUL.FTZ R114, R114, R13.reuse ;  /* 0x0000000d72727220 */ /* 0x080fe20000410000 */
[-C--:B------:R-:W-:Y:S01]  /*c830*/  FMUL.FTZ R115, R115, R13.reuse ;  /* 0x0000000d73737220 */ /* 0x080fe20000410000 */
[-C--:B------:R-:W-:Y:S01]  /*c840*/  FMUL.FTZ R118, R118, R13.reuse ;  /* 0x0000000d76767220 */ /* 0x080fe20000410000 */
[----:B------:R-:W-:Y:S01]  /*c850*/  MUFU.EX2 R170, R170 ;  /* 0x000000aa00aa7308 */ /* 0x000fe20000000800 */
[C---:B0-----:R-:W-:Y:S01]  /*c860*/  FADD.FTZ R3, R161.reuse, R158 ;  /* 0x0000009ea1037221 */ /* 0x041fe20000010000 */
[----:B------:R-:W-:Y:S01]  /*c870*/  F2FP.BF16.F32.PACK_AB R158, R161, R160 ;  /* 0x000000a0a19e723e */ /* 0x000fe200000010ff */
[----:B--2---:R-:W-:Y:S01]  /*c880*/  FADD.FTZ R10, R182, R10 ;  /* 0x0000000ab60a7221 */ /* 0x004fe20000010000 */
[----:B------:R-:W-:Y:S01]  /*c890*/  F2FP.BF16.F32.PACK_AB R160, R165, R164 ;  /* 0x000000a4a5a0723e */ /* 0x000fe200000010ff */
[----:B------:R-:W-:Y:S01]  /*c8a0*/  FADD.FTZ R3, R164, R3 ;  /* 0x00000003a4037221 */ /* 0x000fe20000010000 */
[----:B------:R-:W-:Y:S01]  /*c8b0*/  F2FP.BF16.F32.PACK_AB R164, R173, R172 ;  /* 0x000000acada4723e */ /* 0x000fe200000010ff */
[----:B------:R0:W-:Y:S01]  /*c8c0*/  STSM.16.M88.4 [R195+0x26800], R152 ;  /* 0x02680098c3007844 */ /* 0x0001e20000000200 */
[----:B------:R-:W2:Y:S01]  /*c8d0*/  MUFU.EX2 R161, R167 ;  /* 0x000000a700a17308 */ /* 0x000ea20000000800 */
[C---:B---3--:R-:W-:Y:S01]  /*c8e0*/  FADD.FTZ R10, R14.reuse, R10 ;  /* 0x0000000a0e0a7221 */ /* 0x048fe20000010000 */
[----:B------:R-:W-:Y:S01]  /*c8f0*/  FADD.FTZ R3, R165, R3 ;  /* 0x00000003a5037221 */ /* 0x000fe20000010000 */
[----:B------:R-:W-:Y:S01]  /*c900*/  F2FP.BF16.F32.PACK_AB R159, R14, R182 ;  /* 0x000000b60e9f723e */ /* 0x000fe200000010ff */
[-C--:B------:R-:W-:Y:S01]  /*c910*/  FMUL.FTZ R119, R119, R13.reuse ;  /* 0x0000000d77777220 */ /* 0x080fe20000410000 */
[-C--:B------:R-:W-:Y:S01]  /*c920*/  FMUL.FTZ R122, R122, R13.reuse ;  /* 0x0000000d7a7a7220 */ /* 0x080fe20000410000 */
[----:B------:R-:W-:Y:S01]  /*c930*/  FADD.FTZ R3, R168, R3 ;  /* 0x00000003a8037221 */ /* 0x000fe20000010000 */
[-C--:B------:R-:W-:Y:S01]  /*c940*/  FMUL.FTZ R123, R123, R13.reuse ;  /* 0x0000000d7b7b7220 */ /* 0x080fe20000410000 */
[----:B------:R-:W3:Y:S01]  /*c950*/  MUFU.EX2 R174, R174 ;  /* 0x000000ae00ae7308 */ /* 0x000ee20000000800 */
[----:B------:R0:W-:Y:S01]  /*c960*/  STSM.16.M88.4 [R198], R156 ;  /* 0x0000009cc6007844 */ /* 0x0001e20000000200 */
[----:B------:R-:W-:Y:S01]  /*c970*/  FADD.FTZ R3, R230, R3 ;  /* 0x00000003e6037221 */ /* 0x000fe20000010000 */
[-C--:B------:R-:W-:Y:S01]  /*c980*/  FMUL.FTZ R126, R126, R13.reuse ;  /* 0x0000000d7e7e7220 */ /* 0x080fe20000410000 */
[-C--:B------:R-:W-:Y:S01]  /*c990*/  FMUL.FTZ R127, R127, R13.reuse ;  /* 0x0000000d7f7f7220 */ /* 0x080fe20000410000 */
[-C--:B------:R-:W-:Y:S01]  /*c9a0*/  FMUL.FTZ R130, R130, R13.reuse ;  /* 0x0000000d82827220 */ /* 0x080fe20000410000 */
[----:B------:R-:W-:Y:S01]  /*c9b0*/  FADD.FTZ R3, R172, R3 ;  /* 0x00000003ac037221 */ /* 0x000fe20000010000 */
[----:B------:R-:W-:Y:S01]  /*c9c0*/  FMUL.FTZ R131, R131, R13 ;  /* 0x0000000d83837220 */ /* 0x000fe20000410000 */
[----:B------:R-:W4:Y:S01]  /*c9d0*/  MUFU.EX2 R175, R175 ;  /* 0x000000af00af7308 */ /* 0x000f220000000800 */
[----:B--2---:R-:W-:Y:S01]  /*c9e0*/  FADD.FTZ R10, R161, R10 ;  /* 0x0000000aa10a7221 */ /* 0x004fe20000010000 */
[----:B------:R-:W-:Y:S01]  /*c9f0*/  FADD.FTZ R3, R173, R3 ;  /* 0x00000003ad037221 */ /* 0x000fe20000010000 */
[----:B------:R-:W-:Y:S01]  /*ca00*/  F2FP.BF16.F32.PACK_AB R161, R170, R161 ;  /* 0x000000a1aaa1723e */ /* 0x000fe200000010ff */
[-C--:B------:R-:W-:Y:S01]  /*ca10*/  FMUL.FTZ R134, R134, R13.reuse ;  /* 0x0000000d86867220 */ /* 0x080fe20000410000 */
[----:B------:R-:W-:Y:S01]  /*ca20*/  FADD.FTZ R10, R170, R10 ;  /* 0x0000000aaa0a7221 */ /* 0x000fe20000010000 */
[----:B------:R-:W-:Y:S01]  /*ca30*/  FADD.FTZ R3, R176, R3 ;  /* 0x00000003b0037221 */ /* 0x000fe20000010000 */
[-C--:B------:R-:W-:Y:S01]  /*ca40*/  FMUL.FTZ R135, R135, R13.reuse ;  /* 0x0000000d87877220 */ /* 0x080fe20000410000 */
[----:B------:R-:W2:Y:S01]  /*ca50*/  MUFU.EX2 R165, R178 ;  /* 0x000000b200a57308 */ /* 0x000ea20000000800 */
[----:B---3--:R-:W-:Y:S01]  /*ca60*/  FADD.FTZ R10, R174, R10 ;  /* 0x0000000aae0a7221 */ /* 0x008fe20000010000 */
[C---:B------:R-:W-:Y:S01]  /*ca70*/  FADD.FTZ R3, R166.reuse, R3 ;  /* 0x00000003a6037221 */ /* 0x040fe20000010000 */
[----:B------:R-:W-:Y:S01]  /*ca80*/  F2FP.BF16.F32.PACK_AB R166, R166, R176 ;  /* 0x000000b0a6a6723e */ /* 0x000fe200000010ff */
[-C--:B------:R-:W-:Y:S01]  /*ca90*/  FMUL.FTZ R138, R138, R13.reuse ;  /* 0x0000000d8a8a7220 */ /* 0x080fe20000410000 */
[-C--:B------:R-:W-:Y:S01]  /*caa0*/  FMUL.FTZ R139, R139, R13.reuse ;  /* 0x0000000d8b8b7220 */ /* 0x080fe20000410000 */
[-C--:B------:R-:W-:Y:S01]  /*cab0*/  FMUL.FTZ R142, R142, R13.reuse ;  /* 0x0000000d8e8e7220 */ /* 0x080fe20000410000 */
[-C--:B------:R-:W-:Y:S01]  /*cac0*/  FMUL.FTZ R143, R143, R13.reuse ;  /* 0x0000000d8f8f7220 */ /* 0x080fe20000410000 */
[----:B------:R-:W3:Y:S01]  /*cad0*/  MUFU.EX2 R179, R179 ;  /* 0x000000b300b37308 */ /* 0x000ee20000000800 */
[C---:B----4-:R-:W-:Y:S01]  /*cae0*/  FADD.FTZ R10, R175.reuse, R10 ;  /* 0x0000000aaf0a7221 */ /* 0x050fe20000010000 */
[----:B------:R-:W-:Y:S01]  /*caf0*/  F2FP.BF16.F32.PACK_AB R163, R175, R174 ;  /* 0x000000aeafa3723e */ /* 0x000fe200000010ff */
[-C--:B------:R-:W-:Y:S01]  /*cb00*/  FMUL.FTZ R146, R146, R13.reuse ;  /* 0x0000000d92927220 */ /* 0x080fe20000410000 */
[-C--:B------:R-:W-:Y:S01]  /*cb10*/  FMUL.FTZ R147, R147, R13.reuse ;  /* 0x0000000d93937220 */ /* 0x080fe20000410000 */
[-C--:B------:R-:W-:Y:S01]  /*cb20*/  FMUL.FTZ R150, R150, R13.reuse ;  /* 0x0000000d96967220 */ /* 0x080fe20000410000 */
[----:B------:R-:W-:Y:S01]  /*cb30*/  FMUL.FTZ R151, R151, R13 ;  /* 0x0000000d97977220 */ /* 0x000fe20000410000 */
[----:B------:R0:W-:Y:S01]  /*cb40*/  STSM.16.M88.4 [R196], R160 ;  /* 0x000000a0c4007844 */ /* 0x0001e20000000200 */
[----:B------:R-:W4:Y:S01]  /*cb50*/  MUFU.EX2 R167, R180 ;  /* 0x000000b400a77308 */ /* 0x000f220000000800 */
[----:B--2---:R-:W-:-:S07]  /*cb60*/  FADD.FTZ R10, R165, R10 ;  /* 0x0000000aa50a7221 */ /* 0x004fce0000010000 */
[----:B------:R-:W2:Y:S01]  /*cb70*/  MUFU.EX2 R171, R171 ;  /* 0x000000ab00ab7308 */ /* 0x000ea20000000800 */
[C---:B---3--:R-:W-:Y:S01]  /*cb80*/  FADD.FTZ R10, R179.reuse, R10 ;  /* 0x0000000ab30a7221 */ /* 0x048fe20000010000 */
[----:B------:R-:W-:-:S03]  /*cb90*/  F2FP.BF16.F32.PACK_AB R165, R179, R165 ;  /* 0x000000a5b3a5723e */ /* 0x000fc600000010ff */
[----:B----4-:R-:W-:Y:S01]  /*cba0*/  FADD.FTZ R10, R167, R10 ;  /* 0x0000000aa70a7221 */ /* 0x010fe20000010000 */
[----:B--2---:R-:W-:-:S03]  /*cbb0*/  F2FP.BF16.F32.PACK_AB R167, R171, R167 ;  /* 0x000000a7aba7723e */ /* 0x004fc600000010ff */
[----:B------:R-:W-:Y:S02]  /*cbc0*/  FADD.FTZ R10, R171, R10 ;  /* 0x0000000aab0a7221 */ /* 0x000fe40000010000 */
[----:B------:R0:W-:Y:S01]  /*cbd0*/  STSM.16.M88.4 [R197], R164 ;  /* 0x000000a4c5007844 */ /* 0x0001e20000000200 */
[----:B------:R-:W-:Y:S05]  /*cbe0*/  @!P0 BRA `(.L_x_3742) ;  /* 0x0000000000048947 */ /* 0x000fea0003800000 */
[----:B------:R-:W-:Y:S01]  /*cbf0*/  BPT.TRAP 0x1 ;  /* 0x000000040000795c */ /* 0x000fe20000300000 */
.L_x_3742:
[----:B------:R2:W3:Y:S01]  /*cc00*/  SYNCS.PHASECHK.TRANS64.TRYWAIT P3, [R218+URZ+0x28c50], R12 ;  /* 0x028c500cda0075a7 */ /* 0x0004e2000806017f */
[----:B------:R-:W-:Y:S05]  /*cc10*/  @!P0 BRA `(.L_x_3743) ;  /* 0x0000000000048947 */ /* 0x000fea0003800000 */
[----:B------:R-:W-:Y:S01]  /*cc20*/  BPT.TRAP 0x1 ;  /* 0x000000040000795c */ /* 0x000fe20000300000 */
.L_x_3743:
[----:B------:R-:W-:Y:S04]  /*cc30*/  BSSY B1, `(.L_x_3744) ;  /* 0x0000004000017945 */ /* 0x000fe80003800000 */
[----:B---3--:R-:W-:Y:S05]  /*cc40*/  @P3 BRA `(.L_x_3745) ;  /* 0x0000000000083947 */ /* 0x008fea0003800000 */
[----:B------:R-:W3:Y:S02]  /*cc50*/  SYNCS.PHASECHK.TRANS64.TRYWAIT P3, [R218+URZ+0x28c50], R12 ;  /* 0x028c500cda0075a7 */ /* 0x000ee4000806017f */
[----:B---3--:R-:W-:Y:S05]  /*cc60*/  @!P3 BRA `(.L_x_3746) ;  /* 0x000000ec00a8b947 */ /* 0x008fea0003800000 */
.L_x_3745:
[----:B------:R-:W-:Y:S05]  /*cc70*/  BSYNC B1 ;  /* 0x0000000000017941 */ /* 0x000fea0003800000 */
.L_x_3744:
[----:B-123--:R-:W-:Y:S01]  /*cc80*/  IMAD R12, R18, 0x1000, R11 ;  /* 0x00001000120c7824 */ /* 0x00efe200078e020b */
[----:B------:R-:W-:Y:S01]  /*cc90*/  WARPGROUP.ARRIVE ;  /* 0x00000000000079c5 */ /* 0x000fe20000000000 */
[----:B------:R-:W-:Y:S02]  /*cca0*/  IMAD.MOV.U32 R13, RZ, RZ, 0x40000040 ;  /* 0x40000040ff0d7424 */ /* 0x000fe400078e00ff */
[C---:B------:R-:W-:Y:S01]  /*ccb0*/  VIADD R14, R12.reuse, 0x80 ;  /* 0x000000800c0e7836 */ /* 0x040fe20000000000 */
[----:B------:R-:W-:Y:S01]  /*ccc0*/  R2UR UR6, R12 ;  /* 0x000000000c0672ca */ /* 0x000fe200000e0000 */
[----:B------:R-:W-:Y:S01]  /*ccd0*/  IMAD.MOV.U32 R15, RZ, RZ, 0x40000040 ;  /* 0x40000040ff0f7424 */ /* 0x000fe200078e00ff */
[----:B------:R-:W-:Y:S01]  /*cce0*/  R2UR UR7, R13 ;  /* 0x000000000d0772ca */ /* 0x000fe200000e0000 */
[----:B------:R-:W-:Y:S02]  /*ccf0*/  IMAD.MOV.U32 R13, RZ, RZ, 0x40000040 ;  /* 0x40000040ff0d7424 */ /* 0x000fe400078e00ff */
[----:B------:R-:W-:-:S02]  /*cd00*/  @!P1 VIADD R218, R218, 0x28c60 ;  /* 0x00028c60dada9836 */ /* 0x000fc40000000000 */
[----:B------:R-:W-:Y:S02]  /*cd10*/  IMAD.MOV.U32 R227, RZ, RZ, R21 ;  /* 0x000000ffffe37224 */ /* 0x000fe400078e0015 */
[----:B------:R-:W-:Y:S01]  /*cd20*/  IMAD.MOV.U32 R226, RZ, RZ, R18 ;  /* 0x000000ffffe27224 */ /* 0x000fe200078e0012 */
[----:B------:R-:W-:-:S05]  /*cd30*/  @!P1 PRMT R218, RZ, 0x654, R218 ;  /* 0x00000654ffda9816 */ /* 0x000fca00000000da */
[----:B------:R-:W-:Y:S01]  /*cd40*/  HGMMA.64x256x16.F32.BF16 R24, R152, gdesc[UR4].tnspB, R24, gsb0 ;  /* 0x43e0000498187df0 */ /* 0x000fe20008001818 */
[----:B------:R-:W-:Y:S01]  /*cd50*/  R2UR UR6, R14 ;  /* 0x000000000e0672ca */ /* 0x000fe200000e0000 */
[C---:B------:R-:W-:Y:S01]  /*cd60*/  VIADD R14, R12.reuse, 0x100 ;  /* 0x000001000c0e7836 */ /* 0x040fe20000000000 */
[----:B------:R-:W-:Y:S01]  /*cd70*/  R2UR UR7, R15 ;  /* 0x000000000f0772ca */ /* 0x000fe200000e0000 */
[----:B------:R-:W-:Y:S02]  /*cd80*/  IMAD.MOV.U32 R15, RZ, RZ, 0x40000040 ;  /* 0x40000040ff0f7424 */ /* 0x000fe400078e00ff */
[----:B------:R-:W-:Y:S01]  /*cd90*/  VIADD R12, R12, 0x180 ;  /* 0x000001800c0c7836 */ /* 0x000fe20000000000 */
[----:B------:R-:W-:Y:S02]  /*cda0*/  WARPGROUP.DEPBAR.LE gsb0, 0x0 ;  /* 0x00008000000079c5 */ /* 0x000fe40000010000 */
[----:B------:R-:W-:-:S15]  /*cdb0*/  WARPGROUP.ARRIVE ;  /* 0x00000000000079c5 */ /* 0x000fde0000000000 */
[----:B------:R-:W-:-:S04]  /*cdc0*/  NOP ;  /* 0x0000000000007918 */ /* 0x000fc80000000000 */
[----:B------:R-:W-:Y:S01]  /*cdd0*/  HGMMA.64x256x16.F32.BF16 R24, R156, gdesc[UR4].tnspB, R24, gsb0 ;  /* 0x43e000049c187df0 */ /* 0x000fe20008001818 */
[----:B------:R-:W-:Y:S02]  /*cde0*/  R2UR UR6, R14 ;  /* 0x000000000e0672ca */ /* 0x000fe400000e0000 */
[----:B------:R-:W-:Y:S01]  /*cdf0*/  R2UR UR7, R15 ;  /* 0x000000000f0772ca */ /* 0x000fe200000e0000 */
[----:B------:R-:W-:Y:S02]  /*ce00*/  WARPGROUP.DEPBAR.LE gsb0, 0x0 ;  /* 0x00008000000079c5 */ /* 0x000fe40000010000 */
[----:B------:R-:W-:-:S15]  /*ce10*/  WARPGROUP.ARRIVE ;  /* 0x00000000000079c5 */ /* 0x000fde0000000000 */
[----:B------:R-:W-:-:S07]  /*ce20*/  NOP ;  /* 0x0000000000007918 */ /* 0x000fce0000000000 */
[----:B------:R-:W-:Y:S01]  /*ce30*/  HGMMA.64x256x16.F32.BF16 R24, R160, gdesc[UR4].tnspB, R24, gsb0 ;  /* 0x43e00004a0187df0 */ /* 0x000fe20008001818 */
[----:B------:R-:W-:Y:S02]  /*ce40*/  R2UR UR6, R12 ;  /* 0x000000000c0672ca */ /* 0x000fe400000e0000 */
[----:B------:R-:W-:Y:S01]  /*ce50*/  R2UR UR7, R13 ;  /* 0x000000000d0772ca */ /* 0x000fe200000e0000 */
[----:B------:R-:W-:Y:S01]  /*ce60*/  IMAD.MOV.U32 R13, RZ, RZ, R169 ;  /* 0x000000ffff0d7224 */ /* 0x000fe200078e00a9 */
[----:B------:R-:W-:Y:S02]  /*ce70*/  WARPGROUP.DEPBAR.LE gsb0, 0x0 ;  /* 0x00008000000079c5 */ /* 0x000fe40000010000 */
[----:B------:R-:W-:-:S15]  /*ce80*/  WARPGROUP.ARRIVE ;  /* 0x00000000000079c5 */ /* 0x000fde0000000000 */
[----:B------:R-:W-:-:S06]  /*ce90*/  NOP ;  /* 0x0000000000007918 */ /* 0x000fcc0000000000 */
        /* <DEDUP_REMOVED lines=10> */
[----:B------:R2:W-:Y:S01]  /*cf40*/  @!P1 SYNCS.ARRIVE.TRANS64.RED.A1T0 RZ, [R218+URZ], RZ ;  /* 0x000000ffdaff99a7 */ /* 0x0005e2000810043f */
[----:B------:R-:W-:Y:S05]  /*cf50*/  @P2 BRA `(.L_x_3747) ;  /* 0xffffffe000782947 */ /* 0x000fea000383ffff */
.L_x_3736:
[----:B------:R-:W-:Y:S05]  /*cf60*/  BSYNC B0 ;  /* 0x0000000000007941 */ /* 0x000fea0003800000 */
.L_x_3735:
[----:B------:R-:W3:Y:S01]  /*cf70*/  SHFL.BFLY PT, R0, R3, 0x2, 0x1f ;  /* 0x0c401f0003007f89 */ /* 0x000ee200000e0000 */
[----:B------:R-:W-:Y:S02]  /*cf80*/  IMAD.MOV.U32 R4, RZ, RZ, RZ ;  /* 0x000000ffff047224 */ /* 0x000fe400078e00ff */
[----:B------:R-:W-:Y:S01]  /*cf90*/  VIADD R210, R210, 0x1 ;  /* 0x00000001d2d27836 */ /* 0x000fe20000000000 */
[----:B------:R-:W-:Y:S08]  /*cfa0*/  BAR.ARV 0x8, 0x100 ;  /* 0x0204000000007b1d */ /* 0x000ff00000002000 */
[----:B------:R-:W-:Y:S01]  /*cfb0*/  BAR.SYNC.DEFER_BLOCKING 0xf, 0x100 ;  /* 0x03c4000000007b1d */ /* 0x000fe20000010000 */
[----:B---3--:R-:W-:-:S05]  /*cfc0*/  FADD.FTZ R0, R0, R3 ;  /* 0x0000000300007221 */ /* 0x008fca0000010000 */
[----:B------:R-:W3:Y:S02]  /*cfd0*/  SHFL.BFLY PT, R3, R0, 0x1, 0x1f ;  /* 0x0c201f0000037f89 */ /* 0x000ee400000e0000 */
[----:B---3--:R-:W-:-:S05]  /*cfe0*/  FADD.FTZ R3, R0, R3 ;  /* 0x0000000300037221 */ /* 0x008fca0000010000 */
[----:B------:R-:W-:-:S13]  /*cff0*/  FSETP.NE.FTZ.AND P0, PT, R3, RZ, PT ;  /* 0x000000ff0300720b */ /* 0x000fda0003f15000 */
[----:B------:R-:W3:Y:S01]  /*d000*/  @P0 MUFU.LG2 R0, R3 ;  /* 0x0000000300000308 */ /* 0x000ee20000000c00 */
[----:B------:R-:W-:-:S07]  /*d010*/  @P0 FMUL.FTZ R5, R20, 0.69314718246459960938 ;  /* 0x3f31721814050820 */ /* 0x000fce0000410000 */
[----:B------:R4:W5:Y:S01]  /*d020*/  @P0 MUFU.RCP R4, R3 ;  /* 0x0000000300040308 */ /* 0x0009620000001000 */
[----:B---3--:R-:W-:Y:S01]  /*d030*/  @P0 FMUL.FTZ R0, R0, 0.69314718246459960938 ;  /* 0x3f31721800000820 */ /* 0x008fe20000410000 */
[----:B----4-:R-:W-:-:S03]  /*d040*/  IMAD.MOV.U32 R3, RZ, RZ, -0x800000 ;  /* 0xff800000ff037424 */ /* 0x010fc600078e00ff */
[----:B------:R-:W-:Y:S02]  /*d050*/  @P0 FFMA.FTZ R3, R5, R21, R0 ;  /* 0x0000001505030223 */ /* 0x000fe40000010000 */
[----:B------:R-:W3:Y:S01]  /*d060*/  SHFL.BFLY PT, R0, R10, 0x2, 0x1f ;  /* 0x0c401f000a007f89 */ /* 0x000ee200000e0000 */
[-C--:B-----5:R-:W-:Y:S01]  /*d070*/  FMUL.FTZ R24, R24, R4.reuse ;  /* 0x0000000418187220 */ /* 0x0a0fe20000410000 */
        /* <DEDUP_REMOVED lines=21> */
[----:B---3--:R-:W-:Y:S01]  /*d1d0*/  FADD.FTZ R0, R0, R10 ;  /* 0x0000000a00007221 */ /* 0x008fe20000010000 */
[-C--:B------:R-:W-:Y:S01]  /*d1e0*/  FMUL.FTZ R68, R68, R4.reuse ;  /* 0x0000000444447220 */ /* 0x080fe20000410000 */
[-C--:B------:R-:W-:Y:S01]  /*d1f0*/  FMUL.FTZ R69, R69, R4.reuse ;  /* 0x0000000445457220 */ /* 0x080fe20000410000 */
[-C--:B------:R-:W-:Y:S01]  /*d200*/  FMUL.FTZ R72, R72, R4.reuse ;  /* 0x0000000448487220 */ /* 0x080fe20000410000 */
[-C--:B------:R-:W-:Y:S01]  /*d210*/  FMUL.FTZ R73, R73, R4.reuse ;  /* 0x0000000449497220 */ /* 0x080fe20000410000 */
[----:B------:R-:W3:Y:S01]  /*d220*/  SHFL.BFLY PT, R5, R0, 0x1, 0x1f ;  /* 0x0c201f0000057f89 */ /* 0x000ee200000e0000 */
        /* <DEDUP_REMOVED lines=23> */
[----:B---3--:R-:W-:Y:S01]  /*d3a0*/  FADD.FTZ R5, R0, R5 ;  /* 0x0000000500057221 */ /* 0x008fe20000010000 */
[----:B------:R-:W-:-:S02]  /*d3b0*/  IMAD.MOV.U32 R0, RZ, RZ, RZ ;  /* 0x000000ffff007224 */ /* 0x000fc400078e00ff */
[-C--:B------:R-:W-:Y:S01]  /*d3c0*/  FMUL.FTZ R121, R121, R4.reuse ;  /* 0x0000000479797220 */ /* 0x080fe20000410000 */
[-C--:B------:R-:W-:Y:S01]  /*d3d0*/  FMUL.FTZ R124, R124, R4.reuse ;  /* 0x000000047c7c7220 */ /* 0x080fe20000410000 */
[-C--:B------:R-:W-:Y:S01]  /*d3e0*/  FMUL.FTZ R125, R125, R4.reuse ;  /* 0x000000047d7d7220 */ /* 0x080fe20000410000 */
[----:B------:R-:W-:Y:S01]  /*d3f0*/  FSETP.NE.FTZ.AND P0, PT, R5, RZ, PT ;  /* 0x000000ff0500720b */ /* 0x000fe20003f15000 */
        /* <DEDUP_REMOVED lines=12> */
[----:B------:R-:W3:Y:S08]  /*d4c0*/  @P0 MUFU.LG2 R6, R5 ;  /* 0x0000000500060308 */ /* 0x000ef00000000c00 */
[----:B------:R4:W5:Y:S02]  /*d4d0*/  @P0 MUFU.RCP R0, R5 ;  /* 0x0000000500000308 */ /* 0x0009640000001000 */
[----:B----4-:R-:W-:Y:S01]  /*d4e0*/  @P0 FMUL.FTZ R5, R20, 0.69314718246459960938 ;  /* 0x3f31721814050820 */ /* 0x010fe20000410000 */
[----:B---3--:R-:W-:Y:S01]  /*d4f0*/  @P0 FMUL.FTZ R6, R6, 0.69314718246459960938 ;  /* 0x3f31721806060820 */ /* 0x008fe20000410000 */
[----:B------:R-:W-:-:S03]  /*d500*/  IMAD.MOV.U32 R20, RZ, RZ, -0x800000 ;  /* 0xff800000ff147424 */ /* 0x000fc600078e00ff */
[----:B------:R-:W-:Y:S01]  /*d510*/  @P0 FFMA.FTZ R20, R5, R169, R6 ;  /* 0x000000a905140223 */ /* 0x000fe20000010006 */
[----:B------:R-:W-:Y:S01]  /*d520*/  ISETP.NE.AND P0, PT, R193, RZ, PT ;  /* 0x000000ffc100720c */ /* 0x000fe20003f05270 */
        /* <DEDUP_REMOVED lines=10> */
[----:B------:R-:W-:-:S02]  /*d5d0*/  FMUL.FTZ R46, R46, R0 ;  /* 0x000000002e2e7220 */ /* 0x000fc40000410000 */
[C---:B------:R-:W-:Y:S02]  /*d5e0*/  @!P0 IMAD R5, R18.reuse, 0x40, R191 ;  /* 0x0000004012058824 */ /* 0x040fe400078e02bf */
[-C--:B------:R-:W-:Y:S01]  /*d5f0*/  FMUL.FTZ R47, R47, R0.reuse ;  /* 0x000000002f2f7220 */ /* 0x080fe20000410000 */
[----:B------:R-:W-:Y:S02]  /*d600*/  VIADD R18, R18, 0x1 ;  /* 0x0000000112127836 */ /* 0x000fe40000000000 */
[-C--:B------:R-:W-:Y:S01]  /*d610*/  FMUL.FTZ R50, R50, R0.reuse ;  /* 0x0000000032327220 */ /* 0x080fe20000410000 */
[----:B------:R-:W-:Y:S02]  /*d620*/  @!P0 IMAD R5, R5, 0x4, R2 ;  /* 0x0000000405058824 */ /* 0x000fe400078e0202 */
[-C--:B------:R-:W-:Y:S01]  /*d630*/  FMUL.FTZ R51, R51, R0.reuse ;  /* 0x0000000033337220 */ /* 0x080fe20000410000 */
[-C--:B------:R-:W-:Y:S01]  /*d640*/  FMUL.FTZ R54, R54, R0.reuse ;  /* 0x0000000036367220 */ /* 0x080fe20000410000 */
[----:B------:R-:W-:Y:S01]  /*d650*/  ISETP.NE.AND P1, PT, R18, 0x2, PT ;  /* 0x000000021200780c */ /* 0x000fe20003f25270 */
[-C--:B------:R-:W-:Y:S01]  /*d660*/  FMUL.FTZ R55, R55, R0.reuse ;  /* 0x0000000037377220 */ /* 0x080fe20000410000 */
[----:B------:R-:W-:Y:S01]  /*d670*/  @!P0 STS [R5+0x28800], R4 ;  /* 0x0288000405008388 */ /* 0x000fe20000000800 */
[-C--:B------:R-:W-:Y:S01]  /*d680*/  FMUL.FTZ R58, R58, R0.reuse ;  /* 0x000000003a3a7220 */ /* 0x080fe20000410000 */
[-C--:B------:R-:W-:Y:S01]  /*d690*/  FMUL.FTZ R59, R59, R0.reuse ;  /* 0x000000003b3b7220 */ /* 0x080fe20000410000 */
[-C--:B------:R-:W-:Y:S01]  /*d6a0*/  FMUL.FTZ R62, R62, R0.reuse ;  /* 0x000000003e3e7220 */ /* 0x080fe20000410000 */
[----:B------:R3:W-:Y:S01]  /*d6b0*/  @!P0 STS [R5+0x28820], R0 ;  /* 0x0288200005008388 */ /* 0x0007e20000000800 */
        /* <DEDUP_REMOVED lines=45> */
[----:B---3--:R-:W-:Y:S01]  /*d990*/  SEL R0, RZ, 0x1, P1 ;  /* 0x00000001ff007807 */ /* 0x008fe20000800000 */
[----:B------:R-:W-:Y:S06]  /*d9a0*/  BAR.ARV 0xe, 0x100 ;  /* 0x0384000000007b1d */ /* 0x000fec0000002000 */
[----:B------:R-:W-:-:S02]  /*d9b0*/  PLOP3.LUT P0, PT, PT, PT, PT, 0x8, 0x0 ;  /* 0x000000000000781c */ /* 0x000fc40003f0e170 */
[----:B------:R-:W-:Y:S02]  /*d9c0*/  LOP3.LUT R22, R22, R0, RZ, 0x3c, !PT ;  /* 0x0000000016167212 */ /* 0x000fe400078e3cff */
[----:B------:R-:W-:-:S09]  /*d9d0*/  SEL R18, R18, RZ, P1 ;  /* 0x000000ff12127207 */ /* 0x000fd20000800000 */
.L_x_3682:
[----:B------:R-:W-:Y:S05]  /*d9e0*/  BSYNC B7 ;  /* 0x0000000000077941 */ /* 0x000fea0003800000 */
.L_x_3678:
[----:B------:R-:W3:Y:S08]  /*d9f0*/  S2UR UR5, SR_CgaCtaId ;  /* 0x00000000000579c3 */ /* 0x000ef00000008800 */
[----:B------:R-:W-:Y:S06]  /*da00*/  BAR.SYNC.DEFER_BLOCKING 0x5, 0x180 ;  /* 0x0146000000007b1d */ /* 0x000fec0000010000 */
[----:B------:R-:W-:Y:S01]  /*da10*/  UMOV UR4, 0x400 ;  /* 0x0000040000047882 */ /* 0x000fe20000000000 */
[----:B------:R-:W-:Y:S01]  /*da20*/  BSSY B0, `(.L_x_3748) ;  /* 0x000048f000007945 */ /* 0x000fe20003800000 */
[----:B---3--:R-:W-:-:S06]  /*da30*/  ULEA UR4, UR5, UR4, 0x18 ;  /* 0x0000000405047291 */ /* 0x008fcc000f8ec03f */
[----:B------:R-:W-:-:S05]  /*da40*/  IMAD.U32 R2, RZ, RZ, UR4 ;  /* 0x00000004ff027e24 */ /* 0x000fca000f8e00ff */
[----:B01---5:R0:W1:Y:S01]  /*da50*/  LDS.128 R152, [R2+0x28cd0] ;  /* 0x028cd00002987984 */ /* 0x0230620000000c00 */
[----:B------:R-:W-:Y:S06]  /*da60*/  BAR.ARV 0x4, 0x180 ;  /* 0x0106000000007b1d */ /* 0x000fec0000002000 */
[----:B------:R-:W-:Y:S05]  /*da70*/  @P0 BRA `(.L_x_3749) ;  /* 0x0000003800600947 */ /* 0x000fea0003800000 */
[----:B------:R-:W3:Y:S01]  /*da80*/  LDL R4, [R1+0x78] ;  /* 0x0000780001047983 */ /* 0x000ee20000100800 */
[----:B------:R-:W-:Y:S01]  /*da90*/  F2FP.BF16.F32.PACK_AB R6, R29, R28 ;  /* 0x0000001c1d06723e */ /* 0x000fe200000010ff */
[----:B------:R-:W-:Y:S01]  /*daa0*/  ULDC.64 UR6, c[0x0][0xc00] ;  /* 0x0003000000067ab9 */ /* 0x000fe20000000a00 */
[----:B------:R-:W-:Y:S01]  /*dab0*/  F2FP.BF16.F32.PACK_AB R7, R31, R30 ;  /* 0x0000001e1f07723e */ /* 0x000fe200000010ff */
[----:B------:R-:W4:Y:S01]  /*dac0*/  S2R R0, SR_SWINHI ;  /* 0x0000000000007919 */ /* 0x000f220000002f00 */
[----:B------:R-:W-:Y:S01]  /*dad0*/  F2FP.BF16.F32.PACK_AB R8, R33, R32 ;  /* 0x000000202108723e */ /* 0x000fe200000010ff */
[----:B------:R-:W-:Y:S01]  /*dae0*/  ULDC.64 UR4, c[0x0][0xc08] ;  /* 0x0003020000047ab9 */ /* 0x000fe20000000a00 */
[----:B------:R-:W-:Y:S02]  /*daf0*/  F2FP.BF16.F32.PACK_AB R9, R35, R34 ;  /* 0x000000222309723e */ /* 0x000fe400000010ff */
[----:B------:R-:W-:Y:S02]  /*db00*/  F2FP.BF16.F32.PACK_AB R10, R37, R36 ;  /* 0x00000024250a723e */ /* 0x000fe400000010ff */
[----:B------:R-:W-:-:S02]  /*db10*/  F2FP.BF16.F32.PACK_AB R11, R39, R38 ;  /* 0x00000026270b723e */ /* 0x000fc400000010ff */
[----:B------:R-:W-:Y:S02]  /*db20*/  MOV R12, R2 ;  /* 0x00000002000c7202 */ /* 0x000fe40000000f00 */
[----:B----4-:R-:W-:Y:S01]  /*db30*/  MOV R13, R0 ;  /* 0x00000000000d7202 */ /* 0x010fe20000000f00 */
[----:B------:R-:W-:Y:S02]  /*db40*/  BAR.SYNC.DEFER_BLOCKING 0x1, 0x100 ;  /* 0x0044000000007b1d */ /* 0x000fe40000010000 */
[----:B---3--:R-:W-:-:S04]  /*db50*/  IMAD.WIDE R14, R4, 0x2, R12 ;  /* 0x00000002040e7825 */ /* 0x008fc800078e020c */
[----:B------:R-:W-:Y:S01]  /*db60*/  IMAD.MOV.U32 R5, RZ, RZ, R15 ;  /* 0x000000ffff057224 */ /* 0x000fe200078e000f */
[----:B------:R-:W-:-:S04]  /*db70*/  LOP3.LUT R0, R14, 0x380, RZ, 0xc0, !PT ;  /* 0x000003800e007812 */ /* 0x000fc800078ec0ff */
[----:B------:R-:W-:-:S04]  /*db80*/  SHF.R.U64 R0, R0, 0x3, RZ ;  /* 0x0000000300007819 */ /* 0x000fc800000012ff */
[----:B------:R-:W-:-:S04]  /*db90*/  LOP3.LUT R4, R0, R14, RZ, 0x3c, !PT ;  /* 0x0000000e00047212 */ /* 0x000fc800078e3cff */
[----:B------:R-:W-:Y:S02]  /*dba0*/  MOV R0, R4 ;  /* 0x0000000400007202 */ /* 0x000fe40000000f00 */
[----:B------:R-:W-:Y:S02]  /*dbb0*/  F2FP.BF16.F32.PACK_AB R4, R25, R24 ;  /* 0x000000181904723e */ /* 0x000fe400000010ff */
[----:B------:R-:W-:-:S05]  /*dbc0*/  F2FP.BF16.F32.PACK_AB R5, R27, R26 ;  /* 0x0000001a1b05723e */ /* 0x000fca00000010ff */
[----:B------:R3:W-:Y:S02]  /*dbd0*/  STSM.16.M88.4 [R0], R4 ;  /* 0x0000000400007844 */ /* 0x0007e40000000200 */
[----:B---3--:R-:W-:Y:S02]  /*dbe0*/  IADD3 R4, P0, R14, 0x20, RZ ;  /* 0x000000200e047810 */ /* 0x008fe40007f1e0ff */
[----:B------:R-:W-:Y:S02]  /*dbf0*/  F2FP.BF16.F32.PACK_AB R6, R45, R44 ;  /* 0x0000002c2d06723e */ /* 0x000fe400000010ff */
[----:B------:R-:W-:Y:S01]  /*dc00*/  LOP3.LUT R0, R4, 0x380, RZ, 0xc0, !PT ;  /* 0x0000038004007812 */ /* 0x000fe200078ec0ff */
[----:B------:R-:W-:Y:S01]  /*dc10*/  IMAD.X R5, RZ, RZ, R15, P0 ;  /* 0x000000ffff057224 */ /* 0x000fe200000e060f */
[----:B------:R-:W-:Y:S02]  /*dc20*/  F2FP.BF16.F32.PACK_AB R7, R47, R46 ;  /* 0x0000002e2f07723e */ /* 0x000fe400000010ff */
[----:B------:R-:W-:-:S04]  /*dc30*/  SHF.R.U64 R0, R0, 0x3, RZ ;  /* 0x0000000300007819 */ /* 0x000fc800000012ff */
[----:B------:R-:W-:-:S04]  /*dc40*/  LOP3.LUT R4, R0, R4, RZ, 0x3c, !PT ;  /* 0x0000000400047212 */ /* 0x000fc800078e3cff */
[----:B------:R-:W-:-:S05]  /*dc50*/  MOV R4, R4 ;  /* 0x0000000400047202 */ /* 0x000fca0000000f00 */
[----:B------:R3:W-:Y:S02]  /*dc60*/  STSM.16.M88.4 [R4], R8 ;  /* 0x0000000804007844 */ /* 0x0007e40000000200 */
[----:B---3--:R-:W-:Y:S02]  /*dc70*/  IADD3 R4, P0, R14, 0x40, RZ ;  /* 0x000000400e047810 */ /* 0x008fe40007f1e0ff */
[----:B------:R-:W-:Y:S02]  /*dc80*/  F2FP.BF16.F32.PACK_AB R8, R49, R48 ;  /* 0x000000303108723e */ /* 0x000fe400000010ff */
[----:B------:R-:W-:Y:S01]  /*dc90*/  LOP3.LUT R0, R4, 0x380, RZ, 0xc0, !PT ;  /* 0x0000038004007812 */ /* 0x000fe200078ec0ff */
[----:B------:R-:W-:Y:S01]  /*dca0*/  IMAD.X R5, RZ, RZ, R15, P0 ;  /* 0x000000ffff057224 */ /* 0x000fe200000e060f */
[----:B------:R-:W-:Y:S02]  /*dcb0*/  F2FP.BF16.F32.PACK_AB R9, R51, R50 ;  /* 0x000000323309723e */ /* 0x000fe400000010ff */
[----:B------:R-:W-:-:S02]  /*dcc0*/  SHF.R.U64 R0, R0, 0x3, RZ ;  /* 0x0000000300007819 */ /* 0x000fc400000012ff */
[----:B------:R-:W-:Y:S02]  /*dcd0*/  F2FP.BF16.F32.PACK_AB R10, R53, R52 ;  /* 0x00000034350a723e */ /* 0x000fe400000010ff */
[----:B------:R-:W-:Y:S02]  /*dce0*/  LOP3.LUT R4, R0, R4, RZ, 0x3c, !PT ;  /* 0x0000000400047212 */ /* 0x000fe400078e3cff */
[----:B------:R-:W-:Y:S02]  /*dcf0*/  F2FP.BF16.F32.PACK_AB R11, R55, R54 ;  /* 0x00000036370b723e */ /* 0x000fe400000010ff */
        /* <DEDUP_REMOVED lines=131> */
[----:B------:R-:W-:Y:S02]  /*e530*/  IADD3 R0, P0, R14, 0x6060, RZ ;  /* 0x000060600e007810 */ /* 0x000fe40007f1e0ff */
[----:B------:R-:W-:Y:S02]  /*e540*/  MOV R8, R4 ;  /* 0x0000000400087202 */ /* 0x000fe40000000f00 */
[----:B------:R-:W-:Y:S01]  /*e550*/  F2FP.BF16.F32.PACK_AB R4, R137, R136 ;  /* 0x000000888904723e */ /* 0x000fe200000010ff */
[----:B------:R-:W-:Y:S01]  /*e560*/  IMAD.X R15, RZ, RZ, R15, P0 ;  /* 0x000000ffff0f7224 */ /* 0x000fe200000e060f */
[----:B------:R-:W-:-:S02]  /*e570*/  F2FP.BF16.F32.PACK_AB R5, R139, R138 ;  /* 0x0000008a8b05723e */ /* 0x000fc400000010ff */
[----:B------:R-:W-:-:S03]  /*e580*/  ISETP.NE.U32.AND P1, PT, RZ, UR6, PT ;  /* 0x00000006ff007c0c */ /* 0x000fc6000bf25070 */
[----:B------:R3:W-:Y:S01]  /*e590*/  STSM.16.M88.4 [R8], R4 ;  /* 0x0000000408007844 */ /* 0x0007e20000000200 */
[----:B------:R-:W-:Y:S02]  /*e5a0*/  ISETP.NE.AND.EX P1, PT, RZ, UR7, PT, P1 ;  /* 0x00000007ff007c0c */ /* 0x000fe4000bf25310 */
[----:B---3--:R-:W-:Y:S02]  /*e5b0*/  LOP3.LUT R4, R0, 0x380, RZ, 0xc0, !PT ;  /* 0x0000038000047812 */ /* 0x008fe400078ec0ff */
[----:B------:R-:W-:Y:S02]  /*e5c0*/  IADD3 R6, P0, R203, UR6, RZ ;  /* 0x00000006cb067c10 */ /* 0x000fe4000ff1e0ff */
[----:B------:R-:W-:Y:S02]  /*e5d0*/  SHF.R.U64 R4, R4, 0x3, RZ ;  /* 0x0000000304047819 */ /* 0x000fe400000012ff */
[----:B------:R-:W-:Y:S02]  /*e5e0*/  F2FP.BF16.F32.PACK_AB R8, R145, R144 ;  /* 0x000000909108723e */ /* 0x000fe400000010ff */
[----:B------:R-:W-:Y:S01]  /*e5f0*/  LOP3.LUT R14, R4, R0, RZ, 0x3c, !PT ;  /* 0x00000000040e7212 */ /* 0x000fe200078e3cff */
[----:B------:R-:W-:Y:S01]  /*e600*/  IMAD.MOV.U32 R0, RZ, RZ, RZ ;  /* 0x000000ffff007224 */ /* 0x000fe200078e00ff */
[----:B------:R-:W-:-:S02]  /*e610*/  IADD3.X R7, R204, UR7, RZ, P0, !PT ;  /* 0x00000007cc077c10 */ /* 0x000fc400087fe4ff */
[----:B------:R-:W-:Y:S02]  /*e620*/  MOV R14, R14 ;  /* 0x0000000e000e7202 */ /* 0x000fe40000000f00 */
[----:B------:R-:W-:-:S03]  /*e630*/  ISETP.NE.U32.AND P0, PT, RZ, UR4, PT ;  /* 0x00000004ff007c0c */ /* 0x000fc6000bf05070 */
[----:B------:R3:W-:Y:S01]  /*e640*/  STSM.16.M88.4 [R14], R8 ;  /* 0x000000080e007844 */ /* 0x0007e20000000200 */
[----:B------:R-:W-:Y:S01]  /*e650*/  BAR.SYNC.DEFER_BLOCKING 0x1, 0x100 ;  /* 0x0044000000007b1d */ /* 0x000fe20000010000 */
[----:B------:R-:W-:-:S13]  /*e660*/  ISETP.NE.AND.EX P0, PT, RZ, UR5, PT, P0 ;  /* 0x00000005ff007c0c */ /* 0x000fda000bf05300 */
[----:B---3--:R-:W-:Y:S01]  /*e670*/  @P0 IADD3 R8, P2, R203, UR4, RZ ;  /* 0x00000004cb080c10 */ /* 0x008fe2000ff5e0ff */
[----:B------:R-:W-:Y:S02]  /*e680*/  ULDC UR4, c[0x0][0xa88] ;  /* 0x0002a20000047ab9 */ /* 0x000fe40000000800 */
[----:B------:R-:W-:Y:S01]  /*e690*/  IMAD.U32 R4, RZ, RZ, UR4 ;  /* 0x00000004ff047e24 */ /* 0x000fe2000f8e00ff */
[----:B------:R-:W-:Y:S01]  /*e6a0*/  @P0 IADD3.X R9, R204, UR5, RZ, P2, !PT ;  /* 0x00000005cc090c10 */ /* 0x000fe200097fe4ff */
[----:B------:R3:W5:Y:S04]  /*e6b0*/  @P1 LDG.E R0, desc[UR40][R6.64] ;  /* 0x0000002806001981 */ /* 0x000768000c1e1900 */
[----:B------:R3:W5:Y:S01]  /*e6c0*/  @P0 LDG.E R4, desc[UR40][R8.64] ;  /* 0x0000002808040981 */ /* 0x000762000c1e1900 */
[----:B------:R-:W-:Y:S05]  /*e6d0*/  @P0 BRA `(.L_x_3750) ;  /* 0x0000000000100947 */ /* 0x000fea0003800000 */
[----:B------:R-:W-:Y:S05]  /*e6e0*/  @!P1 BRA `(.L_x_3750) ;  /* 0x00000000000c9947 */ /* 0x000fea0003800000 */
[----:B-----5:R-:W4:Y:S04]  /*e6f0*/  LDG.E R4, desc[UR40][R6.64] ;  /* 0x0000002806047981 */ /* 0x020f28000c1e1900 */
[----:B---3--:R-:W4:Y:S02]  /*e700*/  LDG.E R6, desc[UR40][R6.64+0x4] ;  /* 0x0000042806067981 */ /* 0x008f24000c1e1900 */
[----:B----4-:R-:W-:-:S07]  /*e710*/  IMAD.IADD R4, R6, 0x1, -R4 ;  /* 0x0000000106047824 */ /* 0x010fce00078e0a04 */
.L_x_3750:
[----:B------:R-:W4:Y:S01]  /*e720*/  LDL R5, [R1+0x30] ;  /* 0x0000300001057983 */ /* 0x000f220000100800 */
[----:B------:R-:W-:Y:S01]  /*e730*/  ISETP.NE.AND P1, PT, R201, RZ, PT ;  /* 0x000000ffc900720c */ /* 0x000fe20003f25270 */
[----:B------:R-:W-:-:S03]  /*e740*/  ULDC UR4, c[0x0][0xad4] ;  /* 0x0002b50000047ab9 */ /* 0x000fc60000000800 */
[----:B------:R-:W-:Y:S01]  /*e750*/  SEL R201, R201, UR4, P1 ;  /* 0x00000004c9c97c07 */ /* 0x000fe20008800000 */
[----:B----4-:R-:W4:Y:S02]  /*e760*/  SHFL.IDX PT, R5, R5, RZ, 0x1f ;  /* 0x00001fff05057589 */ /* 0x010f2400000e0000 */
[----:B----4-:R-:W-:Y:S02]  /*e770*/  ISETP.NE.AND P0, PT, R5, RZ, PT ;  /* 0x000000ff0500720c */ /* 0x010fe40003f05270 */
[----:B-----5:R-:W-:-:S11]  /*e780*/  SHF.R.S32.HI R5, RZ, 0x1f, R0 ;  /* 0x0000001fff057819 */ /* 0x020fd60000011400 */
[----:B------:R-:W-:Y:S05]  /*e790*/  @P0 BRA `(.L_x_3751) ;  /* 0x0000000400000947 */ /* 0x000fea0003800000 */
[----:B------:R-:W4:Y:S01]  /*e7a0*/  LDL.LU R11, [R1+0x2c] ;  /* 0x00002c00010b7983 */ /* 0x000f220000300800 */
[----:B------:R-:W-:Y:S01]  /*e7b0*/  IMAD.MOV.U32 R10, RZ, RZ, 0x9b8 ;  /* 0x000009b8ff0a7424 */ /* 0x000fe200078e00ff */
[----:B------:R-:W-:Y:S01]  /*e7c0*/  ISETP.GT.AND P1, PT, R201, 0x1, PT ;  /* 0x00000001c900780c */ /* 0x000fe20003f24270 */
[----:B------:R-:W5:Y:S01]  /*e7d0*/  LDC R156, c[0x0][0xbe8] ;  /* 0x0002fa00ff9c7b82 */ /* 0x000f620000000800 */
[----:B------:R-:W2:Y:S01]  /*e7e0*/  LDL R21, [R1+0x6c] ;  /* 0x00006c0001157983 */ /* 0x000ea20000100800 */
[----:B------:R-:W-:Y:S02]  /*e7f0*/  ISETP.NE.U32.AND P0, PT, RZ, UR6, PT ;  /* 0x00000006ff007c0c */ /* 0x000fe4000bf05070 */
[----:B------:R-:W-:Y:S01]  /*e800*/  SEL R10, R10, 0x978, P1 ;  /* 0x000009780a0a7807 */ /* 0x000fe20000800000 */
[----:B------:R-:W2:Y:S01]  /*e810*/  LDL R158, [R1+0x74] ;  /* 0x00007400019e7983 */ /* 0x000ea20000100800 */
[----:B------:R-:W-:Y:S02]  /*e820*/  ISETP.NE.AND.EX P0, PT, RZ, UR7, PT, P0 ;  /* 0x00000007ff007c0c */ /* 0x000fe4000bf05300 */
[----:B---3--:R-:W3:Y:S01]  /*e830*/  LDC.64 R8, c[0x0][R10+0x220] ;  /* 0x000088000a087b82 */ /* 0x008ee20000000a00 */
[----:B------:R-:W2:Y:S01]  /*e840*/  LDL R157, [R1+0x34] ;  /* 0x00003400019d7983 */ /* 0x000ea20000100800 */
[----:B------:R-:W-:-:S06]  /*e850*/  SEL R14, R200, RZ, !P0 ;  /* 0x000000ffc80e7207 */ /* 0x000fcc0004000000 */
[----:B------:R-:W0:Y:S01]  /*e860*/  LDC.64 R6, c[0x0][R10+0x218] ;  /* 0x000086000a067b82 */ /* 0x000e220000000a00 */
[----:B---3--:R-:W-:Y:S01]  /*e870*/  IMAD R9, R9, R14, RZ ;  /* 0x0000000e09097224 */ /* 0x008fe200078e02ff */
[----:B-1----:R-:W-:Y:S02]  /*e880*/  SEL R152, R211, RZ, P1 ;  /* 0x000000ffd3987207 */ /* 0x002fe40000800000 */
[----:B----4-:R-:W-:Y:S02]  /*e890*/  SEL R11, R11, RZ, !P0 ;  /* 0x000000ff0b0b7207 */ /* 0x010fe40004000000 */
[----:B-----5:R-:W-:-:S03]  /*e8a0*/  ISETP.NE.AND P0, PT, R156, 0x1, PT ;  /* 0x000000019c00780c */ /* 0x020fc60003f05270 */
[C---:B------:R-:W-:Y:S02]  /*e8b0*/  IMAD R11, R8.reuse, R11, R9 ;  /* 0x0000000b080b7224 */ /* 0x040fe400078e0209 */
[----:B------:R-:W-:-:S04]  /*e8c0*/  IMAD.WIDE.U32 R8, R8, R14, RZ ;  /* 0x0000000e08087225 */ /* 0x000fc800078e00ff */
[-C--:B0-----:R-:W-:Y:S02]  /*e8d0*/  IMAD R14, R7, R199.reuse, RZ ;  /* 0x000000c7070e7224 */ /* 0x081fe400078e02ff */
[----:B------:R-:W-:-:S04]  /*e8e0*/  IMAD.WIDE.U32 R6, R6, R199, RZ ;  /* 0x000000c706067225 */ /* 0x000fc800078e00ff */
[----:B------:R-:W-:Y:S02]  /*e8f0*/  IMAD.IADD R14, R7, 0x1, R14 ;  /* 0x00000001070e7824 */ /* 0x000fe400078e020e */
[----:B------:R-:W0:Y:S01]  /*e900*/  @P0 LDC R7, c[0x0][0xbec] ;  /* 0x0002fb00ff070b82 */ /* 0x000e220000000800 */
[----:B------:R-:W-:-:S07]  /*e910*/  IADD3 R15, P2, P3, R8, R6, R0 ;  /* 0x00000006080f7210 */ /* 0x000fce0007b5e000 */
[----:B------:R-:W1:Y:S01]  /*e920*/  @P0 LDC R6, c[0x0][0xbf0] ;  /* 0x0002fc00ff060b82 */ /* 0x000e620000000800 */
[----:B--2---:R-:W-:Y:S02]  /*e930*/  IMAD R21, R202, 0x40, R21 ;  /* 0x00000040ca157824 */ /* 0x004fe400078e0215 */
[----:B------:R-:W-:-:S05]  /*e940*/  IMAD.IADD R11, R9, 0x1, R11 ;  /* 0x00000001090b7824 */ /* 0x000fca00078e020b */
[----:B------:R-:W-:Y:S01]  /*e950*/  IADD3.X R11, R11, R14, R5, P2, P3 ;  /* 0x0000000e0b0b7210 */ /* 0x000fe200017e6405 */
[----:B------:R-:W-:Y:S02]  /*e960*/  IMAD.MOV.U32 R14, RZ, RZ, R21 ;  /* 0x000000ffff0e7224 */ /* 0x000fe400078e0015 */
[----:B0-----:R-:W-:-:S05]  /*e970*/  @P0 IMAD.HI.U32 R7, R21, R7, RZ ;  /* 0x0000000715070227 */ /* 0x001fca00078e00ff */
[----:B-1----:R-:W-:Y:S02]  /*e980*/  @P0 SHF.R.U32.HI R14, RZ, R6, R7 ;  /* 0x00000006ff0e0219 */ /* 0x002fe40000011607 */
[----:B------:R-:W0:Y:S02]  /*e990*/  LDC.64 R6, c[0x0][R10+0x228] ;  /* 0x00008a000a067b82 */ /* 0x000e240000000a00 */
[----:B0-----:R-:W-:-:S04]  /*e9a0*/  IMAD.WIDE.U32 R8, R6, R152, RZ ;  /* 0x0000009806087225 */ /* 0x001fc800078e00ff */
[----:B------:R-:W-:-:S04]  /*e9b0*/  IMAD R6, R7, R152, RZ ;  /* 0x0000009807067224 */ /* 0x000fc800078e02ff */
[----:B------:R-:W-:Y:S02]  /*e9c0*/  IMAD.IADD R9, R9, 0x1, R6 ;  /* 0x0000000109097824 */ /* 0x000fe400078e0206 */
[----:B------:R0:W1:Y:S01]  /*e9d0*/  LDC.64 R6, c[0x0][R10+0x210] ;  /* 0x000084000a067b82 */ /* 0x0000620000000a00 */
[----:B------:R-:W-:Y:S01]  /*e9e0*/  IADD3 R8, P0, P2, R14, R15, R8 ;  /* 0x0000000f0e087210 */ /* 0x000fe20007a1e008 */
[--C-:B------:R-:W-:Y:S01]  /*e9f0*/  IMAD.MOV R15, RZ, RZ, -R14.reuse ;  /* 0x000000ffff0f7224 */ /* 0x100fe200078e0a0e */
[----:B------:R-:W-:-:S03]  /*ea00*/  SHF.R.S32.HI R14, RZ, 0x1f, R14 ;  /* 0x0000001fff0e7819 */ /* 0x000fc6000001140e */
[----:B------:R-:W-:Y:S01]  /*ea10*/  IMAD R15, R156, R15, R21 ;  /* 0x0000000f9c0f7224 */ /* 0x000fe200078e0215 */
[----:B------:R-:W-:-:S04]  /*ea20*/  IADD3.X R9, R14, R11, R9, P0, P2 ;  /* 0x0000000b0e097210 */ /* 0x000fc800007e4409 */
[----:B0-----:R-:W-:Y:S01]  /*ea30*/  SHF.R.S32.HI R10, RZ, 0x1f, R15 ;  /* 0x0000001fff0a7819 */ /* 0x001fe2000001140f */
[-C--:B-1----:R-:W-:Y:S02]  /*ea40*/  IMAD R7, R7, R15.reuse, RZ ;  /* 0x0000000f07077224 */ /* 0x082fe400078e02ff */
[----:B------:R-:W-:-:S04]  /*ea50*/  IMAD.WIDE.U32 R8, R6, R15, R8 ;  /* 0x0000000f06087225 */ /* 0x000fc800078e0008 */
[----:B------:R-:W-:Y:S02]  /*ea60*/  IMAD R10, R6, R10, R7 ;  /* 0x0000000a060a7224 */ /* 0x000fe400078e0207 */
[----:B------:R-:W0:Y:S08]  /*ea70*/  LDC.64 R6, c[0x0][0xba8] ;  /* 0x0002ea00ff067b82 */ /* 0x000e300000000a00 */
[----:B0-----:R-:W0:Y:S08]  /*ea80*/  @!P1 LDC R6, c[0x0][0xb50] ;  /* 0x0002d400ff069b82 */ /* 0x001e300000000800 */
[----:B------:R-:W1:Y:S01]  /*ea90*/  @!P1 LDC R7, c[0x0][0xb54] ;  /* 0x0002d500ff079b82 */ /* 0x000e620000000800 */
[----:B------:R-:W-:-:S02]  /*eaa0*/  IMAD.IADD R10, R9, 0x1, R10 ;  /* 0x00000001090a7824 */ /* 0x000fc400078e020a */
[----:B------:R-:W-:Y:S01]  /*eab0*/  IMAD R11, R202, 0x40, R191 ;  /* 0x00000040ca0b7824 */ /* 0x000fe200078e02bf */
[----:B0-----:R-:W-:Y:S01]  /*eac0*/  LEA R9, P0, R8, R6, 0x2 ;  /* 0x0000000608097211 */ /* 0x001fe200078010ff */
[----:B------:R-:W-:-:S03]  /*ead0*/  IMAD.MOV R6, RZ, RZ, -R158 ;  /* 0x000000ffff067224 */ /* 0x000fc600078e0a9e */
[----:B-1----:R-:W-:Y:S02]  /*eae0*/  LEA.HI.X R10, R8, R7, R10, 0x2, P0 ;  /* 0x00000007080a7211 */ /* 0x002fe400000f140a */
[----:B------:R-:W-:Y:S01]  /*eaf0*/  ISETP.NE.AND P0, PT, R157, R6, PT ;  /* 0x000000069d00720c */ /* 0x000fe20003f05270 */
[----:B------:R-:W-:Y:S04]  /*eb00*/  SHFL.IDX PT, R8, R9, 0x1, 0x1c1f ;  /* 0x003c1f0009087f89 */ /* 0x000fe800000e0000 */
[----:B------:R-:W-:Y:S04]  /*eb10*/  SHFL.IDX PT, R6, R9, RZ, 0x1c1f ;  /* 0x001c1fff09067589 */ /* 0x000fe800000e0000 */
[----:B------:R-:W0:Y:S04]  /*eb20*/  SHFL.IDX PT, R7, R10, RZ, 0x1c1f ;  /* 0x001c1fff0a077589 */ /* 0x000e2800000e0000 */
[----:B------:R1:W2:Y:S02]  /*eb30*/  SHFL.IDX PT, R9, R10, 0x1, 0x1c1f ;  /* 0x003c1f000a097f89 */ /* 0x0002a400000e0000 */
[----:B-1----:R-:W-:-:S05]  /*eb40*/  IMAD R10, R4, R156, RZ ;  /* 0x0000009c040a7224 */ /* 0x002fca00078e02ff */
[C---:B------:R-:W-:Y:S01]  /*eb50*/  ISETP.GE.OR P1, PT, R11.reuse, R10, P0 ;  /* 0x0000000a0b00720c */ /* 0x040fe20000726670 */
[----:B------:R-:W-:-:S05]  /*eb60*/  VIADD R11, R11, 0x8 ;  /* 0x000000080b0b7836 */ /* 0x000fca0000000000 */
[----:B------:R-:W-:-:S07]  /*eb70*/  ISETP.GE.OR P0, PT, R11, R10, P0 ;  /* 0x0000000a0b00720c */ /* 0x000fce0000706670 */
[----:B0-----:R4:W-:Y:S06]  /*eb80*/  @!P1 ST.E desc[UR40][R6.64], R3 ;  /* 0x0000000306009985 */ /* 0x0019ec000c101928 */
[----:B--2---:R4:W-:Y:S02]  /*eb90*/  @!P0 ST.E desc[UR40][R8.64], R20 ;  /* 0x0000001408008985 */ /* 0x0049e4000c101928 */
.L_x_3751:
[----:B------:R-:W-:Y:S02]  /*eba0*/  ISETP.GT.AND P1, PT, R201, 0x1, PT ;  /* 0x00000001c900780c */ /* 0x000fe40003f24270 */
[----:B------:R-:W-:-:S04]  /*ebb0*/  ISETP.NE.U32.AND P0, PT, RZ, UR6, PT ;  /* 0x00000006ff007c0c */ /* 0x000fc8000bf05070 */
[----:B------:R-:W-:-:S04]  /*ebc0*/  ISETP.NE.AND.EX P0, PT, RZ, UR7, PT, P0 ;  /* 0x00000007ff007c0c */ /* 0x000fc8000bf05300 */
[----:B------:R-:W-:-:S03]  /*ebd0*/  SEL R200, R200, RZ, !P0 ;  /* 0x000000ffc8c87207 */ /* 0x000fc60004000000 */
[----:B------:R-:W-:Y:S06]  /*ebe0*/  @P1 BRA `(.L_x_3752) ;  /* 0x0000001000381947 */ /* 0x000fec0003800000 */
[----:B----4-:R-:W4:Y:S01]  /*ebf0*/  S2R R20, SR_TID.X ;  /* 0x0000000000147919 */ /* 0x010f220000002100 */
[----:B------:R-:W0:Y:S01]  /*ec00*/  LDC R83, c[0x0][0xbe8] ;  /* 0x0002fa00ff537b82 */ /* 0x000e220000000800 */
[----:B------:R-:W-:Y:S01]  /*ec10*/  ULDC.64 UR4, c[0x0][0xaa0] ;  /* 0x0002a80000047ab9 */ /* 0x000fe20000000a00 */
[----:B----4-:R-:W-:-:S05]  /*ec20*/  VIADD R20, R20, 0xffffff80 ;  /* 0xffffff8014147836 */ /* 0x010fca0000000000 */
[----:B------:R-:W-:-:S04]  /*ec30*/  SHF.R.S32.HI R21, RZ, 0x1f, R20 ;  /* 0x0000001fff157819 */ /* 0x000fc80000011414 */
[----:B------:R-:W-:-:S04]  /*ec40*/  LEA.HI R21, R21, R20, RZ, 0x3 ;  /* 0x0000001415157211 */ /* 0x000fc800078f18ff */
[----:B------:R-:W-:-:S05]  /*ec50*/  SHF.R.S32.HI R3, RZ, 0x3, R21 ;  /* 0x00000003ff037819 */ /* 0x000fca0000011415 */
[----:B---3--:R-:W-:-:S04]  /*ec60*/  IMAD R7, R3, 0x40, R188 ;  /* 0x0000004003077824 */ /* 0x008fc800078e02bc */
[----:B------:R-:W-:-:S03]  /*ec70*/  IMAD.WIDE R6, R7, 0x2, R12 ;  /* 0x0000000207067825 */ /* 0x000fc600078e020c */
[C---:B------:R-:W-:Y:S02]  /*ec80*/  IADD3 R13, P3, R6.reuse, 0x1000, RZ ;  /* 0x00001000060d7810 */ /* 0x040fe40007f7e0ff */
[C---:B------:R-:W-:Y:S02]  /*ec90*/  IADD3 R25, P4, R6.reuse, 0x2000, RZ ;  /* 0x0000200006197810 */ /* 0x040fe40007f9e0ff */
[----:B------:R-:W-:Y:S02]  /*eca0*/  LOP3.LUT R12, R13, 0x380, RZ, 0xc0, !PT ;  /* 0x000003800d0c7812 */ /* 0x000fe400078ec0ff */
[----:B------:R-:W-:Y:S02]  /*ecb0*/  IADD3 R29, P5, R6, 0x3000, RZ ;  /* 0x00003000061d7810 */ /* 0x000fe40007fbe0ff */
[----:B------:R-:W-:Y:S02]  /*ecc0*/  SHF.R.U64 R12, R12, 0x3, RZ ;  /* 0x000000030c0c7819 */ /* 0x000fe400000012ff */
[----:B------:R-:W-:-:S02]  /*ecd0*/  IADD3 R33, P6, R6, 0x4000, RZ ;  /* 0x0000400006217810 */ /* 0x000fc40007fde0ff */
[----:B------:R-:W-:Y:S01]  /*ece0*/  LOP3.LUT R12, R12, R13, RZ, 0x3c, !PT ;  /* 0x0000000d0c0c7212 */ /* 0x000fe200078e3cff */
[----:B------:R-:W-:Y:S01]  /*ecf0*/  IMAD.X R13, RZ, RZ, R7, P3 ;  /* 0x000000ffff0d7224 */ /* 0x000fe200018e0607 */
[C---:B------:R-:W-:Y:S02]  /*ed00*/  IADD3 R37, P0, R6.reuse, 0x5000, RZ ;  /* 0x0000500006257810 */ /* 0x040fe40007f1e0ff */
[C---:B------:R-:W-:Y:S02]  /*ed10*/  IADD3 R41, P1, R6.reuse, 0x6000, RZ ;  /* 0x0000600006297810 */ /* 0x040fe40007f3e0ff */
[C---:B------:R-:W-:Y:S02]  /*ed20*/  IADD3 R45, P2, R6.reuse, 0x7000, RZ ;  /* 0x00007000062d7810 */ /* 0x040fe40007f5e0ff */
[----:B------:R-:W-:Y:S02]  /*ed30*/  IADD3 R49, P3, R6, 0x8000, RZ ;  /* 0x0000800006317810 */ /* 0x000fe40007f7e0ff */
[----:B------:R-:W-:-:S02]  /*ed40*/  LOP3.LUT R24, R25, 0x380, RZ, 0xc0, !PT ;  /* 0x0000038019187812 */ /* 0x000fc400078ec0ff */
[----:B------:R-:W-:Y:S02]  /*ed50*/  LOP3.LUT R28, R29, 0x380, RZ, 0xc0, !PT ;  /* 0x000003801d1c7812 */ /* 0x000fe400078ec0ff */
[----:B------:R-:W-:Y:S02]  /*ed60*/  LOP3.LUT R32, R33, 0x380, RZ, 0xc0, !PT ;  /* 0x0000038021207812 */ /* 0x000fe400078ec0ff */
[----:B------:R-:W-:Y:S02]  /*ed70*/  LOP3.LUT R36, R37, 0x380, RZ, 0xc0, !PT ;  /* 0x0000038025247812 */ /* 0x000fe400078ec0ff */
[----:B------:R-:W-:Y:S02]  /*ed80*/  LOP3.LUT R40, R41, 0x380, RZ, 0xc0, !PT ;  /* 0x0000038029287812 */ /* 0x000fe400078ec0ff */
[----:B------:R-:W-:Y:S02]  /*ed90*/  LOP3.LUT R44, R45, 0x380, RZ, 0xc0, !PT ;  /* 0x000003802d2c7812 */ /* 0x000fe400078ec0ff */
[----:B------:R-:W-:-:S02]  /*eda0*/  LOP3.LUT R48, R49, 0x380, RZ, 0xc0, !PT ;  /* 0x0000038031307812 */ /* 0x000fc400078ec0ff */
[----:B------:R-:W-:Y:S02]  /*edb0*/  SHF.R.U64 R24, R24, 0x3, RZ ;  /* 0x0000000318187819 */ /* 0x000fe400000012ff */
[----:B------:R-:W-:Y:S02]  /*edc0*/  SHF.R.U64 R28, R28, 0x3, RZ ;  /* 0x000000031c1c7819 */ /* 0x000fe400000012ff */
[----:B------:R-:W-:Y:S02]  /*edd0*/  SHF.R.U64 R32, R32, 0x3, RZ ;  /* 0x0000000320207819 */ /* 0x000fe400000012ff */
[----:B------:R-:W-:Y:S02]  /*ede0*/  SHF.R.U64 R36, R36, 0x3, RZ ;  /* 0x0000000324247819 */ /* 0x000fe400000012ff */
[----:B------:R-:W-:Y:S02]  /*edf0*/  SHF.R.U64 R40, R40, 0x3, RZ ;  /* 0x0000000328287819 */ /* 0x000fe400000012ff */
[----:B------:R-:W-:-:S02]  /*ee00*/  SHF.R.U64 R44, R44, 0x3, RZ ;  /* 0x000000032c2c7819 */ /* 0x000fc400000012ff */
[----:B------:R-:W-:Y:S02]  /*ee10*/  SHF.R.U64 R48, R48, 0x3, RZ ;  /* 0x0000000330307819 */ /* 0x000fe400000012ff */
        /* <DEDUP_REMOVED lines=14> */
[C---:B------:R-:W-:Y:S01]  /*ef00*/  IADD3 R53, P4, R6.reuse, 0x9000, RZ ;  /* 0x0000900006357810 */ /* 0x040fe20007f9e0ff */
[----:B------:R-:W-:Y:S01]  /*ef10*/  IMAD R5, R5, UR4, RZ ;  /* 0x0000000405057c24 */ /* 0x000fe2000f8e02ff */
[----:B------:R-:W-:Y:S01]  /*ef20*/  IADD3 R57, P5, R6, 0xa000, RZ ;  /* 0x0000a00006397810 */ /* 0x000fe20007fbe0ff */
[----:B0-----:R-:W-:Y:S01]  /*ef30*/  IMAD R88, R4, R83, RZ ;  /* 0x0000005304587224 */ /* 0x001fe200078e02ff */
[C---:B------:R-:W-:Y:S01]  /*ef40*/  IADD3 R61, P6, R6.reuse, 0xb000, RZ ;  /* 0x0000b000063d7810 */ /* 0x040fe20007fde0ff */
[----:B------:R-:W5:Y:S01]  /*ef50*/  LD.E.128 R24, desc[UR40][R24.64] ;  /* 0x0000002818187980 */ /* 0x000f62000c101d00 */
[----:B------:R-:W-:-:S02]  /*ef60*/  IADD3 R65, P0, R6, 0xc000, RZ ;  /* 0x0000c00006417810 */ /* 0x000fc40007f1e0ff */
[C---:B------:R-:W-:Y:S01]  /*ef70*/  IADD3 R69, P1, R6.reuse, 0xd000, RZ ;  /* 0x0000d00006457810 */ /* 0x040fe20007f3e0ff */
[----:B------:R-:W5:Y:S01]  /*ef80*/  LD.E.128 R28, desc[UR40][R28.64] ;  /* 0x000000281c1c7980 */ /* 0x000f62000c101d00 */
[C---:B------:R-:W-:Y:S02]  /*ef90*/  IADD3 R73, P2, R6.reuse, 0xe000, RZ ;  /* 0x0000e00006497810 */ /* 0x040fe40007f5e0ff */
[C---:B------:R-:W-:Y:S01]  /*efa0*/  LOP3.LUT R15, R6.reuse, 0x380, RZ, 0xc0, !PT ;  /* 0x00000380060f7812 */ /* 0x040fe200078ec0ff */
[----:B------:R-:W5:Y:S01]  /*efb0*/  LD.E.128 R32, desc[UR40][R32.64] ;  /* 0x0000002820207980 */ /* 0x000f62000c101d00 */
[----:B------:R-:W-:Y:S02]  /*efc0*/  IADD3 R11, P3, R6, 0xf000, RZ ;  /* 0x0000f000060b7810 */ /* 0x000fe40007f7e0ff */
[----:B------:R-:W-:Y:S01]  /*efd0*/  LOP3.LUT R52, R53, 0x380, RZ, 0xc0, !PT ;  /* 0x0000038035347812 */ /* 0x000fe200078ec0ff */
[----:B------:R-:W5:Y:S01]  /*efe0*/  LD.E.128 R36, desc[UR40][R36.64] ;  /* 0x0000002824247980 */ /* 0x000f62000c101d00 */
[----:B------:R-:W-:Y:S01]  /*eff0*/  LOP3.LUT R56, R57, 0x380, RZ, 0xc0, !PT ;  /* 0x0000038039387812 */ /* 0x000fe200078ec0ff */
[----:B------:R-:W-:Y:S01]  /*f000*/  IMAD.X R77, RZ, RZ, R7, P3 ;  /* 0x000000ffff4d7224 */ /* 0x000fe200018e0607 */
[----:B------:R-:W-:Y:S01]  /*f010*/  LOP3.LUT R60, R61, 0x380, RZ, 0xc0, !PT ;  /* 0x000003803d3c7812 */ /* 0x000fe200078ec0ff */
[----:B------:R-:W5:Y:S01]  /*f020*/  LD.E.128 R40, desc[UR40][R40.64] ;  /* 0x0000002828287980 */ /* 0x000f62000c101d00 */
[----:B------:R-:W-:-:S02]  /*f030*/  LOP3.LUT R64, R65, 0x380, RZ, 0xc0, !PT ;  /* 0x0000038041407812 */ /* 0x000fc400078ec0ff */
[----:B------:R-:W-:Y:S01]  /*f040*/  LOP3.LUT R68, R69, 0x380, RZ, 0xc0, !PT ;  /* 0x0000038045447812 */ /* 0x000fe200078ec0ff */
[----:B------:R-:W5:Y:S01]  /*f050*/  LD.E.128 R44, desc[UR40][R44.64] ;  /* 0x000000282c2c7980 */ /* 0x000f62000c101d00 */
[----:B------:R-:W-:Y:S02]  /*f060*/  LOP3.LUT R72, R73, 0x380, RZ, 0xc0, !PT ;  /* 0x0000038049487812 */ /* 0x000fe400078ec0ff */
[----:B------:R-:W-:Y:S01]  /*f070*/  SHF.R.U64 R15, R15, 0x3, RZ ;  /* 0x000000030f0f7819 */ /* 0x000fe200000012ff */
[----:B------:R-:W5:Y:S01]  /*f080*/  LD.E.128 R48, desc[UR40][R48.64] ;  /* 0x0000002830307980 */ /* 0x000f62000c101d00 */
[----:B------:R-:W-:Y:S02]  /*f090*/  LOP3.LUT R9, R11, 0x380, RZ, 0xc0, !PT ;  /* 0x000003800b097812 */ /* 0x000fe400078ec0ff */
[----:B------:R-:W-:Y:S02]  /*f0a0*/  SHF.R.U64 R52, R52, 0x3, RZ ;  /* 0x0000000334347819 */ /* 0x000fe400000012ff */
[----:B------:R-:W-:-:S02]  /*f0b0*/  SHF.R.U64 R56, R56, 0x3, RZ ;  /* 0x0000000338387819 */ /* 0x000fc400000012ff */
[----:B------:R-:W-:Y:S02]  /*f0c0*/  SHF.R.U64 R60, R60, 0x3, RZ ;  /* 0x000000033c3c7819 */ /* 0x000fe400000012ff */
[----:B------:R-:W-:Y:S02]  /*f0d0*/  SHF.R.U64 R64, R64, 0x3, RZ ;  /* 0x0000000340407819 */ /* 0x000fe400000012ff */
[----:B------:R-:W-:Y:S02]  /*f0e0*/  SHF.R.U64 R68, R68, 0x3, RZ ;  /* 0x0000000344447819 */ /* 0x000fe400000012ff */
[----:B------:R-:W-:Y:S02]  /*f0f0*/  SHF.R.U64 R72, R72, 0x3, RZ ;  /* 0x0000000348487819 */ /* 0x000fe400000012ff */
[----:B------:R-:W-:Y:S02]  /*f100*/  LOP3.LUT R8, R15, R6, RZ, 0x3c, !PT ;  /* 0x000000060f087212 */ /* 0x000fe400078e3cff */
[----:B------:R-:W-:Y:S01]  /*f110*/  SHF.R.U64 R6, R9, 0x3, RZ ;  /* 0x0000000309067819 */ /* 0x000fe200000012ff */
[--C-:B------:R-:W-:Y:S01]  /*f120*/  IMAD.MOV.U32 R9, RZ, RZ, R7.reuse ;  /* 0x000000ffff097224 */ /* 0x100fe200078e0007 */
        /* <DEDUP_REMOVED lines=13> */
[C---:B------:R-:W-:Y:S01]  /*f200*/  IMAD R5, R0.reuse, UR5, R5 ;  /* 0x0000000500057c24 */ /* 0x040fe2000f8e0205 */
[----:B------:R-:W-:Y:S01]  /*f210*/  ISETP.NE.AND P3, PT, R83, 0x1, PT ;  /* 0x000000015300780c */ /* 0x000fe20003f65270 */
[----:B------:R-:W-:Y:S01]  /*f220*/  IMAD.WIDE.U32 R6, R0, UR4, RZ ;  /* 0x0000000400067c25 */ /* 0x000fe2000f8e00ff */
[----:B------:R-:W-:Y:S01]  /*f230*/  LOP3.LUT R21, R21, 0xfffffff8, RZ, 0xc0, !PT ;  /* 0xfffffff815157812 */ /* 0x000fe200078ec0ff */
[----:B------:R-:W0:Y:S01]  /*f240*/  LDC R0, c[0x0][0xac8] ;  /* 0x0002b200ff007b82 */ /* 0x000e220000000800 */
[----:B------:R-:W-:Y:S01]  /*f250*/  ULDC.64 UR4, c[0x0][0xae8] ;  /* 0x0002ba0000047ab9 */ /* 0x000fe20000000a00 */
[----:B------:R-:W-:Y:S01]  /*f260*/  IMAD.IADD R7, R7, 0x1, R5 ;  /* 0x0000000107077824 */ /* 0x000fe200078e0205 */
[----:B------:R-:W5:Y:S01]  /*f270*/  LD.E.128 R8, desc[UR40][R8.64] ;  /* 0x0000002808087980 */ /* 0x000f62000c101d00 */
[----:B------:R-:W-:-:S02]  /*f280*/  IMAD.IADD R80, R20, 0x1, -R21 ;  /* 0x0000000114507824 */ /* 0x000fc400078e0a15 */
[C---:B------:R-:W-:Y:S01]  /*f290*/  IMAD.WIDE.U32 R6, R199.reuse, UR4, R6 ;  /* 0x00000004c7067c25 */ /* 0x040fe2000f8e0006 */
[----:B------:R-:W5:Y:S03]  /*f2a0*/  LD.E.128 R12, desc[UR40][R12.64] ;  /* 0x000000280c0c7980 */ /* 0x000f66000c101d00 */
[----:B------:R-:W3:Y:S01]  /*f2b0*/  @P3 LDC R85, c[0x0][0xbec] ;  /* 0x0002fb00ff553b82 */ /* 0x000ee20000000800 */
[----:B------:R-:W-:Y:S01]  /*f2c0*/  SHF.R.S32.HI R20, RZ, 0x1f, R200 ;  /* 0x0000001fff147819 */ /* 0x000fe200000114c8 */
[----:B------:R-:W-:Y:S01]  /*f2d0*/  IMAD R5, R80, 0x20, R3 ;  /* 0x0000002050057824 */ /* 0x000fe200078e0203 */
[----:B------:R-:W5:Y:S01]  /*f2e0*/  LD.E.128 R52, desc[UR40][R52.64] ;  /* 0x0000002834347980 */ /* 0x000f62000c101d00 */
[----:B------:R-:W-:Y:S01]  /*f2f0*/  IMAD R7, R199, UR5, R7 ;  /* 0x00000005c7077c24 */ /* 0x000fe2000f8e0207 */
[----:B------:R-:W-:Y:S02]  /*f300*/  ULDC.64 UR4, c[0x0][0xaf0] ;  /* 0x0002bc0000047ab9 */ /* 0x000fe40000000a00 */
[----:B------:R-:W5:Y:S01]  /*f310*/  LD.E.128 R56, desc[UR40][R56.64] ;  /* 0x0000002838387980 */ /* 0x000f62000c101d00 */
[----:B------:R-:W4:Y:S01]  /*f320*/  @P3 LDC R87, c[0x0][0xbf0] ;  /* 0x0002fc00ff573b82 */ /* 0x000f220000000800 */
[----:B------:R-:W-:-:S02]  /*f330*/  IMAD R82, R202, 0x40, R5 ;  /* 0x00000040ca527824 */ /* 0x000fc400078e0205 */
[----:B------:R-:W-:Y:S01]  /*f340*/  IMAD R5, R20, UR4, RZ ;  /* 0x0000000414057c24 */ /* 0x000fe2000f8e02ff */
[----:B------:R-:W5:Y:S01]  /*f350*/  LD.E.128 R60, desc[UR40][R60.64] ;  /* 0x000000283c3c7980 */ /* 0x000f62000c101d00 */
[-C--:B0-----:R-:W-:Y:S02]  /*f360*/  ISETP.GE.AND P1, PT, R209, R0.reuse, PT ;  /* 0x00000000d100720c */ /* 0x081fe40003f26270 */
[----:B------:R-:W-:Y:S01]  /*f370*/  IMAD R81, R200, UR5, R5 ;  /* 0x00000005c8517c24 */ /* 0x000fe2000f8e0205 */
[-C--:B------:R-:W-:Y:S01]  /*f380*/  ISETP.GE.AND P0, PT, R208, R0.reuse, PT ;  /* 0x00000000d000720c */ /* 0x080fe20003f06270 */
[----:B------:R-:W5:Y:S01]  /*f390*/  LD.E.128 R64, desc[UR40][R64.64] ;  /* 0x0000002840407980 */ /* 0x000f62000c101d00 */
[----:B------:R-:W-:Y:S02]  /*f3a0*/  SEL R5, RZ, 0xffffffff, P1 ;  /* 0xffffffffff057807 */ /* 0x000fe40000800000 */
[-C--:B------:R-:W-:Y:S01]  /*f3b0*/  ISETP.GE.AND P2, PT, R188, R0.reuse, PT ;  /* 0x00000000bc00720c */ /* 0x080fe20003f46270 */
[----:B------:R-:W5:Y:S01]  /*f3c0*/  LD.E.128 R68, desc[UR40][R68.64] ;  /* 0x0000002844447980 */ /* 0x000f62000c101d00 */
[----:B------:R-:W-:Y:S01]  /*f3d0*/  SEL R80, RZ, 0xffffffff, P0 ;  /* 0xffffffffff507807 */ /* 0x000fe20000000000 */
[----:B------:R-:W-:Y:S01]  /*f3e0*/  IMAD.SHL.U32 R84, R5, 0x2, RZ ;  /* 0x0000000205547824 */ /* 0x000fe200078e00ff */
[----:B------:R-:W-:Y:S01]  /*f3f0*/  SEL R21, RZ, 0x1, P2 ;  /* 0x00000001ff157807 */ /* 0x000fe20001000000 */
[----:B---3--:R-:W-:Y:S01]  /*f400*/  @P3 IMAD.HI.U32 R20, R82, R85, RZ ;  /* 0x0000005552143227 */ /* 0x008fe200078e00ff */
[----:B------:R-:W-:Y:S01]  /*f410*/  ISETP.GE.AND P0, PT, R207, R0, PT ;  /* 0x00000000cf00720c */ /* 0x000fe20003f06270 */
[----:B------:R-:W5:Y:S01]  /*f420*/  LD.E.128 R72, desc[UR40][R72.64] ;  /* 0x0000002848487980 */ /* 0x000f62000c101d00 */
[----:B------:R-:W-:Y:S01]  /*f430*/  LOP3.LUT R21, R84, 0x2, R21, 0xe2, !PT ;  /* 0x0000000254157812 */ /* 0x000fe200078ee215 */
[----:B------:R-:W-:-:S02]  /*f440*/  IMAD.SHL.U32 R80, R80, 0x4, RZ ;  /* 0x0000000450507824 */ /* 0x000fc400078e00ff */
[----:B------:R-:W-:Y:S01]  /*f450*/  IMAD.MOV.U32 R5, RZ, RZ, R82 ;  /* 0x000000ffff057224 */ /* 0x000fe200078e0052 */
[----:B----4-:R-:W-:Y:S01]  /*f460*/  @P3 SHF.R.U32.HI R5, RZ, R87, R20 ;  /* 0x00000057ff053219 */ /* 0x010fe20000011614 */
[----:B------:R-:W-:Y:S01]  /*f470*/  IMAD.WIDE.U32 R6, R200, UR4, R6 ;  /* 0x00000004c8067c25 */ /* 0x000fe2000f8e0006 */
[----:B------:R-:W-:Y:S01]  /*f480*/  LOP3.LUT R20, R80, 0x4, R21, 0xe2, !PT ;  /* 0x0000000450147812 */ /* 0x000fe200078ee215 */
[----:B------:R-:W-:Y:S01]  /*f490*/  ULDC.64 UR4, c[0x0][0xae0] ;  /* 0x0002b80000047ab9 */ /* 0x000fe20000000a00 */
[----:B------:R-:W-:Y:S01]  /*f4a0*/  SEL R21, RZ, 0xffffffff, P0 ;  /* 0xffffffffff157807 */ /* 0x000fe20000000000 */
[----:B------:R-:W5:Y:S01]  /*f4b0*/  LD.E.128 R76, desc[UR40][R76.64] ;  /* 0x000000284c4c7980 */ /* 0x000f62000c101d00 */
[-C--:B------:R-:W-:Y:S01]  /*f4c0*/  ISETP.GE.AND P0, PT, R206, R0.reuse, PT ;  /* 0x00000000ce00720c */ /* 0x080fe20003f06270 */
[----:B------:R-:W-:Y:S01]  /*f4d0*/  IMAD.IADD R7, R7, 0x1, R81 ;  /* 0x0000000107077824 */ /* 0x000fe200078e0251 */
[--C-:B------:R-:W-:Y:S01]  /*f4e0*/  SHF.R.S32.HI R80, RZ, 0x1f, R5.reuse ;  /* 0x0000001fff507819 */ /* 0x100fe20000011405 */
[----:B------:R-:W-:Y:S01]  /*f4f0*/  IMAD.MOV R81, RZ, RZ, -R5 ;  /* 0x000000ffff517224 */ /* 0x000fe200078e0a05 */
[----:B------:R-:W-:Y:S01]  /*f500*/  SEL R4, RZ, 0xffffffff, P0 ;  /* 0xffffffffff047807 */ /* 0x000fe20000000000 */
[----:B------:R-:W-:Y:S01]  /*f510*/  IMAD.SHL.U32 R85, R21, 0x8, RZ ;  /* 0x0000000815557824 */ /* 0x000fe200078e00ff */
[----:B------:R-:W-:Y:S01]  /*f520*/  ISETP.GE.AND P0, PT, R205, R0, PT ;  /* 0x00000000cd00720c */ /* 0x000fe20003f06270 */
[----:B------:R-:W-:Y:S01]  /*f530*/  IMAD R80, R80, UR4, RZ ;  /* 0x0000000450507c24 */ /* 0x000fe2000f8e02ff */
[----:B------:R-:W-:Y:S01]  /*f540*/  @!PT LDS RZ, [RZ] ;  /* 0x00000000fffff984 */ /* 0x000fe20000000800 */
[----:B------:R-:W-:Y:S01]  /*f550*/  @!PT LDS RZ, [RZ] ;  /* 0x00000000fffff984 */ /* 0x000fe20000000800 */
[----:B------:R-:W-:Y:S01]  /*f560*/  @!PT LDS RZ, [RZ] ;  /* 0x00000000fffff984 */ /* 0x000fe20000000800 */
[----:B------:R-:W-:Y:S01]  /*f570*/  @!PT LDS RZ, [RZ] ;  /* 0x00000000fffff984 */ /* 0x000fe20000000800 */
[----:B------:R0:W-:Y:S06]  /*f580*/  MEMBAR.ALL.CTA ;  /* 0x0000000000007992 */ /* 0x0001ec0000008000 */
[----:B0-----:R-:W0:Y:S01]  /*f590*/  FENCE.VIEW.ASYNC.S ;  /* 0x00000000000073c6 */ /* 0x001e220000000000 */
[----:B------:R-:W-:Y:S01]  /*f5a0*/  IMAD R21, R83, R81, R82 ;  /* 0x0000005153157224 */ /* 0x000fe200078e0252 */
[----:B------:R-:W-:Y:S01]  /*f5b0*/  LOP3.LUT R20, R85, 0x8, R20, 0xe2, !PT ;  /* 0x0000000855147812 */ /* 0x000fe200078ee214 */
[----:B------:R-:W-:Y:S01]  /*f5c0*/  IMAD.SHL.U32 R83, R4, 0x10, RZ ;  /* 0x0000001004537824 */ /* 0x000fe200078e00ff */
[----:B------:R-:W-:Y:S01]  /*f5d0*/  SEL R4, RZ, 0xffffffff, P0 ;  /* 0xffffffffff047807 */ /* 0x000fe20000000000 */
[----:B------:R-:W-:-:S04]  /*f5e0*/  IMAD.WIDE.U32 R6, R5, UR4, R6 ;  /* 0x0000000405067c25 */ /* 0x000fc8000f8e0006 */
[----:B------:R-:W-:Y:S01]  /*f5f0*/  IMAD R81, R5, UR5, R80 ;  /* 0x0000000505517c24 */ /* 0x000fe2000f8e0250 */
[----:B------:R-:W-:Y:S01]  /*f600*/  SHF.R.S32.HI R5, RZ, 0x1f, R21 ;  /* 0x0000001fff057819 */ /* 0x000fe20000011415 */
[----:B------:R-:W-:Y:S01]  /*f610*/  ULDC.64 UR4, c[0x0][0xad8] ;  /* 0x0002b60000047ab9 */ /* 0x000fe20000000a00 */
[----:B------:R-:W-:Y:S01]  /*f620*/  LOP3.LUT R20, R83, 0x10, R20, 0xe2, !PT ;  /* 0x0000001053147812 */ /* 0x000fe200078ee214 */
[----:B------:R-:W-:Y:S02]  /*f630*/  IMAD.IADD R7, R7, 0x1, R81 ;  /* 0x0000000107077824 */ /* 0x000fe400078e0251 */
[----:B------:R-:W-:Y:S02]  /*f640*/  VIADD R83, R188, 0x180 ;  /* 0x00000180bc537836 */ /* 0x000fe40000000000 */
[----:B------:R-:W-:Y:S02]  /*f650*/  IMAD.SHL.U32 R81, R4, 0x20, RZ ;  /* 0x0000002004517824 */ /* 0x000fe400078e00ff */
[----:B------:R-:W-:-:S02]  /*f660*/  IMAD R4, R5, UR4, RZ ;  /* 0x0000000405047c24 */ /* 0x000fc4000f8e02ff */
[----:B------:R-:W-:Y:S01]  /*f670*/  IMAD R3, R202, 0x40, R3 ;  /* 0x00000040ca037824 */ /* 0x000fe200078e0203 */
[----:B------:R-:W-:Y:S01]  /*f680*/  ISETP.GE.AND P0, PT, R83, R0, PT ;  /* 0x000000005300720c */ /* 0x000fe20003f06270 */
[----:B------:R-:W-:Y:S01]  /*f690*/  VIADD R87, R188, 0x1c0 ;  /* 0x000001c0bc577836 */ /* 0x000fe20000000000 */
[----:B------:R-:W-:Y:S01]  /*f6a0*/  LOP3.LUT R20, R81, 0x20, R20, 0xe2, !PT ;  /* 0x0000002051147812 */ /* 0x000fe200078ee214 */
[C---:B------:R-:W-:Y:S02]  /*f6b0*/  IMAD R81, R21.reuse, UR5, R4 ;  /* 0x0000000515517c24 */ /* 0x040fe4000f8e0204 */
[----:B------:R-:W-:Y:S01]  /*f6c0*/  IMAD.WIDE.U32 R6, R21, UR4, R6 ;  /* 0x0000000415067c25 */ /* 0x000fe2000f8e0006 */
[----:B------:R-:W-:Y:S01]  /*f6d0*/  ISETP.GE.AND P1, PT, R3, R88, PT ;  /* 0x000000580300720c */ /* 0x000fe20003f26270 */
[----:B------:R-:W-:Y:S01]  /*f6e0*/  ULDC.64 UR4, c[0x0][0xa80] ;  /* 0x0002a00000047ab9 */ /* 0x000fe20000000a00 */
[----:B------:R-:W-:Y:S01]  /*f6f0*/  SEL R5, RZ, 0x40, P0 ;  /* 0x00000040ff057807 */ /* 0x000fe20000000000 */
[----:B------:R-:W-:Y:S01]  /*f700*/  VIADD R4, R2, 0x28c20 ;  /* 0x00028c2002047836 */ /* 0x000fe20000000000 */
[----:B------:R-:W-:Y:S01]  /*f710*/  ISETP.GE.AND P0, PT, R87, R0, PT ;  /* 0x000000005700720c */ /* 0x000fe20003f06270 */
[----:B------:R-:W-:Y:S01]  /*f720*/  IMAD.IADD R7, R7, 0x1, R81 ;  /* 0x0000000107077824 */ /* 0x000fe200078e0251 */
[----:B------:R-:W-:-:S02]  /*f730*/  LEA R85, P2, R6, UR4, 0x1 ;  /* 0x0000000406557c11 */ /* 0x000fc4000f8408ff */
[----:B------:R-:W-:Y:S02]  /*f740*/  LOP3.LUT R82, R20, R5, RZ, 0xfc, !PT ;  /* 0x0000000514527212 */ /* 0x000fe400078efcff */
[----:B------:R-:W-:Y:S02]  /*f750*/  PRMT R4, RZ, 0x654, R4 ;  /* 0x00000654ff047816 */ /* 0x000fe40000000004 */
[----:B------:R-:W-:Y:S02]  /*f760*/  SEL R5, RZ, 0x80, P0 ;  /* 0x00000080ff057807 */ /* 0x000fe40000000000 */
[----:B------:R-:W-:Y:S01]  /*f770*/  LEA.HI.X R86, R6, UR5, R7, 0x1, P2 ;  /* 0x0000000506567c11 */ /* 0x000fe200090f0c07 */
[----:B0-----:R0:W-:Y:S01]  /*f780*/  SYNCS.ARRIVE.TRANS64.RED.A1T0 RZ, [R4+URZ], RZ ;  /* 0x000000ff04ff79a7 */ /* 0x0011e2000810043f */
[----:B------:R-:W-:Y:S01]  /*f790*/  LOP3.LUT R84, R82, R5, RZ, 0xfc, !PT ;  /* 0x0000000552547212 */ /* 0x000fe200078efcff */
[----:B------:R-:W-:Y:S02]  /*f7a0*/  BSSY B1, `(.L_x_3753) ;  /* 0x000002a000017945 */ /* 0x000fe40003800000 */
[----:B------:R3:W4:Y:S01]  /*f7b0*/  SHFL.IDX PT, R5, R86, RZ, 0x181f ;  /* 0x00181fff56057589 */ /* 0x00072200000e0000 */
[----:B-1----:R-:W-:-:S03]  /*f7c0*/  SHF.R.S32.HI R152, RZ, 0x1f, R205 ;  /* 0x0000001fff987819 */ /* 0x002fc600000114cd */
[----:B0-----:R3:W0:Y:S01]  /*f7d0*/  SHFL.IDX PT, R4, R85, RZ, 0x181f ;  /* 0x00181fff55047589 */ /* 0x00162200000e0000 */
[----:B------:R-:W-:Y:S02]  /*f7e0*/  SHF.R.S32.HI R156, RZ, 0x1f, R206 ;  /* 0x0000001fff9c7819 */ /* 0x000fe400000114ce */
[----:B------:R-:W-:Y:S02]  /*f7f0*/  SHF.R.S32.HI R157, RZ, 0x1f, R207 ;  /* 0x0000001fff9d7819 */ /* 0x000fe400000114cf */
[----:B------:R-:W-:Y:S02]  /*f800*/  SHF.R.S32.HI R158, RZ, 0x1f, R208 ;  /* 0x0000001fff9e7819 */ /* 0x000fe400000114d0 */
[----:B------:R-:W-:Y:S01]  /*f810*/  SHF.R.S32.HI R159, RZ, 0x1f, R209 ;  /* 0x0000001fff9f7819 */ /* 0x000fe200000114d1 */
[----:B---3--:R-:W-:Y:S06]  /*f820*/  @P1 BRA `(.L_x_3754) ;  /* 0x0000000000841947 */ /* 0x008fec0003800000 */
[-C--:B------:R-:W-:Y:S02]  /*f830*/  ISETP.GE.AND P2, PT, R188, R0.reuse, PT ;  /* 0x00000000bc00720c */ /* 0x080fe40003f46270 */
[-C--:B------:R-:W-:Y:S02]  /*f840*/  ISETP.GE.AND P4, PT, R209, R0.reuse, PT ;  /* 0x00000000d100720c */ /* 0x080fe40003f86270 */
[-C--:B------:R-:W-:Y:S02]  /*f850*/  ISETP.GE.AND P6, PT, R208, R0.reuse, PT ;  /* 0x00000000d000720c */ /* 0x080fe40003fc6270 */
[-C--:B------:R-:W-:Y:S02]  /*f860*/  ISETP.GE.AND P0, PT, R207, R0.reuse, PT ;  /* 0x00000000cf00720c */ /* 0x080fe40003f06270 */
[----:B------:R-:W-:Y:S02]  /*f870*/  ISETP.GE.AND P1, PT, R206, R0, PT ;  /* 0x00000000ce00720c */ /* 0x000fe40003f26270 */
[----:B------:R-:W-:-:S03]  /*f880*/  SHF.R.S32.HI R89, RZ, 0x1f, R83 ;  /* 0x0000001fff597819 */ /* 0x000fc60000011453 */
[----:B0---4-:R-:W-:Y:S02]  /*f890*/  @!P2 IMAD.WIDE R20, R188, 0x2, R4 ;  /* 0x00000002bc14a825 */ /* 0x011fe400078e0204 */
[CC--:B------:R-:W-:Y:S02]  /*f8a0*/  @!P4 LEA R6, P3, R209.reuse, R4.reuse, 0x1 ;  /* 0x00000004d106c211 */ /* 0x0c0fe400078608ff */
[----:B------:R-:W-:Y:S01]  /*f8b0*/  @!P6 LEA R80, P5, R208, R4, 0x1 ;  /* 0x00000004d050e211 */ /* 0x000fe200078a08ff */
[----:B-----5:R0:W-:Y:S01]  /*f8c0*/  @!P2 ST.E.128 desc[UR40][R20.64], R8 ;  /* 0x000000081400a985 */ /* 0x0201e2000c101d28 */
[----:B------:R-:W-:Y:S02]  /*f8d0*/  @!P4 LEA.HI.X R7, R209, R5, R159, 0x1, P3 ;  /* 0x00000005d107c211 */ /* 0x000fe400018f0c9f */
[----:B------:R-:W-:Y:S02]  /*f8e0*/  LOP3.LUT P2, RZ, R82, 0x40, RZ, 0xc0, !PT ;  /* 0x0000004052ff7812 */ /* 0x000fe4000784c0ff */
[----:B------:R-:W-:Y:S01]  /*f8f0*/  LOP3.LUT P3, RZ, R84, 0x80, RZ, 0xc0, !PT ;  /* 0x0000008054ff7812 */ /* 0x000fe2000786c0ff */
[----:B------:R1:W-:Y:S01]  /*f900*/  @!P4 ST.E.128 desc[UR40][R6.64], R24 ;  /* 0x000000180600c985 */ /* 0x0003e2000c101d28 */
[----:B------:R-:W-:-:S02]  /*f910*/  ISETP.GE.AND P4, PT, R205, R0, PT ;  /* 0x00000000cd00720c */ /* 0x000fc40003f86270 */
[----:B------:R-:W-:-:S05]  /*f920*/  @!P6 LEA.HI.X R81, R208, R5, R158, 0x1, P5 ;  /* 0x00000005d051e211 */ /* 0x000fca00028f0c9e */
[----:B------:R3:W-:Y:S01]  /*f930*/  @!P6 ST.E.128 desc[UR40][R80.64], R32 ;  /* 0x000000205000e985 */ /* 0x0007e2000c101d28 */
[CC--:B0-----:R-:W-:Y:S02]  /*f940*/  @!P1 LEA R20, P6, R206.reuse, R4.reuse, 0x1 ;  /* 0x00000004ce149211 */ /* 0x0c1fe400078c08ff */
[----:B------:R-:W-:Y:S02]  /*f950*/  SHF.R.S32.HI R9, RZ, 0x1f, R87 ;  /* 0x0000001fff097819 */ /* 0x000fe40000011457 */
[-C--:B------:R-:W-:Y:S02]  /*f960*/  @!P1 LEA.HI.X R21, R206, R5.reuse, R156, 0x1, P6 ;  /* 0x00000005ce159211 */ /* 0x080fe400030f0c9c */
[-C--:B-1----:R-:W-:Y:S02]  /*f970*/  @!P0 LEA R6, P5, R207, R4.reuse, 0x1 ;  /* 0x00000004cf068211 */ /* 0x082fe400078a08ff */
[----:B------:R-:W-:Y:S02]  /*f980*/  @P3 LEA R8, P6, R87, R4, 0x1 ;  /* 0x0000000457083211 */ /* 0x000fe400078c08ff */
[----:B------:R-:W-:-:S02]  /*f990*/  @!P0 LEA.HI.X R7, R207, R5, R157, 0x1, P5 ;  /* 0x00000005cf078211 */ /* 0x000fc400028f0c9d */
[-C--:B------:R-:W-:Y:S02]  /*f9a0*/  @P2 LEA R10, P5, R83, R4.reuse, 0x1 ;  /* 0x00000004530a2211 */ /* 0x080fe400078a08ff */
[-C--:B------:R-:W-:Y:S01]  /*f9b0*/  @P3 LEA.HI.X R9, R87, R5.reuse, R9, 0x1, P6 ;  /* 0x0000000557093211 */ /* 0x080fe200030f0c09 */
[----:B------:R3:W-:Y:S01]  /*f9c0*/  @!P0 ST.E.128 desc[UR40][R6.64], R40 ;  /* 0x0000002806008985 */ /* 0x0007e2000c101d28 */
[-C--:B------:R-:W-:Y:S02]  /*f9d0*/  @P2 LEA.HI.X R11, R83, R5.reuse, R89, 0x1, P5 ;  /* 0x00000005530b2211 */ /* 0x080fe400028f0c59 */
[C---:B------:R-:W-:Y:S01]  /*f9e0*/  @!P4 LEA R4, P5, R205.reuse, R4, 0x1 ;  /* 0x00000004cd04c211 */ /* 0x040fe200078a08ff */
[----:B------:R3:W-:Y:S03]  /*f9f0*/  @!P1 ST.E.128 desc[UR40][R20.64], R48 ;  /* 0x0000003014009985 */ /* 0x0007e6000c101d28 */
[----:B------:R-:W-:-:S05]  /*fa00*/  @!P4 LEA.HI.X R5, R205, R5, R152, 0x1, P5 ;  /* 0x00000005cd05c211 */ /* 0x000fca00028f0c98 */
[----:B------:R3:W-:Y:S04]  /*fa10*/  @!P4 ST.E.128 desc[UR40][R4.64], R56 ;  /* 0x000000380400c985 */ /* 0x0007e8000c101d28 */
[----:B------:R3:W-:Y:S04]  /*fa20*/  @P2 ST.E.128 desc[UR40][R10.64], R64 ;  /* 0x000000400a002985 */ /* 0x0007e8000c101d28 */
[----:B------:R3:W-:Y:S02]  /*fa30*/  @P3 ST.E.128 desc[UR40][R8.64], R72 ;  /* 0x0000004808003985 */ /* 0x0007e4000c101d28 */
.L_x_3754:
[----:B------:R-:W-:Y:S05]  /*fa40*/  BSYNC B1 ;  /* 0x0000000000017941 */ /* 0x000fea0003800000 */
.L_x_3753:
[----:B------:R-:W-:Y:S01]  /*fa50*/  VIADD R3, R3, 0x20 ;  /* 0x0000002003037836 */ /* 0x000fe20000000000 */
[----:B---34-:R1:W3:Y:S04]  /*fa60*/  SHFL.IDX PT, R5, R86, 0x1, 0x181f ;  /* 0x00381f0056057f89 */ /* 0x0182e800000e0000 */
[----:B------:R-:W-:Y:S01]  /*fa70*/  ISETP.GE.AND P0, PT, R3, R88, PT ;  /* 0x000000580300720c */ /* 0x000fe20003f06270 */
[----:B0-----:R1:W0:-:S12]  /*fa80*/  SHFL.IDX PT, R4, R85, 0x1, 0x181f ;  /* 0x00381f0055047f89 */ /* 0x00121800000e0000 */
[----:B-1----:R-:W-:Y:S05]  /*fa90*/  @P0 BRA `(.L_x_3755) ;  /* 0x00000028001c0947 */ /* 0x002fea0003800000 */
[-C--:B------:R-:W-:Y:S02]  /*faa0*/  ISETP.GE.AND P5, PT, R209, R0.reuse, PT ;  /* 0x00000000d100720c */ /* 0x080fe40003fa6270 */
[-C--:B------:R-:W-:Y:S02]  /*fab0*/  ISETP.GE.AND P6, PT, R188, R0.reuse, PT ;  /* 0x00000000bc00720c */ /* 0x080fe40003fc6270 */
[-C--:B------:R-:W-:Y:S02]  /*fac0*/  ISETP.GE.AND P4, PT, R208, R0.reuse, PT ;  /* 0x00000000d000720c */ /* 0x080fe40003f86270 */
[-C--:B------:R-:W-:Y:S02]  /*fad0*/  ISETP.GE.AND P2, PT, R206, R0.reuse, PT ;  /* 0x00000000ce00720c */ /* 0x080fe40003f46270 */
[----:B------:R-:W-:Y:S02]  /*fae0*/  ISETP.GE.AND P3, PT, R207, R0, PT ;  /* 0x00000000cf00720c */ /* 0x000fe40003f66270 */
[----:B------:R-:W-:-:S03]  /*faf0*/  LOP3.LUT P0, RZ, R82, 0x40, RZ, 0xc0, !PT ;  /* 0x0000004052ff7812 */ /* 0x000fc6000780c0ff */
[C---:B0----5:R-:W-:Y:S02]  /*fb00*/  @!P5 LEA R8, P1, R209.reuse, R4, 0x1 ;  /* 0x00000004d108d211 */ /* 0x061fe400078208ff */
[----:B---3--:R-:W-:Y:S02]  /*fb10*/  @!P6 IMAD.WIDE R6, R188, 0x2, R4 ;  /* 0x00000002bc06e825 */ /* 0x008fe400078e0204 */
[----:B------:R-:W-:Y:S02]  /*fb20*/  @!P5 LEA.HI.X R9, R209, R5, R159, 0x1, P1 ;  /* 0x00000005d109d211 */ /* 0x000fe400008f0c9f */
[----:B------:R-:W-:Y:S01]  /*fb30*/  ISETP.GE.AND P1, PT, R205, R0, PT ;  /* 0x00000000cd00720c */ /* 0x000fe20003f26270 */
[----:B------:R0:W-:Y:S01]  /*fb40*/  @!P6 ST.E.128 desc[UR40][R6.64], R12 ;  /* 0x0000000c0600e985 */ /* 0x0001e2000c101d28 */
[----:B------:R-:W-:-:S03]  /*fb50*/  SHF.R.S32.HI R0, RZ, 0x1f, R83 ;  /* 0x0000001fff007819 */ /* 0x000fc60000011453 */
[----:B------:R1:W-:Y:S01]  /*fb60*/  @!P5 ST.E.128 desc[UR40][R8.64], R28 ;  /* 0x0000001c0800d985 */ /* 0x0003e2000c101d28 */
[----:B0-----:R-:W-:-:S04]  /*fb70*/  @!P4 LEA R6, P6, R208, R4, 0x1 ;  /* 0x00000004d006c211 */ /* 0x001fc800078c08ff */
[-C--:B------:R-:W-:Y:S02]  /*fb80*/  @!P4 LEA.HI.X R7, R208, R5.reuse, R158, 0x1, P6 ;  /* 0x00000005d007c211 */ /* 0x080fe400030f0c9e */
[CC--:B------:R-:W-:Y:S02]  /*fb90*/  @!P2 LEA R10, P6, R206.reuse, R4.reuse, 0x1 ;  /* 0x00000004ce0aa211 */ /* 0x0c0fe400078c08ff */
[CC--:B-1----:R-:W-:Y:S01]  /*fba0*/  @!P3 LEA R8, P5, R207.reuse, R4.reuse, 0x1 ;  /* 0x00000004cf08b211 */ /* 0x0c2fe200078a08ff */
[----:B------:R0:W-:Y:S01]  /*fbb0*/  @!P4 ST.E.128 desc[UR40][R6.64], R36 ;  /* 0x000000240600c985 */ /* 0x0001e2000c101d28 */
[-C--:B------:R-:W-:Y:S02]  /*fbc0*/  @!P2 LEA.HI.X R11, R206, R5.reuse, R156, 0x1, P6 ;  /* 0x00000005ce0ba211 */ /* 0x080fe400030f0c9c */
[----:B------:R-:W-:Y:S02]  /*fbd0*/  @!P3 LEA.HI.X R9, R207, R5, R157, 0x1, P5 ;  /* 0x00000005cf09b211 */ /* 0x000fe400028f0c9d */
[----:B------:R-:W-:-:S02]  /*fbe0*/  @!P1 LEA R14, P6, R205, R4, 0x1 ;  /* 0x00000004cd0e9211 */ /* 0x000fc400078c08ff */
[----:B------:R-:W-:Y:S01]  /*fbf0*/  @P0 LEA R12, P5, R83, R4, 0x1 ;  /* 0x00000004530c0211 */ /* 0x000fe200078a08ff */
[----:B------:R0:W-:Y:S01]  /*fc00*/  @!P3 ST.E.128 desc[UR40][R8.64], R44 ;  /* 0x0000002c0800b985 */ /* 0x0001e2000c101d28 */
[-C--:B------:R-:W-:Y:S02]  /*fc10*/  @!P1 LEA.HI.X R15, R205, R5.reuse, R152, 0x1, P6 ;  /* 0x00000005cd0f9211 */ /* 0x080fe400030f0c98 */
[----:B------:R-:W-:Y:S01]  /*fc20*/  @P0 LEA.HI.X R13, R83, R5, R0, 0x1, P5 ;  /* 0x00000005530d0211 */ /* 0x000fe200028f0c00 */
[----:B------:R0:W-:Y:S04]  /*fc30*/  @!P2 ST.E.128 desc[UR40][R10.64], R52 ;  /* 0x000000340a00a985 */ /* 0x0001e8000c101d28 */
[----:B------:R0:W-:Y:S04]  /*fc40*/  @!P1 ST.E.128 desc[UR40][R14.64], R60 ;  /* 0x0000003c0e009985 */ /* 0x0001e8000c101d28 */
[----:B------:R0:W-:Y:S01]  /*fc50*/  @P0 ST.E.128 desc[UR40][R12.64], R68 ;  /* 0x000000440c000985 */ /* 0x0001e2000c101d28 */
[----:B------:R-:W-:-:S13]  /*fc60*/  LOP3.LUT P0, RZ, R84, 0x80, RZ, 0xc0, !PT ;  /* 0x0000008054ff7812 */ /* 0x000fda000780c0ff */
[----:B------:R-:W-:Y:S05]  /*fc70*/  @!P0 BRA `(.L_x_3755) ;  /* 0x0000002400a48947 */ /* 0x000fea0003800000 */
[----:B------:R-:W-:Y:S02]  /*fc80*/  LEA R4, P0, R87, R4, 0x1 ;  /* 0x0000000457047211 */ /* 0x000fe400078008ff */
[----:B------:R-:W-:-:S04]  /*fc90*/  SHF.R.S32.HI R0, RZ, 0x1f, R87 ;  /* 0x0000001fff007819 */ /* 0x000fc80000011457 */
[----:B------:R-:W-:-:S05]  /*fca0*/  LEA.HI.X R5, R87, R5, R0, 0x1, P0 ;  /* 0x0000000557057211 */ /* 0x000fca00000f0c00 */
[----:B------:R1:W-:Y:S01]  /*fcb0*/  ST.E.128 desc[UR40][R4.64], R76 ;  /* 0x0000004c04007985 */ /* 0x0003e2000c101d28 */
[----:B------:R-:W-:Y:S05]  /*fcc0*/  BRA `(.L_x_3755) ;  /* 0x0000002400907947 */ /* 0x000fea0003800000 */
.L_x_3752:
[----:B------:R-:W5:Y:S01]  /*fcd0*/  LDL R10, [R1+0x6c] ;  /* 0x00006c00010a7983 */ /* 0x000f620000100800 */
[----:B---34-:R-:W3:Y:S01]  /*fce0*/  LDC R9, c[0x0][0xbe8] ;  /* 0x0002fa00ff097b82 */ /* 0x018ee20000000800 */
[----:B------:R-:W-:Y:S01]  /*fcf0*/  ULDC.64 UR4, c[0x0][0xb08] ;  /* 0x0002c20000047ab9 */ /* 0x000fe20000000a00 */
[----:B------:R-:W-:Y:S01]  /*fd00*/  IMAD R11, R202, 0x40, R191 ;  /* 0x00000040ca0b7824 */ /* 0x000fe200078e02bf */
[----:B------:R-:W-:Y:S01]  /*fd10*/  BSSY B1, `(.L_x_3756) ;  /* 0x00000e6000017945 */ /* 0x000fe20003800000 */
[----:B------:R-:W-:Y:S01]  /*fd20*/  IMAD R3, R5, UR4, RZ ;  /* 0x0000000405037c24 */ /* 0x000fe2000f8e02ff */
[----:B------:R-:W-:Y:S01]  /*fd30*/  SHF.R.S32.HI R21, RZ, 0x1f, R212 ;  /* 0x0000001fff157819 */ /* 0x000fe200000114d4 */
[C---:B------:R-:W-:Y:S01]  /*fd40*/  IMAD.WIDE.U32 R6, R0.reuse, UR4, RZ ;  /* 0x0000000400067c25 */ /* 0x040fe2000f8e00ff */
[----:B-1----:R-:W-:Y:S02]  /*fd50*/  SHF.R.S32.HI R152, RZ, 0x1f, R213 ;  /* 0x0000001fff987819 */ /* 0x002fe400000114d5 */
[----:B------:R-:W-:Y:S01]  /*fd60*/  SHF.R.S32.HI R156, RZ, 0x1f, R214 ;  /* 0x0000001fff9c7819 */ /* 0x000fe200000114d6 */
[----:B------:R-:W-:Y:S01]  /*fd70*/  IMAD R3, R0, UR5, R3 ;  /* 0x0000000500037c24 */ /* 0x000fe2000f8e0203 */
[----:B------:R-:W-:Y:S01]  /*fd80*/  ULDC.64 UR4, c[0x0][0xb38] ;  /* 0x0002ce0000047ab9 */ /* 0x000fe20000000a00 */
[----:B------:R-:W-:Y:S01]  /*fd90*/  SHF.R.S32.HI R0, RZ, 0x1f, R200 ;  /* 0x0000001fff007819 */ /* 0x000fe200000114c8 */
[----:B------:R-:W-:Y:S01]  /*fda0*/  VIADD R176, R193, 0x50 ;  /* 0x00000050c1b07836 */ /* 0x000fe20000000000 */
[----:B------:R-:W-:Y:S01]  /*fdb0*/  SHF.R.S32.HI R157, RZ, 0x1f, R215 ;  /* 0x0000001fff9d7819 */ /* 0x000fe200000114d7 */
[----:B------:R-:W-:Y:S01]  /*fdc0*/  IMAD.IADD R7, R7, 0x1, R3 ;  /* 0x0000000107077824 */ /* 0x000fe200078e0203 */
[----:B------:R-:W-:Y:S01]  /*fdd0*/  SHF.R.S32.HI R158, RZ, 0x1f, R216 ;  /* 0x0000001fff9e7819 */ /* 0x000fe200000114d8 */
[----:B------:R-:W-:Y:S01]  /*fde0*/  VIADD R178, R193, 0x48 ;  /* 0x00000048c1b27836 */ /* 0x000fe20000000000 */
[----:B------:R-:W-:Y:S01]  /*fdf0*/  SHF.R.S32.HI R159, RZ, 0x1f, R219 ;  /* 0x0000001fff9f7819 */ /* 0x000fe200000114db */
[----:B------:R-:W-:Y:S01]  /*fe00*/  IMAD.WIDE.U32 R6, R199, UR4, R6 ;  /* 0x00000004c7067c25 */ /* 0x000fe2000f8e0006 */
[----:B------:R-:W-:-:S02]  /*fe10*/  SHF.R.S32.HI R160, RZ, 0x1f, R220 ;  /* 0x0000001fffa07819 */ /* 0x000fc400000114dc */
[----:B------:R-:W-:Y:S01]  /*fe20*/  SHF.R.S32.HI R161, RZ, 0x1f, R221 ;  /* 0x0000001fffa17819 */ /* 0x000fe200000114dd */
[----:B------:R-:W-:Y:S01]  /*fe30*/  IMAD R7, R199, UR5, R7 ;  /* 0x00000005c7077c24 */ /* 0x000fe2000f8e0207 */
[----:B---3--:R-:W-:Y:S01]  /*fe40*/  ISETP.NE.AND P0, PT, R9, 0x1, PT ;  /* 0x000000010900780c */ /* 0x008fe20003f05270 */
[----:B------:R-:W-:Y:S01]  /*fe50*/  ULDC.64 UR4, c[0x0][0xb40] ;  /* 0x0002d00000047ab9 */ /* 0x000fe20000000a00 */
[C---:B------:R-:W-:Y:S01]  /*fe60*/  VIADD R180, R193.reuse, 0x40 ;  /* 0x00000040c1b47836 */ /* 0x040fe20000000000 */
[----:B------:R-:W-:Y:S01]  /*fe70*/  SHF.R.S32.HI R162, RZ, 0x1f, R222 ;  /* 0x0000001fffa27819 */ /* 0x000fe200000114de */
[----:B------:R-:W-:Y:S01]  /*fe80*/  IMAD R0, R0, UR4, RZ ;  /* 0x0000000400007c24 */ /* 0x000fe2000f8e02ff */
[----:B------:R-:W-:Y:S01]  /*fe90*/  SHF.R.S32.HI R163, RZ, 0x1f, R223 ;  /* 0x0000001fffa37819 */ /* 0x000fe200000114df */
[C---:B------:R-:W-:Y:S01]  /*fea0*/  IMAD.WIDE.U32 R6, R200.reuse, UR4, R6 ;  /* 0x00000004c8067c25 */ /* 0x040fe2000f8e0006 */
[----:B------:R-:W-:Y:S02]  /*feb0*/  SHF.R.S32.HI R164, RZ, 0x1f, R224 ;  /* 0x0000001fffa47819 */ /* 0x000fe400000114e0 */
[----:B------:R-:W-:Y:S01]  /*fec0*/  SHF.R.S32.HI R165, RZ, 0x1f, R225 ;  /* 0x0000001fffa57819 */ /* 0x000fe200000114e1 */
[----:B------:R-:W-:Y:S01]  /*fed0*/  IMAD R0, R200, UR5, R0 ;  /* 0x00000005c8007c24 */ /* 0x000fe2000f8e0200 */
[----:B------:R-:W-:Y:S01]  /*fee0*/  ULDC.64 UR4, c[0x0][0xb48] ;  /* 0x0002d20000047ab9 */ /* 0x000fe20000000a00 */
[----:B------:R-:W-:Y:S01]  /*fef0*/  VIADD R182, R193, 0x38 ;  /* 0x00000038c1b67836 */ /* 0x000fe20000000000 */
[----:B------:R-:W1:Y:S01]  /*ff00*/  @P0 LDC R8, c[0x0][0xbec] ;  /* 0x0002fb00ff080b82 */ /* 0x000e620000000800 */
[----:B------:R-:W-:Y:S01]  /*ff10*/  IMAD.IADD R7, R7, 0x1, R0 ;  /* 0x0000000107077824 */ /* 0x000fe200078e0200 */
[----:B------:R-:W-:Y:S01]  /*ff20*/  SHF.R.S32.HI R166, RZ, 0x1f, R228 ;  /* 0x0000001fffa67819 */ /* 0x000fe200000114e4 */
[----:B------:R-:W-:Y:S01]  /*ff30*/  VIADD R192, R193, 0x30 ;  /* 0x00000030c1c07836 */ /* 0x000fe20000000000 */
[----:B------:R-:W-:Y:S01]  /*ff40*/  SHF.R.S32.HI R167, RZ, 0x1f, R229 ;  /* 0x0000001fffa77819 */ /* 0x000fe200000114e5 */
[----:B------:R-:W-:Y:S01]  /*ff50*/  IMAD.WIDE.U32 R6, R211, UR4, R6 ;  /* 0x00000004d3067c25 */ /* 0x000fe2000f8e0006 */
[----:B------:R-:W-:-:S02]  /*ff60*/  SHF.R.S32.HI R168, RZ, 0x1f, R231 ;  /* 0x0000001fffa87819 */ /* 0x000fc400000114e7 */
[----:B------:R-:W3:Y:S01]  /*ff70*/  @P0 LDC R0, c[0x0][0xbf0] ;  /* 0x0002fc00ff000b82 */ /* 0x000ee20000000800 */
[----:B------:R-:W-:Y:S01]  /*ff80*/  IMAD R7, R211, UR5, R7 ;  /* 0x00000005d3077c24 */ /* 0x000fe2000f8e0207 */
[----:B------:R-:W-:Y:S01]  /*ff90*/  ULDC.64 UR4, c[0x0][0xb30] ;  /* 0x0002cc0000047ab9 */ /* 0x000fe20000000a00 */
[C---:B------:R-:W-:Y:S01]  /*ffa0*/  VIADD R200, R193.reuse, 0x28 ;  /* 0x00000028c1c87836 */ /* 0x040fe20000000000 */
[----:B------:R-:W-:Y:S01]  /*ffb0*/  SHF.R.S32.HI R169, RZ, 0x1f, R232 ;  /* 0x0000001fffa97819 */ /* 0x000fe200000114e8 */
[C---:B------:R-:W-:Y:S01]  /*ffc0*/  VIADD R203, R193.reuse, 0x20 ;  /* 0x00000020c1cb7836 */ /* 0x040fe20000000000 */
[----:B------:R-:W-:Y:S01]  /*ffd0*/  SHF.R.S32.HI R170, RZ, 0x1f, R233 ;  /* 0x0000001fffaa7819 */ /* 0x000fe200000114e9 */
[C---:B------:R-:W-:Y:S01]  /*ffe0*/  VIADD R211, R193.reuse, 0x18 ;  /* 0x00000018c1d37836 */ /* 0x040fe20000000000 */
[----:B------:R-:W-:Y:S01]  /*fff0*/  SHF.R.S32.HI R171, RZ, 0x1f, R234 ;  /* 0x0000001fffab7819 */ /* 0x000fe200000114ea */
[C---:B--2---:R-:W-:Y:S01]  /*10000*/  VIADD R218, R193.reuse, 0x10 ;  /* 0x00000010c1da7836 */ /* 0x044fe20000000000 */
        /* <DEDUP_REMOVED lines=23> */
[----:B------:R-:W-:Y:S02]  /*10180*/  SHF.R.S32.HI R227, RZ, 0x1f, R227 ;  /* 0x0000001fffe37819 */ /* 0x000fe400000114e3 */
[----:B------:R-:W-:Y:S01]  /*10190*/  SHF.R.S32.HI R230, RZ, 0x1f, R193 ;  /* 0x0000001fffe67819 */ /* 0x000fe200000114c1 */
[----:B-----5:R-:W-:-:S04]  /*101a0*/  IMAD R3, R202, 0x40, R10 ;  /* 0x00000040ca037824 */ /* 0x020fc800078e020a */
[----:B-1----:R-:W-:-:S04]  /*101b0*/  @P0 IMAD.HI.U32 R8, R3, R8, RZ ;  /* 0x0000000803080227 */ /* 0x002fc800078e00ff */
[----:B------:R-:W-:Y:S01]  /*101c0*/  IMAD.MOV.U32 R5, RZ, RZ, R3 ;  /* 0x000000ffff057224 */ /* 0x000fe200078e0003 */
[----:B---3--:R-:W-:-:S05]  /*101d0*/  @P0 SHF.R.U32.HI R5, RZ, R0, R8 ;  /* 0x00000000ff050219 */ /* 0x008fca0000011608 */
[----:B------:R-:W-:Y:S02]  /*101e0*/  IMAD.MOV R0, RZ, RZ, -R5 ;  /* 0x000000ffff007224 */ /* 0x000fe400078e0a05 */
[----:B------:R-:W-:-:S04]  /*101f0*/  IMAD.WIDE.U32 R6, R5, UR4, R6 ;  /* 0x0000000405067c25 */ /* 0x000fc8000f8e0006 */
[----:B------:R-:W-:Y:S02]  /*10200*/  IMAD R3, R9, R0, R3 ;  /* 0x0000000009037224 */ /* 0x000fe400078e0203 */
[----:B------:R-:W-:Y:S01]  /*10210*/  IMAD R0, R4, R9, RZ ;  /* 0x0000000904007224 */ /* 0x000fe200078e02ff */
        /* <DEDUP_REMOVED lines=11> */
[----:B------:R-:W-:-:S04]  /*102d0*/  IMAD.IADD R4, R7, 0x1, R4 ;  /* 0x0000000107047824 */ /* 0x000fc800078e0204 */
[----:B------:R1:W2:Y:S01]  /*102e0*/  SHFL.IDX PT, R13, R3, RZ, 0x1c1f ;  /* 0x001c1fff030d7589 */ /* 0x0002a200000e0000 */
[----:B------:R-:W-:Y:S01]  /*102f0*/  LEA.HI.X R10, R6, UR5, R4, 0x2, P0 ;  /* 0x00000005060a7c11 */ /* 0x000fe200080f1404 */
[----:B------:R-:W-:Y:S01]  /*10300*/  VIADD R4, R2, 0x28c20 ;  /* 0x00028c2002047836 */ /* 0x000fe20000000000 */
[----:B------:R-:W-:-:S03]  /*10310*/  ISETP.GE.AND P0, PT, R11, R0, PT ;  /* 0x000000000b00720c */ /* 0x000fc60003f06270 */
[----:B------:R1:W3:Y:S01]  /*10320*/  SHFL.IDX PT, R12, R10, RZ, 0x1c1f ;  /* 0x001c1fff0a0c7589 */ /* 0x0002e200000e0000 */
[----:B------:R-:W-:-:S04]  /*10330*/  PRMT R4, RZ, 0x654, R4 ;  /* 0x00000654ff047816 */ /* 0x000fc80000000004 */
[----:B------:R1:W-:Y:S05]  /*10340*/  SYNCS.ARRIVE.TRANS64.RED.A1T0 RZ, [R4+URZ], RZ ;  /* 0x000000ff04ff79a7 */ /* 0x0003ea000810043f */
[----:B------:R-:W-:Y:S05]  /*10350*/  @P0 BRA `(.L_x_3757) ;  /* 0x0000000800040947 */ /* 0x000fea0003800000 */
[----:B------:R-:W-:Y:S02]  /*10360*/  ULDC UR4, c[0x0][0xac8] ;  /* 0x0002b20000047ab9 */ /* 0x000fe40000000800 */
[----:B------:R-:W-:Y:S02]  /*10370*/  ISETP.GE.AND P0, PT, R193, UR4, PT ;  /* 0x00000004c1007c0c */ /* 0x000fe4000bf06270 */
[----:B------:R-:W-:Y:S02]  /*10380*/  ISETP.GE.AND P5, PT, R237, UR4, PT ;  /* 0x00000004ed007c0c */ /* 0x000fe4000bfa6270 */
[----:B------:R-:W-:Y:S02]  /*10390*/  ISETP.GE.AND P4, PT, R236, UR4, PT ;  /* 0x00000004ec007c0c */ /* 0x000fe4000bf86270 */
[----:B------:R-:W-:-:S07]  /*103a0*/  ISETP.GE.AND P3, PT, R235, UR4, PT ;  /* 0x00000004eb007c0c */ /* 0x000fce000bf66270 */
[----:B-12---:R-:W-:-:S04]  /*103b0*/  @!P0 LEA R4, P1, R193, R13, 0x2 ;  /* 0x0000000dc1048211 */ /* 0x006fc800078210ff */
[----:B---3--:R-:W-:-:S05]  /*103c0*/  @!P0 LEA.HI.X R5, R193, R12, R230, 0x2, P1 ;  /* 0x0000000cc1058211 */ /* 0x008fca00008f14e6 */
[----:B------:R1:W-:Y:S01]  /*103d0*/  @!P0 ST.E.64 desc[UR40][R4.64], R24 ;  /* 0x0000001804008985 */ /* 0x0003e2000c101b28 */
[----:B------:R-:W-:-:S13]  /*103e0*/  ISETP.GE.AND P0, PT, R226, UR4, PT ;  /* 0x00000004e2007c0c */ /* 0x000fda000bf06270 */
[----:B-1----:R-:W-:-:S04]  /*103f0*/  @!P0 LEA R4, P1, R226, R13, 0x2 ;  /* 0x0000000de2048211 */ /* 0x002fc800078210ff */
[----:B------:R-:W-:Y:S02]  /*10400*/  @!P0 LEA.HI.X R5, R226, R12, R227, 0x2, P1 ;  /* 0x0000000ce2058211 */ /* 0x000fe400008f14e3 */
[----:B------:R-:W-:-:S03]  /*10410*/  ISETP.GE.AND P1, PT, R204, UR4, PT ;  /* 0x00000004cc007c0c */ /* 0x000fc6000bf26270 */
[----:B------:R1:W-:Y:S01]  /*10420*/  @!P0 ST.E.64 desc[UR40][R4.64], R28 ;  /* 0x0000001c04008985 */ /* 0x0003e2000c101b28 */
[----:B------:R-:W-:-:S13]  /*10430*/  ISETP.GE.AND P0, PT, R217, UR4, PT ;  /* 0x00000004d9007c0c */ /* 0x000fda000bf06270 */
[----:B-1----:R-:W-:-:S04]  /*10440*/  @!P0 LEA R4, P2, R217, R13, 0x2 ;  /* 0x0000000dd9048211 */ /* 0x002fc800078410ff */
[----:B------:R-:W-:-:S05]  /*10450*/  @!P0 LEA.HI.X R5, R217, R12, R218, 0x2, P2 ;  /* 0x0000000cd9058211 */ /* 0x000fca00010f14da */
[----:B------:R1:W-:Y:S01]  /*10460*/  @!P0 ST.E.64 desc[UR40][R4.64], R32 ;  /* 0x0000002004008985 */ /* 0x0003e2000c101b28 */
[----:B------:R-:W-:Y:S02]  /*10470*/  ISETP.GE.AND P0, PT, R201, UR4, PT ;  /* 0x00000004c9007c0c */ /* 0x000fe4000bf06270 */
        /* <DEDUP_REMOVED lines=25> */
[----:B------:R-:W-:Y:S02]  /*10610*/  @!P1 LEA.HI.X R5, R177, R12, R178, 0x2, P2 ;  /* 0x0000000cb1059211 */ /* 0x000fe400010f14b2 */
[----:B------:R-:W-:-:S03]  /*10620*/  @!P4 LEA R6, P2, R236, R13, 0x2 ;  /* 0x0000000dec06c211 */ /* 0x000fc600078410ff */
[----:B------:R1:W-:Y:S01]  /*10630*/  @!P1 ST.E.64 desc[UR40][R4.64], R60 ;  /* 0x0000003c04009985 */ /* 0x0003e2000c101b28 */
[----:B------:R-:W-:Y:S02]  /*10640*/  @!P4 LEA.HI.X R7, R236, R12, R173, 0x2, P2 ;  /* 0x0000000cec07c211 */ /* 0x000fe400010f14ad */
[----:B------:R-:W-:Y:S02]  /*10650*/  ISETP.GE.AND P2, PT, R232, UR4, PT ;  /* 0x00000004e8007c0c */ /* 0x000fe4000bf46270 */
[----:B-1----:R-:W-:-:S04]  /*10660*/  @!P0 LEA R4, P1, R175, R13, 0x2 ;  /* 0x0000000daf048211 */ /* 0x002fc800078210ff */
[----:B------:R-:W-:Y:S02]  /*10670*/  @!P0 LEA.HI.X R5, R175, R12, R176, 0x2, P1 ;  /* 0x0000000caf058211 */ /* 0x000fe400008f14b0 */
[----:B------:R-:W-:-:S03]  /*10680*/  ISETP.GE.AND P1, PT, R233, UR4, PT ;  /* 0x00000004e9007c0c */ /* 0x000fc6000bf26270 */
[----:B------:R1:W-:Y:S01]  /*10690*/  @!P0 ST.E.64 desc[UR40][R4.64], R64 ;  /* 0x0000004004008985 */ /* 0x0003e2000c101b28 */
[----:B------:R-:W-:Y:S02]  /*106a0*/  ISETP.GE.AND P0, PT, R234, UR4, PT ;  /* 0x00000004ea007c0c */ /* 0x000fe4000bf06270 */
[----:B-1----:R-:W-:-:S04]  /*106b0*/  @!P5 LEA R4, P6, R237, R13, 0x2 ;  /* 0x0000000ded04d211 */ /* 0x002fc800078c10ff */
[----:B------:R-:W-:Y:S02]  /*106c0*/  @!P5 LEA.HI.X R5, R237, R12, R174, 0x2, P6 ;  /* 0x0000000ced05d211 */ /* 0x000fe400030f14ae */
[----:B------:R-:W-:-:S03]  /*106d0*/  @!P3 LEA R8, P6, R235, R13, 0x2 ;  /* 0x0000000deb08b211 */ /* 0x000fc600078c10ff */
[----:B------:R1:W-:Y:S01]  /*106e0*/  @!P5 ST.E.64 desc[UR40][R4.64], R68 ;  /* 0x000000440400d985 */ /* 0x0003e2000c101b28 */
[----:B------:R-:W-:-:S03]  /*106f0*/  @!P3 LEA.HI.X R9, R235, R12, R172, 0x2, P6 ;  /* 0x0000000ceb09b211 */ /* 0x000fc600030f14ac */
[----:B------:R2:W-:Y:S04]  /*10700*/  @!P4 ST.E.64 desc[UR40][R6.64], R72 ;  /* 0x000000480600c985 */ /* 0x0005e8000c101b28 */
        /* <DEDUP_REMOVED lines=19> */
[-C--:B------:R-:W-:Y:S02]  /*10840*/  @!P4 LEA.HI.X R7, R229, R12.reuse, R167, 0x2, P0 ;  /* 0x0000000ce507c211 */ /* 0x080fe400000f14a7 */
[----:B------:R-:W-:Y:S02]  /*10850*/  ISETP.GE.AND P0, PT, R223, UR4, PT ;  /* 0x00000004df007c0c */ /* 0x000fe4000bf06270 */
[CC--:B---3--:R-:W-:Y:S01]  /*10860*/  @!P5 LEA R8, P6, R228.reuse, R13.reuse, 0x2 ;  /* 0x0000000de408d211 */ /* 0x0c8fe200078c10ff */
[----:B------:R2:W-:Y:S01]  /*10870*/  @!P4 ST.E.64 desc[UR40][R6.64], R96 ;  /* 0x000000600600c985 */ /* 0x0005e2000c101b28 */
[----:B------:R-:W-:Y:S02]  /*10880*/  ISETP.GE.AND P4, PT, R221, UR4, PT ;  /* 0x00000004dd007c0c */ /* 0x000fe4000bf86270 */
[----:B------:R-:W-:Y:S02]  /*10890*/  @!P5 LEA.HI.X R9, R228, R12, R166, 0x2, P6 ;  /* 0x0000000ce409d211 */ /* 0x000fe400030f14a6 */
[----:B-1----:R-:W-:-:S03]  /*108a0*/  @!P2 LEA R4, P6, R225, R13, 0x2 ;  /* 0x0000000de104a211 */ /* 0x002fc600078c10ff */
[----:B------:R1:W-:Y:S01]  /*108b0*/  @!P5 ST.E.64 desc[UR40][R8.64], R100 ;  /* 0x000000640800d985 */ /* 0x0003e2000c101b28 */
[----:B------:R-:W-:Y:S02]  /*108c0*/  ISETP.GE.AND P5, PT, R222, UR4, PT ;  /* 0x00000004de007c0c */ /* 0x000fe4000bfa6270 */
        /* <DEDUP_REMOVED lines=42> */
.L_x_3757:
[----:B------:R-:W-:Y:S05]  /*10b70*/  BSYNC B1 ;  /* 0x0000000000017941 */ /* 0x000fea0003800000 */
.L_x_3756:
[----:B------:R-:W-:Y:S01]  /*10b80*/  VIADD R11, R11, 0x8 ;  /* 0x000000080b0b7836 */ /* 0x000fe20000000000 */
[----:B------:R0:W0:Y:S04]  /*10b90*/  SHFL.IDX PT, R20, R10, 0x1, 0x1c1f ;  /* 0x003c1f000a147f89 */ /* 0x00002800000e0000 */
[----:B------:R-:W-:Y:S01]  /*10ba0*/  ISETP.GE.AND P0, PT, R11, R0, PT ;  /* 0x000000000b00720c */ /* 0x000fe20003f06270 */
[----:B------:R0:W0:-:S12]  /*10bb0*/  SHFL.IDX PT, R24, R3, 0x1, 0x1c1f ;  /* 0x003c1f0003187f89 */ /* 0x00001800000e0000 */
[----:B------:R-:W-:Y:S05]  /*10bc0*/  @P0 BRA `(.L_x_3755) ;  /* 0x0000001400d00947 */ /* 0x000fea0003800000 */
[----:B------:R-:W-:Y:S02]  /*10bd0*/  ULDC UR4, c[0x0][0xac8] ;  /* 0x0002b20000047ab9 */ /* 0x000fe40000000800 */
[----:B------:R-:W-:Y:S02]  /*10be0*/  ISETP.GE.AND P4, PT, R193, UR4, PT ;  /* 0x00000004c1007c0c */ /* 0x000fe4000bf86270 */
[----:B------:R-:W-:Y:S02]  /*10bf0*/  ISETP.GE.AND P2, PT, R226, UR4, PT ;  /* 0x00000004e2007c0c */ /* 0x000fe4000bf46270 */
[----:B------:R-:W-:Y:S02]  /*10c00*/  ISETP.GE.AND P1, PT, R217, UR4, PT ;  /* 0x00000004d9007c0c */ /* 0x000fe4000bf26270 */
[----:B------:R-:W-:-:S07]  /*10c10*/  ISETP.GE.AND P0, PT, R204, UR4, PT ;  /* 0x00000004cc007c0c */ /* 0x000fce000bf06270 */
[----:B01--4-:R-:W-:-:S04]  /*10c20*/  @!P4 LEA R4, P3, R193, R24, 0x2 ;  /* 0x00000018c104c211 */ /* 0x013fc800078610ff */
[----:B------:R-:W-:Y:S02]  /*10c30*/  @!P4 LEA.HI.X R5, R193, R20, R230, 0x2, P3 ;  /* 0x00000014c105c211 */ /* 0x000fe400018f14e6 */
[----:B------:R-:W-:Y:S02]  /*10c40*/  ISETP.GE.AND P3, PT, R201, UR4, PT ;  /* 0x00000004c9007c0c */ /* 0x000fe4000bf66270 */
[----:B------:R-:W-:Y:S01]  /*10c50*/  @!P1 LEA R6, P5, R217, R24, 0x2 ;  /* 0x00000018d9069211 */ /* 0x000fe200078a10ff */
[----:B------:R0:W-:Y:S01]  /*10c60*/  @!P4 ST.E.64 desc[UR40][R4.64], R26 ;  /* 0x0000001a0400c985 */ /* 0x0001e2000c101b28 */
[----:B------:R-:W-:Y:S02]  /*10c70*/  ISETP.GE.AND P4, PT, R199, UR4, PT ;  /* 0x00000004c7007c0c */ /* 0x000fe4000bf86270 */
[----:B------:R-:W-:Y:S02]  /*10c80*/  @!P1 LEA.HI.X R7, R217, R20, R218, 0x2, P5 ;  /* 0x00000014d9079211 */ /* 0x000fe400028f14da */
[----:B------:R-:W-:-:S02]  /*10c90*/  ISETP.GE.AND P5, PT, R183, UR4, PT ;  /* 0x00000004b7007c0c */ /* 0x000fc4000bfa6270 */
[----:B0-----:R-:W-:-:S04]  /*10ca0*/  @!P2 LEA R4, P6, R226, R24, 0x2 ;  /* 0x00000018e204a211 */ /* 0x001fc800078c10ff */
[----:B------:R-:W-:Y:S02]  /*10cb0*/  @!P2 LEA.HI.X R5, R226, R20, R227, 0x2, P6 ;  /* 0x00000014e205a211 */ /* 0x000fe400030f14e3 */
[----:B------:R-:W-:-:S03]  /*10cc0*/  @!P0 LEA R8, P6, R204, R24, 0x2 ;  /* 0x00000018cc088211 */ /* 0x000fc600078c10ff */
[----:B------:R0:W-:Y:S01]  /*10cd0*/  @!P2 ST.E.64 desc[UR40][R4.64], R30 ;  /* 0x0000001e0400a985 */ /* 0x0001e2000c101b28 */
[----:B------:R-:W-:-:S03]  /*10ce0*/  @!P0 LEA.HI.X R9, R204, R20, R211, 0x2, P6 ;  /* 0x00000014cc098211 */ /* 0x000fc600030f14d3 */
[----:B------:R1:W-:Y:S04]  /*10cf0*/  @!P1 ST.E.64 desc[UR40][R6.64], R34 ;  /* 0x0000002206009985 */ /* 0x0003e8000c101b28 */
[----:B------:R4:W-:Y:S01]  /*10d00*/  @!P0 ST.E.64 desc[UR40][R8.64], R38 ;  /* 0x0000002608008985 */ /* 0x0009e2000c101b28 */
[----:B------:R-:W-:Y:S02]  /*10d10*/  ISETP.GE.AND P0, PT, R181, UR4, PT ;  /* 0x00000004b5007c0c */ /* 0x000fe4000bf06270 */
[-C--:B0-----:R-:W-:Y:S02]  /*10d20*/  @!P3 LEA R4, P1, R201, R24.reuse, 0x2 ;  /* 0x00000018c904b211 */ /* 0x081fe400078210ff */
[----:B-1----:R-:W-:Y:S02]  /*10d30*/  @!P4 LEA R6, P2, R199, R24, 0x2 ;  /* 0x00000018c706c211 */ /* 0x002fe400078410ff */
[----:B------:R-:W-:-:S02]  /*10d40*/  @!P3 LEA.HI.X R5, R201, R20, R203, 0x2, P1 ;  /* 0x00000014c905b211 */ /* 0x000fc400008f14cb */
[----:B------:R-:W-:Y:S02]  /*10d50*/  ISETP.GE.AND P1, PT, R179, UR4, PT ;  /* 0x00000004b3007c0c */ /* 0x000fe4000bf26270 */
[----:B------:R-:W-:Y:S01]  /*10d60*/  @!P4 LEA.HI.X R7, R199, R20, R200, 0x2, P2 ;  /* 0x00000014c707c211 */ /* 0x000fe200010f14c8 */
[----:B------:R0:W-:Y:S01]  /*10d70*/  @!P3 ST.E.64 desc[UR40][R4.64], R42 ;  /* 0x0000002a0400b985 */ /* 0x0001e2000c101b28 */
[----:B------:R-:W-:Y:S02]  /*10d80*/  ISETP.GE.AND P2, PT, R177, UR4, PT ;  /* 0x00000004b1007c0c */ /* 0x000fe4000bf46270 */
[----:B----4-:R-:W-:Y:S01]  /*10d90*/  @!P5 LEA R8, P6, R183, R24, 0x2 ;  /* 0x00000018b708d211 */ /* 0x010fe200078c10ff */
[----:B------:R1:W-:Y:S01]  /*10da0*/  @!P4 ST.E.64 desc[UR40][R6.64], R46 ;  /* 0x0000002e0600c985 */ /* 0x0003e2000c101b28 */
[----:B------:R-:W-:Y:S02]  /*10db0*/  ISETP.GE.AND P3, PT, R175, UR4, PT ;  /* 0x00000004af007c0c */ /* 0x000fe4000bf66270 */
[----:B------:R-:W-:-:S02]  /*10dc0*/  @!P5 LEA.HI.X R9, R183, R20, R192, 0x2, P6 ;  /* 0x00000014b709d211 */ /* 0x000fc400030f14c0 */
[----:B------:R-:W-:-:S03]  /*10dd0*/  ISETP.GE.AND P4, PT, R237, UR4, PT ;  /* 0x00000004ed007c0c */ /* 0x000fc6000bf86270 */
[----:B------:R4:W-:Y:S01]  /*10de0*/  @!P5 ST.E.64 desc[UR40][R8.64], R50 ;  /* 0x000000320800d985 */ /* 0x0009e2000c101b28 */
[-C--:B0-----:R-:W-:Y:S02]  /*10df0*/  @!P0 LEA R4, P6, R181, R24.reuse, 0x2 ;  /* 0x00000018b5048211 */ /* 0x081fe400078c10ff */
[----:B-1----:R-:W-:Y:S02]  /*10e00*/  @!P1 LEA R6, P5, R179, R24, 0x2 ;  /* 0x00000018b3069211 */ /* 0x002fe400078a10ff */
[-C--:B------:R-:W-:Y:S02]  /*10e10*/  @!P0 LEA.HI.X R5, R181, R20.reuse, R182, 0x2, P6 ;  /* 0x00000014b5058211 */ /* 0x080fe400030f14b6 */
[----:B------:R-:W-:Y:S02]  /*10e20*/  @!P1 LEA.HI.X R7, R179, R20, R180, 0x2, P5 ;  /* 0x00000014b3079211 */ /* 0x000fe400028f14b4 */
[----:B------:R-:W-:Y:S01]  /*10e30*/  ISETP.GE.AND P5, PT, R236, UR4, PT ;  /* 0x00000004ec007c0c */ /* 0x000fe2000bfa6270 */
[----:B------:R0:W-:Y:S01]  /*10e40*/  @!P0 ST.E.64 desc[UR40][R4.64], R54 ;  /* 0x0000003604008985 */ /* 0x0001e2000c101b28 */
[----:B----4-:R-:W-:-:S02]  /*10e50*/  @!P2 LEA R8, P6, R177, R24, 0x2 ;  /* 0x00000018b108a211 */ /* 0x010fc400078c10ff */
[----:B------:R-:W-:Y:S01]  /*10e60*/  ISETP.GE.AND P0, PT, R235, UR4, PT ;  /* 0x00000004eb007c0c */ /* 0x000fe2000bf06270 */
[----:B------:R1:W-:Y:S01]  /*10e70*/  @!P1 ST.E.64 desc[UR40][R6.64], R58 ;  /* 0x0000003a06009985 */ /* 0x0003e2000c101b28 */
[----:B------:R-:W-:Y:S02]  /*10e80*/  @!P2 LEA.HI.X R9, R177, R20, R178, 0x2, P6 ;  /* 0x00000014b109a211 */ /* 0x000fe400030f14b2 */
        /* <DEDUP_REMOVED lines=8> */
[----:B----4-:R-:W-:-:S03]  /*10f10*/  @!P5 LEA R8, P6, R236, R24, 0x2 ;  /* 0x00000018ec08d211 */ /* 0x010fc600078c10ff */
[----:B------:R1:W-:Y:S01]  /*10f20*/  @!P4 ST.E.64 desc[UR40][R6.64], R70 ;  /* 0x000000460600c985 */ /* 0x0003e2000c101b28 */
[----:B------:R-:W-:-:S05]  /*10f30*/  @!P5 LEA.HI.X R9, R236, R20, R173, 0x2, P6 ;  /* 0x00000014ec09d211 */ /* 0x000fca00030f14ad */
[----:B------:R4:W-:Y:S01]  /*10f40*/  @!P5 ST.E.64 desc[UR40][R8.64], R74 ;  /* 0x0000004a0800d985 */ /* 0x0009e2000c101b28 */
[----:B------:R-:W-:Y:S02]  /*10f50*/  ISETP.GE.AND P5, PT, R232, UR4, PT ;  /* 0x00000004e8007c0c */ /* 0x000fe4000bfa6270 */
[----:B0-----:R-:W-:-:S04]  /*10f60*/  @!P0 LEA R4, P4, R235, R24, 0x2 ;  /* 0x00000018eb048211 */ /* 0x001fc800078810ff */
[----:B------:R-:W-:Y:S02]  /*10f70*/  @!P0 LEA.HI.X R5, R235, R20, R172, 0x2, P4 ;  /* 0x00000014eb058211 */ /* 0x000fe400020f14ac */
[----:B------:R-:W-:Y:S02]  /*10f80*/  ISETP.GE.AND P4, PT, R231, UR4, PT ;  /* 0x00000004e7007c0c */ /* 0x000fe4000bf86270 */
[CC--:B-1----:R-:W-:Y:S01]  /*10f90*/  @!P1 LEA R6, P3, R234.reuse, R24.reuse, 0x2 ;  /* 0x00000018ea069211 */ /* 0x0c2fe200078610ff */
[----:B------:R0:W-:Y:S01]  /*10fa0*/  @!P0 ST.E.64 desc[UR40][R4.64], R78 ;  /* 0x0000004e04008985 */ /* 0x0001e2000c101b28 */
[----:B----4-:R-:W-:Y:S02]  /*10fb0*/  @!P2 LEA R8, P6, R233, R24, 0x2 ;  /* 0x00000018e908a211 */ /* 0x010fe400078c10ff */
[----:B------:R-:W-:Y:S02]  /*10fc0*/  @!P1 LEA.HI.X R7, R234, R20, R171, 0x2, P3 ;  /* 0x00000014ea079211 */ /* 0x000fe400018f14ab */
[----:B------:R-:W-:-:S02]  /*10fd0*/  ISETP.GE.AND P3, PT, R229, UR4, PT ;  /* 0x00000004e5007c0c */ /* 0x000fc4000bf66270 */
[----:B------:R-:W-:Y:S01]  /*10fe0*/  @!P2 LEA.HI.X R9, R233, R20, R170, 0x2, P6 ;  /* 0x00000014e909a211 */ /* 0x000fe200030f14aa */
[----:B------:R1:W-:Y:S01]  /*10ff0*/  @!P1 ST.E.64 desc[UR40][R6.64], R82 ;  /* 0x0000005206009985 */ /* 0x0003e2000c101b28 */
[----:B------:R-:W-:-:S03]  /*11000*/  ISETP.GE.AND P1, PT, R225, UR4, PT ;  /* 0x00000004e1007c0c */ /* 0x000fc6000bf26270 */
[----:B------:R4:W-:Y:S01]  /*11010*/  @!P2 ST.E.64 desc[UR40][R8.64], R86 ;  /* 0x000000560800a985 */ /* 0x0009e2000c101b28 */
[----:B------:R-:W-:Y:S02]  /*11020*/  ISETP.GE.AND P2, PT, R228, UR4, PT ;  /* 0x00000004e4007c0c */ /* 0x000fe4000bf46270 */
[----:B0-----:R-:W-:-:S04]  /*11030*/  @!P5 LEA R4, P6, R232, R24, 0x2 ;  /* 0x00000018e804d211 */ /* 0x001fc800078c10ff */
[----:B------:R-:W-:Y:S02]  /*11040*/  @!P5 LEA.HI.X R5, R232, R20, R169, 0x2, P6 ;  /* 0x00000014e805d211 */ /* 0x000fe400030f14a9 */
[----:B-1----:R-:W-:-:S03]  /*11050*/  @!P4 LEA R6, P0, R231, R24, 0x2 ;  /* 0x00000018e706c211 */ /* 0x002fc600078010ff */
[----:B------:R0:W-:Y:S01]  /*11060*/  @!P5 ST.E.64 desc[UR40][R4.64], R90 ;  /* 0x0000005a0400d985 */ /* 0x0001e2000c101b28 */
[----:B------:R-:W-:Y:S02]  /*11070*/  ISETP.GE.AND P5, PT, R223, UR4, PT ;  /* 0x00000004df007c0c */ /* 0x000fe4000bfa6270 */
[----:B------:R-:W-:Y:S02]  /*11080*/  @!P4 LEA.HI.X R7, R231, R20, R168, 0x2, P0 ;  /* 0x00000014e707c211 */ /* 0x000fe400000f14a8 */
[----:B------:R-:W-:Y:S02]  /*11090*/  ISETP.GE.AND P0, PT, R224, UR4, PT ;  /* 0x00000004e0007c0c */ /* 0x000fe4000bf06270 */
[C---:B----4-:R-:W-:Y:S01]  /*110a0*/  @!P3 LEA R8, P6, R229.reuse, R24, 0x2 ;  /* 0x00000018e508b211 */ /* 0x050fe200078c10ff */
[----:B------:R1:W-:Y:S01]  /*110b0*/  @!P4 ST.E.64 desc[UR40][R6.64], R94 ;  /* 0x0000005e0600c985 */ /* 0x0003e2000c101b28 */
[----:B------:R-:W-:Y:S02]  /*110c0*/  ISETP.GE.AND P4, PT, R222, UR4, PT ;  /* 0x00000004de007c0c */ /* 0x000fe4000bf86270 */
[----:B------:R-:W-:-:S02]  /*110d0*/  @!P3 LEA.HI.X R9, R229, R20, R167, 0x2, P6 ;  /* 0x00000014e509b211 */ /* 0x000fc400030f14a7 */
[----:B0-----:R-:W-:-:S03]  /*110e0*/  @!P2 LEA R4, P6, R228, R24, 0x2 ;  /* 0x00000018e404a211 */ /* 0x001fc600078c10ff */
[----:B------:R0:W-:Y:S01]  /*110f0*/  @!P3 ST.E.64 desc[UR40][R8.64], R98 ;  /* 0x000000620800b985 */ /* 0x0001e2000c101b28 */
[----:B------:R-:W-:Y:S02]  /*11100*/  @!P2 LEA.HI.X R5, R228, R20, R166, 0x2, P6 ;  /* 0x00000014e405a211 */ /* 0x000fe400030f14a6 */
[----:B-1----:R-:W-:-:S03]  /*11110*/  @!P1 LEA R6, P3, R225, R24, 0x2 ;  /* 0x00000018e1069211 */ /* 0x002fc600078610ff */
[----:B------:R-:W-:Y:S01]  /*11120*/  @!P2 ST.E.64 desc[UR40][R4.64], R102 ;  /* 0x000000660400a985 */ /* 0x000fe2000c101b28 */
[----:B---3--:R-:W-:Y:S02]  /*11130*/  @!P4 LEA R12, P2, R222, R24, 0x2 ;  /* 0x00000018de0cc211 */ /* 0x008fe400078410ff */
[----:B------:R-:W-:Y:S02]  /*11140*/  @!P1 LEA.HI.X R7, R225, R20, R165, 0x2, P3 ;  /* 0x00000014e1079211 */ /* 0x000fe400018f14a5 */
[----:B------:R-:W-:Y:S02]  /*11150*/  ISETP.GE.AND P3, PT, R221, UR4, PT ;  /* 0x00000004dd007c0c */ /* 0x000fe4000bf66270 */
[CC--:B0-----:R-:W-:Y:S01]  /*11160*/  @!P0 LEA R8, P6, R224.reuse, R24.reuse, 0x2 ;  /* 0x00000018e0088211 */ /* 0x0c1fe200078c10ff */
[----:B------:R0:W-:Y:S01]  /*11170*/  @!P1 ST.E.64 desc[UR40][R6.64], R106 ;  /* 0x0000006a06009985 */ /* 0x0001e2000c101b28 */
[----:B------:R-:W-:Y:S02]  /*11180*/  @!P5 LEA R10, P1, R223, R24, 0x2 ;  /* 0x00000018df0ad211 */ /* 0x000fe400078210ff */
[----:B------:R-:W-:-:S02]  /*11190*/  @!P0 LEA.HI.X R9, R224, R20, R164, 0x2, P6 ;  /* 0x00000014e0098211 */ /* 0x000fc400030f14a4 */
[----:B------:R-:W-:Y:S02]  /*111a0*/  @!P5 LEA.HI.X R11, R223, R20, R163, 0x2, P1 ;  /* 0x00000014df0bd211 */ /* 0x000fe400008f14a3 */
[----:B------:R-:W-:Y:S01]  /*111b0*/  ISETP.GE.AND P1, PT, R219, UR4, PT ;  /* 0x00000004db007c0c */ /* 0x000fe2000bf26270 */
[----:B------:R1:W-:Y:S01]  /*111c0*/  @!P0 ST.E.64 desc[UR40][R8.64], R110 ;  /* 0x0000006e08008985 */ /* 0x0003e2000c101b28 */
[----:B------:R-:W-:Y:S02]  /*111d0*/  ISETP.GE.AND P0, PT, R220, UR4, PT ;  /* 0x00000004dc007c0c */ /* 0x000fe4000bf06270 */
[C---:B------:R-:W-:Y:S01]  /*111e0*/  @!P3 LEA R14, P6, R221.reuse, R24, 0x2 ;  /* 0x00000018dd0eb211 */ /* 0x040fe200078c10ff */
[----:B------:R-:W-:Y:S01]  /*111f0*/  @!P5 ST.E.64 desc[UR40][R10.64], R114 ;  /* 0x000000720a00d985 */ /* 0x000fe2000c101b28 */
[-C--:B--2---:R-:W-:Y:S02]  /*11200*/  @!P4 LEA.HI.X R13, R222, R20.reuse, R162, 0x2, P2 ;  /* 0x00000014de0dc211 */ /* 0x084fe400010f14a2 */
[----:B------:R-:W-:-:S02]  /*11210*/  @!P3 LEA.HI.X R15, R221, R20, R161, 0x2, P6 ;  /* 0x00000014dd0fb211 */ /* 0x000fc400030f14a1 */
[----:B------:R-:W-:Y:S01]  /*11220*/  ISETP.GE.AND P2, PT, R214, UR4, PT ;  /* 0x00000004d6007c0c */ /* 0x000fe2000bf46270 */
[----:B------:R2:W-:Y:S01]  /*11230*/  @!P4 ST.E.64 desc[UR40][R12.64], R118 ;  /* 0x000000760c00c985 */ /* 0x0005e2000c101b28 */
[----:B------:R-:W-:Y:S02]  /*11240*/  ISETP.GE.AND P4, PT, R216, UR4, PT ;  /* 0x00000004d8007c0c */ /* 0x000fe4000bf86270 */
[-C--:B0-----:R-:W-:Y:S01]  /*11250*/  @!P1 LEA R6, P6, R219, R24.reuse, 0x2 ;  /* 0x00000018db069211 */ /* 0x081fe200078c10ff */
[----:B------:R0:W-:Y:S01]  /*11260*/  @!P3 ST.E.64 desc[UR40][R14.64], R122 ;  /* 0x0000007a0e00b985 */ /* 0x0001e2000c101b28 */
[C---:B------:R-:W-:Y:S02]  /*11270*/  @!P0 LEA R4, P5, R220.reuse, R24, 0x2 ;  /* 0x00000018dc048211 */ /* 0x040fe400078a10ff */
[----:B------:R-:W-:Y:S02]  /*11280*/  ISETP.GE.AND P3, PT, R215, UR4, PT ;  /* 0x00000004d7007c0c */ /* 0x000fe4000bf66270 */
[----:B------:R-:W-:-:S02]  /*11290*/  @!P0 LEA.HI.X R5, R220, R20, R160, 0x2, P5 ;  /* 0x00000014dc058211 */ /* 0x000fc400028f14a0 */
[----:B------:R-:W-:Y:S02]  /*112a0*/  ISETP.GE.AND P5, PT, R213, UR4, PT ;  /* 0x00000004d5007c0c */ /* 0x000fe4000bfa6270 */
[----:B------:R-:W-:Y:S01]  /*112b0*/  @!P1 LEA.HI.X R7, R219, R20, R159, 0x2, P6 ;  /* 0x00000014db079211 */ /* 0x000fe200030f149f */
[----:B------:R3:W-:Y:S01]  /*112c0*/  @!P0 ST.E.64 desc[UR40][R4.64], R126 ;  /* 0x0000007e04008985 */ /* 0x0007e2000c101b28 */
[----:B-1----:R-:W-:-:S03]  /*112d0*/  @!P4 LEA R8, P0, R216, R24, 0x2 ;  /* 0x00000018d808c211 */ /* 0x002fc600078010ff */
[----:B------:R3:W-:Y:S01]  /*112e0*/  @!P1 ST.E.64 desc[UR40][R6.64], R130 ;  /* 0x0000008206009985 */ /* 0x0007e2000c101b28 */
[-C--:B--2---:R-:W-:Y:S02]  /*112f0*/  @!P2 LEA R12, P1, R214, R24.reuse, 0x2 ;  /* 0x00000018d60ca211 */ /* 0x084fe400078210ff */
[----:B------:R-:W-:Y:S02]  /*11300*/  @!P3 LEA R10, P6, R215, R24, 0x2 ;  /* 0x00000018d70ab211 */ /* 0x000fe400078c10ff */
[----:B------:R-:W-:Y:S02]  /*11310*/  @!P4 LEA.HI.X R9, R216, R20, R158, 0x2, P0 ;  /* 0x00000014d809c211 */ /* 0x000fe400000f149e */
[----:B0-----:R-:W-:Y:S02]  /*11320*/  @!P5 LEA R14, P0, R213, R24, 0x2 ;  /* 0x00000018d50ed211 */ /* 0x001fe400078010ff */
[-C--:B------:R-:W-:Y:S01]  /*11330*/  @!P3 LEA.HI.X R11, R215, R20.reuse, R157, 0x2, P6 ;  /* 0x00000014d70bb211 */ /* 0x080fe200030f149d */
[----:B------:R3:W-:Y:S01]  /*11340*/  @!P4 ST.E.64 desc[UR40][R8.64], R134 ;  /* 0x000000860800c985 */ /* 0x0007e2000c101b28 */
[----:B------:R-:W-:-:S02]  /*11350*/  @!P2 LEA.HI.X R13, R214, R20, R156, 0x2, P1 ;  /* 0x00000014d60da211 */ /* 0x000fc400008f149c */
[----:B------:R-:W-:Y:S01]  /*11360*/  @!P5 LEA.HI.X R15, R213, R20, R152, 0x2, P0 ;  /* 0x00000014d50fd211 */ /* 0x000fe200000f1498 */
[----:B------:R3:W-:Y:S01]  /*11370*/  @!P3 ST.E.64 desc[UR40][R10.64], R138 ;  /* 0x0000008a0a00b985 */ /* 0x0007e2000c101b28 */
[----:B------:R-:W-:-:S03]  /*11380*/  ISETP.GE.AND P0, PT, R212, UR4, PT ;  /* 0x00000004d4007c0c */ /* 0x000fc6000bf06270 */
[----:B------:R3:W-:Y:S04]  /*11390*/  @!P2 ST.E.64 desc[UR40][R12.64], R142 ;  /* 0x0000008e0c00a985 */ /* 0x0007e8000c101b28 */
[----:B------:R3:W-:Y:S06]  /*113a0*/  @!P5 ST.E.64 desc[UR40][R14.64], R146 ;  /* 0x000000920e00d985 */ /* 0x0007ec000c101b28 */
[----:B------:R-:W-:Y:S05]  /*113b0*/  @P0 BRA `(.L_x_3755) ;  /* 0x0000000c00d40947 */ /* 0x000fea0003800000 */
[----:B------:R-:W-:-:S04]  /*113c0*/  LEA R24, P0, R212, R24, 0x2 ;  /* 0x00000018d4187211 */ /* 0x000fc800078010ff */
[----:B------:R-:W-:-:S05]  /*113d0*/  LEA.HI.X R25, R212, R20, R21, 0x2, P0 ;  /* 0x00000014d4197211 */ /* 0x000fca00000f1415 */
[----:B------:R0:W-:Y:S01]  /*113e0*/  ST.E.64 desc[UR40][R24.64], R150 ;  /* 0x0000009618007985 */ /* 0x0001e2000c101b28 */
[----:B------:R-:W-:Y:S05]  /*113f0*/  BRA `(.L_x_3755) ;  /* 0x0000000c00c47947 */ /* 0x000fea0003800000 */
.L_x_3749:
        /* <DEDUP_REMOVED lines=16> */
[----:B------:R-:W4:-:S12]  /*11500*/  S2R R8, SR_TID.X ;  /* 0x0000000000087919 */ /* 0x000f180000002100 */
[----:B------:R-:W2:Y:S01]  /*11510*/  @!P2 LDC R201, c[0x0][0xad4] ;  /* 0x0002b500ffc9ab82 */ /* 0x000ea20000000800 */
[----:B----4-:R-:W-:Y:S01]  /*11520*/  VIADD R30, R8, 0xffffff80 ;  /* 0xffffff80081e7836 */ /* 0x010fe20000000000 */
[----:B--2---:R-:W-:-:S04]  /*11530*/  ISETP.GT.AND P2, PT, R201, 0x1, PT ;  /* 0x00000001c900780c */ /* 0x004fc80003f44270 */
[----:B------:R-:W-:Y:S01]  /*11540*/  ISETP.GT.AND P3, PT, R30, 0x3f, PT ;  /* 0x0000003f1e00780c */ /* 0x000fe20003f64270 */
[----:B---3--:R-:W-:-:S12]  /*11550*/  @P1 BRA `(.L_x_3758) ;  /* 0x0000000000101947 */ /* 0x008fd80003800000 */
[----:B------:R-:W-:Y:S05]  /*11560*/  @!P0 BRA `(.L_x_3758) ;  /* 0x00000000000c8947 */ /* 0x000fea0003800000 */
[----:B------:R-:W2:Y:S04]  /*11570*/  LDG.E R7, desc[UR40][R4.64] ;  /* 0x0000002804077981 */ /* 0x000ea8000c1e1900 */
[----:B-----5:R-:W2:Y:S02]  /*11580*/  LDG.E R0, desc[UR40][R4.64+0x4] ;  /* 0x0000042804007981 */ /* 0x020ea4000c1e1900 */
[----:B--2---:R-:W-:-:S07]  /*11590*/  IMAD.IADD R0, R0, 0x1, -R7 ;  /* 0x0000000100007824 */ /* 0x004fce00078e0a07 */
.L_x_3758:
[----:B------:R-:W2:Y:S01]  /*115a0*/  LDL.LU R4, [R1+0x2c] ;  /* 0x00002c0001047983 */ /* 0x000ea20000300800 */
[----:B------:R-:W-:Y:S01]  /*115b0*/  BSSY B1, `(.L_x_3759) ;  /* 0x0000037000017945 */ /* 0x000fe20003800000 */
[----:B------:R-:W-:Y:S02]  /*115c0*/  SEL R27, R200, RZ, !P0 ;  /* 0x000000ffc81b7207 */ /* 0x000fe40004000000 */
[----:B-----5:R-:W-:Y:S02]  /*115d0*/  SHF.R.S32.HI R26, RZ, 0x1f, R3 ;  /* 0x0000001fff1a7819 */ /* 0x020fe40000011403 */
[----:B--2---:R-:W-:Y:S01]  /*115e0*/  SEL R28, R4, RZ, !P0 ;  /* 0x000000ff041c7207 */ /* 0x004fe20004000000 */
[----:B------:R-:W-:Y:S06]  /*115f0*/  @P3 BRA `(.L_x_3760) ;  /* 0x0000000000c83947 */ /* 0x000fec0003800000 */
[----:B------:R-:W2:Y:S01]  /*11600*/  S2R R5, SR_TID.X ;  /* 0x0000000000057919 */ /* 0x000ea20000002100 */
[----:B------:R-:W3:Y:S01]  /*11610*/  LDC R31, c[0x0][0xbe8] ;  /* 0x0002fa00ff1f7b82 */ /* 0x000ee20000000800 */
[----:B--2---:R-:W-:Y:S02]  /*11620*/  IMAD R4, R202, 0x40, R5 ;  /* 0x00000040ca047824 */ /* 0x004fe400078e0205 */
[----:B---3--:R-:W-:Y:S02]  /*11630*/  IMAD R5, R0, R31, RZ ;  /* 0x0000001f00057224 */ /* 0x008fe400078e02ff */
[----:B------:R-:W-:-:S05]  /*11640*/  VIADD R29, R4, 0xffffff80 ;  /* 0xffffff80041d7836 */ /* 0x000fca0000000000 */
[----:B------:R-:W-:-:S13]  /*11650*/  ISETP.GE.AND P0, PT, R29, R5, PT ;  /* 0x000000051d00720c */ /* 0x000fda0003f06270 */
[----:B------:R-:W-:Y:S05]  /*11660*/  @P0 BRA `(.L_x_3760) ;  /* 0x0000000000ac0947 */ /* 0x000fea0003800000 */
[----:B------:R-:W-:Y:S01]  /*11670*/  IMAD.MOV.U32 R24, RZ, RZ, 0x9b8 ;  /* 0x000009b8ff187424 */ /* 0x000fe200078e00ff */
[----:B------:R-:W-:Y:S01]  /*11680*/  ISETP.GT.AND P0, PT, R201, 0x1, PT ;  /* 0x00000001c900780c */ /* 0x000fe20003f04270 */
[----:B------:R-:W2:Y:S01]  /*11690*/  LDC.64 R4, c[0x0][0xba8] ;  /* 0x0002ea00ff047b82 */ /* 0x000ea20000000a00 */
[----:B------:R-:W-:Y:S01]  /*116a0*/  ISETP.NE.AND P1, PT, R31, 0x1, PT ;  /* 0x000000011f00780c */ /* 0x000fe20003f25270 */
[----:B------:R-:W-:Y:S01]  /*116b0*/  IMAD.MOV.U32 R21, RZ, RZ, R29 ;  /* 0x000000ffff157224 */ /* 0x000fe200078e001d */
[----:B------:R-:W-:Y:S02]  /*116c0*/  SEL R24, R24, 0x978, P0 ;  /* 0x0000097818187807 */ /* 0x000fe40000000000 */
[----:B------:R-:W-:-:S03]  /*116d0*/  SEL R211, R211, RZ, P0 ;  /* 0x000000ffd3d37207 */ /* 0x000fc60000000000 */
[----:B------:R-:W3:Y:S08]  /*116e0*/  LDC.64 R12, c[0x0][R24+0x220] ;  /* 0x00008800180c7b82 */ /* 0x000ef00000000a00 */
[----:B------:R-:W4:Y:S08]  /*116f0*/  LDC.64 R14, c[0x0][R24+0x218] ;  /* 0x00008600180e7b82 */ /* 0x000f300000000a00 */
[----:B------:R-:W5:Y:S08]  /*11700*/  LDC.64 R8, c[0x0][R24+0x228] ;  /* 0x00008a0018087b82 */ /* 0x000f700000000a00 */
[----:B------:R-:W0:Y:S08]  /*11710*/  LDC.64 R6, c[0x0][R24+0x210] ;  /* 0x0000840018067b82 */ /* 0x000e300000000a00 */
[----:B------:R-:W1:Y:S08]  /*11720*/  @P1 LDC R20, c[0x0][0xbec] ;  /* 0x0002fb00ff141b82 */ /* 0x000e700000000800 */
[----:B------:R-:W5:Y:S01]  /*11730*/  @P1 LDC R33, c[0x0][0xbf0] ;  /* 0x0002fc00ff211b82 */ /* 0x000f620000000800 */
[----:B---3--:R-:W-:-:S07]  /*11740*/  IMAD R13, R13, R27, RZ ;  /* 0x0000001b0d0d7224 */ /* 0x008fce00078e02ff */
[----:B--2---:R-:W2:Y:S01]  /*11750*/  @!P0 LDC R4, c[0x0][0xb50] ;  /* 0x0002d400ff048b82 */ /* 0x004ea20000000800 */
[----:B------:R-:W-:-:S04]  /*11760*/  IMAD.WIDE.U32 R10, R12, R27, RZ ;  /* 0x0000001b0c0a7225 */ /* 0x000fc800078e00ff */
[----:B------:R-:W-:Y:S02]  /*11770*/  IMAD R13, R12, R28, R13 ;  /* 0x0000001c0c0d7224 */ /* 0x000fe400078e020d */
[----:B-1----:R-:W-:Y:S01]  /*11780*/  @P1 IMAD.HI.U32 R20, R29, R20, RZ ;  /* 0x000000141d141227 */ /* 0x002fe200078e00ff */
[----:B------:R-:W1:Y:S03]  /*11790*/  @!P0 LDC R5, c[0x0][0xb54] ;  /* 0x0002d500ff058b82 */ /* 0x000e660000000800 */
        /* <DEDUP_REMOVED lines=13> */
[----:B0-----:R-:W-:Y:S01]  /*11870*/  IMAD R7, R7, R11, RZ ;  /* 0x0000000b07077224 */ /* 0x001fe200078e02ff */
[----:B------:R-:W-:-:S04]  /*11880*/  SHF.R.S32.HI R21, RZ, 0x1f, R21 ;  /* 0x0000001fff157819 */ /* 0x000fc80000011415 */
[----:B------:R-:W-:Y:S02]  /*11890*/  IADD3.X R9, R21, R10, R13, P0, P1 ;  /* 0x0000000a15097210 */ /* 0x000fe400007e240d */
[----:B------:R-:W-:Y:S01]  /*118a0*/  SHF.R.S32.HI R13, RZ, 0x1f, R11 ;  /* 0x0000001fff0d7819 */ /* 0x000fe2000001140b */
[----:B------:R-:W-:-:S04]  /*118b0*/  IMAD.WIDE.U32 R8, R6, R11, R8 ;  /* 0x0000000b06087225 */ /* 0x000fc800078e0008 */
[----:B------:R-:W-:Y:S01]  /*118c0*/  IMAD R7, R6, R13, R7 ;  /* 0x0000000d06077224 */ /* 0x000fe200078e0207 */
[----:B--2---:R-:W-:-:S03]  /*118d0*/  LEA R4, P0, R8, R4, 0x2 ;  /* 0x0000000408047211 */ /* 0x004fc600078010ff */
[----:B------:R-:W-:Y:S02]  /*118e0*/  IMAD.IADD R6, R9, 0x1, R7 ;  /* 0x0000000109067824 */ /* 0x000fe400078e0207 */
[----:B------:R-:W-:-:S03]  /*118f0*/  IMAD.MOV.U32 R7, RZ, RZ, -0x800000 ;  /* 0xff800000ff077424 */ /* 0x000fc600078e00ff */
[----:B-1----:R-:W-:-:S05]  /*11900*/  LEA.HI.X R5, R8, R5, R6, 0x2, P0 ;  /* 0x0000000508057211 */ /* 0x002fca00000f1406 */
[----:B------:R2:W-:Y:S02]  /*11910*/  STG.E desc[UR40][R4.64], R7 ;  /* 0x0000000704007986 */ /* 0x0005e4000c101928 */
.L_x_3760:
[----:B------:R-:W-:Y:S05]  /*11920*/  BSYNC B1 ;  /* 0x0000000000017941 */ /* 0x000fea0003800000 */
.L_x_3759:
[----:B------:R-:W-:Y:S05]  /*11930*/  @P2 BRA `(.L_x_3755) ;  /* 0x0000000800742947 */ /* 0x000fea0003800000 */
[----:B------:R-:W3:Y:S01]  /*11940*/  LDC R9, c[0x0][0xbe8] ;  /* 0x0002fa00ff097b82 */ /* 0x000ee20000000800 */
[----:B------:R-:W-:Y:S01]  /*11950*/  ULDC.64 UR4, c[0x0][0xaa0] ;  /* 0x0002a80000047ab9 */ /* 0x000fe20000000a00 */
[----:B--2---:R-:W-:Y:S01]  /*11960*/  SHF.R.S32.HI R7, RZ, 0x1f, R30 ;  /* 0x0000001fff077819 */ /* 0x004fe2000001141e */
[----:B------:R-:W-:Y:S01]  /*11970*/  IMAD R6, R26, UR4, RZ ;  /* 0x000000041a067c24 */ /* 0x000fe2000f8e02ff */
[----:B------:R-:W-:Y:S01]  /*11980*/  BSSY B1, `(.L_x_3761) ;  /* 0x0000074000017945 */ /* 0x000fe20003800000 */
[----:B------:R-:W-:Y:S01]  /*11990*/  IMAD.WIDE.U32 R4, R3, UR4, RZ ;  /* 0x0000000403047c25 */ /* 0x000fe2000f8e00ff */
[----:B------:R-:W-:Y:S02]  /*119a0*/  LEA.HI R7, R7, R30, RZ, 0x3 ;  /* 0x0000001e07077211 */ /* 0x000fe400078f18ff */
[----:B------:R-:W2:Y:S01]  /*119b0*/  LDC R21, c[0x0][0xac8] ;  /* 0x0002b200ff157b82 */ /* 0x000ea20000000800 */
[----:B------:R-:W-:Y:S01]  /*119c0*/  IMAD R3, R3, UR5, R6 ;  /* 0x0000000503037c24 */ /* 0x000fe2000f8e0206 */
[----:B------:R-:W-:Y:S01]  /*119d0*/  SHF.R.S32.HI R15, RZ, 0x3, R7 ;  /* 0x00000003ff0f7819 */ /* 0x000fe20000011407 */
[----:B------:R-:W-:Y:S01]  /*119e0*/  ULDC.64 UR4, c[0x0][0xae8] ;  /* 0x0002ba0000047ab9 */ /* 0x000fe20000000a00 */
[----:B------:R-:W-:Y:S01]  /*119f0*/  VIADD R31, R188, 0x180 ;  /* 0x00000180bc1f7836 */ /* 0x000fe20000000000 */
[----:B------:R-:W-:Y:S01]  /*11a00*/  SHF.R.S32.HI R32, RZ, 0x1f, R205 ;  /* 0x0000001fff207819 */ /* 0x000fe200000114cd */
[----:B------:R-:W-:Y:S01]  /*11a10*/  IMAD.IADD R5, R5, 0x1, R3 ;  /* 0x0000000105057824 */ /* 0x000fe200078e0203 */
[----:B------:R-:W-:Y:S01]  /*11a20*/  LOP3.LUT R3, R7, 0xfffffff8, RZ, 0xc0, !PT ;  /* 0xfffffff807037812 */ /* 0x000fe200078ec0ff */
[----:B------:R-:W-:Y:S01]  /*11a30*/  IMAD R26, R202, 0x40, R15 ;  /* 0x00000040ca1a7824 */ /* 0x000fe200078e020f */
[----:B------:R-:W-:Y:S01]  /*11a40*/  SHF.R.S32.HI R33, RZ, 0x1f, R206 ;  /* 0x0000001fff217819 */ /* 0x000fe200000114ce */
[----:B------:R-:W-:Y:S01]  /*11a50*/  IMAD.WIDE.U32 R4, R199, UR4, R4 ;  /* 0x00000004c7047c25 */ /* 0x000fe2000f8e0004 */
[----:B------:R-:W-:-:S02]  /*11a60*/  SHF.R.S32.HI R34, RZ, 0x1f, R207 ;  /* 0x0000001fff227819 */ /* 0x000fc400000114cf */
[----:B------:R-:W-:Y:S01]  /*11a70*/  SHF.R.S32.HI R35, RZ, 0x1f, R208 ;  /* 0x0000001fff237819 */ /* 0x000fe200000114d0 */
[----:B------:R-:W-:Y:S01]  /*11a80*/  IMAD.IADD R30, R30, 0x1, -R3 ;  /* 0x000000011e1e7824 */ /* 0x000fe200078e0a03 */
[----:B------:R-:W-:Y:S01]  /*11a90*/  SHF.R.S32.HI R36, RZ, 0x1f, R209 ;  /* 0x0000001fff247819 */ /* 0x000fe200000114d1 */
[----:B------:R-:W-:Y:S01]  /*11aa0*/  IMAD R5, R199, UR5, R5 ;  /* 0x00000005c7057c24 */ /* 0x000fe2000f8e0205 */
[----:B---3--:R-:W-:Y:S01]  /*11ab0*/  ISETP.NE.AND P0, PT, R9, 0x1, PT ;  /* 0x000000010900780c */ /* 0x008fe20003f05270 */
[----:B------:R-:W-:Y:S01]  /*11ac0*/  IMAD R7, R30, 0x20, R15 ;  /* 0x000000201e077824 */ /* 0x000fe200078e020f */
[----:B------:R-:W-:Y:S01]  /*11ad0*/  ULDC.64 UR4, c[0x0][0xaf0] ;  /* 0x0002bc0000047ab9 */ /* 0x000fe20000000a00 */
[----:B------:R-:W-:Y:S02]  /*11ae0*/  VIADD R29, R188, 0x1c0 ;  /* 0x000001c0bc1d7836 */ /* 0x000fe40000000000 */
[----:B------:R-:W-:Y:S02]  /*11af0*/  IMAD R8, R202, 0x40, R7 ;  /* 0x00000040ca087824 */ /* 0x000fe400078e0207 */
[----:B------:R-:W-:Y:S01]  /*11b00*/  IMAD R3, R28, UR4, RZ ;  /* 0x000000041c037c24 */ /* 0x000fe2000f8e02ff */
[-C--:B--2---:R-:W-:Y:S01]  /*11b10*/  ISETP.GE.AND P1, PT, R209, R21.reuse, PT ;  /* 0x00000015d100720c */ /* 0x084fe20003f26270 */
[----:B------:R-:W-:Y:S01]  /*11b20*/  IMAD.WIDE.U32 R4, R27, UR4, R4 ;  /* 0x000000041b047c25 */ /* 0x000fe2000f8e0004 */
[----:B------:R-:W-:-:S02]  /*11b30*/  ISETP.GE.AND P2, PT, R188, R21, PT ;  /* 0x00000015bc00720c */ /* 0x000fc40003f46270 */
[----:B------:R-:W-:Y:S01]  /*11b40*/  SHF.R.S32.HI R28, RZ, 0x1f, R31 ;  /* 0x0000001fff1c7819 */ /* 0x000fe2000001141f */
[----:B------:R-:W2:Y:S01]  /*11b50*/  @P0 LDC R11, c[0x0][0xbec] ;  /* 0x0002fb00ff0b0b82 */ /* 0x000ea20000000800 */
[----:B------:R-:W-:Y:S01]  /*11b60*/  IMAD R7, R27, UR5, R3 ;  /* 0x000000051b077c24 */ /* 0x000fe2000f8e0203 */
[----:B------:R-:W-:Y:S01]  /*11b70*/  ULDC.64 UR4, c[0x0][0xae0] ;  /* 0x0002b80000047ab9 */ /* 0x000fe20000000a00 */
[----:B------:R-:W-:Y:S01]  /*11b80*/  IMAD.MOV.U32 R3, RZ, RZ, R8 ;  /* 0x000000ffff037224 */ /* 0x000fe200078e0008 */
[----:B------:R-:W-:Y:S01]  /*11b90*/  SHF.R.S32.HI R30, RZ, 0x1f, R29 ;  /* 0x0000001fff1e7819 */ /* 0x000fe2000001141d */
[----:B------:R-:W-:Y:S02]  /*11ba0*/  IMAD.IADD R5, R5, 0x1, R7 ;  /* 0x0000000105057824 */ /* 0x000fe400078e0207 */
[----:B------:R-:W-:Y:S01]  /*11bb0*/  IMAD R27, R0, R9, RZ ;  /* 0x00000009001b7224 */ /* 0x000fe200078e02ff */
[----:B------:R-:W3:Y:S01]  /*11bc0*/  @P0 LDC R13, c[0x0][0xbf0] ;  /* 0x0002fc00ff0d0b82 */ /* 0x000ee20000000800 */
[----:B------:R-:W-:-:S02]  /*11bd0*/  SEL R0, RZ, 0x1, P2 ;  /* 0x00000001ff007807 */ /* 0x000fc40001000000 */
[----:B------:R-:W-:Y:S01]  /*11be0*/  ISETP.GE.AND P2, PT, R29, R21, PT ;  /* 0x000000151d00720c */ /* 0x000fe20003f46270 */
[----:B--2---:R-:W-:-:S05]  /*11bf0*/  @P0 IMAD.HI.U32 R6, R8, R11, RZ ;  /* 0x0000000b08060227 */ /* 0x004fca00078e00ff */
[----:B---3--:R-:W-:Y:S02]  /*11c00*/  @P0 SHF.R.U32.HI R3, RZ, R13, R6 ;  /* 0x0000000dff030219 */ /* 0x008fe40000011606 */
[----:B------:R-:W-:Y:S02]  /*11c10*/  ISETP.GE.AND P0, PT, R208, R21, PT ;  /* 0x00000015d000720c */ /* 0x000fe40003f06270 */
[--C-:B------:R-:W-:Y:S01]  /*11c20*/  SHF.R.S32.HI R6, RZ, 0x1f, R3.reuse ;  /* 0x0000001fff067819 */ /* 0x100fe20000011403 */
[----:B------:R-:W-:Y:S02]  /*11c30*/  IMAD.MOV R7, RZ, RZ, -R3 ;  /* 0x000000ffff077224 */ /* 0x000fe400078e0a03 */
[----:B------:R-:W-:-:S04]  /*11c40*/  IMAD.WIDE.U32 R4, R3, UR4, R4 ;  /* 0x0000000403047c25 */ /* 0x000fc8000f8e0004 */
[----:B------:R-:W-:Y:S02]  /*11c50*/  IMAD R6, R6, UR4, RZ ;  /* 0x0000000406067c24 */ /* 0x000fe4000f8e02ff */
[----:B------:R-:W-:Y:S01]  /*11c60*/  IMAD R7, R9, R7, R8 ;  /* 0x0000000709077224 */ /* 0x000fe200078e0208 */
[----:B------:R-:W-:Y:S01]  /*11c70*/  SEL R8, RZ, 0xffffffff, P1 ;  /* 0xffffffffff087807 */ /* 0x000fe20000800000 */
[----:B------:R-:W-:Y:S01]  /*11c80*/  IMAD R9, R3, UR5, R6 ;  /* 0x0000000503097c24 */ /* 0x000fe2000f8e0206 */
[----:B------:R-:W-:Y:S01]  /*11c90*/  SEL R3, RZ, 0xffffffff, P0 ;  /* 0xffffffffff037807 */ /* 0x000fe20000000000 */
[----:B------:R-:W-:Y:S01]  /*11ca0*/  ULDC.64 UR4, c[0x0][0xad8] ;  /* 0x0002b60000047ab9 */ /* 0x000fe20000000a00 */
[-C--:B------:R-:W-:Y:S01]  /*11cb0*/  ISETP.GE.AND P0, PT, R207, R21.reuse, PT ;  /* 0x00000015cf00720c */ /* 0x080fe20003f06270 */
[----:B------:R-:W-:Y:S02]  /*11cc0*/  IMAD.SHL.U32 R11, R8, 0x2, RZ ;  /* 0x00000002080b7824 */ /* 0x000fe400078e00ff */
[----:B------:R-:W-:Y:S01]  /*11cd0*/  IMAD.SHL.U32 R3, R3, 0x4, RZ ;  /* 0x0000000403037824 */ /* 0x000fe200078e00ff */
[----:B------:R-:W-:Y:S01]  /*11ce0*/  SEL R6, RZ, 0xffffffff, P0 ;  /* 0xffffffffff067807 */ /* 0x000fe20000000000 */
[----:B------:R-:W-:Y:S01]  /*11cf0*/  IMAD.IADD R5, R5, 0x1, R9 ;  /* 0x0000000105057824 */ /* 0x000fe200078e0209 */
[----:B------:R-:W-:-:S02]  /*11d00*/  ISETP.GE.AND P0, PT, R206, R21, PT ;  /* 0x00000015ce00720c */ /* 0x000fc40003f06270 */
[----:B------:R-:W-:Y:S01]  /*11d10*/  LOP3.LUT R0, R11, 0x2, R0, 0xe2, !PT ;  /* 0x000000020b007812 */ /* 0x000fe200078ee200 */
[----:B------:R-:W-:Y:S01]  /*11d20*/  IMAD.SHL.U32 R8, R6, 0x8, RZ ;  /* 0x0000000806087824 */ /* 0x000fe200078e00ff */
[----:B------:R-:W-:Y:S01]  /*11d30*/  SEL R6, RZ, 0xffffffff, P0 ;  /* 0xffffffffff067807 */ /* 0x000fe20000000000 */
[----:B------:R-:W-:Y:S01]  /*11d40*/  IMAD.WIDE.U32 R4, R7, UR4, R4 ;  /* 0x0000000407047c25 */ /* 0x000fe2000f8e0004 */
[----:B------:R-:W-:Y:S02]  /*11d50*/  LOP3.LUT R3, R3, 0x4, R0, 0xe2, !PT ;  /* 0x0000000403037812 */ /* 0x000fe400078ee200 */
[----:B------:R-:W-:Y:S01]  /*11d60*/  ISETP.GE.AND P0, PT, R205, R21, PT ;  /* 0x00000015cd00720c */ /* 0x000fe20003f06270 */
[----:B------:R-:W-:Y:S01]  /*11d70*/  IMAD.SHL.U32 R6, R6, 0x10, RZ ;  /* 0x0000001006067824 */ /* 0x000fe200078e00ff */
[----:B------:R-:W-:Y:S02]  /*11d80*/  SHF.R.S32.HI R0, RZ, 0x1f, R7 ;  /* 0x0000001fff007819 */ /* 0x000fe40000011407 */
[----:B------:R-:W-:-:S02]  /*11d90*/  LOP3.LUT R3, R8, 0x8, R3, 0xe2, !PT ;  /* 0x0000000808037812 */ /* 0x000fc400078ee203 */
[----:B------:R-:W-:Y:S01]  /*11da0*/  SEL R8, RZ, 0xffffffff, P0 ;  /* 0xffffffffff087807 */ /* 0x000fe20000000000 */
[----:B------:R-:W-:Y:S01]  /*11db0*/  IMAD R0, R0, UR4, RZ ;  /* 0x0000000400007c24 */ /* 0x000fe2000f8e02ff */
[----:B------:R-:W-:Y:S02]  /*11dc0*/  ISETP.GE.AND P0, PT, R31, R21, PT ;  /* 0x000000151f00720c */ /* 0x000fe40003f06270 */
[----:B------:R-:W-:Y:S01]  /*11dd0*/  LOP3.LUT R6, R6, 0x10, R3, 0xe2, !PT ;  /* 0x0000001006067812 */ /* 0x000fe200078ee203 */
[----:B------:R-:W-:Y:S02]  /*11de0*/  IMAD.SHL.U32 R9, R8, 0x20, RZ ;  /* 0x0000002008097824 */ /* 0x000fe400078e00ff */
[----:B------:R-:W-:Y:S01]  /*11df0*/  IMAD R3, R7, UR5, R0 ;  /* 0x0000000507037c24 */ /* 0x000fe2000f8e0200 */
[----:B------:R-:W-:Y:S01]  /*11e00*/  SEL R7, RZ, 0x40, P0 ;  /* 0x00000040ff077807 */ /* 0x000fe20000000000 */
[----:B------:R-:W-:Y:S01]  /*11e10*/  ULDC.64 UR4, c[0x0][0xa80] ;  /* 0x0002a00000047ab9 */ /* 0x000fe20000000a00 */
[----:B------:R-:W-:Y:S01]  /*11e20*/  ISETP.GE.AND P0, PT, R26, R27, PT ;  /* 0x0000001b1a00720c */ /* 0x000fe20003f06270 */
[----:B------:R-:W-:Y:S01]  /*11e30*/  IMAD.IADD R3, R5, 0x1, R3 ;  /* 0x0000000105037824 */ /* 0x000fe200078e0203 */
[----:B------:R-:W-:-:S02]  /*11e40*/  LOP3.LUT R6, R9, 0x20, R6, 0xe2, !PT ;  /* 0x0000002009067812 */ /* 0x000fc400078ee206 */
[----:B------:R-:W-:Y:S02]  /*11e50*/  LEA R20, P1, R4, UR4, 0x1 ;  /* 0x0000000404147c11 */ /* 0x000fe4000f8208ff */
[----:B------:R-:W-:Y:S02]  /*11e60*/  SEL R5, RZ, 0x80, P2 ;  /* 0x00000080ff057807 */ /* 0x000fe40001000000 */
[----:B------:R-:W-:Y:S02]  /*11e70*/  LOP3.LUT R24, R6, R7, RZ, 0xfc, !PT ;  /* 0x0000000706187212 */ /* 0x000fe400078efcff */
[----:B------:R-:W-:Y:S02]  /*11e80*/  LEA.HI.X R3, R4, UR5, R3, 0x1, P1 ;  /* 0x0000000504037c11 */ /* 0x000fe400088f0c03 */
[----:B------:R-:W-:Y:S01]  /*11e90*/  LOP3.LUT R25, R24, R5, RZ, 0xfc, !PT ;  /* 0x0000000518197212 */ /* 0x000fe200078efcff */
[----:B------:R2:W3:Y:S04]  /*11ea0*/  SHFL.IDX PT, R4, R20, RZ, 0x181f ;  /* 0x00181fff14047589 */ /* 0x0004e800000e0000 */
[----:B------:R2:W4:Y:S01]  /*11eb0*/  SHFL.IDX PT, R5, R3, RZ, 0x181f ;  /* 0x00181fff03057589 */ /* 0x00052200000e0000 */
[----:B------:R-:W-:Y:S05]  /*11ec0*/  @P0 BRA `(.L_x_3762) ;  /* 0x00000000007c0947 */ /* 0x000fea0003800000 */
[-C--:B------:R-:W-:Y:S02]  /*11ed0*/  ISETP.GE.AND P2, PT, R209, R21.reuse, PT ;  /* 0x00000015d100720c */ /* 0x080fe40003f46270 */
[-C--:B------:R-:W-:Y:S02]  /*11ee0*/  ISETP.GE.AND P1, PT, R188, R21.reuse, PT ;  /* 0x00000015bc00720c */ /* 0x080fe40003f26270 */
[-C--:B------:R-:W-:Y:S02]  /*11ef0*/  ISETP.GE.AND P5, PT, R208, R21.reuse, PT ;  /* 0x00000015d000720c */ /* 0x080fe40003fa6270 */
[----:B------:R-:W-:-:S07]  /*11f00*/  ISETP.GE.AND P3, PT, R207, R21, PT ;  /* 0x00000015cf00720c */ /* 0x000fce0003f66270 */
[CC--:B---3--:R-:W-:Y:S02]  /*11f10*/  @!P2 LEA R8, P0, R209.reuse, R4.reuse, 0x1 ;  /* 0x00000004d108a211 */ /* 0x0c8fe400078008ff */
[----:B----4-:R-:W-:Y:S02]  /*11f20*/  @!P1 IMAD.WIDE R6, R188, 0x2, R4 ;  /* 0x00000002bc069825 */ /* 0x010fe400078e0204 */
[----:B------:R-:W-:Y:S02]  /*11f30*/  @!P2 LEA.HI.X R9, R209, R5, R36, 0x1, P0 ;  /* 0x00000005d109a211 */ /* 0x000fe400000f0c24 */
[----:B------:R-:W-:Y:S01]  /*11f40*/  @!P5 LEA R14, P4, R208, R4, 0x1 ;  /* 0x00000004d00ed211 */ /* 0x000fe200078808ff */
[----:B------:R-:W-:Y:S01]  /*11f50*/  @!P1 ST.E.128 desc[UR40][R6.64], RZ ;  /* 0x000000ff06009985 */ /* 0x000fe2000c101d28 */
[-C--:B------:R-:W-:Y:S02]  /*11f60*/  ISETP.GE.AND P1, PT, R205, R21.reuse, PT ;  /* 0x00000015cd00720c */ /* 0x080fe40003f26270 */
[----:B------:R-:W-:Y:S01]  /*11f70*/  LOP3.LUT P0, RZ, R24, 0x40, RZ, 0xc0, !PT ;  /* 0x0000004018ff7812 */ /* 0x000fe2000780c0ff */
[----:B------:R3:W-:Y:S01]  /*11f80*/  @!P2 ST.E.128 desc[UR40][R8.64], RZ ;  /* 0x000000ff0800a985 */ /* 0x0007e2000c101d28 */
[----:B------:R-:W-:-:S02]  /*11f90*/  ISETP.GE.AND P2, PT, R206, R21, PT ;  /* 0x00000015ce00720c */ /* 0x000fc40003f46270 */
[-C--:B------:R-:W-:Y:S02]  /*11fa0*/  @!P5 LEA.HI.X R15, R208, R5.reuse, R35, 0x1, P4 ;  /* 0x00000005d00fd211 */ /* 0x080fe400020f0c23 */
[----:B------:R-:W-:Y:S02]  /*11fb0*/  LOP3.LUT P4, RZ, R25, 0x80, RZ, 0xc0, !PT ;  /* 0x0000008019ff7812 */ /* 0x000fe4000788c0ff */
[CC--:B------:R-:W-:Y:S01]  /*11fc0*/  @!P3 LEA R12, P6, R207.reuse, R4.reuse, 0x1 ;  /* 0x00000004cf0cb211 */ /* 0x0c0fe200078c08ff */
[----:B------:R4:W-:Y:S03]  /*11fd0*/  @!P5 ST.E.128 desc[UR40][R14.64], RZ ;  /* 0x000000ff0e00d985 */ /* 0x0009e6000c101d28 */
[----:B------:R-:W-:Y:S02]  /*11fe0*/  @!P3 LEA.HI.X R13, R207, R5, R34, 0x1, P6 ;  /* 0x00000005cf0db211 */ /* 0x000fe400030f0c22 */
[----:B---3--:R-:W-:-:S02]  /*11ff0*/  @!P1 LEA R8, P6, R205, R4, 0x1 ;  /* 0x00000004cd089211 */ /* 0x008fc400078c08ff */
        /* <DEDUP_REMOVED lines=12> */
.L_x_3762:
[----:B------:R-:W-:Y:S05]  /*120c0*/  BSYNC B1 ;  /* 0x0000000000017941 */ /* 0x000fea0003800000 */
.L_x_3761:
[----:B------:R-:W-:Y:S01]  /*120d0*/  VIADD R0, R26, 0x20 ;  /* 0x000000201a007836 */ /* 0x000fe20000000000 */
[----:B----4-:R4:W0:Y:S04]  /*120e0*/  SHFL.IDX PT, R5, R3, 0x1, 0x181f ;  /* 0x00381f0003057f89 */ /* 0x01082800000e0000 */
[----:B------:R-:W-:Y:S01]  /*120f0*/  ISETP.GE.AND P0, PT, R0, R27, PT ;  /* 0x0000001b0000720c */ /* 0x000fe20003f06270 */
[----:B---3--:R4:W3:-:S12]  /*12100*/  SHFL.IDX PT, R4, R20, 0x1, 0x181f ;  /* 0x00381f0014047f89 */ /* 0x0088d800000e0000 */
[----:B----4-:R-:W-:Y:S05]  /*12110*/  @P0 BRA `(.L_x_3755) ;  /* 0x00000000007c0947 */ /* 0x010fea0003800000 */
[-C--:B------:R-:W-:Y:S02]  /*12120*/  ISETP.GE.AND P5, PT, R209, R21.reuse, PT ;  /* 0x00000015d100720c */ /* 0x080fe40003fa6270 */
[-C--:B------:R-:W-:Y:S02]  /*12130*/  ISETP.GE.AND P4, PT, R188, R21.reuse, PT ;  /* 0x00000015bc00720c */ /* 0x080fe40003f86270 */
[-C--:B------:R-:W-:Y:S02]  /*12140*/  ISETP.GE.AND P0, PT, R208, R21.reuse, PT ;  /* 0x00000015d000720c */ /* 0x080fe40003f06270 */
[----:B------:R-:W-:Y:S02]  /*12150*/  ISETP.GE.AND P1, PT, R207, R21, PT ;  /* 0x00000015cf00720c */ /* 0x000fe40003f26270 */
[----:B------:R-:W-:-:S05]  /*12160*/  LOP3.LUT P2, RZ, R24, 0x40, RZ, 0xc0, !PT ;  /* 0x0000004018ff7812 */ /* 0x000fca000784c0ff */
[CC--:B---3--:R-:W-:Y:S02]  /*12170*/  @!P5 LEA R8, P3, R209.reuse, R4.reuse, 0x1 ;  /* 0x00000004d108d211 */ /* 0x0c8fe400078608ff */
[----:B0-----:R-:W-:Y:S02]  /*12180*/  @!P4 IMAD.WIDE R6, R188, 0x2, R4 ;  /* 0x00000002bc06c825 */ /* 0x001fe400078e0204 */
[----:B------:R-:W-:Y:S02]  /*12190*/  @!P5 LEA.HI.X R9, R209, R5, R36, 0x1, P3 ;  /* 0x00000005d109d211 */ /* 0x000fe400018f0c24 */
[-C--:B------:R-:W-:Y:S01]  /*121a0*/  ISETP.GE.AND P3, PT, R206, R21.reuse, PT ;  /* 0x00000015ce00720c */ /* 0x080fe20003f66270 */
[----:B------:R0:W-:Y:S01]  /*121b0*/  @!P4 ST.E.128 desc[UR40][R6.64], RZ ;  /* 0x000000ff0600c985 */ /* 0x0001e2000c101d28 */
[----:B------:R-:W-:Y:S02]  /*121c0*/  @!P0 LEA R10, P6, R208, R4, 0x1 ;  /* 0x00000004d00a8211 */ /* 0x000fe400078c08ff */
[----:B------:R-:W-:Y:S01]  /*121d0*/  LOP3.LUT P4, RZ, R25, 0x80, RZ, 0xc0, !PT ;  /* 0x0000008019ff7812 */ /* 0x000fe2000788c0ff */
[----:B------:R4:W-:Y:S01]  /*121e0*/  @!P5 ST.E.128 desc[UR40][R8.64], RZ ;  /* 0x000000ff0800d985 */ /* 0x0009e2000c101d28 */
[----:B------:R-:W-:-:S02]  /*121f0*/  ISETP.GE.AND P5, PT, R205, R21, PT ;  /* 0x00000015cd00720c */ /* 0x000fc40003fa6270 */
[----:B------:R-:W-:Y:S02]  /*12200*/  @!P0 LEA.HI.X R11, R208, R5, R35, 0x1, P6 ;  /* 0x00000005d00b8211 */ /* 0x000fe400030f0c23 */
[----:B------:R-:W-:-:S03]  /*12210*/  @!P1 LEA R12, P6, R207, R4, 0x1 ;  /* 0x00000004cf0c9211 */ /* 0x000fc600078c08ff */
[----:B------:R4:W-:Y:S01]  /*12220*/  @!P0 ST.E.128 desc[UR40][R10.64], RZ ;  /* 0x000000ff0a008985 */ /* 0x0009e2000c101d28 */
[-C--:B------:R-:W-:Y:S02]  /*12230*/  @!P1 LEA.HI.X R13, R207, R5.reuse, R34, 0x1, P6 ;  /* 0x00000005cf0d9211 */ /* 0x080fe400030f0c22 */
[CC--:B0-----:R-:W-:Y:S02]  /*12240*/  @!P3 LEA R6, P6, R206.reuse, R4.reuse, 0x1 ;  /* 0x00000004ce06b211 */ /* 0x0c1fe400078c08ff */
[CC--:B------:R-:W-:Y:S01]  /*12250*/  @P2 LEA R14, P0, R31.reuse, R4.reuse, 0x1 ;  /* 0x000000041f0e2211 */ /* 0x0c0fe200078008ff */
[----:B------:R4:W-:Y:S01]  /*12260*/  @!P1 ST.E.128 desc[UR40][R12.64], RZ ;  /* 0x000000ff0c009985 */ /* 0x0009e2000c101d28 */
[-C--:B------:R-:W-:Y:S02]  /*12270*/  @!P3 LEA.HI.X R7, R206, R5.reuse, R33, 0x1, P6 ;  /* 0x00000005ce07b211 */ /* 0x080fe400030f0c21 */
[----:B------:R-:W-:Y:S02]  /*12280*/  @P2 LEA.HI.X R15, R31, R5, R28, 0x1, P0 ;  /* 0x000000051f0f2211 */ /* 0x000fe400000f0c1c */
[-C--:B--2---:R-:W-:Y:S01]  /*12290*/  @P4 LEA R20, P6, R29, R4.reuse, 0x1 ;  /* 0x000000041d144211 */ /* 0x084fe200078c08ff */
[----:B------:R4:W-:Y:S01]  /*122a0*/  @!P3 ST.E.128 desc[UR40][R6.64], RZ ;  /* 0x000000ff0600b985 */ /* 0x0009e2000c101d28 */
[----:B------:R-:W-:-:S02]  /*122b0*/  @!P5 LEA R4, P0, R205, R4, 0x1 ;  /* 0x00000004cd04d211 */ /* 0x000fc400078008ff */
[-C--:B------:R-:W-:Y:S02]  /*122c0*/  @P4 LEA.HI.X R21, R29, R5.reuse, R30, 0x1, P6 ;  /* 0x000000051d154211 */ /* 0x080fe400030f0c1e */
[----:B------:R-:W-:-:S05]  /*122d0*/  @!P5 LEA.HI.X R5, R205, R5, R32, 0x1, P0 ;  /* 0x00000005cd05d211 */ /* 0x000fca00000f0c20 */
[----:B------:R4:W-:Y:S04]  /*122e0*/  @!P5 ST.E.128 desc[UR40][R4.64], RZ ;  /* 0x000000ff0400d985 */ /* 0x0009e8000c101d28 */
[----:B------:R4:W-:Y:S04]  /*122f0*/  @P2 ST.E.128 desc[UR40][R14.64], RZ ;  /* 0x000000ff0e002985 */ /* 0x0009e8000c101d28 */
[----:B------:R4:W-:Y:S02]  /*12300*/  @P4 ST.E.128 desc[UR40][R20.64], RZ ;  /* 0x000000ff14004985 */ /* 0x0009e4000c101d28 */
.L_x_3755:
[----:B------:R-:W-:Y:S05]  /*12310*/  BSYNC B0 ;  /* 0x0000000000007941 */ /* 0x000fea0003800000 */
.L_x_3748:
[----:B------:R-:W-:Y:S02]  /*12320*/  ULDC UR4, c[0x0][0xc3c] ;  /* 0x00030f0000047ab9 */ /* 0x000fe40000000800 */
[----:B-1----:R-:W-:-:S13]  /*12330*/  ISETP.GE.AND P0, PT, R155, UR4, PT ;  /* 0x000000049b007c0c */ /* 0x002fda000bf06270 */
[----:B------:R-:W-:Y:S05]  /*12340*/  @!P0 BRA `(.L_x_3763) ;  /* 0xfffffef000a48947 */ /* 0x000fea000383ffff */
[----:B------:R-:W-:Y:S05]  /*12350*/  BRA `(.L_x_3635) ;  /* 0x00000090001c7947 */ /* 0x000fea0003800000 */
.L_x_3633:
[----:B------:R-:W-:-:S08]  /*12360*/  NOP ;  /* 0x0000000000007918 */ /* 0x000fd00000000000 */
[----:B---3--:R-:W0:-:S00]  /*12370*/  USETMAXREG.DEALLOC.CTAPOOL 0x18 ;  /* 0x00000018000079c8 */ /* 0x008e0000080e0500 */
        /* <DEDUP_REMOVED lines=18> */
.L_x_3764:
        /* <DEDUP_REMOVED lines=43> */
.L_x_3768:
        /* <DEDUP_REMOVED lines=38> */
.L_x_3766:
        /* <DEDUP_REMOVED lines=20> */
.L_x_3769:
        /* <DEDUP_REMOVED lines=54> */
.L_x_3767:
[----:B------:R-:W-:Y:S01]  /*12e50*/  IMAD.U32 R2, RZ, RZ, UR6 ;  /* 0x00000006ff027e24 */ /* 0x000fe2000f8e00ff */
[----:B------:R1:W-:Y:S04]  /*12e60*/  STL [R1+0x4], RZ ;  /* 0x000004ff01007387 */ /* 0x0003e80000100800 */
[----:B------:R1:W-:Y:S04]  /*12e70*/  STL [R1+0x8], RZ ;  /* 0x000008ff01007387 */ /* 0x0003e80000100800 */
[----:B------:R1:W-:Y:S02]  /*12e80*/  STL [R1], R2 ;  /* 0x0000000201007387 */ /* 0x0003e40000100800 */
.L_x_3770:
        /* <DEDUP_REMOVED lines=10> */
.L_x_3765:
        /* <DEDUP_REMOVED lines=8> */
[----:B------:R-:W3:Y:S01]  /*12fb0*/  S2UR UR5, SR_CgaCtaId ;  /* 0x00000000000579c3 */ /* 0x000ee20000008800 */
[C---:B--2---:R-:W-:Y:S01]  /*12fc0*/  IMAD.SHL.U32 R0, R6.reuse, 0x8, RZ ;  /* 0x0000000806007824 */ /* 0x044fe200078e00ff */
[----:B------:R-:W-:Y:S01]  /*12fd0*/  LOP3.LUT R4, R6, 0x7f, RZ, 0xc0, !PT ;  /* 0x0000007f06047812 */ /* 0x000fe200078ec0ff */
[----:B------:R-:W-:Y:S01]  /*12fe0*/  UMOV UR4, 0x400 ;  /* 0x0000040000047882 */ /* 0x000fe20000000000 */
[----:B------:R-:W-:Y:S01]  /*12ff0*/  BSSY B8, `(.L_x_3771) ;  /* 0x0000805000087945 */ /* 0x000fe20003800000 */
[----:B------:R-:W-:Y:S01]  /*13000*/  IMAD.MOV.U32 R19, RZ, RZ, RZ ;  /* 0x000000ffff137224 */ /* 0x000fe200078e00ff */
[----:B------:R-:W-:Y:S01]  /*13010*/  LOP3.LUT R3, R0, 0x1f8, RZ, 0xc0, !PT ;  /* 0x000001f800037812 */ /* 0x000fe200078ec0ff */
[----:B01----:R-:W-:Y:S01]  /*13020*/  IMAD.SHL.U32 R2, R4, 0x8, RZ ;  /* 0x0000000804027824 */ /* 0x003fe200078e00ff */
[----:B------:R-:W-:Y:S01]  /*13030*/  ULDC.64 UR38, c[0x0][0x198] ;  /* 0x0000660000267ab9 */ /* 0x000fe20000000a00 */
[----:B------:R-:W-:Y:S01]  /*13040*/  IMAD.MOV.U32 R0, RZ, RZ, 0x1 ;  /* 0x00000001ff007424 */ /* 0x000fe200078e00ff */
[----:B------:R-:W-:Y:S01]  /*13050*/  LOP3.LUT R3, R3, 0x38, R6, 0x78, !PT ;  /* 0x0000003803037812 */ /* 0x000fe200078e7806 */
[----:B------:R-:W-:Y:S01]  /*13060*/  IMAD.SHL.U32 R6, R6, 0x10, RZ ;  /* 0x0000001006067824 */ /* 0x000fe200078e00ff */
[----:B------:R-:W-:-:S02]  /*13070*/  ULDC UR36, c[0x0][0xc] ;  /* 0x0000030000247ab9 */ /* 0x000fc40000000800 */
[----:B------:R-:W-:Y:S02]  /*13080*/  LOP3.LUT R3, R3, 0x200, R2, 0xf8, !PT ;  /* 0x0000020003037812 */ /* 0x000fe400078ef802 */
[----:B------:R-:W-:-:S04]  /*13090*/  SHF.R.U32.HI R2, RZ, 0x3, R4 ;  /* 0x00000003ff027819 */ /* 0x000fc80000011604 */
[----:B------:R-:W-:Y:S01]  /*130a0*/  LOP3.LUT R4, R2, 0x70, R6, 0xf8, !PT ;  /* 0x0000007002047812 */ /* 0x000fe200078ef806 */
[----:B---3--:R-:W-:-:S06]  /*130b0*/  ULEA UR4, UR5, UR4, 0x18 ;  /* 0x0000000405047291 */ /* 0x008fcc000f8ec03f */
[----:B------:R-:W-:-:S04]  /*130c0*/  IMAD.U32 R18, RZ, RZ, UR4 ;  /* 0x00000004ff127e24 */ /* 0x000fc8000f8e00ff */
[----:B------:R-:W-:-:S05]  /*130d0*/  IMAD R2, R3, 0x2, R18 ;  /* 0x0000000203027824 */ /* 0x000fca00078e0212 */
[----:B------:R0:W-:Y:S04]  /*130e0*/  STL [R1+0x60], R2 ;  /* 0x0000600201007387 */ /* 0x0001e80000100800 */
[----:B------:R0:W-:Y:S04]  /*130f0*/  STL [R1+0x54], RZ ;  /* 0x000054ff01007387 */ /* 0x0001e80000100800 */
[----:B------:R0:W-:Y:S04]  /*13100*/  STL [R1+0x18], R0 ;  /* 0x0000180001007387 */ /* 0x0001e80000100800 */
[----:B------:R0:W-:Y:S04]  /*13110*/  STL [R1+0x10], RZ ;  /* 0x000010ff01007387 */ /* 0x0001e80000100800 */
[----:B------:R0:W-:Y:S02]  /*13120*/  STL [R1+0x14], R0 ;  /* 0x0000140001007387 */ /* 0x0001e40000100800 */
.L_x_3937:
[----:B0-----:R-:W2:Y:S01]  /*13130*/  LDL R0, [R1+0xc] ;  /* 0x00000c0001007983 */ /* 0x001ea20000100800 */
[----:B------:R-:W2:Y:S01]  /*13140*/  LDC.64 R2, c[0x0][0xc88] ;  /* 0x00032200ff027b82 */ /* 0x000ea20000000a00 */
[----:B------:R-:W-:Y:S05]  /*13150*/  YIELD ;  /* 0x0000000000007946 */ /* 0x000fea0003800000 */
[----:B------:R-:W-:Y:S01]  /*13160*/  ULDC.64 UR4, c[0x0][0xa28] ;  /* 0x00028a0000047ab9 */ /* 0x000fe20000000a00 */
[----:B------:R-:W-:Y:S02]  /*13170*/  CS2R R8, SRZ ;  /* 0x0000000000087805 */ /* 0x000fe4000001ff00 */
[----:B------:R-:W-:Y:S01]  /*13180*/  ISETP.NE.U32.AND P0, PT, RZ, UR4, PT ;  /* 0x00000004ff007c0c */ /* 0x000fe2000bf05070 */
[----:B------:R-:W-:Y:S01]  /*13190*/  ULDC.64 UR10, c[0x0][0xa18] ;  /* 0x00028600000a7ab9 */ /* 0x000fe20000000a00 */
[----:B------:R-:W-:Y:S01]  /*131a0*/  ULDC.64 UR8, c[0x0][0xa10] ;  /* 0x0002840000087ab9 */ /* 0x000fe20000000a00 */
[----:B------:R-:W-:Y:S01]  /*131b0*/  ULDC.64 UR6, c[0x0][0xa08] ;  /* 0x0002820000067ab9 */ /* 0x000fe20000000a00 */
[----:B--2---:R-:W-:-:S05]  /*131c0*/  IMAD.WIDE R2, R0, 0x4, R2 ;  /* 0x0000000400027825 */ /* 0x004fca00078e0202 */
[----:B------:R-:W2:Y:S01]  /*131d0*/  LDG.E R13, desc[UR40][R2.64] ;  /* 0x00000028020d7981 */ /* 0x000ea2000c1e1900 */
[----:B------:R-:W-:Y:S02]  /*131e0*/  ISETP.NE.AND.EX P0, PT, RZ, UR5, PT, P0 ;  /* 0x00000005ff007c0c */ /* 0x000fe4000bf05300 */
        /* <DEDUP_REMOVED lines=9> */
[----:B-1----:R1:W5:Y:S01]  /*13280*/  @P0 LDG.E R8, desc[UR40][R2.64] ;  /* 0x0000002802080981 */ /* 0x002362000c1e1900 */
[----:B------:R-:W-:Y:S01]  /*13290*/  ISETP.NE.AND.EX P1, PT, RZ, UR5, PT, P1 ;  /* 0x00000005ff007c0c */ /* 0x000fe2000bf25310 */
[----:B---3--:R-:W-:Y:S01]  /*132a0*/  IMAD.MOV.U32 R12, RZ, RZ, RZ ;  /* 0x000000ffff0c7224 */ /* 0x008fe200078e00ff */
[----:B------:R-:W-:Y:S01]  /*132b0*/  ISETP.NE.U32.AND P3, PT, RZ, UR10, PT ;  /* 0x0000000aff007c0c */ /* 0x000fe2000bf65070 */
[----:B------:R-:W-:Y:S01]  /*132c0*/  STL [R1+0x1c], R14 ;  /* 0x00001c0e01007387 */ /* 0x000fe20000100800 */
[----:B------:R-:W-:Y:S01]  /*132d0*/  ISETP.NE.U32.AND P0, PT, RZ, UR6, PT ;  /* 0x00000006ff007c0c */ /* 0x000fe2000bf05070 */
[----:B0-----:R-:W-:Y:S01]  /*132e0*/  IMAD.MOV.U32 R0, RZ, RZ, RZ ;  /* 0x000000ffff007224 */ /* 0x001fe200078e00ff */
[----:B------:R-:W-:Y:S02]  /*132f0*/  ISETP.NE.U32.AND P2, PT, RZ, UR8, PT ;  /* 0x00000008ff007c0c */ /* 0x000fe4000bf45070 */
[C---:B------:R-:W-:Y:S02]  /*13300*/  IADD3 R6, P5, R17.reuse, UR6, RZ ;  /* 0x0000000611067c10 */ /* 0x040fe4000ffbe0ff */
[----:B-1----:R-:W-:-:S02]  /*13310*/  IADD3 R2, P4, R17, UR4, RZ ;  /* 0x0000000411027c10 */ /* 0x002fc4000ff9e0ff */
[----:B------:R-:W-:Y:S02]  /*13320*/  ISETP.NE.AND.EX P3, PT, RZ, UR11, PT, P3 ;  /* 0x0000000bff007c0c */ /* 0x000fe4000bf65330 */
[C---:B------:R-:W-:Y:S02]  /*13330*/  IADD3.X R3, R14.reuse, UR5, RZ, P4, !PT ;  /* 0x000000050e037c10 */ /* 0x040fe4000a7fe4ff */
[----:B------:R-:W-:Y:S02]  /*13340*/  IADD3 R4, P4, R17, UR8, RZ ;  /* 0x0000000811047c10 */ /* 0x000fe4000ff9e0ff */
[----:B------:R-:W-:Y:S01]  /*13350*/  ISETP.NE.AND.EX P0, PT, RZ, UR7, PT, P0 ;  /* 0x00000007ff007c0c */ /* 0x000fe2000bf05300 */
[----:B------:R-:W2:Y:S01]  /*13360*/  @P1 LDG.E R9, desc[UR40][R2.64] ;  /* 0x0000002802091981 */ /* 0x000ea2000c1e1900 */
[----:B------:R-:W-:Y:S01]  /*13370*/  IADD3.X R5, R14, UR9, RZ, P4, !PT ;  /* 0x000000090e057c10 */ /* 0x000fe2000a7fe4ff */
[----:B------:R-:W-:Y:S01]  /*13380*/  ULDC UR4, c[0x0][0x288] ;  /* 0x0000a20000047ab9 */ /* 0x000fe20000000800 */
[----:B------:R-:W-:-:S02]  /*13390*/  ISETP.NE.AND.EX P2, PT, RZ, UR9, PT, P2 ;  /* 0x00000009ff007c0c */ /* 0x000fc4000bf45320 */
[----:B------:R-:W-:Y:S02]  /*133a0*/  IADD3.X R7, R14, UR7, RZ, P5, !PT ;  /* 0x000000070e077c10 */ /* 0x000fe4000affe4ff */
[----:B------:R-:W-:-:S04]  /*133b0*/  @P3 IADD3 R10, P4, R17, UR10, RZ ;  /* 0x0000000a110a3c10 */ /* 0x000fc8000ff9e0ff */
[----:B------:R-:W-:Y:S01]  /*133c0*/  @P3 IADD3.X R11, R14, UR11, RZ, P4, !PT ;  /* 0x0000000b0e0b3c10 */ /* 0x000fe2000a7fe4ff */
[----:B------:R-:W5:Y:S04]  /*133d0*/  @P0 LDG.E R12, desc[UR40][R6.64] ;  /* 0x00000028060c0981 */ /* 0x000f68000c1e1900 */
        /* <DEDUP_REMOVED lines=12> */
[----:B0-----:R-:W-:Y:S01]  /*134a0*/  IMAD.U32 R11, RZ, RZ, UR5 ;  /* 0x00000005ff0b7e24 */ /* 0x001fe2000f8e00ff */
[----:B--2---:R0:W-:Y:S02]  /*134b0*/  STL [R1+0x58], R9 ;  /* 0x0000580901007387 */ /* 0x0041e40000100800 */
[----:B0-----:R-:W-:Y:S01]  /*134c0*/  IMAD.U32 R9, RZ, RZ, UR4 ;  /* 0x00000004ff097e24 */ /* 0x001fe2000f8e00ff */
[----:B------:R-:W-:Y:S06]  /*134d0*/  @P3 BRA `(.L_x_3772) ;  /* 0x0000000000143947 */ /* 0x000fec0003800000 */
[----:B------:R-:W-:Y:S05]  /*134e0*/  @!P1 BRA `(.L_x_3772) ;  /* 0x0000000000109947 */ /* 0x000fea0003800000 */
[----:B------:R-:W2:Y:S04]  /*134f0*/  LDG.E R10, desc[UR40][R2.64] ;  /* 0x00000028020a7981 */ /* 0x000ea8000c1e1900 */
[----:B------:R-:W2:Y:S02]  /*13500*/  LDG.E R2, desc[UR40][R2.64+0x4] ;  /* 0x0000042802027981 */ /* 0x000ea4000c1e1900 */
[----:B--2---:R-:W-:-:S05]  /*13510*/  IMAD.IADD R2, R2, 0x1, -R10 ;  /* 0x0000000102027824 */ /* 0x004fca00078e0a0a */
[----:B------:R0:W-:Y:S02]  /*13520*/  STL [R1+0x58], R2 ;  /* 0x0000580201007387 */ /* 0x0001e40000100800 */
.L_x_3772:
[----:B------:R-:W2:Y:S01]  /*13530*/  LDL.LU R3, [R1+0x8] ;  /* 0x0000080001037983 */ /* 0x000ea20000300800 */
[----:B------:R-:W-:Y:S02]  /*13540*/  ULDC.64 UR4, c[0x0][0xa20] ;  /* 0x0002880000047ab9 */ /* 0x000fe40000000a00 */
[----:B------:R-:W-:Y:S01]  /*13550*/  ISETP.NE.U32.AND P1, PT, RZ, UR4, PT ;  /* 0x00000004ff007c0c */ /* 0x000fe2000bf25070 */
[----:B------:R1:W-:Y:S03]  /*13560*/  STL [R1+0x8], R13 ;  /* 0x0000080d01007387 */ /* 0x0003e60000100800 */
[----:B------:R-:W-:Y:S02]  /*13570*/  ISETP.NE.AND.EX P1, PT, RZ, UR5, PT, P1 ;  /* 0x00000005ff007c0c */ /* 0x000fe4000bf25310 */
[C---:B--2---:R-:W-:Y:S02]  /*13580*/  LOP3.LUT R10, R3.reuse, 0xff000000, RZ, 0xc0, !PT ;  /* 0xff000000030a7812 */ /* 0x044fe400078ec0ff */
[----:B0-----:R-:W-:-:S02]  /*13590*/  LOP3.LUT R2, R3, 0xff0000, RZ, 0xc0, !PT ;  /* 0x00ff000003027812 */ /* 0x001fc400078ec0ff */
[----:B------:R-:W-:Y:S02]  /*135a0*/  SHF.R.U32.HI R10, RZ, 0x8, R10 ;  /* 0x00000008ff0a7819 */ /* 0x000fe4000001160a */
[----:B------:R-:W-:Y:S02]  /*135b0*/  LOP3.LUT R16, R3, 0xffff, RZ, 0xc0, !PT ;  /* 0x0000ffff03107812 */ /* 0x000fe400078ec0ff */
[----:B------:R-:W-:Y:S01]  /*135c0*/  LEA.HI R10, R2, R10, RZ, 0x10 ;  /* 0x0000000a020a7211 */ /* 0x000fe200078f80ff */
[----:B-----5:R-:W-:-:S05]  /*135d0*/  IMAD.IADD R2, R12, 0x1, R8 ;  /* 0x000000010c027824 */ /* 0x020fca00078e0208 */
[----:B------:R1:W-:Y:S01]  /*135e0*/  STL [R1+0x20], R2 ;  /* 0x0000200201007387 */ /* 0x0003e20000100800 */
[----:B------:R-:W-:Y:S05]  /*135f0*/  @!P1 BRA `(.L_x_3773) ;  /* 0x0000000000109947 */ /* 0x000fea0003800000 */
[----:B-1----:R-:W-:-:S04]  /*13600*/  IADD3 R2, P0, R17, UR4, RZ ;  /* 0x0000000411027c10 */ /* 0x002fc8000ff1e0ff */
[----:B------:R-:W-:-:S05]  /*13610*/  IADD3.X R3, R14, UR5, RZ, P0, !PT ;  /* 0x000000050e037c10 */ /* 0x000fca00087fe4ff */
[----:B------:R0:W5:Y:S01]  /*13620*/  LDG.E R9, desc[UR40][R2.64] ;  /* 0x0000002802097981 */ /* 0x000162000c1e1900 */
[----:B------:R-:W-:Y:S05]  /*13630*/  BRA `(.L_x_3774) ;  /* 0x0000000000107947 */ /* 0x000fea0003800000 */
.L_x_3773:
[----:B------:R-:W-:Y:S05]  /*13640*/  @!P0 BRA `(.L_x_3774) ;  /* 0x00000000000c8947 */ /* 0x000fea0003800000 */
[----:B------:R-:W2:Y:S04]  /*13650*/  LDG.E R9, desc[UR40][R6.64] ;  /* 0x0000002806097981 */ /* 0x000ea8000c1e1900 */
[----:B------:R-:W2:Y:S02]  /*13660*/  LDG.E R6, desc[UR40][R6.64+0x4] ;  /* 0x0000042806067981 */ /* 0x000ea4000c1e1900 */
[----:B--2---:R-:W-:-:S07]  /*13670*/  IMAD.IADD R9, R6, 0x1, -R9 ;  /* 0x0000000106097824 */ /* 0x004fce00078e0a09 */
.L_x_3774:
[----:B01----:R-:W2:Y:S01]  /*13680*/  @P2 LDG.E R2, desc[UR40][R4.64] ;  /* 0x0000002804022981 */ /* 0x003ea2000c1e1900 */
[----:B-----5:R-:W-:-:S03]  /*13690*/  IMAD.IADD R6, R9, 0x1, -R8 ;  /* 0x0000000109067824 */ /* 0x020fc600078e0a08 */
[----:B------:R-:W2:Y:S01]  /*136a0*/  @P2 LDG.E R4, desc[UR40][R4.64+0x4] ;  /* 0x0000042804042981 */ /* 0x000ea2000c1e1900 */
[----:B------:R-:W-:-:S05]  /*136b0*/  LOP3.LUT R14, R10, 0xff, RZ, 0xc0, !PT ;  /* 0x000000ff0a0e7812 */ /* 0x000fca00078ec0ff */
[----:B------:R0:W-:Y:S01]  /*136c0*/  STL [R1+0x5c], R14 ;  /* 0x00005c0e01007387 */ /* 0x0001e20000100800 */
[----:B------:R-:W-:Y:S01]  /*136d0*/  BSSY B0, `(.L_x_3775) ;  /* 0x0000029000007945 */ /* 0x000fe20003800000 */
[----:B------:R-:W-:Y:S01]  /*136e0*/  SHF.R.U32.HI R10, RZ, 0x10, R10 ;  /* 0x00000010ff0a7819 */ /* 0x000fe2000001160a */
[----:B--2---:R-:W-:-:S04]  /*136f0*/  @P2 IMAD.IADD R11, R4, 0x1, -R2 ;  /* 0x00000001040b2824 */ /* 0x004fc800078e0a02 */
[----:B------:R-:W-:-:S04]  /*13700*/  IMAD.IADD R3, R6, 0x1, R11 ;  /* 0x0000000106037824 */ /* 0x000fc800078e020b */
[C---:B------:R-:W-:Y:S01]  /*13710*/  VIADD R2, R3.reuse, 0x3f ;  /* 0x0000003f03027836 */ /* 0x040fe20000000000 */
[----:B------:R-:W-:-:S04]  /*13720*/  ISETP.GE.AND P1, PT, R3, 0x1, PT ;  /* 0x000000010300780c */ /* 0x000fc80003f26270 */
[----:B------:R-:W-:-:S04]  /*13730*/  SHF.R.S32.HI R3, RZ, 0x1f, R2 ;  /* 0x0000001fff037819 */ /* 0x000fc80000011402 */
[----:B------:R-:W-:-:S04]  /*13740*/  LEA.HI R3, R3, R2, RZ, 0x6 ;  /* 0x0000000203037211 */ /* 0x000fc800078f30ff */
[----:B------:R-:W-:-:S05]  /*13750*/  SHF.R.S32.HI R12, RZ, 0x6, R3 ;  /* 0x00000006ff0c7819 */ /* 0x000fca0000011403 */
[----:B------:R0:W-:Y:S01]  /*13760*/  STL [R1+0x38], R12 ;  /* 0x0000380c01007387 */ /* 0x0001e20000100800 */
[----:B------:R-:W-:Y:S01]  /*13770*/  IMAD.MOV.U32 R4, RZ, RZ, RZ ;  /* 0x000000ffff047224 */ /* 0x000fe200078e00ff */
[----:B------:R-:W-:Y:S06]  /*13780*/  @!P1 BRA `(.L_x_3776) ;  /* 0x0000000000749947 */ /* 0x000fec0003800000 */
[----:B------:R-:W-:Y:S01]  /*13790*/  ISETP.NE.AND P0, PT, R10, RZ, PT ;  /* 0x000000ff0a00720c */ /* 0x000fe20003f05270 */
[----:B------:R-:W-:-:S03]  /*137a0*/  ULDC UR4, c[0x0][0x9f0] ;  /* 0x00027c0000047ab9 */ /* 0x000fc60000000800 */
[----:B------:R-:W-:-:S04]  /*137b0*/  SEL R2, R10, UR4, P0 ;  /* 0x000000040a027c07 */ /* 0x000fc80008000000 */
[----:B------:R-:W-:Y:S02]  /*137c0*/  IABS R3, R2 ;  /* 0x0000000200037213 */ /* 0x000fe40000000000 */
[----:B------:R-:W-:Y:S02]  /*137d0*/  IADD3 R7, R2, -0x1, R12 ;  /* 0xffffffff02077810 */ /* 0x000fe40007ffe00c */
[----:B------:R-:W1:Y:S08]  /*137e0*/  I2F.RP R4, R3 ;  /* 0x0000000300047306 */ /* 0x000e700000209400 */
        /* <DEDUP_REMOVED lines=23> */
.L_x_3776:
[----:B------:R-:W-:Y:S05]  /*13960*/  BSYNC B0 ;  /* 0x0000000000007941 */ /* 0x000fea0003800000 */
.L_x_3775:
[-C--:B------:R-:W-:Y:S01]  /*13970*/  IMAD R2, R14, R4.reuse, RZ ;  /* 0x000000040e027224 */ /* 0x080fe200078e02ff */
[----:B------:R-:W-:Y:S03]  /*13980*/  BSSY B0, `(.L_x_3777) ;  /* 0x00001b8000007945 */ /* 0x000fe60003800000 */
[C---:B------:R-:W-:Y:S01]  /*13990*/  IMAD R3, R2.reuse, 0x40, -R6 ;  /* 0x0000004002037824 */ /* 0x040fe200078e0a06 */
[----:B------:R-:W-:-:S04]  /*139a0*/  VIADDMNMX R4, R2, R4, R12, PT ;  /* 0x0000000402047246 */ /* 0x000fc8000380010c */
[----:B------:R-:W-:Y:S01]  /*139b0*/  VIMNMX R3, RZ, R3, !PT ;  /* 0x00000003ff037248 */ /* 0x000fe20007fe0100 */
[----:B------:R-:W-:-:S05]  /*139c0*/  IMAD R2, R4, 0x40, -R6 ;  /* 0x0000004004027824 */ /* 0x000fca00078e0a06 */
[----:B------:R-:W-:-:S04]  /*139d0*/  VIMNMX R2, R2, R11, PT ;  /* 0x0000000b02027248 */ /* 0x000fc80003fe0100 */
[----:B------:R-:W-:Y:S02]  /*139e0*/  ISETP.GT.AND P0, PT, R2, R3, PT ;  /* 0x000000030200720c */ /* 0x000fe40003f04270 */
[----:B------:R-:W-:-:S05]  /*139f0*/  SHF.R.U32.HI R3, RZ, 0x6, R3 ;  /* 0x00000006ff037819 */ /* 0x000fca0000011603 */
[----:B------:R-:W-:-:S06]  /*13a00*/  IMAD.MOV.U32 R8, RZ, RZ, R3 ;  /* 0x000000ffff087224 */ /* 0x000fcc00078e0003 */
[----:B------:R-:W-:-:S05]  /*13a10*/  @P0 VIADD R2, R2, 0x3f ;  /* 0x0000003f02020836 */ /* 0x000fca0000000000 */
[----:B------:R-:W-:-:S04]  /*13a20*/  @P0 SHF.R.S32.HI R4, RZ, 0x1f, R2 ;  /* 0x0000001fff040819 */ /* 0x000fc80000011402 */
[----:B------:R-:W-:-:S04]  /*13a30*/  @P0 LEA.HI R2, R4, R2, RZ, 0x6 ;  /* 0x0000000204020211 */ /* 0x000fc800078f30ff */
[----:B------:R-:W-:Y:S02]  /*13a40*/  @P0 SHF.R.S32.HI R8, RZ, 0x6, R2 ;  /* 0x00000006ff080819 */ /* 0x000fe40000011402 */
[----:B------:R-:W-:Y:S02]  /*13a50*/  PLOP3.LUT P0, PT, PT, PT, PT, 0x80, 0x0 ;  /* 0x000000000000781c */ /* 0x000fe40003f0f070 */
        /* <DEDUP_REMOVED lines=8> */
[----:B0-----:R0:W1:Y:S02]  /*13ae0*/  SHFL.IDX PT, R14, R4, RZ, 0x1f ;  /* 0x00001fff040e7589 */ /* 0x00106400000e0000 */
.L_x_3969:
[----:B-1----:R-:W-:Y:S02]  /*13af0*/  ISETP.NE.AND P0, PT, R14, RZ, PT ;  /* 0x000000ff0e00720c */ /* 0x002fe40003f05270 */
[----:B------:R-:W-:-:S11]  /*13b00*/  PLOP3.LUT P6, PT, PT, PT, PT, 0x8, 0x0 ;  /* 0x000000000000781c */ /* 0x000fd60003fce170 */
[----:B------:R-:W-:Y:S05]  /*13b10*/  @P0 BRA `(.L_x_3780) ;  /* 0x00000000000c0947 */ /* 0x000fea0003800000 */
[----:B------:R-:W-:-:S03]  /*13b20*/  UMOV UR4, 0xffffffff ;  /* 0xffffffff00047882 */ /* 0x000fc60000000000 */
[----:B------:R-:W-:Y:S05]  /*13b30*/  BRA.DIV UR4, `(.L_x_3781) ;  /* 0x00000082043c7947 */ /* 0x000fea000b800000 */
[----:B------:R-:W-:-:S13]  /*13b40*/  ELECT P6, URZ, PT ;  /* 0x00000000003f782f */ /* 0x000fda00038c0000 */
.L_x_3780:
        /* <DEDUP_REMOVED lines=9> */
.L_x_3972:
[----:B------:R-:W-:Y:S05]  /*13be0*/  BSYNC B1 ;  /* 0x0000000000017941 */ /* 0x000fea0003800000 */
.L_x_3782:
        /* <DEDUP_REMOVED lines=12> */
.L_x_3973:
[----:B------:R-:W-:Y:S05]  /*13cb0*/  BSYNC B2 ;  /* 0x0000000000027941 */ /* 0x000fea0003800000 */
.L_x_3786:
[----:B------:R-:W-:Y:S04]  /*13cc0*/  BSSY B2, `(.L_x_3788) ;  /* 0x0000009000027945 */ /* 0x000fe80003800000 */
[----:B------:R-:W-:Y:S05]  /*13cd0*/  @P2 BRA `(.L_x_3789) ;  /* 0x00000000001c2947 */ /* 0x000fea0003800000 */
[----:B------:R-:W2:Y:S01]  /*13ce0*/  S2R R6, SR_TID.X ;  /* 0x0000000000067919 */ /* 0x000ea20000002100 */
[----:B0-----:R-:W-:-:S04]  /*13cf0*/  IMAD.MOV.U32 R4, RZ, RZ, 0x2000 ;  /* 0x00002000ff047424 */ /* 0x001fc800078e00ff */
[----:B------:R3:W-:Y:S01]  /*13d00*/  SYNCS.ARRIVE.TRANS64 RZ, [R5+URZ+0x28c90], R4 ;  /* 0x028c900405ff79a7 */ /* 0x0007e2000800003f */
[----:B--2---:R-:W-:-:S04]  /*13d10*/  LOP3.LUT R6, R6, 0x1f, RZ, 0xc0, !PT ;  /* 0x0000001f06067812 */ /* 0x004fc800078ec0ff */
[----:B------:R-:W-:-:S13]  /*13d20*/  ISETP.NE.AND P0, PT, R6, RZ, PT ;  /* 0x000000ff0600720c */ /* 0x000fda0003f05270 */
[----:B---3--:R-:W-:Y:S05]  /*13d30*/  @!P0 BRA `(.L_x_3789) ;  /* 0x0000000000048947 */ /* 0x008fea0003800000 */
[----:B------:R-:W-:Y:S01]  /*13d40*/  BPT.TRAP 0x1 ;  /* 0x000000040000795c */ /* 0x000fe20000300000 */
.L_x_3789:
[----:B------:R-:W-:Y:S05]  /*13d50*/  BSYNC B2 ;  /* 0x0000000000027941 */ /* 0x000fea0003800000 */
.L_x_3788:
[----:B------:R-:W2:Y:S01]  /*13d60*/  LDL R6, [R1+0x10] ;  /* 0x0000100001067983 */ /* 0x000ea20000100800 */
[----:B------:R-:W-:Y:S01]  /*13d70*/  IMAD.MOV.U32 R11, RZ, RZ, RZ ;  /* 0x000000ffff0b7224 */ /* 0x000fe200078e00ff */
[----:B------:R-:W-:Y:S01]  /*13d80*/  UIADD3 UR4, UP0, UR38, 0x570, URZ ;  /* 0x0000057026047890 */ /* 0x000fe2000ff1e03f */
[----:B0-----:R-:W-:Y:S01]  /*13d90*/  IMAD R4, R8, 0x40, R0 ;  /* 0x0000004008047824 */ /* 0x001fe200078e0200 */
[----:B------:R-:W-:Y:S01]  /*13da0*/  PLOP3.LUT P0, PT, PT, PT, PT, 0x80, 0x0 ;  /* 0x000000000000781c */ /* 0x000fe20003f0f070 */
[----:B------:R-:W-:Y:S01]  /*13db0*/  VIADD R7, R5, 0x28c90 ;  /* 0x00028c9005077836 */ /* 0x000fe20000000000 */
[----:B------:R-:W-:Y:S01]  /*13dc0*/  R2UR UR10, R11 ;  /* 0x000000000b0a72ca */ /* 0x000fe200000e0000 */
[----:B------:R-:W-:Y:S01]  /*13dd0*/  VIADD R4, R4, 0xffffffc0 ;  /* 0xffffffc004047836 */ /* 0x000fe20000000000 */
[----:B------:R-:W-:Y:S01]  /*13de0*/  UIADD3.X UR5, URZ, UR39, URZ, UP0, !UPT ;  /* 0x000000273f057290 */ /* 0x000fe200087fe43f */
[----:B------:R-:W-:Y:S01]  /*13df0*/  UMOV UR6, 0x0 ;  /* 0x0000000000067882 */ /* 0x000fe20000000000 */
[----:B------:R-:W-:Y:S01]  /*13e00*/  UMOV UR7, 0x12f00000 ;  /* 0x12f0000000077882 */ /* 0x000fe20000000000 */
[----:B--2---:R-:W-:-:S04]  /*13e10*/  IMAD R6, R6, 0x2000, R18 ;  /* 0x0000200006067824 */ /* 0x004fc800078e0212 */
[----:B------:R-:W-:-:S07]  /*13e20*/  VIADD R6, R6, 0x22400 ;  /* 0x0002240006067836 */ /* 0x000fce0000000000 */
.L_x_3790:
        /* <DEDUP_REMOVED lines=13> */
.L_x_3974:
[----:B------:R-:W-:Y:S05]  /*13f00*/  BSYNC B2 ;  /* 0x0000000000027941 */ /* 0x000fea0003800000 */
.L_x_3791:
[----:B------:R-:W-:Y:S01]  /*13f10*/  BSSY B2, `(.L_x_3793) ;  /* 0x000000b000027945 */ /* 0x000fe20003800000 */
[----:B------:R-:W-:Y:S02]  /*13f20*/  IMAD.MOV.U32 R12, RZ, RZ, 0x0 ;  /* 0x00000000ff0c7424 */ /* 0x000fe400078e00ff */
[----:B------:R-:W-:Y:S01]  /*13f30*/  IMAD.MOV.U32 R13, RZ, RZ, 0x12f00000 ;  /* 0x12f00000ff0d7424 */ /* 0x000fe200078e00ff */
[----:B------:R-:W-:Y:S06]  /*13f40*/  @P2 BRA `(.L_x_3794) ;  /* 0x00000000001c2947 */ /* 0x000fec0003800000 */
[----:B------:R-:W2:Y:S01]  /*13f50*/  S2R R7, SR_TID.X ;  /* 0x0000000000077919 */ /* 0x000ea20000002100 */
[----:B------:R-:W-:-:S04]  /*13f60*/  IMAD.MOV.U32 R6, RZ, RZ, 0x10000 ;  /* 0x00010000ff067424 */ /* 0x000fc800078e00ff */
[----:B------:R3:W-:Y:S01]  /*13f70*/  SYNCS.ARRIVE.TRANS64 RZ, [R5+URZ+0x28cb0], R6 ;  /* 0x028cb00605ff79a7 */ /* 0x0007e2000800003f */
[----:B--2---:R-:W-:-:S04]  /*13f80*/  LOP3.LUT R7, R7, 0x1f, RZ, 0xc0, !PT ;  /* 0x0000001f07077812 */ /* 0x004fc800078ec0ff */
[----:B------:R-:W-:-:S13]  /*13f90*/  ISETP.NE.AND P0, PT, R7, RZ, PT ;  /* 0x000000ff0700720c */ /* 0x000fda0003f05270 */
[----:B---3--:R-:W-:Y:S05]  /*13fa0*/  @!P0 BRA `(.L_x_3794) ;  /* 0x0000000000048947 */ /* 0x008fea0003800000 */
[----:B------:R-:W-:Y:S01]  /*13fb0*/  BPT.TRAP 0x1 ;  /* 0x000000040000795c */ /* 0x000fe20000300000 */
.L_x_3794:
[----:B------:R-:W-:Y:S05]  /*13fc0*/  BSYNC B2 ;  /* 0x0000000000027941 */ /* 0x000fea0003800000 */
.L_x_3793:
[----:B------:R-:W2:Y:S01]  /*13fd0*/  LDL R6, [R1+0x10] ;  /* 0x0000100001067983 */ /* 0x000ea20000100800 */
[----:B------:R-:W-:Y:S01]  /*13fe0*/  R2UR UR10, R11 ;  /* 0x000000000b0a72ca */ /* 0x000fe200000e0000 */
[----:B------:R-:W-:Y:S01]  /*13ff0*/  UIADD3 UR4, UP0, UR38, 0x670, URZ ;  /* 0x0000067026047890 */ /* 0x000fe2000ff1e03f */
[----:B------:R-:W-:Y:S01]  /*14000*/  R2UR UR6, R12 ;  /* 0x000000000c0672ca */ /* 0x000fe200000e0000 */
[----:B01----:R-:W-:Y:S01]  /*14010*/  VIADD R5, R5, 0x28cb0 ;  /* 0x00028cb005057836 */ /* 0x003fe20000000000 */
[----:B------:R-:W-:Y:S01]  /*14020*/  R2UR UR7, R13 ;  /* 0x000000000d0772ca */ /* 0x000fe200000e0000 */
[----:B------:R-:W-:Y:S01]  /*14030*/  UIADD3.X UR5, URZ, UR39, URZ, UP0, !UPT ;  /* 0x000000273f057290 */ /* 0x000fe200087fe43f */
[----:B------:R-:W-:Y:S01]  /*14040*/  PLOP3.LUT P0, PT, PT, PT, PT, 0x80, 0x0 ;  /* 0x000000000000781c */ /* 0x000fe20003f0f070 */
[----:B--2---:R-:W-:-:S04]  /*14050*/  IMAD R6, R6, 0x10000, R18 ;  /* 0x0001000006067824 */ /* 0x004fc800078e0212 */
[----:B------:R-:W-:-:S08]  /*14060*/  VIADD R7, R6, 0x400 ;  /* 0x0000040006077836 */ /* 0x000fd00000000000 */
.L_x_3795:
        /* <DEDUP_REMOVED lines=15> */
.L_x_3796:
        /* <DEDUP_REMOVED lines=15> */
.L_x_3797:
        /* <DEDUP_REMOVED lines=15> */
.L_x_3798:
        /* <DEDUP_REMOVED lines=15> */
.L_x_3799:
        /* <DEDUP_REMOVED lines=15> */
.L_x_3800:
        /* <DEDUP_REMOVED lines=15> */
.L_x_3801:
        /* <DEDUP_REMOVED lines=15> */
.L_x_3802:
        /* <DEDUP_REMOVED lines=10> */
.L_x_3785:
[----:B------:R-:W-:Y:S05]  /*147a0*/  BSYNC B1 ;  /* 0x0000000000017941 */ /* 0x000fea0003800000 */
.L_x_3784:
[----:B------:R-:W2:Y:S04]  /*147b0*/  LDL.LU R9, [R1+0x10] ;  /* 0x0000100001097983 */ /* 0x000ea80000300800 */
[----:B------:R-:W3:Y:S01]  /*147c0*/  LDL.LU R7, [R1+0x18] ;  /* 0x0000180001077983 */ /* 0x000ee20000300800 */
[----:B0-----:R-:W-:Y:S01]  /*147d0*/  VIADD R4, R8, 0xfffffffe ;  /* 0xfffffffe08047836 */ /* 0x001fe20000000000 */
[----:B------:R-:W-:-:S04]  /*147e0*/  PLOP3.LUT P0, PT, PT, PT, PT, 0x8, 0x0 ;  /* 0x000000000000781c */ /* 0x000fc80003f0e170 */
[----:B------:R-:W-:Y:S01]  /*147f0*/  ISETP.GE.AND P3, PT, R4, R3, PT ;  /* 0x000000030400720c */ /* 0x000fe20003f66270 */
[----:B--2---:R-:W-:-:S05]  /*14800*/  VIADD R5, R9, 0x1 ;  /* 0x0000000109057836 */ /* 0x004fca0000000000 */
[----:B------:R-:W-:-:S04]  /*14810*/  ISETP.NE.AND P2, PT, R5, 0x2, PT ;  /* 0x000000020500780c */ /* 0x000fc80003f45270 */
[----:B------:R-:W-:Y:S02]  /*14820*/  SEL R6, RZ, 0x1, P2 ;  /* 0x00000001ff067807 */ /* 0x000fe40001000000 */
[----:B------:R-:W-:Y:S02]  /*14830*/  SEL R5, R5, RZ, P2 ;  /* 0x000000ff05057207 */ /* 0x000fe40001000000 */
[----:B---3--:R-:W-:-:S03]  /*14840*/  LOP3.LUT R7, R7, R6, RZ, 0x3c, !PT ;  /* 0x0000000607077212 */ /* 0x008fc600078e3cff */
[----:B------:R1:W-:Y:S04]  /*14850*/  STL [R1+0x10], R5 ;  /* 0x0000100501007387 */ /* 0x0003e80000100800 */
[----:B------:R1:W-:Y:S01]  /*14860*/  STL [R1+0x18], R7 ;  /* 0x0000180701007387 */ /* 0x0003e20000100800 */
[----:B------:R-:W-:Y:S05]  /*14870*/  @!P3 BRA `(.L_x_3778) ;  /* 0x0000000c0020b947 */ /* 0x000fea0003800000 */
.L_x_3822:
[----:B------:R-:W-:Y:S05]  /*14880*/  YIELD ;  /* 0x0000000000007946 */ /* 0x000fea0003800000 */
[----:B------:R-:W-:Y:S04]  /*14890*/  BSSY B1, `(.L_x_3803) ;  /* 0x00000ba000017945 */ /* 0x000fe80003800000 */
[----:B--2---:R-:W-:Y:S05]  /*148a0*/  @!P6 BRA `(.L_x_3804) ;  /* 0x0000000800e0e947 */ /* 0x004fea0003800000 */
[----:B-1----:R-:W2:Y:S04]  /*148b0*/  LDL R5, [R1+0x10] ;  /* 0x0000100001057983 */ /* 0x002ea80000100800 */
        /* <DEDUP_REMOVED lines=9> */
.L_x_3975:
[----:B------:R-:W-:Y:S05]  /*14950*/  BSYNC B2 ;  /* 0x0000000000027941 */ /* 0x000fea0003800000 */
.L_x_3805:
        /* <DEDUP_REMOVED lines=9> */
.L_x_3808:
[----:B------:R-:W-:Y:S05]  /*149f0*/  BSYNC B2 ;  /* 0x0000000000027941 */ /* 0x000fea0003800000 */
.L_x_3807:
[----:B------:R-:W2:Y:S01]  /*14a00*/  LDL R7, [R1+0x10] ;  /* 0x0000100001077983 */ /* 0x000ea20000100800 */
[----:B------:R-:W-:Y:S01]  /*14a10*/  IMAD.MOV.U32 R11, RZ, RZ, RZ ;  /* 0x000000ffff0b7224 */ /* 0x000fe200078e00ff */
[----:B------:R-:W-:Y:S01]  /*14a20*/  UIADD3 UR4, UP0, UR38, 0x570, URZ ;  /* 0x0000057026047890 */ /* 0x000fe2000ff1e03f */
[----:B------:R-:W-:Y:S01]  /*14a30*/  PLOP3.LUT P2, PT, PT, PT, PT, 0x80, 0x0 ;  /* 0x000000000000781c */ /* 0x000fe20003f4f070 */
[----:B------:R-:W-:Y:S01]  /*14a40*/  IMAD R8, R4, 0x40, R0 ;  /* 0x0000004004087824 */ /* 0x000fe200078e0200 */
[----:B------:R-:W-:Y:S01]  /*14a50*/  UMOV UR6, 0x0 ;  /* 0x0000000000067882 */ /* 0x000fe20000000000 */
[----:B------:R-:W-:Y:S01]  /*14a60*/  R2UR UR10, R11 ;  /* 0x000000000b0a72ca */ /* 0x000fe200000e0000 */
[----:B------:R-:W-:Y:S01]  /*14a70*/  VIADD R9, R5, 0x28c90 ;  /* 0x00028c9005097836 */ /* 0x000fe20000000000 */
[----:B------:R-:W-:Y:S01]  /*14a80*/  UIADD3.X UR5, URZ, UR39, URZ, UP0, !UPT ;  /* 0x000000273f057290 */ /* 0x000fe200087fe43f */
[----:B------:R-:W-:Y:S01]  /*14a90*/  UMOV UR7, 0x12f00000 ;  /* 0x12f0000000077882 */ /* 0x000fe20000000000 */
[----:B--2---:R-:W-:-:S04]  /*14aa0*/  IMAD R7, R7, 0x2000, R18 ;  /* 0x0000200007077824 */ /* 0x004fc800078e0212 */
[----:B------:R-:W-:-:S07]  /*14ab0*/  VIADD R7, R7, 0x22400 ;  /* 0x0002240007077836 */ /* 0x000fce0000000000 */
.L_x_3809:
        /* <DEDUP_REMOVED lines=13> */
.L_x_3976:
[----:B------:R-:W-:Y:S05]  /*14b90*/  BSYNC B2 ;  /* 0x0000000000027941 */ /* 0x000fea0003800000 */
.L_x_3810:
[----:B------:R-:W-:Y:S01]  /*14ba0*/  BSSY B2, `(.L_x_3812) ;  /* 0x000000b000027945 */ /* 0x000fe20003800000 */
[----:B------:R-:W-:Y:S02]  /*14bb0*/  IMAD.MOV.U32 R12, RZ, RZ, 0x0 ;  /* 0x00000000ff0c7424 */ /* 0x000fe400078e00ff */
[----:B------:R-:W-:Y:S01]  /*14bc0*/  IMAD.MOV.U32 R13, RZ, RZ, 0x12f00000 ;  /* 0x12f00000ff0d7424 */ /* 0x000fe200078e00ff */
[----:B------:R-:W-:Y:S06]  /*14bd0*/  @P3 BRA `(.L_x_3813) ;  /* 0x00000000001c3947 */ /* 0x000fec0003800000 */
[----:B------:R-:W2:Y:S01]  /*14be0*/  S2R R7, SR_TID.X ;  /* 0x0000000000077919 */ /* 0x000ea20000002100 */
[----:B01----:R-:W-:-:S04]  /*14bf0*/  IMAD.MOV.U32 R6, RZ, RZ, 0x10000 ;  /* 0x00010000ff067424 */ /* 0x003fc800078e00ff */
[----:B------:R3:W-:Y:S01]  /*14c00*/  SYNCS.ARRIVE.TRANS64 RZ, [R5+URZ+0x28cb0], R6 ;  /* 0x028cb00605ff79a7 */ /* 0x0007e2000800003f */
[----:B--2---:R-:W-:-:S04]  /*14c10*/  LOP3.LUT R7, R7, 0x1f, RZ, 0xc0, !PT ;  /* 0x0000001f07077812 */ /* 0x004fc800078ec0ff */
[----:B------:R-:W-:-:S13]  /*14c20*/  ISETP.NE.AND P2, PT, R7, RZ, PT ;  /* 0x000000ff0700720c */ /* 0x000fda0003f45270 */
[----:B---3--:R-:W-:Y:S05]  /*14c30*/  @!P2 BRA `(.L_x_3813) ;  /* 0x000000000004a947 */ /* 0x008fea0003800000 */
[----:B------:R-:W-:Y:S01]  /*14c40*/  BPT.TRAP 0x1 ;  /* 0x000000040000795c */ /* 0x000fe20000300000 */
.L_x_3813:
[----:B------:R-:W-:Y:S05]  /*14c50*/  BSYNC B2 ;  /* 0x0000000000027941 */ /* 0x000fea0003800000 */
.L_x_3812:
[----:B01----:R-:W2:Y:S01]  /*14c60*/  LDL R6, [R1+0x10] ;  /* 0x0000100001067983 */ /* 0x003ea20000100800 */
        /* <DEDUP_REMOVED lines=9> */
.L_x_3814:
        /* <DEDUP_REMOVED lines=15> */
.L_x_3815:
        /* <DEDUP_REMOVED lines=15> */
.L_x_3816:
        /* <DEDUP_REMOVED lines=15> */
.L_x_3817:
        /* <DEDUP_REMOVED lines=15> */
.L_x_3818:
        /* <DEDUP_REMOVED lines=15> */
.L_x_3819:
        /* <DEDUP_REMOVED lines=15> */
.L_x_3820:
        /* <DEDUP_REMOVED lines=15> */
.L_x_3821:
        /* <DEDUP_REMOVED lines=10> */
.L_x_3804:
[----:B------:R-:W-:Y:S05]  /*15430*/  BSYNC B1 ;  /* 0x0000000000017941 */ /* 0x000fea0003800000 */
.L_x_3803:
[----:B------:R-:W2:Y:S04]  /*15440*/  LDL.LU R9, [R1+0x10] ;  /* 0x0000100001097983 */ /* 0x000ea80000300800 */
[----:B-1----:R-:W3:Y:S01]  /*15450*/  LDL.LU R7, [R1+0x18] ;  /* 0x0000180001077983 */ /* 0x002ee20000300800 */
[C---:B------:R-:W-:Y:S01]  /*15460*/  ISETP.GT.AND P3, PT, R4.reuse, R3, PT ;  /* 0x000000030400720c */ /* 0x040fe20003f64270 */
[----:B------:R-:W-:Y:S02]  /*15470*/  VIADD R4, R4, 0xffffffff ;  /* 0xffffffff04047836 */ /* 0x000fe40000000000 */
[----:B--2---:R-:W-:-:S05]  /*15480*/  VIADD R5, R9, 0x1 ;  /* 0x0000000109057836 */ /* 0x004fca0000000000 */
[----:B------:R-:W-:-:S04]  /*15490*/  ISETP.NE.AND P2, PT, R5, 0x2, PT ;  /* 0x000000020500780c */ /* 0x000fc80003f45270 */
[----:B------:R-:W-:Y:S02]  /*154a0*/  SEL R6, RZ, 0x1, P2 ;  /* 0x00000001ff067807 */ /* 0x000fe40001000000 */
[----:B------:R-:W-:Y:S02]  /*154b0*/  SEL R5, R5, RZ, P2 ;  /* 0x000000ff05057207 */ /* 0x000fe40001000000 */
[----:B---3--:R-:W-:-:S05]  /*154c0*/  LOP3.LUT R7, R7, R6, RZ, 0x3c, !PT ;  /* 0x0000000607077212 */ /* 0x008fca00078e3cff */
[----:B------:R2:W-:Y:S04]  /*154d0*/  STL [R1+0x18], R7 ;  /* 0x0000180701007387 */ /* 0x0005e80000100800 */
[----:B------:R2:W-:Y:S01]  /*154e0*/  STL [R1+0x10], R5 ;  /* 0x0000100501007387 */ /* 0x0005e20000100800 */
[----:B------:R-:W-:Y:S05]  /*154f0*/  @P3 BRA `(.L_x_3822) ;  /* 0xfffffff000e03947 */ /* 0x000fea000383ffff */
.L_x_3778:
[----:B------:R-:W-:Y:S05]  /*15500*/  BSYNC B0 ;  /* 0x0000000000007941 */ /* 0x000fea0003800000 */
.L_x_3777:
[----:B-12---:R1:W5:Y:S01]  /*15510*/  LDL R7, [R1+0x38] ;  /* 0x0000380001077983 */ /* 0x0063620000100800 */
[----:B------:R-:W-:Y:S05]  /*15520*/  @!P0 WARPSYNC.ALL ;  /* 0x0000000000008948 */ /* 0x000fea0003800000 */
[----:B------:R1:W-:Y:S01]  /*15530*/  STL [R1+0x40], RZ ;  /* 0x000040ff01007387 */ /* 0x0003e20000100800 */
[----:B------:R-:W-:Y:S01]  /*15540*/  BSSY B0, `(.L_x_3823) ;  /* 0x0000020000007945 */ /* 0x000fe20003800000 */
[----:B------:R-:W-:Y:S06]  /*15550*/  @!P0 BAR.SYNC.DEFER_BLOCKING 0xc, 0x180 ;  /* 0x0306000000008b1d */ /* 0x000fec0000010000 */
[----:B-1----:R-:W-:Y:S05]  /*15560*/  @!P1 BRA `(.L_x_3824) ;  /* 0x0000000000749947 */ /* 0x002fea0003800000 */
        /* <DEDUP_REMOVED lines=29> */
.L_x_3824:
[----:B------:R-:W-:Y:S05]  /*15740*/  BSYNC B0 ;  /* 0x0000000000007941 */ /* 0x000fea0003800000 */
.L_x_3823:
        /* <DEDUP_REMOVED lines=13> */
[----:B------:R-:W1:Y:S01]  /*15820*/  S2R R3, SR_LANEID ;  /* 0x0000000000037919 */ /* 0x000e620000000000 */
[----:B------:R-:W-:Y:S02]  /*15830*/  VOTEU.ANY UR4, UPT, PT ;  /* 0x0000000000047886 */ /* 0x000fe400038e0100 */
[----:B------:R-:W1:Y:S08]  /*15840*/  FLO.U32 R0, UR4 ;  /* 0x0000000400007d00 */ /* 0x000e7000080e0000 */
[----:B------:R-:W2:Y:S01]  /*15850*/  POPC R5, UR4 ;  /* 0x0000000400057d09 */ /* 0x000ea20008000000 */
[----:B-1----:R-:W-:-:S02]  /*15860*/  ISETP.EQ.U32.AND P0, PT, R0, R3, PT ;  /* 0x000000030000720c */ /* 0x002fc40003f02070 */
[----:B------:R-:W2:Y:S11]  /*15870*/  LDC.64 R2, c[0x0][0xc60] ;  /* 0x00031800ff027b82 */ /* 0x000eb60000000a00 */
[----:B--2---:R-:W2:Y:S01]  /*15880*/  @P0 ATOMG.E.ADD.STRONG.GPU PT, R3, desc[UR40][R2.64], R5 ;  /* 0x00000005020309a8 */ /* 0x004ea200081ee1e8 */
[----:B------:R-:W1:Y:S02]  /*15890*/  S2R R4, SR_LTMASK ;  /* 0x0000000000047919 */ /* 0x000e640000003900 */
[----:B-1----:R-:W-:-:S04]  /*158a0*/  LOP3.LUT R4, R4, UR4, RZ, 0xc0, !PT ;  /* 0x0000000404047c12 */ /* 0x002fc8000f8ec0ff */
[----:B------:R-:W1:Y:S01]  /*158b0*/  POPC R7, R4 ;  /* 0x0000000400077309 */ /* 0x000e620000000000 */
[----:B--2---:R-:W1:Y:S02]  /*158c0*/  SHFL.IDX PT, R0, R3, R0, 0x1f ;  /* 0x00001f0003007589 */ /* 0x004e6400000e0000 */
[----:B-1----:R-:W-:-:S05]  /*158d0*/  IADD3 R0, R0, UR36, R7 ;  /* 0x0000002400007c10 */ /* 0x002fca000fffe007 */
[----:B------:R1:W-:Y:S01]  /*158e0*/  STL [R1], R0 ;  /* 0x0000000001007387 */ /* 0x0003e20000100800 */
[----:B------:R-:W-:Y:S05]  /*158f0*/  BRA `(.L_x_3827) ;  /* 0x0000004800607947 */ /* 0x000fea0003800000 */
.L_x_3826:
        /* <DEDUP_REMOVED lines=13> */
[----:B------:R-:W-:Y:S02]  /*159d0*/  IMAD.U32 R10, RZ, RZ, UR4 ;  /* 0x00000004ff0a7e24 */ /* 0x000fe4000f8e00ff */
[----:B------:R-:W-:Y:S02]  /*159e0*/  IMAD.U32 R11, RZ, RZ, UR5 ;  /* 0x00000005ff0b7e24 */ /* 0x000fe4000f8e00ff */
[----:B------:R-:W-:Y:S02]  /*159f0*/  IMAD.MOV.U32 R8, RZ, RZ, 0x70 ;  /* 0x00000070ff087424 */ /* 0x000fe400078e00ff */
[----:B0-----:R-:W-:Y:S02]  /*15a00*/  IMAD.MOV.U32 R12, RZ, RZ, 0x1 ;  /* 0x00000001ff0c7424 */ /* 0x001fe400078e00ff */
[----:B------:R-:W-:-:S07]  /*15a10*/  IMAD.MOV.U32 R13, RZ, RZ, RZ ;  /* 0x000000ffff0d7224 */ /* 0x000fce00078e00ff */
[----:B------:R-:W-:-:S07]  /*15a20*/  LEPC R20, `(.L_x_3829) ;  /* 0x000000001014794e */ /* 0x000fce0000000000 */
[----:B-1----:R-:W-:Y:S05]  /*15a30*/  CALL.ABS.NOINC R2 ;  /* 0x0000000002007343 */ /* 0x002fea0003c00000 */
.L_x_3829:
[----:B------:R-:W-:Y:S05]  /*15a40*/  BSYNC B6 ;  /* 0x0000000000067941 */ /* 0x000fea0003800000 */
.L_x_3828:
        /* <DEDUP_REMOVED lines=16> */
[----:B0-----:R-:W-:Y:S02]  /*15b50*/  IMAD.MOV.U32 R12, RZ, RZ, 0x1 ;  /* 0x00000001ff0c7424 */ /* 0x001fe400078e00ff */
[----:B-1----:R-:W-:-:S07]  /*15b60*/  IMAD.MOV.U32 R13, RZ, RZ, RZ ;  /* 0x000000ffff0d7224 */ /* 0x002fce00078e00ff */
[----:B------:R-:W-:-:S07]  /*15b70*/  LEPC R20, `(.L_x_3832) ;  /* 0x000000001014794e */ /* 0x000fce0000000000 */
[----:B--2---:R-:W-:Y:S05]  /*15b80*/  CALL.ABS.NOINC R2 ;  /* 0x0000000002007343 */ /* 0x004fea0003c00000 */
.L_x_3832:
        /* <DEDUP_REMOVED lines=16> */
.L_x_3831:
[----:B------:R-:W-:Y:S05]  /*15c90*/  BSYNC B6 ;  /* 0x0000000000067941 */ /* 0x000fea0003800000 */
.L_x_3830:
[----:B------:R-:W2:Y:S01]  /*15ca0*/  LDL.LU R4, [R1+0x1c] ;  /* 0x00001c0001047983 */ /* 0x000ea20000300800 */
[----:B------:R-:W-:-:S03]  /*15cb0*/  ULDC.64 UR4, c[0x0][0x9f8] ;  /* 0x00027e0000047ab9 */ /* 0x000fc60000000a00 */
[----:B------:R-:W3:Y:S01]  /*15cc0*/  LDL R7, [R1+0x8] ;  /* 0x0000080001077983 */ /* 0x000ee20000100800 */
[----:B------:R-:W-:-:S03]  /*15cd0*/  ISETP.NE.U32.AND P0, PT, RZ, UR4, PT ;  /* 0x00000004ff007c0c */ /* 0x000fc6000bf05070 */
[----:B------:R-:W4:Y:S01]  /*15ce0*/  LDL R0, [R1+0x3c] ;  /* 0x00003c0001007983 */ /* 0x000f220000100800 */
[----:B------:R-:W-:-:S13]  /*15cf0*/  ISETP.NE.AND.EX P0, PT, RZ, UR5, PT, P0 ;  /* 0x00000005ff007c0c */ /* 0x000fda000bf05300 */
[----:B------:R-:W-:-:S04]  /*15d00*/  @P0 IADD3 R2, P1, R17, UR4, RZ ;  /* 0x0000000411020c10 */ /* 0x000fc8000ff3e0ff */
[----:B--2---:R-:W-:Y:S01]  /*15d10*/  @P0 IADD3.X R3, R4, UR5, RZ, P1, !PT ;  /* 0x0000000504030c10 */ /* 0x004fe20008ffe4ff */
[----:B------:R-:W-:-:S04]  /*15d20*/  ULDC.64 UR4, c[0x0][0xa08] ;  /* 0x0002820000047ab9 */ /* 0x000fc80000000a00 */
[----:B---3--:R1:W2:Y:S02]  /*15d30*/  @P0 LDG.E R7, desc[UR40][R2.64] ;  /* 0x0000002802070981 */ /* 0x0082a4000c1e1900 */
[----:B-1----:R-:W1:Y:S01]  /*15d40*/  LDC.64 R2, c[0x0][0x418] ;  /* 0x00010600ff027b82 */ /* 0x002e620000000a00 */
[----:B----4-:R-:W-:Y:S01]  /*15d50*/  VIADD R0, R0, 0xffffffff ;  /* 0xffffffff00007836 */ /* 0x010fe20000000000 */
        /* <DEDUP_REMOVED lines=11> */
[----:B0-----:R0:W1:Y:S02]  /*15e10*/  SHFL.IDX PT, R14, R4, RZ, 0x1f ;  /* 0x00001fff040e7589 */ /* 0x00106400000e0000 */
.L_x_3979:
        /* <DEDUP_REMOVED lines=11> */
.L_x_3982:
        /* <DEDUP_REMOVED lines=24> */
.L_x_3836:
[----:B-1----:R-:W2:Y:S01]  /*16050*/  LDL R2, [R1+0x14] ;  /* 0x0000140001027983 */ /* 0x002ea20000100800 */
[----:B0-----:R-:W-:Y:S01]  /*16060*/  IMAD R0, R19, 0x8, R18 ;  /* 0x0000000813007824 */ /* 0x001fe200078e0212 */
[----:B--2---:R-:W-:-:S04]  /*16070*/  SHF.L.U32 R2, R2, 0x1f, RZ ;  /* 0x0000001f02027819 */ /* 0x004fc800000006ff */
[----:B------:R-:W0:Y:S02]  /*16080*/  SYNCS.PHASECHK.TRANS64.TRYWAIT P0, [R0+URZ+0x28c40], R2 ;  /* 0x028c4002000075a7 */ /* 0x000e24000800017f */
[----:B0-----:R-:W-:Y:S05]  /*16090*/  @!P0 BRA `(.L_x_3837) ;  /* 0x0000005c00bc8947 */ /* 0x001fea0003800000 */
.L_x_3983:
        /* <DEDUP_REMOVED lines=11> */
.L_x_3838:
[----:B------:R-:W2:Y:S04]  /*16150*/  LDL R4, [R1+0x30] ;  /* 0x0000300001047983 */ /* 0x000ea80000100800 */
[----:B------:R-:W3:Y:S04]  /*16160*/  LDL R3, [R1+0x20] ;  /* 0x0000200001037983 */ /* 0x000ee80000100800 */
[----:B0-----:R-:W4:Y:S01]  /*16170*/  LDL.LU R2, [R1+0x28] ;  /* 0x0000280001027983 */ /* 0x001f220000300800 */
[----:B------:R-:W-:Y:S01]  /*16180*/  R2UR UR9, R0 ;  /* 0x00000000000972ca */ /* 0x000fe200000e0000 */
[----:B------:R-:W-:Y:S01]  /*16190*/  IMAD R0, R19, 0x2000, R18 ;  /* 0x0000200013007824 */ /* 0x000fe200078e0212 */
[----:B------:R-:W-:Y:S01]  /*161a0*/  PLOP3.LUT P0, PT, PT, PT, PT, 0x80, 0x0 ;  /* 0x000000000000781c */ /* 0x000fe20003f0f070 */
[----:B------:R-:W-:Y:S01]  /*161b0*/  UIADD3 UR6, UP0, UR38, 0x370, URZ ;  /* 0x0000037026067890 */ /* 0x000fe2000ff1e03f */
[----:B------:R-:W-:Y:S01]  /*161c0*/  R2UR UR12, R16 ;  /* 0x00000000100c72ca */ /* 0x000fe200000e0000 */
[----:B------:R-:W-:Y:S01]  /*161d0*/  UMOV UR5, 0x14f00000 ;  /* 0x14f0000000057882 */ /* 0x000fe20000000000 */
[----:B------:R-:W-:Y:S01]  /*161e0*/  R2UR UR8, R0 ;  /* 0x00000000000872ca */ /* 0x000fe200000e0000 */
[----:B------:R-:W-:Y:S01]  /*161f0*/  UIADD3.X UR7, URZ, UR39, URZ, UP0, !UPT ;  /* 0x000000273f077290 */ /* 0x000fe200087fe43f */
[----:B-----5:R-:W-:Y:S01]  /*16200*/  R2UR UR13, R17 ;  /* 0x00000000110d72ca */ /* 0x020fe200000e0000 */
[----:B------:R-:W-:-:S04]  /*16210*/  UMOV UR10, URZ ;  /* 0x0000003f000a7c82 */ /* 0x000fc80008000000 */
[----:B------:R-:W-:-:S06]  /*16220*/  UIADD3 UR9, UR9, 0x28c30, URZ ;  /* 0x00028c3009097890 */ /* 0x000fcc000fffe03f */
[----:B------:R-:W-:Y:S01]  /*16230*/  UIADD3 UR8, UR8, 0x22400, URZ ;  /* 0x0002240008087890 */ /* 0x000fe2000fffe03f */
[----:B--2---:R-:W-:Y:S02]  /*16240*/  R2UR UR11, R4 ;  /* 0x00000000040b72ca */ /* 0x004fe400000e0000 */
[----:B---3--:R-:W-:Y:S02]  /*16250*/  R2UR UR4, R3 ;  /* 0x00000000030472ca */ /* 0x008fe400000e0000 */
[----:B----4-:R-:W-:-:S04]  /*16260*/  LOP3.LUT R2, R2, 0xfffffffe, RZ, 0xc0, !PT ;  /* 0xfffffffe02027812 */ /* 0x010fc800078ec0ff */
[----:B------:R-:W-:-:S07]  /*16270*/  @P0 LOP3.LUT R2, R2, 0x1, RZ, 0xfc, !PT ;  /* 0x0000000102020812 */ /* 0x000fce00078efcff */
[----:B------:R-:W-:Y:S01]  /*16280*/  ULEA UR11, UR11, UR4, 0x6 ;  /* 0x000000040b0b7291 */ /* 0x000fe2000f8e303f */
[----:B------:R1:W-:Y:S02]  /*16290*/  STL [R1+0x28], R2 ;  /* 0x0000280201007387 */ /* 0x0003e40000100800 */
[----:B------:R-:W-:-:S06]  /*162a0*/  UMOV UR4, 0x0 ;  /* 0x0000000000047882 */ /* 0x000fcc0000000000 */
[----:B------:R1:W-:Y:S01]  /*162b0*/  UTMALDG.4D [UR8], [UR6], desc[UR4] ;  /* 0x00000408060075b4 */ /* 0x0003e20008019000 */
[----:B------:R-:W-:Y:S02]  /*162c0*/  NOP ;  /* 0x0000000000007918 */ /* 0x000fe40000000000 */
.L_x_3834:
[----:B------:R-:W2:Y:S04]  /*162d0*/  LDL.LU R3, [R1+0x44] ;  /* 0x0000440001037983 */ /* 0x000ea80000300800 */
[----:B------:R-:W3:Y:S04]  /*162e0*/  LDL.LU R5, [R1+0x2c] ;  /* 0x00002c0001057983 */ /* 0x000ee80000300800 */
[----:B0-----:R-:W4:Y:S01]  /*162f0*/  LDL.LU R4, [R1+0x50] ;  /* 0x0000500001047983 */ /* 0x001f220000300800 */
[----:B------:R-:W-:Y:S05]  /*16300*/  WARPSYNC.ALL ;  /* 0x0000000000007948 */ /* 0x000fea0003800000 */
[----:B-1----:R-:W-:Y:S01]  /*16310*/  ULDC.64 UR6, c[0x0][0xa00] ;  /* 0x0002800000067ab9 */ /* 0x002fe20000000a00 */
        /* <DEDUP_REMOVED lines=35> */
.L_x_3840:
[----:B------:R-:W-:Y:S05]  /*16550*/  BSYNC B6 ;  /* 0x0000000000067941 */ /* 0x000fea0003800000 */
.L_x_3839:
[----:B0-----:R-:W2:Y:S01]  /*16560*/  LDL.LU R0, [R1+0x50] ;  /* 0x0000500001007983 */ /* 0x001ea20000300800 */
[----:B------:R-:W-:Y:S01]  /*16570*/  ULDC.64 UR4, c[0x0][0x2d8] ;  /* 0x0000b60000047ab9 */ /* 0x000fe20000000a00 */
[----:B------:R-:W0:Y:S01]  /*16580*/  LDC R7, c[0x0][0x448] ;  /* 0x00011200ff077b82 */ /* 0x000e220000000800 */
[----:B------:R-:W-:Y:S01]  /*16590*/  ULDC UR6, c[0x0][0x2b8] ;  /* 0x0000ae0000067ab9 */ /* 0x000fe20000000800 */
[----:B------:R-:W3:Y:S04]  /*165a0*/  LDL.LU R4, [R1+0x44] ;  /* 0x0000440001047983 */ /* 0x000ee80000300800 */
[----:B------:R-:W3:Y:S04]  /*165b0*/  LDL.LU.64 R2, [R1+0x48] ;  /* 0x0000480001027983 */ /* 0x000ee80000300a00 */
[----:B------:R-:W4:Y:S04]  /*165c0*/  LDL.LU R5, [R1+0x2c] ;  /* 0x00002c0001057983 */ /* 0x000f280000300800 */
[----:B------:R-:W4:Y:S04]  /*165d0*/  LDL R10, [R1+0x4] ;  /* 0x00000400010a7983 */ /* 0x000f280000100800 */
[----:B------:R1:W5:Y:S01]  /*165e0*/  LDL R8, [R1+0x60] ;  /* 0x0000600001087983 */ /* 0x0003620000100800 */
[----:B0-----:R-:W-:-:S13]  /*165f0*/  ISETP.NE.AND P0, PT, R7, 0x1, PT ;  /* 0x000000010700780c */ /* 0x001fda0003f05270 */
[----:B------:R-:W0:Y:S01]  /*16600*/  @P0 LDC R6, c[0x0][0x450] ;  /* 0x00011400ff060b82 */ /* 0x000e220000000800 */
[----:B------:R-:W1:Y:S02]  /*16610*/  S2R R9, SR_TID.X ;  /* 0x0000000000097919 */ /* 0x000e640000002100 */
[----:B-1----:R-:W-:-:S05]  /*16620*/  IMAD.SHL.U32 R9, R9, 0x8, RZ ;  /* 0x0000000809097824 */ /* 0x002fca00078e00ff */
        /* <DEDUP_REMOVED lines=17> */
[----:B------:R-:W-:-:S04]  /*16740*/  IMAD R4, R10, 0x40, R4 ;  /* 0x000000400a047824 */ /* 0x000fc800078e0204 */
        /* <DEDUP_REMOVED lines=58> */
.L_x_3992:
        /* <DEDUP_REMOVED lines=10> */
.L_x_3842:
        /* <DEDUP_REMOVED lines=18> */
.L_x_3993:
[----:B------:R-:W-:Y:S05]  /*16cb0*/  BSYNC B0 ;  /* 0x0000000000007941 */ /* 0x000fea0003800000 */
.L_x_3843:
[----:B------:R-:W2:Y:S01]  /*16cc0*/  LDL R2, [R1+0x28] ;  /* 0x0000280001027983 */ /* 0x000ea20000100800 */
[----:B------:R-:W-:Y:S01]  /*16cd0*/  BSSY B0, `(.L_x_3845) ;  /* 0x0000096000007945 */ /* 0x000fe20003800000 */
[----:B--2---:R-:W-:-:S13]  /*16ce0*/  LOP3.LUT P0, RZ, R2, 0x1, RZ, 0xc0, !PT ;  /* 0x0000000102ff7812 */ /* 0x004fda000780c0ff */
        /* <DEDUP_REMOVED lines=10> */
.L_x_3994:
[----:B------:R-:W-:Y:S05]  /*16d90*/  BSYNC B1 ;  /* 0x0000000000017941 */ /* 0x000fea0003800000 */
.L_x_3847:
        /* <DEDUP_REMOVED lines=9> */
.L_x_3850:
[----:B------:R-:W-:Y:S05]  /*16e30*/  BSYNC B1 ;  /* 0x0000000000017941 */ /* 0x000fea0003800000 */
.L_x_3849:
        /* <DEDUP_REMOVED lines=12> */
.L_x_3851:
        /* <DEDUP_REMOVED lines=15> */
.L_x_3852:
        /* <DEDUP_REMOVED lines=15> */
.L_x_3853:
        /* <DEDUP_REMOVED lines=15> */
.L_x_3854:
        /* <DEDUP_REMOVED lines=15> */
.L_x_3855:
        /* <DEDUP_REMOVED lines=15> */
.L_x_3856:
        /* <DEDUP_REMOVED lines=15> */
.L_x_3857:
        /* <DEDUP_REMOVED lines=15> */
.L_x_3858:
        /* <DEDUP_REMOVED lines=10> */
.L_x_3846:
[----:B------:R-:W-:Y:S05]  /*17630*/  BSYNC B0 ;  /* 0x0000000000007941 */ /* 0x000fea0003800000 */
.L_x_3845:
        /* <DEDUP_REMOVED lines=27> */
[----:B--2---:R-:W-:Y:S02]  /*177f0*/  LOP3.LUT P2, RZ, R5, 0x1, RZ, 0xc0, !PT ;  /* 0x0000000105ff7812 */ /* 0x004fe4000784c0ff */
        /* <DEDUP_REMOVED lines=26> */
.L_x_3865:
[----:B------:R-:W-:Y:S01]  /*179a0*/  IMAD R2, R19, 0x8, R18 ;  /* 0x0000000813027824 */ /* 0x000fe200078e0212 */
[----:B-1----:R-:W-:Y:S01]  /*179b0*/  SHF.L.U32 R6, R9, 0x1f, RZ ;  /* 0x0000001f09067819 */ /* 0x002fe200000006ff */
[----:B------:R-:W1:Y:S01]  /*179c0*/  S2R R3, SR_TID.X ;  /* 0x0000000000037919 */ /* 0x000e620000002100 */
[----:B------:R-:W-:Y:S02]  /*179d0*/  BSSY B3, `(.L_x_3866) ;  /* 0x0000005000037945 */ /* 0x000fe40003800000 */
[----:B------:R-:W2:Y:S01]  /*179e0*/  SYNCS.PHASECHK.TRANS64.TRYWAIT P0, [R2+URZ+0x28c40], R6 ;  /* 0x028c4006020075a7 */ /* 0x000ea2000800017f */
[----:B-1----:R-:W-:-:S04]  /*179f0*/  LOP3.LUT R3, R3, 0x7f, RZ, 0xc0, !PT ;  /* 0x0000007f03037812 */ /* 0x002fc800078ec0ff */
[----:B------:R-:W-:Y:S01]  /*17a00*/  ISETP.NE.AND P1, PT, R3, RZ, PT ;  /* 0x000000ff0300720c */ /* 0x000fe20003f25270 */
[----:B--2---:R-:W-:-:S12]  /*17a10*/  @!P0 BRA `(.L_x_3867) ;  /* 0x0000004800e48947 */ /* 0x004fd80003800000 */
.L_x_3995:
[----:B------:R-:W-:Y:S05]  /*17a20*/  BSYNC B3 ;  /* 0x0000000000037941 */ /* 0x000fea0003800000 */
.L_x_3866:
        /* <DEDUP_REMOVED lines=9> */
.L_x_3869:
[----:B------:R-:W-:Y:S05]  /*17ac0*/  BSYNC B3 ;  /* 0x0000000000037941 */ /* 0x000fea0003800000 */
.L_x_3868:
        /* <DEDUP_REMOVED lines=12> */
.L_x_3870:
        /* <DEDUP_REMOVED lines=13> */
.L_x_3996:
[----:B------:R-:W-:Y:S05]  /*17c60*/  BSYNC B3 ;  /* 0x0000000000037941 */ /* 0x000fea0003800000 */
.L_x_3871:
        /* <DEDUP_REMOVED lines=11> */
.L_x_3874:
[----:B------:R-:W-:Y:S05]  /*17d20*/  BSYNC B3 ;  /* 0x0000000000037941 */ /* 0x000fea0003800000 */
.L_x_3873:
        /* <DEDUP_REMOVED lines=9> */
.L_x_3875:
        /* <DEDUP_REMOVED lines=15> */
.L_x_3876:
        /* <DEDUP_REMOVED lines=15> */
.L_x_3877:
        /* <DEDUP_REMOVED lines=15> */
.L_x_3878:
        /* <DEDUP_REMOVED lines=15> */
.L_x_3879:
        /* <DEDUP_REMOVED lines=15> */
.L_x_3880:
        /* <DEDUP_REMOVED lines=15> */
.L_x_3881:
        /* <DEDUP_REMOVED lines=15> */
.L_x_3882:
        /* <DEDUP_REMOVED lines=10> */
.L_x_3864:
[----:B------:R-:W-:Y:S05]  /*184f0*/  BSYNC B1 ;  /* 0x0000000000017941 */ /* 0x000fea0003800000 */
.L_x_3863:
[----:B------:R-:W2:Y:S02]  /*18500*/  LDL.LU R5, [R1+0x3c] ;  /* 0x00003c0001057983 */ /* 0x000ea40000300800 */
[----:B--2---:R-:W-:-:S07]  /*18510*/  VIADD R0, R5, 0xfffffffd ;  /* 0xfffffffd05007836 */ /* 0x004fce0000000000 */
.L_x_3862:
[----:B------:R-:W-:Y:S05]  /*18520*/  BSYNC B2 ;  /* 0x0000000000027941 */ /* 0x000fea0003800000 */
.L_x_3861:
[----:B------:R-:W-:Y:S01]  /*18530*/  VIADD R8, R8, 0xfffffffe ;  /* 0xfffffffe08087836 */ /* 0x000fe20000000000 */
[----:B------:R-:W-:-:S04]  /*18540*/  LOP3.LUT R4, RZ, R4, RZ, 0x33, !PT ;  /* 0x00000004ff047212 */ /* 0x000fc800078e33ff */
[----:B------:R-:W-:-:S13]  /*18550*/  ISETP.NE.AND P0, PT, R8, R4, PT ;  /* 0x000000040800720c */ /* 0x000fda0003f05270 */
[----:B------:R-:W-:Y:S05]  /*18560*/  @!P0 BRA `(.L_x_3860) ;  /* 0x0000001800d88947 */ /* 0x000fea0003800000 */
.L_x_3923:
        /* <DEDUP_REMOVED lines=16> */
[----:B0-----:R-:W2:Y:S01]  /*18670*/  LDL R9, [R1+0x1c] ;  /* 0x00001c0001097983 */ /* 0x001ea20000100800 */
        /* <DEDUP_REMOVED lines=18> */
.L_x_3885:
        /* <DEDUP_REMOVED lines=8> */
.L_x_3997:
[----:B------:R-:W-:Y:S05]  /*18820*/  BSYNC B2 ;  /* 0x0000000000027941 */ /* 0x000fea0003800000 */
.L_x_3886:
        /* <DEDUP_REMOVED lines=9> */
.L_x_3889:
[----:B------:R-:W-:Y:S05]  /*188c0*/  BSYNC B2 ;  /* 0x0000000000027941 */ /* 0x000fea0003800000 */
.L_x_3888:
        /* <DEDUP_REMOVED lines=12> */
.L_x_3890:
        /* <DEDUP_REMOVED lines=13> */
.L_x_3998:
[----:B------:R-:W-:Y:S05]  /*18a60*/  BSYNC B2 ;  /* 0x0000000000027941 */ /* 0x000fea0003800000 */
.L_x_3891:
[----:B------:R-:W-:Y:S01]  /*18a70*/  BSSY B2, `(.L_x_3893) ;  /* 0x000000b000027945 */ /* 0x000fe20003800000 */
[----:B------:R-:W-:Y:S02]  /*18a80*/  IMAD.MOV.U32 R8, RZ, RZ, 0x0 ;  /* 0x00000000ff087424 */ /* 0x000fe400078e00ff */
[----:B0-----:R-:W-:Y:S01]  /*18a90*/  IMAD.MOV.U32 R9, RZ, RZ, 0x14f00000 ;  /* 0x14f00000ff097424 */ /* 0x001fe200078e00ff */
        /* <DEDUP_REMOVED lines=8> */
.L_x_3894:
[----:B------:R-:W-:Y:S05]  /*18b20*/  BSYNC B2 ;  /* 0x0000000000027941 */ /* 0x000fea0003800000 */
.L_x_3893:
        /* <DEDUP_REMOVED lines=9> */
.L_x_3895:
        /* <DEDUP_REMOVED lines=15> */
.L_x_3896:
        /* <DEDUP_REMOVED lines=15> */
.L_x_3897:
        /* <DEDUP_REMOVED lines=15> */
.L_x_3898:
        /* <DEDUP_REMOVED lines=15> */
.L_x_3899:
        /* <DEDUP_REMOVED lines=15> */
.L_x_3900:
        /* <DEDUP_REMOVED lines=15> */
.L_x_3901:
        /* <DEDUP_REMOVED lines=15> */
.L_x_3902:
        /* <DEDUP_REMOVED lines=10> */
.L_x_3884:
[----:B------:R-:W-:Y:S05]  /*192f0*/  BSYNC B1 ;  /* 0x0000000000017941 */ /* 0x000fea0003800000 */
.L_x_3883:
[----:B------:R-:W2:Y:S01]  /*19300*/  LDL R5, [R1+0x28] ;  /* 0x0000280001057983 */ /* 0x000ea20000100800 */
[----:B------:R-:W-:Y:S01]  /*19310*/  VIADD R7, R7, 0x1 ;  /* 0x0000000107077836 */ /* 0x000fe20000000000 */
[----:B------:R-:W-:Y:S04]  /*19320*/  BSSY B1, `(.L_x_3903) ;  /* 0x00000d6000017945 */ /* 0x000fe80003800000 */
[----:B------:R-:W-:-:S04]  /*19330*/  ISETP.NE.AND P0, PT, R7, 0x2, PT ;  /* 0x000000020700780c */ /* 0x000fc80003f05270 */
[----:B------:R-:W-:Y:S02]  /*19340*/  SEL R2, RZ, 0x1, P0 ;  /* 0x00000001ff027807 */ /* 0x000fe40000000000 */
[----:B------:R-:W-:Y:S02]  /*19350*/  SEL R19, R7, RZ, P0 ;  /* 0x000000ff07137207 */ /* 0x000fe40000000000 */
[----:B------:R-:W-:Y:S01]  /*19360*/  LOP3.LUT R8, R6, R2, RZ, 0x3c, !PT ;  /* 0x0000000206087212 */ /* 0x000fe200078e3cff */
[----:B------:R-:W-:-:S04]  /*19370*/  VIADD R6, R0, 0xffffffff ;  /* 0xffffffff00067836 */ /* 0x000fc80000000000 */
[----:B------:R1:W-:Y:S01]  /*19380*/  STL [R1+0x14], R8 ;  /* 0x0000140801007387 */ /* 0x0003e20000100800 */
[----:B--2---:R-:W-:-:S13]  /*19390*/  LOP3.LUT P2, RZ, R5, 0x1, RZ, 0xc0, !PT ;  /* 0x0000000105ff7812 */ /* 0x004fda000784c0ff */
[----:B-1----:R-:W-:Y:S05]  /*193a0*/  @!P2 BRA `(.L_x_3904) ;  /* 0x0000000c0034a947 */ /* 0x002fea0003800000 */
        /* <DEDUP_REMOVED lines=24> */
.L_x_3905:
        /* <DEDUP_REMOVED lines=8> */
.L_x_3999:
[----:B------:R-:W-:Y:S05]  /*195b0*/  BSYNC B2 ;  /* 0x0000000000027941 */ /* 0x000fea0003800000 */
.L_x_3906:
        /* <DEDUP_REMOVED lines=9> */
.L_x_3909:
[----:B------:R-:W-:Y:S05]  /*19650*/  BSYNC B2 ;  /* 0x0000000000027941 */ /* 0x000fea0003800000 */
.L_x_3908:
        /* <DEDUP_REMOVED lines=12> */
.L_x_3910:
        /* <DEDUP_REMOVED lines=13> */
.L_x_4000:
[----:B------:R-:W-:Y:S05]  /*197f0*/  BSYNC B2 ;  /* 0x0000000000027941 */ /* 0x000fea0003800000 */
.L_x_3911:
        /* <DEDUP_REMOVED lines=11> */
.L_x_3914:
[----:B------:R-:W-:Y:S05]  /*198b0*/  BSYNC B2 ;  /* 0x0000000000027941 */ /* 0x000fea0003800000 */
.L_x_3913:
        /* <DEDUP_REMOVED lines=9> */
.L_x_3915:
        /* <DEDUP_REMOVED lines=15> */
.L_x_3916:
        /* <DEDUP_REMOVED lines=15> */
.L_x_3917:
        /* <DEDUP_REMOVED lines=15> */
.L_x_3918:
        /* <DEDUP_REMOVED lines=15> */
.L_x_3919:
        /* <DEDUP_REMOVED lines=15> */
.L_x_3920:
        /* <DEDUP_REMOVED lines=15> */
.L_x_3921:
        /* <DEDUP_REMOVED lines=15> */
.L_x_3922:
        /* <DEDUP_REMOVED lines=10> */
.L_x_3904:
[----:B------:R-:W-:Y:S05]  /*1a080*/  BSYNC B1 ;  /* 0x0000000000017941 */ /* 0x000fea0003800000 */
.L_x_3903:
[----:B------:R-:W2:Y:S01]  /*1a090*/  LDL R5, [R1+0x24] ;  /* 0x0000240001057983 */ /* 0x000ea20000100800 */
[----:B------:R-:W-:Y:S01]  /*1a0a0*/  VIADD R0, R0, 0xfffffffe ;  /* 0xfffffffe00007836 */ /* 0x000fe20000000000 */
[----:B--2---:R-:W-:-:S13]  /*1a0b0*/  ISETP.GT.AND P0, PT, R6, R5, PT ;  /* 0x000000050600720c */ /* 0x004fda0003f04270 */
[----:B------:R-:W-:Y:S05]  /*1a0c0*/  @P0 BRA `(.L_x_3923) ;  /* 0xffffffe400280947 */ /* 0x000fea000383ffff */
.L_x_3860:
[----:B------:R-:W-:Y:S05]  /*1a0d0*/  BSYNC B0 ;  /* 0x0000000000007941 */ /* 0x000fea0003800000 */
.L_x_3859:
        /* <DEDUP_REMOVED lines=12> */
[----:B------:R-:W-:Y:S02]  /*1a1a0*/  VOTEU.ANY UR4, UPT, PT ;  /* 0x0000000000047886 */ /* 0x000fe400038e0100 */
[----:B------:R-:W2:Y:S08]  /*1a1b0*/  FLO.U32 R0, UR4 ;  /* 0x0000000400007d00 */ /* 0x000eb000080e0000 */
[----:B------:R-:W3:Y:S01]  /*1a1c0*/  POPC R5, UR4 ;  /* 0x0000000400057d09 */ /* 0x000ee20008000000 */
[----:B--2---:R-:W-:-:S02]  /*1a1d0*/  ISETP.EQ.U32.AND P1, PT, R0, R3, PT ;  /* 0x000000030000720c */ /* 0x004fc40003f22070 */
[----:B-1----:R-:W3:Y:S11]  /*1a1e0*/  LDC.64 R2, c[0x0][0xc60] ;  /* 0x00031800ff027b82 */ /* 0x002ef60000000a00 */
[----:B---3--:R-:W2:Y:S01]  /*1a1f0*/  @P1 ATOMG.E.ADD.STRONG.GPU PT, R3, desc[UR40][R2.64], R5 ;  /* 0x00000005020319a8 */ /* 0x008ea200081ee1e8 */
[----:B------:R-:W1:Y:S02]  /*1a200*/  S2R R4, SR_LTMASK ;  /* 0x0000000000047919 */ /* 0x000e640000003900 */
[----:B-1----:R-:W-:-:S04]  /*1a210*/  LOP3.LUT R4, R4, UR4, RZ, 0xc0, !PT ;  /* 0x0000000404047c12 */ /* 0x002fc8000f8ec0ff */
[----:B------:R-:W1:Y:S01]  /*1a220*/  POPC R7, R4 ;  /* 0x0000000400077309 */ /* 0x000e620000000000 */
[----:B--2---:R-:W1:Y:S02]  /*1a230*/  SHFL.IDX PT, R0, R3, R0, 0x1f ;  /* 0x00001f0003007589 */ /* 0x004e6400000e0000 */
[----:B-1----:R-:W-:-:S05]  /*1a240*/  IADD3 R0, R0, UR36, R7 ;  /* 0x0000002400007c10 */ /* 0x002fca000fffe007 */
[----:B------:R2:W-:Y:S02]  /*1a250*/  STL [R1], R0 ;  /* 0x0000000001007387 */ /* 0x0005e40000100800 */
.L_x_3925:
[----:B------:R-:W-:Y:S05]  /*1a260*/  BSYNC B0 ;  /* 0x0000000000007941 */ /* 0x000fea0003800000 */
.L_x_3924:
[----:B------:R-:W-:-:S07]  /*1a270*/  SEL R19, R19, RZ, P0 ;  /* 0x000000ff13137207 */ /* 0x000fce0000000000 */
.L_x_3827:
[----:B------:R-:W-:Y:S05]  /*1a280*/  BSYNC B7 ;  /* 0x0000000000077941 */ /* 0x000fea0003800000 */
.L_x_3825:
[----:B-12---:R-:W2:Y:S02]  /*1a290*/  LDL R0, [R1+0x28] ;  /* 0x0000280001007983 */ /* 0x006ea40000100800 */
[----:B--2---:R-:W-:-:S13]  /*1a2a0*/  LOP3.LUT P0, RZ, R0, 0x2, RZ, 0xc0, !PT ;  /* 0x0000000200ff7812 */ /* 0x004fda000780c0ff */
[----:B------:R-:W-:Y:S05]  /*1a2b0*/  @!P0 BRA `(.L_x_3926) ;  /* 0x00000000002c8947 */ /* 0x000fea0003800000 */
[----:B------:R-:W-:Y:S05]  /*1a2c0*/  WARPSYNC.ALL ;  /* 0x0000000000007948 */ /* 0x000fea0003800000 */
[----:B------:R-:W1:Y:S08]  /*1a2d0*/  S2UR UR5, SR_CgaCtaId ;  /* 0x00000000000579c3 */ /* 0x000e700000008800 */
[----:B------:R-:W-:Y:S06]  /*1a2e0*/  BAR.SYNC.DEFER_BLOCKING 0x5, 0x180 ;  /* 0x0146000000007b1d */ /* 0x000fec0000010000 */
[----:B------:R-:W-:-:S02]  /*1a2f0*/  UMOV UR4, 0x400 ;  /* 0x0000040000047882 */ /* 0x000fc40000000000 */
[----:B-1----:R-:W-:-:S06]  /*1a300*/  ULEA UR4, UR5, UR4, 0x18 ;  /* 0x0000000405047291 */ /* 0x002fcc000f8ec03f */
[----:B------:R-:W-:-:S05]  /*1a310*/  IMAD.U32 R18, RZ, RZ, UR4 ;  /* 0x00000004ff127e24 */ /* 0x000fca000f8e00ff */
[----:B------:R-:W1:Y:S04]  /*1a320*/  LDS.128 R4, [R18+0x28cd0] ;  /* 0x028cd00012047984 */ /* 0x000e680000000c00 */
[----:B-1----:R1:W-:Y:S04]  /*1a330*/  STL.64 [R1], R4 ;  /* 0x0000000401007387 */ /* 0x0023e80000100a00 */
[----:B------:R1:W-:Y:S01]  /*1a340*/  STL.64 [R1+0x8], R6 ;  /* 0x0000080601007387 */ /* 0x0003e20000100a00 */
[----:B------:R-:W-:Y:S06]  /*1a350*/  BAR.ARV 0x4, 0x180 ;  /* 0x0106000000007b1d */ /* 0x000fec0000002000 */
[----:B------:R-:W-:Y:S05]  /*1a360*/  BRA `(.L_x_3927) ;  /* 0x0000000c00247947 */ /* 0x000fea0003800000 */
.L_x_3926:
[----:B------:R-:W1:Y:S01]  /*1a370*/  S2R R16, SR_TID.X ;  /* 0x0000000000107919 */ /* 0x000e620000002100 */
[----:B------:R-:W-:Y:S01]  /*1a380*/  UMOV UR4, 0xffffffff ;  /* 0xffffffff00047882 */ /* 0x000fe20000000000 */
[----:B-1----:R-:W-:-:S04]  /*1a390*/  LOP3.LUT R16, R16, 0x1f, RZ, 0xc0, !PT ;  /* 0x0000001f10107812 */ /* 0x002fc800078ec0ff */
[----:B------:R-:W-:Y:S01]  /*1a3a0*/  ISETP.NE.AND P0, PT, R16, 0x1f, PT ;  /* 0x0000001f1000780c */ /* 0x000fe20003f05270 */
[----:B------:R-:W-:-:S12]  /*1a3b0*/  BRA.DIV UR4, `(.L_x_3928) ;  /* 0x0000002204f47947 */ /* 0x000fd8000b800000 */
[----:B------:R-:W2:Y:S01]  /*1a3c0*/  LDL.LU R2, [R1] ;  /* 0x0000000001027983 */ /* 0x000ea20000300800 */
[----:B------:R-:W-:-:S03]  /*1a3d0*/  ULDC UR4, c[0x0][0xc3c] ;  /* 0x00030f0000047ab9 */ /* 0x000fc60000000800 */
[----:B------:R-:W3:Y:S01]  /*1a3e0*/  LDL R4, [R1+0xc] ;  /* 0x00000c0001047983 */ /* 0x000ee20000100800 */
[----:B--2---:R-:W-:Y:S02]  /*1a3f0*/  IMAD.MOV.U32 R10, RZ, RZ, R2 ;  /* 0x000000ffff0a7224 */ /* 0x004fe400078e0002 */
[----:B---3--:R-:W-:-:S05]  /*1a400*/  IMAD.IADD R0, R4, 0x1, R16 ;  /* 0x0000000104007824 */ /* 0x008fca00078e0210 */
[----:B------:R-:W-:-:S13]  /*1a410*/  ISETP.GE.OR P1, PT, R0, UR4, !P0 ;  /* 0x0000000400007c0c */ /* 0x000fda000c726670 */
[----:B------:R-:W1:Y:S08]  /*1a420*/  @!P1 LDC.64 R2, c[0x0][0xc80] ;  /* 0x00032000ff029b82 */ /* 0x000e700000000a00 */
[----:B------:R-:W2:Y:S01]  /*1a430*/  @!P1 LDC.64 R4, c[0x0][0xc78] ;  /* 0x00031e00ff049b82 */ /* 0x000ea20000000a00 */
[----:B-1----:R-:W-:-:S05]  /*1a440*/  @!P1 IMAD.WIDE R2, R0, 0x4, R2 ;  /* 0x0000000400029825 */ /* 0x002fca00078e0202 */
[----:B------:R2:W3:Y:S02]  /*1a450*/  @!P1 LDG.E R6, desc[UR40][R2.64] ;  /* 0x0000002802069981 */ /* 0x0004e4000c1e1900 */
[----:B--2---:R-:W-:-:S06]  /*1a460*/  @!P1 IMAD.WIDE R2, R0, 0x4, R4 ;  /* 0x0000000400029825 */ /* 0x004fcc00078e0204 */
[----:B------:R-:W2:Y:S01]  /*1a470*/  @!P1 LDG.E R2, desc[UR40][R2.64] ;  /* 0x0000002802029981 */ /* 0x000ea2000c1e1900 */
[----:B------:R-:W-:Y:S01]  /*1a480*/  IMAD.MOV.U32 R5, RZ, RZ, RZ ;  /* 0x000000ffff057224 */ /* 0x000fe200078e00ff */
[C---:B------:R-:W-:Y:S01]  /*1a490*/  ISETP.GE.U32.AND P2, PT, R16.reuse, 0x2, PT ;  /* 0x000000021000780c */ /* 0x040fe20003f46070 */
[----:B------:R-:W-:Y:S01]  /*1a4a0*/  IMAD.MOV.U32 R8, RZ, RZ, RZ ;  /* 0x000000ffff087224 */ /* 0x000fe200078e00ff */
[C---:B------:R-:W-:Y:S01]  /*1a4b0*/  ISETP.GE.U32.AND P3, PT, R16.reuse, 0x4, PT ;  /* 0x000000041000780c */ /* 0x040fe20003f66070 */
[----:B------:R-:W-:Y:S01]  /*1a4c0*/  SHFL.IDX PT, R0, R10, RZ, 0x1f ;  /* 0x00001fff0a007589 */ /* 0x000fe200000e0000 */
[C---:B------:R-:W-:Y:S02]  /*1a4d0*/  ISETP.GE.U32.AND P4, PT, R16.reuse, 0x8, PT ;  /* 0x000000081000780c */ /* 0x040fe40003f86070 */
[----:B------:R-:W-:Y:S01]  /*1a4e0*/  ISETP.GE.U32.AND P5, PT, R16, 0x10, PT ;  /* 0x000000101000780c */ /* 0x000fe20003fa6070 */
[----:B---3--:R-:W-:Y:S02]  /*1a4f0*/  @!P1 IMAD.MOV.U32 R5, RZ, RZ, R6 ;  /* 0x000000ffff059224 */ /* 0x008fe400078e0006 */
[----:B------:R-:W-:-:S02]  /*1a500*/  IMAD.MOV.U32 R6, RZ, RZ, RZ ;  /* 0x000000ffff067224 */ /* 0x000fc400078e00ff */
[----:B--2---:R-:W-:Y:S01]  /*1a510*/  @!P1 IMAD.MOV.U32 R6, RZ, RZ, R2 ;  /* 0x000000ffff069224 */ /* 0x004fe200078e0002 */
[----:B------:R-:W-:-:S03]  /*1a520*/  ISETP.NE.AND P1, PT, R16, RZ, PT ;  /* 0x000000ff1000720c */ /* 0x000fc60003f25270 */
[----:B------:R-:W-:-:S05]  /*1a530*/  IMAD R2, R6, R5, RZ ;  /* 0x0000000506027224 */ /* 0x000fca00078e02ff */
[----:B------:R-:W1:Y:S02]  /*1a540*/  SHFL.UP PT, R3, R2, 0x1, RZ ;  /* 0x0420000002037989 */ /* 0x000e6400000e00ff */
[----:B-1----:R-:W-:-:S05]  /*1a550*/  SEL R7, R3, RZ, P1 ;  /* 0x000000ff03077207 */ /* 0x002fca0000800000 */
[----:B------:R-:W-:Y:S02]  /*1a560*/  IMAD.IADD R2, R2, 0x1, R7 ;  /* 0x0000000102027824 */ /* 0x000fe400078e0207 */
[----:B------:R-:W-:Y:S04]  /*1a570*/  SHFL.IDX PT, R7, R10, 0x1, 0x1f ;  /* 0x00201f000a077f89 */ /* 0x000fe800000e0000 */
        /* <DEDUP_REMOVED lines=12> */
[----:B0-----:R0:W1:Y:S02]  /*1a640*/  SHFL.IDX PT, R9, R3, 0x1f, 0x1f ;  /* 0x03e01f0003097f89 */ /* 0x00106400000e0000 */
.L_x_4010:
[----:B------:R-:W-:Y:S02]  /*1a650*/  ULDC UR4, c[0x0][0xc38] ;  /* 0x00030e0000047ab9 */ /* 0x000fe40000000800 */
[----:B------:R-:W-:-:S04]  /*1a660*/  IMAD.U32 R2, RZ, RZ, UR4 ;  /* 0x00000004ff027e24 */ /* 0x000fc8000f8e00ff */
[----:B-1----:R-:W-:-:S04]  /*1a670*/  IMAD R9, R9, R2, RZ ;  /* 0x0000000209097224 */ /* 0x002fc800078e02ff */
[----:B------:R-:W-:Y:S02]  /*1a680*/  IMAD.IADD R4, R7, 0x1, R9 ;  /* 0x0000000107047824 */ /* 0x000fe400078e0209 */
[----:B------:R-:W-:-:S03]  /*1a690*/  IMAD.MOV.U32 R7, RZ, RZ, R3 ;  /* 0x000000ffff077224 */ /* 0x000fc600078e0003 */
[----:B------:R-:W-:-:S13]  /*1a6a0*/  ISETP.GT.AND P6, PT, R4, R0, PT ;  /* 0x000000000400720c */ /* 0x000fda0003fc4270 */
[----:B------:R-:W-:Y:S05]  /*1a6b0*/  @P6 BRA `(.L_x_3929) ;  /* 0x0000000000ac6947 */ /* 0x000fea0003800000 */
.L_x_3932:
        /* <DEDUP_REMOVED lines=37> */
.L_x_4018:
[----:B------:R-:W-:Y:S02]  /*1a910*/  ULDC UR4, c[0x0][0xc38] ;  /* 0x00030e0000047ab9 */ /* 0x000fe40000000800 */
[----:B------:R-:W-:-:S04]  /*1a920*/  IMAD.U32 R2, RZ, RZ, UR4 ;  /* 0x00000004ff027e24 */ /* 0x000fc8000f8e00ff */
[----:B-1----:R-:W-:-:S04]  /*1a930*/  IMAD R9, R9, R2, RZ ;  /* 0x0000000209097224 */ /* 0x002fc800078e02ff */
[----:B------:R-:W-:-:S05]  /*1a940*/  IMAD.IADD R4, R9, 0x1, R4 ;  /* 0x0000000109047824 */ /* 0x000fca00078e0204 */
[----:B------:R-:W-:-:S13]  /*1a950*/  ISETP.GT.AND P6, PT, R4, R0, PT ;  /* 0x000000000400720c */ /* 0x000fda0003fc4270 */
[----:B------:R-:W-:Y:S05]  /*1a960*/  @!P6 BRA `(.L_x_3932) ;  /* 0xfffffffc0054e947 */ /* 0x000fea000383ffff */
.L_x_3929:
[----:B------:R-:W-:Y:S01]  /*1a970*/  IMAD.IADD R9, R4, 0x1, -R9 ;  /* 0x0000000104097824 */ /* 0x000fe200078e0a09 */
[----:B------:R-:W-:-:S03]  /*1a980*/  UMOV UR4, 0xffffffff ;  /* 0xffffffff00047882 */ /* 0x000fc60000000000 */
[----:B0-----:R-:W-:-:S05]  /*1a990*/  IMAD R3, R7, R2, R9 ;  /* 0x0000000207037224 */ /* 0x001fca00078e0209 */
[----:B------:R-:W-:Y:S01]  /*1a9a0*/  ISETP.GT.AND P6, PT, R3, R0, PT ;  /* 0x000000000300720c */ /* 0x000fe20003fc4270 */
[----:B------:R-:W-:-:S12]  /*1a9b0*/  BRA.DIV UR4, `(.L_x_3933) ;  /* 0x0000002604ac7947 */ /* 0x000fd8000b800000 */
[----:B------:R-:W-:-:S04]  /*1a9c0*/  VOTE.ANY R3, PT, !P6 ;  /* 0x0000000000037806 */ /* 0x000fc800070e0100 */
[----:B------:R-:W0:Y:S02]  /*1a9d0*/  POPC R4, R3 ;  /* 0x0000000300047309 */ /* 0x000e240000000000 */
[----:B0-----:R0:W1:Y:S04]  /*1a9e0*/  SHFL.IDX PT, R5, R5, R4, 0x1f ;  /* 0x00001f0405057589 */ /* 0x00106800000e0000 */
[----:B------:R0:W2:Y:S02]  /*1a9f0*/  SHFL.IDX PT, R6, R6, R4, 0x1f ;  /* 0x00001f0406067589 */ /* 0x0000a400000e0000 */
.L_x_4023:
[----:B------:R-:W-:-:S13]  /*1aa00*/  ISETP.NE.AND P0, PT, R3, RZ, PT ;  /* 0x000000ff0300720c */ /* 0x000fda0003f05270 */
[----:B------:R-:W-:Y:S05]  /*1aa10*/  @!P0 BRA `(.L_x_3934) ;  /* 0x0000000000148947 */ /* 0x000fea0003800000 */
[----:B------:R-:W-:Y:S01]  /*1aa20*/  UMOV UR4, 0xffffffff ;  /* 0xffffffff00047882 */ /* 0x000fe20000000000 */
[----:B------:R-:W-:Y:S02]  /*1aa30*/  VIADD R12, R4, 0xffffffff ;  /* 0xffffffff040c7836 */ /* 0x000fe40000000000 */
[----:B------:R-:W-:Y:S05]  /*1aa40*/  BRA.DIV UR4, `(.L_x_3935) ;  /* 0x0000002604e47947 */ /* 0x000fea000b800000 */
[----:B------:R3:W4:Y:S02]  /*1aa50*/  SHFL.IDX PT, R7, R7, R12, 0x1f ;  /* 0x00001f0c07077589 */ /* 0x00072400000e0000 */
.L_x_4026:
[----:B----4-:R-:W-:-:S07]  /*1aa60*/  IMAD.MOV.U32 R8, RZ, RZ, R7 ;  /* 0x000000ffff087224 */ /* 0x010fce00078e0007 */
.L_x_3934:
[----:B------:R-:W4:Y:S01]  /*1aa70*/  LDL.LU R10, [R1+0xc] ;  /* 0x00000c00010a7983 */ /* 0x000f220000300800 */
[----:B-1----:R-:W-:Y:S01]  /*1aa80*/  IABS R7, R5 ;  /* 0x0000000500077213 */ /* 0x002fe20000000000 */
[----:B------:R-:W-:-:S03]  /*1aa90*/  IMAD R9, R8, R2, R9 ;  /* 0x0000000208097224 */ /* 0x000fc600078e0209 */
[----:B------:R-:W1:Y:S01]  /*1aaa0*/  I2F.RP R2, R7 ;  /* 0x0000000700027306 */ /* 0x000e620000209400 */
[----:B------:R-:W-:Y:S01]  /*1aab0*/  IMAD.IADD R0, R0, 0x1, -R9 ;  /* 0x0000000100007824 */ /* 0x000fe200078e0a09 */
[----:B------:R5:W-:Y:S02]  /*1aac0*/  STL [R1], R9 ;  /* 0x0000000901007387 */ /* 0x000be40000100800 */
[----:B-----5:R-:W-:-:S04]  /*1aad0*/  IABS R9, R5 ;  /* 0x0000000500097213 */ /* 0x020fc80000000000 */
        /* <DEDUP_REMOVED lines=16> */
[----:B--2---:R-:W-:-:S04]  /*1abe0*/  IABS R7, R6 ;  /* 0x0000000600077213 */ /* 0x004fc80000000000 */
[----:B------:R-:W1:Y:S07]  /*1abf0*/  I2F.RP R2, R7 ;  /* 0x0000000700027306 */ /* 0x000e6e0000209400 */
[----:B------:R-:W-:Y:S01]  /*1ac00*/  @P0 VIADD R8, R8, 0x1 ;  /* 0x0000000108080836 */ /* 0x000fe20000000000 */
[----:B-1----:R-:W1:Y:S02]  /*1ac10*/  MUFU.RCP R2, R2 ;  /* 0x0000000200027308 */ /* 0x002e640000001000 */
[----:B-1----:R-:W-:-:S06]  /*1ac20*/  VIADD R2, R2, 0xffffffe ;  /* 0x0ffffffe02027836 */ /* 0x002fcc0000000000 */
        /* <DEDUP_REMOVED lines=29> */
[----:B0-----:R-:W-:Y:S02]  /*1ae00*/  IMAD.IADD R4, R0, 0x1, -R5 ;  /* 0x0000000100047824 */ /* 0x001fe400078e0a05 */
[----:B------:R-:W-:-:S05]  /*1ae10*/  IMAD R0, R3, 0x10000, R2 ;  /* 0x0001000003007824 */ /* 0x000fca00078e0202 */
[----:B------:R0:W-:Y:S04]  /*1ae20*/  STL [R1+0x8], R0 ;  /* 0x0000080001007387 */ /* 0x0001e80000100800 */
[----:B------:R0:W-:Y:S04]  /*1ae30*/  STL [R1+0xc], R10 ;  /* 0x00000c0a01007387 */ /* 0x0001e80000100800 */
[----:B------:R0:W-:Y:S01]  /*1ae40*/  STL [R1+0x4], R4 ;  /* 0x0000040401007387 */ /* 0x0001e20000100800 */
[----:B------:R-:W-:Y:S05]  /*1ae50*/  BRA `(.L_x_3936) ;  /* 0x0000000000287947 */ /* 0x000fea0003800000 */
.L_x_3930:
        /* <DEDUP_REMOVED lines=10> */
.L_x_3936:
[----:B-1----:R-:W2:Y:S04]  /*1af00*/  LDL R3, [R1+0x8] ;  /* 0x0000080001037983 */ /* 0x002ea80000100800 */
[----:B------:R-:W4:Y:S04]  /*1af10*/  LDL R2, [R1+0xc] ;  /* 0x00000c0001027983 */ /* 0x000f280000100800 */
[----:B------:R-:W5:Y:S04]  /*1af20*/  LDL R5, [R1+0x4] ;  /* 0x0000040001057983 */ /* 0x000f680000100800 */
[----:B0-----:R-:W5:Y:S01]  /*1af30*/  LDL R4, [R1] ;  /* 0x0000000001047983 */ /* 0x001f620000100800 */
        /* <DEDUP_REMOVED lines=8> */
[----:B----4-:R-:W-:Y:S01]  /*1afc0*/  IMAD.MOV.U32 R7, RZ, RZ, R2 ;  /* 0x000000ffff077224 */ /* 0x010fe200078e0002 */
[----:B0-----:R-:W-:-:S05]  /*1afd0*/  @!P0 LEA R18, R3, R0, 0x18 ;  /* 0x0000000003128211 */ /* 0x001fca00078ec0ff */
[----:B-----5:R0:W-:Y:S01]  /*1afe0*/  @!P0 STS.128 [R18+0x28cd0], R4 ;  /* 0x028cd00412008388 */ /* 0x0201e20000000c00 */
[----:B------:R-:W-:Y:S06]  /*1aff0*/  BAR.ARV 0x5, 0x180 ;  /* 0x0146000000007b1d */ /* 0x000fec0000002000 */
.L_x_3927:
[----:B------:R-:W2:Y:S01]  /*1b000*/  LDL R0, [R1+0xc] ;  /* 0x00000c0001007983 */ /* 0x000ea20000100800 */
[----:B------:R-:W-:Y:S02]  /*1b010*/  ULDC UR4, c[0x0][0xc3c] ;  /* 0x00030f0000047ab9 */ /* 0x000fe40000000800 */
[----:B--2---:R-:W-:-:S13]  /*1b020*/  ISETP.GE.AND P0, PT, R0, UR4, PT ;  /* 0x0000000400007c0c */ /* 0x004fda000bf06270 */
[----:B------:R-:W-:Y:S05]  /*1b030*/  @!P0 BRA `(.L_x_3937) ;  /* 0xffffff80003c8947 */ /* 0x000fea000383ffff */
[----:B------:R-:W-:Y:S05]  /*1b040*/  BSYNC B8 ;  /* 0x0000000000087941 */ /* 0x000fea0003800000 */
.L_x_3771:
        /* <DEDUP_REMOVED lines=12> */
.L_x_4027:
[----:B------:R-:W-:Y:S05]  /*1b110*/  BSYNC B0 ;  /* 0x0000000000007941 */ /* 0x000fea0003800000 */
.L_x_3938:
[----:B------:R-:W-:-:S03]  /*1b120*/  UMOV UR4, 0xffffffff ;  /* 0xffffffff00047882 */ /* 0x000fc60000000000 */
[----:B------:R-:W-:Y:S05]  /*1b130*/  BRA.DIV UR4, `(.L_x_3940) ;  /* 0x0000002204647947 */ /* 0x000fea000b800000 */
[----:B------:R-:W1:Y:S02]  /*1b140*/  S2R R2, SR_TID.X ;  /* 0x0000000000027919 */ /* 0x000e640000002100 */
[----:B-1----:R-:W-:-:S04]  /*1b150*/  SHF.R.U32.HI R2, RZ, 0x5, R2 ;  /* 0x00000005ff027819 */ /* 0x002fc80000011602 */
[----:B------:R-:W-:-:S05]  /*1b160*/  LOP3.LUT R2, R2, 0x3, RZ, 0xc0, !PT ;  /* 0x0000000302027812 */ /* 0x000fca00078ec0ff */
[----:B------:R1:W2:Y:S02]  /*1b170*/  SHFL.IDX PT, R14, R2, RZ, 0x1f ;  /* 0x00001fff020e7589 */ /* 0x0002a400000e0000 */
.L_x_4030:
[----:B--2---:R-:W-:-:S13]  /*1b180*/  ISETP.NE.AND P0, PT, R14, RZ, PT ;  /* 0x000000ff0e00720c */ /* 0x004fda0003f05270 */
[----:B------:R-:W-:Y:S05]  /*1b190*/  @P0 BRA `(.L_x_3635) ;  /* 0x00000000008c0947 */ /* 0x000fea0003800000 */
[----:B------:R-:W-:-:S03]  /*1b1a0*/  UMOV UR4, 0xffffffff ;  /* 0xffffffff00047882 */ /* 0x000fc60000000000 */
[----:B------:R-:W-:Y:S05]  /*1b1b0*/  BRA.DIV UR4, `(.L_x_3941) ;  /* 0x0000002204787947 */ /* 0x000fea000b800000 */
[----:B------:R-:W-:-:S13]  /*1b1c0*/  ELECT P6, URZ, PT ;  /* 0x00000000003f782f */ /* 0x000fda00038c0000 */
.L_x_4033:
[----:B------:R-:W-:Y:S05]  /*1b1d0*/  @!P6 BRA `(.L_x_3635) ;  /* 0x00000000007ce947 */ /* 0x000fea0003800000 */
[----:B-1----:R-:W2:Y:S02]  /*1b1e0*/  LDL.LU R2, [R1+0x64] ;  /* 0x0000640001027983 */ /* 0x002ea40000300800 */
[----:B--2---:R-:W-:-:S04]  /*1b1f0*/  LOP3.LUT R2, R2, 0x2, RZ, 0xfc, !PT ;  /* 0x0000000202027812 */ /* 0x004fc800078efcff */
[----:B------:R-:W-:-:S13]  /*1b200*/  ISETP.NE.AND P2, PT, R2, 0x3, PT ;  /* 0x000000030200780c */ /* 0x000fda0003f45270 */
[----:B------:R-:W-:Y:S05]  /*1b210*/  @!P2 BRA `(.L_x_3942) ;  /* 0x000000000004a947 */ /* 0x000fea0003800000 */
[----:B------:R-:W-:Y:S01]  /*1b220*/  BPT.TRAP 0x1 ;  /* 0x000000040000795c */ /* 0x000fe20000300000 */
.L_x_3942:
        /* <DEDUP_REMOVED lines=13> */
.L_x_4034:
[----:B------:R-:W1:Y:S02]  /*1b300*/  SYNCS.PHASECHK.TRANS64.TRYWAIT P0, [R7+URZ], R2 ;  /* 0x00000002070075a7 */ /* 0x000e64000800017f */
[----:B-1----:R-:W-:Y:S05]  /*1b310*/  @!P0 BRA `(.L_x_3944) ;  /* 0x0000002000548947 */ /* 0x002fea0003800000 */
.L_x_4035:
[----:B------:R-:W-:Y:S05]  /*1b320*/  @!P2 BRA `(.L_x_3945) ;  /* 0x000000000004a947 */ /* 0x000fea0003800000 */
[----:B------:R-:W-:Y:S01]  /*1b330*/  BPT.TRAP 0x1 ;  /* 0x000000040000795c */ /* 0x000fe20000300000 */
.L_x_3945:
[----:B------:R-:W-:-:S04]  /*1b340*/  VIADD R0, R0, 0x28c60 ;  /* 0x00028c6000007836 */ /* 0x000fc80000000000 */
[----:B------:R-:W-:-:S04]  /*1b350*/  IMAD R4, R19, 0x8, R0 ;  /* 0x0000000813047824 */ /* 0x000fc800078e0200 */
[----:B------:R-:W2:Y:S02]  /*1b360*/  SYNCS.PHASECHK.TRANS64.TRYWAIT P0, [R4+URZ], R5 ;  /* 0x00000005040075a7 */ /* 0x000ea4000800017f */
[----:B--2---:R-:W-:Y:S05]  /*1b370*/  @!P0 BRA `(.L_x_3946) ;  /* 0x0000002000508947 */ /* 0x004fea0003800000 */
.L_x_4036:
[----:B------:R-:W-:-:S07]  /*1b380*/  IMAD R3, R3, 0x8, R0 ;  /* 0x0000000803037824 */ /* 0x000fce00078e0200 */
.L_x_3947:
[----:B----4-:R4:W0:Y:S02]  /*1b390*/  SYNCS.PHASECHK.TRANS64.TRYWAIT P0, [R3+URZ], R2 ;  /* 0x00000002030075a7 */ /* 0x010824000800017f */
[----:B0-----:R-:W-:Y:S05]  /*1b3a0*/  @!P0 NANOSLEEP.SYNCS 0x989680 ;  /* 0x009896800000895d */ /* 0x001fea0003900000 */
[----:B------:R-:W0:Y:S02]  /*1b3b0*/  @!P0 SYNCS.PHASECHK.TRANS64 P0, [R3+URZ], R2 ;  /* 0x00000002030085a7 */ /* 0x000e24000800007f */
[----:B0-----:R-:W-:Y:S05]  /*1b3c0*/  @!P0 BRA `(.L_x_3947) ;  /* 0xfffffffc00f08947 */ /* 0x001fea000383ffff */
.L_x_3635:
[----:B------:R-:W-:Y:S05]  /*1b3d0*/  BSYNC B9 ;  /* 0x0000000000097941 */ /* 0x000fea0003800000 */
.L_x_3632:
[----:B------:R-:W-:Y:S05]  /*1b3e0*/  EXIT ;  /* 0x000000000000794d */ /* 0x000fea0003800000 */
.L_x_3653:
[----:B0-----:R0:W1:Y:S02]  /*1b3f0*/  SYNCS.PHASECHK.TRANS64.TRYWAIT P5, [R73+URZ+0x28c90], R74 ;  /* 0x028c904a490075a7 */ /* 0x00106400080a017f */
[----:B-1----:R-:W-:Y:S05]  /*1b400*/  @!P5 NANOSLEEP.SYNCS 0x989680 ;  /* 0x009896800000d95d */ /* 0x002fea0003900000 */
[----:B------:R-:W1:Y:S02]  /*1b410*/  @!P5 SYNCS.PHASECHK.TRANS64 P5, [R73+URZ+0x28c90], R74 ;  /* 0x028c904a4900d5a7 */ /* 0x000e6400080a007f */
[----:B-1----:R-:W-:Y:S05]  /*1b420*/  @!P5 BRA `(.L_x_3653) ;  /* 0xfffffffc00f0d947 */ /* 0x002fea000383ffff */
[----:B------:R-:W-:Y:S05]  /*1b430*/  BRA `(.L_x_3948) ;  /* 0xfffffe78003c7947 */ /* 0x000fea000383ffff */
.L_x_3663:
[----:B-1----:R1:W2:Y:S02]  /*1b440*/  SYNCS.PHASECHK.TRANS64.TRYWAIT P5, [R73+URZ+0x28c90], R74 ;  /* 0x028c904a490075a7 */ /* 0x0022a400080a017f */
[----:B--2---:R-:W-:Y:S05]  /*1b450*/  @!P5 NANOSLEEP.SYNCS 0x989680 ;  /* 0x009896800000d95d */ /* 0x004fea0003900000 */
[----:B------:R-:W2:Y:S02]  /*1b460*/  @!P5 SYNCS.PHASECHK.TRANS64 P5, [R73+URZ+0x28c90], R74 ;  /* 0x028c904a4900d5a7 */ /* 0x000ea400080a007f */
[----:B--2---:R-:W-:Y:S05]  /*1b470*/  @!P5 BRA `(.L_x_3663) ;  /* 0xfffffffc00f0d947 */ /* 0x004fea000383ffff */
[----:B------:R-:W-:Y:S05]  /*1b480*/  BRA `(.L_x_3949) ;  /* 0xfffffe8000c47947 */ /* 0x000fea000383ffff */
.L_x_3668:
[----:B0-----:R0:W1:Y:S02]  /*1b490*/  SYNCS.PHASECHK.TRANS64.TRYWAIT P1, [R73+URZ+0x28c90], R74 ;  /* 0x028c904a490075a7 */ /* 0x001064000802017f */
[----:B-1----:R-:W-:Y:S05]  /*1b4a0*/  @!P1 NANOSLEEP.SYNCS 0x989680 ;  /* 0x009896800000995d */ /* 0x002fea0003900000 */
[----:B------:R-:W1:Y:S02]  /*1b4b0*/  @!P1 SYNCS.PHASECHK.TRANS64 P1, [R73+URZ+0x28c90], R74 ;  /* 0x028c904a490095a7 */ /* 0x000e64000802007f */
[----:B-1----:R-:W-:Y:S05]  /*1b4c0*/  @!P1 BRA `(.L_x_3668) ;  /* 0xfffffffc00f09947 */ /* 0x002fea000383ffff */
[----:B------:R-:W-:Y:S05]  /*1b4d0*/  BRA `(.L_x_3950) ;  /* 0xfffffe8800f87947 */ /* 0x000fea000383ffff */
.L_x_3672:
[----:B--2---:R2:W0:Y:S02]  /*1b4e0*/  SYNCS.PHASECHK.TRANS64.TRYWAIT P0, [R73+URZ+0x28cb0], R74 ;  /* 0x028cb04a490075a7 */ /* 0x004424000800017f */
[----:B0-----:R-:W-:Y:S05]  /*1b4f0*/  @!P0 NANOSLEEP.SYNCS 0x989680 ;  /* 0x009896800000895d */ /* 0x001fea0003900000 */
[----:B------:R-:W0:Y:S02]  /*1b500*/  @!P0 SYNCS.PHASECHK.TRANS64 P0, [R73+URZ+0x28cb0], R74 ;  /* 0x028cb04a490085a7 */ /* 0x000e24000800007f */
[----:B0-----:R-:W-:Y:S05]  /*1b510*/  @!P0 BRA `(.L_x_3672) ;  /* 0xfffffffc00f08947 */ /* 0x001fea000383ffff */
[----:B------:R-:W-:Y:S05]  /*1b520*/  BRA `(.L_x_3951) ;  /* 0xfffffe8c00747947 */ /* 0x000fea000383ffff */
.L_x_3685:
[----:B0-----:R0:W1:Y:S02]  /*1b530*/  SYNCS.PHASECHK.TRANS64.TRYWAIT P0, [R5+URZ+0x28c50], R8 ;  /* 0x028c5008050075a7 */ /* 0x001064000800017f */
[----:B-1----:R-:W-:Y:S05]  /*1b540*/  @!P0 NANOSLEEP.SYNCS 0x989680 ;  /* 0x009896800000895d */ /* 0x002fea0003900000 */
[----:B------:R-:W1:Y:S02]  /*1b550*/  @!P0 SYNCS.PHASECHK.TRANS64 P0, [R5+URZ+0x28c50], R8 ;  /* 0x028c5008050085a7 */ /* 0x000e64000800007f */
[----:B-1----:R-:W-:Y:S05]  /*1b560*/  @!P0 BRA `(.L_x_3685) ;  /* 0xfffffffc00f08947 */ /* 0x002fea000383ffff */
[----:B------:R-:W-:Y:S05]  /*1b570*/  BRA `(.L_x_3952) ;  /* 0xfffffe9c00207947 */ /* 0x000fea000383ffff */
.L_x_3692:
[----:B-1----:R1:W2:Y:S02]  /*1b580*/  SYNCS.PHASECHK.TRANS64.TRYWAIT P0, [R4+URZ+0x28c50], R5 ;  /* 0x028c5005040075a7 */ /* 0x0022a4000800017f */
[----:B--2---:R-:W-:Y:S05]  /*1b590*/  @!P0 NANOSLEEP.SYNCS 0x989680 ;  /* 0x009896800000895d */ /* 0x004fea0003900000 */
[----:B------:R-:W2:Y:S02]  /*1b5a0*/  @!P0 SYNCS.PHASECHK.TRANS64 P0, [R4+URZ+0x28c50], R5 ;  /* 0x028c5005040085a7 */ /* 0x000ea4000800007f */
[----:B--2---:R-:W-:Y:S05]  /*1b5b0*/  @!P0 BRA `(.L_x_3692) ;  /* 0xfffffffc00f08947 */ /* 0x004fea000383ffff */
[----:B------:R-:W-:Y:S05]  /*1b5c0*/  BRA `(.L_x_3691) ;  /* 0xfffffea800587947 */ /* 0x000fea000383ffff */
.L_x_3707:
        /* <DEDUP_REMOVED lines=8> */
.L_x_3954:
[----:B------:R-:W-:Y:S05]  /*1b650*/  BSYNC B1 ;  /* 0x0000000000017941 */ /* 0x000fea0003800000 */
.L_x_3953:
        /* <DEDUP_REMOVED lines=8> */
.L_x_3955:
[----:B------:R-:W-:Y:S02]  /*1b6e0*/  IMAD.MOV.U32 R13, RZ, RZ, R24 ;  /* 0x000000ffff0d7224 */ /* 0x000fe400078e0018 */
[----:B------:R-:W-:-:S07]  /*1b6f0*/  IMAD.MOV.U32 R3, RZ, RZ, R14 ;  /* 0x000000ffff037224 */ /* 0x000fce00078e000e */
[----:B------:R-:W-:Y:S05]  /*1b700*/  WARPSYNC.COLLECTIVE R15, `(.L_x_3956) ;  /* 0x000000000f087348 */ /* 0x000fea0003c00000 */
[----:B------:R0:W1:Y:S02]  /*1b710*/  SHFL.IDX P6, R14, R13, R12, R11 ;  /* 0x0000000c0d0e7389 */ /* 0x00006400000c000b */
[----:B01----:R-:W-:Y:S01]  /*1b720*/  ENDCOLLECTIVE ;  /* 0x000000000000791b */ /* 0x003fe20003800000 */
.L_x_3956:
[----:B------:R-:W-:Y:S02]  /*1b730*/  IMAD.MOV.U32 R13, RZ, RZ, R27 ;  /* 0x000000ffff0d7224 */ /* 0x000fe400078e001b */
[----:B------:R-:W-:-:S07]  /*1b740*/  IMAD.MOV.U32 R24, RZ, RZ, R14 ;  /* 0x000000ffff187224 */ /* 0x000fce00078e000e */
[----:B------:R-:W-:Y:S05]  /*1b750*/  WARPSYNC.COLLECTIVE R15, `(.L_x_3957) ;  /* 0x000000000f087348 */ /* 0x000fea0003c00000 */
[----:B------:R0:W1:Y:S02]  /*1b760*/  SHFL.IDX P6, R14, R13, R12, R11 ;  /* 0x0000000c0d0e7389 */ /* 0x00006400000c000b */
[----:B01----:R-:W-:Y:S01]  /*1b770*/  ENDCOLLECTIVE ;  /* 0x000000000000791b */ /* 0x003fe20003800000 */
.L_x_3957:
[----:B------:R-:W-:Y:S01]  /*1b780*/  IMAD.MOV.U32 R21, RZ, RZ, R14 ;  /* 0x000000ffff157224 */ /* 0x000fe200078e000e */
[----:B------:R-:W-:Y:S06]  /*1b790*/  BRA `(.L_x_3958) ;  /* 0xfffffec000207947 */ /* 0x000fec000383ffff */
.L_x_3711:
[----:B0-----:R0:W1:Y:S02]  /*1b7a0*/  SYNCS.PHASECHK.TRANS64.TRYWAIT P0, [R2+URZ+0x28c00], R25 ;  /* 0x028c0019020075a7 */ /* 0x001064000800017f */
[----:B-1----:R-:W-:Y:S05]  /*1b7b0*/  @!P0 NANOSLEEP.SYNCS 0x989680 ;  /* 0x009896800000895d */ /* 0x002fea0003900000 */
[----:B------:R-:W1:Y:S02]  /*1b7c0*/  @!P0 SYNCS.PHASECHK.TRANS64 P0, [R2+URZ+0x28c00], R25 ;  /* 0x028c0019020085a7 */ /* 0x000e64000800007f */
[----:B-1----:R-:W-:Y:S05]  /*1b7d0*/  @!P0 BRA `(.L_x_3711) ;  /* 0xfffffffc00f08947 */ /* 0x002fea000383ffff */
[----:B------:R-:W-:Y:S05]  /*1b7e0*/  BRA `(.L_x_3959) ;  /* 0xfffffec400307947 */ /* 0x000fea000383ffff */
.L_x_3719:
        /* <DEDUP_REMOVED lines=8> */
.L_x_3961:
[----:B------:R-:W-:Y:S05]  /*1b870*/  BSYNC B1 ;  /* 0x0000000000017941 */ /* 0x000fea0003800000 */
.L_x_3960:
        /* <DEDUP_REMOVED lines=8> */
.L_x_3962:
[----:B------:R-:W-:Y:S02]  /*1b900*/  IMAD.MOV.U32 R13, RZ, RZ, R24 ;  /* 0x000000ffff0d7224 */ /* 0x000fe400078e0018 */
[----:B------:R-:W-:-:S07]  /*1b910*/  IMAD.MOV.U32 R3, RZ, RZ, R14 ;  /* 0x000000ffff037224 */ /* 0x000fce00078e000e */
[----:B------:R-:W-:Y:S05]  /*1b920*/  WARPSYNC.COLLECTIVE R15, `(.L_x_3963) ;  /* 0x000000000f087348 */ /* 0x000fea0003c00000 */
[----:B------:R0:W1:Y:S02]  /*1b930*/  SHFL.IDX P6, R14, R13, R12, R11 ;  /* 0x0000000c0d0e7389 */ /* 0x00006400000c000b */
[----:B01----:R-:W-:Y:S01]  /*1b940*/  ENDCOLLECTIVE ;  /* 0x000000000000791b */ /* 0x003fe20003800000 */
.L_x_3963:
[----:B------:R-:W-:Y:S02]  /*1b950*/  IMAD.MOV.U32 R13, RZ, RZ, R27 ;  /* 0x000000ffff0d7224 */ /* 0x000fe400078e001b */
[----:B------:R-:W-:-:S07]  /*1b960*/  IMAD.MOV.U32 R4, RZ, RZ, R14 ;  /* 0x000000ffff047224 */ /* 0x000fce00078e000e */
[----:B------:R-:W-:Y:S05]  /*1b970*/  WARPSYNC.COLLECTIVE R15, `(.L_x_3964) ;  /* 0x000000000f087348 */ /* 0x000fea0003c00000 */
[----:B------:R0:W1:Y:S02]  /*1b980*/  SHFL.IDX P6, R14, R13, R12, R11 ;  /* 0x0000000c0d0e7389 */ /* 0x00006400000c000b */
[----:B01----:R-:W-:Y:S01]  /*1b990*/  ENDCOLLECTIVE ;  /* 0x000000000000791b */ /* 0x003fe20003800000 */
.L_x_3964:
[----:B------:R-:W-:Y:S02]  /*1b9a0*/  IMAD.MOV.U32 R12, RZ, RZ, R3 ;  /* 0x000000ffff0c7224 */ /* 0x000fe400078e0003 */
[----:B------:R-:W-:Y:S01]  /*1b9b0*/  IMAD.MOV.U32 R13, RZ, RZ, R0 ;  /* 0x000000ffff0d7224 */ /* 0x000fe200078e0000 */
[----:B------:R-:W-:Y:S06]  /*1b9c0*/  BRA `(.L_x_3965) ;  /* 0xfffffecc009c7947 */ /* 0x000fec000383ffff */
.L_x_3723:
[----:B0-----:R0:W1:Y:S02]  /*1b9d0*/  SYNCS.PHASECHK.TRANS64.TRYWAIT P1, [R2+URZ+0x28c00], R27 ;  /* 0x028c001b020075a7 */ /* 0x001064000802017f */
[----:B-1----:R-:W-:Y:S05]  /*1b9e0*/  @!P1 NANOSLEEP.SYNCS 0x989680 ;  /* 0x009896800000995d */ /* 0x002fea0003900000 */
[----:B------:R-:W1:Y:S02]  /*1b9f0*/  @!P1 SYNCS.PHASECHK.TRANS64 P1, [R2+URZ+0x28c00], R27 ;  /* 0x028c001b020095a7 */ /* 0x000e64000802007f */
[----:B-1----:R-:W-:Y:S05]  /*1ba00*/  @!P1 BRA `(.L_x_3723) ;  /* 0xfffffffc00f09947 */ /* 0x002fea000383ffff */
[----:B------:R-:W-:Y:S05]  /*1ba10*/  BRA `(.L_x_3966) ;  /* 0xfffffed000687947 */ /* 0x000fea000383ffff */
.L_x_3729:
[----:B0-----:R0:W1:Y:S02]  /*1ba20*/  SYNCS.PHASECHK.TRANS64.TRYWAIT P1, [R12+URZ+0x28c30], R13 ;  /* 0x028c300d0c0075a7 */ /* 0x001064000802017f */
[----:B-1----:R-:W-:Y:S05]  /*1ba30*/  @!P1 NANOSLEEP.SYNCS 0x989680 ;  /* 0x009896800000995d */ /* 0x002fea0003900000 */
[----:B------:R-:W1:Y:S02]  /*1ba40*/  @!P1 SYNCS.PHASECHK.TRANS64 P1, [R12+URZ+0x28c30], R13 ;  /* 0x028c300d0c0095a7 */ /* 0x000e64000802007f */
[----:B-1----:R-:W-:Y:S05]  /*1ba50*/  @!P1 BRA `(.L_x_3729) ;  /* 0xfffffffc00f09947 */ /* 0x002fea000383ffff */
[----:B------:R-:W-:Y:S05]  /*1ba60*/  BRA `(.L_x_3728) ;  /* 0xfffffedc00987947 */ /* 0x000fea000383ffff */
.L_x_3734:
[----:B--2---:R2:W3:Y:S02]  /*1ba70*/  SYNCS.PHASECHK.TRANS64.TRYWAIT P2, [R12+URZ+0x28c50], R13 ;  /* 0x028c500d0c0075a7 */ /* 0x0044e4000804017f */
[----:B---3--:R-:W-:Y:S05]  /*1ba80*/  @!P2 NANOSLEEP.SYNCS 0x989680 ;  /* 0x009896800000a95d */ /* 0x008fea0003900000 */
[----:B------:R-:W3:Y:S02]  /*1ba90*/  @!P2 SYNCS.PHASECHK.TRANS64 P2, [R12+URZ+0x28c50], R13 ;  /* 0x028c500d0c00a5a7 */ /* 0x000ee4000804007f */
[----:B---3--:R-:W-:Y:S05]  /*1baa0*/  @!P2 BRA `(.L_x_3734) ;  /* 0xfffffffc00f0a947 */ /* 0x008fea000383ffff */
[----:B------:R-:W-:Y:S05]  /*1bab0*/  BRA `(.L_x_3733) ;  /* 0xfffffef000dc7947 */ /* 0x000fea000383ffff */
.L_x_3741:
[----:B-1----:R1:W2:Y:S02]  /*1bac0*/  SYNCS.PHASECHK.TRANS64.TRYWAIT P3, [R218+URZ+0x28c30], R12 ;  /* 0x028c300cda0075a7 */ /* 0x0022a4000806017f */
[----:B--2---:R-:W-:Y:S05]  /*1bad0*/  @!P3 NANOSLEEP.SYNCS 0x989680 ;  /* 0x009896800000b95d */ /* 0x004fea0003900000 */
[----:B------:R-:W2:Y:S02]  /*1bae0*/  @!P3 SYNCS.PHASECHK.TRANS64 P3, [R218+URZ+0x28c30], R12 ;  /* 0x028c300cda00b5a7 */ /* 0x000ea4000806007f */
[----:B--2---:R-:W-:Y:S05]  /*1baf0*/  @!P3 BRA `(.L_x_3741) ;  /* 0xfffffffc00f0b947 */ /* 0x004fea000383ffff */
[----:B------:R-:W-:Y:S05]  /*1bb00*/  BRA `(.L_x_3740) ;  /* 0xfffffef400f07947 */ /* 0x000fea000383ffff */
.L_x_3746:
[----:B---3--:R3:W4:Y:S02]  /*1bb10*/  SYNCS.PHASECHK.TRANS64.TRYWAIT P3, [R218+URZ+0x28c50], R12 ;  /* 0x028c500cda0075a7 */ /* 0x008724000806017f */
[----:B----4-:R-:W-:Y:S05]  /*1bb20*/  @!P3 NANOSLEEP.SYNCS 0x989680 ;  /* 0x009896800000b95d */ /* 0x010fea0003900000 */
[----:B------:R-:W4:Y:S02]  /*1bb30*/  @!P3 SYNCS.PHASECHK.TRANS64 P3, [R218+URZ+0x28c50], R12 ;  /* 0x028c500cda00b5a7 */ /* 0x000f24000806007f */
[----:B----4-:R-:W-:Y:S05]  /*1bb40*/  @!P3 BRA `(.L_x_3746) ;  /* 0xfffffffc00f0b947 */ /* 0x010fea000383ffff */
[----:B------:R-:W-:Y:S05]  /*1bb50*/  BRA `(.L_x_3745) ;  /* 0xffffff1000447947 */ /* 0x000fea000383ffff */
.L_x_3779:
[----:B------:R-:W1:Y:S01]  /*1bb60*/  S2R R5, SR_TID.X ;  /* 0x0000000000057919 */ /* 0x000e620000002100 */
[----:B------:R-:W-:Y:S01]  /*1bb70*/  BSSY B1, `(.L_x_3967) ;  /* 0x000000a000017945 */ /* 0x000fe20003800000 */
[----:B0-----:R-:W-:Y:S02]  /*1bb80*/  IMAD.MOV.U32 R12, RZ, RZ, RZ ;  /* 0x000000ffff0c7224 */ /* 0x001fe400078e00ff */
[----:B------:R-:W-:Y:S02]  /*1bb90*/  IMAD.MOV.U32 R11, RZ, RZ, 0x1f ;  /* 0x0000001fff0b7424 */ /* 0x000fe400078e00ff */
[----:B------:R-:W-:Y:S01]  /*1bba0*/  IMAD.MOV.U32 R15, RZ, RZ, -0x1 ;  /* 0xffffffffff0f7424 */ /* 0x000fe200078e00ff */
[----:B-1----:R-:W-:-:S04]  /*1bbb0*/  SHF.R.U32.HI R5, RZ, 0x5, R5 ;  /* 0x00000005ff057819 */ /* 0x002fc80000011605 */
[----:B------:R-:W-:-:S05]  /*1bbc0*/  LOP3.LUT R5, R5, 0x3, RZ, 0xc0, !PT ;  /* 0x0000000305057812 */ /* 0x000fca00078ec0ff */
[----:B------:R-:W-:-:S07]  /*1bbd0*/  IMAD.MOV.U32 R13, RZ, RZ, R5 ;  /* 0x000000ffff0d7224 */ /* 0x000fce00078e0005 */
[----:B------:R-:W-:Y:S05]  /*1bbe0*/  WARPSYNC.COLLECTIVE R15, `(.L_x_3968) ;  /* 0x000000000f087348 */ /* 0x000fea0003c00000 */
[----:B------:R0:W1:Y:S02]  /*1bbf0*/  SHFL.IDX P6, R14, R13, R12, R11 ;  /* 0x0000000c0d0e7389 */ /* 0x00006400000c000b */
[----:B01----:R-:W-:Y:S01]  /*1bc00*/  ENDCOLLECTIVE ;  /* 0x000000000000791b */ /* 0x003fe20003800000 */
.L_x_3968:
[----:B------:R-:W-:Y:S05]  /*1bc10*/  BSYNC B1 ;  /* 0x0000000000017941 */ /* 0x000fea0003800000 */
.L_x_3967:
[----:B------:R-:W-:Y:S05]  /*1bc20*/  BRA `(.L_x_3969) ;  /* 0xffffff7c00b07947 */ /* 0x000fea000383ffff */
.L_x_3781:
[----:B------:R-:W-:Y:S01]  /*1bc30*/  BSSY B1, `(.L_x_3970) ;  /* 0x0000006000017945 */ /* 0x000fe20003800000 */
[----:B------:R-:W-:-:S07]  /*1bc40*/  IMAD.MOV.U32 R15, RZ, RZ, -0x1 ;  /* 0xffffffffff0f7424 */ /* 0x000fce00078e00ff */
[----:B0-----:R-:W-:Y:S05]  /*1bc50*/  WARPSYNC.COLLECTIVE R15, `(.L_x_3971) ;  /* 0x000000000f0c7348 */ /* 0x001fea0003c00000 */
[----:B------:R-:W-:Y:S02]  /*1bc60*/  ELECT P6, UR62, PT ;  /* 0x00000000003e782f */ /* 0x000fe400038c0000 */
[----:B------:R-:W-:Y:S01]  /*1bc70*/  MOV R14, UR62 ;  /* 0x0000003e000e7c02 */ /* 0x000fe20008000f00 */
[----:B0-----:R-:W-:Y:S10]  /*1bc80*/  ENDCOLLECTIVE ;  /* 0x000000000000791b */ /* 0x001ff40003800000 */
.L_x_3971:
[----:B------:R-:W-:Y:S05]  /*1bc90*/  BSYNC B1 ;  /* 0x0000000000017941 */ /* 0x000fea0003800000 */
.L_x_3970:
[----:B------:R-:W-:Y:S05]  /*1bca0*/  BRA `(.L_x_3780) ;  /* 0xffffff7c00a87947 */ /* 0x000fea000383ffff */
.L_x_3783:
[----:B0-----:R0:W1:Y:S02]  /*1bcb0*/  SYNCS.PHASECHK.TRANS64.TRYWAIT P0, [R18+URZ+0x28c20], R4 ;  /* 0x028c2004120075a7 */ /* 0x001064000800017f */
[----:B-1----:R-:W-:Y:S05]  /*1bcc0*/  @!P0 NANOSLEEP.SYNCS 0x989680 ;  /* 0x009896800000895d */ /* 0x002fea0003900000 */
[----:B------:R-:W1:Y:S02]  /*1bcd0*/  @!P0 SYNCS.PHASECHK.TRANS64 P0, [R18+URZ+0x28c20], R4 ;  /* 0x028c2004120085a7 */ /* 0x000e64000800007f */
[----:B-1----:R-:W-:Y:S05]  /*1bce0*/  @!P0 BRA `(.L_x_3783) ;  /* 0xfffffffc00f08947 */ /* 0x002fea000383ffff */
[----:B------:R-:W-:Y:S05]  /*1bcf0*/  BRA `(.L_x_3972) ;  /* 0xffffff7c00b87947 */ /* 0x000fea000383ffff */
.L_x_3787:
[----:B-1----:R1:W2:Y:S02]  /*1bd00*/  SYNCS.PHASECHK.TRANS64.TRYWAIT P0, [R5+URZ+0x28ca0], R9 ;  /* 0x028ca009050075a7 */ /* 0x0022a4000800017f */
[----:B--2---:R-:W-:Y:S05]  /*1bd10*/  @!P0 NANOSLEEP.SYNCS 0x989680 ;  /* 0x009896800000895d */ /* 0x004fea0003900000 */
[----:B------:R-:W2:Y:S02]  /*1bd20*/  @!P0 SYNCS.PHASECHK.TRANS64 P0, [R5+URZ+0x28ca0], R9 ;  /* 0x028ca009050085a7 */ /* 0x000ea4000800007f */
[----:B--2---:R-:W-:Y:S05]  /*1bd30*/  @!P0 BRA `(.L_x_3787) ;  /* 0xfffffffc00f08947 */ /* 0x004fea000383ffff */
[----:B------:R-:W-:Y:S05]  /*1bd40*/  BRA `(.L_x_3973) ;  /* 0xffffff7c00d87947 */ /* 0x000fea000383ffff */
.L_x_3792:
[----:B0-----:R0:W2:Y:S02]  /*1bd50*/  SYNCS.PHASECHK.TRANS64.TRYWAIT P0, [R5+URZ+0x28cc0], R9 ;  /* 0x028cc009050075a7 */ /* 0x0010a4000800017f */
[----:B--2---:R-:W-:Y:S05]  /*1bd60*/  @!P0 NANOSLEEP.SYNCS 0x989680 ;  /* 0x009896800000895d */ /* 0x004fea0003900000 */
[----:B------:R-:W2:Y:S02]  /*1bd70*/  @!P0 SYNCS.PHASECHK.TRANS64 P0, [R5+URZ+0x28cc0], R9 ;  /* 0x028cc009050085a7 */ /* 0x000ea4000800007f */
[----:B--2---:R-:W-:Y:S05]  /*1bd80*/  @!P0 BRA `(.L_x_3792) ;  /* 0xfffffffc00f08947 */ /* 0x004fea000383ffff */
[----:B------:R-:W-:Y:S05]  /*1bd90*/  BRA `(.L_x_3974) ;  /* 0xffffff8000587947 */ /* 0x000fea000383ffff */
.L_x_3806:
[----:B0-----:R0:W1:Y:S02]  /*1bda0*/  SYNCS.PHASECHK.TRANS64.TRYWAIT P2, [R5+URZ+0x28ca0], R6 ;  /* 0x028ca006050075a7 */ /* 0x001064000804017f */
[----:B-1----:R-:W-:Y:S05]  /*1bdb0*/  @!P2 NANOSLEEP.SYNCS 0x989680 ;  /* 0x009896800000a95d */ /* 0x002fea0003900000 */
[----:B------:R-:W1:Y:S02]  /*1bdc0*/  @!P2 SYNCS.PHASECHK.TRANS64 P2, [R5+URZ+0x28ca0], R6 ;  /* 0x028ca0060500a5a7 */ /* 0x000e64000804007f */
[----:B-1----:R-:W-:Y:S05]  /*1bdd0*/  @!P2 BRA `(.L_x_3806) ;  /* 0xfffffffc00f0a947 */ /* 0x002fea000383ffff */
[----:B------:R-:W-:Y:S05]  /*1bde0*/  BRA `(.L_x_3975) ;  /* 0xffffff8800d87947 */ /* 0x000fea000383ffff */
.L_x_3811:
[----:B-1----:R1:W2:Y:S02]  /*1bdf0*/  SYNCS.PHASECHK.TRANS64.TRYWAIT P2, [R5+URZ+0x28cc0], R6 ;  /* 0x028cc006050075a7 */ /* 0x0022a4000804017f */
[----:B--2---:R-:W-:Y:S05]  /*1be00*/  @!P2 NANOSLEEP.SYNCS 0x989680 ;  /* 0x009896800000a95d */ /* 0x004fea0003900000 */
[----:B------:R-:W2:Y:S02]  /*1be10*/  @!P2 SYNCS.PHASECHK.TRANS64 P2, [R5+URZ+0x28cc0], R6 ;  /* 0x028cc0060500a5a7 */ /* 0x000ea4000804007f */
[----:B--2---:R-:W-:Y:S05]  /*1be20*/  @!P2 BRA `(.L_x_3811) ;  /* 0xfffffffc00f0a947 */ /* 0x004fea000383ffff */
[----:B------:R-:W-:Y:S05]  /*1be30*/  BRA `(.L_x_3976) ;  /* 0xffffff8c00547947 */ /* 0x000fea000383ffff */
.L_x_3833:
        /* <DEDUP_REMOVED lines=11> */
.L_x_3978:
[----:B------:R-:W-:Y:S05]  /*1bef0*/  BSYNC B0 ;  /* 0x0000000000007941 */ /* 0x000fea0003800000 */
.L_x_3977:
[----:B------:R-:W-:Y:S05]  /*1bf00*/  BRA `(.L_x_3979) ;  /* 0xffffff9c00c47947 */ /* 0x000fea000383ffff */
.L_x_3835:
[----:B------:R-:W-:Y:S01]  /*1bf10*/  BSSY B0, `(.L_x_3980) ;  /* 0x0000006000007945 */ /* 0x000fe20003800000 */
[----:B------:R-:W-:-:S07]  /*1bf20*/  IMAD.MOV.U32 R15, RZ, RZ, -0x1 ;  /* 0xffffffffff0f7424 */ /* 0x000fce00078e00ff */
[----:B0-----:R-:W-:Y:S05]  /*1bf30*/  WARPSYNC.COLLECTIVE R15, `(.L_x_3981) ;  /* 0x000000000f0c7348 */ /* 0x001fea0003c00000 */
[----:B------:R-:W-:Y:S02]  /*1bf40*/  ELECT P6, UR62, PT ;  /* 0x00000000003e782f */ /* 0x000fe400038c0000 */
[----:B------:R-:W-:Y:S01]  /*1bf50*/  MOV R14, UR62 ;  /* 0x0000003e000e7c02 */ /* 0x000fe20008000f00 */
[----:B0-----:R-:W-:Y:S10]  /*1bf60*/  ENDCOLLECTIVE ;  /* 0x000000000000791b */ /* 0x001ff40003800000 */
.L_x_3981:
[----:B------:R-:W-:Y:S05]  /*1bf70*/  BSYNC B0 ;  /* 0x0000000000007941 */ /* 0x000fea0003800000 */
.L_x_3980:
[----:B------:R-:W-:Y:S05]  /*1bf80*/  BRA `(.L_x_3982) ;  /* 0xffffff9c00d07947 */ /* 0x000fea000383ffff */
.L_x_3837:
[----:B0-----:R0:W1:Y:S02]  /*1bf90*/  SYNCS.PHASECHK.TRANS64.TRYWAIT P0, [R0+URZ+0x28c40], R2 ;  /* 0x028c4002000075a7 */ /* 0x001064000800017f */
[----:B-1----:R-:W-:Y:S05]  /*1bfa0*/  @!P0 NANOSLEEP.SYNCS 0x989680 ;  /* 0x009896800000895d */ /* 0x002fea0003900000 */
[----:B------:R-:W1:Y:S02]  /*1bfb0*/  @!P0 SYNCS.PHASECHK.TRANS64 P0, [R0+URZ+0x28c40], R2 ;  /* 0x028c4002000085a7 */ /* 0x000e64000800007f */
[----:B-1----:R-:W-:Y:S05]  /*1bfc0*/  @!P0 BRA `(.L_x_3837) ;  /* 0xfffffffc00f08947 */ /* 0x002fea000383ffff */
[----:B------:R-:W-:Y:S05]  /*1bfd0*/  BRA `(.L_x_3983) ;  /* 0xffffffa000307947 */ /* 0x000fea000383ffff */
.L_x_3841:
        /* <DEDUP_REMOVED lines=15> */
.L_x_3984:
[----:B------:R-:W-:Y:S02]  /*1c0d0*/  IMAD.MOV.U32 R13, RZ, RZ, R4 ;  /* 0x000000ffff0d7224 */ /* 0x000fe400078e0004 */
[----:B------:R-:W-:-:S07]  /*1c0e0*/  IMAD.MOV.U32 R6, RZ, RZ, R14 ;  /* 0x000000ffff067224 */ /* 0x000fce00078e000e */
[----:B------:R-:W-:Y:S05]  /*1c0f0*/  WARPSYNC.COLLECTIVE R15, `(.L_x_3985) ;  /* 0x000000000f087348 */ /* 0x000fea0003c00000 */
[----:B------:R0:W1:Y:S02]  /*1c100*/  SHFL.IDX P6, R14, R13, R12, R11 ;  /* 0x0000000c0d0e7389 */ /* 0x00006400000c000b */
[----:B01----:R-:W-:Y:S01]  /*1c110*/  ENDCOLLECTIVE ;  /* 0x000000000000791b */ /* 0x003fe20003800000 */
.L_x_3985:
[----:B------:R-:W-:Y:S02]  /*1c120*/  IMAD.MOV.U32 R13, RZ, RZ, R3 ;  /* 0x000000ffff0d7224 */ /* 0x000fe400078e0003 */
[----:B------:R-:W-:Y:S02]  /*1c130*/  IMAD.MOV.U32 R12, RZ, RZ, 0x1 ;  /* 0x00000001ff0c7424 */ /* 0x000fe400078e00ff */
[----:B------:R-:W-:-:S07]  /*1c140*/  IMAD.MOV.U32 R7, RZ, RZ, R14 ;  /* 0x000000ffff077224 */ /* 0x000fce00078e000e */
[----:B------:R-:W-:Y:S05]  /*1c150*/  WARPSYNC.COLLECTIVE R15, `(.L_x_3986) ;  /* 0x000000000f087348 */ /* 0x000fea0003c00000 */
[----:B------:R0:W1:Y:S02]  /*1c160*/  SHFL.IDX P6, R14, R13, R12, R11 ;  /* 0x0000000c0d0e7389 */ /* 0x00006400000c000b */
[----:B01----:R-:W-:Y:S01]  /*1c170*/  ENDCOLLECTIVE ;  /* 0x000000000000791b */ /* 0x003fe20003800000 */
.L_x_3986:
        /* <DEDUP_REMOVED lines=15> */
.L_x_3987:
[----:B------:R-:W-:Y:S02]  /*1c270*/  IMAD.MOV.U32 R13, RZ, RZ, R3 ;  /* 0x000000ffff0d7224 */ /* 0x000fe400078e0003 */
[----:B------:R-:W-:Y:S02]  /*1c280*/  IMAD.MOV.U32 R12, RZ, RZ, 0x2 ;  /* 0x00000002ff0c7424 */ /* 0x000fe400078e00ff */
[----:B------:R-:W-:-:S07]  /*1c290*/  IMAD.MOV.U32 R5, RZ, RZ, R14 ;  /* 0x000000ffff057224 */ /* 0x000fce00078e000e */
[----:B------:R-:W-:Y:S05]  /*1c2a0*/  WARPSYNC.COLLECTIVE R15, `(.L_x_3988) ;  /* 0x000000000f087348 */ /* 0x000fea0003c00000 */
[----:B------:R0:W1:Y:S02]  /*1c2b0*/  SHFL.IDX P6, R14, R13, R12, R11 ;  /* 0x0000000c0d0e7389 */ /* 0x00006400000c000b */
[----:B01----:R-:W-:Y:S01]  /*1c2c0*/  ENDCOLLECTIVE ;  /* 0x000000000000791b */ /* 0x003fe20003800000 */
.L_x_3988:
        /* <DEDUP_REMOVED lines=15> */
.L_x_3989:
[----:B------:R-:W-:Y:S02]  /*1c3c0*/  IMAD.MOV.U32 R13, RZ, RZ, R3 ;  /* 0x000000ffff0d7224 */ /* 0x000fe400078e0003 */
[----:B------:R-:W-:Y:S02]  /*1c3d0*/  IMAD.MOV.U32 R12, RZ, RZ, 0x3 ;  /* 0x00000003ff0c7424 */ /* 0x000fe400078e00ff */
[----:B------:R-:W-:-:S07]  /*1c3e0*/  IMAD.MOV.U32 R5, RZ, RZ, R14 ;  /* 0x000000ffff057224 */ /* 0x000fce00078e000e */
[----:B------:R-:W-:Y:S05]  /*1c3f0*/  WARPSYNC.COLLECTIVE R15, `(.L_x_3990) ;  /* 0x000000000f087348 */ /* 0x000fea0003c00000 */
[----:B------:R0:W1:Y:S02]  /*1c400*/  SHFL.IDX P6, R14, R13, R12, R11 ;  /* 0x0000000c0d0e7389 */ /* 0x00006400000c000b */
[----:B01----:R-:W-:Y:S01]  /*1c410*/  ENDCOLLECTIVE ;  /* 0x000000000000791b */ /* 0x003fe20003800000 */
.L_x_3990:
        /* <DEDUP_REMOVED lines=13> */
.L_x_3991:
[----:B------:R-:W-:Y:S01]  /*1c4f0*/  IMAD.MOV.U32 R3, RZ, RZ, R14 ;  /* 0x000000ffff037224 */ /* 0x000fe200078e000e */
[----:B------:R-:W-:Y:S06]  /*1c500*/  BRA `(.L_x_3992) ;  /* 0xffffffa400787947 */ /* 0x000fec000383ffff */
.L_x_3844:
[----:B0-----:R0:W1:Y:S02]  /*1c510*/  SYNCS.PHASECHK.TRANS64.TRYWAIT P0, [R18+URZ+0x28c20], R0 ;  /* 0x028c2000120075a7 */ /* 0x001064000800017f */
[----:B-1----:R-:W-:Y:S05]  /*1c520*/  @!P0 NANOSLEEP.SYNCS 0x989680 ;  /* 0x009896800000895d */ /* 0x002fea0003900000 */
[----:B------:R-:W1:Y:S02]  /*1c530*/  @!P0 SYNCS.PHASECHK.TRANS64 P0, [R18+URZ+0x28c20], R0 ;  /* 0x028c2000120085a7 */ /* 0x000e64000800007f */
[----:B-1----:R-:W-:Y:S05]  /*1c540*/  @!P0 BRA `(.L_x_3844) ;  /* 0xfffffffc00f08947 */ /* 0x002fea000383ffff */
[----:B------:R-:W-:Y:S05]  /*1c550*/  BRA `(.L_x_3993) ;  /* 0xffffffa400d47947 */ /* 0x000fea000383ffff */
.L_x_3848:
[----:B0-----:R0:W1:Y:S02]  /*1c560*/  SYNCS.PHASECHK.TRANS64.TRYWAIT P0, [R0+URZ+0x28c60], R2 ;  /* 0x028c6002000075a7 */ /* 0x001064000800017f */
[----:B-1----:R-:W-:Y:S05]  /*1c570*/  @!P0 NANOSLEEP.SYNCS 0x989680 ;  /* 0x009896800000895d */ /* 0x002fea0003900000 */
[----:B------:R-:W1:Y:S02]  /*1c580*/  @!P0 SYNCS.PHASECHK.TRANS64 P0, [R0+URZ+0x28c60], R2 ;  /* 0x028c6002000085a7 */ /* 0x000e64000800007f */
[----:B-1----:R-:W-:Y:S05]  /*1c590*/  @!P0 BRA `(.L_x_3848) ;  /* 0xfffffffc00f08947 */ /* 0x002fea000383ffff */
[----:B------:R-:W-:Y:S05]  /*1c5a0*/  BRA `(.L_x_3994) ;  /* 0xffffffa400f87947 */ /* 0x000fea000383ffff */
.L_x_3867:
[----:B-1----:R1:W2:Y:S02]  /*1c5b0*/  SYNCS.PHASECHK.TRANS64.TRYWAIT P0, [R2+URZ+0x28c40], R6 ;  /* 0x028c4006020075a7 */ /* 0x0022a4000800017f */
[----:B--2---:R-:W-:Y:S05]  /*1c5c0*/  @!P0 NANOSLEEP.SYNCS 0x989680 ;  /* 0x009896800000895d */ /* 0x004fea0003900000 */
[----:B------:R-:W2:Y:S02]  /*1c5d0*/  @!P0 SYNCS.PHASECHK.TRANS64 P0, [R2+URZ+0x28c40], R6 ;  /* 0x028c4006020085a7 */ /* 0x000ea4000800007f */
[----:B--2---:R-:W-:Y:S05]  /*1c5e0*/  @!P0 BRA `(.L_x_3867) ;  /* 0xfffffffc00f08947 */ /* 0x004fea000383ffff */
[----:B------:R-:W-:Y:S05]  /*1c5f0*/  BRA `(.L_x_3995) ;  /* 0xffffffb400087947 */ /* 0x000fea000383ffff */
.L_x_3872:
[----:B0-----:R0:W2:Y:S02]  /*1c600*/  SYNCS.PHASECHK.TRANS64.TRYWAIT P0, [R2+URZ+0x28c60], R6 ;  /* 0x028c6006020075a7 */ /* 0x0010a4000800017f */
[----:B--2---:R-:W-:Y:S05]  /*1c610*/  @!P0 NANOSLEEP.SYNCS 0x989680 ;  /* 0x009896800000895d */ /* 0x004fea0003900000 */
[----:B------:R-:W2:Y:S02]  /*1c620*/  @!P0 SYNCS.PHASECHK.TRANS64 P0, [R2+URZ+0x28c60], R6 ;  /* 0x028c6006020085a7 */ /* 0x000ea4000800007f */
[----:B--2---:R-:W-:Y:S05]  /*1c630*/  @!P0 BRA `(.L_x_3872) ;  /* 0xfffffffc00f08947 */ /* 0x004fea000383ffff */
[----:B------:R-:W-:Y:S05]  /*1c640*/  BRA `(.L_x_3996) ;  /* 0xffffffb400847947 */ /* 0x000fea000383ffff */
.L_x_3887:
[----:B-1----:R1:W2:Y:S02]  /*1c650*/  SYNCS.PHASECHK.TRANS64.TRYWAIT P0, [R2+URZ+0x28c40], R3 ;  /* 0x028c4003020075a7 */ /* 0x0022a4000800017f */
[----:B--2---:R-:W-:Y:S05]  /*1c660*/  @!P0 NANOSLEEP.SYNCS 0x989680 ;  /* 0x009896800000895d */ /* 0x004fea0003900000 */
[----:B------:R-:W2:Y:S02]  /*1c670*/  @!P0 SYNCS.PHASECHK.TRANS64 P0, [R2+URZ+0x28c40], R3 ;  /* 0x028c4003020085a7 */ /* 0x000ea4000800007f */
[----:B--2---:R-:W-:Y:S05]  /*1c680*/  @!P0 BRA `(.L_x_3887) ;  /* 0xfffffffc00f08947 */ /* 0x004fea000383ffff */
[----:B------:R-:W-:Y:S05]  /*1c690*/  BRA `(.L_x_3997) ;  /* 0xffffffc000607947 */ /* 0x000fea000383ffff */
.L_x_3892:
[----:B--2---:R2:W3:Y:S02]  /*1c6a0*/  SYNCS.PHASECHK.TRANS64.TRYWAIT P0, [R2+URZ+0x28c60], R3 ;  /* 0x028c6003020075a7 */ /* 0x0044e4000800017f */
[----:B---3--:R-:W-:Y:S05]  /*1c6b0*/  @!P0 NANOSLEEP.SYNCS 0x989680 ;  /* 0x009896800000895d */ /* 0x008fea0003900000 */
[----:B------:R-:W3:Y:S02]  /*1c6c0*/  @!P0 SYNCS.PHASECHK.TRANS64 P0, [R2+URZ+0x28c60], R3 ;  /* 0x028c6003020085a7 */ /* 0x000ee4000800007f */
[----:B---3--:R-:W-:Y:S05]  /*1c6d0*/  @!P0 BRA `(.L_x_3892) ;  /* 0xfffffffc00f08947 */ /* 0x008fea000383ffff */
[----:B------:R-:W-:Y:S05]  /*1c6e0*/  BRA `(.L_x_3998) ;  /* 0xffffffc000dc7947 */ /* 0x000fea000383ffff */
.L_x_3907:
[----:B-1----:R1:W2:Y:S02]  /*1c6f0*/  SYNCS.PHASECHK.TRANS64.TRYWAIT P0, [R3+URZ+0x28c40], R2 ;  /* 0x028c4002030075a7 */ /* 0x0022a4000800017f */
[----:B--2---:R-:W-:Y:S05]  /*1c700*/  @!P0 NANOSLEEP.SYNCS 0x989680 ;  /* 0x009896800000895d */ /* 0x004fea0003900000 */
[----:B------:R-:W2:Y:S02]  /*1c710*/  @!P0 SYNCS.PHASECHK.TRANS64 P0, [R3+URZ+0x28c40], R2 ;  /* 0x028c4002030085a7 */ /* 0x000ea4000800007f */
[----:B--2---:R-:W-:Y:S05]  /*1c720*/  @!P0 BRA `(.L_x_3907) ;  /* 0xfffffffc00f08947 */ /* 0x004fea000383ffff */
[----:B------:R-:W-:Y:S05]  /*1c730*/  BRA `(.L_x_3999) ;  /* 0xffffffcc009c7947 */ /* 0x000fea000383ffff */
.L_x_3912:
[----:B--2---:R2:W3:Y:S02]  /*1c740*/  SYNCS.PHASECHK.TRANS64.TRYWAIT P0, [R3+URZ+0x28c60], R2 ;  /* 0x028c6002030075a7 */ /* 0x0044e4000800017f */
[----:B---3--:R-:W-:Y:S05]  /*1c750*/  @!P0 NANOSLEEP.SYNCS 0x989680 ;  /* 0x009896800000895d */ /* 0x008fea0003900000 */
[----:B------:R-:W3:Y:S02]  /*1c760*/  @!P0 SYNCS.PHASECHK.TRANS64 P0, [R3+URZ+0x28c60], R2 ;  /* 0x028c6002030085a7 */ /* 0x000ee4000800007f */
[----:B---3--:R-:W-:Y:S05]  /*1c770*/  @!P0 BRA `(.L_x_3912) ;  /* 0xfffffffc00f08947 */ /* 0x008fea000383ffff */
[----:B------:R-:W-:Y:S05]  /*1c780*/  BRA `(.L_x_4000) ;  /* 0xffffffd000187947 */ /* 0x000fea000383ffff */
.L_x_3928:
[----:B------:R-:W2:Y:S01]  /*1c790*/  LDL R3, [R1] ;  /* 0x0000000001037983 */ /* 0x000ea20000100800 */
[----:B------:R-:W-:Y:S01]  /*1c7a0*/  BSSY B0, `(.L_x_4001) ;  /* 0x0000008000007945 */ /* 0x000fe20003800000 */
[----:B0-----:R-:W-:Y:S02]  /*1c7b0*/  IMAD.MOV.U32 R12, RZ, RZ, RZ ;  /* 0x000000ffff0c7224 */ /* 0x001fe400078e00ff */
[----:B------:R-:W-:Y:S02]  /*1c7c0*/  IMAD.MOV.U32 R11, RZ, RZ, 0x1f ;  /* 0x0000001fff0b7424 */ /* 0x000fe400078e00ff */
[----:B------:R-:W-:Y:S02]  /*1c7d0*/  IMAD.MOV.U32 R15, RZ, RZ, -0x1 ;  /* 0xffffffffff0f7424 */ /* 0x000fe400078e00ff */
[----:B--2---:R-:W-:-:S07]  /*1c7e0*/  IMAD.MOV.U32 R13, RZ, RZ, R3 ;  /* 0x000000ffff0d7224 */ /* 0x004fce00078e0003 */
[----:B------:R-:W-:Y:S05]  /*1c7f0*/  WARPSYNC.COLLECTIVE R15, `(.L_x_4002) ;  /* 0x000000000f087348 */ /* 0x000fea0003c00000 */
[----:B------:R0:W1:Y:S02]  /*1c800*/  SHFL.IDX P6, R14, R13, R12, R11 ;  /* 0x0000000c0d0e7389 */ /* 0x00006400000c000b */
[----:B01----:R-:W-:Y:S01]  /*1c810*/  ENDCOLLECTIVE ;  /* 0x000000000000791b */ /* 0x003fe20003800000 */
.L_x_4002:
[----:B------:R-:W-:Y:S05]  /*1c820*/  BSYNC B0 ;  /* 0x0000000000007941 */ /* 0x000fea0003800000 */
.L_x_4001:
        /* <DEDUP_REMOVED lines=9> */
.L_x_4003:
        /* <DEDUP_REMOVED lines=14> */
[C---:B------:R-:W-:Y:S02]  /*1c9a0*/  ISETP.GE.U32.AND P3, PT, R16.reuse, 0x4, PT ;  /* 0x000000041000780c */ /* 0x040fe40003f66070 */
[C---:B------:R-:W-:Y:S02]  /*1c9b0*/  ISETP.GE.U32.AND P4, PT, R16.reuse, 0x8, PT ;  /* 0x000000081000780c */ /* 0x040fe40003f86070 */
[----:B------:R-:W-:Y:S01]  /*1c9c0*/  ISETP.GE.U32.AND P5, PT, R16, 0x10, PT ;  /* 0x000000101000780c */ /* 0x000fe20003fa6070 */
[----:B--2---:R-:W-:Y:S02]  /*1c9d0*/  @!P1 IMAD.MOV.U32 R5, RZ, RZ, R6 ;  /* 0x000000ffff059224 */ /* 0x004fe400078e0006 */
[----:B------:R-:W-:-:S02]  /*1c9e0*/  IMAD.MOV.U32 R6, RZ, RZ, RZ ;  /* 0x000000ffff067224 */ /* 0x000fc400078e00ff */
[----:B---3--:R-:W-:Y:S01]  /*1c9f0*/  @!P1 IMAD.MOV.U32 R6, RZ, RZ, R2 ;  /* 0x000000ffff069224 */ /* 0x008fe200078e0002 */
[----:B------:R-:W-:-:S03]  /*1ca00*/  ISETP.NE.AND P1, PT, R16, RZ, PT ;  /* 0x000000ff1000720c */ /* 0x000fc60003f25270 */
[----:B------:R-:W-:-:S04]  /*1ca10*/  IMAD R2, R6, R5, RZ ;  /* 0x0000000506027224 */ /* 0x000fc800078e02ff */
[----:B------:R-:W-:-:S07]  /*1ca20*/  IMAD.MOV.U32 R13, RZ, RZ, R2 ;  /* 0x000000ffff0d7224 */ /* 0x000fce00078e0002 */
[----:B------:R-:W-:Y:S05]  /*1ca30*/  WARPSYNC.COLLECTIVE R15, `(.L_x_4004) ;  /* 0x000000000f087348 */ /* 0x000fea0003c00000 */
[----:B------:R0:W1:Y:S02]  /*1ca40*/  SHFL.UP P6, R14, R13, R12, R11 ;  /* 0x0400000c0d0e7389 */ /* 0x00006400000c000b */
[----:B01----:R-:W-:Y:S01]  /*1ca50*/  ENDCOLLECTIVE ;  /* 0x000000000000791b */ /* 0x003fe20003800000 */
.L_x_4004:
        /* <DEDUP_REMOVED lines=8> */
.L_x_4005:
        /* <DEDUP_REMOVED lines=8> */
.L_x_4006:
        /* <DEDUP_REMOVED lines=8> */
.L_x_4007:
        /* <DEDUP_REMOVED lines=8> */
.L_x_4008:
        /* <DEDUP_REMOVED lines=9> */
.L_x_4009:
[----:B------:R-:W-:Y:S01]  /*1ccf0*/  IMAD.MOV.U32 R9, RZ, RZ, R14 ;  /* 0x000000ffff097224 */ /* 0x000fe200078e000e */
[----:B------:R-:W-:Y:S06]  /*1cd00*/  BRA `(.L_x_4010) ;  /* 0xffffffd800507947 */ /* 0x000fec000383ffff */
.L_x_3931:
        /* <DEDUP_REMOVED lines=8> */
.L_x_4012:
[----:B------:R-:W-:Y:S05]  /*1cd90*/  BSYNC B0 ;  /* 0x0000000000007941 */ /* 0x000fea0003800000 */
.L_x_4011:
        /* <DEDUP_REMOVED lines=10> */
.L_x_4013:
        /* <DEDUP_REMOVED lines=8> */
.L_x_4014:
        /* <DEDUP_REMOVED lines=8> */
.L_x_4015:
        /* <DEDUP_REMOVED lines=8> */
.L_x_4016:
        /* <DEDUP_REMOVED lines=9> */
.L_x_4017:
[----:B------:R-:W-:Y:S01]  /*1d050*/  IMAD.MOV.U32 R9, RZ, RZ, R14 ;  /* 0x000000ffff097224 */ /* 0x000fe200078e000e */
[----:B------:R-:W-:Y:S06]  /*1d060*/  BRA `(.L_x_4018) ;  /* 0xffffffd800287947 */ /* 0x000fec000383ffff */
.L_x_3933:
[----:B------:R-:W-:Y:S01]  /*1d070*/  BSSY B0, `(.L_x_4019) ;  /* 0x0000006000007945 */ /* 0x000fe20003800000 */
[----:B------:R-:W-:Y:S01]  /*1d080*/  PLOP3.LUT P6, PT, P6, PT, PT, 0x8, 0x0 ;  /* 0x000000000000781c */ /* 0x000fe200037ce170 */
[----:B------:R-:W-:-:S12]  /*1d090*/  IMAD.MOV.U32 R15, RZ, RZ, -0x1 ;  /* 0xffffffffff0f7424 */ /* 0x000fd800078e00ff */
[----:B------:R-:W-:Y:S05]  /*1d0a0*/  WARPSYNC.COLLECTIVE R15, `(.L_x_4020) ;  /* 0x000000000f087348 */ /* 0x000fea0003c00000 */
[----:B------:R-:W-:Y:S01]  /*1d0b0*/  VOTE.ANY R14, PT, P6 ;  /* 0x00000000000e7806 */ /* 0x000fe200030e0100 */
[----:B------:R-:W-:Y:S06]  /*1d0c0*/  ENDCOLLECTIVE ;  /* 0x000000000000791b */ /* 0x000fec0003800000 */
.L_x_4020:
[----:B------:R-:W-:Y:S05]  /*1d0d0*/  BSYNC B0 ;  /* 0x0000000000007941 */ /* 0x000fea0003800000 */
.L_x_4019:
        /* <DEDUP_REMOVED lines=9> */
.L_x_4021:
[----:B------:R-:W-:Y:S02]  /*1d170*/  IMAD.MOV.U32 R13, RZ, RZ, R6 ;  /* 0x000000ffff0d7224 */ /* 0x000fe400078e0006 */
[----:B------:R-:W-:-:S07]  /*1d180*/  IMAD.MOV.U32 R5, RZ, RZ, R14 ;  /* 0x000000ffff057224 */ /* 0x000fce00078e000e */
[----:B------:R-:W-:Y:S05]  /*1d190*/  WARPSYNC.COLLECTIVE R15, `(.L_x_4022) ;  /* 0x000000000f087348 */ /* 0x000fea0003c00000 */
[----:B------:R0:W1:Y:S02]  /*1d1a0*/  SHFL.IDX P6, R14, R13, R12, R11 ;  /* 0x0000000c0d0e7389 */ /* 0x00006400000c000b */
[----:B01----:R-:W-:Y:S01]  /*1d1b0*/  ENDCOLLECTIVE ;  /* 0x000000000000791b */ /* 0x003fe20003800000 */
.L_x_4022:
[----:B------:R-:W-:Y:S01]  /*1d1c0*/  IMAD.MOV.U32 R6, RZ, RZ, R14 ;  /* 0x000000ffff067224 */ /* 0x000fe200078e000e */
[----:B------:R-:W-:Y:S06]  /*1d1d0*/  BRA `(.L_x_4023) ;  /* 0xffffffd800087947 */ /* 0x000fec000383ffff */
.L_x_3935:
[----:B------:R-:W-:Y:S01]  /*1d1e0*/  BSSY B0, `(.L_x_4024) ;  /* 0x0000007000007945 */ /* 0x000fe20003800000 */
[----:B------:R-:W-:Y:S02]  /*1d1f0*/  IMAD.MOV.U32 R13, RZ, RZ, R7 ;  /* 0x000000ffff0d7224 */ /* 0x000fe400078e0007 */
[----:B------:R-:W-:Y:S02]  /*1d200*/  IMAD.MOV.U32 R11, RZ, RZ, 0x1f ;  /* 0x0000001fff0b7424 */ /* 0x000fe400078e00ff */
[----:B------:R-:W-:-:S07]  /*1d210*/  IMAD.MOV.U32 R15, RZ, RZ, -0x1 ;  /* 0xffffffffff0f7424 */ /* 0x000fce00078e00ff */
[----:B012---:R-:W-:Y:S05]  /*1d220*/  WARPSYNC.COLLECTIVE R15, `(.L_x_4025) ;  /* 0x000000000f087348 */ /* 0x007fea0003c00000 */
[----:B------:R3:W4:Y:S02]  /*1d230*/  SHFL.IDX P6, R14, R13, R12, R11 ;  /* 0x0000000c0d0e7389 */ /* 0x00072400000c000b */
[----:B01234-:R-:W-:Y:S01]  /*1d240*/  ENDCOLLECTIVE ;  /* 0x000000000000791b */ /* 0x01ffe20003800000 */
.L_x_4025:
[----:B------:R-:W-:Y:S05]  /*1d250*/  BSYNC B0 ;  /* 0x0000000000007941 */ /* 0x000fea0003800000 */
.L_x_4024:
[----:B------:R-:W-:Y:S01]  /*1d260*/  IMAD.MOV.U32 R7, RZ, RZ, R14 ;  /* 0x000000ffff077224 */ /* 0x000fe200078e000e */
[----:B------:R-:W-:Y:S06]  /*1d270*/  BRA `(.L_x_4026) ;  /* 0xffffffd400f87947 */ /* 0x000fec000383ffff */
.L_x_3939:
[----:B0-----:R0:W1:Y:S02]  /*1d280*/  SYNCS.PHASECHK.TRANS64.TRYWAIT P0, [R0+URZ+0x28c20], R3 ;  /* 0x028c2003000075a7 */ /* 0x001064000800017f */
[----:B-1----:R-:W-:Y:S05]  /*1d290*/  @!P0 NANOSLEEP.SYNCS 0x989680 ;  /* 0x009896800000895d */ /* 0x002fea0003900000 */
[----:B------:R-:W1:Y:S02]  /*1d2a0*/  @!P0 SYNCS.PHASECHK.TRANS64 P0, [R0+URZ+0x28c20], R3 ;  /* 0x028c2003000085a7 */ /* 0x000e64000800007f */
[----:B-1----:R-:W-:Y:S05]  /*1d2b0*/  @!P0 BRA `(.L_x_3939) ;  /* 0xfffffffc00f08947 */ /* 0x002fea000383ffff */
[----:B------:R-:W-:Y:S05]  /*1d2c0*/  BRA `(.L_x_4027) ;  /* 0xffffffdc00907947 */ /* 0x000fea000383ffff */
.L_x_3940:
[----:B------:R-:W1:Y:S01]  /*1d2d0*/  S2R R2, SR_TID.X ;  /* 0x0000000000027919 */ /* 0x000e620000002100 */
[----:B------:R-:W-:Y:S01]  /*1d2e0*/  BSSY B0, `(.L_x_4028) ;  /* 0x000000a000007945 */ /* 0x000fe20003800000 */
[----:B---3--:R-:W-:Y:S02]  /*1d2f0*/  IMAD.MOV.U32 R12, RZ, RZ, RZ ;  /* 0x000000ffff0c7224 */ /* 0x008fe400078e00ff */
        /* <DEDUP_REMOVED lines=8> */
.L_x_4029:
[----:B------:R-:W-:Y:S05]  /*1d380*/  BSYNC B0 ;  /* 0x0000000000007941 */ /* 0x000fea0003800000 */
.L_x_4028:
[----:B------:R-:W-:Y:S05]  /*1d390*/  BRA `(.L_x_4030) ;  /* 0xffffffdc00787947 */ /* 0x000fea000383ffff */
.L_x_3941:
[----:B------:R-:W-:Y:S01]  /*1d3a0*/  BSSY B0, `(.L_x_4031) ;  /* 0x0000006000007945 */ /* 0x000fe20003800000 */
[----:B------:R-:W-:-:S07]  /*1d3b0*/  IMAD.MOV.U32 R15, RZ, RZ, -0x1 ;  /* 0xffffffffff0f7424 */ /* 0x000fce00078e00ff */
[----:B01-3--:R-:W-:Y:S05]  /*1d3c0*/  WARPSYNC.COLLECTIVE R15, `(.L_x_4032) ;  /* 0x000000000f0c7348 */ /* 0x00bfea0003c00000 */
[----:B------:R-:W-:Y:S02]  /*1d3d0*/  ELECT P6, UR62, PT ;  /* 0x00000000003e782f */ /* 0x000fe400038c0000 */
[----:B------:R-:W-:Y:S01]  /*1d3e0*/  MOV R14, UR62 ;  /* 0x0000003e000e7c02 */ /* 0x000fe20008000f00 */
[----:B01-3--:R-:W-:Y:S10]  /*1d3f0*/  ENDCOLLECTIVE ;  /* 0x000000000000791b */ /* 0x00bff40003800000 */
.L_x_4032:
[----:B------:R-:W-:Y:S05]  /*1d400*/  BSYNC B0 ;  /* 0x0000000000007941 */ /* 0x000fea0003800000 */
.L_x_4031:
[----:B------:R-:W-:Y:S05]  /*1d410*/  BRA `(.L_x_4033) ;  /* 0xffffffdc006c7947 */ /* 0x000fea000383ffff */
.L_x_3943:
[----:B0-----:R0:W1:Y:S02]  /*1d420*/  SYNCS.PHASECHK.TRANS64.TRYWAIT P0, [R6+URZ], R5 ;  /* 0x00000005060075a7 */ /* 0x001064000800017f */
[----:B-1----:R-:W-:Y:S05]  /*1d430*/  @!P0 NANOSLEEP.SYNCS 0x989680 ;  /* 0x009896800000895d */ /* 0x002fea0003900000 */
[----:B------:R-:W1:Y:S02]  /*1d440*/  @!P0 SYNCS.PHASECHK.TRANS64 P0, [R6+URZ], R5 ;  /* 0x00000005060085a7 */ /* 0x000e64000800007f */
[----:B-1----:R-:W-:Y:S05]  /*1d450*/  @!P0 BRA `(.L_x_3943) ;  /* 0xfffffffc00f08947 */ /* 0x002fea000383ffff */
[----:B------:R-:W-:Y:S05]  /*1d460*/  BRA `(.L_x_4034) ;  /* 0xffffffdc00a47947 */ /* 0x000fea000383ffff */
.L_x_3944:
[----:B-1----:R1:W2:Y:S02]  /*1d470*/  SYNCS.PHASECHK.TRANS64.TRYWAIT P0, [R7+URZ], R2 ;  /* 0x00000002070075a7 */ /* 0x0022a4000800017f */
[----:B--2---:R-:W-:Y:S05]  /*1d480*/  @!P0 NANOSLEEP.SYNCS 0x989680 ;  /* 0x009896800000895d */ /* 0x004fea0003900000 */
[----:B------:R-:W2:Y:S02]  /*1d490*/  @!P0 SYNCS.PHASECHK.TRANS64 P0, [R7+URZ], R2 ;  /* 0x00000002070085a7 */ /* 0x000ea4000800007f */
[----:B--2---:R-:W-:Y:S05]  /*1d4a0*/  @!P0 BRA `(.L_x_3944) ;  /* 0xfffffffc00f08947 */ /* 0x004fea000383ffff */
[----:B------:R-:W-:Y:S05]  /*1d4b0*/  BRA `(.L_x_4035) ;  /* 0xffffffdc00987947 */ /* 0x000fea000383ffff */
.L_x_3946:
[----:B--2---:R2:W4:Y:S02]  /*1d4c0*/  SYNCS.PHASECHK.TRANS64.TRYWAIT P0, [R4+URZ], R5 ;  /* 0x00000005040075a7 */ /* 0x004524000800017f */
[----:B----4-:R-:W-:Y:S05]  /*1d4d0*/  @!P0 NANOSLEEP.SYNCS 0x989680 ;  /* 0x009896800000895d */ /* 0x010fea0003900000 */
[----:B------:R-:W4:Y:S02]  /*1d4e0*/  @!P0 SYNCS.PHASECHK.TRANS64 P0, [R4+URZ], R5 ;  /* 0x00000005040085a7 */ /* 0x000f24000800007f */
[----:B----4-:R-:W-:Y:S05]  /*1d4f0*/  @!P0 BRA `(.L_x_3946) ;  /* 0xfffffffc00f08947 */ /* 0x010fea000383ffff */
[----:B------:R-:W-:Y:S05]  /*1d500*/  BRA `(.L_x_4036) ;  /* 0xffffffdc009c7947 */ /* 0x000fea000383ffff */
.L_x_4037:
        /* <DEDUP_REMOVED lines=15> */
.L_x_15170:


//--------------------- .text._ZN7cutlass13device_kernelIN5flash11enable_sm90INS1_16FlashAttnFwdSm90INS1_25CollectiveMainloopFwdSm90ILi2EN4cute5tupleIJNS5_1CILi1EEES8_S8_EEENS6_IJNS7_ILi64EEESA_SA_EEELi512ENS_10bfloat16_tEfNS_4arch4Sm90ELb0ELb0ELb1ELb1ELb0ELb0ELb1ELb0ELb0ELb1ELb1ELb0EEENS1_21CollectiveEpilogueFwdINS6_IJSA_NS7_ILi512EEESA_EEES9_SC_SE_Li256ELb1ELb1ELb1ELb0EEENS1_36VarlenDynamicPersistentTileSchedulerILi64ELi64ELi256ELi128ELb1ELb1ELb1ELb0ELb1ELb1EEEEEEEEEvNT_6ParamsE --------------------------
	.section	.text._ZN7cutlass13device_kernelIN5flash11enable_sm90INS1_16FlashAttnFwdSm90INS1_25CollectiveMainloopFwdSm90ILi2EN4cute5tupleIJNS5_1CILi1EEES8_S8_EEENS6_IJNS7_ILi64EEESA_SA_EEELi512ENS_10bfloat16_tEfNS_4arch4Sm90ELb0ELb0ELb1ELb1ELb0ELb0ELb1ELb0ELb0ELb1ELb1ELb0EEENS1_21CollectiveEpilogueFwdINS6_IJSA_NS7_ILi512EEESA_EEES9_SC_SE_Li256ELb1ELb1ELb1ELb0EEENS1_36VarlenDynamicPersistentTileSchedulerILi64ELi64ELi256ELi128ELb1ELb1ELb1ELb0ELb1ELb1EEEEEEEEEvNT_6ParamsE,"ax",@progbits
	.align	128
.text._ZN7cutlass13device_kernelIN5flash11enable_sm90INS1_16FlashAttnFwdSm90INS1_25CollectiveMainloopFwdSm90ILi2EN4cute5tupleIJNS5_1CILi1EEES8_S8_EEENS6_IJNS7_ILi64EEESA_SA_EEELi512ENS_10bfloat16_tEfNS_4arch4Sm90ELb0ELb0ELb1ELb1ELb0ELb0ELb1ELb0ELb0ELb1ELb1ELb0EEENS1_21CollectiveEpilogueFwdINS6_IJSA_NS7_ILi512EEESA_EEES9_SC_SE_Li256ELb1ELb1ELb1ELb0EEENS1_36VarlenDynamicPersistentTileSchedulerILi64ELi64ELi256ELi128ELb1ELb1ELb1ELb0ELb1ELb1EEEEEEEEEvNT_6ParamsE:
        .type           _ZN7cutlass13device_kernelIN5flash11enable_sm90INS1_16FlashAttnFwdSm90INS1_25CollectiveMainloopFwdSm90ILi2EN4cute5tupleIJNS5_1CILi1EEES8_S8_EEENS6_IJNS7_ILi64EEESA_SA_EEELi512ENS_10bfloat16_tEfNS_4arch4Sm90ELb0ELb0ELb1ELb1ELb0ELb0ELb1ELb0ELb0ELb1ELb1ELb0EEENS1_21CollectiveEpilogueFwdINS6_IJSA_NS7_ILi512EEESA_EEES9_SC_SE_Li256ELb1ELb1ELb1ELb0EEENS1_36VarlenDynamicPersistentTileSchedulerILi64ELi64ELi256ELi128ELb1ELb1ELb1ELb0ELb1ELb1EEEEEEEEEvNT_6ParamsE,@function
        .size           _ZN7cutlass13device_kernelIN5flash11enable_sm90INS1_16FlashAttnFwdSm90INS1_25CollectiveMainloopFwdSm90ILi2EN4cute5tupleIJNS5_1CILi1EEES8_S8_EEENS6_IJNS7_ILi64EEESA_SA_EEELi512ENS_10bfloat16_tEfNS_4arch4Sm90ELb0ELb0ELb1ELb1ELb0ELb0ELb1ELb0ELb0ELb1ELb1ELb0EEENS1_21CollectiveEpilogueFwdINS6_IJSA_NS7_ILi512EEESA_EEES9_SC_SE_Li256ELb1ELb1ELb1ELb0EEENS1_36VarlenDynamicPersistentTileSchedulerILi64ELi64ELi256ELi128ELb1ELb1ELb1ELb0ELb1ELb1EEEEEEEEEvNT_6ParamsE,(.L_x_15171 - _ZN7cutlass13device_kernelIN5flash11enable_sm90INS1_16FlashAttnFwdSm90INS1_25CollectiveMainloopFwdSm90ILi2EN4cute5tupleIJNS5_1CILi1EEES8_S8_EEENS6_IJNS7_ILi64EEESA_SA_EEELi512ENS_10bfloat16_tEfNS_4arch4Sm90ELb0ELb0ELb1ELb1ELb0ELb0ELb1ELb0ELb0ELb1ELb1ELb0EEENS1_21CollectiveEpilogueFwdINS6_IJSA_NS7_ILi512EEESA_EEES9_SC_SE_Li256ELb1ELb1ELb1ELb0EEENS1_36VarlenDynamicPersistentTileSchedulerILi64ELi64ELi256ELi128ELb1ELb1ELb1ELb0ELb1ELb1EEEEEEEEEvNT_6ParamsE)
        .other          _ZN7cutlass13device_kernelIN5flash11enable_sm90INS1_16FlashAttnFwdSm90INS1_25CollectiveMainloopFwdSm90ILi2EN4cute5tupleIJNS5_1CILi1EEES8_S8_EEENS6_IJNS7_ILi64EEESA_SA_EEELi512ENS_10bfloat16_tEfNS_4arch4Sm90ELb0ELb0ELb1ELb1ELb0ELb0ELb1ELb0ELb0ELb1ELb1ELb0EEENS1_21CollectiveEpilogueFwdINS6_IJSA_NS7_ILi512EEESA_EEES9_SC_SE_Li256ELb1ELb1ELb1ELb0EEENS1_36VarlenDynamicPersistentTileSchedulerILi64ELi64ELi256ELi128ELb1ELb1ELb1ELb0ELb1ELb1EEEEEEEEEvNT_6ParamsE,@"STO_CUDA_ENTRY STV_DEFAULT"
_ZN7cutlass13device_kernelIN5flash11enable_sm90INS1_16FlashAttnFwdSm90INS1_25CollectiveMainloopFwdSm90ILi2EN4cute5tupleIJNS5_1CILi1EEES8_S8_EEENS6_IJNS7_ILi64EEESA_SA_EEELi512ENS_10bfloat16_tEfNS_4arch4Sm90ELb0ELb0ELb1ELb1ELb0ELb0ELb1ELb0ELb0ELb1ELb1ELb0EEENS1_21CollectiveEpilogueFwdINS6_IJSA_NS7_ILi512EEESA_EEES9_SC_SE_Li256ELb1ELb1ELb1ELb0EEENS1_36VarlenDynamicPersistentTileSchedulerILi64ELi64ELi256ELi128ELb1ELb1ELb1ELb0ELb1ELb1EEEEEEEEEvNT_6ParamsE:
        /* <DEDUP_REMOVED lines=17> */
.L_x_4039:
[----:B------:R-:W-:Y:S05]  /*0110*/  BSYNC B0 ;  /* 0x0000000000007941 */ /* 0x000fea0003800000 */
.L_x_4038:
[----:B------:R-:W-:Y:S01]  /*0120*/  SHF.R.U32.HI R3, RZ, 0x7, R6 ;  /* 0x00000007ff037819 */ /* 0x000fe20000011606 */
[----:B------:R-:W-:Y:S01]  /*0130*/  VOTEU.ANY UP0, P0 ;  /* 0x00000000003f7886 */ /* 0x000fe20000000100 */
[----:B------:R-:W0:Y:S01]  /*0140*/  SHFL.IDX PT, R2, R0, RZ, 0x1f ;  /* 0x00001fff00027589 */ /* 0x000e2200000e0000 */
[----:B------:R-:W-:Y:S01]  /*0150*/  UMOV UR4, 0x80 ;  /* 0x0000008000047882 */ /* 0x000fe20000000000 */
[----:B------:R-:W-:Y:S01]  /*0160*/  UMOV UR7, 0x100 ;  /* 0x0000010000077882 */ /* 0x000fe20000000000 */
[----:B------:R-:W-:Y:S01]  /*0170*/  VOTEU.ANY UP1, P0 ;  /* 0x00000000003f7886 */ /* 0x000fe20000020100 */
[----:B------:R-:W1:Y:S01]  /*0180*/  SHFL.IDX PT, R3, R3, RZ, 0x1f ;  /* 0x00001fff03037589 */ /* 0x000e6200000e0000 */
[----:B------:R-:W2:Y:S01]  /*0190*/  @UP0 S2UR UR8, SR_CgaCtaId ;  /* 0x00000000000809c3 */ /* 0x000ea20000008800 */
[----:B------:R-:W-:Y:S01]  /*01a0*/  @UP0 UMOV UR6, 0x400 ;  /* 0x0000040000060882 */ /* 0x000fe20000000000 */
[----:B------:R-:W-:-:S04]  /*01b0*/  @UP0 UIADD3 UR4, -UR4, 0x100000, URZ ;  /* 0x0010000004040890 */ /* 0x000fc8000fffe13f */
[----:B------:R-:W-:Y:S02]  /*01c0*/  @UP0 USHF.L.U32 UR5, UR4, 0xb, URZ ;  /* 0x0000000b04050899 */ /* 0x000fe4000800063f */
[----:B------:R-:W-:Y:S01]  /*01d0*/  @UP0 USHF.L.U32 UR4, UR4, 0x1, URZ ;  /* 0x0000000104040899 */ /* 0x000fe2000800063f */
[----:B------:R-:W-:Y:S01]  /*01e0*/  VOTEU.ANY UP2, P0 ;  /* 0x00000000003f7886 */ /* 0x000fe20000040100 */
[----:B0-----:R-:W-:Y:S01]  /*01f0*/  ISETP.NE.AND P1, PT, R2, RZ, PT ;  /* 0x000000ff0200720c */ /* 0x001fe20003f25270 */
[----:B-1----:R0:W-:Y:S01]  /*0200*/  STL [R1], R3 ;  /* 0x0000000301007387 */ /* 0x0021e20000100800 */
[----:B--2---:R-:W-:Y:S02]  /*0210*/  @UP0 ULEA UR8, UR8, UR6, 0x18 ;  /* 0x0000000608080291 */ /* 0x004fe4000f8ec03f */
[----:B------:R-:W-:-:S04]  /*0220*/  @UP0 UIADD3 UR6, -UR7, 0x100000, URZ ;  /* 0x0010000007060890 */ /* 0x000fc8000fffe13f */
[----:B------:R-:W-:Y:S02]  /*0230*/  @UP0 USHF.L.U32 UR7, UR6, 0xb, URZ ;  /* 0x0000000b06070899 */ /* 0x000fe4000800063f */
[----:B------:R-:W-:Y:S01]  /*0240*/  @UP0 USHF.L.U32 UR6, UR6, 0x1, URZ ;  /* 0x0000000106060899 */ /* 0x000fe2000800063f */
[----:B------:R-:W-:Y:S01]  /*0250*/  VOTEU.ANY UP0, P0 ;  /* 0x00000000003f7886 */ /* 0x000fe20000000100 */
[----:B------:R-:W1:Y:S04]  /*0260*/  FENCE.VIEW.ASYNC.S ;  /* 0x00000000000073c6 */ /* 0x000e680000000000 */
[----:B-1----:R0:W1:Y:S01]  /*0270*/  @UP0 SYNCS.EXCH.64 URZ, [UR8+0x38800], UR4 ;  /* 0x03880004083f05b2 */ /* 0x0020620008000100 */
[----:B------:R0:W2:Y:S05]  /*0280*/  @UP1 SYNCS.EXCH.64 URZ, [UR8+0x38810], UR4 ;  /* 0x03881004083f15b2 */ /* 0x0000aa0008000100 */
        /* <DEDUP_REMOVED lines=16> */
.L_x_4040:
        /* <DEDUP_REMOVED lines=22> */
.L_x_4041:
        /* <DEDUP_REMOVED lines=18> */
.L_x_4042:
        /* <DEDUP_REMOVED lines=22> */
.L_x_4043:
        /* <DEDUP_REMOVED lines=22> */
.L_x_4044:
[----:B------:R-:W-:Y:S01]  /*08d0*/  ISETP.NE.AND P0, PT, R3, RZ, PT ;  /* 0x000000ff0300720c */ /* 0x000fe20003f05270 */
[----:B------:R-:W-:Y:S01]  /*08e0*/  NOP ;  /* 0x0000000000007918 */ /* 0x000fe20000000000 */
[----:B------:R-:W-:Y:S01]  /*08f0*/  ULDC.64 UR38, c[0x0][0x208] ;  /* 0x0000820000267ab9 */ /* 0x000fe20000000a00 */
[----:B01234-:R-:W-:Y:S10]  /*0900*/  BAR.SYNC.DEFER_BLOCKING 0x0 ;  /* 0x0000000000007b1d */ /* 0x01fff40000010000 */
[----:B------:R-:W-:Y:S05]  /*0910*/  @!P0 BRA `(.L_x_4045) ;  /* 0x000000dc00dc8947 */ /* 0x000fea0003800000 */
.L_x_4046:
        /* <DEDUP_REMOVED lines=22> */
[----:B------:R-:W-:Y:S01]  /*0a80*/  UMOV UR36, URZ ;  /* 0x0000003f00247c82 */ /* 0x000fe20008000000 */
[----:B------:R-:W-:Y:S01]  /*0a90*/  SHF.R.S32.HI R3, RZ, 0x1f, R6 ;  /* 0x0000001fff037819 */ /* 0x000fe20000011406 */
[----:B------:R-:W-:Y:S01]  /*0aa0*/  UMOV UR37, URZ ;  /* 0x0000003f00257c82 */ /* 0x000fe20008000000 */
[----:B------:R-:W-:Y:S02]  /*0ab0*/  UMOV UR40, URZ ;  /* 0x0000003f00287c82 */ /* 0x000fe40008000000 */
[CC--:B------:R-:W-:Y:S02]  /*0ac0*/  LEA.HI R2, R3.reuse, R6.reuse, RZ, 0x4 ;  /* 0x0000000603027211 */ /* 0x0c0fe400078f20ff */
[----:B------:R-:W-:-:S02]  /*0ad0*/  LEA.HI R5, R3, R6, RZ, 0x3 ;  /* 0x0000000603057211 */ /* 0x000fc400078f18ff */
[CC--:B------:R-:W-:Y:S02]  /*0ae0*/  LEA.HI R4, R3.reuse, R6.reuse, RZ, 0x5 ;  /* 0x0000000603047211 */ /* 0x0c0fe400078f28ff */
[CC--:B------:R-:W-:Y:S02]  /*0af0*/  LEA.HI R0, R3.reuse, R6.reuse, RZ, 0x7 ;  /* 0x0000000603007211 */ /* 0x0c0fe400078f38ff */
[----:B------:R-:W-:Y:S02]  /*0b00*/  LEA.HI R3, R3, R6, RZ, 0x2 ;  /* 0x0000000603037211 */ /* 0x000fe400078f10ff */
[----:B------:R-:W-:Y:S02]  /*0b10*/  SHF.R.S32.HI R7, RZ, 0x4, R2 ;  /* 0x00000004ff077819 */ /* 0x000fe40000011402 */
[----:B------:R-:W-:Y:S02]  /*0b20*/  LOP3.LUT R11, R5, 0xfffffff8, RZ, 0xc0, !PT ;  /* 0xfffffff8050b7812 */ /* 0x000fe400078ec0ff */
[----:B------:R-:W-:-:S02]  /*0b30*/  LOP3.LUT R5, R2, 0xfffffff0, RZ, 0xc0, !PT ;  /* 0xfffffff002057812 */ /* 0x000fc400078ec0ff */
[--C-:B------:R-:W-:Y:S01]  /*0b40*/  SHF.R.S32.HI R9, RZ, 0x5, R4.reuse ;  /* 0x00000005ff097819 */ /* 0x100fe20000011404 */
[C---:B------:R-:W-:Y:S01]  /*0b50*/  IMAD.IADD R11, R6.reuse, 0x1, -R11 ;  /* 0x00000001060b7824 */ /* 0x040fe200078e0a0b */
[----:B------:R-:W-:Y:S01]  /*0b60*/  LOP3.LUT R13, R3, 0xfffffffc, RZ, 0xc0, !PT ;  /* 0xfffffffc030d7812 */ /* 0x000fe200078ec0ff */
[----:B------:R-:W-:Y:S01]  /*0b70*/  IMAD.IADD R8, R6, 0x1, -R5 ;  /* 0x0000000106087824 */ /* 0x000fe200078e0a05 */
[----:B------:R-:W-:Y:S02]  /*0b80*/  SHF.R.S32.HI R4, RZ, 0x1f, R4 ;  /* 0x0000001fff047819 */ /* 0x000fe40000011404 */
[----:B------:R-:W-:Y:S01]  /*0b90*/  LOP3.LUT R3, R0, 0xffffff80, RZ, 0xc0, !PT ;  /* 0xffffff8000037812 */ /* 0x000fe200078ec0ff */
[----:B------:R-:W-:Y:S01]  /*0ba0*/  IMAD.IADD R13, R6, 0x1, -R13 ;  /* 0x00000001060d7824 */ /* 0x000fe200078e0a0d */
[----:B------:R-:W-:Y:S02]  /*0bb0*/  LEA.HI R2, R2, R7, RZ, 0x1 ;  /* 0x0000000702027211 */ /* 0x000fe400078f08ff */
[----:B------:R-:W-:Y:S01]  /*0bc0*/  LEA.HI R4, R4, R9, RZ, 0x2 ;  /* 0x0000000904047211 */ /* 0x000fe200078f10ff */
[----:B------:R-:W-:Y:S01]  /*0bd0*/  IMAD.IADD R3, R6, 0x1, -R3 ;  /* 0x0000000106037824 */ /* 0x000fe200078e0a03 */
[----:B------:R-:W-:-:S02]  /*0be0*/  LOP3.LUT R2, R2, 0x1ffffffe, RZ, 0xc0, !PT ;  /* 0x1ffffffe02027812 */ /* 0x000fc400078ec0ff */
[----:B------:R-:W-:Y:S02]  /*0bf0*/  SHF.R.S32.HI R227, RZ, 0x7, R0 ;  /* 0x00000007ffe37819 */ /* 0x000fe40000011400 */
[----:B------:R-:W-:Y:S01]  /*0c00*/  LOP3.LUT R4, R4, 0x3ffffc, RZ, 0xc0, !PT ;  /* 0x003ffffc04047812 */ /* 0x000fe200078ec0ff */
[----:B------:R-:W-:Y:S01]  /*0c10*/  IMAD.IADD R7, R7, 0x1, -R2 ;  /* 0x0000000107077824 */ /* 0x000fe200078e0a02 */
[--C-:B------:R-:W-:Y:S01]  /*0c20*/  SHF.R.S32.HI R5, RZ, 0x1f, R8.reuse ;  /* 0x0000001fff057819 */ /* 0x100fe20000011408 */
[----:B------:R-:W-:Y:S01]  /*0c30*/  IMAD R15, R227, 0x100, R8 ;  /* 0x00000100e30f7824 */ /* 0x000fe200078e0208 */
[----:B------:R-:W-:Y:S01]  /*0c40*/  SHF.R.S32.HI R2, RZ, 0x1f, R3 ;  /* 0x0000001fff027819 */ /* 0x000fe20000011403 */
[----:B------:R-:W-:Y:S01]  /*0c50*/  IMAD.IADD R10, R9, 0x1, -R4 ;  /* 0x00000001090a7824 */ /* 0x000fe200078e0a04 */
        /* <DEDUP_REMOVED lines=19> */
[----:B------:R-:W-:Y:S01]  /*0d90*/  LOP3.LUT R0, R0, 0xfffffe, RZ, 0xc0, !PT ;  /* 0x00fffffe00007812 */ /* 0x000fe200078ec0ff */
[--C-:B------:R-:W-:Y:S01]  /*0da0*/  IMAD.U32 R12, R16, 0x40, R7.reuse ;  /* 0x00000040100c7824 */ /* 0x100fe200078e0007 */
[----:B------:R-:W-:Y:S02]  /*0db0*/  LEA.HI R3, R3, R2, RZ, 0x3 ;  /* 0x0000000203037211 */ /* 0x000fe400078f18ff */
[----:B------:R-:W-:Y:S01]  /*0dc0*/  LOP3.LUT R7, R4, 0x8, R7, 0xf8, !PT ;  /* 0x0000000804077812 */ /* 0x000fe200078ef807 */
[----:B------:R-:W-:Y:S01]  /*0dd0*/  IMAD.IADD R0, R227, 0x1, -R0 ;  /* 0x00000001e3007824 */ /* 0x000fe200078e0a00 */
[----:B------:R-:W-:Y:S01]  /*0de0*/  LOP3.LUT R6, R6, 0x7ffffe00, RZ, 0xc0, !PT ;  /* 0x7ffffe0006067812 */ /* 0x000fe200078ec0ff */
[----:B------:R0:W-:Y:S01]  /*0df0*/  STL [R1+0x70], R12 ;  /* 0x0000700c01007387 */ /* 0x0001e20000100800 */
[----:B------:R-:W-:-:S02]  /*0e00*/  SHF.R.U32.HI R4, RZ, 0x3, R4 ;  /* 0x00000003ff047819 */ /* 0x000fc40000011604 */
[----:B------:R-:W-:Y:S01]  /*0e10*/  LOP3.LUT R3, R3, 0xfffffff8, RZ, 0xc0, !PT ;  /* 0xfffffff803037812 */ /* 0x000fe200078ec0ff */
[----:B------:R-:W-:Y:S01]  /*0e20*/  IMAD R6, R9, 0x400, R6 ;  /* 0x0000040009067824 */ /* 0x000fe200078e0206 */
[----:B------:R-:W-:Y:S02]  /*0e30*/  LOP3.LUT R7, R7, R4, RZ, 0x3c, !PT ;  /* 0x0000000407077212 */ /* 0x000fe400078e3cff */
[----:B------:R-:W-:Y:S01]  /*0e40*/  SHF.R.S32.HI R5, RZ, 0x5, R5 ;  /* 0x00000005ff057819 */ /* 0x000fe20000011405 */
[----:B------:R-:W-:Y:S01]  /*0e50*/  IMAD.IADD R16, R2, 0x1, -R3 ;  /* 0x0000000102107824 */ /* 0x000fe200078e0a03 */
[----:B------:R-:W-:Y:S01]  /*0e60*/  R2P PR, R8, 0x6 ;  /* 0x0000000608007804 */ /* 0x000fe20000000000 */
[----:B0-----:R-:W-:Y:S02]  /*0e70*/  IMAD.SHL.U32 R12, R0, 0x100, RZ ;  /* 0x00000100000c7824 */ /* 0x001fe400078e00ff */
[----:B------:R-:W-:Y:S02]  /*0e80*/  IMAD.IADD R7, R6, 0x1, R7 ;  /* 0x0000000106077824 */ /* 0x000fe400078e0207 */
[----:B------:R-:W-:Y:S01]  /*0e90*/  IMAD.SHL.U32 R2, R11, 0x8, RZ ;  /* 0x000000080b027824 */ /* 0x000fe200078e00ff */
[----:B------:R-:W-:Y:S01]  /*0ea0*/  STL [R1+0x6c], R12 ;  /* 0x00006c0c01007387 */ /* 0x000fe20000100800 */
[----:B------:R-:W-:Y:S01]  /*0eb0*/  IMAD.IADD R17, R230, 0x1, R12 ;  /* 0x00000001e6117824 */ /* 0x000fe200078e020c */
[----:B------:R-:W-:Y:S01]  /*0ec0*/  LEA R19, R7, UR41, 0x1 ;  /* 0x0000002907137c11 */ /* 0x000fe2000f8e08ff */
[----:B------:R-:W-:Y:S01]  /*0ed0*/  IMAD R16, R5, 0x10, R16 ;  /* 0x0000001005107824 */ /* 0x000fe200078e0210 */
[----:B------:R-:W-:Y:S01]  /*0ee0*/  SEL R185, R185, 0xffffffe0, !P1 ;  /* 0xffffffe0b9b97807 */ /* 0x000fe20004800000 */
[----:B------:R-:W-:Y:S01]  /*0ef0*/  VIADD R193, R2, 0x40 ;  /* 0x0000004002c17836 */ /* 0x000fe20000000000 */
[----:B------:R-:W-:Y:S01]  /*0f00*/  SHF.R.S32.HI R0, RZ, 0x1f, R17 ;  /* 0x0000001fff007819 */ /* 0x000fe20000011411 */
        /* <DEDUP_REMOVED lines=69> */
[----:B------:R-:W-:-:S02]  /*1360*/  IMAD.MOV.U32 R6, RZ, RZ, R14 ;  /* 0x000000ffff067224 */ /* 0x000fc400078e000e */
[C---:B------:R-:W-:Y:S02]  /*1370*/  VIADD R192, R2.reuse, 0x80 ;  /* 0x0000008002c07836 */ /* 0x040fe40000000000 */
[C---:B------:R-:W-:Y:S02]  /*1380*/  VIADD R191, R2.reuse, 0xc0 ;  /* 0x000000c002bf7836 */ /* 0x040fe40000000000 */
[C---:B------:R-:W-:Y:S02]  /*1390*/  VIADD R190, R2.reuse, 0x100 ;  /* 0x0000010002be7836 */ /* 0x040fe40000000000 */
[C---:B------:R-:W-:Y:S02]  /*13a0*/  VIADD R189, R2.reuse, 0x140 ;  /* 0x0000014002bd7836 */ /* 0x040fe40000000000 */
[C---:B------:R-:W-:Y:S02]  /*13b0*/  VIADD R229, R2.reuse, 0x180 ;  /* 0x0000018002e57836 */ /* 0x040fe40000000000 */
[----:B------:R-:W-:-:S02]  /*13c0*/  VIADD R228, R2, 0x1c0 ;  /* 0x000001c002e47836 */ /* 0x000fc40000000000 */
[----:B------:R-:W-:-:S07]  /*13d0*/  IMAD.IADD R185, R185, 0x1, R184 ;  /* 0x00000001b9b97824 */ /* 0x000fce00078e02b8 */
.L_x_4090:
[----:B------:R-:W-:Y:S01]  /*13e0*/  ULDC.64 UR6, c[0x0][0xd88] ;  /* 0x0003620000067ab9 */ /* 0x000fe20000000a00 */
[----:B0123-5:R-:W0:Y:S01]  /*13f0*/  LDC.64 R12, c[0x0][0x418] ;  /* 0x00010600ff0c7b82 */ /* 0x02fe220000000a00 */
[----:B------:R-:W-:-:S06]  /*1400*/  UIMAD.WIDE UR6, UR5, 0x4, UR6 ;  /* 0x00000004050678a5 */ /* 0x000fcc000f8e0206 */
[----:B------:R-:W-:Y:S01]  /*1410*/  IMAD.U32 R8, RZ, RZ, UR6 ;  /* 0x00000006ff087e24 */ /* 0x000fe2000f8e00ff */
[----:B------:R-:W1:Y:S01]  /*1420*/  LDC R0, c[0x0][0x424] ;  /* 0x00010900ff007b82 */ /* 0x000e620000000800 */
[----:B------:R-:W-:Y:S01]  /*1430*/  IMAD.U32 R9, RZ, RZ, UR7 ;  /* 0x00000007ff097e24 */ /* 0x000fe2000f8e00ff */
[----:B------:R-:W-:-:S04]  /*1440*/  ULDC.64 UR6, c[0x0][0xb20] ;  /* 0x0002c80000067ab9 */ /* 0x000fc80000000a00 */
[----:B------:R-:W2:Y:S01]  /*1450*/  LDG.E R187, desc[UR38][R8.64] ;  /* 0x0000002608bb7981 */ /* 0x000ea2000c1e1900 */
[----:B------:R-:W-:Y:S01]  /*1460*/  ISETP.NE.U32.AND P0, PT, RZ, UR6, PT ;  /* 0x00000006ff007c0c */ /* 0x000fe2000bf05070 */
[----:B------:R-:W3:Y:S01]  /*1470*/  LDC R153, c[0x0][0x2f0] ;  /* 0x0000bc00ff997b82 */ /* 0x000ee20000000800 */
[----:B------:R-:W-:Y:S02]  /*1480*/  IMAD.MOV.U32 R10, RZ, RZ, RZ ;  /* 0x000000ffff0a7224 */ /* 0x000fe400078e00ff */
[----:B------:R-:W-:-:S05]  /*1490*/  ISETP.NE.AND.EX P0, PT, RZ, UR7, PT, P0 ;  /* 0x00000007ff007c0c */ /* 0x000fca000bf05300 */
[----:B----4-:R-:W4:Y:S01]  /*14a0*/  LDC R7, c[0x0][0xae8] ;  /* 0x0002ba00ff077b82 */ /* 0x010f220000000800 */
[----:B--2---:R-:W-:-:S07]  /*14b0*/  SHF.R.S32.HI R195, RZ, 0x1f, R187 ;  /* 0x0000001fffc37819 */ /* 0x004fce00000114bb */
[----:B------:R-:W-:-:S04]  /*14c0*/  @P0 LEA R4, P1, R187, UR6, 0x2 ;  /* 0x00000006bb040c11 */ /* 0x000fc8000f8210ff */
[----:B------:R-:W-:Y:S01]  /*14d0*/  @P0 LEA.HI.X R5, R187, UR7, R195, 0x2, P1 ;  /* 0x00000007bb050c11 */ /* 0x000fe200088f14c3 */
[----:B------:R-:W-:Y:S02]  /*14e0*/  ULDC.64 UR6, c[0x0][0xb18] ;  /* 0x0002c60000067ab9 */ /* 0x000fe40000000a00 */
[----:B------:R-:W-:Y:S02]  /*14f0*/  ISETP.NE.U32.AND P1, PT, RZ, UR6, PT ;  /* 0x00000006ff007c0c */ /* 0x000fe4000bf25070 */
[----:B------:R2:W5:Y:S01]  /*1500*/  @P0 LDG.E R10, desc[UR38][R4.64] ;  /* 0x00000026040a0981 */ /* 0x000562000c1e1900 */
[----:B0-----:R-:W-:Y:S02]  /*1510*/  ISETP.NE.U32.AND P0, PT, R12, RZ, PT ;  /* 0x000000ff0c00720c */ /* 0x001fe40003f05070 */
[----:B------:R-:W-:Y:S02]  /*1520*/  ISETP.NE.AND.EX P1, PT, RZ, UR7, PT, P1 ;  /* 0x00000007ff007c0c */ /* 0x000fe4000bf25310 */
[----:B------:R-:W-:-:S04]  /*1530*/  ISETP.NE.AND.EX P0, PT, R13, RZ, PT, P0 ;  /* 0x000000ff0d00720c */ /* 0x000fc80003f05300 */
[----:B-1----:R-:W-:-:S05]  /*1540*/  SEL R0, R0, 0x1, P0 ;  /* 0x0000000100007807 */ /* 0x002fca0000000000 */
[----:B---3--:R-:W-:Y:S02]  /*1550*/  IMAD R153, R0, R153, RZ ;  /* 0x0000009900997224 */ /* 0x008fe400078e02ff */
[----:B------:R-:W-:-:S04]  /*1560*/  @P1 LEA R8, P0, R187, UR6, 0x2 ;  /* 0x00000006bb081c11 */ /* 0x000fc8000f8010ff */
[----:B------:R-:W-:-:S05]  /*1570*/  @P1 LEA.HI.X R9, R187, UR7, R195, 0x2, P0 ;  /* 0x00000007bb091c11 */ /* 0x000fca00080f14c3 */
[----:B------:R2:W5:Y:S01]  /*1580*/  @P1 LDG.E R153, desc[UR38][R8.64] ;  /* 0x0000002608991981 */ /* 0x000562000c1e1900 */
[C---:B------:R-:W-:Y:S01]  /*1590*/  LOP3.LUT R3, R6.reuse, 0xff000000, RZ, 0xc0, !PT ;  /* 0xff00000006037812 */ /* 0x040fe200078ec0ff */
[----:B------:R-:W-:Y:S01]  /*15a0*/  UMOV UR42, UR4 ;  /* 0x00000004002a7c82 */ /* 0x000fe20008000000 */
[----:B------:R-:W-:Y:S02]  /*15b0*/  LOP3.LUT R0, R6, 0xff0000, RZ, 0xc0, !PT ;  /* 0x00ff000006007812 */ /* 0x000fe400078ec0ff */
[----:B------:R-:W-:Y:S01]  /*15c0*/  SHF.R.U32.HI R3, RZ, 0x8, R3 ;  /* 0x00000008ff037819 */ /* 0x000fe20000011603 */
[----:B----4-:R-:W-:Y:S06]  /*15d0*/  @P1 BRA `(.L_x_4047) ;  /* 0x0000000000241947 */ /* 0x010fec0003800000 */
[----:B------:R-:W-:Y:S02]  /*15e0*/  ULDC.64 UR4, c[0x0][0xb00] ;  /* 0x0002c00000047ab9 */ /* 0x000fe40000000a00 */
[----:B------:R-:W-:-:S04]  /*15f0*/  ISETP.NE.U32.AND P0, PT, RZ, UR4, PT ;  /* 0x00000004ff007c0c */ /* 0x000fc8000bf05070 */
[----:B------:R-:W-:-:S13]  /*1600*/  ISETP.NE.AND.EX P0, PT, RZ, UR5, PT, P0 ;  /* 0x00000005ff007c0c */ /* 0x000fda000bf05300 */
[----:B------:R-:W-:Y:S05]  /*1610*/  @!P0 BRA `(.L_x_4047) ;  /* 0x0000000000148947 */ /* 0x000fea0003800000 */
[----:B--2---:R-:W0:Y:S02]  /*1620*/  LDC.64 R4, c[0x0][0xb00] ;  /* 0x0002c000ff047b82 */ /* 0x004e240000000a00 */
[----:B0-----:R-:W-:-:S05]  /*1630*/  IMAD.WIDE R4, R187, 0x4, R4 ;  /* 0x00000004bb047825 */ /* 0x001fca00078e0204 */
[----:B-----5:R-:W2:Y:S04]  /*1640*/  LDG.E R153, desc[UR38][R4.64] ;  /* 0x0000002604997981 */ /* 0x020ea8000c1e1900 */
[----:B------:R-:W2:Y:S02]  /*1650*/  LDG.E R8, desc[UR38][R4.64+0x4] ;  /* 0x0000042604087981 */ /* 0x000ea4000c1e1900 */
[----:B--2---:R-:W-:-:S07]  /*1660*/  IMAD.IADD R153, R8, 0x1, -R153 ;  /* 0x0000000108997824 */ /* 0x004fce00078e0a99 */
.L_x_4047:
[----:B--2---:R-:W2:Y:S01]  /*1670*/  LDL R4, [R1] ;  /* 0x0000000001047983 */ /* 0x004ea20000100800 */
[----:B-----5:R-:W-:Y:S01]  /*1680*/  IMAD.IADD R153, R153, 0x1, -R10 ;  /* 0x0000000199997824 */ /* 0x020fe200078e0a0a */
[----:B------:R-:W-:Y:S02]  /*1690*/  LEA.HI R194, R0, R3, RZ, 0x10 ;  /* 0x0000000300c27211 */ /* 0x000fe400078f80ff */
[----:B------:R-:W-:Y:S01]  /*16a0*/  LOP3.LUT R188, R6, 0xffff, RZ, 0xc0, !PT ;  /* 0x0000ffff06bc7812 */ /* 0x000fe200078ec0ff */
[----:B------:R-:W-:Y:S01]  /*16b0*/  VIADD R0, R153, 0x3f ;  /* 0x0000003f99007836 */ /* 0x000fe20000000000 */
[----:B------:R-:W-:Y:S02]  /*16c0*/  SHF.R.U32.HI R22, RZ, 0x10, R194 ;  /* 0x00000010ff167819 */ /* 0x000fe400000116c2 */
[----:B------:R-:W-:Y:S02]  /*16d0*/  LOP3.LUT R194, R194, 0xff, RZ, 0xc0, !PT ;  /* 0x000000ffc2c27812 */ /* 0x000fe400078ec0ff */
[----:B------:R-:W-:-:S02]  /*16e0*/  SHF.R.S32.HI R3, RZ, 0x1f, R0 ;  /* 0x0000001fff037819 */ /* 0x000fc40000011400 */
[C---:B------:R-:W-:Y:S02]  /*16f0*/  ISETP.NE.AND P0, PT, R22.reuse, RZ, PT ;  /* 0x000000ff1600720c */ /* 0x040fe40003f05270 */
[----:B------:R-:W-:Y:S02]  /*1700*/  LEA.HI R3, R3, R0, RZ, 0x6 ;  /* 0x0000000003037211 */ /* 0x000fe400078f30ff */
[----:B------:R-:W-:Y:S02]  /*1710*/  SEL R10, R22, R7, P0 ;  /* 0x00000007160a7207 */ /* 0x000fe40000000000 */
[----:B------:R-:W-:Y:S02]  /*1720*/  SHF.R.S32.HI R9, RZ, 0x6, R3 ;  /* 0x00000006ff097819 */ /* 0x000fe40000011403 */
[----:B--2---:R-:W-:-:S13]  /*1730*/  ISETP.NE.AND P1, PT, R4, 0x1, PT ;  /* 0x000000010400780c */ /* 0x004fda0003f25270 */
[----:B------:R-:W-:Y:S05]  /*1740*/  @!P1 BRA `(.L_x_4048) ;  /* 0x0000001c006c9947 */ /* 0x000fea0003800000 */
[----:B------:R-:W-:Y:S01]  /*1750*/  ISETP.GE.AND P0, PT, R153, 0x1, PT ;  /* 0x000000019900780c */ /* 0x000fe20003f06270 */
[----:B------:R-:W-:-:S12]  /*1760*/  IMAD.MOV.U32 R3, RZ, RZ, RZ ;  /* 0x000000ffff037224 */ /* 0x000fd800078e00ff */
[----:B------:R-:W-:Y:S05]  /*1770*/  @!P0 BRA `(.L_x_4049) ;  /* 0x0000000000688947 */ /* 0x000fea0003800000 */
        /* <DEDUP_REMOVED lines=26> */
.L_x_4049:
[-C--:B------:R-:W-:Y:S01]  /*1920*/  IMAD R0, R194, R3.reuse, RZ ;  /* 0x00000003c2007224 */ /* 0x080fe200078e02ff */
[----:B------:R-:W-:Y:S01]  /*1930*/  PLOP3.LUT P0, PT, PT, PT, PT, 0x80, 0x0 ;  /* 0x000000000000781c */ /* 0x000fe20003f0f070 */
[----:B------:R-:W-:Y:S01]  /*1940*/  IMAD.MOV.U32 R152, RZ, RZ, RZ ;  /* 0x000000ffff987224 */ /* 0x000fe200078e00ff */
[----:B------:R-:W-:Y:S02]  /*1950*/  CS2R R150, SRZ ;  /* 0x0000000000967805 */ /* 0x000fe4000001ff00 */
[----:B------:R-:W-:Y:S02]  /*1960*/  CS2R R148, SRZ ;  /* 0x0000000000947805 */ /* 0x000fe4000001ff00 */
[----:B------:R-:W-:Y:S02]  /*1970*/  VIADDMNMX R3, R0, R3, R9, PT ;  /* 0x0000000300037246 */ /* 0x000fe40003800109 */
[----:B------:R-:W-:Y:S02]  /*1980*/  CS2R R146, SRZ ;  /* 0x0000000000927805 */ /* 0x000fe4000001ff00 */
[----:B------:R-:W-:-:S02]  /*1990*/  CS2R R144, SRZ ;  /* 0x0000000000907805 */ /* 0x000fc4000001ff00 */
[----:B------:R-:W-:Y:S02]  /*19a0*/  CS2R R142, SRZ ;  /* 0x00000000008e7805 */ /* 0x000fe4000001ff00 */
[----:B------:R-:W-:Y:S01]  /*19b0*/  R2UR UR16, R3 ;  /* 0x00000000031072ca */ /* 0x000fe200000e0000 */
[----:B------:R-:W-:Y:S01]  /*19c0*/  IMAD.MOV.U32 R3, RZ, RZ, RZ ;  /* 0x000000ffff037224 */ /* 0x000fe200078e00ff */
        /* <DEDUP_REMOVED lines=11> */
[----:B------:R-:W-:Y:S02]  /*1a80*/  ISETP.LT.AND P1, PT, R0, UR16, PT ;  /* 0x0000001000007c0c */ /* 0x000fe4000bf21270 */
        /* <DEDUP_REMOVED lines=49> */
[----:B------:R-:W0:Y:S01]  /*1da0*/  SHFL.IDX PT, R3, R227, RZ, 0x1f ;  /* 0x00001fffe3037589 */ /* 0x000e2200000e0000 */
[----:B------:R-:W-:Y:S01]  /*1db0*/  UMOV UR7, 0x40000040 ;  /* 0x4000004000077882 */ /* 0x000fe20000000000 */
[----:B------:R-:W-:Y:S01]  /*1dc0*/  UMOV UR9, 0x40000040 ;  /* 0x4000004000097882 */ /* 0x000fe20000000000 */
[----:B------:R-:W-:Y:S01]  /*1dd0*/  UMOV UR11, 0x40000040 ;  /* 0x40000040000b7882 */ /* 0x000fe20000000000 */
[----:B------:R-:W-:Y:S06]  /*1de0*/  BAR.SYNC.DEFER_BLOCKING 0xe, 0x100 ;  /* 0x0384000000007b1d */ /* 0x000fec0000010000 */
[----:B------:R-:W-:Y:S01]  /*1df0*/  UMOV UR13, 0x40000040 ;  /* 0x40000040000d7882 */ /* 0x000fe20000000000 */
[----:B------:R-:W-:Y:S01]  /*1e00*/  UMOV UR15, 0x40000040 ;  /* 0x40000040000f7882 */ /* 0x000fe20000000000 */
[----:B------:R-:W-:Y:S01]  /*1e10*/  UMOV UR17, 0x40000040 ;  /* 0x4000004000117882 */ /* 0x000fe20000000000 */
[----:B------:R-:W-:Y:S01]  /*1e20*/  UMOV UR19, 0x40000040 ;  /* 0x4000004000137882 */ /* 0x000fe20000000000 */
[----:B------:R-:W1:Y:S01]  /*1e30*/  S2R R4, SR_TID.X ;  /* 0x0000000000047919 */ /* 0x000e620000002100 */
[----:B0-----:R-:W-:Y:S01]  /*1e40*/  R2UR UR4, R3 ;  /* 0x00000000030472ca */ /* 0x001fe200000e0000 */
[----:B------:R-:W-:Y:S01]  /*1e50*/  IMAD.U32 R3, RZ, RZ, UR37 ;  /* 0x00000025ff037e24 */ /* 0x000fe2000f8e00ff */
[----:B------:R-:W-:-:S11]  /*1e60*/  WARPGROUP.ARRIVE ;  /* 0x00000000000079c5 */ /* 0x000fd60000000000 */
[----:B------:R-:W-:-:S04]  /*1e70*/  ULEA.HI UR5, UR4, UR4, URZ, 0x1 ;  /* 0x0000000404057291 */ /* 0x000fc8000f8f083f */
[----:B------:R-:W-:-:S04]  /*1e80*/  ULOP3.LUT UR5, UR5, 0x1fffe, URZ, 0xc0, !UPT ;  /* 0x0001fffe05057892 */ /* 0x000fc8000f8ec03f */
[----:B------:R-:W-:Y:S01]  /*1e90*/  UIADD3 UR5, UR4, -UR5, URZ ;  /* 0x8000000504057290 */ /* 0x000fe2000fffe03f */
[----:B-1----:R-:W-:Y:S01]  /*1ea0*/  LOP3.LUT R4, R4, 0x7f, RZ, 0xc0, !PT ;  /* 0x0000007f04047812 */ /* 0x002fe200078ec0ff */
[----:B------:R-:W-:Y:S02]  /*1eb0*/  UIADD3 UR4, UR41, 0x36400, URZ ;  /* 0x0003640029047890 */ /* 0x000fe4000fffe03f */
[----:B------:R-:W-:Y:S01]  /*1ec0*/  ULEA UR5, UR5, UR41, 0xf ;  /* 0x0000002905057291 */ /* 0x000fe2000f8e783f */
[----:B------:R-:W-:Y:S01]  /*1ed0*/  ISETP.NE.AND P1, PT, R4, RZ, PT ;  /* 0x000000ff0400720c */ /* 0x000fe20003f25270 */
[----:B------:R-:W-:Y:S02]  /*1ee0*/  USHF.R.U32.HI UR4, URZ, 0x4, UR4 ;  /* 0x000000043f047899 */ /* 0x000fe40008011604 */
[----:B------:R-:W-:Y:S02]  /*1ef0*/  UIADD3 UR5, UR5, 0x400, URZ ;  /* 0x0000040005057890 */ /* 0x000fe4000fffe03f */
[----:B------:R-:W-:-:S02]  /*1f00*/  ULOP3.LUT UR4, UR4, 0x3fff, URZ, 0xc0, !UPT ;  /* 0x00003fff04047892 */ /* 0x000fc4000f8ec03f */
[----:B------:R-:W-:Y:S02]  /*1f10*/  USHF.R.U32.HI UR5, URZ, 0x4, UR5 ;  /* 0x000000043f057899 */ /* 0x000fe40008011605 */
[----:B------:R-:W-:Y:S02]  /*1f20*/  ULOP3.LUT UR4, UR4, 0x10000, URZ, 0xfc, !UPT ;  /* 0x0001000004047892 */ /* 0x000fe4000f8efc3f */
[----:B------:R-:W-:Y:S02]  /*1f30*/  ULOP3.LUT UR5, UR5, 0x3fff, URZ, 0xc0, !UPT ;  /* 0x00003fff05057892 */ /* 0x000fe4000f8ec03f */
[----:B------:R-:W-:Y:S01]  /*1f40*/  UIADD3 UR8, UR4, 0x2, URZ ;  /* 0x0000000204087890 */ /* 0x000fe2000fffe03f */
[----:B------:R-:W-:Y:S01]  /*1f50*/  @!P1 LEA R3, R3, UR41, 0x3 ;  /* 0x0000002903039c11 */ /* 0x000fe2000f8e18ff */
[----:B------:R-:W-:Y:S02]  /*1f60*/  ULOP3.LUT UR20, UR5, 0x2000000, URZ, 0xfc, !UPT ;  /* 0x0200000005147892 */ /* 0x000fe4000f8efc3f */
[----:B------:R-:W-:-:S02]  /*1f70*/  UIADD3 UR12, UR4, 0x4, URZ ;  /* 0x00000004040c7890 */ /* 0x000fc4000fffe03f */
[----:B------:R-:W-:Y:S01]  /*1f80*/  ULEA UR6, UR37, UR20, 0xc ;  /* 0x0000001425067291 */ /* 0x000fe2000f8e603f */
[----:B------:R-:W-:Y:S01]  /*1f90*/  @!P1 VIADD R3, R3, 0x38860 ;  /* 0x0003886003039836 */ /* 0x000fe20000000000 */
[----:B------:R-:W-:Y:S02]  /*1fa0*/  UMOV UR5, 0x40000040 ;  /* 0x4000004000057882 */ /* 0x000fe40000000000 */
[----:B------:R-:W-:Y:S02]  /*1fb0*/  UIADD3 UR10, UR6, 0x80, URZ ;  /* 0x00000080060a7890 */ /* 0x000fe4000fffe03f */
[----:B------:R-:W-:Y:S01]  /*1fc0*/  UIADD3 UR14, UR6, 0x100, URZ ;  /* 0x00000100060e7890 */ /* 0x000fe2000fffe03f */
[----:B------:R-:W-:Y:S01]  /*1fd0*/  @!P1 PRMT R3, RZ, 0x654, R3 ;  /* 0x00000654ff039816 */ /* 0x000fe20000000003 */
[----:B------:R-:W-:Y:S02]  /*1fe0*/  UIADD3 UR18, UR6, 0x180, URZ ;  /* 0x0000018006127890 */ /* 0x000fe4000fffe03f */
[----:B------:R-:W-:Y:S01]  /*1ff0*/  HGMMA.64x256x16.F32.BF16 R24, gdesc[UR4].tnspB, RZ, !UPT, gsb0 ;  /* 0x43e00000041879f0 */ /* 0x000fe2000c0018ff */
[----:B------:R-:W-:-:S02]  /*2000*/  UIADD3 UR7, UR16, -0x2, URZ ;  /* 0xfffffffe10077890 */ /* 0x000fc4000fffe03f */
[----:B------:R-:W-:-:S04]  /*2010*/  UIADD3 UR16, UR4, 0x6, URZ ;  /* 0x0000000604107890 */ /* 0x000fc8000fffe03f */
[----:B------:R-:W-:Y:S01]  /*2020*/  ISETP.LE.AND P0, PT, R0, UR7, PT ;  /* 0x0000000700007c0c */ /* 0x000fe2000bf03270 */
        /* <DEDUP_REMOVED lines=16> */
[----:B------:R-:W-:-:S05]  /*2130*/  UMOV UR21, UR7 ;  /* 0x0000000700157c82 */ /* 0x000fca0008000000 */
.L_x_4052:
[----:B------:R-:W-:Y:S01]  /*2140*/  BAR.SYNC.DEFER_BLOCKING 0xe, 0x100 ;  /* 0x0384000000007b1d */ /* 0x000fe20000010000 */
[----:B01----:R-:W-:Y:S01]  /*2150*/  IMAD.U32 R3, RZ, RZ, UR37 ;  /* 0x00000025ff037e24 */ /* 0x003fe2000f8e00ff */
[----:B------:R-:W-:-:S03]  /*2160*/  UIADD3 UR37, UR37, 0x1, URZ ;  /* 0x0000000125257890 */ /* 0x000fc6000fffe03f */
[----:B------:R-:W-:Y:S01]  /*2170*/  IMAD R3, R3, 0x40, R16 ;  /* 0x0000004003037824 */ /* 0x000fe200078e0210 */
[----:B------:R-:W-:Y:S01]  /*2180*/  UISETP.NE.AND UP0, UPT, UR37, 0x2, UPT ;  /* 0x000000022500788c */ /* 0x000fe2000bf05270 */
[----:B------:R-:W-:Y:S01]  /*2190*/  UMOV UR7, 0x40000040 ;  /* 0x4000004000077882 */ /* 0x000fe20000000000 */
[----:B------:R-:W-:Y:S02]  /*21a0*/  UMOV UR11, 0x40000040 ;  /* 0x40000040000b7882 */ /* 0x000fe40000000000 */
[----:B------:R-:W-:Y:S01]  /*21b0*/  LEA R3, R3, UR41, 0x2 ;  /* 0x0000002903037c11 */ /* 0x000fe2000f8e10ff */
[----:B------:R-:W-:Y:S01]  /*21c0*/  USEL UR37, UR37, URZ, UP0 ;  /* 0x0000003f25257287 */ /* 0x000fe20008000000 */
[----:B------:R-:W-:Y:S01]  /*21d0*/  UMOV UR15, 0x40000040 ;  /* 0x40000040000f7882 */ /* 0x000fe20000000000 */
[----:B------:R-:W-:Y:S02]  /*21e0*/  UMOV UR19, 0x40000040 ;  /* 0x4000004000137882 */ /* 0x000fe40000000000 */
[----:B------:R-:W-:-:S04]  /*21f0*/  ULEA UR6, UR37, UR20, 0xc ;  /* 0x0000001425067291 */ /* 0x000fc8000f8e603f */
[----:B------:R-:W-:Y:S02]  /*2200*/  UIADD3 UR10, UR6, 0x80, URZ ;  /* 0x00000080060a7890 */ /* 0x000fe4000fffe03f */
[----:B------:R-:W-:Y:S02]  /*2210*/  UIADD3 UR14, UR6, 0x100, URZ ;  /* 0x00000100060e7890 */ /* 0x000fe4000fffe03f */
[----:B------:R-:W-:Y:S01]  /*2220*/  UIADD3 UR18, UR6, 0x180, URZ ;  /* 0x0000018006127890 */ /* 0x000fe2000fffe03f */
[----:B------:R-:W0:Y:S04]  /*2230*/  LDS R4, [R3+0x38400] ;  /* 0x0384000003047984 */ /* 0x000e280000000800 */
[----:B------:R1:W2:Y:S02]  /*2240*/  LDS R5, [R3+0x38420] ;  /* 0x0384200003057984 */ /* 0x0002a40000000800 */
[----:B-1----:R-:W-:-:S05]  /*2250*/  IMAD.U32 R3, RZ, RZ, UR37 ;  /* 0x00000025ff037e24 */ /* 0x002fca000f8e00ff */
[----:B------:R-:W-:-:S05]  /*2260*/  @!P1 LEA R3, R3, UR41, 0x3 ;  /* 0x0000002903039c11 */ /* 0x000fca000f8e18ff */
[----:B------:R-:W-:-:S05]  /*2270*/  @!P1 VIADD R3, R3, 0x38860 ;  /* 0x0003886003039836 */ /* 0x000fca0000000000 */
[----:B------:R-:W-:Y:S01]  /*2280*/  @!P1 PRMT R3, RZ, 0x654, R3 ;  /* 0x00000654ff039816 */ /* 0x000fe20000000003 */
        /* <DEDUP_REMOVED lines=129> */
[----:B------:R-:W-:Y:S01]  /*2aa0*/  HGMMA.64x256x16.F32.BF16 R24, gdesc[UR4].tnspB, R24, gsb0 ;  /* 0x43e00000041879f0 */ /* 0x000fe20008001818 */
[----:B------:R-:W-:Y:S01]  /*2ab0*/  UMOV UR6, UR21 ;  /* 0x0000001500067c82 */ /* 0x000fe20008000000 */
[----:B------:R-:W-:Y:S01]  /*2ac0*/  USEL UR7, URZ, 0x1, UP0 ;  /* 0x000000013f077887 */ /* 0x000fe20008000000 */
[----:B------:R-:W-:Y:S01]  /*2ad0*/  ISETP.LT.AND P0, PT, R0, UR6, PT ;  /* 0x0000000600007c0c */ /* 0x000fe2000bf01270 */
[----:B------:R-:W-:Y:S02]  /*2ae0*/  UIADD3 UR21, UR21, -0x1, URZ ;  /* 0xffffffff15157890 */ /* 0x000fe4000fffe03f */
[----:B------:R-:W-:Y:S01]  /*2af0*/  ULOP3.LUT UR36, UR36, UR7, URZ, 0x3c, !UPT ;  /* 0x0000000724247292 */ /* 0x000fe2000f8e3c3f */
[----:B------:R-:W-:Y:S02]  /*2b00*/  WARPGROUP.DEPBAR.LE gsb0, 0x0 ;  /* 0x00008000000079c5 */ /* 0x000fe40000010000 */
[----:B------:R-:W-:-:S15]  /*2b10*/  WARPGROUP.ARRIVE ;  /* 0x00000000000079c5 */ /* 0x000fde0000000000 */
[----:B------:R-:W-:-:S04]  /*2b20*/  NOP ;  /* 0x0000000000007918 */ /* 0x000fc80000000000 */
        /* <DEDUP_REMOVED lines=13> */
.L_x_4051:
[----:B------:R-:W-:Y:S01]  /*2c00*/  BAR.SYNC.DEFER_BLOCKING 0xe, 0x100 ;  /* 0x0384000000007b1d */ /* 0x000fe20000010000 */
[----:B01----:R-:W-:Y:S01]  /*2c10*/  IMAD.U32 R3, RZ, RZ, UR37 ;  /* 0x00000025ff037e24 */ /* 0x003fe2000f8e00ff */
[----:B------:R-:W-:Y:S01]  /*2c20*/  UIADD3 UR37, UR37, 0x1, URZ ;  /* 0x0000000125257890 */ /* 0x000fe2000fffe03f */
[----:B------:R-:W-:Y:S01]  /*2c30*/  PLOP3.LUT P0, PT, PT, PT, PT, 0x8, 0x0 ;  /* 0x000000000000781c */ /* 0x000fe20003f0e170 */
[----:B------:R-:W-:Y:S02]  /*2c40*/  IMAD.MOV.U32 R152, RZ, RZ, RZ ;  /* 0x000000ffff987224 */ /* 0x000fe400078e00ff */
        /* <DEDUP_REMOVED lines=136> */
[----:B------:R-:W-:Y:S01]  /*34d0*/  IMAD.MOV.U32 R3, RZ, RZ, RZ ;  /* 0x000000ffff037224 */ /* 0x000fe200078e00ff */
[----:B------:R-:W-:Y:S06]  /*34e0*/  BAR.ARV 0xf, 0x100 ;  /* 0x03c4000000007b1d */ /* 0x000fec0000002000 */
[----:B------:R-:W-:Y:S05]  /*34f0*/  BRA `(.L_x_4050) ;  /* 0x0000006800c07947 */ /* 0x000fea0003800000 */
.L_x_4048:
[----:B------:R-:W-:Y:S01]  /*3500*/  ISETP.GE.AND P0, PT, R153, 0x1, PT ;  /* 0x000000019900780c */ /* 0x000fe20003f06270 */
[----:B------:R-:W-:-:S12]  /*3510*/  IMAD.MOV.U32 R23, RZ, RZ, RZ ;  /* 0x000000ffff177224 */ /* 0x000fd800078e00ff */
[----:B------:R-:W-:Y:S05]  /*3520*/  @!P0 BRA `(.L_x_4053) ;  /* 0x0000000000688947 */ /* 0x000fea0003800000 */
        /* <DEDUP_REMOVED lines=26> */
.L_x_4053:
        /* <DEDUP_REMOVED lines=100> */
.L_x_4054:
[----:B------:R-:W2:Y:S01]  /*3d10*/  LDL R20, [R1] ;  /* 0x0000000001147983 */ /* 0x000ea20000100800 */
[----:B------:R-:W-:-:S04]  /*3d20*/  ULEA.HI UR4, UR40, UR40, URZ, 0x1 ;  /* 0x0000002828047291 */ /* 0x000fc8000f8f083f */
[----:B------:R-:W-:-:S04]  /*3d30*/  ULOP3.LUT UR4, UR4, 0xfffffffe, URZ, 0xc0, !UPT ;  /* 0xfffffffe04047892 */ /* 0x000fc8000f8ec03f */
[----:B------:R-:W-:-:S06]  /*3d40*/  UIADD3 UR4, UR40, -UR4, URZ ;  /* 0x8000000428047290 */ /* 0x000fcc000fffe03f */
[----:B------:R-:W-:-:S05]  /*3d50*/  IMAD.U32 R3, RZ, RZ, UR4 ;  /* 0x00000004ff037e24 */ /* 0x000fca000f8e00ff */
[----:B------:R-:W-:-:S04]  /*3d60*/  SHF.L.U32 R3, R3, 0x1f, RZ ;  /* 0x0000001f03037819 */ /* 0x000fc800000006ff */
[----:B------:R-:W0:Y:S01]  /*3d70*/  SYNCS.PHASECHK.TRANS64.TRYWAIT P1, [UR41+0x38800], R3 ;  /* 0x03880003ff0075a7 */ /* 0x000e220008020169 */
[----:B--2---:R-:W-:Y:S01]  /*3d80*/  ISETP.NE.AND P0, PT, R20, RZ, PT ;  /* 0x000000ff1400720c */ /* 0x004fe20003f05270 */
[----:B0-----:R-:W-:-:S12]  /*3d90*/  @!P1 BRA `(.L_x_4055) ;  /* 0x0000012c005c9947 */ /* 0x001fd80003800000 */
.L_x_4233:
[----:B------:R-:W-:Y:S05]  /*3da0*/  @P0 BRA `(.L_x_4056) ;  /* 0x0000000000040947 */ /* 0x000fea0003800000 */
[----:B------:R-:W-:Y:S01]  /*3db0*/  BPT.TRAP 0x1 ;  /* 0x000000040000795c */ /* 0x000fe20000300000 */
.L_x_4056:
[----:B------:R-:W-:Y:S02]  /*3dc0*/  IMAD.U32 R4, RZ, RZ, UR37 ;  /* 0x00000025ff047e24 */ /* 0x000fe4000f8e00ff */
[----:B------:R-:W-:-:S03]  /*3dd0*/  IMAD.U32 R5, RZ, RZ, UR36 ;  /* 0x00000024ff057e24 */ /* 0x000fc6000f8e00ff */
[----:B------:R-:W-:Y:S02]  /*3de0*/  LEA R4, R4, UR41, 0x3 ;  /* 0x0000002904047c11 */ /* 0x000fe4000f8e18ff */
[----:B------:R-:W-:-:S04]  /*3df0*/  SHF.L.U32 R5, R5, 0x1f, RZ ;  /* 0x0000001f05057819 */ /* 0x000fc800000006ff */
[----:B------:R1:W2:Y:S01]  /*3e00*/  SYNCS.PHASECHK.TRANS64.TRYWAIT P1, [R4+URZ+0x38830], R5 ;  /* 0x03883005040075a7 */ /* 0x0002a2000802017f */
[----:B------:R-:W-:Y:S05]  /*3e10*/  @P0 BRA `(.L_x_4057) ;  /* 0x0000000000040947 */ /* 0x000fea0003800000 */
[----:B------:R-:W-:Y:S01]  /*3e20*/  BPT.TRAP 0x1 ;  /* 0x000000040000795c */ /* 0x000fe20000300000 */
.L_x_4057:
[----:B--2---:R-:W-:Y:S05]  /*3e30*/  @P1 BRA `(.L_x_4058) ;  /* 0x0000000000081947 */ /* 0x004fea0003800000 */
[----:B------:R-:W2:Y:S02]  /*3e40*/  SYNCS.PHASECHK.TRANS64.TRYWAIT P1, [R4+URZ+0x38830], R5 ;  /* 0x03883005040075a7 */ /* 0x000ea4000802017f */
[----:B--2---:R-:W-:Y:S05]  /*3e50*/  @!P1 BRA `(.L_x_4059) ;  /* 0x0000012c00449947 */ /* 0x004fea0003800000 */
.L_x_4058:
[----:B------:R-:W-:-:S04]  /*3e60*/  UIADD3 UR4, UR41, 0x22400, URZ ;  /* 0x0002240029047890 */ /* 0x000fc8000fffe03f */
[----:B------:R-:W-:-:S04]  /*3e70*/  USHF.R.U32.HI UR4, URZ, 0x4, UR4 ;  /* 0x000000043f047899 */ /* 0x000fc80008011604 */
[----:B------:R-:W-:-:S06]  /*3e80*/  ULOP3.LUT UR4, UR4, 0x3fff, URZ, 0xc0, !UPT ;  /* 0x00003fff04047892 */ /* 0x000fcc000f8ec03f */
[----:B0-----:R-:W-:Y:S01]  /*3e90*/  IMAD.U32 R0, RZ, RZ, UR4 ;  /* 0x00000004ff007e24 */ /* 0x001fe2000f8e00ff */
[----:B------:R-:W-:Y:S05]  /*3ea0*/  WARPSYNC.ALL ;  /* 0x0000000000007948 */ /* 0x000fea0003800000 */
[----:B------:R-:W-:-:S04]  /*3eb0*/  LOP3.LUT R0, R0, 0x10000, RZ, 0xfc, !PT ;  /* 0x0001000000007812 */ /* 0x000fc800078efcff */
        /* <DEDUP_REMOVED lines=10> */
[----:B------:R-:W-:-:S02]  /*3f60*/  UMOV UR13, 0x40000040 ;  /* 0x40000040000d7882 */ /* 0x000fc40000000000 */
[----:B------:R-:W-:Y:S02]  /*3f70*/  ULEA UR6, UR37, UR6, 0x9 ;  /* 0x0000000625067291 */ /* 0x000fe4000f8e483f */
[----:B------:R-:W-:Y:S02]  /*3f80*/  ULOP3.LUT UR4, UR4, 0x10000, URZ, 0xfc, !UPT ;  /* 0x0001000004047892 */ /* 0x000fe4000f8efc3f */
[----:B------:R-:W-:Y:S02]  /*3f90*/  UIADD3 UR10, UR6, 0x2, URZ ;  /* 0x00000002060a7890 */ /* 0x000fe4000fffe03f */
[----:B------:R-:W-:Y:S02]  /*3fa0*/  UIADD3 UR8, UR4, 0x2, URZ ;  /* 0x0000000204087890 */ /* 0x000fe4000fffe03f */
[----:B------:R-:W-:Y:S02]  /*3fb0*/  UIADD3 UR14, UR6, 0x4, URZ ;  /* 0x00000004060e7890 */ /* 0x000fe4000fffe03f */
[----:B------:R-:W-:-:S02]  /*3fc0*/  UIADD3 UR12, UR4, 0x4, URZ ;  /* 0x00000004040c7890 */ /* 0x000fc4000fffe03f */
[----:B------:R-:W-:Y:S01]  /*3fd0*/  HGMMA.64x64x16.F32.BF16 R24, gdesc[UR4], RZ, !UPT, gsb0 ;  /* 0x00e00000041879f0 */ /* 0x000fe2000c0018ff */
[----:B------:R-:W-:Y:S02]  /*3fe0*/  UIADD3 UR18, UR6, 0x6, URZ ;  /* 0x0000000606127890 */ /* 0x000fe4000fffe03f */
[----:B------:R-:W-:Y:S01]  /*3ff0*/  UIADD3 UR16, UR4, 0x6, URZ ;  /* 0x0000000604107890 */ /* 0x000fe2000fffe03f */
[----:B------:R-:W-:Y:S01]  /*4000*/  UMOV UR19, 0x40000040 ;  /* 0x4000004000137882 */ /* 0x000fe20000000000 */
        /* <DEDUP_REMOVED lines=11> */
[----:B------:R-:W0:Y:S02]  /*40c0*/  SYNCS.PHASECHK.TRANS64.TRYWAIT P1, [UR41+0x38810], R3 ;  /* 0x03881003ff0075a7 */ /* 0x000e240008020169 */
[----:B0-----:R-:W-:Y:S05]  /*40d0*/  @!P1 BRA `(.L_x_4060) ;  /* 0x0000012800b89947 */ /* 0x001fea0003800000 */
.L_x_4234:
[----:B------:R-:W-:Y:S05]  /*40e0*/  @P0 BRA `(.L_x_4061) ;  /* 0x0000000000040947 */ /* 0x000fea0003800000 */
[----:B------:R-:W-:Y:S01]  /*40f0*/  BPT.TRAP 0x1 ;  /* 0x000000040000795c */ /* 0x000fe20000300000 */
.L_x_4061:
[----:B------:R3:W4:Y:S01]  /*4100*/  SYNCS.PHASECHK.TRANS64.TRYWAIT P1, [R4+URZ+0x38850], R5 ;  /* 0x03885005040075a7 */ /* 0x000722000802017f */
[----:B------:R-:W-:Y:S05]  /*4110*/  @P0 BRA `(.L_x_4062) ;  /* 0x0000000000040947 */ /* 0x000fea0003800000 */
[----:B------:R-:W-:Y:S01]  /*4120*/  BPT.TRAP 0x1 ;  /* 0x000000040000795c */ /* 0x000fe20000300000 */
.L_x_4062:
[----:B----4-:R-:W-:Y:S05]  /*4130*/  @P1 BRA `(.L_x_4063) ;  /* 0x0000000000081947 */ /* 0x010fea0003800000 */
[----:B------:R-:W4:Y:S02]  /*4140*/  SYNCS.PHASECHK.TRANS64.TRYWAIT P1, [R4+URZ+0x38850], R5 ;  /* 0x03885005040075a7 */ /* 0x000f24000802017f */
[----:B----4-:R-:W-:Y:S05]  /*4150*/  @!P1 BRA `(.L_x_4064) ;  /* 0x0000012800b09947 */ /* 0x010fea0003800000 */
.L_x_4063:
[----:B------:R-:W-:Y:S01]  /*4160*/  UIADD3 UR4, UR41, 0x400, URZ ;  /* 0x0000040029047890 */ /* 0x000fe2000fffe03f */
[----:B------:R-:W-:Y:S01]  /*4170*/  WARPGROUP.ARRIVE ;  /* 0x00000000000079c5 */ /* 0x000fe20000000000 */
[----:B------:R-:W-:-:S05]  /*4180*/  UIADD3 UR5, UR41, 0x26400, URZ ;  /* 0x0002640029057890 */ /* 0x000fca000fffe03f */
[----:B0-----:R-:W0:Y:S01]  /*4190*/  S2R R3, SR_TID.X ;  /* 0x0000000000037919 */ /* 0x001e220000002100 */
[----:B------:R-:W-:Y:S01]  /*41a0*/  USHF.R.U32.HI UR4, URZ, 0x4, UR4 ;  /* 0x000000043f047899 */ /* 0x000fe20008011604 */
[C---:B------:R-:W-:Y:S01]  /*41b0*/  IMAD R153, R23.reuse, -0x40, R153 ;  /* 0xffffffc017997824 */ /* 0x040fe200078e0299 */
[----:B------:R-:W-:Y:S01]  /*41c0*/  USHF.R.U32.HI UR5, URZ, 0x4, UR5 ;  /* 0x000000043f057899 */ /* 0x000fe20008011605 */
[----:B------:R-:W5:Y:S01]  /*41d0*/  S2R R15, SR_TID.X ;  /* 0x00000000000f7919 */ /* 0x000f620000002100 */
[----:B------:R-:W-:Y:S01]  /*41e0*/  ULOP3.LUT UR4, UR4, 0x3fff, URZ, 0xc0, !UPT ;  /* 0x00003fff04047892 */ /* 0x000fe2000f8ec03f */
[----:B------:R-:W-:Y:S01]  /*41f0*/  VIADD R23, R23, 0xfffffffe ;  /* 0xfffffffe17177836 */ /* 0x000fe20000000000 */
[----:B------:R-:W-:Y:S01]  /*4200*/  ULOP3.LUT UR5, UR5, 0x3fff, URZ, 0xc0, !UPT ;  /* 0x00003fff05057892 */ /* 0x000fe2000f8ec03f */
[----:B------:R-:W-:Y:S01]  /*4210*/  IADD3 R153, -R230, 0x40, R153 ;  /* 0x00000040e6997810 */ /* 0x000fe20007ffe199 */
[----:B------:R-:W-:Y:S02]  /*4220*/  ULOP3.LUT UR4, UR4, 0x10000, URZ, 0xfc, !UPT ;  /* 0x0001000004047892 */ /* 0x000fe4000f8efc3f */
[----:B------:R-:W-:Y:S01]  /*4230*/  ULOP3.LUT UR6, UR5, 0x10000, URZ, 0xfc, !UPT ;  /* 0x0001000005067892 */ /* 0x000fe2000f8efc3f */
[C---:B------:R-:W-:Y:S01]  /*4240*/  ISETP.GT.AND P1, PT, R153.reuse, RZ, PT ;  /* 0x000000ff9900720c */ /* 0x040fe20003f24270 */
[----:B------:R-:W-:Y:S01]  /*4250*/  ULEA UR10, UR37, UR4, 0xc ;  /* 0x00000004250a7291 */ /* 0x000fe2000f8e603f */
[C---:B------:R-:W-:Y:S01]  /*4260*/  ISETP.GT.AND P2, PT, R153.reuse, 0x1, PT ;  /* 0x000000019900780c */ /* 0x040fe20003f44270 */
[----:B------:R-:W-:Y:S01]  /*4270*/  UMOV UR21, 0x40000040 ;  /* 0x4000004000157882 */ /* 0x000fe20000000000 */
[----:B------:R-:W-:Y:S01]  /*4280*/  UMOV UR23, 0x40000040 ;  /* 0x4000004000177882 */ /* 0x000fe20000000000 */
[----:B------:R-:W-:Y:S01]  /*4290*/  UIADD3 UR14, UR6, 0x800, URZ ;  /* 0x00000800060e7890 */ /* 0x000fe2000fffe03f */
[C---:B------:R-:W-:Y:S01]  /*42a0*/  ISETP.GT.AND P3, PT, R153.reuse, 0x8, PT ;  /* 0x000000089900780c */ /* 0x040fe20003f64270 */
[----:B------:R-:W-:Y:S01]  /*42b0*/  UMOV UR20, UR6 ;  /* 0x0000000600147c82 */ /* 0x000fe20008000000 */
[----:B------:R-:W-:Y:S01]  /*42c0*/  UMOV UR22, UR10 ;  /* 0x0000000a00167c82 */ /* 0x000fe20008000000 */
[----:B------:R-:W-:Y:S01]  /*42d0*/  UIADD3 UR15, UR10, 0x800, URZ ;  /* 0x000008000a0f7890 */ /* 0x000fe2000fffe03f */
[----:B------:R-:W-:Y:S01]  /*42e0*/  HGMMA.64x64x16.F32.BF16 R24, gdesc[UR20], R24, gsb0 ;  /* 0x00e00000141879f0 */ /* 0x000fe20008001818 */
[----:B------:R-:W-:Y:S01]  /*42f0*/  UIADD3 UR20, UR6, 0x2, URZ ;  /* 0x0000000206147890 */ /* 0x000fe2000fffe03f */
[C---:B------:R-:W-:Y:S01]  /*4300*/  ISETP.GT.AND P4, PT, R153.reuse, 0x9, PT ;  /* 0x000000099900780c */ /* 0x040fe20003f84270 */
[----:B------:R-:W-:Y:S01]  /*4310*/  UIADD3 UR22, UR10, 0x2, URZ ;  /* 0x000000020a167890 */ /* 0x000fe2000fffe03f */
[C---:B------:R-:W-:Y:S01]  /*4320*/  ISETP.GT.AND P5, PT, R153.reuse, 0x10, PT ;  /* 0x000000109900780c */ /* 0x040fe20003fa4270 */
[----:B------:R-:W-:Y:S01]  /*4330*/  UMOV UR21, 0x40000040 ;  /* 0x4000004000157882 */ /* 0x000fe20000000000 */
[----:B------:R-:W-:Y:S01]  /*4340*/  UMOV UR23, 0x40000040 ;  /* 0x4000004000177882 */ /* 0x000fe20000000000 */
[----:B------:R-:W-:Y:S01]  /*4350*/  ISETP.GT.AND P6, PT, R153, 0x11, PT ;  /* 0x000000119900780c */ /* 0x000fe20003fc4270 */
[----:B------:R-:W-:Y:S01]  /*4360*/  UMOV UR19, 0x40000040 ;  /* 0x4000004000137882 */ /* 0x000fe20000000000 */
[----:B0-----:R-:W-:-:S02]  /*4370*/  SHF.R.U32.HI R3, RZ, 0x7, R3 ;  /* 0x00000007ff037819 */ /* 0x001fc40000011603 */
[----:B-----5:R-:W-:-:S04]  /*4380*/  LOP3.LUT R15, R15, 0x7f, RZ, 0xc0, !PT ;  /* 0x0000007f0f0f7812 */ /* 0x020fc800078ec0ff */
[----:B------:R-:W0:Y:S02]  /*4390*/  SHFL.IDX PT, R3, R3, RZ, 0x1f ;  /* 0x00001fff03037589 */ /* 0x000e2400000e0000 */
[----:B0-----:R-:W-:-:S13]  /*43a0*/  R2UR UR5, R3 ;  /* 0x00000000030572ca */ /* 0x001fda00000e0000 */
[----:B------:R-:W-:-:S03]  /*43b0*/  UISETP.GT.AND UP0, UPT, UR5, 0x7f, UPT ;  /* 0x0000007f0500788c */ /* 0x000fc6000bf04270 */
[----:B------:R-:W-:Y:S01]  /*43c0*/  UMOV UR5, 0x4 ;  /* 0x0000000400057882 */ /* 0x000fe20000000000 */
[----:B------:R-:W-:Y:S02]  /*43d0*/  USEL UR11, URZ, 0x2, !UP0 ;  /* 0x000000023f0b7887 */ /* 0x000fe4000c000000 */
[----:B------:R-:W-:Y:S02]  /*43e0*/  USEL UR7, UR5, 0x2, UP0 ;  /* 0x0000000205077887 */ /* 0x000fe40008000000 */
[----:B------:R-:W-:Y:S01]  /*43f0*/  USEL UR5, UR5, 0x6, !UP0 ;  /* 0x0000000605057887 */ /* 0x000fe2000c000000 */
[----:B------:R-:W-:Y:S02]  /*4400*/  WARPGROUP.DEPBAR.LE gsb0, 0x0 ;  /* 0x00008000000079c5 */ /* 0x000fe40000010000 */
[----:B------:R-:W-:-:S06]  /*4410*/  WARPGROUP.ARRIVE ;  /* 0x00000000000079c5 */ /* 0x000fcc0000000000 */
[----:B------:R-:W-:Y:S01]  /*4420*/  HGMMA.64x64x16.F32.BF16 R24, gdesc[UR20], R24, gsb0 ;  /* 0x00e00000141879f0 */ /* 0x000fe20008001818 */
[----:B------:R-:W-:Y:S02]  /*4430*/  UIADD3 UR20, UR6, 0x4, URZ ;  /* 0x0000000406147890 */ /* 0x000fe4000fffe03f */
[----:B------:R-:W-:Y:S01]  /*4440*/  UIADD3 UR22, UR10, 0x4, URZ ;  /* 0x000000040a167890 */ /* 0x000fe2000fffe03f */
[----:B------:R-:W-:Y:S01]  /*4450*/  UMOV UR21, 0x40000040 ;  /* 0x4000004000157882 */ /* 0x000fe20000000000 */
[----:B------:R-:W-:Y:S01]  /*4460*/  UMOV UR23, 0x40000040 ;  /* 0x4000004000177882 */ /* 0x000fe20000000000 */
        /* <DEDUP_REMOVED lines=94> */
[----:B------:R-:W-:Y:S02]  /*4a50*/  UIADD3 UR20, UR11, UR14, URZ ;  /* 0x0000000e0b147290 */ /* 0x000fe4000fffe03f */
[----:B------:R-:W-:Y:S01]  /*4a60*/  UIADD3 UR22, UR11, UR15, URZ ;  /* 0x0000000f0b167290 */ /* 0x000fe2000fffe03f */
        /* <DEDUP_REMOVED lines=16> */
[----:B------:R-:W-:Y:S01]  /*4b70*/  UMOV UR14, 0x28 ;  /* 0x00000028000e7882 */ /* 0x000fe20000000000 */
[----:B------:R-:W-:Y:S01]  /*4b80*/  UMOV UR15, 0xa00 ;  /* 0x00000a00000f7882 */ /* 0x000fe20000000000 */
[----:B------:R-:W-:Y:S02]  /*4b90*/  USEL UR14, UR14, 0x26, UP0 ;  /* 0x000000260e0e7887 */ /* 0x000fe40008000000 */
[----:B------:R-:W-:-:S02]  /*4ba0*/  USEL UR15, UR15, 0x980, UP0 ;  /* 0x000009800f0f7887 */ /* 0x000fc40008000000 */
[----:B------:R-:W-:Y:S02]  /*4bb0*/  ULOP3.LUT UR14, UR14, 0x6, URZ, 0xc0, !UPT ;  /* 0x000000060e0e7892 */ /* 0x000fe4000f8ec03f */
[----:B------:R-:W-:Y:S01]  /*4bc0*/  ULOP3.LUT UR15, UR15, 0xa00, URZ, 0xc0, !UPT ;  /* 0x00000a000f0f7892 */ /* 0x000fe2000f8ec03f */
[----:B------:R-:W-:Y:S02]  /*4bd0*/  WARPGROUP.DEPBAR.LE gsb0, 0x0 ;  /* 0x00008000000079c5 */ /* 0x000fe40000010000 */
[----:B------:R-:W-:-:S06]  /*4be0*/  WARPGROUP.ARRIVE ;  /* 0x00000000000079c5 */ /* 0x000fcc0000000000 */
[----:B------:R-:W-:Y:S01]  /*4bf0*/  HGMMA.64x64x16.F32.BF16 R24, gdesc[UR20], R24, gsb0 ;  /* 0x00e00000141879f0 */ /* 0x000fe20008001818 */
[----:B------:R-:W-:Y:S02]  /*4c00*/  UIADD3 UR20, UR14, UR15, UR6 ;  /* 0x0000000f0e147290 */ /* 0x000fe4000fffe006 */
[----:B------:R-:W-:Y:S01]  /*4c10*/  UIADD3 UR22, UR14, UR15, UR10 ;  /* 0x0000000f0e167290 */ /* 0x000fe2000fffe00a */
[----:B------:R-:W-:Y:S01]  /*4c20*/  UMOV UR21, 0x40000040 ;  /* 0x4000004000157882 */ /* 0x000fe20000000000 */
[----:B------:R-:W-:Y:S01]  /*4c30*/  UMOV UR23, 0x40000040 ;  /* 0x4000004000177882 */ /* 0x000fe20000000000 */
[----:B------:R-:W-:Y:S02]  /*4c40*/  UIADD3 UR14, UR6, 0xa00, URZ ;  /* 0x00000a00060e7890 */ /* 0x000fe4000fffe03f */
[----:B------:R-:W-:Y:S01]  /*4c50*/  UIADD3 UR15, UR10, 0xa00, URZ ;  /* 0x00000a000a0f7890 */ /* 0x000fe2000fffe03f */
        /* <DEDUP_REMOVED lines=87> */
[----:B------:R-:W-:Y:S02]  /*51d0*/  UMOV UR7, 0x1000 ;  /* 0x0000100000077882 */ /* 0x000fe40000000000 */
[----:B------:R-:W-:-:S04]  /*51e0*/  USEL UR7, UR7, 0xf80, UP0 ;  /* 0x00000f8007077887 */ /* 0x000fc80008000000 */
[----:B------:R-:W-:Y:S01]  /*51f0*/  ULOP3.LUT UR7, UR7, 0x1e00, URZ, 0xc0, !UPT ;  /* 0x00001e0007077892 */ /* 0x000fe2000f8ec03f */
        /* <DEDUP_REMOVED lines=8> */
[----:B------:R-:W-:Y:S01]  /*5280*/  ULDC UR15, c[0x0][0xa80] ;  /* 0x0002a000000f7ab9 */ /* 0x000fe20000000800 */
[----:B------:R-:W-:-:S04]  /*5290*/  USEL UR5, UR5, 0x3e, UP0 ;  /* 0x0000003e05057887 */ /* 0x000fc80008000000 */
        /* <DEDUP_REMOVED lines=8> */
[----:B------:R-:W-:Y:S01]  /*5320*/  ULDC UR5, c[0x0][0xad0] ;  /* 0x0002b40000057ab9 */ /* 0x000fe20000000800 */
[----:B------:R-:W-:-:S04]  /*5330*/  ULOP3.LUT UR7, UR43, 0x2000000, URZ, 0xfc, !UPT ;  /* 0x020000002b077892 */ /* 0x000fc8000f8efc3f */
[----:B------:R-:W-:-:S04]  /*5340*/  ULEA UR10, UR37, UR7, 0xc ;  /* 0x00000007250a7291 */ /* 0x000fc8000f8e603f */
[----:B------:R-:W-:-:S07]  /*5350*/  UIADD3 UR14, UR10, 0x80, URZ ;  /* 0x000000800a0e7890 */ /* 0x000fce000fffe03f */
[----:B------:R-:W-:Y:S01]  /*5360*/  UMOV UR18, UR14 ;  /* 0x0000000e00127c82 */ /* 0x000fe20008000000 */
[----:B------:R-:W-:Y:S01]  /*5370*/  UIADD3 UR14, UR10, 0x100, URZ ;  /* 0x000001000a0e7890 */ /* 0x000fe2000fffe03f */
        /* <DEDUP_REMOVED lines=35> */
[----:B-----5:R-:W-:Y:S01]  /*55b0*/  FSEL R25, R25, -INF , P2 ;  /* 0xff80000019197808 */ /* 0x020fe20001000000 */
[----:B------:R-:W-:Y:S01]  /*55c0*/  FMUL.FTZ R46, R46, UR5 ;  /* 0x000000052e2e7c20 */ /* 0x000fe20008410000 */
[----:B------:R-:W-:Y:S01]  /*55d0*/  FMUL.FTZ R47, R47, UR5 ;  /* 0x000000052f2f7c20 */ /* 0x000fe20008410000 */
[----:B------:R-:W-:Y:S01]  /*55e0*/  FMUL.FTZ R50, R50, UR5 ;  /* 0x0000000532327c20 */ /* 0x000fe20008410000 */
[----:B------:R-:W-:Y:S01]  /*55f0*/  FMNMX.FTZ R7, R24, R25, !PT ;  /* 0x0000001918077209 */ /* 0x000fe20007810000 */
[----:B------:R-:W-:Y:S01]  /*5600*/  FMUL.FTZ R51, R51, UR5 ;  /* 0x0000000533337c20 */ /* 0x000fe20008410000 */
[----:B------:R-:W-:Y:S01]  /*5610*/  FMUL.FTZ R54, R54, UR5 ;  /* 0x0000000536367c20 */ /* 0x000fe20008410000 */
[----:B------:R-:W5:Y:S01]  /*5620*/  MUFU.TANH R32, R32 ;  /* 0x0000002000207308 */ /* 0x000f620000002400 */
[----:B-1----:R-:W-:Y:S01]  /*5630*/  FSEL R28, R28, -INF , P3 ;  /* 0xff8000001c1c7808 */ /* 0x002fe20001800000 */
[----:B------:R-:W-:-:S03]  /*5640*/  FMUL.FTZ R55, R55, UR5 ;  /* 0x0000000537377c20 */ /* 0x000fc60008410000 */
[----:B------:R-:W-:-:S03]  /*5650*/  FMNMX.FTZ R6, R28, R7, !PT ;  /* 0x000000071c067209 */ /* 0x000fc60007810000 */
[----:B------:R-:W1:Y:S01]  /*5660*/  MUFU.TANH R3, R26 ;  /* 0x0000001a00037308 */ /* 0x000e620000002400 */
[----:B0-----:R-:W-:-:S04]  /*5670*/  FSEL R29, R29, -INF , P4 ;  /* 0xff8000001d1d7808 */ /* 0x001fc80002000000 */
[----:B------:R-:W-:-:S03]  /*5680*/  FMNMX.FTZ R7, R29, R6, !PT ;  /* 0x000000061d077209 */ /* 0x000fc60007810000 */
[----:B------:R-:W0:Y:S01]  /*5690*/  MUFU.TANH R33, R33 ;  /* 0x0000002100217308 */ /* 0x000e220000002400 */
[----:B-----5:R-:W-:-:S04]  /*56a0*/  FSEL R32, R32, -INF , P5 ;  /* 0xff80000020207808 */ /* 0x020fc80002800000 */
[----:B------:R-:W-:-:S03]  /*56b0*/  FMNMX.FTZ R6, R32, R7, !PT ;  /* 0x0000000720067209 */ /* 0x000fc60007810000 */
[----:B------:R-:W5:Y:S01]  /*56c0*/  MUFU.TANH R8, R27 ;  /* 0x0000001b00087308 */ /* 0x000f620000002400 */
[----:B-1----:R-:W-:Y:S02]  /*56d0*/  FSEL R3, R3, -INF , P1 ;  /* 0xff80000003037808 */ /* 0x002fe40000800000 */
[----:B------:R-:W-:-:S05]  /*56e0*/  ISETP.GT.AND P1, PT, R153, 0x18, PT ;  /* 0x000000189900780c */ /* 0x000fca0003f24270 */
[----:B------:R-:W1:Y:S01]  /*56f0*/  MUFU.TANH R36, R36 ;  /* 0x0000002400247308 */ /* 0x000e620000002400 */
[----:B0-----:R-:W-:-:S04]  /*5700*/  FSEL R33, R33, -INF , P6 ;  /* 0xff80000021217808 */ /* 0x001fc80003000000 */
[----:B------:R-:W-:-:S03]  /*5710*/  FMNMX.FTZ R7, R33, R6, !PT ;  /* 0x0000000621077209 */ /* 0x000fc60007810000 */
[----:B--234-:R-:W0:Y:S01]  /*5720*/  MUFU.TANH R5, R30 ;  /* 0x0000001e00057308 */ /* 0x01ce220000002400 */
[----:B-----5:R-:W-:Y:S02]  /*5730*/  FSEL R8, R8, -INF , P2 ;  /* 0xff80000008087808 */ /* 0x020fe40001000000 */
[----:B------:R-:W-:-:S05]  /*5740*/  ISETP.GT.AND P2, PT, R153, 0x19, PT ;  /* 0x000000199900780c */ /* 0x000fca0003f44270 */
[----:B------:R-:W2:Y:S01]  /*5750*/  MUFU.TANH R37, R37 ;  /* 0x0000002500257308 */ /* 0x000ea20000002400 */
[----:B-1----:R-:W-:-:S04]  /*5760*/  FSEL R36, R36, -INF , P1 ;  /* 0xff80000024247808 */ /* 0x002fc80000800000 */
[----:B------:R-:W-:-:S03]  /*5770*/  FMNMX.FTZ R6, R36, R7, !PT ;  /* 0x0000000724067209 */ /* 0x000fc60007810000 */
[----:B------:R-:W1:Y:S01]  /*5780*/  MUFU.TANH R9, R31 ;  /* 0x0000001f00097308 */ /* 0x000e620000002400 */
[----:B0-----:R-:W-:Y:S02]  /*5790*/  FSEL R5, R5, -INF , P3 ;  /* 0xff80000005057808 */ /* 0x001fe40001800000 */
[----:B------:R-:W-:-:S05]  /*57a0*/  ISETP.GT.AND P3, PT, R153, 0x20, PT ;  /* 0x000000209900780c */ /* 0x000fca0003f64270 */
[----:B------:R-:W0:Y:S01]  /*57b0*/  MUFU.TANH R40, R40 ;  /* 0x0000002800287308 */ /* 0x000e220000002400 */
[----:B--2---:R-:W-:-:S04]  /*57c0*/  FSEL R37, R37, -INF , P2 ;  /* 0xff80000025257808 */ /* 0x004fc80001000000 */
[----:B------:R-:W-:-:S03]  /*57d0*/  FMNMX.FTZ R7, R37, R6, !PT ;  /* 0x0000000625077209 */ /* 0x000fc60007810000 */
[----:B------:R-:W2:Y:S01]  /*57e0*/  MUFU.TANH R10, R34 ;  /* 0x00000022000a7308 */ /* 0x000ea20000002400 */
[----:B-1----:R-:W-:Y:S02]  /*57f0*/  FSEL R9, R9, -INF , P4 ;  /* 0xff80000009097808 */ /* 0x002fe40002000000 */
[----:B------:R-:W-:-:S05]  /*5800*/  ISETP.GT.AND P4, PT, R153, 0x21, PT ;  /* 0x000000219900780c */ /* 0x000fca0003f84270 */
[----:B------:R-:W1:Y:S01]  /*5810*/  MUFU.TANH R41, R41 ;  /* 0x0000002900297308 */ /* 0x000e620000002400 */
[----:B0-----:R-:W-:-:S04]  /*5820*/  FSEL R40, R40, -INF , P3 ;  /* 0xff80000028287808 */ /* 0x001fc80001800000 */
[----:B------:R-:W-:-:S03]  /*5830*/  FMNMX.FTZ R6, R40, R7, !PT ;  /* 0x0000000728067209 */ /* 0x000fc60007810000 */
[----:B------:R-:W0:Y:S01]  /*5840*/  MUFU.TANH R11, R35 ;  /* 0x00000023000b7308 */ /* 0x000e220000002400 */
[----:B--2---:R-:W-:Y:S02]  /*5850*/  FSEL R10, R10, -INF , P5 ;  /* 0xff8000000a0a7808 */ /* 0x004fe40002800000 */
        /* <DEDUP_REMOVED lines=35> */
[----:B--2---:R-:W-:-:S04]  /*5a90*/  FSEL R53, R53, -INF , P4 ;  /* 0xff80000035357808 */ /* 0x004fc80002000000 */
[----:B------:R-:W-:Y:S02]  /*5aa0*/  FMNMX.FTZ R12, R53, R6, !PT ;  /* 0x00000006350c7209 */ /* 0x000fe40007810000 */
[----:B------:R-:W-:Y:S01]  /*5ab0*/  FMNMX.FTZ R6, R3, R8, !PT ;  /* 0x0000000803067209 */ /* 0x000fe20007810000 */
[----:B------:R-:W2:Y:S01]  /*5ac0*/  MUFU.TANH R50, R50 ;  /* 0x0000003200327308 */ /* 0x000ea20000002400 */
[----:B-1----:R-:W-:Y:S01]  /*5ad0*/  FSEL R46, R46, -INF , P5 ;  /* 0xff8000002e2e7808 */ /* 0x002fe20002800000 */
[----:B------:R-:W1:Y:S01]  /*5ae0*/  SHFL.BFLY PT, R7, R12, 0x2, 0x1f ;  /* 0x0c401f000c077f89 */ /* 0x000e6200000e0000 */
[----:B------:R-:W-:-:S05]  /*5af0*/  FMNMX.FTZ R6, R5, R6, !PT ;  /* 0x0000000605067209 */ /* 0x000fca0007810000 */
[----:B------:R-:W3:Y:S01]  /*5b00*/  MUFU.TANH R51, R51 ;  /* 0x0000003300337308 */ /* 0x000ee20000002400 */
[----:B0-----:R-:W-:-:S07]  /*5b10*/  FSEL R47, R47, -INF , P6 ;  /* 0xff8000002f2f7808 */ /* 0x001fce0003000000 */
[----:B------:R-:W0:Y:S01]  /*5b20*/  MUFU.TANH R54, R54 ;  /* 0x0000003600367308 */ /* 0x000e220000002400 */
[----:B--2---:R-:W-:-:S07]  /*5b30*/  FSEL R50, R50, -INF , P1 ;  /* 0xff80000032327808 */ /* 0x004fce0000800000 */
[----:B------:R-:W2:Y:S01]  /*5b40*/  MUFU.TANH R55, R55 ;  /* 0x0000003700377308 */ /* 0x000ea20000002400 */
[----:B---3--:R-:W-:Y:S02]  /*5b50*/  FSEL R51, R51, -INF , P2 ;  /* 0xff80000033337808 */ /* 0x008fe40001000000 */
[----:B-1----:R-:W-:Y:S02]  /*5b60*/  FMNMX.FTZ R13, R12, R7, !PT ;  /* 0x000000070c0d7209 */ /* 0x002fe40007810000 */
[----:B------:R-:W-:Y:S02]  /*5b70*/  FMNMX.FTZ R7, R9, R6, !PT ;  /* 0x0000000609077209 */ /* 0x000fe40007810000 */
[----:B------:R-:W-:Y:S01]  /*5b80*/  ISETP.GE.AND P2, PT, R23, R18, PT ;  /* 0x000000121700720c */ /* 0x000fe20003f46270 */
[----:B------:R-:W1:Y:S01]  /*5b90*/  SHFL.BFLY PT, R14, R13, 0x1, 0x1f ;  /* 0x0c201f000d0e7f89 */ /* 0x000e6200000e0000 */
[----:B------:R-:W-:Y:S02]  /*5ba0*/  FMNMX.FTZ R6, R10, R7, !PT ;  /* 0x000000070a067209 */ /* 0x000fe40007810000 */
[----:B0-----:R-:W-:-:S02]  /*5bb0*/  FSEL R54, R54, -INF , P3 ;  /* 0xff80000036367808 */ /* 0x001fc40001800000 */
[----:B------:R-:W-:-:S04]  /*5bc0*/  FMNMX.FTZ R7, R11, R6, !PT ;  /* 0x000000060b077209 */ /* 0x000fc80007810000 */
[----:B------:R-:W-:Y:S02]  /*5bd0*/  FMNMX.FTZ R12, R38, R7, !PT ;  /* 0x00000007260c7209 */ /* 0x000fe40007810000 */
[----:B--2---:R-:W-:Y:S02]  /*5be0*/  FSEL R55, R55, -INF , P4 ;  /* 0xff80000037377808 */ /* 0x004fe40002000000 */
[----:B------:R-:W-:-:S04]  /*5bf0*/  FMNMX.FTZ R7, R39, R12, !PT ;  /* 0x0000000c27077209 */ /* 0x000fc80007810000 */
[----:B------:R-:W-:-:S04]  /*5c00*/  FMNMX.FTZ R12, R42, R7, !PT ;  /* 0x000000072a0c7209 */ /* 0x000fc80007810000 */
[----:B------:R-:W-:Y:S02]  /*5c10*/  FMNMX.FTZ R7, R43, R12, !PT ;  /* 0x0000000c2b077209 */ /* 0x000fe40007810000 */
[----:B-1----:R-:W-:Y:S02]  /*5c20*/  FMNMX.FTZ R6, R13, R14, !PT ;  /* 0x0000000e0d067209 */ /* 0x002fe40007810000 */
        /* <DEDUP_REMOVED lines=16> */
[--C-:B------:R-:W-:Y:S01]  /*5d30*/  FFMA.FTZ R36, R36, UR15, -R14.reuse ;  /* 0x0000000f24247c23 */ /* 0x100fe2000801080e */
[----:B------:R-:W0:Y:S01]  /*5d40*/  SHFL.BFLY PT, R7, R12, 0x2, 0x1f ;  /* 0x0c401f000c077f89 */ /* 0x000e2200000e0000 */
        /* <DEDUP_REMOVED lines=9> */
[----:B------:R-:W-:-:S02]  /*5de0*/  FFMA.FTZ R14, R53, UR15, -R14 ;  /* 0x0000000f350e7c23 */ /* 0x000fc4000801080e */
[----:B------:R-:W-:Y:S08]  /*5df0*/  MUFU.EX2 R28, R28 ;  /* 0x0000001c001c7308 */ /* 0x000ff00000000800 */
[----:B------:R-:W2:Y:S01]  /*5e00*/  MUFU.EX2 R29, R29 ;  /* 0x0000001d001d7308 */ /* 0x000ea20000000800 */
[----:B-1----:R-:W-:Y:S02]  /*5e10*/  F2FP.BF16.F32.PACK_AB R152, R25, R24 ;  /* 0x000000181998723e */ /* 0x002fe400000010ff */
[----:B0-----:R-:W-:-:S05]  /*5e20*/  FMNMX.FTZ R13, R12, R7, !PT ;  /* 0x000000070c0d7209 */ /* 0x001fca0007810000 */
[----:B------:R-:W-:Y:S01]  /*5e30*/  MUFU.EX2 R32, R32 ;  /* 0x0000002000207308 */ /* 0x000fe20000000800 */
[----:B------:R-:W0:Y:S07]  /*5e40*/  SHFL.BFLY PT, R12, R13, 0x1, 0x1f ;  /* 0x0c201f000d0c7f89 */ /* 0x000e2e00000e0000 */
[----:B------:R-:W1:Y:S01]  /*5e50*/  MUFU.EX2 R33, R33 ;  /* 0x0000002100217308 */ /* 0x000e620000000800 */
[----:B--2---:R-:W-:-:S07]  /*5e60*/  F2FP.BF16.F32.PACK_AB R154, R29, R28 ;  /* 0x0000001c1d9a723e */ /* 0x004fce00000010ff */
[----:B------:R-:W-:Y:S08]  /*5e70*/  MUFU.EX2 R36, R36 ;  /* 0x0000002400247308 */ /* 0x000ff00000000800 */
[----:B------:R-:W2:Y:S01]  /*5e80*/  MUFU.EX2 R37, R37 ;  /* 0x0000002500257308 */ /* 0x000ea20000000800 */
[----:B0-----:R-:W-:Y:S02]  /*5e90*/  FMNMX.FTZ R7, R13, R12, !PT ;  /* 0x0000000c0d077209 */ /* 0x001fe40007810000 */
[----:B-1----:R-:W-:-:S02]  /*5ea0*/  F2FP.BF16.F32.PACK_AB R156, R33, R32 ;  /* 0x00000020219c723e */ /* 0x002fc400000010ff */
[C---:B------:R-:W-:Y:S01]  /*5eb0*/  FSETP.NEU.FTZ.AND P1, PT, R7.reuse, -INF , PT ;  /* 0xff8000000700780b */ /* 0x040fe20003f3d000 */
[----:B------:R-:W-:Y:S02]  /*5ec0*/  FMUL.FTZ R12, R7, UR15 ;  /* 0x0000000f070c7c20 */ /* 0x000fe40008410000 */
[----:B------:R-:W-:Y:S03]  /*5ed0*/  MUFU.EX2 R13, R14 ;  /* 0x0000000e000d7308 */ /* 0x000fe60000000800 */
[----:B------:R-:W-:Y:S02]  /*5ee0*/  FSEL R12, R12, RZ, P1 ;  /* 0x000000ff0c0c7208 */ /* 0x000fe40000800000 */
[----:B------:R-:W-:-:S03]  /*5ef0*/  ISETP.NE.AND P1, PT, R15, RZ, PT ;  /* 0x000000ff0f00720c */ /* 0x000fc60003f25270 */
        /* <DEDUP_REMOVED lines=13> */
[----:B------:R-:W1:Y:S01]  /*5fd0*/  MUFU.EX2 R8, R8 ;  /* 0x0000000800087308 */ /* 0x000e620000000800 */
[----:B0-----:R-:W-:-:S02]  /*5fe0*/  @!P1 VIADD R3, R4, 0x38840 ;  /* 0x0003884004039836 */ /* 0x001fc40000000000 */
[--C-:B------:R-:W-:Y:S01]  /*5ff0*/  FFMA.FTZ R50, R50, UR15, -R12.reuse ;  /* 0x0000000f32327c23 */ /* 0x100fe2000801080c */
[--C-:B------:R-:W-:Y:S01]  /*6000*/  FFMA.FTZ R51, R51, UR15, -R12.reuse ;  /* 0x0000000f33337c23 */ /* 0x100fe2000801080c */
[--C-:B------:R-:W-:Y:S01]  /*6010*/  FFMA.FTZ R54, R54, UR15, -R12.reuse ;  /* 0x0000000f36367c23 */ /* 0x100fe2000801080c */
[----:B------:R-:W-:Y:S01]  /*6020*/  FFMA.FTZ R12, R55, UR15, -R12 ;  /* 0x0000000f370c7c23 */ /* 0x000fe2000801080c */
[----:B------:R-:W-:Y:S01]  /*6030*/  @!P1 PRMT R3, RZ, 0x654, R3 ;  /* 0x00000654ff039816 */ /* 0x000fe20000000003 */
[----:B------:R-:W-:Y:S01]  /*6040*/  @!P1 VIADD R4, R4, 0x38860 ;  /* 0x0003886004049836 */ /* 0x000fe20000000000 */
[----:B------:R-:W0:Y:S01]  /*6050*/  MUFU.EX2 R5, R5 ;  /* 0x0000000500057308 */ /* 0x000e220000000800 */
[----:B--2---:R-:W-:Y:S01]  /*6060*/  F2FP.BF16.F32.PACK_AB R158, R37, R36 ;  /* 0x00000024259e723e */ /* 0x004fe200000010ff */
[----:B------:R0:W-:Y:S02]  /*6070*/  @!P1 SYNCS.ARRIVE.TRANS64.RED.A1T0 RZ, [R3+URZ], RZ ;  /* 0x000000ff03ff99a7 */ /* 0x0001e4000810043f */
[----:B------:R-:W-:-:S04]  /*6080*/  @!P1 PRMT R4, RZ, 0x654, R4 ;  /* 0x00000654ff049816 */ /* 0x000fc80000000004 */
[----:B------:R2:W3:Y:S01]  /*6090*/  MUFU.EX2 R20, R9 ;  /* 0x0000000900147308 */ /* 0x0004e20000000800 */
[----:B-1----:R-:W-:Y:S01]  /*60a0*/  FADD.FTZ R14, R153, R8 ;  /* 0x00000008990e7221 */ /* 0x002fe20000010000 */
[----:B------:R-:W-:-:S06]  /*60b0*/  F2FP.BF16.F32.PACK_AB R153, R8, R153 ;  /* 0x000000990899723e */ /* 0x000fcc00000010ff */
[----:B------:R-:W1:Y:S01]  /*60c0*/  MUFU.EX2 R10, R10 ;  /* 0x0000000a000a7308 */ /* 0x000e620000000800 */
[----:B--2---:R-:W-:Y:S01]  /*60d0*/  FADD.FTZ R9, R24, R25 ;  /* 0x0000001918097221 */ /* 0x004fe20000010000 */
[----:B0-----:R-:W-:-:S03]  /*60e0*/  FADD.FTZ R3, R5, R14 ;  /* 0x0000000e05037221 */ /* 0x001fc60000010000 */
[----:B------:R-:W-:-:S03]  /*60f0*/  FADD.FTZ R26, R28, R9 ;  /* 0x000000091c1a7221 */ /* 0x000fc60000010000 */
[----:B------:R-:W0:Y:S01]  /*6100*/  MUFU.EX2 R11, R11 ;  /* 0x0000000b000b7308 */ /* 0x000e220000000800 */
[C---:B---3--:R-:W-:Y:S01]  /*6110*/  FADD.FTZ R3, R20.reuse, R3 ;  /* 0x0000000314037221 */ /* 0x048fe20000010000 */
[----:B------:R-:W-:Y:S01]  /*6120*/  FADD.FTZ R9, R29, R26 ;  /* 0x0000001a1d097221 */ /* 0x000fe20000010000 */
[----:B------:R-:W-:Y:S01]  /*6130*/  F2FP.BF16.F32.PACK_AB R155, R20, R5 ;  /* 0x00000005149b723e */ /* 0x000fe200000010ff */
[----:B------:R-:W-:Y:S02]  /*6140*/  BAR.SYNC.DEFER_BLOCKING 0xf, 0x100 ;  /* 0x03c4000000007b1d */ /* 0x000fe40000010000 */
[----:B------:R-:W-:Y:S01]  /*6150*/  FADD.FTZ R14, R32, R9 ;  /* 0x00000009200e7221 */ /* 0x000fe20000010000 */
[----:B-1----:R-:W-:-:S03]  /*6160*/  FADD.FTZ R26, R10, R3 ;  /* 0x000000030a1a7221 */ /* 0x002fc60000010000 */
[----:B------:R-:W1:Y:S01]  /*6170*/  MUFU.EX2 R38, R38 ;  /* 0x0000002600267308 */ /* 0x000e620000000800 */
[----:B------:R-:W-:-:S04]  /*6180*/  FADD.FTZ R3, R33, R14 ;  /* 0x0000000e21037221 */ /* 0x000fc80000010000 */
[----:B------:R-:W-:Y:S01]  /*6190*/  FADD.FTZ R14, R36, R3 ;  /* 0x00000003240e7221 */ /* 0x000fe20000010000 */
[----:B0-----:R-:W-:Y:S02]  /*61a0*/  FADD.FTZ R9, R11, R26 ;  /* 0x0000001a0b097221 */ /* 0x001fe40000010000 */
[----:B------:R-:W0:Y:S01]  /*61b0*/  MUFU.EX2 R39, R39 ;  /* 0x0000002700277308 */ /* 0x000e220000000800 */
[----:B------:R-:W-:Y:S01]  /*61c0*/  FADD.FTZ R3, R37, R14 ;  /* 0x0000000e25037221 */ /* 0x000fe20000010000 */
[----:B------:R-:W-:-:S06]  /*61d0*/  F2FP.BF16.F32.PACK_AB R157, R11, R10 ;  /* 0x0000000a0b9d723e */ /* 0x000fcc00000010ff */
        /* <DEDUP_REMOVED lines=13> */
[----:B0-----:R-:W-:-:S07]  /*62b0*/  FADD.FTZ R10, R46, R5 ;  /* 0x000000052e0a7221 */ /* 0x001fce0000010000 */
        /* <DEDUP_REMOVED lines=12> */
[----:B------:R-:W3:Y:S01]  /*6380*/  MUFU.EX2 R54, R54 ;  /* 0x0000003600367308 */ /* 0x000ee20000000800 */
[C---:B0-----:R-:W-:Y:S01]  /*6390*/  FADD.FTZ R5, R51.reuse, R10 ;  /* 0x0000000a33057221 */ /* 0x041fe20000010000 */
[----:B------:R-:W-:-:S06]  /*63a0*/  F2FP.BF16.F32.PACK_AB R165, R51, R50 ;  /* 0x0000003233a5723e */ /* 0x000fcc00000010ff */
[----:B------:R-:W0:Y:S01]  /*63b0*/  MUFU.EX2 R48, R48 ;  /* 0x0000003000307308 */ /* 0x000e220000000800 */
[C---:B--2---:R-:W-:Y:S01]  /*63c0*/  FADD.FTZ R3, R45.reuse, R8 ;  /* 0x000000082d037221 */ /* 0x044fe20000010000 */
[----:B------:R-:W-:-:S05]  /*63d0*/  F2FP.BF16.F32.PACK_AB R162, R45, R44 ;  /* 0x0000002c2da2723e */ /* 0x000fca00000010ff */
[----:B------:R1:W-:Y:S01]  /*63e0*/  STSM.16.M88.4 [R184], R160 ;  /* 0x000000a0b8007844 */ /* 0x0003e20000000200 */
[----:B------:R-:W2:Y:S01]  /*63f0*/  MUFU.EX2 R167, R12 ;  /* 0x0000000c00a77308 */ /* 0x000ea20000000800 */
[----:B---3--:R-:W-:-:S07]  /*6400*/  FADD.FTZ R10, R54, R5 ;  /* 0x00000005360a7221 */ /* 0x008fce0000010000 */
[----:B------:R-:W3:Y:S01]  /*6410*/  MUFU.EX2 R49, R49 ;  /* 0x0000003100317308 */ /* 0x000ee20000000800 */
[----:B0-----:R-:W-:-:S07]  /*6420*/  FADD.FTZ R8, R48, R3 ;  /* 0x0000000330087221 */ /* 0x001fce0000010000 */
[----:B------:R-:W0:Y:S01]  /*6430*/  MUFU.EX2 R52, R52 ;  /* 0x0000003400347308 */ /* 0x000e220000000800 */
[C---:B--2---:R-:W-:Y:S01]  /*6440*/  FADD.FTZ R5, R167.reuse, R10 ;  /* 0x0000000aa7057221 */ /* 0x044fe20000010000 */
[----:B------:R-:W-:Y:S02]  /*6450*/  F2FP.BF16.F32.PACK_AB R167, R167, R54 ;  /* 0x00000036a7a7723e */ /* 0x000fe400000010ff */
[C---:B---3--:R-:W-:Y:S01]  /*6460*/  F2FP.BF16.F32.PACK_AB R164, R49.reuse, R48 ;  /* 0x0000003031a4723e */ /* 0x048fe200000010ff */
[----:B------:R-:W-:Y:S01]  /*6470*/  FADD.FTZ R3, R49, R8 ;  /* 0x0000000831037221 */ /* 0x000fe20000010000 */
[----:B0-----:R-:W-:-:S03]  /*6480*/  F2FP.BF16.F32.PACK_AB R166, R13, R52 ;  /* 0x000000340da6723e */ /* 0x001fc600000010ff */
[----:B------:R-:W-:Y:S02]  /*6490*/  FADD.FTZ R8, R52, R3 ;  /* 0x0000000334087221 */ /* 0x000fe40000010000 */
[----:B------:R1:W-:Y:S01]  /*64a0*/  STSM.16.M88.4 [R185], R164 ;  /* 0x000000a4b9007844 */ /* 0x0003e20000000200 */
[----:B------:R-:W-:Y:S01]  /*64b0*/  WARPGROUP.ARRIVE ;  /* 0x00000000000079c5 */ /* 0x000fe20000000000 */
[----:B------:R-:W-:-:S05]  /*64c0*/  FADD.FTZ R3, R13, R8 ;  /* 0x000000080d037221 */ /* 0x000fca0000010000 */
[----:B------:R-:W-:Y:S01]  /*64d0*/  HGMMA.64x256x16.F32.BF16 R24, R152, gdesc[UR8].tnspB, RZ, !UPT, gsb0 ;  /* 0x43e0000898187df0 */ /* 0x000fe2000c0018ff */
[----:B------:R-:W-:Y:S01]  /*64e0*/  UIADD3 UR10, UR10, 0x180, URZ ;  /* 0x000001800a0a7890 */ /* 0x000fe2000fffe03f */
[----:B------:R-:W-:Y:S01]  /*64f0*/  UMOV UR11, 0x40000040 ;  /* 0x40000040000b7882 */ /* 0x000fe20000000000 */
[----:B------:R-:W-:Y:S02]  /*6500*/  WARPGROUP.DEPBAR.LE gsb0, 0x0 ;  /* 0x00008000000079c5 */ /* 0x000fe40000010000 */
[----:B------:R-:W-:-:S15]  /*6510*/  WARPGROUP.ARRIVE ;  /* 0x00000000000079c5 */ /* 0x000fde0000000000 */
[----:B------:R-:W-:-:S08]  /*6520*/  NOP ;  /* 0x0000000000007918 */ /* 0x000fd00000000000 */
[----:B------:R-:W-:Y:S01]  /*6530*/  HGMMA.64x256x16.F32.BF16 R24, R156, gdesc[UR16].tnspB, R24, gsb0 ;  /* 0x43e000109c187df0 */ /* 0x000fe20008001818 */
[----:B------:R-:W-:Y:S01]  /*6540*/  UMOV UR18, UR14 ;  /* 0x0000000e00127c82 */ /* 0x000fe20008000000 */
[----:B------:R-:W-:Y:S01]  /*6550*/  UMOV UR19, 0x40000040 ;  /* 0x4000004000137882 */ /* 0x000fe20000000000 */
        /* <DEDUP_REMOVED lines=19> */
[----:B------:R-:W-:Y:S01]  /*6690*/  R2UR UR11, R23 ;  /* 0x00000000170b72ca */ /* 0x000fe200000e0000 */
[----:B-1----:R-:W-:Y:S01]  /*66a0*/  IMAD.MOV.U32 R4, RZ, RZ, R7 ;  /* 0x000000ffff047224 */ /* 0x002fe200078e0007 */
[----:B------:R-:W-:Y:S01]  /*66b0*/  UMOV UR10, UR37 ;  /* 0x00000025000a7c82 */ /* 0x000fe20008000000 */
[----:B------:R-:W-:-:S12]  /*66c0*/  IMAD.MOV.U32 R8, RZ, RZ, R6 ;  /* 0x000000ffff087224 */ /* 0x000fd800078e0006 */
.L_x_4074:
[----:B------:R-:W-:Y:S01]  /*66d0*/  UIADD3 UR37, UR10, 0x1, URZ ;  /* 0x000000010a257890 */ /* 0x000fe2000fffe03f */
[----:B------:R-:W-:Y:S01]  /*66e0*/  UMOV UR5, UR11 ;  /* 0x0000000b00057c82 */ /* 0x000fe20008000000 */
[----:B------:R-:W-:Y:S01]  /*66f0*/  UIADD3 UR11, UR11, -0x1, URZ ;  /* 0xffffffff0b0b7890 */ /* 0x000fe2000fffe03f */
[----:B------:R-:W-:Y:S01]  /*6700*/  ISETP.LT.AND P2, PT, R18, UR5, PT ;  /* 0x0000000512007c0c */ /* 0x000fe2000bf41270 */
[----:B------:R-:W-:-:S04]  /*6710*/  UISETP.NE.AND UP0, UPT, UR37, 0x2, UPT ;  /* 0x000000022500788c */ /* 0x000fc8000bf05270 */
[----:B------:R-:W-:Y:S02]  /*6720*/  USEL UR14, URZ, 0x1, UP0 ;  /* 0x000000013f0e7887 */ /* 0x000fe40008000000 */
[----:B------:R-:W-:Y:S02]  /*6730*/  USEL UR37, UR37, URZ, UP0 ;  /* 0x0000003f25257287 */ /* 0x000fe40008000000 */
[----:B------:R-:W-:Y:S01]  /*6740*/  ULOP3.LUT UR36, UR36, UR14, URZ, 0x3c, !UPT ;  /* 0x0000000e24247292 */ /* 0x000fe2000f8e3c3f */
[----:B0-----:R-:W-:Y:S11]  /*6750*/  @P0 BRA `(.L_x_4066) ;  /* 0x0000000000040947 */ /* 0x001ff60003800000 */
[----:B------:R-:W-:Y:S01]  /*6760*/  BPT.TRAP 0x1 ;  /* 0x000000040000795c */ /* 0x000fe20000300000 */
.L_x_4066:
[----:B------:R-:W-:Y:S01]  /*6770*/  ULEA UR5, UR37, UR41, 0x3 ;  /* 0x0000002925057291 */ /* 0x000fe2000f8e183f */
[----:B------:R-:W-:-:S05]  /*6780*/  IMAD.U32 R6, RZ, RZ, UR36 ;  /* 0x00000024ff067e24 */ /* 0x000fca000f8e00ff */
[----:B------:R-:W-:-:S04]  /*6790*/  SHF.L.U32 R6, R6, 0x1f, RZ ;  /* 0x0000001f06067819 */ /* 0x000fc800000006ff */
[----:B------:R0:W1:Y:S01]  /*67a0*/  SYNCS.PHASECHK.TRANS64.TRYWAIT P3, [UR5+0x38830], R6 ;  /* 0x03883006ff0075a7 */ /* 0x0000620008060145 */
[----:B------:R-:W-:Y:S05]  /*67b0*/  @P0 BRA `(.L_x_4067) ;  /* 0x0000000000040947 */ /* 0x000fea0003800000 */
[----:B------:R-:W-:Y:S01]  /*67c0*/  BPT.TRAP 0x1 ;  /* 0x000000040000795c */ /* 0x000fe20000300000 */
.L_x_4067:
[----:B-1----:R-:W-:Y:S05]  /*67d0*/  @P3 BRA `(.L_x_4068) ;  /* 0x0000000000083947 */ /* 0x002fea0003800000 */
[----:B------:R-:W1:Y:S02]  /*67e0*/  SYNCS.PHASECHK.TRANS64.TRYWAIT P3, [UR5+0x38830], R6 ;  /* 0x03883006ff0075a7 */ /* 0x000e640008060145 */
[----:B-1----:R-:W-:Y:S05]  /*67f0*/  @!P3 BRA `(.L_x_4069) ;  /* 0x00000104001cb947 */ /* 0x002fea0003800000 */
.L_x_4068:
        /* <DEDUP_REMOVED lines=8> */
[----:B------:R-:W-:-:S04]  /*6880*/  ULOP3.LUT UR14, UR14, 0x3fff, URZ, 0xc0, !UPT ;  /* 0x00003fff0e0e7892 */ /* 0x000fc8000f8ec03f */
[----:B------:R-:W-:Y:S02]  /*6890*/  ULEA UR18, UR37, UR18, 0x9 ;  /* 0x0000001225127291 */ /* 0x000fe4000f8e483f */
[----:B------:R-:W-:Y:S02]  /*68a0*/  ULOP3.LUT UR20, UR14, 0x10000, URZ, 0xfc, !UPT ;  /* 0x000100000e147892 */ /* 0x000fe4000f8efc3f */
[----:B------:R-:W-:-:S03]  /*68b0*/  UIADD3 UR14, UR18, 0x4, URZ ;  /* 0x00000004120e7890 */ /* 0x000fc6000fffe03f */
[----:B------:R-:W-:-:S04]  /*68c0*/  UMOV UR22, UR18 ;  /* 0x0000001200167c82 */ /* 0x000fc80008000000 */
[----:B------:R-:W-:Y:S01]  /*68d0*/  HGMMA.64x64x16.F32.BF16 R152, gdesc[UR20], RZ, !UPT, gsb0 ;  /* 0x00e00000149879f0 */ /* 0x000fe2000c0018ff */
[----:B------:R-:W-:Y:S01]  /*68e0*/  UIADD3 UR22, UR18, 0x2, URZ ;  /* 0x0000000212167890 */ /* 0x000fe2000fffe03f */
[----:B------:R-:W-:Y:S01]  /*68f0*/  UMOV UR20, UR8 ;  /* 0x0000000800147c82 */ /* 0x000fe20008000000 */
[----:B------:R-:W-:Y:S01]  /*6900*/  UMOV UR21, UR9 ;  /* 0x0000000900157c82 */ /* 0x000fe20008000000 */
[----:B------:R-:W-:Y:S01]  /*6910*/  UMOV UR23, 0x40000040 ;  /* 0x4000004000177882 */ /* 0x000fe20000000000 */
[----:B------:R-:W-:Y:S01]  /*6920*/  UIADD3 UR18, UR18, 0x6, URZ ;  /* 0x0000000612127890 */ /* 0x000fe2000fffe03f */
        /* <DEDUP_REMOVED lines=10> */
[----:B------:R-:W-:Y:S05]  /*69d0*/  @P0 BRA `(.L_x_4070) ;  /* 0x0000000000040947 */ /* 0x000fea0003800000 */
[----:B------:R-:W-:Y:S01]  /*69e0*/  BPT.TRAP 0x1 ;  /* 0x000000040000795c */ /* 0x000fe20000300000 */
.L_x_4070:
[----:B------:R2:W3:Y:S01]  /*69f0*/  SYNCS.PHASECHK.TRANS64.TRYWAIT P3, [UR5+0x38850], R6 ;  /* 0x03885006ff0075a7 */ /* 0x0004e20008060145 */
[----:B------:R-:W-:Y:S05]  /*6a00*/  @P0 BRA `(.L_x_4071) ;  /* 0x0000000000040947 */ /* 0x000fea0003800000 */
[----:B------:R-:W-:Y:S01]  /*6a10*/  BPT.TRAP 0x1 ;  /* 0x000000040000795c */ /* 0x000fe20000300000 */
.L_x_4071:
[----:B---3--:R-:W-:Y:S05]  /*6a20*/  @P3 BRA `(.L_x_4072) ;  /* 0x0000000000083947 */ /* 0x008fea0003800000 */
[----:B------:R-:W3:Y:S02]  /*6a30*/  SYNCS.PHASECHK.TRANS64.TRYWAIT P3, [UR5+0x38850], R6 ;  /* 0x03885006ff0075a7 */ /* 0x000ee40008060145 */
[----:B---3--:R-:W-:Y:S05]  /*6a40*/  @!P3 BRA `(.L_x_4073) ;  /* 0x0000010000a0b947 */ /* 0x008fea0003800000 */
.L_x_4072:
[----:B------:R-:W-:Y:S01]  /*6a50*/  UIADD3 UR14, UR41, 0x26400, URZ ;  /* 0x00026400290e7890 */ /* 0x000fe2000fffe03f */
[----:B------:R-:W-:Y:S01]  /*6a60*/  WARPGROUP.ARRIVE ;  /* 0x00000000000079c5 */ /* 0x000fe20000000000 */
[----:B------:R-:W-:-:S05]  /*6a70*/  UIADD3 UR18, UR6, 0x2, URZ ;  /* 0x0000000206127890 */ /* 0x000fca000fffe03f */
[----:B-1----:R-:W1:Y:S01]  /*6a80*/  S2R R7, SR_TID.X ;  /* 0x0000000000077919 */ /* 0x002e620000002100 */
[----:B------:R-:W-:Y:S01]  /*6a90*/  USHF.R.U32.HI UR14, URZ, 0x4, UR14 ;  /* 0x000000043f0e7899 */ /* 0x000fe2000801160e */
[----:B------:R-:W-:Y:S01]  /*6aa0*/  ISETP.NE.AND P3, PT, R17, RZ, PT ;  /* 0x000000ff1100720c */ /* 0x000fe20003f65270 */
[----:B------:R-:W-:Y:S02]  /*6ab0*/  UIADD3 UR15, UR6, 0x4, URZ ;  /* 0x00000004060f7890 */ /* 0x000fe4000fffe03f */
[----:B------:R-:W-:Y:S02]  /*6ac0*/  ULOP3.LUT UR19, UR14, 0x3fff, URZ, 0xc0, !UPT ;  /* 0x00003fff0e137892 */ /* 0x000fe4000f8ec03f */
[----:B------:R-:W-:Y:S02]  /*6ad0*/  ULEA UR14, UR37, UR4, 0xc ;  /* 0x00000004250e7291 */ /* 0x000fe4000f8e603f */
[----:B------:R-:W-:Y:S01]  /*6ae0*/  ULOP3.LUT UR6, UR19, 0x10000, URZ, 0xfc, !UPT ;  /* 0x0001000013067892 */ /* 0x000fe2000f8efc3f */
[----:B------:R-:W-:Y:S01]  /*6af0*/  UMOV UR23, 0x40000040 ;  /* 0x4000004000177882 */ /* 0x000fe20000000000 */
[----:B------:R-:W-:Y:S01]  /*6b00*/  UMOV UR21, 0x40000040 ;  /* 0x4000004000157882 */ /* 0x000fe20000000000 */
[----:B------:R-:W-:-:S02]  /*6b10*/  UIADD3 UR24, UR14, 0x800, URZ ;  /* 0x000008000e187890 */ /* 0x000fc4000fffe03f */
[----:B------:R-:W-:Y:S02]  /*6b20*/  UMOV UR22, UR14 ;  /* 0x0000000e00167c82 */ /* 0x000fe40008000000 */
[----:B------:R-:W-:Y:S01]  /*6b30*/  UMOV UR20, UR6 ;  /* 0x0000000600147c82 */ /* 0x000fe20008000000 */
[----:B------:R-:W-:Y:S01]  /*6b40*/  UIADD3 UR25, UR6, 0x800, URZ ;  /* 0x0000080006197890 */ /* 0x000fe2000fffe03f */
[----:B------:R-:W-:Y:S01]  /*6b50*/  HGMMA.64x64x16.F32.BF16 R152, gdesc[UR20], R152, gsb0 ;  /* 0x00e00000149879f0 */ /* 0x000fe20008001898 */
[----:B------:R-:W-:Y:S01]  /*6b60*/  UIADD3 UR22, UR14, 0x2, URZ ;  /* 0x000000020e167890 */ /* 0x000fe2000fffe03f */
[----:B------:R-:W-:Y:S01]  /*6b70*/  UMOV UR20, UR18 ;  /* 0x0000001200147c82 */ /* 0x000fe20008000000 */
[----:B------:R-:W-:Y:S01]  /*6b80*/  UMOV UR21, 0x40000040 ;  /* 0x4000004000157882 */ /* 0x000fe20000000000 */
[----:B------:R-:W-:Y:S01]  /*6b90*/  UMOV UR23, 0x40000040 ;  /* 0x4000004000177882 */ /* 0x000fe20000000000 */
[----:B-1----:R-:W-:-:S05]  /*6ba0*/  SHF.R.U32.HI R7, RZ, 0x7, R7 ;  /* 0x00000007ff077819 */ /* 0x002fca0000011607 */
[----:B0-2---:R-:W0:Y:S01]  /*6bb0*/  SHFL.IDX PT, R6, R7, RZ, 0x1f ;  /* 0x00001fff07067589 */ /* 0x005e2200000e0000 */
[----:B------:R-:W-:Y:S02]  /*6bc0*/  WARPGROUP.DEPBAR.LE gsb0, 0x0 ;  /* 0x00008000000079c5 */ /* 0x000fe40000010000 */
[----:B------:R-:W-:-:S06]  /*6bd0*/  WARPGROUP.ARRIVE ;  /* 0x00000000000079c5 */ /* 0x000fcc0000000000 */
[----:B------:R-:W-:Y:S01]  /*6be0*/  HGMMA.64x64x16.F32.BF16 R152, gdesc[UR20], R152, gsb0 ;  /* 0x00e00000149879f0 */ /* 0x000fe20008001898 */
[----:B------:R-:W-:Y:S01]  /*6bf0*/  UIADD3 UR22, UR14, 0x4, URZ ;  /* 0x000000040e167890 */ /* 0x000fe2000fffe03f */
[----:B------:R-:W-:Y:S01]  /*6c00*/  UMOV UR20, UR15 ;  /* 0x0000000f00147c82 */ /* 0x000fe20008000000 */
[----:B------:R-:W-:Y:S01]  /*6c10*/  UMOV UR21, 0x40000040 ;  /* 0x4000004000157882 */ /* 0x000fe20000000000 */
[----:B------:R-:W-:Y:S01]  /*6c20*/  UMOV UR23, 0x40000040 ;  /* 0x4000004000177882 */ /* 0x000fe20000000000 */
        /* <DEDUP_REMOVED lines=118> */
[----:B------:R-:W-:Y:S01]  /*7390*/  UIADD3 UR25, UR6, 0xa00, URZ ;  /* 0x00000a0006197890 */ /* 0x000fe2000fffe03f */
[----:B------:R-:W-:Y:S02]  /*73a0*/  WARPGROUP.DEPBAR.LE gsb0, 0x0 ;  /* 0x00008000000079c5 */ /* 0x000fe40000010000 */
[----:B------:R-:W-:-:S06]  /*73b0*/  WARPGROUP.ARRIVE ;  /* 0x00000000000079c5 */ /* 0x000fcc0000000000 */
[----:B------:R-:W-:Y:S01]  /*73c0*/  HGMMA.64x64x16.F32.BF16 R152, gdesc[UR20], R152, gsb0 ;  /* 0x00e00000149879f0 */ /* 0x000fe20008001898 */
[----:B------:R-:W-:Y:S01]  /*73d0*/  UMOV UR20, 0x28 ;  /* 0x0000002800147882 */ /* 0x000fe20000000000 */
[----:B------:R-:W-:Y:S01]  /*73e0*/  UMOV UR21, 0xa00 ;  /* 0x00000a0000157882 */ /* 0x000fe20000000000 */
[----:B------:R-:W-:Y:S02]  /*73f0*/  USEL UR20, UR20, 0x26, UP0 ;  /* 0x0000002614147887 */ /* 0x000fe40008000000 */
[----:B------:R-:W-:Y:S02]  /*7400*/  USEL UR21, UR21, 0x980, UP0 ;  /* 0x0000098015157887 */ /* 0x000fe40008000000 */
[----:B------:R-:W-:Y:S02]  /*7410*/  ULOP3.LUT UR20, UR20, 0x6, URZ, 0xc0, !UPT ;  /* 0x0000000614147892 */ /* 0x000fe4000f8ec03f */
[----:B------:R-:W-:Y:S01]  /*7420*/  ULOP3.LUT UR21, UR21, 0xa00, URZ, 0xc0, !UPT ;  /* 0x00000a0015157892 */ /* 0x000fe2000f8ec03f */
[----:B------:R-:W-:-:S03]  /*7430*/  UMOV UR23, 0x40000040 ;  /* 0x4000004000177882 */ /* 0x000fc60000000000 */
[----:B------:R-:W-:Y:S02]  /*7440*/  UIADD3 UR22, UR20, UR21, UR6 ;  /* 0x0000001514167290 */ /* 0x000fe4000fffe006 */
[----:B------:R-:W-:-:S03]  /*7450*/  UIADD3 UR24, UR20, UR21, UR14 ;  /* 0x0000001514187290 */ /* 0x000fc6000fffe00e */
[----:B------:R-:W-:Y:S02]  /*7460*/  UMOV UR21, 0x40000040 ;  /* 0x4000004000157882 */ /* 0x000fe40000000000 */
[----:B------:R-:W-:Y:S02]  /*7470*/  UMOV UR20, UR22 ;  /* 0x0000001600147c82 */ /* 0x000fe40008000000 */
[----:B------:R-:W-:Y:S01]  /*7480*/  UMOV UR22, UR24 ;  /* 0x0000001800167c82 */ /* 0x000fe20008000000 */
        /* <DEDUP_REMOVED lines=113> */
[----:B------:R-:W-:Y:S01]  /*7ba0*/  ULDC UR15, c[0x0][0xa80] ;  /* 0x0002a000000f7ab9 */ /* 0x000fe20000000800 */
        /* <DEDUP_REMOVED lines=34> */
[----:B------:R-:W0:Y:S01]  /*7dd0*/  MUFU.TANH R11, R11 ;  /* 0x0000000b000b7308 */ /* 0x000e220000002400 */
[----:B-1----:R-:W-:Y:S01]  /*7de0*/  FMNMX.FTZ R6, R9, R6, !PT ;  /* 0x0000000609067209 */ /* 0x002fe20007810000 */
[----:B------:R-:W-:Y:S01]  /*7df0*/  IMAD.U32 R175, RZ, RZ, UR10 ;  /* 0x0000000affaf7e24 */ /* 0x000fe2000f8e00ff */
[----:B------:R-:W-:-:S03]  /*7e00*/  ULEA UR10, UR37, UR7, 0xc ;  /* 0x00000007250a7291 */ /* 0x000fc6000f8e603f */
[----:B------:R-:W-:Y:S02]  /*7e10*/  @!P3 IMAD R175, R175, 0x40, R16 ;  /* 0x00000040afafb824 */ /* 0x000fe400078e0210 */
[----:B------:R-:W1:Y:S01]  /*7e20*/  MUFU.TANH R12, R12 ;  /* 0x0000000c000c7308 */ /* 0x000e620000002400 */
[----:B--2---:R-:W-:Y:S01]  /*7e30*/  FMNMX.FTZ R6, R10, R6, !PT ;  /* 0x000000060a067209 */ /* 0x004fe20007810000 */
[----:B------:R-:W-:Y:S01]  /*7e40*/  UMOV UR18, UR10 ;  /* 0x0000000a00127c82 */ /* 0x000fe20008000000 */
[----:B------:R-:W-:-:S05]  /*7e50*/  @!P3 LEA R175, R175, UR41, 0x2 ;  /* 0x00000029afafbc11 */ /* 0x000fca000f8e10ff */
        /* <DEDUP_REMOVED lines=22> */
[----:B------:R-:W-:Y:S01]  /*7fc0*/  MUFU.TANH R154, R154 ;  /* 0x0000009a009a7308 */ /* 0x000fe20000002400 */
[----:B--2---:R-:W-:-:S07]  /*7fd0*/  FMNMX.FTZ R6, R157, R6, !PT ;  /* 0x000000069d067209 */ /* 0x004fce0007810000 */
[----:B------:R-:W-:Y:S01]  /*7fe0*/  MUFU.TANH R155, R155 ;  /* 0x0000009b009b7308 */ /* 0x000fe20000002400 */
[----:B0-----:R-:W-:-:S05]  /*7ff0*/  FMNMX.FTZ R6, R160, R6, !PT ;  /* 0x00000006a0067209 */ /* 0x001fca0007810000 */
[----:B------:R-:W0:Y:S02]  /*8000*/  SHFL.BFLY PT, R161, R6, 0x2, 0x1f ;  /* 0x0c401f0006a17f89 */ /* 0x000e2400000e0000 */
[----:B------:R-:W-:Y:S08]  /*8010*/  MUFU.TANH R158, R158 ;  /* 0x0000009e009e7308 */ /* 0x000ff00000002400 */
[----:B------:R-:W-:Y:S08]  /*8020*/  MUFU.TANH R159, R159 ;  /* 0x0000009f009f7308 */ /* 0x000ff00000002400 */
[----:B------:R-:W-:Y:S01]  /*8030*/  MUFU.TANH R168, R168 ;  /* 0x000000a800a87308 */ /* 0x000fe20000002400 */
[----:B0-----:R-:W-:-:S07]  /*8040*/  FMNMX.FTZ R6, R6, R161, !PT ;  /* 0x000000a106067209 */ /* 0x001fce0007810000 */
[----:B------:R-:W-:Y:S01]  /*8050*/  MUFU.TANH R169, R169 ;  /* 0x000000a900a97308 */ /* 0x000fe20000002400 */
[----:B------:R-:W0:Y:S07]  /*8060*/  SHFL.BFLY PT, R161, R6, 0x1, 0x1f ;  /* 0x0c201f0006a17f89 */ /* 0x000e2e00000e0000 */
[----:B------:R-:W-:Y:S08]  /*8070*/  MUFU.TANH R172, R172 ;  /* 0x000000ac00ac7308 */ /* 0x000ff00000002400 */
[----:B------:R-:W-:Y:S01]  /*8080*/  MUFU.TANH R173, R173 ;  /* 0x000000ad00ad7308 */ /* 0x000fe20000002400 */
[----:B0-----:R-:W-:-:S05]  /*8090*/  FMNMX.FTZ R6, R6, R161, !PT ;  /* 0x000000a106067209 */ /* 0x001fca0007810000 */
[C---:B------:R-:W-:Y:S01]  /*80a0*/  FMUL.FTZ R161, R6.reuse, UR15 ;  /* 0x0000000f06a17c20 */ /* 0x040fe20008410000 */
[----:B------:R-:W-:Y:S02]  /*80b0*/  FADD.FTZ R165, -R6, R8 ;  /* 0x0000000806a57221 */ /* 0x000fe40000010100 */
[----:B------:R0:W-:Y:S01]  /*80c0*/  MUFU.TANH R8, R162 ;  /* 0x000000a200087308 */ /* 0x0001e20000002400 */
[--C-:B------:R-:W-:Y:S01]  /*80d0*/  FFMA.FTZ R7, R7, UR15, -R161.reuse ;  /* 0x0000000f07077c23 */ /* 0x100fe200080108a1 */
[----:B------:R-:W-:Y:S01]  /*80e0*/  FMUL.FTZ R165, R165, UR15 ;  /* 0x0000000fa5a57c20 */ /* 0x000fe20008410000 */
[--C-:B------:R-:W-:Y:S01]  /*80f0*/  FFMA.FTZ R10, R10, UR15, -R161.reuse ;  /* 0x0000000f0a0a7c23 */ /* 0x100fe200080108a1 */
[--C-:B------:R-:W-:Y:S01]  /*8100*/  FFMA.FTZ R11, R11, UR15, -R161.reuse ;  /* 0x0000000f0b0b7c23 */ /* 0x100fe200080108a1 */
[--C-:B------:R-:W-:Y:S01]  /*8110*/  FFMA.FTZ R12, R12, UR15, -R161.reuse ;  /* 0x0000000f0c0c7c23 */ /* 0x100fe200080108a1 */
[--C-:B------:R-:W-:Y:S01]  /*8120*/  FFMA.FTZ R13, R13, UR15, -R161.reuse ;  /* 0x0000000f0d0d7c23 */ /* 0x100fe200080108a1 */
[--C-:B------:R-:W-:Y:S01]  /*8130*/  FFMA.FTZ R14, R14, UR15, -R161.reuse ;  /* 0x0000000f0e0e7c23 */ /* 0x100fe200080108a1 */
[----:B------:R-:W-:Y:S01]  /*8140*/  MUFU.EX2 R7, R7 ;  /* 0x0000000700077308 */ /* 0x000fe20000000800 */
[--C-:B0-----:R-:W-:Y:S01]  /*8150*/  FFMA.FTZ R162, R9, UR15, -R161.reuse ;  /* 0x0000000f09a27c23 */ /* 0x101fe200080108a1 */
[--C-:B------:R-:W-:Y:S01]  /*8160*/  FFMA.FTZ R164, R15, UR15, -R161.reuse ;  /* 0x0000000f0fa47c23 */ /* 0x100fe200080108a1 */
[--C-:B------:R-:W-:Y:S01]  /*8170*/  FFMA.FTZ R20, R20, UR15, -R161.reuse ;  /* 0x0000000f14147c23 */ /* 0x100fe200080108a1 */
[--C-:B------:R-:W-:Y:S01]  /*8180*/  FFMA.FTZ R21, R21, UR15, -R161.reuse ;  /* 0x0000000f15157c23 */ /* 0x100fe200080108a1 */
[--C-:B------:R-:W-:Y:S01]  /*8190*/  FFMA.FTZ R23, R23, UR15, -R161.reuse ;  /* 0x0000000f17177c23 */ /* 0x100fe200080108a1 */
[--C-:B------:R-:W-:Y:S01]  /*81a0*/  FFMA.FTZ R153, R153, UR15, -R161.reuse ;  /* 0x0000000f99997c23 */ /* 0x100fe200080108a1 */
[--C-:B------:R-:W-:Y:S01]  /*81b0*/  FFMA.FTZ R156, R156, UR15, -R161.reuse ;  /* 0x0000000f9c9c7c23 */ /* 0x100fe200080108a1 */
[----:B------:R0:W1:Y:S01]  /*81c0*/  MUFU.EX2 R9, R165 ;  /* 0x000000a500097308 */ /* 0x0000620000000800 */
[--C-:B------:R-:W-:Y:S01]  /*81d0*/  FFMA.FTZ R157, R157, UR15, -R161.reuse ;  /* 0x0000000f9d9d7c23 */ /* 0x100fe200080108a1 */
[----:B------:R-:W-:Y:S01]  /*81e0*/  FFMA.FTZ R160, R160, UR15, -R161 ;  /* 0x0000000fa0a07c23 */ /* 0x000fe200080108a1 */
[----:B------:R-:W-:-:S05]  /*81f0*/  IMAD.U32 R15, RZ, RZ, UR5 ;  /* 0x00000005ff0f7e24 */ /* 0x000fca000f8e00ff */
[----:B------:R-:W-:Y:S01]  /*8200*/  MUFU.EX2 R10, R10 ;  /* 0x0000000a000a7308 */ /* 0x000fe20000000800 */
[----:B0-----:R-:W-:Y:S01]  /*8210*/  FFMA.FTZ R165, R152, UR15, -R161 ;  /* 0x0000000f98a57c23 */ /* 0x001fe200080108a1 */
[----:B------:R-:W-:-:S06]  /*8220*/  FMUL.FTZ R161, R163, UR14 ;  /* 0x0000000ea3a17c20 */ /* 0x000fcc0008410000 */
[----:B------:R0:W2:Y:S01]  /*8230*/  MUFU.EX2 R152, R162 ;  /* 0x000000a200987308 */ /* 0x0000a20000000800 */
[----:B-1----:R-:W-:Y:S01]  /*8240*/  FFMA.FTZ R163, R9, R3, R7 ;  /* 0x0000000309a37223 */ /* 0x002fe20000010007 */
[-C--:B------:R-:W-:Y:S01]  /*8250*/  FMUL.FTZ R24, R24, R9.reuse ;  /* 0x0000000918187220 */ /* 0x080fe20000410000 */
[-C--:B------:R-:W-:Y:S01]  /*8260*/  FMUL.FTZ R25, R25, R9.reuse ;  /* 0x0000000919197220 */ /* 0x080fe20000410000 */
[-C--:B------:R-:W-:Y:S01]  /*8270*/  FMUL.FTZ R28, R28, R9.reuse ;  /* 0x000000091c1c7220 */ /* 0x080fe20000410000 */
[-C--:B------:R-:W-:Y:S01]  /*8280*/  FMUL.FTZ R29, R29, R9.reuse ;  /* 0x000000091d1d7220 */ /* 0x080fe20000410000 */
[-C--:B------:R-:W-:Y:S01]  /*8290*/  FMUL.FTZ R32, R32, R9.reuse ;  /* 0x0000000920207220 */ /* 0x080fe20000410000 */
[-C--:B------:R-:W-:Y:S01]  /*82a0*/  FMUL.FTZ R33, R33, R9.reuse ;  /* 0x0000000921217220 */ /* 0x080fe20000410000 */
[----:B------:R-:W1:Y:S01]  /*82b0*/  MUFU.TANH R161, R161 ;  /* 0x000000a100a17308 */ /* 0x000e620000002400 */
[----:B0-----:R-:W-:Y:S01]  /*82c0*/  FMUL.FTZ R162, R166, UR14 ;  /* 0x0000000ea6a27c20 */ /* 0x001fe20008410000 */
[----:B------:R-:W-:Y:S01]  /*82d0*/  FMUL.FTZ R166, R170, UR14 ;  /* 0x0000000eaaa67c20 */ /* 0x000fe20008410000 */
[----:B------:R-:W-:Y:S01]  /*82e0*/  FMUL.FTZ R170, R178, UR14 ;  /* 0x0000000eb2aa7c20 */ /* 0x000fe20008410000 */
[-C--:B------:R-:W-:Y:S01]  /*82f0*/  FMUL.FTZ R36, R36, R9.reuse ;  /* 0x0000000924247220 */ /* 0x080fe20000410000 */
[-C--:B------:R-:W-:Y:S01]  /*8300*/  FMUL.FTZ R37, R37, R9.reuse ;  /* 0x0000000925257220 */ /* 0x080fe20000410000 */
[-C--:B------:R-:W-:Y:S01]  /*8310*/  FMUL.FTZ R40, R40, R9.reuse ;  /* 0x0000000928287220 */ /* 0x080fe20000410000 */
[----:B------:R-:W-:Y:S01]  /*8320*/  FMUL.FTZ R41, R41, R9 ;  /* 0x0000000929297220 */ /* 0x000fe20000410000 */
[----:B------:R-:W0:Y:S01]  /*8330*/  MUFU.TANH R162, R162 ;  /* 0x000000a200a27308 */ /* 0x000e220000002400 */
[C---:B--2---:R-:W-:Y:S01]  /*8340*/  FADD.FTZ R163, R152.reuse, R163 ;  /* 0x000000a398a37221 */ /* 0x044fe20000010000 */
[----:B------:R-:W-:Y:S01]  /*8350*/  F2FP.BF16.F32.PACK_AB R152, R152, R7 ;  /* 0x000000079898723e */ /* 0x000fe200000010ff */
[----:B------:R-:W-:-:S02]  /*8360*/  @!P1 VIADD R7, R15, 0x38840 ;  /* 0x000388400f079836 */ /* 0x000fc40000000000 */
[-C--:B------:R-:W-:Y:S01]  /*8370*/  FMUL.FTZ R44, R44, R9.reuse ;  /* 0x000000092c2c7220 */ /* 0x080fe20000410000 */
[----:B------:R-:W-:Y:S01]  /*8380*/  FADD.FTZ R163, R10, R163 ;  /* 0x000000a30aa37221 */ /* 0x000fe20000010000 */
[-C--:B------:R-:W-:Y:S01]  /*8390*/  FMUL.FTZ R45, R45, R9.reuse ;  /* 0x000000092d2d7220 */ /* 0x080fe20000410000 */
[-C--:B------:R-:W-:Y:S01]  /*83a0*/  FMUL.FTZ R48, R48, R9.reuse ;  /* 0x0000000930307220 */ /* 0x080fe20000410000 */
[----:B------:R-:W-:Y:S01]  /*83b0*/  @!P1 PRMT R7, RZ, 0x654, R7 ;  /* 0x00000654ff079816 */ /* 0x000fe20000000007 */
[----:B------:R2:W3:Y:S01]  /*83c0*/  MUFU.TANH R3, R167 ;  /* 0x000000a700037308 */ /* 0x0004e20000002400 */
[-C--:B------:R-:W-:Y:S01]  /*83d0*/  FMUL.FTZ R49, R49, R9.reuse ;  /* 0x0000000931317220 */ /* 0x080fe20000410000 */
[-C--:B------:R-:W-:Y:S01]  /*83e0*/  FMUL.FTZ R52, R52, R9.reuse ;  /* 0x0000000934347220 */ /* 0x080fe20000410000 */
[----:B------:R4:W-:Y:S01]  /*83f0*/  @!P1 SYNCS.ARRIVE.TRANS64.RED.A1T0 RZ, [R7+URZ], RZ ;  /* 0x000000ff07ff99a7 */ /* 0x0009e2000810043f */
[----:B------:R-:W-:Y:S01]  /*8400*/  @!P3 STS [R175+0x38400], R9 ;  /* 0x03840009af00b388 */ /* 0x000fe20000000800 */
[-C--:B------:R-:W-:Y:S01]  /*8410*/  FMUL.FTZ R53, R53, R9.reuse ;  /* 0x0000000935357220 */ /* 0x080fe20000410000 */
[-C--:B------:R-:W-:Y:S01]  /*8420*/  FMUL.FTZ R56, R56, R9.reuse ;  /* 0x0000000938387220 */ /* 0x080fe20000410000 */
[-C--:B------:R-:W-:Y:S01]  /*8430*/  FMUL.FTZ R57, R57, R9.reuse ;  /* 0x0000000939397220 */ /* 0x080fe20000410000 */
[----:B------:R-:W5:Y:S01]  /*8440*/  MUFU.TANH R166, R166 ;  /* 0x000000a600a67308 */ /* 0x000f620000002400 */
[----:B--2---:R-:W-:Y:S01]  /*8450*/  FMUL.FTZ R167, R171, UR14 ;  /* 0x0000000eaba77c20 */ /* 0x004fe20008410000 */
[----:B------:R-:W-:Y:S01]  /*8460*/  FMUL.FTZ R171, R179, UR14 ;  /* 0x0000000eb3ab7c20 */ /* 0x000fe20008410000 */
[----:B----4-:R-:W-:Y:S01]  /*8470*/  FMNMX.FTZ R7, R154, R4, !PT ;  /* 0x000000049a077209 */ /* 0x010fe20007810000 */
[-C--:B------:R-:W-:Y:S01]  /*8480*/  FMUL.FTZ R60, R60, R9.reuse ;  /* 0x000000093c3c7220 */ /* 0x080fe20000410000 */
[-C--:B------:R-:W-:Y:S01]  /*8490*/  FMUL.FTZ R61, R61, R9.reuse ;  /* 0x000000093d3d7220 */ /* 0x080fe20000410000 */
[----:B------:R-:W-:Y:S01]  /*84a0*/  FMUL.FTZ R64, R64, R9 ;  /* 0x0000000940407220 */ /* 0x000fe20000410000 */
        /* <DEDUP_REMOVED lines=9> */
[----:B------:R-:W-:Y:S01]  /*8540*/  MUFU.TANH R170, R170 ;  /* 0x000000aa00aa7308 */ /* 0x000fe20000002400 */
[-C--:B------:R-:W-:Y:S01]  /*8550*/  FMUL.FTZ R76, R76, R9.reuse ;  /* 0x000000094c4c7220 */ /* 0x080fe20000410000 */
[----:B------:R-:W-:Y:S01]  /*8560*/  FMUL.FTZ R77, R77, R9 ;  /* 0x000000094d4d7220 */ /* 0x000fe20000410000 */
[----:B------:R-:W-:Y:S01]  /*8570*/  FMNMX.FTZ R7, R8, R7, !PT ;  /* 0x0000000708077209 */ /* 0x000fe20007810000 */
[-C--:B------:R-:W-:Y:S01]  /*8580*/  FMUL.FTZ R80, R80, R9.reuse ;  /* 0x0000000950507220 */ /* 0x080fe20000410000 */
[-C--:B------:R-:W-:Y:S01]  /*8590*/  FMUL.FTZ R81, R81, R9.reuse ;  /* 0x0000000951517220 */ /* 0x080fe20000410000 */
[----:B------:R-:W-:Y:S01]  /*85a0*/  FMUL.FTZ R84, R84, R9 ;  /* 0x0000000954547220 */ /* 0x000fe20000410000 */
[----:B-1----:R-:W-:Y:S01]  /*85b0*/  FMNMX.FTZ R7, R161, R7, !PT ;  /* 0x00000007a1077209 */ /* 0x002fe20007810000 */
[----:B------:R-:W-:Y:S01]  /*85c0*/  MUFU.TANH R171, R171 ;  /* 0x000000ab00ab7308 */ /* 0x000fe20000002400 */
[-C--:B------:R-:W-:Y:S01]  /*85d0*/  FMUL.FTZ R85, R85, R9.reuse ;  /* 0x0000000955557220 */ /* 0x080fe20000410000 */
[----:B------:R-:W-:Y:S01]  /*85e0*/  FMUL.FTZ R88, R88, R9 ;  /* 0x0000000958587220 */ /* 0x000fe20000410000 */
[----:B0-----:R-:W-:Y:S01]  /*85f0*/  FMNMX.FTZ R7, R162, R7, !PT ;  /* 0x00000007a2077209 */ /* 0x001fe20007810000 */
[-C--:B------:R-:W-:Y:S01]  /*8600*/  FMUL.FTZ R89, R89, R9.reuse ;  /* 0x0000000959597220 */ /* 0x080fe20000410000 */
[-C--:B------:R-:W-:Y:S01]  /*8610*/  FMUL.FTZ R92, R92, R9.reuse ;  /* 0x000000095c5c7220 */ /* 0x080fe20000410000 */
[----:B------:R-:W-:Y:S01]  /*8620*/  FMUL.FTZ R93, R93, R9 ;  /* 0x000000095d5d7220 */ /* 0x000fe20000410000 */
[----:B---3--:R-:W-:Y:S01]  /*8630*/  FMNMX.FTZ R7, R3, R7, !PT ;  /* 0x0000000703077209 */ /* 0x008fe20007810000 */
[----:B------:R-:W0:Y:S01]  /*8640*/  MUFU.EX2 R11, R11 ;  /* 0x0000000b000b7308 */ /* 0x000e220000000800 */
[-C--:B------:R-:W-:Y:S01]  /*8650*/  FMUL.FTZ R96, R96, R9.reuse ;  /* 0x0000000960607220 */ /* 0x080fe20000410000 */
[----:B------:R-:W-:Y:S01]  /*8660*/  FMUL.FTZ R97, R97, R9 ;  /* 0x0000000961617220 */ /* 0x000fe20000410000 */
[----:B-----5:R-:W-:Y:S01]  /*8670*/  FMNMX.FTZ R7, R166, R7, !PT ;  /* 0x00000007a6077209 */ /* 0x020fe20007810000 */
[-C--:B------:R-:W-:Y:S01]  /*8680*/  FMUL.FTZ R100, R100, R9.reuse ;  /* 0x0000000964647220 */ /* 0x080fe20000410000 */
[-C--:B------:R-:W-:Y:S01]  /*8690*/  FMUL.FTZ R101, R101, R9.reuse ;  /* 0x0000000965657220 */ /* 0x080fe20000410000 */
[----:B------:R-:W-:Y:S01]  /*86a0*/  FMUL.FTZ R104, R104, R9 ;  /* 0x0000000968687220 */ /* 0x000fe20000410000 */
[----:B--2---:R-:W-:Y:S01]  /*86b0*/  FMNMX.FTZ R7, R167, R7, !PT ;  /* 0x00000007a7077209 */ /* 0x004fe20007810000 */
[----:B------:R-:W1:Y:S01]  /*86c0*/  MUFU.EX2 R12, R12 ;  /* 0x0000000c000c7308 */ /* 0x000e620000000800 */
[-C--:B------:R-:W-:Y:S01]  /*86d0*/  FMUL.FTZ R105, R105, R9.reuse ;  /* 0x0000000969697220 */ /* 0x080fe20000410000 */
[----:B------:R-:W-:Y:S01]  /*86e0*/  FMUL.FTZ R108, R108, R9 ;  /* 0x000000096c6c7220 */ /* 0x000fe20000410000 */
[----:B------:R-:W-:Y:S01]  /*86f0*/  FMNMX.FTZ R7, R168, R7, !PT ;  /* 0x00000007a8077209 */ /* 0x000fe20007810000 */
[-C--:B------:R-:W-:Y:S01]  /*8700*/  FMUL.FTZ R109, R109, R9.reuse ;  /* 0x000000096d6d7220 */ /* 0x080fe20000410000 */
[-C--:B------:R-:W-:Y:S01]  /*8710*/  FMUL.FTZ R112, R112, R9.reuse ;  /* 0x0000000970707220 */ /* 0x080fe20000410000 */
[----:B------:R-:W-:Y:S01]  /*8720*/  FMUL.FTZ R113, R113, R9 ;  /* 0x0000000971717220 */ /* 0x000fe20000410000 */
[----:B------:R-:W-:Y:S01]  /*8730*/  FMNMX.FTZ R7, R169, R7, !PT ;  /* 0x00000007a9077209 */ /* 0x000fe20007810000 */
[----:B------:R-:W2:Y:S01]  /*8740*/  MUFU.EX2 R13, R13 ;  /* 0x0000000d000d7308 */ /* 0x000ea20000000800 */
[----:B0-----:R-:W-:Y:S01]  /*8750*/  FADD.FTZ R163, R11, R163 ;  /* 0x000000a30ba37221 */ /* 0x001fe20000010000 */
[----:B------:R-:W-:Y:S01]  /*8760*/  FMUL.FTZ R116, R116, R9 ;  /* 0x0000000974747220 */ /* 0x000fe20000410000 */
[----:B------:R-:W-:Y:S01]  /*8770*/  FMNMX.FTZ R7, R170, R7, !PT ;  /* 0x00000007aa077209 */ /* 0x000fe20007810000 */
[-C--:B------:R-:W-:Y:S01]  /*8780*/  FMUL.FTZ R117, R117, R9.reuse ;  /* 0x0000000975757220 */ /* 0x080fe20000410000 */
[-C--:B------:R-:W-:Y:S01]  /*8790*/  FMUL.FTZ R120, R120, R9.reuse ;  /* 0x0000000978787220 */ /* 0x080fe20000410000 */
[----:B------:R-:W-:Y:S01]  /*87a0*/  FMUL.FTZ R121, R121, R9 ;  /* 0x0000000979797220 */ /* 0x000fe20000410000 */
[----:B------:R-:W-:Y:S01]  /*87b0*/  FMNMX.FTZ R7, R171, R7, !PT ;  /* 0x00000007ab077209 */ /* 0x000fe20007810000 */
[----:B------:R-:W0:Y:S01]  /*87c0*/  MUFU.EX2 R14, R14 ;  /* 0x0000000e000e7308 */ /* 0x000e220000000800 */
[----:B-1----:R-:W-:Y:S01]  /*87d0*/  FADD.FTZ R163, R12, R163 ;  /* 0x000000a30ca37221 */ /* 0x002fe20000010000 */
[----:B------:R-:W-:Y:S01]  /*87e0*/  FMUL.FTZ R124, R124, R9 ;  /* 0x000000097c7c7220 */ /* 0x000fe20000410000 */
[----:B------:R-:W-:Y:S01]  /*87f0*/  FMNMX.FTZ R7, R172, R7, !PT ;  /* 0x00000007ac077209 */ /* 0x000fe20007810000 */
[-C--:B------:R-:W-:Y:S01]  /*8800*/  FMUL.FTZ R125, R125, R9.reuse ;  /* 0x000000097d7d7220 */ /* 0x080fe20000410000 */
[-C--:B------:R-:W-:Y:S01]  /*8810*/  FMUL.FTZ R128, R128, R9.reuse ;  /* 0x0000000980807220 */ /* 0x080fe20000410000 */
[----:B------:R-:W-:Y:S01]  /*8820*/  FMUL.FTZ R129, R129, R9 ;  /* 0x0000000981817220 */ /* 0x000fe20000410000 */
[----:B------:R-:W-:Y:S01]  /*8830*/  FMNMX.FTZ R7, R173, R7, !PT ;  /* 0x00000007ad077209 */ /* 0x000fe20007810000 */
[----:B------:R-:W1:Y:S01]  /*8840*/  MUFU.EX2 R164, R164 ;  /* 0x000000a400a47308 */ /* 0x000e620000000800 */
[----:B--2---:R-:W-:Y:S01]  /*8850*/  FADD.FTZ R163, R13, R163 ;  /* 0x000000a30da37221 */ /* 0x004fe20000010000 */
[-C--:B------:R-:W-:Y:S01]  /*8860*/  FMUL.FTZ R132, R132, R9.reuse ;  /* 0x0000000984847220 */ /* 0x080fe20000410000 */
[-C--:B------:R-:W-:Y:S01]  /*8870*/  FMUL.FTZ R133, R133, R9.reuse ;  /* 0x0000000985857220 */ /* 0x080fe20000410000 */
[----:B------:R-:W2:Y:S01]  /*8880*/  SHFL.BFLY PT, R174, R7, 0x2, 0x1f ;  /* 0x0c401f0007ae7f89 */ /* 0x000ea200000e0000 */
        /* <DEDUP_REMOVED lines=9> */
[----:B------:R-:W-:Y:S01]  /*8920*/  FMUL.FTZ R149, R149, R9 ;  /* 0x0000000995957220 */ /* 0x000fe20000410000 */
[----:B------:R-:W-:Y:S01]  /*8930*/  UIADD3 UR14, UR10, 0x80, URZ ;  /* 0x000000800a0e7890 */ /* 0x000fe2000fffe03f */
[----:B------:R-:W0:Y:S01]  /*8940*/  MUFU.EX2 R21, R21 ;  /* 0x0000001500157308 */ /* 0x000e220000000800 */
[----:B-1----:R-:W-:Y:S01]  /*8950*/  FADD.FTZ R163, R164, R163 ;  /* 0x000000a3a4a37221 */ /* 0x002fe20000010000 */
[----:B------:R-:W-:-:S05]  /*8960*/  @!P1 VIADD R15, R15, 0x38860 ;  /* 0x000388600f0f9836 */ /* 0x000fca0000000000 */
[----:B------:R-:W-:Y:S01]  /*8970*/  @!P1 PRMT R15, RZ, 0x654, R15 ;  /* 0x00000654ff0f9816 */ /* 0x000fe2000000000f */
[----:B------:R-:W1:Y:S01]  /*8980*/  MUFU.EX2 R23, R23 ;  /* 0x0000001700177308 */ /* 0x000e620000000800 */
[----:B---3--:R-:W-:Y:S01]  /*8990*/  FADD.FTZ R163, R20, R163 ;  /* 0x000000a314a37221 */ /* 0x008fe20000010000 */
[----:B--2---:R-:W-:-:S06]  /*89a0*/  FMNMX.FTZ R7, R7, R174, !PT ;  /* 0x000000ae07077209 */ /* 0x004fcc0007810000 */
[----:B------:R-:W2:Y:S01]  /*89b0*/  MUFU.EX2 R165, R165 ;  /* 0x000000a500a57308 */ /* 0x000ea20000000800 */
[----:B------:R-:W3:Y:S01]  /*89c0*/  SHFL.BFLY PT, R174, R7, 0x1, 0x1f ;  /* 0x0c201f0007ae7f89 */ /* 0x000ee200000e0000 */
[----:B0-----:R-:W-:-:S06]  /*89d0*/  FADD.FTZ R163, R21, R163 ;  /* 0x000000a315a37221 */ /* 0x001fcc0000010000 */
[----:B------:R-:W-:Y:S01]  /*89e0*/  MUFU.EX2 R157, R157 ;  /* 0x0000009d009d7308 */ /* 0x000fe20000000800 */
[----:B-1----:R-:W-:-:S04]  /*89f0*/  FADD.FTZ R163, R23, R163 ;  /* 0x000000a317a37221 */ /* 0x002fc80000010000 */
[----:B--2---:R-:W-:Y:S01]  /*8a00*/  FADD.FTZ R163, R165, R163 ;  /* 0x000000a3a5a37221 */ /* 0x004fe20000010000 */
[----:B---3--:R-:W-:Y:S02]  /*8a10*/  FMNMX.FTZ R7, R7, R174, !PT ;  /* 0x000000ae07077209 */ /* 0x008fe40007810000 */
[----:B------:R0:W-:Y:S03]  /*8a20*/  MUFU.EX2 R174, R153 ;  /* 0x0000009900ae7308 */ /* 0x0001e60000000800 */
[----:B------:R-:W-:-:S04]  /*8a30*/  FADD.FTZ R4, -R7, R4 ;  /* 0x0000000407047221 */ /* 0x000fc80000010100 */
[----:B------:R-:W-:Y:S01]  /*8a40*/  FMUL.FTZ R4, R4, UR15 ;  /* 0x0000000f04047c20 */ /* 0x000fe20008410000 */
[----:B0-----:R-:W-:-:S05]  /*8a50*/  FMUL.FTZ R153, R7, UR15 ;  /* 0x0000000f07997c20 */ /* 0x001fca0008410000 */
[----:B------:R-:W0:Y:S01]  /*8a60*/  MUFU.EX2 R4, R4 ;  /* 0x0000000400047308 */ /* 0x000e220000000800 */
        /* <DEDUP_REMOVED lines=14> */
[--C-:B------:R-:W-:Y:S01]  /*8b50*/  FFMA.FTZ R173, R173, UR15, -R153.reuse ;  /* 0x0000000fadad7c23 */ /* 0x100fe20008010899 */
[----:B------:R-:W-:Y:S01]  /*8b60*/  MUFU.EX2 R155, R155 ;  /* 0x0000009b009b7308 */ /* 0x000fe20000000800 */
[----:B0-----:R0:W-:Y:S01]  /*8b70*/  @!P3 STS [R175+0x38420], R4 ;  /* 0x03842004af00b388 */ /* 0x0011e20000000800 */
[----:B-1----:R-:W-:Y:S01]  /*8b80*/  FFMA.FTZ R160, R168, UR15, -R153 ;  /* 0x0000000fa8a07c23 */ /* 0x002fe20008010899 */
[----:B------:R-:W-:Y:S01]  /*8b90*/  FADD.FTZ R163, R174, R163 ;  /* 0x000000a3aea37221 */ /* 0x000fe20000010000 */
        /* <DEDUP_REMOVED lines=12> */
[----:B0-----:R0:W1:Y:S01]  /*8c60*/  MUFU.EX2 R175, R156 ;  /* 0x0000009c00af7308 */ /* 0x0010620000000800 */
        /* <DEDUP_REMOVED lines=8> */
[----:B0-----:R-:W-:Y:S01]  /*8cf0*/  FFMA.FTZ R156, R8, UR15, -R153 ;  /* 0x0000000f089c7c23 */ /* 0x001fe20008010899 */
[-C--:B------:R-:W-:Y:S01]  /*8d00*/  FMUL.FTZ R62, R62, R4.reuse ;  /* 0x000000043e3e7220 */ /* 0x080fe20000410000 */
[-C--:B------:R-:W-:Y:S01]  /*8d10*/  FMUL.FTZ R63, R63, R4.reuse ;  /* 0x000000043f3f7220 */ /* 0x080fe20000410000 */
[-C--:B------:R-:W-:Y:S01]  /*8d20*/  FMUL.FTZ R66, R66, R4.reuse ;  /* 0x0000000442427220 */ /* 0x080fe20000410000 */
[-C--:B------:R-:W-:Y:S01]  /*8d30*/  FMUL.FTZ R67, R67, R4.reuse ;  /* 0x0000000443437220 */ /* 0x080fe20000410000 */
[-C--:B------:R-:W-:Y:S01]  /*8d40*/  FMUL.FTZ R70, R70, R4.reuse ;  /* 0x0000000446467220 */ /* 0x080fe20000410000 */
[-C--:B------:R-:W-:Y:S01]  /*8d50*/  FMUL.FTZ R71, R71, R4.reuse ;  /* 0x0000000447477220 */ /* 0x080fe20000410000 */
[----:B------:R0:W2:Y:S01]  /*8d60*/  MUFU.EX2 R153, R154 ;  /* 0x0000009a00997308 */ /* 0x0000a20000000800 */
[----:B-1----:R-:W-:Y:S01]  /*8d70*/  FADD.FTZ R163, R175, R163 ;  /* 0x000000a3afa37221 */ /* 0x002fe20000010000 */
[-C--:B------:R-:W-:Y:S01]  /*8d80*/  FMUL.FTZ R74, R74, R4.reuse ;  /* 0x000000044a4a7220 */ /* 0x080fe20000410000 */
[-C--:B------:R-:W-:Y:S01]  /*8d90*/  FMUL.FTZ R75, R75, R4.reuse ;  /* 0x000000044b4b7220 */ /* 0x080fe20000410000 */
[-C--:B------:R-:W-:Y:S01]  /*8da0*/  FMUL.FTZ R78, R78, R4.reuse ;  /* 0x000000044e4e7220 */ /* 0x080fe20000410000 */
[----:B------:R-:W-:Y:S01]  /*8db0*/  FADD.FTZ R163, R157, R163 ;  /* 0x000000a39da37221 */ /* 0x000fe20000010000 */
[-C--:B------:R-:W-:Y:S01]  /*8dc0*/  FMUL.FTZ R79, R79, R4.reuse ;  /* 0x000000044f4f7220 */ /* 0x080fe20000410000 */
[----:B------:R-:W-:Y:S01]  /*8dd0*/  FMUL.FTZ R82, R82, R4 ;  /* 0x0000000452527220 */ /* 0x000fe20000410000 */
[----:B------:R1:W3:Y:S01]  /*8de0*/  MUFU.EX2 R8, R158 ;  /* 0x0000009e00087308 */ /* 0x0002e20000000800 */
[----:B0-----:R-:W-:Y:S01]  /*8df0*/  F2FP.BF16.F32.PACK_AB R154, R11, R10 ;  /* 0x0000000a0b9a723e */ /* 0x001fe200000010ff */
        /* <DEDUP_REMOVED lines=8> */
[----:B------:R-:W-:Y:S01]  /*8e80*/  F2FP.BF16.F32.PACK_AB R153, R155, R153 ;  /* 0x000000999b99723e */ /* 0x000fe200000010ff */
[----:B------:R-:W-:Y:S01]  /*8e90*/  FMUL.FTZ R95, R95, R4 ;  /* 0x000000045f5f7220 */ /* 0x000fe20000410000 */
[----:B-1----:R-:W-:Y:S01]  /*8ea0*/  F2FP.BF16.F32.PACK_AB R158, R164, R14 ;  /* 0x0000000ea49e723e */ /* 0x002fe200000010ff */
[----:B------:R-:W-:Y:S01]  /*8eb0*/  FADD.FTZ R5, R155, R5 ;  /* 0x000000059b057221 */ /* 0x000fe20000010000 */
[----:B------:R-:W-:Y:S01]  /*8ec0*/  F2FP.BF16.F32.PACK_AB R164, R175, R174 ;  /* 0x000000aeafa4723e */ /* 0x000fe200000010ff */
[----:B------:R-:W-:Y:S01]  /*8ed0*/  FMUL.FTZ R98, R98, R4 ;  /* 0x0000000462627220 */ /* 0x000fe20000410000 */
[----:B------:R1:W-:Y:S01]  /*8ee0*/  MUFU.EX2 R179, R162 ;  /* 0x000000a200b37308 */ /* 0x0003e20000000800 */
[----:B---3--:R-:W-:Y:S01]  /*8ef0*/  F2FP.BF16.F32.PACK_AB R155, R168, R8 ;  /* 0x00000008a89b723e */ /* 0x008fe200000010ff */
[----:B------:R-:W-:Y:S01]  /*8f00*/  BAR.SYNC.DEFER_BLOCKING 0xf, 0x100 ;  /* 0x03c4000000007b1d */ /* 0x000fe20000010000 */
[----:B0-----:R-:W-:Y:S01]  /*8f10*/  F2FP.BF16.F32.PACK_AB R156, R13, R12 ;  /* 0x0000000c0d9c723e */ /* 0x001fe200000010ff */
[-C--:B------:R-:W-:Y:S01]  /*8f20*/  FMUL.FTZ R99, R99, R4.reuse ;  /* 0x0000000463637220 */ /* 0x080fe20000410000 */
[-C--:B------:R-:W-:Y:S01]  /*8f30*/  FMUL.FTZ R102, R102, R4.reuse ;  /* 0x0000000466667220 */ /* 0x080fe20000410000 */
[-C--:B------:R-:W-:Y:S01]  /*8f40*/  FMUL.FTZ R103, R103, R4.reuse ;  /* 0x0000000467677220 */ /* 0x080fe20000410000 */
        /* <DEDUP_REMOVED lines=9> */
[----:B------:R1:W-:Y:S01]  /*8fe0*/  MUFU.EX2 R180, R3 ;  /* 0x0000000300b47308 */ /* 0x0003e20000000800 */
        /* <DEDUP_REMOVED lines=8> */
[C---:B-1----:R-:W-:Y:S01]  /*9070*/  FADD.FTZ R3, R166.reuse, R163 ;  /* 0x000000a3a6037221 */ /* 0x042fe20000010000 */
[----:B------:R-:W-:Y:S01]  /*9080*/  F2FP.BF16.F32.PACK_AB R166, R166, R157 ;  /* 0x0000009da6a6723e */ /* 0x000fe200000010ff */
[-C--:B------:R-:W-:Y:S01]  /*9090*/  FMUL.FTZ R134, R134, R4.reuse ;  /* 0x0000000486867220 */ /* 0x080fe20000410000 */
[----:B----4-:R-:W-:Y:S01]  /*90a0*/  F2FP.BF16.F32.PACK_AB R157, R170, R169 ;  /* 0x000000a9aa9d723e */ /* 0x010fe200000010ff */
[-C--:B------:R-:W-:Y:S01]  /*90b0*/  FMUL.FTZ R135, R135, R4.reuse ;  /* 0x0000000487877220 */ /* 0x080fe20000410000 */
[----:B0-----:R-:W-:Y:S01]  /*90c0*/  F2FP.BF16.F32.PACK_AB R159, R176, R179 ;  /* 0x000000b3b09f723e */ /* 0x001fe200000010ff */
        /* <DEDUP_REMOVED lines=11> */
[----:B------:R0:W-:Y:S01]  /*9180*/  STSM.16.M88.4 [R19+0x36400], R152 ;  /* 0x0364009813007844 */ /* 0x0001e20000000200 */
[----:B--2---:R-:W-:Y:S01]  /*9190*/  F2FP.BF16.F32.PACK_AB R161, R10, R180 ;  /* 0x000000b40aa1723e */ /* 0x004fe200000010ff */
[----:B------:R-:W-:Y:S01]  /*91a0*/  FADD.FTZ R5, R8, R5 ;  /* 0x0000000508057221 */ /* 0x000fe20000010000 */
[----:B------:R-:W-:Y:S01]  /*91b0*/  IMAD.MOV.U32 R4, RZ, RZ, R7 ;  /* 0x000000ffff047224 */ /* 0x000fe200078e0007 */
[----:B------:R0:W-:Y:S01]  /*91c0*/  STSM.16.M88.4 [R186], R156 ;  /* 0x0000009cba007844 */ /* 0x0001e20000000200 */
[----:B------:R-:W-:Y:S01]  /*91d0*/  IMAD.MOV.U32 R8, RZ, RZ, R6 ;  /* 0x000000ffff087224 */ /* 0x000fe200078e0006 */
[----:B------:R-:W-:Y:S01]  /*91e0*/  MUFU.EX2 R178, R178 ;  /* 0x000000b200b27308 */ /* 0x000fe20000000800 */
[----:B------:R-:W-:-:S04]  /*91f0*/  FADD.FTZ R5, R168, R5 ;  /* 0x00000005a8057221 */ /* 0x000fc80000010000 */
[----:B------:R-:W-:-:S03]  /*9200*/  FADD.FTZ R5, R169, R5 ;  /* 0x00000005a9057221 */ /* 0x000fc60000010000 */
[----:B------:R-:W2:Y:S01]  /*9210*/  MUFU.EX2 R171, R171 ;  /* 0x000000ab00ab7308 */ /* 0x000ea20000000800 */
[----:B-1----:R-:W-:Y:S01]  /*9220*/  F2FP.BF16.F32.PACK_AB R163, R177, R11 ;  /* 0x0000000bb1a3723e */ /* 0x002fe200000010ff */
[----:B------:R-:W-:-:S04]  /*9230*/  FADD.FTZ R170, R170, R5 ;  /* 0x00000005aaaa7221 */ /* 0x000fc80000010000 */
[----:B------:R0:W-:Y:S01]  /*9240*/  STSM.16.M88.4 [R184], R160 ;  /* 0x000000a0b8007844 */ /* 0x0001e20000000200 */
[----:B------:R-:W-:Y:S01]  /*9250*/  FADD.FTZ R179, R179, R170 ;  /* 0x000000aab3b37221 */ /* 0x000fe20000010000 */
[----:B------:R-:W-:Y:S03]  /*9260*/  MUFU.EX2 R172, R172 ;  /* 0x000000ac00ac7308 */ /* 0x000fe60000000800 */
[----:B------:R-:W-:-:S04]  /*9270*/  FADD.FTZ R179, R176, R179 ;  /* 0x000000b3b0b37221 */ /* 0x000fc80000010000 */
[----:B------:R-:W-:Y:S01]  /*9280*/  FADD.FTZ R179, R180, R179 ;  /* 0x000000b3b4b37221 */ /* 0x000fe20000010000 */
[----:B------:R-:W1:Y:S01]  /*9290*/  MUFU.EX2 R173, R173 ;  /* 0x000000ad00ad7308 */ /* 0x000e620000000800 */
[----:B--2---:R-:W-:Y:S02]  /*92a0*/  F2FP.BF16.F32.PACK_AB R165, R171, R178 ;  /* 0x000000b2aba5723e */ /* 0x004fe400000010ff */
[----:B------:R-:W-:-:S04]  /*92b0*/  FADD.FTZ R10, R10, R179 ;  /* 0x000000b30a0a7221 */ /* 0x000fc80000010000 */
[----:B------:R-:W-:-:S04]  /*92c0*/  FADD.FTZ R10, R11, R10 ;  /* 0x0000000a0b0a7221 */ /* 0x000fc80000010000 */
[----:B------:R-:W-:-:S04]  /*92d0*/  FADD.FTZ R177, R177, R10 ;  /* 0x0000000ab1b17221 */ /* 0x000fc80000010000 */
[----:B------:R-:W-:Y:S01]  /*92e0*/  FADD.FTZ R178, R178, R177 ;  /* 0x000000b1b2b27221 */ /* 0x000fe20000010000 */
[----:B-1----:R-:W-:-:S03]  /*92f0*/  F2FP.BF16.F32.PACK_AB R167, R173, R172 ;  /* 0x000000acada7723e */ /* 0x002fc600000010ff */
[----:B------:R-:W-:Y:S02]  /*9300*/  FADD.FTZ R171, R171, R178 ;  /* 0x000000b2abab7221 */ /* 0x000fe40000010000 */
[----:B------:R0:W-:Y:S01]  /*9310*/  STSM.16.M88.4 [R185], R164 ;  /* 0x000000a4b9007844 */ /* 0x0001e20000000200 */
[----:B------:R-:W-:Y:S01]  /*9320*/  WARPGROUP.ARRIVE ;  /* 0x00000000000079c5 */ /* 0x000fe20000000000 */
[----:B------:R-:W-:-:S04]  /*9330*/  FADD.FTZ R172, R172, R171 ;  /* 0x000000abacac7221 */ /* 0x000fc80000010000 */
[----:B------:R-:W-:Y:S01]  /*9340*/  FADD.FTZ R5, R173, R172 ;  /* 0x000000acad057221 */ /* 0x000fe20000010000 */
[----:B------:R-:W-:Y:S01]  /*9350*/  HGMMA.64x256x16.F32.BF16 R24, R152, gdesc[UR16].tnspB, R24, gsb0 ;  /* 0x43e0001098187df0 */ /* 0x000fe20008001818 */
[----:B------:R-:W-:Y:S01]  /*9360*/  UMOV UR18, UR14 ;  /* 0x0000000e00127c82 */ /* 0x000fe20008000000 */
[----:B------:R-:W-:Y:S01]  /*9370*/  UMOV UR19, 0x40000040 ;  /* 0x4000004000137882 */ /* 0x000fe20000000000 */
[----:B------:R-:W-:Y:S02]  /*9380*/  UIADD3 UR14, UR10, 0x100, URZ ;  /* 0x000001000a0e7890 */ /* 0x000fe4000fffe03f */
[----:B------:R-:W-:Y:S01]  /*9390*/  UIADD3 UR10, UR10, 0x180, URZ ;  /* 0x000001800a0a7890 */ /* 0x000fe2000fffe03f */
[----:B------:R-:W-:Y:S02]  /*93a0*/  WARPGROUP.DEPBAR.LE gsb0, 0x0 ;  /* 0x00008000000079c5 */ /* 0x000fe40000010000 */
[----:B------:R-:W-:-:S15]  /*93b0*/  WARPGROUP.ARRIVE ;  /* 0x00000000000079c5 */ /* 0x000fde0000000000 */
[----:B------:R-:W-:-:S05]  /*93c0*/  NOP ;  /* 0x0000000000007918 */ /* 0x000fca0000000000 */
[----:B------:R-:W-:Y:S01]  /*93d0*/  HGMMA.64x256x16.F32.BF16 R24, R156, gdesc[UR16].tnspB, R24, gsb0 ;  /* 0x43e000109c187df0 */ /* 0x000fe20008001818 */
[----:B------:R-:W-:Y:S01]  /*93e0*/  UMOV UR18, UR14 ;  /* 0x0000000e00127c82 */ /* 0x000fe20008000000 */
[----:B------:R-:W-:Y:S01]  /*93f0*/  UMOV UR19, 0x40000040 ;  /* 0x4000004000137882 */ /* 0x000fe20000000000 */
[----:B------:R-:W-:Y:S02]  /*9400*/  WARPGROUP.DEPBAR.LE gsb0, 0x0 ;  /* 0x00008000000079c5 */ /* 0x000fe40000010000 */
[----:B------:R-:W-:-:S15]  /*9410*/  WARPGROUP.ARRIVE ;  /* 0x00000000000079c5 */ /* 0x000fde0000000000 */
[----:B------:R-:W-:-:S08]  /*9420*/  NOP ;  /* 0x0000000000007918 */ /* 0x000fd00000000000 */
        /* <DEDUP_REMOVED lines=19> */
.L_x_4065:
[----:B------:R-:W2:Y:S01]  /*9560*/  SHFL.BFLY PT, R0, R3, 0x2, 0x1f ;  /* 0x0c401f0003007f89 */ /* 0x000ea200000e0000 */
[----:B01----:R-:W-:Y:S01]  /*9570*/  IMAD.MOV.U32 R152, RZ, RZ, -0x800000 ;  /* 0xff800000ff987424 */ /* 0x003fe200078e00ff */
[----:B------:R-:W-:Y:S02]  /*9580*/  UIADD3 UR40, UR40, 0x1, URZ ;  /* 0x0000000128287890 */ /* 0x000fe4000fffe03f */
[----:B------:R-:W0:Y:S01]  /*9590*/  SHFL.BFLY PT, R4, R5, 0x2, 0x1f ;  /* 0x0c401f0005047f89 */ /* 0x000e2200000e0000 */
[----:B------:R-:W-:Y:S08]  /*95a0*/  BAR.ARV 0x8, 0x100 ;  /* 0x0204000000007b1d */ /* 0x000ff00000002000 */
[----:B------:R-:W-:Y:S01]  /*95b0*/  BAR.SYNC.DEFER_BLOCKING 0xf, 0x100 ;  /* 0x03c4000000007b1d */ /* 0x000fe20000010000 */
[----:B--2---:R-:W-:Y:S01]  /*95c0*/  FADD.FTZ R0, R0, R3 ;  /* 0x0000000300007221 */ /* 0x004fe20000010000 */
[----:B------:R-:W-:-:S02]  /*95d0*/  IMAD.U32 R3, RZ, RZ, UR15 ;  /* 0x0000000fff037e24 */ /* 0x000fc4000f8e00ff */
[----:B0-----:R-:W-:Y:S02]  /*95e0*/  FADD.FTZ R4, R4, R5 ;  /* 0x0000000504047221 */ /* 0x001fe40000010000 */
[----:B------:R-:W0:Y:S04]  /*95f0*/  SHFL.BFLY PT, R9, R0, 0x1, 0x1f ;  /* 0x0c201f0000097f89 */ /* 0x000e2800000e0000 */
[----:B------:R-:W1:Y:S01]  /*9600*/  SHFL.BFLY PT, R11, R4, 0x1, 0x1f ;  /* 0x0c201f00040b7f89 */ /* 0x000e6200000e0000 */
[----:B0-----:R-:W-:Y:S01]  /*9610*/  FADD.FTZ R10, R0, R9 ;  /* 0x00000009000a7221 */ /* 0x001fe20000010000 */
[----:B-1----:R-:W-:-:S04]  /*9620*/  FADD.FTZ R11, R4, R11 ;  /* 0x0000000b040b7221 */ /* 0x002fc80000010000 */
[----:B------:R-:W-:Y:S01]  /*9630*/  FSETP.NE.FTZ.AND P0, PT, R10, RZ, PT ;  /* 0x000000ff0a00720b */ /* 0x000fe20003f15000 */
[----:B------:R-:W-:Y:S01]  /*9640*/  IMAD.MOV.U32 R4, RZ, RZ, RZ ;  /* 0x000000ffff047224 */ /* 0x000fe200078e00ff */
[----:B------:R-:W-:-:S11]  /*9650*/  FSETP.NE.FTZ.AND P1, PT, R11, RZ, PT ;  /* 0x000000ff0b00720b */ /* 0x000fd60003f35000 */
[----:B------:R-:W0:Y:S01]  /*9660*/  @P0 MUFU.LG2 R8, R10 ;  /* 0x0000000a00080308 */ /* 0x000e220000000c00 */
[----:B------:R-:W-:Y:S01]  /*9670*/  @P0 FMUL.FTZ R5, R3, 0.69314718246459960938 ;  /* 0x3f31721803050820 */ /* 0x000fe20000410000 */
[----:B------:R-:W-:-:S06]  /*9680*/  IMAD.MOV.U32 R3, RZ, RZ, -0x800000 ;  /* 0xff800000ff037424 */ /* 0x000fcc00078e00ff */
[----:B------:R-:W1:Y:S08]  /*9690*/  @P1 MUFU.LG2 R9, R11 ;  /* 0x0000000b00091308 */ /* 0x000e700000000c00 */
[----:B------:R-:W2:Y:S01]  /*96a0*/  @P0 MUFU.RCP R4, R10 ;  /* 0x0000000a00040308 */ /* 0x000ea20000001000 */
[----:B0-----:R-:W-:-:S04]  /*96b0*/  @P0 FMUL.FTZ R8, R8, 0.69314718246459960938 ;  /* 0x3f31721808080820 */ /* 0x001fc80000410000 */
[----:B------:R-:W-:Y:S01]  /*96c0*/  @P0 FFMA.FTZ R3, R5, R6, R8 ;  /* 0x0000000605030223 */ /* 0x000fe20000010008 */
[----:B------:R-:W-:Y:S01]  /*96d0*/  IMAD.U32 R5, RZ, RZ, UR15 ;  /* 0x0000000fff057e24 */ /* 0x000fe2000f8e00ff */
[----:B------:R-:W-:Y:S01]  /*96e0*/  ISETP.NE.AND P0, PT, R17, RZ, PT ;  /* 0x000000ff1100720c */ /* 0x000fe20003f05270 */
[----:B-1----:R-:W-:Y:S02]  /*96f0*/  @P1 FMUL.FTZ R0, R9, 0.69314718246459960938 ;  /* 0x3f31721809001820 */ /* 0x002fe40000410000 */
[----:B------:R-:W-:-:S04]  /*9700*/  @P1 FMUL.FTZ R5, R5, 0.69314718246459960938 ;  /* 0x3f31721805051820 */ /* 0x000fc80000410000 */
[----:B------:R-:W-:Y:S01]  /*9710*/  @P1 FFMA.FTZ R152, R5, R7, R0 ;  /* 0x0000000705981223 */ /* 0x000fe20000010000 */
[----:B------:R-:W-:Y:S02]  /*9720*/  IMAD.MOV.U32 R0, RZ, RZ, RZ ;  /* 0x000000ffff007224 */ /* 0x000fe400078e00ff */
[----:B------:R-:W-:Y:S01]  /*9730*/  IMAD.U32 R5, RZ, RZ, UR37 ;  /* 0x00000025ff057e24 */ /* 0x000fe2000f8e00ff */
[----:B------:R-:W-:Y:S01]  /*9740*/  UIADD3 UR37, UR37, 0x1, URZ ;  /* 0x0000000125257890 */ /* 0x000fe2000fffe03f */
[-C--:B--2---:R-:W-:Y:S01]  /*9750*/  FMUL.FTZ R24, R24, R4.reuse ;  /* 0x0000000418187220 */ /* 0x084fe20000410000 */
[-C--:B------:R-:W-:Y:S01]  /*9760*/  FMUL.FTZ R25, R25, R4.reuse ;  /* 0x0000000419197220 */ /* 0x080fe20000410000 */
[----:B------:R-:W0:Y:S01]  /*9770*/  @P1 MUFU.RCP R0, R11 ;  /* 0x0000000b00001308 */ /* 0x000e220000001000 */
[----:B------:R-:W-:Y:S01]  /*9780*/  @!P0 IMAD R5, R5, 0x40, R16 ;  /* 0x0000004005058824 */ /* 0x000fe200078e0210 */
[----:B------:R-:W-:Y:S01]  /*9790*/  UISETP.NE.AND UP0, UPT, UR37, 0x2, UPT ;  /* 0x000000022500788c */ /* 0x000fe2000bf05270 */
[-C--:B------:R-:W-:Y:S01]  /*97a0*/  FMUL.FTZ R28, R28, R4.reuse ;  /* 0x000000041c1c7220 */ /* 0x080fe20000410000 */
[-C--:B------:R-:W-:Y:S01]  /*97b0*/  FMUL.FTZ R29, R29, R4.reuse ;  /* 0x000000041d1d7220 */ /* 0x080fe20000410000 */
[-C--:B------:R-:W-:Y:S01]  /*97c0*/  FMUL.FTZ R32, R32, R4.reuse ;  /* 0x0000000420207220 */ /* 0x080fe20000410000 */
[----:B------:R-:W-:Y:S01]  /*97d0*/  @!P0 LEA R5, R5, UR41, 0x2 ;  /* 0x0000002905058c11 */ /* 0x000fe2000f8e10ff */
[----:B------:R-:W-:Y:S01]  /*97e0*/  USEL UR4, URZ, 0x1, UP0 ;  /* 0x000000013f047887 */ /* 0x000fe20008000000 */
        /* <DEDUP_REMOVED lines=126> */
[----:B------:R-:W-:-:S02]  /*9fd0*/  USEL UR37, UR37, URZ, UP0 ;  /* 0x0000003f25257287 */ /* 0x000fc40008000000 */
[----:B------:R-:W-:Y:S01]  /*9fe0*/  ULOP3.LUT UR36, UR36, UR4, URZ, 0x3c, !UPT ;  /* 0x0000000424247292 */ /* 0x000fe2000f8e3c3f */
[----:B-1----:R-:W-:Y:S11]  /*9ff0*/  BAR.ARV 0xe, 0x100 ;  /* 0x0384000000007b1d */ /* 0x002ff60000002000 */
.L_x_4050:
[----:B------:R-:W0:Y:S08]  /*a000*/  S2UR UR4, SR_CgaCtaId ;  /* 0x00000000000479c3 */ /* 0x000e300000008800 */
[----:B------:R-:W-:Y:S06]  /*a010*/  BAR.SYNC.DEFER_BLOCKING 0x5, 0x180 ;  /* 0x0146000000007b1d */ /* 0x000fec0000010000 */
[----:B------:R-:W-:Y:S01]  /*a020*/  UMOV UR41, 0x400 ;  /* 0x0000040000297882 */ /* 0x000fe20000000000 */
[----:B------:R-:W-:Y:S01]  /*a030*/  BSSY B0, `(.L_x_4075) ;  /* 0x0000480000007945 */ /* 0x000fe20003800000 */
[----:B0-----:R-:W-:-:S09]  /*a040*/  ULEA UR41, UR4, UR41, 0x18 ;  /* 0x0000002904297291 */ /* 0x001fd2000f8ec03f */
[----:B------:R-:W0:Y:S02]  /*a050*/  LDS.128 R4, [UR41+0x388d0] ;  /* 0x0388d029ff047984 */ /* 0x000e240008000c00 */
[----:B0-----:R-:W-:Y:S02]  /*a060*/  R2UR UR4, R5 ;  /* 0x00000000050472ca */ /* 0x001fe400000e0000 */
[----:B------:R-:W-:Y:S01]  /*a070*/  R2UR UR5, R7 ;  /* 0x00000000070572ca */ /* 0x000fe200000e0000 */
[----:B------:R-:W-:Y:S06]  /*a080*/  BAR.ARV 0x4, 0x180 ;  /* 0x0106000000007b1d */ /* 0x000fec0000002000 */
[----:B------:R-:W-:Y:S08]  /*a090*/  @P0 BRA `(.L_x_4076) ;  /* 0x0000003800200947 */ /* 0x000ff00003800000 */
[----:B------:R-:W2:Y:S01]  /*a0a0*/  LDL R0, [R1+0x70] ;  /* 0x0000700001007983 */ /* 0x000ea20000100800 */
[----:B------:R-:W0:Y:S01]  /*a0b0*/  S2UR UR8, SR_SWINHI ;  /* 0x00000000000879c3 */ /* 0x000e220000002f00 */
[----:B------:R-:W-:Y:S01]  /*a0c0*/  F2FP.BF16.F32.PACK_AB R23, R71, R70 ;  /* 0x000000464717723e */ /* 0x000fe200000010ff */
[----:B------:R-:W-:Y:S01]  /*a0d0*/  UMOV UR6, UR41 ;  /* 0x0000002900067c82 */ /* 0x000fe20008000000 */
[----:B0-----:R-:W-:Y:S01]  /*a0e0*/  UMOV UR7, UR8 ;  /* 0x0000000800077c82 */ /* 0x001fe20008000000 */
[----:B------:R-:W-:Y:S02]  /*a0f0*/  IMAD.U32 R4, RZ, RZ, UR6 ;  /* 0x00000006ff047e24 */ /* 0x000fe4000f8e00ff */
[----:B------:R-:W-:Y:S01]  /*a100*/  IMAD.U32 R5, RZ, RZ, UR7 ;  /* 0x00000007ff057e24 */ /* 0x000fe2000f8e00ff */
[----:B------:R-:W-:Y:S01]  /*a110*/  ULDC.64 UR6, c[0x0][0xd08] ;  /* 0x0003420000067ab9 */ /* 0x000fe20000000a00 */
[----:B------:R-:W-:Y:S01]  /*a120*/  BAR.SYNC.DEFER_BLOCKING 0x1, 0x100 ;  /* 0x0044000000007b1d */ /* 0x000fe20000010000 */
[----:B--2---:R-:W-:-:S03]  /*a130*/  IMAD.WIDE R20, R0, 0x2, R4 ;  /* 0x0000000200147825 */ /* 0x004fc600078e0204 */
[C---:B------:R-:W-:Y:S02]  /*a140*/  IADD3 R9, P6, R20.reuse, 0x6060, RZ ;  /* 0x0000606014097810 */ /* 0x040fe40007fde0ff */
[C---:B------:R-:W-:Y:S02]  /*a150*/  IADD3 R13, P1, R20.reuse, 0x6020, RZ ;  /* 0x00006020140d7810 */ /* 0x040fe40007f3e0ff */
[----:B------:R-:W-:Y:S02]  /*a160*/  LOP3.LUT R8, R9, 0x380, RZ, 0xc0, !PT ;  /* 0x0000038009087812 */ /* 0x000fe400078ec0ff */
[----:B------:R-:W-:Y:S02]  /*a170*/  IADD3 R11, P0, R20, 0x6040, RZ ;  /* 0x00006040140b7810 */ /* 0x000fe40007f1e0ff */
[----:B------:R-:W-:Y:S02]  /*a180*/  SHF.R.U64 R8, R8, 0x3, RZ ;  /* 0x0000000308087819 */ /* 0x000fe400000012ff */
[----:B------:R-:W-:-:S02]  /*a190*/  LOP3.LUT R12, R13, 0x380, RZ, 0xc0, !PT ;  /* 0x000003800d0c7812 */ /* 0x000fc400078ec0ff */
[----:B------:R-:W-:Y:S01]  /*a1a0*/  LOP3.LUT R8, R8, R9, RZ, 0x3c, !PT ;  /* 0x0000000908087212 */ /* 0x000fe200078e3cff */
[----:B------:R-:W-:Y:S01]  /*a1b0*/  IMAD.X R9, RZ, RZ, R21, P6 ;  /* 0x000000ffff097224 */ /* 0x000fe200030e0615 */
[----:B------:R-:W-:Y:S02]  /*a1c0*/  LOP3.LUT R10, R11, 0x380, RZ, 0xc0, !PT ;  /* 0x000003800b0a7812 */ /* 0x000fe400078ec0ff */
[----:B------:R-:W-:Y:S02]  /*a1d0*/  LOP3.LUT R0, R20, 0x380, RZ, 0xc0, !PT ;  /* 0x0000038014007812 */ /* 0x000fe400078ec0ff */
[----:B------:R-:W-:Y:S02]  /*a1e0*/  SHF.R.U64 R12, R12, 0x3, RZ ;  /* 0x000000030c0c7819 */ /* 0x000fe400000012ff */
[----:B------:R-:W-:Y:S02]  /*a1f0*/  SHF.R.U64 R10, R10, 0x3, RZ ;  /* 0x000000030a0a7819 */ /* 0x000fe400000012ff */
[----:B------:R-:W-:-:S02]  /*a200*/  SHF.R.U64 R0, R0, 0x3, RZ ;  /* 0x0000000300007819 */ /* 0x000fc400000012ff */
[----:B------:R-:W-:Y:S01]  /*a210*/  LOP3.LUT R12, R12, R13, RZ, 0x3c, !PT ;  /* 0x0000000d0c0c7212 */ /* 0x000fe200078e3cff */
[--C-:B------:R-:W-:Y:S01]  /*a220*/  IMAD.X R13, RZ, RZ, R21.reuse, P1 ;  /* 0x000000ffff0d7224 */ /* 0x100fe200008e0615 */
[----:B------:R-:W-:Y:S01]  /*a230*/  MOV R164, R8 ;  /* 0x0000000800a47202 */ /* 0x000fe20000000f00 */
[--C-:B------:R-:W-:Y:S01]  /*a240*/  IMAD.MOV.U32 R9, RZ, RZ, R21.reuse ;  /* 0x000000ffff097224 */ /* 0x100fe200078e0015 */
[----:B------:R-:W-:Y:S01]  /*a250*/  LOP3.LUT R10, R10, R11, RZ, 0x3c, !PT ;  /* 0x0000000b0a0a7212 */ /* 0x000fe200078e3cff */
[----:B------:R-:W-:Y:S01]  /*a260*/  IMAD.X R11, RZ, RZ, R21, P0 ;  /* 0x000000ffff0b7224 */ /* 0x000fe200000e0615 */
[----:B------:R-:W-:Y:S02]  /*a270*/  LOP3.LUT R8, R0, R20, RZ, 0x3c, !PT ;  /* 0x0000001400087212 */ /* 0x000fe400078e3cff */
[----:B------:R-:W-:Y:S02]  /*a280*/  IADD3 R162, P0, R20, 0x2060, RZ ;  /* 0x0000206014a27810 */ /* 0x000fe40007f1e0ff */
[----:B------:R-:W-:-:S02]  /*a290*/  MOV R18, R12 ;  /* 0x0000000c00127202 */ /* 0x000fc40000000f00 */
[----:B------:R-:W-:Y:S02]  /*a2a0*/  MOV R12, R8 ;  /* 0x00000008000c7202 */ /* 0x000fe40000000f00 */
[----:B------:R-:W0:Y:S01]  /*a2b0*/  LDC R9, c[0x0][0xbd4] ;  /* 0x0002f500ff097b82 */ /* 0x000e220000000800 */
[----:B------:R-:W-:Y:S02]  /*a2c0*/  LOP3.LUT R163, R162, 0x380, RZ, 0xc0, !PT ;  /* 0x00000380a2a37812 */ /* 0x000fe400078ec0ff */
[----:B------:R-:W-:Y:S02]  /*a2d0*/  IADD3 R154, P3, R20, 0x4060, RZ ;  /* 0x00004060149a7810 */ /* 0x000fe40007f7e0ff */
[----:B------:R-:W-:Y:S02]  /*a2e0*/  SHF.R.U64 R163, R163, 0x3, RZ ;  /* 0x00000003a3a37819 */ /* 0x000fe400000012ff */
[----:B------:R-:W-:Y:S02]  /*a2f0*/  LOP3.LUT R155, R154, 0x380, RZ, 0xc0, !PT ;  /* 0x000003809a9b7812 */ /* 0x000fe400078ec0ff */
[----:B------:R-:W-:Y:S01]  /*a300*/  LOP3.LUT R162, R163, R162, RZ, 0x3c, !PT ;  /* 0x000000a2a3a27212 */ /* 0x000fe200078e3cff */
[----:B------:R-:W-:Y:S01]  /*a310*/  IMAD.X R163, RZ, RZ, R21, P0 ;  /* 0x000000ffffa37224 */ /* 0x000fe200000e0615 */
[----:B------:R-:W-:-:S02]  /*a320*/  IADD3 R8, P0, R20, 0x2040, RZ ;  /* 0x0000204014087810 */ /* 0x000fc40007f1e0ff */
[----:B------:R-:W-:Y:S02]  /*a330*/  SHF.R.U64 R155, R155, 0x3, RZ ;  /* 0x000000039b9b7819 */ /* 0x000fe400000012ff */
[----:B------:R-:W-:Y:S02]  /*a340*/  LOP3.LUT R0, R8, 0x380, RZ, 0xc0, !PT ;  /* 0x0000038008007812 */ /* 0x000fe400078ec0ff */
[----:B------:R-:W-:Y:S02]  /*a350*/  ISETP.NE.AND P1, PT, R22, RZ, PT ;  /* 0x000000ff1600720c */ /* 0x000fe40003f25270 */
[----:B------:R-:W-:Y:S02]  /*a360*/  SHF.R.U64 R0, R0, 0x3, RZ ;  /* 0x0000000300007819 */ /* 0x000fe400000012ff */
[----:B------:R-:W-:Y:S01]  /*a370*/  LOP3.LUT R154, R155, R154, RZ, 0x3c, !PT ;  /* 0x0000009a9b9a7212 */ /* 0x000fe200078e3cff */
[----:B------:R-:W-:Y:S01]  /*a380*/  IMAD.X R155, RZ, RZ, R21, P3 ;  /* 0x000000ffff9b7224 */ /* 0x000fe200018e0615 */
[----:B------:R-:W-:-:S02]  /*a390*/  LOP3.LUT R8, R0, R8, RZ, 0x3c, !PT ;  /* 0x0000000800087212 */ /* 0x000fc400078e3cff */
[----:B0-----:R-:W-:Y:S01]  /*a3a0*/  SEL R0, R22, R9, P1 ;  /* 0x0000000916007207 */ /* 0x001fe20000800000 */
[----:B------:R-:W-:Y:S01]  /*a3b0*/  IMAD.X R9, RZ, RZ, R21, P0 ;  /* 0x000000ffff097224 */ /* 0x000fe200000e0615 */
[----:B------:R-:W-:Y:S02]  /*a3c0*/  MOV R154, R154 ;  /* 0x0000009a009a7202 */ /* 0x000fe40000000f00 */
[C---:B------:R-:W-:Y:S02]  /*a3d0*/  IADD3 R156, P4, R20.reuse, 0x4040, RZ ;  /* 0x00004040149c7810 */ /* 0x040fe40007f9e0ff */
[----:B------:R-:W-:Y:S02]  /*a3e0*/  MOV R155, R8 ;  /* 0x00000008009b7202 */ /* 0x000fe40000000f00 */
[----:B------:R-:W-:Y:S02]  /*a3f0*/  IADD3 R8, P0, R20, 0x2020, RZ ;  /* 0x0000202014087810 */ /* 0x000fe40007f1e0ff */
[----:B------:R-:W-:-:S02]  /*a400*/  LOP3.LUT R157, R156, 0x380, RZ, 0xc0, !PT ;  /* 0x000003809c9d7812 */ /* 0x000fc400078ec0ff */
[----:B------:R-:W-:Y:S02]  /*a410*/  LOP3.LUT R9, R8, 0x380, RZ, 0xc0, !PT ;  /* 0x0000038008097812 */ /* 0x000fe400078ec0ff */
[----:B------:R-:W-:Y:S02]  /*a420*/  SHF.R.U64 R157, R157, 0x3, RZ ;  /* 0x000000039d9d7819 */ /* 0x000fe400000012ff */
[----:B------:R-:W-:Y:S02]  /*a430*/  SHF.R.U64 R9, R9, 0x3, RZ ;  /* 0x0000000309097819 */ /* 0x000fe400000012ff */
[----:B------:R-:W-:Y:S01]  /*a440*/  LOP3.LUT R156, R157, R156, RZ, 0x3c, !PT ;  /* 0x0000009c9d9c7212 */ /* 0x000fe200078e3cff */
[--C-:B------:R-:W-:Y:S01]  /*a450*/  IMAD.X R157, RZ, RZ, R21.reuse, P4 ;  /* 0x000000ffff9d7224 */ /* 0x100fe200020e0615 */
[----:B------:R-:W-:Y:S01]  /*a460*/  LOP3.LUT R8, R9, R8, RZ, 0x3c, !PT ;  /* 0x0000000809087212 */ /* 0x000fe200078e3cff */
[----:B------:R-:W-:Y:S01]  /*a470*/  IMAD.X R9, RZ, RZ, R21, P0 ;  /* 0x000000ffff097224 */ /* 0x000fe200000e0615 */
[----:B------:R-:W-:-:S02]  /*a480*/  MOV R153, R10 ;  /* 0x0000000a00997202 */ /* 0x000fc40000000f00 */
[----:B------:R-:W-:Y:S02]  /*a490*/  MOV R156, R156 ;  /* 0x0000009c009c7202 */ /* 0x000fe40000000f00 */
[----:B------:R-:W-:Y:S02]  /*a4a0*/  MOV R157, R8 ;  /* 0x00000008009d7202 */ /* 0x000fe40000000f00 */
[----:B------:R-:W-:Y:S02]  /*a4b0*/  F2FP.BF16.F32.PACK_AB R8, R25, R24 ;  /* 0x000000181908723e */ /* 0x000fe400000010ff */
[----:B------:R-:W-:Y:S02]  /*a4c0*/  F2FP.BF16.F32.PACK_AB R9, R27, R26 ;  /* 0x0000001a1b09723e */ /* 0x000fe400000010ff */
[----:B------:R-:W-:Y:S02]  /*a4d0*/  F2FP.BF16.F32.PACK_AB R10, R29, R28 ;  /* 0x0000001c1d0a723e */ /* 0x000fe400000010ff */
[----:B------:R-:W-:-:S02]  /*a4e0*/  F2FP.BF16.F32.PACK_AB R11, R31, R30 ;  /* 0x0000001e1f0b723e */ /* 0x000fc400000010ff */
[----:B------:R-:W-:Y:S02]  /*a4f0*/  IADD3 R14, P2, R20, 0x6000, RZ ;  /* 0x00006000140e7810 */ /* 0x000fe40007f5e0ff */
[----:B------:R-:W-:Y:S01]  /*a500*/  F2FP.BF16.F32.PACK_AB R13, R35, R34 ;  /* 0x00000022230d723e */ /* 0x000fe200000010ff */
[----:B------:R0:W-:Y:S01]  /*a510*/  STSM.16.M88.4 [R12], R8 ;  /* 0x000000080c007844 */ /* 0x0001e20000000200 */
[----:B------:R-:W-:Y:S02]  /*a520*/  LOP3.LUT R15, R14, 0x380, RZ, 0xc0, !PT ;  /* 0x000003800e0f7812 */ /* 0x000fe400078ec0ff */
[C---:B------:R-:W-:Y:S02]  /*a530*/  IADD3 R158, P5, R20.reuse, 0x4020, RZ ;  /* 0x00004020149e7810 */ /* 0x040fe40007fbe0ff */
[----:B------:R-:W-:Y:S02]  /*a540*/  SHF.R.U64 R15, R15, 0x3, RZ ;  /* 0x000000030f0f7819 */ /* 0x000fe400000012ff */
[----:B------:R-:W-:-:S02]  /*a550*/  IADD3 R160, P6, R20, 0x4000, RZ ;  /* 0x0000400014a07810 */ /* 0x000fc40007fde0ff */
[----:B------:R-:W-:Y:S01]  /*a560*/  LOP3.LUT R14, R15, R14, RZ, 0x3c, !PT ;  /* 0x0000000e0f0e7212 */ /* 0x000fe200078e3cff */
[----:B------:R-:W-:Y:S01]  /*a570*/  IMAD.X R15, RZ, RZ, R21, P2 ;  /* 0x000000ffff0f7224 */ /* 0x000fe200010e0615 */
[----:B------:R-:W-:Y:S02]  /*a580*/  LOP3.LUT R159, R158, 0x380, RZ, 0xc0, !PT ;  /* 0x000003809e9f7812 */ /* 0x000fe400078ec0ff */
[----:B------:R-:W-:Y:S02]  /*a590*/  LOP3.LUT R161, R160, 0x380, RZ, 0xc0, !PT ;  /* 0x00000380a0a17812 */ /* 0x000fe400078ec0ff */
[----:B------:R-:W-:Y:S02]  /*a5a0*/  MOV R7, R14 ;  /* 0x0000000e00077202 */ /* 0x000fe40000000f00 */
[----:B0-----:R-:W-:Y:S02]  /*a5b0*/  IADD3 R8, P0, R20, 0x20, RZ ;  /* 0x0000002014087810 */ /* 0x001fe40007f1e0ff */
[----:B------:R-:W-:-:S02]  /*a5c0*/  F2FP.BF16.F32.PACK_AB R12, R33, R32 ;  /* 0x00000020210c723e */ /* 0x000fc400000010ff */
[----:B------:R-:W-:Y:S02]  /*a5d0*/  LOP3.LUT R9, R8, 0x380, RZ, 0xc0, !PT ;  /* 0x0000038008097812 */ /* 0x000fe400078ec0ff */
[----:B------:R-:W-:Y:S02]  /*a5e0*/  F2FP.BF16.F32.PACK_AB R14, R37, R36 ;  /* 0x00000024250e723e */ /* 0x000fe400000010ff */
[----:B------:R-:W-:Y:S02]  /*a5f0*/  SHF.R.U64 R9, R9, 0x3, RZ ;  /* 0x0000000309097819 */ /* 0x000fe400000012ff */
[----:B------:R-:W-:Y:S02]  /*a600*/  F2FP.BF16.F32.PACK_AB R15, R39, R38 ;  /* 0x00000026270f723e */ /* 0x000fe400000010ff */
[----:B------:R-:W-:Y:S01]  /*a610*/  LOP3.LUT R8, R9, R8, RZ, 0x3c, !PT ;  /* 0x0000000809087212 */ /* 0x000fe200078e3cff */
[----:B------:R-:W-:Y:S01]  /*a620*/  IMAD.X R9, RZ, RZ, R21, P0 ;  /* 0x000000ffff097224 */ /* 0x000fe200000e0615 */
[----:B------:R-:W-:-:S02]  /*a630*/  F2FP.BF16.F32.PACK_AB R10, R45, R44 ;  /* 0x0000002c2d0a723e */ /* 0x000fc400000010ff */
[----:B------:R-:W-:Y:S02]  /*a640*/  F2FP.BF16.F32.PACK_AB R11, R47, R46 ;  /* 0x0000002e2f0b723e */ /* 0x000fe400000010ff */
[----:B------:R-:W-:Y:S02]  /*a650*/  MOV R8, R8 ;  /* 0x0000000800087202 */ /* 0x000fe40000000f00 */
[----:B------:R-:W-:Y:S02]  /*a660*/  SHF.R.U64 R159, R159, 0x3, RZ ;  /* 0x000000039f9f7819 */ /* 0x000fe400000012ff */
[----:B------:R-:W-:Y:S01]  /*a670*/  SHF.R.U64 R161, R161, 0x3, RZ ;  /* 0x00000003a1a17819 */ /* 0x000fe200000012ff */
[----:B------:R0:W-:Y:S01]  /*a680*/  STSM.16.M88.4 [R8], R12 ;  /* 0x0000000c08007844 */ /* 0x0001e20000000200 */
[----:B------:R-:W-:Y:S01]  /*a690*/  LOP3.LUT R158, R159, R158, RZ, 0x3c, !PT ;  /* 0x0000009e9f9e7212 */ /* 0x000fe200078e3cff */
[--C-:B------:R-:W-:Y:S01]  /*a6a0*/  IMAD.X R159, RZ, RZ, R21.reuse, P5 ;  /* 0x000000ffff9f7224 */ /* 0x100fe200028e0615 */
[----:B------:R-:W-:Y:S01]  /*a6b0*/  LOP3.LUT R160, R161, R160, RZ, 0x3c, !PT ;  /* 0x000000a0a1a07212 */ /* 0x000fe200078e3cff */
[----:B------:R-:W-:Y:S01]  /*a6c0*/  IMAD.X R161, RZ, RZ, R21, P6 ;  /* 0x000000ffffa17224 */ /* 0x000fe200030e0615 */
[----:B------:R-:W-:-:S02]  /*a6d0*/  MOV R162, R162 ;  /* 0x000000a200a27202 */ /* 0x000fc40000000f00 */
[----:B------:R-:W-:Y:S02]  /*a6e0*/  MOV R158, R158 ;  /* 0x0000009e009e7202 */ /* 0x000fe40000000f00 */
[----:B------:R-:W-:Y:S02]  /*a6f0*/  MOV R160, R160 ;  /* 0x000000a000a07202 */ /* 0x000fe40000000f00 */
[----:B0-----:R-:W-:Y:S02]  /*a700*/  IADD3 R8, P0, R20, 0x40, RZ ;  /* 0x0000004014087810 */ /* 0x001fe40007f1e0ff */
[----:B------:R-:W-:Y:S02]  /*a710*/  F2FP.BF16.F32.PACK_AB R13, R59, R58 ;  /* 0x0000003a3b0d723e */ /* 0x000fe400000010ff */
[----:B------:R-:W-:Y:S02]  /*a720*/  LOP3.LUT R9, R8, 0x380, RZ, 0xc0, !PT ;  /* 0x0000038008097812 */ /* 0x000fe400078ec0ff */
[----:B------:R-:W-:-:S02]  /*a730*/  F2FP.BF16.F32.PACK_AB R14, R61, R60 ;  /* 0x0000003c3d0e723e */ /* 0x000fc400000010ff */
[----:B------:R-:W-:Y:S02]  /*a740*/  SHF.R.U64 R9, R9, 0x3, RZ ;  /* 0x0000000309097819 */ /* 0x000fe400000012ff */
[----:B------:R-:W-:Y:S02]  /*a750*/  F2FP.BF16.F32.PACK_AB R15, R63, R62 ;  /* 0x0000003e3f0f723e */ /* 0x000fe400000010ff */
[----:B------:R-:W-:Y:S01]  /*a760*/  LOP3.LUT R8, R9, R8, RZ, 0x3c, !PT ;  /* 0x0000000809087212 */ /* 0x000fe200078e3cff */
[----:B------:R-:W-:-:S05]  /*a770*/  IMAD.X R9, RZ, RZ, R21, P0 ;  /* 0x000000ffff097224 */ /* 0x000fca00000e0615 */
[----:B------:R-:W-:Y:S02]  /*a780*/  MOV R12, R8 ;  /* 0x00000008000c7202 */ /* 0x000fe40000000f00 */
[----:B------:R-:W-:Y:S02]  /*a790*/  F2FP.BF16.F32.PACK_AB R8, R41, R40 ;  /* 0x000000282908723e */ /* 0x000fe400000010ff */
[----:B------:R-:W-:-:S05]  /*a7a0*/  F2FP.BF16.F32.PACK_AB R9, R43, R42 ;  /* 0x0000002a2b09723e */ /* 0x000fca00000010ff */
[----:B------:R0:W-:Y:S02]  /*a7b0*/  STSM.16.M88.4 [R12], R8 ;  /* 0x000000080c007844 */ /* 0x0001e40000000200 */
[C---:B0-----:R-:W-:Y:S02]  /*a7c0*/  IADD3 R8, P0, R20.reuse, 0x2000, RZ ;  /* 0x0000200014087810 */ /* 0x041fe40007f1e0ff */
[----:B------:R-:W-:Y:S02]  /*a7d0*/  IADD3 R10, P1, R20, 0x60, RZ ;  /* 0x00000060140a7810 */ /* 0x000fe40007f3e0ff */
[----:B------:R-:W-:Y:S02]  /*a7e0*/  LOP3.LUT R9, R8, 0x380, RZ, 0xc0, !PT ;  /* 0x0000038008097812 */ /* 0x000fe400078ec0ff */
[----:B------:R-:W-:Y:S02]  /*a7f0*/  F2FP.BF16.F32.PACK_AB R11, R55, R54 ;  /* 0x00000036370b723e */ /* 0x000fe400000010ff */
[----:B------:R-:W-:-:S02]  /*a800*/  SHF.R.U64 R9, R9, 0x3, RZ ;  /* 0x0000000309097819 */ /* 0x000fc400000012ff */
[----:B------:R-:W-:Y:S02]  /*a810*/  F2FP.BF16.F32.PACK_AB R12, R57, R56 ;  /* 0x00000038390c723e */ /* 0x000fe400000010ff */
[----:B------:R-:W-:Y:S01]  /*a820*/  LOP3.LUT R8, R9, R8, RZ, 0x3c, !PT ;  /* 0x0000000809087212 */ /* 0x000fe200078e3cff */
[--C-:B------:R-:W-:Y:S01]  /*a830*/  IMAD.X R9, RZ, RZ, R21.reuse, P0 ;  /* 0x000000ffff097224 */ /* 0x100fe200000e0615 */
[----:B------:R-:W-:Y:S01]  /*a840*/  ISETP.NE.U32.AND P0, PT, RZ, UR6, PT ;  /* 0x00000006ff007c0c */ /* 0x000fe2000bf05070 */
[----:B------:R-:W-:-:S03]  /*a850*/  IMAD.X R21, RZ, RZ, R21, P1 ;  /* 0x000000ffff157224 */ /* 0x000fc600008e0615 */
[----:B------:R-:W-:Y:S02]  /*a860*/  MOV R22, R8 ;  /* 0x0000000800167202 */ /* 0x000fe40000000f00 */
[----:B------:R-:W-:Y:S02]  /*a870*/  LOP3.LUT R8, R10, 0x380, RZ, 0xc0, !PT ;  /* 0x000003800a087812 */ /* 0x000fe400078ec0ff */
[----:B------:R-:W-:Y:S02]  /*a880*/  F2FP.BF16.F32.PACK_AB R9, R51, R50 ;  /* 0x000000323309723e */ /* 0x000fe400000010ff */
[----:B------:R-:W-:Y:S02]  /*a890*/  SHF.R.U64 R8, R8, 0x3, RZ ;  /* 0x0000000308087819 */ /* 0x000fe400000012ff */
[----:B------:R-:W-:Y:S02]  /*a8a0*/  ISETP.NE.AND.EX P0, PT, RZ, UR7, PT, P0 ;  /* 0x00000007ff007c0c */ /* 0x000fe4000bf05300 */
[----:B------:R-:W-:-:S02]  /*a8b0*/  LOP3.LUT R20, R8, R10, RZ, 0x3c, !PT ;  /* 0x0000000a08147212 */ /* 0x000fc400078e3cff */
[----:B------:R-:W-:Y:S02]  /*a8c0*/  F2FP.BF16.F32.PACK_AB R8, R49, R48 ;  /* 0x000000303108723e */ /* 0x000fe400000010ff */
[----:B------:R-:W-:Y:S02]  /*a8d0*/  MOV R20, R20 ;  /* 0x0000001400147202 */ /* 0x000fe40000000f00 */
[----:B------:R-:W-:Y:S02]  /*a8e0*/  F2FP.BF16.F32.PACK_AB R10, R53, R52 ;  /* 0x00000034350a723e */ /* 0x000fe400000010ff */
[----:B------:R-:W-:-:S03]  /*a8f0*/  F2FP.BF16.F32.PACK_AB R21, R67, R66 ;  /* 0x000000424315723e */ /* 0x000fc600000010ff */
[----:B------:R0:W-:Y:S04]  /*a900*/  STSM.16.M88.4 [R20], R8 ;  /* 0x0000000814007844 */ /* 0x0001e80000000200 */
[----:B------:R1:W-:Y:S01]  /*a910*/  STSM.16.M88.4 [R22], R12 ;  /* 0x0000000c16007844 */ /* 0x0003e20000000200 */
[----:B0-----:R-:W-:Y:S02]  /*a920*/  F2FP.BF16.F32.PACK_AB R20, R65, R64 ;  /* 0x000000404114723e */ /* 0x001fe400000010ff */
[----:B------:R-:W-:Y:S02]  /*a930*/  F2FP.BF16.F32.PACK_AB R8, R73, R72 ;  /* 0x000000484908723e */ /* 0x000fe400000010ff */
[----:B-1----:R-:W-:Y:S02]  /*a940*/  F2FP.BF16.F32.PACK_AB R22, R69, R68 ;  /* 0x000000444516723e */ /* 0x002fe400000010ff */
[----:B------:R-:W-:-:S02]  /*a950*/  F2FP.BF16.F32.PACK_AB R9, R75, R74 ;  /* 0x0000004a4b09723e */ /* 0x000fc400000010ff */
[----:B------:R-:W-:Y:S01]  /*a960*/  F2FP.BF16.F32.PACK_AB R10, R77, R76 ;  /* 0x0000004c4d0a723e */ /* 0x000fe200000010ff */
[----:B------:R0:W-:Y:S01]  /*a970*/  STSM.16.M88.4 [R157], R20 ;  /* 0x000000149d007844 */ /* 0x0001e20000000200 */
[----:B------:R-:W-:Y:S02]  /*a980*/  F2FP.BF16.F32.PACK_AB R11, R79, R78 ;  /* 0x0000004e4f0b723e */ /* 0x000fe400000010ff */
[----:B------:R-:W-:Y:S02]  /*a990*/  F2FP.BF16.F32.PACK_AB R12, R81, R80 ;  /* 0x00000050510c723e */ /* 0x000fe400000010ff */
[----:B------:R-:W-:Y:S01]  /*a9a0*/  F2FP.BF16.F32.PACK_AB R13, R83, R82 ;  /* 0x00000052530d723e */ /* 0x000fe200000010ff */
[----:B------:R1:W-:Y:S01]  /*a9b0*/  STSM.16.M88.4 [R155], R8 ;  /* 0x000000089b007844 */ /* 0x0003e20000000200 */
[----:B------:R-:W-:Y:S02]  /*a9c0*/  F2FP.BF16.F32.PACK_AB R14, R85, R84 ;  /* 0x00000054550e723e */ /* 0x000fe400000010ff */
[----:B------:R-:W-:-:S05]  /*a9d0*/  F2FP.BF16.F32.PACK_AB R15, R87, R86 ;  /* 0x00000056570f723e */ /* 0x000fca00000010ff */
[----:B------:R2:W-:Y:S01]  /*a9e0*/  STSM.16.M88.4 [R162], R12 ;  /* 0x0000000ca2007844 */ /* 0x0005e20000000200 */
[----:B0-----:R-:W-:Y:S02]  /*a9f0*/  F2FP.BF16.F32.PACK_AB R20, R89, R88 ;  /* 0x000000585914723e */ /* 0x001fe400000010ff */
[----:B------:R-:W-:Y:S02]  /*aa00*/  F2FP.BF16.F32.PACK_AB R21, R91, R90 ;  /* 0x0000005a5b15723e */ /* 0x000fe400000010ff */
[----:B------:R-:W-:Y:S02]  /*aa10*/  F2FP.BF16.F32.PACK_AB R22, R93, R92 ;  /* 0x0000005c5d16723e */ /* 0x000fe400000010ff */
[----:B------:R-:W-:Y:S02]  /*aa20*/  F2FP.BF16.F32.PACK_AB R23, R95, R94 ;  /* 0x0000005e5f17723e */ /* 0x000fe400000010ff */
[----:B-1----:R-:W-:Y:S02]  /*aa30*/  F2FP.BF16.F32.PACK_AB R8, R97, R96 ;  /* 0x000000606108723e */ /* 0x002fe400000010ff */
[----:B------:R-:W-:Y:S01]  /*aa40*/  F2FP.BF16.F32.PACK_AB R9, R99, R98 ;  /* 0x000000626309723e */ /* 0x000fe200000010ff */
[----:B------:R0:W-:Y:S01]  /*aa50*/  STSM.16.M88.4 [R160], R20 ;  /* 0x00000014a0007844 */ /* 0x0001e20000000200 */
[----:B------:R-:W-:-:S02]  /*aa60*/  F2FP.BF16.F32.PACK_AB R10, R101, R100 ;  /* 0x00000064650a723e */ /* 0x000fc400000010ff */
[----:B------:R-:W-:Y:S02]  /*aa70*/  F2FP.BF16.F32.PACK_AB R11, R103, R102 ;  /* 0x00000066670b723e */ /* 0x000fe400000010ff */
[----:B--2---:R-:W-:Y:S02]  /*aa80*/  F2FP.BF16.F32.PACK_AB R12, R105, R104 ;  /* 0x00000068690c723e */ /* 0x004fe400000010ff */
[----:B------:R-:W-:Y:S01]  /*aa90*/  F2FP.BF16.F32.PACK_AB R13, R107, R106 ;  /* 0x0000006a6b0d723e */ /* 0x000fe200000010ff */
[----:B------:R1:W-:Y:S01]  /*aaa0*/  STSM.16.M88.4 [R158], R8 ;  /* 0x000000089e007844 */ /* 0x0003e20000000200 */
[----:B------:R-:W-:Y:S02]  /*aab0*/  F2FP.BF16.F32.PACK_AB R14, R109, R108 ;  /* 0x0000006c6d0e723e */ /* 0x000fe400000010ff */
[----:B------:R-:W-:Y:S02]  /*aac0*/  F2FP.BF16.F32.PACK_AB R15, R111, R110 ;  /* 0x0000006e6f0f723e */ /* 0x000fe400000010ff */
[----:B0-----:R-:W-:-:S03]  /*aad0*/  F2FP.BF16.F32.PACK_AB R20, R113, R112 ;  /* 0x000000707114723e */ /* 0x001fc600000010ff */
[----:B------:R0:W-:Y:S01]  /*aae0*/  STSM.16.M88.4 [R156], R12 ;  /* 0x0000000c9c007844 */ /* 0x0001e20000000200 */
        /* <DEDUP_REMOVED lines=8> */
[----:B0-----:R-:W-:Y:S02]  /*ab70*/  F2FP.BF16.F32.PACK_AB R12, R129, R128 ;  /* 0x00000080810c723e */ /* 0x001fe400000010ff */
[----:B------:R-:W-:Y:S01]  /*ab80*/  F2FP.BF16.F32.PACK_AB R13, R131, R130 ;  /* 0x00000082830d723e */ /* 0x000fe200000010ff */
[----:B------:R0:W-:Y:S01]  /*ab90*/  STSM.16.M88.4 [R7], R8 ;  /* 0x0000000807007844 */ /* 0x0001e20000000200 */
[----:B------:R-:W-:Y:S02]  /*aba0*/  F2FP.BF16.F32.PACK_AB R14, R133, R132 ;  /* 0x00000084850e723e */ /* 0x000fe400000010ff */
[----:B------:R-:W-:Y:S02]  /*abb0*/  F2FP.BF16.F32.PACK_AB R15, R135, R134 ;  /* 0x00000086870f723e */ /* 0x000fe400000010ff */
[----:B-1----:R-:W-:-:S03]  /*abc0*/  F2FP.BF16.F32.PACK_AB R20, R137, R136 ;  /* 0x000000888914723e */ /* 0x002fc600000010ff */
[----:B------:R1:W-:Y:S01]  /*abd0*/  STSM.16.M88.4 [R18], R12 ;  /* 0x0000000c12007844 */ /* 0x0003e20000000200 */
[----:B------:R-:W-:Y:S02]  /*abe0*/  F2FP.BF16.F32.PACK_AB R21, R139, R138 ;  /* 0x0000008a8b15723e */ /* 0x000fe400000010ff */
[----:B------:R-:W-:Y:S02]  /*abf0*/  F2FP.BF16.F32.PACK_AB R22, R141, R140 ;  /* 0x0000008c8d16723e */ /* 0x000fe400000010ff */
[----:B------:R-:W-:Y:S02]  /*ac00*/  F2FP.BF16.F32.PACK_AB R23, R143, R142 ;  /* 0x0000008e8f17723e */ /* 0x000fe400000010ff */
[----:B0-----:R-:W-:Y:S02]  /*ac10*/  F2FP.BF16.F32.PACK_AB R8, R145, R144 ;  /* 0x000000909108723e */ /* 0x001fe400000010ff */
[----:B------:R-:W-:Y:S01]  /*ac20*/  F2FP.BF16.F32.PACK_AB R9, R147, R146 ;  /* 0x000000929309723e */ /* 0x000fe200000010ff */
[----:B------:R-:W-:Y:S01]  /*ac30*/  STSM.16.M88.4 [R153], R20 ;  /* 0x0000001499007844 */ /* 0x000fe20000000200 */
[----:B------:R-:W-:-:S02]  /*ac40*/  F2FP.BF16.F32.PACK_AB R10, R149, R148 ;  /* 0x00000094950a723e */ /* 0x000fc400000010ff */
[----:B------:R-:W-:Y:S01]  /*ac50*/  F2FP.BF16.F32.PACK_AB R11, R151, R150 ;  /* 0x00000096970b723e */ /* 0x000fe200000010ff */
[C---:B-1----:R-:W-:Y:S01]  /*ac60*/  IMAD.SHL.U32 R13, R187.reuse, 0x4, RZ ;  /* 0x00000004bb0d7824 */ /* 0x042fe200078e00ff */
[----:B------:R-:W-:-:S03]  /*ac70*/  SHF.L.U64.HI R14, R187, 0x2, R195 ;  /* 0x00000002bb0e7819 */ /* 0x000fc600000102c3 */
[----:B------:R0:W-:Y:S02]  /*ac80*/  STSM.16.M88.4 [R164], R8 ;  /* 0x00000008a4007844 */ /* 0x0001e40000000200 */
[----:B0-----:R-:W0:Y:S08]  /*ac90*/  LDC.64 R10, c[0x0][0xd00] ;  /* 0x00034000ff0a7b82 */ /* 0x001e300000000a00 */
[----:B------:R-:W-:Y:S01]  /*aca0*/  BAR.SYNC.DEFER_BLOCKING 0x1, 0x100 ;  /* 0x0044000000007b1d */ /* 0x000fe20000010000 */
[----:B------:R-:W-:-:S04]  /*acb0*/  @P0 IADD3 R8, P2, R13, UR6, RZ ;  /* 0x000000060d080c10 */ /* 0x000fc8000ff5e0ff */
[----:B------:R-:W-:Y:S02]  /*acc0*/  @P0 IADD3.X R9, R14, UR7, RZ, P2, !PT ;  /* 0x000000070e090c10 */ /* 0x000fe400097fe4ff */
[----:B0-----:R-:W-:-:S04]  /*acd0*/  ISETP.NE.U32.AND P1, PT, R10, RZ, PT ;  /* 0x000000ff0a00720c */ /* 0x001fc80003f25070 */
[----:B------:R0:W2:Y:S01]  /*ace0*/  @P0 LDG.E R9, desc[UR38][R8.64] ;  /* 0x0000002608090981 */ /* 0x0000a2000c1e1900 */
[----:B------:R-:W-:Y:S02]  /*acf0*/  IADD3 R12, P2, R13, R10, RZ ;  /* 0x0000000a0d0c7210 */ /* 0x000fe40007f5e0ff */
[----:B------:R-:W-:-:S03]  /*ad00*/  ISETP.NE.AND.EX P1, PT, R11, RZ, PT, P1 ;  /* 0x000000ff0b00720c */ /* 0x000fc60003f25310 */
[----:B------:R-:W-:Y:S02]  /*ad10*/  IMAD.X R13, R14, 0x1, R11, P2 ;  /* 0x000000010e0d7824 */ /* 0x000fe400010e060b */
[----:B0-----:R-:W-:-:S08]  /*ad20*/  IMAD.MOV.U32 R8, RZ, RZ, RZ ;  /* 0x000000ffff087224 */ /* 0x001fd000078e00ff */
[----:B------:R0:W5:Y:S01]  /*ad30*/  @P1 LDG.E R8, desc[UR38][R12.64] ;  /* 0x000000260c081981 */ /* 0x000162000c1e1900 */
[----:B------:R-:W-:Y:S01]  /*ad40*/  ULDC UR6, c[0x0][0xb88] ;  /* 0x0002e20000067ab9 */ /* 0x000fe20000000800 */
[----:B--2---:R-:W-:Y:S01]  /*ad50*/  @P0 R2UR UR6, R9 ;  /* 0x00000000090602ca */ /* 0x004fe200000e0000 */
[----:B0-----:R-:W-:-:S14]  /*ad60*/  @P0 BRA `(.L_x_4077) ;  /* 0x0000000000180947 */ /* 0x001fdc0003800000 */
[----:B------:R-:W-:Y:S05]  /*ad70*/  @!P1 BRA `(.L_x_4077) ;  /* 0x0000000000149947 */ /* 0x000fea0003800000 */
[----:B------:R-:W2:Y:S04]  /*ad80*/  LDG.E R9, desc[UR38][R12.64] ;  /* 0x000000260c097981 */ /* 0x000ea8000c1e1900 */
[----:B------:R-:W3:Y:S01]  /*ad90*/  LDG.E R7, desc[UR38][R12.64+0x4] ;  /* 0x000004260c077981 */ /* 0x000ee2000c1e1900 */
[----:B--2---:R-:W-:Y:S02]  /*ada0*/  R2UR UR7, R9 ;  /* 0x00000000090772ca */ /* 0x004fe400000e0000 */
[----:B---3--:R-:W-:-:S13]  /*adb0*/  R2UR UR6, R7 ;  /* 0x00000000070672ca */ /* 0x008fda00000e0000 */
[----:B------:R-:W-:-:S12]  /*adc0*/  UIADD3 UR6, -UR7, UR6, URZ ;  /* 0x0000000607067290 */ /* 0x000fd8000fffe13f */
.L_x_4077:
[----:B------:R-:W0:Y:S02]  /*add0*/  SHFL.IDX PT, R7, R227, RZ, 0x1f ;  /* 0x00001fffe3077589 */ /* 0x000e2400000e0000 */
[----:B0-----:R-:W-:Y:S02]  /*ade0*/  ISETP.NE.AND P0, PT, R7, RZ, PT ;  /* 0x000000ff0700720c */ /* 0x001fe40003f05270 */
[----:B-----5:R-:W-:-:S11]  /*adf0*/  SHF.R.S32.HI R7, RZ, 0x1f, R8 ;  /* 0x0000001fff077819 */ /* 0x020fd60000011408 */
[----:B------:R-:W-:Y:S05]  /*ae00*/  @P0 BRA `(.L_x_4078) ;  /* 0x0000000400000947 */ /* 0x000fea0003800000 */
[----:B------:R-:W2:Y:S04]  /*ae10*/  LDL R153, [R1+0x68] ;  /* 0x0000680001997983 */ /* 0x000ea80000100800 */
[----:B------:R-:W3:Y:S01]  /*ae20*/  LDL R154, [R1+0x6c] ;  /* 0x00006c00019a7983 */ /* 0x000ee20000100800 */
[----:B------:R-:W-:Y:S01]  /*ae30*/  IMAD.MOV.U32 R9, RZ, RZ, 0xab8 ;  /* 0x00000ab8ff097424 */ /* 0x000fe200078e00ff */
[----:B------:R-:W-:Y:S01]  /*ae40*/  ISETP.GT.AND P1, PT, R0, 0x1, PT ;  /* 0x000000010000780c */ /* 0x000fe20003f24270 */
[----:B------:R-:W0:Y:S01]  /*ae50*/  LDC R23, c[0x0][0xce8] ;  /* 0x00033a00ff177b82 */ /* 0x000e220000000800 */
[----:B------:R-:W-:Y:S01]  /*ae60*/  ISETP.NE.U32.AND P0, PT, R10, RZ, PT ;  /* 0x000000ff0a00720c */ /* 0x000fe20003f05070 */
[----:B------:R-:W-:Y:S01]  /*ae70*/  IMAD.U32 R22, RZ, RZ, UR42 ;  /* 0x0000002aff167e24 */ /* 0x000fe2000f8e00ff */
[----:B------:R-:W-:-:S02]  /*ae80*/  SEL R9, R9, 0xa78, P1 ;  /* 0x00000a7809097807 */ /* 0x000fc40000800000 */
[----:B------:R-:W-:-:S03]  /*ae90*/  ISETP.NE.AND.EX P0, PT, R11, RZ, PT, P0 ;  /* 0x000000ff0b00720c */ /* 0x000fc60003f05300 */
[----:B------:R-:W1:Y:S01]  /*aea0*/  LDC.64 R12, c[0x0][R9+0x220] ;  /* 0x00008800090c7b82 */ /* 0x000e620000000a00 */
[----:B------:R-:W-:Y:S02]  /*aeb0*/  SEL R21, R187, RZ, !P0 ;  /* 0x000000ffbb157207 */ /* 0x000fe40004000000 */
[----:B------:R-:W-:-:S05]  /*aec0*/  SEL R195, R195, RZ, !P0 ;  /* 0x000000ffc3c37207 */ /* 0x000fca0004000000 */
[----:B------:R-:W4:Y:S01]  /*aed0*/  LDC.64 R14, c[0x0][R9+0x218] ;  /* 0x00008600090e7b82 */ /* 0x000f220000000a00 */
[----:B0-----:R-:W-:Y:S01]  /*aee0*/  ISETP.NE.AND P0, PT, R23, 0x1, PT ;  /* 0x000000011700780c */ /* 0x001fe20003f05270 */
[----:B-1----:R-:W-:-:S04]  /*aef0*/  IMAD R18, R13, R21, RZ ;  /* 0x000000150d127224 */ /* 0x002fc800078e02ff */
[C---:B------:R-:W-:Y:S02]  /*af00*/  IMAD R18, R12.reuse, R195, R18 ;  /* 0x000000c30c127224 */ /* 0x040fe400078e0212 */
[----:B------:R-:W-:-:S04]  /*af10*/  IMAD.WIDE.U32 R12, R12, R21, RZ ;  /* 0x000000150c0c7225 */ /* 0x000fc800078e00ff */
[-C--:B----4-:R-:W-:Y:S02]  /*af20*/  IMAD R20, R15, R188.reuse, RZ ;  /* 0x000000bc0f147224 */ /* 0x090fe400078e02ff */
[----:B------:R-:W-:-:S04]  /*af30*/  IMAD.WIDE.U32 R14, R14, R188, RZ ;  /* 0x000000bc0e0e7225 */ /* 0x000fc800078e00ff */
[----:B------:R-:W-:Y:S01]  /*af40*/  IMAD.IADD R18, R13, 0x1, R18 ;  /* 0x000000010d127824 */ /* 0x000fe200078e0212 */
[----:B------:R-:W-:Y:S01]  /*af50*/  IADD3 R21, P2, P3, R12, R14, R8 ;  /* 0x0000000e0c157210 */ /* 0x000fe20007b5e008 */
[----:B------:R-:W0:Y:S01]  /*af60*/  @P0 LDC R13, c[0x0][0xcec] ;  /* 0x00033b00ff0d0b82 */ /* 0x000e220000000800 */
[----:B------:R-:W-:-:S05]  /*af70*/  IMAD.IADD R20, R15, 0x1, R20 ;  /* 0x000000010f147824 */ /* 0x000fca00078e0214 */
[----:B------:R-:W-:Y:S02]  /*af80*/  IADD3.X R18, R18, R20, R7, P2, P3 ;  /* 0x0000001412127210 */ /* 0x000fe400017e6407 */
[----:B------:R-:W1:Y:S01]  /*af90*/  @P0 LDC R12, c[0x0][0xcf0] ;  /* 0x00033c00ff0c0b82 */ /* 0x000e620000000800 */
[----:B--2---:R-:W-:Y:S01]  /*afa0*/  IMAD R22, R22, 0x40, R153 ;  /* 0x0000004016167824 */ /* 0x004fe200078e0299 */
[----:B------:R-:W-:-:S03]  /*afb0*/  SEL R153, R194, RZ, P1 ;  /* 0x000000ffc2997207 */ /* 0x000fc60000800000 */
[----:B0-----:R-:W-:-:S04]  /*afc0*/  @P0 IMAD.HI.U32 R13, R22, R13, RZ ;  /* 0x0000000d160d0227 */ /* 0x001fc800078e00ff */
[----:B------:R-:W-:Y:S01]  /*afd0*/  IMAD.MOV.U32 R20, RZ, RZ, R22 ;  /* 0x000000ffff147224 */ /* 0x000fe200078e0016 */
[----:B-1----:R-:W-:Y:S02]  /*afe0*/  @P0 SHF.R.U32.HI R20, RZ, R12, R13 ;  /* 0x0000000cff140219 */ /* 0x002fe4000001160d */
[----:B------:R-:W0:Y:S02]  /*aff0*/  LDC.64 R12, c[0x0][R9+0x228] ;  /* 0x00008a00090c7b82 */ /* 0x000e240000000a00 */
[-C--:B0-----:R-:W-:Y:S02]  /*b000*/  IMAD R13, R13, R153.reuse, RZ ;  /* 0x000000990d0d7224 */ /* 0x081fe400078e02ff */
[----:B------:R-:W-:-:S04]  /*b010*/  IMAD.WIDE.U32 R14, R12, R153, RZ ;  /* 0x000000990c0e7225 */ /* 0x000fc800078e00ff */
[----:B------:R-:W-:Y:S01]  /*b020*/  IMAD.IADD R15, R15, 0x1, R13 ;  /* 0x000000010f0f7824 */ /* 0x000fe200078e020d */
[----:B------:R-:W-:Y:S01]  /*b030*/  IADD3 R14, P0, P2, R20, R21, R14 ;  /* 0x00000015140e7210 */ /* 0x000fe20007a1e00e */
[----:B------:R-:W0:Y:S01]  /*b040*/  LDC.64 R12, c[0x0][R9+0x210] ;  /* 0x00008400090c7b82 */ /* 0x000e220000000a00 */
[--C-:B------:R-:W-:Y:S01]  /*b050*/  IMAD.MOV R21, RZ, RZ, -R20.reuse ;  /* 0x000000ffff157224 */ /* 0x100fe200078e0a14 */
[----:B------:R-:W-:-:S03]  /*b060*/  SHF.R.S32.HI R20, RZ, 0x1f, R20 ;  /* 0x0000001fff147819 */ /* 0x000fc60000011414 */
[C---:B------:R-:W-:Y:S01]  /*b070*/  IMAD R21, R23.reuse, R21, R22 ;  /* 0x0000001517157224 */ /* 0x040fe200078e0216 */
[----:B------:R-:W-:Y:S01]  /*b080*/  IADD3.X R15, R20, R18, R15, P0, P2 ;  /* 0x00000012140f7210 */ /* 0x000fe200007e440f */
[----:B------:R-:W-:-:S03]  /*b090*/  IMAD R22, R23, UR6, RZ ;  /* 0x0000000617167c24 */ /* 0x000fc6000f8e02ff */
[----:B------:R-:W-:Y:S01]  /*b0a0*/  SHF.R.S32.HI R153, RZ, 0x1f, R21 ;  /* 0x0000001fff997819 */ /* 0x000fe20000011415 */
[-C--:B0-----:R-:W-:Y:S02]  /*b0b0*/  IMAD R13, R13, R21.reuse, RZ ;  /* 0x000000150d0d7224 */ /* 0x081fe400078e02ff */
[----:B------:R-:W-:-:S04]  /*b0c0*/  IMAD.WIDE.U32 R14, R12, R21, R14 ;  /* 0x000000150c0e7225 */ /* 0x000fc800078e000e */
[----:B------:R-:W-:Y:S02]  /*b0d0*/  IMAD R9, R12, R153, R13 ;  /* 0x000000990c097224 */ /* 0x000fe400078e020d */
[----:B------:R-:W0:Y:S02]  /*b0e0*/  LDC.64 R12, c[0x0][0xca8] ;  /* 0x00032a00ff0c7b82 */ /* 0x000e240000000a00 */
[----:B------:R-:W-:Y:S02]  /*b0f0*/  IMAD.IADD R15, R15, 0x1, R9 ;  /* 0x000000010f0f7824 */ /* 0x000fe400078e0209 */
[----:B---3--:R-:W-:-:S04]  /*b100*/  IMAD.MOV R9, RZ, RZ, -R154 ;  /* 0x000000ffff097224 */ /* 0x008fc800078e0a9a */
[----:B0-----:R-:W0:Y:S08]  /*b110*/  @!P1 LDC R12, c[0x0][0xc50] ;  /* 0x00031400ff0c9b82 */ /* 0x001e300000000800 */
[----:B------:R-:W1:Y:S01]  /*b120*/  @!P1 LDC R13, c[0x0][0xc54] ;  /* 0x00031500ff0d9b82 */ /* 0x000e620000000800 */
[----:B0-----:R-:W-:-:S05]  /*b130*/  LEA R18, P0, R14, R12, 0x2 ;  /* 0x0000000c0e127211 */ /* 0x001fca00078010ff */
[----:B------:R-:W-:Y:S01]  /*b140*/  SHFL.IDX PT, R12, R18, RZ, 0x1c1f ;  /* 0x001c1fff120c7589 */ /* 0x000fe200000e0000 */
[----:B-1----:R-:W-:Y:S02]  /*b150*/  LEA.HI.X R20, R14, R13, R15, 0x2, P0 ;  /* 0x0000000d0e147211 */ /* 0x002fe400000f140f */
[----:B------:R-:W-:Y:S01]  /*b160*/  ISETP.NE.AND P0, PT, R230, R9, PT ;  /* 0x00000009e600720c */ /* 0x000fe20003f05270 */
[----:B------:R-:W-:Y:S01]  /*b170*/  IMAD.U32 R9, RZ, RZ, UR42 ;  /* 0x0000002aff097e24 */ /* 0x000fe2000f8e00ff */
[----:B------:R-:W-:Y:S03]  /*b180*/  SHFL.IDX PT, R14, R18, 0x1, 0x1c1f ;  /* 0x003c1f00120e7f89 */ /* 0x000fe600000e0000 */
[----:B------:R-:W-:Y:S01]  /*b190*/  IMAD R9, R9, 0x40, R16 ;  /* 0x0000004009097824 */ /* 0x000fe200078e0210 */
[----:B------:R-:W0:Y:S04]  /*b1a0*/  SHFL.IDX PT, R13, R20, RZ, 0x1c1f ;  /* 0x001c1fff140d7589 */ /* 0x000e2800000e0000 */
[----:B------:R-:W1:Y:S01]  /*b1b0*/  SHFL.IDX PT, R15, R20, 0x1, 0x1c1f ;  /* 0x003c1f00140f7f89 */ /* 0x000e6200000e0000 */
[C---:B------:R-:W-:Y:S01]  /*b1c0*/  ISETP.GE.OR P1, PT, R9.reuse, R22, P0 ;  /* 0x000000160900720c */ /* 0x040fe20000726670 */
[----:B------:R-:W-:-:S05]  /*b1d0*/  VIADD R9, R9, 0x8 ;  /* 0x0000000809097836 */ /* 0x000fca0000000000 */
[----:B------:R-:W-:-:S07]  /*b1e0*/  ISETP.GE.OR P0, PT, R9, R22, P0 ;  /* 0x000000160900720c */ /* 0x000fce0000706670 */
[----:B0-----:R0:W-:Y:S06]  /*b1f0*/  @!P1 ST.E desc[UR38][R12.64], R3 ;  /* 0x000000030c009985 */ /* 0x0011ec000c101926 */
[----:B-1----:R0:W-:Y:S02]  /*b200*/  @!P0 ST.E desc[UR38][R14.64], R152 ;  /* 0x000000980e008985 */ /* 0x0021e4000c101926 */
.L_x_4078:
[----:B------:R-:W-:Y:S02]  /*b210*/  ISETP.GT.AND P1, PT, R0, 0x1, PT ;  /* 0x000000010000780c */ /* 0x000fe40003f24270 */
[----:B------:R-:W-:-:S04]  /*b220*/  ISETP.NE.U32.AND P0, PT, R10, RZ, PT ;  /* 0x000000ff0a00720c */ /* 0x000fc80003f05070 */
[----:B------:R-:W-:-:S04]  /*b230*/  ISETP.NE.AND.EX P0, PT, R11, RZ, PT, P0 ;  /* 0x000000ff0b00720c */ /* 0x000fc80003f05300 */
[----:B------:R-:W-:-:S03]  /*b240*/  SEL R187, R187, RZ, !P0 ;  /* 0x000000ffbbbb7207 */ /* 0x000fc60004000000 */
[----:B------:R-:W-:Y:S06]  /*b250*/  @P1 BRA `(.L_x_4079) ;  /* 0x0000001000441947 */ /* 0x000fec0003800000 */
[----:B------:R-:W1:Y:S01]  /*b260*/  S2R R0, SR_TID.X ;  /* 0x0000000000007919 */ /* 0x000e620000002100 */
[----:B------:R-:W2:Y:S01]  /*b270*/  LDC R18, c[0x0][0xce8] ;  /* 0x00033a00ff127b82 */ /* 0x000ea20000000800 */
[----:B------:R-:W-:Y:S01]  /*b280*/  ULDC.64 UR8, c[0x0][0xba0] ;  /* 0x0002e80000087ab9 */ /* 0x000fe20000000a00 */
[----:B------:R-:W-:Y:S01]  /*b290*/  ULDC UR10, c[0x0][0xbc8] ;  /* 0x0002f200000a7ab9 */ /* 0x000fe20000000800 */
[----:B-1----:R-:W-:-:S05]  /*b2a0*/  VIADD R0, R0, 0xffffff80 ;  /* 0xffffff8000007836 */ /* 0x002fca0000000000 */
[----:B0-----:R-:W-:-:S04]  /*b2b0*/  SHF.R.S32.HI R3, RZ, 0x1f, R0 ;  /* 0x0000001fff037819 */ /* 0x001fc80000011400 */
[----:B------:R-:W-:-:S04]  /*b2c0*/  LEA.HI R10, R3, R0, RZ, 0x3 ;  /* 0x00000000030a7211 */ /* 0x000fc800078f18ff */
[----:B------:R-:W-:-:S05]  /*b2d0*/  SHF.R.S32.HI R3, RZ, 0x3, R10 ;  /* 0x00000003ff037819 */ /* 0x000fca000001140a */
[----:B------:R-:W-:-:S04]  /*b2e0*/  IMAD R9, R3, 0x40, R2 ;  /* 0x0000004003097824 */ /* 0x000fc800078e0202 */
[----:B------:R-:W-:-:S03]  /*b2f0*/  IMAD.WIDE R4, R9, 0x2, R4 ;  /* 0x0000000209047825 */ /* 0x000fc600078e0204 */
[C---:B------:R-:W-:Y:S02]  /*b300*/  IADD3 R21, P3, R4.reuse, 0x1000, RZ ;  /* 0x0000100004157810 */ /* 0x040fe40007f7e0ff */
[----:B------:R-:W-:Y:S02]  /*b310*/  IADD3 R45, P2, R4, 0x7000, RZ ;  /* 0x00007000042d7810 */ /* 0x000fe40007f5e0ff */
[----:B------:R-:W-:Y:S02]  /*b320*/  LOP3.LUT R20, R21, 0x380, RZ, 0xc0, !PT ;  /* 0x0000038015147812 */ /* 0x000fe400078ec0ff */
[----:B------:R-:W-:Y:S02]  /*b330*/  LOP3.LUT R44, R45, 0x380, RZ, 0xc0, !PT ;  /* 0x000003802d2c7812 */ /* 0x000fe400078ec0ff */
[----:B------:R-:W-:Y:S02]  /*b340*/  SHF.R.U64 R20, R20, 0x3, RZ ;  /* 0x0000000314147819 */ /* 0x000fe400000012ff */
[----:B------:R-:W-:-:S02]  /*b350*/  IADD3 R37, P0, R4, 0x5000, RZ ;  /* 0x0000500004257810 */ /* 0x000fc40007f1e0ff */
[----:B------:R-:W-:Y:S01]  /*b360*/  LOP3.LUT R20, R20, R21, RZ, 0x3c, !PT ;  /* 0x0000001514147212 */ /* 0x000fe200078e3cff */
[----:B------:R-:W-:Y:S01]  /*b370*/  IMAD.X R21, RZ, RZ, R5, P3 ;  /* 0x000000ffff157224 */ /* 0x000fe200018e0605 */
[----:B------:R-:W-:Y:S02]  /*b380*/  SHF.R.U64 R44, R44, 0x3, RZ ;  /* 0x000000032c2c7819 */ /* 0x000fe400000012ff */
[C---:B------:R-:W-:Y:S02]  /*b390*/  IADD3 R25, P4, R4.reuse, 0x2000, RZ ;  /* 0x0000200004197810 */ /* 0x040fe40007f9e0ff */
[C---:B------:R-:W-:Y:S01]  /*b3a0*/  IADD3 R29, P5, R4.reuse, 0x3000, RZ ;  /* 0x00003000041d7810 */ /* 0x040fe20007fbe0ff */
[----:B------:R-:W-:Y:S01]  /*b3b0*/  IMAD R7, R7, UR8, RZ ;  /* 0x0000000807077c24 */ /* 0x000fe2000f8e02ff */
[C---:B------:R-:W-:Y:S01]  /*b3c0*/  IADD3 R33, P6, R4.reuse, 0x4000, RZ ;  /* 0x0000400004217810 */ /* 0x040fe20007fde0ff */
[----:B------:R-:W5:Y:S01]  /*b3d0*/  LD.E.128 R20, desc[UR38][R20.64] ;  /* 0x0000002614147980 */ /* 0x000f62000c101d00 */
[----:B------:R-:W-:-:S02]  /*b3e0*/  IADD3 R41, P1, R4, 0x6000, RZ ;  /* 0x0000600004297810 */ /* 0x000fc40007f3e0ff */
[----:B------:R-:W-:Y:S02]  /*b3f0*/  LOP3.LUT R36, R37, 0x380, RZ, 0xc0, !PT ;  /* 0x0000038025247812 */ /* 0x000fe400078ec0ff */
[----:B------:R-:W-:Y:S02]  /*b400*/  IADD3 R49, P3, R4, 0x8000, RZ ;  /* 0x0000800004317810 */ /* 0x000fe40007f7e0ff */
[----:B------:R-:W-:Y:S01]  /*b410*/  LOP3.LUT R44, R44, R45, RZ, 0x3c, !PT ;  /* 0x0000002d2c2c7212 */ /* 0x000fe200078e3cff */
[----:B------:R-:W-:Y:S01]  /*b420*/  IMAD.X R45, RZ, RZ, R5, P2 ;  /* 0x000000ffff2d7224 */ /* 0x000fe200010e0605 */
[----:B------:R-:W-:Y:S02]  /*b430*/  LOP3.LUT R24, R25, 0x380, RZ, 0xc0, !PT ;  /* 0x0000038019187812 */ /* 0x000fe400078ec0ff */
[----:B------:R-:W-:Y:S02]  /*b440*/  LOP3.LUT R28, R29, 0x380, RZ, 0xc0, !PT ;  /* 0x000003801d1c7812 */ /* 0x000fe400078ec0ff */
[----:B------:R-:W-:-:S02]  /*b450*/  LOP3.LUT R32, R33, 0x380, RZ, 0xc0, !PT ;  /* 0x0000038021207812 */ /* 0x000fc400078ec0ff */
[----:B------:R-:W-:Y:S01]  /*b460*/  LOP3.LUT R11, R4, 0x380, RZ, 0xc0, !PT ;  /* 0x00000380040b7812 */ /* 0x000fe200078ec0ff */
[----:B------:R-:W-:Y:S01]  /*b470*/  IMAD R7, R8, UR9, R7 ;  /* 0x0000000908077c24 */ /* 0x000fe2000f8e0207 */
[----:B------:R-:W-:Y:S01]  /*b480*/  LOP3.LUT R40, R41, 0x380, RZ, 0xc0, !PT ;  /* 0x0000038029287812 */ /* 0x000fe200078ec0ff */
[----:B------:R-:W5:Y:S01]  /*b490*/  LD.E.128 R44, desc[UR38][R44.64] ;  /* 0x000000262c2c7980 */ /* 0x000f62000c101d00 */
[----:B------:R-:W-:Y:S02]  /*b4a0*/  SHF.R.U64 R36, R36, 0x3, RZ ;  /* 0x0000000324247819 */ /* 0x000fe400000012ff */
[----:B------:R-:W-:Y:S02]  /*b4b0*/  LOP3.LUT R48, R49, 0x380, RZ, 0xc0, !PT ;  /* 0x0000038031307812 */ /* 0x000fe400078ec0ff */
[----:B------:R-:W-:Y:S02]  /*b4c0*/  IADD3 R73, P2, R4, 0xe000, RZ ;  /* 0x0000e00004497810 */ /* 0x000fe40007f5e0ff */
[----:B------:R-:W-:-:S02]  /*b4d0*/  SHF.R.U64 R24, R24, 0x3, RZ ;  /* 0x0000000318187819 */ /* 0x000fc400000012ff */
[----:B------:R-:W-:Y:S02]  /*b4e0*/  SHF.R.U64 R28, R28, 0x3, RZ ;  /* 0x000000031c1c7819 */ /* 0x000fe400000012ff */
[----:B------:R-:W-:Y:S02]  /*b4f0*/  SHF.R.U64 R32, R32, 0x3, RZ ;  /* 0x0000000320207819 */ /* 0x000fe400000012ff */
[----:B------:R-:W-:Y:S02]  /*b500*/  SHF.R.U64 R40, R40, 0x3, RZ ;  /* 0x0000000328287819 */ /* 0x000fe400000012ff */
[----:B------:R-:W-:Y:S01]  /*b510*/  LOP3.LUT R36, R36, R37, RZ, 0x3c, !PT ;  /* 0x0000002524247212 */ /* 0x000fe200078e3cff */
[----:B------:R-:W-:Y:S01]  /*b520*/  IMAD.X R37, RZ, RZ, R5, P0 ;  /* 0x000000ffff257224 */ /* 0x000fe200000e0605 */
[----:B------:R-:W-:Y:S02]  /*b530*/  SHF.R.U64 R48, R48, 0x3, RZ ;  /* 0x0000000330307819 */ /* 0x000fe400000012ff */
[----:B------:R-:W-:-:S02]  /*b540*/  LOP3.LUT R72, R73, 0x380, RZ, 0xc0, !PT ;  /* 0x0000038049487812 */ /* 0x000fc400078ec0ff */
[----:B------:R-:W-:Y:S01]  /*b550*/  IADD3 R65, P0, R4, 0xc000, RZ ;  /* 0x0000c00004417810 */ /* 0x000fe20007f1e0ff */
[----:B------:R-:W5:Y:S01]  /*b560*/  LD.E.128 R36, desc[UR38][R36.64] ;  /* 0x0000002624247980 */ /* 0x000f62000c101d00 */
        /* <DEDUP_REMOVED lines=10> */
[----:B------:R-:W-:Y:S01]  /*b610*/  SHF.R.U64 R72, R72, 0x3, RZ ;  /* 0x0000000348487819 */ /* 0x000fe200000012ff */
[----:B------:R-:W5:Y:S01]  /*b620*/  LD.E.128 R24, desc[UR38][R24.64] ;  /* 0x0000002618187980 */ /* 0x000f62000c101d00 */
[----:B------:R-:W-:-:S02]  /*b630*/  IADD3 R53, P4, R4, 0x9000, RZ ;  /* 0x0000900004357810 */ /* 0x000fc40007f9e0ff */
[C---:B------:R-:W-:Y:S01]  /*b640*/  IADD3 R57, P5, R4.reuse, 0xa000, RZ ;  /* 0x0000a00004397810 */ /* 0x040fe20007fbe0ff */
[----:B------:R-:W5:Y:S01]  /*b650*/  LD.E.128 R28, desc[UR38][R28.64] ;  /* 0x000000261c1c7980 */ /* 0x000f62000c101d00 */
[C---:B------:R-:W-:Y:S02]  /*b660*/  IADD3 R61, P6, R4.reuse, 0xb000, RZ ;  /* 0x0000b000043d7810 */ /* 0x040fe40007fde0ff */
[C---:B------:R-:W-:Y:S01]  /*b670*/  IADD3 R69, P1, R4.reuse, 0xd000, RZ ;  /* 0x0000d00004457810 */ /* 0x040fe20007f3e0ff */
[----:B------:R-:W5:Y:S01]  /*b680*/  LD.E.128 R32, desc[UR38][R32.64] ;  /* 0x0000002620207980 */ /* 0x000f62000c101d00 */
[----:B------:R-:W-:Y:S02]  /*b690*/  LOP3.LUT R64, R65, 0x380, RZ, 0xc0, !PT ;  /* 0x0000038041407812 */ /* 0x000fe400078ec0ff */
[----:B------:R-:W-:Y:S01]  /*b6a0*/  IADD3 R12, P3, R4, 0xf000, RZ ;  /* 0x0000f000040c7810 */ /* 0x000fe20007f7e0ff */
[----:B------:R-:W5:Y:S01]  /*b6b0*/  LD.E.128 R40, desc[UR38][R40.64] ;  /* 0x0000002628287980 */ /* 0x000f62000c101d00 */
[----:B------:R-:W-:Y:S01]  /*b6c0*/  LOP3.LUT R72, R72, R73, RZ, 0x3c, !PT ;  /* 0x0000004948487212 */ /* 0x000fe200078e3cff */
[--C-:B------:R-:W-:Y:S01]  /*b6d0*/  IMAD.X R73, RZ, RZ, R5.reuse, P2 ;  /* 0x000000ffff497224 */ /* 0x100fe200010e0605 */
[----:B------:R-:W-:Y:S01]  /*b6e0*/  LOP3.LUT R52, R53, 0x380, RZ, 0xc0, !PT ;  /* 0x0000038035347812 */ /* 0x000fe200078ec0ff */
[----:B------:R-:W-:Y:S01]  /*b6f0*/  IMAD.X R77, RZ, RZ, R5, P3 ;  /* 0x000000ffff4d7224 */ /* 0x000fe200018e0605 */
[----:B------:R-:W-:Y:S01]  /*b700*/  LOP3.LUT R56, R57, 0x380, RZ, 0xc0, !PT ;  /* 0x0000038039387812 */ /* 0x000fe200078ec0ff */
[----:B------:R-:W5:Y:S01]  /*b710*/  LD.E.128 R48, desc[UR38][R48.64] ;  /* 0x0000002630307980 */ /* 0x000f62000c101d00 */
[----:B------:R-:W-:-:S02]  /*b720*/  LOP3.LUT R60, R61, 0x380, RZ, 0xc0, !PT ;  /* 0x000003803d3c7812 */ /* 0x000fc400078ec0ff */
[----:B------:R-:W-:Y:S01]  /*b730*/  LOP3.LUT R68, R69, 0x380, RZ, 0xc0, !PT ;  /* 0x0000038045447812 */ /* 0x000fe200078ec0ff */
[----:B------:R-:W5:Y:S01]  /*b740*/  LD.E.128 R72, desc[UR38][R72.64] ;  /* 0x0000002648487980 */ /* 0x000f62000c101d00 */
[----:B------:R-:W-:Y:S02]  /*b750*/  SHF.R.U64 R64, R64, 0x3, RZ ;  /* 0x0000000340407819 */ /* 0x000fe400000012ff */
[----:B------:R-:W-:Y:S02]  /*b760*/  SHF.R.U64 R11, R11, 0x3, RZ ;  /* 0x000000030b0b7819 */ /* 0x000fe400000012ff */
[----:B------:R-:W-:Y:S02]  /*b770*/  LOP3.LUT R9, R12, 0x380, RZ, 0xc0, !PT ;  /* 0x000003800c097812 */ /* 0x000fe400078ec0ff */
[----:B--2---:R-:W-:Y:S02]  /*b780*/  ISETP.NE.AND P2, PT, R18, 0x1, PT ;  /* 0x000000011200780c */ /* 0x004fe40003f45270 */
[----:B------:R-:W-:-:S02]  /*b790*/  SHF.R.U64 R52, R52, 0x3, RZ ;  /* 0x0000000334347819 */ /* 0x000fc400000012ff */
[----:B------:R-:W-:Y:S02]  /*b7a0*/  SHF.R.U64 R56, R56, 0x3, RZ ;  /* 0x0000000338387819 */ /* 0x000fe400000012ff */
[----:B------:R-:W-:Y:S02]  /*b7b0*/  SHF.R.U64 R60, R60, 0x3, RZ ;  /* 0x000000033c3c7819 */ /* 0x000fe400000012ff */
[----:B------:R-:W-:Y:S02]  /*b7c0*/  SHF.R.U64 R68, R68, 0x3, RZ ;  /* 0x0000000344447819 */ /* 0x000fe400000012ff */
[----:B------:R-:W-:Y:S01]  /*b7d0*/  LOP3.LUT R64, R64, R65, RZ, 0x3c, !PT ;  /* 0x0000004140407212 */ /* 0x000fe200078e3cff */
[----:B------:R-:W-:Y:S01]  /*b7e0*/  IMAD.X R65, RZ, RZ, R5, P0 ;  /* 0x000000ffff417224 */ /* 0x000fe200000e0605 */
[----:B------:R-:W-:Y:S01]  /*b7f0*/  LOP3.LUT R4, R11, R4, RZ, 0x3c, !PT ;  /* 0x000000040b047212 */ /* 0x000fe200078e3cff */
[----:B------:R-:W0:Y:S01]  /*b800*/  @P2 LDC R81, c[0x0][0xcec] ;  /* 0x00033b00ff512b82 */ /* 0x000e220000000800 */
[----:B------:R-:W-:-:S02]  /*b810*/  SHF.R.U64 R9, R9, 0x3, RZ ;  /* 0x0000000309097819 */ /* 0x000fc400000012ff */
[----:B------:R-:W-:Y:S01]  /*b820*/  ISETP.GE.AND P0, PT, R193, UR10, PT ;  /* 0x0000000ac1007c0c */ /* 0x000fe2000bf06270 */
        /* <DEDUP_REMOVED lines=10> */
[----:B------:R-:W-:Y:S01]  /*b8d0*/  IMAD.WIDE.U32 R8, R8, UR8, RZ ;  /* 0x0000000808087c25 */ /* 0x000fe2000f8e00ff */
[----:B------:R1:W5:Y:S01]  /*b8e0*/  LD.E.128 R12, desc[UR38][R4.64] ;  /* 0x00000026040c7980 */ /* 0x000362000c101d00 */
[----:B------:R-:W-:Y:S01]  /*b8f0*/  ISETP.GE.AND P1, PT, R2, UR10, PT ;  /* 0x0000000a02007c0c */ /* 0x000fe2000bf26270 */
[----:B------:R-:W2:Y:S01]  /*b900*/  @P2 LDC R83, c[0x0][0xcf0] ;  /* 0x00033c00ff532b82 */ /* 0x000ea20000000800 */
[----:B------:R-:W-:Y:S01]  /*b910*/  IMAD.IADD R9, R9, 0x1, R7 ;  /* 0x0000000109097824 */ /* 0x000fe200078e0207 */
[----:B------:R-:W-:Y:S01]  /*b920*/  LOP3.LUT R7, R10, 0xfffffff8, RZ, 0xc0, !PT ;  /* 0xfffffff80a077812 */ /* 0x000fe200078ec0ff */
[----:B------:R-:W-:Y:S01]  /*b930*/  ULDC.64 UR8, c[0x0][0xbe8] ;  /* 0x0002fa0000087ab9 */ /* 0x000fe20000000a00 */
[----:B------:R-:W5:Y:S01]  /*b940*/  LD.E.128 R52, desc[UR38][R52.64] ;  /* 0x0000002634347980 */ /* 0x000f62000c101d00 */
[----:B-1----:R-:W-:-:S03]  /*b950*/  SEL R5, RZ, 0xffffffff, P0 ;  /* 0xffffffffff057807 */ /* 0x002fc60000000000 */
[----:B------:R-:W5:Y:S01]  /*b960*/  LD.E.128 R56, desc[UR38][R56.64] ;  /* 0x0000002638387980 */ /* 0x000f62000c101d00 */
[----:B------:R-:W-:Y:S01]  /*b970*/  ISETP.GE.AND P0, PT, R192, UR10, PT ;  /* 0x0000000ac0007c0c */ /* 0x000fe2000bf06270 */
[----:B------:R-:W-:-:S03]  /*b980*/  IMAD.SHL.U32 R11, R5, 0x2, RZ ;  /* 0x00000002050b7824 */ /* 0x000fc600078e00ff */
[----:B------:R-:W-:Y:S01]  /*b990*/  SEL R5, RZ, 0xffffffff, P0 ;  /* 0xffffffffff057807 */ /* 0x000fe20000000000 */
[----:B------:R-:W5:Y:S01]  /*b9a0*/  LD.E.128 R60, desc[UR38][R60.64] ;  /* 0x000000263c3c7980 */ /* 0x000f62000c101d00 */
[----:B------:R-:W-:Y:S02]  /*b9b0*/  ISETP.GE.AND P0, PT, R191, UR10, PT ;  /* 0x0000000abf007c0c */ /* 0x000fe4000bf06270 */
[----:B------:R-:W-:Y:S01]  /*b9c0*/  SEL R4, RZ, 0x1, P1 ;  /* 0x00000001ff047807 */ /* 0x000fe20000800000 */
[----:B------:R-:W-:Y:S01]  /*b9d0*/  IMAD.IADD R10, R0, 0x1, -R7 ;  /* 0x00000001000a7824 */ /* 0x000fe200078e0a07 */
[----:B------:R-:W-:Y:S01]  /*b9e0*/  SEL R0, RZ, 0xffffffff, P0 ;  /* 0xffffffffff007807 */ /* 0x000fe20000000000 */
[----:B------:R-:W-:Y:S01]  /*b9f0*/  IMAD.SHL.U32 R5, R5, 0x4, RZ ;  /* 0x0000000405057824 */ /* 0x000fe200078e00ff */
[----:B------:R-:W-:Y:S01]  /*ba00*/  LOP3.LUT R4, R11, 0x2, R4, 0xe2, !PT ;  /* 0x000000020b047812 */ /* 0x000fe200078ee204 */
[----:B------:R-:W-:Y:S01]  /*ba10*/  IMAD.WIDE.U32 R8, R188, UR8, R8 ;  /* 0x00000008bc087c25 */ /* 0x000fe2000f8e0008 */
[----:B------:R-:W5:Y:S02]  /*ba20*/  LD.E.128 R68, desc[UR38][R68.64] ;  /* 0x0000002644447980 */ /* 0x000f64000c101d00 */
[----:B------:R-:W-:Y:S01]  /*ba30*/  LOP3.LUT R4, R5, 0x4, R4, 0xe2, !PT ;  /* 0x0000000405047812 */ /* 0x000fe200078ee204 */
[----:B------:R-:W-:Y:S01]  /*ba40*/  IMAD.SHL.U32 R7, R0, 0x8, RZ ;  /* 0x0000000800077824 */ /* 0x000fe200078e00ff */
[----:B------:R-:W-:Y:S01]  /*ba50*/  SHF.R.S32.HI R5, RZ, 0x1f, R187 ;  /* 0x0000001fff057819 */ /* 0x000fe200000114bb */
[----:B------:R-:W-:Y:S01]  /*ba60*/  IMAD.U32 R11, RZ, RZ, UR42 ;  /* 0x0000002aff0b7e24 */ /* 0x000fe2000f8e00ff */
[----:B------:R-:W5:Y:S01]  /*ba70*/  LD.E.128 R76, desc[UR38][R76.64] ;  /* 0x000000264c4c7980 */ /* 0x000f62000c101d00 */
[----:B------:R-:W-:-:S02]  /*ba80*/  IMAD R0, R10, 0x20, R3 ;  /* 0x000000200a007824 */ /* 0x000fc400078e0203 */
[----:B------:R-:W-:Y:S01]  /*ba90*/  IMAD R9, R188, UR9, R9 ;  /* 0x00000009bc097c24 */ /* 0x000fe2000f8e0209 */
[----:B------:R-:W-:Y:S01]  /*baa0*/  ULDC.64 UR8, c[0x0][0xbf0] ;  /* 0x0002fc0000087ab9 */ /* 0x000fe20000000a00 */
[----:B------:R-:W-:Y:S01]  /*bab0*/  IMAD R10, R11, 0x40, R0 ;  /* 0x000000400b0a7824 */ /* 0x000fe200078e0200 */
[----:B------:R-:W-:Y:S01]  /*bac0*/  ISETP.GE.AND P1, PT, R190, UR10, PT ;  /* 0x0000000abe007c0c */ /* 0x000fe2000bf26270 */
[----:B------:R-:W-:Y:S01]  /*bad0*/  IMAD R0, R5, UR8, RZ ;  /* 0x0000000805007c24 */ /* 0x000fe2000f8e02ff */
[----:B------:R-:W-:Y:S01]  /*bae0*/  LOP3.LUT R4, R7, 0x8, R4, 0xe2, !PT ;  /* 0x0000000807047812 */ /* 0x000fe200078ee204 */
[----:B------:R-:W-:Y:S01]  /*baf0*/  @!PT LDS RZ, [RZ] ;  /* 0x00000000fffff984 */ /* 0x000fe20000000800 */
[----:B------:R-:W-:Y:S01]  /*bb00*/  @!PT LDS RZ, [RZ] ;  /* 0x00000000fffff984 */ /* 0x000fe20000000800 */
[----:B------:R-:W-:Y:S01]  /*bb10*/  @!PT LDS RZ, [RZ] ;  /* 0x00000000fffff984 */ /* 0x000fe20000000800 */
[----:B------:R-:W-:Y:S01]  /*bb20*/  @!PT LDS RZ, [RZ] ;  /* 0x00000000fffff984 */ /* 0x000fe20000000800 */
[----:B------:R1:W-:Y:S06]  /*bb30*/  MEMBAR.ALL.CTA ;  /* 0x0000000000007992 */ /* 0x0003ec0000008000 */
[----:B-1----:R-:W1:Y:S01]  /*bb40*/  FENCE.VIEW.ASYNC.S ;  /* 0x00000000000073c6 */ /* 0x002e620000000000 */
[----:B------:R-:W-:Y:S01]  /*bb50*/  SEL R7, RZ, 0xffffffff, P1 ;  /* 0xffffffffff077807 */ /* 0x000fe20000800000 */
[----:B------:R-:W-:Y:S01]  /*bb60*/  IMAD R11, R187, UR9, R0 ;  /* 0x00000009bb0b7c24 */ /* 0x000fe2000f8e0200 */
[----:B------:R-:W-:Y:S01]  /*bb70*/  ISETP.GE.AND P0, PT, R189, UR10, PT ;  /* 0x0000000abd007c0c */ /* 0x000fe2000bf06270 */
[----:B0-----:R-:W-:-:S04]  /*bb80*/  @P2 IMAD.HI.U32 R0, R10, R81, RZ ;  /* 0x000000510a002227 */ /* 0x001fc800078e00ff */
[----:B------:R-:W-:Y:S01]  /*bb90*/  IMAD.SHL.U32 R81, R7, 0x10, RZ ;  /* 0x0000001007517824 */ /* 0x000fe200078e00ff */
[----:B------:R-:W-:Y:S01]  /*bba0*/  SEL R7, RZ, 0xffffffff, P0 ;  /* 0xffffffffff077807 */ /* 0x000fe20000000000 */
[----:B------:R-:W-:Y:S01]  /*bbb0*/  IMAD.MOV.U32 R5, RZ, RZ, R10 ;  /* 0x000000ffff057224 */ /* 0x000fe200078e000a */
[----:B--2---:R-:W-:Y:S02]  /*bbc0*/  @P2 SHF.R.U32.HI R5, RZ, R83, R0 ;  /* 0x00000053ff052219 */ /* 0x004fe40000011600 */
[----:B------:R-:W-:Y:S01]  /*bbd0*/  LOP3.LUT R4, R81, 0x10, R4, 0xe2, !PT ;  /* 0x0000001051047812 */ /* 0x000fe200078ee204 */
[----:B------:R-:W-:Y:S01]  /*bbe0*/  IMAD.SHL.U32 R81, R7, 0x20, RZ ;  /* 0x0000002007517824 */ /* 0x000fe200078e00ff */
[--C-:B------:R-:W-:Y:S01]  /*bbf0*/  SHF.R.S32.HI R0, RZ, 0x1f, R5.reuse ;  /* 0x0000001fff007819 */ /* 0x100fe20000011405 */
[----:B------:R-:W-:Y:S02]  /*bc00*/  IMAD.MOV R7, RZ, RZ, -R5 ;  /* 0x000000ffff077224 */ /* 0x000fe400078e0a05 */
[----:B------:R-:W-:Y:S01]  /*bc10*/  IMAD.WIDE.U32 R8, R187, UR8, R8 ;  /* 0x00000008bb087c25 */ /* 0x000fe2000f8e0008 */
[----:B------:R-:W-:-:S03]  /*bc20*/  ULDC.64 UR8, c[0x0][0xbe0] ;  /* 0x0002f80000087ab9 */ /* 0x000fc60000000a00 */
[----:B------:R-:W-:Y:S02]  /*bc30*/  IMAD R0, R0, UR8, RZ ;  /* 0x0000000800007c24 */ /* 0x000fe4000f8e02ff */
[----:B------:R-:W-:Y:S02]  /*bc40*/  IMAD R7, R18, R7, R10 ;  /* 0x0000000712077224 */ /* 0x000fe400078e020a */
[----:B------:R-:W-:Y:S01]  /*bc50*/  IMAD.IADD R9, R9, 0x1, R11 ;  /* 0x0000000109097824 */ /* 0x000fe200078e020b */
[----:B------:R-:W-:Y:S01]  /*bc60*/  ISETP.GE.AND P0, PT, R229, UR10, PT ;  /* 0x0000000ae5007c0c */ /* 0x000fe2000bf06270 */
[C---:B------:R-:W-:Y:S01]  /*bc70*/  IMAD R11, R5.reuse, UR9, R0 ;  /* 0x00000009050b7c24 */ /* 0x040fe2000f8e0200 */
[----:B------:R-:W-:Y:S01]  /*bc80*/  SHF.R.S32.HI R0, RZ, 0x1f, R7 ;  /* 0x0000001fff007819 */ /* 0x000fe20000011407 */
[----:B------:R-:W-:Y:S01]  /*bc90*/  IMAD.WIDE.U32 R8, R5, UR8, R8 ;  /* 0x0000000805087c25 */ /* 0x000fe2000f8e0008 */
[----:B------:R-:W-:Y:S01]  /*bca0*/  ULDC.64 UR8, c[0x0][0xbd8] ;  /* 0x0002f60000087ab9 */ /* 0x000fe20000000a00 */
[----:B------:R-:W-:-:S02]  /*bcb0*/  LOP3.LUT R4, R81, 0x20, R4, 0xe2, !PT ;  /* 0x0000002051047812 */ /* 0x000fc400078ee204 */
[----:B------:R-:W-:Y:S01]  /*bcc0*/  IMAD.U32 R80, RZ, RZ, UR42 ;  /* 0x0000002aff507e24 */ /* 0x000fe2000f8e00ff */
[----:B------:R-:W-:Y:S01]  /*bcd0*/  SEL R5, RZ, 0x40, P0 ;  /* 0x00000040ff057807 */ /* 0x000fe20000000000 */
[----:B------:R-:W-:Y:S01]  /*bce0*/  IMAD.IADD R9, R9, 0x1, R11 ;  /* 0x0000000109097824 */ /* 0x000fe200078e020b */
[----:B------:R-:W-:Y:S01]  /*bcf0*/  ISETP.GE.AND P0, PT, R228, UR10, PT ;  /* 0x0000000ae4007c0c */ /* 0x000fe2000bf06270 */
[----:B------:R-:W-:Y:S02]  /*bd00*/  IMAD R10, R0, UR8, RZ ;  /* 0x00000008000a7c24 */ /* 0x000fe4000f8e02ff */
        /* <DEDUP_REMOVED lines=13> */
[----:B-1----:R0:W1:Y:S01]  /*bde0*/  SHFL.IDX PT, R4, R18, RZ, 0x181f ;  /* 0x00181fff12047589 */ /* 0x00206200000e0000 */
[----:B------:R-:W-:Y:S02]  /*bdf0*/  BSSY B1, `(.L_x_4080) ;  /* 0x000002b000017945 */ /* 0x000fe40003800000 */
[----:B------:R-:W-:Y:S01]  /*be00*/  SYNCS.ARRIVE.TRANS64.RED.A1T0 RZ, [UR7], RZ ;  /* 0x000000ffffff79a7 */ /* 0x000fe20008100407 */
[----:B------:R0:W2:Y:S01]  /*be10*/  SHFL.IDX PT, R5, R80, RZ, 0x181f ;  /* 0x00181fff50057589 */ /* 0x0000a200000e0000 */
[----:B------:R-:W-:Y:S02]  /*be20*/  LOP3.LUT R3, R0, R3, RZ, 0xfc, !PT ;  /* 0x0000000300037212 */ /* 0x000fe400078efcff */
[----:B------:R-:W-:Y:S01]  /*be30*/  SHF.R.S32.HI R152, RZ, 0x1f, R193 ;  /* 0x0000001fff987819 */ /* 0x000fe200000114c1 */
        /* <DEDUP_REMOVED lines=8> */
[----:B-1----:R-:W-:Y:S01]  /*bec0*/  @!P1 LEA R8, P2, R193, R4, 0x1 ;  /* 0x00000004c1089211 */ /* 0x002fe200078408ff */
[----:B--2---:R-:W-:-:S03]  /*bed0*/  @!P0 IMAD.WIDE R10, R2, 0x2, R4 ;  /* 0x00000002020a8825 */ /* 0x004fc600078e0204 */
[----:B------:R-:W-:Y:S02]  /*bee0*/  @!P1 LEA.HI.X R9, R193, R5, R152, 0x1, P2 ;  /* 0x00000005c1099211 */ /* 0x000fe400010f0c98 */
[----:B------:R-:W-:Y:S01]  /*bef0*/  ISETP.GE.AND P2, PT, R190, UR10, PT ;  /* 0x0000000abe007c0c */ /* 0x000fe2000bf46270 */
[----:B-----5:R1:W-:Y:S01]  /*bf00*/  @!P0 ST.E.128 desc[UR38][R10.64], R12 ;  /* 0x0000000c0a008985 */ /* 0x0203e2000c101d26 */
[----:B------:R-:W-:-:S03]  /*bf10*/  LOP3.LUT P0, RZ, R0, 0x40, RZ, 0xc0, !PT ;  /* 0x0000004000ff7812 */ /* 0x000fc6000780c0ff */
[----:B------:R2:W-:Y:S01]  /*bf20*/  @!P1 ST.E.128 desc[UR38][R8.64], R24 ;  /* 0x0000001808009985 */ /* 0x0005e2000c101d26 */
[----:B------:R-:W-:Y:S02]  /*bf30*/  ISETP.GE.AND P1, PT, R189, UR10, PT ;  /* 0x0000000abd007c0c */ /* 0x000fe4000bf26270 */
[CC--:B-1----:R-:W-:Y:S02]  /*bf40*/  @!P3 LEA R14, P6, R191.reuse, R4.reuse, 0x1 ;  /* 0x00000004bf0eb211 */ /* 0x0c2fe400078c08ff */
[CC--:B--2---:R-:W-:Y:S02]  /*bf50*/  @!P4 LEA R24, P5, R192.reuse, R4.reuse, 0x1 ;  /* 0x00000004c018c211 */ /* 0x0c4fe400078a08ff */
[-C--:B------:R-:W-:Y:S02]  /*bf60*/  @!P3 LEA.HI.X R15, R191, R5.reuse, R84, 0x1, P6 ;  /* 0x00000005bf0fb211 */ /* 0x080fe400030f0c54 */
[----:B------:R-:W-:Y:S02]  /*bf70*/  @!P4 LEA.HI.X R25, R192, R5, R7, 0x1, P5 ;  /* 0x00000005c019c211 */ /* 0x000fe400028f0c07 */
[----:B------:R-:W-:-:S02]  /*bf80*/  @!P2 LEA R12, P5, R190, R4, 0x1 ;  /* 0x00000004be0ca211 */ /* 0x000fc400078a08ff */
[----:B------:R-:W-:Y:S01]  /*bf90*/  LOP3.LUT P6, RZ, R3, 0x80, RZ, 0xc0, !PT ;  /* 0x0000008003ff7812 */ /* 0x000fe200078cc0ff */
[----:B------:R3:W-:Y:S01]  /*bfa0*/  @!P4 ST.E.128 desc[UR38][R24.64], R32 ;  /* 0x000000201800c985 */ /* 0x0007e2000c101d26 */
[-C--:B------:R-:W-:Y:S02]  /*bfb0*/  @!P2 LEA.HI.X R13, R190, R5.reuse, R83, 0x1, P5 ;  /* 0x00000005be0da211 */ /* 0x080fe400028f0c53 */
[----:B------:R-:W-:Y:S01]  /*bfc0*/  SHF.R.S32.HI R7, RZ, 0x1f, R189 ;  /* 0x0000001fff077819 */ /* 0x000fe200000114bd */
[----:B------:R3:W-:Y:S01]  /*bfd0*/  @!P3 ST.E.128 desc[UR38][R14.64], R40 ;  /* 0x000000280e00b985 */ /* 0x0007e2000c101d26 */
[C---:B------:R-:W-:Y:S02]  /*bfe0*/  @!P1 LEA R10, P5, R189.reuse, R4, 0x1 ;  /* 0x00000004bd0a9211 */ /* 0x040fe400078a08ff */
[----:B------:R-:W-:Y:S01]  /*bff0*/  SHF.R.S32.HI R9, RZ, 0x1f, R229 ;  /* 0x0000001fff097819 */ /* 0x000fe200000114e5 */
[----:B------:R3:W-:Y:S01]  /*c000*/  @!P2 ST.E.128 desc[UR38][R12.64], R48 ;  /* 0x000000300c00a985 */ /* 0x0007e2000c101d26 */
[----:B------:R-:W-:-:S02]  /*c010*/  @!P1 LEA.HI.X R11, R189, R5, R7, 0x1, P5 ;  /* 0x00000005bd0b9211 */ /* 0x000fc400028f0c07 */
[CC--:B------:R-:W-:Y:S02]  /*c020*/  @P0 LEA R8, P5, R229.reuse, R4.reuse, 0x1 ;  /* 0x00000004e5080211 */ /* 0x0c0fe400078a08ff */
[----:B------:R-:W-:Y:S01]  /*c030*/  SHF.R.S32.HI R7, RZ, 0x1f, R228 ;  /* 0x0000001fff077819 */ /* 0x000fe200000114e4 */
[----:B------:R3:W-:Y:S01]  /*c040*/  @!P1 ST.E.128 desc[UR38][R10.64], R56 ;  /* 0x000000380a009985 */ /* 0x0007e2000c101d26 */
[----:B------:R-:W-:Y:S02]  /*c050*/  @P0 LEA.HI.X R9, R229, R5, R9, 0x1, P5 ;  /* 0x00000005e5090211 */ /* 0x000fe400028f0c09 */
[----:B------:R-:W-:-:S03]  /*c060*/  @P6 LEA R4, P5, R228, R4, 0x1 ;  /* 0x00000004e4046211 */ /* 0x000fc600078a08ff */
[----:B------:R3:W-:Y:S01]  /*c070*/  @P0 ST.E.128 desc[UR38][R8.64], R64 ;  /* 0x0000004008000985 */ /* 0x0007e2000c101d26 */
[----:B------:R-:W-:-:S05]  /*c080*/  @P6 LEA.HI.X R5, R228, R5, R7, 0x1, P5 ;  /* 0x00000005e4056211 */ /* 0x000fca00028f0c07 */
[----:B------:R3:W-:Y:S04]  /*c090*/  @P6 ST.E.128 desc[UR38][R4.64], R72 ;  /* 0x0000004804006985 */ /* 0x0007e8000c101d26 */
.L_x_4081:
[----:B------:R-:W-:Y:S05]  /*c0a0*/  BSYNC B1 ;  /* 0x0000000000017941 */ /* 0x000fea0003800000 */
.L_x_4080:
[----:B------:R-:W-:Y:S01]  /*c0b0*/  VIADD R7, R81, 0x20 ;  /* 0x0000002051077836 */ /* 0x000fe20000000000 */
[----:B--23--:R2:W3:Y:S04]  /*c0c0*/  SHFL.IDX PT, R5, R80, 0x1, 0x181f ;  /* 0x00381f0050057f89 */ /* 0x00c4e800000e0000 */
[----:B------:R-:W-:Y:S01]  /*c0d0*/  ISETP.GE.AND P0, PT, R7, R82, PT ;  /* 0x000000520700720c */ /* 0x000fe20003f06270 */
[----:B-1----:R2:W1:-:S12]  /*c0e0*/  SHFL.IDX PT, R4, R18, 0x1, 0x181f ;  /* 0x00381f0012047f89 */ /* 0x00245800000e0000 */
[----:B--2---:R-:W-:Y:S05]  /*c0f0*/  @P0 BRA `(.L_x_4082) ;  /* 0x0000002400cc0947 */ /* 0x004fea0003800000 */
[----:B------:R-:W-:Y:S02]  /*c100*/  ISETP.GE.AND P0, PT, R193, UR10, PT ;  /* 0x0000000ac1007c0c */ /* 0x000fe4000bf06270 */
[----:B------:R-:W-:Y:S02]  /*c110*/  ISETP.GE.AND P5, PT, R2, UR10, PT ;  /* 0x0000000a02007c0c */ /* 0x000fe4000bfa6270 */
[----:B------:R-:W-:Y:S02]  /*c120*/  ISETP.GE.AND P2, PT, R192, UR10, PT ;  /* 0x0000000ac0007c0c */ /* 0x000fe4000bf46270 */
[----:B------:R-:W-:Y:S02]  /*c130*/  ISETP.GE.AND P1, PT, R191, UR10, PT ;  /* 0x0000000abf007c0c */ /* 0x000fe4000bf26270 */
[----:B------:R-:W-:Y:S02]  /*c140*/  ISETP.GE.AND P3, PT, R190, UR10, PT ;  /* 0x0000000abe007c0c */ /* 0x000fe4000bf66270 */
[----:B------:R-:W-:-:S02]  /*c150*/  SHF.R.S32.HI R7, RZ, 0x1f, R192 ;  /* 0x0000001fff077819 */ /* 0x000fc400000114c0 */
[----:B-----5:R-:W-:Y:S02]  /*c160*/  SHF.R.S32.HI R15, RZ, 0x1f, R191 ;  /* 0x0000001fff0f7819 */ /* 0x020fe400000114bf */
[C---:B-1----:R-:W-:Y:S01]  /*c170*/  @!P0 LEA R10, P4, R193.reuse, R4, 0x1 ;  /* 0x00000004c10a8211 */ /* 0x042fe200078808ff */
[----:B---3--:R-:W-:Y:S01]  /*c180*/  @!P5 IMAD.WIDE R8, R2, 0x2, R4 ;  /* 0x000000020208d825 */ /* 0x008fe200078e0204 */
        /* <DEDUP_REMOVED lines=9> */
[-C--:B------:R-:W-:Y:S02]  /*c220*/  @!P1 LEA R14, P6, R191, R4.reuse, 0x1 ;  /* 0x00000004bf0e9211 */ /* 0x080fe400078c08ff */
[----:B------:R-:W-:Y:S01]  /*c230*/  SHF.R.S32.HI R7, RZ, 0x1f, R189 ;  /* 0x0000001fff077819 */ /* 0x000fe200000114bd */
[----:B------:R2:W-:Y:S01]  /*c240*/  @!P2 ST.E.128 desc[UR38][R12.64], R36 ;  /* 0x000000240c00a985 */ /* 0x0005e2000c101d26 */
[----:B------:R-:W-:-:S02]  /*c250*/  @!P3 LEA R24, P2, R190, R4, 0x1 ;  /* 0x00000004be18b211 */ /* 0x000fc400078408ff */
[-C--:B------:R-:W-:Y:S02]  /*c260*/  @!P4 LEA R26, P0, R189, R4.reuse, 0x1 ;  /* 0x00000004bd1ac211 */ /* 0x080fe400078008ff */
[-C--:B------:R-:W-:Y:S02]  /*c270*/  @!P1 LEA.HI.X R15, R191, R5.reuse, R15, 0x1, P6 ;  /* 0x00000005bf0f9211 */ /* 0x080fe400030f0c0f */
[----:B-1----:R-:W-:Y:S02]  /*c280*/  @P5 LEA R8, P6, R229, R4, 0x1 ;  /* 0x00000004e5085211 */ /* 0x002fe400078c08ff */
        /* <DEDUP_REMOVED lines=14> */
.L_x_4079:
[----:B------:R-:W2:Y:S01]  /*c370*/  LDL R5, [R1+0x68] ;  /* 0x0000680001057983 */ /* 0x000ea20000100800 */
[----:B------:R-:W-:Y:S01]  /*c380*/  ULDC.64 UR8, c[0x0][0xc08] ;  /* 0x0003020000087ab9 */ /* 0x000fe20000000a00 */
[----:B------:R-:W-:Y:S01]  /*c390*/  SHF.R.S32.HI R0, RZ, 0x1f, R187 ;  /* 0x0000001fff007819 */ /* 0x000fe200000114bb */
[----:B------:R-:W-:Y:S01]  /*c3a0*/  IMAD R7, R7, UR8, RZ ;  /* 0x0000000807077c24 */ /* 0x000fe2000f8e02ff */
[----:B------:R-:W-:Y:S01]  /*c3b0*/  ULDC.64 UR10, c[0x0][0xc40] ;  /* 0x00031000000a7ab9 */ /* 0x000fe20000000a00 */
[----:B------:R-:W-:Y:S01]  /*c3c0*/  IMAD.U32 R4, RZ, RZ, UR42 ;  /* 0x0000002aff047e24 */ /* 0x000fe2000f8e00ff */
[----:B------:R-:W-:Y:S01]  /*c3d0*/  BSSY B1, `(.L_x_4083) ;  /* 0x00000cc000017945 */ /* 0x000fe20003800000 */
[C---:B------:R-:W-:Y:S01]  /*c3e0*/  IMAD R7, R8.reuse, UR9, R7 ;  /* 0x0000000908077c24 */ /* 0x040fe2000f8e0207 */
[----:B------:R-:W-:Y:S01]  /*c3f0*/  SHF.R.S32.HI R22, RZ, 0x1f, R203 ;  /* 0x0000001fff167819 */ /* 0x000fe200000114cb */
[----:B------:R-:W-:Y:S01]  /*c400*/  IMAD.WIDE.U32 R8, R8, UR8, RZ ;  /* 0x0000000808087c25 */ /* 0x000fe2000f8e00ff */
[----:B------:R-:W-:Y:S01]  /*c410*/  ULDC.64 UR8, c[0x0][0xc38] ;  /* 0x00030e0000087ab9 */ /* 0x000fe20000000a00 */
[----:B------:R-:W-:-:S02]  /*c420*/  SHF.R.S32.HI R23, RZ, 0x1f, R204 ;  /* 0x0000001fff177819 */ /* 0x000fc400000114cc */
[----:B------:R-:W-:Y:S01]  /*c430*/  IMAD.IADD R9, R9, 0x1, R7 ;  /* 0x0000000109097824 */ /* 0x000fe200078e0207 */
[----:B0-----:R-:W-:Y:S01]  /*c440*/  SHF.R.S32.HI R152, RZ, 0x1f, R205 ;  /* 0x0000001fff987819 */ /* 0x001fe200000114cd */
[----:B------:R-:W-:Y:S01]  /*c450*/  IMAD R0, R0, UR10, RZ ;  /* 0x0000000a00007c24 */ /* 0x000fe2000f8e02ff */
[----:B------:R-:W-:Y:S01]  /*c460*/  SHF.R.S32.HI R153, RZ, 0x1f, R206 ;  /* 0x0000001fff997819 */ /* 0x000fe200000114ce */
[C---:B------:R-:W-:Y:S01]  /*c470*/  IMAD.WIDE.U32 R8, R188.reuse, UR8, R8 ;  /* 0x00000008bc087c25 */ /* 0x040fe2000f8e0008 */
[----:B------:R-:W-:Y:S01]  /*c480*/  ULDC UR8, c[0x0][0xce8] ;  /* 0x00033a0000087ab9 */ /* 0x000fe20000000800 */
[----:B------:R-:W-:Y:S01]  /*c490*/  SHF.R.S32.HI R154, RZ, 0x1f, R207 ;  /* 0x0000001fff9a7819 */ /* 0x000fe200000114cf */
[----:B------:R-:W-:Y:S01]  /*c4a0*/  UISETP.NE.AND UP0, UPT, UR8, 0x1, UPT ;  /* 0x000000010800788c */ /* 0x000fe2000bf05270 */
[----:B------:R-:W-:Y:S01]  /*c4b0*/  IMAD R9, R188, UR9, R9 ;  /* 0x00000009bc097c24 */ /* 0x000fe2000f8e0209 */
[----:B------:R-:W-:Y:S01]  /*c4c0*/  UIMAD UR6, UR6, UR8, URZ ;  /* 0x00000008060672a4 */ /* 0x000fe2000f8e023f */
[C---:B------:R-:W-:Y:S01]  /*c4d0*/  IMAD R3, R187.reuse, UR11, R0 ;  /* 0x0000000bbb037c24 */ /* 0x040fe2000f8e0200 */
[----:B------:R-:W-:Y:S01]  /*c4e0*/  SHF.R.S32.HI R155, RZ, 0x1f, R208 ;  /* 0x0000001fff9b7819 */ /* 0x000fe200000114d0 */
[----:B------:R-:W-:Y:S01]  /*c4f0*/  IMAD.WIDE.U32 R8, R187, UR10, R8 ;  /* 0x0000000abb087c25 */ /* 0x000fe2000f8e0008 */
[----:B------:R-:W-:Y:S01]  /*c500*/  PLOP3.LUT P0, PT, PT, PT, UP0, 0x80, 0x0 ;  /* 0x000000000000781c */ /* 0x000fe20003f0f008 */
[----:B------:R-:W-:Y:S01]  /*c510*/  ULDC.64 UR10, c[0x0][0xc48] ;  /* 0x00031200000a7ab9 */ /* 0x000fe20000000a00 */
[----:B------:R-:W-:Y:S01]  /*c520*/  SHF.R.S32.HI R156, RZ, 0x1f, R209 ;  /* 0x0000001fff9c7819 */ /* 0x000fe200000114d1 */
[----:B------:R-:W-:Y:S01]  /*c530*/  IMAD.IADD R9, R9, 0x1, R3 ;  /* 0x0000000109097824 */ /* 0x000fe200078e0203 */
[----:B------:R-:W-:Y:S01]  /*c540*/  SHF.R.S32.HI R157, RZ, 0x1f, R210 ;  /* 0x0000001fff9d7819 */ /* 0x000fe200000114d2 */
[----:B------:R-:W-:Y:S01]  /*c550*/  @UP0 ULDC UR7, c[0x0][0xcec] ;  /* 0x00033b0000070ab9 */ /* 0x000fe20000000800 */
[----:B------:R-:W-:Y:S01]  /*c560*/  SHF.R.S32.HI R158, RZ, 0x1f, R211 ;  /* 0x0000001fff9e7819 */ /* 0x000fe200000114d3 */
[----:B------:R-:W-:Y:S01]  /*c570*/  IMAD.WIDE.U32 R8, R194, UR10, R8 ;  /* 0x0000000ac2087c25 */ /* 0x000fe2000f8e0008 */
[----:B------:R-:W-:-:S02]  /*c580*/  SHF.R.S32.HI R159, RZ, 0x1f, R212 ;  /* 0x0000001fff9f7819 */ /* 0x000fc400000114d4 */
[----:B------:R-:W-:Y:S01]  /*c590*/  SHF.R.S32.HI R160, RZ, 0x1f, R213 ;  /* 0x0000001fffa07819 */ /* 0x000fe200000114d5 */
[----:B------:R-:W-:Y:S01]  /*c5a0*/  IMAD R9, R194, UR11, R9 ;  /* 0x0000000bc2097c24 */ /* 0x000fe2000f8e0209 */
[----:B------:R-:W-:Y:S01]  /*c5b0*/  ULDC.64 UR10, c[0x0][0xc30] ;  /* 0x00030c00000a7ab9 */ /* 0x000fe20000000a00 */
        /* <DEDUP_REMOVED lines=13> */
[----:B------:R-:W-:Y:S01]  /*c690*/  SHF.R.S32.HI R21, RZ, 0x1f, R17 ;  /* 0x0000001fff157819 */ /* 0x000fe20000011411 */
[----:B--2---:R-:W-:-:S04]  /*c6a0*/  IMAD R4, R4, 0x40, R5 ;  /* 0x0000004004047824 */ /* 0x004fc800078e0205 */
[----:B------:R-:W-:Y:S01]  /*c6b0*/  @P0 IMAD.HI.U32 R0, R4, UR7, RZ ;  /* 0x0000000704000c27 */ /* 0x000fe2000f8e00ff */
[----:B------:R-:W-:-:S03]  /*c6c0*/  @UP0 ULDC UR7, c[0x0][0xcf0] ;  /* 0x00033c0000070ab9 */ /* 0x000fc60000000800 */
        /* <DEDUP_REMOVED lines=8> */
[----:B------:R-:W-:Y:S01]  /*c750*/  IMAD R5, R5, UR8, R4 ;  /* 0x0000000805057c24 */ /* 0x000fe2000f8e0204 */
[----:B------:R-:W-:Y:S01]  /*c760*/  ULDC.64 UR8, c[0x0][0xc00] ;  /* 0x0003000000087ab9 */ /* 0x000fe20000000a00 */
[----:B------:R-:W-:Y:S01]  /*c770*/  IMAD R7, R3, UR11, R0 ;  /* 0x0000000b03077c24 */ /* 0x000fe2000f8e0200 */
[----:B------:R-:W-:Y:S01]  /*c780*/  ULDC.64 UR10, c[0x0][0xc28] ;  /* 0x00030a00000a7ab9 */ /* 0x000fe20000000a00 */
[----:B------:R-:W-:Y:S01]  /*c790*/  IMAD.U32 R3, RZ, RZ, UR42 ;  /* 0x0000002aff037e24 */ /* 0x000fe2000f8e00ff */
[----:B------:R-:W-:Y:S01]  /*c7a0*/  SHF.R.S32.HI R0, RZ, 0x1f, R5 ;  /* 0x0000001fff007819 */ /* 0x000fe20000011405 */
[----:B------:R-:W-:Y:S01]  /*c7b0*/  IMAD.IADD R9, R9, 0x1, R7 ;  /* 0x0000000109097824 */ /* 0x000fe200078e0207 */
[----:B------:R-:W-:Y:S03]  /*c7c0*/  SYNCS.ARRIVE.TRANS64.RED.A1T0 RZ, [UR7], RZ ;  /* 0x000000ffffff79a7 */ /* 0x000fe60008100407 */
[----:B------:R-:W-:-:S02]  /*c7d0*/  IMAD R0, R0, UR10, RZ ;  /* 0x0000000a00007c24 */ /* 0x000fc4000f8e02ff */
[----:B------:R-:W-:-:S04]  /*c7e0*/  IMAD.WIDE.U32 R8, R5, UR10, R8 ;  /* 0x0000000a05087c25 */ /* 0x000fc8000f8e0008 */
[----:B------:R-:W-:Y:S02]  /*c7f0*/  IMAD R7, R5, UR11, R0 ;  /* 0x0000000b05077c24 */ /* 0x000fe4000f8e0200 */
[----:B------:R-:W-:Y:S01]  /*c800*/  IMAD R0, R3, 0x40, R16 ;  /* 0x0000004003007824 */ /* 0x000fe200078e0210 */
[----:B------:R-:W-:Y:S01]  /*c810*/  LEA R3, P1, R8, UR8, 0x2 ;  /* 0x0000000808037c11 */ /* 0x000fe2000f8210ff */
[----:B------:R-:W-:-:S03]  /*c820*/  IMAD.IADD R7, R9, 0x1, R7 ;  /* 0x0000000109077824 */ /* 0x000fc600078e0207 */
[----:B------:R-:W-:Y:S01]  /*c830*/  ISETP.GE.AND P0, PT, R0, UR6, PT ;  /* 0x0000000600007c0c */ /* 0x000fe2000bf06270 */
[----:B------:R0:W1:Y:S01]  /*c840*/  SHFL.IDX PT, R12, R3, RZ, 0x1c1f ;  /* 0x001c1fff030c7589 */ /* 0x00006200000e0000 */
[----:B------:R-:W-:-:S05]  /*c850*/  LEA.HI.X R7, R8, UR9, R7, 0x2, P1 ;  /* 0x0000000908077c11 */ /* 0x000fca00088f1407 */
[----:B------:R0:W2:Y:S06]  /*c860*/  SHFL.IDX PT, R13, R7, RZ, 0x1c1f ;  /* 0x001c1fff070d7589 */ /* 0x0000ac00000e0000 */
[----:B------:R-:W-:Y:S05]  /*c870*/  @P0 BRA `(.L_x_4084) ;  /* 0x0000000800040947 */ /* 0x000fea0003800000 */
[----:B------:R-:W-:Y:S02]  /*c880*/  ULDC UR7, c[0x0][0xbc8] ;  /* 0x0002f20000077ab9 */ /* 0x000fe40000000800 */
[----:B------:R-:W-:Y:S02]  /*c890*/  ISETP.GE.AND P0, PT, R17, UR7, PT ;  /* 0x0000000711007c0c */ /* 0x000fe4000bf06270 */
[----:B------:R-:W-:Y:S02]  /*c8a0*/  ISETP.GE.AND P1, PT, R226, UR7, PT ;  /* 0x00000007e2007c0c */ /* 0x000fe4000bf26270 */
[----:B------:R-:W-:Y:S02]  /*c8b0*/  ISETP.GE.AND P3, PT, R224, UR7, PT ;  /* 0x00000007e0007c0c */ /* 0x000fe4000bf66270 */
[----:B------:R-:W-:-:S07]  /*c8c0*/  ISETP.GE.AND P4, PT, R223, UR7, PT ;  /* 0x00000007df007c0c */ /* 0x000fce000bf86270 */
[----:B-1----:R-:W-:-:S04]  /*c8d0*/  @!P0 LEA R4, P2, R17, R12, 0x2 ;  /* 0x0000000c11048211 */ /* 0x002fc800078410ff */
[----:B--2---:R-:W-:Y:S02]  /*c8e0*/  @!P0 LEA.HI.X R5, R17, R13, R21, 0x2, P2 ;  /* 0x0000000d11058211 */ /* 0x004fe400010f1415 */
[----:B------:R-:W-:-:S03]  /*c8f0*/  @!P4 LEA R8, P6, R223, R12, 0x2 ;  /* 0x0000000cdf08c211 */ /* 0x000fc600078c10ff */
[----:B------:R1:W-:Y:S01]  /*c900*/  @!P0 ST.E.64 desc[UR38][R4.64], R24 ;  /* 0x0000001804008985 */ /* 0x0003e2000c101b26 */
[----:B------:R-:W-:Y:S02]  /*c910*/  ISETP.GE.AND P0, PT, R225, UR7, PT ;  /* 0x00000007e1007c0c */ /* 0x000fe4000bf06270 */
[----:B------:R-:W-:Y:S02]  /*c920*/  @!P4 LEA.HI.X R9, R223, R13, R170, 0x2, P6 ;  /* 0x0000000ddf09c211 */ /* 0x000fe400030f14aa */
[----:B-1----:R-:W-:-:S04]  /*c930*/  @!P1 LEA R4, P2, R226, R12, 0x2 ;  /* 0x0000000ce2049211 */ /* 0x002fc800078410ff */
[----:B------:R-:W-:Y:S02]  /*c940*/  @!P1 LEA.HI.X R5, R226, R13, R20, 0x2, P2 ;  /* 0x0000000de2059211 */ /* 0x000fe400010f1414 */
[----:B------:R-:W-:-:S03]  /*c950*/  ISETP.GE.AND P2, PT, R220, UR7, PT ;  /* 0x00000007dc007c0c */ /* 0x000fc6000bf46270 */
[----:B------:R1:W-:Y:S10]  /*c960*/  @!P1 ST.E.64 desc[UR38][R4.64], R28 ;  /* 0x0000001c04009985 */ /* 0x0003f4000c101b26 */
[----:B------:R-:W-:-:S02]  /*c970*/  @!P2 LEA R10, P6, R220, R12, 0x2 ;  /* 0x0000000cdc0aa211 */ /* 0x000fc400078c10ff */
[C---:B-1----:R-:W-:Y:S02]  /*c980*/  @!P0 LEA R4, P1, R225.reuse, R12, 0x2 ;  /* 0x0000000ce1048211 */ /* 0x042fe400078210ff */
[-C--:B------:R-:W-:Y:S02]  /*c990*/  @!P2 LEA.HI.X R11, R220, R13.reuse, R167, 0x2, P6 ;  /* 0x0000000ddc0ba211 */ /* 0x080fe400030f14a7 */
[----:B------:R-:W-:Y:S02]  /*c9a0*/  @!P0 LEA.HI.X R5, R225, R13, R15, 0x2, P1 ;  /* 0x0000000de1058211 */ /* 0x000fe400008f140f */
[----:B------:R-:W-:-:S03]  /*c9b0*/  ISETP.GE.AND P1, PT, R221, UR7, PT ;  /* 0x00000007dd007c0c */ /* 0x000fc6000bf26270 */
[----:B------:R1:W-:Y:S01]  /*c9c0*/  @!P0 ST.E.64 desc[UR38][R4.64], R32 ;  /* 0x0000002004008985 */ /* 0x0003e2000c101b26 */
[----:B------:R-:W-:Y:S02]  /*c9d0*/  ISETP.GE.AND P0, PT, R222, UR7, PT ;  /* 0x00000007de007c0c */ /* 0x000fe4000bf06270 */
[----:B-1----:R-:W-:-:S04]  /*c9e0*/  @!P3 LEA R4, P5, R224, R12, 0x2 ;  /* 0x0000000ce004b211 */ /* 0x002fc800078a10ff */
[----:B------:R-:W-:-:S05]  /*c9f0*/  @!P3 LEA.HI.X R5, R224, R13, R14, 0x2, P5 ;  /* 0x0000000de005b211 */ /* 0x000fca00028f140e */
[----:B------:R1:W-:Y:S01]  /*ca00*/  @!P3 ST.E.64 desc[UR38][R4.64], R36 ;  /* 0x000000240400b985 */ /* 0x0003e2000c101b26 */
[----:B------:R-:W-:-:S03]  /*ca10*/  ISETP.GE.AND P3, PT, R219, UR7, PT ;  /* 0x00000007db007c0c */ /* 0x000fc6000bf66270 */
[----:B------:R2:W-:Y:S01]  /*ca20*/  @!P4 ST.E.64 desc[UR38][R8.64], R40 ;  /* 0x000000280800c985 */ /* 0x0005e2000c101b26 */
[CC--:B-1----:R-:W-:Y:S02]  /*ca30*/  @!P0 LEA R4, P4, R222.reuse, R12.reuse, 0x2 ;  /* 0x0000000cde048211 */ /* 0x0c2fe400078810ff */
[C---:B--2---:R-:W-:Y:S02]  /*ca40*/  @!P1 LEA R8, P5, R221.reuse, R12, 0x2 ;  /* 0x0000000cdd089211 */ /* 0x044fe400078a10ff */
[-C--:B------:R-:W-:Y:S02]  /*ca50*/  @!P0 LEA.HI.X R5, R222, R13.reuse, R169, 0x2, P4 ;  /* 0x0000000dde058211 */ /* 0x080fe400020f14a9 */
[----:B------:R-:W-:Y:S02]  /*ca60*/  ISETP.GE.AND P4, PT, R218, UR7, PT ;  /* 0x00000007da007c0c */ /* 0x000fe4000bf86270 */
[----:B------:R-:W-:Y:S01]  /*ca70*/  @!P1 LEA.HI.X R9, R221, R13, R168, 0x2, P5 ;  /* 0x0000000ddd099211 */ /* 0x000fe200028f14a8 */
[----:B------:R1:W-:Y:S01]  /*ca80*/  @!P0 ST.E.64 desc[UR38][R4.64], R44 ;  /* 0x0000002c04008985 */ /* 0x0003e2000c101b26 */
[----:B------:R-:W-:-:S02]  /*ca90*/  ISETP.GE.AND P5, PT, R217, UR7, PT ;  /* 0x00000007d9007c0c */ /* 0x000fc4000bfa6270 */
[----:B------:R-:W-:Y:S01]  /*caa0*/  ISETP.GE.AND P0, PT, R216, UR7, PT ;  /* 0x00000007d8007c0c */ /* 0x000fe2000bf06270 */
[----:B------:R2:W-:Y:S01]  /*cab0*/  @!P1 ST.E.64 desc[UR38][R8.64], R48 ;  /* 0x0000003008009985 */ /* 0x0005e2000c101b26 */
[----:B------:R-:W-:-:S03]  /*cac0*/  ISETP.GE.AND P1, PT, R215, UR7, PT ;  /* 0x00000007d7007c0c */ /* 0x000fc6000bf26270 */
[----:B------:R3:W-:Y:S01]  /*cad0*/  @!P2 ST.E.64 desc[UR38][R10.64], R52 ;  /* 0x000000340a00a985 */ /* 0x0007e2000c101b26 */
[CC--:B-1----:R-:W-:Y:S02]  /*cae0*/  @!P3 LEA R4, P6, R219.reuse, R12.reuse, 0x2 ;  /* 0x0000000cdb04b211 */ /* 0x0c2fe400078c10ff */
[CC--:B--2---:R-:W-:Y:S02]  /*caf0*/  @!P4 LEA R8, P2, R218.reuse, R12.reuse, 0x2 ;  /* 0x0000000cda08c211 */ /* 0x0c4fe400078410ff */
[-C--:B------:R-:W-:Y:S02]  /*cb00*/  @!P3 LEA.HI.X R5, R219, R13.reuse, R166, 0x2, P6 ;  /* 0x0000000ddb05b211 */ /* 0x080fe400030f14a6 */
[----:B---3--:R-:W-:Y:S02]  /*cb10*/  @!P5 LEA R10, P6, R217, R12, 0x2 ;  /* 0x0000000cd90ad211 */ /* 0x008fe400078c10ff */
[----:B------:R-:W-:Y:S01]  /*cb20*/  @!P4 LEA.HI.X R9, R218, R13, R165, 0x2, P2 ;  /* 0x0000000dda09c211 */ /* 0x000fe200010f14a5 */
[----:B------:R1:W-:Y:S01]  /*cb30*/  @!P3 ST.E.64 desc[UR38][R4.64], R56 ;  /* 0x000000380400b985 */ /* 0x0003e2000c101b26 */
[----:B------:R-:W-:-:S02]  /*cb40*/  ISETP.GE.AND P2, PT, R214, UR7, PT ;  /* 0x00000007d6007c0c */ /* 0x000fc4000bf46270 */
[-C--:B------:R-:W-:Y:S01]  /*cb50*/  @!P5 LEA.HI.X R11, R217, R13.reuse, R164, 0x2, P6 ;  /* 0x0000000dd90bd211 */ /* 0x080fe200030f14a4 */
[----:B------:R2:W-:Y:S01]  /*cb60*/  @!P4 ST.E.64 desc[UR38][R8.64], R60 ;  /* 0x0000003c0800c985 */ /* 0x0005e2000c101b26 */
[----:B------:R-:W-:Y:S02]  /*cb70*/  ISETP.GE.AND P3, PT, R213, UR7, PT ;  /* 0x00000007d5007c0c */ /* 0x000fe4000bf66270 */
[----:B------:R-:W-:Y:S01]  /*cb80*/  ISETP.GE.AND P4, PT, R212, UR7, PT ;  /* 0x00000007d4007c0c */ /* 0x000fe2000bf86270 */
[----:B------:R3:W-:Y:S01]  /*cb90*/  @!P5 ST.E.64 desc[UR38][R10.64], R64 ;  /* 0x000000400a00d985 */ /* 0x0007e2000c101b26 */
[CC--:B-1----:R-:W-:Y:S02]  /*cba0*/  @!P0 LEA R4, P6, R216.reuse, R12.reuse, 0x2 ;  /* 0x0000000cd8048211 */ /* 0x0c2fe400078c10ff */
[----:B--2---:R-:W-:Y:S02]  /*cbb0*/  @!P1 LEA R8, P5, R215, R12, 0x2 ;  /* 0x0000000cd7089211 */ /* 0x004fe400078a10ff */
[----:B------:R-:W-:-:S02]  /*cbc0*/  @!P0 LEA.HI.X R5, R216, R13, R163, 0x2, P6 ;  /* 0x0000000dd8058211 */ /* 0x000fc400030f14a3 */
        /* <DEDUP_REMOVED lines=47> */
[----:B-1----:R-:W-:Y:S01]  /*cec0*/  @!P1 LEA R8, P5, R203, R12, 0x2 ;  /* 0x0000000ccb089211 */ /* 0x002fe200078a10ff */
[----:B------:R1:W-:Y:S01]  /*ced0*/  @!P2 ST.E.64 desc[UR38][R4.64], R116 ;  /* 0x000000740400a985 */ /* 0x0003e2000c101b26 */
[----:B------:R-:W-:Y:S02]  /*cee0*/  ISETP.GE.AND P2, PT, R199, UR7, PT ;  /* 0x00000007c7007c0c */ /* 0x000fe4000bf46270 */
[----:B------:R-:W-:-:S02]  /*cef0*/  @!P1 LEA.HI.X R9, R203, R13, R22, 0x2, P5 ;  /* 0x0000000dcb099211 */ /* 0x000fc400028f1416 */
[----:B--2---:R-:W-:-:S03]  /*cf00*/  @!P0 LEA R10, P6, R202, R12, 0x2 ;  /* 0x0000000cca0a8211 */ /* 0x004fc600078c10ff */
        /* <DEDUP_REMOVED lines=10> */
[----:B------:R-:W-:-:S02]  /*cfb0*/  @!P4 LEA.HI.X R9, R200, R13, R235, 0x2, P6 ;  /* 0x0000000dc809c211 */ /* 0x000fc400030f14eb */
[----:B-1----:R-:W-:-:S03]  /*cfc0*/  @!P1 LEA R10, P6, R198, R12, 0x2 ;  /* 0x0000000cc60a9211 */ /* 0x002fc600078c10ff */
[----:B------:R1:W-:Y:S01]  /*cfd0*/  @!P4 ST.E.64 desc[UR38][R8.64], R132 ;  /* 0x000000840800c985 */ /* 0x0003e2000c101b26 */
[----:B------:R-:W-:Y:S02]  /*cfe0*/  @!P1 LEA.HI.X R11, R198, R13, R233, 0x2, P6 ;  /* 0x0000000dc60b9211 */ /* 0x000fe400030f14e9 */
[----:B--2---:R-:W-:-:S04]  /*cff0*/  @!P2 LEA R4, P3, R199, R12, 0x2 ;  /* 0x0000000cc704a211 */ /* 0x004fc800078610ff */
        /* <DEDUP_REMOVED lines=9> */
.L_x_4084:
[----:B------:R-:W-:Y:S05]  /*d090*/  BSYNC B1 ;  /* 0x0000000000017941 */ /* 0x000fea0003800000 */
.L_x_4083:
[----:B------:R-:W-:Y:S01]  /*d0a0*/  VIADD R0, R0, 0x8 ;  /* 0x0000000800007836 */ /* 0x000fe20000000000 */
[----:B------:R4:W1:Y:S04]  /*d0b0*/  SHFL.IDX PT, R18, R7, 0x1, 0x1c1f ;  /* 0x003c1f0007127f89 */ /* 0x00086800000e0000 */
[----:B------:R-:W-:Y:S01]  /*d0c0*/  ISETP.GE.AND P0, PT, R0, UR6, PT ;  /* 0x0000000600007c0c */ /* 0x000fe2000bf06270 */
[----:B0-----:R-:W0:-:S12]  /*d0d0*/  SHFL.IDX PT, R3, R3, 0x1, 0x1c1f ;  /* 0x003c1f0003037f89 */ /* 0x001e1800000e0000 */
[----:B----4-:R-:W-:Y:S05]  /*d0e0*/  @P0 BRA `(.L_x_4082) ;  /* 0x0000001400d00947 */ /* 0x010fea0003800000 */
[----:B------:R-:W-:Y:S02]  /*d0f0*/  ULDC UR6, c[0x0][0xbc8] ;  /* 0x0002f20000067ab9 */ /* 0x000fe40000000800 */
[----:B------:R-:W-:Y:S02]  /*d100*/  ISETP.GE.AND P4, PT, R17, UR6, PT ;  /* 0x0000000611007c0c */ /* 0x000fe4000bf86270 */
[----:B------:R-:W-:Y:S02]  /*d110*/  ISETP.GE.AND P2, PT, R226, UR6, PT ;  /* 0x00000006e2007c0c */ /* 0x000fe4000bf46270 */
[----:B------:R-:W-:Y:S02]  /*d120*/  ISETP.GE.AND P1, PT, R225, UR6, PT ;  /* 0x00000006e1007c0c */ /* 0x000fe4000bf26270 */
[----:B------:R-:W-:-:S07]  /*d130*/  ISETP.GE.AND P0, PT, R224, UR6, PT ;  /* 0x00000006e0007c0c */ /* 0x000fce000bf06270 */
[----:B0--3--:R-:W-:-:S04]  /*d140*/  @!P4 LEA R4, P3, R17, R3, 0x2 ;  /* 0x000000031104c211 */ /* 0x009fc800078610ff */
[-C--:B-1----:R-:W-:Y:S02]  /*d150*/  @!P4 LEA.HI.X R5, R17, R18.reuse, R21, 0x2, P3 ;  /* 0x000000121105c211 */ /* 0x082fe400018f1415 */
[----:B------:R-:W-:Y:S02]  /*d160*/  ISETP.GE.AND P3, PT, R223, UR6, PT ;  /* 0x00000006df007c0c */ /* 0x000fe4000bf66270 */
[C---:B------:R-:W-:Y:S01]  /*d170*/  @!P1 LEA R8, P5, R225.reuse, R3, 0x2 ;  /* 0x00000003e1089211 */ /* 0x040fe200078a10ff */
        /* <DEDUP_REMOVED lines=8> */
[-C--:B------:R-:W-:Y:S02]  /*d200*/  @!P0 LEA.HI.X R11, R224, R18.reuse, R14, 0x2, P6 ;  /* 0x00000012e00b8211 */ /* 0x080fe400030f140e */
[CC--:B------:R-:W-:Y:S01]  /*d210*/  @!P4 LEA R14, P2, R222.reuse, R3.reuse, 0x2 ;  /* 0x00000003de0ec211 */ /* 0x0c0fe200078410ff */
[----:B------:R1:W-:Y:S01]  /*d220*/  @!P1 ST.E.64 desc[UR38][R8.64], R34 ;  /* 0x0000002208009985 */ /* 0x0003e2000c101b26 */
[C---:B------:R-:W-:Y:S02]  /*d230*/  @!P3 LEA R12, P1, R223.reuse, R3, 0x2 ;  /* 0x00000003df0cb211 */ /* 0x040fe400078210ff */
[-C--:B------:R-:W-:Y:S01]  /*d240*/  @!P4 LEA.HI.X R15, R222, R18.reuse, R169, 0x2, P2 ;  /* 0x00000012de0fc211 */ /* 0x080fe200010f14a9 */
[----:B------:R3:W-:Y:S01]  /*d250*/  @!P0 ST.E.64 desc[UR38][R10.64], R38 ;  /* 0x000000260a008985 */ /* 0x0007e2000c101b26 */
[----:B------:R-:W-:Y:S02]  /*d260*/  ISETP.GE.AND P0, PT, R220, UR6, PT ;  /* 0x00000006dc007c0c */ /* 0x000fe4000bf06270 */
[----:B--2---:R-:W-:-:S02]  /*d270*/  @!P3 LEA.HI.X R13, R223, R18, R170, 0x2, P1 ;  /* 0x00000012df0db211 */ /* 0x004fc400008f14aa */
[----:B------:R-:W-:Y:S02]  /*d280*/  ISETP.GE.AND P1, PT, R219, UR6, PT ;  /* 0x00000006db007c0c */ /* 0x000fe4000bf26270 */
[----:B------:R-:W-:Y:S01]  /*d290*/  ISETP.GE.AND P2, PT, R218, UR6, PT ;  /* 0x00000006da007c0c */ /* 0x000fe2000bf46270 */
[----:B------:R2:W-:Y:S01]  /*d2a0*/  @!P3 ST.E.64 desc[UR38][R12.64], R42 ;  /* 0x0000002a0c00b985 */ /* 0x0005e2000c101b26 */
[-C--:B------:R-:W-:Y:S02]  /*d2b0*/  @!P5 LEA R20, P6, R221, R3.reuse, 0x2 ;  /* 0x00000003dd14d211 */ /* 0x080fe400078c10ff */
[----:B------:R-:W-:Y:S01]  /*d2c0*/  ISETP.GE.AND P3, PT, R217, UR6, PT ;  /* 0x00000006d9007c0c */ /* 0x000fe2000bf66270 */
[----:B------:R4:W-:Y:S01]  /*d2d0*/  @!P4 ST.E.64 desc[UR38][R14.64], R46 ;  /* 0x0000002e0e00c985 */ /* 0x0009e2000c101b26 */
[----:B------:R-:W-:Y:S02]  /*d2e0*/  @!P5 LEA.HI.X R21, R221, R18, R168, 0x2, P6 ;  /* 0x00000012dd15d211 */ /* 0x000fe400030f14a8 */
[----:B0-----:R-:W-:-:S02]  /*d2f0*/  @!P0 LEA R4, P6, R220, R3, 0x2 ;  /* 0x00000003dc048211 */ /* 0x001fc400078c10ff */
[----:B------:R-:W-:Y:S01]  /*d300*/  ISETP.GE.AND P4, PT, R216, UR6, PT ;  /* 0x00000006d8007c0c */ /* 0x000fe2000bf86270 */
[----:B------:R0:W-:Y:S01]  /*d310*/  @!P5 ST.E.64 desc[UR38][R20.64], R50 ;  /* 0x000000321400d985 */ /* 0x0001e2000c101b26 */
[CC--:B-1----:R-:W-:Y:S02]  /*d320*/  @!P1 LEA R8, P5, R219.reuse, R3.reuse, 0x2 ;  /* 0x00000003db089211 */ /* 0x0c2fe400078a10ff */
        /* <DEDUP_REMOVED lines=8> */
[-C--:B--2---:R-:W-:Y:S01]  /*d3b0*/  @!P3 LEA R12, P6, R217, R3.reuse, 0x2 ;  /* 0x00000003d90cb211 */ /* 0x084fe200078c10ff */
[----:B------:R2:W-:Y:S01]  /*d3c0*/  @!P2 ST.E.64 desc[UR38][R10.64], R62 ;  /* 0x0000003e0a00a985 */ /* 0x0005e2000c101b26 */
[----:B----4-:R-:W-:Y:S02]  /*d3d0*/  @!P4 LEA R14, P2, R216, R3, 0x2 ;  /* 0x00000003d80ec211 */ /* 0x010fe400078410ff */
[----:B------:R-:W-:Y:S02]  /*d3e0*/  ISETP.GE.AND P1, PT, R213, UR6, PT ;  /* 0x00000006d5007c0c */ /* 0x000fe4000bf26270 */
[----:B------:R-:W-:-:S02]  /*d3f0*/  @!P3 LEA.HI.X R13, R217, R18, R164, 0x2, P6 ;  /* 0x00000012d90db211 */ /* 0x000fc400030f14a4 */
[----:B------:R-:W-:Y:S02]  /*d400*/  @!P4 LEA.HI.X R15, R216, R18, R163, 0x2, P2 ;  /* 0x00000012d80fc211 */ /* 0x000fe400010f14a3 */
[----:B------:R-:W-:Y:S01]  /*d410*/  ISETP.GE.AND P2, PT, R212, UR6, PT ;  /* 0x00000006d4007c0c */ /* 0x000fe2000bf46270 */
[----:B------:R-:W-:Y:S01]  /*d420*/  @!P3 ST.E.64 desc[UR38][R12.64], R66 ;  /* 0x000000420c00b985 */ /* 0x000fe2000c101b26 */
[----:B0-----:R-:W-:-:S03]  /*d430*/  @!P5 LEA R20, P6, R215, R3, 0x2 ;  /* 0x00000003d714d211 */ /* 0x001fc600078c10ff */
[----:B------:R0:W-:Y:S01]  /*d440*/  @!P4 ST.E.64 desc[UR38][R14.64], R70 ;  /* 0x000000460e00c985 */ /* 0x0001e2000c101b26 */
[-C--:B------:R-:W-:Y:S02]  /*d450*/  @!P5 LEA.HI.X R21, R215, R18.reuse, R162, 0x2, P6 ;  /* 0x00000012d715d211 */ /* 0x080fe400030f14a2 */
[CC--:B-1----:R-:W-:Y:S02]  /*d460*/  @!P0 LEA R4, P4, R214.reuse, R3.reuse, 0x2 ;  /* 0x00000003d6048211 */ /* 0x0c2fe400078810ff */
[-C--:B---3--:R-:W-:Y:S01]  /*d470*/  @!P1 LEA R8, P3, R213, R3.reuse, 0x2 ;  /* 0x00000003d5089211 */ /* 0x088fe200078610ff */
        /* <DEDUP_REMOVED lines=11> */
[----:B0-----:R-:W-:Y:S01]  /*d530*/  @!P4 LEA R14, P0, R210, R3, 0x2 ;  /* 0x00000003d20ec211 */ /* 0x001fe200078010ff */
[----:B------:R0:W-:Y:S01]  /*d540*/  @!P2 ST.E.64 desc[UR38][R10.64], R86 ;  /* 0x000000560a00a985 */ /* 0x0001e2000c101b26 */
[----:B------:R-:W-:-:S02]  /*d550*/  ISETP.GE.AND P2, PT, R208, UR6, PT ;  /* 0x00000006d0007c0c */ /* 0x000fc4000bf46270 */
[CC--:B------:R-:W-:Y:S02]  /*d560*/  @!P5 LEA R12, P6, R211.reuse, R3.reuse, 0x2 ;  /* 0x00000003d30cd211 */ /* 0x0c0fe400078c10ff */
[-C--:B------:R-:W-:Y:S02]  /*d570*/  @!P4 LEA.HI.X R15, R210, R18.reuse, R157, 0x2, P0 ;  /* 0x00000012d20fc211 */ /* 0x080fe400000f149d */
[----:B------:R-:W-:Y:S02]  /*d580*/  @!P5 LEA.HI.X R13, R211, R18, R158, 0x2, P6 ;  /* 0x00000012d30dd211 */ /* 0x000fe400030f149e */
[----:B------:R-:W-:Y:S02]  /*d590*/  ISETP.GE.AND P0, PT, R206, UR6, PT ;  /* 0x00000006ce007c0c */ /* 0x000fe4000bf06270 */
[----:B-1----:R-:W-:Y:S01]  /*d5a0*/  @!P3 LEA R20, P6, R209, R3, 0x2 ;  /* 0x00000003d114b211 */ /* 0x002fe200078c10ff */
[----:B------:R1:W-:Y:S01]  /*d5b0*/  @!P5 ST.E.64 desc[UR38][R12.64], R90 ;  /* 0x0000005a0c00d985 */ /* 0x0003e2000c101b26 */
[----:B------:R-:W-:-:S02]  /*d5c0*/  ISETP.GE.AND P5, PT, R205, UR6, PT ;  /* 0x00000006cd007c0c */ /* 0x000fc4000bfa6270 */
[-C--:B------:R-:W-:Y:S01]  /*d5d0*/  @!P3 LEA.HI.X R21, R209, R18.reuse, R156, 0x2, P6 ;  /* 0x00000012d115b211 */ /* 0x080fe200030f149c */
[----:B------:R4:W-:Y:S01]  /*d5e0*/  @!P4 ST.E.64 desc[UR38][R14.64], R94 ;  /* 0x0000005e0e00c985 */ /* 0x0009e2000c101b26 */
[-C--:B---3--:R-:W-:Y:S02]  /*d5f0*/  @!P2 LEA R4, P6, R208, R3.reuse, 0x2 ;  /* 0x00000003d004a211 */ /* 0x088fe400078c10ff */
[----:B------:R-:W-:Y:S01]  /*d600*/  ISETP.GE.AND P4, PT, R204, UR6, PT ;  /* 0x00000006cc007c0c */ /* 0x000fe2000bf86270 */
[----:B------:R3:W-:Y:S01]  /*d610*/  @!P3 ST.E.64 desc[UR38][R20.64], R98 ;  /* 0x000000621400b985 */ /* 0x0007e2000c101b26 */
[-C--:B--2---:R-:W-:Y:S02]  /*d620*/  @!P1 LEA R8, P3, R207, R3.reuse, 0x2 ;  /* 0x00000003cf089211 */ /* 0x084fe400078610ff */
[----:B------:R-:W-:Y:S02]  /*d630*/  @!P2 LEA.HI.X R5, R208, R18, R155, 0x2, P6 ;  /* 0x00000012d005a211 */ /* 0x000fe400030f149b */
[----:B0-----:R-:W-:-:S02]  /*d640*/  @!P0 LEA R10, P6, R206, R3, 0x2 ;  /* 0x00000003ce0a8211 */ /* 0x001fc400078c10ff */
[-C--:B------:R-:W-:Y:S01]  /*d650*/  @!P1 LEA.HI.X R9, R207, R18.reuse, R154, 0x2, P3 ;  /* 0x00000012cf099211 */ /* 0x080fe200018f149a */
[----:B------:R0:W-:Y:S01]  /*d660*/  @!P2 ST.E.64 desc[UR38][R4.64], R102 ;  /* 0x000000660400a985 */ /* 0x0001e2000c101b26 */
[----:B------:R-:W-:Y:S02]  /*d670*/  ISETP.GE.AND P3, PT, R203, UR6, PT ;  /* 0x00000006cb007c0c */ /* 0x000fe4000bf66270 */
[----:B------:R-:W-:Y:S01]  /*d680*/  @!P0 LEA.HI.X R11, R206, R18, R153, 0x2, P6 ;  /* 0x00000012ce0b8211 */ /* 0x000fe200030f1499 */
[----:B------:R2:W-:Y:S01]  /*d690*/  @!P1 ST.E.64 desc[UR38][R8.64], R106 ;  /* 0x0000006a08009985 */ /* 0x0005e2000c101b26 */
[-C--:B-1----:R-:W-:Y:S02]  /*d6a0*/  @!P5 LEA R12, P1, R205, R3.reuse, 0x2 ;  /* 0x00000003cd0cd211 */ /* 0x082fe400078210ff */
[----:B----4-:R-:W-:Y:S01]  /*d6b0*/  @!P4 LEA R14, P2, R204, R3, 0x2 ;  /* 0x00000003cc0ec211 */ /* 0x010fe200078410ff */
[----:B------:R1:W-:Y:S01]  /*d6c0*/  @!P0 ST.E.64 desc[UR38][R10.64], R110 ;  /* 0x0000006e0a008985 */ /* 0x0003e2000c101b26 */
[----:B------:R-:W-:-:S02]  /*d6d0*/  ISETP.GE.AND P0, PT, R202, UR6, PT ;  /* 0x00000006ca007c0c */ /* 0x000fc4000bf06270 */
[-C--:B------:R-:W-:Y:S02]  /*d6e0*/  @!P5 LEA.HI.X R13, R205, R18.reuse, R152, 0x2, P1 ;  /* 0x00000012cd0dd211 */ /* 0x080fe400008f1498 */
        /* <DEDUP_REMOVED lines=8> */
[CC--:B0-----:R-:W-:Y:S01]  /*d770*/  @!P0 LEA R4, P5, R202.reuse, R3.reuse, 0x2 ;  /* 0x00000003ca048211 */ /* 0x0c1fe200078a10ff */
[----:B------:R0:W-:Y:S01]  /*d780*/  @!P3 ST.E.64 desc[UR38][R20.64], R122 ;  /* 0x0000007a1400b985 */ /* 0x0001e2000c101b26 */
[----:B------:R-:W-:Y:S02]  /*d790*/  ISETP.GE.AND P3, PT, R199, UR6, PT ;  /* 0x00000006c7007c0c */ /* 0x000fe4000bf66270 */
[----:B------:R-:W-:Y:S02]  /*d7a0*/  @!P0 LEA.HI.X R5, R202, R18, R237, 0x2, P5 ;  /* 0x00000012ca058211 */ /* 0x000fe400028f14ed */
[----:B------:R-:W-:Y:S02]  /*d7b0*/  ISETP.GE.AND P5, PT, R197, UR6, PT ;  /* 0x00000006c5007c0c */ /* 0x000fe4000bfa6270 */
[-C--:B--2---:R-:W-:Y:S01]  /*d7c0*/  @!P1 LEA R8, P6, R201, R3.reuse, 0x2 ;  /* 0x00000003c9089211 */ /* 0x084fe200078c10ff */
[----:B------:R2:W-:Y:S02]  /*d7d0*/  @!P0 ST.E.64 desc[UR38][R4.64], R126 ;  /* 0x0000007e04008985 */ /* 0x0005e4000c101b26 */
[----:B-1----:R-:W-:-:S02]  /*d7e0*/  @!P4 LEA R10, P0, R200, R3, 0x2 ;  /* 0x00000003c80ac211 */ /* 0x002fc400078010ff */
[-C--:B------:R-:W-:Y:S02]  /*d7f0*/  @!P1 LEA.HI.X R9, R201, R18.reuse, R236, 0x2, P6 ;  /* 0x00000012c9099211 */ /* 0x080fe400030f14ec */
[-C--:B---3--:R-:W-:Y:S02]  /*d800*/  @!P3 LEA R12, P6, R199, R3.reuse, 0x2 ;  /* 0x00000003c70cb211 */ /* 0x088fe400078c10ff */
[-C--:B------:R-:W-:Y:S01]  /*d810*/  @!P4 LEA.HI.X R11, R200, R18.reuse, R235, 0x2, P0 ;  /* 0x00000012c80bc211 */ /* 0x080fe200000f14eb */
[----:B------:R2:W-:Y:S01]  /*d820*/  @!P1 ST.E.64 desc[UR38][R8.64], R130 ;  /* 0x0000008208009985 */ /* 0x0005e2000c101b26 */
[-C--:B----4-:R-:W-:Y:S02]  /*d830*/  @!P2 LEA R14, P1, R198, R3.reuse, 0x2 ;  /* 0x00000003c60ea211 */ /* 0x090fe400078210ff */
[----:B0-----:R-:W-:Y:S01]  /*d840*/  @!P5 LEA R20, P0, R197, R3, 0x2 ;  /* 0x00000003c514d211 */ /* 0x001fe200078010ff */
        /* <DEDUP_REMOVED lines=13> */
.L_x_4076:
[----:B------:R-:W0:Y:S01]  /*d920*/  LDC.64 R8, c[0x0][0xd00] ;  /* 0x00034000ff087b82 */ /* 0x000e220000000a00 */
[----:B------:R-:W-:Y:S01]  /*d930*/  ULDC.64 UR6, c[0x0][0xd08] ;  /* 0x0003420000067ab9 */ /* 0x000fe20000000a00 */
[----:B------:R-:W-:Y:S01]  /*d940*/  IMAD.MOV.U32 R3, RZ, RZ, RZ ;  /* 0x000000ffff037224 */ /* 0x000fe200078e00ff */
[----:B------:R-:W-:-:S04]  /*d950*/  ISETP.NE.U32.AND P1, PT, RZ, UR6, PT ;  /* 0x00000006ff007c0c */ /* 0x000fc8000bf25070 */
[----:B------:R-:W-:Y:S01]  /*d960*/  ISETP.NE.AND.EX P1, PT, RZ, UR7, PT, P1 ;  /* 0x00000007ff007c0c */ /* 0x000fe2000bf25310 */
[----:B------:R-:W1:Y:S01]  /*d970*/  LDC.64 R4, c[0x0][0xd00] ;  /* 0x00034000ff047b82 */ /* 0x000e620000000a00 */
[----:B0-----:R-:W-:-:S04]  /*d980*/  ISETP.NE.U32.AND P0, PT, R8, RZ, PT ;  /* 0x000000ff0800720c */ /* 0x001fc80003f05070 */
[----:B------:R-:W-:Y:S01]  /*d990*/  ISETP.NE.AND.EX P0, PT, R9, RZ, PT, P0 ;  /* 0x000000ff0900720c */ /* 0x000fe20003f05300 */
[----:B-1----:R-:W-:-:S06]  /*d9a0*/  IMAD.WIDE R8, R187, 0x4, R4 ;  /* 0x00000004bb087825 */ /* 0x002fcc00078e0204 */
[C---:B------:R-:W-:Y:S01]  /*d9b0*/  @P1 LEA R4, P2, R187.reuse, UR6, 0x2 ;  /* 0x00000006bb041c11 */ /* 0x040fe2000f8410ff */
[----:B------:R-:W-:Y:S02]  /*d9c0*/  ULDC UR6, c[0x0][0xb88] ;  /* 0x0002e20000067ab9 */ /* 0x000fe40000000800 */
[----:B------:R-:W-:Y:S01]  /*d9d0*/  IMAD.U32 R0, RZ, RZ, UR6 ;  /* 0x00000006ff007e24 */ /* 0x000fe2000f8e00ff */
[----:B------:R-:W-:Y:S02]  /*d9e0*/  @P1 LEA.HI.X R5, R187, UR7, R195, 0x2, P2 ;  /* 0x00000007bb051c11 */ /* 0x000fe400090f14c3 */
[----:B------:R0:W5:Y:S04]  /*d9f0*/  @P0 LDG.E R3, desc[UR38][R8.64] ;  /* 0x0000002608030981 */ /* 0x000168000c1e1900 */
[----:B------:R0:W5:Y:S01]  /*da00*/  @P1 LDG.E R0, desc[UR38][R4.64] ;  /* 0x0000002604001981 */ /* 0x000162000c1e1900 */
[----:B------:R-:W-:Y:S01]  /*da10*/  ISETP.NE.AND P2, PT, R22, RZ, PT ;  /* 0x000000ff1600720c */ /* 0x000fe20003f45270 */
[----:B------:R-:W1:-:S12]  /*da20*/  S2R R7, SR_TID.X ;  /* 0x0000000000077919 */ /* 0x000e580000002100 */
[----:B------:R-:W2:Y:S01]  /*da30*/  @!P2 LDC R22, c[0x0][0xbd4] ;  /* 0x0002f500ff16ab82 */ /* 0x000ea20000000800 */
[----:B-1----:R-:W-:Y:S01]  /*da40*/  VIADD R28, R7, 0xffffff80 ;  /* 0xffffff80071c7836 */ /* 0x002fe20000000000 */
[----:B--2---:R-:W-:-:S04]  /*da50*/  ISETP.GT.AND P2, PT, R22, 0x1, PT ;  /* 0x000000011600780c */ /* 0x004fc80003f44270 */
[----:B------:R-:W-:Y:S01]  /*da60*/  ISETP.GT.AND P3, PT, R28, 0x3f, PT ;  /* 0x0000003f1c00780c */ /* 0x000fe20003f64270 */
[----:B0-----:R-:W-:-:S12]  /*da70*/  @P1 BRA `(.L_x_4085) ;  /* 0x0000000000101947 */ /* 0x001fd80003800000 */
[----:B------:R-:W-:Y:S05]  /*da80*/  @!P0 BRA `(.L_x_4085) ;  /* 0x00000000000c8947 */ /* 0x000fea0003800000 */
[----:B------:R-:W2:Y:S04]  /*da90*/  LDG.E R5, desc[UR38][R8.64] ;  /* 0x0000002608057981 */ /* 0x000ea8000c1e1900 */
[----:B-----5:R-:W2:Y:S02]  /*daa0*/  LDG.E R0, desc[UR38][R8.64+0x4] ;  /* 0x0000042608007981 */ /* 0x020ea4000c1e1900 */
[----:B--2---:R-:W-:-:S07]  /*dab0*/  IMAD.IADD R0, R0, 0x1, -R5 ;  /* 0x0000000100007824 */ /* 0x004fce00078e0a05 */
.L_x_4085:
[----:B------:R-:W-:Y:S01]  /*dac0*/  BSSY B1, `(.L_x_4086) ;  /* 0x0000038000017945 */ /* 0x000fe20003800000 */
[----:B------:R-:W-:Y:S02]  /*dad0*/  SEL R187, R187, RZ, !P0 ;  /* 0x000000ffbbbb7207 */ /* 0x000fe40004000000 */
[----:B------:R-:W-:Y:S02]  /*dae0*/  SEL R195, R195, RZ, !P0 ;  /* 0x000000ffc3c37207 */ /* 0x000fe40004000000 */
[----:B-----5:R-:W-:Y:S01]  /*daf0*/  SHF.R.S32.HI R24, RZ, 0x1f, R3 ;  /* 0x0000001fff187819 */ /* 0x020fe20000011403 */
[----:B------:R-:W-:Y:S06]  /*db00*/  @P3 BRA `(.L_x_4087) ;  /* 0x0000000000cc3947 */ /* 0x000fec0003800000 */
[----:B------:R-:W0:Y:S01]  /*db10*/  S2R R4, SR_TID.X ;  /* 0x0000000000047919 */ /* 0x000e220000002100 */
[----:B------:R-:W1:Y:S01]  /*db20*/  LDC R27, c[0x0][0xce8] ;  /* 0x00033a00ff1b7b82 */ /* 0x000e620000000800 */
[----:B------:R-:W-:-:S04]  /*db30*/  IMAD.U32 R5, RZ, RZ, UR42 ;  /* 0x0000002aff057e24 */ /* 0x000fc8000f8e00ff */
[----:B0-----:R-:W-:Y:S02]  /*db40*/  IMAD R4, R5, 0x40, R4 ;  /* 0x0000004005047824 */ /* 0x001fe400078e0204 */
[----:B-1----:R-:W-:Y:S02]  /*db50*/  IMAD R5, R0, R27, RZ ;  /* 0x0000001b00057224 */ /* 0x002fe400078e02ff */
[----:B------:R-:W-:-:S05]  /*db60*/  VIADD R26, R4, 0xffffff80 ;  /* 0xffffff80041a7836 */ /* 0x000fca0000000000 */
[----:B------:R-:W-:-:S13]  /*db70*/  ISETP.GE.AND P0, PT, R26, R5, PT ;  /* 0x000000051a00720c */ /* 0x000fda0003f06270 */
[----:B------:R-:W-:Y:S05]  /*db80*/  @P0 BRA `(.L_x_4087) ;  /* 0x0000000000ac0947 */ /* 0x000fea0003800000 */
[----:B------:R-:W-:Y:S01]  /*db90*/  ISETP.NE.AND P1, PT, R27, 0x1, PT ;  /* 0x000000011b00780c */ /* 0x000fe20003f25270 */
[----:B------:R-:W-:Y:S01]  /*dba0*/  IMAD.MOV.U32 R18, RZ, RZ, 0xab8 ;  /* 0x00000ab8ff127424 */ /* 0x000fe200078e00ff */
[----:B------:R-:W-:Y:S01]  /*dbb0*/  ISETP.GT.AND P0, PT, R22, 0x1, PT ;  /* 0x000000011600780c */ /* 0x000fe20003f04270 */
[----:B------:R-:W0:Y:S01]  /*dbc0*/  LDC.64 R4, c[0x0][0xca8] ;  /* 0x00032a00ff047b82 */ /* 0x000e220000000a00 */
[----:B------:R-:W-:Y:S02]  /*dbd0*/  IMAD.MOV.U32 R23, RZ, RZ, R26 ;  /* 0x000000ffff177224 */ /* 0x000fe400078e001a */
[----:B------:R-:W-:-:S05]  /*dbe0*/  SEL R18, R18, 0xa78, P0 ;  /* 0x00000a7812127807 */ /* 0x000fca0000000000 */
[----:B------:R-:W1:Y:S08]  /*dbf0*/  LDC.64 R12, c[0x0][R18+0x220] ;  /* 0x00008800120c7b82 */ /* 0x000e700000000a00 */
[----:B------:R-:W2:Y:S08]  /*dc00*/  @P1 LDC R7, c[0x0][0xcec] ;  /* 0x00033b00ff071b82 */ /* 0x000eb00000000800 */
[----:B------:R-:W3:Y:S08]  /*dc10*/  LDC.64 R10, c[0x0][R18+0x218] ;  /* 0x00008600120a7b82 */ /* 0x000ef00000000a00 */
[----:B------:R-:W4:Y:S01]  /*dc20*/  @P1 LDC R22, c[0x0][0xcf0] ;  /* 0x00033c00ff161b82 */ /* 0x000f220000000800 */
[----:B-1----:R-:W-:-:S02]  /*dc30*/  IMAD R13, R13, R187, RZ ;  /* 0x000000bb0d0d7224 */ /* 0x002fc400078e02ff */
[----:B------:R-:W-:-:S04]  /*dc40*/  IMAD.WIDE.U32 R20, R12, R187, RZ ;  /* 0x000000bb0c147225 */ /* 0x000fc800078e00ff */
[----:B------:R-:W-:Y:S01]  /*dc50*/  IMAD R13, R12, R195, R13 ;  /* 0x000000c30c0d7224 */ /* 0x000fe200078e020d */
[----:B------:R1:W5:Y:S01]  /*dc60*/  LDC.64 R14, c[0x0][R18+0x228] ;  /* 0x00008a00120e7b82 */ /* 0x0003620000000a00 */
[----:B--2---:R-:W-:-:S07]  /*dc70*/  @P1 IMAD.HI.U32 R7, R26, R7, RZ ;  /* 0x000000071a071227 */ /* 0x004fce00078e00ff */
[----:B------:R1:W2:Y:S01]  /*dc80*/  LDC.64 R8, c[0x0][R18+0x210] ;  /* 0x0000840012087b82 */ /* 0x0002a20000000a00 */
[-C--:B---3--:R-:W-:Y:S02]  /*dc90*/  IMAD R25, R11, R188.reuse, RZ ;  /* 0x000000bc0b197224 */ /* 0x088fe400078e02ff */
[----:B------:R-:W-:-:S04]  /*dca0*/  IMAD.WIDE.U32 R10, R10, R188, RZ ;  /* 0x000000bc0a0a7225 */ /* 0x000fc800078e00ff */
[----:B------:R-:W-:Y:S01]  /*dcb0*/  IMAD.IADD R25, R11, 0x1, R25 ;  /* 0x000000010b197824 */ /* 0x000fe200078e0219 */
[----:B----4-:R-:W-:Y:S01]  /*dcc0*/  @P1 SHF.R.U32.HI R23, RZ, R22, R7 ;  /* 0x00000016ff171219 */ /* 0x010fe20000011607 */
[----:B0-----:R-:W0:Y:S01]  /*dcd0*/  @!P0 LDC R4, c[0x0][0xc50] ;  /* 0x00031400ff048b82 */ /* 0x001e220000000800 */
[----:B------:R-:W-:Y:S02]  /*dce0*/  SEL R7, R194, RZ, P0 ;  /* 0x000000ffc2077207 */ /* 0x000fe40000000000 */
[----:B------:R-:W-:Y:S01]  /*dcf0*/  IADD3 R12, P1, P3, R20, R10, R3 ;  /* 0x0000000a140c7210 */ /* 0x000fe20007b3e003 */
[----:B------:R-:W-:Y:S02]  /*dd00*/  IMAD.IADD R20, R21, 0x1, R13 ;  /* 0x0000000115147824 */ /* 0x000fe400078e020d */
[----:B-1----:R-:W-:Y:S02]  /*dd10*/  IMAD.MOV R18, RZ, RZ, -R23 ;  /* 0x000000ffff127224 */ /* 0x002fe400078e0a17 */
[----:B-----5:R-:W-:Y:S01]  /*dd20*/  IMAD.WIDE.U32 R10, R14, R7, RZ ;  /* 0x000000070e0a7225 */ /* 0x020fe200078e00ff */
[----:B------:R-:W1:Y:S01]  /*dd30*/  @!P0 LDC R5, c[0x0][0xc54] ;  /* 0x00031500ff058b82 */ /* 0x000e620000000800 */
[----:B------:R-:W-:-:S02]  /*dd40*/  IADD3.X R14, R20, R25, R24, P1, P3 ;  /* 0x00000019140e7210 */ /* 0x000fc40000fe6418 */
[----:B------:R-:W-:Y:S01]  /*dd50*/  IMAD R13, R15, R7, RZ ;  /* 0x000000070f0d7224 */ /* 0x000fe200078e02ff */
[----:B------:R-:W-:Y:S01]  /*dd60*/  IADD3 R10, P0, P1, R23, R12, R10 ;  /* 0x0000000c170a7210 */ /* 0x000fe2000791e00a */
[----:B------:R-:W-:Y:S01]  /*dd70*/  IMAD R7, R27, R18, R26 ;  /* 0x000000121b077224 */ /* 0x000fe200078e021a */
[----:B------:R-:W-:Y:S01]  /*dd80*/  SHF.R.S32.HI R23, RZ, 0x1f, R23 ;  /* 0x0000001fff177819 */ /* 0x000fe20000011417 */
[----:B------:R-:W-:Y:S02]  /*dd90*/  IMAD.IADD R13, R11, 0x1, R13 ;  /* 0x000000010b0d7824 */ /* 0x000fe400078e020d */
[----:B--2---:R-:W-:-:S03]  /*dda0*/  IMAD R9, R9, R7, RZ ;  /* 0x0000000709097224 */ /* 0x004fc600078e02ff */
[----:B------:R-:W-:Y:S02]  /*ddb0*/  IADD3.X R11, R23, R14, R13, P0, P1 ;  /* 0x0000000e170b7210 */ /* 0x000fe400007e240d */
[----:B------:R-:W-:-:S05]  /*ddc0*/  SHF.R.S32.HI R13, RZ, 0x1f, R7 ;  /* 0x0000001fff0d7819 */ /* 0x000fca0000011407 */
[C---:B------:R-:W-:Y:S02]  /*ddd0*/  IMAD R13, R8.reuse, R13, R9 ;  /* 0x0000000d080d7224 */ /* 0x040fe400078e0209 */
[----:B------:R-:W-:-:S04]  /*dde0*/  IMAD.WIDE.U32 R8, R8, R7, R10 ;  /* 0x0000000708087225 */ /* 0x000fc800078e000a */
[----:B------:R-:W-:Y:S01]  /*ddf0*/  IMAD.IADD R7, R9, 0x1, R13 ;  /* 0x0000000109077824 */ /* 0x000fe200078e020d */
[----:B0-----:R-:W-:-:S04]  /*de00*/  LEA R4, P0, R8, R4, 0x2 ;  /* 0x0000000408047211 */ /* 0x001fc800078010ff */
[----:B-1----:R-:W-:Y:S01]  /*de10*/  LEA.HI.X R5, R8, R5, R7, 0x2, P0 ;  /* 0x0000000508057211 */ /* 0x002fe200000f1407 */
[----:B------:R-:W-:-:S05]  /*de20*/  IMAD.MOV.U32 R7, RZ, RZ, -0x800000 ;  /* 0xff800000ff077424 */ /* 0x000fca00078e00ff */
[----:B------:R0:W-:Y:S03]  /*de30*/  STG.E desc[UR38][R4.64], R7 ;  /* 0x0000000704007986 */ /* 0x0001e6000c101926 */
.L_x_4087:
[----:B------:R-:W-:Y:S05]  /*de40*/  BSYNC B1 ;  /* 0x0000000000017941 */ /* 0x000fea0003800000 */
.L_x_4086:
[----:B------:R-:W-:Y:S05]  /*de50*/  @P2 BRA `(.L_x_4082) ;  /* 0x0000000800742947 */ /* 0x000fea0003800000 */
[----:B------:R-:W1:Y:S01]  /*de60*/  LDC R11, c[0x0][0xce8] ;  /* 0x00033a00ff0b7b82 */ /* 0x000e620000000800 */
[----:B------:R-:W-:Y:S01]  /*de70*/  ULDC.64 UR6, c[0x0][0xba0] ;  /* 0x0002e80000067ab9 */ /* 0x000fe20000000a00 */
[----:B0-----:R-:W-:Y:S01]  /*de80*/  SHF.R.S32.HI R7, RZ, 0x1f, R28 ;  /* 0x0000001fff077819 */ /* 0x001fe2000001141c */
[----:B------:R-:W-:Y:S01]  /*de90*/  IMAD R8, R24, UR6, RZ ;  /* 0x0000000618087c24 */ /* 0x000fe2000f8e02ff */
[----:B------:R-:W-:Y:S01]  /*dea0*/  ULDC UR8, c[0x0][0xbc8] ;  /* 0x0002f20000087ab9 */ /* 0x000fe20000000800 */
[----:B------:R-:W-:Y:S01]  /*deb0*/  IMAD.WIDE.U32 R4, R3, UR6, RZ ;  /* 0x0000000603047c25 */ /* 0x000fe2000f8e00ff */
[----:B------:R-:W-:Y:S01]  /*dec0*/  ISETP.GE.AND P2, PT, R193, UR8, PT ;  /* 0x00000008c1007c0c */ /* 0x000fe2000bf46270 */
[----:B------:R-:W-:Y:S01]  /*ded0*/  BSSY B1, `(.L_x_4088) ;  /* 0x0000071000017945 */ /* 0x000fe20003800000 */
[----:B------:R-:W-:Y:S01]  /*dee0*/  ISETP.GE.AND P1, PT, R192, UR8, PT ;  /* 0x00000008c0007c0c */ /* 0x000fe2000bf26270 */
[----:B------:R-:W-:Y:S01]  /*def0*/  IMAD R3, R3, UR7, R8 ;  /* 0x0000000703037c24 */ /* 0x000fe2000f8e0208 */
[----:B------:R-:W-:Y:S01]  /*df00*/  LEA.HI R8, R7, R28, RZ, 0x3 ;  /* 0x0000001c07087211 */ /* 0x000fe200078f18ff */
[----:B------:R-:W-:Y:S01]  /*df10*/  ULDC.64 UR6, c[0x0][0xbe8] ;  /* 0x0002fa0000067ab9 */ /* 0x000fe20000000a00 */
[----:B------:R-:W-:Y:S01]  /*df20*/  IMAD.U32 R10, RZ, RZ, UR42 ;  /* 0x0000002aff0a7e24 */ /* 0x000fe2000f8e00ff */
[----:B------:R-:W-:Y:S01]  /*df30*/  SEL R13, RZ, 0xffffffff, P2 ;  /* 0xffffffffff0d7807 */ /* 0x000fe20001000000 */
[----:B------:R-:W-:Y:S01]  /*df40*/  IMAD.IADD R5, R5, 0x1, R3 ;  /* 0x0000000105057824 */ /* 0x000fe200078e0203 */
[----:B------:R-:W-:-:S02]  /*df50*/  LOP3.LUT R3, R8, 0xfffffff8, RZ, 0xc0, !PT ;  /* 0xfffffff808037812 */ /* 0x000fc400078ec0ff */
[----:B------:R-:W-:Y:S01]  /*df60*/  SHF.R.S32.HI R24, RZ, 0x3, R8 ;  /* 0x00000003ff187819 */ /* 0x000fe20000011408 */
[----:B------:R-:W-:Y:S01]  /*df70*/  IMAD.WIDE.U32 R4, R188, UR6, R4 ;  /* 0x00000006bc047c25 */ /* 0x000fe2000f8e0004 */
[----:B------:R-:W-:Y:S02]  /*df80*/  ISETP.GE.AND P3, PT, R2, UR8, PT ;  /* 0x0000000802007c0c */ /* 0x000fe4000bf66270 */
[----:B------:R-:W-:Y:S01]  /*df90*/  SHF.R.S32.HI R25, RZ, 0x1f, R228 ;  /* 0x0000001fff197819 */ /* 0x000fe200000114e4 */
[----:B------:R-:W-:Y:S01]  /*dfa0*/  IMAD.IADD R3, R28, 0x1, -R3 ;  /* 0x000000011c037824 */ /* 0x000fe200078e0a03 */
[----:B------:R-:W-:Y:S01]  /*dfb0*/  SEL R12, RZ, 0x1, P3 ;  /* 0x00000001ff0c7807 */ /* 0x000fe20001800000 */
[----:B------:R-:W-:Y:S01]  /*dfc0*/  IMAD R5, R188, UR7, R5 ;  /* 0x00000007bc057c24 */ /* 0x000fe2000f8e0205 */
[----:B-1----:R-:W-:Y:S01]  /*dfd0*/  ISETP.NE.AND P0, PT, R11, 0x1, PT ;  /* 0x000000010b00780c */ /* 0x002fe20003f05270 */
[----:B------:R-:W-:Y:S01]  /*dfe0*/  IMAD R3, R3, 0x20, R24 ;  /* 0x0000002003037824 */ /* 0x000fe200078e0218 */
[----:B------:R-:W-:Y:S01]  /*dff0*/  ULDC.64 UR6, c[0x0][0xbf0] ;  /* 0x0002fc0000067ab9 */ /* 0x000fe20000000a00 */
[----:B------:R-:W-:Y:S01]  /*e000*/  IMAD.SHL.U32 R15, R13, 0x2, RZ ;  /* 0x000000020d0f7824 */ /* 0x000fe200078e00ff */
[----:B------:R-:W-:Y:S01]  /*e010*/  SEL R13, RZ, 0xffffffff, P1 ;  /* 0xffffffffff0d7807 */ /* 0x000fe20000800000 */
[----:B------:R-:W-:Y:S01]  /*e020*/  IMAD R10, R10, 0x40, R3 ;  /* 0x000000400a0a7824 */ /* 0x000fe200078e0203 */
[----:B------:R-:W-:Y:S01]  /*e030*/  ISETP.GE.AND P1, PT, R228, UR8, PT ;  /* 0x00000008e4007c0c */ /* 0x000fe2000bf26270 */
[----:B------:R-:W-:Y:S01]  /*e040*/  IMAD R3, R195, UR6, RZ ;  /* 0x00000006c3037c24 */ /* 0x000fe2000f8e02ff */
[----:B------:R-:W-:Y:S01]  /*e050*/  LOP3.LUT R12, R15, 0x2, R12, 0xe2, !PT ;  /* 0x000000020f0c7812 */ /* 0x000fe200078ee20c */
[----:B------:R-:W-:Y:S01]  /*e060*/  IMAD.WIDE.U32 R4, R187, UR6, R4 ;  /* 0x00000006bb047c25 */ /* 0x000fe2000f8e0004 */
[----:B------:R-:W-:-:S02]  /*e070*/  SHF.R.S32.HI R27, RZ, 0x1f, R192 ;  /* 0x0000001fff1b7819 */ /* 0x000fc400000114c0 */
[----:B------:R-:W-:Y:S01]  /*e080*/  SHF.R.S32.HI R26, RZ, 0x1f, R229 ;  /* 0x0000001fff1a7819 */ /* 0x000fe200000114e5 */
[----:B------:R-:W0:Y:S01]  /*e090*/  @P0 LDC R7, c[0x0][0xcec] ;  /* 0x00033b00ff070b82 */ /* 0x000e220000000800 */
[----:B------:R-:W-:Y:S01]  /*e0a0*/  IMAD R9, R187, UR7, R3 ;  /* 0x00000007bb097c24 */ /* 0x000fe2000f8e0203 */
[----:B------:R-:W-:Y:S01]  /*e0b0*/  ULDC.64 UR6, c[0x0][0xbe0] ;  /* 0x0002f80000067ab9 */ /* 0x000fe20000000a00 */
[----:B------:R-:W-:Y:S01]  /*e0c0*/  IMAD.MOV.U32 R3, RZ, RZ, R10 ;  /* 0x000000ffff037224 */ /* 0x000fe200078e000a */
[----:B------:R-:W-:Y:S01]  /*e0d0*/  SHF.R.S32.HI R28, RZ, 0x1f, R191 ;  /* 0x0000001fff1c7819 */ /* 0x000fe200000114bf */
[----:B------:R-:W-:Y:S01]  /*e0e0*/  IMAD.SHL.U32 R13, R13, 0x4, RZ ;  /* 0x000000040d0d7824 */ /* 0x000fe200078e00ff */
[----:B------:R-:W-:Y:S01]  /*e0f0*/  SHF.R.S32.HI R29, RZ, 0x1f, R189 ;  /* 0x0000001fff1d7819 */ /* 0x000fe200000114bd */
[----:B------:R-:W-:Y:S01]  /*e100*/  IMAD.IADD R5, R5, 0x1, R9 ;  /* 0x0000000105057824 */ /* 0x000fe200078e0209 */
[----:B------:R-:W1:Y:S01]  /*e110*/  @P0 LDC R8, c[0x0][0xcf0] ;  /* 0x00033c00ff080b82 */ /* 0x000e620000000800 */
[----:B------:R-:W-:Y:S01]  /*e120*/  IMAD R23, R0, R11, RZ ;  /* 0x0000000b00177224 */ /* 0x000fe200078e02ff */
[----:B------:R-:W-:-:S02]  /*e130*/  LOP3.LUT R12, R13, 0x4, R12, 0xe2, !PT ;  /* 0x000000040d0c7812 */ /* 0x000fc400078ee20c */
[----:B------:R-:W-:Y:S02]  /*e140*/  SHF.R.S32.HI R31, RZ, 0x1f, R190 ;  /* 0x0000001fff1f7819 */ /* 0x000fe400000114be */
[----:B------:R-:W-:Y:S01]  /*e150*/  SHF.R.S32.HI R30, RZ, 0x1f, R193 ;  /* 0x0000001fff1e7819 */ /* 0x000fe200000114c1 */
[----:B0-----:R-:W-:-:S05]  /*e160*/  @P0 IMAD.HI.U32 R7, R10, R7, RZ ;  /* 0x000000070a070227 */ /* 0x001fca00078e00ff */
[----:B-1----:R-:W-:Y:S02]  /*e170*/  @P0 SHF.R.U32.HI R3, RZ, R8, R7 ;  /* 0x00000008ff030219 */ /* 0x002fe40000011607 */
[----:B------:R-:W-:Y:S02]  /*e180*/  ISETP.GE.AND P0, PT, R191, UR8, PT ;  /* 0x00000008bf007c0c */ /* 0x000fe4000bf06270 */
[--C-:B------:R-:W-:Y:S01]  /*e190*/  SHF.R.S32.HI R7, RZ, 0x1f, R3.reuse ;  /* 0x0000001fff077819 */ /* 0x100fe20000011403 */
[----:B------:R-:W-:Y:S01]  /*e1a0*/  IMAD.MOV R9, RZ, RZ, -R3 ;  /* 0x000000ffff097224 */ /* 0x000fe200078e0a03 */
[----:B------:R-:W-:Y:S01]  /*e1b0*/  SEL R13, RZ, 0xffffffff, P0 ;  /* 0xffffffffff0d7807 */ /* 0x000fe20000000000 */
[----:B------:R-:W-:Y:S01]  /*e1c0*/  IMAD.WIDE.U32 R4, R3, UR6, R4 ;  /* 0x0000000603047c25 */ /* 0x000fe2000f8e0004 */
[----:B------:R-:W-:-:S03]  /*e1d0*/  ISETP.GE.AND P0, PT, R190, UR8, PT ;  /* 0x00000008be007c0c */ /* 0x000fc6000bf06270 */
[----:B------:R-:W-:Y:S02]  /*e1e0*/  IMAD R8, R7, UR6, RZ ;  /* 0x0000000607087c24 */ /* 0x000fe4000f8e02ff */
[----:B------:R-:W-:Y:S02]  /*e1f0*/  IMAD R7, R11, R9, R10 ;  /* 0x000000090b077224 */ /* 0x000fe400078e020a */
[----:B------:R-:W-:Y:S01]  /*e200*/  IMAD R9, R3, UR7, R8 ;  /* 0x0000000703097c24 */ /* 0x000fe2000f8e0208 */
[----:B------:R-:W-:Y:S01]  /*e210*/  SEL R8, RZ, 0xffffffff, P0 ;  /* 0xffffffffff087807 */ /* 0x000fe20000000000 */
[----:B------:R-:W-:Y:S01]  /*e220*/  IMAD.SHL.U32 R13, R13, 0x8, RZ ;  /* 0x000000080d0d7824 */ /* 0x000fe200078e00ff */
[----:B------:R-:W-:Y:S01]  /*e230*/  ISETP.GE.AND P0, PT, R189, UR8, PT ;  /* 0x00000008bd007c0c */ /* 0x000fe2000bf06270 */
[----:B------:R-:W-:Y:S01]  /*e240*/  IMAD.IADD R5, R5, 0x1, R9 ;  /* 0x0000000105057824 */ /* 0x000fe200078e0209 */
[----:B------:R-:W-:Y:S01]  /*e250*/  SHF.R.S32.HI R3, RZ, 0x1f, R7 ;  /* 0x0000001fff037819 */ /* 0x000fe20000011407 */
[----:B------:R-:W-:Y:S01]  /*e260*/  ULDC.64 UR6, c[0x0][0xbd8] ;  /* 0x0002f60000067ab9 */ /* 0x000fe20000000a00 */
[----:B------:R-:W-:Y:S01]  /*e270*/  LOP3.LUT R12, R13, 0x8, R12, 0xe2, !PT ;  /* 0x000000080d0c7812 */ /* 0x000fe200078ee20c */
[----:B------:R-:W-:Y:S01]  /*e280*/  IMAD.SHL.U32 R13, R8, 0x10, RZ ;  /* 0x00000010080d7824 */ /* 0x000fe200078e00ff */
[----:B------:R-:W-:Y:S01]  /*e290*/  SEL R9, RZ, 0xffffffff, P0 ;  /* 0xffffffffff097807 */ /* 0x000fe20000000000 */
[----:B------:R-:W-:Y:S01]  /*e2a0*/  IMAD R8, R3, UR6, RZ ;  /* 0x0000000603087c24 */ /* 0x000fe2000f8e02ff */
[----:B------:R-:W-:Y:S01]  /*e2b0*/  ISETP.GE.AND P0, PT, R229, UR8, PT ;  /* 0x00000008e5007c0c */ /* 0x000fe2000bf06270 */
[----:B------:R-:W-:Y:S01]  /*e2c0*/  IMAD.WIDE.U32 R4, R7, UR6, R4 ;  /* 0x0000000607047c25 */ /* 0x000fe2000f8e0004 */
[----:B------:R-:W-:-:S03]  /*e2d0*/  LOP3.LUT R12, R13, 0x10, R12, 0xe2, !PT ;  /* 0x000000100d0c7812 */ /* 0x000fc600078ee20c */
[----:B------:R-:W-:Y:S02]  /*e2e0*/  IMAD.SHL.U32 R9, R9, 0x20, RZ ;  /* 0x0000002009097824 */ /* 0x000fe400078e00ff */
[----:B------:R-:W-:Y:S01]  /*e2f0*/  IMAD R3, R7, UR7, R8 ;  /* 0x0000000707037c24 */ /* 0x000fe2000f8e0208 */
[----:B------:R-:W-:Y:S01]  /*e300*/  ULDC.64 UR6, c[0x0][0xb80] ;  /* 0x0002e00000067ab9 */ /* 0x000fe20000000a00 */
[----:B------:R-:W-:Y:S01]  /*e310*/  IMAD.U32 R13, RZ, RZ, UR42 ;  /* 0x0000002aff0d7e24 */ /* 0x000fe2000f8e00ff */
[----:B------:R-:W-:Y:S01]  /*e320*/  LOP3.LUT R12, R9, 0x20, R12, 0xe2, !PT ;  /* 0x00000020090c7812 */ /* 0x000fe200078ee20c */
[----:B------:R-:W-:Y:S01]  /*e330*/  IMAD.IADD R3, R5, 0x1, R3 ;  /* 0x0000000105037824 */ /* 0x000fe200078e0203 */
[----:B------:R-:W-:Y:S01]  /*e340*/  SEL R9, RZ, 0x40, P0 ;  /* 0x00000040ff097807 */ /* 0x000fe20000000000 */
[----:B------:R-:W-:Y:S01]  /*e350*/  IMAD R24, R13, 0x40, R24 ;  /* 0x000000400d187824 */ /* 0x000fe200078e0218 */
[----:B------:R-:W-:Y:S02]  /*e360*/  LEA R7, P0, R4, UR6, 0x1 ;  /* 0x0000000604077c11 */ /* 0x000fe4000f8008ff */
[----:B------:R-:W-:-:S02]  /*e370*/  LOP3.LUT R18, R12, R9, RZ, 0xfc, !PT ;  /* 0x000000090c127212 */ /* 0x000fc400078efcff */
[----:B------:R-:W-:Y:S01]  /*e380*/  LEA.HI.X R3, R4, UR7, R3, 0x1, P0 ;  /* 0x0000000704037c11 */ /* 0x000fe200080f0c03 */
[----:B------:R0:W1:Y:S01]  /*e390*/  SHFL.IDX PT, R8, R7, RZ, 0x181f ;  /* 0x00181fff07087589 */ /* 0x00006200000e0000 */
[----:B------:R-:W-:Y:S02]  /*e3a0*/  ISETP.GE.AND P0, PT, R24, R23, PT ;  /* 0x000000171800720c */ /* 0x000fe40003f06270 */
[----:B------:R-:W-:Y:S01]  /*e3b0*/  SEL R5, RZ, 0x80, P1 ;  /* 0x00000080ff057807 */ /* 0x000fe20000800000 */
[----:B------:R0:W2:Y:S03]  /*e3c0*/  SHFL.IDX PT, R9, R3, RZ, 0x181f ;  /* 0x00181fff03097589 */ /* 0x0000a600000e0000 */
[----:B------:R-:W-:-:S07]  /*e3d0*/  LOP3.LUT R22, R18, R5, RZ, 0xfc, !PT ;  /* 0x0000000512167212 */ /* 0x000fce00078efcff */
[----:B0-----:R-:W-:Y:S05]  /*e3e0*/  @P0 BRA `(.L_x_4089) ;  /* 0x00000000007c0947 */ /* 0x001fea0003800000 */
[----:B------:R-:W-:Y:S02]  /*e3f0*/  ISETP.GE.AND P2, PT, R193, UR8, PT ;  /* 0x00000008c1007c0c */ /* 0x000fe4000bf46270 */
[----:B------:R-:W-:Y:S02]  /*e400*/  ISETP.GE.AND P1, PT, R2, UR8, PT ;  /* 0x0000000802007c0c */ /* 0x000fe4000bf26270 */
[----:B------:R-:W-:Y:S02]  /*e410*/  ISETP.GE.AND P5, PT, R192, UR8, PT ;  /* 0x00000008c0007c0c */ /* 0x000fe4000bfa6270 */
[----:B------:R-:W-:-:S07]  /*e420*/  ISETP.GE.AND P3, PT, R191, UR8, PT ;  /* 0x00000008bf007c0c */ /* 0x000fce000bf66270 */
[CC--:B-1----:R-:W-:Y:S02]  /*e430*/  @!P2 LEA R10, P0, R193.reuse, R8.reuse, 0x1 ;  /* 0x00000008c10aa211 */ /* 0x0c2fe400078008ff */
        /* <DEDUP_REMOVED lines=26> */
.L_x_4089:
[----:B------:R-:W-:Y:S05]  /*e5e0*/  BSYNC B1 ;  /* 0x0000000000017941 */ /* 0x000fea0003800000 */
.L_x_4088:
[----:B------:R-:W-:Y:S01]  /*e5f0*/  VIADD R0, R24, 0x20 ;  /* 0x0000002018007836 */ /* 0x000fe20000000000 */
[----:B--23--:R0:W2:Y:S04]  /*e600*/  SHFL.IDX PT, R9, R3, 0x1, 0x181f ;  /* 0x00381f0003097f89 */ /* 0x00c0a800000e0000 */
        /* <DEDUP_REMOVED lines=18> */
[-C--:B------:R-:W-:Y:S02]  /*e730*/  @!P2 LEA R20, P6, R190, R8.reuse, 0x1 ;  /* 0x00000008be14a211 */ /* 0x080fe400078c08ff */
        /* <DEDUP_REMOVED lines=15> */
.L_x_4082:
[----:B------:R-:W-:Y:S05]  /*e830*/  BSYNC B0 ;  /* 0x0000000000007941 */ /* 0x000fea0003800000 */
.L_x_4075:
[----:B------:R-:W-:Y:S02]  /*e840*/  ULDC UR6, c[0x0][0xd3c] ;  /* 0x00034f0000067ab9 */ /* 0x000fe40000000800 */
[----:B------:R-:W-:-:S06]  /*e850*/  UISETP.GE.AND UP0, UPT, UR5, UR6, UPT ;  /* 0x000000060500728c */ /* 0x000fcc000bf06270 */
[----:B------:R-:W-:-:S13]  /*e860*/  PLOP3.LUT P0, PT, PT, PT, UP0, 0x80, 0x0 ;  /* 0x000000000000781c */ /* 0x000fda0003f0f008 */
[----:B------:R-:W-:Y:S05]  /*e870*/  @!P0 BRA `(.L_x_4090) ;  /* 0xffffff2800d88947 */ /* 0x000fea000383ffff */
[----:B------:R-:W-:Y:S05]  /*e880*/  EXIT ;  /* 0x000000000000794d */ /* 0x000fea0003800000 */
.L_x_4045:
[----:B------:R-:W-:-:S08]  /*e890*/  NOP ;  /* 0x0000000000007918 */ /* 0x000fd00000000000 */
[----:B------:R-:W0:-:S00]  /*e8a0*/  USETMAXREG.DEALLOC.CTAPOOL 0x18 ;  /* 0x00000018000079c8 */ /* 0x000e0000080e0500 */
        /* <DEDUP_REMOVED lines=16> */
.L_x_4091:
        /* <DEDUP_REMOVED lines=43> */
.L_x_4095:
        /* <DEDUP_REMOVED lines=38> */
.L_x_4093:
        /* <DEDUP_REMOVED lines=20> */
.L_x_4096:
        /* <DEDUP_REMOVED lines=54> */
.L_x_4094:
[----:B------:R-:W-:Y:S01]  /*f360*/  IMAD.U32 R2, RZ, RZ, UR6 ;  /* 0x00000006ff027e24 */ /* 0x000fe2000f8e00ff */
[----:B------:R1:W-:Y:S04]  /*f370*/  STL [R1+0x4], RZ ;  /* 0x000004ff01007387 */ /* 0x0003e80000100800 */
[----:B------:R1:W-:Y:S04]  /*f380*/  STL [R1+0x8], RZ ;  /* 0x000008ff01007387 */ /* 0x0003e80000100800 */
[----:B------:R1:W-:Y:S02]  /*f390*/  STL [R1], R2 ;  /* 0x0000000201007387 */ /* 0x0003e40000100800 */
.L_x_4097:
        /* <DEDUP_REMOVED lines=10> */
.L_x_4092:
[----:B0-----:R-:W3:Y:S01]  /*f440*/  LDL R0, [R1+0xc] ;  /* 0x00000c0001007983 */ /* 0x001ee20000100800 */
[----:B------:R-:W-:-:S03]  /*f450*/  ULDC UR4, c[0x0][0xd3c] ;  /* 0x00034f0000047ab9 */ /* 0x000fc60000000800 */
[----:B------:R0:W-:Y:S01]  /*f460*/  STL [R1+0x10], RZ ;  /* 0x000010ff01007387 */ /* 0x0001e20000100800 */
[----:B---3--:R-:W-:Y:S01]  /*f470*/  ISETP.GE.AND P0, PT, R0, UR4, PT ;  /* 0x0000000400007c0c */ /* 0x008fe2000bf06270 */
[----:B------:R-:W-:-:S05]  /*f480*/  IMAD.MOV.U32 R0, RZ, RZ, 0x1 ;  /* 0x00000001ff007424 */ /* 0x000fca00078e00ff */
[----:B------:R0:W-:Y:S04]  /*f490*/  STL [R1+0x18], R0 ;  /* 0x0000180001007387 */ /* 0x0001e80000100800 */
[----:B------:R0:W-:Y:S03]  /*f4a0*/  STL [R1+0x64], RZ ;  /* 0x000064ff01007387 */ /* 0x0001e60000100800 */
[----:B------:R-:W-:Y:S05]  /*f4b0*/  @P0 BRA `(.L_x_4098) ;  /* 0x0000007000bc0947 */ /* 0x000fea0003800000 */
[----:B------:R-:W3:Y:S01]  /*f4c0*/  S2UR UR5, SR_CgaCtaId ;  /* 0x00000000000579c3 */ /* 0x000ee20000008800 */
[C---:B0-----:R-:W-:Y:S01]  /*f4d0*/  IMAD.SHL.U32 R0, R6.reuse, 0x8, RZ ;  /* 0x0000000806007824 */ /* 0x041fe200078e00ff */
[----:B------:R-:W-:Y:S01]  /*f4e0*/  LOP3.LUT R4, R6, 0x7f, RZ, 0xc0, !PT ;  /* 0x0000007f06047812 */ /* 0x000fe200078ec0ff */
[----:B------:R-:W-:Y:S01]  /*f4f0*/  UMOV UR4, 0x400 ;  /* 0x0000040000047882 */ /* 0x000fe20000000000 */
[----:B------:R-:W-:Y:S01]  /*f500*/  BSSY B8, `(.L_x_4098) ;  /* 0x000072a000087945 */ /* 0x000fe20003800000 */
[----:B------:R-:W-:Y:S01]  /*f510*/  ULDC UR36, c[0x0][0xc] ;  /* 0x0000030000247ab9 */ /* 0x000fe20000000800 */
[----:B------:R-:W-:Y:S01]  /*f520*/  LOP3.LUT R3, R0, 0x1f8, RZ, 0xc0, !PT ;  /* 0x000001f800037812 */ /* 0x000fe200078ec0ff */
[----:B-1----:R-:W-:Y:S01]  /*f530*/  IMAD.SHL.U32 R2, R4, 0x8, RZ ;  /* 0x0000000804027824 */ /* 0x002fe200078e00ff */
[----:B------:R-:W-:Y:S01]  /*f540*/  LOP3.LUT R0, R0, 0x38, RZ, 0xc0, !PT ;  /* 0x0000003800007812 */ /* 0x000fe200078ec0ff */
[----:B------:R-:W-:Y:S01]  /*f550*/  ULDC.64 UR40, c[0x0][0x198] ;  /* 0x0000660000287ab9 */ /* 0x000fe20000000a00 */
[----:B------:R-:W-:Y:S01]  /*f560*/  LOP3.LUT R3, R3, 0x38, R6, 0x78, !PT ;  /* 0x0000003803037812 */ /* 0x000fe200078e7806 */
[----:B------:R-:W-:-:S03]  /*f570*/  IMAD.SHL.U32 R6, R6, 0x10, RZ ;  /* 0x0000001006067824 */ /* 0x000fc600078e00ff */
[----:B------:R-:W-:Y:S02]  /*f580*/  LOP3.LUT R3, R3, 0x200, R2, 0xf8, !PT ;  /* 0x0000020003037812 */ /* 0x000fe400078ef802 */
[----:B------:R-:W-:-:S04]  /*f590*/  SHF.R.U32.HI R2, RZ, 0x3, R4 ;  /* 0x00000003ff027819 */ /* 0x000fc80000011604 */
[----:B------:R-:W-:Y:S01]  /*f5a0*/  LOP3.LUT R4, R2, 0x70, R6, 0xf8, !PT ;  /* 0x0000007002047812 */ /* 0x000fe200078ef806 */
[----:B------:R-:W-:Y:S01]  /*f5b0*/  IMAD.MOV.U32 R2, RZ, RZ, 0x1 ;  /* 0x00000001ff027424 */ /* 0x000fe200078e00ff */
[C---:B------:R-:W-:Y:S01]  /*f5c0*/  LOP3.LUT R4, R0.reuse, 0x40, RZ, 0xfc, !PT ;  /* 0x0000004000047812 */ /* 0x040fe200078efcff */
[----:B---3--:R-:W-:Y:S01]  /*f5d0*/  ULEA UR4, UR5, UR4, 0x18 ;  /* 0x0000000405047291 */ /* 0x008fe2000f8ec03f */
[----:B------:R-:W-:-:S05]  /*f5e0*/  LOP3.LUT R4, R0, 0x100, RZ, 0xfc, !PT ;  /* 0x0000010000047812 */ /* 0x000fca00078efcff */
[----:B------:R-:W-:-:S04]  /*f5f0*/  IMAD.U32 R18, RZ, RZ, UR4 ;  /* 0x00000004ff127e24 */ /* 0x000fc8000f8e00ff */
[----:B------:R-:W-:-:S05]  /*f600*/  IMAD R3, R3, 0x2, R18 ;  /* 0x0000000203037824 */ /* 0x000fca00078e0212 */
[----:B------:R0:W-:Y:S04]  /*f610*/  STL [R1+0x14], R3 ;  /* 0x0000140301007387 */ /* 0x0001e80000100800 */
[----:B------:R-:W-:Y:S04]  /*f620*/  STL [R1+0x64], RZ ;  /* 0x000064ff01007387 */ /* 0x000fe80000100800 */
[----:B------:R1:W-:Y:S01]  /*f630*/  STL [R1+0x18], R2 ;  /* 0x0000180201007387 */ /* 0x0003e20000100800 */
[----:B0-----:R-:W-:-:S03]  /*f640*/  LOP3.LUT R3, R0, 0x80, RZ, 0xfc, !PT ;  /* 0x0000008000037812 */ /* 0x001fc600078efcff */
[----:B------:R0:W-:Y:S01]  /*f650*/  STL [R1+0x10], RZ ;  /* 0x000010ff01007387 */ /* 0x0001e20000100800 */
[C---:B------:R-:W-:Y:S02]  /*f660*/  LOP3.LUT R3, R0.reuse, 0x140, RZ, 0xfc, !PT ;  /* 0x0000014000037812 */ /* 0x040fe400078efcff */
[C---:B-1----:R-:W-:Y:S02]  /*f670*/  LOP3.LUT R2, R0.reuse, 0xc0, RZ, 0xfc, !PT ;  /* 0x000000c000027812 */ /* 0x042fe400078efcff */
[C---:B------:R-:W-:Y:S02]  /*f680*/  LOP3.LUT R2, R0.reuse, 0x180, RZ, 0xfc, !PT ;  /* 0x0000018000027812 */ /* 0x040fe400078efcff */
[----:B0-----:R-:W-:-:S07]  /*f690*/  LOP3.LUT R0, R0, 0x1c0, RZ, 0xfc, !PT ;  /* 0x000001c000007812 */ /* 0x001fce00078efcff */
.L_x_4222:
[----:B---3--:R-:W3:Y:S01]  /*f6a0*/  LDL R0, [R1+0xc] ;  /* 0x00000c0001007983 */ /* 0x008ee20000100800 */
[----:B-1----:R-:W3:Y:S01]  /*f6b0*/  LDC.64 R2, c[0x0][0xd88] ;  /* 0x00036200ff027b82 */ /* 0x002ee20000000a00 */
[----:B------:R-:W-:Y:S05]  /*f6c0*/  YIELD ;  /* 0x0000000000007946 */ /* 0x000fea0003800000 */
[----:B------:R-:W-:Y:S01]  /*f6d0*/  ULDC.64 UR4, c[0x0][0xb20] ;  /* 0x0002c80000047ab9 */ /* 0x000fe20000000a00 */
[----:B--2---:R-:W-:Y:S01]  /*f6e0*/  IMAD.MOV.U32 R6, RZ, RZ, RZ ;  /* 0x000000ffff067224 */ /* 0x004fe200078e00ff */
[----:B------:R-:W-:Y:S01]  /*f6f0*/  ISETP.NE.U32.AND P0, PT, RZ, UR4, PT ;  /* 0x00000004ff007c0c */ /* 0x000fe2000bf05070 */
[----:B------:R-:W-:Y:S01]  /*f700*/  ULDC.64 UR6, c[0x0][0xb10] ;  /* 0x0002c40000067ab9 */ /* 0x000fe20000000a00 */
[----:B------:R-:W-:Y:S01]  /*f710*/  ULDC.64 UR8, c[0x0][0xb00] ;  /* 0x0002c00000087ab9 */ /* 0x000fe20000000a00 */
[----:B---3--:R-:W-:-:S05]  /*f720*/  IMAD.WIDE R2, R0, 0x4, R2 ;  /* 0x0000000400027825 */ /* 0x008fca00078e0202 */
[----:B0-2---:R-:W2:Y:S01]  /*f730*/  LDG.E R10, desc[UR38][R2.64] ;  /* 0x00000026020a7981 */ /* 0x005ea2000c1e1900 */
        /* <DEDUP_REMOVED lines=46> */
.L_x_4099:
        /* <DEDUP_REMOVED lines=18> */
.L_x_4100:
[----:B------:R-:W-:Y:S05]  /*fb40*/  @!P0 BRA `(.L_x_4101) ;  /* 0x00000000000c8947 */ /* 0x000fea0003800000 */
[----:B------:R-:W2:Y:S04]  /*fb50*/  LDG.E R6, desc[UR38][R4.64] ;  /* 0x0000002604067981 */ /* 0x000ea8000c1e1900 */
[----:B------:R-:W2:Y:S02]  /*fb60*/  LDG.E R4, desc[UR38][R4.64+0x4] ;  /* 0x0000042604047981 */ /* 0x000ea4000c1e1900 */
[----:B--2---:R-:W-:-:S07]  /*fb70*/  IMAD.IADD R6, R4, 0x1, -R6 ;  /* 0x0000000104067824 */ /* 0x004fce00078e0a06 */
.L_x_4101:
[----:B-----5:R-:W-:Y:S01]  /*fb80*/  IMAD.IADD R6, R6, 0x1, -R0 ;  /* 0x0000000106067824 */ /* 0x020fe200078e0a00 */
[----:B------:R-:W-:Y:S01]  /*fb90*/  LOP3.LUT R9, R2, 0xff, RZ, 0xc0, !PT ;  /* 0x000000ff02097812 */ /* 0x000fe200078ec0ff */
[----:B------:R-:W-:Y:S01]  /*fba0*/  IMAD.MOV.U32 R4, RZ, RZ, RZ ;  /* 0x000000ffff047224 */ /* 0x000fe200078e00ff */
[----:B------:R-:W-:Y:S01]  /*fbb0*/  BSSY B0, `(.L_x_4102) ;  /* 0x000002a000007945 */ /* 0x000fe20003800000 */
[C---:B------:R-:W-:Y:S01]  /*fbc0*/  VIADD R0, R6.reuse, 0x3f ;  /* 0x0000003f06007836 */ /* 0x040fe20000000000 */
[----:B------:R-:W-:Y:S01]  /*fbd0*/  ISETP.GE.AND P0, PT, R6, 0x1, PT ;  /* 0x000000010600780c */ /* 0x000fe20003f06270 */
[----:B------:R-:W-:Y:S01]  /*fbe0*/  IMAD.MOV.U32 R10, RZ, RZ, R4 ;  /* 0x000000ffff0a7224 */ /* 0x000fe200078e0004 */
[----:B------:R3:W-:Y:S02]  /*fbf0*/  STL [R1+0x40], R4 ;  /* 0x0000400401007387 */ /* 0x0007e40000100800 */
        /* <DEDUP_REMOVED lines=37> */
.L_x_4103:
[----:B------:R-:W-:Y:S05]  /*fe50*/  BSYNC B0 ;  /* 0x0000000000007941 */ /* 0x000fea0003800000 */
.L_x_4102:
        /* <DEDUP_REMOVED lines=15> */
[----:B---3--:R-:W3:Y:S01]  /*ff50*/  POPC R4, UR4 ;  /* 0x0000000400047d09 */ /* 0x008ee20008000000 */
[----:B----4-:R-:W-:-:S02]  /*ff60*/  ISETP.EQ.U32.AND P0, PT, R0, R2, PT ;  /* 0x000000020000720c */ /* 0x010fc40003f02070 */
[----:B------:R-:W3:Y:S11]  /*ff70*/  LDC.64 R2, c[0x0][0xd60] ;  /* 0x00035800ff027b82 */ /* 0x000ef60000000a00 */
[----:B---3--:R-:W3:Y:S04]  /*ff80*/  @P0 ATOMG.E.ADD.STRONG.GPU PT, R2, desc[UR38][R2.64], R4 ;  /* 0x00000004020209a8 */ /* 0x008ee800081ee1e6 */
[----:B---3--:R3:W4:Y:S02]  /*ff90*/  SHFL.IDX PT, R2, R2, R0, 0x1f ;  /* 0x00001f0002027589 */ /* 0x00872400000e0000 */
[----:B---3--:R-:W3:Y:S02]  /*ffa0*/  S2R R0, SR_LTMASK ;  /* 0x0000000000007919 */ /* 0x008ee40000003900 */
[----:B---3--:R-:W-:-:S06]  /*ffb0*/  LOP3.LUT R0, R0, UR4, RZ, 0xc0, !PT ;  /* 0x0000000400007c12 */ /* 0x008fcc000f8ec0ff */
[----:B------:R-:W4:Y:S02]  /*ffc0*/  POPC R0, R0 ;  /* 0x0000000000007309 */ /* 0x000f240000000000 */
[----:B----4-:R-:W-:-:S05]  /*ffd0*/  IADD3 R0, R2, UR36, R0 ;  /* 0x0000002402007c10 */ /* 0x010fca000fffe000 */
[----:B------:R4:W-:Y:S01]  /*ffe0*/  STL [R1], R0 ;  /* 0x0000000001007387 */ /* 0x0009e20000100800 */
[----:B------:R-:W-:Y:S05]  /*fff0*/  BRA `(.L_x_4106) ;  /* 0x0000005800847947 */ /* 0x000fea0003800000 */
.L_x_4105:
        /* <DEDUP_REMOVED lines=8> */
[----:B---3--:R-:W-:Y:S02]  /*10080*/  IMAD.U32 R4, RZ, RZ, UR6 ;  /* 0x00000006ff047e24 */ /* 0x008fe4000f8e00ff */
[----:B------:R-:W3:Y:S01]  /*10090*/  LDC.64 R2, c[0x4][R2] ;  /* 0x0100000002027b82 */ /* 0x000ee20000000a00 */
        /* <DEDUP_REMOVED lines=9> */
[----:B---3--:R-:W-:Y:S05]  /*10130*/  CALL.ABS.NOINC R2 ;  /* 0x0000000002007343 */ /* 0x008fea0003c00000 */
.L_x_4108:
[----:B------:R-:W-:Y:S05]  /*10140*/  BSYNC B6 ;  /* 0x0000000000067941 */ /* 0x000fea0003800000 */
.L_x_4107:
        /* <DEDUP_REMOVED lines=20> */
.L_x_4111:
        /* <DEDUP_REMOVED lines=16> */
.L_x_4110:
[----:B------:R-:W-:Y:S05]  /*10390*/  BSYNC B6 ;  /* 0x0000000000067941 */ /* 0x000fea0003800000 */
.L_x_4109:
        /* <DEDUP_REMOVED lines=24> */
.L_x_4237:
        /* <DEDUP_REMOVED lines=9> */
.L_x_4240:
        /* <DEDUP_REMOVED lines=24> */
.L_x_4115:
[----:B------:R-:W4:Y:S04]  /*10730*/  LDL R0, [R1+0x10] ;  /* 0x0000100001007983 */ /* 0x000f280000100800 */
[----:B---3--:R-:W3:Y:S01]  /*10740*/  LDL R2, [R1+0x18] ;  /* 0x0000180001027983 */ /* 0x008ee20000100800 */
[----:B----4-:R-:W-:Y:S01]  /*10750*/  IMAD R0, R0, 0x8, R18 ;  /* 0x0000000800007824 */ /* 0x010fe200078e0212 */
[----:B---3--:R-:W-:-:S04]  /*10760*/  SHF.L.U32 R2, R2, 0x1f, RZ ;  /* 0x0000001f02027819 */ /* 0x008fc800000006ff */
[----:B------:R-:W3:Y:S02]  /*10770*/  SYNCS.PHASECHK.TRANS64.TRYWAIT P0, [R0+URZ+0x38840], R2 ;  /* 0x03884002000075a7 */ /* 0x000ee4000800017f */
[----:B---3--:R-:W-:Y:S05]  /*10780*/  @!P0 BRA `(.L_x_4116) ;  /* 0x0000006400bc8947 */ /* 0x008fea0003800000 */
.L_x_4241:
[----:B------:R-:W4:Y:S02]  /*10790*/  S2R R3, SR_TID.X ;  /* 0x0000000000037919 */ /* 0x000f240000002100 */
[----:B----4-:R-:W-:-:S04]  /*107a0*/  LOP3.LUT R3, R3, 0x7f, RZ, 0xc0, !PT ;  /* 0x0000007f03037812 */ /* 0x010fc800078ec0ff */
[----:B------:R-:W-:-:S13]  /*107b0*/  ISETP.NE.AND P0, PT, R3, RZ, PT ;  /* 0x000000ff0300720c */ /* 0x000fda0003f05270 */
        /* <DEDUP_REMOVED lines=8> */
.L_x_4117:
[----:B------:R-:W4:Y:S04]  /*10840*/  LDL R3, [R1+0x10] ;  /* 0x0000100001037983 */ /* 0x000f280000100800 */
[----:B--2---:R-:W2:Y:S04]  /*10850*/  LDL R4, [R1+0x30] ;  /* 0x0000300001047983 */ /* 0x004ea80000100800 */
[----:B---3--:R-:W3:Y:S01]  /*10860*/  LDL R2, [R1+0x20] ;  /* 0x0000200001027983 */ /* 0x008ee20000100800 */
[----:B------:R-:W-:Y:S01]  /*10870*/  R2UR UR9, R0 ;  /* 0x00000000000972ca */ /* 0x000fe200000e0000 */
[----:B------:R-:W-:Y:S01]  /*10880*/  UIADD3 UR6, UP0, UR40, 0x370, URZ ;  /* 0x0000037028067890 */ /* 0x000fe2000ff1e03f */
[----:B------:R-:W-:-:S02]  /*10890*/  R2UR UR12, R17 ;  /* 0x00000000110c72ca */ /* 0x000fc400000e0000 */
[----:B-----5:R-:W-:Y:S01]  /*108a0*/  R2UR UR13, R16 ;  /* 0x00000000100d72ca */ /* 0x020fe200000e0000 */
[----:B------:R-:W-:-:S08]  /*108b0*/  UIADD3.X UR7, URZ, UR41, URZ, UP0, !UPT ;  /* 0x000000293f077290 */ /* 0x000fd000087fe43f */
[----:B------:R-:W-:Y:S01]  /*108c0*/  UIADD3 UR9, UR9, 0x38830, URZ ;  /* 0x0003883009097890 */ /* 0x000fe2000fffe03f */
[----:B------:R-:W-:Y:S01]  /*108d0*/  UMOV UR5, 0x14f00000 ;  /* 0x14f0000000057882 */ /* 0x000fe20000000000 */
[----:B------:R-:W-:Y:S01]  /*108e0*/  UMOV UR10, URZ ;  /* 0x0000003f000a7c82 */ /* 0x000fe20008000000 */
[----:B------:R-:W-:Y:S02]  /*108f0*/  PLOP3.LUT P0, PT, PT, PT, PT, 0x80, 0x0 ;  /* 0x000000000000781c */ /* 0x000fe40003f0f070 */
[----:B------:R-:W-:-:S11]  /*10900*/  LOP3.LUT R19, R19, 0xfffffffe, RZ, 0xc0, !PT ;  /* 0xfffffffe13137812 */ /* 0x000fd600078ec0ff */
[----:B------:R-:W-:Y:S01]  /*10910*/  @P0 LOP3.LUT R19, R19, 0x1, RZ, 0xfc, !PT ;  /* 0x0000000113130812 */ /* 0x000fe200078efcff */
[----:B----4-:R-:W-:Y:S01]  /*10920*/  IMAD R0, R3, 0x2000, R18 ;  /* 0x0000200003007824 */ /* 0x010fe200078e0212 */
[----:B--2---:R-:W-:-:S04]  /*10930*/  R2UR UR11, R4 ;  /* 0x00000000040b72ca */ /* 0x004fc800000e0000 */
[----:B------:R-:W-:Y:S02]  /*10940*/  R2UR UR8, R0 ;  /* 0x00000000000872ca */ /* 0x000fe400000e0000 */
[----:B---3--:R-:W-:-:S11]  /*10950*/  R2UR UR4, R2 ;  /* 0x00000000020472ca */ /* 0x008fd600000e0000 */
[----:B------:R-:W-:Y:S02]  /*10960*/  UIADD3 UR8, UR8, 0x22400, URZ ;  /* 0x0002240008087890 */ /* 0x000fe4000fffe03f */
[----:B------:R-:W-:-:S03]  /*10970*/  ULEA UR11, UR11, UR4, 0x6 ;  /* 0x000000040b0b7291 */ /* 0x000fc6000f8e303f */
[----:B------:R-:W-:-:S06]  /*10980*/  UMOV UR4, 0x0 ;  /* 0x0000000000047882 */ /* 0x000fcc0000000000 */
[----:B------:R3:W-:Y:S02]  /*10990*/  UTMALDG.4D [UR8], [UR6], desc[UR4] ;  /* 0x00000408060075b4 */ /* 0x0007e40008019000 */
[----:B---3--:R-:W-:Y:S01]  /*109a0*/  NOP ;  /* 0x0000000000007918 */ /* 0x008fe20000000000 */
.L_x_4113:
[----:B--2---:R-:W2:Y:S04]  /*109b0*/  LDL.LU R4, [R1+0x28] ;  /* 0x0000280001047983 */ /* 0x004ea80000300800 */
[----:B------:R-:W3:Y:S04]  /*109c0*/  LDL.LU R3, [R1+0x48] ;  /* 0x0000480001037983 */ /* 0x000ee80000300800 */
[----:B------:R-:W4:Y:S01]  /*109d0*/  LDL R2, [R1+0x2c] ;  /* 0x00002c0001027983 */ /* 0x000f220000100800 */
[----:B------:R-:W-:Y:S05]  /*109e0*/  WARPSYNC.ALL ;  /* 0x0000000000007948 */ /* 0x000fea0003800000 */
[----:B------:R-:W-:Y:S01]  /*109f0*/  ULDC.64 UR4, c[0x0][0xaf8] ;  /* 0x0002be0000047ab9 */ /* 0x000fe20000000a00 */
[----:B------:R-:W-:Y:S01]  /*10a00*/  VIADD R0, R18, 0x20400 ;  /* 0x0002040012007836 */ /* 0x000fe20000000000 */
[----:B------:R-:W-:Y:S01]  /*10a10*/  BAR.SYNC.DEFER_BLOCKING 0x8, 0x100 ;  /* 0x0204000000007b1d */ /* 0x000fe20000010000 */
[----:B------:R-:W-:-:S03]  /*10a20*/  ISETP.NE.U32.AND P0, PT, RZ, UR4, PT ;  /* 0x00000004ff007c0c */ /* 0x000fc6000bf05070 */
[----:B------:R-:W-:Y:S02]  /*10a30*/  LOP3.LUT P1, RZ, R0, 0x3ff, RZ, 0xc0, !PT ;  /* 0x000003ff00ff7812 */ /* 0x000fe4000782c0ff */
[----:B------:R-:W-:Y:S01]  /*10a40*/  ISETP.NE.AND.EX P0, PT, RZ, UR5, PT, P0 ;  /* 0x00000005ff007c0c */ /* 0x000fe2000bf05300 */
[----:B------:R-:W-:Y:S03]  /*10a50*/  BSSY B6, `(.L_x_4118) ;  /* 0x0000018000067945 */ /* 0x000fe60003800000 */
[----:B--2---:R-:W-:Y:S02]  /*10a60*/  SEL R4, R4, RZ, !P0 ;  /* 0x000000ff04047207 */ /* 0x004fe40004000000 */
[----:B---3--:R-:W-:-:S03]  /*10a70*/  SEL R3, R3, RZ, !P0 ;  /* 0x000000ff03037207 */ /* 0x008fc60004000000 */
[----:B------:R2:W-:Y:S01]  /*10a80*/  STL [R1+0x34], R4 ;  /* 0x0000340401007387 */ /* 0x0005e20000100800 */
[----:B----4-:R-:W-:-:S05]  /*10a90*/  SHF.R.S32.HI R0, RZ, 0x1f, R2 ;  /* 0x0000001fff007819 */ /* 0x010fca0000011402 */
[----:B------:R2:W-:Y:S04]  /*10aa0*/  STL [R1+0x48], R0 ;  /* 0x0000480001007387 */ /* 0x0005e80000100800 */
[----:B------:R2:W-:Y:S01]  /*10ab0*/  STL [R1+0x58], R3 ;  /* 0x0000580301007387 */ /* 0x0005e20000100800 */
        /* <DEDUP_REMOVED lines=17> */
.L_x_4119:
[----:B------:R-:W-:Y:S05]  /*10bd0*/  BSYNC B6 ;  /* 0x0000000000067941 */ /* 0x000fea0003800000 */
.L_x_4118:
[----:B-1----:R-:W3:Y:S01]  /*10be0*/  LDL R10, [R1+0x4] ;  /* 0x00000400010a7983 */ /* 0x002ee20000100800 */
[----:B------:R-:W1:Y:S01]  /*10bf0*/  LDC R7, c[0x0][0x448] ;  /* 0x00011200ff077b82 */ /* 0x000e620000000800 */
[----:B------:R-:W-:Y:S01]  /*10c00*/  ULDC.64 UR4, c[0x0][0x298] ;  /* 0x0000a60000047ab9 */ /* 0x000fe20000000a00 */
[----:B------:R-:W-:Y:S01]  /*10c10*/  ULDC.64 UR6, c[0x0][0x280] ;  /* 0x0000a00000067ab9 */ /* 0x000fe20000000a00 */
[----:B--2---:R-:W2:Y:S04]  /*10c20*/  LDL R4, [R1+0x48] ;  /* 0x0000480001047983 */ /* 0x004ea80000100800 */
[----:B------:R-:W4:Y:S04]  /*10c30*/  LDL R9, [R1+0x2c] ;  /* 0x00002c0001097983 */ /* 0x000f280000100800 */
[----:B------:R-:W4:Y:S01]  /*10c40*/  LDL R8, [R1+0x58] ;  /* 0x0000580001087983 */ /* 0x000f220000100800 */
[----:B------:R-:W0:Y:S01]  /*10c50*/  S2R R2, SR_TID.X ;  /* 0x0000000000027919 */ /* 0x000e220000002100 */
[----:B------:R-:W0:Y:S02]  /*10c60*/  S2R R0, SR_TID.X ;  /* 0x0000000000007919 */ /* 0x000e240000002100 */
[----:B------:R-:W4:Y:S01]  /*10c70*/  LDL R6, [R1+0x34] ;  /* 0x0000340001067983 */ /* 0x000f220000100800 */
[----:B-1----:R-:W-:-:S13]  /*10c80*/  ISETP.NE.AND P0, PT, R7, 0x1, PT ;  /* 0x000000010700780c */ /* 0x002fda0003f05270 */
[----:B------:R-:W1:Y:S01]  /*10c90*/  @P0 LDC R3, c[0x0][0x450] ;  /* 0x00011400ff030b82 */ /* 0x000e620000000800 */
[----:B0-----:R-:W-:-:S04]  /*10ca0*/  LOP3.LUT R2, R2, 0x7f, RZ, 0xc0, !PT ;  /* 0x0000007f02027812 */ /* 0x001fc800078ec0ff */
[----:B------:R-:W-:Y:S01]  /*10cb0*/  SHF.R.U32.HI R2, RZ, 0x3, R2 ;  /* 0x00000003ff027819 */ /* 0x000fe20000011602 */
[----:B------:R-:W-:-:S05]  /*10cc0*/  IMAD.SHL.U32 R0, R0, 0x10, RZ ;  /* 0x0000001000007824 */ /* 0x000fca00078e00ff */
[----:B------:R-:W-:Y:S02]  /*10cd0*/  LOP3.LUT R0, R2, 0x70, R0, 0xf8, !PT ;  /* 0x0000007002007812 */ /* 0x000fe400078ef800 */
[----:B------:R-:W0:Y:S03]  /*10ce0*/  @P0 LDC R2, c[0x0][0x44c] ;  /* 0x00011300ff020b82 */ /* 0x000e260000000800 */
[----:B---3--:R-:W-:-:S04]  /*10cf0*/  IMAD R5, R10, 0x40, R0 ;  /* 0x000000400a057824 */ /* 0x008fc800078e0200 */
[----:B0-----:R-:W-:-:S04]  /*10d00*/  @P0 IMAD.HI.U32 R2, R5, R2, RZ ;  /* 0x0000000205020227 */ /* 0x001fc800078e00ff */
[----:B------:R-:W-:Y:S01]  /*10d10*/  IMAD.MOV.U32 R0, RZ, RZ, R5 ;  /* 0x000000ffff007224 */ /* 0x000fe200078e0005 */
[----:B-1----:R-:W-:Y:S01]  /*10d20*/  @P0 SHF.R.U32.HI R0, RZ, R3, R2 ;  /* 0x00000003ff000219 */ /* 0x002fe20000011602 */
[----:B--2---:R-:W-:-:S04]  /*10d30*/  IMAD R2, R4, UR4, RZ ;  /* 0x0000000404027c24 */ /* 0x004fc8000f8e02ff */
[C---:B----4-:R-:W-:Y:S02]  /*10d40*/  IMAD R4, R9.reuse, UR5, R2 ;  /* 0x0000000509047c24 */ /* 0x050fe4000f8e0202 */
[----:B------:R-:W-:Y:S01]  /*10d50*/  IMAD.WIDE.U32 R2, R9, UR4, RZ ;  /* 0x0000000409027c25 */ /* 0x000fe2000f8e00ff */
[----:B------:R-:W-:-:S03]  /*10d60*/  ULDC.64 UR4, c[0x0][0x2d8] ;  /* 0x0000b60000047ab9 */ /* 0x000fc60000000a00 */
[----:B------:R-:W-:Y:S02]  /*10d70*/  IMAD.IADD R3, R3, 0x1, R4 ;  /* 0x0000000103037824 */ /* 0x000fe400078e0204 */
[C---:B------:R-:W-:Y:S01]  /*10d80*/  IMAD.WIDE.U32 R2, R17.reuse, UR4, R2 ;  /* 0x0000000411027c25 */ /* 0x040fe2000f8e0002 */
[----:B------:R0:W-:Y:S03]  /*10d90*/  STL [R1+0x28], R5 ;  /* 0x0000280501007387 */ /* 0x0001e60000100800 */
[----:B------:R-:W-:Y:S01]  /*10da0*/  IMAD R3, R17, UR5, R3 ;  /* 0x0000000511037c24 */ /* 0x000fe2000f8e0203 */
[----:B------:R-:W-:Y:S02]  /*10db0*/  ULDC.64 UR4, c[0x0][0x2e0] ;  /* 0x0000b80000047ab9 */ /* 0x000fe40000000a00 */
[----:B------:R-:W-:Y:S02]  /*10dc0*/  IMAD R4, R8, UR4, RZ ;  /* 0x0000000408047c24 */ /* 0x000fe4000f8e02ff */
[----:B------:R1:W5:Y:S01]  /*10dd0*/  LDL R8, [R1+0x14] ;  /* 0x0000140001087983 */ /* 0x0003620000100800 */
[C---:B------:R-:W-:Y:S01]  /*10de0*/  IMAD.WIDE.U32 R2, R6.reuse, UR4, R2 ;  /* 0x0000000406027c25 */ /* 0x040fe2000f8e0002 */
[----:B------:R-:W2:Y:S03]  /*10df0*/  S2R R9, SR_TID.X ;  /* 0x0000000000097919 */ /* 0x000ea60000002100 */
        /* <DEDUP_REMOVED lines=8> */
[----:B------:R-:W-:-:S04]  /*10e80*/  IMAD.MOV R0, RZ, RZ, -R0 ;  /* 0x000000ffff007224 */ /* 0x000fc800078e0a00 */
[----:B------:R-:W-:-:S05]  /*10e90*/  IMAD R0, R7, R0, R5 ;  /* 0x0000000007007224 */ /* 0x000fca00078e0205 */
[----:B------:R-:W-:Y:S01]  /*10ea0*/  SHF.R.S32.HI R6, RZ, 0x1f, R0 ;  /* 0x0000001fff067819 */ /* 0x000fe20000011400 */
[----:B------:R-:W-:Y:S02]  /*10eb0*/  IMAD.IADD R3, R3, 0x1, R4 ;  /* 0x0000000103037824 */ /* 0x000fe400078e0204 */
[----:B--2---:R-:W-:Y:S02]  /*10ec0*/  IMAD.SHL.U32 R9, R9, 0x8, RZ ;  /* 0x0000000809097824 */ /* 0x004fe400078e00ff */
[----:B------:R-:W-:Y:S02]  /*10ed0*/  IMAD R6, R6, UR4, RZ ;  /* 0x0000000406067c24 */ /* 0x000fe4000f8e02ff */
[C---:B0-----:R-:W-:Y:S01]  /*10ee0*/  IMAD.WIDE.U32 R4, R0.reuse, UR4, R2 ;  /* 0x0000000400047c25 */ /* 0x041fe2000f8e0002 */
[----:B------:R-:W-:Y:S01]  /*10ef0*/  LOP3.LUT R9, R9, 0x38, RZ, 0xc0, !PT ;  /* 0x0000003809097812 */ /* 0x000fe200078ec0ff */
[----:B------:R-:W-:Y:S02]  /*10f00*/  ULDC UR4, c[0x0][0x2b8] ;  /* 0x0000ae0000047ab9 */ /* 0x000fe40000000800 */
[----:B------:R-:W-:Y:S01]  /*10f10*/  IMAD R0, R0, UR5, R6 ;  /* 0x0000000500007c24 */ /* 0x000fe2000f8e0206 */
[----:B------:R-:W-:-:S03]  /*10f20*/  LEA R3, P1, R4, UR6, 0x1 ;  /* 0x0000000604037c11 */ /* 0x000fc6000f8208ff */
[----:B------:R-:W-:Y:S01]  /*10f30*/  IMAD.IADD R0, R5, 0x1, R0 ;  /* 0x0000000105007824 */ /* 0x000fe200078e0200 */
[----:B------:R-:W-:Y:S01]  /*10f40*/  ISETP.GE.AND P0, PT, R9, UR4, PT ;  /* 0x0000000409007c0c */ /* 0x000fe2000bf06270 */
[----:B------:R-:W-:-:S03]  /*10f50*/  UMOV UR4, 0xffffffff ;  /* 0xffffffff00047882 */ /* 0x000fc60000000000 */
[----:B------:R-:W-:Y:S01]  /*10f60*/  LEA.HI.X R2, R4, UR7, R0, 0x1, P1 ;  /* 0x0000000704027c11 */ /* 0x000fe200088f0c00 */
[----:B-1----:R-:W-:Y:S08]  /*10f70*/  BRA.DIV UR4, `(.L_x_4120) ;  /* 0x0000005e04d47947 */ /* 0x002ff0000b800000 */
[----:B------:R-:W2:Y:S01]  /*10f80*/  LDL R11, [R1+0x38] ;  /* 0x00003800010b7983 */ /* 0x000ea20000100800 */
[----:B------:R-:W0:Y:S03]  /*10f90*/  S2R R5, SR_TID.X ;  /* 0x0000000000057919 */ /* 0x000e260000002100 */
[----:B------:R-:W-:Y:S01]  /*10fa0*/  SHFL.IDX PT, R4, R2, RZ, 0x181f ;  /* 0x00181fff02047589 */ /* 0x000fe200000e0000 */
[----:B0-----:R-:W-:-:S04]  /*10fb0*/  LOP3.LUT R5, R5, 0x7f, RZ, 0xc0, !PT ;  /* 0x0000007f05057812 */ /* 0x001fc800078ec0ff */
[----:B------:R-:W-:Y:S02]  /*10fc0*/  SHF.R.U32.HI R6, RZ, 0x3, R5 ;  /* 0x00000003ff067819 */ /* 0x000fe40000011605 */
[----:B------:R-:W0:Y:S03]  /*10fd0*/  SHFL.IDX PT, R5, R3, RZ, 0x181f ;  /* 0x00181fff03057589 */ /* 0x000e2600000e0000 */
[----:B------:R-:W-:Y:S02]  /*10fe0*/  IMAD R10, R10, 0x40, R6 ;  /* 0x000000400a0a7824 */ /* 0x000fe400078e0206 */
[----:B------:R-:W-:Y:S04]  /*10ff0*/  SHFL.IDX PT, R6, R2, 0x1, 0x181f ;  /* 0x00381f0002067f89 */ /* 0x000fe800000e0000 */
[----:B------:R-:W-:Y:S01]  /*11000*/  STL [R1+0x4], R10 ;  /* 0x0000040a01007387 */ /* 0x000fe20000100800 */
[----:B--2---:R-:W-:-:S05]  /*11010*/  IMAD R0, R11, R7, RZ ;  /* 0x000000070b007224 */ /* 0x004fca00078e02ff */
[----:B------:R-:W-:-:S13]  /*11020*/  ISETP.GE.AND P1, PT, R10, R0, PT ;  /* 0x000000000a00720c */ /* 0x000fda0003f26270 */
[----:B0-----:R-:W-:-:S05]  /*11030*/  @!P1 LEA R5, P2, R9, R5, 0x1 ;  /* 0x0000000509059211 */ /* 0x001fca00078408ff */
[----:B------:R-:W-:-:S05]  /*11040*/  @!P1 IMAD.X R4, RZ, RZ, R4, P2 ;  /* 0x000000ffff049224 */ /* 0x000fca00010e0604 */
[----:B------:R-:W-:-:S04]  /*11050*/  @!P1 LOP3.LUT R5, R5, R4, RZ, 0x3c, !PT ;  /* 0x0000000405059212 */ /* 0x000fc800078e3cff */
[----:B------:R-:W-:-:S04]  /*11060*/  @!P1 LOP3.LUT R4, R5, R4, RZ, 0x3c, !PT ;  /* 0x0000000405049212 */ /* 0x000fc800078e3cff */
[----:B------:R-:W-:-:S05]  /*11070*/  @!P1 LOP3.LUT R5, R5, R4, RZ, 0x3c, !PT ;  /* 0x0000000405059212 */ /* 0x000fca00078e3cff */
[----:B-----5:R0:W-:Y:S01]  /*11080*/  @!P1 LDGSTS.E.BYPASS.LTC128B.128 [R8+0x20400], desc[UR38][R4.64], !P0 ;  /* 0x2040000004089fae */ /* 0x0201e2000c101d66 */
[----:B------:R-:W-:-:S03]  /*11090*/  VIADD R7, R10, 0x10 ;  /* 0x000000100a077836 */ /* 0x000fc60000000000 */
[----:B0-----:R-:W0:Y:S02]  /*110a0*/  SHFL.IDX PT, R4, R3, 0x1, 0x181f ;  /* 0x00381f0003047f89 */ /* 0x001e2400000e0000 */
[----:B------:R-:W-:-:S13]  /*110b0*/  ISETP.GE.AND P1, PT, R7, R0, PT ;  /* 0x000000000700720c */ /* 0x000fda0003f26270 */
[----:B0-----:R-:W-:-:S05]  /*110c0*/  @!P1 LEA R5, P2, R9, R4, 0x1 ;  /* 0x0000000409059211 */ /* 0x001fca00078408ff */
[----:B------:R-:W-:-:S05]  /*110d0*/  @!P1 IMAD.X R4, RZ, RZ, R6, P2 ;  /* 0x000000ffff049224 */ /* 0x000fca00010e0606 */
[----:B------:R-:W-:-:S04]  /*110e0*/  @!P1 LOP3.LUT R5, R5, R4, RZ, 0x3c, !PT ;  /* 0x0000000405059212 */ /* 0x000fc800078e3cff */
[----:B------:R-:W-:-:S04]  /*110f0*/  @!P1 LOP3.LUT R4, R5, R4, RZ, 0x3c, !PT ;  /* 0x0000000405049212 */ /* 0x000fc800078e3cff */
[----:B------:R-:W-:-:S05]  /*11100*/  @!P1 LOP3.LUT R5, R5, R4, RZ, 0x3c, !PT ;  /* 0x0000000405059212 */ /* 0x000fca00078e3cff */
[----:B------:R0:W-:Y:S04]  /*11110*/  @!P1 LDGSTS.E.BYPASS.LTC128B.128 [R8+0x20c00], desc[UR38][R4.64], !P0 ;  /* 0x20c0000004089fae */ /* 0x0001e8000c101d66 */
[----:B------:R1:W-:Y:S04]  /*11120*/  STL [R1+0x50], R7 ;  /* 0x0000500701007387 */ /* 0x0003e80000100800 */
[----:B0-----:R-:W0:Y:S01]  /*11130*/  SHFL.IDX PT, R4, R3, 0x2, 0x181f ;  /* 0x00581f0003047f89 */ /* 0x001e2200000e0000 */
[----:B-1----:R-:W-:-:S03]  /*11140*/  VIADD R7, R10, 0x20 ;  /* 0x000000200a077836 */ /* 0x002fc60000000000 */
[----:B------:R-:W1:Y:S02]  /*11150*/  SHFL.IDX PT, R6, R2, 0x2, 0x181f ;  /* 0x00581f0002067f89 */ /* 0x000e6400000e0000 */
[----:B------:R-:W-:-:S13]  /*11160*/  ISETP.GE.AND P1, PT, R7, R0, PT ;  /* 0x000000000700720c */ /* 0x000fda0003f26270 */
[----:B0-----:R-:W-:-:S05]  /*11170*/  @!P1 LEA R5, P2, R9, R4, 0x1 ;  /* 0x0000000409059211 */ /* 0x001fca00078408ff */
[----:B-1----:R-:W-:-:S05]  /*11180*/  @!P1 IMAD.X R4, RZ, RZ, R6, P2 ;  /* 0x000000ffff049224 */ /* 0x002fca00010e0606 */
[----:B------:R-:W-:-:S04]  /*11190*/  @!P1 LOP3.LUT R5, R5, R4, RZ, 0x3c, !PT ;  /* 0x0000000405059212 */ /* 0x000fc800078e3cff */
[----:B------:R-:W-:-:S04]  /*111a0*/  @!P1 LOP3.LUT R4, R5, R4, RZ, 0x3c, !PT ;  /* 0x0000000405049212 */ /* 0x000fc800078e3cff */
[----:B------:R-:W-:Y:S01]  /*111b0*/  @!P1 LOP3.LUT R5, R5, R4, RZ, 0x3c, !PT ;  /* 0x0000000405059212 */ /* 0x000fe200078e3cff */
[----:B------:R0:W-:Y:S04]  /*111c0*/  STL [R1+0x5c], R7 ;  /* 0x00005c0701007387 */ /* 0x0001e80000100800 */
[----:B------:R1:W-:Y:S04]  /*111d0*/  @!P1 LDGSTS.E.BYPASS.LTC128B.128 [R8+0x21400], desc[UR38][R4.64], !P0 ;  /* 0x2140000004089fae */ /* 0x0003e8000c101d66 */
[----:B------:R-:W2:Y:S04]  /*111e0*/  SHFL.IDX PT, R3, R3, 0x3, 0x181f ;  /* 0x00781f0003037f89 */ /* 0x000ea800000e0000 */
[----:B-1----:R0:W1:Y:S02]  /*111f0*/  SHFL.IDX PT, R4, R2, 0x3, 0x181f ;  /* 0x00781f0002047f89 */ /* 0x00206400000e0000 */
.L_x_4250:
[----:B0-----:R-:W3:Y:S02]  /*11200*/  LDL R2, [R1+0x4] ;  /* 0x0000040001027983 */ /* 0x001ee40000100800 */
[----:B---3--:R-:W-:-:S05]  /*11210*/  VIADD R2, R2, 0x30 ;  /* 0x0000003002027836 */ /* 0x008fca0000000000 */
[----:B------:R-:W-:Y:S01]  /*11220*/  ISETP.GE.AND P1, PT, R2, R0, PT ;  /* 0x000000000200720c */ /* 0x000fe20003f26270 */
[----:B------:R2:W-:-:S12]  /*11230*/  STL [R1+0x60], R2 ;  /* 0x0000600201007387 */ /* 0x0005d80000100800 */
[----:B--2---:R-:W-:-:S05]  /*11240*/  @!P1 LEA R2, P2, R9, R3, 0x1 ;  /* 0x0000000309029211 */ /* 0x004fca00078408ff */
[----:B-1----:R-:W-:-:S05]  /*11250*/  @!P1 IMAD.X R3, RZ, RZ, R4, P2 ;  /* 0x000000ffff039224 */ /* 0x002fca00010e0604 */
[----:B------:R-:W-:Y:S01]  /*11260*/  @!PT LDS RZ, [RZ] ;  /* 0x00000000fffff984 */ /* 0x000fe20000000800 */
[----:B------:R-:W-:Y:S01]  /*11270*/  @!PT LDS RZ, [RZ] ;  /* 0x00000000fffff984 */ /* 0x000fe20000000800 */
[----:B------:R-:W-:Y:S01]  /*11280*/  @!PT LDS RZ, [RZ] ;  /* 0x00000000fffff984 */ /* 0x000fe20000000800 */
[----:B------:R0:W-:Y:S01]  /*11290*/  @!P1 LDGSTS.E.BYPASS.LTC128B.128 [R8+0x21c00], desc[UR38][R2.64], !P0 ;  /* 0x21c0000002089fae */ /* 0x0001e2000c101d66 */
[----:B------:R-:W-:Y:S01]  /*112a0*/  PLOP3.LUT P0, PT, PT, PT, PT, 0x80, 0x0 ;  /* 0x000000000000781c */ /* 0x000fe20003f0f070 */
[----:B------:R-:W-:-:S12]  /*112b0*/  NOP ;  /* 0x0000000000007918 */ /* 0x000fd80000000000 */
.L_x_4121:
[----:B------:R-:W-:Y:S02]  /*112c0*/  PLOP3.LUT P1, PT, P1, P0, PT, 0xa2, 0x0 ;  /* 0x000000000000781c */ /* 0x000fe40000f21472 */
[----:B------:R-:W-:-:S08]  /*112d0*/  @P0 R2UR P1, UR4, R18 ;  /* 0x00000000120402ca */ /* 0x000fd00000020000 */
[----:B------:R-:W-:-:S05]  /*112e0*/  @P0 PLOP3.LUT P0, PT, P1, PT, PT, 0x80, 0x0 ;  /* 0x000000000000081c */ /* 0x000fca0000f0f070 */
[----:B------:R-:W-:Y:S01]  /*112f0*/  @!P1 SYNCS.ARRIVE.TRANS64.RED.A0T1 RZ, [UR4+0x38800], RZ ;  /* 0x038800ffffff99a7 */ /* 0x000fe20008200404 */
[----:B------:R-:W-:Y:S07]  /*11300*/  @!P1 ARRIVES.LDGSTSBAR.64.TRANSCNT [UR4+0x38800] ;  /* 0x03880000ff0099b0 */ /* 0x000fee0008000a84 */
[----:B------:R-:W-:Y:S05]  /*11310*/  @P0 BRA.U.ANY `(.L_x_4121) ;  /* 0xfffffffd00e80947 */ /* 0x000fea000393ffff */
[----:B------:R-:W-:Y:S01]  /*11320*/  NOP ;  /* 0x0000000000007918 */ /* 0x000fe20000000000 */
[----:B------:R-:W2:Y:S01]  /*11330*/  LDL.LU R0, [R1+0x48] ;  /* 0x0000480001007983 */ /* 0x000ea20000300800 */
[----:B------:R-:W-:Y:S01]  /*11340*/  ULDC.64 UR4, c[0x0][0x398] ;  /* 0x0000e60000047ab9 */ /* 0x000fe20000000a00 */
[----:B------:R1:W-:Y:S02]  /*11350*/  SYNCS.ARRIVE.TRANS64.A1T0 RZ, [R18+URZ+0x38800], RZ ;  /* 0x038800ff12ff79a7 */ /* 0x0003e4000810003f */
[----:B0-----:R-:W3:Y:S01]  /*11360*/  LDL.LU R3, [R1+0x2c] ;  /* 0x00002c0001037983 */ /* 0x001ee20000300800 */
[----:B------:R-:W-:Y:S01]  /*11370*/  BSSY B6, `(.L_x_4122) ;  /* 0x000001a000067945 */ /* 0x000fe20003800000 */
[----:B--2---:R-:W-:Y:S02]  /*11380*/  IMAD R2, R0, UR4, RZ ;  /* 0x0000000400027c24 */ /* 0x004fe4000f8e02ff */
[----:B------:R-:W-:Y:S02]  /*11390*/  VIADD R0, R18, 0x26400 ;  /* 0x0002640012007836 */ /* 0x000fe40000000000 */
[----:B---3--:R-:W-:-:S02]  /*113a0*/  IMAD R2, R3, UR5, R2 ;  /* 0x0000000503027c24 */ /* 0x008fc4000f8e0202 */
[----:B------:R-:W-:Y:S01]  /*113b0*/  IMAD.WIDE.U32 R4, R3, UR4, RZ ;  /* 0x0000000403047c25 */ /* 0x000fe2000f8e00ff */
[----:B------:R-:W-:-:S03]  /*113c0*/  LOP3.LUT P0, RZ, R0, 0x3ff, RZ, 0xc0, !PT ;  /* 0x000003ff00ff7812 */ /* 0x000fc6000780c0ff */
[----:B------:R-:W-:Y:S01]  /*113d0*/  IMAD.IADD R0, R5, 0x1, R2 ;  /* 0x0000000105007824 */ /* 0x000fe200078e0202 */
[----:B------:R1:W-:Y:S04]  /*113e0*/  STL.64 [R1+0x48], R4 ;  /* 0x0000480401007387 */ /* 0x0003e80000100a00 */
[----:B------:R1:W-:Y:S05]  /*113f0*/  STL [R1+0x2c], R0 ;  /* 0x00002c0001007387 */ /* 0x0003ea0000100800 */
[----:B------:R-:W-:Y:S05]  /*11400*/  @!P0 BRA `(.L_x_4123) ;  /* 0x0000000000408947 */ /* 0x000fea0003800000 */
[----:B------:R-:W-:Y:S01]  /*11410*/  MOV R2, 0x0 ;  /* 0x0000000000027802 */ /* 0x000fe20000000f00 */
[----:B------:R-:W-:Y:S01]  /*11420*/  ULDC.64 UR6, c[0x4][0x118] ;  /* 0x0100460000067ab9 */ /* 0x000fe20000000a00 */
[----:B------:R-:W-:Y:S01]  /*11430*/  ULDC.64 UR8, c[0x4][0x120] ;  /* 0x0100480000087ab9 */ /* 0x000fe20000000a00 */
[----:B------:R-:W-:Y:S01]  /*11440*/  ULDC.64 UR4, c[0x4][0x60] ;  /* 0x0100180000047ab9 */ /* 0x000fe20000000a00 */
[----:B-1----:R-:W-:Y:S02]  /*11450*/  IMAD.U32 R4, RZ, RZ, UR6 ;  /* 0x00000006ff047e24 */ /* 0x002fe4000f8e00ff */
        /* <DEDUP_REMOVED lines=11> */
.L_x_4123:
[----:B------:R-:W-:Y:S05]  /*11510*/  BSYNC B6 ;  /* 0x0000000000067941 */ /* 0x000fea0003800000 */
.L_x_4122:
[----:B-1----:R-:W2:Y:S01]  /*11520*/  LDL.LU R5, [R1+0x2c] ;  /* 0x00002c0001057983 */ /* 0x002ea20000300800 */
[----:B------:R-:W0:Y:S01]  /*11530*/  LDC R7, c[0x0][0x448] ;  /* 0x00011200ff077b82 */ /* 0x000e220000000800 */
[----:B------:R-:W-:Y:S02]  /*11540*/  ULDC.64 UR4, c[0x0][0x3d8] ;  /* 0x0000f60000047ab9 */ /* 0x000fe40000000a00 */
[----:B------:R-:W2:Y:S04]  /*11550*/  LDL.LU.64 R2, [R1+0x48] ;  /* 0x0000480001027983 */ /* 0x000ea80000300a00 */
[----:B------:R-:W3:Y:S04]  /*11560*/  LDL.LU R0, [R1+0x58] ;  /* 0x0000580001007983 */ /* 0x000ee80000300800 */
[----:B------:R-:W4:Y:S04]  /*11570*/  LDL.LU R4, [R1+0x34] ;  /* 0x0000340001047983 */ /* 0x000f280000300800 */
[----:B------:R-:W5:Y:S01]  /*11580*/  LDL.LU R6, [R1+0x28] ;  /* 0x0000280001067983 */ /* 0x000f620000300800 */
[----:B------:R-:W-:Y:S01]  /*11590*/  LOP3.LUT R19, R19, 0xfffffff7, RZ, 0xc0, !PT ;  /* 0xfffffff713137812 */ /* 0x000fe200078ec0ff */
[----:B------:R-:W1:Y:S01]  /*115a0*/  S2R R10, SR_TID.X ;  /* 0x00000000000a7919 */ /* 0x000e620000002100 */
[----:B0-----:R-:W-:Y:S01]  /*115b0*/  ISETP.NE.AND P0, PT, R7, 0x1, PT ;  /* 0x000000010700780c */ /* 0x001fe20003f05270 */
[----:B-1----:R-:W-:-:S05]  /*115c0*/  IMAD.SHL.U32 R10, R10, 0x8, RZ ;  /* 0x000000080a0a7824 */ /* 0x002fca00078e00ff */
[----:B------:R-:W-:Y:S01]  /*115d0*/  LOP3.LUT R10, R10, 0x38, RZ, 0xc0, !PT ;  /* 0x000000380a0a7812 */ /* 0x000fe200078ec0ff */
[----:B--2---:R-:W-:-:S06]  /*115e0*/  IMAD.MOV.U32 R3, RZ, RZ, R5 ;  /* 0x000000ffff037224 */ /* 0x004fcc00078e0005 */
[----:B------:R-:W0:Y:S01]  /*115f0*/  @P0 LDC R5, c[0x0][0x450] ;  /* 0x00011400ff050b82 */ /* 0x000e220000000800 */
[----:B------:R-:W-:-:S04]  /*11600*/  IMAD.WIDE.U32 R2, R17, UR4, R2 ;  /* 0x0000000411027c25 */ /* 0x000fc8000f8e0002 */
[----:B------:R-:W-:Y:S01]  /*11610*/  IMAD R3, R17, UR5, R3 ;  /* 0x0000000511037c24 */ /* 0x000fe2000f8e0203 */
[----:B------:R-:W-:Y:S02]  /*11620*/  ULDC.64 UR4, c[0x0][0x3e0] ;  /* 0x0000f80000047ab9 */ /* 0x000fe40000000a00 */
[----:B---3--:R-:W-:Y:S02]  /*11630*/  IMAD R0, R0, UR4, RZ ;  /* 0x0000000400007c24 */ /* 0x008fe4000f8e02ff */
[----:B----4-:R-:W-:-:S04]  /*11640*/  IMAD.WIDE.U32 R2, R4, UR4, R2 ;  /* 0x0000000404027c25 */ /* 0x010fc8000f8e0002 */
[----:B------:R-:W-:Y:S01]  /*11650*/  IMAD R0, R4, UR5, R0 ;  /* 0x0000000504007c24 */ /* 0x000fe2000f8e0200 */
[----:B------:R-:W-:Y:S01]  /*11660*/  ULDC.64 UR4, c[0x0][0x3d0] ;  /* 0x0000f40000047ab9 */ /* 0x000fe20000000a00 */
[----:B-----5:R-:W-:Y:S02]  /*11670*/  IMAD.MOV.U32 R4, RZ, RZ, R6 ;  /* 0x000000ffff047224 */ /* 0x020fe400078e0006 */
[----:B------:R-:W-:Y:S02]  /*11680*/  IMAD.IADD R3, R3, 0x1, R0 ;  /* 0x0000000103037824 */ /* 0x000fe400078e0200 */
[----:B------:R-:W1:Y:S02]  /*11690*/  @P0 LDC R0, c[0x0][0x44c] ;  /* 0x00011300ff000b82 */ /* 0x000e640000000800 */
[----:B-1----:R-:W-:-:S05]  /*116a0*/  @P0 IMAD.HI.U32 R0, R6, R0, RZ ;  /* 0x0000000006000227 */ /* 0x002fca00078e00ff */
[----:B0-----:R-:W-:-:S04]  /*116b0*/  @P0 SHF.R.U32.HI R4, RZ, R5, R0 ;  /* 0x00000005ff040219 */ /* 0x001fc80000011600 */
[--C-:B------:R-:W-:Y:S01]  /*116c0*/  SHF.R.S32.HI R5, RZ, 0x1f, R4.reuse ;  /* 0x0000001fff057819 */ /* 0x100fe20000011404 */
[----:B------:R-:W-:Y:S02]  /*116d0*/  IMAD.MOV R0, RZ, RZ, -R4 ;  /* 0x000000ffff007224 */ /* 0x000fe400078e0a04 */
[----:B------:R-:W-:-:S04]  /*116e0*/  IMAD.WIDE.U32 R2, R4, UR4, R2 ;  /* 0x0000000404027c25 */ /* 0x000fc8000f8e0002 */
[----:B------:R-:W-:Y:S02]  /*116f0*/  IMAD R0, R7, R0, R6 ;  /* 0x0000000007007224 */ /* 0x000fe400078e0206 */
[----:B------:R-:W0:Y:S01]  /*11700*/  S2R R6, SR_TID.X ;  /* 0x0000000000067919 */ /* 0x000e220000002100 */
        /* <DEDUP_REMOVED lines=14> */
[----:B0-----:R-:W-:Y:S01]  /*117f0*/  IMAD.SHL.U32 R6, R6, 0x8, RZ ;  /* 0x0000000806067824 */ /* 0x001fe200078e00ff */
[----:B------:R-:W-:-:S04]  /*11800*/  SEL R5, RZ, 0x1, P3 ;  /* 0x00000001ff057807 */ /* 0x000fc80001800000 */
[----:B------:R-:W-:-:S04]  /*11810*/  LOP3.LUT R6, R6, 0x38, RZ, 0xc0, !PT ;  /* 0x0000003806067812 */ /* 0x000fc800078ec0ff */
[C---:B------:R-:W-:Y:S02]  /*11820*/  LOP3.LUT R8, R6.reuse, 0x80, RZ, 0xfc, !PT ;  /* 0x0000008006087812 */ /* 0x040fe400078efcff */
[----:B------:R-:W-:Y:S02]  /*11830*/  LOP3.LUT R6, R6, 0x40, RZ, 0xfc, !PT ;  /* 0x0000004006067812 */ /* 0x000fe400078efcff */
[----:B------:R-:W-:Y:S02]  /*11840*/  ISETP.GE.AND P2, PT, R8, UR4, PT ;  /* 0x0000000408007c0c */ /* 0x000fe4000bf46270 */
[----:B------:R-:W-:Y:S02]  /*11850*/  ISETP.GE.AND P1, PT, R6, UR4, PT ;  /* 0x0000000406007c0c */ /* 0x000fe4000bf26270 */
[----:B------:R-:W0:Y:S01]  /*11860*/  S2R R6, SR_TID.X ;  /* 0x0000000000067919 */ /* 0x000e220000002100 */
[----:B------:R-:W-:Y:S02]  /*11870*/  @P3 LOP3.LUT R19, R19, 0x8, RZ, 0xfc, !PT ;  /* 0x0000000813133812 */ /* 0x000fe400078efcff */
[----:B------:R-:W-:-:S02]  /*11880*/  SEL R3, RZ, 0x4, P2 ;  /* 0x00000004ff037807 */ /* 0x000fc40001000000 */
[----:B------:R-:W-:Y:S02]  /*11890*/  LOP3.LUT R19, R19, 0xfffffffd, RZ, 0xc0, !PT ;  /* 0xfffffffd13137812 */ /* 0x000fe400078ec0ff */
[----:B------:R-:W-:Y:S02]  /*118a0*/  SEL R2, RZ, 0x2, P1 ;  /* 0x00000002ff027807 */ /* 0x000fe40000800000 */
[----:B------:R-:W-:Y:S02]  /*118b0*/  @P2 LOP3.LUT R19, R19, 0x2, RZ, 0xfc, !PT ;  /* 0x0000000213132812 */ /* 0x000fe400078efcff */
[----:B------:R-:W-:Y:S02]  /*118c0*/  IADD3 R2, R3, R2, R5 ;  /* 0x0000000203027210 */ /* 0x000fe40007ffe005 */
[----:B------:R-:W-:-:S04]  /*118d0*/  LOP3.LUT R19, R19, 0xfffffffb, RZ, 0xc0, !PT ;  /* 0xfffffffb13137812 */ /* 0x000fc800078ec0ff */
[----:B------:R-:W-:Y:S01]  /*118e0*/  @P1 LOP3.LUT R19, R19, 0x4, RZ, 0xfc, !PT ;  /* 0x0000000413131812 */ /* 0x000fe200078efcff */
[----:B0-----:R-:W-:-:S05]  /*118f0*/  IMAD.SHL.U32 R6, R6, 0x8, RZ ;  /* 0x0000000806067824 */ /* 0x001fca00078e00ff */
[----:B------:R-:W-:-:S04]  /*11900*/  LOP3.LUT R6, R6, 0x38, RZ, 0xc0, !PT ;  /* 0x0000003806067812 */ /* 0x000fc800078ec0ff */
[C---:B------:R-:W-:Y:S02]  /*11910*/  LOP3.LUT R8, R6.reuse, 0x100, RZ, 0xfc, !PT ;  /* 0x0000010006087812 */ /* 0x040fe400078efcff */
[----:B------:R-:W-:Y:S02]  /*11920*/  LOP3.LUT R6, R6, 0xc0, RZ, 0xfc, !PT ;  /* 0x000000c006067812 */ /* 0x000fe400078efcff */
[----:B------:R-:W-:Y:S02]  /*11930*/  ISETP.GE.AND P0, PT, R8, UR4, PT ;  /* 0x0000000408007c0c */ /* 0x000fe4000bf06270 */
[----:B------:R-:W0:Y:S01]  /*11940*/  S2R R8, SR_TID.X ;  /* 0x0000000000087919 */ /* 0x000e220000002100 */
[----:B------:R-:W-:Y:S02]  /*11950*/  ISETP.GE.AND P5, PT, R6, UR4, PT ;  /* 0x0000000406007c0c */ /* 0x000fe4000bfa6270 */
[----:B------:R-:W-:Y:S01]  /*11960*/  SEL R5, RZ, 0x10, P0 ;  /* 0x00000010ff057807 */ /* 0x000fe20000000000 */
[----:B------:R-:W1:Y:S01]  /*11970*/  S2R R6, SR_TID.X ;  /* 0x0000000000067919 */ /* 0x000e620000002100 */
[----:B------:R-:W-:-:S04]  /*11980*/  SEL R3, RZ, 0x8, P5 ;  /* 0x00000008ff037807 */ /* 0x000fc80002800000 */
[----:B------:R-:W-:Y:S01]  /*11990*/  IADD3 R2, R5, R2, R3 ;  /* 0x0000000205027210 */ /* 0x000fe20007ffe003 */
[----:B0-----:R-:W-:Y:S02]  /*119a0*/  IMAD.SHL.U32 R8, R8, 0x8, RZ ;  /* 0x0000000808087824 */ /* 0x001fe400078e00ff */
[----:B-1----:R-:W-:-:S03]  /*119b0*/  IMAD.SHL.U32 R6, R6, 0x8, RZ ;  /* 0x0000000806067824 */ /* 0x002fc600078e00ff */
[----:B------:R-:W-:-:S04]  /*119c0*/  LOP3.LUT R8, R8, 0x38, RZ, 0xc0, !PT ;  /* 0x0000003808087812 */ /* 0x000fc800078ec0ff */
[----:B------:R-:W-:Y:S02]  /*119d0*/  LOP3.LUT R9, R8, 0x180, RZ, 0xfc, !PT ;  /* 0x0000018008097812 */ /* 0x000fe400078efcff */
[----:B------:R-:W-:Y:S02]  /*119e0*/  LOP3.LUT R6, R6, 0x38, RZ, 0xc0, !PT ;  /* 0x0000003806067812 */ /* 0x000fe400078ec0ff */
[----:B------:R-:W-:Y:S02]  /*119f0*/  ISETP.GE.AND P1, PT, R9, UR4, PT ;  /* 0x0000000409007c0c */ /* 0x000fe4000bf26270 */
[C---:B------:R-:W-:Y:S02]  /*11a00*/  LOP3.LUT R8, R6.reuse, 0x140, RZ, 0xfc, !PT ;  /* 0x0000014006087812 */ /* 0x040fe400078efcff */
[----:B------:R-:W-:Y:S02]  /*11a10*/  SEL R5, RZ, 0x40, P1 ;  /* 0x00000040ff057807 */ /* 0x000fe40000800000 */
[----:B------:R-:W-:-:S02]  /*11a20*/  LOP3.LUT R6, R6, 0x1c0, RZ, 0xfc, !PT ;  /* 0x000001c006067812 */ /* 0x000fc400078efcff */
[----:B------:R-:W-:Y:S02]  /*11a30*/  ISETP.GE.AND P1, PT, R8, UR4, PT ;  /* 0x0000000408007c0c */ /* 0x000fe4000bf26270 */
[----:B------:R-:W-:Y:S01]  /*11a40*/  ISETP.GE.AND P2, PT, R6, UR4, PT ;  /* 0x0000000406007c0c */ /* 0x000fe2000bf46270 */
[----:B------:R-:W-:Y:S01]  /*11a50*/  UMOV UR4, 0xffffffff ;  /* 0xffffffff00047882 */ /* 0x000fe20000000000 */
[----:B------:R-:W-:Y:S02]  /*11a60*/  SEL R3, RZ, 0x20, P1 ;  /* 0x00000020ff037807 */ /* 0x000fe40000800000 */
[----:B------:R-:W-:Y:S02]  /*11a70*/  SEL R6, RZ, 0x80, P2 ;  /* 0x00000080ff067807 */ /* 0x000fe40001000000 */
[----:B------:R-:W-:-:S05]  /*11a80*/  IADD3 R5, R5, R2, R3 ;  /* 0x0000000205057210 */ /* 0x000fca0007ffe003 */
[----:B------:R-:W-:Y:S01]  /*11a90*/  IMAD.IADD R6, R5, 0x1, R6 ;  /* 0x0000000105067824 */ /* 0x000fe200078e0206 */
[----:B------:R-:W-:Y:S06]  /*11aa0*/  BRA.DIV UR4, `(.L_x_4124) ;  /* 0x0000005a04687947 */ /* 0x000fec000b800000 */
[----:B------:R-:W2:Y:S04]  /*11ab0*/  LDL.LU R8, [R1+0x38] ;  /* 0x0000380001087983 */ /* 0x000ea80000300800 */
[----:B------:R-:W3:Y:S04]  /*11ac0*/  LDL.LU R3, [R1+0x4] ;  /* 0x0000040001037983 */ /* 0x000ee80000300800 */
[----:B------:R-:W4:Y:S04]  /*11ad0*/  LDL.LU R2, [R1+0x50] ;  /* 0x0000500001027983 */ /* 0x000f280000300800 */
[----:B------:R-:W5:Y:S01]  /*11ae0*/  LDL R11, [R1+0x14] ;  /* 0x00001400010b7983 */ /* 0x000f620000100800 */
[----:B------:R-:W-:-:S03]  /*11af0*/  LOP3.LUT R19, R19, 0xfffffbff, RZ, 0xc0, !PT ;  /* 0xfffffbff13137812 */ /* 0x000fc600078ec0ff */
[----:B------:R-:W5:Y:S01]  /*11b00*/  LDL.LU R10, [R1+0x5c] ;  /* 0x00005c00010a7983 */ /* 0x000f620000300800 */
[----:B------:R-:W-:Y:S01]  /*11b10*/  @P1 LOP3.LUT R19, R19, 0x400, RZ, 0xfc, !PT ;  /* 0x0000040013131812 */ /* 0x000fe200078efcff */
[----:B------:R-:W0:Y:S03]  /*11b20*/  S2R R12, SR_TID.X ;  /* 0x00000000000c7919 */ /* 0x000e260000002100 */
[C---:B------:R-:W-:Y:S02]  /*11b30*/  LOP3.LUT P1, RZ, R19.reuse, 0x8, RZ, 0xc0, !PT ;  /* 0x0000000813ff7812 */ /* 0x040fe4000782c0ff */
[C---:B------:R-:W-:Y:S02]  /*11b40*/  LOP3.LUT P4, RZ, R19.reuse, 0x2, RZ, 0xc0, !PT ;  /* 0x0000000213ff7812 */ /* 0x040fe4000788c0ff */
[----:B------:R-:W-:Y:S01]  /*11b50*/  LOP3.LUT R19, R19, 0xfffffeff, RZ, 0xc0, !PT ;  /* 0xfffffeff13137812 */ /* 0x000fe200078ec0ff */
[----:B0-----:R-:W-:-:S05]  /*11b60*/  IMAD.SHL.U32 R12, R12, 0x8, RZ ;  /* 0x000000080c0c7824 */ /* 0x001fca00078e00ff */
[----:B------:R-:W-:Y:S01]  /*11b70*/  LOP3.LUT R12, R12, 0x38, RZ, 0xc0, !PT ;  /* 0x000000380c0c7812 */ /* 0x000fe200078ec0ff */
[----:B------:R-:W-:Y:S01]  /*11b80*/  SHFL.IDX PT, R14, R0, 0x1, 0x181f ;  /* 0x00381f00000e7f89 */ /* 0x000fe200000e0000 */
[----:B--2---:R-:W-:-:S05]  /*11b90*/  IMAD R7, R8, R7, RZ ;  /* 0x0000000708077224 */ /* 0x004fca00078e02ff */
[-C--:B---3--:R-:W-:Y:S02]  /*11ba0*/  ISETP.GE.AND P2, PT, R3, R7.reuse, PT ;  /* 0x000000070300720c */ /* 0x088fe40003f46270 */
[----:B----4-:R-:W-:-:S11]  /*11bb0*/  ISETP.GE.AND P3, PT, R2, R7, PT ;  /* 0x000000070200720c */ /* 0x010fd60003f66270 */
[----:B------:R-:W-:-:S04]  /*11bc0*/  @!P2 LOP3.LUT R2, R5, 0x40, RZ, 0xc0, !PT ;  /* 0x000000400502a812 */ /* 0x000fc800078ec0ff */
[----:B------:R-:W-:Y:S02]  /*11bd0*/  @!P2 SHF.R.U32.HI R2, RZ, 0x2, R2 ;  /* 0x00000002ff02a819 */ /* 0x000fe40000011602 */
[----:B------:R-:W-:Y:S02]  /*11be0*/  @P3 LOP3.LUT R19, R19, 0x100, RZ, 0xfc, !PT ;  /* 0x0000010013133812 */ /* 0x000fe400078efcff */
[----:B------:R-:W-:Y:S02]  /*11bf0*/  @!P2 ISETP.NE.U32.AND P3, PT, R2, RZ, PT ;  /* 0x000000ff0200a20c */ /* 0x000fe40003f65070 */
[----:B------:R-:W-:Y:S01]  /*11c00*/  @!P2 LOP3.LUT R2, R6, 0x80, RZ, 0xc0, !PT ;  /* 0x000000800602a812 */ /* 0x000fe200078ec0ff */
[----:B------:R-:W0:Y:S01]  /*11c10*/  SHFL.IDX PT, R3, R0, RZ, 0x181f ;  /* 0x00181fff00037589 */ /* 0x000e2200000e0000 */
[----:B------:R-:W-:Y:S02]  /*11c20*/  LOP3.LUT R19, R19, 0xffffffdf, RZ, 0xc0, !PT ;  /* 0xffffffdf13137812 */ /* 0x000fe400078ec0ff */
[----:B------:R-:W-:-:S07]  /*11c30*/  @!P2 SHF.R.U32.HI R2, RZ, 0x3, R2 ;  /* 0x00000003ff02a819 */ /* 0x000fce0000011602 */
[----:B------:R-:W-:Y:S02]  /*11c40*/  @P3 LOP3.LUT R19, R19, 0x20, RZ, 0xfc, !PT ;  /* 0x0000002013133812 */ /* 0x000fe400078efcff */
[----:B------:R-:W-:Y:S02]  /*11c50*/  @!P2 ISETP.NE.U32.AND P3, PT, R2, RZ, PT ;  /* 0x000000ff0200a20c */ /* 0x000fe40003f65070 */
[----:B------:R-:W1:Y:S01]  /*11c60*/  SHFL.IDX PT, R2, R4, RZ, 0x181f ;  /* 0x00181fff04027589 */ /* 0x000e6200000e0000 */
[----:B0-----:R-:W-:Y:S02]  /*11c70*/  @!P2 LEA R3, P6, R12, R3, 0x1 ;  /* 0x000000030c03a211 */ /* 0x001fe400078c08ff */
[----:B------:R-:W-:-:S03]  /*11c80*/  LOP3.LUT R19, R19, 0xfffffdff, RZ, 0xc0, !PT ;  /* 0xfffffdff13137812 */ /* 0x000fc600078ec0ff */
[----:B-1----:R-:W-:-:S05]  /*11c90*/  @!P2 IMAD.X R2, RZ, RZ, R2, P6 ;  /* 0x000000ffff02a224 */ /* 0x002fca00030e0602 */
[-C--:B------:R-:W-:Y:S02]  /*11ca0*/  @!P2 LOP3.LUT R3, R3, R2.reuse, RZ, 0x3c, !PT ;  /* 0x000000020303a212 */ /* 0x080fe400078e3cff */
[----:B------:R-:W-:Y:S02]  /*11cb0*/  @P3 LOP3.LUT R19, R19, 0x200, RZ, 0xfc, !PT ;  /* 0x0000020013133812 */ /* 0x000fe400078efcff */
[----:B------:R-:W-:Y:S02]  /*11cc0*/  @!P2 LOP3.LUT R2, R3, R2, RZ, 0x3c, !PT ;  /* 0x000000020302a212 */ /* 0x000fe400078e3cff */
[----:B------:R-:W-:Y:S02]  /*11cd0*/  LOP3.LUT P6, RZ, R19, 0x4, RZ, 0xc0, !PT ;  /* 0x0000000413ff7812 */ /* 0x000fe400078cc0ff */
[----:B------:R-:W-:Y:S02]  /*11ce0*/  @!P2 LOP3.LUT R3, R3, R2, RZ, 0x3c, !PT ;  /* 0x000000020303a212 */ /* 0x000fe400078e3cff */
[----:B------:R-:W-:-:S03]  /*11cf0*/  LOP3.LUT P3, RZ, R19, 0x20, RZ, 0xc0, !PT ;  /* 0x0000002013ff7812 */ /* 0x000fc6000786c0ff */
[----:B-----5:R-:W-:Y:S01]  /*11d00*/  @!P2 LDGSTS.E.BYPASS.LTC128B.128 [R11+0x26400], desc[UR38][R2.64], !P1 ;  /* 0x26400000020bafae */ /* 0x020fe2000c901d66 */
[----:B------:R-:W-:-:S05]  /*11d10*/  LOP3.LUT P1, RZ, R19, 0x400, RZ, 0xc0, !PT ;  /* 0x0000040013ff7812 */ /* 0x000fca000782c0ff */
[----:B------:R-:W-:Y:S04]  /*11d20*/  @!P2 LDGSTS.E.BYPASS.LTC128B.128 [R11+0x28400], desc[UR38][R2.64+0x80], !P6 ;  /* 0x28400080020bafae */ /* 0x000fe8000f101d66 */
[----:B------:R-:W-:Y:S04]  /*11d30*/  @!P2 LDGSTS.E.BYPASS.LTC128B.128 [R11+0x2a400], desc[UR38][R2.64+0x100], !P4 ;  /* 0x2a400100020bafae */ /* 0x000fe8000e101d66 */
[----:B------:R-:W-:Y:S04]  /*11d40*/  @!P2 LDGSTS.E.BYPASS.LTC128B.128 [R11+0x2c400], desc[UR38][R2.64+0x180], !P5 ;  /* 0x2c400180020bafae */ /* 0x000fe8000e901d66 */
[----:B------:R-:W-:Y:S04]  /*11d50*/  @!P2 LDGSTS.E.BYPASS.LTC128B.128 [R11+0x2e400], desc[UR38][R2.64+0x200], !P0 ;  /* 0x2e400200020bafae */ /* 0x000fe8000c101d66 */
[----:B------:R-:W-:Y:S04]  /*11d60*/  @!P2 LDGSTS.E.BYPASS.LTC128B.128 [R11+0x30400], desc[UR38][R2.64+0x280], !P1 ;  /* 0x30400280020bafae */ /* 0x000fe8000c901d66 */
[----:B------:R-:W-:Y:S01]  /*11d70*/  @!P2 LDGSTS.E.BYPASS.LTC128B.128 [R11+0x32400], desc[UR38][R2.64+0x300], P3 ;  /* 0x32400300020bafae */ /* 0x000fe20009901d66 */
[----:B------:R-:W-:-:S03]  /*11d80*/  LOP3.LUT P3, RZ, R19, 0x200, RZ, 0xc0, !PT ;  /* 0x0000020013ff7812 */ /* 0x000fc6000786c0ff */
[----:B------:R-:W0:Y:S10]  /*11d90*/  SHFL.IDX PT, R8, R4, 0x1, 0x181f ;  /* 0x00381f0004087f89 */ /* 0x000e3400000e0000 */
[----:B------:R1:W-:Y:S01]  /*11da0*/  @!P2 LDGSTS.E.BYPASS.LTC128B.128 [R11+0x34400], desc[UR38][R2.64+0x380], P3 ;  /* 0x34400380020bafae */ /* 0x0003e20009901d66 */
[----:B------:R-:W-:-:S13]  /*11db0*/  LOP3.LUT P3, RZ, R19, 0x100, RZ, 0xc0, !PT ;  /* 0x0000010013ff7812 */ /* 0x000fda000786c0ff */
[----:B------:R-:W-:-:S05]  /*11dc0*/  @!P3 LEA R21, P2, R12, R14, 0x1 ;  /* 0x0000000e0c15b211 */ /* 0x000fca00078408ff */
[----:B0-----:R-:W-:Y:S01]  /*11dd0*/  @!P3 IMAD.X R8, RZ, RZ, R8, P2 ;  /* 0x000000ffff08b224 */ /* 0x001fe200010e0608 */
[----:B------:R-:W-:Y:S02]  /*11de0*/  LOP3.LUT P2, RZ, R19, 0x8, RZ, 0xc0, !PT ;  /* 0x0000000813ff7812 */ /* 0x000fe4000784c0ff */
[----:B------:R-:W-:Y:S01]  /*11df0*/  @!P3 LOP3.LUT R9, R5, 0x40, RZ, 0xc0, !PT ;  /* 0x000000400509b812 */ /* 0x000fe200078ec0ff */
[----:B-1----:R-:W-:Y:S02]  /*11e00*/  @!P3 IMAD.MOV.U32 R2, RZ, RZ, R21 ;  /* 0x000000ffff02b224 */ /* 0x002fe400078e0015 */
[----:B------:R-:W-:Y:S01]  /*11e10*/  @!P3 IMAD.MOV.U32 R3, RZ, RZ, R8 ;  /* 0x000000ffff03b224 */ /* 0x000fe200078e0008 */
[----:B------:R-:W-:-:S07]  /*11e20*/  @!P3 SHF.R.U32.HI R9, RZ, 0x2, R9 ;  /* 0x00000002ff09b819 */ /* 0x000fce0000011609 */
[----:B------:R-:W-:Y:S01]  /*11e30*/  @!P3 LDGSTS.E.BYPASS.LTC128B.128 [R11+0x26c00], desc[UR38][R2.64], !P2 ;  /* 0x26c00000020bbfae */ /* 0x000fe2000d101d66 */
[----:B------:R-:W-:Y:S02]  /*11e40*/  @!P3 ISETP.NE.U32.AND P2, PT, R9, RZ, PT ;  /* 0x000000ff0900b20c */ /* 0x000fe40003f45070 */
[----:B------:R-:W-:Y:S01]  /*11e50*/  @!P3 LOP3.LUT R8, R6, 0x80, RZ, 0xc0, !PT ;  /* 0x000000800608b812 */ /* 0x000fe200078ec0ff */
[----:B------:R-:W-:Y:S03]  /*11e60*/  @!P3 LDGSTS.E.BYPASS.LTC128B.128 [R11+0x28c00], desc[UR38][R2.64+0x80], !P6 ;  /* 0x28c00080020bbfae */ /* 0x000fe6000f101d66 */
[----:B------:R-:W-:Y:S01]  /*11e70*/  @!P3 SHF.R.U32.HI R8, RZ, 0x3, R8 ;  /* 0x00000003ff08b819 */ /* 0x000fe20000011608 */
[----:B------:R-:W-:Y:S04]  /*11e80*/  @!P3 LDGSTS.E.BYPASS.LTC128B.128 [R11+0x2ac00], desc[UR38][R2.64+0x100], !P4 ;  /* 0x2ac00100020bbfae */ /* 0x000fe8000e101d66 */
[----:B------:R-:W-:Y:S04]  /*11e90*/  @!P3 LDGSTS.E.BYPASS.LTC128B.128 [R11+0x2cc00], desc[UR38][R2.64+0x180], !P5 ;  /* 0x2cc00180020bbfae */ /* 0x000fe8000e901d66 */
[----:B------:R-:W-:Y:S04]  /*11ea0*/  @!P3 LDGSTS.E.BYPASS.LTC128B.128 [R11+0x2ec00], desc[UR38][R2.64+0x200], !P0 ;  /* 0x2ec00200020bbfae */ /* 0x000fe8000c101d66 */
[----:B------:R-:W-:Y:S04]  /*11eb0*/  @!P3 LDGSTS.E.BYPASS.LTC128B.128 [R11+0x30c00], desc[UR38][R2.64+0x280], !P1 ;  /* 0x30c00280020bbfae */ /* 0x000fe8000c901d66 */
[----:B------:R-:W-:Y:S01]  /*11ec0*/  @!P3 LDGSTS.E.BYPASS.LTC128B.128 [R11+0x32c00], desc[UR38][R2.64+0x300], P2 ;  /* 0x32c00300020bbfae */ /* 0x000fe20009101d66 */
[----:B------:R-:W-:-:S13]  /*11ed0*/  @!P3 ISETP.NE.U32.AND P2, PT, R8, RZ, PT ;  /* 0x000000ff0800b20c */ /* 0x000fda0003f45070 */
[----:B------:R0:W-:Y:S01]  /*11ee0*/  @!P3 LDGSTS.E.BYPASS.LTC128B.128 [R11+0x34c00], desc[UR38][R2.64+0x380], P2 ;  /* 0x34c00380020bbfae */ /* 0x0001e20009101d66 */
[----:B------:R-:W-:-:S03]  /*11ef0*/  ISETP.GE.AND P2, PT, R10, R7, PT ;  /* 0x000000070a00720c */ /* 0x000fc60003f46270 */
[----:B------:R-:W-:Y:S04]  /*11f00*/  SHFL.IDX PT, R10, R4, 0x2, 0x181f ;  /* 0x00581f00040a7f89 */ /* 0x000fe800000e0000 */
[----:B0-----:R-:W0:Y:S01]  /*11f10*/  SHFL.IDX PT, R3, R0, 0x2, 0x181f ;  /* 0x00581f0000037f89 */ /* 0x001e2200000e0000 */
[----:B------:R-:W-:-:S04]  /*11f20*/  LOP3.LUT R19, R19, 0xffffff7f, RZ, 0xc0, !PT ;  /* 0xffffff7f13137812 */ /* 0x000fc800078ec0ff */
[----:B------:R-:W-:Y:S02]  /*11f30*/  @P6 LOP3.LUT R19, R19, 0x80, RZ, 0xfc, !PT ;  /* 0x0000008013136812 */ /* 0x000fe400078efcff */
[----:B------:R-:W-:Y:S02]  /*11f40*/  @!P2 LOP3.LUT R2, R5, 0x40, RZ, 0xc0, !PT ;  /* 0x000000400502a812 */ /* 0x000fe400078ec0ff */
[----:B------:R-:W-:Y:S02]  /*11f50*/  LOP3.LUT P3, RZ, R19, 0x8, RZ, 0xc0, !PT ;  /* 0x0000000813ff7812 */ /* 0x000fe4000786c0ff */
[----:B------:R-:W-:Y:S02]  /*11f60*/  @!P2 SHF.R.U32.HI R9, RZ, 0x2, R2 ;  /* 0x00000002ff09a819 */ /* 0x000fe40000011602 */
[----:B0-----:R-:W-:-:S05]  /*11f70*/  @!P2 LEA R8, P6, R12, R3, 0x1 ;  /* 0x000000030c08a211 */ /* 0x001fca00078c08ff */
[----:B------:R-:W-:Y:S01]  /*11f80*/  @!P2 IMAD.X R3, RZ, RZ, R10, P6 ;  /* 0x000000ffff03a224 */ /* 0x000fe200030e060a */
[----:B------:R-:W-:Y:S01]  /*11f90*/  LOP3.LUT P6, RZ, R19, 0x80, RZ, 0xc0, !PT ;  /* 0x0000008013ff7812 */ /* 0x000fe200078cc0ff */
[----:B------:R-:W-:Y:S01]  /*11fa0*/  @!P2 IMAD.MOV.U32 R2, RZ, RZ, R8 ;  /* 0x000000ffff02a224 */ /* 0x000fe200078e0008 */
[----:B------:R-:W-:-:S04]  /*11fb0*/  @!P2 LOP3.LUT R8, R6, 0x80, RZ, 0xc0, !PT ;  /* 0x000000800608a812 */ /* 0x000fc800078ec0ff */
[----:B------:R-:W-:Y:S01]  /*11fc0*/  @!P2 SHF.R.U32.HI R8, RZ, 0x3, R8 ;  /* 0x00000003ff08a819 */ /* 0x000fe20000011608 */
[----:B------:R0:W-:Y:S03]  /*11fd0*/  @!P2 LDGSTS.E.BYPASS.LTC128B.128 [R11+0x27400], desc[UR38][R2.64], !P3 ;  /* 0x27400000020bafae */ /* 0x0001e6000d901d66 */
[----:B------:R-:W-:-:S03]  /*11fe0*/  @!P2 ISETP.NE.U32.AND P3, PT, R8, RZ, PT ;  /* 0x000000ff0800a20c */ /* 0x000fc60003f65070 */
[----:B------:R0:W-:Y:S01]  /*11ff0*/  @!P2 LDGSTS.E.BYPASS.LTC128B.128 [R11+0x29400], desc[UR38][R2.64+0x80], !P6 ;  /* 0x29400080020bafae */ /* 0x0001e2000f101d66 */
[----:B------:R-:W-:-:S03]  /*12000*/  @!P2 ISETP.NE.U32.AND P6, PT, R9, RZ, PT ;  /* 0x000000ff0900a20c */ /* 0x000fc60003fc5070 */
[----:B------:R0:W-:Y:S04]  /*12010*/  @!P2 LDGSTS.E.BYPASS.LTC128B.128 [R11+0x2b400], desc[UR38][R2.64+0x100], !P4 ;  /* 0x2b400100020bafae */ /* 0x0001e8000e101d66 */
[----:B------:R0:W-:Y:S04]  /*12020*/  @!P2 LDGSTS.E.BYPASS.LTC128B.128 [R11+0x2d400], desc[UR38][R2.64+0x180], !P5 ;  /* 0x2d400180020bafae */ /* 0x0001e8000e901d66 */
[----:B------:R0:W-:Y:S04]  /*12030*/  @!P2 LDGSTS.E.BYPASS.LTC128B.128 [R11+0x2f400], desc[UR38][R2.64+0x200], !P0 ;  /* 0x2f400200020bafae */ /* 0x0001e8000c101d66 */
[----:B------:R0:W-:Y:S04]  /*12040*/  @!P2 LDGSTS.E.BYPASS.LTC128B.128 [R11+0x31400], desc[UR38][R2.64+0x280], !P1 ;  /* 0x31400280020bafae */ /* 0x0001e8000c901d66 */
[----:B------:R0:W-:Y:S04]  /*12050*/  @!P2 LDGSTS.E.BYPASS.LTC128B.128 [R11+0x33400], desc[UR38][R2.64+0x300], P6 ;  /* 0x33400300020bafae */ /* 0x0001e8000b101d66 */
[----:B------:R0:W-:Y:S04]  /*12060*/  @!P2 LDGSTS.E.BYPASS.LTC128B.128 [R11+0x35400], desc[UR38][R2.64+0x380], P3 ;  /* 0x35400380020bafae */ /* 0x0001e80009901d66 */
[----:B------:R-:W1:Y:S04]  /*12070*/  SHFL.IDX PT, R4, R4, 0x3, 0x181f ;  /* 0x00781f0004047f89 */ /* 0x000e6800000e0000 */
[----:B------:R-:W2:Y:S02]  /*12080*/  SHFL.IDX PT, R0, R0, 0x3, 0x181f ;  /* 0x00781f0000007f89 */ /* 0x000ea400000e0000 */
.L_x_4260:
[----:B0-----:R-:W3:Y:S01]  /*12090*/  LDL.LU R2, [R1+0x60] ;  /* 0x0000600001027983 */ /* 0x001ee20000300800 */
[----:B------:R-:W-:Y:S01]  /*120a0*/  BSSY B0, `(.L_x_4125) ;  /* 0x000001d000007945 */ /* 0x000fe20003800000 */
[----:B---3--:R-:W-:-:S13]  /*120b0*/  ISETP.GE.AND P2, PT, R2, R7, PT ;  /* 0x000000070200720c */ /* 0x008fda0003f46270 */
[----:B------:R-:W-:Y:S05]  /*120c0*/  @P2 BRA `(.L_x_4126) ;  /* 0x0000000000682947 */ /* 0x000fea0003800000 */
[----:B------:R-:W3:Y:S01]  /*120d0*/  LDL R8, [R1+0x14] ;  /* 0x0000140001087983 */ /* 0x000ee20000100800 */
[C---:B------:R-:W-:Y:S02]  /*120e0*/  LOP3.LUT P6, RZ, R19.reuse, 0x8, RZ, 0xc0, !PT ;  /* 0x0000000813ff7812 */ /* 0x040fe400078cc0ff */
[C---:B------:R-:W-:Y:S01]  /*120f0*/  LOP3.LUT P4, RZ, R19.reuse, 0x4, RZ, 0xc0, !PT ;  /* 0x0000000413ff7812 */ /* 0x040fe2000788c0ff */
[----:B------:R-:W0:Y:S01]  /*12100*/  S2R R2, SR_TID.X ;  /* 0x0000000000027919 */ /* 0x000e220000002100 */
[----:B------:R-:W-:Y:S02]  /*12110*/  LOP3.LUT P3, RZ, R19, 0x2, RZ, 0xc0, !PT ;  /* 0x0000000213ff7812 */ /* 0x000fe4000786c0ff */
[----:B------:R-:W-:Y:S02]  /*12120*/  LOP3.LUT R5, R5, 0x40, RZ, 0xc0, !PT ;  /* 0x0000004005057812 */ /* 0x000fe400078ec0ff */
[----:B------:R-:W-:Y:S02]  /*12130*/  LOP3.LUT R6, R6, 0x80, RZ, 0xc0, !PT ;  /* 0x0000008006067812 */ /* 0x000fe400078ec0ff */
[----:B------:R-:W-:-:S02]  /*12140*/  SHF.R.U32.HI R5, RZ, 0x2, R5 ;  /* 0x00000002ff057819 */ /* 0x000fc40000011605 */
[----:B------:R-:W-:Y:S01]  /*12150*/  SHF.R.U32.HI R6, RZ, 0x3, R6 ;  /* 0x00000003ff067819 */ /* 0x000fe20000011606 */
[----:B0-----:R-:W-:-:S05]  /*12160*/  IMAD.SHL.U32 R2, R2, 0x8, RZ ;  /* 0x0000000802027824 */ /* 0x001fca00078e00ff */
[----:B------:R-:W-:-:S04]  /*12170*/  LOP3.LUT R2, R2, 0x38, RZ, 0xc0, !PT ;  /* 0x0000003802027812 */ /* 0x000fc800078ec0ff */
[----:B--2---:R-:W-:-:S05]  /*12180*/  LEA R2, P2, R2, R0, 0x1 ;  /* 0x0000000002027211 */ /* 0x004fca00078408ff */
[----:B-1----:R-:W-:Y:S01]  /*12190*/  IMAD.X R3, RZ, RZ, R4, P2 ;  /* 0x000000ffff037224 */ /* 0x002fe200010e0604 */
[----:B------:R-:W-:-:S04]  /*121a0*/  ISETP.NE.U32.AND P2, PT, R5, RZ, PT ;  /* 0x000000ff0500720c */ /* 0x000fc80003f45070 */
[----:B------:R-:W-:Y:S01]  /*121b0*/  @!PT LDS RZ, [RZ] ;  /* 0x00000000fffff984 */ /* 0x000fe20000000800 */
[----:B------:R-:W-:Y:S01]  /*121c0*/  @!PT LDS RZ, [RZ] ;  /* 0x00000000fffff984 */ /* 0x000fe20000000800 */
[----:B------:R-:W-:Y:S01]  /*121d0*/  @!PT LDS RZ, [RZ] ;  /* 0x00000000fffff984 */ /* 0x000fe20000000800 */
[----:B---3--:R0:W-:Y:S04]  /*121e0*/  LDGSTS.E.BYPASS.LTC128B.128 [R8+0x27c00], desc[UR38][R2.64], !P6 ;  /* 0x27c0000002087fae */ /* 0x0081e8000f101d66 */
        /* <DEDUP_REMOVED lines=8> */
.L_x_4126:
[----:B------:R-:W-:Y:S05]  /*12270*/  BSYNC B0 ;  /* 0x0000000000007941 */ /* 0x000fea0003800000 */
.L_x_4125:
[----:B------:R-:W-:Y:S01]  /*12280*/  NOP ;  /* 0x0000000000007918 */ /* 0x000fe20000000000 */
[----:B------:R-:W-:-:S13]  /*12290*/  PLOP3.LUT P0, PT, PT, PT, PT, 0x80, 0x0 ;  /* 0x000000000000781c */ /* 0x000fda0003f0f070 */
.L_x_4127:
[----:B------:R-:W-:Y:S02]  /*122a0*/  PLOP3.LUT P1, PT, P1, P0, PT, 0xa2, 0x0 ;  /* 0x000000000000781c */ /* 0x000fe40000f21472 */
[----:B------:R-:W-:-:S08]  /*122b0*/  @P0 R2UR P1, UR4, R18 ;  /* 0x00000000120402ca */ /* 0x000fd00000020000 */
[----:B------:R-:W-:-:S05]  /*122c0*/  @P0 PLOP3.LUT P0, PT, P1, PT, PT, 0x80, 0x0 ;  /* 0x000000000000081c */ /* 0x000fca0000f0f070 */
[----:B------:R-:W-:Y:S01]  /*122d0*/  @!P1 SYNCS.ARRIVE.TRANS64.RED.A0T1 RZ, [UR4+0x38810], RZ ;  /* 0x038810ffffff99a7 */ /* 0x000fe20008200404 */
[----:B------:R-:W-:Y:S07]  /*122e0*/  @!P1 ARRIVES.LDGSTSBAR.64.TRANSCNT [UR4+0x38810] ;  /* 0x03881000ff0099b0 */ /* 0x000fee0008000a84 */
[----:B------:R-:W-:Y:S05]  /*122f0*/  @P0 BRA.U.ANY `(.L_x_4127) ;  /* 0xfffffffd00e80947 */ /* 0x000fea000393ffff */
[----:B0-----:R-:W3:Y:S02]  /*12300*/  LDL.LU R2, [R1+0x64] ;  /* 0x0000640001027983 */ /* 0x001ee40000300800 */
[----:B---3--:R-:W-:-:S05]  /*12310*/  VIADD R2, R2, 0x1 ;  /* 0x0000000102027836 */ /* 0x008fca0000000000 */
[----:B------:R0:W-:Y:S01]  /*12320*/  STL [R1+0x64], R2 ;  /* 0x0000640201007387 */ /* 0x0001e20000100800 */
[----:B--2---:R-:W-:-:S04]  /*12330*/  LEA.HI R0, R2, R2, RZ, 0x1 ;  /* 0x0000000202007211 */ /* 0x004fc800078f08ff */
[----:B------:R-:W-:-:S05]  /*12340*/  LOP3.LUT R0, R0, 0xfffffffe, RZ, 0xc0, !PT ;  /* 0xfffffffe00007812 */ /* 0x000fca00078ec0ff */
[----:B------:R-:W-:-:S05]  /*12350*/  IMAD.IADD R0, R2, 0x1, -R0 ;  /* 0x0000000102007824 */ /* 0x000fca00078e0a00 */
[----:B------:R-:W-:Y:S01]  /*12360*/  SHF.L.U32 R0, R0, 0x1f, RZ ;  /* 0x0000001f00007819 */ /* 0x000fe200000006ff */
[----:B------:R-:W-:Y:S01]  /*12370*/  NOP ;  /* 0x0000000000007918 */ /* 0x000fe20000000000 */
[----:B------:R0:W-:Y:S01]  /*12380*/  SYNCS.ARRIVE.TRANS64.A1T0 RZ, [R18+URZ+0x38810], RZ ;  /* 0x038810ff12ff79a7 */ /* 0x0001e2000810003f */
[----:B------:R-:W-:Y:S01]  /*12390*/  BSSY B0, `(.L_x_4128) ;  /* 0x0000003000007945 */ /* 0x000fe20003800000 */
[----:B------:R-:W2:Y:S03]  /*123a0*/  SYNCS.PHASECHK.TRANS64.TRYWAIT P0, [R18+URZ+0x38820], R0 ;  /* 0x03882000120075a7 */ /* 0x000ea6000800017f */
[----:B0-2---:R-:W-:Y:S05]  /*123b0*/  @!P0 BRA `(.L_x_4129) ;  /* 0x0000005800f08947 */ /* 0x005fea0003800000 */
.L_x_4261:
[----:B------:R-:W-:Y:S05]  /*123c0*/  BSYNC B0 ;  /* 0x0000000000007941 */ /* 0x000fea0003800000 */
.L_x_4128:
[----:B------:R-:W-:Y:S01]  /*123d0*/  LOP3.LUT P0, RZ, R19, 0x1, RZ, 0xc0, !PT ;  /* 0x0000000113ff7812 */ /* 0x000fe2000780c0ff */
[----:B------:R-:W-:-:S12]  /*123e0*/  BSSY B0, `(.L_x_4130) ;  /* 0x0000097000007945 */ /* 0x000fd80003800000 */
[----:B------:R-:W-:Y:S05]  /*123f0*/  @!P0 BRA `(.L_x_4131) ;  /* 0x0000000800548947 */ /* 0x000fea0003800000 */
[----:B-1----:R-:W0:Y:S04]  /*12400*/  LDL R4, [R1+0x10] ;  /* 0x0000100001047983 */ /* 0x002e280000100800 */
[----:B------:R-:W2:Y:S01]  /*12410*/  LDL R2, [R1+0x18] ;  /* 0x0000180001027983 */ /* 0x000ea20000100800 */
[----:B------:R-:W-:Y:S01]  /*12420*/  BSSY B1, `(.L_x_4132) ;  /* 0x0000008000017945 */ /* 0x000fe20003800000 */
[----:B------:R-:W1:Y:S02]  /*12430*/  S2R R3, SR_TID.X ;  /* 0x0000000000037919 */ /* 0x000e640000002100 */
[----:B-1----:R-:W-:-:S04]  /*12440*/  LOP3.LUT R3, R3, 0x7f, RZ, 0xc0, !PT ;  /* 0x0000007f03037812 */ /* 0x002fc800078ec0ff */
[----:B------:R-:W-:Y:S01]  /*12450*/  ISETP.NE.AND P1, PT, R3, RZ, PT ;  /* 0x000000ff0300720c */ /* 0x000fe20003f25270 */
[----:B0-----:R-:W-:Y:S01]  /*12460*/  IMAD R0, R4, 0x8, R18 ;  /* 0x0000000804007824 */ /* 0x001fe200078e0212 */
[----:B--2---:R-:W-:-:S04]  /*12470*/  SHF.L.U32 R2, R2, 0x1f, RZ ;  /* 0x0000001f02027819 */ /* 0x004fc800000006ff */
[----:B------:R-:W0:Y:S02]  /*12480*/  SYNCS.PHASECHK.TRANS64.TRYWAIT P0, [R0+URZ+0x38860], R2 ;  /* 0x03886002000075a7 */ /* 0x000e24000800017f */
[----:B0-----:R-:W-:Y:S05]  /*12490*/  @!P0 BRA `(.L_x_4133) ;  /* 0x0000005800cc8947 */ /* 0x001fea0003800000 */
.L_x_4262:
[----:B------:R-:W-:Y:S05]  /*124a0*/  BSYNC B1 ;  /* 0x0000000000017941 */ /* 0x000fea0003800000 */
.L_x_4132:
        /* <DEDUP_REMOVED lines=9> */
.L_x_4135:
[----:B------:R-:W-:Y:S05]  /*12540*/  BSYNC B1 ;  /* 0x0000000000017941 */ /* 0x000fea0003800000 */
.L_x_4134:
[----:B------:R-:W2:Y:S04]  /*12550*/  LDL R4, [R1+0x20] ;  /* 0x0000200001047983 */ /* 0x000ea80000100800 */
[----:B------:R-:W2:Y:S04]  /*12560*/  LDL.LU R3, [R1+0x30] ;  /* 0x0000300001037983 */ /* 0x000ea80000300800 */
[----:B0-----:R-:W3:Y:S01]  /*12570*/  LDL R2, [R1+0x10] ;  /* 0x0000100001027983 */ /* 0x001ee20000100800 */
        /* <DEDUP_REMOVED lines=8> */
[----:B---3--:R-:W-:-:S04]  /*12600*/  IMAD R2, R2, 0x10000, R18 ;  /* 0x0001000002027824 */ /* 0x008fc800078e0212 */
[----:B------:R-:W-:-:S07]  /*12610*/  VIADD R4, R2, 0x400 ;  /* 0x0000040002047836 */ /* 0x000fce0000000000 */
.L_x_4136:
        /* <DEDUP_REMOVED lines=15> */
.L_x_4137:
        /* <DEDUP_REMOVED lines=15> */
.L_x_4138:
        /* <DEDUP_REMOVED lines=15> */
.L_x_4139:
        /* <DEDUP_REMOVED lines=15> */
.L_x_4140:
        /* <DEDUP_REMOVED lines=15> */
.L_x_4141:
        /* <DEDUP_REMOVED lines=15> */
.L_x_4142:
        /* <DEDUP_REMOVED lines=15> */
.L_x_4143:
        /* <DEDUP_REMOVED lines=10> */
.L_x_4131:
[----:B------:R-:W-:Y:S05]  /*12d50*/  BSYNC B0 ;  /* 0x0000000000007941 */ /* 0x000fea0003800000 */
.L_x_4130:
[----:B-1----:R-:W0:Y:S04]  /*12d60*/  LDL R4, [R1+0x3c] ;  /* 0x00003c0001047983 */ /* 0x002e280000100800 */
        /* <DEDUP_REMOVED lines=19> */
[----:B------:R-:W2:Y:S04]  /*12ea0*/  LDL.LU R5, [R1+0x10] ;  /* 0x0000100001057983 */ /* 0x000ea80000300800 */
[----:B------:R-:W3:Y:S01]  /*12eb0*/  LDL.LU R9, [R1+0x18] ;  /* 0x0000180001097983 */ /* 0x000ee20000300800 */
[----:B------:R-:W-:Y:S01]  /*12ec0*/  LOP3.LUT P2, RZ, R19, 0x1, RZ, 0xc0, !PT ;  /* 0x0000000113ff7812 */ /* 0x000fe2000784c0ff */
[----:B------:R-:W-:Y:S01]  /*12ed0*/  BSSY B1, `(.L_x_4148) ;  /* 0x00000d7000017945 */ /* 0x000fe20003800000 */
[----:B--2---:R-:W-:-:S05]  /*12ee0*/  VIADD R2, R5, 0x1 ;  /* 0x0000000105027836 */ /* 0x004fca0000000000 */
[----:B------:R-:W-:-:S04]  /*12ef0*/  ISETP.NE.AND P0, PT, R2, 0x2, PT ;  /* 0x000000020200780c */ /* 0x000fc80003f05270 */
[----:B------:R-:W-:Y:S02]  /*12f00*/  SEL R3, RZ, 0x1, P0 ;  /* 0x00000001ff037807 */ /* 0x000fe40000000000 */
[----:B------:R-:W-:Y:S02]  /*12f10*/  SEL R10, R2, RZ, P0 ;  /* 0x000000ff020a7207 */ /* 0x000fe40000000000 */
[----:B---3--:R-:W-:-:S05]  /*12f20*/  LOP3.LUT R9, R9, R3, RZ, 0x3c, !PT ;  /* 0x0000000309097212 */ /* 0x008fca00078e3cff */
[----:B------:R0:W-:Y:S04]  /*12f30*/  STL [R1+0x18], R9 ;  /* 0x0000180901007387 */ /* 0x0001e80000100800 */
[----:B------:R0:W-:Y:S01]  /*12f40*/  STL [R1+0x10], R10 ;  /* 0x0000100a01007387 */ /* 0x0001e20000100800 */
        /* <DEDUP_REMOVED lines=24> */
.L_x_4150:
[----:B------:R-:W-:Y:S01]  /*130d0*/  IMAD R3, R10, 0x8, R18 ;  /* 0x000000080a037824 */ /* 0x000fe200078e0212 */
[----:B------:R-:W-:Y:S01]  /*130e0*/  SHF.L.U32 R2, R9, 0x1f, RZ ;  /* 0x0000001f09027819 */ /* 0x000fe200000006ff */
[----:B------:R-:W2:Y:S01]  /*130f0*/  S2R R5, SR_TID.X ;  /* 0x0000000000057919 */ /* 0x000ea20000002100 */
[----:B------:R-:W-:Y:S02]  /*13100*/  BSSY B3, `(.L_x_4151) ;  /* 0x0000005000037945 */ /* 0x000fe40003800000 */
[----:B------:R-:W3:Y:S01]  /*13110*/  SYNCS.PHASECHK.TRANS64.TRYWAIT P0, [R3+URZ+0x38840], R2 ;  /* 0x03884002030075a7 */ /* 0x000ee2000800017f */
[----:B--2---:R-:W-:-:S04]  /*13120*/  LOP3.LUT R5, R5, 0x7f, RZ, 0xc0, !PT ;  /* 0x0000007f05057812 */ /* 0x004fc800078ec0ff */
[----:B------:R-:W-:Y:S01]  /*13130*/  ISETP.NE.AND P1, PT, R5, RZ, PT ;  /* 0x000000ff0500720c */ /* 0x000fe20003f25270 */
[----:B---3--:R-:W-:-:S12]  /*13140*/  @!P0 BRA `(.L_x_4152) ;  /* 0x0000004c00b48947 */ /* 0x008fd80003800000 */
.L_x_4263:
[----:B------:R-:W-:Y:S05]  /*13150*/  BSYNC B3 ;  /* 0x0000000000037941 */ /* 0x000fea0003800000 */
.L_x_4151:
[----:B------:R-:W-:Y:S04]  /*13160*/  BSSY B3, `(.L_x_4153) ;  /* 0x0000009000037945 */ /* 0x000fe80003800000 */
[----:B------:R-:W-:Y:S05]  /*13170*/  @P1 BRA `(.L_x_4154) ;  /* 0x00000000001c1947 */ /* 0x000fea0003800000 */
[----:B-1----:R-:W1:Y:S01]  /*13180*/  S2R R6, SR_TID.X ;  /* 0x0000000000067919 */ /* 0x002e620000002100 */
[----:B------:R-:W-:-:S04]  /*13190*/  IMAD.MOV.U32 R5, RZ, RZ, 0x2000 ;  /* 0x00002000ff057424 */ /* 0x000fc800078e00ff */
[----:B------:R3:W-:Y:S01]  /*131a0*/  SYNCS.ARRIVE.TRANS64 RZ, [R3+URZ+0x38830], R5 ;  /* 0x0388300503ff79a7 */ /* 0x0007e2000800003f */
[----:B-1----:R-:W-:-:S04]  /*131b0*/  LOP3.LUT R6, R6, 0x1f, RZ, 0xc0, !PT ;  /* 0x0000001f06067812 */ /* 0x002fc800078ec0ff */
[----:B------:R-:W-:-:S13]  /*131c0*/  ISETP.NE.AND P0, PT, R6, RZ, PT ;  /* 0x000000ff0600720c */ /* 0x000fda0003f05270 */
[----:B---3--:R-:W-:Y:S05]  /*131d0*/  @!P0 BRA `(.L_x_4154) ;  /* 0x0000000000048947 */ /* 0x008fea0003800000 */
[----:B------:R-:W-:Y:S01]  /*131e0*/  BPT.TRAP 0x1 ;  /* 0x000000040000795c */ /* 0x000fe20000300000 */
.L_x_4154:
[----:B------:R-:W-:Y:S05]  /*131f0*/  BSYNC B3 ;  /* 0x0000000000037941 */ /* 0x000fea0003800000 */
.L_x_4153:
[----:B------:R-:W3:Y:S04]  /*13200*/  LDL R5, [R1+0x10] ;  /* 0x0000100001057983 */ /* 0x000ee80000100800 */
[----:B-1----:R-:W4:Y:S01]  /*13210*/  LDL R6, [R1+0x20] ;  /* 0x0000200001067983 */ /* 0x002f220000100800 */
[----:B0-----:R-:W-:Y:S01]  /*13220*/  IMAD.MOV.U32 R9, RZ, RZ, RZ ;  /* 0x000000ffff097224 */ /* 0x001fe200078e00ff */
[----:B------:R-:W-:Y:S01]  /*13230*/  UIADD3 UR4, UP0, UR40, 0x370, URZ ;  /* 0x0000037028047890 */ /* 0x000fe2000ff1e03f */
[----:B------:R-:W-:Y:S01]  /*13240*/  PLOP3.LUT P0, PT, PT, PT, PT, 0x80, 0x0 ;  /* 0x000000000000781c */ /* 0x000fe20003f0f070 */
[----:B------:R-:W-:Y:S01]  /*13250*/  UMOV UR6, 0x0 ;  /* 0x0000000000067882 */ /* 0x000fe20000000000 */
[----:B------:R-:W-:Y:S01]  /*13260*/  UMOV UR7, 0x14f00000 ;  /* 0x14f0000000077882 */ /* 0x000fe20000000000 */
[----:B------:R-:W-:Y:S01]  /*13270*/  R2UR UR10, R9 ;  /* 0x00000000090a72ca */ /* 0x000fe200000e0000 */
[----:B------:R-:W-:Y:S01]  /*13280*/  UIADD3.X UR5, URZ, UR41, URZ, UP0, !UPT ;  /* 0x000000293f057290 */ /* 0x000fe200087fe43f */
[----:B---3--:R-:W-:-:S02]  /*13290*/  IMAD R5, R5, 0x2000, R18 ;  /* 0x0000200005057824 */ /* 0x008fc400078e0212 */
[----:B----4-:R-:W-:Y:S02]  /*132a0*/  IMAD R0, R0, 0x40, R6 ;  /* 0x0000004000007824 */ /* 0x010fe400078e0206 */
[----:B------:R-:W-:Y:S02]  /*132b0*/  VIADD R5, R5, 0x22400 ;  /* 0x0002240005057836 */ /* 0x000fe40000000000 */
[----:B------:R-:W-:-:S07]  /*132c0*/  VIADD R6, R3, 0x38830 ;  /* 0x0003883003067836 */ /* 0x000fce0000000000 */
.L_x_4155:
        /* <DEDUP_REMOVED lines=13> */
.L_x_4264:
[----:B------:R-:W-:Y:S05]  /*133a0*/  BSYNC B3 ;  /* 0x0000000000037941 */ /* 0x000fea0003800000 */
.L_x_4156:
[----:B------:R-:W-:Y:S01]  /*133b0*/  BSSY B3, `(.L_x_4158) ;  /* 0x000000b000037945 */ /* 0x000fe20003800000 */
[----:B------:R-:W-:Y:S02]  /*133c0*/  IMAD.MOV.U32 R6, RZ, RZ, 0x0 ;  /* 0x00000000ff067424 */ /* 0x000fe400078e00ff */
[----:B------:R-:W-:Y:S01]  /*133d0*/  IMAD.MOV.U32 R7, RZ, RZ, 0x14f00000 ;  /* 0x14f00000ff077424 */ /* 0x000fe200078e00ff */
[----:B------:R-:W-:Y:S06]  /*133e0*/  @P1 BRA `(.L_x_4159) ;  /* 0x00000000001c1947 */ /* 0x000fec0003800000 */
[----:B------:R-:W1:Y:S01]  /*133f0*/  S2R R5, SR_TID.X ;  /* 0x0000000000057919 */ /* 0x000e620000002100 */
[----:B0-2---:R-:W-:-:S04]  /*13400*/  IMAD.MOV.U32 R2, RZ, RZ, 0x10000 ;  /* 0x00010000ff027424 */ /* 0x005fc800078e00ff */
[----:B------:R3:W-:Y:S01]  /*13410*/  SYNCS.ARRIVE.TRANS64 RZ, [R3+URZ+0x38850], R2 ;  /* 0x0388500203ff79a7 */ /* 0x0007e2000800003f */
[----:B-1----:R-:W-:-:S04]  /*13420*/  LOP3.LUT R5, R5, 0x1f, RZ, 0xc0, !PT ;  /* 0x0000001f05057812 */ /* 0x002fc800078ec0ff */
[----:B------:R-:W-:-:S13]  /*13430*/  ISETP.NE.AND P0, PT, R5, RZ, PT ;  /* 0x000000ff0500720c */ /* 0x000fda0003f05270 */
[----:B---3--:R-:W-:Y:S05]  /*13440*/  @!P0 BRA `(.L_x_4159) ;  /* 0x0000000000048947 */ /* 0x008fea0003800000 */
[----:B------:R-:W-:Y:S01]  /*13450*/  BPT.TRAP 0x1 ;  /* 0x000000040000795c */ /* 0x000fe20000300000 */
.L_x_4159:
[----:B------:R-:W-:Y:S05]  /*13460*/  BSYNC B3 ;  /* 0x0000000000037941 */ /* 0x000fea0003800000 */
.L_x_4158:
[----:B0-2---:R-:W2:Y:S01]  /*13470*/  LDL R2, [R1+0x10] ;  /* 0x0000100001027983 */ /* 0x005ea20000100800 */
        /* <DEDUP_REMOVED lines=9> */
.L_x_4160:
        /* <DEDUP_REMOVED lines=15> */
.L_x_4161:
        /* <DEDUP_REMOVED lines=15> */
.L_x_4162:
        /* <DEDUP_REMOVED lines=15> */
.L_x_4163:
        /* <DEDUP_REMOVED lines=15> */
.L_x_4164:
        /* <DEDUP_REMOVED lines=15> */
.L_x_4165:
        /* <DEDUP_REMOVED lines=15> */
.L_x_4166:
        /* <DEDUP_REMOVED lines=15> */
.L_x_4167:
        /* <DEDUP_REMOVED lines=10> */
.L_x_4149:
[----:B------:R-:W-:Y:S05]  /*13c40*/  BSYNC B1 ;  /* 0x0000000000017941 */ /* 0x000fea0003800000 */
.L_x_4148:
[----:B------:R-:W2:Y:S02]  /*13c50*/  LDL.LU R5, [R1+0x3c] ;  /* 0x00003c0001057983 */ /* 0x000ea40000300800 */
[----:B--2---:R-:W-:-:S07]  /*13c60*/  VIADD R0, R5, 0xfffffffd ;  /* 0xfffffffd05007836 */ /* 0x004fce0000000000 */
.L_x_4147:
[----:B------:R-:W-:Y:S05]  /*13c70*/  BSYNC B2 ;  /* 0x0000000000027941 */ /* 0x000fea0003800000 */
.L_x_4146:
[----:B------:R-:W-:Y:S01]  /*13c80*/  VIADD R8, R8, 0xfffffffe ;  /* 0xfffffffe08087836 */ /* 0x000fe20000000000 */
[----:B------:R-:W-:-:S04]  /*13c90*/  LOP3.LUT R4, RZ, R4, RZ, 0x33, !PT ;  /* 0x00000004ff047212 */ /* 0x000fc800078e33ff */
[----:B------:R-:W-:-:S13]  /*13ca0*/  ISETP.NE.AND P0, PT, R8, R4, PT ;  /* 0x000000040800720c */ /* 0x000fda0003f05270 */
[----:B------:R-:W-:Y:S05]  /*13cb0*/  @!P0 BRA `(.L_x_4145) ;  /* 0x0000001800e08947 */ /* 0x000fea0003800000 */
.L_x_4208:
[----:B------:R-:W2:Y:S04]  /*13cc0*/  LDL.LU R3, [R1+0x10] ;  /* 0x0000100001037983 */ /* 0x000ea80000300800 */
[----:B------:R-:W3:Y:S01]  /*13cd0*/  LDL.LU R2, [R1+0x18] ;  /* 0x0000180001027983 */ /* 0x000ee20000300800 */
        /* <DEDUP_REMOVED lines=8> */
[----:B0-----:R-:W-:Y:S06]  /*13d60*/  @!P1 BRA `(.L_x_4169) ;  /* 0x0000000c00349947 */ /* 0x001fec0003800000 */
        /* <DEDUP_REMOVED lines=24> */
.L_x_4170:
        /* <DEDUP_REMOVED lines=8> */
.L_x_4265:
[----:B------:R-:W-:Y:S05]  /*13f70*/  BSYNC B2 ;  /* 0x0000000000027941 */ /* 0x000fea0003800000 */
.L_x_4171:
        /* <DEDUP_REMOVED lines=9> */
.L_x_4174:
[----:B------:R-:W-:Y:S05]  /*14010*/  BSYNC B2 ;  /* 0x0000000000027941 */ /* 0x000fea0003800000 */
.L_x_4173:
        /* <DEDUP_REMOVED lines=12> */
.L_x_4175:
        /* <DEDUP_REMOVED lines=13> */
.L_x_4266:
[----:B------:R-:W-:Y:S05]  /*141b0*/  BSYNC B2 ;  /* 0x0000000000027941 */ /* 0x000fea0003800000 */
.L_x_4176:
        /* <DEDUP_REMOVED lines=11> */
.L_x_4179:
[----:B------:R-:W-:Y:S05]  /*14270*/  BSYNC B2 ;  /* 0x0000000000027941 */ /* 0x000fea0003800000 */
.L_x_4178:
        /* <DEDUP_REMOVED lines=9> */
.L_x_4180:
        /* <DEDUP_REMOVED lines=15> */
.L_x_4181:
        /* <DEDUP_REMOVED lines=15> */
.L_x_4182:
        /* <DEDUP_REMOVED lines=15> */
.L_x_4183:
        /* <DEDUP_REMOVED lines=15> */
.L_x_4184:
        /* <DEDUP_REMOVED lines=15> */
.L_x_4185:
        /* <DEDUP_REMOVED lines=15> */
.L_x_4186:
        /* <DEDUP_REMOVED lines=15> */
.L_x_4187:
        /* <DEDUP_REMOVED lines=10> */
.L_x_4169:
[----:B------:R-:W-:Y:S05]  /*14a40*/  BSYNC B1 ;  /* 0x0000000000017941 */ /* 0x000fea0003800000 */
.L_x_4168:
[----:B------:R-:W-:Y:S01]  /*14a50*/  VIADD R7, R7, 0x1 ;  /* 0x0000000107077836 */ /* 0x000fe20000000000 */
[----:B------:R-:W-:Y:S01]  /*14a60*/  LOP3.LUT P2, RZ, R19, 0x1, RZ, 0xc0, !PT ;  /* 0x0000000113ff7812 */ /* 0x000fe2000784c0ff */
[----:B------:R-:W-:Y:S03]  /*14a70*/  BSSY B1, `(.L_x_4188) ;  /* 0x00000d8000017945 */ /* 0x000fe60003800000 */
[----:B------:R-:W-:-:S04]  /*14a80*/  ISETP.NE.AND P0, PT, R7, 0x2, PT ;  /* 0x000000020700780c */ /* 0x000fc80003f05270 */
[----:B------:R-:W-:Y:S02]  /*14a90*/  SEL R2, RZ, 0x1, P0 ;  /* 0x00000001ff027807 */ /* 0x000fe40000000000 */
[----:B0-----:R-:W-:Y:S02]  /*14aa0*/  SEL R9, R7, RZ, P0 ;  /* 0x000000ff07097207 */ /* 0x001fe40000000000 */
[----:B------:R-:W-:Y:S01]  /*14ab0*/  LOP3.LUT R8, R6, R2, RZ, 0x3c, !PT ;  /* 0x0000000206087212 */ /* 0x000fe200078e3cff */
[----:B------:R-:W-:-:S04]  /*14ac0*/  VIADD R6, R0, 0xffffffff ;  /* 0xffffffff00067836 */ /* 0x000fc80000000000 */
        /* <DEDUP_REMOVED lines=27> */
.L_x_4190:
        /* <DEDUP_REMOVED lines=8> */
.L_x_4267:
[----:B------:R-:W-:Y:S05]  /*14d00*/  BSYNC B2 ;  /* 0x0000000000027941 */ /* 0x000fea0003800000 */
.L_x_4191:
        /* <DEDUP_REMOVED lines=9> */
.L_x_4194:
[----:B------:R-:W-:Y:S05]  /*14da0*/  BSYNC B2 ;  /* 0x0000000000027941 */ /* 0x000fea0003800000 */
.L_x_4193:
[----:B------:R-:W2:Y:S04]  /*14db0*/  LDL R3, [R1+0x10] ;  /* 0x0000100001037983 */ /* 0x000ea80000100800 */
[----:B------:R-:W3:Y:S01]  /*14dc0*/  LDL R5, [R1+0x20] ;  /* 0x0000200001057983 */ /* 0x000ee20000100800 */
[----:B0-----:R-:W-:Y:S01]  /*14dd0*/  IMAD.MOV.U32 R8, RZ, RZ, RZ ;  /* 0x000000ffff087224 */ /* 0x001fe200078e00ff */
[----:B------:R-:W-:Y:S01]  /*14de0*/  UIADD3 UR4, UP0, UR40, 0x370, URZ ;  /* 0x0000037028047890 */ /* 0x000fe2000ff1e03f */
[----:B------:R-:W-:Y:S01]  /*14df0*/  PLOP3.LUT P0, PT, PT, PT, PT, 0x80, 0x0 ;  /* 0x000000000000781c */ /* 0x000fe20003f0f070 */
[----:B------:R-:W-:Y:S01]  /*14e00*/  UMOV UR6, 0x0 ;  /* 0x0000000000067882 */ /* 0x000fe20000000000 */
[----:B------:R-:W-:Y:S01]  /*14e10*/  UMOV UR7, 0x14f00000 ;  /* 0x14f0000000077882 */ /* 0x000fe20000000000 */
[----:B------:R-:W-:Y:S01]  /*14e20*/  R2UR UR10, R8 ;  /* 0x00000000080a72ca */ /* 0x000fe200000e0000 */
[----:B------:R-:W-:Y:S01]  /*14e30*/  UIADD3.X UR5, URZ, UR41, URZ, UP0, !UPT ;  /* 0x000000293f057290 */ /* 0x000fe200087fe43f */
[----:B--2---:R-:W-:-:S02]  /*14e40*/  IMAD R3, R3, 0x2000, R18 ;  /* 0x0000200003037824 */ /* 0x004fc400078e0212 */
[----:B---3--:R-:W-:Y:S02]  /*14e50*/  IMAD R7, R7, 0x40, R5 ;  /* 0x0000004007077824 */ /* 0x008fe400078e0205 */
[----:B------:R-:W-:Y:S02]  /*14e60*/  VIADD R3, R3, 0x22400 ;  /* 0x0002240003037836 */ /* 0x000fe40000000000 */
[----:B------:R-:W-:-:S07]  /*14e70*/  VIADD R5, R4, 0x38830 ;  /* 0x0003883004057836 */ /* 0x000fce0000000000 */
.L_x_4195:
        /* <DEDUP_REMOVED lines=13> */
.L_x_4268:
[----:B------:R-:W-:Y:S05]  /*14f50*/  BSYNC B2 ;  /* 0x0000000000027941 */ /* 0x000fea0003800000 */
.L_x_4196:
        /* <DEDUP_REMOVED lines=11> */
.L_x_4199:
[----:B------:R-:W-:Y:S05]  /*15010*/  BSYNC B2 ;  /* 0x0000000000027941 */ /* 0x000fea0003800000 */
.L_x_4198:
[----:B------:R-:W2:Y:S01]  /*15020*/  LDL R5, [R1+0x10] ;  /* 0x0000100001057983 */ /* 0x000ea20000100800 */
        /* <DEDUP_REMOVED lines=9> */
.L_x_4200:
        /* <DEDUP_REMOVED lines=15> */
.L_x_4201:
        /* <DEDUP_REMOVED lines=15> */
.L_x_4202:
        /* <DEDUP_REMOVED lines=15> */
.L_x_4203:
        /* <DEDUP_REMOVED lines=15> */
.L_x_4204:
        /* <DEDUP_REMOVED lines=15> */
.L_x_4205:
        /* <DEDUP_REMOVED lines=15> */
.L_x_4206:
        /* <DEDUP_REMOVED lines=15> */
.L_x_4207:
        /* <DEDUP_REMOVED lines=10> */
.L_x_4189:
[----:B------:R-:W-:Y:S05]  /*157f0*/  BSYNC B1 ;  /* 0x0000000000017941 */ /* 0x000fea0003800000 */
.L_x_4188:
[----:B------:R-:W2:Y:S01]  /*15800*/  LDL R2, [R1+0x24] ;  /* 0x0000240001027983 */ /* 0x000ea20000100800 */
[----:B------:R-:W-:Y:S01]  /*15810*/  VIADD R0, R0, 0xfffffffe ;  /* 0xfffffffe00007836 */ /* 0x000fe20000000000 */
[----:B--2---:R-:W-:-:S13]  /*15820*/  ISETP.GT.AND P0, PT, R6, R2, PT ;  /* 0x000000020600720c */ /* 0x004fda0003f04270 */
[----:B------:R-:W-:Y:S05]  /*15830*/  @P0 BRA `(.L_x_4208) ;  /* 0xffffffe400200947 */ /* 0x000fea000383ffff */
.L_x_4145:
[----:B------:R-:W-:Y:S05]  /*15840*/  BSYNC B0 ;  /* 0x0000000000007941 */ /* 0x000fea0003800000 */
.L_x_4144:
[----:B------:R-:W2:Y:S04]  /*15850*/  LDL.LU R4, [R1+0x10] ;  /* 0x0000100001047983 */ /* 0x000ea80000300800 */
[----:B------:R-:W3:Y:S01]  /*15860*/  LDL.LU R3, [R1+0x18] ;  /* 0x0000180001037983 */ /* 0x000ee20000300800 */
[----:B------:R-:W1:Y:S01]  /*15870*/  S2R R2, SR_TID.X ;  /* 0x0000000000027919 */ /* 0x000e620000002100 */
[----:B------:R-:W-:Y:S01]  /*15880*/  BSSY B0, `(.L_x_4209) ;  /* 0x0000016000007945 */ /* 0x000fe20003800000 */
[----:B-1----:R-:W-:-:S04]  /*15890*/  LOP3.LUT R2, R2, 0x7f, RZ, 0xc0, !PT ;  /* 0x0000007f02027812 */ /* 0x002fc800078ec0ff */
[----:B------:R-:W-:Y:S01]  /*158a0*/  ISETP.NE.AND P1, PT, R2, RZ, PT ;  /* 0x000000ff0200720c */ /* 0x000fe20003f25270 */
[----:B--2---:R-:W-:-:S05]  /*158b0*/  VIADD R0, R4, 0x1 ;  /* 0x0000000104007836 */ /* 0x004fca0000000000 */
[----:B------:R-:W-:-:S04]  /*158c0*/  ISETP.NE.AND P0, PT, R0, 0x2, PT ;  /* 0x000000020000780c */ /* 0x000fc80003f05270 */
[----:B------:R-:W-:-:S04]  /*158d0*/  SEL R2, RZ, 0x1, P0 ;  /* 0x00000001ff027807 */ /* 0x000fc80000000000 */
[----:B---3--:R-:W-:-:S05]  /*158e0*/  LOP3.LUT R3, R3, R2, RZ, 0x3c, !PT ;  /* 0x0000000203037212 */ /* 0x008fca00078e3cff */
[----:B------:R1:W-:Y:S01]  /*158f0*/  STL [R1+0x18], R3 ;  /* 0x0000180301007387 */ /* 0x0003e20000100800 */
[----:B------:R-:W-:Y:S05]  /*15900*/  @P1 BRA `(.L_x_4210) ;  /* 0x0000000000341947 */ /* 0x000fea0003800000 */
[----:B------:R-:W2:Y:S01]  /*15910*/  S2R R2, SR_LANEID ;  /* 0x0000000000027919 */ /* 0x000ea20000000000 */
[----:B------:R-:W-:Y:S02]  /*15920*/  VOTEU.ANY UR4, UPT, PT ;  /* 0x0000000000047886 */ /* 0x000fe400038e0100 */
[----:B------:R-:W2:Y:S08]  /*15930*/  FLO.U32 R4, UR4 ;  /* 0x0000000400047d00 */ /* 0x000eb000080e0000 */
[----:B------:R-:W3:Y:S01]  /*15940*/  POPC R5, UR4 ;  /* 0x0000000400057d09 */ /* 0x000ee20008000000 */
[----:B--2---:R-:W-:-:S02]  /*15950*/  ISETP.EQ.U32.AND P1, PT, R4, R2, PT ;  /* 0x000000020400720c */ /* 0x004fc40003f22070 */
[----:B-1----:R-:W3:Y:S11]  /*15960*/  LDC.64 R2, c[0x0][0xd60] ;  /* 0x00035800ff027b82 */ /* 0x002ef60000000a00 */
[----:B---3--:R1:W2:Y:S02]  /*15970*/  @P1 ATOMG.E.ADD.STRONG.GPU PT, R2, desc[UR38][R2.64], R5 ;  /* 0x00000005020219a8 */ /* 0x0082a400081ee1e6 */
[----:B-1----:R-:W1:Y:S02]  /*15980*/  S2R R3, SR_LTMASK ;  /* 0x0000000000037919 */ /* 0x002e640000003900 */
[----:B-1----:R-:W-:-:S06]  /*15990*/  LOP3.LUT R3, R3, UR4, RZ, 0xc0, !PT ;  /* 0x0000000403037c12 */ /* 0x002fcc000f8ec0ff */
[----:B------:R-:W1:Y:S01]  /*159a0*/  POPC R3, R3 ;  /* 0x0000000300037309 */ /* 0x000e620000000000 */
[----:B--2---:R-:W1:Y:S02]  /*159b0*/  SHFL.IDX PT, R2, R2, R4, 0x1f ;  /* 0x00001f0402027589 */ /* 0x004e6400000e0000 */
[----:B-1----:R-:W-:-:S05]  /*159c0*/  IADD3 R2, R2, UR36, R3 ;  /* 0x0000002402027c10 */ /* 0x002fca000fffe003 */
[----:B------:R2:W-:Y:S02]  /*159d0*/  STL [R1], R2 ;  /* 0x0000000201007387 */ /* 0x0005e40000100800 */
.L_x_4210:
[----:B------:R-:W-:Y:S05]  /*159e0*/  BSYNC B0 ;  /* 0x0000000000007941 */ /* 0x000fea0003800000 */
.L_x_4209:
[----:B------:R-:W-:-:S05]  /*159f0*/  SEL R0, R0, RZ, P0 ;  /* 0x000000ff00007207 */ /* 0x000fca0000000000 */
[----:B------:R3:W-:Y:S02]  /*15a00*/  STL [R1+0x10], R0 ;  /* 0x0000100001007387 */ /* 0x0007e40000100800 */
.L_x_4106:
[----:B------:R-:W-:Y:S05]  /*15a10*/  BSYNC B7 ;  /* 0x0000000000077941 */ /* 0x000fea0003800000 */
.L_x_4104:
        /* <DEDUP_REMOVED lines=8> */
[----:B--23--:R-:W2:Y:S04]  /*15aa0*/  LDS.128 R4, [R18+0x388d0] ;  /* 0x0388d00012047984 */ /* 0x00cea80000000c00 */
[----:B--2---:R2:W-:Y:S04]  /*15ab0*/  STL.64 [R1], R4 ;  /* 0x0000000401007387 */ /* 0x0045e80000100a00 */
[----:B------:R2:W-:Y:S01]  /*15ac0*/  STL.64 [R1+0x8], R6 ;  /* 0x0000080601007387 */ /* 0x0005e20000100a00 */
[----:B------:R-:W-:Y:S06]  /*15ad0*/  BAR.ARV 0x4, 0x180 ;  /* 0x0106000000007b1d */ /* 0x000fec0000002000 */
[----:B------:R-:W-:Y:S05]  /*15ae0*/  BRA `(.L_x_4212) ;  /* 0x0000000c001c7947 */ /* 0x000fea0003800000 */
.L_x_4211:
[----:B------:R-:W5:Y:S01]  /*15af0*/  S2R R16, SR_TID.X ;  /* 0x0000000000107919 */ /* 0x000f620000002100 */
[----:B------:R-:W-:Y:S01]  /*15b00*/  UMOV UR4, 0xffffffff ;  /* 0xffffffff00047882 */ /* 0x000fe20000000000 */
[----:B-----5:R-:W-:-:S04]  /*15b10*/  LOP3.LUT R16, R16, 0x1f, RZ, 0xc0, !PT ;  /* 0x0000001f10107812 */ /* 0x020fc800078ec0ff */
[----:B------:R-:W-:Y:S01]  /*15b20*/  ISETP.NE.AND P0, PT, R16, 0x1f, PT ;  /* 0x0000001f1000780c */ /* 0x000fe20003f05270 */
[----:B------:R-:W-:-:S12]  /*15b30*/  BRA.DIV UR4, `(.L_x_4213) ;  /* 0x0000002604b07947 */ /* 0x000fd8000b800000 */
[----:B-1----:R-:W0:Y:S01]  /*15b40*/  LDL.LU R3, [R1] ;  /* 0x0000000001037983 */ /* 0x002e220000300800 */
[----:B------:R-:W-:-:S03]  /*15b50*/  ULDC UR4, c[0x0][0xd3c] ;  /* 0x00034f0000047ab9 */ /* 0x000fc60000000800 */
[----:B---3--:R-:W4:Y:S01]  /*15b60*/  LDL R4, [R1+0xc] ;  /* 0x00000c0001047983 */ /* 0x008f220000100800 */
[----:B0-----:R-:W-:Y:S02]  /*15b70*/  IMAD.MOV.U32 R10, RZ, RZ, R3 ;  /* 0x000000ffff0a7224 */ /* 0x001fe400078e0003 */
[----:B----4-:R-:W-:-:S05]  /*15b80*/  IMAD.IADD R0, R4, 0x1, R16 ;  /* 0x0000000104007824 */ /* 0x010fca00078e0210 */
[----:B------:R-:W-:-:S13]  /*15b90*/  ISETP.GE.OR P1, PT, R0, UR4, !P0 ;  /* 0x0000000400007c0c */ /* 0x000fda000c726670 */
[----:B--2---:R-:W0:Y:S08]  /*15ba0*/  @!P1 LDC.64 R2, c[0x0][0xd80] ;  /* 0x00036000ff029b82 */ /* 0x004e300000000a00 */
        /* <DEDUP_REMOVED lines=11> */
[----:B------:R-:W-:Y:S01]  /*15c60*/  SHFL.IDX PT, R8, R10, 0x1, 0x1f ;  /* 0x00201f000a087f89 */ /* 0x000fe200000e0000 */
[----:B--2---:R-:W-:Y:S01]  /*15c70*/  @!P1 IMAD.MOV.U32 R5, RZ, RZ, R6 ;  /* 0x000000ffff059224 */ /* 0x004fe200078e0006 */
[----:B------:R-:W-:-:S02]  /*15c80*/  CS2R R6, SRZ ;  /* 0x0000000000067805 */ /* 0x000fc4000001ff00 */
[----:B---3--:R-:W-:Y:S01]  /*15c90*/  @!P1 IMAD.MOV.U32 R7, RZ, RZ, R2 ;  /* 0x000000ffff079224 */ /* 0x008fe200078e0002 */
[----:B------:R-:W-:-:S03]  /*15ca0*/  ISETP.NE.AND P1, PT, R16, RZ, PT ;  /* 0x000000ff1000720c */ /* 0x000fc60003f25270 */
        /* <DEDUP_REMOVED lines=17> */
.L_x_4278:
[----:B------:R-:W-:Y:S02]  /*15dc0*/  ULDC UR4, c[0x0][0xd38] ;  /* 0x00034e0000047ab9 */ /* 0x000fe40000000800 */
[----:B------:R-:W-:-:S04]  /*15dd0*/  IMAD.U32 R3, RZ, RZ, UR4 ;  /* 0x00000004ff037e24 */ /* 0x000fc8000f8e00ff */
[----:B-1----:R-:W-:-:S04]  /*15de0*/  IMAD R9, R9, R3, RZ ;  /* 0x0000000309097224 */ /* 0x002fc800078e02ff */
[----:B------:R-:W-:-:S05]  /*15df0*/  IMAD.IADD R4, R8, 0x1, R9 ;  /* 0x0000000108047824 */ /* 0x000fca00078e0209 */
[----:B------:R-:W-:-:S13]  /*15e00*/  ISETP.GT.AND P6, PT, R4, R0, PT ;  /* 0x000000000400720c */ /* 0x000fda0003fc4270 */
[----:B------:R-:W-:Y:S05]  /*15e10*/  @P6 BRA `(.L_x_4214) ;  /* 0x0000000000ac6947 */ /* 0x000fea0003800000 */
.L_x_4217:
        /* <DEDUP_REMOVED lines=37> */
.L_x_4286:
[----:B------:R-:W-:Y:S02]  /*16070*/  ULDC UR4, c[0x0][0xd38] ;  /* 0x00034e0000047ab9 */ /* 0x000fe40000000800 */
[----:B------:R-:W-:-:S04]  /*16080*/  IMAD.U32 R3, RZ, RZ, UR4 ;  /* 0x00000004ff037e24 */ /* 0x000fc8000f8e00ff */
[----:B-1----:R-:W-:-:S04]  /*16090*/  IMAD R9, R9, R3, RZ ;  /* 0x0000000309097224 */ /* 0x002fc800078e02ff */
[----:B------:R-:W-:-:S05]  /*160a0*/  IMAD.IADD R4, R9, 0x1, R4 ;  /* 0x0000000109047824 */ /* 0x000fca00078e0204 */
[----:B------:R-:W-:-:S13]  /*160b0*/  ISETP.GT.AND P6, PT, R4, R0, PT ;  /* 0x000000000400720c */ /* 0x000fda0003fc4270 */
[----:B------:R-:W-:Y:S05]  /*160c0*/  @!P6 BRA `(.L_x_4217) ;  /* 0xfffffffc0054e947 */ /* 0x000fea000383ffff */
.L_x_4214:
        /* <DEDUP_REMOVED lines=9> */
.L_x_4291:
[----:B------:R-:W-:-:S13]  /*16160*/  ISETP.NE.AND P0, PT, R8, RZ, PT ;  /* 0x000000ff0800720c */ /* 0x000fda0003f05270 */
[----:B------:R-:W-:Y:S05]  /*16170*/  @!P0 BRA `(.L_x_4219) ;  /* 0x0000000000148947 */ /* 0x000fea0003800000 */
[----:B------:R-:W-:Y:S01]  /*16180*/  UMOV UR4, 0xffffffff ;  /* 0xffffffff00047882 */ /* 0x000fe20000000000 */
[----:B------:R-:W-:Y:S02]  /*16190*/  VIADD R12, R4, 0xffffffff ;  /* 0xffffffff040c7836 */ /* 0x000fe40000000000 */
[----:B------:R-:W-:Y:S05]  /*161a0*/  BRA.DIV UR4, `(.L_x_4220) ;  /* 0x0000002a04a47947 */ /* 0x000fea000b800000 */
[----:B0-----:R0:W4:Y:S02]  /*161b0*/  SHFL.IDX PT, R2, R2, R12, 0x1f ;  /* 0x00001f0c02027589 */ /* 0x00112400000e0000 */
.L_x_4294:
[----:B----4-:R-:W-:-:S07]  /*161c0*/  IMAD.MOV.U32 R6, RZ, RZ, R2 ;  /* 0x000000ffff067224 */ /* 0x010fce00078e0002 */
.L_x_4219:
[----:B------:R-:W4:Y:S01]  /*161d0*/  LDL.LU R10, [R1+0xc] ;  /* 0x00000c00010a7983 */ /* 0x000f220000300800 */
[----:B------:R-:W-:Y:S01]  /*161e0*/  IMAD R9, R6, R3, R9 ;  /* 0x0000000306097224 */ /* 0x000fe200078e0209 */
[----:B--2---:R-:W-:-:S03]  /*161f0*/  IABS R6, R5 ;  /* 0x0000000500067213 */ /* 0x004fc60000000000 */
[----:B------:R-:W-:Y:S01]  /*16200*/  IMAD.IADD R0, R0, 0x1, -R9 ;  /* 0x0000000100007824 */ /* 0x000fe200078e0a09 */
[----:B0-----:R-:W0:Y:S01]  /*16210*/  I2F.RP R2, R6 ;  /* 0x0000000600027306 */ /* 0x001e220000209400 */
        /* <DEDUP_REMOVED lines=52> */
[----:B-1----:R-:W-:Y:S02]  /*16560*/  IMAD.IADD R4, R0, 0x1, -R5 ;  /* 0x0000000100047824 */ /* 0x002fe400078e0a05 */
[----:B------:R-:W-:-:S05]  /*16570*/  IMAD R0, R3, 0x10000, R2 ;  /* 0x0001000003007824 */ /* 0x000fca00078e0202 */
[----:B------:R0:W-:Y:S04]  /*16580*/  STL [R1+0x8], R0 ;  /* 0x0000080001007387 */ /* 0x0001e80000100800 */
[----:B------:R0:W-:Y:S04]  /*16590*/  STL [R1+0xc], R10 ;  /* 0x00000c0a01007387 */ /* 0x0001e80000100800 */
[----:B------:R0:W-:Y:S01]  /*165a0*/  STL [R1+0x4], R4 ;  /* 0x0000040401007387 */ /* 0x0001e20000100800 */
[----:B------:R-:W-:Y:S05]  /*165b0*/  BRA `(.L_x_4221) ;  /* 0x0000000000287947 */ /* 0x000fea0003800000 */
.L_x_4215:
        /* <DEDUP_REMOVED lines=10> */
.L_x_4221:
        /* <DEDUP_REMOVED lines=9> */
[----:B------:R-:W0:Y:S01]  /*166f0*/  @!P0 S2R R0, SR_CgaCtaId ;  /* 0x0000000000008919 */ /* 0x000e220000008800 */
[----:B--2---:R-:W-:Y:S01]  /*16700*/  IMAD.MOV.U32 R7, RZ, RZ, R2 ;  /* 0x000000ffff077224 */ /* 0x004fe200078e0002 */
[----:B------:R-:W-:Y:S01]  /*16710*/  @!P0 MOV R2, 0x400 ;  /* 0x0000040000028802 */ /* 0x000fe20000000f00 */
[----:B---3--:R-:W-:-:S03]  /*16720*/  IMAD.MOV.U32 R6, RZ, RZ, R3 ;  /* 0x000000ffff067224 */ /* 0x008fc600078e0003 */
[----:B0-----:R-:W-:-:S05]  /*16730*/  @!P0 LEA R18, R0, R2, 0x18 ;  /* 0x0000000200128211 */ /* 0x001fca00078ec0ff */
[----:B----4-:R3:W-:Y:S01]  /*16740*/  @!P0 STS.128 [R18+0x388d0], R4 ;  /* 0x0388d00412008388 */ /* 0x0107e20000000c00 */
[----:B------:R-:W-:Y:S06]  /*16750*/  BAR.ARV 0x5, 0x180 ;  /* 0x0146000000007b1d */ /* 0x000fec0000002000 */
.L_x_4212:
[----:B----4-:R-:W4:Y:S01]  /*16760*/  LDL R0, [R1+0xc] ;  /* 0x00000c0001007983 */ /* 0x010f220000100800 */
[----:B------:R-:W-:Y:S02]  /*16770*/  ULDC UR4, c[0x0][0xd3c] ;  /* 0x00034f0000047ab9 */ /* 0x000fe40000000800 */
[----:B----4-:R-:W-:-:S13]  /*16780*/  ISETP.GE.AND P0, PT, R0, UR4, PT ;  /* 0x0000000400007c0c */ /* 0x010fda000bf06270 */
[----:B------:R-:W-:Y:S05]  /*16790*/  @!P0 BRA `(.L_x_4222) ;  /* 0xffffff8c00c08947 */ /* 0x000fea000383ffff */
[----:B------:R-:W-:Y:S05]  /*167a0*/  BSYNC B8 ;  /* 0x0000000000087941 */ /* 0x000fea0003800000 */
.L_x_4098:
[----:B0-----:R-:W4:Y:S01]  /*167b0*/  LDL.LU R0, [R1+0x64] ;  /* 0x0000640001007983 */ /* 0x001f220000300800 */
[----:B------:R-:W-:Y:S01]  /*167c0*/  BSSY B0, `(.L_x_4223) ;  /* 0x000000b000007945 */ /* 0x000fe20003800000 */
[----:B--23--:R-:W0:Y:S01]  /*167d0*/  S2R R5, SR_CgaCtaId ;  /* 0x0000000000057919 */ /* 0x00ce220000008800 */
[----:B----4-:R-:W-:-:S05]  /*167e0*/  VIADD R0, R0, 0x1 ;  /* 0x0000000100007836 */ /* 0x010fca0000000000 */
[----:B-1----:R-:W-:-:S04]  /*167f0*/  LEA.HI R2, R0, R0, RZ, 0x1 ;  /* 0x0000000000027211 */ /* 0x002fc800078f08ff */
[----:B------:R-:W-:Y:S02]  /*16800*/  LOP3.LUT R3, R2, 0xfffffffe, RZ, 0xc0, !PT ;  /* 0xfffffffe02037812 */ /* 0x000fe400078ec0ff */
[----:B------:R-:W-:-:S03]  /*16810*/  MOV R2, 0x400 ;  /* 0x0000040000027802 */ /* 0x000fc60000000f00 */
[----:B------:R-:W-:Y:S01]  /*16820*/  IMAD.IADD R0, R0, 0x1, -R3 ;  /* 0x0000000100007824 */ /* 0x000fe200078e0a03 */
[----:B0-----:R-:W-:-:S04]  /*16830*/  LEA R9, R5, R2, 0x18 ;  /* 0x0000000205097211 */ /* 0x001fc800078ec0ff */
[----:B------:R-:W-:-:S04]  /*16840*/  SHF.L.U32 R0, R0, 0x1f, RZ ;  /* 0x0000001f00007819 */ /* 0x000fc800000006ff */
[----:B------:R-:W0:Y:S02]  /*16850*/  SYNCS.PHASECHK.TRANS64.TRYWAIT P0, [R9+URZ+0x38820], R0 ;  /* 0x03882000090075a7 */ /* 0x000e24000800017f */
[----:B0-----:R-:W-:Y:S05]  /*16860*/  @!P0 BRA `(.L_x_4224) ;  /* 0x00000024001c8947 */ /* 0x001fea0003800000 */
.L_x_4295:
[----:B------:R-:W-:Y:S05]  /*16870*/  BSYNC B0 ;  /* 0x0000000000007941 */ /* 0x000fea0003800000 */
.L_x_4223:
[----:B------:R-:W-:-:S03]  /*16880*/  UMOV UR4, 0xffffffff ;  /* 0xffffffff00047882 */ /* 0x000fc60000000000 */
[----:B------:R-:W-:Y:S05]  /*16890*/  BRA.DIV UR4, `(.L_x_4225) ;  /* 0x0000002604247947 */ /* 0x000fea000b800000 */
[----:B0-----:R-:W0:Y:S02]  /*168a0*/  S2R R0, SR_TID.X ;  /* 0x0000000000007919 */ /* 0x001e240000002100 */
[----:B0-----:R-:W-:-:S04]  /*168b0*/  SHF.R.U32.HI R0, RZ, 0x5, R0 ;  /* 0x00000005ff007819 */ /* 0x001fc80000011600 */
[----:B------:R-:W-:-:S05]  /*168c0*/  LOP3.LUT R0, R0, 0x3, RZ, 0xc0, !PT ;  /* 0x0000000300007812 */ /* 0x000fca00078ec0ff */
[----:B------:R0:W1:Y:S02]  /*168d0*/  SHFL.IDX PT, R14, R0, RZ, 0x1f ;  /* 0x00001fff000e7589 */ /* 0x00006400000e0000 */
.L_x_4298:
[----:B-1----:R-:W-:Y:S01]  /*168e0*/  ISETP.NE.AND P0, PT, R14, RZ, PT ;  /* 0x000000ff0e00720c */ /* 0x002fe20003f05270 */
[----:B------:R-:W-:-:S12]  /*168f0*/  BSSY B0, `(.L_x_4226) ;  /* 0x0000020000007945 */ /* 0x000fd80003800000 */
[----:B------:R-:W-:Y:S05]  /*16900*/  @P0 BRA `(.L_x_4227) ;  /* 0x0000000000780947 */ /* 0x000fea0003800000 */
[----:B------:R-:W-:-:S03]  /*16910*/  UMOV UR4, 0xffffffff ;  /* 0xffffffff00047882 */ /* 0x000fc60000000000 */
[----:B------:R-:W-:Y:S05]  /*16920*/  BRA.DIV UR4, `(.L_x_4228) ;  /* 0x0000002604347947 */ /* 0x000fea000b800000 */
[----:B------:R-:W-:-:S13]  /*16930*/  ELECT P6, URZ, PT ;  /* 0x00000000003f782f */ /* 0x000fda00038c0000 */
.L_x_4301:
[----:B------:R-:W-:Y:S05]  /*16940*/  @!P6 BRA `(.L_x_4227) ;  /* 0x000000000068e947 */ /* 0x000fea0003800000 */
[----:B------:R-:W2:Y:S04]  /*16950*/  LDL R2, [R1+0x10] ;  /* 0x0000100001027983 */ /* 0x000ea80000100800 */
[----:B------:R-:W3:Y:S01]  /*16960*/  LDL.LU R6, [R1+0x18] ;  /* 0x0000180001067983 */ /* 0x000ee20000300800 */
[----:B0-----:R-:W-:-:S04]  /*16970*/  VIADD R0, R9, 0x38840 ;  /* 0x0003884009007836 */ /* 0x001fc80000000000 */
[C---:B--2---:R-:W-:Y:S02]  /*16980*/  IMAD R5, R2.reuse, 0x8, R0 ;  /* 0x0000000802057824 */ /* 0x044fe400078e0200 */
[----:B------:R-:W-:Y:S01]  /*16990*/  VIADD R2, R2, 0x1 ;  /* 0x0000000102027836 */ /* 0x000fe20000000000 */
[----:B---3--:R-:W-:-:S04]  /*169a0*/  SHF.L.U32 R4, R6, 0x1f, RZ ;  /* 0x0000001f06047819 */ /* 0x008fc800000006ff */
[----:B------:R-:W-:Y:S01]  /*169b0*/  ISETP.NE.AND P1, PT, R2, 0x2, PT ;  /* 0x000000020200780c */ /* 0x000fe20003f25270 */
[----:B------:R-:W0:Y:S03]  /*169c0*/  SYNCS.PHASECHK.TRANS64.TRYWAIT P0, [R5+URZ], R4 ;  /* 0x00000004050075a7 */ /* 0x000e26000800017f */
[----:B------:R-:W-:-:S04]  /*169d0*/  SEL R3, RZ, 0x1, P1 ;  /* 0x00000001ff037807 */ /* 0x000fc80000800000 */
[----:B------:R-:W-:Y:S02]  /*169e0*/  LOP3.LUT R6, R6, R3, RZ, 0x3c, !PT ;  /* 0x0000000306067212 */ /* 0x000fe400078e3cff */
[----:B------:R-:W-:Y:S02]  /*169f0*/  SEL R3, R2, RZ, P1 ;  /* 0x000000ff02037207 */ /* 0x000fe40000800000 */
[----:B------:R-:W-:-:S03]  /*16a00*/  SHF.L.U32 R2, R6, 0x1f, RZ ;  /* 0x0000001f06027819 */ /* 0x000fc600000006ff */
[----:B------:R-:W-:Y:S01]  /*16a10*/  IMAD R7, R3, 0x8, R0 ;  /* 0x0000000803077824 */ /* 0x000fe200078e0200 */
[----:B0-----:R-:W-:Y:S06]  /*16a20*/  @!P0 BRA `(.L_x_4229) ;  /* 0x0000002400148947 */ /* 0x001fec0003800000 */
.L_x_4302:
[----:B------:R-:W0:Y:S01]  /*16a30*/  LDL.LU R6, [R1+0x10] ;  /* 0x0000100001067983 */ /* 0x000e220000300800 */
[----:B------:R-:W1:Y:S01]  /*16a40*/  SYNCS.PHASECHK.TRANS64.TRYWAIT P0, [R7+URZ], R2 ;  /* 0x00000002070075a7 */ /* 0x000e62000800017f */
[----:B------:R-:W-:-:S04]  /*16a50*/  VIADD R0, R9, 0x38860 ;  /* 0x0003886009007836 */ /* 0x000fc80000000000 */
[----:B0-----:R-:W-:Y:S01]  /*16a60*/  IMAD R5, R6, 0x8, R0 ;  /* 0x0000000806057824 */ /* 0x001fe200078e0200 */
[----:B-1----:R-:W-:Y:S06]  /*16a70*/  @!P0 BRA `(.L_x_4230) ;  /* 0x0000002400148947 */ /* 0x002fec0003800000 */
.L_x_4303:
[----:B------:R-:W1:Y:S02]  /*16a80*/  SYNCS.PHASECHK.TRANS64.TRYWAIT P0, [R5+URZ], R4 ;  /* 0x00000004050075a7 */ /* 0x000e64000800017f */
[----:B-1----:R-:W-:Y:S05]  /*16a90*/  @!P0 BRA `(.L_x_4231) ;  /* 0x0000002400208947 */ /* 0x002fea0003800000 */
.L_x_4304:
[----:B------:R-:W-:-:S07]  /*16aa0*/  IMAD R3, R3, 0x8, R0 ;  /* 0x0000000803037824 */ /* 0x000fce00078e0200 */
.L_x_4232:
[----:B--2---:R2:W3:Y:S02]  /*16ab0*/  SYNCS.PHASECHK.TRANS64.TRYWAIT P0, [R3+URZ], R2 ;  /* 0x00000002030075a7 */ /* 0x0044e4000800017f */
[----:B---3--:R-:W-:Y:S05]  /*16ac0*/  @!P0 NANOSLEEP.SYNCS 0x989680 ;  /* 0x009896800000895d */ /* 0x008fea0003900000 */
[----:B------:R-:W3:Y:S02]  /*16ad0*/  @!P0 SYNCS.PHASECHK.TRANS64 P0, [R3+URZ], R2 ;  /* 0x00000002030085a7 */ /* 0x000ee4000800007f */
[----:B---3--:R-:W-:Y:S05]  /*16ae0*/  @!P0 BRA `(.L_x_4232) ;  /* 0xfffffffc00f08947 */ /* 0x008fea000383ffff */
.L_x_4227:
[----:B------:R-:W-:Y:S05]  /*16af0*/  BSYNC B0 ;  /* 0x0000000000007941 */ /* 0x000fea0003800000 */
.L_x_4226:
[----:B------:R-:W-:Y:S05]  /*16b00*/  EXIT ;  /* 0x000000000000794d */ /* 0x000fea0003800000 */
.L_x_4055:
[----:B0-----:R-:W-:-:S04]  /*16b10*/  IMAD.U32 R0, RZ, RZ, UR41 ;  /* 0x00000029ff007e24 */ /* 0x001fc8000f8e00ff */
[----:B------:R0:W1:Y:S03]  /*16b20*/  SYNCS.PHASECHK.TRANS64.TRYWAIT P1, [R0+URZ+0x38800], R3 ;  /* 0x03880003000075a7 */ /* 0x000066000802017f */
[----:B-1----:R-:W-:Y:S05]  /*16b30*/  @!P1 NANOSLEEP.SYNCS 0x989680 ;  /* 0x009896800000995d */ /* 0x002fea0003900000 */
[----:B------:R-:W1:Y:S02]  /*16b40*/  @!P1 SYNCS.PHASECHK.TRANS64 P1, [R0+URZ+0x38800], R3 ;  /* 0x03880003000095a7 */ /* 0x000e64000802007f */
[----:B-1----:R-:W-:Y:S05]  /*16b50*/  @!P1 BRA `(.L_x_4055) ;  /* 0xfffffffc00ec9947 */ /* 0x002fea000383ffff */
[----:B------:R-:W-:Y:S05]  /*16b60*/  BRA `(.L_x_4233) ;  /* 0xfffffed0008c7947 */ /* 0x000fea000383ffff */
.L_x_4059:
[----:B--2---:R2:W3:Y:S02]  /*16b70*/  SYNCS.PHASECHK.TRANS64.TRYWAIT P1, [R4+URZ+0x38830], R5 ;  /* 0x03883005040075a7 */ /* 0x0044e4000802017f */
[----:B---3--:R-:W-:Y:S05]  /*16b80*/  @!P1 NANOSLEEP.SYNCS 0x989680 ;  /* 0x009896800000995d */ /* 0x008fea0003900000 */
[----:B------:R-:W3:Y:S02]  /*16b90*/  @!P1 SYNCS.PHASECHK.TRANS64 P1, [R4+URZ+0x38830], R5 ;  /* 0x03883005040095a7 */ /* 0x000ee4000802007f */
[----:B---3--:R-:W-:Y:S05]  /*16ba0*/  @!P1 BRA `(.L_x_4059) ;  /* 0xfffffffc00f09947 */ /* 0x008fea000383ffff */
[----:B------:R-:W-:Y:S05]  /*16bb0*/  BRA `(.L_x_4058) ;  /* 0xfffffed000a87947 */ /* 0x000fea000383ffff */
.L_x_4060:
[----:B0-----:R-:W-:-:S04]  /*16bc0*/  IMAD.U32 R6, RZ, RZ, UR41 ;  /* 0x00000029ff067e24 */ /* 0x001fc8000f8e00ff */
[----:B------:R0:W3:Y:S03]  /*16bd0*/  SYNCS.PHASECHK.TRANS64.TRYWAIT P1, [R6+URZ+0x38810], R3 ;  /* 0x03881003060075a7 */ /* 0x0000e6000802017f */
[----:B---3--:R-:W-:Y:S05]  /*16be0*/  @!P1 NANOSLEEP.SYNCS 0x989680 ;  /* 0x009896800000995d */ /* 0x008fea0003900000 */
[----:B------:R-:W3:Y:S02]  /*16bf0*/  @!P1 SYNCS.PHASECHK.TRANS64 P1, [R6+URZ+0x38810], R3 ;  /* 0x03881003060095a7 */ /* 0x000ee4000802007f */
[----:B---3--:R-:W-:Y:S05]  /*16c00*/  @!P1 BRA `(.L_x_4060) ;  /* 0xfffffffc00ec9947 */ /* 0x008fea000383ffff */
[----:B------:R-:W-:Y:S05]  /*16c10*/  BRA `(.L_x_4234) ;  /* 0xfffffed400307947 */ /* 0x000fea000383ffff */
.L_x_4064:
[----:B----4-:R4:W0:Y:S02]  /*16c20*/  SYNCS.PHASECHK.TRANS64.TRYWAIT P1, [R4+URZ+0x38850], R5 ;  /* 0x03885005040075a7 */ /* 0x010824000802017f */
[----:B0-----:R-:W-:Y:S05]  /*16c30*/  @!P1 NANOSLEEP.SYNCS 0x989680 ;  /* 0x009896800000995d */ /* 0x001fea0003900000 */
[----:B------:R-:W0:Y:S02]  /*16c40*/  @!P1 SYNCS.PHASECHK.TRANS64 P1, [R4+URZ+0x38850], R5 ;  /* 0x03885005040095a7 */ /* 0x000e24000802007f */
[----:B0-----:R-:W-:Y:S05]  /*16c50*/  @!P1 BRA `(.L_x_4064) ;  /* 0xfffffffc00f09947 */ /* 0x001fea000383ffff */
[----:B------:R-:W-:Y:S05]  /*16c60*/  BRA `(.L_x_4063) ;  /* 0xfffffed4003c7947 */ /* 0x000fea000383ffff */
.L_x_4069:
[----:B-1----:R-:W-:-:S04]  /*16c70*/  IMAD.U32 R7, RZ, RZ, UR5 ;  /* 0x00000005ff077e24 */ /* 0x002fc8000f8e00ff */
[----:B------:R1:W2:Y:S03]  /*16c80*/  SYNCS.PHASECHK.TRANS64.TRYWAIT P3, [R7+URZ+0x38830], R6 ;  /* 0x03883006070075a7 */ /* 0x0002a6000806017f */
[----:B--2---:R-:W-:Y:S05]  /*16c90*/  @!P3 NANOSLEEP.SYNCS 0x989680 ;  /* 0x009896800000b95d */ /* 0x004fea0003900000 */
[----:B------:R-:W2:Y:S02]  /*16ca0*/  @!P3 SYNCS.PHASECHK.TRANS64 P3, [R7+URZ+0x38830], R6 ;  /* 0x038830060700b5a7 */ /* 0x000ea4000806007f */
[----:B--2---:R-:W-:Y:S05]  /*16cb0*/  @!P3 BRA `(.L_x_4069) ;  /* 0xfffffffc00ecb947 */ /* 0x004fea000383ffff */
[----:B------:R-:W-:Y:S05]  /*16cc0*/  BRA `(.L_x_4068) ;  /* 0xfffffef800cc7947 */ /* 0x000fea000383ffff */
.L_x_4073:
[----:B-1----:R-:W-:-:S04]  /*16cd0*/  IMAD.U32 R7, RZ, RZ, UR5 ;  /* 0x00000005ff077e24 */ /* 0x002fc8000f8e00ff */
[----:B------:R1:W3:Y:S03]  /*16ce0*/  SYNCS.PHASECHK.TRANS64.TRYWAIT P3, [R7+URZ+0x38850], R6 ;  /* 0x03885006070075a7 */ /* 0x0002e6000806017f */
[----:B---3--:R-:W-:Y:S05]  /*16cf0*/  @!P3 NANOSLEEP.SYNCS 0x989680 ;  /* 0x009896800000b95d */ /* 0x008fea0003900000 */
[----:B------:R-:W3:Y:S02]  /*16d00*/  @!P3 SYNCS.PHASECHK.TRANS64 P3, [R7+URZ+0x38850], R6 ;  /* 0x038850060700b5a7 */ /* 0x000ee4000806007f */
[----:B---3--:R-:W-:Y:S05]  /*16d10*/  @!P3 BRA `(.L_x_4073) ;  /* 0xfffffffc00ecb947 */ /* 0x008fea000383ffff */
[----:B------:R-:W-:Y:S05]  /*16d20*/  BRA `(.L_x_4072) ;  /* 0xfffffefc00487947 */ /* 0x000fea000383ffff */
.L_x_4112:
[----:B------:R-:W2:Y:S01]  /*16d30*/  S2R R4, SR_TID.X ;  /* 0x0000000000047919 */ /* 0x000ea20000002100 */
[----:B------:R-:W-:Y:S01]  /*16d40*/  BSSY B0, `(.L_x_4235) ;  /* 0x000000a000007945 */ /* 0x000fe20003800000 */
[----:B------:R-:W-:Y:S02]  /*16d50*/  IMAD.MOV.U32 R12, RZ, RZ, RZ ;  /* 0x000000ffff0c7224 */ /* 0x000fe400078e00ff */
[----:B0-----:R-:W-:Y:S02]  /*16d60*/  IMAD.MOV.U32 R11, RZ, RZ, 0x1f ;  /* 0x0000001fff0b7424 */ /* 0x001fe400078e00ff */
[----:B------:R-:W-:Y:S01]  /*16d70*/  IMAD.MOV.U32 R15, RZ, RZ, -0x1 ;  /* 0xffffffffff0f7424 */ /* 0x000fe200078e00ff */
[----:B--2---:R-:W-:-:S04]  /*16d80*/  SHF.R.U32.HI R4, RZ, 0x5, R4 ;  /* 0x00000005ff047819 */ /* 0x004fc80000011604 */
[----:B------:R-:W-:-:S05]  /*16d90*/  LOP3.LUT R4, R4, 0x3, RZ, 0xc0, !PT ;  /* 0x0000000304047812 */ /* 0x000fca00078ec0ff */
[----:B------:R-:W-:-:S07]  /*16da0*/  IMAD.MOV.U32 R13, RZ, RZ, R4 ;  /* 0x000000ffff0d7224 */ /* 0x000fce00078e0004 */
[----:B-1----:R-:W-:Y:S05]  /*16db0*/  WARPSYNC.COLLECTIVE R15, `(.L_x_4236) ;  /* 0x000000000f087348 */ /* 0x002fea0003c00000 */
[----:B------:R0:W2:Y:S02]  /*16dc0*/  SHFL.IDX P6, R14, R13, R12, R11 ;  /* 0x0000000c0d0e7389 */ /* 0x0000a400000c000b */
[----:B012---:R-:W-:Y:S01]  /*16dd0*/  ENDCOLLECTIVE ;  /* 0x000000000000791b */ /* 0x007fe20003800000 */
.L_x_4236:
[----:B------:R-:W-:Y:S05]  /*16de0*/  BSYNC B0 ;  /* 0x0000000000007941 */ /* 0x000fea0003800000 */
.L_x_4235:
[----:B------:R-:W-:Y:S05]  /*16df0*/  BRA `(.L_x_4237) ;  /* 0xffffff9400c87947 */ /* 0x000fea000383ffff */
.L_x_4114:
[----:B------:R-:W-:Y:S01]  /*16e00*/  BSSY B0, `(.L_x_4238) ;  /* 0x0000006000007945 */ /* 0x000fe20003800000 */
[----:B------:R-:W-:-:S07]  /*16e10*/  IMAD.MOV.U32 R15, RZ, RZ, -0x1 ;  /* 0xffffffffff0f7424 */ /* 0x000fce00078e00ff */
[----:B012---:R-:W-:Y:S05]  /*16e20*/  WARPSYNC.COLLECTIVE R15, `(.L_x_4239) ;  /* 0x000000000f0c7348 */ /* 0x007fea0003c00000 */
[----:B------:R-:W-:Y:S02]  /*16e30*/  ELECT P6, UR62, PT ;  /* 0x00000000003e782f */ /* 0x000fe400038c0000 */
[----:B------:R-:W-:Y:S01]  /*16e40*/  MOV R14, UR62 ;  /* 0x0000003e000e7c02 */ /* 0x000fe20008000f00 */
[----:B012---:R-:W-:Y:S10]  /*16e50*/  ENDCOLLECTIVE ;  /* 0x000000000000791b */ /* 0x007ff40003800000 */
.L_x_4239:
[----:B------:R-:W-:Y:S05]  /*16e60*/  BSYNC B0 ;  /* 0x0000000000007941 */ /* 0x000fea0003800000 */
.L_x_4238:
[----:B------:R-:W-:Y:S05]  /*16e70*/  BRA `(.L_x_4240) ;  /* 0xffffff9400cc7947 */ /* 0x000fea000383ffff */
.L_x_4116:
[----:B---3--:R3:W4:Y:S02]  /*16e80*/  SYNCS.PHASECHK.TRANS64.TRYWAIT P0, [R0+URZ+0x38840], R2 ;  /* 0x03884002000075a7 */ /* 0x008724000800017f */
[----:B----4-:R-:W-:Y:S05]  /*16e90*/  @!P0 NANOSLEEP.SYNCS 0x989680 ;  /* 0x009896800000895d */ /* 0x010fea0003900000 */
[----:B------:R-:W4:Y:S02]  /*16ea0*/  @!P0 SYNCS.PHASECHK.TRANS64 P0, [R0+URZ+0x38840], R2 ;  /* 0x03884002000085a7 */ /* 0x000f24000800007f */
[----:B----4-:R-:W-:Y:S05]  /*16eb0*/  @!P0 BRA `(.L_x_4116) ;  /* 0xfffffffc00f08947 */ /* 0x010fea000383ffff */
[----:B------:R-:W-:Y:S05]  /*16ec0*/  BRA `(.L_x_4241) ;  /* 0xffffff9800307947 */ /* 0x000fea000383ffff */
.L_x_4120:
[----:B------:R0:W5:Y:S01]  /*16ed0*/  LDL R0, [R1+0x38] ;  /* 0x0000380001007983 */ /* 0x0001620000100800 */
        /* <DEDUP_REMOVED lines=8> */
.L_x_4242:
[----:B------:R-:W-:Y:S02]  /*16f60*/  IMAD.MOV.U32 R13, RZ, RZ, R3 ;  /* 0x000000ffff0d7224 */ /* 0x000fe400078e0003 */
[----:B------:R-:W-:Y:S01]  /*16f70*/  IMAD.MOV.U32 R4, RZ, RZ, R14 ;  /* 0x000000ffff047224 */ /* 0x000fe200078e000e */
[----:B------:R-:W-:-:S07]  /*16f80*/  LOP3.LUT R6, R6, 0x7f, RZ, 0xc0, !PT ;  /* 0x0000007f06067812 */ /* 0x000fce00078ec0ff */
[----:B------:R-:W-:Y:S05]  /*16f90*/  WARPSYNC.COLLECTIVE R15, `(.L_x_4243) ;  /* 0x000000000f087348 */ /* 0x000fea0003c00000 */
[----:B------:R0:W1:Y:S02]  /*16fa0*/  SHFL.IDX P6, R14, R13, R12, R11 ;  /* 0x0000000c0d0e7389 */ /* 0x00006400000c000b */
[----:B01----:R-:W-:Y:S01]  /*16fb0*/  ENDCOLLECTIVE ;  /* 0x000000000000791b */ /* 0x003fe20003800000 */
.L_x_4243:
[----:B------:R-:W-:-:S05]  /*16fc0*/  SHF.R.U32.HI R6, RZ, 0x3, R6 ;  /* 0x00000003ff067819 */ /* 0x000fca0000011606 */
[----:B------:R-:W-:-:S05]  /*16fd0*/  IMAD R10, R10, 0x40, R6 ;  /* 0x000000400a0a7824 */ /* 0x000fca00078e0206 */
[----:B------:R0:W-:Y:S01]  /*16fe0*/  STL [R1+0x4], R10 ;  /* 0x0000040a01007387 */ /* 0x0001e20000100800 */
[----:B------:R-:W-:Y:S02]  /*16ff0*/  IMAD.MOV.U32 R13, RZ, RZ, R2 ;  /* 0x000000ffff0d7224 */ /* 0x000fe400078e0002 */
[----:B------:R-:W-:Y:S02]  /*17000*/  IMAD.MOV.U32 R12, RZ, RZ, 0x1 ;  /* 0x00000001ff0c7424 */ /* 0x000fe400078e00ff */
[----:B------:R-:W-:-:S07]  /*17010*/  IMAD.MOV.U32 R5, RZ, RZ, R14 ;  /* 0x000000ffff057224 */ /* 0x000fce00078e000e */
[----:B0-----:R-:W-:Y:S05]  /*17020*/  WARPSYNC.COLLECTIVE R15, `(.L_x_4244) ;  /* 0x000000000f087348 */ /* 0x001fea0003c00000 */
[----:B------:R1:W2:Y:S02]  /*17030*/  SHFL.IDX P6, R14, R13, R12, R11 ;  /* 0x0000000c0d0e7389 */ /* 0x0002a400000c000b */
[----:B012---:R-:W-:Y:S01]  /*17040*/  ENDCOLLECTIVE ;  /* 0x000000000000791b */ /* 0x007fe20003800000 */
.L_x_4244:
[----:B------:R-:W-:Y:S02]  /*17050*/  IMAD.MOV.U32 R13, RZ, RZ, R3 ;  /* 0x000000ffff0d7224 */ /* 0x000fe400078e0003 */
[----:B------:R-:W-:-:S07]  /*17060*/  IMAD.MOV.U32 R6, RZ, RZ, R14 ;  /* 0x000000ffff067224 */ /* 0x000fce00078e000e */
[----:B------:R-:W-:Y:S05]  /*17070*/  WARPSYNC.COLLECTIVE R15, `(.L_x_4245) ;  /* 0x000000000f087348 */ /* 0x000fea0003c00000 */
[----:B------:R0:W1:Y:S02]  /*17080*/  SHFL.IDX P6, R14, R13, R12, R11 ;  /* 0x0000000c0d0e7389 */ /* 0x00006400000c000b */
[----:B01----:R-:W-:Y:S01]  /*17090*/  ENDCOLLECTIVE ;  /* 0x000000000000791b */ /* 0x003fe20003800000 */
.L_x_4245:
[----:B------:R-:W-:Y:S02]  /*170a0*/  IMAD.MOV.U32 R13, RZ, RZ, R2 ;  /* 0x000000ffff0d7224 */ /* 0x000fe400078e0002 */
[----:B------:R-:W-:Y:S02]  /*170b0*/  IMAD.MOV.U32 R12, RZ, RZ, 0x2 ;  /* 0x00000002ff0c7424 */ /* 0x000fe400078e00ff */
[----:B------:R-:W-:Y:S02]  /*170c0*/  IMAD R0, R0, R7, RZ ;  /* 0x0000000700007224 */ /* 0x000fe400078e02ff */
[----:B------:R-:W-:-:S03]  /*170d0*/  VIADD R7, R10, 0x10 ;  /* 0x000000100a077836 */ /* 0x000fc60000000000 */
[----:B------:R-:W-:Y:S02]  /*170e0*/  ISETP.GE.AND P1, PT, R10, R0, PT ;  /* 0x000000000a00720c */ /* 0x000fe40003f26270 */
[----:B------:R0:W-:Y:S11]  /*170f0*/  STL [R1+0x50], R7 ;  /* 0x0000500701007387 */ /* 0x0001f60000100800 */
        /* <DEDUP_REMOVED lines=8> */
[----:B------:R1:W-:Y:S01]  /*17180*/  @!P1 LDGSTS.E.BYPASS.LTC128B.128 [R8+0x20400], desc[UR38][R4.64], !P0 ;  /* 0x2040000004089fae */ /* 0x0003e2000c101d66 */
[----:B------:R-:W-:Y:S01]  /*17190*/  ISETP.GE.AND P1, PT, R7, R0, PT ;  /* 0x000000000700720c */ /* 0x000fe20003f26270 */
[----:B0-----:R-:W-:-:S05]  /*171a0*/  VIADD R7, R10, 0x20 ;  /* 0x000000200a077836 */ /* 0x001fca0000000000 */
[----:B------:R0:W-:Y:S01]  /*171b0*/  STL [R1+0x5c], R7 ;  /* 0x00005c0701007387 */ /* 0x0001e20000100800 */
[----:B-1----:R-:W-:-:S07]  /*171c0*/  IMAD.MOV.U32 R4, RZ, RZ, R14 ;  /* 0x000000ffff047224 */ /* 0x002fce00078e000e */
[----:B0-----:R-:W-:Y:S05]  /*171d0*/  WARPSYNC.COLLECTIVE R15, `(.L_x_4246) ;  /* 0x000000000f087348 */ /* 0x001fea0003c00000 */
[----:B------:R1:W2:Y:S02]  /*171e0*/  SHFL.IDX P6, R14, R13, R12, R11 ;  /* 0x0000000c0d0e7389 */ /* 0x0002a400000c000b */
[----:B012---:R-:W-:Y:S01]  /*171f0*/  ENDCOLLECTIVE ;  /* 0x000000000000791b */ /* 0x007fe20003800000 */
.L_x_4246:
        /* <DEDUP_REMOVED lines=10> */
.L_x_4247:
[----:B------:R-:W-:Y:S01]  /*172a0*/  @!PT LDS RZ, [RZ] ;  /* 0x00000000fffff984 */ /* 0x000fe20000000800 */
[----:B------:R-:W-:Y:S01]  /*172b0*/  @!PT LDS RZ, [RZ] ;  /* 0x00000000fffff984 */ /* 0x000fe20000000800 */
[----:B------:R-:W-:Y:S01]  /*172c0*/  @!PT LDS RZ, [RZ] ;  /* 0x00000000fffff984 */ /* 0x000fe20000000800 */
[----:B------:R0:W-:Y:S01]  /*172d0*/  @!P1 LDGSTS.E.BYPASS.LTC128B.128 [R8+0x20c00], desc[UR38][R4.64], !P0 ;  /* 0x20c0000004089fae */ /* 0x0001e2000c101d66 */
[----:B------:R-:W-:Y:S01]  /*172e0*/  ISETP.GE.AND P1, PT, R7, R0, PT ;  /* 0x000000000700720c */ /* 0x000fe20003f26270 */
[----:B------:R-:W-:Y:S02]  /*172f0*/  IMAD.MOV.U32 R13, RZ, RZ, R2 ;  /* 0x000000ffff0d7224 */ /* 0x000fe400078e0002 */
[----:B------:R-:W-:Y:S02]  /*17300*/  IMAD.MOV.U32 R12, RZ, RZ, 0x3 ;  /* 0x00000003ff0c7424 */ /* 0x000fe400078e00ff */
[----:B0-----:R-:W-:-:S08]  /*17310*/  IMAD.MOV.U32 R4, RZ, RZ, R14 ;  /* 0x000000ffff047224 */ /* 0x001fd000078e000e */
[----:B------:R-:W-:Y:S05]  /*17320*/  WARPSYNC.COLLECTIVE R15, `(.L_x_4248) ;  /* 0x000000000f087348 */ /* 0x000fea0003c00000 */
[----:B------:R0:W1:Y:S02]  /*17330*/  SHFL.IDX P6, R14, R13, R12, R11 ;  /* 0x0000000c0d0e7389 */ /* 0x00006400000c000b */
[----:B01----:R-:W-:Y:S01]  /*17340*/  ENDCOLLECTIVE ;  /* 0x000000000000791b */ /* 0x003fe20003800000 */
.L_x_4248:
        /* <DEDUP_REMOVED lines=9> */
[----:B------:R0:W-:Y:S02]  /*173e0*/  @!P1 LDGSTS.E.BYPASS.LTC128B.128 [R8+0x21400], desc[UR38][R4.64], !P0 ;  /* 0x2140000004089fae */ /* 0x0001e4000c101d66 */
[----:B0-----:R-:W-:-:S07]  /*173f0*/  IMAD.MOV.U32 R4, RZ, RZ, R14 ;  /* 0x000000ffff047224 */ /* 0x001fce00078e000e */
[----:B------:R-:W-:Y:S05]  /*17400*/  WARPSYNC.COLLECTIVE R15, `(.L_x_4249) ;  /* 0x000000000f087348 */ /* 0x000fea0003c00000 */
[----:B------:R0:W1:Y:S02]  /*17410*/  SHFL.IDX P6, R14, R13, R12, R11 ;  /* 0x0000000c0d0e7389 */ /* 0x00006400000c000b */
[----:B01----:R-:W-:Y:S01]  /*17420*/  ENDCOLLECTIVE ;  /* 0x000000000000791b */ /* 0x003fe20003800000 */
.L_x_4249:
[----:B------:R-:W-:Y:S01]  /*17430*/  IMAD.MOV.U32 R3, RZ, RZ, R14 ;  /* 0x000000ffff037224 */ /* 0x000fe200078e000e */
[----:B------:R-:W-:Y:S06]  /*17440*/  BRA `(.L_x_4250) ;  /* 0xffffff9c006c7947 */ /* 0x000fec000383ffff */
.L_x_4124:
[----:B------:R-:W2:Y:S04]  /*17450*/  LDL.LU R12, [R1+0x38] ;  /* 0x00003800010c7983 */ /* 0x000ea80000300800 */
[----:B------:R-:W3:Y:S04]  /*17460*/  LDL.LU R11, [R1+0x4] ;  /* 0x00000400010b7983 */ /* 0x000ee80000300800 */
[----:B------:R-:W4:Y:S04]  /*17470*/  LDL.LU R9, [R1+0x50] ;  /* 0x0000500001097983 */ /* 0x000f280000300800 */
[----:B------:R-:W5:Y:S01]  /*17480*/  LDL.LU R8, [R1+0x5c] ;  /* 0x00005c0001087983 */ /* 0x000f620000300800 */
[----:B------:R-:W-:Y:S01]  /*17490*/  LOP3.LUT R19, R19, 0xffffffdf, RZ, 0xc0, !PT ;  /* 0xffffffdf13137812 */ /* 0x000fe200078ec0ff */
[----:B------:R-:W-:Y:S01]  /*174a0*/  BSSY B0, `(.L_x_4251) ;  /* 0x0000015000007945 */ /* 0x000fe20003800000 */
[----:B------:R-:W-:-:S02]  /*174b0*/  IMAD.MOV.U32 R13, RZ, RZ, R4 ;  /* 0x000000ffff0d7224 */ /* 0x000fc400078e0004 */
[----:B------:R-:W-:Y:S02]  /*174c0*/  IMAD.MOV.U32 R15, RZ, RZ, -0x1 ;  /* 0xffffffffff0f7424 */ /* 0x000fe400078e00ff */
[----:B--2---:R-:W-:Y:S02]  /*174d0*/  IMAD R7, R12, R7, RZ ;  /* 0x000000070c077224 */ /* 0x004fe400078e02ff */
[----:B------:R-:W-:-:S03]  /*174e0*/  IMAD.MOV.U32 R12, RZ, RZ, RZ ;  /* 0x000000ffff0c7224 */ /* 0x000fc600078e00ff */
[-C--:B---3--:R-:W-:Y:S01]  /*174f0*/  ISETP.GE.AND P2, PT, R11, R7.reuse, PT ;  /* 0x000000070b00720c */ /* 0x088fe20003f46270 */
[----:B------:R-:W-:Y:S01]  /*17500*/  IMAD.MOV.U32 R11, RZ, RZ, 0x181f ;  /* 0x0000181fff0b7424 */ /* 0x000fe200078e00ff */
[-C--:B----4-:R-:W-:Y:S02]  /*17510*/  ISETP.GE.AND P3, PT, R9, R7.reuse, PT ;  /* 0x000000070900720c */ /* 0x090fe40003f66270 */
[----:B-----5:R-:W-:-:S09]  /*17520*/  ISETP.GE.AND P4, PT, R8, R7, PT ;  /* 0x000000070800720c */ /* 0x020fd20003f86270 */
[----:B------:R-:W-:-:S04]  /*17530*/  @!P2 LOP3.LUT R2, R5, 0x40, RZ, 0xc0, !PT ;  /* 0x000000400502a812 */ /* 0x000fc800078ec0ff */
[----:B------:R-:W-:-:S04]  /*17540*/  @!P2 SHF.R.U32.HI R2, RZ, 0x2, R2 ;  /* 0x00000002ff02a819 */ /* 0x000fc80000011602 */
[----:B------:R-:W-:Y:S02]  /*17550*/  @!P2 ISETP.NE.U32.AND P6, PT, R2, RZ, PT ;  /* 0x000000ff0200a20c */ /* 0x000fe40003fc5070 */
[----:B------:R-:W-:-:S04]  /*17560*/  @!P2 LOP3.LUT R2, R6, 0x80, RZ, 0xc0, !PT ;  /* 0x000000800602a812 */ /* 0x000fc800078ec0ff */
[----:B------:R-:W-:-:S07]  /*17570*/  @!P2 SHF.R.U32.HI R2, RZ, 0x3, R2 ;  /* 0x00000003ff02a819 */ /* 0x000fce0000011602 */
[----:B------:R-:W-:Y:S02]  /*17580*/  @P6 LOP3.LUT R19, R19, 0x20, RZ, 0xfc, !PT ;  /* 0x0000002013136812 */ /* 0x000fe400078efcff */
[----:B------:R-:W-:Y:S02]  /*17590*/  @!P2 ISETP.NE.U32.AND P6, PT, R2, RZ, PT ;  /* 0x000000ff0200a20c */ /* 0x000fe40003fc5070 */
[----:B------:R-:W-:-:S11]  /*175a0*/  LOP3.LUT R19, R19, 0xffffffef, RZ, 0xc0, !PT ;  /* 0xffffffef13137812 */ /* 0x000fd600078ec0ff */
[----:B------:R-:W-:-:S07]  /*175b0*/  @P6 LOP3.LUT R19, R19, 0x10, RZ, 0xfc, !PT ;  /* 0x0000001013136812 */ /* 0x000fce00078efcff */
[----:B------:R-:W-:Y:S05]  /*175c0*/  WARPSYNC.COLLECTIVE R15, `(.L_x_4252) ;  /* 0x000000000f087348 */ /* 0x000fea0003c00000 */
[----:B------:R0:W1:Y:S02]  /*175d0*/  SHFL.IDX P6, R14, R13, R12, R11 ;  /* 0x0000000c0d0e7389 */ /* 0x00006400000c000b */
[----:B01----:R-:W-:Y:S01]  /*175e0*/  ENDCOLLECTIVE ;  /* 0x000000000000791b */ /* 0x003fe20003800000 */
.L_x_4252:
[----:B------:R-:W-:Y:S05]  /*175f0*/  BSYNC B0 ;  /* 0x0000000000007941 */ /* 0x000fea0003800000 */
.L_x_4251:
[----:B------:R0:W-:Y:S04]  /*17600*/  STL [R1+0x74], R7 ;  /* 0x0000740701007387 */ /* 0x0001e80000100800 */
[----:B0-----:R0:W5:Y:S01]  /*17610*/  LDL R7, [R1+0x14] ;  /* 0x0000140001077983 */ /* 0x0011620000100800 */
[----:B------:R-:W-:Y:S01]  /*17620*/  IMAD.MOV.U32 R13, RZ, RZ, R0 ;  /* 0x000000ffff0d7224 */ /* 0x000fe200078e0000 */
[----:B------:R-:W-:Y:S01]  /*17630*/  LOP3.LUT R19, R19, 0xffff7fff, RZ, 0xc0, !PT ;  /* 0xffff7fff13137812 */ /* 0x000fe200078ec0ff */
[----:B------:R-:W-:Y:S02]  /*17640*/  IMAD.MOV.U32 R12, RZ, RZ, RZ ;  /* 0x000000ffff0c7224 */ /* 0x000fe400078e00ff */
[----:B------:R-:W-:Y:S01]  /*17650*/  IMAD.MOV.U32 R11, RZ, RZ, 0x181f ;  /* 0x0000181fff0b7424 */ /* 0x000fe200078e00ff */
[----:B------:R-:W-:Y:S01]  /*17660*/  @P0 LOP3.LUT R19, R19, 0x8000, RZ, 0xfc, !PT ;  /* 0x0000800013130812 */ /* 0x000fe200078efcff */
[----:B------:R-:W-:-:S02]  /*17670*/  IMAD.MOV.U32 R15, RZ, RZ, -0x1 ;  /* 0xffffffffff0f7424 */ /* 0x000fc400078e00ff */
[----:B------:R-:W-:Y:S01]  /*17680*/  IMAD.MOV.U32 R2, RZ, RZ, R14 ;  /* 0x000000ffff027224 */ /* 0x000fe200078e000e */
[----:B0-----:R-:W-:-:S13]  /*17690*/  LOP3.LUT P0, RZ, R19, 0x8, RZ, 0xc0, !PT ;  /* 0x0000000813ff7812 */ /* 0x001fda000780c0ff */
[----:B-----5:R-:W-:Y:S05]  /*176a0*/  WARPSYNC.COLLECTIVE R15, `(.L_x_4253) ;  /* 0x000000000f087348 */ /* 0x020fea0003c00000 */
[----:B------:R0:W1:Y:S02]  /*176b0*/  SHFL.IDX P6, R14, R13, R12, R11 ;  /* 0x0000000c0d0e7389 */ /* 0x00006400000c000b */
[----:B01---5:R-:W-:Y:S01]  /*176c0*/  ENDCOLLECTIVE ;  /* 0x000000000000791b */ /* 0x023fe20003800000 */
.L_x_4253:
[----:B------:R-:W-:-:S04]  /*176d0*/  LOP3.LUT R19, R19, 0xffffbfff, RZ, 0xc0, !PT ;  /* 0xffffbfff13137812 */ /* 0x000fc800078ec0ff */
[----:B------:R-:W-:-:S04]  /*176e0*/  @P1 LOP3.LUT R19, R19, 0x4000, RZ, 0xfc, !PT ;  /* 0x0000400013131812 */ /* 0x000fc800078efcff */
[C---:B------:R-:W-:Y:S02]  /*176f0*/  LOP3.LUT P1, RZ, R19.reuse, 0x4, RZ, 0xc0, !PT ;  /* 0x0000000413ff7812 */ /* 0x040fe4000782c0ff */
[----:B------:R-:W-:Y:S01]  /*17700*/  LOP3.LUT R19, R19, 0xffffdfff, RZ, 0xc0, !PT ;  /* 0xffffdfff13137812 */ /* 0x000fe200078ec0ff */
[----:B------:R-:W-:-:S03]  /*17710*/  IMAD.MOV.U32 R13, RZ, RZ, R4 ;  /* 0x000000ffff0d7224 */ /* 0x000fc600078e0004 */
[----:B------:R-:W-:Y:S01]  /*17720*/  @P3 LOP3.LUT R19, R19, 0x2000, RZ, 0xfc, !PT ;  /* 0x0000200013133812 */ /* 0x000fe200078efcff */
[----:B------:R-:W-:-:S03]  /*17730*/  IMAD.MOV.U32 R12, RZ, RZ, 0x1 ;  /* 0x00000001ff0c7424 */ /* 0x000fc600078e00ff */
[C---:B------:R-:W-:Y:S02]  /*17740*/  LOP3.LUT P3, RZ, R19.reuse, 0x2, RZ, 0xc0, !PT ;  /* 0x0000000213ff7812 */ /* 0x040fe4000786c0ff */
[----:B------:R-:W-:Y:S01]  /*17750*/  LOP3.LUT R19, R19, 0xfffffbff, RZ, 0xc0, !PT ;  /* 0xfffffbff13137812 */ /* 0x000fe200078ec0ff */
[----:B------:R-:W-:-:S03]  /*17760*/  IMAD.MOV.U32 R3, RZ, RZ, R14 ;  /* 0x000000ffff037224 */ /* 0x000fc600078e000e */
[----:B------:R-:W-:Y:S02]  /*17770*/  @P4 LOP3.LUT R19, R19, 0x400, RZ, 0xfc, !PT ;  /* 0x0000040013134812 */ /* 0x000fe400078efcff */
[----:B------:R-:W-:Y:S02]  /*17780*/  @!P2 LEA R3, P6, R10, R3, 0x1 ;  /* 0x000000030a03a211 */ /* 0x000fe400078c08ff */
[----:B------:R-:W-:-:S03]  /*17790*/  LOP3.LUT P4, RZ, R19, 0x10, RZ, 0xc0, !PT ;  /* 0x0000001013ff7812 */ /* 0x000fc6000788c0ff */
[----:B------:R-:W-:Y:S01]  /*177a0*/  @!P2 IMAD.X R2, RZ, RZ, R2, P6 ;  /* 0x000000ffff02a224 */ /* 0x000fe200030e0602 */
[----:B------:R-:W-:-:S04]  /*177b0*/  LOP3.LUT P6, RZ, R19, 0x20, RZ, 0xc0, !PT ;  /* 0x0000002013ff7812 */ /* 0x000fc800078cc0ff */
[----:B------:R-:W-:-:S04]  /*177c0*/  @!P2 LOP3.LUT R3, R3, R2, RZ, 0x3c, !PT ;  /* 0x000000020303a212 */ /* 0x000fc800078e3cff */
[----:B------:R-:W-:-:S04]  /*177d0*/  @!P2 LOP3.LUT R2, R3, R2, RZ, 0x3c, !PT ;  /* 0x000000020302a212 */ /* 0x000fc800078e3cff */
[----:B------:R-:W-:-:S05]  /*177e0*/  @!P2 LOP3.LUT R3, R3, R2, RZ, 0x3c, !PT ;  /* 0x000000020303a212 */ /* 0x000fca00078e3cff */
[----:B------:R-:W-:Y:S01]  /*177f0*/  @!PT LDS RZ, [RZ] ;  /* 0x00000000fffff984 */ /* 0x000fe20000000800 */
[----:B------:R-:W-:Y:S01]  /*17800*/  @!PT LDS RZ, [RZ] ;  /* 0x00000000fffff984 */ /* 0x000fe20000000800 */
[----:B------:R-:W-:Y:S01]  /*17810*/  @!PT LDS RZ, [RZ] ;  /* 0x00000000fffff984 */ /* 0x000fe20000000800 */
[----:B------:R0:W-:Y:S01]  /*17820*/  @!P2 LDGSTS.E.BYPASS.LTC128B.128 [R7+0x26400], desc[UR38][R2.64], !P0 ;  /* 0x264000000207afae */ /* 0x0001e2000c101d66 */
[----:B------:R-:W-:-:S03]  /*17830*/  LOP3.LUT P0, RZ, R19, 0x8000, RZ, 0xc0, !PT ;  /* 0x0000800013ff7812 */ /* 0x000fc6000780c0ff */
[----:B------:R0:W-:Y:S01]  /*17840*/  @!P2 LDGSTS.E.BYPASS.LTC128B.128 [R7+0x28400], desc[UR38][R2.64+0x80], !P1 ;  /* 0x284000800207afae */ /* 0x0001e2000c901d66 */
[----:B------:R-:W-:-:S03]  /*17850*/  LOP3.LUT P1, RZ, R19, 0x4000, RZ, 0xc0, !PT ;  /* 0x0000400013ff7812 */ /* 0x000fc6000782c0ff */
[----:B------:R0:W-:Y:S01]  /*17860*/  @!P2 LDGSTS.E.BYPASS.LTC128B.128 [R7+0x2a400], desc[UR38][R2.64+0x100], !P3 ;  /* 0x2a4001000207afae */ /* 0x0001e2000d901d66 */
[C---:B------:R-:W-:Y:S02]  /*17870*/  LOP3.LUT P3, RZ, R19.reuse, 0x2000, RZ, 0xc0, !PT ;  /* 0x0000200013ff7812 */ /* 0x040fe4000786c0ff */
[----:B------:R-:W-:Y:S01]  /*17880*/  LOP3.LUT R19, R19, 0xfffff7ff, RZ, 0xc0, !PT ;  /* 0xfffff7ff13137812 */ /* 0x000fe200078ec0ff */
[----:B------:R0:W-:Y:S03]  /*17890*/  @!P2 LDGSTS.E.BYPASS.LTC128B.128 [R7+0x2c400], desc[UR38][R2.64+0x180], !P5 ;  /* 0x2c4001800207afae */ /* 0x0001e6000e901d66 */
[----:B------:R-:W-:Y:S01]  /*178a0*/  @P5 LOP3.LUT R19, R19, 0x800, RZ, 0xfc, !PT ;  /* 0x0000080013135812 */ /* 0x000fe200078efcff */
[----:B------:R0:W-:Y:S03]  /*178b0*/  @!P2 LDGSTS.E.BYPASS.LTC128B.128 [R7+0x2e400], desc[UR38][R2.64+0x200], !P0 ;  /* 0x2e4002000207afae */ /* 0x0001e6000c101d66 */
[C---:B------:R-:W-:Y:S01]  /*178c0*/  LOP3.LUT P5, RZ, R19.reuse, 0x4, RZ, 0xc0, !PT ;  /* 0x0000000413ff7812 */ /* 0x040fe200078ac0ff */
[----:B------:R0:W-:Y:S01]  /*178d0*/  @!P2 LDGSTS.E.BYPASS.LTC128B.128 [R7+0x30400], desc[UR38][R2.64+0x280], !P1 ;  /* 0x304002800207afae */ /* 0x0001e2000c901d66 */
[----:B------:R-:W-:-:S02]  /*178e0*/  LOP3.LUT R19, R19, 0xffffefff, RZ, 0xc0, !PT ;  /* 0xffffefff13137812 */ /* 0x000fc400078ec0ff */
[----:B------:R-:W-:Y:S01]  /*178f0*/  @!P3 LOP3.LUT R8, R6, 0x80, RZ, 0xc0, !PT ;  /* 0x000000800608b812 */ /* 0x000fe200078ec0ff */
[----:B------:R0:W-:Y:S01]  /*17900*/  @!P2 LDGSTS.E.BYPASS.LTC128B.128 [R7+0x32400], desc[UR38][R2.64+0x300], P6 ;  /* 0x324003000207afae */ /* 0x0001e2000b101d66 */
[----:B------:R-:W-:Y:S02]  /*17910*/  @!P3 LOP3.LUT R9, R5, 0x40, RZ, 0xc0, !PT ;  /* 0x000000400509b812 */ /* 0x000fe400078ec0ff */
[----:B------:R-:W-:-:S07]  /*17920*/  @!P3 SHF.R.U32.HI R8, RZ, 0x3, R8 ;  /* 0x00000003ff08b819 */ /* 0x000fce0000011608 */
[----:B0-----:R-:W-:Y:S05]  /*17930*/  WARPSYNC.COLLECTIVE R15, `(.L_x_4254) ;  /* 0x000000000f087348 */ /* 0x001fea0003c00000 */
[----:B------:R1:W2:Y:S02]  /*17940*/  SHFL.IDX P6, R14, R13, R12, R11 ;  /* 0x0000000c0d0e7389 */ /* 0x0002a400000c000b */
[----:B012---:R-:W-:Y:S01]  /*17950*/  ENDCOLLECTIVE ;  /* 0x000000000000791b */ /* 0x007fe20003800000 */
.L_x_4254:
[----:B------:R-:W-:Y:S01]  /*17960*/  @!P3 SHF.R.U32.HI R9, RZ, 0x2, R9 ;  /* 0x00000002ff09b819 */ /* 0x000fe20000011609 */
[----:B------:R-:W-:Y:S01]  /*17970*/  @!PT LDS RZ, [RZ] ;  /* 0x00000000fffff984 */ /* 0x000fe20000000800 */
[----:B------:R-:W-:Y:S01]  /*17980*/  @!PT LDS RZ, [RZ] ;  /* 0x00000000fffff984 */ /* 0x000fe20000000800 */
[----:B------:R-:W-:Y:S01]  /*17990*/  @!PT LDS RZ, [RZ] ;  /* 0x00000000fffff984 */ /* 0x000fe20000000800 */
[----:B------:R0:W-:Y:S01]  /*179a0*/  @!P2 LDGSTS.E.BYPASS.LTC128B.128 [R7+0x34400], desc[UR38][R2.64+0x380], P4 ;  /* 0x344003800207afae */ /* 0x0001e2000a101d66 */
[----:B------:R-:W-:Y:S02]  /*179b0*/  @!P3 ISETP.NE.U32.AND P4, PT, R8, RZ, PT ;  /* 0x000000ff0800b20c */ /* 0x000fe40003f85070 */
[----:B------:R-:W-:Y:S02]  /*179c0*/  @!P3 ISETP.NE.U32.AND P2, PT, R9, RZ, PT ;  /* 0x000000ff0900b20c */ /* 0x000fe40003f45070 */
[----:B------:R-:W-:-:S04]  /*179d0*/  @P5 LOP3.LUT R19, R19, 0x1000, RZ, 0xfc, !PT ;  /* 0x0000100013135812 */ /* 0x000fc800078efcff */
[C---:B------:R-:W-:Y:S01]  /*179e0*/  LOP3.LUT P5, RZ, R19.reuse, 0x8, RZ, 0xc0, !PT ;  /* 0x0000000813ff7812 */ /* 0x040fe200078ac0ff */
[----:B------:R-:W-:Y:S01]  /*179f0*/  IMAD.MOV.U32 R13, RZ, RZ, R0 ;  /* 0x000000ffff0d7224 */ /* 0x000fe200078e0000 */
[----:B------:R-:W-:-:S05]  /*17a00*/  LOP3.LUT R19, R19, 0xffffffdf, RZ, 0xc0, !PT ;  /* 0xffffffdf13137812 */ /* 0x000fca00078ec0ff */
[----:B------:R-:W-:Y:S01]  /*17a10*/  @P2 LOP3.LUT R19, R19, 0x20, RZ, 0xfc, !PT ;  /* 0x0000002013132812 */ /* 0x000fe200078efcff */
[----:B0-----:R-:W-:-:S07]  /*17a20*/  IMAD.MOV.U32 R8, RZ, RZ, R14 ;  /* 0x000000ffff087224 */ /* 0x001fce00078e000e */
[----:B------:R-:W-:Y:S05]  /*17a30*/  WARPSYNC.COLLECTIVE R15, `(.L_x_4255) ;  /* 0x000000000f087348 */ /* 0x000fea0003c00000 */
[----:B------:R0:W1:Y:S02]  /*17a40*/  SHFL.IDX P6, R14, R13, R12, R11 ;  /* 0x0000000c0d0e7389 */ /* 0x00006400000c000b */
[----:B01----:R-:W-:Y:S01]  /*17a50*/  ENDCOLLECTIVE ;  /* 0x000000000000791b */ /* 0x003fe20003800000 */
.L_x_4255:
[----:B------:R-:W-:Y:S02]  /*17a60*/  IMAD.MOV.U32 R13, RZ, RZ, R4 ;  /* 0x000000ffff0d7224 */ /* 0x000fe400078e0004 */
[----:B------:R-:W-:Y:S01]  /*17a70*/  IMAD.MOV.U32 R12, RZ, RZ, 0x2 ;  /* 0x00000002ff0c7424 */ /* 0x000fe200078e00ff */
[----:B------:R-:W-:Y:S02]  /*17a80*/  @!P3 LEA R21, P2, R10, R14, 0x1 ;  /* 0x0000000e0a15b211 */ /* 0x000fe400078408ff */
[----:B------:R-:W-:-:S03]  /*17a90*/  LOP3.LUT P6, RZ, R19, 0x20, RZ, 0xc0, !PT ;  /* 0x0000002013ff7812 */ /* 0x000fc600078cc0ff */
[----:B------:R-:W-:Y:S01]  /*17aa0*/  @!P3 IMAD.X R8, RZ, RZ, R8, P2 ;  /* 0x000000ffff08b224 */ /* 0x000fe200010e0608 */
[----:B------:R-:W-:Y:S01]  /*17ab0*/  LOP3.LUT P2, RZ, R19, 0x2, RZ, 0xc0, !PT ;  /* 0x0000000213ff7812 */ /* 0x000fe2000784c0ff */
[----:B------:R-:W-:Y:S02]  /*17ac0*/  @!P3 IMAD.MOV.U32 R2, RZ, RZ, R21 ;  /* 0x000000ffff02b224 */ /* 0x000fe400078e0015 */
[----:B------:R-:W-:-:S05]  /*17ad0*/  @!P3 IMAD.MOV.U32 R3, RZ, RZ, R8 ;  /* 0x000000ffff03b224 */ /* 0x000fca00078e0008 */
[----:B------:R-:W-:Y:S01]  /*17ae0*/  @!PT LDS RZ, [RZ] ;  /* 0x00000000fffff984 */ /* 0x000fe20000000800 */
[----:B------:R-:W-:Y:S01]  /*17af0*/  @!PT LDS RZ, [RZ] ;  /* 0x00000000fffff984 */ /* 0x000fe20000000800 */
[----:B------:R-:W-:Y:S01]  /*17b00*/  @!PT LDS RZ, [RZ] ;  /* 0x00000000fffff984 */ /* 0x000fe20000000800 */
[----:B------:R0:W-:Y:S01]  /*17b10*/  @!P3 LDGSTS.E.BYPASS.LTC128B.128 [R7+0x26c00], desc[UR38][R2.64], !P5 ;  /* 0x26c000000207bfae */ /* 0x0001e2000e901d66 */
[----:B------:R-:W-:-:S13]  /*17b20*/  LOP3.LUT P5, RZ, R19, 0x1000, RZ, 0xc0, !PT ;  /* 0x0000100013ff7812 */ /* 0x000fda00078ac0ff */
[----:B------:R0:W-:Y:S01]  /*17b30*/  @!P3 LDGSTS.E.BYPASS.LTC128B.128 [R7+0x28c00], desc[UR38][R2.64+0x80], !P5 ;  /* 0x28c000800207bfae */ /* 0x0001e2000e901d66 */
[C---:B------:R-:W-:Y:S02]  /*17b40*/  LOP3.LUT P5, RZ, R19.reuse, 0x800, RZ, 0xc0, !PT ;  /* 0x0000080013ff7812 */ /* 0x040fe400078ac0ff */
[----:B------:R-:W-:Y:S01]  /*17b50*/  LOP3.LUT R19, R19, 0xffffff7f, RZ, 0xc0, !PT ;  /* 0xffffff7f13137812 */ /* 0x000fe200078ec0ff */
[----:B------:R0:W-:Y:S03]  /*17b60*/  @!P3 LDGSTS.E.BYPASS.LTC128B.128 [R7+0x2ac00], desc[UR38][R2.64+0x100], !P2 ;  /* 0x2ac001000207bfae */ /* 0x0001e6000d101d66 */
[----:B------:R-:W-:-:S04]  /*17b70*/  @P2 LOP3.LUT R19, R19, 0x80, RZ, 0xfc, !PT ;  /* 0x0000008013132812 */ /* 0x000fc800078efcff */
[C---:B------:R-:W-:Y:S02]  /*17b80*/  LOP3.LUT P2, RZ, R19.reuse, 0x4, RZ, 0xc0, !PT ;  /* 0x0000000413ff7812 */ /* 0x040fe4000784c0ff */
[----:B------:R-:W-:Y:S01]  /*17b90*/  LOP3.LUT R19, R19, 0xfffffeff, RZ, 0xc0, !PT ;  /* 0xfffffeff13137812 */ /* 0x000fe200078ec0ff */
[----:B------:R0:W-:Y:S04]  /*17ba0*/  @!P3 LDGSTS.E.BYPASS.LTC128B.128 [R7+0x2cc00], desc[UR38][R2.64+0x180], !P5 ;  /* 0x2cc001800207bfae */ /* 0x0001e8000e901d66 */
[----:B------:R0:W-:Y:S04]  /*17bb0*/  @!P3 LDGSTS.E.BYPASS.LTC128B.128 [R7+0x2ec00], desc[UR38][R2.64+0x200], !P0 ;  /* 0x2ec002000207bfae */ /* 0x0001e8000c101d66 */
[----:B------:R0:W-:Y:S02]  /*17bc0*/  @!P3 LDGSTS.E.BYPASS.LTC128B.128 [R7+0x30c00], desc[UR38][R2.64+0x280], !P1 ;  /* 0x30c002800207bfae */ /* 0x0001e4000c901d66 */
[----:B------:R-:W-:-:S02]  /*17bd0*/  @P2 LOP3.LUT R19, R19, 0x100, RZ, 0xfc, !PT ;  /* 0x0000010013132812 */ /* 0x000fc400078efcff */
[----:B------:R0:W-:Y:S02]  /*17be0*/  @!P3 LDGSTS.E.BYPASS.LTC128B.128 [R7+0x32c00], desc[UR38][R2.64+0x300], P6 ;  /* 0x32c003000207bfae */ /* 0x0001e4000b101d66 */
[----:B------:R-:W-:-:S13]  /*17bf0*/  LOP3.LUT P2, RZ, R19, 0x8, RZ, 0xc0, !PT ;  /* 0x0000000813ff7812 */ /* 0x000fda000784c0ff */
[----:B0-----:R-:W-:Y:S05]  /*17c00*/  WARPSYNC.COLLECTIVE R15, `(.L_x_4256) ;  /* 0x000000000f087348 */ /* 0x001fea0003c00000 */
[----:B------:R1:W2:Y:S02]  /*17c10*/  SHFL.IDX P6, R14, R13, R12, R11 ;  /* 0x0000000c0d0e7389 */ /* 0x0002a400000c000b */
[----:B012---:R-:W-:Y:S01]  /*17c20*/  ENDCOLLECTIVE ;  /* 0x000000000000791b */ /* 0x007fe20003800000 */
.L_x_4256:
[----:B------:R-:W-:Y:S01]  /*17c30*/  LOP3.LUT R19, R19, 0xfffffdff, RZ, 0xc0, !PT ;  /* 0xfffffdff13137812 */ /* 0x000fe200078ec0ff */
[----:B------:R-:W-:Y:S01]  /*17c40*/  @!PT LDS RZ, [RZ] ;  /* 0x00000000fffff984 */ /* 0x000fe20000000800 */
[----:B------:R-:W-:Y:S01]  /*17c50*/  @!PT LDS RZ, [RZ] ;  /* 0x00000000fffff984 */ /* 0x000fe20000000800 */
[----:B------:R-:W-:Y:S01]  /*17c60*/  @!PT LDS RZ, [RZ] ;  /* 0x00000000fffff984 */ /* 0x000fe20000000800 */
[----:B------:R0:W-:Y:S03]  /*17c70*/  @!P3 LDGSTS.E.BYPASS.LTC128B.128 [R7+0x34c00], desc[UR38][R2.64+0x380], P4 ;  /* 0x34c003800207bfae */ /* 0x0001e6000a101d66 */
[----:B------:R-:W-:Y:S01]  /*17c80*/  @P2 LOP3.LUT R19, R19, 0x200, RZ, 0xfc, !PT ;  /* 0x0000020013132812 */ /* 0x000fe200078efcff */
[----:B------:R-:W-:-:S03]  /*17c90*/  IMAD.MOV.U32 R13, RZ, RZ, R0 ;  /* 0x000000ffff0d7224 */ /* 0x000fc600078e0000 */
[----:B------:R-:W-:Y:S01]  /*17ca0*/  LOP3.LUT P4, RZ, R19, 0x400, RZ, 0xc0, !PT ;  /* 0x0000040013ff7812 */ /* 0x000fe2000788c0ff */
[----:B------:R-:W-:-:S12]  /*17cb0*/  IMAD.MOV.U32 R10, RZ, RZ, R14 ;  /* 0x000000ffff0a7224 */ /* 0x000fd800078e000e */
[----:B0-----:R-:W-:Y:S05]  /*17cc0*/  WARPSYNC.COLLECTIVE R15, `(.L_x_4257) ;  /* 0x000000000f087348 */ /* 0x001fea0003c00000 */
[----:B------:R1:W2:Y:S02]  /*17cd0*/  SHFL.IDX P6, R14, R13, R12, R11 ;  /* 0x0000000c0d0e7389 */ /* 0x0002a400000c000b */
[----:B012---:R-:W-:Y:S01]  /*17ce0*/  ENDCOLLECTIVE ;  /* 0x000000000000791b */ /* 0x007fe20003800000 */
.L_x_4257:
[----:B------:R-:W-:Y:S02]  /*17cf0*/  @!P4 LOP3.LUT R8, R6, 0x80, RZ, 0xc0, !PT ;  /* 0x000000800608c812 */ /* 0x000fe400078ec0ff */
[----:B------:R-:W-:Y:S02]  /*17d00*/  @!P4 LOP3.LUT R2, R5, 0x40, RZ, 0xc0, !PT ;  /* 0x000000400502c812 */ /* 0x000fe400078ec0ff */
[----:B------:R-:W-:Y:S02]  /*17d10*/  @!P4 SHF.R.U32.HI R8, RZ, 0x3, R8 ;  /* 0x00000003ff08c819 */ /* 0x000fe40000011608 */
[----:B------:R-:W-:Y:S02]  /*17d20*/  @!P4 SHF.R.U32.HI R9, RZ, 0x2, R2 ;  /* 0x00000002ff09c819 */ /* 0x000fe40000011602 */
[----:B------:R-:W-:Y:S01]  /*17d30*/  @!P4 ISETP.NE.U32.AND P3, PT, R8, RZ, PT ;  /* 0x000000ff0800c20c */ /* 0x000fe20003f65070 */
[----:B------:R-:W0:Y:S01]  /*17d40*/  S2R R15, SR_TID.X ;  /* 0x00000000000f7919 */ /* 0x000e220000002100 */
[----:B------:R-:W-:Y:S01]  /*17d50*/  IMAD.MOV.U32 R3, RZ, RZ, R14 ;  /* 0x000000ffff037224 */ /* 0x000fe200078e000e */
[----:B------:R-:W-:Y:S01]  /*17d60*/  @!P4 ISETP.NE.U32.AND P6, PT, R9, RZ, PT ;  /* 0x000000ff0900c20c */ /* 0x000fe20003fc5070 */
[----:B0-----:R-:W-:-:S05]  /*17d70*/  IMAD.SHL.U32 R15, R15, 0x8, RZ ;  /* 0x000000080f0f7824 */ /* 0x001fca00078e00ff */
[----:B------:R-:W-:-:S04]  /*17d80*/  LOP3.LUT R15, R15, 0x38, RZ, 0xc0, !PT ;  /* 0x000000380f0f7812 */ /* 0x000fc800078ec0ff */
[----:B------:R-:W-:-:S05]  /*17d90*/  @!P4 LEA R8, P2, R15, R3, 0x1 ;  /* 0x000000030f08c211 */ /* 0x000fca00078408ff */
[----:B------:R-:W-:Y:S01]  /*17da0*/  @!P4 IMAD.X R3, RZ, RZ, R10, P2 ;  /* 0x000000ffff03c224 */ /* 0x000fe200010e060a */
[----:B------:R-:W-:Y:S01]  /*17db0*/  LOP3.LUT P2, RZ, R19, 0x200, RZ, 0xc0, !PT ;  /* 0x0000020013ff7812 */ /* 0x000fe2000784c0ff */
[----:B------:R-:W-:-:S12]  /*17dc0*/  @!P4 IMAD.MOV.U32 R2, RZ, RZ, R8 ;  /* 0x000000ffff02c224 */ /* 0x000fd800078e0008 */
[----:B------:R-:W-:Y:S01]  /*17dd0*/  @!PT LDS RZ, [RZ] ;  /* 0x00000000fffff984 */ /* 0x000fe20000000800 */
[----:B------:R-:W-:Y:S01]  /*17de0*/  @!PT LDS RZ, [RZ] ;  /* 0x00000000fffff984 */ /* 0x000fe20000000800 */
[----:B------:R-:W-:Y:S01]  /*17df0*/  @!PT LDS RZ, [RZ] ;  /* 0x00000000fffff984 */ /* 0x000fe20000000800 */
[----:B------:R0:W-:Y:S01]  /*17e00*/  @!P4 LDGSTS.E.BYPASS.LTC128B.128 [R7+0x27400], desc[UR38][R2.64], !P2 ;  /* 0x274000000207cfae */ /* 0x0001e2000d101d66 */
[----:B------:R-:W-:-:S13]  /*17e10*/  LOP3.LUT P2, RZ, R19, 0x100, RZ, 0xc0, !PT ;  /* 0x0000010013ff7812 */ /* 0x000fda000784c0ff */
[----:B------:R0:W-:Y:S01]  /*17e20*/  @!P4 LDGSTS.E.BYPASS.LTC128B.128 [R7+0x29400], desc[UR38][R2.64+0x80], !P2 ;  /* 0x294000800207cfae */ /* 0x0001e2000d101d66 */
[----:B------:R-:W-:-:S13]  /*17e30*/  LOP3.LUT P2, RZ, R19, 0x80, RZ, 0xc0, !PT ;  /* 0x0000008013ff7812 */ /* 0x000fda000784c0ff */
[----:B------:R0:W-:Y:S04]  /*17e40*/  @!P4 LDGSTS.E.BYPASS.LTC128B.128 [R7+0x2b400], desc[UR38][R2.64+0x100], !P2 ;  /* 0x2b4001000207cfae */ /* 0x0001e8000d101d66 */
[----:B------:R0:W-:Y:S04]  /*17e50*/  @!P4 LDGSTS.E.BYPASS.LTC128B.128 [R7+0x2d400], desc[UR38][R2.64+0x180], !P5 ;  /* 0x2d4001800207cfae */ /* 0x0001e8000e901d66 */
[----:B------:R0:W-:Y:S04]  /*17e60*/  @!P4 LDGSTS.E.BYPASS.LTC128B.128 [R7+0x2f400], desc[UR38][R2.64+0x200], !P0 ;  /* 0x2f4002000207cfae */ /* 0x0001e8000c101d66 */
[----:B------:R0:W-:Y:S04]  /*17e70*/  @!P4 LDGSTS.E.BYPASS.LTC128B.128 [R7+0x31400], desc[UR38][R2.64+0x280], !P1 ;  /* 0x314002800207cfae */ /* 0x0001e8000c901d66 */
[----:B------:R0:W-:Y:S04]  /*17e80*/  @!P4 LDGSTS.E.BYPASS.LTC128B.128 [R7+0x33400], desc[UR38][R2.64+0x300], P6 ;  /* 0x334003000207cfae */ /* 0x0001e8000b101d66 */
[----:B------:R0:W-:Y:S04]  /*17e90*/  @!P4 LDGSTS.E.BYPASS.LTC128B.128 [R7+0x35400], desc[UR38][R2.64+0x380], P3 ;  /* 0x354003800207cfae */ /* 0x0001e80009901d66 */
[----:B------:R0:W5:Y:S01]  /*17ea0*/  LDL.LU R7, [R1+0x74] ;  /* 0x0000740001077983 */ /* 0x0001620000300800 */
[----:B------:R-:W-:-:S02]  /*17eb0*/  IMAD.MOV.U32 R13, RZ, RZ, R4 ;  /* 0x000000ffff0d7224 */ /* 0x000fc400078e0004 */
[----:B------:R-:W-:Y:S02]  /*17ec0*/  IMAD.MOV.U32 R12, RZ, RZ, 0x3 ;  /* 0x00000003ff0c7424 */ /* 0x000fe400078e00ff */
[----:B------:R-:W-:-:S07]  /*17ed0*/  IMAD.MOV.U32 R15, RZ, RZ, -0x1 ;  /* 0xffffffffff0f7424 */ /* 0x000fce00078e00ff */
[----:B0----5:R-:W-:Y:S05]  /*17ee0*/  WARPSYNC.COLLECTIVE R15, `(.L_x_4258) ;  /* 0x000000000f087348 */ /* 0x021fea0003c00000 */
[----:B------:R1:W2:Y:S02]  /*17ef0*/  SHFL.IDX P6, R14, R13, R12, R11 ;  /* 0x0000000c0d0e7389 */ /* 0x0002a400000c000b */
[----:B012--5:R-:W-:Y:S01]  /*17f00*/  ENDCOLLECTIVE ;  /* 0x000000000000791b */ /* 0x027fe20003800000 */
.L_x_4258:
[----:B------:R-:W-:Y:S02]  /*17f10*/  IMAD.MOV.U32 R13, RZ, RZ, R0 ;  /* 0x000000ffff0d7224 */ /* 0x000fe400078e0000 */
[----:B------:R-:W-:-:S07]  /*17f20*/  IMAD.MOV.U32 R4, RZ, RZ, R14 ;  /* 0x000000ffff047224 */ /* 0x000fce00078e000e */
[----:B------:R-:W-:Y:S05]  /*17f30*/  WARPSYNC.COLLECTIVE R15, `(.L_x_4259) ;  /* 0x000000000f087348 */ /* 0x000fea0003c00000 */
[----:B------:R0:W1:Y:S02]  /*17f40*/  SHFL.IDX P6, R14, R13, R12, R11 ;  /* 0x0000000c0d0e7389 */ /* 0x00006400000c000b */
[----:B01----:R-:W-:Y:S01]  /*17f50*/  ENDCOLLECTIVE ;  /* 0x000000000000791b */ /* 0x003fe20003800000 */
.L_x_4259:
[----:B------:R-:W-:Y:S01]  /*17f60*/  IMAD.MOV.U32 R0, RZ, RZ, R14 ;  /* 0x000000ffff007224 */ /* 0x000fe200078e000e */
[----:B------:R-:W-:Y:S06]  /*17f70*/  BRA `(.L_x_4260) ;  /* 0xffffffa000447947 */ /* 0x000fec000383ffff */
.L_x_4129:
[----:B0-----:R0:W2:Y:S02]  /*17f80*/  SYNCS.PHASECHK.TRANS64.TRYWAIT P0, [R18+URZ+0x38820], R0 ;  /* 0x03882000120075a7 */ /* 0x0010a4000800017f */
[----:B--2---:R-:W-:Y:S05]  /*17f90*/  @!P0 NANOSLEEP.SYNCS 0x989680 ;  /* 0x009896800000895d */ /* 0x004fea0003900000 */
[----:B------:R-:W2:Y:S02]  /*17fa0*/  @!P0 SYNCS.PHASECHK.TRANS64 P0, [R18+URZ+0x38820], R0 ;  /* 0x03882000120085a7 */ /* 0x000ea4000800007f */
[----:B--2---:R-:W-:Y:S05]  /*17fb0*/  @!P0 BRA `(.L_x_4129) ;  /* 0xfffffffc00f08947 */ /* 0x004fea000383ffff */
[----:B------:R-:W-:Y:S05]  /*17fc0*/  BRA `(.L_x_4261) ;  /* 0xffffffa000fc7947 */ /* 0x000fea000383ffff */
.L_x_4133:
[----:B0-----:R0:W1:Y:S02]  /*17fd0*/  SYNCS.PHASECHK.TRANS64.TRYWAIT P0, [R0+URZ+0x38860], R2 ;  /* 0x03886002000075a7 */ /* 0x001064000800017f */
[----:B-1----:R-:W-:Y:S05]  /*17fe0*/  @!P0 NANOSLEEP.SYNCS 0x989680 ;  /* 0x009896800000895d */ /* 0x002fea0003900000 */
[----:B------:R-:W1:Y:S02]  /*17ff0*/  @!P0 SYNCS.PHASECHK.TRANS64 P0, [R0+URZ+0x38860], R2 ;  /* 0x03886002000085a7 */ /* 0x000e64000800007f */
[----:B-1----:R-:W-:Y:S05]  /*18000*/  @!P0 BRA `(.L_x_4133) ;  /* 0xfffffffc00f08947 */ /* 0x002fea000383ffff */
[----:B------:R-:W-:Y:S05]  /*18010*/  BRA `(.L_x_4262) ;  /* 0xffffffa400207947 */ /* 0x000fea000383ffff */
.L_x_4152:
[----:B--2---:R2:W3:Y:S02]  /*18020*/  SYNCS.PHASECHK.TRANS64.TRYWAIT P0, [R3+URZ+0x38840], R2 ;  /* 0x03884002030075a7 */ /* 0x0044e4000800017f */
[----:B---3--:R-:W-:Y:S05]  /*18030*/  @!P0 NANOSLEEP.SYNCS 0x989680 ;  /* 0x009896800000895d */ /* 0x008fea0003900000 */
[----:B------:R-:W3:Y:S02]  /*18040*/  @!P0 SYNCS.PHASECHK.TRANS64 P0, [R3+URZ+0x38840], R2 ;  /* 0x03884002030085a7 */ /* 0x000ee4000800007f */
[----:B---3--:R-:W-:Y:S05]  /*18050*/  @!P0 BRA `(.L_x_4152) ;  /* 0xfffffffc00f08947 */ /* 0x008fea000383ffff */
[----:B------:R-:W-:Y:S05]  /*18060*/  BRA `(.L_x_4263) ;  /* 0xffffffb000387947 */ /* 0x000fea000383ffff */
.L_x_4157:
[----:B0-----:R0:W1:Y:S02]  /*18070*/  SYNCS.PHASECHK.TRANS64.TRYWAIT P0, [R3+URZ+0x38860], R2 ;  /* 0x03886002030075a7 */ /* 0x001064000800017f */
[----:B-1----:R-:W-:Y:S05]  /*18080*/  @!P0 NANOSLEEP.SYNCS 0x989680 ;  /* 0x009896800000895d */ /* 0x002fea0003900000 */
[----:B------:R-:W1:Y:S02]  /*18090*/  @!P0 SYNCS.PHASECHK.TRANS64 P0, [R3+URZ+0x38860], R2 ;  /* 0x03886002030085a7 */ /* 0x000e64000800007f */
[----:B-1----:R-:W-:Y:S05]  /*180a0*/  @!P0 BRA `(.L_x_4157) ;  /* 0xfffffffc00f08947 */ /* 0x002fea000383ffff */
[----:B------:R-:W-:Y:S05]  /*180b0*/  BRA `(.L_x_4264) ;  /* 0xffffffb000b87947 */ /* 0x000fea000383ffff */
.L_x_4172:
[----:B-1----:R1:W2:Y:S02]  /*180c0*/  SYNCS.PHASECHK.TRANS64.TRYWAIT P0, [R4+URZ+0x38840], R2 ;  /* 0x03884002040075a7 */ /* 0x0022a4000800017f */
[----:B--2---:R-:W-:Y:S05]  /*180d0*/  @!P0 NANOSLEEP.SYNCS 0x989680 ;  /* 0x009896800000895d */ /* 0x004fea0003900000 */
[----:B------:R-:W2:Y:S02]  /*180e0*/  @!P0 SYNCS.PHASECHK.TRANS64 P0, [R4+URZ+0x38840], R2 ;  /* 0x03884002040085a7 */ /* 0x000ea4000800007f */
[----:B--2---:R-:W-:Y:S05]  /*180f0*/  @!P0 BRA `(.L_x_4172) ;  /* 0xfffffffc00f08947 */ /* 0x004fea000383ffff */
[----:B------:R-:W-:Y:S05]  /*18100*/  BRA `(.L_x_4265) ;  /* 0xffffffbc00987947 */ /* 0x000fea000383ffff */
.L_x_4177:
[----:B0-----:R0:W2:Y:S02]  /*18110*/  SYNCS.PHASECHK.TRANS64.TRYWAIT P0, [R4+URZ+0x38860], R2 ;  /* 0x03886002040075a7 */ /* 0x0010a4000800017f */
[----:B--2---:R-:W-:Y:S05]  /*18120*/  @!P0 NANOSLEEP.SYNCS 0x989680 ;  /* 0x009896800000895d */ /* 0x004fea0003900000 */
[----:B------:R-:W2:Y:S02]  /*18130*/  @!P0 SYNCS.PHASECHK.TRANS64 P0, [R4+URZ+0x38860], R2 ;  /* 0x03886002040085a7 */ /* 0x000ea4000800007f */
[----:B--2---:R-:W-:Y:S05]  /*18140*/  @!P0 BRA `(.L_x_4177) ;  /* 0xfffffffc00f08947 */ /* 0x004fea000383ffff */
[----:B------:R-:W-:Y:S05]  /*18150*/  BRA `(.L_x_4266) ;  /* 0xffffffc000147947 */ /* 0x000fea000383ffff */
.L_x_4192:
[----:B-1----:R1:W2:Y:S02]  /*18160*/  SYNCS.PHASECHK.TRANS64.TRYWAIT P0, [R4+URZ+0x38840], R2 ;  /* 0x03884002040075a7 */ /* 0x0022a4000800017f */
[----:B--2---:R-:W-:Y:S05]  /*18170*/  @!P0 NANOSLEEP.SYNCS 0x989680 ;  /* 0x009896800000895d */ /* 0x004fea0003900000 */
[----:B------:R-:W2:Y:S02]  /*18180*/  @!P0 SYNCS.PHASECHK.TRANS64 P0, [R4+URZ+0x38840], R2 ;  /* 0x03884002040085a7 */ /* 0x000ea4000800007f */
[----:B--2---:R-:W-:Y:S05]  /*18190*/  @!P0 BRA `(.L_x_4192) ;  /* 0xfffffffc00f08947 */ /* 0x004fea000383ffff */
[----:B------:R-:W-:Y:S05]  /*181a0*/  BRA `(.L_x_4267) ;  /* 0xffffffc800d47947 */ /* 0x000fea000383ffff */
.L_x_4197:
[----:B0-----:R0:W2:Y:S02]  /*181b0*/  SYNCS.PHASECHK.TRANS64.TRYWAIT P0, [R4+URZ+0x38860], R2 ;  /* 0x03886002040075a7 */ /* 0x0010a4000800017f */
[----:B--2---:R-:W-:Y:S05]  /*181c0*/  @!P0 NANOSLEEP.SYNCS 0x989680 ;  /* 0x009896800000895d */ /* 0x004fea0003900000 */
[----:B------:R-:W2:Y:S02]  /*181d0*/  @!P0 SYNCS.PHASECHK.TRANS64 P0, [R4+URZ+0x38860], R2 ;  /* 0x03886002040085a7 */ /* 0x000ea4000800007f */
[----:B--2---:R-:W-:Y:S05]  /*181e0*/  @!P0 BRA `(.L_x_4197) ;  /* 0xfffffffc00f08947 */ /* 0x004fea000383ffff */
[----:B------:R-:W-:Y:S05]  /*181f0*/  BRA `(.L_x_4268) ;  /* 0xffffffcc00547947 */ /* 0x000fea000383ffff */
.L_x_4213:
[----:B-1----:R-:W5:Y:S01]  /*18200*/  LDL R3, [R1] ;  /* 0x0000000001037983 */ /* 0x002f620000100800 */
[----:B------:R-:W-:Y:S01]  /*18210*/  BSSY B0, `(.L_x_4269) ;  /* 0x0000008000007945 */ /* 0x000fe20003800000 */
[----:B------:R-:W-:Y:S02]  /*18220*/  IMAD.MOV.U32 R12, RZ, RZ, RZ ;  /* 0x000000ffff0c7224 */ /* 0x000fe400078e00ff */
[----:B0-----:R-:W-:Y:S02]  /*18230*/  IMAD.MOV.U32 R11, RZ, RZ, 0x1f ;  /* 0x0000001fff0b7424 */ /* 0x001fe400078e00ff */
[----:B------:R-:W-:Y:S02]  /*18240*/  IMAD.MOV.U32 R15, RZ, RZ, -0x1 ;  /* 0xffffffffff0f7424 */ /* 0x000fe400078e00ff */
[----:B-----5:R-:W-:-:S07]  /*18250*/  IMAD.MOV.U32 R13, RZ, RZ, R3 ;  /* 0x000000ffff0d7224 */ /* 0x020fce00078e0003 */
[----:B--234-:R-:W-:Y:S05]  /*18260*/  WARPSYNC.COLLECTIVE R15, `(.L_x_4270) ;  /* 0x000000000f087348 */ /* 0x01cfea0003c00000 */
[----:B------:R0:W1:Y:S02]  /*18270*/  SHFL.IDX P6, R14, R13, R12, R11 ;  /* 0x0000000c0d0e7389 */ /* 0x00006400000c000b */
[----:B01234-:R-:W-:Y:S01]  /*18280*/  ENDCOLLECTIVE ;  /* 0x000000000000791b */ /* 0x01ffe20003800000 */
.L_x_4270:
[----:B------:R-:W-:Y:S05]  /*18290*/  BSYNC B0 ;  /* 0x0000000000007941 */ /* 0x000fea0003800000 */
.L_x_4269:
        /* <DEDUP_REMOVED lines=9> */
.L_x_4271:
        /* <DEDUP_REMOVED lines=25> */
.L_x_4272:
        /* <DEDUP_REMOVED lines=8> */
.L_x_4273:
        /* <DEDUP_REMOVED lines=8> */
.L_x_4274:
        /* <DEDUP_REMOVED lines=8> */
.L_x_4275:
        /* <DEDUP_REMOVED lines=8> */
.L_x_4276:
        /* <DEDUP_REMOVED lines=9> */
.L_x_4277:
[----:B------:R-:W-:Y:S01]  /*18750*/  IMAD.MOV.U32 R9, RZ, RZ, R14 ;  /* 0x000000ffff097224 */ /* 0x000fe200078e000e */
[----:B------:R-:W-:Y:S06]  /*18760*/  BRA `(.L_x_4278) ;  /* 0xffffffd400947947 */ /* 0x000fec000383ffff */
.L_x_4216:
        /* <DEDUP_REMOVED lines=8> */
.L_x_4280:
[----:B------:R-:W-:Y:S05]  /*187f0*/  BSYNC B0 ;  /* 0x0000000000007941 */ /* 0x000fea0003800000 */
.L_x_4279:
        /* <DEDUP_REMOVED lines=10> */
.L_x_4281:
        /* <DEDUP_REMOVED lines=8> */
.L_x_4282:
        /* <DEDUP_REMOVED lines=8> */
.L_x_4283:
        /* <DEDUP_REMOVED lines=8> */
.L_x_4284:
        /* <DEDUP_REMOVED lines=9> */
.L_x_4285:
[----:B------:R-:W-:Y:S01]  /*18ab0*/  IMAD.MOV.U32 R9, RZ, RZ, R14 ;  /* 0x000000ffff097224 */ /* 0x000fe200078e000e */
[----:B------:R-:W-:Y:S06]  /*18ac0*/  BRA `(.L_x_4286) ;  /* 0xffffffd400687947 */ /* 0x000fec000383ffff */
.L_x_4218:
[----:B------:R-:W-:Y:S01]  /*18ad0*/  BSSY B0, `(.L_x_4287) ;  /* 0x0000006000007945 */ /* 0x000fe20003800000 */
[----:B------:R-:W-:Y:S01]  /*18ae0*/  PLOP3.LUT P6, PT, P6, PT, PT, 0x8, 0x0 ;  /* 0x000000000000781c */ /* 0x000fe200037ce170 */
[----:B------:R-:W-:-:S12]  /*18af0*/  IMAD.MOV.U32 R15, RZ, RZ, -0x1 ;  /* 0xffffffffff0f7424 */ /* 0x000fd800078e00ff */
[----:B0-----:R-:W-:Y:S05]  /*18b00*/  WARPSYNC.COLLECTIVE R15, `(.L_x_4288) ;  /* 0x000000000f087348 */ /* 0x001fea0003c00000 */
[----:B------:R-:W-:Y:S01]  /*18b10*/  VOTE.ANY R14, PT, P6 ;  /* 0x00000000000e7806 */ /* 0x000fe200030e0100 */
[----:B0-----:R-:W-:Y:S06]  /*18b20*/  ENDCOLLECTIVE ;  /* 0x000000000000791b */ /* 0x001fec0003800000 */
.L_x_4288:
[----:B------:R-:W-:Y:S05]  /*18b30*/  BSYNC B0 ;  /* 0x0000000000007941 */ /* 0x000fea0003800000 */
.L_x_4287:
        /* <DEDUP_REMOVED lines=9> */
.L_x_4289:
[----:B------:R-:W-:Y:S02]  /*18bd0*/  IMAD.MOV.U32 R13, RZ, RZ, R7 ;  /* 0x000000ffff0d7224 */ /* 0x000fe400078e0007 */
[----:B------:R-:W-:-:S07]  /*18be0*/  IMAD.MOV.U32 R5, RZ, RZ, R14 ;  /* 0x000000ffff057224 */ /* 0x000fce00078e000e */
[----:B------:R-:W-:Y:S05]  /*18bf0*/  WARPSYNC.COLLECTIVE R15, `(.L_x_4290) ;  /* 0x000000000f087348 */ /* 0x000fea0003c00000 */
[----:B------:R0:W1:Y:S02]  /*18c00*/  SHFL.IDX P6, R14, R13, R12, R11 ;  /* 0x0000000c0d0e7389 */ /* 0x00006400000c000b */
[----:B01----:R-:W-:Y:S01]  /*18c10*/  ENDCOLLECTIVE ;  /* 0x000000000000791b */ /* 0x003fe20003800000 */
.L_x_4290:
[----:B------:R-:W-:Y:S01]  /*18c20*/  IMAD.MOV.U32 R7, RZ, RZ, R14 ;  /* 0x000000ffff077224 */ /* 0x000fe200078e000e */
[----:B------:R-:W-:Y:S06]  /*18c30*/  BRA `(.L_x_4291) ;  /* 0xffffffd400487947 */ /* 0x000fec000383ffff */
.L_x_4220:
[----:B------:R-:W-:Y:S01]  /*18c40*/  BSSY B0, `(.L_x_4292) ;  /* 0x0000007000007945 */ /* 0x000fe20003800000 */
[----:B------:R-:W-:Y:S02]  /*18c50*/  IMAD.MOV.U32 R13, RZ, RZ, R2 ;  /* 0x000000ffff0d7224 */ /* 0x000fe400078e0002 */
[----:B------:R-:W-:Y:S02]  /*18c60*/  IMAD.MOV.U32 R11, RZ, RZ, 0x1f ;  /* 0x0000001fff0b7424 */ /* 0x000fe400078e00ff */
[----:B------:R-:W-:-:S07]  /*18c70*/  IMAD.MOV.U32 R15, RZ, RZ, -0x1 ;  /* 0xffffffffff0f7424 */ /* 0x000fce00078e00ff */
[----:B0123--:R-:W-:Y:S05]  /*18c80*/  WARPSYNC.COLLECTIVE R15, `(.L_x_4293) ;  /* 0x000000000f087348 */ /* 0x00ffea0003c00000 */
[----:B------:R4:W0:Y:S02]  /*18c90*/  SHFL.IDX P6, R14, R13, R12, R11 ;  /* 0x0000000c0d0e7389 */ /* 0x00082400000c000b */
[----:B01234-:R-:W-:Y:S01]  /*18ca0*/  ENDCOLLECTIVE ;  /* 0x000000000000791b */ /* 0x01ffe20003800000 */
.L_x_4293:
[----:B------:R-:W-:Y:S05]  /*18cb0*/  BSYNC B0 ;  /* 0x0000000000007941 */ /* 0x000fea0003800000 */
.L_x_4292:
[----:B------:R-:W-:Y:S01]  /*18cc0*/  IMAD.MOV.U32 R2, RZ, RZ, R14 ;  /* 0x000000ffff027224 */ /* 0x000fe200078e000e */
[----:B------:R-:W-:Y:S06]  /*18cd0*/  BRA `(.L_x_4294) ;  /* 0xffffffd400387947 */ /* 0x000fec000383ffff */
.L_x_4224:
[----:B0-----:R0:W1:Y:S02]  /*18ce0*/  SYNCS.PHASECHK.TRANS64.TRYWAIT P0, [R9+URZ+0x38820], R0 ;  /* 0x03882000090075a7 */ /* 0x001064000800017f */
[----:B-1----:R-:W-:Y:S05]  /*18cf0*/  @!P0 NANOSLEEP.SYNCS 0x989680 ;  /* 0x009896800000895d */ /* 0x002fea0003900000 */
[----:B------:R-:W1:Y:S02]  /*18d00*/  @!P0 SYNCS.PHASECHK.TRANS64 P0, [R9+URZ+0x38820], R0 ;  /* 0x03882000090085a7 */ /* 0x000e64000800007f */
[----:B-1----:R-:W-:Y:S05]  /*18d10*/  @!P0 BRA `(.L_x_4224) ;  /* 0xfffffffc00f08947 */ /* 0x002fea000383ffff */
[----:B------:R-:W-:Y:S05]  /*18d20*/  BRA `(.L_x_4295) ;  /* 0xffffffd800d07947 */ /* 0x000fea000383ffff */
.L_x_4225:
        /* <DEDUP_REMOVED lines=11> */
.L_x_4297:
[----:B------:R-:W-:Y:S05]  /*18de0*/  BSYNC B0 ;  /* 0x0000000000007941 */ /* 0x000fea0003800000 */
.L_x_4296:
[----:B------:R-:W-:Y:S05]  /*18df0*/  BRA `(.L_x_4298) ;  /* 0xffffffd800b87947 */ /* 0x000fea000383ffff */
.L_x_4228:
[----:B------:R-:W-:Y:S01]  /*18e00*/  BSSY B1, `(.L_x_4299) ;  /* 0x0000006000017945 */ /* 0x000fe20003800000 */
[----:B------:R-:W-:-:S07]  /*18e10*/  IMAD.MOV.U32 R15, RZ, RZ, -0x1 ;  /* 0xffffffffff0f7424 */ /* 0x000fce00078e00ff */
[----:B0-----:R-:W-:Y:S05]  /*18e20*/  WARPSYNC.COLLECTIVE R15, `(.L_x_4300) ;  /* 0x000000000f0c7348 */ /* 0x001fea0003c00000 */
[----:B------:R-:W-:Y:S02]  /*18e30*/  ELECT P6, UR62, PT ;  /* 0x00000000003e782f */ /* 0x000fe400038c0000 */
[----:B------:R-:W-:Y:S01]  /*18e40*/  MOV R14, UR62 ;  /* 0x0000003e000e7c02 */ /* 0x000fe20008000f00 */
[----:B0-----:R-:W-:Y:S10]  /*18e50*/  ENDCOLLECTIVE ;  /* 0x000000000000791b */ /* 0x001ff40003800000 */
.L_x_4300:
[----:B------:R-:W-:Y:S05]  /*18e60*/  BSYNC B1 ;  /* 0x0000000000017941 */ /* 0x000fea0003800000 */
.L_x_4299:
[----:B------:R-:W-:Y:S05]  /*18e70*/  BRA `(.L_x_4301) ;  /* 0xffffffd800b07947 */ /* 0x000fea000383ffff */
.L_x_4229:
[----:B0-----:R0:W1:Y:S02]  /*18e80*/  SYNCS.PHASECHK.TRANS64.TRYWAIT P0, [R5+URZ], R4 ;  /* 0x00000004050075a7 */ /* 0x001064000800017f */
[----:B-1----:R-:W-:Y:S05]  /*18e90*/  @!P0 NANOSLEEP.SYNCS 0x989680 ;  /* 0x009896800000895d */ /* 0x002fea0003900000 */
[----:B------:R-:W1:Y:S02]  /*18ea0*/  @!P0 SYNCS.PHASECHK.TRANS64 P0, [R5+URZ], R4 ;  /* 0x00000004050085a7 */ /* 0x000e64000800007f */
[----:B-1----:R-:W-:Y:S05]  /*18eb0*/  @!P0 BRA `(.L_x_4229) ;  /* 0xfffffffc00f08947 */ /* 0x002fea000383ffff */
[----:B------:R-:W-:Y:S05]  /*18ec0*/  BRA `(.L_x_4302) ;  /* 0xffffffd800d87947 */ /* 0x000fea000383ffff */
.L_x_4230:
[----:B0-----:R0:W1:Y:S02]  /*18ed0*/  SYNCS.PHASECHK.TRANS64.TRYWAIT P0, [R7+URZ], R2 ;  /* 0x00000002070075a7 */ /* 0x001064000800017f */
[----:B-1----:R-:W-:Y:S05]  /*18ee0*/  @!P0 NANOSLEEP.SYNCS 0x989680 ;  /* 0x009896800000895d */ /* 0x002fea0003900000 */
[----:B------:R-:W1:Y:S02]  /*18ef0*/  @!P0 SYNCS.PHASECHK.TRANS64 P0, [R7+URZ], R2 ;  /* 0x00000002070085a7 */ /* 0x000e64000800007f */
[----:B-1----:R-:W-:Y:S05]  /*18f00*/  @!P0 BRA `(.L_x_4230) ;  /* 0xfffffffc00f08947 */ /* 0x002fea000383ffff */
[----:B------:R-:W-:Y:S05]  /*18f10*/  BRA `(.L_x_4303) ;  /* 0xffffffd800d87947 */ /* 0x000fea000383ffff */
.L_x_4231:
[----:B-1----:R1:W2:Y:S02]  /*18f20*/  SYNCS.PHASECHK.TRANS64.TRYWAIT P0, [R5+URZ], R4 ;  /* 0x00000004050075a7 */ /* 0x0022a4000800017f */
[----:B--2---:R-:W-:Y:S05]  /*18f30*/  @!P0 NANOSLEEP.SYNCS 0x989680 ;  /* 0x009896800000895d */ /* 0x004fea0003900000 */
[----:B------:R-:W2:Y:S02]  /*18f40*/  @!P0 SYNCS.PHASECHK.TRANS64 P0, [R5+URZ], R4 ;  /* 0x00000004050085a7 */ /* 0x000ea4000800007f */
[----:B--2---:R-:W-:Y:S05]  /*18f50*/  @!P0 BRA `(.L_x_4231) ;  /* 0xfffffffc00f08947 */ /* 0x004fea000383ffff */
[----:B------:R-:W-:Y:S05]  /*18f60*/  BRA `(.L_x_4304) ;  /* 0xffffffd800cc7947 */ /* 0x000fea000383ffff */
.L_x_4305:
        /* <DEDUP_REMOVED lines=9> */
.L_x_15171:


//--------------------- .text._ZN7cutlass13device_kernelIN5flash11enable_sm90INS1_16FlashAttnFwdSm90INS1_25CollectiveMainloopFwdSm90ILi2EN4cute5tupleIJNS5_1CILi1EEES8_S8_EEENS6_IJNS7_ILi64EEESA_SA_EEELi512ENS_10bfloat16_tEfNS_4arch4Sm90ELb0ELb0ELb1ELb1ELb0ELb1ELb1ELb0ELb0ELb1ELb1ELb0EEENS1_21CollectiveEpilogueFwdINS6_IJSA_NS7_ILi512EEESA_EEES9_SC_SE_Li256ELb1ELb1ELb1ELb0EEENS1_36VarlenDynamicPersistentTileSchedulerILi64ELi64ELi256ELi128ELb1ELb1ELb1ELb0ELb1ELb1EEEEEEEEEvNT_6ParamsE --------------------------
	.section	.text._ZN7cutlass13device_kernelIN5flash11enable_sm90INS1_16FlashAttnFwdSm90INS1_25CollectiveMainloopFwdSm90ILi2EN4cute5tupleIJNS5_1CILi1EEES8_S8_EEENS6_IJNS7_ILi64EEESA_SA_EEELi512ENS_10bfloat16_tEfNS_4arch4Sm90ELb0ELb0ELb1ELb1ELb0ELb1ELb1ELb0ELb0ELb1ELb1ELb0EEENS1_21CollectiveEpilogueFwdINS6_IJSA_NS7_ILi512EEESA_EEES9_SC_SE_Li256ELb1ELb1ELb1ELb0EEENS1_36VarlenDynamicPersistentTileSchedulerILi64ELi64ELi256ELi128ELb1ELb1ELb1ELb0ELb1ELb1EEEEEEEEEvNT_6ParamsE,"ax",@progbits
	.align	128
.text._ZN7cutlass13device_kernelIN5flash11enable_sm90INS1_16FlashAttnFwdSm90INS1_25CollectiveMainloopFwdSm90ILi2EN4cute5tupleIJNS5_1CILi1EEES8_S8_EEENS6_IJNS7_ILi64EEESA_SA_EEELi512ENS_10bfloat16_tEfNS_4arch4Sm90ELb0ELb0ELb1ELb1ELb0ELb1ELb1ELb0ELb0ELb1ELb1ELb0EEENS1_21CollectiveEpilogueFwdINS6_IJSA_NS7_ILi512EEESA_EEES9_SC_SE_Li256ELb1ELb1ELb1ELb0EEENS1_36VarlenDynamicPersistentTileSchedulerILi64ELi64ELi256ELi128ELb1ELb1ELb1ELb0ELb1ELb1EEEEEEEEEvNT_6ParamsE:
        .type           _ZN7cutlass13device_kernelIN5flash11enable_sm90INS1_16FlashAttnFwdSm90INS1_25CollectiveMainloopFwdSm90ILi2EN4cute5tupleIJNS5_1CILi1EEES8_S8_EEENS6_IJNS7_ILi64EEESA_SA_EEELi512ENS_10bfloat16_tEfNS_4arch4Sm90ELb0ELb0ELb1ELb1ELb0ELb1ELb1ELb0ELb0ELb1ELb1ELb0EEENS1_21CollectiveEpilogueFwdINS6_IJSA_NS7_ILi512EEESA_EEES9_SC_SE_Li256ELb1ELb1ELb1ELb0EEENS1_36VarlenDynamicPersistentTileSchedulerILi64ELi64ELi256ELi128ELb1ELb1ELb1ELb0ELb1ELb1EEEEEEEEEvNT_6ParamsE,@function
        .size           _ZN7cutlass13device_kernelIN5flash11enable_sm90INS1_16FlashAttnFwdSm90INS1_25CollectiveMainloopFwdSm90ILi2EN4cute5tupleIJNS5_1CILi1EEES8_S8_EEENS6_IJNS7_ILi64EEESA_SA_EEELi512ENS_10bfloat16_tEfNS_4arch4Sm90ELb0ELb0ELb1ELb1ELb0ELb1ELb1ELb0ELb0ELb1ELb1ELb0EEENS1_21CollectiveEpilogueFwdINS6_IJSA_NS7_ILi512EEESA_EEES9_SC_SE_Li256ELb1ELb1ELb1ELb0EEENS1_36VarlenDynamicPersistentTileSchedulerILi64ELi64ELi256ELi128ELb1ELb1ELb1ELb0ELb1ELb1EEEEEEEEEvNT_6ParamsE,(.L_x_15172 - _ZN7cutlass13device_kernelIN5flash11enable_sm90INS1_16FlashAttnFwdSm90INS1_25CollectiveMainloopFwdSm90ILi2EN4cute5tupleIJNS5_1CILi1EEES8_S8_EEENS6_IJNS7_ILi64EEESA_SA_EEELi512ENS_10bfloat16_tEfNS_4arch4Sm90ELb0ELb0ELb1ELb1ELb0ELb1ELb1ELb0ELb0ELb1ELb1ELb0EEENS1_21CollectiveEpilogueFwdINS6_IJSA_NS7_ILi512EEESA_EEES9_SC_SE_Li256ELb1ELb1ELb1ELb0EEENS1_36VarlenDynamicPersistentTileSchedulerILi64ELi64ELi256ELi128ELb1ELb1ELb1ELb0ELb1ELb1EEEEEEEEEvNT_6ParamsE)
        .other          _ZN7cutlass13device_kernelIN5flash11enable_sm90INS1_16FlashAttnFwdSm90INS1_25CollectiveMainloopFwdSm90ILi2EN4cute5tupleIJNS5_1CILi1EEES8_S8_EEENS6_IJNS7_ILi64EEESA_SA_EEELi512ENS_10bfloat16_tEfNS_4arch4Sm90ELb0ELb0ELb1ELb1ELb0ELb1ELb1ELb0ELb0ELb1ELb1ELb0EEENS1_21CollectiveEpilogueFwdINS6_IJSA_NS7_ILi512EEESA_EEES9_SC_SE_Li256ELb1ELb1ELb1ELb0EEENS1_36VarlenDynamicPersistentTileSchedulerILi64ELi64ELi256ELi128ELb1ELb1ELb1ELb0ELb1ELb1EEEEEEEEEvNT_6ParamsE,@"STO_CUDA_ENTRY STV_DEFAULT"
_ZN7cutlass13device_kernelIN5flash11enable_sm90INS1_16FlashAttnFwdSm90INS1_25CollectiveMainloopFwdSm90ILi2EN4cute5tupleIJNS5_1CILi1EEES8_S8_EEENS6_IJNS7_ILi64EEESA_SA_EEELi512ENS_10bfloat16_tEfNS_4arch4Sm90ELb0ELb0ELb1ELb1ELb0ELb1ELb1ELb0ELb0ELb1ELb1ELb0EEENS1_21CollectiveEpilogueFwdINS6_IJSA_NS7_ILi512EEESA_EEES9_SC_SE_Li256ELb1ELb1ELb1ELb0EEENS1_36VarlenDynamicPersistentTileSchedulerILi64ELi64ELi256ELi128ELb1ELb1ELb1ELb0ELb1ELb1EEEEEEEEEvNT_6ParamsE:
        /* <DEDUP_REMOVED lines=23> */
.L_x_4307:
[----:B------:R-:W-:Y:S05]  /*0170*/  BSYNC B0 ;  /* 0x0000000000007941 */ /* 0x000fea0003800000 */
.L_x_4306:
        /* <DEDUP_REMOVED lines=14> */
[----:B-1----:R0:W-:Y:S01]  /*0260*/  STL [R1+0x80], R3 ;  /* 0x0000800301007387 */ /* 0x0021e20000100800 */
        /* <DEDUP_REMOVED lines=24> */
.L_x_4308:
        /* <DEDUP_REMOVED lines=22> */
.L_x_4309:
        /* <DEDUP_REMOVED lines=18> */
.L_x_4310:
        /* <DEDUP_REMOVED lines=22> */
.L_x_4311:
        /* <DEDUP_REMOVED lines=22> */
.L_x_4312:
[----:B------:R-:W-:Y:S01]  /*0930*/  IMAD.MOV.U32 R2, RZ, RZ, 0x1 ;  /* 0x00000001ff027424 */ /* 0x000fe200078e00ff */
[----:B------:R-:W-:Y:S01]  /*0940*/  ISETP.NE.AND P0, PT, R3, RZ, PT ;  /* 0x000000ff0300720c */ /* 0x000fe20003f05270 */
[----:B------:R-:W-:Y:S01]  /*0950*/  NOP ;  /* 0x0000000000007918 */ /* 0x000fe20000000000 */
[----:B------:R-:W-:Y:S01]  /*0960*/  ULDC.64 UR40, c[0x0][0x208] ;  /* 0x0000820000287ab9 */ /* 0x000fe20000000a00 */
[----:B------:R-:W-:Y:S01]  /*0970*/  BSSY B9, `(.L_x_4313) ;  /* 0x0001ec2000097945 */ /* 0x000fe20003800000 */
[----:B------:R-:W-:-:S05]  /*0980*/  SEL R2, R2, 0x2, !P0 ;  /* 0x0000000202027807 */ /* 0x000fca0004000000 */
[----:B------:R0:W-:Y:S02]  /*0990*/  STL [R1+0x74], R2 ;  /* 0x0000740201007387 */ /* 0x0001e40000100800 */
[----:B01234-:R-:W-:Y:S06]  /*09a0*/  BAR.SYNC.DEFER_BLOCKING 0x0 ;  /* 0x0000000000007b1d */ /* 0x01ffec0000010000 */
[----:B------:R-:W-:Y:S05]  /*09b0*/  @!P0 BRA `(.L_x_4314) ;  /* 0x0000014800988947 */ /* 0x000fea0003800000 */
.L_x_4315:
[----:B------:R-:W-:-:S08]  /*09c0*/  NOP ;  /* 0x0000000000007918 */ /* 0x000fd00000000000 */
[----:B------:R-:W0:Y:S02]  /*09d0*/  USETMAXREG.TRY_ALLOC.CTAPOOL UP0, 0xf0 ;  /* 0x000000f0000079c8 */ /* 0x000e240008000600 */
[----:B0-----:R-:W-:-:S13]  /*09e0*/  PLOP3.LUT P0, PT, PT, PT, UP0, 0x80, 0x0 ;  /* 0x000000000000781c */ /* 0x001fda0003f0f008 */
[----:B------:R-:W-:Y:S05]  /*09f0*/  @!P0 BRA `(.L_x_4315) ;  /* 0xfffffffc00f08947 */ /* 0x000fea000383ffff */
[----:B------:R-:W-:Y:S01]  /*0a00*/  SHF.R.U32.HI R0, RZ, 0x7, R6 ;  /* 0x00000007ff007819 */ /* 0x000fe20000011606 */
[----:B------:R-:W0:Y:S01]  /*0a10*/  S2UR UR5, SR_CgaCtaId ;  /* 0x00000000000579c3 */ /* 0x000e220000008800 */
[----:B------:R-:W-:Y:S02]  /*0a20*/  UMOV UR4, 0x400 ;  /* 0x0000040000047882 */ /* 0x000fe40000000000 */
[----:B------:R-:W-:-:S13]  /*0a30*/  ISETP.NE.AND P0, PT, R0, 0x1, PT ;  /* 0x000000010000780c */ /* 0x000fda0003f05270 */
[----:B------:R-:W-:Y:S06]  /*0a40*/  @!P0 BAR.ARV 0x8, 0x100 ;  /* 0x0204000000008b1d */ /* 0x000fec0000002000 */
[----:B------:R-:W-:Y:S01]  /*0a50*/  ISETP.GE.U32.AND P0, PT, R6, 0x100, PT ;  /* 0x000001000600780c */ /* 0x000fe20003f06070 */
[----:B0-----:R-:W-:-:S06]  /*0a60*/  ULEA UR4, UR5, UR4, 0x18 ;  /* 0x0000000405047291 */ /* 0x001fcc000f8ec03f */
[----:B------:R-:W-:Y:S01]  /*0a70*/  IMAD.U32 R2, RZ, RZ, UR4 ;  /* 0x00000004ff027e24 */ /* 0x000fe2000f8e00ff */
[----:B------:R-:W-:-:S05]  /*0a80*/  ULDC UR4, c[0x0][0xd3c] ;  /* 0x00034f0000047ab9 */ /* 0x000fca0000000800 */
[----:B------:R-:W-:Y:S08]  /*0a90*/  @P0 BAR.ARV 0xf, 0x100 ;  /* 0x03c4000000000b1d */ /* 0x000ff00000002000 */
        /* <DEDUP_REMOVED lines=9> */
[----:B------:R-:W-:Y:S01]  /*0b30*/  SHF.R.S32.HI R3, RZ, 0x1f, R6 ;  /* 0x0000001fff037819 */ /* 0x000fe20000011406 */
        /* <DEDUP_REMOVED lines=35> */
[-C--:B------:R-:W-:Y:S01]  /*0d70*/  LEA.HI R5, R4, R3.reuse, RZ, 0x2 ;  /* 0x0000000304057211 */ /* 0x080fe200078f10ff */
[----:B------:R-:W-:Y:S01]  /*0d80*/  VIADD R12, R22, 0x20 ;  /* 0x00000020160c7836 */ /* 0x000fe20000000000 */
[----:B------:R-:W-:Y:S01]  /*0d90*/  LEA.HI R4, R4, R3, RZ, 0x5 ;  /* 0x0000000304047211 */ /* 0x000fe200078f28ff */
[----:B------:R-:W-:Y:S01]  /*0da0*/  IMAD.IADD R11, R8, 0x1, -R11 ;  /* 0x00000001080b7824 */ /* 0x000fe200078e0a0b */
[----:B------:R-:W-:Y:S01]  /*0db0*/  LOP3.LUT R8, R5, 0x7ffffffc, RZ, 0xc0, !PT ;  /* 0x7ffffffc05087812 */ /* 0x000fe200078ec0ff */
[----:B------:R-:W-:Y:S01]  /*0dc0*/  IMAD.SHL.U32 R9, R9, 0x40, RZ ;  /* 0x0000004009097824 */ /* 0x000fe200078e00ff */
[--C-:B------:R-:W-:Y:S01]  /*0dd0*/  SHF.R.S32.HI R6, RZ, 0x2, R5.reuse ;  /* 0x00000002ff067819 */ /* 0x100fe20000011405 */
[----:B------:R0:W-:Y:S01]  /*0de0*/  STL [R1+0x40], R20 ;  /* 0x0000401401007387 */ /* 0x0001e20000100800 */
        /* <DEDUP_REMOVED lines=10> */
[----:B------:R-:W-:Y:S01]  /*0e90*/  LEA.HI R0, R0, R20, RZ, 0x1 ;  /* 0x0000001400007211 */ /* 0x000fe200078f08ff */
[----:B------:R-:W-:Y:S01]  /*0ea0*/  IMAD.SHL.U32 R14, R14, 0x40, RZ ;  /* 0x000000400e0e7824 */ /* 0x000fe200078e00ff */
[----:B------:R-:W-:Y:S01]  /*0eb0*/  LOP3.LUT R5, R12, 0x1c0, RZ, 0xc0, !PT ;  /* 0x000001c00c057812 */ /* 0x000fe200078ec0ff */
[--C-:B------:R-:W-:Y:S01]  /*0ec0*/  IMAD.U32 R12, R17, 0x40, R10.reuse ;  /* 0x00000040110c7824 */ /* 0x100fe200078e000a */
[----:B------:R-:W-:Y:S01]  /*0ed0*/  LOP3.LUT R10, R3, 0x8, R10, 0xf8, !PT ;  /* 0x00000008030a7812 */ /* 0x000fe200078ef80a */
[C---:B------:R-:W-:Y:S01]  /*0ee0*/  VIADD R215, R188.reuse, 0x140 ;  /* 0x00000140bcd77836 */ /* 0x040fe20000000000 */
[----:B------:R-:W-:Y:S01]  /*0ef0*/  SHF.R.U32.HI R3, RZ, 0x3, R3 ;  /* 0x00000003ff037819 */ /* 0x000fe20000011603 */
[----:B------:R-:W-:Y:S01]  /*0f00*/  VIADD R219, R188, 0x40 ;  /* 0x00000040bcdb7836 */ /* 0x000fe20000000000 */
[----:B------:R-:W-:Y:S01]  /*0f10*/  LOP3.LUT R7, R7, 0xfffffff8, RZ, 0xc0, !PT ;  /* 0xfffffff807077812 */ /* 0x000fe200078ec0ff */
[----:B------:R-:W-:Y:S01]  /*0f20*/  STL [R1+0x88], R12 ;  /* 0x0000880c01007387 */ /* 0x000fe20000100800 */
[----:B------:R-:W-:Y:S01]  /*0f30*/  LOP3.LUT R10, R10, R3, RZ, 0x3c, !PT ;  /* 0x000000030a0a7212 */ /* 0x000fe200078e3cff */
[----:B------:R-:W-:Y:S01]  /*0f40*/  VIADD R217, R188, 0xc0 ;  /* 0x000000c0bcd97836 */ /* 0x000fe20000000000 */
[----:B------:R-:W-:Y:S01]  /*0f50*/  LEA.HI R3, R184, R184, RZ, 0x1 ;  /* 0x000000b8b8037211 */ /* 0x000fe200078f08ff */
[----:B------:R-:W-:Y:S01]  /*0f60*/  IMAD.IADD R7, R6, 0x1, -R7 ;  /* 0x0000000106077824 */ /* 0x000fe200078e0a07 */
[----:B------:R-:W-:-:S02]  /*0f70*/  LOP3.LUT R0, R0, 0xfffffe, RZ, 0xc0, !PT ;  /* 0x00fffffe00007812 */ /* 0x000fc400078ec0ff */
[----:B------:R-:W-:Y:S02]  /*0f80*/  SHF.R.S32.HI R4, RZ, 0x5, R4 ;  /* 0x00000005ff047819 */ /* 0x000fe40000011404 */
[----:B------:R-:W-:Y:S01]  /*0f90*/  LOP3.LUT R3, R3, 0x1ffffffe, RZ, 0xc0, !PT ;  /* 0x1ffffffe03037812 */ /* 0x000fe200078ec0ff */
[----:B------:R-:W-:Y:S01]  /*0fa0*/  IMAD.IADD R0, R20, 0x1, -R0 ;  /* 0x0000000114007824 */ /* 0x000fe200078e0a00 */
[----:B------:R-:W-:Y:S01]  /*0fb0*/  SHF.R.S32.HI R13, RZ, 0x1f, R13 ;  /* 0x0000001fff0d7819 */ /* 0x000fe2000001140d */
[----:B------:R-:W-:Y:S01]  /*0fc0*/  IMAD R191, R4, 0x10, R7 ;  /* 0x0000001004bf7824 */ /* 0x000fe200078e0207 */
[----:B------:R-:W-:Y:S01]  /*0fd0*/  SHF.R.U32.HI R6, RZ, 0x3, R5 ;  /* 0x00000003ff067819 */ /* 0x000fe20000011605 */
[----:B------:R-:W-:Y:S01]  /*0fe0*/  IMAD.IADD R4, R184, 0x1, -R3 ;  /* 0x00000001b8047824 */ /* 0x000fe200078e0a03 */
[----:B------:R-:W-:Y:S01]  /*0ff0*/  LOP3.LUT R5, R5, 0x38, R16, 0xf8, !PT ;  /* 0x0000003805057812 */ /* 0x000fe200078ef810 */
[----:B------:R-:W-:Y:S01]  /*1000*/  IMAD.SHL.U32 R3, R0, 0x100, RZ ;  /* 0x0000010000037824 */ /* 0x000fe200078e00ff */
[----:B------:R-:W-:Y:S01]  /*1010*/  LOP3.LUT R14, R14, 0xfffffe00, RZ, 0xc0, !PT ;  /* 0xfffffe000e0e7812 */ /* 0x000fe200078ec0ff */
[----:B------:R-:W-:Y:S01]  /*1020*/  IMAD.SHL.U32 R0, R8, 0x2, RZ ;  /* 0x0000000208007824 */ /* 0x000fe200078e00ff */
[----:B------:R-:W-:Y:S01]  /*1030*/  LOP3.LUT R9, R9, 0x7ffffe00, RZ, 0xc0, !PT ;  /* 0x7ffffe0009097812 */ /* 0x000fe200078ec0ff */
[----:B------:R-:W-:Y:S01]  /*1040*/  IMAD R4, R4, 0x8, R191 ;  /* 0x0000000804047824 */ /* 0x000fe200078e02bf */
[----:B------:R-:W-:Y:S01]  /*1050*/  LEA.HI R13, R13, R22, RZ, 0x3 ;  /* 0x000000160d0d7211 */ /* 0x000fe200078f18ff */
[----:B------:R-:W-:Y:S01]  /*1060*/  IMAD.IADD R193, R0, 0x1, R3 ;  /* 0x0000000100c17824 */ /* 0x000fe200078e0203 */
[----:B------:R-:W-:Y:S01]  /*1070*/  LOP3.LUT R5, R14, R5, R6, 0xf6, !PT ;  /* 0x000000050e057212 */ /* 0x000fe200078ef606 */
[----:B------:R-:W-:Y:S01]  /*1080*/  IMAD R9, R194, 0x400, R9 ;  /* 0x00000400c2097824 */ /* 0x000fe200078e0209 */
[----:B------:R-:W-:Y:S01]  /*1090*/  LOP3.LUT R13, R13, 0xfffffff8, RZ, 0xc0, !PT ;  /* 0xfffffff80d0d7812 */ /* 0x000fe200078ec0ff */
[----:B------:R1:W-:Y:S01]  /*10a0*/  STL [R1+0x84], R3 ;  /* 0x0000840301007387 */ /* 0x0003e20000100800 */
[----:B------:R-:W-:Y:S01]  /*10b0*/  R2P PR, R11, 0x6 ;  /* 0x000000060b007804 */ /* 0x000fe20000000000 */
[----:B------:R-:W-:Y:S01]  /*10c0*/  IMAD.IADD R9, R9, 0x1, R10 ;  /* 0x0000000109097824 */ /* 0x000fe200078e020a */
[----:B------:R-:W-:Y:S01]  /*10d0*/  SHF.R.S32.HI R6, RZ, 0x1f, R218 ;  /* 0x0000001fff067819 */ /* 0x000fe200000114da */
[----:B------:R-:W-:Y:S01]  /*10e0*/  IMAD.IADD R189, R22, 0x1, -R13 ;  /* 0x0000000116bd7824 */ /* 0x000fe200078e0a0d */
[----:B------:R-:W-:Y:S01]  /*10f0*/  SHF.R.S32.HI R6, RZ, 0x1f, R216 ;  /* 0x0000001fff067819 */ /* 0x000fe200000114d8 */
[C---:B0-----:R-:W-:Y:S01]  /*1100*/  VIADD R20, R193.reuse, 0x18 ;  /* 0x00000018c1147836 */ /* 0x041fe20000000000 */
[----:B------:R0:W-:Y:S01]  /*1110*/  STL [R1+0x44], R0 ;  /* 0x0000440001007387 */ /* 0x0001e20000100800 */
[----:B------:R-:W-:Y:S01]  /*1120*/  VIADD R13, R193, 0x30 ;  /* 0x00000030c10d7836 */ /* 0x000fe20000000000 */
[----:B------:R-:W-:Y:S01]  /*1130*/  SHF.R.S32.HI R7, RZ, 0x1f, R219 ;  /* 0x0000001fff077819 */ /* 0x000fe200000114db */
[--C-:B-1----:R-:W-:Y:S01]  /*1140*/  IMAD R3, R5, 0x2, R2.reuse ;  /* 0x0000000205037824 */ /* 0x102fe200078e0202 */
[----:B------:R-:W-:Y:S01]  /*1150*/  SHF.R.S32.HI R7, RZ, 0x1f, R217 ;  /* 0x0000001fff077819 */ /* 0x000fe200000114d9 */
[----:B------:R-:W-:Y:S01]  /*1160*/  VIADD R10, R193, 0x48 ;  /* 0x00000048c10a7836 */ /* 0x000fe20000000000 */
[----:B------:R-:W-:Y:S01]  /*1170*/  SEL R207, R207, 0xffffffe0, !P1 ;  /* 0xffffffe0cfcf7807 */ /* 0x000fe20004800000 */
[C---:B------:R-:W-:Y:S01]  /*1180*/  VIADD R6, R193.reuse, 0x60 ;  /* 0x00000060c1067836 */ /* 0x040fe20000000000 */
[----:B------:R1:W-:Y:S01]  /*1190*/  STL [R1+0x78], R3 ;  /* 0x0000780301007387 */ /* 0x0003e20000100800 */
[----:B------:R-:W-:Y:S01]  /*11a0*/  VIADD R5, R193, 0x68 ;  /* 0x00000068c1057836 */ /* 0x000fe20000000000 */
[----:B0-----:R-:W-:Y:S01]  /*11b0*/  SHF.R.S32.HI R0, RZ, 0x1f, R215 ;  /* 0x0000001fff007819 */ /* 0x001fe200000114d7 */
[----:B------:R-:W-:Y:S01]  /*11c0*/  IMAD R195, R9, 0x2, R2 ;  /* 0x0000000209c37824 */ /* 0x000fe200078e0202 */
[----:B------:R-:W-:Y:S01]  /*11d0*/  SHF.R.S32.HI R0, RZ, 0x1f, R193 ;  /* 0x0000001fff007819 */ /* 0x000fe200000114c1 */
[----:B------:R0:W-:Y:S01]  /*11e0*/  STL [R1+0x7c], R4 ;  /* 0x00007c0401007387 */ /* 0x0001e20000100800 */
[----:B------:R-:W-:-:S02]  /*11f0*/  VIADD R0, R193, 0x78 ;  /* 0x00000078c1007836 */ /* 0x000fc40000000000 */
[C---:B------:R-:W-:Y:S02]  /*1200*/  VIADD R237, R193.reuse, 0x80 ;  /* 0x00000080c1ed7836 */ /* 0x040fe40000000000 */
[C---:B-1----:R-:W-:Y:S02]  /*1210*/  VIADD R3, R193.reuse, 0x70 ;  /* 0x00000070c1037836 */ /* 0x042fe40000000000 */
        /* <DEDUP_REMOVED lines=53> */
[----:B------:R-:W-:Y:S01]  /*1570*/  IMAD.IADD R208, R208, 0x1, R207 ;  /* 0x00000001d0d07824 */ /* 0x000fe200078e02cf */
[----:B------:R-:W-:Y:S01]  /*1580*/  SHF.R.S32.HI R8, RZ, 0x1f, R8 ;  /* 0x0000001fff087819 */ /* 0x000fe20000011408 */
[----:B------:R-:W-:Y:S01]  /*1590*/  VIADD R190, R184, 0x10 ;  /* 0x00000010b8be7836 */ /* 0x000fe20000000000 */
[----:B------:R-:W-:Y:S01]  /*15a0*/  SHF.R.S32.HI R7, RZ, 0x1f, R7 ;  /* 0x0000001fff077819 */ /* 0x000fe20000011407 */
[----:B------:R-:W-:Y:S01]  /*15b0*/  IMAD.IADD R207, R207, 0x1, R206 ;  /* 0x00000001cfcf7824 */ /* 0x000fe200078e02ce */
[----:B------:R-:W-:-:S02]  /*15c0*/  SHF.R.S32.HI R4, RZ, 0x1f, R226 ;  /* 0x0000001fff047819 */ /* 0x000fc400000114e2 */
[----:B------:R-:W-:Y:S02]  /*15d0*/  SHF.R.S32.HI R3, RZ, 0x1f, R223 ;  /* 0x0000001fff037819 */ /* 0x000fe400000114df */
[----:B------:R-:W-:Y:S02]  /*15e0*/  SHF.R.S32.HI R0, RZ, 0x1f, R222 ;  /* 0x0000001fff007819 */ /* 0x000fe400000114de */
[----:B--2---:R-:W-:Y:S02]  /*15f0*/  LOP3.LUT R187, R18, 0x1, RZ, 0xfc, !PT ;  /* 0x0000000112bb7812 */ /* 0x004fe400078efcff */
[----:B------:R-:W-:-:S07]  /*1600*/  CS2R R18, SRZ ;  /* 0x0000000000127805 */ /* 0x000fce000001ff00 */
.L_x_4438:
[----:B0-----:R-:W0:Y:S01]  /*1610*/  LDC.64 R210, c[0x0][0xd88] ;  /* 0x00036200ffd27b82 */ /* 0x001e220000000a00 */
[----:B------:R-:W-:Y:S01]  /*1620*/  ULDC.64 UR4, c[0x0][0xb20] ;  /* 0x0002c80000047ab9 */ /* 0x000fe20000000a00 */
[----:B------:R-:W-:Y:S01]  /*1630*/  ULDC.64 UR8, c[0x0][0xb10] ;  /* 0x0002c40000087ab9 */ /* 0x000fe20000000a00 */
[----:B------:R-:W-:Y:S01]  /*1640*/  ULDC.64 UR6, c[0x0][0xb00] ;  /* 0x0002c00000067ab9 */ /* 0x000fe20000000a00 */
[----:B0-----:R-:W-:-:S06]  /*1650*/  IMAD.WIDE R210, R155, 0x4, R210 ;  /* 0x000000049bd27825 */ /* 0x001fcc00078e02d2 */
[----:B------:R-:W2:Y:S01]  /*1660*/  LDG.E R210, desc[UR40][R210.64] ;  /* 0x00000028d2d27981 */ /* 0x000ea2000c1e1900 */
[----:B------:R-:W-:Y:S01]  /*1670*/  ISETP.NE.U32.AND P2, PT, RZ, UR4, PT ;  /* 0x00000004ff007c0c */ /* 0x000fe2000bf45070 */
[----:B-1-345:R-:W-:Y:S01]  /*1680*/  IMAD.MOV.U32 R11, RZ, RZ, RZ ;  /* 0x000000ffff0b7224 */ /* 0x03afe200078e00ff */
        /* <DEDUP_REMOVED lines=48> */
.L_x_4317:
[----:B------:R-:W-:Y:S02]  /*1990*/  IMAD.U32 R42, RZ, RZ, UR5 ;  /* 0x00000005ff2a7e24 */ /* 0x000fe4000f8e00ff */
[----:B------:R-:W-:Y:S01]  /*19a0*/  IMAD.U32 R24, RZ, RZ, UR4 ;  /* 0x00000004ff187e24 */ /* 0x000fe2000f8e00ff */
[----:B------:R-:W-:Y:S06]  /*19b0*/  @!P2 BRA `(.L_x_4318) ;  /* 0x000000000010a947 */ /* 0x000fec0003800000 */
[----:B------:R-:W-:-:S04]  /*19c0*/  IADD3 R4, P0, R213, UR8, RZ ;  /* 0x00000008d5047c10 */ /* 0x000fc8000ff1e0ff */
[----:B------:R-:W-:-:S05]  /*19d0*/  IADD3.X R5, R214, UR9, RZ, P0, !PT ;  /* 0x00000009d6057c10 */ /* 0x000fca00087fe4ff */
[----:B------:R0:W5:Y:S01]  /*19e0*/  LDG.E R24, desc[UR40][R4.64] ;  /* 0x0000002804187981 */ /* 0x000162000c1e1900 */
[----:B------:R-:W-:Y:S05]  /*19f0*/  BRA `(.L_x_4319) ;  /* 0x0000000000107947 */ /* 0x000fea0003800000 */
.L_x_4318:
[----:B------:R-:W-:Y:S05]  /*1a00*/  @!P0 BRA `(.L_x_4319) ;  /* 0x00000000000c8947 */ /* 0x000fea0003800000 */
[----:B------:R-:W2:Y:S04]  /*1a10*/  LDG.E R3, desc[UR40][R4.64] ;  /* 0x0000002804037981 */ /* 0x000ea8000c1e1900 */
[----:B------:R-:W2:Y:S02]  /*1a20*/  LDG.E R24, desc[UR40][R4.64+0x4] ;  /* 0x0000042804187981 */ /* 0x000ea4000c1e1900 */
[----:B--2---:R-:W-:-:S07]  /*1a30*/  IMAD.IADD R24, R24, 0x1, -R3 ;  /* 0x0000000118187824 */ /* 0x004fce00078e0a03 */
.L_x_4319:
        /* <DEDUP_REMOVED lines=60> */
.L_x_4321:
[----:B------:R-:W-:Y:S05]  /*1e00*/  BSYNC B0 ;  /* 0x0000000000007941 */ /* 0x000fea0003800000 */
.L_x_4320:
        /* <DEDUP_REMOVED lines=36> */
.L_x_4324:
[----:B------:R-:W-:Y:S05]  /*2050*/  BSYNC B6 ;  /* 0x0000000000067941 */ /* 0x000fea0003800000 */
.L_x_4323:
        /* <DEDUP_REMOVED lines=20> */
.L_x_4326:
[----:B------:R-:W-:Y:S05]  /*21a0*/  BSYNC B6 ;  /* 0x0000000000067941 */ /* 0x000fea0003800000 */
.L_x_4325:
[----:B------:R-:W-:Y:S01]  /*21b0*/  ULDC.64 UR4, c[0x0][0xaf0] ;  /* 0x0002bc0000047ab9 */ /* 0x000fe20000000a00 */
[----:B------:R-:W-:Y:S01]  /*21c0*/  IMAD.MOV.U32 R0, RZ, RZ, R210 ;  /* 0x000000ffff007224 */ /* 0x000fe200078e00d2 */
[----:B------:R-:W-:Y:S01]  /*21d0*/  ISETP.NE.U32.AND P0, PT, RZ, UR4, PT ;  /* 0x00000004ff007c0c */ /* 0x000fe2000bf05070 */
[----:B------:R-:W0:Y:S01]  /*21e0*/  LDC.64 R6, c[0x0][0x300] ;  /* 0x0000c000ff067b82 */ /* 0x000e220000000a00 */
[----:B------:R-:W-:Y:S01]  /*21f0*/  IMAD.IADD R25, R25, 0x1, R24 ;  /* 0x0000000119197824 */ /* 0x000fe200078e0218 */
[----:B------:R-:W-:Y:S01]  /*2200*/  SHF.R.S32.HI R17, RZ, 0x1f, R16 ;  /* 0x0000001fff117819 */ /* 0x000fe20000011410 */
[----:B------:R-:W-:Y:S01]  /*2210*/  ULDC.64 UR6, c[0x0][0xb00] ;  /* 0x0002c00000067ab9 */ /* 0x000fe20000000a00 */
[----:B------:R-:W-:-:S04]  /*2220*/  ISETP.NE.AND.EX P0, PT, RZ, UR5, PT, P0 ;  /* 0x00000005ff007c0c */ /* 0x000fc8000bf05300 */
[----:B------:R-:W1:Y:S08]  /*2230*/  LDC R27, c[0x0][0x3f4] ;  /* 0x0000fd00ff1b7b82 */ /* 0x000e700000000800 */
[----:B------:R-:W2:Y:S01]  /*2240*/  LDC.64 R52, c[0x0][0x408] ;  /* 0x00010200ff347b82 */ /* 0x000ea20000000a00 */
[----:B------:R-:W-:-:S04]  /*2250*/  @P0 IADD3 R4, P1, R213, UR4, RZ ;  /* 0x00000004d5040c10 */ /* 0x000fc8000ff3e0ff */
        /* <DEDUP_REMOVED lines=10> */
[----:B------:R-:W-:Y:S01]  /*2300*/  IMAD.WIDE.U32 R28, R209, UR4, R16 ;  /* 0x00000004d11c7c25 */ /* 0x000fe2000f8e0010 */
[----:B------:R-:W-:Y:S01]  /*2310*/  ULDC.64 UR6, c[0x0][0x338] ;  /* 0x0000ce0000067ab9 */ /* 0x000fe20000000a00 */
[----:B---3--:R-:W3:Y:S01]  /*2320*/  LDC.64 R4, c[0x0][0x3f8] ;  /* 0x0000fe00ff047b82 */ /* 0x008ee20000000a00 */
[----:B-1----:R-:W-:Y:S01]  /*2330*/  ISETP.GE.AND P2, PT, R16, R27, PT ;  /* 0x0000001b1000720c */ /* 0x002fe20003f46270 */
[----:B------:R-:W-:Y:S01]  /*2340*/  IMAD R3, R25, R7, R8 ;  /* 0x0000000719037224 */ /* 0x000fe200078e0208 */
[----:B------:R-:W-:Y:S01]  /*2350*/  SHF.L.U64.HI R46, R6, 0x6, R7 ;  /* 0x00000006062e7819 */ /* 0x000fe20000010207 */
[----:B------:R-:W-:Y:S01]  /*2360*/  IMAD R29, R209, UR5, R29 ;  /* 0x00000005d11d7c24 */ /* 0x000fe2000f8e021d */
[----:B------:R-:W-:Y:S01]  /*2370*/  ULDC.64 UR4, c[0x0][0x308] ;  /* 0x0000c20000047ab9 */ /* 0x000fe20000000a00 */
[----:B------:R-:W-:Y:S01]  /*2380*/  IMAD.IADD R21, R21, 0x1, R3 ;  /* 0x0000000115157824 */ /* 0x000fe200078e0203 */
[----:B--2---:R-:W-:Y:S01]  /*2390*/  SHF.L.U64.HI R51, R52, 0x6, R53 ;  /* 0x0000000634337819 */ /* 0x004fe20000010235 */
[----:B------:R-:W-:Y:S01]  /*23a0*/  IMAD.WIDE.U32 R44, R22, R6, R16 ;  /* 0x00000006162c7225 */ /* 0x000fe200078e0010 */
[----:B------:R-:W-:-:S03]  /*23b0*/  P2R R72, PR, RZ, 0x4 ;  /* 0x00000004ff487803 */ /* 0x000fc60000000000 */
[----:B------:R-:W-:-:S04]  /*23c0*/  IMAD.WIDE.U32 R20, R209, UR4, R20 ;  /* 0x00000004d1147c25 */ /* 0x000fc8000f8e0014 */
[----:B------:R-:W-:Y:S01]  /*23d0*/  IMAD R21, R209, UR5, R21 ;  /* 0x00000005d1157c24 */ /* 0x000fe2000f8e0215 */
[----:B------:R-:W-:Y:S01]  /*23e0*/  ULDC.64 UR4, c[0x0][0x310] ;  /* 0x0000c40000047ab9 */ /* 0x000fe20000000a00 */
[----:B------:R-:W-:Y:S02]  /*23f0*/  IMAD.SHL.U32 R50, R189, 0x40, RZ ;  /* 0x00000040bd327824 */ /* 0x000fe400078e00ff */
[----:B------:R-:W-:-:S03]  /*2400*/  IMAD.WIDE.U32 R34, R22, R52, R184 ;  /* 0x0000003416227225 */ /* 0x000fc600078e00b8 */
[----:B------:R-:W-:Y:S01]  /*2410*/  LOP3.LUT R50, R50, 0x1c0, RZ, 0xc0, !PT ;  /* 0x000001c032327812 */ /* 0x000fe200078ec0ff */
[-C--:B---3--:R-:W-:Y:S01]  /*2420*/  IMAD.WIDE.U32 R30, R22, R4.reuse, R184 ;  /* 0x00000004161e7225 */ /* 0x088fe200078e00b8 */
[----:B------:R-:W-:Y:S02]  /*2430*/  SHF.L.U64.HI R48, R4, 0x6, R5 ;  /* 0x0000000604307819 */ /* 0x000fe40000010205 */
[----:B------:R-:W-:Y:S01]  /*2440*/  SHF.R.U32.HI R54, RZ, 0x3, R50 ;  /* 0x00000003ff367819 */ /* 0x000fe20000011632 */
[----:B------:R-:W-:Y:S01]  /*2450*/  IMAD.WIDE.U32 R32, R22, R4, R16 ;  /* 0x0000000416207225 */ /* 0x000fe200078e0010 */
[----:B0-----:R-:W-:-:S03]  /*2460*/  SHF.R.U32.HI R26, RZ, 0x7, R26 ;  /* 0x00000007ff1a7819 */ /* 0x001fc6000001161a */
[----:B------:R-:W-:-:S04]  /*2470*/  IMAD.WIDE.U32 R36, R22, R52, R16 ;  /* 0x0000003416247225 */ /* 0x000fc800078e0010 */
[----:B------:R-:W-:Y:S02]  /*2480*/  IMAD.SHL.U32 R47, R6, 0x40, RZ ;  /* 0x00000040062f7824 */ /* 0x000fe400078e00ff */
[----:B------:R-:W-:Y:S02]  /*2490*/  IMAD.SHL.U32 R49, R4, 0x40, RZ ;  /* 0x0000004004317824 */ /* 0x000fe400078e00ff */
[----:B------:R-:W-:Y:S02]  /*24a0*/  VIADD R55, R26, 0x8 ;  /* 0x000000081a377836 */ /* 0x000fe40000000000 */
[----:B------:R-:W-:Y:S01]  /*24b0*/  IMAD.SHL.U32 R56, R27, 0x2, RZ ;  /* 0x000000021b387824 */ /* 0x000fe200078e00ff */
[----:B----4-:R-:W-:-:S04]  /*24c0*/  SHF.R.S32.HI R3, RZ, 0x1f, R0 ;  /* 0x0000001fff037819 */ /* 0x010fc80000011400 */
[----:B------:R-:W-:Y:S02]  /*24d0*/  SEL R8, R3, RZ, !P0 ;  /* 0x000000ff03087207 */ /* 0x000fe40004000000 */
[----:B------:R-:W-:Y:S02]  /*24e0*/  SEL R3, R0, RZ, !P0 ;  /* 0x000000ff00037207 */ /* 0x000fe40004000000 */
[----:B------:R-:W-:Y:S01]  /*24f0*/  SHF.R.S32.HI R0, RZ, 0x1f, R22 ;  /* 0x0000001fff007819 */ /* 0x000fe20000011416 */
[----:B------:R-:W-:Y:S02]  /*2500*/  IMAD R10, R8, UR4, RZ ;  /* 0x00000004080a7c24 */ /* 0x000fe4000f8e02ff */
[C---:B------:R-:W-:Y:S01]  /*2510*/  IMAD.WIDE.U32 R20, R3.reuse, UR4, R20 ;  /* 0x0000000403147c25 */ /* 0x040fe2000f8e0014 */
[----:B------:R-:W-:Y:S02]  /*2520*/  ULDC UR4, c[0x0][0x2f4] ;  /* 0x0000bd0000047ab9 */ /* 0x000fe40000000800 */
[----:B------:R-:W-:Y:S01]  /*2530*/  ISETP.GE.AND P4, PT, R16, UR4, PT ;  /* 0x0000000410007c0c */ /* 0x000fe2000bf86270 */
[----:B------:R-:W-:-:S02]  /*2540*/  IMAD R43, R3, UR5, R10 ;  /* 0x00000005032b7c24 */ /* 0x000fc4000f8e020a */
[----:B------:R-:W-:Y:S02]  /*2550*/  IMAD R8, R8, UR6, RZ ;  /* 0x0000000608087c24 */ /* 0x000fe4000f8e02ff */
[----:B------:R-:W-:Y:S02]  /*2560*/  IMAD R9, R0, R6, RZ ;  /* 0x0000000600097224 */ /* 0x000fe400078e02ff */
[----:B------:R-:W-:-:S04]  /*2570*/  IMAD.WIDE.U32 R28, R3, UR6, R28 ;  /* 0x00000006031c7c25 */ /* 0x000fc8000f8e001c */
[----:B------:R-:W-:Y:S01]  /*2580*/  IMAD R71, R3, UR7, R8 ;  /* 0x0000000703477c24 */ /* 0x000fe2000f8e0208 */
[----:B------:R-:W-:Y:S01]  /*2590*/  IADD3 R3, P0, R20, R44, RZ ;  /* 0x0000002c14037210 */ /* 0x000fe20007f1e0ff */
[----:B------:R-:W-:Y:S02]  /*25a0*/  IMAD R9, R22, R7, R9 ;  /* 0x0000000716097224 */ /* 0x000fe400078e0209 */
[----:B------:R-:W-:Y:S02]  /*25b0*/  IMAD.IADD R43, R21, 0x1, R43 ;  /* 0x00000001152b7824 */ /* 0x000fe400078e022b */
[----:B------:R-:W-:Y:S02]  /*25c0*/  IMAD R8, R0, R4, RZ ;  /* 0x0000000400087224 */ /* 0x000fe400078e02ff */
[----:B------:R-:W-:Y:S01]  /*25d0*/  IMAD.IADD R71, R29, 0x1, R71 ;  /* 0x000000011d477824 */ /* 0x000fe200078e0247 */
[----:B------:R-:W-:Y:S01]  /*25e0*/  IADD3.X R44, R43, R45, R9, P0, !PT ;  /* 0x0000002d2b2c7210 */ /* 0x000fe200007fe409 */
[----:B------:R-:W-:Y:S01]  /*25f0*/  IMAD R13, R22, R5, R8 ;  /* 0x00000005160d7224 */ /* 0x000fe200078e0208 */
[----:B------:R-:W-:Y:S01]  /*2600*/  SEL R9, R27, RZ, P2 ;  /* 0x000000ff1b097207 */ /* 0x000fe20001000000 */
[----:B------:R-:W-:Y:S01]  /*2610*/  IMAD R8, R0, R52, RZ ;  /* 0x0000003400087224 */ /* 0x000fe200078e02ff */
[----:B------:R-:W-:Y:S01]  /*2620*/  IADD3 R38, P0, R22, R25, RZ ;  /* 0x0000001916267210 */ /* 0x000fe20007f1e0ff */
[----:B------:R-:W-:-:S02]  /*2630*/  IMAD.IADD R31, R31, 0x1, R13 ;  /* 0x000000011f1f7824 */ /* 0x000fc400078e020d */
[----:B------:R-:W-:Y:S02]  /*2640*/  IMAD.IADD R9, R16, 0x1, R9 ;  /* 0x0000000110097824 */ /* 0x000fe400078e0209 */
[----:B------:R-:W-:Y:S02]  /*2650*/  IMAD R15, R22, R53, R8 ;  /* 0x00000035160f7224 */ /* 0x000fe400078e0208 */
[----:B------:R-:W-:Y:S01]  /*2660*/  IMAD.IADD R33, R13, 0x1, R33 ;  /* 0x000000010d217824 */ /* 0x000fe200078e0221 */
[----:B-----5:R-:W-:Y:S01]  /*2670*/  SHF.R.S32.HI R13, RZ, 0x1f, R154 ;  /* 0x0000001fff0d7819 */ /* 0x020fe2000001149a */
[----:B------:R-:W-:Y:S01]  /*2680*/  IMAD.IADD R35, R35, 0x1, R15 ;  /* 0x0000000123237824 */ /* 0x000fe200078e020f */
[----:B------:R-:W-:Y:S01]  /*2690*/  SHF.R.S32.HI R8, RZ, 0x1f, R9 ;  /* 0x0000001fff087819 */ /* 0x000fe20000011409 */
[----:B------:R-:W-:Y:S02]  /*26a0*/  IMAD.IADD R37, R15, 0x1, R37 ;  /* 0x000000010f257824 */ /* 0x000fe400078e0225 */
[----:B------:R-:W-:Y:S01]  /*26b0*/  IMAD.WIDE.U32 R30, R154, R4, R30 ;  /* 0x000000049a1e7225 */ /* 0x000fe200078e001e */
[----:B------:R-:W-:-:S03]  /*26c0*/  LEA.HI R45, R8, R9, RZ, 0x3 ;  /* 0x00000009082d7211 */ /* 0x000fc600078f18ff */
[----:B------:R-:W-:Y:S01]  /*26d0*/  IMAD R8, R13, R4, RZ ;  /* 0x000000040d087224 */ /* 0x000fe200078e02ff */
[----:B------:R-:W-:Y:S01]  /*26e0*/  LOP3.LUT R60, R45, 0xfffffff8, RZ, 0xc0, !PT ;  /* 0xfffffff82d3c7812 */ /* 0x000fe200078ec0ff */
[----:B------:R-:W-:Y:S02]  /*26f0*/  IMAD R13, R13, R52, RZ ;  /* 0x000000340d0d7224 */ /* 0x000fe400078e02ff */
        /* <DEDUP_REMOVED lines=12> */
[----:B------:R-:W-:-:S04]  /*27c0*/  IMAD.WIDE.U32 R36, R154, R52, R36 ;  /* 0x000000349a247225 */ /* 0x000fc800078e0024 */
[----:B------:R-:W-:Y:S02]  /*27d0*/  IMAD.IADD R58, R31, 0x1, R59 ;  /* 0x000000011f3a7824 */ /* 0x000fe400078e023b */
[----:B------:R-:W-:Y:S02]  /*27e0*/  IMAD.SHL.U32 R52, R52, 0x40, RZ ;  /* 0x0000004034347824 */ /* 0x000fe400078e00ff */
[----:B------:R-:W-:Y:S02]  /*27f0*/  IMAD.X R39, R11, 0x1, R0, P0 ;  /* 0x000000010b277824 */ /* 0x000fe400000e0600 */
[----:B------:R-:W-:Y:S02]  /*2800*/  IMAD.IADD R59, R59, 0x1, R33 ;  /* 0x000000013b3b7824 */ /* 0x000fe400078e0221 */
[----:B------:R-:W-:Y:S02]  /*2810*/  IMAD.IADD R61, R35, 0x1, R13 ;  /* 0x00000001233d7824 */ /* 0x000fe400078e020d */
[----:B------:R-:W-:-:S02]  /*2820*/  IMAD.IADD R62, R13, 0x1, R37 ;  /* 0x000000010d3e7824 */ /* 0x000fc400078e0225 */
[----:B------:R-:W-:-:S07]  /*2830*/  IMAD R70, R194, 0x200, R5 ;  /* 0x00000200c2467824 */ /* 0x000fce00078e0205 */
.L_x_4356:
        /* <DEDUP_REMOVED lines=58> */
.L_x_4331:
[----:B------:R-:W-:Y:S05]  /*2be0*/  BSYNC B1 ;  /* 0x0000000000017941 */ /* 0x000fea0003800000 */
.L_x_4330:
        /* <DEDUP_REMOVED lines=19> */
.L_x_4332:
[----:B------:R-:W-:Y:S01]  /*2d20*/  IMAD R73, R19, 0x8, R2 ;  /* 0x0000000813497824 */ /* 0x000fe200078e0202 */
[----:B------:R-:W-:Y:S01]  /*2d30*/  SHF.L.U32 R74, R186, 0x1f, RZ ;  /* 0x0000001fba4a7819 */ /* 0x000fe200000006ff */
[----:B------:R-:W-:Y:S03]  /*2d40*/  BSSY B1, `(.L_x_4333) ;  /* 0x0000003000017945 */ /* 0x000fe60003800000 */
[----:B------:R-:W0:Y:S02]  /*2d50*/  SYNCS.PHASECHK.TRANS64.TRYWAIT P5, [R73+URZ+0x38890], R74 ;  /* 0x0388904a490075a7 */ /* 0x000e2400080a017f */
[----:B0-----:R-:W-:Y:S05]  /*2d60*/  @!P5 BRA `(.L_x_4334) ;  /* 0x000001c80010d947 */ /* 0x001fea0003800000 */
.L_x_4629:
[----:B------:R-:W-:Y:S05]  /*2d70*/  BSYNC B1 ;  /* 0x0000000000017941 */ /* 0x000fea0003800000 */
.L_x_4333:
        /* <DEDUP_REMOVED lines=53> */
.L_x_4339:
[----:B------:R-:W-:Y:S05]  /*30d0*/  BSYNC B2 ;  /* 0x0000000000027941 */ /* 0x000fea0003800000 */
.L_x_4338:
[----:B--2---:R1:W-:Y:S02]  /*30e0*/  STG.E.128 desc[UR40][R12.64], R4 ;  /* 0x000000040c007986 */ /* 0x0043e4000c101d28 */
.L_x_4337:
[----:B------:R-:W-:Y:S05]  /*30f0*/  BSYNC B1 ;  /* 0x0000000000017941 */ /* 0x000fea0003800000 */
.L_x_4336:
        /* <DEDUP_REMOVED lines=56> */
.L_x_4341:
[----:B------:R-:W-:Y:S05]  /*3480*/  BSYNC B1 ;  /* 0x0000000000017941 */ /* 0x000fea0003800000 */
.L_x_4340:
[----:B-1----:R2:W-:Y:S01]  /*3490*/  STG.E.128 desc[UR40][R12.64+0x40], R4 ;  /* 0x000040040c007986 */ /* 0x0025e2000c101d28 */
[----:B------:R-:W-:Y:S05]  /*34a0*/  BRA `(.L_x_4335) ;  /* 0x0000000c004c7947 */ /* 0x000fea0003800000 */
.L_x_4329:
[----:B------:R-:W-:Y:S01]  /*34b0*/  IMAD R5, R40, -0x40, R42 ;  /* 0xffffffc028057824 */ /* 0x000fe200078e022a */
[----:B------:R-:W-:-:S04]  /*34c0*/  CS2R R6, SRZ ;  /* 0x0000000000067805 */ /* 0x000fc8000001ff00 */
[----:B------:R-:W-:-:S04]  /*34d0*/  VIMNMX R5, R5, 0x40, PT ;  /* 0x0000004005057848 */ /* 0x000fc80003fe0100 */
[----:B------:R-:W-:-:S04]  /*34e0*/  ISETP.GE.AND P1, PT, R22, R5, PT ;  /* 0x000000051600720c */ /* 0x000fc80003f26270 */
        /* <DEDUP_REMOVED lines=41> */
.L_x_4342:
[----:B------:R-:W-:Y:S01]  /*3780*/  IMAD R73, R19, 0x8, R2 ;  /* 0x0000000813497824 */ /* 0x000fe200078e0202 */
[----:B------:R-:W-:Y:S01]  /*3790*/  SHF.L.U32 R74, R186, 0x1f, RZ ;  /* 0x0000001fba4a7819 */ /* 0x000fe200000006ff */
[----:B------:R-:W0:Y:S01]  /*37a0*/  LDC R75, c[0x0][0x2f4] ;  /* 0x0000bd00ff4b7b82 */ /* 0x000e220000000800 */
[----:B------:R-:W-:Y:S02]  /*37b0*/  BSSY B1, `(.L_x_4343) ;  /* 0x0000003000017945 */ /* 0x000fe40003800000 */
[----:B------:R-:W1:Y:S02]  /*37c0*/  SYNCS.PHASECHK.TRANS64.TRYWAIT P5, [R73+URZ+0x38890], R74 ;  /* 0x0388904a490075a7 */ /* 0x000e6400080a017f */
[----:B-1----:R-:W-:Y:S05]  /*37d0*/  @!P5 BRA `(.L_x_4344) ;  /* 0x000001bc0088d947 */ /* 0x002fea0003800000 */
.L_x_4630:
[----:B------:R-:W-:Y:S05]  /*37e0*/  BSYNC B1 ;  /* 0x0000000000017941 */ /* 0x000fea0003800000 */
.L_x_4343:
        /* <DEDUP_REMOVED lines=51> */
[----:B------:R-:W-:Y:S01]  /*3b20*/  PRMT R83, R88, 0x5410, R83 ;  /* 0x0000541058537816 */ /* 0x000fe20000000053 */
[----:B------:R-:W-:Y:S01]  /*3b30*/  FMUL.FTZ R88, R5, R86 ;  /* 0x0000005605587220 */ /* 0x000fe20000410000 */
[----:B------:R-:W-:Y:S01]  /*3b40*/  LOP3.LUT R78, R25, 0xffff0000, RZ, 0xc0, !PT ;  /* 0xffff0000194e7812 */ /* 0x000fe200078ec0ff */
[----:B------:R-:W-:Y:S01]  /*3b50*/  IMAD.U32 R25, R15, 0x10000, RZ ;  /* 0x000100000f197824 */ /* 0x000fe200078e00ff */
[----:B------:R-:W-:Y:S01]  /*3b60*/  PRMT R87, R90, 0x5410, R87 ;  /* 0x000054105a577816 */ /* 0x000fe20000000057 */
[-C--:B------:R-:W-:Y:S01]  /*3b70*/  FMUL.FTZ R90, R5, R82.reuse ;  /* 0x00000052055a7220 */ /* 0x080fe20000410000 */
[----:B------:R-:W-:Y:S01]  /*3b80*/  LOP3.LUT R84, R84, 0xffff0000, RZ, 0xc0, !PT ;  /* 0xffff000054547812 */ /* 0x000fe200078ec0ff */
[----:B------:R-:W-:Y:S01]  /*3b90*/  FFMA.FTZ R5, R7, R82, -R88 ;  /* 0x0000005207057223 */ /* 0x000fe20000010858 */
[----:B------:R-:W-:Y:S01]  /*3ba0*/  PRMT R81, R91, 0x5410, R81 ;  /* 0x000054105b517816 */ /* 0x000fe20000000051 */
[----:B------:R-:W-:Y:S01]  /*3bb0*/  IMAD.U32 R88, R87, 0x10000, RZ ;  /* 0x0001000057587824 */ /* 0x000fe200078e00ff */
[----:B------:R-:W-:Y:S01]  /*3bc0*/  LOP3.LUT R80, R80, 0xffff0000, RZ, 0xc0, !PT ;  /* 0xffff000050507812 */ /* 0x000fe200078ec0ff */
[----:B------:R-:W-:Y:S01]  /*3bd0*/  FMUL.FTZ R92, R78, R84 ;  /* 0x000000544e5c7220 */ /* 0x000fe20000410000 */
[----:B------:R-:W-:Y:S01]  /*3be0*/  SHF.R.U64 R85, R10, 0x10, R11 ;  /* 0x000000100a557819 */ /* 0x000fe2000000120b */
[----:B------:R-:W-:Y:S01]  /*3bf0*/  IMAD.U32 R82, R81, 0x10000, RZ ;  /* 0x0001000051527824 */ /* 0x000fe200078e00ff */
[----:B------:R-:W-:Y:S01]  /*3c00*/  LOP3.LUT R11, R15, 0xffff0000, RZ, 0xc0, !PT ;  /* 0xffff00000f0b7812 */ /* 0x000fe200078ec0ff */
[----:B------:R-:W-:Y:S01]  /*3c10*/  IMAD.U32 R15, R27, 0x10000, RZ ;  /* 0x000100001b0f7824 */ /* 0x000fe200078e00ff */
[----:B------:R-:W-:Y:S01]  /*3c20*/  LOP3.LUT R13, R13, 0xffff0000, RZ, 0xc0, !PT ;  /* 0xffff00000d0d7812 */ /* 0x000fe200078ec0ff */
[----:B------:R-:W-:Y:S01]  /*3c30*/  FMUL.FTZ R78, R78, R80 ;  /* 0x000000504e4e7220 */ /* 0x000fe20000410000 */
[----:B------:R-:W-:Y:S01]  /*3c40*/  FFMA.FTZ R7, R7, R86, R90 ;  /* 0x0000005607077223 */ /* 0x000fe2000001005a */
[C---:B------:R-:W-:Y:S01]  /*3c50*/  FMUL.FTZ R86, R15.reuse, R88 ;  /* 0x000000580f567220 */ /* 0x040fe20000410000 */
[----:B------:R-:W-:Y:S01]  /*3c60*/  FMUL.FTZ R15, R15, R82 ;  /* 0x000000520f0f7220 */ /* 0x000fe20000410000 */
[C---:B------:R-:W-:Y:S01]  /*3c70*/  FFMA.FTZ R92, R13.reuse, R80, -R92 ;  /* 0x000000500d5c7223 */ /* 0x040fe2000001085c */
[----:B------:R-:W-:Y:S01]  /*3c80*/  FFMA.FTZ R84, R13, R84, R78 ;  /* 0x000000540d547223 */ /* 0x000fe2000001004e */
[----:B------:R-:W-:Y:S01]  /*3c90*/  LOP3.LUT R27, R27, 0xffff0000, RZ, 0xc0, !PT ;  /* 0xffff00001b1b7812 */ /* 0x000fe200078ec0ff */
[----:B------:R-:W-:Y:S01]  /*3ca0*/  FFMA.FTZ R88, R25, R88, R15 ;  /* 0x0000005819587223 */ /* 0x000fe2000001000f */
[----:B------:R-:W-:Y:S01]  /*3cb0*/  LOP3.LUT R80, R87, 0xffff0000, RZ, 0xc0, !PT ;  /* 0xffff000057507812 */ /* 0x000fe200078ec0ff */
[C---:B------:R-:W-:Y:S01]  /*3cc0*/  IMAD.U32 R10, R24.reuse, 0x10000, RZ ;  /* 0x00010000180a7824 */ /* 0x040fe200078e00ff */
[----:B------:R-:W-:Y:S01]  /*3cd0*/  LOP3.LUT R78, R81, 0xffff0000, RZ, 0xc0, !PT ;  /* 0xffff0000514e7812 */ /* 0x000fe200078ec0ff */
[----:B------:R-:W-:Y:S01]  /*3ce0*/  FFMA.FTZ R86, R25, R82, -R86 ;  /* 0x0000005219567223 */ /* 0x000fe20000010856 */
        /* <DEDUP_REMOVED lines=8> */
[----:B------:R-:W-:Y:S01]  /*3d70*/  FFMA.FTZ R81, R11, R78, -R82 ;  /* 0x0000004e0b517223 */ /* 0x000fe20000010852 */
[----:B------:R-:W-:Y:S01]  /*3d80*/  PRMT R85, R89, 0x5410, R85 ;  /* 0x0000541059557816 */ /* 0x000fe20000000055 */
[----:B------:R-:W-:Y:S01]  /*3d90*/  FMUL.FTZ R10, R10, R13 ;  /* 0x0000000d0a0a7220 */ /* 0x000fe20000410000 */
[----:B------:R-:W-:Y:S01]  /*3da0*/  LOP3.LUT R79, R79, 0xffff0000, RZ, 0xc0, !PT ;  /* 0xffff00004f4f7812 */ /* 0x000fe200078ec0ff */
[----:B------:R-:W-:Y:S01]  /*3db0*/  FFMA.FTZ R87, R11, R80, R90 ;  /* 0x000000500b577223 */ /* 0x000fe2000001005a */
[----:B------:R-:W-:Y:S01]  /*3dc0*/  FMUL.FTZ R11, R24, R83 ;  /* 0x00000053180b7220 */ /* 0x000fe20000410000 */
[C---:B------:R-:W-:Y:S01]  /*3dd0*/  FFMA.FTZ R25, R8.reuse, R13, -R25 ;  /* 0x0000000d08197223 */ /* 0x040fe20000010819 */
[----:B------:R-:W-:Y:S01]  /*3de0*/  FFMA.FTZ R10, R8, R15, R10 ;  /* 0x0000000f080a7223 */ /* 0x000fe2000001000a */
[----:B------:R-:W-:-:S02]  /*3df0*/  IMAD.U32 R13, R85, 0x10000, RZ ;  /* 0x00010000550d7824 */ /* 0x000fc400078e00ff */
[----:B------:R-:W-:Y:S01]  /*3e00*/  FFMA.FTZ R8, R12, R79, -R11 ;  /* 0x0000004f0c087223 */ /* 0x000fe2000001080b */
[----:B------:R-:W-:Y:S01]  /*3e10*/  LOP3.LUT R26, R26, 0xffff0000, RZ, 0xc0, !PT ;  /* 0xffff00001a1a7812 */ /* 0x000fe200078ec0ff */
[----:B------:R-:W-:Y:S01]  /*3e20*/  IMAD.U32 R11, R9, 0x10000, RZ ;  /* 0x00010000090b7824 */ /* 0x000fe200078e00ff */
[----:B------:R-:W-:Y:S01]  /*3e30*/  LOP3.LUT R85, R85, 0xffff0000, RZ, 0xc0, !PT ;  /* 0xffff000055557812 */ /* 0x000fe200078ec0ff */
[----:B------:R-:W-:Y:S01]  /*3e40*/  FMUL.FTZ R27, R6, R13 ;  /* 0x0000000d061b7220 */ /* 0x000fe20000410000 */
[----:B------:R-:W-:Y:S01]  /*3e50*/  LOP3.LUT R9, R9, 0xffff0000, RZ, 0xc0, !PT ;  /* 0xffff000009097812 */ /* 0x000fe200078ec0ff */
[----:B------:R-:W-:Y:S01]  /*3e60*/  FMUL.FTZ R15, R24, R79 ;  /* 0x0000004f180f7220 */ /* 0x000fe20000410000 */
[----:B------:R-:W-:Y:S01]  /*3e70*/  LOP3.LUT R14, R14, 0xffff0000, RZ, 0xc0, !PT ;  /* 0xffff00000e0e7812 */ /* 0x000fe200078ec0ff */
[----:B------:R-:W-:Y:S01]  /*3e80*/  FMUL.FTZ R6, R6, R11 ;  /* 0x0000000b06067220 */ /* 0x000fe20000410000 */
[C---:B------:R-:W-:Y:S01]  /*3e90*/  FMUL.FTZ R79, R26.reuse, R85 ;  /* 0x000000551a4f7220 */ /* 0x040fe20000410000 */
[----:B------:R-:W-:Y:S01]  /*3ea0*/  FMUL.FTZ R26, R26, R9 ;  /* 0x000000091a1a7220 */ /* 0x000fe20000410000 */
[C---:B------:R-:W-:Y:S01]  /*3eb0*/  FFMA.FTZ R27, R4.reuse, R11, -R27 ;  /* 0x0000000b041b7223 */ /* 0x040fe2000001081b */
[----:B------:R-:W-:Y:S01]  /*3ec0*/  FFMA.FTZ R6, R4, R13, R6 ;  /* 0x0000000d04067223 */ /* 0x000fe20000010006 */
        /* <DEDUP_REMOVED lines=12> */
[----:B------:R-:W-:-:S02]  /*3f90*/  F2FP.BF16.F32.PACK_AB R13, R92, R5 ;  /* 0x000000055c0d723e */ /* 0x000fc400000010ff */
[----:B------:R-:W-:-:S07]  /*3fa0*/  F2FP.BF16.F32.PACK_AB R26, R85, R6 ;  /* 0x00000006551a723e */ /* 0x000fce00000010ff */
.L_x_4346:
[----:B------:R-:W-:Y:S05]  /*3fb0*/  BSYNC B1 ;  /* 0x0000000000017941 */ /* 0x000fea0003800000 */
.L_x_4345:
        /* <DEDUP_REMOVED lines=10> */
.L_x_4328:
[----:B------:R-:W-:-:S13]  /*4060*/  ISETP.NE.AND P0, PT, R187, 0x3, PT ;  /* 0x00000003bb00780c */ /* 0x000fda0003f05270 */
[----:B------:R-:W-:Y:S05]  /*4070*/  @!P0 BRA `(.L_x_4347) ;  /* 0x0000000000048947 */ /* 0x000fea0003800000 */
[----:B------:R-:W-:Y:S01]  /*4080*/  BPT.TRAP 0x1 ;  /* 0x000000040000795c */ /* 0x000fe20000300000 */
.L_x_4347:
[----:B------:R-:W-:Y:S01]  /*4090*/  IMAD R73, R19, 0x8, R2 ;  /* 0x0000000813497824 */ /* 0x000fe200078e0202 */
[----:B------:R-:W-:Y:S01]  /*40a0*/  SHF.L.U32 R74, R186, 0x1f, RZ ;  /* 0x0000001fba4a7819 */ /* 0x000fe200000006ff */
[----:B------:R-:W-:Y:S01]  /*40b0*/  IMAD R4, R40, -0x40, R42 ;  /* 0xffffffc028047824 */ /* 0x000fe200078e022a */
[----:B------:R-:W-:Y:S02]  /*40c0*/  BSSY B1, `(.L_x_4348) ;  /* 0x0000004000017945 */ /* 0x000fe40003800000 */
[----:B------:R-:W0:Y:S02]  /*40d0*/  SYNCS.PHASECHK.TRANS64.TRYWAIT P1, [R73+URZ+0x38890], R74 ;  /* 0x0388904a490075a7 */ /* 0x000e24000802017f */
[----:B------:R-:W-:Y:S01]  /*40e0*/  VIMNMX R5, R4, 0x40, PT ;  /* 0x0000004004057848 */ /* 0x000fe20003fe0100 */
[----:B0-----:R-:W-:Y:S06]  /*40f0*/  @!P1 BRA `(.L_x_4349) ;  /* 0x000001b400549947 */ /* 0x001fec0003800000 */
.L_x_4631:
[----:B------:R-:W-:Y:S05]  /*4100*/  BSYNC B1 ;  /* 0x0000000000017941 */ /* 0x000fea0003800000 */
.L_x_4348:
        /* <DEDUP_REMOVED lines=13> */
.L_x_4335:
[----:B------:R-:W-:Y:S05]  /*41e0*/  BSYNC B0 ;  /* 0x0000000000007941 */ /* 0x000fea0003800000 */
.L_x_4327:
        /* <DEDUP_REMOVED lines=17> */
.L_x_4351:
[----:B------:R-:W-:Y:S05]  /*4300*/  BSYNC B0 ;  /* 0x0000000000007941 */ /* 0x000fea0003800000 */
.L_x_4350:
[----:B------:R-:W2:Y:S01]  /*4310*/  SYNCS.PHASECHK.TRANS64.TRYWAIT P0, [R73+URZ+0x388b0], R74 ;  /* 0x0388b04a490075a7 */ /* 0x000ea2000800017f */
[----:B------:R-:W-:Y:S04]  /*4320*/  BSSY B0, `(.L_x_4352) ;  /* 0x0000002000007945 */ /* 0x000fe80003800000 */
[----:B--2---:R-:W-:Y:S05]  /*4330*/  @!P0 BRA `(.L_x_4353) ;  /* 0x000001b000d88947 */ /* 0x004fea0003800000 */
.L_x_4632:
[----:B------:R-:W-:Y:S05]  /*4340*/  BSYNC B0 ;  /* 0x0000000000007941 */ /* 0x000fea0003800000 */
.L_x_4352:
        /* <DEDUP_REMOVED lines=82> */
.L_x_4355:
[----:B------:R-:W-:Y:S05]  /*4870*/  BSYNC B0 ;  /* 0x0000000000007941 */ /* 0x000fea0003800000 */
.L_x_4354:
        /* <DEDUP_REMOVED lines=17> */
.L_x_4322:
[----:B------:R-:W2:Y:S01]  /*4990*/  LDL R4, [R1+0x80] ;  /* 0x0000800001047983 */ /* 0x000ea20000100800 */
[----:B------:R-:W-:Y:S01]  /*49a0*/  BSSY B0, `(.L_x_4357) ;  /* 0x0000006000007945 */ /* 0x000fe20003800000 */
[----:B------:R-:W-:Y:S02]  /*49b0*/  ISETP.NE.AND P2, PT, R211, RZ, PT ;  /* 0x000000ffd300720c */ /* 0x000fe40003f45270 */
[----:B--2---:R-:W-:Y:S01]  /*49c0*/  ISETP.NE.AND P1, PT, R4, 0x1, PT ;  /* 0x000000010400780c */ /* 0x004fe20003f25270 */
[----:B------:R-:W-:-:S12]  /*49d0*/  @P0 BRA `(.L_x_4358) ;  /* 0x0000000000080947 */ /* 0x000fd80003800000 */
[----:B------:R-:W1:Y:S02]  /*49e0*/  FENCE.VIEW.ASYNC.G ;  /* 0x00000000000073c6 */ /* 0x000e640000000100 */
[----:B-1----:R-:W-:Y:S06]  /*49f0*/  BAR.ARV 0xc, 0x180 ;  /* 0x0306000000007b1d */ /* 0x002fec0000002000 */
.L_x_4358:
[----:B------:R-:W-:Y:S05]  /*4a00*/  BSYNC B0 ;  /* 0x0000000000007941 */ /* 0x000fea0003800000 */
.L_x_4357:
        /* <DEDUP_REMOVED lines=34> */
.L_x_4362:
[----:B------:R-:W-:Y:S05]  /*4c30*/  BSYNC B0 ;  /* 0x0000000000007941 */ /* 0x000fea0003800000 */
.L_x_4361:
        /* <DEDUP_REMOVED lines=72> */
[----:B------:R-:W-:Y:S01]  /*50c0*/  IMAD.MOV.U32 R7, RZ, RZ, 0x40000040 ;  /* 0x40000040ff077424 */ /* 0x000fe200078e00ff */
[----:B------:R-:W-:Y:S01]  /*50d0*/  BSSY B0, `(.L_x_4364) ;  /* 0x0000100000007945 */ /* 0x000fe20003800000 */
[----:B------:R-:W-:Y:S01]  /*50e0*/  IMAD.MOV.U32 R9, RZ, RZ, 0x40000040 ;  /* 0x40000040ff097424 */ /* 0x000fe200078e00ff */
[----:B------:R-:W-:Y:S01]  /*50f0*/  BAR.SYNC.DEFER_BLOCKING 0xe, 0x100 ;  /* 0x0384000000007b1d */ /* 0x000fe20000010000 */
[----:B------:R-:W-:Y:S01]  /*5100*/  IMAD.MOV.U32 R11, RZ, RZ, 0x40000040 ;  /* 0x40000040ff0b7424 */ /* 0x000fe200078e00ff */
[----:B------:R-:W-:Y:S01]  /*5110*/  R2UR UR5, R7 ;  /* 0x00000000070572ca */ /* 0x000fe200000e0000 */
[----:B------:R-:W-:Y:S01]  /*5120*/  IMAD.MOV.U32 R13, RZ, RZ, 0x40000040 ;  /* 0x40000040ff0d7424 */ /* 0x000fe200078e00ff */
[----:B------:R-:W-:Y:S01]  /*5130*/  R2UR UR7, R9 ;  /* 0x00000000090772ca */ /* 0x000fe200000e0000 */
[----:B------:R-:W-:Y:S02]  /*5140*/  IMAD.MOV.U32 R9, RZ, RZ, 0x40000040 ;  /* 0x40000040ff097424 */ /* 0x000fe400078e00ff */
[----:B------:R-:W-:Y:S01]  /*5150*/  VIADD R4, R4, 0xfffffffe ;  /* 0xfffffffe04047836 */ /* 0x000fe20000000000 */
[----:B------:R-:W0:Y:S02]  /*5160*/  S2R R14, SR_TID.X ;  /* 0x00000000000e7919 */ /* 0x000e240000002100 */
[----:B------:R-:W-:Y:S01]  /*5170*/  R2UR UR15, R9 ;  /* 0x00000000090f72ca */ /* 0x000fe200000e0000 */
[----:B------:R-:W-:Y:S01]  /*5180*/  IMAD.MOV.U32 R9, RZ, RZ, 0x40000040 ;  /* 0x40000040ff097424 */ /* 0x000fe200078e00ff */
[----:B------:R-:W-:-:S04]  /*5190*/  ISETP.GE.AND P0, PT, R4, R0, PT ;  /* 0x000000000400720c */ /* 0x000fc80003f06270 */
[----:B------:R-:W-:Y:S01]  /*51a0*/  R2UR UR13, R9 ;  /* 0x00000000090d72ca */ /* 0x000fe200000e0000 */
[----:B------:R-:W-:Y:S01]  /*51b0*/  WARPGROUP.ARRIVE ;  /* 0x00000000000079c5 */ /* 0x000fe20000000000 */
[----:B0-----:R-:W-:-:S04]  /*51c0*/  LOP3.LUT R14, R14, 0x7f, RZ, 0xc0, !PT ;  /* 0x0000007f0e0e7812 */ /* 0x001fc800078ec0ff */
[----:B------:R-:W-:Y:S01]  /*51d0*/  ISETP.NE.AND P2, PT, R14, RZ, PT ;  /* 0x000000ff0e00720c */ /* 0x000fe20003f45270 */
[----:B--2---:R-:W0:Y:S02]  /*51e0*/  SHFL.IDX PT, R3, R6, RZ, 0x1f ;  /* 0x00001fff06037589 */ /* 0x004e2400000e0000 */
[----:B0-----:R-:W-:-:S04]  /*51f0*/  LEA.HI R5, R3, R3, RZ, 0x1 ;  /* 0x0000000303057211 */ /* 0x001fc800078f08ff */
[----:B------:R-:W-:Y:S01]  /*5200*/  LOP3.LUT R6, R5, 0x1fffe, RZ, 0xc0, !PT ;  /* 0x0001fffe05067812 */ /* 0x000fe200078ec0ff */
[----:B------:R-:W-:-:S04]  /*5210*/  VIADD R5, R2, 0x36400 ;  /* 0x0003640002057836 */ /* 0x000fc80000000000 */
[----:B------:R-:W-:Y:S01]  /*5220*/  IMAD.IADD R3, R3, 0x1, -R6 ;  /* 0x0000000103037824 */ /* 0x000fe200078e0a06 */
[----:B------:R-:W-:-:S03]  /*5230*/  SHF.R.U32.HI R5, RZ, 0x4, R5 ;  /* 0x00000004ff057819 */ /* 0x000fc60000011605 */
[----:B------:R-:W-:Y:S01]  /*5240*/  IMAD R3, R3, 0x8000, R2 ;  /* 0x0000800003037824 */ /* 0x000fe200078e0202 */
[----:B------:R-:W-:-:S03]  /*5250*/  LOP3.LUT R5, R5, 0x3fff, RZ, 0xc0, !PT ;  /* 0x00003fff05057812 */ /* 0x000fc600078ec0ff */
[----:B------:R-:W-:Y:S01]  /*5260*/  VIADD R3, R3, 0x400 ;  /* 0x0000040003037836 */ /* 0x000fe20000000000 */
[----:B------:R-:W-:Y:S01]  /*5270*/  LOP3.LUT R6, R5, 0x10000, RZ, 0xfc, !PT ;  /* 0x0001000005067812 */ /* 0x000fe200078efcff */
[----:B------:R-:W-:-:S03]  /*5280*/  @!P2 IMAD R5, R18, 0x8, R2 ;  /* 0x000000081205a824 */ /* 0x000fc600078e0202 */
[----:B------:R-:W-:Y:S01]  /*5290*/  SHF.R.U32.HI R3, RZ, 0x4, R3 ;  /* 0x00000004ff037819 */ /* 0x000fe20000011603 */
[C---:B------:R-:W-:Y:S01]  /*52a0*/  VIADD R12, R6.reuse, 0x2 ;  /* 0x00000002060c7836 */ /* 0x040fe20000000000 */
[----:B------:R-:W-:Y:S01]  /*52b0*/  R2UR UR4, R6 ;  /* 0x00000000060472ca */ /* 0x000fe200000e0000 */
[----:B------:R-:W-:Y:S01]  /*52c0*/  @!P2 VIADD R5, R5, 0x38860 ;  /* 0x000388600505a836 */ /* 0x000fe20000000000 */
[----:B------:R-:W-:-:S04]  /*52d0*/  LOP3.LUT R3, R3, 0x3fff, RZ, 0xc0, !PT ;  /* 0x00003fff03037812 */ /* 0x000fc800078ec0ff */
[----:B------:R-:W-:Y:S02]  /*52e0*/  LOP3.LUT R3, R3, 0x2000000, RZ, 0xfc, !PT ;  /* 0x0200000003037812 */ /* 0x000fe400078efcff */
[----:B------:R-:W-:-:S03]  /*52f0*/  @!P2 PRMT R5, RZ, 0x654, R5 ;  /* 0x00000654ff05a816 */ /* 0x000fc60000000005 */
[----:B------:R-:W-:-:S04]  /*5300*/  IMAD R8, R18, 0x1000, R3 ;  /* 0x0000100012087824 */ /* 0x000fc800078e0203 */
[C---:B------:R-:W-:Y:S01]  /*5310*/  VIADD R10, R8.reuse, 0x80 ;  /* 0x00000080080a7836 */ /* 0x040fe20000000000 */
[----:B------:R-:W-:-:S13]  /*5320*/  R2UR UR6, R8 ;  /* 0x00000000080672ca */ /* 0x000fda00000e0000 */
[----:B------:R-:W-:Y:S01]  /*5330*/  HGMMA.64x256x16.F32.BF16 R24, gdesc[UR4].tnspB, RZ, !UPT, gsb0 ;  /* 0x43e00000041879f0 */ /* 0x000fe2000c0018ff */
[----:B------:R-:W-:Y:S01]  /*5340*/  R2UR UR6, R10 ;  /* 0x000000000a0672ca */ /* 0x000fe200000e0000 */
[----:B------:R-:W-:Y:S01]  /*5350*/  VIADD R10, R8, 0x100 ;  /* 0x00000100080a7836 */ /* 0x000fe20000000000 */
[----:B------:R-:W-:Y:S01]  /*5360*/  R2UR UR7, R11 ;  /* 0x000000000b0772ca */ /* 0x000fe200000e0000 */
[----:B------:R-:W-:Y:S01]  /*5370*/  IMAD.MOV.U32 R11, RZ, RZ, 0x40000040 ;  /* 0x40000040ff0b7424 */ /* 0x000fe200078e00ff */
[----:B------:R-:W-:Y:S01]  /*5380*/  R2UR UR4, R12 ;  /* 0x000000000c0472ca */ /* 0x000fe200000e0000 */
[----:B------:R-:W-:Y:S01]  /*5390*/  VIADD R8, R8, 0x180 ;  /* 0x0000018008087836 */ /* 0x000fe20000000000 */
[----:B------:R-:W-:Y:S02]  /*53a0*/  R2UR UR5, R13 ;  /* 0x000000000d0572ca */ /* 0x000fe400000e0000 */
[----:B------:R-:W-:Y:S01]  /*53b0*/  R2UR UR10, R10 ;  /* 0x000000000a0a72ca */ /* 0x000fe200000e0000 */
[----:B------:R-:W-:Y:S01]  /*53c0*/  VIADD R10, R6, 0x4 ;  /* 0x00000004060a7836 */ /* 0x000fe20000000000 */
[----:B------:R-:W-:Y:S01]  /*53d0*/  R2UR UR11, R11 ;  /* 0x000000000b0b72ca */ /* 0x000fe200000e0000 */
[----:B------:R-:W-:Y:S01]  /*53e0*/  IMAD.MOV.U32 R11, RZ, RZ, 0x40000040 ;  /* 0x40000040ff0b7424 */ /* 0x000fe200078e00ff */
[----:B------:R-:W-:Y:S01]  /*53f0*/  R2UR UR14, R8 ;  /* 0x00000000080e72ca */ /* 0x000fe200000e0000 */
[----:B------:R-:W-:Y:S01]  /*5400*/  VIADD R8, R6, 0x6 ;  /* 0x0000000606087836 */ /* 0x000fe20000000000 */
[----:B------:R-:W-:-:S02]  /*5410*/  R2UR UR8, R10 ;  /* 0x000000000a0872ca */ /* 0x000fc400000e0000 */
[----:B------:R-:W-:Y:S02]  /*5420*/  R2UR UR9, R11 ;  /* 0x000000000b0972ca */ /* 0x000fe400000e0000 */
[----:B------:R-:W-:Y:S01]  /*5430*/  R2UR UR12, R8 ;  /* 0x00000000080c72ca */ /* 0x000fe200000e0000 */
        /* <DEDUP_REMOVED lines=15> */
[----:B------:R-:W-:-:S07]  /*5530*/  IMAD.MOV.U32 R20, RZ, RZ, R4 ;  /* 0x000000ffff147224 */ /* 0x000fce00078e0004 */
.L_x_4366:
[----:B------:R-:W-:Y:S01]  /*5540*/  BAR.SYNC.DEFER_BLOCKING 0xe, 0x100 ;  /* 0x0384000000007b1d */ /* 0x000fe20000010000 */
[----:B-1----:R-:W-:Y:S01]  /*5550*/  IMAD R4, R18, 0x40, R191 ;  /* 0x0000004012047824 */ /* 0x002fe200078e02bf */
[----:B------:R-:W-:Y:S01]  /*5560*/  R2UR UR4, R6 ;  /* 0x00000000060472ca */ /* 0x000fe200000e0000 */
[----:B------:R-:W-:Y:S01]  /*5570*/  VIADD R18, R18, 0x1 ;  /* 0x0000000112127836 */ /* 0x000fe20000000000 */
[----:B------:R-:W-:Y:S01]  /*5580*/  R2UR UR5, R7 ;  /* 0x00000000070572ca */ /* 0x000fe200000e0000 */
[----:B------:R-:W-:Y:S02]  /*5590*/  IMAD R4, R4, 0x4, R2 ;  /* 0x0000000404047824 */ /* 0x000fe400078e0202 */
[----:B------:R-:W-:Y:S01]  /*55a0*/  IMAD.MOV.U32 R15, RZ, RZ, 0x40000040 ;  /* 0x40000040ff0f7424 */ /* 0x000fe200078e00ff */
[----:B------:R-:W-:-:S04]  /*55b0*/  ISETP.NE.AND P0, PT, R18, 0x2, PT ;  /* 0x000000021200780c */ /* 0x000fc80003f05270 */
[----:B------:R-:W-:Y:S01]  /*55c0*/  SEL R18, R18, RZ, P0 ;  /* 0x000000ff12127207 */ /* 0x000fe20000000000 */
[----:B0-----:R-:W0:Y:S04]  /*55d0*/  LDS R5, [R4+0x38400] ;  /* 0x0384000004057984 */ /* 0x001e280000000800 */
        /* <DEDUP_REMOVED lines=129> */
[----:B------:R-:W-:-:S02]  /*5df0*/  IMAD R4, R18, 0x1000, R3 ;  /* 0x0000100012047824 */ /* 0x000fc400078e0203 */
[----:B------:R-:W-:Y:S02]  /*5e00*/  IMAD.MOV.U32 R5, RZ, RZ, 0x40000040 ;  /* 0x40000040ff057424 */ /* 0x000fe400078e00ff */
[C---:B------:R-:W-:Y:S01]  /*5e10*/  VIADD R14, R4.reuse, 0x80 ;  /* 0x00000080040e7836 */ /* 0x040fe20000000000 */
[----:B------:R-:W-:Y:S01]  /*5e20*/  R2UR UR6, R4 ;  /* 0x00000000040672ca */ /* 0x000fe200000e0000 */
[----:B------:R-:W-:Y:S01]  /*5e30*/  WARPGROUP.ARRIVE ;  /* 0x00000000000079c5 */ /* 0x000fe20000000000 */
[----:B------:R-:W-:Y:S01]  /*5e40*/  R2UR UR7, R5 ;  /* 0x00000000050772ca */ /* 0x000fe200000e0000 */
[----:B------:R-:W-:-:S12]  /*5e50*/  IMAD.MOV.U32 R5, RZ, RZ, 0x40000040 ;  /* 0x40000040ff057424 */ /* 0x000fd800078e00ff */
[----:B------:R-:W-:Y:S01]  /*5e60*/  HGMMA.64x256x16.F32.BF16 R24, gdesc[UR4].tnspB, R24, gsb0 ;  /* 0x43e00000041879f0 */ /* 0x000fe20008001818 */
[----:B------:R-:W-:Y:S01]  /*5e70*/  R2UR UR6, R14 ;  /* 0x000000000e0672ca */ /* 0x000fe200000e0000 */
[----:B------:R-:W-:Y:S01]  /*5e80*/  VIADD R14, R4, 0x100 ;  /* 0x00000100040e7836 */ /* 0x000fe20000000000 */
[----:B------:R-:W-:Y:S01]  /*5e90*/  R2UR UR7, R15 ;  /* 0x000000000f0772ca */ /* 0x000fe200000e0000 */
[----:B------:R-:W-:Y:S01]  /*5ea0*/  IMAD.MOV.U32 R15, RZ, RZ, 0x40000040 ;  /* 0x40000040ff0f7424 */ /* 0x000fe200078e00ff */
[----:B------:R-:W-:Y:S01]  /*5eb0*/  R2UR UR4, R12 ;  /* 0x000000000c0472ca */ /* 0x000fe200000e0000 */
[----:B------:R-:W-:Y:S01]  /*5ec0*/  VIADD R4, R4, 0x180 ;  /* 0x0000018004047836 */ /* 0x000fe20000000000 */
[----:B------:R-:W-:Y:S01]  /*5ed0*/  R2UR UR5, R13 ;  /* 0x000000000d0572ca */ /* 0x000fe200000e0000 */
[----:B------:R-:W-:Y:S02]  /*5ee0*/  WARPGROUP.DEPBAR.LE gsb0, 0x0 ;  /* 0x00008000000079c5 */ /* 0x000fe40000010000 */
[----:B------:R-:W-:-:S15]  /*5ef0*/  WARPGROUP.ARRIVE ;  /* 0x00000000000079c5 */ /* 0x000fde0000000000 */
[----:B------:R-:W-:-:S03]  /*5f00*/  NOP ;  /* 0x0000000000007918 */ /* 0x000fc60000000000 */
        /* <DEDUP_REMOVED lines=10> */
[----:B------:R-:W-:Y:S01]  /*5fb0*/  IMAD.MOV.U32 R4, RZ, RZ, R20 ;  /* 0x000000ffff047224 */ /* 0x000fe200078e0014 */
[----:B------:R-:W-:Y:S01]  /*5fc0*/  R2UR UR7, R5 ;  /* 0x00000000050772ca */ /* 0x000fe200000e0000 */
[----:B------:R-:W-:Y:S01]  /*5fd0*/  VIADD R20, R20, 0xffffffff ;  /* 0xffffffff14147836 */ /* 0x000fe20000000000 */
[----:B------:R-:W-:Y:S02]  /*5fe0*/  R2UR UR4, R8 ;  /* 0x00000000080472ca */ /* 0x000fe400000e0000 */
[----:B------:R-:W-:Y:S02]  /*5ff0*/  R2UR UR5, R9 ;  /* 0x00000000090572ca */ /* 0x000fe400000e0000 */
[----:B------:R-:W-:Y:S02]  /*6000*/  ISETP.GT.AND P1, PT, R4, R0, PT ;  /* 0x000000000400720c */ /* 0x000fe40003f24270 */
[----:B------:R-:W-:-:S04]  /*6010*/  SEL R4, RZ, 0x1, P0 ;  /* 0x00000001ff047807 */ /* 0x000fc80000000000 */
[----:B------:R-:W-:Y:S01]  /*6020*/  LOP3.LUT R23, R23, R4, RZ, 0x3c, !PT ;  /* 0x0000000417177212 */ /* 0x000fe200078e3cff */
[----:B------:R-:W-:-:S04]  /*6030*/  @!P2 IMAD R4, R18, 0x8, R2 ;  /* 0x000000081204a824 */ /* 0x000fc800078e0202 */
[----:B------:R-:W-:-:S05]  /*6040*/  @!P2 VIADD R4, R4, 0x38860 ;  /* 0x000388600404a836 */ /* 0x000fca0000000000 */
[----:B------:R-:W-:Y:S01]  /*6050*/  @!P2 PRMT R4, RZ, 0x654, R4 ;  /* 0x00000654ff04a816 */ /* 0x000fe20000000004 */
[----:B------:R-:W-:Y:S02]  /*6060*/  WARPGROUP.DEPBAR.LE gsb0, 0x0 ;  /* 0x00008000000079c5 */ /* 0x000fe40000010000 */
[----:B------:R-:W-:-:S06]  /*6070*/  WARPGROUP.ARRIVE ;  /* 0x00000000000079c5 */ /* 0x000fcc0000000000 */
[----:B------:R-:W-:Y:S03]  /*6080*/  HGMMA.64x256x16.F32.BF16 R24, gdesc[UR4].tnspB, R24, gsb0 ;  /* 0x43e00000041879f0 */ /* 0x000fe60008001818 */
[----:B------:R-:W-:Y:S02]  /*6090*/  WARPGROUP.DEPBAR.LE gsb0, 0x0 ;  /* 0x00008000000079c5 */ /* 0x000fe40000010000 */
[----:B------:R-:W-:Y:S06]  /*60a0*/  BAR.ARV 0xf, 0x100 ;  /* 0x03c4000000007b1d */ /* 0x000fec0000002000 */
[----:B------:R1:W-:Y:S01]  /*60b0*/  @!P2 SYNCS.ARRIVE.TRANS64.RED.A1T0 RZ, [R4+URZ], RZ ;  /* 0x000000ff04ffa9a7 */ /* 0x0003e2000810043f */
[----:B------:R-:W-:Y:S05]  /*60c0*/  @P1 BRA `(.L_x_4366) ;  /* 0xfffffff4001c1947 */ /* 0x000fea000383ffff */
.L_x_4365:
[----:B------:R-:W-:Y:S05]  /*60d0*/  BSYNC B0 ;  /* 0x0000000000007941 */ /* 0x000fea0003800000 */
.L_x_4364:
        /* <DEDUP_REMOVED lines=9> */
[----:B------:R-:W2:Y:S04]  /*6170*/  LDS R2, [R0+0x38400] ;  /* 0x0384000000027984 */ /* 0x000ea80000000800 */
[----:B------:R-:W3:Y:S01]  /*6180*/  LDS R0, [R0+0x38420] ;  /* 0x0384200000007984 */ /* 0x000ee20000000800 */
[-C--:B--2---:R-:W-:Y:S01]  /*6190*/  FMUL.FTZ R24, R24, R2.reuse ;  /* 0x0000000218187220 */ /* 0x084fe20000410000 */
        /* <DEDUP_REMOVED lines=131> */
.L_x_4360:
        /* <DEDUP_REMOVED lines=31> */
.L_x_4368:
[----:B------:R-:W-:Y:S05]  /*6bc0*/  BSYNC B0 ;  /* 0x0000000000007941 */ /* 0x000fea0003800000 */
.L_x_4367:
        /* <DEDUP_REMOVED lines=100> */
.L_x_4370:
[----:B------:R-:W-:Y:S05]  /*7210*/  BSYNC B6 ;  /* 0x0000000000067941 */ /* 0x000fea0003800000 */
.L_x_4369:
        /* <DEDUP_REMOVED lines=12> */
.L_x_4374:
[----:B-1----:R1:W2:Y:S02]  /*72e0*/  SYNCS.PHASECHK.TRANS64.TRYWAIT P0, [R2+URZ+0x38800], R3 ;  /* 0x03880003020075a7 */ /* 0x0022a4000800017f */
[----:B--2---:R-:W-:Y:S05]  /*72f0*/  @!P0 NANOSLEEP.SYNCS 0x989680 ;  /* 0x009896800000895d */ /* 0x004fea0003900000 */
[----:B------:R-:W2:Y:S02]  /*7300*/  @!P0 SYNCS.PHASECHK.TRANS64 P0, [R2+URZ+0x38800], R3 ;  /* 0x03880003020085a7 */ /* 0x000ea4000800007f */
[----:B--2---:R-:W-:Y:S05]  /*7310*/  @!P0 BRA `(.L_x_4374) ;  /* 0xfffffffc00f08947 */ /* 0x004fea000383ffff */
.L_x_4373:
[----:B------:R-:W-:Y:S05]  /*7320*/  BSYNC B0 ;  /* 0x0000000000007941 */ /* 0x000fea0003800000 */
.L_x_4372:
[----:B------:R-:W-:Y:S05]  /*7330*/  BRA `(.L_x_4375) ;  /* 0x0000002000b07947 */ /* 0x000fea0003800000 */
.L_x_4371:
        /* <DEDUP_REMOVED lines=37> */
.L_x_4377:
[----:B------:R-:W-:Y:S05]  /*7590*/  BSYNC B6 ;  /* 0x0000000000067941 */ /* 0x000fea0003800000 */
.L_x_4376:
[----:B------:R-:W-:Y:S01]  /*75a0*/  ULDC.U8 UR4, c[0x0][0x410] ;  /* 0x0001040000047ab9 */ /* 0x000fe20000000000 */
[----:B------:R-:W-:Y:S01]  /*75b0*/  BSSY B0, `(.L_x_4378) ;  /* 0x00001fc000007945 */ /* 0x000fe20003800000 */
[----:B------:R-:W-:Y:S01]  /*75c0*/  ISETP.NE.AND P0, PT, RZ, UR4, PT ;  /* 0x00000004ff007c0c */ /* 0x000fe2000bf05270 */
[----:B------:R-:W-:-:S12]  /*75d0*/  IMAD R5, R153, 0x40, R22 ;  /* 0x0000004099057824 */ /* 0x000fd800078e0216 */
[----:B------:R-:W-:Y:S05]  /*75e0*/  @!P0 BRA `(.L_x_4379) ;  /* 0x0000001000048947 */ /* 0x000fea0003800000 */
[----:B------:R-:W-:-:S03]  /*75f0*/  UMOV UR4, 0xffffffff ;  /* 0xffffffff00047882 */ /* 0x000fc60000000000 */
[----:B------:R-:W-:Y:S05]  /*7600*/  BRA.DIV UR4, `(.L_x_4380) ;  /* 0x0000018204387947 */ /* 0x000fea000b800000 */
[----:B------:R0:W1:Y:S04]  /*7610*/  SHFL.IDX PT, R3, R26, RZ, 0x1c1f ;  /* 0x001c1fff1a037589 */ /* 0x00006800000e0000 */
[----:B------:R0:W2:Y:S04]  /*7620*/  SHFL.IDX PT, R20, R25, RZ, 0x1c1f ;  /* 0x001c1fff19147589 */ /* 0x0000a800000e0000 */
[----:B------:R-:W3:Y:S04]  /*7630*/  SHFL.IDX PT, R24, R24, RZ, 0x1c1f ;  /* 0x001c1fff18187589 */ /* 0x000ee800000e0000 */
[----:B------:R0:W4:Y:S02]  /*7640*/  SHFL.IDX PT, R21, R27, RZ, 0x1c1f ;  /* 0x001c1fff1b157589 */ /* 0x00012400000e0000 */
.L_x_4638:
        /* <DEDUP_REMOVED lines=37> */
.L_x_4382:
[----:B------:R-:W-:Y:S05]  /*78a0*/  BSYNC B1 ;  /* 0x0000000000017941 */ /* 0x000fea0003800000 */
.L_x_4381:
[----:B------:R-:W2:Y:S01]  /*78b0*/  SYNCS.PHASECHK.TRANS64.TRYWAIT P0, [R2+URZ+0x38800], R25 ;  /* 0x03880019020075a7 */ /* 0x000ea2000800017f */
[----:B0-----:R-:W-:Y:S01]  /*78c0*/  LOP3.LUT R12, R27, 0x18, R16, 0xf8, !PT ;  /* 0x000000181b0c7812 */ /* 0x001fe200078ef810 */
[----:B-----5:R-:W-:Y:S01]  /*78d0*/  IMAD.MOV.U32 R15, RZ, RZ, R6 ;  /* 0x000000ffff0f7224 */ /* 0x020fe200078e0006 */
[----:B------:R-:W-:Y:S01]  /*78e0*/  SHF.R.U32.HI R27, RZ, 0x3, R27 ;  /* 0x00000003ff1b7819 */ /* 0x000fe2000001161b */
[----:B-1----:R-:W-:Y:S01]  /*78f0*/  IMAD R3, R153, -0x40, R26 ;  /* 0xffffffc099037824 */ /* 0x002fe200078e021a */
[--C-:B------:R-:W-:Y:S01]  /*7900*/  SHF.R.U32.HI R26, RZ, 0x10, R7.reuse ;  /* 0x00000010ff1a7819 */ /* 0x100fe20000011607 */
[----:B------:R-:W-:Y:S01]  /*7910*/  IMAD.MOV.U32 R13, RZ, RZ, R7 ;  /* 0x000000ffff0d7224 */ /* 0x000fe200078e0007 */
[----:B------:R-:W-:Y:S01]  /*7920*/  LOP3.LUT R31, R12, R27, RZ, 0x3c, !PT ;  /* 0x0000001b0c1f7212 */ /* 0x000fe200078e3cff */
[----:B------:R-:W-:Y:S01]  /*7930*/  IMAD.MOV.U32 R14, RZ, RZ, R11 ;  /* 0x000000ffff0e7224 */ /* 0x000fe200078e000b */
[----:B------:R-:W-:Y:S01]  /*7940*/  SHF.R.U64 R12, R6, 0x10, R7 ;  /* 0x00000010060c7819 */ /* 0x000fe20000001207 */
[----:B------:R-:W-:Y:S01]  /*7950*/  IMAD.MOV.U32 R6, RZ, RZ, R4 ;  /* 0x000000ffff067224 */ /* 0x000fe200078e0004 */
[----:B------:R-:W-:Y:S01]  /*7960*/  SHF.R.U64 R29, R4, 0x10, R5 ;  /* 0x00000010041d7819 */ /* 0x000fe20000001205 */
[----:B------:R-:W-:Y:S01]  /*7970*/  IMAD R31, R194, 0x200, R31 ;  /* 0x00000200c21f7824 */ /* 0x000fe200078e021f */
[--C-:B------:R-:W-:Y:S01]  /*7980*/  SHF.R.U32.HI R4, RZ, 0x10, R5.reuse ;  /* 0x00000010ff047819 */ /* 0x100fe20000011605 */
[----:B------:R-:W-:Y:S01]  /*7990*/  IMAD.MOV.U32 R7, RZ, RZ, R5 ;  /* 0x000000ffff077224 */ /* 0x000fe200078e0005 */
[----:B------:R-:W-:Y:S01]  /*79a0*/  PRMT R15, R15, 0x5410, R12 ;  /* 0x000054100f0f7816 */ /* 0x000fe2000000000c */
[----:B------:R-:W-:Y:S01]  /*79b0*/  IMAD.MOV.U32 R5, RZ, RZ, R10 ;  /* 0x000000ffff057224 */ /* 0x000fe200078e000a */
[--C-:B---3--:R-:W-:Y:S01]  /*79c0*/  SHF.R.U64 R24, R10, 0x10, R11.reuse ;  /* 0x000000100a187819 */ /* 0x108fe2000000120b */
[----:B------:R-:W-:Y:S01]  /*79d0*/  IMAD R12, R31, 0x2, R2 ;  /* 0x000000021f0c7824 */ /* 0x000fe200078e0202 */
[----:B------:R-:W-:Y:S01]  /*79e0*/  VIMNMX R37, R3, 0x40, PT ;  /* 0x0000004003257848 */ /* 0x000fe20003fe0100 */
[----:B------:R-:W-:Y:S01]  /*79f0*/  BSSY B1, `(.L_x_4383) ;  /* 0x000000f000017945 */ /* 0x000fe20003800000 */
[----:B------:R-:W-:Y:S01]  /*7a00*/  SHF.R.U32.HI R27, RZ, 0x10, R11 ;  /* 0x00000010ff1b7819 */ /* 0x000fe2000001160b */
[--C-:B------:R-:W-:Y:S01]  /*7a10*/  IMAD.MOV.U32 R11, RZ, RZ, R9.reuse ;  /* 0x000000ffff0b7224 */ /* 0x100fe200078e0009 */
[--C-:B----4-:R-:W-:Y:S01]  /*7a20*/  SHF.R.U64 R21, R8, 0x10, R9.reuse ;  /* 0x0000001008157819 */ /* 0x110fe20000001209 */
[----:B------:R-:W-:Y:S01]  /*7a30*/  IMAD.MOV.U32 R10, RZ, RZ, R8 ;  /* 0x000000ffff0a7224 */ /* 0x000fe200078e0008 */
[----:B--2---:R-:W-:Y:S01]  /*7a40*/  SHF.R.U32.HI R20, RZ, 0x10, R9 ;  /* 0x00000010ff147819 */ /* 0x004fe20000011609 */
[C---:B------:R-:W-:Y:S01]  /*7a50*/  VIADD R3, R12.reuse, 0x20440 ;  /* 0x000204400c037836 */ /* 0x040fe20000000000 */
[----:B------:R-:W-:Y:S01]  /*7a60*/  PRMT R9, R7, 0x5410, R4 ;  /* 0x0000541007097816 */ /* 0x000fe20000000004 */
[----:B------:R-:W-:Y:S01]  /*7a70*/  VIADD R4, R12, 0x20400 ;  /* 0x000204000c047836 */ /* 0x000fe20000000000 */
[----:B------:R-:W-:-:S02]  /*7a80*/  LOP3.LUT P2, RZ, R189, 0x4, RZ, 0xc0, !PT ;  /* 0x00000004bdff7812 */ /* 0x000fc4000784c0ff */
[----:B------:R-:W-:Y:S02]  /*7a90*/  ISETP.GE.AND P1, PT, R22, R37, PT ;  /* 0x000000251600720c */ /* 0x000fe40003f26270 */
[----:B------:R-:W-:Y:S02]  /*7aa0*/  PRMT R13, R13, 0x5410, R26 ;  /* 0x000054100d0d7816 */ /* 0x000fe4000000001a */
[----:B------:R-:W-:Y:S02]  /*7ab0*/  PRMT R8, R6, 0x5410, R29 ;  /* 0x0000541006087816 */ /* 0x000fe4000000001d */
[----:B------:R-:W-:Y:S01]  /*7ac0*/  PRMT R35, R5, 0x5410, R24 ;  /* 0x0000541005237816 */ /* 0x000fe20000000018 */
[----:B------:R-:W-:Y:S06]  /*7ad0*/  @!P0 BRA `(.L_x_4384) ;  /* 0x0000017c00788947 */ /* 0x000fec0003800000 */
.L_x_4639:
[----:B------:R-:W-:Y:S05]  /*7ae0*/  BSYNC B1 ;  /* 0x0000000000017941 */ /* 0x000fea0003800000 */
.L_x_4383:
        /* <DEDUP_REMOVED lines=24> */
[----:B0-----:R-:W-:-:S02]  /*7c70*/  IMAD.U32 R25, R7, 0x10000, RZ ;  /* 0x0001000007197824 */ /* 0x001fc400078e00ff */
        /* <DEDUP_REMOVED lines=24> */
.L_x_4388:
[----:B------:R-:W-:Y:S05]  /*7e00*/  BSYNC B2 ;  /* 0x0000000000027941 */ /* 0x000fea0003800000 */
.L_x_4387:
[----:B------:R-:W-:Y:S05]  /*7e10*/  @P1 BRA `(.L_x_4386) ;  /* 0x0000000000981947 */ /* 0x000fea0003800000 */
[----:B-1----:R-:W1:Y:S01]  /*7e20*/  LDS.128 R4, [R3] ;  /* 0x0000000003047984 */ /* 0x002e620000000c00 */
        /* <DEDUP_REMOVED lines=37> */
.L_x_4386:
[----:B------:R-:W-:Y:S05]  /*8080*/  BSYNC B1 ;  /* 0x0000000000017941 */ /* 0x000fea0003800000 */
.L_x_4385:
[----:B-12---:R-:W-:-:S05]  /*8090*/  VIADD R4, R22, 0x20 ;  /* 0x0000002016047836 */ /* 0x006fca0000000000 */
[----:B------:R-:W-:-:S13]  /*80a0*/  ISETP.GE.AND P0, PT, R4, R37, PT ;  /* 0x000000250400720c */ /* 0x000fda0003f06270 */
[----:B------:R-:W-:Y:S05]  /*80b0*/  @P0 BRA `(.L_x_4389) ;  /* 0x00000014002c0947 */ /* 0x000fea0003800000 */
        /* <DEDUP_REMOVED lines=25> */
[C---:B------:R-:W-:Y:S01]  /*8250*/  LOP3.LUT R30, R14.reuse, 0xffff0000, RZ, 0xc0, !PT ;  /* 0xffff00000e1e7812 */ /* 0x040fe200078ec0ff */
[----:B------:R-:W-:Y:S01]  /*8260*/  IMAD.U32 R29, R14, 0x10000, RZ ;  /* 0x000100000e1d7824 */ /* 0x000fe200078e00ff */
[C---:B------:R-:W-:Y:S01]  /*8270*/  LOP3.LUT R28, R13.reuse, 0xffff0000, RZ, 0xc0, !PT ;  /* 0xffff00000d1c7812 */ /* 0x040fe200078ec0ff */
        /* <DEDUP_REMOVED lines=15> */
.L_x_4391:
[----:B------:R-:W-:Y:S05]  /*8370*/  BSYNC B1 ;  /* 0x0000000000017941 */ /* 0x000fea0003800000 */
.L_x_4390:
[----:B------:R-:W-:Y:S05]  /*8380*/  @P1 BRA `(.L_x_4389) ;  /* 0x0000001000781947 */ /* 0x000fea0003800000 */
[----:B-1----:R-:W1:Y:S01]  /*8390*/  LDS.128 R4, [R3+0x1000] ;  /* 0x0010000003047984 */ /* 0x002e620000000c00 */
[----:B------:R-:W-:Y:S01]  /*83a0*/  IMAD.U32 R20, R8, 0x10000, RZ ;  /* 0x0001000008147824 */ /* 0x000fe200078e00ff */
[C---:B------:R-:W-:Y:S01]  /*83b0*/  LOP3.LUT R27, R10.reuse, 0xffff0000, RZ, 0xc0, !PT ;  /* 0xffff00000a1b7812 */ /* 0x040fe200078ec0ff */
[----:B------:R-:W-:Y:S01]  /*83c0*/  IMAD.U32 R24, R10, 0x10000, RZ ;  /* 0x000100000a187824 */ /* 0x000fe200078e00ff */
[----:B0-----:R-:W-:Y:S02]  /*83d0*/  LOP3.LUT R25, R8, 0xffff0000, RZ, 0xc0, !PT ;  /* 0xffff000008197812 */ /* 0x001fe400078ec0ff */
        /* <DEDUP_REMOVED lines=34> */
.L_x_4379:
        /* <DEDUP_REMOVED lines=8> */
.L_x_4645:
        /* <DEDUP_REMOVED lines=23> */
.L_x_4394:
[----:B------:R-:W-:Y:S05]  /*87f0*/  BSYNC B1 ;  /* 0x0000000000017941 */ /* 0x000fea0003800000 */
.L_x_4393:
[----:B------:R-:W2:Y:S01]  /*8800*/  SYNCS.PHASECHK.TRANS64.TRYWAIT P1, [R2+URZ+0x38800], R27 ;  /* 0x0388001b020075a7 */ /* 0x000ea2000802017f */
[----:B------:R-:W-:Y:S01]  /*8810*/  IMAD R3, R153, -0x40, R20 ;  /* 0xffffffc099037824 */ /* 0x000fe200078e0214 */
[--C-:B-----5:R-:W-:Y:S01]  /*8820*/  SHF.R.U64 R29, R6, 0x10, R7.reuse ;  /* 0x00000010061d7819 */ /* 0x120fe20000001207 */
[--C-:B------:R-:W-:Y:S01]  /*8830*/  IMAD.MOV.U32 R21, RZ, RZ, R7.reuse ;  /* 0x000000ffff157224 */ /* 0x100fe200078e0007 */
[----:B------:R-:W-:Y:S01]  /*8840*/  SHF.R.U32.HI R28, RZ, 0x10, R7 ;  /* 0x00000010ff1c7819 */ /* 0x000fe20000011607 */
[----:B------:R-:W-:Y:S01]  /*8850*/  IMAD.MOV.U32 R20, RZ, RZ, R4 ;  /* 0x000000ffff147224 */ /* 0x000fe200078e0004 */
[----:B------:R-:W-:Y:S01]  /*8860*/  VIMNMX R7, R3, 0x40, PT ;  /* 0x0000004003077848 */ /* 0x000fe20003fe0100 */
[--C-:B------:R-:W-:Y:S01]  /*8870*/  IMAD.MOV.U32 R24, RZ, RZ, R5.reuse ;  /* 0x000000ffff187224 */ /* 0x100fe200078e0005 */
[--C-:B------:R-:W-:Y:S01]  /*8880*/  SHF.R.U64 R33, R4, 0x10, R5.reuse ;  /* 0x0000001004217819 */ /* 0x100fe20000001205 */
[----:B-1----:R-:W-:Y:S01]  /*8890*/  IMAD.MOV.U32 R12, RZ, RZ, R6 ;  /* 0x000000ffff0c7224 */ /* 0x002fe200078e0006 */
[----:B------:R-:W-:Y:S01]  /*88a0*/  SHF.R.U32.HI R31, RZ, 0x10, R5 ;  /* 0x00000010ff1f7819 */ /* 0x000fe20000011605 */
[----:B------:R-:W-:Y:S01]  /*88b0*/  IMAD.MOV.U32 R13, RZ, RZ, R8 ;  /* 0x000000ffff0d7224 */ /* 0x000fe200078e0008 */
[----:B0-----:R-:W-:Y:S01]  /*88c0*/  ISETP.GE.AND P0, PT, R16, R25, PT ;  /* 0x000000191000720c */ /* 0x001fe20003f06270 */
[--C-:B----4-:R-:W-:Y:S01]  /*88d0*/  IMAD.MOV.U32 R14, RZ, RZ, R9.reuse ;  /* 0x000000ffff0e7224 */ /* 0x110fe200078e0009 */
[--C-:B------:R-:W-:Y:S01]  /*88e0*/  SHF.R.U64 R8, R8, 0x10, R9.reuse ;  /* 0x0000001008087819 */ /* 0x100fe20000001209 */
[----:B------:R-:W-:Y:S01]  /*88f0*/  VIADD R26, R22, 0x20 ;  /* 0x00000020161a7836 */ /* 0x000fe20000000000 */
[----:B------:R-:W-:Y:S01]  /*8900*/  SHF.R.U32.HI R5, RZ, 0x10, R9 ;  /* 0x00000010ff057819 */ /* 0x000fe20000011609 */
[----:B------:R-:W-:Y:S01]  /*8910*/  IMAD.MOV.U32 R15, RZ, RZ, R10 ;  /* 0x000000ffff0f7224 */ /* 0x000fe200078e000a */
[--C-:B------:R-:W-:Y:S01]  /*8920*/  SHF.R.U64 R6, R10, 0x10, R11.reuse ;  /* 0x000000100a067819 */ /* 0x100fe2000000120b */
[--C-:B------:R-:W-:Y:S01]  /*8930*/  IMAD.MOV.U32 R3, RZ, RZ, R11.reuse ;  /* 0x000000ffff037224 */ /* 0x100fe200078e000b */
[----:B------:R-:W-:Y:S01]  /*8940*/  SHF.R.U32.HI R4, RZ, 0x10, R11 ;  /* 0x00000010ff047819 */ /* 0x000fe2000001160b */
[----:B------:R-:W-:Y:S01]  /*8950*/  BSSY B1, `(.L_x_4395) ;  /* 0x000000c000017945 */ /* 0x000fe20003800000 */
[----:B------:R-:W-:-:S02]  /*8960*/  ISETP.GE.OR P2, PT, R22, R7, P0 ;  /* 0x000000071600720c */ /* 0x000fc40000746670 */
[----:B------:R-:W-:Y:S02]  /*8970*/  PRMT R20, R20, 0x5410, R33 ;  /* 0x0000541014147816 */ /* 0x000fe40000000021 */
[----:B------:R-:W-:Y:S02]  /*8980*/  ISETP.GE.OR P0, PT, R26, R7, P0 ;  /* 0x000000071a00720c */ /* 0x000fe40000706670 */
[----:B------:R-:W-:Y:S02]  /*8990*/  PRMT R24, R24, 0x5410, R31 ;  /* 0x0000541018187816 */ /* 0x000fe4000000001f */
[----:B------:R-:W-:Y:S02]  /*89a0*/  PRMT R12, R12, 0x5410, R29 ;  /* 0x000054100c0c7816 */ /* 0x000fe4000000001d */
[----:B------:R-:W-:Y:S02]  /*89b0*/  PRMT R21, R21, 0x5410, R28 ;  /* 0x0000541015157816 */ /* 0x000fe4000000001c */
[----:B------:R-:W-:-:S02]  /*89c0*/  PRMT R13, R13, 0x5410, R8 ;  /* 0x000054100d0d7816 */ /* 0x000fc40000000008 */
[----:B------:R-:W-:Y:S02]  /*89d0*/  PRMT R14, R14, 0x5410, R5 ;  /* 0x000054100e0e7816 */ /* 0x000fe40000000005 */
[----:B------:R-:W-:Y:S02]  /*89e0*/  PRMT R15, R15, 0x5410, R6 ;  /* 0x000054100f0f7816 */ /* 0x000fe40000000006 */
[----:B------:R-:W-:Y:S01]  /*89f0*/  PRMT R3, R3, 0x5410, R4 ;  /* 0x0000541003037816 */ /* 0x000fe20000000004 */
[----:B--2---:R-:W-:Y:S06]  /*8a00*/  @!P1 BRA `(.L_x_4396) ;  /* 0x0000017000389947 */ /* 0x004fec0003800000 */
.L_x_4646:
[----:B------:R-:W-:Y:S05]  /*8a10*/  BSYNC B1 ;  /* 0x0000000000017941 */ /* 0x000fea0003800000 */
.L_x_4395:
[----:B------:R-:W-:Y:S04]  /*8a20*/  BSSY B1, `(.L_x_4397) ;  /* 0x000005a000017945 */ /* 0x000fe80003800000 */
[----:B------:R-:W-:Y:S05]  /*8a30*/  @P2 BRA `(.L_x_4398) ;  /* 0x0000000400602947 */ /* 0x000fea0003800000 */
[----:B------:R-:W-:Y:S01]  /*8a40*/  IMAD.SHL.U32 R4, R189, 0x40, RZ ;  /* 0x00000040bd047824 */ /* 0x000fe200078e00ff */
[C---:B------:R-:W-:Y:S01]  /*8a50*/  LOP3.LUT R35, R13.reuse, 0xffff0000, RZ, 0xc0, !PT ;  /* 0xffff00000d237812 */ /* 0x040fe200078ec0ff */
        /* <DEDUP_REMOVED lines=14> */
[----:B------:R-:W0:Y:S01]  /*8b40*/  LDS.128 R4, [R44+0x20400] ;  /* 0x020400002c047984 */ /* 0x000e220000000c00 */
[C---:B-1----:R-:W-:Y:S01]  /*8b50*/  IMAD.U32 R31, R8.reuse, 0x10000, RZ ;  /* 0x00010000081f7824 */ /* 0x042fe200078e00ff */
[----:B------:R-:W-:Y:S01]  /*8b60*/  LOP3.LUT R8, R8, 0xffff0000, RZ, 0xc0, !PT ;  /* 0xffff000008087812 */ /* 0x000fe200078ec0ff */
[C---:B------:R-:W-:Y:S01]  /*8b70*/  IMAD.U32 R33, R10.reuse, 0x10000, RZ ;  /* 0x000100000a217824 */ /* 0x040fe200078e00ff */
[----:B------:R-:W-:Y:S01]  /*8b80*/  LOP3.LUT R10, R10, 0xffff0000, RZ, 0xc0, !PT ;  /* 0xffff00000a0a7812 */ /* 0x000fe200078ec0ff */
[----:B0-----:R-:W-:Y:S02]  /*8b90*/  IMAD.U32 R27, R4, 0x10000, RZ ;  /* 0x00010000041b7824 */ /* 0x001fe400078e00ff */
[C---:B------:R-:W-:Y:S01]  /*8ba0*/  FMUL.FTZ R40, R31.reuse, R38 ;  /* 0x000000261f287220 */ /* 0x040fe20000410000 */
[-C--:B------:R-:W-:Y:S01]  /*8bb0*/  FMUL.FTZ R42, R31, R36.reuse ;  /* 0x000000241f2a7220 */ /* 0x080fe20000410000 */
[----:B------:R-:W-:Y:S01]  /*8bc0*/  LOP3.LUT R31, R20, 0xffff0000, RZ, 0xc0, !PT ;  /* 0xffff0000141f7812 */ /* 0x000fe200078ec0ff */
[----:B------:R-:W-:Y:S01]  /*8bd0*/  FMUL.FTZ R37, R8, R35 ;  /* 0x0000002308257220 */ /* 0x000fe20000410000 */
[----:B------:R-:W-:Y:S01]  /*8be0*/  LOP3.LUT R4, R4, 0xffff0000, RZ, 0xc0, !PT ;  /* 0xffff000004047812 */ /* 0x000fe200078ec0ff */
[----:B------:R-:W-:Y:S01]  /*8bf0*/  FFMA.FTZ R39, R27, R36, -R40 ;  /* 0x000000241b277223 */ /* 0x000fe20000010828 */
[----:B------:R-:W-:-:S02]  /*8c00*/  IMAD.U32 R40, R15, 0x10000, RZ ;  /* 0x000100000f287824 */ /* 0x000fc400078e00ff */
[----:B------:R-:W-:Y:S01]  /*8c10*/  FFMA.FTZ R42, R27, R38, R42 ;  /* 0x000000261b2a7223 */ /* 0x000fe2000001002a */
[----:B------:R-:W-:Y:S02]  /*8c20*/  IMAD.U32 R36, R12, 0x10000, RZ ;  /* 0x000100000c247824 */ /* 0x000fe400078e00ff */
[-C--:B------:R-:W-:Y:S01]  /*8c30*/  FMUL.FTZ R27, R8, R31.reuse ;  /* 0x0000001f081b7220 */ /* 0x080fe20000410000 */
[----:B------:R-:W-:Y:S01]  /*8c40*/  FFMA.FTZ R38, R4, R31, -R37 ;  /* 0x0000001f04267223 */ /* 0x000fe20000010825 */
[----:B------:R-:W-:Y:S01]  /*8c50*/  FMUL.FTZ R8, R33, R40 ;  /* 0x0000002821087220 */ /* 0x000fe20000410000 */
[C---:B------:R-:W-:Y:S01]  /*8c60*/  IMAD.U32 R29, R6.reuse, 0x10000, RZ ;  /* 0x00010000061d7824 */ /* 0x040fe200078e00ff */
[----:B------:R-:W-:Y:S01]  /*8c70*/  LOP3.LUT R37, R15, 0xffff0000, RZ, 0xc0, !PT ;  /* 0xffff00000f257812 */ /* 0x000fe200078ec0ff */
[-C--:B------:R-:W-:Y:S01]  /*8c80*/  FMUL.FTZ R33, R33, R36.reuse ;  /* 0x0000002421217220 */ /* 0x080fe20000410000 */
[----:B------:R-:W-:Y:S01]  /*8c90*/  LOP3.LUT R6, R6, 0xffff0000, RZ, 0xc0, !PT ;  /* 0xffff000006067812 */ /* 0x000fe200078ec0ff */
[C---:B------:R-:W-:Y:S01]  /*8ca0*/  FFMA.FTZ R36, R29.reuse, R36, -R8 ;  /* 0x000000241d247223 */ /* 0x040fe20000010808 */
[----:B------:R-:W-:Y:S01]  /*8cb0*/  LOP3.LUT R31, R12, 0xffff0000, RZ, 0xc0, !PT ;  /* 0xffff00000c1f7812 */ /* 0x000fe200078ec0ff */
[----:B------:R-:W-:Y:S01]  /*8cc0*/  FFMA.FTZ R40, R29, R40, R33 ;  /* 0x000000281d287223 */ /* 0x000fe20000010021 */
[----:B------:R-:W-:-:S02]  /*8cd0*/  IMAD.U32 R32, R9, 0x10000, RZ ;  /* 0x0001000009207824 */ /* 0x000fc400078e00ff */
[----:B------:R-:W-:Y:S01]  /*8ce0*/  FMUL.FTZ R29, R10, R37 ;  /* 0x000000250a1d7220 */ /* 0x000fe20000410000 */
[----:B------:R-:W-:Y:S02]  /*8cf0*/  IMAD.U32 R33, R14, 0x10000, RZ ;  /* 0x000100000e217824 */ /* 0x000fe400078e00ff */
[----:B------:R-:W-:Y:S01]  /*8d00*/  FFMA.FTZ R35, R4, R35, R27 ;  /* 0x0000002304237223 */ /* 0x000fe2000001001b */
[----:B------:R-:W-:Y:S02]  /*8d10*/  IMAD.U32 R28, R5, 0x10000, RZ ;  /* 0x00010000051c7824 */ /* 0x000fe400078e00ff */
[-C--:B------:R-:W-:Y:S01]  /*8d20*/  FMUL.FTZ R45, R10, R31.reuse ;  /* 0x0000001f0a2d7220 */ /* 0x080fe20000410000 */
[----:B------:R-:W-:Y:S02]  /*8d30*/  IMAD.U32 R27, R24, 0x10000, RZ ;  /* 0x00010000181b7824 */ /* 0x000fe400078e00ff */
[----:B------:R-:W-:Y:S01]  /*8d40*/  FFMA.FTZ R43, R6, R31, -R29 ;  /* 0x0000001f062b7223 */ /* 0x000fe2000001081d */
[----:B------:R-:W-:Y:S01]  /*8d50*/  FMUL.FTZ R41, R32, R33 ;  /* 0x0000002120297220 */ /* 0x000fe20000410000 */
[----:B------:R-:W-:-:S02]  /*8d60*/  IMAD.U32 R34, R11, 0x10000, RZ ;  /* 0x000100000b227824 */ /* 0x000fc400078e00ff */
[----:B------:R-:W-:Y:S01]  /*8d70*/  FMUL.FTZ R32, R32, R27 ;  /* 0x0000001b20207220 */ /* 0x000fe20000410000 */
[----:B------:R-:W-:Y:S02]  /*8d80*/  IMAD.U32 R31, R3, 0x10000, RZ ;  /* 0x00010000031f7824 */ /* 0x000fe400078e00ff */
[----:B------:R-:W-:Y:S01]  /*8d90*/  FFMA.FTZ R45, R6, R37, R45 ;  /* 0x00000025062d7223 */ /* 0x000fe2000001002d */
[----:B------:R-:W-:Y:S02]  /*8da0*/  IMAD.U32 R29, R21, 0x10000, RZ ;  /* 0x00010000151d7824 */ /* 0x000fe400078e00ff */
[----:B------:R-:W-:Y:S01]  /*8db0*/  FFMA.FTZ R41, R28, R27, -R41 ;  /* 0x0000001b1c297223 */ /* 0x000fe20000010829 */
[----:B------:R-:W-:Y:S01]  /*8dc0*/  IMAD.U32 R30, R7, 0x10000, RZ ;  /* 0x00010000071e7824 */ /* 0x000fe200078e00ff */
[----:B------:R-:W-:Y:S01]  /*8dd0*/  LOP3.LUT R9, R9, 0xffff0000, RZ, 0xc0, !PT ;  /* 0xffff000009097812 */ /* 0x000fe200078ec0ff */
[C---:B------:R-:W-:Y:S01]  /*8de0*/  FMUL.FTZ R37, R34.reuse, R31 ;  /* 0x0000001f22257220 */ /* 0x040fe20000410000 */
[----:B------:R-:W-:Y:S01]  /*8df0*/  LOP3.LUT R11, R11, 0xffff0000, RZ, 0xc0, !PT ;  /* 0xffff00000b0b7812 */ /* 0x000fe200078ec0ff */
[----:B------:R-:W-:Y:S01]  /*8e00*/  FMUL.FTZ R27, R34, R29 ;  /* 0x0000001d221b7220 */ /* 0x000fe20000410000 */
[----:B------:R-:W-:Y:S01]  /*8e10*/  LOP3.LUT R8, R14, 0xffff0000, RZ, 0xc0, !PT ;  /* 0xffff00000e087812 */ /* 0x000fe200078ec0ff */
[----:B------:R-:W-:Y:S01]  /*8e20*/  FFMA.FTZ R32, R28, R33, R32 ;  /* 0x000000211c207223 */ /* 0x000fe20000010020 */
[----:B------:R-:W-:Y:S01]  /*8e30*/  LOP3.LUT R10, R3, 0xffff0000, RZ, 0xc0, !PT ;  /* 0xffff0000030a7812 */ /* 0x000fe200078ec0ff */
[----:B------:R-:W-:Y:S01]  /*8e40*/  FFMA.FTZ R37, R30, R29, -R37 ;  /* 0x0000001d1e257223 */ /* 0x000fe20000010825 */
[----:B------:R-:W-:Y:S01]  /*8e50*/  LOP3.LUT R4, R24, 0xffff0000, RZ, 0xc0, !PT ;  /* 0xffff000018047812 */ /* 0x000fe200078ec0ff */
[----:B------:R-:W-:Y:S01]  /*8e60*/  FFMA.FTZ R27, R30, R31, R27 ;  /* 0x0000001f1e1b7223 */ /* 0x000fe2000001001b */
[----:B------:R-:W-:Y:S01]  /*8e70*/  LOP3.LUT R6, R21, 0xffff0000, RZ, 0xc0, !PT ;  /* 0xffff000015067812 */ /* 0x000fe200078ec0ff */
[----:B------:R-:W-:Y:S01]  /*8e80*/  FMUL.FTZ R28, R9, R8 ;  /* 0x00000008091c7220 */ /* 0x000fe20000410000 */
[----:B------:R-:W-:Y:S01]  /*8e90*/  LOP3.LUT R5, R5, 0xffff0000, RZ, 0xc0, !PT ;  /* 0xffff000005057812 */ /* 0x000fe200078ec0ff */
[----:B------:R-:W-:Y:S01]  /*8ea0*/  FMUL.FTZ R30, R11, R10 ;  /* 0x0000000a0b1e7220 */ /* 0x000fe20000410000 */
[----:B------:R-:W-:Y:S01]  /*8eb0*/  LOP3.LUT R7, R7, 0xffff0000, RZ, 0xc0, !PT ;  /* 0xffff000007077812 */ /* 0x000fe200078ec0ff */
[----:B------:R-:W-:Y:S01]  /*8ec0*/  FMUL.FTZ R9, R9, R4 ;  /* 0x0000000409097220 */ /* 0x000fe20000410000 */
        /* <DEDUP_REMOVED lines=11> */
[----:B------:R1:W-:Y:S01]  /*8f80*/  STS.128 [R44+0x20400], R4 ;  /* 0x020400042c007388 */ /* 0x0003e20000000c00 */
[----:B------:R-:W-:Y:S02]  /*8f90*/  F2FP.BF16.F32.PACK_AB R9, R9, R32 ;  /* 0x000000200909723e */ /* 0x000fe400000010ff */
[----:B------:R-:W-:-:S05]  /*8fa0*/  F2FP.BF16.F32.PACK_AB R11, R34, R27 ;  /* 0x0000001b220b723e */ /* 0x000fca00000010ff */
[----:B------:R1:W-:Y:S02]  /*8fb0*/  STS.128 [R46+0x20400], R8 ;  /* 0x020400082e007388 */ /* 0x0003e40000000c00 */
.L_x_4398:
[----:B------:R-:W-:Y:S05]  /*8fc0*/  BSYNC B1 ;  /* 0x0000000000017941 */ /* 0x000fea0003800000 */
.L_x_4397:
        /* <DEDUP_REMOVED lines=15> */
[----:B------:R-:W-:-:S02]  /*90c0*/  SHF.R.U32.HI R7, RZ, 0x3, R7 ;  /* 0x00000003ff077819 */ /* 0x000fc40000011607 */
[----:B------:R-:W-:Y:S02]  /*90d0*/  LOP3.LUT R5, R5, 0xfffffe00, RZ, 0xc0, !PT ;  /* 0xfffffe0005057812 */ /* 0x000fe400078ec0ff */
[----:B------:R-:W-:-:S05]  /*90e0*/  LOP3.LUT R4, R4, R7, RZ, 0x3c, !PT ;  /* 0x0000000704047212 */ /* 0x000fca00078e3cff */
[----:B------:R-:W-:-:S04]  /*90f0*/  IMAD.IADD R9, R5, 0x1, R4 ;  /* 0x0000000105097824 */ /* 0x000fc800078e0204 */
        /* <DEDUP_REMOVED lines=9> */
[----:B------:R-:W-:Y:S01]  /*9190*/  FMUL.FTZ R39, R20, R8 ;  /* 0x0000000814277220 */ /* 0x000fe20000410000 */
[-C--:B------:R-:W-:Y:S01]  /*91a0*/  FMUL.FTZ R30, R41, R31.reuse ;  /* 0x0000001f291e7220 */ /* 0x080fe20000410000 */
[C---:B------:R-:W-:Y:S01]  /*91b0*/  IMAD.U32 R32, R10.reuse, 0x10000, RZ ;  /* 0x000100000a207824 */ /* 0x040fe200078e00ff */
[----:B------:R-:W-:Y:S01]  /*91c0*/  LOP3.LUT R10, R10, 0xffff0000, RZ, 0xc0, !PT ;  /* 0xffff00000a0a7812 */ /* 0x000fe200078ec0ff */
[C---:B------:R-:W-:Y:S01]  /*91d0*/  IMAD.U32 R33, R11.reuse, 0x10000, RZ ;  /* 0x000100000b217824 */ /* 0x040fe200078e00ff */
[----:B------:R-:W-:Y:S01]  /*91e0*/  LOP3.LUT R11, R11, 0xffff0000, RZ, 0xc0, !PT ;  /* 0xffff00000b0b7812 */ /* 0x000fe200078ec0ff */
[----:B--2---:R-:W1:Y:S02]  /*91f0*/  LDS.128 R4, [R40+0x20400] ;  /* 0x0204000028047984 */ /* 0x004e640000000c00 */
[C---:B-1----:R-:W-:Y:S01]  /*9200*/  IMAD.U32 R26, R4.reuse, 0x10000, RZ ;  /* 0x00010000041a7824 */ /* 0x042fe200078e00ff */
[----:B------:R-:W-:Y:S01]  /*9210*/  LOP3.LUT R4, R4, 0xffff0000, RZ, 0xc0, !PT ;  /* 0xffff000004047812 */ /* 0x000fe200078ec0ff */
[C---:B0-----:R-:W-:Y:S01]  /*9220*/  IMAD.U32 R27, R5.reuse, 0x10000, RZ ;  /* 0x00010000051b7824 */ /* 0x041fe200078e00ff */
[----:B------:R-:W-:Y:S01]  /*9230*/  LOP3.LUT R5, R5, 0xffff0000, RZ, 0xc0, !PT ;  /* 0xffff000005057812 */ /* 0x000fe200078ec0ff */
[-C--:B------:R-:W-:Y:S01]  /*9240*/  FFMA.FTZ R35, R34, R26.reuse, -R35 ;  /* 0x0000001a22237223 */ /* 0x080fe20000010823 */
[----:B------:R-:W-:Y:S01]  /*9250*/  FFMA.FTZ R13, R36, R26, R13 ;  /* 0x0000001a240d7223 */ /* 0x000fe2000001000d */
[----:B------:R-:W-:Y:S01]  /*9260*/  FMUL.FTZ R26, R43, R31 ;  /* 0x0000001f2b1a7220 */ /* 0x000fe20000410000 */
[----:B------:R-:W-:Y:S01]  /*9270*/  FFMA.FTZ R8, R20, R4, -R37 ;  /* 0x0000000414087223 */ /* 0x000fe20000010825 */
[----:B------:R-:W-:-:S02]  /*9280*/  IMAD.U32 R34, R15, 0x10000, RZ ;  /* 0x000100000f227824 */ /* 0x000fc400078e00ff */
[----:B------:R-:W-:Y:S01]  /*9290*/  FFMA.FTZ R20, R38, R4, R39 ;  /* 0x0000000426147223 */ /* 0x000fe20000010027 */
[C---:B------:R-:W-:Y:S02]  /*92a0*/  IMAD.U32 R4, R12.reuse, 0x10000, RZ ;  /* 0x000100000c047824 */ /* 0x040fe400078e00ff */
[-C--:B------:R-:W-:Y:S01]  /*92b0*/  FFMA.FTZ R26, R41, R27.reuse, -R26 ;  /* 0x0000001b291a7223 */ /* 0x080fe2000001081a */
[----:B------:R-:W-:Y:S01]  /*92c0*/  FFMA.FTZ R30, R43, R27, R30 ;  /* 0x0000001b2b1e7223 */ /* 0x000fe2000001001e */
[----:B------:R-:W-:Y:S01]  /*92d0*/  LOP3.LUT R12, R12, 0xffff0000, RZ, 0xc0, !PT ;  /* 0xffff00000c0c7812 */ /* 0x000fe200078ec0ff */
[----:B------:R-:W-:Y:S01]  /*92e0*/  IMAD.U32 R28, R6, 0x10000, RZ ;  /* 0x00010000061c7824 */ /* 0x000fe200078e00ff */
[----:B------:R-:W-:Y:S01]  /*92f0*/  LOP3.LUT R36, R15, 0xffff0000, RZ, 0xc0, !PT ;  /* 0xffff00000f247812 */ /* 0x000fe200078ec0ff */
[-C--:B------:R-:W-:Y:S01]  /*9300*/  FMUL.FTZ R27, R34, R32.reuse ;  /* 0x00000020221b7220 */ /* 0x080fe20000410000 */
[----:B------:R-:W-:Y:S01]  /*9310*/  IMAD.U32 R41, R3, 0x10000, RZ ;  /* 0x0001000003297824 */ /* 0x000fe200078e00ff */
[----:B------:R-:W-:Y:S01]  /*9320*/  LOP3.LUT R6, R6, 0xffff0000, RZ, 0xc0, !PT ;  /* 0xffff000006067812 */ /* 0x000fe200078ec0ff */
[C---:B------:R-:W-:Y:S01]  /*9330*/  FMUL.FTZ R15, R4.reuse, R32 ;  /* 0x00000020040f7220 */ /* 0x040fe20000410000 */
[----:B------:R-:W-:Y:S01]  /*9340*/  FFMA.FTZ R27, R4, R28, -R27 ;  /* 0x0000001c041b7223 */ /* 0x000fe2000001081b */
[-C--:B------:R-:W-:Y:S01]  /*9350*/  FMUL.FTZ R31, R36, R10.reuse ;  /* 0x0000000a241f7220 */ /* 0x080fe20000410000 */
[----:B------:R-:W-:Y:S01]  /*9360*/  FMUL.FTZ R37, R12, R10 ;  /* 0x0000000a0c257220 */ /* 0x000fe20000410000 */
[----:B------:R-:W-:-:S02]  /*9370*/  IMAD.U32 R29, R7, 0x10000, RZ ;  /* 0x00010000071d7824 */ /* 0x000fc400078e00ff */
[-C--:B------:R-:W-:Y:S01]  /*9380*/  FMUL.FTZ R4, R41, R33.reuse ;  /* 0x0000002129047220 */ /* 0x080fe20000410000 */
[----:B------:R-:W-:Y:S02]  /*9390*/  IMAD.U32 R39, R21, 0x10000, RZ ;  /* 0x0001000015277824 */ /* 0x000fe400078e00ff */
[----:B------:R-:W-:Y:S01]  /*93a0*/  FFMA.FTZ R10, R34, R28, R15 ;  /* 0x0000001c220a7223 */ /* 0x000fe2000001000f */
[-C--:B------:R-:W-:Y:S01]  /*93b0*/  FFMA.FTZ R12, R12, R6.reuse, -R31 ;  /* 0x000000060c0c7223 */ /* 0x080fe2000001081f */
[----:B------:R-:W-:Y:S01]  /*93c0*/  FFMA.FTZ R37, R36, R6, R37 ;  /* 0x0000000624257223 */ /* 0x000fe20000010025 */
[C---:B------:R-:W-:Y:S01]  /*93d0*/  FMUL.FTZ R6, R39.reuse, R33 ;  /* 0x0000002127067220 */ /* 0x040fe20000410000 */
[-C--:B------:R-:W-:Y:S01]  /*93e0*/  FFMA.FTZ R15, R39, R29.reuse, -R4 ;  /* 0x0000001d270f7223 */ /* 0x080fe20000010804 */
        /* <DEDUP_REMOVED lines=8> */
[C---:B------:R-:W-:Y:S01]  /*9470*/  FMUL.FTZ R6, R31.reuse, R9 ;  /* 0x000000091f067220 */ /* 0x040fe20000410000 */
[----:B------:R-:W-:Y:S01]  /*9480*/  FFMA.FTZ R3, R31, R5, -R4 ;  /* 0x000000051f037223 */ /* 0x000fe20000010804 */
[C---:B------:R-:W-:Y:S01]  /*9490*/  FMUL.FTZ R24, R21.reuse, R11 ;  /* 0x0000000b15187220 */ /* 0x040fe20000410000 */
        /* <DEDUP_REMOVED lines=13> */
.L_x_4389:
[----:B------:R-:W-:Y:S05]  /*9570*/  BSYNC B0 ;  /* 0x0000000000007941 */ /* 0x000fea0003800000 */
.L_x_4378:
        /* <DEDUP_REMOVED lines=8> */
.L_x_4375:
[----:B------:R-:W-:-:S13]  /*9600*/  ISETP.NE.AND P0, PT, R187, 0x3, PT ;  /* 0x00000003bb00780c */ /* 0x000fda0003f05270 */
[----:B------:R-:W-:Y:S05]  /*9610*/  @!P0 BRA `(.L_x_4399) ;  /* 0x0000000000048947 */ /* 0x000fea0003800000 */
[----:B------:R-:W-:Y:S01]  /*9620*/  BPT.TRAP 0x1 ;  /* 0x000000040000795c */ /* 0x000fe20000300000 */
.L_x_4399:
[----:B------:R-:W-:Y:S01]  /*9630*/  IMAD R14, R18, 0x8, R2 ;  /* 0x00000008120e7824 */ /* 0x000fe200078e0202 */
[----:B------:R-:W-:-:S04]  /*9640*/  SHF.L.U32 R15, R23, 0x1f, RZ ;  /* 0x0000001f170f7819 */ /* 0x000fc800000006ff */
[----:B------:R4:W0:Y:S01]  /*9650*/  SYNCS.PHASECHK.TRANS64.TRYWAIT P1, [R14+URZ+0x38830], R15 ;  /* 0x0388300f0e0075a7 */ /* 0x000822000802017f */
[----:B------:R-:W-:Y:S05]  /*9660*/  @!P0 BRA `(.L_x_4400) ;  /* 0x0000000000048947 */ /* 0x000fea0003800000 */
[----:B------:R-:W-:Y:S01]  /*9670*/  BPT.TRAP 0x1 ;  /* 0x000000040000795c */ /* 0x000fe20000300000 */
.L_x_4400:
[C---:B012---:R-:W-:Y:S02]  /*9680*/  VIADD R3, R2.reuse, 0x22400 ;  /* 0x0002240002037836 */ /* 0x047fe40000000000 */
[----:B---3--:R-:W-:-:S03]  /*9690*/  VIADD R4, R2, 0x20400 ;  /* 0x0002040002047836 */ /* 0x008fc60000000000 */
        /* <DEDUP_REMOVED lines=8> */
.L_x_4401:
[----:B------:R-:W-:Y:S01]  /*9720*/  IMAD R10, R18, 0x200, R3 ;  /* 0x00000200120a7824 */ /* 0x000fe200078e0203 */
[----:B------:R-:W-:Y:S01]  /*9730*/  LOP3.LUT R8, R4, 0x10000, RZ, 0xfc, !PT ;  /* 0x0001000004087812 */ /* 0x000fe200078efcff */
[----:B------:R-:W-:Y:S01]  /*9740*/  IMAD.MOV.U32 R9, RZ, RZ, 0x40000040 ;  /* 0x40000040ff097424 */ /* 0x000fe200078e00ff */
[----:B------:R-:W-:Y:S05]  /*9750*/  WARPSYNC.ALL ;  /* 0x0000000000007948 */ /* 0x000fea0003800000 */
[----:B------:R-:W-:Y:S01]  /*9760*/  IMAD.MOV.U32 R11, RZ, RZ, 0x40000040 ;  /* 0x40000040ff0b7424 */ /* 0x000fe200078e00ff */
        /* <DEDUP_REMOVED lines=8> */
[----:B------:R-:W-:Y:S01]  /*97f0*/  BSSY B0, `(.L_x_4403) ;  /* 0x0000024000007945 */ /* 0x000fe20003800000 */
        /* <DEDUP_REMOVED lines=8> */
[----:B------:R-:W-:-:S02]  /*9880*/  R2UR UR5, R5 ;  /* 0x00000000050572ca */ /* 0x000fc400000e0000 */
[----:B------:R-:W-:Y:S01]  /*9890*/  R2UR UR6, R6 ;  /* 0x00000000060672ca */ /* 0x000fe200000e0000 */
[C---:B------:R-:W-:Y:S01]  /*98a0*/  VIADD R6, R8.reuse, 0x4 ;  /* 0x0000000408067836 */ /* 0x040fe20000000000 */
[----:B------:R-:W-:Y:S01]  /*98b0*/  R2UR UR7, R7 ;  /* 0x00000000070772ca */ /* 0x000fe200000e0000 */
[----:B------:R-:W-:Y:S02]  /*98c0*/  IMAD.MOV.U32 R7, RZ, RZ, 0x40000040 ;  /* 0x40000040ff077424 */ /* 0x000fe400078e00ff */
[----:B------:R-:W-:Y:S01]  /*98d0*/  VIADD R8, R8, 0x6 ;  /* 0x0000000608087836 */ /* 0x000fe20000000000 */
[----:B------:R-:W-:Y:S02]  /*98e0*/  WARPGROUP.DEPBAR.LE gsb0, 0x0 ;  /* 0x00008000000079c5 */ /* 0x000fe40000010000 */
[----:B------:R-:W-:-:S07]  /*98f0*/  WARPGROUP.ARRIVE ;  /* 0x00000000000079c5 */ /* 0x000fce0000000000 */
        /* <DEDUP_REMOVED lines=11> */
[----:B------:R-:W-:Y:S02]  /*99b0*/  R2UR UR7, R11 ;  /* 0x000000000b0772ca */ /* 0x000fe400000e0000 */
[----:B------:R-:W-:Y:S01]  /*99c0*/  SHF.L.U32 R11, R0, 0x1f, RZ ;  /* 0x0000001f000b7819 */ /* 0x000fe200000006ff */
[----:B------:R-:W-:-:S02]  /*99d0*/  WARPGROUP.DEPBAR.LE gsb0, 0x0 ;  /* 0x00008000000079c5 */ /* 0x000fc40000010000 */
[----:B------:R-:W-:-:S08]  /*99e0*/  WARPGROUP.ARRIVE ;  /* 0x00000000000079c5 */ /* 0x000fd00000000000 */
[----:B------:R-:W-:Y:S03]  /*99f0*/  HGMMA.64x64x16.F32.BF16 R24, gdesc[UR4], R24, gsb0 ;  /* 0x00e00000041879f0 */ /* 0x000fe60008001818 */
[----:B------:R-:W-:Y:S02]  /*9a00*/  WARPGROUP.DEPBAR.LE gsb0, 0x0 ;  /* 0x00008000000079c5 */ /* 0x000fe40000010000 */
[----:B------:R-:W1:Y:S02]  /*9a10*/  SYNCS.PHASECHK.TRANS64.TRYWAIT P1, [R2+URZ+0x38810], R11 ;  /* 0x0388100b020075a7 */ /* 0x000e64000802017f */
[----:B-1----:R-:W-:Y:S05]  /*9a20*/  @!P1 BRA `(.L_x_4404) ;  /* 0x0000016000589947 */ /* 0x002fea0003800000 */
.L_x_4647:
[----:B------:R-:W-:Y:S05]  /*9a30*/  BSYNC B0 ;  /* 0x0000000000007941 */ /* 0x000fea0003800000 */
.L_x_4403:
[----:B------:R-:W-:Y:S05]  /*9a40*/  @!P0 BRA `(.L_x_4405) ;  /* 0x0000000000048947 */ /* 0x000fea0003800000 */
[----:B------:R-:W-:Y:S01]  /*9a50*/  BPT.TRAP 0x1 ;  /* 0x000000040000795c */ /* 0x000fe20000300000 */
.L_x_4405:
[----:B------:R2:W3:Y:S01]  /*9a60*/  SYNCS.PHASECHK.TRANS64.TRYWAIT P1, [R14+URZ+0x38850], R15 ;  /* 0x0388500f0e0075a7 */ /* 0x0004e2000802017f */
[----:B------:R-:W-:Y:S05]  /*9a70*/  @!P0 BRA `(.L_x_4406) ;  /* 0x0000000000048947 */ /* 0x000fea0003800000 */
[----:B------:R-:W-:Y:S01]  /*9a80*/  BPT.TRAP 0x1 ;  /* 0x000000040000795c */ /* 0x000fe20000300000 */
.L_x_4406:
[C---:B------:R-:W-:Y:S01]  /*9a90*/  VIADD R0, R2.reuse, 0x400 ;  /* 0x0000040002007836 */ /* 0x040fe20000000000 */
[----:B------:R-:W-:Y:S01]  /*9aa0*/  BSSY B0, `(.L_x_4407) ;  /* 0x000000a000007945 */ /* 0x000fe20003800000 */
[----:B------:R-:W-:-:S03]  /*9ab0*/  VIADD R10, R2, 0x26400 ;  /* 0x00026400020a7836 */ /* 0x000fc60000000000 */
[----:B------:R-:W-:Y:S02]  /*9ac0*/  SHF.R.U32.HI R0, RZ, 0x4, R0 ;  /* 0x00000004ff007819 */ /* 0x000fe40000011600 */
[----:B------:R-:W-:Y:S02]  /*9ad0*/  SHF.R.U32.HI R10, RZ, 0x4, R10 ;  /* 0x00000004ff0a7819 */ /* 0x000fe4000001160a */
[----:B------:R-:W-:Y:S02]  /*9ae0*/  LOP3.LUT R0, R0, 0x3fff, RZ, 0xc0, !PT ;  /* 0x00003fff00007812 */ /* 0x000fe400078ec0ff */
[----:B-1----:R-:W-:Y:S02]  /*9af0*/  LOP3.LUT R11, R10, 0x3fff, RZ, 0xc0, !PT ;  /* 0x00003fff0a0b7812 */ /* 0x002fe400078ec0ff */
[----:B------:R-:W-:Y:S01]  /*9b00*/  LOP3.LUT R10, R0, 0x10000, RZ, 0xfc, !PT ;  /* 0x00010000000a7812 */ /* 0x000fe200078efcff */
[----:B---3--:R-:W-:Y:S06]  /*9b10*/  @P1 BRA `(.L_x_4408) ;  /* 0x0000000000081947 */ /* 0x008fec0003800000 */
[----:B------:R-:W1:Y:S02]  /*9b20*/  SYNCS.PHASECHK.TRANS64.TRYWAIT P1, [R14+URZ+0x38850], R15 ;  /* 0x0388500f0e0075a7 */ /* 0x000e64000802017f */
[----:B-1----:R-:W-:Y:S05]  /*9b30*/  @!P1 BRA `(.L_x_4409) ;  /* 0x0000016000289947 */ /* 0x002fea0003800000 */
.L_x_4408:
[----:B------:R-:W-:Y:S05]  /*9b40*/  BSYNC B0 ;  /* 0x0000000000007941 */ /* 0x000fea0003800000 */
.L_x_4407:
[----:B------:R-:W-:Y:S01]  /*9b50*/  LOP3.LUT R0, R11, 0x10000, RZ, 0xfc, !PT ;  /* 0x000100000b007812 */ /* 0x000fe200078efcff */
[----:B------:R-:W-:Y:S01]  /*9b60*/  IMAD R12, R18, 0x1000, R10 ;  /* 0x00001000120c7824 */ /* 0x000fe200078e020a */
[----:B------:R-:W-:Y:S05]  /*9b70*/  WARPSYNC.ALL ;  /* 0x0000000000007948 */ /* 0x000fea0003800000 */
[----:B------:R-:W-:Y:S01]  /*9b80*/  IMAD.MOV.U32 R20, RZ, RZ, R0 ;  /* 0x000000ffff147224 */ /* 0x000fe200078e0000 */
[----:B------:R-:W-:Y:S01]  /*9b90*/  R2UR UR6, R12 ;  /* 0x000000000c0672ca */ /* 0x000fe200000e0000 */
[----:B------:R-:W-:Y:S01]  /*9ba0*/  IMAD.MOV.U32 R21, RZ, RZ, 0x40000040 ;  /* 0x40000040ff157424 */ /* 0x000fe200078e00ff */
[----:B------:R-:W-:Y:S01]  /*9bb0*/  WARPGROUP.ARRIVE ;  /* 0x00000000000079c5 */ /* 0x000fe20000000000 */
[----:B------:R-:W-:Y:S01]  /*9bc0*/  IMAD.MOV.U32 R13, RZ, RZ, 0x40000040 ;  /* 0x40000040ff0d7424 */ /* 0x000fe200078e00ff */
[----:B------:R-:W-:Y:S01]  /*9bd0*/  R2UR UR4, R20 ;  /* 0x00000000140472ca */ /* 0x000fe200000e0000 */
[----:B------:R-:W-:Y:S01]  /*9be0*/  VIADD R20, R0, 0x2 ;  /* 0x0000000200147836 */ /* 0x000fe20000000000 */
[----:B------:R-:W-:Y:S01]  /*9bf0*/  R2UR UR5, R21 ;  /* 0x00000000150572ca */ /* 0x000fe200000e0000 */
[----:B------:R-:W-:Y:S01]  /*9c00*/  VIADD R58, R12, 0x2 ;  /* 0x000000020c3a7836 */ /* 0x000fe20000000000 */
[----:B------:R-:W-:Y:S01]  /*9c10*/  R2UR UR7, R13 ;  /* 0x000000000d0772ca */ /* 0x000fe200000e0000 */
[----:B------:R-:W-:Y:S01]  /*9c20*/  IMAD.MOV.U32 R21, RZ, RZ, 0x40000040 ;  /* 0x40000040ff157424 */ /* 0x000fe200078e00ff */
[----:B------:R-:W3:Y:S01]  /*9c30*/  S2R R57, SR_TID.X ;  /* 0x0000000000397919 */ /* 0x000ee20000002100 */
[----:B------:R-:W-:-:S10]  /*9c40*/  IMAD.MOV.U32 R59, RZ, RZ, 0x40000040 ;  /* 0x40000040ff3b7424 */ /* 0x000fd400078e00ff */
[----:B------:R-:W-:Y:S01]  /*9c50*/  HGMMA.64x64x16.F32.BF16 R24, gdesc[UR4], R24, gsb0 ;  /* 0x00e00000041879f0 */ /* 0x000fe20008001818 */
        /* <DEDUP_REMOVED lines=8> */
[----:B---3--:R-:W-:-:S05]  /*9ce0*/  SHF.R.U32.HI R57, RZ, 0x7, R57 ;  /* 0x00000007ff397819 */ /* 0x008fca0000011639 */
[----:B------:R3:W3:Y:S01]  /*9cf0*/  SHFL.IDX PT, R11, R57, RZ, 0x1f ;  /* 0x00001fff390b7589 */ /* 0x0006e200000e0000 */
[----:B------:R-:W-:Y:S02]  /*9d00*/  VIADD R62, R12, 0x800 ;  /* 0x000008000c3e7836 */ /* 0x000fe40000000000 */
[----:B------:R-:W-:Y:S02]  /*9d10*/  VIADD R60, R0, 0x800 ;  /* 0x00000800003c7836 */ /* 0x000fe40000000000 */
[----:B012-4-:R-:W-:Y:S01]  /*9d20*/  IMAD.MOV.U32 R15, RZ, RZ, 0x4 ;  /* 0x00000004ff0f7424 */ /* 0x017fe200078e00ff */
[----:B---3--:R-:W2:Y:S01]  /*9d30*/  LDL R57, [R1+0x44] ;  /* 0x0000440001397983 */ /* 0x008ea20000100800 */
[----:B------:R-:W-:Y:S02]  /*9d40*/  WARPGROUP.DEPBAR.LE gsb0, 0x0 ;  /* 0x00008000000079c5 */ /* 0x000fe40000010000 */
[----:B------:R-:W-:-:S06]  /*9d50*/  WARPGROUP.ARRIVE ;  /* 0x00000000000079c5 */ /* 0x000fcc0000000000 */
        /* <DEDUP_REMOVED lines=9> */
[----:B------:R-:W-:Y:S02]  /*9df0*/  WARPGROUP.DEPBAR.LE gsb0, 0x0 ;  /* 0x00008000000079c5 */ /* 0x000fe40000010000 */
[----:B------:R-:W-:-:S09]  /*9e00*/  WARPGROUP.ARRIVE ;  /* 0x00000000000079c5 */ /* 0x000fd20000000000 */
        /* <DEDUP_REMOVED lines=133> */
[----:B------:R-:W-:Y:S02]  /*a660*/  R2UR UR4, R20 ;  /* 0x00000000140472ca */ /* 0x000fe400000e0000 */
[----:B------:R-:W-:Y:S02]  /*a670*/  R2UR UR5, R21 ;  /* 0x00000000150572ca */ /* 0x000fe400000e0000 */
[----:B------:R-:W-:Y:S02]  /*a680*/  R2UR UR6, R58 ;  /* 0x000000003a0672ca */ /* 0x000fe400000e0000 */
[----:B------:R-:W-:Y:S02]  /*a690*/  R2UR UR7, R59 ;  /* 0x000000003b0772ca */ /* 0x000fe400000e0000 */
[----:B------:R-:W-:Y:S01]  /*a6a0*/  ISETP.GT.AND P1, PT, R11, 0x7f, PT ;  /* 0x0000007f0b00780c */ /* 0x000fe20003f24270 */
[----:B------:R-:W-:-:S02]  /*a6b0*/  WARPGROUP.DEPBAR.LE gsb0, 0x0 ;  /* 0x00008000000079c5 */ /* 0x000fc40000010000 */
[----:B------:R-:W-:-:S08]  /*a6c0*/  WARPGROUP.ARRIVE ;  /* 0x00000000000079c5 */ /* 0x000fd00000000000 */
[----:B------:R-:W-:Y:S01]  /*a6d0*/  HGMMA.64x64x16.F32.BF16 R24, gdesc[UR4], R24, gsb0 ;  /* 0x00e00000041879f0 */ /* 0x000fe20008001818 */
[----:B------:R-:W-:Y:S01]  /*a6e0*/  SEL R11, RZ, 0x2, !P1 ;  /* 0x00000002ff0b7807 */ /* 0x000fe20004800000 */
[----:B------:R-:W-:Y:S02]  /*a6f0*/  IMAD.MOV.U32 R21, RZ, RZ, 0x40000040 ;  /* 0x40000040ff157424 */ /* 0x000fe400078e00ff */
[----:B------:R-:W-:Y:S02]  /*a700*/  IMAD.MOV.U32 R59, RZ, RZ, 0x40000040 ;  /* 0x40000040ff3b7424 */ /* 0x000fe400078e00ff */
[C---:B------:R-:W-:Y:S02]  /*a710*/  IMAD.IADD R20, R11.reuse, 0x1, R62 ;  /* 0x000000010b147824 */ /* 0x040fe400078e023e */
[----:B------:R-:W-:Y:S01]  /*a720*/  IMAD.IADD R58, R11, 0x1, R60 ;  /* 0x000000010b3a7824 */ /* 0x000fe200078e023c */
[----:B------:R-:W-:Y:S02]  /*a730*/  R2UR UR7, R21 ;  /* 0x00000000150772ca */ /* 0x000fe400000e0000 */
[----:B------:R-:W-:-:S02]  /*a740*/  R2UR UR6, R20 ;  /* 0x00000000140672ca */ /* 0x000fc400000e0000 */
[----:B------:R-:W-:Y:S02]  /*a750*/  R2UR UR4, R58 ;  /* 0x000000003a0472ca */ /* 0x000fe400000e0000 */
[----:B------:R-:W-:Y:S01]  /*a760*/  R2UR UR5, R59 ;  /* 0x000000003b0572ca */ /* 0x000fe200000e0000 */
[----:B------:R-:W-:Y:S02]  /*a770*/  WARPGROUP.DEPBAR.LE gsb0, 0x0 ;  /* 0x00008000000079c5 */ /* 0x000fe40000010000 */
[----:B------:R-:W-:-:S10]  /*a780*/  WARPGROUP.ARRIVE ;  /* 0x00000000000079c5 */ /* 0x000fd40000000000 */
[----:B------:R-:W-:Y:S01]  /*a790*/  HGMMA.64x64x16.F32.BF16 R24, gdesc[UR4], R24, gsb0 ;  /* 0x00e00000041879f0 */ /* 0x000fe20008001818 */
[----:B------:R-:W-:Y:S01]  /*a7a0*/  SEL R13, R15, 0x2, P1 ;  /* 0x000000020f0d7807 */ /* 0x000fe20000800000 */
[----:B------:R-:W-:Y:S02]  /*a7b0*/  IMAD.MOV.U32 R21, RZ, RZ, 0x40000040 ;  /* 0x40000040ff157424 */ /* 0x000fe400078e00ff */
[----:B------:R-:W-:Y:S02]  /*a7c0*/  IMAD.MOV.U32 R59, RZ, RZ, 0x40000040 ;  /* 0x40000040ff3b7424 */ /* 0x000fe400078e00ff */
[--C-:B------:R-:W-:Y:S02]  /*a7d0*/  IMAD.IADD R20, R62, 0x1, R13.reuse ;  /* 0x000000013e147824 */ /* 0x100fe400078e020d */
        /* <DEDUP_REMOVED lines=8> */
[----:B------:R-:W-:Y:S01]  /*a860*/  SEL R15, R15, 0x6, !P1 ;  /* 0x000000060f0f7807 */ /* 0x000fe20004800000 */
        /* <DEDUP_REMOVED lines=8> */
[----:B------:R-:W-:Y:S02]  /*a8f0*/  IMAD.MOV.U32 R20, RZ, RZ, 0x28 ;  /* 0x00000028ff147424 */ /* 0x000fe400078e00ff */
[----:B------:R-:W-:Y:S01]  /*a900*/  IMAD.MOV.U32 R21, RZ, RZ, 0xa00 ;  /* 0x00000a00ff157424 */ /* 0x000fe200078e00ff */
[----:B------:R-:W-:Y:S02]  /*a910*/  WARPGROUP.DEPBAR.LE gsb0, 0x0 ;  /* 0x00008000000079c5 */ /* 0x000fe40000010000 */
[----:B------:R-:W-:-:S07]  /*a920*/  WARPGROUP.ARRIVE ;  /* 0x00000000000079c5 */ /* 0x000fce0000000000 */
[----:B------:R-:W-:Y:S01]  /*a930*/  HGMMA.64x64x16.F32.BF16 R24, gdesc[UR4], R24, gsb0 ;  /* 0x00e00000041879f0 */ /* 0x000fe20008001818 */
[----:B------:R-:W-:Y:S02]  /*a940*/  SEL R20, R20, 0x26, P1 ;  /* 0x0000002614147807 */ /* 0x000fe40000800000 */
[----:B------:R-:W-:Y:S02]  /*a950*/  SEL R21, R21, 0x980, P1 ;  /* 0x0000098015157807 */ /* 0x000fe40000800000 */
[----:B------:R-:W-:Y:S02]  /*a960*/  LOP3.LUT R59, R20, 0x6, RZ, 0xc0, !PT ;  /* 0x00000006143b7812 */ /* 0x000fe400078ec0ff */
[----:B------:R-:W-:-:S04]  /*a970*/  LOP3.LUT R21, R21, 0xa00, RZ, 0xc0, !PT ;  /* 0x00000a0015157812 */ /* 0x000fc800078ec0ff */
[CC--:B------:R-:W-:Y:S02]  /*a980*/  IADD3 R20, R59.reuse, R21.reuse, R0 ;  /* 0x000000153b147210 */ /* 0x0c0fe40007ffe000 */
[----:B------:R-:W-:Y:S01]  /*a990*/  IADD3 R58, R59, R21, R12 ;  /* 0x000000153b3a7210 */ /* 0x000fe20007ffe00c */
[----:B------:R-:W-:Y:S02]  /*a9a0*/  IMAD.MOV.U32 R21, RZ, RZ, 0x40000040 ;  /* 0x40000040ff157424 */ /* 0x000fe400078e00ff */
[----:B------:R-:W-:Y:S01]  /*a9b0*/  IMAD.MOV.U32 R59, RZ, RZ, 0x40000040 ;  /* 0x40000040ff3b7424 */ /* 0x000fe200078e00ff */
[----:B------:R-:W-:Y:S02]  /*a9c0*/  R2UR UR4, R20 ;  /* 0x00000000140472ca */ /* 0x000fe400000e0000 */
[----:B------:R-:W-:Y:S02]  /*a9d0*/  R2UR UR5, R21 ;  /* 0x00000000150572ca */ /* 0x000fe400000e0000 */
[----:B------:R-:W-:-:S02]  /*a9e0*/  R2UR UR6, R58 ;  /* 0x000000003a0672ca */ /* 0x000fc400000e0000 */
[----:B------:R-:W-:Y:S01]  /*a9f0*/  R2UR UR7, R59 ;  /* 0x000000003b0772ca */ /* 0x000fe200000e0000 */
[----:B------:R-:W-:Y:S02]  /*aa00*/  WARPGROUP.DEPBAR.LE gsb0, 0x0 ;  /* 0x00008000000079c5 */ /* 0x000fe40000010000 */
[----:B------:R-:W-:-:S10]  /*aa10*/  WARPGROUP.ARRIVE ;  /* 0x00000000000079c5 */ /* 0x000fd40000000000 */
[----:B------:R-:W-:Y:S01]  /*aa20*/  HGMMA.64x64x16.F32.BF16 R24, gdesc[UR4], R24, gsb0 ;  /* 0x00e00000041879f0 */ /* 0x000fe20008001818 */
[----:B------:R-:W-:Y:S02]  /*aa30*/  VIADD R60, R0, 0xa00 ;  /* 0x00000a00003c7836 */ /* 0x000fe40000000000 */
[----:B------:R-:W-:Y:S02]  /*aa40*/  VIADD R62, R12, 0xa00 ;  /* 0x00000a000c3e7836 */ /* 0x000fe40000000000 */
[C---:B------:R-:W-:Y:S02]  /*aa50*/  IMAD.IADD R20, R11.reuse, 0x1, R60 ;  /* 0x000000010b147824 */ /* 0x040fe400078e023c */
[----:B------:R-:W-:Y:S02]  /*aa60*/  IMAD.IADD R58, R11, 0x1, R62 ;  /* 0x000000010b3a7824 */ /* 0x000fe400078e023e */
[----:B------:R-:W-:Y:S02]  /*aa70*/  IMAD.MOV.U32 R21, RZ, RZ, 0x40000040 ;  /* 0x40000040ff157424 */ /* 0x000fe400078e00ff */
[----:B------:R-:W-:Y:S01]  /*aa80*/  IMAD.MOV.U32 R59, RZ, RZ, 0x40000040 ;  /* 0x40000040ff3b7424 */ /* 0x000fe200078e00ff */
[----:B------:R-:W-:-:S02]  /*aa90*/  R2UR UR4, R20 ;  /* 0x00000000140472ca */ /* 0x000fc400000e0000 */
[----:B------:R-:W-:Y:S02]  /*aaa0*/  R2UR UR5, R21 ;  /* 0x00000000150572ca */ /* 0x000fe400000e0000 */
[----:B------:R-:W-:Y:S02]  /*aab0*/  R2UR UR6, R58 ;  /* 0x000000003a0672ca */ /* 0x000fe400000e0000 */
[----:B------:R-:W-:Y:S01]  /*aac0*/  R2UR UR7, R59 ;  /* 0x000000003b0772ca */ /* 0x000fe200000e0000 */
[----:B------:R-:W-:Y:S02]  /*aad0*/  WARPGROUP.DEPBAR.LE gsb0, 0x0 ;  /* 0x00008000000079c5 */ /* 0x000fe40000010000 */
[----:B------:R-:W-:-:S10]  /*aae0*/  WARPGROUP.ARRIVE ;  /* 0x00000000000079c5 */ /* 0x000fd40000000000 */
[----:B------:R-:W-:Y:S01]  /*aaf0*/  HGMMA.64x64x16.F32.BF16 R24, gdesc[UR4], R24, gsb0 ;  /* 0x00e00000041879f0 */ /* 0x000fe20008001818 */
[C---:B------:R-:W-:Y:S02]  /*ab00*/  IMAD.IADD R20, R13.reuse, 0x1, R60 ;  /* 0x000000010d147824 */ /* 0x040fe400078e023c */
[----:B------:R-:W-:Y:S02]  /*ab10*/  IMAD.IADD R58, R13, 0x1, R62 ;  /* 0x000000010d3a7824 */ /* 0x000fe400078e023e */
[----:B------:R-:W-:Y:S02]  /*ab20*/  IMAD.MOV.U32 R21, RZ, RZ, 0x40000040 ;  /* 0x40000040ff157424 */ /* 0x000fe400078e00ff */
[----:B------:R-:W-:Y:S01]  /*ab30*/  IMAD.MOV.U32 R59, RZ, RZ, 0x40000040 ;  /* 0x40000040ff3b7424 */ /* 0x000fe200078e00ff */
[----:B------:R-:W-:Y:S02]  /*ab40*/  R2UR UR4, R20 ;  /* 0x00000000140472ca */ /* 0x000fe400000e0000 */
[----:B------:R-:W-:-:S02]  /*ab50*/  R2UR UR5, R21 ;  /* 0x00000000150572ca */ /* 0x000fc400000e0000 */
        /* <DEDUP_REMOVED lines=125> */
[----:B------:R-:W-:Y:S01]  /*b330*/  LOP3.LUT R13, R13, 0x1e00, RZ, 0xc0, !PT ;  /* 0x00001e000d0d7812 */ /* 0x000fe200078ec0ff */
[----:B------:R-:W-:-:S03]  /*b340*/  IMAD.MOV.U32 R21, RZ, RZ, 0x40000040 ;  /* 0x40000040ff157424 */ /* 0x000fc600078e00ff */
[CC--:B------:R-:W-:Y:S02]  /*b350*/  IADD3 R20, R11.reuse, R13.reuse, R0 ;  /* 0x0000000d0b147210 */ /* 0x0c0fe40007ffe000 */
[----:B------:R-:W-:Y:S01]  /*b360*/  IADD3 R12, R11, R13, R12 ;  /* 0x0000000d0b0c7210 */ /* 0x000fe20007ffe00c */
[----:B------:R-:W-:Y:S01]  /*b370*/  IMAD.MOV.U32 R13, RZ, RZ, 0x40000040 ;  /* 0x40000040ff0d7424 */ /* 0x000fe200078e00ff */
[----:B------:R-:W-:Y:S02]  /*b380*/  R2UR UR4, R20 ;  /* 0x00000000140472ca */ /* 0x000fe400000e0000 */
[----:B------:R-:W-:Y:S02]  /*b390*/  R2UR UR5, R21 ;  /* 0x00000000150572ca */ /* 0x000fe400000e0000 */
[----:B------:R-:W-:Y:S02]  /*b3a0*/  R2UR UR6, R12 ;  /* 0x000000000c0672ca */ /* 0x000fe400000e0000 */
[----:B------:R-:W-:Y:S01]  /*b3b0*/  R2UR UR7, R13 ;  /* 0x000000000d0772ca */ /* 0x000fe200000e0000 */
[----:B------:R-:W-:-:S02]  /*b3c0*/  WARPGROUP.DEPBAR.LE gsb0, 0x0 ;  /* 0x00008000000079c5 */ /* 0x000fc40000010000 */
[----:B------:R-:W-:-:S10]  /*b3d0*/  WARPGROUP.ARRIVE ;  /* 0x00000000000079c5 */ /* 0x000fd40000000000 */
[----:B------:R-:W-:Y:S01]  /*b3e0*/  HGMMA.64x64x16.F32.BF16 R24, gdesc[UR4], R24, gsb0 ;  /* 0x00e00000041879f0 */ /* 0x000fe20008001818 */
[----:B------:R-:W-:Y:S01]  /*b3f0*/  ULDC UR4, c[0x0][0xad0] ;  /* 0x0002b40000047ab9 */ /* 0x000fe20000000800 */
[----:B------:R-:W-:Y:S01]  /*b400*/  IMAD R152, R168, -0x40, R152 ;  /* 0xffffffc0a8987824 */ /* 0x000fe200078e0298 */
[----:B------:R-:W-:-:S04]  /*b410*/  ULDC UR5, c[0x0][0xa80] ;  /* 0x0002a00000057ab9 */ /* 0x000fc80000000800 */
        /* <DEDUP_REMOVED lines=11> */
[----:B------:R-:W-:Y:S02]  /*b4d0*/  FMUL.FTZ R29, R29, UR4 ;  /* 0x000000041d1d7c20 */ /* 0x000fe40008410000 */
[----:B------:R-:W0:Y:S01]  /*b4e0*/  MUFU.TANH R20, R24 ;  /* 0x0000001800147308 */ /* 0x000e220000002400 */
[----:B------:R-:W-:-:S07]  /*b4f0*/  FMUL.FTZ R32, R32, UR4 ;  /* 0x0000000420207c20 */ /* 0x000fce0008410000 */
[----:B------:R-:W1:Y:S01]  /*b500*/  MUFU.TANH R25, R25 ;  /* 0x0000001900197308 */ /* 0x000e620000002400 */
[----:B------:R-:W-:-:S07]  /*b510*/  FMUL.FTZ R33, R33, UR4 ;  /* 0x0000000421217c20 */ /* 0x000fce0008410000 */
[----:B------:R-:W2:Y:S01]  /*b520*/  MUFU.TANH R28, R28 ;  /* 0x0000001c001c7308 */ /* 0x000ea20000002400 */
[----:B------:R-:W-:Y:S01]  /*b530*/  FMUL.FTZ R26, R26, UR4 ;  /* 0x000000041a1a7c20 */ /* 0x000fe20008410000 */
[----:B------:R-:W-:-:S06]  /*b540*/  FMUL.FTZ R27, R27, UR4 ;  /* 0x000000041b1b7c20 */ /* 0x000fcc0008410000 */
[----:B------:R-:W3:Y:S01]  /*b550*/  MUFU.TANH R29, R29 ;  /* 0x0000001d001d7308 */ /* 0x000ee20000002400 */
[----:B------:R-:W-:Y:S01]  /*b560*/  FMUL.FTZ R36, R36, UR4 ;  /* 0x0000000424247c20 */ /* 0x000fe20008410000 */
[----:B0-----:R-:W-:-:S06]  /*b570*/  FSEL R20, R20, -INF , P1 ;  /* 0xff80000014147808 */ /* 0x001fcc0000800000 */
[----:B------:R-:W-:Y:S01]  /*b580*/  MUFU.TANH R32, R32 ;  /* 0x0000002000207308 */ /* 0x000fe20000002400 */
[----:B------:R-:W-:Y:S01]  /*b590*/  FMUL.FTZ R37, R37, UR4 ;  /* 0x0000000425257c20 */ /* 0x000fe20008410000 */
[----:B------:R-:W-:-:S06]  /*b5a0*/  FMUL.FTZ R30, R30, UR4 ;  /* 0x000000041e1e7c20 */ /* 0x000fcc0008410000 */
[----:B------:R-:W0:Y:S01]  /*b5b0*/  MUFU.TANH R11, R26 ;  /* 0x0000001a000b7308 */ /* 0x000e220000002400 */
[----:B------:R-:W-:-:S07]  /*b5c0*/  FMUL.FTZ R40, R40, UR4 ;  /* 0x0000000428287c20 */ /* 0x000fce0008410000 */
[----:B------:R1:W4:Y:S01]  /*b5d0*/  MUFU.TANH R12, R27 ;  /* 0x0000001b000c7308 */ /* 0x0003220000002400 */
[----:B------:R-:W-:-:S07]  /*b5e0*/  FMUL.FTZ R31, R31, UR4 ;  /* 0x000000041f1f7c20 */ /* 0x000fce0008410000 */
[----:B------:R-:W4:Y:S01]  /*b5f0*/  MUFU.TANH R33, R33 ;  /* 0x0000002100217308 */ /* 0x000f220000002400 */
[----:B-1----:R-:W-:Y:S02]  /*b600*/  FSEL R27, R25, -INF , P2 ;  /* 0xff800000191b7808 */ /* 0x002fe40001000000 */
[----:B--2---:R-:W-:Y:S02]  /*b610*/  FSEL R25, R28, -INF , P3 ;  /* 0xff8000001c197808 */ /* 0x004fe40001800000 */
[----:B------:R-:W-:-:S03]  /*b620*/  FMNMX.FTZ R28, R20, R27, !PT ;  /* 0x0000001b141c7209 */ /* 0x000fc60007810000 */
[----:B------:R-:W-:Y:S01]  /*b630*/  MUFU.TANH R36, R36 ;  /* 0x0000002400247308 */ /* 0x000fe20000002400 */
[----:B---3--:R-:W-:Y:S02]  /*b640*/  FSEL R29, R29, -INF , P4 ;  /* 0xff8000001d1d7808 */ /* 0x008fe40002000000 */
[----:B------:R-:W-:Y:S01]  /*b650*/  FMNMX.FTZ R28, R25, R28, !PT ;  /* 0x0000001c191c7209 */ /* 0x000fe20007810000 */
[----:B------:R-:W-:-:S04]  /*b660*/  FMUL.FTZ R34, R34, UR4 ;  /* 0x0000000422227c20 */ /* 0x000fc80008410000 */
[----:B------:R-:W1:Y:S01]  /*b670*/  MUFU.TANH R13, R30 ;  /* 0x0000001e000d7308 */ /* 0x000e620000002400 */
[----:B------:R-:W-:Y:S01]  /*b680*/  FMUL.FTZ R35, R35, UR4 ;  /* 0x0000000423237c20 */ /* 0x000fe20008410000 */
[----:B------:R-:W-:Y:S01]  /*b690*/  FMUL.FTZ R41, R41, UR4 ;  /* 0x0000000429297c20 */ /* 0x000fe20008410000 */
[----:B------:R-:W-:-:S05]  /*b6a0*/  FMNMX.FTZ R28, R29, R28, !PT ;  /* 0x0000001c1d1c7209 */ /* 0x000fca0007810000 */
[----:B------:R-:W2:Y:S01]  /*b6b0*/  MUFU.TANH R37, R37 ;  /* 0x0000002500257308 */ /* 0x000ea20000002400 */
[----:B------:R-:W-:Y:S01]  /*b6c0*/  FMUL.FTZ R44, R44, UR4 ;  /* 0x000000042c2c7c20 */ /* 0x000fe20008410000 */
[----:B------:R-:W-:Y:S01]  /*b6d0*/  FMUL.FTZ R39, R39, UR4 ;  /* 0x0000000427277c20 */ /* 0x000fe20008410000 */
[----:B0-----:R-:W-:-:S05]  /*b6e0*/  FSEL R11, R11, -INF , P1 ;  /* 0xff8000000b0b7808 */ /* 0x001fca0000800000 */
[----:B------:R0:W3:Y:S01]  /*b6f0*/  MUFU.TANH R15, R31 ;  /* 0x0000001f000f7308 */ /* 0x0000e20000002400 */
[----:B------:R-:W-:Y:S01]  /*b700*/  FMUL.FTZ R38, R38, UR4 ;  /* 0x0000000426267c20 */ /* 0x000fe20008410000 */
[----:B------:R-:W-:-:S06]  /*b710*/  ISETP.GT.AND P1, PT, R152, 0x18, PT ;  /* 0x000000189800780c */ /* 0x000fcc0003f24270 */
[----:B------:R-:W-:Y:S01]  /*b720*/  MUFU.TANH R40, R40 ;  /* 0x0000002800287308 */ /* 0x000fe20000002400 */
[----:B0-----:R-:W-:Y:S01]  /*b730*/  FSEL R31, R32, -INF , P5 ;  /* 0xff800000201f7808 */ /* 0x001fe20002800000 */
[----:B------:R-:W-:-:S03]  /*b740*/  FMUL.FTZ R45, R45, UR4 ;  /* 0x000000042d2d7c20 */ /* 0x000fc60008410000 */
[----:B------:R-:W-:-:S03]  /*b750*/  FMNMX.FTZ R28, R31, R28, !PT ;  /* 0x0000001c1f1c7209 */ /* 0x000fc60007810000 */
[----:B------:R-:W0:Y:S01]  /*b760*/  MUFU.TANH R21, R34 ;  /* 0x0000002200157308 */ /* 0x000e220000002400 */
[----:B----4-:R-:W-:Y:S01]  /*b770*/  FSEL R12, R12, -INF , P2 ;  /* 0xff8000000c0c7808 */ /* 0x010fe20001000000 */
[----:B------:R-:W-:Y:S01]  /*b780*/  FMUL.FTZ R48, R48, UR4 ;  /* 0x0000000430307c20 */ /* 0x000fe20008410000 */
[----:B------:R-:W-:-:S05]  /*b790*/  ISETP.GT.AND P2, PT, R152, 0x19, PT ;  /* 0x000000199800780c */ /* 0x000fca0003f44270 */
[----:B------:R4:W0:Y:S08]  /*b7a0*/  MUFU.TANH R24, R35 ;  /* 0x0000002300187308 */ /* 0x0008300000002400 */
[----:B------:R-:W0:Y:S01]  /*b7b0*/  MUFU.TANH R30, R41 ;  /* 0x00000029001e7308 */ /* 0x000e220000002400 */
[----:B----4-:R-:W-:Y:S01]  /*b7c0*/  FSEL R35, R33, -INF , P6 ;  /* 0xff80000021237808 */ /* 0x010fe20003000000 */
[----:B------:R-:W-:-:S03]  /*b7d0*/  FMUL.FTZ R43, R43, UR4 ;  /* 0x000000042b2b7c20 */ /* 0x000fc60008410000 */
[----:B------:R-:W-:-:S03]  /*b7e0*/  FMNMX.FTZ R32, R35, R28, !PT ;  /* 0x0000001c23207209 */ /* 0x000fc60007810000 */
[----:B------:R4:W-:Y:S01]  /*b7f0*/  MUFU.TANH R26, R39 ;  /* 0x00000027001a7308 */ /* 0x0009e20000002400 */
[----:B-1----:R-:W-:Y:S01]  /*b800*/  FSEL R13, R13, -INF , P3 ;  /* 0xff8000000d0d7808 */ /* 0x002fe20001800000 */
[----:B------:R-:W-:Y:S01]  /*b810*/  FMUL.FTZ R42, R42, UR4 ;  /* 0x000000042a2a7c20 */ /* 0x000fe20008410000 */
[----:B------:R-:W-:-:S05]  /*b820*/  ISETP.GT.AND P3, PT, R152, 0x20, PT ;  /* 0x000000209800780c */ /* 0x000fca0003f64270 */
[----:B------:R-:W1:Y:S01]  /*b830*/  MUFU.TANH R44, R44 ;  /* 0x0000002c002c7308 */ /* 0x000e620000002400 */
[----:B----4-:R-:W-:Y:S02]  /*b840*/  FSEL R39, R36, -INF , P1 ;  /* 0xff80000024277808 */ /* 0x010fe40000800000 */
[----:B--2---:R-:W-:Y:S02]  /*b850*/  FSEL R41, R37, -INF , P2 ;  /* 0xff80000025297808 */ /* 0x004fe40001000000 */
[----:B------:R-:W-:-:S03]  /*b860*/  FMNMX.FTZ R32, R39, R32, !PT ;  /* 0x0000002027207209 */ /* 0x000fc60007810000 */
[----:B------:R-:W2:Y:S01]  /*b870*/  MUFU.TANH R38, R38 ;  /* 0x0000002600267308 */ /* 0x000ea20000002400 */
[----:B---3--:R-:W-:Y:S01]  /*b880*/  FSEL R15, R15, -INF , P4 ;  /* 0xff8000000f0f7808 */ /* 0x008fe20002000000 */
[----:B------:R-:W-:Y:S01]  /*b890*/  FMUL.FTZ R49, R49, UR4 ;  /* 0x0000000431317c20 */ /* 0x000fe20008410000 */
[----:B------:R-:W-:-:S05]  /*b8a0*/  ISETP.GT.AND P4, PT, R152, 0x21, PT ;  /* 0x000000219800780c */ /* 0x000fca0003f84270 */
[----:B------:R-:W3:Y:S01]  /*b8b0*/  MUFU.TANH R59, R45 ;  /* 0x0000002d003b7308 */ /* 0x000ee20000002400 */
[----:B------:R-:W-:Y:S01]  /*b8c0*/  FMNMX.FTZ R32, R41, R32, !PT ;  /* 0x0000002029207209 */ /* 0x000fe20007810000 */
[----:B------:R-:W-:Y:S01]  /*b8d0*/  FMUL.FTZ R52, R52, UR4 ;  /* 0x0000000434347c20 */ /* 0x000fe20008410000 */
[----:B0-----:R-:W-:-:S05]  /*b8e0*/  FSEL R21, R21, -INF , P5 ;  /* 0xff80000015157808 */ /* 0x001fca0002800000 */
[----:B------:R0:W-:Y:S01]  /*b8f0*/  MUFU.TANH R61, R43 ;  /* 0x0000002b003d7308 */ /* 0x0001e20000002400 */
[----:B------:R-:W-:Y:S02]  /*b900*/  ISETP.GT.AND P5, PT, R152, 0x28, PT ;  /* 0x000000289800780c */ /* 0x000fe40003fa4270 */
[----:B------:R-:W-:-:S05]  /*b910*/  FSEL R33, R24, -INF , P6 ;  /* 0xff80000018217808 */ /* 0x000fca0003000000 */
[----:B------:R-:W4:Y:S01]  /*b920*/  MUFU.TANH R48, R48 ;  /* 0x0000003000307308 */ /* 0x000f220000002400 */
[----:B0-----:R-:W-:Y:S01]  /*b930*/  FSEL R43, R40, -INF , P3 ;  /* 0xff800000282b7808 */ /* 0x001fe20001800000 */
[----:B------:R-:W-:Y:S01]  /*b940*/  FMUL.FTZ R24, R53, UR4 ;  /* 0x0000000435187c20 */ /* 0x000fe20008410000 */
[----:B------:R-:W-:Y:S02]  /*b950*/  FSEL R45, R30, -INF , P4 ;  /* 0xff8000001e2d7808 */ /* 0x000fe40002000000 */
[----:B------:R-:W-:-:S03]  /*b960*/  FMNMX.FTZ R32, R43, R32, !PT ;  /* 0x000000202b207209 */ /* 0x000fc60007810000 */
[----:B------:R-:W0:Y:S01]  /*b970*/  MUFU.TANH R42, R42 ;  /* 0x0000002a002a7308 */ /* 0x000e220000002400 */
[----:B------:R-:W-:Y:S02]  /*b980*/  ISETP.GT.AND P6, PT, R152, 0x29, PT ;  /* 0x000000299800780c */ /* 0x000fe40003fc4270 */
[----:B-1----:R-:W-:-:S05]  /*b990*/  FSEL R53, R44, -INF , P5 ;  /* 0xff8000002c357808 */ /* 0x002fca0002800000 */
[----:B------:R1:W0:Y:S01]  /*b9a0*/  MUFU.TANH R28, R49 ;  /* 0x00000031001c7308 */ /* 0x0002220000002400 */
[----:B------:R-:W-:Y:S02]  /*b9b0*/  FMNMX.FTZ R32, R45, R32, !PT ;  /* 0x000000202d207209 */ /* 0x000fe40007810000 */
[----:B--2---:R-:W-:-:S05]  /*b9c0*/  FSEL R37, R38, -INF , P1 ;  /* 0xff80000026257808 */ /* 0x004fca0000800000 */
[----:B------:R-:W2:Y:S01]  /*b9d0*/  MUFU.TANH R52, R52 ;  /* 0x0000003400347308 */ /* 0x000ea20000002400 */
[----:B------:R-:W-:Y:S02]  /*b9e0*/  ISETP.GT.AND P1, PT, R152, 0x30, PT ;  /* 0x000000309800780c */ /* 0x000fe40003f24270 */
[----:B---3--:R-:W-:Y:S02]  /*b9f0*/  FSEL R59, R59, -INF , P6 ;  /* 0xff8000003b3b7808 */ /* 0x008fe40003000000 */
[----:B------:R-:W-:-:S03]  /*ba00*/  FMNMX.FTZ R32, R53, R32, !PT ;  /* 0x0000002035207209 */ /* 0x000fc60007810000 */
[----:B------:R-:W3:Y:S01]  /*ba10*/  MUFU.TANH R24, R24 ;  /* 0x0000001800187308 */ /* 0x000ee20000002400 */
[----:B-1----:R-:W-:Y:S02]  /*ba20*/  FSEL R49, R26, -INF , P2 ;  /* 0xff8000001a317808 */ /* 0x002fe40001000000 */
[----:B------:R-:W-:Y:S02]  /*ba30*/  ISETP.GT.AND P2, PT, R152, 0x31, PT ;  /* 0x000000319800780c */ /* 0x000fe40003f44270 */
[----:B----4-:R-:W-:Y:S02]  /*ba40*/  FSEL R67, R48, -INF , P1 ;  /* 0xff80000030437808 */ /* 0x010fe40000800000 */
[----:B------:R-:W-:Y:S02]  /*ba50*/  FMNMX.FTZ R32, R59, R32, !PT ;  /* 0x000000203b207209 */ /* 0x000fe40007810000 */
[----:B0-----:R-:W-:Y:S02]  /*ba60*/  FSEL R57, R42, -INF , P3 ;  /* 0xff8000002a397808 */ /* 0x001fe40001800000 */
[----:B------:R-:W-:-:S02]  /*ba70*/  ISETP.GT.AND P3, PT, R152, 0x38, PT ;  /* 0x000000389800780c */ /* 0x000fc40003f64270 */
[----:B------:R-:W-:Y:S02]  /*ba80*/  FSEL R69, R28, -INF , P2 ;  /* 0xff8000001c457808 */ /* 0x000fe40001000000 */
[----:B------:R-:W-:Y:S02]  /*ba90*/  FMNMX.FTZ R32, R67, R32, !PT ;  /* 0x0000002043207209 */ /* 0x000fe40007810000 */
[----:B------:R-:W-:Y:S02]  /*baa0*/  FSEL R61, R61, -INF , P4 ;  /* 0xff8000003d3d7808 */ /* 0x000fe40002000000 */
[----:B------:R-:W-:Y:S02]  /*bab0*/  ISETP.GT.AND P4, PT, R152, 0x39, PT ;  /* 0x000000399800780c */ /* 0x000fe40003f84270 */
[----:B--2---:R-:W-:Y:S02]  /*bac0*/  FSEL R73, R52, -INF , P3 ;  /* 0xff80000034497808 */ /* 0x004fe40001800000 */
[----:B------:R-:W-:-:S02]  /*bad0*/  FMNMX.FTZ R32, R69, R32, !PT ;  /* 0x0000002045207209 */ /* 0x000fc40007810000 */
[----:B---3--:R-:W-:Y:S02]  /*bae0*/  FSEL R75, R24, -INF , P4 ;  /* 0xff800000184b7808 */ /* 0x008fe40002000000 */
[----:B------:R-:W-:-:S04]  /*baf0*/  FMNMX.FTZ R32, R73, R32, !PT ;  /* 0x0000002049207209 */ /* 0x000fc80007810000 */
[----:B------:R-:W-:-:S05]  /*bb00*/  FMNMX.FTZ R32, R75, R32, !PT ;  /* 0x000000204b207209 */ /* 0x000fca0007810000 */
[----:B------:R-:W0:Y:S01]  /*bb10*/  SHFL.BFLY PT, R63, R32, 0x2, 0x1f ;  /* 0x0c401f00203f7f89 */ /* 0x000e2200000e0000 */
[----:B------:R-:W-:-:S04]  /*bb20*/  FMNMX.FTZ R26, R11, R12, !PT ;  /* 0x0000000c0b1a7209 */ /* 0x000fc80007810000 */
[----:B------:R-:W-:Y:S01]  /*bb30*/  FMNMX.FTZ R26, R13, R26, !PT ;  /* 0x0000001a0d1a7209 */ /* 0x000fe20007810000 */
[----:B------:R-:W-:-:S03]  /*bb40*/  FMUL.FTZ R46, R46, UR4 ;  /* 0x000000042e2e7c20 */ /* 0x000fc60008410000 */
[----:B------:R-:W-:Y:S01]  /*bb50*/  FMNMX.FTZ R26, R15, R26, !PT ;  /* 0x0000001a0f1a7209 */ /* 0x000fe20007810000 */
[----:B------:R-:W-:-:S03]  /*bb60*/  FMUL.FTZ R47, R47, UR4 ;  /* 0x000000042f2f7c20 */ /* 0x000fc60008410000 */
[----:B------:R-:W-:Y:S01]  /*bb70*/  FMNMX.FTZ R26, R21, R26, !PT ;  /* 0x0000001a151a7209 */ /* 0x000fe20007810000 */
[----:B------:R-:W1:Y:S01]  /*bb80*/  MUFU.TANH R46, R46 ;  /* 0x0000002e002e7308 */ /* 0x000e620000002400 */
[----:B0-----:R-:W-:-:S05]  /*bb90*/  FMNMX.FTZ R63, R32, R63, !PT ;  /* 0x0000003f203f7209 */ /* 0x001fca0007810000 */
[----:B------:R-:W0:Y:S01]  /*bba0*/  SHFL.BFLY PT, R28, R63, 0x1, 0x1f ;  /* 0x0c201f003f1c7f89 */ /* 0x000e2200000e0000 */
[----:B------:R-:W-:Y:S01]  /*bbb0*/  FMNMX.FTZ R26, R33, R26, !PT ;  /* 0x0000001a211a7209 */ /* 0x000fe20007810000 */
[----:B------:R-:W-:Y:S01]  /*bbc0*/  FMUL.FTZ R50, R50, UR4 ;  /* 0x0000000432327c20 */ /* 0x000fe20008410000 */
[----:B------:R1:W2:Y:S01]  /*bbd0*/  MUFU.TANH R24, R47 ;  /* 0x0000002f00187308 */ /* 0x0002a20000002400 */
[----:B------:R-:W-:Y:S01]  /*bbe0*/  FMUL.FTZ R51, R51, UR4 ;  /* 0x0000000433337c20 */ /* 0x000fe20008410000 */
[----:B------:R-:W-:Y:S01]  /*bbf0*/  FMNMX.FTZ R26, R37, R26, !PT ;  /* 0x0000001a251a7209 */ /* 0x000fe20007810000 */
[----:B------:R-:W-:-:S03]  /*bc00*/  FMUL.FTZ R54, R54, UR4 ;  /* 0x0000000436367c20 */ /* 0x000fc60008410000 */
[----:B------:R-:W-:Y:S02]  /*bc10*/  FMNMX.FTZ R26, R49, R26, !PT ;  /* 0x0000001a311a7209 */ /* 0x000fe40007810000 */
[----:B------:R-:W3:Y:S01]  /*bc20*/  MUFU.TANH R50, R50 ;  /* 0x0000003200327308 */ /* 0x000ee20000002400 */
[----:B------:R-:W-:Y:S01]  /*bc30*/  FMUL.FTZ R55, R55, UR4 ;  /* 0x0000000437377c20 */ /* 0x000fe20008410000 */
[----:B------:R-:W-:-:S06]  /*bc40*/  FMNMX.FTZ R26, R57, R26, !PT ;  /* 0x0000001a391a7209 */ /* 0x000fcc0007810000 */
[----:B------:R-:W4:Y:S01]  /*bc50*/  MUFU.TANH R51, R51 ;  /* 0x0000003300337308 */ /* 0x000f220000002400 */
[----:B-1----:R-:W-:Y:S02]  /*bc60*/  FSEL R47, R46, -INF , P5 ;  /* 0xff8000002e2f7808 */ /* 0x002fe40002800000 */
[----:B------:R-:W-:-:S05]  /*bc70*/  FMNMX.FTZ R26, R61, R26, !PT ;  /* 0x0000001a3d1a7209 */ /* 0x000fca0007810000 */
[----:B------:R-:W1:Y:S01]  /*bc80*/  MUFU.TANH R54, R54 ;  /* 0x0000003600367308 */ /* 0x000e620000002400 */
[----:B0-----:R-:W-:Y:S02]  /*bc90*/  FMNMX.FTZ R169, R63, R28, !PT ;  /* 0x0000001c3fa97209 */ /* 0x001fe40007810000 */
[----:B--2---:R-:W-:Y:S02]  /*bca0*/  FSEL R63, R24, -INF , P6 ;  /* 0xff800000183f7808 */ /* 0x004fe40003000000 */
[----:B------:R-:W-:-:S03]  /*bcb0*/  FMNMX.FTZ R26, R47, R26, !PT ;  /* 0x0000001a2f1a7209 */ /* 0x000fc60007810000 */
[----:B------:R-:W0:Y:S01]  /*bcc0*/  MUFU.TANH R55, R55 ;  /* 0x0000003700377308 */ /* 0x000e220000002400 */
[----:B---3--:R-:W-:Y:S02]  /*bcd0*/  FSEL R65, R50, -INF , P1 ;  /* 0xff80000032417808 */ /* 0x008fe40000800000 */
[----:B------:R-:W-:Y:S02]  /*bce0*/  FMNMX.FTZ R26, R63, R26, !PT ;  /* 0x0000001a3f1a7209 */ /* 0x000fe40007810000 */
[----:B----4-:R-:W-:Y:S02]  /*bcf0*/  FSEL R51, R51, -INF , P2 ;  /* 0xff80000033337808 */ /* 0x010fe40001000000 */
[----:B------:R-:W-:Y:S02]  /*bd00*/  FMNMX.FTZ R26, R65, R26, !PT ;  /* 0x0000001a411a7209 */ /* 0x000fe40007810000 */
[----:B-1----:R-:W-:Y:S02]  /*bd10*/  FSEL R71, R54, -INF , P3 ;  /* 0xff80000036477808 */ /* 0x002fe40001800000 */
[----:B------:R-:W-:-:S04]  /*bd20*/  FMNMX.FTZ R26, R51, R26, !PT ;  /* 0x0000001a331a7209 */ /* 0x000fc80007810000 */
[----:B------:R-:W-:Y:S02]  /*bd30*/  FMNMX.FTZ R26, R71, R26, !PT ;  /* 0x0000001a471a7209 */ /* 0x000fe40007810000 */
[----:B0-----:R-:W-:-:S04]  /*bd40*/  FSEL R55, R55, -INF , P4 ;  /* 0xff80000037377808 */ /* 0x001fc80002000000 */
[----:B------:R-:W-:-:S05]  /*bd50*/  FMNMX.FTZ R26, R55, R26, !PT ;  /* 0x0000001a371a7209 */ /* 0x000fca0007810000 */
[----:B------:R-:W0:Y:S01]  /*bd60*/  SHFL.BFLY PT, R77, R26, 0x2, 0x1f ;  /* 0x0c401f001a4d7f89 */ /* 0x000e2200000e0000 */
[----:B------:R-:W-:Y:S01]  /*bd70*/  IMAD.U32 R170, RZ, RZ, UR5 ;  /* 0x00000005ffaa7e24 */ /* 0x000fe2000f8e00ff */
[----:B------:R-:W-:-:S03]  /*bd80*/  FSETP.NEU.FTZ.AND P5, PT, R169, -INF , PT ;  /* 0xff800000a900780b */ /* 0x000fc60003fbd000 */
[----:B------:R-:W-:-:S05]  /*bd90*/  FMUL.FTZ R28, R169, R170 ;  /* 0x000000aaa91c7220 */ /* 0x000fca0000410000 */
[----:B------:R-:W-:-:S05]  /*bda0*/  FSEL R28, R28, RZ, P5 ;  /* 0x000000ff1c1c7208 */ /* 0x000fca0002800000 */
[----:B------:R-:W-:Y:S01]  /*bdb0*/  FFMA.FTZ R152, R20, R170, -R28 ;  /* 0x000000aa14987223 */ /* 0x000fe2000001081c */
[----:B0-----:R-:W-:-:S05]  /*bdc0*/  FMNMX.FTZ R77, R26, R77, !PT ;  /* 0x0000004d1a4d7209 */ /* 0x001fca0007810000 */
[----:B------:R-:W0:Y:S01]  /*bdd0*/  SHFL.BFLY PT, R20, R77, 0x1, 0x1f ;  /* 0x0c201f004d147f89 */ /* 0x000e2200000e0000 */
[----:B------:R-:W1:Y:S01]  /*bde0*/  S2R R34, SR_TID.X ;  /* 0x0000000000227919 */ /* 0x000e620000002100 */
[-CC-:B------:R-:W-:Y:S01]  /*bdf0*/  FFMA.FTZ R27, R27, R170.reuse, -R28.reuse ;  /* 0x000000aa1b1b7223 */ /* 0x180fe2000001081c */
[----:B-----5:R-:W-:Y:S01]  /*be00*/  FFMA.FTZ R154, R25, R170, -R28 ;  /* 0x000000aa199a7223 */ /* 0x020fe2000001081c */
[----:B0-----:R-:W-:-:S04]  /*be10*/  FMNMX.FTZ R171, R77, R20, !PT ;  /* 0x000000144dab7209 */ /* 0x001fc80007810000 */
[C---:B------:R-:W-:Y:S01]  /*be20*/  FSETP.NEU.FTZ.AND P1, PT, R171.reuse, -INF , PT ;  /* 0xff800000ab00780b */ /* 0x040fe20003f3d000 */
[----:B------:R-:W-:-:S05]  /*be30*/  FMUL.FTZ R20, R171, R170 ;  /* 0x000000aaab147220 */ /* 0x000fca0000410000 */
[----:B------:R-:W-:Y:S01]  /*be40*/  FSEL R20, R20, RZ, P1 ;  /* 0x000000ff14147208 */ /* 0x000fe20000800000 */
[----:B------:R-:W-:Y:S04]  /*be50*/  MUFU.EX2 R152, R152 ;  /* 0x0000009800987308 */ /* 0x000fe80000000800 */
[-CC-:B------:R-:W-:Y:S01]  /*be60*/  FFMA.FTZ R11, R11, R170.reuse, -R20.reuse ;  /* 0x000000aa0b0b7223 */ /* 0x180fe20000010814 */
[-CC-:B------:R-:W-:Y:S01]  /*be70*/  FFMA.FTZ R12, R12, R170.reuse, -R20.reuse ;  /* 0x000000aa0c0c7223 */ /* 0x180fe20000010814 */
[-C--:B------:R-:W-:Y:S02]  /*be80*/  FFMA.FTZ R13, R13, R170.reuse, -R20 ;  /* 0x000000aa0d0d7223 */ /* 0x080fe40000010814 */
[----:B------:R-:W0:Y:S01]  /*be90*/  MUFU.EX2 R27, R27 ;  /* 0x0000001b001b7308 */ /* 0x000e220000000800 */
[-C--:B------:R-:W-:Y:S01]  /*bea0*/  FFMA.FTZ R25, R29, R170.reuse, -R28 ;  /* 0x000000aa1d197223 */ /* 0x080fe2000001081c */
[-C--:B------:R-:W-:Y:S01]  /*beb0*/  FFMA.FTZ R15, R15, R170.reuse, -R20 ;  /* 0x000000aa0f0f7223 */ /* 0x080fe20000010814 */
[----:B------:R-:W-:-:S05]  /*bec0*/  FFMA.FTZ R156, R31, R170, -R28 ;  /* 0x000000aa1f9c7223 */ /* 0x000fca000001081c */
[----:B------:R-:W-:Y:S08]  /*bed0*/  MUFU.EX2 R153, R11 ;  /* 0x0000000b00997308 */ /* 0x000ff00000000800 */
[----:B------:R-:W2:Y:S01]  /*bee0*/  MUFU.EX2 R24, R12 ;  /* 0x0000000c00187308 */ /* 0x000ea20000000800 */
[-C--:B------:R-:W-:Y:S01]  /*bef0*/  FFMA.FTZ R21, R21, R170.reuse, -R20 ;  /* 0x000000aa15157223 */ /* 0x080fe20000010814 */
[----:B------:R-:W-:-:S06]  /*bf00*/  FFMA.FTZ R31, R35, R170, -R28 ;  /* 0x000000aa231f7223 */ /* 0x000fcc000001081c */
[----:B------:R-:W3:Y:S01]  /*bf10*/  MUFU.EX2 R154, R154 ;  /* 0x0000009a009a7308 */ /* 0x000ee20000000800 */
[----:B-1----:R-:W-:-:S07]  /*bf20*/  LOP3.LUT R34, R34, 0x7f, RZ, 0xc0, !PT ;  /* 0x0000007f22227812 */ /* 0x002fce00078ec0ff */
[----:B------:R0:W1:Y:S01]  /*bf30*/  MUFU.EX2 R155, R13 ;  /* 0x0000000d009b7308 */ /* 0x0000620000000800 */
[-C--:B------:R-:W-:Y:S01]  /*bf40*/  FFMA.FTZ R33, R33, R170.reuse, -R20 ;  /* 0x000000aa21217223 */ /* 0x080fe20000010814 */
[----:B------:R-:W-:-:S06]  /*bf50*/  FFMA.FTZ R158, R39, R170, -R28 ;  /* 0x000000aa279e7223 */ /* 0x000fcc000001081c */
[----:B------:R-:W4:Y:S01]  /*bf60*/  MUFU.EX2 R25, R25 ;  /* 0x0000001900197308 */ /* 0x000f220000000800 */
[-CC-:B------:R-:W-:Y:S01]  /*bf70*/  FFMA.FTZ R29, R41, R170.reuse, -R28.reuse ;  /* 0x000000aa291d7223 */ /* 0x180fe2000001081c */
[----:B------:R-:W-:-:S06]  /*bf80*/  FFMA.FTZ R160, R43, R170, -R28 ;  /* 0x000000aa2ba07223 */ /* 0x000fcc000001081c */
[----:B------:R4:W4:Y:S01]  /*bf90*/  MUFU.EX2 R26, R15 ;  /* 0x0000000f001a7308 */ /* 0x0009220000000800 */
[-C--:B------:R-:W-:Y:S01]  /*bfa0*/  FFMA.FTZ R37, R37, R170.reuse, -R20 ;  /* 0x000000aa25257223 */ /* 0x080fe20000010814 */
[----:B------:R-:W-:Y:S01]  /*bfb0*/  ISETP.NE.AND P1, PT, R34, RZ, PT ;  /* 0x000000ff2200720c */ /* 0x000fe20003f25270 */
[-CC-:B------:R-:W-:Y:S01]  /*bfc0*/  FFMA.FTZ R35, R45, R170.reuse, -R28.reuse ;  /* 0x000000aa2d237223 */ /* 0x180fe2000001081c */
[----:B------:R-:W-:-:S04]  /*bfd0*/  FFMA.FTZ R162, R53, R170, -R28 ;  /* 0x000000aa35a27223 */ /* 0x000fc8000001081c */
[----:B------:R-:W4:Y:S01]  /*bfe0*/  MUFU.EX2 R156, R156 ;  /* 0x0000009c009c7308 */ /* 0x000f220000000800 */
[-CC-:B------:R-:W-:Y:S01]  /*bff0*/  FFMA.FTZ R39, R59, R170.reuse, -R28.reuse ;  /* 0x000000aa3b277223 */ /* 0x180fe2000001081c */
[-CC-:B------:R-:W-:Y:S01]  /*c000*/  FFMA.FTZ R164, R67, R170.reuse, -R28.reuse ;  /* 0x000000aa43a47223 */ /* 0x180fe2000001081c */
[-CC-:B------:R-:W-:Y:S01]  /*c010*/  FFMA.FTZ R41, R69, R170.reuse, -R28.reuse ;  /* 0x000000aa45297223 */ /* 0x180fe2000001081c */
[-CC-:B------:R-:W-:Y:S01]  /*c020*/  FFMA.FTZ R166, R73, R170.reuse, -R28.reuse ;  /* 0x000000aa49a67223 */ /* 0x180fe2000001081c */
[----:B------:R-:W-:-:S03]  /*c030*/  FFMA.FTZ R43, R75, R170, -R28 ;  /* 0x000000aa4b2b7223 */ /* 0x000fc6000001081c */
[----:B------:R-:W4:Y:S01]  /*c040*/  MUFU.EX2 R157, R21 ;  /* 0x00000015009d7308 */ /* 0x000f220000000800 */
[----:B0-----:R-:W-:Y:S01]  /*c050*/  FADD.FTZ R13, R152, R27 ;  /* 0x0000001b980d7221 */ /* 0x001fe20000010000 */
[----:B--2---:R-:W-:Y:S01]  /*c060*/  FADD.FTZ R12, R153, R24 ;  /* 0x00000018990c7221 */ /* 0x004fe20000010000 */
[----:B------:R-:W-:-:S05]  /*c070*/  FFMA.FTZ R49, R49, R170, -R20 ;  /* 0x000000aa31317223 */ /* 0x000fca0000010814 */
[----:B------:R-:W0:Y:S01]  /*c080*/  MUFU.EX2 R31, R31 ;  /* 0x0000001f001f7308 */ /* 0x000e220000000800 */
[----:B---3--:R-:W-:Y:S01]  /*c090*/  FADD.FTZ R34, R154, R13 ;  /* 0x0000000d9a227221 */ /* 0x008fe20000010000 */
[----:B-1----:R-:W-:-:S06]  /*c0a0*/  FADD.FTZ R13, R155, R12 ;  /* 0x0000000c9b0d7221 */ /* 0x002fcc0000010000 */
[----:B------:R-:W1:Y:S01]  /*c0b0*/  MUFU.EX2 R28, R33 ;  /* 0x00000021001c7308 */ /* 0x000e620000000800 */
[----:B------:R-:W-:Y:S01]  /*c0c0*/  FFMA.FTZ R57, R57, R170, -R20 ;  /* 0x000000aa39397223 */ /* 0x000fe20000010814 */
[----:B----4-:R-:W-:-:S06]  /*c0d0*/  FADD.FTZ R15, R25, R34 ;  /* 0x00000022190f7221 */ /* 0x010fcc0000010000 */
[----:B------:R-:W2:Y:S01]  /*c0e0*/  MUFU.EX2 R158, R158 ;  /* 0x0000009e009e7308 */ /* 0x000ea20000000800 */
[----:B------:R-:W-:Y:S01]  /*c0f0*/  FADD.FTZ R36, R26, R13 ;  /* 0x0000000d1a247221 */ /* 0x000fe20000010000 */
[----:B------:R-:W-:-:S06]  /*c100*/  IMAD.MOV.U32 R13, RZ, RZ, 0x40000040 ;  /* 0x40000040ff0d7424 */ /* 0x000fcc00078e00ff */
[----:B------:R-:W3:Y:S01]  /*c110*/  MUFU.EX2 R37, R37 ;  /* 0x0000002500257308 */ /* 0x000ee20000000800 */
[----:B------:R-:W-:Y:S02]  /*c120*/  @!P1 VIADD R11, R14, 0x38840 ;  /* 0x000388400e0b9836 */ /* 0x000fe40000000000 */
[----:B------:R-:W-:Y:S01]  /*c130*/  FFMA.FTZ R61, R61, R170, -R20 ;  /* 0x000000aa3d3d7223 */ /* 0x000fe20000010814 */
[----:B------:R-:W-:-:S04]  /*c140*/  FADD.FTZ R38, R156, R15 ;  /* 0x0000000f9c267221 */ /* 0x000fc80000010000 */
[----:B------:R-:W4:Y:S01]  /*c150*/  MUFU.EX2 R30, R49 ;  /* 0x00000031001e7308 */ /* 0x000f220000000800 */
[----:B------:R-:W-:Y:S01]  /*c160*/  FADD.FTZ R15, R157, R36 ;  /* 0x000000249d0f7221 */ /* 0x000fe20000010000 */
[----:B------:R-:W-:Y:S01]  /*c170*/  FFMA.FTZ R47, R47, R170, -R20 ;  /* 0x000000aa2f2f7223 */ /* 0x000fe20000010814 */
[----:B------:R-:W-:-:S05]  /*c180*/  R2UR UR7, R13 ;  /* 0x000000000d0772ca */ /* 0x000fca00000e0000 */
[----:B------:R-:W4:Y:S01]  /*c190*/  MUFU.EX2 R29, R29 ;  /* 0x0000001d001d7308 */ /* 0x000f220000000800 */
[----:B------:R-:W-:Y:S01]  /*c1a0*/  @!P1 PRMT R11, RZ, 0x654, R11 ;  /* 0x00000654ff0b9816 */ /* 0x000fe2000000000b */
[----:B0-----:R-:W-:Y:S01]  /*c1b0*/  FADD.FTZ R13, R31, R38 ;  /* 0x000000261f0d7221 */ /* 0x001fe20000010000 */
[----:B-1----:R-:W-:Y:S02]  /*c1c0*/  FADD.FTZ R36, R28, R15 ;  /* 0x0000000f1c247221 */ /* 0x002fe40000010000 */
[----:B------:R0:W-:Y:S03]  /*c1d0*/  @!P1 SYNCS.ARRIVE.TRANS64.RED.A1T0 RZ, [R11+URZ], RZ ;  /* 0x000000ff0bff99a7 */ /* 0x0001e6000810043f */
[----:B------:R-:W1:Y:S01]  /*c1e0*/  MUFU.EX2 R57, R57 ;  /* 0x0000003900397308 */ /* 0x000e620000000800 */
[----:B--2---:R-:W-:-:S07]  /*c1f0*/  FADD.FTZ R38, R158, R13 ;  /* 0x0000000d9e267221 */ /* 0x004fce0000010000 */
[----:B------:R-:W2:Y:S01]  /*c200*/  MUFU.EX2 R160, R160 ;  /* 0x000000a000a07308 */ /* 0x000ea20000000800 */
[----:B0-----:R-:W-:Y:S01]  /*c210*/  LOP3.LUT R11, R56, 0x2000000, RZ, 0xfc, !PT ;  /* 0x02000000380b7812 */ /* 0x001fe200078efcff */
[----:B---3--:R-:W-:-:S06]  /*c220*/  FADD.FTZ R13, R37, R36 ;  /* 0x00000024250d7221 */ /* 0x008fcc0000010000 */
[----:B------:R-:W0:Y:S01]  /*c230*/  MUFU.EX2 R32, R61 ;  /* 0x0000003d00207308 */ /* 0x000e220000000800 */
[----:B------:R-:W-:-:S07]  /*c240*/  FFMA.FTZ R63, R63, R170, -R20 ;  /* 0x000000aa3f3f7223 */ /* 0x000fce0000010814 */
[----:B------:R-:W3:Y:S01]  /*c250*/  MUFU.EX2 R35, R35 ;  /* 0x0000002300237308 */ /* 0x000ee20000000800 */
[----:B----4-:R-:W-:Y:S01]  /*c260*/  FADD.FTZ R36, R30, R13 ;  /* 0x0000000d1e247221 */ /* 0x010fe20000010000 */
[----:B------:R-:W-:Y:S01]  /*c270*/  FFMA.FTZ R65, R65, R170, -R20 ;  /* 0x000000aa41417223 */ /* 0x000fe20000010814 */
[----:B------:R-:W-:-:S05]  /*c280*/  IMAD R12, R18, 0x1000, R11 ;  /* 0x00001000120c7824 */ /* 0x000fca00078e020b */
[----:B------:R-:W4:Y:S01]  /*c290*/  MUFU.EX2 R47, R47 ;  /* 0x0000002f002f7308 */ /* 0x000f220000000800 */
[----:B------:R-:W-:-:S07]  /*c2a0*/  FADD.FTZ R15, R29, R38 ;  /* 0x000000261d0f7221 */ /* 0x000fce0000010000 */
[----:B------:R-:W4:Y:S01]  /*c2b0*/  MUFU.EX2 R162, R162 ;  /* 0x000000a200a27308 */ /* 0x000f220000000800 */
[-CC-:B------:R-:W-:Y:S01]  /*c2c0*/  FFMA.FTZ R51, R51, R170.reuse, -R20.reuse ;  /* 0x000000aa33337223 */ /* 0x180fe20000010814 */
[-CC-:B------:R-:W-:Y:S01]  /*c2d0*/  FFMA.FTZ R71, R71, R170.reuse, -R20.reuse ;  /* 0x000000aa47477223 */ /* 0x180fe20000010814 */
[----:B------:R-:W-:Y:S01]  /*c2e0*/  FFMA.FTZ R55, R55, R170, -R20 ;  /* 0x000000aa37377223 */ /* 0x000fe20000010814 */
[----:B-1----:R-:W-:-:S04]  /*c2f0*/  FADD.FTZ R13, R57, R36 ;  /* 0x00000024390d7221 */ /* 0x002fc80000010000 */
[----:B------:R-:W1:Y:S01]  /*c300*/  MUFU.EX2 R39, R39 ;  /* 0x0000002700277308 */ /* 0x000e620000000800 */
[----:B------:R-:W-:Y:S02]  /*c310*/  VIADD R20, R12, 0x80 ;  /* 0x000000800c147836 */ /* 0x000fe40000000000 */
[----:B--2---:R-:W-:Y:S01]  /*c320*/  FADD.FTZ R38, R160, R15 ;  /* 0x0000000fa0267221 */ /* 0x004fe20000010000 */
[----:B------:R-:W-:-:S04]  /*c330*/  F2FP.BF16.F32.PACK_AB R153, R24, R153 ;  /* 0x000000991899723e */ /* 0x000fc800000010ff */
[----:B------:R-:W2:Y:S01]  /*c340*/  MUFU.EX2 R34, R63 ;  /* 0x0000003f00227308 */ /* 0x000ea20000000800 */
[----:B0-----:R-:W-:Y:S01]  /*c350*/  FADD.FTZ R24, R32, R13 ;  /* 0x0000000d20187221 */ /* 0x001fe20000010000 */
[----:B------:R-:W-:Y:S01]  /*c360*/  R2UR UR10, R20 ;  /* 0x00000000140a72ca */ /* 0x000fe200000e0000 */
[----:B---3--:R-:W-:-:S05]  /*c370*/  FADD.FTZ R15, R35, R38 ;  /* 0x00000026230f7221 */ /* 0x008fca0000010000 */
[----:B------:R-:W0:Y:S01]  /*c380*/  MUFU.EX2 R164, R164 ;  /* 0x000000a400a47308 */ /* 0x000e220000000800 */
[----:B------:R-:W-:Y:S01]  /*c390*/  F2FP.BF16.F32.PACK_AB R155, R26, R155 ;  /* 0x0000009b1a9b723e */ /* 0x000fe200000010ff */
[----:B----4-:R-:W-:-:S06]  /*c3a0*/  FADD.FTZ R13, R47, R24 ;  /* 0x000000182f0d7221 */ /* 0x010fcc0000010000 */
[----:B------:R-:W3:Y:S01]  /*c3b0*/  MUFU.EX2 R65, R65 ;  /* 0x0000004100417308 */ /* 0x000ee20000000800 */
[----:B------:R-:W-:-:S07]  /*c3c0*/  FADD.FTZ R26, R162, R15 ;  /* 0x0000000fa21a7221 */ /* 0x000fce0000010000 */
[----:B------:R-:W4:Y:S01]  /*c3d0*/  MUFU.EX2 R41, R41 ;  /* 0x0000002900297308 */ /* 0x000f220000000800 */
[----:B-1----:R-:W-:-:S07]  /*c3e0*/  FADD.FTZ R15, R39, R26 ;  /* 0x0000001a270f7221 */ /* 0x002fce0000010000 */
[----:B------:R-:W1:Y:S01]  /*c3f0*/  MUFU.EX2 R20, R51 ;  /* 0x0000003300147308 */ /* 0x000e620000000800 */
[----:B--2---:R-:W-:-:S07]  /*c400*/  FADD.FTZ R26, R34, R13 ;  /* 0x0000000d221a7221 */ /* 0x004fce0000010000 */
[----:B------:R-:W2:Y:S01]  /*c410*/  MUFU.EX2 R166, R166 ;  /* 0x000000a600a67308 */ /* 0x000ea20000000800 */
[----:B------:R-:W-:-:S07]  /*c420*/  F2FP.BF16.F32.PACK_AB R157, R28, R157 ;  /* 0x0000009d1c9d723e */ /* 0x000fce00000010ff */
[----:B------:R-:W-:Y:S08]  /*c430*/  MUFU.EX2 R43, R43 ;  /* 0x0000002b002b7308 */ /* 0x000ff00000000800 */
[----:B------:R-:W2:Y:S08]  /*c440*/  MUFU.EX2 R71, R71 ;  /* 0x0000004700477308 */ /* 0x000eb00000000800 */
[----:B------:R-:W2:Y:S01]  /*c450*/  MUFU.EX2 R24, R55 ;  /* 0x0000003700187308 */ /* 0x000ea20000000800 */
[----:B0-----:R-:W-:Y:S01]  /*c460*/  FADD.FTZ R28, R164, R15 ;  /* 0x0000000fa41c7221 */ /* 0x001fe20000010000 */
[----:B---3--:R-:W-:Y:S01]  /*c470*/  FADD.FTZ R13, R65, R26 ;  /* 0x0000001a410d7221 */ /* 0x008fe20000010000 */
[----:B------:R-:W-:-:S02]  /*c480*/  F2FP.BF16.F32.PACK_AB R152, R27, R152 ;  /* 0x000000981b98723e */ /* 0x000fc400000010ff */
[----:B----4-:R-:W-:Y:S01]  /*c490*/  FADD.FTZ R15, R41, R28 ;  /* 0x0000001c290f7221 */ /* 0x010fe20000010000 */
[----:B------:R-:W-:Y:S01]  /*c4a0*/  F2FP.BF16.F32.PACK_AB R154, R25, R154 ;  /* 0x0000009a199a723e */ /* 0x000fe200000010ff */
[----:B------:R-:W-:Y:S01]  /*c4b0*/  BAR.SYNC.DEFER_BLOCKING 0xf, 0x100 ;  /* 0x03c4000000007b1d */ /* 0x000fe20000010000 */
[----:B-1----:R-:W-:Y:S01]  /*c4c0*/  FADD.FTZ R26, R20, R13 ;  /* 0x0000000d141a7221 */ /* 0x002fe20000010000 */
[----:B------:R-:W-:Y:S01]  /*c4d0*/  F2FP.BF16.F32.PACK_AB R156, R31, R156 ;  /* 0x0000009c1f9c723e */ /* 0x000fe200000010ff */
[----:B--2---:R-:W-:Y:S01]  /*c4e0*/  FADD.FTZ R28, R166, R15 ;  /* 0x0000000fa61c7221 */ /* 0x004fe20000010000 */
[----:B------:R-:W-:Y:S02]  /*c4f0*/  F2FP.BF16.F32.PACK_AB R158, R29, R158 ;  /* 0x0000009e1d9e723e */ /* 0x000fe400000010ff */
[----:B------:R-:W-:Y:S02]  /*c500*/  F2FP.BF16.F32.PACK_AB R159, R30, R37 ;  /* 0x000000251e9f723e */ /* 0x000fe400000010ff */
[----:B------:R-:W-:-:S02]  /*c510*/  R2UR UR6, R12 ;  /* 0x000000000c0672ca */ /* 0x000fc400000e0000 */
[----:B------:R-:W-:Y:S02]  /*c520*/  F2FP.BF16.F32.PACK_AB R160, R35, R160 ;  /* 0x000000a023a0723e */ /* 0x000fe400000010ff */
[----:B------:R-:W-:Y:S02]  /*c530*/  F2FP.BF16.F32.PACK_AB R161, R32, R57 ;  /* 0x0000003920a1723e */ /* 0x000fe400000010ff */
[----:B------:R-:W-:Y:S02]  /*c540*/  F2FP.BF16.F32.PACK_AB R162, R39, R162 ;  /* 0x000000a227a2723e */ /* 0x000fe400000010ff */
[----:B------:R-:W-:Y:S01]  /*c550*/  F2FP.BF16.F32.PACK_AB R163, R34, R47 ;  /* 0x0000002f22a3723e */ /* 0x000fe200000010ff */
[----:B------:R-:W-:Y:S01]  /*c560*/  FADD.FTZ R15, R71, R26 ;  /* 0x0000001a470f7221 */ /* 0x000fe20000010000 */
[----:B------:R-:W-:Y:S02]  /*c570*/  F2FP.BF16.F32.PACK_AB R164, R41, R164 ;  /* 0x000000a429a4723e */ /* 0x000fe400000010ff */
[----:B------:R-:W-:-:S02]  /*c580*/  F2FP.BF16.F32.PACK_AB R165, R20, R65 ;  /* 0x0000004114a5723e */ /* 0x000fc400000010ff */
[C---:B------:R-:W-:Y:S02]  /*c590*/  F2FP.BF16.F32.PACK_AB R166, R43.reuse, R166 ;  /* 0x000000a62ba6723e */ /* 0x040fe400000010ff */
[C---:B------:R-:W-:Y:S01]  /*c5a0*/  F2FP.BF16.F32.PACK_AB R167, R24.reuse, R71 ;  /* 0x0000004718a7723e */ /* 0x040fe200000010ff */
[----:B------:R0:W-:Y:S01]  /*c5b0*/  STSM.16.M88.4 [R195+0x36400], R152 ;  /* 0x03640098c3007844 */ /* 0x0001e20000000200 */
[----:B------:R-:W-:Y:S01]  /*c5c0*/  FADD.FTZ R13, R43, R28 ;  /* 0x0000001c2b0d7221 */ /* 0x000fe20000010000 */
[----:B------:R-:W-:Y:S02]  /*c5d0*/  FADD.FTZ R15, R24, R15 ;  /* 0x0000000f180f7221 */ /* 0x000fe40000010000 */
[----:B------:R0:W-:Y:S04]  /*c5e0*/  STSM.16.M88.4 [R208], R156 ;  /* 0x0000009cd0007844 */ /* 0x0001e80000000200 */
[----:B------:R0:W-:Y:S04]  /*c5f0*/  STSM.16.M88.4 [R206], R160 ;  /* 0x000000a0ce007844 */ /* 0x0001e80000000200 */
[----:B------:R0:W-:Y:S01]  /*c600*/  STSM.16.M88.4 [R207], R164 ;  /* 0x000000a4cf007844 */ /* 0x0001e20000000200 */
[----:B------:R-:W-:-:S06]  /*c610*/  WARPGROUP.ARRIVE ;  /* 0x00000000000079c5 */ /* 0x000fcc0000000000 */
[----:B------:R-:W-:Y:S01]  /*c620*/  HGMMA.64x256x16.F32.BF16 R24, R152, gdesc[UR4].tnspB, RZ, !UPT, gsb0 ;  /* 0x43e0000498187df0 */ /* 0x000fe2000c0018ff */
[----:B------:R-:W-:-:S05]  /*c630*/  IMAD.MOV.U32 R21, RZ, RZ, 0x40000040 ;  /* 0x40000040ff157424 */ /* 0x000fca00078e00ff */
[----:B------:R-:W-:Y:S01]  /*c640*/  R2UR UR11, R21 ;  /* 0x00000000150b72ca */ /* 0x000fe200000e0000 */
[----:B------:R-:W-:Y:S02]  /*c650*/  VIADD R20, R12, 0x100 ;  /* 0x000001000c147836 */ /* 0x000fe40000000000 */
[----:B------:R-:W-:-:S03]  /*c660*/  IMAD.MOV.U32 R21, RZ, RZ, 0x40000040 ;  /* 0x40000040ff157424 */ /* 0x000fc600078e00ff */
[----:B------:R-:W-:Y:S02]  /*c670*/  R2UR UR6, R20 ;  /* 0x00000000140672ca */ /* 0x000fe400000e0000 */
[----:B------:R-:W-:Y:S01]  /*c680*/  R2UR UR7, R21 ;  /* 0x00000000150772ca */ /* 0x000fe200000e0000 */
[----:B------:R-:W-:Y:S02]  /*c690*/  WARPGROUP.DEPBAR.LE gsb0, 0x0 ;  /* 0x00008000000079c5 */ /* 0x000fe40000010000 */
[----:B------:R-:W-:-:S11]  /*c6a0*/  WARPGROUP.ARRIVE ;  /* 0x00000000000079c5 */ /* 0x000fd60000000000 */
[----:B------:R-:W-:Y:S01]  /*c6b0*/  HGMMA.64x256x16.F32.BF16 R24, R156, gdesc[UR8].tnspB, R24, gsb0 ;  /* 0x43e000089c187df0 */ /* 0x000fe20008001818 */
[----:B------:R-:W-:Y:S02]  /*c6c0*/  VIADD R20, R12, 0x180 ;  /* 0x000001800c147836 */ /* 0x000fe40000000000 */
[----:B------:R-:W-:Y:S01]  /*c6d0*/  IMAD.MOV.U32 R21, RZ, RZ, 0x40000040 ;  /* 0x40000040ff157424 */ /* 0x000fe200078e00ff */
[----:B------:R-:W-:Y:S02]  /*c6e0*/  WARPGROUP.DEPBAR.LE gsb0, 0x0 ;  /* 0x00008000000079c5 */ /* 0x000fe40000010000 */
[----:B------:R-:W-:-:S15]  /*c6f0*/  WARPGROUP.ARRIVE ;  /* 0x00000000000079c5 */ /* 0x000fde0000000000 */
[----:B------:R-:W-:-:S07]  /*c700*/  NOP ;  /* 0x0000000000007918 */ /* 0x000fce0000000000 */
[----:B------:R-:W-:Y:S01]  /*c710*/  HGMMA.64x256x16.F32.BF16 R24, R160, gdesc[UR4].tnspB, R24, gsb0 ;  /* 0x43e00004a0187df0 */ /* 0x000fe20008001818 */
[----:B------:R-:W-:Y:S02]  /*c720*/  R2UR UR6, R20 ;  /* 0x00000000140672ca */ /* 0x000fe400000e0000 */
[----:B------:R-:W-:Y:S01]  /*c730*/  R2UR UR7, R21 ;  /* 0x00000000150772ca */ /* 0x000fe200000e0000 */
[----:B------:R-:W-:Y:S02]  /*c740*/  VIADD R12, R168, 0xfffffffe ;  /* 0xfffffffea80c7836 */ /* 0x000fe40000000000 */
[----:B------:R-:W-:-:S03]  /*c750*/  @!P1 VIADD R14, R14, 0x38860 ;  /* 0x000388600e0e9836 */ /* 0x000fc60000000000 */
[----:B------:R-:W-:Y:S02]  /*c760*/  ISETP.GE.AND P2, PT, R12, R192, PT ;  /* 0x000000c00c00720c */ /* 0x000fe40003f46270 */
[----:B------:R-:W-:Y:S01]  /*c770*/  @!P1 PRMT R14, RZ, 0x654, R14 ;  /* 0x00000654ff0e9816 */ /* 0x000fe2000000000e */
[----:B------:R-:W-:Y:S01]  /*c780*/  BSSY B0, `(.L_x_4410) ;  /* 0x0000380000007945 */ /* 0x000fe20003800000 */
[----:B------:R-:W-:Y:S02]  /*c790*/  WARPGROUP.DEPBAR.LE gsb0, 0x0 ;  /* 0x00008000000079c5 */ /* 0x000fe40000010000 */
[----:B------:R-:W-:-:S13]  /*c7a0*/  WARPGROUP.ARRIVE ;  /* 0x00000000000079c5 */ /* 0x000fda0000000000 */
        /* <DEDUP_REMOVED lines=11> */
[----:B------:R-:W-:Y:S05]  /*c860*/  @!P2 BRA `(.L_x_4411) ;  /* 0x0000003400c4a947 */ /* 0x000fea0003800000 */
[----:B------:R-:W-:Y:S02]  /*c870*/  IMAD.MOV.U32 R198, RZ, RZ, R171 ;  /* 0x000000ffffc67224 */ /* 0x000fe400078e00ab */
[----:B------:R-:W-:Y:S02]  /*c880*/  IMAD.MOV.U32 R196, RZ, RZ, R169 ;  /* 0x000000ffffc47224 */ /* 0x000fe400078e00a9 */
[----:B------:R-:W-:-:S07]  /*c890*/  IMAD.MOV.U32 R197, RZ, RZ, R18 ;  /* 0x000000ffffc57224 */ /* 0x000fce00078e0012 */
.L_x_4422:
[----:B------:R-:W-:Y:S01]  /*c8a0*/  VIADD R18, R197, 0x1 ;  /* 0x00000001c5127836 */ /* 0x000fe20000000000 */
[C---:B------:R-:W-:Y:S01]  /*c8b0*/  ISETP.GT.AND P2, PT, R12.reuse, R192, PT ;  /* 0x000000c00c00720c */ /* 0x040fe20003f44270 */
[----:B------:R-:W-:-:S03]  /*c8c0*/  VIADD R12, R12, 0xffffffff ;  /* 0xffffffff0c0c7836 */ /* 0x000fc60000000000 */
[----:B------:R-:W-:-:S04]  /*c8d0*/  ISETP.NE.AND P3, PT, R18, 0x2, PT ;  /* 0x000000021200780c */ /* 0x000fc80003f65270 */
[----:B01----:R-:W-:Y:S02]  /*c8e0*/  SEL R14, RZ, 0x1, P3 ;  /* 0x00000001ff0e7807 */ /* 0x003fe40001800000 */
[----:B------:R-:W-:Y:S02]  /*c8f0*/  SEL R18, R18, RZ, P3 ;  /* 0x000000ff12127207 */ /* 0x000fe40001800000 */
[----:B------:R-:W-:Y:S01]  /*c900*/  LOP3.LUT R23, R23, R14, RZ, 0x3c, !PT ;  /* 0x0000000e17177212 */ /* 0x000fe200078e3cff */
[----:B------:R-:W-:Y:S06]  /*c910*/  @!P0 BRA `(.L_x_4412) ;  /* 0x0000000000048947 */ /* 0x000fec0003800000 */
[----:B------:R-:W-:Y:S01]  /*c920*/  BPT.TRAP 0x1 ;  /* 0x000000040000795c */ /* 0x000fe20000300000 */
.L_x_4412:
[----:B------:R-:W-:Y:S01]  /*c930*/  IMAD R14, R18, 0x8, R2 ;  /* 0x00000008120e7824 */ /* 0x000fe200078e0202 */
[----:B------:R-:W-:-:S04]  /*c940*/  SHF.L.U32 R199, R23, 0x1f, RZ ;  /* 0x0000001f17c77819 */ /* 0x000fc800000006ff */
[----:B------:R0:W1:Y:S01]  /*c950*/  SYNCS.PHASECHK.TRANS64.TRYWAIT P3, [R14+URZ+0x38830], R199 ;  /* 0x038830c70e0075a7 */ /* 0x000062000806017f */
[----:B------:R-:W-:Y:S05]  /*c960*/  @!P0 BRA `(.L_x_4413) ;  /* 0x0000000000048947 */ /* 0x000fea0003800000 */
[----:B------:R-:W-:Y:S01]  /*c970*/  BPT.TRAP 0x1 ;  /* 0x000000040000795c */ /* 0x000fe20000300000 */
.L_x_4413:
[----:B------:R-:W-:Y:S01]  /*c980*/  VIADD R20, R2, 0x20400 ;  /* 0x0002040002147836 */ /* 0x000fe20000000000 */
[----:B------:R-:W-:Y:S01]  /*c990*/  BSSY B1, `(.L_x_4414) ;  /* 0x0000009000017945 */ /* 0x000fe20003800000 */
[----:B------:R-:W-:Y:S02]  /*c9a0*/  IMAD R154, R18, 0x200, R3 ;  /* 0x00000200129a7824 */ /* 0x000fe400078e0203 */
[----:B------:R-:W-:Y:S01]  /*c9b0*/  IMAD.MOV.U32 R155, RZ, RZ, 0x40000040 ;  /* 0x40000040ff9b7424 */ /* 0x000fe200078e00ff */
[----:B------:R-:W-:-:S04]  /*c9c0*/  SHF.R.U32.HI R20, RZ, 0x4, R20 ;  /* 0x00000004ff147819 */ /* 0x000fc80000011614 */
[----:B------:R-:W-:-:S04]  /*c9d0*/  LOP3.LUT R20, R20, 0x3fff, RZ, 0xc0, !PT ;  /* 0x00003fff14147812 */ /* 0x000fc800078ec0ff */
[----:B------:R-:W-:Y:S01]  /*c9e0*/  LOP3.LUT R20, R20, 0x10000, RZ, 0xfc, !PT ;  /* 0x0001000014147812 */ /* 0x000fe200078efcff */
[----:B-1----:R-:W-:Y:S06]  /*c9f0*/  @P3 BRA `(.L_x_4415) ;  /* 0x0000000000083947 */ /* 0x002fec0003800000 */
[----:B------:R-:W1:Y:S02]  /*ca00*/  SYNCS.PHASECHK.TRANS64.TRYWAIT P3, [R14+URZ+0x38830], R199 ;  /* 0x038830c70e0075a7 */ /* 0x000e64000806017f */
[----:B-1----:R-:W-:Y:S05]  /*ca10*/  @!P3 BRA `(.L_x_4416) ;  /* 0x000001300084b947 */ /* 0x002fea0003800000 */
.L_x_4415:
[----:B------:R-:W-:Y:S05]  /*ca20*/  BSYNC B1 ;  /* 0x0000000000017941 */ /* 0x000fea0003800000 */
.L_x_4414:
        /* <DEDUP_REMOVED lines=13> */
[----:B------:R-:W-:Y:S02]  /*cb00*/  R2UR UR19, R155 ;  /* 0x000000009b1372ca */ /* 0x000fe400000e0000 */
[----:B------:R-:W-:Y:S01]  /*cb10*/  WARPGROUP.ARRIVE ;  /* 0x00000000000079c5 */ /* 0x000fe20000000000 */
[----:B------:R-:W-:Y:S02]  /*cb20*/  R2UR UR8, R4 ;  /* 0x00000000040872ca */ /* 0x000fe400000e0000 */
[----:B------:R-:W-:Y:S02]  /*cb30*/  R2UR UR9, R5 ;  /* 0x00000000050972ca */ /* 0x000fe400000e0000 */
[----:B------:R-:W-:Y:S01]  /*cb40*/  R2UR UR14, R20 ;  /* 0x00000000140e72ca */ /* 0x000fe200000e0000 */
[----:B------:R-:W-:Y:S01]  /*cb50*/  HGMMA.64x64x16.F32.BF16 R152, gdesc[UR4], RZ, !UPT, gsb0 ;  /* 0x00e00000049879f0 */ /* 0x000fe2000c0018ff */
[----:B------:R-:W-:-:S02]  /*cb60*/  R2UR UR15, R21 ;  /* 0x00000000150f72ca */ /* 0x000fc400000e0000 */
[----:B------:R-:W-:Y:S02]  /*cb70*/  R2UR UR12, R6 ;  /* 0x00000000060c72ca */ /* 0x000fe400000e0000 */
[----:B------:R-:W-:Y:S02]  /*cb80*/  R2UR UR13, R7 ;  /* 0x00000000070d72ca */ /* 0x000fe400000e0000 */
[----:B------:R-:W-:Y:S02]  /*cb90*/  R2UR UR16, R8 ;  /* 0x00000000081072ca */ /* 0x000fe400000e0000 */
[----:B------:R-:W-:Y:S01]  /*cba0*/  R2UR UR17, R9 ;  /* 0x00000000091172ca */ /* 0x000fe200000e0000 */
        /* <DEDUP_REMOVED lines=10> */
[----:B------:R-:W-:Y:S05]  /*cc50*/  @!P0 BRA `(.L_x_4417) ;  /* 0x0000000000048947 */ /* 0x000fea0003800000 */
[----:B------:R-:W-:Y:S01]  /*cc60*/  BPT.TRAP 0x1 ;  /* 0x000000040000795c */ /* 0x000fe20000300000 */
.L_x_4417:
[----:B------:R2:W3:Y:S01]  /*cc70*/  SYNCS.PHASECHK.TRANS64.TRYWAIT P3, [R14+URZ+0x38850], R199 ;  /* 0x038850c70e0075a7 */ /* 0x0004e2000806017f */
[----:B------:R-:W-:Y:S05]  /*cc80*/  @!P0 BRA `(.L_x_4418) ;  /* 0x0000000000048947 */ /* 0x000fea0003800000 */
[----:B------:R-:W-:Y:S01]  /*cc90*/  BPT.TRAP 0x1 ;  /* 0x000000040000795c */ /* 0x000fe20000300000 */
.L_x_4418:
[----:B------:R-:W-:Y:S04]  /*cca0*/  BSSY B1, `(.L_x_4419) ;  /* 0x0000004000017945 */ /* 0x000fe80003800000 */
[----:B---3--:R-:W-:Y:S05]  /*ccb0*/  @P3 BRA `(.L_x_4420) ;  /* 0x0000000000083947 */ /* 0x008fea0003800000 */
[----:B------:R-:W3:Y:S02]  /*ccc0*/  SYNCS.PHASECHK.TRANS64.TRYWAIT P3, [R14+URZ+0x38850], R199 ;  /* 0x038850c70e0075a7 */ /* 0x000ee4000806017f */
[----:B---3--:R-:W-:Y:S05]  /*ccd0*/  @!P3 BRA `(.L_x_4421) ;  /* 0x0000012c00e8b947 */ /* 0x008fea0003800000 */
.L_x_4420:
[----:B------:R-:W-:Y:S05]  /*cce0*/  BSYNC B1 ;  /* 0x0000000000017941 */ /* 0x000fea0003800000 */
.L_x_4419:
[----:B------:R-:W-:Y:S01]  /*ccf0*/  VIADD R20, R2, 0x26400 ;  /* 0x0002640002147836 */ /* 0x000fe20000000000 */
[----:B------:R-:W-:Y:S01]  /*cd00*/  WARPGROUP.ARRIVE ;  /* 0x00000000000079c5 */ /* 0x000fe20000000000 */
[----:B------:R-:W-:-:S05]  /*cd10*/  VIADD R202, R0, 0x4 ;  /* 0x0000000400ca7836 */ /* 0x000fca0000000000 */
[----:B0123--:R-:W0:Y:S01]  /*cd20*/  S2R R199, SR_TID.X ;  /* 0x0000000000c77919 */ /* 0x00fe220000002100 */
[----:B------:R-:W-:Y:S01]  /*cd30*/  IMAD R200, R18, 0x1000, R10 ;  /* 0x0000100012c87824 */ /* 0x000fe200078e020a */
[----:B------:R-:W-:Y:S01]  /*cd40*/  SHF.R.U32.HI R20, RZ, 0x4, R20 ;  /* 0x00000004ff147819 */ /* 0x000fe20000011614 */
[----:B------:R-:W-:Y:S02]  /*cd50*/  IMAD.MOV.U32 R201, RZ, RZ, 0x40000040 ;  /* 0x40000040ffc97424 */ /* 0x000fe400078e00ff */
[----:B------:R-:W-:Y:S01]  /*cd60*/  IMAD.MOV.U32 R205, RZ, RZ, 0x40000040 ;  /* 0x40000040ffcd7424 */ /* 0x000fe200078e00ff */
[----:B------:R-:W-:Y:S01]  /*cd70*/  LOP3.LUT R21, R20, 0x3fff, RZ, 0xc0, !PT ;  /* 0x00003fff14157812 */ /* 0x000fe200078ec0ff */
[----:B------:R-:W-:Y:S01]  /*cd80*/  VIADD R20, R0, 0x2 ;  /* 0x0000000200147836 */ /* 0x000fe20000000000 */
[C---:B------:R-:W-:Y:S01]  /*cd90*/  R2UR UR6, R200.reuse ;  /* 0x00000000c80672ca */ /* 0x040fe200000e0000 */
[----:B------:R-:W-:Y:S01]  /*cda0*/  IMAD.MOV.U32 R203, RZ, RZ, 0x40000040 ;  /* 0x40000040ffcb7424 */ /* 0x000fe200078e00ff */
[----:B------:R-:W-:Y:S01]  /*cdb0*/  LOP3.LUT R0, R21, 0x10000, RZ, 0xfc, !PT ;  /* 0x0001000015007812 */ /* 0x000fe200078efcff */
[----:B------:R-:W-:Y:S01]  /*cdc0*/  IMAD.MOV.U32 R21, RZ, RZ, 0x40000040 ;  /* 0x40000040ff157424 */ /* 0x000fe200078e00ff */
[----:B------:R-:W-:Y:S01]  /*cdd0*/  R2UR UR7, R201 ;  /* 0x00000000c90772ca */ /* 0x000fe200000e0000 */
[----:B------:R-:W-:Y:S01]  /*cde0*/  VIADD R201, R200, 0x800 ;  /* 0x00000800c8c97836 */ /* 0x000fe20000000000 */
[----:B------:R-:W-:Y:S01]  /*cdf0*/  R2UR UR5, R205 ;  /* 0x00000000cd0572ca */ /* 0x000fe200000e0000 */
[----:B------:R-:W-:-:S02]  /*ce00*/  IMAD.MOV.U32 R204, RZ, RZ, R0 ;  /* 0x000000ffffcc7224 */ /* 0x000fc400078e0000 */
[----:B------:R-:W-:-:S03]  /*ce10*/  IMAD.MOV.U32 R205, RZ, RZ, 0xa00 ;  /* 0x00000a00ffcd7424 */ /* 0x000fc600078e00ff */
[----:B------:R-:W-:Y:S01]  /*ce20*/  R2UR UR4, R204 ;  /* 0x00000000cc0472ca */ /* 0x000fe200000e0000 */
[----:B------:R-:W-:Y:S01]  /*ce30*/  VIADD R204, R0, 0x800 ;  /* 0x0000080000cc7836 */ /* 0x000fe20000000000 */
[----:B0-----:R-:W-:-:S11]  /*ce40*/  SHF.R.U32.HI R199, RZ, 0x7, R199 ;  /* 0x00000007ffc77819 */ /* 0x001fd600000116c7 */
[----:B------:R-:W-:Y:S01]  /*ce50*/  HGMMA.64x64x16.F32.BF16 R152, gdesc[UR4], R152, gsb0 ;  /* 0x00e00000049879f0 */ /* 0x000fe20008001898 */
[----:B------:R-:W-:Y:S01]  /*ce60*/  R2UR UR4, R20 ;  /* 0x00000000140472ca */ /* 0x000fe200000e0000 */
[----:B------:R-:W-:Y:S01]  /*ce70*/  VIADD R20, R200, 0x2 ;  /* 0x00000002c8147836 */ /* 0x000fe20000000000 */
[----:B------:R-:W-:Y:S01]  /*ce80*/  R2UR UR5, R21 ;  /* 0x00000000150572ca */ /* 0x000fe200000e0000 */
[----:B------:R-:W-:-:S03]  /*ce90*/  IMAD.MOV.U32 R21, RZ, RZ, 0x40000040 ;  /* 0x40000040ff157424 */ /* 0x000fc600078e00ff */
        /* <DEDUP_REMOVED lines=153> */
[----:B------:R-:W-:Y:S02]  /*d830*/  R2UR UR4, R20 ;  /* 0x00000000140472ca */ /* 0x000fe400000e0000 */
[----:B------:R-:W-:Y:S01]  /*d840*/  R2UR UR5, R21 ;  /* 0x00000000150572ca */ /* 0x000fe200000e0000 */
[----:B------:R0:W1:Y:S02]  /*d850*/  SHFL.IDX PT, R20, R199, RZ, 0x1f ;  /* 0x00001fffc7147589 */ /* 0x00006400000e0000 */
[----:B0-----:R-:W-:Y:S01]  /*d860*/  IMAD.MOV.U32 R199, RZ, RZ, 0x4 ;  /* 0x00000004ffc77424 */ /* 0x001fe200078e00ff */
[----:B-1----:R-:W-:-:S04]  /*d870*/  ISETP.GT.AND P3, PT, R20, 0x7f, PT ;  /* 0x0000007f1400780c */ /* 0x002fc80003f64270 */
[----:B------:R-:W-:Y:S02]  /*d880*/  SEL R21, RZ, 0x2, !P3 ;  /* 0x00000002ff157807 */ /* 0x000fe40005800000 */
[C---:B------:R-:W-:Y:S02]  /*d890*/  SEL R20, R199.reuse, 0x2, P3 ;  /* 0x00000002c7147807 */ /* 0x040fe40001800000 */
[----:B------:R-:W-:Y:S01]  /*d8a0*/  SEL R199, R199, 0x6, !P3 ;  /* 0x00000006c7c77807 */ /* 0x000fe20005800000 */
[----:B------:R-:W-:Y:S01]  /*d8b0*/  IMAD.IADD R202, R21, 0x1, R201 ;  /* 0x0000000115ca7824 */ /* 0x000fe200078e02c9 */
[----:B------:R-:W-:-:S04]  /*d8c0*/  SEL R205, R205, 0x980, P3 ;  /* 0x00000980cdcd7807 */ /* 0x000fc80001800000 */
[----:B------:R-:W-:Y:S01]  /*d8d0*/  LOP3.LUT R205, R205, 0xa00, RZ, 0xc0, !PT ;  /* 0x00000a00cdcd7812 */ /* 0x000fe200078ec0ff */
[----:B------:R-:W-:Y:S02]  /*d8e0*/  WARPGROUP.DEPBAR.LE gsb0, 0x0 ;  /* 0x00008000000079c5 */ /* 0x000fe40000010000 */
[----:B------:R-:W-:-:S06]  /*d8f0*/  WARPGROUP.ARRIVE ;  /* 0x00000000000079c5 */ /* 0x000fcc0000000000 */
[----:B------:R-:W-:Y:S01]  /*d900*/  HGMMA.64x64x16.F32.BF16 R152, gdesc[UR4], R152, gsb0 ;  /* 0x00e00000049879f0 */ /* 0x000fe20008001898 */
[----:B------:R-:W-:Y:S01]  /*d910*/  R2UR UR6, R202 ;  /* 0x00000000ca0672ca */ /* 0x000fe200000e0000 */
[----:B------:R-:W-:Y:S01]  /*d920*/  IMAD.IADD R202, R204, 0x1, R21 ;  /* 0x00000001ccca7824 */ /* 0x000fe200078e0215 */
[----:B------:R-:W-:Y:S01]  /*d930*/  R2UR UR7, R203 ;  /* 0x00000000cb0772ca */ /* 0x000fe200000e0000 */
[----:B------:R-:W-:-:S03]  /*d940*/  IMAD.MOV.U32 R203, RZ, RZ, 0x40000040 ;  /* 0x40000040ffcb7424 */ /* 0x000fc600078e00ff */
[----:B------:R-:W-:Y:S01]  /*d950*/  R2UR UR4, R202 ;  /* 0x00000000ca0472ca */ /* 0x000fe200000e0000 */
[----:B------:R-:W-:Y:S01]  /*d960*/  IMAD.IADD R202, R201, 0x1, R20 ;  /* 0x00000001c9ca7824 */ /* 0x000fe200078e0214 */
[----:B------:R-:W-:Y:S01]  /*d970*/  R2UR UR5, R203 ;  /* 0x00000000cb0572ca */ /* 0x000fe200000e0000 */
[----:B------:R-:W-:Y:S01]  /*d980*/  IMAD.MOV.U32 R203, RZ, RZ, 0x40000040 ;  /* 0x40000040ffcb7424 */ /* 0x000fe200078e00ff */
[----:B------:R-:W-:Y:S02]  /*d990*/  WARPGROUP.DEPBAR.LE gsb0, 0x0 ;  /* 0x00008000000079c5 */ /* 0x000fe40000010000 */
[----:B------:R-:W-:-:S09]  /*d9a0*/  WARPGROUP.ARRIVE ;  /* 0x00000000000079c5 */ /* 0x000fd20000000000 */
        /* <DEDUP_REMOVED lines=8> */
[----:B------:R-:W-:Y:S02]  /*da30*/  IMAD.MOV.U32 R203, RZ, RZ, 0x40000040 ;  /* 0x40000040ffcb7424 */ /* 0x000fe400078e00ff */
[----:B------:R-:W-:-:S05]  /*da40*/  IMAD.MOV.U32 R204, RZ, RZ, 0x28 ;  /* 0x00000028ffcc7424 */ /* 0x000fca00078e00ff */
        /* <DEDUP_REMOVED lines=8> */
[----:B------:R-:W-:Y:S02]  /*dad0*/  IMAD.MOV.U32 R203, RZ, RZ, 0x40000040 ;  /* 0x40000040ffcb7424 */ /* 0x000fe400078e00ff */
[----:B------:R-:W-:Y:S01]  /*dae0*/  VIADD R201, R0, 0xa00 ;  /* 0x00000a0000c97836 */ /* 0x000fe20000000000 */
[----:B------:R-:W-:Y:S02]  /*daf0*/  R2UR UR6, R202 ;  /* 0x00000000ca0672ca */ /* 0x000fe400000e0000 */
[----:B------:R-:W-:Y:S01]  /*db00*/  R2UR UR7, R203 ;  /* 0x00000000cb0772ca */ /* 0x000fe200000e0000 */
[----:B------:R-:W-:Y:S01]  /*db10*/  IMAD.MOV.U32 R203, RZ, RZ, 0x40000040 ;  /* 0x40000040ffcb7424 */ /* 0x000fe200078e00ff */
[----:B------:R-:W-:-:S02]  /*db20*/  IADD3 R202, R204, R205, R0 ;  /* 0x000000cdccca7210 */ /* 0x000fc40007ffe000 */
[----:B------:R-:W-:Y:S01]  /*db30*/  IADD3 R204, R204, R205, R200 ;  /* 0x000000cdcccc7210 */ /* 0x000fe20007ffe0c8 */
[----:B------:R-:W-:Y:S01]  /*db40*/  IMAD.MOV.U32 R205, RZ, RZ, 0x40000040 ;  /* 0x40000040ffcd7424 */ /* 0x000fe200078e00ff */
[----:B------:R-:W-:Y:S02]  /*db50*/  WARPGROUP.DEPBAR.LE gsb0, 0x0 ;  /* 0x00008000000079c5 */ /* 0x000fe40000010000 */
[----:B------:R-:W-:-:S06]  /*db60*/  WARPGROUP.ARRIVE ;  /* 0x00000000000079c5 */ /* 0x000fcc0000000000 */
[----:B------:R-:W-:Y:S01]  /*db70*/  HGMMA.64x64x16.F32.BF16 R152, gdesc[UR4], R152, gsb0 ;  /* 0x00e00000049879f0 */ /* 0x000fe20008001898 */
[----:B------:R-:W-:Y:S01]  /*db80*/  R2UR UR4, R202 ;  /* 0x00000000ca0472ca */ /* 0x000fe200000e0000 */
[----:B------:R-:W-:Y:S01]  /*db90*/  IMAD.IADD R202, R201, 0x1, R21 ;  /* 0x00000001c9ca7824 */ /* 0x000fe200078e0215 */
[----:B------:R-:W-:Y:S01]  /*dba0*/  R2UR UR5, R203 ;  /* 0x00000000cb0572ca */ /* 0x000fe200000e0000 */
[----:B------:R-:W-:Y:S01]  /*dbb0*/  IMAD.MOV.U32 R203, RZ, RZ, 0x40000040 ;  /* 0x40000040ffcb7424 */ /* 0x000fe200078e00ff */
[----:B------:R-:W-:Y:S01]  /*dbc0*/  R2UR UR6, R204 ;  /* 0x00000000cc0672ca */ /* 0x000fe200000e0000 */
[----:B------:R-:W-:Y:S01]  /*dbd0*/  VIADD R204, R200, 0xa00 ;  /* 0x00000a00c8cc7836 */ /* 0x000fe20000000000 */
[----:B------:R-:W-:Y:S01]  /*dbe0*/  R2UR UR7, R205 ;  /* 0x00000000cd0772ca */ /* 0x000fe200000e0000 */
        /* <DEDUP_REMOVED lines=25> */
[----:B------:R-:W-:Y:S01]  /*dd80*/  VIADD R201, R0, 0xc00 ;  /* 0x00000c0000c97836 */ /* 0x000fe20000000000 */
[----:B------:R-:W-:Y:S02]  /*dd90*/  WARPGROUP.DEPBAR.LE gsb0, 0x0 ;  /* 0x00008000000079c5 */ /* 0x000fe40000010000 */
[----:B------:R-:W-:-:S07]  /*dda0*/  WARPGROUP.ARRIVE ;  /* 0x00000000000079c5 */ /* 0x000fce0000000000 */
[----:B------:R-:W-:Y:S01]  /*ddb0*/  HGMMA.64x64x16.F32.BF16 R152, gdesc[UR4], R152, gsb0 ;  /* 0x00e00000049879f0 */ /* 0x000fe20008001898 */
[----:B------:R-:W-:Y:S01]  /*ddc0*/  R2UR UR4, R202 ;  /* 0x00000000ca0472ca */ /* 0x000fe200000e0000 */
[----:B------:R-:W-:Y:S01]  /*ddd0*/  IMAD.IADD R202, R199, 0x1, R204 ;  /* 0x00000001c7ca7824 */ /* 0x000fe200078e02cc */
[----:B------:R-:W-:Y:S01]  /*dde0*/  R2UR UR5, R203 ;  /* 0x00000000cb0572ca */ /* 0x000fe200000e0000 */
[----:B------:R-:W-:Y:S02]  /*ddf0*/  IMAD.MOV.U32 R203, RZ, RZ, 0x40000040 ;  /* 0x40000040ffcb7424 */ /* 0x000fe400078e00ff */
[----:B------:R-:W-:Y:S01]  /*de00*/  IMAD.MOV.U32 R204, RZ, RZ, 0x30 ;  /* 0x00000030ffcc7424 */ /* 0x000fe200078e00ff */
[----:B------:R-:W-:Y:S02]  /*de10*/  R2UR UR6, R202 ;  /* 0x00000000ca0672ca */ /* 0x000fe400000e0000 */
[----:B------:R-:W-:Y:S01]  /*de20*/  R2UR UR7, R203 ;  /* 0x00000000cb0772ca */ /* 0x000fe200000e0000 */
[----:B------:R-:W-:Y:S01]  /*de30*/  IMAD.MOV.U32 R203, RZ, RZ, 0x40000040 ;  /* 0x40000040ffcb7424 */ /* 0x000fe200078e00ff */
[----:B------:R-:W-:-:S04]  /*de40*/  SEL R204, R204, 0x2e, P3 ;  /* 0x0000002ecccc7807 */ /* 0x000fc80001800000 */
[----:B------:R-:W-:-:S04]  /*de50*/  LOP3.LUT R204, R204, 0x6, RZ, 0xc0, !PT ;  /* 0x00000006cccc7812 */ /* 0x000fc800078ec0ff */
[CC--:B------:R-:W-:Y:S02]  /*de60*/  IADD3 R202, R204.reuse, R205.reuse, R0 ;  /* 0x000000cdccca7210 */ /* 0x0c0fe40007ffe000 */
        /* <DEDUP_REMOVED lines=64> */
[----:B------:R-:W-:Y:S02]  /*e270*/  WARPGROUP.DEPBAR.LE gsb0, 0x0 ;  /* 0x00008000000079c5 */ /* 0x000fe40000010000 */
[----:B------:R-:W-:-:S10]  /*e280*/  WARPGROUP.ARRIVE ;  /* 0x00000000000079c5 */ /* 0x000fd40000000000 */
[----:B------:R-:W-:Y:S01]  /*e290*/  HGMMA.64x64x16.F32.BF16 R152, gdesc[UR4], R152, gsb0 ;  /* 0x00e00000049879f0 */ /* 0x000fe20008001898 */
[----:B------:R-:W-:Y:S01]  /*e2a0*/  R2UR UR6, R202 ;  /* 0x00000000ca0672ca */ /* 0x000fe200000e0000 */
[----:B------:R-:W-:Y:S01]  /*e2b0*/  IMAD.IADD R202, R204, 0x1, R21 ;  /* 0x00000001ccca7824 */ /* 0x000fe200078e0215 */
[----:B------:R-:W-:Y:S01]  /*e2c0*/  R2UR UR7, R203 ;  /* 0x00000000cb0772ca */ /* 0x000fe200000e0000 */
[----:B------:R-:W-:Y:S02]  /*e2d0*/  IMAD.MOV.U32 R203, RZ, RZ, 0x40000040 ;  /* 0x40000040ffcb7424 */ /* 0x000fe400078e00ff */
[----:B------:R-:W-:Y:S01]  /*e2e0*/  IMAD.MOV.U32 R21, RZ, RZ, 0x40000040 ;  /* 0x40000040ff157424 */ /* 0x000fe200078e00ff */
[----:B------:R-:W-:Y:S01]  /*e2f0*/  R2UR UR4, R202 ;  /* 0x00000000ca0472ca */ /* 0x000fe200000e0000 */
[----:B------:R-:W-:Y:S01]  /*e300*/  IMAD.IADD R202, R204, 0x1, R20 ;  /* 0x00000001ccca7824 */ /* 0x000fe200078e0214 */
[----:B------:R-:W-:Y:S01]  /*e310*/  R2UR UR5, R203 ;  /* 0x00000000cb0572ca */ /* 0x000fe200000e0000 */
[----:B------:R-:W-:-:S02]  /*e320*/  IMAD.MOV.U32 R203, RZ, RZ, 0x40000040 ;  /* 0x40000040ffcb7424 */ /* 0x000fc400078e00ff */
[----:B------:R-:W-:Y:S01]  /*e330*/  IMAD.IADD R20, R20, 0x1, R201 ;  /* 0x0000000114147824 */ /* 0x000fe200078e02c9 */
[----:B------:R-:W-:Y:S02]  /*e340*/  WARPGROUP.DEPBAR.LE gsb0, 0x0 ;  /* 0x00008000000079c5 */ /* 0x000fe40000010000 */
[----:B------:R-:W-:-:S07]  /*e350*/  WARPGROUP.ARRIVE ;  /* 0x00000000000079c5 */ /* 0x000fce0000000000 */
[----:B------:R-:W-:Y:S01]  /*e360*/  HGMMA.64x64x16.F32.BF16 R152, gdesc[UR4], R152, gsb0 ;  /* 0x00e00000049879f0 */ /* 0x000fe20008001898 */
[----:B------:R-:W-:Y:S01]  /*e370*/  R2UR UR4, R202 ;  /* 0x00000000ca0472ca */ /* 0x000fe200000e0000 */
[----:B------:R-:W-:Y:S01]  /*e380*/  IMAD.IADD R202, R204, 0x1, R199 ;  /* 0x00000001ccca7824 */ /* 0x000fe200078e02c7 */
[----:B------:R-:W-:Y:S01]  /*e390*/  R2UR UR5, R203 ;  /* 0x00000000cb0572ca */ /* 0x000fe200000e0000 */
[----:B------:R-:W-:Y:S01]  /*e3a0*/  IMAD.MOV.U32 R203, RZ, RZ, 0x40000040 ;  /* 0x40000040ffcb7424 */ /* 0x000fe200078e00ff */
        /* <DEDUP_REMOVED lines=10> */
[----:B------:R-:W-:Y:S02]  /*e450*/  R2UR UR6, R20 ;  /* 0x00000000140672ca */ /* 0x000fe400000e0000 */
[----:B------:R-:W-:Y:S01]  /*e460*/  R2UR UR7, R21 ;  /* 0x00000000150772ca */ /* 0x000fe200000e0000 */
[----:B------:R-:W-:Y:S01]  /*e470*/  IMAD.MOV.U32 R21, RZ, RZ, 0x1000 ;  /* 0x00001000ff157424 */ /* 0x000fe200078e00ff */
[----:B------:R-:W-:Y:S02]  /*e480*/  R2UR UR4, R202 ;  /* 0x00000000ca0472ca */ /* 0x000fe400000e0000 */
[----:B------:R-:W-:Y:S02]  /*e490*/  R2UR UR5, R203 ;  /* 0x00000000cb0572ca */ /* 0x000fe400000e0000 */
[----:B------:R-:W-:Y:S02]  /*e4a0*/  SEL R21, R21, 0xf80, P3 ;  /* 0x00000f8015157807 */ /* 0x000fe40001800000 */
[----:B------:R-:W-:-:S02]  /*e4b0*/  ISETP.NE.AND P3, PT, R193, RZ, PT ;  /* 0x000000ffc100720c */ /* 0x000fc40003f65270 */
[----:B------:R-:W-:-:S04]  /*e4c0*/  LOP3.LUT R21, R21, 0x1e00, RZ, 0xc0, !PT ;  /* 0x00001e0015157812 */ /* 0x000fc800078ec0ff */
[CC--:B------:R-:W-:Y:S02]  /*e4d0*/  IADD3 R20, R201.reuse, R21.reuse, R0 ;  /* 0x00000015c9147210 */ /* 0x0c0fe40007ffe000 */
[----:B------:R-:W-:Y:S01]  /*e4e0*/  IADD3 R200, R201, R21, R200 ;  /* 0x00000015c9c87210 */ /* 0x000fe20007ffe0c8 */
[----:B------:R-:W-:Y:S02]  /*e4f0*/  IMAD.MOV.U32 R21, RZ, RZ, 0x40000040 ;  /* 0x40000040ff157424 */ /* 0x000fe400078e00ff */
[----:B------:R-:W-:Y:S01]  /*e500*/  IMAD.MOV.U32 R201, RZ, RZ, 0x40000040 ;  /* 0x40000040ffc97424 */ /* 0x000fe200078e00ff */
[----:B------:R-:W-:Y:S02]  /*e510*/  WARPGROUP.DEPBAR.LE gsb0, 0x0 ;  /* 0x00008000000079c5 */ /* 0x000fe40000010000 */
[----:B------:R-:W-:-:S06]  /*e520*/  WARPGROUP.ARRIVE ;  /* 0x00000000000079c5 */ /* 0x000fcc0000000000 */
[----:B------:R-:W-:Y:S01]  /*e530*/  HGMMA.64x64x16.F32.BF16 R152, gdesc[UR4], R152, gsb0 ;  /* 0x00e00000049879f0 */ /* 0x000fe20008001898 */
[----:B------:R-:W-:Y:S01]  /*e540*/  R2UR UR4, R20 ;  /* 0x00000000140472ca */ /* 0x000fe200000e0000 */
[----:B------:R-:W-:Y:S01]  /*e550*/  IMAD R20, R18, 0x1000, R11 ;  /* 0x0000100012147824 */ /* 0x000fe200078e020b */
[----:B------:R-:W-:Y:S01]  /*e560*/  R2UR UR5, R21 ;  /* 0x00000000150572ca */ /* 0x000fe200000e0000 */
[----:B------:R-:W-:Y:S01]  /*e570*/  IMAD.MOV.U32 R21, RZ, RZ, 0x40000040 ;  /* 0x40000040ff157424 */ /* 0x000fe200078e00ff */
[----:B------:R-:W-:Y:S02]  /*e580*/  R2UR UR6, R200 ;  /* 0x00000000c80672ca */ /* 0x000fe400000e0000 */
[----:B------:R-:W-:Y:S01]  /*e590*/  R2UR UR7, R201 ;  /* 0x00000000c90772ca */ /* 0x000fe200000e0000 */
[----:B------:R-:W-:Y:S02]  /*e5a0*/  WARPGROUP.DEPBAR.LE gsb0, 0x0 ;  /* 0x00008000000079c5 */ /* 0x000fe40000010000 */
[----:B------:R-:W-:-:S10]  /*e5b0*/  WARPGROUP.ARRIVE ;  /* 0x00000000000079c5 */ /* 0x000fd40000000000 */
[----:B------:R-:W-:Y:S01]  /*e5c0*/  HGMMA.64x64x16.F32.BF16 R152, gdesc[UR4], R152, gsb0 ;  /* 0x00e00000049879f0 */ /* 0x000fe20008001898 */
[----:B------:R-:W-:Y:S01]  /*e5d0*/  ULDC UR4, c[0x0][0xad0] ;  /* 0x0002b40000047ab9 */ /* 0x000fe20000000800 */
[----:B------:R-:W-:Y:S02]  /*e5e0*/  R2UR UR7, R21 ;  /* 0x00000000150772ca */ /* 0x000fe400000e0000 */
[----:B------:R-:W-:Y:S01]  /*e5f0*/  R2UR UR6, R20 ;  /* 0x00000000140672ca */ /* 0x000fe200000e0000 */
        /* <DEDUP_REMOVED lines=37> */
[----:B------:R-:W-:-:S02]  /*e850*/  FMUL.FTZ R183, R183, UR4 ;  /* 0x00000004b7b77c20 */ /* 0x000fc40008410000 */
        /* <DEDUP_REMOVED lines=27> */
[----:B0-----:R-:W-:-:S05]  /*ea10*/  FMNMX.FTZ R169, R180, R169, !PT ;  /* 0x000000a9b4a97209 */ /* 0x001fca0007810000 */
[----:B------:R-:W0:Y:S02]  /*ea20*/  SHFL.BFLY PT, R202, R169, 0x2, 0x1f ;  /* 0x0c401f00a9ca7f89 */ /* 0x000e2400000e0000 */
[----:B------:R-:W3:Y:S01]  /*ea30*/  MUFU.TANH R156, R156 ;  /* 0x0000009c009c7308 */ /* 0x000ee20000002400 */
[----:B-1----:R-:W-:-:S07]  /*ea40*/  FMNMX.FTZ R171, R153, R198, !PT ;  /* 0x000000c699ab7209 */ /* 0x002fce0007810000 */
[----:B------:R-:W1:Y:S01]  /*ea50*/  MUFU.TANH R158, R158 ;  /* 0x0000009e009e7308 */ /* 0x000e620000002400 */
[----:B--2---:R-:W-:-:S07]  /*ea60*/  FMNMX.FTZ R171, R154, R171, !PT ;  /* 0x000000ab9aab7209 */ /* 0x004fce0007810000 */
[----:B------:R-:W2:Y:S01]  /*ea70*/  MUFU.TANH R162, R162 ;  /* 0x000000a200a27308 */ /* 0x000ea20000002400 */
[----:B---3--:R-:W-:Y:S02]  /*ea80*/  FMNMX.FTZ R171, R156, R171, !PT ;  /* 0x000000ab9cab7209 */ /* 0x008fe40007810000 */
[----:B0-----:R-:W-:Y:S01]  /*ea90*/  FMNMX.FTZ R169, R169, R202, !PT ;  /* 0x000000caa9a97209 */ /* 0x001fe20007810000 */
[----:B------:R-:W-:-:S04]  /*eaa0*/  FMUL.FTZ R202, R175, UR4 ;  /* 0x00000004afca7c20 */ /* 0x000fc80008410000 */
[----:B------:R-:W0:Y:S01]  /*eab0*/  MUFU.TANH R163, R163 ;  /* 0x000000a300a37308 */ /* 0x000e220000002400 */
[----:B-1----:R-:W-:Y:S01]  /*eac0*/  FMNMX.FTZ R171, R158, R171, !PT ;  /* 0x000000ab9eab7209 */ /* 0x002fe20007810000 */
[----:B------:R-:W-:Y:S01]  /*ead0*/  ULDC UR4, c[0x0][0xa80] ;  /* 0x0002a00000047ab9 */ /* 0x000fe20000000800 */
[----:B------:R-:W1:Y:S05]  /*eae0*/  SHFL.BFLY PT, R170, R169, 0x1, 0x1f ;  /* 0x0c201f00a9aa7f89 */ /* 0x000e6a00000e0000 */
[----:B------:R-:W3:Y:S01]  /*eaf0*/  MUFU.TANH R166, R166 ;  /* 0x000000a600a67308 */ /* 0x000ee20000002400 */
[----:B--2---:R-:W-:-:S07]  /*eb00*/  FMNMX.FTZ R171, R162, R171, !PT ;  /* 0x000000aba2ab7209 */ /* 0x004fce0007810000 */
[----:B------:R-:W2:Y:S01]  /*eb10*/  MUFU.TANH R167, R167 ;  /* 0x000000a700a77308 */ /* 0x000ea20000002400 */
[----:B0-----:R-:W-:-:S07]  /*eb20*/  FMNMX.FTZ R171, R163, R171, !PT ;  /* 0x000000aba3ab7209 */ /* 0x001fce0007810000 */
[----:B------:R-:W0:Y:S01]  /*eb30*/  MUFU.TANH R181, R181 ;  /* 0x000000b500b57308 */ /* 0x000e220000002400 */
[----:B---3--:R-:W-:Y:S02]  /*eb40*/  FMNMX.FTZ R171, R166, R171, !PT ;  /* 0x000000aba6ab7209 */ /* 0x008fe40007810000 */
[----:B-1----:R-:W-:Y:S01]  /*eb50*/  FMNMX.FTZ R169, R169, R170, !PT ;  /* 0x000000aaa9a97209 */ /* 0x002fe20007810000 */
[----:B------:R-:W-:-:S04]  /*eb60*/  IMAD.U32 R170, RZ, RZ, UR4 ;  /* 0x00000004ffaa7e24 */ /* 0x000fc8000f8e00ff */
[----:B------:R-:W1:Y:S01]  /*eb70*/  MUFU.TANH R200, R200 ;  /* 0x000000c800c87308 */ /* 0x000e620000002400 */
[----:B--2---:R-:W-:Y:S01]  /*eb80*/  FMNMX.FTZ R171, R167, R171, !PT ;  /* 0x000000aba7ab7209 */ /* 0x004fe20007810000 */
[C---:B------:R-:W-:Y:S01]  /*eb90*/  FMUL.FTZ R179, R169.reuse, R170 ;  /* 0x000000aaa9b37220 */ /* 0x040fe20000410000 */
[----:B------:R-:W-:-:S03]  /*eba0*/  FADD.FTZ R174, -R169, R196 ;  /* 0x000000c4a9ae7221 */ /* 0x000fc60000010100 */
[-CC-:B------:R-:W-:Y:S01]  /*ebb0*/  FFMA.FTZ R205, R157, R170.reuse, -R179.reuse ;  /* 0x000000aa9dcd7223 */ /* 0x180fe200000108b3 */
[-CC-:B------:R-:W-:Y:S01]  /*ebc0*/  FFMA.FTZ R157, R159, R170.reuse, -R179.reuse ;  /* 0x000000aa9f9d7223 */ /* 0x180fe200000108b3 */
[----:B------:R-:W2:Y:S01]  /*ebd0*/  MUFU.TANH R201, R201 ;  /* 0x000000c900c97308 */ /* 0x000ea20000002400 */
[----:B0-----:R-:W-:Y:S01]  /*ebe0*/  FMNMX.FTZ R171, R181, R171, !PT ;  /* 0x000000abb5ab7209 */ /* 0x001fe20007810000 */
[-CC-:B------:R-:W-:Y:S01]  /*ebf0*/  FFMA.FTZ R159, R161, R170.reuse, -R179.reuse ;  /* 0x000000aaa19f7223 */ /* 0x180fe200000108b3 */
[-C--:B------:R-:W-:Y:S01]  /*ec00*/  FMUL.FTZ R174, R174, R170.reuse ;  /* 0x000000aaaeae7220 */ /* 0x080fe20000410000 */
[-CC-:B------:R-:W-:Y:S01]  /*ec10*/  FFMA.FTZ R196, R21, R170.reuse, -R179.reuse ;  /* 0x000000aa15c47223 */ /* 0x180fe200000108b3 */
[-CC-:B------:R-:W-:Y:S01]  /*ec20*/  FFMA.FTZ R152, R152, R170.reuse, -R179.reuse ;  /* 0x000000aa98987223 */ /* 0x180fe200000108b3 */
[-CC-:B------:R-:W-:Y:S01]  /*ec30*/  FFMA.FTZ R155, R155, R170.reuse, -R179.reuse ;  /* 0x000000aa9b9b7223 */ /* 0x180fe200000108b3 */
[-CC-:B------:R-:W-:Y:S01]  /*ec40*/  FFMA.FTZ R21, R164, R170.reuse, -R179.reuse ;  /* 0x000000aaa4157223 */ /* 0x180fe200000108b3 */
[----:B------:R-:W0:Y:S01]  /*ec50*/  MUFU.TANH R202, R202 ;  /* 0x000000ca00ca7308 */ /* 0x000e220000002400 */
[----:B-1----:R-:W-:Y:S01]  /*ec60*/  FMNMX.FTZ R171, R200, R171, !PT ;  /* 0x000000abc8ab7209 */ /* 0x002fe20007810000 */
[-CC-:B------:R-:W-:Y:S01]  /*ec70*/  FFMA.FTZ R160, R160, R170.reuse, -R179.reuse ;  /* 0x000000aaa0a07223 */ /* 0x180fe200000108b3 */
[-CC-:B------:R-:W-:Y:S01]  /*ec80*/  FFMA.FTZ R168, R168, R170.reuse, -R179.reuse ;  /* 0x000000aaa8a87223 */ /* 0x180fe200000108b3 */
[-CC-:B------:R-:W-:Y:S01]  /*ec90*/  FFMA.FTZ R172, R172, R170.reuse, -R179.reuse ;  /* 0x000000aaacac7223 */ /* 0x180fe200000108b3 */
[-CC-:B------:R-:W-:Y:S01]  /*eca0*/  FFMA.FTZ R173, R173, R170.reuse, -R179.reuse ;  /* 0x000000aaadad7223 */ /* 0x180fe200000108b3 */
[----:B------:R-:W-:-:S02]  /*ecb0*/  FFMA.FTZ R177, R177, R170, -R179 ;  /* 0x000000aab1b17223 */ /* 0x000fc400000108b3 */
        /* <DEDUP_REMOVED lines=8> */
[----:B------:R2:W3:Y:S01]  /*ed40*/  MUFU.EX2 R178, R174 ;  /* 0x000000ae00b27308 */ /* 0x0004e20000000800 */
[----:B0-----:R-:W-:-:S07]  /*ed50*/  FMNMX.FTZ R171, R182, R171, !PT ;  /* 0x000000abb6ab7209 */ /* 0x001fce0007810000 */
[----:B------:R-:W-:Y:S01]  /*ed60*/  MUFU.EX2 R196, R196 ;  /* 0x000000c400c47308 */ /* 0x000fe20000000800 */
[----:B-1----:R-:W-:Y:S01]  /*ed70*/  FMNMX.FTZ R171, R183, R171, !PT ;  /* 0x000000abb7ab7209 */ /* 0x002fe20007810000 */
[----:B--2---:R-:W-:-:S04]  /*ed80*/  FFMA.FTZ R174, R165, R170, -R179 ;  /* 0x000000aaa5ae7223 */ /* 0x004fc800000108b3 */
[----:B------:R-:W0:Y:S02]  /*ed90*/  SHFL.BFLY PT, R175, R171, 0x2, 0x1f ;  /* 0x0c401f00abaf7f89 */ /* 0x000e2400000e0000 */
[----:B------:R-:W-:Y:S01]  /*eda0*/  MUFU.EX2 R152, R152 ;  /* 0x0000009800987308 */ /* 0x000fe20000000800 */
[-C--:B---3--:R-:W-:Y:S01]  /*edb0*/  FMUL.FTZ R24, R24, R178.reuse ;  /* 0x000000b218187220 */ /* 0x088fe20000410000 */
        /* <DEDUP_REMOVED lines=19> */
[----:B------:R-:W-:Y:S01]  /*eef0*/  FMUL.FTZ R60, R60, R178 ;  /* 0x000000b23c3c7220 */ /* 0x000fe20000410000 */
[----:B0-----:R-:W-:Y:S01]  /*ef00*/  FMNMX.FTZ R171, R171, R175, !PT ;  /* 0x000000afabab7209 */ /* 0x001fe20007810000 */
[-CC-:B------:R-:W-:Y:S01]  /*ef10*/  FFMA.FTZ R175, R176, R170.reuse, -R179.reuse ;  /* 0x000000aab0af7223 */ /* 0x180fe200000108b3 */
[-CC-:B------:R-:W-:Y:S01]  /*ef20*/  FFMA.FTZ R176, R199, R170.reuse, -R179.reuse ;  /* 0x000000aac7b07223 */ /* 0x180fe200000108b3 */
[----:B------:R-:W-:Y:S01]  /*ef30*/  FFMA.FTZ R179, R180, R170, -R179 ;  /* 0x000000aab4b37223 */ /* 0x000fe200000108b3 */
[----:B------:R-:W-:Y:S01]  /*ef40*/  MUFU.EX2 R157, R157 ;  /* 0x0000009d009d7308 */ /* 0x000fe20000000800 */
[----:B------:R-:W0:Y:S01]  /*ef50*/  SHFL.BFLY PT, R161, R171, 0x1, 0x1f ;  /* 0x0c201f00aba17f89 */ /* 0x000e2200000e0000 */
        /* <DEDUP_REMOVED lines=23> */
[----:B0-----:R-:W-:Y:S01]  /*f0d0*/  FMNMX.FTZ R171, R171, R161, !PT ;  /* 0x000000a1abab7209 */ /* 0x001fe20007810000 */
[-C--:B------:R-:W-:Y:S01]  /*f0e0*/  FMUL.FTZ R101, R101, R178.reuse ;  /* 0x000000b265657220 */ /* 0x080fe20000410000 */
[-C--:B------:R-:W-:Y:S01]  /*f0f0*/  FMUL.FTZ R104, R104, R178.reuse ;  /* 0x000000b268687220 */ /* 0x080fe20000410000 */
[-C--:B------:R-:W-:Y:S01]  /*f100*/  FMUL.FTZ R105, R105, R178.reuse ;  /* 0x000000b269697220 */ /* 0x080fe20000410000 */
[----:B------:R-:W-:Y:S01]  /*f110*/  FMUL.FTZ R108, R108, R178 ;  /* 0x000000b26c6c7220 */ /* 0x000fe20000410000 */
[C---:B------:R-:W-:Y:S01]  /*f120*/  FADD.FTZ R161, -R171.reuse, R198 ;  /* 0x000000c6aba17221 */ /* 0x040fe20000010100 */
[----:B------:R-:W-:Y:S01]  /*f130*/  FMUL.FTZ R165, R171, R170 ;  /* 0x000000aaaba57220 */ /* 0x000fe20000410000 */
[----:B------:R-:W-:Y:S01]  /*f140*/  MUFU.EX2 R174, R174 ;  /* 0x000000ae00ae7308 */ /* 0x000fe20000000800 */
[----:B------:R-:W-:Y:S01]  /*f150*/  FMUL.FTZ R109, R109, R178 ;  /* 0x000000b26d6d7220 */ /* 0x000fe20000410000 */
[-C--:B------:R-:W-:Y:S01]  /*f160*/  FMUL.FTZ R161, R161, R170.reuse ;  /* 0x000000aaa1a17220 */ /* 0x080fe20000410000 */
[-CC-:B------:R-:W-:Y:S01]  /*f170*/  FFMA.FTZ R153, R153, R170.reuse, -R165.reuse ;  /* 0x000000aa99997223 */ /* 0x180fe200000108a5 */
[-CC-:B------:R-:W-:Y:S01]  /*f180*/  FFMA.FTZ R154, R154, R170.reuse, -R165.reuse ;  /* 0x000000aa9a9a7223 */ /* 0x180fe200000108a5 */
[-CC-:B------:R-:W-:Y:S01]  /*f190*/  FFMA.FTZ R156, R156, R170.reuse, -R165.reuse ;  /* 0x000000aa9c9c7223 */ /* 0x180fe200000108a5 */
[-CC-:B------:R-:W-:Y:S01]  /*f1a0*/  FFMA.FTZ R164, R158, R170.reuse, -R165.reuse ;  /* 0x000000aa9ea47223 */ /* 0x180fe200000108a5 */
[-CC-:B------:R-:W-:Y:S01]  /*f1b0*/  FFMA.FTZ R158, R162, R170.reuse, -R165.reuse ;  /* 0x000000aaa29e7223 */ /* 0x180fe200000108a5 */
[----:B------:R-:W0:Y:S01]  /*f1c0*/  MUFU.EX2 R161, R161 ;  /* 0x000000a100a17308 */ /* 0x000e220000000800 */
[-CC-:B------:R-:W-:Y:S01]  /*f1d0*/  FFMA.FTZ R162, R163, R170.reuse, -R165.reuse ;  /* 0x000000aaa3a27223 */ /* 0x180fe200000108a5 */
[----:B------:R-:W-:Y:S01]  /*f1e0*/  FFMA.FTZ R180, R166, R170, -R165 ;  /* 0x000000aaa6b47223 */ /* 0x000fe200000108a5 */
[----:B------:R-:W-:-:S02]  /*f1f0*/  @!P1 VIADD R163, R14, 0x38840 ;  /* 0x000388400ea39836 */ /* 0x000fc40000000000 */
[-C--:B------:R-:W-:Y:S01]  /*f200*/  FFMA.FTZ R198, R167, R170.reuse, -R165 ;  /* 0x000000aaa7c67223 */ /* 0x080fe200000108a5 */
[----:B------:R-:W-:Y:S02]  /*f210*/  @!P3 IMAD R166, R197, 0x40, R191 ;  /* 0x00000040c5a6b824 */ /* 0x000fe400078e02bf */
[-CC-:B------:R-:W-:Y:S01]  /*f220*/  FFMA.FTZ R181, R181, R170.reuse, -R165.reuse ;  /* 0x000000aab5b57223 */ /* 0x180fe200000108a5 */
[-C--:B------:R-:W-:Y:S01]  /*f230*/  FFMA.FTZ R199, R200, R170.reuse, -R165 ;  /* 0x000000aac8c77223 */ /* 0x080fe200000108a5 */
[----:B------:R-:W1:Y:S01]  /*f240*/  MUFU.EX2 R153, R153 ;  /* 0x0000009900997308 */ /* 0x000e620000000800 */
[----:B------:R-:W-:Y:S01]  /*f250*/  @!P1 PRMT R163, RZ, 0x654, R163 ;  /* 0x00000654ffa39816 */ /* 0x000fe200000000a3 */
[----:B------:R-:W-:Y:S02]  /*f260*/  @!P3 IMAD R166, R166, 0x4, R2 ;  /* 0x00000004a6a6b824 */ /* 0x000fe400078e0202 */
[-CC-:B------:R-:W-:Y:S01]  /*f270*/  FFMA.FTZ R197, R201, R170.reuse, -R165.reuse ;  /* 0x000000aac9c57223 */ /* 0x180fe200000108a5 */
[-CC-:B------:R-:W-:Y:S01]  /*f280*/  FFMA.FTZ R202, R202, R170.reuse, -R165.reuse ;  /* 0x000000aacaca7223 */ /* 0x180fe200000108a5 */
[----:B------:R2:W-:Y:S01]  /*f290*/  @!P1 SYNCS.ARRIVE.TRANS64.RED.A1T0 RZ, [R163+URZ], RZ ;  /* 0x000000ffa3ff99a7 */ /* 0x0005e2000810043f */
[-CC-:B------:R-:W-:Y:S01]  /*f2a0*/  FFMA.FTZ R203, R203, R170.reuse, -R165.reuse ;  /* 0x000000aacbcb7223 */ /* 0x180fe200000108a5 */
[----:B------:R-:W-:Y:S01]  /*f2b0*/  @!P3 STS [R166+0x38400], R178 ;  /* 0x038400b2a600b388 */ /* 0x000fe20000000800 */
[----:B------:R-:W3:Y:S01]  /*f2c0*/  MUFU.EX2 R154, R154 ;  /* 0x0000009a009a7308 */ /* 0x000ee20000000800 */
[--C-:B------:R-:W-:Y:S01]  /*f2d0*/  FFMA.FTZ R204, R204, R170, -R165.reuse ;  /* 0x000000aacccc7223 */ /* 0x100fe200000108a5 */
[-C--:B------:R-:W-:Y:S01]  /*f2e0*/  FMUL.FTZ R112, R112, R178.reuse ;  /* 0x000000b270707220 */ /* 0x080fe20000410000 */
[----:B0-----:R0:W-:Y:S01]  /*f2f0*/  @!P3 STS [R166+0x38420], R161 ;  /* 0x038420a1a600b388 */ /* 0x0011e20000000800 */
[----:B------:R-:W-:Y:S01]  /*f300*/  FMUL.FTZ R113, R113, R178 ;  /* 0x000000b271717220 */ /* 0x000fe20000410000 */
[-CC-:B--2---:R-:W-:Y:S01]  /*f310*/  FFMA.FTZ R163, R182, R170.reuse, -R165.reuse ;  /* 0x000000aab6a37223 */ /* 0x184fe200000108a5 */
[----:B------:R-:W-:Y:S01]  /*f320*/  FFMA.FTZ R165, R183, R170, -R165 ;  /* 0x000000aab7a57223 */ /* 0x000fe200000108a5 */
[-C--:B------:R-:W-:Y:S01]  /*f330*/  FMUL.FTZ R116, R116, R178.reuse ;  /* 0x000000b274747220 */ /* 0x080fe20000410000 */
[----:B------:R-:W2:Y:S01]  /*f340*/  MUFU.EX2 R156, R156 ;  /* 0x0000009c009c7308 */ /* 0x000ea20000000800 */
[-C--:B------:R-:W-:Y:S01]  /*f350*/  FMUL.FTZ R117, R117, R178.reuse ;  /* 0x000000b275757220 */ /* 0x080fe20000410000 */
[-C--:B------:R-:W-:Y:S01]  /*f360*/  FMUL.FTZ R120, R120, R178.reuse ;  /* 0x000000b278787220 */ /* 0x080fe20000410000 */
[-C--:B------:R-:W-:Y:S01]  /*f370*/  FMUL.FTZ R121, R121, R178.reuse ;  /* 0x000000b279797220 */ /* 0x080fe20000410000 */
[-C--:B------:R-:W-:Y:S01]  /*f380*/  FMUL.FTZ R124, R124, R178.reuse ;  /* 0x000000b27c7c7220 */ /* 0x080fe20000410000 */
[----:B0-----:R-:W-:Y:S01]  /*f390*/  FFMA.FTZ R166, R178, R13, R196 ;  /* 0x0000000db2a67223 */ /* 0x001fe200000100c4 */
[----:B-1----:R-:W-:Y:S01]  /*f3a0*/  FFMA.FTZ R13, R161, R15, R153 ;  /* 0x0000000fa10d7223 */ /* 0x002fe20000010099 */
[-C--:B------:R-:W-:Y:S01]  /*f3b0*/  FMUL.FTZ R125, R125, R178.reuse ;  /* 0x000000b27d7d7220 */ /* 0x080fe20000410000 */
[----:B------:R-:W0:Y:S01]  /*f3c0*/  MUFU.EX2 R164, R164 ;  /* 0x000000a400a47308 */ /* 0x000e220000000800 */
[----:B------:R-:W-:Y:S01]  /*f3d0*/  FADD.FTZ R15, R152, R166 ;  /* 0x000000a6980f7221 */ /* 0x000fe20000010000 */
[C---:B---3--:R-:W-:Y:S01]  /*f3e0*/  FADD.FTZ R166, R154.reuse, R13 ;  /* 0x0000000d9aa67221 */ /* 0x048fe20000010000 */
[----:B------:R-:W-:Y:S01]  /*f3f0*/  F2FP.BF16.F32.PACK_AB R153, R154, R153 ;  /* 0x000000999a99723e */ /* 0x000fe200000010ff */
[----:B------:R-:W-:Y:S01]  /*f400*/  FMUL.FTZ R128, R128, R178 ;  /* 0x000000b280807220 */ /* 0x000fe20000410000 */
[----:B------:R-:W-:Y:S01]  /*f410*/  FADD.FTZ R154, R155, R15 ;  /* 0x0000000f9b9a7221 */ /* 0x000fe20000010000 */
[----:B------:R-:W-:Y:S01]  /*f420*/  F2FP.BF16.F32.PACK_AB R152, R152, R196 ;  /* 0x000000c49898723e */ /* 0x000fe200000010ff */
[-C--:B------:R-:W-:Y:S01]  /*f430*/  FMUL.FTZ R129, R129, R178.reuse ;  /* 0x000000b281817220 */ /* 0x080fe20000410000 */
[----:B------:R-:W1:Y:S01]  /*f440*/  MUFU.EX2 R158, R158 ;  /* 0x0000009e009e7308 */ /* 0x000e620000000800 */
        /* <DEDUP_REMOVED lines=9> */
[-C--:B------:R-:W-:Y:S01]  /*f4e0*/  FMUL.FTZ R144, R144, R178.reuse ;  /* 0x000000b290907220 */ /* 0x080fe20000410000 */
[-C--:B------:R-:W-:Y:S01]  /*f4f0*/  FMUL.FTZ R145, R145, R178.reuse ;  /* 0x000000b291917220 */ /* 0x080fe20000410000 */
[-C--:B------:R-:W-:Y:S01]  /*f500*/  FMUL.FTZ R148, R148, R178.reuse ;  /* 0x000000b294947220 */ /* 0x080fe20000410000 */
[----:B------:R-:W-:Y:S01]  /*f510*/  FMUL.FTZ R149, R149, R178 ;  /* 0x000000b295957220 */ /* 0x000fe20000410000 */
[C---:B------:R-:W-:Y:S01]  /*f520*/  FADD.FTZ R166, R205.reuse, R154 ;  /* 0x0000009acda67221 */ /* 0x040fe20000010000 */
[----:B------:R-:W-:Y:S01]  /*f530*/  F2FP.BF16.F32.PACK_AB R154, R205, R155 ;  /* 0x0000009bcd9a723e */ /* 0x000fe200000010ff */
[----:B------:R-:W-:Y:S01]  /*f540*/  MUFU.EX2 R180, R180 ;  /* 0x000000b400b47308 */ /* 0x000fe20000000800 */
[----:B------:R-:W-:Y:S01]  /*f550*/  F2FP.BF16.F32.PACK_AB R155, R164, R156 ;  /* 0x0000009ca49b723e */ /* 0x000fe200000010ff */
[----:B------:R-:W-:Y:S01]  /*f560*/  BAR.SYNC.DEFER_BLOCKING 0xf, 0x100 ;  /* 0x03c4000000007b1d */ /* 0x000fe20000010000 */
[----:B------:R-:W-:Y:S01]  /*f570*/  FADD.FTZ R166, R157, R166 ;  /* 0x000000a69da67221 */ /* 0x000fe20000010000 */
[----:B-1----:R-:W-:Y:S01]  /*f580*/  FADD.FTZ R167, R158, R167 ;  /* 0x000000a79ea77221 */ /* 0x002fe20000010000 */
[----:B------:R-:W-:Y:S01]  /*f590*/  F2FP.BF16.F32.PACK_AB R156, R160, R157 ;  /* 0x0000009da09c723e */ /* 0x000fe200000010ff */
[----:B------:R-:W-:Y:S01]  /*f5a0*/  FMUL.FTZ R26, R26, R161 ;  /* 0x000000a11a1a7220 */ /* 0x000fe20000410000 */
[----:B------:R-:W-:Y:S01]  /*f5b0*/  FADD.FTZ R200, R160, R166 ;  /* 0x000000a6a0c87221 */ /* 0x000fe20000010000 */
[----:B------:R-:W0:Y:S01]  /*f5c0*/  MUFU.EX2 R198, R198 ;  /* 0x000000c600c67308 */ /* 0x000e220000000800 */
[C---:B--2---:R-:W-:Y:S01]  /*f5d0*/  F2FP.BF16.F32.PACK_AB R157, R162.reuse, R158 ;  /* 0x0000009ea29d723e */ /* 0x044fe200000010ff */
[----:B------:R-:W-:Y:S01]  /*f5e0*/  FADD.FTZ R183, R162, R167 ;  /* 0x000000a7a2b77221 */ /* 0x000fe20000010000 */
[----:B------:R-:W-:Y:S01]  /*f5f0*/  FADD.FTZ R200, R159, R200 ;  /* 0x000000c89fc87221 */ /* 0x000fe20000010000 */
[----:B------:R-:W-:Y:S01]  /*f600*/  F2FP.BF16.F32.PACK_AB R158, R21, R159 ;  /* 0x0000009f159e723e */ /* 0x000fe200000010ff */
        /* <DEDUP_REMOVED lines=68> */
[-C--:B------:R-:W-:Y:S01]  /*fa50*/  FMUL.FTZ R146, R146, R161.reuse ;  /* 0x000000a192927220 */ /* 0x080fe20000410000 */
[-C--:B------:R-:W-:Y:S01]  /*fa60*/  FMUL.FTZ R147, R147, R161.reuse ;  /* 0x000000a193937220 */ /* 0x080fe20000410000 */
[-C--:B------:R-:W-:Y:S01]  /*fa70*/  FMUL.FTZ R150, R150, R161.reuse ;  /* 0x000000a196967220 */ /* 0x080fe20000410000 */
[----:B------:R-:W-:Y:S01]  /*fa80*/  FMUL.FTZ R151, R151, R161 ;  /* 0x000000a197977220 */ /* 0x000fe20000410000 */
[----:B0-----:R-:W-:Y:S01]  /*fa90*/  F2FP.BF16.F32.PACK_AB R159, R198, R180 ;  /* 0x000000b4c69f723e */ /* 0x001fe200000010ff */
[----:B------:R0:W-:Y:S01]  /*faa0*/  STSM.16.M88.4 [R195+0x36400], R152 ;  /* 0x03640098c3007844 */ /* 0x0001e20000000200 */
[----:B-1----:R-:W-:Y:S01]  /*fab0*/  F2FP.BF16.F32.PACK_AB R160, R168, R174 ;  /* 0x000000aea8a0723e */ /* 0x002fe200000010ff */
[----:B------:R-:W-:Y:S01]  /*fac0*/  MUFU.EX2 R177, R177 ;  /* 0x000000b100b17308 */ /* 0x000fe20000000800 */
[----:B--2---:R-:W-:Y:S01]  /*fad0*/  F2FP.BF16.F32.PACK_AB R161, R199, R181 ;  /* 0x000000b5c7a1723e */ /* 0x004fe200000010ff */
[----:B------:R1:W-:Y:S01]  /*fae0*/  STSM.16.M88.4 [R208], R156 ;  /* 0x0000009cd0007844 */ /* 0x0003e20000000200 */
[----:B------:R-:W-:Y:S01]  /*faf0*/  F2FP.BF16.F32.PACK_AB R162, R173, R172 ;  /* 0x000000acada2723e */ /* 0x000fe200000010ff */
[----:B------:R-:W-:Y:S01]  /*fb00*/  FADD.FTZ R183, R180, R183 ;  /* 0x000000b7b4b77221 */ /* 0x000fe20000010000 */
[----:B------:R-:W-:Y:S01]  /*fb10*/  FADD.FTZ R200, R21, R200 ;  /* 0x000000c815c87221 */ /* 0x000fe20000010000 */
[----:B------:R-:W-:-:S02]  /*fb20*/  @!P1 VIADD R14, R14, 0x38860 ;  /* 0x000388600e0e9836 */ /* 0x000fc40000000000 */
[----:B------:R-:W2:Y:S01]  /*fb30*/  MUFU.EX2 R179, R179 ;  /* 0x000000b300b37308 */ /* 0x000ea20000000800 */
[----:B---3--:R-:W-:Y:S01]  /*fb40*/  F2FP.BF16.F32.PACK_AB R164, R176, R175 ;  /* 0x000000afb0a4723e */ /* 0x008fe200000010ff */
[----:B------:R-:W-:Y:S01]  /*fb50*/  FADD.FTZ R183, R198, R183 ;  /* 0x000000b7c6b77221 */ /* 0x000fe20000010000 */
[----:B------:R-:W-:Y:S01]  /*fb60*/  FADD.FTZ R200, R174, R200 ;  /* 0x000000c8aec87221 */ /* 0x000fe20000010000 */
[----:B------:R-:W-:Y:S01]  /*fb70*/  @!P1 PRMT R14, RZ, 0x654, R14 ;  /* 0x00000654ff0e9816 */ /* 0x000fe2000000000e */
[----:B------:R-:W-:Y:S02]  /*fb80*/  IMAD.MOV.U32 R198, RZ, RZ, R171 ;  /* 0x000000ffffc67224 */ /* 0x000fe400078e00ab */
[----:B------:R-:W-:Y:S01]  /*fb90*/  FADD.FTZ R183, R181, R183 ;  /* 0x000000b7b5b77221 */ /* 0x000fe20000010000 */
[----:B------:R-:W-:Y:S01]  /*fba0*/  FADD.FTZ R200, R168, R200 ;  /* 0x000000c8a8c87221 */ /* 0x000fe20000010000 */
[----:B------:R-:W3:Y:S02]  /*fbb0*/  MUFU.EX2 R13, R203 ;  /* 0x000000cb000d7308 */ /* 0x000ee40000000800 */
[----:B------:R-:W-:Y:S01]  /*fbc0*/  FADD.FTZ R183, R199, R183 ;  /* 0x000000b7c7b77221 */ /* 0x000fe20000010000 */
[----:B------:R-:W-:-:S03]  /*fbd0*/  FADD.FTZ R200, R172, R200 ;  /* 0x000000c8acc87221 */ /* 0x000fc60000010000 */
[----:B------:R-:W-:Y:S01]  /*fbe0*/  FADD.FTZ R183, R197, R183 ;  /* 0x000000b7c5b77221 */ /* 0x000fe20000010000 */
[----:B------:R-:W-:Y:S01]  /*fbf0*/  FADD.FTZ R200, R173, R200 ;  /* 0x000000c8adc87221 */ /* 0x000fe20000010000 */
[----:B------:R-:W4:Y:S01]  /*fc00*/  MUFU.EX2 R15, R204 ;  /* 0x000000cc000f7308 */ /* 0x000f220000000800 */
[----:B--2---:R-:W-:Y:S01]  /*fc10*/  F2FP.BF16.F32.PACK_AB R166, R179, R177 ;  /* 0x000000b1b3a6723e */ /* 0x004fe200000010ff */
[----:B------:R-:W-:Y:S01]  /*fc20*/  FADD.FTZ R183, R182, R183 ;  /* 0x000000b7b6b77221 */ /* 0x000fe20000010000 */
[----:B------:R-:W-:-:S04]  /*fc30*/  FADD.FTZ R200, R175, R200 ;  /* 0x000000c8afc87221 */ /* 0x000fc80000010000 */
[----:B------:R-:W-:Y:S01]  /*fc40*/  FADD.FTZ R200, R176, R200 ;  /* 0x000000c8b0c87221 */ /* 0x000fe20000010000 */
[----:B------:R2:W5:Y:S01]  /*fc50*/  MUFU.EX2 R196, R163 ;  /* 0x000000a300c47308 */ /* 0x0005620000000800 */
[----:B---3--:R-:W-:Y:S02]  /*fc60*/  FADD.FTZ R183, R13, R183 ;  /* 0x000000b70db77221 */ /* 0x008fe40000010000 */
[----:B------:R-:W-:-:S05]  /*fc70*/  FADD.FTZ R200, R177, R200 ;  /* 0x000000c8b1c87221 */ /* 0x000fca0000010000 */
[----:B------:R3:W0:Y:S01]  /*fc80*/  MUFU.EX2 R178, R165 ;  /* 0x000000a500b27308 */ /* 0x0006220000000800 */
[----:B--2---:R-:W-:Y:S01]  /*fc90*/  F2FP.BF16.F32.PACK_AB R163, R182, R197 ;  /* 0x000000c5b6a3723e */ /* 0x004fe200000010ff */
[----:B----4-:R-:W-:Y:S01]  /*fca0*/  FADD.FTZ R183, R15, R183 ;  /* 0x000000b70fb77221 */ /* 0x010fe20000010000 */
[----:B------:R-:W-:-:S03]  /*fcb0*/  IMAD.MOV.U32 R197, RZ, RZ, R18 ;  /* 0x000000ffffc57224 */ /* 0x000fc600078e0012 */
[----:B------:R1:W-:Y:S01]  /*fcc0*/  STSM.16.M88.4 [R206], R160 ;  /* 0x000000a0ce007844 */ /* 0x0003e20000000200 */
[----:B---3--:R-:W-:Y:S01]  /*fcd0*/  F2FP.BF16.F32.PACK_AB R165, R15, R13 ;  /* 0x0000000d0fa5723e */ /* 0x008fe200000010ff */
[----:B-----5:R-:W-:Y:S01]  /*fce0*/  FADD.FTZ R183, R196, R183 ;  /* 0x000000b7c4b77221 */ /* 0x020fe20000010000 */
[----:B------:R-:W-:Y:S01]  /*fcf0*/  FADD.FTZ R13, R179, R200 ;  /* 0x000000c8b30d7221 */ /* 0x000fe20000010000 */
[C---:B0-----:R-:W-:Y:S02]  /*fd00*/  F2FP.BF16.F32.PACK_AB R167, R178.reuse, R196 ;  /* 0x000000c4b2a7723e */ /* 0x041fe400000010ff */
[----:B------:R-:W-:Y:S01]  /*fd10*/  FADD.FTZ R15, R178, R183 ;  /* 0x000000b7b20f7221 */ /* 0x000fe20000010000 */
[----:B------:R-:W-:Y:S02]  /*fd20*/  IMAD.MOV.U32 R196, RZ, RZ, R169 ;  /* 0x000000ffffc47224 */ /* 0x000fe400078e00a9 */
[----:B------:R1:W-:Y:S01]  /*fd30*/  STSM.16.M88.4 [R207], R164 ;  /* 0x000000a4cf007844 */ /* 0x0003e20000000200 */
[----:B------:R-:W-:-:S06]  /*fd40*/  WARPGROUP.ARRIVE ;  /* 0x00000000000079c5 */ /* 0x000fcc0000000000 */
[----:B------:R-:W-:Y:S03]  /*fd50*/  HGMMA.64x256x16.F32.BF16 R24, R152, gdesc[UR4].tnspB, R24, gsb0 ;  /* 0x43e0000498187df0 */ /* 0x000fe60008001818 */
[----:B------:R-:W-:Y:S02]  /*fd60*/  WARPGROUP.DEPBAR.LE gsb0, 0x0 ;  /* 0x00008000000079c5 */ /* 0x000fe40000010000 */
[----:B------:R-:W-:Y:S01]  /*fd70*/  VIADD R152, R20, 0x80 ;  /* 0x0000008014987836 */ /* 0x000fe20000000000 */
[----:B------:R-:W-:Y:S01]  /*fd80*/  WARPGROUP.ARRIVE ;  /* 0x00000000000079c5 */ /* 0x000fe20000000000 */
[----:B------:R-:W-:-:S03]  /*fd90*/  IMAD.MOV.U32 R153, RZ, RZ, 0x40000040 ;  /* 0x40000040ff997424 */ /* 0x000fc600078e00ff */
[----:B------:R-:W-:Y:S01]  /*fda0*/  R2UR UR6, R152 ;  /* 0x00000000980672ca */ /* 0x000fe200000e0000 */
[----:B------:R-:W-:Y:S01]  /*fdb0*/  VIADD R152, R20, 0x100 ;  /* 0x0000010014987836 */ /* 0x000fe20000000000 */
[----:B------:R-:W-:Y:S01]  /*fdc0*/  R2UR UR7, R153 ;  /* 0x00000000990772ca */ /* 0x000fe200000e0000 */
[----:B------:R-:W-:-:S15]  /*fdd0*/  IMAD.MOV.U32 R153, RZ, RZ, 0x40000040 ;  /* 0x40000040ff997424 */ /* 0x000fde00078e00ff */
[----:B------:R-:W-:Y:S01]  /*fde0*/  HGMMA.64x256x16.F32.BF16 R24, R156, gdesc[UR4].tnspB, R24, gsb0 ;  /* 0x43e000049c187df0 */ /* 0x000fe20008001818 */
[----:B------:R-:W-:Y:S01]  /*fdf0*/  R2UR UR6, R152 ;  /* 0x00000000980672ca */ /* 0x000fe200000e0000 */
[----:B------:R-:W-:Y:S01]  /*fe00*/  VIADD R152, R20, 0x180 ;  /* 0x0000018014987836 */ /* 0x000fe20000000000 */
[----:B------:R-:W-:Y:S01]  /*fe10*/  R2UR UR7, R153 ;  /* 0x00000000990772ca */ /* 0x000fe200000e0000 */
[----:B------:R-:W-:Y:S01]  /*fe20*/  IMAD.MOV.U32 R153, RZ, RZ, 0x40000040 ;  /* 0x40000040ff997424 */ /* 0x000fe200078e00ff */
[----:B------:R-:W-:Y:S02]  /*fe30*/  WARPGROUP.DEPBAR.LE gsb0, 0x0 ;  /* 0x00008000000079c5 */ /* 0x000fe40000010000 */
[----:B------:R-:W-:-:S15]  /*fe40*/  WARPGROUP.ARRIVE ;  /* 0x00000000000079c5 */ /* 0x000fde0000000000 */
[----:B------:R-:W-:-:S06]  /*fe50*/  NOP ;  /* 0x0000000000007918 */ /* 0x000fcc0000000000 */
[----:B------:R-:W-:Y:S01]  /*fe60*/  HGMMA.64x256x16.F32.BF16 R24, R160, gdesc[UR4].tnspB, R24, gsb0 ;  /* 0x43e00004a0187df0 */ /* 0x000fe20008001818 */
[----:B------:R-:W-:Y:S02]  /*fe70*/  R2UR UR6, R152 ;  /* 0x00000000980672ca */ /* 0x000fe400000e0000 */
[----:B------:R-:W-:Y:S01]  /*fe80*/  R2UR UR7, R153 ;  /* 0x00000000990772ca */ /* 0x000fe200000e0000 */
        /* <DEDUP_REMOVED lines=15> */
.L_x_4411:
[----:B------:R-:W-:Y:S05]  /*ff80*/  BSYNC B0 ;  /* 0x0000000000007941 */ /* 0x000fea0003800000 */
.L_x_4410:
[----:B------:R-:W2:Y:S01]  /*ff90*/  SHFL.BFLY PT, R0, R13, 0x2, 0x1f ;  /* 0x0c401f000d007f89 */ /* 0x000ea200000e0000 */
[----:B------:R-:W-:Y:S02]  /*ffa0*/  IMAD.MOV.U32 R4, RZ, RZ, RZ ;  /* 0x000000ffff047224 */ /* 0x000fe400078e00ff */
[----:B------:R-:W-:Y:S01]  /*ffb0*/  IMAD.MOV.U32 R20, RZ, RZ, -0x800000 ;  /* 0xff800000ff147424 */ /* 0x000fe200078e00ff */
[----:B------:R-:W-:Y:S06]  /*ffc0*/  BAR.ARV 0x8, 0x100 ;  /* 0x0204000000007b1d */ /* 0x000fec0000002000 */
[----:B------:R-:W-:-:S02]  /*ffd0*/  VIADD R220, R220, 0x1 ;  /* 0x00000001dcdc7836 */ /* 0x000fc40000000000 */
[----:B------:R-:W-:Y:S01]  /*ffe0*/  BAR.SYNC.DEFER_BLOCKING 0xf, 0x100 ;  /* 0x03c4000000007b1d */ /* 0x000fe20000010000 */
[----:B--2---:R-:W-:-:S05]  /*fff0*/  FADD.FTZ R0, R0, R13 ;  /* 0x0000000d00007221 */ /* 0x004fca0000010000 */
[----:B------:R-:W2:Y:S02]  /*10000*/  SHFL.BFLY PT, R3, R0, 0x1, 0x1f ;  /* 0x0c201f0000037f89 */ /* 0x000ea400000e0000 */
[----:B--2---:R-:W-:-:S05]  /*10010*/  FADD.FTZ R3, R0, R3 ;  /* 0x0000000300037221 */ /* 0x004fca0000010000 */
[----:B------:R-:W-:-:S13]  /*10020*/  FSETP.NE.FTZ.AND P0, PT, R3, RZ, PT ;  /* 0x000000ff0300720b */ /* 0x000fda0003f15000 */
[----:B------:R-:W2:Y:S08]  /*10030*/  @P0 MUFU.LG2 R0, R3 ;  /* 0x0000000300000308 */ /* 0x000eb00000000c00 */
[----:B------:R3:W4:Y:S01]  /*10040*/  @P0 MUFU.RCP R4, R3 ;  /* 0x0000000300040308 */ /* 0x0007220000001000 */
[----:B--2---:R-:W-:Y:S01]  /*10050*/  @P0 FMUL.FTZ R0, R0, 0.69314718246459960938 ;  /* 0x3f31721800000820 */ /* 0x004fe20000410000 */
[----:B---3--:R-:W-:-:S04]  /*10060*/  @P0 FMUL.FTZ R3, R170, 0.69314718246459960938 ;  /* 0x3f317218aa030820 */ /* 0x008fc80000410000 */
[----:B------:R-:W-:Y:S02]  /*10070*/  @P0 FFMA.FTZ R20, R3, R169, R0 ;  /* 0x000000a903140223 */ /* 0x000fe40000010000 */
[----:B------:R-:W2:Y:S01]  /*10080*/  SHFL.BFLY PT, R0, R15, 0x2, 0x1f ;  /* 0x0c401f000f007f89 */ /* 0x000ea200000e0000 */
[-C--:B----4-:R-:W-:Y:S01]  /*10090*/  FMUL.FTZ R24, R24, R4.reuse ;  /* 0x0000000418187220 */ /* 0x090fe20000410000 */
        /* <DEDUP_REMOVED lines=22> */
[----:B--2---:R-:W-:Y:S01]  /*10200*/  FADD.FTZ R0, R0, R15 ;  /* 0x0000000f00007221 */ /* 0x004fe20000010000 */
[-C--:B------:R-:W-:Y:S01]  /*10210*/  FMUL.FTZ R69, R69, R4.reuse ;  /* 0x0000000445457220 */ /* 0x080fe20000410000 */
[-C--:B------:R-:W-:Y:S01]  /*10220*/  FMUL.FTZ R72, R72, R4.reuse ;  /* 0x0000000448487220 */ /* 0x080fe20000410000 */
[-C--:B------:R-:W-:Y:S01]  /*10230*/  FMUL.FTZ R73, R73, R4.reuse ;  /* 0x0000000449497220 */ /* 0x080fe20000410000 */
[-C--:B------:R-:W-:Y:S01]  /*10240*/  FMUL.FTZ R76, R76, R4.reuse ;  /* 0x000000044c4c7220 */ /* 0x080fe20000410000 */
[----:B------:R-:W2:Y:S01]  /*10250*/  SHFL.BFLY PT, R3, R0, 0x1, 0x1f ;  /* 0x0c201f0000037f89 */ /* 0x000ea200000e0000 */
        /* <DEDUP_REMOVED lines=23> */
[----:B--2---:R-:W-:Y:S01]  /*103d0*/  FADD.FTZ R3, R0, R3 ;  /* 0x0000000300037221 */ /* 0x004fe20000010000 */
        /* <DEDUP_REMOVED lines=16> */
[----:B------:R-:W2:Y:S01]  /*104e0*/  @P0 MUFU.RCP R0, R3 ;  /* 0x0000000300000308 */ /* 0x000ea20000001000 */
[----:B------:R-:W-:-:S07]  /*104f0*/  @P0 FMUL.FTZ R170, R170, 0.69314718246459960938 ;  /* 0x3f317218aaaa0820 */ /* 0x000fce0000410000 */
[----:B------:R-:W3:Y:S01]  /*10500*/  @P0 MUFU.LG2 R3, R3 ;  /* 0x0000000300030308 */ /* 0x000ee20000000c00 */
[-C--:B--2---:R-:W-:Y:S01]  /*10510*/  FMUL.FTZ R26, R26, R0.reuse ;  /* 0x000000001a1a7220 */ /* 0x084fe20000410000 */
[-C--:B------:R-:W-:Y:S01]  /*10520*/  FMUL.FTZ R27, R27, R0.reuse ;  /* 0x000000001b1b7220 */ /* 0x080fe20000410000 */
[-C--:B------:R-:W-:Y:S01]  /*10530*/  FMUL.FTZ R30, R30, R0.reuse ;  /* 0x000000001e1e7220 */ /* 0x080fe20000410000 */
[-C--:B------:R-:W-:Y:S01]  /*10540*/  FMUL.FTZ R31, R31, R0.reuse ;  /* 0x000000001f1f7220 */ /* 0x080fe20000410000 */
[-C--:B------:R-:W-:Y:S01]  /*10550*/  FMUL.FTZ R34, R34, R0.reuse ;  /* 0x0000000022227220 */ /* 0x080fe20000410000 */
[-C--:B------:R-:W-:Y:S01]  /*10560*/  FMUL.FTZ R35, R35, R0.reuse ;  /* 0x0000000023237220 */ /* 0x080fe20000410000 */
[-C--:B------:R-:W-:Y:S01]  /*10570*/  FMUL.FTZ R38, R38, R0.reuse ;  /* 0x0000000026267220 */ /* 0x080fe20000410000 */
[----:B------:R-:W-:Y:S01]  /*10580*/  FMUL.FTZ R39, R39, R0 ;  /* 0x0000000027277220 */ /* 0x000fe20000410000 */
[----:B---3--:R-:W-:Y:S01]  /*10590*/  @P0 FMUL.FTZ R5, R3, 0.69314718246459960938 ;  /* 0x3f31721803050820 */ /* 0x008fe20000410000 */
[----:B------:R-:W-:-:S02]  /*105a0*/  IMAD.MOV.U32 R3, RZ, RZ, -0x800000 ;  /* 0xff800000ff037424 */ /* 0x000fc400078e00ff */
[-C--:B------:R-:W-:Y:S01]  /*105b0*/  FMUL.FTZ R42, R42, R0.reuse ;  /* 0x000000002a2a7220 */ /* 0x080fe20000410000 */
[-C--:B------:R-:W-:Y:S01]  /*105c0*/  FMUL.FTZ R43, R43, R0.reuse ;  /* 0x000000002b2b7220 */ /* 0x080fe20000410000 */
[----:B------:R-:W-:Y:S01]  /*105d0*/  @P0 FFMA.FTZ R3, R170, R171, R5 ;  /* 0x000000abaa030223 */ /* 0x000fe20000010005 */
[----:B------:R-:W-:Y:S01]  /*105e0*/  ISETP.NE.AND P0, PT, R193, RZ, PT ;  /* 0x000000ffc100720c */ /* 0x000fe20003f05270 */
        /* <DEDUP_REMOVED lines=12> */
[----:B------:R-:W-:-:S02]  /*106b0*/  @!P0 IMAD R5, R18, 0x40, R191 ;  /* 0x0000004012058824 */ /* 0x000fc400078e02bf */
        /* <DEDUP_REMOVED lines=47> */
[----:B--2---:R-:W-:Y:S01]  /*109b0*/  SEL R0, RZ, 0x1, P1 ;  /* 0x00000001ff007807 */ /* 0x004fe20000800000 */
[----:B------:R-:W-:Y:S06]  /*109c0*/  BAR.ARV 0xe, 0x100 ;  /* 0x0384000000007b1d */ /* 0x000fec0000002000 */
[----:B------:R-:W-:-:S02]  /*109d0*/  PLOP3.LUT P0, PT, PT, PT, PT, 0x8, 0x0 ;  /* 0x000000000000781c */ /* 0x000fc40003f0e170 */
[----:B------:R-:W-:Y:S02]  /*109e0*/  LOP3.LUT R23, R23, R0, RZ, 0x3c, !PT ;  /* 0x0000000017177212 */ /* 0x000fe400078e3cff */
[----:B------:R-:W-:-:S09]  /*109f0*/  SEL R18, R18, RZ, P1 ;  /* 0x000000ff12127207 */ /* 0x000fd20000800000 */
.L_x_4363:
[----:B------:R-:W-:Y:S05]  /*10a00*/  BSYNC B7 ;  /* 0x0000000000077941 */ /* 0x000fea0003800000 */
.L_x_4359:
[----:B------:R-:W2:Y:S08]  /*10a10*/  S2UR UR5, SR_CgaCtaId ;  /* 0x00000000000579c3 */ /* 0x000eb00000008800 */
[----:B------:R-:W-:Y:S06]  /*10a20*/  BAR.SYNC.DEFER_BLOCKING 0x5, 0x180 ;  /* 0x0146000000007b1d */ /* 0x000fec0000010000 */
[----:B------:R-:W-:Y:S01]  /*10a30*/  UMOV UR4, 0x400 ;  /* 0x0000040000047882 */ /* 0x000fe20000000000 */
[----:B------:R-:W-:Y:S01]  /*10a40*/  BSSY B0, `(.L_x_4423) ;  /* 0x0000499000007945 */ /* 0x000fe20003800000 */
[----:B--2---:R-:W-:-:S06]  /*10a50*/  ULEA UR4, UR5, UR4, 0x18 ;  /* 0x0000000405047291 */ /* 0x004fcc000f8ec03f */
[----:B------:R-:W-:-:S05]  /*10a60*/  IMAD.U32 R2, RZ, RZ, UR4 ;  /* 0x00000004ff027e24 */ /* 0x000fca000f8e00ff */
[----:B0----5:R0:W2:Y:S01]  /*10a70*/  LDS.128 R152, [R2+0x388d0] ;  /* 0x0388d00002987984 */ /* 0x0210a20000000c00 */
[----:B------:R-:W-:Y:S06]  /*10a80*/  BAR.ARV 0x4, 0x180 ;  /* 0x0106000000007b1d */ /* 0x000fec0000002000 */
[----:B------:R-:W-:Y:S05]  /*10a90*/  @P0 BRA `(.L_x_4424) ;  /* 0x0000003800880947 */ /* 0x000fea0003800000 */
[----:B-1----:R-:W3:Y:S01]  /*10aa0*/  LDL R4, [R1+0x88] ;  /* 0x0000880001047983 */ /* 0x002ee20000100800 */
[----:B------:R-:W-:Y:S01]  /*10ab0*/  F2FP.BF16.F32.PACK_AB R6, R29, R28 ;  /* 0x0000001c1d06723e */ /* 0x000fe200000010ff */
[----:B------:R-:W-:Y:S01]  /*10ac0*/  ULDC.64 UR6, c[0x0][0xd00] ;  /* 0x0003400000067ab9 */ /* 0x000fe20000000a00 */
[----:B------:R-:W-:Y:S01]  /*10ad0*/  F2FP.BF16.F32.PACK_AB R7, R31, R30 ;  /* 0x0000001e1f07723e */ /* 0x000fe200000010ff */
[----:B------:R-:W1:Y:S01]  /*10ae0*/  S2R R0, SR_SWINHI ;  /* 0x0000000000007919 */ /* 0x000e620000002f00 */
[----:B------:R-:W-:Y:S01]  /*10af0*/  F2FP.BF16.F32.PACK_AB R8, R33, R32 ;  /* 0x000000202108723e */ /* 0x000fe200000010ff */
[----:B------:R-:W-:Y:S01]  /*10b00*/  ULDC.64 UR4, c[0x0][0xd08] ;  /* 0x0003420000047ab9 */ /* 0x000fe20000000a00 */
[----:B------:R-:W-:Y:S02]  /*10b10*/  F2FP.BF16.F32.PACK_AB R9, R35, R34 ;  /* 0x000000222309723e */ /* 0x000fe400000010ff */
[----:B------:R-:W-:Y:S02]  /*10b20*/  F2FP.BF16.F32.PACK_AB R10, R37, R36 ;  /* 0x00000024250a723e */ /* 0x000fe400000010ff */
[----:B------:R-:W-:-:S02]  /*10b30*/  F2FP.BF16.F32.PACK_AB R11, R39, R38 ;  /* 0x00000026270b723e */ /* 0x000fc400000010ff */
[----:B------:R-:W-:Y:S02]  /*10b40*/  MOV R12, R2 ;  /* 0x00000002000c7202 */ /* 0x000fe40000000f00 */
[----:B-1----:R-:W-:Y:S01]  /*10b50*/  MOV R13, R0 ;  /* 0x00000000000d7202 */ /* 0x002fe20000000f00 */
        /* <DEDUP_REMOVED lines=10> */
[----:B-1----:R-:W-:Y:S02]  /*10c00*/  IADD3 R4, P0, R14, 0x20, RZ ;  /* 0x000000200e047810 */ /* 0x002fe40007f1e0ff */
        /* <DEDUP_REMOVED lines=8> */
[----:B-1----:R-:W-:Y:S02]  /*10c90*/  IADD3 R4, P0, R14, 0x40, RZ ;  /* 0x000000400e047810 */ /* 0x002fe40007f1e0ff */
        /* <DEDUP_REMOVED lines=147> */
[----:B-1----:R-:W-:Y:S02]  /*115d0*/  LOP3.LUT R4, R0, 0x380, RZ, 0xc0, !PT ;  /* 0x0000038000047812 */ /* 0x002fe400078ec0ff */
        /* <DEDUP_REMOVED lines=11> */
[----:B-1----:R-:W-:Y:S01]  /*11690*/  @P0 IADD3 R8, P2, R213, UR4, RZ ;  /* 0x00000004d5080c10 */ /* 0x002fe2000ff5e0ff */
[----:B------:R-:W-:Y:S02]  /*116a0*/  ULDC UR4, c[0x0][0xb88] ;  /* 0x0002e20000047ab9 */ /* 0x000fe40000000800 */
[----:B------:R-:W-:Y:S01]  /*116b0*/  IMAD.U32 R4, RZ, RZ, UR4 ;  /* 0x00000004ff047e24 */ /* 0x000fe2000f8e00ff */
[----:B------:R-:W-:Y:S01]  /*116c0*/  @P0 IADD3.X R9, R214, UR5, RZ, P2, !PT ;  /* 0x00000005d6090c10 */ /* 0x000fe200097fe4ff */
[----:B------:R1:W5:Y:S04]  /*116d0*/  @P1 LDG.E R0, desc[UR40][R6.64] ;  /* 0x0000002806001981 */ /* 0x000368000c1e1900 */
[----:B------:R1:W5:Y:S01]  /*116e0*/  @P0 LDG.E R4, desc[UR40][R8.64] ;  /* 0x0000002808040981 */ /* 0x000362000c1e1900 */
[----:B------:R-:W-:Y:S05]  /*116f0*/  @P0 BRA `(.L_x_4425) ;  /* 0x0000000000100947 */ /* 0x000fea0003800000 */
[----:B------:R-:W-:Y:S05]  /*11700*/  @!P1 BRA `(.L_x_4425) ;  /* 0x00000000000c9947 */ /* 0x000fea0003800000 */
[----:B-----5:R-:W3:Y:S04]  /*11710*/  LDG.E R4, desc[UR40][R6.64] ;  /* 0x0000002806047981 */ /* 0x020ee8000c1e1900 */
[----:B-1----:R-:W3:Y:S02]  /*11720*/  LDG.E R6, desc[UR40][R6.64+0x4] ;  /* 0x0000042806067981 */ /* 0x002ee4000c1e1900 */
[----:B---3--:R-:W-:-:S07]  /*11730*/  IMAD.IADD R4, R6, 0x1, -R4 ;  /* 0x0000000106047824 */ /* 0x008fce00078e0a04 */
.L_x_4425:
[----:B------:R-:W3:Y:S01]  /*11740*/  LDL R5, [R1+0x40] ;  /* 0x0000400001057983 */ /* 0x000ee20000100800 */
[----:B------:R-:W-:Y:S01]  /*11750*/  ISETP.NE.AND P1, PT, R211, RZ, PT ;  /* 0x000000ffd300720c */ /* 0x000fe20003f25270 */
[----:B------:R-:W-:-:S03]  /*11760*/  ULDC UR4, c[0x0][0xbd4] ;  /* 0x0002f50000047ab9 */ /* 0x000fc60000000800 */
[----:B------:R-:W-:Y:S01]  /*11770*/  SEL R211, R211, UR4, P1 ;  /* 0x00000004d3d37c07 */ /* 0x000fe20008800000 */
[----:B---3--:R-:W3:Y:S02]  /*11780*/  SHFL.IDX PT, R5, R5, RZ, 0x1f ;  /* 0x00001fff05057589 */ /* 0x008ee400000e0000 */
[----:B---3--:R-:W-:Y:S02]  /*11790*/  ISETP.NE.AND P0, PT, R5, RZ, PT ;  /* 0x000000ff0500720c */ /* 0x008fe40003f05270 */
[----:B-----5:R-:W-:-:S11]  /*117a0*/  SHF.R.S32.HI R5, RZ, 0x1f, R0 ;  /* 0x0000001fff057819 */ /* 0x020fd60000011400 */
[----:B------:R-:W-:Y:S05]  /*117b0*/  @P0 BRA `(.L_x_4426) ;  /* 0x0000000400000947 */ /* 0x000fea0003800000 */
[----:B------:R-:W3:Y:S01]  /*117c0*/  LDL.LU R11, [R1+0x3c] ;  /* 0x00003c00010b7983 */ /* 0x000ee20000300800 */
[----:B------:R-:W-:Y:S01]  /*117d0*/  IMAD.MOV.U32 R10, RZ, RZ, 0xab8 ;  /* 0x00000ab8ff0a7424 */ /* 0x000fe200078e00ff */
[----:B------:R-:W-:Y:S01]  /*117e0*/  ISETP.GT.AND P1, PT, R211, 0x1, PT ;  /* 0x00000001d300780c */ /* 0x000fe20003f24270 */
[----:B------:R-:W4:Y:S01]  /*117f0*/  LDC R156, c[0x0][0xce8] ;  /* 0x00033a00ff9c7b82 */ /* 0x000f220000000800 */
[----:B------:R-:W5:Y:S01]  /*11800*/  LDL R21, [R1+0x7c] ;  /* 0x00007c0001157983 */ /* 0x000f620000100800 */
[----:B------:R-:W-:Y:S02]  /*11810*/  ISETP.NE.U32.AND P0, PT, RZ, UR6, PT ;  /* 0x00000006ff007c0c */ /* 0x000fe4000bf05070 */
[----:B------:R-:W-:Y:S01]  /*11820*/  SEL R10, R10, 0xa78, P1 ;  /* 0x00000a780a0a7807 */ /* 0x000fe20000800000 */
[----:B------:R-:W5:Y:S01]  /*11830*/  LDL R158, [R1+0x84] ;  /* 0x00008400019e7983 */ /* 0x000f620000100800 */
[----:B------:R-:W-:Y:S02]  /*11840*/  ISETP.NE.AND.EX P0, PT, RZ, UR7, PT, P0 ;  /* 0x00000007ff007c0c */ /* 0x000fe4000bf05300 */
[----:B-1----:R-:W1:Y:S01]  /*11850*/  LDC.64 R8, c[0x0][R10+0x220] ;  /* 0x000088000a087b82 */ /* 0x002e620000000a00 */
[----:B------:R-:W5:Y:S01]  /*11860*/  LDL R157, [R1+0x44] ;  /* 0x00004400019d7983 */ /* 0x000f620000100800 */
[----:B------:R-:W-:-:S06]  /*11870*/  SEL R14, R210, RZ, !P0 ;  /* 0x000000ffd20e7207 */ /* 0x000fcc0004000000 */
[----:B------:R-:W0:Y:S01]  /*11880*/  LDC.64 R6, c[0x0][R10+0x218] ;  /* 0x000086000a067b82 */ /* 0x000e220000000a00 */
[----:B-1----:R-:W-:Y:S01]  /*11890*/  IMAD R9, R9, R14, RZ ;  /* 0x0000000e09097224 */ /* 0x002fe200078e02ff */
[----:B--2---:R-:W-:Y:S02]  /*118a0*/  SEL R152, R221, RZ, P1 ;  /* 0x000000ffdd987207 */ /* 0x004fe40000800000 */
[----:B---3--:R-:W-:Y:S02]  /*118b0*/  SEL R11, R11, RZ, !P0 ;  /* 0x000000ff0b0b7207 */ /* 0x008fe40004000000 */
[----:B----4-:R-:W-:-:S03]  /*118c0*/  ISETP.NE.AND P0, PT, R156, 0x1, PT ;  /* 0x000000019c00780c */ /* 0x010fc60003f05270 */
        /* <DEDUP_REMOVED lines=8> */
[----:B-----5:R-:W-:Y:S02]  /*11950*/  IMAD R21, R212, 0x40, R21 ;  /* 0x00000040d4157824 */ /* 0x020fe400078e0215 */
        /* <DEDUP_REMOVED lines=38> */
.L_x_4426:
[----:B------:R-:W-:Y:S02]  /*11bc0*/  ISETP.GT.AND P1, PT, R211, 0x1, PT ;  /* 0x00000001d300780c */ /* 0x000fe40003f24270 */
[----:B------:R-:W-:-:S04]  /*11bd0*/  ISETP.NE.U32.AND P0, PT, RZ, UR6, PT ;  /* 0x00000006ff007c0c */ /* 0x000fc8000bf05070 */
[----:B------:R-:W-:-:S04]  /*11be0*/  ISETP.NE.AND.EX P0, PT, RZ, UR7, PT, P0 ;  /* 0x00000007ff007c0c */ /* 0x000fc8000bf05300 */
[----:B------:R-:W-:-:S03]  /*11bf0*/  SEL R210, R210, RZ, !P0 ;  /* 0x000000ffd2d27207 */ /* 0x000fc60004000000 */
[----:B------:R-:W-:Y:S06]  /*11c00*/  @P1 BRA `(.L_x_4427) ;  /* 0x0000001000381947 */ /* 0x000fec0003800000 */
[----:B---3--:R-:W3:Y:S01]  /*11c10*/  S2R R20, SR_TID.X ;  /* 0x0000000000147919 */ /* 0x008ee20000002100 */
[----:B------:R-:W4:Y:S01]  /*11c20*/  LDC R83, c[0x0][0xce8] ;  /* 0x00033a00ff537b82 */ /* 0x000f220000000800 */
[----:B------:R-:W-:Y:S01]  /*11c30*/  ULDC.64 UR4, c[0x0][0xba0] ;  /* 0x0002e80000047ab9 */ /* 0x000fe20000000a00 */
[----:B---3--:R-:W-:-:S05]  /*11c40*/  VIADD R20, R20, 0xffffff80 ;  /* 0xffffff8014147836 */ /* 0x008fca0000000000 */
[----:B------:R-:W-:-:S04]  /*11c50*/  SHF.R.S32.HI R21, RZ, 0x1f, R20 ;  /* 0x0000001fff157819 */ /* 0x000fc80000011414 */
[----:B------:R-:W-:-:S04]  /*11c60*/  LEA.HI R21, R21, R20, RZ, 0x3 ;  /* 0x0000001415157211 */ /* 0x000fc800078f18ff */
[----:B------:R-:W-:-:S05]  /*11c70*/  SHF.R.S32.HI R3, RZ, 0x3, R21 ;  /* 0x00000003ff037819 */ /* 0x000fca0000011415 */
[----:B-1----:R-:W-:-:S04]  /*11c80*/  IMAD R7, R3, 0x40, R188 ;  /* 0x0000004003077824 */ /* 0x002fc800078e02bc */
        /* <DEDUP_REMOVED lines=43> */
[C---:B------:R-:W-:Y:S01]  /*11f40*/  IADD3 R57, P5, R6.reuse, 0xa000, RZ ;  /* 0x0000a00006397810 */ /* 0x040fe20007fbe0ff */
[----:B------:R-:W5:Y:S01]  /*11f50*/  LD.E.128 R24, desc[UR40][R24.64] ;  /* 0x0000002818187980 */ /* 0x000f62000c101d00 */
[----:B------:R-:W-:-:S02]  /*11f60*/  IADD3 R61, P6, R6, 0xb000, RZ ;  /* 0x0000b000063d7810 */ /* 0x000fc40007fde0ff */
[C---:B------:R-:W-:Y:S01]  /*11f70*/  IADD3 R65, P0, R6.reuse, 0xc000, RZ ;  /* 0x0000c00006417810 */ /* 0x040fe20007f1e0ff */
[----:B------:R-:W5:Y:S01]  /*11f80*/  LD.E.128 R28, desc[UR40][R28.64] ;  /* 0x000000281c1c7980 */ /* 0x000f62000c101d00 */
[C---:B------:R-:W-:Y:S02]  /*11f90*/  IADD3 R69, P1, R6.reuse, 0xd000, RZ ;  /* 0x0000d00006457810 */ /* 0x040fe40007f3e0ff */
[C---:B------:R-:W-:Y:S01]  /*11fa0*/  IADD3 R73, P2, R6.reuse, 0xe000, RZ ;  /* 0x0000e00006497810 */ /* 0x040fe20007f5e0ff */
[----:B------:R-:W5:Y:S01]  /*11fb0*/  LD.E.128 R32, desc[UR40][R32.64] ;  /* 0x0000002820207980 */ /* 0x000f62000c101d00 */
[C---:B------:R-:W-:Y:S02]  /*11fc0*/  LOP3.LUT R15, R6.reuse, 0x380, RZ, 0xc0, !PT ;  /* 0x00000380060f7812 */ /* 0x040fe400078ec0ff */
[----:B------:R-:W-:Y:S01]  /*11fd0*/  IADD3 R11, P3, R6, 0xf000, RZ ;  /* 0x0000f000060b7810 */ /* 0x000fe20007f7e0ff */
[----:B------:R-:W5:Y:S01]  /*11fe0*/  LD.E.128 R36, desc[UR40][R36.64] ;  /* 0x0000002824247980 */ /* 0x000f62000c101d00 */
[----:B------:R-:W-:-:S02]  /*11ff0*/  LOP3.LUT R52, R53, 0x380, RZ, 0xc0, !PT ;  /* 0x0000038035347812 */ /* 0x000fc400078ec0ff */
[----:B------:R-:W-:Y:S01]  /*12000*/  LOP3.LUT R56, R57, 0x380, RZ, 0xc0, !PT ;  /* 0x0000038039387812 */ /* 0x000fe200078ec0ff */
[----:B------:R-:W-:Y:S01]  /*12010*/  IMAD.X R77, RZ, RZ, R7, P3 ;  /* 0x000000ffff4d7224 */ /* 0x000fe200018e0607 */
[----:B------:R-:W-:Y:S01]  /*12020*/  LOP3.LUT R60, R61, 0x380, RZ, 0xc0, !PT ;  /* 0x000003803d3c7812 */ /* 0x000fe200078ec0ff */
[----:B------:R-:W5:Y:S01]  /*12030*/  LD.E.128 R40, desc[UR40][R40.64] ;  /* 0x0000002828287980 */ /* 0x000f62000c101d00 */
[----:B------:R-:W-:Y:S02]  /*12040*/  LOP3.LUT R64, R65, 0x380, RZ, 0xc0, !PT ;  /* 0x0000038041407812 */ /* 0x000fe400078ec0ff */
[----:B------:R-:W-:Y:S01]  /*12050*/  LOP3.LUT R68, R69, 0x380, RZ, 0xc0, !PT ;  /* 0x0000038045447812 */ /* 0x000fe200078ec0ff */
[----:B------:R-:W5:Y:S01]  /*12060*/  LD.E.128 R44, desc[UR40][R44.64] ;  /* 0x000000282c2c7980 */ /* 0x000f62000c101d00 */
[----:B------:R-:W-:Y:S02]  /*12070*/  LOP3.LUT R72, R73, 0x380, RZ, 0xc0, !PT ;  /* 0x0000038049487812 */ /* 0x000fe400078ec0ff */
[----:B------:R-:W-:Y:S01]  /*12080*/  SHF.R.U64 R15, R15, 0x3, RZ ;  /* 0x000000030f0f7819 */ /* 0x000fe200000012ff */
[----:B------:R-:W5:Y:S01]  /*12090*/  LD.E.128 R48, desc[UR40][R48.64] ;  /* 0x0000002830307980 */ /* 0x000f62000c101d00 */
[----:B------:R-:W-:-:S02]  /*120a0*/  LOP3.LUT R9, R11, 0x380, RZ, 0xc0, !PT ;  /* 0x000003800b097812 */ /* 0x000fc400078ec0ff */
[----:B------:R-:W-:Y:S02]  /*120b0*/  SHF.R.U64 R52, R52, 0x3, RZ ;  /* 0x0000000334347819 */ /* 0x000fe400000012ff */
[----:B------:R-:W-:Y:S02]  /*120c0*/  SHF.R.U64 R56, R56, 0x3, RZ ;  /* 0x0000000338387819 */ /* 0x000fe400000012ff */
[----:B------:R-:W-:Y:S02]  /*120d0*/  SHF.R.U64 R60, R60, 0x3, RZ ;  /* 0x000000033c3c7819 */ /* 0x000fe400000012ff */
[----:B------:R-:W-:Y:S02]  /*120e0*/  SHF.R.U64 R64, R64, 0x3, RZ ;  /* 0x0000000340407819 */ /* 0x000fe400000012ff */
[----:B------:R-:W-:Y:S02]  /*120f0*/  SHF.R.U64 R68, R68, 0x3, RZ ;  /* 0x0000000344447819 */ /* 0x000fe400000012ff */
[----:B------:R-:W-:-:S02]  /*12100*/  SHF.R.U64 R72, R72, 0x3, RZ ;  /* 0x0000000348487819 */ /* 0x000fc400000012ff */
        /* <DEDUP_REMOVED lines=17> */
[----:B----4-:R-:W-:Y:S01]  /*12220*/  ISETP.NE.AND P3, PT, R83, 0x1, PT ;  /* 0x000000015300780c */ /* 0x010fe20003f65270 */
[----:B------:R-:W-:Y:S01]  /*12230*/  IMAD.WIDE.U32 R6, R0, UR4, RZ ;  /* 0x0000000400067c25 */ /* 0x000fe2000f8e00ff */
[----:B------:R-:W-:Y:S01]  /*12240*/  LOP3.LUT R21, R21, 0xfffffff8, RZ, 0xc0, !PT ;  /* 0xfffffff815157812 */ /* 0x000fe200078ec0ff */
[----:B------:R-:W1:Y:S01]  /*12250*/  LDC R0, c[0x0][0xbc8] ;  /* 0x0002f200ff007b82 */ /* 0x000e620000000800 */
        /* <DEDUP_REMOVED lines=17> */
[-C--:B-1----:R-:W-:Y:S02]  /*12370*/  ISETP.GE.AND P1, PT, R219, R0.reuse, PT ;  /* 0x00000000db00720c */ /* 0x082fe40003f26270 */
        /* <DEDUP_REMOVED lines=25> */
[----:B------:R-:W-:Y:S01]  /*12510*/  @!PT LDS RZ, [RZ] ;  /* 0x00000000fffff984 */ /* 0x000fe20000000800 */
[----:B------:R-:W-:Y:S01]  /*12520*/  @!PT LDS RZ, [RZ] ;  /* 0x00000000fffff984 */ /* 0x000fe20000000800 */
[----:B------:R-:W-:Y:S01]  /*12530*/  @!PT LDS RZ, [RZ] ;  /* 0x00000000fffff984 */ /* 0x000fe20000000800 */
[----:B------:R-:W-:Y:S01]  /*12540*/  @!PT LDS RZ, [RZ] ;  /* 0x00000000fffff984 */ /* 0x000fe20000000800 */
[----:B------:R1:W-:Y:S06]  /*12550*/  MEMBAR.ALL.CTA ;  /* 0x0000000000007992 */ /* 0x0003ec0000008000 */
[----:B-1----:R-:W1:Y:S01]  /*12560*/  FENCE.VIEW.ASYNC.S ;  /* 0x00000000000073c6 */ /* 0x002e620000000000 */
[----:B------:R-:W-:Y:S01]  /*12570*/  IMAD R82, R4, R83, RZ ;  /* 0x0000005304527224 */ /* 0x000fe200078e02ff */
[----:B------:R-:W-:Y:S01]  /*12580*/  SEL R4, RZ, 0xffffffff, P0 ;  /* 0xffffffffff047807 */ /* 0x000fe20000000000 */
[----:B------:R-:W-:Y:S01]  /*12590*/  IMAD.SHL.U32 R85, R21, 0x8, RZ ;  /* 0x0000000815557824 */ /* 0x000fe200078e00ff */
[----:B------:R-:W-:Y:S01]  /*125a0*/  ISETP.GE.AND P0, PT, R215, R0, PT ;  /* 0x00000000d700720c */ /* 0x000fe20003f06270 */
[----:B------:R-:W-:-:S02]  /*125b0*/  IMAD R80, R80, UR4, RZ ;  /* 0x0000000450507c24 */ /* 0x000fc4000f8e02ff */
        /* <DEDUP_REMOVED lines=30> */
[----:B-1----:R1:W-:Y:S01]  /*127a0*/  SYNCS.ARRIVE.TRANS64.RED.A1T0 RZ, [R4+URZ], RZ ;  /* 0x000000ff04ff79a7 */ /* 0x0023e2000810043f */
[----:B------:R-:W-:Y:S01]  /*127b0*/  LOP3.LUT R85, R84, R5, RZ, 0xfc, !PT ;  /* 0x0000000554557212 */ /* 0x000fe200078efcff */
[----:B------:R-:W-:Y:S02]  /*127c0*/  BSSY B1, `(.L_x_4428) ;  /* 0x000002a000017945 */ /* 0x000fe40003800000 */
[----:B------:R3:W4:Y:S01]  /*127d0*/  SHFL.IDX PT, R5, R87, RZ, 0x181f ;  /* 0x00181fff57057589 */ /* 0x00072200000e0000 */
[----:B--2---:R-:W-:-:S03]  /*127e0*/  SHF.R.S32.HI R152, RZ, 0x1f, R215 ;  /* 0x0000001fff987819 */ /* 0x004fc600000114d7 */
[----:B-1----:R3:W1:Y:S01]  /*127f0*/  SHFL.IDX PT, R4, R86, RZ, 0x181f ;  /* 0x00181fff56047589 */ /* 0x00266200000e0000 */
        /* <DEDUP_REMOVED lines=11> */
[----:B-1--4-:R-:W-:Y:S02]  /*128b0*/  @!P2 IMAD.WIDE R20, R188, 0x2, R4 ;  /* 0x00000002bc14a825 */ /* 0x012fe400078e0204 */
        /* <DEDUP_REMOVED lines=10> */
[CC--:B-1----:R-:W-:Y:S02]  /*12960*/  @!P1 LEA R20, P6, R216.reuse, R4.reuse, 0x1 ;  /* 0x00000004d8149211 */ /* 0x0c2fe400078c08ff */
[----:B------:R-:W-:Y:S02]  /*12970*/  SHF.R.S32.HI R9, RZ, 0x1f, R89 ;  /* 0x0000001fff097819 */ /* 0x000fe40000011459 */
[-C--:B------:R-:W-:Y:S02]  /*12980*/  @!P1 LEA.HI.X R21, R216, R5.reuse, R156, 0x1, P6 ;  /* 0x00000005d8159211 */ /* 0x080fe400030f0c9c */
[-C--:B--2---:R-:W-:Y:S02]  /*12990*/  @!P0 LEA R6, P5, R217, R4.reuse, 0x1 ;  /* 0x00000004d9068211 */ /* 0x084fe400078a08ff */
        /* <DEDUP_REMOVED lines=12> */
.L_x_4429:
[----:B------:R-:W-:Y:S05]  /*12a60*/  BSYNC B1 ;  /* 0x0000000000017941 */ /* 0x000fea0003800000 */
.L_x_4428:
[----:B------:R-:W-:Y:S01]  /*12a70*/  VIADD R3, R3, 0x20 ;  /* 0x0000002003037836 */ /* 0x000fe20000000000 */
[----:B---34-:R2:W3:Y:S04]  /*12a80*/  SHFL.IDX PT, R5, R87, 0x1, 0x181f ;  /* 0x00381f0057057f89 */ /* 0x0184e800000e0000 */
[----:B------:R-:W-:Y:S01]  /*12a90*/  ISETP.GE.AND P0, PT, R3, R82, PT ;  /* 0x000000520300720c */ /* 0x000fe20003f06270 */
[----:B-1----:R2:W1:-:S12]  /*12aa0*/  SHFL.IDX PT, R4, R86, 0x1, 0x181f ;  /* 0x00381f0056047f89 */ /* 0x00245800000e0000 */
[----:B--2---:R-:W-:Y:S05]  /*12ab0*/  @P0 BRA `(.L_x_4430) ;  /* 0x0000002800440947 */ /* 0x004fea0003800000 */
[-C--:B------:R-:W-:Y:S02]  /*12ac0*/  ISETP.GE.AND P5, PT, R219, R0.reuse, PT ;  /* 0x00000000db00720c */ /* 0x080fe40003fa6270 */
[-C--:B------:R-:W-:Y:S02]  /*12ad0*/  ISETP.GE.AND P6, PT, R188, R0.reuse, PT ;  /* 0x00000000bc00720c */ /* 0x080fe40003fc6270 */
[-C--:B------:R-:W-:Y:S02]  /*12ae0*/  ISETP.GE.AND P4, PT, R218, R0.reuse, PT ;  /* 0x00000000da00720c */ /* 0x080fe40003f86270 */
[-C--:B------:R-:W-:Y:S02]  /*12af0*/  ISETP.GE.AND P2, PT, R216, R0.reuse, PT ;  /* 0x00000000d800720c */ /* 0x080fe40003f46270 */
[----:B------:R-:W-:Y:S02]  /*12b00*/  ISETP.GE.AND P3, PT, R217, R0, PT ;  /* 0x00000000d900720c */ /* 0x000fe40003f66270 */
[----:B------:R-:W-:-:S03]  /*12b10*/  LOP3.LUT P0, RZ, R84, 0x40, RZ, 0xc0, !PT ;  /* 0x0000004054ff7812 */ /* 0x000fc6000780c0ff */
[C---:B-1---5:R-:W-:Y:S02]  /*12b20*/  @!P5 LEA R8, P1, R219.reuse, R4, 0x1 ;  /* 0x00000004db08d211 */ /* 0x062fe400078208ff */
[----:B---3--:R-:W-:Y:S02]  /*12b30*/  @!P6 IMAD.WIDE R6, R188, 0x2, R4 ;  /* 0x00000002bc06e825 */ /* 0x008fe400078e0204 */
[----:B------:R-:W-:Y:S02]  /*12b40*/  @!P5 LEA.HI.X R9, R219, R5, R159, 0x1, P1 ;  /* 0x00000005db09d211 */ /* 0x000fe400008f0c9f */
[----:B------:R-:W-:Y:S01]  /*12b50*/  ISETP.GE.AND P1, PT, R215, R0, PT ;  /* 0x00000000d700720c */ /* 0x000fe20003f26270 */
[----:B------:R1:W-:Y:S01]  /*12b60*/  @!P6 ST.E.128 desc[UR40][R6.64], R12 ;  /* 0x0000000c0600e985 */ /* 0x0003e2000c101d28 */
[----:B------:R-:W-:-:S03]  /*12b70*/  SHF.R.S32.HI R0, RZ, 0x1f, R83 ;  /* 0x0000001fff007819 */ /* 0x000fc60000011453 */
[----:B------:R2:W-:Y:S01]  /*12b80*/  @!P5 ST.E.128 desc[UR40][R8.64], R28 ;  /* 0x0000001c0800d985 */ /* 0x0005e2000c101d28 */
[----:B-1----:R-:W-:-:S04]  /*12b90*/  @!P4 LEA R6, P6, R218, R4, 0x1 ;  /* 0x00000004da06c211 */ /* 0x002fc800078c08ff */
[-C--:B------:R-:W-:Y:S02]  /*12ba0*/  @!P4 LEA.HI.X R7, R218, R5.reuse, R158, 0x1, P6 ;  /* 0x00000005da07c211 */ /* 0x080fe400030f0c9e */
[CC--:B------:R-:W-:Y:S02]  /*12bb0*/  @!P2 LEA R10, P6, R216.reuse, R4.reuse, 0x1 ;  /* 0x00000004d80aa211 */ /* 0x0c0fe400078c08ff */
[CC--:B--2---:R-:W-:Y:S01]  /*12bc0*/  @!P3 LEA R8, P5, R217.reuse, R4.reuse, 0x1 ;  /* 0x00000004d908b211 */ /* 0x0c4fe200078a08ff */
        /* <DEDUP_REMOVED lines=18> */
.L_x_4427:
[----:B------:R-:W4:Y:S01]  /*12cf0*/  LDL R10, [R1+0x7c] ;  /* 0x00007c00010a7983 */ /* 0x000f220000100800 */
[----:B-1-3--:R-:W1:Y:S01]  /*12d00*/  LDC R9, c[0x0][0xce8] ;  /* 0x00033a00ff097b82 */ /* 0x00ae620000000800 */
[----:B------:R-:W-:Y:S01]  /*12d10*/  ULDC.64 UR4, c[0x0][0xc08] ;  /* 0x0003020000047ab9 */ /* 0x000fe20000000a00 */
[----:B------:R-:W-:Y:S01]  /*12d20*/  IMAD R11, R212, 0x40, R191 ;  /* 0x00000040d40b7824 */ /* 0x000fe200078e02bf */
[----:B------:R-:W-:Y:S01]  /*12d30*/  BSSY B1, `(.L_x_4431) ;  /* 0x00000f0000017945 */ /* 0x000fe20003800000 */
[----:B------:R-:W-:Y:S01]  /*12d40*/  IMAD R3, R5, UR4, RZ ;  /* 0x0000000405037c24 */ /* 0x000fe2000f8e02ff */
[----:B------:R-:W-:Y:S01]  /*12d50*/  SHF.R.S32.HI R21, RZ, 0x1f, R222 ;  /* 0x0000001fff157819 */ /* 0x000fe200000114de */
[C---:B------:R-:W-:Y:S01]  /*12d60*/  IMAD.WIDE.U32 R6, R0.reuse, UR4, RZ ;  /* 0x0000000400067c25 */ /* 0x040fe2000f8e00ff */
[----:B--2---:R-:W-:Y:S02]  /*12d70*/  SHF.R.S32.HI R152, RZ, 0x1f, R223 ;  /* 0x0000001fff987819 */ /* 0x004fe400000114df */
        /* <DEDUP_REMOVED lines=14> */
[----:B-1----:R-:W-:Y:S01]  /*12e60*/  ISETP.NE.AND P0, PT, R9, 0x1, PT ;  /* 0x000000010900780c */ /* 0x002fe20003f05270 */
        /* <DEDUP_REMOVED lines=18> */
[----:B------:R-:W2:Y:S01]  /*12f90*/  @P0 LDC R0, c[0x0][0xcf0] ;  /* 0x00033c00ff000b82 */ /* 0x000ea20000000800 */
        /* <DEDUP_REMOVED lines=44> */
[----:B----4-:R-:W-:-:S04]  /*13260*/  IMAD R3, R212, 0x40, R10 ;  /* 0x00000040d4037824 */ /* 0x010fc800078e020a */
[----:B-1----:R-:W-:-:S04]  /*13270*/  @P0 IMAD.HI.U32 R8, R3, R8, RZ ;  /* 0x0000000803080227 */ /* 0x002fc800078e00ff */
[----:B------:R-:W-:Y:S01]  /*13280*/  IMAD.MOV.U32 R5, RZ, RZ, R3 ;  /* 0x000000ffff057224 */ /* 0x000fe200078e0003 */
[----:B--2---:R-:W-:-:S05]  /*13290*/  @P0 SHF.R.U32.HI R5, RZ, R0, R8 ;  /* 0x00000000ff050219 */ /* 0x004fca0000011608 */
        /* <DEDUP_REMOVED lines=153> */
.L_x_4432:
[----:B------:R-:W-:Y:S05]  /*13c30*/  BSYNC B1 ;  /* 0x0000000000017941 */ /* 0x000fea0003800000 */
.L_x_4431:
        /* <DEDUP_REMOVED lines=33> */
[C---:B----4-:R-:W-:Y:S01]  /*13e50*/  @!P5 LEA R8, P6, R199.reuse, R24, 0x2 ;  /* 0x00000018c708d211 */ /* 0x050fe200078c10ff */
[----:B------:R1:W-:Y:S01]  /*13e60*/  @!P4 ST.E.64 desc[UR40][R6.64], R46 ;  /* 0x0000002e0600c985 */ /* 0x0003e2000c101b28 */
[----:B------:R-:W-:Y:S02]  /*13e70*/  ISETP.GE.AND P3, PT, R180, UR4, PT ;  /* 0x00000004b4007c0c */ /* 0x000fe4000bf66270 */
[----:B------:R-:W-:-:S02]  /*13e80*/  @!P5 LEA.HI.X R9, R199, R20, R200, 0x2, P6 ;  /* 0x00000014c709d211 */ /* 0x000fc400030f14c8 */
[----:B------:R-:W-:-:S03]  /*13e90*/  ISETP.GE.AND P4, PT, R178, UR4, PT ;  /* 0x00000004b2007c0c */ /* 0x000fc6000bf86270 */
[----:B------:R4:W-:Y:S01]  /*13ea0*/  @!P5 ST.E.64 desc[UR40][R8.64], R50 ;  /* 0x000000320800d985 */ /* 0x0009e2000c101b28 */
[CC--:B0-----:R-:W-:Y:S02]  /*13eb0*/  @!P0 LEA R4, P6, R197.reuse, R24.reuse, 0x2 ;  /* 0x00000018c5048211 */ /* 0x0c1fe400078c10ff */
[C---:B-1----:R-:W-:Y:S02]  /*13ec0*/  @!P1 LEA R6, P5, R192.reuse, R24, 0x2 ;  /* 0x00000018c0069211 */ /* 0x042fe400078a10ff */
        /* <DEDUP_REMOVED lines=24> */
[-C--:B-1----:R-:W-:Y:S01]  /*14050*/  @!P1 LEA R6, P3, R172, R24.reuse, 0x2 ;  /* 0x00000018ac069211 */ /* 0x082fe200078610ff */
        /* <DEDUP_REMOVED lines=70> */
.L_x_4424:
[----:B------:R-:W-:Y:S01]  /*144c0*/  ULDC.64 UR6, c[0x0][0xd08] ;  /* 0x0003420000067ab9 */ /* 0x000fe20000000a00 */
[----:B------:R-:W-:Y:S01]  /*144d0*/  ULDC.64 UR4, c[0x0][0xd00] ;  /* 0x0003400000047ab9 */ /* 0x000fe20000000a00 */
[----:B------:R-:W-:Y:S01]  /*144e0*/  ISETP.NE.U32.AND P1, PT, RZ, UR6, PT ;  /* 0x00000006ff007c0c */ /* 0x000fe2000bf25070 */
[----:B------:R-:W-:Y:S01]  /*144f0*/  IMAD.MOV.U32 R3, RZ, RZ, RZ ;  /* 0x000000ffff037224 */ /* 0x000fe200078e00ff */
[----:B------:R-:W-:Y:S02]  /*14500*/  ISETP.NE.U32.AND P0, PT, RZ, UR4, PT ;  /* 0x00000004ff007c0c */ /* 0x000fe4000bf05070 */
[----:B------:R-:W-:Y:S02]  /*14510*/  ISETP.NE.AND.EX P1, PT, RZ, UR7, PT, P1 ;  /* 0x00000007ff007c0c */ /* 0x000fe4000bf25310 */
[----:B-1----:R-:W-:Y:S02]  /*14520*/  IADD3 R4, P2, R213, UR4, RZ ;  /* 0x00000004d5047c10 */ /* 0x002fe4000ff5e0ff */
        /* <DEDUP_REMOVED lines=9> */
[----:B------:R-:W3:-:S12]  /*145c0*/  S2R R8, SR_TID.X ;  /* 0x0000000000087919 */ /* 0x000ed80000002100 */
[----:B------:R-:W4:Y:S01]  /*145d0*/  @!P2 LDC R211, c[0x0][0xbd4] ;  /* 0x0002f500ffd3ab82 */ /* 0x000f220000000800 */
[----:B---3--:R-:W-:Y:S01]  /*145e0*/  VIADD R30, R8, 0xffffff80 ;  /* 0xffffff80081e7836 */ /* 0x008fe20000000000 */
[----:B----4-:R-:W-:-:S04]  /*145f0*/  ISETP.GT.AND P2, PT, R211, 0x1, PT ;  /* 0x00000001d300780c */ /* 0x010fc80003f44270 */
[----:B------:R-:W-:Y:S01]  /*14600*/  ISETP.GT.AND P3, PT, R30, 0x3f, PT ;  /* 0x0000003f1e00780c */ /* 0x000fe20003f64270 */
[----:B-1----:R-:W-:-:S12]  /*14610*/  @P1 BRA `(.L_x_4433) ;  /* 0x0000000000101947 */ /* 0x002fd80003800000 */
[----:B------:R-:W-:Y:S05]  /*14620*/  @!P0 BRA `(.L_x_4433) ;  /* 0x00000000000c8947 */ /* 0x000fea0003800000 */
[----:B------:R-:W3:Y:S04]  /*14630*/  LDG.E R7, desc[UR40][R4.64] ;  /* 0x0000002804077981 */ /* 0x000ee8000c1e1900 */
[----:B-----5:R-:W3:Y:S02]  /*14640*/  LDG.E R0, desc[UR40][R4.64+0x4] ;  /* 0x0000042804007981 */ /* 0x020ee4000c1e1900 */
[----:B---3--:R-:W-:-:S07]  /*14650*/  IMAD.IADD R0, R0, 0x1, -R7 ;  /* 0x0000000100007824 */ /* 0x008fce00078e0a07 */
.L_x_4433:
[----:B------:R-:W3:Y:S01]  /*14660*/  LDL.LU R4, [R1+0x3c] ;  /* 0x00003c0001047983 */ /* 0x000ee20000300800 */
[----:B------:R-:W-:Y:S01]  /*14670*/  BSSY B1, `(.L_x_4434) ;  /* 0x0000037000017945 */ /* 0x000fe20003800000 */
[----:B------:R-:W-:Y:S02]  /*14680*/  SEL R27, R210, RZ, !P0 ;  /* 0x000000ffd21b7207 */ /* 0x000fe40004000000 */
[----:B-----5:R-:W-:Y:S02]  /*14690*/  SHF.R.S32.HI R26, RZ, 0x1f, R3 ;  /* 0x0000001fff1a7819 */ /* 0x020fe40000011403 */
[----:B---3--:R-:W-:Y:S01]  /*146a0*/  SEL R28, R4, RZ, !P0 ;  /* 0x000000ff041c7207 */ /* 0x008fe20004000000 */
[----:B------:R-:W-:Y:S06]  /*146b0*/  @P3 BRA `(.L_x_4435) ;  /* 0x0000000000c83947 */ /* 0x000fec0003800000 */
[----:B------:R-:W1:Y:S01]  /*146c0*/  S2R R5, SR_TID.X ;  /* 0x0000000000057919 */ /* 0x000e620000002100 */
[----:B------:R-:W3:Y:S01]  /*146d0*/  LDC R31, c[0x0][0xce8] ;  /* 0x00033a00ff1f7b82 */ /* 0x000ee20000000800 */
[----:B-1----:R-:W-:Y:S02]  /*146e0*/  IMAD R4, R212, 0x40, R5 ;  /* 0x00000040d4047824 */ /* 0x002fe400078e0205 */
[----:B---3--:R-:W-:Y:S02]  /*146f0*/  IMAD R5, R0, R31, RZ ;  /* 0x0000001f00057224 */ /* 0x008fe400078e02ff */
[----:B------:R-:W-:-:S05]  /*14700*/  VIADD R29, R4, 0xffffff80 ;  /* 0xffffff80041d7836 */ /* 0x000fca0000000000 */
        /* <DEDUP_REMOVED lines=13> */
[----:B------:R-:W2:Y:S08]  /*147e0*/  @P1 LDC R20, c[0x0][0xcec] ;  /* 0x00033b00ff141b82 */ /* 0x000eb00000000800 */
[----:B------:R-:W5:Y:S01]  /*147f0*/  @P1 LDC R33, c[0x0][0xcf0] ;  /* 0x00033c00ff211b82 */ /* 0x000f620000000800 */
[----:B---3--:R-:W-:-:S07]  /*14800*/  IMAD R11, R11, R27, RZ ;  /* 0x0000001b0b0b7224 */ /* 0x008fce00078e02ff */
[----:B-1----:R-:W1:Y:S01]  /*14810*/  @!P0 LDC R4, c[0x0][0xc50] ;  /* 0x00031400ff048b82 */ /* 0x002e620000000800 */
        /* <DEDUP_REMOVED lines=26> */
[----:B--2---:R-:W-:-:S05]  /*149c0*/  LEA.HI.X R5, R8, R5, R6, 0x2, P0 ;  /* 0x0000000508057211 */ /* 0x004fca00000f1406 */
[----:B------:R1:W-:Y:S02]  /*149d0*/  STG.E desc[UR40][R4.64], R7 ;  /* 0x0000000704007986 */ /* 0x0003e4000c101928 */
.L_x_4435:
[----:B------:R-:W-:Y:S05]  /*149e0*/  BSYNC B1 ;  /* 0x0000000000017941 */ /* 0x000fea0003800000 */
.L_x_4434:
[----:B------:R-:W-:Y:S05]  /*149f0*/  @P2 BRA `(.L_x_4430) ;  /* 0x0000000800742947 */ /* 0x000fea0003800000 */
[----:B------:R-:W3:Y:S01]  /*14a00*/  LDC R9, c[0x0][0xce8] ;  /* 0x00033a00ff097b82 */ /* 0x000ee20000000800 */
[----:B------:R-:W-:Y:S01]  /*14a10*/  ULDC.64 UR4, c[0x0][0xba0] ;  /* 0x0002e80000047ab9 */ /* 0x000fe20000000a00 */
[----:B-1----:R-:W-:Y:S01]  /*14a20*/  SHF.R.S32.HI R7, RZ, 0x1f, R30 ;  /* 0x0000001fff077819 */ /* 0x002fe2000001141e */
[----:B------:R-:W-:Y:S01]  /*14a30*/  IMAD R6, R26, UR4, RZ ;  /* 0x000000041a067c24 */ /* 0x000fe2000f8e02ff */
[----:B------:R-:W-:Y:S01]  /*14a40*/  BSSY B1, `(.L_x_4436) ;  /* 0x0000074000017945 */ /* 0x000fe20003800000 */
[----:B------:R-:W-:Y:S01]  /*14a50*/  IMAD.WIDE.U32 R4, R3, UR4, RZ ;  /* 0x0000000403047c25 */ /* 0x000fe2000f8e00ff */
[----:B------:R-:W-:Y:S02]  /*14a60*/  LEA.HI R7, R7, R30, RZ, 0x3 ;  /* 0x0000001e07077211 */ /* 0x000fe400078f18ff */
[----:B------:R-:W1:Y:S01]  /*14a70*/  LDC R21, c[0x0][0xbc8] ;  /* 0x0002f200ff157b82 */ /* 0x000e620000000800 */
        /* <DEDUP_REMOVED lines=18> */
[----:B------:R-:W-:Y:S01]  /*14ba0*/  VIADD R29, R188, 0x1c0 ;  /* 0x000001c0bc1d7836 */ /* 0x000fe20000000000 */
[----:B------:R-:W-:Y:S01]  /*14bb0*/  SHF.R.S32.HI R30, RZ, 0x1f, R31 ;  /* 0x0000001fff1e7819 */ /* 0x000fe2000001141f */
[----:B------:R-:W-:Y:S02]  /*14bc0*/  IMAD R8, R212, 0x40, R7 ;  /* 0x00000040d4087824 */ /* 0x000fe400078e0207 */
[----:B------:R-:W-:Y:S01]  /*14bd0*/  IMAD R3, R28, UR4, RZ ;  /* 0x000000041c037c24 */ /* 0x000fe2000f8e02ff */
[-C--:B-1----:R-:W-:Y:S01]  /*14be0*/  ISETP.GE.AND P1, PT, R219, R21.reuse, PT ;  /* 0x00000015db00720c */ /* 0x082fe20003f26270 */
[----:B------:R-:W-:Y:S01]  /*14bf0*/  IMAD.WIDE.U32 R4, R27, UR4, R4 ;  /* 0x000000041b047c25 */ /* 0x000fe2000f8e0004 */
[----:B------:R-:W-:-:S02]  /*14c00*/  ISETP.GE.AND P2, PT, R188, R21, PT ;  /* 0x00000015bc00720c */ /* 0x000fc40003f46270 */
[----:B------:R-:W-:Y:S01]  /*14c10*/  SHF.R.S32.HI R28, RZ, 0x1f, R29 ;  /* 0x0000001fff1c7819 */ /* 0x000fe2000001141d */
[----:B------:R-:W1:Y:S01]  /*14c20*/  @P0 LDC R11, c[0x0][0xcec] ;  /* 0x00033b00ff0b0b82 */ /* 0x000e620000000800 */
[----:B------:R-:W-:Y:S01]  /*14c30*/  IMAD R7, R27, UR5, R3 ;  /* 0x000000051b077c24 */ /* 0x000fe2000f8e0203 */
[----:B------:R-:W-:Y:S01]  /*14c40*/  ULDC.64 UR4, c[0x0][0xbe0] ;  /* 0x0002f80000047ab9 */ /* 0x000fe20000000a00 */
[----:B------:R-:W-:Y:S02]  /*14c50*/  IMAD.MOV.U32 R3, RZ, RZ, R8 ;  /* 0x000000ffff037224 */ /* 0x000fe400078e0008 */
[----:B------:R-:W-:Y:S02]  /*14c60*/  IMAD.IADD R5, R5, 0x1, R7 ;  /* 0x0000000105057824 */ /* 0x000fe400078e0207 */
[----:B------:R-:W-:Y:S01]  /*14c70*/  IMAD R27, R0, R9, RZ ;  /* 0x00000009001b7224 */ /* 0x000fe200078e02ff */
[----:B------:R-:W3:Y:S01]  /*14c80*/  @P0 LDC R13, c[0x0][0xcf0] ;  /* 0x00033c00ff0d0b82 */ /* 0x000ee20000000800 */
[----:B------:R-:W-:-:S02]  /*14c90*/  SEL R0, RZ, 0x1, P2 ;  /* 0x00000001ff007807 */ /* 0x000fc40001000000 */
[----:B------:R-:W-:Y:S01]  /*14ca0*/  ISETP.GE.AND P2, PT, R29, R21, PT ;  /* 0x000000151d00720c */ /* 0x000fe20003f46270 */
[----:B-1----:R-:W-:-:S05]  /*14cb0*/  @P0 IMAD.HI.U32 R6, R8, R11, RZ ;  /* 0x0000000b08060227 */ /* 0x002fca00078e00ff */
        /* <DEDUP_REMOVED lines=76> */
.L_x_4437:
[----:B------:R-:W-:Y:S05]  /*15180*/  BSYNC B1 ;  /* 0x0000000000017941 */ /* 0x000fea0003800000 */
.L_x_4436:
        /* <DEDUP_REMOVED lines=28> */
[-C--:B-1----:R-:W-:Y:S01]  /*15350*/  @P4 LEA R20, P6, R29, R4.reuse, 0x1 ;  /* 0x000000041d144211 */ /* 0x082fe200078c08ff */
[----:B------:R4:W-:Y:S01]  /*15360*/  @!P3 ST.E.128 desc[UR40][R6.64], RZ ;  /* 0x000000ff0600b985 */ /* 0x0009e2000c101d28 */
[----:B------:R-:W-:-:S02]  /*15370*/  @!P5 LEA R4, P0, R215, R4, 0x1 ;  /* 0x00000004d704d211 */ /* 0x000fc400078008ff */
[-C--:B------:R-:W-:Y:S02]  /*15380*/  @P4 LEA.HI.X R21, R29, R5.reuse, R28, 0x1, P6 ;  /* 0x000000051d154211 */ /* 0x080fe400030f0c1c */
[----:B------:R-:W-:-:S05]  /*15390*/  @!P5 LEA.HI.X R5, R215, R5, R32, 0x1, P0 ;  /* 0x00000005d705d211 */ /* 0x000fca00000f0c20 */
[----:B------:R4:W-:Y:S04]  /*153a0*/  @!P5 ST.E.128 desc[UR40][R4.64], RZ ;  /* 0x000000ff0400d985 */ /* 0x0009e8000c101d28 */
[----:B------:R4:W-:Y:S04]  /*153b0*/  @P2 ST.E.128 desc[UR40][R14.64], RZ ;  /* 0x000000ff0e002985 */ /* 0x0009e8000c101d28 */
[----:B------:R4:W-:Y:S02]  /*153c0*/  @P4 ST.E.128 desc[UR40][R20.64], RZ ;  /* 0x000000ff14004985 */ /* 0x0009e4000c101d28 */
.L_x_4430:
[----:B------:R-:W-:Y:S05]  /*153d0*/  BSYNC B0 ;  /* 0x0000000000007941 */ /* 0x000fea0003800000 */
.L_x_4423:
[----:B------:R-:W-:Y:S02]  /*153e0*/  ULDC UR4, c[0x0][0xd3c] ;  /* 0x00034f0000047ab9 */ /* 0x000fe40000000800 */
[----:B--2---:R-:W-:-:S13]  /*153f0*/  ISETP.GE.AND P0, PT, R155, UR4, PT ;  /* 0x000000049b007c0c */ /* 0x004fda000bf06270 */
[----:B------:R-:W-:Y:S05]  /*15400*/  @!P0 BRA `(.L_x_4438) ;  /* 0xfffffec000808947 */ /* 0x000fea000383ffff */
[----:B------:R-:W-:Y:S05]  /*15410*/  BRA `(.L_x_4316) ;  /* 0x000000a0005c7947 */ /* 0x000fea0003800000 */
.L_x_4314:
[----:B------:R-:W-:-:S08]  /*15420*/  NOP ;  /* 0x0000000000007918 */ /* 0x000fd00000000000 */
[----:B------:R-:W0:-:S00]  /*15430*/  USETMAXREG.DEALLOC.CTAPOOL 0x18 ;  /* 0x00000018000079c8 */ /* 0x000e0000080e0500 */
        /* <DEDUP_REMOVED lines=18> */
.L_x_4439:
        /* <DEDUP_REMOVED lines=43> */
.L_x_4443:
        /* <DEDUP_REMOVED lines=38> */
.L_x_4441:
        /* <DEDUP_REMOVED lines=20> */
.L_x_4444:
        /* <DEDUP_REMOVED lines=54> */
.L_x_4442:
[----:B------:R-:W-:Y:S01]  /*15f10*/  IMAD.U32 R2, RZ, RZ, UR6 ;  /* 0x00000006ff027e24 */ /* 0x000fe2000f8e00ff */
[----:B------:R0:W-:Y:S04]  /*15f20*/  STL [R1+0x4], RZ ;  /* 0x000004ff01007387 */ /* 0x0001e80000100800 */
[----:B------:R0:W-:Y:S04]  /*15f30*/  STL [R1+0x8], RZ ;  /* 0x000008ff01007387 */ /* 0x0001e80000100800 */
[----:B------:R0:W-:Y:S02]  /*15f40*/  STL [R1], R2 ;  /* 0x0000000201007387 */ /* 0x0001e40000100800 */
.L_x_4445:
        /* <DEDUP_REMOVED lines=10> */
.L_x_4440:
        /* <DEDUP_REMOVED lines=15> */
[----:B0-----:R-:W-:Y:S01]  /*160e0*/  IMAD.SHL.U32 R2, R4, 0x8, RZ ;  /* 0x0000000804027824 */ /* 0x001fe200078e00ff */
[----:B------:R-:W-:Y:S01]  /*160f0*/  LOP3.LUT R0, R0, 0x38, RZ, 0xc0, !PT ;  /* 0x0000003800007812 */ /* 0x000fe200078ec0ff */
[----:B------:R-:W-:Y:S01]  /*16100*/  ULDC.64 UR38, c[0x0][0x198] ;  /* 0x0000660000267ab9 */ /* 0x000fe20000000a00 */
[----:B------:R-:W-:Y:S01]  /*16110*/  LOP3.LUT R3, R3, 0x38, R6, 0x78, !PT ;  /* 0x0000003803037812 */ /* 0x000fe200078e7806 */
[----:B------:R-:W-:Y:S01]  /*16120*/  IMAD.SHL.U32 R6, R6, 0x10, RZ ;  /* 0x0000001006067824 */ /* 0x000fe200078e00ff */
[----:B------:R-:W-:-:S02]  /*16130*/  ULDC UR36, c[0x0][0xc] ;  /* 0x0000030000247ab9 */ /* 0x000fc40000000800 */
        /* <DEDUP_REMOVED lines=11> */
[----:B------:R-:W-:Y:S01]  /*161f0*/  STL [R1+0x20], R2 ;  /* 0x0000200201007387 */ /* 0x000fe20000100800 */
[----:B0-----:R-:W-:-:S03]  /*16200*/  LOP3.LUT R3, R0, 0x80, RZ, 0xfc, !PT ;  /* 0x0000008000037812 */ /* 0x001fc600078efcff */
[----:B------:R-:W-:Y:S01]  /*16210*/  STL [R1+0x10], RZ ;  /* 0x000010ff01007387 */ /* 0x000fe20000100800 */
[----:B------:R-:W-:-:S03]  /*16220*/  LOP3.LUT R3, R0, 0x140, RZ, 0xfc, !PT ;  /* 0x0000014000037812 */ /* 0x000fc600078efcff */
[----:B------:R0:W-:Y:S02]  /*16230*/  STL [R1+0x1c], R2 ;  /* 0x00001c0201007387 */ /* 0x0001e40000100800 */
[C---:B0-----:R-:W-:Y:S02]  /*16240*/  LOP3.LUT R2, R0.reuse, 0xc0, RZ, 0xfc, !PT ;  /* 0x000000c000027812 */ /* 0x041fe400078efcff */
[C---:B------:R-:W-:Y:S02]  /*16250*/  LOP3.LUT R2, R0.reuse, 0x180, RZ, 0xfc, !PT ;  /* 0x0000018000027812 */ /* 0x040fe400078efcff */
[----:B------:R-:W-:-:S07]  /*16260*/  LOP3.LUT R0, R0, 0x1c0, RZ, 0xfc, !PT ;  /* 0x000001c000007812 */ /* 0x000fce00078efcff */
.L_x_4618:
[----:B------:R-:W2:Y:S01]  /*16270*/  LDL R0, [R1+0xc] ;  /* 0x00000c0001007983 */ /* 0x000ea20000100800 */
[----:B------:R-:W2:Y:S01]  /*16280*/  LDC.64 R2, c[0x0][0xd88] ;  /* 0x00036200ff027b82 */ /* 0x000ea20000000a00 */
[----:B------:R-:W-:Y:S05]  /*16290*/  YIELD ;  /* 0x0000000000007946 */ /* 0x000fea0003800000 */
[----:B------:R-:W-:Y:S01]  /*162a0*/  ULDC.64 UR4, c[0x0][0xb20] ;  /* 0x0002c80000047ab9 */ /* 0x000fe20000000a00 */
[----:B-1----:R-:W-:Y:S02]  /*162b0*/  CS2R R8, SRZ ;  /* 0x0000000000087805 */ /* 0x002fe4000001ff00 */
[----:B------:R-:W-:Y:S01]  /*162c0*/  ISETP.NE.U32.AND P0, PT, RZ, UR4, PT ;  /* 0x00000004ff007c0c */ /* 0x000fe2000bf05070 */
[----:B------:R-:W-:Y:S01]  /*162d0*/  ULDC.64 UR10, c[0x0][0xb10] ;  /* 0x0002c400000a7ab9 */ /* 0x000fe20000000a00 */
[----:B------:R-:W-:Y:S01]  /*162e0*/  ULDC.64 UR8, c[0x0][0xb08] ;  /* 0x0002c20000087ab9 */ /* 0x000fe20000000a00 */
[----:B------:R-:W-:Y:S01]  /*162f0*/  ULDC.64 UR6, c[0x0][0xb00] ;  /* 0x0002c00000067ab9 */ /* 0x000fe20000000a00 */
[----:B--2---:R-:W-:-:S05]  /*16300*/  IMAD.WIDE R2, R0, 0x4, R2 ;  /* 0x0000000400027825 */ /* 0x004fca00078e0202 */
[----:B------:R-:W2:Y:S01]  /*16310*/  LDG.E R13, desc[UR40][R2.64] ;  /* 0x00000028020d7981 */ /* 0x000ea2000c1e1900 */
[----:B------:R-:W-:Y:S01]  /*16320*/  ISETP.NE.AND.EX P0, PT, RZ, UR5, PT, P0 ;  /* 0x00000005ff007c0c */ /* 0x000fe2000bf05300 */
[----:B------:R-:W-:Y:S01]  /*16330*/  IMAD.MOV.U32 R0, RZ, RZ, RZ ;  /* 0x000000ffff007224 */ /* 0x000fe200078e00ff */
[----:B0-2---:R-:W-:Y:S01]  /*16340*/  SHF.R.S32.HI R4, RZ, 0x1f, R13 ;  /* 0x0000001fff047819 */ /* 0x005fe2000001140d */
[----:B------:R-:W-:-:S10]  /*16350*/  IMAD.SHL.U32 R17, R13, 0x4, RZ ;  /* 0x000000040d117824 */ /* 0x000fd400078e00ff */
[C---:B------:R-:W-:Y:S01]  /*16360*/  @P0 LEA R2, P1, R13.reuse, UR4, 0x2 ;  /* 0x000000040d020c11 */ /* 0x040fe2000f8210ff */
[----:B------:R-:W-:Y:S03]  /*16370*/  STL [R1+0x30], R13 ;  /* 0x0000300d01007387 */ /* 0x000fe60000100800 */
[C-C-:B------:R-:W-:Y:S01]  /*16380*/  @P0 LEA.HI.X R3, R13.reuse, UR5, R4.reuse, 0x2, P1 ;  /* 0x000000050d030c11 */ /* 0x140fe200088f1404 */
[----:B------:R-:W-:Y:S01]  /*16390*/  ULDC.64 UR4, c[0x0][0xaf8] ;  /* 0x0002be0000047ab9 */ /* 0x000fe20000000a00 */
[----:B---3--:R-:W-:Y:S01]  /*163a0*/  SHF.L.U64.HI R14, R13, 0x2, R4 ;  /* 0x000000020d0e7819 */ /* 0x008fe20000010204 */
        /* <DEDUP_REMOVED lines=8> */
[----:B------:R-:W-:Y:S02]  /*16430*/  ISETP.NE.U32.AND P2, PT, RZ, UR8, PT ;  /* 0x00000008ff007c0c */ /* 0x000fe4000bf45070 */
[C---:B------:R-:W-:Y:S02]  /*16440*/  IADD3 R6, P5, R17.reuse, UR6, RZ ;  /* 0x0000000611067c10 */ /* 0x040fe4000ffbe0ff */
[----:B-1----:R-:W-:-:S02]  /*16450*/  IADD3 R2, P4, R17, UR4, RZ ;  /* 0x0000000411027c10 */ /* 0x002fc4000ff9e0ff */
[----:B------:R-:W-:Y:S02]  /*16460*/  ISETP.NE.AND.EX P3, PT, RZ, UR11, PT, P3 ;  /* 0x0000000bff007c0c */ /* 0x000fe4000bf65330 */
[C---:B------:R-:W-:Y:S02]  /*16470*/  IADD3.X R3, R14.reuse, UR5, RZ, P4, !PT ;  /* 0x000000050e037c10 */ /* 0x040fe4000a7fe4ff */
[----:B0-----:R-:W-:Y:S02]  /*16480*/  IADD3 R4, P4, R17, UR8, RZ ;  /* 0x0000000811047c10 */ /* 0x001fe4000ff9e0ff */
        /* <DEDUP_REMOVED lines=30> */
.L_x_4447:
        /* <DEDUP_REMOVED lines=17> */
.L_x_4448:
[----:B------:R-:W-:Y:S05]  /*16780*/  @!P0 BRA `(.L_x_4449) ;  /* 0x00000000000c8947 */ /* 0x000fea0003800000 */
[----:B------:R-:W2:Y:S04]  /*16790*/  LDG.E R8, desc[UR40][R6.64] ;  /* 0x0000002806087981 */ /* 0x000ea8000c1e1900 */
[----:B------:R-:W2:Y:S02]  /*167a0*/  LDG.E R6, desc[UR40][R6.64+0x4] ;  /* 0x0000042806067981 */ /* 0x000ea4000c1e1900 */
[----:B--2---:R-:W-:-:S07]  /*167b0*/  IMAD.IADD R8, R6, 0x1, -R8 ;  /* 0x0000000106087824 */ /* 0x004fce00078e0a08 */
.L_x_4449:
[----:B-----5:R-:W-:Y:S02]  /*167c0*/  IMAD.IADD R6, R8, 0x1, -R0 ;  /* 0x0000000108067824 */ /* 0x020fe400078e0a00 */
[----:B------:R-:W2:Y:S04]  /*167d0*/  @P2 LDG.E R0, desc[UR40][R4.64] ;  /* 0x0000002804002981 */ /* 0x000ea8000c1e1900 */
[----:B------:R-:W2:Y:S01]  /*167e0*/  @P2 LDG.E R4, desc[UR40][R4.64+0x4] ;  /* 0x0000042804042981 */ /* 0x000ea2000c1e1900 */
[----:B------:R-:W-:Y:S01]  /*167f0*/  LOP3.LUT R14, R10, 0xff, RZ, 0xc0, !PT ;  /* 0x000000ff0a0e7812 */ /* 0x000fe200078ec0ff */
[----:B------:R-:W-:Y:S01]  /*16800*/  BSSY B0, `(.L_x_4450) ;  /* 0x000002a000007945 */ /* 0x000fe20003800000 */
[----:B------:R-:W-:-:S03]  /*16810*/  SHF.R.U32.HI R10, RZ, 0x10, R10 ;  /* 0x00000010ff0a7819 */ /* 0x000fc6000001160a */
[----:B------:R3:W-:Y:S01]  /*16820*/  STL [R1+0x70], R14 ;  /* 0x0000700e01007387 */ /* 0x0007e20000100800 */
[----:B--2---:R-:W-:-:S04]  /*16830*/  @P2 IMAD.IADD R11, R4, 0x1, -R0 ;  /* 0x00000001040b2824 */ /* 0x004fc800078e0a00 */
[----:B01----:R-:W-:-:S04]  /*16840*/  IMAD.IADD R2, R6, 0x1, R11 ;  /* 0x0000000106027824 */ /* 0x003fc800078e020b */
[C---:B------:R-:W-:Y:S01]  /*16850*/  VIADD R0, R2.reuse, 0x3f ;  /* 0x0000003f02007836 */ /* 0x040fe20000000000 */
[----:B------:R-:W-:-:S04]  /*16860*/  ISETP.GE.AND P1, PT, R2, 0x1, PT ;  /* 0x000000010200780c */ /* 0x000fc80003f26270 */
[----:B------:R-:W-:-:S04]  /*16870*/  SHF.R.S32.HI R2, RZ, 0x1f, R0 ;  /* 0x0000001fff027819 */ /* 0x000fc80000011400 */
[----:B------:R-:W-:-:S04]  /*16880*/  LEA.HI R0, R2, R0, RZ, 0x6 ;  /* 0x0000000002007211 */ /* 0x000fc800078f30ff */
[----:B------:R-:W-:Y:S01]  /*16890*/  SHF.R.S32.HI R12, RZ, 0x6, R0 ;  /* 0x00000006ff0c7819 */ /* 0x000fe20000011400 */
[----:B------:R-:W-:-:S04]  /*168a0*/  IMAD.MOV.U32 R0, RZ, RZ, RZ ;  /* 0x000000ffff007224 */ /* 0x000fc800078e00ff */
[----:B------:R3:W-:Y:S01]  /*168b0*/  STL [R1+0x40], R12 ;  /* 0x0000400c01007387 */ /* 0x0007e20000100800 */
[----:B------:R-:W-:Y:S05]  /*168c0*/  @!P1 BRA `(.L_x_4451) ;  /* 0x0000000000749947 */ /* 0x000fea0003800000 */
        /* <DEDUP_REMOVED lines=29> */
.L_x_4451:
[----:B------:R-:W-:Y:S05]  /*16aa0*/  BSYNC B0 ;  /* 0x0000000000007941 */ /* 0x000fea0003800000 */
.L_x_4450:
[-C--:B------:R-:W-:Y:S01]  /*16ab0*/  IMAD R2, R14, R0.reuse, RZ ;  /* 0x000000000e027224 */ /* 0x080fe200078e02ff */
[----:B------:R-:W-:Y:S04]  /*16ac0*/  BSSY B0, `(.L_x_4452) ;  /* 0x00001b8000007945 */ /* 0x000fe80003800000 */
[C---:B------:R-:W-:Y:S01]  /*16ad0*/  VIADDMNMX R0, R2.reuse, R0, R12, PT ;  /* 0x0000000002007246 */ /* 0x040fe2000380010c */
[----:B------:R-:W-:-:S04]  /*16ae0*/  IMAD R2, R2, 0x40, -R6 ;  /* 0x0000004002027824 */ /* 0x000fc800078e0a06 */
[----:B------:R-:W-:Y:S01]  /*16af0*/  IMAD R6, R0, 0x40, -R6 ;  /* 0x0000004000067824 */ /* 0x000fe200078e0a06 */
[----:B------:R-:W-:-:S04]  /*16b00*/  VIMNMX R2, RZ, R2, !PT ;  /* 0x00000002ff027248 */ /* 0x000fc80007fe0100 */
        /* <DEDUP_REMOVED lines=17> */
[----:B---3--:R0:W1:Y:S02]  /*16c20*/  SHFL.IDX PT, R14, R3, RZ, 0x1f ;  /* 0x00001fff030e7589 */ /* 0x00806400000e0000 */
.L_x_4650:
[----:B-1----:R-:W-:Y:S02]  /*16c30*/  ISETP.NE.AND P0, PT, R14, RZ, PT ;  /* 0x000000ff0e00720c */ /* 0x002fe40003f05270 */
[----:B------:R-:W-:-:S11]  /*16c40*/  PLOP3.LUT P6, PT, PT, PT, PT, 0x8, 0x0 ;  /* 0x000000000000781c */ /* 0x000fd60003fce170 */
[----:B------:R-:W-:Y:S05]  /*16c50*/  @P0 BRA `(.L_x_4455) ;  /* 0x00000000000c0947 */ /* 0x000fea0003800000 */
[----:B------:R-:W-:-:S03]  /*16c60*/  UMOV UR4, 0xffffffff ;  /* 0xffffffff00047882 */ /* 0x000fc60000000000 */
[----:B------:R-:W-:Y:S05]  /*16c70*/  BRA.DIV UR4, `(.L_x_4456) ;  /* 0x0000009204487947 */ /* 0x000fea000b800000 */
[----:B------:R-:W-:-:S13]  /*16c80*/  ELECT P6, URZ, PT ;  /* 0x00000000003f782f */ /* 0x000fda00038c0000 */
.L_x_4455:
        /* <DEDUP_REMOVED lines=9> */
.L_x_4653:
[----:B------:R-:W-:Y:S05]  /*16d20*/  BSYNC B1 ;  /* 0x0000000000017941 */ /* 0x000fea0003800000 */
.L_x_4457:
        /* <DEDUP_REMOVED lines=12> */
.L_x_4654:
[----:B------:R-:W-:Y:S05]  /*16df0*/  BSYNC B2 ;  /* 0x0000000000027941 */ /* 0x000fea0003800000 */
.L_x_4461:
        /* <DEDUP_REMOVED lines=9> */
.L_x_4464:
[----:B------:R-:W-:Y:S05]  /*16e90*/  BSYNC B2 ;  /* 0x0000000000027941 */ /* 0x000fea0003800000 */
.L_x_4463:
        /* <DEDUP_REMOVED lines=13> */
.L_x_4465:
        /* <DEDUP_REMOVED lines=13> */
.L_x_4655:
[----:B------:R-:W-:Y:S05]  /*17040*/  BSYNC B2 ;  /* 0x0000000000027941 */ /* 0x000fea0003800000 */
.L_x_4466:
        /* <DEDUP_REMOVED lines=11> */
.L_x_4469:
[----:B------:R-:W-:Y:S05]  /*17100*/  BSYNC B2 ;  /* 0x0000000000027941 */ /* 0x000fea0003800000 */
.L_x_4468:
        /* <DEDUP_REMOVED lines=10> */
.L_x_4470:
        /* <DEDUP_REMOVED lines=15> */
.L_x_4471:
        /* <DEDUP_REMOVED lines=15> */
.L_x_4472:
        /* <DEDUP_REMOVED lines=15> */
.L_x_4473:
        /* <DEDUP_REMOVED lines=15> */
.L_x_4474:
        /* <DEDUP_REMOVED lines=15> */
.L_x_4475:
        /* <DEDUP_REMOVED lines=15> */
.L_x_4476:
        /* <DEDUP_REMOVED lines=15> */
.L_x_4477:
        /* <DEDUP_REMOVED lines=10> */
.L_x_4460:
[----:B------:R-:W-:Y:S05]  /*178e0*/  BSYNC B1 ;  /* 0x0000000000017941 */ /* 0x000fea0003800000 */
.L_x_4459:
        /* <DEDUP_REMOVED lines=13> */
.L_x_4497:
        /* <DEDUP_REMOVED lines=13> */
.L_x_4656:
[----:B------:R-:W-:Y:S05]  /*17a90*/  BSYNC B2 ;  /* 0x0000000000027941 */ /* 0x000fea0003800000 */
.L_x_4480:
        /* <DEDUP_REMOVED lines=9> */
.L_x_4483:
[----:B------:R-:W-:Y:S05]  /*17b30*/  BSYNC B2 ;  /* 0x0000000000027941 */ /* 0x000fea0003800000 */
.L_x_4482:
        /* <DEDUP_REMOVED lines=12> */
.L_x_4484:
        /* <DEDUP_REMOVED lines=13> */
.L_x_4657:
[----:B------:R-:W-:Y:S05]  /*17cd0*/  BSYNC B2 ;  /* 0x0000000000027941 */ /* 0x000fea0003800000 */
.L_x_4485:
        /* <DEDUP_REMOVED lines=11> */
.L_x_4488:
[----:B------:R-:W-:Y:S05]  /*17d90*/  BSYNC B2 ;  /* 0x0000000000027941 */ /* 0x000fea0003800000 */
.L_x_4487:
        /* <DEDUP_REMOVED lines=10> */
.L_x_4489:
        /* <DEDUP_REMOVED lines=15> */
.L_x_4490:
        /* <DEDUP_REMOVED lines=15> */
.L_x_4491:
        /* <DEDUP_REMOVED lines=15> */
.L_x_4492:
        /* <DEDUP_REMOVED lines=15> */
.L_x_4493:
        /* <DEDUP_REMOVED lines=15> */
.L_x_4494:
        /* <DEDUP_REMOVED lines=15> */
.L_x_4495:
        /* <DEDUP_REMOVED lines=15> */
.L_x_4496:
        /* <DEDUP_REMOVED lines=10> */
.L_x_4479:
[----:B------:R-:W-:Y:S05]  /*18570*/  BSYNC B1 ;  /* 0x0000000000017941 */ /* 0x000fea0003800000 */
.L_x_4478:
[----:B------:R-:W2:Y:S04]  /*18580*/  LDL.LU R8, [R1+0x10] ;  /* 0x0000100001087983 */ /* 0x000ea80000300800 */
[----:B0-----:R-:W3:Y:S01]  /*18590*/  LDL.LU R6, [R1+0x20] ;  /* 0x0000200001067983 */ /* 0x001ee20000300800 */
        /* <DEDUP_REMOVED lines=10> */
.L_x_4453:
[----:B------:R-:W-:Y:S05]  /*18640*/  BSYNC B0 ;  /* 0x0000000000007941 */ /* 0x000fea0003800000 */
.L_x_4452:
[----:B------:R2:W5:Y:S01]  /*18650*/  LDL R7, [R1+0x40] ;  /* 0x0000400001077983 */ /* 0x0005620000100800 */
[----:B------:R-:W-:Y:S05]  /*18660*/  @!P0 WARPSYNC.ALL ;  /* 0x0000000000008948 */ /* 0x000fea0003800000 */
[----:B------:R2:W-:Y:S01]  /*18670*/  STL [R1+0x44], RZ ;  /* 0x000044ff01007387 */ /* 0x0005e20000100800 */
[----:B------:R-:W-:Y:S01]  /*18680*/  BSSY B0, `(.L_x_4498) ;  /* 0x0000020000007945 */ /* 0x000fe20003800000 */
[----:B------:R-:W-:Y:S06]  /*18690*/  @!P0 BAR.SYNC.DEFER_BLOCKING 0xc, 0x180 ;  /* 0x0306000000008b1d */ /* 0x000fec0000010000 */
[----:B--2---:R-:W-:Y:S05]  /*186a0*/  @!P1 BRA `(.L_x_4499) ;  /* 0x0000000000749947 */ /* 0x004fea0003800000 */
[----:B------:R-:W-:-:S13]  /*186b0*/  ISETP.NE.AND P0, PT, R10, RZ, PT ;  /* 0x000000ff0a00720c */ /* 0x000fda0003f05270 */
[----:B------:R-:W2:Y:S02]  /*186c0*/  @!P0 LDC R10, c[0x0][0xae8] ;  /* 0x0002ba00ff0a8b82 */ /* 0x000ea40000000800 */
[----:B--2---:R-:W-:-:S04]  /*186d0*/  IABS R0, R10 ;  /* 0x0000000a00007213 */ /* 0x004fc80000000000 */
[----:B------:R-:W2:Y:S08]  /*186e0*/  I2F.RP R2, R0 ;  /* 0x0000000000027306 */ /* 0x000eb00000209400 */
[----:B--2---:R-:W2:Y:S02]  /*186f0*/  MUFU.RCP R2, R2 ;  /* 0x0000000200027308 */ /* 0x004ea40000001000 */
[----:B--2---:R-:W-:-:S06]  /*18700*/  VIADD R2, R2, 0xffffffe ;  /* 0x0ffffffe02027836 */ /* 0x004fcc0000000000 */
[----:B------:R-:W2:Y:S02]  /*18710*/  F2I.FTZ.U32.TRUNC.NTZ R3, R2 ;  /* 0x0000000200037305 */ /* 0x000ea4000021f000 */
[----:B--2---:R-:W-:-:S04]  /*18720*/  IMAD.MOV R2, RZ, RZ, -R3 ;  /* 0x000000ffff027224 */ /* 0x004fc800078e0a03 */
[----:B01----:R-:W-:Y:S02]  /*18730*/  IMAD R4, R2, R0, RZ ;  /* 0x0000000002047224 */ /* 0x003fe400078e02ff */
        /* <DEDUP_REMOVED lines=20> */
.L_x_4499:
[----:B------:R-:W-:Y:S05]  /*18880*/  BSYNC B0 ;  /* 0x0000000000007941 */ /* 0x000fea0003800000 */
.L_x_4498:
[----:B------:R-:W4:Y:S04]  /*18890*/  LDL R0, [R1+0x44] ;  /* 0x0000440001007983 */ /* 0x000f280000100800 */
[----:B--2---:R-:W4:Y:S01]  /*188a0*/  LDL R2, [R1+0x70] ;  /* 0x0000700001027983 */ /* 0x004f220000100800 */
[----:B------:R-:W-:Y:S01]  /*188b0*/  BSSY B7, `(.L_x_4500) ;  /* 0x00005b9000077945 */ /* 0x000fe20003800000 */
[----:B----4-:R-:W-:-:S05]  /*188c0*/  IMAD R2, R2, R0, RZ ;  /* 0x0000000002027224 */ /* 0x010fca00078e02ff */
[----:B-----5:R-:W-:Y:S01]  /*188d0*/  VIADDMNMX R0, R2, R0, R7, PT ;  /* 0x0000000002007246 */ /* 0x020fe20003800107 */
        /* <DEDUP_REMOVED lines=9> */
[----:B------:R-:W-:Y:S01]  /*18970*/  VOTEU.ANY UR4, UPT, PT ;  /* 0x0000000000047886 */ /* 0x000fe200038e0100 */
[----:B01----:R-:W0:Y:S01]  /*18980*/  LDC.64 R4, c[0x0][0xd60] ;  /* 0x00035800ff047b82 */ /* 0x003e220000000a00 */
[----:B------:R-:W2:Y:S02]  /*18990*/  FLO.U32 R0, UR4 ;  /* 0x0000000400007d00 */ /* 0x000ea400080e0000 */
[----:B--2---:R-:W-:-:S06]  /*189a0*/  ISETP.EQ.U32.AND P0, PT, R0, R2, PT ;  /* 0x000000020000720c */ /* 0x004fcc0003f02070 */
[----:B------:R-:W0:Y:S07]  /*189b0*/  POPC R2, UR4 ;  /* 0x0000000400027d09 */ /* 0x000e2e0008000000 */
[----:B0-----:R-:W2:Y:S04]  /*189c0*/  @P0 ATOMG.E.ADD.STRONG.GPU PT, R2, desc[UR40][R4.64], R2 ;  /* 0x00000002040209a8 */ /* 0x001ea800081ee1e8 */
[----:B--2---:R0:W1:Y:S02]  /*189d0*/  SHFL.IDX PT, R2, R2, R0, 0x1f ;  /* 0x00001f0002027589 */ /* 0x00406400000e0000 */
[----:B0-----:R-:W0:Y:S02]  /*189e0*/  S2R R0, SR_LTMASK ;  /* 0x0000000000007919 */ /* 0x001e240000003900 */
[----:B0-----:R-:W-:-:S06]  /*189f0*/  LOP3.LUT R0, R0, UR4, RZ, 0xc0, !PT ;  /* 0x0000000400007c12 */ /* 0x001fcc000f8ec0ff */
[----:B------:R-:W1:Y:S02]  /*18a00*/  POPC R0, R0 ;  /* 0x0000000000007309 */ /* 0x000e640000000000 */
[----:B-1----:R-:W-:-:S05]  /*18a10*/  IADD3 R0, R2, UR36, R0 ;  /* 0x0000002402007c10 */ /* 0x002fca000fffe000 */
[----:B------:R4:W-:Y:S01]  /*18a20*/  STL [R1], R0 ;  /* 0x0000000001007387 */ /* 0x0009e20000100800 */
[----:B------:R-:W-:Y:S05]  /*18a30*/  BRA `(.L_x_4502) ;  /* 0x0000005800807947 */ /* 0x000fea0003800000 */
.L_x_4501:
        /* <DEDUP_REMOVED lines=8> */
[----:B01----:R-:W-:Y:S02]  /*18ac0*/  IMAD.U32 R4, RZ, RZ, UR6 ;  /* 0x00000006ff047e24 */ /* 0x003fe4000f8e00ff */
[----:B------:R-:W0:Y:S01]  /*18ad0*/  LDC.64 R2, c[0x4][R2] ;  /* 0x0100000002027b82 */ /* 0x000e220000000a00 */
[----:B------:R-:W-:Y:S02]  /*18ae0*/  IMAD.U32 R5, RZ, RZ, UR7 ;  /* 0x00000007ff057e24 */ /* 0x000fe4000f8e00ff */
[----:B------:R-:W-:Y:S02]  /*18af0*/  IMAD.U32 R6, RZ, RZ, UR8 ;  /* 0x00000008ff067e24 */ /* 0x000fe4000f8e00ff */
[----:B------:R-:W-:-:S02]  /*18b00*/  IMAD.U32 R7, RZ, RZ, UR9 ;  /* 0x00000009ff077e24 */ /* 0x000fc4000f8e00ff */
[----:B------:R-:W-:Y:S02]  /*18b10*/  IMAD.U32 R10, RZ, RZ, UR4 ;  /* 0x00000004ff0a7e24 */ /* 0x000fe4000f8e00ff */
[----:B------:R-:W-:Y:S02]  /*18b20*/  IMAD.U32 R11, RZ, RZ, UR5 ;  /* 0x00000005ff0b7e24 */ /* 0x000fe4000f8e00ff */
[----:B------:R-:W-:Y:S02]  /*18b30*/  IMAD.MOV.U32 R8, RZ, RZ, 0x70 ;  /* 0x00000070ff087424 */ /* 0x000fe400078e00ff */
[----:B---3--:R-:W-:Y:S02]  /*18b40*/  IMAD.MOV.U32 R12, RZ, RZ, 0x1 ;  /* 0x00000001ff0c7424 */ /* 0x008fe400078e00ff */
[----:B------:R-:W-:-:S07]  /*18b50*/  IMAD.MOV.U32 R13, RZ, RZ, RZ ;  /* 0x000000ffff0d7224 */ /* 0x000fce00078e00ff */
[----:B------:R-:W-:-:S07]  /*18b60*/  LEPC R20, `(.L_x_4504) ;  /* 0x000000001014794e */ /* 0x000fce0000000000 */
[----:B0-----:R-:W-:Y:S05]  /*18b70*/  CALL.ABS.NOINC R2 ;  /* 0x0000000002007343 */ /* 0x001fea0003c00000 */
.L_x_4504:
[----:B------:R-:W-:Y:S05]  /*18b80*/  BSYNC B6 ;  /* 0x0000000000067941 */ /* 0x000fea0003800000 */
.L_x_4503:
        /* <DEDUP_REMOVED lines=9> */
[----:B01----:R-:W-:Y:S02]  /*18c20*/  IMAD.U32 R4, RZ, RZ, UR6 ;  /* 0x00000006ff047e24 */ /* 0x003fe4000f8e00ff */
[----:B------:R-:W-:Y:S02]  /*18c30*/  IMAD.U32 R5, RZ, RZ, UR7 ;  /* 0x00000007ff057e24 */ /* 0x000fe4000f8e00ff */
[----:B------:R-:W-:Y:S02]  /*18c40*/  IMAD.U32 R6, RZ, RZ, UR8 ;  /* 0x00000008ff067e24 */ /* 0x000fe4000f8e00ff */
[----:B------:R-:W-:-:S02]  /*18c50*/  IMAD.U32 R7, RZ, RZ, UR9 ;  /* 0x00000009ff077e24 */ /* 0x000fc4000f8e00ff */
[----:B------:R-:W-:Y:S02]  /*18c60*/  IMAD.U32 R10, RZ, RZ, UR4 ;  /* 0x00000004ff0a7e24 */ /* 0x000fe4000f8e00ff */
[----:B------:R-:W-:Y:S02]  /*18c70*/  IMAD.U32 R11, RZ, RZ, UR5 ;  /* 0x00000005ff0b7e24 */ /* 0x000fe4000f8e00ff */
[----:B------:R-:W-:Y:S02]  /*18c80*/  IMAD.MOV.U32 R8, RZ, RZ, 0x70 ;  /* 0x00000070ff087424 */ /* 0x000fe400078e00ff */
[----:B---3--:R-:W-:Y:S02]  /*18c90*/  IMAD.MOV.U32 R12, RZ, RZ, 0x1 ;  /* 0x00000001ff0c7424 */ /* 0x008fe400078e00ff */
[----:B--2---:R-:W-:-:S07]  /*18ca0*/  IMAD.MOV.U32 R13, RZ, RZ, RZ ;  /* 0x000000ffff0d7224 */ /* 0x004fce00078e00ff */
[----:B------:R-:W-:-:S07]  /*18cb0*/  LEPC R20, `(.L_x_4507) ;  /* 0x000000001014794e */ /* 0x000fce0000000000 */
[----:B----4-:R-:W-:Y:S05]  /*18cc0*/  CALL.ABS.NOINC R2 ;  /* 0x0000000002007343 */ /* 0x010fea0003c00000 */
.L_x_4507:
        /* <DEDUP_REMOVED lines=16> */
.L_x_4506:
[----:B------:R-:W-:Y:S05]  /*18dd0*/  BSYNC B6 ;  /* 0x0000000000067941 */ /* 0x000fea0003800000 */
.L_x_4505:
[----:B01----:R-:W2:Y:S01]  /*18de0*/  LDL.LU R4, [R1+0x24] ;  /* 0x0000240001047983 */ /* 0x003ea20000300800 */
[----:B------:R-:W-:-:S03]  /*18df0*/  ULDC.64 UR4, c[0x0][0xaf0] ;  /* 0x0002bc0000047ab9 */ /* 0x000fc60000000a00 */
[----:B------:R-:W4:Y:S01]  /*18e00*/  LDL R7, [R1+0x8] ;  /* 0x0000080001077983 */ /* 0x000f220000100800 */
[----:B------:R-:W-:-:S03]  /*18e10*/  ISETP.NE.U32.AND P0, PT, RZ, UR4, PT ;  /* 0x00000004ff007c0c */ /* 0x000fc6000bf05070 */
[----:B------:R-:W5:Y:S01]  /*18e20*/  LDL R0, [R1+0x48] ;  /* 0x0000480001007983 */ /* 0x000f620000100800 */
[----:B------:R-:W-:-:S13]  /*18e30*/  ISETP.NE.AND.EX P0, PT, RZ, UR5, PT, P0 ;  /* 0x00000005ff007c0c */ /* 0x000fda000bf05300 */
[----:B------:R-:W-:-:S04]  /*18e40*/  @P0 IADD3 R2, P1, R17, UR4, RZ ;  /* 0x0000000411020c10 */ /* 0x000fc8000ff3e0ff */
[----:B--2---:R-:W-:Y:S01]  /*18e50*/  @P0 IADD3.X R3, R4, UR5, RZ, P1, !PT ;  /* 0x0000000504030c10 */ /* 0x004fe20008ffe4ff */
        /* <DEDUP_REMOVED lines=15> */
[----:B---3--:R0:W1:Y:S02]  /*18f50*/  SHFL.IDX PT, R14, R4, RZ, 0x1f ;  /* 0x00001fff040e7589 */ /* 0x00806400000e0000 */
.L_x_4660:
        /* <DEDUP_REMOVED lines=11> */
.L_x_4663:
        /* <DEDUP_REMOVED lines=24> */
.L_x_4511:
[----:B-1----:R-:W2:Y:S01]  /*19190*/  LDL R2, [R1+0x1c] ;  /* 0x00001c0001027983 */ /* 0x002ea20000100800 */
[----:B0-----:R-:W-:Y:S01]  /*191a0*/  IMAD R0, R19, 0x8, R18 ;  /* 0x0000000813007824 */ /* 0x001fe200078e0212 */
[----:B--2---:R-:W-:-:S04]  /*191b0*/  SHF.L.U32 R2, R2, 0x1f, RZ ;  /* 0x0000001f02027819 */ /* 0x004fc800000006ff */
[----:B------:R-:W0:Y:S02]  /*191c0*/  SYNCS.PHASECHK.TRANS64.TRYWAIT P0, [R0+URZ+0x38840], R2 ;  /* 0x03884002000075a7 */ /* 0x000e24000800017f */
[----:B0-----:R-:W-:Y:S05]  /*191d0*/  @!P0 BRA `(.L_x_4512) ;  /* 0x0000006c00c88947 */ /* 0x001fea0003800000 */
.L_x_4664:
        /* <DEDUP_REMOVED lines=11> */
.L_x_4513:
        /* <DEDUP_REMOVED lines=24> */
.L_x_4509:
[----:B0-----:R-:W2:Y:S04]  /*19410*/  LDL.LU R4, [R1+0x30] ;  /* 0x0000300001047983 */ /* 0x001ea80000300800 */
[----:B------:R-:W3:Y:S04]  /*19420*/  LDL.LU R3, [R1+0x50] ;  /* 0x0000500001037983 */ /* 0x000ee80000300800 */
[----:B-1----:R-:W4:Y:S01]  /*19430*/  LDL R2, [R1+0x38] ;  /* 0x0000380001027983 */ /* 0x002f220000100800 */
        /* <DEDUP_REMOVED lines=10> */
[----:B------:R4:W-:Y:S02]  /*194e0*/  STL [R1+0x3c], R0 ;  /* 0x00003c0001007387 */ /* 0x0009e40000100800 */
        /* <DEDUP_REMOVED lines=20> */
.L_x_4515:
[----:B------:R-:W-:Y:S05]  /*19630*/  BSYNC B6 ;  /* 0x0000000000067941 */ /* 0x000fea0003800000 */
.L_x_4514:
[----:B------:R-:W2:Y:S01]  /*19640*/  LDL R10, [R1+0x4] ;  /* 0x00000400010a7983 */ /* 0x000ea20000100800 */
[----:B------:R-:W1:Y:S01]  /*19650*/  LDC R7, c[0x0][0x448] ;  /* 0x00011200ff077b82 */ /* 0x000e620000000800 */
[----:B------:R-:W-:Y:S01]  /*19660*/  ULDC.64 UR4, c[0x0][0x298] ;  /* 0x0000a60000047ab9 */ /* 0x000fe20000000a00 */
[----:B------:R-:W-:Y:S01]  /*19670*/  ULDC.64 UR6, c[0x0][0x280] ;  /* 0x0000a00000067ab9 */ /* 0x000fe20000000a00 */
[----:B------:R-:W3:Y:S04]  /*19680*/  LDL R4, [R1+0x58] ;  /* 0x0000580001047983 */ /* 0x000ee80000100800 */
[----:B------:R-:W4:Y:S04]  /*19690*/  LDL R9, [R1+0x38] ;  /* 0x0000380001097983 */ /* 0x000f280000100800 */
[----:B------:R-:W4:Y:S01]  /*196a0*/  LDL R8, [R1+0x60] ;  /* 0x0000600001087983 */ /* 0x000f220000100800 */
[----:B------:R-:W1:Y:S01]  /*196b0*/  S2R R2, SR_TID.X ;  /* 0x0000000000027919 */ /* 0x000e620000002100 */
[----:B0-----:R-:W0:Y:S02]  /*196c0*/  S2R R0, SR_TID.X ;  /* 0x0000000000007919 */ /* 0x001e240000002100 */
[----:B------:R-:W4:Y:S01]  /*196d0*/  LDL R6, [R1+0x3c] ;  /* 0x00003c0001067983 */ /* 0x000f220000100800 */
[----:B-1----:R-:W-:-:S13]  /*196e0*/  ISETP.NE.AND P0, PT, R7, 0x1, PT ;  /* 0x000000010700780c */ /* 0x002fda0003f05270 */
[----:B------:R-:W1:Y:S01]  /*196f0*/  @P0 LDC R3, c[0x0][0x450] ;  /* 0x00011400ff030b82 */ /* 0x000e620000000800 */
[----:B------:R-:W-:-:S04]  /*19700*/  LOP3.LUT R2, R2, 0x7f, RZ, 0xc0, !PT ;  /* 0x0000007f02027812 */ /* 0x000fc800078ec0ff */
[----:B------:R-:W-:Y:S01]  /*19710*/  SHF.R.U32.HI R2, RZ, 0x3, R2 ;  /* 0x00000003ff027819 */ /* 0x000fe20000011602 */
[----:B0-----:R-:W-:-:S05]  /*19720*/  IMAD.SHL.U32 R0, R0, 0x10, RZ ;  /* 0x0000001000007824 */ /* 0x001fca00078e00ff */
[----:B------:R-:W-:Y:S02]  /*19730*/  LOP3.LUT R0, R2, 0x70, R0, 0xf8, !PT ;  /* 0x0000007002007812 */ /* 0x000fe400078ef800 */
[----:B------:R-:W0:Y:S03]  /*19740*/  @P0 LDC R2, c[0x0][0x44c] ;  /* 0x00011300ff020b82 */ /* 0x000e260000000800 */
[----:B--2---:R-:W-:-:S04]  /*19750*/  IMAD R5, R10, 0x40, R0 ;  /* 0x000000400a057824 */ /* 0x004fc800078e0200 */
[----:B0-----:R-:W-:-:S04]  /*19760*/  @P0 IMAD.HI.U32 R2, R5, R2, RZ ;  /* 0x0000000205020227 */ /* 0x001fc800078e00ff */
[----:B------:R-:W-:Y:S01]  /*19770*/  IMAD.MOV.U32 R0, RZ, RZ, R5 ;  /* 0x000000ffff007224 */ /* 0x000fe200078e0005 */
[----:B-1----:R-:W-:Y:S01]  /*19780*/  @P0 SHF.R.U32.HI R0, RZ, R3, R2 ;  /* 0x00000003ff000219 */ /* 0x002fe20000011602 */
[----:B---3--:R-:W-:-:S04]  /*19790*/  IMAD R2, R4, UR4, RZ ;  /* 0x0000000404027c24 */ /* 0x008fc8000f8e02ff */
        /* <DEDUP_REMOVED lines=76> */
.L_x_4673:
        /* <DEDUP_REMOVED lines=12> */
.L_x_4517:
        /* <DEDUP_REMOVED lines=37> */
.L_x_4519:
[----:B------:R-:W-:Y:S05]  /*19f70*/  BSYNC B6 ;  /* 0x0000000000067941 */ /* 0x000fea0003800000 */
.L_x_4518:
[----:B-1----:R-:W2:Y:S01]  /*19f80*/  LDL.LU R5, [R1+0x38] ;  /* 0x0000380001057983 */ /* 0x002ea20000300800 */
[----:B------:R-:W0:Y:S01]  /*19f90*/  LDC R7, c[0x0][0x448] ;  /* 0x00011200ff077b82 */ /* 0x000e220000000800 */
[----:B------:R-:W-:Y:S02]  /*19fa0*/  ULDC.64 UR4, c[0x0][0x3d8] ;  /* 0x0000f60000047ab9 */ /* 0x000fe40000000a00 */
[----:B------:R-:W2:Y:S04]  /*19fb0*/  LDL.LU.64 R2, [R1+0x58] ;  /* 0x0000580001027983 */ /* 0x000ea80000300a00 */
[----:B------:R-:W3:Y:S04]  /*19fc0*/  LDL.LU R0, [R1+0x60] ;  /* 0x0000600001007983 */ /* 0x000ee80000300800 */
[----:B------:R-:W4:Y:S04]  /*19fd0*/  LDL.LU R4, [R1+0x3c] ;  /* 0x00003c0001047983 */ /* 0x000f280000300800 */
[----:B------:R-:W5:Y:S04]  /*19fe0*/  LDL.LU R6, [R1+0x30] ;  /* 0x0000300001067983 */ /* 0x000f680000300800 */
[----:B------:R-:W5:Y:S01]  /*19ff0*/  LDL.LU R8, [R1+0x14] ;  /* 0x0000140001087983 */ /* 0x000f620000300800 */
[----:B0-----:R-:W-:Y:S01]  /*1a000*/  ISETP.NE.AND P0, PT, R7, 0x1, PT ;  /* 0x000000010700780c */ /* 0x001fe20003f05270 */
[----:B------:R-:W0:Y:S02]  /*1a010*/  S2R R10, SR_TID.X ;  /* 0x00000000000a7919 */ /* 0x000e240000002100 */
[----:B0-----:R-:W-:-:S05]  /*1a020*/  IMAD.SHL.U32 R10, R10, 0x8, RZ ;  /* 0x000000080a0a7824 */ /* 0x001fca00078e00ff */
[----:B------:R-:W-:Y:S01]  /*1a030*/  LOP3.LUT R10, R10, 0x38, RZ, 0xc0, !PT ;  /* 0x000000380a0a7812 */ /* 0x000fe200078ec0ff */
[----:B--2---:R-:W-:-:S04]  /*1a040*/  IMAD.MOV.U32 R3, RZ, RZ, R5 ;  /* 0x000000ffff037224 */ /* 0x004fc800078e0005 */
        /* <DEDUP_REMOVED lines=8> */
[----:B------:R-:W1:Y:S02]  /*1a0d0*/  @P0 LDC R4, c[0x0][0x44c] ;  /* 0x00011300ff040b82 */ /* 0x000e640000000800 */
[----:B------:R-:W-:Y:S02]  /*1a0e0*/  IMAD.IADD R3, R3, 0x1, R0 ;  /* 0x0000000103037824 */ /* 0x000fe400078e0200 */
[----:B-----5:R-:W-:Y:S02]  /*1a0f0*/  IMAD.MOV.U32 R0, RZ, RZ, R6 ;  /* 0x000000ffff007224 */ /* 0x020fe400078e0006 */
[----:B-1----:R-:W-:-:S05]  /*1a100*/  @P0 IMAD.HI.U32 R4, R6, R4, RZ ;  /* 0x0000000406040227 */ /* 0x002fca00078e00ff */
[----:B0-----:R-:W-:-:S05]  /*1a110*/  @P0 SHF.R.U32.HI R0, RZ, R5, R4 ;  /* 0x00000005ff000219 */ /* 0x001fca0000011604 */
[----:B------:R-:W-:-:S04]  /*1a120*/  IMAD.MOV R4, RZ, RZ, -R0 ;  /* 0x000000ffff047224 */ /* 0x000fc800078e0a00 */
[----:B------:R-:W-:Y:S02]  /*1a130*/  IMAD R4, R7, R4, R6 ;  /* 0x0000000407047224 */ /* 0x000fe400078e0206 */
[----:B------:R-:W0:Y:S01]  /*1a140*/  S2R R6, SR_TID.X ;  /* 0x0000000000067919 */ /* 0x000e220000002100 */
        /* <DEDUP_REMOVED lines=8> */
[----:B------:R-:W-:Y:S02]  /*1a1d0*/  IMAD R0, R0, UR4, RZ ;  /* 0x0000000400007c24 */ /* 0x000fe4000f8e02ff */
[----:B0-----:R-:W-:-:S05]  /*1a1e0*/  IMAD.SHL.U32 R6, R6, 0x8, RZ ;  /* 0x0000000806067824 */ /* 0x001fca00078e00ff */
[----:B------:R-:W-:Y:S01]  /*1a1f0*/  LOP3.LUT R6, R6, 0x38, RZ, 0xc0, !PT ;  /* 0x0000003806067812 */ /* 0x000fe200078ec0ff */
[----:B------:R-:W-:Y:S01]  /*1a200*/  IMAD R4, R4, UR5, R0 ;  /* 0x0000000504047c24 */ /* 0x000fe2000f8e0200 */
[----:B------:R-:W-:Y:S02]  /*1a210*/  ULDC.64 UR4, c[0x0][0x390] ;  /* 0x0000e40000047ab9 */ /* 0x000fe40000000a00 */
[C---:B------:R-:W-:Y:S02]  /*1a220*/  LOP3.LUT R9, R6.reuse, 0x80, RZ, 0xfc, !PT ;  /* 0x0000008006097812 */ /* 0x040fe400078efcff */
[----:B------:R-:W-:Y:S02]  /*1a230*/  LOP3.LUT R6, R6, 0x40, RZ, 0xfc, !PT ;  /* 0x0000004006067812 */ /* 0x000fe400078efcff */
[----:B------:R-:W-:Y:S01]  /*1a240*/  LEA R0, P0, R2, UR4, 0x1 ;  /* 0x0000000402007c11 */ /* 0x000fe2000f8008ff */
[----:B------:R-:W-:Y:S02]  /*1a250*/  ULDC UR4, c[0x0][0x3b8] ;  /* 0x0000ee0000047ab9 */ /* 0x000fe40000000800 */
[----:B------:R-:W-:-:S02]  /*1a260*/  ISETP.GE.AND P1, PT, R6, UR4, PT ;  /* 0x0000000406007c0c */ /* 0x000fc4000bf26270 */
[----:B------:R-:W0:Y:S01]  /*1a270*/  S2R R6, SR_TID.X ;  /* 0x0000000000067919 */ /* 0x000e220000002100 */
[----:B------:R-:W-:Y:S02]  /*1a280*/  ISETP.GE.AND P3, PT, R10, UR4, PT ;  /* 0x000000040a007c0c */ /* 0x000fe4000bf66270 */
[----:B------:R-:W-:Y:S02]  /*1a290*/  ISETP.GE.AND P2, PT, R9, UR4, PT ;  /* 0x0000000409007c0c */ /* 0x000fe4000bf46270 */
[----:B------:R-:W-:-:S09]  /*1a2a0*/  LOP3.LUT R8, R8, 0xfffffff7, RZ, 0xc0, !PT ;  /* 0xfffffff708087812 */ /* 0x000fd200078ec0ff */
[----:B------:R-:W-:-:S04]  /*1a2b0*/  @P3 LOP3.LUT R8, R8, 0x8, RZ, 0xfc, !PT ;  /* 0x0000000808083812 */ /* 0x000fc800078efcff */
[----:B------:R-:W-:-:S04]  /*1a2c0*/  LOP3.LUT R8, R8, 0xfffffffd, RZ, 0xc0, !PT ;  /* 0xfffffffd08087812 */ /* 0x000fc800078ec0ff */
[----:B------:R-:W-:-:S04]  /*1a2d0*/  @P2 LOP3.LUT R8, R8, 0x2, RZ, 0xfc, !PT ;  /* 0x0000000208082812 */ /* 0x000fc800078efcff */
[----:B------:R-:W-:Y:S01]  /*1a2e0*/  LOP3.LUT R8, R8, 0xfffffffb, RZ, 0xc0, !PT ;  /* 0xfffffffb08087812 */ /* 0x000fe200078ec0ff */
[----:B0-----:R-:W-:-:S03]  /*1a2f0*/  IMAD.SHL.U32 R6, R6, 0x8, RZ ;  /* 0x0000000806067824 */ /* 0x001fc600078e00ff */
[----:B------:R-:W-:Y:S01]  /*1a300*/  @P1 LOP3.LUT R8, R8, 0x4, RZ, 0xfc, !PT ;  /* 0x0000000408081812 */ /* 0x000fe200078efcff */
[----:B------:R-:W-:Y:S01]  /*1a310*/  IMAD.IADD R4, R3, 0x1, R4 ;  /* 0x0000000103047824 */ /* 0x000fe200078e0204 */
[----:B------:R-:W-:-:S03]  /*1a320*/  LOP3.LUT R6, R6, 0x38, RZ, 0xc0, !PT ;  /* 0x0000003806067812 */ /* 0x000fc600078ec0ff */
[----:B------:R0:W-:Y:S01]  /*1a330*/  STL [R1+0x14], R8 ;  /* 0x0000140801007387 */ /* 0x0001e20000100800 */
[----:B------:R-:W-:Y:S02]  /*1a340*/  LEA.HI.X R4, R2, UR5, R4, 0x1, P0 ;  /* 0x0000000502047c11 */ /* 0x000fe400080f0c04 */
[C---:B0-----:R-:W-:Y:S02]  /*1a350*/  LOP3.LUT R8, R6.reuse, 0x100, RZ, 0xfc, !PT ;  /* 0x0000010006087812 */ /* 0x041fe400078efcff */
[----:B------:R-:W-:Y:S02]  /*1a360*/  LOP3.LUT R6, R6, 0xc0, RZ, 0xfc, !PT ;  /* 0x000000c006067812 */ /* 0x000fe400078efcff */
[----:B------:R-:W-:Y:S02]  /*1a370*/  ISETP.GE.AND P0, PT, R8, UR4, PT ;  /* 0x0000000408007c0c */ /* 0x000fe4000bf06270 */
[----:B------:R-:W0:Y:S01]  /*1a380*/  S2R R8, SR_TID.X ;  /* 0x0000000000087919 */ /* 0x000e220000002100 */
[----:B------:R-:W-:-:S02]  /*1a390*/  ISETP.GE.AND P5, PT, R6, UR4, PT ;  /* 0x0000000406007c0c */ /* 0x000fc4000bfa6270 */
[----:B------:R-:W1:Y:S01]  /*1a3a0*/  S2R R6, SR_TID.X ;  /* 0x0000000000067919 */ /* 0x000e620000002100 */
[----:B------:R-:W-:Y:S02]  /*1a3b0*/  SEL R5, RZ, 0x1, P3 ;  /* 0x00000001ff057807 */ /* 0x000fe40001800000 */
[----:B------:R-:W-:Y:S02]  /*1a3c0*/  SEL R3, RZ, 0x4, P2 ;  /* 0x00000004ff037807 */ /* 0x000fe40001000000 */
[----:B------:R-:W-:-:S04]  /*1a3d0*/  SEL R2, RZ, 0x2, P1 ;  /* 0x00000002ff027807 */ /* 0x000fc80000800000 */
[----:B------:R-:W-:Y:S02]  /*1a3e0*/  IADD3 R2, R3, R2, R5 ;  /* 0x0000000203027210 */ /* 0x000fe40007ffe005 */
[----:B------:R-:W-:Y:S02]  /*1a3f0*/  SEL R5, RZ, 0x10, P0 ;  /* 0x00000010ff057807 */ /* 0x000fe40000000000 */
[----:B------:R-:W-:Y:S01]  /*1a400*/  SEL R3, RZ, 0x8, P5 ;  /* 0x00000008ff037807 */ /* 0x000fe20002800000 */
[----:B0-----:R-:W-:Y:S02]  /*1a410*/  IMAD.SHL.U32 R8, R8, 0x8, RZ ;  /* 0x0000000808087824 */ /* 0x001fe400078e00ff */
[----:B-1----:R-:W-:-:S03]  /*1a420*/  IMAD.SHL.U32 R6, R6, 0x8, RZ ;  /* 0x0000000806067824 */ /* 0x002fc600078e00ff */
[----:B------:R-:W-:-:S04]  /*1a430*/  LOP3.LUT R8, R8, 0x38, RZ, 0xc0, !PT ;  /* 0x0000003808087812 */ /* 0x000fc800078ec0ff */
[----:B------:R-:W-:Y:S02]  /*1a440*/  LOP3.LUT R9, R8, 0x180, RZ, 0xfc, !PT ;  /* 0x0000018008097812 */ /* 0x000fe400078efcff */
[----:B------:R-:W-:Y:S02]  /*1a450*/  LOP3.LUT R6, R6, 0x38, RZ, 0xc0, !PT ;  /* 0x0000003806067812 */ /* 0x000fe400078ec0ff */
[----:B------:R-:W-:Y:S02]  /*1a460*/  ISETP.GE.AND P1, PT, R9, UR4, PT ;  /* 0x0000000409007c0c */ /* 0x000fe4000bf26270 */
[----:B------:R-:W-:Y:S02]  /*1a470*/  LOP3.LUT R8, R6, 0x140, RZ, 0xfc, !PT ;  /* 0x0000014006087812 */ /* 0x000fe400078efcff */
[----:B------:R-:W-:Y:S02]  /*1a480*/  IADD3 R2, R5, R2, R3 ;  /* 0x0000000205027210 */ /* 0x000fe40007ffe003 */
[----:B------:R-:W-:-:S02]  /*1a490*/  SEL R5, RZ, 0x40, P1 ;  /* 0x00000040ff057807 */ /* 0x000fc40000800000 */
[----:B------:R-:W-:Y:S02]  /*1a4a0*/  LOP3.LUT R6, R6, 0x1c0, RZ, 0xfc, !PT ;  /* 0x000001c006067812 */ /* 0x000fe400078efcff */
[----:B------:R-:W-:Y:S02]  /*1a4b0*/  ISETP.GE.AND P1, PT, R8, UR4, PT ;  /* 0x0000000408007c0c */ /* 0x000fe4000bf26270 */
[----:B------:R-:W-:Y:S02]  /*1a4c0*/  ISETP.GE.AND P2, PT, R6, UR4, PT ;  /* 0x0000000406007c0c */ /* 0x000fe4000bf46270 */
[----:B------:R-:W-:Y:S01]  /*1a4d0*/  SEL R3, RZ, 0x20, P1 ;  /* 0x00000020ff037807 */ /* 0x000fe20000800000 */
[----:B------:R-:W-:Y:S01]  /*1a4e0*/  UMOV UR4, 0xffffffff ;  /* 0xffffffff00047882 */ /* 0x000fe20000000000 */
[----:B------:R-:W-:Y:S02]  /*1a4f0*/  SEL R6, RZ, 0x80, P2 ;  /* 0x00000080ff067807 */ /* 0x000fe40001000000 */
[----:B------:R-:W-:-:S05]  /*1a500*/  IADD3 R5, R5, R2, R3 ;  /* 0x0000000205057210 */ /* 0x000fca0007ffe003 */
[----:B------:R-:W-:Y:S01]  /*1a510*/  IMAD.IADD R6, R5, 0x1, R6 ;  /* 0x0000000105067824 */ /* 0x000fe200078e0206 */
[----:B------:R-:W-:Y:S06]  /*1a520*/  BRA.DIV UR4, `(.L_x_4520) ;  /* 0x0000006204687947 */ /* 0x000fec000b800000 */
[----:B------:R-:W2:Y:S04]  /*1a530*/  LDL.LU R8, [R1+0x4c] ;  /* 0x00004c0001087983 */ /* 0x000ea80000300800 */
[----:B------:R-:W3:Y:S04]  /*1a540*/  LDL.LU R3, [R1+0x4] ;  /* 0x0000040001037983 */ /* 0x000ee80000300800 */
[----:B------:R-:W4:Y:S04]  /*1a550*/  LDL.LU R2, [R1+0x50] ;  /* 0x0000500001027983 */ /* 0x000f280000300800 */
[----:B------:R-:W5:Y:S04]  /*1a560*/  LDL.LU R12, [R1+0x14] ;  /* 0x00001400010c7983 */ /* 0x000f680000300800 */
[----:B------:R-:W5:Y:S04]  /*1a570*/  LDL R11, [R1+0x18] ;  /* 0x00001800010b7983 */ /* 0x000f680000100800 */
[----:B------:R-:W5:Y:S01]  /*1a580*/  LDL.LU R10, [R1+0x64] ;  /* 0x00006400010a7983 */ /* 0x000f620000300800 */
[----:B------:R-:W0:Y:S02]  /*1a590*/  S2R R13, SR_TID.X ;  /* 0x00000000000d7919 */ /* 0x000e240000002100 */
[----:B0-----:R-:W-:-:S05]  /*1a5a0*/  IMAD.SHL.U32 R13, R13, 0x8, RZ ;  /* 0x000000080d0d7824 */ /* 0x001fca00078e00ff */
[----:B------:R-:W-:Y:S01]  /*1a5b0*/  LOP3.LUT R13, R13, 0x38, RZ, 0xc0, !PT ;  /* 0x000000380d0d7812 */ /* 0x000fe200078ec0ff */
[----:B------:R-:W-:Y:S04]  /*1a5c0*/  SHFL.IDX PT, R14, R0, 0x1, 0x181f ;  /* 0x00381f00000e7f89 */ /* 0x000fe800000e0000 */
[----:B------:R-:W-:Y:S01]  /*1a5d0*/  SHFL.IDX PT, R9, R4, 0x1, 0x181f ;  /* 0x00381f0004097f89 */ /* 0x000fe200000e0000 */
[----:B--2---:R-:W-:-:S05]  /*1a5e0*/  IMAD R7, R8, R7, RZ ;  /* 0x0000000708077224 */ /* 0x004fca00078e02ff */
[-C--:B---3--:R-:W-:Y:S02]  /*1a5f0*/  ISETP.GE.AND P2, PT, R3, R7.reuse, PT ;  /* 0x000000070300720c */ /* 0x088fe40003f46270 */
[----:B----4-:R-:W-:Y:S02]  /*1a600*/  ISETP.GE.AND P3, PT, R2, R7, PT ;  /* 0x000000070200720c */ /* 0x010fe40003f66270 */
[----:B-----5:R-:W-:-:S04]  /*1a610*/  LOP3.LUT R12, R12, 0xfffffbff, RZ, 0xc0, !PT ;  /* 0xfffffbff0c0c7812 */ /* 0x020fc800078ec0ff */
[----:B------:R-:W-:-:S05]  /*1a620*/  @P1 LOP3.LUT R12, R12, 0x400, RZ, 0xfc, !PT ;  /* 0x000004000c0c1812 */ /* 0x000fca00078efcff */
[----:B------:R-:W-:Y:S02]  /*1a630*/  @!P2 LOP3.LUT R2, R5, 0x40, RZ, 0xc0, !PT ;  /* 0x000000400502a812 */ /* 0x000fe400078ec0ff */
[C---:B------:R-:W-:Y:S02]  /*1a640*/  LOP3.LUT P1, RZ, R12.reuse, 0x8, RZ, 0xc0, !PT ;  /* 0x000000080cff7812 */ /* 0x040fe4000782c0ff */
[C---:B------:R-:W-:Y:S02]  /*1a650*/  LOP3.LUT P4, RZ, R12.reuse, 0x2, RZ, 0xc0, !PT ;  /* 0x000000020cff7812 */ /* 0x040fe4000788c0ff */
[----:B------:R-:W-:Y:S02]  /*1a660*/  LOP3.LUT R12, R12, 0xfffffeff, RZ, 0xc0, !PT ;  /* 0xfffffeff0c0c7812 */ /* 0x000fe400078ec0ff */
[----:B------:R-:W-:Y:S02]  /*1a670*/  @!P2 SHF.R.U32.HI R2, RZ, 0x2, R2 ;  /* 0x00000002ff02a819 */ /* 0x000fe40000011602 */
[----:B------:R-:W-:-:S02]  /*1a680*/  @P3 LOP3.LUT R12, R12, 0x100, RZ, 0xfc, !PT ;  /* 0x000001000c0c3812 */ /* 0x000fc400078efcff */
[----:B------:R-:W-:Y:S02]  /*1a690*/  @!P2 ISETP.NE.U32.AND P3, PT, R2, RZ, PT ;  /* 0x000000ff0200a20c */ /* 0x000fe40003f65070 */
[----:B------:R-:W-:Y:S02]  /*1a6a0*/  @!P2 LOP3.LUT R2, R6, 0x80, RZ, 0xc0, !PT ;  /* 0x000000800602a812 */ /* 0x000fe400078ec0ff */
[----:B------:R-:W-:Y:S02]  /*1a6b0*/  LOP3.LUT R12, R12, 0xffffffdf, RZ, 0xc0, !PT ;  /* 0xffffffdf0c0c7812 */ /* 0x000fe400078ec0ff */
[----:B------:R-:W-:-:S07]  /*1a6c0*/  @!P2 SHF.R.U32.HI R2, RZ, 0x3, R2 ;  /* 0x00000003ff02a819 */ /* 0x000fce0000011602 */
[----:B------:R-:W-:Y:S02]  /*1a6d0*/  @P3 LOP3.LUT R12, R12, 0x20, RZ, 0xfc, !PT ;  /* 0x000000200c0c3812 */ /* 0x000fe400078efcff */
[----:B------:R-:W-:Y:S02]  /*1a6e0*/  @!P2 ISETP.NE.U32.AND P3, PT, R2, RZ, PT ;  /* 0x000000ff0200a20c */ /* 0x000fe40003f65070 */
[----:B------:R-:W0:Y:S04]  /*1a6f0*/  SHFL.IDX PT, R2, R0, RZ, 0x181f ;  /* 0x00181fff00027589 */ /* 0x000e2800000e0000 */
[----:B------:R-:W1:Y:S01]  /*1a700*/  SHFL.IDX PT, R8, R4, RZ, 0x181f ;  /* 0x00181fff04087589 */ /* 0x000e6200000e0000 */
[----:B------:R-:W-:Y:S02]  /*1a710*/  LOP3.LUT R12, R12, 0xfffffdff, RZ, 0xc0, !PT ;  /* 0xfffffdff0c0c7812 */ /* 0x000fe400078ec0ff */
[----:B0-----:R-:W-:-:S05]  /*1a720*/  @!P2 LEA R3, P6, R13, R2, 0x1 ;  /* 0x000000020d03a211 */ /* 0x001fca00078c08ff */
[----:B-1----:R-:W-:-:S05]  /*1a730*/  @!P2 IMAD.X R2, RZ, RZ, R8, P6 ;  /* 0x000000ffff02a224 */ /* 0x002fca00030e0608 */
[-C--:B------:R-:W-:Y:S02]  /*1a740*/  @!P2 LOP3.LUT R3, R3, R2.reuse, RZ, 0x3c, !PT ;  /* 0x000000020303a212 */ /* 0x080fe400078e3cff */
[----:B------:R-:W-:Y:S02]  /*1a750*/  @P3 LOP3.LUT R12, R12, 0x200, RZ, 0xfc, !PT ;  /* 0x000002000c0c3812 */ /* 0x000fe400078efcff */
[C---:B------:R-:W-:Y:S02]  /*1a760*/  @!P2 LOP3.LUT R2, R3.reuse, R2, RZ, 0x3c, !PT ;  /* 0x000000020302a212 */ /* 0x040fe400078e3cff */
[C---:B------:R-:W-:Y:S02]  /*1a770*/  LOP3.LUT P6, RZ, R12.reuse, 0x4, RZ, 0xc0, !PT ;  /* 0x000000040cff7812 */ /* 0x040fe400078cc0ff */
[----:B------:R-:W-:Y:S02]  /*1a780*/  @!P2 LOP3.LUT R3, R3, R2, RZ, 0x3c, !PT ;  /* 0x000000020303a212 */ /* 0x000fe400078e3cff */
[----:B------:R-:W-:-:S03]  /*1a790*/  LOP3.LUT P3, RZ, R12, 0x20, RZ, 0xc0, !PT ;  /* 0x000000200cff7812 */ /* 0x000fc6000786c0ff */
[----:B------:R-:W-:Y:S01]  /*1a7a0*/  @!P2 LDGSTS.E.BYPASS.LTC128B.128 [R11+0x26400], desc[UR40][R2.64], !P1 ;  /* 0x26400000020bafae */ /* 0x000fe2000c901d68 */
[----:B------:R-:W-:-:S05]  /*1a7b0*/  LOP3.LUT P1, RZ, R12, 0x400, RZ, 0xc0, !PT ;  /* 0x000004000cff7812 */ /* 0x000fca000782c0ff */
[----:B------:R-:W-:Y:S04]  /*1a7c0*/  @!P2 LDGSTS.E.BYPASS.LTC128B.128 [R11+0x28400], desc[UR40][R2.64+0x80], !P6 ;  /* 0x28400080020bafae */ /* 0x000fe8000f101d68 */
[----:B------:R-:W-:Y:S04]  /*1a7d0*/  @!P2 LDGSTS.E.BYPASS.LTC128B.128 [R11+0x2a400], desc[UR40][R2.64+0x100], !P4 ;  /* 0x2a400100020bafae */ /* 0x000fe8000e101d68 */
[----:B------:R-:W-:Y:S04]  /*1a7e0*/  @!P2 LDGSTS.E.BYPASS.LTC128B.128 [R11+0x2c400], desc[UR40][R2.64+0x180], !P5 ;  /* 0x2c400180020bafae */ /* 0x000fe8000e901d68 */
[----:B------:R-:W-:Y:S04]  /*1a7f0*/  @!P2 LDGSTS.E.BYPASS.LTC128B.128 [R11+0x2e400], desc[UR40][R2.64+0x200], !P0 ;  /* 0x2e400200020bafae */ /* 0x000fe8000c101d68 */
[----:B------:R-:W-:Y:S04]  /*1a800*/  @!P2 LDGSTS.E.BYPASS.LTC128B.128 [R11+0x30400], desc[UR40][R2.64+0x280], !P1 ;  /* 0x30400280020bafae */ /* 0x000fe8000c901d68 */
[----:B------:R-:W-:Y:S01]  /*1a810*/  @!P2 LDGSTS.E.BYPASS.LTC128B.128 [R11+0x32400], desc[UR40][R2.64+0x300], P3 ;  /* 0x32400300020bafae */ /* 0x000fe20009901d68 */
[----:B------:R-:W-:-:S13]  /*1a820*/  LOP3.LUT P3, RZ, R12, 0x200, RZ, 0xc0, !PT ;  /* 0x000002000cff7812 */ /* 0x000fda000786c0ff */
[----:B------:R0:W-:Y:S01]  /*1a830*/  @!P2 LDGSTS.E.BYPASS.LTC128B.128 [R11+0x34400], desc[UR40][R2.64+0x380], P3 ;  /* 0x34400380020bafae */ /* 0x0001e20009901d68 */
[----:B------:R-:W-:-:S13]  /*1a840*/  LOP3.LUT P3, RZ, R12, 0x100, RZ, 0xc0, !PT ;  /* 0x000001000cff7812 */ /* 0x000fda000786c0ff */
[----:B------:R-:W-:-:S05]  /*1a850*/  @!P3 LEA R14, P2, R13, R14, 0x1 ;  /* 0x0000000e0d0eb211 */ /* 0x000fca00078408ff */
[----:B------:R-:W-:Y:S01]  /*1a860*/  @!P3 IMAD.X R9, RZ, RZ, R9, P2 ;  /* 0x000000ffff09b224 */ /* 0x000fe200010e0609 */
[----:B------:R-:W-:Y:S02]  /*1a870*/  LOP3.LUT P2, RZ, R12, 0x8, RZ, 0xc0, !PT ;  /* 0x000000080cff7812 */ /* 0x000fe4000784c0ff */
[----:B------:R-:W-:Y:S01]  /*1a880*/  @!P3 LOP3.LUT R8, R5, 0x40, RZ, 0xc0, !PT ;  /* 0x000000400508b812 */ /* 0x000fe200078ec0ff */
[----:B0-----:R-:W-:Y:S02]  /*1a890*/  @!P3 IMAD.MOV.U32 R2, RZ, RZ, R14 ;  /* 0x000000ffff02b224 */ /* 0x001fe400078e000e */
        /* <DEDUP_REMOVED lines=37> */
[----:B------:R0:W-:Y:S04]  /*1aaf0*/  STL [R1+0x14], R12 ;  /* 0x0000140c01007387 */ /* 0x0001e80000100800 */
[----:B------:R0:W-:Y:S04]  /*1ab00*/  @!P2 LDGSTS.E.BYPASS.LTC128B.128 [R11+0x35400], desc[UR40][R2.64+0x380], P3 ;  /* 0x35400380020bafae */ /* 0x0001e80009901d68 */
[----:B------:R-:W1:Y:S04]  /*1ab10*/  SHFL.IDX PT, R4, R4, 0x3, 0x181f ;  /* 0x00781f0004047f89 */ /* 0x000e6800000e0000 */
[----:B------:R-:W2:Y:S02]  /*1ab20*/  SHFL.IDX PT, R0, R0, 0x3, 0x181f ;  /* 0x00781f0000007f89 */ /* 0x000ea400000e0000 */
.L_x_4683:
[----:B0-----:R-:W3:Y:S01]  /*1ab30*/  LDL.LU R2, [R1+0x68] ;  /* 0x0000680001027983 */ /* 0x001ee20000300800 */
[----:B------:R-:W-:Y:S01]  /*1ab40*/  BSSY B0, `(.L_x_4521) ;  /* 0x000001e000007945 */ /* 0x000fe20003800000 */
[----:B---3--:R-:W-:-:S13]  /*1ab50*/  ISETP.GE.AND P2, PT, R2, R7, PT ;  /* 0x000000070200720c */ /* 0x008fda0003f46270 */
[----:B------:R-:W-:Y:S05]  /*1ab60*/  @P2 BRA `(.L_x_4522) ;  /* 0x00000000006c2947 */ /* 0x000fea0003800000 */
[----:B------:R-:W3:Y:S04]  /*1ab70*/  LDL R3, [R1+0x14] ;  /* 0x0000140001037983 */ /* 0x000ee80000100800 */
[----:B------:R-:W4:Y:S01]  /*1ab80*/  LDL R8, [R1+0x18] ;  /* 0x0000180001087983 */ /* 0x000f220000100800 */
[----:B------:R-:W-:Y:S02]  /*1ab90*/  LOP3.LUT R5, R5, 0x40, RZ, 0xc0, !PT ;  /* 0x0000004005057812 */ /* 0x000fe400078ec0ff */
[----:B------:R-:W-:Y:S01]  /*1aba0*/  LOP3.LUT R6, R6, 0x80, RZ, 0xc0, !PT ;  /* 0x0000008006067812 */ /* 0x000fe200078ec0ff */
[----:B------:R-:W0:Y:S01]  /*1abb0*/  S2R R2, SR_TID.X ;  /* 0x0000000000027919 */ /* 0x000e220000002100 */
[----:B------:R-:W-:Y:S02]  /*1abc0*/  SHF.R.U32.HI R5, RZ, 0x2, R5 ;  /* 0x00000002ff057819 */ /* 0x000fe40000011605 */
[----:B------:R-:W-:Y:S01]  /*1abd0*/  SHF.R.U32.HI R6, RZ, 0x3, R6 ;  /* 0x00000003ff067819 */ /* 0x000fe20000011606 */
[----:B0-----:R-:W-:-:S05]  /*1abe0*/  IMAD.SHL.U32 R2, R2, 0x8, RZ ;  /* 0x0000000802027824 */ /* 0x001fca00078e00ff */
[----:B------:R-:W-:-:S04]  /*1abf0*/  LOP3.LUT R2, R2, 0x38, RZ, 0xc0, !PT ;  /* 0x0000003802027812 */ /* 0x000fc800078ec0ff */
[----:B--2---:R-:W-:Y:S02]  /*1ac00*/  LEA R2, P2, R2, R0, 0x1 ;  /* 0x0000000002027211 */ /* 0x004fe400078408ff */
[C---:B---3--:R-:W-:Y:S02]  /*1ac10*/  LOP3.LUT P6, RZ, R3.reuse, 0x8, RZ, 0xc0, !PT ;  /* 0x0000000803ff7812 */ /* 0x048fe400078cc0ff */
[C---:B------:R-:W-:Y:S02]  /*1ac20*/  LOP3.LUT P4, RZ, R3.reuse, 0x4, RZ, 0xc0, !PT ;  /* 0x0000000403ff7812 */ /* 0x040fe4000788c0ff */
[----:B------:R-:W-:Y:S01]  /*1ac30*/  LOP3.LUT P3, RZ, R3, 0x2, RZ, 0xc0, !PT ;  /* 0x0000000203ff7812 */ /* 0x000fe2000786c0ff */
[----:B-1----:R-:W-:Y:S01]  /*1ac40*/  IMAD.X R3, RZ, RZ, R4, P2 ;  /* 0x000000ffff037224 */ /* 0x002fe200010e0604 */
[----:B------:R-:W-:-:S07]  /*1ac50*/  ISETP.NE.U32.AND P2, PT, R5, RZ, PT ;  /* 0x000000ff0500720c */ /* 0x000fce0003f45070 */
[----:B------:R-:W-:Y:S01]  /*1ac60*/  @!PT LDS RZ, [RZ] ;  /* 0x00000000fffff984 */ /* 0x000fe20000000800 */
[----:B------:R-:W-:Y:S01]  /*1ac70*/  @!PT LDS RZ, [RZ] ;  /* 0x00000000fffff984 */ /* 0x000fe20000000800 */
[----:B------:R-:W-:Y:S01]  /*1ac80*/  @!PT LDS RZ, [RZ] ;  /* 0x00000000fffff984 */ /* 0x000fe20000000800 */
[----:B----4-:R0:W-:Y:S04]  /*1ac90*/  LDGSTS.E.BYPASS.LTC128B.128 [R8+0x27c00], desc[UR40][R2.64], !P6 ;  /* 0x27c0000002087fae */ /* 0x0101e8000f101d68 */
        /* <DEDUP_REMOVED lines=8> */
.L_x_4522:
[----:B------:R-:W-:Y:S05]  /*1ad20*/  BSYNC B0 ;  /* 0x0000000000007941 */ /* 0x000fea0003800000 */
.L_x_4521:
[----:B------:R-:W-:Y:S01]  /*1ad30*/  NOP ;  /* 0x0000000000007918 */ /* 0x000fe20000000000 */
[----:B------:R-:W-:-:S13]  /*1ad40*/  PLOP3.LUT P0, PT, PT, PT, PT, 0x80, 0x0 ;  /* 0x000000000000781c */ /* 0x000fda0003f0f070 */
.L_x_4523:
        /* <DEDUP_REMOVED lines=18> */
.L_x_4684:
[----:B------:R-:W-:Y:S05]  /*1ae70*/  BSYNC B0 ;  /* 0x0000000000007941 */ /* 0x000fea0003800000 */
.L_x_4524:
        /* <DEDUP_REMOVED lines=13> */
.L_x_4685:
[----:B------:R-:W-:Y:S05]  /*1af50*/  BSYNC B1 ;  /* 0x0000000000017941 */ /* 0x000fea0003800000 */
.L_x_4528:
        /* <DEDUP_REMOVED lines=9> */
.L_x_4531:
[----:B------:R-:W-:Y:S05]  /*1aff0*/  BSYNC B1 ;  /* 0x0000000000017941 */ /* 0x000fea0003800000 */
.L_x_4530:
        /* <DEDUP_REMOVED lines=11> */
[----:B-1----:R-:W-:-:S07]  /*1b0b0*/  VIADD R4, R2, 0x400 ;  /* 0x0000040002047836 */ /* 0x002fce0000000000 */
.L_x_4532:
        /* <DEDUP_REMOVED lines=15> */
.L_x_4533:
        /* <DEDUP_REMOVED lines=15> */
.L_x_4534:
        /* <DEDUP_REMOVED lines=15> */
.L_x_4535:
        /* <DEDUP_REMOVED lines=15> */
.L_x_4536:
        /* <DEDUP_REMOVED lines=15> */
.L_x_4537:
        /* <DEDUP_REMOVED lines=15> */
.L_x_4538:
        /* <DEDUP_REMOVED lines=15> */
.L_x_4539:
        /* <DEDUP_REMOVED lines=10> */
.L_x_4527:
[----:B------:R-:W-:Y:S05]  /*1b7f0*/  BSYNC B0 ;  /* 0x0000000000007941 */ /* 0x000fea0003800000 */
.L_x_4526:
        /* <DEDUP_REMOVED lines=54> */
.L_x_4546:
        /* <DEDUP_REMOVED lines=8> */
.L_x_4686:
[----:B------:R-:W-:Y:S05]  /*1bbe0*/  BSYNC B3 ;  /* 0x0000000000037941 */ /* 0x000fea0003800000 */
.L_x_4547:
        /* <DEDUP_REMOVED lines=9> */
.L_x_4550:
[----:B------:R-:W-:Y:S05]  /*1bc80*/  BSYNC B3 ;  /* 0x0000000000037941 */ /* 0x000fea0003800000 */
.L_x_4549:
        /* <DEDUP_REMOVED lines=12> */
.L_x_4551:
        /* <DEDUP_REMOVED lines=13> */
.L_x_4687:
[----:B------:R-:W-:Y:S05]  /*1be20*/  BSYNC B3 ;  /* 0x0000000000037941 */ /* 0x000fea0003800000 */
.L_x_4552:
        /* <DEDUP_REMOVED lines=11> */
.L_x_4555:
[----:B------:R-:W-:Y:S05]  /*1bee0*/  BSYNC B3 ;  /* 0x0000000000037941 */ /* 0x000fea0003800000 */
.L_x_4554:
        /* <DEDUP_REMOVED lines=9> */
.L_x_4556:
        /* <DEDUP_REMOVED lines=15> */
.L_x_4557:
        /* <DEDUP_REMOVED lines=15> */
.L_x_4558:
        /* <DEDUP_REMOVED lines=15> */
.L_x_4559:
        /* <DEDUP_REMOVED lines=15> */
.L_x_4560:
        /* <DEDUP_REMOVED lines=15> */
.L_x_4561:
        /* <DEDUP_REMOVED lines=15> */
.L_x_4562:
        /* <DEDUP_REMOVED lines=15> */
.L_x_4563:
        /* <DEDUP_REMOVED lines=10> */
.L_x_4545:
[----:B------:R-:W-:Y:S05]  /*1c6b0*/  BSYNC B1 ;  /* 0x0000000000017941 */ /* 0x000fea0003800000 */
.L_x_4544:
[----:B------:R-:W2:Y:S02]  /*1c6c0*/  LDL.LU R5, [R1+0x48] ;  /* 0x0000480001057983 */ /* 0x000ea40000300800 */
[----:B--2---:R-:W-:-:S07]  /*1c6d0*/  VIADD R0, R5, 0xfffffffd ;  /* 0xfffffffd05007836 */ /* 0x004fce0000000000 */
.L_x_4543:
[----:B------:R-:W-:Y:S05]  /*1c6e0*/  BSYNC B2 ;  /* 0x0000000000027941 */ /* 0x000fea0003800000 */
.L_x_4542:
[----:B------:R-:W-:Y:S01]  /*1c6f0*/  VIADD R8, R8, 0xfffffffe ;  /* 0xfffffffe08087836 */ /* 0x000fe20000000000 */
[----:B------:R-:W-:-:S04]  /*1c700*/  LOP3.LUT R4, RZ, R4, RZ, 0x33, !PT ;  /* 0x00000004ff047212 */ /* 0x000fc800078e33ff */
[----:B------:R-:W-:-:S13]  /*1c710*/  ISETP.NE.AND P0, PT, R8, R4, PT ;  /* 0x000000040800720c */ /* 0x000fda0003f05270 */
[----:B------:R-:W-:Y:S05]  /*1c720*/  @!P0 BRA `(.L_x_4541) ;  /* 0x0000001800d88947 */ /* 0x000fea0003800000 */
.L_x_4604:
        /* <DEDUP_REMOVED lines=35> */
.L_x_4566:
        /* <DEDUP_REMOVED lines=8> */
.L_x_4688:
[----:B------:R-:W-:Y:S05]  /*1c9e0*/  BSYNC B2 ;  /* 0x0000000000027941 */ /* 0x000fea0003800000 */
.L_x_4567:
        /* <DEDUP_REMOVED lines=9> */
.L_x_4570:
[----:B------:R-:W-:Y:S05]  /*1ca80*/  BSYNC B2 ;  /* 0x0000000000027941 */ /* 0x000fea0003800000 */
.L_x_4569:
        /* <DEDUP_REMOVED lines=12> */
.L_x_4571:
        /* <DEDUP_REMOVED lines=13> */
.L_x_4689:
[----:B------:R-:W-:Y:S05]  /*1cc20*/  BSYNC B2 ;  /* 0x0000000000027941 */ /* 0x000fea0003800000 */
.L_x_4572:
        /* <DEDUP_REMOVED lines=11> */
.L_x_4575:
[----:B------:R-:W-:Y:S05]  /*1cce0*/  BSYNC B2 ;  /* 0x0000000000027941 */ /* 0x000fea0003800000 */
.L_x_4574:
        /* <DEDUP_REMOVED lines=9> */
.L_x_4576:
        /* <DEDUP_REMOVED lines=15> */
.L_x_4577:
        /* <DEDUP_REMOVED lines=15> */
.L_x_4578:
        /* <DEDUP_REMOVED lines=15> */
.L_x_4579:
        /* <DEDUP_REMOVED lines=15> */
.L_x_4580:
        /* <DEDUP_REMOVED lines=15> */
.L_x_4581:
        /* <DEDUP_REMOVED lines=15> */
.L_x_4582:
        /* <DEDUP_REMOVED lines=15> */
.L_x_4583:
        /* <DEDUP_REMOVED lines=10> */
.L_x_4565:
[----:B------:R-:W-:Y:S05]  /*1d4b0*/  BSYNC B1 ;  /* 0x0000000000017941 */ /* 0x000fea0003800000 */
.L_x_4564:
        /* <DEDUP_REMOVED lines=35> */
.L_x_4586:
        /* <DEDUP_REMOVED lines=8> */
.L_x_4690:
[----:B------:R-:W-:Y:S05]  /*1d770*/  BSYNC B2 ;  /* 0x0000000000027941 */ /* 0x000fea0003800000 */
.L_x_4587:
        /* <DEDUP_REMOVED lines=9> */
.L_x_4590:
[----:B------:R-:W-:Y:S05]  /*1d810*/  BSYNC B2 ;  /* 0x0000000000027941 */ /* 0x000fea0003800000 */
.L_x_4589:
        /* <DEDUP_REMOVED lines=12> */
.L_x_4591:
        /* <DEDUP_REMOVED lines=13> */
.L_x_4691:
[----:B------:R-:W-:Y:S05]  /*1d9b0*/  BSYNC B2 ;  /* 0x0000000000027941 */ /* 0x000fea0003800000 */
.L_x_4592:
        /* <DEDUP_REMOVED lines=11> */
.L_x_4595:
[----:B------:R-:W-:Y:S05]  /*1da70*/  BSYNC B2 ;  /* 0x0000000000027941 */ /* 0x000fea0003800000 */
.L_x_4594:
        /* <DEDUP_REMOVED lines=9> */
.L_x_4596:
        /* <DEDUP_REMOVED lines=15> */
.L_x_4597:
        /* <DEDUP_REMOVED lines=15> */
.L_x_4598:
        /* <DEDUP_REMOVED lines=15> */
.L_x_4599:
        /* <DEDUP_REMOVED lines=15> */
.L_x_4600:
        /* <DEDUP_REMOVED lines=15> */
.L_x_4601:
        /* <DEDUP_REMOVED lines=15> */
.L_x_4602:
        /* <DEDUP_REMOVED lines=15> */
.L_x_4603:
        /* <DEDUP_REMOVED lines=10> */
.L_x_4585:
[----:B------:R-:W-:Y:S05]  /*1e240*/  BSYNC B1 ;  /* 0x0000000000017941 */ /* 0x000fea0003800000 */
.L_x_4584:
[----:B------:R-:W2:Y:S01]  /*1e250*/  LDL R5, [R1+0x2c] ;  /* 0x00002c0001057983 */ /* 0x000ea20000100800 */
[----:B------:R-:W-:Y:S01]  /*1e260*/  VIADD R0, R0, 0xfffffffe ;  /* 0xfffffffe00007836 */ /* 0x000fe20000000000 */
[----:B--2---:R-:W-:-:S13]  /*1e270*/  ISETP.GT.AND P0, PT, R6, R5, PT ;  /* 0x000000050600720c */ /* 0x004fda0003f04270 */
[----:B------:R-:W-:Y:S05]  /*1e280*/  @P0 BRA `(.L_x_4604) ;  /* 0xffffffe400280947 */ /* 0x000fea000383ffff */
.L_x_4541:
[----:B------:R-:W-:Y:S05]  /*1e290*/  BSYNC B0 ;  /* 0x0000000000007941 */ /* 0x000fea0003800000 */
.L_x_4540:
        /* <DEDUP_REMOVED lines=11> */
[----:B-1----:R-:W1:Y:S01]  /*1e350*/  S2R R2, SR_LANEID ;  /* 0x0000000000027919 */ /* 0x002e620000000000 */
[----:B------:R-:W-:Y:S01]  /*1e360*/  VOTEU.ANY UR4, UPT, PT ;  /* 0x0000000000047886 */ /* 0x000fe200038e0100 */
[----:B------:R-:W2:Y:S01]  /*1e370*/  LDC.64 R4, c[0x0][0xd60] ;  /* 0x00035800ff047b82 */ /* 0x000ea20000000a00 */
[----:B------:R-:W1:Y:S02]  /*1e380*/  FLO.U32 R0, UR4 ;  /* 0x0000000400007d00 */ /* 0x000e6400080e0000 */
[----:B-1----:R-:W-:-:S06]  /*1e390*/  ISETP.EQ.U32.AND P1, PT, R0, R2, PT ;  /* 0x000000020000720c */ /* 0x002fcc0003f22070 */
[----:B------:R-:W2:Y:S07]  /*1e3a0*/  POPC R2, UR4 ;  /* 0x0000000400027d09 */ /* 0x000eae0008000000 */
[----:B--2---:R-:W2:Y:S04]  /*1e3b0*/  @P1 ATOMG.E.ADD.STRONG.GPU PT, R2, desc[UR40][R4.64], R2 ;  /* 0x00000002040219a8 */ /* 0x004ea800081ee1e8 */
[----:B--2---:R1:W2:Y:S02]  /*1e3c0*/  SHFL.IDX PT, R2, R2, R0, 0x1f ;  /* 0x00001f0002027589 */ /* 0x0042a400000e0000 */
[----:B-1----:R-:W1:Y:S02]  /*1e3d0*/  S2R R0, SR_LTMASK ;  /* 0x0000000000007919 */ /* 0x002e640000003900 */
[----:B-1----:R-:W-:-:S06]  /*1e3e0*/  LOP3.LUT R0, R0, UR4, RZ, 0xc0, !PT ;  /* 0x0000000400007c12 */ /* 0x002fcc000f8ec0ff */
[----:B------:R-:W2:Y:S02]  /*1e3f0*/  POPC R0, R0 ;  /* 0x0000000000007309 */ /* 0x000ea40000000000 */
[----:B--2---:R-:W-:-:S05]  /*1e400*/  IADD3 R0, R2, UR36, R0 ;  /* 0x0000002402007c10 */ /* 0x004fca000fffe000 */
[----:B------:R2:W-:Y:S02]  /*1e410*/  STL [R1], R0 ;  /* 0x0000000001007387 */ /* 0x0005e40000100800 */
.L_x_4606:
[----:B------:R-:W-:Y:S05]  /*1e420*/  BSYNC B0 ;  /* 0x0000000000007941 */ /* 0x000fea0003800000 */
.L_x_4605:
[----:B------:R-:W-:-:S07]  /*1e430*/  SEL R19, R19, RZ, P0 ;  /* 0x000000ff13137207 */ /* 0x000fce0000000000 */
.L_x_4502:
[----:B------:R-:W-:Y:S05]  /*1e440*/  BSYNC B7 ;  /* 0x0000000000077941 */ /* 0x000fea0003800000 */
.L_x_4500:
[----:B--2-4-:R-:W2:Y:S02]  /*1e450*/  LDL R0, [R1+0x14] ;  /* 0x0000140001007983 */ /* 0x014ea40000100800 */
[----:B--2---:R-:W-:-:S13]  /*1e460*/  LOP3.LUT P0, RZ, R0, 0x40, RZ, 0xc0, !PT ;  /* 0x0000004000ff7812 */ /* 0x004fda000780c0ff */
[----:B------:R-:W-:Y:S05]  /*1e470*/  @!P0 BRA `(.L_x_4607) ;  /* 0x00000000002c8947 */ /* 0x000fea0003800000 */
[----:B------:R-:W-:Y:S05]  /*1e480*/  WARPSYNC.ALL ;  /* 0x0000000000007948 */ /* 0x000fea0003800000 */
[----:B------:R-:W2:Y:S08]  /*1e490*/  S2UR UR5, SR_CgaCtaId ;  /* 0x00000000000579c3 */ /* 0x000eb00000008800 */
[----:B------:R-:W-:Y:S06]  /*1e4a0*/  BAR.SYNC.DEFER_BLOCKING 0x5, 0x180 ;  /* 0x0146000000007b1d */ /* 0x000fec0000010000 */
[----:B------:R-:W-:-:S02]  /*1e4b0*/  UMOV UR4, 0x400 ;  /* 0x0000040000047882 */ /* 0x000fc40000000000 */
[----:B--2---:R-:W-:-:S06]  /*1e4c0*/  ULEA UR4, UR5, UR4, 0x18 ;  /* 0x0000000405047291 */ /* 0x004fcc000f8ec03f */
[----:B------:R-:W-:-:S05]  /*1e4d0*/  IMAD.U32 R18, RZ, RZ, UR4 ;  /* 0x00000004ff127e24 */ /* 0x000fca000f8e00ff */
[----:B01----:R-:W0:Y:S04]  /*1e4e0*/  LDS.128 R4, [R18+0x388d0] ;  /* 0x0388d00012047984 */ /* 0x003e280000000c00 */
[----:B0-----:R1:W-:Y:S04]  /*1e4f0*/  STL.64 [R1], R4 ;  /* 0x0000000401007387 */ /* 0x0013e80000100a00 */
[----:B------:R1:W-:Y:S01]  /*1e500*/  STL.64 [R1+0x8], R6 ;  /* 0x0000080601007387 */ /* 0x0003e20000100a00 */
[----:B------:R-:W-:Y:S06]  /*1e510*/  BAR.ARV 0x4, 0x180 ;  /* 0x0106000000007b1d */ /* 0x000fec0000002000 */
[----:B------:R-:W-:Y:S05]  /*1e520*/  BRA `(.L_x_4608) ;  /* 0x0000000c00247947 */ /* 0x000fea0003800000 */
.L_x_4607:
[----:B------:R-:W2:Y:S01]  /*1e530*/  S2R R16, SR_TID.X ;  /* 0x0000000000107919 */ /* 0x000ea20000002100 */
[----:B------:R-:W-:Y:S01]  /*1e540*/  UMOV UR4, 0xffffffff ;  /* 0xffffffff00047882 */ /* 0x000fe20000000000 */
[----:B--2---:R-:W-:-:S04]  /*1e550*/  LOP3.LUT R16, R16, 0x1f, RZ, 0xc0, !PT ;  /* 0x0000001f10107812 */ /* 0x004fc800078ec0ff */
[----:B------:R-:W-:Y:S01]  /*1e560*/  ISETP.NE.AND P0, PT, R16, 0x1f, PT ;  /* 0x0000001f1000780c */ /* 0x000fe20003f05270 */
[----:B------:R-:W-:-:S12]  /*1e570*/  BRA.DIV UR4, `(.L_x_4609) ;  /* 0x0000002e04d87947 */ /* 0x000fd8000b800000 */
[----:B-1----:R-:W2:Y:S01]  /*1e580*/  LDL.LU R2, [R1] ;  /* 0x0000000001027983 */ /* 0x002ea20000300800 */
[----:B------:R-:W-:-:S03]  /*1e590*/  ULDC UR4, c[0x0][0xd3c] ;  /* 0x00034f0000047ab9 */ /* 0x000fc60000000800 */
[----:B------:R-:W4:Y:S01]  /*1e5a0*/  LDL R3, [R1+0xc] ;  /* 0x00000c0001037983 */ /* 0x000f220000100800 */
[----:B--2---:R-:W-:Y:S02]  /*1e5b0*/  IMAD.MOV.U32 R10, RZ, RZ, R2 ;  /* 0x000000ffff0a7224 */ /* 0x004fe400078e0002 */
[----:B----4-:R-:W-:-:S05]  /*1e5c0*/  IMAD.IADD R0, R3, 0x1, R16 ;  /* 0x0000000103007824 */ /* 0x010fca00078e0210 */
[----:B------:R-:W-:-:S13]  /*1e5d0*/  ISETP.GE.OR P1, PT, R0, UR4, !P0 ;  /* 0x0000000400007c0c */ /* 0x000fda000c726670 */
[----:B------:R-:W1:Y:S08]  /*1e5e0*/  @!P1 LDC.64 R2, c[0x0][0xd80] ;  /* 0x00036000ff029b82 */ /* 0x000e700000000a00 */
[----:B0-----:R-:W0:Y:S01]  /*1e5f0*/  @!P1 LDC.64 R6, c[0x0][0xd78] ;  /* 0x00035e00ff069b82 */ /* 0x001e220000000a00 */
[----:B-1----:R-:W-:-:S05]  /*1e600*/  @!P1 IMAD.WIDE R2, R0, 0x4, R2 ;  /* 0x0000000400029825 */ /* 0x002fca00078e0202 */
[----:B------:R0:W2:Y:S02]  /*1e610*/  @!P1 LDG.E R8, desc[UR40][R2.64] ;  /* 0x0000002802089981 */ /* 0x0000a4000c1e1900 */
[----:B0-----:R-:W-:-:S06]  /*1e620*/  @!P1 IMAD.WIDE R2, R0, 0x4, R6 ;  /* 0x0000000400029825 */ /* 0x001fcc00078e0206 */
[----:B------:R-:W4:Y:S01]  /*1e630*/  @!P1 LDG.E R2, desc[UR40][R2.64] ;  /* 0x0000002802029981 */ /* 0x000f22000c1e1900 */
[----:B------:R-:W-:Y:S01]  /*1e640*/  IMAD.MOV.U32 R0, RZ, RZ, RZ ;  /* 0x000000ffff007224 */ /* 0x000fe200078e00ff */
[C---:B------:R-:W-:Y:S01]  /*1e650*/  ISETP.GE.U32.AND P2, PT, R16.reuse, 0x2, PT ;  /* 0x000000021000780c */ /* 0x040fe20003f46070 */
[----:B------:R-:W-:Y:S01]  /*1e660*/  IMAD.MOV.U32 R6, RZ, RZ, RZ ;  /* 0x000000ffff067224 */ /* 0x000fe200078e00ff */
[C---:B------:R-:W-:Y:S01]  /*1e670*/  ISETP.GE.U32.AND P3, PT, R16.reuse, 0x4, PT ;  /* 0x000000041000780c */ /* 0x040fe20003f66070 */
[----:B------:R-:W-:Y:S01]  /*1e680*/  SHFL.IDX PT, R5, R10, RZ, 0x1f ;  /* 0x00001fff0a057589 */ /* 0x000fe200000e0000 */
[C---:B------:R-:W-:Y:S02]  /*1e690*/  ISETP.GE.U32.AND P4, PT, R16.reuse, 0x8, PT ;  /* 0x000000081000780c */ /* 0x040fe40003f86070 */
[----:B------:R-:W-:Y:S01]  /*1e6a0*/  ISETP.GE.U32.AND P5, PT, R16, 0x10, PT ;  /* 0x000000101000780c */ /* 0x000fe20003fa6070 */
[----:B------:R-:W-:Y:S01]  /*1e6b0*/  SHFL.IDX PT, R4, R10, 0x1, 0x1f ;  /* 0x00201f000a047f89 */ /* 0x000fe200000e0000 */
[----:B--2---:R-:W-:-:S02]  /*1e6c0*/  @!P1 IMAD.MOV.U32 R0, RZ, RZ, R8 ;  /* 0x000000ffff009224 */ /* 0x004fc400078e0008 */
[----:B------:R-:W-:Y:S02]  /*1e6d0*/  IMAD.MOV.U32 R8, RZ, RZ, RZ ;  /* 0x000000ffff087224 */ /* 0x000fe400078e00ff */
[----:B----4-:R-:W-:Y:S01]  /*1e6e0*/  @!P1 IMAD.MOV.U32 R6, RZ, RZ, R2 ;  /* 0x000000ffff069224 */ /* 0x010fe200078e0002 */
        /* <DEDUP_REMOVED lines=18> */
.L_x_4701:
[----:B------:R-:W-:Y:S02]  /*1e810*/  ULDC UR4, c[0x0][0xd38] ;  /* 0x00034e0000047ab9 */ /* 0x000fe40000000800 */
[----:B------:R-:W-:-:S04]  /*1e820*/  IMAD.U32 R3, RZ, RZ, UR4 ;  /* 0x00000004ff037e24 */ /* 0x000fc8000f8e00ff */
[----:B-1----:R-:W-:-:S04]  /*1e830*/  IMAD R9, R9, R3, RZ ;  /* 0x0000000309097224 */ /* 0x002fc800078e02ff */
[----:B------:R-:W-:-:S05]  /*1e840*/  IMAD.IADD R4, R4, 0x1, R9 ;  /* 0x0000000104047824 */ /* 0x000fca00078e0209 */
[----:B------:R-:W-:-:S13]  /*1e850*/  ISETP.GT.AND P6, PT, R4, R5, PT ;  /* 0x000000050400720c */ /* 0x000fda0003fc4270 */
[----:B------:R-:W-:Y:S05]  /*1e860*/  @P6 BRA `(.L_x_4610) ;  /* 0x0000000000ac6947 */ /* 0x000fea0003800000 */
.L_x_4613:
[----:B------:R-:W2:Y:S01]  /*1e870*/  LDL.LU R2, [R1+0xc] ;  /* 0x00000c0001027983 */ /* 0x000ea20000300800 */
[----:B------:R-:W1:Y:S01]  /*1e880*/  LDC R0, c[0x0][0xd3c] ;  /* 0x00034f00ff007b82 */ /* 0x000e620000000800 */
[----:B--2---:R-:W-:-:S05]  /*1e890*/  VIADD R2, R2, 0x1f ;  /* 0x0000001f02027836 */ /* 0x004fca0000000000 */
[----:B-1----:R-:W-:-:S13]  /*1e8a0*/  ISETP.GE.AND P6, PT, R2, R0, PT ;  /* 0x000000000200720c */ /* 0x002fda0003fc6270 */
[----:B------:R-:W-:Y:S05]  /*1e8b0*/  @P6 BRA `(.L_x_4611) ;  /* 0x0000000400d86947 */ /* 0x000fea0003800000 */
[----:B------:R-:W1:Y:S01]  /*1e8c0*/  S2R R3, SR_TID.X ;  /* 0x0000000000037919 */ /* 0x000e620000002100 */
[----:B------:R2:W-:Y:S01]  /*1e8d0*/  STL [R1+0xc], R2 ;  /* 0x00000c0201007387 */ /* 0x0005e20000100800 */
[----:B-1----:R-:W-:-:S05]  /*1e8e0*/  LOP3.LUT R3, R3, 0x1f, RZ, 0xc0, !PT ;  /* 0x0000001f03037812 */ /* 0x002fca00078ec0ff */
[----:B------:R-:W-:-:S05]  /*1e8f0*/  IMAD.IADD R6, R2, 0x1, R3 ;  /* 0x0000000102067824 */ /* 0x000fca00078e0203 */
[----:B------:R-:W-:Y:S01]  /*1e900*/  ISETP.GE.OR P6, PT, R6, R0, !P0 ;  /* 0x000000000600720c */ /* 0x000fe200047c6670 */
[----:B------:R-:W-:-:S12]  /*1e910*/  IMAD.MOV.U32 R0, RZ, RZ, RZ ;  /* 0x000000ffff007224 */ /* 0x000fd800078e00ff */
        /* <DEDUP_REMOVED lines=26> */
.L_x_4709:
[----:B------:R-:W-:Y:S02]  /*1eac0*/  ULDC UR4, c[0x0][0xd38] ;  /* 0x00034e0000047ab9 */ /* 0x000fe40000000800 */
[----:B------:R-:W-:-:S04]  /*1ead0*/  IMAD.U32 R3, RZ, RZ, UR4 ;  /* 0x00000004ff037e24 */ /* 0x000fc8000f8e00ff */
[----:B-1----:R-:W-:-:S04]  /*1eae0*/  IMAD R9, R9, R3, RZ ;  /* 0x0000000309097224 */ /* 0x002fc800078e02ff */
[----:B------:R-:W-:-:S05]  /*1eaf0*/  IMAD.IADD R4, R9, 0x1, R4 ;  /* 0x0000000109047824 */ /* 0x000fca00078e0204 */
[----:B------:R-:W-:-:S13]  /*1eb00*/  ISETP.GT.AND P6, PT, R4, R5, PT ;  /* 0x000000050400720c */ /* 0x000fda0003fc4270 */
[----:B------:R-:W-:Y:S05]  /*1eb10*/  @!P6 BRA `(.L_x_4613) ;  /* 0xfffffffc0054e947 */ /* 0x000fea000383ffff */
.L_x_4610:
        /* <DEDUP_REMOVED lines=8> */
[----:B------:R1:W4:Y:S02]  /*1eba0*/  SHFL.IDX PT, R6, R6, R2, 0x1f ;  /* 0x00001f0206067589 */ /* 0x00032400000e0000 */
.L_x_4714:
[----:B------:R-:W-:-:S13]  /*1ebb0*/  ISETP.NE.AND P0, PT, R4, RZ, PT ;  /* 0x000000ff0400720c */ /* 0x000fda0003f05270 */
[----:B------:R-:W-:Y:S05]  /*1ebc0*/  @!P0 BRA `(.L_x_4615) ;  /* 0x0000000000148947 */ /* 0x000fea0003800000 */
[----:B------:R-:W-:Y:S01]  /*1ebd0*/  UMOV UR4, 0xffffffff ;  /* 0xffffffff00047882 */ /* 0x000fe20000000000 */
[----:B---3--:R-:W-:Y:S02]  /*1ebe0*/  VIADD R12, R2, 0xffffffff ;  /* 0xffffffff020c7836 */ /* 0x008fe40000000000 */
[----:B------:R-:W-:Y:S05]  /*1ebf0*/  BRA.DIV UR4, `(.L_x_4616) ;  /* 0x0000003204cc7947 */ /* 0x000fea000b800000 */
[----:B0-----:R0:W3:Y:S02]  /*1ec00*/  SHFL.IDX PT, R7, R7, R12, 0x1f ;  /* 0x00001f0c07077589 */ /* 0x0010e400000e0000 */
.L_x_4717:
[----:B---3--:R-:W-:-:S07]  /*1ec10*/  IMAD.MOV.U32 R8, RZ, RZ, R7 ;  /* 0x000000ffff087224 */ /* 0x008fce00078e0007 */
.L_x_4615:
[----:B0-----:R-:W5:Y:S01]  /*1ec20*/  LDL.LU R7, [R1+0xc] ;  /* 0x00000c0001077983 */ /* 0x001f620000300800 */
[----:B--2---:R-:W-:Y:S01]  /*1ec30*/  IABS R4, R0 ;  /* 0x0000000000047213 */ /* 0x004fe20000000000 */
[----:B------:R-:W-:Y:S02]  /*1ec40*/  IMAD R10, R8, R3, R9 ;  /* 0x00000003080a7224 */ /* 0x000fe400078e0209 */
[----:B------:R-:W-:Y:S01]  /*1ec50*/  IMAD.MOV.U32 R8, RZ, RZ, RZ ;  /* 0x000000ffff087224 */ /* 0x000fe200078e00ff */
[----:B------:R-:W0:Y:S02]  /*1ec60*/  I2F.RP R3, R4 ;  /* 0x0000000400037306 */ /* 0x000e240000209400 */
[----:B------:R5:W-:Y:S06]  /*1ec70*/  STL [R1], R10 ;  /* 0x0000000a01007387 */ /* 0x000bec0000100800 */
[----:B0-----:R-:W0:Y:S02]  /*1ec80*/  MUFU.RCP R3, R3 ;  /* 0x0000000300037308 */ /* 0x001e240000001000 */
[----:B0-----:R-:W-:-:S06]  /*1ec90*/  VIADD R3, R3, 0xffffffe ;  /* 0x0ffffffe03037836 */ /* 0x001fcc0000000000 */
[----:B------:R-:W0:Y:S02]  /*1eca0*/  F2I.FTZ.U32.TRUNC.NTZ R9, R3 ;  /* 0x0000000300097305 */ /* 0x000e24000021f000 */
[----:B0-----:R-:W-:-:S04]  /*1ecb0*/  IMAD.MOV R3, RZ, RZ, -R9 ;  /* 0x000000ffff037224 */ /* 0x001fc800078e0a09 */
[----:B------:R-:W-:-:S04]  /*1ecc0*/  IMAD R3, R3, R4, RZ ;  /* 0x0000000403037224 */ /* 0x000fc800078e02ff */
[----:B------:R-:W-:-:S04]  /*1ecd0*/  IMAD.HI.U32 R8, R9, R3, R8 ;  /* 0x0000000309087227 */ /* 0x000fc800078e0008 */
[----:B------:R-:W-:-:S05]  /*1ece0*/  IMAD.IADD R3, R5, 0x1, -R10 ;  /* 0x0000000105037824 */ /* 0x000fca00078e0a0a */
[----:B------:R-:W-:-:S05]  /*1ecf0*/  IABS R5, R3 ;  /* 0x0000000300057213 */ /* 0x000fca0000000000 */
[----:B------:R-:W-:-:S04]  /*1ed00*/  IMAD.HI.U32 R8, R8, R5, RZ ;  /* 0x0000000508087227 */ /* 0x000fc800078e00ff */
[----:B-----5:R-:W-:Y:S01]  /*1ed10*/  IMAD.MOV.U32 R10, RZ, RZ, R7 ;  /* 0x000000ffff0a7224 */ /* 0x020fe200078e0007 */
[----:B------:R-:W-:-:S03]  /*1ed20*/  IABS R7, R0 ;  /* 0x0000000000077213 */ /* 0x000fc60000000000 */
[----:B------:R-:W-:Y:S02]  /*1ed30*/  IMAD.IADD R10, R2, 0x1, R10 ;  /* 0x00000001020a7824 */ /* 0x000fe400078e020a */
[----:B------:R-:W-:-:S04]  /*1ed40*/  IMAD.MOV R7, RZ, RZ, -R7 ;  /* 0x000000ffff077224 */ /* 0x000fc800078e0a07 */
[----:B------:R-:W-:Y:S01]  /*1ed50*/  IMAD R5, R8, R7, R5 ;  /* 0x0000000708057224 */ /* 0x000fe200078e0205 */
[----:B----4-:R-:W-:-:S04]  /*1ed60*/  IABS R7, R6 ;  /* 0x0000000600077213 */ /* 0x010fc80000000000 */
        /* <DEDUP_REMOVED lines=24> */
[----:B-1----:R-:W-:-:S03]  /*1eef0*/  IMAD.IADD R2, R3, 0x1, -R0 ;  /* 0x0000000103027824 */ /* 0x002fc600078e0a00 */
        /* <DEDUP_REMOVED lines=14> */
[----:B------:R2:W-:Y:S04]  /*1efe0*/  STL [R1+0x8], R0 ;  /* 0x0000080001007387 */ /* 0x0005e80000100800 */
[----:B------:R2:W-:Y:S04]  /*1eff0*/  STL [R1+0xc], R10 ;  /* 0x00000c0a01007387 */ /* 0x0005e80000100800 */
[----:B------:R2:W-:Y:S01]  /*1f000*/  STL [R1+0x4], R2 ;  /* 0x0000040201007387 */ /* 0x0005e20000100800 */
[----:B------:R-:W-:Y:S05]  /*1f010*/  BRA `(.L_x_4617) ;  /* 0x0000000000287947 */ /* 0x000fea0003800000 */
.L_x_4611:
        /* <DEDUP_REMOVED lines=10> */
.L_x_4617:
[----:B-12---:R-:W0:Y:S04]  /*1f0c0*/  LDL R2, [R1+0xc] ;  /* 0x00000c0001027983 */ /* 0x006e280000100800 */
[----:B------:R-:W2:Y:S04]  /*1f0d0*/  LDL R3, [R1+0x8] ;  /* 0x0000080001037983 */ /* 0x000ea80000100800 */
[----:B------:R-:W4:Y:S04]  /*1f0e0*/  LDL R5, [R1+0x4] ;  /* 0x0000040001057983 */ /* 0x000f280000100800 */
[----:B------:R-:W4:Y:S01]  /*1f0f0*/  LDL R4, [R1] ;  /* 0x0000000001047983 */ /* 0x000f220000100800 */
[----:B------:R-:W1:Y:S01]  /*1f100*/  S2R R0, SR_TID.X ;  /* 0x0000000000007919 */ /* 0x000e620000002100 */
[----:B------:R-:W-:Y:S05]  /*1f110*/  WARPSYNC.ALL ;  /* 0x0000000000007948 */ /* 0x000fea0003800000 */
[----:B-1----:R-:W-:Y:S01]  /*1f120*/  LOP3.LUT R0, R0, 0x1f, RZ, 0xc0, !PT ;  /* 0x0000001f00007812 */ /* 0x002fe200078ec0ff */
[----:B------:R-:W-:Y:S03]  /*1f130*/  BAR.SYNC.DEFER_BLOCKING 0x4, 0x180 ;  /* 0x0106000000007b1d */ /* 0x000fe60000010000 */
[----:B------:R-:W-:-:S13]  /*1f140*/  ISETP.NE.AND P0, PT, R0, RZ, PT ;  /* 0x000000ff0000720c */ /* 0x000fda0003f05270 */
[----:B------:R-:W1:Y:S01]  /*1f150*/  @!P0 S2R R0, SR_CgaCtaId ;  /* 0x0000000000008919 */ /* 0x000e620000008800 */
[----:B0-----:R-:W-:Y:S01]  /*1f160*/  IMAD.MOV.U32 R7, RZ, RZ, R2 ;  /* 0x000000ffff077224 */ /* 0x001fe200078e0002 */
[----:B------:R-:W-:Y:S01]  /*1f170*/  @!P0 MOV R2, 0x400 ;  /* 0x0000040000028802 */ /* 0x000fe20000000f00 */
[----:B--2---:R-:W-:-:S03]  /*1f180*/  IMAD.MOV.U32 R6, RZ, RZ, R3 ;  /* 0x000000ffff067224 */ /* 0x004fc600078e0003 */
[----:B-1----:R-:W-:-:S05]  /*1f190*/  @!P0 LEA R18, R0, R2, 0x18 ;  /* 0x0000000200128211 */ /* 0x002fca00078ec0ff */
[----:B----4-:R0:W-:Y:S01]  /*1f1a0*/  @!P0 STS.128 [R18+0x388d0], R4 ;  /* 0x0388d00412008388 */ /* 0x0101e20000000c00 */
[----:B------:R-:W-:Y:S06]  /*1f1b0*/  BAR.ARV 0x5, 0x180 ;  /* 0x0146000000007b1d */ /* 0x000fec0000002000 */
.L_x_4608:
[----:B------:R-:W2:Y:S01]  /*1f1c0*/  LDL R0, [R1+0xc] ;  /* 0x00000c0001007983 */ /* 0x000ea20000100800 */
[----:B------:R-:W-:Y:S02]  /*1f1d0*/  ULDC UR4, c[0x0][0xd3c] ;  /* 0x00034f0000047ab9 */ /* 0x000fe40000000800 */
[----:B--2---:R-:W-:-:S13]  /*1f1e0*/  ISETP.GE.AND P0, PT, R0, UR4, PT ;  /* 0x0000000400007c0c */ /* 0x004fda000bf06270 */
[----:B------:R-:W-:Y:S05]  /*1f1f0*/  @!P0 BRA `(.L_x_4618) ;  /* 0xffffff70001c8947 */ /* 0x000fea000383ffff */
[----:B------:R-:W-:Y:S05]  /*1f200*/  BSYNC B8 ;  /* 0x0000000000087941 */ /* 0x000fea0003800000 */
.L_x_4446:
        /* <DEDUP_REMOVED lines=12> */
.L_x_4718:
[----:B------:R-:W-:Y:S05]  /*1f2d0*/  BSYNC B0 ;  /* 0x0000000000007941 */ /* 0x000fea0003800000 */
.L_x_4619:
[----:B------:R-:W-:-:S03]  /*1f2e0*/  UMOV UR4, 0xffffffff ;  /* 0xffffffff00047882 */ /* 0x000fc60000000000 */
[----:B------:R-:W-:Y:S05]  /*1f2f0*/  BRA.DIV UR4, `(.L_x_4621) ;  /* 0x0000002e04487947 */ /* 0x000fea000b800000 */
[----:B------:R-:W1:Y:S02]  /*1f300*/  S2R R2, SR_TID.X ;  /* 0x0000000000027919 */ /* 0x000e640000002100 */
[----:B-1----:R-:W-:-:S04]  /*1f310*/  SHF.R.U32.HI R2, RZ, 0x5, R2 ;  /* 0x00000005ff027819 */ /* 0x002fc80000011602 */
[----:B------:R-:W-:-:S05]  /*1f320*/  LOP3.LUT R2, R2, 0x3, RZ, 0xc0, !PT ;  /* 0x0000000302027812 */ /* 0x000fca00078ec0ff */
[----:B---3--:R1:W2:Y:S02]  /*1f330*/  SHFL.IDX PT, R14, R2, RZ, 0x1f ;  /* 0x00001fff020e7589 */ /* 0x0082a400000e0000 */
.L_x_4721:
[----:B--2---:R-:W-:-:S13]  /*1f340*/  ISETP.NE.AND P0, PT, R14, RZ, PT ;  /* 0x000000ff0e00720c */ /* 0x004fda0003f05270 */
[----:B------:R-:W-:Y:S05]  /*1f350*/  @P0 BRA `(.L_x_4316) ;  /* 0x00000000008c0947 */ /* 0x000fea0003800000 */
[----:B------:R-:W-:-:S03]  /*1f360*/  UMOV UR4, 0xffffffff ;  /* 0xffffffff00047882 */ /* 0x000fc60000000000 */
[----:B------:R-:W-:Y:S05]  /*1f370*/  BRA.DIV UR4, `(.L_x_4622) ;  /* 0x0000002e045c7947 */ /* 0x000fea000b800000 */
[----:B------:R-:W-:-:S13]  /*1f380*/  ELECT P6, URZ, PT ;  /* 0x00000000003f782f */ /* 0x000fda00038c0000 */
.L_x_4724:
[----:B------:R-:W-:Y:S05]  /*1f390*/  @!P6 BRA `(.L_x_4316) ;  /* 0x00000000007ce947 */ /* 0x000fea0003800000 */
[----:B-1----:R-:W2:Y:S02]  /*1f3a0*/  LDL.LU R2, [R1+0x74] ;  /* 0x0000740001027983 */ /* 0x002ea40000300800 */
[----:B--2---:R-:W-:-:S04]  /*1f3b0*/  LOP3.LUT R2, R2, 0x2, RZ, 0xfc, !PT ;  /* 0x0000000202027812 */ /* 0x004fc800078efcff */
[----:B------:R-:W-:-:S13]  /*1f3c0*/  ISETP.NE.AND P2, PT, R2, 0x3, PT ;  /* 0x000000030200780c */ /* 0x000fda0003f45270 */
[----:B------:R-:W-:Y:S05]  /*1f3d0*/  @!P2 BRA `(.L_x_4623) ;  /* 0x000000000004a947 */ /* 0x000fea0003800000 */
[----:B------:R-:W-:Y:S01]  /*1f3e0*/  BPT.TRAP 0x1 ;  /* 0x000000040000795c */ /* 0x000fe20000300000 */
.L_x_4623:
        /* <DEDUP_REMOVED lines=13> */
.L_x_4725:
[----:B------:R-:W1:Y:S02]  /*1f4c0*/  SYNCS.PHASECHK.TRANS64.TRYWAIT P0, [R7+URZ], R2 ;  /* 0x00000002070075a7 */ /* 0x000e64000800017f */
[----:B-1----:R-:W-:Y:S05]  /*1f4d0*/  @!P0 BRA `(.L_x_4625) ;  /* 0x0000002c00388947 */ /* 0x002fea0003800000 */
.L_x_4726:
[----:B------:R-:W-:Y:S05]  /*1f4e0*/  @!P2 BRA `(.L_x_4626) ;  /* 0x000000000004a947 */ /* 0x000fea0003800000 */
[----:B------:R-:W-:Y:S01]  /*1f4f0*/  BPT.TRAP 0x1 ;  /* 0x000000040000795c */ /* 0x000fe20000300000 */
.L_x_4626:
[----:B------:R-:W-:-:S04]  /*1f500*/  VIADD R0, R0, 0x38860 ;  /* 0x0003886000007836 */ /* 0x000fc80000000000 */
[----:B------:R-:W-:-:S04]  /*1f510*/  IMAD R4, R19, 0x8, R0 ;  /* 0x0000000813047824 */ /* 0x000fc800078e0200 */
[----:B------:R-:W2:Y:S02]  /*1f520*/  SYNCS.PHASECHK.TRANS64.TRYWAIT P0, [R4+URZ], R5 ;  /* 0x00000005040075a7 */ /* 0x000ea4000800017f */
[----:B--2---:R-:W-:Y:S05]  /*1f530*/  @!P0 BRA `(.L_x_4627) ;  /* 0x0000002c00348947 */ /* 0x004fea0003800000 */
.L_x_4727:
[----:B------:R-:W-:-:S07]  /*1f540*/  IMAD R3, R3, 0x8, R0 ;  /* 0x0000000803037824 */ /* 0x000fce00078e0200 */
.L_x_4628:
[----:B---3--:R3:W4:Y:S02]  /*1f550*/  SYNCS.PHASECHK.TRANS64.TRYWAIT P0, [R3+URZ], R2 ;  /* 0x00000002030075a7 */ /* 0x008724000800017f */
[----:B----4-:R-:W-:Y:S05]  /*1f560*/  @!P0 NANOSLEEP.SYNCS 0x989680 ;  /* 0x009896800000895d */ /* 0x010fea0003900000 */
[----:B------:R-:W4:Y:S02]  /*1f570*/  @!P0 SYNCS.PHASECHK.TRANS64 P0, [R3+URZ], R2 ;  /* 0x00000002030085a7 */ /* 0x000f24000800007f */
[----:B----4-:R-:W-:Y:S05]  /*1f580*/  @!P0 BRA `(.L_x_4628) ;  /* 0xfffffffc00f08947 */ /* 0x010fea000383ffff */
.L_x_4316:
[----:B------:R-:W-:Y:S05]  /*1f590*/  BSYNC B9 ;  /* 0x0000000000097941 */ /* 0x000fea0003800000 */
.L_x_4313:
[----:B------:R-:W-:Y:S05]  /*1f5a0*/  EXIT ;  /* 0x000000000000794d */ /* 0x000fea0003800000 */
.L_x_4334:
[----:B0-----:R0:W1:Y:S02]  /*1f5b0*/  SYNCS.PHASECHK.TRANS64.TRYWAIT P5, [R73+URZ+0x38890], R74 ;  /* 0x0388904a490075a7 */ /* 0x00106400080a017f */
[----:B-1----:R-:W-:Y:S05]  /*1f5c0*/  @!P5 NANOSLEEP.SYNCS 0x989680 ;  /* 0x009896800000d95d */ /* 0x002fea0003900000 */
[----:B------:R-:W1:Y:S02]  /*1f5d0*/  @!P5 SYNCS.PHASECHK.TRANS64 P5, [R73+URZ+0x38890], R74 ;  /* 0x0388904a4900d5a7 */ /* 0x000e6400080a007f */
[----:B-1----:R-:W-:Y:S05]  /*1f5e0*/  @!P5 BRA `(.L_x_4334) ;  /* 0xfffffffc00f0d947 */ /* 0x002fea000383ffff */
[----:B------:R-:W-:Y:S05]  /*1f5f0*/  BRA `(.L_x_4629) ;  /* 0xfffffe3400dc7947 */ /* 0x000fea000383ffff */
.L_x_4344:
[----:B-1----:R1:W2:Y:S02]  /*1f600*/  SYNCS.PHASECHK.TRANS64.TRYWAIT P5, [R73+URZ+0x38890], R74 ;  /* 0x0388904a490075a7 */ /* 0x0022a400080a017f */
[----:B--2---:R-:W-:Y:S05]  /*1f610*/  @!P5 NANOSLEEP.SYNCS 0x989680 ;  /* 0x009896800000d95d */ /* 0x004fea0003900000 */
[----:B------:R-:W2:Y:S02]  /*1f620*/  @!P5 SYNCS.PHASECHK.TRANS64 P5, [R73+URZ+0x38890], R74 ;  /* 0x0388904a4900d5a7 */ /* 0x000ea400080a007f */
[----:B--2---:R-:W-:Y:S05]  /*1f630*/  @!P5 BRA `(.L_x_4344) ;  /* 0xfffffffc00f0d947 */ /* 0x004fea000383ffff */
[----:B------:R-:W-:Y:S05]  /*1f640*/  BRA `(.L_x_4630) ;  /* 0xfffffe4000647947 */ /* 0x000fea000383ffff */
.L_x_4349:
[----:B0-----:R0:W1:Y:S02]  /*1f650*/  SYNCS.PHASECHK.TRANS64.TRYWAIT P1, [R73+URZ+0x38890], R74 ;  /* 0x0388904a490075a7 */ /* 0x001064000802017f */
[----:B-1----:R-:W-:Y:S05]  /*1f660*/  @!P1 NANOSLEEP.SYNCS 0x989680 ;  /* 0x009896800000995d */ /* 0x002fea0003900000 */
[----:B------:R-:W1:Y:S02]  /*1f670*/  @!P1 SYNCS.PHASECHK.TRANS64 P1, [R73+URZ+0x38890], R74 ;  /* 0x0388904a490095a7 */ /* 0x000e64000802007f */
[----:B-1----:R-:W-:Y:S05]  /*1f680*/  @!P1 BRA `(.L_x_4349) ;  /* 0xfffffffc00f09947 */ /* 0x002fea000383ffff */
[----:B------:R-:W-:Y:S05]  /*1f690*/  BRA `(.L_x_4631) ;  /* 0xfffffe4800987947 */ /* 0x000fea000383ffff */
.L_x_4353:
[----:B--2---:R2:W0:Y:S02]  /*1f6a0*/  SYNCS.PHASECHK.TRANS64.TRYWAIT P0, [R73+URZ+0x388b0], R74 ;  /* 0x0388b04a490075a7 */ /* 0x004424000800017f */
[----:B0-----:R-:W-:Y:S05]  /*1f6b0*/  @!P0 NANOSLEEP.SYNCS 0x989680 ;  /* 0x009896800000895d */ /* 0x001fea0003900000 */
[----:B------:R-:W0:Y:S02]  /*1f6c0*/  @!P0 SYNCS.PHASECHK.TRANS64 P0, [R73+URZ+0x388b0], R74 ;  /* 0x0388b04a490085a7 */ /* 0x000e24000800007f */
[----:B0-----:R-:W-:Y:S05]  /*1f6d0*/  @!P0 BRA `(.L_x_4353) ;  /* 0xfffffffc00f08947 */ /* 0x001fea000383ffff */
[----:B------:R-:W-:Y:S05]  /*1f6e0*/  BRA `(.L_x_4632) ;  /* 0xfffffe4c00147947 */ /* 0x000fea000383ffff */
.L_x_4380:
        /* <DEDUP_REMOVED lines=8> */
.L_x_4634:
[----:B------:R-:W-:Y:S05]  /*1f770*/  BSYNC B1 ;  /* 0x0000000000017941 */ /* 0x000fea0003800000 */
.L_x_4633:
        /* <DEDUP_REMOVED lines=8> */
.L_x_4635:
[----:B------:R-:W-:Y:S02]  /*1f800*/  IMAD.MOV.U32 R13, RZ, RZ, R24 ;  /* 0x000000ffff0d7224 */ /* 0x000fe400078e0018 */
[----:B------:R-:W-:-:S07]  /*1f810*/  IMAD.MOV.U32 R20, RZ, RZ, R14 ;  /* 0x000000ffff147224 */ /* 0x000fce00078e000e */
[----:B------:R-:W-:Y:S05]  /*1f820*/  WARPSYNC.COLLECTIVE R15, `(.L_x_4636) ;  /* 0x000000000f087348 */ /* 0x000fea0003c00000 */
[----:B------:R0:W1:Y:S02]  /*1f830*/  SHFL.IDX P6, R14, R13, R12, R11 ;  /* 0x0000000c0d0e7389 */ /* 0x00006400000c000b */
[----:B01----:R-:W-:Y:S01]  /*1f840*/  ENDCOLLECTIVE ;  /* 0x000000000000791b */ /* 0x003fe20003800000 */
.L_x_4636:
[----:B------:R-:W-:Y:S02]  /*1f850*/  IMAD.MOV.U32 R13, RZ, RZ, R27 ;  /* 0x000000ffff0d7224 */ /* 0x000fe400078e001b */
[----:B------:R-:W-:-:S07]  /*1f860*/  IMAD.MOV.U32 R24, RZ, RZ, R14 ;  /* 0x000000ffff187224 */ /* 0x000fce00078e000e */
[----:B------:R-:W-:Y:S05]  /*1f870*/  WARPSYNC.COLLECTIVE R15, `(.L_x_4637) ;  /* 0x000000000f087348 */ /* 0x000fea0003c00000 */
[----:B------:R0:W1:Y:S02]  /*1f880*/  SHFL.IDX P6, R14, R13, R12, R11 ;  /* 0x0000000c0d0e7389 */ /* 0x00006400000c000b */
[----:B01----:R-:W-:Y:S01]  /*1f890*/  ENDCOLLECTIVE ;  /* 0x000000000000791b */ /* 0x003fe20003800000 */
.L_x_4637:
[----:B------:R-:W-:Y:S01]  /*1f8a0*/  IMAD.MOV.U32 R21, RZ, RZ, R14 ;  /* 0x000000ffff157224 */ /* 0x000fe200078e000e */
[----:B------:R-:W-:Y:S06]  /*1f8b0*/  BRA `(.L_x_4638) ;  /* 0xfffffe7c00647947 */ /* 0x000fec000383ffff */
.L_x_4384:
[----:B0-----:R0:W1:Y:S02]  /*1f8c0*/  SYNCS.PHASECHK.TRANS64.TRYWAIT P0, [R2+URZ+0x38800], R25 ;  /* 0x03880019020075a7 */ /* 0x001064000800017f */
[----:B-1----:R-:W-:Y:S05]  /*1f8d0*/  @!P0 NANOSLEEP.SYNCS 0x989680 ;  /* 0x009896800000895d */ /* 0x002fea0003900000 */
[----:B------:R-:W1:Y:S02]  /*1f8e0*/  @!P0 SYNCS.PHASECHK.TRANS64 P0, [R2+URZ+0x38800], R25 ;  /* 0x03880019020085a7 */ /* 0x000e64000800007f */
[----:B-1----:R-:W-:Y:S05]  /*1f8f0*/  @!P0 BRA `(.L_x_4384) ;  /* 0xfffffffc00f08947 */ /* 0x002fea000383ffff */
[----:B------:R-:W-:Y:S05]  /*1f900*/  BRA `(.L_x_4639) ;  /* 0xfffffe8000747947 */ /* 0x000fea000383ffff */
.L_x_4392:
        /* <DEDUP_REMOVED lines=8> */
.L_x_4641:
[----:B------:R-:W-:Y:S05]  /*1f990*/  BSYNC B1 ;  /* 0x0000000000017941 */ /* 0x000fea0003800000 */
.L_x_4640:
        /* <DEDUP_REMOVED lines=8> */
.L_x_4642:
[----:B------:R-:W-:Y:S02]  /*1fa20*/  IMAD.MOV.U32 R13, RZ, RZ, R24 ;  /* 0x000000ffff0d7224 */ /* 0x000fe400078e0018 */
[----:B------:R-:W-:-:S07]  /*1fa30*/  IMAD.MOV.U32 R3, RZ, RZ, R14 ;  /* 0x000000ffff037224 */ /* 0x000fce00078e000e */
[----:B------:R-:W-:Y:S05]  /*1fa40*/  WARPSYNC.COLLECTIVE R15, `(.L_x_4643) ;  /* 0x000000000f087348 */ /* 0x000fea0003c00000 */
[----:B------:R0:W1:Y:S02]  /*1fa50*/  SHFL.IDX P6, R14, R13, R12, R11 ;  /* 0x0000000c0d0e7389 */ /* 0x00006400000c000b */
[----:B01----:R-:W-:Y:S01]  /*1fa60*/  ENDCOLLECTIVE ;  /* 0x000000000000791b */ /* 0x003fe20003800000 */
.L_x_4643:
[----:B------:R-:W-:Y:S02]  /*1fa70*/  IMAD.MOV.U32 R13, RZ, RZ, R27 ;  /* 0x000000ffff0d7224 */ /* 0x000fe400078e001b */
[----:B------:R-:W-:-:S07]  /*1fa80*/  IMAD.MOV.U32 R4, RZ, RZ, R14 ;  /* 0x000000ffff047224 */ /* 0x000fce00078e000e */
[----:B------:R-:W-:Y:S05]  /*1fa90*/  WARPSYNC.COLLECTIVE R15, `(.L_x_4644) ;  /* 0x000000000f087348 */ /* 0x000fea0003c00000 */
[----:B------:R0:W1:Y:S02]  /*1faa0*/  SHFL.IDX P6, R14, R13, R12, R11 ;  /* 0x0000000c0d0e7389 */ /* 0x00006400000c000b */
[----:B01----:R-:W-:Y:S01]  /*1fab0*/  ENDCOLLECTIVE ;  /* 0x000000000000791b */ /* 0x003fe20003800000 */
.L_x_4644:
[----:B------:R-:W-:Y:S02]  /*1fac0*/  IMAD.MOV.U32 R12, RZ, RZ, R3 ;  /* 0x000000ffff0c7224 */ /* 0x000fe400078e0003 */
[----:B------:R-:W-:Y:S01]  /*1fad0*/  IMAD.MOV.U32 R13, RZ, RZ, R0 ;  /* 0x000000ffff0d7224 */ /* 0x000fe200078e0000 */
[----:B------:R-:W-:Y:S06]  /*1fae0*/  BRA `(.L_x_4645) ;  /* 0xfffffe8800e47947 */ /* 0x000fec000383ffff */
.L_x_4396:
[----:B0-----:R0:W1:Y:S02]  /*1faf0*/  SYNCS.PHASECHK.TRANS64.TRYWAIT P1, [R2+URZ+0x38800], R27 ;  /* 0x0388001b020075a7 */ /* 0x001064000802017f */
[----:B-1----:R-:W-:Y:S05]  /*1fb00*/  @!P1 NANOSLEEP.SYNCS 0x989680 ;  /* 0x009896800000995d */ /* 0x002fea0003900000 */
[----:B------:R-:W1:Y:S02]  /*1fb10*/  @!P1 SYNCS.PHASECHK.TRANS64 P1, [R2+URZ+0x38800], R27 ;  /* 0x0388001b020095a7 */ /* 0x000e64000802007f */
[----:B-1----:R-:W-:Y:S05]  /*1fb20*/  @!P1 BRA `(.L_x_4396) ;  /* 0xfffffffc00f09947 */ /* 0x002fea000383ffff */
[----:B------:R-:W-:Y:S05]  /*1fb30*/  BRA `(.L_x_4646) ;  /* 0xfffffe8c00b47947 */ /* 0x000fea000383ffff */
.L_x_4402:
[----:B0-----:R0:W1:Y:S02]  /*1fb40*/  SYNCS.PHASECHK.TRANS64.TRYWAIT P1, [R14+URZ+0x38830], R15 ;  /* 0x0388300f0e0075a7 */ /* 0x001064000802017f */
[----:B-1----:R-:W-:Y:S05]  /*1fb50*/  @!P1 NANOSLEEP.SYNCS 0x989680 ;  /* 0x009896800000995d */ /* 0x002fea0003900000 */
[----:B------:R-:W1:Y:S02]  /*1fb60*/  @!P1 SYNCS.PHASECHK.TRANS64 P1, [R14+URZ+0x38830], R15 ;  /* 0x0388300f0e0095a7 */ /* 0x000e64000802007f */
[----:B-1----:R-:W-:Y:S05]  /*1fb70*/  @!P1 BRA `(.L_x_4402) ;  /* 0xfffffffc00f09947 */ /* 0x002fea000383ffff */
[----:B------:R-:W-:Y:S05]  /*1fb80*/  BRA `(.L_x_4401) ;  /* 0xfffffe9800e47947 */ /* 0x000fea000383ffff */
.L_x_4404:
[----:B-1----:R1:W2:Y:S02]  /*1fb90*/  SYNCS.PHASECHK.TRANS64.TRYWAIT P1, [R2+URZ+0x38810], R11 ;  /* 0x0388100b020075a7 */ /* 0x0022a4000802017f */
[----:B--2---:R-:W-:Y:S05]  /*1fba0*/  @!P1 NANOSLEEP.SYNCS 0x989680 ;  /* 0x009896800000995d */ /* 0x004fea0003900000 */
[----:B------:R-:W2:Y:S02]  /*1fbb0*/  @!P1 SYNCS.PHASECHK.TRANS64 P1, [R2+URZ+0x38810], R11 ;  /* 0x0388100b020095a7 */ /* 0x000ea4000802007f */
[----:B--2---:R-:W-:Y:S05]  /*1fbc0*/  @!P1 BRA `(.L_x_4404) ;  /* 0xfffffffc00f09947 */ /* 0x004fea000383ffff */
[----:B------:R-:W-:Y:S05]  /*1fbd0*/  BRA `(.L_x_4647) ;  /* 0xfffffe9c00947947 */ /* 0x000fea000383ffff */
.L_x_4409:
[----:B-1----:R1:W3:Y:S02]  /*1fbe0*/  SYNCS.PHASECHK.TRANS64.TRYWAIT P1, [R14+URZ+0x38850], R15 ;  /* 0x0388500f0e0075a7 */ /* 0x0022e4000802017f */
[----:B---3--:R-:W-:Y:S05]  /*1fbf0*/  @!P1 NANOSLEEP.SYNCS 0x989680 ;  /* 0x009896800000995d */ /* 0x008fea0003900000 */
[----:B------:R-:W3:Y:S02]  /*1fc00*/  @!P1 SYNCS.PHASECHK.TRANS64 P1, [R14+URZ+0x38850], R15 ;  /* 0x0388500f0e0095a7 */ /* 0x000ee4000802007f */
[----:B---3--:R-:W-:Y:S05]  /*1fc10*/  @!P1 BRA `(.L_x_4409) ;  /* 0xfffffffc00f09947 */ /* 0x008fea000383ffff */
[----:B------:R-:W-:Y:S05]  /*1fc20*/  BRA `(.L_x_4408) ;  /* 0xfffffe9c00c47947 */ /* 0x000fea000383ffff */
.L_x_4416:
[----:B-1----:R1:W2:Y:S02]  /*1fc30*/  SYNCS.PHASECHK.TRANS64.TRYWAIT P3, [R14+URZ+0x38830], R199 ;  /* 0x038830c70e0075a7 */ /* 0x0022a4000806017f */
[----:B--2---:R-:W-:Y:S05]  /*1fc40*/  @!P3 NANOSLEEP.SYNCS 0x989680 ;  /* 0x009896800000b95d */ /* 0x004fea0003900000 */
[----:B------:R-:W2:Y:S02]  /*1fc50*/  @!P3 SYNCS.PHASECHK.TRANS64 P3, [R14+URZ+0x38830], R199 ;  /* 0x038830c70e00b5a7 */ /* 0x000ea4000806007f */
[----:B--2---:R-:W-:Y:S05]  /*1fc60*/  @!P3 BRA `(.L_x_4416) ;  /* 0xfffffffc00f0b947 */ /* 0x004fea000383ffff */
[----:B------:R-:W-:Y:S05]  /*1fc70*/  BRA `(.L_x_4415) ;  /* 0xfffffecc00687947 */ /* 0x000fea000383ffff */
.L_x_4421:
[----:B---3--:R3:W4:Y:S02]  /*1fc80*/  SYNCS.PHASECHK.TRANS64.TRYWAIT P3, [R14+URZ+0x38850], R199 ;  /* 0x038850c70e0075a7 */ /* 0x008724000806017f */
[----:B----4-:R-:W-:Y:S05]  /*1fc90*/  @!P3 NANOSLEEP.SYNCS 0x989680 ;  /* 0x009896800000b95d */ /* 0x010fea0003900000 */
[----:B------:R-:W4:Y:S02]  /*1fca0*/  @!P3 SYNCS.PHASECHK.TRANS64 P3, [R14+URZ+0x38850], R199 ;  /* 0x038850c70e00b5a7 */ /* 0x000f24000806007f */
[----:B----4-:R-:W-:Y:S05]  /*1fcb0*/  @!P3 BRA `(.L_x_4421) ;  /* 0xfffffffc00f0b947 */ /* 0x010fea000383ffff */
[----:B------:R-:W-:Y:S05]  /*1fcc0*/  BRA `(.L_x_4420) ;  /* 0xfffffed000047947 */ /* 0x000fea000383ffff */
.L_x_4454:
[----:B------:R-:W0:Y:S01]  /*1fcd0*/  S2R R3, SR_TID.X ;  /* 0x0000000000037919 */ /* 0x000e220000002100 */
[----:B------:R-:W-:Y:S01]  /*1fce0*/  BSSY B1, `(.L_x_4648) ;  /* 0x000000a000017945 */ /* 0x000fe20003800000 */
[----:B---3--:R-:W-:Y:S02]  /*1fcf0*/  IMAD.MOV.U32 R12, RZ, RZ, RZ ;  /* 0x000000ffff0c7224 */ /* 0x008fe400078e00ff */
        /* <DEDUP_REMOVED lines=8> */
.L_x_4649:
[----:B------:R-:W-:Y:S05]  /*1fd80*/  BSYNC B1 ;  /* 0x0000000000017941 */ /* 0x000fea0003800000 */
.L_x_4648:
[----:B------:R-:W-:Y:S05]  /*1fd90*/  BRA `(.L_x_4650) ;  /* 0xffffff6c00a47947 */ /* 0x000fea000383ffff */
.L_x_4456:
[----:B------:R-:W-:Y:S01]  /*1fda0*/  BSSY B1, `(.L_x_4651) ;  /* 0x0000006000017945 */ /* 0x000fe20003800000 */
[----:B------:R-:W-:-:S07]  /*1fdb0*/  IMAD.MOV.U32 R15, RZ, RZ, -0x1 ;  /* 0xffffffffff0f7424 */ /* 0x000fce00078e00ff */
[----:B0-----:R-:W-:Y:S05]  /*1fdc0*/  WARPSYNC.COLLECTIVE R15, `(.L_x_4652) ;  /* 0x000000000f0c7348 */ /* 0x001fea0003c00000 */
[----:B------:R-:W-:Y:S02]  /*1fdd0*/  ELECT P6, UR62, PT ;  /* 0x00000000003e782f */ /* 0x000fe400038c0000 */
[----:B------:R-:W-:Y:S01]  /*1fde0*/  MOV R14, UR62 ;  /* 0x0000003e000e7c02 */ /* 0x000fe20008000f00 */
[----:B0-----:R-:W-:Y:S10]  /*1fdf0*/  ENDCOLLECTIVE ;  /* 0x000000000000791b */ /* 0x001ff40003800000 */
.L_x_4652:
[----:B------:R-:W-:Y:S05]  /*1fe00*/  BSYNC B1 ;  /* 0x0000000000017941 */ /* 0x000fea0003800000 */
.L_x_4651:
[----:B------:R-:W-:Y:S05]  /*1fe10*/  BRA `(.L_x_4455) ;  /* 0xffffff6c009c7947 */ /* 0x000fea000383ffff */
.L_x_4458:
[----:B0-----:R0:W1:Y:S02]  /*1fe20*/  SYNCS.PHASECHK.TRANS64.TRYWAIT P0, [R18+URZ+0x38820], R3 ;  /* 0x03882003120075a7 */ /* 0x001064000800017f */
[----:B-1----:R-:W-:Y:S05]  /*1fe30*/  @!P0 NANOSLEEP.SYNCS 0x989680 ;  /* 0x009896800000895d */ /* 0x002fea0003900000 */
[----:B------:R-:W1:Y:S02]  /*1fe40*/  @!P0 SYNCS.PHASECHK.TRANS64 P0, [R18+URZ+0x38820], R3 ;  /* 0x03882003120085a7 */ /* 0x000e64000800007f */
[----:B-1----:R-:W-:Y:S05]  /*1fe50*/  @!P0 BRA `(.L_x_4458) ;  /* 0xfffffffc00f08947 */ /* 0x002fea000383ffff */
[----:B------:R-:W-:Y:S05]  /*1fe60*/  BRA `(.L_x_4653) ;  /* 0xffffff6c00ac7947 */ /* 0x000fea000383ffff */
.L_x_4462:
[----:B-1----:R1:W2:Y:S02]  /*1fe70*/  SYNCS.PHASECHK.TRANS64.TRYWAIT P0, [R4+URZ+0x388a0], R8 ;  /* 0x0388a008040075a7 */ /* 0x0022a4000800017f */
[----:B--2---:R-:W-:Y:S05]  /*1fe80*/  @!P0 NANOSLEEP.SYNCS 0x989680 ;  /* 0x009896800000895d */ /* 0x004fea0003900000 */
[----:B------:R-:W2:Y:S02]  /*1fe90*/  @!P0 SYNCS.PHASECHK.TRANS64 P0, [R4+URZ+0x388a0], R8 ;  /* 0x0388a008040085a7 */ /* 0x000ea4000800007f */
[----:B--2---:R-:W-:Y:S05]  /*1fea0*/  @!P0 BRA `(.L_x_4462) ;  /* 0xfffffffc00f08947 */ /* 0x004fea000383ffff */
[----:B------:R-:W-:Y:S05]  /*1feb0*/  BRA `(.L_x_4654) ;  /* 0xffffff6c00cc7947 */ /* 0x000fea000383ffff */
.L_x_4467:
[----:B0-----:R0:W2:Y:S02]  /*1fec0*/  SYNCS.PHASECHK.TRANS64.TRYWAIT P0, [R4+URZ+0x388c0], R8 ;  /* 0x0388c008040075a7 */ /* 0x0010a4000800017f */
[----:B--2---:R-:W-:Y:S05]  /*1fed0*/  @!P0 NANOSLEEP.SYNCS 0x989680 ;  /* 0x009896800000895d */ /* 0x004fea0003900000 */
[----:B------:R-:W2:Y:S02]  /*1fee0*/  @!P0 SYNCS.PHASECHK.TRANS64 P0, [R4+URZ+0x388c0], R8 ;  /* 0x0388c008040085a7 */ /* 0x000ea4000800007f */
[----:B--2---:R-:W-:Y:S05]  /*1fef0*/  @!P0 BRA `(.L_x_4467) ;  /* 0xfffffffc00f08947 */ /* 0x004fea000383ffff */
[----:B------:R-:W-:Y:S05]  /*1ff00*/  BRA `(.L_x_4655) ;  /* 0xffffff70004c7947 */ /* 0x000fea000383ffff */
.L_x_4481:
[----:B0-----:R0:W1:Y:S02]  /*1ff10*/  SYNCS.PHASECHK.TRANS64.TRYWAIT P2, [R4+URZ+0x388a0], R5 ;  /* 0x0388a005040075a7 */ /* 0x001064000804017f */
[----:B-1----:R-:W-:Y:S05]  /*1ff20*/  @!P2 NANOSLEEP.SYNCS 0x989680 ;  /* 0x009896800000a95d */ /* 0x002fea0003900000 */
[----:B------:R-:W1:Y:S02]  /*1ff30*/  @!P2 SYNCS.PHASECHK.TRANS64 P2, [R4+URZ+0x388a0], R5 ;  /* 0x0388a0050400a5a7 */ /* 0x000e64000804007f */
[----:B-1----:R-:W-:Y:S05]  /*1ff40*/  @!P2 BRA `(.L_x_4481) ;  /* 0xfffffffc00f0a947 */ /* 0x002fea000383ffff */
[----:B------:R-:W-:Y:S05]  /*1ff50*/  BRA `(.L_x_4656) ;  /* 0xffffff7800cc7947 */ /* 0x000fea000383ffff */
.L_x_4486:
[----:B-1----:R1:W2:Y:S02]  /*1ff60*/  SYNCS.PHASECHK.TRANS64.TRYWAIT P2, [R4+URZ+0x388c0], R5 ;  /* 0x0388c005040075a7 */ /* 0x0022a4000804017f */
[----:B--2---:R-:W-:Y:S05]  /*1ff70*/  @!P2 NANOSLEEP.SYNCS 0x989680 ;  /* 0x009896800000a95d */ /* 0x004fea0003900000 */
[----:B------:R-:W2:Y:S02]  /*1ff80*/  @!P2 SYNCS.PHASECHK.TRANS64 P2, [R4+URZ+0x388c0], R5 ;  /* 0x0388c0050400a5a7 */ /* 0x000ea4000804007f */
[----:B--2---:R-:W-:Y:S05]  /*1ff90*/  @!P2 BRA `(.L_x_4486) ;  /* 0xfffffffc00f0a947 */ /* 0x004fea000383ffff */
[----:B------:R-:W-:Y:S05]  /*1ffa0*/  BRA `(.L_x_4657) ;  /* 0xffffff7c00487947 */ /* 0x000fea000383ffff */
.L_x_4508:
        /* <DEDUP_REMOVED lines=11> */
.L_x_4659:
[----:B------:R-:W-:Y:S05]  /*20060*/  BSYNC B0 ;  /* 0x0000000000007941 */ /* 0x000fea0003800000 */
.L_x_4658:
[----:B------:R-:W-:Y:S05]  /*20070*/  BRA `(.L_x_4660) ;  /* 0xffffff8c00b87947 */ /* 0x000fea000383ffff */
.L_x_4510:
[----:B------:R-:W-:Y:S01]  /*20080*/  BSSY B0, `(.L_x_4661) ;  /* 0x0000006000007945 */ /* 0x000fe20003800000 */
[----:B------:R-:W-:-:S07]  /*20090*/  IMAD.MOV.U32 R15, RZ, RZ, -0x1 ;  /* 0xffffffffff0f7424 */ /* 0x000fce00078e00ff */
[----:B0-----:R-:W-:Y:S05]  /*200a0*/  WARPSYNC.COLLECTIVE R15, `(.L_x_4662) ;  /* 0x000000000f0c7348 */ /* 0x001fea0003c00000 */
[----:B------:R-:W-:Y:S02]  /*200b0*/  ELECT P6, UR62, PT ;  /* 0x00000000003e782f */ /* 0x000fe400038c0000 */
[----:B------:R-:W-:Y:S01]  /*200c0*/  MOV R14, UR62 ;  /* 0x0000003e000e7c02 */ /* 0x000fe20008000f00 */
[----:B0-----:R-:W-:Y:S10]  /*200d0*/  ENDCOLLECTIVE ;  /* 0x000000000000791b */ /* 0x001ff40003800000 */
.L_x_4662:
[----:B------:R-:W-:Y:S05]  /*200e0*/  BSYNC B0 ;  /* 0x0000000000007941 */ /* 0x000fea0003800000 */
.L_x_4661:
[----:B------:R-:W-:Y:S05]  /*200f0*/  BRA `(.L_x_4663) ;  /* 0xffffff8c00c47947 */ /* 0x000fea000383ffff */
.L_x_4512:
[----:B0-----:R0:W1:Y:S02]  /*20100*/  SYNCS.PHASECHK.TRANS64.TRYWAIT P0, [R0+URZ+0x38840], R2 ;  /* 0x03884002000075a7 */ /* 0x001064000800017f */
[----:B-1----:R-:W-:Y:S05]  /*20110*/  @!P0 NANOSLEEP.SYNCS 0x989680 ;  /* 0x009896800000895d */ /* 0x002fea0003900000 */
[----:B------:R-:W1:Y:S02]  /*20120*/  @!P0 SYNCS.PHASECHK.TRANS64 P0, [R0+URZ+0x38840], R2 ;  /* 0x03884002000085a7 */ /* 0x000e64000800007f */
[----:B-1----:R-:W-:Y:S05]  /*20130*/  @!P0 BRA `(.L_x_4512) ;  /* 0xfffffffc00f08947 */ /* 0x002fea000383ffff */
[----:B------:R-:W-:Y:S05]  /*20140*/  BRA `(.L_x_4664) ;  /* 0xffffff9000247947 */ /* 0x000fea000383ffff */
.L_x_4516:
        /* <DEDUP_REMOVED lines=9> */
.L_x_4665:
[----:B------:R-:W-:Y:S02]  /*201e0*/  IMAD.MOV.U32 R13, RZ, RZ, R3 ;  /* 0x000000ffff0d7224 */ /* 0x000fe400078e0003 */
[----:B------:R-:W-:Y:S01]  /*201f0*/  IMAD.MOV.U32 R4, RZ, RZ, R14 ;  /* 0x000000ffff047224 */ /* 0x000fe200078e000e */
[----:B------:R-:W-:-:S07]  /*20200*/  LOP3.LUT R6, R6, 0x7f, RZ, 0xc0, !PT ;  /* 0x0000007f06067812 */ /* 0x000fce00078ec0ff */
[----:B------:R-:W-:Y:S05]  /*20210*/  WARPSYNC.COLLECTIVE R15, `(.L_x_4666) ;  /* 0x000000000f087348 */ /* 0x000fea0003c00000 */
[----:B------:R0:W1:Y:S02]  /*20220*/  SHFL.IDX P6, R14, R13, R12, R11 ;  /* 0x0000000c0d0e7389 */ /* 0x00006400000c000b */
[----:B01----:R-:W-:Y:S01]  /*20230*/  ENDCOLLECTIVE ;  /* 0x000000000000791b */ /* 0x003fe20003800000 */
.L_x_4666:
        /* <DEDUP_REMOVED lines=9> */
.L_x_4667:
[----:B------:R-:W-:Y:S02]  /*202d0*/  IMAD.MOV.U32 R13, RZ, RZ, R3 ;  /* 0x000000ffff0d7224 */ /* 0x000fe400078e0003 */
[----:B------:R-:W-:-:S07]  /*202e0*/  IMAD.MOV.U32 R6, RZ, RZ, R14 ;  /* 0x000000ffff067224 */ /* 0x000fce00078e000e */
[----:B------:R-:W-:Y:S05]  /*202f0*/  WARPSYNC.COLLECTIVE R15, `(.L_x_4668) ;  /* 0x000000000f087348 */ /* 0x000fea0003c00000 */
[----:B------:R0:W1:Y:S02]  /*20300*/  SHFL.IDX P6, R14, R13, R12, R11 ;  /* 0x0000000c0d0e7389 */ /* 0x00006400000c000b */
[----:B01----:R-:W-:Y:S01]  /*20310*/  ENDCOLLECTIVE ;  /* 0x000000000000791b */ /* 0x003fe20003800000 */
.L_x_4668:
        /* <DEDUP_REMOVED lines=22> */
.L_x_4669:
        /* <DEDUP_REMOVED lines=10> */
.L_x_4670:
        /* <DEDUP_REMOVED lines=11> */
.L_x_4671:
        /* <DEDUP_REMOVED lines=14> */
.L_x_4672:
[----:B------:R-:W-:Y:S01]  /*206b0*/  IMAD.MOV.U32 R3, RZ, RZ, R14 ;  /* 0x000000ffff037224 */ /* 0x000fe200078e000e */
[----:B------:R-:W-:Y:S06]  /*206c0*/  BRA `(.L_x_4673) ;  /* 0xffffff9400647947 */ /* 0x000fec000383ffff */
.L_x_4520:
[----:B------:R-:W2:Y:S04]  /*206d0*/  LDL.LU R13, [R1+0x4c] ;  /* 0x00004c00010d7983 */ /* 0x000ea80000300800 */
[----:B------:R-:W3:Y:S04]  /*206e0*/  LDL.LU R12, [R1+0x4] ;  /* 0x00000400010c7983 */ /* 0x000ee80000300800 */
[----:B------:R-:W4:Y:S04]  /*206f0*/  LDL.LU R11, [R1+0x50] ;  /* 0x00005000010b7983 */ /* 0x000f280000300800 */
[----:B------:R-:W5:Y:S04]  /*20700*/  LDL.LU R9, [R1+0x64] ;  /* 0x0000640001097983 */ /* 0x000f680000300800 */
[----:B------:R-:W5:Y:S01]  /*20710*/  LDL.LU R8, [R1+0x14] ;  /* 0x0000140001087983 */ /* 0x000f620000300800 */
[----:B------:R-:W-:Y:S01]  /*20720*/  BSSY B0, `(.L_x_4674) ;  /* 0x0000017000007945 */ /* 0x000fe20003800000 */
[----:B------:R-:W-:-:S02]  /*20730*/  IMAD.MOV.U32 R15, RZ, RZ, -0x1 ;  /* 0xffffffffff0f7424 */ /* 0x000fc400078e00ff */
[----:B--2---:R-:W-:Y:S02]  /*20740*/  IMAD R7, R13, R7, RZ ;  /* 0x000000070d077224 */ /* 0x004fe400078e02ff */
[----:B------:R-:W-:-:S03]  /*20750*/  IMAD.MOV.U32 R13, RZ, RZ, R4 ;  /* 0x000000ffff0d7224 */ /* 0x000fc600078e0004 */
[-C--:B---3--:R-:W-:Y:S01]  /*20760*/  ISETP.GE.AND P2, PT, R12, R7.reuse, PT ;  /* 0x000000070c00720c */ /* 0x088fe20003f46270 */
[----:B------:R-:W-:Y:S01]  /*20770*/  IMAD.MOV.U32 R12, RZ, RZ, RZ ;  /* 0x000000ffff0c7224 */ /* 0x000fe200078e00ff */
[-C--:B----4-:R-:W-:Y:S01]  /*20780*/  ISETP.GE.AND P3, PT, R11, R7.reuse, PT ;  /* 0x000000070b00720c */ /* 0x090fe20003f66270 */
[----:B------:R-:W-:Y:S01]  /*20790*/  IMAD.MOV.U32 R11, RZ, RZ, 0x181f ;  /* 0x0000181fff0b7424 */ /* 0x000fe200078e00ff */
[----:B-----5:R-:W-:Y:S02]  /*207a0*/  ISETP.GE.AND P4, PT, R9, R7, PT ;  /* 0x000000070900720c */ /* 0x020fe40003f86270 */
[----:B------:R-:W-:-:S07]  /*207b0*/  LOP3.LUT R8, R8, 0xffffffdf, RZ, 0xc0, !PT ;  /* 0xffffffdf08087812 */ /* 0x000fce00078ec0ff */
        /* <DEDUP_REMOVED lines=8> */
[----:B------:R-:W-:-:S05]  /*20840*/  @P6 LOP3.LUT R8, R8, 0x10, RZ, 0xfc, !PT ;  /* 0x0000001008086812 */ /* 0x000fca00078efcff */
[----:B------:R0:W-:Y:S02]  /*20850*/  STL [R1+0x14], R8 ;  /* 0x0000140801007387 */ /* 0x0001e40000100800 */
[----:B0-----:R-:W-:Y:S05]  /*20860*/  WARPSYNC.COLLECTIVE R15, `(.L_x_4675) ;  /* 0x000000000f087348 */ /* 0x001fea0003c00000 */
[----:B------:R1:W2:Y:S02]  /*20870*/  SHFL.IDX P6, R14, R13, R12, R11 ;  /* 0x0000000c0d0e7389 */ /* 0x0002a400000c000b */
[----:B012---:R-:W-:Y:S01]  /*20880*/  ENDCOLLECTIVE ;  /* 0x000000000000791b */ /* 0x007fe20003800000 */
.L_x_4675:
[----:B------:R-:W-:Y:S05]  /*20890*/  BSYNC B0 ;  /* 0x0000000000007941 */ /* 0x000fea0003800000 */
.L_x_4674:
[----:B------:R0:W-:Y:S04]  /*208a0*/  STL [R1+0x90], R16 ;  /* 0x0000901001007387 */ /* 0x0001e80000100800 */
[----:B0-----:R0:W5:Y:S04]  /*208b0*/  LDL.LU R16, [R1+0x14] ;  /* 0x0000140001107983 */ /* 0x0011680000300800 */
[----:B------:R1:W-:Y:S04]  /*208c0*/  STL [R1+0x8c], R7 ;  /* 0x00008c0701007387 */ /* 0x0003e80000100800 */
[----:B-1----:R0:W5:Y:S01]  /*208d0*/  LDL R7, [R1+0x18] ;  /* 0x0000180001077983 */ /* 0x0021620000100800 */
[----:B------:R-:W-:-:S02]  /*208e0*/  IMAD.MOV.U32 R13, RZ, RZ, R0 ;  /* 0x000000ffff0d7224 */ /* 0x000fc400078e0000 */
[----:B------:R-:W-:Y:S02]  /*208f0*/  IMAD.MOV.U32 R12, RZ, RZ, RZ ;  /* 0x000000ffff0c7224 */ /* 0x000fe400078e00ff */
[----:B------:R-:W-:Y:S02]  /*20900*/  IMAD.MOV.U32 R11, RZ, RZ, 0x181f ;  /* 0x0000181fff0b7424 */ /* 0x000fe400078e00ff */
[----:B------:R-:W-:Y:S02]  /*20910*/  IMAD.MOV.U32 R15, RZ, RZ, -0x1 ;  /* 0xffffffffff0f7424 */ /* 0x000fe400078e00ff */
[----:B0-----:R-:W-:-:S07]  /*20920*/  IMAD.MOV.U32 R8, RZ, RZ, R14 ;  /* 0x000000ffff087224 */ /* 0x001fce00078e000e */
[----:B-----5:R-:W-:Y:S05]  /*20930*/  WARPSYNC.COLLECTIVE R15, `(.L_x_4676) ;  /* 0x000000000f087348 */ /* 0x020fea0003c00000 */
[----:B------:R0:W1:Y:S02]  /*20940*/  SHFL.IDX P6, R14, R13, R12, R11 ;  /* 0x0000000c0d0e7389 */ /* 0x00006400000c000b */
[----:B01---5:R-:W-:Y:S01]  /*20950*/  ENDCOLLECTIVE ;  /* 0x000000000000791b */ /* 0x023fe20003800000 */
.L_x_4676:
[----:B------:R-:W-:Y:S02]  /*20960*/  IMAD.MOV.U32 R13, RZ, RZ, R4 ;  /* 0x000000ffff0d7224 */ /* 0x000fe400078e0004 */
[----:B------:R-:W-:Y:S02]  /*20970*/  IMAD.MOV.U32 R12, RZ, RZ, 0x1 ;  /* 0x00000001ff0c7424 */ /* 0x000fe400078e00ff */
[----:B------:R-:W-:-:S05]  /*20980*/  IMAD.MOV.U32 R2, RZ, RZ, R14 ;  /* 0x000000ffff027224 */ /* 0x000fca00078e000e */
[----:B------:R-:W-:-:S05]  /*20990*/  @!P2 LEA R3, P6, R10, R2, 0x1 ;  /* 0x000000020a03a211 */ /* 0x000fca00078c08ff */
[----:B------:R-:W-:-:S05]  /*209a0*/  @!P2 IMAD.X R2, RZ, RZ, R8, P6 ;  /* 0x000000ffff02a224 */ /* 0x000fca00030e0608 */
[----:B------:R-:W-:-:S04]  /*209b0*/  @!P2 LOP3.LUT R3, R3, R2, RZ, 0x3c, !PT ;  /* 0x000000020303a212 */ /* 0x000fc800078e3cff */
[----:B------:R-:W-:-:S04]  /*209c0*/  @!P2 LOP3.LUT R2, R3, R2, RZ, 0x3c, !PT ;  /* 0x000000020302a212 */ /* 0x000fc800078e3cff */
[----:B------:R-:W-:Y:S02]  /*209d0*/  @!P2 LOP3.LUT R3, R3, R2, RZ, 0x3c, !PT ;  /* 0x000000020303a212 */ /* 0x000fe400078e3cff */
[----:B------:R-:W-:-:S04]  /*209e0*/  LOP3.LUT R16, R16, 0xffff7fff, RZ, 0xc0, !PT ;  /* 0xffff7fff10107812 */ /* 0x000fc800078ec0ff */
[----:B------:R-:W-:-:S04]  /*209f0*/  @P0 LOP3.LUT R16, R16, 0x8000, RZ, 0xfc, !PT ;  /* 0x0000800010100812 */ /* 0x000fc800078efcff */
[C---:B------:R-:W-:Y:S02]  /*20a00*/  LOP3.LUT P0, RZ, R16.reuse, 0x8, RZ, 0xc0, !PT ;  /* 0x0000000810ff7812 */ /* 0x040fe4000780c0ff */
[----:B------:R-:W-:-:S04]  /*20a10*/  LOP3.LUT R16, R16, 0xffffbfff, RZ, 0xc0, !PT ;  /* 0xffffbfff10107812 */ /* 0x000fc800078ec0ff */
[----:B------:R-:W-:-:S04]  /*20a20*/  @P1 LOP3.LUT R16, R16, 0x4000, RZ, 0xfc, !PT ;  /* 0x0000400010101812 */ /* 0x000fc800078efcff */
[C---:B------:R-:W-:Y:S02]  /*20a30*/  LOP3.LUT P1, RZ, R16.reuse, 0x4, RZ, 0xc0, !PT ;  /* 0x0000000410ff7812 */ /* 0x040fe4000782c0ff */
[----:B------:R-:W-:Y:S01]  /*20a40*/  LOP3.LUT R16, R16, 0xffffdfff, RZ, 0xc0, !PT ;  /* 0xffffdfff10107812 */ /* 0x000fe200078ec0ff */
[----:B------:R-:W-:Y:S01]  /*20a50*/  @!PT LDS RZ, [RZ] ;  /* 0x00000000fffff984 */ /* 0x000fe20000000800 */
[----:B------:R-:W-:Y:S01]  /*20a60*/  @!PT LDS RZ, [RZ] ;  /* 0x00000000fffff984 */ /* 0x000fe20000000800 */
[----:B------:R-:W-:Y:S01]  /*20a70*/  @!PT LDS RZ, [RZ] ;  /* 0x00000000fffff984 */ /* 0x000fe20000000800 */
[----:B------:R0:W-:Y:S03]  /*20a80*/  @!P2 LDGSTS.E.BYPASS.LTC128B.128 [R7+0x26400], desc[UR40][R2.64], !P0 ;  /* 0x264000000207afae */ /* 0x0001e6000c101d68 */
[----:B------:R-:W-:-:S04]  /*20a90*/  @P3 LOP3.LUT R16, R16, 0x2000, RZ, 0xfc, !PT ;  /* 0x0000200010103812 */ /* 0x000fc800078efcff */
[C---:B------:R-:W-:Y:S02]  /*20aa0*/  LOP3.LUT P3, RZ, R16.reuse, 0x2, RZ, 0xc0, !PT ;  /* 0x0000000210ff7812 */ /* 0x040fe4000786c0ff */
[----:B------:R-:W-:Y:S01]  /*20ab0*/  LOP3.LUT R16, R16, 0xfffffbff, RZ, 0xc0, !PT ;  /* 0xfffffbff10107812 */ /* 0x000fe200078ec0ff */
[----:B------:R0:W-:Y:S03]  /*20ac0*/  @!P2 LDGSTS.E.BYPASS.LTC128B.128 [R7+0x28400], desc[UR40][R2.64+0x80], !P1 ;  /* 0x284000800207afae */ /* 0x0001e6000c901d68 */
[----:B------:R-:W-:-:S04]  /*20ad0*/  @P4 LOP3.LUT R16, R16, 0x400, RZ, 0xfc, !PT ;  /* 0x0000040010104812 */ /* 0x000fc800078efcff */
[C---:B------:R-:W-:Y:S02]  /*20ae0*/  LOP3.LUT P0, RZ, R16.reuse, 0x8000, RZ, 0xc0, !PT ;  /* 0x0000800010ff7812 */ /* 0x040fe4000780c0ff */
[C---:B------:R-:W-:Y:S01]  /*20af0*/  LOP3.LUT P1, RZ, R16.reuse, 0x4000, RZ, 0xc0, !PT ;  /* 0x0000400010ff7812 */ /* 0x040fe2000782c0ff */
[----:B------:R0:W-:Y:S01]  /*20b00*/  @!P2 LDGSTS.E.BYPASS.LTC128B.128 [R7+0x2a400], desc[UR40][R2.64+0x100], !P3 ;  /* 0x2a4001000207afae */ /* 0x0001e2000d901d68 */
[C---:B------:R-:W-:Y:S02]  /*20b10*/  LOP3.LUT P6, RZ, R16.reuse, 0x20, RZ, 0xc0, !PT ;  /* 0x0000002010ff7812 */ /* 0x040fe400078cc0ff */
[C---:B------:R-:W-:Y:S01]  /*20b20*/  LOP3.LUT P3, RZ, R16.reuse, 0x2000, RZ, 0xc0, !PT ;  /* 0x0000200010ff7812 */ /* 0x040fe2000786c0ff */
[----:B------:R0:W-:Y:S01]  /*20b30*/  @!P2 LDGSTS.E.BYPASS.LTC128B.128 [R7+0x2c400], desc[UR40][R2.64+0x180], !P5 ;  /* 0x2c4001800207afae */ /* 0x0001e2000e901d68 */
[C---:B------:R-:W-:Y:S02]  /*20b40*/  LOP3.LUT P4, RZ, R16.reuse, 0x10, RZ, 0xc0, !PT ;  /* 0x0000001010ff7812 */ /* 0x040fe4000788c0ff */
[----:B------:R-:W-:-:S03]  /*20b50*/  LOP3.LUT R16, R16, 0xfffff7ff, RZ, 0xc0, !PT ;  /* 0xfffff7ff10107812 */ /* 0x000fc600078ec0ff */
[----:B------:R0:W-:Y:S01]  /*20b60*/  @!P2 LDGSTS.E.BYPASS.LTC128B.128 [R7+0x2e400], desc[UR40][R2.64+0x200], !P0 ;  /* 0x2e4002000207afae */ /* 0x0001e2000c101d68 */
[----:B------:R-:W-:-:S03]  /*20b70*/  @P5 LOP3.LUT R16, R16, 0x800, RZ, 0xfc, !PT ;  /* 0x0000080010105812 */ /* 0x000fc600078efcff */
[----:B------:R0:W-:Y:S01]  /*20b80*/  @!P2 LDGSTS.E.BYPASS.LTC128B.128 [R7+0x30400], desc[UR40][R2.64+0x280], !P1 ;  /* 0x304002800207afae */ /* 0x0001e2000c901d68 */
[C---:B------:R-:W-:Y:S02]  /*20b90*/  LOP3.LUT P5, RZ, R16.reuse, 0x4, RZ, 0xc0, !PT ;  /* 0x0000000410ff7812 */ /* 0x040fe400078ac0ff */
[----:B------:R-:W-:Y:S01]  /*20ba0*/  @!P3 LOP3.LUT R8, R5, 0x40, RZ, 0xc0, !PT ;  /* 0x000000400508b812 */ /* 0x000fe200078ec0ff */
[----:B------:R0:W-:Y:S01]  /*20bb0*/  @!P2 LDGSTS.E.BYPASS.LTC128B.128 [R7+0x32400], desc[UR40][R2.64+0x300], P6 ;  /* 0x324003000207afae */ /* 0x0001e2000b101d68 */
[----:B------:R-:W-:Y:S02]  /*20bc0*/  LOP3.LUT R16, R16, 0xffffefff, RZ, 0xc0, !PT ;  /* 0xffffefff10107812 */ /* 0x000fe400078ec0ff */
[----:B------:R-:W-:-:S07]  /*20bd0*/  @!P3 SHF.R.U32.HI R8, RZ, 0x2, R8 ;  /* 0x00000002ff08b819 */ /* 0x000fce0000011608 */
[----:B0-----:R-:W-:Y:S05]  /*20be0*/  WARPSYNC.COLLECTIVE R15, `(.L_x_4677) ;  /* 0x000000000f087348 */ /* 0x001fea0003c00000 */
[----:B------:R1:W2:Y:S02]  /*20bf0*/  SHFL.IDX P6, R14, R13, R12, R11 ;  /* 0x0000000c0d0e7389 */ /* 0x0002a400000c000b */
[----:B012---:R-:W-:Y:S01]  /*20c00*/  ENDCOLLECTIVE ;  /* 0x000000000000791b */ /* 0x007fe20003800000 */
.L_x_4677:
[----:B------:R-:W-:Y:S01]  /*20c10*/  @!PT LDS RZ, [RZ] ;  /* 0x00000000fffff984 */ /* 0x000fe20000000800 */
[----:B------:R-:W-:Y:S01]  /*20c20*/  @!PT LDS RZ, [RZ] ;  /* 0x00000000fffff984 */ /* 0x000fe20000000800 */
[----:B------:R-:W-:Y:S01]  /*20c30*/  @!PT LDS RZ, [RZ] ;  /* 0x00000000fffff984 */ /* 0x000fe20000000800 */
[----:B------:R0:W-:Y:S01]  /*20c40*/  @!P2 LDGSTS.E.BYPASS.LTC128B.128 [R7+0x34400], desc[UR40][R2.64+0x380], P4 ;  /* 0x344003800207afae */ /* 0x0001e2000a101d68 */
[----:B------:R-:W-:Y:S02]  /*20c50*/  @!P3 ISETP.NE.U32.AND P2, PT, R8, RZ, PT ;  /* 0x000000ff0800b20c */ /* 0x000fe40003f45070 */
[----:B------:R-:W-:Y:S02]  /*20c60*/  @P5 LOP3.LUT R16, R16, 0x1000, RZ, 0xfc, !PT ;  /* 0x0000100010105812 */ /* 0x000fe400078efcff */
[----:B------:R-:W-:Y:S02]  /*20c70*/  @!P3 LOP3.LUT R8, R6, 0x80, RZ, 0xc0, !PT ;  /* 0x000000800608b812 */ /* 0x000fe400078ec0ff */
[C---:B------:R-:W-:Y:S02]  /*20c80*/  LOP3.LUT P5, RZ, R16.reuse, 0x8, RZ, 0xc0, !PT ;  /* 0x0000000810ff7812 */ /* 0x040fe400078ac0ff */
[----:B------:R-:W-:Y:S01]  /*20c90*/  LOP3.LUT R16, R16, 0xffffffdf, RZ, 0xc0, !PT ;  /* 0xffffffdf10107812 */ /* 0x000fe200078ec0ff */
[----:B------:R-:W-:Y:S01]  /*20ca0*/  IMAD.MOV.U32 R13, RZ, RZ, R0 ;  /* 0x000000ffff0d7224 */ /* 0x000fe200078e0000 */
[----:B------:R-:W-:-:S03]  /*20cb0*/  @!P3 SHF.R.U32.HI R8, RZ, 0x3, R8 ;  /* 0x00000003ff08b819 */ /* 0x000fc60000011608 */
[----:B------:R-:W-:Y:S02]  /*20cc0*/  @P2 LOP3.LUT R16, R16, 0x20, RZ, 0xfc, !PT ;  /* 0x0000002010102812 */ /* 0x000fe400078efcff */
[----:B------:R-:W-:Y:S01]  /*20cd0*/  @!P3 ISETP.NE.U32.AND P4, PT, R8, RZ, PT ;  /* 0x000000ff0800b20c */ /* 0x000fe20003f85070 */
[----:B0-----:R-:W-:-:S12]  /*20ce0*/  IMAD.MOV.U32 R9, RZ, RZ, R14 ;  /* 0x000000ffff097224 */ /* 0x001fd800078e000e */
[----:B------:R-:W-:Y:S05]  /*20cf0*/  WARPSYNC.COLLECTIVE R15, `(.L_x_4678) ;  /* 0x000000000f087348 */ /* 0x000fea0003c00000 */
[----:B------:R0:W1:Y:S02]  /*20d00*/  SHFL.IDX P6, R14, R13, R12, R11 ;  /* 0x0000000c0d0e7389 */ /* 0x00006400000c000b */
[----:B01----:R-:W-:Y:S01]  /*20d10*/  ENDCOLLECTIVE ;  /* 0x000000000000791b */ /* 0x003fe20003800000 */
.L_x_4678:
        /* <DEDUP_REMOVED lines=29> */
.L_x_4679:
        /* <DEDUP_REMOVED lines=8> */
[----:B------:R0:W-:Y:S01]  /*20f70*/  STL [R1+0x14], R16 ;  /* 0x0000141001007387 */ /* 0x0001e20000100800 */
[----:B------:R-:W-:-:S11]  /*20f80*/  IMAD.MOV.U32 R10, RZ, RZ, R14 ;  /* 0x000000ffff0a7224 */ /* 0x000fd600078e000e */
[----:B0-----:R-:W-:Y:S05]  /*20f90*/  WARPSYNC.COLLECTIVE R15, `(.L_x_4680) ;  /* 0x000000000f087348 */ /* 0x001fea0003c00000 */
[----:B------:R1:W2:Y:S02]  /*20fa0*/  SHFL.IDX P6, R14, R13, R12, R11 ;  /* 0x0000000c0d0e7389 */ /* 0x0002a400000c000b */
[----:B012---:R-:W-:Y:S01]  /*20fb0*/  ENDCOLLECTIVE ;  /* 0x000000000000791b */ /* 0x007fe20003800000 */
.L_x_4680:
        /* <DEDUP_REMOVED lines=20> */
[----:B------:R-:W-:-:S03]  /*21100*/  LOP3.LUT P2, RZ, R16, 0x80, RZ, 0xc0, !PT ;  /* 0x0000008010ff7812 */ /* 0x000fc6000784c0ff */
[----:B------:R0:W5:Y:S10]  /*21110*/  LDL.LU R16, [R1+0x90] ;  /* 0x0000900001107983 */ /* 0x0001740000300800 */
        /* <DEDUP_REMOVED lines=13> */
.L_x_4681:
[----:B------:R-:W-:Y:S02]  /*211f0*/  IMAD.MOV.U32 R13, RZ, RZ, R0 ;  /* 0x000000ffff0d7224 */ /* 0x000fe400078e0000 */
[----:B------:R-:W-:-:S07]  /*21200*/  IMAD.MOV.U32 R4, RZ, RZ, R14 ;  /* 0x000000ffff047224 */ /* 0x000fce00078e000e */
[----:B------:R-:W-:Y:S05]  /*21210*/  WARPSYNC.COLLECTIVE R15, `(.L_x_4682) ;  /* 0x000000000f087348 */ /* 0x000fea0003c00000 */
[----:B------:R0:W1:Y:S02]  /*21220*/  SHFL.IDX P6, R14, R13, R12, R11 ;  /* 0x0000000c0d0e7389 */ /* 0x00006400000c000b */
[----:B01----:R-:W-:Y:S01]  /*21230*/  ENDCOLLECTIVE ;  /* 0x000000000000791b */ /* 0x003fe20003800000 */
.L_x_4682:
[----:B------:R-:W-:Y:S01]  /*21240*/  IMAD.MOV.U32 R0, RZ, RZ, R14 ;  /* 0x000000ffff007224 */ /* 0x000fe200078e000e */
[----:B------:R-:W-:Y:S06]  /*21250*/  BRA `(.L_x_4683) ;  /* 0xffffff9800347947 */ /* 0x000fec000383ffff */
.L_x_4525:
[----:B0-----:R0:W2:Y:S02]  /*21260*/  SYNCS.PHASECHK.TRANS64.TRYWAIT P0, [R18+URZ+0x38820], R0 ;  /* 0x03882000120075a7 */ /* 0x0010a4000800017f */
[----:B--2---:R-:W-:Y:S05]  /*21270*/  @!P0 NANOSLEEP.SYNCS 0x989680 ;  /* 0x009896800000895d */ /* 0x004fea0003900000 */
[----:B------:R-:W2:Y:S02]  /*21280*/  @!P0 SYNCS.PHASECHK.TRANS64 P0, [R18+URZ+0x38820], R0 ;  /* 0x03882000120085a7 */ /* 0x000ea4000800007f */
[----:B--2---:R-:W-:Y:S05]  /*21290*/  @!P0 BRA `(.L_x_4525) ;  /* 0xfffffffc00f08947 */ /* 0x004fea000383ffff */
[----:B------:R-:W-:Y:S05]  /*212a0*/  BRA `(.L_x_4684) ;  /* 0xffffff9800f07947 */ /* 0x000fea000383ffff */
.L_x_4529:
[----:B0-----:R0:W2:Y:S02]  /*212b0*/  SYNCS.PHASECHK.TRANS64.TRYWAIT P0, [R0+URZ+0x38860], R2 ;  /* 0x03886002000075a7 */ /* 0x0010a4000800017f */
[----:B--2---:R-:W-:Y:S05]  /*212c0*/  @!P0 NANOSLEEP.SYNCS 0x989680 ;  /* 0x009896800000895d */ /* 0x004fea0003900000 */
[----:B------:R-:W2:Y:S02]  /*212d0*/  @!P0 SYNCS.PHASECHK.TRANS64 P0, [R0+URZ+0x38860], R2 ;  /* 0x03886002000085a7 */ /* 0x000ea4000800007f */
[----:B--2---:R-:W-:Y:S05]  /*212e0*/  @!P0 BRA `(.L_x_4529) ;  /* 0xfffffffc00f08947 */ /* 0x004fea000383ffff */
[----:B------:R-:W-:Y:S05]  /*212f0*/  BRA `(.L_x_4685) ;  /* 0xffffff9c00147947 */ /* 0x000fea000383ffff */
.L_x_4548:
[----:B-1----:R1:W2:Y:S02]  /*21300*/  SYNCS.PHASECHK.TRANS64.TRYWAIT P0, [R2+URZ+0x38840], R6 ;  /* 0x03884006020075a7 */ /* 0x0022a4000800017f */
[----:B--2---:R-:W-:Y:S05]  /*21310*/  @!P0 NANOSLEEP.SYNCS 0x989680 ;  /* 0x009896800000895d */ /* 0x004fea0003900000 */
[----:B------:R-:W2:Y:S02]  /*21320*/  @!P0 SYNCS.PHASECHK.TRANS64 P0, [R2+URZ+0x38840], R6 ;  /* 0x03884006020085a7 */ /* 0x000ea4000800007f */
[----:B--2---:R-:W-:Y:S05]  /*21330*/  @!P0 BRA `(.L_x_4548) ;  /* 0xfffffffc00f08947 */ /* 0x004fea000383ffff */
[----:B------:R-:W-:Y:S05]  /*21340*/  BRA `(.L_x_4686) ;  /* 0xffffffa800247947 */ /* 0x000fea000383ffff */
.L_x_4553:
[----:B0-----:R0:W2:Y:S02]  /*21350*/  SYNCS.PHASECHK.TRANS64.TRYWAIT P0, [R2+URZ+0x38860], R6 ;  /* 0x03886006020075a7 */ /* 0x0010a4000800017f */
[----:B--2---:R-:W-:Y:S05]  /*21360*/  @!P0 NANOSLEEP.SYNCS 0x989680 ;  /* 0x009896800000895d */ /* 0x004fea0003900000 */
[----:B------:R-:W2:Y:S02]  /*21370*/  @!P0 SYNCS.PHASECHK.TRANS64 P0, [R2+URZ+0x38860], R6 ;  /* 0x03886006020085a7 */ /* 0x000ea4000800007f */
[----:B--2---:R-:W-:Y:S05]  /*21380*/  @!P0 BRA `(.L_x_4553) ;  /* 0xfffffffc00f08947 */ /* 0x004fea000383ffff */
[----:B------:R-:W-:Y:S05]  /*21390*/  BRA `(.L_x_4687) ;  /* 0xffffffa800a07947 */ /* 0x000fea000383ffff */
.L_x_4568:
[----:B-1----:R1:W2:Y:S02]  /*213a0*/  SYNCS.PHASECHK.TRANS64.TRYWAIT P0, [R3+URZ+0x38840], R2 ;  /* 0x03884002030075a7 */ /* 0x0022a4000800017f */
[----:B--2---:R-:W-:Y:S05]  /*213b0*/  @!P0 NANOSLEEP.SYNCS 0x989680 ;  /* 0x009896800000895d */ /* 0x004fea0003900000 */
[----:B------:R-:W2:Y:S02]  /*213c0*/  @!P0 SYNCS.PHASECHK.TRANS64 P0, [R3+URZ+0x38840], R2 ;  /* 0x03884002030085a7 */ /* 0x000ea4000800007f */
[----:B--2---:R-:W-:Y:S05]  /*213d0*/  @!P0 BRA `(.L_x_4568) ;  /* 0xfffffffc00f08947 */ /* 0x004fea000383ffff */
[----:B------:R-:W-:Y:S05]  /*213e0*/  BRA `(.L_x_4688) ;  /* 0xffffffb4007c7947 */ /* 0x000fea000383ffff */
.L_x_4573:
[----:B--2---:R2:W3:Y:S02]  /*213f0*/  SYNCS.PHASECHK.TRANS64.TRYWAIT P0, [R3+URZ+0x38860], R2 ;  /* 0x03886002030075a7 */ /* 0x0044e4000800017f */
[----:B---3--:R-:W-:Y:S05]  /*21400*/  @!P0 NANOSLEEP.SYNCS 0x989680 ;  /* 0x009896800000895d */ /* 0x008fea0003900000 */
[----:B------:R-:W3:Y:S02]  /*21410*/  @!P0 SYNCS.PHASECHK.TRANS64 P0, [R3+URZ+0x38860], R2 ;  /* 0x03886002030085a7 */ /* 0x000ee4000800007f */
[----:B---3--:R-:W-:Y:S05]  /*21420*/  @!P0 BRA `(.L_x_4573) ;  /* 0xfffffffc00f08947 */ /* 0x008fea000383ffff */
[----:B------:R-:W-:Y:S05]  /*21430*/  BRA `(.L_x_4689) ;  /* 0xffffffb400f87947 */ /* 0x000fea000383ffff */
.L_x_4588:
[----:B-1----:R1:W2:Y:S02]  /*21440*/  SYNCS.PHASECHK.TRANS64.TRYWAIT P0, [R3+URZ+0x38840], R2 ;  /* 0x03884002030075a7 */ /* 0x0022a4000800017f */
[----:B--2---:R-:W-:Y:S05]  /*21450*/  @!P0 NANOSLEEP.SYNCS 0x989680 ;  /* 0x009896800000895d */ /* 0x004fea0003900000 */
[----:B------:R-:W2:Y:S02]  /*21460*/  @!P0 SYNCS.PHASECHK.TRANS64 P0, [R3+URZ+0x38840], R2 ;  /* 0x03884002030085a7 */ /* 0x000ea4000800007f */
[----:B--2---:R-:W-:Y:S05]  /*21470*/  @!P0 BRA `(.L_x_4588) ;  /* 0xfffffffc00f08947 */ /* 0x004fea000383ffff */
[----:B------:R-:W-:Y:S05]  /*21480*/  BRA `(.L_x_4690) ;  /* 0xffffffc000b87947 */ /* 0x000fea000383ffff */
.L_x_4593:
[----:B--2---:R2:W3:Y:S02]  /*21490*/  SYNCS.PHASECHK.TRANS64.TRYWAIT P0, [R3+URZ+0x38860], R2 ;  /* 0x03886002030075a7 */ /* 0x0044e4000800017f */
[----:B---3--:R-:W-:Y:S05]  /*214a0*/  @!P0 NANOSLEEP.SYNCS 0x989680 ;  /* 0x009896800000895d */ /* 0x008fea0003900000 */
[----:B------:R-:W3:Y:S02]  /*214b0*/  @!P0 SYNCS.PHASECHK.TRANS64 P0, [R3+URZ+0x38860], R2 ;  /* 0x03886002030085a7 */ /* 0x000ee4000800007f */
[----:B---3--:R-:W-:Y:S05]  /*214c0*/  @!P0 BRA `(.L_x_4593) ;  /* 0xfffffffc00f08947 */ /* 0x008fea000383ffff */
[----:B------:R-:W-:Y:S05]  /*214d0*/  BRA `(.L_x_4691) ;  /* 0xffffffc400347947 */ /* 0x000fea000383ffff */
.L_x_4609:
[----:B-1----:R-:W2:Y:S01]  /*214e0*/  LDL R2, [R1] ;  /* 0x0000000001027983 */ /* 0x002ea20000100800 */
[----:B------:R-:W-:Y:S01]  /*214f0*/  BSSY B0, `(.L_x_4692) ;  /* 0x0000008000007945 */ /* 0x000fe20003800000 */
[----:B---3--:R-:W-:Y:S02]  /*21500*/  IMAD.MOV.U32 R12, RZ, RZ, RZ ;  /* 0x000000ffff0c7224 */ /* 0x008fe400078e00ff */
[----:B------:R-:W-:Y:S02]  /*21510*/  IMAD.MOV.U32 R11, RZ, RZ, 0x1f ;  /* 0x0000001fff0b7424 */ /* 0x000fe400078e00ff */
[----:B------:R-:W-:Y:S02]  /*21520*/  IMAD.MOV.U32 R15, RZ, RZ, -0x1 ;  /* 0xffffffffff0f7424 */ /* 0x000fe400078e00ff */
[----:B--2---:R-:W-:-:S07]  /*21530*/  IMAD.MOV.U32 R13, RZ, RZ, R2 ;  /* 0x000000ffff0d7224 */ /* 0x004fce00078e0002 */
[----:B0-----:R-:W-:Y:S05]  /*21540*/  WARPSYNC.COLLECTIVE R15, `(.L_x_4693) ;  /* 0x000000000f087348 */ /* 0x001fea0003c00000 */
[----:B------:R1:W2:Y:S02]  /*21550*/  SHFL.IDX P6, R14, R13, R12, R11 ;  /* 0x0000000c0d0e7389 */ /* 0x0002a400000c000b */
[----:B012---:R-:W-:Y:S01]  /*21560*/  ENDCOLLECTIVE ;  /* 0x000000000000791b */ /* 0x007fe20003800000 */
.L_x_4693:
[----:B------:R-:W-:Y:S05]  /*21570*/  BSYNC B0 ;  /* 0x0000000000007941 */ /* 0x000fea0003800000 */
.L_x_4692:
        /* <DEDUP_REMOVED lines=9> */
.L_x_4694:
        /* <DEDUP_REMOVED lines=26> */
.L_x_4695:
        /* <DEDUP_REMOVED lines=8> */
.L_x_4696:
        /* <DEDUP_REMOVED lines=8> */
.L_x_4697:
        /* <DEDUP_REMOVED lines=8> */
.L_x_4698:
        /* <DEDUP_REMOVED lines=8> */
.L_x_4699:
        /* <DEDUP_REMOVED lines=9> */
.L_x_4700:
[----:B------:R-:W-:Y:S01]  /*21a40*/  IMAD.MOV.U32 R9, RZ, RZ, R14 ;  /* 0x000000ffff097224 */ /* 0x000fe200078e000e */
[----:B------:R-:W-:Y:S06]  /*21a50*/  BRA `(.L_x_4701) ;  /* 0xffffffcc006c7947 */ /* 0x000fec000383ffff */
.L_x_4612:
[----:B------:R-:W-:Y:S01]  /*21a60*/  BSSY B0, `(.L_x_4702) ;  /* 0x0000008000007945 */ /* 0x000fe20003800000 */
[----:B------:R-:W-:Y:S02]  /*21a70*/  IMAD.MOV.U32 R13, RZ, RZ, R2 ;  /* 0x000000ffff0d7224 */ /* 0x000fe400078e0002 */
[----:B---3--:R-:W-:Y:S02]  /*21a80*/  IMAD.MOV.U32 R12, RZ, RZ, 0x1 ;  /* 0x00000001ff0c7424 */ /* 0x008fe400078e00ff */
[----:B------:R-:W-:Y:S02]  /*21a90*/  IMAD.MOV.U32 R11, RZ, RZ, RZ ;  /* 0x000000ffff0b7224 */ /* 0x000fe400078e00ff */
[----:B------:R-:W-:-:S07]  /*21aa0*/  IMAD.MOV.U32 R15, RZ, RZ, -0x1 ;  /* 0xffffffffff0f7424 */ /* 0x000fce00078e00ff */
[----:B0-----:R-:W-:Y:S05]  /*21ab0*/  WARPSYNC.COLLECTIVE R15, `(.L_x_4703) ;  /* 0x000000000f087348 */ /* 0x001fea0003c00000 */
[----:B------:R1:W2:Y:S02]  /*21ac0*/  SHFL.UP P6, R14, R13, R12, R11 ;  /* 0x0400000c0d0e7389 */ /* 0x0002a400000c000b */
[----:B012---:R-:W-:Y:S01]  /*21ad0*/  ENDCOLLECTIVE ;  /* 0x000000000000791b */ /* 0x007fe20003800000 */
.L_x_4703:
[----:B------:R-:W-:Y:S05]  /*21ae0*/  BSYNC B0 ;  /* 0x0000000000007941 */ /* 0x000fea0003800000 */
.L_x_4702:
        /* <DEDUP_REMOVED lines=10> */
.L_x_4704:
        /* <DEDUP_REMOVED lines=8> */
.L_x_4705:
        /* <DEDUP_REMOVED lines=8> */
.L_x_4706:
        /* <DEDUP_REMOVED lines=8> */
.L_x_4707:
        /* <DEDUP_REMOVED lines=9> */
.L_x_4708:
[----:B------:R-:W-:Y:S01]  /*21da0*/  IMAD.MOV.U32 R9, RZ, RZ, R14 ;  /* 0x000000ffff097224 */ /* 0x000fe200078e000e */
[----:B------:R-:W-:Y:S06]  /*21db0*/  BRA `(.L_x_4709) ;  /* 0xffffffcc00407947 */ /* 0x000fec000383ffff */
.L_x_4614:
[----:B------:R-:W-:Y:S01]  /*21dc0*/  BSSY B0, `(.L_x_4710) ;  /* 0x0000006000007945 */ /* 0x000fe20003800000 */
[----:B------:R-:W-:Y:S01]  /*21dd0*/  PLOP3.LUT P6, PT, P6, PT, PT, 0x8, 0x0 ;  /* 0x000000000000781c */ /* 0x000fe200037ce170 */
[----:B------:R-:W-:-:S12]  /*21de0*/  IMAD.MOV.U32 R15, RZ, RZ, -0x1 ;  /* 0xffffffffff0f7424 */ /* 0x000fd800078e00ff */
[----:B0--3--:R-:W-:Y:S05]  /*21df0*/  WARPSYNC.COLLECTIVE R15, `(.L_x_4711) ;  /* 0x000000000f087348 */ /* 0x009fea0003c00000 */
[----:B---3--:R-:W-:Y:S01]  /*21e00*/  VOTE.ANY R14, PT, P6 ;  /* 0x00000000000e7806 */ /* 0x008fe200030e0100 */
[----:B0-----:R-:W-:Y:S06]  /*21e10*/  ENDCOLLECTIVE ;  /* 0x000000000000791b */ /* 0x001fec0003800000 */
.L_x_4711:
[----:B------:R-:W-:Y:S05]  /*21e20*/  BSYNC B0 ;  /* 0x0000000000007941 */ /* 0x000fea0003800000 */
.L_x_4710:
        /* <DEDUP_REMOVED lines=9> */
.L_x_4712:
[----:B------:R-:W-:Y:S02]  /*21ec0*/  IMAD.MOV.U32 R13, RZ, RZ, R6 ;  /* 0x000000ffff0d7224 */ /* 0x000fe400078e0006 */
[----:B------:R-:W-:-:S07]  /*21ed0*/  IMAD.MOV.U32 R0, RZ, RZ, R14 ;  /* 0x000000ffff007224 */ /* 0x000fce00078e000e */
[----:B------:R-:W-:Y:S05]  /*21ee0*/  WARPSYNC.COLLECTIVE R15, `(.L_x_4713) ;  /* 0x000000000f087348 */ /* 0x000fea0003c00000 */
[----:B------:R0:W1:Y:S02]  /*21ef0*/  SHFL.IDX P6, R14, R13, R12, R11 ;  /* 0x0000000c0d0e7389 */ /* 0x00006400000c000b */
[----:B01----:R-:W-:Y:S01]  /*21f00*/  ENDCOLLECTIVE ;  /* 0x000000000000791b */ /* 0x003fe20003800000 */
.L_x_4713:
[----:B------:R-:W-:Y:S01]  /*21f10*/  IMAD.MOV.U32 R6, RZ, RZ, R14 ;  /* 0x000000ffff067224 */ /* 0x000fe200078e000e */
[----:B------:R-:W-:Y:S06]  /*21f20*/  BRA `(.L_x_4714) ;  /* 0xffffffcc00207947 */ /* 0x000fec000383ffff */
.L_x_4616:
[----:B------:R-:W-:Y:S01]  /*21f30*/  BSSY B0, `(.L_x_4715) ;  /* 0x0000007000007945 */ /* 0x000fe20003800000 */
[----:B------:R-:W-:Y:S02]  /*21f40*/  IMAD.MOV.U32 R13, RZ, RZ, R7 ;  /* 0x000000ffff0d7224 */ /* 0x000fe400078e0007 */
[----:B------:R-:W-:Y:S02]  /*21f50*/  IMAD.MOV.U32 R11, RZ, RZ, 0x1f ;  /* 0x0000001fff0b7424 */ /* 0x000fe400078e00ff */
[----:B------:R-:W-:-:S07]  /*21f60*/  IMAD.MOV.U32 R15, RZ, RZ, -0x1 ;  /* 0xffffffffff0f7424 */ /* 0x000fce00078e00ff */
[----:B012-4-:R-:W-:Y:S05]  /*21f70*/  WARPSYNC.COLLECTIVE R15, `(.L_x_4716) ;  /* 0x000000000f087348 */ /* 0x017fea0003c00000 */
[----:B------:R3:W0:Y:S02]  /*21f80*/  SHFL.IDX P6, R14, R13, R12, R11 ;  /* 0x0000000c0d0e7389 */ /* 0x00062400000c000b */
[----:B01234-:R-:W-:Y:S01]  /*21f90*/  ENDCOLLECTIVE ;  /* 0x000000000000791b */ /* 0x01ffe20003800000 */
.L_x_4716:
[----:B------:R-:W-:Y:S05]  /*21fa0*/  BSYNC B0 ;  /* 0x0000000000007941 */ /* 0x000fea0003800000 */
.L_x_4715:
[----:B------:R-:W-:Y:S01]  /*21fb0*/  IMAD.MOV.U32 R7, RZ, RZ, R14 ;  /* 0x000000ffff077224 */ /* 0x000fe200078e000e */
[----:B------:R-:W-:Y:S06]  /*21fc0*/  BRA `(.L_x_4717) ;  /* 0xffffffcc00107947 */ /* 0x000fec000383ffff */
.L_x_4620:
[----:B0-----:R0:W1:Y:S02]  /*21fd0*/  SYNCS.PHASECHK.TRANS64.TRYWAIT P0, [R0+URZ+0x38820], R3 ;  /* 0x03882003000075a7 */ /* 0x001064000800017f */
[----:B-1----:R-:W-:Y:S05]  /*21fe0*/  @!P0 NANOSLEEP.SYNCS 0x989680 ;  /* 0x009896800000895d */ /* 0x002fea0003900000 */
[----:B------:R-:W1:Y:S02]  /*21ff0*/  @!P0 SYNCS.PHASECHK.TRANS64 P0, [R0+URZ+0x38820], R3 ;  /* 0x03882003000085a7 */ /* 0x000e64000800007f */
[----:B-1----:R-:W-:Y:S05]  /*22000*/  @!P0 BRA `(.L_x_4620) ;  /* 0xfffffffc00f08947 */ /* 0x002fea000383ffff */
[----:B------:R-:W-:Y:S05]  /*22010*/  BRA `(.L_x_4718) ;  /* 0xffffffd000ac7947 */ /* 0x000fea000383ffff */
.L_x_4621:
        /* <DEDUP_REMOVED lines=11> */
.L_x_4720:
[----:B------:R-:W-:Y:S05]  /*220d0*/  BSYNC B0 ;  /* 0x0000000000007941 */ /* 0x000fea0003800000 */
.L_x_4719:
[----:B------:R-:W-:Y:S05]  /*220e0*/  BRA `(.L_x_4721) ;  /* 0xffffffd000947947 */ /* 0x000fea000383ffff */
.L_x_4622:
[----:B------:R-:W-:Y:S01]  /*220f0*/  BSSY B0, `(.L_x_4722) ;  /* 0x0000006000007945 */ /* 0x000fe20003800000 */
[----:B------:R-:W-:-:S07]  /*22100*/  IMAD.MOV.U32 R15, RZ, RZ, -0x1 ;  /* 0xffffffffff0f7424 */ /* 0x000fce00078e00ff */
[----:B01----:R-:W-:Y:S05]  /*22110*/  WARPSYNC.COLLECTIVE R15, `(.L_x_4723) ;  /* 0x000000000f0c7348 */ /* 0x003fea0003c00000 */
[----:B------:R-:W-:Y:S02]  /*22120*/  ELECT P6, UR62, PT ;  /* 0x00000000003e782f */ /* 0x000fe400038c0000 */
[----:B------:R-:W-:Y:S01]  /*22130*/  MOV R14, UR62 ;  /* 0x0000003e000e7c02 */ /* 0x000fe20008000f00 */
[----:B01----:R-:W-:Y:S10]  /*22140*/  ENDCOLLECTIVE ;  /* 0x000000000000791b */ /* 0x003ff40003800000 */
.L_x_4723:
[----:B------:R-:W-:Y:S05]  /*22150*/  BSYNC B0 ;  /* 0x0000000000007941 */ /* 0x000fea0003800000 */
.L_x_4722:
[----:B------:R-:W-:Y:S05]  /*22160*/  BRA `(.L_x_4724) ;  /* 0xffffffd000887947 */ /* 0x000fea000383ffff */
.L_x_4624:
[----:B0-----:R0:W1:Y:S02]  /*22170*/  SYNCS.PHASECHK.TRANS64.TRYWAIT P0, [R6+URZ], R5 ;  /* 0x00000005060075a7 */ /* 0x001064000800017f */
[----:B-1----:R-:W-:Y:S05]  /*22180*/  @!P0 NANOSLEEP.SYNCS 0x989680 ;  /* 0x009896800000895d */ /* 0x002fea0003900000 */
[----:B------:R-:W1:Y:S02]  /*22190*/  @!P0 SYNCS.PHASECHK.TRANS64 P0, [R6+URZ], R5 ;  /* 0x00000005060085a7 */ /* 0x000e64000800007f */
[----:B-1----:R-:W-:Y:S05]  /*221a0*/  @!P0 BRA `(.L_x_4624) ;  /* 0xfffffffc00f08947 */ /* 0x002fea000383ffff */
[----:B------:R-:W-:Y:S05]  /*221b0*/  BRA `(.L_x_4725) ;  /* 0xffffffd000c07947 */ /* 0x000fea000383ffff */
.L_x_4625:
[----:B-1----:R1:W2:Y:S02]  /*221c0*/  SYNCS.PHASECHK.TRANS64.TRYWAIT P0, [R7+URZ], R2 ;  /* 0x00000002070075a7 */ /* 0x0022a4000800017f */
[----:B--2---:R-:W-:Y:S05]  /*221d0*/  @!P0 NANOSLEEP.SYNCS 0x989680 ;  /* 0x009896800000895d */ /* 0x004fea0003900000 */
[----:B------:R-:W2:Y:S02]  /*221e0*/  @!P0 SYNCS.PHASECHK.TRANS64 P0, [R7+URZ], R2 ;  /* 0x00000002070085a7 */ /* 0x000ea4000800007f */
[----:B--2---:R-:W-:Y:S05]  /*221f0*/  @!P0 BRA `(.L_x_4625) ;  /* 0xfffffffc00f08947 */ /* 0x004fea000383ffff */
[----:B------:R-:W-:Y:S05]  /*22200*/  BRA `(.L_x_4726) ;  /* 0xffffffd000b47947 */ /* 0x000fea000383ffff */
.L_x_4627:
[----:B--2---:R2:W3:Y:S02]  /*22210*/  SYNCS.PHASECHK.TRANS64.TRYWAIT P0, [R4+URZ], R5 ;  /* 0x00000005040075a7 */ /* 0x0044e4000800017f */
[----:B---3--:R-:W-:Y:S05]  /*22220*/  @!P0 NANOSLEEP.SYNCS 0x989680 ;  /* 0x009896800000895d */ /* 0x008fea0003900000 */
[----:B------:R-:W3:Y:S02]  /*22230*/  @!P0 SYNCS.PHASECHK.TRANS64 P0, [R4+URZ], R5 ;  /* 0x00000005040085a7 */ /* 0x000ee4000800007f */
[----:B---3--:R-:W-:Y:S05]  /*22240*/  @!P0 BRA `(.L_x_4627) ;  /* 0xfffffffc00f08947 */ /* 0x008fea000383ffff */
[----:B------:R-:W-:Y:S05]  /*22250*/  BRA `(.L_x_4727) ;  /* 0xffffffd000b87947 */ /* 0x000fea000383ffff */
.L_x_4728:
        /* <DEDUP_REMOVED lines=10> */
.L_x_15172:


//--------------------- .text._ZN7cutlass13device_kernelIN5flash11enable_sm90INS1_16FlashAttnFwdSm90INS1_25CollectiveMainloopFwdSm90ILi2EN4cute5tupleIJNS5_1CILi1EEES8_S8_EEENS6_IJNS7_ILi64EEESA_SA_EEELi512ENS_10bfloat16_tEfNS_4arch4Sm90ELb0ELb1ELb1ELb0ELb0ELb0ELb0ELb0ELb0ELb1ELb1ELb0EEENS1_21CollectiveEpilogueFwdINS6_IJSA_NS7_ILi512EEESA_EEES9_SC_SE_Li256ELb0ELb1ELb1ELb0EEENS1_19SingleTileSchedulerILb0ELb1ELb1ELi64EEEEEEEEEvNT_6ParamsE --------------------------
	.section	.text._ZN7cutlass13device_kernelIN5flash11enable_sm90INS1_16FlashAttnFwdSm90INS1_25CollectiveMainloopFwdSm90ILi2EN4cute5tupleIJNS5_1CILi1EEES8_S8_EEENS6_IJNS7_ILi64EEESA_SA_EEELi512ENS_10bfloat16_tEfNS_4arch4Sm90ELb0ELb1ELb1ELb0ELb0ELb0ELb0ELb0ELb0ELb1ELb1ELb0EEENS1_21CollectiveEpilogueFwdINS6_IJSA_NS7_ILi512EEESA_EEES9_SC_SE_Li256ELb0ELb1ELb1ELb0EEENS1_19SingleTileSchedulerILb0ELb1ELb1ELi64EEEEEEEEEvNT_6ParamsE,"ax",@progbits
	.align	128
.text._ZN7cutlass13device_kernelIN5flash11enable_sm90INS1_16FlashAttnFwdSm90INS1_25CollectiveMainloopFwdSm90ILi2EN4cute5tupleIJNS5_1CILi1EEES8_S8_EEENS6_IJNS7_ILi64EEESA_SA_EEELi512ENS_10bfloat16_tEfNS_4arch4Sm90ELb0ELb1ELb1ELb0ELb0ELb0ELb0ELb0ELb0ELb1ELb1ELb0EEENS1_21CollectiveEpilogueFwdINS6_IJSA_NS7_ILi512EEESA_EEES9_SC_SE_Li256ELb0ELb1ELb1ELb0EEENS1_19SingleTileSchedulerILb0ELb1ELb1ELi64EEEEEEEEEvNT_6ParamsE:
        .type           _ZN7cutlass13device_kernelIN5flash11enable_sm90INS1_16FlashAttnFwdSm90INS1_25CollectiveMainloopFwdSm90ILi2EN4cute5tupleIJNS5_1CILi1EEES8_S8_EEENS6_IJNS7_ILi64EEESA_SA_EEELi512ENS_10bfloat16_tEfNS_4arch4Sm90ELb0ELb1ELb1ELb0ELb0ELb0ELb0ELb0ELb0ELb1ELb1ELb0EEENS1_21CollectiveEpilogueFwdINS6_IJSA_NS7_ILi512EEESA_EEES9_SC_SE_Li256ELb0ELb1ELb1ELb0EEENS1_19SingleTileSchedulerILb0ELb1ELb1ELi64EEEEEEEEEvNT_6ParamsE,@function
        .size           _ZN7cutlass13device_kernelIN5flash11enable_sm90INS1_16FlashAttnFwdSm90INS1_25CollectiveMainloopFwdSm90ILi2EN4cute5tupleIJNS5_1CILi1EEES8_S8_EEENS6_IJNS7_ILi64EEESA_SA_EEELi512ENS_10bfloat16_tEfNS_4arch4Sm90ELb0ELb1ELb1ELb0ELb0ELb0ELb0ELb0ELb0ELb1ELb1ELb0EEENS1_21CollectiveEpilogueFwdINS6_IJSA_NS7_ILi512EEESA_EEES9_SC_SE_Li256ELb0ELb1ELb1ELb0EEENS1_19SingleTileSchedulerILb0ELb1ELb1ELi64EEEEEEEEEvNT_6ParamsE,(.L_x_15173 - _ZN7cutlass13device_kernelIN5flash11enable_sm90INS1_16FlashAttnFwdSm90INS1_25CollectiveMainloopFwdSm90ILi2EN4cute5tupleIJNS5_1CILi1EEES8_S8_EEENS6_IJNS7_ILi64EEESA_SA_EEELi512ENS_10bfloat16_tEfNS_4arch4Sm90ELb0ELb1ELb1ELb0ELb0ELb0ELb0ELb0ELb0ELb1ELb1ELb0EEENS1_21CollectiveEpilogueFwdINS6_IJSA_NS7_ILi512EEESA_EEES9_SC_SE_Li256ELb0ELb1ELb1ELb0EEENS1_19SingleTileSchedulerILb0ELb1ELb1ELi64EEEEEEEEEvNT_6ParamsE)
        .other          _ZN7cutlass13device_kernelIN5flash11enable_sm90INS1_16FlashAttnFwdSm90INS1_25CollectiveMainloopFwdSm90ILi2EN4cute5tupleIJNS5_1CILi1EEES8_S8_EEENS6_IJNS7_ILi64EEESA_SA_EEELi512ENS_10bfloat16_tEfNS_4arch4Sm90ELb0ELb1ELb1ELb0ELb0ELb0ELb0ELb0ELb0ELb1ELb1ELb0EEENS1_21CollectiveEpilogueFwdINS6_IJSA_NS7_ILi512EEESA_EEES9_SC_SE_Li256ELb0ELb1ELb1ELb0EEENS1_19SingleTileSchedulerILb0ELb1ELb1ELi64EEEEEEEEEvNT_6ParamsE,@"STO_CUDA_ENTRY STV_DEFAULT"
_ZN7cutlass13device_kernelIN5flash11enable_sm90INS1_16FlashAttnFwdSm90INS1_25CollectiveMainloopFwdSm90ILi2EN4cute5tupleIJNS5_1CILi1EEES8_S8_EEENS6_IJNS7_ILi64EEESA_SA_EEELi512ENS_10bfloat16_tEfNS_4arch4Sm90ELb0ELb1ELb1ELb0ELb0ELb0ELb0ELb0ELb0ELb1ELb1ELb0EEENS1_21CollectiveEpilogueFwdINS6_IJSA_NS7_ILi512EEESA_EEES9_SC_SE_Li256ELb0ELb1ELb1ELb0EEENS1_19SingleTileSchedulerILb0ELb1ELb1ELi64EEEEEEEEEvNT_6ParamsE:
        /* <DEDUP_REMOVED lines=18> */
.L_x_4730:
[----:B------:R-:W-:Y:S05]  /*0120*/  BSYNC B0 ;  /* 0x0000000000007941 */ /* 0x000fea0003800000 */
.L_x_4729:
        /* <DEDUP_REMOVED lines=37> */
.L_x_4731:
        /* <DEDUP_REMOVED lines=22> */
.L_x_4732:
        /* <DEDUP_REMOVED lines=18> */
.L_x_4733:
        /* <DEDUP_REMOVED lines=22> */
.L_x_4734:
        /* <DEDUP_REMOVED lines=22> */
.L_x_4735:
[----:B------:R-:W-:Y:S01]  /*08c0*/  PLOP3.LUT P0, PT, PT, PT, UP0, 0x80, 0x0 ;  /* 0x000000000000781c */ /* 0x000fe20003f0f008 */
[----:B------:R-:W-:Y:S01]  /*08d0*/  UMOV UR45, 0x1 ;  /* 0x00000001002d7882 */ /* 0x000fe20000000000 */
[----:B------:R-:W-:Y:S01]  /*08e0*/  NOP ;  /* 0x0000000000007918 */ /* 0x000fe20000000000 */
[----:B------:R-:W-:Y:S01]  /*08f0*/  USEL UR45, UR45, 0x2, !UP0 ;  /* 0x000000022d2d7887 */ /* 0x000fe2000c000000 */
[----:B------:R-:W-:Y:S01]  /*0900*/  BSSY B6, `(.L_x_4736) ;  /* 0x000149f000067945 */ /* 0x000fe20003800000 */
[----:B------:R-:W-:Y:S01]  /*0910*/  ULDC.64 UR48, c[0x0][0x208] ;  /* 0x0000820000307ab9 */ /* 0x000fe20000000a00 */
[----:B012-4-:R-:W-:Y:S07]  /*0920*/  BAR.SYNC.DEFER_BLOCKING 0x0 ;  /* 0x0000000000007b1d */ /* 0x017fee0000010000 */
[----:B------:R-:W-:Y:S05]  /*0930*/  @!P0 BRA `(.L_x_4737) ;  /* 0x000000fc00c48947 */ /* 0x000fea0003800000 */
.L_x_4738:
[----:B------:R-:W-:-:S08]  /*0940*/  NOP ;  /* 0x0000000000007918 */ /* 0x000fd00000000000 */
[----:B------:R-:W0:Y:S02]  /*0950*/  USETMAXREG.TRY_ALLOC.CTAPOOL UP0, 0xf0 ;  /* 0x000000f0000079c8 */ /* 0x000e240008000600 */
[----:B0-----:R-:W-:-:S13]  /*0960*/  PLOP3.LUT P0, PT, PT, PT, UP0, 0x80, 0x0 ;  /* 0x000000000000781c */ /* 0x001fda0003f0f008 */
[----:B------:R-:W-:Y:S05]  /*0970*/  @!P0 BRA `(.L_x_4738) ;  /* 0xfffffffc00f08947 */ /* 0x000fea000383ffff */
[----:B------:R-:W0:Y:S01]  /*0980*/  S2R R2, SR_TID.X ;  /* 0x0000000000027919 */ /* 0x000e220000002100 */
[----:B------:R-:W1:Y:S01]  /*0990*/  S2UR UR6, SR_CTAID.Y ;  /* 0x00000000000679c3 */ /* 0x000e620000002600 */
[----:B------:R-:W-:Y:S02]  /*09a0*/  ULDC UR7, c[0x0][0xc50] ;  /* 0x0003140000077ab9 */ /* 0x000fe40000000800 */
[----:B------:R-:W-:-:S05]  /*09b0*/  UISETP.NE.AND UP0, UPT, UR7, 0x1, UPT ;  /* 0x000000010700788c */ /* 0x000fca000bf05270 */
[----:B------:R-:W2:Y:S06]  /*09c0*/  S2UR UR8, SR_CTAID.Z ;  /* 0x00000000000879c3 */ /* 0x000eac0000002700 */
[----:B------:R-:W-:Y:S01]  /*09d0*/  @UP0 ULDC UR4, c[0x0][0xc54] ;  /* 0x0003150000040ab9 */ /* 0x000fe20000000800 */
[----:B------:R-:W-:Y:S01]  /*09e0*/  @UP0 ULDC UR10, c[0x0][0xc58] ;  /* 0x00031600000a0ab9 */ /* 0x000fe20000000800 */
[----:B-1----:R-:W-:Y:S02]  /*09f0*/  UIMAD.WIDE.U32 UR4, UR6, UR4, URZ ;  /* 0x00000004060472a5 */ /* 0x002fe4000f8e003f */
[----:B------:R-:W-:-:S02]  /*0a00*/  UMOV UR40, UR6 ;  /* 0x0000000600287c82 */ /* 0x000fc40008000000 */
[----:B------:R-:W-:Y:S01]  /*0a10*/  @UP0 USHF.R.U32.HI UR40, URZ, UR10, UR5 ;  /* 0x0000000a3f280299 */ /* 0x000fe20008011605 */
[----:B0-----:R-:W-:-:S03]  /*0a20*/  LOP3.LUT R0, R2, 0xffffff80, RZ, 0xc0, !PT ;  /* 0xffffff8002007812 */ /* 0x001fc600078ec0ff */
[----:B------:R-:W-:Y:S01]  /*0a30*/  UIADD3 UR4, -UR40, URZ, URZ ;  /* 0x0000003f28047290 */ /* 0x000fe2000fffe13f */
[----:B------:R-:W-:-:S03]  /*0a40*/  ISETP.NE.AND P0, PT, R0, 0x80, PT ;  /* 0x000000800000780c */ /* 0x000fc60003f05270 */
[----:B------:R-:W-:-:S10]  /*0a50*/  UIMAD UR4, UR7, UR4, UR6 ;  /* 0x00000004070472a4 */ /* 0x000fd4000f8e0206 */
[----:B------:R-:W-:Y:S06]  /*0a60*/  @!P0 BAR.ARV 0x8, 0x100 ;  /* 0x0204000000008b1d */ /* 0x000fec0000002000 */
[----:B------:R-:W-:-:S13]  /*0a70*/  ISETP.GE.U32.AND P0, PT, R2, 0x100, PT ;  /* 0x000001000200780c */ /* 0x000fda0003f06070 */
[----:B------:R-:W-:Y:S06]  /*0a80*/  @P0 BAR.ARV 0xf, 0x100 ;  /* 0x03c4000000000b1d */ /* 0x000fec0000002000 */
[----:B--2---:R-:W-:-:S13]  /*0a90*/  ISETP.LE.AND P0, PT, RZ, UR8, PT ;  /* 0x00000008ff007c0c */ /* 0x004fda000bf03270 */
[----:B------:R-:W-:Y:S05]  /*0aa0*/  @!P0 BRA `(.L_x_4739) ;  /* 0x0000014800108947 */ /* 0x000fea0003800000 */
[----:B------:R-:W-:Y:S01]  /*0ab0*/  ULDC.64 UR6, c[0x0][0x418] ;  /* 0x0001060000067ab9 */ /* 0x000fe20000000a00 */
[----:B------:R-:W0:Y:S01]  /*0ac0*/  S2UR UR41, SR_CTAID.X ;  /* 0x00000000002979c3 */ /* 0x000e220000002500 */
[----:B------:R-:W-:Y:S01]  /*0ad0*/  UISETP.NE.U32.AND UP0, UPT, UR6, URZ, UPT ;  /* 0x0000003f0600728c */ /* 0x000fe2000bf05070 */
[----:B------:R-:W-:Y:S01]  /*0ae0*/  VIADD R16, R2, 0xffffff80 ;  /* 0xffffff8002107836 */ /* 0x000fe20000000000 */
[----:B------:R-:W-:Y:S01]  /*0af0*/  ULDC UR39, c[0x0][0x424] ;  /* 0x0001090000277ab9 */ /* 0x000fe20000000800 */
[----:B------:R-:W-:Y:S01]  /*0b00*/  ULDC UR8, c[0x0][0x2f0] ;  /* 0x0000bc0000087ab9 */ /* 0x000fe20000000800 */
[----:B------:R-:W-:-:S04]  /*0b10*/  UISETP.NE.AND.EX UP0, UPT, UR7, URZ, UPT, UP0 ;  /* 0x0000003f0700728c */ /* 0x000fc8000bf05300 */
[----:B------:R-:W-:Y:S02]  /*0b20*/  USEL UR39, UR39, 0x1, UP0 ;  /* 0x0000000127277887 */ /* 0x000fe40008000000 */
[----:B------:R-:W-:Y:S02]  /*0b30*/  UISETP.NE.AND UP0, UPT, UR9, 0x1, UPT ;  /* 0x000000010900788c */ /* 0x000fe4000bf05270 */
[----:B------:R-:W-:-:S04]  /*0b40*/  UIMAD UR5, UR39, UR8, 0x3f ;  /* 0x0000003f270574a4 */ /* 0x000fc8000f8e0208 */
[----:B------:R-:W-:Y:S01]  /*0b50*/  PLOP3.LUT P0, PT, PT, PT, UP0, 0x80, 0x0 ;  /* 0x000000000000781c */ /* 0x000fe20003f0f008 */
[----:B------:R-:W-:-:S04]  /*0b60*/  USHF.R.S32.HI UR6, URZ, 0x1f, UR5 ;  /* 0x0000001f3f067899 */ /* 0x000fc80008011405 */
[----:B------:R-:W-:Y:S02]  /*0b70*/  ULEA.HI UR5, UR6, UR5, URZ, 0x6 ;  /* 0x0000000506057291 */ /* 0x000fe4000f8f303f */
[----:B0-----:R-:W-:Y:S02]  /*0b80*/  USHF.L.U32 UR41, UR41, 0x6, URZ ;  /* 0x0000000629297899 */ /* 0x001fe4000800063f */
[----:B------:R-:W-:-:S04]  /*0b90*/  USHF.R.S32.HI UR5, URZ, 0x6, UR5 ;  /* 0x000000063f057899 */ /* 0x000fc80008011405 */
[----:B------:R-:W-:Y:S08]  /*0ba0*/  @!P0 BRA `(.L_x_4740) ;  /* 0x0000002400148947 */ /* 0x000ff00003800000 */
[----:B------:R-:W-:Y:S01]  /*0bb0*/  ULDC UR6, c[0x0][0x448] ;  /* 0x0001120000067ab9 */ /* 0x000fe20000000800 */
[----:B------:R-:W-:Y:S02]  /*0bc0*/  UIADD3 UR9, UR41, 0x3f, URZ ;  /* 0x0000003f29097890 */ /* 0x000fe4000fffe03f */
[----:B------:R-:W-:Y:S01]  /*0bd0*/  UISETP.NE.AND UP1, UPT, UR6, 0x1, UPT ;  /* 0x000000010600788c */ /* 0x000fe2000bf25270 */
[----:B------:R-:W-:Y:S02]  /*0be0*/  ULDC UR13, c[0x0][0x288] ;  /* 0x0000a200000d7ab9 */ /* 0x000fe40000000800 */
[----:B------:R-:W-:Y:S01]  /*0bf0*/  ULDC.64 UR6, c[0x0][0x9e0] ;  /* 0x0002780000067ab9 */ /* 0x000fe20000000a00 */
[----:B------:R-:W-:Y:S02]  /*0c00*/  UIADD3 UR12, -UR13, 0x1, URZ ;  /* 0x000000010d0c7890 */ /* 0x000fe4000fffe13f */
[----:B------:R-:W-:Y:S02]  /*0c10*/  UISETP.GE.AND UP0, UPT, UR7, 0x1, UPT ;  /* 0x000000010700788c */ /* 0x000fe4000bf06270 */
[----:B------:R-:W-:-:S03]  /*0c20*/  UIMAD UR12, UR39, UR8, UR12 ;  /* 0x00000008270c72a4 */ /* 0x000fc6000f8e020c */
[----:B------:R-:W-:Y:S01]  /*0c30*/  @UP1 ULDC UR10, c[0x0][0x44c] ;  /* 0x00011300000a1ab9 */ /* 0x000fe20000000800 */
[----:B------:R-:W-:Y:S01]  /*0c40*/  PLOP3.LUT P1, PT, PT, PT, UP0, 0x80, 0x0 ;  /* 0x000000000000781c */ /* 0x000fe20003f2f008 */
[----:B------:R-:W-:Y:S01]  /*0c50*/  UIMAD.WIDE.U32 UR10, UR9, UR10, URZ ;  /* 0x0000000a090a72a5 */ /* 0x000fe2000f8e003f */
[----:B------:R-:W-:-:S03]  /*0c60*/  @UP1 ULDC UR14, c[0x0][0x450] ;  /* 0x00011400000e1ab9 */ /* 0x000fc60000000800 */
[----:B------:R-:W-:-:S04]  /*0c70*/  @UP1 USHF.R.U32.HI UR9, URZ, UR14, UR11 ;  /* 0x0000000e3f091299 */ /* 0x000fc8000801160b */
[----:B------:R-:W-:-:S04]  /*0c80*/  UIADD3 UR12, UR12, UR9, URZ ;  /* 0x000000090c0c7290 */ /* 0x000fc8000fffe03f */
[----:B------:R-:W-:Y:S01]  /*0c90*/  UIADD3 UR6, UR12, UR6, URZ ;  /* 0x000000060c067290 */ /* 0x000fe2000fffe03f */
[----:B------:R-:W-:Y:S11]  /*0ca0*/  @!P1 BRA `(.L_x_4741) ;  /* 0x0000000000449947 */ /* 0x000ff60003800000 */
        /* <DEDUP_REMOVED lines=10> */
.L_x_4742:
[----:B------:R-:W-:-:S11]  /*0d50*/  UISETP.NE.AND UP0, UPT, UR7, 0x1, UPT ;  /* 0x000000010700788c */ /* 0x000fd6000bf05270 */
[----:B------:R-:W-:Y:S02]  /*0d60*/  @UP0 ULDC.64 UR14, c[0x0][0x9e8] ;  /* 0x00027a00000e0ab9 */ /* 0x000fe40000000a00 */
[----:B------:R-:W-:-:S04]  /*0d70*/  UIMAD.WIDE.U32 UR10, UR9, UR14, URZ ;  /* 0x0000000e090a72a5 */ /* 0x000fc8000f8e003f */
[----:B------:R-:W-:-:S12]  /*0d80*/  @UP0 USHF.R.U32.HI UR9, URZ, UR15, UR11 ;  /* 0x0000000f3f090299 */ /* 0x000fd8000801160b */
.L_x_4743:
[----:B------:R-:W-:-:S04]  /*0d90*/  UIMAD UR9, UR9, UR7, UR7 ;  /* 0x00000007090972a4 */ /* 0x000fc8000f8e0207 */
[----:B------:R-:W-:-:S04]  /*0da0*/  UISETP.LT.AND UP0, UPT, UR6, UR9, UPT ;  /* 0x000000090600728c */ /* 0x000fc8000bf01270 */
[----:B------:R-:W-:-:S12]  /*0db0*/  USEL UR6, UR6, UR9, UP0 ;  /* 0x0000000906067287 */ /* 0x000fd80008000000 */
.L_x_4741:
[----:B------:R-:W-:Y:S01]  /*0dc0*/  UIADD3 UR6, UR6, 0x3f, URZ ;  /* 0x0000003f06067890 */ /* 0x000fe2000fffe03f */
[----:B------:R-:W-:Y:S01]  /*0dd0*/  @UP1 ULDC UR10, c[0x0][0x44c] ;  /* 0x00011300000a1ab9 */ /* 0x000fe20000000800 */
[----:B------:R-:W-:Y:S01]  /*0de0*/  @UP1 ULDC UR12, c[0x0][0x450] ;  /* 0x00011400000c1ab9 */ /* 0x000fe20000000800 */
[----:B------:R-:W-:Y:S02]  /*0df0*/  UIMAD.WIDE.U32 UR10, UR41, UR10, URZ ;  /* 0x0000000a290a72a5 */ /* 0x000fe4000f8e003f */
[----:B------:R-:W-:Y:S02]  /*0e00*/  USHF.R.S32.HI UR9, URZ, 0x1f, UR6 ;  /* 0x0000001f3f097899 */ /* 0x000fe40008011406 */
[----:B------:R-:W-:Y:S02]  /*0e10*/  UIMAD UR8, UR39, UR8, -UR13 ;  /* 0x00000008270872a4 */ /* 0x000fe4000f8e0a0d */
[----:B------:R-:W-:Y:S02]  /*0e20*/  @UP1 USHF.R.U32.HI UR41, URZ, UR12, UR11 ;  /* 0x0000000c3f291299 */ /* 0x000fe4000801160b */
[----:B------:R-:W-:-:S02]  /*0e30*/  ULEA.HI UR9, UR9, UR6, URZ, 0x6 ;  /* 0x0000000609097291 */ /* 0x000fc4000f8f303f */
[----:B------:R-:W-:Y:S02]  /*0e40*/  UIADD3 UR8, UR8, UR41, URZ ;  /* 0x0000002908087290 */ /* 0x000fe4000fffe03f */
[----:B------:R-:W-:Y:S01]  /*0e50*/  USHF.R.S32.HI UR9, URZ, 0x6, UR9 ;  /* 0x000000063f097899 */ /* 0x000fe20008011409 */
[----:B------:R-:W-:Y:S02]  /*0e60*/  ULDC UR6, c[0x0][0x9dc] ;  /* 0x0002770000067ab9 */ /* 0x000fe40000000800 */
[----:B------:R-:W-:Y:S02]  /*0e70*/  UIADD3 UR6, UR8, -UR6, URZ ;  /* 0x8000000608067290 */ /* 0x000fe4000fffe03f */
[----:B------:R-:W-:-:S04]  /*0e80*/  UISETP.LT.AND UP0, UPT, UR5, UR9, UPT ;  /* 0x000000090500728c */ /* 0x000fc8000bf01270 */
[----:B------:R-:W-:Y:S01]  /*0e90*/  USEL UR10, UR5, UR9, UP0 ;  /* 0x00000009050a7287 */ /* 0x000fe20008000000 */
[----:B------:R-:W-:Y:S01]  /*0ea0*/  IMAD.U32 R0, RZ, RZ, UR6 ;  /* 0x00000006ff007e24 */ /* 0x000fe2000f8e00ff */
[----:B------:R-:W-:Y:S10]  /*0eb0*/  @!P1 BRA `(.L_x_4744) ;  /* 0x0000000000449947 */ /* 0x000ff40003800000 */
        /* <DEDUP_REMOVED lines=11> */
.L_x_4745:
[----:B------:R-:W-:-:S11]  /*0f70*/  UISETP.NE.AND UP0, UPT, UR7, 0x1, UPT ;  /* 0x000000010700788c */ /* 0x000fd6000bf05270 */
[----:B------:R-:W-:Y:S02]  /*0f80*/  @UP0 ULDC.64 UR12, c[0x0][0x9e8] ;  /* 0x00027a00000c0ab9 */ /* 0x000fe40000000a00 */
[----:B------:R-:W-:-:S04]  /*0f90*/  UIMAD.WIDE.U32 UR8, UR5, UR12, URZ ;  /* 0x0000000c050872a5 */ /* 0x000fc8000f8e003f */
[----:B------:R-:W-:-:S12]  /*0fa0*/  @UP0 USHF.R.U32.HI UR5, URZ, UR13, UR9 ;  /* 0x0000000d3f050299 */ /* 0x000fd80008011609 */
.L_x_4746:
[----:B------:R-:W-:-:S06]  /*0fb0*/  UIMAD UR5, UR5, UR7, URZ ;  /* 0x00000007050572a4 */ /* 0x000fcc000f8e023f */
[----:B------:R-:W-:-:S07]  /*0fc0*/  VIMNMX R0, R0, UR5, !PT ;  /* 0x0000000500007c48 */ /* 0x000fce000ffe0100 */
.L_x_4744:
[----:B------:R-:W-:Y:S01]  /*0fd0*/  SHF.R.S32.HI R3, RZ, 0x1f, R0 ;  /* 0x0000001fff037819 */ /* 0x000fe20000011400 */
[----:B------:R-:W-:Y:S01]  /*0fe0*/  USHF.R.U32.HI UR5, URZ, 0x10, UR4 ;  /* 0x000000103f057899 */ /* 0x000fe20008011604 */
[----:B------:R-:W-:Y:S01]  /*0ff0*/  PLOP3.LUT P0, PT, PT, PT, PT, 0x80, 0x0 ;  /* 0x000000000000781c */ /* 0x000fe20003f0f070 */
[----:B------:R-:W-:Y:S01]  /*1000*/  ULOP3.LUT UR4, UR4, 0xffff, URZ, 0xc0, !UPT ;  /* 0x0000ffff04047892 */ /* 0x000fe2000f8ec03f */
[----:B------:R-:W-:Y:S01]  /*1010*/  LEA.HI R3, R3, R0, RZ, 0x6 ;  /* 0x0000000003037211 */ /* 0x000fe200078f30ff */
[----:B------:R-:W-:Y:S01]  /*1020*/  UISETP.NE.AND UP0, UPT, UR5, URZ, UPT ;  /* 0x0000003f0500728c */ /* 0x000fe2000bf05270 */
[----:B------:R-:W-:Y:S02]  /*1030*/  CS2R R4, SRZ ;  /* 0x0000000000047805 */ /* 0x000fe4000001ff00 */
[----:B------:R-:W-:Y:S02]  /*1040*/  MOV R2, RZ ;  /* 0x000000ff00027202 */ /* 0x000fe40000000f00 */
[----:B------:R-:W-:-:S02]  /*1050*/  CS2R R150, SRZ ;  /* 0x0000000000967805 */ /* 0x000fc4000001ff00 */
[----:B------:R-:W-:Y:S02]  /*1060*/  SHF.R.S32.HI R3, RZ, 0x6, R3 ;  /* 0x00000006ff037819 */ /* 0x000fe40000011403 */
[----:B------:R-:W-:Y:S02]  /*1070*/  CS2R R148, SRZ ;  /* 0x0000000000947805 */ /* 0x000fe4000001ff00 */
[----:B------:R-:W-:Y:S02]  /*1080*/  CS2R R146, SRZ ;  /* 0x0000000000927805 */ /* 0x000fe4000001ff00 */
[----:B------:R-:W-:Y:S02]  /*1090*/  CS2R R144, SRZ ;  /* 0x0000000000907805 */ /* 0x000fe4000001ff00 */
[----:B------:R-:W-:Y:S02]  /*10a0*/  VIMNMX R10, RZ, R3, !PT ;  /* 0x00000003ff0a7248 */ /* 0x000fe40007fe0100 */
[----:B------:R-:W-:-:S02]  /*10b0*/  CS2R R142, SRZ ;  /* 0x00000000008e7805 */ /* 0x000fc4000001ff00 */
[----:B------:R-:W-:Y:S01]  /*10c0*/  CS2R R140, SRZ ;  /* 0x00000000008c7805 */ /* 0x000fe2000001ff00 */
[----:B------:R-:W-:Y:S01]  /*10d0*/  @!UP0 ULDC UR5, c[0x0][0x9f0] ;  /* 0x00027c0000058ab9 */ /* 0x000fe20000000800 */
        /* <DEDUP_REMOVED lines=52> */
[----:B------:R-:W-:Y:S01]  /*1420*/  IMAD.MOV.U32 R37, RZ, RZ, RZ ;  /* 0x000000ffff257224 */ /* 0x000fe200078e00ff */
[----:B------:R-:W-:Y:S06]  /*1430*/  @!P1 BRA `(.L_x_4747) ;  /* 0x0000000000749947 */ /* 0x000fec0003800000 */
[----:B------:R-:W-:Y:S01]  /*1440*/  IMAD.U32 R5, RZ, RZ, UR5 ;  /* 0x00000005ff057e24 */ /* 0x000fe2000f8e00ff */
[----:B------:R-:W-:-:S04]  /*1450*/  UIADD3 UR6, UR5, -0x1, UR10 ;  /* 0xffffffff05067890 */ /* 0x000fc8000fffe00a */
[-C--:B------:R-:W-:Y:S02]  /*1460*/  IABS R8, R5.reuse ;  /* 0x0000000500087213 */ /* 0x080fe40000000000 */
[----:B------:R-:W-:Y:S02]  /*1470*/  IADD3 R0, -R10, UR6, RZ ;  /* 0x000000060a007c10 */ /* 0x000fe4000fffe1ff */
[----:B------:R-:W0:Y:S01]  /*1480*/  I2F.RP R3, R8 ;  /* 0x0000000800037306 */ /* 0x000e220000209400 */
[----:B------:R-:W-:-:S07]  /*1490*/  IABS R11, R5 ;  /* 0x00000005000b7213 */ /* 0x000fce0000000000 */
[----:B0-----:R-:W0:Y:S02]  /*14a0*/  MUFU.RCP R3, R3 ;  /* 0x0000000300037308 */ /* 0x001e240000001000 */
[----:B0-----:R-:W-:Y:S02]  /*14b0*/  VIADD R6, R3, 0xffffffe ;  /* 0x0ffffffe03067836 */ /* 0x001fe40000000000 */
[----:B------:R-:W-:-:S04]  /*14c0*/  IMAD.MOV R3, RZ, RZ, -R11 ;  /* 0x000000ffff037224 */ /* 0x000fc800078e0a0b */
[----:B------:R0:W1:Y:S02]  /*14d0*/  F2I.FTZ.U32.TRUNC.NTZ R7, R6 ;  /* 0x0000000600077305 */ /* 0x000064000021f000 */
[----:B0-----:R-:W-:Y:S01]  /*14e0*/  IMAD.MOV.U32 R6, RZ, RZ, RZ ;  /* 0x000000ffff067224 */ /* 0x001fe200078e00ff */
[----:B-1----:R-:W-:-:S05]  /*14f0*/  IADD3 R9, RZ, -R7, RZ ;  /* 0x80000007ff097210 */ /* 0x002fca0007ffe0ff */
[----:B------:R-:W-:Y:S01]  /*1500*/  IMAD R5, R9, R8, RZ ;  /* 0x0000000809057224 */ /* 0x000fe200078e02ff */
[----:B------:R-:W-:Y:S02]  /*1510*/  IABS R9, R0 ;  /* 0x0000000000097213 */ /* 0x000fe40000000000 */
[----:B------:R-:W-:Y:S01]  /*1520*/  LOP3.LUT R0, R0, UR5, RZ, 0x3c, !PT ;  /* 0x0000000500007c12 */ /* 0x000fe2000f8e3cff */
[----:B------:R-:W-:-:S03]  /*1530*/  IMAD.HI.U32 R7, R7, R5, R6 ;  /* 0x0000000507077227 */ /* 0x000fc600078e0006 */
[----:B------:R-:W-:Y:S01]  /*1540*/  ISETP.GE.AND P3, PT, R0, RZ, PT ;  /* 0x000000ff0000720c */ /* 0x000fe20003f66270 */
[----:B------:R-:W-:-:S04]  /*1550*/  IMAD.MOV.U32 R6, RZ, RZ, R9 ;  /* 0x000000ffff067224 */ /* 0x000fc800078e0009 */
[----:B------:R-:W-:-:S04]  /*1560*/  IMAD.HI.U32 R7, R7, R6, RZ ;  /* 0x0000000607077227 */ /* 0x000fc800078e00ff */
[----:B------:R-:W-:-:S05]  /*1570*/  IMAD R3, R7, R3, R6 ;  /* 0x0000000307037224 */ /* 0x000fca00078e0206 */
[----:B------:R-:W-:-:S13]  /*1580*/  ISETP.GT.U32.AND P2, PT, R8, R3, PT ;  /* 0x000000030800720c */ /* 0x000fda0003f44070 */
[-C--:B------:R-:W-:Y:S01]  /*1590*/  @!P2 IADD3 R3, R3, -R8.reuse, RZ ;  /* 0x800000080303a210 */ /* 0x080fe20007ffe0ff */
[----:B------:R-:W-:Y:S01]  /*15a0*/  @!P2 VIADD R7, R7, 0x1 ;  /* 0x000000010707a836 */ /* 0x000fe20000000000 */
[----:B------:R-:W-:Y:S02]  /*15b0*/  ISETP.NE.AND P2, PT, RZ, UR5, PT ;  /* 0x00000005ff007c0c */ /* 0x000fe4000bf45270 */
[----:B------:R-:W-:-:S13]  /*15c0*/  ISETP.GE.U32.AND P1, PT, R3, R8, PT ;  /* 0x000000080300720c */ /* 0x000fda0003f26070 */
[----:B------:R-:W-:-:S04]  /*15d0*/  @P1 VIADD R7, R7, 0x1 ;  /* 0x0000000107071836 */ /* 0x000fc80000000000 */
[----:B------:R-:W-:-:S05]  /*15e0*/  IMAD.MOV.U32 R5, RZ, RZ, R7 ;  /* 0x000000ffff057224 */ /* 0x000fca00078e0007 */
[----:B------:R-:W-:Y:S02]  /*15f0*/  @!P3 IADD3 R5, -R5, RZ, RZ ;  /* 0x000000ff0505b210 */ /* 0x000fe40007ffe1ff */
[----:B------:R-:W-:-:S07]  /*1600*/  @!P2 LOP3.LUT R5, RZ, UR5, RZ, 0x33, !PT ;  /* 0x00000005ff05ac12 */ /* 0x000fce000f8e33ff */
.L_x_4747:
[----:B------:R-:W-:Y:S01]  /*1610*/  IMAD R0, R5, UR4, R10 ;  /* 0x0000000405007c24 */ /* 0x000fe2000f8e020a */
        /* <DEDUP_REMOVED lines=29> */
[----:B0-----:R-:W-:Y:S02]  /*17f0*/  ULEA UR5, UR8, UR7, 0x18 ;  /* 0x0000000708057291 */ /* 0x001fe4000f8ec03f */
[----:B------:R-:W-:Y:S01]  /*1800*/  UIADD3 UR6, UR4, -UR6, URZ ;  /* 0x8000000604067290 */ /* 0x000fe2000fffe03f */
[----:B------:R-:W-:Y:S01]  /*1810*/  IMAD.IADD R7, R6, 0x1, -R7 ;  /* 0x0000000106077824 */ /* 0x000fe200078e0a07 */
[----:B------:R-:W-:Y:S02]  /*1820*/  ULOP3.LUT UR4, UR45, 0x1, URZ, 0xfc, !UPT ;  /* 0x000000012d047892 */ /* 0x000fe4000f8efc3f */
[----:B------:R-:W-:Y:S02]  /*1830*/  ULEA UR6, UR6, UR5, 0xf ;  /* 0x0000000506067291 */ /* 0x000fe4000f8e783f */
[----:B------:R-:W-:Y:S01]  /*1840*/  UISETP.NE.AND UP0, UPT, UR4, 0x3, UPT ;  /* 0x000000030400788c */ /* 0x000fe2000bf05270 */
[----:B------:R-:W-:Y:S01]  /*1850*/  LEA R4, R4, R7, 0x4 ;  /* 0x0000000704047211 */ /* 0x000fe200078e20ff */
[----:B------:R-:W-:-:S04]  /*1860*/  UIADD3 UR6, UR6, 0x400, URZ ;  /* 0x0000040006067890 */ /* 0x000fc8000fffe03f */
[----:B------:R-:W-:Y:S01]  /*1870*/  PLOP3.LUT P0, PT, PT, PT, UP0, 0x80, 0x0 ;  /* 0x000000000000781c */ /* 0x000fe20003f0f008 */
[----:B------:R-:W-:-:S04]  /*1880*/  USHF.R.U32.HI UR6, URZ, 0x4, UR6 ;  /* 0x000000043f067899 */ /* 0x000fc80008011606 */
[----:B------:R-:W-:-:S04]  /*1890*/  ULOP3.LUT UR6, UR6, 0x3fff, URZ, 0xc0, !UPT ;  /* 0x00003fff06067892 */ /* 0x000fc8000f8ec03f */
[----:B------:R-:W-:-:S04]  /*18a0*/  ULOP3.LUT UR6, UR6, 0x2000000, URZ, 0xfc, !UPT ;  /* 0x0200000006067892 */ /* 0x000fc8000f8efc3f */
[----:B------:R-:W-:Y:S08]  /*18b0*/  @!P0 BRA `(.L_x_4749) ;  /* 0x0000000000048947 */ /* 0x000ff00003800000 */
[----:B------:R-:W-:Y:S01]  /*18c0*/  BPT.TRAP 0x1 ;  /* 0x000000040000795c */ /* 0x000fe20000300000 */
.L_x_4749:
[----:B------:R-:W-:-:S04]  /*18d0*/  SHF.L.U32 R2, RZ, 0x1f, RZ ;  /* 0x0000001fff027819 */ /* 0x000fc800000006ff */
[----:B------:R-:W0:Y:S02]  /*18e0*/  SYNCS.PHASECHK.TRANS64.TRYWAIT P1, [UR5+0x28c50], R2 ;  /* 0x028c5002ff0075a7 */ /* 0x000e240008020145 */
[----:B0-----:R-:W-:Y:S05]  /*18f0*/  @!P1 BRA `(.L_x_4750) ;  /* 0x0000013800849947 */ /* 0x001fea0003800000 */
.L_x_4944:
        /* <DEDUP_REMOVED lines=47> */
[----:B------:R-:W-:Y:S01]  /*1bf0*/  MOV R7, RZ ;  /* 0x000000ff00077202 */ /* 0x000fe20000000f00 */
[----:B------:R-:W-:-:S06]  /*1c00*/  UMOV UR4, URZ ;  /* 0x0000003f00047c82 */ /* 0x000fcc0008000000 */
.L_x_4756:
[----:B------:R-:W-:Y:S01]  /*1c10*/  BAR.SYNC.DEFER_BLOCKING 0xe, 0x100 ;  /* 0x0384000000007b1d */ /* 0x000fe20000010000 */
[----:B------:R-:W-:Y:S01]  /*1c20*/  IMAD.U32 R5, RZ, RZ, UR4 ;  /* 0x00000004ff057e24 */ /* 0x000fe2000f8e00ff */
[----:B------:R-:W-:Y:S01]  /*1c30*/  UIADD3 UR4, UR4, 0x1, URZ ;  /* 0x0000000104047890 */ /* 0x000fe2000fffe03f */
[C---:B------:R-:W-:Y:S01]  /*1c40*/  ISETP.GT.AND P3, PT, R3.reuse, R0, PT ;  /* 0x000000000300720c */ /* 0x040fe20003f64270 */
[----:B------:R-:W-:Y:S02]  /*1c50*/  VIADD R3, R3, 0xffffffff ;  /* 0xffffffff03037836 */ /* 0x000fe40000000000 */
[----:B01----:R-:W-:Y:S01]  /*1c60*/  IMAD R2, R5, 0x40, R4 ;  /* 0x0000004005027824 */ /* 0x003fe200078e0204 */
        /* <DEDUP_REMOVED lines=137> */
.L_x_4752:
[----:B------:R-:W-:Y:S01]  /*2500*/  ULEA UR7, UR4, UR5, 0x3 ;  /* 0x0000000504077291 */ /* 0x000fe2000f8e183f */
[----:B------:R-:W-:-:S08]  /*2510*/  SHF.L.U32 R2, R7, 0x1f, RZ ;  /* 0x0000001f07027819 */ /* 0x000fd000000006ff */
[----:B------:R0:W1:Y:S01]  /*2520*/  SYNCS.PHASECHK.TRANS64.TRYWAIT P1, [UR7+0x28c50], R2 ;  /* 0x028c5002ff0075a7 */ /* 0x0000620008020147 */
[----:B------:R-:W-:Y:S05]  /*2530*/  @!P0 BRA `(.L_x_4753) ;  /* 0x0000000000048947 */ /* 0x000fea0003800000 */
[----:B------:R-:W-:Y:S01]  /*2540*/  BPT.TRAP 0x1 ;  /* 0x000000040000795c */ /* 0x000fe20000300000 */
.L_x_4753:
[----:B-1----:R-:W-:Y:S05]  /*2550*/  @P1 BRA `(.L_x_4754) ;  /* 0x0000000000081947 */ /* 0x002fea0003800000 */
[----:B------:R-:W1:Y:S02]  /*2560*/  SYNCS.PHASECHK.TRANS64.TRYWAIT P1, [UR7+0x28c50], R2 ;  /* 0x028c5002ff0075a7 */ /* 0x000e640008020147 */
[----:B-1----:R-:W-:Y:S05]  /*2570*/  @!P1 BRA `(.L_x_4755) ;  /* 0x0000012c007c9947 */ /* 0x002fea0003800000 */
.L_x_4754:
[----:B------:R-:W-:Y:S01]  /*2580*/  ULEA UR10, UR4, UR6, 0xc ;  /* 0x00000006040a7291 */ /* 0x000fe2000f8e603f */
[----:B------:R-:W-:Y:S01]  /*2590*/  WARPGROUP.ARRIVE ;  /* 0x00000000000079c5 */ /* 0x000fe20000000000 */
[----:B------:R-:W-:Y:S01]  /*25a0*/  UMOV UR11, 0x40000040 ;  /* 0x40000040000b7882 */ /* 0x000fe20000000000 */
[----:B------:R-:W-:Y:S01]  /*25b0*/  UMOV UR15, 0x40000040 ;  /* 0x40000040000f7882 */ /* 0x000fe20000000000 */
[----:B------:R-:W-:Y:S01]  /*25c0*/  UIADD3 UR14, UR10, 0x80, URZ ;  /* 0x000000800a0e7890 */ /* 0x000fe2000fffe03f */
[----:B01----:R-:W-:Y:S01]  /*25d0*/  MOV R2, UR7 ;  /* 0x0000000700027c02 */ /* 0x003fe20008000f00 */
        /* <DEDUP_REMOVED lines=24> */
.L_x_4751:
[----:B------:R-:W-:Y:S01]  /*2760*/  BAR.SYNC.DEFER_BLOCKING 0xe, 0x100 ;  /* 0x0384000000007b1d */ /* 0x000fe20000010000 */
[----:B------:R-:W-:Y:S01]  /*2770*/  VIADD R4, R4, UR4 ;  /* 0x0000000404047c36 */ /* 0x000fe20008000000 */
[----:B------:R-:W-:-:S04]  /*2780*/  PLOP3.LUT P0, PT, PT, PT, PT, 0x8, 0x0 ;  /* 0x000000000000781c */ /* 0x000fc80003f0e170 */
[----:B------:R-:W-:-:S05]  /*2790*/  LEA R4, R4, UR5, 0x2 ;  /* 0x0000000504047c11 */ /* 0x000fca000f8e10ff */
[----:B01----:R-:W0:Y:S04]  /*27a0*/  LDS R2, [R4+0x28800] ;  /* 0x0288000004027984 */ /* 0x003e280000000800 */
[----:B------:R1:W2:Y:S02]  /*27b0*/  LDS R0, [R4+0x28820] ;  /* 0x0288200004007984 */ /* 0x0002a40000000800 */
[----:B-1----:R-:W-:Y:S01]  /*27c0*/  MOV R4, RZ ;  /* 0x000000ff00047202 */ /* 0x002fe20000000f00 */
        /* <DEDUP_REMOVED lines=131> */
.L_x_4740:
        /* <DEDUP_REMOVED lines=26> */
.L_x_4758:
[----:B------:R-:W-:-:S11]  /*31a0*/  UISETP.NE.AND UP1, UPT, UR7, 0x1, UPT ;  /* 0x000000010700788c */ /* 0x000fd6000bf25270 */
[----:B------:R-:W-:Y:S02]  /*31b0*/  @UP1 ULDC.64 UR14, c[0x0][0x9e8] ;  /* 0x00027a00000e1ab9 */ /* 0x000fe40000000a00 */
[----:B------:R-:W-:-:S04]  /*31c0*/  UIMAD.WIDE.U32 UR10, UR9, UR14, URZ ;  /* 0x0000000e090a72a5 */ /* 0x000fc8000f8e003f */
[----:B------:R-:W-:-:S12]  /*31d0*/  @UP1 USHF.R.U32.HI UR9, URZ, UR15, UR11 ;  /* 0x0000000f3f091299 */ /* 0x000fd8000801160b */
.L_x_4759:
[----:B------:R-:W-:-:S04]  /*31e0*/  UIMAD UR9, UR9, UR7, UR7 ;  /* 0x00000007090972a4 */ /* 0x000fc8000f8e0207 */
[----:B------:R-:W-:-:S04]  /*31f0*/  UISETP.LT.AND UP1, UPT, UR6, UR9, UPT ;  /* 0x000000090600728c */ /* 0x000fc8000bf21270 */
[----:B------:R-:W-:-:S12]  /*3200*/  USEL UR6, UR6, UR9, UP1 ;  /* 0x0000000906067287 */ /* 0x000fd80008800000 */
.L_x_4757:
[----:B------:R-:W-:Y:S01]  /*3210*/  UIADD3 UR6, UR6, 0x3f, URZ ;  /* 0x0000003f06067890 */ /* 0x000fe2000fffe03f */
[----:B------:R-:W-:Y:S01]  /*3220*/  @UP0 ULDC UR10, c[0x0][0x44c] ;  /* 0x00011300000a0ab9 */ /* 0x000fe20000000800 */
[----:B------:R-:W-:Y:S02]  /*3230*/  @UP0 ULDC UR13, c[0x0][0x450] ;  /* 0x00011400000d0ab9 */ /* 0x000fe40000000800 */
[----:B------:R-:W-:Y:S02]  /*3240*/  USHF.R.S32.HI UR9, URZ, 0x1f, UR6 ;  /* 0x0000001f3f097899 */ /* 0x000fe40008011406 */
[----:B------:R-:W-:Y:S02]  /*3250*/  UIMAD.WIDE.U32 UR10, UR41, UR10, URZ ;  /* 0x0000000a290a72a5 */ /* 0x000fe4000f8e003f */
[----:B------:R-:W-:Y:S02]  /*3260*/  ULEA.HI UR9, UR9, UR6, URZ, 0x6 ;  /* 0x0000000609097291 */ /* 0x000fe4000f8f303f */
[----:B------:R-:W-:Y:S01]  /*3270*/  UIMAD UR8, UR39, UR8, -UR12 ;  /* 0x00000008270872a4 */ /* 0x000fe2000f8e0a0c */
[----:B------:R-:W-:Y:S01]  /*3280*/  UMOV UR6, UR41 ;  /* 0x0000002900067c82 */ /* 0x000fe20008000000 */
[----:B------:R-:W-:-:S02]  /*3290*/  USHF.R.S32.HI UR9, URZ, 0x6, UR9 ;  /* 0x000000063f097899 */ /* 0x000fc40008011409 */
[----:B------:R-:W-:Y:S02]  /*32a0*/  @UP0 USHF.R.U32.HI UR6, URZ, UR13, UR11 ;  /* 0x0000000d3f060299 */ /* 0x000fe4000801160b */
[----:B------:R-:W-:Y:S02]  /*32b0*/  UISETP.LT.AND UP0, UPT, UR5, UR9, UPT ;  /* 0x000000090500728c */ /* 0x000fe4000bf01270 */
[----:B------:R-:W-:Y:S02]  /*32c0*/  UIADD3 UR6, UR8, UR6, URZ ;  /* 0x0000000608067290 */ /* 0x000fe4000fffe03f */
[----:B------:R-:W-:Y:S01]  /*32d0*/  USEL UR10, UR5, UR9, UP0 ;  /* 0x00000009050a7287 */ /* 0x000fe20008000000 */
[----:B------:R-:W-:Y:S02]  /*32e0*/  ULDC UR8, c[0x0][0x9dc] ;  /* 0x0002770000087ab9 */ /* 0x000fe40000000800 */
[----:B------:R-:W-:Y:S01]  /*32f0*/  UIADD3 UR5, UR6, -UR8, URZ ;  /* 0x8000000806057290 */ /* 0x000fe2000fffe03f */
        /* <DEDUP_REMOVED lines=11> */
.L_x_4761:
[----:B------:R-:W-:-:S11]  /*33b0*/  UISETP.NE.AND UP0, UPT, UR7, 0x1, UPT ;  /* 0x000000010700788c */ /* 0x000fd6000bf05270 */
[----:B------:R-:W-:Y:S02]  /*33c0*/  @UP0 ULDC.64 UR12, c[0x0][0x9e8] ;  /* 0x00027a00000c0ab9 */ /* 0x000fe40000000a00 */
[----:B------:R-:W-:-:S04]  /*33d0*/  UIMAD.WIDE.U32 UR8, UR6, UR12, URZ ;  /* 0x0000000c060872a5 */ /* 0x000fc8000f8e003f */
[----:B------:R-:W-:-:S12]  /*33e0*/  @UP0 USHF.R.U32.HI UR6, URZ, UR13, UR9 ;  /* 0x0000000d3f060299 */ /* 0x000fd80008011609 */
.L_x_4762:
[----:B------:R-:W-:-:S04]  /*33f0*/  UIMAD UR6, UR6, UR7, URZ ;  /* 0x00000007060672a4 */ /* 0x000fc8000f8e023f */
[----:B------:R-:W-:-:S04]  /*3400*/  UISETP.LT.AND UP0, UPT, UR5, UR6, UPT ;  /* 0x000000060500728c */ /* 0x000fc8000bf01270 */
[----:B------:R-:W-:-:S12]  /*3410*/  USEL UR5, UR5, UR6, !UP0 ;  /* 0x0000000605057287 */ /* 0x000fd8000c000000 */
.L_x_4760:
[----:B------:R-:W-:Y:S02]  /*3420*/  USHF.R.S32.HI UR6, URZ, 0x1f, UR5 ;  /* 0x0000001f3f067899 */ /* 0x000fe40008011405 */
[----:B------:R-:W-:Y:S02]  /*3430*/  USHF.R.U32.HI UR12, URZ, 0x10, UR4 ;  /* 0x000000103f0c7899 */ /* 0x000fe40008011604 */
[----:B------:R-:W-:Y:S02]  /*3440*/  ULEA.HI UR6, UR6, UR5, URZ, 0x6 ;  /* 0x0000000506067291 */ /* 0x000fe4000f8f303f */
[----:B------:R-:W-:Y:S02]  /*3450*/  UISETP.NE.AND UP1, UPT, UR12, URZ, UPT ;  /* 0x0000003f0c00728c */ /* 0x000fe4000bf25270 */
[----:B------:R-:W-:Y:S02]  /*3460*/  USHF.R.S32.HI UR6, URZ, 0x6, UR6 ;  /* 0x000000063f067899 */ /* 0x000fe40008011406 */
[----:B------:R-:W-:-:S02]  /*3470*/  ULOP3.LUT UR9, UR4, 0xffff, URZ, 0xc0, !UPT ;  /* 0x0000ffff04097892 */ /* 0x000fc4000f8ec03f */
[----:B------:R-:W-:Y:S01]  /*3480*/  UISETP.LT.AND UP0, UPT, URZ, UR6, UPT ;  /* 0x000000063f00728c */ /* 0x000fe2000bf01270 */
[----:B------:R-:W-:-:S03]  /*3490*/  UMOV UR4, URZ ;  /* 0x0000003f00047c82 */ /* 0x000fc60008000000 */
[----:B------:R-:W-:Y:S01]  /*34a0*/  USEL UR38, URZ, UR6, !UP0 ;  /* 0x000000063f267287 */ /* 0x000fe2000c000000 */
[----:B------:R-:W-:-:S03]  /*34b0*/  @!UP1 ULDC UR12, c[0x0][0x9f0] ;  /* 0x00027c00000c9ab9 */ /* 0x000fc60000000800 */
[----:B------:R-:W-:-:S06]  /*34c0*/  UISETP.GT.AND UP0, UPT, UR10, UR38, UPT ;  /* 0x000000260a00728c */ /* 0x000fcc000bf04270 */
[----:B------:R-:W-:-:S13]  /*34d0*/  PLOP3.LUT P0, PT, PT, PT, UP0, 0x80, 0x0 ;  /* 0x000000000000781c */ /* 0x000fda0003f0f008 */
[----:B------:R-:W-:Y:S05]  /*34e0*/  @!P0 BRA `(.L_x_4763) ;  /* 0x0000000000888947 */ /* 0x000fea0003800000 */
[----:B------:R-:W-:Y:S01]  /*34f0*/  IMAD.U32 R3, RZ, RZ, UR12 ;  /* 0x0000000cff037e24 */ /* 0x000fe2000f8e00ff */
[----:B------:R-:W-:-:S04]  /*3500*/  UIADD3 UR4, UR12, -0x1, UR10 ;  /* 0xffffffff0c047890 */ /* 0x000fc8000fffe00a */
[-C--:B------:R-:W-:Y:S01]  /*3510*/  IABS R0, R3.reuse ;  /* 0x0000000300007213 */ /* 0x080fe20000000000 */
[----:B------:R-:W-:Y:S01]  /*3520*/  UIADD3 UR6, -UR38, UR4, URZ ;  /* 0x0000000426067290 */ /* 0x000fe2000fffe13f */
[----:B------:R-:W-:Y:S02]  /*3530*/  IABS R5, R3 ;  /* 0x0000000300057213 */ /* 0x000fe40000000000 */
[----:B------:R-:W-:Y:S01]  /*3540*/  R2UR UR11, R0 ;  /* 0x00000000000b72ca */ /* 0x000fe200000e0000 */
[----:B------:R-:W-:Y:S02]  /*3550*/  UMOV UR4, URZ ;  /* 0x0000003f00047c82 */ /* 0x000fe40008000000 */
[----:B------:R-:W-:Y:S01]  /*3560*/  IMAD.U32 R4, RZ, RZ, UR6 ;  /* 0x00000006ff047e24 */ /* 0x000fe2000f8e00ff */
[----:B------:R-:W-:-:S04]  /*3570*/  ULOP3.LUT UR6, UR6, UR12, URZ, 0x3c, !UPT ;  /* 0x0000000c06067292 */ /* 0x000fc8000f8e3c3f */
[----:B------:R-:W-:-:S04]  /*3580*/  IABS R4, R4 ;  /* 0x0000000400047213 */ /* 0x000fc80000000000 */
[----:B------:R-:W-:Y:S01]  /*3590*/  MOV R3, R4 ;  /* 0x0000000400037202 */ /* 0x000fe20000000f00 */
[----:B------:R-:W0:Y:S03]  /*35a0*/  I2F.RP R0, UR11 ;  /* 0x0000000b00007d06 */ /* 0x000e260008209400 */
[----:B------:R-:W-:-:S05]  /*35b0*/  R2UR UR8, R3 ;  /* 0x00000000030872ca */ /* 0x000fca00000e0000 */
[----:B0-----:R-:W0:Y:S02]  /*35c0*/  MUFU.RCP R0, R0 ;  /* 0x0000000000007308 */ /* 0x001e240000001000 */
[----:B0-----:R-:W-:Y:S02]  /*35d0*/  VIADD R2, R0, 0xffffffe ;  /* 0x0ffffffe00027836 */ /* 0x001fe40000000000 */
        /* <DEDUP_REMOVED lines=19> */
.L_x_4763:
[----:B------:R-:W-:Y:S01]  /*3710*/  UIMAD UR38, UR9, UR4, UR38 ;  /* 0x00000004092672a4 */ /* 0x000fe2000f8e0226 */
[----:B------:R-:W-:Y:S01]  /*3720*/  IMAD.U32 R0, RZ, RZ, UR10 ;  /* 0x0000000aff007e24 */ /* 0x000fe2000f8e00ff */
[----:B------:R-:W-:Y:S01]  /*3730*/  PLOP3.LUT P0, PT, PT, PT, PT, 0x80, 0x0 ;  /* 0x000000000000781c */ /* 0x000fe20003f0f070 */
[----:B------:R-:W-:Y:S01]  /*3740*/  IMAD.U32 R3, RZ, RZ, UR4 ;  /* 0x00000004ff037e24 */ /* 0x000fe2000f8e00ff */
[----:B------:R-:W-:Y:S01]  /*3750*/  MOV R2, RZ ;  /* 0x000000ff00027202 */ /* 0x000fe20000000f00 */
[----:B------:R-:W-:Y:S01]  /*3760*/  IMAD.MOV.U32 R4, RZ, RZ, RZ ;  /* 0x000000ffff047224 */ /* 0x000fe200078e00ff */
[----:B------:R-:W-:Y:S02]  /*3770*/  CS2R R150, SRZ ;  /* 0x0000000000967805 */ /* 0x000fe4000001ff00 */
        /* <DEDUP_REMOVED lines=85> */
[----:B------:R-:W-:-:S04]  /*3cd0*/  ULOP3.LUT UR5, UR5, 0x3fff, URZ, 0xc0, !UPT ;  /* 0x00003fff05057892 */ /* 0x000fc8000f8ec03f */
[----:B------:R-:W-:-:S04]  /*3ce0*/  ULOP3.LUT UR36, UR5, 0x2000000, URZ, 0xfc, !UPT ;  /* 0x0200000005247892 */ /* 0x000fc8000f8efc3f */
[----:B------:R-:W-:Y:S08]  /*3cf0*/  @!P0 BRA `(.L_x_4764) ;  /* 0x0000000000408947 */ /* 0x000ff00003800000 */
        /* <DEDUP_REMOVED lines=16> */
.L_x_4764:
[----:B------:R-:W-:Y:S02]  /*3e00*/  SHF.L.U32 R14, RZ, 0x1f, RZ ;  /* 0x0000001fff0e7819 */ /* 0x000fe400000006ff */
[----:B------:R-:W-:Y:S02]  /*3e10*/  LOP3.LUT R3, R18, 0xffffff80, RZ, 0xc0, !PT ;  /* 0xffffff8012037812 */ /* 0x000fe400078ec0ff */
[----:B------:R-:W0:Y:S01]  /*3e20*/  SYNCS.PHASECHK.TRANS64.TRYWAIT P0, [UR37+0x28c00], R14 ;  /* 0x028c000eff0075a7 */ /* 0x000e220008000165 */
        /* <DEDUP_REMOVED lines=8> */
.L_x_4945:
[----:B------:R-:W-:Y:S01]  /*3eb0*/  ULOP3.LUT UR4, UR45, 0x1, URZ, 0xfc, !UPT ;  /* 0x000000012d047892 */ /* 0x000fe2000f8efc3f */
[----:B------:R-:W-:Y:S02]  /*3ec0*/  LOP3.LUT R0, R3, 0x7ffffffc, RZ, 0xc0, !PT ;  /* 0x7ffffffc03007812 */ /* 0x000fe400078ec0ff */
[----:B------:R-:W-:Y:S02]  /*3ed0*/  IADD3 R3, -R2, R19, RZ ;  /* 0x0000001302037210 */ /* 0x000fe40007ffe1ff */
[----:B------:R-:W-:Y:S01]  /*3ee0*/  LEA.HI R7, R7, R6, RZ, 0x3 ;  /* 0x0000000607077211 */ /* 0x000fe200078f18ff */
[----:B------:R-:W-:Y:S01]  /*3ef0*/  IMAD.U32 R2, RZ, RZ, UR4 ;  /* 0x00000004ff027e24 */ /* 0x000fe2000f8e00ff */
[----:B------:R-:W-:Y:S01]  /*3f00*/  LEA.HI R4, R4, R5, RZ, 0x5 ;  /* 0x0000000504047211 */ /* 0x000fe200078f28ff */
[----:B------:R-:W-:Y:S01]  /*3f10*/  IMAD.IADD R0, R5, 0x1, -R0 ;  /* 0x0000000105007824 */ /* 0x000fe200078e0a00 */
[----:B------:R-:W-:Y:S02]  /*3f20*/  LOP3.LUT R7, R7, 0xfffffff8, RZ, 0xc0, !PT ;  /* 0xfffffff807077812 */ /* 0x000fe400078ec0ff */
[----:B------:R-:W-:-:S02]  /*3f30*/  ISETP.NE.AND P5, PT, R2, 0x3, PT ;  /* 0x000000030200780c */ /* 0x000fc40003fa5270 */
[----:B------:R-:W-:Y:S01]  /*3f40*/  SHF.L.U32 R0, R0, 0x1, RZ ;  /* 0x0000000100007819 */ /* 0x000fe200000006ff */
[----:B------:R-:W-:Y:S01]  /*3f50*/  IMAD.IADD R7, R6, 0x1, -R7 ;  /* 0x0000000106077824 */ /* 0x000fe200078e0a07 */
[----:B------:R-:W-:-:S03]  /*3f60*/  SHF.R.S32.HI R2, RZ, 0x5, R4 ;  /* 0x00000005ff027819 */ /* 0x000fc60000011404 */
[----:B------:R-:W-:Y:S02]  /*3f70*/  IMAD R3, R3, 0x100, R0 ;  /* 0x0000010003037824 */ /* 0x000fe400078e0200 */
[----:B------:R-:W-:-:S04]  /*3f80*/  IMAD R2, R2, 0x10, R7 ;  /* 0x0000001002027824 */ /* 0x000fc800078e0207 */
[----:B------:R-:W-:Y:S05]  /*3f90*/  @!P5 BRA `(.L_x_4766) ;  /* 0x000000000004d947 */ /* 0x000fea0003800000 */
[----:B------:R-:W-:Y:S01]  /*3fa0*/  BPT.TRAP 0x1 ;  /* 0x000000040000795c */ /* 0x000fe20000300000 */
.L_x_4766:
[----:B------:R1:W2:Y:S01]  /*3fb0*/  SYNCS.PHASECHK.TRANS64.TRYWAIT P0, [UR37+0x28c30], R14 ;  /* 0x028c300eff0075a7 */ /* 0x0002a20008000165 */
[----:B------:R-:W-:Y:S05]  /*3fc0*/  @!P5 BRA `(.L_x_4767) ;  /* 0x000000000004d947 */ /* 0x000fea0003800000 */
[----:B------:R-:W-:Y:S01]  /*3fd0*/  BPT.TRAP 0x1 ;  /* 0x000000040000795c */ /* 0x000fe20000300000 */
.L_x_4767:
[----:B------:R-:W3:Y:S02]  /*3fe0*/  S2R R4, SR_TID.X ;  /* 0x0000000000047919 */ /* 0x000ee40000002100 */
[----:B---3--:R-:W-:-:S04]  /*3ff0*/  LOP3.LUT R4, R4, 0x7f, RZ, 0xc0, !PT ;  /* 0x0000007f04047812 */ /* 0x008fc800078ec0ff */
[----:B------:R-:W-:Y:S01]  /*4000*/  ISETP.NE.AND P6, PT, R4, RZ, PT ;  /* 0x000000ff0400720c */ /* 0x000fe20003fc5270 */
[----:B--2---:R-:W-:-:S12]  /*4010*/  @P0 BRA `(.L_x_4768) ;  /* 0x0000000000080947 */ /* 0x004fd80003800000 */
[----:B------:R-:W2:Y:S02]  /*4020*/  SYNCS.PHASECHK.TRANS64.TRYWAIT P0, [UR37+0x28c30], R14 ;  /* 0x028c300eff0075a7 */ /* 0x000ea40008000165 */
[----:B--2---:R-:W-:Y:S05]  /*4030*/  @!P0 BRA `(.L_x_4769) ;  /* 0x0000011000fc8947 */ /* 0x004fea0003800000 */
.L_x_4768:
[----:B------:R-:W-:Y:S05]  /*4040*/  WARPSYNC.ALL ;  /* 0x0000000000007948 */ /* 0x000fea0003800000 */
[----:B------:R-:W-:Y:S01]  /*4050*/  UIADD3 UR4, UR37, 0x20400, URZ ;  /* 0x0002040025047890 */ /* 0x000fe2000fffe03f */
[----:B------:R-:W-:Y:S01]  /*4060*/  WARPGROUP.ARRIVE ;  /* 0x00000000000079c5 */ /* 0x000fe20000000000 */
[----:B------:R-:W-:Y:S01]  /*4070*/  UIADD3 UR5, UR37, 0x22400, URZ ;  /* 0x0002240025057890 */ /* 0x000fe2000fffe03f */
[----:B------:R-:W-:Y:S01]  /*4080*/  LEA.HI R4, R17, R16, RZ, 0x2 ;  /* 0x0000001011047211 */ /* 0x000fe200078f10ff */
[----:B------:R-:W-:Y:S01]  /*4090*/  USHF.R.U32.HI UR4, URZ, 0x4, UR4 ;  /* 0x000000043f047899 */ /* 0x000fe20008011604 */
[----:B------:R-:W-:Y:S01]  /*40a0*/  MOV R13, UR37 ;  /* 0x00000025000d7c02 */ /* 0x000fe20008000f00 */
[----:B------:R-:W-:Y:S01]  /*40b0*/  USHF.R.U32.HI UR5, URZ, 0x4, UR5 ;  /* 0x000000043f057899 */ /* 0x000fe20008011605 */
[----:B--2---:R-:W-:Y:S01]  /*40c0*/  LOP3.LUT R5, R4, 0xfffffffc, RZ, 0xc0, !PT ;  /* 0xfffffffc04057812 */ /* 0x004fe200078ec0ff */
[----:B------:R-:W-:-:S02]  /*40d0*/  ULOP3.LUT UR4, UR4, 0x3fff, URZ, 0xc0, !UPT ;  /* 0x00003fff04047892 */ /* 0x000fc4000f8ec03f */
[----:B------:R-:W-:Y:S02]  /*40e0*/  ULOP3.LUT UR5, UR5, 0x3fff, URZ, 0xc0, !UPT ;  /* 0x00003fff05057892 */ /* 0x000fe4000f8ec03f */
[----:B------:R-:W-:Y:S01]  /*40f0*/  ULOP3.LUT UR20, UR4, 0x10000, URZ, 0xfc, !UPT ;  /* 0x0001000004147892 */ /* 0x000fe2000f8efc3f */
[----:B------:R-:W-:Y:S01]  /*4100*/  IMAD.IADD R5, R16, 0x1, -R5 ;  /* 0x0000000110057824 */ /* 0x000fe200078e0a05 */
[----:B------:R-:W-:Y:S01]  /*4110*/  ULOP3.LUT UR6, UR5, 0x10000, URZ, 0xfc, !UPT ;  /* 0x0001000005067892 */ /* 0x000fe2000f8efc3f */
[----:B------:R-:W-:Y:S01]  /*4120*/  UMOV UR21, 0x40000040 ;  /* 0x4000004000157882 */ /* 0x000fe20000000000 */
[----:B------:R-:W-:Y:S01]  /*4130*/  UMOV UR7, 0x40000040 ;  /* 0x4000004000077882 */ /* 0x000fe20000000000 */
[----:B------:R-:W-:Y:S02]  /*4140*/  UMOV UR5, UR21 ;  /* 0x0000001500057c82 */ /* 0x000fe40008000000 */
[----:B------:R-:W-:Y:S01]  /*4150*/  UMOV UR4, UR20 ;  /* 0x0000001400047c82 */ /* 0x000fe20008000000 */
[----:B------:R-:W-:Y:S01]  /*4160*/  UIADD3 UR8, UR20, 0x2, URZ ;  /* 0x0000000214087890 */ /* 0x000fe2000fffe03f */
[----:B------:R-:W-:Y:S01]  /*4170*/  LEA.HI R4, R5, R5, RZ, 0x1 ;  /* 0x0000000505047211 */ /* 0x000fe200078f08ff */
[----:B------:R-:W-:-:S02]  /*4180*/  UIADD3 UR10, UR6, 0x2, URZ ;  /* 0x00000002060a7890 */ /* 0x000fc4000fffe03f */
[----:B------:R-:W-:Y:S01]  /*4190*/  HGMMA.64x64x16.F32.BF16 R24, gdesc[UR4], RZ, !UPT, gsb0 ;  /* 0x00e00000041879f0 */ /* 0x000fe2000c0018ff */
[----:B------:R-:W-:Y:S01]  /*41a0*/  UMOV UR9, 0x40000040 ;  /* 0x4000004000097882 */ /* 0x000fe20000000000 */
[----:B------:R-:W-:Y:S01]  /*41b0*/  UMOV UR11, 0x40000040 ;  /* 0x40000040000b7882 */ /* 0x000fe20000000000 */
[----:B------:R-:W-:Y:S01]  /*41c0*/  UIADD3 UR12, UR20, 0x4, URZ ;  /* 0x00000004140c7890 */ /* 0x000fe2000fffe03f */
[----:B------:R-:W-:Y:S01]  /*41d0*/  LOP3.LUT R4, R4, 0x1ffffffe, RZ, 0xc0, !PT ;  /* 0x1ffffffe04047812 */ /* 0x000fe200078ec0ff */
[----:B------:R-:W-:Y:S01]  /*41e0*/  UIADD3 UR14, UR6, 0x4, URZ ;  /* 0x00000004060e7890 */ /* 0x000fe2000fffe03f */
[----:B------:R-:W-:Y:S01]  /*41f0*/  UMOV UR13, 0x40000040 ;  /* 0x40000040000d7882 */ /* 0x000fe20000000000 */
[----:B------:R-:W-:Y:S01]  /*4200*/  UMOV UR15, 0x40000040 ;  /* 0x40000040000f7882 */ /* 0x000fe20000000000 */
[----:B------:R-:W-:Y:S01]  /*4210*/  UIADD3 UR16, UR20, 0x6, URZ ;  /* 0x0000000614107890 */ /* 0x000fe2000fffe03f */
[----:B------:R-:W-:Y:S01]  /*4220*/  IADD3 R4, R5, -R4, RZ ;  /* 0x8000000405047210 */ /* 0x000fe20007ffe0ff */
[----:B------:R-:W-:Y:S01]  /*4230*/  UIADD3 UR18, UR6, 0x6, URZ ;  /* 0x0000000606127890 */ /* 0x000fe2000fffe03f */
[----:B------:R-:W-:Y:S01]  /*4240*/  VIADD R5, R2, UR41 ;  /* 0x0000002902057c36 */ /* 0x000fe20008000000 */
[----:B------:R-:W-:Y:S01]  /*4250*/  UMOV UR17, 0x40000040 ;  /* 0x4000004000117882 */ /* 0x000fe20000000000 */
[----:B------:R-:W-:Y:S01]  /*4260*/  UMOV UR19, 0x40000040 ;  /* 0x4000004000137882 */ /* 0x000fe20000000000 */
[----:B------:R-:W-:Y:S01]  /*4270*/  ULDC UR4, c[0x0][0x448] ;  /* 0x0001120000047ab9 */ /* 0x000fe20000000800 */
[----:B------:R-:W-:Y:S01]  /*4280*/  IMAD R4, R4, 0x8, R5 ;  /* 0x0000000804047824 */ /* 0x000fe200078e0205 */
[----:B------:R-:W-:-:S02]  /*4290*/  UISETP.NE.AND UP0, UPT, UR4, 0x1, UPT ;  /* 0x000000010400788c */ /* 0x000fc4000bf05270 */
[----:B------:R-:W-:Y:S01]  /*42a0*/  ULEA UR22, UR42, 0xffffffc0, 0x6 ;  /* 0xffffffc02a167891 */ /* 0x000fe2000f8e303f */
[----:B------:R-:W-:-:S03]  /*42b0*/  IMAD.MOV.U32 R6, RZ, RZ, R4 ;  /* 0x000000ffff067224 */ /* 0x000fc600078e0004 */
[----:B------:R-:W-:Y:S02]  /*42c0*/  PLOP3.LUT P0, PT, PT, PT, UP0, 0x80, 0x0 ;  /* 0x000000000000781c */ /* 0x000fe40003f0f008 */
[----:B------:R-:W-:-:S03]  /*42d0*/  PLOP3.LUT P1, PT, PT, PT, UP0, 0x80, 0x0 ;  /* 0x000000000000781c */ /* 0x000fc60003f2f008 */
[----:B------:R-:W-:-:S08]  /*42e0*/  @UP0 ULDC UR4, c[0x0][0x44c] ;  /* 0x0001130000040ab9 */ /* 0x000fd00000000800 */
[----:B------:R-:W-:Y:S01]  /*42f0*/  @P0 IMAD.HI.U32 R5, R4, UR4, RZ ;  /* 0x0000000404050c27 */ /* 0x000fe2000f8e00ff */
[----:B------:R-:W-:-:S04]  /*4300*/  @UP0 ULDC UR4, c[0x0][0x450] ;  /* 0x0001140000040ab9 */ /* 0x000fc80000000800 */
[----:B------:R-:W-:Y:S01]  /*4310*/  @P1 SHF.R.U32.HI R6, RZ, UR4, R5 ;  /* 0x00000004ff061c19 */ /* 0x000fe20008011605 */
[----:B------:R-:W-:Y:S01]  /*4320*/  @!P6 VIADD R5, R13, 0x28c40 ;  /* 0x00028c400d05e836 */ /* 0x000fe20000000000 */
[----:B------:R-:W-:Y:S02]  /*4330*/  ULDC.64 UR4, c[0x0][0x9e0] ;  /* 0x0002780000047ab9 */ /* 0x000fe40000000a00 */
[----:B------:R-:W-:Y:S01]  /*4340*/  UISETP.GE.AND UP1, UPT, UR5, 0x1, UPT ;  /* 0x000000010500788c */ /* 0x000fe2000bf26270 */
[----:B------:R-:W2:Y:S01]  /*4350*/  SHFL.IDX PT, R8, R6, RZ, 0x1c1f ;  /* 0x001c1fff06087589 */ /* 0x000ea200000e0000 */
[----:B------:R-:W-:-:S04]  /*4360*/  @!P6 PRMT R5, RZ, 0x654, R5 ;  /* 0x00000654ff05e816 */ /* 0x000fc80000000005 */
[----:B------:R-:W-:Y:S01]  /*4370*/  PLOP3.LUT P0, PT, PT, PT, UP1, 0x40, 0x0 ;  /* 0x000000000000781c */ /* 0x000fe20003f0e818 */
[----:B------:R-:W-:Y:S02]  /*4380*/  WARPGROUP.DEPBAR.LE gsb0, 0x0 ;  /* 0x00008000000079c5 */ /* 0x000fe40000010000 */
[----:B------:R-:W-:-:S06]  /*4390*/  WARPGROUP.ARRIVE ;  /* 0x00000000000079c5 */ /* 0x000fcc0000000000 */
[----:B------:R-:W-:Y:S01]  /*43a0*/  HGMMA.64x64x16.F32.BF16 R24, gdesc[UR8], R24, gsb0 ;  /* 0x00e00000081879f0 */ /* 0x000fe20008001818 */
[----:B------:R-:W-:Y:S01]  /*43b0*/  UMOV UR10, 0xffffffc0 ;  /* 0xffffffc0000a7882 */ /* 0x000fe20000000000 */
[----:B------:R-:W-:Y:S01]  /*43c0*/  ULDC UR11, c[0x0][0x2f0] ;  /* 0x0000bc00000b7ab9 */ /* 0x000fe20000000800 */
[----:B------:R-:W-:-:S04]  /*43d0*/  UIMAD UR7, UR42, UR10, 0x41 ;  /* 0x000000412a0774a4 */ /* 0x000fc8000f8e020a */
[----:B------:R-:W-:Y:S01]  /*43e0*/  UIMAD UR7, UR39, UR11, UR7 ;  /* 0x0000000b270772a4 */ /* 0x000fe2000f8e0207 */
[----:B------:R-:W-:Y:S02]  /*43f0*/  WARPGROUP.DEPBAR.LE gsb0, 0x0 ;  /* 0x00008000000079c5 */ /* 0x000fe40000010000 */
[----:B------:R-:W-:-:S06]  /*4400*/  WARPGROUP.ARRIVE ;  /* 0x00000000000079c5 */ /* 0x000fcc0000000000 */
[----:B------:R-:W-:Y:S01]  /*4410*/  HGMMA.64x64x16.F32.BF16 R24, gdesc[UR12], R24, gsb0 ;  /* 0x00e000000c1879f0 */ /* 0x000fe20008001818 */
[----:B------:R-:W-:Y:S01]  /*4420*/  ULDC UR14, c[0x0][0x9dc] ;  /* 0x00027700000e7ab9 */ /* 0x000fe20000000800 */
[----:B------:R-:W-:-:S06]  /*4430*/  UIMAD UR15, UR39, UR11, -UR22 ;  /* 0x0000000b270f72a4 */ /* 0x000fcc000f8e0a16 */
[----:B------:R-:W-:Y:S01]  /*4440*/  IADD3 R11, -R0, UR15, RZ ;  /* 0x0000000f000b7c10 */ /* 0x000fe2000fffe1ff */
[----:B------:R-:W-:Y:S02]  /*4450*/  WARPGROUP.DEPBAR.LE gsb0, 0x0 ;  /* 0x00008000000079c5 */ /* 0x000fe40000010000 */
[----:B------:R-:W-:-:S06]  /*4460*/  WARPGROUP.ARRIVE ;  /* 0x00000000000079c5 */ /* 0x000fcc0000000000 */
[----:B------:R-:W-:Y:S01]  /*4470*/  HGMMA.64x64x16.F32.BF16 R24, gdesc[UR16], R24, gsb0 ;  /* 0x00e00000101879f0 */ /* 0x000fe20008001818 */
[----:B------:R-:W-:Y:S01]  /*4480*/  ULDC UR19, c[0x0][0x9d8] ;  /* 0x0002760000137ab9 */ /* 0x000fe20000000800 */
[----:B------:R-:W-:Y:S01]  /*4490*/  ULDC UR18, c[0x0][0x288] ;  /* 0x0000a20000127ab9 */ /* 0x000fe20000000800 */
[----:B------:R-:W-:Y:S02]  /*44a0*/  WARPGROUP.DEPBAR.LE gsb0, 0x0 ;  /* 0x00008000000079c5 */ /* 0x000fe40000010000 */
        /* <DEDUP_REMOVED lines=30> */
[----:B------:R3:W-:Y:S01]  /*4690*/  @!P6 SYNCS.ARRIVE.TRANS64.RED.A1T0 RZ, [R5+URZ], RZ ;  /* 0x000000ff05ffe9a7 */ /* 0x0007e2000810043f */
[----:B------:R-:W4:Y:S01]  /*46a0*/  MUFU.TANH R24, R24 ;  /* 0x0000001800187308 */ /* 0x000f220000002400 */
[----:B------:R-:W-:Y:S01]  /*46b0*/  FMUL.FTZ R28, R28, UR19 ;  /* 0x000000131c1c7c20 */ /* 0x000fe20008410000 */
[----:B------:R-:W-:Y:S01]  /*46c0*/  FMUL.FTZ R29, R29, UR19 ;  /* 0x000000131d1d7c20 */ /* 0x000fe20008410000 */
[----:B---3--:R-:W-:-:S05]  /*46d0*/  IMAD.U32 R5, RZ, RZ, UR7 ;  /* 0x00000007ff057e24 */ /* 0x008fca000f8e00ff */
[----:B------:R-:W3:Y:S01]  /*46e0*/  MUFU.TANH R25, R25 ;  /* 0x0000001900197308 */ /* 0x000ee20000002400 */
[----:B------:R-:W-:Y:S01]  /*46f0*/  ULOP3.LUT UR7, URZ, UR14, URZ, 0x33, !UPT ;  /* 0x0000000e3f077292 */ /* 0x000fe2000f8e333f */
[----:B------:R-:W-:-:S06]  /*4700*/  IADD3 R5, R5, -UR18, -R0 ;  /* 0x8000001205057c10 */ /* 0x000fcc000fffe800 */
        /* <DEDUP_REMOVED lines=29> */
[----:B------:R1:W0:Y:S01]  /*48e0*/  MUFU.TANH R12, R29 ;  /* 0x0000001d000c7308 */ /* 0x0002220000002400 */
[C---:B-----5:R-:W-:Y:S01]  /*48f0*/  VIADD R28, R5.reuse, UR4 ;  /* 0x00000004051c7c36 */ /* 0x060fe20008000000 */
[----:B-1----:R-:W-:-:S04]  /*4900*/  IADD3 R29, R5, UR7, RZ ;  /* 0x00000007051d7c10 */ /* 0x002fc8000fffe0ff */
[----:B--2---:R-:W-:Y:S01]  /*4910*/  VIADDMNMX R5, R8, R28, R11, PT ;  /* 0x0000001c08057246 */ /* 0x004fe2000380010b */
[----:B------:R-:W-:Y:S01]  /*4920*/  IMAD.IADD R7, R29, 0x1, R8 ;  /* 0x000000011d077824 */ /* 0x000fe200078e0208 */
[----:B---34-:R-:W-:Y:S06]  /*4930*/  @P0 BRA `(.L_x_4770) ;  /* 0x0000000000640947 */ /* 0x018fec0003800000 */
[----:B0-----:R-:W-:Y:S01]  /*4940*/  IMAD.U32 R9, RZ, RZ, UR11 ;  /* 0x0000000bff097e24 */ /* 0x001fe2000f8e00ff */
[----:B------:R-:W-:Y:S03]  /*4950*/  BSSY B0, `(.L_x_4771) ;  /* 0x0000012000007945 */ /* 0x000fe60003800000 */
[----:B------:R-:W-:-:S04]  /*4960*/  IMAD R8, R9, UR39, R8 ;  /* 0x0000002709087c24 */ /* 0x000fc8000f8e0208 */
[----:B------:R-:W-:-:S05]  /*4970*/  VIADD R8, R8, -UR18 ;  /* 0x8000001208087c36 */ /* 0x000fca0008000000 */
        /* <DEDUP_REMOVED lines=10> */
.L_x_4772:
[----:B------:R-:W-:-:S06]  /*4a20*/  UISETP.NE.AND UP2, UPT, UR5, 0x1, UPT ;  /* 0x000000010500788c */ /* 0x000fcc000bf45270 */
[----:B------:R-:W-:-:S05]  /*4a30*/  PLOP3.LUT P0, PT, PT, PT, UP2, 0x80, 0x0 ;  /* 0x000000000000781c */ /* 0x000fca0003f0f028 */
[----:B------:R-:W-:-:S08]  /*4a40*/  @UP2 ULDC.64 UR14, c[0x0][0x9e8] ;  /* 0x00027a00000e2ab9 */ /* 0x000fd00000000a00 */
[----:B------:R-:W-:-:S05]  /*4a50*/  @P0 IMAD.HI.U32 R9, R8, UR14, RZ ;  /* 0x0000000e08090c27 */ /* 0x000fca000f8e00ff */
[----:B------:R-:W-:-:S07]  /*4a60*/  @P0 SHF.R.U32.HI R8, RZ, UR15, R9 ;  /* 0x0000000fff080c19 */ /* 0x000fce0008011609 */
.L_x_4773:
[----:B------:R-:W-:Y:S05]  /*4a70*/  BSYNC B0 ;  /* 0x0000000000007941 */ /* 0x000fea0003800000 */
.L_x_4771:
[----:B------:R-:W-:-:S05]  /*4a80*/  MOV R9, UR22 ;  /* 0x0000001600097c02 */ /* 0x000fca0008000f00 */
[----:B------:R-:W-:-:S04]  /*4a90*/  IMAD R9, R8, UR5, -R9 ;  /* 0x0000000508097c24 */ /* 0x000fc8000f8e0a09 */
[----:B------:R-:W-:-:S05]  /*4aa0*/  IMAD.IADD R8, R9, 0x1, -R0 ;  /* 0x0000000109087824 */ /* 0x000fca00078e0a00 */
[----:B------:R-:W-:Y:S02]  /*4ab0*/  VIMNMX R7, R7, R8, !PT ;  /* 0x0000000807077248 */ /* 0x000fe40007fe0100 */
[----:B------:R-:W-:-:S07]  /*4ac0*/  VIADDMNMX R5, R8, UR5, R5, PT ;  /* 0x0000000508057c46 */ /* 0x000fce000b800105 */
.L_x_4770:
[----:B------:R-:W1:Y:S01]  /*4ad0*/  SHFL.IDX PT, R6, R6, 0x1, 0x1c1f ;  /* 0x003c1f0006067f89 */ /* 0x000e6200000e0000 */
[----:B------:R-:W-:Y:S02]  /*4ae0*/  PLOP3.LUT P0, PT, PT, PT, UP1, 0x40, 0x0 ;  /* 0x000000000000781c */ /* 0x000fe40003f0e818 */
[----:B-1----:R-:W-:Y:S01]  /*4af0*/  VIADDMNMX R8, R6, R28, R11, PT ;  /* 0x0000001c06087246 */ /* 0x002fe2000380010b */
[----:B0-----:R-:W-:-:S10]  /*4b00*/  IMAD.IADD R9, R29, 0x1, R6 ;  /* 0x000000011d097824 */ /* 0x001fd400078e0206 */
[----:B------:R-:W-:Y:S05]  /*4b10*/  @P0 BRA `(.L_x_4774) ;  /* 0x0000000000640947 */ /* 0x000fea0003800000 */
[----:B------:R-:W-:Y:S01]  /*4b20*/  IMAD.U32 R11, RZ, RZ, UR11 ;  /* 0x0000000bff0b7e24 */ /* 0x000fe2000f8e00ff */
[----:B------:R-:W-:Y:S03]  /*4b30*/  BSSY B0, `(.L_x_4775) ;  /* 0x0000012000007945 */ /* 0x000fe60003800000 */
[----:B------:R-:W-:-:S05]  /*4b40*/  IMAD R6, R11, UR39, R6 ;  /* 0x000000270b067c24 */ /* 0x000fca000f8e0206 */
[----:B------:R-:W-:-:S04]  /*4b50*/  IADD3 R6, R6, -UR18, RZ ;  /* 0x8000001206067c10 */ /* 0x000fc8000fffe0ff */
        /* <DEDUP_REMOVED lines=10> */
.L_x_4776:
[----:B------:R-:W-:-:S06]  /*4c00*/  UISETP.NE.AND UP2, UPT, UR5, 0x1, UPT ;  /* 0x000000010500788c */ /* 0x000fcc000bf45270 */
[----:B------:R-:W-:-:S05]  /*4c10*/  PLOP3.LUT P0, PT, PT, PT, UP2, 0x80, 0x0 ;  /* 0x000000000000781c */ /* 0x000fca0003f0f028 */
[----:B------:R-:W-:-:S08]  /*4c20*/  @UP2 ULDC.64 UR14, c[0x0][0x9e8] ;  /* 0x00027a00000e2ab9 */ /* 0x000fd00000000a00 */
[----:B------:R-:W-:-:S05]  /*4c30*/  @P0 IMAD.HI.U32 R11, R6, UR14, RZ ;  /* 0x0000000e060b0c27 */ /* 0x000fca000f8e00ff */
[----:B------:R-:W-:-:S07]  /*4c40*/  @P0 SHF.R.U32.HI R6, RZ, UR15, R11 ;  /* 0x0000000fff060c19 */ /* 0x000fce000801160b */
.L_x_4777:
[----:B------:R-:W-:Y:S05]  /*4c50*/  BSYNC B0 ;  /* 0x0000000000007941 */ /* 0x000fea0003800000 */
.L_x_4775:
[----:B------:R-:W-:-:S04]  /*4c60*/  IMAD.U32 R11, RZ, RZ, UR22 ;  /* 0x00000016ff0b7e24 */ /* 0x000fc8000f8e00ff */
[----:B------:R-:W-:-:S04]  /*4c70*/  IMAD R11, R6, UR5, -R11 ;  /* 0x00000005060b7c24 */ /* 0x000fc8000f8e0a0b */
[----:B------:R-:W-:-:S05]  /*4c80*/  IMAD.IADD R11, R11, 0x1, -R0 ;  /* 0x000000010b0b7824 */ /* 0x000fca00078e0a00 */
[----:B------:R-:W-:Y:S02]  /*4c90*/  VIMNMX R9, R9, R11, !PT ;  /* 0x0000000b09097248 */ /* 0x000fe40007fe0100 */
[----:B------:R-:W-:-:S07]  /*4ca0*/  VIADDMNMX R8, R11, UR5, R8, PT ;  /* 0x000000050b087c46 */ /* 0x000fce000b800108 */
.L_x_4774:
[----:B------:R-:W-:Y:S01]  /*4cb0*/  UIMAD UR10, UR42, UR10, 0x40 ;  /* 0x000000402a0a74a4 */ /* 0x000fe2000f8e020a */
[----:B------:R-:W-:Y:S01]  /*4cc0*/  BAR.SYNC.DEFER_BLOCKING 0xf, 0x100 ;  /* 0x03c4000000007b1d */ /* 0x000fe20000010000 */
[----:B------:R-:W-:Y:S02]  /*4cd0*/  UP2UR UR14, UPR, URZ, 0x1 ;  /* 0x000000013f0e7883 */ /* 0x000fe40008000000 */
[----:B------:R-:W-:Y:S02]  /*4ce0*/  UISETP.GE.AND UP6, UPT, UR10, 0x1, UPT ;  /* 0x000000010a00788c */ /* 0x000fe4000bfc6270 */
[----:B------:R-:W-:Y:S02]  /*4cf0*/  UISETP.GE.AND UP2, UPT, UR10, 0x2, UPT ;  /* 0x000000020a00788c */ /* 0x000fe4000bf46270 */
[----:B------:R-:W-:Y:S02]  /*4d00*/  UISETP.GE.AND UP3, UPT, UR10, 0x9, UPT ;  /* 0x000000090a00788c */ /* 0x000fe4000bf66270 */
[----:B------:R-:W-:Y:S01]  /*4d10*/  PLOP3.LUT P4, PT, PT, PT, UP6, 0x40, 0x0 ;  /* 0x000000000000781c */ /* 0x000fe20003f8e868 */
[----:B------:R-:W-:Y:S01]  /*4d20*/  UISETP.GE.AND UP4, UPT, UR10, 0xa, UPT ;  /* 0x0000000a0a00788c */ /* 0x000fe2000bf86270 */
[----:B------:R-:W-:Y:S01]  /*4d30*/  PLOP3.LUT P0, PT, PT, PT, UP2, 0x40, 0x0 ;  /* 0x000000000000781c */ /* 0x000fe20003f0e828 */
[----:B------:R-:W-:Y:S01]  /*4d40*/  UISETP.GE.AND UP5, UPT, UR10, 0x11, UPT ;  /* 0x000000110a00788c */ /* 0x000fe2000bfa6270 */
[----:B------:R-:W-:Y:S01]  /*4d50*/  ISETP.GT.AND P4, PT, R9, RZ, P4 ;  /* 0x000000ff0900720c */ /* 0x000fe20002784270 */
[----:B------:R-:W-:Y:S01]  /*4d60*/  UISETP.GE.AND UP0, UPT, UR10, 0x29, UPT ;  /* 0x000000290a00788c */ /* 0x000fe2000bf06270 */
[----:B------:R-:W-:-:S02]  /*4d70*/  PLOP3.LUT P3, PT, PT, PT, UP3, 0x40, 0x0 ;  /* 0x000000000000781c */ /* 0x000fc40003f6e838 */
[----:B------:R-:W-:Y:S02]  /*4d80*/  ISETP.LT.OR P4, PT, R8, 0x1, P4 ;  /* 0x000000010800780c */ /* 0x000fe40002781670 */
[C---:B------:R-:W-:Y:S02]  /*4d90*/  ISETP.GT.AND P0, PT, R7.reuse, 0x1, P0 ;  /* 0x000000010700780c */ /* 0x040fe40000704270 */
[----:B------:R-:W-:Y:S02]  /*4da0*/  ISETP.GT.AND P3, PT, R7, 0x8, P3 ;  /* 0x000000080700780c */ /* 0x000fe40001f64270 */
[----:B------:R-:W-:Y:S01]  /*4db0*/  PLOP3.LUT P1, PT, PT, PT, UP6, 0x40, 0x0 ;  /* 0x000000000000781c */ /* 0x000fe20003f2e868 */
[----:B------:R-:W-:Y:S01]  /*4dc0*/  UISETP.GE.AND UP6, UPT, UR10, 0x12, UPT ;  /* 0x000000120a00788c */ /* 0x000fe2000bfc6270 */
[----:B------:R-:W-:Y:S02]  /*4dd0*/  FSEL R28, R26, -INF , !P4 ;  /* 0xff8000001a1c7808 */ /* 0x000fe40006000000 */
[----:B------:R-:W-:-:S02]  /*4de0*/  PLOP3.LUT P4, PT, PT, PT, UP4, 0x40, 0x0 ;  /* 0x000000000000781c */ /* 0x000fc40003f8e848 */
[C---:B------:R-:W-:Y:S02]  /*4df0*/  ISETP.LT.OR P0, PT, R5.reuse, 0x2, P0 ;  /* 0x000000020500780c */ /* 0x040fe40000701670 */
[----:B------:R-:W-:Y:S02]  /*4e00*/  ISETP.LT.OR P3, PT, R5, 0x9, P3 ;  /* 0x000000090500780c */ /* 0x000fe40001f61670 */
[C---:B------:R-:W-:Y:S02]  /*4e10*/  ISETP.GT.AND P1, PT, R7.reuse, RZ, P1 ;  /* 0x000000ff0700720c */ /* 0x040fe40000f24270 */
[----:B------:R-:W-:Y:S02]  /*4e20*/  ISETP.GT.AND P4, PT, R7, 0x9, P4 ;  /* 0x000000090700780c */ /* 0x000fe40002784270 */
[----:B------:R-:W-:Y:S02]  /*4e30*/  FSEL R11, R25, -INF , !P0 ;  /* 0xff800000190b7808 */ /* 0x000fe40004000000 */
[----:B------:R-:W-:-:S02]  /*4e40*/  FSEL R10, R10, -INF , !P3 ;  /* 0xff8000000a0a7808 */ /* 0x000fc40005800000 */
[----:B------:R-:W-:Y:S01]  /*4e50*/  PLOP3.LUT P2, PT, PT, PT, UP2, 0x40, 0x0 ;  /* 0x000000000000781c */ /* 0x000fe20003f4e828 */
[----:B------:R-:W-:Y:S01]  /*4e60*/  UISETP.GE.AND UP2, UPT, UR10, 0x19, UPT ;  /* 0x000000190a00788c */ /* 0x000fe2000bf46270 */
[----:B------:R-:W-:Y:S01]  /*4e70*/  PLOP3.LUT P0, PT, PT, PT, UP4, 0x40, 0x0 ;  /* 0x000000000000781c */ /* 0x000fe20003f0e848 */
[----:B------:R-:W-:Y:S01]  /*4e80*/  UISETP.GE.AND UP4, UPT, UR10, 0x21, UPT ;  /* 0x000000210a00788c */ /* 0x000fe2000bf86270 */
[----:B------:R-:W-:Y:S02]  /*4e90*/  PLOP3.LUT P3, PT, PT, PT, UP5, 0x40, 0x0 ;  /* 0x000000000000781c */ /* 0x000fe40003f6e858 */
[C---:B------:R-:W-:Y:S02]  /*4ea0*/  ISETP.LT.OR P1, PT, R5.reuse, 0x1, P1 ;  /* 0x000000010500780c */ /* 0x040fe40000f21670 */
[----:B------:R-:W-:Y:S02]  /*4eb0*/  ISETP.LT.OR P4, PT, R5, 0xa, P4 ;  /* 0x0000000a0500780c */ /* 0x000fe40002781670 */
[----:B------:R-:W-:-:S02]  /*4ec0*/  ISETP.GT.AND P2, PT, R9, 0x1, P2 ;  /* 0x000000010900780c */ /* 0x000fc40001744270 */
[C---:B------:R-:W-:Y:S02]  /*4ed0*/  ISETP.GT.AND P0, PT, R9.reuse, 0x9, P0 ;  /* 0x000000090900780c */ /* 0x040fe40000704270 */
[----:B------:R-:W-:Y:S02]  /*4ee0*/  ISETP.GT.AND P3, PT, R9, 0x10, P3 ;  /* 0x000000100900780c */ /* 0x000fe40001f64270 */
[----:B------:R-:W-:Y:S02]  /*4ef0*/  FSEL R6, R24, -INF , !P1 ;  /* 0xff80000018067808 */ /* 0x000fe40004800000 */
[----:B------:R-:W-:Y:S01]  /*4f00*/  PLOP3.LUT P1, PT, PT, PT, UP3, 0x40, 0x0 ;  /* 0x000000000000781c */ /* 0x000fe20003f2e838 */
[----:B------:R-:W-:Y:S01]  /*4f10*/  UISETP.GE.AND UP3, UPT, UR10, 0x1a, UPT ;  /* 0x0000001a0a00788c */ /* 0x000fe2000bf66270 */
[----:B------:R-:W-:Y:S02]  /*4f20*/  FSEL R12, R12, -INF , !P4 ;  /* 0xff8000000c0c7808 */ /* 0x000fe40006000000 */
[----:B------:R-:W-:-:S02]  /*4f30*/  PLOP3.LUT P4, PT, PT, PT, UP6, 0x40, 0x0 ;  /* 0x000000000000781c */ /* 0x000fc40003f8e868 */
[C---:B------:R-:W-:Y:S02]  /*4f40*/  ISETP.LT.OR P2, PT, R8.reuse, 0x2, P2 ;  /* 0x000000020800780c */ /* 0x040fe40001741670 */
[C---:B------:R-:W-:Y:S02]  /*4f50*/  ISETP.LT.OR P0, PT, R8.reuse, 0xa, P0 ;  /* 0x0000000a0800780c */ /* 0x040fe40000701670 */
[----:B------:R-:W-:Y:S02]  /*4f60*/  ISETP.LT.OR P3, PT, R8, 0x11, P3 ;  /* 0x000000110800780c */ /* 0x000fe40001f61670 */
[C---:B------:R-:W-:Y:S02]  /*4f70*/  ISETP.GT.AND P1, PT, R9.reuse, 0x8, P1 ;  /* 0x000000080900780c */ /* 0x040fe40000f24270 */
[----:B------:R-:W-:Y:S02]  /*4f80*/  ISETP.GT.AND P4, PT, R9, 0x11, P4 ;  /* 0x000000110900780c */ /* 0x000fe40002784270 */
[----:B------:R-:W-:-:S02]  /*4f90*/  FSEL R29, R27, -INF , !P2 ;  /* 0xff8000001b1d7808 */ /* 0x000fc40005000000 */
[----:B------:R-:W-:Y:S02]  /*4fa0*/  FSEL R31, R31, -INF , !P0 ;  /* 0xff8000001f1f7808 */ /* 0x000fe40004000000 */
[----:B------:R-:W-:Y:S02]  /*4fb0*/  FSEL R32, R34, -INF , !P3 ;  /* 0xff80000022207808 */ /* 0x000fe40005800000 */
[----:B------:R-:W-:Y:S01]  /*4fc0*/  PLOP3.LUT P2, PT, PT, PT, UP5, 0x40, 0x0 ;  /* 0x000000000000781c */ /* 0x000fe20003f4e858 */
[----:B------:R-:W-:Y:S01]  /*4fd0*/  UISETP.GE.AND UP5, UPT, UR10, 0x22, UPT ;  /* 0x000000220a00788c */ /* 0x000fe2000bfa6270 */
[----:B------:R-:W-:Y:S02]  /*4fe0*/  PLOP3.LUT P0, PT, PT, PT, UP2, 0x40, 0x0 ;  /* 0x000000000000781c */ /* 0x000fe40003f0e828 */
[----:B------:R-:W-:Y:S02]  /*4ff0*/  PLOP3.LUT P3, PT, PT, PT, UP3, 0x40, 0x0 ;  /* 0x000000000000781c */ /* 0x000fe40003f6e838 */
[----:B------:R-:W-:-:S02]  /*5000*/  ISETP.LT.OR P1, PT, R8, 0x9, P1 ;  /* 0x000000090800780c */ /* 0x000fc40000f21670 */
[----:B------:R-:W-:Y:S02]  /*5010*/  ISETP.LT.OR P4, PT, R8, 0x12, P4 ;  /* 0x000000120800780c */ /* 0x000fe40002781670 */
[C---:B------:R-:W-:Y:S02]  /*5020*/  ISETP.GT.AND P2, PT, R7.reuse, 0x10, P2 ;  /* 0x000000100700780c */ /* 0x040fe40001744270 */
[C---:B------:R-:W-:Y:S02]  /*5030*/  ISETP.GT.AND P0, PT, R7.reuse, 0x18, P0 ;  /* 0x000000180700780c */ /* 0x040fe40000704270 */
[----:B------:R-:W-:Y:S02]  /*5040*/  ISETP.GT.AND P3, PT, R7, 0x19, P3 ;  /* 0x000000190700780c */ /* 0x000fe40001f64270 */
[----:B------:R-:W-:Y:S02]  /*5050*/  FSEL R30, R30, -INF , !P1 ;  /* 0xff8000001e1e7808 */ /* 0x000fe40004800000 */
[----:B------:R-:W-:Y:S01]  /*5060*/  PLOP3.LUT P1, PT, PT, PT, UP6, 0x40, 0x0 ;  /* 0x000000000000781c */ /* 0x000fe20003f2e868 */
[----:B------:R-:W-:Y:S01]  /*5070*/  UISETP.GE.AND UP6, UPT, UR10, 0x3a, UPT ;  /* 0x0000003a0a00788c */ /* 0x000fe2000bfc6270 */
[----:B------:R-:W-:-:S02]  /*5080*/  FSEL R33, R35, -INF , !P4 ;  /* 0xff80000023217808 */ /* 0x000fc40006000000 */
[----:B------:R-:W-:Y:S02]  /*5090*/  PLOP3.LUT P4, PT, PT, PT, UP4, 0x40, 0x0 ;  /* 0x000000000000781c */ /* 0x000fe40003f8e848 */
[C---:B------:R-:W-:Y:S02]  /*50a0*/  ISETP.LT.OR P2, PT, R5.reuse, 0x11, P2 ;  /* 0x000000110500780c */ /* 0x040fe40001741670 */
[C---:B------:R-:W-:Y:S02]  /*50b0*/  ISETP.LT.OR P0, PT, R5.reuse, 0x19, P0 ;  /* 0x000000190500780c */ /* 0x040fe40000701670 */
[----:B------:R-:W-:Y:S02]  /*50c0*/  ISETP.LT.OR P3, PT, R5, 0x1a, P3 ;  /* 0x0000001a0500780c */ /* 0x000fe40001f61670 */
[C---:B------:R-:W-:Y:S02]  /*50d0*/  ISETP.GT.AND P1, PT, R7.reuse, 0x11, P1 ;  /* 0x000000110700780c */ /* 0x040fe40000f24270 */
[----:B------:R-:W-:-:S02]  /*50e0*/  ISETP.GT.AND P4, PT, R7, 0x20, P4 ;  /* 0x000000200700780c */ /* 0x000fc40002784270 */
[----:B------:R-:W-:Y:S02]  /*50f0*/  FSEL R15, R15, -INF , !P2 ;  /* 0xff8000000f0f7808 */ /* 0x000fe40005000000 */
[----:B------:R-:W-:Y:S02]  /*5100*/  FSEL R19, R19, -INF , !P0 ;  /* 0xff80000013137808 */ /* 0x000fe40004000000 */
[----:B------:R-:W-:Y:S02]  /*5110*/  FSEL R20, R20, -INF , !P3 ;  /* 0xff80000014147808 */ /* 0x000fe40005800000 */
[----:B------:R-:W-:Y:S01]  /*5120*/  PLOP3.LUT P2, PT, PT, PT, UP2, 0x40, 0x0 ;  /* 0x000000000000781c */ /* 0x000fe20003f4e828 */
[----:B------:R-:W-:Y:S01]  /*5130*/  UISETP.GE.AND UP2, UPT, UR10, 0x2a, UPT ;  /* 0x0000002a0a00788c */ /* 0x000fe2000bf46270 */
[----:B------:R-:W-:Y:S02]  /*5140*/  PLOP3.LUT P0, PT, PT, PT, UP5, 0x40, 0x0 ;  /* 0x000000000000781c */ /* 0x000fe40003f0e858 */
[----:B------:R-:W-:-:S02]  /*5150*/  PLOP3.LUT P3, PT, PT, PT, UP0, 0x40, 0x0 ;  /* 0x000000000000781c */ /* 0x000fc40003f6e808 */
[C---:B------:R-:W-:Y:S02]  /*5160*/  ISETP.LT.OR P1, PT, R5.reuse, 0x12, P1 ;  /* 0x000000120500780c */ /* 0x040fe40000f21670 */
[----:B------:R-:W-:Y:S02]  /*5170*/  ISETP.LT.OR P4, PT, R5, 0x21, P4 ;  /* 0x000000210500780c */ /* 0x000fe40002781670 */
        /* <DEDUP_REMOVED lines=8> */
[----:B------:R-:W-:Y:S02]  /*5200*/  ISETP.LT.OR P3, PT, R5, 0x29, P3 ;  /* 0x000000290500780c */ /* 0x000fe40001f61670 */
[----:B------:R-:W-:Y:S02]  /*5210*/  ISETP.GT.AND P4, PT, R7, 0x29, P4 ;  /* 0x000000290700780c */ /* 0x000fe40002784270 */
[----:B------:R-:W-:Y:S02]  /*5220*/  FSEL R22, R22, -INF , !P0 ;  /* 0xff80000016167808 */ /* 0x000fe40004000000 */
[----:B------:R-:W-:-:S02]  /*5230*/  FSEL R23, R23, -INF , !P3 ;  /* 0xff80000017177808 */ /* 0x000fc40005800000 */
[----:B------:R-:W-:Y:S01]  /*5240*/  PLOP3.LUT P0, PT, PT, PT, UP4, 0x40, 0x0 ;  /* 0x000000000000781c */ /* 0x000fe20003f0e848 */
[----:B------:R-:W-:Y:S01]  /*5250*/  UISETP.GE.AND UP4, UPT, UR10, 0x32, UPT ;  /* 0x000000320a00788c */ /* 0x000fe2000bf86270 */
[----:B------:R-:W-:Y:S02]  /*5260*/  PLOP3.LUT P3, PT, PT, PT, UP3, 0x40, 0x0 ;  /* 0x000000000000781c */ /* 0x000fe40003f6e838 */
[----:B------:R-:W-:Y:S02]  /*5270*/  ISETP.LT.OR P4, PT, R5, 0x2a, P4 ;  /* 0x0000002a0500780c */ /* 0x000fe40002781670 */
[----:B------:R-:W-:Y:S02]  /*5280*/  ISETP.GT.AND P3, PT, R7, 0x30, P3 ;  /* 0x000000300700780c */ /* 0x000fe40001f64270 */
[----:B------:R-:W-:Y:S02]  /*5290*/  FSEL R24, R45, -INF , !P4 ;  /* 0xff8000002d187808 */ /* 0x000fe40006000000 */
[----:B------:R-:W-:-:S02]  /*52a0*/  PLOP3.LUT P4, PT, PT, PT, UP4, 0x40, 0x0 ;  /* 0x000000000000781c */ /* 0x000fc40003f8e848 */
[----:B------:R-:W-:Y:S02]  /*52b0*/  ISETP.LT.OR P3, PT, R5, 0x31, P3 ;  /* 0x000000310500780c */ /* 0x000fe40001f61670 */
[----:B------:R-:W-:Y:S02]  /*52c0*/  ISETP.GT.AND P4, PT, R7, 0x31, P4 ;  /* 0x000000310700780c */ /* 0x000fe40002784270 */
[----:B------:R-:W-:Y:S02]  /*52d0*/  FSEL R25, R48, -INF , !P3 ;  /* 0xff80000030197808 */ /* 0x000fe40005800000 */
[----:B------:R-:W-:Y:S01]  /*52e0*/  PLOP3.LUT P3, PT, PT, PT, UP5, 0x40, 0x0 ;  /* 0x000000000000781c */ /* 0x000fe20003f6e858 */
[----:B------:R-:W-:Y:S01]  /*52f0*/  UISETP.GE.AND UP5, UPT, UR10, 0x39, UPT ;  /* 0x000000390a00788c */ /* 0x000fe2000bfa6270 */
[----:B------:R-:W-:Y:S02]  /*5300*/  ISETP.LT.OR P4, PT, R5, 0x32, P4 ;  /* 0x000000320500780c */ /* 0x000fe40002781670 */
[----:B------:R-:W-:Y:S01]  /*5310*/  FMNMX.FTZ R35, R28, R29, !PT ;  /* 0x0000001d1c237209 */ /* 0x000fe20007810000 */
[----:B------:R-:W-:Y:S01]  /*5320*/  ULDC UR10, c[0x0][0x988] ;  /* 0x00026200000a7ab9 */ /* 0x000fe20000000800 */
[----:B------:R-:W-:-:S02]  /*5330*/  FSEL R26, R49, -INF , !P4 ;  /* 0xff800000311a7808 */ /* 0x000fc40006000000 */
[----:B------:R-:W-:Y:S02]  /*5340*/  PLOP3.LUT P4, PT, PT, PT, UP5, 0x40, 0x0 ;  /* 0x000000000000781c */ /* 0x000fe40003f8e858 */
[----:B------:R-:W-:Y:S02]  /*5350*/  ISETP.GT.AND P2, PT, R9, 0x18, P2 ;  /* 0x000000180900780c */ /* 0x000fe40001744270 */
[----:B------:R-:W-:Y:S02]  /*5360*/  ISETP.GT.AND P4, PT, R7, 0x38, P4 ;  /* 0x000000380700780c */ /* 0x000fe40002784270 */
[----:B------:R-:W-:Y:S02]  /*5370*/  ISETP.GT.AND P1, PT, R9, 0x19, P1 ;  /* 0x000000190900780c */ /* 0x000fe40000f24270 */
[----:B------:R-:W-:Y:S02]  /*5380*/  ISETP.LT.OR P4, PT, R5, 0x39, P4 ;  /* 0x000000390500780c */ /* 0x000fe40002781670 */
[----:B------:R-:W-:-:S02]  /*5390*/  ISETP.LT.OR P2, PT, R8, 0x19, P2 ;  /* 0x000000190800780c */ /* 0x000fc40001741670 */
[----:B------:R-:W-:Y:S02]  /*53a0*/  FSEL R27, R52, -INF , !P4 ;  /* 0xff800000341b7808 */ /* 0x000fe40006000000 */
[----:B------:R-:W-:Y:S02]  /*53b0*/  PLOP3.LUT P4, PT, PT, PT, UP6, 0x40, 0x0 ;  /* 0x000000000000781c */ /* 0x000fe40003f8e868 */
[----:B------:R-:W-:Y:S02]  /*53c0*/  ISETP.LT.OR P1, PT, R8, 0x1a, P1 ;  /* 0x0000001a0800780c */ /* 0x000fe40000f21670 */
[----:B------:R-:W-:Y:S02]  /*53d0*/  ISETP.GT.AND P4, PT, R7, 0x39, P4 ;  /* 0x000000390700780c */ /* 0x000fe40002784270 */
[----:B------:R-:W-:Y:S02]  /*53e0*/  ISETP.GT.AND P0, PT, R9, 0x20, P0 ;  /* 0x000000200900780c */ /* 0x000fe40000704270 */
[----:B------:R-:W-:-:S02]  /*53f0*/  ISETP.LT.OR P4, PT, R5, 0x3a, P4 ;  /* 0x0000003a0500780c */ /* 0x000fc40002781670 */
[----:B------:R-:W-:Y:S02]  /*5400*/  FMNMX.FTZ R5, R6, R11, !PT ;  /* 0x0000000b06057209 */ /* 0x000fe40007810000 */
[----:B------:R-:W-:Y:S02]  /*5410*/  FSEL R7, R53, -INF , !P4 ;  /* 0xff80000035077808 */ /* 0x000fe40006000000 */
[----:B------:R-:W-:Y:S02]  /*5420*/  FMNMX.FTZ R5, R10, R5, !PT ;  /* 0x000000050a057209 */ /* 0x000fe40007810000 */
[----:B------:R-:W-:Y:S01]  /*5430*/  PLOP3.LUT P4, PT, PT, PT, UP0, 0x40, 0x0 ;  /* 0x000000000000781c */ /* 0x000fe20003f8e808 */
[----:B------:R-:W-:Y:S01]  /*5440*/  UISETP.NE.AND UP0, UPT, UR14, URZ, UPT ;  /* 0x0000003f0e00728c */ /* 0x000fe2000bf05270 */
[----:B------:R-:W-:Y:S02]  /*5450*/  FMNMX.FTZ R34, R12, R5, !PT ;  /* 0x000000050c227209 */ /* 0x000fe40007810000 */
[----:B------:R-:W-:-:S02]  /*5460*/  ISETP.GT.AND P3, PT, R9, 0x21, P3 ;  /* 0x000000210900780c */ /* 0x000fc40001f64270 */
[----:B------:R-:W-:Y:S02]  /*5470*/  FMNMX.FTZ R5, R15, R34, !PT ;  /* 0x000000220f057209 */ /* 0x000fe40007810000 */
[----:B------:R-:W-:Y:S02]  /*5480*/  ISETP.LT.OR P0, PT, R8, 0x21, P0 ;  /* 0x000000210800780c */ /* 0x000fe40000701670 */
[----:B------:R-:W-:Y:S02]  /*5490*/  FMNMX.FTZ R34, R18, R5, !PT ;  /* 0x0000000512227209 */ /* 0x000fe40007810000 */
[----:B------:R-:W-:Y:S02]  /*54a0*/  ISETP.GT.AND P4, PT, R9, 0x28, P4 ;  /* 0x000000280900780c */ /* 0x000fe40002784270 */
[----:B------:R-:W-:Y:S02]  /*54b0*/  FMNMX.FTZ R5, R19, R34, !PT ;  /* 0x0000002213057209 */ /* 0x000fe40007810000 */
[----:B------:R-:W-:-:S02]  /*54c0*/  ISETP.LT.OR P3, PT, R8, 0x22, P3 ;  /* 0x000000220800780c */ /* 0x000fc40001f61670 */
[----:B------:R-:W-:Y:S02]  /*54d0*/  FMNMX.FTZ R34, R20, R5, !PT ;  /* 0x0000000514227209 */ /* 0x000fe40007810000 */
[----:B------:R-:W-:Y:S02]  /*54e0*/  ISETP.LT.OR P4, PT, R8, 0x29, P4 ;  /* 0x000000290800780c */ /* 0x000fe40002781670 */
        /* <DEDUP_REMOVED lines=10> */
[----:B------:R-:W-:Y:S02]  /*5590*/  FMNMX.FTZ R36, R30, R35, !PT ;  /* 0x000000231e247209 */ /* 0x000fe40007810000 */
[----:B------:R-:W-:Y:S01]  /*55a0*/  FSEL R35, R39, -INF , !P1 ;  /* 0xff80000027237808 */ /* 0x000fe20004800000 */
[----:B------:R-:W0:Y:S01]  /*55b0*/  SHFL.BFLY PT, R34, R37, 0x1, 0x1f ;  /* 0x0c201f0025227f89 */ /* 0x000e2200000e0000 */
[----:B------:R-:W-:-:S04]  /*55c0*/  PLOP3.LUT P1, PT, PT, PT, UP3, 0x40, 0x0 ;  /* 0x000000000000781c */ /* 0x000fc80003f2e838 */
[----:B------:R-:W-:-:S04]  /*55d0*/  ISETP.GT.AND P1, PT, R9, 0x30, P1 ;  /* 0x000000300900780c */ /* 0x000fc80000f24270 */
[----:B------:R-:W-:Y:S02]  /*55e0*/  ISETP.LT.OR P1, PT, R8, 0x31, P1 ;  /* 0x000000310800780c */ /* 0x000fe40000f21670 */
[----:B0-----:R-:W-:Y:S02]  /*55f0*/  FMNMX.FTZ R5, R37, R34, !PT ;  /* 0x0000002225057209 */ /* 0x001fe40007810000 */
[----:B------:R-:W-:Y:S02]  /*5600*/  FMNMX.FTZ R37, R31, R36, !PT ;  /* 0x000000241f257209 */ /* 0x000fe40007810000 */
[----:B------:R-:W-:Y:S02]  /*5610*/  FSEL R34, R38, -INF , !P2 ;  /* 0xff80000026227808 */ /* 0x000fe40005000000 */
[----:B------:R-:W-:Y:S02]  /*5620*/  FMNMX.FTZ R38, R32, R37, !PT ;  /* 0x0000002520267209 */ /* 0x000fe40007810000 */
[----:B------:R-:W-:-:S02]  /*5630*/  PLOP3.LUT P2, PT, PT, PT, UP2, 0x40, 0x0 ;  /* 0x000000000000781c */ /* 0x000fc40003f4e828 */
[----:B------:R-:W-:Y:S02]  /*5640*/  FMNMX.FTZ R39, R33, R38, !PT ;  /* 0x0000002621277209 */ /* 0x000fe40007810000 */
[----:B------:R-:W-:Y:S02]  /*5650*/  ISETP.GT.AND P2, PT, R9, 0x29, P2 ;  /* 0x000000290900780c */ /* 0x000fe40001744270 */
[----:B------:R-:W-:Y:S02]  /*5660*/  FMNMX.FTZ R40, R34, R39, !PT ;  /* 0x0000002722287209 */ /* 0x000fe40007810000 */
[----:B------:R-:W-:Y:S01]  /*5670*/  FSEL R36, R42, -INF , !P0 ;  /* 0xff8000002a247808 */ /* 0x000fe20004000000 */
[----:B------:R-:W-:Y:S01]  /*5680*/  FMUL.FTZ R42, R5, UR10 ;  /* 0x0000000a052a7c20 */ /* 0x000fe20008410000 */
[----:B------:R-:W-:Y:S02]  /*5690*/  FMNMX.FTZ R41, R35, R40, !PT ;  /* 0x0000002823297209 */ /* 0x000fe40007810000 */
[----:B------:R-:W-:-:S02]  /*56a0*/  ISETP.LT.OR P2, PT, R8, 0x2a, P2 ;  /* 0x0000002a0800780c */ /* 0x000fc40001741670 */
[----:B------:R-:W-:Y:S02]  /*56b0*/  FSEL R37, R43, -INF , !P3 ;  /* 0xff8000002b257808 */ /* 0x000fe40005800000 */
[----:B------:R-:W-:Y:S02]  /*56c0*/  FMNMX.FTZ R40, R36, R41, !PT ;  /* 0x0000002924287209 */ /* 0x000fe40007810000 */
[----:B------:R-:W-:Y:S02]  /*56d0*/  FSEL R39, R47, -INF , !P2 ;  /* 0xff8000002f277808 */ /* 0x000fe40005000000 */
[----:B------:R-:W-:Y:S02]  /*56e0*/  FSETP.NEU.FTZ.AND P2, PT, R5, -INF , PT ;  /* 0xff8000000500780b */ /* 0x000fe40003f5d000 */
[----:B------:R-:W-:Y:S02]  /*56f0*/  PLOP3.LUT P0, PT, PT, PT, UP4, 0x40, 0x0 ;  /* 0x000000000000781c */ /* 0x000fe40003f0e848 */
[----:B------:R-:W-:-:S02]  /*5700*/  FSEL R38, R46, -INF , !P4 ;  /* 0xff8000002e267808 */ /* 0x000fc40006000000 */
[----:B------:R-:W-:Y:S02]  /*5710*/  FMNMX.FTZ R41, R37, R40, !PT ;  /* 0x0000002825297209 */ /* 0x000fe40007810000 */
[----:B------:R-:W-:Y:S02]  /*5720*/  PLOP3.LUT P3, PT, PT, PT, UP5, 0x40, 0x0 ;  /* 0x000000000000781c */ /* 0x000fe40003f6e858 */
[----:B------:R-:W-:Y:S02]  /*5730*/  PLOP3.LUT P4, PT, PT, PT, UP6, 0x40, 0x0 ;  /* 0x000000000000781c */ /* 0x000fe40003f8e868 */
[----:B------:R-:W-:Y:S02]  /*5740*/  FSEL R43, R42, RZ, P2 ;  /* 0x000000ff2a2b7208 */ /* 0x000fe40001000000 */
[C---:B------:R-:W-:Y:S02]  /*5750*/  ISETP.GT.AND P0, PT, R9.reuse, 0x31, P0 ;  /* 0x000000310900780c */ /* 0x040fe40000704270 */
[----:B------:R-:W-:Y:S01]  /*5760*/  FMNMX.FTZ R42, R38, R41, !PT ;  /* 0x00000029262a7209 */ /* 0x000fe20007810000 */
[--C-:B------:R-:W-:Y:S01]  /*5770*/  FFMA.FTZ R44, R6, UR10, -R43.reuse ;  /* 0x0000000a062c7c23 */ /* 0x100fe2000801082b */
[----:B------:R-:W-:Y:S01]  /*5780*/  ISETP.GT.AND P3, PT, R9, 0x38, P3 ;  /* 0x000000380900780c */ /* 0x000fe20001f64270 */
[--C-:B------:R-:W-:Y:S01]  /*5790*/  FFMA.FTZ R7, R7, UR10, -R43.reuse ;  /* 0x0000000a07077c23 */ /* 0x100fe2000801082b */
[----:B------:R-:W-:Y:S01]  /*57a0*/  ISETP.GT.AND P4, PT, R9, 0x39, P4 ;  /* 0x000000390900780c */ /* 0x000fe20002784270 */
[--C-:B------:R-:W-:Y:S01]  /*57b0*/  FFMA.FTZ R12, R12, UR10, -R43.reuse ;  /* 0x0000000a0c0c7c23 */ /* 0x100fe2000801082b */
[----:B------:R-:W-:Y:S01]  /*57c0*/  ISETP.LT.OR P0, PT, R8, 0x32, P0 ;  /* 0x000000320800780c */ /* 0x000fe20000701670 */
[----:B------:R0:W-:Y:S01]  /*57d0*/  MUFU.EX2 R46, R7 ;  /* 0x00000007002e7308 */ /* 0x0001e20000000800 */
[----:B------:R-:W-:Y:S01]  /*57e0*/  FSEL R40, R50, -INF , !P1 ;  /* 0xff80000032287808 */ /* 0x000fe20004800000 */
[--C-:B------:R-:W-:Y:S01]  /*57f0*/  FFMA.FTZ R10, R10, UR10, -R43.reuse ;  /* 0x0000000a0a0a7c23 */ /* 0x100fe2000801082b */
[----:B------:R-:W-:Y:S01]  /*5800*/  FMNMX.FTZ R9, R39, R42, !PT ;  /* 0x0000002a27097209 */ /* 0x000fe20007810000 */
[--C-:B------:R-:W-:Y:S01]  /*5810*/  FFMA.FTZ R15, R15, UR10, -R43.reuse ;  /* 0x0000000a0f0f7c23 */ /* 0x100fe2000801082b */
[----:B------:R-:W-:Y:S01]  /*5820*/  ISETP.LT.OR P3, PT, R8, 0x39, P3 ;  /* 0x000000390800780c */ /* 0x000fe20001f61670 */
[--C-:B------:R-:W-:Y:S01]  /*5830*/  FFMA.FTZ R18, R18, UR10, -R43.reuse ;  /* 0x0000000a12127c23 */ /* 0x100fe2000801082b */
[----:B------:R-:W-:Y:S01]  /*5840*/  FSEL R41, R51, -INF , !P0 ;  /* 0xff80000033297808 */ /* 0x000fe20004000000 */
[----:B------:R-:W-:Y:S01]  /*5850*/  MUFU.EX2 R47, R12 ;  /* 0x0000000c002f7308 */ /* 0x000fe20000000800 */
[----:B------:R-:W-:Y:S01]  /*5860*/  FMNMX.FTZ R6, R40, R9, !PT ;  /* 0x0000000928067209 */ /* 0x000fe20007810000 */
[--C-:B------:R-:W-:Y:S01]  /*5870*/  FFMA.FTZ R19, R19, UR10, -R43.reuse ;  /* 0x0000000a13137c23 */ /* 0x100fe2000801082b */
[----:B------:R-:W-:Y:S01]  /*5880*/  ISETP.LT.OR P4, PT, R8, 0x3a, P4 ;  /* 0x0000003a0800780c */ /* 0x000fe20002781670 */
[--C-:B------:R-:W-:Y:S01]  /*5890*/  FFMA.FTZ R8, R11, UR10, -R43.reuse ;  /* 0x0000000a0b087c23 */ /* 0x100fe2000801082b */
[----:B------:R-:W-:Y:S01]  /*58a0*/  FSEL R42, R54, -INF , !P3 ;  /* 0xff800000362a7808 */ /* 0x000fe20005800000 */
[--C-:B------:R-:W-:Y:S01]  /*58b0*/  FFMA.FTZ R20, R20, UR10, -R43.reuse ;  /* 0x0000000a14147c23 */ /* 0x100fe2000801082b */
[----:B------:R-:W-:Y:S01]  /*58c0*/  FMNMX.FTZ R9, R41, R6, !PT ;  /* 0x0000000629097209 */ /* 0x000fe20007810000 */
[----:B------:R-:W-:Y:S01]  /*58d0*/  MUFU.EX2 R45, R8 ;  /* 0x00000008002d7308 */ /* 0x000fe20000000800 */
[----:B------:R-:W-:Y:S01]  /*58e0*/  FSEL R11, R55, -INF , !P4 ;  /* 0xff800000370b7808 */ /* 0x000fe20006000000 */
[--C-:B------:R-:W-:Y:S01]  /*58f0*/  FFMA.FTZ R21, R21, UR10, -R43.reuse ;  /* 0x0000000a15157c23 */ /* 0x100fe2000801082b */
[----:B------:R-:W-:Y:S01]  /*5900*/  FMNMX.FTZ R6, R42, R9, !PT ;  /* 0x000000092a067209 */ /* 0x000fe20007810000 */
[--C-:B------:R-:W-:Y:S01]  /*5910*/  FFMA.FTZ R22, R22, UR10, -R43.reuse ;  /* 0x0000000a16167c23 */ /* 0x100fe2000801082b */
[----:B0-----:R-:W-:Y:S01]  /*5920*/  LEA.HI R7, R17, R16, RZ, 0x4 ;  /* 0x0000001011077211 */ /* 0x001fe200078f20ff */
[--C-:B------:R-:W-:Y:S01]  /*5930*/  FFMA.FTZ R23, R23, UR10, -R43.reuse ;  /* 0x0000000a17177c23 */ /* 0x100fe2000801082b */
[----:B------:R-:W-:Y:S01]  /*5940*/  FMNMX.FTZ R6, R11, R6, !PT ;  /* 0x000000060b067209 */ /* 0x000fe20007810000 */
[----:B------:R-:W-:Y:S01]  /*5950*/  MUFU.EX2 R154, R10 ;  /* 0x0000000a009a7308 */ /* 0x000fe20000000800 */
[--C-:B------:R-:W-:Y:S01]  /*5960*/  FFMA.FTZ R24, R24, UR10, -R43.reuse ;  /* 0x0000000a18187c23 */ /* 0x100fe2000801082b */
[--C-:B------:R-:W-:Y:S01]  /*5970*/  FFMA.FTZ R25, R25, UR10, -R43.reuse ;  /* 0x0000000a19197c23 */ /* 0x100fe2000801082b */
[--C-:B------:R-:W-:Y:S01]  /*5980*/  FFMA.FTZ R26, R26, UR10, -R43.reuse ;  /* 0x0000000a1a1a7c23 */ /* 0x100fe2000801082b */
[----:B------:R-:W0:Y:S01]  /*5990*/  SHFL.BFLY PT, R9, R6, 0x2, 0x1f ;  /* 0x0c401f0006097f89 */ /* 0x000e2200000e0000 */
[----:B------:R-:W-:-:S03]  /*59a0*/  FFMA.FTZ R27, R27, UR10, -R43 ;  /* 0x0000000a1b1b7c23 */ /* 0x000fc6000801082b */
[----:B------:R-:W1:Y:S08]  /*59b0*/  MUFU.EX2 R44, R44 ;  /* 0x0000002c002c7308 */ /* 0x000e700000000800 */
[----:B------:R-:W-:Y:S08]  /*59c0*/  MUFU.EX2 R15, R15 ;  /* 0x0000000f000f7308 */ /* 0x000ff00000000800 */
[----:B------:R-:W2:Y:S01]  /*59d0*/  MUFU.EX2 R18, R18 ;  /* 0x0000001200127308 */ /* 0x000ea20000000800 */
[----:B-1----:R-:W-:-:S02]  /*59e0*/  F2FP.BF16.F32.PACK_AB R152, R45, R44 ;  /* 0x0000002c2d98723e */ /* 0x002fc400000010ff */
[----:B0-----:R-:W-:-:S05]  /*59f0*/  FMNMX.FTZ R9, R6, R9, !PT ;  /* 0x0000000906097209 */ /* 0x001fca0007810000 */
[----:B------:R-:W-:Y:S01]  /*5a00*/  MUFU.EX2 R19, R19 ;  /* 0x0000001300137308 */ /* 0x000fe20000000800 */
[----:B------:R-:W0:Y:S07]  /*5a10*/  SHFL.BFLY PT, R6, R9, 0x1, 0x1f ;  /* 0x0c201f0009067f89 */ /* 0x000e2e00000e0000 */
[----:B------:R-:W1:Y:S01]  /*5a20*/  MUFU.EX2 R20, R20 ;  /* 0x0000001400147308 */ /* 0x000e620000000800 */
[----:B--2---:R-:W-:-:S07]  /*5a30*/  F2FP.BF16.F32.PACK_AB R156, R18, R15 ;  /* 0x0000000f129c723e */ /* 0x004fce00000010ff */
[----:B------:R-:W-:Y:S08]  /*5a40*/  MUFU.EX2 R21, R21 ;  /* 0x0000001500157308 */ /* 0x000ff00000000800 */
[----:B------:R-:W-:Y:S01]  /*5a50*/  MUFU.EX2 R22, R22 ;  /* 0x0000001600167308 */ /* 0x000fe20000000800 */
[----:B0-----:R-:W-:Y:S02]  /*5a60*/  FMNMX.FTZ R6, R9, R6, !PT ;  /* 0x0000000609067209 */ /* 0x001fe40007810000 */
[----:B------:R-:W-:-:S02]  /*5a70*/  LOP3.LUT R9, R7, 0xfffffff0, RZ, 0xc0, !PT ;  /* 0xfffffff007097812 */ /* 0x000fc400078ec0ff */
[C---:B------:R-:W-:Y:S01]  /*5a80*/  FSETP.NEU.FTZ.AND P0, PT, R6.reuse, -INF , PT ;  /* 0xff8000000600780b */ /* 0x040fe20003f1d000 */
[----:B------:R-:W-:Y:S01]  /*5a90*/  FMUL.FTZ R8, R6, UR10 ;  /* 0x0000000a06087c20 */ /* 0x000fe20008410000 */
[----:B-1----:R-:W-:Y:S01]  /*5aa0*/  F2FP.BF16.F32.PACK_AB R158, R20, R19 ;  /* 0x00000013149e723e */ /* 0x002fe200000010ff */
[----:B------:R-:W-:Y:S01]  /*5ab0*/  IMAD.IADD R9, R16, 0x1, -R9 ;  /* 0x0000000110097824 */ /* 0x000fe200078e0a09 */
[----:B------:R-:W-:Y:S01]  /*5ac0*/  LEA.HI R16, R17, R16, RZ, 0x5 ;  /* 0x0000001011107211 */ /* 0x000fe200078f28ff */
[----:B------:R-:W-:Y:S01]  /*5ad0*/  MUFU.EX2 R23, R23 ;  /* 0x0000001700177308 */ /* 0x000fe20000000800 */
[----:B------:R-:W-:Y:S02]  /*5ae0*/  FSEL R12, R8, RZ, P0 ;  /* 0x000000ff080c7208 */ /* 0x000fe40000000000 */
[----:B------:R-:W-:Y:S01]  /*5af0*/  SHF.R.S32.HI R8, RZ, 0x1f, R9 ;  /* 0x0000001fff087819 */ /* 0x000fe20000011409 */
[----:B------:R-:W-:Y:S02]  /*5b00*/  IMAD.SHL.U32 R16, R16, 0x20, RZ ;  /* 0x0000002010107824 */ /* 0x000fe400078e00ff */
[--C-:B------:R-:W-:Y:S01]  /*5b10*/  FFMA.FTZ R28, R28, UR10, -R12.reuse ;  /* 0x0000000a1c1c7c23 */ /* 0x100fe2000801080c */
[----:B------:R-:W-:Y:S01]  /*5b20*/  LEA.HI R8, R8, R9, RZ, 0x3 ;  /* 0x0000000908087211 */ /* 0x000fe200078f18ff */
[--C-:B------:R-:W-:Y:S01]  /*5b30*/  FFMA.FTZ R29, R29, UR10, -R12.reuse ;  /* 0x0000000a1d1d7c23 */ /* 0x100fe2000801080c */
[--C-:B------:R-:W-:Y:S01]  /*5b40*/  FFMA.FTZ R30, R30, UR10, -R12.reuse ;  /* 0x0000000a1e1e7c23 */ /* 0x100fe2000801080c */
[--C-:B------:R-:W-:Y:S01]  /*5b50*/  FFMA.FTZ R31, R31, UR10, -R12.reuse ;  /* 0x0000000a1f1f7c23 */ /* 0x100fe2000801080c */
[C---:B------:R-:W-:Y:S01]  /*5b60*/  LOP3.LUT R10, R8.reuse, 0xfffffff8, RZ, 0xc0, !PT ;  /* 0xfffffff8080a7812 */ /* 0x040fe200078ec0ff */
[----:B------:R-:W-:Y:S01]  /*5b70*/  MUFU.EX2 R28, R28 ;  /* 0x0000001c001c7308 */ /* 0x000fe20000000800 */
[----:B------:R-:W-:Y:S01]  /*5b80*/  SHF.L.U32 R17, R8, 0x6, RZ ;  /* 0x0000000608117819 */ /* 0x000fe200000006ff */
[--C-:B------:R-:W-:Y:S01]  /*5b90*/  FFMA.FTZ R32, R32, UR10, -R12.reuse ;  /* 0x0000000a20207c23 */ /* 0x100fe2000801080c */
[----:B------:R-:W-:Y:S01]  /*5ba0*/  IADD3 R10, R9, -R10, RZ ;  /* 0x8000000a090a7210 */ /* 0x000fe20007ffe0ff */
[--C-:B------:R-:W-:Y:S01]  /*5bb0*/  FFMA.FTZ R33, R33, UR10, -R12.reuse ;  /* 0x0000000a21217c23 */ /* 0x100fe2000801080c */
[----:B------:R-:W-:Y:S01]  /*5bc0*/  SHF.R.S32.HI R9, RZ, 0x4, R7 ;  /* 0x00000004ff097819 */ /* 0x000fe20000011407 */
[--C-:B------:R-:W-:Y:S01]  /*5bd0*/  FFMA.FTZ R34, R34, UR10, -R12.reuse ;  /* 0x0000000a22227c23 */ /* 0x100fe2000801080c */
[----:B------:R-:W-:Y:S01]  /*5be0*/  LOP3.LUT R17, R17, 0x7ffffe00, RZ, 0xc0, !PT ;  /* 0x7ffffe0011117812 */ /* 0x000fe200078ec0ff */
[----:B------:R-:W-:Y:S01]  /*5bf0*/  IMAD.SHL.U32 R7, R10, 0x40, RZ ;  /* 0x000000400a077824 */ /* 0x000fe200078e00ff */
[----:B------:R-:W0:Y:S01]  /*5c00*/  MUFU.EX2 R29, R29 ;  /* 0x0000001d001d7308 */ /* 0x000e220000000800 */
[----:B------:R-:W-:Y:S01]  /*5c10*/  IMAD.SHL.U32 R48, R9, 0x8, RZ ;  /* 0x0000000809307824 */ /* 0x000fe200078e00ff */
[----:B------:R-:W-:Y:S01]  /*5c20*/  LOP3.LUT R9, R16, 0x7ffffc00, RZ, 0xc0, !PT ;  /* 0x7ffffc0010097812 */ /* 0x000fe200078ec0ff */
[--C-:B------:R-:W-:Y:S01]  /*5c30*/  FFMA.FTZ R35, R35, UR10, -R12.reuse ;  /* 0x0000000a23237c23 */ /* 0x100fe2000801080c */
[----:B------:R-:W-:Y:S01]  /*5c40*/  LOP3.LUT R7, R7, 0x1c0, RZ, 0xc0, !PT ;  /* 0x000001c007077812 */ /* 0x000fe200078ec0ff */
[--C-:B------:R-:W-:Y:S01]  /*5c50*/  FFMA.FTZ R36, R36, UR10, -R12.reuse ;  /* 0x0000000a24247c23 */ /* 0x100fe2000801080c */
[--C-:B------:R-:W-:Y:S01]  /*5c60*/  FFMA.FTZ R37, R37, UR10, -R12.reuse ;  /* 0x0000000a25257c23 */ /* 0x100fe2000801080c */
[----:B------:R-:W-:Y:S01]  /*5c70*/  FFMA.FTZ R38, R38, UR10, -R12 ;  /* 0x0000000a26267c23 */ /* 0x000fe2000801080c */
[----:B------:R-:W-:Y:S01]  /*5c80*/  LOP3.LUT R48, R7, 0x8, R48, 0xf8, !PT ;  /* 0x0000000807307812 */ /* 0x000fe200078ef830 */
[----:B------:R-:W1:Y:S01]  /*5c90*/  MUFU.EX2 R30, R30 ;  /* 0x0000001e001e7308 */ /* 0x000e620000000800 */
[----:B------:R-:W-:Y:S01]  /*5ca0*/  SHF.R.U32.HI R7, RZ, 0x3, R7 ;  /* 0x00000003ff077819 */ /* 0x000fe20000011607 */
[--C-:B------:R-:W-:Y:S01]  /*5cb0*/  FFMA.FTZ R39, R39, UR10, -R12.reuse ;  /* 0x0000000a27277c23 */ /* 0x100fe2000801080c */
[--C-:B------:R-:W-:Y:S01]  /*5cc0*/  FFMA.FTZ R40, R40, UR10, -R12.reuse ;  /* 0x0000000a28287c23 */ /* 0x100fe2000801080c */
[--C-:B------:R-:W-:Y:S01]  /*5cd0*/  FFMA.FTZ R41, R41, UR10, -R12.reuse ;  /* 0x0000000a29297c23 */ /* 0x100fe2000801080c */
[----:B------:R-:W-:Y:S01]  /*5ce0*/  LOP3.LUT R48, R48, R7, RZ, 0x3c, !PT ;  /* 0x0000000730307212 */ /* 0x000fe200078e3cff */
[----:B------:R-:W-:Y:S01]  /*5cf0*/  FADD.FTZ R7, R44, R45 ;  /* 0x0000002d2c077221 */ /* 0x000fe20000010000 */
[----:B------:R-:W-:Y:S01]  /*5d00*/  LOP3.LUT P0, RZ, R10, 0x2, RZ, 0xc0, !PT ;  /* 0x000000020aff7812 */ /* 0x000fe2000780c0ff */
[----:B------:R-:W2:Y:S01]  /*5d10*/  MUFU.EX2 R31, R31 ;  /* 0x0000001f001f7308 */ /* 0x000ea20000000800 */
[----:B------:R-:W-:Y:S01]  /*5d20*/  IADD3 R48, R48, R17, R9 ;  /* 0x0000001130307210 */ /* 0x000fe20007ffe009 */
[----:B------:R-:W-:Y:S01]  /*5d30*/  FADD.FTZ R8, R154, R7 ;  /* 0x000000079a087221 */ /* 0x000fe20000010000 */
[----:B0-----:R-:W-:Y:S01]  /*5d40*/  FADD.FTZ R9, R28, R29 ;  /* 0x0000001d1c097221 */ /* 0x001fe20000010000 */
[----:B------:R-:W-:Y:S01]  /*5d50*/  LOP3.LUT P1, RZ, R10, 0x4, RZ, 0xc0, !PT ;  /* 0x000000040aff7812 */ /* 0x000fe2000782c0ff */
[----:B------:R-:W-:Y:S01]  /*5d60*/  FFMA.FTZ R42, R42, UR10, -R12 ;  /* 0x0000000a2a2a7c23 */ /* 0x000fe2000801080c */
[C---:B------:R-:W-:Y:S01]  /*5d70*/  FADD.FTZ R8, R47.reuse, R8 ;  /* 0x000000082f087221 */ /* 0x040fe20000010000 */
[----:B------:R-:W-:Y:S01]  /*5d80*/  F2FP.BF16.F32.PACK_AB R154, R47, R154 ;  /* 0x0000009a2f9a723e */ /* 0x000fe200000010ff */
[----:B------:R-:W0:Y:S01]  /*5d90*/  MUFU.EX2 R32, R32 ;  /* 0x0000002000207308 */ /* 0x000e220000000800 */
[----:B------:R-:W-:Y:S01]  /*5da0*/  F2FP.BF16.F32.PACK_AB R153, R29, R28 ;  /* 0x0000001c1d99723e */ /* 0x000fe200000010ff */
[----:B------:R-:W-:Y:S01]  /*5db0*/  FADD.FTZ R7, R15, R8 ;  /* 0x000000080f077221 */ /* 0x000fe20000010000 */
[----:B------:R-:W-:Y:S01]  /*5dc0*/  IMAD.MOV.U32 R15, RZ, RZ, 0x20 ;  /* 0x00000020ff0f7424 */ /* 0x000fe200078e00ff */
[----:B------:R-:W-:-:S02]  /*5dd0*/  F2FP.BF16.F32.PACK_AB R160, R22, R21 ;  /* 0x0000001516a0723e */ /* 0x000fc400000010ff */
[----:B------:R-:W-:Y:S01]  /*5de0*/  FADD.FTZ R8, R18, R7 ;  /* 0x0000000712087221 */ /* 0x000fe20000010000 */
[----:B------:R-:W-:Y:S01]  /*5df0*/  FFMA.FTZ R7, R11, UR10, -R12 ;  /* 0x0000000a0b077c23 */ /* 0x000fe2000801080c */
[----:B------:R-:W3:Y:S01]  /*5e00*/  MUFU.EX2 R33, R33 ;  /* 0x0000002100217308 */ /* 0x000ee20000000800 */
[----:B------:R-:W-:Y:S01]  /*5e10*/  LEA R12, R48, UR37, 0x1 ;  /* 0x00000025300c7c11 */ /* 0x000fe2000f8e08ff */
[----:B------:R-:W-:Y:S01]  /*5e20*/  FADD.FTZ R17, R19, R8 ;  /* 0x0000000813117221 */ /* 0x000fe20000010000 */
[----:B-1----:R-:W-:Y:S01]  /*5e30*/  FADD.FTZ R8, R30, R9 ;  /* 0x000000091e087221 */ /* 0x002fe20000010000 */
[C---:B--2---:R-:W-:Y:S02]  /*5e40*/  F2FP.BF16.F32.PACK_AB R155, R31.reuse, R30 ;  /* 0x0000001e1f9b723e */ /* 0x044fe400000010ff */
[----:B------:R-:W-:Y:S01]  /*5e50*/  FADD.FTZ R10, R20, R17 ;  /* 0x00000011140a7221 */ /* 0x000fe20000010000 */
[----:B------:R-:W-:Y:S01]  /*5e60*/  FADD.FTZ R9, R31, R8 ;  /* 0x000000081f097221 */ /* 0x000fe20000010000 */
[----:B------:R-:W1:Y:S01]  /*5e70*/  MUFU.EX2 R34, R34 ;  /* 0x0000002200227308 */ /* 0x000e620000000800 */
[----:B------:R2:W-:Y:S01]  /*5e80*/  STSM.16.M88.4 [R12+0x26800], R152 ;  /* 0x026800980c007844 */ /* 0x0005e20000000200 */
[----:B------:R-:W-:Y:S01]  /*5e90*/  FADD.FTZ R11, R21, R10 ;  /* 0x0000000a150b7221 */ /* 0x000fe20000010000 */
[----:B0-----:R-:W-:Y:S01]  /*5ea0*/  FADD.FTZ R8, R32, R9 ;  /* 0x0000000920087221 */ /* 0x001fe20000010000 */
[----:B------:R-:W-:-:S02]  /*5eb0*/  VIADD R10, R12, 0x26800 ;  /* 0x000268000c0a7836 */ /* 0x000fc40000000000 */
[----:B------:R-:W-:Y:S01]  /*5ec0*/  FADD.FTZ R16, R22, R11 ;  /* 0x0000000b16107221 */ /* 0x000fe20000010000 */
[----:B------:R-:W-:Y:S01]  /*5ed0*/  VIADD R11, R12, 0x26840 ;  /* 0x000268400c0b7836 */ /* 0x000fe20000000000 */
[----:B------:R-:W0:Y:S01]  /*5ee0*/  MUFU.EX2 R35, R35 ;  /* 0x0000002300237308 */ /* 0x000e220000000800 */
[----:B---3--:R-:W-:Y:S01]  /*5ef0*/  FADD.FTZ R9, R33, R8 ;  /* 0x0000000821097221 */ /* 0x008fe20000010000 */
[----:B------:R-:W-:Y:S01]  /*5f00*/  FADD.FTZ R17, R23, R16 ;  /* 0x0000001017117221 */ /* 0x000fe20000010000 */
[----:B------:R-:W-:Y:S02]  /*5f10*/  @P1 IADD3 R11, R10, -0x40, RZ ;  /* 0xffffffc00a0b1810 */ /* 0x000fe40007ffe0ff */
[----:B------:R-:W-:-:S03]  /*5f20*/  F2FP.BF16.F32.PACK_AB R157, R33, R32 ;  /* 0x00000020219d723e */ /* 0x000fc600000010ff */
[----:B------:R-:W3:Y:S01]  /*5f30*/  MUFU.EX2 R36, R36 ;  /* 0x0000002400247308 */ /* 0x000ee20000000800 */
[----:B-1----:R-:W-:-:S07]  /*5f40*/  FADD.FTZ R8, R34, R9 ;  /* 0x0000000922087221 */ /* 0x002fce0000010000 */
[----:B------:R-:W1:Y:S01]  /*5f50*/  MUFU.EX2 R37, R37 ;  /* 0x0000002500257308 */ /* 0x000e620000000800 */
[C---:B0-----:R-:W-:Y:S01]  /*5f60*/  FADD.FTZ R9, R35.reuse, R8 ;  /* 0x0000000823097221 */ /* 0x041fe20000010000 */
[----:B------:R-:W-:-:S06]  /*5f70*/  F2FP.BF16.F32.PACK_AB R159, R35, R34 ;  /* 0x00000022239f723e */ /* 0x000fcc00000010ff */
[----:B------:R-:W0:Y:S01]  /*5f80*/  MUFU.EX2 R38, R38 ;  /* 0x0000002600267308 */ /* 0x000e220000000800 */
[----:B---3--:R-:W-:Y:S01]  /*5f90*/  FADD.FTZ R8, R36, R9 ;  /* 0x0000000924087221 */ /* 0x008fe20000010000 */
[----:B------:R-:W-:-:S05]  /*5fa0*/  SEL R9, R15, 0xffffffe0, !P0 ;  /* 0xffffffe00f097807 */ /* 0x000fca0004000000 */
[----:B------:R-:W-:Y:S01]  /*5fb0*/  IMAD.IADD R10, R10, 0x1, R9 ;  /* 0x000000010a0a7824 */ /* 0x000fe200078e0209 */
[----:B------:R-:W3:Y:S01]  /*5fc0*/  MUFU.EX2 R24, R24 ;  /* 0x0000001800187308 */ /* 0x000ee20000000800 */
[C---:B-1----:R-:W-:Y:S01]  /*5fd0*/  FADD.FTZ R15, R37.reuse, R8 ;  /* 0x00000008250f7221 */ /* 0x042fe20000010000 */
[----:B------:R-:W-:Y:S01]  /*5fe0*/  F2FP.BF16.F32.PACK_AB R161, R37, R36 ;  /* 0x0000002425a1723e */ /* 0x000fe200000010ff */
[----:B------:R-:W-:Y:S01]  /*5ff0*/  IMAD.IADD R9, R9, 0x1, R11 ;  /* 0x0000000109097824 */ /* 0x000fe200078e020b */
[----:B------:R2:W-:Y:S04]  /*6000*/  STSM.16.M88.4 [R10], R156 ;  /* 0x0000009c0a007844 */ /* 0x0005e80000000200 */
[----:B------:R-:W1:Y:S01]  /*6010*/  MUFU.EX2 R39, R39 ;  /* 0x0000002700277308 */ /* 0x000e620000000800 */
[----:B0-----:R-:W-:-:S07]  /*6020*/  FADD.FTZ R8, R38, R15 ;  /* 0x0000000f26087221 */ /* 0x001fce0000010000 */
[----:B------:R-:W-:Y:S01]  /*6030*/  MUFU.EX2 R25, R25 ;  /* 0x0000001900197308 */ /* 0x000fe20000000800 */
[C---:B---3--:R-:W-:Y:S01]  /*6040*/  F2FP.BF16.F32.PACK_AB R162, R24.reuse, R23 ;  /* 0x0000001718a2723e */ /* 0x048fe200000010ff */
[----:B------:R-:W-:-:S06]  /*6050*/  FADD.FTZ R24, R24, R17 ;  /* 0x0000001118187221 */ /* 0x000fcc0000010000 */
[----:B------:R-:W0:Y:S01]  /*6060*/  MUFU.EX2 R26, R26 ;  /* 0x0000001a001a7308 */ /* 0x000e220000000800 */
[C---:B-1----:R-:W-:Y:S01]  /*6070*/  F2FP.BF16.F32.PACK_AB R163, R39.reuse, R38 ;  /* 0x0000002627a3723e */ /* 0x042fe200000010ff */
[----:B------:R-:W-:-:S04]  /*6080*/  FADD.FTZ R39, R39, R8 ;  /* 0x0000000827277221 */ /* 0x000fc80000010000 */
[----:B------:R2:W-:Y:S02]  /*6090*/  STSM.16.M88.4 [R11], R160 ;  /* 0x000000a00b007844 */ /* 0x0005e40000000200 */
[----:B------:R-:W-:Y:S08]  /*60a0*/  MUFU.EX2 R40, R40 ;  /* 0x0000002800287308 */ /* 0x000ff00000000800 */
[----:B------:R-:W1:Y:S01]  /*60b0*/  MUFU.EX2 R41, R41 ;  /* 0x0000002900297308 */ /* 0x000e620000000800 */
[----:B0-----:R-:W-:Y:S01]  /*60c0*/  F2FP.BF16.F32.PACK_AB R164, R26, R25 ;  /* 0x000000191aa4723e */ /* 0x001fe200000010ff */
[----:B------:R-:W-:-:S04]  /*60d0*/  FADD.FTZ R25, R25, R24 ;  /* 0x0000001819197221 */ /* 0x000fc80000010000 */
[----:B------:R-:W-:Y:S02]  /*60e0*/  FADD.FTZ R26, R26, R25 ;  /* 0x000000191a1a7221 */ /* 0x000fe40000010000 */
[----:B------:R-:W0:Y:S08]  /*60f0*/  MUFU.EX2 R27, R27 ;  /* 0x0000001b001b7308 */ /* 0x000e300000000800 */
[----:B------:R-:W-:Y:S01]  /*6100*/  MUFU.EX2 R42, R42 ;  /* 0x0000002a002a7308 */ /* 0x000fe20000000800 */
[----:B-1----:R-:W-:Y:S01]  /*6110*/  F2FP.BF16.F32.PACK_AB R165, R41, R40 ;  /* 0x0000002829a5723e */ /* 0x002fe200000010ff */
[----:B------:R-:W-:-:S04]  /*6120*/  FADD.FTZ R40, R40, R39 ;  /* 0x0000002728287221 */ /* 0x000fc80000010000 */
[----:B------:R-:W-:Y:S02]  /*6130*/  FADD.FTZ R41, R41, R40 ;  /* 0x0000002829297221 */ /* 0x000fe40000010000 */
[----:B------:R-:W1:Y:S01]  /*6140*/  MUFU.EX2 R7, R7 ;  /* 0x0000000700077308 */ /* 0x000e620000000800 */
[----:B0-----:R-:W-:Y:S01]  /*6150*/  F2FP.BF16.F32.PACK_AB R166, R46, R27 ;  /* 0x0000001b2ea6723e */ /* 0x001fe200000010ff */
[----:B------:R-:W-:-:S04]  /*6160*/  FADD.FTZ R27, R27, R26 ;  /* 0x0000001a1b1b7221 */ /* 0x000fc80000010000 */
[----:B------:R-:W-:Y:S01]  /*6170*/  FADD.FTZ R8, R46, R27 ;  /* 0x0000001b2e087221 */ /* 0x000fe20000010000 */
[----:B-1----:R-:W-:Y:S01]  /*6180*/  F2FP.BF16.F32.PACK_AB R167, R7, R42 ;  /* 0x0000002a07a7723e */ /* 0x002fe200000010ff */
[----:B------:R-:W-:-:S04]  /*6190*/  FADD.FTZ R42, R42, R41 ;  /* 0x000000292a2a7221 */ /* 0x000fc80000010000 */
[----:B------:R2:W-:Y:S01]  /*61a0*/  STSM.16.M88.4 [R9], R164 ;  /* 0x000000a409007844 */ /* 0x0005e20000000200 */
[----:B------:R-:W-:Y:S01]  /*61b0*/  FADD.FTZ R7, R7, R42 ;  /* 0x0000002a07077221 */ /* 0x000fe20000010000 */
[----:B------:R-:W-:Y:S06]  /*61c0*/  @!P5 BRA `(.L_x_4778) ;  /* 0x000000000004d947 */ /* 0x000fec0003800000 */
[----:B------:R-:W-:Y:S01]  /*61d0*/  BPT.TRAP 0x1 ;  /* 0x000000040000795c */ /* 0x000fe20000300000 */
.L_x_4778:
[----:B------:R0:W1:Y:S01]  /*61e0*/  SYNCS.PHASECHK.TRANS64.TRYWAIT P0, [UR37+0x28c50], R14 ;  /* 0x028c500eff0075a7 */ /* 0x0000620008000165 */
[----:B------:R-:W-:Y:S05]  /*61f0*/  @!P5 BRA `(.L_x_4779) ;  /* 0x000000000004d947 */ /* 0x000fea0003800000 */
[----:B------:R-:W-:Y:S01]  /*6200*/  BPT.TRAP 0x1 ;  /* 0x000000040000795c */ /* 0x000fe20000300000 */
.L_x_4779:
[----:B-1----:R-:W-:Y:S05]  /*6210*/  @P0 BRA `(.L_x_4780) ;  /* 0x0000000000080947 */ /* 0x002fea0003800000 */
[----:B------:R-:W1:Y:S02]  /*6220*/  SYNCS.PHASECHK.TRANS64.TRYWAIT P0, [UR37+0x28c50], R14 ;  /* 0x028c500eff0075a7 */ /* 0x000e640008000165 */
[----:B-1----:R-:W-:Y:S05]  /*6230*/  @!P0 BRA `(.L_x_4781) ;  /* 0x000000f000948947 */ /* 0x002fea0003800000 */
.L_x_4780:
[----:B------:R-:W-:Y:S01]  /*6240*/  WARPGROUP.ARRIVE ;  /* 0x00000000000079c5 */ /* 0x000fe20000000000 */
[----:B------:R-:W-:Y:S01]  /*6250*/  UMOV UR14, UR36 ;  /* 0x00000024000e7c82 */ /* 0x000fe20008000000 */
[----:B------:R-:W-:Y:S01]  /*6260*/  UMOV UR15, 0x40000040 ;  /* 0x40000040000f7882 */ /* 0x000fe20000000000 */
[----:B------:R-:W-:Y:S01]  /*6270*/  PLOP3.LUT P0, PT, PT, PT, UP1, 0x40, 0x0 ;  /* 0x000000000000781c */ /* 0x000fe20003f0e818 */
[----:B------:R-:W-:Y:S01]  /*6280*/  @UP0 ULDC UR23, c[0x0][0x450] ;  /* 0x0001140000170ab9 */ /* 0x000fe20000000800 */
[----:B-1----:R-:W-:Y:S01]  /*6290*/  @!P6 VIADD R13, R13, 0x28c60 ;  /* 0x00028c600d0de836 */ /* 0x002fe20000000000 */
[----:B------:R-:W-:Y:S01]  /*62a0*/  HGMMA.64x256x16.F32.BF16 R24, R152, gdesc[UR12].tnspB, RZ, !UPT, gsb0 ;  /* 0x43e0000c98187df0 */ /* 0x000fe2000c0018ff */
[----:B------:R-:W-:Y:S01]  /*62b0*/  UIADD3 UR14, UR36, 0x80, URZ ;  /* 0x00000080240e7890 */ /* 0x000fe2000fffe03f */
[----:B------:R-:W-:Y:S01]  /*62c0*/  UMOV UR15, 0x40000040 ;  /* 0x40000040000f7882 */ /* 0x000fe20000000000 */
[----:B------:R-:W-:Y:S01]  /*62d0*/  UIMAD UR22, UR39, UR11, -UR18 ;  /* 0x0000000b271672a4 */ /* 0x000fe2000f8e0a12 */
[----:B------:R-:W-:Y:S01]  /*62e0*/  @!P6 PRMT R13, RZ, 0x654, R13 ;  /* 0x00000654ff0de816 */ /* 0x000fe2000000000d */
[----:B------:R-:W-:Y:S01]  /*62f0*/  UIADD3 UR42, UR42, -0x2, URZ ;  /* 0xfffffffe2a2a7890 */ /* 0x000fe2000fffe03f */
[----:B------:R-:W-:-:S02]  /*6300*/  WARPGROUP.DEPBAR.LE gsb0, 0x0 ;  /* 0x00008000000079c5 */ /* 0x000fc40000010000 */
        /* <DEDUP_REMOVED lines=15> */
[----:B------:R-:W1:Y:S02]  /*6400*/  S2UR UR14, SR_CTAID.X ;  /* 0x00000000000e79c3 */ /* 0x000e640000002500 */
[----:B-1----:R-:W-:-:S03]  /*6410*/  USHF.L.U32 UR19, UR14, 0x6, URZ ;  /* 0x000000060e137899 */ /* 0x002fc6000800063f */
[----:B------:R-:W-:Y:S02]  /*6420*/  @UP0 ULDC UR14, c[0x0][0x44c] ;  /* 0x00011300000e0ab9 */ /* 0x000fe40000000800 */
[----:B------:R-:W-:-:S04]  /*6430*/  UIMAD.WIDE.U32 UR14, UR19, UR14, URZ ;  /* 0x0000000e130e72a5 */ /* 0x000fc8000f8e003f */
[----:B------:R-:W-:-:S04]  /*6440*/  @UP0 USHF.R.U32.HI UR19, URZ, UR23, UR15 ;  /* 0x000000173f130299 */ /* 0x000fc8000801160f */
[----:B------:R-:W-:-:S04]  /*6450*/  UIADD3 UR14, UR22, UR19, URZ ;  /* 0x00000013160e7290 */ /* 0x000fc8000fffe03f */
[----:B------:R-:W-:Y:S01]  /*6460*/  UIADD3 UR4, UR14, UR4, URZ ;  /* 0x000000040e047290 */ /* 0x000fe2000fffe03f */
        /* <DEDUP_REMOVED lines=21> */
.L_x_4783:
[----:B------:R-:W-:-:S11]  /*65c0*/  UISETP.NE.AND UP2, UPT, UR5, 0x1, UPT ;  /* 0x000000010500788c */ /* 0x000fd6000bf45270 */
[----:B------:R-:W-:Y:S02]  /*65d0*/  @UP2 ULDC.64 UR22, c[0x0][0x9e8] ;  /* 0x00027a0000162ab9 */ /* 0x000fe40000000a00 */
[----:B------:R-:W-:-:S04]  /*65e0*/  UIMAD.WIDE.U32 UR14, UR19, UR22, URZ ;  /* 0x00000016130e72a5 */ /* 0x000fc8000f8e003f */
[----:B------:R-:W-:-:S12]  /*65f0*/  @UP2 USHF.R.U32.HI UR19, URZ, UR23, UR15 ;  /* 0x000000173f132299 */ /* 0x000fd8000801160f */
.L_x_4784:
[----:B------:R-:W-:-:S04]  /*6600*/  UIMAD UR5, UR19, UR5, UR5 ;  /* 0x00000005130572a4 */ /* 0x000fc8000f8e0205 */
[----:B------:R-:W-:-:S04]  /*6610*/  UISETP.LT.AND UP2, UPT, UR4, UR5, UPT ;  /* 0x000000050400728c */ /* 0x000fc8000bf41270 */
[----:B------:R-:W-:-:S12]  /*6620*/  USEL UR4, UR4, UR5, UP2 ;  /* 0x0000000504047287 */ /* 0x000fd80009000000 */
.L_x_4782:
[----:B------:R-:W-:-:S04]  /*6630*/  USHF.R.S32.HI UR5, URZ, 0x1f, UR4 ;  /* 0x0000001f3f057899 */ /* 0x000fc80008011404 */
[----:B------:R-:W-:-:S03]  /*6640*/  ULEA.HI UR5, UR5, UR4, URZ, 0x6 ;  /* 0x0000000405057291 */ /* 0x000fc6000f8f303f */
[----:B------:R-:W-:Y:S01]  /*6650*/  UMOV UR4, URZ ;  /* 0x0000003f00047c82 */ /* 0x000fe20008000000 */
[----:B------:R-:W-:-:S04]  /*6660*/  USHF.R.S32.HI UR5, URZ, 0x6, UR5 ;  /* 0x000000063f057899 */ /* 0x000fc80008011405 */
[----:B------:R-:W-:-:S04]  /*6670*/  UISETP.LT.AND UP2, UPT, UR38, UR5, UPT ;  /* 0x000000052600728c */ /* 0x000fc8000bf41270 */
[----:B------:R-:W-:-:S03]  /*6680*/  USEL UR25, UR38, UR5, !UP2 ;  /* 0x0000000526197287 */ /* 0x000fc6000d000000 */
[----:B------:R-:W-:Y:S01]  /*6690*/  UMOV UR5, URZ ;  /* 0x0000003f00057c82 */ /* 0x000fe20008000000 */
[----:B------:R-:W-:-:S06]  /*66a0*/  UISETP.GE.AND UP2, UPT, UR42, UR25, UPT ;  /* 0x000000192a00728c */ /* 0x000fcc000bf46270 */
[----:B------:R-:W-:-:S13]  /*66b0*/  PLOP3.LUT P0, PT, PT, PT, UP2, 0x80, 0x0 ;  /* 0x000000000000781c */ /* 0x000fda0003f0f028 */
[----:B------:R-:W-:Y:S05]  /*66c0*/  @!P0 BRA `(.L_x_4785) ;  /* 0x00000028000c8947 */ /* 0x000fea0003800000 */
[----:B------:R-:W-:Y:S01]  /*66d0*/  UMOV UR5, URZ ;  /* 0x0000003f00057c82 */ /* 0x000fe20008000000 */
[----:B------:R-:W-:Y:S01]  /*66e0*/  UMOV UR24, URZ ;  /* 0x0000003f00187c82 */ /* 0x000fe20008000000 */
[----:B------:R-:W-:Y:S01]  /*66f0*/  ULDC UR30, c[0x0][0x9e4] ;  /* 0x00027900001e7ab9 */ /* 0x000fe20000000800 */
[----:B------:R-:W-:Y:S01]  /*6700*/  ULDC UR28, c[0x0][0x288] ;  /* 0x0000a200001c7ab9 */ /* 0x000fe20000000800 */
[----:B------:R-:W-:Y:S01]  /*6710*/  ULDC UR27, c[0x0][0x2f0] ;  /* 0x0000bc00001b7ab9 */ /* 0x000fe20000000800 */
[----:B------:R-:W-:Y:S01]  /*6720*/  ULDC UR31, c[0x0][0x9d8] ;  /* 0x00027600001f7ab9 */ /* 0x000fe20000000800 */
[----:B------:R-:W-:Y:S01]  /*6730*/  ULDC UR26, c[0x0][0x988] ;  /* 0x00026200001a7ab9 */ /* 0x000fe20000000800 */
[----:B------:R-:W-:-:S05]  /*6740*/  ULDC UR29, c[0x0][0x9e0] ;  /* 0x00027800001d7ab9 */ /* 0x000fca0000000800 */
.L_x_4802:
[----:B------:R-:W-:-:S04]  /*6750*/  UIADD3 UR4, UR24, 0x1, URZ ;  /* 0x0000000118047890 */ /* 0x000fc8000fffe03f */
[----:B------:R-:W-:-:S04]  /*6760*/  UISETP.NE.AND UP2, UPT, UR4, 0x2, UPT ;  /* 0x000000020400788c */ /* 0x000fc8000bf45270 */
[----:B------:R-:W-:Y:S02]  /*6770*/  USEL UR10, URZ, 0x1, UP2 ;  /* 0x000000013f0a7887 */ /* 0x000fe40009000000 */
[----:B------:R-:W-:Y:S02]  /*6780*/  USEL UR4, UR4, URZ, UP2 ;  /* 0x0000003f04047287 */ /* 0x000fe40009000000 */
[----:B------:R-:W-:Y:S01]  /*6790*/  ULOP3.LUT UR5, UR5, UR10, URZ, 0x3c, !UPT ;  /* 0x0000000a05057292 */ /* 0x000fe2000f8e3c3f */
[----:B0--3--:R-:W-:Y:S11]  /*67a0*/  @!P5 BRA `(.L_x_4786) ;  /* 0x000000000004d947 */ /* 0x009ff60003800000 */
[----:B------:R-:W-:Y:S01]  /*67b0*/  BPT.TRAP 0x1 ;  /* 0x000000040000795c */ /* 0x000fe20000300000 */
.L_x_4786:
[----:B------:R-:W-:Y:S01]  /*67c0*/  ULEA UR32, UR4, UR37, 0x3 ;  /* 0x0000002504207291 */ /* 0x000fe2000f8e183f */
[----:B-1----:R-:W-:-:S04]  /*67d0*/  MOV R13, UR5 ;  /* 0x00000005000d7c02 */ /* 0x002fc80008000f00 */
[----:B------:R-:W-:-:S04]  /*67e0*/  SHF.L.U32 R13, R13, 0x1f, RZ ;  /* 0x0000001f0d0d7819 */ /* 0x000fc800000006ff */
[----:B------:R1:W3:Y:S01]  /*67f0*/  SYNCS.PHASECHK.TRANS64.TRYWAIT P0, [UR32+0x28c30], R13 ;  /* 0x028c300dff0075a7 */ /* 0x0002e20008000160 */
[----:B------:R-:W-:Y:S05]  /*6800*/  @!P5 BRA `(.L_x_4787) ;  /* 0x000000000004d947 */ /* 0x000fea0003800000 */
[----:B------:R-:W-:Y:S01]  /*6810*/  BPT.TRAP 0x1 ;  /* 0x000000040000795c */ /* 0x000fe20000300000 */
.L_x_4787:
[----:B---3--:R-:W-:Y:S05]  /*6820*/  @P0 BRA `(.L_x_4788) ;  /* 0x0000000000080947 */ /* 0x008fea0003800000 */
[----:B------:R-:W3:Y:S02]  /*6830*/  SYNCS.PHASECHK.TRANS64.TRYWAIT P0, [UR32+0x28c30], R13 ;  /* 0x028c300dff0075a7 */ /* 0x000ee40008000160 */
[----:B---3--:R-:W-:Y:S05]  /*6840*/  @!P0 BRA `(.L_x_4789) ;  /* 0x000000ec00248947 */ /* 0x008fea0003800000 */
.L_x_4788:
[----:B------:R-:W-:Y:S01]  /*6850*/  ULEA UR22, UR4, UR6, 0x9 ;  /* 0x0000000604167291 */ /* 0x000fe2000f8e483f */
[----:B--2---:R-:W-:Y:S01]  /*6860*/  WARPGROUP.ARRIVE ;  /* 0x00000000000079c5 */ /* 0x004fe20000000000 */
[----:B------:R-:W-:Y:S01]  /*6870*/  UMOV UR23, 0x40000040 ;  /* 0x4000004000177882 */ /* 0x000fe20000000000 */
[----:B------:R-:W-:Y:S01]  /*6880*/  UMOV UR11, 0x40000040 ;  /* 0x40000040000b7882 */ /* 0x000fe20000000000 */
[----:B------:R-:W-:Y:S01]  /*6890*/  UIADD3 UR10, UR22, 0x2, URZ ;  /* 0x00000002160a7890 */ /* 0x000fe2000fffe03f */
[----:B------:R-:W-:Y:S01]  /*68a0*/  PLOP3.LUT P0, PT, PT, PT, UP0, 0x80, 0x0 ;  /* 0x000000000000781c */ /* 0x000fe20003f0f008 */
[----:B------:R-:W-:Y:S01]  /*68b0*/  UIADD3 UR14, UR22, 0x4, URZ ;  /* 0x00000004160e7890 */ /* 0x000fe2000fffe03f */
[----:B------:R-:W-:Y:S01]  /*68c0*/  PLOP3.LUT P1, PT, PT, PT, UP0, 0x80, 0x0 ;  /* 0x000000000000781c */ /* 0x000fe20003f2f008 */
[----:B------:R-:W-:Y:S01]  /*68d0*/  UMOV UR15, 0x40000040 ;  /* 0x40000040000f7882 */ /* 0x000fe20000000000 */
[----:B------:R-:W-:Y:S01]  /*68e0*/  HGMMA.64x64x16.F32.BF16 R152, gdesc[UR20], RZ, !UPT, gsb0 ;  /* 0x00e00000149879f0 */ /* 0x000fe2000c0018ff */
[----:B------:R-:W-:Y:S01]  /*68f0*/  UIADD3 UR18, UR22, 0x6, URZ ;  /* 0x0000000616127890 */ /* 0x000fe2000fffe03f */
[----:B------:R-:W-:Y:S01]  /*6900*/  UMOV UR19, 0x40000040 ;  /* 0x4000004000137882 */ /* 0x000fe20000000000 */
[----:B------:R-:W-:-:S02]  /*6910*/  WARPGROUP.DEPBAR.LE gsb0, 0x0 ;  /* 0x00008000000079c5 */ /* 0x000fc40000010000 */
[----:B------:R-:W-:-:S06]  /*6920*/  WARPGROUP.ARRIVE ;  /* 0x00000000000079c5 */ /* 0x000fcc0000000000 */
[----:B------:R-:W-:Y:S01]  /*6930*/  HGMMA.64x64x16.F32.BF16 R152, gdesc[UR8], R152, gsb0 ;  /* 0x00e00000089879f0 */ /* 0x000fe20008001898 */
[----:B------:R-:W-:Y:S01]  /*6940*/  @UP0 ULDC UR10, c[0x0][0x44c] ;  /* 0x00011300000a0ab9 */ /* 0x000fe20000000800 */
[----:B------:R-:W-:Y:S01]  /*6950*/  UMOV UR11, UR27 ;  /* 0x0000001b000b7c82 */ /* 0x000fe20008000000 */
[----:B0-----:R-:W-:Y:S01]  /*6960*/  @P0 IMAD.HI.U32 R14, R4, UR10, RZ ;  /* 0x0000000a040e0c27 */ /* 0x001fe2000f8e00ff */
[----:B------:R-:W-:Y:S01]  /*6970*/  @UP0 ULDC UR10, c[0x0][0x450] ;  /* 0x00011400000a0ab9 */ /* 0x000fe20000000800 */
[----:B------:R-:W-:Y:S01]  /*6980*/  PLOP3.LUT P0, PT, PT, PT, UP1, 0x40, 0x0 ;  /* 0x000000000000781c */ /* 0x000fe20003f0e818 */
[----:B------:R-:W-:Y:S02]  /*6990*/  WARPGROUP.DEPBAR.LE gsb0, 0x0 ;  /* 0x00008000000079c5 */ /* 0x000fe40000010000 */
[----:B------:R-:W-:-:S06]  /*69a0*/  WARPGROUP.ARRIVE ;  /* 0x00000000000079c5 */ /* 0x000fcc0000000000 */
[----:B------:R-:W-:Y:S03]  /*69b0*/  HGMMA.64x64x16.F32.BF16 R152, gdesc[UR12], R152, gsb0 ;  /* 0x00e000000c9879f0 */ /* 0x000fe60008001898 */
[----:B------:R-:W-:Y:S02]  /*69c0*/  WARPGROUP.DEPBAR.LE gsb0, 0x0 ;  /* 0x00008000000079c5 */ /* 0x000fe40000010000 */
[----:B------:R-:W-:-:S06]  /*69d0*/  WARPGROUP.ARRIVE ;  /* 0x00000000000079c5 */ /* 0x000fcc0000000000 */
[----:B------:R-:W-:Y:S01]  /*69e0*/  HGMMA.64x64x16.F32.BF16 R152, gdesc[UR16], R152, gsb0 ;  /* 0x00e00000109879f0 */ /* 0x000fe20008001898 */
[----:B------:R-:W-:Y:S02]  /*69f0*/  UMOV UR18, UR28 ;  /* 0x0000001c00127c82 */ /* 0x000fe40008000000 */
[----:B------:R-:W-:Y:S02]  /*6a00*/  WARPGROUP.DEPBAR.LE gsb0, 0x0 ;  /* 0x00008000000079c5 */ /* 0x000fe40000010000 */
[----:B------:R-:W-:Y:S01]  /*6a10*/  FMUL.FTZ R20, R163, UR31 ;  /* 0x0000001fa3147c20 */ /* 0x000fe20008410000 */
[----:B------:R-:W-:Y:S01]  /*6a20*/  FMUL.FTZ R163, R164, UR31 ;  /* 0x0000001fa4a37c20 */ /* 0x000fe20008410000 */
[----:B------:R-:W-:Y:S01]  /*6a30*/  FMUL.FTZ R164, R165, UR31 ;  /* 0x0000001fa5a47c20 */ /* 0x000fe20008410000 */
[----:B------:R-:W-:Y:S01]  /*6a40*/  IMAD.MOV.U32 R165, RZ, RZ, R4 ;  /* 0x000000ffffa57224 */ /* 0x000fe200078e0004 */
[----:B------:R-:W-:Y:S01]  /*6a50*/  @P1 SHF.R.U32.HI R165, RZ, UR10, R14 ;  /* 0x0000000affa51c19 */ /* 0x000fe2000801160e */
[----:B------:R-:W-:-:S02]  /*6a60*/  IMAD.U32 R14, RZ, RZ, UR32 ;  /* 0x00000020ff0e7e24 */ /* 0x000fc4000f8e00ff */
[----:B------:R-:W-:Y:S01]  /*6a70*/  FMUL.FTZ R185, R161, UR31 ;  /* 0x0000001fa1b97c20 */ /* 0x000fe20008410000 */
[----:B------:R-:W-:Y:S01]  /*6a80*/  USHF.L.U32 UR10, UR42, 0x6, URZ ;  /* 0x000000062a0a7899 */ /* 0x000fe2000800063f */
[----:B------:R-:W-:Y:S01]  /*6a90*/  FMUL.FTZ R173, R173, UR31 ;  /* 0x0000001fadad7c20 */ /* 0x000fe20008410000 */
[----:B------:R-:W-:Y:S02]  /*6aa0*/  @!P6 VIADD R161, R14, 0x28c40 ;  /* 0x00028c400ea1e836 */ /* 0x000fe40000000000 */
[----:B------:R-:W-:Y:S01]  /*6ab0*/  FMUL.FTZ R21, R152, UR31 ;  /* 0x0000001f98157c20 */ /* 0x000fe20008410000 */
[----:B------:R-:W-:Y:S01]  /*6ac0*/  FMUL.FTZ R152, R167, UR31 ;  /* 0x0000001fa7987c20 */ /* 0x000fe20008410000 */
[----:B------:R-:W-:Y:S01]  /*6ad0*/  FMUL.FTZ R19, R162, UR31 ;  /* 0x0000001fa2137c20 */ /* 0x000fe20008410000 */
[----:B------:R0:W2:Y:S01]  /*6ae0*/  MUFU.TANH R187, R173 ;  /* 0x000000ad00bb7308 */ /* 0x0000a20000002400 */
[----:B------:R-:W3:Y:S01]  /*6af0*/  SHFL.IDX PT, R167, R165, RZ, 0x1c1f ;  /* 0x001c1fffa5a77589 */ /* 0x000ee200000e0000 */
[----:B------:R-:W-:Y:S01]  /*6b00*/  @!P6 PRMT R162, RZ, 0x654, R161 ;  /* 0x00000654ffa2e816 */ /* 0x000fe200000000a1 */
[----:B------:R-:W-:Y:S01]  /*6b10*/  FMUL.FTZ R22, R153, UR31 ;  /* 0x0000001f99167c20 */ /* 0x000fe20008410000 */
[----:B------:R-:W-:Y:S01]  /*6b20*/  FMUL.FTZ R15, R154, UR31 ;  /* 0x0000001f9a0f7c20 */ /* 0x000fe20008410000 */
[----:B------:R-:W-:Y:S01]  /*6b30*/  FMUL.FTZ R153, R156, UR31 ;  /* 0x0000001f9c997c20 */ /* 0x000fe20008410000 */
[----:B------:R-:W-:Y:S01]  /*6b40*/  FMUL.FTZ R23, R166, UR31 ;  /* 0x0000001fa6177c20 */ /* 0x000fe20008410000 */
[----:B------:R-:W-:Y:S01]  /*6b50*/  FMUL.FTZ R16, R155, UR31 ;  /* 0x0000001f9b107c20 */ /* 0x000fe20008410000 */
[----:B------:R-:W-:Y:S01]  /*6b60*/  FMUL.FTZ R154, R157, UR31 ;  /* 0x0000001f9d9a7c20 */ /* 0x000fe20008410000 */
[----:B0-----:R-:W-:Y:S01]  /*6b70*/  MOV R173, UR10 ;  /* 0x0000000a00ad7c02 */ /* 0x001fe20008000f00 */
[----:B------:R-:W-:Y:S01]  /*6b80*/  FMUL.FTZ R17, R158, UR31 ;  /* 0x0000001f9e117c20 */ /* 0x000fe20008410000 */
[----:B------:R-:W-:Y:S01]  /*6b90*/  FMUL.FTZ R18, R159, UR31 ;  /* 0x0000001f9f127c20 */ /* 0x000fe20008410000 */
[----:B------:R-:W-:Y:S01]  /*6ba0*/  FMUL.FTZ R184, R160, UR31 ;  /* 0x0000001fa0b87c20 */ /* 0x000fe20008410000 */
[----:B------:R-:W-:Y:S01]  /*6bb0*/  FMUL.FTZ R156, R171, UR31 ;  /* 0x0000001fab9c7c20 */ /* 0x000fe20008410000 */
[----:B------:R-:W-:Y:S01]  /*6bc0*/  IADD3 R166, -R0, 0x1, -R173 ;  /* 0x0000000100a67810 */ /* 0x000fe20007ffe9ad */
[----:B------:R0:W-:Y:S01]  /*6bd0*/  @!P6 SYNCS.ARRIVE.TRANS64.RED.A1T0 RZ, [R162+URZ], RZ ;  /* 0x000000ffa2ffe9a7 */ /* 0x0001e2000810043f */
        /* <DEDUP_REMOVED lines=9> */
[----:B------:R-:W-:-:S02]  /*6c70*/  IMAD.U32 R171, RZ, RZ, UR11 ;  /* 0x0000000bffab7e24 */ /* 0x000fc4000f8e00ff */
[----:B0-----:R-:W-:Y:S01]  /*6c80*/  FMUL.FTZ R162, R183, UR31 ;  /* 0x0000001fb7a27c20 */ /* 0x001fe20008410000 */
[----:B------:R-:W-:Y:S01]  /*6c90*/  FMUL.FTZ R172, R172, UR31 ;  /* 0x0000001facac7c20 */ /* 0x000fe20008410000 */
[----:B------:R-:W-:Y:S01]  /*6ca0*/  FMUL.FTZ R176, R176, UR31 ;  /* 0x0000001fb0b07c20 */ /* 0x000fe20008410000 */
[----:B------:R-:W-:Y:S01]  /*6cb0*/  FMUL.FTZ R182, R182, UR31 ;  /* 0x0000001fb6b67c20 */ /* 0x000fe20008410000 */
[----:B------:R-:W-:Y:S01]  /*6cc0*/  IMAD R166, R171, UR39, R166 ;  /* 0x00000027aba67c24 */ /* 0x000fe2000f8e02a6 */
[----:B------:R-:W0:Y:S01]  /*6cd0*/  MUFU.TANH R21, R21 ;  /* 0x0000001500157308 */ /* 0x000e220000002400 */
[----:B------:R-:W-:Y:S02]  /*6ce0*/  FMUL.FTZ R177, R177, UR31 ;  /* 0x0000001fb1b17c20 */ /* 0x000fe40008410000 */
[----:B------:R-:W-:-:S04]  /*6cf0*/  VIADD R166, R166, -UR18 ;  /* 0x80000012a6a67c36 */ /* 0x000fc80008000000 */
[C---:B------:R-:W-:Y:S01]  /*6d00*/  VIADD R178, R166.reuse, UR29 ;  /* 0x0000001da6b27c36 */ /* 0x040fe20008000000 */
[----:B------:R-:W4:Y:S01]  /*6d10*/  MUFU.TANH R22, R22 ;  /* 0x0000001600167308 */ /* 0x000f220000002400 */
[----:B------:R-:W-:Y:S02]  /*6d20*/  IADD3 R190, R166, UR7, RZ ;  /* 0x00000007a6be7c10 */ /* 0x000fe4000fffe0ff */
[----:B---3--:R-:W-:-:S05]  /*6d30*/  IMAD.IADD R175, R167, 0x1, R178 ;  /* 0x00000001a7af7824 */ /* 0x008fca00078e02b2 */
[----:B------:R-:W3:Y:S08]  /*6d40*/  MUFU.TANH R15, R15 ;  /* 0x0000000f000f7308 */ /* 0x000ef00000002400 */
        /* <DEDUP_REMOVED lines=28> */
[----:B-----5:R-:W-:Y:S01]  /*6f10*/  IMAD.IADD R177, R167, 0x1, R190 ;  /* 0x00000001a7b17824 */ /* 0x020fe200078e02be */
[----:B--234-:R-:W-:Y:S06]  /*6f20*/  @P0 BRA `(.L_x_4790) ;  /* 0x0000000000600947 */ /* 0x01cfec0003800000 */
[----:B------:R-:W-:Y:S01]  /*6f30*/  IMAD.U32 R166, RZ, RZ, UR11 ;  /* 0x0000000bffa67e24 */ /* 0x000fe2000f8e00ff */
[----:B------:R-:W-:Y:S03]  /*6f40*/  BSSY B0, `(.L_x_4791) ;  /* 0x0000012000007945 */ /* 0x000fe60003800000 */
[----:B------:R-:W-:-:S05]  /*6f50*/  IMAD R166, R166, UR39, R167 ;  /* 0x00000027a6a67c24 */ /* 0x000fca000f8e02a7 */
[----:B------:R-:W-:-:S04]  /*6f60*/  IADD3 R171, R166, -UR18, RZ ;  /* 0x80000012a6ab7c10 */ /* 0x000fc8000fffe0ff */
[----:B------:R-:W-:-:S13]  /*6f70*/  ISETP.GT.AND P0, PT, R171, -0x1, PT ;  /* 0xffffffffab00780c */ /* 0x000fda0003f04270 */
[----:B------:R-:W-:Y:S05]  /*6f80*/  @P0 BRA `(.L_x_4792) ;  /* 0x0000000000200947 */ /* 0x000fea0003800000 */
[----:B------:R-:W-:Y:S01]  /*6f90*/  IMAD.U32 R170, RZ, RZ, UR30 ;  /* 0x0000001effaa7e24 */ /* 0x000fe2000f8e00ff */
[----:B------:R-:W-:-:S04]  /*6fa0*/  LOP3.LUT R171, RZ, R171, RZ, 0x33, !PT ;  /* 0x000000abffab7212 */ /* 0x000fc800078e33ff */
[----:B------:R-:W-:-:S13]  /*6fb0*/  ISETP.NE.AND P0, PT, R170, 0x1, PT ;  /* 0x00000001aa00780c */ /* 0x000fda0003f05270 */
[----:B------:R-:W2:Y:S02]  /*6fc0*/  @P0 LDC.64 R166, c[0x0][0x9e8] ;  /* 0x00027a00ffa60b82 */ /* 0x000ea40000000a00 */
[----:B--2---:R-:W-:-:S05]  /*6fd0*/  @P0 IMAD.HI.U32 R166, R171, R166, RZ ;  /* 0x000000a6aba60227 */ /* 0x004fca00078e00ff */
[----:B------:R-:W-:-:S04]  /*6fe0*/  @P0 SHF.R.U32.HI R171, RZ, R167, R166 ;  /* 0x000000a7ffab0219 */ /* 0x000fc800000116a6 */
[----:B------:R-:W-:Y:S01]  /*6ff0*/  LOP3.LUT R171, RZ, R171, RZ, 0x33, !PT ;  /* 0x000000abffab7212 */ /* 0x000fe200078e33ff */
[----:B------:R-:W-:Y:S06]  /*7000*/  BRA `(.L_x_4793) ;  /* 0x0000000000147947 */ /* 0x000fec0003800000 */
.L_x_4792:
[----:B------:R-:W-:-:S05]  /*7010*/  IMAD.U32 R170, RZ, RZ, UR30 ;  /* 0x0000001effaa7e24 */ /* 0x000fca000f8e00ff */
[----:B------:R-:W-:-:S13]  /*7020*/  ISETP.NE.AND P0, PT, R170, 0x1, PT ;  /* 0x00000001aa00780c */ /* 0x000fda0003f05270 */
[----:B------:R-:W2:Y:S02]  /*7030*/  @P0 LDC.64 R166, c[0x0][0x9e8] ;  /* 0x00027a00ffa60b82 */ /* 0x000ea40000000a00 */
[----:B--2---:R-:W-:-:S05]  /*7040*/  @P0 IMAD.HI.U32 R166, R171, R166, RZ ;  /* 0x000000a6aba60227 */ /* 0x004fca00078e00ff */
[----:B------:R-:W-:-:S07]  /*7050*/  @P0 SHF.R.U32.HI R171, RZ, R167, R166 ;  /* 0x000000a7ffab0219 */ /* 0x000fce00000116a6 */
.L_x_4793:
[----:B------:R-:W-:Y:S05]  /*7060*/  BSYNC B0 ;  /* 0x0000000000007941 */ /* 0x000fea0003800000 */
.L_x_4791:
[----:B------:R-:W-:-:S04]  /*7070*/  IMAD R171, R171, R170, -UR10 ;  /* 0x8000000aabab7e24 */ /* 0x000fc8000f8e02aa */
[----:B------:R-:W-:-:S05]  /*7080*/  IMAD.IADD R166, R171, 0x1, -R0 ;  /* 0x00000001aba67824 */ /* 0x000fca00078e0a00 */
[----:B------:R-:W-:Y:S02]  /*7090*/  VIADDMNMX R175, R166, R170, R175, PT ;  /* 0x000000aaa6af7246 */ /* 0x000fe400038001af */
[----:B------:R-:W-:-:S07]  /*70a0*/  VIMNMX R177, R177, R166, !PT ;  /* 0x000000a6b1b17248 */ /* 0x000fce0007fe0100 */
.L_x_4790:
[----:B------:R-:W-:Y:S01]  /*70b0*/  UISETP.GT.AND UP2, UPT, UR42, -0x1, UPT ;  /* 0xffffffff2a00788c */ /* 0x000fe2000bf44270 */
[----:B------:R2:W3:Y:S05]  /*70c0*/  SHFL.IDX PT, R179, R165, 0x1, 0x1c1f ;  /* 0x003c1f00a5b37f89 */ /* 0x0004ea00000e0000 */
[----:B------:R-:W-:-:S04]  /*70d0*/  PLOP3.LUT P0, PT, PT, PT, UP2, 0x80, 0x0 ;  /* 0x000000000000781c */ /* 0x000fc80003f0f028 */
[C---:B------:R-:W-:Y:S02]  /*70e0*/  ISETP.GT.AND P3, PT, R177.reuse, RZ, P0 ;  /* 0x000000ffb100720c */ /* 0x040fe40000764270 */
[----:B------:R-:W-:Y:S02]  /*70f0*/  ISETP.GT.AND P2, PT, R177, 0x1, P0 ;  /* 0x00000001b100780c */ /* 0x000fe40000744270 */
[----:B------:R-:W-:Y:S02]  /*7100*/  ISETP.LT.OR P3, PT, R175, 0x1, P3 ;  /* 0x00000001af00780c */ /* 0x000fe40001f61670 */
[----:B------:R-:W-:Y:S02]  /*7110*/  ISETP.GT.AND P4, PT, R177, 0x8, P0 ;  /* 0x00000008b100780c */ /* 0x000fe40000784270 */
[----:B0-----:R-:W-:Y:S02]  /*7120*/  FSEL R176, R21, -INF , !P3 ;  /* 0xff80000015b07808 */ /* 0x001fe40005800000 */
[----:B------:R-:W-:-:S02]  /*7130*/  ISETP.GT.AND P3, PT, R177, 0x10, P0 ;  /* 0x00000010b100780c */ /* 0x000fc40000764270 */
[----:B------:R-:W-:Y:S02]  /*7140*/  ISETP.GT.AND P1, PT, R177, 0x9, P0 ;  /* 0x00000009b100780c */ /* 0x000fe40000724270 */
[C---:B------:R-:W-:Y:S02]  /*7150*/  ISETP.LT.OR P3, PT, R175.reuse, 0x11, P3 ;  /* 0x00000011af00780c */ /* 0x040fe40001f61670 */
[----:B------:R-:W-:Y:S02]  /*7160*/  ISETP.LT.OR P2, PT, R175, 0x2, P2 ;  /* 0x00000002af00780c */ /* 0x000fe40001741670 */
[----:B------:R-:W-:Y:S02]  /*7170*/  FSEL R167, R184, -INF , !P3 ;  /* 0xff800000b8a77808 */ /* 0x000fe40005800000 */
[----:B------:R-:W-:Y:S02]  /*7180*/  ISETP.GT.AND P3, PT, R177, 0x20, P0 ;  /* 0x00000020b100780c */ /* 0x000fe40000764270 */
[----:B------:R-:W-:-:S02]  /*7190*/  ISETP.LT.OR P4, PT, R175, 0x9, P4 ;  /* 0x00000009af00780c */ /* 0x000fc40002781670 */
[C---:B------:R-:W-:Y:S02]  /*71a0*/  ISETP.LT.OR P1, PT, R175.reuse, 0xa, P1 ;  /* 0x0000000aaf00780c */ /* 0x040fe40000f21670 */
[----:B------:R-:W-:Y:S02]  /*71b0*/  ISETP.LT.OR P3, PT, R175, 0x21, P3 ;  /* 0x00000021af00780c */ /* 0x000fe40001f61670 */
[----:B------:R-:W-:Y:S02]  /*71c0*/  FSEL R174, R22, -INF , !P2 ;  /* 0xff80000016ae7808 */ /* 0x000fe40005000000 */
[----:B------:R-:W-:Y:S02]  /*71d0*/  FSEL R173, R153, -INF , !P4 ;  /* 0xff80000099ad7808 */ /* 0x000fe40006000000 */
[----:B------:R-:W-:Y:S02]  /*71e0*/  FSEL R172, R154, -INF , !P1 ;  /* 0xff8000009aac7808 */ /* 0x000fe40004800000 */
[----:B------:R-:W-:-:S02]  /*71f0*/  ISETP.GT.AND P2, PT, R177, 0x11, P0 ;  /* 0x00000011b100780c */ /* 0x000fc40000744270 */
[C---:B------:R-:W-:Y:S02]  /*7200*/  ISETP.GT.AND P4, PT, R177.reuse, 0x18, P0 ;  /* 0x00000018b100780c */ /* 0x040fe40000784270 */
[C---:B------:R-:W-:Y:S02]  /*7210*/  ISETP.GT.AND P1, PT, R177.reuse, 0x19, P0 ;  /* 0x00000019b100780c */ /* 0x040fe40000724270 */
[----:B------:R-:W-:Y:S02]  /*7220*/  FSEL R168, R168, -INF , !P3 ;  /* 0xff800000a8a87808 */ /* 0x000fe40005800000 */
[----:B------:R-:W-:Y:S02]  /*7230*/  ISETP.GT.AND P3, PT, R177, 0x30, P0 ;  /* 0x00000030b100780c */ /* 0x000fe40000764270 */
[C---:B------:R-:W-:Y:S02]  /*7240*/  ISETP.LT.OR P2, PT, R175.reuse, 0x12, P2 ;  /* 0x00000012af00780c */ /* 0x040fe40001741670 */
        /* <DEDUP_REMOVED lines=8> */
[----:B------:R-:W-:Y:S02]  /*72d0*/  ISETP.GT.AND P1, PT, R177, 0x29, P0 ;  /* 0x00000029b100780c */ /* 0x000fe40000724270 */
[----:B------:R-:W-:Y:S02]  /*72e0*/  FSEL R153, R188, -INF , !P3 ;  /* 0xff800000bc997808 */ /* 0x000fe40005800000 */
[----:B------:R-:W-:Y:S02]  /*72f0*/  PLOP3.LUT P3, PT, PT, PT, UP1, 0x40, 0x0 ;  /* 0x000000000000781c */ /* 0x000fe40003f6e818 */
[C---:B------:R-:W-:Y:S02]  /*7300*/  ISETP.LT.OR P2, PT, R175.reuse, 0x22, P2 ;  /* 0x00000022af00780c */ /* 0x040fe40001741670 */
[----:B------:R-:W-:-:S02]  /*7310*/  ISETP.LT.OR P4, PT, R175, 0x29, P4 ;  /* 0x00000029af00780c */ /* 0x000fc40002781670 */
[----:B------:R-:W-:Y:S02]  /*7320*/  ISETP.LT.OR P1, PT, R175, 0x2a, P1 ;  /* 0x0000002aaf00780c */ /* 0x000fe40000f21670 */
[----:B------:R-:W-:Y:S02]  /*7330*/  FSEL R169, R169, -INF , !P2 ;  /* 0xff800000a9a97808 */ /* 0x000fe40005000000 */
[----:B--2---:R-:W-:Y:S02]  /*7340*/  FSEL R165, R186, -INF , !P4 ;  /* 0xff800000baa57808 */ /* 0x004fe40006000000 */
[----:B------:R-:W-:Y:S02]  /*7350*/  FSEL R163, R187, -INF , !P1 ;  /* 0xff800000bba37808 */ /* 0x000fe40004800000 */
[C---:B------:R-:W-:Y:S02]  /*7360*/  ISETP.GT.AND P2, PT, R177.reuse, 0x31, P0 ;  /* 0x00000031b100780c */ /* 0x040fe40000744270 */
[----:B------:R-:W-:-:S02]  /*7370*/  ISETP.GT.AND P4, PT, R177, 0x38, P0 ;  /* 0x00000038b100780c */ /* 0x000fc40000784270 */
[----:B------:R-:W-:Y:S02]  /*7380*/  ISETP.GT.AND P1, PT, R177, 0x39, P0 ;  /* 0x00000039b100780c */ /* 0x000fe40000724270 */
[C---:B------:R-:W-:Y:S02]  /*7390*/  ISETP.LT.OR P2, PT, R175.reuse, 0x32, P2 ;  /* 0x00000032af00780c */ /* 0x040fe40001741670 */
[C---:B------:R-:W-:Y:S02]  /*73a0*/  ISETP.LT.OR P4, PT, R175.reuse, 0x39, P4 ;  /* 0x00000039af00780c */ /* 0x040fe40002781670 */
[----:B------:R-:W-:Y:S02]  /*73b0*/  ISETP.LT.OR P1, PT, R175, 0x3a, P1 ;  /* 0x0000003aaf00780c */ /* 0x000fe40000f21670 */
[----:B---3--:R-:W-:Y:S01]  /*73c0*/  IADD3 R175, R178, R179, RZ ;  /* 0x000000b3b2af7210 */ /* 0x008fe20007ffe0ff */
[----:B------:R-:W-:Y:S01]  /*73d0*/  IMAD.IADD R178, R190, 0x1, R179 ;  /* 0x00000001beb27824 */ /* 0x000fe200078e02b3 */
[----:B------:R-:W-:-:S02]  /*73e0*/  FSEL R164, R189, -INF , !P2 ;  /* 0xff800000bda47808 */ /* 0x000fc40005000000 */
[----:B------:R-:W-:Y:S02]  /*73f0*/  FSEL R154, R180, -INF , !P4 ;  /* 0xff800000b49a7808 */ /* 0x000fe40006000000 */
[----:B------:R-:W-:Y:S01]  /*7400*/  FSEL R22, R181, -INF , !P1 ;  /* 0xff800000b5167808 */ /* 0x000fe20004800000 */
[----:B------:R-:W-:Y:S06]  /*7410*/  @P3 BRA `(.L_x_4794) ;  /* 0x0000000000603947 */ /* 0x000fec0003800000 */
[----:B------:R-:W-:Y:S01]  /*7420*/  IMAD.U32 R180, RZ, RZ, UR11 ;  /* 0x0000000bffb47e24 */ /* 0x000fe2000f8e00ff */
[----:B------:R-:W-:Y:S03]  /*7430*/  BSSY B0, `(.L_x_4795) ;  /* 0x0000012000007945 */ /* 0x000fe60003800000 */
[----:B------:R-:W-:-:S04]  /*7440*/  IMAD R21, R180, UR39, R179 ;  /* 0x00000027b4157c24 */ /* 0x000fc8000f8e02b3 */
[----:B------:R-:W-:-:S05]  /*7450*/  VIADD R21, R21, -UR18 ;  /* 0x8000001215157c36 */ /* 0x000fca0008000000 */
[----:B------:R-:W-:-:S13]  /*7460*/  ISETP.GT.AND P1, PT, R21, -0x1, PT ;  /* 0xffffffff1500780c */ /* 0x000fda0003f24270 */
[----:B------:R-:W-:Y:S05]  /*7470*/  @P1 BRA `(.L_x_4796) ;  /* 0x0000000000201947 */ /* 0x000fea0003800000 */
[----:B------:R-:W-:Y:S02]  /*7480*/  MOV R182, UR30 ;  /* 0x0000001e00b67c02 */ /* 0x000fe40008000f00 */
[----:B------:R-:W-:Y:S02]  /*7490*/  LOP3.LUT R21, RZ, R21, RZ, 0x33, !PT ;  /* 0x00000015ff157212 */ /* 0x000fe400078e33ff */
[----:B------:R-:W-:-:S13]  /*74a0*/  ISETP.NE.AND P1, PT, R182, 0x1, PT ;  /* 0x00000001b600780c */ /* 0x000fda0003f25270 */
[----:B------:R-:W0:Y:S02]  /*74b0*/  @P1 LDC.64 R180, c[0x0][0x9e8] ;  /* 0x00027a00ffb41b82 */ /* 0x000e240000000a00 */
[----:B0-----:R-:W-:-:S05]  /*74c0*/  @P1 IMAD.HI.U32 R180, R21, R180, RZ ;  /* 0x000000b415b41227 */ /* 0x001fca00078e00ff */
[----:B------:R-:W-:-:S04]  /*74d0*/  @P1 SHF.R.U32.HI R21, RZ, R181, R180 ;  /* 0x000000b5ff151219 */ /* 0x000fc800000116b4 */
[----:B------:R-:W-:Y:S01]  /*74e0*/  LOP3.LUT R21, RZ, R21, RZ, 0x33, !PT ;  /* 0x00000015ff157212 */ /* 0x000fe200078e33ff */
[----:B------:R-:W-:Y:S06]  /*74f0*/  BRA `(.L_x_4797) ;  /* 0x0000000000147947 */ /* 0x000fec0003800000 */
.L_x_4796:
[----:B------:R-:W-:-:S05]  /*7500*/  IMAD.U32 R182, RZ, RZ, UR30 ;  /* 0x0000001effb67e24 */ /* 0x000fca000f8e00ff */
[----:B------:R-:W-:-:S13]  /*7510*/  ISETP.NE.AND P1, PT, R182, 0x1, PT ;  /* 0x00000001b600780c */ /* 0x000fda0003f25270 */
[----:B------:R-:W0:Y:S02]  /*7520*/  @P1 LDC.64 R180, c[0x0][0x9e8] ;  /* 0x00027a00ffb41b82 */ /* 0x000e240000000a00 */
[----:B0-----:R-:W-:-:S05]  /*7530*/  @P1 IMAD.HI.U32 R180, R21, R180, RZ ;  /* 0x000000b415b41227 */ /* 0x001fca00078e00ff */
[----:B------:R-:W-:-:S07]  /*7540*/  @P1 SHF.R.U32.HI R21, RZ, R181, R180 ;  /* 0x000000b5ff151219 */ /* 0x000fce00000116b4 */
.L_x_4797:
[----:B------:R-:W-:Y:S05]  /*7550*/  BSYNC B0 ;  /* 0x0000000000007941 */ /* 0x000fea0003800000 */
.L_x_4795:
[----:B------:R-:W-:-:S04]  /*7560*/  IMAD R21, R21, R182, -UR10 ;  /* 0x8000000a15157e24 */ /* 0x000fc8000f8e02b6 */
[----:B------:R-:W-:-:S05]  /*7570*/  IMAD.IADD R21, R21, 0x1, -R0 ;  /* 0x0000000115157824 */ /* 0x000fca00078e0a00 */
[----:B------:R-:W-:Y:S02]  /*7580*/  VIADDMNMX R175, R21, R182, R175, PT ;  /* 0x000000b615af7246 */ /* 0x000fe400038001af */
[----:B------:R-:W-:-:S07]  /*7590*/  VIMNMX R178, R178, R21, !PT ;  /* 0x00000015b2b27248 */ /* 0x000fce0007fe0100 */
.L_x_4794:
[----:B------:R-:W-:Y:S01]  /*75a0*/  FMNMX.FTZ R21, R176, R5, !PT ;  /* 0x00000005b0157209 */ /* 0x000fe20007810000 */
[----:B------:R-:W-:Y:S01]  /*75b0*/  UMOV UR10, UR26 ;  /* 0x0000001a000a7c82 */ /* 0x000fe20008000000 */
[----:B------:R-:W-:Y:S02]  /*75c0*/  ISETP.GT.AND P2, PT, R178, RZ, P0 ;  /* 0x000000ffb200720c */ /* 0x000fe40000744270 */
[----:B------:R-:W-:Y:S02]  /*75d0*/  FMNMX.FTZ R180, R174, R21, !PT ;  /* 0x00000015aeb47209 */ /* 0x000fe40007810000 */
[----:B------:R-:W-:Y:S02]  /*75e0*/  ISETP.GT.AND P1, PT, R178, 0x1, P0 ;  /* 0x00000001b200780c */ /* 0x000fe40000724270 */
[----:B------:R-:W-:Y:S02]  /*75f0*/  FMNMX.FTZ R21, R173, R180, !PT ;  /* 0x000000b4ad157209 */ /* 0x000fe40007810000 */
[----:B------:R-:W-:-:S02]  /*7600*/  ISETP.LT.OR P2, PT, R175, 0x1, P2 ;  /* 0x00000001af00780c */ /* 0x000fc40001741670 */
[----:B------:R-:W-:Y:S02]  /*7610*/  FMNMX.FTZ R180, R172, R21, !PT ;  /* 0x00000015acb47209 */ /* 0x000fe40007810000 */
[----:B------:R-:W-:Y:S02]  /*7620*/  ISETP.GT.AND P3, PT, R178, 0x8, P0 ;  /* 0x00000008b200780c */ /* 0x000fe40000764270 */
[----:B------:R-:W-:Y:S02]  /*7630*/  FMNMX.FTZ R180, R167, R180, !PT ;  /* 0x000000b4a7b47209 */ /* 0x000fe40007810000 */
[----:B------:R-:W-:Y:S02]  /*7640*/  ISETP.LT.OR P1, PT, R175, 0x2, P1 ;  /* 0x00000002af00780c */ /* 0x000fe40000f21670 */
[----:B------:R-:W-:Y:S02]  /*7650*/  FMNMX.FTZ R21, R171, R180, !PT ;  /* 0x000000b4ab157209 */ /* 0x000fe40007810000 */
[----:B------:R-:W-:-:S02]  /*7660*/  FSEL R15, R15, -INF , !P2 ;  /* 0xff8000000f0f7808 */ /* 0x000fc40005000000 */
        /* <DEDUP_REMOVED lines=15> */
[----:B------:R-:W-:Y:S02]  /*7760*/  FSEL R18, R18, -INF , !P4 ;  /* 0xff80000012127808 */ /* 0x000fe40006000000 */
[----:B------:R-:W-:Y:S02]  /*7770*/  FMNMX.FTZ R21, R154, R21, !PT ;  /* 0x000000159a157209 */ /* 0x000fe40007810000 */
[----:B------:R-:W-:-:S02]  /*7780*/  ISETP.LT.OR P1, PT, R175, 0x11, P1 ;  /* 0x00000011af00780c */ /* 0x000fc40000f21670 */
[----:B------:R-:W-:Y:S02]  /*7790*/  FMNMX.FTZ R177, R22, R21, !PT ;  /* 0x0000001516b17209 */ /* 0x000fe40007810000 */
[C---:B------:R-:W-:Y:S02]  /*77a0*/  ISETP.GT.AND P2, PT, R178.reuse, 0x19, P0 ;  /* 0x00000019b200780c */ /* 0x040fe40000744270 */
[----:B------:R-:W-:Y:S01]  /*77b0*/  ISETP.GT.AND P4, PT, R178, 0x18, P0 ;  /* 0x00000018b200780c */ /* 0x000fe20000784270 */
[----:B------:R-:W0:Y:S01]  /*77c0*/  SHFL.BFLY PT, R180, R177, 0x2, 0x1f ;  /* 0x0c401f00b1b47f89 */ /* 0x000e2200000e0000 */
[----:B------:R-:W-:Y:S02]  /*77d0*/  ISETP.LT.OR P3, PT, R175, 0x12, P3 ;  /* 0x00000012af00780c */ /* 0x000fe40001f61670 */
[----:B------:R-:W-:Y:S02]  /*77e0*/  FSEL R19, R19, -INF , !P1 ;  /* 0xff80000013137808 */ /* 0x000fe40004800000 */
[----:B------:R-:W-:-:S02]  /*77f0*/  ISETP.LT.OR P2, PT, R175, 0x1a, P2 ;  /* 0x0000001aaf00780c */ /* 0x000fc40001741670 */
[----:B------:R-:W-:Y:S02]  /*7800*/  ISETP.LT.OR P4, PT, R175, 0x19, P4 ;  /* 0x00000019af00780c */ /* 0x000fe40002781670 */
[----:B------:R-:W-:Y:S02]  /*7810*/  FSEL R20, R20, -INF , !P3 ;  /* 0xff80000014147808 */ /* 0x000fe40005800000 */
[----:B------:R-:W-:Y:S02]  /*7820*/  FSEL R152, R152, -INF , !P2 ;  /* 0xff80000098987808 */ /* 0x000fe40005000000 */
[C---:B------:R-:W-:Y:S02]  /*7830*/  ISETP.GT.AND P1, PT, R178.reuse, 0x20, P0 ;  /* 0x00000020b200780c */ /* 0x040fe40000724270 */
[----:B------:R-:W-:Y:S02]  /*7840*/  FSEL R23, R23, -INF , !P4 ;  /* 0xff80000017177808 */ /* 0x000fe40006000000 */
[----:B------:R-:W-:-:S02]  /*7850*/  ISETP.GT.AND P3, PT, R178, 0x21, P0 ;  /* 0x00000021b200780c */ /* 0x000fc40000764270 */
[C---:B------:R-:W-:Y:S02]  /*7860*/  ISETP.LT.OR P1, PT, R175.reuse, 0x21, P1 ;  /* 0x00000021af00780c */ /* 0x040fe40000f21670 */
[C---:B------:R-:W-:Y:S02]  /*7870*/  ISETP.GT.AND P4, PT, R178.reuse, 0x28, P0 ;  /* 0x00000028b200780c */ /* 0x040fe40000784270 */
[----:B------:R-:W-:Y:S02]  /*7880*/  ISETP.LT.OR P3, PT, R175, 0x22, P3 ;  /* 0x00000022af00780c */ /* 0x000fe40001f61670 */
[----:B0-----:R-:W-:Y:S02]  /*7890*/  FMNMX.FTZ R180, R177, R180, !PT ;  /* 0x000000b4b1b47209 */ /* 0x001fe40007810000 */
[----:B------:R-:W-:Y:S02]  /*78a0*/  FMNMX.FTZ R177, R15, R6, !PT ;  /* 0x000000060fb17209 */ /* 0x000fe40007810000 */
[----:B------:R-:W-:Y:S01]  /*78b0*/  FSEL R155, R155, -INF , !P1 ;  /* 0xff8000009b9b7808 */ /* 0x000fe20004800000 */
[----:B------:R-:W0:Y:S01]  /*78c0*/  SHFL.BFLY PT, R21, R180, 0x1, 0x1f ;  /* 0x0c201f00b4157f89 */ /* 0x000e2200000e0000 */
[----:B------:R-:W-:-:S02]  /*78d0*/  ISETP.GT.AND P1, PT, R178, 0x29, P0 ;  /* 0x00000029b200780c */ /* 0x000fc40000724270 */
[----:B------:R-:W-:Y:S02]  /*78e0*/  FSEL R156, R156, -INF , !P3 ;  /* 0xff8000009c9c7808 */ /* 0x000fe40005800000 */
[C---:B------:R-:W-:Y:S02]  /*78f0*/  ISETP.LT.OR P4, PT, R175.reuse, 0x29, P4 ;  /* 0x00000029af00780c */ /* 0x040fe40002781670 */
[C---:B------:R-:W-:Y:S02]  /*7900*/  ISETP.GT.AND P3, PT, R178.reuse, 0x30, P0 ;  /* 0x00000030b200780c */ /* 0x040fe40000764270 */
[----:B------:R-:W-:Y:S02]  /*7910*/  ISETP.LT.OR P1, PT, R175, 0x2a, P1 ;  /* 0x0000002aaf00780c */ /* 0x000fe40000f21670 */
[----:B------:R-:W-:Y:S02]  /*7920*/  FSEL R157, R157, -INF , !P4 ;  /* 0xff8000009d9d7808 */ /* 0x000fe40006000000 */
[----:B------:R-:W-:-:S02]  /*7930*/  ISETP.GT.AND P4, PT, R178, 0x31, P0 ;  /* 0x00000031b200780c */ /* 0x000fc40000784270 */
[----:B------:R-:W-:Y:S02]  /*7940*/  FSEL R158, R158, -INF , !P1 ;  /* 0xff8000009e9e7808 */ /* 0x000fe40004800000 */
[C---:B------:R-:W-:Y:S02]  /*7950*/  ISETP.LT.OR P3, PT, R175.reuse, 0x31, P3 ;  /* 0x00000031af00780c */ /* 0x040fe40001f61670 */
[----:B------:R-:W-:Y:S02]  /*7960*/  ISETP.GT.AND P1, PT, R178, 0x38, P0 ;  /* 0x00000038b200780c */ /* 0x000fe40000724270 */
[----:B------:R-:W-:Y:S02]  /*7970*/  ISETP.LT.OR P4, PT, R175, 0x32, P4 ;  /* 0x00000032af00780c */ /* 0x000fe40002781670 */
[----:B------:R-:W-:Y:S02]  /*7980*/  FSEL R159, R159, -INF , !P3 ;  /* 0xff8000009f9f7808 */ /* 0x000fe40005800000 */
[----:B0-----:R-:W-:-:S02]  /*7990*/  FMNMX.FTZ R21, R180, R21, !PT ;  /* 0x00000015b4157209 */ /* 0x001fc40007810000 */
[----:B------:R-:W-:Y:S02]  /*79a0*/  FMNMX.FTZ R180, R16, R177, !PT ;  /* 0x000000b110b47209 */ /* 0x000fe40007810000 */
[C---:B------:R-:W-:Y:S01]  /*79b0*/  FSETP.NEU.FTZ.AND P2, PT, R21.reuse, -INF , PT ;  /* 0xff8000001500780b */ /* 0x040fe20003f5d000 */
[----:B------:R-:W-:Y:S01]  /*79c0*/  FMUL.FTZ R179, R21, UR10 ;  /* 0x0000000a15b37c20 */ /* 0x000fe20008410000 */
[----:B------:R-:W-:Y:S02]  /*79d0*/  FMNMX.FTZ R177, R17, R180, !PT ;  /* 0x000000b411b17209 */ /* 0x000fe40007810000 */
[----:B------:R-:W-:Y:S02]  /*79e0*/  ISETP.GT.AND P0, PT, R178, 0x39, P0 ;  /* 0x00000039b200780c */ /* 0x000fe40000704270 */
[----:B------:R-:W-:Y:S02]  /*79f0*/  FMNMX.FTZ R180, R18, R177, !PT ;  /* 0x000000b112b47209 */ /* 0x000fe40007810000 */
[----:B------:R-:W-:-:S02]  /*7a00*/  FSEL R181, R179, RZ, P2 ;  /* 0x000000ffb3b57208 */ /* 0x000fc40001000000 */
[----:B------:R-:W-:Y:S02]  /*7a10*/  FMNMX.FTZ R177, R19, R180, !PT ;  /* 0x000000b413b17209 */ /* 0x000fe40007810000 */
[----:B------:R-:W-:Y:S01]  /*7a20*/  ISETP.LT.OR P1, PT, R175, 0x39, P1 ;  /* 0x00000039af00780c */ /* 0x000fe20000f21670 */
[--C-:B------:R-:W-:Y:S01]  /*7a30*/  FFMA.FTZ R178, R173, UR10, -R181.reuse ;  /* 0x0000000aadb27c23 */ /* 0x100fe200080108b5 */
[----:B------:R-:W-:Y:S01]  /*7a40*/  FMNMX.FTZ R180, R20, R177, !PT ;  /* 0x000000b114b47209 */ /* 0x000fe20007810000 */
[--C-:B------:R-:W-:Y:S01]  /*7a50*/  FFMA.FTZ R174, R174, UR10, -R181.reuse ;  /* 0x0000000aaeae7c23 */ /* 0x100fe200080108b5 */
[----:B------:R-:W-:Y:S01]  /*7a60*/  FSEL R173, R160, -INF , !P4 ;  /* 0xff800000a0ad7808 */ /* 0x000fe20006000000 */
[--C-:B------:R-:W-:Y:S01]  /*7a70*/  FFMA.FTZ R167, R167, UR10, -R181.reuse ;  /* 0x0000000aa7a77c23 */ /* 0x100fe200080108b5 */
[----:B------:R-:W-:Y:S01]  /*7a80*/  FMNMX.FTZ R177, R23, R180, !PT ;  /* 0x000000b417b17209 */ /* 0x000fe20007810000 */
[--C-:B------:R-:W-:Y:S01]  /*7a90*/  FFMA.FTZ R180, R176, UR10, -R181.reuse ;  /* 0x0000000ab0b47c23 */ /* 0x100fe200080108b5 */
[----:B------:R-:W-:Y:S01]  /*7aa0*/  ISETP.LT.OR P0, PT, R175, 0x3a, P0 ;  /* 0x0000003aaf00780c */ /* 0x000fe20000701670 */
[----:B------:R0:W-:Y:S01]  /*7ab0*/  MUFU.EX2 R160, R178 ;  /* 0x000000b200a07308 */ /* 0x0001e20000000800 */
[----:B------:R-:W-:Y:S01]  /*7ac0*/  FMNMX.FTZ R176, R152, R177, !PT ;  /* 0x000000b198b07209 */ /* 0x000fe20007810000 */
[--C-:B------:R-:W-:Y:S01]  /*7ad0*/  FFMA.FTZ R175, R172, UR10, -R181.reuse ;  /* 0x0000000aacaf7c23 */ /* 0x100fe200080108b5 */
[----:B------:R-:W-:Y:S01]  /*7ae0*/  FSEL R161, R161, -INF , !P1 ;  /* 0xff800000a1a17808 */ /* 0x000fe20004800000 */
[--C-:B------:R-:W-:Y:S01]  /*7af0*/  FFMA.FTZ R172, R171, UR10, -R181.reuse ;  /* 0x0000000aabac7c23 */ /* 0x100fe200080108b5 */
[----:B------:R-:W-:Y:S01]  /*7b00*/  FMNMX.FTZ R179, R155, R176, !PT ;  /* 0x000000b09bb37209 */ /* 0x000fe20007810000 */
[--C-:B------:R-:W-:Y:S01]  /*7b10*/  FFMA.FTZ R171, R170, UR10, -R181.reuse ;  /* 0x0000000aaaab7c23 */ /* 0x100fe200080108b5 */
[----:B------:R-:W-:Y:S01]  /*7b20*/  FSEL R162, R162, -INF , !P0 ;  /* 0xff800000a2a27808 */ /* 0x000fe20004000000 */
[----:B------:R-:W-:Y:S01]  /*7b30*/  MUFU.EX2 R177, R180 ;  /* 0x000000b400b17308 */ /* 0x000fe20000000800 */
[----:B------:R-:W-:Y:S01]  /*7b40*/  FMNMX.FTZ R176, R156, R179, !PT ;  /* 0x000000b39cb07209 */ /* 0x000fe20007810000 */
[--C-:B------:R-:W-:Y:S01]  /*7b50*/  FFMA.FTZ R166, R166, UR10, -R181.reuse ;  /* 0x0000000aa6a67c23 */ /* 0x100fe200080108b5 */
[----:B------:R-:W-:Y:S01]  /*7b60*/  FSEL R170, R21, RZ, P2 ;  /* 0x000000ff15aa7208 */ /* 0x000fe20001000000 */
[--C-:B------:R-:W-:Y:S01]  /*7b70*/  FFMA.FTZ R169, R169, UR10, -R181.reuse ;  /* 0x0000000aa9a97c23 */ /* 0x100fe200080108b5 */
[----:B------:R-:W-:Y:S01]  /*7b80*/  FMNMX.FTZ R179, R157, R176, !PT ;  /* 0x000000b09db37209 */ /* 0x000fe20007810000 */
[--C-:B------:R-:W-:Y:S01]  /*7b90*/  FFMA.FTZ R165, R165, UR10, -R181.reuse ;  /* 0x0000000aa5a57c23 */ /* 0x100fe200080108b5 */
[----:B------:R-:W-:Y:S01]  /*7ba0*/  FFMA.FTZ R153, R153, UR10, -R181 ;  /* 0x0000000a99997c23 */ /* 0x000fe200080108b5 */
[----:B------:R-:W-:Y:S01]  /*7bb0*/  FADD.FTZ R170, -R170, R5 ;  /* 0x00000005aaaa7221 */ /* 0x000fe20000010100 */
[----:B------:R-:W-:Y:S01]  /*7bc0*/  FMNMX.FTZ R176, R158, R179, !PT ;  /* 0x000000b39eb07209 */ /* 0x000fe20007810000 */
[----:B------:R-:W-:Y:S01]  /*7bd0*/  MUFU.EX2 R174, R174 ;  /* 0x000000ae00ae7308 */ /* 0x000fe20000000800 */
[--C-:B------:R-:W-:Y:S01]  /*7be0*/  FFMA.FTZ R164, R164, UR10, -R181.reuse ;  /* 0x0000000aa4a47c23 */ /* 0x100fe200080108b5 */
[----:B------:R-:W-:Y:S01]  /*7bf0*/  FMUL.FTZ R170, R170, UR10 ;  /* 0x0000000aaaaa7c20 */ /* 0x000fe20008410000 */
[----:B------:R-:W-:Y:S01]  /*7c00*/  FMNMX.FTZ R176, R159, R176, !PT ;  /* 0x000000b09fb07209 */ /* 0x000fe20007810000 */
[----:B------:R-:W-:Y:S01]  /*7c10*/  FFMA.FTZ R154, R154, UR10, -R181 ;  /* 0x0000000a9a9a7c23 */ /* 0x000fe200080108b5 */
[----:B------:R-:W-:-:S02]  /*7c20*/  ISETP.NE.AND P0, PT, R3, RZ, PT ;  /* 0x000000ff0300720c */ /* 0x000fc40003f05270 */
[----:B------:R-:W-:Y:S01]  /*7c30*/  FMNMX.FTZ R176, R173, R176, !PT ;  /* 0x000000b0adb07209 */ /* 0x000fe20007810000 */
[----:B------:R-:W2:Y:S03]  /*7c40*/  MUFU.EX2 R170, R170 ;  /* 0x000000aa00aa7308 */ /* 0x000ea60000000800 */
[----:B------:R-:W-:Y:S01]  /*7c50*/  FMNMX.FTZ R179, R161, R176, !PT ;  /* 0x000000b0a1b37209 */ /* 0x000fe20007810000 */
[----:B------:R-:W-:-:S03]  /*7c60*/  FFMA.FTZ R176, R168, UR10, -R181 ;  /* 0x0000000aa8b07c23 */ /* 0x000fc600080108b5 */
[----:B------:R-:W-:Y:S01]  /*7c70*/  FMNMX.FTZ R179, R162, R179, !PT ;  /* 0x000000b3a2b37209 */ /* 0x000fe20007810000 */
[----:B------:R-:W3:Y:S04]  /*7c80*/  MUFU.EX2 R175, R175 ;  /* 0x000000af00af7308 */ /* 0x000ee80000000800 */
[----:B0-----:R-:W0:Y:S04]  /*7c90*/  SHFL.BFLY PT, R178, R179, 0x2, 0x1f ;  /* 0x0c401f00b3b27f89 */ /* 0x001e2800000e0000 */
[----:B------:R-:W4:Y:S01]  /*7ca0*/  MUFU.EX2 R167, R167 ;  /* 0x000000a700a77308 */ /* 0x000f220000000800 */
[----:B--2---:R-:W-:Y:S01]  /*7cb0*/  FFMA.FTZ R183, R170, R8, R177 ;  /* 0x00000008aab77223 */ /* 0x004fe200000100b1 */
[-C--:B------:R-:W-:Y:S01]  /*7cc0*/  FMUL.FTZ R24, R24, R170.reuse ;  /* 0x000000aa18187220 */ /* 0x080fe20000410000 */
[-C--:B------:R-:W-:Y:S01]  /*7cd0*/  FMUL.FTZ R25, R25, R170.reuse ;  /* 0x000000aa19197220 */ /* 0x080fe20000410000 */
[-C--:B------:R-:W-:Y:S01]  /*7ce0*/  FMUL.FTZ R28, R28, R170.reuse ;  /* 0x000000aa1c1c7220 */ /* 0x080fe20000410000 */
[----:B------:R-:W-:Y:S01]  /*7cf0*/  FADD.FTZ R183, R174, R183 ;  /* 0x000000b7aeb77221 */ /* 0x000fe20000010000 */
[-C--:B------:R-:W-:Y:S01]  /*7d00*/  FMUL.FTZ R29, R29, R170.reuse ;  /* 0x000000aa1d1d7220 */ /* 0x080fe20000410000 */
[-C--:B------:R-:W-:Y:S01]  /*7d10*/  FMUL.FTZ R32, R32, R170.reuse ;  /* 0x000000aa20207220 */ /* 0x080fe20000410000 */
[----:B------:R-:W2:Y:S01]  /*7d20*/  MUFU.EX2 R172, R172 ;  /* 0x000000ac00ac7308 */ /* 0x000ea20000000800 */
[----:B------:R-:W-:Y:S01]  /*7d30*/  FADD.FTZ R8, R160, R183 ;  /* 0x000000b7a0087221 */ /* 0x000fe20000010000 */
[-C--:B------:R-:W-:Y:S01]  /*7d40*/  FMUL.FTZ R33, R33, R170.reuse ;  /* 0x000000aa21217220 */ /* 0x080fe20000410000 */
[-C--:B------:R-:W-:Y:S01]  /*7d50*/  FMUL.FTZ R36, R36, R170.reuse ;  /* 0x000000aa24247220 */ /* 0x080fe20000410000 */
[-C--:B------:R-:W-:Y:S01]  /*7d60*/  FMUL.FTZ R37, R37, R170.reuse ;  /* 0x000000aa25257220 */ /* 0x080fe20000410000 */
[----:B---3--:R-:W-:Y:S01]  /*7d70*/  FADD.FTZ R8, R175, R8 ;  /* 0x00000008af087221 */ /* 0x008fe20000010000 */
[-C--:B------:R-:W-:Y:S01]  /*7d80*/  FMUL.FTZ R40, R40, R170.reuse ;  /* 0x000000aa28287220 */ /* 0x080fe20000410000 */
[-C--:B------:R-:W-:Y:S01]  /*7d90*/  FMUL.FTZ R41, R41, R170.reuse ;  /* 0x000000aa29297220 */ /* 0x080fe20000410000 */
[----:B------:R-:W3:Y:S01]  /*7da0*/  MUFU.EX2 R166, R166 ;  /* 0x000000a600a67308 */ /* 0x000ee20000000800 */
[-C--:B------:R-:W-:Y:S01]  /*7db0*/  FMUL.FTZ R44, R44, R170.reuse ;  /* 0x000000aa2c2c7220 */ /* 0x080fe20000410000 */
[-C--:B------:R-:W-:Y:S01]  /*7dc0*/  FMUL.FTZ R45, R45, R170.reuse ;  /* 0x000000aa2d2d7220 */ /* 0x080fe20000410000 */
[----:B------:R-:W-:Y:S01]  /*7dd0*/  FMUL.FTZ R48, R48, R170 ;  /* 0x000000aa30307220 */ /* 0x000fe20000410000 */
[----:B0-----:R-:W-:Y:S01]  /*7de0*/  FMNMX.FTZ R168, R179, R178, !PT ;  /* 0x000000b2b3a87209 */ /* 0x001fe20007810000 */
[--C-:B------:R-:W-:Y:S01]  /*7df0*/  FFMA.FTZ R178, R163, UR10, -R181.reuse ;  /* 0x0000000aa3b27c23 */ /* 0x100fe200080108b5 */
[----:B------:R-:W-:Y:S01]  /*7e00*/  FFMA.FTZ R181, R22, UR10, -R181 ;  /* 0x0000000a16b57c23 */ /* 0x000fe200080108b5 */
[-C--:B------:R-:W-:Y:S01]  /*7e10*/  FMUL.FTZ R49, R49, R170.reuse ;  /* 0x000000aa31317220 */ /* 0x080fe20000410000 */
[----:B------:R-:W0:Y:S01]  /*7e20*/  MUFU.EX2 R171, R171 ;  /* 0x000000ab00ab7308 */ /* 0x000e220000000800 */
[----:B------:R-:W5:Y:S01]  /*7e30*/  SHFL.BFLY PT, R179, R168, 0x1, 0x1f ;  /* 0x0c201f00a8b37f89 */ /* 0x000f6200000e0000 */
[-C--:B------:R-:W-:Y:S01]  /*7e40*/  FMUL.FTZ R52, R52, R170.reuse ;  /* 0x000000aa34347220 */ /* 0x080fe20000410000 */
        /* <DEDUP_REMOVED lines=21> */
[----:B------:R4:W-:Y:S01]  /*7fa0*/  MUFU.EX2 R163, R153 ;  /* 0x0000009900a37308 */ /* 0x0009e20000000800 */
[----:B-----5:R-:W-:Y:S01]  /*7fb0*/  FMNMX.FTZ R168, R168, R179, !PT ;  /* 0x000000b3a8a87209 */ /* 0x020fe20007810000 */
[-C--:B------:R-:W-:Y:S01]  /*7fc0*/  FMUL.FTZ R92, R92, R170.reuse ;  /* 0x000000aa5c5c7220 */ /* 0x080fe20000410000 */
[-C--:B------:R-:W-:Y:S01]  /*7fd0*/  FMUL.FTZ R93, R93, R170.reuse ;  /* 0x000000aa5d5d7220 */ /* 0x080fe20000410000 */
[-C--:B------:R-:W-:Y:S01]  /*7fe0*/  FMUL.FTZ R96, R96, R170.reuse ;  /* 0x000000aa60607220 */ /* 0x080fe20000410000 */
[C---:B------:R-:W-:Y:S01]  /*7ff0*/  FSETP.NEU.FTZ.AND P1, PT, R168.reuse, -INF , PT ;  /* 0xff800000a800780b */ /* 0x040fe20003f3d000 */
[----:B------:R-:W-:Y:S01]  /*8000*/  FMUL.FTZ R5, R168, UR10 ;  /* 0x0000000aa8057c20 */ /* 0x000fe20008410000 */
[----:B------:R-:W-:Y:S01]  /*8010*/  FMUL.FTZ R97, R97, R170 ;  /* 0x000000aa61617220 */ /* 0x000fe20000410000 */
[----:B------:R-:W5:Y:S01]  /*8020*/  MUFU.EX2 R165, R165 ;  /* 0x000000a500a57308 */ /* 0x000f620000000800 */
[----:B----4-:R-:W-:-:S02]  /*8030*/  IMAD.U32 R153, RZ, RZ, UR24 ;  /* 0x00000018ff997e24 */ /* 0x010fc4000f8e00ff */
[-C--:B------:R-:W-:Y:S01]  /*8040*/  FMUL.FTZ R100, R100, R170.reuse ;  /* 0x000000aa64647220 */ /* 0x080fe20000410000 */
[----:B------:R-:W-:Y:S01]  /*8050*/  FSEL R182, R5, RZ, P1 ;  /* 0x000000ff05b67208 */ /* 0x000fe20000800000 */
[-C--:B------:R-:W-:Y:S01]  /*8060*/  FMUL.FTZ R101, R101, R170.reuse ;  /* 0x000000aa65657220 */ /* 0x080fe20000410000 */
[----:B------:R-:W-:Y:S01]  /*8070*/  FSEL R5, R168, RZ, P1 ;  /* 0x000000ffa8057208 */ /* 0x000fe20000800000 */
[-C--:B------:R-:W-:Y:S01]  /*8080*/  FMUL.FTZ R104, R104, R170.reuse ;  /* 0x000000aa68687220 */ /* 0x080fe20000410000 */
[----:B------:R-:W-:Y:S01]  /*8090*/  FMUL.FTZ R105, R105, R170 ;  /* 0x000000aa69697220 */ /* 0x000fe20000410000 */
[----:B------:R-:W-:Y:S01]  /*80a0*/  FFMA.FTZ R22, R15, UR10, -R182 ;  /* 0x0000000a0f167c23 */ /* 0x000fe200080108b6 */
[----:B------:R-:W-:Y:S01]  /*80b0*/  FADD.FTZ R15, R167, R8 ;  /* 0x00000008a70f7221 */ /* 0x000fe20000010000 */
[----:B------:R-:W-:Y:S01]  /*80c0*/  FADD.FTZ R5, -R5, R6 ;  /* 0x0000000605057221 */ /* 0x000fe20000010100 */
[----:B------:R-:W4:Y:S01]  /*80d0*/  MUFU.EX2 R178, R178 ;  /* 0x000000b200b27308 */ /* 0x000f220000000800 */
[----:B------:R-:W-:Y:S01]  /*80e0*/  @!P0 LEA R8, R153, R2, 0x6 ;  /* 0x0000000299088211 */ /* 0x000fe200078e30ff */
[----:B--2---:R-:W-:Y:S01]  /*80f0*/  FADD.FTZ R15, R172, R15 ;  /* 0x0000000fac0f7221 */ /* 0x004fe20000010000 */
[----:B------:R-:W-:Y:S01]  /*8100*/  FMUL.FTZ R5, R5, UR10 ;  /* 0x0000000a05057c20 */ /* 0x000fe20008410000 */
[--C-:B------:R-:W-:Y:S01]  /*8110*/  FFMA.FTZ R153, R16, UR10, -R182.reuse ;  /* 0x0000000a10997c23 */ /* 0x100fe200080108b6 */
[--C-:B------:R-:W-:Y:S01]  /*8120*/  FFMA.FTZ R17, R17, UR10, -R182.reuse ;  /* 0x0000000a11117c23 */ /* 0x100fe200080108b6 */
[----:B---3--:R-:W-:Y:S01]  /*8130*/  FADD.FTZ R6, R166, R15 ;  /* 0x0000000fa6067221 */ /* 0x008fe20000010000 */
[--C-:B------:R-:W-:Y:S01]  /*8140*/  FFMA.FTZ R18, R18, UR10, -R182.reuse ;  /* 0x0000000a12127c23 */ /* 0x100fe200080108b6 */
[----:B------:R-:W-:Y:S01]  /*8150*/  MUFU.EX2 R22, R22 ;  /* 0x0000001600167308 */ /* 0x000fe20000000800 */
[----:B------:R-:W-:Y:S01]  /*8160*/  FFMA.FTZ R19, R19, UR10, -R182 ;  /* 0x0000000a13137c23 */ /* 0x000fe200080108b6 */
[----:B0-----:R-:W-:Y:S01]  /*8170*/  FADD.FTZ R15, R171, R6 ;  /* 0x00000006ab0f7221 */ /* 0x001fe20000010000 */
[--C-:B------:R-:W-:Y:S01]  /*8180*/  FFMA.FTZ R20, R20, UR10, -R182.reuse ;  /* 0x0000000a14147c23 */ /* 0x100fe200080108b6 */
[--C-:B------:R-:W-:Y:S01]  /*8190*/  FFMA.FTZ R183, R161, UR10, -R182.reuse ;  /* 0x0000000aa1b77c23 */ /* 0x100fe200080108b6 */
[--C-:B------:R-:W-:Y:S01]  /*81a0*/  FFMA.FTZ R23, R23, UR10, -R182.reuse ;  /* 0x0000000a17177c23 */ /* 0x100fe200080108b6 */
[----:B-1----:R-:W-:Y:S01]  /*81b0*/  FADD.FTZ R16, R176, R15 ;  /* 0x0000000fb0107221 */ /* 0x002fe20000010000 */
[----:B------:R-:W-:Y:S01]  /*81c0*/  FFMA.FTZ R15, R156, UR10, -R182 ;  /* 0x0000000a9c0f7c23 */ /* 0x000fe200080108b6 */
[----:B------:R-:W0:Y:S01]  /*81d0*/  MUFU.EX2 R5, R5 ;  /* 0x0000000500057308 */ /* 0x000e220000000800 */
[----:B------:R-:W-:Y:S01]  /*81e0*/  F2FP.BF16.F32.PACK_AB R156, R172, R167 ;  /* 0x000000a7ac9c723e */ /* 0x000fe200000010ff */
[----:B------:R-:W-:Y:S01]  /*81f0*/  FADD.FTZ R16, R169, R16 ;  /* 0x00000010a9107221 */ /* 0x000fe20000010000 */
[--C-:B------:R-:W-:Y:S01]  /*8200*/  FFMA.FTZ R6, R152, UR10, -R182.reuse ;  /* 0x0000000a98067c23 */ /* 0x100fe200080108b6 */
[----:B------:R-:W-:Y:S01]  /*8210*/  @!P0 LEA R8, R8, UR37, 0x2 ;  /* 0x0000002508088c11 */ /* 0x000fe2000f8e10ff */
[----:B------:R-:W-:Y:S01]  /*8220*/  FFMA.FTZ R155, R155, UR10, -R182 ;  /* 0x0000000a9b9b7c23 */ /* 0x000fe200080108b6 */
[----:B-----5:R-:W-:Y:S01]  /*8230*/  FADD.FTZ R185, R165, R16 ;  /* 0x00000010a5b97221 */ /* 0x020fe20000010000 */
[----:B------:R-:W-:Y:S01]  /*8240*/  F2FP.BF16.F32.PACK_AB R152, R174, R177 ;  /* 0x000000b1ae98723e */ /* 0x000fe200000010ff */
[----:B------:R-:W1:Y:S01]  /*8250*/  MUFU.EX2 R153, R153 ;  /* 0x0000009900997308 */ /* 0x000e620000000800 */
[----:B------:R-:W-:Y:S01]  /*8260*/  @!P0 STS [R8+0x28800], R170 ;  /* 0x028800aa08008388 */ /* 0x000fe20000000800 */
[----:B----4-:R-:W-:Y:S01]  /*8270*/  FADD.FTZ R16, R178, R185 ;  /* 0x000000b9b2107221 */ /* 0x010fe20000010000 */
[--C-:B------:R-:W-:Y:S01]  /*8280*/  FFMA.FTZ R157, R157, UR10, -R182.reuse ;  /* 0x0000000a9d9d7c23 */ /* 0x100fe200080108b6 */
[--C-:B------:R-:W-:Y:S01]  /*8290*/  FFMA.FTZ R159, R159, UR10, -R182.reuse ;  /* 0x0000000a9f9f7c23 */ /* 0x100fe200080108b6 */
[----:B------:R-:W-:Y:S01]  /*82a0*/  FFMA.FTZ R173, R173, UR10, -R182 ;  /* 0x0000000aadad7c23 */ /* 0x000fe200080108b6 */
[----:B------:R-:W-:Y:S01]  /*82b0*/  FADD.FTZ R161, R163, R16 ;  /* 0x00000010a3a17221 */ /* 0x000fe20000010000 */
[-C--:B------:R-:W-:Y:S01]  /*82c0*/  FMUL.FTZ R108, R108, R170.reuse ;  /* 0x000000aa6c6c7220 */ /* 0x080fe20000410000 */
[----:B------:R-:W2:Y:S01]  /*82d0*/  MUFU.EX2 R164, R164 ;  /* 0x000000a400a47308 */ /* 0x000ea20000000800 */
[----:B0-----:R-:W-:Y:S01]  /*82e0*/  FFMA.FTZ R172, R5, R7, R22 ;  /* 0x0000000705ac7223 */ /* 0x001fe20000010016 */
[----:B------:R0:W-:Y:S01]  /*82f0*/  @!P0 STS [R8+0x28820], R5 ;  /* 0x0288200508008388 */ /* 0x0001e20000000800 */
[-C--:B------:R-:W-:Y:S01]  /*8300*/  FMUL.FTZ R109, R109, R170.reuse ;  /* 0x000000aa6d6d7220 */ /* 0x080fe20000410000 */
[-C--:B------:R-:W-:Y:S01]  /*8310*/  FMUL.FTZ R112, R112, R170.reuse ;  /* 0x000000aa70707220 */ /* 0x080fe20000410000 */
[-C--:B------:R-:W-:Y:S01]  /*8320*/  FMUL.FTZ R113, R113, R170.reuse ;  /* 0x000000aa71717220 */ /* 0x080fe20000410000 */
[-C--:B------:R-:W-:Y:S01]  /*8330*/  FMUL.FTZ R116, R116, R170.reuse ;  /* 0x000000aa74747220 */ /* 0x080fe20000410000 */
[----:B------:R-:W-:Y:S01]  /*8340*/  FMUL.FTZ R117, R117, R170 ;  /* 0x000000aa75757220 */ /* 0x000fe20000410000 */
[----:B------:R-:W3:Y:S01]  /*8350*/  MUFU.EX2 R17, R17 ;  /* 0x0000001100117308 */ /* 0x000ee20000000800 */
[C---:B-1----:R-:W-:Y:S01]  /*8360*/  FADD.FTZ R172, R153.reuse, R172 ;  /* 0x000000ac99ac7221 */ /* 0x042fe20000010000 */
[----:B------:R-:W-:Y:S01]  /*8370*/  F2FP.BF16.F32.PACK_AB R153, R153, R22 ;  /* 0x000000169999723e */ /* 0x000fe200000010ff */
[-C--:B------:R-:W-:Y:S01]  /*8380*/  FMUL.FTZ R120, R120, R170.reuse ;  /* 0x000000aa78787220 */ /* 0x080fe20000410000 */
[-C--:B------:R-:W-:Y:S01]  /*8390*/  FMUL.FTZ R121, R121, R170.reuse ;  /* 0x000000aa79797220 */ /* 0x080fe20000410000 */
[-C--:B------:R-:W-:Y:S01]  /*83a0*/  FMUL.FTZ R124, R124, R170.reuse ;  /* 0x000000aa7c7c7220 */ /* 0x080fe20000410000 */
[-C--:B------:R-:W-:Y:S01]  /*83b0*/  FMUL.FTZ R125, R125, R170.reuse ;  /* 0x000000aa7d7d7220 */ /* 0x080fe20000410000 */
[-C--:B------:R-:W-:Y:S01]  /*83c0*/  FMUL.FTZ R128, R128, R170.reuse ;  /* 0x000000aa80807220 */ /* 0x080fe20000410000 */
[----:B------:R1:W4:Y:S01]  /*83d0*/  MUFU.EX2 R179, R154 ;  /* 0x0000009a00b37308 */ /* 0x0003220000000800 */
[C---:B--2---:R-:W-:Y:S01]  /*83e0*/  FADD.FTZ R16, R164.reuse, R161 ;  /* 0x000000a1a4107221 */ /* 0x044fe20000010000 */
[----:B------:R-:W-:Y:S01]  /*83f0*/  F2FP.BF16.F32.PACK_AB R164, R164, R163 ;  /* 0x000000a3a4a4723e */ /* 0x000fe200000010ff */
[-C--:B------:R-:W-:Y:S01]  /*8400*/  FMUL.FTZ R129, R129, R170.reuse ;  /* 0x000000aa81817220 */ /* 0x080fe20000410000 */
[-C--:B------:R-:W-:Y:S01]  /*8410*/  FMUL.FTZ R132, R132, R170.reuse ;  /* 0x000000aa84847220 */ /* 0x080fe20000410000 */
[-C--:B------:R-:W-:Y:S01]  /*8420*/  FMUL.FTZ R133, R133, R170.reuse ;  /* 0x000000aa85857220 */ /* 0x080fe20000410000 */
[-C--:B------:R-:W-:Y:S01]  /*8430*/  FMUL.FTZ R136, R136, R170.reuse ;  /* 0x000000aa88887220 */ /* 0x080fe20000410000 */
[----:B------:R-:W-:Y:S01]  /*8440*/  FMUL.FTZ R137, R137, R170 ;  /* 0x000000aa89897220 */ /* 0x000fe20000410000 */
[----:B------:R-:W2:Y:S01]  /*8450*/  MUFU.EX2 R18, R18 ;  /* 0x0000001200127308 */ /* 0x000ea20000000800 */
[----:B---3--:R-:W-:Y:S01]  /*8460*/  FADD.FTZ R7, R17, R172 ;  /* 0x000000ac11077221 */ /* 0x008fe20000010000 */
[----:B-1----:R-:W-:Y:S01]  /*8470*/  F2FP.BF16.F32.PACK_AB R154, R175, R160 ;  /* 0x000000a0af9a723e */ /* 0x002fe200000010ff */
[----:B------:R-:W-:Y:S01]  /*8480*/  FMUL.FTZ R140, R140, R170 ;  /* 0x000000aa8c8c7220 */ /* 0x000fe20000410000 */
[----:B------:R-:W-:Y:S01]  /*8490*/  F2FP.BF16.F32.PACK_AB R160, R169, R176 ;  /* 0x000000b0a9a0723e */ /* 0x000fe200000010ff */
[-C--:B------:R-:W-:Y:S01]  /*84a0*/  FMUL.FTZ R141, R141, R170.reuse ;  /* 0x000000aa8d8d7220 */ /* 0x080fe20000410000 */
[-C--:B------:R-:W-:Y:S01]  /*84b0*/  FMUL.FTZ R144, R144, R170.reuse ;  /* 0x000000aa90907220 */ /* 0x080fe20000410000 */
[-C--:B------:R-:W-:Y:S01]  /*84c0*/  FMUL.FTZ R145, R145, R170.reuse ;  /* 0x000000aa91917220 */ /* 0x080fe20000410000 */
[----:B------:R1:W0:Y:S01]  /*84d0*/  MUFU.EX2 R180, R181 ;  /* 0x000000b500b47308 */ /* 0x0002220000000800 */
[----:B----4-:R-:W-:Y:S01]  /*84e0*/  FADD.FTZ R161, R179, R16 ;  /* 0x00000010b3a17221 */ /* 0x010fe20000010000 */
[-C--:B------:R-:W-:Y:S01]  /*84f0*/  FMUL.FTZ R148, R148, R170.reuse ;  /* 0x000000aa94947220 */ /* 0x080fe20000410000 */
[----:B------:R-:W-:Y:S01]  /*8500*/  FMUL.FTZ R149, R149, R170 ;  /* 0x000000aa95957220 */ /* 0x000fe20000410000 */
[-C--:B------:R-:W-:Y:S01]  /*8510*/  FMUL.FTZ R26, R26, R5.reuse ;  /* 0x000000051a1a7220 */ /* 0x080fe20000410000 */
[-C--:B------:R-:W-:Y:S01]  /*8520*/  FMUL.FTZ R27, R27, R5.reuse ;  /* 0x000000051b1b7220 */ /* 0x080fe20000410000 */
[-C--:B------:R-:W-:Y:S01]  /*8530*/  FMUL.FTZ R30, R30, R5.reuse ;  /* 0x000000051e1e7220 */ /* 0x080fe20000410000 */
[----:B------:R-:W-:Y:S01]  /*8540*/  FMUL.FTZ R31, R31, R5 ;  /* 0x000000051f1f7220 */ /* 0x000fe20000410000 */
[----:B------:R-:W3:Y:S01]  /*8550*/  MUFU.EX2 R19, R19 ;  /* 0x0000001300137308 */ /* 0x000ee20000000800 */
[----:B--2---:R-:W-:Y:S01]  /*8560*/  FADD.FTZ R174, R18, R7 ;  /* 0x0000000712ae7221 */ /* 0x004fe20000010000 */
[--C-:B-1----:R-:W-:Y:S01]  /*8570*/  FFMA.FTZ R181, R158, UR10, -R182.reuse ;  /* 0x0000000a9eb57c23 */ /* 0x102fe200080108b6 */
[----:B------:R-:W-:Y:S01]  /*8580*/  FFMA.FTZ R182, R162, UR10, -R182 ;  /* 0x0000000aa2b67c23 */ /* 0x000fe200080108b6 */
[----:B------:R-:W-:Y:S01]  /*8590*/  F2FP.BF16.F32.PACK_AB R162, R178, R165 ;  /* 0x000000a5b2a2723e */ /* 0x000fe200000010ff */
[-C--:B------:R-:W-:Y:S01]  /*85a0*/  FMUL.FTZ R34, R34, R5.reuse ;  /* 0x0000000522227220 */ /* 0x080fe20000410000 */
[----:B------:R-:W-:Y:S01]  /*85b0*/  F2FP.BF16.F32.PACK_AB R158, R171, R166 ;  /* 0x000000a6ab9e723e */ /* 0x000fe200000010ff */
[----:B------:R-:W-:Y:S01]  /*85c0*/  FMUL.FTZ R35, R35, R5 ;  /* 0x0000000523237220 */ /* 0x000fe20000410000 */
[----:B------:R-:W1:Y:S01]  /*85d0*/  MUFU.EX2 R20, R20 ;  /* 0x0000001400147308 */ /* 0x000e620000000800 */
[C---:B0-----:R-:W-:Y:S01]  /*85e0*/  FADD.FTZ R8, R180.reuse, R161 ;  /* 0x000000a1b4087221 */ /* 0x041fe20000010000 */
[----:B------:R-:W-:Y:S01]  /*85f0*/  F2FP.BF16.F32.PACK_AB R166, R180, R179 ;  /* 0x000000b3b4a6723e */ /* 0x000fe200000010ff */
[-C--:B------:R-:W-:Y:S01]  /*8600*/  FMUL.FTZ R38, R38, R5.reuse ;  /* 0x0000000526267220 */ /* 0x080fe20000410000 */
[-C--:B------:R-:W-:Y:S01]  /*8610*/  FMUL.FTZ R39, R39, R5.reuse ;  /* 0x0000000527277220 */ /* 0x080fe20000410000 */
[-C--:B------:R-:W-:Y:S01]  /*8620*/  FMUL.FTZ R42, R42, R5.reuse ;  /* 0x000000052a2a7220 */ /* 0x080fe20000410000 */
[-C--:B------:R-:W-:Y:S01]  /*8630*/  FMUL.FTZ R43, R43, R5.reuse ;  /* 0x000000052b2b7220 */ /* 0x080fe20000410000 */
[-C--:B------:R-:W-:Y:S01]  /*8640*/  FMUL.FTZ R46, R46, R5.reuse ;  /* 0x000000052e2e7220 */ /* 0x080fe20000410000 */
[----:B------:R-:W0:Y:S01]  /*8650*/  MUFU.EX2 R23, R23 ;  /* 0x0000001700177308 */ /* 0x000e220000000800 */
[----:B---3--:R-:W-:Y:S01]  /*8660*/  FADD.FTZ R7, R19, R174 ;  /* 0x000000ae13077221 */ /* 0x008fe20000010000 */
        /* <DEDUP_REMOVED lines=14> */
[----:B------:R1:W3:Y:S01]  /*8750*/  MUFU.EX2 R161, R155 ;  /* 0x0000009b00a17308 */ /* 0x0002e20000000800 */
[----:B0-----:R-:W-:Y:S01]  /*8760*/  FADD.FTZ R7, R23, R174 ;  /* 0x000000ae17077221 */ /* 0x001fe20000010000 */
[-C--:B------:R-:W-:Y:S01]  /*8770*/  FMUL.FTZ R71, R71, R5.reuse ;  /* 0x0000000547477220 */ /* 0x080fe20000410000 */
[-C--:B------:R-:W-:Y:S01]  /*8780*/  FMUL.FTZ R74, R74, R5.reuse ;  /* 0x000000054a4a7220 */ /* 0x080fe20000410000 */
[-C--:B------:R-:W-:Y:S01]  /*8790*/  FMUL.FTZ R75, R75, R5.reuse ;  /* 0x000000054b4b7220 */ /* 0x080fe20000410000 */
[-C--:B------:R-:W-:Y:S01]  /*87a0*/  FMUL.FTZ R78, R78, R5.reuse ;  /* 0x000000054e4e7220 */ /* 0x080fe20000410000 */
[-C--:B------:R-:W-:Y:S01]  /*87b0*/  FMUL.FTZ R79, R79, R5.reuse ;  /* 0x000000054f4f7220 */ /* 0x080fe20000410000 */
[----:B------:R-:W-:Y:S01]  /*87c0*/  FMUL.FTZ R82, R82, R5 ;  /* 0x0000000552527220 */ /* 0x000fe20000410000 */
[----:B------:R-:W0:Y:S01]  /*87d0*/  MUFU.EX2 R16, R15 ;  /* 0x0000000f00107308 */ /* 0x000e220000000800 */
[----:B--2---:R-:W-:Y:S01]  /*87e0*/  FADD.FTZ R176, R6, R7 ;  /* 0x0000000706b07221 */ /* 0x004fe20000010000 */
[----:B-1----:R-:W-:Y:S01]  /*87f0*/  F2FP.BF16.F32.PACK_AB R155, R18, R17 ;  /* 0x00000011129b723e */ /* 0x002fe200000010ff */
[----:B------:R-:W-:Y:S01]  /*8800*/  BAR.SYNC.DEFER_BLOCKING 0xf, 0x100 ;  /* 0x03c4000000007b1d */ /* 0x000fe20000010000 */
[-C--:B------:R-:W-:Y:S01]  /*8810*/  FMUL.FTZ R83, R83, R5.reuse ;  /* 0x0000000553537220 */ /* 0x080fe20000410000 */
[-C--:B------:R-:W-:Y:S01]  /*8820*/  FMUL.FTZ R86, R86, R5.reuse ;  /* 0x0000000556567220 */ /* 0x080fe20000410000 */
[-C--:B------:R-:W-:Y:S01]  /*8830*/  FMUL.FTZ R87, R87, R5.reuse ;  /* 0x0000000557577220 */ /* 0x080fe20000410000 */
[-C--:B------:R-:W-:Y:S01]  /*8840*/  FMUL.FTZ R90, R90, R5.reuse ;  /* 0x000000055a5a7220 */ /* 0x080fe20000410000 */
[-C--:B------:R-:W-:Y:S01]  /*8850*/  FMUL.FTZ R91, R91, R5.reuse ;  /* 0x000000055b5b7220 */ /* 0x080fe20000410000 */
[----:B------:R1:W2:Y:S01]  /*8860*/  MUFU.EX2 R163, R157 ;  /* 0x0000009d00a37308 */ /* 0x0002a20000000800 */
        /* <DEDUP_REMOVED lines=8> */
[----:B0-----:R-:W-:Y:S01]  /*88f0*/  FADD.FTZ R176, R16, R7 ;  /* 0x0000000710b07221 */ /* 0x001fe20000010000 */
[----:B-1----:R-:W-:Y:S01]  /*8900*/  F2FP.BF16.F32.PACK_AB R157, R20, R19 ;  /* 0x00000013149d723e */ /* 0x002fe200000010ff */
[----:B------:R-:W-:Y:S01]  /*8910*/  FMUL.FTZ R106, R106, R5 ;  /* 0x000000056a6a7220 */ /* 0x000fe20000410000 */
[----:B------:R-:W-:Y:S01]  /*8920*/  F2FP.BF16.F32.PACK_AB R161, R16, R161 ;  /* 0x000000a110a1723e */ /* 0x000fe200000010ff */
[-C--:B------:R-:W-:Y:S01]  /*8930*/  FMUL.FTZ R107, R107, R5.reuse ;  /* 0x000000056b6b7220 */ /* 0x080fe20000410000 */
[-C--:B------:R-:W-:Y:S01]  /*8940*/  FMUL.FTZ R110, R110, R5.reuse ;  /* 0x000000056e6e7220 */ /* 0x080fe20000410000 */
[-C--:B------:R-:W-:Y:S01]  /*8950*/  FMUL.FTZ R111, R111, R5.reuse ;  /* 0x000000056f6f7220 */ /* 0x080fe20000410000 */
[----:B------:R0:W1:Y:S01]  /*8960*/  MUFU.EX2 R165, R159 ;  /* 0x0000009f00a57308 */ /* 0x0000620000000800 */
[----:B--2---:R-:W-:Y:S01]  /*8970*/  FADD.FTZ R7, R163, R176 ;  /* 0x000000b0a3077221 */ /* 0x004fe20000010000 */
[----:B------:R2:W-:Y:S01]  /*8980*/  STSM.16.M88.4 [R12+0x26800], R152 ;  /* 0x026800980c007844 */ /* 0x0005e20000000200 */
[-C--:B------:R-:W-:Y:S01]  /*8990*/  FMUL.FTZ R114, R114, R5.reuse ;  /* 0x0000000572727220 */ /* 0x080fe20000410000 */
[-C--:B------:R-:W-:Y:S01]  /*89a0*/  FMUL.FTZ R115, R115, R5.reuse ;  /* 0x0000000573737220 */ /* 0x080fe20000410000 */
[-C--:B------:R-:W-:Y:S01]  /*89b0*/  FMUL.FTZ R118, R118, R5.reuse ;  /* 0x0000000576767220 */ /* 0x080fe20000410000 */
[-C--:B------:R-:W-:Y:S01]  /*89c0*/  FMUL.FTZ R119, R119, R5.reuse ;  /* 0x0000000577777220 */ /* 0x080fe20000410000 */
[----:B------:R-:W-:Y:S01]  /*89d0*/  FMUL.FTZ R122, R122, R5 ;  /* 0x000000057a7a7220 */ /* 0x000fe20000410000 */
[----:B------:R-:W4:Y:S01]  /*89e0*/  MUFU.EX2 R174, R173 ;  /* 0x000000ad00ae7308 */ /* 0x000f220000000800 */
[----:B---3--:R-:W-:Y:S01]  /*89f0*/  FADD.FTZ R176, R172, R7 ;  /* 0x00000007acb07221 */ /* 0x008fe20000010000 */
[----:B0-----:R-:W-:Y:S01]  /*8a00*/  F2FP.BF16.F32.PACK_AB R159, R6, R23 ;  /* 0x00000017069f723e */ /* 0x001fe200000010ff */
[----:B------:R-:W-:Y:S01]  /*8a10*/  FMUL.FTZ R123, R123, R5 ;  /* 0x000000057b7b7220 */ /* 0x000fe20000410000 */
[----:B------:R-:W-:Y:S01]  /*8a20*/  F2FP.BF16.F32.PACK_AB R163, R172, R163 ;  /* 0x000000a3aca3723e */ /* 0x000fe200000010ff */
[-C--:B------:R-:W-:Y:S01]  /*8a30*/  FMUL.FTZ R126, R126, R5.reuse ;  /* 0x000000057e7e7220 */ /* 0x080fe20000410000 */
[-C--:B------:R-:W-:Y:S01]  /*8a40*/  FMUL.FTZ R127, R127, R5.reuse ;  /* 0x000000057f7f7220 */ /* 0x080fe20000410000 */
[----:B------:R2:W-:Y:S01]  /*8a50*/  STSM.16.M88.4 [R10], R156 ;  /* 0x0000009c0a007844 */ /* 0x0005e20000000200 */
[----:B------:R-:W0:Y:S01]  /*8a60*/  MUFU.EX2 R167, R183 ;  /* 0x000000b700a77308 */ /* 0x000e220000000800 */
[----:B-1----:R-:W-:Y:S01]  /*8a70*/  FADD.FTZ R7, R165, R176 ;  /* 0x000000b0a5077221 */ /* 0x002fe20000010000 */
[-C--:B------:R-:W-:Y:S01]  /*8a80*/  FMUL.FTZ R130, R130, R5.reuse ;  /* 0x0000000582827220 */ /* 0x080fe20000410000 */
[----:B------:R2:W-:Y:S01]  /*8a90*/  STSM.16.M88.4 [R11], R160 ;  /* 0x000000a00b007844 */ /* 0x0005e20000000200 */
[-C--:B------:R-:W-:Y:S01]  /*8aa0*/  FMUL.FTZ R131, R131, R5.reuse ;  /* 0x0000000583837220 */ /* 0x080fe20000410000 */
[-C--:B------:R-:W-:Y:S01]  /*8ab0*/  FMUL.FTZ R134, R134, R5.reuse ;  /* 0x0000000586867220 */ /* 0x080fe20000410000 */
[-C--:B------:R-:W-:Y:S01]  /*8ac0*/  FMUL.FTZ R135, R135, R5.reuse ;  /* 0x0000000587877220 */ /* 0x080fe20000410000 */
[----:B------:R-:W-:Y:S01]  /*8ad0*/  FMUL.FTZ R138, R138, R5 ;  /* 0x000000058a8a7220 */ /* 0x000fe20000410000 */
[----:B------:R-:W1:Y:S01]  /*8ae0*/  MUFU.EX2 R182, R182 ;  /* 0x000000b600b67308 */ /* 0x000e620000000800 */
[C---:B----4-:R-:W-:Y:S01]  /*8af0*/  FADD.FTZ R22, R174.reuse, R7 ;  /* 0x00000007ae167221 */ /* 0x050fe20000010000 */
[----:B------:R-:W-:Y:S01]  /*8b00*/  F2FP.BF16.F32.PACK_AB R165, R174, R165 ;  /* 0x000000a5aea5723e */ /* 0x000fe200000010ff */
[-C--:B------:R-:W-:Y:S01]  /*8b10*/  FMUL.FTZ R139, R139, R5.reuse ;  /* 0x000000058b8b7220 */ /* 0x080fe20000410000 */
[-C--:B------:R-:W-:Y:S01]  /*8b20*/  FMUL.FTZ R142, R142, R5.reuse ;  /* 0x000000058e8e7220 */ /* 0x080fe20000410000 */
[-C--:B------:R-:W-:Y:S01]  /*8b30*/  FMUL.FTZ R143, R143, R5.reuse ;  /* 0x000000058f8f7220 */ /* 0x080fe20000410000 */
[-C--:B------:R-:W-:Y:S01]  /*8b40*/  FMUL.FTZ R146, R146, R5.reuse ;  /* 0x0000000592927220 */ /* 0x080fe20000410000 */
[-C--:B------:R-:W-:Y:S01]  /*8b50*/  FMUL.FTZ R147, R147, R5.reuse ;  /* 0x0000000593937220 */ /* 0x080fe20000410000 */
[-C--:B------:R-:W-:Y:S01]  /*8b60*/  FMUL.FTZ R150, R150, R5.reuse ;  /* 0x0000000596967220 */ /* 0x080fe20000410000 */
[----:B0-----:R-:W-:Y:S01]  /*8b70*/  FADD.FTZ R7, R167, R22 ;  /* 0x00000016a7077221 */ /* 0x001fe20000010000 */
[----:B------:R-:W-:Y:S01]  /*8b80*/  FMUL.FTZ R151, R151, R5 ;  /* 0x0000000597977220 */ /* 0x000fe20000410000 */
[----:B-1----:R-:W-:-:S02]  /*8b90*/  F2FP.BF16.F32.PACK_AB R167, R182, R167 ;  /* 0x000000a7b6a7723e */ /* 0x002fc400000010ff */
[----:B------:R-:W-:-:S03]  /*8ba0*/  FADD.FTZ R7, R182, R7 ;  /* 0x00000007b6077221 */ /* 0x000fc60000010000 */
[----:B------:R2:W-:Y:S01]  /*8bb0*/  STSM.16.M88.4 [R9], R164 ;  /* 0x000000a409007844 */ /* 0x0005e20000000200 */
[----:B------:R-:W-:Y:S05]  /*8bc0*/  @!P5 BRA `(.L_x_4798) ;  /* 0x000000000004d947 */ /* 0x000fea0003800000 */
[----:B------:R-:W-:Y:S01]  /*8bd0*/  BPT.TRAP 0x1 ;  /* 0x000000040000795c */ /* 0x000fe20000300000 */
.L_x_4798:
[----:B------:R0:W1:Y:S01]  /*8be0*/  SYNCS.PHASECHK.TRANS64.TRYWAIT P0, [UR32+0x28c50], R13 ;  /* 0x028c500dff0075a7 */ /* 0x0000620008000160 */
[----:B------:R-:W-:Y:S05]  /*8bf0*/  @!P5 BRA `(.L_x_4799) ;  /* 0x000000000004d947 */ /* 0x000fea0003800000 */
[----:B------:R-:W-:Y:S01]  /*8c00*/  BPT.TRAP 0x1 ;  /* 0x000000040000795c */ /* 0x000fe20000300000 */
.L_x_4799:
[----:B-1----:R-:W-:Y:S05]  /*8c10*/  @P0 BRA `(.L_x_4800) ;  /* 0x0000000000080947 */ /* 0x002fea0003800000 */
[----:B------:R-:W1:Y:S02]  /*8c20*/  SYNCS.PHASECHK.TRANS64.TRYWAIT P0, [UR32+0x28c50], R13 ;  /* 0x028c500dff0075a7 */ /* 0x000e640008000160 */
[----:B-1----:R-:W-:Y:S05]  /*8c30*/  @!P0 BRA `(.L_x_4801) ;  /* 0x000000c800408947 */ /* 0x002fea0003800000 */
.L_x_4800:
[----:B------:R-:W-:Y:S01]  /*8c40*/  ULEA UR19, UR4, UR36, 0xc ;  /* 0x0000002404137291 */ /* 0x000fe2000f8e603f */
[----:B------:R-:W-:Y:S01]  /*8c50*/  WARPGROUP.ARRIVE ;  /* 0x00000000000079c5 */ /* 0x000fe20000000000 */
[----:B------:R-:W-:Y:S01]  /*8c60*/  UMOV UR15, 0x40000040 ;  /* 0x40000040000f7882 */ /* 0x000fe20000000000 */
[----:B------:R-:W-:Y:S01]  /*8c70*/  UISETP.GT.AND UP2, UPT, UR42, UR25, UPT ;  /* 0x000000192a00728c */ /* 0x000fe2000bf44270 */
[----:B-1----:R-:W-:Y:S01]  /*8c80*/  @!P6 VIADD R14, R14, 0x28c60 ;  /* 0x00028c600e0ee836 */ /* 0x002fe20000000000 */
[----:B------:R-:W-:Y:S01]  /*8c90*/  UIADD3 UR42, UR42, -0x1, URZ ;  /* 0xffffffff2a2a7890 */ /* 0x000fe2000fffe03f */
[----:B------:R-:W-:Y:S01]  /*8ca0*/  IMAD.MOV.U32 R6, RZ, RZ, R168 ;  /* 0x000000ffff067224 */ /* 0x000fe200078e00a8 */
[----:B------:R-:W-:Y:S01]  /*8cb0*/  UMOV UR14, UR19 ;  /* 0x00000013000e7c82 */ /* 0x000fe20008000000 */
[----:B------:R-:W-:Y:S01]  /*8cc0*/  UMOV UR24, UR4 ;  /* 0x0000000400187c82 */ /* 0x000fe20008000000 */
[----:B------:R-:W-:Y:S01]  /*8cd0*/  HGMMA.64x256x16.F32.BF16 R24, R152, gdesc[UR12].tnspB, R24, gsb0 ;  /* 0x43e0000c98187df0 */ /* 0x000fe20008001818 */
[----:B------:R-:W-:Y:S01]  /*8ce0*/  UIADD3 UR14, UR19, 0x80, URZ ;  /* 0x00000080130e7890 */ /* 0x000fe2000fffe03f */
[----:B------:R-:W-:Y:S01]  /*8cf0*/  PLOP3.LUT P0, PT, PT, PT, UP2, 0x80, 0x0 ;  /* 0x000000000000781c */ /* 0x000fe20003f0f028 */
[----:B------:R-:W-:Y:S01]  /*8d00*/  UMOV UR15, 0x40000040 ;  /* 0x40000040000f7882 */ /* 0x000fe20000000000 */
[----:B------:R-:W-:Y:S01]  /*8d10*/  @!P6 PRMT R14, RZ, 0x654, R14 ;  /* 0x00000654ff0ee816 */ /* 0x000fe2000000000e */
[----:B------:R-:W-:Y:S01]  /*8d20*/  IMAD.MOV.U32 R5, RZ, RZ, R21 ;  /* 0x000000ffff057224 */ /* 0x000fe200078e0015 */
        /* <DEDUP_REMOVED lines=27> */
[----:B------:R-:W-:Y:S01]  /*8ee0*/  MOV R6, R168 ;  /* 0x000000a800067202 */ /* 0x000fe20000000f00 */
[----:B------:R-:W-:-:S07]  /*8ef0*/  IMAD.MOV.U32 R5, RZ, RZ, R21 ;  /* 0x000000ffff057224 */ /* 0x000fce00078e0015 */
.L_x_4785:
[----:B------:R-:W4:Y:S01]  /*8f00*/  S2UR UR19, SR_CTAID.X ;  /* 0x00000000001379c3 */ /* 0x000f220000002500 */
[----:B------:R-:W-:Y:S01]  /*8f10*/  ULDC UR14, c[0x0][0x448] ;  /* 0x00011200000e7ab9 */ /* 0x000fe20000000800 */
[----:B------:R-:W-:Y:S01]  /*8f20*/  ULDC UR22, c[0x0][0x9e4] ;  /* 0x0002790000167ab9 */ /* 0x000fe20000000800 */
[----:B------:R-:W-:Y:S02]  /*8f30*/  UISETP.NE.AND UP0, UPT, UR14, 0x1, UPT ;  /* 0x000000010e00788c */ /* 0x000fe4000bf05270 */
[----:B------:R-:W-:Y:S02]  /*8f40*/  UISETP.GE.AND UP1, UPT, UR22, 0x1, UPT ;  /* 0x000000011600788c */ /* 0x000fe4000bf26270 */
[----:B------:R-:W-:-:S04]  /*8f50*/  UIADD3 UR18, -UR18, 0x1, URZ ;  /* 0x0000000112127890 */ /* 0x000fc8000fffe13f */
[----:B------:R-:W-:Y:S01]  /*8f60*/  PLOP3.LUT P4, PT, PT, PT, UP1, 0x80, 0x0 ;  /* 0x000000000000781c */ /* 0x000fe20003f8f018 */
[----:B------:R-:W-:Y:S02]  /*8f70*/  UIMAD UR18, UR39, UR11, UR18 ;  /* 0x0000000b271272a4 */ /* 0x000fe4000f8e0212 */
[----:B------:R-:W-:Y:S01]  /*8f80*/  @UP0 ULDC UR14, c[0x0][0x44c] ;  /* 0x00011300000e0ab9 */ /* 0x000fe20000000800 */
[----:B------:R-:W-:Y:S01]  /*8f90*/  @UP0 ULDC UR11, c[0x0][0x450] ;  /* 0x00011400000b0ab9 */ /* 0x000fe20000000800 */
[----:B----4-:R-:W-:-:S04]  /*8fa0*/  ULEA UR19, UR19, 0x3f, 0x6 ;  /* 0x0000003f13137891 */ /* 0x010fc8000f8e303f */
[----:B------:R-:W-:-:S04]  /*8fb0*/  UIMAD.WIDE.U32 UR14, UR19, UR14, URZ ;  /* 0x0000000e130e72a5 */ /* 0x000fc8000f8e003f */
[----:B------:R-:W-:-:S03]  /*8fc0*/  @UP0 USHF.R.U32.HI UR19, URZ, UR11, UR15 ;  /* 0x0000000b3f130299 */ /* 0x000fc6000801160f */
[----:B------:R-:W-:Y:S01]  /*8fd0*/  ULDC UR11, c[0x0][0x9dc] ;  /* 0x00027700000b7ab9 */ /* 0x000fe20000000800 */
[----:B------:R-:W-:-:S04]  /*8fe0*/  UIADD3 UR19, UR18, UR19, URZ ;  /* 0x0000001312137290 */ /* 0x000fc8000fffe03f */
        /* <DEDUP_REMOVED lines=12> */
.L_x_4804:
[----:B------:R-:W-:-:S11]  /*90b0*/  UISETP.NE.AND UP1, UPT, UR22, 0x1, UPT ;  /* 0x000000011600788c */ /* 0x000fd6000bf25270 */
[----:B------:R-:W-:Y:S02]  /*90c0*/  @UP1 ULDC.64 UR24, c[0x0][0x9e8] ;  /* 0x00027a0000181ab9 */ /* 0x000fe40000000a00 */
[----:B------:R-:W-:-:S04]  /*90d0*/  UIMAD.WIDE.U32 UR14, UR19, UR24, URZ ;  /* 0x00000018130e72a5 */ /* 0x000fc8000f8e003f */
[----:B------:R-:W-:-:S12]  /*90e0*/  @UP1 USHF.R.U32.HI UR19, URZ, UR25, UR15 ;  /* 0x000000193f131299 */ /* 0x000fd8000801160f */
.L_x_4805:
[----:B------:R-:W-:-:S04]  /*90f0*/  UIMAD UR19, UR19, UR22, URZ ;  /* 0x00000016131372a4 */ /* 0x000fc8000f8e023f */
[----:B------:R-:W-:-:S04]  /*9100*/  UISETP.LT.AND UP1, UPT, UR11, UR19, UPT ;  /* 0x000000130b00728c */ /* 0x000fc8000bf21270 */
[----:B------:R-:W-:-:S12]  /*9110*/  USEL UR11, UR11, UR19, !UP1 ;  /* 0x000000130b0b7287 */ /* 0x000fd8000c800000 */
.L_x_4803:
[----:B------:R-:W-:-:S04]  /*9120*/  UIADD3 UR11, UR11, 0x3f, URZ ;  /* 0x0000003f0b0b7890 */ /* 0x000fc8000fffe03f */
[----:B------:R-:W-:-:S04]  /*9130*/  USHF.R.S32.HI UR14, URZ, 0x1f, UR11 ;  /* 0x0000001f3f0e7899 */ /* 0x000fc8000801140b */
[----:B------:R-:W-:-:S04]  /*9140*/  ULEA.HI UR14, UR14, UR11, URZ, 0x6 ;  /* 0x0000000b0e0e7291 */ /* 0x000fc8000f8f303f */
[----:B------:R-:W-:-:S04]  /*9150*/  USHF.R.S32.HI UR14, URZ, 0x6, UR14 ;  /* 0x000000063f0e7899 */ /* 0x000fc8000801140e */
[----:B------:R-:W-:-:S04]  /*9160*/  UISETP.LT.AND UP1, UPT, UR38, UR14, UPT ;  /* 0x0000000e2600728c */ /* 0x000fc8000bf21270 */
[----:B------:R-:W-:-:S04]  /*9170*/  USEL UR24, UR38, UR14, !UP1 ;  /* 0x0000000e26187287 */ /* 0x000fc8000c800000 */
[----:B------:R-:W-:-:S06]  /*9180*/  UISETP.GE.AND UP1, UPT, UR42, UR24, UPT ;  /* 0x000000182a00728c */ /* 0x000fcc000bf26270 */
[----:B------:R-:W-:-:S13]  /*9190*/  PLOP3.LUT P0, PT, PT, PT, UP1, 0x80, 0x0 ;  /* 0x000000000000781c */ /* 0x000fda0003f0f018 */
[----:B------:R-:W-:Y:S05]  /*91a0*/  @!P0 BRA `(.L_x_4806) ;  /* 0x0000001c00348947 */ /* 0x000fea0003800000 */
[----:B------:R-:W-:Y:S01]  /*91b0*/  IMAD.MOV.U32 R15, RZ, RZ, R6 ;  /* 0x000000ffff0f7224 */ /* 0x000fe200078e0006 */
[----:B------:R-:W-:Y:S01]  /*91c0*/  UMOV UR27, UR4 ;  /* 0x00000004001b7c82 */ /* 0x000fe20008000000 */
[----:B------:R-:W-:Y:S01]  /*91d0*/  IMAD.MOV.U32 R20, RZ, RZ, R5 ;  /* 0x000000ffff147224 */ /* 0x000fe200078e0005 */
[----:B------:R-:W-:Y:S01]  /*91e0*/  ULDC UR28, c[0x0][0x9d8] ;  /* 0x00027600001c7ab9 */ /* 0x000fe20000000800 */
[----:B------:R-:W-:-:S05]  /*91f0*/  ULDC UR26, c[0x0][0x988] ;  /* 0x00026200001a7ab9 */ /* 0x000fca0000000800 */
.L_x_4815:
[----:B------:R-:W-:Y:S01]  /*9200*/  UIADD3 UR4, UR27, 0x1, URZ ;  /* 0x000000011b047890 */ /* 0x000fe2000fffe03f */
[----:B------:R-:W-:Y:S01]  /*9210*/  MOV R5, UR42 ;  /* 0x0000002a00057c02 */ /* 0x000fe20008000f00 */
[----:B------:R-:W-:Y:S02]  /*9220*/  UIADD3 UR25, UR42, -0x1, URZ ;  /* 0xffffffff2a197890 */ /* 0x000fe4000fffe03f */
[----:B------:R-:W-:Y:S01]  /*9230*/  UISETP.NE.AND UP1, UPT, UR4, 0x2, UPT ;  /* 0x000000020400788c */ /* 0x000fe2000bf25270 */
[----:B------:R-:W-:-:S03]  /*9240*/  ISETP.GT.AND P0, PT, R5, UR24, PT ;  /* 0x0000001805007c0c */ /* 0x000fc6000bf04270 */
[----:B------:R-:W-:Y:S02]  /*9250*/  USEL UR10, URZ, 0x1, UP1 ;  /* 0x000000013f0a7887 */ /* 0x000fe40008800000 */
[----:B------:R-:W-:Y:S02]  /*9260*/  USEL UR4, UR4, URZ, UP1 ;  /* 0x0000003f04047287 */ /* 0x000fe40008800000 */
[----:B------:R-:W-:Y:S01]  /*9270*/  ULOP3.LUT UR5, UR5, UR10, URZ, 0x3c, !UPT ;  /* 0x0000000a05057292 */ /* 0x000fe2000f8e3c3f */
[----:B------:R-:W-:Y:S01]  /*9280*/  UMOV UR42, UR25 ;  /* 0x00000019002a7c82 */ /* 0x000fe20008000000 */
[----:B-1--4-:R-:W-:Y:S10]  /*9290*/  @!P5 BRA `(.L_x_4807) ;  /* 0x000000000004d947 */ /* 0x012ff40003800000 */
[----:B------:R-:W-:Y:S01]  /*92a0*/  BPT.TRAP 0x1 ;  /* 0x000000040000795c */ /* 0x000fe20000300000 */
.L_x_4807:
[----:B------:R-:W-:Y:S01]  /*92b0*/  ULEA UR29, UR4, UR37, 0x3 ;  /* 0x00000025041d7291 */ /* 0x000fe2000f8e183f */
[----:B01----:R-:W-:-:S05]  /*92c0*/  IMAD.U32 R13, RZ, RZ, UR5 ;  /* 0x00000005ff0d7e24 */ /* 0x003fca000f8e00ff */
[----:B------:R-:W-:-:S04]  /*92d0*/  SHF.L.U32 R13, R13, 0x1f, RZ ;  /* 0x0000001f0d0d7819 */ /* 0x000fc800000006ff */
[----:B------:R0:W1:Y:S01]  /*92e0*/  SYNCS.PHASECHK.TRANS64.TRYWAIT P1, [UR29+0x28c30], R13 ;  /* 0x028c300dff0075a7 */ /* 0x000062000802015d */
[----:B------:R-:W-:Y:S05]  /*92f0*/  @!P5 BRA `(.L_x_4808) ;  /* 0x000000000004d947 */ /* 0x000fea0003800000 */
[----:B------:R-:W-:Y:S01]  /*9300*/  BPT.TRAP 0x1 ;  /* 0x000000040000795c */ /* 0x000fe20000300000 */
.L_x_4808:
[----:B-1----:R-:W-:Y:S05]  /*9310*/  @P1 BRA `(.L_x_4809) ;  /* 0x0000000000081947 */ /* 0x002fea0003800000 */
[----:B------:R-:W1:Y:S02]  /*9320*/  SYNCS.PHASECHK.TRANS64.TRYWAIT P1, [UR29+0x28c30], R13 ;  /* 0x028c300dff0075a7 */ /* 0x000e64000802015d */
[----:B-1----:R-:W-:Y:S05]  /*9330*/  @!P1 BRA `(.L_x_4810) ;  /* 0x000000c000949947 */ /* 0x002fea0003800000 */
.L_x_4809:
[----:B------:R-:W-:Y:S01]  /*9340*/  ULEA UR22, UR4, UR6, 0x9 ;  /* 0x0000000604167291 */ /* 0x000fe2000f8e483f */
[----:B--2---:R-:W-:Y:S01]  /*9350*/  WARPGROUP.ARRIVE ;  /* 0x00000000000079c5 */ /* 0x004fe20000000000 */
[----:B------:R-:W-:Y:S01]  /*9360*/  UMOV UR23, 0x40000040 ;  /* 0x4000004000177882 */ /* 0x000fe20000000000 */
[----:B------:R-:W-:Y:S01]  /*9370*/  UMOV UR11, 0x40000040 ;  /* 0x40000040000b7882 */ /* 0x000fe20000000000 */
[----:B------:R-:W-:Y:S01]  /*9380*/  UIADD3 UR10, UR22, 0x2, URZ ;  /* 0x00000002160a7890 */ /* 0x000fe2000fffe03f */
[----:B------:R-:W-:Y:S01]  /*9390*/  IMAD.U32 R192, RZ, RZ, UR29 ;  /* 0x0000001dffc07e24 */ /* 0x000fe2000f8e00ff */
[----:B------:R-:W-:Y:S01]  /*93a0*/  UIADD3 UR14, UR22, 0x4, URZ ;  /* 0x00000004160e7890 */ /* 0x000fe2000fffe03f */
[----:B------:R-:W-:Y:S01]  /*93b0*/  ISETP.NE.AND P1, PT, R3, RZ, PT ;  /* 0x000000ff0300720c */ /* 0x000fe20003f25270 */
[----:B------:R-:W-:Y:S01]  /*93c0*/  UMOV UR15, 0x40000040 ;  /* 0x40000040000f7882 */ /* 0x000fe20000000000 */
[----:B------:R-:W-:Y:S01]  /*93d0*/  HGMMA.64x64x16.F32.BF16 R152, gdesc[UR20], RZ, !UPT, gsb0 ;  /* 0x00e00000149879f0 */ /* 0x000fe2000c0018ff */
[----:B------:R-:W-:Y:S01]  /*93e0*/  UIADD3 UR18, UR22, 0x6, URZ ;  /* 0x0000000616127890 */ /* 0x000fe2000fffe03f */
[----:B------:R-:W-:Y:S01]  /*93f0*/  UMOV UR19, 0x40000040 ;  /* 0x4000004000137882 */ /* 0x000fe20000000000 */
[----:B------:R-:W-:-:S02]  /*9400*/  WARPGROUP.DEPBAR.LE gsb0, 0x0 ;  /* 0x00008000000079c5 */ /* 0x000fc40000010000 */
[----:B------:R-:W-:-:S06]  /*9410*/  WARPGROUP.ARRIVE ;  /* 0x00000000000079c5 */ /* 0x000fcc0000000000 */
[----:B------:R-:W-:Y:S01]  /*9420*/  HGMMA.64x64x16.F32.BF16 R152, gdesc[UR8], R152, gsb0 ;  /* 0x00e00000089879f0 */ /* 0x000fe20008001898 */
[----:B------:R-:W-:Y:S02]  /*9430*/  UMOV UR10, UR26 ;  /* 0x0000001a000a7c82 */ /* 0x000fe40008000000 */
        /* <DEDUP_REMOVED lines=8> */
[----:B-1----:R-:W-:Y:S01]  /*94c0*/  FMUL.FTZ R6, R153, UR28 ;  /* 0x0000001c99067c20 */ /* 0x002fe20008410000 */
[----:B------:R-:W-:Y:S01]  /*94d0*/  FMUL.FTZ R21, R156, UR28 ;  /* 0x0000001c9c157c20 */ /* 0x000fe20008410000 */
[----:B------:R-:W-:Y:S01]  /*94e0*/  FMUL.FTZ R22, R157, UR28 ;  /* 0x0000001c9d167c20 */ /* 0x000fe20008410000 */
[----:B------:R-:W-:Y:S01]  /*94f0*/  FMUL.FTZ R23, R160, UR28 ;  /* 0x0000001ca0177c20 */ /* 0x000fe20008410000 */
[----:B------:R-:W-:Y:S01]  /*9500*/  FMUL.FTZ R152, R161, UR28 ;  /* 0x0000001ca1987c20 */ /* 0x000fe20008410000 */
[----:B------:R-:W1:Y:S01]  /*9510*/  MUFU.TANH R19, R19 ;  /* 0x0000001300137308 */ /* 0x000e620000002400 */
[----:B------:R-:W-:Y:S01]  /*9520*/  FMUL.FTZ R153, R164, UR28 ;  /* 0x0000001ca4997c20 */ /* 0x000fe20008410000 */
[----:B---3--:R-:W-:Y:S01]  /*9530*/  FMUL.FTZ R14, R154, UR28 ;  /* 0x0000001c9a0e7c20 */ /* 0x008fe20008410000 */
        /* <DEDUP_REMOVED lines=22> */
[----:B--2---:R-:W-:-:S07]  /*96a0*/  FMNMX.FTZ R160, R6, R5, !PT ;  /* 0x0000000506a07209 */ /* 0x004fce0007810000 */
[----:B------:R-:W2:Y:S01]  /*96b0*/  MUFU.TANH R23, R23 ;  /* 0x0000001700177308 */ /* 0x000ea20000002400 */
[----:B---3--:R-:W-:-:S07]  /*96c0*/  FMNMX.FTZ R5, R21, R160, !PT ;  /* 0x000000a015057209 */ /* 0x008fce0007810000 */
[----:B------:R-:W3:Y:S01]  /*96d0*/  MUFU.TANH R152, R152 ;  /* 0x0000009800987308 */ /* 0x000ee20000002400 */
[----:B-1----:R-:W-:-:S07]  /*96e0*/  FMNMX.FTZ R160, R22, R5, !PT ;  /* 0x0000000516a07209 */ /* 0x002fce0007810000 */
[----:B------:R-:W1:Y:S01]  /*96f0*/  MUFU.TANH R153, R153 ;  /* 0x0000009900997308 */ /* 0x000e620000002400 */
[----:B--2---:R-:W-:Y:S01]  /*9700*/  FMNMX.FTZ R5, R23, R160, !PT ;  /* 0x000000a017057209 */ /* 0x004fe20007810000 */
[----:B------:R-:W-:-:S06]  /*9710*/  FMUL.FTZ R160, R177, UR28 ;  /* 0x0000001cb1a07c20 */ /* 0x000fcc0008410000 */
[----:B------:R-:W2:Y:S01]  /*9720*/  MUFU.TANH R154, R154 ;  /* 0x0000009a009a7308 */ /* 0x000ea20000002400 */
[----:B---3--:R-:W-:-:S07]  /*9730*/  FMNMX.FTZ R164, R152, R5, !PT ;  /* 0x0000000598a47209 */ /* 0x008fce0007810000 */
[----:B------:R-:W3:Y:S01]  /*9740*/  MUFU.TANH R155, R155 ;  /* 0x0000009b009b7308 */ /* 0x000ee20000002400 */
[----:B-1----:R-:W-:-:S07]  /*9750*/  FMNMX.FTZ R5, R153, R164, !PT ;  /* 0x000000a499057209 */ /* 0x002fce0007810000 */
[----:B------:R-:W1:Y:S01]  /*9760*/  MUFU.TANH R156, R156 ;  /* 0x0000009c009c7308 */ /* 0x000e620000002400 */
[----:B--2---:R-:W-:-:S07]  /*9770*/  FMNMX.FTZ R164, R154, R5, !PT ;  /* 0x000000059aa47209 */ /* 0x004fce0007810000 */
[----:B------:R-:W2:Y:S01]  /*9780*/  MUFU.TANH R157, R157 ;  /* 0x0000009d009d7308 */ /* 0x000ea20000002400 */
[----:B---3--:R-:W-:Y:S01]  /*9790*/  FMNMX.FTZ R5, R155, R164, !PT ;  /* 0x000000a49b057209 */ /* 0x008fe20007810000 */
[----:B------:R-:W-:-:S06]  /*97a0*/  FMUL.FTZ R164, R181, UR28 ;  /* 0x0000001cb5a47c20 */ /* 0x000fcc0008410000 */
        /* <DEDUP_REMOVED lines=12> */
[----:B------:R-:W-:Y:S01]  /*9870*/  FMUL.FTZ R168, R171, UR28 ;  /* 0x0000001caba87c20 */ /* 0x000fe20008410000 */
[----:B------:R-:W-:-:S05]  /*9880*/  FMUL.FTZ R171, R179, UR28 ;  /* 0x0000001cb3ab7c20 */ /* 0x000fca0008410000 */
[----:B------:R-:W3:Y:S01]  /*9890*/  MUFU.TANH R16, R16 ;  /* 0x0000001000107308 */ /* 0x000ee20000002400 */
[----:B-1----:R-:W-:-:S05]  /*98a0*/  FMNMX.FTZ R5, R164, R5, !PT ;  /* 0x00000005a4057209 */ /* 0x002fca0007810000 */
[----:B------:R-:W1:Y:S02]  /*98b0*/  SHFL.BFLY PT, R172, R5, 0x2, 0x1f ;  /* 0x0c401f0005ac7f89 */ /* 0x000e6400000e0000 */
[----:B------:R-:W4:Y:S08]  /*98c0*/  MUFU.TANH R17, R17 ;  /* 0x0000001100117308 */ /* 0x000f300000002400 */
[----:B------:R-:W5:Y:S08]  /*98d0*/  MUFU.TANH R18, R18 ;  /* 0x0000001200127308 */ /* 0x000f700000002400 */
[----:B------:R-:W0:Y:S01]  /*98e0*/  MUFU.TANH R162, R162 ;  /* 0x000000a200a27308 */ /* 0x000e220000002400 */
[----:B-1----:R-:W-:Y:S01]  /*98f0*/  FMNMX.FTZ R177, R5, R172, !PT ;  /* 0x000000ac05b17209 */ /* 0x002fe20007810000 */
[----:B------:R-:W-:Y:S01]  /*9900*/  FMUL.FTZ R172, R178, UR28 ;  /* 0x0000001cb2ac7c20 */ /* 0x000fe20008410000 */
[----:B--2---:R-:W-:-:S05]  /*9910*/  FMNMX.FTZ R5, R14, R15, !PT ;  /* 0x0000000f0e057209 */ /* 0x004fca0007810000 */
[----:B------:R-:W1:Y:S01]  /*9920*/  MUFU.TANH R163, R163 ;  /* 0x000000a300a37308 */ /* 0x000e620000002400 */
[----:B------:R-:W2:Y:S01]  /*9930*/  SHFL.BFLY PT, R180, R177, 0x1, 0x1f ;  /* 0x0c201f00b1b47f89 */ /* 0x000ea200000e0000 */
[----:B---3--:R-:W-:-:S04]  /*9940*/  FMNMX.FTZ R174, R16, R5, !PT ;  /* 0x0000000510ae7209 */ /* 0x008fc80007810000 */
[----:B----4-:R-:W-:Y:S02]  /*9950*/  FMNMX.FTZ R5, R17, R174, !PT ;  /* 0x000000ae11057209 */ /* 0x010fe40007810000 */
[----:B------:R-:W3:Y:S01]  /*9960*/  MUFU.TANH R165, R165 ;  /* 0x000000a500a57308 */ /* 0x000ee20000002400 */
[----:B------:R-:W-:Y:S01]  /*9970*/  FMUL.FTZ R174, R183, UR28 ;  /* 0x0000001cb7ae7c20 */ /* 0x000fe20008410000 */
[----:B-----5:R-:W-:-:S04]  /*9980*/  FMNMX.FTZ R5, R18, R5, !PT ;  /* 0x0000000512057209 */ /* 0x020fc80007810000 */
[----:B0-----:R-:W-:Y:S02]  /*9990*/  FMNMX.FTZ R176, R162, R5, !PT ;  /* 0x00000005a2b07209 */ /* 0x001fe40007810000 */
[----:B------:R-:W0:Y:S02]  /*99a0*/  MUFU.TANH R166, R166 ;  /* 0x000000a600a67308 */ /* 0x000e240000002400 */
[----:B-1----:R-:W-:-:S06]  /*99b0*/  FMNMX.FTZ R176, R163, R176, !PT ;  /* 0x000000b0a3b07209 */ /* 0x002fcc0007810000 */
[----:B------:R-:W1:Y:S01]  /*99c0*/  MUFU.TANH R167, R167 ;  /* 0x000000a700a77308 */ /* 0x000e620000002400 */
[----:B---3--:R-:W-:Y:S02]  /*99d0*/  FMNMX.FTZ R175, R165, R176, !PT ;  /* 0x000000b0a5af7209 */ /* 0x008fe40007810000 */
[----:B--2---:R-:W-:-:S05]  /*99e0*/  FMNMX.FTZ R5, R177, R180, !PT ;  /* 0x000000b4b1057209 */ /* 0x004fca0007810000 */
[----:B------:R-:W2:Y:S01]  /*99f0*/  MUFU.TANH R168, R168 ;  /* 0x000000a800a87308 */ /* 0x000ea20000002400 */
[C---:B------:R-:W-:Y:S01]  /*9a00*/  FADD.FTZ R20, -R5.reuse, R20 ;  /* 0x0000001405147221 */ /* 0x040fe20000010100 */
[----:B------:R-:W-:-:S03]  /*9a10*/  FMUL.FTZ R179, R5, UR10 ;  /* 0x0000000a05b37c20 */ /* 0x000fc60008410000 */
[----:B------:R-:W-:Y:S01]  /*9a20*/  FMUL.FTZ R178, R20, UR10 ;  /* 0x0000000a14b27c20 */ /* 0x000fe20008410000 */
[----:B0-----:R-:W-:Y:S01]  /*9a30*/  FMNMX.FTZ R20, R166, R175, !PT ;  /* 0x000000afa6147209 */ /* 0x001fe20007810000 */
[--C-:B------:R-:W-:Y:S01]  /*9a40*/  FFMA.FTZ R21, R21, UR10, -R179.reuse ;  /* 0x0000000a15157c23 */ /* 0x100fe200080108b3 */
[----:B------:R-:W0:Y:S01]  /*9a50*/  MUFU.TANH R169, R169 ;  /* 0x000000a900a97308 */ /* 0x000e220000002400 */
[--C-:B------:R-:W-:Y:S01]  /*9a60*/  FFMA.FTZ R22, R22, UR10, -R179.reuse ;  /* 0x0000000a16167c23 */ /* 0x100fe200080108b3 */
[----:B-1----:R-:W-:Y:S01]  /*9a70*/  FMNMX.FTZ R177, R167, R20, !PT ;  /* 0x00000014a7b17209 */ /* 0x002fe20007810000 */
[--C-:B------:R-:W-:Y:S01]  /*9a80*/  FFMA.FTZ R20, R19, UR10, -R179.reuse ;  /* 0x0000000a13147c23 */ /* 0x100fe200080108b3 */
[--C-:B------:R-:W-:Y:S01]  /*9a90*/  FFMA.FTZ R23, R23, UR10, -R179.reuse ;  /* 0x0000000a17177c23 */ /* 0x100fe200080108b3 */
[--C-:B------:R-:W-:Y:S01]  /*9aa0*/  FFMA.FTZ R153, R153, UR10, -R179.reuse ;  /* 0x0000000a99997c23 */ /* 0x100fe200080108b3 */
[--C-:B------:R-:W-:Y:S01]  /*9ab0*/  FFMA.FTZ R155, R155, UR10, -R179.reuse ;  /* 0x0000000a9b9b7c23 */ /* 0x100fe200080108b3 */
[--C-:B------:R-:W-:Y:S01]  /*9ac0*/  FFMA.FTZ R180, R156, UR10, -R179.reuse ;  /* 0x0000000a9cb47c23 */ /* 0x100fe200080108b3 */
[----:B------:R-:W1:Y:S01]  /*9ad0*/  MUFU.TANH R170, R170 ;  /* 0x000000aa00aa7308 */ /* 0x000e620000002400 */
[----:B--2---:R-:W-:Y:S01]  /*9ae0*/  FMNMX.FTZ R176, R168, R177, !PT ;  /* 0x000000b1a8b07209 */ /* 0x004fe20007810000 */
[--C-:B------:R-:W-:Y:S01]  /*9af0*/  FFMA.FTZ R157, R157, UR10, -R179.reuse ;  /* 0x0000000a9d9d7c23 */ /* 0x100fe200080108b3 */
[--C-:B------:R-:W-:Y:S01]  /*9b00*/  FFMA.FTZ R182, R158, UR10, -R179.reuse ;  /* 0x0000000a9eb67c23 */ /* 0x100fe200080108b3 */
[--C-:B------:R-:W-:Y:S01]  /*9b10*/  FFMA.FTZ R159, R159, UR10, -R179.reuse ;  /* 0x0000000a9f9f7c23 */ /* 0x100fe200080108b3 */
[--C-:B------:R-:W-:Y:S01]  /*9b20*/  FFMA.FTZ R186, R160, UR10, -R179.reuse ;  /* 0x0000000aa0ba7c23 */ /* 0x100fe200080108b3 */
[--C-:B------:R-:W-:Y:S01]  /*9b30*/  FFMA.FTZ R161, R161, UR10, -R179.reuse ;  /* 0x0000000aa1a17c23 */ /* 0x100fe200080108b3 */
[--C-:B------:R-:W-:Y:S01]  /*9b40*/  FFMA.FTZ R188, R164, UR10, -R179.reuse ;  /* 0x0000000aa4bc7c23 */ /* 0x100fe200080108b3 */
[----:B------:R-:W2:Y:S01]  /*9b50*/  MUFU.TANH R172, R172 ;  /* 0x000000ac00ac7308 */ /* 0x000ea20000002400 */
[----:B0-----:R-:W-:Y:S01]  /*9b60*/  FMNMX.FTZ R19, R169, R176, !PT ;  /* 0x000000b0a9137209 */ /* 0x001fe20007810000 */
[----:B------:R-:W-:-:S06]  /*9b70*/  FFMA.FTZ R176, R6, UR10, -R179 ;  /* 0x0000000a06b07c23 */ /* 0x000fcc00080108b3 */
[----:B------:R-:W0:Y:S01]  /*9b80*/  MUFU.TANH R171, R171 ;  /* 0x000000ab00ab7308 */ /* 0x000e220000002400 */
[----:B-1----:R-:W-:-:S07]  /*9b90*/  FMNMX.FTZ R177, R170, R19, !PT ;  /* 0x00000013aab17209 */ /* 0x002fce0007810000 */
[----:B------:R-:W1:Y:S01]  /*9ba0*/  MUFU.TANH R173, R173 ;  /* 0x000000ad00ad7308 */ /* 0x000e620000002400 */
[----:B--2---:R-:W-:-:S07]  /*9bb0*/  FMNMX.FTZ R6, R172, R177, !PT ;  /* 0x000000b1ac067209 */ /* 0x004fce0007810000 */
[----:B------:R-:W2:Y:S01]  /*9bc0*/  MUFU.TANH R174, R174 ;  /* 0x000000ae00ae7308 */ /* 0x000ea20000002400 */
[----:B0-----:R-:W-:-:S07]  /*9bd0*/  FMNMX.FTZ R6, R171, R6, !PT ;  /* 0x00000006ab067209 */ /* 0x001fce0007810000 */
[----:B------:R0:W-:Y:S01]  /*9be0*/  MUFU.EX2 R19, R176 ;  /* 0x000000b000137308 */ /* 0x0001e20000000800 */
[----:B-1----:R-:W-:-:S07]  /*9bf0*/  FMNMX.FTZ R177, R173, R6, !PT ;  /* 0x00000006adb17209 */ /* 0x002fce0007810000 */
[----:B------:R1:W3:Y:S01]  /*9c00*/  MUFU.EX2 R175, R178 ;  /* 0x000000b200af7308 */ /* 0x0002e20000000800 */
[----:B--2---:R-:W-:Y:S01]  /*9c10*/  FMNMX.FTZ R177, R174, R177, !PT ;  /* 0x000000b1aeb17209 */ /* 0x004fe20007810000 */
[----:B0-----:R-:W-:-:S04]  /*9c20*/  FFMA.FTZ R176, R152, UR10, -R179 ;  /* 0x0000000a98b07c23 */ /* 0x001fc800080108b3 */
[----:B------:R-:W0:Y:S02]  /*9c30*/  SHFL.BFLY PT, R6, R177, 0x2, 0x1f ;  /* 0x0c401f00b1067f89 */ /* 0x000e2400000e0000 */
[----:B------:R-:W2:Y:S01]  /*9c40*/  MUFU.EX2 R20, R20 ;  /* 0x0000001400147308 */ /* 0x000ea20000000800 */
[----:B-1----:R-:W-:Y:S01]  /*9c50*/  FFMA.FTZ R178, R154, UR10, -R179 ;  /* 0x0000000a9ab27c23 */ /* 0x002fe200080108b3 */
[----:B------:R-:W-:-:S04]  /*9c60*/  IMAD.U32 R179, RZ, RZ, UR27 ;  /* 0x0000001bffb37e24 */ /* 0x000fc8000f8e00ff */
[----:B------:R-:W-:Y:S02]  /*9c70*/  @!P1 IMAD R154, R179, 0x40, R2 ;  /* 0x00000040b39a9824 */ /* 0x000fe400078e0202 */
[----:B------:R-:W-:Y:S01]  /*9c80*/  MUFU.EX2 R21, R21 ;  /* 0x0000001500157308 */ /* 0x000fe20000000800 */
[-C--:B---3--:R-:W-:Y:S01]  /*9c90*/  FMUL.FTZ R24, R24, R175.reuse ;  /* 0x000000af18187220 */ /* 0x088fe20000410000 */
[-C--:B------:R-:W-:Y:S01]  /*9ca0*/  FMUL.FTZ R25, R25, R175.reuse ;  /* 0x000000af19197220 */ /* 0x080fe20000410000 */
[----:B------:R-:W-:Y:S01]  /*9cb0*/  @!P1 LEA R154, R154, UR37, 0x2 ;  /* 0x000000259a9a9c11 */ /* 0x000fe2000f8e10ff */
[-C--:B------:R-:W-:Y:S01]  /*9cc0*/  FMUL.FTZ R28, R28, R175.reuse ;  /* 0x000000af1c1c7220 */ /* 0x080fe20000410000 */
[-C--:B------:R-:W-:Y:S01]  /*9cd0*/  FMUL.FTZ R29, R29, R175.reuse ;  /* 0x000000af1d1d7220 */ /* 0x080fe20000410000 */
[-C--:B------:R-:W-:Y:S01]  /*9ce0*/  FMUL.FTZ R32, R32, R175.reuse ;  /* 0x000000af20207220 */ /* 0x080fe20000410000 */
[-C--:B------:R-:W-:Y:S01]  /*9cf0*/  FMUL.FTZ R33, R33, R175.reuse ;  /* 0x000000af21217220 */ /* 0x080fe20000410000 */
[----:B------:R-:W-:Y:S01]  /*9d00*/  MUFU.EX2 R22, R22 ;  /* 0x0000001600167308 */ /* 0x000fe20000000800 */
[----:B--2---:R-:W-:Y:S01]  /*9d10*/  FFMA.FTZ R8, R175, R8, R20 ;  /* 0x00000008af087223 */ /* 0x004fe20000010014 */
[-C--:B------:R-:W-:Y:S01]  /*9d20*/  FMUL.FTZ R36, R36, R175.reuse ;  /* 0x000000af24247220 */ /* 0x080fe20000410000 */
[-C--:B------:R-:W-:Y:S01]  /*9d30*/  FMUL.FTZ R37, R37, R175.reuse ;  /* 0x000000af25257220 */ /* 0x080fe20000410000 */
[-C--:B------:R-:W-:Y:S01]  /*9d40*/  FMUL.FTZ R40, R40, R175.reuse ;  /* 0x000000af28287220 */ /* 0x080fe20000410000 */
[----:B------:R-:W-:Y:S01]  /*9d50*/  FADD.FTZ R8, R19, R8 ;  /* 0x0000000813087221 */ /* 0x000fe20000010000 */
[----:B0-----:R-:W-:Y:S01]  /*9d60*/  FMNMX.FTZ R152, R177, R6, !PT ;  /* 0x00000006b1987209 */ /* 0x001fe20007810000 */
[-C--:B------:R-:W-:Y:S01]  /*9d70*/  FMUL.FTZ R41, R41, R175.reuse ;  /* 0x000000af29297220 */ /* 0x080fe20000410000 */
[----:B------:R-:W-:Y:S01]  /*9d80*/  MUFU.EX2 R23, R23 ;  /* 0x0000001700177308 */ /* 0x000fe20000000800 */
[-C--:B------:R-:W-:Y:S01]  /*9d90*/  FMUL.FTZ R44, R44, R175.reuse ;  /* 0x000000af2c2c7220 */ /* 0x080fe20000410000 */
[-C--:B------:R-:W-:Y:S01]  /*9da0*/  FMUL.FTZ R45, R45, R175.reuse ;  /* 0x000000af2d2d7220 */ /* 0x080fe20000410000 */
[----:B------:R-:W0:Y:S01]  /*9db0*/  SHFL.BFLY PT, R177, R152, 0x1, 0x1f ;  /* 0x0c201f0098b17f89 */ /* 0x000e2200000e0000 */
        /* <DEDUP_REMOVED lines=20> */
[----:B------:R-:W2:Y:S01]  /*9f00*/  MUFU.EX2 R178, R178 ;  /* 0x000000b200b27308 */ /* 0x000ea20000000800 */
[----:B-1----:R-:W-:Y:S01]  /*9f10*/  F2FP.BF16.F32.PACK_AB R156, R176, R23 ;  /* 0x00000017b09c723e */ /* 0x002fe200000010ff */
[----:B------:R-:W-:Y:S01]  /*9f20*/  FMUL.FTZ R84, R84, R175 ;  /* 0x000000af54547220 */ /* 0x000fe20000410000 */
[----:B0-----:R-:W-:Y:S01]  /*9f30*/  FMNMX.FTZ R6, R152, R177, !PT ;  /* 0x000000b198067209 */ /* 0x001fe20007810000 */
[-C--:B------:R-:W-:Y:S01]  /*9f40*/  FMUL.FTZ R85, R85, R175.reuse ;  /* 0x000000af55557220 */ /* 0x080fe20000410000 */
[----:B------:R-:W-:Y:S01]  /*9f50*/  @!P6 IADD3 R152, R192, 0x28c40, RZ ;  /* 0x00028c40c098e810 */ /* 0x000fe20007ffe0ff */
[-C--:B------:R-:W-:Y:S01]  /*9f60*/  FMUL.FTZ R88, R88, R175.reuse ;  /* 0x000000af58587220 */ /* 0x080fe20000410000 */
[----:B------:R-:W-:Y:S01]  /*9f70*/  FMUL.FTZ R89, R89, R175 ;  /* 0x000000af59597220 */ /* 0x000fe20000410000 */
[C---:B------:R-:W-:Y:S01]  /*9f80*/  FADD.FTZ R15, -R6.reuse, R15 ;  /* 0x0000000f060f7221 */ /* 0x040fe20000010100 */
[----:B------:R-:W-:Y:S01]  /*9f90*/  FMUL.FTZ R177, R6, UR10 ;  /* 0x0000000a06b17c20 */ /* 0x000fe20008410000 */
[----:B------:R-:W-:Y:S01]  /*9fa0*/  MUFU.EX2 R155, R155 ;  /* 0x0000009b009b7308 */ /* 0x000fe20000000800 */
[----:B------:R-:W-:Y:S01]  /*9fb0*/  @!P6 PRMT R152, RZ, 0x654, R152 ;  /* 0x00000654ff98e816 */ /* 0x000fe20000000098 */
[----:B------:R-:W-:Y:S01]  /*9fc0*/  FMUL.FTZ R184, R15, UR10 ;  /* 0x0000000a0fb87c20 */ /* 0x000fe20008410000 */
[--C-:B------:R-:W-:Y:S01]  /*9fd0*/  FFMA.FTZ R15, R14, UR10, -R177.reuse ;  /* 0x0000000a0e0f7c23 */ /* 0x100fe200080108b1 */
[--C-:B------:R-:W-:Y:S01]  /*9fe0*/  FFMA.FTZ R14, R16, UR10, -R177.reuse ;  /* 0x0000000a100e7c23 */ /* 0x100fe200080108b1 */
[--C-:B------:R-:W-:Y:S01]  /*9ff0*/  FFMA.FTZ R16, R17, UR10, -R177.reuse ;  /* 0x0000000a11107c23 */ /* 0x100fe200080108b1 */
[--C-:B------:R-:W-:Y:S01]  /*a000*/  FFMA.FTZ R17, R18, UR10, -R177.reuse ;  /* 0x0000000a12117c23 */ /* 0x100fe200080108b1 */
[--C-:B------:R-:W-:Y:S01]  /*a010*/  FFMA.FTZ R18, R162, UR10, -R177.reuse ;  /* 0x0000000aa2127c23 */ /* 0x100fe200080108b1 */
        /* <DEDUP_REMOVED lines=12> */
[----:B------:R-:W-:Y:S01]  /*a0e0*/  FFMA.FTZ R174, R174, UR10, -R177 ;  /* 0x0000000aaeae7c23 */ /* 0x000fe200080108b1 */
[----:B------:R-:W-:Y:S01]  /*a0f0*/  FADD.FTZ R177, R21, R8 ;  /* 0x0000000815b17221 */ /* 0x000fe20000010000 */
[----:B------:R3:W-:Y:S01]  /*a100*/  @!P6 SYNCS.ARRIVE.TRANS64.RED.A1T0 RZ, [R152+URZ], RZ ;  /* 0x000000ff98ffe9a7 */ /* 0x0007e2000810043f */
[----:B------:R-:W-:Y:S01]  /*a110*/  @!P1 STS [R154+0x28800], R175 ;  /* 0x028800af9a009388 */ /* 0x000fe20000000800 */
[----:B------:R-:W4:Y:S01]  /*a120*/  MUFU.EX2 R14, R14 ;  /* 0x0000000e000e7308 */ /* 0x000f220000000800 */
[----:B------:R-:W-:Y:S01]  /*a130*/  FADD.FTZ R8, R22, R177 ;  /* 0x000000b116087221 */ /* 0x000fe20000010000 */
[----:B--2---:R-:W-:Y:S01]  /*a140*/  F2FP.BF16.F32.PACK_AB R158, R178, R153 ;  /* 0x00000099b29e723e */ /* 0x004fe200000010ff */
[----:B0-----:R0:W-:Y:S01]  /*a150*/  @!P1 STS [R154+0x28820], R184 ;  /* 0x028820b89a009388 */ /* 0x0011e20000000800 */
[-C--:B------:R-:W-:Y:S01]  /*a160*/  FMUL.FTZ R92, R92, R175.reuse ;  /* 0x000000af5c5c7220 */ /* 0x080fe20000410000 */
[----:B------:R-:W-:Y:S01]  /*a170*/  FADD.FTZ R177, R23, R8 ;  /* 0x0000000817b17221 */ /* 0x000fe20000010000 */
[-C--:B------:R-:W-:Y:S01]  /*a180*/  FMUL.FTZ R93, R93, R175.reuse ;  /* 0x000000af5d5d7220 */ /* 0x080fe20000410000 */
[----:B------:R-:W-:Y:S01]  /*a190*/  FMUL.FTZ R96, R96, R175 ;  /* 0x000000af60607220 */ /* 0x000fe20000410000 */
[----:B------:R-:W2:Y:S01]  /*a1a0*/  MUFU.EX2 R16, R16 ;  /* 0x0000001000107308 */ /* 0x000ea20000000800 */
[----:B-1----:R-:W-:Y:S01]  /*a1b0*/  FFMA.FTZ R7, R184, R7, R15 ;  /* 0x00000007b8077223 */ /* 0x002fe2000001000f */
[----:B---3--:R-:W-:Y:S01]  /*a1c0*/  FADD.FTZ R152, R176, R177 ;  /* 0x000000b1b0987221 */ /* 0x008fe20000010000 */
[-C--:B------:R-:W-:Y:S01]  /*a1d0*/  FMUL.FTZ R97, R97, R175.reuse ;  /* 0x000000af61617220 */ /* 0x080fe20000410000 */
[----:B------:R-:W-:Y:S01]  /*a1e0*/  FMUL.FTZ R100, R100, R175 ;  /* 0x000000af64647220 */ /* 0x000fe20000410000 */
[----:B0-----:R-:W-:Y:S01]  /*a1f0*/  F2FP.BF16.F32.PACK_AB R154, R22, R21 ;  /* 0x00000015169a723e */ /* 0x001fe200000010ff */
[----:B------:R-:W-:Y:S01]  /*a200*/  FADD.FTZ R177, R153, R152 ;  /* 0x0000009899b17221 */ /* 0x000fe20000010000 */
[----:B------:R-:W-:Y:S01]  /*a210*/  FMUL.FTZ R101, R101, R175 ;  /* 0x000000af65657220 */ /* 0x000fe20000410000 */
[----:B------:R-:W0:Y:S01]  /*a220*/  MUFU.EX2 R17, R17 ;  /* 0x0000001100117308 */ /* 0x000e220000000800 */
[----:B----4-:R-:W-:Y:S01]  /*a230*/  FADD.FTZ R7, R14, R7 ;  /* 0x000000070e077221 */ /* 0x010fe20000010000 */
[----:B------:R-:W-:Y:S01]  /*a240*/  FADD.FTZ R152, R178, R177 ;  /* 0x000000b1b2987221 */ /* 0x000fe20000010000 */
[----:B------:R-:W-:Y:S01]  /*a250*/  F2FP.BF16.F32.PACK_AB R153, R14, R15 ;  /* 0x0000000f0e99723e */ /* 0x000fe200000010ff */
[-C--:B------:R-:W-:Y:S01]  /*a260*/  FMUL.FTZ R104, R104, R175.reuse ;  /* 0x000000af68687220 */ /* 0x080fe20000410000 */
[-C--:B------:R-:W-:Y:S01]  /*a270*/  FMUL.FTZ R105, R105, R175.reuse ;  /* 0x000000af69697220 */ /* 0x080fe20000410000 */
[----:B------:R-:W-:Y:S01]  /*a280*/  FADD.FTZ R177, R155, R152 ;  /* 0x000000989bb17221 */ /* 0x000fe20000010000 */
        /* <DEDUP_REMOVED lines=17> */
[----:B------:R-:W0:Y:S01]  /*a3a0*/  MUFU.EX2 R165, R165 ;  /* 0x000000a500a57308 */ /* 0x000e220000000800 */
        /* <DEDUP_REMOVED lines=8> */
[----:B--2---:R-:W-:Y:S01]  /*a430*/  FADD.FTZ R8, R163, R8 ;  /* 0x00000008a3087221 */ /* 0x004fe20000010000 */
[-C--:B------:R-:W-:Y:S01]  /*a440*/  FMUL.FTZ R145, R145, R175.reuse ;  /* 0x000000af91917220 */ /* 0x080fe20000410000 */
[-C--:B------:R-:W-:Y:S01]  /*a450*/  FMUL.FTZ R148, R148, R175.reuse ;  /* 0x000000af94947220 */ /* 0x080fe20000410000 */
[----:B------:R-:W-:Y:S01]  /*a460*/  FMUL.FTZ R149, R149, R175 ;  /* 0x000000af95957220 */ /* 0x000fe20000410000 */
        /* <DEDUP_REMOVED lines=36> */
[----:B-1----:R-:W-:Y:S01]  /*a6b0*/  FADD.FTZ R177, R157, R152 ;  /* 0x000000989db17221 */ /* 0x002fe20000010000 */
[----:B------:R-:W-:Y:S01]  /*a6c0*/  F2FP.BF16.F32.PACK_AB R152, R19, R20 ;  /* 0x000000141398723e */ /* 0x000fe200000010ff */
[----:B------:R-:W-:Y:S01]  /*a6d0*/  BAR.SYNC.DEFER_BLOCKING 0xf, 0x100 ;  /* 0x03c4000000007b1d */ /* 0x000fe20000010000 */
        /* <DEDUP_REMOVED lines=14> */
[C---:B0-----:R-:W-:Y:S01]  /*a7c0*/  FADD.FTZ R20, R182.reuse, R177 ;  /* 0x000000b1b6147221 */ /* 0x041fe20000010000 */
[----:B------:R-:W-:Y:S01]  /*a7d0*/  F2FP.BF16.F32.PACK_AB R162, R182, R157 ;  /* 0x0000009db6a2723e */ /* 0x000fe200000010ff */
[----:B------:R-:W-:Y:S01]  /*a7e0*/  FMUL.FTZ R98, R98, R184 ;  /* 0x000000b862627220 */ /* 0x000fe20000410000 */
[----:B------:R-:W-:Y:S01]  /*a7f0*/  F2FP.BF16.F32.PACK_AB R157, R163, R18 ;  /* 0x00000012a39d723e */ /* 0x000fe200000010ff */
[-C--:B------:R-:W-:Y:S01]  /*a800*/  FMUL.FTZ R99, R99, R184.reuse ;  /* 0x000000b863637220 */ /* 0x080fe20000410000 */
[-C--:B------:R-:W-:Y:S01]  /*a810*/  FMUL.FTZ R102, R102, R184.reuse ;  /* 0x000000b866667220 */ /* 0x080fe20000410000 */
[-C--:B------:R-:W-:Y:S01]  /*a820*/  FMUL.FTZ R103, R103, R184.reuse ;  /* 0x000000b867677220 */ /* 0x080fe20000410000 */
[----:B------:R-:W0:Y:S01]  /*a830*/  MUFU.EX2 R170, R170 ;  /* 0x000000aa00aa7308 */ /* 0x000e220000000800 */
[----:B-1----:R-:W-:Y:S01]  /*a840*/  FADD.FTZ R7, R169, R8 ;  /* 0x00000008a9077221 */ /* 0x002fe20000010000 */
[----:B------:R1:W-:Y:S01]  /*a850*/  STSM.16.M88.4 [R12+0x26800], R152 ;  /* 0x026800980c007844 */ /* 0x0003e20000000200 */
        /* <DEDUP_REMOVED lines=22> */
[C---:B---3--:R-:W-:Y:S01]  /*a9c0*/  FADD.FTZ R8, R186.reuse, R19 ;  /* 0x00000013ba087221 */ /* 0x048fe20000010000 */
[----:B------:R-:W-:Y:S01]  /*a9d0*/  F2FP.BF16.F32.PACK_AB R164, R186, R159 ;  /* 0x0000009fbaa4723e */ /* 0x000fe200000010ff */
[-C--:B------:R-:W-:Y:S01]  /*a9e0*/  FMUL.FTZ R138, R138, R184.reuse ;  /* 0x000000b88a8a7220 */ /* 0x080fe20000410000 */
[----:B------:R-:W-:Y:S01]  /*a9f0*/  F2FP.BF16.F32.PACK_AB R159, R190, R165 ;  /* 0x000000a5be9f723e */ /* 0x000fe200000010ff */
[-C--:B------:R-:W-:Y:S01]  /*aa00*/  FMUL.FTZ R139, R139, R184.reuse ;  /* 0x000000b88b8b7220 */ /* 0x080fe20000410000 */
[-C--:B------:R-:W-:Y:S01]  /*aa10*/  FMUL.FTZ R142, R142, R184.reuse ;  /* 0x000000b88e8e7220 */ /* 0x080fe20000410000 */
[-C--:B------:R-:W-:Y:S01]  /*aa20*/  FMUL.FTZ R143, R143, R184.reuse ;  /* 0x000000b88f8f7220 */ /* 0x080fe20000410000 */
[----:B------:R-:W3:Y:S01]  /*aa30*/  MUFU.EX2 R188, R188 ;  /* 0x000000bc00bc7308 */ /* 0x000ee20000000800 */
[----:B--2---:R-:W-:Y:S01]  /*aa40*/  FADD.FTZ R20, R172, R7 ;  /* 0x00000007ac147221 */ /* 0x004fe20000010000 */
[----:B------:R1:W-:Y:S01]  /*aa50*/  STSM.16.M88.4 [R10], R156 ;  /* 0x0000009c0a007844 */ /* 0x0003e20000000200 */
[-C--:B------:R-:W-:Y:S01]  /*aa60*/  FMUL.FTZ R146, R146, R184.reuse ;  /* 0x000000b892927220 */ /* 0x080fe20000410000 */
[-C--:B------:R-:W-:Y:S01]  /*aa70*/  FMUL.FTZ R147, R147, R184.reuse ;  /* 0x000000b893937220 */ /* 0x080fe20000410000 */
[-C--:B------:R-:W-:Y:S01]  /*aa80*/  FMUL.FTZ R150, R150, R184.reuse ;  /* 0x000000b896967220 */ /* 0x080fe20000410000 */
[----:B------:R-:W-:-:S02]  /*aa90*/  FMUL.FTZ R151, R151, R184 ;  /* 0x000000b897977220 */ /* 0x000fc40000410000 */
[----:B------:R-:W2:Y:S01]  /*aaa0*/  MUFU.EX2 R171, R171 ;  /* 0x000000ab00ab7308 */ /* 0x000ea20000000800 */
[----:B0-----:R-:W-:-:S07]  /*aab0*/  FADD.FTZ R19, R161, R8 ;  /* 0x00000008a1137221 */ /* 0x001fce0000010000 */
[----:B------:R-:W0:Y:S01]  /*aac0*/  MUFU.EX2 R173, R173 ;  /* 0x000000ad00ad7308 */ /* 0x000e220000000800 */
[C---:B---3--:R-:W-:Y:S01]  /*aad0*/  F2FP.BF16.F32.PACK_AB R166, R188.reuse, R161 ;  /* 0x000000a1bca6723e */ /* 0x048fe200000010ff */
[----:B------:R-:W-:Y:S01]  /*aae0*/  FADD.FTZ R8, R188, R19 ;  /* 0x00000013bc087221 */ /* 0x000fe20000010000 */
[----:B------:R-:W-:-:S05]  /*aaf0*/  F2FP.BF16.F32.PACK_AB R161, R168, R167 ;  /* 0x000000a7a8a1723e */ /* 0x000fca00000010ff */
[----:B------:R-:W3:Y:S01]  /*ab00*/  MUFU.EX2 R174, R174 ;  /* 0x000000ae00ae7308 */ /* 0x000ee20000000800 */
[C---:B--2---:R-:W-:Y:S01]  /*ab10*/  FADD.FTZ R20, R171.reuse, R20 ;  /* 0x00000014ab147221 */ /* 0x044fe20000010000 */
[----:B------:R-:W-:Y:S01]  /*ab20*/  F2FP.BF16.F32.PACK_AB R165, R171, R172 ;  /* 0x000000acaba5723e */ /* 0x000fe200000010ff */
[----:B------:R1:W-:Y:S02]  /*ab30*/  STSM.16.M88.4 [R11], R160 ;  /* 0x000000a00b007844 */ /* 0x0003e40000000200 */
[----:B0-----:R-:W-:Y:S01]  /*ab40*/  FADD.FTZ R7, R173, R20 ;  /* 0x00000014ad077221 */ /* 0x001fe20000010000 */
[----:B---3--:R-:W-:-:S03]  /*ab50*/  F2FP.BF16.F32.PACK_AB R167, R174, R173 ;  /* 0x000000adaea7723e */ /* 0x008fc600000010ff */
[----:B------:R-:W-:Y:S02]  /*ab60*/  FADD.FTZ R7, R174, R7 ;  /* 0x00000007ae077221 */ /* 0x000fe40000010000 */
[----:B------:R1:W-:Y:S01]  /*ab70*/  STSM.16.M88.4 [R9], R164 ;  /* 0x000000a409007844 */ /* 0x0003e20000000200 */
[----:B------:R-:W-:Y:S05]  /*ab80*/  @!P5 BRA `(.L_x_4811) ;  /* 0x000000000004d947 */ /* 0x000fea0003800000 */
[----:B------:R-:W-:Y:S01]  /*ab90*/  BPT.TRAP 0x1 ;  /* 0x000000040000795c */ /* 0x000fe20000300000 */
.L_x_4811:
[----:B------:R0:W2:Y:S01]  /*aba0*/  SYNCS.PHASECHK.TRANS64.TRYWAIT P1, [UR29+0x28c50], R13 ;  /* 0x028c500dff0075a7 */ /* 0x0000a2000802015d */
[----:B------:R-:W-:Y:S05]  /*abb0*/  @!P5 BRA `(.L_x_4812) ;  /* 0x000000000004d947 */ /* 0x000fea0003800000 */
[----:B------:R-:W-:Y:S01]  /*abc0*/  BPT.TRAP 0x1 ;  /* 0x000000040000795c */ /* 0x000fe20000300000 */
.L_x_4812:
[----:B--2---:R-:W-:Y:S05]  /*abd0*/  @P1 BRA `(.L_x_4813) ;  /* 0x0000000000081947 */ /* 0x004fea0003800000 */
[----:B------:R-:W2:Y:S02]  /*abe0*/  SYNCS.PHASECHK.TRANS64.TRYWAIT P1, [UR29+0x28c50], R13 ;  /* 0x028c500dff0075a7 */ /* 0x000ea4000802015d */
[----:B--2---:R-:W-:Y:S05]  /*abf0*/  @!P1 BRA `(.L_x_4814) ;  /* 0x000000a8007c9947 */ /* 0x004fea0003800000 */
.L_x_4813:
[----:B------:R-:W-:Y:S01]  /*ac00*/  ULEA UR11, UR4, UR36, 0xc ;  /* 0x00000024040b7291 */ /* 0x000fe2000f8e603f */
[----:B------:R-:W-:Y:S01]  /*ac10*/  WARPGROUP.ARRIVE ;  /* 0x00000000000079c5 */ /* 0x000fe20000000000 */
[----:B------:R-:W-:Y:S01]  /*ac20*/  UMOV UR15, 0x40000040 ;  /* 0x40000040000f7882 */ /* 0x000fe20000000000 */
[----:B0-2---:R-:W-:Y:S01]  /*ac30*/  @!P6 VIADD R13, R192, 0x28c60 ;  /* 0x00028c60c00de836 */ /* 0x005fe20000000000 */
[----:B------:R-:W-:Y:S01]  /*ac40*/  UMOV UR27, UR4 ;  /* 0x00000004001b7c82 */ /* 0x000fe20008000000 */
[----:B------:R-:W-:Y:S01]  /*ac50*/  IMAD.MOV.U32 R15, RZ, RZ, R6 ;  /* 0x000000ffff0f7224 */ /* 0x000fe200078e0006 */
[----:B------:R-:W-:Y:S01]  /*ac60*/  MOV R20, R5 ;  /* 0x0000000500147202 */ /* 0x000fe20000000f00 */
[----:B------:R-:W-:Y:S01]  /*ac70*/  UMOV UR14, UR11 ;  /* 0x0000000b000e7c82 */ /* 0x000fe20008000000 */
[----:B------:R-:W-:Y:S01]  /*ac80*/  @!P6 PRMT R13, RZ, 0x654, R13 ;  /* 0x00000654ff0de816 */ /* 0x000fe2000000000d */
[----:B------:R-:W-:Y:S01]  /*ac90*/  HGMMA.64x256x16.F32.BF16 R24, R152, gdesc[UR12].tnspB, R24, gsb0 ;  /* 0x43e0000c98187df0 */ /* 0x000fe20008001818 */
[----:B------:R-:W-:Y:S01]  /*aca0*/  UIADD3 UR14, UR11, 0x80, URZ ;  /* 0x000000800b0e7890 */ /* 0x000fe2000fffe03f */
[----:B------:R-:W-:Y:S01]  /*acb0*/  UMOV UR15, 0x40000040 ;  /* 0x40000040000f7882 */ /* 0x000fe20000000000 */
[----:B------:R-:W-:-:S02]  /*acc0*/  WARPGROUP.DEPBAR.LE gsb0, 0x0 ;  /* 0x00008000000079c5 */ /* 0x000fc40000010000 */
        /* <DEDUP_REMOVED lines=26> */
[----:B------:R-:W-:-:S05]  /*ae70*/  UMOV UR42, UR25 ;  /* 0x00000019002a7c82 */ /* 0x000fca0008000000 */
.L_x_4806:
[----:B------:R-:W-:-:S06]  /*ae80*/  UISETP.GE.AND UP1, UPT, UR42, UR38, UPT ;  /* 0x000000262a00728c */ /* 0x000fcc000bf26270 */
[----:B------:R-:W-:-:S13]  /*ae90*/  PLOP3.LUT P0, PT, PT, PT, UP1, 0x80, 0x0 ;  /* 0x000000000000781c */ /* 0x000fda0003f0f018 */
[----:B------:R-:W-:Y:S05]  /*aea0*/  @!P0 BRA `(.L_x_4816) ;  /* 0x0000002400ec8947 */ /* 0x000fea0003800000 */
[----:B0--3--:R-:W-:Y:S01]  /*aeb0*/  IMAD.MOV.U32 R14, RZ, RZ, R6 ;  /* 0x000000ffff0e7224 */ /* 0x009fe200078e0006 */
[----:B------:R-:W-:Y:S01]  /*aec0*/  UMOV UR25, UR4 ;  /* 0x0000000400197c82 */ /* 0x000fe20008000000 */
[----:B------:R-:W-:Y:S01]  /*aed0*/  IMAD.MOV.U32 R15, RZ, RZ, R5 ;  /* 0x000000ffff0f7224 */ /* 0x000fe200078e0005 */
[----:B------:R-:W-:Y:S01]  /*aee0*/  ULDC UR26, c[0x0][0x9e4] ;  /* 0x00027900001a7ab9 */ /* 0x000fe20000000800 */
[----:B------:R-:W-:Y:S01]  /*aef0*/  ULDC UR27, c[0x0][0x288] ;  /* 0x0000a200001b7ab9 */ /* 0x000fe20000000800 */
[----:B------:R-:W-:Y:S01]  /*af00*/  ULDC UR28, c[0x0][0x2f0] ;  /* 0x0000bc00001c7ab9 */ /* 0x000fe20000000800 */
[----:B------:R-:W-:Y:S01]  /*af10*/  ULDC UR29, c[0x0][0x9d8] ;  /* 0x00027600001d7ab9 */ /* 0x000fe20000000800 */
[----:B------:R-:W-:Y:S01]  /*af20*/  ULDC UR24, c[0x0][0x988] ;  /* 0x0002620000187ab9 */ /* 0x000fe20000000800 */
[----:B------:R-:W-:-:S05]  /*af30*/  ULDC UR30, c[0x0][0x9e0] ;  /* 0x00027800001e7ab9 */ /* 0x000fca0000000800 */
.L_x_4833:
[----:B------:R-:W-:-:S04]  /*af40*/  UIADD3 UR4, UR25, 0x1, URZ ;  /* 0x0000000119047890 */ /* 0x000fc8000fffe03f */
[----:B------:R-:W-:-:S04]  /*af50*/  UISETP.NE.AND UP1, UPT, UR4, 0x2, UPT ;  /* 0x000000020400788c */ /* 0x000fc8000bf25270 */
[----:B------:R-:W-:Y:S02]  /*af60*/  USEL UR10, URZ, 0x1, UP1 ;  /* 0x000000013f0a7887 */ /* 0x000fe40008800000 */
[----:B------:R-:W-:Y:S02]  /*af70*/  USEL UR4, UR4, URZ, UP1 ;  /* 0x0000003f04047287 */ /* 0x000fe40008800000 */
[----:B------:R-:W-:Y:S01]  /*af80*/  ULOP3.LUT UR5, UR5, UR10, URZ, 0x3c, !UPT ;  /* 0x0000000a05057292 */ /* 0x000fe2000f8e3c3f */
[----:B01----:R-:W-:Y:S11]  /*af90*/  @!P5 BRA `(.L_x_4817) ;  /* 0x000000000004d947 */ /* 0x003ff60003800000 */
[----:B------:R-:W-:Y:S01]  /*afa0*/  BPT.TRAP 0x1 ;  /* 0x000000040000795c */ /* 0x000fe20000300000 */
.L_x_4817:
[----:B------:R-:W-:Y:S01]  /*afb0*/  ULEA UR31, UR4, UR37, 0x3 ;  /* 0x00000025041f7291 */ /* 0x000fe2000f8e183f */
[----:B-1--4-:R-:W-:-:S05]  /*afc0*/  IMAD.U32 R13, RZ, RZ, UR5 ;  /* 0x00000005ff0d7e24 */ /* 0x012fca000f8e00ff */
[----:B------:R-:W-:-:S04]  /*afd0*/  SHF.L.U32 R13, R13, 0x1f, RZ ;  /* 0x0000001f0d0d7819 */ /* 0x000fc800000006ff */
[----:B------:R0:W1:Y:S01]  /*afe0*/  SYNCS.PHASECHK.TRANS64.TRYWAIT P0, [UR31+0x28c30], R13 ;  /* 0x028c300dff0075a7 */ /* 0x000062000800015f */
[----:B------:R-:W-:Y:S05]  /*aff0*/  @!P5 BRA `(.L_x_4818) ;  /* 0x000000000004d947 */ /* 0x000fea0003800000 */
[----:B------:R-:W-:Y:S01]  /*b000*/  BPT.TRAP 0x1 ;  /* 0x000000040000795c */ /* 0x000fe20000300000 */
.L_x_4818:
[----:B-1----:R-:W-:Y:S05]  /*b010*/  @P0 BRA `(.L_x_4819) ;  /* 0x0000000000080947 */ /* 0x002fea0003800000 */
[----:B------:R-:W1:Y:S02]  /*b020*/  SYNCS.PHASECHK.TRANS64.TRYWAIT P0, [UR31+0x28c30], R13 ;  /* 0x028c300dff0075a7 */ /* 0x000e64000800015f */
[----:B-1----:R-:W-:Y:S05]  /*b030*/  @!P0 BRA `(.L_x_4820) ;  /* 0x000000a400808947 */ /* 0x002fea0003800000 */
.L_x_4819:
[----:B------:R-:W-:Y:S01]  /*b040*/  ULEA UR22, UR4, UR6, 0x9 ;  /* 0x0000000604167291 */ /* 0x000fe2000f8e483f */
[----:B--2---:R-:W-:Y:S01]  /*b050*/  WARPGROUP.ARRIVE ;  /* 0x00000000000079c5 */ /* 0x004fe20000000000 */
[----:B------:R-:W-:Y:S01]  /*b060*/  UMOV UR23, 0x40000040 ;  /* 0x4000004000177882 */ /* 0x000fe20000000000 */
[----:B------:R-:W-:Y:S01]  /*b070*/  UMOV UR11, 0x40000040 ;  /* 0x40000040000b7882 */ /* 0x000fe20000000000 */
[----:B------:R-:W-:Y:S01]  /*b080*/  UIADD3 UR10, UR22, 0x2, URZ ;  /* 0x00000002160a7890 */ /* 0x000fe2000fffe03f */
[----:B------:R-:W-:Y:S01]  /*b090*/  PLOP3.LUT P0, PT, PT, PT, UP0, 0x80, 0x0 ;  /* 0x000000000000781c */ /* 0x000fe20003f0f008 */
[----:B------:R-:W-:Y:S01]  /*b0a0*/  UIADD3 UR14, UR22, 0x4, URZ ;  /* 0x00000004160e7890 */ /* 0x000fe2000fffe03f */
[----:B------:R-:W-:Y:S01]  /*b0b0*/  MOV R193, UR28 ;  /* 0x0000001c00c17c02 */ /* 0x000fe20008000f00 */
[----:B------:R-:W-:Y:S01]  /*b0c0*/  UMOV UR15, 0x40000040 ;  /* 0x40000040000f7882 */ /* 0x000fe20000000000 */
[----:B------:R-:W-:Y:S01]  /*b0d0*/  HGMMA.64x64x16.F32.BF16 R152, gdesc[UR20], RZ, !UPT, gsb0 ;  /* 0x00e00000149879f0 */ /* 0x000fe2000c0018ff */
[----:B------:R-:W-:Y:S01]  /*b0e0*/  UIADD3 UR18, UR22, 0x6, URZ ;  /* 0x0000000616127890 */ /* 0x000fe2000fffe03f */
[----:B------:R-:W-:Y:S01]  /*b0f0*/  UMOV UR19, 0x40000040 ;  /* 0x4000004000137882 */ /* 0x000fe20000000000 */
[----:B------:R-:W-:-:S02]  /*b100*/  WARPGROUP.DEPBAR.LE gsb0, 0x0 ;  /* 0x00008000000079c5 */ /* 0x000fc40000010000 */
[----:B------:R-:W-:-:S06]  /*b110*/  WARPGROUP.ARRIVE ;  /* 0x00000000000079c5 */ /* 0x000fcc0000000000 */
[----:B------:R-:W-:Y:S01]  /*b120*/  HGMMA.64x64x16.F32.BF16 R152, gdesc[UR8], R152, gsb0 ;  /* 0x00e00000089879f0 */ /* 0x000fe20008001898 */
[----:B------:R-:W-:Y:S02]  /*b130*/  @UP0 ULDC UR10, c[0x0][0x44c] ;  /* 0x00011300000a0ab9 */ /* 0x000fe40000000800 */
[----:B------:R-:W-:Y:S01]  /*b140*/  @P0 IMAD.HI.U32 R16, R4, UR10, RZ ;  /* 0x0000000a04100c27 */ /* 0x000fe2000f8e00ff */
[----:B------:R-:W-:Y:S01]  /*b150*/  @UP0 ULDC UR10, c[0x0][0x450] ;  /* 0x00011400000a0ab9 */ /* 0x000fe20000000800 */
        /* <DEDUP_REMOVED lines=9> */
[----:B------:R-:W-:Y:S01]  /*b1f0*/  MOV R175, R4 ;  /* 0x0000000400af7202 */ /* 0x000fe20000000f00 */
[----:B------:R-:W-:Y:S01]  /*b200*/  FMUL.FTZ R185, R161, UR29 ;  /* 0x0000001da1b97c20 */ /* 0x000fe20008410000 */
[----:B------:R-:W-:Y:S01]  /*b210*/  @P0 SHF.R.U32.HI R175, RZ, UR10, R16 ;  /* 0x0000000affaf0c19 */ /* 0x000fe20008011610 */
[----:B------:R-:W-:Y:S01]  /*b220*/  IMAD.U32 R16, RZ, RZ, UR31 ;  /* 0x0000001fff107e24 */ /* 0x000fe2000f8e00ff */
[----:B------:R-:W-:Y:S01]  /*b230*/  USHF.L.U32 UR10, UR42, 0x6, URZ ;  /* 0x000000062a0a7899 */ /* 0x000fe2000800063f */
[----:B------:R-:W-:Y:S01]  /*b240*/  FMUL.FTZ R21, R163, UR29 ;  /* 0x0000001da3157c20 */ /* 0x000fe20008410000 */
[----:B------:R-:W-:Y:S01]  /*b250*/  FMUL.FTZ R163, R164, UR29 ;  /* 0x0000001da4a37c20 */ /* 0x000fe20008410000 */
[----:B------:R-:W-:-:S02]  /*b260*/  @!P6 VIADD R161, R16, 0x28c40 ;  /* 0x00028c4010a1e836 */ /* 0x000fc40000000000 */
[----:B------:R-:W-:Y:S01]  /*b270*/  FMUL.FTZ R23, R166, UR29 ;  /* 0x0000001da6177c20 */ /* 0x000fe20008410000 */
[----:B------:R-:W-:Y:S01]  /*b280*/  FMUL.FTZ R20, R162, UR29 ;  /* 0x0000001da2147c20 */ /* 0x000fe20008410000 */
[----:B------:R-:W-:Y:S01]  /*b290*/  FMUL.FTZ R164, R165, UR29 ;  /* 0x0000001da5a47c20 */ /* 0x000fe20008410000 */
[----:B------:R-:W2:Y:S01]  /*b2a0*/  SHFL.IDX PT, R166, R175, RZ, 0x1c1f ;  /* 0x001c1fffafa67589 */ /* 0x000ea200000e0000 */
[----:B------:R-:W-:Y:S01]  /*b2b0*/  IMAD.U32 R165, RZ, RZ, UR10 ;  /* 0x0000000affa57e24 */ /* 0x000fe2000f8e00ff */
[----:B------:R-:W-:Y:S01]  /*b2c0*/  @!P6 PRMT R162, RZ, 0x654, R161 ;  /* 0x00000654ffa2e816 */ /* 0x000fe200000000a1 */
[----:B------:R-:W-:Y:S01]  /*b2d0*/  FMUL.FTZ R22, R153, UR29 ;  /* 0x0000001d99167c20 */ /* 0x000fe20008410000 */
[----:B-1----:R-:W-:Y:S01]  /*b2e0*/  FMUL.FTZ R6, R154, UR29 ;  /* 0x0000001d9a067c20 */ /* 0x002fe20008410000 */
[----:B------:R-:W-:Y:S01]  /*b2f0*/  FMUL.FTZ R5, R152, UR29 ;  /* 0x0000001d98057c20 */ /* 0x000fe20008410000 */
[----:B------:R-:W-:Y:S01]  /*b300*/  FMUL.FTZ R17, R155, UR29 ;  /* 0x0000001d9b117c20 */ /* 0x000fe20008410000 */
[----:B------:R-:W-:Y:S01]  /*b310*/  FMUL.FTZ R153, R156, UR29 ;  /* 0x0000001d9c997c20 */ /* 0x000fe20008410000 */
[----:B------:R-:W-:Y:S01]  /*b320*/  FMUL.FTZ R154, R157, UR29 ;  /* 0x0000001d9d9a7c20 */ /* 0x000fe20008410000 */
[----:B------:R-:W-:Y:S01]  /*b330*/  FMUL.FTZ R19, R159, UR29 ;  /* 0x0000001d9f137c20 */ /* 0x000fe20008410000 */
[----:B------:R-:W-:Y:S01]  /*b340*/  FMUL.FTZ R184, R160, UR29 ;  /* 0x0000001da0b87c20 */ /* 0x000fe20008410000 */
        /* <DEDUP_REMOVED lines=11> */
[----:B------:R-:W-:Y:S01]  /*b400*/  IADD3 R165, -R0, 0x1, -R165 ;  /* 0x0000000100a57810 */ /* 0x000fe20007ffe9a5 */
[----:B-1----:R-:W-:Y:S01]  /*b410*/  FMUL.FTZ R162, R183, UR29 ;  /* 0x0000001db7a27c20 */ /* 0x002fe20008410000 */
[----:B------:R-:W-:Y:S01]  /*b420*/  FMUL.FTZ R172, R172, UR29 ;  /* 0x0000001dacac7c20 */ /* 0x000fe20008410000 */
[----:B------:R-:W-:Y:S01]  /*b430*/  FMUL.FTZ R173, R173, UR29 ;  /* 0x0000001dadad7c20 */ /* 0x000fe20008410000 */
[----:B------:R-:W-:Y:S01]  /*b440*/  FMUL.FTZ R176, R176, UR29 ;  /* 0x0000001db0b07c20 */ /* 0x000fe20008410000 */
[----:B------:R-:W-:Y:S01]  /*b450*/  FMUL.FTZ R182, R182, UR29 ;  /* 0x0000001db6b67c20 */ /* 0x000fe20008410000 */
[----:B------:R-:W-:Y:S01]  /*b460*/  IMAD R165, R193, UR39, R165 ;  /* 0x00000027c1a57c24 */ /* 0x000fe2000f8e02a5 */
[----:B------:R-:W1:Y:S01]  /*b470*/  MUFU.TANH R5, R5 ;  /* 0x0000000500057308 */ /* 0x000e620000002400 */
[----:B------:R-:W-:-:S02]  /*b480*/  FMUL.FTZ R177, R177, UR29 ;  /* 0x0000001db1b17c20 */ /* 0x000fc40008410000 */
[----:B------:R-:W-:-:S04]  /*b490*/  VIADD R165, R165, -UR27 ;  /* 0x8000001ba5a57c36 */ /* 0x000fc80008000000 */
[C---:B------:R-:W-:Y:S01]  /*b4a0*/  VIADD R179, R165.reuse, UR30 ;  /* 0x0000001ea5b37c36 */ /* 0x040fe20008000000 */
[----:B------:R-:W3:Y:S01]  /*b4b0*/  MUFU.TANH R22, R22 ;  /* 0x0000001600167308 */ /* 0x000ee20000002400 */
[----:B------:R-:W-:-:S04]  /*b4c0*/  VIADD R183, R165, UR7 ;  /* 0x00000007a5b77c36 */ /* 0x000fc80008000000 */
[----:B--2---:R-:W-:-:S03]  /*b4d0*/  IMAD.IADD R178, R183, 0x1, R166 ;  /* 0x00000001b7b27824 */ /* 0x004fc600078e02a6 */
[----:B------:R-:W2:Y:S08]  /*b4e0*/  MUFU.TANH R6, R6 ;  /* 0x0000000600067308 */ /* 0x000eb00000002400 */
        /* <DEDUP_REMOVED lines=29> */
[----:B-----5:R-:W-:Y:S01]  /*b6c0*/  IADD3 R177, R179, R166, RZ ;  /* 0x000000a6b3b17210 */ /* 0x020fe20007ffe0ff */
[----:B-1234-:R-:W-:Y:S06]  /*b6d0*/  @!P4 BRA `(.L_x_4821) ;  /* 0x00000000005cc947 */ /* 0x01efec0003800000 */
        /* <DEDUP_REMOVED lines=13> */
.L_x_4823:
[----:B------:R-:W-:-:S04]  /*b7b0*/  MOV R168, UR26 ;  /* 0x0000001a00a87c02 */ /* 0x000fc80008000f00 */
[----:B------:R-:W-:-:S13]  /*b7c0*/  ISETP.NE.AND P0, PT, R168, 0x1, PT ;  /* 0x00000001a800780c */ /* 0x000fda0003f05270 */
[----:B------:R-:W1:Y:S02]  /*b7d0*/  @P0 LDC.64 R166, c[0x0][0x9e8] ;  /* 0x00027a00ffa60b82 */ /* 0x000e640000000a00 */
[----:B-1----:R-:W-:-:S05]  /*b7e0*/  @P0 IMAD.HI.U32 R166, R165, R166, RZ ;  /* 0x000000a6a5a60227 */ /* 0x002fca00078e00ff */
[----:B------:R-:W-:-:S07]  /*b7f0*/  @P0 SHF.R.U32.HI R165, RZ, R167, R166 ;  /* 0x000000a7ffa50219 */ /* 0x000fce00000116a6 */
.L_x_4824:
[----:B------:R-:W-:Y:S05]  /*b800*/  BSYNC B0 ;  /* 0x0000000000007941 */ /* 0x000fea0003800000 */
.L_x_4822:
[----:B------:R-:W-:-:S04]  /*b810*/  IMAD R165, R165, R168, -UR10 ;  /* 0x8000000aa5a57e24 */ /* 0x000fc8000f8e02a8 */
[----:B------:R-:W-:-:S05]  /*b820*/  IMAD.IADD R165, R165, 0x1, -R0 ;  /* 0x00000001a5a57824 */ /* 0x000fca00078e0a00 */
[----:B------:R-:W-:Y:S02]  /*b830*/  VIADDMNMX R177, R165, R168, R177, PT ;  /* 0x000000a8a5b17246 */ /* 0x000fe400038001b1 */
[----:B------:R-:W-:-:S07]  /*b840*/  VIMNMX R178, R178, R165, !PT ;  /* 0x000000a5b2b27248 */ /* 0x000fce0007fe0100 */
.L_x_4821:
[----:B------:R-:W-:Y:S01]  /*b850*/  UISETP.GT.AND UP1, UPT, UR42, -0x1, UPT ;  /* 0xffffffff2a00788c */ /* 0x000fe2000bf24270 */
[----:B------:R-:W1:Y:S05]  /*b860*/  SHFL.IDX PT, R182, R175, 0x1, 0x1c1f ;  /* 0x003c1f00afb67f89 */ /* 0x000e6a00000e0000 */
[----:B------:R-:W-:-:S04]  /*b870*/  PLOP3.LUT P0, PT, PT, PT, UP1, 0x80, 0x0 ;  /* 0x000000000000781c */ /* 0x000fc80003f0f018 */
[C---:B------:R-:W-:Y:S02]  /*b880*/  ISETP.GT.AND P1, PT, R178.reuse, RZ, P0 ;  /* 0x000000ffb200720c */ /* 0x040fe40000724270 */
[C---:B------:R-:W-:Y:S02]  /*b890*/  ISETP.GT.AND P3, PT, R178.reuse, 0x1, P0 ;  /* 0x00000001b200780c */ /* 0x040fe40000764270 */
[----:B------:R-:W-:Y:S02]  /*b8a0*/  ISETP.LT.OR P2, PT, R177, 0x1, P1 ;  /* 0x00000001b100780c */ /* 0x000fe40000f41670 */
[C---:B------:R-:W-:Y:S02]  /*b8b0*/  ISETP.GT.AND P1, PT, R178.reuse, 0x8, P0 ;  /* 0x00000008b200780c */ /* 0x040fe40000724270 */
[----:B------:R-:W-:Y:S02]  /*b8c0*/  FSEL R176, R5, -INF , !P2 ;  /* 0xff80000005b07808 */ /* 0x000fe40005000000 */
[----:B------:R-:W-:-:S02]  /*b8d0*/  ISETP.GT.AND P2, PT, R178, 0x9, P0 ;  /* 0x00000009b200780c */ /* 0x000fc40000744270 */
[C---:B------:R-:W-:Y:S02]  /*b8e0*/  ISETP.LT.OR P3, PT, R177.reuse, 0x2, P3 ;  /* 0x00000002b100780c */ /* 0x040fe40001f61670 */
[C---:B------:R-:W-:Y:S02]  /*b8f0*/  ISETP.LT.OR P1, PT, R177.reuse, 0x9, P1 ;  /* 0x00000009b100780c */ /* 0x040fe40000f21670 */
[----:B------:R-:W-:Y:S02]  /*b900*/  ISETP.LT.OR P2, PT, R177, 0xa, P2 ;  /* 0x0000000ab100780c */ /* 0x000fe40001741670 */
[----:B------:R-:W-:Y:S02]  /*b910*/  FSEL R174, R22, -INF , !P3 ;  /* 0xff80000016ae7808 */ /* 0x000fe40005800000 */
[----:B0-----:R-:W-:Y:S02]  /*b920*/  FSEL R173, R153, -INF , !P1 ;  /* 0xff80000099ad7808 */ /* 0x001fe40004800000 */
[----:B------:R-:W-:-:S02]  /*b930*/  FSEL R169, R154, -INF , !P2 ;  /* 0xff8000009aa97808 */ /* 0x000fc40005000000 */
[C---:B------:R-:W-:Y:S02]  /*b940*/  ISETP.GT.AND P3, PT, R178.reuse, 0x10, P0 ;  /* 0x00000010b200780c */ /* 0x040fe40000764270 */
[C---:B------:R-:W-:Y:S02]  /*b950*/  ISETP.GT.AND P1, PT, R178.reuse, 0x11, P0 ;  /* 0x00000011b200780c */ /* 0x040fe40000724270 */
[----:B------:R-:W-:Y:S02]  /*b960*/  ISETP.GT.AND P2, PT, R178, 0x18, P0 ;  /* 0x00000018b200780c */ /* 0x000fe40000744270 */
[C---:B------:R-:W-:Y:S02]  /*b970*/  ISETP.LT.OR P3, PT, R177.reuse, 0x11, P3 ;  /* 0x00000011b100780c */ /* 0x040fe40001f61670 */
[C---:B------:R-:W-:Y:S02]  /*b980*/  ISETP.LT.OR P1, PT, R177.reuse, 0x12, P1 ;  /* 0x00000012b100780c */ /* 0x040fe40000f21670 */
[----:B------:R-:W-:-:S02]  /*b990*/  ISETP.LT.OR P2, PT, R177, 0x19, P2 ;  /* 0x00000019b100780c */ /* 0x000fc40001741670 */
[----:B------:R-:W-:Y:S02]  /*b9a0*/  FSEL R166, R184, -INF , !P3 ;  /* 0xff800000b8a67808 */ /* 0x000fe40005800000 */
[----:B------:R-:W-:Y:S02]  /*b9b0*/  FSEL R168, R185, -INF , !P1 ;  /* 0xff800000b9a87808 */ /* 0x000fe40004800000 */
[----:B------:R-:W-:Y:S02]  /*b9c0*/  FSEL R165, R163, -INF , !P2 ;  /* 0xff800000a3a57808 */ /* 0x000fe40005000000 */
[C---:B------:R-:W-:Y:S02]  /*b9d0*/  ISETP.GT.AND P3, PT, R178.reuse, 0x19, P0 ;  /* 0x00000019b200780c */ /* 0x040fe40000764270 */
[C---:B------:R-:W-:Y:S02]  /*b9e0*/  ISETP.GT.AND P1, PT, R178.reuse, 0x20, P0 ;  /* 0x00000020b200780c */ /* 0x040fe40000724270 */
[----:B------:R-:W-:-:S02]  /*b9f0*/  ISETP.GT.AND P2, PT, R178, 0x21, P0 ;  /* 0x00000021b200780c */ /* 0x000fc40000744270 */
[C---:B------:R-:W-:Y:S02]  /*ba00*/  ISETP.LT.OR P3, PT, R177.reuse, 0x1a, P3 ;  /* 0x0000001ab100780c */ /* 0x040fe40001f61670 */
[C---:B------:R-:W-:Y:S02]  /*ba10*/  ISETP.LT.OR P1, PT, R177.reuse, 0x21, P1 ;  /* 0x00000021b100780c */ /* 0x040fe40000f21670 */
[----:B------:R-:W-:Y:S02]  /*ba20*/  ISETP.LT.OR P2, PT, R177, 0x22, P2 ;  /* 0x00000022b100780c */ /* 0x000fe40001741670 */
[----:B------:R-:W-:Y:S02]  /*ba30*/  FSEL R172, R164, -INF , !P3 ;  /* 0xff800000a4ac7808 */ /* 0x000fe40005800000 */
[----:B------:R-:W-:Y:S02]  /*ba40*/  FSEL R170, R186, -INF , !P1 ;  /* 0xff800000baaa7808 */ /* 0x000fe40004800000 */
        /* <DEDUP_REMOVED lines=12> */
[----:B------:R-:W-:Y:S01]  /*bb10*/  ISETP.GT.AND P2, PT, R178, 0x39, P0 ;  /* 0x00000039b200780c */ /* 0x000fe20000744270 */
[--C-:B-1----:R-:W-:Y:S01]  /*bb20*/  IMAD.IADD R178, R179, 0x1, R182.reuse ;  /* 0x00000001b3b27824 */ /* 0x102fe200078e02b6 */
[----:B------:R-:W-:Y:S01]  /*bb30*/  ISETP.LT.OR P3, PT, R177, 0x32, P3 ;  /* 0x00000032b100780c */ /* 0x000fe20001f61670 */
[----:B------:R-:W-:Y:S01]  /*bb40*/  IMAD.IADD R179, R183, 0x1, R182 ;  /* 0x00000001b7b37824 */ /* 0x000fe200078e02b6 */
[----:B------:R-:W-:-:S02]  /*bb50*/  ISETP.LT.OR P1, PT, R177, 0x39, P1 ;  /* 0x00000039b100780c */ /* 0x000fc40000f21670 */
[----:B------:R-:W-:Y:S02]  /*bb60*/  ISETP.LT.OR P2, PT, R177, 0x3a, P2 ;  /* 0x0000003ab100780c */ /* 0x000fe40001741670 */
[----:B------:R-:W-:Y:S02]  /*bb70*/  FSEL R164, R191, -INF , !P3 ;  /* 0xff800000bfa47808 */ /* 0x000fe40005800000 */
[----:B------:R-:W-:Y:S02]  /*bb80*/  FSEL R154, R180, -INF , !P1 ;  /* 0xff800000b49a7808 */ /* 0x000fe40004800000 */
[----:B------:R-:W-:Y:S01]  /*bb90*/  FSEL R153, R181, -INF , !P2 ;  /* 0xff800000b5997808 */ /* 0x000fe20005000000 */
[----:B------:R-:W-:Y:S06]  /*bba0*/  @!P4 BRA `(.L_x_4825) ;  /* 0x00000000005cc947 */ /* 0x000fec0003800000 */
[----:B------:R-:W-:Y:S01]  /*bbb0*/  IMAD R5, R193, UR39, R182 ;  /* 0x00000027c1057c24 */ /* 0x000fe2000f8e02b6 */
[----:B------:R-:W-:Y:S04]  /*bbc0*/  BSSY B0, `(.L_x_4826) ;  /* 0x0000011000007945 */ /* 0x000fe80003800000 */
[----:B------:R-:W-:-:S04]  /*bbd0*/  IADD3 R5, R5, -UR27, RZ ;  /* 0x8000001b05057c10 */ /* 0x000fc8000fffe0ff */
        /* <DEDUP_REMOVED lines=10> */
.L_x_4827:
[----:B------:R-:W-:-:S05]  /*bc80*/  IMAD.U32 R182, RZ, RZ, UR26 ;  /* 0x0000001affb67e24 */ /* 0x000fca000f8e00ff */
[----:B------:R-:W-:-:S13]  /*bc90*/  ISETP.NE.AND P1, PT, R182, 0x1, PT ;  /* 0x00000001b600780c */ /* 0x000fda0003f25270 */
[----:B------:R-:W0:Y:S02]  /*bca0*/  @P1 LDC.64 R180, c[0x0][0x9e8] ;  /* 0x00027a00ffb41b82 */ /* 0x000e240000000a00 */
[----:B0-----:R-:W-:-:S05]  /*bcb0*/  @P1 IMAD.HI.U32 R180, R5, R180, RZ ;  /* 0x000000b405b41227 */ /* 0x001fca00078e00ff */
[----:B------:R-:W-:-:S07]  /*bcc0*/  @P1 SHF.R.U32.HI R5, RZ, R181, R180 ;  /* 0x000000b5ff051219 */ /* 0x000fce00000116b4 */
.L_x_4828:
[----:B------:R-:W-:Y:S05]  /*bcd0*/  BSYNC B0 ;  /* 0x0000000000007941 */ /* 0x000fea0003800000 */
.L_x_4826:
[----:B------:R-:W-:-:S04]  /*bce0*/  IMAD R5, R5, R182, -UR10 ;  /* 0x8000000a05057e24 */ /* 0x000fc8000f8e02b6 */
[----:B------:R-:W-:-:S05]  /*bcf0*/  IMAD.IADD R5, R5, 0x1, -R0 ;  /* 0x0000000105057824 */ /* 0x000fca00078e0a00 */
[----:B------:R-:W-:Y:S02]  /*bd00*/  VIADDMNMX R178, R5, R182, R178, PT ;  /* 0x000000b605b27246 */ /* 0x000fe400038001b2 */
[----:B------:R-:W-:-:S07]  /*bd10*/  VIMNMX R179, R179, R5, !PT ;  /* 0x00000005b3b37248 */ /* 0x000fce0007fe0100 */
.L_x_4825:
[----:B------:R-:W-:Y:S01]  /*bd20*/  FMNMX.FTZ R5, R176, R15, !PT ;  /* 0x0000000fb0057209 */ /* 0x000fe20007810000 */
[----:B------:R-:W-:Y:S01]  /*bd30*/  UMOV UR10, UR24 ;  /* 0x00000018000a7c82 */ /* 0x000fe20008000000 */
[----:B------:R-:W-:Y:S02]  /*bd40*/  ISETP.GT.AND P1, PT, R179, 0x1, P0 ;  /* 0x00000001b300780c */ /* 0x000fe40000724270 */
[----:B------:R-:W-:Y:S02]  /*bd50*/  FMNMX.FTZ R180, R174, R5, !PT ;  /* 0x00000005aeb47209 */ /* 0x000fe40007810000 */
[----:B------:R-:W-:Y:S02]  /*bd60*/  ISETP.LT.OR P1, PT, R178, 0x2, P1 ;  /* 0x00000002b200780c */ /* 0x000fe40000f21670 */
[----:B------:R-:W-:Y:S02]  /*bd70*/  FMNMX.FTZ R180, R173, R180, !PT ;  /* 0x000000b4adb47209 */ /* 0x000fe40007810000 */
[----:B------:R-:W-:-:S02]  /*bd80*/  FSEL R17, R17, -INF , !P1 ;  /* 0xff80000011117808 */ /* 0x000fc40004800000 */
[----:B------:R-:W-:Y:S02]  /*bd90*/  FMNMX.FTZ R5, R169, R180, !PT ;  /* 0x000000b4a9057209 */ /* 0x000fe40007810000 */
[C---:B------:R-:W-:Y:S02]  /*bda0*/  ISETP.GT.AND P1, PT, R179.reuse, RZ, P0 ;  /* 0x000000ffb300720c */ /* 0x040fe40000724270 */
[----:B------:R-:W-:Y:S02]  /*bdb0*/  FMNMX.FTZ R5, R166, R5, !PT ;  /* 0x00000005a6057209 */ /* 0x000fe40007810000 */
[----:B------:R-:W-:Y:S02]  /*bdc0*/  ISETP.LT.OR P1, PT, R178, 0x1, P1 ;  /* 0x00000001b200780c */ /* 0x000fe40000f21670 */
[----:B------:R-:W-:Y:S02]  /*bdd0*/  FMNMX.FTZ R180, R168, R5, !PT ;  /* 0x00000005a8b47209 */ /* 0x000fe40007810000 */
[----:B------:R-:W-:-:S02]  /*bde0*/  ISETP.GT.AND P2, PT, R179, 0x8, P0 ;  /* 0x00000008b300780c */ /* 0x000fc40000744270 */
[----:B------:R-:W-:Y:S02]  /*bdf0*/  FMNMX.FTZ R5, R165, R180, !PT ;  /* 0x000000b4a5057209 */ /* 0x000fe40007810000 */
[----:B------:R-:W-:Y:S02]  /*be00*/  ISETP.LT.OR P2, PT, R178, 0x9, P2 ;  /* 0x00000009b200780c */ /* 0x000fe40001741670 */
[----:B------:R-:W-:Y:S02]  /*be10*/  FMNMX.FTZ R5, R172, R5, !PT ;  /* 0x00000005ac057209 */ /* 0x000fe40007810000 */
[----:B------:R-:W-:Y:S02]  /*be20*/  ISETP.GT.AND P3, PT, R179, 0x9, P0 ;  /* 0x00000009b300780c */ /* 0x000fe40000764270 */
[----:B------:R-:W-:Y:S02]  /*be30*/  FMNMX.FTZ R180, R170, R5, !PT ;  /* 0x00000005aab47209 */ /* 0x000fe40007810000 */
[----:B------:R-:W-:-:S02]  /*be40*/  FSEL R18, R18, -INF , !P2 ;  /* 0xff80000012127808 */ /* 0x000fc40005000000 */
        /* <DEDUP_REMOVED lines=13> */
[C---:B------:R-:W-:Y:S02]  /*bf20*/  ISETP.LT.OR P3, PT, R178.reuse, 0x12, P3 ;  /* 0x00000012b200780c */ /* 0x040fe40001f61670 */
[----:B------:R-:W-:Y:S01]  /*bf30*/  ISETP.GT.AND P2, PT, R179, 0x19, P0 ;  /* 0x00000019b300780c */ /* 0x000fe20000744270 */
[----:B------:R-:W0:Y:S01]  /*bf40*/  SHFL.BFLY PT, R5, R180, 0x2, 0x1f ;  /* 0x0c401f00b4057f89 */ /* 0x000e2200000e0000 */
[----:B------:R-:W-:Y:S02]  /*bf50*/  FSEL R21, R21, -INF , !P3 ;  /* 0xff80000015157808 */ /* 0x000fe40005800000 */
[----:B------:R-:W-:Y:S02]  /*bf60*/  ISETP.GT.AND P3, PT, R179, 0x20, P0 ;  /* 0x00000020b300780c */ /* 0x000fe40000764270 */
[----:B------:R-:W-:-:S02]  /*bf70*/  ISETP.LT.OR P2, PT, R178, 0x1a, P2 ;  /* 0x0000001ab200780c */ /* 0x000fc40001741670 */
[----:B------:R-:W-:Y:S02]  /*bf80*/  ISETP.LT.OR P3, PT, R178, 0x21, P3 ;  /* 0x00000021b200780c */ /* 0x000fe40001f61670 */
[----:B------:R-:W-:Y:S02]  /*bf90*/  FSEL R152, R152, -INF , !P2 ;  /* 0xff80000098987808 */ /* 0x000fe40005000000 */
[----:B------:R-:W-:Y:S02]  /*bfa0*/  ISETP.GT.AND P2, PT, R179, 0x28, P0 ;  /* 0x00000028b300780c */ /* 0x000fe40000744270 */
[----:B------:R-:W-:Y:S02]  /*bfb0*/  FSEL R155, R155, -INF , !P3 ;  /* 0xff8000009b9b7808 */ /* 0x000fe40005800000 */
[----:B------:R-:W-:-:S04]  /*bfc0*/  ISETP.LT.OR P2, PT, R178, 0x29, P2 ;  /* 0x00000029b200780c */ /* 0x000fc80001741670 */
[----:B------:R-:W-:Y:S02]  /*bfd0*/  FSEL R157, R157, -INF , !P2 ;  /* 0xff8000009d9d7808 */ /* 0x000fe40005000000 */
[----:B------:R-:W-:Y:S02]  /*bfe0*/  ISETP.GT.AND P2, PT, R179, 0x30, P0 ;  /* 0x00000030b300780c */ /* 0x000fe40000744270 */
[----:B0-----:R-:W-:Y:S02]  /*bff0*/  FMNMX.FTZ R175, R180, R5, !PT ;  /* 0x00000005b4af7209 */ /* 0x001fe40007810000 */
[----:B------:R-:W-:-:S03]  /*c000*/  ISETP.LT.OR P2, PT, R178, 0x31, P2 ;  /* 0x00000031b200780c */ /* 0x000fc60001741670 */
[----:B------:R-:W0:Y:S01]  /*c010*/  SHFL.BFLY PT, R182, R175, 0x1, 0x1f ;  /* 0x0c201f00afb67f89 */ /* 0x000e2200000e0000 */
[----:B------:R-:W-:Y:S02]  /*c020*/  FSEL R159, R159, -INF , !P2 ;  /* 0xff8000009f9f7808 */ /* 0x000fe40005000000 */
[----:B------:R-:W-:-:S04]  /*c030*/  ISETP.GT.AND P2, PT, R179, 0x38, P0 ;  /* 0x00000038b300780c */ /* 0x000fc80000744270 */
[----:B------:R-:W-:-:S04]  /*c040*/  ISETP.LT.OR P2, PT, R178, 0x39, P2 ;  /* 0x00000039b200780c */ /* 0x000fc80001741670 */
[----:B------:R-:W-:Y:S02]  /*c050*/  FSEL R161, R161, -INF , !P2 ;  /* 0xff800000a1a17808 */ /* 0x000fe40005000000 */
[----:B0-----:R-:W-:Y:S02]  /*c060*/  FMNMX.FTZ R5, R175, R182, !PT ;  /* 0x000000b6af057209 */ /* 0x001fe40007810000 */
[----:B------:R-:W-:Y:S02]  /*c070*/  FSEL R175, R6, -INF , !P1 ;  /* 0xff80000006af7808 */ /* 0x000fe40004800000 */
[----:B------:R-:W-:Y:S01]  /*c080*/  ISETP.GT.AND P1, PT, R179, 0x18, P0 ;  /* 0x00000018b300780c */ /* 0x000fe20000724270 */
[----:B------:R-:W-:Y:S01]  /*c090*/  FMUL.FTZ R183, R5, UR10 ;  /* 0x0000000a05b77c20 */ /* 0x000fe20008410000 */
[----:B------:R-:W-:Y:S02]  /*c0a0*/  FMNMX.FTZ R6, R175, R14, !PT ;  /* 0x0000000eaf067209 */ /* 0x000fe40007810000 */
[----:B------:R-:W-:-:S02]  /*c0b0*/  ISETP.LT.OR P1, PT, R178, 0x19, P1 ;  /* 0x00000019b200780c */ /* 0x000fc40000f21670 */
[----:B------:R-:W-:Y:S02]  /*c0c0*/  FMNMX.FTZ R177, R17, R6, !PT ;  /* 0x0000000611b17209 */ /* 0x000fe40007810000 */
[----:B------:R-:W-:Y:S02]  /*c0d0*/  FSEL R23, R23, -INF , !P1 ;  /* 0xff80000017177808 */ /* 0x000fe40004800000 */
[----:B------:R-:W-:Y:S02]  /*c0e0*/  FMNMX.FTZ R6, R18, R177, !PT ;  /* 0x000000b112067209 */ /* 0x000fe40007810000 */
[----:B------:R-:W-:Y:S02]  /*c0f0*/  ISETP.GT.AND P1, PT, R179, 0x21, P0 ;  /* 0x00000021b300780c */ /* 0x000fe40000724270 */
[----:B------:R-:W-:Y:S02]  /*c100*/  FMNMX.FTZ R177, R19, R6, !PT ;  /* 0x0000000613b17209 */ /* 0x000fe40007810000 */
[----:B------:R-:W-:-:S02]  /*c110*/  ISETP.LT.OR P1, PT, R178, 0x22, P1 ;  /* 0x00000022b200780c */ /* 0x000fc40000f21670 */
[----:B------:R-:W-:Y:S02]  /*c120*/  FMNMX.FTZ R6, R20, R177, !PT ;  /* 0x000000b114067209 */ /* 0x000fe40007810000 */
[----:B------:R-:W-:Y:S02]  /*c130*/  FSEL R156, R156, -INF , !P1 ;  /* 0xff8000009c9c7808 */ /* 0x000fe40004800000 */
[----:B------:R-:W-:Y:S02]  /*c140*/  FMNMX.FTZ R6, R21, R6, !PT ;  /* 0x0000000615067209 */ /* 0x000fe40007810000 */
[----:B------:R-:W-:Y:S02]  /*c150*/  ISETP.GT.AND P1, PT, R179, 0x29, P0 ;  /* 0x00000029b300780c */ /* 0x000fe40000724270 */
[----:B------:R-:W-:Y:S02]  /*c160*/  FMNMX.FTZ R177, R23, R6, !PT ;  /* 0x0000000617b17209 */ /* 0x000fe40007810000 */
[----:B------:R-:W-:-:S02]  /*c170*/  FSETP.NEU.FTZ.AND P3, PT, R5, -INF , PT ;  /* 0xff8000000500780b */ /* 0x000fc40003f7d000 */
[----:B------:R-:W-:Y:S02]  /*c180*/  FMNMX.FTZ R6, R152, R177, !PT ;  /* 0x000000b198067209 */ /* 0x000fe40007810000 */
[----:B------:R-:W-:Y:S02]  /*c190*/  ISETP.LT.OR P1, PT, R178, 0x2a, P1 ;  /* 0x0000002ab200780c */ /* 0x000fe40000f21670 */
[----:B------:R-:W-:Y:S02]  /*c1a0*/  FMNMX.FTZ R181, R155, R6, !PT ;  /* 0x000000069bb57209 */ /* 0x000fe40007810000 */
[----:B------:R-:W-:Y:S02]  /*c1b0*/  FSEL R183, R183, RZ, P3 ;  /* 0x000000ffb7b77208 */ /* 0x000fe40001800000 */
[----:B------:R-:W-:Y:S02]  /*c1c0*/  FMNMX.FTZ R6, R156, R181, !PT ;  /* 0x000000b59c067209 */ /* 0x000fe40007810000 */
[----:B------:R-:W-:Y:S01]  /*c1d0*/  FSEL R158, R158, -INF , !P1 ;  /* 0xff8000009e9e7808 */ /* 0x000fe20004800000 */
[--C-:B------:R-:W-:Y:S01]  /*c1e0*/  FFMA.FTZ R176, R176, UR10, -R183.reuse ;  /* 0x0000000ab0b07c23 */ /* 0x100fe200080108b7 */
[----:B------:R-:W-:Y:S01]  /*c1f0*/  ISETP.GT.AND P1, PT, R179, 0x31, P0 ;  /* 0x00000031b300780c */ /* 0x000fe20000724270 */
[--C-:B------:R-:W-:Y:S01]  /*c200*/  FFMA.FTZ R174, R174, UR10, -R183.reuse ;  /* 0x0000000aaeae7c23 */ /* 0x100fe200080108b7 */
[----:B------:R-:W-:Y:S01]  /*c210*/  FMNMX.FTZ R181, R157, R6, !PT ;  /* 0x000000069db57209 */ /* 0x000fe20007810000 */
[----:B------:R0:W-:Y:S01]  /*c220*/  MUFU.EX2 R177, R176 ;  /* 0x000000b000b17308 */ /* 0x0001e20000000800 */
[----:B------:R-:W-:Y:S01]  /*c230*/  ISETP.LT.OR P1, PT, R178, 0x32, P1 ;  /* 0x00000032b200780c */ /* 0x000fe20000f21670 */
[--C-:B------:R-:W-:Y:S01]  /*c240*/  FFMA.FTZ R169, R169, UR10, -R183.reuse ;  /* 0x0000000aa9a97c23 */ /* 0x100fe200080108b7 */
[----:B------:R-:W-:Y:S01]  /*c250*/  FMNMX.FTZ R6, R158, R181, !PT ;  /* 0x000000b59e067209 */ /* 0x000fe20007810000 */
[--C-:B------:R-:W-:Y:S01]  /*c260*/  FFMA.FTZ R166, R166, UR10, -R183.reuse ;  /* 0x0000000aa6a67c23 */ /* 0x100fe200080108b7 */
[----:B------:R-:W-:Y:S01]  /*c270*/  ISETP.GT.AND P0, PT, R179, 0x39, P0 ;  /* 0x00000039b300780c */ /* 0x000fe20000704270 */
[--C-:B------:R-:W-:Y:S01]  /*c280*/  FFMA.FTZ R165, R165, UR10, -R183.reuse ;  /* 0x0000000aa5a57c23 */ /* 0x100fe200080108b7 */
[----:B------:R-:W-:Y:S01]  /*c290*/  FMNMX.FTZ R6, R159, R6, !PT ;  /* 0x000000069f067209 */ /* 0x000fe20007810000 */
[----:B------:R-:W-:Y:S01]  /*c2a0*/  MUFU.EX2 R174, R174 ;  /* 0x000000ae00ae7308 */ /* 0x000fe20000000800 */
[--C-:B0-----:R-:W-:Y:S01]  /*c2b0*/  FFMA.FTZ R176, R173, UR10, -R183.reuse ;  /* 0x0000000aadb07c23 */ /* 0x101fe200080108b7 */
[----:B------:R-:W-:Y:S01]  /*c2c0*/  FSEL R173, R160, -INF , !P1 ;  /* 0xff800000a0ad7808 */ /* 0x000fe20004800000 */
[--C-:B------:R-:W-:Y:S01]  /*c2d0*/  FFMA.FTZ R172, R172, UR10, -R183.reuse ;  /* 0x0000000aacac7c23 */ /* 0x100fe200080108b7 */
[----:B------:R-:W-:Y:S01]  /*c2e0*/  ISETP.LT.OR P0, PT, R178, 0x3a, P0 ;  /* 0x0000003ab200780c */ /* 0x000fe20000701670 */
[--C-:B------:R-:W-:Y:S01]  /*c2f0*/  FFMA.FTZ R22, R22, UR10, -R183.reuse ;  /* 0x0000000a16167c23 */ /* 0x100fe200080108b7 */
[----:B------:R-:W-:Y:S01]  /*c300*/  FMNMX.FTZ R6, R173, R6, !PT ;  /* 0x00000006ad067209 */ /* 0x000fe20007810000 */
[--C-:B------:R-:W-:Y:S01]  /*c310*/  FFMA.FTZ R170, R170, UR10, -R183.reuse ;  /* 0x0000000aaaaa7c23 */ /* 0x100fe200080108b7 */
[----:B------:R-:W-:Y:S01]  /*c320*/  FSEL R162, R162, -INF , !P0 ;  /* 0xff800000a2a27808 */ /* 0x000fe20004000000 */
[----:B------:R0:W-:Y:S01]  /*c330*/  MUFU.EX2 R160, R176 ;  /* 0x000000b000a07308 */ /* 0x0001e20000000800 */
[----:B------:R-:W-:Y:S01]  /*c340*/  FMNMX.FTZ R179, R161, R6, !PT ;  /* 0x00000006a1b37209 */ /* 0x000fe20007810000 */
[--C-:B------:R-:W-:Y:S01]  /*c350*/  FFMA.FTZ R154, R154, UR10, -R183.reuse ;  /* 0x0000000a9a9a7c23 */ /* 0x100fe200080108b7 */
[--C-:B------:R-:W-:Y:S01]  /*c360*/  FFMA.FTZ R171, R171, UR10, -R183.reuse ;  /* 0x0000000aabab7c23 */ /* 0x100fe200080108b7 */
[--C-:B------:R-:W-:Y:S01]  /*c370*/  FFMA.FTZ R167, R167, UR10, -R183.reuse ;  /* 0x0000000aa7a77c23 */ /* 0x100fe200080108b7 */
[----:B------:R-:W-:Y:S01]  /*c380*/  FMNMX.FTZ R6, R162, R179, !PT ;  /* 0x000000b3a2067209 */ /* 0x000fe20007810000 */
[--C-:B------:R-:W-:Y:S01]  /*c390*/  FFMA.FTZ R179, R168, UR10, -R183.reuse ;  /* 0x0000000aa8b37c23 */ /* 0x100fe200080108b7 */
[----:B------:R-:W-:Y:S01]  /*c3a0*/  FSEL R168, R5, RZ, P3 ;  /* 0x000000ff05a87208 */ /* 0x000fe20001800000 */
[----:B------:R-:W-:Y:S01]  /*c3b0*/  MUFU.EX2 R169, R169 ;  /* 0x000000a900a97308 */ /* 0x000fe20000000800 */
[--C-:B0-----:R-:W-:Y:S01]  /*c3c0*/  FFMA.FTZ R176, R163, UR10, -R183.reuse ;  /* 0x0000000aa3b07c23 */ /* 0x101fe200080108b7 */
[----:B------:R-:W0:Y:S01]  /*c3d0*/  SHFL.BFLY PT, R181, R6, 0x2, 0x1f ;  /* 0x0c401f0006b57f89 */ /* 0x000e2200000e0000 */
[----:B------:R-:W-:Y:S01]  /*c3e0*/  FFMA.FTZ R153, R153, UR10, -R183 ;  /* 0x0000000a99997c23 */ /* 0x000fe200080108b7 */
[----:B------:R-:W-:Y:S01]  /*c3f0*/  FADD.FTZ R168, -R168, R15 ;  /* 0x0000000fa8a87221 */ /* 0x000fe20000010100 */
[----:B------:R-:W-:Y:S01]  /*c400*/  ISETP.NE.AND P1, PT, R3, RZ, PT ;  /* 0x000000ff0300720c */ /* 0x000fe20003f25270 */
[----:B------:R-:W-:Y:S01]  /*c410*/  FFMA.FTZ R164, R164, UR10, -R183 ;  /* 0x0000000aa4a47c23 */ /* 0x000fe200080108b7 */
[----:B------:R-:W-:Y:S01]  /*c420*/  MOV R183, UR25 ;  /* 0x0000001900b77c02 */ /* 0x000fe20008000f00 */
[----:B------:R-:W-:Y:S01]  /*c430*/  FMUL.FTZ R168, R168, UR10 ;  /* 0x0000000aa8a87c20 */ /* 0x000fe20008410000 */
[----:B------:R-:W-:Y:S08]  /*c440*/  MUFU.EX2 R166, R166 ;  /* 0x000000a600a67308 */ /* 0x000ff00000000800 */
[----:B------:R-:W1:Y:S08]  /*c450*/  MUFU.EX2 R168, R168 ;  /* 0x000000a800a87308 */ /* 0x000e700000000800 */
[----:B------:R-:W2:Y:S01]  /*c460*/  MUFU.EX2 R179, R179 ;  /* 0x000000b300b37308 */ /* 0x000ea20000000800 */
[----:B0-----:R-:W-:-:S05]  /*c470*/  FMNMX.FTZ R181, R6, R181, !PT ;  /* 0x000000b506b57209 */ /* 0x001fca0007810000 */
[----:B------:R-:W0:Y:S02]  /*c480*/  SHFL.BFLY PT, R6, R181, 0x1, 0x1f ;  /* 0x0c201f00b5067f89 */ /* 0x000e2400000e0000 */
[----:B------:R-:W3:Y:S01]  /*c490*/  MUFU.EX2 R165, R165 ;  /* 0x000000a500a57308 */ /* 0x000ee20000000800 */
[----:B-1----:R-:W-:Y:S01]  /*c4a0*/  FFMA.FTZ R15, R168, R8, R177 ;  /* 0x00000008a80f7223 */ /* 0x002fe200000100b1 */
[-C--:B------:R-:W-:Y:S01]  /*c4b0*/  FMUL.FTZ R24, R24, R168.reuse ;  /* 0x000000a818187220 */ /* 0x080fe20000410000 */
[-C--:B------:R-:W-:Y:S01]  /*c4c0*/  FMUL.FTZ R25, R25, R168.reuse ;  /* 0x000000a819197220 */ /* 0x080fe20000410000 */
[-C--:B------:R-:W-:Y:S01]  /*c4d0*/  FMUL.FTZ R28, R28, R168.reuse ;  /* 0x000000a81c1c7220 */ /* 0x080fe20000410000 */
[----:B------:R-:W-:Y:S01]  /*c4e0*/  FADD.FTZ R15, R174, R15 ;  /* 0x0000000fae0f7221 */ /* 0x000fe20000010000 */
[-C--:B------:R-:W-:Y:S01]  /*c4f0*/  FMUL.FTZ R29, R29, R168.reuse ;  /* 0x000000a81d1d7220 */ /* 0x080fe20000410000 */
[-C--:B------:R-:W-:Y:S01]  /*c500*/  FMUL.FTZ R32, R32, R168.reuse ;  /* 0x000000a820207220 */ /* 0x080fe20000410000 */
[----:B------:R1:W-:Y:S01]  /*c510*/  MUFU.EX2 R163, R22 ;  /* 0x0000001600a37308 */ /* 0x0003e20000000800 */
[----:B------:R-:W-:Y:S01]  /*c520*/  FADD.FTZ R8, R160, R15 ;  /* 0x0000000fa0087221 */ /* 0x000fe20000010000 */
[-C--:B------:R-:W-:Y:S01]  /*c530*/  FMUL.FTZ R33, R33, R168.reuse ;  /* 0x000000a821217220 */ /* 0x080fe20000410000 */
[-C--:B------:R-:W-:Y:S01]  /*c540*/  FMUL.FTZ R36, R36, R168.reuse ;  /* 0x000000a824247220 */ /* 0x080fe20000410000 */
[-C--:B------:R-:W-:Y:S01]  /*c550*/  FMUL.FTZ R37, R37, R168.reuse ;  /* 0x000000a825257220 */ /* 0x080fe20000410000 */
[-C--:B------:R-:W-:Y:S01]  /*c560*/  FMUL.FTZ R40, R40, R168.reuse ;  /* 0x000000a828287220 */ /* 0x080fe20000410000 */
[-C--:B------:R-:W-:Y:S01]  /*c570*/  FMUL.FTZ R41, R41, R168.reuse ;  /* 0x000000a829297220 */ /* 0x080fe20000410000 */
[-C--:B------:R-:W-:Y:S01]  /*c580*/  FMUL.FTZ R44, R44, R168.reuse ;  /* 0x000000a82c2c7220 */ /* 0x080fe20000410000 */
[----:B------:R-:W4:Y:S01]  /*c590*/  MUFU.EX2 R172, R172 ;  /* 0x000000ac00ac7308 */ /* 0x000f220000000800 */
[-C--:B------:R-:W-:Y:S01]  /*c5a0*/  FMUL.FTZ R45, R45, R168.reuse ;  /* 0x000000a82d2d7220 */ /* 0x080fe20000410000 */
[-C--:B------:R-:W-:Y:S01]  /*c5b0*/  FMUL.FTZ R48, R48, R168.reuse ;  /* 0x000000a830307220 */ /* 0x080fe20000410000 */
[-C--:B------:R-:W-:Y:S01]  /*c5c0*/  FMUL.FTZ R49, R49, R168.reuse ;  /* 0x000000a831317220 */ /* 0x080fe20000410000 */
[-C--:B------:R-:W-:Y:S01]  /*c5d0*/  FMUL.FTZ R52, R52, R168.reuse ;  /* 0x000000a834347220 */ /* 0x080fe20000410000 */
[----:B------:R-:W-:Y:S01]  /*c5e0*/  FMUL.FTZ R53, R53, R168 ;  /* 0x000000a835357220 */ /* 0x000fe20000410000 */
[----:B0-----:R-:W-:Y:S01]  /*c5f0*/  FMNMX.FTZ R6, R181, R6, !PT ;  /* 0x00000006b5067209 */ /* 0x001fe20007810000 */
[-C--:B------:R-:W-:Y:S01]  /*c600*/  FMUL.FTZ R56, R56, R168.reuse ;  /* 0x000000a838387220 */ /* 0x080fe20000410000 */
[----:B------:R-:W0:Y:S01]  /*c610*/  MUFU.EX2 R170, R170 ;  /* 0x000000aa00aa7308 */ /* 0x000e220000000800 */
[-C--:B------:R-:W-:Y:S01]  /*c620*/  FMUL.FTZ R57, R57, R168.reuse ;  /* 0x000000a839397220 */ /* 0x080fe20000410000 */
[C---:B------:R-:W-:Y:S01]  /*c630*/  FSETP.NEU.FTZ.AND P0, PT, R6.reuse, -INF , PT ;  /* 0xff8000000600780b */ /* 0x040fe20003f1d000 */
[----:B------:R-:W-:Y:S01]  /*c640*/  FMUL.FTZ R180, R6, UR10 ;  /* 0x0000000a06b47c20 */ /* 0x000fe20008410000 */
[-C--:B------:R-:W-:Y:S01]  /*c650*/  FMUL.FTZ R60, R60, R168.reuse ;  /* 0x000000a83c3c7220 */ /* 0x080fe20000410000 */
[-C--:B------:R-:W-:Y:S01]  /*c660*/  FMUL.FTZ R61, R61, R168.reuse ;  /* 0x000000a83d3d7220 */ /* 0x080fe20000410000 */
[----:B------:R-:W-:Y:S01]  /*c670*/  FSEL R15, R6, RZ, P0 ;  /* 0x000000ff060f7208 */ /* 0x000fe20000000000 */
[-C--:B------:R-:W-:Y:S01]  /*c680*/  FMUL.FTZ R64, R64, R168.reuse ;  /* 0x000000a840407220 */ /* 0x080fe20000410000 */
[----:B------:R-:W-:Y:S01]  /*c690*/  FSEL R180, R180, RZ, P0 ;  /* 0x000000ffb4b47208 */ /* 0x000fe20000000000 */
[----:B------:R5:W-:Y:S01]  /*c6a0*/  MUFU.EX2 R178, R154 ;  /* 0x0000009a00b27308 */ /* 0x000be20000000800 */
[-C--:B------:R-:W-:Y:S01]  /*c6b0*/  FMUL.FTZ R65, R65, R168.reuse ;  /* 0x000000a841417220 */ /* 0x080fe20000410000 */
[----:B------:R-:W-:Y:S01]  /*c6c0*/  FADD.FTZ R15, -R15, R14 ;  /* 0x0000000e0f0f7221 */ /* 0x000fe20000010100 */
[----:B------:R-:W-:Y:S01]  /*c6d0*/  FMUL.FTZ R68, R68, R168 ;  /* 0x000000a844447220 */ /* 0x000fe20000410000 */
[----:B-1----:R-:W-:Y:S01]  /*c6e0*/  FFMA.FTZ R22, R175, UR10, -R180 ;  /* 0x0000000aaf167c23 */ /* 0x002fe200080108b4 */
[----:B------:R-:W-:Y:S01]  /*c6f0*/  FADD.FTZ R175, R169, R8 ;  /* 0x00000008a9af7221 */ /* 0x000fe20000010000 */
[----:B------:R-:W-:Y:S01]  /*c700*/  FMUL.FTZ R15, R15, UR10 ;  /* 0x0000000a0f0f7c20 */ /* 0x000fe20008410000 */
[--C-:B------:R-:W-:Y:S01]  /*c710*/  FFMA.FTZ R17, R17, UR10, -R180.reuse ;  /* 0x0000000a11117c23 */ /* 0x100fe200080108b4 */
[----:B------:R-:W1:Y:S01]  /*c720*/  MUFU.EX2 R171, R171 ;  /* 0x000000ab00ab7308 */ /* 0x000e620000000800 */
[----:B-----5:R-:W-:Y:S01]  /*c730*/  FADD.FTZ R154, R166, R175 ;  /* 0x000000afa69a7221 */ /* 0x020fe20000010000 */
[--C-:B------:R-:W-:Y:S01]  /*c740*/  FFMA.FTZ R18, R18, UR10, -R180.reuse ;  /* 0x0000000a12127c23 */ /* 0x100fe200080108b4 */
[--C-:B------:R-:W-:Y:S01]  /*c750*/  FFMA.FTZ R19, R19, UR10, -R180.reuse ;  /* 0x0000000a13137c23 */ /* 0x100fe200080108b4 */
[----:B------:R-:W-:Y:S01]  /*c760*/  FFMA.FTZ R20, R20, UR10, -R180 ;  /* 0x0000000a14147c23 */ /* 0x000fe200080108b4 */
[----:B--2---:R-:W-:Y:S01]  /*c770*/  FADD.FTZ R154, R179, R154 ;  /* 0x0000009ab39a7221 */ /* 0x004fe20000010000 */
[----:B------:R-:W-:-:S02]  /*c780*/  @!P1 IMAD R8, R183, 0x40, R2 ;  /* 0x00000040b7089824 */ /* 0x000fc400078e0202 */
[----:B------:R-:W-:Y:S01]  /*c790*/  FFMA.FTZ R21, R21, UR10, -R180 ;  /* 0x0000000a15157c23 */ /* 0x000fe200080108b4 */
[----:B------:R-:W2:Y:S01]  /*c7a0*/  MUFU.EX2 R167, R167 ;  /* 0x000000a700a77308 */ /* 0x000ea20000000800 */
[----:B---3--:R-:W-:Y:S01]  /*c7b0*/  FADD.FTZ R175, R165, R154 ;  /* 0x0000009aa5af7221 */ /* 0x008fe20000010000 */
[--C-:B------:R-:W-:Y:S01]  /*c7c0*/  FFMA.FTZ R14, R152, UR10, -R180.reuse ;  /* 0x0000000a980e7c23 */ /* 0x100fe200080108b4 */
[--C-:B------:R-:W-:Y:S01]  /*c7d0*/  FFMA.FTZ R23, R23, UR10, -R180.reuse ;  /* 0x0000000a17177c23 */ /* 0x100fe200080108b4 */
[--C-:B------:R-:W-:Y:S01]  /*c7e0*/  FFMA.FTZ R182, R161, UR10, -R180.reuse ;  /* 0x0000000aa1b67c23 */ /* 0x100fe200080108b4 */
[----:B----4-:R-:W-:Y:S01]  /*c7f0*/  FADD.FTZ R175, R172, R175 ;  /* 0x000000afacaf7221 */ /* 0x010fe20000010000 */
[--C-:B------:R-:W-:Y:S01]  /*c800*/  FFMA.FTZ R155, R155, UR10, -R180.reuse ;  /* 0x0000000a9b9b7c23 */ /* 0x100fe200080108b4 */
[--C-:B------:R-:W-:Y:S01]  /*c810*/  FFMA.FTZ R157, R157, UR10, -R180.reuse ;  /* 0x0000000a9d9d7c23 */ /* 0x100fe200080108b4 */
[----:B------:R-:W-:Y:S01]  /*c820*/  MUFU.EX2 R22, R22 ;  /* 0x0000001600167308 */ /* 0x000fe20000000800 */
[----:B0-----:R-:W-:Y:S01]  /*c830*/  FADD.FTZ R154, R170, R175 ;  /* 0x000000afaa9a7221 */ /* 0x001fe20000010000 */
[--C-:B------:R-:W-:Y:S01]  /*c840*/  FFMA.FTZ R175, R158, UR10, -R180.reuse ;  /* 0x0000000a9eaf7c23 */ /* 0x100fe200080108b4 */
[----:B------:R-:W-:Y:S01]  /*c850*/  F2FP.BF16.F32.PACK_AB R158, R172, R165 ;  /* 0x000000a5ac9e723e */ /* 0x000fe200000010ff */
[----:B------:R-:W-:Y:S01]  /*c860*/  FFMA.FTZ R159, R159, UR10, -R180 ;  /* 0x0000000a9f9f7c23 */ /* 0x000fe200080108b4 */
[----:B-1----:R-:W-:Y:S01]  /*c870*/  FADD.FTZ R154, R171, R154 ;  /* 0x0000009aab9a7221 */ /* 0x002fe20000010000 */
[----:B------:R-:W-:Y:S01]  /*c880*/  FFMA.FTZ R173, R173, UR10, -R180 ;  /* 0x0000000aadad7c23 */ /* 0x000fe200080108b4 */
[----:B------:R-:W-:Y:S01]  /*c890*/  @!P1 LEA R8, R8, UR37, 0x2 ;  /* 0x0000002508089c11 */ /* 0x000fe2000f8e10ff */
[----:B------:R-:W0:Y:S01]  /*c8a0*/  MUFU.EX2 R15, R15 ;  /* 0x0000000f000f7308 */ /* 0x000e220000000800 */
[----:B--2---:R-:W-:Y:S01]  /*c8b0*/  FADD.FTZ R183, R167, R154 ;  /* 0x0000009aa7b77221 */ /* 0x004fe20000010000 */
[----:B------:R-:W-:Y:S01]  /*c8c0*/  F2FP.BF16.F32.PACK_AB R154, R169, R160 ;  /* 0x000000a0a99a723e */ /* 0x000fe200000010ff */
[----:B------:R-:W-:Y:S01]  /*c8d0*/  FMUL.FTZ R69, R69, R168 ;  /* 0x000000a845457220 */ /* 0x000fe20000410000 */
[----:B------:R-:W-:Y:S01]  /*c8e0*/  F2FP.BF16.F32.PACK_AB R160, R171, R170 ;  /* 0x000000aaaba0723e */ /* 0x000fe200000010ff */
[----:B------:R-:W-:Y:S01]  /*c8f0*/  @!P1 STS [R8+0x28800], R168 ;  /* 0x028800a808009388 */ /* 0x000fe20000000800 */
        /* <DEDUP_REMOVED lines=11> */
[----:B0-----:R-:W-:Y:S01]  /*c9b0*/  FFMA.FTZ R172, R15, R7, R22 ;  /* 0x000000070fac7223 */ /* 0x001fe20000010016 */
[----:B------:R0:W-:Y:S01]  /*c9c0*/  @!P1 STS [R8+0x28820], R15 ;  /* 0x0288200f08009388 */ /* 0x0001e20000000800 */
        /* <DEDUP_REMOVED lines=10> */
[----:B------:R-:W-:Y:S01]  /*ca70*/  FADD.FTZ R161, R163, R152 ;  /* 0x00000098a3a17221 */ /* 0x000fe20000010000 */
[----:B------:R-:W-:Y:S01]  /*ca80*/  F2FP.BF16.F32.PACK_AB R152, R174, R177 ;  /* 0x000000b1ae98723e */ /* 0x000fe200000010ff */
[----:B------:R-:W-:Y:S01]  /*ca90*/  FMUL.FTZ R105, R105, R168 ;  /* 0x000000a869697220 */ /* 0x000fe20000410000 */
[----:B------:R-:W1:Y:S01]  /*caa0*/  MUFU.EX2 R18, R18 ;  /* 0x0000001200127308 */ /* 0x000e620000000800 */
[--C-:B--2---:R-:W-:Y:S01]  /*cab0*/  FFMA.FTZ R17, R156, UR10, -R180.reuse ;  /* 0x0000000a9c117c23 */ /* 0x104fe200080108b4 */
[----:B------:R-:W-:Y:S01]  /*cac0*/  F2FP.BF16.F32.PACK_AB R156, R179, R166 ;  /* 0x000000a6b39c723e */ /* 0x000fe200000010ff */
[----:B------:R-:W-:Y:S01]  /*cad0*/  FFMA.FTZ R180, R162, UR10, -R180 ;  /* 0x0000000aa2b47c23 */ /* 0x000fe200080108b4 */
[----:B------:R-:W-:Y:S01]  /*cae0*/  F2FP.BF16.F32.PACK_AB R162, R176, R167 ;  /* 0x000000a7b0a2723e */ /* 0x000fe200000010ff */
[-C--:B------:R-:W-:Y:S01]  /*caf0*/  FMUL.FTZ R108, R108, R168.reuse ;  /* 0x000000a86c6c7220 */ /* 0x080fe20000410000 */
[-C--:B------:R-:W-:Y:S01]  /*cb00*/  FMUL.FTZ R109, R109, R168.reuse ;  /* 0x000000a86d6d7220 */ /* 0x080fe20000410000 */
[----:B------:R-:W-:Y:S01]  /*cb10*/  FMUL.FTZ R112, R112, R168 ;  /* 0x000000a870707220 */ /* 0x000fe20000410000 */
[----:B------:R-:W2:Y:S01]  /*cb20*/  MUFU.EX2 R164, R164 ;  /* 0x000000a400a47308 */ /* 0x000ea20000000800 */
[C---:B---3--:R-:W-:Y:S01]  /*cb30*/  FADD.FTZ R7, R153.reuse, R172 ;  /* 0x000000ac99077221 */ /* 0x048fe20000010000 */
[----:B------:R-:W-:Y:S01]  /*cb40*/  F2FP.BF16.F32.PACK_AB R153, R153, R22 ;  /* 0x000000169999723e */ /* 0x000fe200000010ff */
[-C--:B------:R-:W-:Y:S01]  /*cb50*/  FMUL.FTZ R113, R113, R168.reuse ;  /* 0x000000a871717220 */ /* 0x080fe20000410000 */
[-C--:B------:R-:W-:Y:S01]  /*cb60*/  FMUL.FTZ R116, R116, R168.reuse ;  /* 0x000000a874747220 */ /* 0x080fe20000410000 */
[-C--:B------:R-:W-:Y:S01]  /*cb70*/  FMUL.FTZ R117, R117, R168.reuse ;  /* 0x000000a875757220 */ /* 0x080fe20000410000 */
[-C--:B------:R-:W-:Y:S01]  /*cb80*/  FMUL.FTZ R120, R120, R168.reuse ;  /* 0x000000a878787220 */ /* 0x080fe20000410000 */
[-C--:B------:R-:W-:Y:S01]  /*cb90*/  FMUL.FTZ R121, R121, R168.reuse ;  /* 0x000000a879797220 */ /* 0x080fe20000410000 */
[----:B------:R-:W3:Y:S01]  /*cba0*/  MUFU.EX2 R19, R19 ;  /* 0x0000001300137308 */ /* 0x000ee20000000800 */
        /* <DEDUP_REMOVED lines=10> */
[-C--:B------:R-:W-:Y:S01]  /*cc50*/  FMUL.FTZ R136, R136, R168.reuse ;  /* 0x000000a888887220 */ /* 0x080fe20000410000 */
[-C--:B------:R-:W-:Y:S01]  /*cc60*/  FMUL.FTZ R137, R137, R168.reuse ;  /* 0x000000a889897220 */ /* 0x080fe20000410000 */
[----:B------:R-:W-:Y:S01]  /*cc70*/  FADD.FTZ R166, R178, R161 ;  /* 0x000000a1b2a67221 */ /* 0x000fe20000010000 */
[-C--:B------:R-:W-:Y:S01]  /*cc80*/  FMUL.FTZ R140, R140, R168.reuse ;  /* 0x000000a88c8c7220 */ /* 0x080fe20000410000 */
[----:B------:R-:W-:Y:S01]  /*cc90*/  FMUL.FTZ R141, R141, R168 ;  /* 0x000000a88d8d7220 */ /* 0x000fe20000410000 */
[----:B------:R-:W2:Y:S01]  /*cca0*/  MUFU.EX2 R21, R21 ;  /* 0x0000001500157308 */ /* 0x000ea20000000800 */
[----:B---3--:R-:W-:Y:S01]  /*ccb0*/  FADD.FTZ R7, R19, R174 ;  /* 0x000000ae13077221 */ /* 0x008fe20000010000 */
[C---:B0-----:R-:W-:Y:S01]  /*ccc0*/  FADD.FTZ R8, R181.reuse, R166 ;  /* 0x000000a6b5087221 */ /* 0x041fe20000010000 */
[----:B------:R-:W-:Y:S01]  /*ccd0*/  F2FP.BF16.F32.PACK_AB R166, R181, R178 ;  /* 0x000000b2b5a6723e */ /* 0x000fe200000010ff */
[-C--:B------:R-:W-:Y:S01]  /*cce0*/  FMUL.FTZ R144, R144, R168.reuse ;  /* 0x000000a890907220 */ /* 0x080fe20000410000 */
[-C--:B------:R-:W-:Y:S01]  /*ccf0*/  FMUL.FTZ R145, R145, R168.reuse ;  /* 0x000000a891917220 */ /* 0x080fe20000410000 */
[-C--:B------:R-:W-:Y:S01]  /*cd00*/  FMUL.FTZ R148, R148, R168.reuse ;  /* 0x000000a894947220 */ /* 0x080fe20000410000 */
[----:B------:R-:W-:Y:S01]  /*cd10*/  FMUL.FTZ R149, R149, R168 ;  /* 0x000000a895957220 */ /* 0x000fe20000410000 */
        /* <DEDUP_REMOVED lines=26> */
[----:B--2---:R-:W-:Y:S01]  /*cec0*/  F2FP.BF16.F32.PACK_AB R155, R19, R18 ;  /* 0x00000012139b723e */ /* 0x004fe200000010ff */
        /* <DEDUP_REMOVED lines=15> */
[C---:B0-----:R-:W-:Y:S01]  /*cfc0*/  FADD.FTZ R176, R170.reuse, R7 ;  /* 0x00000007aab07221 */ /* 0x041fe20000010000 */
        /* <DEDUP_REMOVED lines=40> */
[-C--:B------:R-:W-:Y:S01]  /*d250*/  FMUL.FTZ R130, R130, R15.reuse ;  /* 0x0000000f82827220 */ /* 0x080fe20000410000 */
[-C--:B------:R-:W-:Y:S01]  /*d260*/  FMUL.FTZ R131, R131, R15.reuse ;  /* 0x0000000f83837220 */ /* 0x080fe20000410000 */
[-C--:B------:R-:W-:Y:S01]  /*d270*/  FMUL.FTZ R134, R134, R15.reuse ;  /* 0x0000000f86867220 */ /* 0x080fe20000410000 */
[-C--:B------:R-:W-:Y:S01]  /*d280*/  FMUL.FTZ R135, R135, R15.reuse ;  /* 0x0000000f87877220 */ /* 0x080fe20000410000 */
[-C--:B------:R-:W-:Y:S01]  /*d290*/  FMUL.FTZ R138, R138, R15.reuse ;  /* 0x0000000f8a8a7220 */ /* 0x080fe20000410000 */
[-C--:B------:R-:W-:Y:S01]  /*d2a0*/  FMUL.FTZ R139, R139, R15.reuse ;  /* 0x0000000f8b8b7220 */ /* 0x080fe20000410000 */
[----:B------:R-:W-:Y:S01]  /*d2b0*/  FMUL.FTZ R142, R142, R15 ;  /* 0x0000000f8e8e7220 */ /* 0x000fe20000410000 */
[C---:B-1----:R-:W-:Y:S01]  /*d2c0*/  F2FP.BF16.F32.PACK_AB R167, R180.reuse, R167 ;  /* 0x000000a7b4a7723e */ /* 0x042fe200000010ff */
[----:B------:R-:W-:Y:S01]  /*d2d0*/  FADD.FTZ R7, R180, R7 ;  /* 0x00000007b4077221 */ /* 0x000fe20000010000 */
[-C--:B------:R-:W-:Y:S01]  /*d2e0*/  FMUL.FTZ R143, R143, R15.reuse ;  /* 0x0000000f8f8f7220 */ /* 0x080fe20000410000 */
[-C--:B------:R-:W-:Y:S01]  /*d2f0*/  FMUL.FTZ R146, R146, R15.reuse ;  /* 0x0000000f92927220 */ /* 0x080fe20000410000 */
[-C--:B------:R-:W-:Y:S01]  /*d300*/  FMUL.FTZ R147, R147, R15.reuse ;  /* 0x0000000f93937220 */ /* 0x080fe20000410000 */
[----:B------:R2:W-:Y:S01]  /*d310*/  STSM.16.M88.4 [R9], R164 ;  /* 0x000000a409007844 */ /* 0x0005e20000000200 */
[-C--:B------:R-:W-:Y:S01]  /*d320*/  FMUL.FTZ R150, R150, R15.reuse ;  /* 0x0000000f96967220 */ /* 0x080fe20000410000 */
[----:B------:R-:W-:Y:S01]  /*d330*/  FMUL.FTZ R151, R151, R15 ;  /* 0x0000000f97977220 */ /* 0x000fe20000410000 */
[----:B------:R-:W-:Y:S06]  /*d340*/  @!P5 BRA `(.L_x_4829) ;  /* 0x000000000004d947 */ /* 0x000fec0003800000 */
[----:B------:R-:W-:Y:S01]  /*d350*/  BPT.TRAP 0x1 ;  /* 0x000000040000795c */ /* 0x000fe20000300000 */
.L_x_4829:
[----:B------:R0:W1:Y:S01]  /*d360*/  SYNCS.PHASECHK.TRANS64.TRYWAIT P0, [UR31+0x28c50], R13 ;  /* 0x028c500dff0075a7 */ /* 0x000062000800015f */
[----:B------:R-:W-:Y:S05]  /*d370*/  @!P5 BRA `(.L_x_4830) ;  /* 0x000000000004d947 */ /* 0x000fea0003800000 */
[----:B------:R-:W-:Y:S01]  /*d380*/  BPT.TRAP 0x1 ;  /* 0x000000040000795c */ /* 0x000fe20000300000 */
.L_x_4830:
[----:B-1----:R-:W-:Y:S05]  /*d390*/  @P0 BRA `(.L_x_4831) ;  /* 0x0000000000080947 */ /* 0x002fea0003800000 */
[----:B------:R-:W1:Y:S02]  /*d3a0*/  SYNCS.PHASECHK.TRANS64.TRYWAIT P0, [UR31+0x28c50], R13 ;  /* 0x028c500dff0075a7 */ /* 0x000e64000800015f */
[----:B-1----:R-:W-:Y:S05]  /*d3b0*/  @!P0 BRA `(.L_x_4832) ;  /* 0x0000008000b88947 */ /* 0x002fea0003800000 */
.L_x_4831:
        /* <DEDUP_REMOVED lines=13> */
[----:B------:R-:W-:-:S02]  /*d490*/  @!P6 PRMT R16, RZ, 0x654, R16 ;  /* 0x00000654ff10e816 */ /* 0x000fc40000000010 */
[----:B------:R-:W-:Y:S01]  /*d4a0*/  MOV R15, R5 ;  /* 0x00000005000f7202 */ /* 0x000fe20000000f00 */
[----:B------:R-:W-:Y:S02]  /*d4b0*/  WARPGROUP.DEPBAR.LE gsb0, 0x0 ;  /* 0x00008000000079c5 */ /* 0x000fe40000010000 */
[----:B------:R-:W-:-:S15]  /*d4c0*/  WARPGROUP.ARRIVE ;  /* 0x00000000000079c5 */ /* 0x000fde0000000000 */
[----:B------:R-:W-:-:S04]  /*d4d0*/  NOP ;  /* 0x0000000000007918 */ /* 0x000fc80000000000 */
        /* <DEDUP_REMOVED lines=24> */
.L_x_4816:
[----:B-12---:R-:W1:Y:S01]  /*d660*/  SHFL.BFLY PT, R9, R8, 0x2, 0x1f ;  /* 0x0c401f0008097f89 */ /* 0x006e6200000e0000 */
[----:B------:R-:W-:Y:S01]  /*d670*/  IMAD.MOV.U32 R10, RZ, RZ, RZ ;  /* 0x000000ffff0a7224 */ /* 0x000fe200078e00ff */
[----:B------:R-:W-:Y:S08]  /*d680*/  BAR.ARV 0x8, 0x100 ;  /* 0x0204000000007b1d */ /* 0x000ff00000002000 */
[----:B------:R-:W-:Y:S01]  /*d690*/  BAR.SYNC.DEFER_BLOCKING 0xf, 0x100 ;  /* 0x03c4000000007b1d */ /* 0x000fe20000010000 */
[----:B------:R-:W-:-:S05]  /*d6a0*/  ISETP.NE.AND P0, PT, R3, RZ, PT ;  /* 0x000000ff0300720c */ /* 0x000fca0003f05270 */
[----:B------:R-:W2:Y:S01]  /*d6b0*/  SHFL.BFLY PT, R4, R7, 0x2, 0x1f ;  /* 0x0c401f0007047f89 */ /* 0x000ea200000e0000 */
[----:B-1----:R-:W-:Y:S01]  /*d6c0*/  FADD.FTZ R9, R9, R8 ;  /* 0x0000000809097221 */ /* 0x002fe20000010000 */
[----:B------:R-:W-:-:S04]  /*d6d0*/  IMAD.U32 R8, RZ, RZ, UR10 ;  /* 0x0000000aff087e24 */ /* 0x000fc8000f8e00ff */
[----:B------:R-:W1:Y:S01]  /*d6e0*/  SHFL.BFLY PT, R0, R9, 0x1, 0x1f ;  /* 0x0c201f0009007f89 */ /* 0x000e6200000e0000 */
[----:B--2---:R-:W-:-:S05]  /*d6f0*/  FADD.FTZ R4, R4, R7 ;  /* 0x0000000704047221 */ /* 0x004fca0000010000 */
[----:B------:R-:W2:Y:S01]  /*d700*/  SHFL.BFLY PT, R11, R4, 0x1, 0x1f ;  /* 0x0c201f00040b7f89 */ /* 0x000ea200000e0000 */
[----:B-1----:R-:W-:Y:S01]  /*d710*/  FADD.FTZ R12, R9, R0 ;  /* 0x00000000090c7221 */ /* 0x002fe20000010000 */
[----:B------:R-:W-:Y:S02]  /*d720*/  IMAD.MOV.U32 R0, RZ, RZ, RZ ;  /* 0x000000ffff007224 */ /* 0x000fe400078e00ff */
[----:B------:R-:W-:Y:S02]  /*d730*/  IMAD.U32 R9, RZ, RZ, UR4 ;  /* 0x00000004ff097e24 */ /* 0x000fe4000f8e00ff */
[----:B------:R-:W-:-:S03]  /*d740*/  FSETP.NE.FTZ.AND P1, PT, R12, RZ, PT ;  /* 0x000000ff0c00720b */ /* 0x000fc60003f35000 */
[----:B------:R-:W-:Y:S01]  /*d750*/  LEA R9, R9, R2, 0x6 ;  /* 0x0000000209097211 */ /* 0x000fe200078e30ff */
[----:B------:R-:W-:-:S03]  /*d760*/  IMAD.MOV.U32 R2, RZ, RZ, -0x800000 ;  /* 0xff800000ff027424 */ /* 0x000fc600078e00ff */
[----:B------:R-:W-:-:S06]  /*d770*/  @!P0 LEA R9, R9, UR37, 0x2 ;  /* 0x0000002509098c11 */ /* 0x000fcc000f8e10ff */
[----:B------:R-:W1:Y:S01]  /*d780*/  @P1 MUFU.RCP R10, R12 ;  /* 0x0000000c000a1308 */ /* 0x000e620000001000 */
[----:B------:R-:W-:Y:S01]  /*d790*/  @P1 FMUL.FTZ R8, R8, 0.69314718246459960938 ;  /* 0x3f31721808081820 */ /* 0x000fe20000410000 */
[----:B--2---:R-:W-:Y:S01]  /*d7a0*/  FADD.FTZ R11, R4, R11 ;  /* 0x0000000b040b7221 */ /* 0x004fe20000010000 */
[----:B------:R-:W-:-:S04]  /*d7b0*/  MOV R4, 0xff800000 ;  /* 0xff80000000047802 */ /* 0x000fc80000000f00 */
[----:B------:R-:W-:Y:S01]  /*d7c0*/  FSETP.NE.FTZ.AND P2, PT, R11, RZ, PT ;  /* 0x000000ff0b00720b */ /* 0x000fe20003f55000 */
[----:B------:R-:W-:Y:S01]  /*d7d0*/  @P1 MUFU.LG2 R3, R12 ;  /* 0x0000000c00031308 */ /* 0x000fe20000000c00 */
[----:B-1----:R1:W-:Y:S01]  /*d7e0*/  @!P0 STS [R9+0x28800], R10 ;  /* 0x0288000a09008388 */ /* 0x0023e20000000800 */
[-C--:B------:R-:W-:Y:S01]  /*d7f0*/  FMUL.FTZ R24, R24, R10.reuse ;  /* 0x0000000a18187220 */ /* 0x080fe20000410000 */
[----:B------:R-:W-:-:S09]  /*d800*/  FMUL.FTZ R25, R25, R10 ;  /* 0x0000000a19197220 */ /* 0x000fd20000410000 */
[----:B------:R-:W2:Y:S01]  /*d810*/  @P2 MUFU.RCP R0, R11 ;  /* 0x0000000b00002308 */ /* 0x000ea20000001000 */
[-C--:B------:R-:W-:Y:S01]  /*d820*/  FMUL.FTZ R28, R28, R10.reuse ;  /* 0x0000000a1c1c7220 */ /* 0x080fe20000410000 */
[-C--:B------:R-:W-:Y:S01]  /*d830*/  FMUL.FTZ R29, R29, R10.reuse ;  /* 0x0000000a1d1d7220 */ /* 0x080fe20000410000 */
[-C--:B------:R-:W-:Y:S01]  /*d840*/  FMUL.FTZ R32, R32, R10.reuse ;  /* 0x0000000a20207220 */ /* 0x080fe20000410000 */
[-C--:B------:R-:W-:Y:S01]  /*d850*/  FMUL.FTZ R33, R33, R10.reuse ;  /* 0x0000000a21217220 */ /* 0x080fe20000410000 */
[-C--:B------:R-:W-:Y:S01]  /*d860*/  FMUL.FTZ R36, R36, R10.reuse ;  /* 0x0000000a24247220 */ /* 0x080fe20000410000 */
[-C--:B------:R-:W-:Y:S01]  /*d870*/  FMUL.FTZ R37, R37, R10.reuse ;  /* 0x0000000a25257220 */ /* 0x080fe20000410000 */
[-C--:B------:R-:W-:Y:S01]  /*d880*/  FMUL.FTZ R40, R40, R10.reuse ;  /* 0x0000000a28287220 */ /* 0x080fe20000410000 */
[----:B------:R-:W5:Y:S01]  /*d890*/  @P2 MUFU.LG2 R7, R11 ;  /* 0x0000000b00072308 */ /* 0x000f620000000c00 */
        /* <DEDUP_REMOVED lines=8> */
[----:B--2---:R2:W-:Y:S01]  /*d920*/  @!P0 STS [R9+0x28820], R0 ;  /* 0x0288200009008388 */ /* 0x0045e20000000800 */
        /* <DEDUP_REMOVED lines=47> */
[----:B-1----:R-:W-:-:S02]  /*dc20*/  IMAD.U32 R10, RZ, RZ, UR10 ;  /* 0x0000000aff0a7e24 */ /* 0x002fc4000f8e00ff */
[----:B------:R-:W-:Y:S01]  /*dc30*/  @P1 FMUL.FTZ R3, R3, 0.69314718246459960938 ;  /* 0x3f31721803031820 */ /* 0x000fe20000410000 */
[----:B-----5:R-:W-:Y:S01]  /*dc40*/  @P2 FMUL.FTZ R7, R7, 0.69314718246459960938 ;  /* 0x3f31721807072820 */ /* 0x020fe20000410000 */
[----:B------:R-:W-:Y:S01]  /*dc50*/  PLOP3.LUT P0, PT, PT, PT, PT, 0x8, 0x0 ;  /* 0x000000000000781c */ /* 0x000fe20003f0e170 */
        /* <DEDUP_REMOVED lines=67> */
[----:B--2---:R-:W-:Y:S06]  /*e090*/  BAR.ARV 0xe, 0x100 ;  /* 0x0384000000007b1d */ /* 0x004fec0000002000 */
.L_x_4748:
[----:B------:R-:W-:Y:S05]  /*e0a0*/  @P0 BRA `(.L_x_4834) ;  /* 0x0000002000f80947 */ /* 0x000fea0003800000 */
[----:B------:R-:W1:Y:S01]  /*e0b0*/  S2R R0, SR_TID.X ;  /* 0x0000000000007919 */ /* 0x000e620000002100 */
[----:B------:R-:W2:Y:S01]  /*e0c0*/  S2UR UR5, SR_CgaCtaId ;  /* 0x00000000000579c3 */ /* 0x000ea20000008800 */
[----:B------:R-:W-:Y:S01]  /*e0d0*/  UMOV UR4, 0x400 ;  /* 0x0000040000047882 */ /* 0x000fe20000000000 */
[----:B------:R-:W-:-:S06]  /*e0e0*/  IMAD R3, RZ, RZ, -UR40 ;  /* 0x80000028ff037e24 */ /* 0x000fcc000f8e02ff */
[----:B------:R-:W-:Y:S08]  /*e0f0*/  BAR.SYNC.DEFER_BLOCKING 0x1, 0x100 ;  /* 0x0044000000007b1d */ /* 0x000ff00000010000 */
[----:B------:R-:W5:Y:S08]  /*e100*/  S2UR UR6, SR_CTAID.Y ;  /* 0x00000000000679c3 */ /* 0x000f700000002600 */
[----:B------:R-:W5:Y:S01]  /*e110*/  LDC R10, c[0x0][0xc50] ;  /* 0x00031400ff0a7b82 */ /* 0x000f620000000800 */
[----:B--2---:R-:W-:-:S07]  /*e120*/  ULEA UR4, UR5, UR4, 0x18 ;  /* 0x0000000405047291 */ /* 0x004fce000f8ec03f */
[----:B------:R-:W2:Y:S01]  /*e130*/  LDC R6, c[0x0][0xbe8] ;  /* 0x0002fa00ff067b82 */ /* 0x000ea20000000800 */
[----:B------:R-:W-:Y:S01]  /*e140*/  UIADD3 UR4, UR4, 0x28c20, URZ ;  /* 0x00028c2004047890 */ /* 0x000fe2000fffe03f */
[----:B-1----:R-:W-:-:S03]  /*e150*/  VIADD R20, R0, 0xffffff80 ;  /* 0xffffff8000147836 */ /* 0x002fc60000000000 */
[----:B------:R-:W-:Y:S02]  /*e160*/  UPRMT UR4, URZ, 0x654, UR4 ;  /* 0x000006543f047896 */ /* 0x000fe40008000004 */
[----:B------:R-:W-:-:S04]  /*e170*/  SHF.R.S32.HI R21, RZ, 0x1f, R20 ;  /* 0x0000001fff157819 */ /* 0x000fc80000011414 */
[----:B------:R-:W-:Y:S01]  /*e180*/  LEA.HI R9, R21, R20, RZ, 0x7 ;  /* 0x0000001415097211 */ /* 0x000fe200078f38ff */
[----:B-----5:R-:W-:Y:S01]  /*e190*/  IMAD R3, R10, R3, UR6 ;  /* 0x000000060a037e24 */ /* 0x020fe2000f8e0203 */
[----:B------:R-:W-:Y:S01]  /*e1a0*/  USHF.R.S32.HI UR6, URZ, 0x1f, UR40 ;  /* 0x0000001f3f067899 */ /* 0x000fe20008011428 */
[----:B------:R-:W-:Y:S01]  /*e1b0*/  SYNCS.ARRIVE.TRANS64.RED.A1T0 RZ, [UR4], RZ ;  /* 0x000000ffffff79a7 */ /* 0x000fe20008100404 */
[----:B------:R-:W-:Y:S02]  /*e1c0*/  SHF.R.S32.HI R0, RZ, 0x7, R9 ;  /* 0x00000007ff007819 */ /* 0x000fe40000011409 */
[----:B------:R-:W-:-:S03]  /*e1d0*/  LOP3.LUT R5, R9, 0xffffff80, RZ, 0xc0, !PT ;  /* 0xffffff8009057812 */ /* 0x000fc600078ec0ff */
[----:B------:R-:W1:Y:S01]  /*e1e0*/  SHFL.IDX PT, R7, R0, RZ, 0x1f ;  /* 0x00001fff00077589 */ /* 0x000e6200000e0000 */
[----:B--2---:R-:W-:Y:S01]  /*e1f0*/  ISETP.NE.AND P1, PT, R6, 0x1, PT ;  /* 0x000000010600780c */ /* 0x004fe20003f25270 */
[----:B------:R-:W-:Y:S01]  /*e200*/  IMAD.IADD R8, R20, 0x1, -R5 ;  /* 0x0000000114087824 */ /* 0x000fe200078e0a05 */
[----:B------:R-:W-:-:S04]  /*e210*/  SHF.R.S32.HI R5, RZ, 0x1f, R3 ;  /* 0x0000001fff057819 */ /* 0x000fc80000011403 */
[----:B------:R-:W-:Y:S02]  /*e220*/  SHF.R.S32.HI R155, RZ, 0x1f, R8 ;  /* 0x0000001fff9b7819 */ /* 0x000fe40000011408 */
[----:B-1----:R-:W-:Y:S02]  /*e230*/  ISETP.NE.AND P0, PT, R7, RZ, PT ;  /* 0x000000ff0700720c */ /* 0x002fe40003f05270 */
[----:B------:R-:W-:-:S04]  /*e240*/  LEA.HI R7, R155, R8, RZ, 0x2 ;  /* 0x000000089b077211 */ /* 0x000fc800078f10ff */
[----:B------:R-:W-:-:S07]  /*e250*/  SHF.R.S32.HI R154, RZ, 0x2, R7 ;  /* 0x00000002ff9a7819 */ /* 0x000fce0000011407 */
[----:B------:R-:W-:Y:S05]  /*e260*/  @P0 BRA `(.L_x_4835) ;  /* 0x0000000400440947 */ /* 0x000fea0003800000 */
[----:B------:R-:W1:Y:S01]  /*e270*/  LDC R16, c[0x0][0xbe8] ;  /* 0x0002fa00ff107b82 */ /* 0x000e620000000800 */
[----:B------:R-:W-:Y:S01]  /*e280*/  LOP3.LUT R9, R9, 0xffffff80, RZ, 0xc0, !PT ;  /* 0xffffff8009097812 */ /* 0x000fe200078ec0ff */
[----:B------:R-:W2:Y:S01]  /*e290*/  S2R R22, SR_CTAID.X ;  /* 0x0000000000167919 */ /* 0x000ea20000002500 */
[----:B------:R-:W-:Y:S01]  /*e2a0*/  LEA.HI R11, R21, R20, RZ, 0x2 ;  /* 0x00000014150b7211 */ /* 0x000fe200078f10ff */
[----:B------:R-:W-:Y:S01]  /*e2b0*/  ULDC.64 UR4, c[0x0][0xbd0] ;  /* 0x0002f40000047ab9 */ /* 0x000fe20000000a00 */
[----:B------:R-:W-:Y:S01]  /*e2c0*/  IADD3 R23, R20, -R9, RZ ;  /* 0x8000000914177210 */ /* 0x000fe20007ffe0ff */
[----:B------:R-:W-:Y:S01]  /*e2d0*/  UIMAD.WIDE.U32 UR8, UR40, UR4, URZ ;  /* 0x00000004280872a5 */ /* 0x000fe2000f8e003f */
[----:B------:R-:W-:Y:S01]  /*e2e0*/  LOP3.LUT R11, R11, 0xfffffffc, RZ, 0xc0, !PT ;  /* 0xfffffffc0b0b7812 */ /* 0x000fe200078ec0ff */
[----:B------:R-:W5:Y:S01]  /*e2f0*/  S2UR UR7, SR_CTAID.Z ;  /* 0x00000000000779c3 */ /* 0x000f620000002700 */
[----:B------:R-:W-:Y:S01]  /*e300*/  SHF.R.S32.HI R10, RZ, 0x1f, R23 ;  /* 0x0000001fff0a7819 */ /* 0x000fe20000011417 */
[----:B------:R-:W-:-:S02]  /*e310*/  UIMAD UR4, UR6, UR4, URZ ;  /* 0x00000004060472a4 */ /* 0x000fc4000f8e023f */
[----:B------:R-:W-:Y:S01]  /*e320*/  IMAD.IADD R11, R20, 0x1, -R11 ;  /* 0x00000001140b7824 */ /* 0x000fe200078e0a0b */
[CC--:B------:R-:W-:Y:S01]  /*e330*/  LEA.HI R152, R10.reuse, R23.reuse, RZ, 0x2 ;  /* 0x000000170a987211 */ /* 0x0c0fe200078f10ff */
[----:B------:R-:W-:Y:S01]  /*e340*/  UIMAD UR4, UR40, UR5, UR4 ;  /* 0x00000005280472a4 */ /* 0x000fe2000f8e0204 */
[----:B------:R-:W-:Y:S01]  /*e350*/  LEA.HI R10, R10, R23, RZ, 0x5 ;  /* 0x000000170a0a7211 */ /* 0x000fe200078f28ff */
[----:B------:R-:W4:Y:S01]  /*e360*/  LDC.64 R18, c[0x0][0xbd8] ;  /* 0x0002f600ff127b82 */ /* 0x000f220000000a00 */
[--C-:B------:R-:W-:Y:S01]  /*e370*/  SHF.R.S32.HI R9, RZ, 0x2, R152.reuse ;  /* 0x00000002ff097819 */ /* 0x100fe20000011498 */
[----:B------:R-:W-:Y:S01]  /*e380*/  UIADD3 UR4, UR9, UR4, URZ ;  /* 0x0000000409047290 */ /* 0x000fe2000fffe03f */
[----:B------:R-:W-:Y:S02]  /*e390*/  SHF.R.S32.HI R12, RZ, 0x1f, R152 ;  /* 0x0000001fff0c7819 */ /* 0x000fe40000011498 */
[----:B------:R-:W-:Y:S02]  /*e3a0*/  SHF.R.S32.HI R10, RZ, 0x5, R10 ;  /* 0x00000005ff0a7819 */ /* 0x000fe4000001140a */
[----:B------:R-:W-:-:S02]  /*e3b0*/  LEA.HI R12, R12, R9, RZ, 0x3 ;  /* 0x000000090c0c7211 */ /* 0x000fc400078f18ff */
[----:B-1----:R-:W-:Y:S02]  /*e3c0*/  ISETP.NE.AND P0, PT, R16, 0x1, PT ;  /* 0x000000011000780c */ /* 0x002fe40003f05270 */
[----:B------:R-:W-:Y:S02]  /*e3d0*/  LOP3.LUT R12, R12, 0xfffffff8, RZ, 0xc0, !PT ;  /* 0xfffffff80c0c7812 */ /* 0x000fe400078ec0ff */
[----:B------:R-:W-:-:S03]  /*e3e0*/  LOP3.LUT R152, R152, 0x7ffffffc, RZ, 0xc0, !PT ;  /* 0x7ffffffc98987812 */ /* 0x000fc600078ec0ff */
[----:B------:R-:W-:Y:S01]  /*e3f0*/  IMAD.IADD R9, R9, 0x1, -R12 ;  /* 0x0000000109097824 */ /* 0x000fe200078e0a0c */
[----:B------:R-:W-:Y:S01]  /*e400*/  LEA.HI R12, R11, R11, RZ, 0x1 ;  /* 0x0000000b0b0c7211 */ /* 0x000fe200078f08ff */
[----:B-----5:R-:W-:Y:S01]  /*e410*/  USHF.R.S32.HI UR5, URZ, 0x1f, UR7 ;  /* 0x0000001f3f057899 */ /* 0x020fe20008011407 */
[----:B------:R-:W-:Y:S02]  /*e420*/  IMAD.IADD R152, R23, 0x1, -R152 ;  /* 0x0000000117987824 */ /* 0x000fe400078e0a98 */
[----:B------:R-:W-:Y:S01]  /*e430*/  LOP3.LUT R12, R12, 0x1ffffffe, RZ, 0xc0, !PT ;  /* 0x1ffffffe0c0c7812 */ /* 0x000fe200078ec0ff */
[----:B0--3--:R-:W0:Y:S01]  /*e440*/  @P0 LDC R14, c[0x0][0xbec] ;  /* 0x0002fb00ff0e0b82 */ /* 0x009e220000000800 */
[----:B------:R-:W-:Y:S01]  /*e450*/  LEA R153, R10, R9, 0x4 ;  /* 0x000000090a997211 */ /* 0x000fe200078e20ff */
[----:B------:R-:W-:Y:S02]  /*e460*/  IMAD.U32 R10, RZ, RZ, UR8 ;  /* 0x00000008ff0a7e24 */ /* 0x000fe4000f8e00ff */
[----:B------:R-:W-:-:S02]  /*e470*/  IMAD.IADD R12, R11, 0x1, -R12 ;  /* 0x000000010b0c7824 */ /* 0x000fc400078e0a0c */
[----:B------:R-:W-:Y:S01]  /*e480*/  IMAD.U32 R11, RZ, RZ, UR9 ;  /* 0x00000009ff0b7e24 */ /* 0x000fe2000f8e00ff */
[----:B------:R-:W-:Y:S01]  /*e490*/  MOV R11, UR4 ;  /* 0x00000004000b7c02 */ /* 0x000fe20008000f00 */
[----:B------:R-:W1:Y:S01]  /*e4a0*/  @P0 LDC R17, c[0x0][0xbf0] ;  /* 0x0002fc00ff110b82 */ /* 0x000e620000000800 */
[----:B------:R-:W-:Y:S02]  /*e4b0*/  IMAD R9, R12, 0x8, R153 ;  /* 0x000000080c097824 */ /* 0x000fe400078e0299 */
[----:B----4-:R-:W-:Y:S01]  /*e4c0*/  IMAD R12, R18, UR5, RZ ;  /* 0x00000005120c7c24 */ /* 0x010fe2000f8e02ff */
[----:B------:R-:W-:Y:S01]  /*e4d0*/  ULDC.64 UR4, c[0x0][0xbe0] ;  /* 0x0002f80000047ab9 */ /* 0x000fe20000000a00 */
[----:B--2---:R-:W-:Y:S02]  /*e4e0*/  IMAD R9, R22, 0x40, R9 ;  /* 0x0000004016097824 */ /* 0x004fe400078e0209 */
[----:B------:R-:W-:Y:S02]  /*e4f0*/  IMAD R15, R19, UR7, R12 ;  /* 0x00000007130f7c24 */ /* 0x000fe4000f8e020c */
[----:B------:R-:W-:-:S02]  /*e500*/  IMAD.MOV.U32 R13, RZ, RZ, R9 ;  /* 0x000000ffff0d7224 */ /* 0x000fc400078e0009 */
[----:B------:R-:W-:-:S04]  /*e510*/  IMAD.WIDE.U32 R10, R18, UR7, R10 ;  /* 0x00000007120a7c25 */ /* 0x000fc8000f8e000a */
[----:B------:R-:W-:Y:S02]  /*e520*/  IMAD.IADD R11, R11, 0x1, R15 ;  /* 0x000000010b0b7824 */ /* 0x000fe400078e020f */
[----:B0-----:R-:W-:-:S04]  /*e530*/  @P0 IMAD.HI.U32 R12, R9, R14, RZ ;  /* 0x0000000e090c0227 */ /* 0x001fc800078e00ff */
[----:B------:R-:W-:Y:S01]  /*e540*/  IMAD.WIDE.U32 R10, R3, UR4, R10 ;  /* 0x00000004030a7c25 */ /* 0x000fe2000f8e000a */
[----:B-1----:R-:W-:-:S03]  /*e550*/  @P0 SHF.R.U32.HI R13, RZ, R17, R12 ;  /* 0x00000011ff0d0219 */ /* 0x002fc6000001160c */
[----:B------:R-:W-:Y:S02]  /*e560*/  IMAD R12, R5, UR4, RZ ;  /* 0x00000004050c7c24 */ /* 0x000fe4000f8e02ff */
[----:B------:R-:W-:Y:S01]  /*e570*/  IMAD.SHL.U32 R152, R152, 0x2, RZ ;  /* 0x0000000298987824 */ /* 0x000fe200078e00ff */
[C---:B------:R-:W-:Y:S02]  /*e580*/  IADD3 R14, -R13.reuse, RZ, RZ ;  /* 0x000000ff0d0e7210 */ /* 0x040fe40007ffe1ff */
[----:B------:R-:W-:Y:S02]  /*e590*/  SHF.R.S32.HI R15, RZ, 0x1f, R13 ;  /* 0x0000001fff0f7819 */ /* 0x000fe4000001140d */
[----:B------:R-:W-:Y:S01]  /*e5a0*/  IADD3 R10, P0, R13, R10, RZ ;  /* 0x0000000a0d0a7210 */ /* 0x000fe20007f1e0ff */
[----:B------:R-:W-:Y:S02]  /*e5b0*/  IMAD R9, R16, R14, R9 ;  /* 0x0000000e10097224 */ /* 0x000fe400078e0209 */
[----:B------:R-:W-:Y:S01]  /*e5c0*/  IMAD R14, R3, UR5, R12 ;  /* 0x00000005030e7c24 */ /* 0x000fe2000f8e020c */
[----:B------:R-:W-:-:S02]  /*e5d0*/  ULDC.64 UR4, c[0x0][0xbc8] ;  /* 0x0002f20000047ab9 */ /* 0x000fc40000000a00 */
        /* <DEDUP_REMOVED lines=10> */
[----:B------:R-:W-:Y:S01]  /*e680*/  LOP3.LUT R11, R12, 0xfffffe, RZ, 0xc0, !PT ;  /* 0x00fffffe0c0b7812 */ /* 0x000fe200078ec0ff */
[----:B------:R-:W-:Y:S01]  /*e690*/  IMAD R14, R16, UR4, RZ ;  /* 0x00000004100e7c24 */ /* 0x000fe2000f8e02ff */
[----:B------:R-:W-:Y:S01]  /*e6a0*/  LEA.HI.X R18, R10, UR5, R9, 0x2, P0 ;  /* 0x000000050a127c11 */ /* 0x000fe200080f1409 */
[----:B------:R-:W-:Y:S01]  /*e6b0*/  SHFL.IDX PT, R12, R17, 0x1, 0x1c1f ;  /* 0x003c1f00110c7f89 */ /* 0x000fe200000e0000 */
[----:B------:R-:W-:Y:S01]  /*e6c0*/  LEA R9, R22, R153, 0x6 ;  /* 0x0000009916097211 */ /* 0x000fe200078e30ff */
[----:B------:R-:W-:-:S02]  /*e6d0*/  IMAD.IADD R15, R0, 0x1, -R11 ;  /* 0x00000001000f7824 */ /* 0x000fc400078e0a0b */
[----:B------:R-:W-:Y:S02]  /*e6e0*/  SHFL.IDX PT, R10, R17, RZ, 0x1c1f ;  /* 0x001c1fff110a7589 */ /* 0x000fe400000e0000 */
[----:B------:R-:W-:Y:S02]  /*e6f0*/  IMAD.U32 R15, R15, -0x100, RZ ;  /* 0xffffff000f0f7824 */ /* 0x000fe400078e00ff */
[----:B------:R-:W0:Y:S03]  /*e700*/  SHFL.IDX PT, R11, R18, RZ, 0x1c1f ;  /* 0x001c1fff120b7589 */ /* 0x000e2600000e0000 */
[----:B------:R-:W-:Y:S01]  /*e710*/  ISETP.NE.AND P0, PT, R152, R15, PT ;  /* 0x0000000f9800720c */ /* 0x000fe20003f05270 */
[----:B------:R-:W1:Y:S01]  /*e720*/  SHFL.IDX PT, R13, R18, 0x1, 0x1c1f ;  /* 0x003c1f00120d7f89 */ /* 0x000e6200000e0000 */
[C---:B------:R-:W-:Y:S02]  /*e730*/  VIADD R15, R9.reuse, 0x8 ;  /* 0x00000008090f7836 */ /* 0x040fe40000000000 */
[----:B------:R-:W-:-:S03]  /*e740*/  ISETP.GE.OR P2, PT, R9, R14, P0 ;  /* 0x0000000e0900720c */ /* 0x000fc60000746670 */
[----:B------:R-:W-:-:S10]  /*e750*/  ISETP.GE.OR P0, PT, R15, R14, P0 ;  /* 0x0000000e0f00720c */ /* 0x000fd40000706670 */
[----:B0-----:R2:W-:Y:S04]  /*e760*/  @!P2 ST.E desc[UR48][R10.64], R2 ;  /* 0x000000020a00a985 */ /* 0x0015e8000c101930 */
[----:B-1----:R2:W-:Y:S02]  /*e770*/  @!P0 ST.E desc[UR48][R12.64], R4 ;  /* 0x000000040c008985 */ /* 0x0025e4000c101930 */
.L_x_4835:
[----:B0--3--:R-:W0:Y:S01]  /*e780*/  S2R R14, SR_CTAID.X ;  /* 0x00000000000e7919 */ /* 0x009e220000002500 */
[----:B------:R-:W-:Y:S01]  /*e790*/  LEA.HI R21, R21, R20, RZ, 0x2 ;  /* 0x0000001415157211 */ /* 0x000fe200078f10ff */
[----:B------:R-:W1:Y:S01]  /*e7a0*/  S2UR UR7, SR_CTAID.Z ;  /* 0x00000000000779c3 */ /* 0x000e620000002700 */
[----:B------:R-:W-:Y:S01]  /*e7b0*/  SHF.R.S32.HI R9, RZ, 0x1f, R7 ;  /* 0x0000001fff097819 */ /* 0x000fe20000011407 */
[----:B------:R-:W-:Y:S01]  /*e7c0*/  ULDC.64 UR8, c[0x0][0xb38] ;  /* 0x0002ce0000087ab9 */ /* 0x000fe20000000a00 */
[----:B------:R-:W-:Y:S01]  /*e7d0*/  LOP3.LUT R21, R21, 0xfffffffc, RZ, 0xc0, !PT ;  /* 0xfffffffc15157812 */ /* 0x000fe200078ec0ff */
[----:B------:R-:W-:Y:S01]  /*e7e0*/  UIMAD UR6, UR6, UR8, URZ ;  /* 0x00000008060672a4 */ /* 0x000fe2000f8e023f */
[----:B------:R-:W-:Y:S01]  /*e7f0*/  LEA.HI R9, R9, R154, RZ, 0x3 ;  /* 0x0000009a09097211 */ /* 0x000fe200078f18ff */
[----:B------:R-:W-:Y:S01]  /*e800*/  UIMAD.WIDE.U32 UR4, UR40, UR8, URZ ;  /* 0x00000008280472a5 */ /* 0x000fe2000f8e003f */
[----:B------:R-:W-:Y:S01]  /*e810*/  IADD3 R21, R20, -R21, RZ ;  /* 0x8000001514157210 */ /* 0x000fe20007ffe0ff */
[----:B--2-4-:R-:W2:Y:S01]  /*e820*/  LDC.64 R12, c[0x0][0xb40] ;  /* 0x0002d000ff0c7b82 */ /* 0x014ea20000000a00 */
[----:B------:R-:W-:Y:S01]  /*e830*/  LOP3.LUT R9, R9, 0xfffffff8, RZ, 0xc0, !PT ;  /* 0xfffffff809097812 */ /* 0x000fe200078ec0ff */
[----:B------:R-:W-:Y:S01]  /*e840*/  UIMAD UR6, UR40, UR9, UR6 ;  /* 0x00000009280672a4 */ /* 0x000fe2000f8e0206 */
[----:B------:R-:W-:Y:S01]  /*e850*/  LEA.HI R2, R21, R21, RZ, 0x1 ;  /* 0x0000001515027211 */ /* 0x000fe200078f08ff */
[----:B------:R-:W-:Y:S01]  /*e860*/  IMAD.U32 R11, RZ, RZ, UR5 ;  /* 0x00000005ff0b7e24 */ /* 0x000fe2000f8e00ff */
[----:B------:R-:W-:Y:S01]  /*e870*/  LEA.HI R155, R155, R8, RZ, 0x5 ;  /* 0x000000089b9b7211 */ /* 0x000fe200078f28ff */
[----:B------:R-:W-:Y:S01]  /*e880*/  IMAD.IADD R154, R154, 0x1, -R9 ;  /* 0x000000019a9a7824 */ /* 0x000fe200078e0a09 */
[----:B------:R-:W-:Y:S01]  /*e890*/  LOP3.LUT R2, R2, 0x1ffffffe, RZ, 0xc0, !PT ;  /* 0x1ffffffe02027812 */ /* 0x000fe200078ec0ff */
[----:B------:R-:W3:Y:S01]  /*e8a0*/  @P1 LDC R4, c[0x0][0xbec] ;  /* 0x0002fb00ff041b82 */ /* 0x000ee20000000800 */
[----:B------:R-:W-:Y:S01]  /*e8b0*/  SHF.R.S32.HI R155, RZ, 0x5, R155 ;  /* 0x00000005ff9b7819 */ /* 0x000fe2000001149b */
[----:B------:R-:W-:Y:S01]  /*e8c0*/  UIADD3 UR6, UR5, UR6, URZ ;  /* 0x0000000605067290 */ /* 0x000fe2000fffe03f */
[----:B------:R-:W-:Y:S01]  /*e8d0*/  IMAD.U32 R10, RZ, RZ, UR4 ;  /* 0x00000004ff0a7e24 */ /* 0x000fe2000f8e00ff */
[----:B------:R-:W-:Y:S01]  /*e8e0*/  BSSY B0, `(.L_x_4836) ;  /* 0x00000f3000007945 */ /* 0x000fe20003800000 */
[----:B------:R-:W-:Y:S01]  /*e8f0*/  IMAD.IADD R2, R21, 0x1, -R2 ;  /* 0x0000000115027824 */ /* 0x000fe200078e0a02 */
[----:B------:R-:W-:Y:S01]  /*e900*/  ULDC.64 UR4, c[0x0][0xb48] ;  /* 0x0002d20000047ab9 */ /* 0x000fe20000000a00 */
[----:B------:R-:W-:Y:S01]  /*e910*/  IMAD R155, R155, 0x10, R154 ;  /* 0x000000109b9b7824 */ /* 0x000fe200078e029a */
[----:B------:R-:W4:Y:S01]  /*e920*/  @P1 LDC R17, c[0x0][0xbf0] ;  /* 0x0002fc00ff111b82 */ /* 0x000f220000000800 */
[----:B-1----:R-:W-:Y:S01]  /*e930*/  USHF.R.S32.HI UR8, URZ, 0x1f, UR7 ;  /* 0x0000001f3f087899 */ /* 0x002fe20008011407 */
[----:B------:R-:W-:-:S02]  /*e940*/  IMAD.U32 R11, RZ, RZ, UR6 ;  /* 0x00000006ff0b7e24 */ /* 0x000fc4000f8e00ff */
[----:B------:R-:W-:-:S04]  /*e950*/  LEA R9, R2, R155, 0x3 ;  /* 0x0000009b02097211 */ /* 0x000fc800078e18ff */
[----:B0-----:R-:W-:Y:S01]  /*e960*/  LEA R15, R14, R9, 0x6 ;  /* 0x000000090e0f7211 */ /* 0x001fe200078e30ff */
[C---:B--2---:R-:W-:Y:S02]  /*e970*/  IMAD R2, R12.reuse, UR8, RZ ;  /* 0x000000080c027c24 */ /* 0x044fe4000f8e02ff */
[----:B------:R-:W-:-:S04]  /*e980*/  IMAD.WIDE.U32 R10, R12, UR7, R10 ;  /* 0x000000070c0a7c25 */ /* 0x000fc8000f8e000a */
[----:B------:R-:W-:Y:S02]  /*e990*/  IMAD R13, R13, UR7, R2 ;  /* 0x000000070d0d7c24 */ /* 0x000fe4000f8e0202 */
[----:B---3--:R-:W-:-:S04]  /*e9a0*/  @P1 IMAD.HI.U32 R4, R15, R4, RZ ;  /* 0x000000040f041227 */ /* 0x008fc800078e00ff */
[----:B------:R-:W-:Y:S02]  /*e9b0*/  IMAD.MOV.U32 R9, RZ, RZ, R15 ;  /* 0x000000ffff097224 */ /* 0x000fe400078e000f */
[----:B------:R-:W-:Y:S01]  /*e9c0*/  IMAD R2, R5, UR4, RZ ;  /* 0x0000000405027c24 */ /* 0x000fe2000f8e02ff */
[----:B----4-:R-:W-:Y:S01]  /*e9d0*/  @P1 SHF.R.U32.HI R9, RZ, R17, R4 ;  /* 0x00000011ff091219 */ /* 0x010fe20000011604 */
[----:B------:R-:W-:Y:S02]  /*e9e0*/  IMAD.IADD R11, R11, 0x1, R13 ;  /* 0x000000010b0b7824 */ /* 0x000fe400078e020d */
[C---:B------:R-:W-:Y:S01]  /*e9f0*/  IMAD R13, R3.reuse, UR5, R2 ;  /* 0x00000005030d7c24 */ /* 0x040fe2000f8e0202 */
[--C-:B------:R-:W-:Y:S01]  /*ea00*/  SHF.R.S32.HI R4, RZ, 0x1f, R9.reuse ;  /* 0x0000001fff047819 */ /* 0x100fe20000011409 */
[----:B------:R-:W-:Y:S02]  /*ea10*/  IMAD.MOV R5, RZ, RZ, -R9 ;  /* 0x000000ffff057224 */ /* 0x000fe400078e0a09 */
[----:B------:R-:W-:Y:S01]  /*ea20*/  IMAD.WIDE.U32 R2, R3, UR4, R10 ;  /* 0x0000000403027c25 */ /* 0x000fe2000f8e000a */
[----:B------:R-:W-:-:S03]  /*ea30*/  ULDC.64 UR4, c[0x0][0xb30] ;  /* 0x0002cc0000047ab9 */ /* 0x000fc60000000a00 */
[----:B------:R-:W-:Y:S01]  /*ea40*/  IMAD R5, R6, R5, R15 ;  /* 0x0000000506057224 */ /* 0x000fe200078e020f */
[----:B------:R-:W-:Y:S01]  /*ea50*/  IADD3 R3, R3, R13, RZ ;  /* 0x0000000d03037210 */ /* 0x000fe20007ffe0ff */
[----:B------:R-:W-:-:S04]  /*ea60*/  IMAD R4, R4, UR4, RZ ;  /* 0x0000000404047c24 */ /* 0x000fc8000f8e02ff */
[C---:B------:R-:W-:Y:S01]  /*ea70*/  IMAD R11, R9.reuse, UR5, R4 ;  /* 0x00000005090b7c24 */ /* 0x040fe2000f8e0204 */
[----:B------:R-:W-:Y:S01]  /*ea80*/  SHF.R.S32.HI R4, RZ, 0x1f, R5 ;  /* 0x0000001fff047819 */ /* 0x000fe20000011405 */
        /* <DEDUP_REMOVED lines=8> */
[-C--:B------:R-:W-:Y:S02]  /*eb10*/  LEA.HI R9, R0, R0.reuse, RZ, 0x1 ;  /* 0x0000000000097211 */ /* 0x080fe400078f08ff */
[----:B------:R-:W-:Y:S01]  /*eb20*/  LEA R4, P0, R2, UR4, 0x2 ;  /* 0x0000000402047c11 */ /* 0x000fe2000f8010ff */
[----:B------:R-:W-:Y:S01]  /*eb30*/  ULDC UR4, c[0x0][0xa88] ;  /* 0x0002a20000047ab9 */ /* 0x000fe20000000800 */
[----:B------:R-:W-:Y:S01]  /*eb40*/  LOP3.LUT R11, R9, 0xfffffe, RZ, 0xc0, !PT ;  /* 0x00fffffe090b7812 */ /* 0x000fe200078ec0ff */
[----:B------:R-:W-:Y:S01]  /*eb50*/  IMAD R6, R6, UR4, RZ ;  /* 0x0000000406067c24 */ /* 0x000fe2000f8e02ff */
[----:B------:R-:W-:Y:S01]  /*eb60*/  LOP3.LUT R9, R7, 0x7ffffffc, RZ, 0xc0, !PT ;  /* 0x7ffffffc07097812 */ /* 0x000fe200078ec0ff */
[----:B------:R-:W-:Y:S01]  /*eb70*/  IMAD R7, R14, 0x40, R155 ;  /* 0x000000400e077824 */ /* 0x000fe200078e029b */
[----:B------:R-:W-:Y:S02]  /*eb80*/  LEA.HI.X R5, R2, UR5, R5, 0x2, P0 ;  /* 0x0000000502057c11 */ /* 0x000fe400080f1405 */
[----:B------:R-:W-:Y:S01]  /*eb90*/  IADD3 R11, -R11, R0, RZ ;  /* 0x000000000b0b7210 */ /* 0x000fe20007ffe1ff */
[----:B------:R-:W-:Y:S01]  /*eba0*/  IMAD.IADD R0, R8, 0x1, -R9 ;  /* 0x0000000108007824 */ /* 0x000fe200078e0a09 */
[----:B------:R-:W-:Y:S01]  /*ebb0*/  ISETP.GE.AND P0, PT, R7, R6, PT ;  /* 0x000000060700720c */ /* 0x000fe20003f06270 */
[----:B------:R0:W1:Y:S02]  /*ebc0*/  SHFL.IDX PT, R2, R4, RZ, 0x1c1f ;  /* 0x001c1fff04027589 */ /* 0x00006400000e0000 */
[----:B------:R-:W-:-:S02]  /*ebd0*/  IMAD R0, R11, 0x80, R0 ;  /* 0x000000800b007824 */ /* 0x000fc400078e0200 */
[----:B------:R0:W2:Y:S02]  /*ebe0*/  SHFL.IDX PT, R3, R5, RZ, 0x1c1f ;  /* 0x001c1fff05037589 */ /* 0x0000a400000e0000 */
[----:B------:R-:W-:-:S06]  /*ebf0*/  IMAD.SHL.U32 R0, R0, 0x2, RZ ;  /* 0x0000000200007824 */ /* 0x000fcc00078e00ff */
[----:B0-----:R-:W-:Y:S05]  /*ec00*/  @P0 BRA `(.L_x_4837) ;  /* 0x0000000c00000947 */ /* 0x001fea0003800000 */
[C---:B------:R-:W-:Y:S01]  /*ec10*/  IADD3 R9, R0.reuse, 0x8, RZ ;  /* 0x0000000800097810 */ /* 0x040fe20007ffe0ff */
        /* <DEDUP_REMOVED lines=14> */
[----:B------:R-:W-:Y:S01]  /*ed00*/  VIADD R23, R0, 0x58 ;  /* 0x0000005800177836 */ /* 0x000fe20000000000 */
[----:B------:R-:W-:-:S02]  /*ed10*/  ISETP.GE.AND P1, PT, R17, UR4, PT ;  /* 0x0000000411007c0c */ /* 0x000fc4000bf26270 */
[----:B------:R-:W-:Y:S02]  /*ed20*/  @!P2 LEA.HI R8, R0, R0, RZ, 0x1 ;  /* 0x000000000008a211 */ /* 0x000fe400078f08ff */
[----:B------:R-:W-:Y:S02]  /*ed30*/  @!P3 LEA.HI R10, R9, R9, RZ, 0x1 ;  /* 0x00000009090ab211 */ /* 0x000fe400078f08ff */
[----:B------:R-:W-:Y:S02]  /*ed40*/  @!P4 LEA.HI R12, R11, R11, RZ, 0x1 ;  /* 0x0000000b0b0cc211 */ /* 0x000fe400078f08ff */
[----:B------:R-:W-:Y:S02]  /*ed50*/  @!P5 LEA.HI R14, R13, R13, RZ, 0x1 ;  /* 0x0000000d0d0ed211 */ /* 0x000fe400078f08ff */
[----:B------:R-:W-:Y:S02]  /*ed60*/  @!P2 LOP3.LUT R9, R8, 0xfffffffe, RZ, 0xc0, !PT ;  /* 0xfffffffe0809a812 */ /* 0x000fe400078ec0ff */
[----:B------:R-:W-:-:S02]  /*ed70*/  @!P3 LOP3.LUT R11, R10, 0xfffffffe, RZ, 0xc0, !PT ;  /* 0xfffffffe0a0bb812 */ /* 0x000fc400078ec0ff */
[----:B------:R-:W-:Y:S01]  /*ed80*/  @!P4 LOP3.LUT R13, R12, 0xfffffffe, RZ, 0xc0, !PT ;  /* 0xfffffffe0c0dc812 */ /* 0x000fe200078ec0ff */
[--C-:B-12---:R-:W-:Y:S01]  /*ed90*/  @!P2 IMAD.WIDE R8, R9, 0x4, R2.reuse ;  /* 0x000000040908a825 */ /* 0x106fe200078e0202 */
[----:B------:R-:W-:Y:S02]  /*eda0*/  @!P5 LOP3.LUT R15, R14, 0xfffffffe, RZ, 0xc0, !PT ;  /* 0xfffffffe0e0fd812 */ /* 0x000fe400078ec0ff */
[----:B------:R-:W-:Y:S01]  /*edb0*/  IADD3 R21, R0, 0x48, RZ ;  /* 0x0000004800157810 */ /* 0x000fe20007ffe0ff */
        /* <DEDUP_REMOVED lines=9> */
[----:B------:R-:W-:Y:S01]  /*ee50*/  ISETP.GE.AND P6, PT, R22, UR4, PT ;  /* 0x0000000416007c0c */ /* 0x000fe2000bfc6270 */
[----:B------:R3:W-:Y:S01]  /*ee60*/  @!P5 ST.E.64 desc[UR48][R14.64], R36 ;  /* 0x000000240e00d985 */ /* 0x0007e2000c101b30 */
[----:B------:R-:W-:Y:S01]  /*ee70*/  ISETP.GE.AND P5, PT, R21, UR4, PT ;  /* 0x0000000415007c0c */ /* 0x000fe2000bfa6270 */
[----:B0-----:R-:W-:Y:S01]  /*ee80*/  VIADD R24, R0, 0x60 ;  /* 0x0000006000187836 */ /* 0x001fe20000000000 */
[----:B------:R-:W-:Y:S02]  /*ee90*/  @!P0 LEA.HI R16, R16, R16, RZ, 0x1 ;  /* 0x0000001010108211 */ /* 0x000fe400078f08ff */
        /* <DEDUP_REMOVED lines=14> */
[----:B---3--:R-:W-:Y:S01]  /*ef80*/  @!P4 LOP3.LUT R15, R20, 0xfffffffe, RZ, 0xc0, !PT ;  /* 0xfffffffe140fc812 */ /* 0x008fe200078ec0ff */
[----:B------:R-:W-:Y:S01]  /*ef90*/  VIADD R20, R0, 0x78 ;  /* 0x0000007800147836 */ /* 0x000fe20000000000 */
[----:B------:R-:W-:Y:S02]  /*efa0*/  @!P5 LOP3.LUT R21, R21, 0xfffffffe, RZ, 0xc0, !PT ;  /* 0xfffffffe1515d812 */ /* 0x000fe400078ec0ff */
[----:B------:R-:W-:Y:S02]  /*efb0*/  @!P6 LOP3.LUT R17, R22, 0xfffffffe, RZ, 0xc0, !PT ;  /* 0xfffffffe1611e812 */ /* 0x000fe400078ec0ff */
[----:B------:R-:W-:Y:S01]  /*efc0*/  ISETP.GE.AND P1, PT, R23, UR4, PT ;  /* 0x0000000417007c0c */ /* 0x000fe2000bf26270 */
[----:B0-----:R-:W-:Y:S01]  /*efd0*/  @!P2 IMAD.WIDE R8, R13, 0x4, R2 ;  /* 0x000000040d08a825 */ /* 0x001fe200078e0202 */
[----:B------:R-:W-:-:S02]  /*efe0*/  ISETP.GE.AND P0, PT, R24, UR4, PT ;  /* 0x0000000418007c0c */ /* 0x000fc4000bf06270 */
[C---:B------:R-:W-:Y:S01]  /*eff0*/  IADD3 R18, R0.reuse, 0x68, RZ ;  /* 0x0000006800127810 */ /* 0x040fe20007ffe0ff */
        /* <DEDUP_REMOVED lines=18> */
[----:B------:R-:W-:Y:S02]  /*f120*/  @!P0 LEA.HI R24, R24, R24, RZ, 0x1 ;  /* 0x0000001818188211 */ /* 0x000fe400078f08ff */
        /* <DEDUP_REMOVED lines=43> */
[----:B------:R-:W-:Y:S02]  /*f3e0*/  @!P2 LEA.HI R18, R18, R18, RZ, 0x1 ;  /* 0x000000121212a211 */ /* 0x000fe400078f08ff */
[----:B-1----:R-:W-:Y:S01]  /*f3f0*/  @!P1 LOP3.LUT R11, R24, 0xfffffffe, RZ, 0xc0, !PT ;  /* 0xfffffffe180b9812 */ /* 0x002fe200078ec0ff */
[--C-:B------:R-:W-:Y:S01]  /*f400*/  @!P0 IMAD.WIDE R8, R9, 0x4, R2.reuse ;  /* 0x0000000409088825 */ /* 0x100fe200078e0202 */
[----:B------:R-:W-:Y:S02]  /*f410*/  @!P3 LEA.HI R19, R19, R19, RZ, 0x1 ;  /* 0x000000131313b211 */ /* 0x000fe400078f08ff */
[----:B------:R-:W-:Y:S01]  /*f420*/  @!P4 LEA.HI R20, R20, R20, RZ, 0x1 ;  /* 0x000000141414c211 */ /* 0x000fe200078f08ff */
[----:B------:R-:W-:Y:S01]  /*f430*/  @!P1 IMAD.WIDE R10, R11, 0x4, R2 ;  /* 0x000000040b0a9825 */ /* 0x000fe200078e0202 */
[----:B--2---:R-:W-:Y:S01]  /*f440*/  @!P2 LOP3.LUT R13, R18, 0xfffffffe, RZ, 0xc0, !PT ;  /* 0xfffffffe120da812 */ /* 0x004fe200078ec0ff */
[----:B------:R0:W-:Y:S01]  /*f450*/  @!P0 ST.E.64 desc[UR48][R8.64], R96 ;  /* 0x0000006008008985 */ /* 0x0001e2000c101b30 */
[----:B------:R-:W-:-:S02]  /*f460*/  @!P5 LEA.HI R21, R21, R21, RZ, 0x1 ;  /* 0x000000151515d211 */ /* 0x000fc400078f08ff */
[----:B------:R-:W-:Y:S01]  /*f470*/  @!P3 LOP3.LUT R19, R19, 0xfffffffe, RZ, 0xc0, !PT ;  /* 0xfffffffe1313b812 */ /* 0x000fe200078ec0ff */
[--C-:B------:R-:W-:Y:S01]  /*f480*/  @!P2 IMAD.WIDE R12, R13, 0x4, R2.reuse ;  /* 0x000000040d0ca825 */ /* 0x100fe200078e0202 */
[----:B------:R-:W-:Y:S01]  /*f490*/  @!P6 LEA.HI R22, R22, R22, RZ, 0x1 ;  /* 0x000000161616e211 */ /* 0x000fe200078f08ff */
[----:B------:R1:W-:Y:S01]  /*f4a0*/  @!P1 ST.E.64 desc[UR48][R10.64], R100 ;  /* 0x000000640a009985 */ /* 0x0003e2000c101b30 */
[----:B---3--:R-:W-:Y:S01]  /*f4b0*/  @!P4 LOP3.LUT R15, R20, 0xfffffffe, RZ, 0xc0, !PT ;  /* 0xfffffffe140fc812 */ /* 0x008fe200078ec0ff */
[----:B------:R-:W-:Y:S01]  /*f4c0*/  VIADD R20, R0, 0xd8 ;  /* 0x000000d800147836 */ /* 0x000fe20000000000 */
[----:B------:R-:W-:Y:S01]  /*f4d0*/  @!P5 LOP3.LUT R21, R21, 0xfffffffe, RZ, 0xc0, !PT ;  /* 0xfffffffe1515d812 */ /* 0x000fe200078ec0ff */
[----:B------:R2:W-:Y:S01]  /*f4e0*/  @!P2 ST.E.64 desc[UR48][R12.64], R104 ;  /* 0x000000680c00a985 */ /* 0x0005e2000c101b30 */
[----:B----4-:R-:W-:Y:S02]  /*f4f0*/  @!P6 LOP3.LUT R17, R22, 0xfffffffe, RZ, 0xc0, !PT ;  /* 0xfffffffe1611e812 */ /* 0x010fe400078ec0ff */
[----:B------:R-:W-:Y:S01]  /*f500*/  IADD3 R18, R0, 0xc8, RZ ;  /* 0x000000c800127810 */ /* 0x000fe20007ffe0ff */
[----:B0-----:R-:W-:Y:S01]  /*f510*/  @!P3 IMAD.WIDE R8, R19, 0x4, R2 ;  /* 0x000000041308b825 */ /* 0x001fe200078e0202 */
[----:B------:R-:W-:-:S02]  /*f520*/  ISETP.GE.AND P2, PT, R20, UR4, PT ;  /* 0x0000000414007c0c */ /* 0x000fc4000bf46270 */
[----:B------:R-:W-:Y:S01]  /*f530*/  ISETP.GE.AND P0, PT, R18, UR4, PT ;  /* 0x0000000412007c0c */ /* 0x000fe2000bf06270 */
[----:B------:R-:W-:Y:S01]  /*f540*/  VIADD R19, R0, 0xd0 ;  /* 0x000000d000137836 */ /* 0x000fe20000000000 */
[----:B------:R0:W-:Y:S01]  /*f550*/  @!P3 ST.E.64 desc[UR48][R8.64], R108 ;  /* 0x0000006c0800b985 */ /* 0x0001e2000c101b30 */
[----:B-1----:R-:W-:-:S03]  /*f560*/  @!P4 IMAD.WIDE R10, R15, 0x4, R2 ;  /* 0x000000040f0ac825 */ /* 0x002fc600078e0202 */
[----:B------:R-:W-:Y:S01]  /*f570*/  ISETP.GE.AND P1, PT, R19, UR4, PT ;  /* 0x0000000413007c0c */ /* 0x000fe2000bf26270 */
[--C-:B------:R-:W-:Y:S01]  /*f580*/  @!P5 IMAD.WIDE R14, R21, 0x4, R2.reuse ;  /* 0x00000004150ed825 */ /* 0x100fe200078e0202 */
[----:B------:R1:W-:Y:S01]  /*f590*/  @!P4 ST.E.64 desc[UR48][R10.64], R112 ;  /* 0x000000700a00c985 */ /* 0x0003e2000c101b30 */
[----:B--2---:R-:W-:Y:S02]  /*f5a0*/  IADD3 R12, R0, 0xe8, RZ ;  /* 0x000000e8000c7810 */ /* 0x004fe40007ffe0ff */
[----:B------:R-:W-:Y:S01]  /*f5b0*/  @!P6 IMAD.WIDE R16, R17, 0x4, R2 ;  /* 0x000000041110e825 */ /* 0x000fe200078e0202 */
[----:B------:R2:W-:Y:S01]  /*f5c0*/  @!P5 ST.E.64 desc[UR48][R14.64], R116 ;  /* 0x000000740e00d985 */ /* 0x0005e2000c101b30 */
[----:B------:R-:W-:Y:S02]  /*f5d0*/  ISETP.GE.AND P4, PT, R12, UR4, PT ;  /* 0x000000040c007c0c */ /* 0x000fe4000bf86270 */
[C---:B------:R-:W-:Y:S01]  /*f5e0*/  VIADD R21, R0.reuse, 0xe0 ;  /* 0x000000e000157836 */ /* 0x040fe20000000000 */
[----:B------:R3:W-:Y:S01]  /*f5f0*/  @!P6 ST.E.64 desc[UR48][R16.64], R120 ;  /* 0x000000781000e985 */ /* 0x0007e2000c101b30 */
[----:B0-----:R-:W-:Y:S01]  /*f600*/  VIADD R9, R0, 0xf8 ;  /* 0x000000f800097836 */ /* 0x001fe20000000000 */
[----:B------:R-:W-:Y:S01]  /*f610*/  @!P0 LEA.HI R18, R18, R18, RZ, 0x1 ;  /* 0x0000001212128211 */ /* 0x000fe200078f08ff */
[----:B------:R-:W-:Y:S01]  /*f620*/  VIADD R13, R0, 0xf0 ;  /* 0x000000f0000d7836 */ /* 0x000fe20000000000 */
[----:B------:R-:W-:-:S02]  /*f630*/  ISETP.GE.AND P3, PT, R21, UR4, PT ;  /* 0x0000000415007c0c */ /* 0x000fc4000bf66270 */
[----:B------:R-:W-:Y:S02]  /*f640*/  ISETP.GE.AND P6, PT, R9, UR4, PT ;  /* 0x0000000409007c0c */ /* 0x000fe4000bfc6270 */
[----:B------:R-:W-:Y:S02]  /*f650*/  ISETP.GE.AND P5, PT, R13, UR4, PT ;  /* 0x000000040d007c0c */ /* 0x000fe4000bfa6270 */
[----:B------:R-:W-:Y:S02]  /*f660*/  @!P1 LEA.HI R19, R19, R19, RZ, 0x1 ;  /* 0x0000001313139211 */ /* 0x000fe400078f08ff */
[----:B------:R-:W-:Y:S02]  /*f670*/  @!P2 LEA.HI R20, R20, R20, RZ, 0x1 ;  /* 0x000000141414a211 */ /* 0x000fe400078f08ff */
[----:B------:R-:W-:Y:S02]  /*f680*/  @!P4 LEA.HI R12, R12, R12, RZ, 0x1 ;  /* 0x0000000c0c0cc211 */ /* 0x000fe400078f08ff */
[----:B-1----:R-:W-:-:S02]  /*f690*/  @!P1 LOP3.LUT R11, R19, 0xfffffffe, RZ, 0xc0, !PT ;  /* 0xfffffffe130b9812 */ /* 0x002fc400078ec0ff */
[----:B------:R-:W-:Y:S02]  /*f6a0*/  @!P3 LEA.HI R21, R21, R21, RZ, 0x1 ;  /* 0x000000151515b211 */ /* 0x000fe400078f08ff */
[----:B------:R-:W-:Y:S02]  /*f6b0*/  @!P6 LEA.HI R10, R9, R9, RZ, 0x1 ;  /* 0x00000009090ae211 */ /* 0x000fe400078f08ff */
[----:B------:R-:W-:Y:S02]  /*f6c0*/  @!P5 LEA.HI R8, R13, R13, RZ, 0x1 ;  /* 0x0000000d0d08d211 */ /* 0x000fe400078f08ff */
[----:B------:R-:W-:Y:S02]  /*f6d0*/  @!P0 LOP3.LUT R9, R18, 0xfffffffe, RZ, 0xc0, !PT ;  /* 0xfffffffe12098812 */ /* 0x000fe400078ec0ff */
[----:B------:R-:W-:Y:S02]  /*f6e0*/  @!P2 LOP3.LUT R13, R20, 0xfffffffe, RZ, 0xc0, !PT ;  /* 0xfffffffe140da812 */ /* 0x000fe400078ec0ff */
[----:B--2---:R-:W-:-:S02]  /*f6f0*/  @!P3 LOP3.LUT R15, R21, 0xfffffffe, RZ, 0xc0, !PT ;  /* 0xfffffffe150fb812 */ /* 0x004fc400078ec0ff */
        /* <DEDUP_REMOVED lines=17> */
.L_x_4837:
[----:B------:R-:W-:Y:S05]  /*f810*/  BSYNC B0 ;  /* 0x0000000000007941 */ /* 0x000fea0003800000 */
.L_x_4836:
[----:B------:R-:W-:Y:S01]  /*f820*/  VIADD R7, R7, 0x8 ;  /* 0x0000000807077836 */ /* 0x000fe20000000000 */
[----:B0-2---:R2:W0:Y:S04]  /*f830*/  SHFL.IDX PT, R3, R5, 0x1, 0x1c1f ;  /* 0x003c1f0005037f89 */ /* 0x00542800000e0000 */
[----:B------:R-:W-:Y:S01]  /*f840*/  ISETP.GE.AND P0, PT, R7, R6, PT ;  /* 0x000000060700720c */ /* 0x000fe20003f06270 */
[----:B-1----:R2:W1:-:S12]  /*f850*/  SHFL.IDX PT, R2, R4, 0x1, 0x1c1f ;  /* 0x003c1f0004027f89 */ /* 0x00245800000e0000 */
[----:B--2---:R-:W-:Y:S05]  /*f860*/  @P0 BRA `(.L_x_4739) ;  /* 0x0000005800a00947 */ /* 0x004fea0003800000 */
        /* <DEDUP_REMOVED lines=18> */
[----:B------:R-:W-:-:S02]  /*f990*/  @!P0 LEA.HI R4, R0, R0, RZ, 0x1 ;  /* 0x0000000000048211 */ /* 0x000fc400078f08ff */
[----:B------:R-:W-:Y:S02]  /*f9a0*/  @!P1 LEA.HI R6, R5, R5, RZ, 0x1 ;  /* 0x0000000505069211 */ /* 0x000fe400078f08ff */
[----:B------:R-:W-:Y:S02]  /*f9b0*/  @!P2 LEA.HI R8, R7, R7, RZ, 0x1 ;  /* 0x000000070708a211 */ /* 0x000fe400078f08ff */
[----:B------:R-:W-:Y:S02]  /*f9c0*/  @!P0 LOP3.LUT R5, R4, 0xfffffffe, RZ, 0xc0, !PT ;  /* 0xfffffffe04058812 */ /* 0x000fe400078ec0ff */
[----:B------:R-:W-:Y:S02]  /*f9d0*/  @!P1 LOP3.LUT R7, R6, 0xfffffffe, RZ, 0xc0, !PT ;  /* 0xfffffffe06079812 */ /* 0x000fe400078ec0ff */
[----:B------:R-:W-:Y:S01]  /*f9e0*/  @!P2 LOP3.LUT R9, R8, 0xfffffffe, RZ, 0xc0, !PT ;  /* 0xfffffffe0809a812 */ /* 0x000fe200078ec0ff */
[----:B01----:R-:W-:Y:S01]  /*f9f0*/  @!P0 IMAD.WIDE R4, R5, 0x4, R2 ;  /* 0x0000000405048825 */ /* 0x003fe200078e0202 */
        /* <DEDUP_REMOVED lines=48> */
[----:B------:R-:W-:Y:S02]  /*fd00*/  ISETP.GE.AND P2, PT, R16, UR4, PT ;  /* 0x0000000410007c0c */ /* 0x000fe4000bf46270 */
[----:B------:R-:W-:-:S02]  /*fd10*/  ISETP.GE.AND P1, PT, R17, UR4, PT ;  /* 0x0000000411007c0c */ /* 0x000fc4000bf26270 */
[----:B------:R-:W-:Y:S02]  /*fd20*/  @!P6 LEA.HI R19, R19, R19, RZ, 0x1 ;  /* 0x000000131313e211 */ /* 0x000fe400078f08ff */
[----:B0-----:R-:W-:Y:S02]  /*fd30*/  @!P5 LOP3.LUT R5, R18, 0xfffffffe, RZ, 0xc0, !PT ;  /* 0xfffffffe1205d812 */ /* 0x001fe400078ec0ff */
        /* <DEDUP_REMOVED lines=14> */
[----:B---3--:R-:W-:Y:S02]  /*fe20*/  @!P2 LOP3.LUT R11, R16, 0xfffffffe, RZ, 0xc0, !PT ;  /* 0xfffffffe100ba812 */ /* 0x008fe400078ec0ff */
[----:B------:R-:W-:Y:S02]  /*fe30*/  @!P1 LOP3.LUT R17, R17, 0xfffffffe, RZ, 0xc0, !PT ;  /* 0xfffffffe11119812 */ /* 0x000fe400078ec0ff */
[----:B----4-:R-:W-:Y:S01]  /*fe40*/  @!P0 LOP3.LUT R13, R20, 0xfffffffe, RZ, 0xc0, !PT ;  /* 0xfffffffe140d8812 */ /* 0x010fe200078ec0ff */
[C---:B------:R-:W-:Y:S01]  /*fe50*/  VIADD R20, R0.reuse, 0xb8 ;  /* 0x000000b800147836 */ /* 0x040fe20000000000 */
[----:B------:R-:W-:Y:S01]  /*fe60*/  IADD3 R18, R0, 0x88, RZ ;  /* 0x0000008800127810 */ /* 0x000fe20007ffe0ff */
[----:B0-----:R-:W-:Y:S01]  /*fe70*/  @!P4 IMAD.WIDE R4, R9, 0x4, R2 ;  /* 0x000000040904c825 */ /* 0x001fe200078e0202 */
[----:B------:R-:W-:-:S02]  /*fe80*/  ISETP.GE.AND P5, PT, R19, UR4, PT ;  /* 0x0000000413007c0c */ /* 0x000fc4000bfa6270 */
[----:B------:R-:W-:Y:S01]  /*fe90*/  ISETP.GE.AND P6, PT, R18, UR4, PT ;  /* 0x0000000412007c0c */ /* 0x000fe2000bfc6270 */
[--C-:B-1----:R-:W-:Y:S01]  /*fea0*/  @!P3 IMAD.WIDE R6, R15, 0x4, R2.reuse ;  /* 0x000000040f06b825 */ /* 0x102fe200078e0202 */
[----:B------:R-:W-:Y:S01]  /*feb0*/  @!P4 ST.E.64 desc[UR48][R4.64], R74 ;  /* 0x0000004a0400c985 */ /* 0x000fe2000c101b30 */
[----:B------:R-:W-:Y:S02]  /*fec0*/  IADD3 R16, R0, 0xa8, RZ ;  /* 0x000000a800107810 */ /* 0x000fe40007ffe0ff */
        /* <DEDUP_REMOVED lines=12> */
[----:B------:R-:W-:Y:S02]  /*ff90*/  ISETP.GE.AND P0, PT, R14, UR4, PT ;  /* 0x000000040e007c0c */ /* 0x000fe4000bf06270 */
[----:B------:R-:W-:Y:S02]  /*ffa0*/  ISETP.GE.AND P4, PT, R15, UR4, PT ;  /* 0x000000040f007c0c */ /* 0x000fe4000bf86270 */
[----:B------:R-:W-:-:S02]  /*ffb0*/  ISETP.GE.AND P2, PT, R17, UR4, PT ;  /* 0x0000000411007c0c */ /* 0x000fc4000bf46270 */
[----:B------:R-:W-:Y:S02]  /*ffc0*/  @!P6 LEA.HI R18, R18, R18, RZ, 0x1 ;  /* 0x000000121212e211 */ /* 0x000fe400078f08ff */
[----:B0-----:R-:W-:Y:S02]  /*ffd0*/  @!P5 LOP3.LUT R7, R19, 0xfffffffe, RZ, 0xc0, !PT ;  /* 0xfffffffe1307d812 */ /* 0x001fe400078ec0ff */
[----:B------:R-:W-:Y:S01]  /*ffe0*/  @!P6 LOP3.LUT R5, R18, 0xfffffffe, RZ, 0xc0, !PT ;  /* 0xfffffffe1205e812 */ /* 0x000fe200078ec0ff */
[----:B------:R-:W-:Y:S01]  /*fff0*/  VIADD R18, R0, 0xc0 ;  /* 0x000000c000127836 */ /* 0x000fe20000000000 */
[----:B------:R-:W-:Y:S01]  /*10000*/  @!P3 LEA.HI R16, R16, R16, RZ, 0x1 ;  /* 0x000000101010b211 */ /* 0x000fe200078f08ff */
[--C-:B------:R-:W-:Y:S01]  /*10010*/  @!P5 IMAD.WIDE R6, R7, 0x4, R2.reuse ;  /* 0x000000040706d825 */ /* 0x100fe200078e0202 */
[----:B------:R-:W-:Y:S02]  /*10020*/  @!P0 LEA.HI R14, R14, R14, RZ, 0x1 ;  /* 0x0000000e0e0e8211 */ /* 0x000fe400078f08ff */
[----:B------:R-:W-:Y:S01]  /*10030*/  @!P4 LEA.HI R15, R15, R15, RZ, 0x1 ;  /* 0x0000000f0f0fc211 */ /* 0x000fe200078f08ff */
[----:B------:R-:W-:Y:S01]  /*10040*/  @!P6 IMAD.WIDE R4, R5, 0x4, R2 ;  /* 0x000000040504e825 */ /* 0x000fe200078e0202 */
[----:B------:R-:W-:-:S02]  /*10050*/  @!P2 LEA.HI R17, R17, R17, RZ, 0x1 ;  /* 0x000000111111a211 */ /* 0x000fc400078f08ff */
[----:B------:R-:W-:Y:S02]  /*10060*/  @!P1 LEA.HI R20, R20, R20, RZ, 0x1 ;  /* 0x0000001414149211 */ /* 0x000fe400078f08ff */
[----:B-1----:R-:W-:Y:S01]  /*10070*/  @!P0 LOP3.LUT R9, R14, 0xfffffffe, RZ, 0xc0, !PT ;  /* 0xfffffffe0e098812 */ /* 0x002fe200078ec0ff */
[----:B------:R0:W-:Y:S01]  /*10080*/  @!P6 ST.E.64 desc[UR48][R4.64], R94 ;  /* 0x0000005e0400e985 */ /* 0x0001e2000c101b30 */
[----:B------:R-:W-:Y:S01]  /*10090*/  @!P4 LOP3.LUT R15, R15, 0xfffffffe, RZ, 0xc0, !PT ;  /* 0xfffffffe0f0fc812 */ /* 0x000fe200078ec0ff */
[----:B------:R-:W-:Y:S01]  /*100a0*/  VIADD R14, R0, 0xd0 ;  /* 0x000000d0000e7836 */ /* 0x000fe20000000000 */
[----:B--2---:R-:W-:Y:S01]  /*100b0*/  @!P3 LOP3.LUT R11, R16, 0xfffffffe, RZ, 0xc0, !PT ;  /* 0xfffffffe100bb812 */ /* 0x004fe200078ec0ff */
[----:B------:R1:W-:Y:S01]  /*100c0*/  @!P5 ST.E.64 desc[UR48][R6.64], R98 ;  /* 0x000000620600d985 */ /* 0x0003e2000c101b30 */
[----:B------:R-:W-:Y:S01]  /*100d0*/  @!P2 LOP3.LUT R17, R17, 0xfffffffe, RZ, 0xc0, !PT ;  /* 0xfffffffe1111a812 */ /* 0x000fe200078ec0ff */
[----:B------:R-:W-:Y:S01]  /*100e0*/  VIADD R16, R0, 0xe0 ;  /* 0x000000e000107836 */ /* 0x000fe20000000000 */
[----:B---3--:R-:W-:Y:S01]  /*100f0*/  @!P1 LOP3.LUT R13, R20, 0xfffffffe, RZ, 0xc0, !PT ;  /* 0xfffffffe140d9812 */ /* 0x008fe200078ec0ff */
[C---:B------:R-:W-:Y:S01]  /*10100*/  VIADD R20, R0.reuse, 0xf0 ;  /* 0x000000f000147836 */ /* 0x040fe20000000000 */
[----:B------:R-:W-:-:S02]  /*10110*/  IADD3 R19, R0, 0xc8, RZ ;  /* 0x000000c800137810 */ /* 0x000fc40007ffe0ff */
[----:B------:R-:W-:Y:S01]  /*10120*/  ISETP.GE.AND P5, PT, R18, UR4, PT ;  /* 0x0000000412007c0c */ /* 0x000fe2000bfa6270 */
[----:B------:R-:W-:Y:S01]  /*10130*/  @!P1 IMAD.WIDE R12, R13, 0x4, R2 ;  /* 0x000000040d0c9825 */ /* 0x000fe200078e0202 */
[----:B------:R-:W-:-:S03]  /*10140*/  ISETP.GE.AND P6, PT, R19, UR4, PT ;  /* 0x0000000413007c0c */ /* 0x000fc6000bfc6270 */
        /* <DEDUP_REMOVED lines=10> */
[----:B------:R-:W-:Y:S01]  /*101f0*/  VIADD R15, R0, 0xd8 ;  /* 0x000000d8000f7836 */ /* 0x000fe20000000000 */
[----:B------:R3:W-:Y:S01]  /*10200*/  @!P2 ST.E.64 desc[UR48][R10.64], R114 ;  /* 0x000000720a00a985 */ /* 0x0007e2000c101b30 */
[----:B------:R-:W-:Y:S01]  /*10210*/  ISETP.GE.AND P2, PT, R16, UR4, PT ;  /* 0x0000000410007c0c */ /* 0x000fe2000bf46270 */
[----:B------:R-:W-:Y:S01]  /*10220*/  VIADD R0, R0, 0xf8 ;  /* 0x000000f800007836 */ /* 0x000fe20000000000 */
[----:B------:R-:W-:Y:S01]  /*10230*/  ISETP.GE.AND P3, PT, R17, UR4, PT ;  /* 0x0000000411007c0c */ /* 0x000fe2000bf66270 */
[----:B------:R4:W-:Y:S01]  /*10240*/  @!P1 ST.E.64 desc[UR48][R12.64], R118 ;  /* 0x000000760c009985 */ /* 0x0009e2000c101b30 */
[----:B------:R-:W-:Y:S02]  /*10250*/  ISETP.GE.AND P1, PT, R15, UR4, PT ;  /* 0x000000040f007c0c */ /* 0x000fe4000bf26270 */
[----:B------:R-:W-:Y:S02]  /*10260*/  @!P5 LEA.HI R18, R18, R18, RZ, 0x1 ;  /* 0x000000121212d211 */ /* 0x000fe400078f08ff */
[----:B------:R-:W-:-:S02]  /*10270*/  @!P6 LEA.HI R19, R19, R19, RZ, 0x1 ;  /* 0x000000131313e211 */ /* 0x000fc400078f08ff */
        /* <DEDUP_REMOVED lines=29> */
[----:B--2---:R-:W-:-:S05]  /*10450*/  LOP3.LUT R5, R0, 0xfffffffe, RZ, 0xc0, !PT ;  /* 0xfffffffe00057812 */ /* 0x004fca00078ec0ff */
[----:B------:R-:W-:-:S05]  /*10460*/  IMAD.WIDE R2, R5, 0x4, R2 ;  /* 0x0000000405027825 */ /* 0x000fca00078e0202 */
[----:B------:R0:W-:Y:S01]  /*10470*/  ST.E.64 desc[UR48][R2.64], R150 ;  /* 0x0000009602007985 */ /* 0x0001e2000c101b30 */
[----:B------:R-:W-:Y:S05]  /*10480*/  BRA `(.L_x_4739) ;  /* 0x0000004c00987947 */ /* 0x000fea0003800000 */
.L_x_4834:
        /* <DEDUP_REMOVED lines=14> */
[----:B------:R-:W-:Y:S01]  /*10570*/  USHF.R.S32.HI UR6, URZ, 0x1f, UR40 ;  /* 0x0000001f3f067899 */ /* 0x000fe20008011428 */
[----:B------:R-:W-:Y:S01]  /*10580*/  IMAD.MOV.U32 R5, RZ, RZ, R0 ;  /* 0x000000ffff057224 */ /* 0x000fe200078e0000 */
[----:B------:R-:W-:Y:S02]  /*10590*/  ULDC.64 UR8, c[0x0][0xbd0] ;  /* 0x0002f40000087ab9 */ /* 0x000fe40000000a00 */
[----:B------:R-:W-:Y:S02]  /*105a0*/  UIMAD UR6, UR6, UR8, URZ ;  /* 0x00000008060672a4 */ /* 0x000fe4000f8e023f */
[----:B------:R-:W-:Y:S01]  /*105b0*/  UIMAD.WIDE.U32 UR4, UR40, UR8, URZ ;  /* 0x00000008280472a5 */ /* 0x000fe2000f8e003f */
[----:B------:R-:W2:Y:S01]  /*105c0*/  LDC.64 R10, c[0x0][0xbd8] ;  /* 0x0002f600ff0a7b82 */ /* 0x000ea20000000a00 */
[----:B------:R-:W-:-:S04]  /*105d0*/  UIMAD UR6, UR40, UR9, UR6 ;  /* 0x00000009280672a4 */ /* 0x000fc8000f8e0206 */
[----:B------:R-:W-:Y:S02]  /*105e0*/  UIADD3 UR6, UR5, UR6, URZ ;  /* 0x0000000605067290 */ /* 0x000fe4000fffe03f */
[----:B------:R-:W-:Y:S01]  /*105f0*/  MOV R3, UR5 ;  /* 0x0000000500037c02 */ /* 0x000fe20008000f00 */
[----:B------:R-:W-:Y:S01]  /*10600*/  IMAD.U32 R2, RZ, RZ, UR4 ;  /* 0x00000004ff027e24 */ /* 0x000fe2000f8e00ff */
[----:B------:R-:W5:Y:S01]  /*10610*/  @P0 LDC R7, c[0x0][0xbec] ;  /* 0x0002fb00ff070b82 */ /* 0x000f620000000800 */
[----:B------:R-:W-:Y:S01]  /*10620*/  ULDC.64 UR4, c[0x0][0xbe0] ;  /* 0x0002f80000047ab9 */ /* 0x000fe20000000a00 */
[----:B------:R-:W-:-:S06]  /*10630*/  IMAD.U32 R3, RZ, RZ, UR6 ;  /* 0x00000006ff037e24 */ /* 0x000fcc000f8e00ff */
[----:B------:R-:W0:Y:S01]  /*10640*/  @P0 LDC R9, c[0x0][0xbf0] ;  /* 0x0002fc00ff090b82 */ /* 0x000e220000000800 */
[----:B-1----:R-:W-:-:S07]  /*10650*/  USHF.R.S32.HI UR8, URZ, 0x1f, UR7 ;  /* 0x0000001f3f087899 */ /* 0x002fce0008011407 */
[----:B------:R-:W1:Y:S01]  /*10660*/  S2UR UR10, SR_CTAID.Y ;  /* 0x00000000000a79c3 */ /* 0x000e620000002600 */
[C---:B--2---:R-:W-:Y:S02]  /*10670*/  IMAD R12, R10.reuse, UR8, RZ ;  /* 0x000000080a0c7c24 */ /* 0x044fe4000f8e02ff */
[----:B------:R-:W-:-:S04]  /*10680*/  IMAD.WIDE.U32 R2, R10, UR7, R2 ;  /* 0x000000070a027c25 */ /* 0x000fc8000f8e0002 */
[----:B------:R-:W-:Y:S01]  /*10690*/  IMAD R11, R11, UR7, R12 ;  /* 0x000000070b0b7c24 */ /* 0x000fe2000f8e020c */
[----:B------:R-:W1:Y:S01]  /*106a0*/  LDC R8, c[0x0][0xc50] ;  /* 0x00031400ff087b82 */ /* 0x000e620000000800 */
[----:B-----5:R-:W-:-:S03]  /*106b0*/  @P0 IMAD.HI.U32 R4, R0, R7, RZ ;  /* 0x0000000700040227 */ /* 0x020fc600078e00ff */
[----:B------:R-:W-:Y:S01]  /*106c0*/  IADD3 R3, R11, R3, RZ ;  /* 0x000000030b037210 */ /* 0x000fe20007ffe0ff */
[----:B------:R-:W-:Y:S01]  /*106d0*/  IMAD R7, RZ, RZ, -UR40 ;  /* 0x80000028ff077e24 */ /* 0x000fe2000f8e02ff */
[----:B0-----:R-:W-:-:S03]  /*106e0*/  @P0 SHF.R.U32.HI R5, RZ, R9, R4 ;  /* 0x00000009ff050219 */ /* 0x001fc60000011604 */
[----:B-1----:R-:W-:Y:S02]  /*106f0*/  IMAD R9, R8, R7, UR10 ;  /* 0x0000000a08097e24 */ /* 0x002fe4000f8e0207 */
[----:B------:R-:W-:Y:S02]  /*10700*/  IMAD.MOV R7, RZ, RZ, -R5 ;  /* 0x000000ffff077224 */ /* 0x000fe400078e0a05 */
[----:B------:R-:W-:Y:S01]  /*10710*/  IMAD.WIDE.U32 R2, R9, UR4, R2 ;  /* 0x0000000409027c25 */ /* 0x000fe2000f8e0002 */
[----:B------:R-:W-:-:S03]  /*10720*/  SHF.R.S32.HI R4, RZ, 0x1f, R9 ;  /* 0x0000001fff047819 */ /* 0x000fc60000011409 */
[----:B------:R-:W-:Y:S01]  /*10730*/  IMAD R7, R6, R7, R0 ;  /* 0x0000000706077224 */ /* 0x000fe200078e0200 */
[----:B------:R-:W-:Y:S01]  /*10740*/  IADD3 R2, P0, R5, R2, RZ ;  /* 0x0000000205027210 */ /* 0x000fe20007f1e0ff */
[----:B------:R-:W-:-:S03]  /*10750*/  IMAD R4, R4, UR4, RZ ;  /* 0x0000000404047c24 */ /* 0x000fc6000f8e02ff */
[----:B------:R-:W-:Y:S01]  /*10760*/  SHF.R.S32.HI R0, RZ, 0x1f, R7 ;  /* 0x0000001fff007819 */ /* 0x000fe20000011407 */
[----:B------:R-:W-:Y:S01]  /*10770*/  IMAD R4, R9, UR5, R4 ;  /* 0x0000000509047c24 */ /* 0x000fe2000f8e0204 */
[----:B------:R-:W-:Y:S01]  /*10780*/  SHF.R.S32.HI R9, RZ, 0x1f, R5 ;  /* 0x0000001fff097819 */ /* 0x000fe20000011405 */
[----:B------:R-:W-:Y:S02]  /*10790*/  ULDC.64 UR4, c[0x0][0xbc8] ;  /* 0x0002f20000047ab9 */ /* 0x000fe40000000a00 */
[----:B------:R-:W-:Y:S01]  /*107a0*/  IMAD R0, R0, UR4, RZ ;  /* 0x0000000400007c24 */ /* 0x000fe2000f8e02ff */
[----:B------:R-:W-:-:S03]  /*107b0*/  IADD3.X R3, R9, R3, R4, P0, !PT ;  /* 0x0000000309037210 */ /* 0x000fc600007fe404 */
        /* <DEDUP_REMOVED lines=9> */
.L_x_4737:
[----:B------:R-:W-:-:S08]  /*10850*/  NOP ;  /* 0x0000000000007918 */ /* 0x000fd00000000000 */
[----:B------:R-:W0:-:S00]  /*10860*/  USETMAXREG.DEALLOC.CTAPOOL 0x18 ;  /* 0x00000018000079c8 */ /* 0x000e0000080e0500 */
        /* <DEDUP_REMOVED lines=16> */
.L_x_4838:
[----:B------:R-:W-:Y:S01]  /*10970*/  ULDC UR7, c[0x0][0xc50] ;  /* 0x0003140000077ab9 */ /* 0x000fe20000000800 */
[----:B------:R-:W-:Y:S01]  /*10980*/  UMOV UR36, UR6 ;  /* 0x0000000600247c82 */ /* 0x000fe20008000000 */
[----:B------:R-:W-:-:S11]  /*10990*/  UISETP.NE.AND UP0, UPT, UR7, 0x1, UPT ;  /* 0x000000010700788c */ /* 0x000fd6000bf05270 */
[----:B------:R-:W-:Y:S01]  /*109a0*/  @UP0 ULDC UR4, c[0x0][0xc54] ;  /* 0x0003150000040ab9 */ /* 0x000fe20000000800 */
[----:B------:R-:W-:Y:S01]  /*109b0*/  @UP0 ULDC UR8, c[0x0][0xc58] ;  /* 0x0003160000080ab9 */ /* 0x000fe20000000800 */
[----:B------:R-:W-:-:S04]  /*109c0*/  UIMAD.WIDE.U32 UR4, UR6, UR4, URZ ;  /* 0x00000004060472a5 */ /* 0x000fc8000f8e003f */
[----:B------:R-:W-:-:S12]  /*109d0*/  @UP0 USHF.R.U32.HI UR36, URZ, UR8, UR5 ;  /* 0x000000083f240299 */ /* 0x000fd80008011605 */
.L_x_4839:
[----:B------:R-:W-:Y:S01]  /*109e0*/  ISETP.GE.AND P0, PT, R17, RZ, PT ;  /* 0x000000ff1100720c */ /* 0x000fe20003f06270 */
[----:B------:R-:W-:Y:S01]  /*109f0*/  UIADD3 UR42, -UR36, URZ, URZ ;  /* 0x0000003f242a7290 */ /* 0x000fe2000fffe13f */
[----:B------:R-:W-:Y:S01]  /*10a00*/  IMAD.MOV.U32 R0, RZ, RZ, 0x1 ;  /* 0x00000001ff007424 */ /* 0x000fe200078e00ff */
[----:B------:R-:W-:Y:S01]  /*10a10*/  MOV R6, RZ ;  /* 0x000000ff00067202 */ /* 0x000fe20000000f00 */
[----:B------:R-:W-:Y:S01]  /*10a20*/  IMAD.MOV.U32 R9, RZ, RZ, 0x1 ;  /* 0x00000001ff097424 */ /* 0x000fe200078e00ff */
[----:B------:R-:W-:-:S08]  /*10a30*/  UIMAD UR42, UR7, UR42, UR6 ;  /* 0x0000002a072a72a4 */ /* 0x000fd0000f8e0206 */
[----:B------:R-:W-:Y:S05]  /*10a40*/  @!P0 BRA `(.L_x_4840) ;  /* 0x0000004400688947 */ /* 0x000fea0003800000 */
[----:B------:R-:W0:Y:S01]  /*10a50*/  S2UR UR40, SR_CTAID.X ;  /* 0x00000000002879c3 */ /* 0x000e220000002500 */
[----:B------:R-:W-:Y:S01]  /*10a60*/  ULDC.64 UR4, c[0x0][0x418] ;  /* 0x0001060000047ab9 */ /* 0x000fe20000000a00 */
[----:B------:R-:W-:Y:S01]  /*10a70*/  ULDC UR6, c[0x0][0x448] ;  /* 0x0001120000067ab9 */ /* 0x000fe20000000800 */
[----:B------:R-:W-:Y:S02]  /*10a80*/  UISETP.NE.U32.AND UP0, UPT, UR4, URZ, UPT ;  /* 0x0000003f0400728c */ /* 0x000fe4000bf05070 */
[----:B------:R-:W-:Y:S02]  /*10a90*/  UISETP.NE.AND UP1, UPT, UR6, 0x1, UPT ;  /* 0x000000010600788c */ /* 0x000fe4000bf25270 */
[----:B------:R-:W-:Y:S01]  /*10aa0*/  UISETP.NE.AND.EX UP0, UPT, UR5, URZ, UPT, UP0 ;  /* 0x0000003f0500728c */ /* 0x000fe2000bf05300 */
[----:B------:R-:W-:Y:S02]  /*10ab0*/  ULDC UR6, c[0x0][0x424] ;  /* 0x0001090000067ab9 */ /* 0x000fe40000000800 */
[----:B------:R-:W-:Y:S01]  /*10ac0*/  ULDC.64 UR4, c[0x0][0x9e0] ;  /* 0x0002780000047ab9 */ /* 0x000fe20000000a00 */
[----:B------:R-:W-:-:S02]  /*10ad0*/  USEL UR9, UR6, 0x1, UP0 ;  /* 0x0000000106097887 */ /* 0x000fc40008000000 */
[----:B------:R-:W-:Y:S01]  /*10ae0*/  UISETP.GE.AND UP0, UPT, UR5, 0x1, UPT ;  /* 0x000000010500788c */ /* 0x000fe2000bf06270 */
[----:B------:R-:W-:Y:S02]  /*10af0*/  ULDC UR10, c[0x0][0x288] ;  /* 0x0000a200000a7ab9 */ /* 0x000fe40000000800 */
[----:B------:R-:W-:Y:S01]  /*10b00*/  @UP1 ULDC UR7, c[0x0][0x44c] ;  /* 0x0001130000071ab9 */ /* 0x000fe20000000800 */
[----:B------:R-:W-:Y:S01]  /*10b10*/  ULDC UR12, c[0x0][0x2f0] ;  /* 0x0000bc00000c7ab9 */ /* 0x000fe20000000800 */
[----:B------:R-:W-:Y:S01]  /*10b20*/  UIADD3 UR11, -UR10, 0x1, URZ ;  /* 0x000000010a0b7890 */ /* 0x000fe2000fffe13f */
[----:B------:R-:W-:Y:S01]  /*10b30*/  PLOP3.LUT P1, PT, PT, PT, UP0, 0x80, 0x0 ;  /* 0x000000000000781c */ /* 0x000fe20003f2f008 */
[----:B------:R-:W-:Y:S01]  /*10b40*/  UIMAD UR13, UR9, UR12, 0x3f ;  /* 0x0000003f090d74a4 */ /* 0x000fe2000f8e020c */
[----:B------:R-:W-:Y:S01]  /*10b50*/  @UP1 ULDC UR14, c[0x0][0x450] ;  /* 0x00011400000e1ab9 */ /* 0x000fe20000000800 */
[----:B------:R-:W-:Y:S02]  /*10b60*/  UIMAD UR11, UR9, UR12, UR11 ;  /* 0x0000000c090b72a4 */ /* 0x000fe4000f8e020b */
[----:B0-----:R-:W-:-:S04]  /*10b70*/  USHF.L.U32 UR40, UR40, 0x6, URZ ;  /* 0x0000000628287899 */ /* 0x001fc8000800063f */
[----:B------:R-:W-:-:S04]  /*10b80*/  UIADD3 UR8, UR40, 0x3f, URZ ;  /* 0x0000003f28087890 */ /* 0x000fc8000fffe03f */
[----:B------:R-:W-:-:S04]  /*10b90*/  UIMAD.WIDE.U32 UR6, UR8, UR7, URZ ;  /* 0x00000007080672a5 */ /* 0x000fc8000f8e003f */
[----:B------:R-:W-:Y:S02]  /*10ba0*/  @UP1 USHF.R.U32.HI UR8, URZ, UR14, UR7 ;  /* 0x0000000e3f081299 */ /* 0x000fe40008011607 */
[----:B------:R-:W-:Y:S02]  /*10bb0*/  USHF.R.S32.HI UR7, URZ, 0x1f, UR13 ;  /* 0x0000001f3f077899 */ /* 0x000fe4000801140d */
[----:B------:R-:W-:Y:S02]  /*10bc0*/  UIADD3 UR6, UR11, UR8, URZ ;  /* 0x000000080b067290 */ /* 0x000fe4000fffe03f */
[----:B------:R-:W-:Y:S02]  /*10bd0*/  ULEA.HI UR7, UR7, UR13, URZ, 0x6 ;  /* 0x0000000d07077291 */ /* 0x000fe4000f8f303f */
[----:B------:R-:W-:Y:S02]  /*10be0*/  UIADD3 UR4, UR6, UR4, URZ ;  /* 0x0000000406047290 */ /* 0x000fe4000fffe03f */
[----:B------:R-:W-:Y:S01]  /*10bf0*/  USHF.R.S32.HI UR39, URZ, 0x6, UR7 ;  /* 0x000000063f277899 */ /* 0x000fe20008011407 */
        /* <DEDUP_REMOVED lines=11> */
.L_x_4842:
[----:B------:R-:W-:-:S11]  /*10cb0*/  UISETP.NE.AND UP0, UPT, UR5, 0x1, UPT ;  /* 0x000000010500788c */ /* 0x000fd6000bf05270 */
[----:B------:R-:W-:Y:S02]  /*10cc0*/  @UP0 ULDC.64 UR14, c[0x0][0x9e8] ;  /* 0x00027a00000e0ab9 */ /* 0x000fe40000000a00 */
[----:B------:R-:W-:-:S04]  /*10cd0*/  UIMAD.WIDE.U32 UR6, UR8, UR14, URZ ;  /* 0x0000000e080672a5 */ /* 0x000fc8000f8e003f */
[----:B------:R-:W-:-:S12]  /*10ce0*/  @UP0 USHF.R.U32.HI UR8, URZ, UR15, UR7 ;  /* 0x0000000f3f080299 */ /* 0x000fd80008011607 */
.L_x_4843:
[----:B------:R-:W-:-:S04]  /*10cf0*/  UIMAD UR8, UR8, UR5, UR5 ;  /* 0x00000005080872a4 */ /* 0x000fc8000f8e0205 */
[----:B------:R-:W-:-:S04]  /*10d00*/  UISETP.LT.AND UP0, UPT, UR4, UR8, UPT ;  /* 0x000000080400728c */ /* 0x000fc8000bf01270 */
[----:B------:R-:W-:-:S12]  /*10d10*/  USEL UR4, UR4, UR8, UP0 ;  /* 0x0000000804047287 */ /* 0x000fd80008000000 */
.L_x_4841:
        /* <DEDUP_REMOVED lines=11> */
[----:B------:R-:W-:Y:S01]  /*10dd0*/  UIADD3 UR4, UR9, UR4, URZ ;  /* 0x0000000409047290 */ /* 0x000fe2000fffe03f */
[----:B------:R-:W-:Y:S01]  /*10de0*/  ULDC UR8, c[0x0][0x9dc] ;  /* 0x0002770000087ab9 */ /* 0x000fe20000000800 */
[----:B------:R-:W-:Y:S02]  /*10df0*/  USEL UR12, UR39, UR44, UP0 ;  /* 0x0000002c270c7287 */ /* 0x000fe40008000000 */
        /* <DEDUP_REMOVED lines=12> */
.L_x_4845:
[----:B------:R-:W-:-:S11]  /*10ec0*/  UISETP.NE.AND UP0, UPT, UR5, 0x1, UPT ;  /* 0x000000010500788c */ /* 0x000fd6000bf05270 */
[----:B------:R-:W-:Y:S02]  /*10ed0*/  @UP0 ULDC.64 UR10, c[0x0][0x9e8] ;  /* 0x00027a00000a0ab9 */ /* 0x000fe40000000a00 */
[----:B------:R-:W-:-:S04]  /*10ee0*/  UIMAD.WIDE.U32 UR6, UR4, UR10, URZ ;  /* 0x0000000a040672a5 */ /* 0x000fc8000f8e003f */
[----:B------:R-:W-:-:S12]  /*10ef0*/  @UP0 USHF.R.U32.HI UR4, URZ, UR11, UR7 ;  /* 0x0000000b3f040299 */ /* 0x000fd80008011607 */
.L_x_4846:
[----:B------:R-:W-:-:S04]  /*10f00*/  UIMAD UR4, UR4, UR5, URZ ;  /* 0x00000005040472a4 */ /* 0x000fc8000f8e023f */
[----:B------:R-:W-:-:S04]  /*10f10*/  UISETP.LT.AND UP0, UPT, UR8, UR4, UPT ;  /* 0x000000040800728c */ /* 0x000fc8000bf01270 */
[----:B------:R-:W-:-:S12]  /*10f20*/  USEL UR8, UR8, UR4, !UP0 ;  /* 0x0000000408087287 */ /* 0x000fd8000c000000 */
.L_x_4844:
[----:B------:R-:W-:Y:S02]  /*10f30*/  USHF.R.S32.HI UR4, URZ, 0x1f, UR8 ;  /* 0x0000001f3f047899 */ /* 0x000fe40008011408 */
[----:B------:R-:W-:Y:S02]  /*10f40*/  USHF.R.U32.HI UR10, URZ, 0x10, UR42 ;  /* 0x000000103f0a7899 */ /* 0x000fe4000801162a */
[----:B------:R-:W-:Y:S02]  /*10f50*/  ULEA.HI UR4, UR4, UR8, URZ, 0x6 ;  /* 0x0000000804047291 */ /* 0x000fe4000f8f303f */
[----:B------:R-:W-:Y:S02]  /*10f60*/  ULOP3.LUT UR42, UR42, 0xffff, URZ, 0xc0, !UPT ;  /* 0x0000ffff2a2a7892 */ /* 0x000fe4000f8ec03f */
[----:B------:R-:W-:Y:S01]  /*10f70*/  USHF.R.S32.HI UR4, URZ, 0x6, UR4 ;  /* 0x000000063f047899 */ /* 0x000fe20008011404 */
[----:B------:R-:W-:-:S03]  /*10f80*/  UMOV UR46, URZ ;  /* 0x0000003f002e7c82 */ /* 0x000fc60008000000 */
[----:B------:R-:W-:-:S04]  /*10f90*/  UISETP.LT.AND UP0, UPT, URZ, UR4, UPT ;  /* 0x000000043f00728c */ /* 0x000fc8000bf01270 */
[----:B------:R-:W-:Y:S02]  /*10fa0*/  USEL UR43, URZ, UR4, !UP0 ;  /* 0x000000043f2b7287 */ /* 0x000fe4000c000000 */
[----:B------:R-:W-:Y:S02]  /*10fb0*/  UISETP.NE.AND UP0, UPT, UR10, URZ, UPT ;  /* 0x0000003f0a00728c */ /* 0x000fe4000bf05270 */
[----:B------:R-:W-:-:S06]  /*10fc0*/  UISETP.GT.AND UP1, UPT, UR12, UR43, UPT ;  /* 0x0000002b0c00728c */ /* 0x000fcc000bf24270 */
[----:B------:R-:W-:-:S03]  /*10fd0*/  PLOP3.LUT P0, PT, PT, PT, UP1, 0x80, 0x0 ;  /* 0x000000000000781c */ /* 0x000fc60003f0f018 */
[----:B------:R-:W-:-:S10]  /*10fe0*/  @!UP0 ULDC UR10, c[0x0][0x9f0] ;  /* 0x00027c00000a8ab9 */ /* 0x000fd40000000800 */
[----:B------:R-:W-:Y:S05]  /*10ff0*/  @!P0 BRA `(.L_x_4847) ;  /* 0x0000000000808947 */ /* 0x000fea0003800000 */
[----:B------:R-:W-:Y:S01]  /*11000*/  IMAD.U32 R3, RZ, RZ, UR10 ;  /* 0x0000000aff037e24 */ /* 0x000fe2000f8e00ff */
[----:B------:R-:W-:-:S04]  /*11010*/  UIADD3 UR4, UR10, -0x1, UR12 ;  /* 0xffffffff0a047890 */ /* 0x000fc8000fffe00c */
[-C--:B------:R-:W-:Y:S01]  /*11020*/  IABS R0, R3.reuse ;  /* 0x0000000300007213 */ /* 0x080fe20000000000 */
[----:B------:R-:W-:Y:S01]  /*11030*/  UIADD3 UR6, -UR43, UR4, URZ ;  /* 0x000000042b067290 */ /* 0x000fe2000fffe13f */
[----:B------:R-:W-:Y:S02]  /*11040*/  IABS R3, R3 ;  /* 0x0000000300037213 */ /* 0x000fe40000000000 */
[----:B------:R-:W-:Y:S01]  /*11050*/  R2UR UR11, R0 ;  /* 0x00000000000b72ca */ /* 0x000fe200000e0000 */
[----:B------:R-:W-:Y:S01]  /*11060*/  UMOV UR4, URZ ;  /* 0x0000003f00047c82 */ /* 0x000fe20008000000 */
[----:B------:R-:W-:-:S04]  /*11070*/  IADD3 R3, RZ, -R3, RZ ;  /* 0x80000003ff037210 */ /* 0x000fc80007ffe0ff */
[----:B------:R-:W-:-:S07]  /*11080*/  R2UR UR9, R3 ;  /* 0x00000000030972ca */ /* 0x000fce00000e0000 */
[----:B------:R-:W0:Y:S08]  /*11090*/  I2F.RP R0, UR11 ;  /* 0x0000000b00007d06 */ /* 0x000e300008209400 */
[----:B0-----:R-:W0:Y:S02]  /*110a0*/  MUFU.RCP R0, R0 ;  /* 0x0000000000007308 */ /* 0x001e240000001000 */
[----:B0-----:R-:W-:Y:S01]  /*110b0*/  VIADD R2, R0, 0xffffffe ;  /* 0x0ffffffe00027836 */ /* 0x001fe20000000000 */
[----:B------:R-:W-:Y:S01]  /*110c0*/  IABS R0, UR6 ;  /* 0x0000000600007c13 */ /* 0x000fe20008000000 */
[----:B------:R-:W-:-:S03]  /*110d0*/  ULOP3.LUT UR6, UR6, UR10, URZ, 0x3c, !UPT ;  /* 0x0000000a06067292 */ /* 0x000fc6000f8e3c3f */
[----:B------:R-:W-:Y:S01]  /*110e0*/  R2UR UR8, R0 ;  /* 0x00000000000872ca */ /* 0x000fe200000e0000 */
[----:B------:R-:W0:Y:S02]  /*110f0*/  F2I.FTZ.U32.TRUNC.NTZ R2, R2 ;  /* 0x0000000200027305 */ /* 0x000e24000021f000 */
        /* <DEDUP_REMOVED lines=16> */
.L_x_4847:
[----:B------:R-:W-:Y:S01]  /*11200*/  UIMAD UR41, UR42, UR46, UR43 ;  /* 0x0000002e2a2972a4 */ /* 0x000fe2000f8e022b */
[----:B------:R-:W-:Y:S02]  /*11210*/  IMAD.U32 R0, RZ, RZ, UR12 ;  /* 0x0000000cff007e24 */ /* 0x000fe4000f8e00ff */
[----:B------:R-:W-:Y:S02]  /*11220*/  IMAD.MOV.U32 R6, RZ, RZ, RZ ;  /* 0x000000ffff067224 */ /* 0x000fe400078e00ff */
[----:B------:R-:W-:Y:S02]  /*11230*/  IMAD.MOV.U32 R9, RZ, RZ, 0x1 ;  /* 0x00000001ff097424 */ /* 0x000fe400078e00ff */
[----:B------:R-:W-:-:S05]  /*11240*/  IMAD.U32 R3, RZ, RZ, UR41 ;  /* 0x00000029ff037e24 */ /* 0x000fca000f8e00ff */
[----:B------:R-:W-:Y:S02]  /*11250*/  VIADDMNMX R18, R3, UR46, R0, PT ;  /* 0x0000002e03127c46 */ /* 0x000fe4000b800100 */
[----:B------:R-:W-:Y:S02]  /*11260*/  MOV R0, 0x1 ;  /* 0x0000000100007802 */ /* 0x000fe40000000f00 */
        /* <DEDUP_REMOVED lines=26> */
.L_x_4848:
        /* <DEDUP_REMOVED lines=20> */
.L_x_4850:
[----:B------:R0:W1:Y:S01]  /*11550*/  LDC.64 R2, c[0x4][R16] ;  /* 0x0100000010027b82 */ /* 0x0000620000000a00 */
[----:B------:R-:W-:Y:S01]  /*11560*/  ULDC.64 UR6, c[0x4][0x118] ;  /* 0x0100460000067ab9 */ /* 0x000fe20000000a00 */
[----:B------:R-:W-:Y:S01]  /*11570*/  ULDC.64 UR8, c[0x4][0x120] ;  /* 0x0100480000087ab9 */ /* 0x000fe20000000a00 */
[----:B------:R-:W-:Y:S01]  /*11580*/  ULDC.64 UR4, c[0x4][0x50] ;  /* 0x0100140000047ab9 */ /* 0x000fe20000000a00 */
[----:B------:R-:W-:Y:S01]  /*11590*/  MOV R4, UR6 ;  /* 0x0000000600047c02 */ /* 0x000fe20008000f00 */
[----:B------:R-:W-:Y:S01]  /*115a0*/  IMAD.U32 R5, RZ, RZ, UR7 ;  /* 0x00000007ff057e24 */ /* 0x000fe2000f8e00ff */
[----:B------:R-:W-:Y:S01]  /*115b0*/  MOV R10, UR4 ;  /* 0x00000004000a7c02 */ /* 0x000fe20008000f00 */
[----:B------:R-:W-:Y:S01]  /*115c0*/  IMAD.U32 R6, RZ, RZ, UR8 ;  /* 0x00000008ff067e24 */ /* 0x000fe2000f8e00ff */
[----:B------:R-:W-:Y:S01]  /*115d0*/  MOV R13, RZ ;  /* 0x000000ff000d7202 */ /* 0x000fe20000000f00 */
[----:B------:R-:W-:Y:S02]  /*115e0*/  IMAD.U32 R7, RZ, RZ, UR9 ;  /* 0x00000009ff077e24 */ /* 0x000fe4000f8e00ff */
[----:B------:R-:W-:-:S02]  /*115f0*/  IMAD.U32 R11, RZ, RZ, UR5 ;  /* 0x00000005ff0b7e24 */ /* 0x000fc4000f8e00ff */
[----:B------:R-:W-:Y:S02]  /*11600*/  IMAD.MOV.U32 R8, RZ, RZ, 0x70 ;  /* 0x00000070ff087424 */ /* 0x000fe400078e00ff */
[----:B0-----:R-:W-:-:S07]  /*11610*/  IMAD.MOV.U32 R12, RZ, RZ, 0x1 ;  /* 0x00000001ff0c7424 */ /* 0x001fce00078e00ff */
[----:B------:R-:W-:-:S07]  /*11620*/  LEPC R20, `(.L_x_4849) ;  /* 0x000000001014794e */ /* 0x000fce0000000000 */
[----:B-1----:R-:W-:Y:S05]  /*11630*/  CALL.ABS.NOINC R2 ;  /* 0x0000000002007343 */ /* 0x002fea0003c00000 */
.L_x_4849:
        /* <DEDUP_REMOVED lines=17> */
.L_x_4947:
        /* <DEDUP_REMOVED lines=8> */
.L_x_4950:
[----:B------:R-:W-:Y:S05]  /*117d0*/  @!P6 BRA `(.L_x_4852) ;  /* 0x0000000000d4e947 */ /* 0x000fea0003800000 */
[----:B------:R-:W-:Y:S01]  /*117e0*/  IMAD.MOV.U32 R16, RZ, RZ, R17 ;  /* 0x000000ffff107224 */ /* 0x000fe200078e0011 */
[----:B------:R-:W-:Y:S06]  /*117f0*/  @!P1 BRA `(.L_x_4854) ;  /* 0x0000000000509947 */ /* 0x000fec0003800000 */
[----:B------:R-:W-:Y:S01]  /*11800*/  IMAD.MOV.U32 R8, RZ, RZ, R0 ;  /* 0x000000ffff087224 */ /* 0x000fe200078e0000 */
[----:B------:R-:W-:Y:S01]  /*11810*/  ULDC.64 UR4, c[0x0][0x428] ;  /* 0x00010a0000047ab9 */ /* 0x000fe20000000a00 */
[----:B------:R-:W0:Y:S01]  /*11820*/  LDC R0, c[0x0][0x43c] ;  /* 0x00010f00ff007b82 */ /* 0x000e220000000800 */
[----:B------:R-:W-:Y:S02]  /*11830*/  IMAD R6, R18, UR4, RZ ;  /* 0x0000000412067c24 */ /* 0x000fe4000f8e02ff */
[----:B------:R-:W-:Y:S02]  /*11840*/  MOV R7, R8 ;  /* 0x0000000800077202 */ /* 0x000fe40000000f00 */
[----:B------:R-:W-:Y:S01]  /*11850*/  IMAD R9, R17, UR5, R6 ;  /* 0x0000000511097c24 */ /* 0x000fe2000f8e0206 */
[----:B0-----:R-:W-:-:S13]  /*11860*/  ISETP.NE.AND P0, PT, R0, 0x1, PT ;  /* 0x000000010000780c */ /* 0x001fda0003f05270 */
        /* <DEDUP_REMOVED lines=13> */
.L_x_4854:
[----:B------:R-:W-:Y:S01]  /*11940*/  MOV R0, 0x1 ;  /* 0x0000000100007802 */ /* 0x000fe20000000f00 */
[----:B0-----:R-:W0:Y:S03]  /*11950*/  S2R R8, SR_TID.X ;  /* 0x0000000000087919 */ /* 0x001e260000002100 */
[----:B------:R-:W-:-:S04]  /*11960*/  SHF.L.U32 R0, R0, 0x1f, RZ ;  /* 0x0000001f00007819 */ /* 0x000fc800000006ff */
[----:B------:R-:W1:Y:S01]  /*11970*/  SYNCS.PHASECHK.TRANS64.TRYWAIT P0, [UR38+0x28c40], R0 ;  /* 0x028c4000ff0075a7 */ /* 0x000e620008000166 */
[----:B0-----:R-:W-:-:S04]  /*11980*/  LOP3.LUT R2, R8, 0x7f, RZ, 0xc0, !PT ;  /* 0x0000007f08027812 */ /* 0x001fc800078ec0ff */
[----:B------:R-:W-:Y:S01]  /*11990*/  ISETP.NE.AND P1, PT, R2, RZ, PT ;  /* 0x000000ff0200720c */ /* 0x000fe20003f25270 */
[----:B-1----:R-:W-:-:S12]  /*119a0*/  @!P0 BRA `(.L_x_4855) ;  /* 0x0000003c00908947 */ /* 0x002fd80003800000 */
.L_x_4951:
[----:B------:R-:W-:Y:S05]  /*119b0*/  @P1 BRA `(.L_x_4856) ;  /* 0x0000000000181947 */ /* 0x000fea0003800000 */
[----:B------:R-:W1:Y:S01]  /*119c0*/  S2R R2, SR_TID.X ;  /* 0x0000000000027919 */ /* 0x000e620000002100 */
[----:B0-----:R-:W-:-:S04]  /*119d0*/  IMAD.MOV.U32 R0, RZ, RZ, 0x2000 ;  /* 0x00002000ff007424 */ /* 0x001fc800078e00ff */
[----:B------:R2:W-:Y:S01]  /*119e0*/  SYNCS.ARRIVE.TRANS64 RZ, [UR38+0x28c30], R0 ;  /* 0x028c3000ffff79a7 */ /* 0x0005e20008000026 */
[----:B-1----:R-:W-:-:S13]  /*119f0*/  LOP3.LUT P0, RZ, R2, 0x1f, RZ, 0xc0, !PT ;  /* 0x0000001f02ff7812 */ /* 0x002fda000780c0ff */
[----:B--2---:R-:W-:Y:S05]  /*11a00*/  @!P0 BRA `(.L_x_4856) ;  /* 0x0000000000048947 */ /* 0x004fea0003800000 */
[----:B------:R-:W-:Y:S01]  /*11a10*/  BPT.TRAP 0x1 ;  /* 0x000000040000795c */ /* 0x000fe20000300000 */
.L_x_4856:
        /* <DEDUP_REMOVED lines=17> */
.L_x_4852:
        /* <DEDUP_REMOVED lines=22> */
.L_x_4857:
[----:B------:R-:W0:Y:S01]  /*11c90*/  LDC R6, c[0x0][0x448] ;  /* 0x00011200ff067b82 */ /* 0x000e220000000800 */
[----:B------:R-:W1:Y:S01]  /*11ca0*/  S2R R11, SR_TID.X ;  /* 0x00000000000b7919 */ /* 0x000e620000002100 */
[----:B------:R-:W-:Y:S01]  /*11cb0*/  USHF.R.S32.HI UR4, URZ, 0x1f, UR36 ;  /* 0x0000001f3f047899 */ /* 0x000fe20008011424 */
[----:B------:R-:W-:Y:S01]  /*11cc0*/  ULDC.64 UR8, c[0x0][0x2d8] ;  /* 0x0000b60000087ab9 */ /* 0x000fe20000000a00 */
[----:B------:R-:W2:Y:S02]  /*11cd0*/  S2R R12, SR_CTAID.Z ;  /* 0x00000000000c7919 */ /* 0x000ea40000002700 */
[----:B------:R-:W-:Y:S02]  /*11ce0*/  UIMAD UR6, UR4, UR8, URZ ;  /* 0x00000008040672a4 */ /* 0x000fe4000f8e023f */
[----:B------:R-:W-:Y:S02]  /*11cf0*/  UIMAD.WIDE.U32 UR4, UR36, UR8, URZ ;  /* 0x00000008240472a5 */ /* 0x000fe4000f8e003f */
[----:B------:R-:W-:-:S04]  /*11d00*/  UIMAD UR6, UR36, UR9, UR6 ;  /* 0x00000009240672a4 */ /* 0x000fc8000f8e0206 */
[----:B------:R-:W-:Y:S01]  /*11d10*/  UIADD3 UR5, UR5, UR6, URZ ;  /* 0x0000000605057290 */ /* 0x000fe2000fffe03f */
[----:B0-----:R-:W-:Y:S02]  /*11d20*/  ISETP.NE.AND P0, PT, R6, 0x1, PT ;  /* 0x000000010600780c */ /* 0x001fe40003f05270 */
[C---:B-1----:R-:W-:Y:S01]  /*11d30*/  LOP3.LUT R10, R11.reuse, 0x7f, RZ, 0xc0, !PT ;  /* 0x0000007f0b0a7812 */ /* 0x042fe200078ec0ff */
[----:B------:R-:W-:-:S10]  /*11d40*/  IMAD.SHL.U32 R3, R11, 0x10, RZ ;  /* 0x000000100b037824 */ /* 0x000fd400078e00ff */
[----:B------:R-:W0:Y:S01]  /*11d50*/  @P0 LDC R8, c[0x0][0x44c] ;  /* 0x00011300ff080b82 */ /* 0x000e220000000800 */
[----:B------:R-:W-:-:S04]  /*11d60*/  SHF.R.U32.HI R4, RZ, 0x3, R10 ;  /* 0x00000003ff047819 */ /* 0x000fc8000001160a */
[----:B------:R-:W-:-:S03]  /*11d70*/  LOP3.LUT R3, R4, 0x70, R3, 0xf8, !PT ;  /* 0x0000007004037812 */ /* 0x000fc600078ef803 */
[----:B------:R-:W1:Y:S01]  /*11d80*/  @P0 LDC R0, c[0x0][0x450] ;  /* 0x00011400ff000b82 */ /* 0x000e620000000800 */
[----:B------:R-:W-:-:S05]  /*11d90*/  IADD3 R5, R3, UR40, RZ ;  /* 0x0000002803057c10 */ /* 0x000fca000fffe0ff */
[----:B------:R-:W-:Y:S02]  /*11da0*/  IMAD.MOV.U32 R7, RZ, RZ, R5 ;  /* 0x000000ffff077224 */ /* 0x000fe400078e0005 */
[----:B------:R-:W3:Y:S01]  /*11db0*/  LDC.64 R2, c[0x0][0x2e0] ;  /* 0x0000b800ff027b82 */ /* 0x000ee20000000a00 */
[----:B0-----:R-:W-:-:S05]  /*11dc0*/  @P0 IMAD.HI.U32 R9, R5, R8, RZ ;  /* 0x0000000805090227 */ /* 0x001fca00078e00ff */
[----:B-1----:R-:W-:Y:S02]  /*11dd0*/  @P0 SHF.R.U32.HI R7, RZ, R0, R9 ;  /* 0x00000000ff070219 */ /* 0x002fe40000011609 */
[----:B--2---:R-:W-:-:S03]  /*11de0*/  SHF.R.S32.HI R9, RZ, 0x1f, R12 ;  /* 0x0000001fff097819 */ /* 0x004fc6000001140c */
[----:B------:R-:W-:Y:S02]  /*11df0*/  IMAD.MOV R8, RZ, RZ, -R7 ;  /* 0x000000ffff087224 */ /* 0x000fe400078e0a07 */
[----:B---3--:R-:W-:Y:S02]  /*11e00*/  IMAD R0, R9, R2, RZ ;  /* 0x0000000209007224 */ /* 0x008fe400078e02ff */
[----:B------:R-:W-:Y:S02]  /*11e10*/  IMAD R5, R6, R8, R5 ;  /* 0x0000000806057224 */ /* 0x000fe400078e0205 */
[C---:B------:R-:W-:Y:S01]  /*11e20*/  IMAD R9, R12.reuse, R3, R0 ;  /* 0x000000030c097224 */ /* 0x040fe200078e0200 */
[----:B------:R-:W-:Y:S01]  /*11e30*/  SHF.R.S32.HI R0, RZ, 0x1f, R7 ;  /* 0x0000001fff007819 */ /* 0x000fe20000011407 */
[----:B------:R-:W-:Y:S01]  /*11e40*/  IMAD.WIDE.U32 R2, R12, R2, UR4 ;  /* 0x000000040c027e25 */ /* 0x000fe2000f8e0002 */
[----:B------:R-:W-:-:S03]  /*11e50*/  ULDC.64 UR4, c[0x0][0x2d0] ;  /* 0x0000b40000047ab9 */ /* 0x000fc60000000a00 */
[----:B------:R-:W-:Y:S02]  /*11e60*/  IMAD.IADD R3, R3, 0x1, R9 ;  /* 0x0000000103037824 */ /* 0x000fe400078e0209 */
[----:B------:R-:W-:Y:S02]  /*11e70*/  IMAD R0, R0, UR4, RZ ;  /* 0x0000000400007c24 */ /* 0x000fe4000f8e02ff */
[----:B------:R-:W-:-:S04]  /*11e80*/  IMAD.WIDE.U32 R2, R7, UR4, R2 ;  /* 0x0000000407027c25 */ /* 0x000fc8000f8e0002 */
[----:B------:R-:W-:Y:S01]  /*11e90*/  IMAD R9, R7, UR5, R0 ;  /* 0x0000000507097c24 */ /* 0x000fe2000f8e0200 */
[----:B------:R-:W-:Y:S01]  /*11ea0*/  SHF.R.S32.HI R0, RZ, 0x1f, R5 ;  /* 0x0000001fff007819 */ /* 0x000fe20000011405 */
[----:B------:R-:W-:-:S03]  /*11eb0*/  ULDC.64 UR4, c[0x0][0x2c8] ;  /* 0x0000b20000047ab9 */ /* 0x000fc60000000a00 */
[----:B------:R-:W-:Y:S01]  /*11ec0*/  IADD3 R3, R3, R9, RZ ;  /* 0x0000000903037210 */ /* 0x000fe20007ffe0ff */
[----:B------:R-:W-:-:S04]  /*11ed0*/  IMAD R0, R0, UR4, RZ ;  /* 0x0000000400007c24 */ /* 0x000fc8000f8e02ff */
[C---:B------:R-:W-:Y:S02]  /*11ee0*/  IMAD R7, R5.reuse, UR5, R0 ;  /* 0x0000000505077c24 */ /* 0x040fe4000f8e0200 */
[----:B------:R-:W-:Y:S01]  /*11ef0*/  IMAD.WIDE.U32 R2, R5, UR4, R2 ;  /* 0x0000000405027c25 */ /* 0x000fe2000f8e0002 */
[----:B------:R-:W-:-:S03]  /*11f00*/  ULDC.64 UR4, c[0x0][0x280] ;  /* 0x0000a00000047ab9 */ /* 0x000fc60000000a00 */
[----:B------:R-:W-:Y:S01]  /*11f10*/  IMAD.IADD R7, R3, 0x1, R7 ;  /* 0x0000000103077824 */ /* 0x000fe200078e0207 */
[----:B------:R-:W-:Y:S01]  /*11f20*/  LEA R0, P0, R2, UR4, 0x1 ;  /* 0x0000000402007c11 */ /* 0x000fe2000f8008ff */
[----:B------:R-:W-:Y:S01]  /*11f30*/  ULDC UR4, c[0x0][0x2b8] ;  /* 0x0000ae0000047ab9 */ /* 0x000fe20000000800 */
[----:B------:R-:W-:Y:S02]  /*11f40*/  IMAD.SHL.U32 R5, R10, 0x8, RZ ;  /* 0x000000080a057824 */ /* 0x000fe400078e00ff */
        /* <DEDUP_REMOVED lines=11> */
[----:B------:R-:W-:Y:S01]  /*12000*/  IADD3 R4, R4, UR40, RZ ;  /* 0x0000002804047c10 */ /* 0x000fe2000fffe0ff */
[----:B------:R-:W-:Y:S01]  /*12010*/  IMAD R6, R6, UR4, RZ ;  /* 0x0000000406067c24 */ /* 0x000fe2000f8e02ff */
[----:B------:R-:W1:Y:S03]  /*12020*/  SHFL.IDX PT, R2, R7, RZ, 0x181f ;  /* 0x00181fff07027589 */ /* 0x000e6600000e0000 */
[C---:B------:R-:W-:Y:S01]  /*12030*/  VIADD R11, R4.reuse, 0x10 ;  /* 0x00000010040b7836 */ /* 0x040fe20000000000 */
[----:B------:R-:W-:-:S13]  /*12040*/  ISETP.GE.AND P1, PT, R4, R6, PT ;  /* 0x000000060400720c */ /* 0x000fda0003f26270 */
[----:B------:R-:W-:Y:S02]  /*12050*/  @!P1 LEA R9, R5, UR38, 0x1 ;  /* 0x0000002605099c11 */ /* 0x000fe4000f8e08ff */
[----:B0-----:R-:W-:-:S05]  /*12060*/  @!P1 LEA R14, P2, R8, R14, 0x1 ;  /* 0x0000000e080e9211 */ /* 0x001fca00078408ff */
[----:B-1----:R-:W-:Y:S02]  /*12070*/  @!P1 IMAD.X R3, RZ, RZ, R2, P2 ;  /* 0x000000ffff039224 */ /* 0x002fe400010e0602 */
[----:B------:R-:W-:Y:S02]  /*12080*/  @!P1 IMAD.MOV.U32 R2, RZ, RZ, R14 ;  /* 0x000000ffff029224 */ /* 0x000fe400078e000e */
[----:B------:R-:W0:Y:S04]  /*12090*/  SHFL.IDX PT, R14, R0, 0x1, 0x181f ;  /* 0x00381f00000e7f89 */ /* 0x000e2800000e0000 */
[----:B------:R1:W-:Y:S01]  /*120a0*/  @!P1 LDGSTS.E.BYPASS.LTC128B.128 [R9+0x20400], desc[UR48][R2.64], !P0 ;  /* 0x2040000002099fae */ /* 0x0003e2000c101d70 */
[----:B------:R-:W-:-:S03]  /*120b0*/  ISETP.GE.AND P1, PT, R11, R6, PT ;  /* 0x000000060b00720c */ /* 0x000fc60003f26270 */
[----:B-1----:R-:W1:Y:S01]  /*120c0*/  SHFL.IDX PT, R2, R7, 0x1, 0x181f ;  /* 0x00381f0007027f89 */ /* 0x002e6200000e0000 */
[----:B------:R-:W-:-:S09]  /*120d0*/  VIADD R9, R4, 0x20 ;  /* 0x0000002004097836 */ /* 0x000fd20000000000 */
[----:B------:R-:W-:Y:S02]  /*120e0*/  @!P1 LEA R21, R5, UR38, 0x1 ;  /* 0x0000002605159c11 */ /* 0x000fe4000f8e08ff */
[----:B0-----:R-:W-:-:S04]  /*120f0*/  @!P1 LEA R14, P2, R8, R14, 0x1 ;  /* 0x0000000e080e9211 */ /* 0x001fc800078408ff */
[----:B-1----:R-:W-:Y:S01]  /*12100*/  @!P1 IADD3.X R3, RZ, R2, RZ, P2, !PT ;  /* 0x00000002ff039210 */ /* 0x002fe200017fe4ff */
[----:B------:R-:W-:Y:S02]  /*12110*/  @!P1 IMAD.MOV.U32 R2, RZ, RZ, R14 ;  /* 0x000000ffff029224 */ /* 0x000fe400078e000e */
[----:B------:R-:W0:Y:S04]  /*12120*/  SHFL.IDX PT, R14, R0, 0x2, 0x181f ;  /* 0x00581f00000e7f89 */ /* 0x000e2800000e0000 */
[----:B------:R1:W-:Y:S01]  /*12130*/  @!P1 LDGSTS.E.BYPASS.LTC128B.128 [R21+0x20c00], desc[UR48][R2.64], !P0 ;  /* 0x20c0000002159fae */ /* 0x0003e2000c101d70 */
[----:B------:R-:W-:-:S03]  /*12140*/  ISETP.GE.AND P1, PT, R9, R6, PT ;  /* 0x000000060900720c */ /* 0x000fc60003f26270 */
[----:B-1----:R-:W1:Y:S10]  /*12150*/  SHFL.IDX PT, R2, R7, 0x2, 0x181f ;  /* 0x00581f0007027f89 */ /* 0x002e7400000e0000 */
[----:B------:R-:W-:Y:S01]  /*12160*/  @!P1 LEA R9, R5, UR38, 0x1 ;  /* 0x0000002605099c11 */ /* 0x000fe2000f8e08ff */
[----:B------:R-:W2:Y:S01]  /*12170*/  SHFL.IDX PT, R7, R7, 0x3, 0x181f ;  /* 0x00781f0007077f89 */ /* 0x000ea200000e0000 */
[----:B0-----:R-:W-:-:S05]  /*12180*/  @!P1 LEA R14, P2, R8, R14, 0x1 ;  /* 0x0000000e080e9211 */ /* 0x001fca00078408ff */
[----:B-1----:R-:W-:Y:S01]  /*12190*/  @!P1 IMAD.X R3, RZ, RZ, R2, P2 ;  /* 0x000000ffff039224 */ /* 0x002fe200010e0602 */
[----:B------:R-:W-:Y:S02]  /*121a0*/  @!P1 MOV R2, R14 ;  /* 0x0000000e00029202 */ /* 0x000fe40000000f00 */
[----:B------:R0:W1:Y:S04]  /*121b0*/  SHFL.IDX PT, R14, R0, 0x3, 0x181f ;  /* 0x00781f00000e7f89 */ /* 0x00006800000e0000 */
[----:B--2---:R0:W-:Y:S02]  /*121c0*/  @!P1 LDGSTS.E.BYPASS.LTC128B.128 [R9+0x21400], desc[UR48][R2.64], !P0 ;  /* 0x2140000002099fae */ /* 0x0041e4000c101d70 */
.L_x_4960:
[----:B0-----:R-:W-:Y:S02]  /*121d0*/  VIADD R3, R4, 0x30 ;  /* 0x0000003004037836 */ /* 0x001fe40000000000 */
[----:B------:R-:W-:-:S03]  /*121e0*/  IMAD.MOV.U32 R4, RZ, RZ, 0x1 ;  /* 0x00000001ff047424 */ /* 0x000fc600078e00ff */
[----:B------:R-:W-:Y:S02]  /*121f0*/  ISETP.GE.AND P1, PT, R3, R6, PT ;  /* 0x000000060300720c */ /* 0x000fe40003f26270 */
[----:B------:R-:W-:-:S11]  /*12200*/  SHF.L.U32 R4, R4, 0x1f, RZ ;  /* 0x0000001f04047819 */ /* 0x000fd600000006ff */
[----:B-1----:R-:W-:Y:S02]  /*12210*/  @!P1 LEA R2, P2, R8, R14, 0x1 ;  /* 0x0000000e08029211 */ /* 0x002fe400078408ff */
        /* <DEDUP_REMOVED lines=13> */
.L_x_4961:
[----:B------:R-:W-:Y:S01]  /*122f0*/  ISETP.NE.AND P0, PT, R19, RZ, PT ;  /* 0x000000ff1300720c */ /* 0x000fe20003f05270 */
[----:B------:R-:W-:Y:S01]  /*12300*/  BSSY B0, `(.L_x_4860) ;  /* 0x000007f000007945 */ /* 0x000fe20003800000 */
[----:B------:R-:W-:-:S11]  /*12310*/  MOV R0, 0x1 ;  /* 0x0000000100007802 */ /* 0x000fd60000000f00 */
[----:B------:R-:W-:Y:S05]  /*12320*/  @!P0 BRA `(.L_x_4861) ;  /* 0x0000000400f08947 */ /* 0x000fea0003800000 */
[----:B------:R-:W1:Y:S01]  /*12330*/  SYNCS.PHASECHK.TRANS64.TRYWAIT P0, [UR38+0x28c60], R4 ;  /* 0x028c6004ff0075a7 */ /* 0x000e620008000166 */
[----:B------:R-:W2:Y:S02]  /*12340*/  S2R R2, SR_TID.X ;  /* 0x0000000000027919 */ /* 0x000ea40000002100 */
[----:B--2---:R-:W-:-:S04]  /*12350*/  LOP3.LUT R2, R2, 0x7f, RZ, 0xc0, !PT ;  /* 0x0000007f02027812 */ /* 0x004fc800078ec0ff */
[----:B------:R-:W-:Y:S01]  /*12360*/  ISETP.NE.AND P1, PT, R2, RZ, PT ;  /* 0x000000ff0200720c */ /* 0x000fe20003f25270 */
[----:B-1----:R-:W-:-:S12]  /*12370*/  @!P0 BRA `(.L_x_4862) ;  /* 0x00000038007c8947 */ /* 0x002fd80003800000 */
.L_x_4962:
        /* <DEDUP_REMOVED lines=8> */
.L_x_4864:
[----:B------:R-:W-:Y:S05]  /*12400*/  BSYNC B1 ;  /* 0x0000000000017941 */ /* 0x000fea0003800000 */
.L_x_4863:
        /* <DEDUP_REMOVED lines=11> */
.L_x_4865:
        /* <DEDUP_REMOVED lines=13> */
.L_x_4866:
        /* <DEDUP_REMOVED lines=13> */
.L_x_4867:
        /* <DEDUP_REMOVED lines=13> */
.L_x_4868:
        /* <DEDUP_REMOVED lines=13> */
.L_x_4869:
        /* <DEDUP_REMOVED lines=13> */
.L_x_4870:
        /* <DEDUP_REMOVED lines=13> */
.L_x_4871:
        /* <DEDUP_REMOVED lines=13> */
.L_x_4872:
        /* <DEDUP_REMOVED lines=8> */
.L_x_4861:
[----:B------:R-:W-:Y:S05]  /*12af0*/  BSYNC B0 ;  /* 0x0000000000007941 */ /* 0x000fea0003800000 */
.L_x_4860:
[----:B0-----:R-:W2:Y:S01]  /*12b00*/  LDL.LU R3, [R1+0x8] ;  /* 0x0000080001037983 */ /* 0x001ea20000300800 */
[----:B------:R-:W-:Y:S01]  /*12b10*/  MOV R9, RZ ;  /* 0x000000ff00097202 */ /* 0x000fe20000000f00 */
[----:B------:R-:W-:Y:S02]  /*12b20*/  IMAD.MOV.U32 R6, RZ, RZ, 0x1 ;  /* 0x00000001ff067424 */ /* 0x000fe400078e00ff */
[----:B--2---:R-:W-:-:S05]  /*12b30*/  VIADD R7, R3, 0xfffffffe ;  /* 0xfffffffe03077836 */ /* 0x004fca0000000000 */
[----:B------:R-:W-:-:S13]  /*12b40*/  ISETP.GE.AND P0, PT, R7, UR41, PT ;  /* 0x0000002907007c0c */ /* 0x000fda000bf06270 */
[----:B------:R-:W-:Y:S05]  /*12b50*/  @!P0 BRA `(.L_x_4840) ;  /* 0x0000002400248947 */ /* 0x000fea0003800000 */
[----:B------:R-:W-:Y:S01]  /*12b60*/  UIADD3 UR4, UR42, 0x1, URZ ;  /* 0x000000012a047890 */ /* 0x000fe2000fffe03f */
[----:B------:R-:W0:Y:S01]  /*12b70*/  S2R R4, SR_TID.X ;  /* 0x0000000000047919 */ /* 0x000e220000002100 */
[----:B------:R-:W-:Y:S01]  /*12b80*/  ULOP3.LUT UR5, URZ, UR44, URZ, 0x33, !UPT ;  /* 0x0000002c3f057292 */ /* 0x000fe2000f8e333f */
[----:B------:R-:W-:Y:S01]  /*12b90*/  IMAD.MOV.U32 R6, RZ, RZ, 0x1 ;  /* 0x00000001ff067424 */ /* 0x000fe200078e00ff */
[----:B------:R-:W-:-:S04]  /*12ba0*/  UIMAD UR4, UR4, UR46, URZ ;  /* 0x0000002e040472a4 */ /* 0x000fc8000f8e023f */
[----:B------:R-:W-:Y:S01]  /*12bb0*/  IMAD.U32 R3, RZ, RZ, UR5 ;  /* 0x00000005ff037e24 */ /* 0x000fe2000f8e00ff */
[----:B------:R-:W-:Y:S01]  /*12bc0*/  ULOP3.LUT UR5, URZ, UR41, URZ, 0x33, !UPT ;  /* 0x000000293f057292 */ /* 0x000fe2000f8e333f */
[----:B------:R-:W-:Y:S01]  /*12bd0*/  LOP3.LUT R0, RZ, UR4, RZ, 0x33, !PT ;  /* 0x00000004ff007c12 */ /* 0x000fe2000f8e33ff */
[----:B------:R-:W-:-:S03]  /*12be0*/  ULOP3.LUT UR4, URZ, UR39, URZ, 0x33, !UPT ;  /* 0x000000273f047292 */ /* 0x000fc6000f8e333f */
[----:B------:R-:W-:Y:S01]  /*12bf0*/  VIADDMNMX R0, R0, -UR43, R3, !PT ;  /* 0x8000002b00007c46 */ /* 0x000fe2000f800103 */
[----:B------:R-:W-:-:S03]  /*12c00*/  IMAD.MOV.U32 R3, RZ, RZ, 0x2 ;  /* 0x00000002ff037424 */ /* 0x000fc600078e00ff */
[----:B------:R-:W-:-:S04]  /*12c10*/  VIMNMX R0, R0, UR4, !PT ;  /* 0x0000000400007c48 */ /* 0x000fc8000ffe0100 */
[----:B------:R-:W-:-:S04]  /*12c20*/  VIADDMNMX R2, R0, R3, UR5, !PT ;  /* 0x0000000500027e46 */ /* 0x000fc8000f800103 */
[----:B------:R-:W-:-:S04]  /*12c30*/  IADD3 R3, R2, -0x2, RZ ;  /* 0xfffffffe02037810 */ /* 0x000fc80007ffe0ff */
[-C--:B------:R-:W-:Y:S02]  /*12c40*/  ISETP.NE.AND P0, PT, R3, R0.reuse, PT ;  /* 0x000000000300720c */ /* 0x080fe40003f05270 */
[----:B------:R-:W-:Y:S01]  /*12c50*/  LOP3.LUT R3, RZ, R0, RZ, 0x33, !PT ;  /* 0x00000000ff037212 */ /* 0x000fe200078e33ff */
[----:B------:R-:W-:Y:S01]  /*12c60*/  IMAD.MOV.U32 R0, RZ, RZ, 0x1 ;  /* 0x00000001ff007424 */ /* 0x000fe200078e00ff */
[----:B0-----:R-:W-:-:S03]  /*12c70*/  LOP3.LUT R10, R4, 0x1f, RZ, 0xc0, !PT ;  /* 0x0000001f040a7812 */ /* 0x001fc600078ec0ff */
[----:B------:R-:W-:-:S05]  /*12c80*/  IMAD.IADD R2, R2, 0x1, R3 ;  /* 0x0000000102027824 */ /* 0x000fca00078e0203 */
[----:B------:R-:W-:Y:S01]  /*12c90*/  LOP3.LUT R11, R2, 0x1, RZ, 0xc0, !PT ;  /* 0x00000001020b7812 */ /* 0x000fe200078ec0ff */
[----:B------:R-:W-:Y:S06]  /*12ca0*/  @!P0 BRA `(.L_x_4873) ;  /* 0x0000001400e08947 */ /* 0x000fec0003800000 */
[----:B------:R-:W-:Y:S01]  /*12cb0*/  BSSY B0, `(.L_x_4873) ;  /* 0x0000177000007945 */ /* 0x000fe20003800000 */
[----:B------:R-:W-:Y:S01]  /*12cc0*/  IADD3 R8, R2, -R11, RZ ;  /* 0x8000000b02087210 */ /* 0x000fe20007ffe0ff */
[----:B------:R-:W-:-:S07]  /*12cd0*/  IMAD.MOV.U32 R0, RZ, RZ, 0x1 ;  /* 0x00000001ff007424 */ /* 0x000fce00078e00ff */
.L_x_4914:
[----:B------:R-:W-:Y:S01]  /*12ce0*/  ISETP.NE.AND P0, PT, R19, RZ, PT ;  /* 0x000000ff1300720c */ /* 0x000fe20003f05270 */
[----:B------:R-:W-:Y:S01]  /*12cf0*/  VIADD R8, R8, 0xfffffffe ;  /* 0xfffffffe08087836 */ /* 0x000fe20000000000 */
[----:B------:R-:W-:Y:S04]  /*12d00*/  BSSY B1, `(.L_x_4874) ;  /* 0x00000b6000017945 */ /* 0x000fe80003800000 */
[----:B------:R-:W-:-:S07]  /*12d10*/  ISETP.NE.AND P1, PT, R8, RZ, PT ;  /* 0x000000ff0800720c */ /* 0x000fce0003f25270 */
[----:B0-----:R-:W-:Y:S06]  /*12d20*/  @!P0 BRA `(.L_x_4875) ;  /* 0x0000000800cc8947 */ /* 0x001fec0003800000 */
        /* <DEDUP_REMOVED lines=12> */
[----:B------:R-:W-:Y:S01]  /*12df0*/  SHF.R.S32.HI R3, RZ, 0x1f, R12 ;  /* 0x0000001fff037819 */ /* 0x000fe2000001140c */
        /* <DEDUP_REMOVED lines=10> */
.L_x_4876:
[----:B------:R-:W1:Y:S01]  /*12ea0*/  S2R R2, SR_TID.X ;  /* 0x0000000000027919 */ /* 0x000e620000002100 */
[----:B------:R-:W-:Y:S01]  /*12eb0*/  BSSY B2, `(.L_x_4877) ;  /* 0x0000006000027945 */ /* 0x000fe20003800000 */
[----:B-1----:R-:W-:Y:S02]  /*12ec0*/  LOP3.LUT R3, R2, 0x7f, RZ, 0xc0, !PT ;  /* 0x0000007f02037812 */ /* 0x002fe400078ec0ff */
[----:B------:R-:W-:Y:S02]  /*12ed0*/  SHF.L.U32 R2, R0, 0x1f, RZ ;  /* 0x0000001f00027819 */ /* 0x000fe400000006ff */
[----:B------:R-:W-:Y:S02]  /*12ee0*/  ISETP.NE.AND P2, PT, R3, RZ, PT ;  /* 0x000000ff0300720c */ /* 0x000fe40003f45270 */
[----:B------:R-:W1:Y:S02]  /*12ef0*/  SYNCS.PHASECHK.TRANS64.TRYWAIT P0, [UR38+0x28c48], R2 ;  /* 0x028c4802ff0075a7 */ /* 0x000e640008000166 */
[----:B-1----:R-:W-:Y:S09]  /*12f00*/  @!P0 BRA `(.L_x_4878) ;  /* 0x0000002c00b08947 */ /* 0x002ff20003800000 */
.L_x_4963:
[----:B------:R-:W-:Y:S05]  /*12f10*/  BSYNC B2 ;  /* 0x0000000000027941 */ /* 0x000fea0003800000 */
.L_x_4877:
[----:B------:R-:W-:Y:S04]  /*12f20*/  BSSY B2, `(.L_x_4879) ;  /* 0x0000007000027945 */ /* 0x000fe80003800000 */
[----:B------:R-:W-:Y:S05]  /*12f30*/  @P2 BRA `(.L_x_4880) ;  /* 0x0000000000142947 */ /* 0x000fea0003800000 */
[----:B------:R-:W-:Y:S02]  /*12f40*/  ISETP.NE.AND P0, PT, R10, RZ, PT ;  /* 0x000000ff0a00720c */ /* 0x000fe40003f05270 */
[----:B-1----:R-:W-:-:S04]  /*12f50*/  MOV R3, 0x2000 ;  /* 0x0000200000037802 */ /* 0x002fc80000000f00 */
[----:B------:R2:W-:Y:S07]  /*12f60*/  SYNCS.ARRIVE.TRANS64 RZ, [UR38+0x28c38], R3 ;  /* 0x028c3803ffff79a7 */ /* 0x0005ee0008000026 */
[----:B------:R-:W-:Y:S05]  /*12f70*/  @!P0 BRA `(.L_x_4880) ;  /* 0x0000000000048947 */ /* 0x000fea0003800000 */
[----:B------:R-:W-:Y:S01]  /*12f80*/  BPT.TRAP 0x1 ;  /* 0x000000040000795c */ /* 0x000fe20000300000 */
.L_x_4880:
[----:B------:R-:W-:Y:S05]  /*12f90*/  BSYNC B2 ;  /* 0x0000000000027941 */ /* 0x000fea0003800000 */
.L_x_4879:
        /* <DEDUP_REMOVED lines=11> */
.L_x_4881:
        /* <DEDUP_REMOVED lines=10> */
.L_x_4964:
[----:B------:R-:W-:Y:S05]  /*130f0*/  BSYNC B2 ;  /* 0x0000000000027941 */ /* 0x000fea0003800000 */
.L_x_4882:
[----:B------:R-:W-:Y:S01]  /*13100*/  BSSY B2, `(.L_x_4884) ;  /* 0x0000009000027945 */ /* 0x000fe20003800000 */
[----:B01----:R-:W-:Y:S01]  /*13110*/  IMAD.MOV.U32 R2, RZ, RZ, 0x0 ;  /* 0x00000000ff027424 */ /* 0x003fe200078e00ff */
[----:B--2---:R-:W-:Y:S02]  /*13120*/  MOV R3, 0x14f00000 ;  /* 0x14f0000000037802 */ /* 0x004fe40000000f00 */
[----:B------:R-:W-:Y:S05]  /*13130*/  @P2 BRA `(.L_x_4885) ;  /* 0x0000000000142947 */ /* 0x000fea0003800000 */
[----:B------:R-:W-:Y:S01]  /*13140*/  ISETP.NE.AND P0, PT, R10, RZ, PT ;  /* 0x000000ff0a00720c */ /* 0x000fe20003f05270 */
[----:B------:R-:W-:-:S04]  /*13150*/  IMAD.MOV.U32 R12, RZ, RZ, 0x10000 ;  /* 0x00010000ff0c7424 */ /* 0x000fc800078e00ff */
[----:B------:R0:W-:Y:S08]  /*13160*/  SYNCS.ARRIVE.TRANS64 RZ, [UR38+0x28c58], R12 ;  /* 0x028c580cffff79a7 */ /* 0x0001f00008000026 */
[----:B0-----:R-:W-:Y:S05]  /*13170*/  @!P0 BRA `(.L_x_4885) ;  /* 0x0000000000048947 */ /* 0x001fea0003800000 */
[----:B------:R-:W-:Y:S01]  /*13180*/  BPT.TRAP 0x1 ;  /* 0x000000040000795c */ /* 0x000fe20000300000 */
.L_x_4885:
[----:B------:R-:W-:Y:S05]  /*13190*/  BSYNC B2 ;  /* 0x0000000000027941 */ /* 0x000fea0003800000 */
.L_x_4884:
        /* <DEDUP_REMOVED lines=9> */
.L_x_4886:
        /* <DEDUP_REMOVED lines=13> */
.L_x_4887:
        /* <DEDUP_REMOVED lines=13> */
.L_x_4888:
        /* <DEDUP_REMOVED lines=13> */
.L_x_4889:
        /* <DEDUP_REMOVED lines=13> */
.L_x_4890:
        /* <DEDUP_REMOVED lines=13> */
.L_x_4891:
        /* <DEDUP_REMOVED lines=13> */
.L_x_4892:
        /* <DEDUP_REMOVED lines=13> */
.L_x_4893:
        /* <DEDUP_REMOVED lines=8> */
.L_x_4875:
[----:B------:R-:W-:Y:S05]  /*13860*/  BSYNC B1 ;  /* 0x0000000000017941 */ /* 0x000fea0003800000 */
.L_x_4874:
[----:B------:R-:W-:Y:S01]  /*13870*/  ISETP.NE.AND P3, PT, R19, RZ, PT ;  /* 0x000000ff1300720c */ /* 0x000fe20003f65270 */
[----:B------:R-:W-:Y:S01]  /*13880*/  BSSY B1, `(.L_x_4894) ;  /* 0x00000b7000017945 */ /* 0x000fe20003800000 */
[----:B------:R-:W-:-:S11]  /*13890*/  LOP3.LUT R0, R0, 0x1, RZ, 0x3c, !PT ;  /* 0x0000000100007812 */ /* 0x000fd600078e3cff */
[----:B------:R-:W-:Y:S05]  /*138a0*/  @!P3 BRA `(.L_x_4895) ;  /* 0x0000000800d0b947 */ /* 0x000fea0003800000 */
[----:B------:R-:W2:Y:S01]  /*138b0*/  LDL R2, [R1] ;  /* 0x0000000001027983 */ /* 0x000ea20000100800 */
[----:B------:R-:W-:Y:S01]  /*138c0*/  VIADD R12, R7, 0xffffffff ;  /* 0xffffffff070c7836 */ /* 0x000fe20000000000 */
[----:B--2---:R-:W-:-:S13]  /*138d0*/  ISETP.NE.AND P3, PT, R2, RZ, PT ;  /* 0x000000ff0200720c */ /* 0x004fda0003f65270 */
[----:B------:R-:W-:Y:S05]  /*138e0*/  @!P3 BRA `(.L_x_4896) ;  /* 0x00000000004cb947 */ /* 0x000fea0003800000 */
[----:B------:R-:W0:Y:S01]  /*138f0*/  LDC R14, c[0x0][0x43c] ;  /* 0x00010f00ff0e7b82 */ /* 0x000e220000000800 */
[----:B------:R-:W-:Y:S01]  /*13900*/  IMAD.MOV.U32 R13, RZ, RZ, R12 ;  /* 0x000000ffff0d7224 */ /* 0x000fe200078e000c */
[----:B------:R-:W-:Y:S01]  /*13910*/  ULDC.64 UR4, c[0x0][0x428] ;  /* 0x00010a0000047ab9 */ /* 0x000fe20000000a00 */
[----:B0-----:R-:W-:-:S13]  /*13920*/  ISETP.NE.AND P0, PT, R14, 0x1, PT ;  /* 0x000000010e00780c */ /* 0x001fda0003f05270 */
[----:B------:R-:W0:Y:S02]  /*13930*/  @P0 LDC.64 R2, c[0x0][0x440] ;  /* 0x00011000ff020b82 */ /* 0x000e240000000a00 */
[----:B0-----:R-:W-:-:S05]  /*13940*/  @P0 IMAD.HI.U32 R2, R12, R2, RZ ;  /* 0x000000020c020227 */ /* 0x001fca00078e00ff */
[----:B------:R-:W-:Y:S01]  /*13950*/  @P0 SHF.R.U32.HI R13, RZ, R3, R2 ;  /* 0x00000003ff0d0219 */ /* 0x000fe20000011602 */
[----:B------:R-:W-:-:S03]  /*13960*/  IMAD R2, R18, UR4, RZ ;  /* 0x0000000412027c24 */ /* 0x000fc6000f8e02ff */
[----:B------:R-:W-:Y:S01]  /*13970*/  SHF.R.S32.HI R3, RZ, 0x1f, R13 ;  /* 0x0000001fff037819 */ /* 0x000fe2000001140d */
[----:B------:R-:W-:Y:S01]  /*13980*/  IMAD R5, R17, UR5, R2 ;  /* 0x0000000511057c24 */ /* 0x000fe2000f8e0202 */
        /* <DEDUP_REMOVED lines=9> */
.L_x_4896:
[----:B------:R-:W1:Y:S01]  /*13a20*/  S2R R2, SR_TID.X ;  /* 0x0000000000027919 */ /* 0x000e620000002100 */
[----:B------:R-:W-:Y:S01]  /*13a30*/  BSSY B2, `(.L_x_4897) ;  /* 0x0000006000027945 */ /* 0x000fe20003800000 */
[----:B-1----:R-:W-:Y:S02]  /*13a40*/  LOP3.LUT R3, R2, 0x7f, RZ, 0xc0, !PT ;  /* 0x0000007f02037812 */ /* 0x002fe400078ec0ff */
[----:B------:R-:W-:Y:S02]  /*13a50*/  SHF.L.U32 R2, R0, 0x1f, RZ ;  /* 0x0000001f00027819 */ /* 0x000fe400000006ff */
[----:B------:R-:W-:Y:S02]  /*13a60*/  ISETP.NE.AND P2, PT, R3, RZ, PT ;  /* 0x000000ff0300720c */ /* 0x000fe40003f45270 */
[----:B------:R-:W1:Y:S02]  /*13a70*/  SYNCS.PHASECHK.TRANS64.TRYWAIT P0, [UR38+0x28c40], R2 ;  /* 0x028c4002ff0075a7 */ /* 0x000e640008000166 */
[----:B-1----:R-:W-:Y:S09]  /*13a80*/  @!P0 BRA `(.L_x_4898) ;  /* 0x0000002400008947 */ /* 0x002ff20003800000 */
.L_x_4965:
[----:B------:R-:W-:Y:S05]  /*13a90*/  BSYNC B2 ;  /* 0x0000000000027941 */ /* 0x000fea0003800000 */
.L_x_4897:
[----:B------:R-:W-:Y:S04]  /*13aa0*/  BSSY B2, `(.L_x_4899) ;  /* 0x0000007000027945 */ /* 0x000fe80003800000 */
[----:B------:R-:W-:Y:S05]  /*13ab0*/  @P2 BRA `(.L_x_4900) ;  /* 0x0000000000142947 */ /* 0x000fea0003800000 */
[----:B------:R-:W-:Y:S01]  /*13ac0*/  ISETP.NE.AND P0, PT, R10, RZ, PT ;  /* 0x000000ff0a00720c */ /* 0x000fe20003f05270 */
[----:B-1----:R-:W-:-:S04]  /*13ad0*/  IMAD.MOV.U32 R3, RZ, RZ, 0x2000 ;  /* 0x00002000ff037424 */ /* 0x002fc800078e00ff */
[----:B------:R2:W-:Y:S08]  /*13ae0*/  SYNCS.ARRIVE.TRANS64 RZ, [UR38+0x28c30], R3 ;  /* 0x028c3003ffff79a7 */ /* 0x0005f00008000026 */
[----:B--2---:R-:W-:Y:S05]  /*13af0*/  @!P0 BRA `(.L_x_4900) ;  /* 0x0000000000048947 */ /* 0x004fea0003800000 */
[----:B------:R-:W-:Y:S01]  /*13b00*/  BPT.TRAP 0x1 ;  /* 0x000000040000795c */ /* 0x000fe20000300000 */
.L_x_4900:
[----:B------:R-:W-:Y:S05]  /*13b10*/  BSYNC B2 ;  /* 0x0000000000027941 */ /* 0x000fea0003800000 */
.L_x_4899:
        /* <DEDUP_REMOVED lines=11> */
.L_x_4901:
        /* <DEDUP_REMOVED lines=11> */
.L_x_4966:
[----:B------:R-:W-:Y:S05]  /*13c80*/  BSYNC B2 ;  /* 0x0000000000027941 */ /* 0x000fea0003800000 */
.L_x_4902:
[----:B------:R-:W-:Y:S01]  /*13c90*/  BSSY B2, `(.L_x_4904) ;  /* 0x0000009000027945 */ /* 0x000fe20003800000 */
[----:B01----:R-:W-:Y:S02]  /*13ca0*/  IMAD.MOV.U32 R2, RZ, RZ, 0x0 ;  /* 0x00000000ff027424 */ /* 0x003fe400078e00ff */
[----:B------:R-:W-:Y:S01]  /*13cb0*/  IMAD.MOV.U32 R3, RZ, RZ, 0x14f00000 ;  /* 0x14f00000ff037424 */ /* 0x000fe200078e00ff */
[----:B------:R-:W-:Y:S06]  /*13cc0*/  @P2 BRA `(.L_x_4905) ;  /* 0x0000000000142947 */ /* 0x000fec0003800000 */
[----:B------:R-:W-:Y:S02]  /*13cd0*/  ISETP.NE.AND P0, PT, R10, RZ, PT ;  /* 0x000000ff0a00720c */ /* 0x000fe40003f05270 */
[----:B------:R-:W-:-:S04]  /*13ce0*/  MOV R5, 0x10000 ;  /* 0x0001000000057802 */ /* 0x000fc80000000f00 */
[----:B------:R0:W-:Y:S07]  /*13cf0*/  SYNCS.ARRIVE.TRANS64 RZ, [UR38+0x28c50], R5 ;  /* 0x028c5005ffff79a7 */ /* 0x0001ee0008000026 */
[----:B------:R-:W-:Y:S05]  /*13d00*/  @!P0 BRA `(.L_x_4905) ;  /* 0x0000000000048947 */ /* 0x000fea0003800000 */
[----:B------:R-:W-:Y:S01]  /*13d10*/  BPT.TRAP 0x1 ;  /* 0x000000040000795c */ /* 0x000fe20000300000 */
.L_x_4905:
[----:B------:R-:W-:Y:S05]  /*13d20*/  BSYNC B2 ;  /* 0x0000000000027941 */ /* 0x000fea0003800000 */
.L_x_4904:
        /* <DEDUP_REMOVED lines=9> */
.L_x_4906:
        /* <DEDUP_REMOVED lines=13> */
.L_x_4907:
        /* <DEDUP_REMOVED lines=13> */
.L_x_4908:
        /* <DEDUP_REMOVED lines=13> */
.L_x_4909:
        /* <DEDUP_REMOVED lines=13> */
.L_x_4910:
        /* <DEDUP_REMOVED lines=13> */
.L_x_4911:
        /* <DEDUP_REMOVED lines=13> */
.L_x_4912:
        /* <DEDUP_REMOVED lines=13> */
.L_x_4913:
        /* <DEDUP_REMOVED lines=8> */
.L_x_4895:
[----:B------:R-:W-:Y:S05]  /*143f0*/  BSYNC B1 ;  /* 0x0000000000017941 */ /* 0x000fea0003800000 */
.L_x_4894:
[----:B------:R-:W-:Y:S01]  /*14400*/  VIADD R7, R7, 0xfffffffe ;  /* 0xfffffffe07077836 */ /* 0x000fe20000000000 */
[----:B------:R-:W-:Y:S06]  /*14410*/  @P1 BRA `(.L_x_4914) ;  /* 0xffffffe800301947 */ /* 0x000fec000383ffff */
[----:B------:R-:W-:Y:S05]  /*14420*/  BSYNC B0 ;  /* 0x0000000000007941 */ /* 0x000fea0003800000 */
.L_x_4873:
        /* <DEDUP_REMOVED lines=19> */
[----:B------:R-:W-:Y:S01]  /*14560*/  IMAD.WIDE.U32 R2, R17, UR4, R2 ;  /* 0x0000000411027c25 */ /* 0x000fe2000f8e0002 */
[----:B------:R-:W-:-:S04]  /*14570*/  ULDC.64 UR4, c[0x0][0x418] ;  /* 0x0001060000047ab9 */ /* 0x000fc80000000a00 */
[----:B------:R-:W-:Y:S02]  /*14580*/  IADD3 R3, R9, R3, RZ ;  /* 0x0000000309037210 */ /* 0x000fe40007ffe0ff */
[----:B------:R-:W-:-:S04]  /*14590*/  LEA R16, P0, R2, UR4, 0x2 ;  /* 0x0000000402107c11 */ /* 0x000fc8000f8010ff */
[----:B------:R-:W-:-:S05]  /*145a0*/  LEA.HI.X R17, R2, UR5, R3, 0x2, P0 ;  /* 0x0000000502117c11 */ /* 0x000fca00080f1403 */
[----:B------:R1:W5:Y:S01]  /*145b0*/  LDG.E R16, desc[UR48][R16.64] ;  /* 0x0000003010107981 */ /* 0x000362000c1e1900 */
[----:B------:R-:W-:-:S04]  /*145c0*/  IMAD.MOV R2, RZ, RZ, -R5 ;  /* 0x000000ffff027224 */ /* 0x000fc800078e0a05 */
[----:B------:R-:W-:-:S07]  /*145d0*/  IMAD R7, R4, R2, R7 ;  /* 0x0000000204077224 */ /* 0x000fce00078e0207 */
.L_x_4917:
[----:B------:R-:W2:Y:S01]  /*145e0*/  S2R R2, SR_TID.X ;  /* 0x0000000000027919 */ /* 0x000ea20000002100 */
[----:B------:R-:W-:Y:S01]  /*145f0*/  BSSY B1, `(.L_x_4918) ;  /* 0x0000006000017945 */ /* 0x000fe20003800000 */
[----:B--2---:R-:W-:Y:S02]  /*14600*/  LOP3.LUT R3, R2, 0x7f, RZ, 0xc0, !PT ;  /* 0x0000007f02037812 */ /* 0x004fe400078ec0ff */
[----:B------:R-:W-:Y:S02]  /*14610*/  SHF.L.U32 R2, R0, 0x1f, RZ ;  /* 0x0000001f00027819 */ /* 0x000fe400000006ff */
[----:B------:R-:W-:Y:S02]  /*14620*/  ISETP.NE.AND P1, PT, R3, RZ, PT ;  /* 0x000000ff0300720c */ /* 0x000fe40003f25270 */
[----:B------:R-:W2:Y:S02]  /*14630*/  SYNCS.PHASECHK.TRANS64.TRYWAIT P0, [UR38+0x28c48], R2 ;  /* 0x028c4802ff0075a7 */ /* 0x000ea40008000166 */
[----:B--2---:R-:W-:Y:S09]  /*14640*/  @!P0 BRA `(.L_x_4919) ;  /* 0x0000001800408947 */ /* 0x004ff20003800000 */
.L_x_4967:
[----:B------:R-:W-:Y:S05]  /*14650*/  BSYNC B1 ;  /* 0x0000000000017941 */ /* 0x000fea0003800000 */
.L_x_4918:
[----:B------:R-:W-:Y:S04]  /*14660*/  BSSY B1, `(.L_x_4920) ;  /* 0x0000007000017945 */ /* 0x000fe80003800000 */
[----:B------:R-:W-:Y:S05]  /*14670*/  @P1 BRA `(.L_x_4921) ;  /* 0x0000000000141947 */ /* 0x000fea0003800000 */
[----:B------:R-:W-:Y:S01]  /*14680*/  ISETP.NE.AND P0, PT, R10, RZ, PT ;  /* 0x000000ff0a00720c */ /* 0x000fe20003f05270 */
[----:B--2---:R-:W-:-:S04]  /*14690*/  IMAD.MOV.U32 R3, RZ, RZ, 0x2000 ;  /* 0x00002000ff037424 */ /* 0x004fc800078e00ff */
[----:B------:R3:W-:Y:S08]  /*146a0*/  SYNCS.ARRIVE.TRANS64 RZ, [UR38+0x28c38], R3 ;  /* 0x028c3803ffff79a7 */ /* 0x0007f00008000026 */
[----:B---3--:R-:W-:Y:S05]  /*146b0*/  @!P0 BRA `(.L_x_4921) ;  /* 0x0000000000048947 */ /* 0x008fea0003800000 */
[----:B------:R-:W-:Y:S01]  /*146c0*/  BPT.TRAP 0x1 ;  /* 0x000000040000795c */ /* 0x000fe20000300000 */
.L_x_4921:
[----:B------:R-:W-:Y:S05]  /*146d0*/  BSYNC B1 ;  /* 0x0000000000017941 */ /* 0x000fea0003800000 */
.L_x_4920:
[----:B------:R-:W-:Y:S01]  /*146e0*/  IMAD.MOV.U32 R4, RZ, RZ, RZ ;  /* 0x000000ffff047224 */ /* 0x000fe200078e00ff */
[----:B------:R-:W-:Y:S01]  /*146f0*/  ULDC.64 UR4, c[0x0][0x198] ;  /* 0x0000660000047ab9 */ /* 0x000fe20000000a00 */
[----:B------:R-:W-:Y:S01]  /*14700*/  PLOP3.LUT P0, PT, PT, PT, PT, 0x80, 0x0 ;  /* 0x000000000000781c */ /* 0x000fe20003f0f070 */
[----:B------:R-:W-:Y:S01]  /*14710*/  UIADD3 UR4, UP0, UR4, 0x370, URZ ;  /* 0x0000037004047890 */ /* 0x000fe2000ff1e03f */
[----:B------:R-:W-:Y:S01]  /*14720*/  SHF.L.U32 R7, R7, 0x6, RZ ;  /* 0x0000000607077819 */ /* 0x000fe200000006ff */
[----:B------:R-:W-:Y:S01]  /*14730*/  UIADD3 UR8, UR38, 0x24400, URZ ;  /* 0x0002440026087890 */ /* 0x000fe2000fffe03f */
[----:B------:R-:W-:Y:S01]  /*14740*/  R2UR UR10, R4 ;  /* 0x00000000040a72ca */ /* 0x000fe200000e0000 */
[----:B------:R-:W-:Y:S02]  /*14750*/  UIADD3 UR9, UR38, 0x28c38, URZ ;  /* 0x00028c3826097890 */ /* 0x000fe4000fffe03f */
[----:B------:R-:W-:Y:S01]  /*14760*/  UIADD3.X UR5, URZ, UR5, URZ, UP0, !UPT ;  /* 0x000000053f057290 */ /* 0x000fe200087fe43f */
[----:B------:R-:W-:Y:S01]  /*14770*/  UMOV UR6, 0x0 ;  /* 0x0000000000067882 */ /* 0x000fe20000000000 */
[----:B------:R-:W-:-:S10]  /*14780*/  UMOV UR7, 0x14f00000 ;  /* 0x14f0000000077882 */ /* 0x000fd40000000000 */
.L_x_4922:
        /* <DEDUP_REMOVED lines=11> */
.L_x_4968:
[----:B------:R-:W-:Y:S05]  /*14840*/  BSYNC B1 ;  /* 0x0000000000017941 */ /* 0x000fea0003800000 */
.L_x_4923:
[----:B------:R-:W-:Y:S01]  /*14850*/  BSSY B1, `(.L_x_4925) ;  /* 0x0000009000017945 */ /* 0x000fe20003800000 */
[----:B--2---:R-:W-:Y:S02]  /*14860*/  IMAD.MOV.U32 R2, RZ, RZ, 0x0 ;  /* 0x00000000ff027424 */ /* 0x004fe400078e00ff */
[----:B------:R-:W-:Y:S01]  /*14870*/  IMAD.MOV.U32 R3, RZ, RZ, 0x14f00000 ;  /* 0x14f00000ff037424 */ /* 0x000fe200078e00ff */
[----:B------:R-:W-:Y:S06]  /*14880*/  @P1 BRA `(.L_x_4926) ;  /* 0x0000000000141947 */ /* 0x000fec0003800000 */
[----:B------:R-:W-:Y:S01]  /*14890*/  ISETP.NE.AND P0, PT, R10, RZ, PT ;  /* 0x000000ff0a00720c */ /* 0x000fe20003f05270 */
[----:B0-----:R-:W-:-:S04]  /*148a0*/  IMAD.MOV.U32 R5, RZ, RZ, 0x10000 ;  /* 0x00010000ff057424 */ /* 0x001fc800078e00ff */
[----:B------:R2:W-:Y:S08]  /*148b0*/  SYNCS.ARRIVE.TRANS64 RZ, [UR38+0x28c58], R5 ;  /* 0x028c5805ffff79a7 */ /* 0x0005f00008000026 */
[----:B--2---:R-:W-:Y:S05]  /*148c0*/  @!P0 BRA `(.L_x_4926) ;  /* 0x0000000000048947 */ /* 0x004fea0003800000 */
[----:B------:R-:W-:Y:S01]  /*148d0*/  BPT.TRAP 0x1 ;  /* 0x000000040000795c */ /* 0x000fe20000300000 */
.L_x_4926:
[----:B------:R-:W-:Y:S05]  /*148e0*/  BSYNC B1 ;  /* 0x0000000000017941 */ /* 0x000fea0003800000 */
.L_x_4925:
        /* <DEDUP_REMOVED lines=9> */
.L_x_4927:
        /* <DEDUP_REMOVED lines=13> */
.L_x_4928:
        /* <DEDUP_REMOVED lines=13> */
.L_x_4929:
        /* <DEDUP_REMOVED lines=13> */
.L_x_4930:
        /* <DEDUP_REMOVED lines=13> */
.L_x_4931:
        /* <DEDUP_REMOVED lines=13> */
.L_x_4932:
        /* <DEDUP_REMOVED lines=13> */
.L_x_4933:
        /* <DEDUP_REMOVED lines=13> */
.L_x_4934:
        /* <DEDUP_REMOVED lines=8> */
.L_x_4916:
[----:B------:R-:W-:Y:S05]  /*14fb0*/  BSYNC B0 ;  /* 0x0000000000007941 */ /* 0x000fea0003800000 */
.L_x_4915:
[----:B------:R-:W-:Y:S01]  /*14fc0*/  LOP3.LUT R0, R0, 0x1, RZ, 0x3c, !PT ;  /* 0x0000000100007812 */ /* 0x000fe200078e3cff */
[----:B------:R-:W-:Y:S01]  /*14fd0*/  IMAD.MOV.U32 R9, RZ, RZ, RZ ;  /* 0x000000ffff097224 */ /* 0x000fe200078e00ff */
[----:B------:R-:W-:-:S07]  /*14fe0*/  MOV R6, RZ ;  /* 0x000000ff00067202 */ /* 0x000fce0000000f00 */
.L_x_4840:
[----:B------:R-:W2:Y:S01]  /*14ff0*/  S2R R3, SR_CgaCtaId ;  /* 0x0000000000037919 */ /* 0x000ea20000008800 */
[----:B------:R-:W-:Y:S02]  /*15000*/  MOV R2, 0x400 ;  /* 0x0000040000027802 */ /* 0x000fe40000000f00 */
[----:B------:R-:W-:Y:S02]  /*15010*/  SHF.L.U32 R9, R9, 0x1f, RZ ;  /* 0x0000001f09097819 */ /* 0x000fe400000006ff */
[----:B--2---:R-:W-:-:S04]  /*15020*/  LEA R2, R3, R2, 0x18 ;  /* 0x0000000203027211 */ /* 0x004fc800078ec0ff */
[----:B------:R-:W2:Y:S02]  /*15030*/  SYNCS.PHASECHK.TRANS64.TRYWAIT P0, [R2+URZ+0x28c20], R9 ;  /* 0x028c2009020075a7 */ /* 0x000ea4000800017f */
[----:B--2---:R-:W-:Y:S05]  /*15040*/  @!P0 BRA `(.L_x_4935) ;  /* 0x0000000c00f08947 */ /* 0x004fea0003800000 */
.L_x_4969:
[----:B------:R-:W-:-:S03]  /*15050*/  UMOV UR4, 0xffffffff ;  /* 0xffffffff00047882 */ /* 0x000fc60000000000 */
[----:B------:R-:W-:Y:S05]  /*15060*/  BRA.DIV UR4, `(.L_x_4936) ;  /* 0x0000000e04fc7947 */ /* 0x000fea000b800000 */
[----:B------:R-:W3:Y:S02]  /*15070*/  S2R R3, SR_TID.X ;  /* 0x0000000000037919 */ /* 0x000ee40000002100 */
[----:B---3--:R-:W-:-:S04]  /*15080*/  SHF.R.U32.HI R3, RZ, 0x5, R3 ;  /* 0x00000005ff037819 */ /* 0x008fc80000011603 */
[----:B------:R-:W-:-:S05]  /*15090*/  LOP3.LUT R3, R3, 0x3, RZ, 0xc0, !PT ;  /* 0x0000000303037812 */ /* 0x000fca00078ec0ff */
[----:B------:R3:W4:Y:S02]  /*150a0*/  SHFL.IDX PT, R14, R3, RZ, 0x1f ;  /* 0x00001fff030e7589 */ /* 0x00072400000e0000 */
.L_x_4972:
[----:B----4-:R-:W-:-:S13]  /*150b0*/  ISETP.NE.AND P0, PT, R14, RZ, PT ;  /* 0x000000ff0e00720c */ /* 0x010fda0003f05270 */
[----:B------:R-:W-:Y:S05]  /*150c0*/  @P0 BRA `(.L_x_4739) ;  /* 0x0000000000880947 */ /* 0x000fea0003800000 */
[----:B------:R-:W-:-:S03]  /*150d0*/  UMOV UR4, 0xffffffff ;  /* 0xffffffff00047882 */ /* 0x000fc60000000000 */
[----:B------:R-:W-:Y:S05]  /*150e0*/  BRA.DIV UR4, `(.L_x_4937) ;  /* 0x0000001204107947 */ /* 0x000fea000b800000 */
[----:B------:R-:W-:-:S13]  /*150f0*/  ELECT P6, URZ, PT ;  /* 0x00000000003f782f */ /* 0x000fda00038c0000 */
.L_x_4975:
[----:B------:R-:W-:Y:S05]  /*15100*/  @!P6 BRA `(.L_x_4739) ;  /* 0x000000000078e947 */ /* 0x000fea0003800000 */
[----:B------:R-:W-:-:S06]  /*15110*/  ULOP3.LUT UR4, UR45, 0x2, URZ, 0xfc, !UPT ;  /* 0x000000022d047892 */ /* 0x000fcc000f8efc3f */
[----:B---3--:R-:W-:-:S05]  /*15120*/  IMAD.U32 R3, RZ, RZ, UR4 ;  /* 0x00000004ff037e24 */ /* 0x008fca000f8e00ff */
[----:B------:R-:W-:-:S13]  /*15130*/  ISETP.NE.AND P2, PT, R3, 0x3, PT ;  /* 0x000000030300780c */ /* 0x000fda0003f45270 */
[----:B------:R-:W-:Y:S05]  /*15140*/  @!P2 BRA `(.L_x_4938) ;  /* 0x000000000004a947 */ /* 0x000fea0003800000 */
[----:B------:R-:W-:Y:S01]  /*15150*/  BPT.TRAP 0x1 ;  /* 0x000000040000795c */ /* 0x000fe20000300000 */
.L_x_4938:
[----:B------:R-:W-:Y:S01]  /*15160*/  VIADD R8, R2, 0x28c40 ;  /* 0x00028c4002087836 */ /* 0x000fe20000000000 */
[----:B------:R-:W-:Y:S01]  /*15170*/  SHF.L.U32 R4, R0, 0x1f, RZ ;  /* 0x0000001f00047819 */ /* 0x000fe200000006ff */
[----:B------:R-:W-:-:S03]  /*15180*/  VIADD R3, R6, 0x1 ;  /* 0x0000000106037836 */ /* 0x000fc60000000000 */
[----:B------:R-:W-:Y:S02]  /*15190*/  LEA R7, R6, R8, 0x3 ;  /* 0x0000000806077211 */ /* 0x000fe400078e18ff */
[C---:B------:R-:W-:Y:S02]  /*151a0*/  ISETP.NE.AND P1, PT, R3.reuse, 0x2, PT ;  /* 0x000000020300780c */ /* 0x040fe40003f25270 */
[----:B------:R-:W3:Y:S02]  /*151b0*/  SYNCS.PHASECHK.TRANS64.TRYWAIT P0, [R7+URZ], R4 ;  /* 0x00000004070075a7 */ /* 0x000ee4000800017f */
[----:B0-----:R-:W-:Y:S02]  /*151c0*/  SEL R5, RZ, 0x1, P1 ;  /* 0x00000001ff057807 */ /* 0x001fe40000800000 */
[----:B------:R-:W-:Y:S02]  /*151d0*/  SEL R3, R3, RZ, P1 ;  /* 0x000000ff03037207 */ /* 0x000fe40000800000 */
[----:B------:R-:W-:-:S03]  /*151e0*/  LOP3.LUT R0, R0, R5, RZ, 0x3c, !PT ;  /* 0x0000000500007212 */ /* 0x000fc600078e3cff */
[----:B------:R-:W-:Y:S01]  /*151f0*/  IMAD R5, R3, 0x8, R8 ;  /* 0x0000000803057824 */ /* 0x000fe200078e0208 */
[----:B------:R-:W-:Y:S01]  /*15200*/  SHF.L.U32 R0, R0, 0x1f, RZ ;  /* 0x0000001f00007819 */ /* 0x000fe200000006ff */
[----:B---3--:R-:W-:Y:S06]  /*15210*/  @!P0 BRA `(.L_x_4939) ;  /* 0x0000000c00e48947 */ /* 0x008fec0003800000 */
.L_x_4976:
[----:B------:R-:W3:Y:S02]  /*15220*/  SYNCS.PHASECHK.TRANS64.TRYWAIT P0, [R5+URZ], R0 ;  /* 0x00000000050075a7 */ /* 0x000ee4000800017f */
[----:B---3--:R-:W-:Y:S05]  /*15230*/  @!P0 BRA `(.L_x_4940) ;  /* 0x0000000c00f08947 */ /* 0x008fea0003800000 */
.L_x_4977:
[----:B------:R-:W-:Y:S05]  /*15240*/  @!P2 BRA `(.L_x_4941) ;  /* 0x000000000004a947 */ /* 0x000fea0003800000 */
[----:B------:R-:W-:Y:S01]  /*15250*/  BPT.TRAP 0x1 ;  /* 0x000000040000795c */ /* 0x000fe20000300000 */
.L_x_4941:
[----:B--2---:R-:W-:-:S05]  /*15260*/  VIADD R2, R2, 0x28c60 ;  /* 0x00028c6002027836 */ /* 0x004fca0000000000 */
[----:B---3--:R-:W-:-:S04]  /*15270*/  LEA R5, R6, R2, 0x3 ;  /* 0x0000000206057211 */ /* 0x008fc800078e18ff */
[----:B------:R-:W2:Y:S02]  /*15280*/  SYNCS.PHASECHK.TRANS64.TRYWAIT P0, [R5+URZ], R4 ;  /* 0x00000004050075a7 */ /* 0x000ea4000800017f */
[----:B--2---:R-:W-:Y:S05]  /*15290*/  @!P0 BRA `(.L_x_4942) ;  /* 0x0000000c00ec8947 */ /* 0x004fea0003800000 */
.L_x_4978:
[----:B------:R-:W-:-:S07]  /*152a0*/  IMAD R3, R3, 0x8, R2 ;  /* 0x0000000803037824 */ /* 0x000fce00078e0202 */
.L_x_4943:
[----:B---3--:R3:W4:Y:S02]  /*152b0*/  SYNCS.PHASECHK.TRANS64.TRYWAIT P0, [R3+URZ], R0 ;  /* 0x00000000030075a7 */ /* 0x008724000800017f */
[----:B----4-:R-:W-:Y:S05]  /*152c0*/  @!P0 NANOSLEEP.SYNCS 0x989680 ;  /* 0x009896800000895d */ /* 0x010fea0003900000 */
[----:B------:R-:W4:Y:S02]  /*152d0*/  @!P0 SYNCS.PHASECHK.TRANS64 P0, [R3+URZ], R0 ;  /* 0x00000000030085a7 */ /* 0x000f24000800007f */
[----:B----4-:R-:W-:Y:S05]  /*152e0*/  @!P0 BRA `(.L_x_4943) ;  /* 0xfffffffc00f08947 */ /* 0x010fea000383ffff */
.L_x_4739:
[----:B------:R-:W-:Y:S05]  /*152f0*/  BSYNC B6 ;  /* 0x0000000000067941 */ /* 0x000fea0003800000 */
.L_x_4736:
[----:B------:R-:W-:Y:S05]  /*15300*/  EXIT ;  /* 0x000000000000794d */ /* 0x000fea0003800000 */
.L_x_4750:
[----:B0-----:R-:W-:-:S04]  /*15310*/  IMAD.U32 R5, RZ, RZ, UR5 ;  /* 0x00000005ff057e24 */ /* 0x001fc8000f8e00ff */
[----:B------:R0:W1:Y:S03]  /*15320*/  SYNCS.PHASECHK.TRANS64.TRYWAIT P1, [R5+URZ+0x28c50], R2 ;  /* 0x028c5002050075a7 */ /* 0x000066000802017f */
[----:B-1----:R-:W-:Y:S05]  /*15330*/  @!P1 NANOSLEEP.SYNCS 0x989680 ;  /* 0x009896800000995d */ /* 0x002fea0003900000 */
[----:B------:R-:W1:Y:S02]  /*15340*/  @!P1 SYNCS.PHASECHK.TRANS64 P1, [R5+URZ+0x28c50], R2 ;  /* 0x028c5002050095a7 */ /* 0x000e64000802007f */
[----:B-1----:R-:W-:Y:S05]  /*15350*/  @!P1 BRA `(.L_x_4750) ;  /* 0xfffffffc00ec9947 */ /* 0x002fea000383ffff */
[----:B------:R-:W-:Y:S05]  /*15360*/  BRA `(.L_x_4944) ;  /* 0xfffffec400647947 */ /* 0x000fea000383ffff */
.L_x_4755:
[----:B-1----:R-:W-:-:S04]  /*15370*/  IMAD.U32 R5, RZ, RZ, UR7 ;  /* 0x00000007ff057e24 */ /* 0x002fc8000f8e00ff */
[----:B------:R1:W2:Y:S03]  /*15380*/  SYNCS.PHASECHK.TRANS64.TRYWAIT P1, [R5+URZ+0x28c50], R2 ;  /* 0x028c5002050075a7 */ /* 0x0002a6000802017f */
[----:B--2---:R-:W-:Y:S05]  /*15390*/  @!P1 NANOSLEEP.SYNCS 0x989680 ;  /* 0x009896800000995d */ /* 0x004fea0003900000 */
[----:B------:R-:W2:Y:S02]  /*153a0*/  @!P1 SYNCS.PHASECHK.TRANS64 P1, [R5+URZ+0x28c50], R2 ;  /* 0x028c5002050095a7 */ /* 0x000ea4000802007f */
[----:B--2---:R-:W-:Y:S05]  /*153b0*/  @!P1 BRA `(.L_x_4755) ;  /* 0xfffffffc00ec9947 */ /* 0x004fea000383ffff */
[----:B------:R-:W-:Y:S05]  /*153c0*/  BRA `(.L_x_4754) ;  /* 0xfffffed0006c7947 */ /* 0x000fea000383ffff */
.L_x_4765:
[----:B0-----:R-:W-:-:S04]  /*153d0*/  MOV R9, UR37 ;  /* 0x0000002500097c02 */ /* 0x001fc80008000f00 */
[----:B------:R0:W1:Y:S03]  /*153e0*/  SYNCS.PHASECHK.TRANS64.TRYWAIT P0, [R9+URZ+0x28c00], R14 ;  /* 0x028c000e090075a7 */ /* 0x000066000800017f */
[----:B-1----:R-:W-:Y:S05]  /*153f0*/  @!P0 NANOSLEEP.SYNCS 0x989680 ;  /* 0x009896800000895d */ /* 0x002fea0003900000 */
[----:B------:R-:W1:Y:S02]  /*15400*/  @!P0 SYNCS.PHASECHK.TRANS64 P0, [R9+URZ+0x28c00], R14 ;  /* 0x028c000e090085a7 */ /* 0x000e64000800007f */
[----:B-1----:R-:W-:Y:S05]  /*15410*/  @!P0 BRA `(.L_x_4765) ;  /* 0xfffffffc00ec8947 */ /* 0x002fea000383ffff */
[----:B------:R-:W-:Y:S05]  /*15420*/  BRA `(.L_x_4945) ;  /* 0xfffffee800a07947 */ /* 0x000fea000383ffff */
.L_x_4769:
[----:B--2---:R-:W-:-:S04]  /*15430*/  IMAD.U32 R5, RZ, RZ, UR37 ;  /* 0x00000025ff057e24 */ /* 0x004fc8000f8e00ff */
[----:B------:R2:W3:Y:S03]  /*15440*/  SYNCS.PHASECHK.TRANS64.TRYWAIT P0, [R5+URZ+0x28c30], R14 ;  /* 0x028c300e050075a7 */ /* 0x0004e6000800017f */
[----:B---3--:R-:W-:Y:S05]  /*15450*/  @!P0 NANOSLEEP.SYNCS 0x989680 ;  /* 0x009896800000895d */ /* 0x008fea0003900000 */
[----:B------:R-:W3:Y:S02]  /*15460*/  @!P0 SYNCS.PHASECHK.TRANS64 P0, [R5+URZ+0x28c30], R14 ;  /* 0x028c300e050085a7 */ /* 0x000ee4000800007f */
[----:B---3--:R-:W-:Y:S05]  /*15470*/  @!P0 BRA `(.L_x_4769) ;  /* 0xfffffffc00ec8947 */ /* 0x008fea000383ffff */
[----:B------:R-:W-:Y:S05]  /*15480*/  BRA `(.L_x_4768) ;  /* 0xfffffee800ec7947 */ /* 0x000fea000383ffff */
.L_x_4781:
[----:B-1----:R1:W3:Y:S02]  /*15490*/  SYNCS.PHASECHK.TRANS64.TRYWAIT P0, [R13+URZ+0x28c50], R14 ;  /* 0x028c500e0d0075a7 */ /* 0x0022e4000800017f */
[----:B---3--:R-:W-:Y:S05]  /*154a0*/  @!P0 NANOSLEEP.SYNCS 0x989680 ;  /* 0x009896800000895d */ /* 0x008fea0003900000 */
[----:B------:R-:W3:Y:S02]  /*154b0*/  @!P0 SYNCS.PHASECHK.TRANS64 P0, [R13+URZ+0x28c50], R14 ;  /* 0x028c500e0d0085a7 */ /* 0x000ee4000800007f */
[----:B---3--:R-:W-:Y:S05]  /*154c0*/  @!P0 BRA `(.L_x_4781) ;  /* 0xfffffffc00f08947 */ /* 0x008fea000383ffff */
[----:B------:R-:W-:Y:S05]  /*154d0*/  BRA `(.L_x_4780) ;  /* 0xffffff0c00587947 */ /* 0x000fea000383ffff */
.L_x_4789:
[----:B0-----:R-:W-:-:S04]  /*154e0*/  IMAD.U32 R14, RZ, RZ, UR32 ;  /* 0x00000020ff0e7e24 */ /* 0x001fc8000f8e00ff */
[----:B------:R0:W3:Y:S03]  /*154f0*/  SYNCS.PHASECHK.TRANS64.TRYWAIT P0, [R14+URZ+0x28c30], R13 ;  /* 0x028c300d0e0075a7 */ /* 0x0000e6000800017f */
[----:B---3--:R-:W-:Y:S05]  /*15500*/  @!P0 NANOSLEEP.SYNCS 0x989680 ;  /* 0x009896800000895d */ /* 0x008fea0003900000 */
[----:B------:R-:W3:Y:S02]  /*15510*/  @!P0 SYNCS.PHASECHK.TRANS64 P0, [R14+URZ+0x28c30], R13 ;  /* 0x028c300d0e0085a7 */ /* 0x000ee4000800007f */
[----:B---3--:R-:W-:Y:S05]  /*15520*/  @!P0 BRA `(.L_x_4789) ;  /* 0xfffffffc00ec8947 */ /* 0x008fea000383ffff */
[----:B------:R-:W-:Y:S05]  /*15530*/  BRA `(.L_x_4788) ;  /* 0xffffff1000c47947 */ /* 0x000fea000383ffff */
.L_x_4801:
[----:B-1----:R1:W3:Y:S02]  /*15540*/  SYNCS.PHASECHK.TRANS64.TRYWAIT P0, [R14+URZ+0x28c50], R13 ;  /* 0x028c500d0e0075a7 */ /* 0x0022e4000800017f */
[----:B---3--:R-:W-:Y:S05]  /*15550*/  @!P0 NANOSLEEP.SYNCS 0x989680 ;  /* 0x009896800000895d */ /* 0x008fea0003900000 */
[----:B------:R-:W3:Y:S02]  /*15560*/  @!P0 SYNCS.PHASECHK.TRANS64 P0, [R14+URZ+0x28c50], R13 ;  /* 0x028c500d0e0085a7 */ /* 0x000ee4000800007f */
[----:B---3--:R-:W-:Y:S05]  /*15570*/  @!P0 BRA `(.L_x_4801) ;  /* 0xfffffffc00f08947 */ /* 0x008fea000383ffff */
[----:B------:R-:W-:Y:S05]  /*15580*/  BRA `(.L_x_4800) ;  /* 0xffffff3400ac7947 */ /* 0x000fea000383ffff */
.L_x_4810:
[----:B-1----:R-:W-:-:S04]  /*15590*/  IMAD.U32 R6, RZ, RZ, UR29 ;  /* 0x0000001dff067e24 */ /* 0x002fc8000f8e00ff */
[----:B------:R1:W4:Y:S03]  /*155a0*/  SYNCS.PHASECHK.TRANS64.TRYWAIT P1, [R6+URZ+0x28c30], R13 ;  /* 0x028c300d060075a7 */ /* 0x000326000802017f */
[----:B----4-:R-:W-:Y:S05]  /*155b0*/  @!P1 NANOSLEEP.SYNCS 0x989680 ;  /* 0x009896800000995d */ /* 0x010fea0003900000 */
[----:B------:R-:W4:Y:S02]  /*155c0*/  @!P1 SYNCS.PHASECHK.TRANS64 P1, [R6+URZ+0x28c30], R13 ;  /* 0x028c300d060095a7 */ /* 0x000f24000802007f */
[----:B----4-:R-:W-:Y:S05]  /*155d0*/  @!P1 BRA `(.L_x_4810) ;  /* 0xfffffffc00ec9947 */ /* 0x010fea000383ffff */
[----:B------:R-:W-:Y:S05]  /*155e0*/  BRA `(.L_x_4809) ;  /* 0xffffff3c00547947 */ /* 0x000fea000383ffff */
.L_x_4814:
[----:B--2---:R2:W3:Y:S02]  /*155f0*/  SYNCS.PHASECHK.TRANS64.TRYWAIT P1, [R192+URZ+0x28c50], R13 ;  /* 0x028c500dc00075a7 */ /* 0x0044e4000802017f */
[----:B---3--:R-:W-:Y:S05]  /*15600*/  @!P1 NANOSLEEP.SYNCS 0x989680 ;  /* 0x009896800000995d */ /* 0x008fea0003900000 */
[----:B------:R-:W3:Y:S02]  /*15610*/  @!P1 SYNCS.PHASECHK.TRANS64 P1, [R192+URZ+0x28c50], R13 ;  /* 0x028c500dc00095a7 */ /* 0x000ee4000802007f */
[----:B---3--:R-:W-:Y:S05]  /*15620*/  @!P1 BRA `(.L_x_4814) ;  /* 0xfffffffc00f09947 */ /* 0x008fea000383ffff */
[----:B------:R-:W-:Y:S05]  /*15630*/  BRA `(.L_x_4813) ;  /* 0xffffff5400707947 */ /* 0x000fea000383ffff */
.L_x_4820:
[----:B-1----:R-:W-:-:S04]  /*15640*/  MOV R6, UR31 ;  /* 0x0000001f00067c02 */ /* 0x002fc80008000f00 */
[----:B------:R1:W3:Y:S03]  /*15650*/  SYNCS.PHASECHK.TRANS64.TRYWAIT P0, [R6+URZ+0x28c30], R13 ;  /* 0x028c300d060075a7 */ /* 0x0002e6000800017f */
[----:B---3--:R-:W-:Y:S05]  /*15660*/  @!P0 NANOSLEEP.SYNCS 0x989680 ;  /* 0x009896800000895d */ /* 0x008fea0003900000 */
[----:B------:R-:W3:Y:S02]  /*15670*/  @!P0 SYNCS.PHASECHK.TRANS64 P0, [R6+URZ+0x28c30], R13 ;  /* 0x028c300d060085a7 */ /* 0x000ee4000800007f */
[----:B---3--:R-:W-:Y:S05]  /*15680*/  @!P0 BRA `(.L_x_4820) ;  /* 0xfffffffc00ec8947 */ /* 0x008fea000383ffff */
[----:B------:R-:W-:Y:S05]  /*15690*/  BRA `(.L_x_4819) ;  /* 0xffffff5800687947 */ /* 0x000fea000383ffff */
.L_x_4832:
[----:B-1----:R1:W3:Y:S02]  /*156a0*/  SYNCS.PHASECHK.TRANS64.TRYWAIT P0, [R16+URZ+0x28c50], R13 ;  /* 0x028c500d100075a7 */ /* 0x0022e4000800017f */
[----:B---3--:R-:W-:Y:S05]  /*156b0*/  @!P0 NANOSLEEP.SYNCS 0x989680 ;  /* 0x009896800000895d */ /* 0x008fea0003900000 */
[----:B------:R-:W3:Y:S02]  /*156c0*/  @!P0 SYNCS.PHASECHK.TRANS64 P0, [R16+URZ+0x28c50], R13 ;  /* 0x028c500d100085a7 */ /* 0x000ee4000800007f */
[----:B---3--:R-:W-:Y:S05]  /*156d0*/  @!P0 BRA `(.L_x_4832) ;  /* 0xfffffffc00f08947 */ /* 0x008fea000383ffff */
[----:B------:R-:W-:Y:S05]  /*156e0*/  BRA `(.L_x_4831) ;  /* 0xffffff7c00347947 */ /* 0x000fea000383ffff */
.L_x_4851:
[----:B------:R-:W-:Y:S01]  /*156f0*/  IMAD.MOV.U32 R13, RZ, RZ, R19 ;  /* 0x000000ffff0d7224 */ /* 0x000fe200078e0013 */
[----:B------:R-:W-:Y:S01]  /*15700*/  MOV R15, 0xffffffff ;  /* 0xffffffff000f7802 */ /* 0x000fe20000000f00 */
[----:B------:R-:W-:Y:S02]  /*15710*/  IMAD.MOV.U32 R12, RZ, RZ, RZ ;  /* 0x000000ffff0c7224 */ /* 0x000fe400078e00ff */
[----:B------:R-:W-:-:S07]  /*15720*/  IMAD.MOV.U32 R11, RZ, RZ, 0x1f ;  /* 0x0000001fff0b7424 */ /* 0x000fce00078e00ff */
[----:B------:R-:W-:Y:S05]  /*15730*/  WARPSYNC.COLLECTIVE R15, `(.L_x_4946) ;  /* 0x000000000f087348 */ /* 0x000fea0003c00000 */
[----:B------:R0:W1:Y:S02]  /*15740*/  SHFL.IDX P6, R14, R13, R12, R11 ;  /* 0x0000000c0d0e7389 */ /* 0x00006400000c000b */
[----:B01----:R-:W-:Y:S01]  /*15750*/  ENDCOLLECTIVE ;  /* 0x000000000000791b */ /* 0x003fe20003800000 */
.L_x_4946:
[----:B------:R-:W-:Y:S05]  /*15760*/  BRA `(.L_x_4947) ;  /* 0xffffffbc00f87947 */ /* 0x000fea000383ffff */
.L_x_4853:
[----:B------:R-:W-:Y:S01]  /*15770*/  BSSY B0, `(.L_x_4948) ;  /* 0x0000006000007945 */ /* 0x000fe20003800000 */
[----:B------:R-:W-:-:S07]  /*15780*/  IMAD.MOV.U32 R15, RZ, RZ, -0x1 ;  /* 0xffffffffff0f7424 */ /* 0x000fce00078e00ff */
[----:B------:R-:W-:Y:S05]  /*15790*/  WARPSYNC.COLLECTIVE R15, `(.L_x_4949) ;  /* 0x000000000f0c7348 */ /* 0x000fea0003c00000 */
[----:B------:R-:W-:Y:S02]  /*157a0*/  ELECT P6, UR62, PT ;  /* 0x00000000003e782f */ /* 0x000fe400038c0000 */
[----:B------:R-:W-:Y:S01]  /*157b0*/  MOV R14, UR62 ;  /* 0x0000003e000e7c02 */ /* 0x000fe20008000f00 */
[----:B------:R-:W-:Y:S10]  /*157c0*/  ENDCOLLECTIVE ;  /* 0x000000000000791b */ /* 0x000ff40003800000 */
.L_x_4949:
[----:B------:R-:W-:Y:S05]  /*157d0*/  BSYNC B0 ;  /* 0x0000000000007941 */ /* 0x000fea0003800000 */
.L_x_4948:
[----:B------:R-:W-:Y:S05]  /*157e0*/  BRA `(.L_x_4950) ;  /* 0xffffffbc00f87947 */ /* 0x000fea000383ffff */
.L_x_4855:
[----:B0-----:R-:W-:-:S04]  /*157f0*/  IMAD.U32 R3, RZ, RZ, UR38 ;  /* 0x00000026ff037e24 */ /* 0x001fc8000f8e00ff */
[----:B------:R0:W1:Y:S03]  /*15800*/  SYNCS.PHASECHK.TRANS64.TRYWAIT P0, [R3+URZ+0x28c40], R0 ;  /* 0x028c4000030075a7 */ /* 0x000066000800017f */
[----:B-1----:R-:W-:Y:S05]  /*15810*/  @!P0 NANOSLEEP.SYNCS 0x989680 ;  /* 0x009896800000895d */ /* 0x002fea0003900000 */
[----:B------:R-:W1:Y:S02]  /*15820*/  @!P0 SYNCS.PHASECHK.TRANS64 P0, [R3+URZ+0x28c40], R0 ;  /* 0x028c4000030085a7 */ /* 0x000e64000800007f */
[----:B-1----:R-:W-:Y:S05]  /*15830*/  @!P0 BRA `(.L_x_4855) ;  /* 0xfffffffc00ec8947 */ /* 0x002fea000383ffff */
[----:B------:R-:W-:Y:S05]  /*15840*/  BRA `(.L_x_4951) ;  /* 0xffffffc000587947 */ /* 0x000fea000383ffff */
.L_x_4858:
[----:B------:R-:W-:Y:S01]  /*15850*/  IMAD.MOV.U32 R13, RZ, RZ, R7 ;  /* 0x000000ffff0d7224 */ /* 0x000fe200078e0007 */
[----:B------:R-:W-:Y:S01]  /*15860*/  MOV R12, RZ ;  /* 0x000000ff000c7202 */ /* 0x000fe20000000f00 */
[----:B------:R-:W-:Y:S02]  /*15870*/  IMAD.MOV.U32 R11, RZ, RZ, 0x181f ;  /* 0x0000181fff0b7424 */ /* 0x000fe400078e00ff */
[----:B------:R-:W-:Y:S02]  /*15880*/  IMAD.MOV.U32 R15, RZ, RZ, -0x1 ;  /* 0xffffffffff0f7424 */ /* 0x000fe400078e00ff */
[----:B------:R-:W-:-:S07]  /*15890*/  VIADD R4, R4, UR40 ;  /* 0x0000002804047c36 */ /* 0x000fce0008000000 */
[----:B------:R-:W-:Y:S05]  /*158a0*/  WARPSYNC.COLLECTIVE R15, `(.L_x_4952) ;  /* 0x000000000f087348 */ /* 0x000fea0003c00000 */
[----:B------:R0:W1:Y:S02]  /*158b0*/  SHFL.IDX P6, R14, R13, R12, R11 ;  /* 0x0000000c0d0e7389 */ /* 0x00006400000c000b */
[----:B01----:R-:W-:Y:S01]  /*158c0*/  ENDCOLLECTIVE ;  /* 0x000000000000791b */ /* 0x003fe20003800000 */
.L_x_4952:
[----:B------:R-:W-:Y:S01]  /*158d0*/  MOV R13, R0 ;  /* 0x00000000000d7202 */ /* 0x000fe20000000f00 */
[----:B------:R-:W-:-:S07]  /*158e0*/  IMAD.MOV.U32 R2, RZ, RZ, R14 ;  /* 0x000000ffff027224 */ /* 0x000fce00078e000e */
[----:B------:R-:W-:Y:S05]  /*158f0*/  WARPSYNC.COLLECTIVE R15, `(.L_x_4953) ;  /* 0x000000000f087348 */ /* 0x000fea0003c00000 */
[----:B------:R0:W1:Y:S02]  /*15900*/  SHFL.IDX P6, R14, R13, R12, R11 ;  /* 0x0000000c0d0e7389 */ /* 0x00006400000c000b */
[----:B01----:R-:W-:Y:S01]  /*15910*/  ENDCOLLECTIVE ;  /* 0x000000000000791b */ /* 0x003fe20003800000 */
.L_x_4953:
[----:B------:R-:W-:Y:S02]  /*15920*/  ULDC UR4, c[0x0][0x288] ;  /* 0x0000a20000047ab9 */ /* 0x000fe40000000800 */
[----:B------:R-:W-:-:S05]  /*15930*/  IMAD R6, R6, UR4, RZ ;  /* 0x0000000406067c24 */ /* 0x000fca000f8e02ff */
[C---:B------:R-:W-:Y:S02]  /*15940*/  ISETP.GE.AND P1, PT, R4.reuse, R6, PT ;  /* 0x000000060400720c */ /* 0x040fe40003f26270 */
[----:B------:R-:W-:Y:S01]  /*15950*/  IADD3 R11, R4, 0x10, RZ ;  /* 0x00000010040b7810 */ /* 0x000fe20007ffe0ff */
[----:B------:R-:W-:Y:S02]  /*15960*/  IMAD.MOV.U32 R13, RZ, RZ, R7 ;  /* 0x000000ffff0d7224 */ /* 0x000fe400078e0007 */
[----:B------:R-:W-:-:S08]  /*15970*/  IMAD.MOV.U32 R12, RZ, RZ, 0x1 ;  /* 0x00000001ff0c7424 */ /* 0x000fd000078e00ff */
[----:B------:R-:W-:Y:S02]  /*15980*/  @!P1 LEA R9, R5, UR38, 0x1 ;  /* 0x0000002605099c11 */ /* 0x000fe4000f8e08ff */
[----:B------:R-:W-:-:S05]  /*15990*/  @!P1 LEA R14, P2, R8, R14, 0x1 ;  /* 0x0000000e080e9211 */ /* 0x000fca00078408ff */
[----:B------:R-:W-:Y:S02]  /*159a0*/  @!P1 IMAD.X R3, RZ, RZ, R2, P2 ;  /* 0x000000ffff039224 */ /* 0x000fe400010e0602 */
[----:B------:R-:W-:-:S05]  /*159b0*/  @!P1 IMAD.MOV.U32 R2, RZ, RZ, R14 ;  /* 0x000000ffff029224 */ /* 0x000fca00078e000e */
[----:B------:R-:W-:Y:S01]  /*159c0*/  @!PT LDS RZ, [RZ] ;  /* 0x00000000fffff984 */ /* 0x000fe20000000800 */
[----:B------:R-:W-:Y:S01]  /*159d0*/  @!PT LDS RZ, [RZ] ;  /* 0x00000000fffff984 */ /* 0x000fe20000000800 */
[----:B------:R-:W-:Y:S01]  /*159e0*/  @!PT LDS RZ, [RZ] ;  /* 0x00000000fffff984 */ /* 0x000fe20000000800 */
[----:B------:R0:W-:Y:S01]  /*159f0*/  @!P1 LDGSTS.E.BYPASS.LTC128B.128 [R9+0x20400], desc[UR48][R2.64], !P0 ;  /* 0x2040000002099fae */ /* 0x0001e2000c101d70 */
[----:B------:R-:W-:Y:S02]  /*15a00*/  ISETP.GE.AND P1, PT, R11, R6, PT ;  /* 0x000000060b00720c */ /* 0x000fe40003f26270 */
[----:B------:R-:W-:-:S11]  /*15a10*/  MOV R11, 0x181f ;  /* 0x0000181f000b7802 */ /* 0x000fd60000000f00 */
[----:B0-----:R-:W-:Y:S05]  /*15a20*/  WARPSYNC.COLLECTIVE R15, `(.L_x_4954) ;  /* 0x000000000f087348 */ /* 0x001fea0003c00000 */
[----:B------:R1:W2:Y:S02]  /*15a30*/  SHFL.IDX P6, R14, R13, R12, R11 ;  /* 0x0000000c0d0e7389 */ /* 0x0002a400000c000b */
[----:B012---:R-:W-:Y:S01]  /*15a40*/  ENDCOLLECTIVE ;  /* 0x000000000000791b */ /* 0x007fe20003800000 */
.L_x_4954:
[----:B------:R-:W-:Y:S01]  /*15a50*/  VIADD R9, R4, 0x20 ;  /* 0x0000002004097836 */ /* 0x000fe20000000000 */
[----:B------:R-:W-:Y:S01]  /*15a60*/  @!P1 LEA R21, R5, UR38, 0x1 ;  /* 0x0000002605159c11 */ /* 0x000fe2000f8e08ff */
[----:B------:R-:W-:Y:S02]  /*15a70*/  IMAD.MOV.U32 R13, RZ, RZ, R0 ;  /* 0x000000ffff0d7224 */ /* 0x000fe400078e0000 */
[----:B------:R-:W-:-:S07]  /*15a80*/  IMAD.MOV.U32 R2, RZ, RZ, R14 ;  /* 0x000000ffff027224 */ /* 0x000fce00078e000e */
[----:B------:R-:W-:Y:S05]  /*15a90*/  WARPSYNC.COLLECTIVE R15, `(.L_x_4955) ;  /* 0x000000000f087348 */ /* 0x000fea0003c00000 */
[----:B------:R0:W1:Y:S02]  /*15aa0*/  SHFL.IDX P6, R14, R13, R12, R11 ;  /* 0x0000000c0d0e7389 */ /* 0x00006400000c000b */
[----:B01----:R-:W-:Y:S01]  /*15ab0*/  ENDCOLLECTIVE ;  /* 0x000000000000791b */ /* 0x003fe20003800000 */
.L_x_4955:
[----:B------:R-:W-:Y:S01]  /*15ac0*/  MOV R13, R7 ;  /* 0x00000007000d7202 */ /* 0x000fe20000000f00 */
[----:B------:R-:W-:Y:S01]  /*15ad0*/  IMAD.MOV.U32 R12, RZ, RZ, 0x2 ;  /* 0x00000002ff0c7424 */ /* 0x000fe200078e00ff */
[----:B------:R-:W-:-:S04]  /*15ae0*/  @!P1 LEA R14, P2, R8, R14, 0x1 ;  /* 0x0000000e080e9211 */ /* 0x000fc800078408ff */
[----:B------:R-:W-:Y:S01]  /*15af0*/  @!P1 IADD3.X R3, RZ, R2, RZ, P2, !PT ;  /* 0x00000002ff039210 */ /* 0x000fe200017fe4ff */
[----:B------:R-:W-:-:S08]  /*15b00*/  @!P1 IMAD.MOV.U32 R2, RZ, RZ, R14 ;  /* 0x000000ffff029224 */ /* 0x000fd000078e000e */
[----:B------:R-:W-:Y:S05]  /*15b10*/  WARPSYNC.COLLECTIVE R15, `(.L_x_4956) ;  /* 0x000000000f087348 */ /* 0x000fea0003c00000 */
[----:B------:R0:W1:Y:S02]  /*15b20*/  SHFL.IDX P6, R14, R13, R12, R11 ;  /* 0x0000000c0d0e7389 */ /* 0x00006400000c000b */
[----:B01----:R-:W-:Y:S01]  /*15b30*/  ENDCOLLECTIVE ;  /* 0x000000000000791b */ /* 0x003fe20003800000 */
.L_x_4956:
[----:B------:R-:W-:Y:S01]  /*15b40*/  @!PT LDS RZ, [RZ] ;  /* 0x00000000fffff984 */ /* 0x000fe20000000800 */
[----:B------:R-:W-:Y:S01]  /*15b50*/  @!PT LDS RZ, [RZ] ;  /* 0x00000000fffff984 */ /* 0x000fe20000000800 */
[----:B------:R-:W-:Y:S01]  /*15b60*/  @!PT LDS RZ, [RZ] ;  /* 0x00000000fffff984 */ /* 0x000fe20000000800 */
[----:B------:R0:W-:Y:S01]  /*15b70*/  @!P1 LDGSTS.E.BYPASS.LTC128B.128 [R21+0x20c00], desc[UR48][R2.64], !P0 ;  /* 0x20c0000002159fae */ /* 0x0001e2000c101d70 */
[----:B------:R-:W-:Y:S02]  /*15b80*/  ISETP.GE.AND P1, PT, R9, R6, PT ;  /* 0x000000060900720c */ /* 0x000fe40003f26270 */
[----:B------:R-:W-:-:S11]  /*15b90*/  MOV R13, R0 ;  /* 0x00000000000d7202 */ /* 0x000fd60000000f00 */
[----:B------:R-:W-:Y:S01]  /*15ba0*/  @!P1 LEA R9, R5, UR38, 0x1 ;  /* 0x0000002605099c11 */ /* 0x000fe2000f8e08ff */
[----:B0-----:R-:W-:-:S07]  /*15bb0*/  IMAD.MOV.U32 R2, RZ, RZ, R14 ;  /* 0x000000ffff027224 */ /* 0x001fce00078e000e */
[----:B------:R-:W-:Y:S05]  /*15bc0*/  WARPSYNC.COLLECTIVE R15, `(.L_x_4957) ;  /* 0x000000000f087348 */ /* 0x000fea0003c00000 */
[----:B------:R0:W1:Y:S02]  /*15bd0*/  SHFL.IDX P6, R14, R13, R12, R11 ;  /* 0x0000000c0d0e7389 */ /* 0x00006400000c000b */
[----:B01----:R-:W-:Y:S01]  /*15be0*/  ENDCOLLECTIVE ;  /* 0x000000000000791b */ /* 0x003fe20003800000 */
.L_x_4957:
[----:B------:R-:W-:Y:S01]  /*15bf0*/  MOV R13, R7 ;  /* 0x00000007000d7202 */ /* 0x000fe20000000f00 */
[----:B------:R-:W-:Y:S01]  /*15c00*/  IMAD.MOV.U32 R12, RZ, RZ, 0x3 ;  /* 0x00000003ff0c7424 */ /* 0x000fe200078e00ff */
[----:B------:R-:W-:-:S05]  /*15c10*/  @!P1 LEA R14, P2, R8, R14, 0x1 ;  /* 0x0000000e080e9211 */ /* 0x000fca00078408ff */
[----:B------:R-:W-:Y:S02]  /*15c20*/  @!P1 IMAD.X R3, RZ, RZ, R2, P2 ;  /* 0x000000ffff039224 */ /* 0x000fe400010e0602 */
[----:B------:R-:W-:-:S07]  /*15c30*/  @!P1 IMAD.MOV.U32 R2, RZ, RZ, R14 ;  /* 0x000000ffff029224 */ /* 0x000fce00078e000e */
[----:B------:R-:W-:Y:S05]  /*15c40*/  WARPSYNC.COLLECTIVE R15, `(.L_x_4958) ;  /* 0x000000000f087348 */ /* 0x000fea0003c00000 */
[----:B------:R0:W1:Y:S02]  /*15c50*/  SHFL.IDX P6, R14, R13, R12, R11 ;  /* 0x0000000c0d0e7389 */ /* 0x00006400000c000b */
[----:B01----:R-:W-:Y:S01]  /*15c60*/  ENDCOLLECTIVE ;  /* 0x000000000000791b */ /* 0x003fe20003800000 */
.L_x_4958:
[----:B------:R-:W-:Y:S01]  /*15c70*/  @!PT LDS RZ, [RZ] ;  /* 0x00000000fffff984 */ /* 0x000fe20000000800 */
[----:B------:R-:W-:Y:S01]  /*15c80*/  @!PT LDS RZ, [RZ] ;  /* 0x00000000fffff984 */ /* 0x000fe20000000800 */
[----:B------:R-:W-:Y:S01]  /*15c90*/  @!PT LDS RZ, [RZ] ;  /* 0x00000000fffff984 */ /* 0x000fe20000000800 */
[----:B------:R0:W-:Y:S01]  /*15ca0*/  @!P1 LDGSTS.E.BYPASS.LTC128B.128 [R9+0x21400], desc[UR48][R2.64], !P0 ;  /* 0x2140000002099fae */ /* 0x0001e2000c101d70 */
[----:B------:R-:W-:Y:S01]  /*15cb0*/  MOV R13, R0 ;  /* 0x00000000000d7202 */ /* 0x000fe20000000f00 */
[----:B------:R-:W-:-:S07]  /*15cc0*/  IMAD.MOV.U32 R7, RZ, RZ, R14 ;  /* 0x000000ffff077224 */ /* 0x000fce00078e000e */
[----:B0-----:R-:W-:Y:S05]  /*15cd0*/  WARPSYNC.COLLECTIVE R15, `(.L_x_4959) ;  /* 0x000000000f087348 */ /* 0x001fea0003c00000 */
[----:B------:R1:W2:Y:S02]  /*15ce0*/  SHFL.IDX P6, R14, R13, R12, R11 ;  /* 0x0000000c0d0e7389 */ /* 0x0002a400000c000b */
[----:B012---:R-:W-:Y:S01]  /*15cf0*/  ENDCOLLECTIVE ;  /* 0x000000000000791b */ /* 0x007fe20003800000 */
.L_x_4959:
[----:B------:R-:W-:Y:S05]  /*15d00*/  BRA `(.L_x_4960) ;  /* 0xffffffc400307947 */ /* 0x000fea000383ffff */
.L_x_4859:
[----:B0-----:R-:W-:-:S04]  /*15d10*/  IMAD.U32 R3, RZ, RZ, UR38 ;  /* 0x00000026ff037e24 */ /* 0x001fc8000f8e00ff */
[----:B------:R0:W1:Y:S03]  /*15d20*/  SYNCS.PHASECHK.TRANS64.TRYWAIT P0, [R3+URZ+0x28c20], R4 ;  /* 0x028c2004030075a7 */ /* 0x000066000800017f */
[----:B-1----:R-:W-:Y:S05]  /*15d30*/  @!P0 NANOSLEEP.SYNCS 0x989680 ;  /* 0x009896800000895d */ /* 0x002fea0003900000 */
[----:B------:R-:W1:Y:S02]  /*15d40*/  @!P0 SYNCS.PHASECHK.TRANS64 P0, [R3+URZ+0x28c20], R4 ;  /* 0x028c2004030085a7 */ /* 0x000e64000800007f */
[----:B-1----:R-:W-:Y:S05]  /*15d50*/  @!P0 BRA `(.L_x_4859) ;  /* 0xfffffffc00ec8947 */ /* 0x002fea000383ffff */
[----:B------:R-:W-:Y:S05]  /*15d60*/  BRA `(.L_x_4961) ;  /* 0xffffffc400607947 */ /* 0x000fea000383ffff */
.L_x_4862:
[----:B0-----:R-:W-:-:S04]  /*15d70*/  IMAD.U32 R3, RZ, RZ, UR38 ;  /* 0x00000026ff037e24 */ /* 0x001fc8000f8e00ff */
[----:B------:R0:W1:Y:S03]  /*15d80*/  SYNCS.PHASECHK.TRANS64.TRYWAIT P0, [R3+URZ+0x28c60], R4 ;  /* 0x028c6004030075a7 */ /* 0x000066000800017f */
[----:B-1----:R-:W-:Y:S05]  /*15d90*/  @!P0 NANOSLEEP.SYNCS 0x989680 ;  /* 0x009896800000895d */ /* 0x002fea0003900000 */
[----:B------:R-:W1:Y:S02]  /*15da0*/  @!P0 SYNCS.PHASECHK.TRANS64 P0, [R3+URZ+0x28c60], R4 ;  /* 0x028c6004030085a7 */ /* 0x000e64000800007f */
[----:B-1----:R-:W-:Y:S05]  /*15db0*/  @!P0 BRA `(.L_x_4862) ;  /* 0xfffffffc00ec8947 */ /* 0x002fea000383ffff */
[----:B------:R-:W-:Y:S05]  /*15dc0*/  BRA `(.L_x_4962) ;  /* 0xffffffc4006c7947 */ /* 0x000fea000383ffff */
.L_x_4878:
[----:B-1----:R-:W-:-:S04]  /*15dd0*/  MOV R3, UR38 ;  /* 0x0000002600037c02 */ /* 0x002fc80008000f00 */
[----:B------:R1:W2:Y:S03]  /*15de0*/  SYNCS.PHASECHK.TRANS64.TRYWAIT P0, [R3+URZ+0x28c48], R2 ;  /* 0x028c4802030075a7 */ /* 0x0002a6000800017f */
[----:B--2---:R-:W-:Y:S05]  /*15df0*/  @!P0 NANOSLEEP.SYNCS 0x989680 ;  /* 0x009896800000895d */ /* 0x004fea0003900000 */
[----:B------:R-:W2:Y:S02]  /*15e00*/  @!P0 SYNCS.PHASECHK.TRANS64 P0, [R3+URZ+0x28c48], R2 ;  /* 0x028c4802030085a7 */ /* 0x000ea4000800007f */
[----:B--2---:R-:W-:Y:S05]  /*15e10*/  @!P0 BRA `(.L_x_4878) ;  /* 0xfffffffc00ec8947 */ /* 0x004fea000383ffff */
[----:B------:R-:W-:Y:S05]  /*15e20*/  BRA `(.L_x_4963) ;  /* 0xffffffd000387947 */ /* 0x000fea000383ffff */
.L_x_4883:
[----:B012---:R-:W-:-:S04]  /*15e30*/  IMAD.U32 R3, RZ, RZ, UR38 ;  /* 0x00000026ff037e24 */ /* 0x007fc8000f8e00ff */
[----:B------:R0:W1:Y:S03]  /*15e40*/  SYNCS.PHASECHK.TRANS64.TRYWAIT P0, [R3+URZ+0x28c68], R2 ;  /* 0x028c6802030075a7 */ /* 0x000066000800017f */
[----:B-1----:R-:W-:Y:S05]  /*15e50*/  @!P0 NANOSLEEP.SYNCS 0x989680 ;  /* 0x009896800000895d */ /* 0x002fea0003900000 */
[----:B------:R-:W1:Y:S02]  /*15e60*/  @!P0 SYNCS.PHASECHK.TRANS64 P0, [R3+URZ+0x28c68], R2 ;  /* 0x028c6802030085a7 */ /* 0x000e64000800007f */
[----:B-1----:R-:W-:Y:S05]  /*15e70*/  @!P0 BRA `(.L_x_4883) ;  /* 0xfffffffc00ec8947 */ /* 0x002fea000383ffff */
[----:B------:R-:W-:Y:S05]  /*15e80*/  BRA `(.L_x_4964) ;  /* 0xffffffd000987947 */ /* 0x000fea000383ffff */
.L_x_4898:
[----:B-1----:R-:W-:-:S04]  /*15e90*/  IMAD.U32 R3, RZ, RZ, UR38 ;  /* 0x00000026ff037e24 */ /* 0x002fc8000f8e00ff */
[----:B------:R1:W2:Y:S03]  /*15ea0*/  SYNCS.PHASECHK.TRANS64.TRYWAIT P0, [R3+URZ+0x28c40], R2 ;  /* 0x028c4002030075a7 */ /* 0x0002a6000800017f */
[----:B--2---:R-:W-:Y:S05]  /*15eb0*/  @!P0 NANOSLEEP.SYNCS 0x989680 ;  /* 0x009896800000895d */ /* 0x004fea0003900000 */
[----:B------:R-:W2:Y:S02]  /*15ec0*/  @!P0 SYNCS.PHASECHK.TRANS64 P0, [R3+URZ+0x28c40], R2 ;  /* 0x028c4002030085a7 */ /* 0x000ea4000800007f */
[----:B--2---:R-:W-:Y:S05]  /*15ed0*/  @!P0 BRA `(.L_x_4898) ;  /* 0xfffffffc00ec8947 */ /* 0x004fea000383ffff */
[----:B------:R-:W-:Y:S05]  /*15ee0*/  BRA `(.L_x_4965) ;  /* 0xffffffd800e87947 */ /* 0x000fea000383ffff */
.L_x_4903:
[----:B01----:R-:W-:-:S04]  /*15ef0*/  MOV R3, UR38 ;  /* 0x0000002600037c02 */ /* 0x003fc80008000f00 */
[----:B------:R0:W1:Y:S03]  /*15f00*/  SYNCS.PHASECHK.TRANS64.TRYWAIT P0, [R3+URZ+0x28c60], R2 ;  /* 0x028c6002030075a7 */ /* 0x000066000800017f */
[----:B-1----:R-:W-:Y:S05]  /*15f10*/  @!P0 NANOSLEEP.SYNCS 0x989680 ;  /* 0x009896800000895d */ /* 0x002fea0003900000 */
[----:B------:R-:W1:Y:S02]  /*15f20*/  @!P0 SYNCS.PHASECHK.TRANS64 P0, [R3+URZ+0x28c60], R2 ;  /* 0x028c6002030085a7 */ /* 0x000e64000800007f */
[----:B-1----:R-:W-:Y:S05]  /*15f30*/  @!P0 BRA `(.L_x_4903) ;  /* 0xfffffffc00ec8947 */ /* 0x002fea000383ffff */
[----:B------:R-:W-:Y:S05]  /*15f40*/  BRA `(.L_x_4966) ;  /* 0xffffffdc004c7947 */ /* 0x000fea000383ffff */
.L_x_4919:
[----:B--2---:R-:W-:-:S04]  /*15f50*/  IMAD.U32 R3, RZ, RZ, UR38 ;  /* 0x00000026ff037e24 */ /* 0x004fc8000f8e00ff */
[----:B------:R2:W3:Y:S03]  /*15f60*/  SYNCS.PHASECHK.TRANS64.TRYWAIT P0, [R3+URZ+0x28c48], R2 ;  /* 0x028c4802030075a7 */ /* 0x0004e6000800017f */
[----:B---3--:R-:W-:Y:S05]  /*15f70*/  @!P0 NANOSLEEP.SYNCS 0x989680 ;  /* 0x009896800000895d */ /* 0x008fea0003900000 */
[----:B------:R-:W3:Y:S02]  /*15f80*/  @!P0 SYNCS.PHASECHK.TRANS64 P0, [R3+URZ+0x28c48], R2 ;  /* 0x028c4802030085a7 */ /* 0x000ee4000800007f */
[----:B---3--:R-:W-:Y:S05]  /*15f90*/  @!P0 BRA `(.L_x_4919) ;  /* 0xfffffffc00ec8947 */ /* 0x008fea000383ffff */
[----:B------:R-:W-:Y:S05]  /*15fa0*/  BRA `(.L_x_4967) ;  /* 0xffffffe400a87947 */ /* 0x000fea000383ffff */
.L_x_4924:
[----:B--2---:R-:W-:-:S04]  /*15fb0*/  IMAD.U32 R3, RZ, RZ, UR38 ;  /* 0x00000026ff037e24 */ /* 0x004fc8000f8e00ff */
[----:B------:R2:W3:Y:S03]  /*15fc0*/  SYNCS.PHASECHK.TRANS64.TRYWAIT P0, [R3+URZ+0x28c68], R2 ;  /* 0x028c6802030075a7 */ /* 0x0004e6000800017f */
[----:B---3--:R-:W-:Y:S05]  /*15fd0*/  @!P0 NANOSLEEP.SYNCS 0x989680 ;  /* 0x009896800000895d */ /* 0x008fea0003900000 */
[----:B------:R-:W3:Y:S02]  /*15fe0*/  @!P0 SYNCS.PHASECHK.TRANS64 P0, [R3+URZ+0x28c68], R2 ;  /* 0x028c6802030085a7 */ /* 0x000ee4000800007f */
[----:B---3--:R-:W-:Y:S05]  /*15ff0*/  @!P0 BRA `(.L_x_4924) ;  /* 0xfffffffc00ec8947 */ /* 0x008fea000383ffff */
[----:B------:R-:W-:Y:S05]  /*16000*/  BRA `(.L_x_4968) ;  /* 0xffffffe8000c7947 */ /* 0x000fea000383ffff */
.L_x_4935:
[----:B--2---:R2:W3:Y:S02]  /*16010*/  SYNCS.PHASECHK.TRANS64.TRYWAIT P0, [R2+URZ+0x28c20], R9 ;  /* 0x028c2009020075a7 */ /* 0x0044e4000800017f */
[----:B---3--:R-:W-:Y:S05]  /*16020*/  @!P0 NANOSLEEP.SYNCS 0x989680 ;  /* 0x009896800000895d */ /* 0x008fea0003900000 */
[----:B------:R-:W3:Y:S02]  /*16030*/  @!P0 SYNCS.PHASECHK.TRANS64 P0, [R2+URZ+0x28c20], R9 ;  /* 0x028c2009020085a7 */ /* 0x000ee4000800007f */
[----:B---3--:R-:W-:Y:S05]  /*16040*/  @!P0 BRA `(.L_x_4935) ;  /* 0xfffffffc00f08947 */ /* 0x008fea000383ffff */
[----:B------:R-:W-:Y:S05]  /*16050*/  BRA `(.L_x_4969) ;  /* 0xffffffec00fc7947 */ /* 0x000fea000383ffff */
.L_x_4936:
[----:B------:R-:W3:Y:S01]  /*16060*/  S2R R3, SR_TID.X ;  /* 0x0000000000037919 */ /* 0x000ee20000002100 */
[----:B------:R-:W-:Y:S01]  /*16070*/  BSSY B0, `(.L_x_4970) ;  /* 0x000000a000007945 */ /* 0x000fe20003800000 */
[----:B------:R-:W-:Y:S01]  /*16080*/  IMAD.MOV.U32 R12, RZ, RZ, RZ ;  /* 0x000000ffff0c7224 */ /* 0x000fe200078e00ff */
[----:B------:R-:W-:Y:S01]  /*16090*/  MOV R15, 0xffffffff ;  /* 0xffffffff000f7802 */ /* 0x000fe20000000f00 */
[----:B------:R-:W-:Y:S01]  /*160a0*/  IMAD.MOV.U32 R11, RZ, RZ, 0x1f ;  /* 0x0000001fff0b7424 */ /* 0x000fe200078e00ff */
[----:B---3--:R-:W-:-:S04]  /*160b0*/  SHF.R.U32.HI R3, RZ, 0x5, R3 ;  /* 0x00000005ff037819 */ /* 0x008fc80000011603 */
[----:B------:R-:W-:-:S04]  /*160c0*/  LOP3.LUT R3, R3, 0x3, RZ, 0xc0, !PT ;  /* 0x0000000303037812 */ /* 0x000fc800078ec0ff */
[----:B------:R-:W-:-:S07]  /*160d0*/  MOV R13, R3 ;  /* 0x00000003000d7202 */ /* 0x000fce0000000f00 */
[----:B012---:R-:W-:Y:S05]  /*160e0*/  WARPSYNC.COLLECTIVE R15, `(.L_x_4971) ;  /* 0x000000000f087348 */ /* 0x007fea0003c00000 */
[----:B------:R3:W4:Y:S02]  /*160f0*/  SHFL.IDX P6, R14, R13, R12, R11 ;  /* 0x0000000c0d0e7389 */ /* 0x00072400000c000b */
[----:B01234-:R-:W-:Y:S01]  /*16100*/  ENDCOLLECTIVE ;  /* 0x000000000000791b */ /* 0x01ffe20003800000 */
.L_x_4971:
[----:B------:R-:W-:Y:S05]  /*16110*/  BSYNC B0 ;  /* 0x0000000000007941 */ /* 0x000fea0003800000 */
.L_x_4970:
[----:B------:R-:W-:Y:S05]  /*16120*/  BRA `(.L_x_4972) ;  /* 0xffffffec00e07947 */ /* 0x000fea000383ffff */
.L_x_4937:
[----:B------:R-:W-:Y:S01]  /*16130*/  BSSY B0, `(.L_x_4973) ;  /* 0x0000006000007945 */ /* 0x000fe20003800000 */
[----:B------:R-:W-:-:S07]  /*16140*/  IMAD.MOV.U32 R15, RZ, RZ, -0x1 ;  /* 0xffffffffff0f7424 */ /* 0x000fce00078e00ff */
[----:B0123--:R-:W-:Y:S05]  /*16150*/  WARPSYNC.COLLECTIVE R15, `(.L_x_4974) ;  /* 0x000000000f0c7348 */ /* 0x00ffea0003c00000 */
[----:B------:R-:W-:Y:S02]  /*16160*/  ELECT P6, UR62, PT ;  /* 0x00000000003e782f */ /* 0x000fe400038c0000 */
[----:B------:R-:W-:Y:S01]  /*16170*/  MOV R14, UR62 ;  /* 0x0000003e000e7c02 */ /* 0x000fe20008000f00 */
[----:B0123--:R-:W-:Y:S10]  /*16180*/  ENDCOLLECTIVE ;  /* 0x000000000000791b */ /* 0x00fff40003800000 */
.L_x_4974:
[----:B------:R-:W-:Y:S05]  /*16190*/  BSYNC B0 ;  /* 0x0000000000007941 */ /* 0x000fea0003800000 */
.L_x_4973:
[----:B------:R-:W-:Y:S05]  /*161a0*/  BRA `(.L_x_4975) ;  /* 0xffffffec00d47947 */ /* 0x000fea000383ffff */
.L_x_4939:
[----:B0-----:R0:W3:Y:S02]  /*161b0*/  SYNCS.PHASECHK.TRANS64.TRYWAIT P0, [R7+URZ], R4 ;  /* 0x00000004070075a7 */ /* 0x0010e4000800017f */
[----:B---3--:R-:W-:Y:S05]  /*161c0*/  @!P0 NANOSLEEP.SYNCS 0x989680 ;  /* 0x009896800000895d */ /* 0x008fea0003900000 */
[----:B------:R-:W3:Y:S02]  /*161d0*/  @!P0 SYNCS.PHASECHK.TRANS64 P0, [R7+URZ], R4 ;  /* 0x00000004070085a7 */ /* 0x000ee4000800007f */
[----:B---3--:R-:W-:Y:S05]  /*161e0*/  @!P0 BRA `(.L_x_4939) ;  /* 0xfffffffc00f08947 */ /* 0x008fea000383ffff */
[----:B------:R-:W-:Y:S05]  /*161f0*/  BRA `(.L_x_4976) ;  /* 0xfffffff000087947 */ /* 0x000fea000383ffff */
.L_x_4940:
[----:B---3--:R3:W4:Y:S02]  /*16200*/  SYNCS.PHASECHK.TRANS64.TRYWAIT P0, [R5+URZ], R0 ;  /* 0x00000000050075a7 */ /* 0x008724000800017f */
[----:B----4-:R-:W-:Y:S05]  /*16210*/  @!P0 NANOSLEEP.SYNCS 0x989680 ;  /* 0x009896800000895d */ /* 0x010fea0003900000 */
[----:B------:R-:W4:Y:S02]  /*16220*/  @!P0 SYNCS.PHASECHK.TRANS64 P0, [R5+URZ], R0 ;  /* 0x00000000050085a7 */ /* 0x000f24000800007f */
[----:B----4-:R-:W-:Y:S05]  /*16230*/  @!P0 BRA `(.L_x_4940) ;  /* 0xfffffffc00f08947 */ /* 0x010fea000383ffff */
[----:B------:R-:W-:Y:S05]  /*16240*/  BRA `(.L_x_4977) ;  /* 0xffffffec00fc7947 */ /* 0x000fea000383ffff */
.L_x_4942:
[----:B--2---:R2:W3:Y:S02]  /*16250*/  SYNCS.PHASECHK.TRANS64.TRYWAIT P0, [R5+URZ], R4 ;  /* 0x00000004050075a7 */ /* 0x0044e4000800017f */
[----:B---3--:R-:W-:Y:S05]  /*16260*/  @!P0 NANOSLEEP.SYNCS 0x989680 ;  /* 0x009896800000895d */ /* 0x008fea0003900000 */
[----:B------:R-:W3:Y:S02]  /*16270*/  @!P0 SYNCS.PHASECHK.TRANS64 P0, [R5+URZ], R4 ;  /* 0x00000004050085a7 */ /* 0x000ee4000800007f */
[----:B---3--:R-:W-:Y:S05]  /*16280*/  @!P0 BRA `(.L_x_4942) ;  /* 0xfffffffc00f08947 */ /* 0x008fea000383ffff */
[----:B------:R-:W-:Y:S05]  /*16290*/  BRA `(.L_x_4978) ;  /* 0xfffffff000007947 */ /* 0x000fea000383ffff */
.L_x_4979:
        /* <DEDUP_REMOVED lines=14> */
.L_x_15173:


//--------------------- .text._ZN7cutlass13device_kernelIN5flash11enable_sm90INS1_16FlashAttnFwdSm90INS1_25CollectiveMainloopFwdSm90ILi2EN4cute5tupleIJNS5_1CILi1EEES8_S8_EEENS6_IJNS7_ILi64EEESA_SA_EEELi512ENS_10bfloat16_tEfNS_4arch4Sm90ELb0ELb1ELb1ELb0ELb0ELb0ELb1ELb0ELb0ELb1ELb1ELb0EEENS1_21CollectiveEpilogueFwdINS6_IJSA_NS7_ILi512EEESA_EEES9_SC_SE_Li256ELb0ELb1ELb1ELb0EEENS1_19SingleTileSchedulerILb0ELb1ELb1ELi64EEEEEEEEEvNT_6ParamsE --------------------------
	.section	.text._ZN7cutlass13device_kernelIN5flash11enable_sm90INS1_16FlashAttnFwdSm90INS1_25CollectiveMainloopFwdSm90ILi2EN4cute5tupleIJNS5_1CILi1EEES8_S8_EEENS6_IJNS7_ILi64EEESA_SA_EEELi512ENS_10bfloat16_tEfNS_4arch4Sm90ELb0ELb1ELb1ELb0ELb0ELb0ELb1ELb0ELb0ELb1ELb1ELb0EEENS1_21CollectiveEpilogueFwdINS6_IJSA_NS7_ILi512EEESA_EEES9_SC_SE_Li256ELb0ELb1ELb1ELb0EEENS1_19SingleTileSchedulerILb0ELb1ELb1ELi64EEEEEEEEEvNT_6ParamsE,"ax",@progbits
	.align	128
.text._ZN7cutlass13device_kernelIN5flash11enable_sm90INS1_16FlashAttnFwdSm90INS1_25CollectiveMainloopFwdSm90ILi2EN4cute5tupleIJNS5_1CILi1EEES8_S8_EEENS6_IJNS7_ILi64EEESA_SA_EEELi512ENS_10bfloat16_tEfNS_4arch4Sm90ELb0ELb1ELb1ELb0ELb0ELb0ELb1ELb0ELb0ELb1ELb1ELb0EEENS1_21CollectiveEpilogueFwdINS6_IJSA_NS7_ILi512EEESA_EEES9_SC_SE_Li256ELb0ELb1ELb1ELb0EEENS1_19SingleTileSchedulerILb0ELb1ELb1ELi64EEEEEEEEEvNT_6ParamsE:
        .type           _ZN7cutlass13device_kernelIN5flash11enable_sm90INS1_16FlashAttnFwdSm90INS1_25CollectiveMainloopFwdSm90ILi2EN4cute5tupleIJNS5_1CILi1EEES8_S8_EEENS6_IJNS7_ILi64EEESA_SA_EEELi512ENS_10bfloat16_tEfNS_4arch4Sm90ELb0ELb1ELb1ELb0ELb0ELb0ELb1ELb0ELb0ELb1ELb1ELb0EEENS1_21CollectiveEpilogueFwdINS6_IJSA_NS7_ILi512EEESA_EEES9_SC_SE_Li256ELb0ELb1ELb1ELb0EEENS1_19SingleTileSchedulerILb0ELb1ELb1ELi64EEEEEEEEEvNT_6ParamsE,@function
        .size           _ZN7cutlass13device_kernelIN5flash11enable_sm90INS1_16FlashAttnFwdSm90INS1_25CollectiveMainloopFwdSm90ILi2EN4cute5tupleIJNS5_1CILi1EEES8_S8_EEENS6_IJNS7_ILi64EEESA_SA_EEELi512ENS_10bfloat16_tEfNS_4arch4Sm90ELb0ELb1ELb1ELb0ELb0ELb0ELb1ELb0ELb0ELb1ELb1ELb0EEENS1_21CollectiveEpilogueFwdINS6_IJSA_NS7_ILi512EEESA_EEES9_SC_SE_Li256ELb0ELb1ELb1ELb0EEENS1_19SingleTileSchedulerILb0ELb1ELb1ELi64EEEEEEEEEvNT_6ParamsE,(.L_x_15174 - _ZN7cutlass13device_kernelIN5flash11enable_sm90INS1_16FlashAttnFwdSm90INS1_25CollectiveMainloopFwdSm90ILi2EN4cute5tupleIJNS5_1CILi1EEES8_S8_EEENS6_IJNS7_ILi64EEESA_SA_EEELi512ENS_10bfloat16_tEfNS_4arch4Sm90ELb0ELb1ELb1ELb0ELb0ELb0ELb1ELb0ELb0ELb1ELb1ELb0EEENS1_21CollectiveEpilogueFwdINS6_IJSA_NS7_ILi512EEESA_EEES9_SC_SE_Li256ELb0ELb1ELb1ELb0EEENS1_19SingleTileSchedulerILb0ELb1ELb1ELi64EEEEEEEEEvNT_6ParamsE)
        .other          _ZN7cutlass13device_kernelIN5flash11enable_sm90INS1_16FlashAttnFwdSm90INS1_25CollectiveMainloopFwdSm90ILi2EN4cute5tupleIJNS5_1CILi1EEES8_S8_EEENS6_IJNS7_ILi64EEESA_SA_EEELi512ENS_10bfloat16_tEfNS_4arch4Sm90ELb0ELb1ELb1ELb0ELb0ELb0ELb1ELb0ELb0ELb1ELb1ELb0EEENS1_21CollectiveEpilogueFwdINS6_IJSA_NS7_ILi512EEESA_EEES9_SC_SE_Li256ELb0ELb1ELb1ELb0EEENS1_19SingleTileSchedulerILb0ELb1ELb1ELi64EEEEEEEEEvNT_6ParamsE,@"STO_CUDA_ENTRY STV_DEFAULT"
_ZN7cutlass13device_kernelIN5flash11enable_sm90INS1_16FlashAttnFwdSm90INS1_25CollectiveMainloopFwdSm90ILi2EN4cute5tupleIJNS5_1CILi1EEES8_S8_EEENS6_IJNS7_ILi64EEESA_SA_EEELi512ENS_10bfloat16_tEfNS_4arch4Sm90ELb0ELb1ELb1ELb0ELb0ELb0ELb1ELb0ELb0ELb1ELb1ELb0EEENS1_21CollectiveEpilogueFwdINS6_IJSA_NS7_ILi512EEESA_EEES9_SC_SE_Li256ELb0ELb1ELb1ELb0EEENS1_19SingleTileSchedulerILb0ELb1ELb1ELi64EEEEEEEEEvNT_6ParamsE:
[----:B------:R-:W0:Y:S02]  /*0000*/  LDC R1, c[0x0][0x28] ;  /* 0x00000a00ff017b82 */ /* 0x000e240000000800 */
[----:B0-----:R-:W-:Y:S01]  /*0010*/  VIADD R1, R1, 0xfffffb80 ;  /* 0xfffffb8001017836 */ /* 0x001fe20000000000 */
[----:B------:R-:W0:Y:S01]  /*0020*/  S2R R3, SR_TID.X ;  /* 0x0000000000037919 */ /* 0x000e220000002100 */
[----:B------:R-:W-:Y:S01]  /*0030*/  ELECT P0, URZ, PT ;  /* 0x00000000003f782f */ /* 0x000fe20003800000 */
[----:B------:R-:W-:Y:S01]  /*0040*/  BSSY B0, `(.L_x_4980) ;  /* 0x0000011000007945 */ /* 0x000fe20003800000 */
[----:B------:R-:W-:Y:S02]  /*0050*/  ULDC UR4, c[0x0][0x20] ;  /* 0x0000080000047ab9 */ /* 0x000fe40000000800 */
[----:B------:R-:W-:Y:S01]  /*0060*/  IADD3 R16, P1, R1, UR4, RZ ;  /* 0x0000000401107c10 */ /* 0x000fe2000ff3e0ff */
[----:B------:R-:W-:-:S04]  /*0070*/  ULDC UR4, c[0x0][0x24] ;  /* 0x0000090000047ab9 */ /* 0x000fc80000000800 */
[----:B------:R-:W-:Y:S01]  /*0080*/  IMAD.X R17, RZ, RZ, UR4, P1 ;  /* 0x00000004ff117e24 */ /* 0x000fe200088e06ff */
        /* <DEDUP_REMOVED lines=12> */
.L_x_4981:
[----:B------:R-:W-:Y:S05]  /*0150*/  BSYNC B0 ;  /* 0x0000000000007941 */ /* 0x000fea0003800000 */
.L_x_4980:
        /* <DEDUP_REMOVED lines=10> */
[----:B------:R-:W-:Y:S01]  /*0200*/  SHF.R.U32.HI R3, RZ, 0x7, R3 ;  /* 0x00000007ff037819 */ /* 0x000fe20000011603 */
[----:B------:R-:W-:-:S04]  /*0210*/  VOTEU.ANY UP2, P0 ;  /* 0x00000000003f7886 */ /* 0x000fc80000040100 */
[----:B------:R2:W3:Y:S01]  /*0220*/  SHFL.IDX PT, R4, R3, RZ, 0x1f ;  /* 0x00001fff03047589 */ /* 0x0004e200000e0000 */
[----:B0-----:R-:W-:Y:S01]  /*0230*/  ISETP.NE.AND P1, PT, R2, RZ, PT ;  /* 0x000000ff0200720c */ /* 0x001fe20003f25270 */
[----:B-1----:R-:W-:Y:S02]  /*0240*/  @UP0 ULEA UR8, UR8, UR6, 0x18 ;  /* 0x0000000608080291 */ /* 0x002fe4000f8ec03f */
[----:B------:R-:W-:-:S04]  /*0250*/  @UP0 UIADD3 UR6, -UR7, 0x100000, URZ ;  /* 0x0010000007060890 */ /* 0x000fc8000fffe13f */
[----:B------:R-:W-:Y:S02]  /*0260*/  @UP0 USHF.L.U32 UR7, UR6, 0xb, URZ ;  /* 0x0000000b06070899 */ /* 0x000fe4000800063f */
[----:B------:R-:W-:Y:S01]  /*0270*/  @UP0 USHF.L.U32 UR6, UR6, 0x1, URZ ;  /* 0x0000000106060899 */ /* 0x000fe2000800063f */
[----:B------:R-:W-:Y:S01]  /*0280*/  VOTEU.ANY UP0, P0 ;  /* 0x00000000003f7886 */ /* 0x000fe20000000100 */
[----:B------:R-:W0:Y:S04]  /*0290*/  FENCE.VIEW.ASYNC.S ;  /* 0x00000000000073c6 */ /* 0x000e280000000000 */
[----:B0-----:R2:W0:Y:S01]  /*02a0*/  @UP0 SYNCS.EXCH.64 URZ, [UR8+0x38800], UR4 ;  /* 0x03880004083f05b2 */ /* 0x0014220008000100 */
[----:B------:R2:W1:Y:S05]  /*02b0*/  @UP1 SYNCS.EXCH.64 URZ, [UR8+0x38810], UR4 ;  /* 0x03881004083f15b2 */ /* 0x00046a0008000100 */
[----:B------:R2:W4:Y:S02]  /*02c0*/  @UP2 SYNCS.EXCH.64 URZ, [UR8+0x38820], UR6 ;  /* 0x03882006083f25b2 */ /* 0x0005240008000100 */
[----:B--23--:R-:W-:Y:S05]  /*02d0*/  @P1 BRA `(.L_x_4982) ;  /* 0x0000000000381947 */ /* 0x00cfea0003800000 */
[----:B------:R-:W2:Y:S01]  /*02e0*/  S2UR UR5, SR_CgaCtaId ;  /* 0x00000000000579c3 */ /* 0x000ea20000008800 */
[----:B------:R-:W-:Y:S01]  /*02f0*/  UMOV UR4, 0x400 ;  /* 0x0000040000047882 */ /* 0x000fe20000000000 */
[----:B------:R-:W-:Y:S01]  /*0300*/  UMOV UR7, 0x1 ;  /* 0x0000000100077882 */ /* 0x000fe20000000000 */
[----:B------:R-:W-:Y:S01]  /*0310*/  ELECT P0, URZ, PT ;  /* 0x00000000003f782f */ /* 0x000fe20003800000 */
[----:B--2---:R-:W-:Y:S02]  /*0320*/  ULEA UR6, UR5, UR4, 0x18 ;  /* 0x0000000405067291 */ /* 0x004fe4000f8ec03f */
[----:B------:R-:W-:-:S04]  /*0330*/  UIADD3 UR4, -UR7, 0x100000, URZ ;  /* 0x0010000007047890 */ /* 0x000fc8000fffe13f */
[----:B------:R-:W-:Y:S02]  /*0340*/  USHF.L.U32 UR5, UR4, 0xb, URZ ;  /* 0x0000000b04057899 */ /* 0x000fe4000800063f */
[----:B------:R-:W-:Y:S01]  /*0350*/  USHF.L.U32 UR4, UR4, 0x1, URZ ;  /* 0x0000000104047899 */ /* 0x000fe2000800063f */
[----:B------:R-:W2:Y:S11]  /*0360*/  FENCE.VIEW.ASYNC.S ;  /* 0x00000000000073c6 */ /* 0x000eb60000000000 */
[----:B--2---:R2:W3:Y:S01]  /*0370*/  SYNCS.EXCH.64 URZ, [UR6+0x38830], UR4 ;  /* 0x03883004063f75b2 */ /* 0x0044e20008000100 */
[----:B------:R2:W0:Y:S01]  /*0380*/  SYNCS.EXCH.64 URZ, [UR6+0x38840], UR4 ;  /* 0x03884004063f75b2 */ /* 0x0004220008000100 */
[----:B------:R2:W0:Y:S01]  /*0390*/  SYNCS.EXCH.64 URZ, [UR6+0x38838], UR4 ;  /* 0x03883804063f75b2 */ /* 0x0004220008000100 */
[----:B------:R2:W0:Y:S01]  /*03a0*/  SYNCS.EXCH.64 URZ, [UR6+0x38848], UR4 ;  /* 0x03884804063f75b2 */ /* 0x0004220008000100 */
[----:B------:R-:W-:Y:S01]  /*03b0*/  NOP ;  /* 0x0000000000007918 */ /* 0x000fe20000000000 */
.L_x_4982:
[----:B------:R-:W5:Y:S01]  /*03c0*/  SHFL.IDX PT, R2, R0, RZ, 0x1f ;  /* 0x00001fff00027589 */ /* 0x000f6200000e0000 */
[----:B------:R-:W-:Y:S01]  /*03d0*/  NOP ;  /* 0x0000000000007918 */ /* 0x000fe20000000000 */
[----:B-----5:R-:W-:-:S13]  /*03e0*/  ISETP.NE.AND P0, PT, R2, RZ, PT ;  /* 0x000000ff0200720c */ /* 0x020fda0003f05270 */
[----:B------:R-:W-:Y:S05]  /*03f0*/  @P0 BRA `(.L_x_4983) ;  /* 0x0000000000480947 */ /* 0x000fea0003800000 */
[----:B--2---:R-:W2:Y:S01]  /*0400*/  S2UR UR5, SR_CgaCtaId ;  /* 0x00000000000579c3 */ /* 0x004ea20000008800 */
[----:B------:R-:W-:Y:S01]  /*0410*/  UMOV UR4, 0x400 ;  /* 0x0000040000047882 */ /* 0x000fe20000000000 */
[----:B------:R-:W-:Y:S01]  /*0420*/  UMOV UR6, 0x1 ;  /* 0x0000000100067882 */ /* 0x000fe20000000000 */
[----:B------:R-:W-:Y:S01]  /*0430*/  UMOV UR9, 0x2 ;  /* 0x0000000200097882 */ /* 0x000fe20000000000 */
[----:B------:R-:W-:-:S04]  /*0440*/  UIADD3 UR6, -UR6, 0x100000, URZ ;  /* 0x0010000006067890 */ /* 0x000fc8000fffe13f */
[----:B------:R-:W-:Y:S02]  /*0450*/  USHF.L.U32 UR7, UR6, 0xb, URZ ;  /* 0x0000000b06077899 */ /* 0x000fe4000800063f */
[----:B------:R-:W-:Y:S01]  /*0460*/  USHF.L.U32 UR6, UR6, 0x1, URZ ;  /* 0x0000000106067899 */ /* 0x000fe2000800063f */
[----:B------:R-:W-:Y:S01]  /*0470*/  ELECT P0, URZ, PT ;  /* 0x00000000003f782f */ /* 0x000fe20003800000 */
[----:B--2---:R-:W-:Y:S02]  /*0480*/  ULEA UR8, UR5, UR4, 0x18 ;  /* 0x0000000405087291 */ /* 0x004fe4000f8ec03f */
[----:B------:R-:W-:-:S04]  /*0490*/  UIADD3 UR4, -UR9, 0x100000, URZ ;  /* 0x0010000009047890 */ /* 0x000fc8000fffe13f */
[----:B------:R-:W-:Y:S02]  /*04a0*/  USHF.L.U32 UR5, UR4, 0xb, URZ ;  /* 0x0000000b04057899 */ /* 0x000fe4000800063f */
[----:B------:R-:W-:Y:S01]  /*04b0*/  USHF.L.U32 UR4, UR4, 0x1, URZ ;  /* 0x0000000104047899 */ /* 0x000fe2000800063f */
[----:B------:R-:W2:Y:S03]  /*04c0*/  FENCE.VIEW.ASYNC.S ;  /* 0x00000000000073c6 */ /* 0x000ea60000000000 */
[----:B--2---:R2:W0:Y:S08]  /*04d0*/  SYNCS.EXCH.64 URZ, [UR8+0x38850], UR6 ;  /* 0x03885006083f75b2 */ /* 0x0044300008000100 */
[----:B------:R2:W0:Y:S01]  /*04e0*/  SYNCS.EXCH.64 URZ, [UR8+0x38860], UR4 ;  /* 0x03886004083f75b2 */ /* 0x0004220008000100 */
[----:B------:R2:W0:Y:S01]  /*04f0*/  SYNCS.EXCH.64 URZ, [UR8+0x38858], UR6 ;  /* 0x03885806083f75b2 */ /* 0x0004220008000100 */
[----:B------:R2:W0:Y:S01]  /*0500*/  SYNCS.EXCH.64 URZ, [UR8+0x38868], UR4 ;  /* 0x03886804083f75b2 */ /* 0x0004220008000100 */
[----:B------:R-:W-:Y:S01]  /*0510*/  NOP ;  /* 0x0000000000007918 */ /* 0x000fe20000000000 */
.L_x_4983:
[----:B------:R-:W5:Y:S01]  /*0520*/  SHFL.IDX PT, R2, R0, RZ, 0x1f ;  /* 0x00001fff00027589 */ /* 0x000f6200000e0000 */
[----:B------:R-:W-:Y:S01]  /*0530*/  NOP ;  /* 0x0000000000007918 */ /* 0x000fe20000000000 */
[----:B-----5:R-:W-:-:S13]  /*0540*/  ISETP.NE.AND P0, PT, R2, RZ, PT ;  /* 0x000000ff0200720c */ /* 0x020fda0003f05270 */
[----:B------:R-:W-:Y:S05]  /*0550*/  @P0 BRA `(.L_x_4984) ;  /* 0x0000000000380947 */ /* 0x000fea0003800000 */
[----:B--2---:R-:W2:Y:S01]  /*0560*/  S2UR UR5, SR_CgaCtaId ;  /* 0x00000000000579c3 */ /* 0x004ea20000008800 */
        /* <DEDUP_REMOVED lines=8> */
[----:B--2---:R2:W0:Y:S01]  /*05f0*/  SYNCS.EXCH.64 URZ, [UR6+0x38870], UR4 ;  /* 0x03887004063f75b2 */ /* 0x0044220008000100 */
[----:B------:R2:W0:Y:S01]  /*0600*/  SYNCS.EXCH.64 URZ, [UR6+0x38880], UR4 ;  /* 0x03888004063f75b2 */ /* 0x0004220008000100 */
[----:B------:R2:W0:Y:S01]  /*0610*/  SYNCS.EXCH.64 URZ, [UR6+0x38878], UR4 ;  /* 0x03887804063f75b2 */ /* 0x0004220008000100 */
[----:B------:R2:W0:Y:S01]  /*0620*/  SYNCS.EXCH.64 URZ, [UR6+0x38888], UR4 ;  /* 0x03888804063f75b2 */ /* 0x0004220008000100 */
[----:B------:R-:W-:Y:S01]  /*0630*/  NOP ;  /* 0x0000000000007918 */ /* 0x000fe20000000000 */
.L_x_4984:
        /* <DEDUP_REMOVED lines=8> */
[----:B------:R-:W-:Y:S01]  /*06c0*/  ELECT P0, URZ, PT ;  /* 0x00000000003f782f */ /* 0x000fe20003800000 */
[----:B--2---:R-:W-:Y:S02]  /*06d0*/  ULEA UR8, UR5, UR4, 0x18 ;  /* 0x0000000405087291 */ /* 0x004fe4000f8ec03f */
[----:B------:R-:W-:-:S04]  /*06e0*/  UIADD3 UR4, -UR6, 0x100000, URZ ;  /* 0x0010000006047890 */ /* 0x000fc8000fffe13f */
[----:B------:R-:W-:Y:S02]  /*06f0*/  USHF.L.U32 UR5, UR4, 0xb, URZ ;  /* 0x0000000b04057899 */ /* 0x000fe4000800063f */
[----:B------:R-:W-:Y:S02]  /*0700*/  USHF.L.U32 UR4, UR4, 0x1, URZ ;  /* 0x0000000104047899 */ /* 0x000fe4000800063f */
        /* <DEDUP_REMOVED lines=9> */
.L_x_4985:
        /* <DEDUP_REMOVED lines=22> */
.L_x_4986:
[----:B------:R-:W-:Y:S01]  /*0900*/  IMAD.MOV.U32 R2, RZ, RZ, 0x1 ;  /* 0x00000001ff027424 */ /* 0x000fe200078e00ff */
[----:B------:R-:W-:Y:S01]  /*0910*/  ISETP.NE.AND P0, PT, R4, RZ, PT ;  /* 0x000000ff0400720c */ /* 0x000fe20003f05270 */
[----:B------:R-:W-:Y:S01]  /*0920*/  NOP ;  /* 0x0000000000007918 */ /* 0x000fe20000000000 */
[----:B01-34-:R-:W-:Y:S01]  /*0930*/  BAR.SYNC.DEFER_BLOCKING 0x0 ;  /* 0x0000000000007b1d */ /* 0x01bfe20000010000 */
[----:B------:R-:W-:Y:S02]  /*0940*/  IADD3 R154, P1, R16, 0x70, RZ ;  /* 0x00000070109a7810 */ /* 0x000fe40007f3e0ff */
[----:B------:R-:W-:Y:S02]  /*0950*/  SEL R2, R2, 0x2, !P0 ;  /* 0x0000000202027807 */ /* 0x000fe40004000000 */
[C---:B------:R-:W-:Y:S01]  /*0960*/  IADD3 R44, P2, R16.reuse, 0x1f4, RZ ;  /* 0x000001f4102c7810 */ /* 0x040fe20007f5e0ff */
[----:B------:R-:W-:Y:S01]  /*0970*/  ULDC.64 UR44, c[0x0][0x208] ;  /* 0x00008200002c7ab9 */ /* 0x000fe20000000a00 */
[----:B------:R-:W-:Y:S01]  /*0980*/  IADD3 R156, P3, R16, 0x230, RZ ;  /* 0x00000230109c7810 */ /* 0x000fe20007f7e0ff */
[----:B------:R0:W-:Y:S01]  /*0990*/  STL [R1+0x44c], R2 ;  /* 0x00044c0201007387 */ /* 0x0001e20000100800 */
[----:B------:R-:W-:Y:S01]  /*09a0*/  BSSY B6, `(.L_x_4987) ;  /* 0x0002c29000067945 */ /* 0x000fe20003800000 */
[----:B------:R-:W-:-:S02]  /*09b0*/  IMAD.X R22, RZ, RZ, R17, P1 ;  /* 0x000000ffff167224 */ /* 0x000fc400008e0611 */
[--C-:B------:R-:W-:Y:S02]  /*09c0*/  IMAD.X R45, RZ, RZ, R17.reuse, P2 ;  /* 0x000000ffff2d7224 */ /* 0x100fe400010e0611 */
[----:B------:R-:W-:Y:S01]  /*09d0*/  IMAD.X R23, RZ, RZ, R17, P3 ;  /* 0x000000ffff177224 */ /* 0x000fe200018e0611 */
[----:B------:R-:W-:Y:S06]  /*09e0*/  @!P0 BRA `(.L_x_4988) ;  /* 0x0000026400f08947 */ /* 0x000fec0003800000 */
.L_x_4989:
[----:B------:R-:W-:-:S08]  /*09f0*/  NOP ;  /* 0x0000000000007918 */ /* 0x000fd00000000000 */
[----:B------:R-:W1:Y:S02]  /*0a00*/  USETMAXREG.TRY_ALLOC.CTAPOOL UP0, 0xf0 ;  /* 0x000000f0000079c8 */ /* 0x000e640008000600 */
[----:B-1----:R-:W-:-:S13]  /*0a10*/  PLOP3.LUT P0, PT, PT, PT, UP0, 0x80, 0x0 ;  /* 0x000000000000781c */ /* 0x002fda0003f0f008 */
[----:B------:R-:W-:Y:S05]  /*0a20*/  @!P0 BRA `(.L_x_4989) ;  /* 0xfffffffc00f08947 */ /* 0x000fea000383ffff */
[----:B------:R-:W1:Y:S01]  /*0a30*/  S2R R5, SR_TID.X ;  /* 0x0000000000057919 */ /* 0x000e620000002100 */
[----:B0-----:R-:W0:Y:S01]  /*0a40*/  LDC R2, c[0x0][0xd50] ;  /* 0x00035400ff027b82 */ /* 0x001e220000000800 */
[----:B------:R3:W-:Y:S04]  /*0a50*/  STL.64 [R1+0x1e8], RZ ;  /* 0x0001e8ff01007387 */ /* 0x0007e80000100a00 */
[----:B------:R3:W-:Y:S03]  /*0a60*/  STL [R1+0x1f0], RZ ;  /* 0x0001f0ff01007387 */ /* 0x0007e60000100800 */
[----:B--2---:R-:W2:Y:S01]  /*0a70*/  S2UR UR4, SR_CTAID.Y ;  /* 0x00000000000479c3 */ /* 0x004ea20000002600 */
[----:B------:R3:W-:Y:S07]  /*0a80*/  STL [R1+0x1f4], RZ ;  /* 0x0001f4ff01007387 */ /* 0x0007ee0000100800 */
[----:B------:R-:W4:Y:S01]  /*0a90*/  S2UR UR36, SR_CTAID.Z ;  /* 0x00000000002479c3 */ /* 0x000f220000002700 */
[----:B0-----:R-:W-:-:S02]  /*0aa0*/  ISETP.NE.AND P1, PT, R2, 0x1, PT ;  /* 0x000000010200780c */ /* 0x001fc40003f25270 */
[----:B-1----:R-:W-:Y:S01]  /*0ab0*/  LOP3.LUT R0, R5, 0xffffff80, RZ, 0xc0, !PT ;  /* 0xffffff8005007812 */ /* 0x002fe200078ec0ff */
[----:B--2---:R-:W-:-:S03]  /*0ac0*/  IMAD.U32 R160, RZ, RZ, UR4 ;  /* 0x00000004ffa07e24 */ /* 0x004fc6000f8e00ff */
[----:B------:R-:W-:-:S07]  /*0ad0*/  ISETP.NE.AND P0, PT, R0, 0x80, PT ;  /* 0x000000800000780c */ /* 0x000fce0003f05270 */
[----:B------:R-:W0:Y:S08]  /*0ae0*/  @P1 LDC R0, c[0x0][0xd54] ;  /* 0x00035500ff001b82 */ /* 0x000e300000000800 */
[----:B------:R-:W1:Y:S08]  /*0af0*/  @P1 LDC R3, c[0x0][0xd58] ;  /* 0x00035600ff031b82 */ /* 0x000e700000000800 */
[----:B------:R-:W-:Y:S06]  /*0b00*/  @!P0 BAR.ARV 0x8, 0x100 ;  /* 0x0204000000008b1d */ /* 0x000fec0000002000 */
[----:B------:R-:W-:Y:S01]  /*0b10*/  ISETP.GE.U32.AND P0, PT, R5, 0x100, PT ;  /* 0x000001000500780c */ /* 0x000fe20003f06070 */
[----:B0-----:R-:W-:-:S12]  /*0b20*/  @P1 IMAD.HI.U32 R0, R0, UR4, RZ ;  /* 0x0000000400001c27 */ /* 0x001fd8000f8e00ff */
[----:B------:R-:W-:Y:S06]  /*0b30*/  @P0 BAR.ARV 0xf, 0x100 ;  /* 0x03c4000000000b1d */ /* 0x000fec0000002000 */
[----:B----4-:R-:W-:Y:S02]  /*0b40*/  ISETP.LE.AND P0, PT, RZ, UR36, PT ;  /* 0x00000024ff007c0c */ /* 0x010fe4000bf03270 */
[----:B-1----:R-:W-:Y:S02]  /*0b50*/  @P1 SHF.R.U32.HI R160, RZ, R3, R0 ;  /* 0x00000003ffa01219 */ /* 0x002fe40000011600 */
[----:B------:R-:W-:-:S03]  /*0b60*/  IADD3 R34, P1, R16, 0x1e8, RZ ;  /* 0x000001e810227810 */ /* 0x000fc60007f3e0ff */
[----:B------:R-:W-:Y:S02]  /*0b70*/  IMAD.MOV R159, RZ, RZ, -R160 ;  /* 0x000000ffff9f7224 */ /* 0x000fe400078e0aa0 */
[----:B------:R-:W-:Y:S02]  /*0b80*/  IMAD.X R35, RZ, RZ, R17, P1 ;  /* 0x000000ffff237224 */ /* 0x000fe400008e0611 */
[----:B------:R-:W-:Y:S02]  /*0b90*/  IMAD R159, R2, R159, UR4 ;  /* 0x00000004029f7e24 */ /* 0x000fe4000f8e029f */
[----:B---3--:R-:W-:Y:S05]  /*0ba0*/  @!P0 BRA `(.L_x_4990) ;  /* 0x000002c000208947 */ /* 0x008fea0003800000 */
[----:B------:R-:W0:Y:S01]  /*0bb0*/  LDC.64 R6, c[0x0][0x418] ;  /* 0x00010600ff067b82 */ /* 0x000e220000000a00 */
[----:B------:R-:W1:Y:S01]  /*0bc0*/  S2R R8, SR_TID.X ;  /* 0x0000000000087919 */ /* 0x000e620000002100 */
[C---:B------:R-:W-:Y:S01]  /*0bd0*/  IADD3 R158, P3, R16.reuse, 0x200, RZ ;  /* 0x00000200109e7810 */ /* 0x040fe20007f7e0ff */
[----:B------:R-:W-:Y:S01]  /*0be0*/  USHF.R.S32.HI UR37, URZ, 0x1f, UR36 ;  /* 0x0000001f3f257899 */ /* 0x000fe20008011424 */
[C---:B------:R-:W-:Y:S01]  /*0bf0*/  IADD3 R40, P2, R16.reuse, 0x38, RZ ;  /* 0x0000003810287810 */ /* 0x040fe20007f5e0ff */
[----:B------:R2:W-:Y:S01]  /*0c00*/  STL.128 [R1+0x200], RZ ;  /* 0x000200ff01007387 */ /* 0x0005e20000100c00 */
[C---:B------:R-:W-:Y:S01]  /*0c10*/  IADD3 R24, P6, R16.reuse, 0x78, RZ ;  /* 0x0000007810187810 */ /* 0x040fe20007fde0ff */
[--C-:B------:R-:W-:Y:S01]  /*0c20*/  IMAD.X R155, RZ, RZ, R17.reuse, P3 ;  /* 0x000000ffff9b7224 */ /* 0x100fe200018e0611 */
[----:B------:R-:W3:Y:S01]  /*0c30*/  LDC R0, c[0x0][0xa80] ;  /* 0x0002a000ff007b82 */ /* 0x000ee20000000800 */
[C---:B------:R-:W-:Y:S01]  /*0c40*/  IADD3 R42, P5, R16.reuse, 0x80, RZ ;  /* 0x00000080102a7810 */ /* 0x040fe20007fbe0ff */
[----:B------:R2:W-:Y:S01]  /*0c50*/  STL.128 [R1+0x210], RZ ;  /* 0x000210ff01007387 */ /* 0x0005e20000100c00 */
[C---:B------:R-:W-:Y:S01]  /*0c60*/  IADD3 R38, P4, R16.reuse, 0x88, RZ ;  /* 0x0000008810267810 */ /* 0x040fe20007f9e0ff */
[--C-:B------:R-:W-:Y:S01]  /*0c70*/  IMAD.X R41, RZ, RZ, R17.reuse, P2 ;  /* 0x000000ffff297224 */ /* 0x100fe200010e0611 */
[C---:B------:R-:W-:Y:S01]  /*0c80*/  IADD3 R19, P3, R16.reuse, 0x94, RZ ;  /* 0x0000009410137810 */ /* 0x040fe20007f7e0ff */
[----:B------:R2:W-:Y:S01]  /*0c90*/  STL.128 [R1+0x230], RZ ;  /* 0x000230ff01007387 */ /* 0x0005e20000100c00 */
[--C-:B------:R-:W-:Y:S01]  /*0ca0*/  IMAD.X R25, RZ, RZ, R17.reuse, P6 ;  /* 0x000000ffff197224 */ /* 0x100fe200030e0611 */
[----:B------:R-:W4:Y:S01]  /*0cb0*/  LDC R29, c[0x0][0x424] ;  /* 0x00010900ff1d7b82 */ /* 0x000f220000000800 */
[--C-:B------:R-:W-:Y:S01]  /*0cc0*/  IMAD.X R67, RZ, RZ, R17.reuse, P5 ;  /* 0x000000ffff437224 */ /* 0x100fe200028e0611 */
[----:B------:R2:W-:Y:S01]  /*0cd0*/  STL.128 [R1+0x240], RZ ;  /* 0x000240ff01007387 */ /* 0x0005e20000100c00 */
[--C-:B------:R-:W-:Y:S01]  /*0ce0*/  IMAD.X R61, RZ, RZ, R17.reuse, P4 ;  /* 0x000000ffff3d7224 */ /* 0x100fe200020e0611 */
[C---:B------:R-:W-:Y:S01]  /*0cf0*/  IADD3 R36, P2, R16.reuse, 0x98, RZ ;  /* 0x0000009810247810 */ /* 0x040fe20007f5e0ff */
[--C-:B------:R-:W-:Y:S01]  /*0d00*/  IMAD.X R50, RZ, RZ, R17.reuse, P3 ;  /* 0x000000ffff327224 */ /* 0x100fe200018e0611 */
[----:B------:R2:W-:Y:S01]  /*0d10*/  STL.128 [R1+0x250], RZ ;  /* 0x000250ff01007387 */ /* 0x0005e20000100c00 */
[----:B------:R-:W-:Y:S01]  /*0d20*/  IADD3 R63, P6, R16, 0xa0, RZ ;  /* 0x000000a0103f7810 */ /* 0x000fe20007fde0ff */
[----:B------:R-:W5:Y:S01]  /*0d30*/  LDC R2, c[0x0][0x2f0] ;  /* 0x0000bc00ff027b82 */ /* 0x000f620000000800 */
[----:B0-----:R-:W-:Y:S01]  /*0d40*/  ISETP.NE.U32.AND P0, PT, R6, RZ, PT ;  /* 0x000000ff0600720c */ /* 0x001fe20003f05070 */
[----:B------:R2:W-:Y:S01]  /*0d50*/  STL.128 [R1+0x260], RZ ;  /* 0x000260ff01007387 */ /* 0x0005e20000100c00 */
[C---:B------:R-:W-:Y:S01]  /*0d60*/  IADD3 R39, P5, R16.reuse, 0xa8, RZ ;  /* 0x000000a810277810 */ /* 0x040fe20007fbe0ff */
[--C-:B------:R-:W-:Y:S01]  /*0d70*/  IMAD.X R37, RZ, RZ, R17.reuse, P2 ;  /* 0x000000ffff257224 */ /* 0x100fe200010e0611 */
[----:B------:R-:W-:Y:S01]  /*0d80*/  ISETP.NE.AND.EX P0, PT, R7, RZ, PT, P0 ;  /* 0x000000ff0700720c */ /* 0x000fe20003f05300 */
[----:B------:R2:W-:Y:S01]  /*0d90*/  STL.128 [R1+0x270], RZ ;  /* 0x000270ff01007387 */ /* 0x0005e20000100c00 */
[C---:B------:R-:W-:Y:S01]  /*0da0*/  IADD3 R59, P4, R16.reuse, 0xb0, RZ ;  /* 0x000000b0103b7810 */ /* 0x040fe20007f9e0ff */
[--C-:B------:R-:W-:Y:S01]  /*0db0*/  IMAD.X R66, RZ, RZ, R17.reuse, P6 ;  /* 0x000000ffff427224 */ /* 0x100fe200030e0611 */
[C---:B------:R-:W-:Y:S01]  /*0dc0*/  IADD3 R57, P3, R16.reuse, 0xb8, RZ ;  /* 0x000000b810397810 */ /* 0x040fe20007f7e0ff */
[----:B---3--:R2:W-:Y:S01]  /*0dd0*/  STL [R1+0x220], R0 ;  /* 0x0002200001007387 */ /* 0x0085e20000100800 */
[--C-:B------:R-:W-:Y:S01]  /*0de0*/  IMAD.X R52, RZ, RZ, R17.reuse, P5 ;  /* 0x000000ffff347224 */ /* 0x100fe200028e0611 */
[C---:B------:R-:W-:Y:S01]  /*0df0*/  IADD3 R48, P2, R16.reuse, 0xc0, RZ ;  /* 0x000000c010307810 */ /* 0x040fe20007f5e0ff */
[--C-:B------:R-:W-:Y:S01]  /*0e00*/  IMAD.X R64, RZ, RZ, R17.reuse, P4 ;  /* 0x000000ffff407224 */ /* 0x100fe200020e0611 */
[----:B------:R2:W-:Y:S01]  /*0e10*/  STL.128 [R1+0x280], RZ ;  /* 0x000280ff01007387 */ /* 0x0005e20000100c00 */
[----:B------:R-:W-:Y:S01]  /*0e20*/  IADD3 R30, P6, R16, 0xd0, RZ ;  /* 0x000000d0101e7810 */ /* 0x000fe20007fde0ff */
[--C-:B------:R-:W-:Y:S01]  /*0e30*/  IMAD.X R62, RZ, RZ, R17.reuse, P3 ;  /* 0x000000ffff3e7224 */ /* 0x100fe200018e0611 */
[----:B----4-:R-:W-:Y:S01]  /*0e40*/  SEL R29, R29, 0x1, P0 ;  /* 0x000000011d1d7807 */ /* 0x010fe20000000000 */
[----:B------:R2:W-:Y:S01]  /*0e50*/  STL.128 [R1+0x290], RZ ;  /* 0x000290ff01007387 */ /* 0x0005e20000100c00 */
[----:B------:R-:W-:Y:S01]  /*0e60*/  ISETP.NE.AND P0, PT, R4, 0x1, PT ;  /* 0x000000010400780c */ /* 0x000fe20003f05270 */
[--C-:B------:R-:W-:Y:S01]  /*0e70*/  IMAD.X R51, RZ, RZ, R17.reuse, P2 ;  /* 0x000000ffff337224 */ /* 0x100fe200010e0611 */
[C---:B------:R-:W-:Y:S01]  /*0e80*/  IADD3 R53, P5, R16.reuse, 0xd8, RZ ;  /* 0x000000d810357810 */ /* 0x040fe20007fbe0ff */
[----:B------:R2:W-:Y:S01]  /*0e90*/  STL.128 [R1+0x2a0], RZ ;  /* 0x0002a0ff01007387 */ /* 0x0005e20000100c00 */
[----:B------:R-:W-:Y:S01]  /*0ea0*/  IADD3 R65, P4, R16, 0xe8, RZ ;  /* 0x000000e810417810 */ /* 0x000fe20007f9e0ff */
[--C-:B------:R-:W-:Y:S01]  /*0eb0*/  IMAD.X R31, RZ, RZ, R17.reuse, P6 ;  /* 0x000000ffff1f7224 */ /* 0x100fe200030e0611 */
[----:B-1----:R-:W-:Y:S01]  /*0ec0*/  LOP3.LUT R8, R8, 0x7f, RZ, 0xc0, !PT ;  /* 0x0000007f08087812 */ /* 0x002fe200078ec0ff */
[----:B------:R2:W-:Y:S01]  /*0ed0*/  STL.128 [R1+0x2b0], RZ ;  /* 0x0002b0ff01007387 */ /* 0x0005e20000100c00 */
[--C-:B------:R-:W-:Y:S01]  /*0ee0*/  IMAD.X R58, RZ, RZ, R17.reuse, P5 ;  /* 0x000000ffff3a7224 */ /* 0x100fe200028e0611 */
[C---:B------:R-:W-:Y:S01]  /*0ef0*/  IADD3 R152, P3, R16.reuse, 0xec, RZ ;  /* 0x000000ec10987810 */ /* 0x040fe20007f7e0ff */
[----:B------:R-:W-:Y:S01]  /*0f00*/  IMAD.X R68, RZ, RZ, R17, P4 ;  /* 0x000000ffff447224 */ /* 0x000fe200020e0611 */
[----:B------:R2:W-:Y:S01]  /*0f10*/  STL.128 [R1+0x2c0], RZ ;  /* 0x0002c0ff01007387 */ /* 0x0005e20000100c00 */
[C---:B------:R-:W-:Y:S01]  /*0f20*/  IADD3 R49, P2, R16.reuse, 0x11c, RZ ;  /* 0x0000011c10317810 */ /* 0x040fe20007f5e0ff */
[----:B-----5:R-:W-:Y:S01]  /*0f30*/  IMAD R29, R29, R2, RZ ;  /* 0x000000021d1d7224 */ /* 0x020fe200078e02ff */
[C---:B------:R-:W-:Y:S01]  /*0f40*/  IADD3 R55, P6, R16.reuse, 0x120, RZ ;  /* 0x0000012010377810 */ /* 0x040fe20007fde0ff */
[----:B------:R2:W-:Y:S01]  /*0f50*/  STL.128 [R1+0x2d0], RZ ;  /* 0x0002d0ff01007387 */ /* 0x0005e20000100c00 */
[C---:B------:R-:W-:Y:S01]  /*0f60*/  IADD3 R43, P5, R16.reuse, 0x128, RZ ;  /* 0x00000128102b7810 */ /* 0x040fe20007fbe0ff */
[C---:B------:R-:W-:Y:S01]  /*0f70*/  VIADD R153, R16.reuse, 0x148 ;  /* 0x0000014810997836 */ /* 0x040fe20000000000 */
[----:B------:R-:W-:Y:S01]  /*0f80*/  IADD3 R32, P4, R16, 0x140, RZ ;  /* 0x0000014010207810 */ /* 0x000fe20007f9e0ff */
[----:B------:R2:W-:Y:S01]  /*0f90*/  STL.128 [R1+0x2e0], RZ ;  /* 0x0002e0ff01007387 */ /* 0x0005e20000100c00 */
[----:B------:R-:W-:Y:S01]  /*0fa0*/  ISETP.NE.AND P1, PT, R8, RZ, PT ;  /* 0x000000ff0800720c */ /* 0x000fe20003f25270 */
[----:B------:R-:W-:-:S02]  /*0fb0*/  VIADD R18, R5, 0xffffff80 ;  /* 0xffffff8005127836 */ /* 0x000fc40000000000 */
[----:B------:R2:W-:Y:S01]  /*0fc0*/  STL.128 [R1+0x2f0], RZ ;  /* 0x0002f0ff01007387 */ /* 0x0005e20000100c00 */
[--C-:B------:R-:W-:Y:S01]  /*0fd0*/  IMAD.X R2, RZ, RZ, R17.reuse, P3 ;  /* 0x000000ffff027224 */ /* 0x100fe200018e0611 */
[----:B------:R-:W-:Y:S01]  /*0fe0*/  SEL R4, RZ, 0x1, P1 ;  /* 0x00000001ff047807 */ /* 0x000fe20000800000 */
[--C-:B------:R-:W-:Y:S01]  /*0ff0*/  IMAD.X R28, RZ, RZ, R17.reuse, P2 ;  /* 0x000000ffff1c7224 */ /* 0x100fe200010e0611 */
[----:B------:R2:W-:Y:S01]  /*1000*/  STL.128 [R1+0x300], RZ ;  /* 0x000300ff01007387 */ /* 0x0005e20000100c00 */
[--C-:B------:R-:W-:Y:S02]  /*1010*/  IMAD.X R60, RZ, RZ, R17.reuse, P6 ;  /* 0x000000ffff3c7224 */ /* 0x100fe400030e0611 */
[--C-:B------:R-:W-:Y:S01]  /*1020*/  IMAD.X R54, RZ, RZ, R17.reuse, P5 ;  /* 0x000000ffff367224 */ /* 0x100fe200028e0611 */
[----:B------:R2:W-:Y:S01]  /*1030*/  STL.128 [R1+0x310], RZ ;  /* 0x000310ff01007387 */ /* 0x0005e20000100c00 */
[----:B------:R-:W-:-:S03]  /*1040*/  IMAD.X R33, RZ, RZ, R17, P4 ;  /* 0x000000ffff217224 */ /* 0x000fc600020e0611 */
[----:B------:R2:W-:Y:S04]  /*1050*/  STL.128 [R1+0x320], RZ ;  /* 0x000320ff01007387 */ /* 0x0005e80000100c00 */
        /* <DEDUP_REMOVED lines=15> */
[----:B------:R2:W-:Y:S01]  /*1150*/  STL.128 [R1+0x420], RZ ;  /* 0x000420ff01007387 */ /* 0x0005e20000100c00 */
[----:B------:R-:W0:Y:S01]  /*1160*/  S2R R12, SR_CTAID.X ;  /* 0x00000000000c7919 */ /* 0x000e220000002500 */
[----:B------:R-:W-:Y:S05]  /*1170*/  @!P0 BRA `(.L_x_4991) ;  /* 0x0000008000c08947 */ /* 0x000fea0003800000 */
[----:B--2---:R-:W1:Y:S01]  /*1180*/  LDC R0, c[0x0][0x448] ;  /* 0x00011200ff007b82 */ /* 0x004e620000000800 */
[----:B0-----:R-:W-:-:S07]  /*1190*/  IMAD.SHL.U32 R12, R12, 0x40, RZ ;  /* 0x000000400c0c7824 */ /* 0x001fce00078e00ff */
[----:B------:R-:W0:Y:S08]  /*11a0*/  LDC.64 R8, c[0x0][0xad8] ;  /* 0x0002b600ff087b82 */ /* 0x000e300000000a00 */
[----:B------:R-:W2:Y:S01]  /*11b0*/  LDC R6, c[0x0][0x288] ;  /* 0x0000a200ff067b82 */ /* 0x000ea20000000800 */
[----:B-1----:R-:W-:Y:S02]  /*11c0*/  ISETP.NE.AND P1, PT, R0, 0x1, PT ;  /* 0x000000010000780c */ /* 0x002fe40003f25270 */
[----:B0-----:R-:W-:-:S11]  /*11d0*/  ISETP.GE.AND P2, PT, R9, 0x1, PT ;  /* 0x000000010900780c */ /* 0x001fd60003f46270 */
[----:B------:R-:W0:Y:S01]  /*11e0*/  @P1 LDC R3, c[0x0][0x44c] ;  /* 0x00011300ff031b82 */ /* 0x000e220000000800 */
[----:B------:R-:W-:-:S07]  /*11f0*/  @P1 VIADD R0, R12, 0x3f ;  /* 0x0000003f0c001836 */ /* 0x000fce0000000000 */
[----:B------:R-:W1:Y:S01]  /*1200*/  @P1 LDC R5, c[0x0][0x450] ;  /* 0x00011400ff051b82 */ /* 0x000e620000000800 */
[----:B0-----:R-:W-:Y:S01]  /*1210*/  @P1 IMAD.HI.U32 R2, R0, R3, RZ ;  /* 0x0000000300021227 */ /* 0x001fe200078e00ff */
[----:B--2---:R-:W-:-:S03]  /*1220*/  IADD3 R3, R29, 0x1, -R6 ;  /* 0x000000011d037810 */ /* 0x004fc60007ffe806 */
[----:B------:R-:W-:Y:S01]  /*1230*/  VIADD R0, R12, 0x3f ;  /* 0x0000003f0c007836 */ /* 0x000fe20000000000 */
[----:B-1----:R-:W-:-:S05]  /*1240*/  @P1 SHF.R.U32.HI R0, RZ, R5, R2 ;  /* 0x00000005ff001219 */ /* 0x002fca0000011602 */
        /* <DEDUP_REMOVED lines=13> */
.L_x_4993:
[----:B------:R-:W-:-:S13]  /*1320*/  ISETP.NE.AND P0, PT, R9, 0x1, PT ;  /* 0x000000010900780c */ /* 0x000fda0003f05270 */
[----:B------:R-:W0:Y:S02]  /*1330*/  @P0 LDC.64 R4, c[0x0][0xae0] ;  /* 0x0002b800ff040b82 */ /* 0x000e240000000a00 */
[----:B0-----:R-:W-:-:S05]  /*1340*/  @P0 IMAD.HI.U32 R4, R2, R4, RZ ;  /* 0x0000000402040227 */ /* 0x001fca00078e00ff */
[----:B------:R-:W-:-:S07]  /*1350*/  @P0 SHF.R.U32.HI R2, RZ, R5, R4 ;  /* 0x00000005ff020219 */ /* 0x000fce0000011604 */
.L_x_4994:
[----:B------:R-:W-:-:S05]  /*1360*/  IMAD R3, R2, R9, R9 ;  /* 0x0000000902037224 */ /* 0x000fca00078e0209 */
[----:B------:R-:W-:-:S07]  /*1370*/  VIMNMX R0, R0, R3, PT ;  /* 0x0000000300007248 */ /* 0x000fce0003fe0100 */
.L_x_4992:
[----:B------:R-:W0:Y:S01]  /*1380*/  @P1 LDC R7, c[0x0][0x44c] ;  /* 0x00011300ff071b82 */ /* 0x000e220000000800 */
[----:B------:R-:W-:Y:S01]  /*1390*/  VIADD R2, R0, 0x3f ;  /* 0x0000003f00027836 */ /* 0x000fe20000000000 */
[----:B------:R-:W-:Y:S01]  /*13a0*/  ULDC UR4, c[0x0][0xad4] ;  /* 0x0002b50000047ab9 */ /* 0x000fe20000000800 */
[----:B------:R-:W-:-:S03]  /*13b0*/  VIADD R0, R29, 0x3f ;  /* 0x0000003f1d007836 */ /* 0x000fc60000000000 */
[----:B------:R-:W-:Y:S02]  /*13c0*/  SHF.R.S32.HI R5, RZ, 0x1f, R2 ;  /* 0x0000001fff057819 */ /* 0x000fe40000011402 */
[----:B------:R-:W1:Y:S01]  /*13d0*/  @P1 LDC R11, c[0x0][0x450] ;  /* 0x00011400ff0b1b82 */ /* 0x000e620000000800 */
[----:B------:R-:W-:Y:S02]  /*13e0*/  SHF.R.S32.HI R3, RZ, 0x1f, R0 ;  /* 0x0000001fff037819 */ /* 0x000fe40000011400 */
[----:B------:R-:W-:Y:S02]  /*13f0*/  LEA.HI R5, R5, R2, RZ, 0x6 ;  /* 0x0000000205057211 */ /* 0x000fe400078f30ff */
[----:B------:R-:W-:Y:S02]  /*1400*/  LEA.HI R3, R3, R0, RZ, 0x6 ;  /* 0x0000000003037211 */ /* 0x000fe400078f30ff */
[----:B------:R-:W-:Y:S02]  /*1410*/  SHF.R.S32.HI R0, RZ, 0x6, R5 ;  /* 0x00000006ff007819 */ /* 0x000fe40000011405 */
[----:B------:R-:W-:Y:S01]  /*1420*/  SHF.R.S32.HI R3, RZ, 0x6, R3 ;  /* 0x00000006ff037819 */ /* 0x000fe20000011403 */
[----:B0-----:R-:W-:-:S05]  /*1430*/  @P1 IMAD.HI.U32 R4, R12, R7, RZ ;  /* 0x000000070c041227 */ /* 0x001fca00078e00ff */
[----:B-1----:R-:W-:Y:S02]  /*1440*/  @P1 SHF.R.U32.HI R12, RZ, R11, R4 ;  /* 0x0000000bff0c1219 */ /* 0x002fe40000011604 */
[----:B------:R-:W-:Y:S02]  /*1450*/  VIMNMX R11, R3, R0, PT ;  /* 0x00000000030b7248 */ /* 0x000fe40003fe0100 */
[----:B------:R-:W-:-:S05]  /*1460*/  IADD3 R12, R12, -R6, R29 ;  /* 0x800000060c0c7210 */ /* 0x000fca0007ffe01d */
        /* <DEDUP_REMOVED lines=11> */
.L_x_4996:
[----:B------:R-:W-:-:S13]  /*1520*/  ISETP.NE.AND P0, PT, R9, 0x1, PT ;  /* 0x000000010900780c */ /* 0x000fda0003f05270 */
[----:B------:R-:W0:Y:S02]  /*1530*/  @P0 LDC.64 R2, c[0x0][0xae0] ;  /* 0x0002b800ff020b82 */ /* 0x000e240000000a00 */
[----:B0-----:R-:W-:-:S05]  /*1540*/  @P0 IMAD.HI.U32 R2, R12, R2, RZ ;  /* 0x000000020c020227 */ /* 0x001fca00078e00ff */
[----:B------:R-:W-:-:S07]  /*1550*/  @P0 SHF.R.U32.HI R12, RZ, R3, R2 ;  /* 0x00000003ff0c0219 */ /* 0x000fce0000011602 */
.L_x_4997:
[----:B------:R-:W-:-:S05]  /*1560*/  IMAD R3, R12, R9, RZ ;  /* 0x000000090c037224 */ /* 0x000fca00078e02ff */
[----:B------:R-:W-:-:S07]  /*1570*/  VIMNMX R0, R0, R3, !PT ;  /* 0x0000000300007248 */ /* 0x000fce0007fe0100 */
.L_x_4995:
[----:B------:R-:W-:Y:S01]  /*1580*/  SHF.R.S32.HI R3, RZ, 0x1f, R0 ;  /* 0x0000001fff037819 */ /* 0x000fe20000011400 */
[----:B------:R-:W-:Y:S01]  /*1590*/  IMAD.MOV.U32 R231, RZ, RZ, RZ ;  /* 0x000000ffffe77224 */ /* 0x000fe200078e00ff */
[----:B------:R-:W-:Y:S02]  /*15a0*/  LOP3.LUT R6, R159, 0xffff, RZ, 0xc0, !PT ;  /* 0x0000ffff9f067812 */ /* 0x000fe400078ec0ff */
[----:B------:R-:W-:-:S04]  /*15b0*/  LEA.HI R3, R3, R0, RZ, 0x6 ;  /* 0x0000000003037211 */ /* 0x000fc800078f30ff */
[----:B------:R-:W-:-:S04]  /*15c0*/  SHF.R.S32.HI R3, RZ, 0x6, R3 ;  /* 0x00000006ff037819 */ /* 0x000fc80000011403 */
[----:B------:R-:W-:-:S04]  /*15d0*/  VIMNMX R9, RZ, R3, !PT ;  /* 0x00000003ff097248 */ /* 0x000fc80007fe0100 */
[----:B------:R-:W-:-:S13]  /*15e0*/  ISETP.GT.AND P0, PT, R11, R9, PT ;  /* 0x000000090b00720c */ /* 0x000fda0003f04270 */
[----:B------:R-:W-:Y:S05]  /*15f0*/  @!P0 BRA `(.L_x_4998) ;  /* 0x00000000007c8947 */ /* 0x000fea0003800000 */
[----:B------:R-:W-:-:S04]  /*1600*/  SHF.R.U32.HI R0, RZ, 0x10, R159 ;  /* 0x00000010ff007819 */ /* 0x000fc8000001169f */
[----:B------:R-:W-:-:S13]  /*1610*/  ISETP.NE.AND P0, PT, R0, RZ, PT ;  /* 0x000000ff0000720c */ /* 0x000fda0003f05270 */
[----:B------:R-:W0:Y:S02]  /*1620*/  @!P0 LDC R0, c[0x0][0xae8] ;  /* 0x0002ba00ff008b82 */ /* 0x000e240000000800 */
        /* <DEDUP_REMOVED lines=28> */
.L_x_4998:
[----:B------:R-:W-:Y:S01]  /*17f0*/  IMAD R0, R6, R231, R9 ;  /* 0x000000e706007224 */ /* 0x000fe200078e0209 */
[----:B------:R-:W-:-:S04]  /*1800*/  PRMT R3, RZ, 0x7610, R3 ;  /* 0x00007610ff037816 */ /* 0x000fc80000000003 */
[----:B------:R-:W-:-:S04]  /*1810*/  VIADDMNMX R231, R0, R231, R11, PT ;  /* 0x000000e700e77246 */ /* 0x000fc8000380010b */
[----:B------:R-:W-:-:S13]  /*1820*/  ISETP.GT.AND P0, PT, R231, R0, PT ;  /* 0x00000000e700720c */ /* 0x000fda0003f04270 */
[----:B------:R-:W-:Y:S05]  /*1830*/  @!P0 BRA `(.L_x_4999) ;  /* 0x0000022c00a88947 */ /* 0x000fea0003800000 */
[----:B------:R-:W2:Y:S04]  /*1840*/  LDL R3, [R1+0x1e8] ;  /* 0x0001e80001037983 */ /* 0x000ea80000100800 */
[----:B------:R-:W3:Y:S04]  /*1850*/  LDL R24, [R1+0x230] ;  /* 0x0002300001187983 */ /* 0x000ee80000100800 */
[----:B------:R-:W4:Y:S04]  /*1860*/  LDL R36, [R1+0x234] ;  /* 0x0002340001247983 */ /* 0x000f280000100800 */
[----:B------:R-:W5:Y:S04]  /*1870*/  LDL R38, [R1+0x238] ;  /* 0x0002380001267983 */ /* 0x000f680000100800 */
        /* <DEDUP_REMOVED lines=124> */
[----:B------:R-:W5:Y:S01]  /*2040*/  LDL R227, [R1+0x42c] ;  /* 0x00042c0001e37983 */ /* 0x000f620000100800 */
[----:B------:R-:W-:-:S04]  /*2050*/  SHF.R.S32.HI R229, RZ, 0x1f, R18 ;  /* 0x0000001fffe57819 */ /* 0x000fc80000011412 */
[----:B------:R-:W-:-:S04]  /*2060*/  LEA.HI R229, R229, R18, RZ, 0x7 ;  /* 0x00000012e5e57211 */ /* 0x000fc800078f38ff */
[----:B------:R-:W-:-:S06]  /*2070*/  SHF.R.S32.HI R2, RZ, 0x7, R229 ;  /* 0x00000007ff027819 */ /* 0x000fcc00000114e5 */
[----:B------:R-:W0:Y:S01]  /*2080*/  SHFL.IDX PT, R2, R2, RZ, 0x1f ;  /* 0x00001fff02027589 */ /* 0x000e2200000e0000 */
[----:B------:R-:W1:Y:S01]  /*2090*/  S2UR UR7, SR_CgaCtaId ;  /* 0x00000000000779c3 */ /* 0x000e620000008800 */
[----:B------:R-:W-:Y:S01]  /*20a0*/  UMOV UR6, 0x400 ;  /* 0x0000040000067882 */ /* 0x000fe20000000000 */
[----:B0-----:R-:W-:Y:S01]  /*20b0*/  R2UR UR4, R2 ;  /* 0x00000000020472ca */ /* 0x001fe200000e0000 */
[----:B-1----:R-:W-:-:S12]  /*20c0*/  ULEA UR21, UR7, UR6, 0x18 ;  /* 0x0000000607157291 */ /* 0x002fd8000f8ec03f */
[----:B------:R-:W-:-:S04]  /*20d0*/  ULEA.HI UR5, UR4, UR4, URZ, 0x1 ;  /* 0x0000000404057291 */ /* 0x000fc8000f8f083f */
[----:B------:R-:W-:-:S04]  /*20e0*/  ULOP3.LUT UR5, UR5, 0x1fffe, URZ, 0xc0, !UPT ;  /* 0x0001fffe05057892 */ /* 0x000fc8000f8ec03f */
[----:B------:R-:W-:-:S04]  /*20f0*/  UIADD3 UR5, UR4, -UR5, URZ ;  /* 0x8000000504057290 */ /* 0x000fc8000fffe03f */
[----:B------:R-:W-:-:S04]  /*2100*/  ULEA UR5, UR5, UR21, 0xf ;  /* 0x0000001505057291 */ /* 0x000fc8000f8e783f */
[----:B------:R-:W-:-:S04]  /*2110*/  UIADD3 UR5, UR5, 0x400, URZ ;  /* 0x0000040005057890 */ /* 0x000fc8000fffe03f */
[----:B------:R-:W-:-:S04]  /*2120*/  USHF.R.U32.HI UR5, URZ, 0x4, UR5 ;  /* 0x000000043f057899 */ /* 0x000fc80008011605 */
[----:B------:R-:W-:-:S04]  /*2130*/  ULOP3.LUT UR5, UR5, 0x3fff, URZ, 0xc0, !UPT ;  /* 0x00003fff05057892 */ /* 0x000fc8000f8ec03f */
[----:B------:R-:W-:Y:S02]  /*2140*/  ULOP3.LUT UR20, UR5, 0x2000000, URZ, 0xfc, !UPT ;  /* 0x0200000005147892 */ /* 0x000fe4000f8efc3f */
[----:B------:R-:W-:-:S04]  /*2150*/  UIADD3 UR4, UR21, 0x36400, URZ ;  /* 0x0003640015047890 */ /* 0x000fc8000fffe03f */
[----:B--2---:R-:W-:Y:S01]  /*2160*/  LEA R2, R3, UR20, 0xc ;  /* 0x0000001403027c11 */ /* 0x004fe2000f8e60ff */
[----:B------:R-:W-:Y:S01]  /*2170*/  IMAD.MOV.U32 R3, RZ, RZ, 0x40000040 ;  /* 0x40000040ff037424 */ /* 0x000fe200078e00ff */
[----:B------:R-:W-:Y:S02]  /*2180*/  USHF.R.U32.HI UR4, URZ, 0x4, UR4 ;  /* 0x000000043f047899 */ /* 0x000fe40008011604 */
[----:B------:R-:W-:Y:S02]  /*2190*/  R2UR UR6, R2 ;  /* 0x00000000020672ca */ /* 0x000fe400000e0000 */
[----:B------:R-:W-:Y:S01]  /*21a0*/  R2UR UR7, R3 ;  /* 0x00000000030772ca */ /* 0x000fe200000e0000 */
[----:B------:R-:W-:Y:S01]  /*21b0*/  ULOP3.LUT UR4, UR4, 0x3fff, URZ, 0xc0, !UPT ;  /* 0x00003fff04047892 */ /* 0x000fe2000f8ec03f */
[----:B---3--:R-:W-:Y:S03]  /*21c0*/  STL [R1+0x230], R24 ;  /* 0x0002301801007387 */ /* 0x008fe60000100800 */
[----:B------:R-:W-:Y:S01]  /*21d0*/  ULOP3.LUT UR16, UR4, 0x10000, URZ, 0xfc, !UPT ;  /* 0x0001000004107892 */ /* 0x000fe2000f8efc3f */
[----:B----4-:R-:W-:Y:S04]  /*21e0*/  STL [R1+0x234], R36 ;  /* 0x0002342401007387 */ /* 0x010fe80000100800 */
[----:B-----5:R-:W-:Y:S04]  /*21f0*/  STL [R1+0x238], R38 ;  /* 0x0002382601007387 */ /* 0x020fe80000100800 */
[----:B------:R-:W-:Y:S04]  /*2200*/  STL [R1+0x23c], R40 ;  /* 0x00023c2801007387 */ /* 0x000fe80000100800 */
        /* <DEDUP_REMOVED lines=22> */
[----:B------:R0:W-:Y:S01]  /*2370*/  STL [R1+0x2a4], R76 ;  /* 0x0002a44c01007387 */ /* 0x0001e20000100800 */
[----:B------:R-:W-:Y:S06]  /*2380*/  BAR.SYNC.DEFER_BLOCKING 0xe, 0x100 ;  /* 0x0384000000007b1d */ /* 0x000fec0000010000 */
[----:B------:R-:W-:Y:S01]  /*2390*/  UMOV UR4, UR16 ;  /* 0x0000001000047c82 */ /* 0x000fe20008000000 */
[----:B------:R-:W-:Y:S01]  /*23a0*/  UMOV UR5, 0x40000040 ;  /* 0x4000004000057882 */ /* 0x000fe20000000000 */
[----:B0-----:R-:W-:-:S06]  /*23b0*/  WARPGROUP.ARRIVE ;  /* 0x00000000000079c5 */ /* 0x001fcc0000000000 */
[----:B------:R-:W-:Y:S01]  /*23c0*/  HGMMA.64x256x16.F32.BF16 R24, gdesc[UR4].tnspB, RZ, !UPT, gsb0 ;  /* 0x43e00000041879f0 */ /* 0x000fe2000c0018ff */
[----:B------:R0:W-:Y:S04]  /*23d0*/  STL [R1+0x2a8], R4 ;  /* 0x0002a80401007387 */ /* 0x0001e80000100800 */
[----:B------:R1:W-:Y:S01]  /*23e0*/  STL [R1+0x374], R5 ;  /* 0x0003740501007387 */ /* 0x0003e20000100800 */
[----:B0-----:R-:W-:Y:S02]  /*23f0*/  VIADD R4, R2, 0x80 ;  /* 0x0000008002047836 */ /* 0x001fe40000000000 */
[----:B-1----:R-:W-:-:S03]  /*2400*/  IMAD.MOV.U32 R5, RZ, RZ, 0x40000040 ;  /* 0x40000040ff057424 */ /* 0x002fc600078e00ff */
[----:B------:R-:W-:Y:S02]  /*2410*/  R2UR UR10, R4 ;  /* 0x00000000040a72ca */ /* 0x000fe400000e0000 */
[----:B------:R-:W-:Y:S01]  /*2420*/  R2UR UR11, R5 ;  /* 0x00000000050b72ca */ /* 0x000fe200000e0000 */
[----:B------:R-:W-:Y:S01]  /*2430*/  UIADD3 UR8, UR16, 0x2, URZ ;  /* 0x0000000210087890 */ /* 0x000fe2000fffe03f */
        /* <DEDUP_REMOVED lines=60> */
[----:B------:R-:W-:Y:S01]  /*2800*/  STL [R1+0x394], R21 ;  /* 0x0003941501007387 */ /* 0x000fe20000100800 */
[----:B------:R-:W-:-:S03]  /*2810*/  WARPGROUP.DEPBAR.LE gsb0, 0x0 ;  /* 0x00008000000079c5 */ /* 0x000fc60000010000 */
        /* <DEDUP_REMOVED lines=38> */
[----:B------:R-:W-:Y:S04]  /*2a80*/  STL.128 [R1+0x230], R24 ;  /* 0x0002301801007387 */ /* 0x000fe80000100c00 */
        /* <DEDUP_REMOVED lines=30> */
[----:B------:R0:W-:Y:S01]  /*2c70*/  STL.128 [R1+0x420], R148 ;  /* 0x0004209401007387 */ /* 0x0001e20000100c00 */
[----:B------:R-:W-:Y:S01]  /*2c80*/  UMOV UR9, 0x40000040 ;  /* 0x4000004000097882 */ /* 0x000fe20000000000 */
[----:B0-----:R-:W-:-:S06]  /*2c90*/  WARPGROUP.ARRIVE ;  /* 0x00000000000079c5 */ /* 0x001fcc0000000000 */
[----:B------:R-:W-:Y:S01]  /*2ca0*/  HGMMA.64x256x16.F32.BF16 R24, gdesc[UR8].tnspB, R24, gsb0 ;  /* 0x43e00000081879f0 */ /* 0x000fe20008001818 */
[----:B------:R-:W-:Y:S02]  /*2cb0*/  VIADD R4, R2, 0x100 ;  /* 0x0000010002047836 */ /* 0x000fe40000000000 */
[----:B------:R-:W-:-:S03]  /*2cc0*/  IMAD.MOV.U32 R5, RZ, RZ, 0x40000040 ;  /* 0x40000040ff057424 */ /* 0x000fc600078e00ff */
[----:B------:R-:W-:Y:S02]  /*2cd0*/  R2UR UR14, R4 ;  /* 0x00000000040e72ca */ /* 0x000fe400000e0000 */
[----:B------:R-:W-:Y:S01]  /*2ce0*/  R2UR UR15, R5 ;  /* 0x00000000050f72ca */ /* 0x000fe200000e0000 */
[----:B------:R-:W-:Y:S01]  /*2cf0*/  UIADD3 UR12, UR16, 0x4, URZ ;  /* 0x00000004100c7890 */ /* 0x000fe2000fffe03f */
[----:B------:R-:W-:Y:S01]  /*2d00*/  UMOV UR13, 0x40000040 ;  /* 0x40000040000d7882 */ /* 0x000fe20000000000 */
[----:B------:R-:W-:Y:S02]  /*2d10*/  VIADD R2, R2, 0x180 ;  /* 0x0000018002027836 */ /* 0x000fe40000000000 */
[----:B------:R-:W-:-:S03]  /*2d20*/  IMAD.MOV.U32 R3, RZ, RZ, 0x40000040 ;  /* 0x40000040ff037424 */ /* 0x000fc600078e00ff */
[----:B------:R-:W-:Y:S02]  /*2d30*/  R2UR UR18, R2 ;  /* 0x00000000021272ca */ /* 0x000fe400000e0000 */
[----:B------:R-:W-:Y:S01]  /*2d40*/  R2UR UR19, R3 ;  /* 0x00000000031372ca */ /* 0x000fe200000e0000 */
[----:B------:R-:W-:Y:S01]  /*2d50*/  UIADD3 UR16, UR16, 0x6, URZ ;  /* 0x0000000610107890 */ /* 0x000fe2000fffe03f */
[----:B------:R-:W-:Y:S01]  /*2d60*/  UMOV UR17, 0x40000040 ;  /* 0x4000004000117882 */ /* 0x000fe20000000000 */
[----:B------:R-:W-:Y:S02]  /*2d70*/  WARPGROUP.DEPBAR.LE gsb0, 0x0 ;  /* 0x00008000000079c5 */ /* 0x000fe40000010000 */
        /* <DEDUP_REMOVED lines=31> */
[----:B------:R0:W-:Y:S02]  /*2f70*/  STL.128 [R1+0x420], R148 ;  /* 0x0004209401007387 */ /* 0x0001e40000100c00 */
[----:B0-----:R-:W-:-:S06]  /*2f80*/  WARPGROUP.ARRIVE ;  /* 0x00000000000079c5 */ /* 0x001fcc0000000000 */
[----:B------:R-:W-:Y:S03]  /*2f90*/  HGMMA.64x256x16.F32.BF16 R24, gdesc[UR12].tnspB, R24, gsb0 ;  /* 0x43e000000c1879f0 */ /* 0x000fe60008001818 */
        /* <DEDUP_REMOVED lines=37> */
[----:B------:R-:W2:Y:S04]  /*31f0*/  LDL R2, [R1+0x230] ;  /* 0x0002300001027983 */ /* 0x000ea80000100800 */
        /* <DEDUP_REMOVED lines=10> */
[----:B------:R0:W-:Y:S04]  /*32a0*/  STL.128 [R1+0x2e0], R68 ;  /* 0x0002e04401007387 */ /* 0x0001e80000100c00 */
        /* <DEDUP_REMOVED lines=18> */
[----:B------:R-:W-:Y:S04]  /*33d0*/  STL.128 [R1+0x410], R144 ;  /* 0x0004109001007387 */ /* 0x000fe80000100c00 */
[----:B------:R-:W-:Y:S04]  /*33e0*/  STL.128 [R1+0x420], R148 ;  /* 0x0004209401007387 */ /* 0x000fe80000100c00 */
[----:B0-----:R-:W2:Y:S04]  /*33f0*/  LDL R68, [R1+0x234] ;  /* 0x0002340001447983 */ /* 0x001ea80000100800 */
[----:B------:R-:W2:Y:S04]  /*3400*/  LDL R70, [R1+0x238] ;  /* 0x0002380001467983 */ /* 0x000ea80000100800 */
[----:B-1----:R-:W2:Y:S04]  /*3410*/  LDL R72, [R1+0x23c] ;  /* 0x00023c0001487983 */ /* 0x002ea80000100800 */
[----:B------:R-:W2:Y:S04]  /*3420*/  LDL R74, [R1+0x244] ;  /* 0x00024400014a7983 */ /* 0x000ea80000100800 */
[----:B---3--:R-:W3:Y:S04]  /*3430*/  LDL R76, [R1+0x248] ;  /* 0x00024800014c7983 */ /* 0x008ee80000100800 */
[----:B------:R-:W3:Y:S04]  /*3440*/  LDL R78, [R1+0x24c] ;  /* 0x00024c00014e7983 */ /* 0x000ee80000100800 */
[----:B------:R-:W3:Y:S04]  /*3450*/  LDL R6, [R1+0x250] ;  /* 0x0002500001067983 */ /* 0x000ee80000100800 */
[----:B----4-:R-:W4:Y:S04]  /*3460*/  LDL R80, [R1+0x254] ;  /* 0x0002540001507983 */ /* 0x010f280000100800 */
[----:B------:R-:W4:Y:S04]  /*3470*/  LDL R82, [R1+0x258] ;  /* 0x0002580001527983 */ /* 0x000f280000100800 */
[----:B-----5:R-:W5:Y:S04]  /*3480*/  LDL R84, [R1+0x25c] ;  /* 0x00025c0001547983 */ /* 0x020f680000100800 */
        /* <DEDUP_REMOVED lines=117> */
[----:B------:R-:W0:Y:S01]  /*3be0*/  S2R R233, SR_TID.X ;  /* 0x0000000000e97919 */ /* 0x000e220000002100 */
[----:B------:R-:W-:-:S05]  /*3bf0*/  LOP3.LUT R229, R229, 0xffffff80, RZ, 0xc0, !PT ;  /* 0xffffff80e5e57812 */ /* 0x000fca00078ec0ff */
[----:B------:R-:W-:Y:S01]  /*3c00*/  IMAD.IADD R229, R18, 0x1, -R229 ;  /* 0x0000000112e57824 */ /* 0x000fe200078e0ae5 */
[----:B--2---:R1:W-:Y:S04]  /*3c10*/  STL [R1+0x230], R2 ;  /* 0x0002300201007387 */ /* 0x0043e80000100800 */
[----:B------:R-:W-:Y:S04]  /*3c20*/  STL [R1+0x234], R68 ;  /* 0x0002344401007387 */ /* 0x000fe80000100800 */
[----:B------:R-:W-:Y:S01]  /*3c30*/  STL [R1+0x238], R70 ;  /* 0x0002384601007387 */ /* 0x000fe20000100800 */
[----:B-1----:R-:W-:-:S03]  /*3c40*/  SHF.R.S32.HI R2, RZ, 0x1f, R229 ;  /* 0x0000001fff027819 */ /* 0x002fc600000114e5 */
[----:B------:R-:W-:Y:S04]  /*3c50*/  STL [R1+0x23c], R72 ;  /* 0x00023c4801007387 */ /* 0x000fe80000100800 */
[----:B------:R-:W-:Y:S04]  /*3c60*/  STL [R1+0x244], R74 ;  /* 0x0002444a01007387 */ /* 0x000fe80000100800 */
[----:B---3--:R-:W-:Y:S04]  /*3c70*/  STL [R1+0x248], R76 ;  /* 0x0002484c01007387 */ /* 0x008fe80000100800 */
[----:B------:R-:W-:Y:S01]  /*3c80*/  STL [R1+0x24c], R78 ;  /* 0x00024c4e01007387 */ /* 0x000fe20000100800 */
[----:B0-----:R-:W-:-:S03]  /*3c90*/  LOP3.LUT R233, R233, 0x7f, RZ, 0xc0, !PT ;  /* 0x0000007fe9e97812 */ /* 0x001fc600078ec0ff */
[----:B------:R-:W-:Y:S04]  /*3ca0*/  STL [R1+0x250], R6 ;  /* 0x0002500601007387 */ /* 0x000fe80000100800 */
[----:B----4-:R-:W-:Y:S04]  /*3cb0*/  STL [R1+0x254], R80 ;  /* 0x0002545001007387 */ /* 0x010fe80000100800 */
[----:B------:R-:W-:Y:S04]  /*3cc0*/  STL [R1+0x258], R82 ;  /* 0x0002585201007387 */ /* 0x000fe80000100800 */
        /* <DEDUP_REMOVED lines=117> */
[----:B------:R-:W-:Y:S06]  /*4420*/  BAR.ARV 0xf, 0x100 ;  /* 0x03c4000000007b1d */ /* 0x000fec0000002000 */
[----:B0-----:R-:W-:Y:S01]  /*4430*/  LEA.HI R3, R2, R229, RZ, 0x2 ;  /* 0x000000e502037211 */ /* 0x001fe200078f10ff */
[----:B------:R0:W-:Y:S01]  /*4440*/  STL [R1+0x240], R4 ;  /* 0x0002400401007387 */ /* 0x0001e20000100800 */
[----:B------:R-:W-:-:S02]  /*4450*/  ISETP.NE.AND P1, PT, R233, RZ, PT ;  /* 0x000000ffe900720c */ /* 0x000fc40003f25270 */
[--C-:B0-----:R-:W-:Y:S02]  /*4460*/  SHF.R.S32.HI R4, RZ, 0x2, R3.reuse ;  /* 0x00000002ff047819 */ /* 0x101fe40000011403 */
[----:B------:R-:W-:-:S04]  /*4470*/  SHF.R.S32.HI R3, RZ, 0x1f, R3 ;  /* 0x0000001fff037819 */ /* 0x000fc80000011403 */
[----:B------:R-:W-:Y:S01]  /*4480*/  LEA.HI R3, R3, R4, RZ, 0x3 ;  /* 0x0000000403037211 */ /* 0x000fe200078f18ff */
[----:B------:R-:W-:Y:S01]  /*4490*/  VIADD R231, R231, 0xfffffffe ;  /* 0xfffffffee7e77836 */ /* 0x000fe20000000000 */
[----:B------:R-:W-:Y:S02]  /*44a0*/  LEA.HI R2, R2, R229, RZ, 0x5 ;  /* 0x000000e502027211 */ /* 0x000fe400078f28ff */
[----:B------:R-:W-:Y:S01]  /*44b0*/  LOP3.LUT R3, R3, 0xfffffff8, RZ, 0xc0, !PT ;  /* 0xfffffff803037812 */ /* 0x000fe200078ec0ff */
[----:B------:R-:W-:Y:S01]  /*44c0*/  BSSY B0, `(.L_x_5000) ;  /* 0x000000a000007945 */ /* 0x000fe20003800000 */
[----:B------:R-:W-:Y:S02]  /*44d0*/  ISETP.GE.AND P0, PT, R231, R0, PT ;  /* 0x00000000e700720c */ /* 0x000fe40003f06270 */
[----:B------:R-:W-:Y:S01]  /*44e0*/  SHF.R.S32.HI R2, RZ, 0x5, R2 ;  /* 0x00000005ff027819 */ /* 0x000fe20000011402 */
[----:B------:R-:W-:Y:S01]  /*44f0*/  IMAD.IADD R3, R4, 0x1, -R3 ;  /* 0x0000000104037824 */ /* 0x000fe200078e0a03 */
[----:B------:R-:W-:Y:S09]  /*4500*/  @P1 BRA `(.L_x_5001) ;  /* 0x0000000000141947 */ /* 0x000ff20003800000 */
[----:B------:R-:W2:Y:S02]  /*4510*/  LDL R4, [R1+0x1e8] ;  /* 0x0001e80001047983 */ /* 0x000ea40000100800 */
[----:B--2---:R-:W-:-:S05]  /*4520*/  LEA R4, R4, UR21, 0x3 ;  /* 0x0000001504047c11 */ /* 0x004fca000f8e18ff */
[----:B------:R-:W-:-:S05]  /*4530*/  VIADD R4, R4, 0x38860 ;  /* 0x0003886004047836 */ /* 0x000fca0000000000 */
[----:B------:R-:W-:-:S04]  /*4540*/  PRMT R4, RZ, 0x654, R4 ;  /* 0x00000654ff047816 */ /* 0x000fc80000000004 */
[----:B------:R0:W-:Y:S03]  /*4550*/  SYNCS.ARRIVE.TRANS64.RED.A1T0 RZ, [R4+URZ], RZ ;  /* 0x000000ff04ff79a7 */ /* 0x0001e6000810043f */
.L_x_5001:
[----:B------:R-:W-:Y:S05]  /*4560*/  BSYNC B0 ;  /* 0x0000000000007941 */ /* 0x000fea0003800000 */
.L_x_5000:
[----:B------:R-:W-:Y:S01]  /*4570*/  IMAD R152, R2, 0x10, R3 ;  /* 0x0000001002987824 */ /* 0x000fe200078e0203 */
[----:B------:R-:W-:Y:S06]  /*4580*/  @!P0 BRA `(.L_x_5002) ;  /* 0x0000003c00608947 */ /* 0x000fec0003800000 */
.L_x_5005:
[----:B------:R-:W2:Y:S04]  /*4590*/  LDL R153, [R1+0x1e8] ;  /* 0x0001e80001997983 */ /* 0x000ea80000100800 */
[----:B0-----:R-:W3:Y:S04]  /*45a0*/  LDL.64 R46, [R1+0x240] ;  /* 0x00024000012e7983 */ /* 0x001ee80000100a00 */
[----:B------:R-:W4:Y:S04]  /*45b0*/  LDL.64 R48, [R1+0x250] ;  /* 0x0002500001307983 */ /* 0x000f280000100a00 */
[----:B------:R-:W5:Y:S04]  /*45c0*/  LDL.64 R50, [R1+0x260] ;  /* 0x0002600001327983 */ /* 0x000f680000100a00 */
        /* <DEDUP_REMOVED lines=56> */
[----:B-1----:R-:W5:Y:S04]  /*4950*/  LDL.64 R2, [R1+0x3e8] ;  /* 0x0003e80001027983 */ /* 0x002f680000100a00 */
[----:B------:R-:W5:Y:S04]  /*4960*/  LDL.64 R10, [R1+0x3f8] ;  /* 0x0003f800010a7983 */ /* 0x000f680000100a00 */
[----:B------:R-:W5:Y:S04]  /*4970*/  LDL.64 R8, [R1+0x408] ;  /* 0x0004080001087983 */ /* 0x000f680000100a00 */
[----:B------:R-:W5:Y:S04]  /*4980*/  LDL.64 R6, [R1+0x418] ;  /* 0x0004180001067983 */ /* 0x000f680000100a00 */
[----:B0-----:R-:W5:Y:S01]  /*4990*/  LDL.64 R4, [R1+0x428] ;  /* 0x0004280001047983 */ /* 0x001f620000100a00 */
[----:B--2---:R-:W-:-:S05]  /*49a0*/  IMAD R40, R153, 0x40, R152 ;  /* 0x0000004099287824 */ /* 0x004fca00078e0298 */
[----:B------:R-:W-:Y:S01]  /*49b0*/  LEA R40, R40, UR21, 0x2 ;  /* 0x0000001528287c11 */ /* 0x000fe2000f8e10ff */
[----:B------:R-:W-:Y:S06]  /*49c0*/  BAR.SYNC.DEFER_BLOCKING 0xe, 0x100 ;  /* 0x0384000000007b1d */ /* 0x000fec0000010000 */
[----:B------:R-:W3:Y:S04]  /*49d0*/  LDS R43, [R40+0x38400] ;  /* 0x03840000282b7984 */ /* 0x000ee80000000800 */
[----:B------:R0:W1:Y:S01]  /*49e0*/  LDS R42, [R40+0x38420] ;  /* 0x03842000282a7984 */ /* 0x0000620000000800 */
[C---:B---3--:R-:W-:Y:S01]  /*49f0*/  FMUL.FTZ R47, R43.reuse, R47 ;  /* 0x0000002f2b2f7220 */ /* 0x048fe20000410000 */
[C---:B------:R-:W-:Y:S01]  /*4a00*/  FMUL.FTZ R46, R43.reuse, R46 ;  /* 0x0000002e2b2e7220 */ /* 0x040fe20000410000 */
[C---:B----4-:R-:W-:Y:S01]  /*4a10*/  FMUL.FTZ R49, R43.reuse, R49 ;  /* 0x000000312b317220 */ /* 0x050fe20000410000 */
[C---:B------:R-:W-:Y:S01]  /*4a20*/  FMUL.FTZ R48, R43.reuse, R48 ;  /* 0x000000302b307220 */ /* 0x040fe20000410000 */
[C---:B-----5:R-:W-:Y:S01]  /*4a30*/  FMUL.FTZ R51, R43.reuse, R51 ;  /* 0x000000332b337220 */ /* 0x060fe20000410000 */
[C---:B------:R-:W-:Y:S01]  /*4a40*/  FMUL.FTZ R50, R43.reuse, R50 ;  /* 0x000000322b327220 */ /* 0x040fe20000410000 */
        /* <DEDUP_REMOVED lines=53> */
[----:B------:R-:W-:Y:S01]  /*4da0*/  FMUL.FTZ R104, R43, R104 ;  /* 0x000000682b687220 */ /* 0x000fe20000410000 */
[-C--:B0-----:R-:W-:Y:S01]  /*4db0*/  FMUL.FTZ R40, R44, R43.reuse ;  /* 0x0000002b2c287220 */ /* 0x081fe20000410000 */
[----:B------:R-:W-:Y:S01]  /*4dc0*/  FMUL.FTZ R41, R45, R43 ;  /* 0x0000002b2d297220 */ /* 0x000fe20000410000 */
[C---:B------:R-:W-:Y:S01]  /*4dd0*/  FMUL.FTZ R107, R43.reuse, R107 ;  /* 0x0000006b2b6b7220 */ /* 0x040fe20000410000 */
[----:B------:R-:W-:Y:S01]  /*4de0*/  FMUL.FTZ R106, R43, R106 ;  /* 0x0000006a2b6a7220 */ /* 0x000fe20000410000 */
[C---:B-1----:R-:W-:Y:S01]  /*4df0*/  FMUL.FTZ R109, R42.reuse, R109 ;  /* 0x0000006d2a6d7220 */ /* 0x042fe20000410000 */
[C---:B------:R-:W-:Y:S01]  /*4e00*/  FMUL.FTZ R108, R42.reuse, R108 ;  /* 0x0000006c2a6c7220 */ /* 0x040fe20000410000 */
[C---:B------:R-:W-:Y:S01]  /*4e10*/  FMUL.FTZ R111, R42.reuse, R111 ;  /* 0x0000006f2a6f7220 */ /* 0x040fe20000410000 */
[C---:B------:R-:W-:Y:S01]  /*4e20*/  FMUL.FTZ R110, R42.reuse, R110 ;  /* 0x0000006e2a6e7220 */ /* 0x040fe20000410000 */
[----:B------:R-:W-:Y:S01]  /*4e30*/  STL.64 [R1+0x240], R46 ;  /* 0x0002402e01007387 */ /* 0x000fe20000100a00 */
[C---:B------:R-:W-:Y:S01]  /*4e40*/  FMUL.FTZ R113, R42.reuse, R113 ;  /* 0x000000712a717220 */ /* 0x040fe20000410000 */
[----:B------:R-:W-:-:S02]  /*4e50*/  FMUL.FTZ R112, R42, R112 ;  /* 0x000000702a707220 */ /* 0x000fc40000410000 */
[----:B------:R-:W-:Y:S01]  /*4e60*/  STL.64 [R1+0x250], R48 ;  /* 0x0002503001007387 */ /* 0x000fe20000100a00 */
[C---:B------:R-:W-:Y:S01]  /*4e70*/  FMUL.FTZ R115, R42.reuse, R115 ;  /* 0x000000732a737220 */ /* 0x040fe20000410000 */
[C---:B------:R-:W-:Y:S02]  /*4e80*/  FMUL.FTZ R114, R42.reuse, R114 ;  /* 0x000000722a727220 */ /* 0x040fe40000410000 */
[----:B------:R-:W-:Y:S01]  /*4e90*/  STL.64 [R1+0x260], R50 ;  /* 0x0002603201007387 */ /* 0x000fe20000100a00 */
[C---:B------:R-:W-:Y:S01]  /*4ea0*/  FMUL.FTZ R117, R42.reuse, R117 ;  /* 0x000000752a757220 */ /* 0x040fe20000410000 */
[C---:B------:R-:W-:Y:S02]  /*4eb0*/  FMUL.FTZ R116, R42.reuse, R116 ;  /* 0x000000742a747220 */ /* 0x040fe40000410000 */
        /* <DEDUP_REMOVED lines=21> */
[----:B------:R0:W-:Y:S01]  /*5010*/  STL.64 [R1+0x2e0], R66 ;  /* 0x0002e04201007387 */ /* 0x0001e20000100a00 */
[C---:B------:R-:W-:Y:S01]  /*5020*/  FMUL.FTZ R133, R42.reuse, R133 ;  /* 0x000000852a857220 */ /* 0x040fe20000410000 */
[C---:B------:R-:W-:Y:S02]  /*5030*/  FMUL.FTZ R132, R42.reuse, R132 ;  /* 0x000000842a847220 */ /* 0x040fe40000410000 */
[----:B------:R1:W-:Y:S01]  /*5040*/  STL.64 [R1+0x2f0], R68 ;  /* 0x0002f04401007387 */ /* 0x0003e20000100a00 */
[C---:B------:R-:W-:Y:S01]  /*5050*/  FMUL.FTZ R39, R42.reuse, R39 ;  /* 0x000000272a277220 */ /* 0x040fe20000410000 */
[C---:B------:R-:W-:Y:S02]  /*5060*/  FMUL.FTZ R38, R42.reuse, R38 ;  /* 0x000000262a267220 */ /* 0x040fe40000410000 */
[----:B------:R2:W-:Y:S01]  /*5070*/  STL.64 [R1+0x300], R70 ;  /* 0x0003004601007387 */ /* 0x0005e20000100a00 */
        /* <DEDUP_REMOVED lines=52> */
[----:B------:R-:W-:Y:S02]  /*53c0*/  FMUL.FTZ R4, R42, R4 ;  /* 0x000000042a047220 */ /* 0x000fe40000410000 */
[----:B------:R-:W-:Y:S04]  /*53d0*/  STL.64 [R1+0x230], R40 ;  /* 0x0002302801007387 */ /* 0x000fe80000100a00 */
        /* <DEDUP_REMOVED lines=23> */
[----:B------:R3:W-:Y:S04]  /*5550*/  STL.64 [R1+0x398], R12 ;  /* 0x0003980c01007387 */ /* 0x0007e80000100a00 */
        /* <DEDUP_REMOVED lines=8> */
[----:B------:R5:W-:Y:S04]  /*55e0*/  STL.64 [R1+0x428], R4 ;  /* 0x0004280401007387 */ /* 0x000be80000100a00 */
[----:B0-----:R-:W5:Y:S04]  /*55f0*/  LDL R66, [R1+0x234] ;  /* 0x0002340001427983 */ /* 0x001f680000100800 */
[----:B-1----:R-:W5:Y:S04]  /*5600*/  LDL R68, [R1+0x238] ;  /* 0x0002380001447983 */ /* 0x002f680000100800 */
[----:B--2---:R-:W2:Y:S04]  /*5610*/  LDL R70, [R1+0x23c] ;  /* 0x00023c0001467983 */ /* 0x004ea80000100800 */
[----:B---3--:R-:W3:Y:S04]  /*5620*/  LDL R12, [R1+0x240] ;  /* 0x00024000010c7983 */ /* 0x008ee80000100800 */
[----:B------:R-:W3:Y:S04]  /*5630*/  LDL R72, [R1+0x244] ;  /* 0x0002440001487983 */ /* 0x000ee80000100800 */
[----:B------:R-:W3:Y:S04]  /*5640*/  LDL R74, [R1+0x248] ;  /* 0x00024800014a7983 */ /* 0x000ee80000100800 */
[----:B------:R-:W3:Y:S04]  /*5650*/  LDL R76, [R1+0x24c] ;  /* 0x00024c00014c7983 */ /* 0x000ee80000100800 */
[----:B----4-:R-:W4:Y:S04]  /*5660*/  LDL R2, [R1+0x250] ;  /* 0x0002500001027983 */ /* 0x010f280000100800 */
[----:B------:R-:W4:Y:S04]  /*5670*/  LDL R78, [R1+0x254] ;  /* 0x00025400014e7983 */ /* 0x000f280000100800 */
[----:B------:R-:W4:Y:S04]  /*5680*/  LDL R80, [R1+0x258] ;  /* 0x0002580001507983 */ /* 0x000f280000100800 */
        /* <DEDUP_REMOVED lines=117> */
[----:B------:R-:W-:Y:S04]  /*5de0*/  STL [R1+0x230], R40 ;  /* 0x0002302801007387 */ /* 0x000fe80000100800 */
[----:B------:R-:W-:Y:S04]  /*5df0*/  STL [R1+0x234], R66 ;  /* 0x0002344201007387 */ /* 0x000fe80000100800 */
[----:B------:R-:W-:Y:S04]  /*5e00*/  STL [R1+0x238], R68 ;  /* 0x0002384401007387 */ /* 0x000fe80000100800 */
[----:B--2---:R-:W-:Y:S04]  /*5e10*/  STL [R1+0x23c], R70 ;  /* 0x00023c4601007387 */ /* 0x004fe80000100800 */
[----:B---3--:R-:W-:Y:S04]  /*5e20*/  STL [R1+0x240], R12 ;  /* 0x0002400c01007387 */ /* 0x008fe80000100800 */
[----:B------:R-:W-:Y:S04]  /*5e30*/  STL [R1+0x244], R72 ;  /* 0x0002444801007387 */ /* 0x000fe80000100800 */
[----:B------:R-:W-:Y:S04]  /*5e40*/  STL [R1+0x248], R74 ;  /* 0x0002484a01007387 */ /* 0x000fe80000100800 */
[----:B------:R-:W-:Y:S04]  /*5e50*/  STL [R1+0x24c], R76 ;  /* 0x00024c4c01007387 */ /* 0x000fe80000100800 */
[----:B----4-:R-:W-:Y:S04]  /*5e60*/  STL [R1+0x250], R2 ;  /* 0x0002500201007387 */ /* 0x010fe80000100800 */
[----:B------:R-:W-:Y:S04]  /*5e70*/  STL [R1+0x254], R78 ;  /* 0x0002544e01007387 */ /* 0x000fe80000100800 */
[----:B------:R-:W-:Y:S04]  /*5e80*/  STL [R1+0x258], R80 ;  /* 0x0002585001007387 */ /* 0x000fe80000100800 */
        /* <DEDUP_REMOVED lines=41> */
[----:B------:R0:W-:Y:S04]  /*6120*/  STL [R1+0x300], R26 ;  /* 0x0003001a01007387 */ /* 0x0001e80000100800 */
        /* <DEDUP_REMOVED lines=74> */
[----:B------:R5:W-:Y:S04]  /*65d0*/  STL [R1+0x42c], R65 ;  /* 0x00042c4101007387 */ /* 0x000be80000100800 */
[----:B0-----:R-:W5:Y:S04]  /*65e0*/  LDL.128 R24, [R1+0x230] ;  /* 0x0002300001187983 */ /* 0x001f680000100c00 */
[----:B-1----:R-:W5:Y:S04]  /*65f0*/  LDL.128 R28, [R1+0x240] ;  /* 0x00024000011c7983 */ /* 0x002f680000100c00 */
[----:B--2---:R-:W2:Y:S04]  /*6600*/  LDL.128 R32, [R1+0x250] ;  /* 0x0002500001207983 */ /* 0x004ea80000100c00 */
[----:B---3--:R-:W2:Y:S04]  /*6610*/  LDL.128 R36, [R1+0x260] ;  /* 0x0002600001247983 */ /* 0x008ea80000100c00 */
[----:B----4-:R-:W2:Y:S04]  /*6620*/  LDL.128 R40, [R1+0x270] ;  /* 0x0002700001287983 */ /* 0x010ea80000100c00 */
[----:B-----5:R-:W2:Y:S04]  /*6630*/  LDL.128 R44, [R1+0x280] ;  /* 0x00028000012c7983 */ /* 0x020ea80000100c00 */
[----:B------:R-:W2:Y:S04]  /*6640*/  LDL.128 R48, [R1+0x290] ;  /* 0x0002900001307983 */ /* 0x000ea80000100c00 */
        /* <DEDUP_REMOVED lines=24> */
[----:B------:R-:W2:Y:S01]  /*67d0*/  LDL.128 R148, [R1+0x420] ;  /* 0x0004200001947983 */ /* 0x000ea20000100c00 */
[----:B------:R-:W-:-:S02]  /*67e0*/  VIADD R2, R153, 0x1 ;  /* 0x0000000199027836 */ /* 0x000fc40000000000 */
[----:B------:R-:W-:Y:S02]  /*67f0*/  IMAD.MOV.U32 R5, RZ, RZ, 0x40000040 ;  /* 0x40000040ff057424 */ /* 0x000fe400078e00ff */
[----:B------:R-:W-:Y:S01]  /*6800*/  IMAD.MOV.U32 R7, RZ, RZ, 0x40000040 ;  /* 0x40000040ff077424 */ /* 0x000fe200078e00ff */
[----:B------:R-:W-:Y:S01]  /*6810*/  ISETP.NE.AND P0, PT, R2, 0x2, PT ;  /* 0x000000020200780c */ /* 0x000fe20003f05270 */
[----:B------:R0:W-:Y:S01]  /*6820*/  STL [R1+0x1e8], R2 ;  /* 0x0001e80201007387 */ /* 0x0001e20000100800 */
[----:B------:R-:W-:Y:S01]  /*6830*/  R2UR UR7, R5 ;  /* 0x00000000050772ca */ /* 0x000fe200000e0000 */
[----:B------:R-:W-:Y:S01]  /*6840*/  IMAD.MOV.U32 R3, RZ, RZ, 0x40000040 ;  /* 0x40000040ff037424 */ /* 0x000fe200078e00ff */
[----:B------:R-:W-:Y:S01]  /*6850*/  R2UR UR11, R7 ;  /* 0x00000000070b72ca */ /* 0x000fe200000e0000 */
[----:B------:R-:W-:-:S03]  /*6860*/  IMAD.MOV.U32 R5, RZ, RZ, 0x40000040 ;  /* 0x40000040ff057424 */ /* 0x000fc600078e00ff */
[----:B------:R-:W-:Y:S02]  /*6870*/  R2UR UR15, R3 ;  /* 0x00000000030f72ca */ /* 0x000fe400000e0000 */
[----:B------:R-:W-:-:S03]  /*6880*/  R2UR UR19, R5 ;  /* 0x00000000051372ca */ /* 0x000fc600000e0000 */
[----:B0-----:R-:W-:-:S05]  /*6890*/  @!P0 IMAD.MOV.U32 R2, RZ, RZ, RZ ;  /* 0x000000ffff028224 */ /* 0x001fca00078e00ff */
[----:B------:R-:W-:-:S04]  /*68a0*/  LEA R4, R2, UR20, 0xc ;  /* 0x0000001402047c11 */ /* 0x000fc8000f8e60ff */
[C---:B------:R-:W-:Y:S01]  /*68b0*/  R2UR UR6, R4.reuse ;  /* 0x00000000040672ca */ /* 0x040fe200000e0000 */
[C---:B------:R-:W-:Y:S02]  /*68c0*/  VIADD R6, R4.reuse, 0x80 ;  /* 0x0000008004067836 */ /* 0x040fe40000000000 */
[C---:B------:R-:W-:Y:S02]  /*68d0*/  VIADD R2, R4.reuse, 0x100 ;  /* 0x0000010004027836 */ /* 0x040fe40000000000 */
[----:B------:R-:W-:Y:S01]  /*68e0*/  VIADD R4, R4, 0x180 ;  /* 0x0000018004047836 */ /* 0x000fe20000000000 */
[----:B------:R-:W-:Y:S02]  /*68f0*/  R2UR UR10, R6 ;  /* 0x00000000060a72ca */ /* 0x000fe400000e0000 */
[----:B------:R-:W-:Y:S02]  /*6900*/  R2UR UR14, R2 ;  /* 0x00000000020e72ca */ /* 0x000fe400000e0000 */
[----:B------:R-:W-:Y:S01]  /*6910*/  R2UR UR18, R4 ;  /* 0x00000000041272ca */ /* 0x000fe200000e0000 */
[----:B------:R-:W3:Y:S04]  /*6920*/  LDL R2, [R1+0x1f0] ;  /* 0x0001f00001027983 */ /* 0x000ee80000100800 */
[----:B------:R-:W4:Y:S01]  /*6930*/  @!P0 LDL R4, [R1+0x1ec] ;  /* 0x0001ec0001048983 */ /* 0x000f220000100800 */
[----:B--2---:R-:W-:-:S06]  /*6940*/  WARPGROUP.ARRIVE ;  /* 0x00000000000079c5 */ /* 0x004fcc0000000000 */
        /* <DEDUP_REMOVED lines=139> */
[----:B------:R-:W4:Y:S04]  /*7200*/  LDL R6, [R1+0x230] ;  /* 0x0002300001067983 */ /* 0x000f280000100800 */
[----:B0-----:R-:W4:Y:S04]  /*7210*/  LDL R70, [R1+0x234] ;  /* 0x0002340001467983 */ /* 0x001f280000100800 */
[----:B-1----:R-:W4:Y:S04]  /*7220*/  LDL R72, [R1+0x238] ;  /* 0x0002380001487983 */ /* 0x002f280000100800 */
[----:B------:R-:W4:Y:S04]  /*7230*/  LDL R74, [R1+0x23c] ;  /* 0x00023c00014a7983 */ /* 0x000f280000100800 */
[----:B------:R-:W4:Y:S04]  /*7240*/  LDL R8, [R1+0x240] ;  /* 0x0002400001087983 */ /* 0x000f280000100800 */
[----:B--2---:R-:W2:Y:S04]  /*7250*/  LDL R76, [R1+0x244] ;  /* 0x00024400014c7983 */ /* 0x004ea80000100800 */
[----:B------:R-:W2:Y:S04]  /*7260*/  LDL R78, [R1+0x248] ;  /* 0x00024800014e7983 */ /* 0x000ea80000100800 */
[----:B-----5:R-:W5:Y:S04]  /*7270*/  LDL R80, [R1+0x24c] ;  /* 0x00024c0001507983 */ /* 0x020f680000100800 */
[----:B------:R-:W5:Y:S04]  /*7280*/  LDL R10, [R1+0x250] ;  /* 0x00025000010a7983 */ /* 0x000f680000100800 */
[----:B------:R-:W5:Y:S04]  /*7290*/  LDL R82, [R1+0x254] ;  /* 0x0002540001527983 */ /* 0x000f680000100800 */
[----:B---3--:R-:W3:Y:S04]  /*72a0*/  LDL R84, [R1+0x258] ;  /* 0x0002580001547983 */ /* 0x008ee80000100800 */
[----:B------:R-:W3:Y:S04]  /*72b0*/  LDL R86, [R1+0x25c] ;  /* 0x00025c0001567983 */ /* 0x000ee80000100800 */
[----:B------:R-:W3:Y:S04]  /*72c0*/  LDL R12, [R1+0x260] ;  /* 0x00026000010c7983 */ /* 0x000ee80000100800 */
[----:B----4-:R-:W4:Y:S04]  /*72d0*/  LDL R88, [R1+0x264] ;  /* 0x0002640001587983 */ /* 0x010f280000100800 */
[----:B------:R-:W4:Y:S04]  /*72e0*/  LDL R90, [R1+0x268] ;  /* 0x00026800015a7983 */ /* 0x000f280000100800 */
        /* <DEDUP_REMOVED lines=112> */
[----:B------:R-:W4:Y:S01]  /*79f0*/  LDL R29, [R1+0x42c] ;  /* 0x00042c00011d7983 */ /* 0x000f220000100800 */
[----:B------:R-:W-:-:S03]  /*7a00*/  VIADD R2, R2, 0x1 ;  /* 0x0000000102027836 */ /* 0x000fc60000000000 */
[----:B------:R0:W-:Y:S04]  /*7a10*/  STL [R1+0x230], R6 ;  /* 0x0002300601007387 */ /* 0x0001e80000100800 */
[----:B------:R0:W-:Y:S04]  /*7a20*/  STL [R1+0x1f0], R2 ;  /* 0x0001f00201007387 */ /* 0x0001e80000100800 */
[----:B------:R0:W-:Y:S04]  /*7a30*/  STL [R1+0x234], R70 ;  /* 0x0002344601007387 */ /* 0x0001e80000100800 */
[----:B------:R0:W-:Y:S04]  /*7a40*/  STL [R1+0x238], R72 ;  /* 0x0002384801007387 */ /* 0x0001e80000100800 */
[----:B------:R0:W-:Y:S04]  /*7a50*/  STL [R1+0x23c], R74 ;  /* 0x00023c4a01007387 */ /* 0x0001e80000100800 */
[----:B------:R0:W-:Y:S04]  /*7a60*/  STL [R1+0x240], R8 ;  /* 0x0002400801007387 */ /* 0x0001e80000100800 */
[----:B--2---:R0:W-:Y:S04]  /*7a70*/  STL [R1+0x244], R76 ;  /* 0x0002444c01007387 */ /* 0x0041e80000100800 */
[----:B------:R0:W-:Y:S04]  /*7a80*/  STL [R1+0x248], R78 ;  /* 0x0002484e01007387 */ /* 0x0001e80000100800 */
[----:B-----5:R0:W-:Y:S04]  /*7a90*/  STL [R1+0x24c], R80 ;  /* 0x00024c5001007387 */ /* 0x0201e80000100800 */
[----:B------:R0:W-:Y:S04]  /*7aa0*/  STL [R1+0x250], R10 ;  /* 0x0002500a01007387 */ /* 0x0001e80000100800 */
[----:B------:R0:W-:Y:S04]  /*7ab0*/  STL [R1+0x254], R82 ;  /* 0x0002545201007387 */ /* 0x0001e80000100800 */
[----:B---3--:R0:W-:Y:S04]  /*7ac0*/  STL [R1+0x258], R84 ;  /* 0x0002585401007387 */ /* 0x0081e80000100800 */
[----:B------:R0:W-:Y:S04]  /*7ad0*/  STL [R1+0x25c], R86 ;  /* 0x00025c5601007387 */ /* 0x0001e80000100800 */
[----:B------:R0:W-:Y:S04]  /*7ae0*/  STL [R1+0x260], R12 ;  /* 0x0002600c01007387 */ /* 0x0001e80000100800 */
[----:B----4-:R0:W-:Y:S04]  /*7af0*/  STL [R1+0x264], R88 ;  /* 0x0002645801007387 */ /* 0x0101e80000100800 */
[----:B------:R0:W-:Y:S04]  /*7b00*/  STL [R1+0x268], R90 ;  /* 0x0002685a01007387 */ /* 0x0001e80000100800 */
        /* <DEDUP_REMOVED lines=112> */
[----:B------:R0:W-:Y:S01]  /*8210*/  STL [R1+0x42c], R29 ;  /* 0x00042c1d01007387 */ /* 0x0001e20000100800 */
[----:B------:R-:W-:Y:S01]  /*8220*/  @!P0 LOP3.LUT R4, R4, 0x1, RZ, 0x3c, !PT ;  /* 0x0000000104048812 */ /* 0x000fe200078e3cff */
[----:B------:R-:W-:Y:S02]  /*8230*/  BSSY B0, `(.L_x_5003) ;  /* 0x000000b000007945 */ /* 0x000fe40003800000 */
[----:B------:R0:W-:Y:S04]  /*8240*/  @!P0 STL [R1+0x1e8], RZ ;  /* 0x0001e8ff01008387 */ /* 0x0001e80000100800 */
[----:B------:R0:W-:Y:S01]  /*8250*/  @!P0 STL [R1+0x1ec], R4 ;  /* 0x0001ec0401008387 */ /* 0x0001e20000100800 */
[----:B------:R-:W-:Y:S06]  /*8260*/  BAR.ARV 0xf, 0x100 ;  /* 0x03c4000000007b1d */ /* 0x000fec0000002000 */
[----:B------:R-:W-:Y:S01]  /*8270*/  ISETP.GT.AND P0, PT, R231, R0, PT ;  /* 0x00000000e700720c */ /* 0x000fe20003f04270 */
[----:B------:R-:W-:-:S12]  /*8280*/  @P1 BRA `(.L_x_5004) ;  /* 0x0000000000141947 */ /* 0x000fd80003800000 */
[----:B0-----:R-:W2:Y:S02]  /*8290*/  LDL R2, [R1+0x1e8] ;  /* 0x0001e80001027983 */ /* 0x001ea40000100800 */
[----:B--2---:R-:W-:-:S05]  /*82a0*/  LEA R2, R2, UR21, 0x3 ;  /* 0x0000001502027c11 */ /* 0x004fca000f8e18ff */
[----:B------:R-:W-:-:S05]  /*82b0*/  VIADD R2, R2, 0x38860 ;  /* 0x0003886002027836 */ /* 0x000fca0000000000 */
[----:B------:R-:W-:-:S04]  /*82c0*/  PRMT R2, RZ, 0x654, R2 ;  /* 0x00000654ff027816 */ /* 0x000fc80000000002 */
[----:B------:R1:W-:Y:S03]  /*82d0*/  SYNCS.ARRIVE.TRANS64.RED.A1T0 RZ, [R2+URZ], RZ ;  /* 0x000000ff02ff79a7 */ /* 0x0003e6000810043f */
.L_x_5004:
[----:B------:R-:W-:Y:S05]  /*82e0*/  BSYNC B0 ;  /* 0x0000000000007941 */ /* 0x000fea0003800000 */
.L_x_5003:
[----:B------:R-:W-:Y:S01]  /*82f0*/  VIADD R231, R231, 0xffffffff ;  /* 0xffffffffe7e77836 */ /* 0x000fe20000000000 */
[----:B------:R-:W-:Y:S06]  /*8300*/  @P0 BRA `(.L_x_5005) ;  /* 0xffffffc000a00947 */ /* 0x000fec000383ffff */
.L_x_5002:
        /* <DEDUP_REMOVED lines=65> */
[----:B------:R-:W5:Y:S04]  /*8720*/  LDL R38, [R1+0x1f0] ;  /* 0x0001f00001267983 */ /* 0x000f680000100800 */
[----:B------:R-:W5:Y:S01]  /*8730*/  LDL R0, [R1+0x1e8] ;  /* 0x0001e80001007983 */ /* 0x000f620000100800 */
[----:B--2---:R-:W-:-:S05]  /*8740*/  IMAD R152, R39, 0x40, R152 ;  /* 0x0000004027987824 */ /* 0x004fca00078e0298 */
[----:B------:R-:W-:Y:S01]  /*8750*/  LEA R152, R152, UR21, 0x2 ;  /* 0x0000001598987c11 */ /* 0x000fe2000f8e10ff */
[----:B------:R-:W-:Y:S06]  /*8760*/  BAR.SYNC.DEFER_BLOCKING 0xe, 0x100 ;  /* 0x0384000000007b1d */ /* 0x000fec0000010000 */
[----:B------:R-:W-:Y:S04]  /*8770*/  LDS R39, [R152+0x38400] ;  /* 0x0384000098277984 */ /* 0x000fe80000000800 */
[----:B------:R-:W3:Y:S01]  /*8780*/  LDS R152, [R152+0x38420] ;  /* 0x0384200098987984 */ /* 0x000ee20000000800 */
[----:B------:R-:W-:Y:S01]  /*8790*/  BSSY B0, `(.L_x_5006) ;  /* 0x00000cd000007945 */ /* 0x000fe20003800000 */
[C---:B---3--:R-:W-:Y:S01]  /*87a0*/  FMUL.FTZ R19, R152.reuse, R19 ;  /* 0x0000001398137220 */ /* 0x048fe20000410000 */
[C---:B------:R-:W-:Y:S01]  /*87b0*/  FMUL.FTZ R18, R152.reuse, R18 ;  /* 0x0000001298127220 */ /* 0x040fe20000410000 */
[C---:B----4-:R-:W-:Y:S01]  /*87c0*/  FMUL.FTZ R43, R39.reuse, R43 ;  /* 0x0000002b272b7220 */ /* 0x050fe20000410000 */
[C---:B------:R-:W-:Y:S01]  /*87d0*/  FMUL.FTZ R42, R39.reuse, R42 ;  /* 0x0000002a272a7220 */ /* 0x040fe20000410000 */
[C---:B-----5:R-:W-:Y:S01]  /*87e0*/  FMUL.FTZ R45, R39.reuse, R45 ;  /* 0x0000002d272d7220 */ /* 0x060fe20000410000 */
[C---:B------:R-:W-:Y:S01]  /*87f0*/  FMUL.FTZ R44, R39.reuse, R44 ;  /* 0x0000002c272c7220 */ /* 0x040fe20000410000 */
[----:B------:R0:W-:Y:S01]  /*8800*/  STL.64 [R1+0x368], R18 ;  /* 0x0003681201007387 */ /* 0x0001e20000100a00 */
        /* <DEDUP_REMOVED lines=116> */
[C---:B0-----:R-:W-:Y:S01]  /*8f50*/  FMUL.FTZ R19, R152.reuse, R3 ;  /* 0x0000000398137220 */ /* 0x041fe20000410000 */
[C---:B------:R-:W-:Y:S01]  /*8f60*/  FMUL.FTZ R18, R152.reuse, R2 ;  /* 0x0000000298127220 */ /* 0x040fe20000410000 */
[C---:B------:R-:W-:Y:S01]  /*8f70*/  FMUL.FTZ R7, R152.reuse, R7 ;  /* 0x0000000798077220 */ /* 0x040fe20000410000 */
[C---:B------:R-:W-:Y:S01]  /*8f80*/  FMUL.FTZ R6, R152.reuse, R6 ;  /* 0x0000000698067220 */ /* 0x040fe20000410000 */
[C---:B------:R-:W-:Y:S01]  /*8f90*/  FMUL.FTZ R5, R152.reuse, R5 ;  /* 0x0000000598057220 */ /* 0x040fe20000410000 */
[----:B------:R-:W-:Y:S01]  /*8fa0*/  FMUL.FTZ R4, R152, R4 ;  /* 0x0000000498047220 */ /* 0x000fe20000410000 */
[----:B------:R-:W-:-:S02]  /*8fb0*/  VIADD R38, R38, 0x1 ;  /* 0x0000000126267836 */ /* 0x000fc40000000000 */
[----:B------:R-:W-:Y:S01]  /*8fc0*/  VIADD R0, R0, 0x1 ;  /* 0x0000000100007836 */ /* 0x000fe20000000000 */
[----:B------:R0:W-:Y:S04]  /*8fd0*/  STL.64 [R1+0x230], R42 ;  /* 0x0002302a01007387 */ /* 0x0001e80000100a00 */
        /* <DEDUP_REMOVED lines=62> */
[----:B------:R0:W-:Y:S04]  /*93c0*/  STL [R1+0x1f0], R38 ;  /* 0x0001f02601007387 */ /* 0x0001e80000100800 */
[----:B------:R0:W-:Y:S01]  /*93d0*/  STL [R1+0x1e8], R0 ;  /* 0x0001e80001007387 */ /* 0x0001e20000100800 */
[----:B------:R-:W-:Y:S06]  /*93e0*/  BAR.ARV 0xf, 0x100 ;  /* 0x03c4000000007b1d */ /* 0x000fec0000002000 */
[----:B------:R-:W-:Y:S01]  /*93f0*/  ISETP.NE.AND P0, PT, R0, 0x2, PT ;  /* 0x000000020000780c */ /* 0x000fe20003f05270 */
[----:B------:R-:W-:-:S12]  /*9400*/  IMAD.MOV.U32 R3, RZ, RZ, 0x1 ;  /* 0x00000001ff037424 */ /* 0x000fd800078e00ff */
[----:B0-----:R-:W-:Y:S05]  /*9410*/  @P0 BRA `(.L_x_5007) ;  /* 0x0000000000100947 */ /* 0x001fea0003800000 */
[----:B------:R-:W2:Y:S04]  /*9420*/  LDL R0, [R1+0x1ec] ;  /* 0x0001ec0001007983 */ /* 0x000ea80000100800 */
[----:B------:R0:W-:Y:S01]  /*9430*/  STL [R1+0x1e8], RZ ;  /* 0x0001e8ff01007387 */ /* 0x0001e20000100800 */
[----:B--2---:R-:W-:-:S05]  /*9440*/  LOP3.LUT R0, R0, 0x1, RZ, 0x3c, !PT ;  /* 0x0000000100007812 */ /* 0x004fca00078e3cff */
[----:B------:R0:W-:Y:S02]  /*9450*/  STL [R1+0x1ec], R0 ;  /* 0x0001ec0001007387 */ /* 0x0001e40000100800 */
.L_x_5007:
[----:B------:R-:W-:Y:S05]  /*9460*/  BSYNC B0 ;  /* 0x0000000000007941 */ /* 0x000fea0003800000 */
.L_x_5006:
[----:B------:R-:W-:Y:S05]  /*9470*/  BRA `(.L_x_4999) ;  /* 0x000001b000987947 */ /* 0x000fea0003800000 */
.L_x_4991:
[----:B------:R-:W3:Y:S01]  /*9480*/  LDL.LU R15, [R1+0x44c] ;  /* 0x00044c00010f7983 */ /* 0x000ee20000300800 */
[----:B--2---:R-:W1:Y:S01]  /*9490*/  LDC R0, c[0x0][0x448] ;  /* 0x00011200ff007b82 */ /* 0x004e620000000800 */
[----:B------:R-:W-:Y:S01]  /*94a0*/  MOV R56, 0x400 ;  /* 0x0000040000387802 */ /* 0x000fe20000000f00 */
[----:B------:R-:W-:Y:S01]  /*94b0*/  IMAD.MOV.U32 R10, RZ, RZ, R4 ;  /* 0x000000ffff0a7224 */ /* 0x000fe200078e0004 */
[----:B------:R-:W2:Y:S01]  /*94c0*/  S2R R5, SR_CgaCtaId ;  /* 0x0000000000057919 */ /* 0x000ea20000008800 */
[----:B------:R-:W-:Y:S02]  /*94d0*/  IMAD.MOV.U32 R8, RZ, RZ, 0x10000 ;  /* 0x00010000ff087424 */ /* 0x000fe400078e00ff */
[----:B------:R-:W-:Y:S01]  /*94e0*/  IMAD.MOV.U32 R11, RZ, RZ, 0x100 ;  /* 0x00000100ff0b7424 */ /* 0x000fe200078e00ff */
[----:B------:R-:W4:Y:S01]  /*94f0*/  S2R R3, SR_SWINHI ;  /* 0x0000000000037919 */ /* 0x000f220000002f00 */
[----:B------:R-:W5:Y:S01]  /*9500*/  LDC.64 R20, c[0x0][0xad8] ;  /* 0x0002b600ff147b82 */ /* 0x000f620000000a00 */
[----:B------:R-:W-:-:S02]  /*9510*/  IMAD.MOV.U32 R6, RZ, RZ, 0x1 ;  /* 0x00000001ff067424 */ /* 0x000fc400078e00ff */
[----:B------:R-:W-:Y:S01]  /*9520*/  IMAD.MOV.U32 R7, RZ, RZ, RZ ;  /* 0x000000ffff077224 */ /* 0x000fe200078e00ff */
[----:B0-----:R-:W-:Y:S01]  /*9530*/  STL [R1+0x70], R12 ;  /* 0x0000700c01007387 */ /* 0x001fe20000100800 */
[----:B------:R-:W-:Y:S02]  /*9540*/  IMAD.MOV.U32 R14, RZ, RZ, 0x2000 ;  /* 0x00002000ff0e7424 */ /* 0x000fe400078e00ff */
[----:B------:R-:W-:Y:S01]  /*9550*/  IMAD.MOV.U32 R46, RZ, RZ, 0x1 ;  /* 0x00000001ff2e7424 */ /* 0x000fe200078e00ff */
[----:B------:R-:W0:Y:S01]  /*9560*/  LDC R236, c[0x0][0x288] ;  /* 0x0000a200ffec7b82 */ /* 0x000e220000000800 */
[----:B------:R-:W-:Y:S01]  /*9570*/  IMAD.MOV.U32 R47, RZ, RZ, RZ ;  /* 0x000000ffff2f7224 */ /* 0x000fe200078e00ff */
[----:B------:R-:W-:Y:S04]  /*9580*/  STL.64 [R1], RZ ;  /* 0x000000ff01007387 */ /* 0x000fe80000100a00 */
[----:B------:R-:W-:Y:S01]  /*9590*/  STL.64 [R1+0x60], R46 ;  /* 0x0000602e01007387 */ /* 0x000fe20000100a00 */
[----:B-1----:R-:W-:-:S03]  /*95a0*/  ISETP.NE.AND P0, PT, R0, 0x1, PT ;  /* 0x000000010000780c */ /* 0x002fc60003f05270 */
[----:B------:R-:W-:Y:S01]  /*95b0*/  STL.64 [R1+0x38], RZ ;  /* 0x000038ff01007387 */ /* 0x000fe20000100a00 */
[----:B--2---:R-:W-:Y:S01]  /*95c0*/  LEA R56, R5, R56, 0x18 ;  /* 0x0000003805387211 */ /* 0x004fe200078ec0ff */
[----:B------:R-:W-:-:S08]  /*95d0*/  IMAD.MOV.U32 R5, RZ, RZ, 0x80 ;  /* 0x00000080ff057424 */ /* 0x000fd000078e00ff */
[----:B------:R-:W1:Y:S01]  /*95e0*/  @P0 LDC R13, c[0x0][0x44c] ;  /* 0x00011300ff0d0b82 */ /* 0x000e620000000800 */
[----:B------:R-:W-:Y:S02]  /*95f0*/  MOV R26, R56 ;  /* 0x00000038001a7202 */ /* 0x000fe40000000f00 */
[----:B----4-:R-:W-:Y:S01]  /*9600*/  MOV R27, R3 ;  /* 0x00000003001b7202 */ /* 0x010fe20000000f00 */
[----:B------:R2:W-:Y:S01]  /*9610*/  STL.128 [R1+0x20], R4 ;  /* 0x0000200401007387 */ /* 0x0005e20000100c00 */
[----:B0-----:R-:W-:Y:S02]  /*9620*/  IADD3 R237, R29, 0x1, -R236 ;  /* 0x000000011ded7810 */ /* 0x001fe40007ffe8ec */
[C---:B------:R-:W-:Y:S02]  /*9630*/  IADD3 R0, P2, R26.reuse, 0x38850, RZ ;  /* 0x000388501a007810 */ /* 0x040fe40007f5e0ff */
[----:B------:R-:W-:-:S03]  /*9640*/  IADD3 R3, P3, R26, 0x38860, RZ ;  /* 0x000388601a037810 */ /* 0x000fc60007f7e0ff */
[--C-:B--2---:R-:W-:Y:S02]  /*9650*/  IMAD.X R5, RZ, RZ, R27.reuse, P2 ;  /* 0x000000ffff057224 */ /* 0x104fe400010e061b */
[----:B------:R-:W-:Y:S02]  /*9660*/  IMAD.X R7, RZ, RZ, R27, P3 ;  /* 0x000000ffff077224 */ /* 0x000fe400018e061b */
[----:B------:R-:W-:Y:S02]  /*9670*/  IMAD.MOV.U32 R6, RZ, RZ, R3 ;  /* 0x000000ffff067224 */ /* 0x000fe400078e0003 */
[----:B------:R-:W-:Y:S02]  /*9680*/  IMAD.SHL.U32 R3, R12, 0x40, RZ ;  /* 0x000000400c037824 */ /* 0x000fe400078e00ff */
[----:B------:R-:W-:Y:S01]  /*9690*/  IMAD.MOV.U32 R4, RZ, RZ, R0 ;  /* 0x000000ffff047224 */ /* 0x000fe200078e0000 */
[----:B------:R-:W-:Y:S01]  /*96a0*/  STL.64 [R1+0x68], R6 ;  /* 0x0000680601007387 */ /* 0x000fe20000100a00 */
[----:B------:R-:W-:-:S03]  /*96b0*/  @P0 VIADD R0, R3, 0x3f ;  /* 0x0000003f03000836 */ /* 0x000fc60000000000 */
[----:B------:R1:W-:Y:S02]  /*96c0*/  STL.128 [R1+0x40], R4 ;  /* 0x0000400401007387 */ /* 0x0003e40000100c00 */
[----:B-1----:R-:W-:-:S04]  /*96d0*/  @P0 IMAD.HI.U32 R4, R0, R13, RZ ;  /* 0x0000000d00040227 */ /* 0x002fc800078e00ff */
[----:B------:R-:W-:Y:S02]  /*96e0*/  VIADD R0, R3, 0x3f ;  /* 0x0000003f03007836 */ /* 0x000fe40000000000 */
[----:B---3--:R-:W-:Y:S01]  /*96f0*/  IMAD.MOV.U32 R9, RZ, RZ, R15 ;  /* 0x000000ffff097224 */ /* 0x008fe200078e000f */
[----:B------:R0:W-:Y:S04]  /*9700*/  STL.64 [R1+0x18], R14 ;  /* 0x0000180e01007387 */ /* 0x0001e80000100a00 */
[----:B------:R1:W-:Y:S01]  /*9710*/  STL.128 [R1+0x50], R8 ;  /* 0x0000500801007387 */ /* 0x0003e20000100c00 */
[----:B0-----:R-:W-:-:S05]  /*9720*/  IADD3 R14, P1, R26, 0x38830, RZ ;  /* 0x000388301a0e7810 */ /* 0x001fca0007f3e0ff */
[----:B------:R-:W-:Y:S01]  /*9730*/  IMAD.X R15, RZ, RZ, R27, P1 ;  /* 0x000000ffff0f7224 */ /* 0x000fe200008e061b */
[----:B-1----:R-:W0:Y:S01]  /*9740*/  @P0 LDC R11, c[0x0][0x450] ;  /* 0x00011400ff0b0b82 */ /* 0x002e220000000800 */
[----:B------:R-:W-:-:S03]  /*9750*/  IADD3 R8, P2, R26, 0x38840, RZ ;  /* 0x000388401a087810 */ /* 0x000fc60007f5e0ff */
[----:B------:R1:W-:Y:S02]  /*9760*/  STL.64 [R1+0x8], R14 ;  /* 0x0000080e01007387 */ /* 0x0003e40000100a00 */
[----:B------:R-:W-:Y:S01]  /*9770*/  IMAD.X R9, RZ, RZ, R27, P2 ;  /* 0x000000ffff097224 */ /* 0x000fe200010e061b */
[----:B-----5:R-:W-:-:S04]  /*9780*/  ISETP.GE.AND P2, PT, R21, 0x1, PT ;  /* 0x000000011500780c */ /* 0x020fc80003f46270 */
[----:B------:R1:W-:Y:S04]  /*9790*/  STL.64 [R1+0x10], R8 ;  /* 0x0000100801007387 */ /* 0x0003e80000100a00 */
[----:B------:R1:W-:Y:S01]  /*97a0*/  STL.64 [R1+0x30], R8 ;  /* 0x0000300801007387 */ /* 0x0003e20000100a00 */
[----:B0-----:R-:W-:-:S05]  /*97b0*/  @P0 SHF.R.U32.HI R0, RZ, R11, R4 ;  /* 0x0000000bff000219 */ /* 0x001fca0000011604 */
[----:B------:R-:W-:-:S04]  /*97c0*/  IMAD.IADD R5, R237, 0x1, R0 ;  /* 0x00000001ed057824 */ /* 0x000fc800078e0200 */
[----:B------:R-:W-:Y:S01]  /*97d0*/  IMAD.IADD R0, R5, 0x1, R20 ;  /* 0x0000000105007824 */ /* 0x000fe200078e0214 */
[----:B-1----:R-:W-:Y:S06]  /*97e0*/  @!P2 BRA `(.L_x_5008) ;  /* 0x000000000040a947 */ /* 0x002fec0003800000 */
        /* <DEDUP_REMOVED lines=10> */
.L_x_5009:
[----:B------:R-:W-:-:S13]  /*9890*/  ISETP.NE.AND P1, PT, R21, 0x1, PT ;  /* 0x000000011500780c */ /* 0x000fda0003f25270 */
[----:B------:R-:W0:Y:S02]  /*98a0*/  @P1 LDC.64 R6, c[0x0][0xae0] ;  /* 0x0002b800ff061b82 */ /* 0x000e240000000a00 */
[----:B0-----:R-:W-:-:S05]  /*98b0*/  @P1 IMAD.HI.U32 R6, R4, R6, RZ ;  /* 0x0000000604061227 */ /* 0x001fca00078e00ff */
[----:B------:R-:W-:-:S07]  /*98c0*/  @P1 SHF.R.U32.HI R4, RZ, R7, R6 ;  /* 0x00000007ff041219 */ /* 0x000fce0000011606 */
.L_x_5010:
[----:B------:R-:W-:-:S05]  /*98d0*/  IMAD R5, R4, R21, R21 ;  /* 0x0000001504057224 */ /* 0x000fca00078e0215 */
[----:B------:R-:W-:-:S07]  /*98e0*/  VIMNMX R0, R0, R5, PT ;  /* 0x0000000500007248 */ /* 0x000fce0003fe0100 */
.L_x_5008:
[----:B------:R-:W0:Y:S01]  /*98f0*/  @P0 LDC R4, c[0x0][0x44c] ;  /* 0x00011300ff040b82 */ /* 0x000e220000000800 */
[----:B------:R-:W-:Y:S01]  /*9900*/  VIADD R0, R0, 0x3f ;  /* 0x0000003f00007836 */ /* 0x000fe20000000000 */
[----:B------:R-:W-:Y:S01]  /*9910*/  ULDC UR4, c[0x0][0xad4] ;  /* 0x0002b50000047ab9 */ /* 0x000fe20000000800 */
[C---:B------:R-:W-:Y:S02]  /*9920*/  VIADD R6, R29.reuse, 0x3f ;  /* 0x0000003f1d067836 */ /* 0x040fe40000000000 */
[----:B------:R-:W-:Y:S01]  /*9930*/  IMAD.IADD R236, R29, 0x1, -R236 ;  /* 0x000000011dec7824 */ /* 0x000fe200078e0aec */
[----:B------:R-:W-:Y:S02]  /*9940*/  SHF.R.S32.HI R5, RZ, 0x1f, R0 ;  /* 0x0000001fff057819 */ /* 0x000fe40000011400 */
[----:B------:R-:W1:Y:S01]  /*9950*/  @P0 LDC R9, c[0x0][0x450] ;  /* 0x00011400ff090b82 */ /* 0x000e620000000800 */
[----:B------:R-:W-:Y:S02]  /*9960*/  SHF.R.S32.HI R7, RZ, 0x1f, R6 ;  /* 0x0000001fff077819 */ /* 0x000fe40000011406 */
[----:B------:R-:W-:-:S02]  /*9970*/  LEA.HI R5, R5, R0, RZ, 0x6 ;  /* 0x0000000005057211 */ /* 0x000fc400078f30ff */
[----:B------:R-:W-:Y:S02]  /*9980*/  LEA.HI R7, R7, R6, RZ, 0x6 ;  /* 0x0000000607077211 */ /* 0x000fe400078f30ff */
[----:B------:R-:W-:Y:S02]  /*9990*/  SHF.R.S32.HI R5, RZ, 0x6, R5 ;  /* 0x00000006ff057819 */ /* 0x000fe40000011405 */
[----:B------:R-:W-:-:S04]  /*99a0*/  SHF.R.S32.HI R8, RZ, 0x6, R7 ;  /* 0x00000006ff087819 */ /* 0x000fc80000011407 */
[----:B------:R-:W-:Y:S01]  /*99b0*/  VIMNMX R8, R5, R8, PT ;  /* 0x0000000805087248 */ /* 0x000fe20003fe0100 */
[----:B0-----:R-:W-:-:S05]  /*99c0*/  @P0 IMAD.HI.U32 R4, R3, R4, RZ ;  /* 0x0000000403040227 */ /* 0x001fca00078e00ff */
[----:B-1----:R-:W-:-:S05]  /*99d0*/  @P0 SHF.R.U32.HI R3, RZ, R9, R4 ;  /* 0x00000009ff030219 */ /* 0x002fca0000011604 */
        /* <DEDUP_REMOVED lines=12> */
.L_x_5012:
[----:B------:R-:W-:-:S13]  /*9aa0*/  ISETP.NE.AND P0, PT, R21, 0x1, PT ;  /* 0x000000011500780c */ /* 0x000fda0003f05270 */
[----:B------:R-:W0:Y:S02]  /*9ab0*/  @P0 LDC.64 R4, c[0x0][0xae0] ;  /* 0x0002b800ff040b82 */ /* 0x000e240000000a00 */
[----:B0-----:R-:W-:-:S05]  /*9ac0*/  @P0 IMAD.HI.U32 R4, R3, R4, RZ ;  /* 0x0000000403040227 */ /* 0x001fca00078e00ff */
[----:B------:R-:W-:-:S07]  /*9ad0*/  @P0 SHF.R.U32.HI R3, RZ, R5, R4 ;  /* 0x00000005ff030219 */ /* 0x000fce0000011604 */
.L_x_5013:
[----:B------:R-:W-:-:S05]  /*9ae0*/  IMAD R3, R3, R21, RZ ;  /* 0x0000001503037224 */ /* 0x000fca00078e02ff */
[----:B------:R-:W-:-:S07]  /*9af0*/  VIMNMX R0, R0, R3, !PT ;  /* 0x0000000300007248 */ /* 0x000fce0007fe0100 */
.L_x_5011:
        /* <DEDUP_REMOVED lines=39> */
.L_x_5014:
[----:B------:R-:W-:Y:S01]  /*9d70*/  IMAD R157, R10, R182, R157 ;  /* 0x000000b60a9d7224 */ /* 0x000fe200078e029d */
[----:B------:R-:W-:-:S04]  /*9d80*/  PRMT R3, RZ, 0x7610, R3 ;  /* 0x00007610ff037816 */ /* 0x000fc80000000003 */
[----:B------:R-:W-:-:S04]  /*9d90*/  VIADDMNMX R182, R157, R182, R8, PT ;  /* 0x000000b69db67246 */ /* 0x000fc80003800108 */
[----:B------:R-:W-:-:S13]  /*9da0*/  ISETP.GT.AND P0, PT, R182, R157, PT ;  /* 0x0000009db600720c */ /* 0x000fda0003f04270 */
[----:B------:R-:W-:Y:S05]  /*9db0*/  @!P0 BRA `(.L_x_4999) ;  /* 0x000001a800488947 */ /* 0x000fea0003800000 */
[----:B------:R-:W-:Y:S01]  /*9dc0*/  SHF.R.S32.HI R3, RZ, 0x1f, R18 ;  /* 0x0000001fff037819 */ /* 0x000fe20000011412 */
[----:B------:R-:W-:Y:S01]  /*9dd0*/  VIADD R9, R56, 0x400 ;  /* 0x0000040038097836 */ /* 0x000fe20000000000 */
[----:B------:R-:W-:Y:S01]  /*9de0*/  IADD3 R12, P0, R26, 0x38400, RZ ;  /* 0x000384001a0c7810 */ /* 0x000fe20007f1e0ff */
[C---:B------:R-:W-:Y:S01]  /*9df0*/  VIADD R10, R56.reuse, 0x26400 ;  /* 0x00026400380a7836 */ /* 0x040fe20000000000 */
[----:B------:R-:W-:Y:S01]  /*9e00*/  LEA.HI R46, R3, R18, RZ, 0x7 ;  /* 0x00000012032e7211 */ /* 0x000fe200078f38ff */
[----:B------:R-:W-:Y:S01]  /*9e10*/  VIADD R8, R56, 0x22400 ;  /* 0x0002240038087836 */ /* 0x000fe20000000000 */
[----:B------:R-:W-:Y:S01]  /*9e20*/  STL [R1+0x94], R18 ;  /* 0x0000941201007387 */ /* 0x000fe20000100800 */
[----:B------:R-:W-:Y:S01]  /*9e30*/  IMAD.MOV.U32 R4, RZ, RZ, 0x1 ;  /* 0x00000001ff047424 */ /* 0x000fe200078e00ff */
[----:B------:R-:W-:Y:S01]  /*9e40*/  SHF.R.S32.HI R70, RZ, 0x7, R46 ;  /* 0x00000007ff467819 */ /* 0x000fe2000001142e */
[----:B------:R-:W-:Y:S01]  /*9e50*/  IMAD.MOV.U32 R5, RZ, RZ, RZ ;  /* 0x000000ffff057224 */ /* 0x000fe200078e00ff */
[----:B------:R-:W-:Y:S01]  /*9e60*/  SHF.R.U32.HI R10, RZ, 0x4, R10 ;  /* 0x00000004ff0a7819 */ /* 0x000fe2000001160a */
[----:B------:R-:W-:Y:S01]  /*9e70*/  IMAD.MOV.U32 R6, RZ, RZ, 0x1 ;  /* 0x00000001ff067424 */ /* 0x000fe200078e00ff */
[----:B------:R-:W-:Y:S01]  /*9e80*/  SHF.R.U32.HI R8, RZ, 0x4, R8 ;  /* 0x00000004ff087819 */ /* 0x000fe20000011608 */
[----:B------:R-:W0:Y:S01]  /*9e90*/  SHFL.IDX PT, R0, R70, RZ, 0x1f ;  /* 0x00001fff46007589 */ /* 0x000e2200000e0000 */
[----:B------:R-:W-:Y:S01]  /*9ea0*/  IMAD.MOV.U32 R7, RZ, RZ, RZ ;  /* 0x000000ffff077224 */ /* 0x000fe200078e00ff */
[----:B------:R-:W-:Y:S01]  /*9eb0*/  LOP3.LUT R10, R10, 0x3fff, RZ, 0xc0, !PT ;  /* 0x00003fff0a0a7812 */ /* 0x000fe200078ec0ff */
[----:B------:R-:W-:Y:S01]  /*9ec0*/  IMAD.X R13, RZ, RZ, R27, P0 ;  /* 0x000000ffff0d7224 */ /* 0x000fe200000e061b */
[----:B------:R-:W-:Y:S01]  /*9ed0*/  LOP3.LUT R8, R8, 0x3fff, RZ, 0xc0, !PT ;  /* 0x00003fff08087812 */ /* 0x000fe200078ec0ff */
[----:B------:R-:W-:Y:S01]  /*9ee0*/  IMAD.MOV.U32 R11, RZ, RZ, 0x40000040 ;  /* 0x40000040ff0b7424 */ /* 0x000fe200078e00ff */
[----:B------:R1:W-:Y:S02]  /*9ef0*/  STL.128 [R1+0x80], R4 ;  /* 0x0000800401007387 */ /* 0x0003e40000100c00 */
[----:B------:R-:W-:-:S02]  /*9f00*/  LOP3.LUT R8, R8, 0x10000, RZ, 0xfc, !PT ;  /* 0x0001000008087812 */ /* 0x000fc400078efcff */
[----:B------:R2:W-:Y:S01]  /*9f10*/  STL.64 [R1+0x78], R12 ;  /* 0x0000780c01007387 */ /* 0x0005e20000100a00 */
[----:B-1----:R-:W-:Y:S01]  /*9f20*/  LOP3.LUT R4, R10, 0x10000, RZ, 0xfc, !PT ;  /* 0x000100000a047812 */ /* 0x002fe200078efcff */
[----:B------:R-:W-:Y:S01]  /*9f30*/  IMAD.MOV.U32 R5, RZ, RZ, 0x40000040 ;  /* 0x40000040ff057424 */ /* 0x000fe200078e00ff */
[----:B0-----:R-:W-:Y:S01]  /*9f40*/  LEA.HI R3, R0, R0, RZ, 0x1 ;  /* 0x0000000000037211 */ /* 0x001fe200078f08ff */
[----:B------:R-:W-:Y:S02]  /*9f50*/  IMAD.MOV.U32 R7, RZ, RZ, 0x40000040 ;  /* 0x40000040ff077424 */ /* 0x000fe400078e00ff */
[----:B--2---:R-:W-:Y:S01]  /*9f60*/  IMAD.MOV.U32 R13, RZ, RZ, 0x40000040 ;  /* 0x40000040ff0d7424 */ /* 0x004fe200078e00ff */
[----:B------:R-:W-:-:S05]  /*9f70*/  LOP3.LUT R3, R3, 0x6, RZ, 0xc0, !PT ;  /* 0x0000000603037812 */ /* 0x000fca00078ec0ff */
[----:B------:R-:W-:Y:S02]  /*9f80*/  IMAD.IADD R0, R0, 0x1, -R3 ;  /* 0x0000000100007824 */ /* 0x000fe400078e0a03 */
[----:B------:R-:W-:Y:S02]  /*9f90*/  VIADD R3, R56, 0x20400 ;  /* 0x0002040038037836 */ /* 0x000fe40000000000 */
[--C-:B------:R-:W-:Y:S01]  /*9fa0*/  IMAD R0, R0, 0x8000, R9.reuse ;  /* 0x0000800000007824 */ /* 0x100fe200078e0209 */
[----:B------:R-:W-:Y:S02]  /*9fb0*/  SHF.R.U32.HI R9, RZ, 0x4, R9 ;  /* 0x00000004ff097819 */ /* 0x000fe40000011609 */
[----:B------:R-:W-:Y:S02]  /*9fc0*/  SHF.R.U32.HI R3, RZ, 0x4, R3 ;  /* 0x00000004ff037819 */ /* 0x000fe40000011603 */
[----:B------:R-:W-:Y:S02]  /*9fd0*/  SHF.R.U32.HI R0, RZ, 0x4, R0 ;  /* 0x00000004ff007819 */ /* 0x000fe40000011600 */
[----:B------:R-:W-:-:S02]  /*9fe0*/  LOP3.LUT R9, R9, 0x3fff, RZ, 0xc0, !PT ;  /* 0x00003fff09097812 */ /* 0x000fc400078ec0ff */
[----:B------:R-:W-:Y:S02]  /*9ff0*/  LOP3.LUT R3, R3, 0x3fff, RZ, 0xc0, !PT ;  /* 0x00003fff03037812 */ /* 0x000fe400078ec0ff */
[----:B------:R-:W-:Y:S02]  /*a000*/  LOP3.LUT R0, R0, 0x3fff, RZ, 0xc0, !PT ;  /* 0x00003fff00007812 */ /* 0x000fe400078ec0ff */
[----:B------:R-:W-:Y:S01]  /*a010*/  LOP3.LUT R6, R9, 0x10000, RZ, 0xfc, !PT ;  /* 0x0001000009067812 */ /* 0x000fe200078efcff */
[----:B------:R-:W-:Y:S01]  /*a020*/  IMAD.MOV.U32 R9, RZ, RZ, 0x40000040 ;  /* 0x40000040ff097424 */ /* 0x000fe200078e00ff */
[----:B------:R-:W-:Y:S02]  /*a030*/  LOP3.LUT R12, R3, 0x10000, RZ, 0xfc, !PT ;  /* 0x00010000030c7812 */ /* 0x000fe400078efcff */
[----:B------:R-:W-:Y:S01]  /*a040*/  LOP3.LUT R10, R0, 0x2000000, RZ, 0xfc, !PT ;  /* 0x02000000000a7812 */ /* 0x000fe200078efcff */
[----:B------:R0:W-:Y:S01]  /*a050*/  STL.128 [R1+0xb0], R4 ;  /* 0x0000b00401007387 */ /* 0x0001e20000100c00 */
[----:B------:R-:W-:-:S03]  /*a060*/  VIADD R0, R56, 0x36400 ;  /* 0x0003640038007836 */ /* 0x000fc60000000000 */
[----:B------:R0:W-:Y:S02]  /*a070*/  STL.64 [R1+0x98], R12 ;  /* 0x0000980c01007387 */ /* 0x0001e40000100a00 */
[----:B------:R-:W-:Y:S01]  /*a080*/  LOP3.LUT P0, RZ, R0, 0x3ff, RZ, 0xc0, !PT ;  /* 0x000003ff00ff7812 */ /* 0x000fe2000780c0ff */
[----:B------:R-:W-:Y:S01]  /*a090*/  IMAD.MOV.U32 R0, RZ, RZ, R18 ;  /* 0x000000ffff007224 */ /* 0x000fe200078e0012 */
[----:B------:R0:W-:Y:S11]  /*a0a0*/  STL.128 [R1+0xa0], R8 ;  /* 0x0000a00801007387 */ /* 0x0001f60000100c00 */
[----:B------:R-:W-:Y:S05]  /*a0b0*/  @!P0 BRA `(.L_x_5015) ;  /* 0x0000000000448947 */ /* 0x000fea0003800000 */
[----:B------:R-:W-:Y:S01]  /*a0c0*/  MOV R0, 0x0 ;  /* 0x0000000000007802 */ /* 0x000fe20000000f00 */
[----:B------:R-:W-:Y:S01]  /*a0d0*/  ULDC.64 UR4, c[0x4][0x118] ;  /* 0x0100460000047ab9 */ /* 0x000fe20000000a00 */
[----:B------:R-:W-:Y:S01]  /*a0e0*/  ULDC.64 UR6, c[0x4][0x58] ;  /* 0x0100160000067ab9 */ /* 0x000fe20000000a00 */
[----:B0-----:R-:W-:Y:S01]  /*a0f0*/  IMAD.U32 R4, RZ, RZ, UR4 ;  /* 0x00000004ff047e24 */ /* 0x001fe2000f8e00ff */
        /* <DEDUP_REMOVED lines=12> */
.L_x_5016:
[----:B------:R1:W5:Y:S02]  /*a1c0*/  LDL R0, [R1+0x94] ;  /* 0x0000940001007983 */ /* 0x0003640000100800 */
.L_x_5015:
[----:B------:R-:W2:Y:S01]  /*a1d0*/  LDL R47, [R1+0x1f4] ;  /* 0x0001f400012f7983 */ /* 0x000ea20000100800 */
[----:B-----5:R-:W-:Y:S01]  /*a1e0*/  SHF.R.S32.HI R3, RZ, 0x1f, R0 ;  /* 0x0000001fff037819 */ /* 0x020fe20000011400 */
[----:B0-----:R-:W-:Y:S01]  /*a1f0*/  IMAD.MOV.U32 R4, RZ, RZ, R19 ;  /* 0x000000ffff047224 */ /* 0x001fe200078e0013 */
[----:B------:R-:W-:Y:S01]  /*a200*/  LOP3.LUT R11, R46, 0xffffff80, RZ, 0xc0, !PT ;  /* 0xffffff802e0b7812 */ /* 0x000fe200078ec0ff */
[----:B------:R-:W0:Y:S01]  /*a210*/  S2R R13, SR_TID.X ;  /* 0x00000000000d7919 */ /* 0x000e220000002100 */
[CC--:B------:R-:W-:Y:S01]  /*a220*/  LEA.HI R8, R3.reuse, R0.reuse, RZ, 0x4 ;  /* 0x0000000003087211 */ /* 0x0c0fe200078f20ff */
[----:B------:R-:W-:Y:S01]  /*a230*/  IMAD.MOV.U32 R5, RZ, RZ, R50 ;  /* 0x000000ffff057224 */ /* 0x000fe200078e0032 */
[----:B------:R-:W-:Y:S01]  /*a240*/  LEA.HI R3, R3, R0, RZ, 0x5 ;  /* 0x0000000003037211 */ /* 0x000fe200078f28ff */
[----:B------:R-:W-:Y:S01]  /*a250*/  IMAD.MOV.U32 R6, RZ, RZ, R48 ;  /* 0x000000ffff067224 */ /* 0x000fe200078e0030 */
[----:B------:R-:W-:Y:S01]  /*a260*/  LOP3.LUT R9, R8, 0xfffffff0, RZ, 0xc0, !PT ;  /* 0xfffffff008097812 */ /* 0x000fe200078ec0ff */
[----:B------:R-:W-:Y:S01]  /*a270*/  IMAD.MOV.U32 R7, RZ, RZ, R51 ;  /* 0x000000ffff077224 */ /* 0x000fe200078e0033 */
[----:B------:R3:W-:Y:S01]  /*a280*/  STL.64 [R1+0xe0], R24 ;  /* 0x0000e01801007387 */ /* 0x0007e20000100a00 */
[----:B------:R-:W-:Y:S01]  /*a290*/  IMAD.IADD R12, R18, 0x1, -R11 ;  /* 0x00000001120c7824 */ /* 0x000fe200078e0a0b */
[----:B------:R-:W4:Y:S01]  /*a2a0*/  LDC.64 R162, c[0x0][0xad8] ;  /* 0x0002b600ffa27b82 */ /* 0x000f220000000a00 */
[----:B------:R-:W-:Y:S01]  /*a2b0*/  IMAD.IADD R9, R0, 0x1, -R9 ;  /* 0x0000000100097824 */ /* 0x000fe200078e0a09 */
[----:B------:R1:W-:Y:S01]  /*a2c0*/  STL.128 [R1+0x130], R4 ;  /* 0x0001300401007387 */ /* 0x0003e20000100c00 */
[----:B------:R-:W-:Y:S01]  /*a2d0*/  IMAD.SHL.U32 R3, R3, 0x20, RZ ;  /* 0x0000002003037824 */ /* 0x000fe200078e00ff */
[----:B------:R-:W-:Y:S01]  /*a2e0*/  LEA.HI R11, R70, R70, RZ, 0x1 ;  /* 0x00000046460b7211 */ /* 0x000fe200078f08ff */
[----:B------:R-:W-:Y:S01]  /*a2f0*/  IMAD.MOV.U32 R48, RZ, RZ, RZ ;  /* 0x000000ffff307224 */ /* 0x000fe200078e00ff */
[----:B------:R-:W-:Y:S01]  /*a300*/  SHF.R.S32.HI R10, RZ, 0x1f, R9 ;  /* 0x0000001fff0a7819 */ /* 0x000fe20000011409 */
[----:B------:R4:W-:Y:S01]  /*a310*/  STL.64 [R1+0xd8], R30 ;  /* 0x0000d81e01007387 */ /* 0x0009e20000100a00 */
[----:B------:R-:W4:Y:S01]  /*a320*/  LDC.64 R20, c[0x0][0xae0] ;  /* 0x0002b800ff147b82 */ /* 0x000f220000000a00 */
[----:B------:R-:W-:Y:S01]  /*a330*/  LOP3.LUT R3, R3, 0xfffffc00, RZ, 0xc0, !PT ;  /* 0xfffffc0003037812 */ /* 0x000fe200078ec0ff */
[----:B------:R-:W-:Y:S01]  /*a340*/  BSSY B0, `(.L_x_5017) ;  /* 0x0000045000007945 */ /* 0x000fe20003800000 */
[----:B------:R-:W-:Y:S01]  /*a350*/  LEA.HI R10, R10, R9, RZ, 0x3 ;  /* 0x000000090a0a7211 */ /* 0x000fe200078f18ff */
[----:B------:R-:W-:Y:S01]  /*a360*/  STL.U8 [R1+0xe8], RZ ;  /* 0x0000e8ff01007387 */ /* 0x000fe20000100000 */
[----:B------:R-:W-:-:S03]  /*a370*/  LOP3.LUT R11, R11, 0xfffffe, RZ, 0xc0, !PT ;  /* 0x00fffffe0b0b7812 */ /* 0x000fc600078ec0ff */
[----:B---3--:R-:W3:Y:S01]  /*a380*/  LDC.64 R24, c[0x0][0xad0] ;  /* 0x0002b400ff187b82 */ /* 0x008ee20000000a00 */
[----:B------:R-:W-:Y:S01]  /*a390*/  STL.U8 [R1+0x140], RZ ;  /* 0x000140ff01007387 */ /* 0x000fe20000100000 */
[C---:B-1----:R-:W-:Y:S01]  /*a3a0*/  LOP3.LUT R4, R10.reuse, 0xfffffff8, RZ, 0xc0, !PT ;  /* 0xfffffff80a047812 */ /* 0x042fe200078ec0ff */
[----:B------:R-:W-:Y:S02]  /*a3b0*/  IMAD.SHL.U32 R10, R10, 0x40, RZ ;  /* 0x000000400a0a7824 */ /* 0x000fe400078e00ff */
[----:B------:R-:W-:Y:S02]  /*a3c0*/  IMAD.IADD R11, R70, 0x1, -R11 ;  /* 0x00000001460b7824 */ /* 0x000fe400078e0a0b */
[----:B0-----:R-:W-:Y:S01]  /*a3d0*/  VIADD R14, R13, 0xffffff80 ;  /* 0xffffff800d0e7836 */ /* 0x001fe20000000000 */
[----:B------:R-:W-:Y:S01]  /*a3e0*/  SHF.R.S32.HI R13, RZ, 0x1f, R12 ;  /* 0x0000001fff0d7819 */ /* 0x000fe2000001140c */
[----:B------:R-:W-:Y:S01]  /*a3f0*/  IMAD.IADD R4, R9, 0x1, -R4 ;  /* 0x0000000109047824 */ /* 0x000fe200078e0a04 */
[----:B------:R-:W-:Y:S01]  /*a400*/  SHF.R.U32.HI R9, RZ, 0x1, R8 ;  /* 0x00000001ff097819 */ /* 0x000fe20000011608 */
[----:B----4-:R-:W-:Y:S01]  /*a410*/  IMAD.MOV.U32 R31, RZ, RZ, R162 ;  /* 0x000000ffff1f7224 */ /* 0x010fe200078e00a2 */
[----:B------:R-:W-:Y:S01]  /*a420*/  LEA.HI R6, R13, R12, RZ, 0x2 ;  /* 0x0000000c0d067211 */ /* 0x000fe200078f10ff */
[----:B------:R-:W-:Y:S01]  /*a430*/  IMAD.SHL.U32 R0, R4, 0x40, RZ ;  /* 0x0000004004007824 */ /* 0x000fe200078e00ff */
[----:B------:R-:W-:Y:S01]  /*a440*/  LOP3.LUT R10, R10, 0xfffffe00, RZ, 0xc0, !PT ;  /* 0xfffffe000a0a7812 */ /* 0x000fe200078ec0ff */
[----:B------:R0:W-:Y:S01]  /*a450*/  STL [R1+0xec], R14 ;  /* 0x0000ec0e01007387 */ /* 0x0001e20000100800 */
[----:B------:R-:W-:Y:S01]  /*a460*/  LOP3.LUT R5, R6, 0x7ffffffc, RZ, 0xc0, !PT ;  /* 0x7ffffffc06057812 */ /* 0x000fe200078ec0ff */
[----:B------:R-:W-:Y:S01]  /*a470*/  IMAD.MOV.U32 R50, RZ, RZ, R20 ;  /* 0x000000ffff327224 */ /* 0x000fe200078e0014 */
[--C-:B------:R-:W-:Y:S01]  /*a480*/  SHF.R.S32.HI R7, RZ, 0x2, R6.reuse ;  /* 0x00000002ff077819 */ /* 0x100fe20000011406 */
[----:B------:R-:W-:Y:S01]  /*a490*/  IMAD.MOV.U32 R51, RZ, RZ, R21 ;  /* 0x000000ffff337224 */ /* 0x000fe200078e0015 */
[----:B------:R-:W-:Y:S01]  /*a4a0*/  SHF.R.S32.HI R6, RZ, 0x1f, R6 ;  /* 0x0000001fff067819 */ /* 0x000fe20000011406 */
[----:B------:R-:W-:Y:S01]  /*a4b0*/  IMAD.IADD R8, R12, 0x1, -R5 ;  /* 0x000000010c087824 */ /* 0x000fe200078e0a05 */
[----:B------:R-:W-:-:S02]  /*a4c0*/  LOP3.LUT R0, R0, 0x1c0, RZ, 0xc0, !PT ;  /* 0x000001c000007812 */ /* 0x000fc400078ec0ff */
[----:B------:R-:W-:Y:S01]  /*a4d0*/  LEA.HI R6, R6, R7, RZ, 0x3 ;  /* 0x0000000706067211 */ /* 0x000fe200078f18ff */
[----:B------:R-:W-:Y:S01]  /*a4e0*/  IMAD R19, R11, 0x80, R8 ;  /* 0x000000800b137824 */ /* 0x000fe200078e0208 */
[----:B------:R-:W-:Y:S01]  /*a4f0*/  LOP3.LUT R9, R0, 0x8, R9, 0xf8, !PT ;  /* 0x0000000800097812 */ /* 0x000fe200078ef809 */
[----:B------:R-:W-:Y:S01]  /*a500*/  IMAD.MOV.U32 R8, RZ, RZ, R49 ;  /* 0x000000ffff087224 */ /* 0x000fe200078e0031 */
[----:B------:R-:W-:Y:S01]  /*a510*/  LOP3.LUT R6, R6, 0xfffffff8, RZ, 0xc0, !PT ;  /* 0xfffffff806067812 */ /* 0x000fe200078ec0ff */
[----:B------:R-:W-:Y:S01]  /*a520*/  IMAD.SHL.U32 R19, R19, 0x2, RZ ;  /* 0x0000000213137824 */ /* 0x000fe200078e00ff */
[----:B------:R-:W-:Y:S01]  /*a530*/  SHF.R.U32.HI R0, RZ, 0x3, R0 ;  /* 0x00000003ff007819 */ /* 0x000fe20000011600 */
[----:B---3--:R-:W-:Y:S01]  /*a540*/  IMAD.MOV.U32 R30, RZ, RZ, R25 ;  /* 0x000000ffff1e7224 */ /* 0x008fe200078e0019 */
[----:B------:R-:W-:Y:S01]  /*a550*/  LEA.HI R12, R13, R12, RZ, 0x5 ;  /* 0x0000000c0d0c7211 */ /* 0x000fe200078f28ff */
[----:B------:R-:W-:Y:S01]  /*a560*/  IMAD.IADD R7, R7, 0x1, -R6 ;  /* 0x0000000107077824 */ /* 0x000fe200078e0a06 */
[----:B------:R-:W-:Y:S01]  /*a570*/  LOP3.LUT R0, R9, R0, RZ, 0x3c, !PT ;  /* 0x0000000009007212 */ /* 0x000fe200078e3cff */
[----:B------:R-:W-:Y:S01]  /*a580*/  IMAD.MOV.U32 R9, RZ, RZ, R28 ;  /* 0x000000ffff097224 */ /* 0x000fe200078e001c */
[C---:B------:R-:W-:Y:S01]  /*a590*/  LOP3.LUT P0, RZ, R4.reuse, 0x2, RZ, 0xc0, !PT ;  /* 0x0000000204ff7812 */ /* 0x040fe2000780c0ff */
[----:B------:R-:W1:Y:S01]  /*a5a0*/  LDC R28, c[0x0][0x288] ;  /* 0x0000a200ff1c7b82 */ /* 0x000e620000000800 */
[----:B------:R-:W-:Y:S01]  /*a5b0*/  LOP3.LUT P1, RZ, R4, 0x4, RZ, 0xc0, !PT ;  /* 0x0000000404ff7812 */ /* 0x000fe2000782c0ff */
[----:B------:R-:W-:Y:S01]  /*a5c0*/  IMAD.MOV.U32 R13, RZ, RZ, 0x20 ;  /* 0x00000020ff0d7424 */ /* 0x000fe200078e00ff */
[----:B------:R-:W-:Y:S01]  /*a5d0*/  SHF.R.S32.HI R12, RZ, 0x5, R12 ;  /* 0x00000005ff0c7819 */ /* 0x000fe2000001140c */
[----:B------:R-:W-:Y:S01]  /*a5e0*/  IMAD.MOV.U32 R49, RZ, RZ, R163 ;  /* 0x000000ffff317224 */ /* 0x000fe200078e00a3 */
[----:B------:R-:W-:-:S02]  /*a5f0*/  IADD3 R3, R0, R10, R3 ;  /* 0x0000000a00037210 */ /* 0x000fc40007ffe003 */
[----:B------:R-:W-:Y:S01]  /*a600*/  IADD3 R10, P2, R16, 0x90, RZ ;  /* 0x00000090100a7810 */ /* 0x000fe20007f5e0ff */
[----:B------:R-:W3:Y:S01]  /*a610*/  LDC R6, c[0x0][0x450] ;  /* 0x00011400ff067b82 */ /* 0x000ee20000000800 */
[----:B------:R-:W-:Y:S01]  /*a620*/  IMAD R18, R12, 0x10, R7 ;  /* 0x000000100c127824 */ /* 0x000fe200078e0207 */
[----:B------:R-:W-:Y:S01]  /*a630*/  SEL R13, R13, 0xffffffe0, !P1 ;  /* 0xffffffe00d0d7807 */ /* 0x000fe20004800000 */
[----:B------:R-:W-:Y:S01]  /*a640*/  IMAD.MOV.U32 R12, RZ, RZ, 0x10 ;  /* 0x00000010ff0c7424 */ /* 0x000fe200078e00ff */
[----:B------:R4:W-:Y:S01]  /*a650*/  STL.128 [R1+0x100], R48 ;  /* 0x0001003001007387 */ /* 0x0009e20000100c00 */
[----:B0-----:R-:W-:-:S03]  /*a660*/  IMAD.WIDE.U32 R14, R3, 0x2, R26 ;  /* 0x00000002030e7825 */ /* 0x001fc600078e001a */
[----:B------:R-:W3:Y:S01]  /*a670*/  LDC.64 R4, c[0x0][0x448] ;  /* 0x00011200ff047b82 */ /* 0x000ee20000000a00 */
[----:B------:R-:W-:Y:S01]  /*a680*/  SEL R12, R12, 0xfffffff0, !P0 ;  /* 0xfffffff00c0c7807 */ /* 0x000fe20004000000 */
[----:B------:R-:W-:Y:S01]  /*a690*/  IMAD.X R11, RZ, RZ, R17, P2 ;  /* 0x000000ffff0b7224 */ /* 0x000fe200010e0611 */
[----:B------:R-:W-:Y:S01]  /*a6a0*/  IADD3 R14, P0, R14, 0x36400, RZ ;  /* 0x000364000e0e7810 */ /* 0x000fe20007f1e0ff */
[----:B------:R-:W-:Y:S01]  /*a6b0*/  IMAD.MOV.U32 R7, RZ, RZ, R24 ;  /* 0x000000ffff077224 */ /* 0x000fe200078e0018 */
[----:B------:R4:W-:Y:S03]  /*a6c0*/  STL.64 [R1+0xd0], R18 ;  /* 0x0000d01201007387 */ /* 0x0009e60000100a00 */
[----:B------:R-:W-:Y:S01]  /*a6d0*/  IMAD.X R15, RZ, RZ, R15, P0 ;  /* 0x000000ffff0f7224 */ /* 0x000fe200000e060f */
[----:B------:R4:W-:Y:S04]  /*a6e0*/  STL.128 [R1+0x120], R8 ;  /* 0x0001200801007387 */ /* 0x0009e80000100c00 */
[----:B------:R4:W-:Y:S04]  /*a6f0*/  STL.64 [R1+0xc0], R12 ;  /* 0x0000c00c01007387 */ /* 0x0009e80000100a00 */
[----:B------:R4:W-:Y:S04]  /*a700*/  STL.64 [R1+0xc8], R14 ;  /* 0x0000c80e01007387 */ /* 0x0009e80000100a00 */
[----:B-1----:R4:W-:Y:S04]  /*a710*/  STL.128 [R1+0xf0], R28 ;  /* 0x0000f01c01007387 */ /* 0x0029e80000100c00 */
[----:B---3--:R4:W-:Y:S01]  /*a720*/  STL.128 [R1+0x110], R4 ;  /* 0x0001100401007387 */ /* 0x0089e20000100c00 */
[----:B--2---:R-:W-:-:S04]  /*a730*/  LEA.HI R0, R47, R47, RZ, 0x1 ;  /* 0x0000002f2f007211 */ /* 0x004fc800078f08ff */
[----:B------:R-:W-:-:S05]  /*a740*/  LOP3.LUT R0, R0, 0xfffffffe, RZ, 0xc0, !PT ;  /* 0xfffffffe00007812 */ /* 0x000fca00078ec0ff */
[----:B------:R-:W-:-:S05]  /*a750*/  IMAD.IADD R0, R47, 0x1, -R0 ;  /* 0x000000012f007824 */ /* 0x000fca00078e0a00 */
[----:B------:R-:W-:-:S04]  /*a760*/  SHF.L.U32 R0, R0, 0x1f, RZ ;  /* 0x0000001f00007819 */ /* 0x000fc800000006ff */
[----:B------:R-:W0:Y:S02]  /*a770*/  SYNCS.PHASECHK.TRANS64.TRYWAIT P0, [R56+URZ+0x38800], R0 ;  /* 0x03880000380075a7 */ /* 0x000e24000800017f */
[----:B0---4-:R-:W-:Y:S05]  /*a780*/  @!P0 BRA `(.L_x_5018) ;  /* 0x0000022400308947 */ /* 0x011fea0003800000 */
.L_x_5227:
[----:B------:R-:W-:Y:S05]  /*a790*/  BSYNC B0 ;  /* 0x0000000000007941 */ /* 0x000fea0003800000 */
.L_x_5017:
[----:B------:R-:W2:Y:S04]  /*a7a0*/  LDL R7, [R1+0x1c] ;  /* 0x00001c0001077983 */ /* 0x000ea80000100800 */
[----:B------:R1:W5:Y:S01]  /*a7b0*/  LDL.64 R8, [R1+0x1e8] ;  /* 0x0001e80001087983 */ /* 0x0003620000100a00 */
[----:B------:R-:W-:Y:S01]  /*a7c0*/  IMAD.MOV.U32 R12, RZ, RZ, R42 ;  /* 0x000000ffff0c7224 */ /* 0x000fe200078e002a */
[----:B0-----:R-:W-:Y:S01]  /*a7d0*/  IADD3 R0, P0, R16, 0x430, RZ ;  /* 0x0000043010007810 */ /* 0x001fe20007f1e0ff */
[----:B------:R-:W-:Y:S01]  /*a7e0*/  IMAD.MOV.U32 R13, RZ, RZ, R67 ;  /* 0x000000ffff0d7224 */ /* 0x000fe200078e0043 */
[----:B------:R-:W-:Y:S01]  /*a7f0*/  STL.64 [R1+0x148], R34 ;  /* 0x0001482201007387 */ /* 0x000fe20000100a00 */
[----:B------:R-:W-:Y:S01]  /*a800*/  IMAD.MOV.U32 R14, RZ, RZ, R65 ;  /* 0x000000ffff0e7224 */ /* 0x000fe200078e0041 */
[----:B------:R-:W-:Y:S01]  /*a810*/  BSSY B0, `(.L_x_5019) ;  /* 0x000002b000007945 */ /* 0x000fe20003800000 */
[----:B------:R-:W-:Y:S01]  /*a820*/  IMAD.MOV.U32 R15, RZ, RZ, R68 ;  /* 0x000000ffff0f7224 */ /* 0x000fe200078e0044 */
[----:B------:R-:W-:Y:S01]  /*a830*/  STL.64 [R1+0x1e0], R32 ;  /* 0x0001e02001007387 */ /* 0x000fe20000100a00 */
[----:B------:R-:W-:-:S02]  /*a840*/  IMAD.X R3, RZ, RZ, R17, P0 ;  /* 0x000000ffff037224 */ /* 0x000fc400000e0611 */
[----:B------:R-:W-:Y:S01]  /*a850*/  IMAD.MOV.U32 R24, RZ, RZ, R63 ;  /* 0x000000ffff187224 */ /* 0x000fe200078e003f */
[----:B------:R0:W-:Y:S01]  /*a860*/  STL.128 [R1+0x150], R12 ;  /* 0x0001500c01007387 */ /* 0x0001e20000100c00 */
[----:B------:R-:W-:Y:S02]  /*a870*/  IMAD.MOV.U32 R25, RZ, RZ, R66 ;  /* 0x000000ffff197224 */ /* 0x000fe400078e0042 */
[----:B------:R-:W-:Y:S02]  /*a880*/  IMAD.MOV.U32 R46, RZ, RZ, R40 ;  /* 0x000000ffff2e7224 */ /* 0x000fe400078e0028 */
[----:B------:R-:W-:Y:S01]  /*a890*/  IMAD.MOV.U32 R47, RZ, RZ, R41 ;  /* 0x000000ffff2f7224 */ /* 0x000fe200078e0029 */
[----:B------:R-:W-:Y:S01]  /*a8a0*/  STL.128 [R1+0x170], R24 ;  /* 0x0001701801007387 */ /* 0x000fe20000100c00 */
[----:B------:R-:W-:Y:S02]  /*a8b0*/  IMAD.MOV.U32 R18, RZ, RZ, R36 ;  /* 0x000000ffff127224 */ /* 0x000fe400078e0024 */
[----:B------:R-:W-:Y:S01]  /*a8c0*/  IMAD.MOV.U32 R19, RZ, RZ, R37 ;  /* 0x000000ffff137224 */ /* 0x000fe200078e0025 */
[----:B------:R-:W-:Y:S04]  /*a8d0*/  STL.128 [R1+0x180], R44 ;  /* 0x0001802c01007387 */ /* 0x000fe80000100c00 */
[----:B------:R-:W-:Y:S01]  /*a8e0*/  STL.128 [R1+0x160], R16 ;  /* 0x0001601001007387 */ /* 0x000fe20000100c00 */
[----:B0-----:R-:W-:-:S02]  /*a8f0*/  IMAD.MOV.U32 R12, RZ, RZ, R38 ;  /* 0x000000ffff0c7224 */ /* 0x001fc400078e0026 */
[----:B------:R-:W-:Y:S02]  /*a900*/  IMAD.MOV.U32 R13, RZ, RZ, R61 ;  /* 0x000000ffff0d7224 */ /* 0x000fe400078e003d */
[----:B------:R-:W-:Y:S02]  /*a910*/  IMAD.MOV.U32 R14, RZ, RZ, R59 ;  /* 0x000000ffff0e7224 */ /* 0x000fe400078e003b */
[----:B------:R-:W-:-:S05]  /*a920*/  IMAD.MOV.U32 R15, RZ, RZ, R64 ;  /* 0x000000ffff0f7224 */ /* 0x000fca00078e0040 */
[----:B------:R0:W-:Y:S02]  /*a930*/  STL.128 [R1+0x190], R12 ;  /* 0x0001900c01007387 */ /* 0x0001e40000100c00 */
[----:B0-----:R-:W-:Y:S02]  /*a940*/  IMAD.MOV.U32 R12, RZ, RZ, R57 ;  /* 0x000000ffff0c7224 */ /* 0x001fe400078e0039 */
        /* <DEDUP_REMOVED lines=18> */
[----:B------:R1:W-:Y:S01]  /*aa70*/  STL.128 [R1+0x1d0], R12 ;  /* 0x0001d00c01007387 */ /* 0x0003e20000100c00 */
[----:B--2---:R-:W-:-:S04]  /*aa80*/  LOP3.LUT R0, R7, 0x1, RZ, 0xfc, !PT ;  /* 0x0000000107007812 */ /* 0x004fc800078efcff */
[----:B------:R-:W-:-:S13]  /*aa90*/  ISETP.NE.AND P1, PT, R0, 0x3, PT ;  /* 0x000000030000780c */ /* 0x000fda0003f25270 */
[----:B-1----:R-:W-:Y:S05]  /*aaa0*/  @!P1 BRA `(.L_x_5020) ;  /* 0x0000000000049947 */ /* 0x002fea0003800000 */
[----:B------:R-:W-:Y:S01]  /*aab0*/  BPT.TRAP 0x1 ;  /* 0x000000040000795c */ /* 0x000fe20000300000 */
.L_x_5020:
[----:B------:R-:W-:Y:S05]  /*aac0*/  BSYNC B0 ;  /* 0x0000000000007941 */ /* 0x000fea0003800000 */
.L_x_5019:
[----:B------:R-:W2:Y:S01]  /*aad0*/  LDL.64 R10, [R1+0x8] ;  /* 0x00000800010a7983 */ /* 0x000ea20000100a00 */
[----:B-----5:R-:W-:Y:S01]  /*aae0*/  SHF.L.U32 R9, R9, 0x1f, RZ ;  /* 0x0000001f09097819 */ /* 0x020fe200000006ff */
[----:B------:R-:W-:Y:S01]  /*aaf0*/  BSSY B0, `(.L_x_5021) ;  /* 0x0000006000007945 */ /* 0x000fe20003800000 */
[----:B--2---:R-:W-:-:S05]  /*ab00*/  MOV R3, R10 ;  /* 0x0000000a00037202 */ /* 0x004fca0000000f00 */
[----:B------:R-:W-:-:S04]  /*ab10*/  IMAD R8, R8, 0x8, R3 ;  /* 0x0000000808087824 */ /* 0x000fc800078e0203 */
[----:B------:R0:W1:Y:S01]  /*ab20*/  SYNCS.PHASECHK.TRANS64.TRYWAIT P0, [R8+URZ], R9 ;  /* 0x00000009080075a7 */ /* 0x000062000800017f */
[----:B------:R-:W-:Y:S05]  /*ab30*/  @!P1 BRA `(.L_x_5022) ;  /* 0x0000000000049947 */ /* 0x000fea0003800000 */
[----:B------:R-:W-:Y:S01]  /*ab40*/  BPT.TRAP 0x1 ;  /* 0x000000040000795c */ /* 0x000fe20000300000 */
.L_x_5022:
[----:B------:R-:W-:Y:S05]  /*ab50*/  BSYNC B0 ;  /* 0x0000000000007941 */ /* 0x000fea0003800000 */
.L_x_5021:
[----:B------:R-:W-:Y:S04]  /*ab60*/  BSSY B0, `(.L_x_5023) ;  /* 0x0000004000007945 */ /* 0x000fe80003800000 */
[----:B-1----:R-:W-:Y:S05]  /*ab70*/  @P0 BRA `(.L_x_5024) ;  /* 0x0000000000080947 */ /* 0x002fea0003800000 */
[----:B------:R-:W1:Y:S02]  /*ab80*/  SYNCS.PHASECHK.TRANS64.TRYWAIT P0, [R8+URZ], R9 ;  /* 0x00000009080075a7 */ /* 0x000e64000800017f */
[----:B-1----:R-:W-:Y:S05]  /*ab90*/  @!P0 BRA `(.L_x_5025) ;  /* 0x0000022000408947 */ /* 0x002fea0003800000 */
.L_x_5024:
[----:B------:R-:W-:Y:S05]  /*aba0*/  BSYNC B0 ;  /* 0x0000000000007941 */ /* 0x000fea0003800000 */
.L_x_5023:
[----:B------:R-:W2:Y:S04]  /*abb0*/  LDL R7, [R1+0x1e8] ;  /* 0x0001e80001077983 */ /* 0x000ea80000100800 */
[----:B01----:R-:W2:Y:S01]  /*abc0*/  LDL.64 R8, [R1+0xa0] ;  /* 0x0000a00001087983 */ /* 0x003ea20000100a00 */
[----:B------:R-:W-:Y:S05]  /*abd0*/  WARPSYNC.ALL ;  /* 0x0000000000007948 */ /* 0x000fea0003800000 */
[----:B------:R-:W3:Y:S04]  /*abe0*/  LDL.64 R12, [R1+0x98] ;  /* 0x00009800010c7983 */ /* 0x000ee80000100a00 */
[----:B------:R-:W4:Y:S04]  /*abf0*/  LDL.64 R10, [R1+0x98] ;  /* 0x00009800010a7983 */ /* 0x000f280000100a00 */
[----:B------:R-:W5:Y:S04]  /*ac00*/  LDL.64 R14, [R1+0x98] ;  /* 0x00009800010e7983 */ /* 0x000f680000100a00 */
[----:B------:R-:W5:Y:S01]  /*ac10*/  LDL.64 R18, [R1+0x98] ;  /* 0x0000980001127983 */ /* 0x000f620000100a00 */
[----:B--2---:R-:W-:Y:S01]  /*ac20*/  IMAD R8, R7, 0x200, R8 ;  /* 0x0000020007087824 */ /* 0x004fe200078e0208 */
[----:B------:R-:W-:-:S02]  /*ac30*/  R2UR UR7, R9 ;  /* 0x00000000090772ca */ /* 0x000fc400000e0000 */
[----:B------:R-:W2:Y:S01]  /*ac40*/  LDL R3, [R1+0x1f4] ;  /* 0x0001f40001037983 */ /* 0x000ea20000100800 */
[----:B------:R-:W-:Y:S01]  /*ac50*/  WARPGROUP.ARRIVE ;  /* 0x00000000000079c5 */ /* 0x000fe20000000000 */
[----:B------:R-:W-:Y:S01]  /*ac60*/  R2UR UR6, R8 ;  /* 0x00000000080672ca */ /* 0x000fe200000e0000 */
[----:B------:R-:W-:Y:S01]  /*ac70*/  BSSY B0, `(.L_x_5026) ;  /* 0x000002e000007945 */ /* 0x000fe20003800000 */
[----:B------:R0:W-:Y:S01]  /*ac80*/  STL [R1+0x80], RZ ;  /* 0x000080ff01007387 */ /* 0x0001e20000100800 */
[----:B---3--:R-:W-:Y:S01]  /*ac90*/  R2UR UR4, R12 ;  /* 0x000000000c0472ca */ /* 0x008fe200000e0000 */
[----:B------:R-:W-:Y:S01]  /*aca0*/  VIADD R12, R8, 0x2 ;  /* 0x00000002080c7836 */ /* 0x000fe20000000000 */
[----:B------:R-:W-:Y:S01]  /*acb0*/  R2UR UR5, R13 ;  /* 0x000000000d0572ca */ /* 0x000fe200000e0000 */
[----:B------:R-:W-:Y:S02]  /*acc0*/  IMAD.MOV.U32 R13, RZ, RZ, R9 ;  /* 0x000000ffff0d7224 */ /* 0x000fe400078e0009 */
[----:B----4-:R-:W-:-:S02]  /*acd0*/  VIADD R10, R10, 0x2 ;  /* 0x000000020a0a7836 */ /* 0x010fc40000000000 */
[----:B-----5:R-:W-:Y:S02]  /*ace0*/  VIADD R14, R14, 0x4 ;  /* 0x000000040e0e7836 */ /* 0x020fe40000000000 */
[----:B------:R-:W-:-:S06]  /*acf0*/  VIADD R18, R18, 0x6 ;  /* 0x0000000612127836 */ /* 0x000fcc0000000000 */
[----:B------:R-:W-:Y:S01]  /*ad00*/  HGMMA.64x64x16.F32.BF16 R24, gdesc[UR4], RZ, !UPT, gsb0 ;  /* 0x00e00000041879f0 */ /* 0x000fe2000c0018ff */
[----:B------:R-:W-:Y:S02]  /*ad10*/  R2UR UR6, R12 ;  /* 0x000000000c0672ca */ /* 0x000fe400000e0000 */
[----:B------:R-:W-:Y:S02]  /*ad20*/  R2UR UR7, R13 ;  /* 0x000000000d0772ca */ /* 0x000fe400000e0000 */
[----:B------:R-:W-:Y:S01]  /*ad30*/  R2UR UR4, R10 ;  /* 0x000000000a0472ca */ /* 0x000fe200000e0000 */
[C---:B------:R-:W-:Y:S01]  /*ad40*/  VIADD R10, R8.reuse, 0x4 ;  /* 0x00000004080a7836 */ /* 0x040fe20000000000 */
[----:B------:R-:W-:Y:S01]  /*ad50*/  R2UR UR5, R11 ;  /* 0x000000000b0572ca */ /* 0x000fe200000e0000 */
[----:B------:R-:W-:Y:S01]  /*ad60*/  IMAD.MOV.U32 R11, RZ, RZ, R9 ;  /* 0x000000ffff0b7224 */ /* 0x000fe200078e0009 */
[----:B--2---:R-:W-:Y:S01]  /*ad70*/  LEA.HI R0, R3, R3, RZ, 0x1 ;  /* 0x0000000303007211 */ /* 0x004fe200078f08ff */
[----:B------:R-:W-:Y:S01]  /*ad80*/  VIADD R8, R8, 0x6 ;  /* 0x0000000608087836 */ /* 0x000fe20000000000 */
[----:B------:R-:W-:-:S02]  /*ad90*/  WARPGROUP.DEPBAR.LE gsb0, 0x0 ;  /* 0x00008000000079c5 */ /* 0x000fc40000010000 */
        /* <DEDUP_REMOVED lines=13> */
[----:B------:R-:W-:Y:S01]  /*ae70*/  LOP3.LUT R8, R0, 0xfffffffe, RZ, 0xc0, !PT ;  /* 0xfffffffe00087812 */ /* 0x000fe200078ec0ff */
[----:B------:R-:W-:-:S04]  /*ae80*/  IMAD.MOV.U32 R0, RZ, RZ, 0x1 ;  /* 0x00000001ff007424 */ /* 0x000fc800078e00ff */
[----:B------:R-:W-:Y:S01]  /*ae90*/  IMAD.IADD R3, R3, 0x1, -R8 ;  /* 0x0000000103037824 */ /* 0x000fe200078e0a08 */
[----:B------:R0:W-:Y:S04]  /*aea0*/  STL [R1+0x80], R0 ;  /* 0x0000800001007387 */ /* 0x0001e80000100800 */
[----:B------:R-:W-:Y:S01]  /*aeb0*/  SHF.L.U32 R3, R3, 0x1f, RZ ;  /* 0x0000001f03037819 */ /* 0x000fe200000006ff */
[----:B------:R0:W-:Y:S04]  /*aec0*/  STL [R1+0x80], R0 ;  /* 0x0000800001007387 */ /* 0x0001e80000100800 */
[----:B------:R0:W-:Y:S04]  /*aed0*/  STL [R1+0x80], R0 ;  /* 0x0000800001007387 */ /* 0x0001e80000100800 */
[----:B------:R0:W-:Y:S01]  /*aee0*/  STL [R1+0x80], R0 ;  /* 0x0000800001007387 */ /* 0x0001e20000100800 */
[----:B------:R-:W-:-:S02]  /*aef0*/  WARPGROUP.DEPBAR.LE gsb0, 0x0 ;  /* 0x00008000000079c5 */ /* 0x000fc40000010000 */
[----:B------:R-:W-:-:S06]  /*af00*/  WARPGROUP.ARRIVE ;  /* 0x00000000000079c5 */ /* 0x000fcc0000000000 */
[----:B------:R-:W-:Y:S03]  /*af10*/  HGMMA.64x64x16.F32.BF16 R24, gdesc[UR4], R24, gsb0 ;  /* 0x00e00000041879f0 */ /* 0x000fe60008001818 */
[----:B------:R-:W-:Y:S02]  /*af20*/  WARPGROUP.DEPBAR.LE gsb0, 0x0 ;  /* 0x00008000000079c5 */ /* 0x000fe40000010000 */
[----:B------:R-:W1:Y:S02]  /*af30*/  SYNCS.PHASECHK.TRANS64.TRYWAIT P0, [R56+URZ+0x38810], R3 ;  /* 0x03881003380075a7 */ /* 0x000e64000800017f */
[----:B01----:R-:W-:Y:S05]  /*af40*/  @!P0 BRA `(.L_x_5027) ;  /* 0x0000021c00688947 */ /* 0x003fea0003800000 */
.L_x_5228:
[----:B------:R-:W-:Y:S05]  /*af50*/  BSYNC B0 ;  /* 0x0000000000007941 */ /* 0x000fea0003800000 */
.L_x_5026:
[----:B0-----:R-:W2:Y:S04]  /*af60*/  LDL R3, [R1+0x54] ;  /* 0x0000540001037983 */ /* 0x001ea80000100800 */
[----:B------:R0:W5:Y:S01]  /*af70*/  LDL.64 R8, [R1+0x1e8] ;  /* 0x0001e80001087983 */ /* 0x0001620000100a00 */
[----:B------:R-:W-:Y:S01]  /*af80*/  BSSY B0, `(.L_x_5028) ;  /* 0x0000005000007945 */ /* 0x000fe20003800000 */
[----:B--2---:R-:W-:-:S04]  /*af90*/  LOP3.LUT R3, R3, 0x1, RZ, 0xfc, !PT ;  /* 0x0000000103037812 */ /* 0x004fc800078efcff */
[----:B------:R-:W-:-:S13]  /*afa0*/  ISETP.NE.AND P1, PT, R3, 0x3, PT ;  /* 0x000000030300780c */ /* 0x000fda0003f25270 */
[----:B0-----:R-:W-:Y:S05]  /*afb0*/  @!P1 BRA `(.L_x_5029) ;  /* 0x0000000000049947 */ /* 0x001fea0003800000 */
[----:B------:R-:W-:Y:S01]  /*afc0*/  BPT.TRAP 0x1 ;  /* 0x000000040000795c */ /* 0x000fe20000300000 */
.L_x_5029:
[----:B------:R-:W-:Y:S05]  /*afd0*/  BSYNC B0 ;  /* 0x0000000000007941 */ /* 0x000fea0003800000 */
.L_x_5028:
        /* <DEDUP_REMOVED lines=8> */
.L_x_5031:
[----:B------:R-:W-:Y:S05]  /*b060*/  BSYNC B0 ;  /* 0x0000000000007941 */ /* 0x000fea0003800000 */
.L_x_5030:
[----:B------:R-:W-:Y:S04]  /*b070*/  BSSY B0, `(.L_x_5032) ;  /* 0x0000004000007945 */ /* 0x000fe80003800000 */
[----:B-1----:R-:W-:Y:S05]  /*b080*/  @P0 BRA `(.L_x_5033) ;  /* 0x0000000000080947 */ /* 0x002fea0003800000 */
[----:B------:R-:W1:Y:S02]  /*b090*/  SYNCS.PHASECHK.TRANS64.TRYWAIT P0, [R8+URZ], R9 ;  /* 0x00000009080075a7 */ /* 0x000e64000800017f */
[----:B-1----:R-:W-:Y:S05]  /*b0a0*/  @!P0 BRA `(.L_x_5034) ;  /* 0x0000021c00248947 */ /* 0x002fea0003800000 */
.L_x_5033:
[----:B------:R-:W-:Y:S05]  /*b0b0*/  BSYNC B0 ;  /* 0x0000000000007941 */ /* 0x000fea0003800000 */
.L_x_5032:
[----:B------:R-:W2:Y:S01]  /*b0c0*/  S2R R3, SR_TID.X ;  /* 0x0000000000037919 */ /* 0x000ea20000002100 */
[----:B01----:R-:W3:Y:S01]  /*b0d0*/  LDL.64 R8, [R1+0xb8] ;  /* 0x0000b80001087983 */ /* 0x003ee20000100a00 */
[----:B--2---:R-:W-:-:S03]  /*b0e0*/  LOP3.LUT R7, R3, 0x7f, RZ, 0xc0, !PT ;  /* 0x0000007f03077812 */ /* 0x004fc600078ec0ff */
[----:B------:R-:W3:Y:S01]  /*b0f0*/  LDL R3, [R1+0x1e8] ;  /* 0x0001e80001037983 */ /* 0x000ee20000100800 */
[----:B------:R-:W-:Y:S05]  /*b100*/  WARPSYNC.ALL ;  /* 0x0000000000007948 */ /* 0x000fea0003800000 */
[----:B------:R-:W-:Y:S02]  /*b110*/  ISETP.NE.AND P0, PT, R7, RZ, PT ;  /* 0x000000ff0700720c */ /* 0x000fe40003f05270 */
[----:B------:R-:W2:Y:S04]  /*b120*/  LDL R7, [R1+0x88] ;  /* 0x0000880001077983 */ /* 0x000ea80000100800 */
[----:B------:R-:W4:Y:S04]  /*b130*/  LDL.64 R10, [R1+0xb0] ;  /* 0x0000b000010a7983 */ /* 0x000f280000100a00 */
[----:B------:R-:W5:Y:S04]  /*b140*/  LDL.64 R12, [R1+0xb0] ;  /* 0x0000b000010c7983 */ /* 0x000f680000100a00 */
[----:B------:R-:W5:Y:S04]  /*b150*/  LDL.64 R14, [R1+0xb0] ;  /* 0x0000b000010e7983 */ /* 0x000f680000100a00 */
[----:B------:R-:W5:Y:S01]  /*b160*/  LDL.64 R18, [R1+0xb0] ;  /* 0x0000b00001127983 */ /* 0x000f620000100a00 */
[----:B---3--:R-:W-:Y:S01]  /*b170*/  IMAD R8, R3, 0x1000, R8 ;  /* 0x0000100003087824 */ /* 0x008fe200078e0208 */
[----:B------:R-:W-:Y:S01]  /*b180*/  R2UR UR7, R9 ;  /* 0x00000000090772ca */ /* 0x000fe200000e0000 */
[----:B------:R-:W-:Y:S01]  /*b190*/  WARPGROUP.ARRIVE ;  /* 0x00000000000079c5 */ /* 0x000fe20000000000 */
[----:B------:R-:W3:Y:S02]  /*b1a0*/  LDL.64 R56, [R1+0xb0] ;  /* 0x0000b00001387983 */ /* 0x000ee40000100a00 */
[----:B------:R-:W-:-:S02]  /*b1b0*/  R2UR UR6, R8 ;  /* 0x00000000080672ca */ /* 0x000fc400000e0000 */
[----:B------:R-:W3:Y:S01]  /*b1c0*/  LDL.64 R58, [R1+0xb0] ;  /* 0x0000b000013a7983 */ /* 0x000ee20000100a00 */
[----:B------:R-:W0:Y:S03]  /*b1d0*/  S2R R60, SR_TID.X ;  /* 0x00000000003c7919 */ /* 0x000e260000002100 */
[----:B------:R-:W3:Y:S04]  /*b1e0*/  LDL.64 R62, [R1+0xb0] ;  /* 0x0000b000013e7983 */ /* 0x000ee80000100a00 */
[----:B------:R-:W3:Y:S04]  /*b1f0*/  LDL.64 R64, [R1+0xb0] ;  /* 0x0000b00001407983 */ /* 0x000ee80000100a00 */
[----:B------:R-:W3:Y:S01]  /*b200*/  LDL.64 R66, [R1+0xb0] ;  /* 0x0000b00001427983 */ /* 0x000ee20000100a00 */
[----:B--2---:R-:W-:-:S02]  /*b210*/  ISETP.NE.U32.AND P1, PT, R7, RZ, PT ;  /* 0x000000ff0700720c */ /* 0x004fc40003f25070 */
[----:B----4-:R-:W-:Y:S02]  /*b220*/  R2UR UR4, R10 ;  /* 0x000000000a0472ca */ /* 0x010fe400000e0000 */
[----:B------:R-:W-:-:S09]  /*b230*/  R2UR UR5, R11 ;  /* 0x000000000b0572ca */ /* 0x000fd200000e0000 */
[----:B------:R-:W-:-:S05]  /*b240*/  VOTEU.ANY UP0, P1 ;  /* 0x00000000003f7886 */ /* 0x000fca0000800100 */
[----:B------:R-:W-:Y:S01]  /*b250*/  HGMMA.64x64x16.F32.BF16 R24, gdesc[UR4], R24, UP0, gsb0 ;  /* 0x00e00000041879f0 */ /* 0x000fe2000b801818 */
[----:B-----5:R-:W-:Y:S02]  /*b260*/  VIADD R12, R12, 0x2 ;  /* 0x000000020c0c7836 */ /* 0x020fe40000000000 */
[----:B------:R-:W-:Y:S02]  /*b270*/  VIADD R10, R8, 0x2 ;  /* 0x00000002080a7836 */ /* 0x000fe40000000000 */
[----:B------:R-:W-:Y:S01]  /*b280*/  IMAD.MOV.U32 R11, RZ, RZ, R9 ;  /* 0x000000ffff0b7224 */ /* 0x000fe200078e0009 */
[----:B------:R-:W-:Y:S02]  /*b290*/  R2UR UR4, R12 ;  /* 0x000000000c0472ca */ /* 0x000fe400000e0000 */
[----:B------:R-:W-:Y:S02]  /*b2a0*/  R2UR UR6, R10 ;  /* 0x000000000a0672ca */ /* 0x000fe400000e0000 */
[----:B------:R-:W-:-:S02]  /*b2b0*/  R2UR UR7, R11 ;  /* 0x000000000b0772ca */ /* 0x000fc400000e0000 */
[----:B------:R-:W-:Y:S01]  /*b2c0*/  R2UR UR5, R13 ;  /* 0x000000000d0572ca */ /* 0x000fe200000e0000 */
[----:B------:R-:W-:Y:S02]  /*b2d0*/  WARPGROUP.DEPBAR.LE gsb0, 0x0 ;  /* 0x00008000000079c5 */ /* 0x000fe40000010000 */
[----:B------:R-:W-:Y:S01]  /*b2e0*/  WARPGROUP.ARRIVE ;  /* 0x00000000000079c5 */ /* 0x000fe20000000000 */
[----:B------:R-:W-:Y:S01]  /*b2f0*/  VIADD R14, R14, 0x4 ;  /* 0x000000040e0e7836 */ /* 0x000fe20000000000 */
[----:B------:R-:W2:Y:S08]  /*b300*/  LDL.64 R12, [R1+0xb0] ;  /* 0x0000b000010c7983 */ /* 0x000eb00000100a00 */
[----:B------:R-:W-:Y:S01]  /*b310*/  HGMMA.64x64x16.F32.BF16 R24, gdesc[UR4], R24, gsb0 ;  /* 0x00e00000041879f0 */ /* 0x000fe20008001818 */
[----:B------:R-:W-:-:S02]  /*b320*/  VIADD R10, R8, 0x4 ;  /* 0x00000004080a7836 */ /* 0x000fc40000000000 */
[----:B------:R-:W-:Y:S01]  /*b330*/  IMAD.MOV.U32 R11, RZ, RZ, R9 ;  /* 0x000000ffff0b7224 */ /* 0x000fe200078e0009 */
[----:B------:R-:W-:Y:S02]  /*b340*/  R2UR UR4, R14 ;  /* 0x000000000e0472ca */ /* 0x000fe400000e0000 */
[----:B------:R-:W-:Y:S02]  /*b350*/  R2UR UR6, R10 ;  /* 0x000000000a0672ca */ /* 0x000fe400000e0000 */
[----:B------:R-:W-:Y:S02]  /*b360*/  R2UR UR7, R11 ;  /* 0x000000000b0772ca */ /* 0x000fe400000e0000 */
[----:B------:R-:W-:Y:S01]  /*b370*/  R2UR UR5, R15 ;  /* 0x000000000f0572ca */ /* 0x000fe200000e0000 */
[----:B------:R-:W-:Y:S02]  /*b380*/  WARPGROUP.DEPBAR.LE gsb0, 0x0 ;  /* 0x00008000000079c5 */ /* 0x000fe40000010000 */
[----:B------:R-:W-:Y:S01]  /*b390*/  WARPGROUP.ARRIVE ;  /* 0x00000000000079c5 */ /* 0x000fe20000000000 */
[----:B------:R-:W-:Y:S01]  /*b3a0*/  VIADD R18, R18, 0x6 ;  /* 0x0000000612127836 */ /* 0x000fe20000000000 */
[----:B------:R-:W4:Y:S08]  /*b3b0*/  LDL.64 R14, [R1+0xb0] ;  /* 0x0000b000010e7983 */ /* 0x000f300000100a00 */
        /* <DEDUP_REMOVED lines=9> */
[----:B---3--:R-:W-:Y:S01]  /*b450*/  VIADD R56, R56, 0x200 ;  /* 0x0000020038387836 */ /* 0x008fe20000000000 */
[----:B------:R-:W3:Y:S08]  /*b460*/  LDL.64 R18, [R1+0xb0] ;  /* 0x0000b00001127983 */ /* 0x000ef00000100a00 */
        /* <DEDUP_REMOVED lines=10> */
[----:B------:R-:W5:Y:S08]  /*b510*/  LDL.64 R56, [R1+0xb0] ;  /* 0x0000b00001387983 */ /* 0x000f700000100a00 */
        /* <DEDUP_REMOVED lines=9> */
[----:B--2---:R-:W-:Y:S01]  /*b5b0*/  VIADD R12, R12, 0x204 ;  /* 0x000002040c0c7836 */ /* 0x004fe20000000000 */
        /* <DEDUP_REMOVED lines=10> */
[----:B----4-:R-:W-:Y:S01]  /*b660*/  VIADD R14, R14, 0x206 ;  /* 0x000002060e0e7836 */ /* 0x010fe20000000000 */
        /* <DEDUP_REMOVED lines=21> */
[----:B-----5:R-:W-:Y:S01]  /*b7c0*/  VIADD R56, R56, 0x402 ;  /* 0x0000040238387836 */ /* 0x020fe20000000000 */
        /* <DEDUP_REMOVED lines=73> */
[----:B------:R-:W-:Y:S02]  /*bc60*/  R2UR UR5, R59 ;  /* 0x000000003b0572ca */ /* 0x000fe400000e0000 */
[----:B0-----:R-:W-:-:S05]  /*bc70*/  SHF.R.U32.HI R60, RZ, 0x7, R60 ;  /* 0x00000007ff3c7819 */ /* 0x001fca000001163c */
[----:B------:R0:W1:Y:S01]  /*bc80*/  SHFL.IDX PT, R3, R60, RZ, 0x1f ;  /* 0x00001fff3c037589 */ /* 0x00006200000e0000 */
[----:B------:R-:W-:Y:S02]  /*bc90*/  WARPGROUP.DEPBAR.LE gsb0, 0x0 ;  /* 0x00008000000079c5 */ /* 0x000fe40000010000 */
[----:B------:R-:W-:Y:S01]  /*bca0*/  WARPGROUP.ARRIVE ;  /* 0x00000000000079c5 */ /* 0x000fe20000000000 */
[----:B------:R-:W-:Y:S01]  /*bcb0*/  VIADD R10, R8, 0x800 ;  /* 0x00000800080a7836 */ /* 0x000fe20000000000 */
[----:B---3--:R-:W-:Y:S01]  /*bcc0*/  R2UR UR9, R13 ;  /* 0x000000000d0972ca */ /* 0x008fe200000e0000 */
[----:B------:R-:W-:Y:S01]  /*bcd0*/  IMAD.MOV.U32 R59, RZ, RZ, R9 ;  /* 0x000000ffff3b7224 */ /* 0x000fe200078e0009 */
[----:B0-----:R-:W3:Y:S02]  /*bce0*/  LDL.64 R60, [R1+0xb0] ;  /* 0x0000b000013c7983 */ /* 0x001ee40000100a00 */
[----:B------:R-:W-:Y:S01]  /*bcf0*/  HGMMA.64x64x16.F32.BF16 R24, gdesc[UR4], R24, gsb0 ;  /* 0x00e00000041879f0 */ /* 0x000fe20008001818 */
[----:B-1----:R-:W-:-:S04]  /*bd00*/  ISETP.GT.AND P1, PT, R3, 0x7f, PT ;  /* 0x0000007f0300780c */ /* 0x002fc80003f24270 */
[----:B------:R-:W-:-:S04]  /*bd10*/  SEL R3, RZ, 0x2, !P1 ;  /* 0x00000002ff037807 */ /* 0x000fc80004800000 */
[----:B------:R-:W-:Y:S01]  /*bd20*/  IADD3 R12, R12, 0x800, R3 ;  /* 0x000008000c0c7810 */ /* 0x000fe20007ffe003 */
[----:B------:R-:W-:Y:S01]  /*bd30*/  IMAD.IADD R58, R3, 0x1, R10 ;  /* 0x00000001033a7824 */ /* 0x000fe200078e020a */
[----:B------:R-:W-:Y:S01]  /*bd40*/  R2UR UR11, R59 ;  /* 0x000000003b0b72ca */ /* 0x000fe200000e0000 */
[----:B------:R-:W-:Y:S01]  /*bd50*/  UMOV UR4, 0x1 ;  /* 0x0000000100047882 */ /* 0x000fe20000000000 */
[----:B------:R-:W-:Y:S02]  /*bd60*/  R2UR UR8, R12 ;  /* 0x000000000c0872ca */ /* 0x000fe400000e0000 */
[----:B------:R-:W-:Y:S01]  /*bd70*/  R2UR UR10, R58 ;  /* 0x000000003a0a72ca */ /* 0x000fe200000e0000 */
[----:B------:R-:W-:Y:S01]  /*bd80*/  UISETP.NE.U32.AND UP0, UPT, UR4, URZ, UPT ;  /* 0x0000003f0400728c */ /* 0x000fe2000bf05070 */
[----:B------:R-:W-:Y:S01]  /*bd90*/  IMAD.MOV.U32 R11, RZ, RZ, 0x4 ;  /* 0x00000004ff0b7424 */ /* 0x000fe200078e00ff */
[----:B------:R-:W3:Y:S01]  /*bda0*/  LDL.64 R58, [R1+0xb0] ;  /* 0x0000b000013a7983 */ /* 0x000ee20000100a00 */
[----:B------:R-:W-:-:S02]  /*bdb0*/  WARPGROUP.DEPBAR.LE gsb0, 0x0 ;  /* 0x00008000000079c5 */ /* 0x000fc40000010000 */
[----:B------:R-:W-:-:S07]  /*bdc0*/  WARPGROUP.ARRIVE ;  /* 0x00000000000079c5 */ /* 0x000fce0000000000 */
[----:B------:R-:W-:Y:S01]  /*bdd0*/  HGMMA.64x64x16.F32.BF16 R24, gdesc[UR8], R24, UP0, gsb0 ;  /* 0x00e00000081879f0 */ /* 0x000fe2000b801818 */
[----:B------:R-:W-:Y:S01]  /*bde0*/  SEL R7, R11, 0x2, P1 ;  /* 0x000000020b077807 */ /* 0x000fe20000800000 */
[----:B------:R-:W-:-:S03]  /*bdf0*/  IMAD.MOV.U32 R13, RZ, RZ, R9 ;  /* 0x000000ffff0d7224 */ /* 0x000fc600078e0009 */
[----:B-----5:R-:W-:Y:S01]  /*be00*/  IADD3 R14, R7, 0x800, R14 ;  /* 0x00000800070e7810 */ /* 0x020fe20007ffe00e */
[----:B------:R-:W-:Y:S01]  /*be10*/  IMAD.IADD R12, R10, 0x1, R7 ;  /* 0x000000010a0c7824 */ /* 0x000fe200078e0207 */
[----:B------:R-:W-:Y:S02]  /*be20*/  R2UR UR7, R13 ;  /* 0x000000000d0772ca */ /* 0x000fe400000e0000 */
[----:B------:R-:W-:Y:S02]  /*be30*/  R2UR UR4, R14 ;  /* 0x000000000e0472ca */ /* 0x000fe400000e0000 */
[----:B------:R-:W-:Y:S02]  /*be40*/  R2UR UR6, R12 ;  /* 0x000000000c0672ca */ /* 0x000fe400000e0000 */
[----:B------:R-:W-:Y:S01]  /*be50*/  R2UR UR5, R15 ;  /* 0x000000000f0572ca */ /* 0x000fe200000e0000 */
[----:B------:R-:W-:Y:S02]  /*be60*/  WARPGROUP.DEPBAR.LE gsb0, 0x0 ;  /* 0x00008000000079c5 */ /* 0x000fe40000010000 */
[----:B------:R-:W-:-:S10]  /*be70*/  WARPGROUP.ARRIVE ;  /* 0x00000000000079c5 */ /* 0x000fd40000000000 */
[----:B------:R-:W-:Y:S01]  /*be80*/  HGMMA.64x64x16.F32.BF16 R24, gdesc[UR4], R24, gsb0 ;  /* 0x00e00000041879f0 */ /* 0x000fe20008001818 */
[----:B------:R-:W-:Y:S01]  /*be90*/  SEL R11, R11, 0x6, !P1 ;  /* 0x000000060b0b7807 */ /* 0x000fe20004800000 */
[----:B------:R-:W-:-:S03]  /*bea0*/  IMAD.MOV.U32 R13, RZ, RZ, R9 ;  /* 0x000000ffff0d7224 */ /* 0x000fc600078e0009 */
[----:B--2---:R-:W-:Y:S01]  /*beb0*/  IADD3 R18, R11, 0x800, R18 ;  /* 0x000008000b127810 */ /* 0x004fe20007ffe012 */
[----:B------:R-:W-:Y:S01]  /*bec0*/  IMAD.IADD R12, R10, 0x1, R11 ;  /* 0x000000010a0c7824 */ /* 0x000fe200078e020b */
[----:B------:R-:W-:Y:S02]  /*bed0*/  R2UR UR7, R13 ;  /* 0x000000000d0772ca */ /* 0x000fe400000e0000 */
[----:B------:R-:W-:Y:S02]  /*bee0*/  R2UR UR4, R18 ;  /* 0x00000000120472ca */ /* 0x000fe400000e0000 */
[----:B------:R-:W-:Y:S02]  /*bef0*/  R2UR UR6, R12 ;  /* 0x000000000c0672ca */ /* 0x000fe400000e0000 */
[----:B------:R-:W-:Y:S01]  /*bf00*/  R2UR UR5, R19 ;  /* 0x00000000130572ca */ /* 0x000fe200000e0000 */
[----:B------:R-:W-:Y:S01]  /*bf10*/  IMAD.MOV.U32 R10, RZ, RZ, 0x28 ;  /* 0x00000028ff0a7424 */ /* 0x000fe200078e00ff */
[----:B------:R-:W2:Y:S01]  /*bf20*/  LDL.64 R18, [R1+0xb0] ;  /* 0x0000b00001127983 */ /* 0x000ea20000100a00 */
[----:B------:R-:W-:-:S03]  /*bf30*/  IMAD.MOV.U32 R13, RZ, RZ, 0xa00 ;  /* 0x00000a00ff0d7424 */ /* 0x000fc600078e00ff */
[----:B------:R-:W-:Y:S01]  /*bf40*/  SEL R10, R10, 0x26, P1 ;  /* 0x000000260a0a7807 */ /* 0x000fe20000800000 */
[----:B------:R-:W-:Y:S02]  /*bf50*/  WARPGROUP.DEPBAR.LE gsb0, 0x0 ;  /* 0x00008000000079c5 */ /* 0x000fe40000010000 */
[----:B------:R-:W-:-:S06]  /*bf60*/  WARPGROUP.ARRIVE ;  /* 0x00000000000079c5 */ /* 0x000fcc0000000000 */
[----:B------:R-:W-:Y:S01]  /*bf70*/  HGMMA.64x64x16.F32.BF16 R24, gdesc[UR4], R24, gsb0 ;  /* 0x00e00000041879f0 */ /* 0x000fe20008001818 */
[----:B------:R-:W-:-:S05]  /*bf80*/  SEL R13, R13, 0x980, P1 ;  /* 0x000009800d0d7807 */ /* 0x000fca0000800000 */
[----:B------:R-:W-:-:S05]  /*bf90*/  IMAD.IADD R10, R10, 0x1, R13 ;  /* 0x000000010a0a7824 */ /* 0x000fca00078e020d */
[----:B------:R-:W-:-:S05]  /*bfa0*/  LOP3.LUT R13, R10, 0xa06, RZ, 0xc0, !PT ;  /* 0x00000a060a0d7812 */ /* 0x000fca00078ec0ff */
[----:B----4-:R-:W-:Y:S02]  /*bfb0*/  IMAD.IADD R56, R13, 0x1, R56 ;  /* 0x000000010d387824 */ /* 0x010fe400078e0238 */
[----:B------:R-:W-:Y:S02]  /*bfc0*/  IMAD.IADD R12, R8, 0x1, R13 ;  /* 0x00000001080c7824 */ /* 0x000fe400078e020d */
[----:B------:R-:W-:Y:S01]  /*bfd0*/  IMAD.MOV.U32 R13, RZ, RZ, R9 ;  /* 0x000000ffff0d7224 */ /* 0x000fe200078e0009 */
[----:B------:R-:W-:Y:S02]  /*bfe0*/  R2UR UR4, R56 ;  /* 0x00000000380472ca */ /* 0x000fe400000e0000 */
[----:B------:R-:W-:Y:S02]  /*bff0*/  R2UR UR6, R12 ;  /* 0x000000000c0672ca */ /* 0x000fe400000e0000 */
[----:B------:R-:W-:Y:S02]  /*c000*/  R2UR UR7, R13 ;  /* 0x000000000d0772ca */ /* 0x000fe400000e0000 */
[----:B------:R-:W-:Y:S01]  /*c010*/  R2UR UR5, R57 ;  /* 0x00000000390572ca */ /* 0x000fe200000e0000 */
[----:B------:R-:W-:-:S02]  /*c020*/  WARPGROUP.DEPBAR.LE gsb0, 0x0 ;  /* 0x00008000000079c5 */ /* 0x000fc40000010000 */
[----:B------:R-:W-:Y:S01]  /*c030*/  WARPGROUP.ARRIVE ;  /* 0x00000000000079c5 */ /* 0x000fe20000000000 */
[----:B------:R-:W-:Y:S01]  /*c040*/  VIADD R10, R8, 0xa00 ;  /* 0x00000a00080a7836 */ /* 0x000fe20000000000 */
[C---:B---3--:R-:W-:Y:S01]  /*c050*/  IADD3 R12, R3.reuse, 0xa00, R60 ;  /* 0x00000a00030c7810 */ /* 0x048fe20007ffe03c */
[----:B------:R-:W-:Y:S01]  /*c060*/  IMAD.MOV.U32 R13, RZ, RZ, R61 ;  /* 0x000000ffff0d7224 */ /* 0x000fe200078e003d */
[----:B------:R-:W3:Y:S06]  /*c070*/  LDL.64 R56, [R1+0xb0] ;  /* 0x0000b00001387983 */ /* 0x000eec0000100a00 */
[----:B------:R-:W-:Y:S01]  /*c080*/  HGMMA.64x64x16.F32.BF16 R24, gdesc[UR4], R24, gsb0 ;  /* 0x00e00000041879f0 */ /* 0x000fe20008001818 */
[----:B------:R-:W-:-:S02]  /*c090*/  IMAD.IADD R14, R3, 0x1, R10 ;  /* 0x00000001030e7824 */ /* 0x000fc400078e020a */
[----:B------:R-:W-:Y:S01]  /*c0a0*/  IMAD.MOV.U32 R15, RZ, RZ, R9 ;  /* 0x000000ffff0f7224 */ /* 0x000fe200078e0009 */
[----:B------:R-:W-:Y:S01]  /*c0b0*/  R2UR UR4, R12 ;  /* 0x000000000c0472ca */ /* 0x000fe200000e0000 */
[----:B------:R-:W4:Y:S01]  /*c0c0*/  LDL.64 R60, [R1+0xb0] ;  /* 0x0000b000013c7983 */ /* 0x000f220000100a00 */
[----:B------:R-:W-:Y:S02]  /*c0d0*/  R2UR UR6, R14 ;  /* 0x000000000e0672ca */ /* 0x000fe400000e0000 */
[----:B------:R-:W-:Y:S02]  /*c0e0*/  R2UR UR7, R15 ;  /* 0x000000000f0772ca */ /* 0x000fe400000e0000 */
[----:B------:R-:W-:Y:S01]  /*c0f0*/  R2UR UR5, R13 ;  /* 0x000000000d0572ca */ /* 0x000fe200000e0000 */
[----:B------:R-:W-:Y:S02]  /*c100*/  WARPGROUP.DEPBAR.LE gsb0, 0x0 ;  /* 0x00008000000079c5 */ /* 0x000fe40000010000 */
[----:B------:R-:W-:-:S10]  /*c110*/  WARPGROUP.ARRIVE ;  /* 0x00000000000079c5 */ /* 0x000fd40000000000 */
[----:B------:R-:W-:Y:S01]  /*c120*/  HGMMA.64x64x16.F32.BF16 R24, gdesc[UR4], R24, gsb0 ;  /* 0x00e00000041879f0 */ /* 0x000fe20008001818 */
[C---:B------:R-:W-:Y:S01]  /*c130*/  IMAD.IADD R14, R7.reuse, 0x1, R10 ;  /* 0x00000001070e7824 */ /* 0x040fe200078e020a */
[----:B------:R-:W-:Y:S01]  /*c140*/  IADD3 R12, R7, 0xa00, R62 ;  /* 0x00000a00070c7810 */ /* 0x000fe20007ffe03e */
[----:B------:R-:W-:Y:S02]  /*c150*/  IMAD.MOV.U32 R13, RZ, RZ, R63 ;  /* 0x000000ffff0d7224 */ /* 0x000fe400078e003f */
[----:B------:R-:W-:Y:S01]  /*c160*/  IMAD.MOV.U32 R15, RZ, RZ, R9 ;  /* 0x000000ffff0f7224 */ /* 0x000fe200078e0009 */
[----:B------:R-:W-:Y:S01]  /*c170*/  R2UR UR6, R14 ;  /* 0x000000000e0672ca */ /* 0x000fe200000e0000 */
[----:B------:R-:W5:Y:S01]  /*c180*/  @!P0 LDL.64 R62, [R1+0x30] ;  /* 0x00003000013e8983 */ /* 0x000f620000100a00 */
[----:B------:R-:W-:Y:S02]  /*c190*/  R2UR UR4, R12 ;  /* 0x000000000c0472ca */ /* 0x000fe400000e0000 */
[----:B------:R-:W-:-:S02]  /*c1a0*/  R2UR UR7, R15 ;  /* 0x000000000f0772ca */ /* 0x000fc400000e0000 */
[----:B------:R-:W-:Y:S01]  /*c1b0*/  R2UR UR5, R13 ;  /* 0x000000000d0572ca */ /* 0x000fe200000e0000 */
[----:B------:R-:W-:Y:S02]  /*c1c0*/  WARPGROUP.DEPBAR.LE gsb0, 0x0 ;  /* 0x00008000000079c5 */ /* 0x000fe40000010000 */
[----:B------:R-:W-:Y:S01]  /*c1d0*/  WARPGROUP.ARRIVE ;  /* 0x00000000000079c5 */ /* 0x000fe20000000000 */
[C---:B------:R-:W-:Y:S01]  /*c1e0*/  IMAD.IADD R12, R11.reuse, 0x1, R10 ;  /* 0x000000010b0c7824 */ /* 0x040fe200078e020a */
[----:B------:R-:W-:Y:S01]  /*c1f0*/  IADD3 R58, R11, 0xa00, R58 ;  /* 0x00000a000b3a7810 */ /* 0x000fe20007ffe03a */
[----:B------:R-:W4:Y:S07]  /*c200*/  LDL.64 R14, [R1+0xb0] ;  /* 0x0000b000010e7983 */ /* 0x000f2e0000100a00 */
[----:B------:R-:W-:Y:S01]  /*c210*/  HGMMA.64x64x16.F32.BF16 R24, gdesc[UR4], R24, gsb0 ;  /* 0x00e00000041879f0 */ /* 0x000fe20008001818 */
[----:B------:R-:W-:Y:S01]  /*c220*/  IMAD.MOV.U32 R13, RZ, RZ, R9 ;  /* 0x000000ffff0d7224 */ /* 0x000fe200078e0009 */
[----:B------:R-:W-:-:S02]  /*c230*/  R2UR UR6, R12 ;  /* 0x000000000c0672ca */ /* 0x000fc400000e0000 */
[----:B------:R-:W-:Y:S02]  /*c240*/  R2UR UR4, R58 ;  /* 0x000000003a0472ca */ /* 0x000fe400000e0000 */
[----:B------:R-:W-:Y:S02]  /*c250*/  R2UR UR7, R13 ;  /* 0x000000000d0772ca */ /* 0x000fe400000e0000 */
[----:B------:R-:W-:Y:S01]  /*c260*/  R2UR UR5, R59 ;  /* 0x000000003b0572ca */ /* 0x000fe200000e0000 */
[----:B------:R-:W-:Y:S02]  /*c270*/  IMAD.MOV.U32 R10, RZ, RZ, 0x30 ;  /* 0x00000030ff0a7424 */ /* 0x000fe400078e00ff */
[----:B------:R-:W-:-:S03]  /*c280*/  IMAD.MOV.U32 R13, RZ, RZ, 0xc00 ;  /* 0x00000c00ff0d7424 */ /* 0x000fc600078e00ff */
[----:B------:R-:W-:Y:S02]  /*c290*/  SEL R10, R10, 0x2e, P1 ;  /* 0x0000002e0a0a7807 */ /* 0x000fe40000800000 */
[----:B------:R-:W-:Y:S01]  /*c2a0*/  SEL R13, R13, 0xb80, P1 ;  /* 0x00000b800d0d7807 */ /* 0x000fe20000800000 */
[----:B------:R-:W-:Y:S02]  /*c2b0*/  WARPGROUP.DEPBAR.LE gsb0, 0x0 ;  /* 0x00008000000079c5 */ /* 0x000fe40000010000 */
[----:B------:R-:W-:-:S06]  /*c2c0*/  WARPGROUP.ARRIVE ;  /* 0x00000000000079c5 */ /* 0x000fcc0000000000 */
[----:B------:R-:W-:Y:S01]  /*c2d0*/  HGMMA.64x64x16.F32.BF16 R24, gdesc[UR4], R24, gsb0 ;  /* 0x00e00000041879f0 */ /* 0x000fe20008001818 */
[----:B------:R-:W-:-:S05]  /*c2e0*/  IMAD.IADD R10, R10, 0x1, R13 ;  /* 0x000000010a0a7824 */ /* 0x000fca00078e020d */
[----:B------:R-:W-:Y:S01]  /*c2f0*/  LOP3.LUT R59, R10, 0xe06, RZ, 0xc0, !PT ;  /* 0x00000e060a3b7812 */ /* 0x000fe200078ec0ff */
[----:B------:R-:W-:-:S04]  /*c300*/  IMAD.MOV.U32 R13, RZ, RZ, R65 ;  /* 0x000000ffff0d7224 */ /* 0x000fc800078e0041 */
[----:B------:R-:W-:Y:S02]  /*c310*/  IMAD.IADD R12, R59, 0x1, R64 ;  /* 0x000000013b0c7824 */ /* 0x000fe400078e0240 */
[----:B------:R-:W-:Y:S01]  /*c320*/  IMAD.IADD R58, R8, 0x1, R59 ;  /* 0x00000001083a7824 */ /* 0x000fe200078e023b */
[----:B------:R-:W-:Y:S01]  /*c330*/  R2UR UR5, R13 ;  /* 0x000000000d0572ca */ /* 0x000fe200000e0000 */
[--C-:B------:R-:W-:Y:S01]  /*c340*/  IMAD.MOV.U32 R59, RZ, RZ, R9.reuse ;  /* 0x000000ffff3b7224 */ /* 0x100fe200078e0009 */
[----:B------:R-:W-:Y:S01]  /*c350*/  R2UR UR4, R12 ;  /* 0x000000000c0472ca */ /* 0x000fe200000e0000 */
[----:B------:R-:W-:Y:S02]  /*c360*/  WARPGROUP.DEPBAR.LE gsb0, 0x0 ;  /* 0x00008000000079c5 */ /* 0x000fe40000010000 */
[----:B------:R-:W-:Y:S01]  /*c370*/  R2UR UR6, R58 ;  /* 0x000000003a0672ca */ /* 0x000fe200000e0000 */
[----:B------:R-:W-:Y:S01]  /*c380*/  VIADD R10, R8, 0xc00 ;  /* 0x00000c00080a7836 */ /* 0x000fe20000000000 */
[----:B------:R-:W-:Y:S01]  /*c390*/  R2UR UR7, R59 ;  /* 0x000000003b0772ca */ /* 0x000fe200000e0000 */
[----:B------:R-:W-:Y:S01]  /*c3a0*/  WARPGROUP.ARRIVE ;  /* 0x00000000000079c5 */ /* 0x000fe20000000000 */
[----:B------:R-:W-:Y:S01]  /*c3b0*/  IMAD.MOV.U32 R13, RZ, RZ, R9 ;  /* 0x000000ffff0d7224 */ /* 0x000fe200078e0009 */
[C---:B--2---:R-:W-:Y:S01]  /*c3c0*/  IADD3 R18, R3.reuse, 0xc00, R18 ;  /* 0x00000c0003127810 */ /* 0x044fe20007ffe012 */
[----:B------:R-:W-:Y:S01]  /*c3d0*/  IMAD.IADD R12, R3, 0x1, R10 ;  /* 0x00000001030c7824 */ /* 0x000fe200078e020a */
[----:B------:R-:W2:Y:S01]  /*c3e0*/  LDL.64 R58, [R1+0xb0] ;  /* 0x0000b000013a7983 */ /* 0x000ea20000100a00 */
[----:B---3--:R-:W-:-:S03]  /*c3f0*/  IADD3 R56, R7, 0xc00, R56 ;  /* 0x00000c0007387810 */ /* 0x008fc60007ffe038 */
[----:B------:R-:W3:Y:S04]  /*c400*/  @!P0 LDL R64, [R1+0x1e8] ;  /* 0x0001e80001408983 */ /* 0x000ee80000100800 */
[----:B------:R-:W-:Y:S01]  /*c410*/  HGMMA.64x64x16.F32.BF16 R24, gdesc[UR4], R24, gsb0 ;  /* 0x00e00000041879f0 */ /* 0x000fe20008001818 */
[----:B------:R-:W-:Y:S02]  /*c420*/  R2UR UR6, R12 ;  /* 0x000000000c0672ca */ /* 0x000fe400000e0000 */
[----:B------:R-:W-:Y:S02]  /*c430*/  R2UR UR7, R13 ;  /* 0x000000000d0772ca */ /* 0x000fe400000e0000 */
[----:B------:R-:W-:Y:S02]  /*c440*/  R2UR UR4, R18 ;  /* 0x00000000120472ca */ /* 0x000fe400000e0000 */
[----:B------:R-:W-:Y:S01]  /*c450*/  R2UR UR5, R19 ;  /* 0x00000000130572ca */ /* 0x000fe200000e0000 */
[----:B------:R-:W-:-:S02]  /*c460*/  WARPGROUP.DEPBAR.LE gsb0, 0x0 ;  /* 0x00008000000079c5 */ /* 0x000fc40000010000 */
[----:B------:R-:W-:Y:S01]  /*c470*/  WARPGROUP.ARRIVE ;  /* 0x00000000000079c5 */ /* 0x000fe20000000000 */
[----:B------:R-:W-:Y:S01]  /*c480*/  IMAD.IADD R12, R7, 0x1, R10 ;  /* 0x00000001070c7824 */ /* 0x000fe200078e020a */
[----:B------:R-:W5:Y:S08]  /*c490*/  LDL.64 R18, [R1+0xb0] ;  /* 0x0000b00001127983 */ /* 0x000f700000100a00 */
[----:B------:R-:W-:Y:S01]  /*c4a0*/  HGMMA.64x64x16.F32.BF16 R24, gdesc[UR4], R24, gsb0 ;  /* 0x00e00000041879f0 */ /* 0x000fe20008001818 */
[----:B------:R-:W-:Y:S01]  /*c4b0*/  IMAD.MOV.U32 R13, RZ, RZ, R9 ;  /* 0x000000ffff0d7224 */ /* 0x000fe200078e0009 */
[----:B------:R-:W-:-:S02]  /*c4c0*/  R2UR UR6, R12 ;  /* 0x000000000c0672ca */ /* 0x000fc400000e0000 */
[----:B------:R-:W-:Y:S02]  /*c4d0*/  R2UR UR4, R56 ;  /* 0x00000000380472ca */ /* 0x000fe400000e0000 */
[----:B------:R-:W-:Y:S02]  /*c4e0*/  R2UR UR7, R13 ;  /* 0x000000000d0772ca */ /* 0x000fe400000e0000 */
[----:B------:R-:W-:Y:S01]  /*c4f0*/  R2UR UR5, R57 ;  /* 0x00000000390572ca */ /* 0x000fe200000e0000 */
[----:B------:R-:W-:Y:S02]  /*c500*/  WARPGROUP.DEPBAR.LE gsb0, 0x0 ;  /* 0x00008000000079c5 */ /* 0x000fe40000010000 */
[----:B------:R-:W-:Y:S01]  /*c510*/  WARPGROUP.ARRIVE ;  /* 0x00000000000079c5 */ /* 0x000fe20000000000 */
[C---:B------:R-:W-:Y:S01]  /*c520*/  IMAD.IADD R12, R11.reuse, 0x1, R10 ;  /* 0x000000010b0c7824 */ /* 0x040fe200078e020a */
[----:B----4-:R-:W-:Y:S01]  /*c530*/  IADD3 R14, R11, 0xc00, R14 ;  /* 0x00000c000b0e7810 */ /* 0x010fe20007ffe00e */
[----:B------:R-:W-:Y:S01]  /*c540*/  IMAD.MOV.U32 R13, RZ, RZ, R9 ;  /* 0x000000ffff0d7224 */ /* 0x000fe200078e0009 */
[----:B------:R-:W4:Y:S06]  /*c550*/  LDL.64 R56, [R1+0xb0] ;  /* 0x0000b00001387983 */ /* 0x000f2c0000100a00 */
[----:B------:R-:W-:Y:S01]  /*c560*/  HGMMA.64x64x16.F32.BF16 R24, gdesc[UR4], R24, gsb0 ;  /* 0x00e00000041879f0 */ /* 0x000fe20008001818 */
        /* <DEDUP_REMOVED lines=15> */
[----:B------:R-:W-:Y:S02]  /*c660*/  IMAD.IADD R14, R8, 0x1, R13 ;  /* 0x00000001080e7824 */ /* 0x000fe400078e020d */
[----:B------:R-:W-:Y:S01]  /*c670*/  IMAD.MOV.U32 R13, RZ, RZ, R67 ;  /* 0x000000ffff0d7224 */ /* 0x000fe200078e0043 */
[----:B------:R-:W-:Y:S02]  /*c680*/  R2UR UR7, R15 ;  /* 0x000000000f0772ca */ /* 0x000fe400000e0000 */
[----:B------:R-:W-:Y:S02]  /*c690*/  R2UR UR6, R14 ;  /* 0x000000000e0672ca */ /* 0x000fe400000e0000 */
[----:B------:R-:W-:Y:S02]  /*c6a0*/  R2UR UR4, R12 ;  /* 0x000000000c0472ca */ /* 0x000fe400000e0000 */
[----:B------:R-:W-:Y:S01]  /*c6b0*/  R2UR UR5, R13 ;  /* 0x000000000d0572ca */ /* 0x000fe200000e0000 */
[----:B------:R-:W-:-:S02]  /*c6c0*/  WARPGROUP.DEPBAR.LE gsb0, 0x0 ;  /* 0x00008000000079c5 */ /* 0x000fc40000010000 */
[----:B------:R-:W-:-:S10]  /*c6d0*/  WARPGROUP.ARRIVE ;  /* 0x00000000000079c5 */ /* 0x000fd40000000000 */
[----:B------:R-:W-:Y:S01]  /*c6e0*/  HGMMA.64x64x16.F32.BF16 R24, gdesc[UR4], R24, gsb0 ;  /* 0x00e00000041879f0 */ /* 0x000fe20008001818 */
[----:B------:R-:W-:Y:S01]  /*c6f0*/  VIADD R10, R8, 0xe00 ;  /* 0x00000e00080a7836 */ /* 0x000fe20000000000 */
[C---:B--2---:R-:W-:Y:S01]  /*c700*/  IADD3 R58, R3.reuse, 0xe00, R58 ;  /* 0x00000e00033a7810 */ /* 0x044fe20007ffe03a */
[----:B------:R-:W-:Y:S02]  /*c710*/  IMAD.MOV.U32 R13, RZ, RZ, R9 ;  /* 0x000000ffff0d7224 */ /* 0x000fe400078e0009 */
[----:B------:R-:W-:Y:S01]  /*c720*/  IMAD.IADD R12, R3, 0x1, R10 ;  /* 0x00000001030c7824 */ /* 0x000fe200078e020a */
[----:B------:R-:W-:Y:S02]  /*c730*/  R2UR UR4, R58 ;  /* 0x000000003a0472ca */ /* 0x000fe400000e0000 */
[----:B------:R-:W-:Y:S02]  /*c740*/  R2UR UR7, R13 ;  /* 0x000000000d0772ca */ /* 0x000fe400000e0000 */
[----:B------:R-:W-:-:S02]  /*c750*/  R2UR UR6, R12 ;  /* 0x000000000c0672ca */ /* 0x000fc400000e0000 */
[----:B------:R-:W-:Y:S01]  /*c760*/  R2UR UR5, R59 ;  /* 0x000000003b0572ca */ /* 0x000fe200000e0000 */
[----:B------:R-:W-:Y:S02]  /*c770*/  WARPGROUP.DEPBAR.LE gsb0, 0x0 ;  /* 0x00008000000079c5 */ /* 0x000fe40000010000 */
[----:B------:R-:W-:-:S10]  /*c780*/  WARPGROUP.ARRIVE ;  /* 0x00000000000079c5 */ /* 0x000fd40000000000 */
[----:B------:R-:W-:Y:S01]  /*c790*/  HGMMA.64x64x16.F32.BF16 R24, gdesc[UR4], R24, gsb0 ;  /* 0x00e00000041879f0 */ /* 0x000fe20008001818 */
[C---:B------:R-:W-:Y:S01]  /*c7a0*/  IMAD.IADD R12, R7.reuse, 0x1, R10 ;  /* 0x00000001070c7824 */ /* 0x040fe200078e020a */
[----:B-----5:R-:W-:Y:S01]  /*c7b0*/  IADD3 R18, R7, 0xe00, R18 ;  /* 0x00000e0007127810 */ /* 0x020fe20007ffe012 */
        /* <DEDUP_REMOVED lines=8> */
[C---:B----4-:R-:W-:Y:S01]  /*c840*/  IADD3 R56, R11.reuse, 0xe00, R56 ;  /* 0x00000e000b387810 */ /* 0x050fe20007ffe038 */
[----:B------:R-:W-:Y:S02]  /*c850*/  IMAD.IADD R10, R11, 0x1, R10 ;  /* 0x000000010b0a7824 */ /* 0x000fe400078e020a */
[----:B------:R-:W-:Y:S01]  /*c860*/  IMAD.MOV.U32 R11, RZ, RZ, R9 ;  /* 0x000000ffff0b7224 */ /* 0x000fe200078e0009 */
[----:B------:R-:W-:Y:S02]  /*c870*/  R2UR UR4, R56 ;  /* 0x00000000380472ca */ /* 0x000fe400000e0000 */
[----:B------:R-:W-:Y:S02]  /*c880*/  R2UR UR6, R10 ;  /* 0x000000000a0672ca */ /* 0x000fe400000e0000 */
[----:B------:R-:W-:Y:S02]  /*c890*/  R2UR UR7, R11 ;  /* 0x000000000b0772ca */ /* 0x000fe400000e0000 */
[----:B------:R-:W-:Y:S01]  /*c8a0*/  R2UR UR5, R57 ;  /* 0x00000000390572ca */ /* 0x000fe200000e0000 */
[----:B------:R-:W-:-:S02]  /*c8b0*/  IMAD.MOV.U32 R3, RZ, RZ, 0x40 ;  /* 0x00000040ff037424 */ /* 0x000fc400078e00ff */
[----:B------:R-:W-:-:S03]  /*c8c0*/  IMAD.MOV.U32 R10, RZ, RZ, 0x1000 ;  /* 0x00001000ff0a7424 */ /* 0x000fc600078e00ff */
[----:B------:R-:W-:Y:S02]  /*c8d0*/  SEL R3, R3, 0x3e, P1 ;  /* 0x0000003e03037807 */ /* 0x000fe40000800000 */
[----:B------:R-:W-:Y:S01]  /*c8e0*/  SEL R10, R10, 0xf80, P1 ;  /* 0x00000f800a0a7807 */ /* 0x000fe20000800000 */
[----:B------:R-:W-:Y:S02]  /*c8f0*/  WARPGROUP.DEPBAR.LE gsb0, 0x0 ;  /* 0x00008000000079c5 */ /* 0x000fe40000010000 */
[----:B------:R-:W-:-:S06]  /*c900*/  WARPGROUP.ARRIVE ;  /* 0x00000000000079c5 */ /* 0x000fcc0000000000 */
[----:B------:R-:W-:Y:S01]  /*c910*/  HGMMA.64x64x16.F32.BF16 R24, gdesc[UR4], R24, gsb0 ;  /* 0x00e00000041879f0 */ /* 0x000fe20008001818 */
[----:B------:R-:W-:-:S05]  /*c920*/  IMAD.IADD R3, R3, 0x1, R10 ;  /* 0x0000000103037824 */ /* 0x000fca00078e020a */
[----:B------:R-:W-:-:S05]  /*c930*/  LOP3.LUT R3, R3, 0x1e06, RZ, 0xc0, !PT ;  /* 0x00001e0603037812 */ /* 0x000fca00078ec0ff */
[----:B------:R-:W-:Y:S02]  /*c940*/  IMAD.IADD R8, R8, 0x1, R3 ;  /* 0x0000000108087824 */ /* 0x000fe400078e0203 */
[----:B------:R-:W-:Y:S01]  /*c950*/  IMAD.IADD R60, R3, 0x1, R60 ;  /* 0x00000001033c7824 */ /* 0x000fe200078e023c */
[----:B------:R-:W-:Y:S02]  /*c960*/  R2UR UR7, R9 ;  /* 0x00000000090772ca */ /* 0x000fe400000e0000 */
[----:B------:R-:W-:Y:S02]  /*c970*/  R2UR UR6, R8 ;  /* 0x00000000080672ca */ /* 0x000fe400000e0000 */
[----:B------:R-:W-:Y:S02]  /*c980*/  R2UR UR4, R60 ;  /* 0x000000003c0472ca */ /* 0x000fe400000e0000 */
[----:B------:R-:W-:Y:S01]  /*c990*/  R2UR UR5, R61 ;  /* 0x000000003d0572ca */ /* 0x000fe200000e0000 */
[----:B------:R-:W-:Y:S01]  /*c9a0*/  STL [R1+0x88], R0 ;  /* 0x0000880001007387 */ /* 0x000fe20000100800 */
[----:B------:R-:W-:-:S02]  /*c9b0*/  WARPGROUP.DEPBAR.LE gsb0, 0x0 ;  /* 0x00008000000079c5 */ /* 0x000fc40000010000 */
[----:B------:R-:W-:-:S09]  /*c9c0*/  WARPGROUP.ARRIVE ;  /* 0x00000000000079c5 */ /* 0x000fd20000000000 */
[----:B------:R-:W-:Y:S01]  /*c9d0*/  HGMMA.64x64x16.F32.BF16 R24, gdesc[UR4], R24, gsb0 ;  /* 0x00e00000041879f0 */ /* 0x000fe20008001818 */
        /* <DEDUP_REMOVED lines=14> */
[----:B------:R-:W-:-:S03]  /*cac0*/  @!P0 MOV R63, R62 ;  /* 0x0000003e003f8202 */ /* 0x000fc60000000f00 */
[----:B------:R-:W-:Y:S04]  /*cad0*/  STL [R1+0x88], R0 ;  /* 0x0000880001007387 */ /* 0x000fe80000100800 */
[----:B------:R-:W-:Y:S04]  /*cae0*/  STL [R1+0x88], R0 ;  /* 0x0000880001007387 */ /* 0x000fe80000100800 */
[----:B------:R-:W-:Y:S04]  /*caf0*/  STL [R1+0x88], R0 ;  /* 0x0000880001007387 */ /* 0x000fe80000100800 */
[----:B------:R-:W-:Y:S04]  /*cb00*/  STL [R1+0x88], R0 ;  /* 0x0000880001007387 */ /* 0x000fe80000100800 */
[----:B------:R-:W-:Y:S01]  /*cb10*/  STL [R1+0x88], R0 ;  /* 0x0000880001007387 */ /* 0x000fe20000100800 */
[----:B---3--:R-:W-:-:S03]  /*cb20*/  @!P0 IMAD R3, R64, 0x8, R63 ;  /* 0x0000000840038824 */ /* 0x008fc600078e023f */
[----:B------:R-:W-:Y:S04]  /*cb30*/  STL [R1+0x88], R0 ;  /* 0x0000880001007387 */ /* 0x000fe80000100800 */
[----:B------:R-:W-:Y:S04]  /*cb40*/  STL [R1+0x88], R0 ;  /* 0x0000880001007387 */ /* 0x000fe80000100800 */
[----:B------:R-:W-:Y:S04]  /*cb50*/  STL [R1+0x88], R0 ;  /* 0x0000880001007387 */ /* 0x000fe80000100800 */
[----:B------:R-:W-:Y:S04]  /*cb60*/  STL [R1+0x88], R0 ;  /* 0x0000880001007387 */ /* 0x000fe80000100800 */
[----:B------:R-:W-:Y:S01]  /*cb70*/  STL [R1+0x88], R0 ;  /* 0x0000880001007387 */ /* 0x000fe20000100800 */
[----:B------:R-:W-:-:S03]  /*cb80*/  @!P0 PRMT R3, RZ, 0x654, R3 ;  /* 0x00000654ff038816 */ /* 0x000fc60000000003 */
[----:B------:R-:W-:Y:S04]  /*cb90*/  STL [R1+0x88], R0 ;  /* 0x0000880001007387 */ /* 0x000fe80000100800 */
[----:B------:R-:W-:Y:S04]  /*cba0*/  STL [R1+0x88], R0 ;  /* 0x0000880001007387 */ /* 0x000fe80000100800 */
[----:B------:R-:W-:Y:S01]  /*cbb0*/  STL [R1+0x88], R0 ;  /* 0x0000880001007387 */ /* 0x000fe20000100800 */
[----:B------:R-:W-:-:S03]  /*cbc0*/  WARPGROUP.DEPBAR.LE gsb0, 0x0 ;  /* 0x00008000000079c5 */ /* 0x000fc60000010000 */
[----:B------:R-:W-:Y:S04]  /*cbd0*/  STL [R1+0x88], R0 ;  /* 0x0000880001007387 */ /* 0x000fe80000100800 */
[----:B------:R-:W-:Y:S04]  /*cbe0*/  STL [R1+0x88], R0 ;  /* 0x0000880001007387 */ /* 0x000fe80000100800 */
[----:B------:R-:W-:Y:S04]  /*cbf0*/  STL [R1+0x88], R0 ;  /* 0x0000880001007387 */ /* 0x000fe80000100800 */
[----:B------:R0:W-:Y:S01]  /*cc00*/  STL [R1+0x88], R0 ;  /* 0x0000880001007387 */ /* 0x0001e20000100800 */
[----:B------:R1:W-:Y:S03]  /*cc10*/  @!P0 SYNCS.ARRIVE.TRANS64.RED.A1T0 RZ, [R3+URZ], RZ ;  /* 0x000000ff03ff89a7 */ /* 0x0003e6000810043f */
[----:B------:R-:W2:Y:S04]  /*cc20*/  LDL.64 R56, [R1+0x120] ;  /* 0x0001200001387983 */ /* 0x000ea80000100a00 */
[----:B------:R-:W3:Y:S04]  /*cc30*/  LDL.64 R18, [R1+0x110] ;  /* 0x0001100001127983 */ /* 0x000ee80000100a00 */
[----:B-1----:R-:W0:Y:S04]  /*cc40*/  LDL R3, [R1+0xec] ;  /* 0x0000ec0001037983 */ /* 0x002e280000100800 */
[----:B------:R-:W4:Y:S04]  /*cc50*/  LDL R7, [R1+0x70] ;  /* 0x0000700001077983 */ /* 0x000f280000100800 */
[----:B------:R-:W5:Y:S04]  /*cc60*/  LDL R58, [R1+0x118] ;  /* 0x00011800013a7983 */ /* 0x000f680000100800 */
[----:B------:R-:W5:Y:S04]  /*cc70*/  LDL.128 R8, [R1+0xf0] ;  /* 0x0000f00001087983 */ /* 0x000f680000100c00 */
[----:B------:R-:W4:Y:S04]  /*cc80*/  LDL.128 R12, [R1+0x100] ;  /* 0x00010000010c7983 */ /* 0x000f280000100c00 */
[----:B--2---:R-:W2:Y:S01]  /*cc90*/  LD.E R56, desc[UR44][R56.64] ;  /* 0x0000002c38387980 */ /* 0x004ea2000c101900 */
[----:B0-----:R-:W-:-:S02]  /*cca0*/  SHF.R.S32.HI R0, RZ, 0x1f, R3 ;  /* 0x0000001fff007819 */ /* 0x001fc40000011403 */
[----:B---3--:R-:W-:Y:S01]  /*ccb0*/  ISETP.NE.AND P1, PT, R18, 0x1, PT ;  /* 0x000000011200780c */ /* 0x008fe20003f25270 */
[----:B------:R-:W-:Y:S01]  /*ccc0*/  BSSY B0, `(.L_x_5035) ;  /* 0x000007d000007945 */ /* 0x000fe20003800000 */
[----:B----4-:R-:W-:Y:S01]  /*ccd0*/  ISETP.GE.AND P2, PT, R13, 0x1, PT ;  /* 0x000000010d00780c */ /* 0x010fe20003f46270 */
[-C--:B--2---:R-:W-:Y:S01]  /*cce0*/  FMUL.FTZ R29, R29, R56.reuse ;  /* 0x000000381d1d7220 */ /* 0x084fe20000410000 */
[----:B------:R-:W-:-:S03]  /*ccf0*/  FMUL.FTZ R30, R30, R56 ;  /* 0x000000381e1e7220 */ /* 0x000fc60000410000 */
[----:B------:R0:W1:Y:S02]  /*cd00*/  MUFU.TANH R57, R29 ;  /* 0x0000001d00397308 */ /* 0x0000640000002400 */
[----:B0-----:R-:W-:-:S06]  /*cd10*/  LEA.HI R29, R0, R3, RZ, 0x7 ;  /* 0x00000003001d7211 */ /* 0x001fcc00078f38ff */
[----:B------:R0:W2:Y:S02]  /*cd20*/  MUFU.TANH R59, R30 ;  /* 0x0000001e003b7308 */ /* 0x0000a40000002400 */
[----:B0-----:R-:W-:Y:S01]  /*cd30*/  LOP3.LUT R30, R29, 0xffffff80, RZ, 0xc0, !PT ;  /* 0xffffff801d1e7812 */ /* 0x001fe200078ec0ff */
[----:B------:R-:W-:-:S04]  /*cd40*/  FMUL.FTZ R31, R31, R56 ;  /* 0x000000381f1f7220 */ /* 0x000fc80000410000 */
[----:B------:R-:W-:Y:S02]  /*cd50*/  IMAD.IADD R30, R3, 0x1, -R30 ;  /* 0x00000001031e7824 */ /* 0x000fe400078e0a1e */
[-C--:B------:R-:W-:Y:S01]  /*cd60*/  FMUL.FTZ R32, R32, R56.reuse ;  /* 0x0000003820207220 */ /* 0x080fe20000410000 */
[----:B------:R0:W3:Y:S02]  /*cd70*/  MUFU.TANH R60, R31 ;  /* 0x0000001f003c7308 */ /* 0x0000e40000002400 */
[----:B------:R-:W-:Y:S01]  /*cd80*/  SHF.R.S32.HI R29, RZ, 0x1f, R30 ;  /* 0x0000001fff1d7819 */ /* 0x000fe2000001141e */
[----:B------:R-:W-:-:S05]  /*cd90*/  FMUL.FTZ R33, R33, R56 ;  /* 0x0000003821217220 */ /* 0x000fca0000410000 */
[----:B------:R4:W1:Y:S01]  /*cda0*/  MUFU.TANH R61, R32 ;  /* 0x00000020003d7308 */ /* 0x0008620000002400 */
[----:B0-----:R-:W-:Y:S02]  /*cdb0*/  LEA.HI R31, R29, R30, RZ, 0x2 ;  /* 0x0000001e1d1f7211 */ /* 0x001fe400078f10ff */
[----:B----4-:R-:W-:-:S05]  /*cdc0*/  LEA.HI R32, R0, R3, RZ, 0x2 ;  /* 0x0000000300207211 */ /* 0x010fca00078f10ff */
[----:B------:R0:W4:Y:S01]  /*cdd0*/  MUFU.TANH R62, R33 ;  /* 0x00000021003e7308 */ /* 0x0001220000002400 */
[--C-:B------:R-:W-:Y:S02]  /*cde0*/  SHF.R.S32.HI R0, RZ, 0x2, R31.reuse ;  /* 0x00000002ff007819 */ /* 0x100fe4000001141f */
[----:B------:R-:W-:Y:S02]  /*cdf0*/  LOP3.LUT R32, R32, 0xfffffffc, RZ, 0xc0, !PT ;  /* 0xfffffffc20207812 */ /* 0x000fe400078ec0ff */
[----:B0-----:R-:W-:-:S03]  /*ce00*/  SHF.R.S32.HI R33, RZ, 0x1f, R31 ;  /* 0x0000001fff217819 */ /* 0x001fc6000001141f */
[----:B------:R-:W-:Y:S01]  /*ce10*/  IMAD.IADD R3, R3, 0x1, -R32 ;  /* 0x0000000103037824 */ /* 0x000fe200078e0a20 */
[----:B------:R-:W-:Y:S02]  /*ce20*/  LEA.HI R29, R29, R30, RZ, 0x5 ;  /* 0x0000001e1d1d7211 */ /* 0x000fe400078f28ff */
[----:B------:R-:W-:Y:S02]  /*ce30*/  LEA.HI R33, R33, R0, RZ, 0x3 ;  /* 0x0000000021217211 */ /* 0x000fe400078f18ff */
[----:B------:R-:W-:Y:S02]  /*ce40*/  SHF.R.S32.HI R32, RZ, 0x5, R29 ;  /* 0x00000005ff207819 */ /* 0x000fe4000001141d */
[----:B------:R-:W-:Y:S02]  /*ce50*/  LOP3.LUT R33, R33, 0xfffffff8, RZ, 0xc0, !PT ;  /* 0xfffffff821217812 */ /* 0x000fe400078ec0ff */
[----:B------:R-:W-:Y:S01]  /*ce60*/  LEA.HI R29, R3, R3, RZ, 0x1 ;  /* 0x00000003031d7211 */ /* 0x000fe200078f08ff */
[----:B------:R-:W-:-:S02]  /*ce70*/  IMAD R32, R7, 0x4, R32 ;  /* 0x0000000407207824 */ /* 0x000fc400078e0220 */
[----:B------:R-:W-:Y:S01]  /*ce80*/  IMAD.IADD R33, R0, 0x1, -R33 ;  /* 0x0000000100217824 */ /* 0x000fe200078e0a21 */
[----:B------:R-:W-:-:S03]  /*ce90*/  LOP3.LUT R0, R29, 0x1ffffffe, RZ, 0xc0, !PT ;  /* 0x1ffffffe1d007812 */ /* 0x000fc600078ec0ff */
[----:B------:R-:W-:Y:S02]  /*cea0*/  IMAD.U32 R33, R32, 0x10, R33 ;  /* 0x0000001020217824 */ /* 0x000fe400078e0021 */
[----:B------:R-:W-:-:S04]  /*ceb0*/  IMAD.IADD R0, R3, 0x1, -R0 ;  /* 0x0000000103007824 */ /* 0x000fc800078e0a00 */
[----:B------:R-:W-:-:S04]  /*cec0*/  IMAD R18, R0, 0x8, R33 ;  /* 0x0000000800127824 */ /* 0x000fc800078e0221 */
[----:B------:R-:W-:-:S05]  /*ced0*/  @P1 IMAD.HI.U32 R19, R18, R19, RZ ;  /* 0x0000001312131227 */ /* 0x000fca00078e00ff */
[----:B-----5:R-:W-:Y:S01]  /*cee0*/  @P1 SHF.R.U32.HI R18, RZ, R58, R19 ;  /* 0x0000003aff121219 */ /* 0x020fe20000011613 */
[----:B------:R-:W-:Y:S01]  /*cef0*/  IMAD.MOV.U32 R3, RZ, RZ, -0x40 ;  /* 0xffffffc0ff037424 */ /* 0x000fe200078e00ff */
[----:B------:R-:W-:-:S03]  /*cf00*/  LOP3.LUT R31, R31, 0x7ffffffc, RZ, 0xc0, !PT ;  /* 0x7ffffffc1f1f7812 */ /* 0x000fc600078ec0ff */
[----:B------:R-:W0:Y:S01]  /*cf10*/  SHFL.IDX PT, R7, R18, RZ, 0x1c1f ;  /* 0x001c1fff12077589 */ /* 0x000e2200000e0000 */
[----:B------:R-:W-:Y:S02]  /*cf20*/  IMAD R0, R182, R3, 0x41 ;  /* 0x00000041b6007424 */ /* 0x000fe400078e0203 */
        /* <DEDUP_REMOVED lines=26> */
[----:B------:R-:W-:-:S02]  /*d0d0*/  IMAD.IADD R31, R30, 0x1, -R31 ;  /* 0x000000011e1f7824 */ /* 0x000fc400078e0a1f */
[----:B------:R-:W-:Y:S01]  /*d0e0*/  FMUL.FTZ R55, R55, R56 ;  /* 0x0000003837377220 */ /* 0x000fe20000410000 */
[----:B------:R-:W-:Y:S01]  /*d0f0*/  IMAD.IADD R0, R9, 0x1, R0 ;  /* 0x0000000109007824 */ /* 0x000fe200078e0200 */
[----:B------:R-:W-:Y:S01]  /*d100*/  LEA R32, R182, 0xffffffc0, 0x6 ;  /* 0xffffffc0b6207811 */ /* 0x000fe200078e30ff */
[----:B------:R-:W0:Y:S02]  /*d110*/  MUFU.TANH R24, R24 ;  /* 0x0000001800187308 */ /* 0x000e240000002400 */
[----:B------:R-:W-:Y:S02]  /*d120*/  IMAD R3, R31, -0x2, R0 ;  /* 0xfffffffe1f037824 */ /* 0x000fe400078e0200 */
[----:B------:R-:W-:Y:S02]  /*d130*/  IMAD.IADD R0, R9, 0x1, -R32 ;  /* 0x0000000109007824 */ /* 0x000fe400078e0a20 */
[----:B------:R-:W-:Y:S02]  /*d140*/  IMAD.IADD R30, R3, 0x1, -R8 ;  /* 0x00000001031e7824 */ /* 0x000fe400078e0a08 */
[----:B------:R-:W0:Y:S01]  /*d150*/  MUFU.TANH R25, R25 ;  /* 0x0000001900197308 */ /* 0x000e220000002400 */
[----:B------:R-:W-:-:S07]  /*d160*/  LOP3.LUT R3, RZ, R10, RZ, 0x33, !PT ;  /* 0x0000000aff037212 */ /* 0x000fce00078e33ff */
[----:B------:R-:W0:Y:S01]  /*d170*/  MUFU.TANH R26, R26 ;  /* 0x0000001a001a7308 */ /* 0x000e220000002400 */
[----:B------:R-:W-:-:S07]  /*d180*/  IMAD R19, R31, -0x2, R0 ;  /* 0xfffffffe1f137824 */ /* 0x000fce00078e0200 */
[----:B------:R-:W0:Y:S01]  /*d190*/  MUFU.TANH R27, R27 ;  /* 0x0000001b001b7308 */ /* 0x000e220000002400 */
[----:B------:R-:W-:-:S07]  /*d1a0*/  IMAD.IADD R56, R30, 0x1, R11 ;  /* 0x000000011e387824 */ /* 0x000fce00078e020b */
        /* <DEDUP_REMOVED lines=21> */
[----:B------:R-:W1:Y:S08]  /*d300*/  MUFU.TANH R54, R54 ;  /* 0x0000003600367308 */ /* 0x000e700000002400 */
[----:B------:R-:W1:Y:S01]  /*d310*/  MUFU.TANH R55, R55 ;  /* 0x0000003700377308 */ /* 0x000e620000002400 */
[----:B------:R-:W-:Y:S01]  /*d320*/  IMAD.IADD R30, R30, 0x1, R3 ;  /* 0x000000011e1e7824 */ /* 0x000fe200078e0203 */
[----:B0-----:R-:W-:Y:S01]  /*d330*/  VIADDMNMX R0, R7, R56, R19, PT ;  /* 0x0000003807007246 */ /* 0x001fe20003800113 */
[----:B------:R-:W-:-:S02]  /*d340*/  IMAD.IADD R12, R12, 0x1, -R32 ;  /* 0x000000010c0c7824 */ /* 0x000fc400078e0a20 */
        /* <DEDUP_REMOVED lines=8> */
[----:B------:R-:W-:-:S05]  /*d3d0*/  @P1 IMAD.HI.U32 R10, R7, R14, RZ ;  /* 0x0000000e070a1227 */ /* 0x000fca00078e00ff */
[----:B------:R-:W-:-:S04]  /*d3e0*/  @P1 SHF.R.U32.HI R7, RZ, R15, R10 ;  /* 0x0000000fff071219 */ /* 0x000fc8000001160a */
[----:B------:R-:W-:Y:S01]  /*d3f0*/  LOP3.LUT R7, RZ, R7, RZ, 0x33, !PT ;  /* 0x00000007ff077212 */ /* 0x000fe200078e33ff */
[----:B------:R-:W-:Y:S06]  /*d400*/  BRA `(.L_x_5039) ;  /* 0x00000000000c7947 */ /* 0x000fec0003800000 */
.L_x_5038:
[----:B------:R-:W-:-:S13]  /*d410*/  ISETP.NE.AND P1, PT, R13, 0x1, PT ;  /* 0x000000010d00780c */ /* 0x000fda0003f25270 */
[----:B------:R-:W-:-:S05]  /*d420*/  @P1 IMAD.HI.U32 R10, R7, R14, RZ ;  /* 0x0000000e070a1227 */ /* 0x000fca00078e00ff */
[----:B------:R-:W-:-:S07]  /*d430*/  @P1 SHF.R.U32.HI R7, RZ, R15, R10 ;  /* 0x0000000fff071219 */ /* 0x000fce000001160a */
.L_x_5039:
[----:B------:R-:W-:Y:S05]  /*d440*/  BSYNC B1 ;  /* 0x0000000000017941 */ /* 0x000fea0003800000 */
.L_x_5037:
[----:B------:R-:W-:-:S04]  /*d450*/  IMAD R10, R7, R13, -R32 ;  /* 0x0000000d070a7224 */ /* 0x000fc800078e0a20 */
[----:B------:R-:W-:-:S05]  /*d460*/  IMAD R10, R31, -0x2, R10 ;  /* 0xfffffffe1f0a7824 */ /* 0x000fca00078e020a */
[----:B------:R-:W-:Y:S02]  /*d470*/  VIMNMX R3, R3, R10, !PT ;  /* 0x0000000a03037248 */ /* 0x000fe40007fe0100 */
[----:B------:R-:W-:-:S07]  /*d480*/  VIADDMNMX R0, R10, R13, R0, PT ;  /* 0x0000000d0a007246 */ /* 0x000fce0003800100 */
.L_x_5036:
[----:B------:R-:W-:Y:S05]  /*d490*/  BSYNC B0 ;  /* 0x0000000000007941 */ /* 0x000fea0003800000 */
.L_x_5035:
[C---:B------:R-:W-:Y:S01]  /*d4a0*/  ISETP.GE.AND P1, PT, R12.reuse, 0x2, PT ;  /* 0x000000020c00780c */ /* 0x040fe20003f26270 */
[----:B------:R-:W0:Y:S01]  /*d4b0*/  SHFL.IDX PT, R7, R18, 0x1, 0x1c1f ;  /* 0x003c1f0012077f89 */ /* 0x000e2200000e0000 */
[C---:B------:R-:W-:Y:S01]  /*d4c0*/  ISETP.GE.AND P5, PT, R12.reuse, 0xa, PT ;  /* 0x0000000a0c00780c */ /* 0x040fe20003fa6270 */
[----:B------:R-:W-:Y:S01]  /*d4d0*/  BSSY B0, `(.L_x_5040) ;  /* 0x0000060000007945 */ /* 0x000fe20003800000 */
        /* <DEDUP_REMOVED lines=9> */
[----:B-1----:R-:W-:-:S02]  /*d570*/  FSEL R64, R57, -INF , !P3 ;  /* 0xff80000039407808 */ /* 0x002fc40005800000 */
[----:B------:R-:W-:Y:S02]  /*d580*/  ISETP.LT.OR P4, PT, R0, 0x9, P4 ;  /* 0x000000090000780c */ /* 0x000fe40002781670 */
[----:B------:R-:W-:Y:S02]  /*d590*/  ISETP.GT.AND P3, PT, R3, 0x10, !P5 ;  /* 0x000000100300780c */ /* 0x000fe40006f64270 */
[----:B------:R-:W-:Y:S02]  /*d5a0*/  FSEL R166, R28, -INF , !P4 ;  /* 0xff8000001ca67808 */ /* 0x000fe40006000000 */
[----:B------:R-:W-:Y:S02]  /*d5b0*/  ISETP.LT.OR P3, PT, R0, 0x11, P3 ;  /* 0x000000110000780c */ /* 0x000fe40001f61670 */
[----:B------:R-:W-:Y:S02]  /*d5c0*/  ISETP.GE.AND P4, PT, R12, 0x12, PT ;  /* 0x000000120c00780c */ /* 0x000fe40003f86270 */
[----:B------:R-:W-:-:S02]  /*d5d0*/  FSEL R168, R61, -INF , !P3 ;  /* 0xff8000003da87808 */ /* 0x000fc40005800000 */
[C---:B------:R-:W-:Y:S02]  /*d5e0*/  ISETP.GT.AND P3, PT, R3.reuse, 0x11, !P4 ;  /* 0x000000110300780c */ /* 0x040fe40006764270 */
        /* <DEDUP_REMOVED lines=53> */
[----:B------:R-:W-:Y:S01]  /*d940*/  ISETP.GT.AND P6, PT, R3, 0x39, !P6 ;  /* 0x000000390300780c */ /* 0x000fe200077c4270 */
[----:B0-----:R-:W-:-:S03]  /*d950*/  IMAD.IADD R3, R30, 0x1, R7 ;  /* 0x000000011e037824 */ /* 0x001fc600078e0207 */
[----:B------:R-:W-:Y:S02]  /*d960*/  ISETP.LT.OR P6, PT, R0, 0x3a, P6 ;  /* 0x0000003a0000780c */ /* 0x000fe400037c1670 */
[----:B------:R-:W-:Y:S02]  /*d970*/  VIADDMNMX R0, R7, R56, R19, PT ;  /* 0x0000003807007246 */ /* 0x000fe40003800113 */
        /* <DEDUP_REMOVED lines=13> */
.L_x_5043:
[----:B------:R-:W-:-:S13]  /*da50*/  ISETP.NE.AND P6, PT, R13, 0x1, PT ;  /* 0x000000010d00780c */ /* 0x000fda0003fc5270 */
[----:B------:R-:W-:-:S05]  /*da60*/  @P6 IMAD.HI.U32 R14, R8, R14, RZ ;  /* 0x0000000e080e6227 */ /* 0x000fca00078e00ff */
[----:B------:R-:W-:-:S07]  /*da70*/  @P6 SHF.R.U32.HI R8, RZ, R15, R14 ;  /* 0x0000000fff086219 */ /* 0x000fce000001160e */
.L_x_5044:
[----:B------:R-:W-:Y:S05]  /*da80*/  BSYNC B1 ;  /* 0x0000000000017941 */ /* 0x000fea0003800000 */
.L_x_5042:
[----:B------:R-:W-:-:S04]  /*da90*/  IMAD R8, R8, R13, -R32 ;  /* 0x0000000d08087224 */ /* 0x000fc800078e0a20 */
[----:B------:R-:W-:-:S05]  /*daa0*/  IMAD R8, R31, -0x2, R8 ;  /* 0xfffffffe1f087824 */ /* 0x000fca00078e0208 */
[----:B------:R-:W-:Y:S02]  /*dab0*/  VIADDMNMX R0, R8, R13, R0, PT ;  /* 0x0000000d08007246 */ /* 0x000fe40003800100 */
[----:B------:R-:W-:-:S07]  /*dac0*/  VIMNMX R3, R3, R8, !PT ;  /* 0x0000000803037248 */ /* 0x000fce0007fe0100 */
.L_x_5041:
[----:B------:R-:W-:Y:S05]  /*dad0*/  BSYNC B0 ;  /* 0x0000000000007941 */ /* 0x000fea0003800000 */
.L_x_5040:
[----:B------:R-:W-:Y:S01]  /*dae0*/  ISETP.GT.AND P1, PT, R3, 0x1, !P1 ;  /* 0x000000010300780c */ /* 0x000fe20004f24270 */
[----:B------:R-:W-:Y:S01]  /*daf0*/  BAR.SYNC.DEFER_BLOCKING 0xf, 0x100 ;  /* 0x03c4000000007b1d */ /* 0x000fe20000010000 */
[----:B------:R-:W-:Y:S02]  /*db00*/  FMNMX.FTZ R7, R164, R58, !PT ;  /* 0x0000003aa4077209 */ /* 0x000fe40007810000 */
[----:B------:R-:W-:Y:S02]  /*db10*/  ISETP.LT.OR P1, PT, R0, 0x2, P1 ;  /* 0x000000020000780c */ /* 0x000fe40000f21670 */
[----:B------:R-:W-:Y:S02]  /*db20*/  FMNMX.FTZ R7, R166, R7, !PT ;  /* 0x00000007a6077209 */ /* 0x000fe40007810000 */
[----:B------:R-:W-:Y:S01]  /*db30*/  FSEL R27, R27, -INF , !P1 ;  /* 0xff8000001b1b7808 */ /* 0x000fe20004800000 */
[----:B------:R-:W2:Y:S01]  /*db40*/  LDL R76, [R1+0x25c] ;  /* 0x00025c00014c7983 */ /* 0x000ea20000100800 */
[----:B------:R-:W-:-:S02]  /*db50*/  ISETP.NE.AND P1, PT, R11, RZ, PT ;  /* 0x000000ff0b00720c */ /* 0x000fc40003f25270 */
[----:B------:R-:W-:Y:S01]  /*db60*/  FMNMX.FTZ R7, R64, R7, !PT ;  /* 0x0000000740077209 */ /* 0x000fe20007810000 */
[----:B------:R-:W3:Y:S01]  /*db70*/  LDL R78, [R1+0x264] ;  /* 0x00026400014e7983 */ /* 0x000ee20000100800 */
[----:B------:R-:W-:Y:S02]  /*db80*/  ISETP.GT.AND P1, PT, R3, 0x9, !P1 ;  /* 0x000000090300780c */ /* 0x000fe40004f24270 */
[----:B------:R-:W-:Y:S01]  /*db90*/  FMNMX.FTZ R7, R168, R7, !PT ;  /* 0x00000007a8077209 */ /* 0x000fe20007810000 */
[----:B------:R-:W4:Y:S01]  /*dba0*/  LDL R80, [R1+0x268] ;  /* 0x0002680001507983 */ /* 0x000f220000100800 */
[----:B------:R-:W-:Y:S02]  /*dbb0*/  ISETP.LT.OR P1, PT, R0, 0xa, P1 ;  /* 0x0000000a0000780c */ /* 0x000fe40000f21670 */
[----:B------:R-:W-:Y:S01]  /*dbc0*/  FMNMX.FTZ R7, R62, R7, !PT ;  /* 0x000000073e077209 */ /* 0x000fe20007810000 */
[----:B------:R-:W5:Y:S01]  /*dbd0*/  LDL R82, [R1+0x26c] ;  /* 0x00026c0001527983 */ /* 0x000f620000100800 */
[----:B------:R-:W-:-:S02]  /*dbe0*/  FSEL R14, R60, -INF , !P1 ;  /* 0xff8000003c0e7808 */ /* 0x000fc40004800000 */
[----:B------:R-:W-:Y:S01]  /*dbf0*/  ISETP.NE.AND P1, PT, R25, RZ, PT ;  /* 0x000000ff1900720c */ /* 0x000fe20003f25270 */
[----:B------:R-:W2:Y:S01]  /*dc00*/  LDL R60, [R1+0x234] ;  /* 0x00023400013c7983 */ /* 0x000ea20000100800 */
[C---:B------:R-:W-:Y:S02]  /*dc10*/  ISETP.GT.AND P2, PT, R3.reuse, 0x8, !P2 ;  /* 0x000000080300780c */ /* 0x040fe40005744270 */
[----:B------:R-:W-:Y:S01]  /*dc20*/  ISETP.GT.AND P1, PT, R3, 0x10, !P1 ;  /* 0x000000100300780c */ /* 0x000fe20004f24270 */
[----:B------:R-:W5:Y:S01]  /*dc30*/  LDL R84, [R1+0x274] ;  /* 0x0002740001547983 */ /* 0x000f620000100800 */
[----:B------:R-:W-:Y:S02]  /*dc40*/  FMNMX.FTZ R7, R170, R7, !PT ;  /* 0x00000007aa077209 */ /* 0x000fe40007810000 */
[C---:B------:R-:W-:Y:S01]  /*dc50*/  ISETP.LT.OR P1, PT, R0.reuse, 0x11, P1 ;  /* 0x000000110000780c */ /* 0x040fe20000f21670 */
[----:B------:R-:W5:Y:S01]  /*dc60*/  LDL R86, [R1+0x278] ;  /* 0x0002780001567983 */ /* 0x000f620000100800 */
[----:B------:R-:W-:-:S02]  /*dc70*/  ISETP.LT.OR P2, PT, R0, 0x9, P2 ;  /* 0x000000090000780c */ /* 0x000fc40001741670 */
[----:B------:R-:W-:Y:S01]  /*dc80*/  FSEL R15, R34, -INF , !P1 ;  /* 0xff800000220f7808 */ /* 0x000fe20004800000 */
[----:B------:R-:W5:Y:S01]  /*dc90*/  LDL R88, [R1+0x27c] ;  /* 0x00027c0001587983 */ /* 0x000f620000100800 */
[----:B------:R-:W-:Y:S02]  /*dca0*/  ISETP.NE.AND P1, PT, R28, RZ, PT ;  /* 0x000000ff1c00720c */ /* 0x000fe40003f25270 */
[----:B------:R-:W-:Y:S01]  /*dcb0*/  FMNMX.FTZ R7, R66, R7, !PT ;  /* 0x0000000742077209 */ /* 0x000fe20007810000 */
[----:B------:R-:W5:Y:S01]  /*dcc0*/  LDL R90, [R1+0x284] ;  /* 0x00028400015a7983 */ /* 0x000f620000100800 */
[----:B------:R-:W-:Y:S02]  /*dcd0*/  ISETP.GT.AND P1, PT, R3, 0x11, !P1 ;  /* 0x000000110300780c */ /* 0x000fe40004f24270 */
[----:B------:R-:W-:Y:S01]  /*dce0*/  FSEL R13, R59, -INF , !P2 ;  /* 0xff8000003b0d7808 */ /* 0x000fe20005000000 */
[----:B------:R-:W5:Y:S01]  /*dcf0*/  LDL R92, [R1+0x288] ;  /* 0x00028800015c7983 */ /* 0x000f620000100800 */
[----:B------:R-:W-:-:S02]  /*dd00*/  ISETP.LT.OR P1, PT, R0, 0x12, P1 ;  /* 0x000000120000780c */ /* 0x000fc40000f21670 */
[----:B------:R-:W-:Y:S01]  /*dd10*/  ISETP.NE.AND P2, PT, R37, RZ, PT ;  /* 0x000000ff2500720c */ /* 0x000fe20003f45270 */
[----:B------:R-:W5:Y:S01]  /*dd20*/  LDL R94, [R1+0x28c] ;  /* 0x00028c00015e7983 */ /* 0x000f620000100800 */
[----:B------:R-:W-:Y:S02]  /*dd30*/  FSEL R18, R35, -INF , !P1 ;  /* 0xff80000023127808 */ /* 0x000fe40004800000 */
[----:B------:R-:W-:Y:S01]  /*dd40*/  ISETP.NE.AND P1, PT, R29, RZ, PT ;  /* 0x000000ff1d00720c */ /* 0x000fe20003f25270 */
[----:B------:R-:W5:Y:S01]  /*dd50*/  LDL R96, [R1+0x294] ;  /* 0x0002940001607983 */ /* 0x000f620000100800 */
[----:B------:R-:W-:Y:S02]  /*dd60*/  FMNMX.FTZ R7, R172, R7, !PT ;  /* 0x00000007ac077209 */ /* 0x000fe40007810000 */
[----:B------:R-:W-:Y:S01]  /*dd70*/  ISETP.GT.AND P1, PT, R3, 0x18, !P1 ;  /* 0x000000180300780c */ /* 0x000fe20004f24270 */
[----:B------:R-:W5:Y:S01]  /*dd80*/  LDL R98, [R1+0x298] ;  /* 0x0002980001627983 */ /* 0x000f620000100800 */
[----:B------:R-:W-:-:S02]  /*dd90*/  FMNMX.FTZ R7, R68, R7, !PT ;  /* 0x0000000744077209 */ /* 0x000fc40007810000 */
[----:B------:R-:W-:Y:S01]  /*dda0*/  ISETP.LT.OR P1, PT, R0, 0x19, P1 ;  /* 0x000000190000780c */ /* 0x000fe20000f21670 */
[----:B------:R-:W5:Y:S01]  /*ddb0*/  LDL R100, [R1+0x29c] ;  /* 0x00029c0001647983 */ /* 0x000f620000100800 */
[----:B------:R-:W-:Y:S02]  /*ddc0*/  FMNMX.FTZ R7, R44, R7, !PT ;  /* 0x000000072c077209 */ /* 0x000fe40007810000 */
[----:B------:R-:W-:Y:S01]  /*ddd0*/  FSEL R19, R38, -INF , !P1 ;  /* 0xff80000026137808 */ /* 0x000fe20004800000 */
[----:B------:R-:W5:Y:S01]  /*dde0*/  LDL R102, [R1+0x2a4] ;  /* 0x0002a40001667983 */ /* 0x000f620000100800 */
[----:B------:R-:W-:Y:S02]  /*ddf0*/  ISETP.NE.AND P1, PT, R33, RZ, PT ;  /* 0x000000ff2100720c */ /* 0x000fe40003f25270 */
[----:B------:R-:W-:Y:S01]  /*de00*/  ISETP.NE.AND P6, PT, R10, RZ, PT ;  /* 0x000000ff0a00720c */ /* 0x000fe20003fc5270 */
[----:B------:R-:W5:Y:S01]  /*de10*/  LDL R104, [R1+0x2a8] ;  /* 0x0002a80001687983 */ /* 0x000f620000100800 */
[----:B------:R-:W-:-:S02]  /*de20*/  ISETP.GT.AND P1, PT, R3, 0x19, !P1 ;  /* 0x000000190300780c */ /* 0x000fc40004f24270 */
[----:B------:R-:W-:Y:S01]  /*de30*/  FMNMX.FTZ R7, R70, R7, !PT ;  /* 0x0000000746077209 */ /* 0x000fe20007810000 */
[----:B------:R-:W5:Y:S01]  /*de40*/  LDL R106, [R1+0x2ac] ;  /* 0x0002ac00016a7983 */ /* 0x000f620000100800 */
[----:B------:R-:W-:Y:S02]  /*de50*/  ISETP.LT.OR P1, PT, R0, 0x1a, P1 ;  /* 0x0000001a0000780c */ /* 0x000fe40000f21670 */
[----:B------:R-:W-:Y:S01]  /*de60*/  FMNMX.FTZ R7, R48, R7, !PT ;  /* 0x0000000730077209 */ /* 0x000fe20007810000 */
[----:B------:R-:W5:Y:S01]  /*de70*/  LDL R108, [R1+0x2b4] ;  /* 0x0002b400016c7983 */ /* 0x000f620000100800 */
[----:B------:R-:W-:Y:S02]  /*de80*/  FSEL R24, R39, -INF , !P1 ;  /* 0xff80000027187808 */ /* 0x000fe40004800000 */
[----:B------:R-:W-:Y:S01]  /*de90*/  ISETP.NE.AND P1, PT, R36, RZ, PT ;  /* 0x000000ff2400720c */ /* 0x000fe20003f25270 */
[----:B------:R-:W5:Y:S01]  /*dea0*/  LDL R110, [R1+0x2b8] ;  /* 0x0002b800016e7983 */ /* 0x000f620000100800 */
[----:B------:R-:W-:-:S02]  /*deb0*/  FMNMX.FTZ R7, R72, R7, !PT ;  /* 0x0000000748077209 */ /* 0x000fc40007810000 */
[C---:B------:R-:W-:Y:S01]  /*dec0*/  ISETP.GT.AND P1, PT, R3.reuse, 0x20, !P1 ;  /* 0x000000200300780c */ /* 0x040fe20004f24270 */
[----:B------:R-:W5:Y:S01]  /*ded0*/  LDL R112, [R1+0x2bc] ;  /* 0x0002bc0001707983 */ /* 0x000f620000100800 */
[----:B------:R-:W-:Y:S02]  /*dee0*/  FMNMX.FTZ R7, R52, R7, !PT ;  /* 0x0000000734077209 */ /* 0x000fe40007810000 */
[----:B------:R-:W-:Y:S01]  /*def0*/  ISETP.LT.OR P1, PT, R0, 0x21, P1 ;  /* 0x000000210000780c */ /* 0x000fe20000f21670 */
[----:B------:R-:W5:Y:S01]  /*df00*/  LDL R114, [R1+0x2c4] ;  /* 0x0002c40001727983 */ /* 0x000f620000100800 */
[----:B------:R-:W-:Y:S02]  /*df10*/  FMNMX.FTZ R8, R74, R7, !PT ;  /* 0x000000074a087209 */ /* 0x000fe40007810000 */
[----:B------:R-:W-:Y:S01]  /*df20*/  FSEL R25, R42, -INF , !P1 ;  /* 0xff8000002a197808 */ /* 0x000fe20004800000 */
[----:B------:R-:W5:Y:S01]  /*df30*/  LDL R116, [R1+0x2c8] ;  /* 0x0002c80001747983 */ /* 0x000f620000100800 */
[----:B------:R-:W-:-:S02]  /*df40*/  ISETP.GT.AND P1, PT, R3, 0x21, !P2 ;  /* 0x000000210300780c */ /* 0x000fc40005724270 */
[----:B------:R-:W-:Y:S01]  /*df50*/  ISETP.NE.AND P2, PT, R41, RZ, PT ;  /* 0x000000ff2900720c */ /* 0x000fe20003f45270 */
[----:B------:R-:W0:Y:S01]  /*df60*/  SHFL.BFLY PT, R9, R8, 0x2, 0x1f ;  /* 0x0c401f0008097f89 */ /* 0x000e2200000e0000 */
[----:B------:R-:W-:Y:S02]  /*df70*/  ISETP.LT.OR P1, PT, R0, 0x22, P1 ;  /* 0x000000220000780c */ /* 0x000fe40000f21670 */
[----:B------:R-:W-:Y:S01]  /*df80*/  ISETP.GT.AND P2, PT, R3, 0x29, !P2 ;  /* 0x000000290300780c */ /* 0x000fe20005744270 */
[----:B------:R-:W5:Y:S01]  /*df90*/  LDL R42, [R1+0x2a0] ;  /* 0x0002a000012a7983 */ /* 0x000f620000100800 */
[----:B------:R-:W-:Y:S02]  /*dfa0*/  FSEL R28, R43, -INF , !P1 ;  /* 0xff8000002b1c7808 */ /* 0x000fe40004800000 */
[C---:B------:R-:W-:Y:S01]  /*dfb0*/  ISETP.GT.AND P1, PT, R3.reuse, RZ, !P6 ;  /* 0x000000ff0300720c */ /* 0x040fe20007724270 */
[----:B------:R-:W5:Y:S01]  /*dfc0*/  LDL R118, [R1+0x2cc] ;  /* 0x0002cc0001767983 */ /* 0x000f620000100800 */
[----:B------:R-:W-:-:S02]  /*dfd0*/  ISETP.GT.AND P3, PT, R3, 0x30, !P3 ;  /* 0x000000300300780c */ /* 0x000fc40005f64270 */
[C---:B------:R-:W-:Y:S01]  /*dfe0*/  ISETP.LT.OR P1, PT, R0.reuse, 0x1, P1 ;  /* 0x000000010000780c */ /* 0x040fe20000f21670 */
[----:B------:R-:W5:Y:S01]  /*dff0*/  LDL R120, [R1+0x2d4] ;  /* 0x0002d40001787983 */ /* 0x000f620000100800 */
[----:B------:R-:W-:Y:S02]  /*e000*/  ISETP.LT.OR P2, PT, R0, 0x2a, P2 ;  /* 0x0000002a0000780c */ /* 0x000fe40001741670 */
[----:B------:R-:W-:Y:S01]  /*e010*/  FSEL R26, R26, -INF , !P1 ;  /* 0xff8000001a1a7808 */ /* 0x000fe20004800000 */
[----:B------:R-:W5:Y:S01]  /*e020*/  LDL R122, [R1+0x2d8] ;  /* 0x0002d800017a7983 */ /* 0x000f620000100800 */
[----:B------:R-:W-:Y:S02]  /*e030*/  ISETP.NE.AND P1, PT, R40, RZ, PT ;  /* 0x000000ff2800720c */ /* 0x000fe40003f25270 */
[----:B------:R-:W-:Y:S01]  /*e040*/  FMNMX.FTZ R10, R26, R27, !PT ;  /* 0x0000001b1a0a7209 */ /* 0x000fe20007810000 */
[----:B------:R-:W3:Y:S01]  /*e050*/  LDL R40, [R1+0x220] ;  /* 0x0002200001287983 */ /* 0x000ee20000100800 */
[----:B------:R-:W-:-:S02]  /*e060*/  ISETP.GT.AND P1, PT, R3, 0x28, !P1 ;  /* 0x000000280300780c */ /* 0x000fc40004f24270 */
[----:B------:R-:W-:Y:S01]  /*e070*/  FMNMX.FTZ R7, R13, R10, !PT ;  /* 0x0000000a0d077209 */ /* 0x000fe20007810000 */
[----:B------:R-:W5:Y:S01]  /*e080*/  LDL R124, [R1+0x2dc] ;  /* 0x0002dc00017c7983 */ /* 0x000f620000100800 */
[----:B------:R-:W-:Y:S02]  /*e090*/  ISETP.LT.OR P1, PT, R0, 0x29, P1 ;  /* 0x000000290000780c */ /* 0x000fe40000f21670 */
[----:B------:R-:W-:Y:S01]  /*e0a0*/  FMNMX.FTZ R10, R14, R7, !PT ;  /* 0x000000070e0a7209 */ /* 0x000fe20007810000 */
[----:B------:R-:W5:Y:S01]  /*e0b0*/  LDL R126, [R1+0x2e4] ;  /* 0x0002e400017e7983 */ /* 0x000f620000100800 */
[----:B------:R-:W-:Y:S02]  /*e0c0*/  FSEL R30, R46, -INF , !P1 ;  /* 0xff8000002e1e7808 */ /* 0x000fe40004800000 */
[----:B------:R-:W-:Y:S01]  /*e0d0*/  FMNMX.FTZ R7, R15, R10, !PT ;  /* 0x0000000a0f077209 */ /* 0x000fe20007810000 */
        /* <DEDUP_REMOVED lines=10> */
[----:B------:R-:W-:-:S02]  /*e180*/  ISETP.NE.AND P6, PT, R12, RZ, PT ;  /* 0x000000ff0c00720c */ /* 0x000fc40003fc5270 */
[----:B------:R-:W-:Y:S01]  /*e190*/  FMNMX.FTZ R7, R25, R10, !PT ;  /* 0x0000000a19077209 */ /* 0x000fe20007810000 */
[----:B------:R-:W5:Y:S01]  /*e1a0*/  LDL R134, [R1+0x2f8] ;  /* 0x0002f80001867983 */ /* 0x000f620000100800 */
[----:B------:R-:W-:Y:S02]  /*e1b0*/  ISETP.GT.AND P5, PT, R3, 0x38, !P5 ;  /* 0x000000380300780c */ /* 0x000fe40006fa4270 */
[----:B------:R-:W-:Y:S01]  /*e1c0*/  FMNMX.FTZ R7, R28, R7, !PT ;  /* 0x000000071c077209 */ /* 0x000fe20007810000 */
[----:B------:R-:W5:Y:S01]  /*e1d0*/  LDL R136, [R1+0x2fc] ;  /* 0x0002fc0001887983 */ /* 0x000f620000100800 */
[----:B------:R-:W-:Y:S02]  /*e1e0*/  ISETP.LT.OR P4, PT, R0, 0x32, P4 ;  /* 0x000000320000780c */ /* 0x000fe40002781670 */
[----:B------:R-:W-:Y:S01]  /*e1f0*/  FMNMX.FTZ R10, R30, R7, !PT ;  /* 0x000000071e0a7209 */ /* 0x000fe20007810000 */
[----:B------:R-:W5:Y:S01]  /*e200*/  LDL R138, [R1+0x304] ;  /* 0x00030400018a7983 */ /* 0x000f620000100800 */
[----:B------:R-:W-:-:S02]  /*e210*/  FSEL R32, R50, -INF , !P3 ;  /* 0xff80000032207808 */ /* 0x000fc40005800000 */
[----:B------:R-:W-:Y:S01]  /*e220*/  FMNMX.FTZ R7, R31, R10, !PT ;  /* 0x0000000a1f077209 */ /* 0x000fe20007810000 */
[----:B------:R-:W5:Y:S01]  /*e230*/  LDL R50, [R1+0x2e0] ;  /* 0x0002e00001327983 */ /* 0x000f620000100800 */
[----:B------:R-:W-:Y:S02]  /*e240*/  ISETP.GT.AND P1, PT, R3, 0x39, !P6 ;  /* 0x000000390300780c */ /* 0x000fe40007724270 */
[----:B------:R-:W-:Y:S01]  /*e250*/  ISETP.LT.OR P5, PT, R0, 0x39, P5 ;  /* 0x000000390000780c */ /* 0x000fe20002fa1670 */
[----:B------:R-:W5:Y:S01]  /*e260*/  LDL R140, [R1+0x308] ;  /* 0x00030800018c7983 */ /* 0x000f620000100800 */
[----:B------:R-:W-:Y:S02]  /*e270*/  FSEL R34, R51, -INF , !P4 ;  /* 0xff80000033227808 */ /* 0x000fe40006000000 */
[----:B------:R-:W-:Y:S01]  /*e280*/  FMNMX.FTZ R7, R32, R7, !PT ;  /* 0x0000000720077209 */ /* 0x000fe20007810000 */
[----:B------:R-:W5:Y:S01]  /*e290*/  LDL R142, [R1+0x30c] ;  /* 0x00030c00018e7983 */ /* 0x000f620000100800 */
[----:B------:R-:W-:-:S02]  /*e2a0*/  ISETP.LT.OR P1, PT, R0, 0x3a, P1 ;  /* 0x0000003a0000780c */ /* 0x000fc40000f21670 */
[----:B------:R-:W-:Y:S01]  /*e2b0*/  FSEL R36, R54, -INF , !P5 ;  /* 0xff80000036247808 */ /* 0x000fe20006800000 */
[----:B------:R-:W5:Y:S01]  /*e2c0*/  LDL R56, [R1+0x310] ;  /* 0x0003100001387983 */ /* 0x000f620000100800 */
[----:B------:R-:W-:Y:S02]  /*e2d0*/  FMNMX.FTZ R7, R34, R7, !PT ;  /* 0x0000000722077209 */ /* 0x000fe40007810000 */
[----:B------:R-:W-:Y:S01]  /*e2e0*/  FSEL R38, R55, -INF , !P1 ;  /* 0xff80000037267808 */ /* 0x000fe20004800000 */
[----:B------:R-:W5:Y:S01]  /*e2f0*/  LDL R54, [R1+0x300] ;  /* 0x0003000001367983 */ /* 0x000f620000100800 */
[----:B------:R-:W-:Y:S02]  /*e300*/  FMNMX.FTZ R7, R36, R7, !PT ;  /* 0x0000000724077209 */ /* 0x000fe40007810000 */
[----:B0-----:R-:W-:Y:S01]  /*e310*/  FMNMX.FTZ R11, R8, R9, !PT ;  /* 0x00000009080b7209 */ /* 0x001fe20007810000 */
[----:B------:R-:W5:Y:S01]  /*e320*/  LDL R144, [R1+0x314] ;  /* 0x0003140001907983 */ /* 0x000f620000100800 */
[----:B------:R-:W-:-:S03]  /*e330*/  FMNMX.FTZ R9, R38, R7, !PT ;  /* 0x0000000726097209 */ /* 0x000fc60007810000 */
[----:B------:R-:W0:Y:S04]  /*e340*/  SHFL.BFLY PT, R12, R11, 0x1, 0x1f ;  /* 0x0c201f000b0c7f89 */ /* 0x000e2800000e0000 */
[----:B------:R-:W-:Y:S04]  /*e350*/  STL.64 [R1+0x200], R8 ;  /* 0x0002000801007387 */ /* 0x000fe80000100a00 */
[----:B------:R-:W4:Y:S04]  /*e360*/  LDL R7, [R1+0x204] ;  /* 0x0002040001077983 */ /* 0x000f280000100800 */
[----:B------:R-:W5:Y:S04]  /*e370*/  LDL R146, [R1+0x318] ;  /* 0x0003180001927983 */ /* 0x000f680000100800 */
[----:B------:R-:W5:Y:S04]  /*e380*/  LDL R148, [R1+0x31c] ;  /* 0x00031c0001947983 */ /* 0x000f680000100800 */
[----:B------:R-:W5:Y:S01]  /*e390*/  LDL R235, [R1+0x330] ;  /* 0x0003300001eb7983 */ /* 0x000f620000100800 */
[----:B0-----:R-:W-:-:S03]  /*e3a0*/  FMNMX.FTZ R0, R11, R12, !PT ;  /* 0x0000000c0b007209 */ /* 0x001fc60007810000 */
[----:B------:R-:W5:Y:S04]  /*e3b0*/  LDL R234, [R1+0x340] ;  /* 0x0003400001ea7983 */ /* 0x000f680000100800 */
[----:B------:R-:W-:Y:S04]  /*e3c0*/  STL [R1+0x200], R0 ;  /* 0x0002000001007387 */ /* 0x000fe80000100800 */
[----:B------:R-:W3:Y:S04]  /*e3d0*/  LDL R12, [R1+0x200] ;  /* 0x00020000010c7983 */ /* 0x000ee80000100800 */
[----:B------:R-:W2:Y:S04]  /*e3e0*/  LDL.64 R10, [R1+0x138] ;  /* 0x00013800010a7983 */ /* 0x000ea80000100a00 */
        /* <DEDUP_REMOVED lines=54> */
[----:B----4-:R-:W0:Y:S02]  /*e750*/  SHFL.BFLY PT, R8, R7, 0x2, 0x1f ;  /* 0x0c401f0007087f89 */ /* 0x010e2400000e0000 */
[----:B0-----:R-:W-:-:S05]  /*e760*/  FMNMX.FTZ R8, R8, R7, !PT ;  /* 0x0000000708087209 */ /* 0x001fca0007810000 */
[----:B------:R-:W0:Y:S01]  /*e770*/  SHFL.BFLY PT, R7, R8, 0x1, 0x1f ;  /* 0x0c201f0008077f89 */ /* 0x000e2200000e0000 */
[----:B---3--:R-:W-:Y:S01]  /*e780*/  FMUL.FTZ R3, R40, R12 ;  /* 0x0000000c28037220 */ /* 0x008fe20000410000 */
[----:B------:R-:W-:-:S04]  /*e790*/  FSETP.NEU.FTZ.AND P1, PT, R12, -INF , PT ;  /* 0xff8000000c00780b */ /* 0x000fc80003f3d000 */
        /* <DEDUP_REMOVED lines=14> */
[----:B0-----:R-:W-:Y:S01]  /*e880*/  FMNMX.FTZ R0, R8, R7, !PT ;  /* 0x0000000708007209 */ /* 0x001fe20007810000 */
[-CC-:B------:R-:W-:Y:S01]  /*e890*/  FFMA.FTZ R41, R70, R40.reuse, -R3.reuse ;  /* 0x0000002846297223 */ /* 0x180fe20000010803 */
[-CC-:B------:R-:W-:Y:S01]  /*e8a0*/  FFMA.FTZ R176, R48, R40.reuse, -R3.reuse ;  /* 0x0000002830b07223 */ /* 0x180fe20000010803 */
[-CC-:B------:R-:W-:Y:S01]  /*e8b0*/  FFMA.FTZ R43, R72, R40.reuse, -R3.reuse ;  /* 0x00000028482b7223 */ /* 0x180fe20000010803 */
[C---:B------:R-:W-:Y:S01]  /*e8c0*/  FSETP.NEU.FTZ.AND P1, PT, R0.reuse, -INF , PT ;  /* 0xff8000000000780b */ /* 0x040fe20003f3d000 */
[-C--:B------:R-:W-:Y:S01]  /*e8d0*/  FMUL.FTZ R7, R0, R40.reuse ;  /* 0x0000002800077220 */ /* 0x080fe20000410000 */
[-CC-:B------:R-:W-:Y:S01]  /*e8e0*/  FFMA.FTZ R178, R52, R40.reuse, -R3.reuse ;  /* 0x0000002834b27223 */ /* 0x180fe20000010803 */
[----:B------:R-:W0:Y:S01]  /*e8f0*/  MUFU.EX2 R29, R29 ;  /* 0x0000001d001d7308 */ /* 0x000e220000000800 */
[----:B------:R-:W-:Y:S01]  /*e900*/  FFMA.FTZ R45, R74, R40, -R3 ;  /* 0x000000284a2d7223 */ /* 0x000fe20000010803 */
[----:B------:R-:W3:Y:S01]  /*e910*/  LDL R62, [R1+0x238] ;  /* 0x00023800013e7983 */ /* 0x000ee20000100800 */
[----:B------:R-:W-:-:S03]  /*e920*/  FSEL R7, R7, RZ, P1 ;  /* 0x000000ff07077208 */ /* 0x000fc60000800000 */
[----:B------:R-:W4:Y:S02]  /*e930*/  LDL R64, [R1+0x23c] ;  /* 0x00023c0001407983 */ /* 0x000f240000100800 */
[-CC-:B------:R-:W-:Y:S01]  /*e940*/  FFMA.FTZ R165, R26, R40.reuse, -R7.reuse ;  /* 0x000000281aa57223 */ /* 0x180fe20000010807 */
[-CC-:B------:R-:W-:Y:S01]  /*e950*/  FFMA.FTZ R150, R27, R40.reuse, -R7.reuse ;  /* 0x000000281b967223 */ /* 0x180fe20000010807 */
[-CC-:B------:R-:W-:Y:S01]  /*e960*/  FFMA.FTZ R167, R13, R40.reuse, -R7.reuse ;  /* 0x000000280da77223 */ /* 0x180fe20000010807 */
[-CC-:B------:R-:W-:Y:S01]  /*e970*/  FFMA.FTZ R47, R14, R40.reuse, -R7.reuse ;  /* 0x000000280e2f7223 */ /* 0x180fe20000010807 */
[----:B------:R-:W-:Y:S01]  /*e980*/  MUFU.EX2 R166, R166 ;  /* 0x000000a600a67308 */ /* 0x000fe20000000800 */
[-CC-:B------:R-:W-:Y:S01]  /*e990*/  FFMA.FTZ R169, R15, R40.reuse, -R7.reuse ;  /* 0x000000280fa97223 */ /* 0x180fe20000010807 */
[-CC-:B------:R-:W-:Y:S01]  /*e9a0*/  FFMA.FTZ R49, R18, R40.reuse, -R7.reuse ;  /* 0x0000002812317223 */ /* 0x180fe20000010807 */
[-C--:B------:R-:W-:Y:S01]  /*e9b0*/  FFMA.FTZ R171, R19, R40.reuse, -R7 ;  /* 0x0000002813ab7223 */ /* 0x080fe20000010807 */
[----:B------:R-:W5:Y:S04]  /*e9c0*/  LDL R58, [R1+0x320] ;  /* 0x00032000013a7983 */ /* 0x000f680000100800 */
[----:B------:R-:W-:Y:S01]  /*e9d0*/  MUFU.EX2 R165, R165 ;  /* 0x000000a500a57308 */ /* 0x000fe20000000800 */
[----:B0-----:R-:W-:Y:S01]  /*e9e0*/  FADD.FTZ R3, R164, R29 ;  /* 0x0000001da4037221 */ /* 0x001fe20000010000 */
[----:B------:R-:W-:-:S06]  /*e9f0*/  FFMA.FTZ R51, R24, R40, -R7 ;  /* 0x0000002818337223 */ /* 0x000fcc0000010807 */
[----:B------:R-:W-:Y:S01]  /*ea00*/  MUFU.EX2 R168, R168 ;  /* 0x000000a800a87308 */ /* 0x000fe20000000800 */
[----:B------:R-:W-:-:S07]  /*ea10*/  FFMA.FTZ R173, R25, R40, -R7 ;  /* 0x0000002819ad7223 */ /* 0x000fce0000010807 */
[----:B------:R-:W-:Y:S01]  /*ea20*/  MUFU.EX2 R35, R35 ;  /* 0x0000002300237308 */ /* 0x000fe20000000800 */
[----:B------:R-:W-:-:S07]  /*ea30*/  FFMA.FTZ R53, R28, R40, -R7 ;  /* 0x000000281c357223 */ /* 0x000fce0000010807 */
[----:B------:R-:W-:Y:S01]  /*ea40*/  MUFU.EX2 R170, R170 ;  /* 0x000000aa00aa7308 */ /* 0x000fe20000000800 */
[-CC-:B------:R-:W-:Y:S01]  /*ea50*/  FFMA.FTZ R175, R30, R40.reuse, -R7.reuse ;  /* 0x000000281eaf7223 */ /* 0x180fe20000010807 */
[----:B------:R-:W5:Y:S06]  /*ea60*/  LDL R66, [R1+0x244] ;  /* 0x0002440001427983 */ /* 0x000f6c0000100800 */
[----:B------:R-:W-:Y:S01]  /*ea70*/  MUFU.EX2 R37, R37 ;  /* 0x0000002500257308 */ /* 0x000fe20000000800 */
[----:B------:R-:W-:-:S07]  /*ea80*/  FFMA.FTZ R55, R31, R40, -R7 ;  /* 0x000000281f377223 */ /* 0x000fce0000010807 */
[----:B------:R-:W-:Y:S01]  /*ea90*/  MUFU.EX2 R172, R172 ;  /* 0x000000ac00ac7308 */ /* 0x000fe20000000800 */
[-CC-:B------:R-:W-:Y:S01]  /*eaa0*/  FFMA.FTZ R177, R32, R40.reuse, -R7.reuse ;  /* 0x0000002820b17223 */ /* 0x180fe20000010807 */
[----:B------:R-:W5:Y:S04]  /*eab0*/  LDL R68, [R1+0x248] ;  /* 0x0002480001447983 */ /* 0x000f680000100800 */
[----:B------:R-:W5:Y:S02]  /*eac0*/  LDL R44, [R1+0x2b0] ;  /* 0x0002b000012c7983 */ /* 0x000f640000100800 */
[----:B------:R-:W0:Y:S08]  /*ead0*/  MUFU.EX2 R150, R150 ;  /* 0x0000009600967308 */ /* 0x000e300000000800 */
[----:B------:R-:W-:Y:S01]  /*eae0*/  MUFU.EX2 R39, R39 ;  /* 0x0000002700277308 */ /* 0x000fe20000000800 */
[----:B------:R-:W-:-:S07]  /*eaf0*/  FFMA.FTZ R57, R34, R40, -R7 ;  /* 0x0000002822397223 */ /* 0x000fce0000010807 */
[----:B------:R-:W-:Y:S01]  /*eb00*/  MUFU.EX2 R174, R174 ;  /* 0x000000ae00ae7308 */ /* 0x000fe20000000800 */
[----:B------:R1:W-:Y:S04]  /*eb10*/  STL [R1+0x204], R0 ;  /* 0x0002040001007387 */ /* 0x0003e80000100800 */
[----:B------:R-:W5:Y:S03]  /*eb20*/  LDL R70, [R1+0x24c] ;  /* 0x00024c0001467983 */ /* 0x000f660000100800 */
[----:B------:R-:W2:Y:S08]  /*eb30*/  MUFU.EX2 R167, R167 ;  /* 0x000000a700a77308 */ /* 0x000eb00000000800 */
[----:B------:R-:W-:Y:S01]  /*eb40*/  MUFU.EX2 R41, R41 ;  /* 0x0000002900297308 */ /* 0x000fe20000000800 */
[----:B------:R-:W-:Y:S01]  /*eb50*/  FFMA.FTZ R36, R36, R40, -R7 ;  /* 0x0000002824247223 */ /* 0x000fe20000010807 */
[----:B------:R-:W5:Y:S04]  /*eb60*/  LDL R72, [R1+0x254] ;  /* 0x0002540001487983 */ /* 0x000f680000100800 */
[----:B------:R-:W5:Y:S02]  /*eb70*/  LDL R74, [R1+0x258] ;  /* 0x00025800014a7983 */ /* 0x000f640000100800 */
[----:B------:R-:W1:Y:S01]  /*eb80*/  MUFU.EX2 R47, R47 ;  /* 0x0000002f002f7308 */ /* 0x000e620000000800 */
[----:B0-----:R-:W-:Y:S01]  /*eb90*/  FADD.FTZ R8, R165, R150 ;  /* 0x00000096a5087221 */ /* 0x001fe20000010000 */
[----:B------:R-:W5:Y:S04]  /*eba0*/  LDL R48, [R1+0x2d0] ;  /* 0x0002d00001307983 */ /* 0x000f680000100800 */
[----:B------:R-:W5:Y:S02]  /*ebb0*/  LDL R52, [R1+0x2f0] ;  /* 0x0002f00001347983 */ /* 0x000f640000100800 */
[----:B------:R-:W0:Y:S01]  /*ebc0*/  MUFU.EX2 R169, R169 ;  /* 0x000000a900a97308 */ /* 0x000e220000000800 */
[----:B------:R-:W-:Y:S01]  /*ebd0*/  FADD.FTZ R12, R166, R3 ;  /* 0x00000003a60c7221 */ /* 0x000fe20000010000 */
[----:B--2---:R-:W-:Y:S01]  /*ebe0*/  FADD.FTZ R8, R167, R8 ;  /* 0x00000008a7087221 */ /* 0x004fe20000010000 */
[----:B------:R-:W2:Y:S04]  /*ebf0*/  LDL R31, [R1+0x1e8] ;  /* 0x0001e800011f7983 */ /* 0x000ea80000100800 */
[----:B------:R-:W2:Y:S01]  /*ec00*/  LDL R14, [R1+0x348] ;  /* 0x00034800010e7983 */ /* 0x000ea20000100800 */
[----:B------:R-:W0:Y:S01]  /*ec10*/  MUFU.EX2 R49, R49 ;  /* 0x0000003100317308 */ /* 0x000e220000000800 */
[----:B------:R-:W-:Y:S01]  /*ec20*/  FADD.FTZ R3, R33, R12 ;  /* 0x0000000c21037221 */ /* 0x000fe20000010000 */
[----:B-1----:R-:W-:Y:S01]  /*ec30*/  FADD.FTZ R8, R47, R8 ;  /* 0x000000082f087221 */ /* 0x002fe20000010000 */
[----:B------:R-:W2:Y:S04]  /*ec40*/  LDL R28, [R1+0x230] ;  /* 0x00023000011c7983 */ /* 0x000ea80000100800 */
[----:B------:R-:W2:Y:S01]  /*ec50*/  LDL R15, [R1+0x34c] ;  /* 0x00034c00010f7983 */ /* 0x000ea20000100800 */
[----:B------:R-:W1:Y:S01]  /*ec60*/  MUFU.EX2 R171, R171 ;  /* 0x000000ab00ab7308 */ /* 0x000e620000000800 */
[----:B------:R-:W-:Y:S01]  /*ec70*/  FADD.FTZ R12, R168, R3 ;  /* 0x00000003a80c7221 */ /* 0x000fe20000010000 */
[----:B0-----:R-:W-:Y:S01]  /*ec80*/  FADD.FTZ R8, R169, R8 ;  /* 0x00000008a9087221 */ /* 0x001fe20000010000 */
[----:B------:R-:W2:Y:S04]  /*ec90*/  LDL R30, [R1+0x240] ;  /* 0x00024000011e7983 */ /* 0x000ea80000100800 */
[----:B------:R-:W2:Y:S01]  /*eca0*/  LDL R18, [R1+0x350] ;  /* 0x0003500001127983 */ /* 0x000ea20000100800 */
[----:B------:R-:W0:Y:S01]  /*ecb0*/  MUFU.EX2 R51, R51 ;  /* 0x0000003300337308 */ /* 0x000e220000000800 */
[----:B------:R-:W-:Y:S01]  /*ecc0*/  FADD.FTZ R3, R35, R12 ;  /* 0x0000000c23037221 */ /* 0x000fe20000010000 */
[----:B------:R-:W-:Y:S01]  /*ecd0*/  FADD.FTZ R8, R49, R8 ;  /* 0x0000000831087221 */ /* 0x000fe20000010000 */
[----:B------:R-:W2:Y:S04]  /*ece0*/  LDL R32, [R1+0x250] ;  /* 0x0002500001207983 */ /* 0x000ea80000100800 */
[----:B------:R-:W2:Y:S01]  /*ecf0*/  LDL R19, [R1+0x354] ;  /* 0x0003540001137983 */ /* 0x000ea20000100800 */
[----:B------:R-:W0:Y:S01]  /*ed00*/  MUFU.EX2 R173, R173 ;  /* 0x000000ad00ad7308 */ /* 0x000e220000000800 */
[----:B------:R-:W-:Y:S01]  /*ed10*/  FADD.FTZ R12, R170, R3 ;  /* 0x00000003aa0c7221 */ /* 0x000fe20000010000 */
[----:B-1----:R-:W-:Y:S01]  /*ed20*/  FADD.FTZ R8, R171, R8 ;  /* 0x00000008ab087221 */ /* 0x002fe20000010000 */
[----:B------:R-:W2:Y:S05]  /*ed30*/  LDL R34, [R1+0x260] ;  /* 0x0002600001227983 */ /* 0x000eaa0000100800 */
[----:B------:R-:W1:Y:S01]  /*ed40*/  MUFU.EX2 R53, R53 ;  /* 0x0000003500357308 */ /* 0x000e620000000800 */
[----:B------:R-:W-:Y:S01]  /*ed50*/  FADD.FTZ R3, R37, R12 ;  /* 0x0000000c25037221 */ /* 0x000fe20000010000 */
[----:B0-----:R-:W-:Y:S01]  /*ed60*/  FADD.FTZ R8, R51, R8 ;  /* 0x0000000833087221 */ /* 0x001fe20000010000 */
[----:B------:R-:W2:Y:S05]  /*ed70*/  LDL R0, [R1+0x324] ;  /* 0x0003240001007983 */ /* 0x000eaa0000100800 */
[----:B------:R-:W0:Y:S01]  /*ed80*/  MUFU.EX2 R175, R175 ;  /* 0x000000af00af7308 */ /* 0x000e220000000800 */
[----:B------:R-:W-:Y:S01]  /*ed90*/  FADD.FTZ R12, R172, R3 ;  /* 0x00000003ac0c7221 */ /* 0x000fe20000010000 */
[----:B------:R-:W-:-:S06]  /*eda0*/  FADD.FTZ R8, R173, R8 ;  /* 0x00000008ad087221 */ /* 0x000fcc0000010000 */
[----:B------:R-:W0:Y:S01]  /*edb0*/  MUFU.EX2 R55, R55 ;  /* 0x0000003700377308 */ /* 0x000e220000000800 */
[----:B------:R-:W-:Y:S01]  /*edc0*/  FADD.FTZ R3, R39, R12 ;  /* 0x0000000c27037221 */ /* 0x000fe20000010000 */
[----:B-1----:R-:W-:-:S06]  /*edd0*/  FADD.FTZ R8, R53, R8 ;  /* 0x0000000835087221 */ /* 0x002fcc0000010000 */
[----:B------:R-:W1:Y:S08]  /*ede0*/  MUFU.EX2 R176, R176 ;  /* 0x000000b000b07308 */ /* 0x000e700000000800 */
[----:B------:R-:W1:Y:S01]  /*edf0*/  MUFU.EX2 R177, R177 ;  /* 0x000000b100b17308 */ /* 0x000e620000000800 */
[----:B------:R-:W-:Y:S01]  /*ee00*/  FFMA.FTZ R7, R38, R40, -R7 ;  /* 0x0000002826077223 */ /* 0x000fe20000010807 */
[----:B------:R-:W-:Y:S01]  /*ee10*/  FADD.FTZ R12, R174, R3 ;  /* 0x00000003ae0c7221 */ /* 0x000fe20000010000 */
[----:B0-----:R-:W-:Y:S01]  /*ee20*/  FADD.FTZ R8, R175, R8 ;  /* 0x00000008af087221 */ /* 0x001fe20000010000 */
[----:B------:R-:W2:Y:S04]  /*ee30*/  LDL R38, [R1+0x280] ;  /* 0x0002800001267983 */ /* 0x000ea80000100800 */
[----:B------:R-:W0:Y:S08]  /*ee40*/  MUFU.EX2 R43, R43 ;  /* 0x0000002b002b7308 */ /* 0x000e300000000800 */
[----:B------:R-:W0:Y:S01]  /*ee50*/  MUFU.EX2 R57, R57 ;  /* 0x0000003900397308 */ /* 0x000e220000000800 */
[----:B------:R-:W-:Y:S01]  /*ee60*/  FADD.FTZ R3, R41, R12 ;  /* 0x0000000c29037221 */ /* 0x000fe20000010000 */
[----:B------:R-:W-:Y:S01]  /*ee70*/  FADD.FTZ R8, R55, R8 ;  /* 0x0000000837087221 */ /* 0x000fe20000010000 */
[----:B------:R-:W2:Y:S05]  /*ee80*/  LDL R40, [R1+0x290] ;  /* 0x0002900001287983 */ /* 0x000eaa0000100800 */
[----:B------:R-:W0:Y:S08]  /*ee90*/  MUFU.EX2 R178, R178 ;  /* 0x000000b200b27308 */ /* 0x000e300000000800 */
[----:B------:R0:W0:Y:S01]  /*eea0*/  MUFU.EX2 R179, R36 ;  /* 0x0000002400b37308 */ /* 0x0000220000000800 */
[----:B-1----:R-:W-:Y:S01]  /*eeb0*/  FADD.FTZ R12, R176, R3 ;  /* 0x00000003b00c7221 */ /* 0x002fe20000010000 */
[----:B------:R-:W-:-:S06]  /*eec0*/  FADD.FTZ R8, R177, R8 ;  /* 0x00000008b1087221 */ /* 0x000fcc0000010000 */
[----:B------:R-:W1:Y:S08]  /*eed0*/  MUFU.EX2 R45, R45 ;  /* 0x0000002d002d7308 */ /* 0x000e700000000800 */
[----:B------:R1:W1:Y:S01]  /*eee0*/  MUFU.EX2 R59, R7 ;  /* 0x00000007003b7308 */ /* 0x0002620000000800 */
[----:B0-----:R-:W-:Y:S01]  /*eef0*/  FADD.FTZ R3, R43, R12 ;  /* 0x0000000c2b037221 */ /* 0x001fe20000010000 */
[----:B------:R-:W-:Y:S01]  /*ef00*/  FADD.FTZ R8, R57, R8 ;  /* 0x0000000839087221 */ /* 0x000fe20000010000 */
[----:B------:R-:W2:Y:S02]  /*ef10*/  LDL R36, [R1+0x270] ;  /* 0x0002700001247983 */ /* 0x000ea40000100800 */
[----:B------:R-:W-:Y:S01]  /*ef20*/  FADD.FTZ R12, R178, R3 ;  /* 0x00000003b20c7221 */ /* 0x000fe20000010000 */
[----:B------:R-:W-:Y:S01]  /*ef30*/  FADD.FTZ R8, R179, R8 ;  /* 0x00000008b3087221 */ /* 0x000fe20000010000 */
[----:B------:R-:W2:Y:S02]  /*ef40*/  LDL R3, [R1+0x328] ;  /* 0x0003280001037983 */ /* 0x000ea40000100800 */
[----:B-1----:R-:W-:-:S02]  /*ef50*/  FADD.FTZ R12, R45, R12 ;  /* 0x0000000c2d0c7221 */ /* 0x002fc40000010000 */
[----:B------:R-:W2:Y:S01]  /*ef60*/  LDL R7, [R1+0x32c] ;  /* 0x00032c0001077983 */ /* 0x000ea20000100800 */
[----:B------:R-:W-:-:S03]  /*ef70*/  FADD.FTZ R13, R59, R8 ;  /* 0x000000083b0d7221 */ /* 0x000fc60000010000 */
[----:B------:R-:W2:Y:S04]  /*ef80*/  LDL.64 R8, [R1+0xa8] ;  /* 0x0000a80001087983 */ /* 0x000ea80000100a00 */
[----:B------:R0:W-:Y:S04]  /*ef90*/  STL.64 [R1+0x210], R12 ;  /* 0x0002100c01007387 */ /* 0x0001e80000100a00 */
[----:B------:R-:W2:Y:S04]  /*efa0*/  LD.E.64 R26, desc[UR44][R10.64+0x8] ;  /* 0x0000082c0a1a7980 */ /* 0x000ea8000c101b00 */
[----:B------:R-:W2:Y:S04]  /*efb0*/  LD.E.64 R24, desc[UR44][R10.64] ;  /* 0x0000002c0a187980 */ /* 0x000ea8000c101b00 */
[----:B0-----:R-:W2:Y:S04]  /*efc0*/  LDL R12, [R1+0x33c] ;  /* 0x00033c00010c7983 */ /* 0x001ea80000100800 */
[----:B------:R-:W2:Y:S04]  /*efd0*/  LDL R13, [R1+0x344] ;  /* 0x00034400010d7983 */ /* 0x000ea80000100800 */
[----:B------:R-:W2:Y:S04]  /*efe0*/  LDL R10, [R1+0x334] ;  /* 0x00033400010a7983 */ /* 0x000ea80000100800 */
[----:B------:R-:W2:Y:S01]  /*eff0*/  LDL R11, [R1+0x338] ;  /* 0x00033800010b7983 */ /* 0x000ea20000100800 */
[----:B------:R-:W-:-:S02]  /*f000*/  F2FP.BF16.F32.PACK_AB R164, R29, R164 ;  /* 0x000000a41da4723e */ /* 0x000fc400000010ff */
[----:B------:R-:W-:Y:S02]  /*f010*/  F2FP.BF16.F32.PACK_AB R166, R33, R166 ;  /* 0x000000a621a6723e */ /* 0x000fe400000010ff */
[----:B------:R-:W-:Y:S02]  /*f020*/  F2FP.BF16.F32.PACK_AB R165, R150, R165 ;  /* 0x000000a596a5723e */ /* 0x000fe400000010ff */
[----:B------:R-:W-:Y:S02]  /*f030*/  F2FP.BF16.F32.PACK_AB R167, R47, R167 ;  /* 0x000000a72fa7723e */ /* 0x000fe400000010ff */
[----:B------:R-:W-:Y:S02]  /*f040*/  F2FP.BF16.F32.PACK_AB R168, R35, R168 ;  /* 0x000000a823a8723e */ /* 0x000fe400000010ff */
[----:B------:R-:W-:Y:S02]  /*f050*/  F2FP.BF16.F32.PACK_AB R170, R37, R170 ;  /* 0x000000aa25aa723e */ /* 0x000fe400000010ff */
        /* <DEDUP_REMOVED lines=9> */
[----:B------:R-:W-:Y:S01]  /*f0f0*/  F2FP.BF16.F32.PACK_AB R179, R59, R179 ;  /* 0x000000b33bb3723e */ /* 0x000fe200000010ff */
[----:B------:R-:W-:Y:S04]  /*f100*/  STL [R1+0x234], R60 ;  /* 0x0002343c01007387 */ /* 0x000fe80000100800 */
[----:B---3--:R-:W-:Y:S04]  /*f110*/  STL [R1+0x238], R62 ;  /* 0x0002383e01007387 */ /* 0x008fe80000100800 */
        /* <DEDUP_REMOVED lines=26> */
[----:B--2---:R-:W-:Y:S04]  /*f2c0*/  STL [R1+0x230], R28 ;  /* 0x0002301c01007387 */ /* 0x004fe80000100800 */
        /* <DEDUP_REMOVED lines=29> */
[----:B------:R-:W-:Y:S01]  /*f4a0*/  IMAD R8, R31, 0x1000, R8 ;  /* 0x000010001f087824 */ /* 0x000fe200078e0208 */
[----:B------:R-:W-:-:S04]  /*f4b0*/  MOV R26, R26 ;  /* 0x0000001a001a7202 */ /* 0x000fc80000000f00 */
[----:B------:R-:W-:Y:S01]  /*f4c0*/  R2UR UR6, R8 ;  /* 0x00000000080672ca */ /* 0x000fe200000e0000 */
[--C-:B------:R-:W-:Y:S01]  /*f4d0*/  IMAD R27, R25, 0x2, R26.reuse ;  /* 0x00000002191b7824 */ /* 0x100fe200078e021a */
[----:B------:R-:W-:Y:S01]  /*f4e0*/  R2UR UR7, R9 ;  /* 0x00000000090772ca */ /* 0x000fe200000e0000 */
[C---:B------:R-:W-:Y:S02]  /*f4f0*/  IMAD R25, R24.reuse, 0x2, R26 ;  /* 0x0000000218197824 */ /* 0x040fe400078e021a */
[----:B------:R-:W-:Y:S01]  /*f500*/  IMAD R24, R24, 0x2, R27 ;  /* 0x0000000218187824 */ /* 0x000fe200078e021b */
[----:B------:R-:W-:Y:S04]  /*f510*/  STSM.16.M88.4 [R26], R164 ;  /* 0x000000a41a007844 */ /* 0x000fe80000000200 */
[----:B------:R-:W-:Y:S04]  /*f520*/  STSM.16.M88.4 [R25], R168 ;  /* 0x000000a819007844 */ /* 0x000fe80000000200 */
[----:B------:R-:W-:Y:S04]  /*f530*/  STSM.16.M88.4 [R27], R172 ;  /* 0x000000ac1b007844 */ /* 0x000fe80000000200 */
[----:B------:R-:W-:Y:S04]  /*f540*/  STSM.16.M88.4 [R24], R176 ;  /* 0x000000b018007844 */ /* 0x000fe80000000200 */
[----:B------:R-:W-:Y:S04]  /*f550*/  STL [R1+0x318], R146 ;  /* 0x0003189201007387 */ /* 0x000fe80000100800 */
[----:B------:R-:W-:Y:S04]  /*f560*/  STL [R1+0x31c], R148 ;  /* 0x00031c9401007387 */ /* 0x000fe80000100800 */
[----:B------:R0:W-:Y:S02]  /*f570*/  STL [R1+0x320], R58 ;  /* 0x0003203a01007387 */ /* 0x0001e40000100800 */
[----:B0-----:R-:W-:-:S06]  /*f580*/  WARPGROUP.ARRIVE ;  /* 0x00000000000079c5 */ /* 0x001fcc0000000000 */
[----:B------:R-:W-:Y:S01]  /*f590*/  HGMMA.64x256x16.F32.BF16 R24, R164, gdesc[UR4].tnspB, RZ, !UPT, gsb0 ;  /* 0x43e00004a4187df0 */ /* 0x000fe2000c0018ff */
[----:B------:R0:W-:Y:S04]  /*f5a0*/  STL [R1+0x334], R10 ;  /* 0x0003340a01007387 */ /* 0x0001e80000100800 */
[----:B------:R1:W-:Y:S01]  /*f5b0*/  STL [R1+0x338], R11 ;  /* 0x0003380b01007387 */ /* 0x0003e20000100800 */
[----:B0-----:R-:W-:Y:S02]  /*f5c0*/  VIADD R10, R8, 0x80 ;  /* 0x00000080080a7836 */ /* 0x001fe40000000000 */
[----:B-1----:R-:W-:-:S03]  /*f5d0*/  IMAD.MOV.U32 R11, RZ, RZ, R9 ;  /* 0x000000ffff0b7224 */ /* 0x002fc600078e0009 */
[----:B------:R-:W-:Y:S02]  /*f5e0*/  R2UR UR6, R10 ;  /* 0x000000000a0672ca */ /* 0x000fe400000e0000 */
[----:B------:R-:W-:Y:S01]  /*f5f0*/  R2UR UR7, R11 ;  /* 0x000000000b0772ca */ /* 0x000fe200000e0000 */
        /* <DEDUP_REMOVED lines=99> */
[----:B------:R-:W-:Y:S01]  /*fc30*/  HGMMA.64x256x16.F32.BF16 R24, R168, gdesc[UR4].tnspB, R24, gsb0 ;  /* 0x43e00004a8187df0 */ /* 0x000fe20008001818 */
[----:B------:R-:W-:Y:S02]  /*fc40*/  VIADD R10, R8, 0x100 ;  /* 0x00000100080a7836 */ /* 0x000fe40000000000 */
[----:B------:R-:W-:-:S03]  /*fc50*/  IMAD.MOV.U32 R11, RZ, RZ, R9 ;  /* 0x000000ffff0b7224 */ /* 0x000fc600078e0009 */
[----:B------:R-:W-:Y:S02]  /*fc60*/  R2UR UR6, R10 ;  /* 0x000000000a0672ca */ /* 0x000fe400000e0000 */
[----:B------:R-:W-:Y:S01]  /*fc70*/  R2UR UR7, R11 ;  /* 0x000000000b0772ca */ /* 0x000fe200000e0000 */
[----:B------:R-:W-:Y:S01]  /*fc80*/  VIADD R8, R8, 0x180 ;  /* 0x0000018008087836 */ /* 0x000fe20000000000 */
        /* <DEDUP_REMOVED lines=35> */
[----:B------:R-:W-:Y:S02]  /*fec0*/  R2UR UR6, R8 ;  /* 0x00000000080672ca */ /* 0x000fe400000e0000 */
[----:B------:R-:W-:Y:S01]  /*fed0*/  R2UR UR7, R9 ;  /* 0x00000000090772ca */ /* 0x000fe200000e0000 */
        /* <DEDUP_REMOVED lines=34> */
[----:B------:R-:W-:Y:S03]  /*10100*/  HGMMA.64x256x16.F32.BF16 R24, R176, gdesc[UR4].tnspB, R24, gsb0 ;  /* 0x43e00004b0187df0 */ /* 0x000fe60008001818 */
        /* <DEDUP_REMOVED lines=33> */
[----:B------:R-:W5:Y:S04]  /*10320*/  LDL R0, [R1+0x230] ;  /* 0x0002300001007983 */ /* 0x000f680000100800 */
[----:B0-----:R-:W5:Y:S04]  /*10330*/  LDL R76, [R1+0x234] ;  /* 0x00023400014c7983 */ /* 0x001f680000100800 */
[----:B------:R-:W5:Y:S04]  /*10340*/  LDL R78, [R1+0x238] ;  /* 0x00023800014e7983 */ /* 0x000f680000100800 */
[----:B-1----:R-:W5:Y:S04]  /*10350*/  LDL R80, [R1+0x23c] ;  /* 0x00023c0001507983 */ /* 0x002f680000100800 */
[----:B------:R-:W5:Y:S04]  /*10360*/  LDL R8, [R1+0x240] ;  /* 0x0002400001087983 */ /* 0x000f680000100800 */
[----:B------:R-:W5:Y:S04]  /*10370*/  LDL R82, [R1+0x244] ;  /* 0x0002440001527983 */ /* 0x000f680000100800 */
[----:B--2---:R-:W2:Y:S04]  /*10380*/  LDL R84, [R1+0x248] ;  /* 0x0002480001547983 */ /* 0x004ea80000100800 */
[----:B------:R-:W2:Y:S04]  /*10390*/  LDL R86, [R1+0x24c] ;  /* 0x00024c0001567983 */ /* 0x000ea80000100800 */
[----:B------:R-:W2:Y:S04]  /*103a0*/  LDL R10, [R1+0x250] ;  /* 0x00025000010a7983 */ /* 0x000ea80000100800 */
[----:B---3--:R-:W3:Y:S04]  /*103b0*/  LDL R88, [R1+0x254] ;  /* 0x0002540001587983 */ /* 0x008ee80000100800 */
[----:B------:R-:W3:Y:S04]  /*103c0*/  LDL R90, [R1+0x258] ;  /* 0x00025800015a7983 */ /* 0x000ee80000100800 */
[----:B----4-:R-:W4:Y:S04]  /*103d0*/  LDL R92, [R1+0x25c] ;  /* 0x00025c00015c7983 */ /* 0x010f280000100800 */
        /* <DEDUP_REMOVED lines=116> */
[----:B------:R-:W-:Y:S01]  /*10b20*/  @!PT LDS RZ, [RZ] ;  /* 0x00000000fffff984 */ /* 0x000fe20000000800 */
[----:B------:R-:W-:Y:S01]  /*10b30*/  @!PT LDS RZ, [RZ] ;  /* 0x00000000fffff984 */ /* 0x000fe20000000800 */
[----:B------:R-:W-:Y:S01]  /*10b40*/  @!PT LDS RZ, [RZ] ;  /* 0x00000000fffff984 */ /* 0x000fe20000000800 */
[----:B------:R-:W-:Y:S01]  /*10b50*/  @!PT LDS RZ, [RZ] ;  /* 0x00000000fffff984 */ /* 0x000fe20000000800 */
[----:B------:R0:W-:Y:S06]  /*10b60*/  MEMBAR.ALL.CTA ;  /* 0x0000000000007992 */ /* 0x0001ec0000008000 */
[----:B0-----:R-:W0:Y:S04]  /*10b70*/  FENCE.VIEW.ASYNC.S ;  /* 0x00000000000073c6 */ /* 0x001e280000000000 */
        /* <DEDUP_REMOVED lines=9> */
[----:B---3--:R-:W-:Y:S04]  /*10c10*/  STL [R1+0x254], R88 ;  /* 0x0002545801007387 */ /* 0x008fe80000100800 */
[----:B------:R-:W-:Y:S04]  /*10c20*/  STL [R1+0x258], R90 ;  /* 0x0002585a01007387 */ /* 0x000fe80000100800 */
[----:B----4-:R-:W-:Y:S04]  /*10c30*/  STL [R1+0x25c], R92 ;  /* 0x00025c5c01007387 */ /* 0x010fe80000100800 */
        /* <DEDUP_REMOVED lines=116> */
[----:B0-----:R-:W-:-:S03]  /*11380*/  NOP ;  /* 0x0000000000007918 */ /* 0x001fc60000000000 */
[----:B-1----:R-:W3:Y:S04]  /*11390*/  @!P0 LDL.64 R8, [R1+0x68] ;  /* 0x0000680001088983 */ /* 0x002ee80000100a00 */
[----:B------:R-:W4:Y:S01]  /*113a0*/  @!P0 LDL R0, [R1+0x1e8] ;  /* 0x0001e80001008983 */ /* 0x000f220000100800 */
[----:B------:R-:W-:Y:S06]  /*113b0*/  BAR.ARV 0xe, 0x100 ;  /* 0x0384000000007b1d */ /* 0x000fec0000002000 */
[----:B---3--:R-:W-:-:S05]  /*113c0*/  @!P0 MOV R9, R8 ;  /* 0x0000000800098202 */ /* 0x008fca0000000f00 */
[----:B----4-:R-:W-:-:S05]  /*113d0*/  @!P0 IMAD R0, R0, 0x8, R9 ;  /* 0x0000000800008824 */ /* 0x010fca00078e0209 */
[----:B------:R-:W-:-:S04]  /*113e0*/  @!P0 PRMT R0, RZ, 0x654, R0 ;  /* 0x00000654ff008816 */ /* 0x000fc80000000000 */
[----:B------:R0:W-:Y:S02]  /*113f0*/  @!P0 SYNCS.ARRIVE.TRANS64.RED.A1T0 RZ, [R0+URZ], RZ ;  /* 0x000000ff00ff89a7 */ /* 0x0001e4000810043f */
[----:B0-----:R-:W3:Y:S01]  /*11400*/  LDL R0, [R1+0x70] ;  /* 0x0000700001007983 */ /* 0x001ee20000100800 */
[----:B------:R-:W-:Y:S01]  /*11410*/  ISETP.NE.AND P1, PT, R4, 0x1, PT ;  /* 0x000000010400780c */ /* 0x000fe20003f25270 */
[----:B---3--:R-:W-:-:S12]  /*11420*/  IMAD.SHL.U32 R4, R0, 0x40, RZ ;  /* 0x0000004000047824 */ /* 0x008fd800078e00ff */
[----:B------:R-:W-:-:S04]  /*11430*/  @P1 IMAD.HI.U32 R5, R4, R5, RZ ;  /* 0x0000000504051227 */ /* 0x000fc800078e00ff */
[----:B------:R-:W-:Y:S01]  /*11440*/  IMAD.MOV.U32 R3, RZ, RZ, R4 ;  /* 0x000000ffff037224 */ /* 0x000fe200078e0004 */
[----:B------:R-:W-:Y:S02]  /*11450*/  @P1 SHF.R.U32.HI R3, RZ, R6, R5 ;  /* 0x00000006ff031219 */ /* 0x000fe40000011605 */
[----:B------:R-:W-:-:S03]  /*11460*/  ISETP.GE.AND P1, PT, R163, 0x1, PT ;  /* 0x00000001a300780c */ /* 0x000fc60003f26270 */
[----:B------:R-:W-:Y:S02]  /*11470*/  IMAD.IADD R3, R236, 0x1, R3 ;  /* 0x00000001ec037824 */ /* 0x000fe400078e0203 */
[----:B------:R-:W-:Y:S02]  /*11480*/  VIADD R0, R182, 0xfffffffe ;  /* 0xfffffffeb6007836 */ /* 0x000fe40000000000 */
[----:B------:R-:W-:-:S06]  /*11490*/  IMAD.IADD R162, R3, 0x1, R162 ;  /* 0x0000000103a27824 */ /* 0x000fcc00078e02a2 */
[----:B--2---:R-:W-:Y:S05]  /*114a0*/  @!P1 BRA `(.L_x_5045) ;  /* 0x0000000000409947 */ /* 0x004fea0003800000 */
[C---:B------:R-:W-:Y:S01]  /*114b0*/  ISETP.GT.AND P1, PT, R3.reuse, RZ, PT ;  /* 0x000000ff0300720c */ /* 0x040fe20003f24270 */
[----:B------:R-:W-:Y:S01]  /*114c0*/  BSSY B0, `(.L_x_5046) ;  /* 0x000000c000007945 */ /* 0x000fe20003800000 */
[----:B------:R-:W-:-:S11]  /*114d0*/  VIADD R5, R3, 0xffffffff ;  /* 0xffffffff03057836 */ /* 0x000fd60000000000 */
[----:B------:R-:W-:Y:S05]  /*114e0*/  @P1 BRA `(.L_x_5047) ;  /* 0x0000000000181947 */ /* 0x000fea0003800000 */
[----:B------:R-:W-:Y:S01]  /*114f0*/  ISETP.NE.AND P1, PT, R163, 0x1, PT ;  /* 0x00000001a300780c */ /* 0x000fe20003f25270 */
[----:B------:R-:W-:-:S12]  /*11500*/  IMAD.MOV R3, RZ, RZ, -R3 ;  /* 0x000000ffff037224 */ /* 0x000fd800078e0a03 */
[----:B------:R-:W-:-:S05]  /*11510*/  @P1 IMAD.HI.U32 R20, R3, R20, RZ ;  /* 0x0000001403141227 */ /* 0x000fca00078e00ff */
[----:B------:R-:W-:-:S04]  /*11520*/  @P1 SHF.R.U32.HI R3, RZ, R21, R20 ;  /* 0x00000015ff031219 */ /* 0x000fc80000011614 */
[----:B------:R-:W-:Y:S01]  /*11530*/  LOP3.LUT R5, RZ, R3, RZ, 0x33, !PT ;  /* 0x00000003ff057212 */ /* 0x000fe200078e33ff */
[----:B------:R-:W-:Y:S06]  /*11540*/  BRA `(.L_x_5048) ;  /* 0x00000000000c7947 */ /* 0x000fec0003800000 */
.L_x_5047:
[----:B------:R-:W-:-:S13]  /*11550*/  ISETP.NE.AND P1, PT, R163, 0x1, PT ;  /* 0x00000001a300780c */ /* 0x000fda0003f25270 */
[----:B------:R-:W-:-:S05]  /*11560*/  @P1 IMAD.HI.U32 R20, R5, R20, RZ ;  /* 0x0000001405141227 */ /* 0x000fca00078e00ff */
[----:B------:R-:W-:-:S07]  /*11570*/  @P1 SHF.R.U32.HI R5, RZ, R21, R20 ;  /* 0x00000015ff051219 */ /* 0x000fce0000011614 */
.L_x_5048:
[----:B------:R-:W-:Y:S05]  /*11580*/  BSYNC B0 ;  /* 0x0000000000007941 */ /* 0x000fea0003800000 */
.L_x_5046:
[----:B------:R-:W-:-:S05]  /*11590*/  IMAD R5, R5, R163, R163 ;  /* 0x000000a305057224 */ /* 0x000fca00078e02a3 */
[----:B------:R-:W-:-:S07]  /*115a0*/  VIMNMX R162, R162, R5, PT ;  /* 0x00000005a2a27248 */ /* 0x000fce0003fe0100 */
.L_x_5045:
[----:B------:R-:W-:Y:S01]  /*115b0*/  SHF.R.S32.HI R3, RZ, 0x1f, R162 ;  /* 0x0000001fff037819 */ /* 0x000fe200000114a2 */
[----:B------:R-:W-:Y:S03]  /*115c0*/  BSSY B2, `(.L_x_5049) ;  /* 0x0000011000027945 */ /* 0x000fe60003800000 */
[----:B------:R-:W-:-:S04]  /*115d0*/  LEA.HI R3, R3, R162, RZ, 0x6 ;  /* 0x000000a203037211 */ /* 0x000fc800078f30ff */
[----:B------:R-:W-:-:S04]  /*115e0*/  SHF.R.S32.HI R6, RZ, 0x6, R3 ;  /* 0x00000006ff067819 */ /* 0x000fc80000011403 */
[----:B------:R-:W-:-:S04]  /*115f0*/  VIMNMX R3, R157, R6, !PT ;  /* 0x000000069d037248 */ /* 0x000fc80007fe0100 */
[----:B------:R-:W-:-:S13]  /*11600*/  ISETP.GE.AND P1, PT, R0, R3, PT ;  /* 0x000000030000720c */ /* 0x000fda0003f26270 */
[----:B------:R-:W-:Y:S05]  /*11610*/  @!P1 BRA `(.L_x_5050) ;  /* 0x00000000002c9947 */ /* 0x000fea0003800000 */
[----:B------:R-:W-:Y:S01]  /*11620*/  BSSY B1, `(.L_x_5051) ;  /* 0x0000008000017945 */ /* 0x000fe20003800000 */
.L_x_5053:
[----:B------:R-:W-:Y:S01]  /*11630*/  BSSY B0, `(.L_x_5052) ;  /* 0x0000003000007945 */ /* 0x000fe20003800000 */
[----:B------:R-:W-:-:S07]  /*11640*/  MOV R6, 0x11660 ;  /* 0x0001166000067802 */ /* 0x000fce0000000f00 */
[----:B------:R-:W-:Y:S05]  /*11650*/  CALL.REL.NOINC `($_ZN7cutlass13device_kernelIN5flash11enable_sm90INS1_16FlashAttnFwdSm90INS1_25CollectiveMainloopFwdSm90ILi2EN4cute5tupleIJNS5_1CILi1EEES8_S8_EEENS6_IJNS7_ILi64EEESA_SA_EEELi512ENS_10bfloat16_tEfNS_4arch4Sm90ELb0ELb1ELb1ELb0ELb0ELb0ELb1ELb0ELb0ELb1ELb1ELb0EEENS1_21CollectiveEpilogueFwdINS6_IJSA_NS7_ILi512EEESA_EEES9_SC_SE_Li256ELb0ELb1ELb1ELb0EEENS1_19SingleTileSchedulerILb0ELb1ELb1ELi64EEEEEEEEEvNT_6ParamsE$_ZZN5flash25CollectiveMainloopFwdSm90ILi2EN4cute5tupleIJNS1_1CILi1EEES4_S4_EEENS2_IJNS3_ILi64EEES6_S6_EEELi512EN7cutlass10bfloat16_tEfNS8_4arch4Sm90ELb0ELb1ELb1ELb0ELb0ELb0ELb1ELb0ELb0ELb1ELb1ELb0EE3mmaINS_16FlashAttnFwdSm90ISC_NS_21CollectiveEpilogueFwdINS2_IJS6_NS3_ILi512EEES6_EEES5_S9_SB_Li256ELb0ELb1ELb1ELb0EEENS_19SingleTileSchedulerILb0ELb1ELb1ELi64EEEE13SharedStorageENS1_6TensorINS1_11ArrayEngineIfLm128EEENS1_6LayoutINS2_IJNS2_IJNS3_ILi2EEESR_NS3_ILi32EEEEEES4_S4_EEENS2_IJNS2_IJS4_SR_NS3_ILi4EEEEEENS3_ILi0EEESX_EEEEEEENS_7SoftmaxILi2ELi0EEEEEbRKNSC_6ParamsENS8_25PipelineTmaAsyncNoClusterILi2ENS8_16PipelineTmaAsyncILi2EEEEES19_RNS8_13PipelineStateILj2EEERT0_RT1_iRiRKNS_16SeqlenInfoQKNewKILb0ELb0EEENS2_IJiiiiEEERT_ENKUliT_T0_T1_E_clIZSD_ISM_S10_S12_EbS15_S19_S19_S1C_S1E_S1G_iS1H_S1L_S1M_S1O_EUlRS1P_iE1_NS3_ILb0EEENS3_ILb1EEEEEDaiS1P_S1Q_S1R_) ;  /* 0x000001cc00c87944 */ /* 0x000fea0003c00000 */
[----:B------:R-:W-:Y:S05]  /*11660*/  BSYNC B0 ;  /* 0x0000000000007941 */ /* 0x000fea0003800000 */
.L_x_5052:
[C---:B------:R-:W-:Y:S01]  /*11670*/  ISETP.GT.AND P1, PT, R0.reuse, R3, PT ;  /* 0x000000030000720c */ /* 0x040fe20003f24270 */
[----:B------:R-:W-:-:S12]  /*11680*/  VIADD R0, R0, 0xffffffff ;  /* 0xffffffff00007836 */ /* 0x000fd80000000000 */
[----:B------:R-:W-:Y:S05]  /*11690*/  @P1 BRA `(.L_x_5053) ;  /* 0xfffffffc00e41947 */ /* 0x000fea000383ffff */
[----:B------:R-:W-:Y:S05]  /*116a0*/  BSYNC B1 ;  /* 0x0000000000017941 */ /* 0x000fea0003800000 */
.L_x_5051:
[----:B------:R-:W2:Y:S02]  /*116b0*/  LDL R4, [R1+0x70] ;  /* 0x0000700001047983 */ /* 0x000ea40000100800 */
[----:B--2---:R-:W-:-:S07]  /*116c0*/  IMAD.SHL.U32 R4, R4, 0x40, RZ ;  /* 0x0000004004047824 */ /* 0x004fce00078e00ff */
.L_x_5050:
[----:B------:R-:W-:Y:S05]  /*116d0*/  BSYNC B2 ;  /* 0x0000000000027941 */ /* 0x000fea0003800000 */
.L_x_5049:
[----:B------:R-:W0:Y:S01]  /*116e0*/  LDC R2, c[0x0][0x448] ;  /* 0x00011200ff027b82 */ /* 0x000e220000000800 */
[----:B------:R-:W-:Y:S01]  /*116f0*/  VIADD R4, R4, 0x3f ;  /* 0x0000003f04047836 */ /* 0x000fe20000000000 */
[----:B------:R-:W-:-:S06]  /*11700*/  ULDC UR4, c[0x0][0xad4] ;  /* 0x0002b50000047ab9 */ /* 0x000fcc0000000800 */
[----:B------:R-:W1:Y:S01]  /*11710*/  LDC R7, c[0x0][0xadc] ;  /* 0x0002b700ff077b82 */ /* 0x000e620000000800 */
[----:B0-----:R-:W-:-:S13]  /*11720*/  ISETP.NE.AND P1, PT, R2, 0x1, PT ;  /* 0x000000010200780c */ /* 0x001fda0003f25270 */
[----:B------:R-:W0:Y:S08]  /*11730*/  @P1 LDC R3, c[0x0][0x44c] ;  /* 0x00011300ff031b82 */ /* 0x000e300000000800 */
[----:B------:R-:W2:Y:S01]  /*11740*/  @P1 LDC R5, c[0x0][0x450] ;  /* 0x00011400ff051b82 */ /* 0x000ea20000000800 */
[----:B0-----:R-:W-:-:S05]  /*11750*/  @P1 IMAD.HI.U32 R2, R4, R3, RZ ;  /* 0x0000000304021227 */ /* 0x001fca00078e00ff */
[----:B--2---:R-:W-:Y:S02]  /*11760*/  @P1 SHF.R.U32.HI R4, RZ, R5, R2 ;  /* 0x00000005ff041219 */ /* 0x004fe40000011602 */
[----:B-1----:R-:W-:-:S03]  /*11770*/  ISETP.GE.AND P1, PT, R7, 0x1, PT ;  /* 0x000000010700780c */ /* 0x002fc60003f26270 */
[----:B------:R-:W-:-:S04]  /*11780*/  IMAD.IADD R4, R237, 0x1, R4 ;  /* 0x00000001ed047824 */ /* 0x000fc800078e0204 */
[----:B------:R-:W-:-:S06]  /*11790*/  VIADD R2, R4, -UR4 ;  /* 0x8000000404027c36 */ /* 0x000fcc0008000000 */
[----:B------:R-:W-:Y:S05]  /*117a0*/  @!P1 BRA `(.L_x_5054) ;  /* 0x0000000000449947 */ /* 0x000fea0003800000 */
        /* <DEDUP_REMOVED lines=10> */
.L_x_5056:
[----:B------:R-:W-:-:S13]  /*11850*/  ISETP.NE.AND P1, PT, R7, 0x1, PT ;  /* 0x000000010700780c */ /* 0x000fda0003f25270 */
[----:B------:R-:W0:Y:S02]  /*11860*/  @P1 LDC.64 R8, c[0x0][0xae0] ;  /* 0x0002b800ff081b82 */ /* 0x000e240000000a00 */
[----:B0-----:R-:W-:-:S05]  /*11870*/  @P1 IMAD.HI.U32 R6, R4, R8, RZ ;  /* 0x0000000804061227 */ /* 0x001fca00078e00ff */
[----:B------:R-:W-:-:S07]  /*11880*/  @P1 SHF.R.U32.HI R4, RZ, R9, R6 ;  /* 0x00000009ff041219 */ /* 0x000fce0000011606 */
.L_x_5057:
[----:B------:R-:W-:Y:S05]  /*11890*/  BSYNC B0 ;  /* 0x0000000000007941 */ /* 0x000fea0003800000 */
.L_x_5055:
[----:B------:R-:W-:-:S05]  /*118a0*/  IMAD R3, R4, R7, RZ ;  /* 0x0000000704037224 */ /* 0x000fca00078e02ff */
[----:B------:R-:W-:-:S07]  /*118b0*/  VIMNMX R2, R2, R3, !PT ;  /* 0x0000000302027248 */ /* 0x000fce0007fe0100 */
.L_x_5054:
[----:B------:R-:W-:-:S05]  /*118c0*/  VIADD R2, R2, 0x3f ;  /* 0x0000003f02027836 */ /* 0x000fca0000000000 */
[----:B------:R-:W-:-:S04]  /*118d0*/  SHF.R.S32.HI R3, RZ, 0x1f, R2 ;  /* 0x0000001fff037819 */ /* 0x000fc80000011402 */
[----:B------:R-:W-:-:S04]  /*118e0*/  LEA.HI R3, R3, R2, RZ, 0x6 ;  /* 0x0000000203037211 */ /* 0x000fc800078f30ff */
[----:B------:R-:W-:-:S04]  /*118f0*/  SHF.R.S32.HI R2, RZ, 0x6, R3 ;  /* 0x00000006ff027819 */ /* 0x000fc80000011403 */
[----:B------:R-:W-:-:S04]  /*11900*/  VIMNMX R161, R157, R2, !PT ;  /* 0x000000029da17248 */ /* 0x000fc80007fe0100 */
[----:B------:R-:W-:-:S13]  /*11910*/  ISETP.GE.AND P1, PT, R0, R161, PT ;  /* 0x000000a10000720c */ /* 0x000fda0003f26270 */
[----:B------:R-:W-:Y:S05]  /*11920*/  @!P1 BRA `(.L_x_5058) ;  /* 0x0000007000209947 */ /* 0x000fea0003800000 */
.L_x_5079:
[----:B-1----:R-:W2:Y:S04]  /*11930*/  LDL R56, [R1+0x1e8] ;  /* 0x0001e80001387983 */ /* 0x002ea80000100800 */
[----:B0-----:R-:W3:Y:S04]  /*11940*/  LDL R2, [R1+0x1f0] ;  /* 0x0001f00001027983 */ /* 0x001ee80000100800 */
[----:B------:R-:W4:Y:S01]  /*11950*/  LDL R3, [R1+0x1c] ;  /* 0x00001c0001037983 */ /* 0x000f220000100800 */
[----:B--2---:R-:W-:-:S05]  /*11960*/  VIADD R4, R56, 0x1 ;  /* 0x0000000138047836 */ /* 0x004fca0000000000 */
[----:B------:R-:W-:-:S13]  /*11970*/  ISETP.NE.AND P2, PT, R4, 0x2, PT ;  /* 0x000000020400780c */ /* 0x000fda0003f45270 */
[----:B------:R0:W5:Y:S04]  /*11980*/  @P2 LDL R6, [R1+0x1ec] ;  /* 0x0001ec0001062983 */ /* 0x0001680000100800 */
[----:B------:R-:W2:Y:S01]  /*11990*/  @!P2 LDL R5, [R1+0x1ec] ;  /* 0x0001ec000105a983 */ /* 0x000ea20000100800 */
[----:B---3--:R-:W-:Y:S01]  /*119a0*/  VIADD R2, R2, 0x1 ;  /* 0x0000000102027836 */ /* 0x008fe20000000000 */
[----:B----4-:R-:W-:Y:S02]  /*119b0*/  LOP3.LUT R3, R3, 0x1, RZ, 0xfc, !PT ;  /* 0x0000000103037812 */ /* 0x010fe400078efcff */
[----:B------:R1:W-:Y:S04]  /*119c0*/  STL [R1+0x1e8], R4 ;  /* 0x0001e80401007387 */ /* 0x0003e80000100800 */
[----:B------:R0:W-:Y:S04]  /*119d0*/  STL [R1+0x1f0], R2 ;  /* 0x0001f00201007387 */ /* 0x0001e80000100800 */
[----:B------:R0:W-:Y:S01]  /*119e0*/  @!P2 STL [R1+0x1e8], RZ ;  /* 0x0001e8ff0100a387 */ /* 0x0001e20000100800 */
[----:B------:R-:W-:Y:S01]  /*119f0*/  ISETP.NE.AND P3, PT, R3, 0x3, PT ;  /* 0x000000030300780c */ /* 0x000fe20003f65270 */
[----:B------:R-:W-:Y:S01]  /*11a00*/  IMAD.MOV.U32 R8, RZ, RZ, R0 ;  /* 0x000000ffff087224 */ /* 0x000fe200078e0000 */
[----:B------:R-:W-:Y:S05]  /*11a10*/  YIELD ;  /* 0x0000000000007946 */ /* 0x000fea0003800000 */
[----:B------:R-:W-:Y:S01]  /*11a20*/  BSSY B0, `(.L_x_5059) ;  /* 0x0000008000007945 */ /* 0x000fe20003800000 */
[----:B------:R-:W-:Y:S01]  /*11a30*/  VIADD R0, R0, 0xffffffff ;  /* 0xffffffff00007836 */ /* 0x000fe20000000000 */
[----:B------:R-:W-:Y:S01]  /*11a40*/  ISETP.GT.AND P1, PT, R8, R161, PT ;  /* 0x000000a10800720c */ /* 0x000fe20003f24270 */
[----:B-1----:R-:W-:Y:S01]  /*11a50*/  @!P2 IMAD.MOV.U32 R4, RZ, RZ, RZ ;  /* 0x000000ffff04a224 */ /* 0x002fe200078e00ff */
[----:B--2---:R-:W-:-:S05]  /*11a60*/  @!P2 LOP3.LUT R6, R5, 0x1, RZ, 0x3c, !PT ;  /* 0x000000010506a812 */ /* 0x004fca00078e3cff */
[----:B------:R0:W-:Y:S01]  /*11a70*/  @!P2 STL [R1+0x1ec], R6 ;  /* 0x0001ec060100a387 */ /* 0x0001e20000100800 */
[----:B------:R-:W-:Y:S05]  /*11a80*/  @!P3 BRA `(.L_x_5060) ;  /* 0x000000000004b947 */ /* 0x000fea0003800000 */
[----:B------:R-:W-:Y:S01]  /*11a90*/  BPT.TRAP 0x1 ;  /* 0x000000040000795c */ /* 0x000fe20000300000 */
.L_x_5060:
[----:B------:R-:W-:Y:S05]  /*11aa0*/  BSYNC B0 ;  /* 0x0000000000007941 */ /* 0x000fea0003800000 */
.L_x_5059:
[----:B0-----:R-:W2:Y:S01]  /*11ab0*/  LDL.64 R2, [R1+0x8] ;  /* 0x0000080001027983 */ /* 0x001ea20000100a00 */
[----:B-----5:R-:W-:Y:S02]  /*11ac0*/  SHF.L.U32 R5, R6, 0x1f, RZ ;  /* 0x0000001f06057819 */ /* 0x020fe400000006ff */
[----:B--2---:R-:W-:-:S05]  /*11ad0*/  MOV R3, R2 ;  /* 0x0000000200037202 */ /* 0x004fca0000000f00 */
[----:B------:R-:W-:-:S04]  /*11ae0*/  IMAD R4, R4, 0x8, R3 ;  /* 0x0000000804047824 */ /* 0x000fc800078e0203 */
[----:B------:R0:W1:Y:S01]  /*11af0*/  SYNCS.PHASECHK.TRANS64.TRYWAIT P2, [R4+URZ], R5 ;  /* 0x00000005040075a7 */ /* 0x000062000804017f */
[----:B------:R0:W5:Y:S01]  /*11b00*/  LDL.64 R6, [R1+0x1e8] ;  /* 0x0001e80001067983 */ /* 0x0001620000100a00 */
[----:B------:R-:W-:Y:S04]  /*11b10*/  BSSY B0, `(.L_x_5061) ;  /* 0x0000003000007945 */ /* 0x000fe80003800000 */
[----:B------:R-:W-:Y:S05]  /*11b20*/  @!P3 BRA `(.L_x_5062) ;  /* 0x000000000004b947 */ /* 0x000fea0003800000 */
[----:B------:R-:W-:Y:S01]  /*11b30*/  BPT.TRAP 0x1 ;  /* 0x000000040000795c */ /* 0x000fe20000300000 */
.L_x_5062:
[----:B------:R-:W-:Y:S05]  /*11b40*/  BSYNC B0 ;  /* 0x0000000000007941 */ /* 0x000fea0003800000 */
.L_x_5061:
[----:B------:R-:W-:Y:S04]  /*11b50*/  BSSY B0, `(.L_x_5063) ;  /* 0x0000006000007945 */ /* 0x000fe80003800000 */
[----:B-1----:R-:W-:Y:S05]  /*11b60*/  @P2 BRA `(.L_x_5064) ;  /* 0x0000000000102947 */ /* 0x002fea0003800000 */
[----:B-----5:R-:W-:Y:S01]  /*11b70*/  IMAD R6, R6, 0x8, R3 ;  /* 0x0000000806067824 */ /* 0x020fe200078e0203 */
[----:B------:R-:W-:-:S04]  /*11b80*/  SHF.L.U32 R7, R7, 0x1f, RZ ;  /* 0x0000001f07077819 */ /* 0x000fc800000006ff */
[----:B------:R-:W1:Y:S02]  /*11b90*/  SYNCS.PHASECHK.TRANS64.TRYWAIT P2, [R6+URZ], R7 ;  /* 0x00000007060075a7 */ /* 0x000e64000804017f */
[----:B-1----:R-:W-:Y:S05]  /*11ba0*/  @!P2 BRA `(.L_x_5065) ;  /* 0x000001b00078a947 */ /* 0x002fea0003800000 */
.L_x_5064:
[----:B------:R-:W-:Y:S05]  /*11bb0*/  BSYNC B0 ;  /* 0x0000000000007941 */ /* 0x000fea0003800000 */
.L_x_5063:
[----:B-1---5:R-:W2:Y:S04]  /*11bc0*/  LDL R7, [R1+0x1e8] ;  /* 0x0001e80001077983 */ /* 0x022ea80000100800 */
[----:B------:R-:W2:Y:S01]  /*11bd0*/  LDL.64 R2, [R1+0xa0] ;  /* 0x0000a00001027983 */ /* 0x000ea20000100a00 */
[----:B------:R-:W-:Y:S05]  /*11be0*/  WARPSYNC.ALL ;  /* 0x0000000000007948 */ /* 0x000fea0003800000 */
[----:B------:R-:W3:Y:S04]  /*11bf0*/  LDL.64 R12, [R1+0x98] ;  /* 0x00009800010c7983 */ /* 0x000ee80000100a00 */
[----:B0-----:R-:W4:Y:S04]  /*11c00*/  LDL.64 R4, [R1+0x98] ;  /* 0x0000980001047983 */ /* 0x001f280000100a00 */
[----:B------:R-:W4:Y:S04]  /*11c10*/  LDL.64 R8, [R1+0x98] ;  /* 0x0000980001087983 */ /* 0x000f280000100a00 */
[----:B------:R-:W4:Y:S01]  /*11c20*/  LDL.64 R10, [R1+0x98] ;  /* 0x00009800010a7983 */ /* 0x000f220000100a00 */
[----:B--2---:R-:W-:Y:S01]  /*11c30*/  IMAD R2, R7, 0x200, R2 ;  /* 0x0000020007027824 */ /* 0x004fe200078e0202 */
[----:B------:R-:W-:-:S02]  /*11c40*/  R2UR UR7, R3 ;  /* 0x00000000030772ca */ /* 0x000fc400000e0000 */
[----:B------:R-:W2:Y:S02]  /*11c50*/  LDL R14, [R1+0x54] ;  /* 0x00005400010e7983 */ /* 0x000ea40000100800 */
[C---:B------:R-:W-:Y:S01]  /*11c60*/  R2UR UR6, R2.reuse ;  /* 0x00000000020672ca */ /* 0x040fe200000e0000 */
[----:B------:R-:W-:Y:S01]  /*11c70*/  WARPGROUP.ARRIVE ;  /* 0x00000000000079c5 */ /* 0x000fe20000000000 */
[----:B------:R-:W-:Y:S02]  /*11c80*/  VIADD R6, R2, 0x2 ;  /* 0x0000000202067836 */ /* 0x000fe40000000000 */
[----:B------:R-:W-:Y:S01]  /*11c90*/  IMAD.MOV.U32 R7, RZ, RZ, R3 ;  /* 0x000000ffff077224 */ /* 0x000fe200078e0003 */
[----:B---3--:R-:W-:Y:S02]  /*11ca0*/  R2UR UR4, R12 ;  /* 0x000000000c0472ca */ /* 0x008fe400000e0000 */
[----:B------:R-:W-:Y:S02]  /*11cb0*/  R2UR UR5, R13 ;  /* 0x000000000d0572ca */ /* 0x000fe400000e0000 */
[----:B------:R0:W5:Y:S11]  /*11cc0*/  LDL.64 R12, [R1+0x1e8] ;  /* 0x0001e800010c7983 */ /* 0x0001760000100a00 */
[----:B------:R-:W-:Y:S01]  /*11cd0*/  HGMMA.64x64x16.F32.BF16 R24, gdesc[UR4], RZ, !UPT, gsb0 ;  /* 0x00e00000041879f0 */ /* 0x000fe2000c0018ff */
[----:B----4-:R-:W-:Y:S01]  /*11ce0*/  VIADD R4, R4, 0x2 ;  /* 0x0000000204047836 */ /* 0x010fe20000000000 */
[----:B------:R-:W-:-:S02]  /*11cf0*/  R2UR UR6, R6 ;  /* 0x00000000060672ca */ /* 0x000fc400000e0000 */
[----:B------:R-:W-:Y:S02]  /*11d00*/  R2UR UR7, R7 ;  /* 0x00000000070772ca */ /* 0x000fe400000e0000 */
[----:B------:R-:W-:Y:S02]  /*11d10*/  R2UR UR4, R4 ;  /* 0x00000000040472ca */ /* 0x000fe400000e0000 */
[----:B------:R-:W-:Y:S01]  /*11d20*/  R2UR UR5, R5 ;  /* 0x00000000050572ca */ /* 0x000fe200000e0000 */
[----:B------:R-:W-:Y:S02]  /*11d30*/  WARPGROUP.DEPBAR.LE gsb0, 0x0 ;  /* 0x00008000000079c5 */ /* 0x000fe40000010000 */
[----:B------:R-:W-:-:S10]  /*11d40*/  WARPGROUP.ARRIVE ;  /* 0x00000000000079c5 */ /* 0x000fd40000000000 */
[----:B------:R-:W-:Y:S01]  /*11d50*/  HGMMA.64x64x16.F32.BF16 R24, gdesc[UR4], R24, gsb0 ;  /* 0x00e00000041879f0 */ /* 0x000fe20008001818 */
[----:B------:R-:W-:Y:S02]  /*11d60*/  VIADD R8, R8, 0x4 ;  /* 0x0000000408087836 */ /* 0x000fe40000000000 */
[----:B------:R-:W-:Y:S02]  /*11d70*/  VIADD R4, R2, 0x4 ;  /* 0x0000000402047836 */ /* 0x000fe40000000000 */
[----:B------:R-:W-:Y:S01]  /*11d80*/  IMAD.MOV.U32 R5, RZ, RZ, R3 ;  /* 0x000000ffff057224 */ /* 0x000fe200078e0003 */
        /* <DEDUP_REMOVED lines=8> */
[----:B------:R-:W-:Y:S01]  /*11e10*/  VIADD R10, R10, 0x6 ;  /* 0x000000060a0a7836 */ /* 0x000fe20000000000 */
[----:B------:R-:W-:Y:S02]  /*11e20*/  R2UR UR7, R3 ;  /* 0x00000000030772ca */ /* 0x000fe400000e0000 */
[----:B------:R-:W-:Y:S02]  /*11e30*/  R2UR UR6, R2 ;  /* 0x00000000020672ca */ /* 0x000fe400000e0000 */
[----:B------:R-:W-:Y:S02]  /*11e40*/  R2UR UR4, R10 ;  /* 0x000000000a0472ca */ /* 0x000fe400000e0000 */
[----:B------:R-:W-:Y:S01]  /*11e50*/  R2UR UR5, R11 ;  /* 0x000000000b0572ca */ /* 0x000fe200000e0000 */
[----:B------:R-:W-:Y:S01]  /*11e60*/  IMAD.MOV.U32 R4, RZ, RZ, 0x1 ;  /* 0x00000001ff047424 */ /* 0x000fe200078e00ff */
[----:B------:R0:W-:Y:S01]  /*11e70*/  STL [R1+0x80], RZ ;  /* 0x000080ff01007387 */ /* 0x0001e20000100800 */
[----:B------:R-:W-:-:S02]  /*11e80*/  WARPGROUP.DEPBAR.LE gsb0, 0x0 ;  /* 0x00008000000079c5 */ /* 0x000fc40000010000 */
[----:B------:R-:W-:-:S08]  /*11e90*/  WARPGROUP.ARRIVE ;  /* 0x00000000000079c5 */ /* 0x000fd00000000000 */
[----:B------:R-:W-:Y:S01]  /*11ea0*/  HGMMA.64x64x16.F32.BF16 R24, gdesc[UR4], R24, gsb0 ;  /* 0x00e00000041879f0 */ /* 0x000fe20008001818 */
[----:B------:R0:W-:Y:S01]  /*11eb0*/  STL [R1+0x80], R4 ;  /* 0x0000800401007387 */ /* 0x0001e20000100800 */
[----:B--2---:R-:W-:-:S03]  /*11ec0*/  LOP3.LUT R14, R14, 0x1, RZ, 0xfc, !PT ;  /* 0x000000010e0e7812 */ /* 0x004fc600078efcff */
[----:B------:R0:W-:Y:S04]  /*11ed0*/  STL [R1+0x80], R4 ;  /* 0x0000800401007387 */ /* 0x0001e80000100800 */
[----:B------:R0:W-:Y:S04]  /*11ee0*/  STL [R1+0x80], R4 ;  /* 0x0000800401007387 */ /* 0x0001e80000100800 */
[----:B------:R0:W-:Y:S01]  /*11ef0*/  STL [R1+0x80], R4 ;  /* 0x0000800401007387 */ /* 0x0001e20000100800 */
[----:B------:R-:W-:Y:S01]  /*11f00*/  ISETP.NE.AND P3, PT, R14, 0x3, PT ;  /* 0x000000030e00780c */ /* 0x000fe20003f65270 */
[----:B------:R-:W-:Y:S01]  /*11f10*/  BSSY B0, `(.L_x_5066) ;  /* 0x0000004000007945 */ /* 0x000fe20003800000 */
[----:B------:R-:W-:-:S11]  /*11f20*/  WARPGROUP.DEPBAR.LE gsb0, 0x0 ;  /* 0x00008000000079c5 */ /* 0x000fd60000010000 */
[----:B0-----:R-:W-:Y:S05]  /*11f30*/  @!P3 BRA `(.L_x_5067) ;  /* 0x000000000004b947 */ /* 0x001fea0003800000 */
[----:B------:R-:W-:Y:S01]  /*11f40*/  BPT.TRAP 0x1 ;  /* 0x000000040000795c */ /* 0x000fe20000300000 */
.L_x_5067:
[----:B------:R-:W-:Y:S05]  /*11f50*/  BSYNC B0 ;  /* 0x0000000000007941 */ /* 0x000fea0003800000 */
.L_x_5066:
        /* <DEDUP_REMOVED lines=8> */
.L_x_5069:
[----:B------:R-:W-:Y:S05]  /*11fe0*/  BSYNC B0 ;  /* 0x0000000000007941 */ /* 0x000fea0003800000 */
.L_x_5068:
[----:B------:R-:W-:Y:S04]  /*11ff0*/  BSSY B0, `(.L_x_5070) ;  /* 0x0000004000007945 */ /* 0x000fe80003800000 */
[----:B-1----:R-:W-:Y:S05]  /*12000*/  @P2 BRA `(.L_x_5071) ;  /* 0x0000000000082947 */ /* 0x002fea0003800000 */
[----:B------:R-:W1:Y:S02]  /*12010*/  SYNCS.PHASECHK.TRANS64.TRYWAIT P2, [R12+URZ], R13 ;  /* 0x0000000d0c0075a7 */ /* 0x000e64000804017f */
[----:B-1----:R-:W-:Y:S05]  /*12020*/  @!P2 BRA `(.L_x_5072) ;  /* 0x000001ac006ca947 */ /* 0x002fea0003800000 */
.L_x_5071:
[----:B------:R-:W-:Y:S05]  /*12030*/  BSYNC B0 ;  /* 0x0000000000007941 */ /* 0x000fea0003800000 */
.L_x_5070:
[----:B------:R-:W2:Y:S04]  /*12040*/  LDL R14, [R1+0x88] ;  /* 0x00008800010e7983 */ /* 0x000ea80000100800 */
[----:B------:R-:W3:Y:S04]  /*12050*/  LDL R5, [R1+0x1e8] ;  /* 0x0001e80001057983 */ /* 0x000ee80000100800 */
[----:B------:R-:W3:Y:S04]  /*12060*/  LDL.64 R2, [R1+0xb8] ;  /* 0x0000b80001027983 */ /* 0x000ee80000100a00 */
[----:B------:R-:W4:Y:S04]  /*12070*/  LDL.64 R6, [R1+0xb0] ;  /* 0x0000b00001067983 */ /* 0x000f280000100a00 */
[----:B------:R-:W5:Y:S04]  /*12080*/  LDL.64 R8, [R1+0xb0] ;  /* 0x0000b00001087983 */ /* 0x000f680000100a00 */
[----:B------:R-:W5:Y:S04]  /*12090*/  LDL.64 R10, [R1+0xb0] ;  /* 0x0000b000010a7983 */ /* 0x000f680000100a00 */
[----:B01----:R-:W5:Y:S01]  /*120a0*/  LDL.64 R12, [R1+0xb0] ;  /* 0x0000b000010c7983 */ /* 0x003f620000100a00 */
[----:B------:R-:W-:Y:S05]  /*120b0*/  WARPSYNC.ALL ;  /* 0x0000000000007948 */ /* 0x000fea0003800000 */
[----:B------:R-:W-:Y:S01]  /*120c0*/  WARPGROUP.ARRIVE ;  /* 0x00000000000079c5 */ /* 0x000fe20000000000 */
[----:B------:R-:W5:Y:S05]  /*120d0*/  LDL.64 R18, [R1+0xb0] ;  /* 0x0000b00001127983 */ /* 0x000f6a0000100a00 */
[----:B------:R-:W0:Y:S01]  /*120e0*/  S2R R20, SR_TID.X ;  /* 0x0000000000147919 */ /* 0x000e220000002100 */
[----:B------:R-:W5:Y:S04]  /*120f0*/  LDL.64 R58, [R1+0xb0] ;  /* 0x0000b000013a7983 */ /* 0x000f680000100a00 */
[----:B------:R-:W5:Y:S04]  /*12100*/  LDL.64 R60, [R1+0xb0] ;  /* 0x0000b000013c7983 */ /* 0x000f680000100a00 */
[----:B------:R-:W5:Y:S01]  /*12110*/  LDL.64 R62, [R1+0xb0] ;  /* 0x0000b000013e7983 */ /* 0x000f620000100a00 */
[----:B--2---:R-:W-:-:S03]  /*12120*/  ISETP.NE.U32.AND P2, PT, R14, RZ, PT ;  /* 0x000000ff0e00720c */ /* 0x004fc60003f45070 */
[----:B------:R-:W2:Y:S01]  /*12130*/  LDL.64 R14, [R1+0xb0] ;  /* 0x0000b000010e7983 */ /* 0x000ea20000100a00 */
[----:B---3--:R-:W-:Y:S01]  /*12140*/  IMAD R2, R5, 0x1000, R2 ;  /* 0x0000100005027824 */ /* 0x008fe200078e0202 */
[----:B------:R-:W-:Y:S02]  /*12150*/  R2UR UR7, R3 ;  /* 0x00000000030772ca */ /* 0x000fe400000e0000 */
[----:B----4-:R-:W-:Y:S02]  /*12160*/  R2UR UR4, R6 ;  /* 0x00000000060472ca */ /* 0x010fe400000e0000 */
[----:B------:R-:W-:Y:S02]  /*12170*/  R2UR UR6, R2 ;  /* 0x00000000020672ca */ /* 0x000fe400000e0000 */
[----:B------:R-:W-:Y:S02]  /*12180*/  R2UR UR5, R7 ;  /* 0x00000000070572ca */ /* 0x000fe400000e0000 */
[----:B------:R-:W-:-:S11]  /*12190*/  VOTEU.ANY UP0, P2 ;  /* 0x00000000003f7886 */ /* 0x000fd60001000100 */
        /* <DEDUP_REMOVED lines=25> */
[--C-:B------:R-:W-:Y:S01]  /*12330*/  IMAD.MOV.U32 R7, RZ, RZ, R3.reuse ;  /* 0x000000ffff077224 */ /* 0x100fe200078e0003 */
        /* <DEDUP_REMOVED lines=9> */
[----:B------:R-:W-:Y:S01]  /*123d0*/  IMAD.MOV.U32 R7, RZ, RZ, R3 ;  /* 0x000000ffff077224 */ /* 0x000fe200078e0003 */
[----:B------:R-:W-:-:S04]  /*123e0*/  R2UR UR6, R6 ;  /* 0x00000000060672ca */ /* 0x000fc800000e0000 */
[----:B------:R-:W-:Y:S01]  /*123f0*/  R2UR UR7, R7 ;  /* 0x00000000070772ca */ /* 0x000fe200000e0000 */
[----:B--2---:R-:W-:Y:S01]  /*12400*/  VIADD R14, R14, 0x200 ;  /* 0x000002000e0e7836 */ /* 0x004fe20000000000 */
[----:B------:R-:W-:-:S04]  /*12410*/  R2UR UR5, R15 ;  /* 0x000000000f0572ca */ /* 0x000fc800000e0000 */
        /* <DEDUP_REMOVED lines=127> */
[----:B-----5:R-:W-:Y:S01]  /*12c10*/  R2UR UR9, R9 ;  /* 0x00000000090972ca */ /* 0x020fe200000e0000 */
[----:B------:R-:W-:Y:S01]  /*12c20*/  IMAD.MOV.U32 R19, RZ, RZ, R3 ;  /* 0x000000ffff137224 */ /* 0x000fe200078e0003 */
[----:B0-----:R-:W5:Y:S02]  /*12c30*/  LDL.64 R20, [R1+0xb0] ;  /* 0x0000b00001147983 */ /* 0x001f640000100a00 */
        /* <DEDUP_REMOVED lines=10> */
[----:B------:R-:W-:Y:S02]  /*12ce0*/  WARPGROUP.DEPBAR.LE gsb0, 0x0 ;  /* 0x00008000000079c5 */ /* 0x000fe40000010000 */
[----:B------:R-:W-:-:S09]  /*12cf0*/  WARPGROUP.ARRIVE ;  /* 0x00000000000079c5 */ /* 0x000fd20000000000 */
[----:B------:R-:W-:Y:S01]  /*12d00*/  HGMMA.64x64x16.F32.BF16 R24, gdesc[UR8], R24, UP0, gsb0 ;  /* 0x00e00000081879f0 */ /* 0x000fe2000b801818 */
[----:B------:R-:W-:-:S05]  /*12d10*/  IMAD.MOV.U32 R18, RZ, RZ, 0x4 ;  /* 0x00000004ff127424 */ /* 0x000fca00078e00ff */
[----:B------:R-:W-:Y:S01]  /*12d20*/  SEL R7, R18, 0x2, P2 ;  /* 0x0000000212077807 */ /* 0x000fe20001000000 */
[----:B------:R-:W-:-:S03]  /*12d30*/  IMAD.MOV.U32 R9, RZ, RZ, R3 ;  /* 0x000000ffff097224 */ /* 0x000fc600078e0003 */
[----:B--2---:R-:W-:Y:S01]  /*12d40*/  IADD3 R10, R7, 0x800, R10 ;  /* 0x00000800070a7810 */ /* 0x004fe20007ffe00a */
[----:B------:R-:W-:Y:S01]  /*12d50*/  IMAD.IADD R8, R6, 0x1, R7 ;  /* 0x0000000106087824 */ /* 0x000fe200078e0207 */
[----:B------:R-:W-:Y:S02]  /*12d60*/  R2UR UR7, R9 ;  /* 0x00000000090772ca */ /* 0x000fe400000e0000 */
[----:B------:R-:W-:Y:S02]  /*12d70*/  R2UR UR4, R10 ;  /* 0x000000000a0472ca */ /* 0x000fe400000e0000 */
[----:B------:R-:W-:Y:S02]  /*12d80*/  R2UR UR6, R8 ;  /* 0x00000000080672ca */ /* 0x000fe400000e0000 */
[----:B------:R-:W-:Y:S01]  /*12d90*/  R2UR UR5, R11 ;  /* 0x000000000b0572ca */ /* 0x000fe200000e0000 */
[----:B------:R-:W-:Y:S02]  /*12da0*/  WARPGROUP.DEPBAR.LE gsb0, 0x0 ;  /* 0x00008000000079c5 */ /* 0x000fe40000010000 */
[----:B------:R-:W-:Y:S01]  /*12db0*/  WARPGROUP.ARRIVE ;  /* 0x00000000000079c5 */ /* 0x000fe20000000000 */
[----:B------:R-:W-:Y:S01]  /*12dc0*/  SEL R9, R18, 0x6, !P2 ;  /* 0x0000000612097807 */ /* 0x000fe20005000000 */
[----:B------:R-:W-:Y:S01]  /*12dd0*/  IMAD.MOV.U32 R11, RZ, RZ, R3 ;  /* 0x000000ffff0b7224 */ /* 0x000fe200078e0003 */
[----:B------:R-:W2:Y:S07]  /*12de0*/  LDL.64 R18, [R1+0xb0] ;  /* 0x0000b00001127983 */ /* 0x000eae0000100a00 */
[----:B------:R-:W-:Y:S01]  /*12df0*/  HGMMA.64x64x16.F32.BF16 R24, gdesc[UR4], R24, gsb0 ;  /* 0x00e00000041879f0 */ /* 0x000fe20008001818 */
[----:B------:R-:W-:Y:S01]  /*12e00*/  IMAD.IADD R10, R6, 0x1, R9 ;  /* 0x00000001060a7824 */ /* 0x000fe200078e0209 */
[----:B---3--:R-:W-:Y:S01]  /*12e10*/  IADD3 R12, R9, 0x800, R12 ;  /* 0x00000800090c7810 */ /* 0x008fe20007ffe00c */
[----:B------:R-:W3:Y:S01]  /*12e20*/  @!P0 LDL R8, [R1+0x1e8] ;  /* 0x0001e80001088983 */ /* 0x000ee20000100800 */
        /* <DEDUP_REMOVED lines=23> */
[C---:B-----5:R-:W-:Y:S01]  /*12fa0*/  IADD3 R10, R5.reuse, 0xa00, R20 ;  /* 0x00000a00050a7810 */ /* 0x060fe20007ffe014 */
[----:B------:R-:W-:Y:S01]  /*12fb0*/  IMAD.MOV.U32 R11, RZ, RZ, R21 ;  /* 0x000000ffff0b7224 */ /* 0x000fe200078e0015 */
[----:B------:R-:W4:Y:S06]  /*12fc0*/  LDL.64 R14, [R1+0xb0] ;  /* 0x0000b000010e7983 */ /* 0x000f2c0000100a00 */
[----:B------:R-:W-:Y:S01]  /*12fd0*/  HGMMA.64x64x16.F32.BF16 R24, gdesc[UR4], R24, gsb0 ;  /* 0x00e00000041879f0 */ /* 0x000fe20008001818 */
[----:B------:R-:W-:-:S02]  /*12fe0*/  IMAD.IADD R12, R5, 0x1, R6 ;  /* 0x00000001050c7824 */ /* 0x000fc400078e0206 */
[----:B------:R-:W-:Y:S01]  /*12ff0*/  IMAD.MOV.U32 R13, RZ, RZ, R3 ;  /* 0x000000ffff0d7224 */ /* 0x000fe200078e0003 */
[----:B------:R-:W-:Y:S01]  /*13000*/  R2UR UR4, R10 ;  /* 0x000000000a0472ca */ /* 0x000fe200000e0000 */
[----:B------:R-:W5:Y:S01]  /*13010*/  LDL.64 R20, [R1+0xb0] ;  /* 0x0000b00001147983 */ /* 0x000f620000100a00 */
        /* <DEDUP_REMOVED lines=11> */
[----:B------:R-:W3:Y:S01]  /*130d0*/  LDL.64 R58, [R1+0xb0] ;  /* 0x0000b000013a7983 */ /* 0x000ee20000100a00 */
[----:B------:R-:W-:Y:S02]  /*130e0*/  R2UR UR4, R10 ;  /* 0x000000000a0472ca */ /* 0x000fe400000e0000 */
[----:B------:R-:W-:-:S02]  /*130f0*/  R2UR UR7, R13 ;  /* 0x000000000d0772ca */ /* 0x000fc400000e0000 */
[----:B------:R-:W-:Y:S01]  /*13100*/  R2UR UR5, R11 ;  /* 0x000000000b0572ca */ /* 0x000fe200000e0000 */
[----:B------:R-:W-:Y:S02]  /*13110*/  WARPGROUP.DEPBAR.LE gsb0, 0x0 ;  /* 0x00008000000079c5 */ /* 0x000fe40000010000 */
[----:B------:R-:W-:Y:S01]  /*13120*/  WARPGROUP.ARRIVE ;  /* 0x00000000000079c5 */ /* 0x000fe20000000000 */
[C---:B------:R-:W-:Y:S01]  /*13130*/  IMAD.IADD R10, R9.reuse, 0x1, R6 ;  /* 0x00000001090a7824 */ /* 0x040fe200078e0206 */
[----:B--2---:R-:W-:Y:S01]  /*13140*/  IADD3 R18, R9, 0xa00, R18 ;  /* 0x00000a0009127810 */ /* 0x004fe20007ffe012 */
[----:B------:R-:W2:Y:S07]  /*13150*/  LDL.64 R12, [R1+0xb0] ;  /* 0x0000b000010c7983 */ /* 0x000eae0000100a00 */
        /* <DEDUP_REMOVED lines=27> */
[C---:B----4-:R-:W-:Y:S01]  /*13310*/  IADD3 R14, R5.reuse, 0xc00, R14 ;  /* 0x00000c00050e7810 */ /* 0x050fe20007ffe00e */
[----:B------:R-:W-:Y:S01]  /*13320*/  IMAD.IADD R10, R5, 0x1, R6 ;  /* 0x00000001050a7824 */ /* 0x000fe200078e0206 */
[----:B------:R-:W4:Y:S01]  /*13330*/  LDL.64 R18, [R1+0xb0] ;  /* 0x0000b00001127983 */ /* 0x000f220000100a00 */
[----:B-----5:R-:W-:-:S03]  /*13340*/  IADD3 R20, R7, 0xc00, R20 ;  /* 0x00000c0007147810 */ /* 0x020fc60007ffe014 */
[----:B------:R-:W5:Y:S04]  /*13350*/  @!P0 LDL.64 R60, [R1+0x30] ;  /* 0x00003000013c8983 */ /* 0x000f680000100a00 */
        /* <DEDUP_REMOVED lines=8> */
[----:B------:R-:W3:Y:S08]  /*133e0*/  LDL.64 R14, [R1+0xb0] ;  /* 0x0000b000010e7983 */ /* 0x000ef00000100a00 */
        /* <DEDUP_REMOVED lines=9> */
[----:B--2---:R-:W-:Y:S01]  /*13480*/  IADD3 R12, R9, 0xc00, R12 ;  /* 0x00000c00090c7810 */ /* 0x004fe20007ffe00c */
[----:B------:R-:W-:Y:S01]  /*13490*/  IMAD.MOV.U32 R11, RZ, RZ, R3 ;  /* 0x000000ffff0b7224 */ /* 0x000fe200078e0003 */
[----:B------:R-:W2:Y:S06]  /*134a0*/  LDL.64 R20, [R1+0xb0] ;  /* 0x0000b00001147983 */ /* 0x000eac0000100a00 */
        /* <DEDUP_REMOVED lines=26> */
[C---:B----4-:R-:W-:Y:S01]  /*13650*/  IADD3 R18, R5.reuse, 0xe00, R18 ;  /* 0x00000e0005127810 */ /* 0x050fe20007ffe012 */
        /* <DEDUP_REMOVED lines=9> */
[C---:B---3--:R-:W-:Y:S01]  /*136f0*/  IADD3 R14, R7.reuse, 0xe00, R14 ;  /* 0x00000e00070e7810 */ /* 0x048fe20007ffe00e */
        /* <DEDUP_REMOVED lines=9> */
[C---:B------:R-:W-:Y:S01]  /*13790*/  IMAD.IADD R6, R9.reuse, 0x1, R12 ;  /* 0x0000000109067824 */ /* 0x040fe200078e020c */
[----:B--2---:R-:W-:Y:S01]  /*137a0*/  IADD3 R20, R9, 0xe00, R20 ;  /* 0x00000e0009147810 */ /* 0x004fe20007ffe014 */
        /* <DEDUP_REMOVED lines=38> */
[----:B-----5:R-:W-:-:S03]  /*13a10*/  @!P0 MOV R61, R60 ;  /* 0x0000003c003d8202 */ /* 0x020fc60000000f00 */
[----:B------:R-:W-:Y:S04]  /*13a20*/  STL [R1+0x88], R4 ;  /* 0x0000880401007387 */ /* 0x000fe80000100800 */
[----:B------:R-:W-:Y:S04]  /*13a30*/  STL [R1+0x88], R4 ;  /* 0x0000880401007387 */ /* 0x000fe80000100800 */
[----:B------:R-:W-:Y:S04]  /*13a40*/  STL [R1+0x88], R4 ;  /* 0x0000880401007387 */ /* 0x000fe80000100800 */
[----:B------:R-:W-:Y:S04]  /*13a50*/  STL [R1+0x88], R4 ;  /* 0x0000880401007387 */ /* 0x000fe80000100800 */
[----:B------:R-:W-:Y:S01]  /*13a60*/  STL [R1+0x88], R4 ;  /* 0x0000880401007387 */ /* 0x000fe20000100800 */
[----:B------:R-:W-:-:S03]  /*13a70*/  @!P0 IMAD R8, R8, 0x8, R61 ;  /* 0x0000000808088824 */ /* 0x000fc600078e023d */
        /* <DEDUP_REMOVED lines=16> */
[----:B------:R-:W3:Y:S04]  /*13b80*/  LDL R11, [R1+0x220] ;  /* 0x00022000010b7983 */ /* 0x000ee80000100800 */
[----:B-1----:R-:W4:Y:S04]  /*13b90*/  LDL.64 R2, [R1+0x200] ;  /* 0x0002000001027983 */ /* 0x002f280000100a00 */
[----:B------:R-:W5:Y:S04]  /*13ba0*/  LDL.64 R18, [R1+0x210] ;  /* 0x0002100001127983 */ /* 0x000f680000100a00 */
[----:B------:R-:W5:Y:S04]  /*13bb0*/  LDL.64 R20, [R1+0xd8] ;  /* 0x0000d80001147983 */ /* 0x000f680000100a00 */
[----:B--2---:R-:W2:Y:S02]  /*13bc0*/  LD.E R6, desc[UR44][R6.64] ;  /* 0x0000002c06067980 */ /* 0x004ea4000c101900 */
[-C--:B--2---:R-:W-:Y:S01]  /*13bd0*/  FMUL.FTZ R14, R26, R6.reuse ;  /* 0x000000061a0e7220 */ /* 0x084fe20000410000 */
[-C--:B------:R-:W-:Y:S01]  /*13be0*/  FMUL.FTZ R24, R24, R6.reuse ;  /* 0x0000000618187220 */ /* 0x080fe20000410000 */
[-C--:B------:R-:W-:Y:S01]  /*13bf0*/  FMUL.FTZ R5, R25, R6.reuse ;  /* 0x0000000619057220 */ /* 0x080fe20000410000 */
[----:B------:R-:W-:-:S02]  /*13c00*/  FMUL.FTZ R12, R27, R6 ;  /* 0x000000061b0c7220 */ /* 0x000fc40000410000 */
[----:B------:R-:W4:Y:S01]  /*13c10*/  MUFU.TANH R153, R24 ;  /* 0x0000001800997308 */ /* 0x000f220000002400 */
[-C--:B0-----:R-:W-:Y:S01]  /*13c20*/  FMUL.FTZ R4, R28, R6.reuse ;  /* 0x000000061c047220 */ /* 0x081fe20000410000 */
[----:B------:R-:W-:-:S06]  /*13c30*/  FMUL.FTZ R162, R30, R6 ;  /* 0x000000061ea27220 */ /* 0x000fcc0000410000 */
[----:B------:R-:W0:Y:S01]  /*13c40*/  MUFU.TANH R14, R14 ;  /* 0x0000000e000e7308 */ /* 0x000e220000002400 */
[-C--:B------:R-:W-:Y:S01]  /*13c50*/  FMUL.FTZ R81, R29, R6.reuse ;  /* 0x000000061d517220 */ /* 0x080fe20000410000 */
[----:B------:R-:W-:-:S06]  /*13c60*/  FMUL.FTZ R152, R31, R6 ;  /* 0x000000061f987220 */ /* 0x000fcc0000410000 */
[----:B------:R-:W1:Y:S01]  /*13c70*/  MUFU.TANH R5, R5 ;  /* 0x0000000500057308 */ /* 0x000e620000002400 */
[-C--:B------:R-:W-:Y:S01]  /*13c80*/  FMUL.FTZ R85, R32, R6.reuse ;  /* 0x0000000620557220 */ /* 0x080fe20000410000 */
[----:B------:R-:W-:-:S06]  /*13c90*/  FMUL.FTZ R169, R34, R6 ;  /* 0x0000000622a97220 */ /* 0x000fcc0000410000 */
[----:B------:R-:W2:Y:S01]  /*13ca0*/  MUFU.TANH R12, R12 ;  /* 0x0000000c000c7308 */ /* 0x000ea20000002400 */
[-C--:B------:R-:W-:Y:S01]  /*13cb0*/  FMUL.FTZ R91, R33, R6.reuse ;  /* 0x00000006215b7220 */ /* 0x080fe20000410000 */
[----:B------:R-:W-:-:S06]  /*13cc0*/  FMUL.FTZ R163, R35, R6 ;  /* 0x0000000623a37220 */ /* 0x000fcc0000410000 */
[----:B------:R-:W3:Y:S08]  /*13cd0*/  MUFU.TANH R4, R4 ;  /* 0x0000000400047308 */ /* 0x000ef00000002400 */
[----:B------:R-:W5:Y:S01]  /*13ce0*/  MUFU.TANH R162, R162 ;  /* 0x000000a200a27308 */ /* 0x000f620000002400 */
[----:B----4-:R-:W-:Y:S01]  /*13cf0*/  FMNMX.FTZ R8, R153, R2, !PT ;  /* 0x0000000299087209 */ /* 0x010fe20007810000 */
[----:B------:R-:W-:Y:S01]  /*13d00*/  FMUL.FTZ R95, R36, R6 ;  /* 0x00000006245f7220 */ /* 0x000fe20000410000 */
[----:B0-----:R-:W-:-:S05]  /*13d10*/  FMNMX.FTZ R7, R14, R3, !PT ;  /* 0x000000030e077209 */ /* 0x001fca0007810000 */
[----:B------:R-:W0:Y:S01]  /*13d20*/  MUFU.TANH R81, R81 ;  /* 0x0000005100517308 */ /* 0x000e220000002400 */
[----:B------:R-:W-:-:S07]  /*13d30*/  FMUL.FTZ R171, R38, R6 ;  /* 0x0000000626ab7220 */ /* 0x000fce0000410000 */
[----:B------:R-:W4:Y:S01]  /*13d40*/  MUFU.TANH R152, R152 ;  /* 0x0000009800987308 */ /* 0x000f220000002400 */
[----:B-1----:R-:W-:Y:S01]  /*13d50*/  FMNMX.FTZ R9, R5, R8, !PT ;  /* 0x0000000805097209 */ /* 0x002fe20007810000 */
[----:B------:R-:W-:Y:S01]  /*13d60*/  FMUL.FTZ R15, R37, R6 ;  /* 0x00000006250f7220 */ /* 0x000fe20000410000 */
[----:B--2---:R-:W-:-:S05]  /*13d70*/  FMNMX.FTZ R7, R12, R7, !PT ;  /* 0x000000070c077209 */ /* 0x004fca0007810000 */
[----:B------:R-:W1:Y:S01]  /*13d80*/  MUFU.TANH R85, R85 ;  /* 0x0000005500557308 */ /* 0x000e620000002400 */
[----:B------:R-:W-:-:S07]  /*13d90*/  FMUL.FTZ R173, R39, R6 ;  /* 0x0000000627ad7220 */ /* 0x000fce0000410000 */
[----:B------:R-:W2:Y:S01]  /*13da0*/  MUFU.TANH R169, R169 ;  /* 0x000000a900a97308 */ /* 0x000ea20000002400 */
[----:B---3--:R-:W-:Y:S01]  /*13db0*/  FMNMX.FTZ R8, R4, R9, !PT ;  /* 0x0000000904087209 */ /* 0x008fe20007810000 */
[----:B------:R-:W-:Y:S01]  /*13dc0*/  FMUL.FTZ R105, R40, R6 ;  /* 0x0000000628697220 */ /* 0x000fe20000410000 */
[----:B-----5:R-:W-:-:S05]  /*13dd0*/  FMNMX.FTZ R7, R162, R7, !PT ;  /* 0x00000007a2077209 */ /* 0x020fca0007810000 */
[----:B------:R-:W3:Y:S01]  /*13de0*/  MUFU.TANH R91, R91 ;  /* 0x0000005b005b7308 */ /* 0x000ee20000002400 */
[----:B------:R-:W-:-:S07]  /*13df0*/  FMUL.FTZ R175, R42, R6 ;  /* 0x000000062aaf7220 */ /* 0x000fce0000410000 */
[----:B------:R-:W5:Y:S01]  /*13e00*/  MUFU.TANH R163, R163 ;  /* 0x000000a300a37308 */ /* 0x000f620000002400 */
[----:B0-----:R-:W-:Y:S01]  /*13e10*/  FMNMX.FTZ R8, R81, R8, !PT ;  /* 0x0000000851087209 */ /* 0x001fe20007810000 */
[----:B------:R-:W-:Y:S01]  /*13e20*/  FMUL.FTZ R111, R41, R6 ;  /* 0x00000006296f7220 */ /* 0x000fe20000410000 */
[----:B----4-:R-:W-:-:S05]  /*13e30*/  FMNMX.FTZ R10, R152, R7, !PT ;  /* 0x00000007980a7209 */ /* 0x010fca0007810000 */
        /* <DEDUP_REMOVED lines=39> */
[----:B-1----:R-:W-:Y:S02]  /*140b0*/  FMNMX.FTZ R8, R115, R8, !PT ;  /* 0x0000000873087209 */ /* 0x002fe40007810000 */
[----:B--2---:R-:W-:-:S05]  /*140c0*/  FMNMX.FTZ R7, R177, R10, !PT ;  /* 0x0000000ab1077209 */ /* 0x004fca0007810000 */
[----:B------:R-:W1:Y:S08]  /*140d0*/  MUFU.TANH R131, R131 ;  /* 0x0000008300837308 */ /* 0x000e700000002400 */
[----:B------:R-:W2:Y:S01]  /*140e0*/  MUFU.TANH R182, R182 ;  /* 0x000000b600b67308 */ /* 0x000ea20000002400 */
[----:B---3--:R-:W-:Y:S02]  /*140f0*/  FMNMX.FTZ R8, R121, R8, !PT ;  /* 0x0000000879087209 */ /* 0x008fe40007810000 */
[----:B-----5:R-:W-:-:S05]  /*14100*/  FMNMX.FTZ R6, R176, R7, !PT ;  /* 0x00000007b0067209 */ /* 0x020fca0007810000 */
[----:B------:R-:W3:Y:S08]  /*14110*/  MUFU.TANH R133, R133 ;  /* 0x0000008500857308 */ /* 0x000ef00000002400 */
[----:B------:R-:W5:Y:S01]  /*14120*/  MUFU.TANH R183, R183 ;  /* 0x000000b700b77308 */ /* 0x000f620000002400 */
[----:B0-----:R-:W-:Y:S02]  /*14130*/  FMNMX.FTZ R8, R125, R8, !PT ;  /* 0x000000087d087209 */ /* 0x001fe40007810000 */
[----:B----4-:R-:W-:-:S05]  /*14140*/  FMNMX.FTZ R7, R179, R6, !PT ;  /* 0x00000006b3077209 */ /* 0x010fca0007810000 */
[----:B------:R-:W0:Y:S08]  /*14150*/  MUFU.TANH R143, R143 ;  /* 0x0000008f008f7308 */ /* 0x000e300000002400 */
[----:B------:R-:W4:Y:S01]  /*14160*/  MUFU.TANH R184, R184 ;  /* 0x000000b800b87308 */ /* 0x000f220000002400 */
[----:B-1----:R-:W-:Y:S02]  /*14170*/  FMNMX.FTZ R8, R131, R8, !PT ;  /* 0x0000000883087209 */ /* 0x002fe40007810000 */
[----:B--2---:R-:W-:-:S02]  /*14180*/  FMNMX.FTZ R6, R182, R7, !PT ;  /* 0x00000007b6067209 */ /* 0x004fc40007810000 */
[----:B---3--:R-:W-:Y:S02]  /*14190*/  FMNMX.FTZ R8, R133, R8, !PT ;  /* 0x0000000885087209 */ /* 0x008fe40007810000 */
[----:B-----5:R-:W-:Y:S02]  /*141a0*/  FMNMX.FTZ R7, R183, R6, !PT ;  /* 0x00000006b7077209 */ /* 0x020fe40007810000 */
[----:B0-----:R-:W-:Y:S02]  /*141b0*/  FMNMX.FTZ R6, R143, R8, !PT ;  /* 0x000000088f067209 */ /* 0x001fe40007810000 */
[----:B----4-:R-:W-:-:S03]  /*141c0*/  FMNMX.FTZ R7, R184, R7, !PT ;  /* 0x00000007b8077209 */ /* 0x010fc60007810000 */
[----:B------:R-:W0:Y:S04]  /*141d0*/  SHFL.BFLY PT, R9, R6, 0x2, 0x1f ;  /* 0x0c401f0006097f89 */ /* 0x000e2800000e0000 */
[----:B------:R-:W-:Y:S04]  /*141e0*/  STL.64 [R1+0x200], R6 ;  /* 0x0002000601007387 */ /* 0x000fe80000100a00 */
[----:B------:R-:W2:Y:S01]  /*141f0*/  LDL R24, [R1+0x204] ;  /* 0x0002040001187983 */ /* 0x000ea20000100800 */
[----:B0-----:R-:W-:-:S05]  /*14200*/  FMNMX.FTZ R9, R6, R9, !PT ;  /* 0x0000000906097209 */ /* 0x001fca0007810000 */
[----:B------:R-:W0:Y:S02]  /*14210*/  SHFL.BFLY PT, R8, R9, 0x1, 0x1f ;  /* 0x0c201f0009087f89 */ /* 0x000e2400000e0000 */
[----:B0-----:R-:W-:-:S05]  /*14220*/  FMNMX.FTZ R8, R9, R8, !PT ;  /* 0x0000000809087209 */ /* 0x001fca0007810000 */
[----:B------:R-:W-:Y:S04]  /*14230*/  STL [R1+0x200], R8 ;  /* 0x0002000801007387 */ /* 0x000fe80000100800 */
[----:B------:R-:W3:Y:S04]  /*14240*/  LDL R13, [R1+0x200] ;  /* 0x00020000010d7983 */ /* 0x000ee80000100800 */
[----:B--2---:R-:W0:Y:S02]  /*14250*/  SHFL.BFLY PT, R7, R24, 0x2, 0x1f ;  /* 0x0c401f0018077f89 */ /* 0x004e2400000e0000 */
[----:B0-----:R-:W-:-:S05]  /*14260*/  FMNMX.FTZ R7, R7, R24, !PT ;  /* 0x0000001807077209 */ /* 0x001fca0007810000 */
[----:B------:R-:W0:Y:S02]  /*14270*/  SHFL.BFLY PT, R6, R7, 0x1, 0x1f ;  /* 0x0c201f0007067f89 */ /* 0x000e2400000e0000 */
[----:B0-----:R-:W-:Y:S01]  /*14280*/  FMNMX.FTZ R6, R7, R6, !PT ;  /* 0x0000000607067209 */ /* 0x001fe20007810000 */
[----:B---3--:R-:W-:-:S04]  /*14290*/  FADD.FTZ R2, R2, -R13 ;  /* 0x8000000d02027221 */ /* 0x008fc80000010000 */
[----:B------:R-:W-:Y:S01]  /*142a0*/  FADD.FTZ R10, R3, -R6 ;  /* 0x80000006030a7221 */ /* 0x000fe20000010000 */
[----:B------:R-:W-:-:S03]  /*142b0*/  FMUL.FTZ R2, R2, R11 ;  /* 0x0000000b02027220 */ /* 0x000fc60000410000 */
[----:B------:R-:W-:Y:S01]  /*142c0*/  FMUL.FTZ R10, R11, R10 ;  /* 0x0000000a0b0a7220 */ /* 0x000fe20000410000 */
[----:B------:R-:W0:Y:S08]  /*142d0*/  MUFU.EX2 R181, R2 ;  /* 0x0000000200b57308 */ /* 0x000e300000000800 */
[----:B------:R-:W1:Y:S01]  /*142e0*/  MUFU.EX2 R180, R10 ;  /* 0x0000000a00b47308 */ /* 0x000e620000000800 */
[----:B------:R2:W-:Y:S01]  /*142f0*/  STL [R1+0x204], R6 ;  /* 0x0002040601007387 */ /* 0x0005e20000100800 */
[----:B0-----:R-:W-:Y:S01]  /*14300*/  FMUL.FTZ R18, R181, R18 ;  /* 0x00000012b5127220 */ /* 0x001fe20000410000 */
[----:B-1----:R-:W-:-:S05]  /*14310*/  FMUL.FTZ R19, R19, R180 ;  /* 0x000000b413137220 */ /* 0x002fca0000410000 */
[----:B------:R2:W-:Y:S04]  /*14320*/  STL.64 [R1+0x210], R18 ;  /* 0x0002101201007387 */ /* 0x0005e80000100a00 */
[----:B------:R-:W3:Y:S01]  /*14330*/  LD.E R3, desc[UR44][R20.64+0x4] ;  /* 0x0000042c14037980 */ /* 0x000ee2000c101900 */
[----:B------:R-:W-:Y:S01]  /*14340*/  BSSY B0, `(.L_x_5073) ;  /* 0x000000c000007945 */ /* 0x000fe20003800000 */
[----:B---3--:R-:W-:-:S13]  /*14350*/  ISETP.NE.AND P2, PT, R3, RZ, PT ;  /* 0x000000ff0300720c */ /* 0x008fda0003f45270 */
[----:B--2---:R-:W-:Y:S05]  /*14360*/  @P2 BRA `(.L_x_5074) ;  /* 0x0000000000242947 */ /* 0x004fea0003800000 */
[----:B------:R-:W2:Y:S04]  /*14370*/  LDL.64 R8, [R1+0xe0] ;  /* 0x0000e00001087983 */ /* 0x000ea80000100a00 */
[----:B------:R-:W3:Y:S04]  /*14380*/  LD.E R21, desc[UR44][R20.64] ;  /* 0x0000002c14157980 */ /* 0x000ee8000c101900 */
[----:B--2---:R-:W2:Y:S01]  /*14390*/  LD.E.64 R6, desc[UR44][R8.64] ;  /* 0x0000002c08067980 */ /* 0x004ea2000c101b00 */
[----:B---3--:R-:W-:-:S04]  /*143a0*/  IMAD R2, R56, 0x40, R21 ;  /* 0x0000004038027824 */ /* 0x008fc800078e0215 */
[----:B--2---:R-:W-:-:S05]  /*143b0*/  IMAD.WIDE R2, R2, 0x4, R6 ;  /* 0x0000000402027825 */ /* 0x004fca00078e0206 */
[----:B------:R0:W-:Y:S04]  /*143c0*/  ST.E desc[UR44][R2.64], R181 ;  /* 0x000000b502007985 */ /* 0x0001e8000c10192c */
[----:B------:R-:W2:Y:S04]  /*143d0*/  LDL.64 R20, [R1+0xd8] ;  /* 0x0000d80001147983 */ /* 0x000ea80000100a00 */
[----:B--2---:R-:W2:Y:S02]  /*143e0*/  LD.E R6, desc[UR44][R20.64+0x4] ;  /* 0x0000042c14067980 */ /* 0x004ea4000c101900 */
[----:B0-2---:R-:W-:-:S13]  /*143f0*/  ISETP.NE.AND P2, PT, R6, RZ, PT ;  /* 0x000000ff0600720c */ /* 0x005fda0003f45270 */
.L_x_5074:
[----:B------:R-:W-:Y:S05]  /*14400*/  BSYNC B0 ;  /* 0x0000000000007941 */ /* 0x000fea0003800000 */
.L_x_5073:
[----:B------:R-:W-:Y:S04]  /*14410*/  BSSY B0, `(.L_x_5075) ;  /* 0x0000009000007945 */ /* 0x000fe80003800000 */
[----:B------:R-:W-:Y:S05]  /*14420*/  @P2 BRA `(.L_x_5076) ;  /* 0x00000000001c2947 */ /* 0x000fea0003800000 */
[----:B------:R-:W2:Y:S04]  /*14430*/  LDL.64 R6, [R1+0xe0] ;  /* 0x0000e00001067983 */ /* 0x000ea80000100a00 */
[----:B------:R-:W3:Y:S04]  /*14440*/  LD.E R21, desc[UR44][R20.64] ;  /* 0x0000002c14157980 */ /* 0x000ee8000c101900 */
[----:B--2---:R-:W2:Y:S01]  /*14450*/  LD.E.64 R2, desc[UR44][R6.64] ;  /* 0x0000002c06027980 */ /* 0x004ea2000c101b00 */
[----:B---3--:R-:W-:-:S04]  /*14460*/  IMAD R56, R56, 0x40, R21 ;  /* 0x0000004038387824 */ /* 0x008fc800078e0215 */
[----:B------:R-:W-:-:S04]  /*14470*/  VIADD R56, R56, 0x8 ;  /* 0x0000000838387836 */ /* 0x000fc80000000000 */
[----:B--2---:R-:W-:-:S05]  /*14480*/  IMAD.WIDE R2, R56, 0x4, R2 ;  /* 0x0000000438027825 */ /* 0x004fca00078e0202 */
[----:B------:R0:W-:Y:S02]  /*14490*/  ST.E desc[UR44][R2.64], R180 ;  /* 0x000000b402007985 */ /* 0x0001e4000c10192c */
.L_x_5076:
[----:B------:R-:W-:Y:S05]  /*144a0*/  BSYNC B0 ;  /* 0x0000000000007941 */ /* 0x000fea0003800000 */
.L_x_5075:
[----:B------:R-:W2:Y:S04]  /*144b0*/  LDL R185, [R1+0x220] ;  /* 0x0002200001b97983 */ /* 0x000ea80000100800 */
[----:B------:R-:W2:Y:S04]  /*144c0*/  LDL.64 R140, [R1+0x200] ;  /* 0x00020000018c7983 */ /* 0x000ea80000100a00 */
[----:B------:R-:W3:Y:S04]  /*144d0*/  LDL.64 R150, [R1+0x210] ;  /* 0x0002100001967983 */ /* 0x000ee80000100a00 */
[----:B------:R-:W4:Y:S04]  /*144e0*/  LDL.64 R70, [R1+0x230] ;  /* 0x0002300001467983 */ /* 0x000f280000100a00 */
[----:B------:R-:W5:Y:S04]  /*144f0*/  LDL.64 R10, [R1+0x250] ;  /* 0x00025000010a7983 */ /* 0x000f680000100a00 */
[----:B------:R-:W5:Y:S04]  /*14500*/  LDL.64 R128, [R1+0x378] ;  /* 0x0003780001807983 */ /* 0x000f680000100a00 */
[----:B0-----:R-:W5:Y:S04]  /*14510*/  LDL.64 R2, [R1+0x420] ;  /* 0x0004200001027983 */ /* 0x001f680000100a00 */
        /* <DEDUP_REMOVED lines=47> */
[----:B------:R-:W5:Y:S01]  /*14810*/  LDL.64 R148, [R1+0x418] ;  /* 0x0004180001947983 */ /* 0x000f620000100a00 */
[-C--:B--2---:R-:W-:Y:S01]  /*14820*/  FMUL.FTZ R140, R140, R185.reuse ;  /* 0x000000b98c8c7220 */ /* 0x084fe20000410000 */
[----:B------:R-:W-:-:S03]  /*14830*/  FMUL.FTZ R20, R141, R185 ;  /* 0x000000b98d147220 */ /* 0x000fc60000410000 */
        /* <DEDUP_REMOVED lines=15> */
[-C--:B------:R-:W-:Y:S01]  /*14930*/  FFMA.FTZ R4, R143, R185.reuse, -R140 ;  /* 0x000000b98f047223 */ /* 0x080fe2000001088c */
[----:B------:R-:W2:Y:S04]  /*14940*/  LDL.64 R80, [R1+0x3e0] ;  /* 0x0003e00001507983 */ /* 0x000ea80000100a00 */
        /* <DEDUP_REMOVED lines=11> */
[----:B------:R-:W2:Y:S01]  /*14a00*/  LDL.64 R142, [R1+0x3e8] ;  /* 0x0003e800018e7983 */ /* 0x000ea20000100a00 */
[-CC-:B------:R-:W-:Y:S01]  /*14a10*/  FFMA.FTZ R18, R14, R185.reuse, -R20.reuse ;  /* 0x000000b90e127223 */ /* 0x180fe20000010814 */
[-CC-:B------:R-:W-:Y:S01]  /*14a20*/  FFMA.FTZ R165, R12, R185.reuse, -R20.reuse ;  /* 0x000000b90ca57223 */ /* 0x180fe20000010814 */
[----:B------:R-:W-:Y:S01]  /*14a30*/  MUFU.EX2 R153, R153 ;  /* 0x0000009900997308 */ /* 0x000fe20000000800 */
[----:B------:R-:W-:-:S07]  /*14a40*/  FFMA.FTZ R167, R162, R185, -R20 ;  /* 0x000000b9a2a77223 */ /* 0x000fce0000010814 */
[----:B------:R-:W3:Y:S01]  /*14a50*/  MUFU.EX2 R18, R18 ;  /* 0x0000001200127308 */ /* 0x000ee20000000800 */
[-CC-:B------:R-:W-:Y:S01]  /*14a60*/  FFMA.FTZ R14, R152, R185.reuse, -R20.reuse ;  /* 0x000000b9980e7223 */ /* 0x180fe20000010814 */
[----:B------:R-:W-:-:S06]  /*14a70*/  FFMA.FTZ R169, R169, R185, -R20 ;  /* 0x000000b9a9a97223 */ /* 0x000fcc0000010814 */
[----:B------:R-:W-:Y:S08]  /*14a80*/  MUFU.EX2 R164, R164 ;  /* 0x000000a400a47308 */ /* 0x000ff00000000800 */
[----:B------:R-:W0:Y:S01]  /*14a90*/  MUFU.EX2 R165, R165 ;  /* 0x000000a500a57308 */ /* 0x000e220000000800 */
[----:B------:R-:W-:-:S07]  /*14aa0*/  FFMA.FTZ R12, R163, R185, -R20 ;  /* 0x000000b9a30c7223 */ /* 0x000fce0000010814 */
[----:B------:R-:W-:Y:S08]  /*14ab0*/  MUFU.EX2 R166, R166 ;  /* 0x000000a600a67308 */ /* 0x000ff00000000800 */
[----:B------:R-:W1:Y:S01]  /*14ac0*/  MUFU.EX2 R167, R167 ;  /* 0x000000a700a77308 */ /* 0x000e620000000800 */
[----:B---3--:R-:W-:Y:S01]  /*14ad0*/  FADD.FTZ R152, R18, R151 ;  /* 0x0000009712987221 */ /* 0x008fe20000010000 */
[----:B------:R-:W-:-:S06]  /*14ae0*/  FADD.FTZ R151, R153, R150 ;  /* 0x0000009699977221 */ /* 0x000fcc0000010000 */
[----:B------:R-:W-:Y:S01]  /*14af0*/  MUFU.EX2 R21, R21 ;  /* 0x0000001500157308 */ /* 0x000fe20000000800 */
[----:B------:R-:W-:-:S07]  /*14b00*/  FFMA.FTZ R171, R171, R185, -R20 ;  /* 0x000000b9abab7223 */ /* 0x000fce0000010814 */
[----:B------:R-:W3:Y:S01]  /*14b10*/  MUFU.EX2 R14, R14 ;  /* 0x0000000e000e7308 */ /* 0x000ee20000000800 */
[----:B0-----:R-:W-:Y:S01]  /*14b20*/  FADD.FTZ R152, R165, R152 ;  /* 0x00000098a5987221 */ /* 0x001fe20000010000 */
[----:B------:R-:W-:-:S06]  /*14b30*/  FADD.FTZ R151, R164, R151 ;  /* 0x00000097a4977221 */ /* 0x000fcc0000010000 */
[----:B------:R-:W-:Y:S01]  /*14b40*/  MUFU.EX2 R168, R168 ;  /* 0x000000a800a87308 */ /* 0x000fe20000000800 */
[----:B------:R-:W-:-:S07]  /*14b50*/  FFMA.FTZ R178, R173, R185, -R20 ;  /* 0x000000b9adb27223 */ /* 0x000fce0000010814 */
[----:B------:R-:W0:Y:S01]  /*14b60*/  MUFU.EX2 R169, R169 ;  /* 0x000000a900a97308 */ /* 0x000e220000000800 */
[----:B-1----:R-:W-:Y:S01]  /*14b70*/  FADD.FTZ R163, R167, R152 ;  /* 0x00000098a7a37221 */ /* 0x002fe20000010000 */
[----:B------:R-:W-:-:S06]  /*14b80*/  FADD.FTZ R150, R166, R151 ;  /* 0x00000097a6967221 */ /* 0x000fcc0000010000 */
[----:B------:R-:W-:Y:S01]  /*14b90*/  MUFU.EX2 R19, R19 ;  /* 0x0000001300137308 */ /* 0x000fe20000000800 */
[----:B------:R-:W-:-:S07]  /*14ba0*/  FFMA.FTZ R173, R175, R185, -R20 ;  /* 0x000000b9afad7223 */ /* 0x000fce0000010814 */
        /* <DEDUP_REMOVED lines=38> */
[----:B------:R-:W-:Y:S08]  /*14e10*/  MUFU.EX2 R6, R6 ;  /* 0x0000000600067308 */ /* 0x000ff00000000800 */
[----:B------:R-:W0:Y:S01]  /*14e20*/  MUFU.EX2 R152, R152 ;  /* 0x0000009800987308 */ /* 0x000e220000000800 */
[----:B-1----:R-:W-:Y:S01]  /*14e30*/  FADD.FTZ R162, R176, R163 ;  /* 0x000000a3b0a27221 */ /* 0x002fe20000010000 */
[----:B------:R-:W-:-:S06]  /*14e40*/  FADD.FTZ R150, R8, R151 ;  /* 0x0000009708967221 */ /* 0x000fcc0000010000 */
[----:B------:R-:W-:Y:S08]  /*14e50*/  MUFU.EX2 R5, R5 ;  /* 0x0000000500057308 */ /* 0x000ff00000000800 */
[----:B------:R-:W1:Y:S01]  /*14e60*/  MUFU.EX2 R179, R179 ;  /* 0x000000b300b37308 */ /* 0x000e620000000800 */
[----:B---3--:R-:W-:Y:S01]  /*14e70*/  FADD.FTZ R163, R177, R162 ;  /* 0x000000a2b1a37221 */ /* 0x008fe20000010000 */
[----:B------:R-:W-:-:S06]  /*14e80*/  FADD.FTZ R151, R7, R150 ;  /* 0x0000009607977221 */ /* 0x000fcc0000010000 */
[----:B------:R-:W3:Y:S08]  /*14e90*/  MUFU.EX2 R4, R4 ;  /* 0x0000000400047308 */ /* 0x000ef00000000800 */
[----:B------:R-:W5:Y:S01]  /*14ea0*/  MUFU.EX2 R20, R20 ;  /* 0x0000001400147308 */ /* 0x000f620000000800 */
[----:B0-----:R-:W-:Y:S01]  /*14eb0*/  FADD.FTZ R162, R152, R163 ;  /* 0x000000a398a27221 */ /* 0x001fe20000010000 */
[----:B------:R-:W-:-:S03]  /*14ec0*/  FADD.FTZ R150, R6, R151 ;  /* 0x0000009706967221 */ /* 0x000fc60000010000 */
[----:B-1----:R-:W-:Y:S01]  /*14ed0*/  FADD.FTZ R151, R179, R162 ;  /* 0x000000a2b3977221 */ /* 0x002fe20000010000 */
[----:B------:R-:W-:Y:S01]  /*14ee0*/  FADD.FTZ R163, R5, R150 ;  /* 0x0000009605a37221 */ /* 0x000fe20000010000 */
[C---:B----4-:R-:W-:Y:S01]  /*14ef0*/  FMUL.FTZ R71, R181.reuse, R71 ;  /* 0x00000047b5477220 */ /* 0x050fe20000410000 */
[C---:B------:R-:W-:Y:S02]  /*14f00*/  FMUL.FTZ R70, R181.reuse, R70 ;  /* 0x00000046b5467220 */ /* 0x040fe40000410000 */
[----:B---3--:R-:W-:Y:S01]  /*14f10*/  FADD.FTZ R150, R4, R163 ;  /* 0x000000a304967221 */ /* 0x008fe20000010000 */
[C---:B-----5:R-:W-:Y:S01]  /*14f20*/  FMUL.FTZ R11, R181.reuse, R11 ;  /* 0x0000000bb50b7220 */ /* 0x060fe20000410000 */
[C---:B------:R-:W-:Y:S01]  /*14f30*/  FMUL.FTZ R10, R181.reuse, R10 ;  /* 0x0000000ab50a7220 */ /* 0x040fe20000410000 */
[C---:B------:R-:W-:Y:S01]  /*14f40*/  FMUL.FTZ R129, R180.reuse, R129 ;  /* 0x00000081b4817220 */ /* 0x040fe20000410000 */
[----:B------:R-:W-:Y:S01]  /*14f50*/  FMUL.FTZ R128, R180, R128 ;  /* 0x00000080b4807220 */ /* 0x000fe20000410000 */
[----:B------:R-:W-:Y:S01]  /*14f60*/  FADD.FTZ R151, R20, R151 ;  /* 0x0000009714977221 */ /* 0x000fe20000010000 */
[C---:B------:R-:W-:Y:S01]  /*14f70*/  FMUL.FTZ R183, R181.reuse, R3 ;  /* 0x00000003b5b77220 */ /* 0x040fe20000410000 */
[----:B------:R-:W-:-:S03]  /*14f80*/  FMUL.FTZ R182, R181, R2 ;  /* 0x00000002b5b67220 */ /* 0x000fc60000410000 */
[----:B------:R-:W-:Y:S01]  /*14f90*/  STL.64 [R1+0x210], R150 ;  /* 0x0002109601007387 */ /* 0x000fe20000100a00 */
[----:B------:R-:W-:Y:S01]  /*14fa0*/  BAR.SYNC.DEFER_BLOCKING 0xf, 0x100 ;  /* 0x03c4000000007b1d */ /* 0x000fe20000010000 */
        /* <DEDUP_REMOVED lines=16> */
[----:B------:R-:W3:Y:S04]  /*150b0*/  LD.E.64 R2, desc[UR44][R62.64+0x8] ;  /* 0x0000082c3e027980 */ /* 0x000ee8000c101b00 */
[----:B------:R-:W4:Y:S04]  /*150c0*/  LD.E.64 R162, desc[UR44][R62.64] ;  /* 0x0000002c3ea27980 */ /* 0x000f28000c101b00 */
[----:B------:R-:W-:Y:S04]  /*150d0*/  STL.64 [R1+0x230], R70 ;  /* 0x0002304601007387 */ /* 0x000fe80000100a00 */
[----:B------:R0:W-:Y:S04]  /*150e0*/  STL.64 [R1+0x250], R10 ;  /* 0x0002500a01007387 */ /* 0x0001e80000100a00 */
[----:B------:R-:W-:Y:S01]  /*150f0*/  STL.64 [R1+0x378], R128 ;  /* 0x0003788001007387 */ /* 0x000fe20000100a00 */
[C---:B------:R-:W-:Y:S01]  /*15100*/  FMUL.FTZ R37, R181.reuse, R37 ;  /* 0x00000025b5257220 */ /* 0x040fe20000410000 */
[C---:B------:R-:W-:Y:S01]  /*15110*/  FMUL.FTZ R36, R181.reuse, R36 ;  /* 0x00000024b5247220 */ /* 0x040fe20000410000 */
[C---:B------:R-:W-:Y:S01]  /*15120*/  FMUL.FTZ R39, R181.reuse, R39 ;  /* 0x00000027b5277220 */ /* 0x040fe20000410000 */
[C---:B------:R-:W-:Y:S01]  /*15130*/  FMUL.FTZ R38, R181.reuse, R38 ;  /* 0x00000026b5267220 */ /* 0x040fe20000410000 */
[C---:B------:R-:W-:Y:S01]  /*15140*/  FMUL.FTZ R41, R181.reuse, R41 ;  /* 0x00000029b5297220 */ /* 0x040fe20000410000 */
[C---:B------:R-:W-:Y:S01]  /*15150*/  FMUL.FTZ R40, R181.reuse, R40 ;  /* 0x00000028b5287220 */ /* 0x040fe20000410000 */
[----:B0-----:R-:W5:Y:S04]  /*15160*/  LDL R10, [R1+0x230] ;  /* 0x00023000010a7983 */ /* 0x001f680000100800 */
[----:B------:R-:W3:Y:S01]  /*15170*/  LDL R11, [R1+0x37c] ;  /* 0x00037c00010b7983 */ /* 0x000ee20000100800 */
        /* <DEDUP_REMOVED lines=30> */
[C---:B--2---:R-:W-:Y:S01]  /*15360*/  FMUL.FTZ R81, R181.reuse, R81 ;  /* 0x00000051b5517220 */ /* 0x044fe20000410000 */
        /* <DEDUP_REMOVED lines=128> */
[----:B0-----:R-:W3:Y:S04]  /*15b70*/  LDL R86, [R1+0x234] ;  /* 0x0002340001567983 */ /* 0x001ee80000100800 */
[----:B-1----:R-:W3:Y:S04]  /*15b80*/  LDL R88, [R1+0x238] ;  /* 0x0002380001587983 */ /* 0x002ee80000100800 */
[----:B--2---:R-:W2:Y:S04]  /*15b90*/  LDL R90, [R1+0x23c] ;  /* 0x00023c00015a7983 */ /* 0x004ea80000100800 */
[----:B------:R-:W2:Y:S04]  /*15ba0*/  LDL R24, [R1+0x240] ;  /* 0x0002400001187983 */ /* 0x000ea80000100800 */
[----:B------:R-:W2:Y:S04]  /*15bb0*/  LDL R92, [R1+0x244] ;  /* 0x00024400015c7983 */ /* 0x000ea80000100800 */
[----:B------:R-:W2:Y:S04]  /*15bc0*/  LDL R94, [R1+0x248] ;  /* 0x00024800015e7983 */ /* 0x000ea80000100800 */
[----:B------:R-:W2:Y:S04]  /*15bd0*/  LDL R96, [R1+0x24c] ;  /* 0x00024c0001607983 */ /* 0x000ea80000100800 */
[----:B------:R-:W2:Y:S04]  /*15be0*/  LDL R26, [R1+0x250] ;  /* 0x00025000011a7983 */ /* 0x000ea80000100800 */
[----:B----4-:R-:W4:Y:S04]  /*15bf0*/  LDL R98, [R1+0x254] ;  /* 0x0002540001627983 */ /* 0x010f280000100800 */
[----:B------:R-:W4:Y:S04]  /*15c00*/  LDL R100, [R1+0x258] ;  /* 0x0002580001647983 */ /* 0x000f280000100800 */
[----:B------:R-:W4:Y:S04]  /*15c10*/  LDL R102, [R1+0x25c] ;  /* 0x00025c0001667983 */ /* 0x000f280000100800 */
[----:B------:R-:W4:Y:S04]  /*15c20*/  LDL R28, [R1+0x260] ;  /* 0x00026000011c7983 */ /* 0x000f280000100800 */
[----:B------:R-:W4:Y:S04]  /*15c30*/  LDL R104, [R1+0x264] ;  /* 0x0002640001687983 */ /* 0x000f280000100800 */
[----:B------:R-:W4:Y:S04]  /*15c40*/  LDL R106, [R1+0x268] ;  /* 0x00026800016a7983 */ /* 0x000f280000100800 */
[----:B-----5:R-:W5:Y:S04]  /*15c50*/  LDL R108, [R1+0x26c] ;  /* 0x00026c00016c7983 */ /* 0x020f680000100800 */
[----:B------:R-:W5:Y:S04]  /*15c60*/  LDL R30, [R1+0x270] ;  /* 0x00027000011e7983 */ /* 0x000f680000100800 */
[----:B------:R-:W5:Y:S04]  /*15c70*/  LDL R110, [R1+0x274] ;  /* 0x00027400016e7983 */ /* 0x000f680000100800 */
[----:B------:R-:W5:Y:S04]  /*15c80*/  LDL R112, [R1+0x278] ;  /* 0x0002780001707983 */ /* 0x000f680000100800 */
[----:B---3--:R-:W3:Y:S04]  /*15c90*/  LDL R114, [R1+0x27c] ;  /* 0x00027c0001727983 */ /* 0x008ee80000100800 */
[----:B------:R-:W3:Y:S04]  /*15ca0*/  LDL R32, [R1+0x280] ;  /* 0x0002800001207983 */ /* 0x000ee80000100800 */
        /* <DEDUP_REMOVED lines=106> */
[----:B------:R-:W-:Y:S04]  /*16350*/  STL [R1+0x230], R10 ;  /* 0x0002300a01007387 */ /* 0x000fe80000100800 */
[----:B------:R0:W-:Y:S04]  /*16360*/  STL [R1+0x37c], R11 ;  /* 0x00037c0b01007387 */ /* 0x0001e80000100800 */
[----:B------:R-:W3:Y:S04]  /*16370*/  LDL R181, [R1+0x1e8] ;  /* 0x0001e80001b57983 */ /* 0x000ee80000100800 */
[----:B0-----:R-:W3:Y:S04]  /*16380*/  LDL.64 R10, [R1+0xa8] ;  /* 0x0000a800010a7983 */ /* 0x001ee80000100a00 */
        /* <DEDUP_REMOVED lines=8> */
[----:B----4-:R-:W-:Y:S04]  /*16410*/  STL [R1+0x254], R98 ;  /* 0x0002546201007387 */ /* 0x010fe80000100800 */
[----:B------:R-:W-:Y:S04]  /*16420*/  STL [R1+0x258], R100 ;  /* 0x0002586401007387 */ /* 0x000fe80000100800 */
[----:B------:R-:W-:Y:S04]  /*16430*/  STL [R1+0x25c], R102 ;  /* 0x00025c6601007387 */ /* 0x000fe80000100800 */
[----:B------:R-:W-:Y:S04]  /*16440*/  STL [R1+0x260], R28 ;  /* 0x0002601c01007387 */ /* 0x000fe80000100800 */
[----:B------:R-:W-:Y:S04]  /*16450*/  STL [R1+0x264], R104 ;  /* 0x0002646801007387 */ /* 0x000fe80000100800 */
[----:B------:R-:W-:Y:S04]  /*16460*/  STL [R1+0x268], R106 ;  /* 0x0002686a01007387 */ /* 0x000fe80000100800 */
[----:B-----5:R-:W-:Y:S04]  /*16470*/  STL [R1+0x26c], R108 ;  /* 0x00026c6c01007387 */ /* 0x020fe80000100800 */
[----:B------:R-:W-:Y:S04]  /*16480*/  STL [R1+0x270], R30 ;  /* 0x0002701e01007387 */ /* 0x000fe80000100800 */
[----:B------:R-:W-:Y:S04]  /*16490*/  STL [R1+0x274], R110 ;  /* 0x0002746e01007387 */ /* 0x000fe80000100800 */
[----:B------:R-:W-:Y:S04]  /*164a0*/  STL [R1+0x278], R112 ;  /* 0x0002787001007387 */ /* 0x000fe80000100800 */
[----:B---3--:R-:W-:Y:S04]  /*164b0*/  STL [R1+0x27c], R114 ;  /* 0x00027c7201007387 */ /* 0x008fe80000100800 */
        /* <DEDUP_REMOVED lines=68> */
[----:B------:R1:W-:Y:S04]  /*16900*/  STL [R1+0x394], R31 ;  /* 0x0003941f01007387 */ /* 0x0003e80000100800 */
[----:B------:R-:W-:Y:S04]  /*16910*/  STL [R1+0x398], R33 ;  /* 0x0003982101007387 */ /* 0x000fe80000100800 */
[----:B------:R2:W-:Y:S04]  /*16920*/  STL [R1+0x39c], R35 ;  /* 0x00039c2301007387 */ /* 0x0005e80000100800 */
        /* <DEDUP_REMOVED lines=68> */
[----:B------:R-:W-:Y:S01]  /*16d70*/  MOV R3, R2 ;  /* 0x0000000200037202 */ /* 0x000fe20000000f00 */
[----:B------:R-:W-:Y:S01]  /*16d80*/  IMAD R10, R181, 0x1000, R10 ;  /* 0x00001000b50a7824 */ /* 0x000fe200078e020a */
[----:B------:R-:W-:-:S02]  /*16d90*/  F2FP.BF16.F32.PACK_AB R164, R164, R153 ;  /* 0x00000099a4a4723e */ /* 0x000fc400000010ff */
[----:B------:R-:W-:Y:S01]  /*16da0*/  F2FP.BF16.F32.PACK_AB R165, R165, R18 ;  /* 0x00000012a5a5723e */ /* 0x000fe200000010ff */
[--C-:B------:R-:W-:Y:S01]  /*16db0*/  IMAD R163, R163, 0x2, R3.reuse ;  /* 0x00000002a3a37824 */ /* 0x100fe200078e0203 */
[----:B------:R-:W-:Y:S01]  /*16dc0*/  F2FP.BF16.F32.PACK_AB R166, R21, R166 ;  /* 0x000000a615a6723e */ /* 0x000fe200000010ff */
[----:B------:R-:W-:Y:S01]  /*16dd0*/  IMAD R2, R162, 0x2, R3 ;  /* 0x00000002a2027824 */ /* 0x000fe200078e0203 */
[----:B------:R-:W-:Y:S02]  /*16de0*/  F2FP.BF16.F32.PACK_AB R167, R14, R167 ;  /* 0x000000a70ea7723e */ /* 0x000fe400000010ff */
[----:B------:R-:W-:Y:S02]  /*16df0*/  F2FP.BF16.F32.PACK_AB R168, R19, R168 ;  /* 0x000000a813a8723e */ /* 0x000fe400000010ff */
[----:B------:R-:W-:Y:S02]  /*16e00*/  F2FP.BF16.F32.PACK_AB R169, R12, R169 ;  /* 0x000000a90ca9723e */ /* 0x000fe400000010ff */
[----:B------:R-:W-:-:S02]  /*16e10*/  F2FP.BF16.F32.PACK_AB R170, R15, R170 ;  /* 0x000000aa0faa723e */ /* 0x000fc400000010ff */
[----:B------:R-:W-:Y:S02]  /*16e20*/  F2FP.BF16.F32.PACK_AB R171, R178, R171 ;  /* 0x000000abb2ab723e */ /* 0x000fe400000010ff */
[----:B------:R-:W-:Y:S01]  /*16e30*/  F2FP.BF16.F32.PACK_AB R173, R174, R173 ;  /* 0x000000adaead723e */ /* 0x000fe200000010ff */
[----:B------:R-:W-:Y:S01]  /*16e40*/  IMAD R162, R162, 0x2, R163 ;  /* 0x00000002a2a27824 */ /* 0x000fe200078e02a3 */
[----:B------:R-:W-:Y:S02]  /*16e50*/  R2UR UR6, R10 ;  /* 0x000000000a0672ca */ /* 0x000fe400000e0000 */
[----:B------:R-:W-:Y:S02]  /*16e60*/  R2UR UR7, R11 ;  /* 0x000000000b0772ca */ /* 0x000fe400000e0000 */
[----:B------:R-:W-:Y:S02]  /*16e70*/  F2FP.BF16.F32.PACK_AB R172, R13, R172 ;  /* 0x000000ac0dac723e */ /* 0x000fe400000010ff */
[----:B------:R-:W-:-:S02]  /*16e80*/  F2FP.BF16.F32.PACK_AB R174, R8, R9 ;  /* 0x0000000908ae723e */ /* 0x000fc400000010ff */
[----:B------:R-:W-:Y:S02]  /*16e90*/  F2FP.BF16.F32.PACK_AB R175, R176, R175 ;  /* 0x000000afb0af723e */ /* 0x000fe400000010ff */
[----:B------:R-:W-:Y:S02]  /*16ea0*/  F2FP.BF16.F32.PACK_AB R176, R6, R7 ;  /* 0x0000000706b0723e */ /* 0x000fe400000010ff */
[----:B------:R-:W-:Y:S02]  /*16eb0*/  F2FP.BF16.F32.PACK_AB R177, R152, R177 ;  /* 0x000000b198b1723e */ /* 0x000fe400000010ff */
[----:B------:R-:W-:Y:S02]  /*16ec0*/  F2FP.BF16.F32.PACK_AB R178, R4, R5 ;  /* 0x0000000504b2723e */ /* 0x000fe400000010ff */
[----:B------:R-:W-:Y:S01]  /*16ed0*/  F2FP.BF16.F32.PACK_AB R179, R20, R179 ;  /* 0x000000b314b3723e */ /* 0x000fe200000010ff */
[----:B------:R-:W-:Y:S04]  /*16ee0*/  STSM.16.M88.4 [R3], R164 ;  /* 0x000000a403007844 */ /* 0x000fe80000000200 */
[----:B------:R0:W-:Y:S04]  /*16ef0*/  STSM.16.M88.4 [R2], R168 ;  /* 0x000000a802007844 */ /* 0x0001e80000000200 */
[----:B------:R-:W-:Y:S04]  /*16f00*/  STSM.16.M88.4 [R163], R172 ;  /* 0x000000aca3007844 */ /* 0x000fe80000000200 */
[----:B------:R-:W-:Y:S01]  /*16f10*/  STSM.16.M88.4 [R162], R176 ;  /* 0x000000b0a2007844 */ /* 0x000fe20000000200 */
[----:B------:R-:W-:-:S02]  /*16f20*/  VIADD R4, R10, 0x80 ;  /* 0x000000800a047836 */ /* 0x000fc40000000000 */
[----:B------:R-:W-:Y:S01]  /*16f30*/  IMAD.MOV.U32 R5, RZ, RZ, R11 ;  /* 0x000000ffff057224 */ /* 0x000fe200078e000b */
[----:B--2---:R-:W-:-:S06]  /*16f40*/  WARPGROUP.ARRIVE ;  /* 0x00000000000079c5 */ /* 0x004fcc0000000000 */
[----:B------:R-:W-:Y:S01]  /*16f50*/  HGMMA.64x256x16.F32.BF16 R24, R164, gdesc[UR4].tnspB, R24, gsb0 ;  /* 0x43e00004a4187df0 */ /* 0x000fe20008001818 */
[----:B------:R-:W-:Y:S02]  /*16f60*/  R2UR UR6, R4 ;  /* 0x00000000040672ca */ /* 0x000fe400000e0000 */
[----:B------:R-:W-:Y:S01]  /*16f70*/  R2UR UR7, R5 ;  /* 0x00000000050772ca */ /* 0x000fe200000e0000 */
[----:B0-----:R-:W-:Y:S02]  /*16f80*/  VIADD R2, R10, 0x100 ;  /* 0x000001000a027836 */ /* 0x001fe40000000000 */
[----:B------:R-:W-:Y:S01]  /*16f90*/  IMAD.MOV.U32 R3, RZ, RZ, R11 ;  /* 0x000000ffff037224 */ /* 0x000fe200078e000b */
        /* <DEDUP_REMOVED lines=145> */
[----:B-1----:R-:W5:Y:S04]  /*178b0*/  LDL R72, [R1+0x238] ;  /* 0x0002380001487983 */ /* 0x002f680000100800 */
[----:B------:R-:W5:Y:S04]  /*178c0*/  LDL R74, [R1+0x23c] ;  /* 0x00023c00014a7983 */ /* 0x000f680000100800 */
[----:B------:R-:W5:Y:S04]  /*178d0*/  LDL R4, [R1+0x240] ;  /* 0x0002400001047983 */ /* 0x000f680000100800 */
[----:B--2---:R-:W2:Y:S04]  /*178e0*/  LDL R76, [R1+0x244] ;  /* 0x00024400014c7983 */ /* 0x004ea80000100800 */
[----:B------:R-:W2:Y:S04]  /*178f0*/  LDL R78, [R1+0x248] ;  /* 0x00024800014e7983 */ /* 0x000ea80000100800 */
[----:B---3--:R-:W3:Y:S04]  /*17900*/  LDL R80, [R1+0x24c] ;  /* 0x00024c0001507983 */ /* 0x008ee80000100800 */
[----:B------:R-:W3:Y:S04]  /*17910*/  LDL R6, [R1+0x250] ;  /* 0x0002500001067983 */ /* 0x000ee80000100800 */
        /* <DEDUP_REMOVED lines=124> */
[----:B0-----:R-:W0:Y:S01]  /*180e0*/  FENCE.VIEW.ASYNC.S ;  /* 0x00000000000073c6 */ /* 0x001e220000000000 */
[----:B------:R-:W-:Y:S03]  /*180f0*/  BSSY B0, `(.L_x_5077) ;  /* 0x000008a000007945 */ /* 0x000fe60003800000 */
[----:B------:R1:W-:Y:S04]  /*18100*/  STL [R1+0x230], R2 ;  /* 0x0002300201007387 */ /* 0x0003e80000100800 */
[----:B------:R1:W-:Y:S04]  /*18110*/  STL [R1+0x234], R70 ;  /* 0x0002344601007387 */ /* 0x0003e80000100800 */
[----:B------:R1:W-:Y:S04]  /*18120*/  STL [R1+0x238], R72 ;  /* 0x0002384801007387 */ /* 0x0003e80000100800 */
[----:B------:R1:W-:Y:S04]  /*18130*/  STL [R1+0x23c], R74 ;  /* 0x00023c4a01007387 */ /* 0x0003e80000100800 */
[----:B------:R1:W-:Y:S04]  /*18140*/  STL [R1+0x240], R4 ;  /* 0x0002400401007387 */ /* 0x0003e80000100800 */
[----:B--2---:R1:W-:Y:S04]  /*18150*/  STL [R1+0x244], R76 ;  /* 0x0002444c01007387 */ /* 0x0043e80000100800 */
[----:B------:R1:W-:Y:S04]  /*18160*/  STL [R1+0x248], R78 ;  /* 0x0002484e01007387 */ /* 0x0003e80000100800 */
[----:B---3--:R1:W-:Y:S04]  /*18170*/  STL [R1+0x24c], R80 ;  /* 0x00024c5001007387 */ /* 0x0083e80000100800 */
[----:B------:R1:W-:Y:S04]  /*18180*/  STL [R1+0x250], R6 ;  /* 0x0002500601007387 */ /* 0x0003e80000100800 */
[----:B------:R1:W-:Y:S04]  /*18190*/  STL [R1+0x254], R82 ;  /* 0x0002545201007387 */ /* 0x0003e80000100800 */
[----:B----4-:R1:W-:Y:S04]  /*181a0*/  STL [R1+0x258], R84 ;  /* 0x0002585401007387 */ /* 0x0103e80000100800 */
[----:B------:R1:W-:Y:S04]  /*181b0*/  STL [R1+0x25c], R86 ;  /* 0x00025c5601007387 */ /* 0x0003e80000100800 */
[----:B------:R1:W-:Y:S04]  /*181c0*/  STL [R1+0x260], R8 ;  /* 0x0002600801007387 */ /* 0x0003e80000100800 */
[----:B-----5:R1:W-:Y:S04]  /*181d0*/  STL [R1+0x264], R88 ;  /* 0x0002645801007387 */ /* 0x0203e80000100800 */
        /* <DEDUP_REMOVED lines=114> */
[----:B0-----:R-:W-:Y:S01]  /*18900*/  NOP ;  /* 0x0000000000007918 */ /* 0x001fe20000000000 */
[----:B------:R-:W-:Y:S06]  /*18910*/  BAR.ARV 0xe, 0x100 ;  /* 0x0384000000007b1d */ /* 0x000fec0000002000 */
[----:B------:R-:W-:Y:S05]  /*18920*/  @P0 BRA `(.L_x_5078) ;  /* 0x0000000000180947 */ /* 0x000fea0003800000 */
[----:B-1----:R-:W2:Y:S04]  /*18930*/  LDL.64 R4, [R1+0x68] ;  /* 0x0000680001047983 */ /* 0x002ea80000100a00 */
[----:B------:R-:W3:Y:S01]  /*18940*/  LDL R2, [R1+0x1e8] ;  /* 0x0001e80001027983 */ /* 0x000ee20000100800 */
[----:B--2---:R-:W-:-:S05]  /*18950*/  MOV R3, R4 ;  /* 0x0000000400037202 */ /* 0x004fca0000000f00 */
[----:B---3--:R-:W-:-:S05]  /*18960*/  IMAD R2, R2, 0x8, R3 ;  /* 0x0000000802027824 */ /* 0x008fca00078e0203 */
[----:B------:R-:W-:-:S04]  /*18970*/  PRMT R2, RZ, 0x654, R2 ;  /* 0x00000654ff027816 */ /* 0x000fc80000000002 */
[----:B------:R0:W-:Y:S03]  /*18980*/  SYNCS.ARRIVE.TRANS64.RED.A1T0 RZ, [R2+URZ], RZ ;  /* 0x000000ff02ff79a7 */ /* 0x0001e6000810043f */
.L_x_5078:
[----:B------:R-:W-:Y:S05]  /*18990*/  BSYNC B0 ;  /* 0x0000000000007941 */ /* 0x000fea0003800000 */
.L_x_5077:
[----:B------:R-:W-:Y:S05]  /*189a0*/  @P1 BRA `(.L_x_5079) ;  /* 0xffffff8c00e01947 */ /* 0x000fea000383ffff */
.L_x_5058:
[----:B------:R-:W-:-:S13]  /*189b0*/  ISETP.GE.AND P1, PT, R0, R157, PT ;  /* 0x0000009d0000720c */ /* 0x000fda0003f26270 */
[----:B------:R-:W-:Y:S05]  /*189c0*/  @!P1 BRA `(.L_x_5080) ;  /* 0x000000a8001c9947 */ /* 0x000fea0003800000 */
.L_x_5109:
[----:B01----:R-:W2:Y:S04]  /*189d0*/  LD.E R14, desc[UR44][R16.64+0x1e8] ;  /* 0x0001e82c100e7980 */ /* 0x003ea8000c101900 */
[----:B0-----:R-:W3:Y:S04]  /*189e0*/  LD.E R2, desc[UR44][R16.64+0x1f0] ;  /* 0x0001f02c10027980 */ /* 0x001ee8000c101900 */
[----:B------:R-:W4:Y:S01]  /*189f0*/  LD.E R6, desc[UR44][R16.64+0x1c] ;  /* 0x00001c2c10067980 */ /* 0x000f22000c101900 */
[----:B--2---:R-:W-:-:S05]  /*18a00*/  VIADD R5, R14, 0x1 ;  /* 0x000000010e057836 */ /* 0x004fca0000000000 */
[----:B------:R-:W-:-:S13]  /*18a10*/  ISETP.NE.AND P1, PT, R5, 0x2, PT ;  /* 0x000000020500780c */ /* 0x000fda0003f25270 */
[----:B------:R0:W5:Y:S04]  /*18a20*/  @P1 LD.E R7, desc[UR44][R16.64+0x1ec] ;  /* 0x0001ec2c10071980 */ /* 0x000168000c101900 */
[----:B------:R-:W2:Y:S01]  /*18a30*/  @!P1 LD.E R4, desc[UR44][R16.64+0x1ec] ;  /* 0x0001ec2c10049980 */ /* 0x000ea2000c101900 */
[----:B---3--:R-:W-:Y:S01]  /*18a40*/  VIADD R3, R2, 0x1 ;  /* 0x0000000102037836 */ /* 0x008fe20000000000 */
[----:B----4-:R-:W-:Y:S02]  /*18a50*/  LOP3.LUT R6, R6, 0x1, RZ, 0xfc, !PT ;  /* 0x0000000106067812 */ /* 0x010fe400078efcff */
[----:B------:R1:W-:Y:S04]  /*18a60*/  ST.E desc[UR44][R16.64+0x1e8], R5 ;  /* 0x0001e80510007985 */ /* 0x0003e8000c10192c */
[----:B------:R0:W-:Y:S04]  /*18a70*/  ST.E desc[UR44][R16.64+0x1f0], R3 ;  /* 0x0001f00310007985 */ /* 0x0001e8000c10192c */
[----:B------:R0:W-:Y:S01]  /*18a80*/  @!P1 ST.E desc[UR44][R16.64+0x1e8], RZ ;  /* 0x0001e8ff10009985 */ /* 0x0001e2000c10192c */
[----:B------:R-:W-:Y:S01]  /*18a90*/  ISETP.NE.AND P2, PT, R6, 0x3, PT ;  /* 0x000000030600780c */ /* 0x000fe20003f45270 */
[----:B------:R-:W-:Y:S05]  /*18aa0*/  YIELD ;  /* 0x0000000000007946 */ /* 0x000fea0003800000 */
[----:B------:R-:W-:Y:S01]  /*18ab0*/  BSSY B0, `(.L_x_5081) ;  /* 0x0000006000007945 */ /* 0x000fe20003800000 */
[----:B-1----:R-:W-:Y:S01]  /*18ac0*/  @!P1 IMAD.MOV.U32 R5, RZ, RZ, RZ ;  /* 0x000000ffff059224 */ /* 0x002fe200078e00ff */
[----:B--2---:R-:W-:-:S05]  /*18ad0*/  @!P1 LOP3.LUT R7, R4, 0x1, RZ, 0x3c, !PT ;  /* 0x0000000104079812 */ /* 0x004fca00078e3cff */
[----:B------:R0:W-:Y:S01]  /*18ae0*/  @!P1 ST.E desc[UR44][R16.64+0x1ec], R7 ;  /* 0x0001ec0710009985 */ /* 0x0001e2000c10192c */
[----:B------:R-:W-:Y:S05]  /*18af0*/  @!P2 BRA `(.L_x_5082) ;  /* 0x000000000004a947 */ /* 0x000fea0003800000 */
[----:B------:R-:W-:Y:S01]  /*18b00*/  BPT.TRAP 0x1 ;  /* 0x000000040000795c */ /* 0x000fe20000300000 */
.L_x_5082:
[----:B------:R-:W-:Y:S05]  /*18b10*/  BSYNC B0 ;  /* 0x0000000000007941 */ /* 0x000fea0003800000 */
.L_x_5081:
[----:B0-----:R-:W2:Y:S01]  /*18b20*/  LD.E.64 R2, desc[UR44][R16.64+0x8] ;  /* 0x0000082c10027980 */ /* 0x001ea2000c101b00 */
[----:B-----5:R-:W-:Y:S02]  /*18b30*/  SHF.L.U32 R8, R7, 0x1f, RZ ;  /* 0x0000001f07087819 */ /* 0x020fe400000006ff */
[----:B--2---:R-:W-:-:S05]  /*18b40*/  MOV R2, R2 ;  /* 0x0000000200027202 */ /* 0x004fca0000000f00 */
[----:B------:R-:W-:-:S04]  /*18b50*/  IMAD R5, R5, 0x8, R2 ;  /* 0x0000000805057824 */ /* 0x000fc800078e0202 */
[----:B------:R0:W1:Y:S01]  /*18b60*/  SYNCS.PHASECHK.TRANS64.TRYWAIT P1, [R5+URZ], R8 ;  /* 0x00000008050075a7 */ /* 0x000062000802017f */
[----:B------:R-:W2:Y:S04]  /*18b70*/  LD.E R2, desc[UR44][R16.64+0x1c] ;  /* 0x00001c2c10027980 */ /* 0x000ea8000c101900 */
[----:B------:R0:W5:Y:S04]  /*18b80*/  LD.E R4, desc[UR44][R16.64+0x1e8] ;  /* 0x0001e82c10047980 */ /* 0x000168000c101900 */
[----:B------:R0:W5:Y:S01]  /*18b90*/  LD.E R6, desc[UR44][R16.64+0x1ec] ;  /* 0x0001ec2c10067980 */ /* 0x000162000c101900 */
[----:B------:R-:W-:Y:S01]  /*18ba0*/  BSSY B0, `(.L_x_5083) ;  /* 0x0000005000007945 */ /* 0x000fe20003800000 */
[----:B--2---:R-:W-:-:S04]  /*18bb0*/  LOP3.LUT R2, R2, 0x1, RZ, 0xfc, !PT ;  /* 0x0000000102027812 */ /* 0x004fc800078efcff */
[----:B------:R-:W-:-:S13]  /*18bc0*/  ISETP.NE.AND P2, PT, R2, 0x3, PT ;  /* 0x000000030200780c */ /* 0x000fda0003f45270 */
[----:B01----:R-:W-:Y:S05]  /*18bd0*/  @!P2 BRA `(.L_x_5084) ;  /* 0x000000000004a947 */ /* 0x003fea0003800000 */
[----:B------:R-:W-:Y:S01]  /*18be0*/  BPT.TRAP 0x1 ;  /* 0x000000040000795c */ /* 0x000fe20000300000 */
.L_x_5084:
[----:B------:R-:W-:Y:S05]  /*18bf0*/  BSYNC B0 ;  /* 0x0000000000007941 */ /* 0x000fea0003800000 */
.L_x_5083:
[----:B------:R-:W-:Y:S04]  /*18c00*/  BSSY B0, `(.L_x_5085) ;  /* 0x0000008000007945 */ /* 0x000fe80003800000 */
[----:B------:R-:W-:Y:S05]  /*18c10*/  @P1 BRA `(.L_x_5086) ;  /* 0x0000000000181947 */ /* 0x000fea0003800000 */
[----:B------:R-:W2:Y:S01]  /*18c20*/  LD.E.64 R2, desc[UR44][R16.64+0x8] ;  /* 0x0000082c10027980 */ /* 0x000ea2000c101b00 */
[----:B-----5:R-:W-:Y:S02]  /*18c30*/  SHF.L.U32 R5, R6, 0x1f, RZ ;  /* 0x0000001f06057819 */ /* 0x020fe400000006ff */
[----:B--2---:R-:W-:-:S05]  /*18c40*/  MOV R3, R2 ;  /* 0x0000000200037202 */ /* 0x004fca0000000f00 */
[----:B------:R-:W-:-:S04]  /*18c50*/  IMAD R4, R4, 0x8, R3 ;  /* 0x0000000804047824 */ /* 0x000fc800078e0203 */
[----:B------:R-:W0:Y:S02]  /*18c60*/  SYNCS.PHASECHK.TRANS64.TRYWAIT P1, [R4+URZ], R5 ;  /* 0x00000005040075a7 */ /* 0x000e24000802017f */
[----:B0-----:R-:W-:Y:S05]  /*18c70*/  @!P1 BRA `(.L_x_5087) ;  /* 0x00000140006c9947 */ /* 0x001fea0003800000 */
.L_x_5086:
[----:B------:R-:W-:Y:S05]  /*18c80*/  BSYNC B0 ;  /* 0x0000000000007941 */ /* 0x000fea0003800000 */
.L_x_5085:
[----:B------:R-:W2:Y:S04]  /*18c90*/  LD.E R3, desc[UR44][R16.64+0x1e8] ;  /* 0x0001e82c10037980 */ /* 0x000ea8000c101900 */
[----:B-----5:R-:W2:Y:S01]  /*18ca0*/  LD.E.64 R6, desc[UR44][R16.64+0xa0] ;  /* 0x0000a02c10067980 */ /* 0x020ea2000c101b00 */
[----:B------:R-:W-:Y:S05]  /*18cb0*/  WARPSYNC.ALL ;  /* 0x0000000000007948 */ /* 0x000fea0003800000 */
[----:B------:R-:W3:Y:S04]  /*18cc0*/  LD.E.64 R12, desc[UR44][R16.64+0x98] ;  /* 0x0000982c100c7980 */ /* 0x000ee8000c101b00 */
[----:B0-----:R-:W4:Y:S04]  /*18cd0*/  LD.E.64 R4, desc[UR44][R16.64+0x98] ;  /* 0x0000982c10047980 */ /* 0x001f28000c101b00 */
[----:B------:R-:W4:Y:S04]  /*18ce0*/  LD.E.64 R8, desc[UR44][R16.64+0x98] ;  /* 0x0000982c10087980 */ /* 0x000f28000c101b00 */
[----:B------:R-:W4:Y:S01]  /*18cf0*/  LD.E.64 R10, desc[UR44][R16.64+0x98] ;  /* 0x0000982c100a7980 */ /* 0x000f22000c101b00 */
[----:B--2---:R-:W-:-:S02]  /*18d00*/  IMAD R2, R3, 0x200, R6 ;  /* 0x0000020003027824 */ /* 0x004fc400078e0206 */
[----:B------:R-:W-:Y:S01]  /*18d10*/  IMAD.MOV.U32 R3, RZ, RZ, R7 ;  /* 0x000000ffff037224 */ /* 0x000fe200078e0007 */
[----:B------:R-:W2:Y:S02]  /*18d20*/  LD.E R18, desc[UR44][R16.64+0x54] ;  /* 0x0000542c10127980 */ /* 0x000ea4000c101900 */
[C---:B------:R-:W-:Y:S02]  /*18d30*/  R2UR UR6, R2.reuse ;  /* 0x00000000020672ca */ /* 0x040fe400000e0000 */
[----:B------:R-:W-:Y:S01]  /*18d40*/  R2UR UR7, R3 ;  /* 0x00000000030772ca */ /* 0x000fe200000e0000 */
[----:B------:R0:W-:Y:S01]  /*18d50*/  ST.E desc[UR44][R16.64+0x80], RZ ;  /* 0x000080ff10007985 */ /* 0x0001e2000c10192c */
[----:B------:R-:W-:Y:S01]  /*18d60*/  WARPGROUP.ARRIVE ;  /* 0x00000000000079c5 */ /* 0x000fe20000000000 */
[----:B------:R-:W-:Y:S02]  /*18d70*/  VIADD R6, R2, 0x2 ;  /* 0x0000000202067836 */ /* 0x000fe40000000000 */
[----:B------:R-:W-:Y:S01]  /*18d80*/  IMAD.MOV.U32 R15, RZ, RZ, 0x1 ;  /* 0x00000001ff0f7424 */ /* 0x000fe200078e00ff */
[----:B---3--:R-:W-:-:S02]  /*18d90*/  R2UR UR4, R12 ;  /* 0x000000000c0472ca */ /* 0x008fc400000e0000 */
[----:B------:R-:W-:-:S13]  /*18da0*/  R2UR UR5, R13 ;  /* 0x000000000d0572ca */ /* 0x000fda00000e0000 */
[----:B------:R-:W-:Y:S01]  /*18db0*/  HGMMA.64x64x16.F32.BF16 R24, gdesc[UR4], RZ, !UPT, gsb0 ;  /* 0x00e00000041879f0 */ /* 0x000fe2000c0018ff */
[----:B----4-:R-:W-:Y:S01]  /*18dc0*/  VIADD R4, R4, 0x2 ;  /* 0x0000000204047836 */ /* 0x010fe20000000000 */
[----:B------:R-:W-:Y:S02]  /*18dd0*/  R2UR UR6, R6 ;  /* 0x00000000060672ca */ /* 0x000fe400000e0000 */
[----:B------:R-:W-:Y:S02]  /*18de0*/  R2UR UR7, R7 ;  /* 0x00000000070772ca */ /* 0x000fe400000e0000 */
[----:B------:R-:W-:Y:S02]  /*18df0*/  R2UR UR4, R4 ;  /* 0x00000000040472ca */ /* 0x000fe400000e0000 */
[----:B------:R-:W-:Y:S01]  /*18e00*/  R2UR UR5, R5 ;  /* 0x00000000050572ca */ /* 0x000fe200000e0000 */
[----:B------:R-:W-:Y:S02]  /*18e10*/  WARPGROUP.DEPBAR.LE gsb0, 0x0 ;  /* 0x00008000000079c5 */ /* 0x000fe40000010000 */
[----:B------:R0:W5:Y:S04]  /*18e20*/  LD.E R12, desc[UR44][R16.64+0x1e8] ;  /* 0x0001e82c100c7980 */ /* 0x000168000c101900 */
[----:B------:R0:W5:Y:S04]  /*18e30*/  LD.E R13, desc[UR44][R16.64+0x1ec] ;  /* 0x0001ec2c100d7980 */ /* 0x000168000c101900 */
[----:B------:R0:W-:Y:S01]  /*18e40*/  ST.E desc[UR44][R16.64+0x80], R15 ;  /* 0x0000800f10007985 */ /* 0x0001e2000c10192c */
[----:B------:R-:W-:-:S06]  /*18e50*/  WARPGROUP.ARRIVE ;  /* 0x00000000000079c5 */ /* 0x000fcc0000000000 */
        /* <DEDUP_REMOVED lines=9> */
[----:B------:R0:W-:Y:S01]  /*18ef0*/  ST.E desc[UR44][R16.64+0x80], R15 ;  /* 0x0000800f10007985 */ /* 0x0001e2000c10192c */
[----:B------:R-:W-:-:S09]  /*18f00*/  WARPGROUP.ARRIVE ;  /* 0x00000000000079c5 */ /* 0x000fd20000000000 */
[----:B------:R-:W-:Y:S01]  /*18f10*/  HGMMA.64x64x16.F32.BF16 R24, gdesc[UR4], R24, gsb0 ;  /* 0x00e00000041879f0 */ /* 0x000fe20008001818 */
[----:B------:R-:W-:Y:S02]  /*18f20*/  VIADD R4, R2, 0x6 ;  /* 0x0000000602047836 */ /* 0x000fe40000000000 */
[----:B------:R-:W-:Y:S02]  /*18f30*/  VIADD R2, R10, 0x6 ;  /* 0x000000060a027836 */ /* 0x000fe40000000000 */
[----:B------:R-:W-:Y:S02]  /*18f40*/  IMAD.MOV.U32 R5, RZ, RZ, R7 ;  /* 0x000000ffff057224 */ /* 0x000fe400078e0007 */
[----:B------:R-:W-:Y:S01]  /*18f50*/  IMAD.MOV.U32 R3, RZ, RZ, R11 ;  /* 0x000000ffff037224 */ /* 0x000fe200078e000b */
[----:B------:R-:W-:Y:S02]  /*18f60*/  R2UR UR6, R4 ;  /* 0x00000000040672ca */ /* 0x000fe400000e0000 */
[----:B------:R-:W-:-:S02]  /*18f70*/  R2UR UR7, R5 ;  /* 0x00000000050772ca */ /* 0x000fc400000e0000 */
[----:B------:R-:W-:Y:S02]  /*18f80*/  R2UR UR4, R2 ;  /* 0x00000000020472ca */ /* 0x000fe400000e0000 */
[----:B------:R-:W-:Y:S01]  /*18f90*/  R2UR UR5, R3 ;  /* 0x00000000030572ca */ /* 0x000fe200000e0000 */
[----:B------:R-:W-:Y:S02]  /*18fa0*/  WARPGROUP.DEPBAR.LE gsb0, 0x0 ;  /* 0x00008000000079c5 */ /* 0x000fe40000010000 */
[----:B------:R0:W-:Y:S01]  /*18fb0*/  ST.E desc[UR44][R16.64+0x80], R15 ;  /* 0x0000800f10007985 */ /* 0x0001e2000c10192c */
[----:B------:R-:W-:-:S09]  /*18fc0*/  WARPGROUP.ARRIVE ;  /* 0x00000000000079c5 */ /* 0x000fd20000000000 */
[----:B------:R-:W-:Y:S01]  /*18fd0*/  HGMMA.64x64x16.F32.BF16 R24, gdesc[UR4], R24, gsb0 ;  /* 0x00e00000041879f0 */ /* 0x000fe20008001818 */
[----:B--2---:R-:W-:-:S04]  /*18fe0*/  LOP3.LUT R18, R18, 0x1, RZ, 0xfc, !PT ;  /* 0x0000000112127812 */ /* 0x004fc800078efcff */
[----:B------:R-:W-:Y:S01]  /*18ff0*/  ISETP.NE.AND P1, PT, R18, 0x3, PT ;  /* 0x000000031200780c */ /* 0x000fe20003f25270 */
[----:B------:R-:W-:Y:S01]  /*19000*/  BSSY B0, `(.L_x_5088) ;  /* 0x0000005000007945 */ /* 0x000fe20003800000 */
[----:B------:R-:W-:Y:S02]  /*19010*/  WARPGROUP.DEPBAR.LE gsb0, 0x0 ;  /* 0x00008000000079c5 */ /* 0x000fe40000010000 */
[----:B------:R0:W-:Y:S09]  /*19020*/  ST.E desc[UR44][R16.64+0x80], R15 ;  /* 0x0000800f10007985 */ /* 0x0001f2000c10192c */
[----:B------:R-:W-:Y:S05]  /*19030*/  @!P1 BRA `(.L_x_5089) ;  /* 0x0000000000049947 */ /* 0x000fea0003800000 */
[----:B------:R-:W-:Y:S01]  /*19040*/  BPT.TRAP 0x1 ;  /* 0x000000040000795c */ /* 0x000fe20000300000 */
.L_x_5089:
[----:B------:R-:W-:Y:S05]  /*19050*/  BSYNC B0 ;  /* 0x0000000000007941 */ /* 0x000fea0003800000 */
.L_x_5088:
[----:B------:R-:W2:Y:S01]  /*19060*/  LD.E.64 R2, desc[UR44][R16.64+0x40] ;  /* 0x0000402c10027980 */ /* 0x000ea2000c101b00 */
[----:B-----5:R-:W-:Y:S02]  /*19070*/  SHF.L.U32 R13, R13, 0x1f, RZ ;  /* 0x0000001f0d0d7819 */ /* 0x020fe400000006ff */
[----:B--2---:R-:W-:-:S05]  /*19080*/  MOV R3, R2 ;  /* 0x0000000200037202 */ /* 0x004fca0000000f00 */
[----:B------:R-:W-:-:S04]  /*19090*/  IMAD R12, R12, 0x8, R3 ;  /* 0x000000080c0c7824 */ /* 0x000fc800078e0203 */
[----:B------:R1:W2:Y:S01]  /*190a0*/  SYNCS.PHASECHK.TRANS64.TRYWAIT P1, [R12+URZ], R13 ;  /* 0x0000000d0c0075a7 */ /* 0x0002a2000802017f */
[----:B------:R-:W3:Y:S04]  /*190b0*/  LD.E R2, desc[UR44][R16.64+0x54] ;  /* 0x0000542c10027980 */ /* 0x000ee8000c101900 */
[----:B------:R1:W5:Y:S04]  /*190c0*/  LD.E R4, desc[UR44][R16.64+0x1e8] ;  /* 0x0001e82c10047980 */ /* 0x000368000c101900 */
[----:B------:R1:W5:Y:S01]  /*190d0*/  LD.E R5, desc[UR44][R16.64+0x1ec] ;  /* 0x0001ec2c10057980 */ /* 0x000362000c101900 */
[----:B------:R-:W-:Y:S01]  /*190e0*/  BSSY B0, `(.L_x_5090) ;  /* 0x0000005000007945 */ /* 0x000fe20003800000 */
[----:B---3--:R-:W-:-:S04]  /*190f0*/  LOP3.LUT R2, R2, 0x1, RZ, 0xfc, !PT ;  /* 0x0000000102027812 */ /* 0x008fc800078efcff */
[----:B------:R-:W-:-:S13]  /*19100*/  ISETP.NE.AND P2, PT, R2, 0x3, PT ;  /* 0x000000030200780c */ /* 0x000fda0003f45270 */
[----:B-12---:R-:W-:Y:S05]  /*19110*/  @!P2 BRA `(.L_x_5091) ;  /* 0x000000000004a947 */ /* 0x006fea0003800000 */
[----:B------:R-:W-:Y:S01]  /*19120*/  BPT.TRAP 0x1 ;  /* 0x000000040000795c */ /* 0x000fe20000300000 */
.L_x_5091:
[----:B------:R-:W-:Y:S05]  /*19130*/  BSYNC B0 ;  /* 0x0000000000007941 */ /* 0x000fea0003800000 */
.L_x_5090:
[----:B------:R-:W-:Y:S04]  /*19140*/  BSSY B0, `(.L_x_5092) ;  /* 0x0000008000007945 */ /* 0x000fe80003800000 */
[----:B------:R-:W-:Y:S05]  /*19150*/  @P1 BRA `(.L_x_5093) ;  /* 0x0000000000181947 */ /* 0x000fea0003800000 */
[----:B------:R-:W2:Y:S01]  /*19160*/  LD.E.64 R2, desc[UR44][R16.64+0x40] ;  /* 0x0000402c10027980 */ /* 0x000ea2000c101b00 */
[----:B-----5:R-:W-:Y:S02]  /*19170*/  SHF.L.U32 R5, R5, 0x1f, RZ ;  /* 0x0000001f05057819 */ /* 0x020fe400000006ff */
[----:B--2---:R-:W-:-:S05]  /*19180*/  MOV R3, R2 ;  /* 0x0000000200037202 */ /* 0x004fca0000000f00 */
[----:B------:R-:W-:-:S04]  /*19190*/  IMAD R4, R4, 0x8, R3 ;  /* 0x0000000804047824 */ /* 0x000fc800078e0203 */
[----:B------:R-:W1:Y:S02]  /*191a0*/  SYNCS.PHASECHK.TRANS64.TRYWAIT P1, [R4+URZ], R5 ;  /* 0x00000005040075a7 */ /* 0x000e64000802017f */
[----:B-1----:R-:W-:Y:S05]  /*191b0*/  @!P1 BRA `(.L_x_5094) ;  /* 0x0000013c00309947 */ /* 0x002fea0003800000 */
.L_x_5093:
[----:B------:R-:W-:Y:S05]  /*191c0*/  BSYNC B0 ;  /* 0x0000000000007941 */ /* 0x000fea0003800000 */
.L_x_5092:
[----:B------:R-:W2:Y:S04]  /*191d0*/  LD.E R6, desc[UR44][R16.64+0x88] ;  /* 0x0000882c10067980 */ /* 0x000ea8000c101900 */
[----:B------:R-:W3:Y:S04]  /*191e0*/  LD.E R7, desc[UR44][R16.64+0x1e8] ;  /* 0x0001e82c10077980 */ /* 0x000ee8000c101900 */
[----:B------:R-:W3:Y:S04]  /*191f0*/  LD.E.64 R2, desc[UR44][R16.64+0xb8] ;  /* 0x0000b82c10027980 */ /* 0x000ee8000c101b00 */
[----:B-1---5:R-:W4:Y:S04]  /*19200*/  LD.E.64 R4, desc[UR44][R16.64+0xb0] ;  /* 0x0000b02c10047980 */ /* 0x022f28000c101b00 */
[----:B------:R-:W4:Y:S04]  /*19210*/  LD.E.64 R8, desc[UR44][R16.64+0xb0] ;  /* 0x0000b02c10087980 */ /* 0x000f28000c101b00 */
[----:B------:R-:W4:Y:S04]  /*19220*/  LD.E.64 R10, desc[UR44][R16.64+0xb0] ;  /* 0x0000b02c100a7980 */ /* 0x000f28000c101b00 */
[----:B------:R-:W4:Y:S01]  /*19230*/  LD.E.64 R12, desc[UR44][R16.64+0xb0] ;  /* 0x0000b02c100c7980 */ /* 0x000f22000c101b00 */
[----:B------:R-:W-:Y:S05]  /*19240*/  WARPSYNC.ALL ;  /* 0x0000000000007948 */ /* 0x000fea0003800000 */
[----:B------:R-:W4:Y:S01]  /*19250*/  LD.E.64 R18, desc[UR44][R16.64+0xb0] ;  /* 0x0000b02c10127980 */ /* 0x000f22000c101b00 */
[----:B------:R-:W-:Y:S01]  /*19260*/  WARPGROUP.ARRIVE ;  /* 0x00000000000079c5 */ /* 0x000fe20000000000 */
[----:B--2---:R-:W-:Y:S01]  /*19270*/  ISETP.NE.U32.AND P1, PT, R6, RZ, PT ;  /* 0x000000ff0600720c */ /* 0x004fe20003f25070 */
[----:B---3--:R-:W-:Y:S01]  /*19280*/  IMAD R2, R7, 0x1000, R2 ;  /* 0x0000100007027824 */ /* 0x008fe200078e0202 */
[----:B------:R-:W-:-:S02]  /*19290*/  R2UR UR7, R3 ;  /* 0x00000000030772ca */ /* 0x000fc400000e0000 */
[----:B----4-:R-:W-:Y:S02]  /*192a0*/  R2UR UR4, R4 ;  /* 0x00000000040472ca */ /* 0x010fe400000e0000 */
[----:B------:R-:W-:Y:S02]  /*192b0*/  R2UR UR6, R2 ;  /* 0x00000000020672ca */ /* 0x000fe400000e0000 */
[----:B------:R-:W-:-:S05]  /*192c0*/  R2UR UR5, R5 ;  /* 0x00000000050572ca */ /* 0x000fca00000e0000 */
[----:B------:R-:W-:-:S08]  /*192d0*/  VOTEU.ANY UP0, P1 ;  /* 0x00000000003f7886 */ /* 0x000fd00000800100 */
[----:B------:R-:W-:Y:S01]  /*192e0*/  HGMMA.64x64x16.F32.BF16 R24, gdesc[UR4], R24, UP0, gsb0 ;  /* 0x00e00000041879f0 */ /* 0x000fe2000b801818 */
        /* <DEDUP_REMOVED lines=9> */
[----:B------:R-:W2:Y:S04]  /*19380*/  LD.E.64 R20, desc[UR44][R16.64+0xb0] ;  /* 0x0000b02c10147980 */ /* 0x000ea8000c101b00 */
[----:B------:R-:W-:Y:S01]  /*19390*/  ST.E desc[UR44][R16.64+0x88], R15 ;  /* 0x0000880f10007985 */ /* 0x000fe2000c10192c */
[----:B------:R-:W-:-:S06]  /*193a0*/  WARPGROUP.ARRIVE ;  /* 0x00000000000079c5 */ /* 0x000fcc0000000000 */
        /* <DEDUP_REMOVED lines=10> */
[----:B------:R-:W3:Y:S04]  /*19450*/  LD.E.64 R8, desc[UR44][R16.64+0xb0] ;  /* 0x0000b02c10087980 */ /* 0x000ee8000c101b00 */
        /* <DEDUP_REMOVED lines=12> */
[----:B------:R-:W4:Y:S04]  /*19520*/  LD.E.64 R10, desc[UR44][R16.64+0xb0] ;  /* 0x0000b02c100a7980 */ /* 0x000f28000c101b00 */
        /* <DEDUP_REMOVED lines=17> */
[----:B------:R-:W-:-:S03]  /*19640*/  IMAD.MOV.U32 R7, RZ, RZ, R3 ;  /* 0x000000ffff077224 */ /* 0x000fc600078e0003 */
[----:B------:R-:W-:Y:S02]  /*19650*/  R2UR UR6, R6 ;  /* 0x00000000060672ca */ /* 0x000fe400000e0000 */
[----:B------:R-:W-:Y:S01]  /*19660*/  R2UR UR7, R7 ;  /* 0x00000000070772ca */ /* 0x000fe200000e0000 */
[----:B--2---:R-:W-:Y:S02]  /*19670*/  VIADD R4, R20, 0x202 ;  /* 0x0000020214047836 */ /* 0x004fe40000000000 */
[----:B------:R-:W-:-:S03]  /*19680*/  IMAD.MOV.U32 R5, RZ, RZ, R21 ;  /* 0x000000ffff057224 */ /* 0x000fc600078e0015 */
        /* <DEDUP_REMOVED lines=8> */
[----:B------:R-:W-:-:S03]  /*19710*/  IMAD.MOV.U32 R7, RZ, RZ, R3 ;  /* 0x000000ffff077224 */ /* 0x000fc600078e0003 */
[----:B------:R-:W-:Y:S02]  /*19720*/  R2UR UR6, R6 ;  /* 0x00000000060672ca */ /* 0x000fe400000e0000 */
[----:B------:R-:W-:Y:S01]  /*19730*/  R2UR UR7, R7 ;  /* 0x00000000070772ca */ /* 0x000fe200000e0000 */
[----:B---3--:R-:W-:Y:S02]  /*19740*/  VIADD R4, R8, 0x204 ;  /* 0x0000020408047836 */ /* 0x008fe40000000000 */
[----:B------:R-:W-:-:S03]  /*19750*/  IMAD.MOV.U32 R5, RZ, RZ, R9 ;  /* 0x000000ffff057224 */ /* 0x000fc600078e0009 */
        /* <DEDUP_REMOVED lines=8> */
[----:B------:R-:W-:-:S03]  /*197e0*/  IMAD.MOV.U32 R7, RZ, RZ, R3 ;  /* 0x000000ffff077224 */ /* 0x000fc600078e0003 */
[----:B------:R-:W-:Y:S02]  /*197f0*/  R2UR UR6, R6 ;  /* 0x00000000060672ca */ /* 0x000fe400000e0000 */
[----:B------:R-:W-:Y:S01]  /*19800*/  R2UR UR7, R7 ;  /* 0x00000000070772ca */ /* 0x000fe200000e0000 */
[----:B----4-:R-:W-:Y:S02]  /*19810*/  VIADD R4, R10, 0x206 ;  /* 0x000002060a047836 */ /* 0x010fe40000000000 */
[----:B------:R-:W-:-:S03]  /*19820*/  IMAD.MOV.U32 R5, RZ, RZ, R11 ;  /* 0x000000ffff057224 */ /* 0x000fc600078e000b */
        /* <DEDUP_REMOVED lines=11> */
[----:B------:R-:W-:Y:S02]  /*198e0*/  VIADD R4, R12, 0x400 ;  /* 0x000004000c047836 */ /* 0x000fe40000000000 */
        /* <DEDUP_REMOVED lines=94> */
[----:B------:R-:W1:Y:S01]  /*19ed0*/  S2R R62, SR_TID.X ;  /* 0x00000000003e7919 */ /* 0x000e620000002100 */
[----:B------:R-:W-:Y:S02]  /*19ee0*/  WARPGROUP.DEPBAR.LE gsb0, 0x0 ;  /* 0x00008000000079c5 */ /* 0x000fe40000010000 */
[----:B------:R-:W4:Y:S04]  /*19ef0*/  LD.E.64 R60, desc[UR44][R16.64+0xb0] ;  /* 0x0000b02c103c7980 */ /* 0x000f28000c101b00 */
[----:B------:R-:W-:Y:S01]  /*19f00*/  ST.E desc[UR44][R16.64+0x88], R15 ;  /* 0x0000880f10007985 */ /* 0x000fe2000c10192c */
[----:B------:R-:W-:-:S06]  /*19f10*/  WARPGROUP.ARRIVE ;  /* 0x00000000000079c5 */ /* 0x000fcc0000000000 */
[----:B------:R-:W-:Y:S01]  /*19f20*/  HGMMA.64x64x16.F32.BF16 R24, gdesc[UR4], R24, gsb0 ;  /* 0x00e00000041879f0 */ /* 0x000fe20008001818 */
[----:B-1----:R-:W-:-:S05]  /*19f30*/  SHF.R.U32.HI R62, RZ, 0x7, R62 ;  /* 0x00000007ff3e7819 */ /* 0x002fca000001163e */
[----:B------:R-:W1:Y:S01]  /*19f40*/  SHFL.IDX PT, R4, R62, RZ, 0x1f ;  /* 0x00001fff3e047589 */ /* 0x000e6200000e0000 */
[----:B------:R-:W-:Y:S02]  /*19f50*/  VIADD R10, R2, 0x800 ;  /* 0x00000800020a7836 */ /* 0x000fe40000000000 */
[----:B------:R-:W-:Y:S01]  /*19f60*/  IMAD.MOV.U32 R7, RZ, RZ, R3 ;  /* 0x000000ffff077224 */ /* 0x000fe200078e0003 */
[----:B------:R-:W-:Y:S02]  /*19f70*/  UMOV UR4, 0x1 ;  /* 0x0000000100047882 */ /* 0x000fe40000000000 */
[----:B------:R-:W-:Y:S02]  /*19f80*/  UISETP.NE.U32.AND UP0, UPT, UR4, URZ, UPT ;  /* 0x0000003f0400728c */ /* 0x000fe4000bf05070 */
[----:B------:R-:W-:Y:S02]  /*19f90*/  R2UR UR11, R7 ;  /* 0x00000000070b72ca */ /* 0x000fe400000e0000 */
[----:B-1----:R-:W-:-:S04]  /*19fa0*/  ISETP.GT.AND P1, PT, R4, 0x7f, PT ;  /* 0x0000007f0400780c */ /* 0x002fc80003f24270 */
[----:B------:R-:W-:Y:S01]  /*19fb0*/  SEL R11, RZ, 0x2, !P1 ;  /* 0x00000002ff0b7807 */ /* 0x000fe20004800000 */
[----:B------:R-:W-:-:S03]  /*19fc0*/  IMAD.MOV.U32 R5, RZ, RZ, R9 ;  /* 0x000000ffff057224 */ /* 0x000fc600078e0009 */
[----:B------:R-:W-:Y:S01]  /*19fd0*/  IADD3 R4, R8, 0x800, R11 ;  /* 0x0000080008047810 */ /* 0x000fe20007ffe00b */
[----:B------:R-:W-:Y:S01]  /*19fe0*/  IMAD.IADD R6, R11, 0x1, R10 ;  /* 0x000000010b067824 */ /* 0x000fe200078e020a */
[----:B------:R-:W-:Y:S02]  /*19ff0*/  R2UR UR9, R5 ;  /* 0x00000000050972ca */ /* 0x000fe400000e0000 */
[----:B------:R-:W-:Y:S02]  /*1a000*/  R2UR UR8, R4 ;  /* 0x00000000040872ca */ /* 0x000fe400000e0000 */
[----:B------:R-:W-:Y:S01]  /*1a010*/  R2UR UR10, R6 ;  /* 0x00000000060a72ca */ /* 0x000fe200000e0000 */
[----:B------:R-:W-:Y:S02]  /*1a020*/  WARPGROUP.DEPBAR.LE gsb0, 0x0 ;  /* 0x00008000000079c5 */ /* 0x000fe40000010000 */
[----:B------:R-:W4:Y:S04]  /*1a030*/  LD.E.64 R8, desc[UR44][R16.64+0xb0] ;  /* 0x0000b02c10087980 */ /* 0x000f28000c101b00 */
[----:B------:R-:W-:Y:S01]  /*1a040*/  ST.E desc[UR44][R16.64+0x88], R15 ;  /* 0x0000880f10007985 */ /* 0x000fe2000c10192c */
[----:B------:R-:W-:-:S06]  /*1a050*/  WARPGROUP.ARRIVE ;  /* 0x00000000000079c5 */ /* 0x000fcc0000000000 */
[----:B------:R-:W-:Y:S01]  /*1a060*/  HGMMA.64x64x16.F32.BF16 R24, gdesc[UR8], R24, UP0, gsb0 ;  /* 0x00e00000081879f0 */ /* 0x000fe2000b801818 */
[----:B------:R-:W-:-:S05]  /*1a070*/  IMAD.MOV.U32 R19, RZ, RZ, 0x4 ;  /* 0x00000004ff137424 */ /* 0x000fca00078e00ff */
[----:B------:R-:W-:Y:S01]  /*1a080*/  SEL R13, R19, 0x2, P1 ;  /* 0x00000002130d7807 */ /* 0x000fe20000800000 */
[----:B------:R-:W-:-:S04]  /*1a090*/  IMAD.MOV.U32 R7, RZ, RZ, R3 ;  /* 0x000000ffff077224 */ /* 0x000fc800078e0003 */
[----:B------:R-:W-:Y:S01]  /*1a0a0*/  IMAD.IADD R6, R10, 0x1, R13 ;  /* 0x000000010a067824 */ /* 0x000fe200078e020d */
[----:B------:R-:W-:-:S04]  /*1a0b0*/  R2UR UR7, R7 ;  /* 0x00000000070772ca */ /* 0x000fc800000e0000 */
[----:B------:R-:W-:Y:S01]  /*1a0c0*/  R2UR UR6, R6 ;  /* 0x00000000060672ca */ /* 0x000fe200000e0000 */
[----:B--2---:R-:W-:Y:S01]  /*1a0d0*/  IMAD.MOV.U32 R5, RZ, RZ, R57 ;  /* 0x000000ffff057224 */ /* 0x004fe200078e0039 */
[----:B------:R-:W-:-:S04]  /*1a0e0*/  IADD3 R4, R13, 0x800, R56 ;  /* 0x000008000d047810 */ /* 0x000fc80007ffe038 */
[----:B------:R-:W-:Y:S02]  /*1a0f0*/  R2UR UR4, R4 ;  /* 0x00000000040472ca */ /* 0x000fe400000e0000 */
[----:B------:R-:W-:Y:S01]  /*1a100*/  R2UR UR5, R5 ;  /* 0x00000000050572ca */ /* 0x000fe200000e0000 */
[----:B------:R-:W-:Y:S02]  /*1a110*/  WARPGROUP.DEPBAR.LE gsb0, 0x0 ;  /* 0x00008000000079c5 */ /* 0x000fe40000010000 */
[----:B------:R-:W2:Y:S04]  /*1a120*/  LD.E.64 R20, desc[UR44][R16.64+0xb0] ;  /* 0x0000b02c10147980 */ /* 0x000ea8000c101b00 */
[----:B------:R-:W-:Y:S01]  /*1a130*/  ST.E desc[UR44][R16.64+0x88], R15 ;  /* 0x0000880f10007985 */ /* 0x000fe2000c10192c */
[----:B------:R-:W-:-:S06]  /*1a140*/  WARPGROUP.ARRIVE ;  /* 0x00000000000079c5 */ /* 0x000fcc0000000000 */
[----:B------:R-:W-:Y:S01]  /*1a150*/  HGMMA.64x64x16.F32.BF16 R24, gdesc[UR4], R24, gsb0 ;  /* 0x00e00000041879f0 */ /* 0x000fe20008001818 */
[----:B------:R-:W-:Y:S01]  /*1a160*/  SEL R19, R19, 0x6, !P1 ;  /* 0x0000000613137807 */ /* 0x000fe20004800000 */
[----:B------:R-:W-:-:S04]  /*1a170*/  IMAD.MOV.U32 R7, RZ, RZ, R3 ;  /* 0x000000ffff077224 */ /* 0x000fc800078e0003 */
[----:B------:R-:W-:Y:S01]  /*1a180*/  IMAD.IADD R6, R10, 0x1, R19 ;  /* 0x000000010a067824 */ /* 0x000fe200078e0213 */
[----:B------:R-:W-:-:S04]  /*1a190*/  R2UR UR7, R7 ;  /* 0x00000000070772ca */ /* 0x000fc800000e0000 */
[----:B------:R-:W-:Y:S01]  /*1a1a0*/  R2UR UR6, R6 ;  /* 0x00000000060672ca */ /* 0x000fe200000e0000 */
[----:B---3--:R-:W-:Y:S01]  /*1a1b0*/  IMAD.MOV.U32 R5, RZ, RZ, R59 ;  /* 0x000000ffff057224 */ /* 0x008fe200078e003b */
[----:B------:R-:W-:-:S04]  /*1a1c0*/  IADD3 R4, R19, 0x800, R58 ;  /* 0x0000080013047810 */ /* 0x000fc80007ffe03a */
[----:B------:R-:W-:Y:S02]  /*1a1d0*/  R2UR UR4, R4 ;  /* 0x00000000040472ca */ /* 0x000fe400000e0000 */
[----:B------:R-:W-:Y:S01]  /*1a1e0*/  R2UR UR5, R5 ;  /* 0x00000000050572ca */ /* 0x000fe200000e0000 */
[----:B------:R-:W-:Y:S02]  /*1a1f0*/  WARPGROUP.DEPBAR.LE gsb0, 0x0 ;  /* 0x00008000000079c5 */ /* 0x000fe40000010000 */
[----:B------:R-:W3:Y:S04]  /*1a200*/  LD.E.64 R56, desc[UR44][R16.64+0xb0] ;  /* 0x0000b02c10387980 */ /* 0x000ee8000c101b00 */
[----:B------:R-:W-:Y:S01]  /*1a210*/  ST.E desc[UR44][R16.64+0x88], R15 ;  /* 0x0000880f10007985 */ /* 0x000fe2000c10192c */
[----:B------:R-:W-:-:S06]  /*1a220*/  WARPGROUP.ARRIVE ;  /* 0x00000000000079c5 */ /* 0x000fcc0000000000 */
[----:B------:R-:W-:Y:S01]  /*1a230*/  HGMMA.64x64x16.F32.BF16 R24, gdesc[UR4], R24, gsb0 ;  /* 0x00e00000041879f0 */ /* 0x000fe20008001818 */
[----:B------:R-:W-:Y:S02]  /*1a240*/  IMAD.MOV.U32 R4, RZ, RZ, 0x28 ;  /* 0x00000028ff047424 */ /* 0x000fe400078e00ff */
[----:B------:R-:W-:-:S03]  /*1a250*/  IMAD.MOV.U32 R5, RZ, RZ, 0xa00 ;  /* 0x00000a00ff057424 */ /* 0x000fc600078e00ff */
[----:B------:R-:W-:Y:S02]  /*1a260*/  SEL R4, R4, 0x26, P1 ;  /* 0x0000002604047807 */ /* 0x000fe40000800000 */
[----:B------:R-:W-:-:S05]  /*1a270*/  SEL R5, R5, 0x980, P1 ;  /* 0x0000098005057807 */ /* 0x000fca0000800000 */
[----:B------:R-:W-:-:S05]  /*1a280*/  IMAD.IADD R4, R4, 0x1, R5 ;  /* 0x0000000104047824 */ /* 0x000fca00078e0205 */
[----:B------:R-:W-:Y:S01]  /*1a290*/  LOP3.LUT R7, R4, 0xa06, RZ, 0xc0, !PT ;  /* 0x00000a0604077812 */ /* 0x000fe200078ec0ff */
[----:B----4-:R-:W-:-:S04]  /*1a2a0*/  IMAD.MOV.U32 R5, RZ, RZ, R61 ;  /* 0x000000ffff057224 */ /* 0x010fc800078e003d */
        /* <DEDUP_REMOVED lines=8> */
[----:B------:R-:W4:Y:S04]  /*1a330*/  LD.E.64 R58, desc[UR44][R16.64+0xb0] ;  /* 0x0000b02c103a7980 */ /* 0x000f28000c101b00 */
[----:B------:R-:W-:Y:S01]  /*1a340*/  ST.E desc[UR44][R16.64+0x88], R15 ;  /* 0x0000880f10007985 */ /* 0x000fe2000c10192c */
[----:B------:R-:W-:-:S06]  /*1a350*/  WARPGROUP.ARRIVE ;  /* 0x00000000000079c5 */ /* 0x000fcc0000000000 */
[----:B------:R-:W-:Y:S01]  /*1a360*/  HGMMA.64x64x16.F32.BF16 R24, gdesc[UR4], R24, gsb0 ;  /* 0x00e00000041879f0 */ /* 0x000fe20008001818 */
[----:B------:R-:W-:Y:S02]  /*1a370*/  VIADD R10, R2, 0xa00 ;  /* 0x00000a00020a7836 */ /* 0x000fe40000000000 */
[----:B------:R-:W-:Y:S02]  /*1a380*/  IMAD.MOV.U32 R7, RZ, RZ, R3 ;  /* 0x000000ffff077224 */ /* 0x000fe400078e0003 */
[----:B------:R-:W-:-:S03]  /*1a390*/  IMAD.IADD R6, R11, 0x1, R10 ;  /* 0x000000010b067824 */ /* 0x000fc600078e020a */
[----:B------:R-:W-:Y:S02]  /*1a3a0*/  R2UR UR7, R7 ;  /* 0x00000000070772ca */ /* 0x000fe400000e0000 */
[----:B------:R-:W-:Y:S01]  /*1a3b0*/  R2UR UR6, R6 ;  /* 0x00000000060672ca */ /* 0x000fe200000e0000 */
[----:B------:R-:W-:Y:S01]  /*1a3c0*/  IMAD.MOV.U32 R5, RZ, RZ, R9 ;  /* 0x000000ffff057224 */ /* 0x000fe200078e0009 */
[----:B------:R-:W-:-:S04]  /*1a3d0*/  IADD3 R4, R11, 0xa00, R8 ;  /* 0x00000a000b047810 */ /* 0x000fc80007ffe008 */
[----:B------:R-:W-:Y:S02]  /*1a3e0*/  R2UR UR4, R4 ;  /* 0x00000000040472ca */ /* 0x000fe400000e0000 */
[----:B------:R-:W-:Y:S01]  /*1a3f0*/  R2UR UR5, R5 ;  /* 0x00000000050572ca */ /* 0x000fe200000e0000 */
[----:B------:R-:W-:Y:S02]  /*1a400*/  WARPGROUP.DEPBAR.LE gsb0, 0x0 ;  /* 0x00008000000079c5 */ /* 0x000fe40000010000 */
[----:B------:R-:W4:Y:S04]  /*1a410*/  LD.E.64 R60, desc[UR44][R16.64+0xb0] ;  /* 0x0000b02c103c7980 */ /* 0x000f28000c101b00 */
[----:B------:R-:W-:Y:S01]  /*1a420*/  ST.E desc[UR44][R16.64+0x88], R15 ;  /* 0x0000880f10007985 */ /* 0x000fe2000c10192c */
[----:B------:R-:W-:-:S06]  /*1a430*/  WARPGROUP.ARRIVE ;  /* 0x00000000000079c5 */ /* 0x000fcc0000000000 */
[----:B------:R-:W-:Y:S01]  /*1a440*/  HGMMA.64x64x16.F32.BF16 R24, gdesc[UR4], R24, gsb0 ;  /* 0x00e00000041879f0 */ /* 0x000fe20008001818 */
[----:B------:R-:W-:Y:S02]  /*1a450*/  IMAD.IADD R6, R13, 0x1, R10 ;  /* 0x000000010d067824 */ /* 0x000fe400078e020a */
[----:B------:R-:W-:-:S03]  /*1a460*/  IMAD.MOV.U32 R7, RZ, RZ, R3 ;  /* 0x000000ffff077224 */ /* 0x000fc600078e0003 */
[----:B------:R-:W-:Y:S02]  /*1a470*/  R2UR UR6, R6 ;  /* 0x00000000060672ca */ /* 0x000fe400000e0000 */
        /* <DEDUP_REMOVED lines=10> */
[----:B------:R-:W-:Y:S02]  /*1a520*/  IMAD.IADD R6, R19, 0x1, R10 ;  /* 0x0000000113067824 */ /* 0x000fe400078e020a */
[----:B------:R-:W-:-:S03]  /*1a530*/  IMAD.MOV.U32 R7, RZ, RZ, R3 ;  /* 0x000000ffff077224 */ /* 0x000fc600078e0003 */
[----:B------:R-:W-:Y:S02]  /*1a540*/  R2UR UR6, R6 ;  /* 0x00000000060672ca */ /* 0x000fe400000e0000 */
        /* <DEDUP_REMOVED lines=85> */
[----:B------:R-:W4:Y:S04]  /*1aaa0*/  @!P0 LD.E.64 R8, desc[UR44][R16.64+0x30] ;  /* 0x0000302c10088980 */ /* 0x000f28000c101b00 */
[----:B------:R-:W4:Y:S04]  /*1aab0*/  @!P0 LD.E R12, desc[UR44][R16.64+0x1e8] ;  /* 0x0001e82c100c8980 */ /* 0x000f28000c101900 */
[----:B------:R-:W-:Y:S01]  /*1aac0*/  ST.E desc[UR44][R16.64+0x88], R15 ;  /* 0x0000880f10007985 */ /* 0x000fe2000c10192c */
[----:B------:R-:W-:-:S06]  /*1aad0*/  WARPGROUP.ARRIVE ;  /* 0x00000000000079c5 */ /* 0x000fcc0000000000 */
[----:B------:R-:W-:Y:S01]  /*1aae0*/  HGMMA.64x64x16.F32.BF16 R24, gdesc[UR4], R24, gsb0 ;  /* 0x00e00000041879f0 */ /* 0x000fe20008001818 */
[----:B------:R-:W-:Y:S02]  /*1aaf0*/  VIADD R10, R2, 0xe00 ;  /* 0x00000e00020a7836 */ /* 0x000fe40000000000 */
[----:B------:R-:W-:Y:S02]  /*1ab00*/  IMAD.MOV.U32 R7, RZ, RZ, R3 ;  /* 0x000000ffff077224 */ /* 0x000fe400078e0003 */
[----:B------:R-:W-:-:S03]  /*1ab10*/  IMAD.IADD R6, R11, 0x1, R10 ;  /* 0x000000010b067824 */ /* 0x000fc600078e020a */
[----:B------:R-:W-:Y:S01]  /*1ab20*/  R2UR UR7, R7 ;  /* 0x00000000070772ca */ /* 0x000fe200000e0000 */
[----:B------:R-:W-:Y:S01]  /*1ab30*/  IMAD.MOV.U32 R5, RZ, RZ, R59 ;  /* 0x000000ffff057224 */ /* 0x000fe200078e003b */
[----:B------:R-:W-:Y:S02]  /*1ab40*/  IADD3 R4, R11, 0xe00, R58 ;  /* 0x00000e000b047810 */ /* 0x000fe40007ffe03a */
[----:B------:R-:W-:Y:S02]  /*1ab50*/  R2UR UR6, R6 ;  /* 0x00000000060672ca */ /* 0x000fe400000e0000 */
[----:B------:R-:W-:Y:S02]  /*1ab60*/  R2UR UR4, R4 ;  /* 0x00000000040472ca */ /* 0x000fe400000e0000 */
[----:B------:R-:W-:Y:S01]  /*1ab70*/  R2UR UR5, R5 ;  /* 0x00000000050572ca */ /* 0x000fe200000e0000 */
[----:B------:R-:W-:Y:S02]  /*1ab80*/  WARPGROUP.DEPBAR.LE gsb0, 0x0 ;  /* 0x00008000000079c5 */ /* 0x000fe40000010000 */
[----:B------:R-:W-:Y:S01]  /*1ab90*/  ST.E desc[UR44][R16.64+0x88], R15 ;  /* 0x0000880f10007985 */ /* 0x000fe2000c10192c */
[----:B------:R-:W-:-:S09]  /*1aba0*/  WARPGROUP.ARRIVE ;  /* 0x00000000000079c5 */ /* 0x000fd20000000000 */
        /* <DEDUP_REMOVED lines=22> */
[----:B------:R-:W-:Y:S01]  /*1ad10*/  ST.E desc[UR44][R16.64+0x88], R15 ;  /* 0x0000880f10007985 */ /* 0x000fe2000c10192c */
[----:B------:R-:W-:-:S09]  /*1ad20*/  WARPGROUP.ARRIVE ;  /* 0x00000000000079c5 */ /* 0x000fd20000000000 */
[----:B------:R-:W-:Y:S01]  /*1ad30*/  HGMMA.64x64x16.F32.BF16 R24, gdesc[UR4], R24, gsb0 ;  /* 0x00e00000041879f0 */ /* 0x000fe20008001818 */
[----:B------:R-:W-:Y:S02]  /*1ad40*/  IMAD.MOV.U32 R4, RZ, RZ, 0x40 ;  /* 0x00000040ff047424 */ /* 0x000fe400078e00ff */
[----:B------:R-:W-:-:S03]  /*1ad50*/  IMAD.MOV.U32 R5, RZ, RZ, 0x1000 ;  /* 0x00001000ff057424 */ /* 0x000fc600078e00ff */
[----:B------:R-:W-:Y:S02]  /*1ad60*/  SEL R4, R4, 0x3e, P1 ;  /* 0x0000003e04047807 */ /* 0x000fe40000800000 */
[----:B------:R-:W-:-:S05]  /*1ad70*/  SEL R5, R5, 0xf80, P1 ;  /* 0x00000f8005057807 */ /* 0x000fca0000800000 */
[----:B------:R-:W-:-:S05]  /*1ad80*/  IMAD.IADD R4, R4, 0x1, R5 ;  /* 0x0000000104047824 */ /* 0x000fca00078e0205 */
[----:B------:R-:W-:-:S05]  /*1ad90*/  LOP3.LUT R5, R4, 0x1e06, RZ, 0xc0, !PT ;  /* 0x00001e0604057812 */ /* 0x000fca00078ec0ff */
[----:B------:R-:W-:Y:S02]  /*1ada0*/  IMAD.IADD R4, R2, 0x1, R5 ;  /* 0x0000000102047824 */ /* 0x000fe400078e0205 */
[----:B----4-:R-:W-:Y:S02]  /*1adb0*/  IMAD.IADD R2, R5, 0x1, R20 ;  /* 0x0000000105027824 */ /* 0x010fe400078e0214 */
[----:B------:R-:W-:Y:S02]  /*1adc0*/  IMAD.MOV.U32 R5, RZ, RZ, R3 ;  /* 0x000000ffff057224 */ /* 0x000fe400078e0003 */
[----:B------:R-:W-:Y:S01]  /*1add0*/  IMAD.MOV.U32 R3, RZ, RZ, R21 ;  /* 0x000000ffff037224 */ /* 0x000fe200078e0015 */
[----:B------:R-:W-:Y:S02]  /*1ade0*/  R2UR UR6, R4 ;  /* 0x00000000040672ca */ /* 0x000fe400000e0000 */
[----:B------:R-:W-:Y:S02]  /*1adf0*/  R2UR UR7, R5 ;  /* 0x00000000050772ca */ /* 0x000fe400000e0000 */
[----:B------:R-:W-:-:S02]  /*1ae00*/  R2UR UR4, R2 ;  /* 0x00000000020472ca */ /* 0x000fc400000e0000 */
[----:B------:R-:W-:Y:S01]  /*1ae10*/  R2UR UR5, R3 ;  /* 0x00000000030572ca */ /* 0x000fe200000e0000 */
[----:B------:R-:W-:Y:S02]  /*1ae20*/  WARPGROUP.DEPBAR.LE gsb0, 0x0 ;  /* 0x00008000000079c5 */ /* 0x000fe40000010000 */
[----:B------:R-:W-:Y:S01]  /*1ae30*/  ST.E desc[UR44][R16.64+0x88], R15 ;  /* 0x0000880f10007985 */ /* 0x000fe2000c10192c */
[----:B------:R-:W-:-:S09]  /*1ae40*/  WARPGROUP.ARRIVE ;  /* 0x00000000000079c5 */ /* 0x000fd20000000000 */
[----:B------:R-:W-:Y:S01]  /*1ae50*/  HGMMA.64x64x16.F32.BF16 R24, gdesc[UR4], R24, gsb0 ;  /* 0x00e00000041879f0 */ /* 0x000fe20008001818 */
[----:B------:R-:W-:-:S05]  /*1ae60*/  @!P0 MOV R9, R8 ;  /* 0x0000000800098202 */ /* 0x000fca0000000f00 */
[----:B------:R-:W-:-:S05]  /*1ae70*/  @!P0 IMAD R12, R12, 0x8, R9 ;  /* 0x000000080c0c8824 */ /* 0x000fca00078e0209 */
[----:B------:R-:W-:Y:S01]  /*1ae80*/  @!P0 PRMT R12, RZ, 0x654, R12 ;  /* 0x00000654ff0c8816 */ /* 0x000fe2000000000c */
[----:B------:R-:W-:Y:S02]  /*1ae90*/  WARPGROUP.DEPBAR.LE gsb0, 0x0 ;  /* 0x00008000000079c5 */ /* 0x000fe40000010000 */
[----:B------:R0:W-:Y:S01]  /*1aea0*/  ST.E desc[UR44][R16.64+0x88], R15 ;  /* 0x0000880f10007985 */ /* 0x0001e2000c10192c */
[----:B------:R1:W-:Y:S03]  /*1aeb0*/  @!P0 SYNCS.ARRIVE.TRANS64.RED.A1T0 RZ, [R12+URZ], RZ ;  /* 0x000000ff0cff89a7 */ /* 0x0003e6000810043f */
[----:B------:R-:W2:Y:S04]  /*1aec0*/  LD.E.64 R18, desc[UR44][R16.64+0x120] ;  /* 0x0001202c10127980 */ /* 0x000ea8000c101b00 */
[----:B------:R-:W0:Y:S04]  /*1aed0*/  LDL R20, [R1+0xec] ;  /* 0x0000ec0001147983 */ /* 0x000e280000100800 */
[----:B-1----:R-:W3:Y:S04]  /*1aee0*/  LDL.64 R12, [R1+0x110] ;  /* 0x00011000010c7983 */ /* 0x002ee80000100a00 */
[----:B------:R-:W4:Y:S04]  /*1aef0*/  LDL R2, [R1+0x70] ;  /* 0x0000700001027983 */ /* 0x000f280000100800 */
[----:B------:R-:W4:Y:S04]  /*1af00*/  LDL R3, [R1+0x118] ;  /* 0x0001180001037983 */ /* 0x000f280000100800 */
[----:B------:R-:W4:Y:S04]  /*1af10*/  LDL.128 R8, [R1+0x100] ;  /* 0x0001000001087983 */ /* 0x000f280000100c00 */
[----:B------:R-:W4:Y:S04]  /*1af20*/  LDL.128 R4, [R1+0xf0] ;  /* 0x0000f00001047983 */ /* 0x000f280000100c00 */
[----:B--2---:R1:W2:Y:S01]  /*1af30*/  LD.E R18, desc[UR44][R18.64] ;  /* 0x0000002c12127980 */ /* 0x0042a2000c101900 */
[----:B0-----:R-:W-:-:S04]  /*1af40*/  SHF.R.S32.HI R15, RZ, 0x1f, R20 ;  /* 0x0000001fff0f7819 */ /* 0x001fc80000011414 */
[----:B-1----:R-:W-:-:S04]  /*1af50*/  LEA.HI R19, R15, R20, RZ, 0x7 ;  /* 0x000000140f137211 */ /* 0x002fc800078f38ff */
[----:B------:R-:W-:-:S05]  /*1af60*/  LOP3.LUT R19, R19, 0xffffff80, RZ, 0xc0, !PT ;  /* 0xffffff8013137812 */ /* 0x000fca00078ec0ff */
[----:B------:R-:W-:Y:S01]  /*1af70*/  IMAD.IADD R19, R20, 0x1, -R19 ;  /* 0x0000000114137824 */ /* 0x000fe200078e0a13 */
[----:B---3--:R-:W-:Y:S02]  /*1af80*/  ISETP.NE.AND P1, PT, R12, 0x1, PT ;  /* 0x000000010c00780c */ /* 0x008fe40003f25270 */
[----:B----4-:R-:W-:Y:S01]  /*1af90*/  ISETP.GE.AND P2, PT, R9, 0x1, PT ;  /* 0x000000010900780c */ /* 0x010fe20003f46270 */
[----:B------:R-:W-:Y:S01]  /*1afa0*/  BSSY B0, `(.L_x_5095) ;  /* 0x0000075000007945 */ /* 0x000fe20003800000 */
[-C--:B--2---:R-:W-:Y:S01]  /*1afb0*/  FMUL.FTZ R30, R30, R18.reuse ;  /* 0x000000121e1e7220 */ /* 0x084fe20000410000 */
[----:B------:R-:W-:-:S03]  /*1afc0*/  FMUL.FTZ R29, R29, R18 ;  /* 0x000000121d1d7220 */ /* 0x000fc60000410000 */
[----:B------:R0:W1:Y:S01]  /*1afd0*/  MUFU.TANH R57, R30 ;  /* 0x0000001e00397308 */ /* 0x0000620000002400 */
[----:B------:R-:W-:-:S07]  /*1afe0*/  FMUL.FTZ R32, R32, R18 ;  /* 0x0000001220207220 */ /* 0x000fce0000410000 */
[----:B------:R2:W3:Y:S01]  /*1aff0*/  MUFU.TANH R56, R29 ;  /* 0x0000001d00387308 */ /* 0x0004e20000002400 */
[----:B0-----:R-:W-:-:S04]  /*1b000*/  SHF.R.S32.HI R30, RZ, 0x1f, R19 ;  /* 0x0000001fff1e7819 */ /* 0x001fc80000011413 */
[CC--:B------:R-:W-:Y:S02]  /*1b010*/  LEA.HI R21, R30.reuse, R19.reuse, RZ, 0x2 ;  /* 0x000000131e157211 */ /* 0x0c0fe400078f10ff */
[----:B--2---:R-:W-:Y:S01]  /*1b020*/  LEA.HI R29, R15, R20, RZ, 0x2 ;  /* 0x000000140f1d7211 */ /* 0x004fe200078f10ff */
[----:B------:R0:W2:Y:S01]  /*1b030*/  MUFU.TANH R59, R32 ;  /* 0x00000020003b7308 */ /* 0x0000a20000002400 */
[--C-:B------:R-:W-:Y:S02]  /*1b040*/  SHF.R.S32.HI R15, RZ, 0x2, R21.reuse ;  /* 0x00000002ff0f7819 */ /* 0x100fe40000011415 */
[----:B------:R-:W-:Y:S01]  /*1b050*/  LOP3.LUT R29, R29, 0xfffffffc, RZ, 0xc0, !PT ;  /* 0xfffffffc1d1d7812 */ /* 0x000fe200078ec0ff */
[----:B------:R-:W-:Y:S01]  /*1b060*/  FMUL.FTZ R31, R31, R18 ;  /* 0x000000121f1f7220 */ /* 0x000fe20000410000 */
[----:B------:R-:W-:Y:S02]  /*1b070*/  LEA.HI R30, R30, R19, RZ, 0x5 ;  /* 0x000000131e1e7211 */ /* 0x000fe400078f28ff */
[----:B0-----:R-:W-:Y:S01]  /*1b080*/  SHF.R.S32.HI R32, RZ, 0x1f, R21 ;  /* 0x0000001fff207819 */ /* 0x001fe20000011415 */
[----:B------:R-:W-:-:S03]  /*1b090*/  IMAD.IADD R20, R20, 0x1, -R29 ;  /* 0x0000000114147824 */ /* 0x000fc600078e0a1d */
[----:B------:R-:W-:Y:S01]  /*1b0a0*/  LEA.HI R32, R32, R15, RZ, 0x3 ;  /* 0x0000000f20207211 */ /* 0x000fe200078f18ff */
[----:B------:R0:W4:Y:S01]  /*1b0b0*/  MUFU.TANH R58, R31 ;  /* 0x0000001f003a7308 */ /* 0x0001220000002400 */
[----:B------:R-:W-:Y:S02]  /*1b0c0*/  SHF.R.S32.HI R29, RZ, 0x5, R30 ;  /* 0x00000005ff1d7819 */ /* 0x000fe4000001141e */
[----:B------:R-:W-:Y:S02]  /*1b0d0*/  LOP3.LUT R32, R32, 0xfffffff8, RZ, 0xc0, !PT ;  /* 0xfffffff820207812 */ /* 0x000fe400078ec0ff */
[----:B0-----:R-:W-:-:S03]  /*1b0e0*/  LEA.HI R31, R20, R20, RZ, 0x1 ;  /* 0x00000014141f7211 */ /* 0x001fc600078f08ff */
[----:B------:R-:W-:Y:S02]  /*1b0f0*/  IMAD.IADD R32, R15, 0x1, -R32 ;  /* 0x000000010f207824 */ /* 0x000fe400078e0a20 */
[----:B------:R-:W-:Y:S01]  /*1b100*/  IMAD R29, R2, 0x4, R29 ;  /* 0x00000004021d7824 */ /* 0x000fe200078e021d */
[----:B------:R-:W-:-:S03]  /*1b110*/  LOP3.LUT R31, R31, 0x1ffffffe, RZ, 0xc0, !PT ;  /* 0x1ffffffe1f1f7812 */ /* 0x000fc600078ec0ff */
[----:B------:R-:W-:Y:S02]  /*1b120*/  IMAD.U32 R32, R29, 0x10, R32 ;  /* 0x000000101d207824 */ /* 0x000fe400078e0020 */
[----:B------:R-:W-:-:S04]  /*1b130*/  IMAD.IADD R31, R20, 0x1, -R31 ;  /* 0x00000001141f7824 */ /* 0x000fc800078e0a1f */
[----:B------:R-:W-:-:S04]  /*1b140*/  IMAD R32, R31, 0x8, R32 ;  /* 0x000000081f207824 */ /* 0x000fc800078e0220 */
[----:B------:R-:W-:-:S05]  /*1b150*/  @P1 IMAD.HI.U32 R2, R32, R13, RZ ;  /* 0x0000000d20021227 */ /* 0x000fca00078e00ff */
[----:B------:R-:W-:Y:S01]  /*1b160*/  @P1 SHF.R.U32.HI R32, RZ, R3, R2 ;  /* 0x00000003ff201219 */ /* 0x000fe20000011602 */
[----:B------:R-:W-:Y:S01]  /*1b170*/  IMAD.SHL.U32 R20, R0, 0x40, RZ ;  /* 0x0000004000147824 */ /* 0x000fe200078e00ff */
[----:B------:R-:W-:-:S03]  /*1b180*/  LOP3.LUT R2, R21, 0x7ffffffc, RZ, 0xc0, !PT ;  /* 0x7ffffffc15027812 */ /* 0x000fc600078ec0ff */
[----:B------:R-:W0:Y:S01]  /*1b190*/  SHFL.IDX PT, R21, R32, RZ, 0x1c1f ;  /* 0x001c1fff20157589 */ /* 0x000e2200000e0000 */
[----:B------:R-:W-:Y:S01]  /*1b1a0*/  IADD3 R3, -R20, 0x1, RZ ;  /* 0x0000000114037810 */ /* 0x000fe20007ffe1ff */
        /* <DEDUP_REMOVED lines=27> */
[-C--:B------:R-:W-:Y:S01]  /*1b360*/  FMUL.FTZ R54, R54, R18.reuse ;  /* 0x0000001236367220 */ /* 0x080fe20000410000 */
[----:B------:R-:W-:Y:S01]  /*1b370*/  FMUL.FTZ R18, R55, R18 ;  /* 0x0000001237127220 */ /* 0x000fe20000410000 */
[----:B------:R-:W-:Y:S01]  /*1b380*/  IMAD R3, R2, -0x2, R3 ;  /* 0xfffffffe02037824 */ /* 0x000fe200078e0203 */
[----:B------:R-:W0:Y:S04]  /*1b390*/  MUFU.TANH R24, R24 ;  /* 0x0000001800187308 */ /* 0x000e280000002400 */
[----:B------:R-:W-:-:S04]  /*1b3a0*/  IADD3 R12, -R4, R3, R5 ;  /* 0x00000003040c7210 */ /* 0x000fc80007ffe105 */
[----:B------:R-:W0:Y:S01]  /*1b3b0*/  MUFU.TANH R25, R25 ;  /* 0x0000001900197308 */ /* 0x000e220000002400 */
[----:B------:R-:W-:-:S07]  /*1b3c0*/  LOP3.LUT R3, RZ, R6, RZ, 0x33, !PT ;  /* 0x00000006ff037212 */ /* 0x000fce00078e33ff */
        /* <DEDUP_REMOVED lines=27> */
[----:B------:R-:W-:-:S02]  /*1b580*/  IMAD.IADD R12, R12, 0x1, R3 ;  /* 0x000000010c0c7824 */ /* 0x000fc400078e0203 */
[----:B------:R-:W-:Y:S02]  /*1b590*/  IMAD.IADD R15, R8, 0x1, -R20 ;  /* 0x00000001080f7824 */ /* 0x000fe400078e0a14 */
[--C-:B0-----:R-:W-:Y:S02]  /*1b5a0*/  IMAD.IADD R6, R13, 0x1, R21.reuse ;  /* 0x000000010d067824 */ /* 0x101fe400078e0215 */
        /* <DEDUP_REMOVED lines=12> */
.L_x_5098:
[----:B------:R-:W-:-:S13]  /*1b670*/  ISETP.NE.AND P1, PT, R9, 0x1, PT ;  /* 0x000000010900780c */ /* 0x000fda0003f25270 */
[----:B------:R-:W-:-:S05]  /*1b680*/  @P1 IMAD.HI.U32 R8, R7, R10, RZ ;  /* 0x0000000a07081227 */ /* 0x000fca00078e00ff */
[----:B------:R-:W-:-:S07]  /*1b690*/  @P1 SHF.R.U32.HI R7, RZ, R11, R8 ;  /* 0x0000000bff071219 */ /* 0x000fce0000011608 */
.L_x_5099:
[----:B------:R-:W-:Y:S05]  /*1b6a0*/  BSYNC B1 ;  /* 0x0000000000017941 */ /* 0x000fea0003800000 */
.L_x_5097:
[----:B------:R-:W-:-:S04]  /*1b6b0*/  IMAD R7, R7, R9, -R20 ;  /* 0x0000000907077224 */ /* 0x000fc800078e0a14 */
[----:B------:R-:W-:-:S05]  /*1b6c0*/  IMAD R8, R2, -0x2, R7 ;  /* 0xfffffffe02087824 */ /* 0x000fca00078e0207 */
[----:B------:R-:W-:Y:S02]  /*1b6d0*/  VIMNMX R3, R3, R8, !PT ;  /* 0x0000000803037248 */ /* 0x000fe40007fe0100 */
[----:B------:R-:W-:-:S07]  /*1b6e0*/  VIADDMNMX R6, R8, R9, R6, PT ;  /* 0x0000000908067246 */ /* 0x000fce0003800106 */
.L_x_5096:
[----:B------:R-:W-:Y:S05]  /*1b6f0*/  BSYNC B0 ;  /* 0x0000000000007941 */ /* 0x000fea0003800000 */
.L_x_5095:
[C---:B------:R-:W-:Y:S01]  /*1b700*/  ISETP.GE.AND P1, PT, R15.reuse, 0x2, PT ;  /* 0x000000020f00780c */ /* 0x040fe20003f26270 */
[----:B------:R-:W0:Y:S01]  /*1b710*/  SHFL.IDX PT, R32, R32, 0x1, 0x1c1f ;  /* 0x003c1f0020207f89 */ /* 0x000e2200000e0000 */
[----:B------:R-:W-:Y:S01]  /*1b720*/  ISETP.GE.AND P5, PT, R15, 0xa, PT ;  /* 0x0000000a0f00780c */ /* 0x000fe20003fa6270 */
        /* <DEDUP_REMOVED lines=73> */
[----:B------:R-:W-:Y:S01]  /*1bbc0*/  ISETP.LT.OR P6, PT, R6, 0x3a, P6 ;  /* 0x0000003a0600780c */ /* 0x000fe200037c1670 */
[----:B------:R-:W-:-:S03]  /*1bbd0*/  IMAD.IADD R6, R13, 0x1, R32 ;  /* 0x000000010d067824 */ /* 0x000fc600078e0220 */
        /* <DEDUP_REMOVED lines=13> */
.L_x_5103:
[----:B------:R-:W-:-:S13]  /*1bcb0*/  ISETP.NE.AND P6, PT, R9, 0x1, PT ;  /* 0x000000010900780c */ /* 0x000fda0003fc5270 */
[----:B------:R-:W-:-:S05]  /*1bcc0*/  @P6 IMAD.HI.U32 R10, R4, R10, RZ ;  /* 0x0000000a040a6227 */ /* 0x000fca00078e00ff */
[----:B------:R-:W-:-:S07]  /*1bcd0*/  @P6 SHF.R.U32.HI R4, RZ, R11, R10 ;  /* 0x0000000bff046219 */ /* 0x000fce000001160a */
.L_x_5104:
[----:B------:R-:W-:Y:S05]  /*1bce0*/  BSYNC B1 ;  /* 0x0000000000017941 */ /* 0x000fea0003800000 */
.L_x_5102:
[----:B------:R-:W-:-:S04]  /*1bcf0*/  IMAD R5, R4, R9, -R20 ;  /* 0x0000000904057224 */ /* 0x000fc800078e0a14 */
[----:B------:R-:W-:-:S05]  /*1bd00*/  IMAD R2, R2, -0x2, R5 ;  /* 0xfffffffe02027824 */ /* 0x000fca00078e0205 */
[----:B------:R-:W-:Y:S02]  /*1bd10*/  VIADDMNMX R6, R2, R9, R6, PT ;  /* 0x0000000902067246 */ /* 0x000fe40003800106 */
[----:B------:R-:W-:-:S07]  /*1bd20*/  VIMNMX R3, R3, R2, !PT ;  /* 0x0000000203037248 */ /* 0x000fce0007fe0100 */
.L_x_5101:
[----:B------:R-:W-:Y:S05]  /*1bd30*/  BSYNC B0 ;  /* 0x0000000000007941 */ /* 0x000fea0003800000 */
.L_x_5100:
[C---:B------:R-:W-:Y:S02]  /*1bd40*/  ISETP.GT.AND P1, PT, R3.reuse, 0x1, !P1 ;  /* 0x000000010300780c */ /* 0x040fe40004f24270 */
[----:B------:R-:W-:Y:S02]  /*1bd50*/  ISETP.GT.AND P2, PT, R3, 0x8, !P2 ;  /* 0x000000080300780c */ /* 0x000fe40005744270 */
[C---:B------:R-:W-:Y:S02]  /*1bd60*/  ISETP.LT.OR P1, PT, R6.reuse, 0x2, P1 ;  /* 0x000000020600780c */ /* 0x040fe40000f21670 */
[----:B------:R-:W-:Y:S02]  /*1bd70*/  ISETP.LT.OR P2, PT, R6, 0x9, P2 ;  /* 0x000000090600780c */ /* 0x000fe40001741670 */
[----:B------:R-:W-:Y:S02]  /*1bd80*/  FSEL R71, R27, -INF , !P1 ;  /* 0xff8000001b477808 */ /* 0x000fe40004800000 */
[----:B------:R-:W-:-:S02]  /*1bd90*/  ISETP.NE.AND P1, PT, R8, RZ, PT ;  /* 0x000000ff0800720c */ /* 0x000fc40003f25270 */
[----:B------:R-:W2:Y:S01]  /*1bda0*/  LD.E.64 R8, desc[UR44][R16.64+0x200] ;  /* 0x0002002c10087980 */ /* 0x000ea2000c101b00 */
[----:B-1----:R-:W-:Y:S02]  /*1bdb0*/  FSEL R57, R57, -INF , !P2 ;  /* 0xff80000039397808 */ /* 0x002fe40005000000 */
[----:B------:R-:W-:Y:S02]  /*1bdc0*/  ISETP.GT.AND P1, PT, R3, 0x9, !P1 ;  /* 0x000000090300780c */ /* 0x000fe40004f24270 */
[----:B------:R-:W-:Y:S02]  /*1bdd0*/  ISETP.NE.AND P2, PT, R40, RZ, PT ;  /* 0x000000ff2800720c */ /* 0x000fe40003f45270 */
[----:B------:R-:W-:Y:S02]  /*1bde0*/  ISETP.LT.OR P1, PT, R6, 0xa, P1 ;  /* 0x0000000a0600780c */ /* 0x000fe40000f21670 */
[----:B------:R-:W-:Y:S02]  /*1bdf0*/  ISETP.NE.AND P6, PT, R7, RZ, PT ;  /* 0x000000ff0700720c */ /* 0x000fe40003fc5270 */
[----:B------:R-:W-:-:S02]  /*1be00*/  FSEL R73, R58, -INF , !P1 ;  /* 0xff8000003a497808 */ /* 0x000fc40004800000 */
[----:B------:R-:W-:-:S04]  /*1be10*/  ISETP.NE.AND P1, PT, R28, RZ, PT ;  /* 0x000000ff1c00720c */ /* 0x000fc80003f25270 */
[----:B------:R-:W-:-:S04]  /*1be20*/  ISETP.GT.AND P1, PT, R3, 0x10, !P1 ;  /* 0x000000100300780c */ /* 0x000fc80004f24270 */
[----:B------:R-:W-:-:S04]  /*1be30*/  ISETP.LT.OR P1, PT, R6, 0x11, P1 ;  /* 0x000000110600780c */ /* 0x000fc80000f21670 */
[----:B------:R-:W-:Y:S02]  /*1be40*/  FSEL R75, R34, -INF , !P1 ;  /* 0xff800000224b7808 */ /* 0x000fe40004800000 */
        /* <DEDUP_REMOVED lines=16> */
[----:B------:R-:W-:Y:S02]  /*1bf50*/  ISETP.GT.AND P1, PT, R3, 0x21, !P2 ;  /* 0x000000210300780c */ /* 0x000fe40005724270 */
[----:B------:R-:W-:Y:S02]  /*1bf60*/  ISETP.NE.AND P2, PT, R44, RZ, PT ;  /* 0x000000ff2c00720c */ /* 0x000fe40003f45270 */
[----:B------:R-:W-:-:S04]  /*1bf70*/  ISETP.LT.OR P1, PT, R6, 0x22, P1 ;  /* 0x000000220600780c */ /* 0x000fc80000f21670 */
[----:B------:R-:W-:Y:S02]  /*1bf80*/  FSEL R43, R43, -INF , !P1 ;  /* 0xff8000002b2b7808 */ /* 0x000fe40004800000 */
[C---:B------:R-:W-:Y:S02]  /*1bf90*/  ISETP.GT.AND P1, PT, R3.reuse, RZ, !P6 ;  /* 0x000000ff0300720c */ /* 0x040fe40007724270 */
[C---:B------:R-:W-:Y:S02]  /*1bfa0*/  ISETP.GT.AND P2, PT, R3.reuse, 0x29, !P2 ;  /* 0x000000290300780c */ /* 0x040fe40005744270 */
[----:B------:R-:W-:Y:S02]  /*1bfb0*/  ISETP.LT.OR P1, PT, R6, 0x1, P1 ;  /* 0x000000010600780c */ /* 0x000fe40000f21670 */
[----:B------:R-:W-:Y:S02]  /*1bfc0*/  ISETP.GT.AND P3, PT, R3, 0x30, !P3 ;  /* 0x000000300300780c */ /* 0x000fe40005f64270 */
[----:B------:R-:W-:-:S02]  /*1bfd0*/  FSEL R35, R26, -INF , !P1 ;  /* 0xff8000001a237808 */ /* 0x000fc40004800000 */
[----:B------:R-:W-:Y:S02]  /*1bfe0*/  ISETP.NE.AND P1, PT, R56, RZ, PT ;  /* 0x000000ff3800720c */ /* 0x000fe40003f25270 */
[C---:B------:R-:W-:Y:S02]  /*1bff0*/  ISETP.GT.AND P4, PT, R3.reuse, 0x31, !P4 ;  /* 0x000000310300780c */ /* 0x040fe40006784270 */
[----:B------:R-:W-:Y:S02]  /*1c000*/  ISETP.GT.AND P1, PT, R3, 0x28, !P1 ;  /* 0x000000280300780c */ /* 0x000fe40004f24270 */
[----:B------:R-:W-:Y:S02]  /*1c010*/  ISETP.NE.AND P6, PT, R15, RZ, PT ;  /* 0x000000ff0f00720c */ /* 0x000fe40003fc5270 */
[C---:B------:R-:W-:Y:S02]  /*1c020*/  ISETP.LT.OR P1, PT, R6.reuse, 0x29, P1 ;  /* 0x000000290600780c */ /* 0x040fe40000f21670 */
[----:B------:R-:W-:-:S02]  /*1c030*/  ISETP.LT.OR P2, PT, R6, 0x2a, P2 ;  /* 0x0000002a0600780c */ /* 0x000fc40001741670 */
[----:B------:R-:W-:Y:S02]  /*1c040*/  FSEL R83, R46, -INF , !P1 ;  /* 0xff8000002e537808 */ /* 0x000fe40004800000 */
[C---:B------:R-:W-:Y:S02]  /*1c050*/  ISETP.LT.OR P3, PT, R6.reuse, 0x31, P3 ;  /* 0x000000310600780c */ /* 0x040fe40001f61670 */
[----:B------:R-:W-:Y:S02]  /*1c060*/  FSEL R47, R47, -INF , !P2 ;  /* 0xff8000002f2f7808 */ /* 0x000fe40005000000 */
[----:B------:R-:W-:Y:S02]  /*1c070*/  ISETP.GT.AND P5, PT, R3, 0x38, !P5 ;  /* 0x000000380300780c */ /* 0x000fe40006fa4270 */
[----:B------:R-:W-:Y:S02]  /*1c080*/  ISETP.LT.OR P4, PT, R6, 0x32, P4 ;  /* 0x000000320600780c */ /* 0x000fe40002781670 */
[----:B------:R-:W-:-:S02]  /*1c090*/  FSEL R85, R50, -INF , !P3 ;  /* 0xff80000032557808 */ /* 0x000fc40005800000 */
[----:B------:R-:W-:Y:S02]  /*1c0a0*/  ISETP.GT.AND P1, PT, R3, 0x39, !P6 ;  /* 0x000000390300780c */ /* 0x000fe40007724270 */
[C---:B------:R-:W-:Y:S02]  /*1c0b0*/  ISETP.LT.OR P5, PT, R6.reuse, 0x39, P5 ;  /* 0x000000390600780c */ /* 0x040fe40002fa1670 */
[----:B------:R-:W-:Y:S02]  /*1c0c0*/  FSEL R51, R51, -INF , !P4 ;  /* 0xff80000033337808 */ /* 0x000fe40006000000 */
[----:B------:R-:W-:Y:S02]  /*1c0d0*/  ISETP.LT.OR P1, PT, R6, 0x3a, P1 ;  /* 0x0000003a0600780c */ /* 0x000fe40000f21670 */
[----:B------:R-:W-:Y:S02]  /*1c0e0*/  FSEL R87, R54, -INF , !P5 ;  /* 0xff80000036577808 */ /* 0x000fe40006800000 */
[----:B------:R-:W-:-:S02]  /*1c0f0*/  FSEL R89, R18, -INF , !P1 ;  /* 0xff80000012597808 */ /* 0x000fc40004800000 */
[----:B------:R-:W-:Y:S02]  /*1c100*/  LOP3.LUT R154, R158, 0x4, RZ, 0xfc, !PT ;  /* 0x000000049e9a7812 */ /* 0x000fe400078efcff */
[----:B--2---:R-:W-:-:S04]  /*1c110*/  FMNMX.FTZ R2, R19, R8, !PT ;  /* 0x0000000813027209 */ /* 0x004fc80007810000 */
        /* <DEDUP_REMOVED lines=12> */
[----:B------:R-:W-:Y:S02]  /*1c1e0*/  FMNMX.FTZ R4, R49, R2, !PT ;  /* 0x0000000231047209 */ /* 0x000fe40007810000 */
[----:B------:R-:W-:Y:S02]  /*1c1f0*/  FMNMX.FTZ R2, R35, R9, !PT ;  /* 0x0000000923027209 */ /* 0x000fe40007810000 */
[----:B------:R-:W-:Y:S02]  /*1c200*/  FMNMX.FTZ R4, R69, R4, !PT ;  /* 0x0000000445047209 */ /* 0x000fe40007810000 */
[----:B------:R-:W-:Y:S02]  /*1c210*/  FMNMX.FTZ R2, R71, R2, !PT ;  /* 0x0000000247027209 */ /* 0x000fe40007810000 */
[----:B------:R-:W-:Y:S02]  /*1c220*/  FMNMX.FTZ R5, R53, R4, !PT ;  /* 0x0000000435057209 */ /* 0x000fe40007810000 */
[----:B------:R-:W-:-:S03]  /*1c230*/  FMNMX.FTZ R2, R57, R2, !PT ;  /* 0x0000000239027209 */ /* 0x000fc60007810000 */
[----:B------:R-:W0:Y:S01]  /*1c240*/  SHFL.BFLY PT, R4, R5, 0x2, 0x1f ;  /* 0x0c401f0005047f89 */ /* 0x000e2200000e0000 */
[----:B------:R-:W-:-:S04]  /*1c250*/  FMNMX.FTZ R2, R73, R2, !PT ;  /* 0x0000000249027209 */ /* 0x000fc80007810000 */
[----:B------:R-:W-:-:S04]  /*1c260*/  FMNMX.FTZ R2, R75, R2, !PT ;  /* 0x000000024b027209 */ /* 0x000fc80007810000 */
[----:B------:R-:W-:-:S04]  /*1c270*/  FMNMX.FTZ R2, R77, R2, !PT ;  /* 0x000000024d027209 */ /* 0x000fc80007810000 */
[----:B------:R-:W-:-:S04]  /*1c280*/  FMNMX.FTZ R2, R79, R2, !PT ;  /* 0x000000024f027209 */ /* 0x000fc80007810000 */
[----:B------:R-:W-:-:S04]  /*1c290*/  FMNMX.FTZ R2, R39, R2, !PT ;  /* 0x0000000227027209 */ /* 0x000fc80007810000 */
[----:B------:R-:W-:Y:S02]  /*1c2a0*/  FMNMX.FTZ R2, R81, R2, !PT ;  /* 0x0000000251027209 */ /* 0x000fe40007810000 */
[----:B0-----:R-:W-:Y:S02]  /*1c2b0*/  FMNMX.FTZ R4, R5, R4, !PT ;  /* 0x0000000405047209 */ /* 0x001fe40007810000 */
        /* <DEDUP_REMOVED lines=8> */
[----:B0-----:R-:W-:Y:S01]  /*1c340*/  FMNMX.FTZ R7, R4, R7, !PT ;  /* 0x0000000704077209 */ /* 0x001fe20007810000 */
[----:B------:R-:W-:Y:S04]  /*1c350*/  ST.E desc[UR44][R16.64+0x200], R5 ;  /* 0x0002000510007985 */ /* 0x000fe8000c10192c */
[----:B------:R-:W-:Y:S04]  /*1c360*/  ST.E desc[UR44][R154.64], R3 ;  /* 0x000000039a007985 */ /* 0x000fe8000c10192c */
[----:B------:R-:W-:Y:S04]  /*1c370*/  ST.E desc[UR44][R16.64+0x200], R7 ;  /* 0x0002000710007985 */ /* 0x000fe8000c10192c */
[----:B------:R-:W2:Y:S04]  /*1c380*/  LD.E R2, desc[UR44][R154.64] ;  /* 0x0000002c9a027980 */ /* 0x000ea8000c101900 */
[----:B--2---:R-:W0:Y:S02]  /*1c390*/  SHFL.BFLY PT, R11, R2, 0x2, 0x1f ;  /* 0x0c401f00020b7f89 */ /* 0x004e2400000e0000 */
[----:B0-----:R-:W-:-:S05]  /*1c3a0*/  FMNMX.FTZ R11, R2, R11, !PT ;  /* 0x0000000b020b7209 */ /* 0x001fca0007810000 */
[----:B------:R-:W0:Y:S02]  /*1c3b0*/  SHFL.BFLY PT, R4, R11, 0x1, 0x1f ;  /* 0x0c201f000b047f89 */ /* 0x000e2400000e0000 */
[----:B0-----:R-:W-:-:S05]  /*1c3c0*/  FMNMX.FTZ R13, R11, R4, !PT ;  /* 0x000000040b0d7209 */ /* 0x001fca0007810000 */
[----:B------:R0:W-:Y:S04]  /*1c3d0*/  ST.E desc[UR44][R154.64], R13 ;  /* 0x0000000d9a007985 */ /* 0x0001e8000c10192c */
[----:B------:R-:W2:Y:S04]  /*1c3e0*/  LD.E R6, desc[UR44][R16.64+0x200] ;  /* 0x0002002c10067980 */ /* 0x000ea8000c101900 */
[----:B------:R-:W3:Y:S04]  /*1c3f0*/  LD.E R10, desc[UR44][R16.64+0x220] ;  /* 0x0002202c100a7980 */ /* 0x000ee8000c101900 */
[----:B------:R-:W4:Y:S04]  /*1c400*/  LD.E R15, desc[UR44][R16.64+0x214] ;  /* 0x0002142c100f7980 */ /* 0x000f28000c101900 */
[----:B------:R-:W5:Y:S04]  /*1c410*/  LD.E R12, desc[UR44][R16.64+0x210] ;  /* 0x0002102c100c7980 */ /* 0x000f68000c101900 */
[----:B------:R-:W5:Y:S01]  /*1c420*/  LD.E.64 R4, desc[UR44][R16.64+0xd8] ;  /* 0x0000d82c10047980 */ /* 0x000f62000c101b00 */
[----:B------:R-:W-:-:S04]  /*1c430*/  FSETP.NEU.FTZ.AND P1, PT, R13, -INF , PT ;  /* 0xff8000000d00780b */ /* 0x000fc80003f3d000 */
[----:B------:R-:W-:-:S05]  /*1c440*/  FSEL R2, R13, RZ, P1 ;  /* 0x000000ff0d027208 */ /* 0x000fca0000800000 */
[----:B------:R-:W-:Y:S01]  /*1c450*/  FADD.FTZ R9, R9, -R2 ;  /* 0x8000000209097221 */ /* 0x000fe20000010000 */
[----:B--2---:R-:W-:-:S04]  /*1c460*/  FSETP.NEU.FTZ.AND P1, PT, R6, -INF , PT ;  /* 0xff8000000600780b */ /* 0x004fc80003f3d000 */
[----:B------:R-:W-:Y:S01]  /*1c470*/  FSEL R3, R6, RZ, P1 ;  /* 0x000000ff06037208 */ /* 0x000fe20000800000 */
[----:B---3--:R-:W-:-:S04]  /*1c480*/  FMUL.FTZ R2, R10, R9 ;  /* 0x000000090a027220 */ /* 0x008fc80000410000 */
[----:B------:R-:W-:-:S04]  /*1c490*/  FADD.FTZ R3, R8, -R3 ;  /* 0x8000000308037221 */ /* 0x000fc80000010000 */
[----:B------:R-:W-:Y:S01]  /*1c4a0*/  FMUL.FTZ R3, R3, R10 ;  /* 0x0000000a03037220 */ /* 0x000fe20000410000 */
[----:B------:R-:W4:Y:S08]  /*1c4b0*/  MUFU.EX2 R2, R2 ;  /* 0x0000000200027308 */ /* 0x000f300000000800 */
[----:B------:R-:W5:Y:S01]  /*1c4c0*/  MUFU.EX2 R3, R3 ;  /* 0x0000000300037308 */ /* 0x000f620000000800 */
[----:B----4-:R-:W-:Y:S01]  /*1c4d0*/  FMUL.FTZ R15, R2, R15 ;  /* 0x0000000f020f7220 */ /* 0x010fe20000410000 */
[----:B-----5:R-:W-:-:S04]  /*1c4e0*/  FMUL.FTZ R7, R3, R12 ;  /* 0x0000000c03077220 */ /* 0x020fc80000410000 */
[----:B------:R0:W-:Y:S04]  /*1c4f0*/  ST.E desc[UR44][R16.64+0x214], R15 ;  /* 0x0002140f10007985 */ /* 0x0001e8000c10192c */
[----:B------:R0:W-:Y:S04]  /*1c500*/  ST.E desc[UR44][R16.64+0x210], R7 ;  /* 0x0002100710007985 */ /* 0x0001e8000c10192c */
[----:B------:R-:W2:Y:S01]  /*1c510*/  LD.E R6, desc[UR44][R4.64+0x4] ;  /* 0x0000042c04067980 */ /* 0x000ea2000c101900 */
[----:B------:R-:W-:Y:S01]  /*1c520*/  BSSY B0, `(.L_x_5105) ;  /* 0x000000c000007945 */ /* 0x000fe20003800000 */
[----:B--2---:R-:W-:-:S13]  /*1c530*/  ISETP.NE.AND P1, PT, R6, RZ, PT ;  /* 0x000000ff0600720c */ /* 0x004fda0003f25270 */
[----:B0-----:R-:W-:Y:S05]  /*1c540*/  @P1 BRA `(.L_x_5106) ;  /* 0x0000000000241947 */ /* 0x001fea0003800000 */
[----:B------:R-:W2:Y:S04]  /*1c550*/  LD.E.64 R6, desc[UR44][R16.64+0xe0] ;  /* 0x0000e02c10067980 */ /* 0x000ea8000c101b00 */
[----:B------:R-:W3:Y:S04]  /*1c560*/  LD.E R5, desc[UR44][R4.64] ;  /* 0x0000002c04057980 */ /* 0x000ee8000c101900 */
[----:B--2---:R-:W2:Y:S01]  /*1c570*/  LD.E.64 R6, desc[UR44][R6.64] ;  /* 0x0000002c06067980 */ /* 0x004ea2000c101b00 */
[----:B---3--:R-:W-:-:S04]  /*1c580*/  IMAD R9, R14, 0x40, R5 ;  /* 0x000000400e097824 */ /* 0x008fc800078e0205 */
[----:B--2---:R-:W-:-:S05]  /*1c590*/  IMAD.WIDE R8, R9, 0x4, R6 ;  /* 0x0000000409087825 */ /* 0x004fca00078e0206 */
[----:B------:R0:W-:Y:S04]  /*1c5a0*/  ST.E desc[UR44][R8.64], R3 ;  /* 0x0000000308007985 */ /* 0x0001e8000c10192c */
[----:B------:R-:W2:Y:S04]  /*1c5b0*/  LD.E.64 R4, desc[UR44][R16.64+0xd8] ;  /* 0x0000d82c10047980 */ /* 0x000ea8000c101b00 */
[----:B--2---:R-:W2:Y:S02]  /*1c5c0*/  LD.E R10, desc[UR44][R4.64+0x4] ;  /* 0x0000042c040a7980 */ /* 0x004ea4000c101900 */
[----:B0-2---:R-:W-:-:S13]  /*1c5d0*/  ISETP.NE.AND P1, PT, R10, RZ, PT ;  /* 0x000000ff0a00720c */ /* 0x005fda0003f25270 */
.L_x_5106:
[----:B------:R-:W-:Y:S05]  /*1c5e0*/  BSYNC B0 ;  /* 0x0000000000007941 */ /* 0x000fea0003800000 */
.L_x_5105:
[----:B------:R-:W2:Y:S04]  /*1c5f0*/  @!P1 LD.E.64 R6, desc[UR44][R16.64+0xe0] ;  /* 0x0000e02c10069980 */ /* 0x000ea8000c101b00 */
[----:B------:R-:W3:Y:S04]  /*1c600*/  @!P1 LD.E R5, desc[UR44][R4.64] ;  /* 0x0000002c04059980 */ /* 0x000ee8000c101900 */
[----:B--2---:R-:W2:Y:S01]  /*1c610*/  @!P1 LD.E.64 R6, desc[UR44][R6.64] ;  /* 0x0000002c06069980 */ /* 0x004ea2000c101b00 */
[----:B---3--:R-:W-:-:S04]  /*1c620*/  @!P1 IMAD R14, R14, 0x40, R5 ;  /* 0x000000400e0e9824 */ /* 0x008fc800078e0205 */
[----:B------:R-:W-:-:S04]  /*1c630*/  @!P1 VIADD R9, R14, 0x8 ;  /* 0x000000080e099836 */ /* 0x000fc80000000000 */
[----:B--2---:R-:W-:-:S05]  /*1c640*/  @!P1 IMAD.WIDE R8, R9, 0x4, R6 ;  /* 0x0000000409089825 */ /* 0x004fca00078e0206 */
[----:B------:R0:W-:Y:S04]  /*1c650*/  @!P1 ST.E desc[UR44][R8.64], R2 ;  /* 0x0000000208009985 */ /* 0x0001e8000c10192c */
[----:B------:R-:W2:Y:S04]  /*1c660*/  LD.E R10, desc[UR44][R16.64+0x200] ;  /* 0x0002002c100a7980 */ /* 0x000ea8000c101900 */
[----:B------:R-:W3:Y:S04]  /*1c670*/  LD.E R11, desc[UR44][R16.64+0x220] ;  /* 0x0002202c100b7980 */ /* 0x000ee8000c101900 */
[----:B------:R-:W4:Y:S04]  /*1c680*/  LD.E R18, desc[UR44][R16.64+0x204] ;  /* 0x0002042c10127980 */ /* 0x000f28000c101900 */
[----:B------:R-:W5:Y:S04]  /*1c690*/  LD.E R31, desc[UR44][R16.64+0x210] ;  /* 0x0002102c101f7980 */ /* 0x000f68000c101900 */
[----:B------:R-:W5:Y:S01]  /*1c6a0*/  LD.E R33, desc[UR44][R16.64+0x214] ;  /* 0x0002142c10217980 */ /* 0x000f62000c101900 */
[C---:B--2---:R-:W-:Y:S01]  /*1c6b0*/  FSETP.NEU.FTZ.AND P1, PT, R10.reuse, -INF , PT ;  /* 0xff8000000a00780b */ /* 0x044fe20003f3d000 */
[----:B---3--:R-:W-:Y:S01]  /*1c6c0*/  FMUL.FTZ R4, R10, R11 ;  /* 0x0000000b0a047220 */ /* 0x008fe20000410000 */
[----:B----4-:R-:W-:-:S04]  /*1c6d0*/  FMUL.FTZ R20, R11, R18 ;  /* 0x000000120b147220 */ /* 0x010fc80000410000 */
[----:B------:R-:W-:Y:S02]  /*1c6e0*/  FSEL R4, R4, RZ, P1 ;  /* 0x000000ff04047208 */ /* 0x000fe40000800000 */
[----:B------:R-:W-:-:S03]  /*1c6f0*/  FSETP.NEU.FTZ.AND P1, PT, R18, -INF , PT ;  /* 0xff8000001200780b */ /* 0x000fc60003f3d000 */
[-CC-:B0-----:R-:W-:Y:S01]  /*1c700*/  FFMA.FTZ R8, R29, R11.reuse, -R4.reuse ;  /* 0x0000000b1d087223 */ /* 0x181fe20000010804 */
[-CC-:B------:R-:W-:Y:S01]  /*1c710*/  FFMA.FTZ R5, R19, R11.reuse, -R4.reuse ;  /* 0x0000000b13057223 */ /* 0x180fe20000010804 */
[-CC-:B------:R-:W-:Y:S01]  /*1c720*/  FFMA.FTZ R6, R25, R11.reuse, -R4.reuse ;  /* 0x0000000b19067223 */ /* 0x180fe20000010804 */
[----:B------:R-:W-:Y:S01]  /*1c730*/  FSEL R20, R20, RZ, P1 ;  /* 0x000000ff14147208 */ /* 0x000fe20000800000 */
[----:B------:R0:W-:Y:S01]  /*1c740*/  MUFU.EX2 R13, R8 ;  /* 0x00000008000d7308 */ /* 0x0001e20000000800 */
[-CC-:B------:R-:W-:Y:S01]  /*1c750*/  FFMA.FTZ R7, R21, R11.reuse, -R4.reuse ;  /* 0x0000000b15077223 */ /* 0x180fe20000010804 */
[-CC-:B------:R-:W-:Y:S01]  /*1c760*/  FFMA.FTZ R12, R55, R11.reuse, -R4.reuse ;  /* 0x0000000b370c7223 */ /* 0x180fe20000010804 */
[-CC-:B------:R-:W-:Y:S01]  /*1c770*/  FFMA.FTZ R10, R59, R11.reuse, -R4.reuse ;  /* 0x0000000b3b0a7223 */ /* 0x180fe20000010804 */
[-C--:B------:R-:W-:Y:S01]  /*1c780*/  FFMA.FTZ R14, R65, R11.reuse, -R4 ;  /* 0x0000000b410e7223 */ /* 0x080fe20000010804 */
[-CC-:B------:R-:W-:Y:S01]  /*1c790*/  FFMA.FTZ R22, R79, R11.reuse, -R20.reuse ;  /* 0x0000000b4f167223 */ /* 0x180fe20000010814 */
[----:B------:R-:W-:-:S02]  /*1c7a0*/  FFMA.FTZ R24, R43, R11, -R20 ;  /* 0x0000000b2b187223 */ /* 0x000fc40000010814 */
[----:B------:R1:W5:Y:S01]  /*1c7b0*/  MUFU.EX2 R176, R5 ;  /* 0x0000000500b07308 */ /* 0x0003620000000800 */
[----:B0-----:R-:W-:-:S07]  /*1c7c0*/  FFMA.FTZ R8, R41, R11, -R4 ;  /* 0x0000000b29087223 */ /* 0x001fce0000010804 */
[----:B------:R0:W2:Y:S01]  /*1c7d0*/  MUFU.EX2 R9, R6 ;  /* 0x0000000600097308 */ /* 0x0000a20000000800 */
[----:B-1----:R-:W-:-:S07]  /*1c7e0*/  FFMA.FTZ R5, R61, R11, -R4 ;  /* 0x0000000b3d057223 */ /* 0x002fce0000010804 */
[----:B------:R1:W-:Y:S01]  /*1c7f0*/  MUFU.EX2 R21, R8 ;  /* 0x0000000800157308 */ /* 0x0003e20000000800 */
[----:B0-----:R-:W-:Y:S01]  /*1c800*/  FFMA.FTZ R6, R37, R11, -R4 ;  /* 0x0000000b25067223 */ /* 0x001fe20000010804 */
[----:B-----5:R-:W-:-:S06]  /*1c810*/  FADD.FTZ R26, R176, R31 ;  /* 0x0000001fb01a7221 */ /* 0x020fcc0000010000 */
[----:B------:R0:W-:Y:S01]  /*1c820*/  MUFU.EX2 R174, R5 ;  /* 0x0000000500ae7308 */ /* 0x0001e20000000800 */
[----:B-1----:R-:W-:Y:S01]  /*1c830*/  FFMA.FTZ R8, R35, R11, -R20 ;  /* 0x0000000b23087223 */ /* 0x002fe20000010814 */
[----:B--2---:R-:W-:-:S06]  /*1c840*/  FADD.FTZ R31, R9, R26 ;  /* 0x0000001a091f7221 */ /* 0x004fcc0000010000 */
[----:B------:R1:W-:Y:S01]  /*1c850*/  MUFU.EX2 R19, R6 ;  /* 0x0000000600137308 */ /* 0x0003e20000000800 */
[----:B0-----:R-:W-:-:S07]  /*1c860*/  FFMA.FTZ R5, R67, R11, -R4 ;  /* 0x0000000b43057223 */ /* 0x001fce0000010804 */
[----:B------:R0:W-:Y:S01]  /*1c870*/  MUFU.EX2 R164, R5 ;  /* 0x0000000500a47308 */ /* 0x0001e20000000800 */
[----:B-1----:R-:W-:-:S07]  /*1c880*/  FFMA.FTZ R6, R49, R11, -R4 ;  /* 0x0000000b31067223 */ /* 0x002fce0000010804 */
[----:B------:R1:W2:Y:S01]  /*1c890*/  MUFU.EX2 R178, R7 ;  /* 0x0000000700b27308 */ /* 0x0002a20000000800 */
[----:B0-----:R-:W-:-:S07]  /*1c8a0*/  FFMA.FTZ R5, R71, R11, -R20 ;  /* 0x0000000b47057223 */ /* 0x001fce0000010814 */
[----:B------:R0:W-:Y:S01]  /*1c8b0*/  MUFU.EX2 R15, R12 ;  /* 0x0000000c000f7308 */ /* 0x0001e20000000800 */
[----:B-1----:R-:W-:-:S07]  /*1c8c0*/  FFMA.FTZ R7, R63, R11, -R4 ;  /* 0x0000000b3f077223 */ /* 0x002fce0000010804 */
[----:B------:R-:W-:Y:S01]  /*1c8d0*/  MUFU.EX2 R8, R8 ;  /* 0x0000000800087308 */ /* 0x000fe20000000800 */
[----:B0-----:R-:W-:Y:S01]  /*1c8e0*/  FFMA.FTZ R12, R45, R11, -R4 ;  /* 0x0000000b2d0c7223 */ /* 0x001fe20000010804 */
[----:B--2---:R-:W-:-:S04]  /*1c8f0*/  FADD.FTZ R28, R178, R31 ;  /* 0x0000001fb21c7221 */ /* 0x004fc80000010000 */
[----:B------:R-:W-:Y:S02]  /*1c900*/  FADD.FTZ R31, R13, R28 ;  /* 0x0000001c0d1f7221 */ /* 0x000fe40000010000 */
[----:B------:R0:W-:Y:S08]  /*1c910*/  MUFU.EX2 R27, R6 ;  /* 0x00000006001b7308 */ /* 0x0001f00000000800 */
[----:B------:R1:W-:Y:S01]  /*1c920*/  MUFU.EX2 R177, R5 ;  /* 0x0000000500b17308 */ /* 0x0003e20000000800 */
[----:B0-----:R-:W-:-:S07]  /*1c930*/  FFMA.FTZ R6, R57, R11, -R20 ;  /* 0x0000000b39067223 */ /* 0x001fce0000010814 */
[----:B------:R0:W-:Y:S01]  /*1c940*/  MUFU.EX2 R168, R7 ;  /* 0x0000000700a87308 */ /* 0x0001e20000000800 */
[----:B-1----:R-:W-:-:S07]  /*1c950*/  FFMA.FTZ R5, R39, R11, -R20 ;  /* 0x0000000b27057223 */ /* 0x002fce0000010814 */
[----:B------:R1:W-:Y:S01]  /*1c960*/  MUFU.EX2 R25, R12 ;  /* 0x0000000c00197308 */ /* 0x0003e20000000800 */
[-CC-:B0-----:R-:W-:Y:S01]  /*1c970*/  FFMA.FTZ R7, R69, R11.reuse, -R4.reuse ;  /* 0x0000000b45077223 */ /* 0x181fe20000010804 */
[----:B------:R-:W-:-:S06]  /*1c980*/  FFMA.FTZ R4, R53, R11, -R4 ;  /* 0x0000000b35047223 */ /* 0x000fcc0000010804 */
[----:B------:R0:W-:Y:S01]  /*1c990*/  MUFU.EX2 R179, R6 ;  /* 0x0000000600b37308 */ /* 0x0001e20000000800 */
[----:B-1----:R-:W-:-:S07]  /*1c9a0*/  FFMA.FTZ R12, R73, R11, -R20 ;  /* 0x0000000b490c7223 */ /* 0x002fce0000010814 */
[----:B------:R1:W-:Y:S01]  /*1c9b0*/  MUFU.EX2 R166, R7 ;  /* 0x0000000700a67308 */ /* 0x0003e20000000800 */
[----:B0-----:R-:W-:-:S07]  /*1c9c0*/  FFMA.FTZ R6, R81, R11, -R20 ;  /* 0x0000000b51067223 */ /* 0x001fce0000010814 */
[----:B------:R0:W-:Y:S01]  /*1c9d0*/  MUFU.EX2 R29, R4 ;  /* 0x00000004001d7308 */ /* 0x0001e20000000800 */
[----:B-1----:R-:W-:-:S07]  /*1c9e0*/  FFMA.FTZ R7, R75, R11, -R20 ;  /* 0x0000000b4b077223 */ /* 0x002fce0000010814 */
[----:B------:R-:W-:Y:S01]  /*1c9f0*/  MUFU.EX2 R12, R12 ;  /* 0x0000000c000c7308 */ /* 0x000fe20000000800 */
[----:B0-----:R-:W-:-:S07]  /*1ca00*/  FFMA.FTZ R4, R77, R11, -R20 ;  /* 0x0000000b4d047223 */ /* 0x001fce0000010814 */
[----:B------:R-:W0:Y:S08]  /*1ca10*/  MUFU.EX2 R10, R10 ;  /* 0x0000000a000a7308 */ /* 0x000e300000000800 */
[----:B------:R1:W2:Y:S08]  /*1ca20*/  MUFU.EX2 R173, R7 ;  /* 0x0000000700ad7308 */ /* 0x0002b00000000800 */
[----:B------:R3:W4:Y:S01]  /*1ca30*/  MUFU.EX2 R18, R4 ;  /* 0x0000000400127308 */ /* 0x0007220000000800 */
[----:B-1----:R-:W-:Y:S01]  /*1ca40*/  FFMA.FTZ R7, R83, R11, -R20 ;  /* 0x0000000b53077223 */ /* 0x002fe20000010814 */
[----:B0-----:R-:W-:-:S04]  /*1ca50*/  FADD.FTZ R28, R10, R31 ;  /* 0x0000001f0a1c7221 */ /* 0x001fc80000010000 */
[----:B------:R-:W-:Y:S02]  /*1ca60*/  FADD.FTZ R31, R15, R28 ;  /* 0x0000001c0f1f7221 */ /* 0x000fe40000010000 */
[----:B------:R-:W0:Y:S01]  /*1ca70*/  MUFU.EX2 R22, R22 ;  /* 0x0000001600167308 */ /* 0x000e220000000800 */
[----:B---3--:R-:W-:Y:S01]  /*1ca80*/  FADD.FTZ R4, R8, R33 ;  /* 0x0000002108047221 */ /* 0x008fe20000010000 */
[----:B------:R-:W-:-:S03]  /*1ca90*/  FADD.FTZ R30, R174, R31 ;  /* 0x0000001fae1e7221 */ /* 0x000fc60000010000 */
[----:B------:R-:W-:Y:S01]  /*1caa0*/  FADD.FTZ R26, R177, R4 ;  /* 0x00000004b11a7221 */ /* 0x000fe20000010000 */
[----:B------:R-:W-:Y:S02]  /*1cab0*/  FFMA.FTZ R4, R47, R11, -R20 ;  /* 0x0000000b2f047223 */ /* 0x000fe40000010814 */
[----:B------:R1:W3:Y:S08]  /*1cac0*/  MUFU.EX2 R175, R5 ;  /* 0x0000000500af7308 */ /* 0x0002f00000000800 */
[----:B------:R5:W3:Y:S01]  /*1cad0*/  MUFU.EX2 R169, R6 ;  /* 0x0000000600a97308 */ /* 0x000ae20000000800 */
[----:B-1----:R-:W-:-:S07]  /*1cae0*/  FADD.FTZ R5, R179, R26 ;  /* 0x0000001ab3057221 */ /* 0x002fce0000010000 */
[----:B------:R2:W-:Y:S01]  /*1caf0*/  MUFU.EX2 R171, R7 ;  /* 0x0000000700ab7308 */ /* 0x0005e20000000800 */
[----:B-----5:R-:W-:Y:S01]  /*1cb00*/  FADD.FTZ R6, R12, R5 ;  /* 0x000000050c067221 */ /* 0x020fe20000010000 */
[----:B------:R-:W-:-:S06]  /*1cb10*/  FFMA.FTZ R5, R85, R11, -R20 ;  /* 0x0000000b55057223 */ /* 0x000fcc0000010814 */
[----:B------:R-:W1:Y:S01]  /*1cb20*/  MUFU.EX2 R24, R24 ;  /* 0x0000001800187308 */ /* 0x000e620000000800 */
[----:B--2---:R-:W-:Y:S01]  /*1cb30*/  FADD.FTZ R7, R173, R6 ;  /* 0x00000006ad077221 */ /* 0x004fe20000010000 */
[----:B------:R-:W-:-:S03]  /*1cb40*/  FFMA.FTZ R6, R51, R11, -R20 ;  /* 0x0000000b33067223 */ /* 0x000fc60000010814 */
[----:B----4-:R-:W-:-:S03]  /*1cb50*/  FADD.FTZ R7, R18, R7 ;  /* 0x0000000712077221 */ /* 0x010fc60000010000 */
[----:B------:R-:W2:Y:S08]  /*1cb60*/  MUFU.EX2 R14, R14 ;  /* 0x0000000e000e7308 */ /* 0x000eb00000000800 */
[----:B------:R0:W4:Y:S08]  /*1cb70*/  MUFU.EX2 R26, R4 ;  /* 0x00000004001a7308 */ /* 0x0001300000000800 */
[----:B------:R5:W4:Y:S01]  /*1cb80*/  MUFU.EX2 R165, R5 ;  /* 0x0000000500a57308 */ /* 0x000b220000000800 */
[----:B0-----:R-:W-:Y:S01]  /*1cb90*/  FADD.FTZ R4, R22, R7 ;  /* 0x0000000716047221 */ /* 0x001fe20000010000 */
[----:B------:R-:W-:-:S03]  /*1cba0*/  FADD.FTZ R7, R19, R30 ;  /* 0x0000001e13077221 */ /* 0x000fc60000010000 */
[----:B---3--:R-:W-:Y:S01]  /*1cbb0*/  FADD.FTZ R30, R175, R4 ;  /* 0x00000004af1e7221 */ /* 0x008fe20000010000 */
[----:B------:R-:W-:Y:S01]  /*1cbc0*/  FADD.FTZ R32, R168, R7 ;  /* 0x00000007a8207221 */ /* 0x000fe20000010000 */
[-C--:B------:R-:W-:Y:S01]  /*1cbd0*/  FFMA.FTZ R4, R87, R11.reuse, -R20 ;  /* 0x0000000b57047223 */ /* 0x080fe20000010814 */
[----:B------:R4:W0:Y:S01]  /*1cbe0*/  MUFU.EX2 R28, R6 ;  /* 0x00000006001c7308 */ /* 0x0008220000000800 */
[----:B-----5:R-:W-:Y:S01]  /*1cbf0*/  FADD.FTZ R5, R169, R30 ;  /* 0x0000001ea9057221 */ /* 0x020fe20000010000 */
[----:B------:R-:W-:Y:S01]  /*1cc00*/  FADD.FTZ R7, R21, R32 ;  /* 0x0000002015077221 */ /* 0x000fe20000010000 */
[----:B------:R-:W-:Y:S02]  /*1cc10*/  FFMA.FTZ R11, R89, R11, -R20 ;  /* 0x0000000b590b7223 */ /* 0x000fe40000010814 */
[----:B-1----:R-:W-:Y:S01]  /*1cc20*/  FADD.FTZ R30, R24, R5 ;  /* 0x00000005181e7221 */ /* 0x002fe20000010000 */
[----:B--2---:R-:W-:Y:S02]  /*1cc30*/  FADD.FTZ R32, R14, R7 ;  /* 0x000000070e207221 */ /* 0x004fe40000010000 */
[----:B------:R0:W1:Y:S01]  /*1cc40*/  MUFU.EX2 R167, R4 ;  /* 0x0000000400a77308 */ /* 0x0000620000000800 */
[----:B------:R-:W-:Y:S01]  /*1cc50*/  FADD.FTZ R5, R171, R30 ;  /* 0x0000001eab057221 */ /* 0x000fe20000010000 */
[----:B------:R-:W-:-:S03]  /*1cc60*/  FADD.FTZ R7, R25, R32 ;  /* 0x0000002019077221 */ /* 0x000fc60000010000 */
[----:B----4-:R-:W-:Y:S01]  /*1cc70*/  FADD.FTZ R6, R26, R5 ;  /* 0x000000051a067221 */ /* 0x010fe20000010000 */
[----:B------:R-:W-:Y:S02]  /*1cc80*/  FADD.FTZ R30, R164, R7 ;  /* 0x00000007a41e7221 */ /* 0x000fe40000010000 */
[----:B------:R-:W2:Y:S01]  /*1cc90*/  MUFU.EX2 R20, R11 ;  /* 0x0000000b00147308 */ /* 0x000ea20000000800 */
[----:B------:R-:W-:Y:S01]  /*1cca0*/  FADD.FTZ R5, R165, R6 ;  /* 0x00000006a5057221 */ /* 0x000fe20000010000 */
[----:B------:R-:W-:-:S03]  /*1ccb0*/  FADD.FTZ R7, R27, R30 ;  /* 0x0000001e1b077221 */ /* 0x000fc60000010000 */
[----:B0-----:R-:W-:Y:S01]  /*1ccc0*/  FADD.FTZ R4, R28, R5 ;  /* 0x000000051c047221 */ /* 0x001fe20000010000 */
[----:B------:R-:W-:-:S03]  /*1ccd0*/  FADD.FTZ R6, R166, R7 ;  /* 0x00000007a6067221 */ /* 0x000fc60000010000 */
[----:B-1----:R-:W-:Y:S01]  /*1cce0*/  FADD.FTZ R5, R167, R4 ;  /* 0x00000004a7057221 */ /* 0x002fe20000010000 */
[----:B------:R-:W-:-:S05]  /*1ccf0*/  FADD.FTZ R31, R29, R6 ;  /* 0x000000061d1f7221 */ /* 0x000fca0000010000 */
[----:B------:R-:W-:Y:S01]  /*1cd00*/  ST.E desc[UR44][R16.64+0x210], R31 ;  /* 0x0002101f10007985 */ /* 0x000fe2000c10192c */
[----:B--2---:R-:W-:-:S05]  /*1cd10*/  FADD.FTZ R33, R20, R5 ;  /* 0x0000000514217221 */ /* 0x004fca0000010000 */
[----:B------:R-:W-:Y:S01]  /*1cd20*/  ST.E desc[UR44][R16.64+0x214], R33 ;  /* 0x0002142110007985 */ /* 0x000fe2000c10192c */
[----:B------:R-:W-:Y:S06]  /*1cd30*/  BAR.SYNC.DEFER_BLOCKING 0xf, 0x100 ;  /* 0x03c4000000007b1d */ /* 0x000fec0000010000 */
[----:B------:R-:W2:Y:S04]  /*1cd40*/  LD.E.64 R4, desc[UR44][R16.64+0x138] ;  /* 0x0001382c10047980 */ /* 0x000ea8000c101b00 */
[----:B--2---:R-:W2:Y:S04]  /*1cd50*/  LD.E.64 R6, desc[UR44][R4.64+0x8] ;  /* 0x0000082c04067980 */ /* 0x004ea8000c101b00 */
[----:B------:R-:W3:Y:S01]  /*1cd60*/  LD.E.64 R34, desc[UR44][R4.64] ;  /* 0x0000002c04227980 */ /* 0x000ee2000c101b00 */
        /* <DEDUP_REMOVED lines=16> */
[----:B--2---:R-:W-:-:S05]  /*1ce70*/  MOV R11, R6 ;  /* 0x00000006000b7202 */ /* 0x004fca0000000f00 */
[--C-:B---3--:R-:W-:Y:S01]  /*1ce80*/  IMAD R35, R35, 0x2, R11.reuse ;  /* 0x0000000223237824 */ /* 0x108fe200078e020b */
[----:B------:R-:W-:Y:S01]  /*1ce90*/  STSM.16.M88.4 [R11], R176 ;  /* 0x000000b00b007844 */ /* 0x000fe20000000200 */
[C---:B------:R-:W-:Y:S02]  /*1cea0*/  IMAD R6, R34.reuse, 0x2, R11 ;  /* 0x0000000222067824 */ /* 0x040fe400078e020b */
[----:B------:R-:W-:-:S03]  /*1ceb0*/  IMAD R34, R34, 0x2, R35 ;  /* 0x0000000222227824 */ /* 0x000fc600078e0223 */
[----:B------:R0:W-:Y:S04]  /*1cec0*/  STSM.16.M88.4 [R6], R172 ;  /* 0x000000ac06007844 */ /* 0x0001e80000000200 */
[----:B------:R-:W-:Y:S04]  /*1ced0*/  STSM.16.M88.4 [R35], R168 ;  /* 0x000000a823007844 */ /* 0x000fe80000000200 */
[----:B------:R1:W-:Y:S04]  /*1cee0*/  STSM.16.M88.4 [R34], R164 ;  /* 0x000000a422007844 */ /* 0x0003e80000000200 */
[----:B------:R-:W2:Y:S01]  /*1cef0*/  LD.E R4, desc[UR44][R16.64+0x230] ;  /* 0x0002302c10047980 */ /* 0x000ea2000c101900 */
[----:B------:R-:W-:Y:S01]  /*1cf00*/  LOP3.LUT R22, R156, 0x4, RZ, 0xfc, !PT ;  /* 0x000000049c167812 */ /* 0x000fe200078efcff */
[----:B--2---:R-:W-:-:S05]  /*1cf10*/  FMUL.FTZ R5, R3, R4 ;  /* 0x0000000403057220 */ /* 0x004fca0000410000 */
[----:B------:R2:W-:Y:S04]  /*1cf20*/  ST.E desc[UR44][R16.64+0x230], R5 ;  /* 0x0002300510007985 */ /* 0x0005e8000c10192c */
[----:B------:R-:W3:Y:S02]  /*1cf30*/  LD.E R4, desc[UR44][R22.64] ;  /* 0x0000002c16047980 */ /* 0x000ee4000c101900 */
[----:B---3--:R-:W-:-:S05]  /*1cf40*/  FMUL.FTZ R7, R3, R4 ;  /* 0x0000000403077220 */ /* 0x008fca0000410000 */
[----:B------:R3:W-:Y:S04]  /*1cf50*/  ST.E desc[UR44][R22.64], R7 ;  /* 0x0000000716007985 */ /* 0x0007e8000c10192c */
[----:B------:R-:W2:Y:S04]  /*1cf60*/  LD.E R4, desc[UR44][R16.64+0x240] ;  /* 0x0002402c10047980 */ /* 0x000ea8000c101900 */
[----:B------:R-:W4:Y:S04]  /*1cf70*/  LD.E R130, desc[UR44][R16.64+0x424] ;  /* 0x0004242c10827980 */ /* 0x000f28000c101900 */
[----:B------:R-:W5:Y:S04]  /*1cf80*/  LD.E R20, desc[UR44][R16.64+0x274] ;  /* 0x0002742c10147980 */ /* 0x000f68000c101900 */
[----:B0-----:R-:W3:Y:S04]  /*1cf90*/  LD.E R6, desc[UR44][R16.64+0x244] ;  /* 0x0002442c10067980 */ /* 0x001ee8000c101900 */
[----:B------:R-:W5:Y:S04]  /*1cfa0*/  LD.E R8, desc[UR44][R16.64+0x250] ;  /* 0x0002502c10087980 */ /* 0x000f68000c101900 */
        /* <DEDUP_REMOVED lines=10> */
[----:B-1----:R-:W5:Y:S04]  /*1d050*/  LD.E R34, desc[UR44][R16.64+0x2a4] ;  /* 0x0002a42c10227980 */ /* 0x002f68000c101900 */
        /* <DEDUP_REMOVED lines=45> */
[----:B------:R-:W5:Y:S01]  /*1d330*/  LD.E R128, desc[UR44][R16.64+0x420] ;  /* 0x0004202c10807980 */ /* 0x000f62000c101900 */
[C---:B--2---:R-:W-:Y:S01]  /*1d340*/  FMUL.FTZ R5, R3.reuse, R4 ;  /* 0x0000000403057220 */ /* 0x044fe20000410000 */
[----:B----4-:R-:W-:-:S04]  /*1d350*/  FMUL.FTZ R21, R3, R130 ;  /* 0x0000008203157220 */ /* 0x010fc80000410000 */
[----:B------:R5:W-:Y:S04]  /*1d360*/  ST.E desc[UR44][R16.64+0x240], R5 ;  /* 0x0002400510007985 */ /* 0x000be8000c10192c */
[----:B------:R0:W-:Y:S01]  /*1d370*/  ST.E desc[UR44][R16.64+0x424], R21 ;  /* 0x0004241510007985 */ /* 0x0001e2000c10192c */
[C---:B---3--:R-:W-:Y:S01]  /*1d380*/  FMUL.FTZ R7, R3.reuse, R6 ;  /* 0x0000000603077220 */ /* 0x048fe20000410000 */
[C---:B-----5:R-:W-:Y:S01]  /*1d390*/  FMUL.FTZ R5, R3.reuse, R20 ;  /* 0x0000001403057220 */ /* 0x060fe20000410000 */
[C---:B------:R-:W-:Y:S01]  /*1d3a0*/  FMUL.FTZ R9, R3.reuse, R8 ;  /* 0x0000000803097220 */ /* 0x040fe20000410000 */
[----:B------:R-:W-:-:S03]  /*1d3b0*/  FMUL.FTZ R11, R3, R10 ;  /* 0x0000000a030b7220 */ /* 0x000fc60000410000 */
[----:B------:R1:W-:Y:S01]  /*1d3c0*/  ST.E desc[UR44][R16.64+0x274], R5 ;  /* 0x0002740510007985 */ /* 0x0003e2000c10192c */
[C---:B------:R-:W-:Y:S01]  /*1d3d0*/  FMUL.FTZ R13, R3.reuse, R12 ;  /* 0x0000000c030d7220 */ /* 0x040fe20000410000 */
[C---:B------:R-:W-:Y:S01]  /*1d3e0*/  FMUL.FTZ R15, R3.reuse, R14 ;  /* 0x0000000e030f7220 */ /* 0x040fe20000410000 */
[C---:B------:R-:W-:Y:S01]  /*1d3f0*/  FMUL.FTZ R19, R3.reuse, R18 ;  /* 0x0000001203137220 */ /* 0x040fe20000410000 */
[C---:B0-----:R-:W-:Y:S01]  /*1d400*/  FMUL.FTZ R21, R3.reuse, R26 ;  /* 0x0000001a03157220 */ /* 0x041fe20000410000 */
[C---:B------:R-:W-:Y:S01]  /*1d410*/  FMUL.FTZ R25, R3.reuse, R28 ;  /* 0x0000001c03197220 */ /* 0x040fe20000410000 */
[----:B------:R0:W-:Y:S01]  /*1d420*/  ST.E desc[UR44][R16.64+0x244], R7 ;  /* 0x0002440710007985 */ /* 0x0001e2000c10192c */
[----:B-1----:R-:W-:-:S03]  /*1d430*/  FMUL.FTZ R5, R3, R42 ;  /* 0x0000002a03057220 */ /* 0x002fc60000410000 */
[----:B------:R1:W-:Y:S04]  /*1d440*/  ST.E desc[UR44][R16.64+0x250], R9 ;  /* 0x0002500910007985 */ /* 0x0003e8000c10192c */
[----:B------:R2:W-:Y:S01]  /*1d450*/  ST.E desc[UR44][R16.64+0x254], R11 ;  /* 0x0002540b10007985 */ /* 0x0005e2000c10192c */
[----:B------:R-:W-:-:S03]  /*1d460*/  FMUL.FTZ R27, R3, R30 ;  /* 0x0000001e031b7220 */ /* 0x000fc60000410000 */
[----:B------:R3:W-:Y:S01]  /*1d470*/  ST.E desc[UR44][R16.64+0x260], R13 ;  /* 0x0002600d10007985 */ /* 0x0007e2000c10192c */
[----:B0-----:R-:W-:-:S03]  /*1d480*/  FMUL.FTZ R7, R3, R24 ;  /* 0x0000001803077220 */ /* 0x001fc60000410000 */
[----:B------:R0:W-:Y:S01]  /*1d490*/  ST.E desc[UR44][R16.64+0x264], R15 ;  /* 0x0002640f10007985 */ /* 0x0001e2000c10192c */
[----:B-1----:R-:W-:-:S03]  /*1d4a0*/  FMUL.FTZ R9, R3, R32 ;  /* 0x0000002003097220 */ /* 0x002fc60000410000 */
[----:B------:R1:W-:Y:S01]  /*1d4b0*/  ST.E desc[UR44][R16.64+0x270], R19 ;  /* 0x0002701310007985 */ /* 0x0003e2000c10192c */
[----:B--2---:R-:W-:-:S03]  /*1d4c0*/  FMUL.FTZ R11, R3, R34 ;  /* 0x00000022030b7220 */ /* 0x004fc60000410000 */
[----:B------:R2:W-:Y:S01]  /*1d4d0*/  ST.E desc[UR44][R16.64+0x284], R21 ;  /* 0x0002841510007985 */ /* 0x0005e2000c10192c */
[----:B---3--:R-:W-:-:S03]  /*1d4e0*/  FMUL.FTZ R13, R3, R36 ;  /* 0x00000024030d7220 */ /* 0x008fc60000410000 */
[----:B------:R3:W-:Y:S01]  /*1d4f0*/  ST.E desc[UR44][R16.64+0x290], R25 ;  /* 0x0002901910007985 */ /* 0x0007e2000c10192c */
[C---:B0-----:R-:W-:Y:S01]  /*1d500*/  FMUL.FTZ R15, R3.reuse, R38 ;  /* 0x00000026030f7220 */ /* 0x041fe20000410000 */
[C---:B-1----:R-:W-:Y:S02]  /*1d510*/  FMUL.FTZ R19, R3.reuse, R40 ;  /* 0x0000002803137220 */ /* 0x042fe40000410000 */
[----:B------:R0:W-:Y:S01]  /*1d520*/  ST.E desc[UR44][R16.64+0x2c4], R5 ;  /* 0x0002c40510007985 */ /* 0x0001e2000c10192c */
[C---:B--2---:R-:W-:Y:S01]  /*1d530*/  FMUL.FTZ R21, R3.reuse, R46 ;  /* 0x0000002e03157220 */ /* 0x044fe20000410000 */
[C---:B---3--:R-:W-:Y:S02]  /*1d540*/  FMUL.FTZ R25, R3.reuse, R48 ;  /* 0x0000003003197220 */ /* 0x048fe40000410000 */
[----:B------:R1:W-:Y:S01]  /*1d550*/  ST.E desc[UR44][R16.64+0x280], R7 ;  /* 0x0002800710007985 */ /* 0x0003e2000c10192c */
[----:B0-----:R-:W-:-:S03]  /*1d560*/  FMUL.FTZ R5, R3, R62 ;  /* 0x0000003e03057220 */ /* 0x001fc60000410000 */
[----:B------:R0:W-:Y:S04]  /*1d570*/  ST.E desc[UR44][R16.64+0x294], R27 ;  /* 0x0002941b10007985 */ /* 0x0001e8000c10192c */
[----:B------:R2:W-:Y:S01]  /*1d580*/  ST.E desc[UR44][R16.64+0x2a0], R9 ;  /* 0x0002a00910007985 */ /* 0x0005e2000c10192c */
[----:B-1----:R-:W-:-:S03]  /*1d590*/  FMUL.FTZ R7, R3, R44 ;  /* 0x0000002c03077220 */ /* 0x002fc60000410000 */
[----:B------:R1:W-:Y:S04]  /*1d5a0*/  ST.E desc[UR44][R16.64+0x2a4], R11 ;  /* 0x0002a40b10007985 */ /* 0x0003e8000c10192c */
[----:B------:R3:W-:Y:S01]  /*1d5b0*/  ST.E desc[UR44][R16.64+0x2b0], R13 ;  /* 0x0002b00d10007985 */ /* 0x0007e2000c10192c */
[----:B0-----:R-:W-:-:S03]  /*1d5c0*/  FMUL.FTZ R27, R3, R50 ;  /* 0x00000032031b7220 */ /* 0x001fc60000410000 */
[----:B------:R0:W-:Y:S01]  /*1d5d0*/  ST.E desc[UR44][R16.64+0x2b4], R15 ;  /* 0x0002b40f10007985 */ /* 0x0001e2000c10192c */
[----:B--2---:R-:W-:-:S03]  /*1d5e0*/  FMUL.FTZ R9, R3, R52 ;  /* 0x0000003403097220 */ /* 0x004fc60000410000 */
[----:B------:R2:W-:Y:S01]  /*1d5f0*/  ST.E desc[UR44][R16.64+0x2c0], R19 ;  /* 0x0002c01310007985 */ /* 0x0005e2000c10192c */
[----:B-1----:R-:W-:-:S03]  /*1d600*/  FMUL.FTZ R11, R3, R54 ;  /* 0x00000036030b7220 */ /* 0x002fc60000410000 */
[----:B------:R1:W-:Y:S01]  /*1d610*/  ST.E desc[UR44][R16.64+0x2d4], R21 ;  /* 0x0002d41510007985 */ /* 0x0003e2000c10192c */
[----:B---3--:R-:W-:-:S03]  /*1d620*/  FMUL.FTZ R13, R3, R56 ;  /* 0x00000038030d7220 */ /* 0x008fc60000410000 */
[----:B------:R3:W-:Y:S01]  /*1d630*/  ST.E desc[UR44][R16.64+0x2e0], R25 ;  /* 0x0002e01910007985 */ /* 0x0007e2000c10192c */
[C---:B0-----:R-:W-:Y:S01]  /*1d640*/  FMUL.FTZ R15, R3.reuse, R58 ;  /* 0x0000003a030f7220 */ /* 0x041fe20000410000 */
[C---:B--2---:R-:W-:Y:S02]  /*1d650*/  FMUL.FTZ R19, R3.reuse, R60 ;  /* 0x0000003c03137220 */ /* 0x044fe40000410000 */
[----:B------:R0:W-:Y:S01]  /*1d660*/  ST.E desc[UR44][R16.64+0x314], R5 ;  /* 0x0003140510007985 */ /* 0x0001e2000c10192c */
[C---:B-1----:R-:W-:Y:S01]  /*1d670*/  FMUL.FTZ R21, R3.reuse, R66 ;  /* 0x0000004203157220 */ /* 0x042fe20000410000 */
        /* <DEDUP_REMOVED lines=43> */
[----:B------:R0:W-:Y:S01]  /*1d930*/  ST.E desc[UR44][R16.64+0x384], R27 ;  /* 0x0003841b10007985 */ /* 0x0001e2000c10192c */
[----:B------:R-:W-:-:S03]  /*1d940*/  LOP3.LUT R4, R156, 0x8, RZ, 0xfc, !PT ;  /* 0x000000089c047812 */ /* 0x000fc600078efcff */
        /* <DEDUP_REMOVED lines=16> */
[C---:B---3--:R-:W-:Y:S01]  /*1da50*/  FMUL.FTZ R25, R3.reuse, R126 ;  /* 0x0000007e03197220 */ /* 0x048fe20000410000 */
[----:B------:R-:W-:Y:S01]  /*1da60*/  FMUL.FTZ R3, R3, R128 ;  /* 0x0000008003037220 */ /* 0x000fe20000410000 */
[--C-:B0-----:R-:W-:Y:S01]  /*1da70*/  IMAD.MOV.U32 R5, RZ, RZ, R23.reuse ;  /* 0x000000ffff057224 */ /* 0x101fe200078e0017 */
[----:B------:R0:W-:Y:S04]  /*1da80*/  ST.E desc[UR44][R16.64+0x3c0], R7 ;  /* 0x0003c00710007985 */ /* 0x0001e8000c10192c */
[----:B------:R-:W-:Y:S04]  /*1da90*/  ST.E desc[UR44][R16.64+0x3d4], R27 ;  /* 0x0003d41b10007985 */ /* 0x000fe8000c10192c */
[----:B------:R1:W-:Y:S04]  /*1daa0*/  ST.E desc[UR44][R16.64+0x3e0], R9 ;  /* 0x0003e00910007985 */ /* 0x0003e8000c10192c */
[----:B------:R2:W-:Y:S04]  /*1dab0*/  ST.E desc[UR44][R16.64+0x3e4], R11 ;  /* 0x0003e40b10007985 */ /* 0x0005e8000c10192c */
[----:B------:R-:W-:Y:S04]  /*1dac0*/  ST.E desc[UR44][R16.64+0x3f0], R13 ;  /* 0x0003f00d10007985 */ /* 0x000fe8000c10192c */
[----:B------:R-:W-:Y:S04]  /*1dad0*/  ST.E desc[UR44][R16.64+0x3f4], R15 ;  /* 0x0003f40f10007985 */ /* 0x000fe8000c10192c */
[----:B------:R-:W-:Y:S04]  /*1dae0*/  ST.E desc[UR44][R16.64+0x400], R19 ;  /* 0x0004001310007985 */ /* 0x000fe8000c10192c */
[----:B------:R-:W-:Y:S04]  /*1daf0*/  ST.E desc[UR44][R16.64+0x410], R21 ;  /* 0x0004101510007985 */ /* 0x000fe8000c10192c */
[----:B------:R-:W-:Y:S04]  /*1db00*/  ST.E desc[UR44][R16.64+0x414], R25 ;  /* 0x0004141910007985 */ /* 0x000fe8000c10192c */
[----:B------:R3:W-:Y:S04]  /*1db10*/  ST.E desc[UR44][R16.64+0x420], R3 ;  /* 0x0004200310007985 */ /* 0x0007e8000c10192c */
[----:B0-----:R-:W1:Y:S01]  /*1db20*/  LD.E R7, desc[UR44][R4.64] ;  /* 0x0000002c04077980 */ /* 0x001e62000c101900 */
[----:B------:R-:W-:Y:S01]  /*1db30*/  LOP3.LUT R6, R156, 0xc, RZ, 0xfc, !PT ;  /* 0x0000000c9c067812 */ /* 0x000fe200078efcff */
[----:B-1----:R-:W-:Y:S01]  /*1db40*/  FMUL.FTZ R9, R2, R7 ;  /* 0x0000000702097220 */ /* 0x002fe20000410000 */
[----:B------:R-:W-:-:S04]  /*1db50*/  IMAD.MOV.U32 R7, RZ, RZ, R23 ;  /* 0x000000ffff077224 */ /* 0x000fc800078e0017 */
[----:B------:R0:W-:Y:S04]  /*1db60*/  ST.E desc[UR44][R4.64], R9 ;  /* 0x0000000904007985 */ /* 0x0001e8000c10192c */
[----:B--2---:R-:W2:Y:S02]  /*1db70*/  LD.E R11, desc[UR44][R6.64] ;  /* 0x0000002c060b7980 */ /* 0x004ea4000c101900 */
[----:B--2---:R-:W-:-:S05]  /*1db80*/  FMUL.FTZ R11, R2, R11 ;  /* 0x0000000b020b7220 */ /* 0x004fca0000410000 */
[----:B------:R1:W-:Y:S04]  /*1db90*/  ST.E desc[UR44][R6.64], R11 ;  /* 0x0000000b06007985 */ /* 0x0003e8000c10192c */
[----:B------:R-:W2:Y:S04]  /*1dba0*/  LD.E R133, desc[UR44][R16.64+0x42c] ;  /* 0x00042c2c10857980 */ /* 0x000ea8000c101900 */
[----:B---3--:R-:W3:Y:S04]  /*1dbb0*/  LD.E R3, desc[UR44][R16.64+0x248] ;  /* 0x0002482c10037980 */ /* 0x008ee8000c101900 */
[----:B------:R-:W4:Y:S04]  /*1dbc0*/  LD.E R13, desc[UR44][R16.64+0x24c] ;  /* 0x00024c2c100d7980 */ /* 0x000f28000c101900 */
[----:B------:R-:W5:Y:S04]  /*1dbd0*/  LD.E R15, desc[UR44][R16.64+0x258] ;  /* 0x0002582c100f7980 */ /* 0x000f68000c101900 */
[----:B------:R-:W5:Y:S04]  /*1dbe0*/  LD.E R19, desc[UR44][R16.64+0x25c] ;  /* 0x00025c2c10137980 */ /* 0x000f68000c101900 */
[----:B------:R-:W5:Y:S04]  /*1dbf0*/  LD.E R21, desc[UR44][R16.64+0x268] ;  /* 0x0002682c10157980 */ /* 0x000f68000c101900 */
[----:B------:R-:W5:Y:S04]  /*1dc00*/  LD.E R25, desc[UR44][R16.64+0x26c] ;  /* 0x00026c2c10197980 */ /* 0x000f68000c101900 */
[----:B0-----:R-:W5:Y:S04]  /*1dc10*/  LD.E R9, desc[UR44][R16.64+0x278] ;  /* 0x0002782c10097980 */ /* 0x001f68000c101900 */
        /* <DEDUP_REMOVED lines=56> */
[C---:B---3--:R-:W-:Y:S01]  /*1dfa0*/  FMUL.FTZ R3, R2.reuse, R3 ;  /* 0x0000000302037220 */ /* 0x048fe20000410000 */
[C---:B----4-:R-:W-:Y:S01]  /*1dfb0*/  FMUL.FTZ R13, R2.reuse, R13 ;  /* 0x0000000d020d7220 */ /* 0x050fe20000410000 */
        /* <DEDUP_REMOVED lines=59> */
[----:B------:R-:W-:Y:S04]  /*1e370*/  ST.E desc[UR44][R16.64+0x42c], R133 ;  /* 0x00042c8510007985 */ /* 0x000fe8000c10192c */
        /* <DEDUP_REMOVED lines=62> */
[----:B0-----:R-:W2:Y:S04]  /*1e760*/  LD.E R11, desc[UR44][R22.64] ;  /* 0x0000002c160b7980 */ /* 0x001ea8000c101900 */
[----:B------:R-:W3:Y:S04]  /*1e770*/  LD.E R9, desc[UR44][R16.64+0x1e8] ;  /* 0x0001e82c10097980 */ /* 0x000ee8000c101900 */
[----:B------:R-:W3:Y:S04]  /*1e780*/  LD.E.64 R2, desc[UR44][R16.64+0xa8] ;  /* 0x0000a82c10027980 */ /* 0x000ee8000c101b00 */
[----:B--2---:R0:W-:Y:S04]  /*1e790*/  ST.E desc[UR44][R22.64], R11 ;  /* 0x0000000b16007985 */ /* 0x0041e8000c10192c */
[----:B------:R-:W2:Y:S04]  /*1e7a0*/  LD.E R13, desc[UR44][R4.64] ;  /* 0x0000002c040d7980 */ /* 0x000ea8000c101900 */
[----:B--2---:R2:W-:Y:S04]  /*1e7b0*/  ST.E desc[UR44][R4.64], R13 ;  /* 0x0000000d04007985 */ /* 0x0045e8000c10192c */
[----:B------:R-:W4:Y:S04]  /*1e7c0*/  LD.E R15, desc[UR44][R6.64] ;  /* 0x0000002c060f7980 */ /* 0x000f28000c101900 */
[----:B----4-:R4:W-:Y:S04]  /*1e7d0*/  ST.E desc[UR44][R6.64], R15 ;  /* 0x0000000f06007985 */ /* 0x0109e8000c10192c */
[----:B------:R-:W5:Y:S04]  /*1e7e0*/  LD.E R19, desc[UR44][R16.64+0x240] ;  /* 0x0002402c10137980 */ /* 0x000f68000c101900 */
[----:B------:R-:W3:Y:S04]  /*1e7f0*/  LD.E R21, desc[UR44][R16.64+0x244] ;  /* 0x0002442c10157980 */ /* 0x000ee8000c101900 */
[----:B------:R-:W3:Y:S04]  /*1e800*/  LD.E R25, desc[UR44][R16.64+0x248] ;  /* 0x0002482c10197980 */ /* 0x000ee8000c101900 */
[----:B------:R-:W3:Y:S04]  /*1e810*/  LD.E R27, desc[UR44][R16.64+0x24c] ;  /* 0x00024c2c101b7980 */ /* 0x000ee8000c101900 */
[----:B------:R-:W3:Y:S04]  /*1e820*/  LD.E R29, desc[UR44][R16.64+0x250] ;  /* 0x0002502c101d7980 */ /* 0x000ee8000c101900 */
[----:B-1----:R-:W3:Y:S04]  /*1e830*/  LD.E R31, desc[UR44][R16.64+0x254] ;  /* 0x0002542c101f7980 */ /* 0x002ee8000c101900 */
[----:B0-----:R-:W3:Y:S04]  /*1e840*/  LD.E R11, desc[UR44][R16.64+0x258] ;  /* 0x0002582c100b7980 */ /* 0x001ee8000c101900 */
[----:B------:R-:W3:Y:S04]  /*1e850*/  LD.E R33, desc[UR44][R16.64+0x25c] ;  /* 0x00025c2c10217980 */ /* 0x000ee8000c101900 */
[----:B--2---:R-:W2:Y:S04]  /*1e860*/  LD.E R13, desc[UR44][R16.64+0x260] ;  /* 0x0002602c100d7980 */ /* 0x004ea8000c101900 */
[----:B------:R-:W2:Y:S04]  /*1e870*/  LD.E R35, desc[UR44][R16.64+0x264] ;  /* 0x0002642c10237980 */ /* 0x000ea8000c101900 */
[----:B----4-:R-:W4:Y:S04]  /*1e880*/  LD.E R15, desc[UR44][R16.64+0x268] ;  /* 0x0002682c100f7980 */ /* 0x010f28000c101900 */
[----:B------:R-:W4:Y:S04]  /*1e890*/  LD.E R37, desc[UR44][R16.64+0x26c] ;  /* 0x00026c2c10257980 */ /* 0x000f28000c101900 */
        /* <DEDUP_REMOVED lines=112> */
[----:B-----5:R-:W-:Y:S04]  /*1efa0*/  ST.E desc[UR44][R16.64+0x240], R19 ;  /* 0x0002401310007985 */ /* 0x020fe8000c10192c */
[----:B---3--:R-:W-:Y:S04]  /*1efb0*/  ST.E desc[UR44][R16.64+0x244], R21 ;  /* 0x0002441510007985 */ /* 0x008fe8000c10192c */
[----:B------:R-:W-:Y:S04]  /*1efc0*/  ST.E desc[UR44][R16.64+0x248], R25 ;  /* 0x0002481910007985 */ /* 0x000fe8000c10192c */
[----:B------:R-:W-:Y:S04]  /*1efd0*/  ST.E desc[UR44][R16.64+0x24c], R27 ;  /* 0x00024c1b10007985 */ /* 0x000fe8000c10192c */
[----:B------:R-:W-:Y:S04]  /*1efe0*/  ST.E desc[UR44][R16.64+0x250], R29 ;  /* 0x0002501d10007985 */ /* 0x000fe8000c10192c */
[----:B------:R-:W-:Y:S04]  /*1eff0*/  ST.E desc[UR44][R16.64+0x254], R31 ;  /* 0x0002541f10007985 */ /* 0x000fe8000c10192c */
[----:B------:R-:W-:Y:S04]  /*1f000*/  ST.E desc[UR44][R16.64+0x258], R11 ;  /* 0x0002580b10007985 */ /* 0x000fe8000c10192c */
[----:B------:R-:W-:Y:S04]  /*1f010*/  ST.E desc[UR44][R16.64+0x25c], R33 ;  /* 0x00025c2110007985 */ /* 0x000fe8000c10192c */
[----:B--2---:R-:W-:Y:S04]  /*1f020*/  ST.E desc[UR44][R16.64+0x260], R13 ;  /* 0x0002600d10007985 */ /* 0x004fe8000c10192c */
[----:B------:R-:W-:Y:S04]  /*1f030*/  ST.E desc[UR44][R16.64+0x264], R35 ;  /* 0x0002642310007985 */ /* 0x000fe8000c10192c */
[----:B----4-:R-:W-:Y:S04]  /*1f040*/  ST.E desc[UR44][R16.64+0x268], R15 ;  /* 0x0002680f10007985 */ /* 0x010fe8000c10192c */
        /* <DEDUP_REMOVED lines=97> */
[----:B------:R-:W-:Y:S04]  /*1f660*/  ST.E desc[UR44][R16.64+0x3f0], R26 ;  /* 0x0003f01a10007985 */ /* 0x000fe8000c10192c */
[----:B------:R1:W-:Y:S04]  /*1f670*/  ST.E desc[UR44][R16.64+0x3f4], R28 ;  /* 0x0003f41c10007985 */ /* 0x0003e8000c10192c */
        /* <DEDUP_REMOVED lines=14> */
[----:B0-----:R-:W5:Y:S04]  /*1f760*/  LD.E R24, desc[UR44][R16.64+0x230] ;  /* 0x0002302c10187980 */ /* 0x001f68000c101900 */
[----:B-1----:R-:W5:Y:S04]  /*1f770*/  LD.E R28, desc[UR44][R16.64+0x240] ;  /* 0x0002402c101c7980 */ /* 0x002f68000c101900 */
[----:B------:R-:W5:Y:S04]  /*1f780*/  LD.E R29, desc[UR44][R16.64+0x244] ;  /* 0x0002442c101d7980 */ /* 0x000f68000c101900 */
[----:B--2---:R-:W2:Y:S04]  /*1f790*/  LD.E R30, desc[UR44][R16.64+0x248] ;  /* 0x0002482c101e7980 */ /* 0x004ea8000c101900 */
[----:B------:R-:W2:Y:S04]  /*1f7a0*/  LD.E R31, desc[UR44][R16.64+0x24c] ;  /* 0x00024c2c101f7980 */ /* 0x000ea8000c101900 */
[----:B---3--:R-:W2:Y:S04]  /*1f7b0*/  LD.E R32, desc[UR44][R16.64+0x250] ;  /* 0x0002502c10207980 */ /* 0x008ea8000c101900 */
[----:B------:R-:W2:Y:S04]  /*1f7c0*/  LD.E R33, desc[UR44][R16.64+0x254] ;  /* 0x0002542c10217980 */ /* 0x000ea8000c101900 */
[----:B----4-:R-:W2:Y:S04]  /*1f7d0*/  LD.E R34, desc[UR44][R16.64+0x258] ;  /* 0x0002582c10227980 */ /* 0x010ea8000c101900 */
[----:B------:R-:W2:Y:S04]  /*1f7e0*/  LD.E R35, desc[UR44][R16.64+0x25c] ;  /* 0x00025c2c10237980 */ /* 0x000ea8000c101900 */
[----:B-----5:R-:W2:Y:S04]  /*1f7f0*/  LD.E R36, desc[UR44][R16.64+0x260] ;  /* 0x0002602c10247980 */ /* 0x020ea8000c101900 */
[----:B------:R-:W2:Y:S04]  /*1f800*/  LD.E R37, desc[UR44][R16.64+0x264] ;  /* 0x0002642c10257980 */ /* 0x000ea8000c101900 */
        /* <DEDUP_REMOVED lines=116> */
[----:B------:R-:W2:Y:S01]  /*1ff50*/  LD.E R151, desc[UR44][R16.64+0x42c] ;  /* 0x00042c2c10977980 */ /* 0x000ea2000c101900 */
[----:B------:R-:W-:Y:S01]  /*1ff60*/  IMAD R2, R9, 0x1000, R2 ;  /* 0x0000100009027824 */ /* 0x000fe200078e0202 */
[----:B------:R-:W-:-:S04]  /*1ff70*/  R2UR UR7, R3 ;  /* 0x00000000030772ca */ /* 0x000fc800000e0000 */
[C---:B------:R-:W-:Y:S01]  /*1ff80*/  R2UR UR6, R2.reuse ;  /* 0x00000000020672ca */ /* 0x040fe200000e0000 */
[----:B------:R-:W-:Y:S02]  /*1ff90*/  VIADD R8, R2, 0x80 ;  /* 0x0000008002087836 */ /* 0x000fe40000000000 */
[----:B------:R-:W-:Y:S01]  /*1ffa0*/  IMAD.MOV.U32 R9, RZ, RZ, R3 ;  /* 0x000000ffff097224 */ /* 0x000fe200078e0003 */
[----:B--2---:R-:W-:-:S09]  /*1ffb0*/  WARPGROUP.ARRIVE ;  /* 0x00000000000079c5 */ /* 0x004fd20000000000 */
[----:B------:R-:W-:Y:S01]  /*1ffc0*/  HGMMA.64x256x16.F32.BF16 R24, R176, gdesc[UR4].tnspB, R24, gsb0 ;  /* 0x43e00004b0187df0 */ /* 0x000fe20008001818 */
[----:B------:R-:W-:Y:S02]  /*1ffd0*/  R2UR UR6, R8 ;  /* 0x00000000080672ca */ /* 0x000fe400000e0000 */
[----:B------:R-:W-:Y:S01]  /*1ffe0*/  R2UR UR7, R9 ;  /* 0x00000000090772ca */ /* 0x000fe200000e0000 */
[----:B------:R-:W-:Y:S02]  /*1fff0*/  VIADD R8, R2, 0x100 ;  /* 0x0000010002087836 */ /* 0x000fe40000000000 */
[----:B------:R-:W-:Y:S01]  /*20000*/  IMAD.MOV.U32 R9, RZ, RZ, R3 ;  /* 0x000000ffff097224 */ /* 0x000fe200078e0003 */
[----:B------:R-:W-:Y:S02]  /*20010*/  WARPGROUP.DEPBAR.LE gsb0, 0x0 ;  /* 0x00008000000079c5 */ /* 0x000fe40000010000 */
        /* <DEDUP_REMOVED lines=127> */
[----:B------:R0:W-:Y:S02]  /*20810*/  ST.E desc[UR44][R16.64+0x42c], R151 ;  /* 0x00042c9710007985 */ /* 0x0001e4000c10192c */
[----:B0-----:R-:W-:-:S06]  /*20820*/  WARPGROUP.ARRIVE ;  /* 0x00000000000079c5 */ /* 0x001fcc0000000000 */
[----:B------:R-:W-:Y:S01]  /*20830*/  HGMMA.64x256x16.F32.BF16 R24, R172, gdesc[UR4].tnspB, R24, gsb0 ;  /* 0x43e00004ac187df0 */ /* 0x000fe20008001818 */
[----:B------:R-:W-:Y:S02]  /*20840*/  R2UR UR6, R8 ;  /* 0x00000000080672ca */ /* 0x000fe400000e0000 */
[----:B------:R-:W-:Y:S01]  /*20850*/  R2UR UR7, R9 ;  /* 0x00000000090772ca */ /* 0x000fe200000e0000 */
[----:B------:R-:W-:Y:S01]  /*20860*/  VIADD R2, R2, 0x180 ;  /* 0x0000018002027836 */ /* 0x000fe20000000000 */
        /* <DEDUP_REMOVED lines=263> */
[----:B------:R-:W-:Y:S03]  /*218e0*/  HGMMA.64x256x16.F32.BF16 R24, R164, gdesc[UR4].tnspB, R24, gsb0 ;  /* 0x43e00004a4187df0 */ /* 0x000fe60008001818 */
[----:B------:R-:W-:Y:S02]  /*218f0*/  WARPGROUP.DEPBAR.LE gsb0, 0x0 ;  /* 0x00008000000079c5 */ /* 0x000fe40000010000 */
[----:B------:R-:W-:Y:S04]  /*21900*/  ST.E desc[UR44][R16.64+0x230], R24 ;  /* 0x0002301810007985 */ /* 0x000fe8000c10192c */
[----:B------:R0:W-:Y:S04]  /*21910*/  ST.E desc[UR44][R22.64], R25 ;  /* 0x0000001916007985 */ /* 0x0001e8000c10192c */
[----:B------:R-:W-:Y:S04]  /*21920*/  ST.E desc[UR44][R4.64], R26 ;  /* 0x0000001a04007985 */ /* 0x000fe8000c10192c */
[----:B------:R-:W-:Y:S04]  /*21930*/  ST.E desc[UR44][R6.64], R27 ;  /* 0x0000001b06007985 */ /* 0x000fe8000c10192c */
[----:B------:R-:W2:Y:S04]  /*21940*/  LD.E R3, desc[UR44][R16.64+0x230] ;  /* 0x0002302c10037980 */ /* 0x000ea8000c101900 */
        /* <DEDUP_REMOVED lines=124> */
[----:B--2---:R1:W-:Y:S04]  /*22110*/  ST.E desc[UR44][R16.64+0x230], R3 ;  /* 0x0002300310007985 */ /* 0x0043e8000c10192c */
[----:B------:R-:W2:Y:S04]  /*22120*/  LD.E R9, desc[UR44][R22.64] ;  /* 0x0000002c16097980 */ /* 0x000ea8000c101900 */
[----:B--2---:R2:W-:Y:S04]  /*22130*/  ST.E desc[UR44][R22.64], R9 ;  /* 0x0000000916007985 */ /* 0x0045e8000c10192c */
[----:B------:R-:W3:Y:S04]  /*22140*/  LD.E R11, desc[UR44][R4.64] ;  /* 0x0000002c040b7980 */ /* 0x000ee8000c101900 */
[----:B---3--:R3:W-:Y:S04]  /*22150*/  ST.E desc[UR44][R4.64], R11 ;  /* 0x0000000b04007985 */ /* 0x0087e8000c10192c */
[----:B------:R-:W4:Y:S04]  /*22160*/  LD.E R13, desc[UR44][R6.64] ;  /* 0x0000002c060d7980 */ /* 0x000f28000c101900 */
[----:B----4-:R4:W-:Y:S04]  /*22170*/  ST.E desc[UR44][R6.64], R13 ;  /* 0x0000000d06007985 */ /* 0x0109e8000c10192c */
[----:B------:R-:W5:Y:S04]  /*22180*/  LD.E R15, desc[UR44][R16.64+0x240] ;  /* 0x0002402c100f7980 */ /* 0x000f68000c101900 */
[----:B------:R-:W5:Y:S04]  /*22190*/  LD.E R19, desc[UR44][R16.64+0x244] ;  /* 0x0002442c10137980 */ /* 0x000f68000c101900 */
[----:B------:R-:W5:Y:S04]  /*221a0*/  LD.E R21, desc[UR44][R16.64+0x248] ;  /* 0x0002482c10157980 */ /* 0x000f68000c101900 */
[----:B0-----:R-:W5:Y:S04]  /*221b0*/  LD.E R25, desc[UR44][R16.64+0x24c] ;  /* 0x00024c2c10197980 */ /* 0x001f68000c101900 */
[----:B-1----:R-:W5:Y:S04]  /*221c0*/  LD.E R3, desc[UR44][R16.64+0x250] ;  /* 0x0002502c10037980 */ /* 0x002f68000c101900 */
[----:B------:R-:W5:Y:S04]  /*221d0*/  LD.E R27, desc[UR44][R16.64+0x254] ;  /* 0x0002542c101b7980 */ /* 0x000f68000c101900 */
[----:B--2---:R-:W2:Y:S04]  /*221e0*/  LD.E R9, desc[UR44][R16.64+0x258] ;  /* 0x0002582c10097980 */ /* 0x004ea8000c101900 */
[----:B------:R-:W2:Y:S04]  /*221f0*/  LD.E R29, desc[UR44][R16.64+0x25c] ;  /* 0x00025c2c101d7980 */ /* 0x000ea8000c101900 */
[----:B---3--:R-:W3:Y:S04]  /*22200*/  LD.E R5, desc[UR44][R16.64+0x260] ;  /* 0x0002602c10057980 */ /* 0x008ee8000c101900 */
[----:B------:R-:W3:Y:S04]  /*22210*/  LD.E R11, desc[UR44][R16.64+0x264] ;  /* 0x0002642c100b7980 */ /* 0x000ee8000c101900 */
        /* <DEDUP_REMOVED lines=114> */
[----:B-----5:R0:W-:Y:S04]  /*22940*/  ST.E desc[UR44][R16.64+0x240], R15 ;  /* 0x0002400f10007985 */ /* 0x0201e8000c10192c */
[----:B------:R0:W-:Y:S04]  /*22950*/  ST.E desc[UR44][R16.64+0x244], R19 ;  /* 0x0002441310007985 */ /* 0x0001e8000c10192c */
[----:B------:R0:W-:Y:S04]  /*22960*/  ST.E desc[UR44][R16.64+0x248], R21 ;  /* 0x0002481510007985 */ /* 0x0001e8000c10192c */
[----:B------:R0:W-:Y:S04]  /*22970*/  ST.E desc[UR44][R16.64+0x24c], R25 ;  /* 0x00024c1910007985 */ /* 0x0001e8000c10192c */
[----:B------:R0:W-:Y:S04]  /*22980*/  ST.E desc[UR44][R16.64+0x250], R3 ;  /* 0x0002500310007985 */ /* 0x0001e8000c10192c */
[----:B------:R0:W-:Y:S04]  /*22990*/  ST.E desc[UR44][R16.64+0x254], R27 ;  /* 0x0002541b10007985 */ /* 0x0001e8000c10192c */
[----:B--2---:R0:W-:Y:S04]  /*229a0*/  ST.E desc[UR44][R16.64+0x258], R9 ;  /* 0x0002580910007985 */ /* 0x0041e8000c10192c */
[----:B------:R0:W-:Y:S04]  /*229b0*/  ST.E desc[UR44][R16.64+0x25c], R29 ;  /* 0x00025c1d10007985 */ /* 0x0001e8000c10192c */
[----:B---3--:R0:W-:Y:S04]  /*229c0*/  ST.E desc[UR44][R16.64+0x260], R5 ;  /* 0x0002600510007985 */ /* 0x0081e8000c10192c */
[----:B------:R0:W-:Y:S04]  /*229d0*/  ST.E desc[UR44][R16.64+0x264], R11 ;  /* 0x0002640b10007985 */ /* 0x0001e8000c10192c */
[----:B----4-:R0:W-:Y:S04]  /*229e0*/  ST.E desc[UR44][R16.64+0x268], R7 ;  /* 0x0002680710007985 */ /* 0x0101e8000c10192c */
        /* <DEDUP_REMOVED lines=112> */
[----:B------:R0:W-:Y:S01]  /*230f0*/  ST.E desc[UR44][R16.64+0x42c], R26 ;  /* 0x00042c1a10007985 */ /* 0x0001e2000c10192c */
[----:B------:R-:W-:Y:S01]  /*23100*/  @!PT LDS RZ, [RZ] ;  /* 0x00000000fffff984 */ /* 0x000fe20000000800 */
[----:B------:R-:W-:Y:S01]  /*23110*/  @!PT LDS RZ, [RZ] ;  /* 0x00000000fffff984 */ /* 0x000fe20000000800 */
[----:B------:R-:W-:Y:S01]  /*23120*/  @!PT LDS RZ, [RZ] ;  /* 0x00000000fffff984 */ /* 0x000fe20000000800 */
[----:B------:R-:W-:Y:S01]  /*23130*/  @!PT LDS RZ, [RZ] ;  /* 0x00000000fffff984 */ /* 0x000fe20000000800 */
[----:B------:R1:W-:Y:S06]  /*23140*/  MEMBAR.ALL.CTA ;  /* 0x0000000000007992 */ /* 0x0003ec0000008000 */
[----:B-1----:R-:W1:Y:S01]  /*23150*/  FENCE.VIEW.ASYNC.S ;  /* 0x00000000000073c6 */ /* 0x002e620000000000 */
[----:B------:R-:W-:Y:S01]  /*23160*/  BSSY B0, `(.L_x_5107) ;  /* 0x000000a000007945 */ /* 0x000fe20003800000 */
[----:B-1----:R-:W-:Y:S01]  /*23170*/  NOP ;  /* 0x0000000000007918 */ /* 0x002fe20000000000 */
[----:B------:R-:W-:Y:S06]  /*23180*/  BAR.ARV 0xe, 0x100 ;  /* 0x0384000000007b1d */ /* 0x000fec0000002000 */
[----:B------:R-:W-:Y:S05]  /*23190*/  @P0 BRA `(.L_x_5108) ;  /* 0x0000000000180947 */ /* 0x000fea0003800000 */
[----:B0-----:R-:W2:Y:S04]  /*231a0*/  LD.E.64 R2, desc[UR44][R16.64+0x68] ;  /* 0x0000682c10027980 */ /* 0x001ea8000c101b00 */
[----:B------:R-:W3:Y:S01]  /*231b0*/  LD.E R4, desc[UR44][R16.64+0x1e8] ;  /* 0x0001e82c10047980 */ /* 0x000ee2000c101900 */
[----:B--2---:R-:W-:-:S05]  /*231c0*/  MOV R3, R2 ;  /* 0x0000000200037202 */ /* 0x004fca0000000f00 */
[----:B---3--:R-:W-:-:S05]  /*231d0*/  IMAD R4, R4, 0x8, R3 ;  /* 0x0000000804047824 */ /* 0x008fca00078e0203 */
[----:B------:R-:W-:-:S04]  /*231e0*/  PRMT R4, RZ, 0x654, R4 ;  /* 0x00000654ff047816 */ /* 0x000fc80000000004 */
[----:B------:R1:W-:Y:S03]  /*231f0*/  SYNCS.ARRIVE.TRANS64.RED.A1T0 RZ, [R4+URZ], RZ ;  /* 0x000000ff04ff79a7 */ /* 0x0003e6000810043f */
.L_x_5108:
[----:B------:R-:W-:Y:S05]  /*23200*/  BSYNC B0 ;  /* 0x0000000000007941 */ /* 0x000fea0003800000 */
.L_x_5107:
[C---:B------:R-:W-:Y:S01]  /*23210*/  ISETP.GT.AND P1, PT, R0.reuse, R157, PT ;  /* 0x0000009d0000720c */ /* 0x040fe20003f24270 */
[----:B------:R-:W-:-:S12]  /*23220*/  VIADD R0, R0, 0xffffffff ;  /* 0xffffffff00007836 */ /* 0x000fd80000000000 */
[----:B------:R-:W-:Y:S05]  /*23230*/  @P1 BRA `(.L_x_5109) ;  /* 0xffffff5400e41947 */ /* 0x000fea000383ffff */
.L_x_5080:
[----:B------:R-:W-:Y:S05]  /*23240*/  WARPSYNC.ALL ;  /* 0x0000000000007948 */ /* 0x000fea0003800000 */
[----:B01----:R-:W2:Y:S04]  /*23250*/  LDL R5, [R1+0x210] ;  /* 0x0002100001057983 */ /* 0x003ea80000100800 */
[----:B------:R-:W3:Y:S04]  /*23260*/  LDL R6, [R1+0x214] ;  /* 0x0002140001067983 */ /* 0x000ee80000100800 */
[----:B------:R-:W4:Y:S01]  /*23270*/  LDL.64 R14, [R1+0xd8] ;  /* 0x0000d800010e7983 */ /* 0x000f220000100a00 */
[----:B------:R-:W-:Y:S01]  /*23280*/  IMAD.MOV.U32 R8, RZ, RZ, -0x800000 ;  /* 0xff800000ff087424 */ /* 0x000fe200078e00ff */
[----:B------:R-:W-:Y:S08]  /*23290*/  BAR.ARV 0x8, 0x100 ;  /* 0x0204000000007b1d */ /* 0x000ff00000002000 */
[----:B------:R-:W-:Y:S06]  /*232a0*/  BAR.SYNC.DEFER_BLOCKING 0xf, 0x100 ;  /* 0x03c4000000007b1d */ /* 0x000fec0000010000 */
[----:B--2---:R-:W0:Y:S02]  /*232b0*/  SHFL.BFLY PT, R0, R5, 0x2, 0x1f ;  /* 0x0c401f0005007f89 */ /* 0x004e2400000e0000 */
[----:B0-----:R-:W-:-:S05]  /*232c0*/  FADD.FTZ R0, R5, R0 ;  /* 0x0000000005007221 */ /* 0x001fca0000010000 */
[----:B------:R-:W0:Y:S02]  /*232d0*/  SHFL.BFLY PT, R3, R0, 0x1, 0x1f ;  /* 0x0c201f0000037f89 */ /* 0x000e2400000e0000 */
[----:B0-----:R-:W-:-:S05]  /*232e0*/  FADD.FTZ R2, R0, R3 ;  /* 0x0000000300027221 */ /* 0x001fca0000010000 */
[----:B------:R-:W-:Y:S04]  /*232f0*/  STL [R1+0x210], R2 ;  /* 0x0002100201007387 */ /* 0x000fe80000100800 */
[----:B------:R-:W2:Y:S04]  /*23300*/  LDL R13, [R1+0x210] ;  /* 0x00021000010d7983 */ /* 0x000ea80000100800 */
[----:B---3--:R-:W0:Y:S02]  /*23310*/  SHFL.BFLY PT, R3, R6, 0x2, 0x1f ;  /* 0x0c401f0006037f89 */ /* 0x008e2400000e0000 */
[----:B0-----:R-:W-:-:S05]  /*23320*/  FADD.FTZ R3, R3, R6 ;  /* 0x0000000603037221 */ /* 0x001fca0000010000 */
[----:B------:R-:W0:Y:S02]  /*23330*/  SHFL.BFLY PT, R4, R3, 0x1, 0x1f ;  /* 0x0c201f0003047f89 */ /* 0x000e2400000e0000 */
[----:B0-----:R-:W-:-:S05]  /*23340*/  FADD.FTZ R4, R3, R4 ;  /* 0x0000000403047221 */ /* 0x001fca0000010000 */
[----:B------:R-:W-:-:S13]  /*23350*/  FSETP.NE.FTZ.AND P2, PT, R4, RZ, PT ;  /* 0x000000ff0400720b */ /* 0x000fda0003f55000 */
[----:B------:R-:W3:Y:S04]  /*23360*/  @P2 LDL R7, [R1+0x220] ;  /* 0x0002200001072983 */ /* 0x000ee80000100800 */
[----:B------:R-:W5:Y:S01]  /*23370*/  @P2 LDL R10, [R1+0x204] ;  /* 0x00020400010a2983 */ /* 0x000f620000100800 */
[----:B--2---:R-:W-:-:S13]  /*23380*/  FSETP.NE.FTZ.AND P1, PT, R13, RZ, PT ;  /* 0x000000ff0d00720b */ /* 0x004fda0003f35000 */
[----:B------:R-:W2:Y:S04]  /*23390*/  @P1 LDL R5, [R1+0x220] ;  /* 0x0002200001051983 */ /* 0x000ea80000100800 */
[----:B------:R-:W4:Y:S01]  /*233a0*/  @P1 LDL R2, [R1+0x200] ;  /* 0x0002000001021983 */ /* 0x000f220000100800 */
[----:B------:R-:W0:Y:S08]  /*233b0*/  @P2 MUFU.LG2 R9, R4 ;  /* 0x0000000400092308 */ /* 0x000e300000000c00 */
[----:B------:R-:W1:Y:S01]  /*233c0*/  @P1 MUFU.LG2 R6, R13 ;  /* 0x0000000d00061308 */ /* 0x000e620000000c00 */
[----:B------:R-:W-:-:S02]  /*233d0*/  IMAD.MOV.U32 R0, RZ, RZ, -0x800000 ;  /* 0xff800000ff007424 */ /* 0x000fc400078e00ff */
[----:B0-----:R-:W-:Y:S01]  /*233e0*/  @P2 FMUL.FTZ R12, R9, 0.69314718246459960938 ;  /* 0x3f317218090c2820 */ /* 0x001fe20000410000 */
[----:B-1----:R-:W-:Y:S01]  /*233f0*/  @P1 FMUL.FTZ R6, R6, 0.69314718246459960938 ;  /* 0x3f31721806061820 */ /* 0x002fe20000410000 */
[----:B------:R-:W-:Y:S01]  /*23400*/  STL [R1+0x214], R4 ;  /* 0x0002140401007387 */ /* 0x000fe20000100800 */
[----:B---3--:R-:W-:-:S04]  /*23410*/  @P2 FMUL.FTZ R7, R7, 0.69314718246459960938 ;  /* 0x3f31721807072820 */ /* 0x008fc80000410000 */
[----:B-----5:R-:W-:-:S05]  /*23420*/  @P2 FFMA.FTZ R8, R7, R10, R12 ;  /* 0x0000000a07082223 */ /* 0x020fca000001000c */
[----:B------:R0:W-:Y:S01]  /*23430*/  STL [R1+0x214], R8 ;  /* 0x0002140801007387 */ /* 0x0001e20000100800 */
[----:B--2---:R-:W-:-:S04]  /*23440*/  @P1 FMUL.FTZ R5, R5, 0.69314718246459960938 ;  /* 0x3f31721805051820 */ /* 0x004fc80000410000 */
[----:B----4-:R-:W-:-:S05]  /*23450*/  @P1 FFMA.FTZ R0, R5, R2, R6 ;  /* 0x0000000205001223 */ /* 0x010fca0000010006 */
[----:B------:R1:W-:Y:S04]  /*23460*/  STL [R1+0x210], R0 ;  /* 0x0002100001007387 */ /* 0x0003e80000100800 */
[----:B------:R-:W2:Y:S02]  /*23470*/  LD.E R2, desc[UR44][R14.64+0x4] ;  /* 0x0000042c0e027980 */ /* 0x000ea4000c101900 */
[----:B--2---:R-:W-:Y:S02]  /*23480*/  ISETP.NE.AND P0, PT, R2, RZ, PT ;  /* 0x000000ff0200720c */ /* 0x004fe40003f05270 */
[----:B------:R-:W2:Y:S11]  /*23490*/  LDL R2, [R1+0x1e8] ;  /* 0x0001e80001027983 */ /* 0x000eb60000100800 */
[----:B------:R-:W3:Y:S04]  /*234a0*/  @!P0 LDL.64 R6, [R1+0xe0] ;  /* 0x0000e00001068983 */ /* 0x000ee80000100a00 */
[----:B------:R-:W2:Y:S01]  /*234b0*/  @!P0 LD.E R3, desc[UR44][R14.64] ;  /* 0x0000002c0e038980 */ /* 0x000ea2000c101900 */
[----:B------:R-:W-:-:S06]  /*234c0*/  IMAD.MOV.U32 R42, RZ, RZ, RZ ;  /* 0x000000ffff2a7224 */ /* 0x000fcc00078e00ff */
[----:B------:R-:W4:Y:S01]  /*234d0*/  @P1 MUFU.RCP R42, R13 ;  /* 0x0000000d002a1308 */ /* 0x000f220000001000 */
[----:B---3--:R-:W0:Y:S01]  /*234e0*/  @!P0 LD.E.64 R6, desc[UR44][R6.64] ;  /* 0x0000002c06068980 */ /* 0x008e22000c101b00 */
[----:B--2---:R-:W-:-:S04]  /*234f0*/  @!P0 IMAD R3, R2, 0x40, R3 ;  /* 0x0000004002038824 */ /* 0x004fc800078e0203 */
[----:B0-----:R-:W-:-:S05]  /*23500*/  @!P0 IMAD.WIDE R8, R3, 0x4, R6 ;  /* 0x0000000403088825 */ /* 0x001fca00078e0206 */
[----:B----4-:R0:W-:Y:S04]  /*23510*/  @!P0 ST.E desc[UR44][R8.64], R42 ;  /* 0x0000002a08008985 */ /* 0x0101e8000c10192c */
[----:B------:R-:W1:Y:S04]  /*23520*/  @!P0 LDL.64 R14, [R1+0xd8] ;  /* 0x0000d800010e8983 */ /* 0x000e680000100a00 */
[----:B-1----:R-:W2:Y:S02]  /*23530*/  @!P0 LD.E R0, desc[UR44][R14.64+0x4] ;  /* 0x0000042c0e008980 */ /* 0x002ea4000c101900 */
[----:B--2---:R-:W-:-:S13]  /*23540*/  @!P0 ISETP.NE.AND P0, PT, R0, RZ, PT ;  /* 0x000000ff0000820c */ /* 0x004fda0003f05270 */
[----:B------:R-:W2:Y:S04]  /*23550*/  @!P0 LDL.64 R10, [R1+0xe0] ;  /* 0x0000e000010a8983 */ /* 0x000ea80000100a00 */
[----:B------:R-:W3:Y:S01]  /*23560*/  @!P0 LD.E R3, desc[UR44][R14.64] ;  /* 0x0000002c0e038980 */ /* 0x000ee2000c101900 */
[----:B------:R-:W-:-:S06]  /*23570*/  IMAD.MOV.U32 R0, RZ, RZ, RZ ;  /* 0x000000ffff007224 */ /* 0x000fcc00078e00ff */
[----:B------:R-:W1:Y:S01]  /*23580*/  @P2 MUFU.RCP R0, R4 ;  /* 0x0000000400002308 */ /* 0x000e620000001000 */
[----:B--2---:R-:W2:Y:S01]  /*23590*/  @!P0 LD.E.64 R10, desc[UR44][R10.64] ;  /* 0x0000002c0a0a8980 */ /* 0x004ea2000c101b00 */
[----:B---3--:R-:W-:-:S04]  /*235a0*/  @!P0 IMAD R3, R2, 0x40, R3 ;  /* 0x0000004002038824 */ /* 0x008fc800078e0203 */
[----:B------:R-:W-:-:S04]  /*235b0*/  @!P0 VIADD R3, R3, 0x8 ;  /* 0x0000000803038836 */ /* 0x000fc80000000000 */
[----:B--2---:R-:W-:-:S05]  /*235c0*/  @!P0 IMAD.WIDE R2, R3, 0x4, R10 ;  /* 0x0000000403028825 */ /* 0x004fca00078e020a */
[----:B-1----:R1:W-:Y:S04]  /*235d0*/  @!P0 ST.E desc[UR44][R2.64], R0 ;  /* 0x0000000002008985 */ /* 0x0023e8000c10192c */
[----:B------:R-:W2:Y:S04]  /*235e0*/  LDL R34, [R1+0x1e8] ;  /* 0x0001e80001227983 */ /* 0x000ea80000100800 */
[----:B------:R-:W3:Y:S04]  /*235f0*/  LDL.64 R12, [R1+0x388] ;  /* 0x00038800010c7983 */ /* 0x000ee80000100a00 */
        /* <DEDUP_REMOVED lines=26> */
[----:B0-----:R-:W5:Y:S04]  /*237a0*/  LDL.64 R8, [R1+0x3d8] ;  /* 0x0003d80001087983 */ /* 0x001f680000100a00 */
[----:B------:R-:W5:Y:S04]  /*237b0*/  LDL.64 R4, [R1+0x3e8] ;  /* 0x0003e80001047983 */ /* 0x000f680000100a00 */
[----:B------:R-:W5:Y:S04]  /*237c0*/  LDL.64 R10, [R1+0x3f8] ;  /* 0x0003f800010a7983 */ /* 0x000f680000100a00 */
[----:B-1----:R-:W5:Y:S04]  /*237d0*/  LDL.64 R2, [R1+0x408] ;  /* 0x0004080001027983 */ /* 0x002f680000100a00 */
        /* <DEDUP_REMOVED lines=33> */
[----:B------:R-:W5:Y:S04]  /*239f0*/  LDL R35, [R1+0x1f0] ;  /* 0x0001f00001237983 */ /* 0x000f680000100800 */
[----:B------:R-:W5:Y:S01]  /*23a00*/  LDL R32, [R1+0x1f4] ;  /* 0x0001f40001207983 */ /* 0x000f620000100800 */
[----:B--2---:R-:W-:-:S05]  /*23a10*/  VIADD R34, R34, 0x1 ;  /* 0x0000000122227836 */ /* 0x004fca0000000000 */
[----:B------:R-:W-:-:S13]  /*23a20*/  ISETP.NE.AND P0, PT, R34, 0x2, PT ;  /* 0x000000022200780c */ /* 0x000fda0003f05270 */
[----:B------:R-:W2:Y:S01]  /*23a30*/  @!P0 LDL R33, [R1+0x1ec] ;  /* 0x0001ec0001218983 */ /* 0x000ea20000100800 */
[-C--:B---3--:R-:W-:Y:S01]  /*23a40*/  FMUL.FTZ R13, R13, R0.reuse ;  /* 0x000000000d0d7220 */ /* 0x088fe20000410000 */
[-C--:B------:R-:W-:Y:S01]  /*23a50*/  FMUL.FTZ R12, R12, R0.reuse ;  /* 0x000000000c0c7220 */ /* 0x080fe20000410000 */
[-C--:B----4-:R-:W-:Y:S01]  /*23a60*/  FMUL.FTZ R135, R135, R0.reuse ;  /* 0x0000000087877220 */ /* 0x090fe20000410000 */
[-C--:B------:R-:W-:Y:S01]  /*23a70*/  FMUL.FTZ R134, R134, R0.reuse ;  /* 0x0000000086867220 */ /* 0x080fe20000410000 */
        /* <DEDUP_REMOVED lines=12> */
[----:B------:R2:W-:Y:S01]  /*23b40*/  STL.64 [R1+0x388], R12 ;  /* 0x0003880c01007387 */ /* 0x0005e20000100a00 */
        /* <DEDUP_REMOVED lines=113> */
[----:B------:R-:W-:Y:S01]  /*24260*/  VIADD R32, R32, 0x1 ;  /* 0x0000000120207836 */ /* 0x000fe20000000000 */
[----:B------:R-:W-:Y:S04]  /*24270*/  STL [R1+0x1e8], R34 ;  /* 0x0001e82201007387 */ /* 0x000fe80000100800 */
        /* <DEDUP_REMOVED lines=11> */
[----:B------:R-:W-:Y:S01]  /*24330*/  STL.64 [R1+0x2c0], R62 ;  /* 0x0002c03e01007387 */ /* 0x000fe20000100a00 */
[----:B--2---:R-:W-:-:S03]  /*24340*/  @!P0 LOP3.LUT R12, R33, 0x1, RZ, 0x3c, !PT ;  /* 0x00000001210c8812 */ /* 0x004fc600078e3cff */
        /* <DEDUP_REMOVED lines=50> */
[----:B------:R-:W-:Y:S04]  /*24670*/  STL [R1+0x1f0], R0 ;  /* 0x0001f00001007387 */ /* 0x000fe80000100800 */
[----:B------:R-:W-:Y:S04]  /*24680*/  @!P0 STL [R1+0x1ec], R12 ;  /* 0x0001ec0c01008387 */ /* 0x000fe80000100800 */
[----:B------:R-:W-:Y:S04]  /*24690*/  STL [R1+0x1f4], R32 ;  /* 0x0001f42001007387 */ /* 0x000fe80000100800 */
[----:B------:R-:W-:Y:S04]  /*246a0*/  @!P0 STL [R1+0x1e8], RZ ;  /* 0x0001e8ff01008387 */ /* 0x000fe80000100800 */
[----:B------:R0:W-:Y:S02]  /*246b0*/  STL.64 [R1+0x408], R2 ;  /* 0x0004080201007387 */ /* 0x0001e40000100a00 */
[----:B0-----:R-:W-:Y:S01]  /*246c0*/  IMAD.MOV.U32 R3, RZ, RZ, 0x1 ;  /* 0x00000001ff037424 */ /* 0x001fe200078e00ff */
[----:B------:R-:W-:Y:S06]  /*246d0*/  BAR.ARV 0xe, 0x100 ;  /* 0x0384000000007b1d */ /* 0x000fec0000002000 */
.L_x_4999:
[----:B0-----:R-:W-:-:S04]  /*246e0*/  PRMT R0, R3, 0x9910, RZ ;  /* 0x0000991003007816 */ /* 0x001fc800000000ff */
[----:B------:R-:W-:-:S13]  /*246f0*/  ISETP.NE.AND P0, PT, R0, RZ, PT ;  /* 0x000000ff0000720c */ /* 0x000fda0003f05270 */
[----:B------:R-:W-:Y:S05]  /*24700*/  @!P0 BRA `(.L_x_5110) ;  /* 0x0000002400e08947 */ /* 0x000fea0003800000 */
[----:B------:R-:W0:Y:S01]  /*24710*/  S2R R0, SR_TID.X ;  /* 0x0000000000007919 */ /* 0x000e220000002100 */
[----:B------:R-:W1:Y:S01]  /*24720*/  S2UR UR5, SR_CgaCtaId ;  /* 0x00000000000579c3 */ /* 0x000e620000008800 */
[----:B------:R-:W-:Y:S01]  /*24730*/  UMOV UR4, 0x400 ;  /* 0x0000040000047882 */ /* 0x000fe20000000000 */
[----:B------:R-:W-:-:S06]  /*24740*/  SHF.R.S32.HI R14, RZ, 0x1f, R160 ;  /* 0x0000001fff0e7819 */ /* 0x000fcc00000114a0 */
[----:B------:R-:W-:Y:S01]  /*24750*/  BAR.SYNC.DEFER_BLOCKING 0x1, 0x100 ;  /* 0x0044000000007b1d */ /* 0x000fe20000010000 */
[----:B------:R-:W-:-:S07]  /*24760*/  SHF.R.S32.HI R16, RZ, 0x1f, R159 ;  /* 0x0000001fff107819 */ /* 0x000fce000001149f */
[----:B------:R-:W2:Y:S01]  /*24770*/  LDC R28, c[0x0][0xce8] ;  /* 0x00033a00ff1c7b82 */ /* 0x000ea20000000800 */
[----:B------:R-:W3:Y:S07]  /*24780*/  S2R R23, SR_CTAID.X ;  /* 0x0000000000177919 */ /* 0x000eee0000002500 */
[----:B------:R-:W4:Y:S01]  /*24790*/  LDC.64 R18, c[0x0][0xc40] ;  /* 0x00031000ff127b82 */ /* 0x000f220000000a00 */
[----:B-1----:R-:W-:-:S04]  /*247a0*/  ULEA UR4, UR5, UR4, 0x18 ;  /* 0x0000000405047291 */ /* 0x002fc8000f8ec03f */
[----:B------:R-:W-:Y:S01]  /*247b0*/  UIADD3 UR4, UR4, 0x38820, URZ ;  /* 0x0003882004047890 */ /* 0x000fe2000fffe03f */
[----:B0-----:R-:W-:-:S03]  /*247c0*/  VIADD R5, R0, 0xffffff80 ;  /* 0xffffff8000057836 */ /* 0x001fc60000000000 */
[----:B------:R-:W-:Y:S01]  /*247d0*/  UPRMT UR4, URZ, 0x654, UR4 ;  /* 0x000006543f047896 */ /* 0x000fe20008000004 */
[----:B--2---:R-:W-:Y:S02]  /*247e0*/  ISETP.NE.AND P1, PT, R28, 0x1, PT ;  /* 0x000000011c00780c */ /* 0x004fe40003f25270 */
[----:B------:R-:W-:-:S04]  /*247f0*/  SHF.R.S32.HI R2, RZ, 0x1f, R5 ;  /* 0x0000001fff027819 */ /* 0x000fc80000011405 */
[----:B------:R-:W-:Y:S02]  /*24800*/  LEA.HI R0, R2, R5, RZ, 0x7 ;  /* 0x0000000502007211 */ /* 0x000fe400078f38ff */
[----:B------:R-:W-:Y:S02]  /*24810*/  SYNCS.ARRIVE.TRANS64.RED.A1T0 RZ, [UR4], RZ ;  /* 0x000000ffffff79a7 */ /* 0x000fe40008100404 */
[----:B------:R-:W-:Y:S02]  /*24820*/  SHF.R.S32.HI R22, RZ, 0x7, R0 ;  /* 0x00000007ff167819 */ /* 0x000fe40000011400 */
[----:B------:R-:W-:-:S03]  /*24830*/  LOP3.LUT R4, R0, 0xffffff80, RZ, 0xc0, !PT ;  /* 0xffffff8000047812 */ /* 0x000fc600078ec0ff */
[----:B------:R-:W0:Y:S02]  /*24840*/  SHFL.IDX PT, R3, R22, RZ, 0x1f ;  /* 0x00001fff16037589 */ /* 0x000e2400000e0000 */
[----:B------:R-:W-:-:S05]  /*24850*/  IMAD.IADD R24, R5, 0x1, -R4 ;  /* 0x0000000105187824 */ /* 0x000fca00078e0a04 */
[----:B------:R-:W-:-:S04]  /*24860*/  SHF.R.S32.HI R21, RZ, 0x1f, R24 ;  /* 0x0000001fff157819 */ /* 0x000fc80000011418 */
[----:B------:R-:W-:-:S04]  /*24870*/  LEA.HI R20, R21, R24, RZ, 0x2 ;  /* 0x0000001815147211 */ /* 0x000fc800078f10ff */
[--C-:B------:R-:W-:Y:S02]  /*24880*/  SHF.R.S32.HI R25, RZ, 0x2, R20.reuse ;  /* 0x00000002ff197819 */ /* 0x100fe40000011414 */
[----:B------:R-:W-:-:S04]  /*24890*/  SHF.R.S32.HI R4, RZ, 0x1f, R20 ;  /* 0x0000001fff047819 */ /* 0x000fc80000011414 */
[----:B------:R-:W-:Y:S02]  /*248a0*/  LEA.HI R4, R4, R25, RZ, 0x3 ;  /* 0x0000001904047211 */ /* 0x000fe400078f18ff */
[----:B0-----:R-:W-:Y:S02]  /*248b0*/  ISETP.NE.AND P0, PT, R3, RZ, PT ;  /* 0x000000ff0300720c */ /* 0x001fe40003f05270 */
[----:B------:R-:W-:Y:S02]  /*248c0*/  LEA.HI R3, R2, R5, RZ, 0x2 ;  /* 0x0000000502037211 */ /* 0x000fe400078f10ff */
[----:B------:R-:W-:Y:S02]  /*248d0*/  LOP3.LUT R26, R4, 0xfffffff8, RZ, 0xc0, !PT ;  /* 0xfffffff8041a7812 */ /* 0x000fe400078ec0ff */
[----:B------:R-:W-:-:S05]  /*248e0*/  LOP3.LUT R6, R3, 0xfffffffc, RZ, 0xc0, !PT ;  /* 0xfffffffc03067812 */ /* 0x000fca00078ec0ff */
[----:B------:R-:W-:Y:S02]  /*248f0*/  IMAD.IADD R27, R5, 0x1, -R6 ;  /* 0x00000001051b7824 */ /* 0x000fe400078e0a06 */
[----:B---34-:R-:W-:Y:S05]  /*24900*/  @P0 BRA `(.L_x_5111) ;  /* 0x0000000400440947 */ /* 0x018fea0003800000 */
[----:B------:R-:W-:Y:S01]  /*24910*/  LOP3.LUT R0, R0, 0xffffff80, RZ, 0xc0, !PT ;  /* 0xffffff8000007812 */ /* 0x000fe200078ec0ff */
[----:B------:R-:W0:Y:S01]  /*24920*/  S2R R11, SR_CTAID.X ;  /* 0x00000000000b7919 */ /* 0x000e220000002500 */
[----:B------:R-:W1:Y:S01]  /*24930*/  LDC R12, c[0x0][0xce8] ;  /* 0x00033a00ff0c7b82 */ /* 0x000e620000000800 */
[----:B------:R-:W-:Y:S01]  /*24940*/  LEA.HI R9, R22, R22, RZ, 0x1 ;  /* 0x0000001616097211 */ /* 0x000fe200078f08ff */
[----:B------:R-:W-:Y:S01]  /*24950*/  ULDC UR4, c[0x0][0xb88] ;  /* 0x0002e20000047ab9 */ /* 0x000fe20000000800 */
[----:B------:R-:W-:Y:S02]  /*24960*/  IMAD.IADD R0, R5, 0x1, -R0 ;  /* 0x0000000105007824 */ /* 0x000fe400078e0a00 */
[----:B------:R-:W-:-:S03]  /*24970*/  LOP3.LUT R13, R9, 0xfffffe, RZ, 0xc0, !PT ;  /* 0x00fffffe090d7812 */ /* 0x000fc600078ec0ff */
[----:B------:R-:W-:Y:S02]  /*24980*/  SHF.R.S32.HI R3, RZ, 0x1f, R0 ;  /* 0x0000001fff037819 */ /* 0x000fe40000011400 */
[----:B------:R-:W-:Y:S02]  /*24990*/  IMAD.IADD R13, R22, 0x1, -R13 ;  /* 0x00000001160d7824 */ /* 0x000fe400078e0a0d */
[CC--:B------:R-:W-:Y:S02]  /*249a0*/  LEA.HI R4, R3.reuse, R0.reuse, RZ, 0x2 ;  /* 0x0000000003047211 */ /* 0x0c0fe400078f10ff */
[----:B------:R-:W-:Y:S02]  /*249b0*/  LEA.HI R3, R3, R0, RZ, 0x5 ;  /* 0x0000000003037211 */ /* 0x000fe400078f28ff */
[--C-:B------:R-:W-:Y:S02]  /*249c0*/  SHF.R.S32.HI R6, RZ, 0x2, R4.reuse ;  /* 0x00000002ff067819 */ /* 0x100fe40000011404 */
[----:B------:R-:W-:-:S04]  /*249d0*/  SHF.R.S32.HI R7, RZ, 0x1f, R4 ;  /* 0x0000001fff077819 */ /* 0x000fc80000011404 */
[----:B------:R-:W-:Y:S02]  /*249e0*/  LEA.HI R8, R7, R6, RZ, 0x3 ;  /* 0x0000000607087211 */ /* 0x000fe400078f18ff */
[----:B------:R-:W-:Y:S02]  /*249f0*/  LOP3.LUT R7, R4, 0x7ffffffc, RZ, 0xc0, !PT ;  /* 0x7ffffffc04077812 */ /* 0x000fe400078ec0ff */
[----:B------:R-:W-:Y:S01]  /*24a00*/  LOP3.LUT R9, R8, 0xfffffff8, RZ, 0xc0, !PT ;  /* 0xfffffff808097812 */ /* 0x000fe200078ec0ff */
[----:B-1----:R-:W-:Y:S01]  /*24a10*/  IMAD R8, R12, UR4, RZ ;  /* 0x000000040c087c24 */ /* 0x002fe2000f8e02ff */
[----:B------:R-:W-:Y:S01]  /*24a20*/  SHF.R.S32.HI R4, RZ, 0x5, R3 ;  /* 0x00000005ff047819 */ /* 0x000fe20000011403 */
[----:B------:R-:W-:Y:S01]  /*24a30*/  IMAD.IADD R0, R0, 0x1, -R7 ;  /* 0x0000000100007824 */ /* 0x000fe200078e0a07 */
[----:B------:R-:W-:Y:S01]  /*24a40*/  ISETP.NE.AND P3, PT, R12, 0x1, PT ;  /* 0x000000010c00780c */ /* 0x000fe20003f65270 */
[----:B------:R-:W-:Y:S01]  /*24a50*/  IMAD.IADD R9, R6, 0x1, -R9 ;  /* 0x0000000106097824 */ /* 0x000fe200078e0a09 */
[----:B------:R-:W-:Y:S01]  /*24a60*/  ULDC.64 UR4, c[0x0][0xcd0] ;  /* 0x0003340000047ab9 */ /* 0x000fe20000000a00 */
[----:B------:R-:W-:Y:S01]  /*24a70*/  IMAD.U32 R3, R13, -0x100, RZ ;  /* 0xffffff000d037824 */ /* 0x000fe200078e00ff */
[----:B------:R-:W1:Y:S01]  /*24a80*/  LDC.64 R6, c[0x0][0xcd8] ;  /* 0x00033600ff067b82 */ /* 0x000e620000000a00 */
[----:B------:R-:W-:-:S02]  /*24a90*/  IMAD.SHL.U32 R0, R0, 0x2, RZ ;  /* 0x0000000200007824 */ /* 0x000fc400078e00ff */
[----:B------:R-:W-:-:S03]  /*24aa0*/  IMAD R10, R4, 0x10, R9 ;  /* 0x00000010040a7824 */ /* 0x000fc600078e0209 */
[----:B------:R-:W-:Y:S01]  /*24ab0*/  ISETP.NE.AND P0, PT, R0, R3, PT ;  /* 0x000000030000720c */ /* 0x000fe20003f05270 */
[----:B0-----:R-:W-:Y:S02]  /*24ac0*/  IMAD R13, R11, 0x40, R10 ;  /* 0x000000400b0d7824 */ /* 0x001fe400078e020a */
[----:B------:R-:W0:Y:S03]  /*24ad0*/  @P3 LDC R4, c[0x0][0xcec] ;  /* 0x00033b00ff043b82 */ /* 0x000e260000000800 */
[----:B------:R-:W-:-:S13]  /*24ae0*/  ISETP.GE.OR P2, PT, R13, R8, P0 ;  /* 0x000000080d00720c */ /* 0x000fda0000746670 */
[----:B------:R-:W2:Y:S01]  /*24af0*/  @!P2 LDL R15, [R1+0x210] ;  /* 0x00021000010fa983 */ /* 0x000ea20000100800 */
[----:B------:R-:W-:Y:S01]  /*24b00*/  LEA.HI R0, R2, R5, RZ, 0x2 ;  /* 0x0000000502007211 */ /* 0x000fe200078f10ff */
[----:B------:R-:W-:Y:S01]  /*24b10*/  IMAD R9, R14, UR4, RZ ;  /* 0x000000040e097c24 */ /* 0x000fe2000f8e02ff */
[----:B------:R-:W-:Y:S01]  /*24b20*/  BSSY B0, `(.L_x_5111) ;  /* 0x000002f000007945 */ /* 0x000fe20003800000 */
[----:B------:R-:W-:Y:S01]  /*24b30*/  VIADD R13, R13, 0x8 ;  /* 0x000000080d0d7836 */ /* 0x000fe20000000000 */
[----:B------:R-:W-:Y:S01]  /*24b40*/  LOP3.LUT R0, R0, 0xfffffffc, RZ, 0xc0, !PT ;  /* 0xfffffffc00007812 */ /* 0x000fe200078ec0ff */
[----:B------:R-:W-:-:S03]  /*24b50*/  IMAD R9, R160, UR5, R9 ;  /* 0x00000005a0097c24 */ /* 0x000fc6000f8e0209 */
[----:B------:R-:W-:Y:S01]  /*24b60*/  ISETP.GE.OR P0, PT, R13, R8, P0 ;  /* 0x000000080d00720c */ /* 0x000fe20000706670 */
[----:B------:R-:W-:Y:S02]  /*24b70*/  IMAD.IADD R0, R5, 0x1, -R0 ;  /* 0x0000000105007824 */ /* 0x000fe400078e0a00 */
[----:B------:R-:W3:Y:S03]  /*24b80*/  @P3 LDC R5, c[0x0][0xcf0] ;  /* 0x00033c00ff053b82 */ /* 0x000ee60000000800 */
[----:B------:R-:W-:-:S04]  /*24b90*/  LEA.HI R2, R0, R0, RZ, 0x1 ;  /* 0x0000000000027211 */ /* 0x000fc800078f08ff */
[----:B------:R-:W-:-:S05]  /*24ba0*/  LOP3.LUT R3, R2, 0x1ffffffe, RZ, 0xc0, !PT ;  /* 0x1ffffffe02037812 */ /* 0x000fca00078ec0ff */
[----:B------:R-:W-:Y:S02]  /*24bb0*/  IMAD.IADD R0, R0, 0x1, -R3 ;  /* 0x0000000100007824 */ /* 0x000fe400078e0a03 */
[----:B------:R-:W-:Y:S01]  /*24bc0*/  IMAD.WIDE.U32 R2, R160, UR4, RZ ;  /* 0x00000004a0027c25 */ /* 0x000fe2000f8e00ff */
[----:B------:R-:W-:-:S03]  /*24bd0*/  ULDC.64 UR4, c[0x0][0xce0] ;  /* 0x0003380000047ab9 */ /* 0x000fc60000000a00 */
[----:B------:R-:W-:Y:S02]  /*24be0*/  IMAD R0, R0, 0x8, R10 ;  /* 0x0000000800007824 */ /* 0x000fe400078e020a */
[----:B------:R-:W-:Y:S02]  /*24bf0*/  IMAD.IADD R3, R3, 0x1, R9 ;  /* 0x0000000103037824 */ /* 0x000fe400078e0209 */
[----:B------:R-:W-:Y:S02]  /*24c00*/  IMAD R9, R11, 0x40, R0 ;  /* 0x000000400b097824 */ /* 0x000fe400078e0200 */
[----:B-1----:R-:W-:Y:S02]  /*24c10*/  IMAD R10, R6, UR37, RZ ;  /* 0x00000025060a7c24 */ /* 0x002fe4000f8e02ff */
[----:B0-----:R-:W-:-:S04]  /*24c20*/  @P3 IMAD.HI.U32 R4, R9, R4, RZ ;  /* 0x0000000409043227 */ /* 0x001fc800078e00ff */
[----:B------:R-:W-:Y:S02]  /*24c30*/  IMAD R17, R7, UR36, R10 ;  /* 0x0000002407117c24 */ /* 0x000fe4000f8e020a */
[----:B------:R-:W-:Y:S01]  /*24c40*/  IMAD.MOV.U32 R11, RZ, RZ, R9 ;  /* 0x000000ffff0b7224 */ /* 0x000fe200078e0009 */
[----:B---3--:R-:W-:Y:S01]  /*24c50*/  @P3 SHF.R.U32.HI R11, RZ, R5, R4 ;  /* 0x00000005ff0b3219 */ /* 0x008fe20000011604 */
[----:B------:R-:W-:-:S04]  /*24c60*/  IMAD.WIDE.U32 R6, R6, UR36, R2 ;  /* 0x0000002406067c25 */ /* 0x000fc8000f8e0002 */
[----:B------:R-:W-:Y:S02]  /*24c70*/  IMAD.IADD R7, R7, 0x1, R17 ;  /* 0x0000000107077824 */ /* 0x000fe400078e0211 */
[----:B------:R-:W-:Y:S02]  /*24c80*/  IMAD.MOV R5, RZ, RZ, -R11 ;  /* 0x000000ffff057224 */ /* 0x000fe400078e0a0b */
[----:B------:R-:W-:Y:S02]  /*24c90*/  IMAD R0, R16, UR4, RZ ;  /* 0x0000000410007c24 */ /* 0x000fe4000f8e02ff */
[----:B------:R-:W-:Y:S01]  /*24ca0*/  IMAD.WIDE.U32 R2, R159, UR4, R6 ;  /* 0x000000049f027c25 */ /* 0x000fe2000f8e0006 */
[----:B------:R-:W-:-:S03]  /*24cb0*/  SHF.R.S32.HI R7, RZ, 0x1f, R11 ;  /* 0x0000001fff077819 */ /* 0x000fc6000001140b */
[----:B------:R-:W-:Y:S01]  /*24cc0*/  IMAD R5, R12, R5, R9 ;  /* 0x000000050c057224 */ /* 0x000fe200078e0209 */
[----:B------:R-:W-:Y:S01]  /*24cd0*/  IADD3 R2, P3, R11, R2, RZ ;  /* 0x000000020b027210 */ /* 0x000fe20007f7e0ff */
[----:B------:R-:W-:Y:S01]  /*24ce0*/  IMAD R4, R159, UR5, R0 ;  /* 0x000000059f047c24 */ /* 0x000fe2000f8e0200 */
[----:B------:R-:W-:Y:S02]  /*24cf0*/  ULDC.64 UR4, c[0x0][0xcc8] ;  /* 0x0003320000047ab9 */ /* 0x000fe40000000a00 */
[----:B------:R-:W-:Y:S02]  /*24d00*/  SHF.R.S32.HI R0, RZ, 0x1f, R5 ;  /* 0x0000001fff007819 */ /* 0x000fe40000011405 */
[----:B------:R-:W-:-:S03]  /*24d10*/  IADD3.X R3, R7, R3, R4, P3, !PT ;  /* 0x0000000307037210 */ /* 0x000fc60001ffe404 */
[----:B------:R-:W-:Y:S02]  /*24d20*/  IMAD R0, R0, UR4, RZ ;  /* 0x0000000400007c24 */ /* 0x000fe4000f8e02ff */
[----:B------:R-:W-:-:S04]  /*24d30*/  IMAD.WIDE.U32 R2, R5, UR4, R2 ;  /* 0x0000000405027c25 */ /* 0x000fc8000f8e0002 */
[----:B------:R-:W-:Y:S01]  /*24d40*/  IMAD R5, R5, UR5, R0 ;  /* 0x0000000505057c24 */ /* 0x000fe2000f8e0200 */
[----:B------:R-:W-:Y:S02]  /*24d50*/  ULDC.64 UR4, c[0x0][0xca8] ;  /* 0x00032a0000047ab9 */ /* 0x000fe40000000a00 */
[----:B------:R-:W-:Y:S01]  /*24d60*/  LEA R0, P3, R2, UR4, 0x2 ;  /* 0x0000000402007c11 */ /* 0x000fe2000f8610ff */
[----:B------:R-:W-:-:S04]  /*24d70*/  IMAD.IADD R3, R3, 0x1, R5 ;  /* 0x0000000103037824 */ /* 0x000fc800078e0205 */
[----:B------:R-:W-:Y:S01]  /*24d80*/  SHFL.IDX PT, R4, R0, 0x1, 0x1c1f ;  /* 0x003c1f0000047f89 */ /* 0x000fe200000e0000 */
[----:B------:R-:W-:-:S03]  /*24d90*/  LEA.HI.X R6, R2, UR5, R3, 0x2, P3 ;  /* 0x0000000502067c11 */ /* 0x000fc600098f1403 */
[----:B------:R-:W-:Y:S04]  /*24da0*/  SHFL.IDX PT, R2, R0, RZ, 0x1c1f ;  /* 0x001c1fff00027589 */ /* 0x000fe800000e0000 */
[----:B------:R-:W2:Y:S04]  /*24db0*/  SHFL.IDX PT, R3, R6, RZ, 0x1c1f ;  /* 0x001c1fff06037589 */ /* 0x000ea800000e0000 */
[----:B------:R0:W1:Y:S04]  /*24dc0*/  SHFL.IDX PT, R5, R6, 0x1, 0x1c1f ;  /* 0x003c1f0006057f89 */ /* 0x00006800000e0000 */
[----:B--2---:R0:W-:Y:S01]  /*24dd0*/  @!P2 ST.E desc[UR44][R2.64], R15 ;  /* 0x0000000f0200a985 */ /* 0x0041e2000c10192c */
[----:B-1----:R-:W-:Y:S05]  /*24de0*/  @P0 BRA `(.L_x_5112) ;  /* 0x0000000000080947 */ /* 0x002fea0003800000 */
[----:B0-----:R-:W2:Y:S04]  /*24df0*/  LDL R3, [R1+0x214] ;  /* 0x0002140001037983 */ /* 0x001ea80000100800 */
[----:B--2---:R1:W-:Y:S02]  /*24e00*/  ST.E desc[UR44][R4.64], R3 ;  /* 0x0000000304007985 */ /* 0x0043e4000c10192c */
.L_x_5112:
[----:B------:R-:W-:Y:S05]  /*24e10*/  BSYNC B0 ;  /* 0x0000000000007941 */ /* 0x000fea0003800000 */
.L_x_5111:
[----:B------:R-:W2:Y:S01]  /*24e20*/  @P1 LDC R9, c[0x0][0xcec] ;  /* 0x00033b00ff091b82 */ /* 0x000ea20000000800 */
[----:B------:R-:W-:Y:S01]  /*24e30*/  LEA.HI R0, R27, R27, RZ, 0x1 ;  /* 0x0000001b1b007211 */ /* 0x000fe200078f08ff */
[----:B------:R-:W-:Y:S01]  /*24e40*/  IMAD.IADD R26, R25, 0x1, -R26 ;  /* 0x00000001191a7824 */ /* 0x000fe200078e0a1a */
[----:B------:R-:W-:Y:S01]  /*24e50*/  LEA.HI R21, R21, R24, RZ, 0x5 ;  /* 0x0000001815157211 */ /* 0x000fe200078f28ff */
[----:B------:R-:W-:Y:S01]  /*24e60*/  ULDC.64 UR4, c[0x0][0xc38] ;  /* 0x00030e0000047ab9 */ /* 0x000fe20000000a00 */
[----:B------:R-:W-:Y:S01]  /*24e70*/  LOP3.LUT R0, R0, 0x1ffffffe, RZ, 0xc0, !PT ;  /* 0x1ffffffe00007812 */ /* 0x000fe200078ec0ff */
[----:B01----:R-:W-:Y:S01]  /*24e80*/  IMAD R3, R14, UR4, RZ ;  /* 0x000000040e037c24 */ /* 0x003fe2000f8e02ff */
[----:B------:R-:W-:Y:S01]  /*24e90*/  SHF.R.S32.HI R21, RZ, 0x5, R21 ;  /* 0x00000005ff157819 */ /* 0x000fe20000011415 */
[----:B------:R-:W0:Y:S01]  /*24ea0*/  @P1 LDC R6, c[0x0][0xcf0] ;  /* 0x00033c00ff061b82 */ /* 0x000e220000000800 */
[----:B------:R-:W-:Y:S01]  /*24eb0*/  BSSY B0, `(.L_x_5113) ;  /* 0x0000113000007945 */ /* 0x000fe20003800000 */
[----:B------:R-:W-:-:S02]  /*24ec0*/  IMAD.IADD R27, R27, 0x1, -R0 ;  /* 0x000000011b1b7824 */ /* 0x000fc400078e0a00 */
[----:B------:R-:W-:Y:S02]  /*24ed0*/  IMAD R26, R21, 0x10, R26 ;  /* 0x00000010151a7824 */ /* 0x000fe400078e021a */
[C---:B------:R-:W-:Y:S02]  /*24ee0*/  IMAD R5, R160.reuse, UR5, R3 ;  /* 0x00000005a0057c24 */ /* 0x040fe4000f8e0203 */
[----:B------:R-:W-:Y:S02]  /*24ef0*/  IMAD R4, R27, 0x8, R26 ;  /* 0x000000081b047824 */ /* 0x000fe400078e021a */
[----:B------:R-:W-:Y:S01]  /*24f00*/  IMAD.WIDE.U32 R2, R160, UR4, RZ ;  /* 0x00000004a0027c25 */ /* 0x000fe2000f8e00ff */
[----:B------:R-:W-:-:S03]  /*24f10*/  ULDC.64 UR4, c[0x0][0xc48] ;  /* 0x0003120000047ab9 */ /* 0x000fc60000000a00 */
[----:B------:R-:W-:Y:S02]  /*24f20*/  IMAD R4, R23, 0x40, R4 ;  /* 0x0000004017047824 */ /* 0x000fe400078e0204 */
[----:B------:R-:W-:Y:S02]  /*24f30*/  IMAD.IADD R3, R3, 0x1, R5 ;  /* 0x0000000103037824 */ /* 0x000fe400078e0205 */
[----:B------:R-:W-:Y:S02]  /*24f40*/  IMAD R0, R18, UR37, RZ ;  /* 0x0000002512007c24 */ /* 0x000fe4000f8e02ff */
[----:B--2---:R-:W-:-:S04]  /*24f50*/  @P1 IMAD.HI.U32 R9, R4, R9, RZ ;  /* 0x0000000904091227 */ /* 0x004fc800078e00ff */
[----:B------:R-:W-:Y:S02]  /*24f60*/  IMAD R7, R19, UR36, R0 ;  /* 0x0000002413077c24 */ /* 0x000fe4000f8e0200 */
[----:B------:R-:W-:-:S04]  /*24f70*/  IMAD.WIDE.U32 R2, R18, UR36, R2 ;  /* 0x0000002412027c25 */ /* 0x000fc8000f8e0002 */
[----:B------:R-:W-:Y:S01]  /*24f80*/  IMAD.MOV.U32 R5, RZ, RZ, R4 ;  /* 0x000000ffff057224 */ /* 0x000fe200078e0004 */
[----:B0-----:R-:W-:Y:S01]  /*24f90*/  @P1 SHF.R.U32.HI R5, RZ, R6, R9 ;  /* 0x00000006ff051219 */ /* 0x001fe20000011609 */
[----:B------:R-:W-:Y:S02]  /*24fa0*/  IMAD R0, R16, UR4, RZ ;  /* 0x0000000410007c24 */ /* 0x000fe4000f8e02ff */
[----:B------:R-:W-:Y:S02]  /*24fb0*/  IMAD.IADD R3, R3, 0x1, R7 ;  /* 0x0000000103037824 */ /* 0x000fe400078e0207 */
[C---:B------:R-:W-:Y:S01]  /*24fc0*/  IMAD R9, R159.reuse, UR5, R0 ;  /* 0x000000059f097c24 */ /* 0x040fe2000f8e0200 */
[--C-:B------:R-:W-:Y:S01]  /*24fd0*/  SHF.R.S32.HI R0, RZ, 0x1f, R5.reuse ;  /* 0x0000001fff007819 */ /* 0x100fe20000011405 */
[----:B------:R-:W-:Y:S02]  /*24fe0*/  IMAD.MOV R7, RZ, RZ, -R5 ;  /* 0x000000ffff077224 */ /* 0x000fe400078e0a05 */
[----:B------:R-:W-:Y:S01]  /*24ff0*/  IMAD.WIDE.U32 R2, R159, UR4, R2 ;  /* 0x000000049f027c25 */ /* 0x000fe2000f8e0002 */
[----:B------:R-:W-:-:S03]  /*25000*/  ULDC.64 UR4, c[0x0][0xc30] ;  /* 0x00030c0000047ab9 */ /* 0x000fc60000000a00 */
[----:B------:R-:W-:Y:S02]  /*25010*/  IMAD R7, R28, R7, R4 ;  /* 0x000000071c077224 */ /* 0x000fe400078e0204 */
[----:B------:R-:W-:Y:S02]  /*25020*/  IMAD R0, R0, UR4, RZ ;  /* 0x0000000400007c24 */ /* 0x000fe4000f8e02ff */
[----:B------:R-:W-:Y:S02]  /*25030*/  IMAD.IADD R3, R3, 0x1, R9 ;  /* 0x0000000103037824 */ /* 0x000fe400078e0209 */
[C---:B------:R-:W-:Y:S01]  /*25040*/  IMAD R9, R5.reuse, UR5, R0 ;  /* 0x0000000505097c24 */ /* 0x040fe2000f8e0200 */
[----:B------:R-:W-:Y:S01]  /*25050*/  SHF.R.S32.HI R0, RZ, 0x1f, R7 ;  /* 0x0000001fff007819 */ /* 0x000fe20000011407 */
[----:B------:R-:W-:Y:S01]  /*25060*/  IMAD.WIDE.U32 R2, R5, UR4, R2 ;  /* 0x0000000405027c25 */ /* 0x000fe2000f8e0002 */
[----:B------:R-:W-:-:S03]  /*25070*/  ULDC.64 UR4, c[0x0][0xc28] ;  /* 0x00030a0000047ab9 */ /* 0x000fc60000000a00 */
[----:B------:R-:W-:Y:S02]  /*25080*/  IMAD.IADD R3, R3, 0x1, R9 ;  /* 0x0000000103037824 */ /* 0x000fe400078e0209 */
[----:B------:R-:W-:Y:S02]  /*25090*/  IMAD R0, R0, UR4, RZ ;  /* 0x0000000400007c24 */ /* 0x000fe4000f8e02ff */
[----:B------:R-:W-:-:S04]  /*250a0*/  IMAD.WIDE.U32 R2, R7, UR4, R2 ;  /* 0x0000000407027c25 */ /* 0x000fc8000f8e0002 */
[----:B------:R-:W-:Y:S01]  /*250b0*/  IMAD R21, R7, UR5, R0 ;  /* 0x0000000507157c24 */ /* 0x000fe2000f8e0200 */
[----:B------:R-:W-:Y:S01]  /*250c0*/  ULDC.64 UR4, c[0x0][0xc00] ;  /* 0x0003000000047ab9 */ /* 0x000fe20000000a00 */
[----:B------:R-:W-:Y:S01]  /*250d0*/  IMAD R23, R23, 0x40, R26 ;  /* 0x0000004017177824 */ /* 0x000fe200078e021a */
[----:B------:R-:W-:Y:S01]  /*250e0*/  LEA R19, P0, R2, UR4, 0x2 ;  /* 0x0000000402137c11 */ /* 0x000fe2000f8010ff */
[----:B------:R-:W-:Y:S01]  /*250f0*/  IMAD.IADD R21, R3, 0x1, R21 ;  /* 0x0000000103157824 */ /* 0x000fe200078e0215 */
[----:B------:R-:W-:Y:S01]  /*25100*/  ULDC UR4, c[0x0][0xb88] ;  /* 0x0002e20000047ab9 */ /* 0x000fe20000000800 */
[----:B------:R-:W-:Y:S01]  /*25110*/  LOP3.LUT R3, R20, 0x7ffffffc, RZ, 0xc0, !PT ;  /* 0x7ffffffc14037812 */ /* 0x000fe200078ec0ff */
[----:B------:R-:W-:Y:S01]  /*25120*/  IMAD R20, R28, UR4, RZ ;  /* 0x000000041c147c24 */ /* 0x000fe2000f8e02ff */
[----:B------:R-:W-:Y:S01]  /*25130*/  LEA.HI R0, R22, R22, RZ, 0x1 ;  /* 0x0000001616007211 */ /* 0x000fe200078f08ff */
[----:B------:R0:W1:Y:S01]  /*25140*/  SHFL.IDX PT, R14, R19, RZ, 0x1c1f ;  /* 0x001c1fff130e7589 */ /* 0x00006200000e0000 */
[----:B------:R-:W-:Y:S01]  /*25150*/  LEA.HI.X R21, R2, UR5, R21, 0x2, P0 ;  /* 0x0000000502157c11 */ /* 0x000fe200080f1415 */
[----:B------:R-:W-:Y:S01]  /*25160*/  IMAD.IADD R3, R24, 0x1, -R3 ;  /* 0x0000000118037824 */ /* 0x000fe200078e0a03 */
[----:B------:R-:W-:-:S02]  /*25170*/  ISETP.GE.AND P0, PT, R23, R20, PT ;  /* 0x000000141700720c */ /* 0x000fc40003f06270 */
[----:B------:R-:W-:Y:S01]  /*25180*/  LOP3.LUT R5, R0, 0xfffffe, RZ, 0xc0, !PT ;  /* 0x00fffffe00057812 */ /* 0x000fe200078ec0ff */
[----:B------:R0:W2:Y:S04]  /*25190*/  SHFL.IDX PT, R15, R21, RZ, 0x1c1f ;  /* 0x001c1fff150f7589 */ /* 0x0000a800000e0000 */
[----:B------:R-:W-:-:S04]  /*251a0*/  IMAD.IADD R22, R22, 0x1, -R5 ;  /* 0x0000000116167824 */ /* 0x000fc800078e0a05 */
[----:B------:R-:W-:-:S04]  /*251b0*/  IMAD R3, R22, 0x80, R3 ;  /* 0x0000008016037824 */ /* 0x000fc800078e0203 */
[----:B------:R-:W-:Y:S01]  /*251c0*/  IMAD.SHL.U32 R18, R3, 0x2, RZ ;  /* 0x0000000203127824 */ /* 0x000fe200078e00ff */
[----:B0-----:R-:W-:Y:S06]  /*251d0*/  @P0 BRA `(.L_x_5114) ;  /* 0x0000000c00800947 */ /* 0x001fec0003800000 */
[----:B------:R-:W-:Y:S02]  /*251e0*/  ULDC UR4, c[0x0][0xbc8] ;  /* 0x0002f20000047ab9 */ /* 0x000fe40000000800 */
[----:B------:R-:W-:-:S13]  /*251f0*/  ISETP.GE.AND P0, PT, R18, UR4, PT ;  /* 0x0000000412007c0c */ /* 0x000fda000bf06270 */
[----:B------:R-:W3:Y:S01]  /*25200*/  @!P0 LDL.64 R12, [R1+0x230] ;  /* 0x00023000010c8983 */ /* 0x000ee20000100a00 */
[C---:B------:R-:W-:Y:S01]  /*25210*/  VIADD R4, R18.reuse, 0x8 ;  /* 0x0000000812047836 */ /* 0x040fe20000000000 */
[----:B------:R-:W-:-:S04]  /*25220*/  @!P0 LEA.HI R0, R18, R18, RZ, 0x1 ;  /* 0x0000001212008211 */ /* 0x000fc800078f08ff */
[----:B------:R-:W-:Y:S02]  /*25230*/  ISETP.GE.AND P1, PT, R4, UR4, PT ;  /* 0x0000000404007c0c */ /* 0x000fe4000bf26270 */
[----:B------:R-:W-:-:S05]  /*25240*/  @!P0 LOP3.LUT R0, R0, 0xfffffffe, RZ, 0xc0, !PT ;  /* 0xfffffffe00008812 */ /* 0x000fca00078ec0ff */
[----:B-12---:R-:W-:-:S05]  /*25250*/  @!P0 IMAD.WIDE R2, R0, 0x4, R14 ;  /* 0x0000000400028825 */ /* 0x006fca00078e020e */
[----:B---3--:R0:W-:Y:S04]  /*25260*/  @!P0 ST.E.64 desc[UR44][R2.64], R12 ;  /* 0x0000000c02008985 */ /* 0x0081e8000c101b2c */
[----:B------:R-:W2:Y:S01]  /*25270*/  @!P1 LDL.64 R6, [R1+0x240] ;  /* 0x0002400001069983 */ /* 0x000ea20000100a00 */
[----:B------:R-:W-:Y:S01]  /*25280*/  VIADD R0, R18, 0x10 ;  /* 0x0000001012007836 */ /* 0x000fe20000000000 */
[----:B------:R-:W-:-:S04]  /*25290*/  @!P1 LEA.HI R4, R4, R4, RZ, 0x1 ;  /* 0x0000000404049211 */ /* 0x000fc800078f08ff */
[----:B------:R-:W-:Y:S02]  /*252a0*/  ISETP.GE.AND P0, PT, R0, UR4, PT ;  /* 0x0000000400007c0c */ /* 0x000fe4000bf06270 */
[----:B------:R-:W-:-:S05]  /*252b0*/  @!P1 LOP3.LUT R4, R4, 0xfffffffe, RZ, 0xc0, !PT ;  /* 0xfffffffe04049812 */ /* 0x000fca00078ec0ff */
[----:B------:R-:W-:-:S05]  /*252c0*/  @!P1 IMAD.WIDE R4, R4, 0x4, R14 ;  /* 0x0000000404049825 */ /* 0x000fca00078e020e */
[----:B--2---:R1:W-:Y:S04]  /*252d0*/  @!P1 ST.E.64 desc[UR44][R4.64], R6 ;  /* 0x0000000604009985 */ /* 0x0043e8000c101b2c */
[----:B------:R-:W2:Y:S01]  /*252e0*/  @!P0 LDL.64 R8, [R1+0x250] ;  /* 0x0002500001088983 */ /* 0x000ea20000100a00 */
[----:B------:R-:W-:Y:S01]  /*252f0*/  VIADD R10, R18, 0x18 ;  /* 0x00000018120a7836 */ /* 0x000fe20000000000 */
[----:B------:R-:W-:-:S04]  /*25300*/  @!P0 LEA.HI R0, R0, R0, RZ, 0x1 ;  /* 0x0000000000008211 */ /* 0x000fc800078f08ff */
[----:B------:R-:W-:Y:S02]  /*25310*/  ISETP.GE.AND P1, PT, R10, UR4, PT ;  /* 0x000000040a007c0c */ /* 0x000fe4000bf26270 */
[----:B------:R-:W-:-:S05]  /*25320*/  @!P0 LOP3.LUT R0, R0, 0xfffffffe, RZ, 0xc0, !PT ;  /* 0xfffffffe00008812 */ /* 0x000fca00078ec0ff */
[----:B0-----:R-:W-:-:S05]  /*25330*/  @!P0 IMAD.WIDE R2, R0, 0x4, R14 ;  /* 0x0000000400028825 */ /* 0x001fca00078e020e */
[----:B--2---:R0:W-:Y:S04]  /*25340*/  @!P0 ST.E.64 desc[UR44][R2.64], R8 ;  /* 0x0000000802008985 */ /* 0x0041e8000c101b2c */
[----:B------:R-:W2:Y:S01]  /*25350*/  @!P1 LDL.64 R12, [R1+0x260] ;  /* 0x00026000010c9983 */ /* 0x000ea20000100a00 */
[----:B------:R-:W-:Y:S01]  /*25360*/  VIADD R0, R18, 0x20 ;  /* 0x0000002012007836 */ /* 0x000fe20000000000 */
[----:B------:R-:W-:-:S04]  /*25370*/  @!P1 LEA.HI R10, R10, R10, RZ, 0x1 ;  /* 0x0000000a0a0a9211 */ /* 0x000fc800078f08ff */
[----:B------:R-:W-:Y:S02]  /*25380*/  ISETP.GE.AND P0, PT, R0, UR4, PT ;  /* 0x0000000400007c0c */ /* 0x000fe4000bf06270 */
[----:B------:R-:W-:-:S05]  /*25390*/  @!P1 LOP3.LUT R10, R10, 0xfffffffe, RZ, 0xc0, !PT ;  /* 0xfffffffe0a0a9812 */ /* 0x000fca00078ec0ff */
[----:B------:R-:W-:-:S05]  /*253a0*/  @!P1 IMAD.WIDE R10, R10, 0x4, R14 ;  /* 0x000000040a0a9825 */ /* 0x000fca00078e020e */
[----:B--2---:R2:W-:Y:S04]  /*253b0*/  @!P1 ST.E.64 desc[UR44][R10.64], R12 ;  /* 0x0000000c0a009985 */ /* 0x0045e8000c101b2c */
[----:B-1----:R-:W3:Y:S01]  /*253c0*/  @!P0 LDL.64 R4, [R1+0x270] ;  /* 0x0002700001048983 */ /* 0x002ee20000100a00 */
[----:B------:R-:W-:Y:S01]  /*253d0*/  VIADD R6, R18, 0x28 ;  /* 0x0000002812067836 */ /* 0x000fe20000000000 */
[----:B------:R-:W-:-:S04]  /*253e0*/  @!P0 LEA.HI R0, R0, R0, RZ, 0x1 ;  /* 0x0000000000008211 */ /* 0x000fc800078f08ff */
[----:B------:R-:W-:Y:S02]  /*253f0*/  ISETP.GE.AND P1, PT, R6, UR4, PT ;  /* 0x0000000406007c0c */ /* 0x000fe4000bf26270 */
[----:B------:R-:W-:-:S05]  /*25400*/  @!P0 LOP3.LUT R0, R0, 0xfffffffe, RZ, 0xc0, !PT ;  /* 0xfffffffe00008812 */ /* 0x000fca00078ec0ff */
[----:B0-----:R-:W-:-:S05]  /*25410*/  @!P0 IMAD.WIDE R2, R0, 0x4, R14 ;  /* 0x0000000400028825 */ /* 0x001fca00078e020e */
[----:B---3--:R0:W-:Y:S04]  /*25420*/  @!P0 ST.E.64 desc[UR44][R2.64], R4 ;  /* 0x0000000402008985 */ /* 0x0081e8000c101b2c */
[----:B------:R-:W3:Y:S01]  /*25430*/  @!P1 LDL.64 R8, [R1+0x280] ;  /* 0x0002800001089983 */ /* 0x000ee20000100a00 */
[----:B------:R-:W-:Y:S01]  /*25440*/  VIADD R0, R18, 0x30 ;  /* 0x0000003012007836 */ /* 0x000fe20000000000 */
[----:B------:R-:W-:-:S04]  /*25450*/  @!P1 LEA.HI R6, R6, R6, RZ, 0x1 ;  /* 0x0000000606069211 */ /* 0x000fc800078f08ff */
[----:B------:R-:W-:Y:S02]  /*25460*/  ISETP.GE.AND P0, PT, R0, UR4, PT ;  /* 0x0000000400007c0c */ /* 0x000fe4000bf06270 */
[----:B------:R-:W-:-:S05]  /*25470*/  @!P1 LOP3.LUT R6, R6, 0xfffffffe, RZ, 0xc0, !PT ;  /* 0xfffffffe06069812 */ /* 0x000fca00078ec0ff */
[----:B------:R-:W-:-:S05]  /*25480*/  @!P1 IMAD.WIDE R6, R6, 0x4, R14 ;  /* 0x0000000406069825 */ /* 0x000fca00078e020e */
[----:B---3--:R1:W-:Y:S04]  /*25490*/  @!P1 ST.E.64 desc[UR44][R6.64], R8 ;  /* 0x0000000806009985 */ /* 0x0083e8000c101b2c */
[----:B--2---:R-:W2:Y:S01]  /*254a0*/  @!P0 LDL.64 R10, [R1+0x290] ;  /* 0x00029000010a8983 */ /* 0x004ea20000100a00 */
        /* <DEDUP_REMOVED lines=129> */
[----:B0-----:R-:W-:-:S05]  /*25cc0*/  @!P0 LOP3.LUT R3, R0, 0xfffffffe, RZ, 0xc0, !PT ;  /* 0xfffffffe00038812 */ /* 0x001fca00078ec0ff */
[----:B------:R-:W-:-:S05]  /*25cd0*/  @!P0 IMAD.WIDE R2, R3, 0x4, R14 ;  /* 0x0000000403028825 */ /* 0x000fca00078e020e */
        /* <DEDUP_REMOVED lines=12> */
[----:B0-----:R-:W-:-:S05]  /*25da0*/  @!P0 LOP3.LUT R3, R0, 0xfffffffe, RZ, 0xc0, !PT ;  /* 0xfffffffe00038812 */ /* 0x001fca00078ec0ff */
[----:B------:R-:W-:-:S05]  /*25db0*/  @!P0 IMAD.WIDE R2, R3, 0x4, R14 ;  /* 0x0000000403028825 */ /* 0x000fca00078e020e */
[----:B--2---:R0:W-:Y:S04]  /*25dc0*/  @!P0 ST.E.64 desc[UR44][R2.64], R6 ;  /* 0x0000000602008985 */ /* 0x0041e8000c101b2c */
[----:B------:R-:W2:Y:S01]  /*25dd0*/  @!P1 LDL.64 R8, [R1+0x3e0] ;  /* 0x0003e00001089983 */ /* 0x000ea20000100a00 */
[----:B------:R-:W-:Y:S01]  /*25de0*/  VIADD R0, R18, 0xe0 ;  /* 0x000000e012007836 */ /* 0x000fe20000000000 */
[----:B------:R-:W-:-:S04]  /*25df0*/  @!P1 LEA.HI R10, R10, R10, RZ, 0x1 ;  /* 0x0000000a0a0a9211 */ /* 0x000fc800078f08ff */
[----:B------:R-:W-:Y:S02]  /*25e00*/  ISETP.GE.AND P0, PT, R0, UR4, PT ;  /* 0x0000000400007c0c */ /* 0x000fe4000bf06270 */
[----:B-1----:R-:W-:-:S05]  /*25e10*/  @!P1 LOP3.LUT R5, R10, 0xfffffffe, RZ, 0xc0, !PT ;  /* 0xfffffffe0a059812 */ /* 0x002fca00078ec0ff */
[----:B------:R-:W-:-:S05]  /*25e20*/  @!P1 IMAD.WIDE R4, R5, 0x4, R14 ;  /* 0x0000000405049825 */ /* 0x000fca00078e020e */
[----:B--2---:R1:W-:Y:S04]  /*25e30*/  @!P1 ST.E.64 desc[UR44][R4.64], R8 ;  /* 0x0000000804009985 */ /* 0x0043e8000c101b2c */
[----:B------:R-:W2:Y:S01]  /*25e40*/  @!P0 LDL.64 R10, [R1+0x3f0] ;  /* 0x0003f000010a8983 */ /* 0x000ea20000100a00 */
        /* <DEDUP_REMOVED lines=21> */
[----:B------:R-:W-:-:S04]  /*25fa0*/  @!P1 LEA.HI R12, R12, R12, RZ, 0x1 ;  /* 0x0000000c0c0c9211 */ /* 0x000fc800078f08ff */
[----:B------:R-:W-:-:S05]  /*25fb0*/  @!P1 LOP3.LUT R11, R12, 0xfffffffe, RZ, 0xc0, !PT ;  /* 0xfffffffe0c0b9812 */ /* 0x000fca00078ec0ff */
[----:B------:R-:W-:-:S05]  /*25fc0*/  @!P1 IMAD.WIDE R14, R11, 0x4, R14 ;  /* 0x000000040b0e9825 */ /* 0x000fca00078e020e */
[----:B--2---:R3:W-:Y:S02]  /*25fd0*/  @!P1 ST.E.64 desc[UR44][R14.64], R16 ;  /* 0x000000100e009985 */ /* 0x0047e4000c101b2c */
.L_x_5114:
[----:B------:R-:W-:Y:S05]  /*25fe0*/  BSYNC B0 ;  /* 0x0000000000007941 */ /* 0x000fea0003800000 */
.L_x_5113:
[----:B------:R-:W-:Y:S01]  /*25ff0*/  VIADD R23, R23, 0x8 ;  /* 0x0000000817177836 */ /* 0x000fe20000000000 */
[----:B--23--:R2:W3:Y:S04]  /*26000*/  SHFL.IDX PT, R15, R21, 0x1, 0x1c1f ;  /* 0x003c1f00150f7f89 */ /* 0x00c4e800000e0000 */
[----:B------:R-:W-:Y:S01]  /*26010*/  ISETP.GE.AND P0, PT, R23, R20, PT ;  /* 0x000000141700720c */ /* 0x000fe20003f06270 */
[----:B-1----:R2:W1:-:S12]  /*26020*/  SHFL.IDX PT, R14, R19, 0x1, 0x1c1f ;  /* 0x003c1f00130e7f89 */ /* 0x00245800000e0000 */
[----:B--2---:R-:W-:Y:S05]  /*26030*/  @P0 BRA `(.L_x_4990) ;  /* 0x0000006800fc0947 */ /* 0x004fea0003800000 */
[----:B------:R-:W0:Y:S02]  /*26040*/  LDC R17, c[0x0][0xbc8] ;  /* 0x0002f200ff117b82 */ /* 0x000e240000000800 */
[----:B0-----:R-:W-:-:S13]  /*26050*/  ISETP.GE.AND P0, PT, R18, R17, PT ;  /* 0x000000111200720c */ /* 0x001fda0003f06270 */
[----:B------:R-:W2:Y:S01]  /*26060*/  @!P0 LDL.64 R10, [R1+0x238] ;  /* 0x00023800010a8983 */ /* 0x000ea20000100a00 */
[C---:B------:R-:W-:Y:S01]  /*26070*/  VIADD R4, R18.reuse, 0x8 ;  /* 0x0000000812047836 */ /* 0x040fe20000000000 */
[----:B------:R-:W-:-:S04]  /*26080*/  @!P0 LEA.HI R0, R18, R18, RZ, 0x1 ;  /* 0x0000001212008211 */ /* 0x000fc800078f08ff */
[----:B------:R-:W-:Y:S02]  /*26090*/  ISETP.GE.AND P1, PT, R4, R17, PT ;  /* 0x000000110400720c */ /* 0x000fe40003f26270 */
[----:B------:R-:W-:-:S05]  /*260a0*/  @!P0 LOP3.LUT R0, R0, 0xfffffffe, RZ, 0xc0, !PT ;  /* 0xfffffffe00008812 */ /* 0x000fca00078ec0ff */
[----:B-1-3--:R-:W-:-:S05]  /*260b0*/  @!P0 IMAD.WIDE R2, R0, 0x4, R14 ;  /* 0x0000000400028825 */ /* 0x00afca00078e020e */
[----:B--2---:R0:W-:Y:S04]  /*260c0*/  @!P0 ST.E.64 desc[UR44][R2.64], R10 ;  /* 0x0000000a02008985 */ /* 0x0041e8000c101b2c */
[----:B------:R-:W2:Y:S01]  /*260d0*/  @!P1 LDL.64 R6, [R1+0x248] ;  /* 0x0002480001069983 */ /* 0x000ea20000100a00 */
[----:B------:R-:W-:Y:S01]  /*260e0*/  VIADD R0, R18, 0x10 ;  /* 0x0000001012007836 */ /* 0x000fe20000000000 */
[----:B------:R-:W-:-:S04]  /*260f0*/  @!P1 LEA.HI R4, R4, R4, RZ, 0x1 ;  /* 0x0000000404049211 */ /* 0x000fc800078f08ff */
[----:B------:R-:W-:Y:S02]  /*26100*/  ISETP.GE.AND P0, PT, R0, R17, PT ;  /* 0x000000110000720c */ /* 0x000fe40003f06270 */
[----:B------:R-:W-:-:S05]  /*26110*/  @!P1 LOP3.LUT R4, R4, 0xfffffffe, RZ, 0xc0, !PT ;  /* 0xfffffffe04049812 */ /* 0x000fca00078ec0ff */
[----:B------:R-:W-:-:S05]  /*26120*/  @!P1 IMAD.WIDE R4, R4, 0x4, R14 ;  /* 0x0000000404049825 */ /* 0x000fca00078e020e */
[----:B--2---:R1:W-:Y:S04]  /*26130*/  @!P1 ST.E.64 desc[UR44][R4.64], R6 ;  /* 0x0000000604009985 */ /* 0x0043e8000c101b2c */
[----:B------:R-:W2:Y:S01]  /*26140*/  @!P0 LDL.64 R8, [R1+0x258] ;  /* 0x0002580001088983 */ /* 0x000ea20000100a00 */
[----:B------:R-:W-:Y:S01]  /*26150*/  VIADD R12, R18, 0x18 ;  /* 0x00000018120c7836 */ /* 0x000fe20000000000 */
[----:B------:R-:W-:-:S04]  /*26160*/  @!P0 LEA.HI R0, R0, R0, RZ, 0x1 ;  /* 0x0000000000008211 */ /* 0x000fc800078f08ff */
[----:B------:R-:W-:Y:S02]  /*26170*/  ISETP.GE.AND P1, PT, R12, R17, PT ;  /* 0x000000110c00720c */ /* 0x000fe40003f26270 */
[----:B------:R-:W-:-:S05]  /*26180*/  @!P0 LOP3.LUT R0, R0, 0xfffffffe, RZ, 0xc0, !PT ;  /* 0xfffffffe00008812 */ /* 0x000fca00078ec0ff */
[----:B0-----:R-:W-:-:S05]  /*26190*/  @!P0 IMAD.WIDE R2, R0, 0x4, R14 ;  /* 0x0000000400028825 */ /* 0x001fca00078e020e */
[----:B--2---:R0:W-:Y:S04]  /*261a0*/  @!P0 ST.E.64 desc[UR44][R2.64], R8 ;  /* 0x0000000802008985 */ /* 0x0041e8000c101b2c */
[----:B------:R-:W2:Y:S01]  /*261b0*/  @!P1 LDL.64 R10, [R1+0x268] ;  /* 0x00026800010a9983 */ /* 0x000ea20000100a00 */
[----:B------:R-:W-:Y:S01]  /*261c0*/  VIADD R0, R18, 0x20 ;  /* 0x0000002012007836 */ /* 0x000fe20000000000 */
[----:B------:R-:W-:-:S04]  /*261d0*/  @!P1 LEA.HI R12, R12, R12, RZ, 0x1 ;  /* 0x0000000c0c0c9211 */ /* 0x000fc800078f08ff */
[----:B------:R-:W-:Y:S02]  /*261e0*/  ISETP.GE.AND P0, PT, R0, R17, PT ;  /* 0x000000110000720c */ /* 0x000fe40003f06270 */
[----:B-1----:R-:W-:-:S05]  /*261f0*/  @!P1 LOP3.LUT R4, R12, 0xfffffffe, RZ, 0xc0, !PT ;  /* 0xfffffffe0c049812 */ /* 0x002fca00078ec0ff */
        /* <DEDUP_REMOVED lines=118> */
[----:B0-----:R-:W-:-:S05]  /*26960*/  @!P0 LOP3.LUT R3, R0, 0xfffffffe, RZ, 0xc0, !PT ;  /* 0xfffffffe00038812 */ /* 0x001fca00078ec0ff */
[----:B------:R-:W-:-:S05]  /*26970*/  @!P0 IMAD.WIDE R2, R3, 0x4, R14 ;  /* 0x0000000403028825 */ /* 0x000fca00078e020e */
        /* <DEDUP_REMOVED lines=55> */
[----:B------:R-:W-:-:S04]  /*26cf0*/  @!P0 IMAD.WIDE R2, R3, 0x4, R14 ;  /* 0x0000000403028825 */ /* 0x000fc800078e020e */
[----:B------:R-:W-:Y:S01]  /*26d00*/  VIADD R0, R18, 0xf0 ;  /* 0x000000f012007836 */ /* 0x000fe20000000000 */
[----:B--2---:R0:W-:Y:S04]  /*26d10*/  @!P0 ST.E.64 desc[UR44][R2.64], R6 ;  /* 0x0000000602008985 */ /* 0x0041e8000c101b2c */
[----:B------:R-:W2:Y:S01]  /*26d20*/  @!P1 LDL.64 R8, [R1+0x408] ;  /* 0x0004080001089983 */ /* 0x000ea20000100a00 */
[----:B------:R-:W-:Y:S01]  /*26d30*/  @!P1 LEA.HI R12, R12, R12, RZ, 0x1 ;  /* 0x0000000c0c0c9211 */ /* 0x000fe200078f08ff */
[----:B------:R-:W-:Y:S01]  /*26d40*/  VIADD R18, R18, 0xf8 ;  /* 0x000000f812127836 */ /* 0x000fe20000000000 */
[----:B------:R-:W-:Y:S01]  /*26d50*/  ISETP.GE.AND P0, PT, R0, R17, PT ;  /* 0x000000110000720c */ /* 0x000fe20003f06270 */
[----:B------:R-:W-:Y:S01]  /*26d60*/  BSSY B0, `(.L_x_5115) ;  /* 0x000000b000007945 */ /* 0x000fe20003800000 */
[----:B------:R-:W-:-:S05]  /*26d70*/  @!P1 LOP3.LUT R13, R12, 0xfffffffe, RZ, 0xc0, !PT ;  /* 0xfffffffe0c0d9812 */ /* 0x000fca00078ec0ff */
[----:B-1----:R-:W-:-:S05]  /*26d80*/  @!P1 IMAD.WIDE R4, R13, 0x4, R14 ;  /* 0x000000040d049825 */ /* 0x002fca00078e020e */
[----:B--2---:R0:W-:Y:S01]  /*26d90*/  @!P1 ST.E.64 desc[UR44][R4.64], R8 ;  /* 0x0000000804009985 */ /* 0x0041e2000c101b2c */
[----:B------:R-:W-:Y:S01]  /*26da0*/  ISETP.GE.AND P1, PT, R18, R17, PT ;  /* 0x000000111200720c */ /* 0x000fe20003f26270 */
[----:B------:R-:W-:-:S12]  /*26db0*/  @P0 BRA `(.L_x_5116) ;  /* 0x0000000000140947 */ /* 0x000fd80003800000 */
[----:B0-----:R-:W2:Y:S01]  /*26dc0*/  LDL.64 R4, [R1+0x418] ;  /* 0x0004180001047983 */ /* 0x001ea20000100a00 */
[----:B------:R-:W-:-:S04]  /*26dd0*/  LEA.HI R0, R0, R0, RZ, 0x1 ;  /* 0x0000000000007211 */ /* 0x000fc800078f08ff */
[----:B------:R-:W-:-:S05]  /*26de0*/  LOP3.LUT R3, R0, 0xfffffffe, RZ, 0xc0, !PT ;  /* 0xfffffffe00037812 */ /* 0x000fca00078ec0ff */
[----:B------:R-:W-:-:S05]  /*26df0*/  IMAD.WIDE R2, R3, 0x4, R14 ;  /* 0x0000000403027825 */ /* 0x000fca00078e020e */
[----:B--2---:R1:W-:Y:S02]  /*26e00*/  ST.E.64 desc[UR44][R2.64], R4 ;  /* 0x0000000402007985 */ /* 0x0043e4000c101b2c */
.L_x_5116:
[----:B------:R-:W-:Y:S05]  /*26e10*/  BSYNC B0 ;  /* 0x0000000000007941 */ /* 0x000fea0003800000 */
.L_x_5115:
[----:B------:R-:W-:Y:S05]  /*26e20*/  @P1 BRA `(.L_x_4990) ;  /* 0x0000005c00801947 */ /* 0x000fea0003800000 */
[----:B01----:R-:W2:Y:S01]  /*26e30*/  LDL.64 R4, [R1+0x428] ;  /* 0x0004280001047983 */ /* 0x003ea20000100a00 */
[----:B------:R-:W-:-:S04]  /*26e40*/  LEA.HI R18, R18, R18, RZ, 0x1 ;  /* 0x0000001212127211 */ /* 0x000fc800078f08ff */
[----:B------:R-:W-:-:S05]  /*26e50*/  LOP3.LUT R3, R18, 0xfffffffe, RZ, 0xc0, !PT ;  /* 0xfffffffe12037812 */ /* 0x000fca00078ec0ff */
[----:B------:R-:W-:-:S05]  /*26e60*/  IMAD.WIDE R2, R3, 0x4, R14 ;  /* 0x0000000403027825 */ /* 0x000fca00078e020e */
[----:B--2---:R2:W-:Y:S01]  /*26e70*/  ST.E.64 desc[UR44][R2.64], R4 ;  /* 0x0000000402007985 */ /* 0x0045e2000c101b2c */
[----:B------:R-:W-:Y:S05]  /*26e80*/  BRA `(.L_x_4990) ;  /* 0x0000005c00687947 */ /* 0x000fea0003800000 */
.L_x_5110:
[----:B------:R-:W0:Y:S02]  /*26e90*/  S2R R0, SR_TID.X ;  /* 0x0000000000007919 */ /* 0x000e240000002100 */
[----:B0-----:R-:W-:-:S05]  /*26ea0*/  VIADD R0, R0, 0xffffff80 ;  /* 0xffffff8000007836 */ /* 0x001fca0000000000 */
[----:B------:R-:W-:-:S13]  /*26eb0*/  ISETP.GT.AND P0, PT, R0, 0x3f, PT ;  /* 0x0000003f0000780c */ /* 0x000fda0003f04270 */
[----:B------:R-:W-:Y:S05]  /*26ec0*/  @P0 BRA `(.L_x_4990) ;  /* 0x0000005c00580947 */ /* 0x000fea0003800000 */
[----:B------:R-:W0:Y:S01]  /*26ed0*/  S2R R3, SR_CTAID.X ;  /* 0x0000000000037919 */ /* 0x000e220000002500 */
[----:B------:R-:W1:Y:S01]  /*26ee0*/  LDC R6, c[0x0][0xce8] ;  /* 0x00033a00ff067b82 */ /* 0x000e620000000800 */
[----:B------:R-:W-:Y:S02]  /*26ef0*/  ULDC UR4, c[0x0][0xb88] ;  /* 0x0002e20000047ab9 */ /* 0x000fe40000000800 */
[----:B-1----:R-:W-:Y:S02]  /*26f00*/  IMAD R5, R6, UR4, RZ ;  /* 0x0000000406057c24 */ /* 0x002fe4000f8e02ff */
[----:B0-----:R-:W-:-:S05]  /*26f10*/  IMAD R0, R3, 0x40, R0 ;  /* 0x0000004003007824 */ /* 0x001fca00078e0200 */
[----:B------:R-:W-:-:S13]  /*26f20*/  ISETP.GE.AND P0, PT, R0, R5, PT ;  /* 0x000000050000720c */ /* 0x000fda0003f06270 */
[----:B------:R-:W-:Y:S05]  /*26f30*/  @P0 BRA `(.L_x_4990) ;  /* 0x0000005c003c0947 */ /* 0x000fea0003800000 */
[----:B------:R-:W-:Y:S01]  /*26f40*/  ISETP.NE.AND P0, PT, R6, 0x1, PT ;  /* 0x000000010600780c */ /* 0x000fe20003f05270 */
[----:B------:R-:W0:Y:S01]  /*26f50*/  LDC.64 R12, c[0x0][0xcd8] ;  /* 0x00033600ff0c7b82 */ /* 0x000e220000000a00 */
[----:B------:R-:W-:Y:S01]  /*26f60*/  SHF.R.S32.HI R3, RZ, 0x1f, R160 ;  /* 0x0000001fff037819 */ /* 0x000fe200000114a0 */
[----:B------:R-:W-:Y:S01]  /*26f70*/  ULDC.64 UR4, c[0x0][0xcd0] ;  /* 0x0003340000047ab9 */ /* 0x000fe20000000a00 */
[----:B------:R-:W-:-:S03]  /*26f80*/  IMAD.MOV.U32 R5, RZ, RZ, R0 ;  /* 0x000000ffff057224 */ /* 0x000fc600078e0000 */
[----:B------:R-:W-:-:S04]  /*26f90*/  IMAD R3, R3, UR4, RZ ;  /* 0x0000000403037c24 */ /* 0x000fc8000f8e02ff */
[C---:B------:R-:W-:Y:S02]  /*26fa0*/  IMAD R7, R160.reuse, UR5, R3 ;  /* 0x00000005a0077c24 */ /* 0x040fe4000f8e0203 */
[----:B------:R-:W1:Y:S01]  /*26fb0*/  @P0 LDC R9, c[0x0][0xcec] ;  /* 0x00033b00ff090b82 */ /* 0x000e620000000800 */
[----:B------:R-:W-:Y:S01]  /*26fc0*/  IMAD.WIDE.U32 R2, R160, UR4, RZ ;  /* 0x00000004a0027c25 */ /* 0x000fe2000f8e00ff */
[----:B------:R-:W-:-:S03]  /*26fd0*/  ULDC.64 UR4, c[0x0][0xce0] ;  /* 0x0003380000047ab9 */ /* 0x000fc60000000a00 */
[----:B------:R-:W-:-:S03]  /*26fe0*/  IMAD.IADD R3, R3, 0x1, R7 ;  /* 0x0000000103037824 */ /* 0x000fc600078e0207 */
[----:B------:R-:W2:Y:S01]  /*26ff0*/  @P0 LDC R11, c[0x0][0xcf0] ;  /* 0x00033c00ff0b0b82 */ /* 0x000ea20000000800 */
[C---:B0-----:R-:W-:Y:S02]  /*27000*/  IMAD R8, R12.reuse, UR37, RZ ;  /* 0x000000250c087c24 */ /* 0x041fe4000f8e02ff */
[----:B------:R-:W-:-:S04]  /*27010*/  IMAD.WIDE.U32 R2, R12, UR36, R2 ;  /* 0x000000240c027c25 */ /* 0x000fc8000f8e0002 */
[----:B------:R-:W-:-:S04]  /*27020*/  IMAD R13, R13, UR36, R8 ;  /* 0x000000240d0d7c24 */ /* 0x000fc8000f8e0208 */
[----:B------:R-:W-:Y:S02]  /*27030*/  IMAD.IADD R3, R13, 0x1, R3 ;  /* 0x000000010d037824 */ /* 0x000fe400078e0203 */
[----:B-1----:R-:W-:-:S04]  /*27040*/  @P0 IMAD.HI.U32 R4, R0, R9, RZ ;  /* 0x0000000900040227 */ /* 0x002fc800078e00ff */
[----:B------:R-:W-:Y:S01]  /*27050*/  IMAD.WIDE.U32 R2, R159, UR4, R2 ;  /* 0x000000049f027c25 */ /* 0x000fe2000f8e0002 */
[----:B--2---:R-:W-:Y:S02]  /*27060*/  @P0 SHF.R.U32.HI R5, RZ, R11, R4 ;  /* 0x0000000bff050219 */ /* 0x004fe40000011604 */
[----:B------:R-:W-:Y:S02]  /*27070*/  SHF.R.S32.HI R4, RZ, 0x1f, R159 ;  /* 0x0000001fff047819 */ /* 0x000fe4000001149f */
[--C-:B------:R-:W-:Y:S01]  /*27080*/  SHF.R.S32.HI R9, RZ, 0x1f, R5.reuse ;  /* 0x0000001fff097819 */ /* 0x100fe20000011405 */
[----:B------:R-:W-:Y:S01]  /*27090*/  IMAD.MOV R7, RZ, RZ, -R5 ;  /* 0x000000ffff077224 */ /* 0x000fe200078e0a05 */
[----:B------:R-:W-:Y:S01]  /*270a0*/  IADD3 R2, P0, R5, R2, RZ ;  /* 0x0000000205027210 */ /* 0x000fe20007f1e0ff */
[----:B------:R-:W-:Y:S02]  /*270b0*/  IMAD R4, R4, UR4, RZ ;  /* 0x0000000404047c24 */ /* 0x000fe4000f8e02ff */
[----:B------:R-:W-:-:S02]  /*270c0*/  IMAD R7, R6, R7, R0 ;  /* 0x0000000706077224 */ /* 0x000fc400078e0200 */
        /* <DEDUP_REMOVED lines=14> */
.L_x_4988:
[----:B------:R-:W-:-:S08]  /*271b0*/  NOP ;  /* 0x0000000000007918 */ /* 0x000fd00000000000 */
[----:B0-----:R-:W0:-:S00]  /*271c0*/  USETMAXREG.DEALLOC.CTAPOOL 0x18 ;  /* 0x00000018000079c8 */ /* 0x001e0000080e0500 */
[----:B0-----:R-:W-:Y:S01]  /*271d0*/  LOP3.LUT R0, R0, 0x3, RZ, 0xc0, !PT ;  /* 0x0000000300007812 */ /* 0x001fe200078ec0ff */
[----:B------:R-:W0:Y:S05]  /*271e0*/  S2R R18, SR_CTAID.Z ;  /* 0x0000000000127919 */ /* 0x000e2a0000002700 */
[----:B--2---:R-:W1:Y:S01]  /*271f0*/  S2UR UR6, SR_CTAID.Y ;  /* 0x00000000000679c3 */ /* 0x004e620000002600 */
        /* <DEDUP_REMOVED lines=13> */
.L_x_5117:
[----:B------:R-:W-:Y:S01]  /*272d0*/  ULDC UR7, c[0x0][0xd50] ;  /* 0x0003540000077ab9 */ /* 0x000fe20000000800 */
[----:B------:R-:W-:Y:S01]  /*272e0*/  UMOV UR36, UR6 ;  /* 0x0000000600247c82 */ /* 0x000fe20008000000 */
[----:B------:R-:W-:-:S11]  /*272f0*/  UISETP.NE.AND UP0, UPT, UR7, 0x1, UPT ;  /* 0x000000010700788c */ /* 0x000fd6000bf05270 */
[----:B------:R-:W-:Y:S01]  /*27300*/  @UP0 ULDC UR4, c[0x0][0xd54] ;  /* 0x0003550000040ab9 */ /* 0x000fe20000000800 */
[----:B------:R-:W-:Y:S01]  /*27310*/  @UP0 ULDC UR8, c[0x0][0xd58] ;  /* 0x0003560000080ab9 */ /* 0x000fe20000000800 */
[----:B------:R-:W-:-:S04]  /*27320*/  UIMAD.WIDE.U32 UR4, UR6, UR4, URZ ;  /* 0x00000004060472a5 */ /* 0x000fc8000f8e003f */
[----:B------:R-:W-:-:S12]  /*27330*/  @UP0 USHF.R.U32.HI UR36, URZ, UR8, UR5 ;  /* 0x000000083f240299 */ /* 0x000fd80008011605 */
.L_x_5118:
        /* <DEDUP_REMOVED lines=17> */
[----:B------:R-:W-:Y:S01]  /*27450*/  ULDC UR12, c[0x0][0x288] ;  /* 0x0000a200000c7ab9 */ /* 0x000fe20000000800 */
[----:B------:R-:W-:Y:S01]  /*27460*/  ULDC UR13, c[0x0][0x2f0] ;  /* 0x0000bc00000d7ab9 */ /* 0x000fe20000000800 */
[----:B------:R-:W-:Y:S01]  /*27470*/  @UP1 ULDC UR7, c[0x0][0x44c] ;  /* 0x0001130000071ab9 */ /* 0x000fe20000000800 */
[----:B------:R-:W-:Y:S02]  /*27480*/  UIADD3 UR9, -UR12, 0x1, URZ ;  /* 0x000000010c097890 */ /* 0x000fe4000fffe13f */
[----:B------:R-:W-:Y:S01]  /*27490*/  PLOP3.LUT P1, PT, PT, PT, UP0, 0x80, 0x0 ;  /* 0x000000000000781c */ /* 0x000fe20003f2f008 */
[----:B------:R-:W-:Y:S01]  /*274a0*/  UIMAD UR10, UR11, UR13, 0x3f ;  /* 0x0000003f0b0a74a4 */ /* 0x000fe2000f8e020d */
[----:B------:R-:W-:Y:S01]  /*274b0*/  @UP1 ULDC UR14, c[0x0][0x450] ;  /* 0x00011400000e1ab9 */ /* 0x000fe20000000800 */
[----:B------:R-:W-:Y:S02]  /*274c0*/  UIMAD UR9, UR11, UR13, UR9 ;  /* 0x0000000d0b0972a4 */ /* 0x000fe4000f8e0209 */
[----:B0-----:R-:W-:-:S04]  /*274d0*/  USHF.L.U32 UR39, UR39, 0x6, URZ ;  /* 0x0000000627277899 */ /* 0x001fc8000800063f */
[----:B------:R-:W-:-:S04]  /*274e0*/  UIADD3 UR8, UR39, 0x3f, URZ ;  /* 0x0000003f27087890 */ /* 0x000fc8000fffe03f */
[----:B------:R-:W-:Y:S02]  /*274f0*/  UIMAD.WIDE.U32 UR6, UR8, UR7, URZ ;  /* 0x00000007080672a5 */ /* 0x000fe4000f8e003f */
[----:B------:R-:W-:Y:S02]  /*27500*/  USHF.R.S32.HI UR6, URZ, 0x1f, UR10 ;  /* 0x0000001f3f067899 */ /* 0x000fe4000801140a */
[----:B------:R-:W-:Y:S02]  /*27510*/  @UP1 USHF.R.U32.HI UR8, URZ, UR14, UR7 ;  /* 0x0000000e3f081299 */ /* 0x000fe40008011607 */
[----:B------:R-:W-:Y:S02]  /*27520*/  ULEA.HI UR6, UR6, UR10, URZ, 0x6 ;  /* 0x0000000a06067291 */ /* 0x000fe4000f8f303f */
[----:B------:R-:W-:Y:S02]  /*27530*/  UIADD3 UR9, UR9, UR8, URZ ;  /* 0x0000000809097290 */ /* 0x000fe4000fffe03f */
[----:B------:R-:W-:-:S02]  /*27540*/  USHF.R.S32.HI UR42, URZ, 0x6, UR6 ;  /* 0x000000063f2a7899 */ /* 0x000fc40008011406 */
        /* <DEDUP_REMOVED lines=12> */
.L_x_5121:
[----:B------:R-:W-:-:S11]  /*27610*/  UISETP.NE.AND UP0, UPT, UR5, 0x1, UPT ;  /* 0x000000010500788c */ /* 0x000fd6000bf05270 */
[----:B------:R-:W-:Y:S02]  /*27620*/  @UP0 ULDC.64 UR14, c[0x0][0xae0] ;  /* 0x0002b800000e0ab9 */ /* 0x000fe40000000a00 */
[----:B------:R-:W-:-:S04]  /*27630*/  UIMAD.WIDE.U32 UR6, UR8, UR14, URZ ;  /* 0x0000000e080672a5 */ /* 0x000fc8000f8e003f */
[----:B------:R-:W-:-:S12]  /*27640*/  @UP0 USHF.R.U32.HI UR8, URZ, UR15, UR7 ;  /* 0x0000000f3f080299 */ /* 0x000fd80008011607 */
.L_x_5122:
[----:B------:R-:W-:-:S04]  /*27650*/  UIMAD UR8, UR8, UR5, UR5 ;  /* 0x00000005080872a4 */ /* 0x000fc8000f8e0205 */
[----:B------:R-:W-:-:S04]  /*27660*/  UISETP.LT.AND UP0, UPT, UR4, UR8, UPT ;  /* 0x000000080400728c */ /* 0x000fc8000bf01270 */
[----:B------:R-:W-:-:S12]  /*27670*/  USEL UR4, UR4, UR8, UP0 ;  /* 0x0000000804047287 */ /* 0x000fd80008000000 */
.L_x_5120:
        /* <DEDUP_REMOVED lines=8> */
[----:B------:R-:W-:-:S02]  /*27700*/  @UP1 USHF.R.U32.HI UR4, URZ, UR10, UR7 ;  /* 0x0000000a3f041299 */ /* 0x000fc40008011607 */
[----:B------:R-:W-:Y:S02]  /*27710*/  USHF.R.S32.HI UR41, URZ, 0x6, UR8 ;  /* 0x000000063f297899 */ /* 0x000fe40008011408 */
[----:B------:R-:W-:Y:S02]  /*27720*/  UIADD3 UR9, UR9, UR4, URZ ;  /* 0x0000000409097290 */ /* 0x000fe4000fffe03f */
[----:B------:R-:W-:Y:S01]  /*27730*/  UISETP.LT.AND UP0, UPT, UR41, UR42, UPT ;  /* 0x0000002a2900728c */ /* 0x000fe2000bf01270 */
[----:B------:R-:W-:-:S03]  /*27740*/  ULDC UR4, c[0x0][0xad4] ;  /* 0x0002b50000047ab9 */ /* 0x000fc60000000800 */
        /* <DEDUP_REMOVED lines=13> */
.L_x_5124:
[----:B------:R-:W-:-:S11]  /*27820*/  UISETP.NE.AND UP0, UPT, UR5, 0x1, UPT ;  /* 0x000000010500788c */ /* 0x000fd6000bf05270 */
[----:B------:R-:W-:Y:S02]  /*27830*/  @UP0 ULDC.64 UR10, c[0x0][0xae0] ;  /* 0x0002b800000a0ab9 */ /* 0x000fe40000000a00 */
[----:B------:R-:W-:-:S04]  /*27840*/  UIMAD.WIDE.U32 UR6, UR9, UR10, URZ ;  /* 0x0000000a090672a5 */ /* 0x000fc8000f8e003f */
[----:B------:R-:W-:-:S12]  /*27850*/  @UP0 USHF.R.U32.HI UR9, URZ, UR11, UR7 ;  /* 0x0000000b3f090299 */ /* 0x000fd80008011607 */
.L_x_5125:
[----:B------:R-:W-:-:S04]  /*27860*/  UIMAD UR5, UR9, UR5, URZ ;  /* 0x00000005090572a4 */ /* 0x000fc8000f8e023f */
[----:B------:R-:W-:-:S04]  /*27870*/  UISETP.LT.AND UP0, UPT, UR4, UR5, UPT ;  /* 0x000000050400728c */ /* 0x000fc8000bf01270 */
[----:B------:R-:W-:-:S12]  /*27880*/  USEL UR4, UR4, UR5, !UP0 ;  /* 0x0000000504047287 */ /* 0x000fd8000c000000 */
.L_x_5123:
[----:B------:R-:W-:Y:S01]  /*27890*/  USHF.R.S32.HI UR5, URZ, 0x1f, UR4 ;  /* 0x0000001f3f057899 */ /* 0x000fe20008011404 */
[----:B------:R0:W-:Y:S03]  /*278a0*/  STL [R1+0x454], RZ ;  /* 0x000454ff01007387 */ /* 0x0001e60000100800 */
[----:B------:R-:W-:Y:S02]  /*278b0*/  ULEA.HI UR5, UR5, UR4, URZ, 0x6 ;  /* 0x0000000405057291 */ /* 0x000fe4000f8f303f */
[----:B------:R-:W-:Y:S02]  /*278c0*/  USHF.R.U32.HI UR4, URZ, 0x10, UR40 ;  /* 0x000000103f047899 */ /* 0x000fe40008011628 */
[----:B------:R-:W-:Y:S02]  /*278d0*/  USHF.R.S32.HI UR5, URZ, 0x6, UR5 ;  /* 0x000000063f057899 */ /* 0x000fe40008011405 */
[----:B------:R-:W-:-:S02]  /*278e0*/  UISETP.NE.AND UP0, UPT, UR4, URZ, UPT ;  /* 0x0000003f0400728c */ /* 0x000fc4000bf05270 */
[----:B------:R-:W-:Y:S02]  /*278f0*/  ULOP3.LUT UR40, UR40, 0xffff, URZ, 0xc0, !UPT ;  /* 0x0000ffff28287892 */ /* 0x000fe4000f8ec03f */
[----:B------:R-:W-:-:S04]  /*27900*/  VIMNMX R7, RZ, UR5, !PT ;  /* 0x00000005ff077c48 */ /* 0x000fc8000ffe0100 */
[----:B------:R-:W-:Y:S01]  /*27910*/  ISETP.LT.AND P0, PT, R7, UR8, PT ;  /* 0x0000000807007c0c */ /* 0x000fe2000bf01270 */
[----:B------:R0:W-:Y:S02]  /*27920*/  STL [R1+0x450], R7 ;  /* 0x0004500701007387 */ /* 0x0001e40000100800 */
[----:B------:R-:W-:-:S10]  /*27930*/  @!UP0 ULDC UR4, c[0x0][0xae8] ;  /* 0x0002ba0000048ab9 */ /* 0x000fd40000000800 */
        /* <DEDUP_REMOVED lines=29> */
.L_x_5126:
[----:B------:R-:W2:Y:S01]  /*27b10*/  LDL R2, [R1+0x454] ;  /* 0x0004540001027983 */ /* 0x000ea20000100800 */
[----:B------:R-:W-:Y:S02]  /*27b20*/  IMAD.MOV.U32 R6, RZ, RZ, RZ ;  /* 0x000000ffff067224 */ /* 0x000fe400078e00ff */
[----:B--2---:R-:W-:Y:S02]  /*27b30*/  IMAD R0, R2, UR40, R7 ;  /* 0x0000002802007c24 */ /* 0x004fe4000f8e0207 */
[----:B------:R-:W-:-:S03]  /*27b40*/  IMAD.MOV.U32 R7, RZ, RZ, 0x1 ;  /* 0x00000001ff077424 */ /* 0x000fc600078e00ff */
[----:B------:R-:W-:Y:S01]  /*27b50*/  VIADDMNMX R19, R0, R2, UR8, PT ;  /* 0x0000000800137e46 */ /* 0x000fe2000b800102 */
[----:B------:R1:W-:Y:S03]  /*27b60*/  STL [R1+0x448], R0 ;  /* 0x0004480001007387 */ /* 0x0003e60000100800 */
[----:B------:R-:W-:Y:S01]  /*27b70*/  ISETP.GT.AND P0, PT, R19, R0, PT ;  /* 0x000000001300720c */ /* 0x000fe20003f04270 */
[----:B------:R2:W-:Y:S01]  /*27b80*/  STL [R1+0x468], R19 ;  /* 0x0004681301007387 */ /* 0x0005e20000100800 */
[----:B-1----:R-:W-:-:S11]  /*27b90*/  IMAD.MOV.U32 R0, RZ, RZ, 0x1 ;  /* 0x00000001ff007424 */ /* 0x002fd600078e00ff */
        /* <DEDUP_REMOVED lines=24> */
.L_x_5127:
        /* <DEDUP_REMOVED lines=20> */
.L_x_5129:
        /* <DEDUP_REMOVED lines=15> */
.L_x_5128:
[----:B------:R-:W1:Y:S02]  /*27f50*/  LDC.64 R2, c[0x0][0xaf0] ;  /* 0x0002bc00ff027b82 */ /* 0x000e640000000a00 */
        /* <DEDUP_REMOVED lines=16> */
[----:B------:R-:W-:Y:S01]  /*28060*/  SEL R16, R18, RZ, !P1 ;  /* 0x000000ff12107207 */ /* 0x000fe20004800000 */
[----:B------:R-:W-:Y:S06]  /*28070*/  BRA.DIV UR4, `(.L_x_5130) ;  /* 0x0000004e04947947 */ /* 0x000fec000b800000 */
[----:B------:R1:W2:Y:S02]  /*28080*/  SHFL.IDX PT, R14, R4, RZ, 0x1f ;  /* 0x00001fff040e7589 */ /* 0x0002a400000e0000 */
.L_x_5230:
[----:B------:R3:W-:Y:S01]  /*28090*/  STL [R1+0x444], R0 ;  /* 0x0004440001007387 */ /* 0x0007e20000100800 */
[----:B--2---:R-:W-:Y:S02]  /*280a0*/  ISETP.NE.AND P0, PT, R14, RZ, PT ;  /* 0x000000ff0e00720c */ /* 0x004fe40003f05270 */
[----:B------:R-:W-:Y:S02]  /*280b0*/  PLOP3.LUT P2, PT, PT, PT, PT, 0x8, 0x0 ;  /* 0x000000000000781c */ /* 0x000fe40003f4e170 */
[----:B------:R-:W-:-:S11]  /*280c0*/  LOP3.LUT R17, R17, 0xfffffffd, RZ, 0xc0, !PT ;  /* 0xfffffffd11117812 */ /* 0x000fd600078ec0ff */
[----:B------:R-:W-:Y:S01]  /*280d0*/  @P2 LOP3.LUT R17, R17, 0x2, RZ, 0xfc, !PT ;  /* 0x0000000211112812 */ /* 0x000fe200078efcff */
[----:B---3--:R-:W-:Y:S06]  /*280e0*/  @P0 BRA `(.L_x_5131) ;  /* 0x0000000000e40947 */ /* 0x008fec0003800000 */
[----:B------:R-:W-:-:S03]  /*280f0*/  UMOV UR4, 0xffffffff ;  /* 0xffffffff00047882 */ /* 0x000fc60000000000 */
[----:B------:R-:W-:Y:S05]  /*28100*/  BRA.DIV UR4, `(.L_x_5132) ;  /* 0x0000004e04907947 */ /* 0x000fea000b800000 */
[----:B------:R-:W-:-:S13]  /*28110*/  ELECT P6, URZ, PT ;  /* 0x00000000003f782f */ /* 0x000fda00038c0000 */
.L_x_5233:
[----:B------:R-:W-:Y:S05]  /*28120*/  @!P6 BRA `(.L_x_5131) ;  /* 0x0000000000d4e947 */ /* 0x000fea0003800000 */
[----:B------:R-:W-:Y:S01]  /*28130*/  IMAD.MOV.U32 R16, RZ, RZ, R18 ;  /* 0x000000ffff107224 */ /* 0x000fe200078e0012 */
[----:B------:R-:W-:Y:S06]  /*28140*/  @!P1 BRA `(.L_x_5133) ;  /* 0x00000000004c9947 */ /* 0x000fec0003800000 */
[----:B------:R-:W2:Y:S01]  /*28150*/  LDC R6, c[0x0][0x43c] ;  /* 0x00010f00ff067b82 */ /* 0x000ea20000000800 */
[----:B------:R-:W-:Y:S01]  /*28160*/  IMAD.MOV.U32 R7, RZ, RZ, R0 ;  /* 0x000000ffff077224 */ /* 0x000fe200078e0000 */
[----:B------:R-:W-:Y:S01]  /*28170*/  ULDC.64 UR4, c[0x0][0x428] ;  /* 0x00010a0000047ab9 */ /* 0x000fe20000000a00 */
[----:B--2---:R-:W-:-:S13]  /*28180*/  ISETP.NE.AND P0, PT, R6, 0x1, PT ;  /* 0x000000010600780c */ /* 0x004fda0003f05270 */
[----:B01----:R-:W0:Y:S02]  /*28190*/  @P0 LDC.64 R4, c[0x0][0x440] ;  /* 0x00011000ff040b82 */ /* 0x003e240000000a00 */
[----:B0-----:R-:W-:-:S04]  /*281a0*/  @P0 IMAD.HI.U32 R0, R7, R4, RZ ;  /* 0x0000000407000227 */ /* 0x001fc800078e00ff */
[----:B------:R-:W-:Y:S01]  /*281b0*/  IMAD.MOV.U32 R4, RZ, RZ, R7 ;  /* 0x000000ffff047224 */ /* 0x000fe200078e0007 */
[----:B------:R-:W-:-:S05]  /*281c0*/  @P0 SHF.R.U32.HI R4, RZ, R5, R0 ;  /* 0x00000005ff040219 */ /* 0x000fca0000011600 */
[----:B------:R-:W-:-:S04]  /*281d0*/  IMAD.MOV R5, RZ, RZ, -R4 ;  /* 0x000000ffff057224 */ /* 0x000fc800078e0a04 */
[----:B------:R-:W-:Y:S01]  /*281e0*/  IMAD R7, R6, R5, R7 ;  /* 0x0000000506077224 */ /* 0x000fe200078e0207 */
[----:B------:R-:W-:-:S04]  /*281f0*/  SHF.R.S32.HI R5, RZ, 0x1f, R4 ;  /* 0x0000001fff057819 */ /* 0x000fc80000011404 */
[----:B------:R0:W-:Y:S01]  /*28200*/  STL [R1+0x444], R7 ;  /* 0x0004440701007387 */ /* 0x0001e20000100800 */
[----:B------:R-:W-:-:S03]  /*28210*/  IMAD.WIDE.U32 R4, R18, UR4, R4 ;  /* 0x0000000412047c25 */ /* 0x000fc6000f8e0004 */
[----:B------:R-:W-:Y:S01]  /*28220*/  LEA R2, P0, R4, R2, 0x2 ;  /* 0x0000000204027211 */ /* 0x000fe200078010ff */
[----:B0-----:R-:W-:-:S04]  /*28230*/  IMAD R7, R19, UR4, RZ ;  /* 0x0000000413077c24 */ /* 0x001fc8000f8e02ff */
[----:B------:R-:W-:-:S04]  /*28240*/  IMAD R7, R18, UR5, R7 ;  /* 0x0000000512077c24 */ /* 0x000fc8000f8e0207 */
[----:B------:R-:W-:-:S05]  /*28250*/  IMAD.IADD R0, R5, 0x1, R7 ;  /* 0x0000000105007824 */ /* 0x000fca00078e0207 */
[----:B------:R-:W-:-:S05]  /*28260*/  LEA.HI.X R3, R4, R3, R0, 0x2, P0 ;  /* 0x0000000304037211 */ /* 0x000fca00000f1400 */
[----:B------:R2:W5:Y:S02]  /*28270*/  LDG.E R16, desc[UR44][R2.64] ;  /* 0x0000002c02107981 */ /* 0x000564000c1e1900 */
.L_x_5133:
[----:B------:R-:W-:Y:S01]  /*28280*/  IMAD.MOV.U32 R0, RZ, RZ, 0x1 ;  /* 0x00000001ff007424 */ /* 0x000fe200078e00ff */
[----:B------:R-:W2:Y:S04]  /*28290*/  S2R R8, SR_TID.X ;  /* 0x0000000000087919 */ /* 0x000ea80000002100 */
[----:B------:R-:W-:-:S04]  /*282a0*/  SHF.L.U32 R0, R0, 0x1f, RZ ;  /* 0x0000001f00007819 */ /* 0x000fc800000006ff */
[----:B------:R-:W3:Y:S01]  /*282b0*/  SYNCS.PHASECHK.TRANS64.TRYWAIT P0, [UR38+0x38840], R0 ;  /* 0x03884000ff0075a7 */ /* 0x000ee20008000166 */
[----:B--2---:R-:W-:-:S04]  /*282c0*/  LOP3.LUT R2, R8, 0x7f, RZ, 0xc0, !PT ;  /* 0x0000007f08027812 */ /* 0x004fc800078ec0ff */
[----:B------:R-:W-:Y:S01]  /*282d0*/  ISETP.NE.AND P1, PT, R2, RZ, PT ;  /* 0x000000ff0200720c */ /* 0x000fe20003f25270 */
[----:B---3--:R-:W-:-:S12]  /*282e0*/  @!P0 BRA `(.L_x_5134) ;  /* 0x0000004c00388947 */ /* 0x008fd80003800000 */
.L_x_5234:
[----:B------:R-:W-:Y:S05]  /*282f0*/  @P1 BRA `(.L_x_5135) ;  /* 0x0000000000181947 */ /* 0x000fea0003800000 */
[----:B------:R-:W3:Y:S01]  /*28300*/  S2R R2, SR_TID.X ;  /* 0x0000000000027919 */ /* 0x000ee20000002100 */
[----:B--2---:R-:W-:-:S04]  /*28310*/  IMAD.MOV.U32 R0, RZ, RZ, 0x2000 ;  /* 0x00002000ff007424 */ /* 0x004fc800078e00ff */
[----:B------:R4:W-:Y:S01]  /*28320*/  SYNCS.ARRIVE.TRANS64 RZ, [UR38+0x38830], R0 ;  /* 0x03883000ffff79a7 */ /* 0x0009e20008000026 */
[----:B---3--:R-:W-:-:S13]  /*28330*/  LOP3.LUT P0, RZ, R2, 0x1f, RZ, 0xc0, !PT ;  /* 0x0000001f02ff7812 */ /* 0x008fda000780c0ff */
[----:B----4-:R-:W-:Y:S05]  /*28340*/  @!P0 BRA `(.L_x_5135) ;  /* 0x0000000000048947 */ /* 0x010fea0003800000 */
[----:B------:R-:W-:Y:S01]  /*28350*/  BPT.TRAP 0x1 ;  /* 0x000000040000795c */ /* 0x000fe20000300000 */
.L_x_5135:
[----:B--2---:R-:W2:Y:S01]  /*28360*/  LDL R0, [R1+0x444] ;  /* 0x0004440001007983 */ /* 0x004ea20000100800 */
        /* <DEDUP_REMOVED lines=16> */
[----:B--2---:R-:W-:Y:S01]  /*28470*/  NOP ;  /* 0x0000000000007918 */ /* 0x004fe20000000000 */
.L_x_5131:
[----:B------:R-:W-:Y:S05]  /*28480*/  WARPSYNC.ALL ;  /* 0x0000000000007948 */ /* 0x000fea0003800000 */
[----:B------:R-:W-:Y:S01]  /*28490*/  UIADD3 UR4, UR38, 0x20400, URZ ;  /* 0x0002040026047890 */ /* 0x000fe2000fffe03f */
[----:B------:R-:W-:Y:S01]  /*284a0*/  BAR.SYNC.DEFER_BLOCKING 0x8, 0x100 ;  /* 0x0204000000007b1d */ /* 0x000fe20000010000 */
[----:B------:R-:W-:Y:S02]  /*284b0*/  USHF.R.S32.HI UR43, URZ, 0x1f, UR36 ;  /* 0x0000001f3f2b7899 */ /* 0x000fe40008011424 */
[----:B------:R-:W-:-:S06]  /*284c0*/  ULOP3.LUT UP0, URZ, UR4, 0x3ff, URZ, 0xc0, !UPT ;  /* 0x000003ff043f7892 */ /* 0x000fcc000f80c03f */
[----:B------:R-:W-:-:S13]  /*284d0*/  PLOP3.LUT P0, PT, PT, PT, UP0, 0x80, 0x0 ;  /* 0x000000000000781c */ /* 0x000fda0003f0f008 */
        /* <DEDUP_REMOVED lines=17> */
.L_x_5136:
[----:B------:R-:W2:Y:S01]  /*285f0*/  LDC R7, c[0x0][0x448] ;  /* 0x00011200ff077b82 */ /* 0x000ea20000000800 */
[----:B------:R-:W3:Y:S01]  /*28600*/  S2R R10, SR_TID.X ;  /* 0x00000000000a7919 */ /* 0x000ee20000002100 */
[----:B------:R-:W-:Y:S02]  /*28610*/  ULDC.64 UR8, c[0x0][0x2d8] ;  /* 0x0000b60000087ab9 */ /* 0x000fe40000000a00 */
[----:B------:R-:W-:Y:S01]  /*28620*/  UIMAD UR6, UR43, UR8, URZ ;  /* 0x000000082b0672a4 */ /* 0x000fe2000f8e023f */
[----:B-1----:R-:W1:Y:S01]  /*28630*/  S2R R4, SR_CTAID.Z ;  /* 0x0000000000047919 */ /* 0x002e620000002700 */
[----:B------:R-:W-:Y:S02]  /*28640*/  UIMAD.WIDE.U32 UR4, UR36, UR8, URZ ;  /* 0x00000008240472a5 */ /* 0x000fe4000f8e003f */
[----:B------:R-:W-:Y:S01]  /*28650*/  UIMAD UR6, UR36, UR9, UR6 ;  /* 0x00000009240672a4 */ /* 0x000fe2000f8e0206 */
[----:B------:R-:W4:Y:S03]  /*28660*/  S2R R9, SR_CTAID.Z ;  /* 0x0000000000097919 */ /* 0x000f260000002700 */
[----:B------:R-:W-:Y:S01]  /*28670*/  UIADD3 UR5, UR5, UR6, URZ ;  /* 0x0000000605057290 */ /* 0x000fe2000fffe03f */
[----:B--2---:R-:W-:-:S02]  /*28680*/  ISETP.NE.AND P0, PT, R7, 0x1, PT ;  /* 0x000000010700780c */ /* 0x004fc40003f05270 */
[C---:B---3--:R-:W-:Y:S01]  /*28690*/  LOP3.LUT R8, R10.reuse, 0x7f, RZ, 0xc0, !PT ;  /* 0x0000007f0a087812 */ /* 0x048fe200078ec0ff */
[----:B------:R-:W-:-:S10]  /*286a0*/  IMAD.SHL.U32 R3, R10, 0x10, RZ ;  /* 0x000000100a037824 */ /* 0x000fd400078e00ff */
[----:B------:R-:W2:Y:S01]  /*286b0*/  @P0 LDC R0, c[0x0][0x44c] ;  /* 0x00011300ff000b82 */ /* 0x000ea20000000800 */
[----:B------:R-:W-:Y:S02]  /*286c0*/  SHF.R.U32.HI R6, RZ, 0x3, R8 ;  /* 0x00000003ff067819 */ /* 0x000fe40000011608 */
[----:B-1----:R-:W-:Y:S02]  /*286d0*/  SHF.R.S32.HI R4, RZ, 0x1f, R4 ;  /* 0x0000001fff047819 */ /* 0x002fe40000011404 */
[----:B------:R-:W-:-:S03]  /*286e0*/  LOP3.LUT R3, R6, 0x70, R3, 0xf8, !PT ;  /* 0x0000007006037812 */ /* 0x000fc600078ef803 */
[----:B------:R-:W1:Y:S02]  /*286f0*/  @P0 LDC R2, c[0x0][0x450] ;  /* 0x00011400ff020b82 */ /* 0x000e640000000800 */
[----:B0-----:R-:W-:-:S04]  /*28700*/  VIADD R5, R3, UR39 ;  /* 0x0000002703057c36 */ /* 0x001fc80008000000 */
[----:B--2---:R-:W-:-:S04]  /*28710*/  @P0 IMAD.HI.U32 R3, R5, R0, RZ ;  /* 0x0000000005030227 */ /* 0x004fc800078e00ff */
[----:B------:R-:W-:Y:S01]  /*28720*/  IMAD.MOV.U32 R0, RZ, RZ, R5 ;  /* 0x000000ffff007224 */ /* 0x000fe200078e0005 */
[----:B-1----:R-:W-:Y:S02]  /*28730*/  @P0 SHF.R.U32.HI R0, RZ, R2, R3 ;  /* 0x00000002ff000219 */ /* 0x002fe40000011603 */
[----:B------:R-:W0:Y:S02]  /*28740*/  LDC.64 R2, c[0x0][0x2e0] ;  /* 0x0000b800ff027b82 */ /* 0x000e240000000a00 */
[----:B0-----:R-:W-:-:S04]  /*28750*/  IMAD R4, R4, R2, RZ ;  /* 0x0000000204047224 */ /* 0x001fc800078e02ff */
[C---:B----4-:R-:W-:Y:S02]  /*28760*/  IMAD R4, R9.reuse, R3, R4 ;  /* 0x0000000309047224 */ /* 0x050fe400078e0204 */
[----:B------:R-:W-:Y:S01]  /*28770*/  IMAD.WIDE.U32 R2, R9, R2, UR4 ;  /* 0x0000000409027e25 */ /* 0x000fe2000f8e0002 */
[----:B------:R-:W-:-:S03]  /*28780*/  ULDC.64 UR4, c[0x0][0x2d0] ;  /* 0x0000b40000047ab9 */ /* 0x000fc60000000a00 */
[----:B------:R-:W-:Y:S01]  /*28790*/  IMAD.IADD R3, R3, 0x1, R4 ;  /* 0x0000000103037824 */ /* 0x000fe200078e0204 */
[----:B------:R-:W-:Y:S01]  /*287a0*/  SHF.R.S32.HI R4, RZ, 0x1f, R0 ;  /* 0x0000001fff047819 */ /* 0x000fe20000011400 */
[----:B------:R-:W-:-:S04]  /*287b0*/  IMAD.WIDE.U32 R2, R0, UR4, R2 ;  /* 0x0000000400027c25 */ /* 0x000fc8000f8e0002 */
[----:B------:R-:W-:-:S04]  /*287c0*/  IMAD R4, R4, UR4, RZ ;  /* 0x0000000404047c24 */ /* 0x000fc8000f8e02ff */
[----:B------:R-:W-:Y:S01]  /*287d0*/  IMAD R4, R0, UR5, R4 ;  /* 0x0000000500047c24 */ /* 0x000fe2000f8e0204 */
[----:B------:R-:W-:Y:S01]  /*287e0*/  ULDC.64 UR4, c[0x0][0x2c8] ;  /* 0x0000b20000047ab9 */ /* 0x000fe20000000a00 */
[----:B------:R-:W-:Y:S02]  /*287f0*/  IMAD.MOV R0, RZ, RZ, -R0 ;  /* 0x000000ffff007224 */ /* 0x000fe400078e0a00 */
[----:B------:R-:W-:Y:S02]  /*28800*/  IMAD.IADD R3, R3, 0x1, R4 ;  /* 0x0000000103037824 */ /* 0x000fe400078e0204 */
[----:B------:R-:W-:-:S04]  /*28810*/  IMAD R0, R7, R0, R5 ;  /* 0x0000000007007224 */ /* 0x000fc800078e0205 */
[----:B------:R-:W-:Y:S01]  /*28820*/  IMAD.WIDE.U32 R2, R0, UR4, R2 ;  /* 0x0000000400027c25 */ /* 0x000fe2000f8e0002 */
[----:B------:R-:W-:-:S05]  /*28830*/  SHF.R.S32.HI R4, RZ, 0x1f, R0 ;  /* 0x0000001fff047819 */ /* 0x000fca0000011400 */
[----:B------:R-:W-:-:S04]  /*28840*/  IMAD R4, R4, UR4, RZ ;  /* 0x0000000404047c24 */ /* 0x000fc8000f8e02ff */
[----:B------:R-:W-:Y:S01]  /*28850*/  IMAD R5, R0, UR5, R4 ;  /* 0x0000000500057c24 */ /* 0x000fe2000f8e0204 */
[----:B------:R-:W-:Y:S01]  /*28860*/  ULDC.64 UR4, c[0x0][0x280] ;  /* 0x0000a00000047ab9 */ /* 0x000fe20000000a00 */
[----:B------:R-:W-:Y:S01]  /*28870*/  IMAD.SHL.U32 R4, R8, 0x8, RZ ;  /* 0x0000000808047824 */ /* 0x000fe200078e00ff */
        /* <DEDUP_REMOVED lines=14> */
[----:B------:R-:W-:Y:S02]  /*28960*/  VIADD R10, R6, UR39 ;  /* 0x00000027060a7c36 */ /* 0x000fe40008000000 */
[----:B------:R-:W1:Y:S01]  /*28970*/  SHFL.IDX PT, R4, R3, RZ, 0x181f ;  /* 0x00181fff03047589 */ /* 0x000e6200000e0000 */
[----:B------:R-:W-:Y:S02]  /*28980*/  IMAD R2, R7, UR4, RZ ;  /* 0x0000000407027c24 */ /* 0x000fe4000f8e02ff */
[C---:B------:R-:W-:Y:S01]  /*28990*/  VIADD R11, R10.reuse, 0x10 ;  /* 0x000000100a0b7836 */ /* 0x040fe20000000000 */
[----:B------:R-:W-:Y:S01]  /*289a0*/  STL [R1+0x440], R10 ;  /* 0x0004400a01007387 */ /* 0x000fe20000100800 */
[C---:B------:R-:W-:Y:S01]  /*289b0*/  VIADD R7, R10.reuse, 0x20 ;  /* 0x000000200a077836 */ /* 0x040fe20000000000 */
[----:B------:R-:W-:-:S02]  /*289c0*/  ISETP.GE.AND P1, PT, R10, R2, PT ;  /* 0x000000020a00720c */ /* 0x000fc40003f26270 */
[----:B------:R-:W-:Y:S04]  /*289d0*/  STL [R1+0x460], R11 ;  /* 0x0004600b01007387 */ /* 0x000fe80000100800 */
[----:B------:R-:W-:Y:S07]  /*289e0*/  STL [R1+0x464], R7 ;  /* 0x0004640701007387 */ /* 0x000fee0000100800 */
[----:B------:R-:W-:-:S02]  /*289f0*/  @!P1 LEA R6, R8, UR38, 0x1 ;  /* 0x0000002608069c11 */ /* 0x000fc4000f8e08ff */
[----:B0-----:R-:W-:-:S05]  /*28a00*/  @!P1 LEA R5, P2, R9, R5, 0x1 ;  /* 0x0000000509059211 */ /* 0x001fca00078408ff */
[----:B-1----:R-:W-:-:S05]  /*28a10*/  @!P1 IMAD.X R4, RZ, RZ, R4, P2 ;  /* 0x000000ffff049224 */ /* 0x002fca00010e0604 */
[----:B------:R-:W-:-:S04]  /*28a20*/  @!P1 LOP3.LUT R5, R5, R4, RZ, 0x3c, !PT ;  /* 0x0000000405059212 */ /* 0x000fc800078e3cff */
[----:B------:R-:W-:-:S04]  /*28a30*/  @!P1 LOP3.LUT R4, R5, R4, RZ, 0x3c, !PT ;  /* 0x0000000405049212 */ /* 0x000fc800078e3cff */
[----:B------:R-:W-:-:S05]  /*28a40*/  @!P1 LOP3.LUT R5, R5, R4, RZ, 0x3c, !PT ;  /* 0x0000000405059212 */ /* 0x000fca00078e3cff */
[----:B------:R-:W-:Y:S01]  /*28a50*/  @!PT LDS RZ, [RZ] ;  /* 0x00000000fffff984 */ /* 0x000fe20000000800 */
[----:B------:R0:W-:Y:S01]  /*28a60*/  @!P1 LDGSTS.E.BYPASS.LTC128B.128 [R6+0x20400], desc[UR44][R4.64], !P0 ;  /* 0x2040000004069fae */ /* 0x0001e2000c101d6c */
[----:B------:R-:W-:-:S03]  /*28a70*/  ISETP.GE.AND P1, PT, R11, R2, PT ;  /* 0x000000020b00720c */ /* 0x000fc60003f26270 */
[----:B0-----:R-:W0:Y:S10]  /*28a80*/  SHFL.IDX PT, R5, R0, 0x1, 0x181f ;  /* 0x00381f0000057f89 */ /* 0x001e3400000e0000 */
[----:B------:R-:W-:Y:S01]  /*28a90*/  @!P1 LEA R6, R8, UR38, 0x1 ;  /* 0x0000002608069c11 */ /* 0x000fe2000f8e08ff */
[----:B------:R-:W1:Y:S01]  /*28aa0*/  SHFL.IDX PT, R4, R3, 0x1, 0x181f ;  /* 0x00381f0003047f89 */ /* 0x000e6200000e0000 */
[----:B0-----:R-:W-:-:S05]  /*28ab0*/  @!P1 LEA R5, P2, R9, R5, 0x1 ;  /* 0x0000000509059211 */ /* 0x001fca00078408ff */
[----:B-1----:R-:W-:-:S05]  /*28ac0*/  @!P1 IMAD.X R4, RZ, RZ, R4, P2 ;  /* 0x000000ffff049224 */ /* 0x002fca00010e0604 */
[----:B------:R-:W-:-:S04]  /*28ad0*/  @!P1 LOP3.LUT R5, R5, R4, RZ, 0x3c, !PT ;  /* 0x0000000405059212 */ /* 0x000fc800078e3cff */
[----:B------:R-:W-:-:S04]  /*28ae0*/  @!P1 LOP3.LUT R4, R5, R4, RZ, 0x3c, !PT ;  /* 0x0000000405049212 */ /* 0x000fc800078e3cff */
[----:B------:R-:W-:-:S05]  /*28af0*/  @!P1 LOP3.LUT R5, R5, R4, RZ, 0x3c, !PT ;  /* 0x0000000405059212 */ /* 0x000fca00078e3cff */
[----:B------:R0:W-:Y:S01]  /*28b00*/  @!P1 LDGSTS.E.BYPASS.LTC128B.128 [R6+0x20c00], desc[UR44][R4.64], !P0 ;  /* 0x20c0000004069fae */ /* 0x0001e2000c101d6c */
[----:B------:R-:W-:-:S03]  /*28b10*/  ISETP.GE.AND P1, PT, R7, R2, PT ;  /* 0x000000020700720c */ /* 0x000fc60003f26270 */
[----:B0-----:R-:W0:Y:S10]  /*28b20*/  SHFL.IDX PT, R5, R0, 0x2, 0x181f ;  /* 0x00581f0000057f89 */ /* 0x001e3400000e0000 */
[----:B------:R-:W-:Y:S01]  /*28b30*/  @!P1 LEA R6, R8, UR38, 0x1 ;  /* 0x0000002608069c11 */ /* 0x000fe2000f8e08ff */
[----:B------:R-:W1:Y:S04]  /*28b40*/  SHFL.IDX PT, R4, R3, 0x2, 0x181f ;  /* 0x00581f0003047f89 */ /* 0x000e6800000e0000 */
[----:B------:R-:W2:Y:S04]  /*28b50*/  SHFL.IDX PT, R0, R0, 0x3, 0x181f ;  /* 0x00781f0000007f89 */ /* 0x000ea800000e0000 */
[----:B------:R-:W3:Y:S01]  /*28b60*/  SHFL.IDX PT, R3, R3, 0x3, 0x181f ;  /* 0x00781f0003037f89 */ /* 0x000ee200000e0000 */
[----:B0-----:R-:W-:-:S05]  /*28b70*/  @!P1 LEA R5, P2, R9, R5, 0x1 ;  /* 0x0000000509059211 */ /* 0x001fca00078408ff */
[----:B-1----:R-:W-:-:S05]  /*28b80*/  @!P1 IMAD.X R4, RZ, RZ, R4, P2 ;  /* 0x000000ffff049224 */ /* 0x002fca00010e0604 */
[----:B------:R-:W-:-:S04]  /*28b90*/  @!P1 LOP3.LUT R5, R5, R4, RZ, 0x3c, !PT ;  /* 0x0000000405059212 */ /* 0x000fc800078e3cff */
[----:B------:R-:W-:-:S04]  /*28ba0*/  @!P1 LOP3.LUT R4, R5, R4, RZ, 0x3c, !PT ;  /* 0x0000000405049212 */ /* 0x000fc800078e3cff */
[----:B------:R-:W-:-:S05]  /*28bb0*/  @!P1 LOP3.LUT R5, R5, R4, RZ, 0x3c, !PT ;  /* 0x0000000405059212 */ /* 0x000fca00078e3cff */
[----:B--23--:R0:W-:Y:S02]  /*28bc0*/  @!P1 LDGSTS.E.BYPASS.LTC128B.128 [R6+0x21400], desc[UR44][R4.64], !P0 ;  /* 0x2140000004069fae */ /* 0x00c1e4000c101d6c */
.L_x_5243:
[----:B01----:R-:W2:Y:S02]  /*28bd0*/  LDL R4, [R1+0x440] ;  /* 0x0004400001047983 */ /* 0x003ea40000100800 */
        /* <DEDUP_REMOVED lines=13> */
[----:B-1----:R-:W1:Y:S01]  /*28cb0*/  LDC.64 R2, c[0x0][0x3d8] ;  /* 0x0000f600ff027b82 */ /* 0x002e620000000a00 */
[----:B------:R-:W-:Y:S01]  /*28cc0*/  NOP ;  /* 0x0000000000007918 */ /* 0x000fe20000000000 */
[C---:B-1----:R-:W-:Y:S01]  /*28cd0*/  IMAD R0, R2.reuse, UR43, RZ ;  /* 0x0000002b02007c24 */ /* 0x042fe2000f8e02ff */
[----:B------:R-:W-:Y:S01]  /*28ce0*/  UIADD3 UR4, UR38, 0x26400, URZ ;  /* 0x0002640026047890 */ /* 0x000fe2000fffe03f */
[----:B0-----:R-:W-:Y:S01]  /*28cf0*/  IMAD.WIDE.U32 R4, R2, UR36, RZ ;  /* 0x0000002402047c25 */ /* 0x001fe2000f8e00ff */
        /* <DEDUP_REMOVED lines=24> */
.L_x_5138:
[----:B0-----:R-:W2:Y:S01]  /*28e80*/  LDL.LU.64 R4, [R1+0x470] ;  /* 0x0004700001047983 */ /* 0x001ea20000300a00 */
[----:B------:R-:W0:Y:S01]  /*28e90*/  LDC R7, c[0x0][0x448] ;  /* 0x00011200ff077b82 */ /* 0x000e220000000800 */
[----:B------:R-:W-:Y:S02]  /*28ea0*/  ULDC.64 UR4, c[0x0][0x3e0] ;  /* 0x0000f80000047ab9 */ /* 0x000fe40000000a00 */
[----:B------:R-:W2:Y:S01]  /*28eb0*/  LDL.LU.64 R2, [R1+0x458] ;  /* 0x0004580001027983 */ /* 0x000ea20000300a00 */
[----:B------:R-:W1:Y:S01]  /*28ec0*/  S2R R0, SR_CTAID.Z ;  /* 0x0000000000007919 */ /* 0x000e620000002700 */
[----:B0-----:R-:W-:Y:S02]  /*28ed0*/  ISETP.NE.AND P0, PT, R7, 0x1, PT ;  /* 0x000000010700780c */ /* 0x001fe40003f05270 */
[----:B-1----:R-:W-:-:S05]  /*28ee0*/  SHF.R.S32.HI R0, RZ, 0x1f, R0 ;  /* 0x0000001fff007819 */ /* 0x002fca0000011400 */
[----:B------:R-:W-:Y:S01]  /*28ef0*/  IMAD R0, R0, UR4, RZ ;  /* 0x0000000400007c24 */ /* 0x000fe2000f8e02ff */
[----:B------:R-:W0:Y:S02]  /*28f00*/  S2R R8, SR_TID.X ;  /* 0x0000000000087919 */ /* 0x000e240000002100 */
[----:B0-----:R-:W-:-:S05]  /*28f10*/  IMAD.SHL.U32 R10, R8, 0x8, RZ ;  /* 0x00000008080a7824 */ /* 0x001fca00078e00ff */
[----:B------:R-:W-:Y:S02]  /*28f20*/  LOP3.LUT R10, R10, 0x38, RZ, 0xc0, !PT ;  /* 0x000000380a0a7812 */ /* 0x000fe400078ec0ff */
[----:B------:R-:W-:Y:S01]  /*28f30*/  LOP3.LUT R17, R17, 0xfffffff7, RZ, 0xc0, !PT ;  /* 0xfffffff711117812 */ /* 0x000fe200078ec0ff */
[----:B--2---:R-:W-:Y:S02]  /*28f40*/  IMAD.MOV.U32 R2, RZ, RZ, R4 ;  /* 0x000000ffff027224 */ /* 0x004fe400078e0004 */
[----:B------:R-:W0:Y:S01]  /*28f50*/  S2R R4, SR_CTAID.Z ;  /* 0x0000000000047919 */ /* 0x000e220000002700 */
[----:B------:R-:W1:Y:S01]  /*28f60*/  S2R R5, SR_TID.X ;  /* 0x0000000000057919 */ /* 0x000e620000002100 */
[C---:B0-----:R-:W-:Y:S02]  /*28f70*/  IMAD R0, R4.reuse, UR5, R0 ;  /* 0x0000000504007c24 */ /* 0x041fe4000f8e0200 */
[----:B------:R-:W-:Y:S01]  /*28f80*/  IMAD.WIDE.U32 R2, R4, UR4, R2 ;  /* 0x0000000404027c25 */ /* 0x000fe2000f8e0002 */
[----:B------:R-:W-:-:S03]  /*28f90*/  ULDC.64 UR4, c[0x0][0x3d0] ;  /* 0x0000f40000047ab9 */ /* 0x000fc60000000a00 */
[----:B------:R-:W-:Y:S02]  /*28fa0*/  IMAD.IADD R3, R3, 0x1, R0 ;  /* 0x0000000103037824 */ /* 0x000fe400078e0200 */
[----:B------:R-:W0:Y:S01]  /*28fb0*/  @P0 LDC R0, c[0x0][0x44c] ;  /* 0x00011300ff000b82 */ /* 0x000e220000000800 */
[C---:B-1----:R-:W-:Y:S01]  /*28fc0*/  LOP3.LUT R4, R5.reuse, 0x7f, RZ, 0xc0, !PT ;  /* 0x0000007f05047812 */ /* 0x042fe200078ec0ff */
[----:B------:R-:W-:-:S06]  /*28fd0*/  IMAD.SHL.U32 R15, R5, 0x10, RZ ;  /* 0x00000010050f7824 */ /* 0x000fcc00078e00ff */
[----:B------:R-:W1:Y:S01]  /*28fe0*/  @P0 LDC R5, c[0x0][0x450] ;  /* 0x00011400ff050b82 */ /* 0x000e620000000800 */
[----:B------:R-:W-:-:S04]  /*28ff0*/  SHF.R.U32.HI R6, RZ, 0x3, R4 ;  /* 0x00000003ff067819 */ /* 0x000fc80000011604 */
[----:B------:R-:W-:-:S05]  /*29000*/  LOP3.LUT R6, R6, 0x70, R15, 0xf8, !PT ;  /* 0x0000007006067812 */ /* 0x000fca00078ef80f */
[----:B------:R-:W-:-:S04]  /*29010*/  VIADD R6, R6, UR39 ;  /* 0x0000002706067c36 */ /* 0x000fc80008000000 */
[----:B0-----:R-:W-:-:S04]  /*29020*/  @P0 IMAD.HI.U32 R0, R6, R0, RZ ;  /* 0x0000000006000227 */ /* 0x001fc800078e00ff */
[----:B------:R-:W-:Y:S01]  /*29030*/  IMAD.MOV.U32 R4, RZ, RZ, R6 ;  /* 0x000000ffff047224 */ /* 0x000fe200078e0006 */
[----:B-1----:R-:W-:-:S04]  /*29040*/  @P0 SHF.R.U32.HI R4, RZ, R5, R0 ;  /* 0x00000005ff040219 */ /* 0x002fc80000011600 */
[--C-:B------:R-:W-:Y:S01]  /*29050*/  SHF.R.S32.HI R5, RZ, 0x1f, R4.reuse ;  /* 0x0000001fff057819 */ /* 0x100fe20000011404 */
[----:B------:R-:W-:-:S04]  /*29060*/  IMAD.MOV R0, RZ, RZ, -R4 ;  /* 0x000000ffff007224 */ /* 0x000fc800078e0a04 */
[----:B------:R-:W-:Y:S02]  /*29070*/  IMAD R0, R7, R0, R6 ;  /* 0x0000000007007224 */ /* 0x000fe400078e0206 */
[----:B------:R-:W-:Y:S02]  /*29080*/  IMAD R5, R5, UR4, RZ ;  /* 0x0000000405057c24 */ /* 0x000fe4000f8e02ff */
[----:B------:R-:W-:-:S04]  /*29090*/  IMAD.WIDE.U32 R2, R4, UR4, R2 ;  /* 0x0000000404027c25 */ /* 0x000fc8000f8e0002 */
        /* <DEDUP_REMOVED lines=56> */
[----:B------:R-:W-:Y:S01]  /*29420*/  LOP3.LUT R17, R17, 0xffffdfff, RZ, 0xc0, !PT ;  /* 0xffffdfff11117812 */ /* 0x000fe200078ec0ff */
[----:B------:R-:W5:Y:S03]  /*29430*/  SHFL.IDX PT, R3, R0, RZ, 0x181f ;  /* 0x00181fff00037589 */ /* 0x000f6600000e0000 */
[----:B------:R-:W-:-:S04]  /*29440*/  @P1 LOP3.LUT R17, R17, 0x2000, RZ, 0xfc, !PT ;  /* 0x0000200011111812 */ /* 0x000fc800078efcff */
[C---:B------:R-:W-:Y:S02]  /*29450*/  LOP3.LUT P1, RZ, R17.reuse, 0x8, RZ, 0xc0, !PT ;  /* 0x0000000811ff7812 */ /* 0x040fe4000782c0ff */
        /* <DEDUP_REMOVED lines=11> */
[----:B------:R-:W0:Y:S10]  /*29510*/  SHFL.IDX PT, R2, R6, RZ, 0x181f ;  /* 0x00181fff06027589 */ /* 0x000e3400000e0000 */
[----:B-----5:R-:W-:-:S02]  /*29520*/  @!P2 LEA R3, P6, R13, R3, 0x1 ;  /* 0x000000030d03a211 */ /* 0x020fc400078c08ff */
[----:B------:R-:W-:-:S04]  /*29530*/  @!P2 LOP3.LUT R8, R4, 0x40, RZ, 0xc0, !PT ;  /* 0x000000400408a812 */ /* 0x000fc800078ec0ff */
[----:B------:R-:W-:Y:S02]  /*29540*/  @!P2 SHF.R.U32.HI R8, RZ, 0x2, R8 ;  /* 0x00000002ff08a819 */ /* 0x000fe40000011608 */
[----:B------:R-:W-:Y:S02]  /*29550*/  @!P2 LEA R9, R11, UR38, 0x1 ;  /* 0x000000260b09ac11 */ /* 0x000fe4000f8e08ff */
[----:B------:R-:W-:Y:S01]  /*29560*/  @!P2 ISETP.NE.U32.AND P4, PT, R8, RZ, PT ;  /* 0x000000ff0800a20c */ /* 0x000fe20003f85070 */
[----:B0-----:R-:W-:-:S05]  /*29570*/  @!P2 IMAD.X R2, RZ, RZ, R2, P6 ;  /* 0x000000ffff02a224 */ /* 0x001fca00030e0602 */
[----:B------:R-:W-:-:S04]  /*29580*/  @!P2 LOP3.LUT R3, R3, R2, RZ, 0x3c, !PT ;  /* 0x000000020303a212 */ /* 0x000fc800078e3cff */
[----:B------:R-:W-:Y:S02]  /*29590*/  @!P2 LOP3.LUT R2, R3, R2, RZ, 0x3c, !PT ;  /* 0x000000020302a212 */ /* 0x000fe400078e3cff */
[----:B------:R-:W-:Y:S02]  /*295a0*/  @!P2 LOP3.LUT R8, R5, 0x80, RZ, 0xc0, !PT ;  /* 0x000000800508a812 */ /* 0x000fe400078ec0ff */
        /* <DEDUP_REMOVED lines=14> */
[----:B---3--:R-:W-:-:S13]  /*29690*/  ISETP.GE.AND P2, PT, R10, R7, PT ;  /* 0x000000070a00720c */ /* 0x008fda0003f46270 */
        /* <DEDUP_REMOVED lines=19> */
[----:B------:R-:W-:-:S13]  /*297d0*/  @!P2 ISETP.NE.U32.AND P4, PT, R8, RZ, PT ;  /* 0x000000ff0800a20c */ /* 0x000fda0003f85070 */
[----:B------:R0:W-:Y:S01]  /*297e0*/  @!P2 LDGSTS.E.BYPASS.LTC128B.128 [R21+0x34c00], desc[UR44][R2.64+0x380], P4 ;  /* 0x34c003800215afae */ /* 0x0001e2000a101d6c */
[----:B----4-:R-:W-:-:S03]  /*297f0*/  ISETP.GE.AND P2, PT, R15, R7, PT ;  /* 0x000000070f00720c */ /* 0x010fc60003f46270 */
[----:B0-----:R-:W0:Y:S04]  /*29800*/  SHFL.IDX PT, R3, R0, 0x2, 0x181f ;  /* 0x00581f0000037f89 */ /* 0x001e2800000e0000 */
[----:B------:R-:W1:Y:S06]  /*29810*/  SHFL.IDX PT, R2, R6, 0x2, 0x181f ;  /* 0x00581f0006027f89 */ /* 0x000e6c00000e0000 */
[----:B------:R-:W-:-:S02]  /*29820*/  @!P2 LOP3.LUT R8, R4, 0x40, RZ, 0xc0, !PT ;  /* 0x000000400408a812 */ /* 0x000fc400078ec0ff */
[----:B0-----:R-:W-:-:S05]  /*29830*/  @!P2 LEA R3, P4, R13, R3, 0x1 ;  /* 0x000000030d03a211 */ /* 0x001fca00078808ff */
[----:B-1----:R-:W-:Y:S01]  /*29840*/  @!P2 IMAD.X R2, RZ, RZ, R2, P4 ;  /* 0x000000ffff02a224 */ /* 0x002fe200020e0602 */
[----:B------:R-:W-:-:S04]  /*29850*/  LOP3.LUT P4, RZ, R17, 0x10, RZ, 0xc0, !PT ;  /* 0x0000001011ff7812 */ /* 0x000fc8000788c0ff */
[----:B------:R-:W-:-:S04]  /*29860*/  @!P2 LOP3.LUT R3, R3, R2, RZ, 0x3c, !PT ;  /* 0x000000020303a212 */ /* 0x000fc800078e3cff */
[----:B------:R-:W-:Y:S02]  /*29870*/  @!P2 LOP3.LUT R2, R3, R2, RZ, 0x3c, !PT ;  /* 0x000000020302a212 */ /* 0x000fe400078e3cff */
[----:B------:R-:W-:Y:S02]  /*29880*/  @!P2 LEA R9, R11, UR38, 0x1 ;  /* 0x000000260b09ac11 */ /* 0x000fe4000f8e08ff */
[----:B------:R-:W-:Y:S02]  /*29890*/  @!P2 LOP3.LUT R3, R3, R2, RZ, 0x3c, !PT ;  /* 0x000000020303a212 */ /* 0x000fe400078e3cff */
[----:B------:R-:W-:-:S03]  /*298a0*/  @!P2 SHF.R.U32.HI R8, RZ, 0x2, R8 ;  /* 0x00000002ff08a819 */ /* 0x000fc60000011608 */
        /* <DEDUP_REMOVED lines=14> */
.L_x_5253:
[----:B0-----:R-:W4:Y:S01]  /*29990*/  LDL.LU R0, [R1+0x478] ;  /* 0x0004780001007983 */ /* 0x001f220000300800 */
[----:B------:R-:W-:Y:S01]  /*299a0*/  BSSY B0, `(.L_x_5140) ;  /* 0x0000024000007945 */ /* 0x000fe20003800000 */
[----:B----4-:R-:W-:-:S13]  /*299b0*/  ISETP.GE.AND P2, PT, R0, R7, PT ;  /* 0x000000070000720c */ /* 0x010fda0003f46270 */
[----:B------:R-:W-:Y:S05]  /*299c0*/  @P2 BRA `(.L_x_5141) ;  /* 0x0000000000842947 */ /* 0x000fea0003800000 */
[----:B------:R-:W0:Y:S01]  /*299d0*/  S2R R0, SR_TID.X ;  /* 0x0000000000007919 */ /* 0x000e220000002100 */
[C---:B------:R-:W-:Y:S02]  /*299e0*/  LOP3.LUT P6, RZ, R17.reuse, 0x10, RZ, 0xc0, !PT ;  /* 0x0000001011ff7812 */ /* 0x040fe400078cc0ff */
[C---:B------:R-:W-:Y:S01]  /*299f0*/  LOP3.LUT P4, RZ, R17.reuse, 0x8, RZ, 0xc0, !PT ;  /* 0x0000000811ff7812 */ /* 0x040fe2000788c0ff */
[----:B---3--:R-:W3:Y:S01]  /*29a00*/  S2R R3, SR_TID.X ;  /* 0x0000000000037919 */ /* 0x008ee20000002100 */
        /* <DEDUP_REMOVED lines=29> */
.L_x_5141:
[----:B------:R-:W-:Y:S05]  /*29be0*/  BSYNC B0 ;  /* 0x0000000000007941 */ /* 0x000fea0003800000 */
.L_x_5140:
[----:B------:R-:W-:Y:S01]  /*29bf0*/  NOP ;  /* 0x0000000000007918 */ /* 0x000fe20000000000 */
[----:B------:R-:W-:Y:S01]  /*29c00*/  SYNCS.ARRIVE.TRANS64.RED.A0T1 RZ, [UR38+0x38810], RZ ;  /* 0x038810ffffff79a7 */ /* 0x000fe20008200426 */
[----:B0--3--:R-:W-:Y:S01]  /*29c10*/  IMAD.MOV.U32 R2, RZ, RZ, 0x1 ;  /* 0x00000001ff027424 */ /* 0x009fe200078e00ff */
[----:B------:R-:W-:Y:S04]  /*29c20*/  ARRIVES.LDGSTSBAR.64.TRANSCNT [UR38+0x38810] ;  /* 0x03881000ff0079b0 */ /* 0x000fe80008000aa6 */
[----:B------:R-:W-:Y:S01]  /*29c30*/  SHF.L.U32 R2, R2, 0x1f, RZ ;  /* 0x0000001f02027819 */ /* 0x000fe200000006ff */
[----:B------:R-:W-:Y:S01]  /*29c40*/  NOP ;  /* 0x0000000000007918 */ /* 0x000fe20000000000 */
[----:B------:R-:W-:Y:S02]  /*29c50*/  SYNCS.ARRIVE.TRANS64.A1T0 RZ, [UR38+0x38810], RZ ;  /* 0x038810ffffff79a7 */ /* 0x000fe40008100026 */
[----:B------:R-:W0:Y:S02]  /*29c60*/  SYNCS.PHASECHK.TRANS64.TRYWAIT P0, [UR38+0x38820], R2 ;  /* 0x03882002ff0075a7 */ /* 0x000e240008000166 */
[----:B0-----:R-:W-:Y:S05]  /*29c70*/  @!P0 BRA `(.L_x_5142) ;  /* 0x0000004000dc8947 */ /* 0x001fea0003800000 */
.L_x_5254:
        /* <DEDUP_REMOVED lines=9> */
.L_x_5255:
        /* <DEDUP_REMOVED lines=8> */
.L_x_5147:
[----:B------:R-:W-:Y:S05]  /*29d90*/  BSYNC B1 ;  /* 0x0000000000017941 */ /* 0x000fea0003800000 */
.L_x_5146:
        /* <DEDUP_REMOVED lines=11> */
.L_x_5148:
        /* <DEDUP_REMOVED lines=13> */
.L_x_5149:
        /* <DEDUP_REMOVED lines=13> */
.L_x_5150:
        /* <DEDUP_REMOVED lines=13> */
.L_x_5151:
        /* <DEDUP_REMOVED lines=13> */
.L_x_5152:
        /* <DEDUP_REMOVED lines=13> */
.L_x_5153:
        /* <DEDUP_REMOVED lines=13> */
.L_x_5154:
        /* <DEDUP_REMOVED lines=13> */
.L_x_5155:
        /* <DEDUP_REMOVED lines=8> */
.L_x_5144:
[----:B------:R-:W-:Y:S05]  /*2a480*/  BSYNC B0 ;  /* 0x0000000000007941 */ /* 0x000fea0003800000 */
.L_x_5143:
[----:B------:R-:W3:Y:S04]  /*2a490*/  LDL.LU R4, [R1+0x468] ;  /* 0x0004680001047983 */ /* 0x000ee80000300800 */
[----:B0-----:R-:W4:Y:S01]  /*2a4a0*/  LDL R3, [R1+0x448] ;  /* 0x0004480001037983 */ /* 0x001f220000100800 */
[----:B------:R-:W-:Y:S02]  /*2a4b0*/  IMAD.MOV.U32 R7, RZ, RZ, RZ ;  /* 0x000000ffff077224 */ /* 0x000fe400078e00ff */
[----:B-1----:R-:W-:Y:S02]  /*2a4c0*/  IMAD.MOV.U32 R6, RZ, RZ, 0x1 ;  /* 0x00000001ff067424 */ /* 0x002fe400078e00ff */
[----:B---3--:R-:W-:-:S05]  /*2a4d0*/  VIADD R8, R4, 0xfffffffe ;  /* 0xfffffffe04087836 */ /* 0x008fca0000000000 */
[----:B----4-:R-:W-:-:S13]  /*2a4e0*/  ISETP.GE.AND P0, PT, R8, R3, PT ;  /* 0x000000030800720c */ /* 0x010fda0003f06270 */
[----:B------:R-:W-:Y:S05]  /*2a4f0*/  @!P0 BRA `(.L_x_5119) ;  /* 0x00000024000c8947 */ /* 0x000fea0003800000 */
[----:B------:R-:W3:Y:S04]  /*2a500*/  LDL.LU R5, [R1+0x454] ;  /* 0x0004540001057983 */ /* 0x000ee80000300800 */
[----:B------:R-:W4:Y:S01]  /*2a510*/  LDL.LU R4, [R1+0x450] ;  /* 0x0004500001047983 */ /* 0x000f220000300800 */
[----:B------:R-:W-:Y:S01]  /*2a520*/  UIADD3 UR4, UR40, 0x1, URZ ;  /* 0x0000000128047890 */ /* 0x000fe2000fffe03f */
[----:B------:R-:W-:Y:S01]  /*2a530*/  LOP3.LUT R3, RZ, R3, RZ, 0x33, !PT ;  /* 0x00000003ff037212 */ /* 0x000fe200078e33ff */
[----:B------:R-:W-:-:S04]  /*2a540*/  IMAD.MOV.U32 R6, RZ, RZ, 0x1 ;  /* 0x00000001ff067424 */ /* 0x000fc800078e00ff */
[----:B---3--:R-:W-:Y:S01]  /*2a550*/  IMAD R0, R5, UR4, RZ ;  /* 0x0000000405007c24 */ /* 0x008fe2000f8e02ff */
[----:B------:R-:W-:-:S04]  /*2a560*/  ULOP3.LUT UR4, URZ, UR41, URZ, 0x33, !UPT ;  /* 0x000000293f047292 */ /* 0x000fc8000f8e333f */
[----:B------:R-:W-:-:S04]  /*2a570*/  LOP3.LUT R0, RZ, R0, RZ, 0x33, !PT ;  /* 0x00000000ff007212 */ /* 0x000fc800078e33ff */
[----:B----4-:R-:W-:Y:S01]  /*2a580*/  VIADDMNMX R0, R0, -R4, UR4, !PT ;  /* 0x0000000400007e46 */ /* 0x010fe2000f800904 */
[----:B------:R-:W-:Y:S01]  /*2a590*/  ULOP3.LUT UR4, URZ, UR42, URZ, 0x33, !UPT ;  /* 0x0000002a3f047292 */ /* 0x000fe2000f8e333f */
[----:B------:R-:W0:Y:S05]  /*2a5a0*/  S2R R4, SR_TID.X ;  /* 0x0000000000047919 */ /* 0x000e2a0000002100 */
[----:B------:R-:W-:-:S04]  /*2a5b0*/  VIMNMX R0, R0, UR4, !PT ;  /* 0x0000000400007c48 */ /* 0x000fc8000ffe0100 */
[----:B------:R-:W-:-:S05]  /*2a5c0*/  VIADDMNMX R3, R0, 0x2, R3, !PT ;  /* 0x0000000200037846 */ /* 0x000fca0007800103 */
[----:B------:R-:W-:-:S05]  /*2a5d0*/  VIADD R5, R3, 0xfffffffe ;  /* 0xfffffffe03057836 */ /* 0x000fca0000000000 */
[-C--:B------:R-:W-:Y:S02]  /*2a5e0*/  ISETP.NE.AND P0, PT, R5, R0.reuse, PT ;  /* 0x000000000500720c */ /* 0x080fe40003f05270 */
[----:B------:R-:W-:-:S05]  /*2a5f0*/  LOP3.LUT R0, RZ, R0, RZ, 0x33, !PT ;  /* 0x00000000ff007212 */ /* 0x000fca00078e33ff */
[----:B------:R-:W-:Y:S02]  /*2a600*/  IMAD.IADD R2, R3, 0x1, R0 ;  /* 0x0000000103027824 */ /* 0x000fe400078e0200 */
[----:B------:R-:W-:-:S03]  /*2a610*/  IMAD.MOV.U32 R0, RZ, RZ, 0x1 ;  /* 0x00000001ff007424 */ /* 0x000fc600078e00ff */
[----:B------:R-:W-:Y:S02]  /*2a620*/  LOP3.LUT R11, R2, 0x1, RZ, 0xc0, !PT ;  /* 0x00000001020b7812 */ /* 0x000fe400078ec0ff */
[----:B0-----:R-:W-:Y:S01]  /*2a630*/  LOP3.LUT R10, R4, 0x1f, RZ, 0xc0, !PT ;  /* 0x0000001f040a7812 */ /* 0x001fe200078ec0ff */
[----:B------:R-:W-:Y:S06]  /*2a640*/  @!P0 BRA `(.L_x_5156) ;  /* 0x0000001400d48947 */ /* 0x000fec0003800000 */
[----:B------:R-:W-:Y:S01]  /*2a650*/  BSSY B0, `(.L_x_5156) ;  /* 0x0000174000007945 */ /* 0x000fe20003800000 */
[----:B------:R-:W-:Y:S02]  /*2a660*/  IMAD.IADD R9, R2, 0x1, -R11 ;  /* 0x0000000102097824 */ /* 0x000fe400078e0a0b */
[----:B------:R-:W-:-:S07]  /*2a670*/  IMAD.MOV.U32 R0, RZ, RZ, 0x1 ;  /* 0x00000001ff007424 */ /* 0x000fce00078e00ff */
.L_x_5197:
        /* <DEDUP_REMOVED lines=27> */
.L_x_5159:
[----:B------:R-:W1:Y:S01]  /*2a830*/  S2R R2, SR_TID.X ;  /* 0x0000000000027919 */ /* 0x000e620000002100 */
[----:B------:R-:W-:Y:S01]  /*2a840*/  BSSY B2, `(.L_x_5160) ;  /* 0x0000006000027945 */ /* 0x000fe20003800000 */
[----:B-1----:R-:W-:Y:S02]  /*2a850*/  LOP3.LUT R3, R2, 0x7f, RZ, 0xc0, !PT ;  /* 0x0000007f02037812 */ /* 0x002fe400078ec0ff */
[----:B------:R-:W-:Y:S02]  /*2a860*/  SHF.L.U32 R2, R0, 0x1f, RZ ;  /* 0x0000001f00027819 */ /* 0x000fe400000006ff */
[----:B------:R-:W-:Y:S02]  /*2a870*/  ISETP.NE.AND P2, PT, R3, RZ, PT ;  /* 0x000000ff0300720c */ /* 0x000fe40003f45270 */
[----:B------:R-:W1:Y:S02]  /*2a880*/  SYNCS.PHASECHK.TRANS64.TRYWAIT P0, [UR38+0x38848], R2 ;  /* 0x03884802ff0075a7 */ /* 0x000e640008000166 */
[----:B-1----:R-:W-:Y:S09]  /*2a890*/  @!P0 BRA `(.L_x_5161) ;  /* 0x0000003800048947 */ /* 0x002ff20003800000 */
.L_x_5256:
[----:B------:R-:W-:Y:S05]  /*2a8a0*/  BSYNC B2 ;  /* 0x0000000000027941 */ /* 0x000fea0003800000 */
.L_x_5160:
[----:B------:R-:W-:Y:S04]  /*2a8b0*/  BSSY B2, `(.L_x_5162) ;  /* 0x0000007000027945 */ /* 0x000fe80003800000 */
[----:B------:R-:W-:Y:S05]  /*2a8c0*/  @P2 BRA `(.L_x_5163) ;  /* 0x0000000000142947 */ /* 0x000fea0003800000 */
[----:B------:R-:W-:Y:S01]  /*2a8d0*/  ISETP.NE.AND P0, PT, R10, RZ, PT ;  /* 0x000000ff0a00720c */ /* 0x000fe20003f05270 */
[----:B-1----:R-:W-:-:S04]  /*2a8e0*/  IMAD.MOV.U32 R3, RZ, RZ, 0x2000 ;  /* 0x00002000ff037424 */ /* 0x002fc800078e00ff */
[----:B------:R3:W-:Y:S08]  /*2a8f0*/  SYNCS.ARRIVE.TRANS64 RZ, [UR38+0x38838], R3 ;  /* 0x03883803ffff79a7 */ /* 0x0007f00008000026 */
[----:B---3--:R-:W-:Y:S05]  /*2a900*/  @!P0 BRA `(.L_x_5163) ;  /* 0x0000000000048947 */ /* 0x008fea0003800000 */
[----:B------:R-:W-:Y:S01]  /*2a910*/  BPT.TRAP 0x1 ;  /* 0x000000040000795c */ /* 0x000fe20000300000 */
.L_x_5163:
[----:B------:R-:W-:Y:S05]  /*2a920*/  BSYNC B2 ;  /* 0x0000000000027941 */ /* 0x000fea0003800000 */
.L_x_5162:
        /* <DEDUP_REMOVED lines=11> */
.L_x_5164:
        /* <DEDUP_REMOVED lines=10> */
.L_x_5257:
[----:B------:R-:W-:Y:S05]  /*2aa80*/  BSYNC B2 ;  /* 0x0000000000027941 */ /* 0x000fea0003800000 */
.L_x_5165:
        /* <DEDUP_REMOVED lines=9> */
.L_x_5168:
[----:B------:R-:W-:Y:S05]  /*2ab20*/  BSYNC B2 ;  /* 0x0000000000027941 */ /* 0x000fea0003800000 */
.L_x_5167:
        /* <DEDUP_REMOVED lines=9> */
.L_x_5169:
        /* <DEDUP_REMOVED lines=13> */
.L_x_5170:
        /* <DEDUP_REMOVED lines=13> */
.L_x_5171:
        /* <DEDUP_REMOVED lines=13> */
.L_x_5172:
        /* <DEDUP_REMOVED lines=13> */
.L_x_5173:
        /* <DEDUP_REMOVED lines=13> */
.L_x_5174:
        /* <DEDUP_REMOVED lines=13> */
.L_x_5175:
        /* <DEDUP_REMOVED lines=13> */
.L_x_5176:
        /* <DEDUP_REMOVED lines=8> */
.L_x_5158:
[----:B------:R-:W-:Y:S05]  /*2b1f0*/  BSYNC B1 ;  /* 0x0000000000017941 */ /* 0x000fea0003800000 */
.L_x_5157:
[----:B------:R-:W-:Y:S01]  /*2b200*/  LOP3.LUT P3, RZ, R17, 0x2, RZ, 0xc0, !PT ;  /* 0x0000000211ff7812 */ /* 0x000fe2000786c0ff */
[----:B------:R-:W-:Y:S01]  /*2b210*/  BSSY B1, `(.L_x_5177) ;  /* 0x00000b5000017945 */ /* 0x000fe20003800000 */
[----:B------:R-:W-:-:S11]  /*2b220*/  LOP3.LUT R0, R0, 0x1, RZ, 0x3c, !PT ;  /* 0x0000000100007812 */ /* 0x000fd600078e3cff */
[----:B------:R-:W-:Y:S05]  /*2b230*/  @!P3 BRA `(.L_x_5178) ;  /* 0x0000000800c8b947 */ /* 0x000fea0003800000 */
[----:B------:R-:W-:Y:S01]  /*2b240*/  LOP3.LUT P3, RZ, R17, 0x1, RZ, 0xc0, !PT ;  /* 0x0000000111ff7812 */ /* 0x000fe2000786c0ff */
[----:B------:R-:W-:-:S12]  /*2b250*/  VIADD R12, R8, 0xffffffff ;  /* 0xffffffff080c7836 */ /* 0x000fd80000000000 */
[----:B------:R-:W-:Y:S05]  /*2b260*/  @!P3 BRA `(.L_x_5179) ;  /* 0x000000000048b947 */ /* 0x000fea0003800000 */
[----:B------:R-:W0:Y:S01]  /*2b270*/  LDC R5, c[0x0][0x43c] ;  /* 0x00010f00ff057b82 */ /* 0x000e220000000800 */
        /* <DEDUP_REMOVED lines=17> */
.L_x_5179:
[----:B------:R-:W1:Y:S01]  /*2b390*/  S2R R2, SR_TID.X ;  /* 0x0000000000027919 */ /* 0x000e620000002100 */
[----:B------:R-:W-:Y:S01]  /*2b3a0*/  BSSY B2, `(.L_x_5180) ;  /* 0x0000006000027945 */ /* 0x000fe20003800000 */
[----:B-1----:R-:W-:Y:S02]  /*2b3b0*/  LOP3.LUT R3, R2, 0x7f, RZ, 0xc0, !PT ;  /* 0x0000007f02037812 */ /* 0x002fe400078ec0ff */
[----:B------:R-:W-:Y:S02]  /*2b3c0*/  SHF.L.U32 R2, R0, 0x1f, RZ ;  /* 0x0000001f00027819 */ /* 0x000fe400000006ff */
[----:B------:R-:W-:Y:S02]  /*2b3d0*/  ISETP.NE.AND P2, PT, R3, RZ, PT ;  /* 0x000000ff0300720c */ /* 0x000fe40003f45270 */
[----:B------:R-:W1:Y:S02]  /*2b3e0*/  SYNCS.PHASECHK.TRANS64.TRYWAIT P0, [UR38+0x38840], R2 ;  /* 0x03884002ff0075a7 */ /* 0x000e640008000166 */
[----:B-1----:R-:W-:Y:S09]  /*2b3f0*/  @!P0 BRA `(.L_x_5181) ;  /* 0x0000002c005c8947 */ /* 0x002ff20003800000 */
.L_x_5258:
[----:B------:R-:W-:Y:S05]  /*2b400*/  BSYNC B2 ;  /* 0x0000000000027941 */ /* 0x000fea0003800000 */
.L_x_5180:
[----:B------:R-:W-:Y:S04]  /*2b410*/  BSSY B2, `(.L_x_5182) ;  /* 0x0000007000027945 */ /* 0x000fe80003800000 */
[----:B------:R-:W-:Y:S05]  /*2b420*/  @P2 BRA `(.L_x_5183) ;  /* 0x0000000000142947 */ /* 0x000fea0003800000 */
[----:B------:R-:W-:Y:S01]  /*2b430*/  ISETP.NE.AND P0, PT, R10, RZ, PT ;  /* 0x000000ff0a00720c */ /* 0x000fe20003f05270 */
[----:B-1----:R-:W-:-:S04]  /*2b440*/  IMAD.MOV.U32 R3, RZ, RZ, 0x2000 ;  /* 0x00002000ff037424 */ /* 0x002fc800078e00ff */
[----:B------:R3:W-:Y:S08]  /*2b450*/  SYNCS.ARRIVE.TRANS64 RZ, [UR38+0x38830], R3 ;  /* 0x03883003ffff79a7 */ /* 0x0007f00008000026 */
[----:B---3--:R-:W-:Y:S05]  /*2b460*/  @!P0 BRA `(.L_x_5183) ;  /* 0x0000000000048947 */ /* 0x008fea0003800000 */
[----:B------:R-:W-:Y:S01]  /*2b470*/  BPT.TRAP 0x1 ;  /* 0x000000040000795c */ /* 0x000fe20000300000 */
.L_x_5183:
[----:B------:R-:W-:Y:S05]  /*2b480*/  BSYNC B2 ;  /* 0x0000000000027941 */ /* 0x000fea0003800000 */
.L_x_5182:
        /* <DEDUP_REMOVED lines=11> */
.L_x_5184:
        /* <DEDUP_REMOVED lines=11> */
.L_x_5259:
[----:B------:R-:W-:Y:S05]  /*2b5f0*/  BSYNC B2 ;  /* 0x0000000000027941 */ /* 0x000fea0003800000 */
.L_x_5185:
        /* <DEDUP_REMOVED lines=9> */
.L_x_5188:
[----:B------:R-:W-:Y:S05]  /*2b690*/  BSYNC B2 ;  /* 0x0000000000027941 */ /* 0x000fea0003800000 */
.L_x_5187:
        /* <DEDUP_REMOVED lines=9> */
.L_x_5189:
        /* <DEDUP_REMOVED lines=13> */
.L_x_5190:
        /* <DEDUP_REMOVED lines=13> */
.L_x_5191:
        /* <DEDUP_REMOVED lines=13> */
.L_x_5192:
        /* <DEDUP_REMOVED lines=13> */
.L_x_5193:
        /* <DEDUP_REMOVED lines=13> */
.L_x_5194:
        /* <DEDUP_REMOVED lines=13> */
.L_x_5195:
        /* <DEDUP_REMOVED lines=13> */
.L_x_5196:
        /* <DEDUP_REMOVED lines=8> */
.L_x_5178:
[----:B------:R-:W-:Y:S05]  /*2bd60*/  BSYNC B1 ;  /* 0x0000000000017941 */ /* 0x000fea0003800000 */
.L_x_5177:
[----:B------:R-:W-:Y:S01]  /*2bd70*/  VIADD R8, R8, 0xfffffffe ;  /* 0xfffffffe08087836 */ /* 0x000fe20000000000 */
[----:B------:R-:W-:Y:S06]  /*2bd80*/  @P1 BRA `(.L_x_5197) ;  /* 0xffffffe8003c1947 */ /* 0x000fec000383ffff */
[----:B------:R-:W-:Y:S05]  /*2bd90*/  BSYNC B0 ;  /* 0x0000000000007941 */ /* 0x000fea0003800000 */
.L_x_5156:
        /* <DEDUP_REMOVED lines=8> */
[----:B------:R-:W-:Y:S02]  /*2be20*/  ULDC.64 UR4, c[0x0][0x428] ;  /* 0x00010a0000047ab9 */ /* 0x000fe40000000a00 */
        /* <DEDUP_REMOVED lines=16> */
.L_x_5200:
[----:B------:R-:W1:Y:S01]  /*2bf30*/  S2R R2, SR_TID.X ;  /* 0x0000000000027919 */ /* 0x000e620000002100 */
[----:B------:R-:W-:Y:S01]  /*2bf40*/  BSSY B1, `(.L_x_5201) ;  /* 0x0000006000017945 */ /* 0x000fe20003800000 */
[----:B-1----:R-:W-:Y:S02]  /*2bf50*/  LOP3.LUT R3, R2, 0x7f, RZ, 0xc0, !PT ;  /* 0x0000007f02037812 */ /* 0x002fe400078ec0ff */
[----:B------:R-:W-:Y:S02]  /*2bf60*/  SHF.L.U32 R2, R0, 0x1f, RZ ;  /* 0x0000001f00027819 */ /* 0x000fe400000006ff */
[----:B------:R-:W-:Y:S02]  /*2bf70*/  ISETP.NE.AND P1, PT, R3, RZ, PT ;  /* 0x000000ff0300720c */ /* 0x000fe40003f25270 */
[----:B------:R-:W1:Y:S02]  /*2bf80*/  SYNCS.PHASECHK.TRANS64.TRYWAIT P0, [UR38+0x38848], R2 ;  /* 0x03884802ff0075a7 */ /* 0x000e640008000166 */
[----:B-1----:R-:W-:Y:S09]  /*2bf90*/  @!P0 BRA `(.L_x_5202) ;  /* 0x0000002000a48947 */ /* 0x002ff20003800000 */
.L_x_5260:
[----:B------:R-:W-:Y:S05]  /*2bfa0*/  BSYNC B1 ;  /* 0x0000000000017941 */ /* 0x000fea0003800000 */
.L_x_5201:
[----:B------:R-:W-:Y:S04]  /*2bfb0*/  BSSY B1, `(.L_x_5203) ;  /* 0x0000007000017945 */ /* 0x000fe80003800000 */
[----:B------:R-:W-:Y:S05]  /*2bfc0*/  @P1 BRA `(.L_x_5204) ;  /* 0x0000000000141947 */ /* 0x000fea0003800000 */
[----:B------:R-:W-:Y:S01]  /*2bfd0*/  ISETP.NE.AND P0, PT, R10, RZ, PT ;  /* 0x000000ff0a00720c */ /* 0x000fe20003f05270 */
[----:B-1----:R-:W-:-:S04]  /*2bfe0*/  IMAD.MOV.U32 R3, RZ, RZ, 0x2000 ;  /* 0x00002000ff037424 */ /* 0x002fc800078e00ff */
[----:B------:R3:W-:Y:S08]  /*2bff0*/  SYNCS.ARRIVE.TRANS64 RZ, [UR38+0x38838], R3 ;  /* 0x03883803ffff79a7 */ /* 0x0007f00008000026 */
[----:B---3--:R-:W-:Y:S05]  /*2c000*/  @!P0 BRA `(.L_x_5204) ;  /* 0x0000000000048947 */ /* 0x008fea0003800000 */
[----:B------:R-:W-:Y:S01]  /*2c010*/  BPT.TRAP 0x1 ;  /* 0x000000040000795c */ /* 0x000fe20000300000 */
.L_x_5204:
[----:B------:R-:W-:Y:S05]  /*2c020*/  BSYNC B1 ;  /* 0x0000000000017941 */ /* 0x000fea0003800000 */
.L_x_5203:
        /* <DEDUP_REMOVED lines=11> */
.L_x_5205:
        /* <DEDUP_REMOVED lines=11> */
.L_x_5261:
[----:B------:R-:W-:Y:S05]  /*2c190*/  BSYNC B1 ;  /* 0x0000000000017941 */ /* 0x000fea0003800000 */
.L_x_5206:
        /* <DEDUP_REMOVED lines=9> */
.L_x_5209:
[----:B------:R-:W-:Y:S05]  /*2c230*/  BSYNC B1 ;  /* 0x0000000000017941 */ /* 0x000fea0003800000 */
.L_x_5208:
        /* <DEDUP_REMOVED lines=9> */
.L_x_5210:
        /* <DEDUP_REMOVED lines=13> */
.L_x_5211:
        /* <DEDUP_REMOVED lines=13> */
.L_x_5212:
        /* <DEDUP_REMOVED lines=13> */
.L_x_5213:
        /* <DEDUP_REMOVED lines=13> */
.L_x_5214:
        /* <DEDUP_REMOVED lines=13> */
.L_x_5215:
        /* <DEDUP_REMOVED lines=13> */
.L_x_5216:
        /* <DEDUP_REMOVED lines=13> */
.L_x_5217:
        /* <DEDUP_REMOVED lines=8> */
.L_x_5199:
[----:B------:R-:W-:Y:S05]  /*2c900*/  BSYNC B0 ;  /* 0x0000000000007941 */ /* 0x000fea0003800000 */
.L_x_5198:
[----:B------:R-:W-:Y:S02]  /*2c910*/  LOP3.LUT R0, R0, 0x1, RZ, 0x3c, !PT ;  /* 0x0000000100007812 */ /* 0x000fe400078e3cff */
[----:B------:R-:W-:-:S07]  /*2c920*/  CS2R R6, SRZ ;  /* 0x0000000000067805 */ /* 0x000fce000001ff00 */
.L_x_5119:
[----:B------:R-:W1:Y:S01]  /*2c930*/  S2R R3, SR_CgaCtaId ;  /* 0x0000000000037919 */ /* 0x000e620000008800 */
[----:B------:R-:W-:Y:S02]  /*2c940*/  MOV R2, 0x400 ;  /* 0x0000040000027802 */ /* 0x000fe40000000f00 */
[----:B------:R-:W-:Y:S02]  /*2c950*/  SHF.L.U32 R7, R7, 0x1f, RZ ;  /* 0x0000001f07077819 */ /* 0x000fe400000006ff */
[----:B-1----:R-:W-:-:S04]  /*2c960*/  LEA R2, R3, R2, 0x18 ;  /* 0x0000000203027211 */ /* 0x002fc800078ec0ff */
[----:B------:R-:W1:Y:S02]  /*2c970*/  SYNCS.PHASECHK.TRANS64.TRYWAIT P0, [R2+URZ+0x38820], R7 ;  /* 0x03882007020075a7 */ /* 0x000e64000800017f */
[----:B-1----:R-:W-:Y:S05]  /*2c980*/  @!P0 BRA `(.L_x_5218) ;  /* 0x0000001800588947 */ /* 0x002fea0003800000 */
.L_x_5262:
[----:B------:R-:W-:-:S03]  /*2c990*/  UMOV UR4, 0xffffffff ;  /* 0xffffffff00047882 */ /* 0x000fc60000000000 */
[----:B------:R-:W-:Y:S05]  /*2c9a0*/  BRA.DIV UR4, `(.L_x_5219) ;  /* 0x0000001a04647947 */ /* 0x000fea000b800000 */
[----:B------:R-:W3:Y:S02]  /*2c9b0*/  S2R R3, SR_TID.X ;  /* 0x0000000000037919 */ /* 0x000ee40000002100 */
[----:B---3--:R-:W-:-:S04]  /*2c9c0*/  SHF.R.U32.HI R3, RZ, 0x5, R3 ;  /* 0x00000005ff037819 */ /* 0x008fc80000011603 */
[----:B------:R-:W-:-:S05]  /*2c9d0*/  LOP3.LUT R3, R3, 0x3, RZ, 0xc0, !PT ;  /* 0x0000000303037812 */ /* 0x000fca00078ec0ff */
[----:B--2---:R2:W3:Y:S02]  /*2c9e0*/  SHFL.IDX PT, R14, R3, RZ, 0x1f ;  /* 0x00001fff030e7589 */ /* 0x0044e400000e0000 */
.L_x_5265:
[----:B---3--:R-:W-:-:S13]  /*2c9f0*/  ISETP.NE.AND P0, PT, R14, RZ, PT ;  /* 0x000000ff0e00720c */ /* 0x008fda0003f05270 */
[----:B------:R-:W-:Y:S05]  /*2ca00*/  @P0 BRA `(.L_x_4990) ;  /* 0x0000000000880947 */ /* 0x000fea0003800000 */
[----:B------:R-:W-:-:S03]  /*2ca10*/  UMOV UR4, 0xffffffff ;  /* 0xffffffff00047882 */ /* 0x000fc60000000000 */
[----:B------:R-:W-:Y:S05]  /*2ca20*/  BRA.DIV UR4, `(.L_x_5220) ;  /* 0x0000001a04787947 */ /* 0x000fea000b800000 */
[----:B------:R-:W-:-:S13]  /*2ca30*/  ELECT P6, URZ, PT ;  /* 0x00000000003f782f */ /* 0x000fda00038c0000 */
.L_x_5268:
[----:B------:R-:W-:Y:S05]  /*2ca40*/  @!P6 BRA `(.L_x_4990) ;  /* 0x000000000078e947 */ /* 0x000fea0003800000 */
[----:B--2---:R-:W2:Y:S02]  /*2ca50*/  LDL.LU R3, [R1+0x44c] ;  /* 0x00044c0001037983 */ /* 0x004ea40000300800 */
[----:B--2---:R-:W-:-:S04]  /*2ca60*/  LOP3.LUT R3, R3, 0x2, RZ, 0xfc, !PT ;  /* 0x0000000203037812 */ /* 0x004fc800078efcff */
[----:B------:R-:W-:-:S13]  /*2ca70*/  ISETP.NE.AND P2, PT, R3, 0x3, PT ;  /* 0x000000030300780c */ /* 0x000fda0003f45270 */
[----:B------:R-:W-:Y:S05]  /*2ca80*/  @!P2 BRA `(.L_x_5221) ;  /* 0x000000000004a947 */ /* 0x000fea0003800000 */
[----:B------:R-:W-:Y:S01]  /*2ca90*/  BPT.TRAP 0x1 ;  /* 0x000000040000795c */ /* 0x000fe20000300000 */
.L_x_5221:
[----:B------:R-:W-:Y:S01]  /*2caa0*/  VIADD R3, R2, 0x38840 ;  /* 0x0003884002037836 */ /* 0x000fe20000000000 */
[----:B-1----:R-:W-:Y:S01]  /*2cab0*/  SHF.L.U32 R7, R0, 0x1f, RZ ;  /* 0x0000001f00077819 */ /* 0x002fe200000006ff */
[C---:B------:R-:W-:Y:S02]  /*2cac0*/  VIADD R4, R6.reuse, 0x1 ;  /* 0x0000000106047836 */ /* 0x040fe40000000000 */
[----:B------:R-:W-:-:S03]  /*2cad0*/  IMAD R8, R6, 0x8, R3 ;  /* 0x0000000806087824 */ /* 0x000fc600078e0203 */
[C---:B------:R-:W-:Y:S01]  /*2cae0*/  ISETP.NE.AND P1, PT, R4.reuse, 0x2, PT ;  /* 0x000000020400780c */ /* 0x040fe20003f25270 */
[----:B------:R-:W1:Y:S03]  /*2caf0*/  SYNCS.PHASECHK.TRANS64.TRYWAIT P0, [R8+URZ], R7 ;  /* 0x00000007080075a7 */ /* 0x000e66000800017f */
[----:B0-----:R-:W-:Y:S02]  /*2cb00*/  SEL R5, RZ, 0x1, P1 ;  /* 0x00000001ff057807 */ /* 0x001fe40000800000 */
[----:B------:R-:W-:Y:S02]  /*2cb10*/  SEL R4, R4, RZ, P1 ;  /* 0x000000ff04047207 */ /* 0x000fe40000800000 */
[----:B------:R-:W-:-:S03]  /*2cb20*/  LOP3.LUT R0, R0, R5, RZ, 0x3c, !PT ;  /* 0x0000000500007212 */ /* 0x000fc600078e3cff */
[----:B------:R-:W-:Y:S01]  /*2cb30*/  IMAD R3, R4, 0x8, R3 ;  /* 0x0000000804037824 */ /* 0x000fe200078e0203 */
[----:B------:R-:W-:Y:S01]  /*2cb40*/  SHF.L.U32 R0, R0, 0x1f, RZ ;  /* 0x0000001f00007819 */ /* 0x000fe200000006ff */
[----:B-1----:R-:W-:Y:S06]  /*2cb50*/  @!P0 BRA `(.L_x_5222) ;  /* 0x00000018004c8947 */ /* 0x002fec0003800000 */
.L_x_5269:
[----:B------:R-:W1:Y:S02]  /*2cb60*/  SYNCS.PHASECHK.TRANS64.TRYWAIT P0, [R3+URZ], R0 ;  /* 0x00000000030075a7 */ /* 0x000e64000800017f */
[----:B-1----:R-:W-:Y:S05]  /*2cb70*/  @!P0 BRA `(.L_x_5223) ;  /* 0x0000001800588947 */ /* 0x002fea0003800000 */
.L_x_5270:
[----:B------:R-:W-:Y:S05]  /*2cb80*/  @!P2 BRA `(.L_x_5224) ;  /* 0x000000000004a947 */ /* 0x000fea0003800000 */
[----:B------:R-:W-:Y:S01]  /*2cb90*/  BPT.TRAP 0x1 ;  /* 0x000000040000795c */ /* 0x000fe20000300000 */
.L_x_5224:
[----:B-1----:R-:W-:-:S04]  /*2cba0*/  VIADD R3, R2, 0x38860 ;  /* 0x0003886002037836 */ /* 0x002fc80000000000 */
[----:B------:R-:W-:-:S04]  /*2cbb0*/  IMAD R6, R6, 0x8, R3 ;  /* 0x0000000806067824 */ /* 0x000fc800078e0203 */
[----:B------:R-:W1:Y:S02]  /*2cbc0*/  SYNCS.PHASECHK.TRANS64.TRYWAIT P0, [R6+URZ], R7 ;  /* 0x00000007060075a7 */ /* 0x000e64000800017f */
[----:B-1----:R-:W-:Y:S05]  /*2cbd0*/  @!P0 BRA `(.L_x_5225) ;  /* 0x0000001800548947 */ /* 0x002fea0003800000 */
.L_x_5271:
[----:B------:R-:W-:-:S07]  /*2cbe0*/  IMAD R3, R4, 0x8, R3 ;  /* 0x0000000804037824 */ /* 0x000fce00078e0203 */
.L_x_5226:
[----:B--2---:R2:W3:Y:S02]  /*2cbf0*/  SYNCS.PHASECHK.TRANS64.TRYWAIT P0, [R3+URZ], R0 ;  /* 0x00000000030075a7 */ /* 0x0044e4000800017f */
[----:B---3--:R-:W-:Y:S05]  /*2cc00*/  @!P0 NANOSLEEP.SYNCS 0x989680 ;  /* 0x009896800000895d */ /* 0x008fea0003900000 */
[----:B------:R-:W3:Y:S02]  /*2cc10*/  @!P0 SYNCS.PHASECHK.TRANS64 P0, [R3+URZ], R0 ;  /* 0x00000000030085a7 */ /* 0x000ee4000800007f */
[----:B---3--:R-:W-:Y:S05]  /*2cc20*/  @!P0 BRA `(.L_x_5226) ;  /* 0xfffffffc00f08947 */ /* 0x008fea000383ffff */
.L_x_4990:
[----:B------:R-:W-:Y:S05]  /*2cc30*/  BSYNC B6 ;  /* 0x0000000000067941 */ /* 0x000fea0003800000 */
.L_x_4987:
[----:B------:R-:W-:Y:S05]  /*2cc40*/  EXIT ;  /* 0x000000000000794d */ /* 0x000fea0003800000 */
.L_x_5018:
[----:B0-----:R0:W1:Y:S02]  /*2cc50*/  SYNCS.PHASECHK.TRANS64.TRYWAIT P0, [R56+URZ+0x38800], R0 ;  /* 0x03880000380075a7 */ /* 0x001064000800017f */
[----:B-1----:R-:W-:Y:S05]  /*2cc60*/  @!P0 NANOSLEEP.SYNCS 0x989680 ;  /* 0x009896800000895d */ /* 0x002fea0003900000 */
[----:B------:R-:W1:Y:S02]  /*2cc70*/  @!P0 SYNCS.PHASECHK.TRANS64 P0, [R56+URZ+0x38800], R0 ;  /* 0x03880000380085a7 */ /* 0x000e64000800007f */
[----:B-1----:R-:W-:Y:S05]  /*2cc80*/  @!P0 BRA `(.L_x_5018) ;  /* 0xfffffffc00f08947 */ /* 0x002fea000383ffff */
[----:B------:R-:W-:Y:S05]  /*2cc90*/  BRA `(.L_x_5227) ;  /* 0xfffffdd800bc7947 */ /* 0x000fea000383ffff */
.L_x_5025:
[----:B-1----:R1:W2:Y:S02]  /*2cca0*/  SYNCS.PHASECHK.TRANS64.TRYWAIT P0, [R8+URZ], R9 ;  /* 0x00000009080075a7 */ /* 0x0022a4000800017f */
[----:B--2---:R-:W-:Y:S05]  /*2ccb0*/  @!P0 NANOSLEEP.SYNCS 0x989680 ;  /* 0x009896800000895d */ /* 0x004fea0003900000 */
[----:B------:R-:W2:Y:S02]  /*2ccc0*/  @!P0 SYNCS.PHASECHK.TRANS64 P0, [R8+URZ], R9 ;  /* 0x00000009080085a7 */ /* 0x000ea4000800007f */
[----:B--2---:R-:W-:Y:S05]  /*2ccd0*/  @!P0 BRA `(.L_x_5025) ;  /* 0xfffffffc00f08947 */ /* 0x004fea000383ffff */
[----:B------:R-:W-:Y:S05]  /*2cce0*/  BRA `(.L_x_5024) ;  /* 0xfffffddc00ac7947 */ /* 0x000fea000383ffff */
.L_x_5027:
[----:B0-----:R0:W1:Y:S02]  /*2ccf0*/  SYNCS.PHASECHK.TRANS64.TRYWAIT P0, [R56+URZ+0x38810], R3 ;  /* 0x03881003380075a7 */ /* 0x001064000800017f */
[----:B-1----:R-:W-:Y:S05]  /*2cd00*/  @!P0 NANOSLEEP.SYNCS 0x989680 ;  /* 0x009896800000895d */ /* 0x002fea0003900000 */
[----:B------:R-:W1:Y:S02]  /*2cd10*/  @!P0 SYNCS.PHASECHK.TRANS64 P0, [R56+URZ+0x38810], R3 ;  /* 0x03881003380085a7 */ /* 0x000e64000800007f */
[----:B-1----:R-:W-:Y:S05]  /*2cd20*/  @!P0 BRA `(.L_x_5027) ;  /* 0xfffffffc00f08947 */ /* 0x002fea000383ffff */
[----:B------:R-:W-:Y:S05]  /*2cd30*/  BRA `(.L_x_5228) ;  /* 0xfffffde000847947 */ /* 0x000fea000383ffff */
.L_x_5034:
[----:B-1----:R1:W2:Y:S02]  /*2cd40*/  SYNCS.PHASECHK.TRANS64.TRYWAIT P0, [R8+URZ], R9 ;  /* 0x00000009080075a7 */ /* 0x0022a4000800017f */
[----:B--2---:R-:W-:Y:S05]  /*2cd50*/  @!P0 NANOSLEEP.SYNCS 0x989680 ;  /* 0x009896800000895d */ /* 0x004fea0003900000 */
[----:B------:R-:W2:Y:S02]  /*2cd60*/  @!P0 SYNCS.PHASECHK.TRANS64 P0, [R8+URZ], R9 ;  /* 0x00000009080085a7 */ /* 0x000ea4000800007f */
[----:B--2---:R-:W-:Y:S05]  /*2cd70*/  @!P0 BRA `(.L_x_5034) ;  /* 0xfffffffc00f08947 */ /* 0x004fea000383ffff */
[----:B------:R-:W-:Y:S05]  /*2cd80*/  BRA `(.L_x_5033) ;  /* 0xfffffde000c87947 */ /* 0x000fea000383ffff */
.L_x_5065:
[----:B-1----:R1:W2:Y:S02]  /*2cd90*/  SYNCS.PHASECHK.TRANS64.TRYWAIT P2, [R6+URZ], R7 ;  /* 0x00000007060075a7 */ /* 0x0022a4000804017f */
[----:B--2---:R-:W-:Y:S05]  /*2cda0*/  @!P2 NANOSLEEP.SYNCS 0x989680 ;  /* 0x009896800000a95d */ /* 0x004fea0003900000 */
[----:B------:R-:W2:Y:S02]  /*2cdb0*/  @!P2 SYNCS.PHASECHK.TRANS64 P2, [R6+URZ], R7 ;  /* 0x000000070600a5a7 */ /* 0x000ea4000804007f */
[----:B--2---:R-:W-:Y:S05]  /*2cdc0*/  @!P2 BRA `(.L_x_5065) ;  /* 0xfffffffc00f0a947 */ /* 0x004fea000383ffff */
[----:B------:R-:W-:Y:S05]  /*2cdd0*/  BRA `(.L_x_5064) ;  /* 0xfffffe4c00747947 */ /* 0x000fea000383ffff */
.L_x_5072:
[----:B-1----:R1:W2:Y:S02]  /*2cde0*/  SYNCS.PHASECHK.TRANS64.TRYWAIT P2, [R12+URZ], R13 ;  /* 0x0000000d0c0075a7 */ /* 0x0022a4000804017f */
[----:B--2---:R-:W-:Y:S05]  /*2cdf0*/  @!P2 NANOSLEEP.SYNCS 0x989680 ;  /* 0x009896800000a95d */ /* 0x004fea0003900000 */
[----:B------:R-:W2:Y:S02]  /*2ce00*/  @!P2 SYNCS.PHASECHK.TRANS64 P2, [R12+URZ], R13 ;  /* 0x0000000d0c00a5a7 */ /* 0x000ea4000804007f */
[----:B--2---:R-:W-:Y:S05]  /*2ce10*/  @!P2 BRA `(.L_x_5072) ;  /* 0xfffffffc00f0a947 */ /* 0x004fea000383ffff */
[----:B------:R-:W-:Y:S05]  /*2ce20*/  BRA `(.L_x_5071) ;  /* 0xfffffe5000807947 */ /* 0x000fea000383ffff */
.L_x_5087:
[----:B0-----:R0:W1:Y:S02]  /*2ce30*/  SYNCS.PHASECHK.TRANS64.TRYWAIT P1, [R4+URZ], R5 ;  /* 0x00000005040075a7 */ /* 0x001064000802017f */
[----:B-1----:R-:W-:Y:S05]  /*2ce40*/  @!P1 NANOSLEEP.SYNCS 0x989680 ;  /* 0x009896800000995d */ /* 0x002fea0003900000 */
[----:B------:R-:W1:Y:S02]  /*2ce50*/  @!P1 SYNCS.PHASECHK.TRANS64 P1, [R4+URZ], R5 ;  /* 0x00000005040095a7 */ /* 0x000e64000802007f */
[----:B-1----:R-:W-:Y:S05]  /*2ce60*/  @!P1 BRA `(.L_x_5087) ;  /* 0xfffffffc00f09947 */ /* 0x002fea000383ffff */
[----:B------:R-:W-:Y:S05]  /*2ce70*/  BRA `(.L_x_5086) ;  /* 0xfffffebc00807947 */ /* 0x000fea000383ffff */
.L_x_5094:
[----:B-1----:R1:W2:Y:S02]  /*2ce80*/  SYNCS.PHASECHK.TRANS64.TRYWAIT P1, [R4+URZ], R5 ;  /* 0x00000005040075a7 */ /* 0x0022a4000802017f */
[----:B--2---:R-:W-:Y:S05]  /*2ce90*/  @!P1 NANOSLEEP.SYNCS 0x989680 ;  /* 0x009896800000995d */ /* 0x004fea0003900000 */
[----:B------:R-:W2:Y:S02]  /*2cea0*/  @!P1 SYNCS.PHASECHK.TRANS64 P1, [R4+URZ], R5 ;  /* 0x00000005040095a7 */ /* 0x000ea4000802007f */
[----:B--2---:R-:W-:Y:S05]  /*2ceb0*/  @!P1 BRA `(.L_x_5094) ;  /* 0xfffffffc00f09947 */ /* 0x004fea000383ffff */
[----:B------:R-:W-:Y:S05]  /*2cec0*/  BRA `(.L_x_5093) ;  /* 0xfffffec000bc7947 */ /* 0x000fea000383ffff */
.L_x_5130:
[----:B------:R-:W-:Y:S02]  /*2ced0*/  IMAD.MOV.U32 R13, RZ, RZ, R4 ;  /* 0x000000ffff0d7224 */ /* 0x000fe400078e0004 */
[----:B------:R-:W-:Y:S02]  /*2cee0*/  IMAD.MOV.U32 R12, RZ, RZ, RZ ;  /* 0x000000ffff0c7224 */ /* 0x000fe400078e00ff */
[----:B------:R-:W-:Y:S02]  /*2cef0*/  IMAD.MOV.U32 R11, RZ, RZ, 0x1f ;  /* 0x0000001fff0b7424 */ /* 0x000fe400078e00ff */
[----:B------:R-:W-:-:S07]  /*2cf00*/  IMAD.MOV.U32 R15, RZ, RZ, -0x1 ;  /* 0xffffffffff0f7424 */ /* 0x000fce00078e00ff */
[----:B0-----:R-:W-:Y:S05]  /*2cf10*/  WARPSYNC.COLLECTIVE R15, `(.L_x_5229) ;  /* 0x000000000f087348 */ /* 0x001fea0003c00000 */
[----:B------:R1:W2:Y:S02]  /*2cf20*/  SHFL.IDX P6, R14, R13, R12, R11 ;  /* 0x0000000c0d0e7389 */ /* 0x0002a400000c000b */
[----:B012---:R-:W-:Y:S01]  /*2cf30*/  ENDCOLLECTIVE ;  /* 0x000000000000791b */ /* 0x007fe20003800000 */
.L_x_5229:
[----:B------:R-:W-:Y:S05]  /*2cf40*/  BRA `(.L_x_5230) ;  /* 0xffffffb000507947 */ /* 0x000fea000383ffff */
.L_x_5132:
[----:B------:R-:W-:Y:S01]  /*2cf50*/  BSSY B0, `(.L_x_5231) ;  /* 0x0000006000007945 */ /* 0x000fe20003800000 */
[----:B------:R-:W-:-:S07]  /*2cf60*/  IMAD.MOV.U32 R15, RZ, RZ, -0x1 ;  /* 0xffffffffff0f7424 */ /* 0x000fce00078e00ff */
[----:B01----:R-:W-:Y:S05]  /*2cf70*/  WARPSYNC.COLLECTIVE R15, `(.L_x_5232) ;  /* 0x000000000f0c7348 */ /* 0x003fea0003c00000 */
[----:B------:R-:W-:Y:S02]  /*2cf80*/  ELECT P6, UR62, PT ;  /* 0x00000000003e782f */ /* 0x000fe400038c0000 */
[----:B------:R-:W-:Y:S01]  /*2cf90*/  MOV R14, UR62 ;  /* 0x0000003e000e7c02 */ /* 0x000fe20008000f00 */
[----:B01----:R-:W-:Y:S10]  /*2cfa0*/  ENDCOLLECTIVE ;  /* 0x000000000000791b */ /* 0x003ff40003800000 */
.L_x_5232:
[----:B------:R-:W-:Y:S05]  /*2cfb0*/  BSYNC B0 ;  /* 0x0000000000007941 */ /* 0x000fea0003800000 */
.L_x_5231:
[----:B------:R-:W-:Y:S05]  /*2cfc0*/  BRA `(.L_x_5233) ;  /* 0xffffffb000547947 */ /* 0x000fea000383ffff */
.L_x_5134:
[----:B--2---:R-:W-:-:S04]  /*2cfd0*/  IMAD.U32 R3, RZ, RZ, UR38 ;  /* 0x00000026ff037e24 */ /* 0x004fc8000f8e00ff */
[----:B------:R2:W3:Y:S03]  /*2cfe0*/  SYNCS.PHASECHK.TRANS64.TRYWAIT P0, [R3+URZ+0x38840], R0 ;  /* 0x03884000030075a7 */ /* 0x0004e6000800017f */
[----:B---3--:R-:W-:Y:S05]  /*2cff0*/  @!P0 NANOSLEEP.SYNCS 0x989680 ;  /* 0x009896800000895d */ /* 0x008fea0003900000 */
[----:B------:R-:W3:Y:S02]  /*2d000*/  @!P0 SYNCS.PHASECHK.TRANS64 P0, [R3+URZ+0x38840], R0 ;  /* 0x03884000030085a7 */ /* 0x000ee4000800007f */
[----:B---3--:R-:W-:Y:S05]  /*2d010*/  @!P0 BRA `(.L_x_5134) ;  /* 0xfffffffc00ec8947 */ /* 0x008fea000383ffff */
[----:B------:R-:W-:Y:S05]  /*2d020*/  BRA `(.L_x_5234) ;  /* 0xffffffb000b07947 */ /* 0x000fea000383ffff */
.L_x_5137:
        /* <DEDUP_REMOVED lines=8> */
.L_x_5235:
[----:B------:R0:W-:Y:S01]  /*2d0b0*/  STL [R1+0x440], R10 ;  /* 0x0004400a01007387 */ /* 0x0001e20000100800 */
[----:B------:R-:W-:Y:S02]  /*2d0c0*/  IMAD.MOV.U32 R13, RZ, RZ, R0 ;  /* 0x000000ffff0d7224 */ /* 0x000fe400078e0000 */
[----:B------:R-:W-:-:S07]  /*2d0d0*/  IMAD.MOV.U32 R4, RZ, RZ, R14 ;  /* 0x000000ffff047224 */ /* 0x000fce00078e000e */
[----:B0-----:R-:W-:Y:S05]  /*2d0e0*/  WARPSYNC.COLLECTIVE R15, `(.L_x_5236) ;  /* 0x000000000f087348 */ /* 0x001fea0003c00000 */
[----:B------:R1:W2:Y:S02]  /*2d0f0*/  SHFL.IDX P6, R14, R13, R12, R11 ;  /* 0x0000000c0d0e7389 */ /* 0x0002a400000c000b */
[----:B012---:R-:W-:Y:S01]  /*2d100*/  ENDCOLLECTIVE ;  /* 0x000000000000791b */ /* 0x007fe20003800000 */
.L_x_5236:
[----:B------:R-:W-:Y:S02]  /*2d110*/  ULDC UR4, c[0x0][0x288] ;  /* 0x0000a20000047ab9 */ /* 0x000fe40000000800 */
[----:B------:R-:W-:Y:S02]  /*2d120*/  IMAD R2, R7, UR4, RZ ;  /* 0x0000000407027c24 */ /* 0x000fe4000f8e02ff */
[----:B------:R-:W-:-:S03]  /*2d130*/  VIADD R7, R10, 0x10 ;  /* 0x000000100a077836 */ /* 0x000fc60000000000 */
[----:B------:R-:W-:Y:S02]  /*2d140*/  ISETP.GE.AND P1, PT, R10, R2, PT ;  /* 0x000000020a00720c */ /* 0x000fe40003f26270 */
[----:B------:R0:W-:Y:S01]  /*2d150*/  STL [R1+0x460], R7 ;  /* 0x0004600701007387 */ /* 0x0001e20000100800 */
[----:B------:R-:W-:Y:S02]  /*2d160*/  IMAD.MOV.U32 R13, RZ, RZ, R3 ;  /* 0x000000ffff0d7224 */ /* 0x000fe400078e0003 */
[----:B------:R-:W-:-:S08]  /*2d170*/  IMAD.MOV.U32 R12, RZ, RZ, 0x1 ;  /* 0x00000001ff0c7424 */ /* 0x000fd000078e00ff */
[----:B------:R-:W-:Y:S01]  /*2d180*/  @!P1 LEA R6, R8, UR38, 0x1 ;  /* 0x0000002608069c11 */ /* 0x000fe2000f8e08ff */
[----:B0-----:R-:W-:-:S07]  /*2d190*/  IMAD.MOV.U32 R5, RZ, RZ, R14 ;  /* 0x000000ffff057224 */ /* 0x001fce00078e000e */
[----:B------:R-:W-:Y:S05]  /*2d1a0*/  WARPSYNC.COLLECTIVE R15, `(.L_x_5237) ;  /* 0x000000000f087348 */ /* 0x000fea0003c00000 */
[----:B------:R0:W1:Y:S02]  /*2d1b0*/  SHFL.IDX P6, R14, R13, R12, R11 ;  /* 0x0000000c0d0e7389 */ /* 0x00006400000c000b */
[----:B01----:R-:W-:Y:S01]  /*2d1c0*/  ENDCOLLECTIVE ;  /* 0x000000000000791b */ /* 0x003fe20003800000 */
.L_x_5237:
        /* <DEDUP_REMOVED lines=11> */
[----:B------:R-:W-:-:S05]  /*2d280*/  VIADD R7, R10, 0x20 ;  /* 0x000000200a077836 */ /* 0x000fca0000000000 */
[----:B------:R1:W-:Y:S01]  /*2d290*/  STL [R1+0x464], R7 ;  /* 0x0004640701007387 */ /* 0x0003e20000100800 */
[----:B0-----:R-:W-:-:S07]  /*2d2a0*/  IMAD.MOV.U32 R4, RZ, RZ, R14 ;  /* 0x000000ffff047224 */ /* 0x001fce00078e000e */
[----:B-1----:R-:W-:Y:S05]  /*2d2b0*/  WARPSYNC.COLLECTIVE R15, `(.L_x_5238) ;  /* 0x000000000f087348 */ /* 0x002fea0003c00000 */
[----:B------:R0:W2:Y:S02]  /*2d2c0*/  SHFL.IDX P6, R14, R13, R12, R11 ;  /* 0x0000000c0d0e7389 */ /* 0x0000a400000c000b */
[----:B012---:R-:W-:Y:S01]  /*2d2d0*/  ENDCOLLECTIVE ;  /* 0x000000000000791b */ /* 0x007fe20003800000 */
.L_x_5238:
[----:B------:R-:W-:Y:S01]  /*2d2e0*/  @!P1 LEA R6, R8, UR38, 0x1 ;  /* 0x0000002608069c11 */ /* 0x000fe2000f8e08ff */
[----:B------:R-:W-:Y:S02]  /*2d2f0*/  IMAD.MOV.U32 R13, RZ, RZ, R3 ;  /* 0x000000ffff0d7224 */ /* 0x000fe400078e0003 */
[----:B------:R-:W-:Y:S02]  /*2d300*/  IMAD.MOV.U32 R12, RZ, RZ, 0x2 ;  /* 0x00000002ff0c7424 */ /* 0x000fe400078e00ff */
[----:B------:R-:W-:-:S07]  /*2d310*/  IMAD.MOV.U32 R5, RZ, RZ, R14 ;  /* 0x000000ffff057224 */ /* 0x000fce00078e000e */
[----:B------:R-:W-:Y:S05]  /*2d320*/  WARPSYNC.COLLECTIVE R15, `(.L_x_5239) ;  /* 0x000000000f087348 */ /* 0x000fea0003c00000 */
[----:B------:R0:W1:Y:S02]  /*2d330*/  SHFL.IDX P6, R14, R13, R12, R11 ;  /* 0x0000000c0d0e7389 */ /* 0x00006400000c000b */
[----:B01----:R-:W-:Y:S01]  /*2d340*/  ENDCOLLECTIVE ;  /* 0x000000000000791b */ /* 0x003fe20003800000 */
.L_x_5239:
        /* <DEDUP_REMOVED lines=15> */
.L_x_5240:
[----:B------:R-:W-:Y:S01]  /*2d440*/  @!P1 LEA R6, R8, UR38, 0x1 ;  /* 0x0000002608069c11 */ /* 0x000fe2000f8e08ff */
[----:B------:R-:W-:Y:S02]  /*2d450*/  IMAD.MOV.U32 R13, RZ, RZ, R3 ;  /* 0x000000ffff0d7224 */ /* 0x000fe400078e0003 */
[----:B------:R-:W-:Y:S02]  /*2d460*/  IMAD.MOV.U32 R12, RZ, RZ, 0x3 ;  /* 0x00000003ff0c7424 */ /* 0x000fe400078e00ff */
[----:B------:R-:W-:-:S07]  /*2d470*/  IMAD.MOV.U32 R5, RZ, RZ, R14 ;  /* 0x000000ffff057224 */ /* 0x000fce00078e000e */
[----:B------:R-:W-:Y:S05]  /*2d480*/  WARPSYNC.COLLECTIVE R15, `(.L_x_5241) ;  /* 0x000000000f087348 */ /* 0x000fea0003c00000 */
[----:B------:R0:W1:Y:S02]  /*2d490*/  SHFL.IDX P6, R14, R13, R12, R11 ;  /* 0x0000000c0d0e7389 */ /* 0x00006400000c000b */
[----:B01----:R-:W-:Y:S01]  /*2d4a0*/  ENDCOLLECTIVE ;  /* 0x000000000000791b */ /* 0x003fe20003800000 */
.L_x_5241:
        /* <DEDUP_REMOVED lines=10> */
.L_x_5242:
[----:B------:R-:W-:Y:S01]  /*2d550*/  @!PT LDS RZ, [RZ] ;  /* 0x00000000fffff984 */ /* 0x000fe20000000800 */
[----:B------:R-:W-:Y:S01]  /*2d560*/  @!PT LDS RZ, [RZ] ;  /* 0x00000000fffff984 */ /* 0x000fe20000000800 */
[----:B------:R-:W-:Y:S01]  /*2d570*/  @!PT LDS RZ, [RZ] ;  /* 0x00000000fffff984 */ /* 0x000fe20000000800 */
[----:B------:R1:W-:Y:S01]  /*2d580*/  @!P1 LDGSTS.E.BYPASS.LTC128B.128 [R6+0x21400], desc[UR44][R4.64], !P0 ;  /* 0x2140000004069fae */ /* 0x0003e2000c101d6c */
[----:B------:R-:W-:Y:S01]  /*2d590*/  IMAD.MOV.U32 R0, RZ, RZ, R14 ;  /* 0x000000ffff007224 */ /* 0x000fe200078e000e */
[----:B------:R-:W-:Y:S06]  /*2d5a0*/  BRA `(.L_x_5243) ;  /* 0xffffffb400887947 */ /* 0x000fec000383ffff */
.L_x_5139:
        /* <DEDUP_REMOVED lines=8> */
.L_x_5245:
[----:B------:R-:W-:Y:S05]  /*2d630*/  BSYNC B0 ;  /* 0x0000000000007941 */ /* 0x000fea0003800000 */
.L_x_5244:
[----:B------:R-:W0:Y:S01]  /*2d640*/  S2R R3, SR_TID.X ;  /* 0x0000000000037919 */ /* 0x000e220000002100 */
[----:B------:R-:W-:-:S05]  /*2d650*/  LOP3.LUT R8, R8, 0x7f, RZ, 0xc0, !PT ;  /* 0x0000007f08087812 */ /* 0x000fca00078ec0ff */
[----:B------:R-:W-:Y:S02]  /*2d660*/  IMAD.SHL.U32 R9, R8, 0x8, RZ ;  /* 0x0000000808097824 */ /* 0x000fe400078e00ff */
[----:B------:R-:W-:Y:S02]  /*2d670*/  IMAD.MOV.U32 R13, RZ, RZ, R0 ;  /* 0x000000ffff0d7224 */ /* 0x000fe400078e0000 */
[----:B------:R-:W-:Y:S02]  /*2d680*/  IMAD.MOV.U32 R12, RZ, RZ, RZ ;  /* 0x000000ffff0c7224 */ /* 0x000fe400078e00ff */
[----:B------:R-:W-:Y:S02]  /*2d690*/  IMAD.MOV.U32 R11, RZ, RZ, 0x181f ;  /* 0x0000181fff0b7424 */ /* 0x000fe400078e00ff */
[----:B------:R-:W-:Y:S02]  /*2d6a0*/  IMAD.MOV.U32 R15, RZ, RZ, -0x1 ;  /* 0xffffffffff0f7424 */ /* 0x000fe400078e00ff */
[----:B------:R-:W-:-:S07]  /*2d6b0*/  IMAD.MOV.U32 R2, RZ, RZ, R14 ;  /* 0x000000ffff027224 */ /* 0x000fce00078e000e */
[----:B0-----:R-:W-:Y:S05]  /*2d6c0*/  WARPSYNC.COLLECTIVE R15, `(.L_x_5246) ;  /* 0x000000000f087348 */ /* 0x001fea0003c00000 */
[----:B------:R1:W2:Y:S02]  /*2d6d0*/  SHFL.IDX P6, R14, R13, R12, R11 ;  /* 0x0000000c0d0e7389 */ /* 0x0002a400000c000b */
[----:B012---:R-:W-:Y:S01]  /*2d6e0*/  ENDCOLLECTIVE ;  /* 0x000000000000791b */ /* 0x007fe20003800000 */
.L_x_5246:
[----:B------:R-:W-:Y:S01]  /*2d6f0*/  ULDC UR4, c[0x0][0x288] ;  /* 0x0000a20000047ab9 */ /* 0x000fe20000000800 */
[----:B------:R-:W-:Y:S01]  /*2d700*/  IMAD.SHL.U32 R8, R3, 0x8, RZ ;  /* 0x0000000803087824 */ /* 0x000fe200078e00ff */
[----:B------:R-:W2:Y:S04]  /*2d710*/  LDL.LU R11, [R1+0x440] ;  /* 0x00044000010b7983 */ /* 0x000ea80000300800 */
[----:B------:R-:W-:-:S04]  /*2d720*/  LOP3.LUT R8, R8, 0x1f8, RZ, 0xc0, !PT ;  /* 0x000001f808087812 */ /* 0x000fc800078ec0ff */
[----:B------:R-:W-:-:S04]  /*2d730*/  LOP3.LUT R8, R8, 0x38, R3, 0x78, !PT ;  /* 0x0000003808087812 */ /* 0x000fc800078e7803 */
[----:B------:R-:W-:Y:S02]  /*2d740*/  LOP3.LUT R8, R8, 0x200, R9, 0xf8, !PT ;  /* 0x0000020008087812 */ /* 0x000fe400078ef809 */
[----:B------:R-:W3:Y:S03]  /*2d750*/  LDL.LU R9, [R1+0x460] ;  /* 0x0004600001097983 */ /* 0x000ee60000300800 */
[----:B------:R-:W-:Y:S02]  /*2d760*/  IMAD.MOV.U32 R3, RZ, RZ, R8 ;  /* 0x000000ffff037224 */ /* 0x000fe400078e0008 */
[----:B------:R-:W4:Y:S01]  /*2d770*/  LDL.LU R8, [R1+0x464] ;  /* 0x0004640001087983 */ /* 0x000f220000300800 */
[----:B------:R-:W-:Y:S01]  /*2d780*/  IMAD R7, R7, UR4, RZ ;  /* 0x0000000407077c24 */ /* 0x000fe2000f8e02ff */
[----:B------:R-:W-:Y:S01]  /*2d790*/  LOP3.LUT R17, R17, 0xffffbfff, RZ, 0xc0, !PT ;  /* 0xffffbfff11117812 */ /* 0x000fe200078ec0ff */
[----:B------:R-:W-:-:S02]  /*2d7a0*/  IMAD.MOV.U32 R15, RZ, RZ, R3 ;  /* 0x000000ffff0f7224 */ /* 0x000fc400078e0003 */
[----:B------:R-:W-:Y:S01]  /*2d7b0*/  IMAD.MOV.U32 R3, RZ, RZ, R14 ;  /* 0x000000ffff037224 */ /* 0x000fe200078e000e */
[----:B------:R-:W-:-:S04]  /*2d7c0*/  @P1 LOP3.LUT R17, R17, 0x4000, RZ, 0xfc, !PT ;  /* 0x0000400011111812 */ /* 0x000fc800078efcff */
[C---:B------:R-:W-:Y:S02]  /*2d7d0*/  LOP3.LUT P1, RZ, R17.reuse, 0x10, RZ, 0xc0, !PT ;  /* 0x0000001011ff7812 */ /* 0x040fe4000782c0ff */
[----:B------:R-:W-:Y:S01]  /*2d7e0*/  LOP3.LUT R17, R17, 0xffffdfff, RZ, 0xc0, !PT ;  /* 0xffffdfff11117812 */ /* 0x000fe200078ec0ff */
[----:B------:R-:W-:Y:S02]  /*2d7f0*/  IMAD.MOV.U32 R13, RZ, RZ, R6 ;  /* 0x000000ffff0d7224 */ /* 0x000fe400078e0006 */
[----:B------:R-:W-:Y:S01]  /*2d800*/  IMAD.MOV.U32 R12, RZ, RZ, 0x1 ;  /* 0x00000001ff0c7424 */ /* 0x000fe200078e00ff */
[----:B--2---:R-:W-:-:S13]  /*2d810*/  ISETP.GE.AND P4, PT, R11, R7, PT ;  /* 0x000000070b00720c */ /* 0x004fda0003f86270 */
[----:B------:R-:W-:Y:S02]  /*2d820*/  @!P4 LEA R3, P6, R10, R3, 0x1 ;  /* 0x000000030a03c211 */ /* 0x000fe400078c08ff */
[----:B----4-:R-:W-:-:S03]  /*2d830*/  ISETP.GE.AND P3, PT, R8, R7, PT ;  /* 0x000000070800720c */ /* 0x010fc60003f66270 */
[----:B------:R-:W-:-:S05]  /*2d840*/  @!P4 IMAD.X R2, RZ, RZ, R2, P6 ;  /* 0x000000ffff02c224 */ /* 0x000fca00030e0602 */
[----:B------:R-:W-:-:S05]  /*2d850*/  @!P4 LOP3.LUT R3, R3, R2, RZ, 0x3c, !PT ;  /* 0x000000020303c212 */ /* 0x000fca00078e3cff */
[----:B------:R-:W-:-:S04]  /*2d860*/  @P3 LOP3.LUT R17, R17, 0x2000, RZ, 0xfc, !PT ;  /* 0x0000200011113812 */ /* 0x000fc800078efcff */
[----:B------:R-:W-:Y:S02]  /*2d870*/  LOP3.LUT P6, RZ, R17, 0x8, RZ, 0xc0, !PT ;  /* 0x0000000811ff7812 */ /* 0x000fe400078cc0ff */
[----:B------:R-:W-:Y:S02]  /*2d880*/  @!P4 LOP3.LUT R2, R3, R2, RZ, 0x3c, !PT ;  /* 0x000000020302c212 */ /* 0x000fe400078e3cff */
[----:B---3--:R-:W-:Y:S02]  /*2d890*/  ISETP.GE.AND P2, PT, R9, R7, PT ;  /* 0x000000070900720c */ /* 0x008fe40003f46270 */
[----:B------:R-:W-:Y:S02]  /*2d8a0*/  @!P4 LOP3.LUT R8, R4, 0x40, RZ, 0xc0, !PT ;  /* 0x000000400408c812 */ /* 0x000fe400078ec0ff */
[----:B------:R-:W-:Y:S02]  /*2d8b0*/  @!P4 LEA R9, R15, UR38, 0x1 ;  /* 0x000000260f09cc11 */ /* 0x000fe4000f8e08ff */
[----:B------:R-:W-:-:S02]  /*2d8c0*/  @!P4 LOP3.LUT R3, R3, R2, RZ, 0x3c, !PT ;  /* 0x000000020303c212 */ /* 0x000fc400078e3cff */
[C---:B------:R-:W-:Y:S02]  /*2d8d0*/  LOP3.LUT P3, RZ, R17.reuse, 0x4, RZ, 0xc0, !PT ;  /* 0x0000000411ff7812 */ /* 0x040fe4000786c0ff */
        /* <DEDUP_REMOVED lines=23> */
.L_x_5247:
[----:B------:R-:W-:Y:S02]  /*2da50*/  IMAD.MOV.U32 R13, RZ, RZ, R0 ;  /* 0x000000ffff0d7224 */ /* 0x000fe400078e0000 */
[----:B------:R-:W-:-:S07]  /*2da60*/  IMAD.MOV.U32 R8, RZ, RZ, R14 ;  /* 0x000000ffff087224 */ /* 0x000fce00078e000e */
[----:B------:R-:W-:Y:S05]  /*2da70*/  WARPSYNC.COLLECTIVE R15, `(.L_x_5248) ;  /* 0x000000000f087348 */ /* 0x000fea0003c00000 */
[----:B------:R0:W1:Y:S02]  /*2da80*/  SHFL.IDX P6, R14, R13, R12, R11 ;  /* 0x0000000c0d0e7389 */ /* 0x00006400000c000b */
[----:B01----:R-:W-:Y:S01]  /*2da90*/  ENDCOLLECTIVE ;  /* 0x000000000000791b */ /* 0x003fe20003800000 */
.L_x_5248:
[----:B------:R-:W-:Y:S02]  /*2daa0*/  @!P2 LEA R21, R9, UR38, 0x1 ;  /* 0x000000260915ac11 */ /* 0x000fe4000f8e08ff */
[----:B------:R-:W-:-:S05]  /*2dab0*/  @!P2 LEA R10, P4, R10, R14, 0x1 ;  /* 0x0000000e0a0aa211 */ /* 0x000fca00078808ff */
[----:B------:R-:W-:Y:S01]  /*2dac0*/  @!P2 IMAD.X R14, RZ, RZ, R8, P4 ;  /* 0x000000ffff0ea224 */ /* 0x000fe200020e0608 */
[C---:B------:R-:W-:Y:S02]  /*2dad0*/  LOP3.LUT P4, RZ, R17.reuse, 0x10, RZ, 0xc0, !PT ;  /* 0x0000001011ff7812 */ /* 0x040fe4000788c0ff */
[----:B------:R-:W-:Y:S02]  /*2dae0*/  LOP3.LUT P6, RZ, R17, 0x8, RZ, 0xc0, !PT ;  /* 0x0000000811ff7812 */ /* 0x000fe400078cc0ff */
[----:B------:R-:W-:Y:S01]  /*2daf0*/  @!P2 LOP3.LUT R8, R4, 0x40, RZ, 0xc0, !PT ;  /* 0x000000400408a812 */ /* 0x000fe200078ec0ff */
[----:B------:R-:W-:Y:S02]  /*2db00*/  @!P2 IMAD.MOV.U32 R2, RZ, RZ, R10 ;  /* 0x000000ffff02a224 */ /* 0x000fe400078e000a */
[----:B------:R-:W-:Y:S01]  /*2db10*/  @!P2 IMAD.MOV.U32 R3, RZ, RZ, R14 ;  /* 0x000000ffff03a224 */ /* 0x000fe200078e000e */
[----:B------:R-:W-:Y:S01]  /*2db20*/  @!P2 SHF.R.U32.HI R8, RZ, 0x2, R8 ;  /* 0x00000002ff08a819 */ /* 0x000fe20000011608 */
[----:B------:R-:W-:-:S02]  /*2db30*/  IMAD.MOV.U32 R13, RZ, RZ, R6 ;  /* 0x000000ffff0d7224 */ /* 0x000fc400078e0006 */
[----:B------:R-:W-:Y:S02]  /*2db40*/  IMAD.MOV.U32 R12, RZ, RZ, 0x2 ;  /* 0x00000002ff0c7424 */ /* 0x000fe400078e00ff */
[----:B------:R-:W-:Y:S01]  /*2db50*/  @!PT LDS RZ, [RZ] ;  /* 0x00000000fffff984 */ /* 0x000fe20000000800 */
[----:B------:R-:W-:Y:S01]  /*2db60*/  @!PT LDS RZ, [RZ] ;  /* 0x00000000fffff984 */ /* 0x000fe20000000800 */
[----:B------:R-:W-:Y:S01]  /*2db70*/  @!PT LDS RZ, [RZ] ;  /* 0x00000000fffff984 */ /* 0x000fe20000000800 */
[----:B------:R0:W-:Y:S01]  /*2db80*/  @!P2 LDGSTS.E.BYPASS.LTC128B.128 [R21+0x26c00], desc[UR44][R2.64], !P4 ;  /* 0x26c000000215afae */ /* 0x0001e2000e101d6c */
[----:B------:R-:W-:-:S03]  /*2db90*/  @!P2 ISETP.NE.U32.AND P4, PT, R8, RZ, PT ;  /* 0x000000ff0800a20c */ /* 0x000fc60003f85070 */
[----:B------:R0:W-:Y:S01]  /*2dba0*/  @!P2 LDGSTS.E.BYPASS.LTC128B.128 [R21+0x28c00], desc[UR44][R2.64+0x80], !P6 ;  /* 0x28c000800215afae */ /* 0x0001e2000f101d6c */
[----:B------:R-:W-:-:S09]  /*2dbb0*/  @!P2 LOP3.LUT R8, R5, 0x80, RZ, 0xc0, !PT ;  /* 0x000000800508a812 */ /* 0x000fd200078ec0ff */
[----:B0-----:R-:W-:Y:S05]  /*2dbc0*/  WARPSYNC.COLLECTIVE R15, `(.L_x_5249) ;  /* 0x000000000f087348 */ /* 0x001fea0003c00000 */
[----:B------:R1:W2:Y:S02]  /*2dbd0*/  SHFL.IDX P6, R14, R13, R12, R11 ;  /* 0x0000000c0d0e7389 */ /* 0x0002a400000c000b */
[----:B012---:R-:W-:Y:S01]  /*2dbe0*/  ENDCOLLECTIVE ;  /* 0x000000000000791b */ /* 0x007fe20003800000 */
.L_x_5249:
[----:B------:R-:W-:Y:S01]  /*2dbf0*/  @!P2 SHF.R.U32.HI R8, RZ, 0x3, R8 ;  /* 0x00000003ff08a819 */ /* 0x000fe20000011608 */
[----:B------:R-:W-:Y:S01]  /*2dc00*/  @!PT LDS RZ, [RZ] ;  /* 0x00000000fffff984 */ /* 0x000fe20000000800 */
[----:B------:R-:W-:Y:S01]  /*2dc10*/  @!PT LDS RZ, [RZ] ;  /* 0x00000000fffff984 */ /* 0x000fe20000000800 */
[----:B------:R-:W-:Y:S01]  /*2dc20*/  @!PT LDS RZ, [RZ] ;  /* 0x00000000fffff984 */ /* 0x000fe20000000800 */
[----:B------:R-:W-:Y:S04]  /*2dc30*/  @!P2 LDGSTS.E.BYPASS.LTC128B.128 [R21+0x2ac00], desc[UR44][R2.64+0x100], !P3 ;  /* 0x2ac001000215afae */ /* 0x000fe8000d901d6c */
[----:B------:R-:W-:Y:S04]  /*2dc40*/  @!P2 LDGSTS.E.BYPASS.LTC128B.128 [R21+0x2cc00], desc[UR44][R2.64+0x180], !P5 ;  /* 0x2cc001800215afae */ /* 0x000fe8000e901d6c */
[----:B------:R-:W-:Y:S04]  /*2dc50*/  @!P2 LDGSTS.E.BYPASS.LTC128B.128 [R21+0x2ec00], desc[UR44][R2.64+0x200], !P0 ;  /* 0x2ec002000215afae */ /* 0x000fe8000c101d6c */
[----:B------:R-:W-:Y:S04]  /*2dc60*/  @!P2 LDGSTS.E.BYPASS.LTC128B.128 [R21+0x30c00], desc[UR44][R2.64+0x280], !P1 ;  /* 0x30c002800215afae */ /* 0x000fe8000c901d6c */
[----:B------:R-:W-:Y:S01]  /*2dc70*/  @!P2 LDGSTS.E.BYPASS.LTC128B.128 [R21+0x32c00], desc[UR44][R2.64+0x300], P4 ;  /* 0x32c003000215afae */ /* 0x000fe2000a101d6c */
[----:B------:R-:W-:Y:S01]  /*2dc80*/  @!P2 ISETP.NE.U32.AND P4, PT, R8, RZ, PT ;  /* 0x000000ff0800a20c */ /* 0x000fe20003f85070 */
[----:B------:R-:W0:Y:S01]  /*2dc90*/  S2R R10, SR_TID.X ;  /* 0x00000000000a7919 */ /* 0x000e220000002100 */
[----:B------:R-:W-:-:S11]  /*2dca0*/  IMAD.MOV.U32 R13, RZ, RZ, R0 ;  /* 0x000000ffff0d7224 */ /* 0x000fd600078e0000 */
[----:B------:R1:W-:Y:S02]  /*2dcb0*/  @!P2 LDGSTS.E.BYPASS.LTC128B.128 [R21+0x34c00], desc[UR44][R2.64+0x380], P4 ;  /* 0x34c003800215afae */ /* 0x0003e4000a101d6c */
[----:B-1----:R-:W-:-:S07]  /*2dcc0*/  IMAD.MOV.U32 R2, RZ, RZ, R14 ;  /* 0x000000ffff027224 */ /* 0x002fce00078e000e */
[----:B0-----:R-:W-:Y:S05]  /*2dcd0*/  WARPSYNC.COLLECTIVE R15, `(.L_x_5250) ;  /* 0x000000000f087348 */ /* 0x001fea0003c00000 */
[----:B------:R1:W2:Y:S02]  /*2dce0*/  SHFL.IDX P6, R14, R13, R12, R11 ;  /* 0x0000000c0d0e7389 */ /* 0x0002a400000c000b */
[----:B012---:R-:W-:Y:S01]  /*2dcf0*/  ENDCOLLECTIVE ;  /* 0x000000000000791b */ /* 0x007fe20003800000 */
.L_x_5250:
[----:B------:R-:W-:Y:S01]  /*2dd00*/  LOP3.LUT P3, RZ, R17, 0x2000, RZ, 0xc0, !PT ;  /* 0x0000200011ff7812 */ /* 0x000fe2000786c0ff */
[----:B------:R-:W-:-:S05]  /*2dd10*/  IMAD.SHL.U32 R10, R10, 0x8, RZ ;  /* 0x000000080a0a7824 */ /* 0x000fca00078e00ff */
[----:B------:R-:W-:Y:S01]  /*2dd20*/  LOP3.LUT R10, R10, 0x38, RZ, 0xc0, !PT ;  /* 0x000000380a0a7812 */ /* 0x000fe200078ec0ff */
[----:B------:R-:W-:-:S06]  /*2dd30*/  IMAD.MOV.U32 R3, RZ, RZ, R14 ;  /* 0x000000ffff037224 */ /* 0x000fcc00078e000e */
[----:B------:R-:W-:-:S05]  /*2dd40*/  @!P3 LEA R3, P4, R10, R3, 0x1 ;  /* 0x000000030a03b211 */ /* 0x000fca00078808ff */
[----:B------:R-:W-:Y:S01]  /*2dd50*/  @!P3 IMAD.X R2, RZ, RZ, R2, P4 ;  /* 0x000000ffff02b224 */ /* 0x000fe200020e0602 */
[C---:B------:R-:W-:Y:S02]  /*2dd60*/  LOP3.LUT P4, RZ, R17.reuse, 0x10, RZ, 0xc0, !PT ;  /* 0x0000001011ff7812 */ /* 0x040fe4000788c0ff */
[----:B------:R-:W-:Y:S02]  /*2dd70*/  LOP3.LUT P6, RZ, R17, 0x8, RZ, 0xc0, !PT ;  /* 0x0000000811ff7812 */ /* 0x000fe400078cc0ff */
[-C--:B------:R-:W-:Y:S02]  /*2dd80*/  @!P3 LOP3.LUT R3, R3, R2.reuse, RZ, 0x3c, !PT ;  /* 0x000000020303b212 */ /* 0x080fe400078e3cff */
[----:B------:R-:W-:Y:S02]  /*2dd90*/  @!P3 LOP3.LUT R8, R4, 0x40, RZ, 0xc0, !PT ;  /* 0x000000400408b812 */ /* 0x000fe400078ec0ff */
[----:B------:R-:W-:Y:S02]  /*2dda0*/  @!P3 LOP3.LUT R2, R3, R2, RZ, 0x3c, !PT ;  /* 0x000000020302b212 */ /* 0x000fe400078e3cff */
[----:B------:R-:W-:-:S02]  /*2ddb0*/  @!P3 LEA R9, R9, UR38, 0x1 ;  /* 0x000000260909bc11 */ /* 0x000fc4000f8e08ff */
[----:B------:R-:W-:Y:S01]  /*2ddc0*/  @!P3 LOP3.LUT R3, R3, R2, RZ, 0x3c, !PT ;  /* 0x000000020303b212 */ /* 0x000fe200078e3cff */
[----:B------:R-:W-:Y:S01]  /*2ddd0*/  IMAD.MOV.U32 R13, RZ, RZ, R6 ;  /* 0x000000ffff0d7224 */ /* 0x000fe200078e0006 */
[----:B------:R-:W-:Y:S01]  /*2dde0*/  LOP3.LUT P2, RZ, R17, 0x4, RZ, 0xc0, !PT ;  /* 0x0000000411ff7812 */ /* 0x000fe2000784c0ff */
[----:B------:R-:W-:Y:S01]  /*2ddf0*/  IMAD.MOV.U32 R12, RZ, RZ, 0x3 ;  /* 0x00000003ff0c7424 */ /* 0x000fe200078e00ff */
[----:B------:R-:W-:Y:S01]  /*2de00*/  @!P3 SHF.R.U32.HI R8, RZ, 0x2, R8 ;  /* 0x00000002ff08b819 */ /* 0x000fe20000011608 */
[----:B------:R-:W-:Y:S01]  /*2de10*/  @!PT LDS RZ, [RZ] ;  /* 0x00000000fffff984 */ /* 0x000fe20000000800 */
[----:B------:R-:W-:Y:S01]  /*2de20*/  @!PT LDS RZ, [RZ] ;  /* 0x00000000fffff984 */ /* 0x000fe20000000800 */
[----:B------:R-:W-:Y:S01]  /*2de30*/  @!PT LDS RZ, [RZ] ;  /* 0x00000000fffff984 */ /* 0x000fe20000000800 */
[----:B------:R0:W-:Y:S03]  /*2de40*/  @!P3 LDGSTS.E.BYPASS.LTC128B.128 [R9+0x27400], desc[UR44][R2.64], !P4 ;  /* 0x274000000209bfae */ /* 0x0001e6000e101d6c */
[----:B------:R-:W-:Y:S01]  /*2de50*/  @!P3 ISETP.NE.U32.AND P4, PT, R8, RZ, PT ;  /* 0x000000ff0800b20c */ /* 0x000fe20003f85070 */
[----:B------:R0:W-:-:S12]  /*2de60*/  @!P3 LDGSTS.E.BYPASS.LTC128B.128 [R9+0x29400], desc[UR44][R2.64+0x80], !P6 ;  /* 0x294000800209bfae */ /* 0x0001d8000f101d6c */
[----:B0-----:R-:W-:Y:S05]  /*2de70*/  WARPSYNC.COLLECTIVE R15, `(.L_x_5251) ;  /* 0x000000000f087348 */ /* 0x001fea0003c00000 */
[----:B------:R1:W2:Y:S02]  /*2de80*/  SHFL.IDX P6, R14, R13, R12, R11 ;  /* 0x0000000c0d0e7389 */ /* 0x0002a400000c000b */
[----:B012---:R-:W-:Y:S01]  /*2de90*/  ENDCOLLECTIVE ;  /* 0x000000000000791b */ /* 0x007fe20003800000 */
.L_x_5251:
[----:B------:R-:W-:Y:S01]  /*2dea0*/  @!P3 LOP3.LUT R8, R5, 0x80, RZ, 0xc0, !PT ;  /* 0x000000800508b812 */ /* 0x000fe200078ec0ff */
[----:B------:R-:W-:Y:S01]  /*2deb0*/  @!PT LDS RZ, [RZ] ;  /* 0x00000000fffff984 */ /* 0x000fe20000000800 */
[----:B------:R-:W-:Y:S01]  /*2dec0*/  @!PT LDS RZ, [RZ] ;  /* 0x00000000fffff984 */ /* 0x000fe20000000800 */
[----:B------:R-:W-:Y:S01]  /*2ded0*/  @!PT LDS RZ, [RZ] ;  /* 0x00000000fffff984 */ /* 0x000fe20000000800 */
[----:B------:R0:W-:Y:S03]  /*2dee0*/  @!P3 LDGSTS.E.BYPASS.LTC128B.128 [R9+0x2b400], desc[UR44][R2.64+0x100], !P2 ;  /* 0x2b4001000209bfae */ /* 0x0001e6000d101d6c */
[----:B------:R-:W-:Y:S01]  /*2def0*/  @!P3 SHF.R.U32.HI R8, RZ, 0x3, R8 ;  /* 0x00000003ff08b819 */ /* 0x000fe20000011608 */
[----:B------:R0:W-:Y:S04]  /*2df00*/  @!P3 LDGSTS.E.BYPASS.LTC128B.128 [R9+0x2d400], desc[UR44][R2.64+0x180], !P5 ;  /* 0x2d4001800209bfae */ /* 0x0001e8000e901d6c */
[----:B------:R0:W-:Y:S04]  /*2df10*/  @!P3 LDGSTS.E.BYPASS.LTC128B.128 [R9+0x2f400], desc[UR44][R2.64+0x200], !P0 ;  /* 0x2f4002000209bfae */ /* 0x0001e8000c101d6c */
[----:B------:R0:W-:Y:S04]  /*2df20*/  @!P3 LDGSTS.E.BYPASS.LTC128B.128 [R9+0x31400], desc[UR44][R2.64+0x280], !P1 ;  /* 0x314002800209bfae */ /* 0x0001e8000c901d6c */
[----:B------:R0:W-:Y:S01]  /*2df30*/  @!P3 LDGSTS.E.BYPASS.LTC128B.128 [R9+0x33400], desc[UR44][R2.64+0x300], P4 ;  /* 0x334003000209bfae */ /* 0x0001e2000a101d6c */
[----:B------:R-:W-:Y:S01]  /*2df40*/  @!P3 ISETP.NE.U32.AND P4, PT, R8, RZ, PT ;  /* 0x000000ff0800b20c */ /* 0x000fe20003f85070 */
[----:B------:R-:W-:-:S02]  /*2df50*/  IMAD.MOV.U32 R13, RZ, RZ, R0 ;  /* 0x000000ffff0d7224 */ /* 0x000fc400078e0000 */
[----:B------:R-:W-:-:S10]  /*2df60*/  IMAD.MOV.U32 R6, RZ, RZ, R14 ;  /* 0x000000ffff067224 */ /* 0x000fd400078e000e */
[----:B0-----:R-:W-:Y:S05]  /*2df70*/  WARPSYNC.COLLECTIVE R15, `(.L_x_5252) ;  /* 0x000000000f087348 */ /* 0x001fea0003c00000 */
[----:B------:R1:W2:Y:S02]  /*2df80*/  SHFL.IDX P6, R14, R13, R12, R11 ;  /* 0x0000000c0d0e7389 */ /* 0x0002a400000c000b */
[----:B012---:R-:W-:Y:S01]  /*2df90*/  ENDCOLLECTIVE ;  /* 0x000000000000791b */ /* 0x007fe20003800000 */
.L_x_5252:
[----:B------:R-:W-:Y:S01]  /*2dfa0*/  @!PT LDS RZ, [RZ] ;  /* 0x00000000fffff984 */ /* 0x000fe20000000800 */
[----:B------:R-:W-:Y:S01]  /*2dfb0*/  @!PT LDS RZ, [RZ] ;  /* 0x00000000fffff984 */ /* 0x000fe20000000800 */
[----:B------:R-:W-:Y:S01]  /*2dfc0*/  @!PT LDS RZ, [RZ] ;  /* 0x00000000fffff984 */ /* 0x000fe20000000800 */
[----:B------:R3:W-:Y:S01]  /*2dfd0*/  @!P3 LDGSTS.E.BYPASS.LTC128B.128 [R9+0x35400], desc[UR44][R2.64+0x380], P4 ;  /* 0x354003800209bfae */ /* 0x0007e2000a101d6c */
[----:B------:R-:W-:Y:S05]  /*2dfe0*/  BRA `(.L_x_5253) ;  /* 0xffffffb800687947 */ /* 0x000fea000383ffff */
.L_x_5142:
[----:B0-----:R-:W-:-:S04]  /*2dff0*/  IMAD.U32 R3, RZ, RZ, UR38 ;  /* 0x00000026ff037e24 */ /* 0x001fc8000f8e00ff */
[----:B------:R0:W3:Y:S03]  /*2e000*/  SYNCS.PHASECHK.TRANS64.TRYWAIT P0, [R3+URZ+0x38820], R2 ;  /* 0x03882002030075a7 */ /* 0x0000e6000800017f */
[----:B---3--:R-:W-:Y:S05]  /*2e010*/  @!P0 NANOSLEEP.SYNCS 0x989680 ;  /* 0x009896800000895d */ /* 0x008fea0003900000 */
[----:B------:R-:W3:Y:S02]  /*2e020*/  @!P0 SYNCS.PHASECHK.TRANS64 P0, [R3+URZ+0x38820], R2 ;  /* 0x03882002030085a7 */ /* 0x000ee4000800007f */
[----:B---3--:R-:W-:Y:S05]  /*2e030*/  @!P0 BRA `(.L_x_5142) ;  /* 0xfffffffc00ec8947 */ /* 0x008fea000383ffff */
[----:B------:R-:W-:Y:S05]  /*2e040*/  BRA `(.L_x_5254) ;  /* 0xffffffbc000c7947 */ /* 0x000fea000383ffff */
.L_x_5145:
[----:B0-----:R-:W-:-:S04]  /*2e050*/  IMAD.U32 R3, RZ, RZ, UR38 ;  /* 0x00000026ff037e24 */ /* 0x001fc8000f8e00ff */
[----:B------:R0:W3:Y:S03]  /*2e060*/  SYNCS.PHASECHK.TRANS64.TRYWAIT P0, [R3+URZ+0x38860], R2 ;  /* 0x03886002030075a7 */ /* 0x0000e6000800017f */
[----:B---3--:R-:W-:Y:S05]  /*2e070*/  @!P0 NANOSLEEP.SYNCS 0x989680 ;  /* 0x009896800000895d */ /* 0x008fea0003900000 */
[----:B------:R-:W3:Y:S02]  /*2e080*/  @!P0 SYNCS.PHASECHK.TRANS64 P0, [R3+URZ+0x38860], R2 ;  /* 0x03886002030085a7 */ /* 0x000ee4000800007f */
[----:B---3--:R-:W-:Y:S05]  /*2e090*/  @!P0 BRA `(.L_x_5145) ;  /* 0xfffffffc00ec8947 */ /* 0x008fea000383ffff */
[----:B------:R-:W-:Y:S05]  /*2e0a0*/  BRA `(.L_x_5255) ;  /* 0xffffffbc00187947 */ /* 0x000fea000383ffff */
.L_x_5161:
[----:B-1----:R-:W-:-:S04]  /*2e0b0*/  IMAD.U32 R3, RZ, RZ, UR38 ;  /* 0x00000026ff037e24 */ /* 0x002fc8000f8e00ff */
[----:B------:R1:W3:Y:S03]  /*2e0c0*/  SYNCS.PHASECHK.TRANS64.TRYWAIT P0, [R3+URZ+0x38848], R2 ;  /* 0x03884802030075a7 */ /* 0x0002e6000800017f */
[----:B---3--:R-:W-:Y:S05]  /*2e0d0*/  @!P0 NANOSLEEP.SYNCS 0x989680 ;  /* 0x009896800000895d */ /* 0x008fea0003900000 */
[----:B------:R-:W3:Y:S02]  /*2e0e0*/  @!P0 SYNCS.PHASECHK.TRANS64 P0, [R3+URZ+0x38848], R2 ;  /* 0x03884802030085a7 */ /* 0x000ee4000800007f */
[----:B---3--:R-:W-:Y:S05]  /*2e0f0*/  @!P0 BRA `(.L_x_5161) ;  /* 0xfffffffc00ec8947 */ /* 0x008fea000383ffff */
[----:B------:R-:W-:Y:S05]  /*2e100*/  BRA `(.L_x_5256) ;  /* 0xffffffc400e47947 */ /* 0x000fea000383ffff */
.L_x_5166:
[----:B01----:R-:W-:-:S04]  /*2e110*/  IMAD.U32 R3, RZ, RZ, UR38 ;  /* 0x00000026ff037e24 */ /* 0x003fc8000f8e00ff */
[----:B------:R0:W1:Y:S03]  /*2e120*/  SYNCS.PHASECHK.TRANS64.TRYWAIT P0, [R3+URZ+0x38868], R2 ;  /* 0x03886802030075a7 */ /* 0x000066000800017f */
[----:B-1----:R-:W-:Y:S05]  /*2e130*/  @!P0 NANOSLEEP.SYNCS 0x989680 ;  /* 0x009896800000895d */ /* 0x002fea0003900000 */
[----:B------:R-:W1:Y:S02]  /*2e140*/  @!P0 SYNCS.PHASECHK.TRANS64 P0, [R3+URZ+0x38868], R2 ;  /* 0x03886802030085a7 */ /* 0x000e64000800007f */
[----:B-1----:R-:W-:Y:S05]  /*2e150*/  @!P0 BRA `(.L_x_5166) ;  /* 0xfffffffc00ec8947 */ /* 0x002fea000383ffff */
[----:B------:R-:W-:Y:S05]  /*2e160*/  BRA `(.L_x_5257) ;  /* 0xffffffc800447947 */ /* 0x000fea000383ffff */
.L_x_5181:
[----:B-1----:R-:W-:-:S04]  /*2e170*/  IMAD.U32 R3, RZ, RZ, UR38 ;  /* 0x00000026ff037e24 */ /* 0x002fc8000f8e00ff */
[----:B------:R1:W3:Y:S03]  /*2e180*/  SYNCS.PHASECHK.TRANS64.TRYWAIT P0, [R3+URZ+0x38840], R2 ;  /* 0x03884002030075a7 */ /* 0x0002e6000800017f */
[----:B---3--:R-:W-:Y:S05]  /*2e190*/  @!P0 NANOSLEEP.SYNCS 0x989680 ;  /* 0x009896800000895d */ /* 0x008fea0003900000 */
[----:B------:R-:W3:Y:S02]  /*2e1a0*/  @!P0 SYNCS.PHASECHK.TRANS64 P0, [R3+URZ+0x38840], R2 ;  /* 0x03884002030085a7 */ /* 0x000ee4000800007f */
[----:B---3--:R-:W-:Y:S05]  /*2e1b0*/  @!P0 BRA `(.L_x_5181) ;  /* 0xfffffffc00ec8947 */ /* 0x008fea000383ffff */
[----:B------:R-:W-:Y:S05]  /*2e1c0*/  BRA `(.L_x_5258) ;  /* 0xffffffd0008c7947 */ /* 0x000fea000383ffff */
.L_x_5186:
[----:B01----:R-:W-:-:S04]  /*2e1d0*/  IMAD.U32 R3, RZ, RZ, UR38 ;  /* 0x00000026ff037e24 */ /* 0x003fc8000f8e00ff */
[----:B------:R0:W1:Y:S03]  /*2e1e0*/  SYNCS.PHASECHK.TRANS64.TRYWAIT P0, [R3+URZ+0x38860], R2 ;  /* 0x03886002030075a7 */ /* 0x000066000800017f */
[----:B-1----:R-:W-:Y:S05]  /*2e1f0*/  @!P0 NANOSLEEP.SYNCS 0x989680 ;  /* 0x009896800000895d */ /* 0x002fea0003900000 */
[----:B------:R-:W1:Y:S02]  /*2e200*/  @!P0 SYNCS.PHASECHK.TRANS64 P0, [R3+URZ+0x38860], R2 ;  /* 0x03886002030085a7 */ /* 0x000e64000800007f */
[----:B-1----:R-:W-:Y:S05]  /*2e210*/  @!P0 BRA `(.L_x_5186) ;  /* 0xfffffffc00ec8947 */ /* 0x002fea000383ffff */
[----:B------:R-:W-:Y:S05]  /*2e220*/  BRA `(.L_x_5259) ;  /* 0xffffffd000f07947 */ /* 0x000fea000383ffff */
.L_x_5202:
[----:B-1----:R-:W-:-:S04]  /*2e230*/  IMAD.U32 R3, RZ, RZ, UR38 ;  /* 0x00000026ff037e24 */ /* 0x002fc8000f8e00ff */
[----:B------:R1:W3:Y:S03]  /*2e240*/  SYNCS.PHASECHK.TRANS64.TRYWAIT P0, [R3+URZ+0x38848], R2 ;  /* 0x03884802030075a7 */ /* 0x0002e6000800017f */
[----:B---3--:R-:W-:Y:S05]  /*2e250*/  @!P0 NANOSLEEP.SYNCS 0x989680 ;  /* 0x009896800000895d */ /* 0x008fea0003900000 */
[----:B------:R-:W3:Y:S02]  /*2e260*/  @!P0 SYNCS.PHASECHK.TRANS64 P0, [R3+URZ+0x38848], R2 ;  /* 0x03884802030085a7 */ /* 0x000ee4000800007f */
[----:B---3--:R-:W-:Y:S05]  /*2e270*/  @!P0 BRA `(.L_x_5202) ;  /* 0xfffffffc00ec8947 */ /* 0x008fea000383ffff */
[----:B------:R-:W-:Y:S05]  /*2e280*/  BRA `(.L_x_5260) ;  /* 0xffffffdc00447947 */ /* 0x000fea000383ffff */
.L_x_5207:
[----:B-1----:R-:W-:-:S04]  /*2e290*/  IMAD.U32 R3, RZ, RZ, UR38 ;  /* 0x00000026ff037e24 */ /* 0x002fc8000f8e00ff */
[----:B------:R1:W3:Y:S03]  /*2e2a0*/  SYNCS.PHASECHK.TRANS64.TRYWAIT P0, [R3+URZ+0x38868], R2 ;  /* 0x03886802030075a7 */ /* 0x0002e6000800017f */
[----:B---3--:R-:W-:Y:S05]  /*2e2b0*/  @!P0 NANOSLEEP.SYNCS 0x989680 ;  /* 0x009896800000895d */ /* 0x008fea0003900000 */
[----:B------:R-:W3:Y:S02]  /*2e2c0*/  @!P0 SYNCS.PHASECHK.TRANS64 P0, [R3+URZ+0x38868], R2 ;  /* 0x03886802030085a7 */ /* 0x000ee4000800007f */
[----:B---3--:R-:W-:Y:S05]  /*2e2d0*/  @!P0 BRA `(.L_x_5207) ;  /* 0xfffffffc00ec8947 */ /* 0x008fea000383ffff */
[----:B------:R-:W-:Y:S05]  /*2e2e0*/  BRA `(.L_x_5261) ;  /* 0xffffffdc00a87947 */ /* 0x000fea000383ffff */
.L_x_5218:
[----:B-1----:R1:W3:Y:S02]  /*2e2f0*/  SYNCS.PHASECHK.TRANS64.TRYWAIT P0, [R2+URZ+0x38820], R7 ;  /* 0x03882007020075a7 */ /* 0x0022e4000800017f */
[----:B---3--:R-:W-:Y:S05]  /*2e300*/  @!P0 NANOSLEEP.SYNCS 0x989680 ;  /* 0x009896800000895d */ /* 0x008fea0003900000 */
[----:B------:R-:W3:Y:S02]  /*2e310*/  @!P0 SYNCS.PHASECHK.TRANS64 P0, [R2+URZ+0x38820], R7 ;  /* 0x03882007020085a7 */ /* 0x000ee4000800007f */
[----:B---3--:R-:W-:Y:S05]  /*2e320*/  @!P0 BRA `(.L_x_5218) ;  /* 0xfffffffc00f08947 */ /* 0x008fea000383ffff */
[----:B------:R-:W-:Y:S05]  /*2e330*/  BRA `(.L_x_5262) ;  /* 0xffffffe400947947 */ /* 0x000fea000383ffff */
.L_x_5219:
        /* <DEDUP_REMOVED lines=11> */
.L_x_5264:
[----:B------:R-:W-:Y:S05]  /*2e3f0*/  BSYNC B0 ;  /* 0x0000000000007941 */ /* 0x000fea0003800000 */
.L_x_5263:
[----:B------:R-:W-:Y:S05]  /*2e400*/  BRA `(.L_x_5265) ;  /* 0xffffffe400787947 */ /* 0x000fea000383ffff */
.L_x_5220:
[----:B------:R-:W-:Y:S01]  /*2e410*/  BSSY B0, `(.L_x_5266) ;  /* 0x0000006000007945 */ /* 0x000fe20003800000 */
[----:B------:R-:W-:-:S07]  /*2e420*/  IMAD.MOV.U32 R15, RZ, RZ, -0x1 ;  /* 0xffffffffff0f7424 */ /* 0x000fce00078e00ff */
[----:B012---:R-:W-:Y:S05]  /*2e430*/  WARPSYNC.COLLECTIVE R15, `(.L_x_5267) ;  /* 0x000000000f0c7348 */ /* 0x007fea0003c00000 */
[----:B------:R-:W-:Y:S02]  /*2e440*/  ELECT P6, UR62, PT ;  /* 0x00000000003e782f */ /* 0x000fe400038c0000 */
[----:B------:R-:W-:Y:S01]  /*2e450*/  MOV R14, UR62 ;  /* 0x0000003e000e7c02 */ /* 0x000fe20008000f00 */
[----:B012---:R-:W-:Y:S10]  /*2e460*/  ENDCOLLECTIVE ;  /* 0x000000000000791b */ /* 0x007ff40003800000 */
.L_x_5267:
[----:B------:R-:W-:Y:S05]  /*2e470*/  BSYNC B0 ;  /* 0x0000000000007941 */ /* 0x000fea0003800000 */
.L_x_5266:
[----:B------:R-:W-:Y:S05]  /*2e480*/  BRA `(.L_x_5268) ;  /* 0xffffffe4006c7947 */ /* 0x000fea000383ffff */
.L_x_5222:
[----:B0-----:R0:W1:Y:S02]  /*2e490*/  SYNCS.PHASECHK.TRANS64.TRYWAIT P0, [R8+URZ], R7 ;  /* 0x00000007080075a7 */ /* 0x001064000800017f */
[----:B-1----:R-:W-:Y:S05]  /*2e4a0*/  @!P0 NANOSLEEP.SYNCS 0x989680 ;  /* 0x009896800000895d */ /* 0x002fea0003900000 */
[----:B------:R-:W1:Y:S02]  /*2e4b0*/  @!P0 SYNCS.PHASECHK.TRANS64 P0, [R8+URZ], R7 ;  /* 0x00000007080085a7 */ /* 0x000e64000800007f */
[----:B-1----:R-:W-:Y:S05]  /*2e4c0*/  @!P0 BRA `(.L_x_5222) ;  /* 0xfffffffc00f08947 */ /* 0x002fea000383ffff */
[----:B------:R-:W-:Y:S05]  /*2e4d0*/  BRA `(.L_x_5269) ;  /* 0xffffffe400a07947 */ /* 0x000fea000383ffff */
.L_x_5223:
[----:B-1----:R1:W2:Y:S02]  /*2e4e0*/  SYNCS.PHASECHK.TRANS64.TRYWAIT P0, [R3+URZ], R0 ;  /* 0x00000000030075a7 */ /* 0x0022a4000800017f */
[----:B--2---:R-:W-:Y:S05]  /*2e4f0*/  @!P0 NANOSLEEP.SYNCS 0x989680 ;  /* 0x009896800000895d */ /* 0x004fea0003900000 */
[----:B------:R-:W2:Y:S02]  /*2e500*/  @!P0 SYNCS.PHASECHK.TRANS64 P0, [R3+URZ], R0 ;  /* 0x00000000030085a7 */ /* 0x000ea4000800007f */
[----:B--2---:R-:W-:Y:S05]  /*2e510*/  @!P0 BRA `(.L_x_5223) ;  /* 0xfffffffc00f08947 */ /* 0x004fea000383ffff */
[----:B------:R-:W-:Y:S05]  /*2e520*/  BRA `(.L_x_5270) ;  /* 0xffffffe400947947 */ /* 0x000fea000383ffff */
.L_x_5225:
[----:B-1----:R1:W2:Y:S02]  /*2e530*/  SYNCS.PHASECHK.TRANS64.TRYWAIT P0, [R6+URZ], R7 ;  /* 0x00000007060075a7 */ /* 0x0022a4000800017f */
[----:B--2---:R-:W-:Y:S05]  /*2e540*/  @!P0 NANOSLEEP.SYNCS 0x989680 ;  /* 0x009896800000895d */ /* 0x004fea0003900000 */
[----:B------:R-:W2:Y:S02]  /*2e550*/  @!P0 SYNCS.PHASECHK.TRANS64 P0, [R6+URZ], R7 ;  /* 0x00000007060085a7 */ /* 0x000ea4000800007f */
[----:B--2---:R-:W-:Y:S05]  /*2e560*/  @!P0 BRA `(.L_x_5225) ;  /* 0xfffffffc00f08947 */ /* 0x004fea000383ffff */
[----:B------:R-:W-:Y:S05]  /*2e570*/  BRA `(.L_x_5271) ;  /* 0xffffffe400987947 */ /* 0x000fea000383ffff */
        .type           $_ZN7cutlass13device_kernelIN5flash11enable_sm90INS1_16FlashAttnFwdSm90INS1_25CollectiveMainloopFwdSm90ILi2EN4cute5tupleIJNS5_1CILi1EEES8_S8_EEENS6_IJNS7_ILi64EEESA_SA_EEELi512ENS_10bfloat16_tEfNS_4arch4Sm90ELb0ELb1ELb1ELb0ELb0ELb0ELb1ELb0ELb0ELb1ELb1ELb0EEENS1_21CollectiveEpilogueFwdINS6_IJSA_NS7_ILi512EEESA_EEES9_SC_SE_Li256ELb0ELb1ELb1ELb0EEENS1_19SingleTileSchedulerILb0ELb1ELb1ELi64EEEEEEEEEvNT_6ParamsE$_ZZN5flash25CollectiveMainloopFwdSm90ILi2EN4cute5tupleIJNS1_1CILi1EEES4_S4_EEENS2_IJNS3_ILi64EEES6_S6_EEELi512EN7cutlass10bfloat16_tEfNS8_4arch4Sm90ELb0ELb1ELb1ELb0ELb0ELb0ELb1ELb0ELb0ELb1ELb1ELb0EE3mmaINS_16FlashAttnFwdSm90ISC_NS_21CollectiveEpilogueFwdINS2_IJS6_NS3_ILi512EEES6_EEES5_S9_SB_Li256ELb0ELb1ELb1ELb0EEENS_19SingleTileSchedulerILb0ELb1ELb1ELi64EEEE13SharedStorageENS1_6TensorINS1_11ArrayEngineIfLm128EEENS1_6LayoutINS2_IJNS2_IJNS3_ILi2EEESR_NS3_ILi32EEEEEES4_S4_EEENS2_IJNS2_IJS4_SR_NS3_ILi4EEEEEENS3_ILi0EEESX_EEEEEEENS_7SoftmaxILi2ELi0EEEEEbRKNSC_6ParamsENS8_25PipelineTmaAsyncNoClusterILi2ENS8_16PipelineTmaAsyncILi2EEEEES19_RNS8_13PipelineStateILj2EEERT0_RT1_iRiRKNS_16SeqlenInfoQKNewKILb0ELb0EEENS2_IJiiiiEEERT_ENKUliT_T0_T1_E_clIZSD_ISM_S10_S12_EbS15_S19_S19_S1C_S1E_S1G_iS1H_S1L_S1M_S1O_EUlRS1P_iE1_NS3_ILb0EEENS3_ILb1EEEEEDaiS1P_S1Q_S1R_,@function
        .size           $_ZN7cutlass13device_kernelIN5flash11enable_sm90INS1_16FlashAttnFwdSm90INS1_25CollectiveMainloopFwdSm90ILi2EN4cute5tupleIJNS5_1CILi1EEES8_S8_EEENS6_IJNS7_ILi64EEESA_SA_EEELi512ENS_10bfloat16_tEfNS_4arch4Sm90ELb0ELb1ELb1ELb0ELb0ELb0ELb1ELb0ELb0ELb1ELb1ELb0EEENS1_21CollectiveEpilogueFwdINS6_IJSA_NS7_ILi512EEESA_EEES9_SC_SE_Li256ELb0ELb1ELb1ELb0EEENS1_19SingleTileSchedulerILb0ELb1ELb1ELi64EEEEEEEEEvNT_6ParamsE$_ZZN5flash25CollectiveMainloopFwdSm90ILi2EN4cute5tupleIJNS1_1CILi1EEES4_S4_EEENS2_IJNS3_ILi64EEES6_S6_EEELi512EN7cutlass10bfloat16_tEfNS8_4arch4Sm90ELb0ELb1ELb1ELb0ELb0ELb0ELb1ELb0ELb0ELb1ELb1ELb0EE3mmaINS_16FlashAttnFwdSm90ISC_NS_21CollectiveEpilogueFwdINS2_IJS6_NS3_ILi512EEES6_EEES5_S9_SB_Li256ELb0ELb1ELb1ELb0EEENS_19SingleTileSchedulerILb0ELb1ELb1ELi64EEEE13SharedStorageENS1_6TensorINS1_11ArrayEngineIfLm128EEENS1_6LayoutINS2_IJNS2_IJNS3_ILi2EEESR_NS3_ILi32EEEEEES4_S4_EEENS2_IJNS2_IJS4_SR_NS3_ILi4EEEEEENS3_ILi0EEESX_EEEEEEENS_7SoftmaxILi2ELi0EEEEEbRKNSC_6ParamsENS8_25PipelineTmaAsyncNoClusterILi2ENS8_16PipelineTmaAsyncILi2EEEEES19_RNS8_13PipelineStateILj2EEERT0_RT1_iRiRKNS_16SeqlenInfoQKNewKILb0ELb0EEENS2_IJiiiiEEERT_ENKUliT_T0_T1_E_clIZSD_ISM_S10_S12_EbS15_S19_S19_S1C_S1E_S1G_iS1H_S1L_S1M_S1O_EUlRS1P_iE1_NS3_ILb0EEENS3_ILb1EEEEEDaiS1P_S1Q_S1R_,(.L_x_15174 - $_ZN7cutlass13device_kernelIN5flash11enable_sm90INS1_16FlashAttnFwdSm90INS1_25CollectiveMainloopFwdSm90ILi2EN4cute5tupleIJNS5_1CILi1EEES8_S8_EEENS6_IJNS7_ILi64EEESA_SA_EEELi512ENS_10bfloat16_tEfNS_4arch4Sm90ELb0ELb1ELb1ELb0ELb0ELb0ELb1ELb0ELb0ELb1ELb1ELb0EEENS1_21CollectiveEpilogueFwdINS6_IJSA_NS7_ILi512EEESA_EEES9_SC_SE_Li256ELb0ELb1ELb1ELb0EEENS1_19SingleTileSchedulerILb0ELb1ELb1ELi64EEEEEEEEEvNT_6ParamsE$_ZZN5flash25CollectiveMainloopFwdSm90ILi2EN4cute5tupleIJNS1_1CILi1EEES4_S4_EEENS2_IJNS3_ILi64EEES6_S6_EEELi512EN7cutlass10bfloat16_tEfNS8_4arch4Sm90ELb0ELb1ELb1ELb0ELb0ELb0ELb1ELb0ELb0ELb1ELb1ELb0EE3mmaINS_16FlashAttnFwdSm90ISC_NS_21CollectiveEpilogueFwdINS2_IJS6_NS3_ILi512EEES6_EEES5_S9_SB_Li256ELb0ELb1ELb1ELb0EEENS_19SingleTileSchedulerILb0ELb1ELb1ELi64EEEE13SharedStorageENS1_6TensorINS1_11ArrayEngineIfLm128EEENS1_6LayoutINS2_IJNS2_IJNS3_ILi2EEESR_NS3_ILi32EEEEEES4_S4_EEENS2_IJNS2_IJS4_SR_NS3_ILi4EEEEEENS3_ILi0EEESX_EEEEEEENS_7SoftmaxILi2ELi0EEEEEbRKNSC_6ParamsENS8_25PipelineTmaAsyncNoClusterILi2ENS8_16PipelineTmaAsyncILi2EEEEES19_RNS8_13PipelineStateILj2EEERT0_RT1_iRiRKNS_16SeqlenInfoQKNewKILb0ELb0EEENS2_IJiiiiEEERT_ENKUliT_T0_T1_E_clIZSD_ISM_S10_S12_EbS15_S19_S19_S1C_S1E_S1G_iS1H_S1L_S1M_S1O_EUlRS1P_iE1_NS3_ILb0EEENS3_ILb1EEEEEDaiS1P_S1Q_S1R_)
$_ZN7cutlass13device_kernelIN5flash11enable_sm90INS1_16FlashAttnFwdSm90INS1_25CollectiveMainloopFwdSm90ILi2EN4cute5tupleIJNS5_1CILi1EEES8_S8_EEENS6_IJNS7_ILi64EEESA_SA_EEELi512ENS_10bfloat16_tEfNS_4arch4Sm90ELb0ELb1ELb1ELb0ELb0ELb0ELb1ELb0ELb0ELb1ELb1ELb0EEENS1_21CollectiveEpilogueFwdINS6_IJSA_NS7_ILi512EEESA_EEES9_SC_SE_Li256ELb0ELb1ELb1ELb0EEENS1_19SingleTileSchedulerILb0ELb1ELb1ELi64EEEEEEEEEvNT_6ParamsE$_ZZN5flash25CollectiveMainloopFwdSm90ILi2EN4cute5tupleIJNS1_1CILi1EEES4_S4_EEENS2_IJNS3_ILi64EEES6_S6_EEELi512EN7cutlass10bfloat16_tEfNS8_4arch4Sm90ELb0ELb1ELb1ELb0ELb0ELb0ELb1ELb0ELb0ELb1ELb1ELb0EE3mmaINS_16FlashAttnFwdSm90ISC_NS_21CollectiveEpilogueFwdINS2_IJS6_NS3_ILi512EEES6_EEES5_S9_SB_Li256ELb0ELb1ELb1ELb0EEENS_19SingleTileSchedulerILb0ELb1ELb1ELi64EEEE13SharedStorageENS1_6TensorINS1_11ArrayEngineIfLm128EEENS1_6LayoutINS2_IJNS2_IJNS3_ILi2EEESR_NS3_ILi32EEEEEES4_S4_EEENS2_IJNS2_IJS4_SR_NS3_ILi4EEEEEENS3_ILi0EEESX_EEEEEEENS_7SoftmaxILi2ELi0EEEEEbRKNSC_6ParamsENS8_25PipelineTmaAsyncNoClusterILi2ENS8_16PipelineTmaAsyncILi2EEEEES19_RNS8_13PipelineStateILj2EEERT0_RT1_iRiRKNS_16SeqlenInfoQKNewKILb0ELb0EEENS2_IJiiiiEEERT_ENKUliT_T0_T1_E_clIZSD_ISM_S10_S12_EbS15_S19_S19_S1C_S1E_S1G_iS1H_S1L_S1M_S1O_EUlRS1P_iE1_NS3_ILb0EEENS3_ILb1EEEEEDaiS1P_S1Q_S1R_:
[----:B------:R-:W-:Y:S05]  /*2e580*/  YIELD ;  /* 0x0000000000007946 */ /* 0x000fea0003800000 */
[----:B------:R-:W-:Y:S02]  /*2e590*/  ULDC UR4, c[0x0][0x20] ;  /* 0x0000080000047ab9 */ /* 0x000fe40000000800 */
[----:B------:R-:W-:-:S05]  /*2e5a0*/  VIADD R7, R153, -UR4 ;  /* 0x8000000499077c36 */ /* 0x000fca0008000000 */
[----:B------:R-:W2:Y:S01]  /*2e5b0*/  LDL.64 R8, [R7] ;  /* 0x0000000007087983 */ /* 0x000ea20000100a00 */
[----:B------:R-:W0:Y:S02]  /*2e5c0*/  LDC.64 R4, c[0x0][0x208] ;  /* 0x00008200ff047b82 */ /* 0x000e240000000a00 */
[----:B0-----:R-:W-:Y:S02]  /*2e5d0*/  R2UR UR4, R4 ;  /* 0x00000000040472ca */ /* 0x001fe400000e0000 */
[----:B------:R-:W-:-:S13]  /*2e5e0*/  R2UR UR5, R5 ;  /* 0x00000000050572ca */ /* 0x000fda00000e0000 */
[----:B--2---:R-:W2:Y:S01]  /*2e5f0*/  LD.E R10, desc[UR4][R8.64] ;  /* 0x00000004080a7980 */ /* 0x004ea2000c101900 */
[----:B------:R-:W-:Y:S02]  /*2e600*/  R2UR UR4, R4 ;  /* 0x00000000040472ca */ /* 0x000fe400000e0000 */
[----:B------:R-:W-:-:S13]  /*2e610*/  R2UR UR5, R5 ;  /* 0x00000000050572ca */ /* 0x000fda00000e0000 */
[----:B------:R-:W3:Y:S01]  /*2e620*/  LD.E R12, desc[UR4][R8.64+0x8] ;  /* 0x00000804080c7980 */ /* 0x000ee2000c101900 */
[----:B--2---:R-:W-:-:S05]  /*2e630*/  VIADD R11, R10, 0x1 ;  /* 0x000000010a0b7836 */ /* 0x004fca0000000000 */
[----:B------:R-:W-:-:S13]  /*2e640*/  ISETP.NE.AND P1, PT, R11, 0x2, PT ;  /* 0x000000020b00780c */ /* 0x000fda0003f25270 */
[----:B------:R-:W-:Y:S02]  /*2e650*/  @!P1 R2UR UR6, R4 ;  /* 0x00000000040692ca */ /* 0x000fe400000e0000 */
[----:B------:R-:W-:-:S13]  /*2e660*/  @!P1 R2UR UR7, R5 ;  /* 0x00000000050792ca */ /* 0x000fda00000e0000 */
[----:B------:R-:W2:Y:S01]  /*2e670*/  @!P1 LD.E R13, desc[UR6][R8.64+0x4] ;  /* 0x00000406080d9980 */ /* 0x000ea2000c101900 */
[C---:B------:R-:W-:Y:S02]  /*2e680*/  R2UR UR4, R4.reuse ;  /* 0x00000000040472ca */ /* 0x040fe400000e0000 */
[C---:B------:R-:W-:Y:S02]  /*2e690*/  R2UR UR5, R5.reuse ;  /* 0x00000000050572ca */ /* 0x040fe400000e0000 */
[C---:B------:R-:W-:Y:S02]  /*2e6a0*/  R2UR UR6, R4.reuse ;  /* 0x00000000040672ca */ /* 0x040fe400000e0000 */
[C---:B------:R-:W-:Y:S02]  /*2e6b0*/  R2UR UR7, R5.reuse ;  /* 0x00000000050772ca */ /* 0x040fe400000e0000 */
[----:B------:R-:W-:Y:S02]  /*2e6c0*/  @!P1 R2UR UR8, R4 ;  /* 0x00000000040892ca */ /* 0x000fe400000e0000 */
[----:B------:R-:W-:-:S02]  /*2e6d0*/  @!P1 R2UR UR9, R5 ;  /* 0x00000000050992ca */ /* 0x000fc400000e0000 */
[----:B------:R-:W-:Y:S02]  /*2e6e0*/  @!P1 R2UR UR10, R4 ;  /* 0x00000000040a92ca */ /* 0x000fe400000e0000 */
[----:B------:R-:W-:Y:S01]  /*2e6f0*/  @!P1 R2UR UR11, R5 ;  /* 0x00000000050b92ca */ /* 0x000fe200000e0000 */
[----:B---3--:R-:W-:Y:S01]  /*2e700*/  VIADD R19, R12, 0x1 ;  /* 0x000000010c137836 */ /* 0x008fe20000000000 */
[----:B------:R-:W-:Y:S04]  /*2e710*/  ST.E desc[UR4][R8.64], R11 ;  /* 0x0000000b08007985 */ /* 0x000fe8000c101904 */
[----:B------:R-:W-:Y:S04]  /*2e720*/  ST.E desc[UR6][R8.64+0x8], R19 ;  /* 0x0000081308007985 */ /* 0x000fe8000c101906 */
[----:B------:R-:W-:Y:S01]  /*2e730*/  @!P1 ST.E desc[UR8][R8.64], RZ ;  /* 0x000000ff08009985 */ /* 0x000fe2000c101908 */
[----:B--2---:R-:W-:-:S05]  /*2e740*/  @!P1 LOP3.LUT R21, R13, 0x1, RZ, 0x3c, !PT ;  /* 0x000000010d159812 */ /* 0x004fca00078e3cff */
[----:B------:R0:W-:Y:S04]  /*2e750*/  @!P1 ST.E desc[UR10][R8.64+0x4], R21 ;  /* 0x0000041508009985 */ /* 0x0001e8000c10190a */
[----:B------:R-:W2:Y:S01]  /*2e760*/  LDL.64 R14, [R7+0x18] ;  /* 0x00001800070e7983 */ /* 0x000ea20000100a00 */
[----:B------:R-:W-:Y:S02]  /*2e770*/  R2UR UR4, R4 ;  /* 0x00000000040472ca */ /* 0x000fe400000e0000 */
[----:B------:R-:W-:Y:S01]  /*2e780*/  R2UR UR5, R5 ;  /* 0x00000000050572ca */ /* 0x000fe200000e0000 */
[----:B------:R-:W3:-:S12]  /*2e790*/  LDL.64 R12, [R7] ;  /* 0x00000000070c7983 */ /* 0x000ed80000100a00 */
[----:B--2---:R-:W2:Y:S01]  /*2e7a0*/  LD.E R18, desc[UR4][R14.64+0x1c] ;  /* 0x00001c040e127980 */ /* 0x004ea2000c101900 */
[C---:B------:R-:W-:Y:S02]  /*2e7b0*/  R2UR UR4, R4.reuse ;  /* 0x00000000040472ca */ /* 0x040fe400000e0000 */
[C---:B------:R-:W-:Y:S02]  /*2e7c0*/  R2UR UR5, R5.reuse ;  /* 0x00000000050572ca */ /* 0x040fe400000e0000 */
[----:B------:R-:W-:Y:S02]  /*2e7d0*/  R2UR UR6, R4 ;  /* 0x00000000040672ca */ /* 0x000fe400000e0000 */
[----:B------:R-:W-:Y:S01]  /*2e7e0*/  R2UR UR7, R5 ;  /* 0x00000000050772ca */ /* 0x000fe200000e0000 */
[----:B------:R-:W-:Y:S01]  /*2e7f0*/  BSSY B3, `(.L_x_5272) ;  /* 0x0000009000037945 */ /* 0x000fe20003800000 */
[----:B0-----:R-:W-:Y:S02]  /*2e800*/  IMAD.MOV.U32 R8, RZ, RZ, R152 ;  /* 0x000000ffff087224 */ /* 0x001fe400078e0098 */
[----:B------:R-:W-:-:S05]  /*2e810*/  IMAD.MOV.U32 R9, RZ, RZ, R2 ;  /* 0x000000ffff097224 */ /* 0x000fca00078e0002 */
[----:B---3--:R0:W5:Y:S04]  /*2e820*/  LD.E R20, desc[UR4][R12.64] ;  /* 0x000000040c147980 */ /* 0x008168000c101900 */
[----:B------:R0:W5:Y:S01]  /*2e830*/  LD.E R11, desc[UR6][R12.64+0x4] ;  /* 0x000004060c0b7980 */ /* 0x000162000c101900 */
[----:B--2---:R-:W-:-:S04]  /*2e840*/  LOP3.LUT R18, R18, 0x1, RZ, 0xfc, !PT ;  /* 0x0000000112127812 */ /* 0x004fc800078efcff */
[----:B------:R-:W-:-:S13]  /*2e850*/  ISETP.NE.AND P1, PT, R18, 0x3, PT ;  /* 0x000000031200780c */ /* 0x000fda0003f25270 */
[----:B0-----:R-:W-:Y:S05]  /*2e860*/  @!P1 BRA `(.L_x_5273) ;  /* 0x0000000000049947 */ /* 0x001fea0003800000 */
[----:B------:R-:W-:Y:S01]  /*2e870*/  BPT.TRAP 0x1 ;  /* 0x000000040000795c */ /* 0x000fe20000300000 */
.L_x_5273:
[----:B------:R-:W-:Y:S05]  /*2e880*/  BSYNC B3 ;  /* 0x0000000000037941 */ /* 0x000fea0003800000 */
.L_x_5272:
[----:B------:R-:W-:Y:S02]  /*2e890*/  R2UR UR4, R4 ;  /* 0x00000000040472ca */ /* 0x000fe400000e0000 */
[----:B------:R-:W-:-:S13]  /*2e8a0*/  R2UR UR5, R5 ;  /* 0x00000000050572ca */ /* 0x000fda00000e0000 */
[----:B------:R-:W2:Y:S01]  /*2e8b0*/  LD.E.64 R18, desc[UR4][R14.64+0x8] ;  /* 0x000008040e127980 */ /* 0x000ea2000c101b00 */
[----:B-----5:R-:W-:Y:S02]  /*2e8c0*/  SHF.L.U32 R21, R11, 0x1f, RZ ;  /* 0x0000001f0b157819 */ /* 0x020fe400000006ff */
[----:B--2---:R-:W-:-:S05]  /*2e8d0*/  MOV R19, R18 ;  /* 0x0000001200137202 */ /* 0x004fca0000000f00 */
[----:B------:R-:W-:-:S04]  /*2e8e0*/  IMAD R20, R20, 0x8, R19 ;  /* 0x0000000814147824 */ /* 0x000fc800078e0213 */
[----:B------:R0:W1:Y:S01]  /*2e8f0*/  SYNCS.PHASECHK.TRANS64.TRYWAIT P1, [R20+URZ], R21 ;  /* 0x00000015140075a7 */ /* 0x000062000802017f */
[----:B------:R-:W2:Y:S01]  /*2e900*/  LD.E R19, desc[UR4][R14.64+0x1c] ;  /* 0x00001c040e137980 */ /* 0x000ea2000c101900 */
[----:B------:R-:W-:Y:S02]  /*2e910*/  R2UR UR6, R4 ;  /* 0x00000000040672ca */ /* 0x000fe400000e0000 */
[----:B------:R-:W-:Y:S01]  /*2e920*/  R2UR UR7, R5 ;  /* 0x00000000050772ca */ /* 0x000fe200000e0000 */
[----:B------:R0:W5:Y:S01]  /*2e930*/  LD.E R11, desc[UR4][R12.64] ;  /* 0x000000040c0b7980 */ /* 0x000162000c101900 */
[----:B------:R-:W-:Y:S11]  /*2e940*/  BSSY B3, `(.L_x_5274) ;  /* 0x0000006000037945 */ /* 0x000ff60003800000 */
[----:B------:R0:W5:Y:S01]  /*2e950*/  LD.E R18, desc[UR6][R12.64+0x4] ;  /* 0x000004060c127980 */ /* 0x000162000c101900 */
[----:B--2---:R-:W-:-:S04]  /*2e960*/  LOP3.LUT R19, R19, 0x1, RZ, 0xfc, !PT ;  /* 0x0000000113137812 */ /* 0x004fc800078efcff */
[----:B------:R-:W-:-:S13]  /*2e970*/  ISETP.NE.AND P2, PT, R19, 0x3, PT ;  /* 0x000000031300780c */ /* 0x000fda0003f45270 */
[----:B01----:R-:W-:Y:S05]  /*2e980*/  @!P2 BRA `(.L_x_5275) ;  /* 0x000000000004a947 */ /* 0x003fea0003800000 */
[----:B------:R-:W-:Y:S01]  /*2e990*/  BPT.TRAP 0x1 ;  /* 0x000000040000795c */ /* 0x000fe20000300000 */
.L_x_5275:
[----:B------:R-:W-:Y:S05]  /*2e9a0*/  BSYNC B3 ;  /* 0x0000000000037941 */ /* 0x000fea0003800000 */
.L_x_5274:
[----:B------:R-:W-:Y:S04]  /*2e9b0*/  BSSY B3, `(.L_x_5276) ;  /* 0x000000a000037945 */ /* 0x000fe80003800000 */
[----:B------:R-:W-:Y:S05]  /*2e9c0*/  @P1 BRA `(.L_x_5277) ;  /* 0x0000000000201947 */ /* 0x000fea0003800000 */
[----:B------:R-:W-:Y:S02]  /*2e9d0*/  R2UR UR4, R4 ;  /* 0x00000000040472ca */ /* 0x000fe400000e0000 */
[----:B------:R-:W-:-:S13]  /*2e9e0*/  R2UR UR5, R5 ;  /* 0x00000000050572ca */ /* 0x000fda00000e0000 */
[----:B------:R-:W2:Y:S01]  /*2e9f0*/  LD.E.64 R14, desc[UR4][R14.64+0x8] ;  /* 0x000008040e0e7980 */ /* 0x000ea2000c101b00 */
[----:B-----5:R-:W-:Y:S02]  /*2ea00*/  SHF.L.U32 R18, R18, 0x1f, RZ ;  /* 0x0000001f12127819 */ /* 0x020fe400000006ff */
[----:B--2---:R-:W-:-:S05]  /*2ea10*/  MOV R12, R14 ;  /* 0x0000000e000c7202 */ /* 0x004fca0000000f00 */
[----:B------:R-:W-:-:S04]  /*2ea20*/  IMAD R11, R11, 0x8, R12 ;  /* 0x000000080b0b7824 */ /* 0x000fc800078e020c */
[----:B------:R-:W0:Y:S02]  /*2ea30*/  SYNCS.PHASECHK.TRANS64.TRYWAIT P1, [R11+URZ], R18 ;  /* 0x000000120b0075a7 */ /* 0x000e24000802017f */
[----:B0-----:R-:W-:Y:S05]  /*2ea40*/  @!P1 BRA `(.L_x_5278) ;  /* 0x00000118001c9947 */ /* 0x001fea0003800000 */
.L_x_5277:
[----:B------:R-:W-:Y:S05]  /*2ea50*/  BSYNC B3 ;  /* 0x0000000000037941 */ /* 0x000fea0003800000 */
.L_x_5276:
[----:B0----5:R-:W2:Y:S04]  /*2ea60*/  LDL.64 R18, [R7] ;  /* 0x0000000007127983 */ /* 0x021ea80000100a00 */
[----:B------:R-:W3:Y:S01]  /*2ea70*/  LDL.64 R14, [R7+0x28] ;  /* 0x00002800070e7983 */ /* 0x000ee20000100a00 */
[C---:B------:R-:W-:Y:S02]  /*2ea80*/  R2UR UR6, R4.reuse ;  /* 0x00000000040672ca */ /* 0x040fe400000e0000 */
[C---:B------:R-:W-:Y:S01]  /*2ea90*/  R2UR UR7, R5.reuse ;  /* 0x00000000050772ca */ /* 0x040fe200000e0000 */
[----:B------:R-:W4:Y:S01]  /*2eaa0*/  LDL.64 R12, [R7+0x20] ;  /* 0x00002000070c7983 */ /* 0x000f220000100a00 */
[C---:B------:R-:W-:Y:S02]  /*2eab0*/  R2UR UR4, R4.reuse ;  /* 0x00000000040472ca */ /* 0x040fe400000e0000 */
[----:B------:R-:W-:Y:S01]  /*2eac0*/  R2UR UR5, R5 ;  /* 0x00000000050572ca */ /* 0x000fe200000e0000 */
[----:B------:R-:W4:Y:S08]  /*2ead0*/  LDL.64 R20, [R7+0x8] ;  /* 0x0000080007147983 */ /* 0x000f300000100a00 */
[----:B--2---:R-:W2:Y:S04]  /*2eae0*/  LD.E R19, desc[UR6][R18.64] ;  /* 0x0000000612137980 */ /* 0x004ea8000c101900 */
[----:B---3--:R-:W2:Y:S01]  /*2eaf0*/  LD.E.64 R56, desc[UR4][R14.64] ;  /* 0x000000040e387980 */ /* 0x008ea2000c101b00 */
[----:B------:R-:W-:Y:S05]  /*2eb00*/  WARPSYNC.ALL ;  /* 0x0000000000007948 */ /* 0x000fea0003800000 */
[----:B------:R-:W-:-:S02]  /*2eb10*/  R2UR UR4, R4 ;  /* 0x00000000040472ca */ /* 0x000fc400000e0000 */
[C---:B------:R-:W-:Y:S02]  /*2eb20*/  R2UR UR5, R5.reuse ;  /* 0x00000000050572ca */ /* 0x040fe400000e0000 */
[----:B------:R-:W-:Y:S02]  /*2eb30*/  R2UR UR6, R4 ;  /* 0x00000000040672ca */ /* 0x000fe400000e0000 */
[----:B------:R-:W-:-:S09]  /*2eb40*/  R2UR UR7, R5 ;  /* 0x00000000050772ca */ /* 0x000fd200000e0000 */
[----:B----4-:R0:W-:Y:S04]  /*2eb50*/  ST.E desc[UR4][R20.64], RZ ;  /* 0x000000ff14007985 */ /* 0x0101e8000c101904 */
[----:B------:R-:W3:Y:S01]  /*2eb60*/  LD.E.64 R14, desc[UR6][R12.64] ;  /* 0x000000060c0e7980 */ /* 0x000ee2000c101b00 */
[----:B--2---:R-:W-:Y:S01]  /*2eb70*/  IMAD R18, R19, 0x200, R56 ;  /* 0x0000020013127824 */ /* 0x004fe200078e0238 */
[----:B------:R-:W-:Y:S01]  /*2eb80*/  WARPGROUP.ARRIVE ;  /* 0x00000000000079c5 */ /* 0x000fe20000000000 */
[----:B------:R-:W-:Y:S01]  /*2eb90*/  IMAD.MOV.U32 R19, RZ, RZ, R57 ;  /* 0x000000ffff137224 */ /* 0x000fe200078e0039 */
[----:B------:R-:W-:Y:S01]  /*2eba0*/  R2UR UR8, R4 ;  /* 0x00000000040872ca */ /* 0x000fe200000e0000 */
[----:B------:R-:W-:Y:S01]  /*2ebb0*/  IMAD.MOV.U32 R11, RZ, RZ, 0x1 ;  /* 0x00000001ff0b7424 */ /* 0x000fe200078e00ff */
[----:B------:R-:W-:-:S02]  /*2ebc0*/  R2UR UR6, R18 ;  /* 0x00000000120672ca */ /* 0x000fc400000e0000 */
[----:B------:R-:W-:Y:S02]  /*2ebd0*/  R2UR UR7, R19 ;  /* 0x00000000130772ca */ /* 0x000fe400000e0000 */
[C---:B------:R-:W-:Y:S02]  /*2ebe0*/  R2UR UR9, R5.reuse ;  /* 0x00000000050972ca */ /* 0x040fe400000e0000 */
[----:B------:R-:W-:Y:S02]  /*2ebf0*/  R2UR UR10, R4 ;  /* 0x00000000040a72ca */ /* 0x000fe400000e0000 */
[----:B------:R-:W-:Y:S02]  /*2ec00*/  R2UR UR11, R5 ;  /* 0x00000000050b72ca */ /* 0x000fe400000e0000 */
[----:B---3--:R-:W-:Y:S02]  /*2ec10*/  R2UR UR4, R14 ;  /* 0x000000000e0472ca */ /* 0x008fe400000e0000 */
[----:B------:R-:W-:-:S13]  /*2ec20*/  R2UR UR5, R15 ;  /* 0x000000000f0572ca */ /* 0x000fda00000e0000 */
[----:B------:R-:W-:Y:S03]  /*2ec30*/  HGMMA.64x64x16.F32.BF16 R24, gdesc[UR4], RZ, !UPT, gsb0 ;  /* 0x00e00000041879f0 */ /* 0x000fe6000c0018ff */
[----:B------:R-:W-:Y:S02]  /*2ec40*/  WARPGROUP.DEPBAR.LE gsb0, 0x0 ;  /* 0x00008000000079c5 */ /* 0x000fe40000010000 */
[----:B------:R0:W-:Y:S04]  /*2ec50*/  ST.E desc[UR8][R20.64], R11 ;  /* 0x0000000b14007985 */ /* 0x0001e8000c101908 */
[----:B------:R-:W2:Y:S01]  /*2ec60*/  LD.E.64 R14, desc[UR10][R12.64] ;  /* 0x0000000a0c0e7980 */ /* 0x000ea2000c101b00 */
[----:B------:R-:W-:Y:S01]  /*2ec70*/  VIADD R56, R18, 0x2 ;  /* 0x0000000212387836 */ /* 0x000fe20000000000 */
[----:B------:R-:W-:Y:S01]  /*2ec80*/  R2UR UR7, R57 ;  /* 0x00000000390772ca */ /* 0x000fe200000e0000 */
[----:B------:R-:W-:Y:S01]  /*2ec90*/  WARPGROUP.ARRIVE ;  /* 0x00000000000079c5 */ /* 0x000fe20000000000 */
[----:B------:R-:W-:-:S02]  /*2eca0*/  R2UR UR8, R4 ;  /* 0x00000000040872ca */ /* 0x000fc400000e0000 */
[----:B------:R-:W-:Y:S02]  /*2ecb0*/  R2UR UR6, R56 ;  /* 0x00000000380672ca */ /* 0x000fe400000e0000 */
[C---:B------:R-:W-:Y:S02]  /*2ecc0*/  R2UR UR9, R5.reuse ;  /* 0x00000000050972ca */ /* 0x040fe400000e0000 */
[----:B------:R-:W-:Y:S02]  /*2ecd0*/  R2UR UR10, R4 ;  /* 0x00000000040a72ca */ /* 0x000fe400000e0000 */
[----:B------:R-:W-:Y:S01]  /*2ece0*/  R2UR UR11, R5 ;  /* 0x00000000050b72ca */ /* 0x000fe200000e0000 */
[----:B--2---:R-:W-:Y:S01]  /*2ecf0*/  VIADD R14, R14, 0x2 ;  /* 0x000000020e0e7836 */ /* 0x004fe20000000000 */
[----:B------:R-:W-:-:S04]  /*2ed00*/  R2UR UR5, R15 ;  /* 0x000000000f0572ca */ /* 0x000fc800000e0000 */
[----:B------:R-:W-:-:S13]  /*2ed10*/  R2UR UR4, R14 ;  /* 0x000000000e0472ca */ /* 0x000fda00000e0000 */
[----:B------:R-:W-:Y:S03]  /*2ed20*/  HGMMA.64x64x16.F32.BF16 R24, gdesc[UR4], R24, gsb0 ;  /* 0x00e00000041879f0 */ /* 0x000fe60008001818 */
        /* <DEDUP_REMOVED lines=19> */
[----:B------:R-:W-:Y:S01]  /*2ee60*/  WARPGROUP.ARRIVE ;  /* 0x00000000000079c5 */ /* 0x000fe20000000000 */
[----:B------:R-:W-:Y:S01]  /*2ee70*/  IMAD.MOV.U32 R19, RZ, RZ, R57 ;  /* 0x000000ffff137224 */ /* 0x000fe200078e0039 */
[----:B------:R-:W-:-:S02]  /*2ee80*/  R2UR UR8, R4 ;  /* 0x00000000040872ca */ /* 0x000fc400000e0000 */
[----:B------:R-:W-:Y:S02]  /*2ee90*/  R2UR UR6, R18 ;  /* 0x00000000120672ca */ /* 0x000fe400000e0000 */
        /* <DEDUP_REMOVED lines=8> */
[----:B------:R-:W2:Y:S01]  /*2ef20*/  LDL.64 R14, [R7+0x40] ;  /* 0x00004000070e7983 */ /* 0x000ea20000100a00 */
[----:B------:R-:W-:-:S02]  /*2ef30*/  R2UR UR4, R4 ;  /* 0x00000000040472ca */ /* 0x000fc400000e0000 */
[----:B------:R-:W-:Y:S01]  /*2ef40*/  R2UR UR5, R5 ;  /* 0x00000000050572ca */ /* 0x000fe200000e0000 */
[----:B------:R-:W3:-:S12]  /*2ef50*/  LDL.64 R12, [R7] ;  /* 0x00000000070c7983 */ /* 0x000ed80000100a00 */
[----:B--2---:R-:W2:Y:S01]  /*2ef60*/  LD.E R18, desc[UR4][R14.64+0x1c] ;  /* 0x00001c040e127980 */ /* 0x004ea2000c101900 */
[C---:B------:R-:W-:Y:S02]  /*2ef70*/  R2UR UR4, R4.reuse ;  /* 0x00000000040472ca */ /* 0x040fe400000e0000 */
[C---:B------:R-:W-:Y:S02]  /*2ef80*/  R2UR UR5, R5.reuse ;  /* 0x00000000050572ca */ /* 0x040fe400000e0000 */
[----:B------:R-:W-:Y:S02]  /*2ef90*/  R2UR UR6, R4 ;  /* 0x00000000040672ca */ /* 0x000fe400000e0000 */
[----:B------:R-:W-:Y:S01]  /*2efa0*/  R2UR UR7, R5 ;  /* 0x00000000050772ca */ /* 0x000fe200000e0000 */
[----:B------:R-:W-:Y:S08]  /*2efb0*/  BSSY B3, `(.L_x_5279) ;  /* 0x0000007000037945 */ /* 0x000ff00003800000 */
[----:B---3--:R0:W5:Y:S04]  /*2efc0*/  LD.E R56, desc[UR4][R12.64] ;  /* 0x000000040c387980 */ /* 0x008168000c101900 */
[----:B------:R0:W5:Y:S01]  /*2efd0*/  LD.E R57, desc[UR6][R12.64+0x4] ;  /* 0x000004060c397980 */ /* 0x000162000c101900 */
[----:B--2---:R-:W-:-:S04]  /*2efe0*/  LOP3.LUT R18, R18, 0x1, RZ, 0xfc, !PT ;  /* 0x0000000112127812 */ /* 0x004fc800078efcff */
[----:B------:R-:W-:-:S13]  /*2eff0*/  ISETP.NE.AND P1, PT, R18, 0x3, PT ;  /* 0x000000031200780c */ /* 0x000fda0003f25270 */
[----:B0-----:R-:W-:Y:S05]  /*2f000*/  @!P1 BRA `(.L_x_5280) ;  /* 0x0000000000049947 */ /* 0x001fea0003800000 */
[----:B------:R-:W-:Y:S01]  /*2f010*/  BPT.TRAP 0x1 ;  /* 0x000000040000795c */ /* 0x000fe20000300000 */
.L_x_5280:
[----:B------:R-:W-:Y:S05]  /*2f020*/  BSYNC B3 ;  /* 0x0000000000037941 */ /* 0x000fea0003800000 */
.L_x_5279:
        /* <DEDUP_REMOVED lines=17> */
.L_x_5282:
[----:B------:R-:W-:Y:S05]  /*2f140*/  BSYNC B3 ;  /* 0x0000000000037941 */ /* 0x000fea0003800000 */
.L_x_5281:
        /* <DEDUP_REMOVED lines=10> */
.L_x_5284:
[----:B------:R-:W-:Y:S05]  /*2f1f0*/  BSYNC B3 ;  /* 0x0000000000037941 */ /* 0x000fea0003800000 */
.L_x_5283:
[----:B------:R-:W2:Y:S04]  /*2f200*/  LDL.64 R56, [R7] ;  /* 0x0000000007387983 */ /* 0x000ea80000100a00 */
[----:B------:R-:W3:Y:S04]  /*2f210*/  LDL.64 R20, [R7+0x58] ;  /* 0x0000580007147983 */ /* 0x000ee80000100a00 */
[----:B------:R-:W4:Y:S04]  /*2f220*/  LDL.64 R12, [R7+0x48] ;  /* 0x00004800070c7983 */ /* 0x000f280000100a00 */
[----:B0----5:R-:W4:Y:S01]  /*2f230*/  LDL.64 R18, [R7+0x50] ;  /* 0x0000500007127983 */ /* 0x021f220000100a00 */
[----:B------:R-:W-:-:S02]  /*2f240*/  R2UR UR6, R4 ;  /* 0x00000000040672ca */ /* 0x000fc400000e0000 */
[C---:B------:R-:W-:Y:S02]  /*2f250*/  R2UR UR7, R5.reuse ;  /* 0x00000000050772ca */ /* 0x040fe400000e0000 */
[----:B------:R-:W-:Y:S02]  /*2f260*/  R2UR UR4, R4 ;  /* 0x00000000040472ca */ /* 0x000fe400000e0000 */
[----:B------:R-:W-:-:S09]  /*2f270*/  R2UR UR5, R5 ;  /* 0x00000000050572ca */ /* 0x000fd200000e0000 */
[----:B--2---:R-:W2:Y:S04]  /*2f280*/  LD.E R57, desc[UR6][R56.64] ;  /* 0x0000000638397980 */ /* 0x004ea8000c101900 */
[----:B---3--:R-:W2:Y:S01]  /*2f290*/  LD.E.64 R14, desc[UR4][R20.64] ;  /* 0x00000004140e7980 */ /* 0x008ea2000c101b00 */
[----:B------:R-:W-:Y:S05]  /*2f2a0*/  WARPSYNC.ALL ;  /* 0x0000000000007948 */ /* 0x000fea0003800000 */
[----:B------:R-:W-:-:S02]  /*2f2b0*/  R2UR UR6, R4 ;  /* 0x00000000040672ca */ /* 0x000fc400000e0000 */
[C---:B------:R-:W-:Y:S02]  /*2f2c0*/  R2UR UR7, R5.reuse ;  /* 0x00000000050772ca */ /* 0x040fe400000e0000 */
[----:B------:R-:W-:Y:S02]  /*2f2d0*/  R2UR UR4, R4 ;  /* 0x00000000040472ca */ /* 0x000fe400000e0000 */
[----:B------:R-:W-:-:S09]  /*2f2e0*/  R2UR UR5, R5 ;  /* 0x00000000050572ca */ /* 0x000fd200000e0000 */
[----:B----4-:R-:W3:Y:S04]  /*2f2f0*/  LD.E R60, desc[UR6][R12.64] ;  /* 0x000000060c3c7980 */ /* 0x010ee8000c101900 */
[----:B------:R-:W4:Y:S01]  /*2f300*/  LD.E.64 R58, desc[UR4][R18.64] ;  /* 0x00000004123a7980 */ /* 0x000f22000c101b00 */
[----:B------:R-:W-:Y:S01]  /*2f310*/  WARPGROUP.ARRIVE ;  /* 0x00000000000079c5 */ /* 0x000fe20000000000 */
[C---:B------:R-:W-:Y:S02]  /*2f320*/  R2UR UR8, R4.reuse ;  /* 0x00000000040872ca */ /* 0x040fe400000e0000 */
[----:B------:R-:W-:Y:S02]  /*2f330*/  R2UR UR9, R5 ;  /* 0x00000000050972ca */ /* 0x000fe400000e0000 */
[----:B------:R-:W-:-:S02]  /*2f340*/  R2UR UR10, R4 ;  /* 0x00000000040a72ca */ /* 0x000fc400000e0000 */
[----:B------:R-:W-:Y:S01]  /*2f350*/  R2UR UR11, R5 ;  /* 0x00000000050b72ca */ /* 0x000fe200000e0000 */
[----:B--2---:R-:W-:Y:S01]  /*2f360*/  IMAD R14, R57, 0x1000, R14 ;  /* 0x00001000390e7824 */ /* 0x004fe200078e020e */
[----:B------:R-:W-:-:S04]  /*2f370*/  R2UR UR7, R15 ;  /* 0x000000000f0772ca */ /* 0x000fc800000e0000 */
[----:B------:R-:W-:Y:S02]  /*2f380*/  R2UR UR6, R14 ;  /* 0x000000000e0672ca */ /* 0x000fe400000e0000 */
[----:B---3--:R-:W-:Y:S02]  /*2f390*/  ISETP.NE.U32.AND P1, PT, R60, RZ, PT ;  /* 0x000000ff3c00720c */ /* 0x008fe40003f25070 */
[----:B----4-:R-:W-:Y:S02]  /*2f3a0*/  R2UR UR4, R58 ;  /* 0x000000003a0472ca */ /* 0x010fe400000e0000 */
[----:B------:R-:W-:-:S09]  /*2f3b0*/  R2UR UR5, R59 ;  /* 0x000000003b0572ca */ /* 0x000fd200000e0000 */
[----:B------:R-:W-:-:S05]  /*2f3c0*/  VOTEU.ANY UP0, P1 ;  /* 0x00000000003f7886 */ /* 0x000fca0000800100 */
[----:B------:R-:W-:Y:S03]  /*2f3d0*/  HGMMA.64x64x16.F32.BF16 R24, gdesc[UR4], R24, UP0, gsb0 ;  /* 0x00e00000041879f0 */ /* 0x000fe6000b801818 */
[----:B------:R-:W-:Y:S02]  /*2f3e0*/  WARPGROUP.DEPBAR.LE gsb0, 0x0 ;  /* 0x00008000000079c5 */ /* 0x000fe40000010000 */
[----:B------:R-:W-:Y:S04]  /*2f3f0*/  ST.E desc[UR8][R12.64], R11 ;  /* 0x0000000b0c007985 */ /* 0x000fe8000c101908 */
[----:B------:R-:W2:Y:S01]  /*2f400*/  LD.E.64 R20, desc[UR10][R18.64] ;  /* 0x0000000a12147980 */ /* 0x000ea2000c101b00 */
[----:B------:R-:W-:Y:S01]  /*2f410*/  VIADD R56, R14, 0x2 ;  /* 0x000000020e387836 */ /* 0x000fe20000000000 */
[----:B------:R-:W-:Y:S01]  /*2f420*/  WARPGROUP.ARRIVE ;  /* 0x00000000000079c5 */ /* 0x000fe20000000000 */
[----:B------:R-:W-:Y:S01]  /*2f430*/  IMAD.MOV.U32 R57, RZ, RZ, R15 ;  /* 0x000000ffff397224 */ /* 0x000fe200078e000f */
[----:B------:R-:W-:-:S02]  /*2f440*/  R2UR UR8, R4 ;  /* 0x00000000040872ca */ /* 0x000fc400000e0000 */
[----:B------:R-:W-:Y:S02]  /*2f450*/  R2UR UR6, R56 ;  /* 0x00000000380672ca */ /* 0x000fe400000e0000 */
        /* <DEDUP_REMOVED lines=236> */
[----:B------:R-:W-:Y:S01]  /*30320*/  UMOV UR4, 0x1 ;  /* 0x0000000100047882 */ /* 0x000fe20000000000 */
[----:B------:R-:W-:Y:S01]  /*30330*/  IMAD.MOV.U32 R57, RZ, RZ, R15 ;  /* 0x000000ffff397224 */ /* 0x000fe200078e000f */
[----:B------:R-:W0:Y:S01]  /*30340*/  S2R R62, SR_TID.X ;  /* 0x00000000003e7919 */ /* 0x000e220000002100 */
[----:B------:R-:W-:Y:S01]  /*30350*/  UISETP.NE.U32.AND UP0, UPT, UR4, URZ, UPT ;  /* 0x0000003f0400728c */ /* 0x000fe2000bf05070 */
[----:B------:R-:W-:Y:S01]  /*30360*/  WARPGROUP.ARRIVE ;  /* 0x00000000000079c5 */ /* 0x000fe20000000000 */
[----:B------:R-:W-:-:S02]  /*30370*/  R2UR UR6, R4 ;  /* 0x00000000040672ca */ /* 0x000fc400000e0000 */
[----:B------:R-:W-:Y:S02]  /*30380*/  R2UR UR11, R57 ;  /* 0x00000000390b72ca */ /* 0x000fe400000e0000 */
[C---:B------:R-:W-:Y:S02]  /*30390*/  R2UR UR7, R5.reuse ;  /* 0x00000000050772ca */ /* 0x040fe400000e0000 */
[----:B------:R-:W-:Y:S02]  /*303a0*/  R2UR UR12, R4 ;  /* 0x00000000040c72ca */ /* 0x000fe400000e0000 */
[----:B------:R-:W-:Y:S02]  /*303b0*/  R2UR UR13, R5 ;  /* 0x00000000050d72ca */ /* 0x000fe400000e0000 */
[----:B0-----:R-:W-:-:S06]  /*303c0*/  SHF.R.U32.HI R58, RZ, 0x7, R62 ;  /* 0x00000007ff3a7819 */ /* 0x001fcc000001163e */
[----:B------:R-:W0:Y:S02]  /*303d0*/  SHFL.IDX PT, R58, R58, RZ, 0x1f ;  /* 0x00001fff3a3a7589 */ /* 0x000e2400000e0000 */
[----:B0-----:R-:W-:-:S04]  /*303e0*/  ISETP.GT.AND P1, PT, R58, 0x7f, PT ;  /* 0x0000007f3a00780c */ /* 0x001fc80003f24270 */
[----:B------:R-:W-:-:S05]  /*303f0*/  SEL R59, RZ, 0x2, !P1 ;  /* 0x00000002ff3b7807 */ /* 0x000fca0004800000 */
[----:B------:R-:W-:-:S05]  /*30400*/  IMAD.IADD R56, R59, 0x1, R60 ;  /* 0x000000013b387824 */ /* 0x000fca00078e023c */
[----:B------:R-:W-:Y:S02]  /*30410*/  R2UR UR10, R56 ;  /* 0x00000000380a72ca */ /* 0x000fe400000e0000 */
[----:B--2---:R-:W-:Y:S02]  /*30420*/  IADD3 R20, R59, 0x800, R20 ;  /* 0x000008003b147810 */ /* 0x004fe40007ffe014 */
[----:B------:R-:W-:Y:S02]  /*30430*/  R2UR UR9, R21 ;  /* 0x00000000150972ca */ /* 0x000fe400000e0000 */
[----:B------:R-:W-:-:S13]  /*30440*/  R2UR UR8, R20 ;  /* 0x00000000140872ca */ /* 0x000fda00000e0000 */
[----:B------:R-:W-:Y:S03]  /*30450*/  HGMMA.64x64x16.F32.BF16 R24, gdesc[UR8], R24, UP0, gsb0 ;  /* 0x00e00000081879f0 */ /* 0x000fe6000b801818 */
[----:B------:R-:W-:Y:S02]  /*30460*/  WARPGROUP.DEPBAR.LE gsb0, 0x0 ;  /* 0x00008000000079c5 */ /* 0x000fe40000010000 */
[----:B------:R-:W-:Y:S04]  /*30470*/  ST.E desc[UR6][R12.64], R11 ;  /* 0x0000000b0c007985 */ /* 0x000fe8000c101906 */
[----:B------:R-:W2:Y:S01]  /*30480*/  LD.E.64 R20, desc[UR12][R18.64] ;  /* 0x0000000c12147980 */ /* 0x000ea2000c101b00 */
[----:B------:R-:W-:Y:S01]  /*30490*/  IMAD.MOV.U32 R63, RZ, RZ, 0x4 ;  /* 0x00000004ff3f7424 */ /* 0x000fe200078e00ff */
[----:B------:R-:W-:Y:S01]  /*304a0*/  WARPGROUP.ARRIVE ;  /* 0x00000000000079c5 */ /* 0x000fe20000000000 */
[----:B------:R-:W-:Y:S01]  /*304b0*/  IMAD.MOV.U32 R57, RZ, RZ, R15 ;  /* 0x000000ffff397224 */ /* 0x000fe200078e000f */
[----:B------:R-:W-:-:S02]  /*304c0*/  R2UR UR8, R4 ;  /* 0x00000000040872ca */ /* 0x000fc400000e0000 */
[----:B------:R-:W-:Y:S02]  /*304d0*/  SEL R61, R63, 0x2, P1 ;  /* 0x000000023f3d7807 */ /* 0x000fe40000800000 */
[----:B------:R-:W-:Y:S02]  /*304e0*/  R2UR UR7, R57 ;  /* 0x00000000390772ca */ /* 0x000fe400000e0000 */
[C---:B------:R-:W-:Y:S01]  /*304f0*/  R2UR UR9, R5.reuse ;  /* 0x00000000050972ca */ /* 0x040fe200000e0000 */
[----:B------:R-:W-:Y:S01]  /*30500*/  IMAD.IADD R56, R60, 0x1, R61 ;  /* 0x000000013c387824 */ /* 0x000fe200078e023d */
[----:B------:R-:W-:Y:S02]  /*30510*/  R2UR UR10, R4 ;  /* 0x00000000040a72ca */ /* 0x000fe400000e0000 */
[----:B------:R-:W-:Y:S02]  /*30520*/  R2UR UR11, R5 ;  /* 0x00000000050b72ca */ /* 0x000fe400000e0000 */
[----:B------:R-:W-:-:S02]  /*30530*/  R2UR UR6, R56 ;  /* 0x00000000380672ca */ /* 0x000fc400000e0000 */
[----:B--2---:R-:W-:Y:S02]  /*30540*/  IADD3 R20, R61, 0x800, R20 ;  /* 0x000008003d147810 */ /* 0x004fe40007ffe014 */
[----:B------:R-:W-:Y:S02]  /*30550*/  R2UR UR5, R21 ;  /* 0x00000000150572ca */ /* 0x000fe400000e0000 */
[----:B------:R-:W-:-:S13]  /*30560*/  R2UR UR4, R20 ;  /* 0x00000000140472ca */ /* 0x000fda00000e0000 */
[----:B------:R-:W-:Y:S03]  /*30570*/  HGMMA.64x64x16.F32.BF16 R24, gdesc[UR4], R24, gsb0 ;  /* 0x00e00000041879f0 */ /* 0x000fe60008001818 */
[----:B------:R-:W-:Y:S02]  /*30580*/  WARPGROUP.DEPBAR.LE gsb0, 0x0 ;  /* 0x00008000000079c5 */ /* 0x000fe40000010000 */
[----:B------:R-:W-:Y:S04]  /*30590*/  ST.E desc[UR8][R12.64], R11 ;  /* 0x0000000b0c007985 */ /* 0x000fe8000c101908 */
[----:B------:R-:W2:Y:S01]  /*305a0*/  LD.E.64 R20, desc[UR10][R18.64] ;  /* 0x0000000a12147980 */ /* 0x000ea2000c101b00 */
[----:B------:R-:W-:Y:S01]  /*305b0*/  SEL R63, R63, 0x6, !P1 ;  /* 0x000000063f3f7807 */ /* 0x000fe20004800000 */
[----:B------:R-:W-:Y:S01]  /*305c0*/  IMAD.MOV.U32 R57, RZ, RZ, R15 ;  /* 0x000000ffff397224 */ /* 0x000fe200078e000f */
[----:B------:R-:W-:Y:S01]  /*305d0*/  WARPGROUP.ARRIVE ;  /* 0x00000000000079c5 */ /* 0x000fe20000000000 */
[----:B------:R-:W-:-:S02]  /*305e0*/  R2UR UR8, R4 ;  /* 0x00000000040872ca */ /* 0x000fc400000e0000 */
[----:B------:R-:W-:Y:S01]  /*305f0*/  IMAD.IADD R56, R60, 0x1, R63 ;  /* 0x000000013c387824 */ /* 0x000fe200078e023f */
[----:B------:R-:W-:Y:S02]  /*30600*/  R2UR UR7, R57 ;  /* 0x00000000390772ca */ /* 0x000fe400000e0000 */
[C---:B------:R-:W-:Y:S02]  /*30610*/  R2UR UR9, R5.reuse ;  /* 0x00000000050972ca */ /* 0x040fe400000e0000 */
[----:B------:R-:W-:Y:S02]  /*30620*/  R2UR UR6, R56 ;  /* 0x00000000380672ca */ /* 0x000fe400000e0000 */
[----:B------:R-:W-:Y:S02]  /*30630*/  R2UR UR10, R4 ;  /* 0x00000000040a72ca */ /* 0x000fe400000e0000 */
[----:B------:R-:W-:Y:S02]  /*30640*/  R2UR UR11, R5 ;  /* 0x00000000050b72ca */ /* 0x000fe400000e0000 */
[----:B--2---:R-:W-:-:S02]  /*30650*/  IADD3 R20, R63, 0x800, R20 ;  /* 0x000008003f147810 */ /* 0x004fc40007ffe014 */
[----:B------:R-:W-:Y:S02]  /*30660*/  R2UR UR5, R21 ;  /* 0x00000000150572ca */ /* 0x000fe400000e0000 */
[----:B------:R-:W-:-:S13]  /*30670*/  R2UR UR4, R20 ;  /* 0x00000000140472ca */ /* 0x000fda00000e0000 */
[----:B------:R-:W-:Y:S03]  /*30680*/  HGMMA.64x64x16.F32.BF16 R24, gdesc[UR4], R24, gsb0 ;  /* 0x00e00000041879f0 */ /* 0x000fe60008001818 */
[----:B------:R-:W-:Y:S02]  /*30690*/  WARPGROUP.DEPBAR.LE gsb0, 0x0 ;  /* 0x00008000000079c5 */ /* 0x000fe40000010000 */
[----:B------:R-:W-:Y:S04]  /*306a0*/  ST.E desc[UR8][R12.64], R11 ;  /* 0x0000000b0c007985 */ /* 0x000fe8000c101908 */
[----:B------:R-:W2:Y:S01]  /*306b0*/  LD.E.64 R64, desc[UR10][R18.64] ;  /* 0x0000000a12407980 */ /* 0x000ea2000c101b00 */
[----:B------:R-:W-:Y:S01]  /*306c0*/  IMAD.MOV.U32 R20, RZ, RZ, 0x28 ;  /* 0x00000028ff147424 */ /* 0x000fe200078e00ff */
[----:B------:R-:W-:Y:S01]  /*306d0*/  WARPGROUP.ARRIVE ;  /* 0x00000000000079c5 */ /* 0x000fe20000000000 */
[----:B------:R-:W-:Y:S01]  /*306e0*/  IMAD.MOV.U32 R21, RZ, RZ, 0xa00 ;  /* 0x00000a00ff157424 */ /* 0x000fe200078e00ff */
[----:B------:R-:W-:Y:S01]  /*306f0*/  R2UR UR8, R4 ;  /* 0x00000000040872ca */ /* 0x000fe200000e0000 */
[----:B------:R-:W-:Y:S01]  /*30700*/  IMAD.MOV.U32 R57, RZ, RZ, R15 ;  /* 0x000000ffff397224 */ /* 0x000fe200078e000f */
[----:B------:R-:W-:-:S02]  /*30710*/  SEL R20, R20, 0x26, P1 ;  /* 0x0000002614147807 */ /* 0x000fc40000800000 */
[----:B------:R-:W-:Y:S02]  /*30720*/  SEL R21, R21, 0x980, P1 ;  /* 0x0000098015157807 */ /* 0x000fe40000800000 */
[----:B------:R-:W-:Y:S02]  /*30730*/  R2UR UR7, R57 ;  /* 0x00000000390772ca */ /* 0x000fe400000e0000 */
[C---:B------:R-:W-:Y:S01]  /*30740*/  R2UR UR9, R5.reuse ;  /* 0x00000000050972ca */ /* 0x040fe200000e0000 */
[----:B------:R-:W-:Y:S01]  /*30750*/  IMAD.IADD R20, R20, 0x1, R21 ;  /* 0x0000000114147824 */ /* 0x000fe200078e0215 */
[----:B------:R-:W-:Y:S02]  /*30760*/  R2UR UR10, R4 ;  /* 0x00000000040a72ca */ /* 0x000fe400000e0000 */
[----:B------:R-:W-:Y:S02]  /*30770*/  R2UR UR11, R5 ;  /* 0x00000000050b72ca */ /* 0x000fe400000e0000 */
[----:B------:R-:W-:-:S05]  /*30780*/  LOP3.LUT R21, R20, 0xa06, RZ, 0xc0, !PT ;  /* 0x00000a0614157812 */ /* 0x000fca00078ec0ff */
[----:B------:R-:W-:-:S05]  /*30790*/  IMAD.IADD R56, R14, 0x1, R21 ;  /* 0x000000010e387824 */ /* 0x000fca00078e0215 */
[----:B------:R-:W-:Y:S01]  /*307a0*/  R2UR UR6, R56 ;  /* 0x00000000380672ca */ /* 0x000fe200000e0000 */
[----:B--2---:R-:W-:Y:S02]  /*307b0*/  IMAD.IADD R20, R21, 0x1, R64 ;  /* 0x0000000115147824 */ /* 0x004fe400078e0240 */
[----:B------:R-:W-:-:S03]  /*307c0*/  IMAD.MOV.U32 R21, RZ, RZ, R65 ;  /* 0x000000ffff157224 */ /* 0x000fc600078e0041 */
[----:B------:R-:W-:Y:S02]  /*307d0*/  R2UR UR4, R20 ;  /* 0x00000000140472ca */ /* 0x000fe400000e0000 */
        /* <DEDUP_REMOVED lines=8> */
[----:B------:R-:W-:Y:S01]  /*30860*/  R2UR UR8, R4 ;  /* 0x00000000040872ca */ /* 0x000fe200000e0000 */
[----:B------:R-:W-:Y:S01]  /*30870*/  IMAD.IADD R56, R59, 0x1, R58 ;  /* 0x000000013b387824 */ /* 0x000fe200078e023a */
[----:B------:R-:W-:-:S02]  /*30880*/  R2UR UR9, R5 ;  /* 0x00000000050972ca */ /* 0x000fc400000e0000 */
[----:B------:R-:W-:Y:S02]  /*30890*/  R2UR UR7, R57 ;  /* 0x00000000390772ca */ /* 0x000fe400000e0000 */
[----:B------:R-:W-:Y:S02]  /*308a0*/  R2UR UR6, R56 ;  /* 0x00000000380672ca */ /* 0x000fe400000e0000 */
[----:B------:R-:W-:Y:S02]  /*308b0*/  R2UR UR10, R4 ;  /* 0x00000000040a72ca */ /* 0x000fe400000e0000 */
[----:B------:R-:W-:Y:S02]  /*308c0*/  R2UR UR11, R5 ;  /* 0x00000000050b72ca */ /* 0x000fe400000e0000 */
[----:B--2---:R-:W-:Y:S02]  /*308d0*/  IADD3 R20, R59, 0xa00, R20 ;  /* 0x00000a003b147810 */ /* 0x004fe40007ffe014 */
[----:B------:R-:W-:-:S02]  /*308e0*/  R2UR UR5, R21 ;  /* 0x00000000150572ca */ /* 0x000fc400000e0000 */
[----:B------:R-:W-:-:S13]  /*308f0*/  R2UR UR4, R20 ;  /* 0x00000000140472ca */ /* 0x000fda00000e0000 */
[----:B------:R-:W-:Y:S03]  /*30900*/  HGMMA.64x64x16.F32.BF16 R24, gdesc[UR4], R24, gsb0 ;  /* 0x00e00000041879f0 */ /* 0x000fe60008001818 */
[----:B------:R-:W-:Y:S02]  /*30910*/  WARPGROUP.DEPBAR.LE gsb0, 0x0 ;  /* 0x00008000000079c5 */ /* 0x000fe40000010000 */
[----:B------:R-:W-:Y:S04]  /*30920*/  ST.E desc[UR8][R12.64], R11 ;  /* 0x0000000b0c007985 */ /* 0x000fe8000c101908 */
[----:B------:R-:W2:Y:S01]  /*30930*/  LD.E.64 R20, desc[UR10][R18.64] ;  /* 0x0000000a12147980 */ /* 0x000ea2000c101b00 */
[----:B------:R-:W-:Y:S01]  /*30940*/  IMAD.IADD R56, R61, 0x1, R58 ;  /* 0x000000013d387824 */ /* 0x000fe200078e023a */
[----:B------:R-:W-:Y:S01]  /*30950*/  WARPGROUP.ARRIVE ;  /* 0x00000000000079c5 */ /* 0x000fe20000000000 */
[----:B------:R-:W-:Y:S01]  /*30960*/  IMAD.MOV.U32 R57, RZ, RZ, R15 ;  /* 0x000000ffff397224 */ /* 0x000fe200078e000f */
[----:B------:R-:W-:-:S02]  /*30970*/  R2UR UR8, R4 ;  /* 0x00000000040872ca */ /* 0x000fc400000e0000 */
[----:B------:R-:W-:Y:S02]  /*30980*/  R2UR UR6, R56 ;  /* 0x00000000380672ca */ /* 0x000fe400000e0000 */
[----:B------:R-:W-:Y:S02]  /*30990*/  R2UR UR7, R57 ;  /* 0x00000000390772ca */ /* 0x000fe400000e0000 */
[C---:B------:R-:W-:Y:S02]  /*309a0*/  R2UR UR9, R5.reuse ;  /* 0x00000000050972ca */ /* 0x040fe400000e0000 */
        /* <DEDUP_REMOVED lines=172> */
[----:B------:R-:W-:-:S02]  /*31470*/  R2UR UR8, R4 ;  /* 0x00000000040872ca */ /* 0x000fc400000e0000 */
[----:B------:R-:W-:Y:S02]  /*31480*/  SEL R20, R20, 0x3e, P1 ;  /* 0x0000003e14147807 */ /* 0x000fe40000800000 */
[----:B------:R-:W-:Y:S02]  /*31490*/  SEL R21, R21, 0xf80, P1 ;  /* 0x00000f8015157807 */ /* 0x000fe40000800000 */
[----:B------:R-:W-:Y:S02]  /*314a0*/  R2UR UR9, R5 ;  /* 0x00000000050972ca */ /* 0x000fe400000e0000 */
[----:B------:R-:W-:Y:S01]  /*314b0*/  LOP3.LUT P1, RZ, R62, 0x7f, RZ, 0xc0, !PT ;  /* 0x0000007f3eff7812 */ /* 0x000fe2000782c0ff */
[----:B------:R-:W-:-:S05]  /*314c0*/  IMAD.IADD R20, R20, 0x1, R21 ;  /* 0x0000000114147824 */ /* 0x000fca00078e0215 */
[----:B------:R-:W-:-:S05]  /*314d0*/  LOP3.LUT R21, R20, 0x1e06, RZ, 0xc0, !PT ;  /* 0x00001e0614157812 */ /* 0x000fca00078ec0ff */
[----:B------:R-:W-:-:S05]  /*314e0*/  IMAD.IADD R20, R14, 0x1, R21 ;  /* 0x000000010e147824 */ /* 0x000fca00078e0215 */
[----:B------:R-:W-:Y:S01]  /*314f0*/  R2UR UR6, R20 ;  /* 0x00000000140672ca */ /* 0x000fe200000e0000 */
[----:B--2---:R-:W-:Y:S02]  /*31500*/  IMAD.IADD R14, R21, 0x1, R18 ;  /* 0x00000001150e7824 */ /* 0x004fe400078e0212 */
[----:B------:R-:W-:Y:S02]  /*31510*/  IMAD.MOV.U32 R21, RZ, RZ, R15 ;  /* 0x000000ffff157224 */ /* 0x000fe400078e000f */
[----:B------:R-:W-:Y:S01]  /*31520*/  IMAD.MOV.U32 R15, RZ, RZ, R19 ;  /* 0x000000ffff0f7224 */ /* 0x000fe200078e0013 */
[----:B------:R-:W-:Y:S02]  /*31530*/  R2UR UR4, R14 ;  /* 0x000000000e0472ca */ /* 0x000fe400000e0000 */
[----:B------:R-:W-:Y:S02]  /*31540*/  R2UR UR7, R21 ;  /* 0x00000000150772ca */ /* 0x000fe400000e0000 */
[----:B------:R-:W-:-:S13]  /*31550*/  R2UR UR5, R15 ;  /* 0x000000000f0572ca */ /* 0x000fda00000e0000 */
[----:B------:R-:W-:Y:S03]  /*31560*/  HGMMA.64x64x16.F32.BF16 R24, gdesc[UR4], R24, gsb0 ;  /* 0x00e00000041879f0 */ /* 0x000fe60008001818 */
[----:B------:R-:W-:Y:S02]  /*31570*/  WARPGROUP.DEPBAR.LE gsb0, 0x0 ;  /* 0x00008000000079c5 */ /* 0x000fe40000010000 */
[----:B------:R0:W-:Y:S04]  /*31580*/  ST.E desc[UR8][R12.64], R11 ;  /* 0x0000000b0c007985 */ /* 0x0001e8000c101908 */
[----:B------:R-:W2:Y:S04]  /*31590*/  @!P1 LDL.64 R14, [R7+0x18] ;  /* 0x00001800070e9983 */ /* 0x000ea80000100a00 */
[----:B------:R-:W3:Y:S01]  /*315a0*/  @!P1 LDL.64 R18, [R7] ;  /* 0x0000000007129983 */ /* 0x000ee20000100a00 */
[----:B------:R-:W-:-:S02]  /*315b0*/  @!P1 R2UR UR4, R4 ;  /* 0x00000000040492ca */ /* 0x000fc400000e0000 */
[C---:B------:R-:W-:Y:S02]  /*315c0*/  @!P1 R2UR UR5, R5.reuse ;  /* 0x00000000050592ca */ /* 0x040fe400000e0000 */
[----:B------:R-:W-:Y:S02]  /*315d0*/  @!P1 R2UR UR6, R4 ;  /* 0x00000000040692ca */ /* 0x000fe400000e0000 */
[----:B------:R-:W-:-:S09]  /*315e0*/  @!P1 R2UR UR7, R5 ;  /* 0x00000000050792ca */ /* 0x000fd200000e0000 */
[----:B--2---:R-:W2:Y:S04]  /*315f0*/  @!P1 LD.E.64 R14, desc[UR4][R14.64+0x30] ;  /* 0x000030040e0e9980 */ /* 0x004ea8000c101b00 */
[----:B---3--:R-:W3:Y:S01]  /*31600*/  @!P1 LD.E R18, desc[UR6][R18.64] ;  /* 0x0000000612129980 */ /* 0x008ee2000c101900 */
[----:B--2---:R-:W-:-:S05]  /*31610*/  @!P1 MOV R21, R14 ;  /* 0x0000000e00159202 */ /* 0x004fca0000000f00 */
[----:B---3--:R-:W-:-:S05]  /*31620*/  @!P1 IMAD R20, R18, 0x8, R21 ;  /* 0x0000000812149824 */ /* 0x008fca00078e0215 */
[----:B------:R-:W-:-:S04]  /*31630*/  @!P1 PRMT R20, RZ, 0x654, R20 ;  /* 0x00000654ff149816 */ /* 0x000fc80000000014 */
[----:B------:R1:W-:Y:S01]  /*31640*/  @!P1 SYNCS.ARRIVE.TRANS64.RED.A1T0 RZ, [R20+URZ], RZ ;  /* 0x000000ff14ff99a7 */ /* 0x0003e2000810043f */
[----:B0-----:R-:W2:Y:S01]  /*31650*/  LDL.64 R12, [R7+0x68] ;  /* 0x00006800070c7983 */ /* 0x001ea20000100a00 */
[----:B------:R-:W-:Y:S02]  /*31660*/  R2UR UR4, R4 ;  /* 0x00000000040472ca */ /* 0x000fe400000e0000 */
[----:B------:R-:W-:-:S13]  /*31670*/  R2UR UR5, R5 ;  /* 0x00000000050572ca */ /* 0x000fda00000e0000 */
[----:B--2---:R-:W2:Y:S01]  /*31680*/  LD.E.64 R12, desc[UR4][R12.64] ;  /* 0x000000040c0c7980 */ /* 0x004ea2000c101b00 */
[----:B------:R-:W-:Y:S02]  /*31690*/  R2UR UR4, R4 ;  /* 0x00000000040472ca */ /* 0x000fe400000e0000 */
[----:B------:R-:W-:-:S13]  /*316a0*/  R2UR UR5, R5 ;  /* 0x00000000050572ca */ /* 0x000fda00000e0000 */
[----:B-1----:R-:W3:Y:S01]  /*316b0*/  LD.E R20, desc[UR4][R8.64+0x24] ;  /* 0x0000240408147980 */ /* 0x002ee2000c101900 */
[C---:B------:R-:W-:Y:S02]  /*316c0*/  R2UR UR4, R4.reuse ;  /* 0x00000000040472ca */ /* 0x040fe400000e0000 */
[C---:B------:R-:W-:Y:S02]  /*316d0*/  R2UR UR5, R5.reuse ;  /* 0x00000000050572ca */ /* 0x040fe400000e0000 */
[C---:B------:R-:W-:Y:S02]  /*316e0*/  R2UR UR14, R4.reuse ;  /* 0x00000000040e72ca */ /* 0x040fe400000e0000 */
[C---:B------:R-:W-:Y:S02]  /*316f0*/  R2UR UR15, R5.reuse ;  /* 0x00000000050f72ca */ /* 0x040fe400000e0000 */
[----:B------:R-:W-:Y:S02]  /*31700*/  R2UR UR10, R4 ;  /* 0x00000000040a72ca */ /* 0x000fe400000e0000 */
[----:B------:R-:W-:-:S02]  /*31710*/  R2UR UR11, R5 ;  /* 0x00000000050b72ca */ /* 0x000fc400000e0000 */
[C---:B------:R-:W-:Y:S02]  /*31720*/  R2UR UR8, R4.reuse ;  /* 0x00000000040872ca */ /* 0x040fe400000e0000 */
[----:B------:R-:W-:Y:S02]  /*31730*/  R2UR UR9, R5 ;  /* 0x00000000050972ca */ /* 0x000fe400000e0000 */
[----:B------:R-:W-:-:S03]  /*31740*/  R2UR UR12, R4 ;  /* 0x00000000040c72ca */ /* 0x000fc600000e0000 */
[----:B------:R-:W4:Y:S01]  /*31750*/  LD.E R62, desc[UR14][R8.64+0x18] ;  /* 0x0000180e083e7980 */ /* 0x000f22000c101900 */
[----:B------:R-:W-:-:S03]  /*31760*/  R2UR UR13, R5 ;  /* 0x00000000050d72ca */ /* 0x000fc600000e0000 */
[----:B------:R-:W4:Y:S04]  /*31770*/  LD.E R60, desc[UR10][R8.64+0xc] ;  /* 0x00000c0a083c7980 */ /* 0x000f28000c101900 */
[----:B------:R-:W4:Y:S06]  /*31780*/  LD.E R58, desc[UR8][R8.64+0x10] ;  /* 0x00001008083a7980 */ /* 0x000f2c000c101900 */
[----:B------:R-:W4:Y:S04]  /*31790*/  LD.E R61, desc[UR12][R8.64+0x14] ;  /* 0x0000140c083d7980 */ /* 0x000f28000c101900 */
[----:B--2---:R0:W2:Y:S01]  /*317a0*/  LD.E R11, desc[UR4][R12.64] ;  /* 0x000000040c0b7980 */ /* 0x0040a2000c101900 */
[----:B------:R-:W-:-:S02]  /*317b0*/  R2UR UR4, R4 ;  /* 0x00000000040472ca */ /* 0x000fc400000e0000 */
[----:B------:R-:W-:-:S13]  /*317c0*/  R2UR UR5, R5 ;  /* 0x00000000050572ca */ /* 0x000fda00000e0000 */
[----:B------:R-:W2:Y:S01]  /*317d0*/  LD.E R14, desc[UR4][R8.64] ;  /* 0x00000004080e7980 */ /* 0x000ea2000c101900 */
[----:B------:R-:W-:Y:S01]  /*317e0*/  R2UR UR4, R4 ;  /* 0x00000000040472ca */ /* 0x000fe200000e0000 */
[----:B0-----:R-:W-:Y:S01]  /*317f0*/  IMAD.MOV.U32 R12, RZ, RZ, R154 ;  /* 0x000000ffff0c7224 */ /* 0x001fe200078e009a */
[----:B------:R-:W-:Y:S01]  /*31800*/  R2UR UR5, R5 ;  /* 0x00000000050572ca */ /* 0x000fe200000e0000 */
[----:B------:R-:W-:Y:S01]  /*31810*/  IMAD.MOV.U32 R13, RZ, RZ, R22 ;  /* 0x000000ffff0d7224 */ /* 0x000fe200078e0016 */
[----:B---3--:R-:W-:-:S11]  /*31820*/  ISETP.NE.AND P2, PT, R20, 0x1, PT ;  /* 0x000000011400780c */ /* 0x008fd60003f45270 */
[----:B------:R2:W3:Y:S02]  /*31830*/  LD.E R21, desc[UR4][R12.64] ;  /* 0x000000040c157980 */ /* 0x0004e4000c101900 */
[C---:B------:R-:W-:Y:S02]  /*31840*/  @P2 R2UR UR4, R4.reuse ;  /* 0x00000000040422ca */ /* 0x040fe400000e0000 */
[C---:B------:R-:W-:Y:S02]  /*31850*/  @P2 R2UR UR5, R5.reuse ;  /* 0x00000000050522ca */ /* 0x040fe400000e0000 */
[----:B------:R-:W-:Y:S02]  /*31860*/  @P2 R2UR UR6, R4 ;  /* 0x00000000040622ca */ /* 0x000fe400000e0000 */
[----:B------:R-:W-:-:S09]  /*31870*/  @P2 R2UR UR7, R5 ;  /* 0x00000000050722ca */ /* 0x000fd200000e0000 */
[----:B------:R-:W3:Y:S04]  /*31880*/  @P2 LD.E R57, desc[UR4][R8.64+0x28] ;  /* 0x0000280408392980 */ /* 0x000ee8000c101900 */
[----:B------:R-:W3:Y:S01]  /*31890*/  @P2 LD.E R20, desc[UR6][R8.64+0x2c] ;  /* 0x00002c0608142980 */ /* 0x000ee2000c101900 */
[C---:B------:R-:W-:Y:S02]  /*318a0*/  R2UR UR4, R4.reuse ;  /* 0x00000000040472ca */ /* 0x040fe400000e0000 */
[C---:B------:R-:W-:Y:S02]  /*318b0*/  R2UR UR5, R5.reuse ;  /* 0x00000000050572ca */ /* 0x040fe400000e0000 */
[----:B------:R-:W-:Y:S02]  /*318c0*/  R2UR UR6, R4 ;  /* 0x00000000040672ca */ /* 0x000fe400000e0000 */
[----:B------:R-:W-:-:S09]  /*318d0*/  R2UR UR7, R5 ;  /* 0x00000000050772ca */ /* 0x000fd200000e0000 */
[----:B------:R-:W3:Y:S04]  /*318e0*/  LD.E R56, desc[UR4][R8.64+0x8] ;  /* 0x0000080408387980 */ /* 0x000ee8000c101900 */
[----:B------:R-:W3:Y:S01]  /*318f0*/  LD.E R59, desc[UR6][R8.64+0x4] ;  /* 0x00000406083b7980 */ /* 0x000ee2000c101900 */
[----:B------:R-:W-:Y:S01]  /*31900*/  IMAD.SHL.U32 R64, R0, 0x40, RZ ;  /* 0x0000004000407824 */ /* 0x000fe200078e00ff */
[----:B----4-:R-:W-:Y:S02]  /*31910*/  ISETP.GE.AND P3, PT, R62, 0x1, PT ;  /* 0x000000013e00780c */ /* 0x010fe40003f66270 */
[----:B------:R-:W-:Y:S01]  /*31920*/  LOP3.LUT R60, RZ, R60, RZ, 0x33, !PT ;  /* 0x0000003cff3c7212 */ /* 0x000fe200078e33ff */
[----:B------:R-:W-:Y:S01]  /*31930*/  BSSY B3, `(.L_x_5286) ;  /* 0x0000087000037945 */ /* 0x000fe20003800000 */
[----:B------:R-:W-:Y:S01]  /*31940*/  IMAD.IADD R61, R61, 0x1, -R64 ;  /* 0x000000013d3d7824 */ /* 0x000fe200078e0a40 */
[----:B--2---:R-:W-:-:S04]  /*31950*/  SHF.R.S32.HI R13, RZ, 0x1f, R14 ;  /* 0x0000001fff0d7819 */ /* 0x004fc8000001140e */
[----:B------:R-:W-:-:S04]  /*31960*/  LEA.HI R12, R13, R14, RZ, 0x7 ;  /* 0x0000000e0d0c7211 */ /* 0x000fc800078f38ff */
[----:B------:R-:W-:-:S05]  /*31970*/  LOP3.LUT R15, R12, 0xffffff80, RZ, 0xc0, !PT ;  /* 0xffffff800c0f7812 */ /* 0x000fca00078ec0ff */
[----:B------:R-:W-:Y:S02]  /*31980*/  IMAD.IADD R15, R14, 0x1, -R15 ;  /* 0x000000010e0f7824 */ /* 0x000fe400078e0a0f */
[----:B------:R-:W-:Y:S01]  /*31990*/  FMUL.FTZ R25, R25, R11 ;  /* 0x0000000b19197220 */ /* 0x000fe20000410000 */
[----:B------:R-:W-:Y:S02]  /*319a0*/  LEA.HI R18, R13, R14, RZ, 0x2 ;  /* 0x0000000e0d127211 */ /* 0x000fe400078f10ff */
[----:B------:R-:W-:Y:S01]  /*319b0*/  SHF.R.S32.HI R12, RZ, 0x1f, R15 ;  /* 0x0000001fff0c7819 */ /* 0x000fe2000001140f */
[----:B------:R0:W1:Y:S03]  /*319c0*/  MUFU.TANH R63, R25 ;  /* 0x00000019003f7308 */ /* 0x0000660000002400 */
[----:B------:R-:W-:-:S04]  /*319d0*/  LEA.HI R13, R12, R15, RZ, 0x2 ;  /* 0x0000000f0c0d7211 */ /* 0x000fc800078f10ff */
[--C-:B------:R-:W-:Y:S02]  /*319e0*/  SHF.R.S32.HI R19, RZ, 0x1f, R13.reuse ;  /* 0x0000001fff137819 */ /* 0x100fe4000001140d */
[----:B0-----:R-:W-:Y:S02]  /*319f0*/  LOP3.LUT R25, R18, 0xfffffffc, RZ, 0xc0, !PT ;  /* 0xfffffffc12197812 */ /* 0x001fe400078ec0ff */
[----:B------:R-:W-:Y:S02]  /*31a00*/  SHF.R.S32.HI R18, RZ, 0x2, R13 ;  /* 0x00000002ff127819 */ /* 0x000fe4000001140d */
[----:B------:R-:W-:Y:S01]  /*31a10*/  LEA.HI R12, R12, R15, RZ, 0x5 ;  /* 0x0000000f0c0c7211 */ /* 0x000fe200078f28ff */
[----:B------:R-:W-:Y:S01]  /*31a20*/  IMAD.IADD R25, R14, 0x1, -R25 ;  /* 0x000000010e197824 */ /* 0x000fe200078e0a19 */
[----:B------:R-:W-:Y:S02]  /*31a30*/  LEA.HI R19, R19, R18, RZ, 0x3 ;  /* 0x0000001213137211 */ /* 0x000fe400078f18ff */
[----:B------:R-:W-:-:S02]  /*31a40*/  SHF.R.S32.HI R12, RZ, 0x5, R12 ;  /* 0x00000005ff0c7819 */ /* 0x000fc4000001140c */
[----:B------:R-:W-:Y:S02]  /*31a50*/  LEA.HI R14, R25, R25, RZ, 0x1 ;  /* 0x00000019190e7211 */ /* 0x000fe400078f08ff */
[----:B------:R-:W-:Y:S01]  /*31a60*/  LOP3.LUT R19, R19, 0xfffffff8, RZ, 0xc0, !PT ;  /* 0xfffffff813137812 */ /* 0x000fe200078ec0ff */
[----:B---3--:R-:W-:Y:S01]  /*31a70*/  IMAD R12, R21, 0x4, R12 ;  /* 0x00000004150c7824 */ /* 0x008fe200078e020c */
[----:B------:R-:W-:-:S03]  /*31a80*/  LOP3.LUT R14, R14, 0x1ffffffe, RZ, 0xc0, !PT ;  /* 0x1ffffffe0e0e7812 */ /* 0x000fc600078ec0ff */
[----:B------:R-:W-:Y:S02]  /*31a90*/  IMAD.IADD R19, R18, 0x1, -R19 ;  /* 0x0000000112137824 */ /* 0x000fe400078e0a13 */
[----:B------:R-:W-:Y:S02]  /*31aa0*/  IMAD.IADD R14, R25, 0x1, -R14 ;  /* 0x00000001190e7824 */ /* 0x000fe400078e0a0e */
[----:B------:R-:W-:-:S04]  /*31ab0*/  IMAD.U32 R19, R12, 0x10, R19 ;  /* 0x000000100c137824 */ /* 0x000fc800078e0013 */
[----:B------:R-:W-:-:S04]  /*31ac0*/  IMAD R14, R14, 0x8, R19 ;  /* 0x000000080e0e7824 */ /* 0x000fc800078e0213 */
[----:B------:R-:W-:-:S05]  /*31ad0*/  @P2 IMAD.HI.U32 R57, R14, R57, RZ ;  /* 0x000000390e392227 */ /* 0x000fca00078e00ff */
[----:B------:R-:W-:Y:S02]  /*31ae0*/  @P2 SHF.R.U32.HI R14, RZ, R20, R57 ;  /* 0x00000014ff0e2219 */ /* 0x000fe40000011639 */
        /* <DEDUP_REMOVED lines=36> */
[----:B------:R-:W2:Y:S04]  /*31d30*/  MUFU.TANH R24, R24 ;  /* 0x0000001800187308 */ /* 0x000ea80000002400 */
[----:B------:R-:W-:-:S04]  /*31d40*/  IADD3 R13, -R59, R13, R56 ;  /* 0x0000000d3b0d7210 */ /* 0x000fc80007ffe138 */
        /* <DEDUP_REMOVED lines=29> */
[----:B------:R1:W1:Y:S01]  /*31f20*/  MUFU.TANH R19, R11 ;  /* 0x0000000b00137308 */ /* 0x0002620000002400 */
[----:B------:R-:W-:-:S02]  /*31f30*/  IMAD.IADD R58, R13, 0x1, R58 ;  /* 0x000000010d3a7824 */ /* 0x000fc400078e023a */
[----:B------:R-:W-:Y:S02]  /*31f40*/  IMAD.IADD R60, R13, 0x1, R60 ;  /* 0x000000010d3c7824 */ /* 0x000fe400078e023c */
[--C-:B0-----:R-:W-:Y:S02]  /*31f50*/  IMAD.IADD R13, R58, 0x1, R21.reuse ;  /* 0x000000013a0d7824 */ /* 0x101fe400078e0215 */
[----:B------:R-:W-:Y:S01]  /*31f60*/  IMAD.IADD R15, R60, 0x1, R21 ;  /* 0x000000013c0f7824 */ /* 0x000fe200078e0215 */
[----:B--234-:R-:W-:Y:S06]  /*31f70*/  @!P3 BRA `(.L_x_5287) ;  /* 0x000000000088b947 */ /* 0x01cfec0003800000 */
[----:B-1----:R-:W-:Y:S01]  /*31f80*/  IADD3 R11, -R59, R56, R21 ;  /* 0x000000383b0b7210 */ /* 0x002fe20007ffe115 */
[----:B------:R-:W-:Y:S03]  /*31f90*/  BSSY B4, `(.L_x_5288) ;  /* 0x000001c000047945 */ /* 0x000fe60003800000 */
[----:B------:R-:W-:-:S13]  /*31fa0*/  ISETP.GT.AND P2, PT, R11, -0x1, PT ;  /* 0xffffffff0b00780c */ /* 0x000fda0003f44270 */
[----:B------:R-:W-:Y:S05]  /*31fb0*/  @P2 BRA `(.L_x_5289) ;  /* 0x00000000003c2947 */ /* 0x000fea0003800000 */
[----:B------:R-:W-:Y:S01]  /*31fc0*/  ISETP.NE.AND P2, PT, R62, 0x1, PT ;  /* 0x000000013e00780c */ /* 0x000fe20003f45270 */
[----:B------:R-:W-:Y:S01]  /*31fd0*/  BSSY B5, `(.L_x_5290) ;  /* 0x000000b000057945 */ /* 0x000fe20003800000 */
[----:B------:R-:W-:-:S11]  /*31fe0*/  LOP3.LUT R11, RZ, R11, RZ, 0x33, !PT ;  /* 0x0000000bff0b7212 */ /* 0x000fd600078e33ff */
[----:B------:R-:W-:Y:S05]  /*31ff0*/  @!P2 BRA `(.L_x_5291) ;  /* 0x000000000020a947 */ /* 0x000fea0003800000 */
[C---:B------:R-:W-:Y:S02]  /*32000*/  R2UR UR4, R4.reuse ;  /* 0x00000000040472ca */ /* 0x040fe400000e0000 */
[C---:B------:R-:W-:Y:S02]  /*32010*/  R2UR UR5, R5.reuse ;  /* 0x00000000050572ca */ /* 0x040fe400000e0000 */
[----:B------:R-:W-:Y:S02]  /*32020*/  R2UR UR6, R4 ;  /* 0x00000000040672ca */ /* 0x000fe400000e0000 */
[----:B------:R-:W-:-:S09]  /*32030*/  R2UR UR7, R5 ;  /* 0x00000000050772ca */ /* 0x000fd200000e0000 */
[----:B------:R-:W2:Y:S04]  /*32040*/  LD.E R18, desc[UR4][R8.64+0x1c] ;  /* 0x00001c0408127980 */ /* 0x000ea8000c101900 */
[----:B------:R-:W3:Y:S01]  /*32050*/  LD.E R20, desc[UR6][R8.64+0x20] ;  /* 0x0000200608147980 */ /* 0x000ee2000c101900 */
[----:B--2---:R-:W-:-:S05]  /*32060*/  IMAD.HI.U32 R11, R11, R18, RZ ;  /* 0x000000120b0b7227 */ /* 0x004fca00078e00ff */
[----:B---3--:R-:W-:-:S07]  /*32070*/  SHF.R.U32.HI R11, RZ, R20, R11 ;  /* 0x00000014ff0b7219 */ /* 0x008fce000001160b */
.L_x_5291:
[----:B------:R-:W-:Y:S05]  /*32080*/  BSYNC B5 ;  /* 0x0000000000057941 */ /* 0x000fea0003800000 */
.L_x_5290:
[----:B------:R-:W-:Y:S01]  /*32090*/  LOP3.LUT R11, RZ, R11, RZ, 0x33, !PT ;  /* 0x0000000bff0b7212 */ /* 0x000fe200078e33ff */
[----:B------:R-:W-:Y:S06]  /*320a0*/  BRA `(.L_x_5292) ;  /* 0x0000000000287947 */ /* 0x000fec0003800000 */
.L_x_5289:
[----:B------:R-:W-:-:S13]  /*320b0*/  ISETP.NE.AND P2, PT, R62, 0x1, PT ;  /* 0x000000013e00780c */ /* 0x000fda0003f45270 */
        /* <DEDUP_REMOVED lines=9> */
.L_x_5292:
[----:B------:R-:W-:Y:S05]  /*32150*/  BSYNC B4 ;  /* 0x0000000000047941 */ /* 0x000fea0003800000 */
.L_x_5288:
[----:B------:R-:W-:-:S04]  /*32160*/  IMAD R11, R62, R11, -R64 ;  /* 0x0000000b3e0b7224 */ /* 0x000fc800078e0a40 */
[----:B------:R-:W-:-:S05]  /*32170*/  IMAD R18, R12, -0x2, R11 ;  /* 0xfffffffe0c127824 */ /* 0x000fca00078e020b */
[----:B------:R-:W-:Y:S02]  /*32180*/  VIMNMX R15, R15, R18, !PT ;  /* 0x000000120f0f7248 */ /* 0x000fe40007fe0100 */
[----:B------:R-:W-:-:S07]  /*32190*/  VIADDMNMX R13, R18, R62, R13, PT ;  /* 0x0000003e120d7246 */ /* 0x000fce000380010d */
.L_x_5287:
[----:B------:R-:W-:Y:S05]  /*321a0*/  BSYNC B3 ;  /* 0x0000000000037941 */ /* 0x000fea0003800000 */
.L_x_5286:
[C---:B------:R-:W-:Y:S01]  /*321b0*/  ISETP.GE.AND P3, PT, R61.reuse, 0x9, PT ;  /* 0x000000093d00780c */ /* 0x040fe20003f66270 */
[----:B------:R-:W-:Y:S01]  /*321c0*/  BSSY B3, `(.L_x_5293) ;  /* 0x0000073000037945 */ /* 0x000fe20003800000 */
[----:B------:R-:W-:Y:S02]  /*321d0*/  ISETP.GE.AND P2, PT, R61, 0x2, PT ;  /* 0x000000023d00780c */ /* 0x000fe40003f46270 */
[C---:B------:R-:W-:Y:S02]  /*321e0*/  ISETP.GT.AND P4, PT, R15.reuse, 0x8, !P3 ;  /* 0x000000080f00780c */ /* 0x040fe40005f84270 */
[----:B------:R-:W-:Y:S02]  /*321f0*/  ISETP.GT.AND P5, PT, R15, 0x1, !P2 ;  /* 0x000000010f00780c */ /* 0x000fe400057a4270 */
[----:B------:R-:W-:Y:S02]  /*32200*/  ISETP.LT.OR P4, PT, R13, 0x9, P4 ;  /* 0x000000090d00780c */ /* 0x000fe40002781670 */
[----:B------:R-:W-:-:S02]  /*32210*/  ISETP.GE.AND P6, PT, R61, 0xa, PT ;  /* 0x0000000a3d00780c */ /* 0x000fc40003fc6270 */
[----:B------:R-:W-:Y:S02]  /*32220*/  FSEL R57, R28, -INF , !P4 ;  /* 0xff8000001c397808 */ /* 0x000fe40006000000 */
[----:B------:R-:W-:Y:S02]  /*32230*/  ISETP.LT.OR P5, PT, R13, 0x2, P5 ;  /* 0x000000020d00780c */ /* 0x000fe40002fa1670 */
[----:B------:R-:W-:Y:S02]  /*32240*/  ISETP.GT.AND P4, PT, R15, 0x9, !P6 ;  /* 0x000000090f00780c */ /* 0x000fe40007784270 */
[----:B-1----:R-:W-:Y:S02]  /*32250*/  FSEL R63, R63, -INF , !P5 ;  /* 0xff8000003f3f7808 */ /* 0x002fe40006800000 */
        /* <DEDUP_REMOVED lines=63> */
[----:B------:R-:W-:Y:S02]  /*32650*/  ISETP.GT.AND P6, PT, R15, 0x39, !P6 ;  /* 0x000000390f00780c */ /* 0x000fe400077c4270 */
[----:B------:R-:W0:Y:S02]  /*32660*/  SHFL.IDX PT, R15, R14, 0x1, 0x1c1f ;  /* 0x003c1f000e0f7f89 */ /* 0x000e2400000e0000 */
[----:B------:R-:W-:-:S04]  /*32670*/  ISETP.LT.OR P6, PT, R13, 0x3a, P6 ;  /* 0x0000003a0d00780c */ /* 0x000fc800037c1670 */
[----:B------:R-:W-:Y:S02]  /*32680*/  FSEL R53, R53, -INF , !P6 ;  /* 0xff80000035357808 */ /* 0x000fe40007000000 */
[----:B------:R-:W-:Y:S01]  /*32690*/  ISETP.GE.AND P6, PT, R62, 0x1, PT ;  /* 0x000000013e00780c */ /* 0x000fe20003fc6270 */
[--C-:B0-----:R-:W-:Y:S02]  /*326a0*/  IMAD.IADD R11, R58, 0x1, R15.reuse ;  /* 0x000000013a0b7824 */ /* 0x101fe400078e020f */
[----:B------:R-:W-:-:S10]  /*326b0*/  IMAD.IADD R13, R60, 0x1, R15 ;  /* 0x000000013c0d7824 */ /* 0x000fd400078e020f */
[----:B------:R-:W-:Y:S05]  /*326c0*/  @!P6 BRA `(.L_x_5294) ;  /* 0x000000000088e947 */ /* 0x000fea0003800000 */
[----:B------:R-:W-:Y:S01]  /*326d0*/  IADD3 R59, -R59, R56, R15 ;  /* 0x000000383b3b7210 */ /* 0x000fe20007ffe10f */
        /* <DEDUP_REMOVED lines=15> */
.L_x_5298:
[----:B------:R-:W-:Y:S05]  /*327d0*/  BSYNC B5 ;  /* 0x0000000000057941 */ /* 0x000fea0003800000 */
.L_x_5297:
[----:B------:R-:W-:Y:S01]  /*327e0*/  LOP3.LUT R59, RZ, R59, RZ, 0x33, !PT ;  /* 0x0000003bff3b7212 */ /* 0x000fe200078e33ff */
[----:B------:R-:W-:Y:S06]  /*327f0*/  BRA `(.L_x_5299) ;  /* 0x0000000000287947 */ /* 0x000fec0003800000 */
.L_x_5296:
        /* <DEDUP_REMOVED lines=10> */
.L_x_5299:
[----:B------:R-:W-:Y:S05]  /*328a0*/  BSYNC B4 ;  /* 0x0000000000047941 */ /* 0x000fea0003800000 */
.L_x_5295:
[----:B------:R-:W-:-:S04]  /*328b0*/  IMAD R59, R62, R59, -R64 ;  /* 0x0000003b3e3b7224 */ /* 0x000fc800078e0a40 */
[----:B------:R-:W-:-:S05]  /*328c0*/  IMAD R12, R12, -0x2, R59 ;  /* 0xfffffffe0c0c7824 */ /* 0x000fca00078e023b */
[----:B------:R-:W-:Y:S02]  /*328d0*/  VIADDMNMX R11, R12, R62, R11, PT ;  /* 0x0000003e0c0b7246 */ /* 0x000fe4000380010b */
[----:B------:R-:W-:-:S07]  /*328e0*/  VIMNMX R13, R13, R12, !PT ;  /* 0x0000000c0d0d7248 */ /* 0x000fce0007fe0100 */
.L_x_5294:
[----:B------:R-:W-:Y:S05]  /*328f0*/  BSYNC B3 ;  /* 0x0000000000037941 */ /* 0x000fea0003800000 */
.L_x_5293:
[----:B------:R-:W2:Y:S01]  /*32900*/  LDL.64 R8, [R7+0x70] ;  /* 0x0000700007087983 */ /* 0x000ea20000100a00 */
[----:B------:R-:W-:Y:S02]  /*32910*/  R2UR UR4, R4 ;  /* 0x00000000040472ca */ /* 0x000fe400000e0000 */
[----:B------:R-:W-:Y:S02]  /*32920*/  R2UR UR5, R5 ;  /* 0x00000000050572ca */ /* 0x000fe400000e0000 */
[C---:B------:R-:W-:Y:S02]  /*32930*/  ISETP.GT.AND P2, PT, R13.reuse, 0x1, !P2 ;  /* 0x000000010d00780c */ /* 0x040fe40005744270 */
[----:B------:R-:W-:Y:S02]  /*32940*/  ISETP.GT.AND P3, PT, R13, 0x8, !P3 ;  /* 0x000000080d00780c */ /* 0x000fe40005f64270 */
[C---:B------:R-:W-:Y:S02]  /*32950*/  ISETP.LT.OR P2, PT, R11.reuse, 0x2, P2 ;  /* 0x000000020b00780c */ /* 0x040fe40001741670 */
[----:B------:R-:W-:-:S02]  /*32960*/  ISETP.LT.OR P3, PT, R11, 0x9, P3 ;  /* 0x000000090b00780c */ /* 0x000fc40001f61670 */
[----:B------:R-:W-:Y:S02]  /*32970*/  FSEL R27, R27, -INF , !P2 ;  /* 0xff8000001b1b7808 */ /* 0x000fe40005000000 */
[----:B------:R-:W-:Y:S02]  /*32980*/  ISETP.NE.AND P2, PT, R21, RZ, PT ;  /* 0x000000ff1500720c */ /* 0x000fe40003f45270 */
[----:B------:R-:W-:Y:S02]  /*32990*/  FSEL R59, R30, -INF , !P3 ;  /* 0xff8000001e3b7808 */ /* 0x000fe40005800000 */
[----:B------:R-:W-:Y:S02]  /*329a0*/  ISETP.GT.AND P2, PT, R13, 0x9, !P2 ;  /* 0x000000090d00780c */ /* 0x000fe40005744270 */
[----:B------:R-:W-:Y:S02]  /*329b0*/  ISETP.NE.AND P3, PT, R36, RZ, PT ;  /* 0x000000ff2400720c */ /* 0x000fe40003f65270 */
[----:B------:R-:W-:-:S02]  /*329c0*/  ISETP.LT.OR P2, PT, R11, 0xa, P2 ;  /* 0x0000000a0b00780c */ /* 0x000fc40001741670 */
[----:B------:R-:W-:Y:S02]  /*329d0*/  ISETP.NE.AND P6, PT, R40, RZ, PT ;  /* 0x000000ff2800720c */ /* 0x000fe40003fc5270 */
        /* <DEDUP_REMOVED lines=17> */
[----:B------:R-:W-:-:S04]  /*32af0*/  ISETP.NE.AND P2, PT, R55, RZ, PT ;  /* 0x000000ff3700720c */ /* 0x000fc80003f45270 */
[----:B------:R-:W-:-:S04]  /*32b00*/  ISETP.GT.AND P2, PT, R13, 0x20, !P2 ;  /* 0x000000200d00780c */ /* 0x000fc80005744270 */
[----:B------:R-:W-:-:S04]  /*32b10*/  ISETP.LT.OR P2, PT, R11, 0x21, P2 ;  /* 0x000000210b00780c */ /* 0x000fc80001741670 */
[----:B------:R-:W-:Y:S02]  /*32b20*/  FSEL R85, R42, -INF , !P2 ;  /* 0xff8000002a557808 */ /* 0x000fe40005000000 */
[----:B------:R-:W-:Y:S01]  /*32b30*/  ISETP.GT.AND P2, PT, R13, 0x21, !P6 ;  /* 0x000000210d00780c */ /* 0x000fe20007744270 */
[----:B--2---:R-:W2:Y:S03]  /*32b40*/  LD.E.64 R14, desc[UR4][R8.64] ;  /* 0x00000004080e7980 */ /* 0x004ea6000c101b00 */
[----:B------:R-:W-:Y:S02]  /*32b50*/  ISETP.LT.OR P2, PT, R11, 0x22, P2 ;  /* 0x000000220b00780c */ /* 0x000fe40001741670 */
[----:B------:R-:W-:Y:S02]  /*32b60*/  ISETP.GT.AND P3, PT, R13, 0x30, !P3 ;  /* 0x000000300d00780c */ /* 0x000fe40005f64270 */
[----:B------:R-:W-:-:S02]  /*32b70*/  FSEL R87, R43, -INF , !P2 ;  /* 0xff8000002b577808 */ /* 0x000fc40005000000 */
[----:B------:R-:W-:Y:S02]  /*32b80*/  ISETP.NE.AND P2, PT, R66, RZ, PT ;  /* 0x000000ff4200720c */ /* 0x000fe40003f45270 */
[C---:B------:R-:W-:Y:S02]  /*32b90*/  ISETP.GT.AND P4, PT, R13.reuse, 0x31, !P4 ;  /* 0x000000310d00780c */ /* 0x040fe40006784270 */
[----:B------:R-:W-:Y:S02]  /*32ba0*/  ISETP.GT.AND P2, PT, R13, 0x28, !P2 ;  /* 0x000000280d00780c */ /* 0x000fe40005744270 */
[----:B------:R-:W-:Y:S02]  /*32bb0*/  ISETP.NE.AND P6, PT, R24, RZ, PT ;  /* 0x000000ff1800720c */ /* 0x000fe40003fc5270 */
[----:B------:R-:W-:-:S04]  /*32bc0*/  ISETP.LT.OR P2, PT, R11, 0x29, P2 ;  /* 0x000000290b00780c */ /* 0x000fc80001741670 */
[----:B------:R-:W-:Y:S02]  /*32bd0*/  FSEL R89, R46, -INF , !P2 ;  /* 0xff8000002e597808 */ /* 0x000fe40005000000 */
[----:B------:R-:W-:Y:S02]  /*32be0*/  ISETP.NE.AND P2, PT, R20, RZ, PT ;  /* 0x000000ff1400720c */ /* 0x000fe40003f45270 */
[----:B------:R-:W-:Y:S01]  /*32bf0*/  ISETP.LT.OR P3, PT, R11, 0x31, P3 ;  /* 0x000000310b00780c */ /* 0x000fe20001f61670 */
[----:B------:R-:W3:Y:S01]  /*32c00*/  LD.E R20, desc[UR4][R8.64+0x10] ;  /* 0x0000100408147980 */ /* 0x000ee2000c101900 */
[----:B------:R-:W-:-:S04]  /*32c10*/  ISETP.GT.AND P2, PT, R13, RZ, !P2 ;  /* 0x000000ff0d00720c */ /* 0x000fc80005744270 */
[----:B------:R-:W-:-:S04]  /*32c20*/  ISETP.LT.OR P2, PT, R11, 0x1, P2 ;  /* 0x000000010b00780c */ /* 0x000fc80001741670 */
[----:B------:R-:W-:Y:S02]  /*32c30*/  FSEL R39, R26, -INF , !P2 ;  /* 0xff8000001a277808 */ /* 0x000fe40005000000 */
[----:B------:R-:W-:-:S04]  /*32c40*/  ISETP.NE.AND P2, PT, R44, RZ, PT ;  /* 0x000000ff2c00720c */ /* 0x000fc80003f45270 */
[----:B------:R-:W-:-:S04]  /*32c50*/  ISETP.GT.AND P2, PT, R13, 0x29, !P2 ;  /* 0x000000290d00780c */ /* 0x000fc80005744270 */
[----:B------:R-:W-:-:S04]  /*32c60*/  ISETP.LT.OR P2, PT, R11, 0x2a, P2 ;  /* 0x0000002a0b00780c */ /* 0x000fc80001741670 */
[----:B------:R-:W-:Y:S02]  /*32c70*/  FSEL R91, R47, -INF , !P2 ;  /* 0xff8000002f5b7808 */ /* 0x000fe40005000000 */
[----:B------:R-:W-:Y:S02]  /*32c80*/  ISETP.GT.AND P5, PT, R13, 0x38, !P5 ;  /* 0x000000380d00780c */ /* 0x000fe40006fa4270 */
[----:B------:R-:W-:Y:S02]  /*32c90*/  ISETP.LT.OR P4, PT, R11, 0x32, P4 ;  /* 0x000000320b00780c */ /* 0x000fe40002781670 */
[----:B------:R-:W-:Y:S02]  /*32ca0*/  FSEL R93, R50, -INF , !P3 ;  /* 0xff800000325d7808 */ /* 0x000fe40005800000 */
[----:B------:R-:W-:Y:S02]  /*32cb0*/  ISETP.GT.AND P6, PT, R13, 0x39, !P6 ;  /* 0x000000390d00780c */ /* 0x000fe400077c4270 */
[----:B------:R-:W-:-:S02]  /*32cc0*/  ISETP.LT.OR P5, PT, R11, 0x39, P5 ;  /* 0x000000390b00780c */ /* 0x000fc40002fa1670 */
[----:B------:R-:W-:Y:S02]  /*32cd0*/  FSEL R95, R51, -INF , !P4 ;  /* 0xff800000335f7808 */ /* 0x000fe40006000000 */
[----:B------:R-:W-:Y:S02]  /*32ce0*/  ISETP.LT.OR P6, PT, R11, 0x3a, P6 ;  /* 0x0000003a0b00780c */ /* 0x000fe400037c1670 */
[----:B------:R-:W-:Y:S02]  /*32cf0*/  FSEL R97, R54, -INF , !P5 ;  /* 0xff80000036617808 */ /* 0x000fe40006800000 */
[----:B------:R-:W-:Y:S02]  /*32d00*/  R2UR UR6, R4 ;  /* 0x00000000040672ca */ /* 0x000fe400000e0000 */
[----:B------:R-:W-:Y:S02]  /*32d10*/  R2UR UR7, R5 ;  /* 0x00000000050772ca */ /* 0x000fe400000e0000 */
[----:B------:R-:W-:-:S11]  /*32d20*/  FSEL R99, R19, -INF , !P6 ;  /* 0xff80000013637808 */ /* 0x000fd60007000000 */
[----:B------:R-:W4:Y:S01]  /*32d30*/  LD.E R25, desc[UR6][R8.64+0x14] ;  /* 0x0000140608197980 */ /* 0x000f22000c101900 */
[----:B--2---:R-:W-:Y:S02]  /*32d40*/  FMNMX.FTZ R12, R29, R14, !PT ;  /* 0x0000000e1d0c7209 */ /* 0x004fe40007810000 */
[----:B------:R-:W-:Y:S02]  /*32d50*/  FMNMX.FTZ R18, R39, R15, !PT ;  /* 0x0000000f27127209 */ /* 0x000fe40007810000 */
[----:B------:R-:W-:Y:S02]  /*32d60*/  FMNMX.FTZ R12, R63, R12, !PT ;  /* 0x0000000c3f0c7209 */ /* 0x000fe40007810000 */
[----:B------:R-:W-:Y:S02]  /*32d70*/  FMNMX.FTZ R18, R27, R18, !PT ;  /* 0x000000121b127209 */ /* 0x000fe40007810000 */
[----:B------:R-:W-:Y:S02]  /*32d80*/  FMNMX.FTZ R12, R57, R12, !PT ;  /* 0x0000000c390c7209 */ /* 0x000fe40007810000 */
[----:B------:R-:W-:-:S02]  /*32d90*/  FMNMX.FTZ R18, R59, R18, !PT ;  /* 0x000000123b127209 */ /* 0x000fc40007810000 */
[----:B------:R-:W-:Y:S02]  /*32da0*/  FMNMX.FTZ R12, R65, R12, !PT ;  /* 0x0000000c410c7209 */ /* 0x000fe40007810000 */
        /* <DEDUP_REMOVED lines=24> */
[----:B------:R-:W-:-:S03]  /*32f30*/  FMNMX.FTZ R13, R99, R18, !PT ;  /* 0x00000012630d7209 */ /* 0x000fc60007810000 */
[----:B------:R-:W0:Y:S04]  /*32f40*/  SHFL.BFLY PT, R11, R12, 0x2, 0x1f ;  /* 0x0c401f000c0b7f89 */ /* 0x000e2800000e0000 */
[----:B------:R-:W-:Y:S04]  /*32f50*/  ST.E.64 desc[UR4][R8.64], R12 ;  /* 0x0000000c08007985 */ /* 0x000fe8000c101b04 */
[----:B------:R-:W2:Y:S01]  /*32f60*/  LD.E R26, desc[UR6][R8.64+0x4] ;  /* 0x00000406081a7980 */ /* 0x000ea2000c101900 */
[----:B0-----:R-:W-:-:S05]  /*32f70*/  FMNMX.FTZ R11, R12, R11, !PT ;  /* 0x0000000b0c0b7209 */ /* 0x001fca0007810000 */
[----:B------:R-:W0:Y:S02]  /*32f80*/  SHFL.BFLY PT, R18, R11, 0x1, 0x1f ;  /* 0x0c201f000b127f89 */ /* 0x000e2400000e0000 */
[----:B0-----:R-:W-:Y:S02]  /*32f90*/  FMNMX.FTZ R19, R11, R18, !PT ;  /* 0x000000120b137209 */ /* 0x001fe40007810000 */
[----:B------:R-:W5:Y:S04]  /*32fa0*/  LD.E R18, desc[UR4][R8.64+0x20] ;  /* 0x0000200408127980 */ /* 0x000f68000c101900 */
[----:B------:R-:W-:Y:S04]  /*32fb0*/  ST.E desc[UR4][R8.64], R19 ;  /* 0x0000001308007985 */ /* 0x000fe8000c101904 */
[----:B------:R-:W3:Y:S01]  /*32fc0*/  LD.E R21, desc[UR6][R8.64] ;  /* 0x0000000608157980 */ /* 0x000ee2000c101900 */
[----:B------:R-:W-:-:S02]  /*32fd0*/  R2UR UR8, R4 ;  /* 0x00000000040872ca */ /* 0x000fc400000e0000 */
[----:B------:R-:W-:Y:S01]  /*32fe0*/  R2UR UR9, R5 ;  /* 0x00000000050972ca */ /* 0x000fe200000e0000 */
[----:B--2---:R-:W0:Y:S02]  /*32ff0*/  SHFL.BFLY PT, R11, R26, 0x2, 0x1f ;  /* 0x0c401f001a0b7f89 */ /* 0x004e2400000e0000 */
[----:B0-----:R-:W-:-:S05]  /*33000*/  FMNMX.FTZ R12, R11, R26, !PT ;  /* 0x0000001a0b0c7209 */ /* 0x001fca0007810000 */
[----:B------:R-:W0:Y:S02]  /*33010*/  SHFL.BFLY PT, R11, R12, 0x1, 0x1f ;  /* 0x0c201f000c0b7f89 */ /* 0x000e2400000e0000 */
[----:B0-----:R-:W-:Y:S02]  /*33020*/  FMNMX.FTZ R13, R12, R11, !PT ;  /* 0x0000000b0c0d7209 */ /* 0x001fe40007810000 */
[----:B---3--:R-:W-:Y:S02]  /*33030*/  FSETP.NEU.FTZ.AND P2, PT, R21, -INF , PT ;  /* 0xff8000001500780b */ /* 0x008fe40003f5d000 */
[----:B------:R-:W-:Y:S02]  /*33040*/  FSETP.NEU.FTZ.AND P3, PT, R13, -INF , PT ;  /* 0xff8000000d00780b */ /* 0x000fe40003f7d000 */
[----:B------:R-:W-:Y:S02]  /*33050*/  FSEL R11, R21, RZ, P2 ;  /* 0x000000ff150b7208 */ /* 0x000fe40001000000 */
[----:B------:R-:W-:-:S03]  /*33060*/  FSEL R24, R13, RZ, P3 ;  /* 0x000000ff0d187208 */ /* 0x000fc60001800000 */
[----:B------:R-:W-:Y:S02]  /*33070*/  FADD.FTZ R11, R14, -R11 ;  /* 0x8000000b0e0b7221 */ /* 0x000fe40000010000 */
[----:B------:R-:W-:Y:S02]  /*33080*/  FADD.FTZ R15, R15, -R24 ;  /* 0x800000180f0f7221 */ /* 0x000fe40000010000 */
[----:B-----5:R-:W-:Y:S02]  /*33090*/  FMUL.FTZ R11, R11, R18 ;  /* 0x000000120b0b7220 */ /* 0x020fe40000410000 */
[----:B------:R-:W-:-:S04]  /*330a0*/  FMUL.FTZ R18, R18, R15 ;  /* 0x0000000f12127220 */ /* 0x000fc80000410000 */
[----:B------:R-:W0:Y:S08]  /*330b0*/  MUFU.EX2 R11, R11 ;  /* 0x0000000b000b7308 */ /* 0x000e300000000800 */
[----:B------:R-:W4:Y:S01]  /*330c0*/  MUFU.EX2 R12, R18 ;  /* 0x00000012000c7308 */ /* 0x000f220000000800 */
[----:B------:R1:W-:Y:S01]  /*330d0*/  ST.E desc[UR4][R8.64+0x4], R13 ;  /* 0x0000040d08007985 */ /* 0x0003e2000c101904 */
[----:B0-----:R-:W-:Y:S01]  /*330e0*/  FMUL.FTZ R21, R11, R20 ;  /* 0x000000140b157220 */ /* 0x001fe20000410000 */
[----:B----4-:R-:W-:-:S04]  /*330f0*/  FMUL.FTZ R25, R12, R25 ;  /* 0x000000190c197220 */ /* 0x010fc80000410000 */
[----:B------:R1:W-:Y:S04]  /*33100*/  ST.E desc[UR6][R8.64+0x10], R21 ;  /* 0x0000101508007985 */ /* 0x0003e8000c101906 */
[----:B------:R1:W-:Y:S04]  /*33110*/  ST.E desc[UR8][R8.64+0x14], R25 ;  /* 0x0000141908007985 */ /* 0x0003e8000c101908 */
[----:B------:R-:W2:Y:S04]  /*33120*/  LDL.64 R14, [R7+0x78] ;  /* 0x00007800070e7983 */ /* 0x000ea80000100a00 */
[----:B--2---:R-:W2:Y:S04]  /*33130*/  LD.E.64 R18, desc[UR4][R14.64] ;  /* 0x000000040e127980 */ /* 0x004ea8000c101b00 */
[----:B--2---:R-:W2:Y:S01]  /*33140*/  LD.E R20, desc[UR4][R18.64+0x4] ;  /* 0x0000040412147980 */ /* 0x004ea2000c101900 */
[----:B------:R-:W-:Y:S01]  /*33150*/  BSSY B3, `(.L_x_5300) ;  /* 0x0000010000037945 */ /* 0x000fe20003800000 */
[----:B--2---:R-:W-:-:S13]  /*33160*/  ISETP.NE.AND P2, PT, R20, RZ, PT ;  /* 0x000000ff1400720c */ /* 0x004fda0003f45270 */
[----:B-1----:R-:W-:Y:S05]  /*33170*/  @P2 BRA `(.L_x_5301) ;  /* 0x0000000000342947 */ /* 0x002fea0003800000 */
[----:B------:R-:W-:Y:S02]  /*33180*/  R2UR UR4, R4 ;  /* 0x00000000040472ca */ /* 0x000fe400000e0000 */
[----:B------:R-:W-:-:S13]  /*33190*/  R2UR UR5, R5 ;  /* 0x00000000050572ca */ /* 0x000fda00000e0000 */
[----:B------:R-:W2:Y:S01]  /*331a0*/  LD.E.64 R8, desc[UR4][R14.64+0x8] ;  /* 0x000008040e087980 */ /* 0x000ea2000c101b00 */
[----:B------:R-:W-:Y:S02]  /*331b0*/  R2UR UR6, R4 ;  /* 0x00000000040672ca */ /* 0x000fe400000e0000 */
[----:B------:R-:W-:Y:S01]  /*331c0*/  R2UR UR7, R5 ;  /* 0x00000000050772ca */ /* 0x000fe200000e0000 */
[----:B------:R-:W3:-:S12]  /*331d0*/  LD.E R19, desc[UR4][R18.64] ;  /* 0x0000000412137980 */ /* 0x000ed8000c101900 */
[----:B--2---:R-:W2:Y:S01]  /*331e0*/  LD.E.64 R8, desc[UR6][R8.64] ;  /* 0x0000000608087980 */ /* 0x004ea2000c101b00 */
[----:B---3--:R-:W-:-:S04]  /*331f0*/  IMAD R21, R10, 0x40, R19 ;  /* 0x000000400a157824 */ /* 0x008fc800078e0213 */
[----:B--2---:R-:W-:-:S05]  /*33200*/  IMAD.WIDE R20, R21, 0x4, R8 ;  /* 0x0000000415147825 */ /* 0x004fca00078e0208 */
[----:B------:R0:W-:Y:S04]  /*33210*/  ST.E desc[UR4][R20.64], R11 ;  /* 0x0000000b14007985 */ /* 0x0001e8000c101904 */
[----:B------:R-:W2:Y:S04]  /*33220*/  LD.E.64 R18, desc[UR6][R14.64] ;  /* 0x000000060e127980 */ /* 0x000ea8000c101b00 */
[----:B--2---:R-:W2:Y:S02]  /*33230*/  LD.E R13, desc[UR4][R18.64+0x4] ;  /* 0x00000404120d7980 */ /* 0x004ea4000c101900 */
[----:B0-2---:R-:W-:-:S13]  /*33240*/  ISETP.NE.AND P2, PT, R13, RZ, PT ;  /* 0x000000ff0d00720c */ /* 0x005fda0003f45270 */
.L_x_5301:
[----:B------:R-:W-:Y:S05]  /*33250*/  BSYNC B3 ;  /* 0x0000000000037941 */ /* 0x000fea0003800000 */
.L_x_5300:
[----:B------:R-:W-:Y:S04]  /*33260*/  BSSY B3, `(.L_x_5302) ;  /* 0x000000d000037945 */ /* 0x000fe80003800000 */
[----:B------:R-:W-:Y:S05]  /*33270*/  @P2 BRA `(.L_x_5303) ;  /* 0x00000000002c2947 */ /* 0x000fea0003800000 */
        /* <DEDUP_REMOVED lines=8> */
[----:B------:R-:W-:-:S04]  /*33300*/  VIADD R13, R10, 0x8 ;  /* 0x000000080a0d7836 */ /* 0x000fc80000000000 */
[----:B--2---:R-:W-:-:S05]  /*33310*/  IMAD.WIDE R8, R13, 0x4, R8 ;  /* 0x000000040d087825 */ /* 0x004fca00078e0208 */
[----:B------:R0:W-:Y:S02]  /*33320*/  ST.E desc[UR4][R8.64], R12 ;  /* 0x0000000c08007985 */ /* 0x0001e4000c101904 */
.L_x_5303:
[----:B------:R-:W-:Y:S05]  /*33330*/  BSYNC B3 ;  /* 0x0000000000037941 */ /* 0x000fea0003800000 */
.L_x_5302:
[----:B0-----:R-:W2:Y:S01]  /*33340*/  LDL.64 R8, [R7+0x70] ;  /* 0x0000700007087983 */ /* 0x001ea20000100a00 */
[C---:B------:R-:W-:Y:S02]  /*33350*/  R2UR UR4, R4.reuse ;  /* 0x00000000040472ca */ /* 0x040fe400000e0000 */
[C---:B------:R-:W-:Y:S02]  /*33360*/  R2UR UR5, R5.reuse ;  /* 0x00000000050572ca */ /* 0x040fe400000e0000 */
[C---:B------:R-:W-:Y:S02]  /*33370*/  R2UR UR6, R4.reuse ;  /* 0x00000000040672ca */ /* 0x040fe400000e0000 */
[C---:B------:R-:W-:Y:S02]  /*33380*/  R2UR UR7, R5.reuse ;  /* 0x00000000050772ca */ /* 0x040fe400000e0000 */
[----:B------:R-:W-:Y:S02]  /*33390*/  R2UR UR8, R4 ;  /* 0x00000000040872ca */ /* 0x000fe400000e0000 */
[----:B------:R-:W-:-:S05]  /*333a0*/  R2UR UR9, R5 ;  /* 0x00000000050972ca */ /* 0x000fca00000e0000 */
[----:B--2---:R-:W2:Y:S04]  /*333b0*/  LD.E R10, desc[UR4][R8.64] ;  /* 0x00000004080a7980 */ /* 0x004ea8000c101900 */
[----:B------:R-:W3:Y:S04]  /*333c0*/  LD.E R13, desc[UR6][R8.64+0x20] ;  /* 0x00002006080d7980 */ /* 0x000ee8000c101900 */
[----:B------:R-:W4:Y:S04]  /*333d0*/  LD.E R18, desc[UR8][R8.64+0x4] ;  /* 0x0000040808127980 */ /* 0x000f28000c101900 */
[----:B------:R-:W5:Y:S04]  /*333e0*/  LD.E R55, desc[UR4][R8.64+0x10] ;  /* 0x0000100408377980 */ /* 0x000f68000c101900 */
[----:B------:R-:W5:Y:S01]  /*333f0*/  LD.E R54, desc[UR6][R8.64+0x14] ;  /* 0x0000140608367980 */ /* 0x000f62000c101900 */
[C---:B--2---:R-:W-:Y:S01]  /*33400*/  FSETP.NEU.FTZ.AND P2, PT, R10.reuse, -INF , PT ;  /* 0xff8000000a00780b */ /* 0x044fe20003f5d000 */
[----:B---3--:R-:W-:Y:S01]  /*33410*/  FMUL.FTZ R14, R10, R13 ;  /* 0x0000000d0a0e7220 */ /* 0x008fe20000410000 */
[----:B----4-:R-:W-:Y:S01]  /*33420*/  FSETP.NEU.FTZ.AND P3, PT, R18, -INF , PT ;  /* 0xff8000001200780b */ /* 0x010fe20003f7d000 */
[----:B------:R-:W-:-:S03]  /*33430*/  FMUL.FTZ R18, R13, R18 ;  /* 0x000000120d127220 */ /* 0x000fc60000410000 */
[----:B------:R-:W-:Y:S02]  /*33440*/  FSEL R14, R14, RZ, P2 ;  /* 0x000000ff0e0e7208 */ /* 0x000fe40001000000 */
[----:B------:R-:W-:-:S03]  /*33450*/  FSEL R38, R18, RZ, P3 ;  /* 0x000000ff12267208 */ /* 0x000fc60001800000 */
[-CC-:B------:R-:W-:Y:S01]  /*33460*/  FFMA.FTZ R10, R29, R13.reuse, -R14.reuse ;  /* 0x0000000d1d0a7223 */ /* 0x180fe2000001080e */
[-CC-:B------:R-:W-:Y:S01]  /*33470*/  FFMA.FTZ R21, R33, R13.reuse, -R14.reuse ;  /* 0x0000000d21157223 */ /* 0x180fe2000001080e */
[-CC-:B------:R-:W-:Y:S01]  /*33480*/  FFMA.FTZ R15, R63, R13.reuse, -R14.reuse ;  /* 0x0000000d3f0f7223 */ /* 0x180fe2000001080e */
[-C--:B------:R-:W-:Y:S01]  /*33490*/  FFMA.FTZ R18, R57, R13.reuse, -R14 ;  /* 0x0000000d39127223 */ /* 0x080fe2000001080e */
[-CC-:B------:R-:W-:Y:S01]  /*334a0*/  FFMA.FTZ R39, R39, R13.reuse, -R38.reuse ;  /* 0x0000000d27277223 */ /* 0x180fe20000010826 */
[-C--:B------:R-:W-:Y:S01]  /*334b0*/  FFMA.FTZ R40, R27, R13.reuse, -R38 ;  /* 0x0000000d1b287223 */ /* 0x080fe20000010826 */
        /* <DEDUP_REMOVED lines=12> */
[-C--:B------:R-:W-:Y:S01]  /*33580*/  FFMA.FTZ R14, R53, R13.reuse, -R14 ;  /* 0x0000000d350e7223 */ /* 0x080fe2000001080e */
[-CC-:B------:R-:W-:Y:S01]  /*33590*/  FFMA.FTZ R41, R59, R13.reuse, -R38.reuse ;  /* 0x0000000d3b297223 */ /* 0x180fe20000010826 */
[-CC-:B------:R-:W-:Y:S01]  /*335a0*/  FFMA.FTZ R42, R31, R13.reuse, -R38.reuse ;  /* 0x0000000d1f2a7223 */ /* 0x180fe20000010826 */
[-CC-:B------:R-:W-:Y:S01]  /*335b0*/  FFMA.FTZ R43, R61, R13.reuse, -R38.reuse ;  /* 0x0000000d3d2b7223 */ /* 0x180fe20000010826 */
[-CC-:B------:R-:W-:Y:S01]  /*335c0*/  FFMA.FTZ R44, R79, R13.reuse, -R38.reuse ;  /* 0x0000000d4f2c7223 */ /* 0x180fe20000010826 */
[-CC-:B------:R-:W-:Y:S01]  /*335d0*/  FFMA.FTZ R45, R81, R13.reuse, -R38.reuse ;  /* 0x0000000d512d7223 */ /* 0x180fe20000010826 */
[-CC-:B------:R-:W-:Y:S01]  /*335e0*/  FFMA.FTZ R46, R83, R13.reuse, -R38.reuse ;  /* 0x0000000d532e7223 */ /* 0x180fe20000010826 */
[----:B------:R-:W5:Y:S01]  /*335f0*/  MUFU.EX2 R39, R39 ;  /* 0x0000002700277308 */ /* 0x000f620000000800 */
[-CC-:B------:R-:W-:Y:S01]  /*33600*/  FFMA.FTZ R47, R85, R13.reuse, -R38.reuse ;  /* 0x0000000d552f7223 */ /* 0x180fe20000010826 */
[-CC-:B------:R-:W-:Y:S01]  /*33610*/  FFMA.FTZ R48, R87, R13.reuse, -R38.reuse ;  /* 0x0000000d57307223 */ /* 0x180fe20000010826 */
[-CC-:B------:R-:W-:Y:S01]  /*33620*/  FFMA.FTZ R49, R89, R13.reuse, -R38.reuse ;  /* 0x0000000d59317223 */ /* 0x180fe20000010826 */
[-CC-:B------:R-:W-:Y:S01]  /*33630*/  FFMA.FTZ R50, R91, R13.reuse, -R38.reuse ;  /* 0x0000000d5b327223 */ /* 0x180fe20000010826 */
[-CC-:B------:R-:W-:Y:S01]  /*33640*/  FFMA.FTZ R51, R93, R13.reuse, -R38.reuse ;  /* 0x0000000d5d337223 */ /* 0x180fe20000010826 */
[-CC-:B------:R-:W-:Y:S01]  /*33650*/  FFMA.FTZ R52, R95, R13.reuse, -R38.reuse ;  /* 0x0000000d5f347223 */ /* 0x180fe20000010826 */
[-CC-:B------:R-:W-:Y:S01]  /*33660*/  FFMA.FTZ R53, R97, R13.reuse, -R38.reuse ;  /* 0x0000000d61357223 */ /* 0x180fe20000010826 */
[----:B------:R-:W-:Y:S01]  /*33670*/  FFMA.FTZ R38, R99, R13, -R38 ;  /* 0x0000000d63267223 */ /* 0x000fe20000010826 */
[----:B------:R-:W-:Y:S08]  /*33680*/  MUFU.EX2 R40, R40 ;  /* 0x0000002800287308 */ /* 0x000ff00000000800 */
[----:B------:R5:W0:Y:S08]  /*33690*/  MUFU.EX2 R13, R15 ;  /* 0x0000000f000d7308 */ /* 0x000a300000000800 */
[----:B------:R1:W-:Y:S01]  /*336a0*/  MUFU.EX2 R166, R18 ;  /* 0x0000001200a67308 */ /* 0x0003e20000000800 */
[----:B-----5:R-:W-:-:S07]  /*336b0*/  FADD.FTZ R15, R39, R54 ;  /* 0x00000036270f7221 */ /* 0x020fce0000010000 */
[----:B------:R-:W2:Y:S01]  /*336c0*/  MUFU.EX2 R41, R41 ;  /* 0x0000002900297308 */ /* 0x000ea20000000800 */
[----:B-1----:R-:W-:-:S07]  /*336d0*/  FADD.FTZ R18, R10, R55 ;  /* 0x000000370a127221 */ /* 0x002fce0000010000 */
[----:B------:R0:W1:Y:S08]  /*336e0*/  MUFU.EX2 R25, R19 ;  /* 0x0000001300197308 */ /* 0x0000700000000800 */
[----:B------:R-:W3:Y:S01]  /*336f0*/  MUFU.EX2 R42, R42 ;  /* 0x0000002a002a7308 */ /* 0x000ee20000000800 */
[----:B0-----:R-:W-:Y:S01]  /*33700*/  FADD.FTZ R19, R13, R18 ;  /* 0x000000120d137221 */ /* 0x001fe20000010000 */
[----:B------:R-:W-:-:S04]  /*33710*/  FADD.FTZ R18, R40, R15 ;  /* 0x0000000f28127221 */ /* 0x000fc80000010000 */
[----:B--2---:R-:W-:Y:S02]  /*33720*/  FADD.FTZ R15, R41, R18 ;  /* 0x00000012290f7221 */ /* 0x004fe40000010000 */
[----:B------:R-:W0:Y:S08]  /*33730*/  MUFU.EX2 R168, R20 ;  /* 0x0000001400a87308 */ /* 0x000e300000000800 */
[----:B------:R-:W2:Y:S08]  /*33740*/  MUFU.EX2 R43, R43 ;  /* 0x0000002b002b7308 */ /* 0x000eb00000000800 */
[----:B------:R-:W4:Y:S08]  /*33750*/  MUFU.EX2 R27, R21 ;  /* 0x00000015001b7308 */ /* 0x000f300000000800 */
[----:B------:R-:W5:Y:S08]  /*33760*/  MUFU.EX2 R44, R44 ;  /* 0x0000002c002c7308 */ /* 0x000f700000000800 */
[----:B------:R1:W-:Y:S08]  /*33770*/  MUFU.EX2 R37, R14 ;  /* 0x0000000e00257308 */ /* 0x0003f00000000800 */
[----:B------:R-:W5:Y:S01]  /*33780*/  MUFU.EX2 R24, R24 ;  /* 0x0000001800187308 */ /* 0x000f620000000800 */
[----:B-1----:R-:W-:-:S04]  /*33790*/  FADD.FTZ R14, R166, R19 ;  /* 0x00000013a60e7221 */ /* 0x002fc80000010000 */
[----:B------:R-:W-:Y:S01]  /*337a0*/  FADD.FTZ R19, R25, R14 ;  /* 0x0000000e19137221 */ /* 0x000fe20000010000 */
[----:B---3--:R-:W-:Y:S02]  /*337b0*/  FADD.FTZ R14, R42, R15 ;  /* 0x0000000f2a0e7221 */ /* 0x008fe40000010000 */
[----:B------:R-:W1:Y:S01]  /*337c0*/  MUFU.EX2 R45, R45 ;  /* 0x0000002d002d7308 */ /* 0x000e620000000800 */
[----:B0-----:R-:W-:Y:S01]  /*337d0*/  FADD.FTZ R18, R168, R19 ;  /* 0x00000013a8127221 */ /* 0x001fe20000010000 */
[----:B--2---:R-:W-:-:S03]  /*337e0*/  FADD.FTZ R15, R43, R14 ;  /* 0x0000000e2b0f7221 */ /* 0x004fc60000010000 */
[----:B----4-:R-:W-:Y:S01]  /*337f0*/  FADD.FTZ R19, R27, R18 ;  /* 0x000000121b137221 */ /* 0x010fe20000010000 */
[----:B-----5:R-:W-:Y:S02]  /*33800*/  FADD.FTZ R14, R44, R15 ;  /* 0x0000000f2c0e7221 */ /* 0x020fe40000010000 */
[----:B------:R-:W0:Y:S01]  /*33810*/  MUFU.EX2 R29, R26 ;  /* 0x0000001a001d7308 */ /* 0x000e220000000800 */
[----:B------:R-:W-:-:S07]  /*33820*/  FADD.FTZ R18, R24, R19 ;  /* 0x0000001318127221 */ /* 0x000fce0000010000 */
[----:B------:R-:W2:Y:S01]  /*33830*/  MUFU.EX2 R46, R46 ;  /* 0x0000002e002e7308 */ /* 0x000ea20000000800 */
[----:B-1----:R-:W-:-:S07]  /*33840*/  FADD.FTZ R15, R45, R14 ;  /* 0x0000000e2d0f7221 */ /* 0x002fce0000010000 */
[----:B------:R-:W1:Y:S01]  /*33850*/  MUFU.EX2 R28, R28 ;  /* 0x0000001c001c7308 */ /* 0x000e620000000800 */
[----:B0-----:R-:W-:-:S07]  /*33860*/  FADD.FTZ R19, R29, R18 ;  /* 0x000000121d137221 */ /* 0x001fce0000010000 */
[----:B------:R-:W0:Y:S01]  /*33870*/  MUFU.EX2 R47, R47 ;  /* 0x0000002f002f7308 */ /* 0x000e220000000800 */
[----:B--2---:R-:W-:-:S07]  /*33880*/  FADD.FTZ R14, R46, R15 ;  /* 0x0000000f2e0e7221 */ /* 0x004fce0000010000 */
        /* <DEDUP_REMOVED lines=25> */
[----:B-1----:R-:W-:-:S04]  /*33a20*/  FADD.FTZ R18, R36, R19 ;  /* 0x0000001324127221 */ /* 0x002fc80000010000 */
[----:B------:R-:W-:Y:S01]  /*33a30*/  FADD.FTZ R55, R37, R18 ;  /* 0x0000001225377221 */ /* 0x000fe20000010000 */
[----:B0-----:R-:W-:-:S04]  /*33a40*/  FADD.FTZ R15, R53, R14 ;  /* 0x0000000e350f7221 */ /* 0x001fc80000010000 */
[----:B------:R-:W-:Y:S01]  /*33a50*/  ST.E desc[UR4][R8.64+0x10], R55 ;  /* 0x0000103708007985 */ /* 0x000fe2000c101904 */
[----:B--2---:R-:W-:-:S05]  /*33a60*/  FADD.FTZ R57, R38, R15 ;  /* 0x0000000f26397221 */ /* 0x004fca0000010000 */
[----:B------:R0:W-:Y:S04]  /*33a70*/  ST.E desc[UR6][R8.64+0x14], R57 ;  /* 0x0000143908007985 */ /* 0x0001e8000c101906 */
[----:B------:R-:W2:Y:S01]  /*33a80*/  LDL.64 R18, [R7+0x80] ;  /* 0x0000800007127983 */ /* 0x000ea20000100a00 */
[----:B------:R-:W-:Y:S06]  /*33a90*/  BAR.SYNC.DEFER_BLOCKING 0xf, 0x100 ;  /* 0x03c4000000007b1d */ /* 0x000fec0000010000 */
[----:B------:R-:W3:Y:S04]  /*33aa0*/  LDL.64 R14, [R7+0x88] ;  /* 0x00008800070e7983 */ /* 0x000ee80000100a00 */
[----:B--2---:R-:W2:Y:S04]  /*33ab0*/  LD.E.64 R18, desc[UR4][R18.64+0x10] ;  /* 0x0000100412127980 */ /* 0x004ea8000c101b00 */
[----:B--2---:R-:W2:Y:S04]  /*33ac0*/  LD.E.64 R20, desc[UR6][R18.64+0x8] ;  /* 0x0000080612147980 */ /* 0x004ea8000c101b00 */
[----:B------:R-:W4:Y:S01]  /*33ad0*/  LD.E.64 R58, desc[UR4][R18.64] ;  /* 0x00000004123a7980 */ /* 0x000f22000c101b00 */
        /* <DEDUP_REMOVED lines=17> */
[--C-:B----4-:R-:W-:Y:S02]  /*33bf0*/  IMAD R59, R59, 0x2, R20.reuse ;  /* 0x000000023b3b7824 */ /* 0x110fe400078e0214 */
[C---:B0-----:R-:W-:Y:S02]  /*33c00*/  IMAD R8, R58.reuse, 0x2, R20 ;  /* 0x000000023a087824 */ /* 0x041fe400078e0214 */
[----:B------:R-:W-:Y:S01]  /*33c10*/  IMAD R58, R58, 0x2, R59 ;  /* 0x000000023a3a7824 */ /* 0x000fe200078e023b */
[----:B------:R-:W-:Y:S04]  /*33c20*/  STSM.16.M88.4 [R20], R164 ;  /* 0x000000a414007844 */ /* 0x000fe80000000200 */
[----:B------:R0:W-:Y:S04]  /*33c30*/  STSM.16.M88.4 [R8], R168 ;  /* 0x000000a808007844 */ /* 0x0001e80000000200 */
[----:B------:R-:W-:Y:S04]  /*33c40*/  STSM.16.M88.4 [R59], R172 ;  /* 0x000000ac3b007844 */ /* 0x000fe80000000200 */
[----:B------:R1:W-:Y:S04]  /*33c50*/  STSM.16.M88.4 [R58], R176 ;  /* 0x000000b03a007844 */ /* 0x0003e80000000200 */
[----:B---3--:R-:W2:Y:S04]  /*33c60*/  LD.E R10, desc[UR4][R14.64] ;  /* 0x000000040e0a7980 */ /* 0x008ea8000c101900 */
[----:B0-----:R-:W3:Y:S04]  /*33c70*/  LD.E R8, desc[UR4][R14.64+0x14] ;  /* 0x000014040e087980 */ /* 0x001ee8000c101900 */
[----:B------:R-:W4:Y:S04]  /*33c80*/  LD.E R34, desc[UR4][R14.64+0x44] ;  /* 0x000044040e227980 */ /* 0x000f28000c101900 */
[----:B------:R-:W5:Y:S01]  /*33c90*/  LD.E R48, desc[UR4][R14.64+0x80] ;  /* 0x000080040e307980 */ /* 0x000f62000c101900 */
[----:B------:R-:W-:-:S02]  /*33ca0*/  R2UR UR18, R4 ;  /* 0x00000000041272ca */ /* 0x000fc400000e0000 */
[----:B------:R-:W-:Y:S01]  /*33cb0*/  R2UR UR19, R5 ;  /* 0x00000000051372ca */ /* 0x000fe200000e0000 */
        /* <DEDUP_REMOVED lines=13> */
[----:B------:R-:W-:-:S02]  /*33d90*/  R2UR UR10, R4 ;  /* 0x00000000040a72ca */ /* 0x000fc400000e0000 */
[C---:B------:R-:W-:Y:S01]  /*33da0*/  R2UR UR11, R5.reuse ;  /* 0x00000000050b72ca */ /* 0x040fe200000e0000 */
[----:B------:R-:W5:Y:S01]  /*33db0*/  LD.E R62, desc[UR18][R14.64+0xb4] ;  /* 0x0000b4120e3e7980 */ /* 0x000f62000c101900 */
[C---:B------:R-:W-:Y:S02]  /*33dc0*/  R2UR UR12, R4.reuse ;  /* 0x00000000040c72ca */ /* 0x040fe400000e0000 */
[C---:B------:R-:W-:Y:S01]  /*33dd0*/  R2UR UR13, R5.reuse ;  /* 0x00000000050d72ca */ /* 0x040fe200000e0000 */
[----:B------:R-:W5:Y:S01]  /*33de0*/  LD.E R78, desc[UR18][R14.64+0xf4] ;  /* 0x0000f4120e4e7980 */ /* 0x000f62000c101900 */
[C---:B------:R-:W-:Y:S02]  /*33df0*/  R2UR UR14, R4.reuse ;  /* 0x00000000040e72ca */ /* 0x040fe400000e0000 */
[----:B------:R-:W-:Y:S02]  /*33e00*/  R2UR UR15, R5 ;  /* 0x00000000050f72ca */ /* 0x000fe400000e0000 */
        /* <DEDUP_REMOVED lines=22> */
[----:B--2---:R-:W-:-:S05]  /*33f70*/  FMUL.FTZ R9, R11, R10 ;  /* 0x0000000a0b097220 */ /* 0x004fca0000410000 */
[----:B------:R3:W-:Y:S02]  /*33f80*/  ST.E desc[UR4][R14.64], R9 ;  /* 0x000000090e007985 */ /* 0x0007e4000c101904 */
[C---:B---3--:R-:W-:Y:S02]  /*33f90*/  FMUL.FTZ R9, R11.reuse, R8 ;  /* 0x000000080b097220 */ /* 0x048fe40000410000 */
[----:B------:R-:W2:Y:S04]  /*33fa0*/  LD.E R8, desc[UR18][R14.64+0x134] ;  /* 0x000134120e087980 */ /* 0x000ea8000c101900 */
[----:B------:R4:W-:Y:S02]  /*33fb0*/  ST.E desc[UR4][R14.64+0x14], R9 ;  /* 0x000014090e007985 */ /* 0x0009e4000c101904 */
[----:B----4-:R-:W-:-:S05]  /*33fc0*/  FMUL.FTZ R9, R11, R34 ;  /* 0x000000220b097220 */ /* 0x010fca0000410000 */
[----:B------:R5:W-:Y:S02]  /*33fd0*/  ST.E desc[UR4][R14.64+0x44], R9 ;  /* 0x000044090e007985 */ /* 0x000be4000c101904 */
[----:B-----5:R-:W-:-:S05]  /*33fe0*/  FMUL.FTZ R9, R11, R48 ;  /* 0x000000300b097220 */ /* 0x020fca0000410000 */
[----:B------:R0:W-:Y:S02]  /*33ff0*/  ST.E desc[UR4][R14.64+0x80], R9 ;  /* 0x000080090e007985 */ /* 0x0001e4000c101904 */
[----:B0-----:R-:W-:-:S05]  /*34000*/  FMUL.FTZ R9, R11, R64 ;  /* 0x000000400b097220 */ /* 0x001fca0000410000 */
[----:B------:R0:W-:Y:S02]  /*34010*/  ST.E desc[UR4][R14.64+0xc0], R9 ;  /* 0x0000c0090e007985 */ /* 0x0001e4000c101904 */
[----:B0-----:R-:W-:-:S05]  /*34020*/  FMUL.FTZ R9, R11, R80 ;  /* 0x000000500b097220 */ /* 0x001fca0000410000 */
[----:B------:R2:W-:Y:S02]  /*34030*/  ST.E desc[UR4][R14.64+0x100], R9 ;  /* 0x000100090e007985 */ /* 0x0005e4000c101904 */
[C---:B--2---:R-:W-:Y:S02]  /*34040*/  FMUL.FTZ R9, R11.reuse, R8 ;  /* 0x000000080b097220 */ /* 0x044fe40000410000 */
[----:B------:R-:W2:Y:S01]  /*34050*/  LD.E R8, desc[UR6][R14.64+0x140] ;  /* 0x000140060e087980 */ /* 0x000ea2000c101900 */
[----:B------:R-:W-:-:S05]  /*34060*/  FMUL.FTZ R13, R11, R18 ;  /* 0x000000120b0d7220 */ /* 0x000fca0000410000 */
[----:B------:R0:W-:Y:S02]  /*34070*/  ST.E desc[UR6][R14.64+0x4], R13 ;  /* 0x0000040d0e007985 */ /* 0x0001e4000c101906 */
[----:B0-----:R-:W-:-:S05]  /*34080*/  FMUL.FTZ R13, R11, R32 ;  /* 0x000000200b0d7220 */ /* 0x001fca0000410000 */
        /* <DEDUP_REMOVED lines=22> */
[----:B------:R-:W2:Y:S04]  /*341f0*/  LD.E R8, desc[UR6][R14.64+0x150] ;  /* 0x000150060e087980 */ /* 0x000ea8000c101900 */
[----:B------:R2:W-:Y:S02]  /*34200*/  ST.E desc[UR4][R14.64+0x134], R9 ;  /* 0x000134090e007985 */ /* 0x0005e4000c101904 */
[----:B--2---:R-:W-:-:S02]  /*34210*/  FMUL.FTZ R9, R11, R8 ;  /* 0x000000080b097220 */ /* 0x004fc40000410000 */
[----:B------:R-:W2:Y:S04]  /*34220*/  LD.E R8, desc[UR6][R14.64+0x154] ;  /* 0x000154060e087980 */ /* 0x000ea8000c101900 */
        /* <DEDUP_REMOVED lines=57> */
[----:B------:R2:W-:Y:S01]  /*345c0*/  ST.E desc[UR4][R14.64+0x1d4], R19 ;  /* 0x0001d4130e007985 */ /* 0x0005e2000c101904 */
[C---:B------:R-:W-:Y:S01]  /*345d0*/  FMUL.FTZ R21, R11.reuse, R24 ;  /* 0x000000180b157220 */ /* 0x040fe20000410000 */
[C---:B------:R-:W-:Y:S01]  /*345e0*/  FMUL.FTZ R25, R11.reuse, R26 ;  /* 0x0000001a0b197220 */ /* 0x040fe20000410000 */
[C---:B------:R-:W-:Y:S01]  /*345f0*/  FMUL.FTZ R27, R11.reuse, R28 ;  /* 0x0000001c0b1b7220 */ /* 0x040fe20000410000 */
[----:B------:R-:W-:-:S02]  /*34600*/  FMUL.FTZ R29, R11, R30 ;  /* 0x0000001e0b1d7220 */ /* 0x000fc40000410000 */
[----:B------:R0:W-:Y:S04]  /*34610*/  ST.E desc[UR10][R14.64+0x20], R21 ;  /* 0x000020150e007985 */ /* 0x0001e8000c10190a */
[----:B------:R1:W-:Y:S04]  /*34620*/  ST.E desc[UR12][R14.64+0x24], R25 ;  /* 0x000024190e007985 */ /* 0x0003e8000c10190c */
[----:B------:R3:W-:Y:S01]  /*34630*/  ST.E desc[UR14][R14.64+0x30], R27 ;  /* 0x0000301b0e007985 */ /* 0x0007e2000c10190e */
[----:B--2---:R-:W-:-:S03]  /*34640*/  FMUL.FTZ R19, R11, R8 ;  /* 0x000000080b137220 */ /* 0x004fc60000410000 */
[----:B------:R-:W2:Y:S01]  /*34650*/  LD.E R8, desc[UR6][R14.64+0x1f4] ;  /* 0x0001f4060e087980 */ /* 0x000ea2000c101900 */
[C---:B0-----:R-:W-:Y:S01]  /*34660*/  FMUL.FTZ R21, R11.reuse, R38 ;  /* 0x000000260b157220 */ /* 0x041fe20000410000 */
[C---:B-1----:R-:W-:Y:S01]  /*34670*/  FMUL.FTZ R25, R11.reuse, R40 ;  /* 0x000000280b197220 */ /* 0x042fe20000410000 */
[C---:B---3--:R-:W-:Y:S01]  /*34680*/  FMUL.FTZ R27, R11.reuse, R42 ;  /* 0x0000002a0b1b7220 */ /* 0x048fe20000410000 */
[----:B------:R0:W-:Y:S04]  /*34690*/  ST.E desc[UR16][R14.64+0x34], R29 ;  /* 0x0000341d0e007985 */ /* 0x0001e8000c101910 */
[----:B------:R1:W-:Y:S01]  /*346a0*/  ST.E desc[UR10][R14.64+0x54], R21 ;  /* 0x000054150e007985 */ /* 0x0003e2000c10190a */
[----:B0-----:R-:W-:-:S03]  /*346b0*/  FMUL.FTZ R29, R11, R46 ;  /* 0x0000002e0b1d7220 */ /* 0x001fc60000410000 */
[----:B------:R0:W-:Y:S01]  /*346c0*/  ST.E desc[UR12][R14.64+0x60], R25 ;  /* 0x000060190e007985 */ /* 0x0001e2000c10190c */
[----:B-1----:R-:W-:-:S03]  /*346d0*/  FMUL.FTZ R21, R11, R52 ;  /* 0x000000340b157220 */ /* 0x002fc60000410000 */
[----:B------:R1:W-:Y:S04]  /*346e0*/  ST.E desc[UR14][R14.64+0x64], R27 ;  /* 0x0000641b0e007985 */ /* 0x0003e8000c10190e */
[----:B------:R3:W-:Y:S01]  /*346f0*/  ST.E desc[UR16][R14.64+0x74], R29 ;  /* 0x0000741d0e007985 */ /* 0x0007e2000c101910 */
[C---:B0-----:R-:W-:Y:S01]  /*34700*/  FMUL.FTZ R25, R11.reuse, R56 ;  /* 0x000000380b197220 */ /* 0x041fe20000410000 */
[C---:B-1----:R-:W-:Y:S01]  /*34710*/  FMUL.FTZ R27, R11.reuse, R58 ;  /* 0x0000003a0b1b7220 */ /* 0x042fe20000410000 */
[C---:B---3--:R-:W-:Y:S01]  /*34720*/  FMUL.FTZ R29, R11.reuse, R60 ;  /* 0x0000003c0b1d7220 */ /* 0x048fe20000410000 */
[----:B------:R0:W-:Y:S01]  /*34730*/  ST.E desc[UR10][R14.64+0x90], R21 ;  /* 0x000090150e007985 */ /* 0x0001e2000c10190a */
[----:B------:R-:W-:-:S03]  /*34740*/  FMUL.FTZ R31, R11, R62 ;  /* 0x0000003e0b1f7220 */ /* 0x000fc60000410000 */
[----:B------:R1:W-:Y:S04]  /*34750*/  ST.E desc[UR12][R14.64+0xa0], R25 ;  /* 0x0000a0190e007985 */ /* 0x0003e8000c10190c */
[----:B------:R3:W-:Y:S04]  /*34760*/  ST.E desc[UR14][R14.64+0xa4], R27 ;  /* 0x0000a41b0e007985 */ /* 0x0007e8000c10190e */
[----:B------:R4:W-:Y:S01]  /*34770*/  ST.E desc[UR16][R14.64+0xb0], R29 ;  /* 0x0000b01d0e007985 */ /* 0x0009e2000c101910 */
[C---:B0-----:R-:W-:Y:S01]  /*34780*/  FMUL.FTZ R21, R11.reuse, R70 ;  /* 0x000000460b157220 */ /* 0x041fe20000410000 */
[C---:B-1----:R-:W-:Y:S01]  /*34790*/  FMUL.FTZ R25, R11.reuse, R72 ;  /* 0x000000480b197220 */ /* 0x042fe20000410000 */
[C---:B---3--:R-:W-:Y:S01]  /*347a0*/  FMUL.FTZ R27, R11.reuse, R74 ;  /* 0x0000004a0b1b7220 */ /* 0x048fe20000410000 */
[C---:B----4-:R-:W-:Y:S01]  /*347b0*/  FMUL.FTZ R29, R11.reuse, R76 ;  /* 0x0000004c0b1d7220 */ /* 0x050fe20000410000 */
[----:B------:R0:W-:Y:S04]  /*347c0*/  ST.E desc[UR18][R14.64+0xb4], R31 ;  /* 0x0000b41f0e007985 */ /* 0x0001e8000c101912 */
[----:B------:R1:W-:Y:S04]  /*347d0*/  ST.E desc[UR10][R14.64+0xd4], R21 ;  /* 0x0000d4150e007985 */ /* 0x0003e8000c10190a */
[----:B------:R3:W-:Y:S04]  /*347e0*/  ST.E desc[UR12][R14.64+0xe0], R25 ;  /* 0x0000e0190e007985 */ /* 0x0007e8000c10190c */
[----:B------:R4:W-:Y:S01]  /*347f0*/  ST.E desc[UR14][R14.64+0xe4], R27 ;  /* 0x0000e41b0e007985 */ /* 0x0009e2000c10190e */
[----:B0-----:R-:W-:-:S03]  /*34800*/  FMUL.FTZ R31, R11, R78 ;  /* 0x0000004e0b1f7220 */ /* 0x001fc60000410000 */
[----:B------:R0:W-:Y:S01]  /*34810*/  ST.E desc[UR16][R14.64+0xf0], R29 ;  /* 0x0000f01d0e007985 */ /* 0x0001e2000c101910 */
[C---:B-1----:R-:W-:Y:S01]  /*34820*/  FMUL.FTZ R21, R11.reuse, R86 ;  /* 0x000000560b157220 */ /* 0x042fe20000410000 */
[C---:B---3--:R-:W-:Y:S01]  /*34830*/  FMUL.FTZ R25, R11.reuse, R88 ;  /* 0x000000580b197220 */ /* 0x048fe20000410000 */
[C---:B----4-:R-:W-:Y:S01]  /*34840*/  FMUL.FTZ R27, R11.reuse, R90 ;  /* 0x0000005a0b1b7220 */ /* 0x050fe20000410000 */
[C---:B0-----:R-:W-:Y:S01]  /*34850*/  FMUL.FTZ R29, R11.reuse, R92 ;  /* 0x0000005c0b1d7220 */ /* 0x041fe20000410000 */
[----:B------:R0:W-:Y:S04]  /*34860*/  ST.E desc[UR4][R14.64+0x1e0], R9 ;  /* 0x0001e0090e007985 */ /* 0x0001e8000c101904 */
[----:B------:R1:W-:Y:S04]  /*34870*/  ST.E desc[UR4][R14.64+0x1e4], R13 ;  /* 0x0001e40d0e007985 */ /* 0x0003e8000c101904 */
[----:B0-----:R-:W3:Y:S04]  /*34880*/  LD.E R9, desc[UR6][R14.64+0x8] ;  /* 0x000008060e097980 */ /* 0x001ee8000c101900 */
[----:B-1----:R-:W4:Y:S01]  /*34890*/  LD.E R13, desc[UR6][R14.64+0xc] ;  /* 0x00000c060e0d7980 */ /* 0x002f22000c101900 */
[----:B--2---:R-:W-:-:S05]  /*348a0*/  FMUL.FTZ R11, R11, R8 ;  /* 0x000000080b0b7220 */ /* 0x004fca0000410000 */
[----:B------:R0:W-:Y:S04]  /*348b0*/  ST.E desc[UR4][R14.64+0x1f4], R11 ;  /* 0x0001f40b0e007985 */ /* 0x0001e8000c101904 */
[----:B0-----:R-:W2:Y:S01]  /*348c0*/  LD.E R11, desc[UR6][R14.64+0x18] ;  /* 0x000018060e0b7980 */ /* 0x001ea2000c101900 */
[C---:B---3--:R-:W-:Y:S01]  /*348d0*/  FMUL.FTZ R9, R12.reuse, R9 ;  /* 0x000000090c097220 */ /* 0x048fe20000410000 */
[----:B----4-:R-:W-:-:S04]  /*348e0*/  FMUL.FTZ R13, R12, R13 ;  /* 0x0000000d0c0d7220 */ /* 0x010fc80000410000 */
        /* <DEDUP_REMOVED lines=60> */
[----:B0-----:R-:W2:Y:S04]  /*34cb0*/  LD.E R11, desc[UR6][R14.64+0xbc] ;  /* 0x0000bc060e0b7980 */ /* 0x001ea8000c101900 */
[----:B------:R-:W-:Y:S04]  /*34cc0*/  ST.E desc[UR18][R14.64+0xf4], R31 ;  /* 0x0000f41f0e007985 */ /* 0x000fe8000c101912 */
[----:B------:R-:W-:Y:S04]  /*34cd0*/  ST.E desc[UR10][R14.64+0x114], R21 ;  /* 0x000114150e007985 */ /* 0x000fe8000c10190a */
[----:B------:R-:W-:Y:S04]  /*34ce0*/  ST.E desc[UR12][R14.64+0x120], R25 ;  /* 0x000120190e007985 */ /* 0x000fe8000c10190c */
[----:B------:R-:W-:Y:S04]  /*34cf0*/  ST.E desc[UR14][R14.64+0x124], R27 ;  /* 0x0001241b0e007985 */ /* 0x000fe8000c10190e */
[----:B------:R-:W-:Y:S04]  /*34d00*/  ST.E desc[UR16][R14.64+0x130], R29 ;  /* 0x0001301d0e007985 */ /* 0x000fe8000c101910 */
[----:B------:R-:W-:Y:S01]  /*34d10*/  ST.E desc[UR4][R14.64+0x1f0], R19 ;  /* 0x0001f0130e007985 */ /* 0x000fe2000c101904 */
[C---:B---3--:R-:W-:Y:S01]  /*34d20*/  FMUL.FTZ R9, R12.reuse, R9 ;  /* 0x000000090c097220 */ /* 0x048fe20000410000 */
[----:B----4-:R-:W-:-:S04]  /*34d30*/  FMUL.FTZ R13, R12, R13 ;  /* 0x0000000d0c0d7220 */ /* 0x010fc80000410000 */
[----:B------:R0:W-:Y:S04]  /*34d40*/  ST.E desc[UR4][R14.64+0xac], R9 ;  /* 0x0000ac090e007985 */ /* 0x0001e8000c101904 */
[----:B------:R1:W-:Y:S01]  /*34d50*/  ST.E desc[UR4][R14.64+0xb8], R13 ;  /* 0x0000b80d0e007985 */ /* 0x0003e2000c101904 */
[----:B--2---:R-:W-:-:S05]  /*34d60*/  FMUL.FTZ R11, R12, R11 ;  /* 0x0000000b0c0b7220 */ /* 0x004fca0000410000 */
[----:B------:R2:W-:Y:S04]  /*34d70*/  ST.E desc[UR4][R14.64+0xbc], R11 ;  /* 0x0000bc0b0e007985 */ /* 0x0005e8000c101904 */
[----:B0-----:R-:W3:Y:S02]  /*34d80*/  LD.E R9, desc[UR6][R14.64+0xc8] ;  /* 0x0000c8060e097980 */ /* 0x001ee4000c101900 */
[----:B---3--:R-:W-:-:S05]  /*34d90*/  FMUL.FTZ R9, R12, R9 ;  /* 0x000000090c097220 */ /* 0x008fca0000410000 */
[----:B------:R0:W-:Y:S04]  /*34da0*/  ST.E desc[UR4][R14.64+0xc8], R9 ;  /* 0x0000c8090e007985 */ /* 0x0001e8000c101904 */
[----:B-1----:R-:W3:Y:S02]  /*34db0*/  LD.E R13, desc[UR6][R14.64+0xcc] ;  /* 0x0000cc060e0d7980 */ /* 0x002ee4000c101900 */
[----:B---3--:R-:W-:-:S05]  /*34dc0*/  FMUL.FTZ R13, R12, R13 ;  /* 0x0000000d0c0d7220 */ /* 0x008fca0000410000 */
[----:B------:R1:W-:Y:S04]  /*34dd0*/  ST.E desc[UR4][R14.64+0xcc], R13 ;  /* 0x0000cc0d0e007985 */ /* 0x0003e8000c101904 */
[----:B--2---:R-:W2:Y:S02]  /*34de0*/  LD.E R11, desc[UR6][R14.64+0xd8] ;  /* 0x0000d8060e0b7980 */ /* 0x004ea4000c101900 */
        /* <DEDUP_REMOVED lines=109> */
[----:B------:R-:W-:Y:S04]  /*354c0*/  ST.E desc[UR4][R14.64+0x1f8], R19 ;  /* 0x0001f8130e007985 */ /* 0x000fe8000c101904 */
[----:B0-----:R-:W2:Y:S02]  /*354d0*/  LD.E R9, desc[UR6][R14.64+0x1fc] ;  /* 0x0001fc060e097980 */ /* 0x001ea4000c101900 */
[----:B--2---:R-:W-:-:S05]  /*354e0*/  FMUL.FTZ R21, R12, R9 ;  /* 0x000000090c157220 */ /* 0x004fca0000410000 */
[----:B------:R0:W-:Y:S04]  /*354f0*/  ST.E desc[UR4][R14.64+0x1fc], R21 ;  /* 0x0001fc150e007985 */ /* 0x0001e8000c101904 */
[----:B------:R-:W2:Y:S04]  /*35500*/  LDL.64 R8, [R7+0x88] ;  /* 0x0000880007087983 */ /* 0x000ea80000100a00 */
[----:B-1----:R-:W3:Y:S04]  /*35510*/  LDL.64 R12, [R7] ;  /* 0x00000000070c7983 */ /* 0x002ee80000100a00 */
[----:B------:R-:W4:Y:S04]  /*35520*/  LDL.64 R10, [R7+0x90] ;  /* 0x00009000070a7983 */ /* 0x000f280000100a00 */
[----:B--2---:R-:W2:Y:S04]  /*35530*/  LD.E R25, desc[UR4][R8.64] ;  /* 0x0000000408197980 */ /* 0x004ea8000c101900 */
[----:B---3--:R-:W3:Y:S04]  /*35540*/  LD.E R13, desc[UR6][R12.64] ;  /* 0x000000060c0d7980 */ /* 0x008ee8000c101900 */
[----:B----4-:R-:W3:Y:S04]  /*35550*/  LD.E.64 R10, desc[UR4][R10.64] ;  /* 0x000000040a0a7980 */ /* 0x010ee8000c101b00 */
[----:B--2---:R1:W-:Y:S04]  /*35560*/  ST.E desc[UR8][R8.64], R25 ;  /* 0x0000001908007985 */ /* 0x0043e8000c101908 */
[----:B0-----:R-:W2:Y:S04]  /*35570*/  LD.E R15, desc[UR10][R8.64+0x4] ;  /* 0x0000040a080f7980 */ /* 0x001ea8000c101900 */
[----:B--2---:R0:W-:Y:S04]  /*35580*/  ST.E desc[UR4][R8.64+0x4], R15 ;  /* 0x0000040f08007985 */ /* 0x0041e8000c101904 */
[----:B------:R-:W2:Y:S04]  /*35590*/  LD.E R19, desc[UR6][R8.64+0x8] ;  /* 0x0000080608137980 */ /* 0x000ea8000c101900 */
[----:B--2---:R2:W-:Y:S04]  /*355a0*/  ST.E desc[UR4][R8.64+0x8], R19 ;  /* 0x0000081308007985 */ /* 0x0045e8000c101904 */
[----:B------:R-:W4:Y:S04]  /*355b0*/  LD.E R21, desc[UR6][R8.64+0xc] ;  /* 0x00000c0608157980 */ /* 0x000f28000c101900 */
[----:B----4-:R4:W-:Y:S04]  /*355c0*/  ST.E desc[UR4][R8.64+0xc], R21 ;  /* 0x00000c1508007985 */ /* 0x0109e8000c101904 */
[----:B-1----:R-:W5:Y:S04]  /*355d0*/  LD.E R25, desc[UR6][R8.64+0x10] ;  /* 0x0000100608197980 */ /* 0x002f68000c101900 */
[----:B-----5:R1:W-:Y:S04]  /*355e0*/  ST.E desc[UR4][R8.64+0x10], R25 ;  /* 0x0000101908007985 */ /* 0x0203e8000c101904 */
[----:B0-----:R-:W5:Y:S04]  /*355f0*/  LD.E R15, desc[UR6][R8.64+0x14] ;  /* 0x00001406080f7980 */ /* 0x001f68000c101900 */
[----:B-----5:R0:W-:Y:S04]  /*35600*/  ST.E desc[UR4][R8.64+0x14], R15 ;  /* 0x0000140f08007985 */ /* 0x0201e8000c101904 */
[----:B--2---:R-:W2:Y:S04]  /*35610*/  LD.E R19, desc[UR6][R8.64+0x18] ;  /* 0x0000180608137980 */ /* 0x004ea8000c101900 */
[----:B--2---:R2:W-:Y:S04]  /*35620*/  ST.E desc[UR4][R8.64+0x18], R19 ;  /* 0x0000181308007985 */ /* 0x0045e8000c101904 */
[----:B----4-:R-:W4:Y:S04]  /*35630*/  LD.E R21, desc[UR6][R8.64+0x1c] ;  /* 0x00001c0608157980 */ /* 0x010f28000c101900 */
        /* <DEDUP_REMOVED lines=236> */
[----:B-----5:R-:W-:Y:S04]  /*36500*/  ST.E desc[UR4][R8.64+0x1f4], R15 ;  /* 0x0001f40f08007985 */ /* 0x020fe8000c101904 */
[----:B--2---:R-:W2:Y:S01]  /*36510*/  LD.E R19, desc[UR6][R8.64+0x1f8] ;  /* 0x0001f80608137980 */ /* 0x004ea2000c101900 */
[----:B------:R-:W-:-:S02]  /*36520*/  R2UR UR20, R4 ;  /* 0x00000000041472ca */ /* 0x000fc400000e0000 */
[C---:B------:R-:W-:Y:S02]  /*36530*/  R2UR UR21, R5.reuse ;  /* 0x00000000051572ca */ /* 0x040fe400000e0000 */
[C---:B------:R-:W-:Y:S02]  /*36540*/  R2UR UR22, R4.reuse ;  /* 0x00000000041672ca */ /* 0x040fe400000e0000 */
[C---:B------:R-:W-:Y:S02]  /*36550*/  R2UR UR23, R5.reuse ;  /* 0x00000000051772ca */ /* 0x040fe400000e0000 */
[C---:B------:R-:W-:Y:S02]  /*36560*/  R2UR UR24, R4.reuse ;  /* 0x00000000041872ca */ /* 0x040fe400000e0000 */
[----:B------:R-:W-:Y:S01]  /*36570*/  R2UR UR25, R5 ;  /* 0x00000000051972ca */ /* 0x000fe200000e0000 */
[----:B--2---:R-:W-:Y:S04]  /*36580*/  ST.E desc[UR4][R8.64+0x1f8], R19 ;  /* 0x0001f81308007985 */ /* 0x004fe8000c101904 */
[----:B----4-:R-:W2:Y:S01]  /*36590*/  LD.E R21, desc[UR6][R8.64+0x1fc] ;  /* 0x0001fc0608157980 */ /* 0x010ea2000c101900 */
[----:B------:R-:W-:-:S02]  /*365a0*/  R2UR UR26, R4 ;  /* 0x00000000041a72ca */ /* 0x000fc400000e0000 */
[C---:B------:R-:W-:Y:S02]  /*365b0*/  R2UR UR27, R5.reuse ;  /* 0x00000000051b72ca */ /* 0x040fe400000e0000 */
[C---:B------:R-:W-:Y:S02]  /*365c0*/  R2UR UR28, R4.reuse ;  /* 0x00000000041c72ca */ /* 0x040fe400000e0000 */
[C---:B------:R-:W-:Y:S02]  /*365d0*/  R2UR UR29, R5.reuse ;  /* 0x00000000051d72ca */ /* 0x040fe400000e0000 */
[C---:B------:R-:W-:Y:S02]  /*365e0*/  R2UR UR30, R4.reuse ;  /* 0x00000000041e72ca */ /* 0x040fe400000e0000 */
[----:B------:R-:W-:Y:S02]  /*365f0*/  R2UR UR31, R5 ;  /* 0x00000000051f72ca */ /* 0x000fe400000e0000 */
        /* <DEDUP_REMOVED lines=25> */
[----:B------:R-:W-:Y:S01]  /*36790*/  R2UR UR61, R5 ;  /* 0x00000000053d72ca */ /* 0x000fe200000e0000 */
[----:B--2---:R-:W-:Y:S04]  /*367a0*/  ST.E desc[UR4][R8.64+0x1fc], R21 ;  /* 0x0001fc1508007985 */ /* 0x004fe8000c101904 */
[----:B------:R-:W2:Y:S04]  /*367b0*/  LD.E R24, desc[UR16][R8.64] ;  /* 0x0000001008187980 */ /* 0x000ea8000c101900 */
[----:B-1----:R-:W2:Y:S04]  /*367c0*/  LD.E R25, desc[UR18][R8.64+0x4] ;  /* 0x0000041208197980 */ /* 0x002ea8000c101900 */
        /* <DEDUP_REMOVED lines=126> */
[----:B---3--:R-:W-:Y:S01]  /*36fb0*/  IMAD R10, R13, 0x1000, R10 ;  /* 0x000010000d0a7824 */ /* 0x008fe200078e020a */
[----:B------:R-:W-:-:S04]  /*36fc0*/  R2UR UR7, R11 ;  /* 0x000000000b0772ca */ /* 0x000fc800000e0000 */
[----:B------:R-:W-:Y:S02]  /*36fd0*/  R2UR UR6, R10 ;  /* 0x000000000a0672ca */ /* 0x000fe400000e0000 */
        /* <DEDUP_REMOVED lines=50> */
[----:B------:R-:W-:Y:S02]  /*37300*/  R2UR UR4, R4 ;  /* 0x00000000040472ca */ /* 0x000fe400000e0000 */
[----:B------:R-:W-:Y:S01]  /*37310*/  R2UR UR5, R5 ;  /* 0x00000000050572ca */ /* 0x000fe200000e0000 */
[----:B--2---:R-:W-:-:S12]  /*37320*/  WARPGROUP.ARRIVE ;  /* 0x00000000000079c5 */ /* 0x004fd80000000000 */
[----:B------:R-:W-:Y:S01]  /*37330*/  HGMMA.64x256x16.F32.BF16 R24, R164, gdesc[UR4].tnspB, R24, gsb0 ;  /* 0x43e00004a4187df0 */ /* 0x000fe20008001818 */
[----:B------:R-:W-:Y:S02]  /*37340*/  VIADD R12, R10, 0x80 ;  /* 0x000000800a0c7836 */ /* 0x000fe40000000000 */
[----:B------:R-:W-:-:S03]  /*37350*/  IMAD.MOV.U32 R13, RZ, RZ, R11 ;  /* 0x000000ffff0d7224 */ /* 0x000fc600078e000b */
        /* <DEDUP_REMOVED lines=12> */
[----:B------:R-:W-:Y:S01]  /*37420*/  ST.E desc[UR26][R8.64+0x24], R33 ;  /* 0x0000242108007985 */ /* 0x000fe2000c10191a */
[----:B------:R-:W-:-:S03]  /*37430*/  R2UR UR8, R4 ;  /* 0x00000000040872ca */ /* 0x000fc600000e0000 */
[----:B------:R-:W-:Y:S01]  /*37440*/  ST.E desc[UR28][R8.64+0x28], R34 ;  /* 0x0000282208007985 */ /* 0x000fe2000c10191c */
[----:B------:R-:W-:-:S03]  /*37450*/  R2UR UR9, R5 ;  /* 0x00000000050972ca */ /* 0x000fc600000e0000 */
[----:B------:R-:W-:Y:S01]  /*37460*/  ST.E desc[UR30][R8.64+0x2c], R35 ;  /* 0x00002c2308007985 */ /* 0x000fe2000c10191e */
[----:B------:R-:W-:-:S03]  /*37470*/  R2UR UR10, R4 ;  /* 0x00000000040a72ca */ /* 0x000fc600000e0000 */
[----:B------:R-:W-:Y:S01]  /*37480*/  ST.E desc[UR32][R8.64+0x30], R36 ;  /* 0x0000302408007985 */ /* 0x000fe2000c101920 */
[----:B------:R-:W-:-:S03]  /*37490*/  R2UR UR11, R5 ;  /* 0x00000000050b72ca */ /* 0x000fc600000e0000 */
[----:B------:R-:W-:Y:S01]  /*374a0*/  ST.E desc[UR34][R8.64+0x34], R37 ;  /* 0x0000342508007985 */ /* 0x000fe2000c101922 */
[C---:B------:R-:W-:Y:S02]  /*374b0*/  R2UR UR12, R4.reuse ;  /* 0x00000000040c72ca */ /* 0x040fe400000e0000 */
[C---:B------:R-:W-:Y:S01]  /*374c0*/  R2UR UR13, R5.reuse ;  /* 0x00000000050d72ca */ /* 0x040fe200000e0000 */
[----:B------:R-:W-:Y:S01]  /*374d0*/  ST.E desc[UR38][R8.64+0x38], R38 ;  /* 0x0000382608007985 */ /* 0x000fe2000c101926 */
[C---:B------:R-:W-:Y:S02]  /*374e0*/  R2UR UR14, R4.reuse ;  /* 0x00000000040e72ca */ /* 0x040fe400000e0000 */
[C---:B------:R-:W-:Y:S01]  /*374f0*/  R2UR UR15, R5.reuse ;  /* 0x00000000050f72ca */ /* 0x040fe200000e0000 */
[----:B------:R-:W-:Y:S01]  /*37500*/  ST.E desc[UR40][R8.64+0x3c], R39 ;  /* 0x00003c2708007985 */ /* 0x000fe2000c101928 */
[C---:B------:R-:W-:Y:S02]  /*37510*/  R2UR UR16, R4.reuse ;  /* 0x00000000041072ca */ /* 0x040fe400000e0000 */
[----:B------:R-:W-:Y:S01]  /*37520*/  R2UR UR17, R5 ;  /* 0x00000000051172ca */ /* 0x000fe200000e0000 */
[----:B------:R-:W-:Y:S01]  /*37530*/  ST.E desc[UR42][R8.64+0x40], R40 ;  /* 0x0000402808007985 */ /* 0x000fe2000c10192a */
[----:B------:R-:W-:-:S02]  /*37540*/  R2UR UR18, R4 ;  /* 0x00000000041272ca */ /* 0x000fc400000e0000 */
        /* <DEDUP_REMOVED lines=288> */
[----:B------:R-:W-:Y:S01]  /*38750*/  R2UR UR59, R5 ;  /* 0x00000000053b72ca */ /* 0x000fe200000e0000 */
        /* <DEDUP_REMOVED lines=67> */
[----:B------:R-:W-:Y:S02]  /*38b90*/  R2UR UR4, R4 ;  /* 0x00000000040472ca */ /* 0x000fe400000e0000 */
[----:B------:R-:W-:Y:S01]  /*38ba0*/  R2UR UR5, R5 ;  /* 0x00000000050572ca */ /* 0x000fe200000e0000 */
        /* <DEDUP_REMOVED lines=391> */
[----:B------:R-:W-:Y:S01]  /*3a420*/  VIADD R10, R10, 0x180 ;  /* 0x000001800a0a7836 */ /* 0x000fe20000000000 */
[----:B------:R-:W-:-:S04]  /*3a430*/  R2UR UR7, R11 ;  /* 0x000000000b0772ca */ /* 0x000fc800000e0000 */
        /* <DEDUP_REMOVED lines=357> */
[----:B------:R-:W-:Y:S01]  /*3ba90*/  R2UR UR25, R5 ;  /* 0x00000000051972ca */ /* 0x000fe200000e0000 */
[----:B------:R-:W-:Y:S02]  /*3baa0*/  WARPGROUP.DEPBAR.LE gsb0, 0x0 ;  /* 0x00008000000079c5 */ /* 0x000fe40000010000 */
[----:B------:R-:W-:Y:S01]  /*3bab0*/  ST.E desc[UR4][R8.64], R24 ;  /* 0x0000001808007985 */ /* 0x000fe2000c101904 */
[----:B------:R-:W-:-:S02]  /*3bac0*/  R2UR UR4, R4 ;  /* 0x00000000040472ca */ /* 0x000fc400000e0000 */
[----:B------:R-:W-:Y:S01]  /*3bad0*/  R2UR UR5, R5 ;  /* 0x00000000050572ca */ /* 0x000fe200000e0000 */
[----:B------:R-:W-:Y:S04]  /*3bae0*/  ST.E desc[UR6][R8.64+0x4], R25 ;  /* 0x0000041908007985 */ /* 0x000fe8000c101906 */
[----:B------:R-:W-:Y:S04]  /*3baf0*/  ST.E desc[UR8][R8.64+0x8], R26 ;  /* 0x0000081a08007985 */ /* 0x000fe8000c101908 */
[----:B------:R-:W-:Y:S01]  /*3bb00*/  ST.E desc[UR10][R8.64+0xc], R27 ;  /* 0x00000c1b08007985 */ /* 0x000fe2000c10190a */
[----:B------:R-:W-:-:S03]  /*3bb10*/  R2UR UR6, R4 ;  /* 0x00000000040672ca */ /* 0x000fc600000e0000 */
[----:B------:R-:W-:Y:S01]  /*3bb20*/  ST.E desc[UR12][R8.64+0x10], R28 ;  /* 0x0000101c08007985 */ /* 0x000fe2000c10190c */
[----:B------:R-:W-:-:S03]  /*3bb30*/  R2UR UR7, R5 ;  /* 0x00000000050772ca */ /* 0x000fc600000e0000 */
        /* <DEDUP_REMOVED lines=21> */
[C---:B------:R-:W-:Y:S02]  /*3bc90*/  R2UR UR20, R4.reuse ;  /* 0x00000000041472ca */ /* 0x040fe400000e0000 */
[----:B------:R-:W-:Y:S01]  /*3bca0*/  R2UR UR21, R5 ;  /* 0x00000000051572ca */ /* 0x000fe200000e0000 */
[----:B------:R-:W-:Y:S01]  /*3bcb0*/  ST.E desc[UR6][R8.64+0x30], R36 ;  /* 0x0000302408007985 */ /* 0x000fe2000c101906 */
[----:B------:R-:W-:-:S02]  /*3bcc0*/  R2UR UR22, R4 ;  /* 0x00000000041672ca */ /* 0x000fc400000e0000 */
[C---:B------:R-:W-:Y:S02]  /*3bcd0*/  R2UR UR23, R5.reuse ;  /* 0x00000000051772ca */ /* 0x040fe400000e0000 */
[C---:B------:R-:W-:Y:S02]  /*3bce0*/  R2UR UR24, R4.reuse ;  /* 0x00000000041872ca */ /* 0x040fe400000e0000 */
[C---:B------:R-:W-:Y:S02]  /*3bcf0*/  R2UR UR25, R5.reuse ;  /* 0x00000000051972ca */ /* 0x040fe400000e0000 */
        /* <DEDUP_REMOVED lines=33> */
[C---:B------:R-:W-:Y:S01]  /*3bf10*/  R2UR UR21, R5.reuse ;  /* 0x00000000051572ca */ /* 0x040fe200000e0000 */
[----:B------:R-:W-:Y:S01]  /*3bf20*/  ST.E desc[UR4][R8.64+0x64], R49 ;  /* 0x0000643108007985 */ /* 0x000fe2000c101904 */
[C---:B------:R-:W-:Y:S02]  /*3bf30*/  R2UR UR22, R4.reuse ;  /* 0x00000000041672ca */ /* 0x040fe400000e0000 */
[C---:B------:R-:W-:Y:S01]  /*3bf40*/  R2UR UR23, R5.reuse ;  /* 0x00000000051772ca */ /* 0x040fe200000e0000 */
[----:B------:R-:W-:Y:S01]  /*3bf50*/  ST.E desc[UR6][R8.64+0x68], R50 ;  /* 0x0000683208007985 */ /* 0x000fe2000c101906 */
[C---:B------:R-:W-:Y:S02]  /*3bf60*/  R2UR UR24, R4.reuse ;  /* 0x00000000041872ca */ /* 0x040fe400000e0000 */
[----:B------:R-:W-:Y:S02]  /*3bf70*/  R2UR UR25, R5 ;  /* 0x00000000051972ca */ /* 0x000fe400000e0000 */
[----:B------:R-:W-:-:S02]  /*3bf80*/  R2UR UR4, R4 ;  /* 0x00000000040472ca */ /* 0x000fc400000e0000 */
[C---:B------:R-:W-:Y:S02]  /*3bf90*/  R2UR UR5, R5.reuse ;  /* 0x00000000050572ca */ /* 0x040fe400000e0000 */
[C---:B------:R-:W-:Y:S02]  /*3bfa0*/  R2UR UR6, R4.reuse ;  /* 0x00000000040672ca */ /* 0x040fe400000e0000 */
        /* <DEDUP_REMOVED lines=9> */
[----:B------:R-:W-:Y:S04]  /*3c040*/  ST.E desc[UR20][R8.64+0x84], R57 ;  /* 0x0000843908007985 */ /* 0x000fe8000c101914 */
[----:B------:R-:W-:Y:S04]  /*3c050*/  ST.E desc[UR22][R8.64+0x88], R58 ;  /* 0x0000883a08007985 */ /* 0x000fe8000c101916 */
[----:B------:R-:W-:Y:S01]  /*3c060*/  ST.E desc[UR24][R8.64+0x8c], R59 ;  /* 0x00008c3b08007985 */ /* 0x000fe2000c101918 */
[----:B------:R-:W-:-:S03]  /*3c070*/  R2UR UR10, R4 ;  /* 0x00000000040a72ca */ /* 0x000fc600000e0000 */
[----:B------:R-:W-:Y:S01]  /*3c080*/  ST.E desc[UR4][R8.64+0x90], R60 ;  /* 0x0000903c08007985 */ /* 0x000fe2000c101904 */
[C---:B------:R-:W-:Y:S02]  /*3c090*/  R2UR UR4, R4.reuse ;  /* 0x00000000040472ca */ /* 0x040fe400000e0000 */
[C---:B------:R-:W-:Y:S01]  /*3c0a0*/  R2UR UR5, R5.reuse ;  /* 0x00000000050572ca */ /* 0x040fe200000e0000 */
[----:B------:R-:W-:Y:S01]  /*3c0b0*/  ST.E desc[UR6][R8.64+0x94], R61 ;  /* 0x0000943d08007985 */ /* 0x000fe2000c101906 */
        /* <DEDUP_REMOVED lines=267> */
[----:B------:R-:W2:Y:S01]  /*3d170*/  LD.E R19, desc[UR28][R8.64+0x1fc] ;  /* 0x0001fc1c08137980 */ /* 0x000ea2000c101900 */
[----:B------:R-:W-:-:S02]  /*3d180*/  R2UR UR6, R4 ;  /* 0x00000000040672ca */ /* 0x000fc400000e0000 */
[C---:B------:R-:W-:Y:S02]  /*3d190*/  R2UR UR7, R5.reuse ;  /* 0x00000000050772ca */ /* 0x040fe400000e0000 */
[----:B------:R-:W-:Y:S02]  /*3d1a0*/  R2UR UR4, R4 ;  /* 0x00000000040472ca */ /* 0x000fe400000e0000 */
[----:B------:R-:W-:-:S09]  /*3d1b0*/  R2UR UR5, R5 ;  /* 0x00000000050572ca */ /* 0x000fd200000e0000 */
[----:B--2---:R0:W-:Y:S04]  /*3d1c0*/  ST.E desc[UR6][R8.64+0x1fc], R19 ;  /* 0x0001fc1308007985 */ /* 0x0041e8000c101906 */
[----:B------:R-:W2:Y:S01]  /*3d1d0*/  LD.E R11, desc[UR4][R8.64] ;  /* 0x00000004080b7980 */ /* 0x000ea2000c101900 */
[C---:B------:R-:W-:Y:S02]  /*3d1e0*/  R2UR UR4, R4.reuse ;  /* 0x00000000040472ca */ /* 0x040fe400000e0000 */
        /* <DEDUP_REMOVED lines=10> */
[----:B------:R-:W3:Y:S01]  /*3d290*/  LD.E R15, desc[UR6][R8.64+0x8] ;  /* 0x00000806080f7980 */ /* 0x000ee2000c101900 */
[C---:B------:R-:W-:Y:S02]  /*3d2a0*/  R2UR UR4, R4.reuse ;  /* 0x00000000040472ca */ /* 0x040fe400000e0000 */
[C---:B------:R-:W-:Y:S02]  /*3d2b0*/  R2UR UR5, R5.reuse ;  /* 0x00000000050572ca */ /* 0x040fe400000e0000 */
[----:B------:R-:W-:Y:S02]  /*3d2c0*/  R2UR UR6, R4 ;  /* 0x00000000040672ca */ /* 0x000fe400000e0000 */
[----:B------:R-:W-:-:S09]  /*3d2d0*/  R2UR UR7, R5 ;  /* 0x00000000050772ca */ /* 0x000fd200000e0000 */
[----:B---3--:R3:W-:Y:S04]  /*3d2e0*/  ST.E desc[UR4][R8.64+0x8], R15 ;  /* 0x0000080f08007985 */ /* 0x0087e8000c101904 */
[----:B0-----:R-:W4:Y:S01]  /*3d2f0*/  LD.E R19, desc[UR6][R8.64+0xc] ;  /* 0x00000c0608137980 */ /* 0x001f22000c101900 */
[C---:B------:R-:W-:Y:S02]  /*3d300*/  R2UR UR4, R4.reuse ;  /* 0x00000000040472ca */ /* 0x040fe400000e0000 */
[C---:B------:R-:W-:Y:S02]  /*3d310*/  R2UR UR5, R5.reuse ;  /* 0x00000000050572ca */ /* 0x040fe400000e0000 */
[----:B------:R-:W-:Y:S02]  /*3d320*/  R2UR UR6, R4 ;  /* 0x00000000040672ca */ /* 0x000fe400000e0000 */
[----:B------:R-:W-:-:S09]  /*3d330*/  R2UR UR7, R5 ;  /* 0x00000000050772ca */ /* 0x000fd200000e0000 */
[----:B----4-:R0:W-:Y:S04]  /*3d340*/  ST.E desc[UR4][R8.64+0xc], R19 ;  /* 0x00000c1308007985 */ /* 0x0101e8000c101904 */
[----:B-1----:R-:W4:Y:S01]  /*3d350*/  LD.E R11, desc[UR6][R8.64+0x10] ;  /* 0x00001006080b7980 */ /* 0x002f22000c101900 */
[C---:B------:R-:W-:Y:S02]  /*3d360*/  R2UR UR4, R4.reuse ;  /* 0x00000000040472ca */ /* 0x040fe400000e0000 */
[C---:B------:R-:W-:Y:S02]  /*3d370*/  R2UR UR5, R5.reuse ;  /* 0x00000000050572ca */ /* 0x040fe400000e0000 */
[----:B------:R-:W-:Y:S02]  /*3d380*/  R2UR UR6, R4 ;  /* 0x00000000040672ca */ /* 0x000fe400000e0000 */
[----:B------:R-:W-:-:S09]  /*3d390*/  R2UR UR7, R5 ;  /* 0x00000000050772ca */ /* 0x000fd200000e0000 */
[----:B----4-:R1:W-:Y:S04]  /*3d3a0*/  ST.E desc[UR4][R8.64+0x10], R11 ;  /* 0x0000100b08007985 */ /* 0x0103e8000c101904 */
[----:B--2---:R-:W2:Y:S01]  /*3d3b0*/  LD.E R13, desc[UR6][R8.64+0x14] ;  /* 0x00001406080d7980 */ /* 0x004ea2000c101900 */
[C---:B------:R-:W-:Y:S02]  /*3d3c0*/  R2UR UR4, R4.reuse ;  /* 0x00000000040472ca */ /* 0x040fe400000e0000 */
[C---:B------:R-:W-:Y:S02]  /*3d3d0*/  R2UR UR5, R5.reuse ;  /* 0x00000000050572ca */ /* 0x040fe400000e0000 */
[----:B------:R-:W-:Y:S02]  /*3d3e0*/  R2UR UR6, R4 ;  /* 0x00000000040672ca */ /* 0x000fe400000e0000 */
[----:B------:R-:W-:-:S09]  /*3d3f0*/  R2UR UR7, R5 ;  /* 0x00000000050772ca */ /* 0x000fd200000e0000 */
[----:B--2---:R2:W-:Y:S04]  /*3d400*/  ST.E desc[UR4][R8.64+0x14], R13 ;  /* 0x0000140d08007985 */ /* 0x0045e8000c101904 */
[----:B---3--:R-:W3:Y:S01]  /*3d410*/  LD.E R15, desc[UR6][R8.64+0x18] ;  /* 0x00001806080f7980 */ /* 0x008ee2000c101900 */
        /* <DEDUP_REMOVED lines=719> */
[----:B---3--:R-:W2:Y:S01]  /*40110*/  LD.E R15, desc[UR6][R8.64+0x1f8] ;  /* 0x0001f806080f7980 */ /* 0x008ea2000c101900 */
[----:B------:R-:W-:Y:S02]  /*40120*/  R2UR UR4, R4 ;  /* 0x00000000040472ca */ /* 0x000fe400000e0000 */
[----:B------:R-:W-:-:S13]  /*40130*/  R2UR UR5, R5 ;  /* 0x00000000050572ca */ /* 0x000fda00000e0000 */
[----:B--2---:R0:W-:Y:S01]  /*40140*/  ST.E desc[UR4][R8.64+0x1f8], R15 ;  /* 0x0001f80f08007985 */ /* 0x0041e2000c101904 */
        /* <DEDUP_REMOVED lines=8> */
[----:B------:R-:W-:Y:S05]  /*401d0*/  @P1 BRA `(.L_x_5304) ;  /* 0x0000000000301947 */ /* 0x000fea0003800000 */
[----:B0-----:R-:W2:Y:S04]  /*401e0*/  LDL.64 R8, [R7+0x40] ;  /* 0x0000400007087983 */ /* 0x001ea80000100a00 */
[----:B------:R-:W3:Y:S01]  /*401f0*/  LDL.64 R10, [R7] ;  /* 0x00000000070a7983 */ /* 0x000ee20000100a00 */
[C---:B------:R-:W-:Y:S02]  /*40200*/  R2UR UR4, R4.reuse ;  /* 0x00000000040472ca */ /* 0x040fe400000e0000 */
[C---:B------:R-:W-:Y:S02]  /*40210*/  R2UR UR5, R5.reuse ;  /* 0x00000000050572ca */ /* 0x040fe400000e0000 */
[----:B------:R-:W-:Y:S02]  /*40220*/  R2UR UR6, R4 ;  /* 0x00000000040672ca */ /* 0x000fe400000e0000 */
[----:B------:R-:W-:-:S09]  /*40230*/  R2UR UR7, R5 ;  /* 0x00000000050772ca */ /* 0x000fd200000e0000 */
[----:B--2---:R-:W2:Y:S04]  /*40240*/  LD.E.64 R8, desc[UR4][R8.64+0x30] ;  /* 0x0000300408087980 */ /* 0x004ea8000c101b00 */
[----:B---3--:R-:W3:Y:S01]  /*40250*/  LD.E R10, desc[UR6][R10.64] ;  /* 0x000000060a0a7980 */ /* 0x008ee2000c101900 */
[----:B--2---:R-:W-:-:S05]  /*40260*/  MOV R5, R8 ;  /* 0x0000000800057202 */ /* 0x004fca0000000f00 */
[----:B---3--:R-:W-:-:S05]  /*40270*/  IMAD R4, R10, 0x8, R5 ;  /* 0x000000080a047824 */ /* 0x008fca00078e0205 */
[----:B------:R-:W-:-:S04]  /*40280*/  PRMT R4, RZ, 0x654, R4 ;  /* 0x00000654ff047816 */ /* 0x000fc80000000004 */
[----:B------:R1:W-:Y:S03]  /*40290*/  SYNCS.ARRIVE.TRANS64.RED.A1T0 RZ, [R4+URZ], RZ ;  /* 0x000000ff04ff79a7 */ /* 0x0003e6000810043f */
.L_x_5304:
[----:B------:R-:W-:-:S04]  /*402a0*/  IMAD.MOV.U32 R7, RZ, RZ, 0x0 ;  /* 0x00000000ff077424 */ /* 0x000fc800078e00ff */
[----:B01----:R-:W-:Y:S05]  /*402b0*/  RET.REL.NODEC R6 `(_ZN7cutlass13device_kernelIN5flash11enable_sm90INS1_16FlashAttnFwdSm90INS1_25CollectiveMainloopFwdSm90ILi2EN4cute5tupleIJNS5_1CILi1EEES8_S8_EEENS6_IJNS7_ILi64EEESA_SA_EEELi512ENS_10bfloat16_tEfNS_4arch4Sm90ELb0ELb1ELb1ELb0ELb0ELb0ELb1ELb0ELb0ELb1ELb1ELb0EEENS1_21CollectiveEpilogueFwdINS6_IJSA_NS7_ILi512EEESA_EEES9_SC_SE_Li256ELb0ELb1ELb1ELb0EEENS1_19SingleTileSchedulerILb0ELb1ELb1ELi64EEEEEEEEEvNT_6ParamsE) ;  /* 0xfffffbfc06507950 */ /* 0x003fea0003c3ffff */
.L_x_5278:
[----:B0-----:R0:W1:Y:S02]  /*402c0*/  SYNCS.PHASECHK.TRANS64.TRYWAIT P1, [R11+URZ], R18 ;  /* 0x000000120b0075a7 */ /* 0x001064000802017f */
[----:B-1----:R-:W-:Y:S05]  /*402d0*/  @!P1 NANOSLEEP.SYNCS 0x989680 ;  /* 0x009896800000995d */ /* 0x002fea0003900000 */
[----:B------:R-:W1:Y:S02]  /*402e0*/  @!P1 SYNCS.PHASECHK.TRANS64 P1, [R11+URZ], R18 ;  /* 0x000000120b0095a7 */ /* 0x000e64000802007f */
[----:B-1----:R-:W-:Y:S05]  /*402f0*/  @!P1 BRA `(.L_x_5278) ;  /* 0xfffffffc00f09947 */ /* 0x002fea000383ffff */
[----:B------:R-:W-:Y:S05]  /*40300*/  BRA `(.L_x_5277) ;  /* 0xfffffee400d07947 */ /* 0x000fea000383ffff */
.L_x_5285:
[----:B0-----:R0:W1:Y:S02]  /*40310*/  SYNCS.PHASECHK.TRANS64.TRYWAIT P1, [R18+URZ], R19 ;  /* 0x00000013120075a7 */ /* 0x001064000802017f */
[----:B-1----:R-:W-:Y:S05]  /*40320*/  @!P1 NANOSLEEP.SYNCS 0x989680 ;  /* 0x009896800000995d */ /* 0x002fea0003900000 */
[----:B------:R-:W1:Y:S02]  /*40330*/  @!P1 SYNCS.PHASECHK.TRANS64 P1, [R18+URZ], R19 ;  /* 0x00000013120095a7 */ /* 0x000e64000802007f */
[----:B-1----:R-:W-:Y:S05]  /*40340*/  @!P1 BRA `(.L_x_5285) ;  /* 0xfffffffc00f09947 */ /* 0x002fea000383ffff */
[----:B------:R-:W-:Y:S05]  /*40350*/  BRA `(.L_x_5284) ;  /* 0xfffffeec00a47947 */ /* 0x000fea000383ffff */
.L_x_5305:
        /* <DEDUP_REMOVED lines=10> */
.L_x_15174:


//--------------------- .text._ZN7cutlass13device_kernelIN5flash11enable_sm90INS1_16FlashAttnFwdSm90INS1_25CollectiveMainloopFwdSm90ILi2EN4cute5tupleIJNS5_1CILi1EEES8_S8_EEENS6_IJNS7_ILi64EEESA_SA_EEELi512ENS_10bfloat16_tEfNS_4arch4Sm90ELb0ELb1ELb1ELb1ELb0ELb0ELb0ELb0ELb0ELb1ELb1ELb0EEENS1_21CollectiveEpilogueFwdINS6_IJSA_NS7_ILi512EEESA_EEES9_SC_SE_Li256ELb1ELb1ELb1ELb0EEENS1_36VarlenDynamicPersistentTileSchedulerILi64ELi64ELi256ELi128ELb1ELb1ELb1ELb1ELb0ELb1EEEEEEEEEvNT_6ParamsE --------------------------
	.section	.text._ZN7cutlass13device_kernelIN5flash11enable_sm90INS1_16FlashAttnFwdSm90INS1_25CollectiveMainloopFwdSm90ILi2EN4cute5tupleIJNS5_1CILi1EEES8_S8_EEENS6_IJNS7_ILi64EEESA_SA_EEELi512ENS_10bfloat16_tEfNS_4arch4Sm90ELb0ELb1ELb1ELb1ELb0ELb0ELb0ELb0ELb0ELb1ELb1ELb0EEENS1_21CollectiveEpilogueFwdINS6_IJSA_NS7_ILi512EEESA_EEES9_SC_SE_Li256ELb1ELb1ELb1ELb0EEENS1_36VarlenDynamicPersistentTileSchedulerILi64ELi64ELi256ELi128ELb1ELb1ELb1ELb1ELb0ELb1EEEEEEEEEvNT_6ParamsE,"ax",@progbits
	.align	128
.text._ZN7cutlass13device_kernelIN5flash11enable_sm90INS1_16FlashAttnFwdSm90INS1_25CollectiveMainloopFwdSm90ILi2EN4cute5tupleIJNS5_1CILi1EEES8_S8_EEENS6_IJNS7_ILi64EEESA_SA_EEELi512ENS_10bfloat16_tEfNS_4arch4Sm90ELb0ELb1ELb1ELb1ELb0ELb0ELb0ELb0ELb0ELb1ELb1ELb0EEENS1_21CollectiveEpilogueFwdINS6_IJSA_NS7_ILi512EEESA_EEES9_SC_SE_Li256ELb1ELb1ELb1ELb0EEENS1_36VarlenDynamicPersistentTileSchedulerILi64ELi64ELi256ELi128ELb1ELb1ELb1ELb1ELb0ELb1EEEEEEEEEvNT_6ParamsE:
        .type           _ZN7cutlass13device_kernelIN5flash11enable_sm90INS1_16FlashAttnFwdSm90INS1_25CollectiveMainloopFwdSm90ILi2EN4cute5tupleIJNS5_1CILi1EEES8_S8_EEENS6_IJNS7_ILi64EEESA_SA_EEELi512ENS_10bfloat16_tEfNS_4arch4Sm90ELb0ELb1ELb1ELb1ELb0ELb0ELb0ELb0ELb0ELb1ELb1ELb0EEENS1_21CollectiveEpilogueFwdINS6_IJSA_NS7_ILi512EEESA_EEES9_SC_SE_Li256ELb1ELb1ELb1ELb0EEENS1_36VarlenDynamicPersistentTileSchedulerILi64ELi64ELi256ELi128ELb1ELb1ELb1ELb1ELb0ELb1EEEEEEEEEvNT_6ParamsE,@function
        .size           _ZN7cutlass13device_kernelIN5flash11enable_sm90INS1_16FlashAttnFwdSm90INS1_25CollectiveMainloopFwdSm90ILi2EN4cute5tupleIJNS5_1CILi1EEES8_S8_EEENS6_IJNS7_ILi64EEESA_SA_EEELi512ENS_10bfloat16_tEfNS_4arch4Sm90ELb0ELb1ELb1ELb1ELb0ELb0ELb0ELb0ELb0ELb1ELb1ELb0EEENS1_21CollectiveEpilogueFwdINS6_IJSA_NS7_ILi512EEESA_EEES9_SC_SE_Li256ELb1ELb1ELb1ELb0EEENS1_36VarlenDynamicPersistentTileSchedulerILi64ELi64ELi256ELi128ELb1ELb1ELb1ELb1ELb0ELb1EEEEEEEEEvNT_6ParamsE,(.L_x_15176 - _ZN7cutlass13device_kernelIN5flash11enable_sm90INS1_16FlashAttnFwdSm90INS1_25CollectiveMainloopFwdSm90ILi2EN4cute5tupleIJNS5_1CILi1EEES8_S8_EEENS6_IJNS7_ILi64EEESA_SA_EEELi512ENS_10bfloat16_tEfNS_4arch4Sm90ELb0ELb1ELb1ELb1ELb0ELb0ELb0ELb0ELb0ELb1ELb1ELb0EEENS1_21CollectiveEpilogueFwdINS6_IJSA_NS7_ILi512EEESA_EEES9_SC_SE_Li256ELb1ELb1ELb1ELb0EEENS1_36VarlenDynamicPersistentTileSchedulerILi64ELi64ELi256ELi128ELb1ELb1ELb1ELb1ELb0ELb1EEEEEEEEEvNT_6ParamsE)
        .other          _ZN7cutlass13device_kernelIN5flash11enable_sm90INS1_16FlashAttnFwdSm90INS1_25CollectiveMainloopFwdSm90ILi2EN4cute5tupleIJNS5_1CILi1EEES8_S8_EEENS6_IJNS7_ILi64EEESA_SA_EEELi512ENS_10bfloat16_tEfNS_4arch4Sm90ELb0ELb1ELb1ELb1ELb0ELb0ELb0ELb0ELb0ELb1ELb1ELb0EEENS1_21CollectiveEpilogueFwdINS6_IJSA_NS7_ILi512EEESA_EEES9_SC_SE_Li256ELb1ELb1ELb1ELb0EEENS1_36VarlenDynamicPersistentTileSchedulerILi64ELi64ELi256ELi128ELb1ELb1ELb1ELb1ELb0ELb1EEEEEEEEEvNT_6ParamsE,@"STO_CUDA_ENTRY STV_DEFAULT"
_ZN7cutlass13device_kernelIN5flash11enable_sm90INS1_16FlashAttnFwdSm90INS1_25CollectiveMainloopFwdSm90ILi2EN4cute5tupleIJNS5_1CILi1EEES8_S8_EEENS6_IJNS7_ILi64EEESA_SA_EEELi512ENS_10bfloat16_tEfNS_4arch4Sm90ELb0ELb1ELb1ELb1ELb0ELb0ELb0ELb0ELb0ELb1ELb1ELb0EEENS1_21CollectiveEpilogueFwdINS6_IJSA_NS7_ILi512EEESA_EEES9_SC_SE_Li256ELb1ELb1ELb1ELb0EEENS1_36VarlenDynamicPersistentTileSchedulerILi64ELi64ELi256ELi128ELb1ELb1ELb1ELb1ELb0ELb1EEEEEEEEEvNT_6ParamsE:
        /* <DEDUP_REMOVED lines=18> */
.L_x_5307:
[----:B------:R-:W-:Y:S05]  /*0120*/  BSYNC B0 ;  /* 0x0000000000007941 */ /* 0x000fea0003800000 */
.L_x_5306:
        /* <DEDUP_REMOVED lines=37> */
.L_x_5308:
        /* <DEDUP_REMOVED lines=22> */
.L_x_5309:
        /* <DEDUP_REMOVED lines=18> */
.L_x_5310:
        /* <DEDUP_REMOVED lines=22> */
.L_x_5311:
        /* <DEDUP_REMOVED lines=22> */
.L_x_5312:
[----:B------:R-:W-:Y:S01]  /*08c0*/  PLOP3.LUT P0, PT, PT, PT, UP0, 0x80, 0x0 ;  /* 0x000000000000781c */ /* 0x000fe20003f0f008 */
[----:B------:R-:W-:Y:S01]  /*08d0*/  UMOV UR36, 0x1 ;  /* 0x0000000100247882 */ /* 0x000fe20000000000 */
[----:B------:R-:W-:Y:S01]  /*08e0*/  NOP ;  /* 0x0000000000007918 */ /* 0x000fe20000000000 */
[----:B------:R-:W-:Y:S01]  /*08f0*/  USEL UR36, UR36, 0x2, !UP0 ;  /* 0x0000000224247887 */ /* 0x000fe2000c000000 */
[----:B------:R-:W-:Y:S01]  /*0900*/  ULDC.64 UR40, c[0x0][0x208] ;  /* 0x0000820000287ab9 */ /* 0x000fe20000000a00 */
[----:B012-4-:R-:W-:Y:S08]  /*0910*/  BAR.SYNC.DEFER_BLOCKING 0x0 ;  /* 0x0000000000007b1d */ /* 0x017ff00000010000 */
[----:B------:R-:W-:Y:S05]  /*0920*/  @!P0 BRA `(.L_x_5313) ;  /* 0x0000012800c08947 */ /* 0x000fea0003800000 */
.L_x_5314:
        /* <DEDUP_REMOVED lines=25> */
[----:B------:R-:W-:Y:S01]  /*0ac0*/  R2UR UR5, R9 ;  /* 0x00000000090572ca */ /* 0x000fe200000e0000 */
[----:B------:R-:W-:Y:S01]  /*0ad0*/  UMOV UR37, URZ ;  /* 0x0000003f00257c82 */ /* 0x000fe20008000000 */
        /* <DEDUP_REMOVED lines=9> */
[----:B------:R-:W-:Y:S01]  /*0b70*/  IMAD.IADD R10, R6, 0x1, -R11 ;  /* 0x00000001060a7824 */ /* 0x000fe200078e0a0b */
[----:B------:R-:W-:Y:S02]  /*0b80*/  SHF.R.S32.HI R7, RZ, 0x1f, R2 ;  /* 0x0000001fff077819 */ /* 0x000fe40000011402 */
[----:B------:R-:W-:Y:S01]  /*0b90*/  LEA.HI R2, R0, R5, RZ, 0x1 ;  /* 0x0000000500027211 */ /* 0x000fe200078f08ff */
[----:B------:R-:W-:Y:S01]  /*0ba0*/  IMAD.IADD R0, R6, 0x1, -R3 ;  /* 0x0000000106007824 */ /* 0x000fe200078e0a03 */
[----:B------:R-:W-:Y:S02]  /*0bb0*/  LEA.HI R7, R7, R4, RZ, 0x2 ;  /* 0x0000000407077211 */ /* 0x000fe400078f10ff */
[----:B------:R-:W-:Y:S02]  /*0bc0*/  LOP3.LUT R2, R2, 0x1ffffffe, RZ, 0xc0, !PT ;  /* 0x1ffffffe02027812 */ /* 0x000fe400078ec0ff */
[----:B------:R-:W-:-:S02]  /*0bd0*/  SHF.R.S32.HI R3, RZ, 0x1f, R0 ;  /* 0x0000001fff037819 */ /* 0x000fc40000011400 */
[----:B------:R-:W-:Y:S01]  /*0be0*/  SHF.R.S32.HI R221, RZ, 0x7, R8 ;  /* 0x00000007ffdd7819 */ /* 0x000fe20000011408 */
[----:B------:R-:W-:Y:S01]  /*0bf0*/  IMAD.IADD R2, R5, 0x1, -R2 ;  /* 0x0000000105027824 */ /* 0x000fe200078e0a02 */
[----:B------:R-:W-:Y:S02]  /*0c00*/  LEA.HI R5, R3, R0, RZ, 0x3 ;  /* 0x0000000003057211 */ /* 0x000fe400078f18ff */
[----:B------:R-:W-:Y:S01]  /*0c10*/  LOP3.LUT R7, R7, 0x3ffffc, RZ, 0xc0, !PT ;  /* 0x003ffffc07077812 */ /* 0x000fe200078ec0ff */
[----:B------:R-:W-:Y:S01]  /*0c20*/  IMAD R12, R221, 0x100, R0 ;  /* 0x00000100dd0c7824 */ /* 0x000fe200078e0200 */
[----:B------:R-:W-:Y:S01]  /*0c30*/  LOP3.LUT R9, R8, 0xffffff80, RZ, 0xc0, !PT ;  /* 0xffffff8008097812 */ /* 0x000fe200078ec0ff */
[----:B------:R-:W-:Y:S01]  /*0c40*/  IMAD.SHL.U32 R2, R2, 0x8, RZ ;  /* 0x0000000802027824 */ /* 0x000fe200078e00ff */
[----:B------:R-:W-:Y:S01]  /*0c50*/  LOP3.LUT R187, R220, 0xfffffff8, RZ, 0xc0, !PT ;  /* 0xfffffff8dcbb7812 */ /* 0x000fe200078ec0ff */
[----:B------:R-:W-:Y:S01]  /*0c60*/  IMAD.IADD R7, R4, 0x1, -R7 ;  /* 0x0000000104077824 */ /* 0x000fe200078e0a07 */
[C---:B------:R-:W-:Y:S01]  /*0c70*/  LOP3.LUT R11, R5.reuse, 0xfffffff8, RZ, 0xc0, !PT ;  /* 0xfffffff8050b7812 */ /* 0x040fe200078ec0ff */
[----:B------:R-:W-:Y:S01]  /*0c80*/  IMAD.SHL.U32 R5, R5, 0x40, RZ ;  /* 0x0000004005057824 */ /* 0x000fe200078e00ff */
[----:B------:R-:W-:Y:S01]  /*0c90*/  LEA.HI R8, R8, R221, RZ, 0x1 ;  /* 0x000000dd08087211 */ /* 0x000fe200078f08ff */
[C---:B------:R-:W-:Y:S01]  /*0ca0*/  IMAD.IADD R9, R6.reuse, 0x1, -R9 ;  /* 0x0000000106097824 */ /* 0x040fe200078e0a09 */
[----:B------:R-:W-:Y:S01]  /*0cb0*/  SHF.R.S32.HI R220, RZ, 0x3, R220 ;  /* 0x00000003ffdc7819 */ /* 0x000fe200000114dc */
[----:B------:R-:W-:Y:S01]  /*0cc0*/  IMAD.IADD R187, R6, 0x1, -R187 ;  /* 0x0000000106bb7824 */ /* 0x000fe200078e0abb */
[----:B------:R-:W-:Y:S01]  /*0cd0*/  LEA.HI R6, R10, R10, RZ, 0x1 ;  /* 0x0000000a0a067211 */ /* 0x000fe200078f08ff */
[----:B------:R-:W-:Y:S01]  /*0ce0*/  IMAD.IADD R11, R0, 0x1, -R11 ;  /* 0x00000001000b7824 */ /* 0x000fe200078e0a0b */
[----:B------:R-:W-:Y:S01]  /*0cf0*/  LOP3.LUT R8, R8, 0xfffffe, RZ, 0xc0, !PT ;  /* 0x00fffffe08087812 */ /* 0x000fe200078ec0ff */
[----:B------:R-:W-:Y:S01]  /*0d00*/  IMAD R15, R7, 0x10, R12 ;  /* 0x00000010070f7824 */ /* 0x000fe200078e020c */
[----:B------:R-:W-:Y:S01]  /*0d10*/  LOP3.LUT R7, R5, 0x7ffffe00, RZ, 0xc0, !PT ;  /* 0x7ffffe0005077812 */ /* 0x000fe200078ec0ff */
[----:B------:R-:W-:Y:S01]  /*0d20*/  IMAD.SHL.U32 R5, R11, 0x40, RZ ;  /* 0x000000400b057824 */ /* 0x000fe200078e00ff */
[----:B------:R-:W-:Y:S01]  /*0d30*/  LOP3.LUT R3, R6, 0x1ffffffe, RZ, 0xc0, !PT ;  /* 0x1ffffffe06037812 */ /* 0x000fe200078ec0ff */
[----:B------:R-:W-:Y:S01]  /*0d40*/  IMAD.IADD R8, R221, 0x1, -R8 ;  /* 0x00000001dd087824 */ /* 0x000fe200078e0a08 */
[----:B------:R-:W-:Y:S01]  /*0d50*/  SHF.R.S32.HI R6, RZ, 0x1f, R9 ;  /* 0x0000001fff067819 */ /* 0x000fe20000011409 */
[----:B------:R-:W-:Y:S01]  /*0d60*/  IMAD R7, R4, 0x400, R7 ;  /* 0x0000040004077824 */ /* 0x000fe200078e0207 */
[----:B------:R-:W-:Y:S01]  /*0d70*/  LOP3.LUT R5, R5, 0x1c0, RZ, 0xc0, !PT ;  /* 0x000001c005057812 */ /* 0x000fe200078ec0ff */
[----:B------:R-:W-:Y:S01]  /*0d80*/  IMAD.IADD R13, R10, 0x1, -R3 ;  /* 0x000000010a0d7824 */ /* 0x000fe200078e0a03 */
[----:B------:R-:W-:Y:S01]  /*0d90*/  LEA.HI R3, R6, R9, RZ, 0x2 ;  /* 0x0000000906037211 */ /* 0x000fe200078f10ff */
[--C-:B------:R-:W-:Y:S01]  /*0da0*/  IMAD.U32 R4, R15, 0x40, R2.reuse ;  /* 0x000000400f047824 */ /* 0x100fe200078e0002 */
[----:B------:R-:W-:Y:S01]  /*0db0*/  LOP3.LUT R2, R5, 0x8, R2, 0xf8, !PT ;  /* 0x0000000805027812 */ /* 0x000fe200078ef802 */
[----:B------:R-:W-:Y:S01]  /*0dc0*/  IMAD.SHL.U32 R185, R187, 0x8, RZ ;  /* 0x00000008bbb97824 */ /* 0x000fe200078e00ff */
[----:B------:R-:W-:-:S02]  /*0dd0*/  SHF.R.U32.HI R5, RZ, 0x3, R5 ;  /* 0x00000003ff057819 */ /* 0x000fc40000011605 */
[----:B------:R-:W-:Y:S01]  /*0de0*/  LOP3.LUT R10, R3, 0x7ffffffc, RZ, 0xc0, !PT ;  /* 0x7ffffffc030a7812 */ /* 0x000fe200078ec0ff */
[----:B------:R0:W-:Y:S01]  /*0df0*/  STL [R1+0x44], R4 ;  /* 0x0000440401007387 */ /* 0x0001e20000100800 */
[--C-:B------:R-:W-:Y:S01]  /*0e00*/  SHF.R.S32.HI R0, RZ, 0x2, R3.reuse ;  /* 0x00000002ff007819 */ /* 0x100fe20000011403 */
[----:B------:R-:W-:Y:S01]  /*0e10*/  VIADD R188, R185, 0x40 ;  /* 0x00000040b9bc7836 */ /* 0x000fe20000000000 */
[----:B------:R-:W-:Y:S01]  /*0e20*/  SHF.R.S32.HI R3, RZ, 0x1f, R3 ;  /* 0x0000001fff037819 */ /* 0x000fe20000011403 */
[----:B------:R-:W-:Y:S01]  /*0e30*/  IMAD.IADD R10, R9, 0x1, -R10 ;  /* 0x00000001090a7824 */ /* 0x000fe200078e0a0a */
[----:B------:R-:W-:Y:S02]  /*0e40*/  LOP3.LUT R2, R2, R5, RZ, 0x3c, !PT ;  /* 0x0000000502027212 */ /* 0x000fe400078e3cff */
[----:B------:R-:W-:Y:S02]  /*0e50*/  LEA.HI R3, R3, R0, RZ, 0x3 ;  /* 0x0000000003037211 */ /* 0x000fe400078f18ff */
[----:B------:R-:W-:Y:S01]  /*0e60*/  R2P PR, R11, 0x6 ;  /* 0x000000060b007804 */ /* 0x000fe20000000000 */
[----:B------:R-:W-:Y:S01]  /*0e70*/  IMAD.IADD R7, R7, 0x1, R2 ;  /* 0x0000000107077824 */ /* 0x000fe200078e0202 */
[----:B------:R-:W-:Y:S01]  /*0e80*/  LEA.HI R6, R6, R9, RZ, 0x5 ;  /* 0x0000000906067211 */ /* 0x000fe200078f28ff */
[----:B0-----:R-:W-:Y:S01]  /*0e90*/  IMAD.SHL.U32 R4, R8, 0x100, RZ ;  /* 0x0000010008047824 */ /* 0x001fe200078e00ff */
[----:B------:R-:W-:Y:S01]  /*0ea0*/  LOP3.LUT R3, R3, 0xfffffff8, RZ, 0xc0, !PT ;  /* 0xfffffff803037812 */ /* 0x000fe200078ec0ff */
[----:B------:R-:W-:Y:S01]  /*0eb0*/  IMAD.SHL.U32 R2, R10, 0x2, RZ ;  /* 0x000000020a027824 */ /* 0x000fe200078e00ff */
[----:B------:R-:W-:-:S02]  /*0ec0*/  LEA R19, R7, UR46, 0x1 ;  /* 0x0000002e07137c11 */ /* 0x000fc4000f8e08ff */
[----:B------:R-:W-:Y:S01]  /*0ed0*/  SHF.R.S32.HI R6, RZ, 0x5, R6 ;  /* 0x00000005ff067819 */ /* 0x000fe20000011406 */
[----:B------:R-:W-:Y:S01]  /*0ee0*/  IMAD.IADD R17, R2, 0x1, R4 ;  /* 0x0000000102117824 */ /* 0x000fe200078e0204 */
[----:B------:R-:W-:Y:S01]  /*0ef0*/  SEL R23, R23, 0xffffffe0, !P1 ;  /* 0xffffffe017177807 */ /* 0x000fe20004800000 */
[----:B------:R-:W-:Y:S01]  /*0f00*/  IMAD.IADD R3, R0, 0x1, -R3 ;  /* 0x0000000100037824 */ /* 0x000fe200078e0a03 */
[----:B------:R0:W-:Y:S01]  /*0f10*/  STL [R1+0x40], R4 ;  /* 0x0000400401007387 */ /* 0x0001e20000100800 */
[C---:B------:R-:W-:Y:S01]  /*0f20*/  VIADD R219, R17.reuse, 0x8 ;  /* 0x0000000811db7836 */ /* 0x040fe20000000000 */
[----:B------:R-:W-:Y:S01]  /*0f30*/  SHF.R.S32.HI R0, RZ, 0x1f, R17 ;  /* 0x0000001fff007819 */ /* 0x000fe20000011411 */
[C---:B------:R-:W-:Y:S02]  /*0f40*/  VIADD R218, R17.reuse, 0x10 ;  /* 0x0000001011da7836 */ /* 0x040fe40000000000 */
[C---:B------:R-:W-:Y:S02]  /*0f50*/  VIADD R217, R17.reuse, 0x18 ;  /* 0x0000001811d97836 */ /* 0x040fe40000000000 */
[----:B------:R-:W-:-:S02]  /*0f60*/  VIADD R216, R17, 0x20 ;  /* 0x0000002011d87836 */ /* 0x000fc40000000000 */
[C---:B------:R-:W-:Y:S01]  /*0f70*/  VIADD R215, R17.reuse, 0x28 ;  /* 0x0000002811d77836 */ /* 0x040fe20000000000 */
[----:B0-----:R-:W-:Y:S01]  /*0f80*/  SHF.R.S32.HI R4, RZ, 0x1f, R219 ;  /* 0x0000001fff047819 */ /* 0x001fe200000114db */
[----:B------:R-:W-:Y:S01]  /*0f90*/  VIADD R214, R17, 0x30 ;  /* 0x0000003011d67836 */ /* 0x000fe20000000000 */
[----:B------:R-:W-:Y:S01]  /*0fa0*/  SHF.R.S32.HI R0, RZ, 0x1f, R217 ;  /* 0x0000001fff007819 */ /* 0x000fe200000114d9 */
[----:B------:R-:W-:Y:S01]  /*0fb0*/  VIADD R184, R19, 0x26800 ;  /* 0x0002680013b87836 */ /* 0x000fe20000000000 */
[----:B------:R-:W-:Y:S01]  /*0fc0*/  SHF.R.S32.HI R4, RZ, 0x1f, R216 ;  /* 0x0000001fff047819 */ /* 0x000fe200000114d8 */
[C---:B------:R-:W-:Y:S01]  /*0fd0*/  VIADD R213, R17.reuse, 0x38 ;  /* 0x0000003811d57836 */ /* 0x040fe20000000000 */
[----:B------:R-:W-:Y:S01]  /*0fe0*/  SHF.R.S32.HI R0, RZ, 0x1f, R214 ;  /* 0x0000001fff007819 */ /* 0x000fe200000114d6 */
[C---:B------:R-:W-:Y:S02]  /*0ff0*/  VIADD R212, R17.reuse, 0x40 ;  /* 0x0000004011d47836 */ /* 0x040fe40000000000 */
[C---:B------:R-:W-:Y:S01]  /*1000*/  VIADD R211, R17.reuse, 0x48 ;  /* 0x0000004811d37836 */ /* 0x040fe20000000000 */
[----:B------:R-:W-:Y:S01]  /*1010*/  SHF.R.S32.HI R4, RZ, 0x1f, R213 ;  /* 0x0000001fff047819 */ /* 0x000fe200000114d5 */
[----:B------:R-:W-:Y:S01]  /*1020*/  IMAD R16, R6, 0x10, R3 ;  /* 0x0000001006107824 */ /* 0x000fe200078e0203 */
        /* <DEDUP_REMOVED lines=51> */
[----:B------:R-:W-:Y:S01]  /*1360*/  IMAD R186, R13, 0x8, R16 ;  /* 0x000000080dba7824 */ /* 0x000fe200078e0210 */
[----:B------:R-:W-:Y:S01]  /*1370*/  SHF.R.S32.HI R222, RZ, 0x1f, R189 ;  /* 0x0000001fffde7819 */ /* 0x000fe200000114bd */
[----:B------:R-:W-:-:S07]  /*1380*/  IMAD.IADD R23, R23, 0x1, R22 ;  /* 0x0000000117177824 */ /* 0x000fce00078e0216 */
.L_x_5427:
[----:B------:R-:W-:Y:S02]  /*1390*/  ULDC.64 UR8, c[0x0][0xa28] ;  /* 0x00028a0000087ab9 */ /* 0x000fe40000000a00 */
[----:B------:R-:W-:-:S04]  /*13a0*/  UISETP.NE.U32.AND UP0, UPT, UR8, URZ, UPT ;  /* 0x0000003f0800728c */ /* 0x000fc8000bf05070 */
[----:B------:R-:W-:-:S03]  /*13b0*/  UISETP.NE.AND.EX UP0, UPT, UR9, URZ, UPT, UP0 ;  /* 0x0000003f0900728c */ /* 0x000fc6000bf05300 */
[----:B------:R-:W-:Y:S02]  /*13c0*/  ULDC.64 UR8, c[0x0][0xa18] ;  /* 0x0002860000087ab9 */ /* 0x000fe40000000a00 */
[----:B------:R-:W-:Y:S01]  /*13d0*/  UISETP.NE.U32.AND UP1, UPT, UR8, URZ, UPT ;  /* 0x0000003f0800728c */ /* 0x000fe2000bf25070 */
[----:B------:R-:W-:-:S03]  /*13e0*/  PLOP3.LUT P0, PT, PT, PT, UP0, 0x80, 0x0 ;  /* 0x000000000000781c */ /* 0x000fc60003f0f008 */
[----:B------:R-:W-:-:S03]  /*13f0*/  UISETP.NE.AND.EX UP1, UPT, UR9, URZ, UPT, UP1 ;  /* 0x0000003f0900728c */ /* 0x000fc6000bf25310 */
[----:B------:R-:W-:Y:S02]  /*1400*/  @UP0 ULDC.64 UR8, c[0x0][0xa28] ;  /* 0x00028a0000080ab9 */ /* 0x000fe40000000a00 */
[----:B------:R-:W-:Y:S01]  /*1410*/  @UP0 UIMAD.WIDE UR8, UR6, 0x4, UR8 ;  /* 0x00000004060808a5 */ /* 0x000fe2000f8e0208 */
[----:B------:R-:W-:-:S05]  /*1420*/  PLOP3.LUT P2, PT, PT, PT, UP1, 0x80, 0x0 ;  /* 0x000000000000781c */ /* 0x000fca0003f4f018 */
[----:B------:R-:W-:Y:S01]  /*1430*/  @UP1 ULDC.64 UR10, c[0x0][0xa18] ;  /* 0x00028600000a1ab9 */ /* 0x000fe20000000a00 */
[----:B0---4-:R-:W-:Y:S02]  /*1440*/  IMAD.U32 R4, RZ, RZ, UR8 ;  /* 0x00000008ff047e24 */ /* 0x011fe4000f8e00ff */
[----:B------:R-:W-:Y:S01]  /*1450*/  IMAD.U32 R5, RZ, RZ, UR9 ;  /* 0x00000009ff057e24 */ /* 0x000fe2000f8e00ff */
[----:B------:R-:W-:Y:S02]  /*1460*/  @UP1 UIMAD.WIDE UR8, UR6, 0x4, UR10 ;  /* 0x00000004060818a5 */ /* 0x000fe4000f8e020a */
[----:B------:R-:W-:Y:S02]  /*1470*/  ULOP3.LUT UR4, UR7, 0xff000000, URZ, 0xc0, !UPT ;  /* 0xff00000007047892 */ /* 0x000fe4000f8ec03f */
[----:B--2---:R-:W2:Y:S01]  /*1480*/  @P0 LDG.E R4, desc[UR40][R4.64] ;  /* 0x0000002804040981 */ /* 0x004ea2000c1e1900 */
[----:B------:R-:W-:Y:S01]  /*1490*/  ULDC.64 UR10, c[0x0][0xa20] ;  /* 0x00028800000a7ab9 */ /* 0x000fe20000000a00 */
[----:B-1----:R-:W-:-:S02]  /*14a0*/  IMAD.U32 R6, RZ, RZ, UR8 ;  /* 0x00000008ff067e24 */ /* 0x002fc4000f8e00ff */
[----:B------:R-:W-:Y:S01]  /*14b0*/  IMAD.U32 R7, RZ, RZ, UR9 ;  /* 0x00000009ff077e24 */ /* 0x000fe2000f8e00ff */
[----:B------:R-:W-:-:S04]  /*14c0*/  ULDC.64 UR8, c[0x0][0x418] ;  /* 0x0001060000087ab9 */ /* 0x000fc80000000a00 */
[----:B---3--:R-:W3:Y:S01]  /*14d0*/  @P2 LDG.E R6, desc[UR40][R6.64] ;  /* 0x0000002806062981 */ /* 0x008ee2000c1e1900 */
[----:B------:R-:W-:Y:S01]  /*14e0*/  UISETP.NE.U32.AND UP0, UPT, UR8, URZ, UPT ;  /* 0x0000003f0800728c */ /* 0x000fe2000bf05070 */
[----:B------:R-:W-:Y:S01]  /*14f0*/  ISETP.NE.U32.AND P1, PT, RZ, UR10, PT ;  /* 0x0000000aff007c0c */ /* 0x000fe2000bf25070 */
[----:B------:R-:W-:Y:S02]  /*1500*/  ULOP3.LUT UR45, UR7, 0xff0000, URZ, 0xc0, !UPT ;  /* 0x00ff0000072d7892 */ /* 0x000fe4000f8ec03f */
[----:B------:R-:W-:Y:S01]  /*1510*/  UISETP.NE.AND.EX UP0, UPT, UR9, URZ, UPT, UP0 ;  /* 0x0000003f0900728c */ /* 0x000fe2000bf05300 */
[----:B------:R-:W-:Y:S01]  /*1520*/  ISETP.NE.AND.EX P1, PT, RZ, UR11, PT, P1 ;  /* 0x0000000bff007c0c */ /* 0x000fe2000bf25310 */
[----:B------:R-:W-:Y:S01]  /*1530*/  ULDC UR8, c[0x0][0x424] ;  /* 0x0001090000087ab9 */ /* 0x000fe20000000800 */
[----:B------:R-:W-:Y:S02]  /*1540*/  USHF.R.U32.HI UR4, URZ, 0x8, UR4 ;  /* 0x000000083f047899 */ /* 0x000fe40008011604 */
[----:B------:R-:W-:Y:S01]  /*1550*/  USEL UR8, UR8, 0x1, UP0 ;  /* 0x0000000108087887 */ /* 0x000fe20008000000 */
[----:B------:R-:W-:Y:S01]  /*1560*/  ULDC UR9, c[0x0][0x2f0] ;  /* 0x0000bc0000097ab9 */ /* 0x000fe20000000800 */
[----:B------:R-:W-:Y:S01]  /*1570*/  UMOV UR49, URZ ;  /* 0x0000003f00317c82 */ /* 0x000fe20008000000 */
[----:B------:R-:W-:Y:S01]  /*1580*/  ULEA.HI UR45, UR45, UR4, URZ, 0x10 ;  /* 0x000000042d2d7291 */ /* 0x000fe2000f8f803f */
[----:B------:R-:W-:Y:S01]  /*1590*/  ULDC UR51, c[0x0][0x288] ;  /* 0x0000a20000337ab9 */ /* 0x000fe20000000800 */
[----:B------:R-:W-:-:S02]  /*15a0*/  UIMAD UR4, UR8, UR9, URZ ;  /* 0x00000009080472a4 */ /* 0x000fc4000f8e023f */
[----:B------:R-:W-:Y:S01]  /*15b0*/  ULOP3.LUT UR44, UR7, 0xffff, URZ, 0xc0, !UPT ;  /* 0x0000ffff072c7892 */ /* 0x000fe2000f8ec03f */
[----:B--2---:R-:W-:Y:S02]  /*15c0*/  @P0 R2UR UR49, R4 ;  /* 0x00000000043102ca */ /* 0x004fe400000e0000 */
        /* <DEDUP_REMOVED lines=15> */
.L_x_5315:
[----:B------:R-:W-:Y:S01]  /*16c0*/  UMOV UR43, UR6 ;  /* 0x00000006002b7c82 */ /* 0x000fe20008000000 */
[----:B------:R-:W-:Y:S05]  /*16d0*/  @!P1 BRA `(.L_x_5316) ;  /* 0x00000000001c9947 */ /* 0x000fea0003800000 */
[----:B------:R-:W-:Y:S02]  /*16e0*/  ULDC.64 UR8, c[0x0][0xa20] ;  /* 0x0002880000087ab9 */ /* 0x000fe40000000a00 */
[----:B------:R-:W-:-:S06]  /*16f0*/  UIMAD.WIDE UR6, UR6, 0x4, UR8 ;  /* 0x00000004060678a5 */ /* 0x000fcc000f8e0208 */
[----:B------:R-:W-:Y:S02]  /*1700*/  IMAD.U32 R4, RZ, RZ, UR6 ;  /* 0x00000006ff047e24 */ /* 0x000fe4000f8e00ff */
[----:B------:R-:W-:-:S05]  /*1710*/  IMAD.U32 R5, RZ, RZ, UR7 ;  /* 0x00000007ff057e24 */ /* 0x000fca000f8e00ff */
[----:B------:R-:W2:Y:S02]  /*1720*/  LDG.E R4, desc[UR40][R4.64] ;  /* 0x0000002804047981 */ /* 0x000ea4000c1e1900 */
[----:B--2---:R-:W-:Y:S01]  /*1730*/  R2UR UR4, R4 ;  /* 0x00000000040472ca */ /* 0x004fe200000e0000 */
[----:B------:R-:W-:-:S14]  /*1740*/  BRA `(.L_x_5317) ;  /* 0x0000000000347947 */ /* 0x000fdc0003800000 */
.L_x_5316:
        /* <DEDUP_REMOVED lines=13> */
.L_x_5317:
[----:B------:R-:W-:Y:S02]  /*1820*/  UISETP.NE.AND UP0, UPT, UR47, 0x1, UPT ;  /* 0x000000012f00788c */ /* 0x000fe4000bf05270 */
[----:B------:R-:W-:Y:S02]  /*1830*/  UIADD3 UR49, UR4, -UR49, URZ ;  /* 0x8000003104317290 */ /* 0x000fe4000fffe03f */
[----:B------:R-:W-:Y:S02]  /*1840*/  USHF.L.U32 UR42, UR5, 0x6, URZ ;  /* 0x00000006052a7899 */ /* 0x000fe4000800063f */
[----:B------:R-:W-:Y:S01]  /*1850*/  UIADD3 UR4, UR49, 0x3f, URZ ;  /* 0x0000003f31047890 */ /* 0x000fe2000fffe03f */
[----:B------:R-:W-:-:S03]  /*1860*/  PLOP3.LUT P0, PT, PT, PT, UP0, 0x80, 0x0 ;  /* 0x000000000000781c */ /* 0x000fc60003f0f008 */
[----:B------:R-:W-:-:S04]  /*1870*/  USHF.R.S32.HI UR6, URZ, 0x1f, UR4 ;  /* 0x0000001f3f067899 */ /* 0x000fc80008011404 */
[----:B------:R-:W-:-:S04]  /*1880*/  ULEA.HI UR6, UR6, UR4, URZ, 0x6 ;  /* 0x0000000406067291 */ /* 0x000fc8000f8f303f */
[----:B------:R-:W-:Y:S02]  /*1890*/  USHF.R.S32.HI UR6, URZ, 0x6, UR6 ;  /* 0x000000063f067899 */ /* 0x000fe40008011406 */
[----:B------:R-:W-:Y:S10]  /*18a0*/  @!P0 BRA `(.L_x_5318) ;  /* 0x0000002400108947 */ /* 0x000ff40003800000 */
[----:B------:R-:W-:Y:S01]  /*18b0*/  ULDC UR4, c[0x0][0x448] ;  /* 0x0001120000047ab9 */ /* 0x000fe20000000800 */
[----:B------:R-:W-:Y:S02]  /*18c0*/  UIADD3 UR7, UR42, 0x3f, URZ ;  /* 0x0000003f2a077890 */ /* 0x000fe4000fffe03f */
[----:B------:R-:W-:Y:S02]  /*18d0*/  UISETP.NE.AND UP0, UPT, UR4, 0x1, UPT ;  /* 0x000000010400788c */ /* 0x000fe4000bf05270 */
[----:B------:R-:W-:Y:S01]  /*18e0*/  UIADD3 UR10, UR49, 0x1, -UR51 ;  /* 0x00000001310a7890 */ /* 0x000fe2000fffe833 */
[----:B------:R-:W-:Y:S02]  /*18f0*/  ULDC.64 UR4, c[0x0][0x9e0] ;  /* 0x0002780000047ab9 */ /* 0x000fe40000000a00 */
[----:B------:R-:W-:-:S06]  /*1900*/  UISETP.GE.AND UP1, UPT, UR5, 0x1, UPT ;  /* 0x000000010500788c */ /* 0x000fcc000bf26270 */
        /* <DEDUP_REMOVED lines=18> */
.L_x_5320:
[----:B------:R-:W-:-:S11]  /*1a30*/  UISETP.NE.AND UP1, UPT, UR5, 0x1, UPT ;  /* 0x000000010500788c */ /* 0x000fd6000bf25270 */
[----:B------:R-:W-:Y:S02]  /*1a40*/  @UP1 ULDC.64 UR10, c[0x0][0x9e8] ;  /* 0x00027a00000a1ab9 */ /* 0x000fe40000000a00 */
[----:B------:R-:W-:-:S04]  /*1a50*/  UIMAD.WIDE.U32 UR8, UR7, UR10, URZ ;  /* 0x0000000a070872a5 */ /* 0x000fc8000f8e003f */
[----:B------:R-:W-:-:S12]  /*1a60*/  @UP1 USHF.R.U32.HI UR7, URZ, UR11, UR9 ;  /* 0x0000000b3f071299 */ /* 0x000fd80008011609 */
.L_x_5321:
[----:B------:R-:W-:-:S04]  /*1a70*/  UIMAD UR7, UR7, UR5, UR5 ;  /* 0x00000005070772a4 */ /* 0x000fc8000f8e0205 */
[----:B------:R-:W-:-:S04]  /*1a80*/  UISETP.LT.AND UP1, UPT, UR4, UR7, UPT ;  /* 0x000000070400728c */ /* 0x000fc8000bf21270 */
[----:B------:R-:W-:-:S12]  /*1a90*/  USEL UR4, UR4, UR7, UP1 ;  /* 0x0000000704047287 */ /* 0x000fd80008800000 */
.L_x_5319:
[----:B------:R-:W-:Y:S01]  /*1aa0*/  UIADD3 UR4, UR4, 0x3f, URZ ;  /* 0x0000003f04047890 */ /* 0x000fe2000fffe03f */
[----:B------:R-:W-:Y:S01]  /*1ab0*/  @UP0 ULDC UR8, c[0x0][0x44c] ;  /* 0x0001130000080ab9 */ /* 0x000fe20000000800 */
[----:B------:R-:W-:Y:S02]  /*1ac0*/  @UP0 ULDC UR10, c[0x0][0x450] ;  /* 0x00011400000a0ab9 */ /* 0x000fe40000000800 */
[----:B------:R-:W-:Y:S02]  /*1ad0*/  USHF.R.S32.HI UR7, URZ, 0x1f, UR4 ;  /* 0x0000001f3f077899 */ /* 0x000fe40008011404 */
[----:B------:R-:W-:Y:S02]  /*1ae0*/  UIMAD.WIDE.U32 UR8, UR42, UR8, URZ ;  /* 0x000000082a0872a5 */ /* 0x000fe4000f8e003f */
[----:B------:R-:W-:-:S03]  /*1af0*/  ULEA.HI UR7, UR7, UR4, URZ, 0x6 ;  /* 0x0000000407077291 */ /* 0x000fc6000f8f303f */
[----:B------:R-:W-:Y:S01]  /*1b00*/  UMOV UR4, UR42 ;  /* 0x0000002a00047c82 */ /* 0x000fe20008000000 */
[----:B------:R-:W-:Y:S02]  /*1b10*/  @UP0 USHF.R.U32.HI UR4, URZ, UR10, UR9 ;  /* 0x0000000a3f040299 */ /* 0x000fe40008011609 */
[----:B------:R-:W-:Y:S02]  /*1b20*/  USHF.R.S32.HI UR7, URZ, 0x6, UR7 ;  /* 0x000000063f077899 */ /* 0x000fe40008011407 */
[----:B------:R-:W-:Y:S02]  /*1b30*/  UIADD3 UR49, UR4, UR49, -UR51 ;  /* 0x0000003104317290 */ /* 0x000fe4000fffe833 */
        /* <DEDUP_REMOVED lines=15> */
.L_x_5323:
[----:B------:R-:W-:-:S11]  /*1c30*/  UISETP.NE.AND UP0, UPT, UR5, 0x1, UPT ;  /* 0x000000010500788c */ /* 0x000fd6000bf05270 */
[----:B------:R-:W-:Y:S02]  /*1c40*/  @UP0 ULDC.64 UR10, c[0x0][0x9e8] ;  /* 0x00027a00000a0ab9 */ /* 0x000fe40000000a00 */
[----:B------:R-:W-:-:S04]  /*1c50*/  UIMAD.WIDE.U32 UR6, UR49, UR10, URZ ;  /* 0x0000000a310672a5 */ /* 0x000fc8000f8e003f */
[----:B------:R-:W-:-:S12]  /*1c60*/  @UP0 USHF.R.U32.HI UR49, URZ, UR11, UR7 ;  /* 0x0000000b3f310299 */ /* 0x000fd80008011607 */
.L_x_5324:
[----:B------:R-:W-:-:S04]  /*1c70*/  UIMAD UR5, UR49, UR5, URZ ;  /* 0x00000005310572a4 */ /* 0x000fc8000f8e023f */
[----:B------:R-:W-:-:S04]  /*1c80*/  UISETP.LT.AND UP0, UPT, UR4, UR5, UPT ;  /* 0x000000050400728c */ /* 0x000fc8000bf01270 */
[----:B------:R-:W-:-:S12]  /*1c90*/  USEL UR4, UR4, UR5, !UP0 ;  /* 0x0000000504047287 */ /* 0x000fd8000c000000 */
.L_x_5322:
[----:B------:R-:W-:Y:S02]  /*1ca0*/  USHF.R.S32.HI UR5, URZ, 0x1f, UR4 ;  /* 0x0000001f3f057899 */ /* 0x000fe40008011404 */
[----:B------:R-:W-:Y:S02]  /*1cb0*/  ULOP3.LUT UR20, UR45, 0xff, URZ, 0xc0, !UPT ;  /* 0x000000ff2d147892 */ /* 0x000fe4000f8ec03f */
[----:B------:R-:W-:-:S03]  /*1cc0*/  ULEA.HI UR5, UR5, UR4, URZ, 0x6 ;  /* 0x0000000405057291 */ /* 0x000fc6000f8f303f */
[----:B------:R-:W-:Y:S01]  /*1cd0*/  UMOV UR4, URZ ;  /* 0x0000003f00047c82 */ /* 0x000fe20008000000 */
[----:B------:R-:W-:-:S04]  /*1ce0*/  USHF.R.S32.HI UR5, URZ, 0x6, UR5 ;  /* 0x000000063f057899 */ /* 0x000fc80008011405 */
[----:B------:R-:W-:-:S04]  /*1cf0*/  UISETP.LT.AND UP0, UPT, URZ, UR5, UPT ;  /* 0x000000053f00728c */ /* 0x000fc8000bf01270 */
[----:B------:R-:W-:-:S04]  /*1d00*/  USEL UR10, URZ, UR5, !UP0 ;  /* 0x000000053f0a7287 */ /* 0x000fc8000c000000 */
[----:B------:R-:W-:-:S06]  /*1d10*/  UISETP.GT.AND UP0, UPT, UR9, UR10, UPT ;  /* 0x0000000a0900728c */ /* 0x000fcc000bf04270 */
[----:B------:R-:W-:-:S13]  /*1d20*/  PLOP3.LUT P0, PT, PT, PT, UP0, 0x80, 0x0 ;  /* 0x000000000000781c */ /* 0x000fda0003f0f008 */
[----:B------:R-:W-:Y:S05]  /*1d30*/  @!P0 BRA `(.L_x_5325) ;  /* 0x0000000000948947 */ /* 0x000fea0003800000 */
[----:B------:R-:W-:-:S04]  /*1d40*/  USHF.R.U32.HI UR11, URZ, 0x10, UR45 ;  /* 0x000000103f0b7899 */ /* 0x000fc8000801162d */
[----:B------:R-:W-:-:S11]  /*1d50*/  UISETP.NE.AND UP0, UPT, UR11, URZ, UPT ;  /* 0x0000003f0b00728c */ /* 0x000fd6000bf05270 */
[----:B------:R-:W-:Y:S02]  /*1d60*/  @!UP0 ULDC UR11, c[0x0][0x9f0] ;  /* 0x00027c00000b8ab9 */ /* 0x000fe40000000800 */
        /* <DEDUP_REMOVED lines=9> */
[----:B------:R-:W-:-:S05]  /*1e00*/  IABS R5, R5 ;  /* 0x0000000500057213 */ /* 0x000fca0000000000 */
[----:B------:R-:W0:Y:S01]  /*1e10*/  I2F.RP R0, UR12 ;  /* 0x0000000c00007d06 */ /* 0x000e220008209400 */
[----:B------:R-:W-:-:S05]  /*1e20*/  IMAD.MOV.U32 R4, RZ, RZ, R5 ;  /* 0x000000ffff047224 */ /* 0x000fca00078e0005 */
[----:B------:R-:W-:Y:S02]  /*1e30*/  R2UR UR8, R4 ;  /* 0x00000000040872ca */ /* 0x000fe400000e0000 */
        /* <DEDUP_REMOVED lines=21> */
.L_x_5325:
[----:B------:R-:W-:Y:S01]  /*1f90*/  UIMAD UR20, UR20, UR4, UR10 ;  /* 0x00000004141472a4 */ /* 0x000fe2000f8e020a */
[----:B------:R-:W-:Y:S01]  /*1fa0*/  IMAD.U32 R0, RZ, RZ, UR9 ;  /* 0x00000009ff007e24 */ /* 0x000fe2000f8e00ff */
[----:B------:R-:W-:Y:S01]  /*1fb0*/  PLOP3.LUT P0, PT, PT, PT, PT, 0x80, 0x0 ;  /* 0x000000000000781c */ /* 0x000fe20003f0f070 */
[----:B------:R-:W-:Y:S01]  /*1fc0*/  IMAD.U32 R3, RZ, RZ, UR4 ;  /* 0x00000004ff037e24 */ /* 0x000fe2000f8e00ff */
[----:B------:R-:W-:Y:S01]  /*1fd0*/  CS2R R150, SRZ ;  /* 0x0000000000967805 */ /* 0x000fe2000001ff00 */
[----:B------:R-:W-:Y:S01]  /*1fe0*/  IMAD.MOV.U32 R12, RZ, RZ, RZ ;  /* 0x000000ffff0c7224 */ /* 0x000fe200078e00ff */
[----:B------:R-:W-:Y:S02]  /*1ff0*/  CS2R R148, SRZ ;  /* 0x0000000000947805 */ /* 0x000fe4000001ff00 */
[----:B------:R-:W-:Y:S02]  /*2000*/  CS2R R146, SRZ ;  /* 0x0000000000927805 */ /* 0x000fe4000001ff00 */
[----:B------:R-:W-:Y:S01]  /*2010*/  VIADDMNMX R0, R3, UR20, R0, PT ;  /* 0x0000001403007c46 */ /* 0x000fe2000b800100 */
[----:B------:R-:W-:Y:S01]  /*2020*/  IMAD.MOV.U32 R3, RZ, RZ, RZ ;  /* 0x000000ffff037224 */ /* 0x000fe200078e00ff */
[----:B------:R-:W-:-:S02]  /*2030*/  CS2R R144, SRZ ;  /* 0x0000000000907805 */ /* 0x000fc4000001ff00 */
[----:B------:R-:W-:Y:S02]  /*2040*/  CS2R R142, SRZ ;  /* 0x00000000008e7805 */ /* 0x000fe4000001ff00 */
[----:B------:R-:W-:Y:S02]  /*2050*/  R2UR UR22, R0 ;  /* 0x00000000001672ca */ /* 0x000fe400000e0000 */
        /* <DEDUP_REMOVED lines=12> */
[----:B------:R-:W-:Y:S01]  /*2120*/  UISETP.GT.AND UP0, UPT, UR22, UR20, UPT ;  /* 0x000000141600728c */ /* 0x000fe2000bf04270 */
[----:B------:R-:W-:Y:S02]  /*2130*/  CS2R R116, SRZ ;  /* 0x0000000000747805 */ /* 0x000fe4000001ff00 */
[----:B------:R-:W-:Y:S02]  /*2140*/  CS2R R114, SRZ ;  /* 0x0000000000727805 */ /* 0x000fe4000001ff00 */
[----:B------:R-:W-:Y:S02]  /*2150*/  CS2R R112, SRZ ;  /* 0x0000000000707805 */ /* 0x000fe4000001ff00 */
[----:B------:R-:W-:-:S02]  /*2160*/  CS2R R110, SRZ ;  /* 0x00000000006e7805 */ /* 0x000fc4000001ff00 */
[----:B------:R-:W-:Y:S02]  /*2170*/  CS2R R108, SRZ ;  /* 0x00000000006c7805 */ /* 0x000fe4000001ff00 */
[----:B------:R-:W-:Y:S02]  /*2180*/  PLOP3.LUT P1, PT, PT, PT, UP0, 0x80, 0x0 ;  /* 0x000000000000781c */ /* 0x000fe40003f2f008 */
        /* <DEDUP_REMOVED lines=44> */
[----:B------:R-:W-:Y:S02]  /*2450*/  ISETP.NE.AND P0, PT, RZ, UR47, PT ;  /* 0x0000002fff007c0c */ /* 0x000fe4000bf05270 */
[----:B0-----:R-:W-:Y:S01]  /*2460*/  R2UR UR4, R0 ;  /* 0x00000000000472ca */ /* 0x001fe200000e0000 */
[----:B------:R-:W-:-:S05]  /*2470*/  IMAD.MOV.U32 R0, RZ, RZ, 0x1 ;  /* 0x00000001ff007424 */ /* 0x000fca00078e00ff */
[----:B------:R-:W-:-:S04]  /*2480*/  SEL R0, R0, 0x2, !P0 ;  /* 0x0000000200007807 */ /* 0x000fc80004000000 */
[----:B------:R-:W-:-:S03]  /*2490*/  LOP3.LUT R0, R0, 0x1, RZ, 0xfc, !PT ;  /* 0x0000000100007812 */ /* 0x000fc600078efcff */
[----:B------:R-:W-:Y:S01]  /*24a0*/  ULEA.HI UR5, UR4, UR4, URZ, 0x1 ;  /* 0x0000000404057291 */ /* 0x000fe2000f8f083f */
[----:B------:R-:W-:-:S03]  /*24b0*/  ISETP.NE.AND P0, PT, R0, 0x3, PT ;  /* 0x000000030000780c */ /* 0x000fc60003f05270 */
        /* <DEDUP_REMOVED lines=9> */
.L_x_5327:
[----:B------:R-:W-:Y:S01]  /*2550*/  ULEA UR23, UR37, UR46, 0x3 ;  /* 0x0000002e25177291 */ /* 0x000fe2000f8e183f */
[----:B------:R-:W-:-:S05]  /*2560*/  IMAD.U32 R0, RZ, RZ, UR38 ;  /* 0x00000026ff007e24 */ /* 0x000fca000f8e00ff */
[----:B------:R-:W-:-:S04]  /*2570*/  SHF.L.U32 R0, R0, 0x1f, RZ ;  /* 0x0000001f00007819 */ /* 0x000fc800000006ff */
[----:B------:R-:W0:Y:S02]  /*2580*/  SYNCS.PHASECHK.TRANS64.TRYWAIT P1, [UR23+0x28c50], R0 ;  /* 0x028c5000ff0075a7 */ /* 0x000e240008020157 */
[----:B0-----:R-:W-:Y:S05]  /*2590*/  @!P1 BRA `(.L_x_5328) ;  /* 0x0000018c004c9947 */ /* 0x001fea0003800000 */
.L_x_5578:
        /* <DEDUP_REMOVED lines=9> */
[----:B------:R-:W-:-:S02]  /*2630*/  UIADD3 UR6, UR18, 0x80, URZ ;  /* 0x0000008012067890 */ /* 0x000fc4000fffe03f */
[----:B------:R-:W-:Y:S01]  /*2640*/  ULOP3.LUT UR16, UR4, 0x10000, URZ, 0xfc, !UPT ;  /* 0x0001000004107892 */ /* 0x000fe2000f8efc3f */
[----:B------:R-:W-:Y:S01]  /*2650*/  UMOV UR7, 0x40000040 ;  /* 0x4000004000077882 */ /* 0x000fe20000000000 */
[----:B------:R-:W-:Y:S02]  /*2660*/  UMOV UR5, 0x40000040 ;  /* 0x4000004000057882 */ /* 0x000fe40000000000 */
[----:B------:R-:W-:Y:S02]  /*2670*/  UIADD3 UR4, UR16, 0x2, URZ ;  /* 0x0000000210047890 */ /* 0x000fe4000fffe03f */
[----:B------:R-:W-:Y:S02]  /*2680*/  UIADD3 UR10, UR18, 0x100, URZ ;  /* 0x00000100120a7890 */ /* 0x000fe4000fffe03f */
[----:B------:R-:W-:Y:S01]  /*2690*/  UIADD3 UR8, UR16, 0x4, URZ ;  /* 0x0000000410087890 */ /* 0x000fe2000fffe03f */
[----:B------:R-:W-:Y:S01]  /*26a0*/  UMOV UR11, 0x40000040 ;  /* 0x40000040000b7882 */ /* 0x000fe20000000000 */
[----:B------:R-:W-:Y:S01]  /*26b0*/  WARPGROUP.ARRIVE ;  /* 0x00000000000079c5 */ /* 0x000fe20000000000 */
[----:B------:R-:W-:Y:S01]  /*26c0*/  UMOV UR9, 0x40000040 ;  /* 0x4000004000097882 */ /* 0x000fe20000000000 */
[----:B------:R-:W-:-:S02]  /*26d0*/  UIADD3 UR14, UR18, 0x180, URZ ;  /* 0x00000180120e7890 */ /* 0x000fc4000fffe03f */
[----:B------:R-:W-:Y:S02]  /*26e0*/  UIADD3 UR12, UR16, 0x6, URZ ;  /* 0x00000006100c7890 */ /* 0x000fe4000fffe03f */
[----:B------:R-:W-:Y:S01]  /*26f0*/  HGMMA.64x256x16.F32.BF16 R24, gdesc[UR16].tnspB, RZ, !UPT, gsb0 ;  /* 0x43e00000101879f0 */ /* 0x000fe2000c0018ff */
[----:B------:R-:W-:Y:S01]  /*2700*/  UMOV UR15, 0x40000040 ;  /* 0x40000040000f7882 */ /* 0x000fe20000000000 */
        /* <DEDUP_REMOVED lines=9> */
[----:B------:R-:W-:-:S06]  /*27a0*/  UISETP.GE.AND UP0, UPT, UR6, UR20, UPT ;  /* 0x000000140600728c */ /* 0x000fcc000bf06270 */
[----:B------:R-:W-:Y:S01]  /*27b0*/  PLOP3.LUT P1, PT, PT, PT, UP0, 0x80, 0x0 ;  /* 0x000000000000781c */ /* 0x000fe20003f2f008 */
        /* <DEDUP_REMOVED lines=12> */
.L_x_5334:
[----:B------:R-:W-:Y:S01]  /*2880*/  BAR.SYNC.DEFER_BLOCKING 0xe, 0x100 ;  /* 0x0384000000007b1d */ /* 0x000fe20000010000 */
[----:B------:R-:W-:Y:S01]  /*2890*/  IMAD.U32 R3, RZ, RZ, UR37 ;  /* 0x00000025ff037e24 */ /* 0x000fe2000f8e00ff */
[----:B------:R-:W-:-:S03]  /*28a0*/  UIADD3 UR37, UR37, 0x1, URZ ;  /* 0x0000000125257890 */ /* 0x000fc6000fffe03f */
[----:B01----:R-:W-:Y:S01]  /*28b0*/  IMAD R0, R3, 0x40, R16 ;  /* 0x0000004003007824 */ /* 0x003fe200078e0210 */
[----:B------:R-:W-:Y:S01]  /*28c0*/  UISETP.NE.AND UP0, UPT, UR37, 0x2, UPT ;  /* 0x000000022500788c */ /* 0x000fe2000bf05270 */
[----:B------:R-:W-:Y:S01]  /*28d0*/  UMOV UR6, UR22 ;  /* 0x0000001600067c82 */ /* 0x000fe20008000000 */
[----:B------:R-:W-:Y:S02]  /*28e0*/  UIADD3 UR22, UR22, -0x1, URZ ;  /* 0xffffffff16167890 */ /* 0x000fe4000fffe03f */
[----:B------:R-:W-:Y:S01]  /*28f0*/  LEA R0, R0, UR46, 0x2 ;  /* 0x0000002e00007c11 */ /* 0x000fe2000f8e10ff */
[----:B------:R-:W-:Y:S02]  /*2900*/  UISETP.GT.AND UP1, UPT, UR6, UR20, UPT ;  /* 0x000000140600728c */ /* 0x000fe4000bf24270 */
[----:B------:R-:W-:Y:S02]  /*2910*/  USEL UR6, URZ, 0x1, UP0 ;  /* 0x000000013f067887 */ /* 0x000fe40008000000 */
[----:B------:R-:W-:-:S02]  /*2920*/  USEL UR37, UR37, URZ, UP0 ;  /* 0x0000003f25257287 */ /* 0x000fc40008000000 */
        /* <DEDUP_REMOVED lines=133> */
.L_x_5330:
[----:B------:R-:W-:Y:S01]  /*3180*/  ULEA UR23, UR37, UR46, 0x3 ;  /* 0x0000002e25177291 */ /* 0x000fe2000f8e183f */
[----:B------:R-:W-:-:S05]  /*3190*/  IMAD.U32 R0, RZ, RZ, UR38 ;  /* 0x00000026ff007e24 */ /* 0x000fca000f8e00ff */
[----:B------:R-:W-:-:S04]  /*31a0*/  SHF.L.U32 R0, R0, 0x1f, RZ ;  /* 0x0000001f00007819 */ /* 0x000fc800000006ff */
[----:B------:R0:W1:Y:S01]  /*31b0*/  SYNCS.PHASECHK.TRANS64.TRYWAIT P1, [UR23+0x28c50], R0 ;  /* 0x028c5000ff0075a7 */ /* 0x0000620008020157 */
[----:B------:R-:W-:Y:S05]  /*31c0*/  @!P0 BRA `(.L_x_5331) ;  /* 0x0000000000048947 */ /* 0x000fea0003800000 */
[----:B------:R-:W-:Y:S01]  /*31d0*/  BPT.TRAP 0x1 ;  /* 0x000000040000795c */ /* 0x000fe20000300000 */
.L_x_5331:
[----:B-1----:R-:W-:Y:S05]  /*31e0*/  @P1 BRA `(.L_x_5332) ;  /* 0x0000000000081947 */ /* 0x002fea0003800000 */
[----:B------:R-:W1:Y:S02]  /*31f0*/  SYNCS.PHASECHK.TRANS64.TRYWAIT P1, [UR23+0x28c50], R0 ;  /* 0x028c5000ff0075a7 */ /* 0x000e640008020157 */
[----:B-1----:R-:W-:Y:S05]  /*3200*/  @!P1 BRA `(.L_x_5333) ;  /* 0x0000018000489947 */ /* 0x002fea0003800000 */
.L_x_5332:
[----:B------:R-:W-:Y:S01]  /*3210*/  ULEA UR18, UR37, UR21, 0xc ;  /* 0x0000001525127291 */ /* 0x000fe2000f8e603f */
[----:B------:R-:W-:Y:S01]  /*3220*/  WARPGROUP.ARRIVE ;  /* 0x00000000000079c5 */ /* 0x000fe20000000000 */
[----:B------:R-:W-:Y:S01]  /*3230*/  UMOV UR19, 0x40000040 ;  /* 0x4000004000137882 */ /* 0x000fe20000000000 */
[----:B------:R-:W-:Y:S01]  /*3240*/  UMOV UR7, 0x40000040 ;  /* 0x4000004000077882 */ /* 0x000fe20000000000 */
[----:B------:R-:W-:Y:S01]  /*3250*/  UIADD3 UR6, UR18, 0x80, URZ ;  /* 0x0000008012067890 */ /* 0x000fe2000fffe03f */
[----:B01----:R-:W-:Y:S01]  /*3260*/  IMAD.U32 R0, RZ, RZ, UR23 ;  /* 0x00000017ff007e24 */ /* 0x003fe2000f8e00ff */
[----:B------:R-:W-:Y:S01]  /*3270*/  UIADD3 UR10, UR18, 0x100, URZ ;  /* 0x00000100120a7890 */ /* 0x000fe2000fffe03f */
[----:B------:R-:W-:Y:S01]  /*3280*/  PLOP3.LUT P1, PT, PT, PT, UP1, 0x80, 0x0 ;  /* 0x000000000000781c */ /* 0x000fe20003f2f018 */
[----:B------:R-:W-:Y:S01]  /*3290*/  UMOV UR11, 0x40000040 ;  /* 0x40000040000b7882 */ /* 0x000fe20000000000 */
        /* <DEDUP_REMOVED lines=21> */
.L_x_5329:
[----:B------:R-:W-:Y:S01]  /*33f0*/  BAR.SYNC.DEFER_BLOCKING 0xe, 0x100 ;  /* 0x0384000000007b1d */ /* 0x000fe20000010000 */
[----:B------:R-:W-:Y:S01]  /*3400*/  IMAD.U32 R3, RZ, RZ, UR37 ;  /* 0x00000025ff037e24 */ /* 0x000fe2000f8e00ff */
[----:B------:R-:W-:Y:S01]  /*3410*/  UIADD3 UR37, UR37, 0x1, URZ ;  /* 0x0000000125257890 */ /* 0x000fe2000fffe03f */
[----:B------:R-:W-:Y:S01]  /*3420*/  PLOP3.LUT P0, PT, PT, PT, PT, 0x8, 0x0 ;  /* 0x000000000000781c */ /* 0x000fe20003f0e170 */
[----:B------:R-:W-:Y:S02]  /*3430*/  IMAD.MOV.U32 R12, RZ, RZ, RZ ;  /* 0x000000ffff0c7224 */ /* 0x000fe400078e00ff */
[----:B01----:R-:W-:Y:S01]  /*3440*/  IMAD R0, R3, 0x40, R16 ;  /* 0x0000004003007824 */ /* 0x003fe200078e0210 */
        /* <DEDUP_REMOVED lines=138> */
.L_x_5318:
        /* <DEDUP_REMOVED lines=24> */
.L_x_5336:
[----:B------:R-:W-:-:S11]  /*3e70*/  UISETP.NE.AND UP1, UPT, UR5, 0x1, UPT ;  /* 0x000000010500788c */ /* 0x000fd6000bf25270 */
[----:B------:R-:W-:Y:S02]  /*3e80*/  @UP1 ULDC.64 UR10, c[0x0][0x9e8] ;  /* 0x00027a00000a1ab9 */ /* 0x000fe40000000a00 */
[----:B------:R-:W-:-:S04]  /*3e90*/  UIMAD.WIDE.U32 UR8, UR7, UR10, URZ ;  /* 0x0000000a070872a5 */ /* 0x000fc8000f8e003f */
[----:B------:R-:W-:-:S12]  /*3ea0*/  @UP1 USHF.R.U32.HI UR7, URZ, UR11, UR9 ;  /* 0x0000000b3f071299 */ /* 0x000fd80008011609 */
.L_x_5337:
[----:B------:R-:W-:-:S04]  /*3eb0*/  UIMAD UR7, UR7, UR5, UR5 ;  /* 0x00000005070772a4 */ /* 0x000fc8000f8e0205 */
[----:B------:R-:W-:-:S04]  /*3ec0*/  UISETP.LT.AND UP1, UPT, UR4, UR7, UPT ;  /* 0x000000070400728c */ /* 0x000fc8000bf21270 */
[----:B------:R-:W-:-:S12]  /*3ed0*/  USEL UR4, UR4, UR7, UP1 ;  /* 0x0000000704047287 */ /* 0x000fd80008800000 */
.L_x_5335:
[----:B------:R-:W-:Y:S01]  /*3ee0*/  UIADD3 UR4, UR4, 0x3f, URZ ;  /* 0x0000003f04047890 */ /* 0x000fe2000fffe03f */
[----:B------:R-:W-:Y:S01]  /*3ef0*/  @UP0 ULDC UR8, c[0x0][0x44c] ;  /* 0x0001130000080ab9 */ /* 0x000fe20000000800 */
[----:B------:R-:W-:Y:S02]  /*3f00*/  @UP0 ULDC UR10, c[0x0][0x450] ;  /* 0x00011400000a0ab9 */ /* 0x000fe40000000800 */
[----:B------:R-:W-:Y:S02]  /*3f10*/  USHF.R.S32.HI UR7, URZ, 0x1f, UR4 ;  /* 0x0000001f3f077899 */ /* 0x000fe40008011404 */
[----:B------:R-:W-:Y:S02]  /*3f20*/  UIMAD.WIDE.U32 UR8, UR42, UR8, URZ ;  /* 0x000000082a0872a5 */ /* 0x000fe4000f8e003f */
[----:B------:R-:W-:-:S03]  /*3f30*/  ULEA.HI UR7, UR7, UR4, URZ, 0x6 ;  /* 0x0000000407077291 */ /* 0x000fc6000f8f303f */
[----:B------:R-:W-:Y:S01]  /*3f40*/  UMOV UR4, UR42 ;  /* 0x0000002a00047c82 */ /* 0x000fe20008000000 */
[----:B------:R-:W-:Y:S02]  /*3f50*/  USHF.R.S32.HI UR7, URZ, 0x6, UR7 ;  /* 0x000000063f077899 */ /* 0x000fe40008011407 */
[----:B------:R-:W-:Y:S02]  /*3f60*/  @UP0 USHF.R.U32.HI UR4, URZ, UR10, UR9 ;  /* 0x0000000a3f040299 */ /* 0x000fe40008011609 */
[----:B------:R-:W-:Y:S02]  /*3f70*/  UISETP.LT.AND UP0, UPT, UR6, UR7, UPT ;  /* 0x000000070600728c */ /* 0x000fe4000bf01270 */
[----:B------:R-:W-:Y:S01]  /*3f80*/  UIADD3 UR4, UR4, UR49, -UR51 ;  /* 0x0000003104047290 */ /* 0x000fe2000fffe833 */
        /* <DEDUP_REMOVED lines=14> */
.L_x_5339:
[----:B------:R-:W-:-:S11]  /*4070*/  UISETP.NE.AND UP0, UPT, UR5, 0x1, UPT ;  /* 0x000000010500788c */ /* 0x000fd6000bf05270 */
[----:B------:R-:W-:Y:S02]  /*4080*/  @UP0 ULDC.64 UR10, c[0x0][0x9e8] ;  /* 0x00027a00000a0ab9 */ /* 0x000fe40000000a00 */
[----:B------:R-:W-:-:S04]  /*4090*/  UIMAD.WIDE.U32 UR8, UR4, UR10, URZ ;  /* 0x0000000a040872a5 */ /* 0x000fc8000f8e003f */
[----:B------:R-:W-:-:S12]  /*40a0*/  @UP0 USHF.R.U32.HI UR4, URZ, UR11, UR9 ;  /* 0x0000000b3f040299 */ /* 0x000fd80008011609 */
.L_x_5340:
[----:B------:R-:W-:-:S04]  /*40b0*/  UIMAD UR4, UR4, UR5, URZ ;  /* 0x00000005040472a4 */ /* 0x000fc8000f8e023f */
[----:B------:R-:W-:-:S04]  /*40c0*/  UISETP.LT.AND UP0, UPT, UR7, UR4, UPT ;  /* 0x000000040700728c */ /* 0x000fc8000bf01270 */
[----:B------:R-:W-:-:S12]  /*40d0*/  USEL UR7, UR7, UR4, !UP0 ;  /* 0x0000000407077287 */ /* 0x000fd8000c000000 */
.L_x_5338:
[----:B------:R-:W-:Y:S02]  /*40e0*/  USHF.R.S32.HI UR4, URZ, 0x1f, UR7 ;  /* 0x0000001f3f047899 */ /* 0x000fe40008011407 */
[----:B------:R-:W-:Y:S02]  /*40f0*/  ULOP3.LUT UR10, UR45, 0xff, URZ, 0xc0, !UPT ;  /* 0x000000ff2d0a7892 */ /* 0x000fe4000f8ec03f */
[----:B------:R-:W-:-:S04]  /*4100*/  ULEA.HI UR4, UR4, UR7, URZ, 0x6 ;  /* 0x0000000704047291 */ /* 0x000fc8000f8f303f */
[----:B------:R-:W-:-:S04]  /*4110*/  USHF.R.S32.HI UR4, URZ, 0x6, UR4 ;  /* 0x000000063f047899 */ /* 0x000fc80008011404 */
[----:B------:R-:W-:-:S04]  /*4120*/  UISETP.LT.AND UP0, UPT, URZ, UR4, UPT ;  /* 0x000000043f00728c */ /* 0x000fc8000bf01270 */
[----:B------:R-:W-:-:S03]  /*4130*/  USEL UR48, URZ, UR4, !UP0 ;  /* 0x000000043f307287 */ /* 0x000fc6000c000000 */
[----:B------:R-:W-:Y:S01]  /*4140*/  UMOV UR4, URZ ;  /* 0x0000003f00047c82 */ /* 0x000fe20008000000 */
        /* <DEDUP_REMOVED lines=40> */
.L_x_5341:
        /* <DEDUP_REMOVED lines=12> */
[----:B------:R-:W-:Y:S02]  /*4490*/  ISETP.GT.AND P1, PT, R168, UR48, PT ;  /* 0x00000030a8007c0c */ /* 0x000fe4000bf24270 */
        /* <DEDUP_REMOVED lines=90> */
.L_x_5342:
[----:B------:R-:W-:Y:S01]  /*4a40*/  ULEA.HI UR4, UR39, UR39, URZ, 0x1 ;  /* 0x0000002727047291 */ /* 0x000fe2000f8f083f */
[----:B------:R-:W-:Y:S01]  /*4a50*/  IMAD.MOV.U32 R3, RZ, RZ, 0x1 ;  /* 0x00000001ff037424 */ /* 0x000fe200078e00ff */
[----:B------:R-:W-:Y:S02]  /*4a60*/  ISETP.NE.AND P0, PT, RZ, UR47, PT ;  /* 0x0000002fff007c0c */ /* 0x000fe4000bf05270 */
[----:B------:R-:W-:Y:S02]  /*4a70*/  ULOP3.LUT UR4, UR4, 0xfffffffe, URZ, 0xc0, !UPT ;  /* 0xfffffffe04047892 */ /* 0x000fe4000f8ec03f */
[----:B------:R-:W-:Y:S02]  /*4a80*/  SEL R3, R3, 0x2, !P0 ;  /* 0x0000000203037807 */ /* 0x000fe40004000000 */
[----:B------:R-:W-:Y:S02]  /*4a90*/  UIADD3 UR4, UR39, -UR4, URZ ;  /* 0x8000000427047290 */ /* 0x000fe4000fffe03f */
[----:B------:R-:W-:-:S04]  /*4aa0*/  LOP3.LUT R3, R3, 0x1, RZ, 0xfc, !PT ;  /* 0x0000000103037812 */ /* 0x000fc800078efcff */
[----:B------:R-:W-:Y:S01]  /*4ab0*/  IMAD.U32 R0, RZ, RZ, UR4 ;  /* 0x00000004ff007e24 */ /* 0x000fe2000f8e00ff */
[----:B------:R-:W-:-:S04]  /*4ac0*/  ISETP.NE.AND P0, PT, R3, 0x3, PT ;  /* 0x000000030300780c */ /* 0x000fc80003f05270 */
[----:B------:R-:W-:-:S04]  /*4ad0*/  SHF.L.U32 R0, R0, 0x1f, RZ ;  /* 0x0000001f00007819 */ /* 0x000fc800000006ff */
[----:B------:R-:W0:Y:S02]  /*4ae0*/  SYNCS.PHASECHK.TRANS64.TRYWAIT P1, [UR46+0x28c00], R0 ;  /* 0x028c0000ff0075a7 */ /* 0x000e24000802016e */
[----:B0-----:R-:W-:Y:S05]  /*4af0*/  @!P1 BRA `(.L_x_5343) ;  /* 0x0000016800249947 */ /* 0x001fea0003800000 */
.L_x_5579:
[----:B------:R-:W-:Y:S05]  /*4b00*/  @!P0 BRA `(.L_x_5344) ;  /* 0x0000000000048947 */ /* 0x000fea0003800000 */
[----:B------:R-:W-:Y:S01]  /*4b10*/  BPT.TRAP 0x1 ;  /* 0x000000040000795c */ /* 0x000fe20000300000 */
.L_x_5344:
[----:B------:R-:W-:Y:S02]  /*4b20*/  IMAD.U32 R7, RZ, RZ, UR37 ;  /* 0x00000025ff077e24 */ /* 0x000fe4000f8e00ff */
[----:B------:R-:W-:-:S03]  /*4b30*/  IMAD.U32 R8, RZ, RZ, UR38 ;  /* 0x00000026ff087e24 */ /* 0x000fc6000f8e00ff */
[----:B------:R-:W-:Y:S02]  /*4b40*/  LEA R7, R7, UR46, 0x3 ;  /* 0x0000002e07077c11 */ /* 0x000fe4000f8e18ff */
[----:B------:R-:W-:-:S04]  /*4b50*/  SHF.L.U32 R8, R8, 0x1f, RZ ;  /* 0x0000001f08087819 */ /* 0x000fc800000006ff */
[----:B------:R1:W2:Y:S01]  /*4b60*/  SYNCS.PHASECHK.TRANS64.TRYWAIT P1, [R7+URZ+0x28c30], R8 ;  /* 0x028c3008070075a7 */ /* 0x0002a2000802017f */
[----:B------:R-:W-:Y:S05]  /*4b70*/  @!P0 BRA `(.L_x_5345) ;  /* 0x0000000000048947 */ /* 0x000fea0003800000 */
[----:B------:R-:W-:Y:S01]  /*4b80*/  BPT.TRAP 0x1 ;  /* 0x000000040000795c */ /* 0x000fe20000300000 */
.L_x_5345:
[----:B--2---:R-:W-:Y:S05]  /*4b90*/  @P1 BRA `(.L_x_5346) ;  /* 0x0000000000081947 */ /* 0x004fea0003800000 */
[----:B------:R-:W2:Y:S02]  /*4ba0*/  SYNCS.PHASECHK.TRANS64.TRYWAIT P1, [R7+URZ+0x28c30], R8 ;  /* 0x028c3008070075a7 */ /* 0x000ea4000802017f */
[----:B--2---:R-:W-:Y:S05]  /*4bb0*/  @!P1 BRA `(.L_x_5347) ;  /* 0x00000168000c9947 */ /* 0x004fea0003800000 */
.L_x_5346:
        /* <DEDUP_REMOVED lines=15> */
[----:B------:R-:W-:Y:S01]  /*4cb0*/  VIADD R4, R186, UR42 ;  /* 0x0000002aba047c36 */ /* 0x000fe20008000000 */
[----:B------:R-:W-:Y:S01]  /*4cc0*/  UMOV UR7, 0x40000040 ;  /* 0x4000004000077882 */ /* 0x000fe20000000000 */
[----:B------:R-:W-:Y:S01]  /*4cd0*/  UMOV UR5, 0x40000040 ;  /* 0x4000004000057882 */ /* 0x000fe20000000000 */
[----:B------:R-:W-:Y:S01]  /*4ce0*/  ULOP3.LUT UR4, UR4, 0x3fff, URZ, 0xc0, !UPT ;  /* 0x00003fff04047892 */ /* 0x000fe2000f8ec03f */
[----:B------:R-:W-:Y:S01]  /*4cf0*/  IMAD.MOV.U32 R5, RZ, RZ, R4 ;  /* 0x000000ffff057224 */ /* 0x000fe200078e0004 */
[----:B------:R-:W-:Y:S01]  /*4d00*/  UMOV UR11, 0x40000040 ;  /* 0x40000040000b7882 */ /* 0x000fe20000000000 */
[----:B------:R-:W-:Y:S01]  /*4d10*/  UMOV UR9, 0x40000040 ;  /* 0x4000004000097882 */ /* 0x000fe20000000000 */
[----:B------:R-:W-:Y:S01]  /*4d20*/  ULEA UR18, UR37, UR18, 0x9 ;  /* 0x0000001225127291 */ /* 0x000fe2000f8e483f */
[----:B------:R-:W-:Y:S01]  /*4d30*/  IMAD.MOV.U32 R9, RZ, RZ, -0x40 ;  /* 0xffffffc0ff097424 */ /* 0x000fe200078e00ff */
[----:B------:R-:W-:-:S02]  /*4d40*/  ULOP3.LUT UR16, UR4, 0x10000, URZ, 0xfc, !UPT ;  /* 0x0001000004107892 */ /* 0x000fc4000f8efc3f */
[----:B------:R-:W-:Y:S01]  /*4d50*/  UIADD3 UR6, UR18, 0x2, URZ ;  /* 0x0000000212067890 */ /* 0x000fe2000fffe03f */
[----:B------:R-:W-:Y:S01]  /*4d60*/  IMAD R9, R168, R9, 0x41 ;  /* 0x00000041a8097424 */ /* 0x000fe200078e0209 */
[----:B------:R-:W-:Y:S02]  /*4d70*/  UIADD3 UR4, UR16, 0x2, URZ ;  /* 0x0000000210047890 */ /* 0x000fe4000fffe03f */
[----:B------:R-:W-:Y:S02]  /*4d80*/  UIADD3 UR10, UR18, 0x4, URZ ;  /* 0x00000004120a7890 */ /* 0x000fe4000fffe03f */
[----:B------:R-:W-:Y:S02]  /*4d90*/  UIADD3 UR8, UR16, 0x4, URZ ;  /* 0x0000000410087890 */ /* 0x000fe4000fffe03f */
[----:B------:R-:W-:Y:S01]  /*4da0*/  HGMMA.64x64x16.F32.BF16 R24, gdesc[UR16], RZ, !UPT, gsb0 ;  /* 0x00e00000101879f0 */ /* 0x000fe2000c0018ff */
[----:B------:R-:W-:Y:S02]  /*4db0*/  UIADD3 UR14, UR18, 0x6, URZ ;  /* 0x00000006120e7890 */ /* 0x000fe4000fffe03f */
[----:B------:R-:W-:Y:S01]  /*4dc0*/  UIADD3 UR12, UR16, 0x6, URZ ;  /* 0x00000006100c7890 */ /* 0x000fe2000fffe03f */
[----:B------:R-:W-:Y:S01]  /*4dd0*/  UMOV UR15, 0x40000040 ;  /* 0x40000040000f7882 */ /* 0x000fe20000000000 */
[----:B------:R-:W-:Y:S01]  /*4de0*/  UMOV UR13, 0x40000040 ;  /* 0x40000040000d7882 */ /* 0x000fe20000000000 */
[----:B------:R-:W-:-:S02]  /*4df0*/  ULDC UR20, c[0x0][0x9dc] ;  /* 0x0002770000147ab9 */ /* 0x000fc40000000800 */
[----:B------:R-:W-:Y:S01]  /*4e00*/  ULOP3.LUT UR20, URZ, UR20, URZ, 0x33, !UPT ;  /* 0x000000143f147292 */ /* 0x000fe2000f8e333f */
[----:B------:R-:W-:Y:S02]  /*4e10*/  WARPGROUP.DEPBAR.LE gsb0, 0x0 ;  /* 0x00008000000079c5 */ /* 0x000fe40000010000 */
[----:B------:R-:W-:-:S06]  /*4e20*/  WARPGROUP.ARRIVE ;  /* 0x00000000000079c5 */ /* 0x000fcc0000000000 */
[----:B------:R-:W-:Y:S01]  /*4e30*/  HGMMA.64x64x16.F32.BF16 R24, gdesc[UR4], R24, gsb0 ;  /* 0x00e00000041879f0 */ /* 0x000fe20008001818 */
[----:B------:R-:W-:Y:S01]  /*4e40*/  ULDC UR7, c[0x0][0x448] ;  /* 0x0001120000077ab9 */ /* 0x000fe20000000800 */
[----:B------:R-:W-:Y:S01]  /*4e50*/  ULDC UR6, c[0x0][0x9d8] ;  /* 0x0002760000067ab9 */ /* 0x000fe20000000800 */
[----:B------:R-:W-:-:S06]  /*4e60*/  UISETP.NE.AND UP0, UPT, UR7, 0x1, UPT ;  /* 0x000000010700788c */ /* 0x000fcc000bf05270 */
[----:B------:R-:W-:Y:S02]  /*4e70*/  PLOP3.LUT P2, PT, PT, PT, UP0, 0x80, 0x0 ;  /* 0x000000000000781c */ /* 0x000fe40003f4f008 */
[----:B------:R-:W-:-:S03]  /*4e80*/  PLOP3.LUT P3, PT, PT, PT, UP0, 0x80, 0x0 ;  /* 0x000000000000781c */ /* 0x000fc60003f6f008 */
[----:B------:R-:W-:-:S08]  /*4e90*/  @UP0 ULDC UR7, c[0x0][0x44c] ;  /* 0x0001130000070ab9 */ /* 0x000fd00000000800 */
[----:B------:R-:W-:Y:S01]  /*4ea0*/  @P2 IMAD.HI.U32 R6, R4, UR7, RZ ;  /* 0x0000000704062c27 */ /* 0x000fe2000f8e00ff */
[----:B------:R-:W-:-:S03]  /*4eb0*/  @UP0 ULDC UR7, c[0x0][0x450] ;  /* 0x0001140000070ab9 */ /* 0x000fc60000000800 */
[----:B------:R-:W-:Y:S01]  /*4ec0*/  @!P1 VIADD R4, R7, 0x28c40 ;  /* 0x00028c4007049836 */ /* 0x000fe20000000000 */
[----:B------:R-:W-:-:S04]  /*4ed0*/  @P3 SHF.R.U32.HI R5, RZ, UR7, R6 ;  /* 0x00000007ff053c19 */ /* 0x000fc80008011606 */
[----:B------:R-:W-:Y:S01]  /*4ee0*/  @!P1 PRMT R4, RZ, 0x654, R4 ;  /* 0x00000654ff049816 */ /* 0x000fe20000000004 */
[----:B------:R-:W-:Y:S02]  /*4ef0*/  WARPGROUP.DEPBAR.LE gsb0, 0x0 ;  /* 0x00008000000079c5 */ /* 0x000fe40000010000 */
[----:B------:R-:W-:-:S06]  /*4f00*/  WARPGROUP.ARRIVE ;  /* 0x00000000000079c5 */ /* 0x000fcc0000000000 */
[----:B------:R-:W-:Y:S03]  /*4f10*/  HGMMA.64x64x16.F32.BF16 R24, gdesc[UR8], R24, gsb0 ;  /* 0x00e00000081879f0 */ /* 0x000fe60008001818 */
[----:B------:R-:W-:Y:S02]  /*4f20*/  WARPGROUP.DEPBAR.LE gsb0, 0x0 ;  /* 0x00008000000079c5 */ /* 0x000fe40000010000 */
[----:B------:R-:W-:-:S06]  /*4f30*/  WARPGROUP.ARRIVE ;  /* 0x00000000000079c5 */ /* 0x000fcc0000000000 */
[----:B------:R-:W-:Y:S01]  /*4f40*/  HGMMA.64x64x16.F32.BF16 R24, gdesc[UR12], R24, gsb0 ;  /* 0x00e000000c1879f0 */ /* 0x000fe20008001818 */
[----:B------:R-:W-:Y:S02]  /*4f50*/  ULDC.64 UR14, c[0x0][0x9e0] ;  /* 0x00027800000e7ab9 */ /* 0x000fe40000000a00 */
[----:B------:R-:W-:-:S06]  /*4f60*/  UISETP.GE.AND UP1, UPT, UR15, 0x1, UPT ;  /* 0x000000010f00788c */ /* 0x000fcc000bf26270 */
[----:B------:R-:W-:Y:S01]  /*4f70*/  PLOP3.LUT P2, PT, PT, PT, UP1, 0x40, 0x0 ;  /* 0x000000000000781c */ /* 0x000fe20003f4e818 */
[----:B------:R-:W-:Y:S02]  /*4f80*/  WARPGROUP.DEPBAR.LE gsb0, 0x0 ;  /* 0x00008000000079c5 */ /* 0x000fe40000010000 */
[----:B------:R-:W-:Y:S01]  /*4f90*/  FMUL.FTZ R38, R38, UR6 ;  /* 0x0000000626267c20 */ /* 0x000fe20008410000 */
[----:B------:R-:W-:Y:S01]  /*4fa0*/  FMUL.FTZ R24, R24, UR6 ;  /* 0x0000000618187c20 */ /* 0x000fe20008410000 */
[----:B------:R-:W-:Y:S01]  /*4fb0*/  FMUL.FTZ R25, R25, UR6 ;  /* 0x0000000619197c20 */ /* 0x000fe20008410000 */
[----:B------:R-:W-:Y:S01]  /*4fc0*/  FMUL.FTZ R3, R26, UR6 ;  /* 0x000000061a037c20 */ /* 0x000fe20008410000 */
[----:B------:R0:W3:Y:S01]  /*4fd0*/  MUFU.TANH R14, R38 ;  /* 0x00000026000e7308 */ /* 0x0000e20000002400 */
        /* <DEDUP_REMOVED lines=8> */
[----:B0-----:R-:W0:Y:S01]  /*5060*/  SHFL.IDX PT, R38, R5, RZ, 0x1c1f ;  /* 0x001c1fff05267589 */ /* 0x001e2200000e0000 */
        /* <DEDUP_REMOVED lines=17> */
[----:B------:R-:W0:Y:S01]  /*5180*/  MUFU.TANH R24, R24 ;  /* 0x0000001800187308 */ /* 0x000e220000002400 */
[----:B------:R-:W-:Y:S01]  /*5190*/  FMUL.FTZ R34, R34, UR6 ;  /* 0x0000000622227c20 */ /* 0x000fe20008410000 */
[----:B------:R-:W-:Y:S01]  /*51a0*/  FMUL.FTZ R27, R27, UR6 ;  /* 0x000000061b1b7c20 */ /* 0x000fe20008410000 */
[----:B------:R-:W-:Y:S01]  /*51b0*/  FMUL.FTZ R31, R31, UR6 ;  /* 0x000000061f1f7c20 */ /* 0x000fe20008410000 */
[----:B------:R-:W-:Y:S01]  /*51c0*/  LEA R26, R168, 0xffffffc0, 0x6 ;  /* 0xffffffc0a81a7811 */ /* 0x000fe200078e30ff */
[----:B------:R-:W-:Y:S01]  /*51d0*/  FMUL.FTZ R35, R35, UR6 ;  /* 0x0000000623237c20 */ /* 0x000fe20008410000 */
[----:B----4-:R-:W-:-:S02]  /*51e0*/  IADD3 R4, -R2, UR49, R9 ;  /* 0x0000003102047c10 */ /* 0x010fc4000fffe109 */
[----:B------:R-:W4:Y:S03]  /*51f0*/  MUFU.TANH R25, R25 ;  /* 0x0000001900197308 */ /* 0x000f260000002400 */
[----:B------:R-:W-:-:S05]  /*5200*/  VIADD R4, R4, -UR51 ;  /* 0x8000003304047c36 */ /* 0x000fca0008000000 */
        /* <DEDUP_REMOVED lines=27> */
[----:B-----5:R-:W-:-:S07]  /*53c0*/  VIADD R34, R4, UR14 ;  /* 0x0000000e04227c36 */ /* 0x020fce0008000000 */
[----:B------:R5:W2:Y:S01]  /*53d0*/  MUFU.TANH R11, R31 ;  /* 0x0000001f000b7308 */ /* 0x000aa20000002400 */
[----:B-1----:R-:W-:-:S07]  /*53e0*/  IADD3 R27, -R2, UR49, -R26 ;  /* 0x00000031021b7c10 */ /* 0x002fce000fffe91a */
[----:B------:R1:W2:Y:S01]  /*53f0*/  MUFU.TANH R13, R35 ;  /* 0x00000023000d7308 */ /* 0x0002a20000002400 */
[----:B-----5:R-:W-:Y:S01]  /*5400*/  VIADD R31, R4, UR20 ;  /* 0x00000014041f7c36 */ /* 0x020fe20008000000 */
[----:B0-----:R-:W-:-:S03]  /*5410*/  VIADDMNMX R4, R38, R34, R27, PT ;  /* 0x0000002226047246 */ /* 0x001fc6000380011b */
[----:B------:R-:W-:Y:S02]  /*5420*/  IMAD.IADD R6, R31, 0x1, R38 ;  /* 0x000000011f067824 */ /* 0x000fe400078e0226 */
[----:B-1----:R-:W-:Y:S01]  /*5430*/  VIADD R35, R9, 0xffffffff ;  /* 0xffffffff09237836 */ /* 0x002fe20000000000 */
[----:B---34-:R-:W-:Y:S06]  /*5440*/  @P2 BRA `(.L_x_5348) ;  /* 0x00000000005c2947 */ /* 0x018fec0003800000 */
[----:B------:R-:W-:Y:S01]  /*5450*/  IMAD.U32 R9, RZ, RZ, UR51 ;  /* 0x00000033ff097e24 */ /* 0x000fe2000f8e00ff */
[----:B------:R-:W-:Y:S04]  /*5460*/  BSSY B0, `(.L_x_5349) ;  /* 0x0000011000007945 */ /* 0x000fe80003800000 */
[----:B------:R-:W-:-:S04]  /*5470*/  IADD3 R9, -R9, UR49, R38 ;  /* 0x0000003109097c10 */ /* 0x000fc8000fffe126 */
        /* <DEDUP_REMOVED lines=10> */
.L_x_5350:
[----:B------:R-:W-:-:S06]  /*5520*/  UISETP.NE.AND UP2, UPT, UR15, 0x1, UPT ;  /* 0x000000010f00788c */ /* 0x000fcc000bf45270 */
[----:B------:R-:W-:-:S05]  /*5530*/  PLOP3.LUT P2, PT, PT, PT, UP2, 0x80, 0x0 ;  /* 0x000000000000781c */ /* 0x000fca0003f4f028 */
[----:B------:R-:W-:-:S08]  /*5540*/  @UP2 ULDC.64 UR6, c[0x0][0x9e8] ;  /* 0x00027a0000062ab9 */ /* 0x000fd00000000a00 */
[----:B------:R-:W-:-:S05]  /*5550*/  @P2 IMAD.HI.U32 R38, R9, UR6, RZ ;  /* 0x0000000609262c27 */ /* 0x000fca000f8e00ff */
[----:B------:R-:W-:-:S07]  /*5560*/  @P2 SHF.R.U32.HI R9, RZ, UR7, R38 ;  /* 0x00000007ff092c19 */ /* 0x000fce0008011626 */
.L_x_5351:
[----:B------:R-:W-:Y:S05]  /*5570*/  BSYNC B0 ;  /* 0x0000000000007941 */ /* 0x000fea0003800000 */
.L_x_5349:
[----:B------:R-:W-:-:S04]  /*5580*/  IMAD R9, R9, UR15, -R26 ;  /* 0x0000000f09097c24 */ /* 0x000fc8000f8e0a1a */
[----:B------:R-:W-:-:S05]  /*5590*/  IMAD.IADD R9, R9, 0x1, -R2 ;  /* 0x0000000109097824 */ /* 0x000fca00078e0a02 */
[----:B------:R-:W-:Y:S02]  /*55a0*/  VIMNMX R6, R6, R9, !PT ;  /* 0x0000000906067248 */ /* 0x000fe40007fe0100 */
[----:B------:R-:W-:-:S07]  /*55b0*/  VIADDMNMX R4, R9, UR15, R4, PT ;  /* 0x0000000f09047c46 */ /* 0x000fce000b800104 */
.L_x_5348:
[C---:B------:R-:W-:Y:S02]  /*55c0*/  ISETP.GE.AND P2, PT, R35.reuse, 0x2, PT ;  /* 0x000000022300780c */ /* 0x040fe40003f46270 */
[C---:B------:R-:W-:Y:S02]  /*55d0*/  ISETP.GE.AND P6, PT, R35.reuse, 0xa, PT ;  /* 0x0000000a2300780c */ /* 0x040fe40003fc6270 */
[----:B------:R-:W-:Y:S02]  /*55e0*/  ISETP.GT.AND P4, PT, R6, 0x1, !P2 ;  /* 0x000000010600780c */ /* 0x000fe40005784270 */
[----:B------:R-:W-:Y:S02]  /*55f0*/  ISETP.GE.AND P3, PT, R35, 0x9, PT ;  /* 0x000000092300780c */ /* 0x000fe40003f66270 */
[----:B------:R-:W-:Y:S02]  /*5600*/  ISETP.LT.OR P4, PT, R4, 0x2, P4 ;  /* 0x000000020400780c */ /* 0x000fe40002781670 */
[----:B------:R-:W-:-:S02]  /*5610*/  ISETP.GT.AND P5, PT, R6, 0x8, !P3 ;  /* 0x000000080600780c */ /* 0x000fc40005fa4270 */
[----:B------:R-:W-:Y:S02]  /*5620*/  FSEL R38, R25, -INF , !P4 ;  /* 0xff80000019267808 */ /* 0x000fe40006000000 */
[----:B------:R-:W-:Y:S02]  /*5630*/  ISETP.GT.AND P4, PT, R6, 0x9, !P6 ;  /* 0x000000090600780c */ /* 0x000fe40007784270 */
[----:B------:R-:W-:Y:S02]  /*5640*/  P2R R25, PR, RZ, 0x40 ;  /* 0x00000040ff197803 */ /* 0x000fe40000000000 */
        /* <DEDUP_REMOVED lines=68> */
[----:B------:R-:W-:Y:S02]  /*5a90*/  PLOP3.LUT P6, PT, PT, PT, UP1, 0x40, 0x0 ;  /* 0x000000000000781c */ /* 0x000fe40003fce818 */
[----:B0-----:R-:W-:Y:S01]  /*5aa0*/  VIADDMNMX R4, R24, R34, R27, PT ;  /* 0x0000002218047246 */ /* 0x001fe2000380011b */
[----:B------:R-:W-:-:S10]  /*5ab0*/  IMAD.IADD R6, R31, 0x1, R24 ;  /* 0x000000011f067824 */ /* 0x000fd400078e0218 */
[----:B------:R-:W-:Y:S05]  /*5ac0*/  @P6 BRA `(.L_x_5352) ;  /* 0x0000000000646947 */ /* 0x000fea0003800000 */
        /* <DEDUP_REMOVED lines=14> */
.L_x_5354:
[----:B------:R-:W-:-:S06]  /*5bb0*/  UISETP.NE.AND UP2, UPT, UR15, 0x1, UPT ;  /* 0x000000010f00788c */ /* 0x000fcc000bf45270 */
[----:B------:R-:W-:-:S05]  /*5bc0*/  PLOP3.LUT P6, PT, PT, PT, UP2, 0x80, 0x0 ;  /* 0x000000000000781c */ /* 0x000fca0003fcf028 */
[----:B------:R-:W-:-:S08]  /*5bd0*/  @UP2 ULDC.64 UR6, c[0x0][0x9e8] ;  /* 0x00027a0000062ab9 */ /* 0x000fd00000000a00 */
[----:B------:R-:W-:Y:S01]  /*5be0*/  @P6 IMAD.HI.U32 R24, R5, UR6, RZ ;  /* 0x0000000605186c27 */ /* 0x000fe2000f8e00ff */
[----:B------:R-:W-:-:S13]  /*5bf0*/  PLOP3.LUT P6, PT, PT, PT, UP2, 0x80, 0x0 ;  /* 0x000000000000781c */ /* 0x000fda0003fcf028 */
[----:B------:R-:W-:-:S07]  /*5c00*/  @P6 SHF.R.U32.HI R5, RZ, UR7, R24 ;  /* 0x00000007ff056c19 */ /* 0x000fce0008011618 */
.L_x_5355:
[----:B------:R-:W-:Y:S05]  /*5c10*/  BSYNC B0 ;  /* 0x0000000000007941 */ /* 0x000fea0003800000 */
.L_x_5353:
[----:B------:R-:W-:-:S04]  /*5c20*/  IMAD R5, R5, UR15, -R26 ;  /* 0x0000000f05057c24 */ /* 0x000fc8000f8e0a1a */
[----:B------:R-:W-:-:S05]  /*5c30*/  IMAD.IADD R5, R5, 0x1, -R2 ;  /* 0x0000000105057824 */ /* 0x000fca00078e0a02 */
[----:B------:R-:W-:Y:S02]  /*5c40*/  VIMNMX R6, R6, R5, !PT ;  /* 0x0000000506067248 */ /* 0x000fe40007fe0100 */
[----:B------:R-:W-:-:S07]  /*5c50*/  VIADDMNMX R4, R5, UR15, R4, PT ;  /* 0x0000000f05047c46 */ /* 0x000fce000b800104 */
.L_x_5352:
[----:B------:R-:W-:Y:S01]  /*5c60*/  BAR.SYNC.DEFER_BLOCKING 0xf, 0x100 ;  /* 0x03c4000000007b1d */ /* 0x000fe20000010000 */
[----:B------:R-:W-:Y:S02]  /*5c70*/  ISETP.GT.AND P2, PT, R6, 0x1, !P2 ;  /* 0x000000010600780c */ /* 0x000fe40005744270 */
[----:B------:R-:W-:Y:S02]  /*5c80*/  FMNMX.FTZ R5, R32, R38, !PT ;  /* 0x0000002620057209 */ /* 0x000fe40007810000 */
[----:B------:R-:W-:Y:S01]  /*5c90*/  ISETP.LT.OR P2, PT, R4, 0x2, P2 ;  /* 0x000000020400780c */ /* 0x000fe20001741670 */
[----:B------:R-:W-:Y:S01]  /*5ca0*/  ULDC UR10, c[0x0][0x988] ;  /* 0x00026200000a7ab9 */ /* 0x000fe20000000800 */
[----:B------:R-:W-:Y:S02]  /*5cb0*/  FMNMX.FTZ R5, R42, R5, !PT ;  /* 0x000000052a057209 */ /* 0x000fe40007810000 */
[----:B------:R-:W-:Y:S02]  /*5cc0*/  FSEL R10, R10, -INF , !P2 ;  /* 0xff8000000a0a7808 */ /* 0x000fe40005000000 */
[----:B------:R-:W-:-:S02]  /*5cd0*/  ISETP.NE.AND P2, PT, R25, RZ, PT ;  /* 0x000000ff1900720c */ /* 0x000fc40003f45270 */
[----:B------:R-:W-:Y:S02]  /*5ce0*/  FMNMX.FTZ R5, R56, R5, !PT ;  /* 0x0000000538057209 */ /* 0x000fe40007810000 */
[----:B------:R-:W-:Y:S02]  /*5cf0*/  ISETP.GT.AND P2, PT, R6, 0x9, !P2 ;  /* 0x000000090600780c */ /* 0x000fe40005744270 */
[----:B------:R-:W-:Y:S02]  /*5d00*/  FMNMX.FTZ R5, R58, R5, !PT ;  /* 0x000000053a057209 */ /* 0x000fe40007810000 */
[----:B------:R-:W-:Y:S02]  /*5d10*/  ISETP.LT.OR P2, PT, R4, 0xa, P2 ;  /* 0x0000000a0400780c */ /* 0x000fe40001741670 */
[----:B------:R-:W-:Y:S02]  /*5d20*/  FMNMX.FTZ R5, R60, R5, !PT ;  /* 0x000000053c057209 */ /* 0x000fe40007810000 */
[----:B--2---:R-:W-:-:S02]  /*5d30*/  FSEL R11, R11, -INF , !P2 ;  /* 0xff8000000b0b7808 */ /* 0x004fc40005000000 */
        /* <DEDUP_REMOVED lines=22> */
[C---:B------:R-:W-:Y:S02]  /*5ea0*/  ISETP.GT.AND P3, PT, R6.reuse, 0x8, !P3 ;  /* 0x000000080600780c */ /* 0x040fe40005f64270 */
[----:B------:R-:W-:-:S02]  /*5eb0*/  ISETP.GT.AND P2, PT, R6, 0x19, !P2 ;  /* 0x000000190600780c */ /* 0x000fc40005744270 */
[----:B------:R-:W-:Y:S02]  /*5ec0*/  FMNMX.FTZ R27, R72, R5, !PT ;  /* 0x00000005481b7209 */ /* 0x000fe40007810000 */
[C---:B------:R-:W-:Y:S02]  /*5ed0*/  ISETP.LT.OR P2, PT, R4.reuse, 0x1a, P2 ;  /* 0x0000001a0400780c */ /* 0x040fe40001741670 */
[----:B------:R-:W-:Y:S01]  /*5ee0*/  ISETP.LT.OR P3, PT, R4, 0x9, P3 ;  /* 0x000000090400780c */ /* 0x000fe20001f61670 */
[----:B------:R-:W0:Y:S01]  /*5ef0*/  SHFL.BFLY PT, R26, R27, 0x2, 0x1f ;  /* 0x0c401f001b1a7f89 */ /* 0x000e2200000e0000 */
[----:B------:R-:W-:Y:S02]  /*5f00*/  FSEL R15, R15, -INF , !P2 ;  /* 0xff8000000f0f7808 */ /* 0x000fe40005000000 */
[----:B------:R-:W-:Y:S02]  /*5f10*/  ISETP.NE.AND P2, PT, R37, RZ, PT ;  /* 0x000000ff2500720c */ /* 0x000fe40003f45270 */
[----:B------:R-:W-:-:S02]  /*5f20*/  ISETP.NE.AND P6, PT, R9, RZ, PT ;  /* 0x000000ff0900720c */ /* 0x000fc40003fc5270 */
[----:B------:R-:W-:Y:S02]  /*5f30*/  ISETP.GT.AND P2, PT, R6, 0x20, !P2 ;  /* 0x000000200600780c */ /* 0x000fe40005744270 */
[----:B------:R-:W-:Y:S02]  /*5f40*/  FSEL R9, R30, -INF , !P3 ;  /* 0xff8000001e097808 */ /* 0x000fe40005800000 */
[----:B------:R-:W-:Y:S02]  /*5f50*/  ISETP.LT.OR P2, PT, R4, 0x21, P2 ;  /* 0x000000210400780c */ /* 0x000fe40001741670 */
[----:B------:R-:W-:Y:S02]  /*5f60*/  ISETP.NE.AND P3, PT, R41, RZ, PT ;  /* 0x000000ff2900720c */ /* 0x000fe40003f65270 */
[----:B------:R-:W-:Y:S02]  /*5f70*/  FSEL R20, R20, -INF , !P2 ;  /* 0xff80000014147808 */ /* 0x000fe40005000000 */
[----:B------:R-:W-:-:S02]  /*5f80*/  ISETP.NE.AND P2, PT, R39, RZ, PT ;  /* 0x000000ff2700720c */ /* 0x000fc40003f45270 */
[C---:B------:R-:W-:Y:S02]  /*5f90*/  ISETP.GT.AND P4, PT, R6.reuse, 0x31, !P4 ;  /* 0x000000310600780c */ /* 0x040fe40006784270 */
[C---:B------:R-:W-:Y:S02]  /*5fa0*/  ISETP.GT.AND P2, PT, R6.reuse, 0x21, !P2 ;  /* 0x000000210600780c */ /* 0x040fe40005744270 */
[----:B------:R-:W-:Y:S02]  /*5fb0*/  ISETP.GT.AND P5, PT, R6, 0x38, !P5 ;  /* 0x000000380600780c */ /* 0x000fe40006fa4270 */
[----:B------:R-:W-:Y:S02]  /*5fc0*/  ISETP.LT.OR P2, PT, R4, 0x22, P2 ;  /* 0x000000220400780c */ /* 0x000fe40001741670 */
[----:B0-----:R-:W-:Y:S02]  /*5fd0*/  FMNMX.FTZ R28, R27, R26, !PT ;  /* 0x0000001a1b1c7209 */ /* 0x001fe40007810000 */
[----:B------:R-:W-:-:S02]  /*5fe0*/  FSEL R21, R21, -INF , !P2 ;  /* 0xff80000015157808 */ /* 0x000fc40005000000 */
[----:B------:R-:W-:Y:S01]  /*5ff0*/  ISETP.GT.AND P2, PT, R6, 0x28, !P3 ;  /* 0x000000280600780c */ /* 0x000fe20005f44270 */
[----:B------:R-:W0:Y:S01]  /*6000*/  SHFL.BFLY PT, R29, R28, 0x1, 0x1f ;  /* 0x0c201f001c1d7f89 */ /* 0x000e2200000e0000 */
[----:B------:R-:W-:Y:S02]  /*6010*/  ISETP.NE.AND P3, PT, R45, RZ, PT ;  /* 0x000000ff2d00720c */ /* 0x000fe40003f65270 */
[----:B------:R-:W-:Y:S02]  /*6020*/  ISETP.LT.OR P2, PT, R4, 0x29, P2 ;  /* 0x000000290400780c */ /* 0x000fe40001741670 */
[----:B------:R-:W-:Y:S02]  /*6030*/  ISETP.GT.AND P3, PT, R6, 0x30, !P3 ;  /* 0x000000300600780c */ /* 0x000fe40005f64270 */
[----:B------:R-:W-:Y:S02]  /*6040*/  FSEL R24, R46, -INF , !P2 ;  /* 0xff8000002e187808 */ /* 0x000fe40005000000 */
[----:B------:R-:W-:-:S02]  /*6050*/  ISETP.GT.AND P2, PT, R6, RZ, !P6 ;  /* 0x000000ff0600720c */ /* 0x000fc40007744270 */
[----:B------:R-:W-:Y:S02]  /*6060*/  ISETP.NE.AND P6, PT, R35, RZ, PT ;  /* 0x000000ff2300720c */ /* 0x000fe40003fc5270 */
[C---:B------:R-:W-:Y:S02]  /*6070*/  ISETP.LT.OR P2, PT, R4.reuse, 0x1, P2 ;  /* 0x000000010400780c */ /* 0x040fe40001741670 */
[----:B------:R-:W-:Y:S02]  /*6080*/  ISETP.LT.OR P3, PT, R4, 0x31, P3 ;  /* 0x000000310400780c */ /* 0x000fe40001f61670 */
[----:B------:R-:W-:Y:S02]  /*6090*/  FSEL R3, R3, -INF , !P2 ;  /* 0xff80000003037808 */ /* 0x000fe40005000000 */
[----:B------:R-:W-:Y:S02]  /*60a0*/  ISETP.NE.AND P2, PT, R43, RZ, PT ;  /* 0x000000ff2b00720c */ /* 0x000fe40003f45270 */
[----:B------:R-:W-:-:S02]  /*60b0*/  FMNMX.FTZ R26, R3, R10, !PT ;  /* 0x0000000a031a7209 */ /* 0x000fc40007810000 */
[----:B------:R-:W-:Y:S02]  /*60c0*/  ISETP.GT.AND P2, PT, R6, 0x29, !P2 ;  /* 0x000000290600780c */ /* 0x000fe40005744270 */
[----:B------:R-:W-:Y:S02]  /*60d0*/  FMNMX.FTZ R26, R9, R26, !PT ;  /* 0x0000001a091a7209 */ /* 0x000fe40007810000 */
[C---:B------:R-:W-:Y:S02]  /*60e0*/  ISETP.LT.OR P2, PT, R4.reuse, 0x2a, P2 ;  /* 0x0000002a0400780c */ /* 0x040fe40001741670 */
[----:B------:R-:W-:Y:S02]  /*60f0*/  FMNMX.FTZ R5, R11, R26, !PT ;  /* 0x0000001a0b057209 */ /* 0x000fe40007810000 */
[----:B------:R-:W-:Y:S02]  /*6100*/  ISETP.LT.OR P4, PT, R4, 0x32, P4 ;  /* 0x000000320400780c */ /* 0x000fe40002781670 */
[----:B------:R-:W-:-:S02]  /*6110*/  FMNMX.FTZ R26, R12, R5, !PT ;  /* 0x000000050c1a7209 */ /* 0x000fc40007810000 */
[----:B0-----:R-:W-:Y:S02]  /*6120*/  FMNMX.FTZ R5, R28, R29, !PT ;  /* 0x0000001d1c057209 */ /* 0x001fe40007810000 */
[----:B------:R-:W-:Y:S02]  /*6130*/  FMNMX.FTZ R25, R13, R26, !PT ;  /* 0x0000001a0d197209 */ /* 0x000fe40007810000 */
[----:B------:R-:W-:Y:S01]  /*6140*/  ISETP.LT.OR P5, PT, R4, 0x39, P5 ;  /* 0x000000390400780c */ /* 0x000fe20002fa1670 */
[----:B------:R-:W-:Y:S01]  /*6150*/  FMUL.FTZ R28, R5, UR10 ;  /* 0x0000000a051c7c20 */ /* 0x000fe20008410000 */
[----:B------:R-:W-:Y:S02]  /*6160*/  FMNMX.FTZ R26, R14, R25, !PT ;  /* 0x000000190e1a7209 */ /* 0x000fe40007810000 */
[----:B------:R-:W-:Y:S02]  /*6170*/  FSEL R25, R47, -INF , !P2 ;  /* 0xff8000002f197808 */ /* 0x000fe40005000000 */
[----:B------:R-:W-:-:S02]  /*6180*/  FMNMX.FTZ R27, R15, R26, !PT ;  /* 0x0000001a0f1b7209 */ /* 0x000fc40007810000 */
[----:B------:R-:W-:Y:S02]  /*6190*/  FSETP.NEU.FTZ.AND P2, PT, R5, -INF , PT ;  /* 0xff8000000500780b */ /* 0x000fe40003f5d000 */
[----:B------:R-:W-:Y:S02]  /*61a0*/  FMNMX.FTZ R26, R20, R27, !PT ;  /* 0x0000001b141a7209 */ /* 0x000fe40007810000 */
[----:B------:R-:W-:Y:S02]  /*61b0*/  FSEL R31, R28, RZ, P2 ;  /* 0x000000ff1c1f7208 */ /* 0x000fe40001000000 */
[----:B------:R-:W-:Y:S02]  /*61c0*/  FMNMX.FTZ R27, R21, R26, !PT ;  /* 0x0000001a151b7209 */ /* 0x000fe40007810000 */
[----:B------:R-:W-:Y:S01]  /*61d0*/  ISETP.GT.AND P2, PT, R6, 0x39, !P6 ;  /* 0x000000390600780c */ /* 0x000fe20007744270 */
[--C-:B------:R-:W-:Y:S01]  /*61e0*/  FFMA.FTZ R30, R32, UR10, -R31.reuse ;  /* 0x0000000a201e7c23 */ /* 0x100fe2000801081f */
[----:B------:R-:W-:Y:S01]  /*61f0*/  FMNMX.FTZ R6, R24, R27, !PT ;  /* 0x0000001b18067209 */ /* 0x000fe20007810000 */
[--C-:B------:R-:W-:Y:S01]  /*6200*/  FFMA.FTZ R34, R56, UR10, -R31.reuse ;  /* 0x0000000a38227c23 */ /* 0x100fe2000801081f */
[----:B------:R-:W-:Y:S01]  /*6210*/  FSEL R26, R50, -INF , !P3 ;  /* 0xff800000321a7808 */ /* 0x000fe20005800000 */
[----:B------:R0:W-:Y:S01]  /*6220*/  MUFU.EX2 R152, R30 ;  /* 0x0000001e00987308 */ /* 0x0001e20000000800 */
        /* <DEDUP_REMOVED lines=8> */
[----:B------:R-:W-:Y:S01]  /*62b0*/  FSEL R4, R54, -INF , !P5 ;  /* 0xff80000036047808 */ /* 0x000fe20006800000 */
[--C-:B0-----:R-:W-:Y:S01]  /*62c0*/  FFMA.FTZ R30, R42, UR10, -R31.reuse ;  /* 0x0000000a2a1e7c23 */ /* 0x101fe2000801081f */
[----:B------:R-:W-:Y:S01]  /*62d0*/  FMNMX.FTZ R29, R27, R6, !PT ;  /* 0x000000061b1d7209 */ /* 0x000fe20007810000 */
[--C-:B------:R-:W-:Y:S01]  /*62e0*/  FFMA.FTZ R42, R68, UR10, -R31.reuse ;  /* 0x0000000a442a7c23 */ /* 0x100fe2000801081f */
[----:B------:R-:W-:Y:S01]  /*62f0*/  FSEL R28, R55, -INF , !P2 ;  /* 0xff800000371c7808 */ /* 0x000fe20005000000 */
[--C-:B------:R-:W-:Y:S01]  /*6300*/  FFMA.FTZ R39, R64, UR10, -R31.reuse ;  /* 0x0000000a40277c23 */ /* 0x100fe2000801081f */
[----:B------:R-:W-:Y:S01]  /*6310*/  FMNMX.FTZ R29, R4, R29, !PT ;  /* 0x0000001d041d7209 */ /* 0x000fe20007810000 */
[----:B------:R-:W-:Y:S01]  /*6320*/  MUFU.EX2 R154, R30 ;  /* 0x0000001e009a7308 */ /* 0x000fe20000000800 */
[--C-:B-1----:R-:W-:Y:S01]  /*6330*/  FFMA.FTZ R34, R66, UR10, -R31.reuse ;  /* 0x0000000a42227c23 */ /* 0x102fe2000801081f */
[--C-:B------:R-:W-:Y:S01]  /*6340*/  FFMA.FTZ R40, R40, UR10, -R31.reuse ;  /* 0x0000000a28287c23 */ /* 0x100fe2000801081f */
[----:B------:R-:W-:Y:S01]  /*6350*/  FMNMX.FTZ R29, R28, R29, !PT ;  /* 0x0000001d1c1d7209 */ /* 0x000fe20007810000 */
[----:B------:R-:W-:-:S04]  /*6360*/  FFMA.FTZ R45, R70, UR10, -R31 ;  /* 0x0000000a462d7c23 */ /* 0x000fc8000801081f */
[----:B------:R-:W0:Y:S01]  /*6370*/  SHFL.BFLY PT, R6, R29, 0x2, 0x1f ;  /* 0x0c401f001d067f89 */ /* 0x000e2200000e0000 */
[----:B------:R-:W-:Y:S08]  /*6380*/  MUFU.EX2 R41, R34 ;  /* 0x0000002200297308 */ /* 0x000ff00000000800 */
[----:B------:R1:W-:Y:S08]  /*6390*/  MUFU.EX2 R33, R32 ;  /* 0x0000002000217308 */ /* 0x0003f00000000800 */
[----:B------:R-:W-:Y:S01]  /*63a0*/  MUFU.EX2 R36, R36 ;  /* 0x0000002400247308 */ /* 0x000fe20000000800 */
[----:B-1----:R-:W-:Y:S01]  /*63b0*/  FFMA.FTZ R32, R60, UR10, -R31 ;  /* 0x0000000a3c207c23 */ /* 0x002fe2000801081f */
[----:B0-----:R-:W-:-:S06]  /*63c0*/  FMNMX.FTZ R30, R29, R6, !PT ;  /* 0x000000061d1e7209 */ /* 0x001fcc0007810000 */
[----:B------:R-:W-:Y:S01]  /*63d0*/  MUFU.EX2 R43, R42 ;  /* 0x0000002a002b7308 */ /* 0x000fe20000000800 */
[----:B------:R-:W0:Y:S07]  /*63e0*/  SHFL.BFLY PT, R29, R30, 0x1, 0x1f ;  /* 0x0c201f001e1d7f89 */ /* 0x000e2e00000e0000 */
[----:B------:R1:W2:Y:S08]  /*63f0*/  MUFU.EX2 R37, R32 ;  /* 0x0000002000257308 */ /* 0x0002b00000000800 */
[----:B------:R-:W-:Y:S01]  /*6400*/  MUFU.EX2 R38, R38 ;  /* 0x0000002600267308 */ /* 0x000fe20000000800 */
[--C-:B-1----:R-:W-:Y:S01]  /*6410*/  FFMA.FTZ R32, R44, UR10, -R31.reuse ;  /* 0x0000000a2c207c23 */ /* 0x102fe2000801081f */
[----:B------:R-:W-:-:S06]  /*6420*/  FFMA.FTZ R44, R48, UR10, -R31 ;  /* 0x0000000a302c7c23 */ /* 0x000fcc000801081f */
[----:B------:R-:W1:Y:S01]  /*6430*/  MUFU.EX2 R39, R39 ;  /* 0x0000002700277308 */ /* 0x000e620000000800 */
[----:B--2---:R-:W-:Y:S02]  /*6440*/  F2FP.BF16.F32.PACK_AB R156, R37, R36 ;  /* 0x00000024259c723e */ /* 0x004fe400000010ff */
[----:B0-----:R-:W-:Y:S01]  /*6450*/  FMNMX.FTZ R6, R30, R29, !PT ;  /* 0x0000001d1e067209 */ /* 0x001fe20007810000 */
[--C-:B------:R-:W-:Y:S01]  /*6460*/  FFMA.FTZ R29, R52, UR10, -R31.reuse ;  /* 0x0000000a341d7c23 */ /* 0x100fe2000801081f */
[----:B------:R-:W-:Y:S02]  /*6470*/  FFMA.FTZ R31, R72, UR10, -R31 ;  /* 0x0000000a481f7c23 */ /* 0x000fe4000801081f */
[C---:B------:R-:W-:Y:S01]  /*6480*/  FSETP.NEU.FTZ.AND P2, PT, R6.reuse, -INF , PT ;  /* 0xff8000000600780b */ /* 0x040fe20003f5d000 */
[----:B------:R-:W-:Y:S01]  /*6490*/  FMUL.FTZ R30, R6, UR10 ;  /* 0x0000000a061e7c20 */ /* 0x000fe20008410000 */
[----:B------:R-:W0:Y:S04]  /*64a0*/  MUFU.EX2 R40, R40 ;  /* 0x0000002800287308 */ /* 0x000e280000000800 */
[----:B------:R-:W-:-:S02]  /*64b0*/  FSEL R34, R30, RZ, P2 ;  /* 0x000000ff1e227208 */ /* 0x000fc40001000000 */
[----:B-1----:R-:W-:Y:S02]  /*64c0*/  F2FP.BF16.F32.PACK_AB R158, R39, R38 ;  /* 0x00000026279e723e */ /* 0x002fe400000010ff */
        /* <DEDUP_REMOVED lines=18> */
[----:B------:R-:W-:Y:S01]  /*65f0*/  FFMA.FTZ R28, R28, UR10, -R34 ;  /* 0x0000000a1c1c7c23 */ /* 0x000fe20008010822 */
[----:B0-----:R-:W-:-:S05]  /*6600*/  F2FP.BF16.F32.PACK_AB R160, R41, R40 ;  /* 0x0000002829a0723e */ /* 0x001fca00000010ff */
[----:B------:R-:W0:Y:S08]  /*6610*/  MUFU.EX2 R9, R9 ;  /* 0x0000000900097308 */ /* 0x000e300000000800 */
[----:B------:R2:W3:Y:S01]  /*6620*/  MUFU.EX2 R42, R11 ;  /* 0x0000000b002a7308 */ /* 0x0004e20000000800 */
[----:B-1----:R-:W-:Y:S01]  /*6630*/  FADD.FTZ R46, R3, R10 ;  /* 0x0000000a032e7221 */ /* 0x002fe20000010000 */
[----:B------:R-:W-:-:S06]  /*6640*/  F2FP.BF16.F32.PACK_AB R153, R10, R3 ;  /* 0x000000030a99723e */ /* 0x000fcc00000010ff */
[----:B------:R-:W1:Y:S01]  /*6650*/  MUFU.EX2 R12, R12 ;  /* 0x0000000c000c7308 */ /* 0x000e620000000800 */
[----:B--2---:R-:W-:Y:S01]  /*6660*/  FADD.FTZ R11, R152, R33 ;  /* 0x00000021980b7221 */ /* 0x004fe20000010000 */
[----:B------:R-:W-:-:S03]  /*6670*/  F2FP.BF16.F32.PACK_AB R152, R33, R152 ;  /* 0x000000982198723e */ /* 0x000fc600000010ff */
[----:B------:R-:W-:Y:S01]  /*6680*/  FADD.FTZ R48, R154, R11 ;  /* 0x0000000b9a307221 */ /* 0x000fe20000010000 */
[----:B0-----:R-:W-:Y:S01]  /*6690*/  FADD.FTZ R11, R9, R46 ;  /* 0x0000002e090b7221 */ /* 0x001fe20000010000 */
[C---:B------:R-:W-:Y:S01]  /*66a0*/  F2FP.BF16.F32.PACK_AB R154, R35.reuse, R154 ;  /* 0x0000009a239a723e */ /* 0x040fe200000010ff */
[----:B------:R-:W0:Y:S01]  /*66b0*/  MUFU.EX2 R13, R13 ;  /* 0x0000000d000d7308 */ /* 0x000e220000000800 */
[----:B------:R-:W-:Y:S01]  /*66c0*/  FADD.FTZ R31, R35, R48 ;  /* 0x00000030231f7221 */ /* 0x000fe20000010000 */
[C---:B---3--:R-:W-:Y:S01]  /*66d0*/  FADD.FTZ R11, R42.reuse, R11 ;  /* 0x0000000b2a0b7221 */ /* 0x048fe20000010000 */
[----:B------:R-:W-:Y:S02]  /*66e0*/  F2FP.BF16.F32.PACK_AB R155, R42, R9 ;  /* 0x000000092a9b723e */ /* 0x000fe400000010ff */
[----:B------:R-:W-:-:S03]  /*66f0*/  FADD.FTZ R46, R36, R31 ;  /* 0x0000001f242e7221 */ /* 0x000fc60000010000 */
[----:B------:R-:W2:Y:S01]  /*6700*/  MUFU.EX2 R14, R14 ;  /* 0x0000000e000e7308 */ /* 0x000ea20000000800 */
[----:B------:R-:W-:Y:S01]  /*6710*/  FADD.FTZ R31, R37, R46 ;  /* 0x0000002e251f7221 */ /* 0x000fe20000010000 */
[----:B-1----:R-:W-:Y:S01]  /*6720*/  FADD.FTZ R34, R12, R11 ;  /* 0x0000000b0c227221 */ /* 0x002fe20000010000 */
[----:B------:R1:W-:Y:S02]  /*6730*/  STSM.16.M88.4 [R19+0x26800], R152 ;  /* 0x0268009813007844 */ /* 0x0003e40000000200 */
[----:B------:R-:W-:-:S03]  /*6740*/  FADD.FTZ R46, R38, R31 ;  /* 0x0000001f262e7221 */ /* 0x000fc60000010000 */
[----:B------:R-:W3:Y:S01]  /*6750*/  MUFU.EX2 R15, R15 ;  /* 0x0000000f000f7308 */ /* 0x000ee20000000800 */
[----:B0-----:R-:W-:Y:S01]  /*6760*/  FADD.FTZ R11, R13, R34 ;  /* 0x000000220d0b7221 */ /* 0x001fe20000010000 */
[----:B------:R-:W-:Y:S01]  /*6770*/  FADD.FTZ R31, R39, R46 ;  /* 0x0000002e271f7221 */ /* 0x000fe20000010000 */
[----:B------:R-:W-:-:S03]  /*6780*/  F2FP.BF16.F32.PACK_AB R157, R13, R12 ;  /* 0x0000000c0d9d723e */ /* 0x000fc600000010ff */
[----:B------:R-:W-:Y:S02]  /*6790*/  FADD.FTZ R36, R40, R31 ;  /* 0x0000001f28247221 */ /* 0x000fe40000010000 */
[----:B------:R-:W0:Y:S01]  /*67a0*/  MUFU.EX2 R20, R20 ;  /* 0x0000001400147308 */ /* 0x000e220000000800 */
[----:B--2---:R-:W-:Y:S01]  /*67b0*/  FADD.FTZ R34, R14, R11 ;  /* 0x0000000b0e227221 */ /* 0x004fe20000010000 */
[----:B------:R-:W-:-:S06]  /*67c0*/  FADD.FTZ R33, R41, R36 ;  /* 0x0000002429217221 */ /* 0x000fcc0000010000 */
[----:B------:R-:W2:Y:S01]  /*67d0*/  MUFU.EX2 R21, R21 ;  /* 0x0000001500157308 */ /* 0x000ea20000000800 */
[C---:B---3--:R-:W-:Y:S01]  /*67e0*/  FADD.FTZ R31, R15.reuse, R34 ;  /* 0x000000220f1f7221 */ /* 0x048fe20000010000 */
[----:B------:R-:W-:-:S05]  /*67f0*/  F2FP.BF16.F32.PACK_AB R159, R15, R14 ;  /* 0x0000000e0f9f723e */ /* 0x000fca00000010ff */
[----:B------:R1:W-:Y:S01]  /*6800*/  STSM.16.M88.4 [R184], R156 ;  /* 0x0000009cb8007844 */ /* 0x0003e20000000200 */
[----:B------:R-:W3:Y:S01]  /*6810*/  MUFU.EX2 R32, R32 ;  /* 0x0000002000207308 */ /* 0x000ee20000000800 */
[----:B0-----:R-:W-:-:S07]  /*6820*/  FADD.FTZ R10, R20, R31 ;  /* 0x0000001f140a7221 */ /* 0x001fce0000010000 */
[----:B------:R-:W0:Y:S01]  /*6830*/  MUFU.EX2 R24, R24 ;  /* 0x0000001800187308 */ /* 0x000e220000000800 */
[C---:B--2---:R-:W-:Y:S01]  /*6840*/  FADD.FTZ R3, R21.reuse, R10 ;  /* 0x0000000a15037221 */ /* 0x044fe20000010000 */
[----:B------:R-:W-:-:S06]  /*6850*/  F2FP.BF16.F32.PACK_AB R161, R21, R20 ;  /* 0x0000001415a1723e */ /* 0x000fcc00000010ff */
[----:B------:R-:W2:Y:S01]  /*6860*/  MUFU.EX2 R25, R25 ;  /* 0x0000001900197308 */ /* 0x000ea20000000800 */
[----:B---3--:R-:W-:Y:S01]  /*6870*/  FADD.FTZ R10, R32, R33 ;  /* 0x00000021200a7221 */ /* 0x008fe20000010000 */
[----:B------:R-:W-:-:S03]  /*6880*/  F2FP.BF16.F32.PACK_AB R162, R43, R32 ;  /* 0x000000202ba2723e */ /* 0x000fc600000010ff */
[----:B------:R-:W-:-:S03]  /*6890*/  FADD.FTZ R43, R43, R10 ;  /* 0x0000000a2b2b7221 */ /* 0x000fc60000010000 */
[----:B------:R-:W-:Y:S01]  /*68a0*/  MUFU.EX2 R44, R44 ;  /* 0x0000002c002c7308 */ /* 0x000fe20000000800 */
[----:B0-----:R-:W-:-:S07]  /*68b0*/  FADD.FTZ R12, R24, R3 ;  /* 0x00000003180c7221 */ /* 0x001fce0000010000 */
[----:B------:R-:W0:Y:S01]  /*68c0*/  MUFU.EX2 R45, R45 ;  /* 0x0000002d002d7308 */ /* 0x000e220000000800 */
[C---:B--2---:R-:W-:Y:S01]  /*68d0*/  F2FP.BF16.F32.PACK_AB R163, R25.reuse, R24 ;  /* 0x0000001819a3723e */ /* 0x044fe200000010ff */
[----:B------:R-:W-:-:S04]  /*68e0*/  FADD.FTZ R25, R25, R12 ;  /* 0x0000000c19197221 */ /* 0x000fc80000010000 */
[----:B------:R1:W-:Y:S02]  /*68f0*/  STSM.16.M88.4 [R22], R160 ;  /* 0x000000a016007844 */ /* 0x0003e40000000200 */
[----:B------:R-:W-:Y:S08]  /*6900*/  MUFU.EX2 R26, R26 ;  /* 0x0000001a001a7308 */ /* 0x000ff00000000800 */
[----:B------:R-:W2:Y:S01]  /*6910*/  MUFU.EX2 R27, R27 ;  /* 0x0000001b001b7308 */ /* 0x000ea20000000800 */
[----:B0-----:R-:W-:Y:S01]  /*6920*/  F2FP.BF16.F32.PACK_AB R164, R45, R44 ;  /* 0x0000002c2da4723e */ /* 0x001fe200000010ff */
[----:B------:R-:W-:-:S04]  /*6930*/  FADD.FTZ R44, R44, R43 ;  /* 0x0000002b2c2c7221 */ /* 0x000fc80000010000 */
[----:B------:R-:W-:Y:S02]  /*6940*/  FADD.FTZ R44, R45, R44 ;  /* 0x0000002c2d2c7221 */ /* 0x000fe40000010000 */
[----:B------:R-:W0:Y:S08]  /*6950*/  MUFU.EX2 R29, R29 ;  /* 0x0000001d001d7308 */ /* 0x000e300000000800 */
[----:B------:R-:W-:Y:S01]  /*6960*/  MUFU.EX2 R4, R4 ;  /* 0x0000000400047308 */ /* 0x000fe20000000800 */
[----:B--2---:R-:W-:Y:S01]  /*6970*/  F2FP.BF16.F32.PACK_AB R165, R27, R26 ;  /* 0x0000001a1ba5723e */ /* 0x004fe200000010ff */
[----:B------:R-:W-:-:S04]  /*6980*/  FADD.FTZ R26, R26, R25 ;  /* 0x000000191a1a7221 */ /* 0x000fc80000010000 */
[----:B------:R-:W-:Y:S02]  /*6990*/  FADD.FTZ R27, R27, R26 ;  /* 0x0000001a1b1b7221 */ /* 0x000fe40000010000 */
        /* <DEDUP_REMOVED lines=10> */
.L_x_5356:
[----:B------:R0:W2:Y:S01]  /*6a40*/  SYNCS.PHASECHK.TRANS64.TRYWAIT P2, [R7+URZ+0x28c50], R8 ;  /* 0x028c5008070075a7 */ /* 0x0000a2000804017f */
[----:B------:R-:W-:Y:S05]  /*6a50*/  @!P0 BRA `(.L_x_5357) ;  /* 0x0000000000048947 */ /* 0x000fea0003800000 */
[----:B------:R-:W-:Y:S01]  /*6a60*/  BPT.TRAP 0x1 ;  /* 0x000000040000795c */ /* 0x000fe20000300000 */
.L_x_5357:
[----:B--2---:R-:W-:Y:S05]  /*6a70*/  @P2 BRA `(.L_x_5358) ;  /* 0x0000000000082947 */ /* 0x004fea0003800000 */
[----:B------:R-:W2:Y:S02]  /*6a80*/  SYNCS.PHASECHK.TRANS64.TRYWAIT P2, [R7+URZ+0x28c50], R8 ;  /* 0x028c5008070075a7 */ /* 0x000ea4000804017f */
[----:B--2---:R-:W-:Y:S05]  /*6a90*/  @!P2 BRA `(.L_x_5359) ;  /* 0x000001480068a947 */ /* 0x004fea0003800000 */
.L_x_5358:
[----:B------:R-:W-:Y:S01]  /*6aa0*/  ULEA UR11, UR37, UR50, 0xc ;  /* 0x00000032250b7291 */ /* 0x000fe2000f8e603f */
[----:B------:R-:W-:Y:S01]  /*6ab0*/  WARPGROUP.ARRIVE ;  /* 0x00000000000079c5 */ /* 0x000fe20000000000 */
[----:B------:R-:W-:Y:S01]  /*6ac0*/  UMOV UR7, 0x40000040 ;  /* 0x4000004000077882 */ /* 0x000fe20000000000 */
[----:B------:R-:W-:Y:S01]  /*6ad0*/  R2UR UR21, R168 ;  /* 0x00000000a81572ca */ /* 0x000fe200000e0000 */
[----:B------:R-:W-:Y:S01]  /*6ae0*/  @UP0 ULDC UR18, c[0x0][0x450] ;  /* 0x0001140000120ab9 */ /* 0x000fe20000000800 */
[----:B------:R-:W-:Y:S01]  /*6af0*/  PLOP3.LUT P2, PT, PT, PT, UP1, 0x40, 0x0 ;  /* 0x000000000000781c */ /* 0x000fe20003f4e818 */
[----:B0-2---:R-:W-:Y:S01]  /*6b00*/  @!P1 VIADD R7, R7, 0x28c60 ;  /* 0x00028c6007079836 */ /* 0x005fe20000000000 */
[----:B------:R-:W-:Y:S02]  /*6b10*/  UMOV UR6, UR11 ;  /* 0x0000000b00067c82 */ /* 0x000fe40008000000 */
[----:B------:R-:W-:Y:S01]  /*6b20*/  HGMMA.64x256x16.F32.BF16 R24, R152, gdesc[UR4].tnspB, RZ, !UPT, gsb0 ;  /* 0x43e0000498187df0 */ /* 0x000fe2000c0018ff */
[----:B------:R-:W-:Y:S01]  /*6b30*/  UIADD3 UR6, UR11, 0x80, URZ ;  /* 0x000000800b067890 */ /* 0x000fe2000fffe03f */
[----:B------:R-:W-:Y:S01]  /*6b40*/  @!P1 PRMT R7, RZ, 0x654, R7 ;  /* 0x00000654ff079816 */ /* 0x000fe20000000007 */
[----:B------:R-:W-:-:S04]  /*6b50*/  UMOV UR7, 0x40000040 ;  /* 0x4000004000077882 */ /* 0x000fc80000000000 */
[----:B------:R-:W-:Y:S01]  /*6b60*/  UIADD3 UR21, UR21, -0x2, URZ ;  /* 0xfffffffe15157890 */ /* 0x000fe2000fffe03f */
[----:B------:R-:W-:Y:S02]  /*6b70*/  WARPGROUP.DEPBAR.LE gsb0, 0x0 ;  /* 0x00008000000079c5 */ /* 0x000fe40000010000 */
[----:B------:R-:W-:-:S15]  /*6b80*/  WARPGROUP.ARRIVE ;  /* 0x00000000000079c5 */ /* 0x000fde0000000000 */
[----:B------:R-:W-:-:S03]  /*6b90*/  NOP ;  /* 0x0000000000007918 */ /* 0x000fc60000000000 */
        /* <DEDUP_REMOVED lines=8> */
[----:B------:R-:W-:Y:S02]  /*6c20*/  UMOV UR7, 0x40000040 ;  /* 0x4000004000077882 */ /* 0x000fe40000000000 */
[----:B------:R-:W-:Y:S01]  /*6c30*/  UMOV UR11, UR42 ;  /* 0x0000002a000b7c82 */ /* 0x000fe20008000000 */
[----:B------:R-:W-:Y:S02]  /*6c40*/  WARPGROUP.DEPBAR.LE gsb0, 0x0 ;  /* 0x00008000000079c5 */ /* 0x000fe40000010000 */
[----:B------:R-:W-:-:S15]  /*6c50*/  WARPGROUP.ARRIVE ;  /* 0x00000000000079c5 */ /* 0x000fde0000000000 */
[----:B------:R-:W-:-:S06]  /*6c60*/  NOP ;  /* 0x0000000000007918 */ /* 0x000fcc0000000000 */
[----:B------:R-:W-:Y:S01]  /*6c70*/  HGMMA.64x256x16.F32.BF16 R24, R164, gdesc[UR4].tnspB, R24, gsb0 ;  /* 0x43e00004a4187df0 */ /* 0x000fe20008001818 */
[----:B------:R-:W-:Y:S02]  /*6c80*/  @UP0 ULDC UR6, c[0x0][0x44c] ;  /* 0x0001130000060ab9 */ /* 0x000fe40000000800 */
[----:B------:R-:W-:-:S04]  /*6c90*/  UIMAD.WIDE.U32 UR6, UR42, UR6, URZ ;  /* 0x000000062a0672a5 */ /* 0x000fc8000f8e003f */
[----:B------:R-:W-:-:S04]  /*6ca0*/  @UP0 USHF.R.U32.HI UR11, URZ, UR18, UR7 ;  /* 0x000000123f0b0299 */ /* 0x000fc80008011607 */
[----:B------:R-:W-:-:S04]  /*6cb0*/  UIADD3 UR6, UR11, UR49, -UR51 ;  /* 0x000000310b067290 */ /* 0x000fc8000fffe833 */
[----:B------:R-:W-:Y:S01]  /*6cc0*/  UIADD3 UR14, UR6, UR14, URZ ;  /* 0x0000000e060e7290 */ /* 0x000fe2000fffe03f */
        /* <DEDUP_REMOVED lines=21> */
.L_x_5361:
[----:B------:R-:W-:-:S11]  /*6e20*/  UISETP.NE.AND UP2, UPT, UR15, 0x1, UPT ;  /* 0x000000010f00788c */ /* 0x000fd6000bf45270 */
[----:B------:R-:W-:Y:S02]  /*6e30*/  @UP2 ULDC.64 UR18, c[0x0][0x9e8] ;  /* 0x00027a0000122ab9 */ /* 0x000fe40000000a00 */
[----:B------:R-:W-:-:S04]  /*6e40*/  UIMAD.WIDE.U32 UR6, UR11, UR18, URZ ;  /* 0x000000120b0672a5 */ /* 0x000fc8000f8e003f */
[----:B------:R-:W-:-:S12]  /*6e50*/  @UP2 USHF.R.U32.HI UR11, URZ, UR19, UR7 ;  /* 0x000000133f0b2299 */ /* 0x000fd80008011607 */
.L_x_5362:
[----:B------:R-:W-:-:S04]  /*6e60*/  UIMAD UR11, UR11, UR15, UR15 ;  /* 0x0000000f0b0b72a4 */ /* 0x000fc8000f8e020f */
[----:B------:R-:W-:-:S04]  /*6e70*/  UISETP.LT.AND UP2, UPT, UR14, UR11, UPT ;  /* 0x0000000b0e00728c */ /* 0x000fc8000bf41270 */
[----:B------:R-:W-:-:S12]  /*6e80*/  USEL UR14, UR14, UR11, UP2 ;  /* 0x0000000b0e0e7287 */ /* 0x000fd80009000000 */
.L_x_5360:
[----:B------:R-:W-:Y:S01]  /*6e90*/  USHF.R.S32.HI UR6, URZ, 0x1f, UR14 ;  /* 0x0000001f3f067899 */ /* 0x000fe2000801140e */
[----:B------:R-:W-:Y:S01]  /*6ea0*/  ULDC UR25, c[0x0][0x9e4] ;  /* 0x0002790000197ab9 */ /* 0x000fe20000000800 */
[----:B------:R-:W-:Y:S02]  /*6eb0*/  ULDC UR26, c[0x0][0x9d8] ;  /* 0x00027600001a7ab9 */ /* 0x000fe40000000800 */
[----:B------:R-:W-:Y:S01]  /*6ec0*/  ULEA.HI UR6, UR6, UR14, URZ, 0x6 ;  /* 0x0000000e06067291 */ /* 0x000fe2000f8f303f */
[----:B------:R-:W-:Y:S01]  /*6ed0*/  ULDC UR23, c[0x0][0x988] ;  /* 0x0002620000177ab9 */ /* 0x000fe20000000800 */
[----:B------:R-:W-:Y:S02]  /*6ee0*/  ULDC UR27, c[0x0][0x9e0] ;  /* 0x00027800001b7ab9 */ /* 0x000fe40000000800 */
[----:B------:R-:W-:-:S04]  /*6ef0*/  USHF.R.S32.HI UR6, URZ, 0x6, UR6 ;  /* 0x000000063f067899 */ /* 0x000fc80008011406 */
[----:B------:R-:W-:-:S04]  /*6f00*/  UISETP.LT.AND UP2, UPT, UR48, UR6, UPT ;  /* 0x000000063000728c */ /* 0x000fc8000bf41270 */
[----:B------:R-:W-:-:S04]  /*6f10*/  USEL UR22, UR48, UR6, !UP2 ;  /* 0x0000000630167287 */ /* 0x000fc8000d000000 */
[----:B------:R-:W-:-:S06]  /*6f20*/  UISETP.GE.AND UP2, UPT, UR21, UR22, UPT ;  /* 0x000000161500728c */ /* 0x000fcc000bf46270 */
[----:B------:R-:W-:-:S13]  /*6f30*/  PLOP3.LUT P2, PT, PT, PT, UP2, 0x80, 0x0 ;  /* 0x000000000000781c */ /* 0x000fda0003f4f028 */
[----:B------:R-:W-:Y:S05]  /*6f40*/  @!P2 BRA `(.L_x_5363) ;  /* 0x000000280058a947 */ /* 0x000fea0003800000 */
.L_x_5380:
[----:B------:R-:W-:-:S04]  /*6f50*/  UIADD3 UR24, UR37, 0x1, URZ ;  /* 0x0000000125187890 */ /* 0x000fc8000fffe03f */
[----:B------:R-:W-:-:S04]  /*6f60*/  UISETP.NE.AND UP2, UPT, UR24, 0x2, UPT ;  /* 0x000000021800788c */ /* 0x000fc8000bf45270 */
[----:B------:R-:W-:Y:S02]  /*6f70*/  USEL UR6, URZ, 0x1, UP2 ;  /* 0x000000013f067887 */ /* 0x000fe40009000000 */
[----:B------:R-:W-:Y:S02]  /*6f80*/  USEL UR24, UR24, URZ, UP2 ;  /* 0x0000003f18187287 */ /* 0x000fe40009000000 */
[----:B------:R-:W-:Y:S01]  /*6f90*/  ULOP3.LUT UR38, UR38, UR6, URZ, 0x3c, !UPT ;  /* 0x0000000626267292 */ /* 0x000fe2000f8e3c3f */
[----:B--2---:R-:W-:Y:S11]  /*6fa0*/  @!P0 BRA `(.L_x_5364) ;  /* 0x0000000000048947 */ /* 0x004ff60003800000 */
[----:B------:R-:W-:Y:S01]  /*6fb0*/  BPT.TRAP 0x1 ;  /* 0x000000040000795c */ /* 0x000fe20000300000 */
.L_x_5364:
[----:B------:R-:W-:Y:S01]  /*6fc0*/  ULEA UR28, UR24, UR46, 0x3 ;  /* 0x0000002e181c7291 */ /* 0x000fe2000f8e183f */
[----:B0-----:R-:W-:-:S05]  /*6fd0*/  IMAD.U32 R7, RZ, RZ, UR38 ;  /* 0x00000026ff077e24 */ /* 0x001fca000f8e00ff */
[----:B------:R-:W-:-:S04]  /*6fe0*/  SHF.L.U32 R7, R7, 0x1f, RZ ;  /* 0x0000001f07077819 */ /* 0x000fc800000006ff */
[----:B------:R0:W2:Y:S01]  /*6ff0*/  SYNCS.PHASECHK.TRANS64.TRYWAIT P2, [UR28+0x28c30], R7 ;  /* 0x028c3007ff0075a7 */ /* 0x0000a2000804015c */
[----:B------:R-:W-:Y:S05]  /*7000*/  @!P0 BRA `(.L_x_5365) ;  /* 0x0000000000048947 */ /* 0x000fea0003800000 */
[----:B------:R-:W-:Y:S01]  /*7010*/  BPT.TRAP 0x1 ;  /* 0x000000040000795c */ /* 0x000fe20000300000 */
.L_x_5365:
[----:B--2---:R-:W-:Y:S05]  /*7020*/  @P2 BRA `(.L_x_5366) ;  /* 0x0000000000082947 */ /* 0x004fea0003800000 */
[----:B------:R-:W2:Y:S02]  /*7030*/  SYNCS.PHASECHK.TRANS64.TRYWAIT P2, [UR28+0x28c30], R7 ;  /* 0x028c3007ff0075a7 */ /* 0x000ea4000804015c */
[----:B--2---:R-:W-:Y:S05]  /*7040*/  @!P2 BRA `(.L_x_5367) ;  /* 0x000001440010a947 */ /* 0x004fea0003800000 */
.L_x_5366:
[----:B------:R-:W-:Y:S01]  /*7050*/  R2UR UR18, R0 ;  /* 0x00000000001272ca */ /* 0x000fe200000e0000 */
[----:B-1----:R-:W-:Y:S01]  /*7060*/  WARPGROUP.ARRIVE ;  /* 0x00000000000079c5 */ /* 0x002fe20000000000 */
[----:B------:R-:W-:Y:S01]  /*7070*/  UMOV UR19, 0x40000040 ;  /* 0x4000004000137882 */ /* 0x000fe20000000000 */
[----:B------:R-:W-:Y:S01]  /*7080*/  UMOV UR7, 0x40000040 ;  /* 0x4000004000077882 */ /* 0x000fe20000000000 */
[----:B------:R-:W-:Y:S01]  /*7090*/  UMOV UR11, 0x40000040 ;  /* 0x40000040000b7882 */ /* 0x000fe20000000000 */
[----:B------:R-:W-:Y:S01]  /*70a0*/  UMOV UR15, 0x40000040 ;  /* 0x40000040000f7882 */ /* 0x000fe20000000000 */
[----:B------:R-:W-:Y:S02]  /*70b0*/  PLOP3.LUT P2, PT, PT, PT, UP0, 0x80, 0x0 ;  /* 0x000000000000781c */ /* 0x000fe40003f4f008 */
[----:B------:R-:W-:-:S05]  /*70c0*/  PLOP3.LUT P3, PT, PT, PT, UP0, 0x80, 0x0 ;  /* 0x000000000000781c */ /* 0x000fca0003f6f008 */
[----:B------:R-:W-:-:S04]  /*70d0*/  ULEA UR18, UR24, UR18, 0x9 ;  /* 0x0000001218127291 */ /* 0x000fc8000f8e483f */
[----:B------:R-:W-:Y:S02]  /*70e0*/  UIADD3 UR6, UR18, 0x2, URZ ;  /* 0x0000000212067890 */ /* 0x000fe4000fffe03f */
[----:B------:R-:W-:Y:S02]  /*70f0*/  UIADD3 UR10, UR18, 0x4, URZ ;  /* 0x00000004120a7890 */ /* 0x000fe4000fffe03f */
[----:B------:R-:W-:Y:S02]  /*7100*/  UIADD3 UR14, UR18, 0x6, URZ ;  /* 0x00000006120e7890 */ /* 0x000fe4000fffe03f */
[----:B------:R-:W-:Y:S03]  /*7110*/  HGMMA.64x64x16.F32.BF16 R152, gdesc[UR16], RZ, !UPT, gsb0 ;  /* 0x00e00000109879f0 */ /* 0x000fe6000c0018ff */
[----:B------:R-:W-:Y:S02]  /*7120*/  WARPGROUP.DEPBAR.LE gsb0, 0x0 ;  /* 0x00008000000079c5 */ /* 0x000fe40000010000 */
[----:B------:R-:W-:-:S06]  /*7130*/  WARPGROUP.ARRIVE ;  /* 0x00000000000079c5 */ /* 0x000fcc0000000000 */
[----:B------:R-:W-:Y:S01]  /*7140*/  HGMMA.64x64x16.F32.BF16 R152, gdesc[UR4], R152, gsb0 ;  /* 0x00e00000049879f0 */ /* 0x000fe20008001898 */
[----:B------:R-:W-:Y:S02]  /*7150*/  @UP0 ULDC UR6, c[0x0][0x44c] ;  /* 0x0001130000060ab9 */ /* 0x000fe40000000800 */
        /* <DEDUP_REMOVED lines=10> */
[----:B------:R-:W-:Y:S02]  /*7200*/  VIADD R172, R186, UR42 ;  /* 0x0000002abaac7c36 */ /* 0x000fe40008000000 */
[----:B------:R-:W-:Y:S01]  /*7210*/  FMUL.FTZ R12, R152, UR26 ;  /* 0x0000001a980c7c20 */ /* 0x000fe20008410000 */
[----:B------:R-:W-:Y:S01]  /*7220*/  FMUL.FTZ R152, R162, UR26 ;  /* 0x0000001aa2987c20 */ /* 0x000fe20008410000 */
[----:B------:R-:W-:Y:S01]  /*7230*/  FMUL.FTZ R162, R168, UR26 ;  /* 0x0000001aa8a27c20 */ /* 0x000fe20008410000 */
[----:B--2---:R-:W-:Y:S01]  /*7240*/  @P2 IMAD.HI.U32 R8, R172, UR6, RZ ;  /* 0x00000006ac082c27 */ /* 0x004fe2000f8e00ff */
[----:B------:R-:W-:-:S03]  /*7250*/  @UP0 ULDC UR6, c[0x0][0x450] ;  /* 0x0001140000060ab9 */ /* 0x000fc60000000800 */
[----:B------:R-:W-:Y:S01]  /*7260*/  FMUL.FTZ R11, R155, UR26 ;  /* 0x0000001a9b0b7c20 */ /* 0x000fe20008410000 */
[----:B------:R-:W-:Y:S01]  /*7270*/  FMUL.FTZ R155, R161, UR26 ;  /* 0x0000001aa19b7c20 */ /* 0x000fe20008410000 */
[----:B------:R-:W-:Y:S01]  /*7280*/  IMAD.U32 R168, RZ, RZ, UR28 ;  /* 0x0000001cffa87e24 */ /* 0x000fe2000f8e00ff */
[----:B------:R-:W-:Y:S01]  /*7290*/  @P3 SHF.R.U32.HI R172, RZ, UR6, R8 ;  /* 0x00000006ffac3c19 */ /* 0x000fe20008011608 */
[----:B------:R-:W-:Y:S01]  /*72a0*/  USHF.L.U32 UR6, UR21, 0x6, URZ ;  /* 0x0000000615067899 */ /* 0x000fe2000800063f */
[----:B------:R-:W-:Y:S01]  /*72b0*/  FMUL.FTZ R161, R171, UR26 ;  /* 0x0000001aaba17c20 */ /* 0x000fe20008410000 */
[----:B------:R-:W-:Y:S02]  /*72c0*/  @!P1 VIADD R8, R168, 0x28c40 ;  /* 0x00028c40a8089836 */ /* 0x000fe40000000000 */
[----:B------:R-:W-:Y:S01]  /*72d0*/  FMUL.FTZ R171, R176, UR26 ;  /* 0x0000001ab0ab7c20 */ /* 0x000fe20008410000 */
[----:B------:R-:W-:Y:S01]  /*72e0*/  FMUL.FTZ R176, R180, UR26 ;  /* 0x0000001ab4b07c20 */ /* 0x000fe20008410000 */
[----:B------:R-:W-:-:S02]  /*72f0*/  IMAD.U32 R180, RZ, RZ, UR51 ;  /* 0x00000033ffb47e24 */ /* 0x000fc4000f8e00ff */
[----:B------:R-:W-:Y:S01]  /*7300*/  FMUL.FTZ R21, R157, UR26 ;  /* 0x0000001a9d157c20 */ /* 0x000fe20008410000 */
[----:B------:R-:W-:Y:S01]  /*7310*/  @!P1 PRMT R8, RZ, 0x654, R8 ;  /* 0x00000654ff089816 */ /* 0x000fe20000000008 */
        /* <DEDUP_REMOVED lines=11> */
[----:B-1----:R-:W-:-:S02]  /*73d0*/  IMAD.U32 R8, RZ, RZ, UR6 ;  /* 0x00000006ff087e24 */ /* 0x002fc4000f8e00ff */
[----:B------:R-:W-:Y:S01]  /*73e0*/  FMUL.FTZ R163, R169, UR26 ;  /* 0x0000001aa9a37c20 */ /* 0x000fe20008410000 */
[----:B------:R-:W-:Y:S01]  /*73f0*/  FMUL.FTZ R160, R170, UR26 ;  /* 0x0000001aaaa07c20 */ /* 0x000fe20008410000 */
[----:B------:R-:W-:Y:S01]  /*7400*/  FMUL.FTZ R164, R174, UR26 ;  /* 0x0000001aaea47c20 */ /* 0x000fe20008410000 */
[----:B------:R-:W-:Y:S01]  /*7410*/  FMUL.FTZ R165, R175, UR26 ;  /* 0x0000001aafa57c20 */ /* 0x000fe20008410000 */
[----:B------:R-:W-:Y:S01]  /*7420*/  IADD3 R8, -R2, 0x1, -R8 ;  /* 0x0000000102087810 */ /* 0x000fe20007ffe908 */
[----:B------:R-:W-:Y:S01]  /*7430*/  FMUL.FTZ R173, R177, UR26 ;  /* 0x0000001ab1ad7c20 */ /* 0x000fe20008410000 */
[----:B------:R-:W-:Y:S01]  /*7440*/  FMUL.FTZ R169, R178, UR26 ;  /* 0x0000001ab2a97c20 */ /* 0x000fe20008410000 */
[----:B------:R-:W-:Y:S01]  /*7450*/  FMUL.FTZ R170, R179, UR26 ;  /* 0x0000001ab3aa7c20 */ /* 0x000fe20008410000 */
[----:B------:R-:W-:Y:S01]  /*7460*/  IADD3 R180, -R180, UR49, R8 ;  /* 0x00000031b4b47c10 */ /* 0x000fe2000fffe108 */
[----:B------:R-:W-:Y:S01]  /*7470*/  FMUL.FTZ R177, R181, UR26 ;  /* 0x0000001ab5b17c20 */ /* 0x000fe20008410000 */
[----:B------:R-:W1:Y:S01]  /*7480*/  SHFL.IDX PT, R8, R172, RZ, 0x1c1f ;  /* 0x001c1fffac087589 */ /* 0x000e6200000e0000 */
[----:B------:R-:W-:Y:S01]  /*7490*/  FMUL.FTZ R174, R182, UR26 ;  /* 0x0000001ab6ae7c20 */ /* 0x000fe20008410000 */
[----:B------:R-:W-:Y:S01]  /*74a0*/  FMUL.FTZ R175, R183, UR26 ;  /* 0x0000001ab7af7c20 */ /* 0x000fe20008410000 */
[----:B------:R-:W-:Y:S01]  /*74b0*/  PLOP3.LUT P2, PT, PT, PT, UP1, 0x40, 0x0 ;  /* 0x000000000000781c */ /* 0x000fe20003f4e818 */
[----:B------:R-:W2:Y:S01]  /*74c0*/  MUFU.TANH R12, R12 ;  /* 0x0000000c000c7308 */ /* 0x000ea20000002400 */
[----:B------:R-:W-:-:S02]  /*74d0*/  VIADD R181, R180, UR27 ;  /* 0x0000001bb4b57c36 */ /* 0x000fc40008000000 */
[----:B------:R-:W-:-:S05]  /*74e0*/  VIADD R180, R180, UR20 ;  /* 0x00000014b4b47c36 */ /* 0x000fca0008000000 */
[----:B------:R-:W3:Y:S08]  /*74f0*/  MUFU.TANH R13, R13 ;  /* 0x0000000d000d7308 */ /* 0x000ef00000002400 */
[----:B------:R-:W4:Y:S01]  /*7500*/  MUFU.TANH R10, R10 ;  /* 0x0000000a000a7308 */ /* 0x000f220000002400 */
[C---:B-1----:R-:W-:Y:S02]  /*7510*/  IMAD.IADD R179, R8.reuse, 0x1, R181 ;  /* 0x0000000108b37824 */ /* 0x042fe400078e02b5 */
[----:B------:R-:W-:-:S05]  /*7520*/  IMAD.IADD R178, R8, 0x1, R180 ;  /* 0x0000000108b27824 */ /* 0x000fca00078e02b4 */
        /* <DEDUP_REMOVED lines=29> */
[----:B-1234-:R-:W-:Y:S05]  /*7700*/  @P2 BRA `(.L_x_5368) ;  /* 0x00000000005c2947 */ /* 0x01efea0003800000 */
[----:B------:R-:W-:Y:S01]  /*7710*/  IMAD.U32 R182, RZ, RZ, UR51 ;  /* 0x00000033ffb67e24 */ /* 0x000fe2000f8e00ff */
[----:B------:R-:W-:Y:S04]  /*7720*/  BSSY B0, `(.L_x_5369) ;  /* 0x0000011000007945 */ /* 0x000fe80003800000 */
[----:B------:R-:W-:-:S04]  /*7730*/  IADD3 R182, -R182, UR49, R8 ;  /* 0x00000031b6b67c10 */ /* 0x000fc8000fffe108 */
        /* <DEDUP_REMOVED lines=10> */
.L_x_5370:
[----:B------:R-:W-:-:S05]  /*77e0*/  IMAD.U32 R183, RZ, RZ, UR25 ;  /* 0x00000019ffb77e24 */ /* 0x000fca000f8e00ff */
[----:B------:R-:W-:-:S13]  /*77f0*/  ISETP.NE.AND P2, PT, R183, 0x1, PT ;  /* 0x00000001b700780c */ /* 0x000fda0003f45270 */
[----:B------:R-:W1:Y:S02]  /*7800*/  @P2 LDC.64 R8, c[0x0][0x9e8] ;  /* 0x00027a00ff082b82 */ /* 0x000e640000000a00 */
[----:B-1----:R-:W-:-:S05]  /*7810*/  @P2 IMAD.HI.U32 R8, R182, R8, RZ ;  /* 0x00000008b6082227 */ /* 0x002fca00078e00ff */
[----:B------:R-:W-:-:S07]  /*7820*/  @P2 SHF.R.U32.HI R182, RZ, R9, R8 ;  /* 0x00000009ffb62219 */ /* 0x000fce0000011608 */
.L_x_5371:
[----:B------:R-:W-:Y:S05]  /*7830*/  BSYNC B0 ;  /* 0x0000000000007941 */ /* 0x000fea0003800000 */
.L_x_5369:
[----:B------:R-:W-:-:S04]  /*7840*/  IMAD R182, R182, R183, -UR6 ;  /* 0x80000006b6b67e24 */ /* 0x000fc8000f8e02b7 */
[----:B------:R-:W-:-:S05]  /*7850*/  IMAD.IADD R182, R182, 0x1, -R2 ;  /* 0x00000001b6b67824 */ /* 0x000fca00078e0a02 */
[----:B------:R-:W-:Y:S02]  /*7860*/  VIMNMX R178, R178, R182, !PT ;  /* 0x000000b6b2b27248 */ /* 0x000fe40007fe0100 */
[----:B------:R-:W-:-:S07]  /*7870*/  VIADDMNMX R179, R182, R183, R179, PT ;  /* 0x000000b7b6b37246 */ /* 0x000fce00038001b3 */
.L_x_5368:
[----:B------:R-:W-:Y:S01]  /*7880*/  UISETP.GT.AND UP2, UPT, UR21, -0x1, UPT ;  /* 0xffffffff1500788c */ /* 0x000fe2000bf44270 */
[----:B------:R-:W1:Y:S05]  /*7890*/  SHFL.IDX PT, R172, R172, 0x1, 0x1c1f ;  /* 0x003c1f00acac7f89 */ /* 0x000e6a00000e0000 */
[----:B------:R-:W-:-:S04]  /*78a0*/  PLOP3.LUT P2, PT, PT, PT, UP2, 0x80, 0x0 ;  /* 0x000000000000781c */ /* 0x000fc80003f4f028 */
[C---:B------:R-:W-:Y:S02]  /*78b0*/  ISETP.GT.AND P5, PT, R178.reuse, RZ, P2 ;  /* 0x000000ffb200720c */ /* 0x040fe400017a4270 */
[C---:B------:R-:W-:Y:S02]  /*78c0*/  ISETP.GT.AND P4, PT, R178.reuse, 0x1, P2 ;  /* 0x00000001b200780c */ /* 0x040fe40001784270 */
[----:B------:R-:W-:Y:S02]  /*78d0*/  ISETP.LT.OR P5, PT, R179, 0x1, P5 ;  /* 0x00000001b300780c */ /* 0x000fe40002fa1670 */
[----:B------:R-:W-:Y:S02]  /*78e0*/  ISETP.GT.AND P6, PT, R178, 0x8, P2 ;  /* 0x00000008b200780c */ /* 0x000fe400017c4270 */
[----:B------:R-:W-:Y:S02]  /*78f0*/  FSEL R12, R12, -INF , !P5 ;  /* 0xff8000000c0c7808 */ /* 0x000fe40006800000 */
[----:B------:R-:W-:-:S02]  /*7900*/  ISETP.GT.AND P5, PT, R178, 0x10, P2 ;  /* 0x00000010b200780c */ /* 0x000fc400017a4270 */
[----:B------:R-:W-:Y:S02]  /*7910*/  ISETP.GT.AND P3, PT, R178, 0x9, P2 ;  /* 0x00000009b200780c */ /* 0x000fe40001764270 */
[----:B------:R-:W-:Y:S01]  /*7920*/  ISETP.LT.OR P5, PT, R179, 0x11, P5 ;  /* 0x00000011b300780c */ /* 0x000fe20002fa1670 */
[--C-:B-1----:R-:W-:Y:S01]  /*7930*/  IMAD.IADD R181, R181, 0x1, R172.reuse ;  /* 0x00000001b5b57824 */ /* 0x102fe200078e02ac */
[C---:B------:R-:W-:Y:S01]  /*7940*/  ISETP.LT.OR P4, PT, R179.reuse, 0x2, P4 ;  /* 0x00000002b300780c */ /* 0x040fe20002781670 */
[----:B------:R-:W-:Y:S01]  /*7950*/  IMAD.IADD R180, R180, 0x1, R172 ;  /* 0x00000001b4b47824 */ /* 0x000fe200078e02ac */
[----:B0-----:R-:W-:Y:S02]  /*7960*/  FSEL R154, R154, -INF , !P5 ;  /* 0xff8000009a9a7808 */ /* 0x001fe40006800000 */
        /* <DEDUP_REMOVED lines=28> */
[----:B------:R-:W-:Y:S02]  /*7b30*/  FSEL R166, R166, -INF , !P6 ;  /* 0xff800000a6a67808 */ /* 0x000fe40007000000 */
[----:B------:R-:W-:Y:S02]  /*7b40*/  FSEL R167, R167, -INF , !P3 ;  /* 0xff800000a7a77808 */ /* 0x000fe40005800000 */
[C---:B------:R-:W-:Y:S02]  /*7b50*/  ISETP.GT.AND P4, PT, R178.reuse, 0x31, P2 ;  /* 0x00000031b200780c */ /* 0x040fe40001784270 */
[----:B------:R-:W-:-:S02]  /*7b60*/  ISETP.GT.AND P6, PT, R178, 0x38, P2 ;  /* 0x00000038b200780c */ /* 0x000fc400017c4270 */
[----:B------:R-:W-:Y:S02]  /*7b70*/  ISETP.GT.AND P3, PT, R178, 0x39, P2 ;  /* 0x00000039b200780c */ /* 0x000fe40001764270 */
[C---:B------:R-:W-:Y:S02]  /*7b80*/  ISETP.LT.OR P4, PT, R179.reuse, 0x32, P4 ;  /* 0x00000032b300780c */ /* 0x040fe40002781670 */
[C---:B------:R-:W-:Y:S02]  /*7b90*/  ISETP.LT.OR P6, PT, R179.reuse, 0x39, P6 ;  /* 0x00000039b300780c */ /* 0x040fe400037c1670 */
[----:B------:R-:W-:Y:S02]  /*7ba0*/  ISETP.LT.OR P3, PT, R179, 0x3a, P3 ;  /* 0x0000003ab300780c */ /* 0x000fe40001f61670 */
[----:B------:R-:W-:Y:S02]  /*7bb0*/  FSEL R173, R173, -INF , !P4 ;  /* 0xff800000adad7808 */ /* 0x000fe40006000000 */
[----:B------:R-:W-:-:S02]  /*7bc0*/  FSEL R176, R176, -INF , !P6 ;  /* 0xff800000b0b07808 */ /* 0x000fc40007000000 */
[----:B------:R-:W-:Y:S01]  /*7bd0*/  FSEL R177, R177, -INF , !P3 ;  /* 0xff800000b1b17808 */ /* 0x000fe20005800000 */
[----:B------:R-:W-:Y:S06]  /*7be0*/  @P5 BRA `(.L_x_5372) ;  /* 0x00000000005c5947 */ /* 0x000fec0003800000 */
        /* <DEDUP_REMOVED lines=13> */
.L_x_5374:
[----:B------:R-:W-:-:S05]  /*7cc0*/  IMAD.U32 R178, RZ, RZ, UR25 ;  /* 0x00000019ffb27e24 */ /* 0x000fca000f8e00ff */
[----:B------:R-:W-:-:S13]  /*7cd0*/  ISETP.NE.AND P3, PT, R178, 0x1, PT ;  /* 0x00000001b200780c */ /* 0x000fda0003f65270 */
[----:B------:R-:W0:Y:S02]  /*7ce0*/  @P3 LDC.64 R8, c[0x0][0x9e8] ;  /* 0x00027a00ff083b82 */ /* 0x000e240000000a00 */
[----:B0-----:R-:W-:-:S05]  /*7cf0*/  @P3 IMAD.HI.U32 R8, R172, R8, RZ ;  /* 0x00000008ac083227 */ /* 0x001fca00078e00ff */
[----:B------:R-:W-:-:S07]  /*7d00*/  @P3 SHF.R.U32.HI R172, RZ, R9, R8 ;  /* 0x00000009ffac3219 */ /* 0x000fce0000011608 */
.L_x_5375:
[----:B------:R-:W-:Y:S05]  /*7d10*/  BSYNC B0 ;  /* 0x0000000000007941 */ /* 0x000fea0003800000 */
.L_x_5373:
[----:B------:R-:W-:-:S04]  /*7d20*/  IMAD R172, R172, R178, -UR6 ;  /* 0x80000006acac7e24 */ /* 0x000fc8000f8e02b2 */
[----:B------:R-:W-:-:S05]  /*7d30*/  IMAD.IADD R172, R172, 0x1, -R2 ;  /* 0x00000001acac7824 */ /* 0x000fca00078e0a02 */
[----:B------:R-:W-:Y:S02]  /*7d40*/  VIMNMX R180, R180, R172, !PT ;  /* 0x000000acb4b47248 */ /* 0x000fe40007fe0100 */
[----:B------:R-:W-:-:S07]  /*7d50*/  VIADDMNMX R181, R172, R178, R181, PT ;  /* 0x000000b2acb57246 */ /* 0x000fce00038001b5 */
.L_x_5372:
[----:B------:R-:W-:Y:S01]  /*7d60*/  FMNMX.FTZ R8, R12, R5, !PT ;  /* 0x000000050c087209 */ /* 0x000fe20007810000 */
[----:B------:R-:W-:Y:S01]  /*7d70*/  UMOV UR10, UR23 ;  /* 0x00000017000a7c82 */ /* 0x000fe20008000000 */
[----:B------:R-:W-:Y:S02]  /*7d80*/  LOP3.LUT R18, R18, 0xffffdfff, RZ, 0xc0, !PT ;  /* 0xffffdfff12127812 */ /* 0x000fe400078ec0ff */
[----:B------:R-:W-:Y:S02]  /*7d90*/  FMNMX.FTZ R8, R13, R8, !PT ;  /* 0x000000080d087209 */ /* 0x000fe40007810000 */
[----:B------:R-:W-:Y:S02]  /*7da0*/  @P0 LOP3.LUT R18, R18, 0x2000, RZ, 0xfc, !PT ;  /* 0x0000200012120812 */ /* 0x000fe400078efcff */
[----:B------:R-:W-:Y:S02]  /*7db0*/  FMNMX.FTZ R8, R20, R8, !PT ;  /* 0x0000000814087209 */ /* 0x000fe40007810000 */
[----:B------:R-:W-:-:S02]  /*7dc0*/  ISETP.GT.AND P0, PT, R180, 0x31, P2 ;  /* 0x00000031b400780c */ /* 0x000fc40001704270 */
[----:B------:R-:W-:Y:S02]  /*7dd0*/  FMNMX.FTZ R8, R21, R8, !PT ;  /* 0x0000000815087209 */ /* 0x000fe40007810000 */
[----:B------:R-:W-:Y:S02]  /*7de0*/  LOP3.LUT R18, R18, 0xffffefff, RZ, 0xc0, !PT ;  /* 0xffffefff12127812 */ /* 0x000fe400078ec0ff */
[----:B------:R-:W-:Y:S02]  /*7df0*/  FMNMX.FTZ R8, R154, R8, !PT ;  /* 0x000000089a087209 */ /* 0x000fe40007810000 */
[----:B------:R-:W-:Y:S02]  /*7e00*/  @P1 LOP3.LUT R18, R18, 0x1000, RZ, 0xfc, !PT ;  /* 0x0000100012121812 */ /* 0x000fe400078efcff */
[----:B------:R-:W-:Y:S02]  /*7e10*/  FMNMX.FTZ R8, R155, R8, !PT ;  /* 0x000000089b087209 */ /* 0x000fe40007810000 */
[----:B------:R-:W-:-:S02]  /*7e20*/  LOP3.LUT R18, R18, 0xfffffffd, RZ, 0xc0, !PT ;  /* 0xfffffffd12127812 */ /* 0x000fc400078ec0ff */
[----:B------:R-:W-:Y:S02]  /*7e30*/  FMNMX.FTZ R8, R158, R8, !PT ;  /* 0x000000089e087209 */ /* 0x000fe40007810000 */
[C---:B------:R-:W-:Y:S02]  /*7e40*/  ISETP.GT.AND P3, PT, R180.reuse, 0x1, P2 ;  /* 0x00000001b400780c */ /* 0x040fe40001764270 */
[----:B------:R-:W-:Y:S02]  /*7e50*/  FMNMX.FTZ R8, R159, R8, !PT ;  /* 0x000000089f087209 */ /* 0x000fe40007810000 */
[----:B------:R-:W-:Y:S02]  /*7e60*/  ISETP.GT.AND P4, PT, R180, 0x8, P2 ;  /* 0x00000008b400780c */ /* 0x000fe40001784270 */
[----:B------:R-:W-:Y:S02]  /*7e70*/  FMNMX.FTZ R8, R162, R8, !PT ;  /* 0x00000008a2087209 */ /* 0x000fe40007810000 */
[----:B------:R-:W-:-:S02]  /*7e80*/  ISETP.GT.AND P5, PT, R180, 0x9, P2 ;  /* 0x00000009b400780c */ /* 0x000fc400017a4270 */
[----:B------:R-:W-:Y:S02]  /*7e90*/  FMNMX.FTZ R8, R163, R8, !PT ;  /* 0x00000008a3087209 */ /* 0x000fe40007810000 */
[----:B------:R-:W-:Y:S02]  /*7ea0*/  @P0 LOP3.LUT R18, R18, 0x2, RZ, 0xfc, !PT ;  /* 0x0000000212120812 */ /* 0x000fe400078efcff */
[----:B------:R-:W-:Y:S02]  /*7eb0*/  FMNMX.FTZ R8, R166, R8, !PT ;  /* 0x00000008a6087209 */ /* 0x000fe40007810000 */
[----:B------:R-:W-:Y:S02]  /*7ec0*/  ISETP.LT.OR P3, PT, R181, 0x2, P3 ;  /* 0x00000002b500780c */ /* 0x000fe40001f61670 */
[----:B------:R-:W-:Y:S02]  /*7ed0*/  FMNMX.FTZ R8, R167, R8, !PT ;  /* 0x00000008a7087209 */ /* 0x000fe40007810000 */
[----:B------:R-:W-:-:S02]  /*7ee0*/  ISETP.LT.OR P4, PT, R181, 0x9, P4 ;  /* 0x00000009b500780c */ /* 0x000fc40002781670 */
[----:B------:R-:W-:Y:S02]  /*7ef0*/  FMNMX.FTZ R8, R171, R8, !PT ;  /* 0x00000008ab087209 */ /* 0x000fe40007810000 */
[----:B------:R-:W-:Y:S02]  /*7f00*/  ISETP.LT.OR P5, PT, R181, 0xa, P5 ;  /* 0x0000000ab500780c */ /* 0x000fe40002fa1670 */
[----:B------:R-:W-:Y:S02]  /*7f10*/  FMNMX.FTZ R8, R173, R8, !PT ;  /* 0x00000008ad087209 */ /* 0x000fe40007810000 */
[----:B------:R-:W-:Y:S02]  /*7f20*/  ISETP.GT.AND P0, PT, R180, 0x38, P2 ;  /* 0x00000038b400780c */ /* 0x000fe40001704270 */
[----:B------:R-:W-:Y:S02]  /*7f30*/  FMNMX.FTZ R8, R176, R8, !PT ;  /* 0x00000008b0087209 */ /* 0x000fe40007810000 */
[----:B------:R-:W-:-:S02]  /*7f40*/  FSEL R11, R11, -INF , !P3 ;  /* 0xff8000000b0b7808 */ /* 0x000fc40005800000 */
[----:B------:R-:W-:Y:S02]  /*7f50*/  FSEL R14, R14, -INF , !P4 ;  /* 0xff8000000e0e7808 */ /* 0x000fe40006000000 */
[----:B------:R-:W-:Y:S02]  /*7f60*/  FSEL R15, R15, -INF , !P5 ;  /* 0xff8000000f0f7808 */ /* 0x000fe40006800000 */
[C---:B------:R-:W-:Y:S02]  /*7f70*/  ISETP.GT.AND P6, PT, R180.reuse, 0x10, P2 ;  /* 0x00000010b400780c */ /* 0x040fe400017c4270 */
[C---:B------:R-:W-:Y:S02]  /*7f80*/  ISETP.GT.AND P3, PT, R180.reuse, 0x11, P2 ;  /* 0x00000011b400780c */ /* 0x040fe40001764270 */
[C---:B------:R-:W-:Y:S02]  /*7f90*/  ISETP.GT.AND P4, PT, R180.reuse, 0x18, P2 ;  /* 0x00000018b400780c */ /* 0x040fe40001784270 */
[----:B------:R-:W-:-:S02]  /*7fa0*/  ISETP.GT.AND P5, PT, R180, 0x19, P2 ;  /* 0x00000019b400780c */ /* 0x000fc400017a4270 */
[----:B------:R-:W-:Y:S02]  /*7fb0*/  FMNMX.FTZ R8, R177, R8, !PT ;  /* 0x00000008b1087209 */ /* 0x000fe40007810000 */
[C---:B------:R-:W-:Y:S02]  /*7fc0*/  ISETP.LT.OR P6, PT, R181.reuse, 0x11, P6 ;  /* 0x00000011b500780c */ /* 0x040fe400037c1670 */
[C---:B------:R-:W-:Y:S01]  /*7fd0*/  ISETP.LT.OR P3, PT, R181.reuse, 0x12, P3 ;  /* 0x00000012b500780c */ /* 0x040fe20001f61670 */
[----:B------:R-:W0:Y:S01]  /*7fe0*/  SHFL.BFLY PT, R9, R8, 0x2, 0x1f ;  /* 0x0c401f0008097f89 */ /* 0x000e2200000e0000 */
[C---:B------:R-:W-:Y:S02]  /*7ff0*/  ISETP.LT.OR P4, PT, R181.reuse, 0x19, P4 ;  /* 0x00000019b500780c */ /* 0x040fe40002781670 */
[----:B------:R-:W-:Y:S02]  /*8000*/  ISETP.LT.OR P5, PT, R181, 0x1a, P5 ;  /* 0x0000001ab500780c */ /* 0x000fe40002fa1670 */
[----:B------:R-:W-:-:S02]  /*8010*/  LOP3.LUT R18, R18, 0xfffffff7, RZ, 0xc0, !PT ;  /* 0xfffffff712127812 */ /* 0x000fc400078ec0ff */
[----:B------:R-:W-:Y:S02]  /*8020*/  FSEL R152, R152, -INF , !P6 ;  /* 0xff80000098987808 */ /* 0x000fe40007000000 */
[----:B------:R-:W-:Y:S02]  /*8030*/  FSEL R153, R153, -INF , !P3 ;  /* 0xff80000099997808 */ /* 0x000fe40005800000 */
[----:B------:R-:W-:Y:S02]  /*8040*/  FSEL R156, R156, -INF , !P4 ;  /* 0xff8000009c9c7808 */ /* 0x000fe40006000000 */
[----:B------:R-:W-:Y:S02]  /*8050*/  FSEL R157, R157, -INF , !P5 ;  /* 0xff8000009d9d7808 */ /* 0x000fe40006800000 */
[----:B------:R-:W-:Y:S02]  /*8060*/  @P0 LOP3.LUT R18, R18, 0x8, RZ, 0xfc, !PT ;  /* 0x0000000812120812 */ /* 0x000fe400078efcff */
[----:B------:R-:W-:-:S02]  /*8070*/  ISETP.GT.AND P1, PT, R180, 0x20, P2 ;  /* 0x00000020b400780c */ /* 0x000fc40001724270 */
[C---:B------:R-:W-:Y:S02]  /*8080*/  ISETP.GT.AND P3, PT, R180.reuse, 0x21, P2 ;  /* 0x00000021b400780c */ /* 0x040fe40001764270 */
[C---:B------:R-:W-:Y:S02]  /*8090*/  ISETP.GT.AND P4, PT, R180.reuse, 0x28, P2 ;  /* 0x00000028b400780c */ /* 0x040fe40001784270 */
[C---:B------:R-:W-:Y:S02]  /*80a0*/  ISETP.GT.AND P5, PT, R180.reuse, 0x29, P2 ;  /* 0x00000029b400780c */ /* 0x040fe400017a4270 */
[C---:B------:R-:W-:Y:S02]  /*80b0*/  ISETP.GT.AND P6, PT, R180.reuse, 0x30, P2 ;  /* 0x00000030b400780c */ /* 0x040fe400017c4270 */
[C---:B------:R-:W-:Y:S02]  /*80c0*/  ISETP.GT.AND P0, PT, R180.reuse, RZ, P2 ;  /* 0x000000ffb400720c */ /* 0x040fe40001704270 */
[----:B------:R-:W-:-:S02]  /*80d0*/  ISETP.GT.AND P2, PT, R180, 0x39, P2 ;  /* 0x00000039b400780c */ /* 0x000fc40001744270 */
[----:B------:R-:W-:Y:S02]  /*80e0*/  LOP3.LUT R18, R18, 0xffffffdf, RZ, 0xc0, !PT ;  /* 0xffffffdf12127812 */ /* 0x000fe400078ec0ff */
[C---:B------:R-:W-:Y:S02]  /*80f0*/  ISETP.LT.OR P1, PT, R181.reuse, 0x21, P1 ;  /* 0x00000021b500780c */ /* 0x040fe40000f21670 */
[----:B0-----:R-:W-:Y:S02]  /*8100*/  FMNMX.FTZ R8, R8, R9, !PT ;  /* 0x0000000908087209 */ /* 0x001fe40007810000 */
[C---:B------:R-:W-:Y:S02]  /*8110*/  ISETP.LT.OR P0, PT, R181.reuse, 0x1, P0 ;  /* 0x00000001b500780c */ /* 0x040fe40000701670 */
[----:B------:R-:W-:Y:S01]  /*8120*/  ISETP.LT.OR P6, PT, R181, 0x31, P6 ;  /* 0x00000031b500780c */ /* 0x000fe200037c1670 */
[----:B------:R-:W0:Y:S01]  /*8130*/  SHFL.BFLY PT, R9, R8, 0x1, 0x1f ;  /* 0x0c201f0008097f89 */ /* 0x000e2200000e0000 */
[----:B------:R-:W-:-:S02]  /*8140*/  FSEL R10, R10, -INF , !P0 ;  /* 0xff8000000a0a7808 */ /* 0x000fc40004000000 */
[----:B------:R-:W-:-:S04]  /*8150*/  @P2 LOP3.LUT R18, R18, 0x20, RZ, 0xfc, !PT ;  /* 0x0000002012122812 */ /* 0x000fc800078efcff */
[C---:B------:R-:W-:Y:S02]  /*8160*/  LOP3.LUT P2, RZ, R18.reuse, 0x8, RZ, 0xc0, !PT ;  /* 0x0000000812ff7812 */ /* 0x040fe4000784c0ff */
[----:B------:R-:W-:Y:S02]  /*8170*/  LOP3.LUT R18, R18, 0xfffffeff, RZ, 0xc0, !PT ;  /* 0xfffffeff12127812 */ /* 0x000fe400078ec0ff */
[C---:B------:R-:W-:Y:S02]  /*8180*/  ISETP.LT.OR P2, PT, R181.reuse, 0x39, P2 ;  /* 0x00000039b500780c */ /* 0x040fe40001741670 */
[----:B------:R-:W-:Y:S02]  /*8190*/  @P1 LOP3.LUT R18, R18, 0x100, RZ, 0xfc, !PT ;  /* 0x0000010012121812 */ /* 0x000fe400078efcff */
[----:B------:R-:W-:Y:S02]  /*81a0*/  ISETP.LT.OR P1, PT, R181, 0x22, P3 ;  /* 0x00000022b500780c */ /* 0x000fe40001f21670 */
[----:B------:R-:W-:-:S02]  /*81b0*/  LOP3.LUT P3, RZ, R18, 0x2, RZ, 0xc0, !PT ;  /* 0x0000000212ff7812 */ /* 0x000fc4000786c0ff */
[----:B------:R-:W-:Y:S02]  /*81c0*/  LOP3.LUT R18, R18, 0xffffffbf, RZ, 0xc0, !PT ;  /* 0xffffffbf12127812 */ /* 0x000fe400078ec0ff */
[----:B------:R-:W-:Y:S02]  /*81d0*/  ISETP.LT.OR P3, PT, R181, 0x32, P3 ;  /* 0x00000032b500780c */ /* 0x000fe40001f61670 */
[----:B------:R-:W-:Y:S02]  /*81e0*/  FSEL R174, R174, -INF , !P2 ;  /* 0xff800000aeae7808 */ /* 0x000fe40005000000 */
[----:B0-----:R-:W-:Y:S02]  /*81f0*/  FMNMX.FTZ R8, R8, R9, !PT ;  /* 0x0000000908087209 */ /* 0x001fe40007810000 */
[----:B------:R-:W-:Y:S02]  /*8200*/  FSEL R170, R170, -INF , !P3 ;  /* 0xff800000aaaa7808 */ /* 0x000fe40005800000 */
[----:B------:R-:W-:-:S02]  /*8210*/  @P1 LOP3.LUT R18, R18, 0x40, RZ, 0xfc, !PT ;  /* 0x0000004012121812 */ /* 0x000fc400078efcff */
[C---:B------:R-:W-:Y:S02]  /*8220*/  ISETP.LT.OR P1, PT, R181.reuse, 0x29, P4 ;  /* 0x00000029b500780c */ /* 0x040fe40002721670 */
[C---:B------:R-:W-:Y:S02]  /*8230*/  LOP3.LUT P4, RZ, R18.reuse, 0x20, RZ, 0xc0, !PT ;  /* 0x0000002012ff7812 */ /* 0x040fe4000788c0ff */
[----:B------:R-:W-:Y:S02]  /*8240*/  LOP3.LUT R18, R18, 0xffffffef, RZ, 0xc0, !PT ;  /* 0xffffffef12127812 */ /* 0x000fe400078ec0ff */
[----:B------:R-:W-:Y:S02]  /*8250*/  ISETP.LT.OR P4, PT, R181, 0x3a, P4 ;  /* 0x0000003ab500780c */ /* 0x000fe40002781670 */
[----:B------:R-:W-:Y:S02]  /*8260*/  ISETP.NE.AND P2, PT, R17, RZ, PT ;  /* 0x000000ff1100720c */ /* 0x000fe40003f45270 */
[----:B------:R-:W-:-:S03]  /*8270*/  FSEL R175, R175, -INF , !P4 ;  /* 0xff800000afaf7808 */ /* 0x000fc60006000000 */
[----:B------:R-:W-:Y:S02]  /*8280*/  @P1 LOP3.LUT R18, R18, 0x10, RZ, 0xfc, !PT ;  /* 0x0000001012121812 */ /* 0x000fe400078efcff */
[----:B------:R-:W-:Y:S02]  /*8290*/  ISETP.LT.OR P1, PT, R181, 0x2a, P5 ;  /* 0x0000002ab500780c */ /* 0x000fe40002f21670 */
[----:B------:R-:W-:Y:S02]  /*82a0*/  FSETP.NEU.FTZ.AND P5, PT, R8, -INF , PT ;  /* 0xff8000000800780b */ /* 0x000fe40003fbd000 */
[----:B------:R-:W-:Y:S02]  /*82b0*/  LOP3.LUT R18, R18, 0xffffbfff, RZ, 0xc0, !PT ;  /* 0xffffbfff12127812 */ /* 0x000fe400078ec0ff */
[----:B------:R-:W-:-:S05]  /*82c0*/  FSEL R9, R8, RZ, P5 ;  /* 0x000000ff08097208 */ /* 0x000fca0002800000 */
[----:B------:R-:W-:Y:S01]  /*82d0*/  FADD.FTZ R5, -R9, R5 ;  /* 0x0000000509057221 */ /* 0x000fe20000010100 */
[----:B------:R-:W-:Y:S01]  /*82e0*/  FMUL.FTZ R9, R8, UR10 ;  /* 0x0000000a08097c20 */ /* 0x000fe20008410000 */
[----:B------:R-:W-:Y:S02]  /*82f0*/  @P1 LOP3.LUT R18, R18, 0x4000, RZ, 0xfc, !PT ;  /* 0x0000400012121812 */ /* 0x000fe400078efcff */
[----:B------:R-:W-:Y:S02]  /*8300*/  FMUL.FTZ R5, R5, UR10 ;  /* 0x0000000a05057c20 */ /* 0x000fe40008410000 */
[----:B------:R-:W-:Y:S02]  /*8310*/  FSEL R9, R9, RZ, P5 ;  /* 0x000000ff09097208 */ /* 0x000fe40002800000 */
[----:B------:R-:W-:-:S03]  /*8320*/  LOP3.LUT R18, R18, 0xffff7fff, RZ, 0xc0, !PT ;  /* 0xffff7fff12127812 */ /* 0x000fc600078ec0ff */
        /* <DEDUP_REMOVED lines=15> */
[----:B------:R-:W-:Y:S01]  /*8420*/  FFMA.FTZ R177, R177, UR10, -R9 ;  /* 0x0000000ab1b17c23 */ /* 0x000fe20008010809 */
[----:B------:R-:W-:Y:S01]  /*8430*/  FMNMX.FTZ R9, R10, R6, !PT ;  /* 0x000000060a097209 */ /* 0x000fe20007810000 */
[----:B------:R-:W-:Y:S01]  /*8440*/  MUFU.EX2 R12, R12 ;  /* 0x0000000c000c7308 */ /* 0x000fe20000000800 */
[----:B------:R-:W-:-:S02]  /*8450*/  @P6 LOP3.LUT R18, R18, 0x8000, RZ, 0xfc, !PT ;  /* 0x0000800012126812 */ /* 0x000fc400078efcff */
[----:B------:R-:W-:Y:S02]  /*8460*/  FMNMX.FTZ R9, R11, R9, !PT ;  /* 0x000000090b097209 */ /* 0x000fe40007810000 */
[----:B------:R-:W-:Y:S02]  /*8470*/  LOP3.LUT P6, RZ, R18, 0x100, RZ, 0xc0, !PT ;  /* 0x0000010012ff7812 */ /* 0x000fe400078cc0ff */
[----:B------:R-:W-:Y:S01]  /*8480*/  FMNMX.FTZ R9, R14, R9, !PT ;  /* 0x000000090e097209 */ /* 0x000fe20007810000 */
[----:B------:R-:W-:Y:S01]  /*8490*/  MUFU.EX2 R13, R13 ;  /* 0x0000000d000d7308 */ /* 0x000fe20000000800 */
[----:B------:R-:W-:Y:S02]  /*84a0*/  LOP3.LUT P1, RZ, R18, 0x40, RZ, 0xc0, !PT ;  /* 0x0000004012ff7812 */ /* 0x000fe4000782c0ff */
[----:B------:R-:W-:Y:S02]  /*84b0*/  FMNMX.FTZ R9, R15, R9, !PT ;  /* 0x000000090f097209 */ /* 0x000fe40007810000 */
[----:B------:R-:W-:-:S02]  /*84c0*/  FSEL R160, R160, -INF , !P6 ;  /* 0xff800000a0a07808 */ /* 0x000fc40007000000 */
[----:B------:R-:W-:Y:S01]  /*84d0*/  FMNMX.FTZ R9, R152, R9, !PT ;  /* 0x0000000998097209 */ /* 0x000fe20007810000 */
[----:B------:R-:W-:Y:S01]  /*84e0*/  MUFU.EX2 R20, R20 ;  /* 0x0000001400147308 */ /* 0x000fe20000000800 */
[----:B------:R-:W-:Y:S02]  /*84f0*/  LOP3.LUT P5, RZ, R18, 0x10, RZ, 0xc0, !PT ;  /* 0x0000001012ff7812 */ /* 0x000fe400078ac0ff */
[----:B------:R-:W-:Y:S02]  /*8500*/  FMNMX.FTZ R9, R153, R9, !PT ;  /* 0x0000000999097209 */ /* 0x000fe40007810000 */
[----:B------:R-:W-:Y:S02]  /*8510*/  FSEL R161, R161, -INF , !P1 ;  /* 0xff800000a1a17808 */ /* 0x000fe40004800000 */
[----:B------:R-:W-:Y:S01]  /*8520*/  FMNMX.FTZ R9, R156, R9, !PT ;  /* 0x000000099c097209 */ /* 0x000fe20007810000 */
[----:B------:R-:W-:Y:S01]  /*8530*/  MUFU.EX2 R21, R21 ;  /* 0x0000001500157308 */ /* 0x000fe20000000800 */
[----:B------:R-:W-:-:S02]  /*8540*/  LOP3.LUT P1, RZ, R18, 0x4000, RZ, 0xc0, !PT ;  /* 0x0000400012ff7812 */ /* 0x000fc4000782c0ff */
[----:B------:R-:W-:Y:S02]  /*8550*/  FMNMX.FTZ R9, R157, R9, !PT ;  /* 0x000000099d097209 */ /* 0x000fe40007810000 */
[----:B------:R-:W-:Y:S02]  /*8560*/  FSEL R164, R164, -INF , !P5 ;  /* 0xff800000a4a47808 */ /* 0x000fe40006800000 */
[----:B------:R-:W-:Y:S01]  /*8570*/  FMNMX.FTZ R9, R160, R9, !PT ;  /* 0x00000009a0097209 */ /* 0x000fe20007810000 */
[----:B------:R-:W-:Y:S01]  /*8580*/  MUFU.EX2 R155, R155 ;  /* 0x0000009b009b7308 */ /* 0x000fe20000000800 */
[----:B------:R-:W-:Y:S02]  /*8590*/  LOP3.LUT P6, RZ, R18, 0x8000, RZ, 0xc0, !PT ;  /* 0x0000800012ff7812 */ /* 0x000fe400078cc0ff */
[----:B------:R-:W-:Y:S02]  /*85a0*/  FMNMX.FTZ R9, R161, R9, !PT ;  /* 0x00000009a1097209 */ /* 0x000fe40007810000 */
[----:B------:R-:W-:-:S02]  /*85b0*/  FSEL R165, R165, -INF , !P1 ;  /* 0xff800000a5a57808 */ /* 0x000fc40004800000 */
[----:B------:R-:W-:Y:S01]  /*85c0*/  FMNMX.FTZ R9, R164, R9, !PT ;  /* 0x00000009a4097209 */ /* 0x000fe20007810000 */
[----:B------:R-:W-:Y:S01]  /*85d0*/  MUFU.EX2 R158, R158 ;  /* 0x0000009e009e7308 */ /* 0x000fe20000000800 */
[----:B------:R-:W-:Y:S02]  /*85e0*/  FSEL R169, R169, -INF , !P6 ;  /* 0xff800000a9a97808 */ /* 0x000fe40007000000 */
[----:B------:R-:W-:Y:S02]  /*85f0*/  FMNMX.FTZ R9, R165, R9, !PT ;  /* 0x00000009a5097209 */ /* 0x000fe40007810000 */
[C---:B------:R-:W-:Y:S02]  /*8600*/  LOP3.LUT P0, RZ, R18.reuse, 0x2000, RZ, 0xc0, !PT ;  /* 0x0000200012ff7812 */ /* 0x040fe4000780c0ff */
[----:B------:R-:W-:Y:S01]  /*8610*/  FMNMX.FTZ R9, R169, R9, !PT ;  /* 0x00000009a9097209 */ /* 0x000fe20007810000 */
[----:B------:R-:W-:Y:S01]  /*8620*/  MUFU.EX2 R159, R159 ;  /* 0x0000009f009f7308 */ /* 0x000fe20000000800 */
[----:B------:R-:W-:-:S02]  /*8630*/  LOP3.LUT P1, RZ, R18, 0x1000, RZ, 0xc0, !PT ;  /* 0x0000100012ff7812 */ /* 0x000fc4000782c0ff */
        /* <DEDUP_REMOVED lines=12> */
[----:B------:R-:W-:Y:S01]  /*8700*/  MUFU.EX2 R177, R177 ;  /* 0x000000b100b17308 */ /* 0x000fe20000000800 */
[----:B0-----:R-:W-:-:S07]  /*8710*/  FMNMX.FTZ R9, R9, R172, !PT ;  /* 0x000000ac09097209 */ /* 0x001fce0007810000 */
[----:B------:R0:W-:Y:S01]  /*8720*/  MUFU.EX2 R172, R154 ;  /* 0x0000009a00ac7308 */ /* 0x0001e20000000800 */
[----:B------:R-:W-:-:S04]  /*8730*/  FSETP.NEU.FTZ.AND P3, PT, R9, -INF , PT ;  /* 0xff8000000900780b */ /* 0x000fc80003f7d000 */
[----:B0-----:R-:W-:-:S05]  /*8740*/  FSEL R154, R9, RZ, P3 ;  /* 0x000000ff099a7208 */ /* 0x001fca0001800000 */
[----:B------:R-:W-:Y:S02]  /*8750*/  FADD.FTZ R154, -R154, R6 ;  /* 0x000000069a9a7221 */ /* 0x000fe40000010100 */
[----:B------:R0:W1:Y:S02]  /*8760*/  MUFU.EX2 R6, R5 ;  /* 0x0000000500067308 */ /* 0x0000640000000800 */
[----:B0-----:R-:W-:Y:S01]  /*8770*/  FMUL.FTZ R5, R154, UR10 ;  /* 0x0000000a9a057c20 */ /* 0x001fe20008410000 */
[----:B------:R-:W-:-:S04]  /*8780*/  IMAD.U32 R154, RZ, RZ, UR37 ;  /* 0x00000025ff9a7e24 */ /* 0x000fc8000f8e00ff */
[----:B------:R-:W-:Y:S01]  /*8790*/  @!P2 IMAD R154, R154, 0x40, R16 ;  /* 0x000000409a9aa824 */ /* 0x000fe200078e0210 */
[----:B------:R-:W0:Y:S01]  /*87a0*/  MUFU.EX2 R5, R5 ;  /* 0x0000000500057308 */ /* 0x000e220000000800 */
[----:B-1----:R-:W-:Y:S01]  /*87b0*/  FFMA.FTZ R3, R6, R3, R12 ;  /* 0x0000000306037223 */ /* 0x002fe2000001000c */
[-C--:B------:R-:W-:Y:S02]  /*87c0*/  FMUL.FTZ R24, R24, R6.reuse ;  /* 0x0000000618187220 */ /* 0x080fe40000410000 */
[----:B------:R-:W-:Y:S01]  /*87d0*/  @!P2 LEA R154, R154, UR46, 0x2 ;  /* 0x0000002e9a9aac11 */ /* 0x000fe2000f8e10ff */
[-C--:B------:R-:W-:Y:S01]  /*87e0*/  FMUL.FTZ R25, R25, R6.reuse ;  /* 0x0000000619197220 */ /* 0x080fe20000410000 */
[----:B------:R-:W-:Y:S01]  /*87f0*/  FADD.FTZ R3, R13, R3 ;  /* 0x000000030d037221 */ /* 0x000fe20000010000 */
[-C--:B------:R-:W-:Y:S01]  /*8800*/  FMUL.FTZ R28, R28, R6.reuse ;  /* 0x000000061c1c7220 */ /* 0x080fe20000410000 */
[-C--:B------:R-:W-:Y:S01]  /*8810*/  FMUL.FTZ R29, R29, R6.reuse ;  /* 0x000000061d1d7220 */ /* 0x080fe20000410000 */
[----:B------:R-:W-:Y:S01]  /*8820*/  @!P2 STS [R154+0x28800], R6 ;  /* 0x028800069a00a388 */ /* 0x000fe20000000800 */
[----:B------:R-:W-:Y:S01]  /*8830*/  FADD.FTZ R3, R20, R3 ;  /* 0x0000000314037221 */ /* 0x000fe20000010000 */
[-C--:B------:R-:W-:Y:S01]  /*8840*/  FMUL.FTZ R32, R32, R6.reuse ;  /* 0x0000000620207220 */ /* 0x080fe20000410000 */
[-C--:B------:R-:W-:Y:S01]  /*8850*/  FMUL.FTZ R33, R33, R6.reuse ;  /* 0x0000000621217220 */ /* 0x080fe20000410000 */
[-C--:B------:R-:W-:Y:S01]  /*8860*/  FMUL.FTZ R36, R36, R6.reuse ;  /* 0x0000000624247220 */ /* 0x080fe20000410000 */
[----:B------:R-:W-:Y:S01]  /*8870*/  FADD.FTZ R3, R21, R3 ;  /* 0x0000000315037221 */ /* 0x000fe20000010000 */
[-C--:B------:R-:W-:Y:S01]  /*8880*/  FMUL.FTZ R37, R37, R6.reuse ;  /* 0x0000000625257220 */ /* 0x080fe20000410000 */
[-C--:B------:R-:W-:Y:S01]  /*8890*/  FMUL.FTZ R40, R40, R6.reuse ;  /* 0x0000000628287220 */ /* 0x080fe20000410000 */
[----:B0-----:R0:W-:Y:S01]  /*88a0*/  @!P2 STS [R154+0x28820], R5 ;  /* 0x028820059a00a388 */ /* 0x0011e20000000800 */
[----:B------:R-:W-:Y:S01]  /*88b0*/  FADD.FTZ R3, R172, R3 ;  /* 0x00000003ac037221 */ /* 0x000fe20000010000 */
[-C--:B------:R-:W-:Y:S01]  /*88c0*/  FMUL.FTZ R41, R41, R6.reuse ;  /* 0x0000000629297220 */ /* 0x080fe20000410000 */
[-C--:B------:R-:W-:Y:S01]  /*88d0*/  FMUL.FTZ R44, R44, R6.reuse ;  /* 0x000000062c2c7220 */ /* 0x080fe20000410000 */
[-C--:B------:R-:W-:Y:S01]  /*88e0*/  FMUL.FTZ R45, R45, R6.reuse ;  /* 0x000000062d2d7220 */ /* 0x080fe20000410000 */
[----:B------:R-:W-:Y:S01]  /*88f0*/  FADD.FTZ R3, R155, R3 ;  /* 0x000000039b037221 */ /* 0x000fe20000010000 */
[-C--:B------:R-:W-:Y:S01]  /*8900*/  FMUL.FTZ R48, R48, R6.reuse ;  /* 0x0000000630307220 */ /* 0x080fe20000410000 */
[-C--:B------:R-:W-:Y:S01]  /*8910*/  FMUL.FTZ R49, R49, R6.reuse ;  /* 0x0000000631317220 */ /* 0x080fe20000410000 */
[----:B------:R-:W-:Y:S01]  /*8920*/  FMUL.FTZ R52, R52, R6 ;  /* 0x0000000634347220 */ /* 0x000fe20000410000 */
[----:B------:R-:W-:Y:S01]  /*8930*/  FADD.FTZ R3, R158, R3 ;  /* 0x000000039e037221 */ /* 0x000fe20000010000 */
[----:B0-----:R-:W-:Y:S01]  /*8940*/  FMUL.FTZ R154, R9, UR10 ;  /* 0x0000000a099a7c20 */ /* 0x001fe20008410000 */
[----:B------:R-:W-:Y:S01]  /*8950*/  F2FP.BF16.F32.PACK_AB R158, R159, R158 ;  /* 0x0000009e9f9e723e */ /* 0x000fe200000010ff */
[-C--:B------:R-:W-:Y:S01]  /*8960*/  FMUL.FTZ R53, R53, R6.reuse ;  /* 0x0000000635357220 */ /* 0x080fe20000410000 */
[----:B------:R-:W-:Y:S01]  /*8970*/  FADD.FTZ R3, R159, R3 ;  /* 0x000000039f037221 */ /* 0x000fe20000010000 */
[-C--:B------:R-:W-:Y:S01]  /*8980*/  FMUL.FTZ R56, R56, R6.reuse ;  /* 0x0000000638387220 */ /* 0x080fe20000410000 */
[----:B------:R-:W-:Y:S01]  /*8990*/  FSEL R154, R154, RZ, P3 ;  /* 0x000000ff9a9a7208 */ /* 0x000fe20001800000 */
[-C--:B------:R-:W-:Y:S01]  /*89a0*/  FMUL.FTZ R57, R57, R6.reuse ;  /* 0x0000000639397220 */ /* 0x080fe20000410000 */
[----:B------:R-:W-:Y:S01]  /*89b0*/  FADD.FTZ R3, R162, R3 ;  /* 0x00000003a2037221 */ /* 0x000fe20000010000 */
[-C--:B------:R-:W-:Y:S01]  /*89c0*/  FMUL.FTZ R60, R60, R6.reuse ;  /* 0x000000063c3c7220 */ /* 0x080fe20000410000 */
[----:B------:R-:W-:Y:S01]  /*89d0*/  FMUL.FTZ R61, R61, R6 ;  /* 0x000000063d3d7220 */ /* 0x000fe20000410000 */
[--C-:B------:R-:W-:Y:S01]  /*89e0*/  FFMA.FTZ R10, R10, UR10, -R154.reuse ;  /* 0x0000000a0a0a7c23 */ /* 0x100fe2000801089a */
[--C-:B------:R-:W-:Y:S01]  /*89f0*/  FFMA.FTZ R11, R11, UR10, -R154.reuse ;  /* 0x0000000a0b0b7c23 */ /* 0x100fe2000801089a */
[--C-:B------:R-:W-:Y:S01]  /*8a00*/  FFMA.FTZ R14, R14, UR10, -R154.reuse ;  /* 0x0000000a0e0e7c23 */ /* 0x100fe2000801089a */
[--C-:B------:R-:W-:Y:S01]  /*8a10*/  FFMA.FTZ R15, R15, UR10, -R154.reuse ;  /* 0x0000000a0f0f7c23 */ /* 0x100fe2000801089a */
[--C-:B------:R-:W-:Y:S01]  /*8a20*/  FFMA.FTZ R178, R152, UR10, -R154.reuse ;  /* 0x0000000a98b27c23 */ /* 0x100fe2000801089a */
[--C-:B------:R-:W-:Y:S01]  /*8a30*/  FFMA.FTZ R153, R153, UR10, -R154.reuse ;  /* 0x0000000a99997c23 */ /* 0x100fe2000801089a */
[----:B------:R-:W0:Y:S01]  /*8a40*/  MUFU.EX2 R10, R10 ;  /* 0x0000000a000a7308 */ /* 0x000e220000000800 */
[----:B------:R-:W-:Y:S01]  /*8a50*/  F2FP.BF16.F32.PACK_AB R152, R13, R12 ;  /* 0x0000000c0d98723e */ /* 0x000fe200000010ff */
[--C-:B------:R-:W-:Y:S01]  /*8a60*/  FFMA.FTZ R179, R156, UR10, -R154.reuse ;  /* 0x0000000a9cb37c23 */ /* 0x100fe2000801089a */
[--C-:B------:R-:W-:Y:S01]  /*8a70*/  FFMA.FTZ R157, R157, UR10, -R154.reuse ;  /* 0x0000000a9d9d7c23 */ /* 0x100fe2000801089a */
[--C-:B------:R-:W-:Y:S01]  /*8a80*/  FFMA.FTZ R180, R160, UR10, -R154.reuse ;  /* 0x0000000aa0b47c23 */ /* 0x100fe2000801089a */
[--C-:B------:R-:W-:Y:S01]  /*8a90*/  FFMA.FTZ R161, R161, UR10, -R154.reuse ;  /* 0x0000000aa1a17c23 */ /* 0x100fe2000801089a */
[--C-:B------:R-:W-:Y:S01]  /*8aa0*/  FFMA.FTZ R181, R164, UR10, -R154.reuse ;  /* 0x0000000aa4b57c23 */ /* 0x100fe2000801089a */
[--C-:B------:R-:W-:Y:S01]  /*8ab0*/  FFMA.FTZ R165, R165, UR10, -R154.reuse ;  /* 0x0000000aa5a57c23 */ /* 0x100fe2000801089a */
[----:B------:R-:W1:Y:S01]  /*8ac0*/  MUFU.EX2 R11, R11 ;  /* 0x0000000b000b7308 */ /* 0x000e620000000800 */
[C---:B------:R-:W-:Y:S01]  /*8ad0*/  FADD.FTZ R3, R163.reuse, R3 ;  /* 0x00000003a3037221 */ /* 0x040fe20000010000 */
[----:B------:R-:W-:Y:S01]  /*8ae0*/  F2FP.BF16.F32.PACK_AB R160, R163, R162 ;  /* 0x000000a2a3a0723e */ /* 0x000fe200000010ff */
[--C-:B------:R-:W-:Y:S01]  /*8af0*/  FFMA.FTZ R169, R169, UR10, -R154.reuse ;  /* 0x0000000aa9a97c23 */ /* 0x100fe2000801089a */
[--C-:B------:R-:W-:Y:S01]  /*8b00*/  FFMA.FTZ R170, R170, UR10, -R154.reuse ;  /* 0x0000000aaaaa7c23 */ /* 0x100fe2000801089a */
[--C-:B------:R-:W-:Y:S01]  /*8b10*/  FFMA.FTZ R175, R175, UR10, -R154.reuse ;  /* 0x0000000aafaf7c23 */ /* 0x100fe2000801089a */
[----:B------:R-:W-:Y:S01]  /*8b20*/  FADD.FTZ R3, R166, R3 ;  /* 0x00000003a6037221 */ /* 0x000fe20000010000 */
[----:B------:R-:W-:Y:S01]  /*8b30*/  FFMA.FTZ R174, R174, UR10, -R154 ;  /* 0x0000000aaeae7c23 */ /* 0x000fe2000801089a */
[----:B------:R-:W2:Y:S01]  /*8b40*/  MUFU.EX2 R14, R14 ;  /* 0x0000000e000e7308 */ /* 0x000ea20000000800 */
[----:B0-----:R-:W-:Y:S01]  /*8b50*/  FFMA.FTZ R4, R5, R4, R10 ;  /* 0x0000000405047223 */ /* 0x001fe2000001000a */
[C---:B------:R-:W-:Y:S01]  /*8b60*/  FADD.FTZ R3, R167.reuse, R3 ;  /* 0x00000003a7037221 */ /* 0x040fe20000010000 */
[----:B------:R-:W-:Y:S01]  /*8b70*/  F2FP.BF16.F32.PACK_AB R162, R167, R166 ;  /* 0x000000a6a7a2723e */ /* 0x000fe200000010ff */
[----:B------:R-:W-:Y:S01]  /*8b80*/  FMUL.FTZ R64, R64, R6 ;  /* 0x0000000640407220 */ /* 0x000fe20000410000 */
[----:B------:R-:W-:Y:S01]  /*8b90*/  F2FP.BF16.F32.PACK_AB R156, R155, R172 ;  /* 0x000000ac9b9c723e */ /* 0x000fe200000010ff */
[----:B------:R-:W-:Y:S01]  /*8ba0*/  FMUL.FTZ R65, R65, R6 ;  /* 0x0000000641417220 */ /* 0x000fe20000410000 */
[----:B------:R-:W-:Y:S01]  /*8bb0*/  F2FP.BF16.F32.PACK_AB R154, R21, R20 ;  /* 0x00000014159a723e */ /* 0x000fe200000010ff */
[----:B------:R-:W0:Y:S01]  /*8bc0*/  MUFU.EX2 R15, R15 ;  /* 0x0000000f000f7308 */ /* 0x000e220000000800 */
[----:B-1----:R-:W-:Y:S01]  /*8bd0*/  FADD.FTZ R4, R11, R4 ;  /* 0x000000040b047221 */ /* 0x002fe20000010000 */
[----:B------:R-:W-:Y:S01]  /*8be0*/  F2FP.BF16.F32.PACK_AB R166, R177, R176 ;  /* 0x000000b0b1a6723e */ /* 0x000fe200000010ff */
        /* <DEDUP_REMOVED lines=12> */
[----:B------:R-:W-:Y:S01]  /*8cb0*/  FMUL.FTZ R88, R88, R6 ;  /* 0x0000000658587220 */ /* 0x000fe20000410000 */
[----:B------:R2:W3:Y:S01]  /*8cc0*/  MUFU.EX2 R12, R153 ;  /* 0x00000099000c7308 */ /* 0x0004e20000000800 */
[C---:B0-----:R-:W-:Y:S01]  /*8cd0*/  FADD.FTZ R4, R15.reuse, R4 ;  /* 0x000000040f047221 */ /* 0x041fe20000010000 */
[----:B------:R-:W-:Y:S01]  /*8ce0*/  F2FP.BF16.F32.PACK_AB R155, R15, R14 ;  /* 0x0000000e0f9b723e */ /* 0x000fe200000010ff */
[-C--:B------:R-:W-:Y:S01]  /*8cf0*/  FMUL.FTZ R89, R89, R6.reuse ;  /* 0x0000000659597220 */ /* 0x080fe20000410000 */
[-C--:B------:R-:W-:Y:S01]  /*8d00*/  FMUL.FTZ R92, R92, R6.reuse ;  /* 0x000000065c5c7220 */ /* 0x080fe20000410000 */
[-C--:B------:R-:W-:Y:S01]  /*8d10*/  FMUL.FTZ R93, R93, R6.reuse ;  /* 0x000000065d5d7220 */ /* 0x080fe20000410000 */
[-C--:B------:R-:W-:Y:S01]  /*8d20*/  FMUL.FTZ R96, R96, R6.reuse ;  /* 0x0000000660607220 */ /* 0x080fe20000410000 */
[----:B------:R-:W-:Y:S01]  /*8d30*/  FMUL.FTZ R97, R97, R6 ;  /* 0x0000000661617220 */ /* 0x000fe20000410000 */
        /* <DEDUP_REMOVED lines=20> */
[-C--:B------:R-:W-:Y:S01]  /*8e80*/  FMUL.FTZ R121, R121, R6.reuse ;  /* 0x0000000679797220 */ /* 0x080fe20000410000 */
[-C--:B------:R-:W-:Y:S01]  /*8e90*/  FMUL.FTZ R124, R124, R6.reuse ;  /* 0x000000067c7c7220 */ /* 0x080fe20000410000 */
[-C--:B------:R-:W-:Y:S01]  /*8ea0*/  FMUL.FTZ R125, R125, R6.reuse ;  /* 0x000000067d7d7220 */ /* 0x080fe20000410000 */
[-C--:B------:R-:W-:Y:S01]  /*8eb0*/  FMUL.FTZ R128, R128, R6.reuse ;  /* 0x0000000680807220 */ /* 0x080fe20000410000 */
[-C--:B------:R-:W-:Y:S01]  /*8ec0*/  FMUL.FTZ R129, R129, R6.reuse ;  /* 0x0000000681817220 */ /* 0x080fe20000410000 */
[----:B------:R-:W0:Y:S01]  /*8ed0*/  MUFU.EX2 R161, R161 ;  /* 0x000000a100a17308 */ /* 0x000e220000000800 */
[C---:B--2---:R-:W-:Y:S01]  /*8ee0*/  FADD.FTZ R4, R13.reuse, R4 ;  /* 0x000000040d047221 */ /* 0x044fe20000010000 */
[----:B------:R-:W-:Y:S01]  /*8ef0*/  F2FP.BF16.F32.PACK_AB R159, R13, R159 ;  /* 0x0000009f0d9f723e */ /* 0x000fe200000010ff */
[----:B------:R1:W-:Y:S01]  /*8f00*/  STSM.16.M88.4 [R19+0x26800], R152 ;  /* 0x0268009813007844 */ /* 0x0003e20000000200 */
[-C--:B------:R-:W-:Y:S01]  /*8f10*/  FMUL.FTZ R132, R132, R6.reuse ;  /* 0x0000000684847220 */ /* 0x080fe20000410000 */
[-C--:B------:R-:W-:Y:S01]  /*8f20*/  FMUL.FTZ R133, R133, R6.reuse ;  /* 0x0000000685857220 */ /* 0x080fe20000410000 */
[-C--:B------:R-:W-:Y:S01]  /*8f30*/  FMUL.FTZ R136, R136, R6.reuse ;  /* 0x0000000688887220 */ /* 0x080fe20000410000 */
[----:B------:R1:W-:Y:S01]  /*8f40*/  STSM.16.M88.4 [R184], R156 ;  /* 0x0000009cb8007844 */ /* 0x0003e20000000200 */
[----:B------:R-:W2:Y:S01]  /*8f50*/  MUFU.EX2 R163, R181 ;  /* 0x000000b500a37308 */ /* 0x000ea20000000800 */
        /* <DEDUP_REMOVED lines=8> */
[C---:B0-----:R-:W-:Y:S01]  /*8fe0*/  FADD.FTZ R4, R161.reuse, R4 ;  /* 0x00000004a1047221 */ /* 0x041fe20000010000 */
[----:B------:R-:W-:Y:S01]  /*8ff0*/  F2FP.BF16.F32.PACK_AB R161, R161, R180 ;  /* 0x000000b4a1a1723e */ /* 0x000fe200000010ff */
[----:B------:R-:W-:Y:S01]  /*9000*/  FMUL.FTZ R149, R149, R6 ;  /* 0x0000000695957220 */ /* 0x000fe20000410000 */
[-C--:B------:R-:W-:Y:S01]  /*9010*/  FMUL.FTZ R26, R26, R5.reuse ;  /* 0x000000051a1a7220 */ /* 0x080fe20000410000 */
[-C--:B------:R-:W-:Y:S01]  /*9020*/  FMUL.FTZ R27, R27, R5.reuse ;  /* 0x000000051b1b7220 */ /* 0x080fe20000410000 */
[-C--:B------:R-:W-:Y:S01]  /*9030*/  FMUL.FTZ R30, R30, R5.reuse ;  /* 0x000000051e1e7220 */ /* 0x080fe20000410000 */
[-C--:B------:R-:W-:Y:S01]  /*9040*/  FMUL.FTZ R31, R31, R5.reuse ;  /* 0x000000051f1f7220 */ /* 0x080fe20000410000 */
[----:B------:R-:W0:Y:S01]  /*9050*/  MUFU.EX2 R169, R169 ;  /* 0x000000a900a97308 */ /* 0x000e220000000800 */
[----:B--2---:R-:W-:Y:S01]  /*9060*/  FADD.FTZ R4, R163, R4 ;  /* 0x00000004a3047221 */ /* 0x004fe20000010000 */
[-C--:B------:R-:W-:Y:S01]  /*9070*/  FMUL.FTZ R34, R34, R5.reuse ;  /* 0x0000000522227220 */ /* 0x080fe20000410000 */
[-C--:B------:R-:W-:Y:S01]  /*9080*/  FMUL.FTZ R35, R35, R5.reuse ;  /* 0x0000000523237220 */ /* 0x080fe20000410000 */
[-C--:B------:R-:W-:Y:S01]  /*9090*/  FMUL.FTZ R38, R38, R5.reuse ;  /* 0x0000000526267220 */ /* 0x080fe20000410000 */
        /* <DEDUP_REMOVED lines=10> */
[----:B------:R1:W-:Y:S01]  /*9140*/  STSM.16.M88.4 [R22], R160 ;  /* 0x000000a016007844 */ /* 0x0003e20000000200 */
[----:B------:R-:W3:Y:S01]  /*9150*/  MUFU.EX2 R164, R171 ;  /* 0x000000ab00a47308 */ /* 0x000ee20000000800 */
        /* <DEDUP_REMOVED lines=8> */
[C---:B--2---:R-:W-:Y:S01]  /*91e0*/  FADD.FTZ R4, R170.reuse, R4 ;  /* 0x00000004aa047221 */ /* 0x044fe20000010000 */
[----:B------:R-:W-:Y:S01]  /*91f0*/  F2FP.BF16.F32.PACK_AB R165, R170, R169 ;  /* 0x000000a9aaa5723e */ /* 0x000fe200000010ff */
[-C--:B------:R-:W-:Y:S01]  /*9200*/  FMUL.FTZ R66, R66, R5.reuse ;  /* 0x0000000542427220 */ /* 0x080fe20000410000 */
[-C--:B------:R-:W-:Y:S01]  /*9210*/  FMUL.FTZ R67, R67, R5.reuse ;  /* 0x0000000543437220 */ /* 0x080fe20000410000 */
[-C--:B------:R-:W-:Y:S01]  /*9220*/  FMUL.FTZ R70, R70, R5.reuse ;  /* 0x0000000546467220 */ /* 0x080fe20000410000 */
[-C--:B------:R-:W-:Y:S01]  /*9230*/  FMUL.FTZ R71, R71, R5.reuse ;  /* 0x0000000547477220 */ /* 0x080fe20000410000 */
[-C--:B------:R-:W-:Y:S01]  /*9240*/  FMUL.FTZ R74, R74, R5.reuse ;  /* 0x000000054a4a7220 */ /* 0x080fe20000410000 */
[----:B------:R-:W2:Y:S01]  /*9250*/  MUFU.EX2 R175, R175 ;  /* 0x000000af00af7308 */ /* 0x000ea20000000800 */
[----:B---3--:R-:W-:Y:S01]  /*9260*/  FADD.FTZ R3, R164, R3 ;  /* 0x00000003a4037221 */ /* 0x008fe20000010000 */
[----:B------:R-:W-:Y:S01]  /*9270*/  F2FP.BF16.F32.PACK_AB R164, R173, R164 ;  /* 0x000000a4ada4723e */ /* 0x000fe200000010ff */
[-C--:B------:R-:W-:Y:S01]  /*9280*/  FMUL.FTZ R75, R75, R5.reuse ;  /* 0x000000054b4b7220 */ /* 0x080fe20000410000 */
[-C--:B------:R-:W-:Y:S01]  /*9290*/  FMUL.FTZ R78, R78, R5.reuse ;  /* 0x000000054e4e7220 */ /* 0x080fe20000410000 */
[----:B------:R-:W-:Y:S01]  /*92a0*/  FADD.FTZ R3, R173, R3 ;  /* 0x00000003ad037221 */ /* 0x000fe20000010000 */
[-C--:B------:R-:W-:Y:S01]  /*92b0*/  FMUL.FTZ R79, R79, R5.reuse ;  /* 0x000000054f4f7220 */ /* 0x080fe20000410000 */
[-C--:B------:R-:W-:Y:S01]  /*92c0*/  FMUL.FTZ R82, R82, R5.reuse ;  /* 0x0000000552527220 */ /* 0x080fe20000410000 */
[-C--:B------:R-:W-:Y:S01]  /*92d0*/  FMUL.FTZ R83, R83, R5.reuse ;  /* 0x0000000553537220 */ /* 0x080fe20000410000 */
[----:B0-----:R-:W-:Y:S01]  /*92e0*/  FADD.FTZ R4, R167, R4 ;  /* 0x00000004a7047221 */ /* 0x001fe20000010000 */
[----:B------:R-:W-:Y:S01]  /*92f0*/  FADD.FTZ R3, R176, R3 ;  /* 0x00000003b0037221 */ /* 0x000fe20000010000 */
[-C--:B------:R-:W-:Y:S01]  /*9300*/  FMUL.FTZ R86, R86, R5.reuse ;  /* 0x0000000556567220 */ /* 0x080fe20000410000 */
[-C--:B------:R-:W-:Y:S01]  /*9310*/  FMUL.FTZ R87, R87, R5.reuse ;  /* 0x0000000557577220 */ /* 0x080fe20000410000 */
[-C--:B------:R-:W-:Y:S01]  /*9320*/  FMUL.FTZ R90, R90, R5.reuse ;  /* 0x000000055a5a7220 */ /* 0x080fe20000410000 */
[----:B------:R-:W-:Y:S01]  /*9330*/  FADD.FTZ R3, R177, R3 ;  /* 0x00000003b1037221 */ /* 0x000fe20000010000 */
[-C--:B------:R-:W-:Y:S01]  /*9340*/  FMUL.FTZ R91, R91, R5.reuse ;  /* 0x000000055b5b7220 */ /* 0x080fe20000410000 */
[----:B------:R-:W-:Y:S01]  /*9350*/  FMUL.FTZ R94, R94, R5 ;  /* 0x000000055e5e7220 */ /* 0x000fe20000410000 */
[C---:B--2---:R-:W-:Y:S01]  /*9360*/  F2FP.BF16.F32.PACK_AB R167, R175.reuse, R167 ;  /* 0x000000a7afa7723e */ /* 0x044fe200000010ff */
[----:B------:R-:W-:Y:S01]  /*9370*/  FADD.FTZ R4, R175, R4 ;  /* 0x00000004af047221 */ /* 0x000fe20000010000 */
[-C--:B------:R-:W-:Y:S01]  /*9380*/  FMUL.FTZ R95, R95, R5.reuse ;  /* 0x000000055f5f7220 */ /* 0x080fe20000410000 */
[-C--:B------:R-:W-:Y:S01]  /*9390*/  FMUL.FTZ R98, R98, R5.reuse ;  /* 0x0000000562627220 */ /* 0x080fe20000410000 */
[-C--:B------:R-:W-:Y:S01]  /*93a0*/  FMUL.FTZ R99, R99, R5.reuse ;  /* 0x0000000563637220 */ /* 0x080fe20000410000 */
[----:B------:R1:W-:Y:S01]  /*93b0*/  STSM.16.M88.4 [R23], R164 ;  /* 0x000000a417007844 */ /* 0x0003e20000000200 */
        /* <DEDUP_REMOVED lines=26> */
[----:B-1----:R-:W-:Y:S06]  /*9560*/  @!P0 BRA `(.L_x_5376) ;  /* 0x0000000000048947 */ /* 0x002fec0003800000 */
[----:B------:R-:W-:Y:S01]  /*9570*/  BPT.TRAP 0x1 ;  /* 0x000000040000795c */ /* 0x000fe20000300000 */
.L_x_5376:
[----:B------:R0:W1:Y:S01]  /*9580*/  SYNCS.PHASECHK.TRANS64.TRYWAIT P2, [UR28+0x28c50], R7 ;  /* 0x028c5007ff0075a7 */ /* 0x000062000804015c */
[----:B------:R-:W-:Y:S05]  /*9590*/  @!P0 BRA `(.L_x_5377) ;  /* 0x0000000000048947 */ /* 0x000fea0003800000 */
[----:B------:R-:W-:Y:S01]  /*95a0*/  BPT.TRAP 0x1 ;  /* 0x000000040000795c */ /* 0x000fe20000300000 */
.L_x_5377:
[----:B-1----:R-:W-:Y:S05]  /*95b0*/  @P2 BRA `(.L_x_5378) ;  /* 0x0000000000082947 */ /* 0x002fea0003800000 */
[----:B------:R-:W1:Y:S02]  /*95c0*/  SYNCS.PHASECHK.TRANS64.TRYWAIT P2, [UR28+0x28c50], R7 ;  /* 0x028c5007ff0075a7 */ /* 0x000e64000804015c */
[----:B-1----:R-:W-:Y:S05]  /*95d0*/  @!P2 BRA `(.L_x_5379) ;  /* 0x0000011c00c4a947 */ /* 0x002fea0003800000 */
.L_x_5378:
        /* <DEDUP_REMOVED lines=42> */
[----:B------:R-:W-:Y:S01]  /*9880*/  IMAD.MOV.U32 R6, RZ, RZ, R9 ;  /* 0x000000ffff067224 */ /* 0x000fe200078e0009 */
[----:B------:R-:W-:Y:S01]  /*9890*/  UMOV UR37, UR24 ;  /* 0x0000001800257c82 */ /* 0x000fe20008000000 */
[----:B------:R-:W-:-:S07]  /*98a0*/  IMAD.MOV.U32 R5, RZ, RZ, R8 ;  /* 0x000000ffff057224 */ /* 0x000fce00078e0008 */
.L_x_5363:
[----:B------:R-:W-:Y:S01]  /*98b0*/  ULDC UR6, c[0x0][0x448] ;  /* 0x0001120000067ab9 */ /* 0x000fe20000000800 */
[----:B------:R-:W-:Y:S01]  /*98c0*/  ULDC UR15, c[0x0][0x9e4] ;  /* 0x00027900000f7ab9 */ /* 0x000fe20000000800 */
[----:B------:R-:W-:Y:S02]  /*98d0*/  UISETP.NE.AND UP0, UPT, UR6, 0x1, UPT ;  /* 0x000000010600788c */ /* 0x000fe4000bf05270 */
[----:B------:R-:W-:Y:S02]  /*98e0*/  UISETP.GE.AND UP1, UPT, UR15, 0x1, UPT ;  /* 0x000000010f00788c */ /* 0x000fe4000bf26270 */
[----:B------:R-:W-:Y:S02]  /*98f0*/  UIADD3 UR11, UR42, 0x3f, URZ ;  /* 0x0000003f2a0b7890 */ /* 0x000fe4000fffe03f */
[----:B------:R-:W-:Y:S02]  /*9900*/  UIADD3 UR14, UR49, 0x1, -UR51 ;  /* 0x00000001310e7890 */ /* 0x000fe4000fffe833 */
[----:B------:R-:W-:-:S03]  /*9910*/  PLOP3.LUT P5, PT, PT, PT, UP1, 0x80, 0x0 ;  /* 0x000000000000781c */ /* 0x000fc60003faf018 */
[----:B------:R-:W-:Y:S01]  /*9920*/  @UP0 ULDC UR6, c[0x0][0x44c] ;  /* 0x0001130000060ab9 */ /* 0x000fe20000000800 */
[----:B------:R-:W-:Y:S01]  /*9930*/  @UP0 ULDC UR18, c[0x0][0x450] ;  /* 0x0001140000120ab9 */ /* 0x000fe20000000800 */
[----:B------:R-:W-:-:S04]  /*9940*/  UIMAD.WIDE.U32 UR6, UR11, UR6, URZ ;  /* 0x000000060b0672a5 */ /* 0x000fc8000f8e003f */
[----:B------:R-:W-:-:S04]  /*9950*/  @UP0 USHF.R.U32.HI UR11, URZ, UR18, UR7 ;  /* 0x000000123f0b0299 */ /* 0x000fc80008011607 */
[----:B------:R-:W-:-:S03]  /*9960*/  UIADD3 UR11, UR14, UR11, URZ ;  /* 0x0000000b0e0b7290 */ /* 0x000fc6000fffe03f */
        /* <DEDUP_REMOVED lines=13> */
.L_x_5382:
[----:B------:R-:W-:-:S11]  /*9a40*/  UISETP.NE.AND UP1, UPT, UR15, 0x1, UPT ;  /* 0x000000010f00788c */ /* 0x000fd6000bf25270 */
[----:B------:R-:W-:Y:S02]  /*9a50*/  @UP1 ULDC.64 UR18, c[0x0][0x9e8] ;  /* 0x00027a0000121ab9 */ /* 0x000fe40000000a00 */
[----:B------:R-:W-:-:S04]  /*9a60*/  UIMAD.WIDE.U32 UR6, UR11, UR18, URZ ;  /* 0x000000120b0672a5 */ /* 0x000fc8000f8e003f */
[----:B------:R-:W-:-:S12]  /*9a70*/  @UP1 USHF.R.U32.HI UR11, URZ, UR19, UR7 ;  /* 0x000000133f0b1299 */ /* 0x000fd80008011607 */
.L_x_5383:
[----:B------:R-:W-:-:S04]  /*9a80*/  UIMAD UR11, UR11, UR15, URZ ;  /* 0x0000000f0b0b72a4 */ /* 0x000fc8000f8e023f */
[----:B------:R-:W-:-:S04]  /*9a90*/  UISETP.LT.AND UP1, UPT, UR14, UR11, UPT ;  /* 0x0000000b0e00728c */ /* 0x000fc8000bf21270 */
[----:B------:R-:W-:-:S12]  /*9aa0*/  USEL UR14, UR14, UR11, !UP1 ;  /* 0x0000000b0e0e7287 */ /* 0x000fd8000c800000 */
.L_x_5381:
        /* <DEDUP_REMOVED lines=12> */
[----:B------:R-:W-:Y:S01]  /*9b70*/  UMOV UR24, UR37 ;  /* 0x0000002500187c82 */ /* 0x000fe20008000000 */
[----:B------:R-:W-:Y:S01]  /*9b80*/  ULDC UR25, c[0x0][0x9d8] ;  /* 0x0002760000197ab9 */ /* 0x000fe20000000800 */
[----:B------:R-:W-:-:S05]  /*9b90*/  ULDC UR21, c[0x0][0x988] ;  /* 0x0002620000157ab9 */ /* 0x000fca0000000800 */
.L_x_5393:
        /* <DEDUP_REMOVED lines=10> */
.L_x_5385:
[----:B------:R-:W-:Y:S01]  /*9c40*/  ULEA UR26, UR37, UR46, 0x3 ;  /* 0x0000002e251a7291 */ /* 0x000fe2000f8e183f */
[----:B0-----:R-:W-:-:S05]  /*9c50*/  IMAD.U32 R7, RZ, RZ, UR38 ;  /* 0x00000026ff077e24 */ /* 0x001fca000f8e00ff */
[----:B------:R-:W-:-:S04]  /*9c60*/  SHF.L.U32 R7, R7, 0x1f, RZ ;  /* 0x0000001f07077819 */ /* 0x000fc800000006ff */
[----:B------:R0:W3:Y:S01]  /*9c70*/  SYNCS.PHASECHK.TRANS64.TRYWAIT P2, [UR26+0x28c30], R7 ;  /* 0x028c3007ff0075a7 */ /* 0x0000e2000804015a */
[----:B------:R-:W-:Y:S05]  /*9c80*/  @!P0 BRA `(.L_x_5386) ;  /* 0x0000000000048947 */ /* 0x000fea0003800000 */
[----:B------:R-:W-:Y:S01]  /*9c90*/  BPT.TRAP 0x1 ;  /* 0x000000040000795c */ /* 0x000fe20000300000 */
.L_x_5386:
[----:B---3--:R-:W-:Y:S05]  /*9ca0*/  @P2 BRA `(.L_x_5387) ;  /* 0x0000000000082947 */ /* 0x008fea0003800000 */
[----:B------:R-:W3:Y:S02]  /*9cb0*/  SYNCS.PHASECHK.TRANS64.TRYWAIT P2, [UR26+0x28c30], R7 ;  /* 0x028c3007ff0075a7 */ /* 0x000ee4000804015a */
[----:B---3--:R-:W-:Y:S05]  /*9cc0*/  @!P2 BRA `(.L_x_5388) ;  /* 0x00000118001ca947 */ /* 0x008fea0003800000 */
.L_x_5387:
[----:B------:R-:W-:Y:S01]  /*9cd0*/  R2UR UR18, R0 ;  /* 0x00000000001272ca */ /* 0x000fe200000e0000 */
[----:B-12---:R-:W-:Y:S01]  /*9ce0*/  WARPGROUP.ARRIVE ;  /* 0x00000000000079c5 */ /* 0x006fe20000000000 */
[----:B------:R-:W-:Y:S01]  /*9cf0*/  UMOV UR19, 0x40000040 ;  /* 0x4000004000137882 */ /* 0x000fe20000000000 */
[----:B------:R-:W-:Y:S01]  /*9d00*/  UMOV UR7, 0x40000040 ;  /* 0x4000004000077882 */ /* 0x000fe20000000000 */
[----:B------:R-:W-:Y:S01]  /*9d10*/  UMOV UR11, 0x40000040 ;  /* 0x40000040000b7882 */ /* 0x000fe20000000000 */
[----:B------:R-:W-:Y:S01]  /*9d20*/  UMOV UR15, 0x40000040 ;  /* 0x40000040000f7882 */ /* 0x000fe20000000000 */
[----:B------:R-:W-:-:S07]  /*9d30*/  ISETP.NE.AND P2, PT, R17, RZ, PT ;  /* 0x000000ff1100720c */ /* 0x000fce0003f45270 */
[----:B------:R-:W-:-:S04]  /*9d40*/  ULEA UR18, UR37, UR18, 0x9 ;  /* 0x0000001225127291 */ /* 0x000fc8000f8e483f */
[----:B------:R-:W-:Y:S02]  /*9d50*/  UIADD3 UR6, UR18, 0x2, URZ ;  /* 0x0000000212067890 */ /* 0x000fe4000fffe03f */
[----:B------:R-:W-:Y:S02]  /*9d60*/  UIADD3 UR10, UR18, 0x4, URZ ;  /* 0x00000004120a7890 */ /* 0x000fe4000fffe03f */
[----:B------:R-:W-:Y:S02]  /*9d70*/  UIADD3 UR14, UR18, 0x6, URZ ;  /* 0x00000006120e7890 */ /* 0x000fe4000fffe03f */
[----:B------:R-:W-:Y:S03]  /*9d80*/  HGMMA.64x64x16.F32.BF16 R152, gdesc[UR16], RZ, !UPT, gsb0 ;  /* 0x00e00000109879f0 */ /* 0x000fe6000c0018ff */
        /* <DEDUP_REMOVED lines=8> */
[----:B------:R-:W-:-:S06]  /*9e10*/  WARPGROUP.ARRIVE ;  /* 0x00000000000079c5 */ /* 0x000fcc0000000000 */
[----:B------:R-:W-:Y:S03]  /*9e20*/  HGMMA.64x64x16.F32.BF16 R152, gdesc[UR12], R152, gsb0 ;  /* 0x00e000000c9879f0 */ /* 0x000fe60008001898 */
[----:B------:R-:W-:Y:S02]  /*9e30*/  WARPGROUP.DEPBAR.LE gsb0, 0x0 ;  /* 0x00008000000079c5 */ /* 0x000fe40000010000 */
[----:B---3--:R-:W-:Y:S01]  /*9e40*/  FMUL.FTZ R6, R152, UR25 ;  /* 0x0000001998067c20 */ /* 0x008fe20008410000 */
        /* <DEDUP_REMOVED lines=246> */
[----:B------:R-:W-:Y:S01]  /*adb0*/  FMUL.FTZ R38, R38, R8 ;  /* 0x0000000826267220 */ /* 0x000fe20000410000 */
        /* <DEDUP_REMOVED lines=120> */
.L_x_5389:
[----:B------:R1:W2:Y:S01]  /*b540*/  SYNCS.PHASECHK.TRANS64.TRYWAIT P2, [UR26+0x28c50], R7 ;  /* 0x028c5007ff0075a7 */ /* 0x0002a2000804015a */
[----:B------:R-:W-:Y:S05]  /*b550*/  @!P0 BRA `(.L_x_5390) ;  /* 0x0000000000048947 */ /* 0x000fea0003800000 */
[----:B------:R-:W-:Y:S01]  /*b560*/  BPT.TRAP 0x1 ;  /* 0x000000040000795c */ /* 0x000fe20000300000 */
.L_x_5390:
[----:B--2---:R-:W-:Y:S05]  /*b570*/  @P2 BRA `(.L_x_5391) ;  /* 0x0000000000082947 */ /* 0x004fea0003800000 */
[----:B------:R-:W2:Y:S02]  /*b580*/  SYNCS.PHASECHK.TRANS64.TRYWAIT P2, [UR26+0x28c50], R7 ;  /* 0x028c5007ff0075a7 */ /* 0x000ea4000804015a */
[----:B--2---:R-:W-:Y:S05]  /*b590*/  @!P2 BRA `(.L_x_5392) ;  /* 0x000001000000a947 */ /* 0x004fea0003800000 */
.L_x_5391:
        /* <DEDUP_REMOVED lines=40> */
[----:B------:R-:W-:-:S05]  /*b820*/  UMOV UR21, UR23 ;  /* 0x0000001700157c82 */ /* 0x000fca0008000000 */
.L_x_5384:
[----:B------:R-:W-:-:S06]  /*b830*/  UISETP.GE.AND UP1, UPT, UR21, UR48, UPT ;  /* 0x000000301500728c */ /* 0x000fcc000bf26270 */
[----:B------:R-:W-:-:S13]  /*b840*/  PLOP3.LUT P2, PT, PT, PT, UP1, 0x80, 0x0 ;  /* 0x000000000000781c */ /* 0x000fda0003f4f018 */
[----:B------:R-:W-:Y:S05]  /*b850*/  @!P2 BRA `(.L_x_5394) ;  /* 0x0000002400e4a947 */ /* 0x000fea0003800000 */
[----:B------:R-:W-:Y:S01]  /*b860*/  IMAD.MOV.U32 R10, RZ, RZ, R6 ;  /* 0x000000ffff0a7224 */ /* 0x000fe200078e0006 */
[----:B------:R-:W-:Y:S01]  /*b870*/  UMOV UR23, UR37 ;  /* 0x0000002500177c82 */ /* 0x000fe20008000000 */
[----:B------:R-:W-:Y:S01]  /*b880*/  IMAD.MOV.U32 R11, RZ, RZ, R5 ;  /* 0x000000ffff0b7224 */ /* 0x000fe200078e0005 */
[----:B------:R-:W-:Y:S01]  /*b890*/  ULDC UR24, c[0x0][0x9e4] ;  /* 0x0002790000187ab9 */ /* 0x000fe20000000800 */
[----:B------:R-:W-:Y:S01]  /*b8a0*/  ULDC UR25, c[0x0][0x9d8] ;  /* 0x0002760000197ab9 */ /* 0x000fe20000000800 */
[----:B------:R-:W-:Y:S01]  /*b8b0*/  ULDC UR22, c[0x0][0x988] ;  /* 0x0002620000167ab9 */ /* 0x000fe20000000800 */
[----:B------:R-:W-:-:S05]  /*b8c0*/  ULDC UR26, c[0x0][0x9e0] ;  /* 0x00027800001a7ab9 */ /* 0x000fca0000000800 */
.L_x_5411:
[----:B------:R-:W-:-:S04]  /*b8d0*/  UIADD3 UR37, UR23, 0x1, URZ ;  /* 0x0000000117257890 */ /* 0x000fc8000fffe03f */
[----:B------:R-:W-:-:S04]  /*b8e0*/  UISETP.NE.AND UP1, UPT, UR37, 0x2, UPT ;  /* 0x000000022500788c */ /* 0x000fc8000bf25270 */
[----:B------:R-:W-:Y:S02]  /*b8f0*/  USEL UR6, URZ, 0x1, UP1 ;  /* 0x000000013f067887 */ /* 0x000fe40008800000 */
[----:B------:R-:W-:Y:S02]  /*b900*/  USEL UR37, UR37, URZ, UP1 ;  /* 0x0000003f25257287 */ /* 0x000fe40008800000 */
[----:B------:R-:W-:Y:S01]  /*b910*/  ULOP3.LUT UR38, UR38, UR6, URZ, 0x3c, !UPT ;  /* 0x0000000626267292 */ /* 0x000fe2000f8e3c3f */
[----:B---3--:R-:W-:Y:S11]  /*b920*/  @!P0 BRA `(.L_x_5395) ;  /* 0x0000000000048947 */ /* 0x008ff60003800000 */
[----:B------:R-:W-:Y:S01]  /*b930*/  BPT.TRAP 0x1 ;  /* 0x000000040000795c */ /* 0x000fe20000300000 */
.L_x_5395:
[----:B------:R-:W-:Y:S01]  /*b940*/  ULEA UR27, UR37, UR46, 0x3 ;  /* 0x0000002e251b7291 */ /* 0x000fe2000f8e183f */
[----:B01----:R-:W-:-:S05]  /*b950*/  IMAD.U32 R7, RZ, RZ, UR38 ;  /* 0x00000026ff077e24 */ /* 0x003fca000f8e00ff */
[----:B------:R-:W-:-:S04]  /*b960*/  SHF.L.U32 R7, R7, 0x1f, RZ ;  /* 0x0000001f07077819 */ /* 0x000fc800000006ff */
[----:B------:R0:W1:Y:S01]  /*b970*/  SYNCS.PHASECHK.TRANS64.TRYWAIT P2, [UR27+0x28c30], R7 ;  /* 0x028c3007ff0075a7 */ /* 0x000062000804015b */
[----:B------:R-:W-:Y:S05]  /*b980*/  @!P0 BRA `(.L_x_5396) ;  /* 0x0000000000048947 */ /* 0x000fea0003800000 */
[----:B------:R-:W-:Y:S01]  /*b990*/  BPT.TRAP 0x1 ;  /* 0x000000040000795c */ /* 0x000fe20000300000 */
.L_x_5396:
[----:B-1----:R-:W-:Y:S05]  /*b9a0*/  @P2 BRA `(.L_x_5397) ;  /* 0x0000000000082947 */ /* 0x002fea0003800000 */
[----:B------:R-:W1:Y:S02]  /*b9b0*/  SYNCS.PHASECHK.TRANS64.TRYWAIT P2, [UR27+0x28c30], R7 ;  /* 0x028c3007ff0075a7 */ /* 0x000e64000804015b */
[----:B-1----:R-:W-:Y:S05]  /*b9c0*/  @!P2 BRA `(.L_x_5398) ;  /* 0x000000fc0008a947 */ /* 0x002fea0003800000 */
.L_x_5397:
[----:B------:R-:W-:Y:S01]  /*b9d0*/  R2UR UR18, R0 ;  /* 0x00000000001272ca */ /* 0x000fe200000e0000 */
[----:B--2---:R-:W-:Y:S01]  /*b9e0*/  WARPGROUP.ARRIVE ;  /* 0x00000000000079c5 */ /* 0x004fe20000000000 */
[----:B------:R-:W-:Y:S01]  /*b9f0*/  UMOV UR19, 0x40000040 ;  /* 0x4000004000137882 */ /* 0x000fe20000000000 */
[----:B------:R-:W-:Y:S01]  /*ba00*/  UMOV UR7, 0x40000040 ;  /* 0x4000004000077882 */ /* 0x000fe20000000000 */
[----:B------:R-:W-:Y:S01]  /*ba10*/  UMOV UR11, 0x40000040 ;  /* 0x40000040000b7882 */ /* 0x000fe20000000000 */
[----:B------:R-:W-:Y:S01]  /*ba20*/  UMOV UR15, 0x40000040 ;  /* 0x40000040000f7882 */ /* 0x000fe20000000000 */
[----:B------:R-:W-:Y:S01]  /*ba30*/  PLOP3.LUT P2, PT, PT, PT, UP0, 0x80, 0x0 ;  /* 0x000000000000781c */ /* 0x000fe20003f4f008 */
[----:B------:R-:W-:Y:S02]  /*ba40*/  IMAD.U32 R20, RZ, RZ, UR27 ;  /* 0x0000001bff147e24 */ /* 0x000fe4000f8e00ff */
[----:B------:R-:W-:-:S04]  /*ba50*/  IMAD.U32 R9, RZ, RZ, UR51 ;  /* 0x00000033ff097e24 */ /* 0x000fc8000f8e00ff */
        /* <DEDUP_REMOVED lines=20> */
[----:B------:R-:W-:Y:S02]  /*bba0*/  VIADD R172, R186, UR42 ;  /* 0x0000002abaac7c36 */ /* 0x000fe40008000000 */
[----:B------:R-:W-:Y:S01]  /*bbb0*/  FMUL.FTZ R13, R158, UR25 ;  /* 0x000000199e0d7c20 */ /* 0x000fe20008410000 */
[----:B------:R-:W-:Y:S01]  /*bbc0*/  FMUL.FTZ R158, R167, UR25 ;  /* 0x00000019a79e7c20 */ /* 0x000fe20008410000 */
[----:B------:R-:W-:Y:S01]  /*bbd0*/  FMUL.FTZ R167, R178, UR25 ;  /* 0x00000019b2a77c20 */ /* 0x000fe20008410000 */
[----:B------:R-:W-:Y:S01]  /*bbe0*/  @P2 IMAD.HI.U32 R8, R172, UR6, RZ ;  /* 0x00000006ac082c27 */ /* 0x000fe2000f8e00ff */
[----:B------:R-:W-:-:S03]  /*bbf0*/  @UP0 ULDC UR6, c[0x0][0x450] ;  /* 0x0001140000060ab9 */ /* 0x000fc60000000800 */
[----:B------:R-:W-:Y:S01]  /*bc00*/  FMUL.FTZ R5, R152, UR25 ;  /* 0x0000001998057c20 */ /* 0x000fe20008410000 */
[----:B------:R-:W-:Y:S01]  /*bc10*/  FMUL.FTZ R14, R153, UR25 ;  /* 0x00000019990e7c20 */ /* 0x000fe20008410000 */
[----:B------:R-:W-:Y:S01]  /*bc20*/  FMUL.FTZ R12, R155, UR25 ;  /* 0x000000199b0c7c20 */ /* 0x000fe20008410000 */
[----:B------:R-:W-:Y:S01]  /*bc30*/  @P2 SHF.R.U32.HI R172, RZ, UR6, R8 ;  /* 0x00000006ffac2c19 */ /* 0x000fe20008011608 */
[----:B------:R-:W-:Y:S01]  /*bc40*/  @!P1 VIADD R8, R20, 0x28c40 ;  /* 0x00028c4014089836 */ /* 0x000fe20000000000 */
[----:B------:R-:W-:Y:S01]  /*bc50*/  USHF.L.U32 UR6, UR21, 0x6, URZ ;  /* 0x0000000615067899 */ /* 0x000fe2000800063f */
[----:B------:R-:W-:Y:S01]  /*bc60*/  FMUL.FTZ R21, R156, UR25 ;  /* 0x000000199c157c20 */ /* 0x000fe20008410000 */
[----:B------:R-:W-:Y:S01]  /*bc70*/  FMUL.FTZ R152, R157, UR25 ;  /* 0x000000199d987c20 */ /* 0x000fe20008410000 */
[----:B------:R-:W2:Y:S01]  /*bc80*/  SHFL.IDX PT, R178, R172, RZ, 0x1c1f ;  /* 0x001c1fffacb27589 */ /* 0x000ea200000e0000 */
[----:B------:R-:W-:Y:S01]  /*bc90*/  @!P1 PRMT R8, RZ, 0x654, R8 ;  /* 0x00000654ff089816 */ /* 0x000fe20000000008 */
[----:B-1----:R-:W-:Y:S01]  /*bca0*/  FMUL.FTZ R6, R154, UR25 ;  /* 0x000000199a067c20 */ /* 0x002fe20008410000 */
        /* <DEDUP_REMOVED lines=20> */
[----:B------:R-:W3:Y:S01]  /*bdf0*/  MUFU.TANH R5, R5 ;  /* 0x0000000500057308 */ /* 0x000ee20000002400 */
[----:B-1----:R-:W-:-:S05]  /*be00*/  IMAD.U32 R8, RZ, RZ, UR6 ;  /* 0x00000006ff087e24 */ /* 0x002fca000f8e00ff */
[----:B------:R-:W-:Y:S02]  /*be10*/  IADD3 R8, -R2, 0x1, -R8 ;  /* 0x0000000102087810 */ /* 0x000fe40007ffe908 */
[----:B------:R-:W1:Y:S02]  /*be20*/  MUFU.TANH R14, R14 ;  /* 0x0000000e000e7308 */ /* 0x000e640000002400 */
[----:B------:R-:W-:-:S06]  /*be30*/  IADD3 R8, -R9, UR49, R8 ;  /* 0x0000003109087c10 */ /* 0x000fcc000fffe108 */
[----:B------:R-:W4:Y:S01]  /*be40*/  MUFU.TANH R6, R6 ;  /* 0x0000000600067308 */ /* 0x000f220000002400 */
[C---:B------:R-:W-:Y:S02]  /*be50*/  VIADD R182, R8.reuse, UR26 ;  /* 0x0000001a08b67c36 */ /* 0x040fe40008000000 */
[----:B------:R-:W-:Y:S02]  /*be60*/  VIADD R181, R8, UR20 ;  /* 0x0000001408b57c36 */ /* 0x000fe40008000000 */
[--C-:B--2---:R-:W-:Y:S02]  /*be70*/  IMAD.IADD R180, R182, 0x1, R178.reuse ;  /* 0x00000001b6b47824 */ /* 0x104fe400078e02b2 */
[----:B------:R-:W-:Y:S01]  /*be80*/  IMAD.IADD R179, R181, 0x1, R178 ;  /* 0x00000001b5b37824 */ /* 0x000fe200078e02b2 */
        /* <DEDUP_REMOVED lines=43> */
.L_x_5401:
[----:B------:R-:W-:-:S05]  /*c140*/  IMAD.U32 R183, RZ, RZ, UR24 ;  /* 0x00000018ffb77e24 */ /* 0x000fca000f8e00ff */
[----:B------:R-:W-:-:S13]  /*c150*/  ISETP.NE.AND P2, PT, R183, 0x1, PT ;  /* 0x00000001b700780c */ /* 0x000fda0003f45270 */
[----:B------:R-:W1:Y:S02]  /*c160*/  @P2 LDC.64 R8, c[0x0][0x9e8] ;  /* 0x00027a00ff082b82 */ /* 0x000e640000000a00 */
[----:B-1----:R-:W-:-:S05]  /*c170*/  @P2 IMAD.HI.U32 R8, R178, R8, RZ ;  /* 0x00000008b2082227 */ /* 0x002fca00078e00ff */
[----:B------:R-:W-:-:S07]  /*c180*/  @P2 SHF.R.U32.HI R178, RZ, R9, R8 ;  /* 0x00000009ffb22219 */ /* 0x000fce0000011608 */
.L_x_5402:
[----:B------:R-:W-:Y:S05]  /*c190*/  BSYNC B0 ;  /* 0x0000000000007941 */ /* 0x000fea0003800000 */
.L_x_5400:
[----:B------:R-:W-:-:S04]  /*c1a0*/  IMAD R178, R178, R183, -UR6 ;  /* 0x80000006b2b27e24 */ /* 0x000fc8000f8e02b7 */
[----:B------:R-:W-:-:S05]  /*c1b0*/  IMAD.IADD R178, R178, 0x1, -R2 ;  /* 0x00000001b2b27824 */ /* 0x000fca00078e0a02 */
[----:B------:R-:W-:Y:S02]  /*c1c0*/  VIMNMX R179, R179, R178, !PT ;  /* 0x000000b2b3b37248 */ /* 0x000fe40007fe0100 */
[----:B------:R-:W-:-:S07]  /*c1d0*/  VIADDMNMX R180, R178, R183, R180, PT ;  /* 0x000000b7b2b47246 */ /* 0x000fce00038001b4 */
.L_x_5399:
        /* <DEDUP_REMOVED lines=9> */
[C---:B------:R-:W-:Y:S02]  /*c270*/  ISETP.LT.OR P6, PT, R180.reuse, 0x2, P6 ;  /* 0x00000002b400780c */ /* 0x040fe400037c1670 */
[----:B------:R-:W-:Y:S01]  /*c280*/  ISETP.LT.OR P3, PT, R180, 0x9, P3 ;  /* 0x00000009b400780c */ /* 0x000fe20001f61670 */
[--C-:B-1----:R-:W-:Y:S01]  /*c290*/  IMAD.IADD R182, R182, 0x1, R172.reuse ;  /* 0x00000001b6b67824 */ /* 0x102fe200078e02ac */
[----:B------:R-:W-:Y:S01]  /*c2a0*/  ISETP.LT.OR P4, PT, R180, 0xa, P4 ;  /* 0x0000000ab400780c */ /* 0x000fe20002781670 */
[----:B------:R-:W-:Y:S01]  /*c2b0*/  IMAD.IADD R181, R181, 0x1, R172 ;  /* 0x00000001b5b57824 */ /* 0x000fe200078e02ac */
        /* <DEDUP_REMOVED lines=38> */
[----:B------:R-:W-:Y:S01]  /*c520*/  FSEL R177, R177, -INF , !P4 ;  /* 0xff800000b1b17808 */ /* 0x000fe20006000000 */
[----:B------:R-:W-:Y:S06]  /*c530*/  @!P5 BRA `(.L_x_5403) ;  /* 0x00000000005cd947 */ /* 0x000fec0003800000 */
        /* <DEDUP_REMOVED lines=13> */
.L_x_5405:
[----:B------:R-:W-:-:S05]  /*c610*/  IMAD.U32 R5, RZ, RZ, UR24 ;  /* 0x00000018ff057e24 */ /* 0x000fca000f8e00ff */
[----:B------:R-:W-:-:S13]  /*c620*/  ISETP.NE.AND P3, PT, R5, 0x1, PT ;  /* 0x000000010500780c */ /* 0x000fda0003f65270 */
[----:B------:R-:W0:Y:S02]  /*c630*/  @P3 LDC.64 R8, c[0x0][0x9e8] ;  /* 0x00027a00ff083b82 */ /* 0x000e240000000a00 */
[----:B0-----:R-:W-:-:S05]  /*c640*/  @P3 IMAD.HI.U32 R8, R172, R8, RZ ;  /* 0x00000008ac083227 */ /* 0x001fca00078e00ff */
[----:B------:R-:W-:-:S07]  /*c650*/  @P3 SHF.R.U32.HI R172, RZ, R9, R8 ;  /* 0x00000009ffac3219 */ /* 0x000fce0000011608 */
.L_x_5406:
[----:B------:R-:W-:Y:S05]  /*c660*/  BSYNC B0 ;  /* 0x0000000000007941 */ /* 0x000fea0003800000 */
.L_x_5404:
[----:B------:R-:W-:-:S04]  /*c670*/  IMAD R172, R172, R5, -UR6 ;  /* 0x80000006acac7e24 */ /* 0x000fc8000f8e0205 */
[----:B------:R-:W-:-:S05]  /*c680*/  IMAD.IADD R172, R172, 0x1, -R2 ;  /* 0x00000001acac7824 */ /* 0x000fca00078e0a02 */
[----:B------:R-:W-:Y:S02]  /*c690*/  VIMNMX R181, R181, R172, !PT ;  /* 0x000000acb5b57248 */ /* 0x000fe40007fe0100 */
[----:B------:R-:W-:-:S07]  /*c6a0*/  VIADDMNMX R182, R172, R5, R182, PT ;  /* 0x00000005acb67246 */ /* 0x000fce00038001b6 */
.L_x_5403:
        /* <DEDUP_REMOVED lines=22> */
[----:B------:R-:W-:Y:S02]  /*c810*/  ISETP.GT.AND P4, PT, R181, 0x1, P2 ;  /* 0x00000001b500780c */ /* 0x000fe40001784270 */
[----:B------:R-:W-:Y:S02]  /*c820*/  FMNMX.FTZ R5, R170, R5, !PT ;  /* 0x00000005aa057209 */ /* 0x000fe40007810000 */
[----:B------:R-:W-:-:S02]  /*c830*/  ISETP.LT.OR P6, PT, R182, 0x1, P6 ;  /* 0x00000001b600780c */ /* 0x000fc400037c1670 */
[----:B------:R-:W-:Y:S02]  /*c840*/  FMNMX.FTZ R5, R171, R5, !PT ;  /* 0x00000005ab057209 */ /* 0x000fe40007810000 */
[----:B------:R-:W-:Y:S02]  /*c850*/  ISETP.LT.OR P4, PT, R182, 0x2, P4 ;  /* 0x00000002b600780c */ /* 0x000fe40002781670 */
[----:B------:R-:W-:Y:S02]  /*c860*/  FMNMX.FTZ R5, R175, R5, !PT ;  /* 0x00000005af057209 */ /* 0x000fe40007810000 */
[----:B------:R-:W-:Y:S02]  /*c870*/  FSEL R12, R12, -INF , !P4 ;  /* 0xff8000000c0c7808 */ /* 0x000fe40006000000 */
[----:B------:R-:W-:Y:S02]  /*c880*/  FMNMX.FTZ R5, R176, R5, !PT ;  /* 0x00000005b0057209 */ /* 0x000fe40007810000 */
[----:B------:R-:W-:-:S02]  /*c890*/  ISETP.GT.AND P4, PT, R181, 0x10, P2 ;  /* 0x00000010b500780c */ /* 0x000fc40001784270 */
[----:B------:R-:W-:Y:S02]  /*c8a0*/  FMNMX.FTZ R5, R177, R5, !PT ;  /* 0x00000005b1057209 */ /* 0x000fe40007810000 */
[----:B------:R-:W-:-:S03]  /*c8b0*/  ISETP.LT.OR P4, PT, R182, 0x11, P4 ;  /* 0x00000011b600780c */ /* 0x000fc60002781670 */
[----:B------:R-:W0:Y:S01]  /*c8c0*/  SHFL.BFLY PT, R8, R5, 0x2, 0x1f ;  /* 0x0c401f0005087f89 */ /* 0x000e2200000e0000 */
[----:B------:R-:W-:Y:S02]  /*c8d0*/  FSEL R153, R153, -INF , !P4 ;  /* 0xff80000099997808 */ /* 0x000fe40006000000 */
[----:B------:R-:W-:-:S04]  /*c8e0*/  ISETP.GT.AND P4, PT, R181, 0x19, P2 ;  /* 0x00000019b500780c */ /* 0x000fc80001784270 */
[----:B------:R-:W-:-:S04]  /*c8f0*/  ISETP.LT.OR P4, PT, R182, 0x1a, P4 ;  /* 0x0000001ab600780c */ /* 0x000fc80002781670 */
[----:B------:R-:W-:Y:S02]  /*c900*/  FSEL R158, R158, -INF , !P4 ;  /* 0xff8000009e9e7808 */ /* 0x000fe40006000000 */
[----:B------:R-:W-:-:S04]  /*c910*/  ISETP.GT.AND P4, PT, R181, 0x28, P2 ;  /* 0x00000028b500780c */ /* 0x000fc80001784270 */
[----:B------:R-:W-:-:S04]  /*c920*/  ISETP.LT.OR P4, PT, R182, 0x29, P4 ;  /* 0x00000029b600780c */ /* 0x000fc80002781670 */
[----:B------:R-:W-:Y:S02]  /*c930*/  FSEL R163, R163, -INF , !P4 ;  /* 0xff800000a3a37808 */ /* 0x000fe40006000000 */
[----:B------:R-:W-:Y:S02]  /*c940*/  ISETP.GT.AND P4, PT, R181, 0x30, P2 ;  /* 0x00000030b500780c */ /* 0x000fe40001784270 */
[----:B0-----:R-:W-:Y:S02]  /*c950*/  FMNMX.FTZ R5, R5, R8, !PT ;  /* 0x0000000805057209 */ /* 0x001fe40007810000 */
[----:B------:R-:W-:-:S03]  /*c960*/  ISETP.LT.OR P4, PT, R182, 0x31, P4 ;  /* 0x00000031b600780c */ /* 0x000fc60002781670 */
[----:B------:R-:W0:Y:S01]  /*c970*/  SHFL.BFLY PT, R8, R5, 0x1, 0x1f ;  /* 0x0c201f0005087f89 */ /* 0x000e2200000e0000 */
[----:B------:R-:W-:Y:S02]  /*c980*/  FSEL R167, R167, -INF , !P4 ;  /* 0xff800000a7a77808 */ /* 0x000fe40006000000 */
[----:B0-----:R-:W-:-:S04]  /*c990*/  FMNMX.FTZ R5, R5, R8, !PT ;  /* 0x0000000805057209 */ /* 0x001fc80007810000 */
[C---:B------:R-:W-:Y:S01]  /*c9a0*/  FSETP.NEU.FTZ.AND P3, PT, R5.reuse, -INF , PT ;  /* 0xff8000000500780b */ /* 0x040fe20003f7d000 */
[----:B------:R-:W-:-:S03]  /*c9b0*/  FMUL.FTZ R8, R5, UR10 ;  /* 0x0000000a05087c20 */ /* 0x000fc60008410000 */
[----:B------:R-:W-:Y:S02]  /*c9c0*/  FSEL R9, R5, RZ, P3 ;  /* 0x000000ff05097208 */ /* 0x000fe40001800000 */
[----:B------:R-:W-:Y:S02]  /*c9d0*/  FSEL R8, R8, RZ, P3 ;  /* 0x000000ff08087208 */ /* 0x000fe40001800000 */
[----:B------:R-:W-:Y:S01]  /*c9e0*/  ISETP.GT.AND P3, PT, R181, 0x8, P2 ;  /* 0x00000008b500780c */ /* 0x000fe20001764270 */
[----:B------:R-:W-:Y:S02]  /*c9f0*/  FADD.FTZ R9, -R9, R11 ;  /* 0x0000000b09097221 */ /* 0x000fe40000010100 */
        /* <DEDUP_REMOVED lines=16> */
[----:B------:R-:W-:Y:S01]  /*cb00*/  FMUL.FTZ R8, R9, UR10 ;  /* 0x0000000a09087c20 */ /* 0x000fe20008410000 */
[----:B------:R-:W-:Y:S01]  /*cb10*/  MUFU.EX2 R152, R178 ;  /* 0x000000b200987308 */ /* 0x000fe20000000800 */
[----:B------:R-:W-:-:S04]  /*cb20*/  ISETP.LT.OR P3, PT, R182, 0x9, P3 ;  /* 0x00000009b600780c */ /* 0x000fc80001f61670 */
[----:B------:R-:W-:Y:S02]  /*cb30*/  FSEL R13, R13, -INF , !P3 ;  /* 0xff8000000d0d7808 */ /* 0x000fe40005800000 */
[----:B------:R-:W-:Y:S01]  /*cb40*/  ISETP.GT.AND P3, PT, R181, 0x11, P2 ;  /* 0x00000011b500780c */ /* 0x000fe20001764270 */
[----:B------:R-:W0:Y:S03]  /*cb50*/  MUFU.EX2 R8, R8 ;  /* 0x0000000800087308 */ /* 0x000e260000000800 */
[----:B------:R-:W-:-:S04]  /*cb60*/  ISETP.LT.OR P3, PT, R182, 0x12, P3 ;  /* 0x00000012b600780c */ /* 0x000fc80001f61670 */
[----:B------:R-:W-:Y:S01]  /*cb70*/  FSEL R154, R154, -INF , !P3 ;  /* 0xff8000009a9a7808 */ /* 0x000fe20005800000 */
[----:B------:R-:W1:Y:S01]  /*cb80*/  MUFU.EX2 R14, R14 ;  /* 0x0000000e000e7308 */ /* 0x000e620000000800 */
[----:B------:R-:W-:-:S04]  /*cb90*/  ISETP.GT.AND P3, PT, R181, 0x20, P2 ;  /* 0x00000020b500780c */ /* 0x000fc80001764270 */
[----:B------:R-:W-:-:S03]  /*cba0*/  ISETP.LT.OR P3, PT, R182, 0x21, P3 ;  /* 0x00000021b600780c */ /* 0x000fc60001f61670 */
[----:B------:R-:W2:Y:S01]  /*cbb0*/  MUFU.EX2 R21, R21 ;  /* 0x0000001500157308 */ /* 0x000ea20000000800 */
[----:B0-----:R-:W-:Y:S01]  /*cbc0*/  FFMA.FTZ R3, R8, R3, R152 ;  /* 0x0000000308037223 */ /* 0x001fe20000010098 */
[----:B------:R-:W-:Y:S01]  /*cbd0*/  FSEL R160, R160, -INF , !P3 ;  /* 0xff800000a0a07808 */ /* 0x000fe20005800000 */
[-C--:B------:R-:W-:Y:S01]  /*cbe0*/  FMUL.FTZ R24, R24, R8.reuse ;  /* 0x0000000818187220 */ /* 0x080fe20000410000 */
[----:B------:R-:W-:Y:S01]  /*cbf0*/  ISETP.GT.AND P3, PT, R181, 0x29, P2 ;  /* 0x00000029b500780c */ /* 0x000fe20001764270 */
[-C--:B------:R-:W-:Y:S01]  /*cc00*/  FMUL.FTZ R25, R25, R8.reuse ;  /* 0x0000000819197220 */ /* 0x080fe20000410000 */
[-C--:B------:R-:W-:Y:S01]  /*cc10*/  FMUL.FTZ R28, R28, R8.reuse ;  /* 0x000000081c1c7220 */ /* 0x080fe20000410000 */
[----:B------:R-:W-:Y:S01]  /*cc20*/  FMUL.FTZ R29, R29, R8 ;  /* 0x000000081d1d7220 */ /* 0x000fe20000410000 */
[----:B------:R-:W-:Y:S01]  /*cc30*/  ISETP.LT.OR P3, PT, R182, 0x2a, P3 ;  /* 0x0000002ab600780c */ /* 0x000fe20001f61670 */
[C---:B-1----:R-:W-:Y:S01]  /*cc40*/  FADD.FTZ R3, R14.reuse, R3 ;  /* 0x000000030e037221 */ /* 0x042fe20000010000 */
[----:B------:R-:W-:Y:S01]  /*cc50*/  F2FP.BF16.F32.PACK_AB R152, R14, R152 ;  /* 0x000000980e98723e */ /* 0x000fe200000010ff */
[----:B------:R-:W0:Y:S01]  /*cc60*/  MUFU.EX2 R11, R11 ;  /* 0x0000000b000b7308 */ /* 0x000e220000000800 */
[----:B------:R-:W-:Y:S01]  /*cc70*/  FSEL R14, R6, -INF , !P6 ;  /* 0xff800000060e7808 */ /* 0x000fe20007000000 */
[-C--:B------:R-:W-:Y:S01]  /*cc80*/  FMUL.FTZ R32, R32, R8.reuse ;  /* 0x0000000820207220 */ /* 0x080fe20000410000 */
[----:B------:R-:W-:Y:S01]  /*cc90*/  FSEL R166, R166, -INF , !P3 ;  /* 0xff800000a6a67808 */ /* 0x000fe20005800000 */
[----:B------:R-:W-:Y:S01]  /*cca0*/  FMUL.FTZ R33, R33, R8 ;  /* 0x0000000821217220 */ /* 0x000fe20000410000 */
[----:B------:R-:W-:Y:S01]  /*ccb0*/  FMNMX.FTZ R6, R14, R10, !PT ;  /* 0x0000000a0e067209 */ /* 0x000fe20007810000 */
[----:B--2---:R-:W-:Y:S01]  /*ccc0*/  FADD.FTZ R3, R21, R3 ;  /* 0x0000000315037221 */ /* 0x004fe20000010000 */
[C---:B------:R-:W-:Y:S01]  /*ccd0*/  ISETP.GT.AND P3, PT, R181.reuse, 0x31, P2 ;  /* 0x00000031b500780c */ /* 0x040fe20001764270 */
[----:B------:R-:W1:Y:S01]  /*cce0*/  MUFU.EX2 R156, R156 ;  /* 0x0000009c009c7308 */ /* 0x000e620000000800 */
[----:B------:R-:W-:Y:S01]  /*ccf0*/  FMNMX.FTZ R6, R12, R6, !PT ;  /* 0x000000060c067209 */ /* 0x000fe20007810000 */
[-C--:B------:R-:W-:Y:S01]  /*cd00*/  FMUL.FTZ R36, R36, R8.reuse ;  /* 0x0000000824247220 */ /* 0x080fe20000410000 */
[----:B------:R-:W-:Y:S01]  /*cd10*/  ISETP.GT.AND P6, PT, R181, 0x38, P2 ;  /* 0x00000038b500780c */ /* 0x000fe200017c4270 */
[----:B------:R-:W-:Y:S01]  /*cd20*/  FMUL.FTZ R37, R37, R8 ;  /* 0x0000000825257220 */ /* 0x000fe20000410000 */
[----:B------:R-:W-:Y:S01]  /*cd30*/  FMNMX.FTZ R6, R13, R6, !PT ;  /* 0x000000060d067209 */ /* 0x000fe20007810000 */
[----:B------:R-:W-:Y:S01]  /*cd40*/  FMUL.FTZ R40, R40, R8 ;  /* 0x0000000828287220 */ /* 0x000fe20000410000 */
[----:B------:R-:W-:Y:S01]  /*cd50*/  ISETP.LT.OR P3, PT, R182, 0x32, P3 ;  /* 0x00000032b600780c */ /* 0x000fe20001f61670 */
[----:B------:R-:W2:Y:S01]  /*cd60*/  MUFU.EX2 R157, R157 ;  /* 0x0000009d009d7308 */ /* 0x000ea20000000800 */
[----:B------:R-:W-:Y:S01]  /*cd70*/  FMNMX.FTZ R6, R15, R6, !PT ;  /* 0x000000060f067209 */ /* 0x000fe20007810000 */
[----:B0-----:R-:W-:Y:S01]  /*cd80*/  FADD.FTZ R3, R11, R3 ;  /* 0x000000030b037221 */ /* 0x001fe20000010000 */
[----:B------:R-:W-:Y:S01]  /*cd90*/  ISETP.GT.AND P2, PT, R181, 0x39, P2 ;  /* 0x00000039b500780c */ /* 0x000fe20001744270 */
[----:B------:R-:W-:Y:S01]  /*cda0*/  FMUL.FTZ R41, R41, R8 ;  /* 0x0000000829297220 */ /* 0x000fe20000410000 */
[----:B------:R-:W-:Y:S01]  /*cdb0*/  FMNMX.FTZ R6, R153, R6, !PT ;  /* 0x0000000699067209 */ /* 0x000fe20007810000 */
[----:B------:R-:W-:Y:S01]  /*cdc0*/  FMUL.FTZ R44, R44, R8 ;  /* 0x000000082c2c7220 */ /* 0x000fe20000410000 */
[----:B------:R-:W-:Y:S01]  /*cdd0*/  ISETP.LT.OR P6, PT, R182, 0x39, P6 ;  /* 0x00000039b600780c */ /* 0x000fe200037c1670 */
[----:B------:R-:W0:Y:S01]  /*cde0*/  MUFU.EX2 R159, R159 ;  /* 0x0000009f009f7308 */ /* 0x000e220000000800 */
[----:B------:R-:W-:Y:S01]  /*cdf0*/  FMNMX.FTZ R6, R154, R6, !PT ;  /* 0x000000069a067209 */ /* 0x000fe20007810000 */
[----:B-1----:R-:W-:Y:S01]  /*ce00*/  FADD.FTZ R3, R156, R3 ;  /* 0x000000039c037221 */ /* 0x002fe20000010000 */
[----:B------:R-:W-:Y:S01]  /*ce10*/  FSEL R169, R169, -INF , !P3 ;  /* 0xff800000a9a97808 */ /* 0x000fe20005800000 */
[----:B------:R-:W-:Y:S01]  /*ce20*/  FMUL.FTZ R45, R45, R8 ;  /* 0x000000082d2d7220 */ /* 0x000fe20000410000 */
[----:B------:R-:W-:Y:S01]  /*ce30*/  FMNMX.FTZ R6, R155, R6, !PT ;  /* 0x000000069b067209 */ /* 0x000fe20007810000 */
[----:B------:R-:W-:Y:S01]  /*ce40*/  FMUL.FTZ R48, R48, R8 ;  /* 0x0000000830307220 */ /* 0x000fe20000410000 */
[----:B------:R-:W-:Y:S01]  /*ce50*/  ISETP.LT.OR P2, PT, R182, 0x3a, P2 ;  /* 0x0000003ab600780c */ /* 0x000fe20001741670 */
[----:B------:R-:W1:Y:S01]  /*ce60*/  MUFU.EX2 R162, R162 ;  /* 0x000000a200a27308 */ /* 0x000e620000000800 */
[----:B------:R-:W-:Y:S01]  /*ce70*/  FMNMX.FTZ R6, R158, R6, !PT ;  /* 0x000000069e067209 */ /* 0x000fe20007810000 */
[----:B--2---:R-:W-:Y:S01]  /*ce80*/  FADD.FTZ R3, R157, R3 ;  /* 0x000000039d037221 */ /* 0x004fe20000010000 */
[----:B------:R-:W-:Y:S01]  /*ce90*/  FSEL R173, R173, -INF , !P6 ;  /* 0xff800000adad7808 */ /* 0x000fe20007000000 */
[----:B------:R-:W-:Y:S01]  /*cea0*/  FMUL.FTZ R49, R49, R8 ;  /* 0x0000000831317220 */ /* 0x000fe20000410000 */
[----:B------:R-:W-:Y:S01]  /*ceb0*/  FMNMX.FTZ R6, R160, R6, !PT ;  /* 0x00000006a0067209 */ /* 0x000fe20007810000 */
[----:B------:R-:W-:Y:S01]  /*cec0*/  FMUL.FTZ R52, R52, R8 ;  /* 0x0000000834347220 */ /* 0x000fe20000410000 */
[----:B------:R-:W-:Y:S01]  /*ced0*/  FSEL R174, R174, -INF , !P2 ;  /* 0xff800000aeae7808 */ /* 0x000fe20005000000 */
[----:B------:R-:W2:Y:S01]  /*cee0*/  MUFU.EX2 R164, R164 ;  /* 0x000000a400a47308 */ /* 0x000ea20000000800 */
[----:B------:R-:W-:Y:S01]  /*cef0*/  FMNMX.FTZ R6, R161, R6, !PT ;  /* 0x00000006a1067209 */ /* 0x000fe20007810000 */
[----:B0-----:R-:W-:Y:S01]  /*cf00*/  FADD.FTZ R3, R159, R3 ;  /* 0x000000039f037221 */ /* 0x001fe20000010000 */
[----:B------:R-:W-:Y:S01]  /*cf10*/  ISETP.NE.AND P3, PT, R17, RZ, PT ;  /* 0x000000ff1100720c */ /* 0x000fe20003f65270 */
[----:B------:R-:W-:Y:S01]  /*cf20*/  FMUL.FTZ R53, R53, R8 ;  /* 0x0000000835357220 */ /* 0x000fe20000410000 */
[----:B------:R-:W-:Y:S01]  /*cf30*/  FMNMX.FTZ R6, R163, R6, !PT ;  /* 0x00000006a3067209 */ /* 0x000fe20007810000 */
[----:B------:R-:W-:Y:S01]  /*cf40*/  FMUL.FTZ R56, R56, R8 ;  /* 0x0000000838387220 */ /* 0x000fe20000410000 */
[----:B------:R-:W-:Y:S01]  /*cf50*/  F2FP.BF16.F32.PACK_AB R156, R157, R156 ;  /* 0x0000009c9d9c723e */ /* 0x000fe200000010ff */
[----:B------:R-:W0:Y:S01]  /*cf60*/  MUFU.EX2 R165, R165 ;  /* 0x000000a500a57308 */ /* 0x000e220000000800 */
[----:B------:R-:W-:Y:S01]  /*cf70*/  FMNMX.FTZ R6, R166, R6, !PT ;  /* 0x00000006a6067209 */ /* 0x000fe20007810000 */
[----:B-1----:R-:W-:Y:S01]  /*cf80*/  FADD.FTZ R3, R162, R3 ;  /* 0x00000003a2037221 */ /* 0x002fe20000010000 */
[-C--:B------:R-:W-:Y:S01]  /*cf90*/  FMUL.FTZ R57, R57, R8.reuse ;  /* 0x0000000839397220 */ /* 0x080fe20000410000 */
[----:B------:R-:W-:Y:S01]  /*cfa0*/  FMUL.FTZ R60, R60, R8 ;  /* 0x000000083c3c7220 */ /* 0x000fe20000410000 */
[----:B------:R-:W-:Y:S01]  /*cfb0*/  FMNMX.FTZ R6, R167, R6, !PT ;  /* 0x00000006a7067209 */ /* 0x000fe20007810000 */
[-C--:B------:R-:W-:Y:S01]  /*cfc0*/  FMUL.FTZ R61, R61, R8.reuse ;  /* 0x000000083d3d7220 */ /* 0x080fe20000410000 */
[----:B------:R-:W-:Y:S01]  /*cfd0*/  FMUL.FTZ R64, R64, R8 ;  /* 0x0000000840407220 */ /* 0x000fe20000410000 */
[----:B------:R-:W1:Y:S01]  /*cfe0*/  MUFU.EX2 R168, R168 ;  /* 0x000000a800a87308 */ /* 0x000e620000000800 */
[----:B------:R-:W-:Y:S01]  /*cff0*/  FMNMX.FTZ R6, R169, R6, !PT ;  /* 0x00000006a9067209 */ /* 0x000fe20007810000 */
[----:B--2---:R-:W-:Y:S01]  /*d000*/  FADD.FTZ R3, R164, R3 ;  /* 0x00000003a4037221 */ /* 0x004fe20000010000 */
[-C--:B------:R-:W-:Y:S01]  /*d010*/  FMUL.FTZ R65, R65, R8.reuse ;  /* 0x0000000841417220 */ /* 0x080fe20000410000 */
[----:B------:R-:W-:Y:S01]  /*d020*/  FMUL.FTZ R68, R68, R8 ;  /* 0x0000000844447220 */ /* 0x000fe20000410000 */
[----:B------:R-:W-:Y:S01]  /*d030*/  FMNMX.FTZ R6, R173, R6, !PT ;  /* 0x00000006ad067209 */ /* 0x000fe20007810000 */
[-C--:B------:R-:W-:Y:S01]  /*d040*/  FMUL.FTZ R69, R69, R8.reuse ;  /* 0x0000000845457220 */ /* 0x080fe20000410000 */
[----:B------:R-:W-:Y:S01]  /*d050*/  FMUL.FTZ R72, R72, R8 ;  /* 0x0000000848487220 */ /* 0x000fe20000410000 */
[----:B------:R-:W2:Y:S01]  /*d060*/  MUFU.EX2 R170, R170 ;  /* 0x000000aa00aa7308 */ /* 0x000ea20000000800 */
[----:B------:R-:W-:Y:S01]  /*d070*/  FMNMX.FTZ R6, R174, R6, !PT ;  /* 0x00000006ae067209 */ /* 0x000fe20007810000 */
[----:B0-----:R-:W-:Y:S01]  /*d080*/  FADD.FTZ R3, R165, R3 ;  /* 0x00000003a5037221 */ /* 0x001fe20000010000 */
[-C--:B------:R-:W-:Y:S01]  /*d090*/  FMUL.FTZ R73, R73, R8.reuse ;  /* 0x0000000849497220 */ /* 0x080fe20000410000 */
[-C--:B------:R-:W-:Y:S01]  /*d0a0*/  FMUL.FTZ R76, R76, R8.reuse ;  /* 0x000000084c4c7220 */ /* 0x080fe20000410000 */
[-C--:B------:R-:W-:Y:S01]  /*d0b0*/  FMUL.FTZ R77, R77, R8.reuse ;  /* 0x000000084d4d7220 */ /* 0x080fe20000410000 */
[----:B------:R-:W0:Y:S01]  /*d0c0*/  SHFL.BFLY PT, R9, R6, 0x2, 0x1f ;  /* 0x0c401f0006097f89 */ /* 0x000e2200000e0000 */
        /* <DEDUP_REMOVED lines=17> */
[----:B------:R-:W-:Y:S01]  /*d1e0*/  MUFU.EX2 R177, R177 ;  /* 0x000000b100b17308 */ /* 0x000fe20000000800 */
[----:B---3--:R-:W-:Y:S01]  /*d1f0*/  FADD.FTZ R3, R171, R3 ;  /* 0x00000003ab037221 */ /* 0x008fe20000010000 */
[-C--:B------:R-:W-:Y:S01]  /*d200*/  FMUL.FTZ R105, R105, R8.reuse ;  /* 0x0000000869697220 */ /* 0x080fe20000410000 */
[-C--:B------:R-:W-:Y:S01]  /*d210*/  FMUL.FTZ R108, R108, R8.reuse ;  /* 0x000000086c6c7220 */ /* 0x080fe20000410000 */
[-C--:B------:R-:W-:Y:S01]  /*d220*/  FMUL.FTZ R109, R109, R8.reuse ;  /* 0x000000086d6d7220 */ /* 0x080fe20000410000 */
[-C--:B------:R-:W-:Y:S01]  /*d230*/  FMUL.FTZ R112, R112, R8.reuse ;  /* 0x0000000870707220 */ /* 0x080fe20000410000 */
[----:B0-----:R-:W-:Y:S01]  /*d240*/  FMNMX.FTZ R6, R6, R9, !PT ;  /* 0x0000000906067209 */ /* 0x001fe20007810000 */
[-C--:B------:R-:W-:Y:S01]  /*d250*/  FMUL.FTZ R113, R113, R8.reuse ;  /* 0x0000000871717220 */ /* 0x080fe20000410000 */
[-C--:B------:R-:W-:Y:S01]  /*d260*/  FMUL.FTZ R116, R116, R8.reuse ;  /* 0x0000000874747220 */ /* 0x080fe20000410000 */
[----:B-1----:R-:W-:Y:S01]  /*d270*/  FADD.FTZ R3, R175, R3 ;  /* 0x00000003af037221 */ /* 0x002fe20000010000 */
[-C--:B------:R-:W-:Y:S01]  /*d280*/  FMUL.FTZ R117, R117, R8.reuse ;  /* 0x0000000875757220 */ /* 0x080fe20000410000 */
[----:B------:R-:W0:Y:S01]  /*d290*/  SHFL.BFLY PT, R9, R6, 0x1, 0x1f ;  /* 0x0c201f0006097f89 */ /* 0x000e2200000e0000 */
        /* <DEDUP_REMOVED lines=16> */
[----:B0-----:R-:W-:-:S04]  /*d3a0*/  FMNMX.FTZ R6, R6, R9, !PT ;  /* 0x0000000906067209 */ /* 0x001fc80007810000 */
[C---:B------:R-:W-:Y:S01]  /*d3b0*/  FSETP.NEU.FTZ.AND P2, PT, R6.reuse, -INF , PT ;  /* 0xff8000000600780b */ /* 0x040fe20003f5d000 */
[----:B------:R-:W-:-:S03]  /*d3c0*/  FMUL.FTZ R172, R6, UR10 ;  /* 0x0000000a06ac7c20 */ /* 0x000fc60008410000 */
[----:B------:R-:W-:Y:S02]  /*d3d0*/  FSEL R9, R6, RZ, P2 ;  /* 0x000000ff06097208 */ /* 0x000fe40001000000 */
[----:B------:R-:W-:-:S03]  /*d3e0*/  FSEL R172, R172, RZ, P2 ;  /* 0x000000ffacac7208 */ /* 0x000fc60001000000 */
[----:B------:R-:W-:Y:S01]  /*d3f0*/  FADD.FTZ R9, -R9, R10 ;  /* 0x0000000a09097221 */ /* 0x000fe20000010100 */
[----:B------:R-:W-:Y:S02]  /*d400*/  IMAD.U32 R10, RZ, RZ, UR23 ;  /* 0x00000017ff0a7e24 */ /* 0x000fe4000f8e00ff */
[--C-:B------:R-:W-:Y:S01]  /*d410*/  FFMA.FTZ R14, R14, UR10, -R172.reuse ;  /* 0x0000000a0e0e7c23 */ /* 0x100fe200080108ac */
[--C-:B------:R-:W-:Y:S01]  /*d420*/  FFMA.FTZ R12, R12, UR10, -R172.reuse ;  /* 0x0000000a0c0c7c23 */ /* 0x100fe200080108ac */
[----:B------:R-:W-:Y:S01]  /*d430*/  FMUL.FTZ R9, R9, UR10 ;  /* 0x0000000a09097c20 */ /* 0x000fe20008410000 */
[----:B------:R-:W-:Y:S01]  /*d440*/  FFMA.FTZ R13, R13, UR10, -R172 ;  /* 0x0000000a0d0d7c23 */ /* 0x000fe200080108ac */
[----:B------:R-:W-:Y:S02]  /*d450*/  @!P3 IMAD R10, R10, 0x40, R16 ;  /* 0x000000400a0ab824 */ /* 0x000fe400078e0210 */
[--C-:B------:R-:W-:Y:S01]  /*d460*/  FFMA.FTZ R15, R15, UR10, -R172.reuse ;  /* 0x0000000a0f0f7c23 */ /* 0x100fe200080108ac */
[----:B------:R-:W-:Y:S01]  /*d470*/  MUFU.EX2 R14, R14 ;  /* 0x0000000e000e7308 */ /* 0x000fe20000000800 */
[--C-:B------:R-:W-:Y:S01]  /*d480*/  FFMA.FTZ R153, R153, UR10, -R172.reuse ;  /* 0x0000000a99997c23 */ /* 0x100fe200080108ac */
[--C-:B------:R-:W-:Y:S01]  /*d490*/  FFMA.FTZ R155, R155, UR10, -R172.reuse ;  /* 0x0000000a9b9b7c23 */ /* 0x100fe200080108ac */
[----:B------:R-:W-:Y:S01]  /*d4a0*/  @!P3 LEA R10, R10, UR46, 0x2 ;  /* 0x0000002e0a0abc11 */ /* 0x000fe2000f8e10ff */
[--C-:B------:R-:W-:Y:S01]  /*d4b0*/  FFMA.FTZ R178, R158, UR10, -R172.reuse ;  /* 0x0000000a9eb27c23 */ /* 0x100fe200080108ac */
[----:B------:R-:W-:Y:S01]  /*d4c0*/  F2FP.BF16.F32.PACK_AB R158, R162, R159 ;  /* 0x0000009fa29e723e */ /* 0x000fe200000010ff */
[--C-:B------:R-:W-:Y:S01]  /*d4d0*/  FFMA.FTZ R179, R160, UR10, -R172.reuse ;  /* 0x0000000aa0b37c23 */ /* 0x100fe200080108ac */
[--C-:B------:R-:W-:Y:S01]  /*d4e0*/  FFMA.FTZ R161, R161, UR10, -R172.reuse ;  /* 0x0000000aa1a17c23 */ /* 0x100fe200080108ac */
[----:B------:R-:W0:Y:S01]  /*d4f0*/  MUFU.EX2 R9, R9 ;  /* 0x0000000900097308 */ /* 0x000e220000000800 */
[----:B------:R-:W-:Y:S01]  /*d500*/  @!P3 STS [R10+0x28800], R8 ;  /* 0x028800080a00b388 */ /* 0x000fe20000000800 */
[--C-:B------:R-:W-:Y:S01]  /*d510*/  FFMA.FTZ R163, R163, UR10, -R172.reuse ;  /* 0x0000000aa3a37c23 */ /* 0x100fe200080108ac */
[--C-:B------:R-:W-:Y:S01]  /*d520*/  FFMA.FTZ R180, R166, UR10, -R172.reuse ;  /* 0x0000000aa6b47c23 */ /* 0x100fe200080108ac */
[--C-:B------:R-:W-:Y:S01]  /*d530*/  FFMA.FTZ R167, R167, UR10, -R172.reuse ;  /* 0x0000000aa7a77c23 */ /* 0x100fe200080108ac */
[--C-:B------:R-:W-:Y:S01]  /*d540*/  FFMA.FTZ R169, R169, UR10, -R172.reuse ;  /* 0x0000000aa9a97c23 */ /* 0x100fe200080108ac */
[----:B------:R-:W-:Y:S01]  /*d550*/  F2FP.BF16.F32.PACK_AB R160, R165, R164 ;  /* 0x000000a4a5a0723e */ /* 0x000fe200000010ff */
[----:B------:R-:W-:Y:S01]  /*d560*/  FFMA.FTZ R173, R173, UR10, -R172 ;  /* 0x0000000aadad7c23 */ /* 0x000fe200080108ac */
[----:B------:R-:W1:Y:S01]  /*d570*/  MUFU.EX2 R12, R12 ;  /* 0x0000000c000c7308 */ /* 0x000e620000000800 */
[----:B------:R-:W-:-:S02]  /*d580*/  F2FP.BF16.F32.PACK_AB R162, R170, R168 ;  /* 0x000000a8aaa2723e */ /* 0x000fc400000010ff */
[----:B------:R-:W-:-:S05]  /*d590*/  F2FP.BF16.F32.PACK_AB R164, R175, R171 ;  /* 0x000000abafa4723e */ /* 0x000fca00000010ff */
[----:B------:R-:W2:Y:S01]  /*d5a0*/  MUFU.EX2 R13, R13 ;  /* 0x0000000d000d7308 */ /* 0x000ea20000000800 */
[----:B0-----:R0:W-:Y:S01]  /*d5b0*/  @!P3 STS [R10+0x28820], R9 ;  /* 0x028820090a00b388 */ /* 0x0011e20000000800 */
[----:B------:R-:W-:Y:S01]  /*d5c0*/  FFMA.FTZ R4, R9, R4, R14 ;  /* 0x0000000409047223 */ /* 0x000fe2000001000e */
[-C--:B------:R-:W-:Y:S01]  /*d5d0*/  FMUL.FTZ R26, R26, R9.reuse ;  /* 0x000000091a1a7220 */ /* 0x080fe20000410000 */
[-C--:B------:R-:W-:Y:S01]  /*d5e0*/  FMUL.FTZ R27, R27, R9.reuse ;  /* 0x000000091b1b7220 */ /* 0x080fe20000410000 */
[-C--:B------:R-:W-:Y:S01]  /*d5f0*/  FMUL.FTZ R30, R30, R9.reuse ;  /* 0x000000091e1e7220 */ /* 0x080fe20000410000 */
[-C--:B------:R-:W-:Y:S01]  /*d600*/  FMUL.FTZ R31, R31, R9.reuse ;  /* 0x000000091f1f7220 */ /* 0x080fe20000410000 */
[-C--:B------:R-:W-:Y:S01]  /*d610*/  FMUL.FTZ R34, R34, R9.reuse ;  /* 0x0000000922227220 */ /* 0x080fe20000410000 */
[----:B------:R-:W3:Y:S01]  /*d620*/  MUFU.EX2 R15, R15 ;  /* 0x0000000f000f7308 */ /* 0x000ee20000000800 */
[----:B-1----:R-:W-:Y:S01]  /*d630*/  FADD.FTZ R4, R12, R4 ;  /* 0x000000040c047221 */ /* 0x002fe20000010000 */
[----:B------:R-:W-:Y:S01]  /*d640*/  FMUL.FTZ R35, R35, R9 ;  /* 0x0000000923237220 */ /* 0x000fe20000410000 */
[--C-:B0-----:R-:W-:Y:S01]  /*d650*/  FFMA.FTZ R10, R154, UR10, -R172.reuse ;  /* 0x0000000a9a0a7c23 */ /* 0x101fe200080108ac */
[----:B------:R-:W-:Y:S01]  /*d660*/  FFMA.FTZ R172, R174, UR10, -R172 ;  /* 0x0000000aaeac7c23 */ /* 0x000fe200080108ac */
[----:B------:R-:W-:Y:S01]  /*d670*/  F2FP.BF16.F32.PACK_AB R154, R11, R21 ;  /* 0x000000150b9a723e */ /* 0x000fe200000010ff */
[-C--:B------:R-:W-:Y:S01]  /*d680*/  FMUL.FTZ R38, R38, R9.reuse ;  /* 0x0000000926267220 */ /* 0x080fe20000410000 */
[-C--:B------:R-:W-:Y:S01]  /*d690*/  FMUL.FTZ R39, R39, R9.reuse ;  /* 0x0000000927277220 */ /* 0x080fe20000410000 */
[----:B------:R0:W1:Y:S01]  /*d6a0*/  MUFU.EX2 R157, R153 ;  /* 0x00000099009d7308 */ /* 0x0000620000000800 */
        /* <DEDUP_REMOVED lines=8> */
[----:B---3--:R-:W-:Y:S01]  /*d730*/  FADD.FTZ R4, R15, R4 ;  /* 0x000000040f047221 */ /* 0x008fe20000010000 */
[----:B0-----:R-:W-:Y:S01]  /*d740*/  F2FP.BF16.F32.PACK_AB R153, R12, R14 ;  /* 0x0000000e0c99723e */ /* 0x001fe200000010ff */
        /* <DEDUP_REMOVED lines=12> */
[----:B------:R-:W-:Y:S01]  /*d810*/  FMUL.FTZ R74, R74, R9 ;  /* 0x000000094a4a7220 */ /* 0x000fe20000410000 */
[----:B------:R-:W1:Y:S01]  /*d820*/  MUFU.EX2 R178, R178 ;  /* 0x000000b200b27308 */ /* 0x000e620000000800 */
[C---:B--2---:R-:W-:Y:S01]  /*d830*/  FADD.FTZ R4, R10.reuse, R4 ;  /* 0x000000040a047221 */ /* 0x044fe20000010000 */
[----:B0-----:R-:W-:Y:S01]  /*d840*/  F2FP.BF16.F32.PACK_AB R155, R15, R13 ;  /* 0x0000000d0f9b723e */ /* 0x001fe200000010ff */
[----:B------:R-:W-:Y:S01]  /*d850*/  BAR.SYNC.DEFER_BLOCKING 0xf, 0x100 ;  /* 0x03c4000000007b1d */ /* 0x000fe20000010000 */
[----:B------:R-:W-:Y:S01]  /*d860*/  F2FP.BF16.F32.PACK_AB R157, R10, R157 ;  /* 0x0000009d0a9d723e */ /* 0x000fe200000010ff */
        /* <DEDUP_REMOVED lines=11> */
[----:B------:R-:W-:Y:S01]  /*d920*/  FMUL.FTZ R94, R94, R9 ;  /* 0x000000095e5e7220 */ /* 0x000fe20000410000 */
[----:B------:R-:W2:Y:S01]  /*d930*/  MUFU.EX2 R161, R161 ;  /* 0x000000a100a17308 */ /* 0x000ea20000000800 */
[C---:B-1----:R-:W-:Y:S01]  /*d940*/  FADD.FTZ R4, R178.reuse, R4 ;  /* 0x00000004b2047221 */ /* 0x042fe20000010000 */
[----:B------:R-:W-:Y:S01]  /*d950*/  F2FP.BF16.F32.PACK_AB R159, R178, R159 ;  /* 0x0000009fb29f723e */ /* 0x000fe200000010ff */
[-C--:B------:R-:W-:Y:S01]  /*d960*/  FMUL.FTZ R95, R95, R9.reuse ;  /* 0x000000095f5f7220 */ /* 0x080fe20000410000 */
[-C--:B------:R-:W-:Y:S01]  /*d970*/  FMUL.FTZ R98, R98, R9.reuse ;  /* 0x0000000962627220 */ /* 0x080fe20000410000 */
[-C--:B------:R-:W-:Y:S01]  /*d980*/  FMUL.FTZ R99, R99, R9.reuse ;  /* 0x0000000963637220 */ /* 0x080fe20000410000 */
[-C--:B------:R-:W-:Y:S01]  /*d990*/  FMUL.FTZ R102, R102, R9.reuse ;  /* 0x0000000966667220 */ /* 0x080fe20000410000 */
[-C--:B------:R-:W-:Y:S01]  /*d9a0*/  FMUL.FTZ R103, R103, R9.reuse ;  /* 0x0000000967677220 */ /* 0x080fe20000410000 */
[----:B------:R-:W1:Y:S01]  /*d9b0*/  MUFU.EX2 R163, R163 ;  /* 0x000000a300a37308 */ /* 0x000e620000000800 */
[----:B0-----:R-:W-:Y:S01]  /*d9c0*/  FADD.FTZ R4, R179, R4 ;  /* 0x00000004b3047221 */ /* 0x001fe20000010000 */
[----:B------:R0:W-:Y:S01]  /*d9d0*/  STSM.16.M88.4 [R19+0x26800], R152 ;  /* 0x0268009813007844 */ /* 0x0001e20000000200 */
[-C--:B------:R-:W-:Y:S01]  /*d9e0*/  FMUL.FTZ R106, R106, R9.reuse ;  /* 0x000000096a6a7220 */ /* 0x080fe20000410000 */
[-C--:B------:R-:W-:Y:S01]  /*d9f0*/  FMUL.FTZ R107, R107, R9.reuse ;  /* 0x000000096b6b7220 */ /* 0x080fe20000410000 */
[-C--:B------:R-:W-:Y:S01]  /*da00*/  FMUL.FTZ R110, R110, R9.reuse ;  /* 0x000000096e6e7220 */ /* 0x080fe20000410000 */
[----:B------:R0:W-:Y:S01]  /*da10*/  STSM.16.M88.4 [R184], R156 ;  /* 0x0000009cb8007844 */ /* 0x0001e20000000200 */
[----:B------:R-:W-:Y:S01]  /*da20*/  FMUL.FTZ R111, R111, R9 ;  /* 0x000000096f6f7220 */ /* 0x000fe20000410000 */
[----:B------:R-:W3:Y:S01]  /*da30*/  MUFU.EX2 R180, R180 ;  /* 0x000000b400b47308 */ /* 0x000ee20000000800 */
        /* <DEDUP_REMOVED lines=24> */
[----:B--2---:R-:W-:Y:S01]  /*dbc0*/  FADD.FTZ R4, R165, R4 ;  /* 0x00000004a5047221 */ /* 0x004fe20000010000 */
[-C--:B------:R-:W-:Y:S01]  /*dbd0*/  FMUL.FTZ R143, R143, R9.reuse ;  /* 0x000000098f8f7220 */ /* 0x080fe20000410000 */
[-C--:B------:R-:W-:Y:S01]  /*dbe0*/  FMUL.FTZ R146, R146, R9.reuse ;  /* 0x0000000992927220 */ /* 0x080fe20000410000 */
[-C--:B------:R-:W-:Y:S01]  /*dbf0*/  FMUL.FTZ R147, R147, R9.reuse ;  /* 0x0000000993937220 */ /* 0x080fe20000410000 */
[-C--:B------:R-:W-:Y:S01]  /*dc00*/  FMUL.FTZ R150, R150, R9.reuse ;  /* 0x0000000996967220 */ /* 0x080fe20000410000 */
[----:B------:R-:W-:-:S02]  /*dc10*/  FMUL.FTZ R151, R151, R9 ;  /* 0x0000000997977220 */ /* 0x000fc40000410000 */
[----:B------:R-:W2:Y:S01]  /*dc20*/  MUFU.EX2 R167, R173 ;  /* 0x000000ad00a77308 */ /* 0x000ea20000000800 */
[C---:B-1----:R-:W-:Y:S01]  /*dc30*/  FADD.FTZ R4, R169.reuse, R4 ;  /* 0x00000004a9047221 */ /* 0x042fe20000010000 */
[----:B------:R-:W-:-:S06]  /*dc40*/  F2FP.BF16.F32.PACK_AB R165, R169, R165 ;  /* 0x000000a5a9a5723e */ /* 0x000fcc00000010ff */
[----:B------:R-:W1:Y:S01]  /*dc50*/  MUFU.EX2 R172, R172 ;  /* 0x000000ac00ac7308 */ /* 0x000e620000000800 */
[----:B---3--:R-:W-:Y:S01]  /*dc60*/  FADD.FTZ R3, R166, R3 ;  /* 0x00000003a6037221 */ /* 0x008fe20000010000 */
[----:B------:R-:W-:-:S03]  /*dc70*/  F2FP.BF16.F32.PACK_AB R166, R177, R166 ;  /* 0x000000a6b1a6723e */ /* 0x000fc600000010ff */
[----:B------:R-:W-:Y:S01]  /*dc80*/  FADD.FTZ R3, R177, R3 ;  /* 0x00000003b1037221 */ /* 0x000fe20000010000 */
[----:B--2---:R-:W-:Y:S01]  /*dc90*/  FADD.FTZ R11, R167, R4 ;  /* 0x00000004a70b7221 */ /* 0x004fe20000010000 */
[----:B-1----:R-:W-:-:S03]  /*dca0*/  F2FP.BF16.F32.PACK_AB R167, R172, R167 ;  /* 0x000000a7aca7723e */ /* 0x002fc600000010ff */
[----:B------:R-:W-:Y:S02]  /*dcb0*/  FADD.FTZ R4, R172, R11 ;  /* 0x0000000bac047221 */ /* 0x000fe40000010000 */
[----:B------:R0:W-:Y:S01]  /*dcc0*/  STSM.16.M88.4 [R23], R164 ;  /* 0x000000a417007844 */ /* 0x0001e20000000200 */
[----:B------:R-:W-:Y:S05]  /*dcd0*/  @!P0 BRA `(.L_x_5407) ;  /* 0x0000000000048947 */ /* 0x000fea0003800000 */
[----:B------:R-:W-:Y:S01]  /*dce0*/  BPT.TRAP 0x1 ;  /* 0x000000040000795c */ /* 0x000fe20000300000 */
.L_x_5407:
[----:B------:R1:W2:Y:S01]  /*dcf0*/  SYNCS.PHASECHK.TRANS64.TRYWAIT P2, [UR27+0x28c50], R7 ;  /* 0x028c5007ff0075a7 */ /* 0x0002a2000804015b */
[----:B------:R-:W-:Y:S05]  /*dd00*/  @!P0 BRA `(.L_x_5408) ;  /* 0x0000000000048947 */ /* 0x000fea0003800000 */
[----:B------:R-:W-:Y:S01]  /*dd10*/  BPT.TRAP 0x1 ;  /* 0x000000040000795c */ /* 0x000fe20000300000 */
.L_x_5408:
[----:B--2---:R-:W-:Y:S05]  /*dd20*/  @P2 BRA `(.L_x_5409) ;  /* 0x0000000000082947 */ /* 0x004fea0003800000 */
[----:B------:R-:W2:Y:S02]  /*dd30*/  SYNCS.PHASECHK.TRANS64.TRYWAIT P2, [UR27+0x28c50], R7 ;  /* 0x028c5007ff0075a7 */ /* 0x000ea4000804015b */
[----:B--2---:R-:W-:Y:S05]  /*dd40*/  @!P2 BRA `(.L_x_5410) ;  /* 0x000000d80040a947 */ /* 0x004fea0003800000 */
.L_x_5409:
[----:B------:R-:W-:Y:S01]  /*dd50*/  ULEA UR11, UR37, UR50, 0xc ;  /* 0x00000032250b7291 */ /* 0x000fe2000f8e603f */
[----:B------:R-:W-:Y:S01]  /*dd60*/  WARPGROUP.ARRIVE ;  /* 0x00000000000079c5 */ /* 0x000fe20000000000 */
[----:B------:R-:W-:Y:S01]  /*dd70*/  UMOV UR7, 0x40000040 ;  /* 0x4000004000077882 */ /* 0x000fe20000000000 */
[----:B------:R-:W-:Y:S01]  /*dd80*/  UISETP.GT.AND UP1, UPT, UR21, UR48, UPT ;  /* 0x000000301500728c */ /* 0x000fe2000bf24270 */
[----:B--2---:R-:W-:Y:S01]  /*dd90*/  @!P1 VIADD R20, R20, 0x28c60 ;  /* 0x00028c6014149836 */ /* 0x004fe20000000000 */
        /* <DEDUP_REMOVED lines=37> */
.L_x_5394:
[----:B------:R-:W0:Y:S01]  /*dff0*/  SHFL.BFLY PT, R0, R3, 0x2, 0x1f ;  /* 0x0c401f0003007f89 */ /* 0x000e2200000e0000 */
[----:B------:R-:W-:Y:S08]  /*e000*/  BAR.ARV 0x8, 0x100 ;  /* 0x0204000000007b1d */ /* 0x000ff00000002000 */
[----:B------:R-:W-:Y:S01]  /*e010*/  BAR.SYNC.DEFER_BLOCKING 0xf, 0x100 ;  /* 0x03c4000000007b1d */ /* 0x000fe20000010000 */
[----:B------:R-:W-:Y:S01]  /*e020*/  ISETP.NE.AND P0, PT, R17, RZ, PT ;  /* 0x000000ff1100720c */ /* 0x000fe20003f05270 */
[----:B------:R-:W-:Y:S01]  /*e030*/  IMAD.U32 R13, RZ, RZ, UR37 ;  /* 0x00000025ff0d7e24 */ /* 0x000fe2000f8e00ff */
[----:B------:R-:W-:Y:S01]  /*e040*/  UIADD3 UR37, UR37, 0x1, URZ ;  /* 0x0000000125257890 */ /* 0x000fe2000fffe03f */
[----:B------:R-:W-:Y:S01]  /*e050*/  IMAD.MOV.U32 R12, RZ, RZ, -0x800000 ;  /* 0xff800000ff0c7424 */ /* 0x000fe200078e00ff */
[----:B------:R-:W-:-:S02]  /*e060*/  UIADD3 UR39, UR39, 0x1, URZ ;  /* 0x0000000127277890 */ /* 0x000fc4000fffe03f */
[----:B------:R-:W-:Y:S01]  /*e070*/  UISETP.NE.AND UP0, UPT, UR37, 0x2, UPT ;  /* 0x000000022500788c */ /* 0x000fe2000bf05270 */
[----:B------:R-:W4:Y:S03]  /*e080*/  SHFL.BFLY PT, R9, R4, 0x2, 0x1f ;  /* 0x0c401f0004097f89 */ /* 0x000f2600000e0000 */
[----:B------:R-:W-:Y:S01]  /*e090*/  USEL UR4, URZ, 0x1, UP0 ;  /* 0x000000013f047887 */ /* 0x000fe20008000000 */
[----:B01----:R-:W-:Y:S01]  /*e0a0*/  FADD.FTZ R7, R0, R3 ;  /* 0x0000000300077221 */ /* 0x003fe20000010000 */
[----:B------:R-:W-:Y:S01]  /*e0b0*/  IMAD.MOV.U32 R3, RZ, RZ, RZ ;  /* 0x000000ffff037224 */ /* 0x000fe200078e00ff */
[----:B------:R-:W-:Y:S02]  /*e0c0*/  USEL UR37, UR37, URZ, UP0 ;  /* 0x0000003f25257287 */ /* 0x000fe40008000000 */
[----:B------:R-:W-:Y:S01]  /*e0d0*/  ULOP3.LUT UR38, UR38, UR4, URZ, 0x3c, !UPT ;  /* 0x0000000426267292 */ /* 0x000fe2000f8e3c3f */
[----:B------:R-:W0:Y:S01]  /*e0e0*/  SHFL.BFLY PT, R0, R7, 0x1, 0x1f ;  /* 0x0c201f0007007f89 */ /* 0x000e2200000e0000 */
[----:B----4-:R-:W-:Y:S01]  /*e0f0*/  FADD.FTZ R9, R9, R4 ;  /* 0x0000000409097221 */ /* 0x010fe20000010000 */
[----:B------:R-:W-:-:S04]  /*e100*/  @!P0 IMAD R4, R13, 0x40, R16 ;  /* 0x000000400d048824 */ /* 0x000fc800078e0210 */
[----:B------:R-:W1:Y:S01]  /*e110*/  SHFL.BFLY PT, R8, R9, 0x1, 0x1f ;  /* 0x0c201f0009087f89 */ /* 0x000e6200000e0000 */
[----:B0-----:R-:W-:Y:S01]  /*e120*/  FADD.FTZ R10, R7, R0 ;  /* 0x00000000070a7221 */ /* 0x001fe20000010000 */
[----:B------:R-:W-:-:S04]  /*e130*/  IMAD.MOV.U32 R0, RZ, RZ, RZ ;  /* 0x000000ffff007224 */ /* 0x000fc800078e00ff */
[----:B------:R-:W-:-:S13]  /*e140*/  FSETP.NE.FTZ.AND P1, PT, R10, RZ, PT ;  /* 0x000000ff0a00720b */ /* 0x000fda0003f35000 */
[----:B------:R-:W0:Y:S01]  /*e150*/  @P1 MUFU.RCP R3, R10 ;  /* 0x0000000a00031308 */ /* 0x000e220000001000 */
[----:B-1----:R-:W-:Y:S01]  /*e160*/  FADD.FTZ R11, R9, R8 ;  /* 0x00000008090b7221 */ /* 0x002fe20000010000 */
[----:B------:R-:W-:Y:S01]  /*e170*/  @!P0 LEA R8, R4, UR46, 0x2 ;  /* 0x0000002e04088c11 */ /* 0x000fe2000f8e10ff */
[----:B------:R-:W-:-:S03]  /*e180*/  IMAD.U32 R9, RZ, RZ, UR10 ;  /* 0x0000000aff097e24 */ /* 0x000fc6000f8e00ff */
[----:B------:R-:W-:Y:S02]  /*e190*/  FSETP.NE.FTZ.AND P2, PT, R11, RZ, PT ;  /* 0x000000ff0b00720b */ /* 0x000fe40003f55000 */
[----:B------:R-:W1:Y:S01]  /*e1a0*/  @P1 MUFU.LG2 R7, R10 ;  /* 0x0000000a00071308 */ /* 0x000e620000000c00 */
[----:B------:R-:W-:Y:S01]  /*e1b0*/  @P1 FMUL.FTZ R9, R9, 0.69314718246459960938 ;  /* 0x3f31721809091820 */ /* 0x000fe20000410000 */
[----:B0-----:R-:W-:Y:S01]  /*e1c0*/  @!P0 STS [R8+0x28800], R3 ;  /* 0x0288000308008388 */ /* 0x001fe20000000800 */
[-C--:B------:R-:W-:Y:S01]  /*e1d0*/  FMUL.FTZ R24, R24, R3.reuse ;  /* 0x0000000318187220 */ /* 0x080fe20000410000 */
[----:B------:R-:W-:-:S07]  /*e1e0*/  FMUL.FTZ R25, R25, R3 ;  /* 0x0000000319197220 */ /* 0x000fce0000410000 */
[----:B------:R-:W0:Y:S01]  /*e1f0*/  @P2 MUFU.RCP R0, R11 ;  /* 0x0000000b00002308 */ /* 0x000e220000001000 */
[-C--:B------:R-:W-:Y:S01]  /*e200*/  FMUL.FTZ R28, R28, R3.reuse ;  /* 0x000000031c1c7220 */ /* 0x080fe20000410000 */
[-C--:B------:R-:W-:Y:S01]  /*e210*/  FMUL.FTZ R29, R29, R3.reuse ;  /* 0x000000031d1d7220 */ /* 0x080fe20000410000 */
[-C--:B------:R-:W-:Y:S01]  /*e220*/  FMUL.FTZ R32, R32, R3.reuse ;  /* 0x0000000320207220 */ /* 0x080fe20000410000 */
[-C--:B------:R-:W-:Y:S01]  /*e230*/  FMUL.FTZ R33, R33, R3.reuse ;  /* 0x0000000321217220 */ /* 0x080fe20000410000 */
[----:B-1----:R-:W-:Y:S01]  /*e240*/  @P1 FMUL.FTZ R7, R7, 0.69314718246459960938 ;  /* 0x3f31721807071820 */ /* 0x002fe20000410000 */
[-C--:B------:R-:W-:Y:S01]  /*e250*/  FMUL.FTZ R36, R36, R3.reuse ;  /* 0x0000000324247220 */ /* 0x080fe20000410000 */
[-C--:B------:R-:W-:Y:S01]  /*e260*/  FMUL.FTZ R37, R37, R3.reuse ;  /* 0x0000000325257220 */ /* 0x080fe20000410000 */
        /* <DEDUP_REMOVED lines=130> */
.L_x_5326:
[----:B------:R-:W0:Y:S08]  /*ea90*/  S2UR UR4, SR_CgaCtaId ;  /* 0x00000000000479c3 */ /* 0x000e300000008800 */
[----:B------:R-:W-:Y:S01]  /*eaa0*/  BAR.SYNC.DEFER_BLOCKING 0x5, 0x180 ;  /* 0x0146000000007b1d */ /* 0x000fe20000010000 */
[----:B------:R-:W-:-:S05]  /*eab0*/  USHF.R.U32.HI UR9, URZ, 0x10, UR45 ;  /* 0x000000103f097899 */ /* 0x000fca000801162d */
        /* <DEDUP_REMOVED lines=9> */
[----:B------:R-:W3:Y:S01]  /*eb50*/  LDL R0, [R1+0x44] ;  /* 0x0000440001007983 */ /* 0x000ee20000100800 */
[----:B------:R-:W0:Y:S01]  /*eb60*/  S2UR UR4, SR_SWINHI ;  /* 0x00000000000479c3 */ /* 0x000e220000002f00 */
[----:B------:R-:W-:Y:S01]  /*eb70*/  F2FP.BF16.F32.PACK_AB R4, R25, R24 ;  /* 0x000000181904723e */ /* 0x000fe200000010ff */
[----:B------:R-:W-:Y:S01]  /*eb80*/  ULDC.64 UR14, c[0x0][0xc00] ;  /* 0x00030000000e7ab9 */ /* 0x000fe20000000a00 */
[----:B------:R-:W-:Y:S01]  /*eb90*/  F2FP.BF16.F32.PACK_AB R5, R27, R26 ;  /* 0x0000001a1b05723e */ /* 0x000fe200000010ff */
[----:B------:R-:W-:Y:S01]  /*eba0*/  ULDC.64 UR12, c[0x0][0xc00] ;  /* 0x00030000000c7ab9 */ /* 0x000fe20000000a00 */
[----:B------:R-:W-:Y:S01]  /*ebb0*/  F2FP.BF16.F32.PACK_AB R8, R33, R32 ;  /* 0x000000202108723e */ /* 0x000fe200000010ff */
[----:B------:R-:W-:Y:S01]  /*ebc0*/  UIMAD.WIDE UR12, UR43, 0x4, UR12 ;  /* 0x000000042b0c78a5 */ /* 0x000fe2000f8e020c */
[----:B------:R-:W-:Y:S02]  /*ebd0*/  F2FP.BF16.F32.PACK_AB R10, R37, R36 ;  /* 0x00000024250a723e */ /* 0x000fe400000010ff */
[----:B------:R-:W-:Y:S01]  /*ebe0*/  F2FP.BF16.F32.PACK_AB R11, R39, R38 ;  /* 0x00000026270b723e */ /* 0x000fe200000010ff */
[----:B------:R-:W-:Y:S01]  /*ebf0*/  UMOV UR10, UR46 ;  /* 0x0000002e000a7c82 */ /* 0x000fe20008000000 */
[----:B0-----:R-:W-:Y:S01]  /*ec00*/  UMOV UR11, UR4 ;  /* 0x00000004000b7c82 */ /* 0x001fe20008000000 */
[----:B------:R-:W-:Y:S01]  /*ec10*/  ULDC UR4, c[0x0][0xad4] ;  /* 0x0002b50000047ab9 */ /* 0x000fe20000000800 */
[----:B------:R-:W-:-:S02]  /*ec20*/  IMAD.U32 R14, RZ, RZ, UR10 ;  /* 0x0000000aff0e7e24 */ /* 0x000fc4000f8e00ff */
[----:B------:R-:W-:Y:S01]  /*ec30*/  IMAD.U32 R15, RZ, RZ, UR11 ;  /* 0x0000000bff0f7e24 */ /* 0x000fe2000f8e00ff */
[----:B------:R-:W-:Y:S02]  /*ec40*/  ULDC.64 UR10, c[0x0][0xc08] ;  /* 0x00030200000a7ab9 */ /* 0x000fe40000000a00 */
[----:B------:R-:W-:-:S04]  /*ec50*/  UISETP.NE.U32.AND UP0, UPT, UR10, URZ, UPT ;  /* 0x0000003f0a00728c */ /* 0x000fc8000bf05070 */
[----:B------:R-:W-:-:S11]  /*ec60*/  UISETP.NE.AND.EX UP0, UPT, UR11, URZ, UPT, UP0 ;  /* 0x0000003f0b00728c */ /* 0x000fd6000bf05300 */
[----:B------:R-:W-:Y:S02]  /*ec70*/  @UP0 ULDC.64 UR10, c[0x0][0xc08] ;  /* 0x00030200000a0ab9 */ /* 0x000fe40000000a00 */
[----:B------:R-:W-:Y:S01]  /*ec80*/  @UP0 UIMAD.WIDE UR10, UR43, 0x4, UR10 ;  /* 0x000000042b0a08a5 */ /* 0x000fe2000f8e020a */
[----:B------:R-:W-:Y:S01]  /*ec90*/  BAR.SYNC.DEFER_BLOCKING 0x1, 0x100 ;  /* 0x0044000000007b1d */ /* 0x000fe20000010000 */
[----:B---3--:R-:W-:-:S03]  /*eca0*/  IMAD.WIDE R20, R0, 0x2, R14 ;  /* 0x0000000200147825 */ /* 0x008fc600078e020e */
        /* <DEDUP_REMOVED lines=11> */
[--C-:B0-----:R-:W-:Y:S01]  /*ed60*/  IMAD.X R5, RZ, RZ, R21.reuse, P0 ;  /* 0x000000ffff057224 */ /* 0x101fe200000e0615 */
[----:B------:R-:W-:Y:S02]  /*ed70*/  LOP3.LUT R4, R0, R9, RZ, 0x3c, !PT ;  /* 0x0000000900047212 */ /* 0x000fe400078e3cff */
[----:B------:R-:W-:Y:S02]  /*ed80*/  IADD3 R153, P0, R20, 0x40, RZ ;  /* 0x0000004014997810 */ /* 0x000fe40007f1e0ff */
[----:B------:R-:W-:Y:S02]  /*ed90*/  MOV R0, R4 ;  /* 0x0000000400007202 */ /* 0x000fe40000000f00 */
[----:B------:R-:W-:Y:S01]  /*eda0*/  LOP3.LUT R4, R153, 0x380, RZ, 0xc0, !PT ;  /* 0x0000038099047812 */ /* 0x000fe200078ec0ff */
[----:B------:R-:W-:Y:S01]  /*edb0*/  IMAD.X R7, RZ, RZ, R21, P0 ;  /* 0x000000ffff077224 */ /* 0x000fe200000e0615 */
[----:B------:R-:W-:-:S02]  /*edc0*/  F2FP.BF16.F32.PACK_AB R9, R35, R34 ;  /* 0x000000222309723e */ /* 0x000fc400000010ff */
[----:B------:R-:W-:Y:S02]  /*edd0*/  SHF.R.U64 R4, R4, 0x3, RZ ;  /* 0x0000000304047819 */ /* 0x000fe400000012ff */
[----:B------:R-:W-:Y:S01]  /*ede0*/  F2FP.BF16.F32.PACK_AB R5, R43, R42 ;  /* 0x0000002a2b05723e */ /* 0x000fe200000010ff */
[----:B------:R0:W-:Y:S01]  /*edf0*/  STSM.16.M88.4 [R0], R8 ;  /* 0x0000000800007844 */ /* 0x0001e20000000200 */
[----:B------:R-:W-:Y:S02]  /*ee00*/  LOP3.LUT R6, R4, R153, RZ, 0x3c, !PT ;  /* 0x0000009904067212 */ /* 0x000fe400078e3cff */
[----:B------:R-:W-:Y:S02]  /*ee10*/  IADD3 R153, P0, R20, 0x60, RZ ;  /* 0x0000006014997810 */ /* 0x000fe40007f1e0ff */
[----:B------:R-:W-:Y:S02]  /*ee20*/  MOV R13, R6 ;  /* 0x00000006000d7202 */ /* 0x000fe40000000f00 */
[----:B------:R-:W-:-:S02]  /*ee30*/  F2FP.BF16.F32.PACK_AB R4, R41, R40 ;  /* 0x000000282904723e */ /* 0x000fc400000010ff */
[----:B------:R-:W-:Y:S02]  /*ee40*/  F2FP.BF16.F32.PACK_AB R6, R45, R44 ;  /* 0x0000002c2d06723e */ /* 0x000fe400000010ff */
[----:B------:R-:W-:Y:S02]  /*ee50*/  F2FP.BF16.F32.PACK_AB R7, R47, R46 ;  /* 0x0000002e2f07723e */ /* 0x000fe400000010ff */
[----:B0-----:R-:W-:-:S03]  /*ee60*/  LOP3.LUT R0, R153, 0x380, RZ, 0xc0, !PT ;  /* 0x0000038099007812 */ /* 0x001fc600078ec0ff */
[----:B------:R0:W-:Y:S01]  /*ee70*/  STSM.16.M88.4 [R13], R4 ;  /* 0x000000040d007844 */ /* 0x0001e20000000200 */
[----:B------:R-:W-:Y:S02]  /*ee80*/  F2FP.BF16.F32.PACK_AB R8, R49, R48 ;  /* 0x000000303108723e */ /* 0x000fe400000010ff */
[----:B------:R-:W-:Y:S02]  /*ee90*/  SHF.R.U64 R0, R0, 0x3, RZ ;  /* 0x0000000300007819 */ /* 0x000fe400000012ff */
[----:B------:R-:W-:Y:S02]  /*eea0*/  F2FP.BF16.F32.PACK_AB R9, R51, R50 ;  /* 0x000000323309723e */ /* 0x000fe400000010ff */
[----:B------:R-:W-:Y:S02]  /*eeb0*/  F2FP.BF16.F32.PACK_AB R10, R53, R52 ;  /* 0x00000034350a723e */ /* 0x000fe400000010ff */
[----:B------:R-:W-:Y:S01]  /*eec0*/  F2FP.BF16.F32.PACK_AB R11, R55, R54 ;  /* 0x00000036370b723e */ /* 0x000fe200000010ff */
[----:B0-----:R-:W-:Y:S01]  /*eed0*/  IMAD.X R5, RZ, RZ, R21, P0 ;  /* 0x000000ffff057224 */ /* 0x001fe200000e0615 */
[----:B------:R-:W-:-:S02]  /*eee0*/  LOP3.LUT R4, R0, R153, RZ, 0x3c, !PT ;  /* 0x0000009900047212 */ /* 0x000fc400078e3cff */
[----:B------:R-:W-:Y:S02]  /*eef0*/  IADD3 R153, P0, R20, 0x2000, RZ ;  /* 0x0000200014997810 */ /* 0x000fe40007f1e0ff */
[----:B------:R-:W-:Y:S02]  /*ef00*/  MOV R0, R4 ;  /* 0x0000000400007202 */ /* 0x000fe40000000f00 */
[----:B------:R-:W-:Y:S01]  /*ef10*/  LOP3.LUT R4, R153, 0x380, RZ, 0xc0, !PT ;  /* 0x0000038099047812 */ /* 0x000fe200078ec0ff */
[----:B------:R-:W-:Y:S01]  /*ef20*/  IMAD.X R7, RZ, RZ, R21, P0 ;  /* 0x000000ffff077224 */ /* 0x000fe200000e0615 */
[----:B------:R-:W-:Y:S01]  /*ef30*/  F2FP.BF16.F32.PACK_AB R5, R59, R58 ;  /* 0x0000003a3b05723e */ /* 0x000fe200000010ff */
[----:B------:R0:W-:Y:S01]  /*ef40*/  STSM.16.M88.4 [R0], R8 ;  /* 0x0000000800007844 */ /* 0x0001e20000000200 */
[----:B------:R-:W-:-:S04]  /*ef50*/  SHF.R.U64 R4, R4, 0x3, RZ ;  /* 0x0000000304047819 */ /* 0x000fc800000012ff */
[----:B------:R-:W-:Y:S02]  /*ef60*/  LOP3.LUT R6, R4, R153, RZ, 0x3c, !PT ;  /* 0x0000009904067212 */ /* 0x000fe400078e3cff */
[----:B------:R-:W-:Y:S02]  /*ef70*/  IADD3 R153, P0, R20, 0x2020, RZ ;  /* 0x0000202014997810 */ /* 0x000fe40007f1e0ff */
[----:B------:R-:W-:Y:S02]  /*ef80*/  MOV R13, R6 ;  /* 0x00000006000d7202 */ /* 0x000fe40000000f00 */
[----:B------:R-:W-:Y:S02]  /*ef90*/  F2FP.BF16.F32.PACK_AB R4, R57, R56 ;  /* 0x000000383904723e */ /* 0x000fe400000010ff */
[----:B------:R-:W-:Y:S02]  /*efa0*/  F2FP.BF16.F32.PACK_AB R6, R61, R60 ;  /* 0x0000003c3d06723e */ /* 0x000fe400000010ff */
[----:B------:R-:W-:-:S02]  /*efb0*/  F2FP.BF16.F32.PACK_AB R7, R63, R62 ;  /* 0x0000003e3f07723e */ /* 0x000fc400000010ff */
[----:B0-----:R-:W-:Y:S02]  /*efc0*/  LOP3.LUT R0, R153, 0x380, RZ, 0xc0, !PT ;  /* 0x0000038099007812 */ /* 0x001fe400078ec0ff */
[----:B------:R-:W-:Y:S01]  /*efd0*/  F2FP.BF16.F32.PACK_AB R8, R65, R64 ;  /* 0x000000404108723e */ /* 0x000fe200000010ff */
[----:B------:R0:W-:Y:S01]  /*efe0*/  STSM.16.M88.4 [R13], R4 ;  /* 0x000000040d007844 */ /* 0x0001e20000000200 */
        /* <DEDUP_REMOVED lines=94> */
[C---:B------:R-:W-:Y:S02]  /*f5d0*/  IADD3 R153, P1, R20.reuse, 0x6040, RZ ;  /* 0x0000604014997810 */ /* 0x040fe40007f3e0ff */
[----:B------:R-:W-:Y:S02]  /*f5e0*/  IADD3 R7, P0, R20, 0x6060, RZ ;  /* 0x0000606014077810 */ /* 0x000fe40007f1e0ff */
[----:B------:R-:W-:Y:S01]  /*f5f0*/  MOV R0, R4 ;  /* 0x0000000400007202 */ /* 0x000fe20000000f00 */
[--C-:B------:R-:W-:Y:S01]  /*f600*/  IMAD.X R5, RZ, RZ, R21.reuse, P1 ;  /* 0x000000ffff057224 */ /* 0x100fe200008e0615 */
[----:B------:R-:W-:Y:S01]  /*f610*/  LOP3.LUT R4, R153, 0x380, RZ, 0xc0, !PT ;  /* 0x0000038099047812 */ /* 0x000fe200078ec0ff */
[----:B------:R-:W-:Y:S01]  /*f620*/  IMAD.X R21, RZ, RZ, R21, P0 ;  /* 0x000000ffff157224 */ /* 0x000fe200000e0615 */
[----:B------:R-:W-:Y:S01]  /*f630*/  LOP3.LUT R6, R7, 0x380, RZ, 0xc0, !PT ;  /* 0x0000038007067812 */ /* 0x000fe200078ec0ff */
[----:B------:R0:W-:Y:S01]  /*f640*/  STSM.16.M88.4 [R0], R8 ;  /* 0x0000000800007844 */ /* 0x0001e20000000200 */
[----:B------:R-:W-:-:S02]  /*f650*/  SHF.R.U64 R4, R4, 0x3, RZ ;  /* 0x0000000304047819 */ /* 0x000fc400000012ff */
[----:B------:R-:W-:Y:S02]  /*f660*/  SHF.R.U64 R6, R6, 0x3, RZ ;  /* 0x0000000306067819 */ /* 0x000fe400000012ff */
[----:B------:R-:W-:Y:S02]  /*f670*/  LOP3.LUT R4, R4, R153, RZ, 0x3c, !PT ;  /* 0x0000009904047212 */ /* 0x000fe400078e3cff */
[----:B------:R-:W-:Y:S02]  /*f680*/  LOP3.LUT R20, R6, R7, RZ, 0x3c, !PT ;  /* 0x0000000706147212 */ /* 0x000fe400078e3cff */
[----:B------:R-:W-:Y:S02]  /*f690*/  F2FP.BF16.F32.PACK_AB R6, R141, R140 ;  /* 0x0000008c8d06723e */ /* 0x000fe400000010ff */
[----:B------:R-:W-:Y:S02]  /*f6a0*/  F2FP.BF16.F32.PACK_AB R7, R143, R142 ;  /* 0x0000008e8f07723e */ /* 0x000fe400000010ff */
[----:B------:R-:W-:-:S02]  /*f6b0*/  MOV R20, R20 ;  /* 0x0000001400147202 */ /* 0x000fc40000000f00 */
[----:B------:R-:W-:Y:S02]  /*f6c0*/  PLOP3.LUT P1, PT, PT, PT, UP0, 0x80, 0x0 ;  /* 0x000000000000781c */ /* 0x000fe40003f2f008 */
[----:B0-----:R-:W-:Y:S02]  /*f6d0*/  MOV R0, R4 ;  /* 0x0000000400007202 */ /* 0x001fe40000000f00 */
[----:B------:R-:W-:Y:S02]  /*f6e0*/  F2FP.BF16.F32.PACK_AB R4, R137, R136 ;  /* 0x000000888904723e */ /* 0x000fe400000010ff */
[----:B------:R-:W-:Y:S02]  /*f6f0*/  F2FP.BF16.F32.PACK_AB R5, R139, R138 ;  /* 0x0000008a8b05723e */ /* 0x000fe400000010ff */
[----:B------:R-:W-:Y:S02]  /*f700*/  F2FP.BF16.F32.PACK_AB R8, R145, R144 ;  /* 0x000000909108723e */ /* 0x000fe400000010ff */
[----:B------:R-:W-:Y:S01]  /*f710*/  F2FP.BF16.F32.PACK_AB R9, R147, R146 ;  /* 0x000000929309723e */ /* 0x000fe200000010ff */
[----:B------:R0:W-:Y:S01]  /*f720*/  STSM.16.M88.4 [R0], R4 ;  /* 0x0000000400007844 */ /* 0x0001e20000000200 */
[----:B------:R-:W-:-:S02]  /*f730*/  F2FP.BF16.F32.PACK_AB R10, R149, R148 ;  /* 0x00000094950a723e */ /* 0x000fc400000010ff */
[----:B------:R-:W-:Y:S02]  /*f740*/  F2FP.BF16.F32.PACK_AB R11, R151, R150 ;  /* 0x00000096970b723e */ /* 0x000fe400000010ff */
[----:B------:R-:W-:-:S03]  /*f750*/  ISETP.NE.U32.AND P0, PT, RZ, UR14, PT ;  /* 0x0000000eff007c0c */ /* 0x000fc6000bf05070 */
[----:B------:R1:W-:Y:S01]  /*f760*/  STSM.16.M88.4 [R20], R8 ;  /* 0x0000000814007844 */ /* 0x0003e20000000200 */
[----:B------:R-:W-:Y:S01]  /*f770*/  BAR.SYNC.DEFER_BLOCKING 0x1, 0x100 ;  /* 0x0044000000007b1d */ /* 0x000fe20000010000 */
[----:B------:R-:W-:Y:S01]  /*f780*/  ISETP.NE.AND.EX P0, PT, RZ, UR15, PT, P0 ;  /* 0x0000000fff007c0c */ /* 0x000fe2000bf05300 */
[----:B0-----:R-:W-:Y:S02]  /*f790*/  IMAD.U32 R4, RZ, RZ, UR10 ;  /* 0x0000000aff047e24 */ /* 0x001fe4000f8e00ff */
[----:B------:R-:W-:-:S05]  /*f7a0*/  IMAD.U32 R5, RZ, RZ, UR11 ;  /* 0x0000000bff057e24 */ /* 0x000fca000f8e00ff */
[----:B------:R0:W3:Y:S02]  /*f7b0*/  @P1 LDG.E R6, desc[UR40][R4.64] ;  /* 0x0000002804061981 */ /* 0x0000e4000c1e1900 */
[----:B0-----:R-:W-:Y:S02]  /*f7c0*/  IMAD.U32 R4, RZ, RZ, UR12 ;  /* 0x0000000cff047e24 */ /* 0x001fe4000f8e00ff */
[----:B------:R-:W-:-:S05]  /*f7d0*/  IMAD.U32 R5, RZ, RZ, UR13 ;  /* 0x0000000dff057e24 */ /* 0x000fca000f8e00ff */
[----:B------:R1:W5:Y:S01]  /*f7e0*/  @P0 LDG.E R0, desc[UR40][R4.64] ;  /* 0x0000002804000981 */ /* 0x000362000c1e1900 */
[----:B------:R-:W-:Y:S01]  /*f7f0*/  UISETP.NE.AND UP0, UPT, UR9, URZ, UPT ;  /* 0x0000003f0900728c */ /* 0x000fe2000bf05270 */
[----:B------:R-:W-:Y:S01]  /*f800*/  ULDC UR8, c[0x0][0xa88] ;  /* 0x0002a20000087ab9 */ /* 0x000fe20000000800 */
[----:B------:R-:W-:Y:S02]  /*f810*/  ULOP3.LUT UR45, UR45, 0xff, URZ, 0xc0, !UPT ;  /* 0x000000ff2d2d7892 */ /* 0x000fe4000f8ec03f */
[----:B------:R-:W-:Y:S01]  /*f820*/  USEL UR10, UR9, UR4, UP0 ;  /* 0x00000004090a7287 */ /* 0x000fe20008000000 */
[----:B---3--:R-:W-:Y:S01]  /*f830*/  @P1 R2UR UR8, R6 ;  /* 0x00000000060812ca */ /* 0x008fe200000e0000 */
[----:B-1----:R-:W-:-:S14]  /*f840*/  @P1 BRA `(.L_x_5414) ;  /* 0x0000000000281947 */ /* 0x002fdc0003800000 */
[----:B------:R-:W-:Y:S05]  /*f850*/  @!P0 BRA `(.L_x_5414) ;  /* 0x0000000000248947 */ /* 0x000fea0003800000 */
[----:B------:R-:W-:Y:S02]  /*f860*/  IMAD.U32 R4, RZ, RZ, UR12 ;  /* 0x0000000cff047e24 */ /* 0x000fe4000f8e00ff */
[----:B------:R-:W-:Y:S02]  /*f870*/  IMAD.U32 R6, RZ, RZ, UR12 ;  /* 0x0000000cff067e24 */ /* 0x000fe4000f8e00ff */
[----:B------:R-:W-:Y:S02]  /*f880*/  IMAD.U32 R5, RZ, RZ, UR13 ;  /* 0x0000000dff057e24 */ /* 0x000fe4000f8e00ff */
[----:B------:R-:W-:-:S03]  /*f890*/  IMAD.U32 R7, RZ, RZ, UR13 ;  /* 0x0000000dff077e24 */ /* 0x000fc6000f8e00ff */
[----:B------:R-:W3:Y:S04]  /*f8a0*/  LDG.E R4, desc[UR40][R4.64] ;  /* 0x0000002804047981 */ /* 0x000ee8000c1e1900 */
[----:B------:R-:W4:Y:S01]  /*f8b0*/  LDG.E R6, desc[UR40][R6.64+0x4] ;  /* 0x0000042806067981 */ /* 0x000f22000c1e1900 */
[----:B---3--:R-:W-:Y:S02]  /*f8c0*/  R2UR UR4, R4 ;  /* 0x00000000040472ca */ /* 0x008fe400000e0000 */
[----:B----4-:R-:W-:-:S13]  /*f8d0*/  R2UR UR8, R6 ;  /* 0x00000000060872ca */ /* 0x010fda00000e0000 */
[----:B------:R-:W-:-:S12]  /*f8e0*/  UIADD3 UR8, -UR4, UR8, URZ ;  /* 0x0000000804087290 */ /* 0x000fd8000fffe13f */
.L_x_5414:
        /* <DEDUP_REMOVED lines=11> */
[----:B------:R-:W3:Y:S01]  /*f9a0*/  LDL R11, [R1+0x40] ;  /* 0x00004000010b7983 */ /* 0x000ee20000100800 */
[----:B------:R-:W0:Y:S01]  /*f9b0*/  LDC R0, c[0x0][0xbe8] ;  /* 0x0002fa00ff007b82 */ /* 0x000e220000000800 */
[----:B------:R-:W-:Y:S01]  /*f9c0*/  UISETP.GT.AND UP1, UPT, UR10, 0x1, UPT ;  /* 0x000000010a00788c */ /* 0x000fe2000bf24270 */
[----:B------:R-:W-:Y:S01]  /*f9d0*/  VIADD R9, R186, UR42 ;  /* 0x0000002aba097c36 */ /* 0x000fe20008000000 */
[----:B------:R-:W-:Y:S01]  /*f9e0*/  UMOV UR20, 0x9b8 ;  /* 0x000009b800147882 */ /* 0x000fe20000000000 */
[----:B------:R-:W-:Y:S01]  /*f9f0*/  UISETP.NE.U32.AND UP0, UPT, UR14, URZ, UPT ;  /* 0x0000003f0e00728c */ /* 0x000fe2000bf05070 */
[----:B------:R-:W-:Y:S01]  /*fa00*/  VIADD R20, R16, UR42 ;  /* 0x0000002a10147c36 */ /* 0x000fe20008000000 */
[----:B------:R-:W-:Y:S01]  /*fa10*/  USEL UR20, UR20, 0x978, UP1 ;  /* 0x0000097814147887 */ /* 0x000fe20008800000 */
[----:B------:R-:W-:Y:S01]  /*fa20*/  IMAD.MOV.U32 R5, RZ, RZ, R9 ;  /* 0x000000ffff057224 */ /* 0x000fe200078e0009 */
[----:B------:R-:W-:Y:S02]  /*fa30*/  UISETP.NE.AND.EX UP0, UPT, UR15, URZ, UPT, UP0 ;  /* 0x0000003f0f00728c */ /* 0x000fe4000bf05300 */
[----:B------:R-:W-:-:S02]  /*fa40*/  USEL UR16, UR45, URZ, UP1 ;  /* 0x0000003f2d107287 */ /* 0x000fc40008800000 */
[----:B------:R-:W-:Y:S02]  /*fa50*/  USEL UR18, UR43, URZ, !UP0 ;  /* 0x0000003f2b127287 */ /* 0x000fe4000c000000 */
[----:B------:R-:W-:-:S04]  /*fa60*/  USHF.R.S32.HI UR17, URZ, 0x1f, UR43 ;  /* 0x0000001f3f117899 */ /* 0x000fc8000801142b */
[----:B------:R-:W-:Y:S01]  /*fa70*/  ULDC.64 UR14, c[0x0][UR20+0x228] ;  /* 0x00008a00140e7abb */ /* 0x000fe20008000a00 */
[----:B------:R-:W-:Y:S01]  /*fa80*/  ULDC.64 UR10, c[0x0][UR20+0x220] ;  /* 0x00008800140a7abb */ /* 0x000fe20008000a00 */
[----:B------:R-:W-:Y:S02]  /*fa90*/  UIMAD.WIDE.U32 UR22, UR14, UR16, URZ ;  /* 0x000000100e1672a5 */ /* 0x000fe4000f8e003f */
[----:B------:R-:W-:Y:S01]  /*faa0*/  UIMAD UR21, UR15, UR16, URZ ;  /* 0x000000100f1572a4 */ /* 0x000fe2000f8e023f */
[----:B0-----:R-:W-:Y:S01]  /*fab0*/  ISETP.NE.AND P0, PT, R0, 0x1, PT ;  /* 0x000000010000780c */ /* 0x001fe20003f05270 */
[----:B------:R-:W-:Y:S01]  /*fac0*/  UIMAD.WIDE.U32 UR14, UR10, UR18, URZ ;  /* 0x000000120a0e72a5 */ /* 0x000fe2000f8e003f */
[----:B------:R-:W-:Y:S01]  /*fad0*/  ULDC.64 UR12, c[0x0][UR20+0x218] ;  /* 0x00008600140c7abb */ /* 0x000fe20008000a00 */
[----:B------:R-:W-:Y:S02]  /*fae0*/  USEL UR19, UR17, URZ, !UP0 ;  /* 0x0000003f11137287 */ /* 0x000fe4000c000000 */
[----:B------:R-:W-:-:S02]  /*faf0*/  UIMAD UR18, UR11, UR18, URZ ;  /* 0x000000120b1272a4 */ /* 0x000fc4000f8e023f */
[----:B------:R-:W-:Y:S02]  /*fb00*/  UIMAD.WIDE.U32 UR16, UR12, UR44, URZ ;  /* 0x0000002c0c1072a5 */ /* 0x000fe4000f8e003f */
[----:B------:R-:W-:Y:S02]  /*fb10*/  UIMAD UR12, UR13, UR44, URZ ;  /* 0x0000002c0d0c72a4 */ /* 0x000fe4000f8e023f */
[----:B------:R-:W-:Y:S02]  /*fb20*/  UIMAD UR18, UR10, UR19, UR18 ;  /* 0x000000130a1272a4 */ /* 0x000fe4000f8e0212 */
[----:B------:R-:W0:Y:S01]  /*fb30*/  @P0 LDC R4, c[0x0][0xbec] ;  /* 0x0002fb00ff040b82 */ /* 0x000e220000000800 */
[----:B------:R-:W-:Y:S02]  /*fb40*/  UIADD3 UR21, UR23, UR21, URZ ;  /* 0x0000001517157290 */ /* 0x000fe4000fffe03f */
[----:B------:R-:W-:Y:S02]  /*fb50*/  UIADD3 UR10, UR17, UR12, URZ ;  /* 0x0000000c110a7290 */ /* 0x000fe4000fffe03f */
[----:B------:R-:W-:-:S02]  /*fb60*/  UIADD3 UR16, UP0, UP2, UR14, UR16, UR4 ;  /* 0x000000100e107290 */ /* 0x000fc4000fa1e004 */
[----:B------:R-:W-:Y:S01]  /*fb70*/  UIADD3 UR12, UR15, UR18, URZ ;  /* 0x000000120f0c7290 */ /* 0x000fe2000fffe03f */
[----:B------:R-:W1:Y:S01]  /*fb80*/  @P0 LDC R7, c[0x0][0xbf0] ;  /* 0x0002fc00ff070b82 */ /* 0x000e620000000800 */
[----:B------:R-:W-:Y:S02]  /*fb90*/  IMAD.U32 R6, RZ, RZ, UR21 ;  /* 0x00000015ff067e24 */ /* 0x000fe4000f8e00ff */
[----:B------:R-:W-:-:S03]  /*fba0*/  UIADD3.X UR12, UR12, UR10, UR24, UP0, UP2 ;  /* 0x0000000a0c0c7290 */ /* 0x000fc600087e4418 */
[----:B------:R-:W-:Y:S01]  /*fbb0*/  ULDC.64 UR10, c[0x0][UR20+0x210] ;  /* 0x00008400140a7abb */ /* 0x000fe20008000a00 */
[----:B0-----:R-:W-:-:S05]  /*fbc0*/  @P0 IMAD.HI.U32 R4, R9, R4, RZ ;  /* 0x0000000409040227 */ /* 0x001fca00078e00ff */
[----:B-1----:R-:W-:Y:S01]  /*fbd0*/  @P0 SHF.R.U32.HI R5, RZ, R7, R4 ;  /* 0x00000007ff050219 */ /* 0x002fe20000011604 */
[----:B------:R-:W-:-:S04]  /*fbe0*/  IMAD.U32 R4, RZ, RZ, UR22 ;  /* 0x00000016ff047e24 */ /* 0x000fc8000f8e00ff */
[--C-:B------:R-:W-:Y:S01]  /*fbf0*/  IMAD.MOV R7, RZ, RZ, -R5.reuse ;  /* 0x000000ffff077224 */ /* 0x100fe200078e0a05 */
[----:B------:R-:W-:Y:S02]  /*fc00*/  IADD3 R4, P0, P2, R5, UR16, R4 ;  /* 0x0000001005047c10 */ /* 0x000fe4000fa1e004 */
[----:B------:R-:W-:Y:S01]  /*fc10*/  SHF.R.S32.HI R5, RZ, 0x1f, R5 ;  /* 0x0000001fff057819 */ /* 0x000fe20000011405 */
[----:B------:R-:W-:-:S03]  /*fc20*/  IMAD R7, R0, R7, R9 ;  /* 0x0000000700077224 */ /* 0x000fc600078e0209 */
        /* <DEDUP_REMOVED lines=9> */
[----:B------:R-:W-:Y:S02]  /*fcc0*/  IMAD.IADD R5, R5, 0x1, R9 ;  /* 0x0000000105057824 */ /* 0x000fe400078e0209 */
[----:B------:R-:W-:Y:S03]  /*fcd0*/  SHFL.IDX PT, R6, R8, 0x1, 0x1c1f ;  /* 0x003c1f0008067f89 */ /* 0x000fe600000e0000 */
[----:B------:R-:W-:Y:S02]  /*fce0*/  LEA.HI.X R10, R4, UR13, R5, 0x2, P0 ;  /* 0x0000000d040a7c11 */ /* 0x000fe400080f1405 */
[----:B------:R-:W-:Y:S04]  /*fcf0*/  SHFL.IDX PT, R4, R8, RZ, 0x1c1f ;  /* 0x001c1fff08047589 */ /* 0x000fe800000e0000 */
[----:B------:R-:W0:Y:S04]  /*fd00*/  SHFL.IDX PT, R5, R10, RZ, 0x1c1f ;  /* 0x001c1fff0a057589 */ /* 0x000e2800000e0000 */
[----:B------:R-:W1:Y:S01]  /*fd10*/  SHFL.IDX PT, R7, R10, 0x1, 0x1c1f ;  /* 0x003c1f000a077f89 */ /* 0x000e6200000e0000 */
[----:B---3--:R-:W-:-:S02]  /*fd20*/  IMAD.MOV R9, RZ, RZ, -R11 ;  /* 0x000000ffff097224 */ /* 0x008fc400078e0a0b */
[----:B------:R-:W-:Y:S02]  /*fd30*/  IMAD R11, R0, UR8, RZ ;  /* 0x00000008000b7c24 */ /* 0x000fe4000f8e02ff */
[----:B------:R-:W-:Y:S01]  /*fd40*/  VIADD R0, R20, 0x8 ;  /* 0x0000000814007836 */ /* 0x000fe20000000000 */
[----:B------:R-:W-:-:S04]  /*fd50*/  ISETP.NE.AND P0, PT, R2, R9, PT ;  /* 0x000000090200720c */ /* 0x000fc80003f05270 */
[-C--:B------:R-:W-:Y:S02]  /*fd60*/  ISETP.GE.OR P2, PT, R20, R11.reuse, P0 ;  /* 0x0000000b1400720c */ /* 0x080fe40000746670 */
[----:B------:R-:W-:-:S11]  /*fd70*/  ISETP.GE.OR P0, PT, R0, R11, P0 ;  /* 0x0000000b0000720c */ /* 0x000fd60000706670 */
[----:B0-----:R0:W-:Y:S04]  /*fd80*/  @!P2 ST.E desc[UR40][R4.64], R3 ;  /* 0x000000030400a985 */ /* 0x0011e8000c101928 */
[----:B-1----:R0:W-:Y:S02]  /*fd90*/  @!P0 ST.E desc[UR40][R6.64], R12 ;  /* 0x0000000c06008985 */ /* 0x0021e4000c101928 */
.L_x_5415:
[----:B------:R-:W-:Y:S05]  /*fda0*/  @P1 BRA `(.L_x_5416) ;  /* 0x0000001000481947 */ /* 0x000fea0003800000 */
[----:B0-----:R-:W-:Y:S01]  /*fdb0*/  IMAD R3, R220, 0x40, R185 ;  /* 0x00000040dc037824 */ /* 0x001fe200078e02b9 */
[----:B------:R-:W0:Y:S01]  /*fdc0*/  LDC R81, c[0x0][0xbe8] ;  /* 0x0002fa00ff517b82 */ /* 0x000e220000000800 */
[----:B------:R-:W-:Y:S01]  /*fdd0*/  ULDC UR16, c[0x0][0xac8] ;  /* 0x0002b20000107ab9 */ /* 0x000fe20000000800 */
[----:B------:R-:W-:Y:S01]  /*fde0*/  ULDC.64 UR14, c[0x0][0xaa0] ;  /* 0x0002a800000e7ab9 */ /* 0x000fe20000000a00 */
[----:B------:R-:W-:-:S03]  /*fdf0*/  IMAD.WIDE R14, R3, 0x2, R14 ;  /* 0x00000002030e7825 */ /* 0x000fc600078e020e */
[C---:B------:R-:W-:Y:S02]  /*fe00*/  IADD3 R41, P2, R14.reuse, 0x7000, RZ ;  /* 0x000070000e297810 */ /* 0x040fe40007f5e0ff */
[----:B------:R-:W-:Y:S02]  /*fe10*/  IADD3 R9, P3, R14, 0x1000, RZ ;  /* 0x000010000e097810 */ /* 0x000fe40007f7e0ff */
[----:B------:R-:W-:Y:S02]  /*fe20*/  LOP3.LUT R40, R41, 0x380, RZ, 0xc0, !PT ;  /* 0x0000038029287812 */ /* 0x000fe400078ec0ff */
[----:B------:R-:W-:Y:S02]  /*fe30*/  LOP3.LUT R8, R9, 0x380, RZ, 0xc0, !PT ;  /* 0x0000038009087812 */ /* 0x000fe400078ec0ff */
[----:B------:R-:W-:Y:S02]  /*fe40*/  SHF.R.U64 R40, R40, 0x3, RZ ;  /* 0x0000000328287819 */ /* 0x000fe400000012ff */
[----:B------:R-:W-:-:S02]  /*fe50*/  SHF.R.U64 R8, R8, 0x3, RZ ;  /* 0x0000000308087819 */ /* 0x000fc400000012ff */
[----:B------:R-:W-:Y:S02]  /*fe60*/  IADD3 R33, P0, R14, 0x5000, RZ ;  /* 0x000050000e217810 */ /* 0x000fe40007f1e0ff */
[----:B------:R-:W-:Y:S01]  /*fe70*/  LOP3.LUT R40, R40, R41, RZ, 0x3c, !PT ;  /* 0x0000002928287212 */ /* 0x000fe200078e3cff */
[--C-:B------:R-:W-:Y:S01]  /*fe80*/  IMAD.X R41, RZ, RZ, R15.reuse, P2 ;  /* 0x000000ffff297224 */ /* 0x100fe200010e060f */
[----:B------:R-:W-:Y:S01]  /*fe90*/  LOP3.LUT R8, R8, R9, RZ, 0x3c, !PT ;  /* 0x0000000908087212 */ /* 0x000fe200078e3cff */
[----:B------:R-:W-:Y:S01]  /*fea0*/  IMAD.X R9, RZ, RZ, R15, P3 ;  /* 0x000000ffff097224 */ /* 0x000fe200018e060f */
[C---:B------:R-:W-:Y:S02]  /*feb0*/  IADD3 R69, P2, R14.reuse, 0xe000, RZ ;  /* 0x0000e0000e457810 */ /* 0x040fe40007f5e0ff */
[----:B------:R-:W-:Y:S01]  /*fec0*/  LOP3.LUT R32, R33, 0x380, RZ, 0xc0, !PT ;  /* 0x0000038021207812 */ /* 0x000fe200078ec0ff */
[----:B------:R-:W-:Y:S01]  /*fed0*/  UIMAD UR12, UR24, UR14, URZ ;  /* 0x0000000e180c72a4 */ /* 0x000fe2000f8e023f */
[C---:B------:R-:W-:Y:S01]  /*fee0*/  IADD3 R45, P3, R14.reuse, 0x8000, RZ ;  /* 0x000080000e2d7810 */ /* 0x040fe20007f7e0ff */
[C---:B------:R-:W-:Y:S01]  /*fef0*/  VIADD R101, R185.reuse, 0x80 ;  /* 0x00000080b9657836 */ /* 0x040fe20000000000 */
[----:B------:R-:W-:Y:S01]  /*ff00*/  IADD3 R37, P1, R14, 0x6000, RZ ;  /* 0x000060000e257810 */ /* 0x000fe20007f3e0ff */
[----:B------:R-:W-:Y:S01]  /*ff10*/  VIADD R97, R185, 0xc0 ;  /* 0x000000c0b9617836 */ /* 0x000fe20000000000 */
[----:B------:R-:W-:Y:S01]  /*ff20*/  LOP3.LUT R68, R69, 0x380, RZ, 0xc0, !PT ;  /* 0x0000038045447812 */ /* 0x000fe200078ec0ff */
[----:B------:R-:W-:Y:S01]  /*ff30*/  UIMAD.WIDE.U32 UR10, UR4, UR14, URZ ;  /* 0x0000000e040a72a5 */ /* 0x000fe2000f8e003f */
[----:B------:R-:W-:Y:S01]  /*ff40*/  SHF.R.U64 R32, R32, 0x3, RZ ;  /* 0x0000000320207819 */ /* 0x000fe200000012ff */
[----:B------:R-:W-:Y:S01]  /*ff50*/  VIADD R99, R185, 0x100 ;  /* 0x00000100b9637836 */ /* 0x000fe20000000000 */
[----:B------:R-:W-:Y:S01]  /*ff60*/  LOP3.LUT R44, R45, 0x380, RZ, 0xc0, !PT ;  /* 0x000003802d2c7812 */ /* 0x000fe200078ec0ff */
[----:B------:R-:W-:Y:S01]  /*ff70*/  VIADD R91, R185, 0x140 ;  /* 0x00000140b95b7836 */ /* 0x000fe20000000000 */
[----:B------:R-:W-:Y:S01]  /*ff80*/  LOP3.LUT R36, R37, 0x380, RZ, 0xc0, !PT ;  /* 0x0000038025247812 */ /* 0x000fe200078ec0ff */
[----:B------:R-:W5:Y:S01]  /*ff90*/  LD.E.128 R8, desc[UR40][R8.64] ;  /* 0x0000002808087980 */ /* 0x000f62000c101d00 */
[----:B------:R-:W-:-:S02]  /*ffa0*/  SHF.R.U64 R68, R68, 0x3, RZ ;  /* 0x0000000344447819 */ /* 0x000fc400000012ff */
[----:B------:R-:W-:Y:S01]  /*ffb0*/  LOP3.LUT R32, R32, R33, RZ, 0x3c, !PT ;  /* 0x0000002120207212 */ /* 0x000fe200078e3cff */
[--C-:B------:R-:W-:Y:S01]  /*ffc0*/  IMAD.X R33, RZ, RZ, R15.reuse, P0 ;  /* 0x000000ffff217224 */ /* 0x100fe200000e060f */
[----:B------:R-:W-:Y:S01]  /*ffd0*/  SHF.R.U64 R44, R44, 0x3, RZ ;  /* 0x000000032c2c7819 */ /* 0x000fe200000012ff */
[----:B------:R-:W5:Y:S01]  /*ffe0*/  LD.E.128 R40, desc[UR40][R40.64] ;  /* 0x0000002828287980 */ /* 0x000f62000c101d00 */
[----:B------:R-:W-:Y:S02]  /*fff0*/  SHF.R.U64 R36, R36, 0x3, RZ ;  /* 0x0000000324247819 */ /* 0x000fe400000012ff */
[----:B------:R-:W-:Y:S01]  /*10000*/  IADD3 R61, P0, R14, 0xc000, RZ ;  /* 0x0000c0000e3d7810 */ /* 0x000fe20007f1e0ff */
[----:B------:R-:W-:Y:S01]  /*10010*/  UIMAD UR12, UR4, UR15, UR12 ;  /* 0x0000000f040c72a4 */ /* 0x000fe2000f8e020c */
[----:B------:R-:W-:Y:S01]  /*10020*/  LOP3.LUT R68, R68, R69, RZ, 0x3c, !PT ;  /* 0x0000004544447212 */ /* 0x000fe200078e3cff */
[--C-:B------:R-:W-:Y:S01]  /*10030*/  IMAD.X R69, RZ, RZ, R15.reuse, P2 ;  /* 0x000000ffff457224 */ /* 0x100fe200010e060f */
[----:B------:R-:W-:Y:S01]  /*10040*/  LOP3.LUT R44, R44, R45, RZ, 0x3c, !PT ;  /* 0x0000002d2c2c7212 */ /* 0x000fe200078e3cff */
[--C-:B------:R-:W-:Y:S01]  /*10050*/  IMAD.X R45, RZ, RZ, R15.reuse, P3 ;  /* 0x000000ffff2d7224 */ /* 0x100fe200018e060f */
[----:B0-----:R-:W-:Y:S01]  /*10060*/  ISETP.NE.AND P2, PT, R81, 0x1, PT ;  /* 0x000000015100780c */ /* 0x001fe20003f45270 */
[----:B------:R-:W5:Y:S01]  /*10070*/  LD.E.128 R32, desc[UR40][R32.64] ;  /* 0x0000002820207980 */ /* 0x000f62000c101d00 */
[----:B------:R-:W-:Y:S01]  /*10080*/  LOP3.LUT R36, R36, R37, RZ, 0x3c, !PT ;  /* 0x0000002524247212 */ /* 0x000fe200078e3cff */
[----:B------:R-:W-:Y:S01]  /*10090*/  IMAD.X R37, RZ, RZ, R15, P1 ;  /* 0x000000ffff257224 */ /* 0x000fe200008e060f */
[----:B------:R-:W-:-:S02]  /*100a0*/  LOP3.LUT R60, R61, 0x380, RZ, 0xc0, !PT ;  /* 0x000003803d3c7812 */ /* 0x000fc400078ec0ff */
[C---:B------:R-:W-:Y:S02]  /*100b0*/  IADD3 R13, P4, R14.reuse, 0x2000, RZ ;  /* 0x000020000e0d7810 */ /* 0x040fe40007f9e0ff */
[C---:B------:R-:W-:Y:S02]  /*100c0*/  IADD3 R25, P5, R14.reuse, 0x3000, RZ ;  /* 0x000030000e197810 */ /* 0x040fe40007fbe0ff */
[C---:B------:R-:W-:Y:S01]  /*100d0*/  IADD3 R29, P6, R14.reuse, 0x4000, RZ ;  /* 0x000040000e1d7810 */ /* 0x040fe20007fde0ff */
[----:B------:R-:W-:Y:S01]  /*100e0*/  UIADD3 UR11, UR11, UR12, URZ ;  /* 0x0000000c0b0b7290 */ /* 0x000fe2000fffe03f */
[C---:B------:R-:W-:Y:S01]  /*100f0*/  IADD3 R3, P3, R14.reuse, 0xf000, RZ ;  /* 0x0000f0000e037810 */ /* 0x040fe20007f7e0ff */
[----:B------:R-:W0:Y:S01]  /*10100*/  @P2 LDC R21, c[0x0][0xbec] ;  /* 0x0002fb00ff152b82 */ /* 0x000e220000000800 */
[----:B------:R-:W-:Y:S01]  /*10110*/  IADD3 R65, P1, R14, 0xd000, RZ ;  /* 0x0000d0000e417810 */ /* 0x000fe20007f3e0ff */
[----:B------:R-:W-:Y:S01]  /*10120*/  ULDC.64 UR12, c[0x0][0xae8] ;  /* 0x0002ba00000c7ab9 */ /* 0x000fe20000000a00 */
[----:B------:R-:W-:Y:S01]  /*10130*/  SHF.R.U64 R60, R60, 0x3, RZ ;  /* 0x000000033c3c7819 */ /* 0x000fe200000012ff */
[----:B------:R-:W-:Y:S01]  /*10140*/  USHF.R.S32.HI UR4, URZ, 0x1f, UR9 ;  /* 0x0000001f3f047899 */ /* 0x000fe20008011409 */
[----:B------:R-:W-:Y:S01]  /*10150*/  LOP3.LUT R0, R3, 0x380, RZ, 0xc0, !PT ;  /* 0x0000038003007812 */ /* 0x000fe200078ec0ff */
[--C-:B------:R-:W-:Y:S01]  /*10160*/  IMAD.X R73, RZ, RZ, R15.reuse, P3 ;  /* 0x000000ffff497224 */ /* 0x100fe200018e060f */
[----:B------:R-:W-:Y:S01]  /*10170*/  LOP3.LUT R64, R65, 0x380, RZ, 0xc0, !PT ;  /* 0x0000038041407812 */ /* 0x000fe200078ec0ff */
[----:B------:R-:W1:Y:S01]  /*10180*/  @P2 LDC R77, c[0x0][0xbf0] ;  /* 0x0002fc00ff4d2b82 */ /* 0x000e620000000800 */
[----:B------:R-:W-:Y:S01]  /*10190*/  LOP3.LUT R60, R60, R61, RZ, 0x3c, !PT ;  /* 0x0000003d3c3c7212 */ /* 0x000fe200078e3cff */
[----:B------:R-:W-:Y:S01]  /*101a0*/  IMAD.X R61, RZ, RZ, R15, P0 ;  /* 0x000000ffff3d7224 */ /* 0x000fe200000e060f */
[----:B------:R-:W-:Y:S01]  /*101b0*/  SHF.R.U64 R0, R0, 0x3, RZ ;  /* 0x0000000300007819 */ /* 0x000fe200000012ff */
[----:B------:R-:W5:Y:S01]  /*101c0*/  LD.E.128 R36, desc[UR40][R36.64] ;  /* 0x0000002824247980 */ /* 0x000f62000c101d00 */
[----:B------:R-:W-:-:S02]  /*101d0*/  SHF.R.U64 R64, R64, 0x3, RZ ;  /* 0x0000000340407819 */ /* 0x000fc400000012ff */
[----:B------:R-:W-:Y:S01]  /*101e0*/  ISETP.GE.AND P0, PT, R188, UR16, PT ;  /* 0x00000010bc007c0c */ /* 0x000fe2000bf06270 */
[----:B------:R-:W5:Y:S01]  /*101f0*/  LD.E.128 R44, desc[UR40][R44.64] ;  /* 0x000000282c2c7980 */ /* 0x000f62000c101d00 */
[----:B------:R-:W-:Y:S02]  /*10200*/  LOP3.LUT R72, R0, R3, RZ, 0x3c, !PT ;  /* 0x0000000300487212 */ /* 0x000fe400078e3cff */
[----:B------:R-:W-:Y:S01]  /*10210*/  LOP3.LUT R64, R64, R65, RZ, 0x3c, !PT ;  /* 0x0000004140407212 */ /* 0x000fe200078e3cff */
[----:B------:R-:W-:Y:S01]  /*10220*/  IMAD.X R65, RZ, RZ, R15, P1 ;  /* 0x000000ffff417224 */ /* 0x000fe200008e060f */
[----:B------:R-:W-:Y:S01]  /*10230*/  SEL R3, RZ, 0xffffffff, P0 ;  /* 0xffffffffff037807 */ /* 0x000fe20000000000 */
[----:B------:R-:W5:Y:S01]  /*10240*/  LD.E.128 R68, desc[UR40][R68.64] ;  /* 0x0000002844447980 */ /* 0x000f62000c101d00 */
[----:B------:R-:W-:Y:S02]  /*10250*/  ISETP.GE.AND P1, PT, R185, UR16, PT ;  /* 0x00000010b9007c0c */ /* 0x000fe4000bf26270 */
[----:B------:R-:W-:Y:S01]  /*10260*/  LOP3.LUT R12, R13, 0x380, RZ, 0xc0, !PT ;  /* 0x000003800d0c7812 */ /* 0x000fe200078ec0ff */
[----:B------:R-:W-:Y:S01]  /*10270*/  IMAD.SHL.U32 R3, R3, 0x2, RZ ;  /* 0x0000000203037824 */ /* 0x000fe200078e00ff */
[----:B------:R-:W-:-:S02]  /*10280*/  SEL R0, RZ, 0x1, P1 ;  /* 0x00000001ff007807 */ /* 0x000fc40000800000 */
[----:B------:R-:W-:Y:S02]  /*10290*/  LOP3.LUT R24, R25, 0x380, RZ, 0xc0, !PT ;  /* 0x0000038019187812 */ /* 0x000fe400078ec0ff */
[----:B------:R-:W-:Y:S01]  /*102a0*/  LOP3.LUT R28, R29, 0x380, RZ, 0xc0, !PT ;  /* 0x000003801d1c7812 */ /* 0x000fe200078ec0ff */
[----:B------:R-:W-:Y:S01]  /*102b0*/  UIMAD.WIDE.U32 UR10, UR44, UR12, UR10 ;  /* 0x0000000c2c0a72a5 */ /* 0x000fe2000f8e000a */
[----:B------:R-:W-:Y:S01]  /*102c0*/  LOP3.LUT R3, R3, 0x2, R0, 0xe2, !PT ;  /* 0x0000000203037812 */ /* 0x000fe200078ee200 */
[----:B------:R-:W-:Y:S01]  /*102d0*/  IMAD R0, R187, 0x20, R220 ;  /* 0x00000020bb007824 */ /* 0x000fe200078e02dc */
[----:B------:R-:W-:Y:S01]  /*102e0*/  ISETP.GE.AND P1, PT, R101, UR16, PT ;  /* 0x0000001065007c0c */ /* 0x000fe2000bf26270 */
[----:B------:R-:W5:Y:S01]  /*102f0*/  LD.E.128 R60, desc[UR40][R60.64] ;  /* 0x000000283c3c7980 */ /* 0x000f62000c101d00 */
[----:B------:R-:W-:Y:S01]  /*10300*/  ISETP.GE.AND P0, PT, R97, UR16, PT ;  /* 0x0000001061007c0c */ /* 0x000fe2000bf06270 */
[----:B------:R-:W-:Y:S01]  /*10310*/  VIADD R80, R0, UR42 ;  /* 0x0000002a00507c36 */ /* 0x000fe20008000000 */
[----:B------:R-:W-:Y:S01]  /*10320*/  SHF.R.U64 R12, R12, 0x3, RZ ;  /* 0x000000030c0c7819 */ /* 0x000fe200000012ff */
[----:B------:R-:W5:Y:S01]  /*10330*/  LD.E.128 R64, desc[UR40][R64.64] ;  /* 0x0000002840407980 */ /* 0x000f62000c101d00 */
[----:B------:R-:W-:-:S02]  /*10340*/  SHF.R.U64 R24, R24, 0x3, RZ ;  /* 0x0000000318187819 */ /* 0x000fc400000012ff */
[----:B------:R-:W-:Y:S01]  /*10350*/  SHF.R.U64 R28, R28, 0x3, RZ ;  /* 0x000000031c1c7819 */ /* 0x000fe200000012ff */
[----:B------:R-:W5:Y:S01]  /*10360*/  LD.E.128 R72, desc[UR40][R72.64] ;  /* 0x0000002848487980 */ /* 0x000f62000c101d00 */
[----:B------:R-:W-:Y:S02]  /*10370*/  SEL R20, RZ, 0xffffffff, P1 ;  /* 0xffffffffff147807 */ /* 0x000fe40000800000 */
[----:B------:R-:W-:Y:S01]  /*10380*/  SEL R0, RZ, 0xffffffff, P0 ;  /* 0xffffffffff007807 */ /* 0x000fe20000000000 */
[----:B------:R-:W-:Y:S01]  /*10390*/  UIMAD UR11, UR44, UR13, UR11 ;  /* 0x0000000d2c0b72a4 */ /* 0x000fe2000f8e020b */
[----:B------:R-:W-:Y:S01]  /*103a0*/  LOP3.LUT R12, R12, R13, RZ, 0x3c, !PT ;  /* 0x0000000d0c0c7212 */ /* 0x000fe200078e3cff */
[--C-:B------:R-:W-:Y:S01]  /*103b0*/  IMAD.X R13, RZ, RZ, R15.reuse, P4 ;  /* 0x000000ffff0d7224 */ /* 0x100fe200020e060f */
[----:B------:R-:W-:Y:S01]  /*103c0*/  LOP3.LUT R24, R24, R25, RZ, 0x3c, !PT ;  /* 0x0000001918187212 */ /* 0x000fe200078e3cff */
[--C-:B------:R-:W-:Y:S01]  /*103d0*/  IMAD.X R25, RZ, RZ, R15.reuse, P5 ;  /* 0x000000ffff197224 */ /* 0x100fe200028e060f */
[----:B------:R-:W-:Y:S01]  /*103e0*/  LOP3.LUT R28, R28, R29, RZ, 0x3c, !PT ;  /* 0x0000001d1c1c7212 */ /* 0x000fe200078e3cff */
[----:B------:R-:W-:Y:S01]  /*103f0*/  IMAD.X R29, RZ, RZ, R15, P6 ;  /* 0x000000ffff1d7224 */ /* 0x000fe200030e060f */
[----:B------:R-:W-:Y:S01]  /*10400*/  IADD3 R49, P4, R14, 0x9000, RZ ;  /* 0x000090000e317810 */ /* 0x000fe20007f9e0ff */
[----:B------:R-:W-:Y:S01]  /*10410*/  IMAD.SHL.U32 R20, R20, 0x4, RZ ;  /* 0x0000000414147824 */ /* 0x000fe200078e00ff */
[C---:B------:R-:W-:Y:S01]  /*10420*/  IADD3 R53, P5, R14.reuse, 0xa000, RZ ;  /* 0x0000a0000e357810 */ /* 0x040fe20007fbe0ff */
[----:B------:R-:W-:Y:S01]  /*10430*/  ULDC.64 UR12, c[0x0][0xaf0] ;  /* 0x0002bc00000c7ab9 */ /* 0x000fe20000000a00 */
[----:B------:R-:W-:Y:S01]  /*10440*/  IADD3 R57, P6, R14, 0xb000, RZ ;  /* 0x0000b0000e397810 */ /* 0x000fe20007fde0ff */
[----:B------:R-:W-:Y:S01]  /*10450*/  IMAD.SHL.U32 R79, R0, 0x8, RZ ;  /* 0x00000008004f7824 */ /* 0x000fe200078e00ff */
[----:B------:R-:W-:Y:S01]  /*10460*/  UIMAD UR4, UR4, UR12, URZ ;  /* 0x0000000c040472a4 */ /* 0x000fe2000f8e023f */
[----:B0-----:R-:W-:Y:S01]  /*10470*/  @P2 IMAD.HI.U32 R0, R80, R21, RZ ;  /* 0x0000001550002227 */ /* 0x001fe200078e00ff */
[----:B------:R-:W-:Y:S01]  /*10480*/  LOP3.LUT R48, R49, 0x380, RZ, 0xc0, !PT ;  /* 0x0000038031307812 */ /* 0x000fe200078ec0ff */
[----:B------:R-:W5:Y:S01]  /*10490*/  LD.E.128 R24, desc[UR40][R24.64] ;  /* 0x0000002818187980 */ /* 0x000f62000c101d00 */
[----:B------:R-:W-:-:S02]  /*104a0*/  LOP3.LUT R52, R53, 0x380, RZ, 0xc0, !PT ;  /* 0x0000038035347812 */ /* 0x000fc400078ec0ff */
[----:B------:R-:W-:Y:S01]  /*104b0*/  LOP3.LUT R56, R57, 0x380, RZ, 0xc0, !PT ;  /* 0x0000038039387812 */ /* 0x000fe200078ec0ff */
[----:B------:R-:W5:Y:S01]  /*104c0*/  LD.E.128 R28, desc[UR40][R28.64] ;  /* 0x000000281c1c7980 */ /* 0x000f62000c101d00 */
[----:B------:R-:W-:Y:S02]  /*104d0*/  LOP3.LUT R5, R14, 0x380, RZ, 0xc0, !PT ;  /* 0x000003800e057812 */ /* 0x000fe400078ec0ff */
[----:B------:R-:W-:Y:S01]  /*104e0*/  LOP3.LUT R76, R20, 0x4, R3, 0xe2, !PT ;  /* 0x00000004144c7812 */ /* 0x000fe200078ee203 */
[----:B------:R-:W-:Y:S01]  /*104f0*/  IMAD.MOV.U32 R3, RZ, RZ, R80 ;  /* 0x000000ffff037224 */ /* 0x000fe200078e0050 */
[----:B------:R-:W-:Y:S01]  /*10500*/  UIMAD UR4, UR9, UR13, UR4 ;  /* 0x0000000d090472a4 */ /* 0x000fe2000f8e0204 */
[----:B-1----:R-:W-:Y:S01]  /*10510*/  @P2 SHF.R.U32.HI R3, RZ, R77, R0 ;  /* 0x0000004dff032219 */ /* 0x002fe20000011600 */
[----:B------:R-:W-:Y:S01]  /*10520*/  UIMAD.WIDE.U32 UR10, UR9, UR12, UR10 ;  /* 0x0000000c090a72a5 */ /* 0x000fe2000f8e000a */
[----:B------:R-:W-:Y:S02]  /*10530*/  SHF.R.U64 R48, R48, 0x3, RZ ;  /* 0x0000000330307819 */ /* 0x000fe400000012ff */
[----:B------:R-:W-:-:S02]  /*10540*/  SHF.R.U64 R52, R52, 0x3, RZ ;  /* 0x0000000334347819 */ /* 0x000fc400000012ff */
[----:B------:R-:W-:Y:S02]  /*10550*/  SHF.R.U64 R56, R56, 0x3, RZ ;  /* 0x0000000338387819 */ /* 0x000fe400000012ff */
[----:B------:R-:W-:Y:S01]  /*10560*/  SHF.R.U64 R5, R5, 0x3, RZ ;  /* 0x0000000305057819 */ /* 0x000fe200000012ff */
[----:B------:R-:W-:Y:S01]  /*10570*/  UIADD3 UR4, UR11, UR4, URZ ;  /* 0x000000040b047290 */ /* 0x000fe2000fffe03f */
[----:B------:R-:W-:Y:S02]  /*10580*/  ISETP.GE.AND P0, PT, R99, UR16, PT ;  /* 0x0000001063007c0c */ /* 0x000fe4000bf06270 */
[--C-:B------:R-:W-:Y:S01]  /*10590*/  SHF.R.S32.HI R77, RZ, 0x1f, R3.reuse ;  /* 0x0000001fff4d7819 */ /* 0x100fe20000011403 */
[----:B------:R-:W-:Y:S01]  /*105a0*/  IMAD.U32 R20, RZ, RZ, UR10 ;  /* 0x0000000aff147e24 */ /* 0x000fe2000f8e00ff */
[----:B------:R-:W-:Y:S01]  /*105b0*/  LOP3.LUT R76, R79, 0x8, R76, 0xe2, !PT ;  /* 0x000000084f4c7812 */ /* 0x000fe200078ee24c */
[----:B------:R-:W-:Y:S01]  /*105c0*/  IMAD.U32 R21, RZ, RZ, UR11 ;  /* 0x0000000bff157e24 */ /* 0x000fe2000f8e00ff */
        /* <DEDUP_REMOVED lines=8> */
[----:B------:R-:W-:Y:S01]  /*10650*/  ULDC.64 UR10, c[0x0][0xae0] ;  /* 0x0002b800000a7ab9 */ /* 0x000fe20000000a00 */
[----:B------:R-:W-:Y:S01]  /*10660*/  IMAD.MOV.U32 R5, RZ, RZ, R15 ;  /* 0x000000ffff057224 */ /* 0x000fe200078e000f */
[----:B------:R-:W-:Y:S01]  /*10670*/  SEL R0, RZ, 0xffffffff, P0 ;  /* 0xffffffffff007807 */ /* 0x000fe20000000000 */
[----:B------:R-:W-:Y:S01]  /*10680*/  IMAD R78, R77, UR10, RZ ;  /* 0x0000000a4d4e7c24 */ /* 0x000fe2000f8e02ff */
[----:B------:R-:W-:Y:S01]  /*10690*/  ISETP.GE.AND P0, PT, R91, UR16, PT ;  /* 0x000000105b007c0c */ /* 0x000fe2000bf06270 */
[----:B------:R-:W-:Y:S01]  /*106a0*/  IMAD.U32 R21, RZ, RZ, UR4 ;  /* 0x00000004ff157e24 */ /* 0x000fe2000f8e00ff */
[----:B------:R-:W5:Y:S01]  /*106b0*/  LD.E.128 R12, desc[UR40][R12.64] ;  /* 0x000000280c0c7980 */ /* 0x000f62000c101d00 */
[----:B------:R-:W-:-:S02]  /*106c0*/  IMAD R77, R81, R79, R80 ;  /* 0x0000004f514d7224 */ /* 0x000fc400078e0250 */
[----:B------:R-:W-:Y:S01]  /*106d0*/  IMAD.SHL.U32 R83, R0, 0x10, RZ ;  /* 0x0000001000537824 */ /* 0x000fe200078e00ff */
[----:B------:R-:W5:Y:S01]  /*106e0*/  LD.E.128 R4, desc[UR40][R4.64] ;  /* 0x0000002804047980 */ /* 0x000f62000c101d00 */
[C---:B------:R-:W-:Y:S01]  /*106f0*/  IMAD R79, R3.reuse, UR11, R78 ;  /* 0x0000000b034f7c24 */ /* 0x040fe2000f8e024e */
[----:B------:R-:W-:Y:S01]  /*10700*/  SEL R0, RZ, 0xffffffff, P0 ;  /* 0xffffffffff007807 */ /* 0x000fe20000000000 */
[----:B------:R-:W-:Y:S01]  /*10710*/  IMAD.WIDE.U32 R20, R3, UR10, R20 ;  /* 0x0000000a03147c25 */ /* 0x000fe2000f8e0014 */
[----:B------:R-:W5:Y:S01]  /*10720*/  LD.E.128 R48, desc[UR40][R48.64] ;  /* 0x0000002830307980 */ /* 0x000f62000c101d00 */
[----:B------:R-:W-:Y:S01]  /*10730*/  SHF.R.S32.HI R3, RZ, 0x1f, R77 ;  /* 0x0000001fff037819 */ /* 0x000fe2000001144d */
[----:B------:R-:W-:Y:S02]  /*10740*/  ULDC.64 UR10, c[0x0][0xad8] ;  /* 0x0002b600000a7ab9 */ /* 0x000fe40000000a00 */
[----:B------:R-:W5:Y:S01]  /*10750*/  LD.E.128 R52, desc[UR40][R52.64] ;  /* 0x0000002834347980 */ /* 0x000f62000c101d00 */
[----:B------:R-:W-:-:S03]  /*10760*/  VIADD R93, R185, 0x180 ;  /* 0x00000180b95d7836 */ /* 0x000fc60000000000 */
[----:B------:R-:W5:Y:S01]  /*10770*/  LD.E.128 R56, desc[UR40][R56.64] ;  /* 0x0000002838387980 */ /* 0x000f62000c101d00 */
[----:B------:R-:W-:Y:S01]  /*10780*/  @!PT LDS RZ, [RZ] ;  /* 0x00000000fffff984 */ /* 0x000fe20000000800 */
[----:B------:R-:W-:Y:S01]  /*10790*/  @!PT LDS RZ, [RZ] ;  /* 0x00000000fffff984 */ /* 0x000fe20000000800 */
[----:B------:R-:W-:Y:S01]  /*107a0*/  @!PT LDS RZ, [RZ] ;  /* 0x00000000fffff984 */ /* 0x000fe20000000800 */
[----:B------:R-:W-:Y:S01]  /*107b0*/  @!PT LDS RZ, [RZ] ;  /* 0x00000000fffff984 */ /* 0x000fe20000000800 */
[----:B------:R0:W-:Y:S06]  /*107c0*/  MEMBAR.ALL.CTA ;  /* 0x0000000000007992 */ /* 0x0001ec0000008000 */
[----:B0-----:R-:W0:Y:S01]  /*107d0*/  FENCE.VIEW.ASYNC.S ;  /* 0x00000000000073c6 */ /* 0x001e220000000000 */
[----:B------:R-:W-:Y:S01]  /*107e0*/  LOP3.LUT R76, R83, 0x10, R76, 0xe2, !PT ;  /* 0x00000010534c7812 */ /* 0x000fe200078ee24c */
[----:B------:R-:W-:Y:S01]  /*107f0*/  IMAD.SHL.U32 R83, R0, 0x20, RZ ;  /* 0x0000002000537824 */ /* 0x000fe200078e00ff */
[----:B------:R-:W-:Y:S01]  /*10800*/  ISETP.GE.AND P0, PT, R93, UR16, PT ;  /* 0x000000105d007c0c */ /* 0x000fe2000bf06270 */
[----:B------:R-:W-:-:S02]  /*10810*/  IMAD.IADD R21, R21, 0x1, R79 ;  /* 0x0000000115157824 */ /* 0x000fc400078e024f */
[----:B------:R-:W-:Y:S02]  /*10820*/  IMAD R0, R3, UR10, RZ ;  /* 0x0000000a03007c24 */ /* 0x000fe4000f8e02ff */
[----:B------:R-:W-:Y:S02]  /*10830*/  VIADD R88, R220, UR42 ;  /* 0x0000002adc587c36 */ /* 0x000fe40008000000 */
[----:B------:R-:W-:Y:S01]  /*10840*/  IMAD R89, R81, UR8, RZ ;  /* 0x0000000851597c24 */ /* 0x000fe2000f8e02ff */
[----:B------:R-:W-:Y:S01]  /*10850*/  UIADD3 UR4, UR46, 0x28c20, URZ ;  /* 0x00028c202e047890 */ /* 0x000fe2000fffe03f */
[C---:B------:R-:W-:Y:S01]  /*10860*/  IMAD R79, R77.reuse, UR11, R0 ;  /* 0x0000000b4d4f7c24 */ /* 0x040fe2000f8e0200 */
[----:B------:R-:W-:Y:S01]  /*10870*/  SEL R3, RZ, 0x40, P0 ;  /* 0x00000040ff037807 */ /* 0x000fe20000000000 */
[----:B------:R-:W-:Y:S01]  /*10880*/  IMAD.WIDE.U32 R20, R77, UR10, R20 ;  /* 0x0000000a4d147c25 */ /* 0x000fe2000f8e0014 */
[----:B------:R-:W-:Y:S01]  /*10890*/  ISETP.GE.AND P0, PT, R88, R89, PT ;  /* 0x000000595800720c */ /* 0x000fe20003f06270 */
[----:B------:R-:W-:Y:S01]  /*108a0*/  ULDC.64 UR10, c[0x0][0xa80] ;  /* 0x0002a000000a7ab9 */ /* 0x000fe20000000a00 */
[----:B------:R-:W-:Y:S01]  /*108b0*/  UPRMT UR4, URZ, 0x654, UR4 ;  /* 0x000006543f047896 */ /* 0x000fe20008000004 */
[----:B------:R-:W-:Y:S01]  /*108c0*/  VIADD R95, R185, 0x1c0 ;  /* 0x000001c0b95f7836 */ /* 0x000fe20000000000 */
[----:B------:R-:W-:Y:S01]  /*108d0*/  LEA R86, P2, R20, UR10, 0x1 ;  /* 0x0000000a14567c11 */ /* 0x000fe2000f8408ff */
[----:B------:R-:W-:Y:S01]  /*108e0*/  IMAD.IADD R21, R21, 0x1, R79 ;  /* 0x0000000115157824 */ /* 0x000fe200078e024f */
[----:B------:R-:W-:-:S02]  /*108f0*/  LOP3.LUT R76, R83, 0x20, R76, 0xe2, !PT ;  /* 0x00000020534c7812 */ /* 0x000fc400078ee24c */
[----:B------:R-:W-:Y:S02]  /*10900*/  ISETP.GE.AND P1, PT, R95, UR16, PT ;  /* 0x000000105f007c0c */ /* 0x000fe4000bf26270 */
[----:B------:R-:W-:Y:S01]  /*10910*/  LEA.HI.X R87, R20, UR11, R21, 0x1, P2 ;  /* 0x0000000b14577c11 */ /* 0x000fe200090f0c15 */
[----:B0-----:R-:W-:Y:S01]  /*10920*/  SYNCS.ARRIVE.TRANS64.RED.A1T0 RZ, [UR4], RZ ;  /* 0x000000ffffff79a7 */ /* 0x001fe20008100404 */
[----:B------:R-:W-:Y:S01]  /*10930*/  LOP3.LUT R3, R76, R3, RZ, 0xfc, !PT ;  /* 0x000000034c037212 */ /* 0x000fe200078efcff */
[----:B------:R0:W1:Y:S01]  /*10940*/  SHFL.IDX PT, R20, R86, RZ, 0x181f ;  /* 0x00181fff56147589 */ /* 0x00006200000e0000 */
[----:B------:R-:W-:Y:S01]  /*10950*/  SEL R0, RZ, 0x80, P1 ;  /* 0x00000080ff007807 */ /* 0x000fe20000800000 */
[----:B------:R-:W-:Y:S02]  /*10960*/  BSSY B1, `(.L_x_5417) ;  /* 0x000002a000017945 */ /* 0x000fe40003800000 */
[----:B------:R0:W3:Y:S01]  /*10970*/  SHFL.IDX PT, R21, R87, RZ, 0x181f ;  /* 0x00181fff57157589 */ /* 0x0000e200000e0000 */
[----:B------:R-:W-:-:S02]  /*10980*/  LOP3.LUT R0, R3, R0, RZ, 0xfc, !PT ;  /* 0x0000000003007212 */ /* 0x000fc400078efcff */
        /* <DEDUP_REMOVED lines=9> */
[CC--:B-1----:R-:W-:Y:S01]  /*10a20*/  @!P1 LEA R76, P2, R188.reuse, R20.reuse, 0x1 ;  /* 0x00000014bc4c9211 */ /* 0x0c2fe200078408ff */
[----:B---3--:R-:W-:Y:S02]  /*10a30*/  @!P0 IMAD.WIDE R78, R185, 0x2, R20 ;  /* 0x00000002b94e8825 */ /* 0x008fe400078e0214 */
[----:B------:R-:W-:Y:S02]  /*10a40*/  @!P4 LEA R80, P5, R101, R20, 0x1 ;  /* 0x000000146550c211 */ /* 0x000fe400078a08ff */
[----:B------:R-:W-:Y:S01]  /*10a50*/  @!P1 LEA.HI.X R77, R188, R21, R152, 0x1, P2 ;  /* 0x00000015bc4d9211 */ /* 0x000fe200010f0c98 */
[----:B-----5:R1:W-:Y:S01]  /*10a60*/  @!P0 ST.E.128 desc[UR40][R78.64], R4 ;  /* 0x000000044e008985 */ /* 0x0203e2000c101d28 */
[----:B------:R-:W-:Y:S02]  /*10a70*/  ISETP.GE.AND P2, PT, R99, UR16, PT ;  /* 0x0000001063007c0c */ /* 0x000fe4000bf46270 */
[----:B------:R-:W-:Y:S01]  /*10a80*/  LOP3.LUT P0, RZ, R3, 0x40, RZ, 0xc0, !PT ;  /* 0x0000004003ff7812 */ /* 0x000fe2000780c0ff */
[----:B------:R3:W-:Y:S01]  /*10a90*/  @!P1 ST.E.128 desc[UR40][R76.64], R12 ;  /* 0x0000000c4c009985 */ /* 0x0007e2000c101d28 */
[----:B------:R-:W-:-:S02]  /*10aa0*/  ISETP.GE.AND P1, PT, R91, UR16, PT ;  /* 0x000000105b007c0c */ /* 0x000fc4000bf26270 */
[-C--:B------:R-:W-:Y:S02]  /*10ab0*/  @!P3 LEA R82, P6, R97, R20.reuse, 0x1 ;  /* 0x000000146152b211 */ /* 0x080fe400078c08ff */
        /* <DEDUP_REMOVED lines=13> */
[----:B---3--:R-:W-:Y:S01]  /*10b90*/  SHF.R.S32.HI R13, RZ, 0x1f, R95 ;  /* 0x0000001fff0d7819 */ /* 0x008fe2000001145f */
[----:B------:R4:W-:Y:S01]  /*10ba0*/  @!P1 ST.E.128 desc[UR40][R4.64], R52 ;  /* 0x0000003404009985 */ /* 0x0009e2000c101d28 */
[----:B------:R-:W-:-:S02]  /*10bb0*/  @P0 LEA.HI.X R7, R93, R21, R7, 0x1, P5 ;  /* 0x000000155d070211 */ /* 0x000fc400028f0c07 */
[----:B------:R-:W-:-:S03]  /*10bc0*/  @P6 LEA R12, P5, R95, R20, 0x1 ;  /* 0x000000145f0c6211 */ /* 0x000fc600078a08ff */
[----:B------:R4:W-:Y:S01]  /*10bd0*/  @P0 ST.E.128 desc[UR40][R6.64], R60 ;  /* 0x0000003c06000985 */ /* 0x0009e2000c101d28 */
[----:B------:R-:W-:-:S05]  /*10be0*/  @P6 LEA.HI.X R13, R95, R21, R13, 0x1, P5 ;  /* 0x000000155f0d6211 */ /* 0x000fca00028f0c0d */
[----:B------:R4:W-:Y:S04]  /*10bf0*/  @P6 ST.E.128 desc[UR40][R12.64], R68 ;  /* 0x000000440c006985 */ /* 0x0009e8000c101d28 */
.L_x_5418:
[----:B------:R-:W-:Y:S05]  /*10c00*/  BSYNC B1 ;  /* 0x0000000000017941 */ /* 0x000fea0003800000 */
.L_x_5417:
[----:B----45:R-:W-:Y:S01]  /*10c10*/  VIADD R6, R88, 0x20 ;  /* 0x0000002058067836 */ /* 0x030fe20000000000 */
[----:B------:R4:W0:Y:S04]  /*10c20*/  SHFL.IDX PT, R5, R87, 0x1, 0x181f ;  /* 0x00381f0057057f89 */ /* 0x00082800000e0000 */
[----:B------:R-:W-:Y:S01]  /*10c30*/  ISETP.GE.AND P0, PT, R6, R89, PT ;  /* 0x000000590600720c */ /* 0x000fe20003f06270 */
[----:B------:R4:W0:-:S12]  /*10c40*/  SHFL.IDX PT, R4, R86, 0x1, 0x181f ;  /* 0x00381f0056047f89 */ /* 0x00081800000e0000 */
[----:B----4-:R-:W-:Y:S05]  /*10c50*/  @P0 BRA `(.L_x_5419) ;  /* 0x0000002400dc0947 */ /* 0x010fea0003800000 */
[----:B------:R-:W-:Y:S02]  /*10c60*/  ISETP.GE.AND P0, PT, R185, UR16, PT ;  /* 0x00000010b9007c0c */ /* 0x000fe4000bf06270 */
[----:B------:R-:W-:Y:S02]  /*10c70*/  ISETP.GE.AND P4, PT, R188, UR16, PT ;  /* 0x00000010bc007c0c */ /* 0x000fe4000bf86270 */
[----:B------:R-:W-:Y:S02]  /*10c80*/  ISETP.GE.AND P3, PT, R101, UR16, PT ;  /* 0x0000001065007c0c */ /* 0x000fe4000bf66270 */
[----:B------:R-:W-:Y:S02]  /*10c90*/  ISETP.GE.AND P2, PT, R97, UR16, PT ;  /* 0x0000001061007c0c */ /* 0x000fe4000bf46270 */
[----:B------:R-:W-:Y:S02]  /*10ca0*/  ISETP.GE.AND P1, PT, R99, UR16, PT ;  /* 0x0000001063007c0c */ /* 0x000fe4000bf26270 */
[----:B------:R-:W-:-:S02]  /*10cb0*/  SHF.R.S32.HI R15, RZ, 0x1f, R101 ;  /* 0x0000001fff0f7819 */ /* 0x000fc40000011465 */
[----:B---3--:R-:W-:Y:S01]  /*10cc0*/  SHF.R.S32.HI R21, RZ, 0x1f, R97 ;  /* 0x0000001fff157819 */ /* 0x008fe20000011461 */
[----:B0-----:R-:W-:Y:S02]  /*10cd0*/  @!P0 IMAD.WIDE R6, R185, 0x2, R4 ;  /* 0x00000002b9068825 */ /* 0x001fe400078e0204 */
[CC--:B------:R-:W-:Y:S02]  /*10ce0*/  @!P4 LEA R12, P5, R188.reuse, R4.reuse, 0x1 ;  /* 0x00000004bc0cc211 */ /* 0x0c0fe400078a08ff */
[-C--:B------:R-:W-:Y:S01]  /*10cf0*/  @!P3 LEA R14, P6, R101, R4.reuse, 0x1 ;  /* 0x00000004650eb211 */ /* 0x080fe200078c08ff */
[----:B------:R0:W-:Y:S01]  /*10d00*/  @!P0 ST.E.128 desc[UR40][R6.64], R8 ;  /* 0x0000000806008985 */ /* 0x0001e2000c101d28 */
[----:B------:R-:W-:Y:S02]  /*10d10*/  ISETP.GE.AND P0, PT, R91, UR16, PT ;  /* 0x000000105b007c0c */ /* 0x000fe4000bf06270 */
[----:B------:R-:W-:Y:S02]  /*10d20*/  @!P4 LEA.HI.X R13, R188, R5, R152, 0x1, P5 ;  /* 0x00000005bc0dc211 */ /* 0x000fe400028f0c98 */
[----:B-1----:R-:W-:-:S02]  /*10d30*/  @!P2 LEA R20, P5, R97, R4, 0x1 ;  /* 0x000000046114a211 */ /* 0x002fc400078a08ff */
[-C--:B------:R-:W-:Y:S01]  /*10d40*/  @!P3 LEA.HI.X R15, R101, R5.reuse, R15, 0x1, P6 ;  /* 0x00000005650fb211 */ /* 0x080fe200030f0c0f */
[----:B------:R1:W-:Y:S01]  /*10d50*/  @!P4 ST.E.128 desc[UR40][R12.64], R24 ;  /* 0x000000180c00c985 */ /* 0x0003e2000c101d28 */
[----:B------:R-:W-:Y:S02]  /*10d60*/  LOP3.LUT P6, RZ, R3, 0x40, RZ, 0xc0, !PT ;  /* 0x0000004003ff7812 */ /* 0x000fe400078cc0ff */
[----:B------:R-:W-:Y:S01]  /*10d70*/  @!P2 LEA.HI.X R21, R97, R5, R21, 0x1, P5 ;  /* 0x000000056115a211 */ /* 0x000fe200028f0c15 */
[----:B------:R1:W-:Y:S01]  /*10d80*/  @!P3 ST.E.128 desc[UR40][R14.64], R32 ;  /* 0x000000200e00b985 */ /* 0x0003e2000c101d28 */
[----:B------:R-:W-:-:S03]  /*10d90*/  SHF.R.S32.HI R3, RZ, 0x1f, R99 ;  /* 0x0000001fff037819 */ /* 0x000fc60000011463 */
[----:B------:R1:W-:Y:S01]  /*10da0*/  @!P2 ST.E.128 desc[UR40][R20.64], R40 ;  /* 0x000000281400a985 */ /* 0x0003e2000c101d28 */
[----:B0-----:R-:W-:-:S04]  /*10db0*/  @!P1 LEA R6, P5, R99, R4, 0x1 ;  /* 0x0000000463069211 */ /* 0x001fc800078a08ff */
[-C--:B------:R-:W-:Y:S02]  /*10dc0*/  @!P1 LEA.HI.X R7, R99, R5.reuse, R3, 0x1, P5 ;  /* 0x0000000563079211 */ /* 0x080fe400028f0c03 */
[----:B------:R-:W-:Y:S02]  /*10dd0*/  SHF.R.S32.HI R3, RZ, 0x1f, R91 ;  /* 0x0000001fff037819 */ /* 0x000fe4000001145b */
[C---:B------:R-:W-:Y:S01]  /*10de0*/  @!P0 LEA R8, P5, R91.reuse, R4, 0x1 ;  /* 0x000000045b088211 */ /* 0x040fe200078a08ff */
[----:B------:R1:W-:Y:S03]  /*10df0*/  @!P1 ST.E.128 desc[UR40][R6.64], R48 ;  /* 0x0000003006009985 */ /* 0x0003e6000c101d28 */
[----:B------:R-:W-:Y:S02]  /*10e00*/  @!P0 LEA.HI.X R9, R91, R5, R3, 0x1, P5 ;  /* 0x000000055b098211 */ /* 0x000fe400028f0c03 */
[----:B------:R-:W-:-:S02]  /*10e10*/  SHF.R.S32.HI R3, RZ, 0x1f, R93 ;  /* 0x0000001fff037819 */ /* 0x000fc4000001145d */
[C---:B------:R-:W-:Y:S01]  /*10e20*/  @P6 LEA R10, P5, R93.reuse, R4, 0x1 ;  /* 0x000000045d0a6211 */ /* 0x040fe200078a08ff */
[----:B------:R1:W-:Y:S01]  /*10e30*/  @!P0 ST.E.128 desc[UR40][R8.64], R56 ;  /* 0x0000003808008985 */ /* 0x0003e2000c101d28 */
[----:B------:R-:W-:Y:S02]  /*10e40*/  LOP3.LUT P0, RZ, R0, 0x80, RZ, 0xc0, !PT ;  /* 0x0000008000ff7812 */ /* 0x000fe4000780c0ff */
[----:B------:R-:W-:-:S05]  /*10e50*/  @P6 LEA.HI.X R11, R93, R5, R3, 0x1, P5 ;  /* 0x000000055d0b6211 */ /* 0x000fca00028f0c03 */
[----:B------:R1:W-:Y:S06]  /*10e60*/  @P6 ST.E.128 desc[UR40][R10.64], R64 ;  /* 0x000000400a006985 */ /* 0x0003ec000c101d28 */
[----:B------:R-:W-:Y:S05]  /*10e70*/  @!P0 BRA `(.L_x_5419) ;  /* 0x0000002400548947 */ /* 0x000fea0003800000 */
[----:B------:R-:W-:Y:S02]  /*10e80*/  LEA R4, P0, R95, R4, 0x1 ;  /* 0x000000045f047211 */ /* 0x000fe400078008ff */
[----:B------:R-:W-:-:S04]  /*10e90*/  SHF.R.S32.HI R0, RZ, 0x1f, R95 ;  /* 0x0000001fff007819 */ /* 0x000fc8000001145f */
[----:B------:R-:W-:-:S05]  /*10ea0*/  LEA.HI.X R5, R95, R5, R0, 0x1, P0 ;  /* 0x000000055f057211 */ /* 0x000fca00000f0c00 */
[----:B------:R0:W-:Y:S01]  /*10eb0*/  ST.E.128 desc[UR40][R4.64], R72 ;  /* 0x0000004804007985 */ /* 0x0001e2000c101d28 */
[----:B------:R-:W-:Y:S05]  /*10ec0*/  BRA `(.L_x_5419) ;  /* 0x0000002400407947 */ /* 0x000fea0003800000 */
.L_x_5416:
[----:B------:R-:W-:Y:S01]  /*10ed0*/  ULDC.64 UR14, c[0x0][0xb08] ;  /* 0x0002c200000e7ab9 */ /* 0x000fe20000000a00 */
[----:B0-----:R-:W-:Y:S01]  /*10ee0*/  VIADD R4, R186, UR42 ;  /* 0x0000002aba047c36 */ /* 0x001fe20008000000 */
[----:B------:R-:W-:Y:S01]  /*10ef0*/  UIMAD UR12, UR24, UR14, URZ ;  /* 0x0000000e180c72a4 */ /* 0x000fe2000f8e023f */
[----:B------:R-:W-:Y:S01]  /*10f00*/  BSSY B1, `(.L_x_5420) ;  /* 0x00000c6000017945 */ /* 0x000fe20003800000 */
[----:B------:R-:W-:Y:S01]  /*10f10*/  UIMAD.WIDE.U32 UR10, UR4, UR14, URZ ;  /* 0x0000000e040a72a5 */ /* 0x000fe2000f8e003f */
[----:B------:R-:W-:Y:S01]  /*10f20*/  IMAD.MOV.U32 R3, RZ, RZ, R4 ;  /* 0x000000ffff037224 */ /* 0x000fe200078e0004 */
[----:B------:R-:W-:Y:S01]  /*10f30*/  UIMAD UR12, UR4, UR15, UR12 ;  /* 0x0000000f040c72a4 */ /* 0x000fe2000f8e020c */
[----:B------:R-:W-:Y:S01]  /*10f40*/  SHF.R.S32.HI R21, RZ, 0x1f, R205 ;  /* 0x0000001fff157819 */ /* 0x000fe200000114cd */
[----:B------:R-:W-:Y:S01]  /*10f50*/  ULDC UR14, c[0x0][0xbe8] ;  /* 0x0002fa00000e7ab9 */ /* 0x000fe20000000800 */
[----:B------:R-:W-:Y:S01]  /*10f60*/  USHF.R.S32.HI UR4, URZ, 0x1f, UR9 ;  /* 0x0000001f3f047899 */ /* 0x000fe20008011409 */
[----:B------:R-:W-:Y:S01]  /*10f70*/  SHF.R.S32.HI R152, RZ, 0x1f, R206 ;  /* 0x0000001fff987819 */ /* 0x000fe200000114ce */
[----:B------:R-:W-:Y:S01]  /*10f80*/  UIADD3 UR11, UR11, UR12, URZ ;  /* 0x0000000c0b0b7290 */ /* 0x000fe2000fffe03f */
[----:B------:R-:W-:Y:S01]  /*10f90*/  SHF.R.S32.HI R153, RZ, 0x1f, R207 ;  /* 0x0000001fff997819 */ /* 0x000fe200000114cf */
[----:B------:R-:W-:Y:S01]  /*10fa0*/  UISETP.NE.AND UP0, UPT, UR14, 0x1, UPT ;  /* 0x000000010e00788c */ /* 0x000fe2000bf05270 */
[----:B------:R-:W-:Y:S01]  /*10fb0*/  SHF.R.S32.HI R154, RZ, 0x1f, R208 ;  /* 0x0000001fff9a7819 */ /* 0x000fe200000114d0 */
[----:B------:R-:W-:Y:S01]  /*10fc0*/  ULDC.64 UR12, c[0x0][0xb38] ;  /* 0x0002ce00000c7ab9 */ /* 0x000fe20000000a00 */
[----:B------:R-:W-:Y:S01]  /*10fd0*/  UIMAD UR8, UR8, UR14, URZ ;  /* 0x0000000e080872a4 */ /* 0x000fe2000f8e023f */
[----:B------:R-:W-:Y:S01]  /*10fe0*/  SHF.R.S32.HI R155, RZ, 0x1f, R209 ;  /* 0x0000001fff9b7819 */ /* 0x000fe200000114d1 */
[----:B------:R-:W-:Y:S01]  /*10ff0*/  UIMAD.WIDE.U32 UR10, UR44, UR12, UR10 ;  /* 0x0000000c2c0a72a5 */ /* 0x000fe2000f8e000a */
[----:B------:R-:W-:-:S02]  /*11000*/  PLOP3.LUT P0, PT, PT, PT, UP0, 0x80, 0x0 ;  /* 0x000000000000781c */ /* 0x000fc40003f0f008 */
[----:B------:R-:W-:Y:S01]  /*11010*/  SHF.R.S32.HI R156, RZ, 0x1f, R210 ;  /* 0x0000001fff9c7819 */ /* 0x000fe200000114d2 */
[----:B------:R-:W-:Y:S01]  /*11020*/  UIMAD UR11, UR44, UR13, UR11 ;  /* 0x0000000d2c0b72a4 */ /* 0x000fe2000f8e020b */
[----:B------:R-:W-:Y:S02]  /*11030*/  SHF.R.S32.HI R157, RZ, 0x1f, R211 ;  /* 0x0000001fff9d7819 */ /* 0x000fe400000114d3 */
[----:B------:R-:W-:Y:S01]  /*11040*/  ULDC.64 UR12, c[0x0][0xb40] ;  /* 0x0002d000000c7ab9 */ /* 0x000fe20000000a00 */
[----:B------:R-:W-:Y:S01]  /*11050*/  SHF.R.S32.HI R158, RZ, 0x1f, R212 ;  /* 0x0000001fff9e7819 */ /* 0x000fe200000114d4 */
[----:B------:R-:W-:Y:S01]  /*11060*/  UIMAD UR4, UR4, UR12, URZ ;  /* 0x0000000c040472a4 */ /* 0x000fe2000f8e023f */
[----:B------:R-:W-:Y:S01]  /*11070*/  SHF.R.S32.HI R159, RZ, 0x1f, R213 ;  /* 0x0000001fff9f7819 */ /* 0x000fe200000114d5 */
[----:B------:R-:W-:Y:S01]  /*11080*/  UIMAD.WIDE.U32 UR10, UR9, UR12, UR10 ;  /* 0x0000000c090a72a5 */ /* 0x000fe2000f8e000a */
[----:B------:R-:W-:Y:S01]  /*11090*/  SHF.R.S32.HI R160, RZ, 0x1f, R214 ;  /* 0x0000001fffa07819 */ /* 0x000fe200000114d6 */
[----:B------:R-:W-:Y:S01]  /*110a0*/  UIMAD UR4, UR9, UR13, UR4 ;  /* 0x0000000d090472a4 */ /* 0x000fe2000f8e0204 */
[----:B------:R-:W-:-:S02]  /*110b0*/  SHF.R.S32.HI R161, RZ, 0x1f, R215 ;  /* 0x0000001fffa17819 */ /* 0x000fc400000114d7 */
[----:B------:R-:W-:Y:S01]  /*110c0*/  @UP0 ULDC UR9, c[0x0][0xbec] ;  /* 0x0002fb0000090ab9 */ /* 0x000fe20000000800 */
[----:B------:R-:W-:Y:S01]  /*110d0*/  UIADD3 UR11, UR11, UR4, URZ ;  /* 0x000000040b0b7290 */ /* 0x000fe2000fffe03f */
[----:B------:R-:W-:Y:S01]  /*110e0*/  @P0 IMAD.HI.U32 R0, R4, UR9, RZ ;  /* 0x0000000904000c27 */ /* 0x000fe2000f8e00ff */
[----:B------:R-:W-:Y:S01]  /*110f0*/  ULDC.64 UR12, c[0x0][0xb48] ;  /* 0x0002d200000c7ab9 */ /* 0x000fe20000000a00 */
[----:B------:R-:W-:Y:S01]  /*11100*/  @UP0 ULDC UR4, c[0x0][0xbf0] ;  /* 0x0002fc0000040ab9 */ /* 0x000fe20000000800 */
[----:B------:R-:W-:Y:S01]  /*11110*/  UIMAD.WIDE.U32 UR10, UR45, UR12, UR10 ;  /* 0x0000000c2d0a72a5 */ /* 0x000fe2000f8e000a */
[----:B------:R-:W-:Y:S02]  /*11120*/  SHF.R.S32.HI R162, RZ, 0x1f, R216 ;  /* 0x0000001fffa27819 */ /* 0x000fe400000114d8 */
[----:B------:R-:W-:Y:S01]  /*11130*/  @P0 SHF.R.U32.HI R3, RZ, UR4, R0 ;  /* 0x00000004ff030c19 */ /* 0x000fe20008011600 */
[----:B------:R-:W-:Y:S01]  /*11140*/  UIMAD UR45, UR45, UR13, UR11 ;  /* 0x0000000d2d2d72a4 */ /* 0x000fe2000f8e020b */
[----:B------:R-:W-:Y:S01]  /*11150*/  SHF.R.S32.HI R13, RZ, 0x1f, R217 ;  /* 0x0000001fff0d7819 */ /* 0x000fe200000114d9 */
[----:B------:R-:W-:Y:S01]  /*11160*/  IMAD.U32 R5, RZ, RZ, UR11 ;  /* 0x0000000bff057e24 */ /* 0x000fe2000f8e00ff */
[--C-:B------:R-:W-:Y:S01]  /*11170*/  SHF.R.S32.HI R0, RZ, 0x1f, R3.reuse ;  /* 0x0000001fff007819 */ /* 0x100fe20000011403 */
[----:B------:R-:W-:Y:S01]  /*11180*/  IMAD.MOV R7, RZ, RZ, -R3 ;  /* 0x000000ffff077224 */ /* 0x000fe200078e0a03 */
[----:B------:R-:W-:Y:S01]  /*11190*/  ULDC.64 UR12, c[0x0][0xb30] ;  /* 0x0002cc00000c7ab9 */ /* 0x000fe20000000a00 */
[----:B------:R-:W-:Y:S01]  /*111a0*/  IMAD.U32 R5, RZ, RZ, UR45 ;  /* 0x0000002dff057e24 */ /* 0x000fe2000f8e00ff */
[----:B------:R-:W-:Y:S01]  /*111b0*/  UIADD3 UR4, UR46, 0x28c20, URZ ;  /* 0x00028c202e047890 */ /* 0x000fe2000fffe03f */
[----:B------:R-:W-:Y:S01]  /*111c0*/  IMAD R7, R7, UR14, R4 ;  /* 0x0000000e07077c24 */ /* 0x000fe2000f8e0204 */
[----:B------:R-:W-:Y:S01]  /*111d0*/  SHF.R.S32.HI R163, RZ, 0x1f, R218 ;  /* 0x0000001fffa37819 */ /* 0x000fe200000114da */
[----:B------:R-:W-:Y:S01]  /*111e0*/  IMAD R0, R0, UR12, RZ ;  /* 0x0000000c00007c24 */ /* 0x000fe2000f8e02ff */
[----:B------:R-:W-:Y:S01]  /*111f0*/  UPRMT UR4, URZ, 0x654, UR4 ;  /* 0x000006543f047896 */ /* 0x000fe20008000004 */
[----:B------:R-:W-:Y:S01]  /*11200*/  IMAD.U32 R4, RZ, RZ, UR10 ;  /* 0x0000000aff047e24 */ /* 0x000fe2000f8e00ff */
[----:B------:R-:W-:Y:S01]  /*11210*/  ULDC.64 UR10, c[0x0][0xb28] ;  /* 0x0002ca00000a7ab9 */ /* 0x000fe20000000a00 */
[C---:B------:R-:W-:Y:S01]  /*11220*/  IMAD R9, R3.reuse, UR13, R0 ;  /* 0x0000000d03097c24 */ /* 0x040fe2000f8e0200 */
[----:B------:R-:W-:Y:S01]  /*11230*/  SHF.R.S32.HI R0, RZ, 0x1f, R7 ;  /* 0x0000001fff007819 */ /* 0x000fe20000011407 */
[----:B------:R-:W-:Y:S01]  /*11240*/  IMAD.WIDE.U32 R4, R3, UR12, R4 ;  /* 0x0000000c03047c25 */ /* 0x000fe2000f8e0004 */
[----:B------:R-:W-:-:S02]  /*11250*/  SHF.R.S32.HI R164, RZ, 0x1f, R219 ;  /* 0x0000001fffa47819 */ /* 0x000fc400000114db */
[----:B------:R-:W-:Y:S01]  /*11260*/  SHF.R.S32.HI R165, RZ, 0x1f, R17 ;  /* 0x0000001fffa57819 */ /* 0x000fe20000011411 */
[----:B------:R-:W-:Y:S01]  /*11270*/  IMAD R0, R0, UR10, RZ ;  /* 0x0000000a00007c24 */ /* 0x000fe2000f8e02ff */
[----:B------:R-:W-:Y:S01]  /*11280*/  SYNCS.ARRIVE.TRANS64.RED.A1T0 RZ, [UR4], RZ ;  /* 0x000000ffffff79a7 */ /* 0x000fe20008100404 */
[----:B------:R-:W-:Y:S02]  /*11290*/  IMAD.IADD R5, R5, 0x1, R9 ;  /* 0x0000000105057824 */ /* 0x000fe400078e0209 */
[C---:B------:R-:W-:Y:S02]  /*112a0*/  IMAD R3, R7.reuse, UR11, R0 ;  /* 0x0000000b07037c24 */ /* 0x040fe4000f8e0200 */
[----:B------:R-:W-:Y:S02]  /*112b0*/  VIADD R0, R16, UR42 ;  /* 0x0000002a10007c36 */ /* 0x000fe40008000000 */
[----:B------:R-:W-:Y:S01]  /*112c0*/  IMAD.WIDE.U32 R4, R7, UR10, R4 ;  /* 0x0000000a07047c25 */ /* 0x000fe2000f8e0004 */
[----:B------:R-:W-:-:S02]  /*112d0*/  ULDC.64 UR10, c[0x0][0xb00] ;  /* 0x0002c000000a7ab9 */ /* 0x000fc40000000a00 */
[----:B------:R-:W-:Y:S01]  /*112e0*/  ISETP.GE.AND P0, PT, R0, UR8, PT ;  /* 0x0000000800007c0c */ /* 0x000fe2000bf06270 */
[----:B------:R-:W-:Y:S01]  /*112f0*/  IMAD.IADD R5, R5, 0x1, R3 ;  /* 0x0000000105057824 */ /* 0x000fe200078e0203 */
[----:B------:R-:W-:-:S04]  /*11300*/  LEA R3, P1, R4, UR10, 0x2 ;  /* 0x0000000a04037c11 */ /* 0x000fc8000f8210ff */
[----:B------:R-:W-:Y:S01]  /*11310*/  LEA.HI.X R10, R4, UR11, R5, 0x2, P1 ;  /* 0x0000000b040a7c11 */ /* 0x000fe200088f1405 */
[----:B------:R0:W1:Y:S04]  /*11320*/  SHFL.IDX PT, R11, R3, RZ, 0x1c1f ;  /* 0x001c1fff030b7589 */ /* 0x00006800000e0000 */
[----:B------:R0:W3:Y:S02]  /*11330*/  SHFL.IDX PT, R12, R10, RZ, 0x1c1f ;  /* 0x001c1fff0a0c7589 */ /* 0x0000e400000e0000 */
        /* <DEDUP_REMOVED lines=8> */
[-C--:B---3--:R-:W-:Y:S02]  /*113c0*/  @!P3 LEA.HI.X R5, R17, R12.reuse, R165, 0x2, P0 ;  /* 0x0000000c1105b211 */ /* 0x088fe400000f14a5 */
[----:B------:R-:W-:Y:S02]  /*113d0*/  ISETP.GE.AND P0, PT, R216, UR4, PT ;  /* 0x00000004d8007c0c */ /* 0x000fe4000bf06270 */
[----:B------:R-:W-:Y:S01]  /*113e0*/  @!P4 LEA.HI.X R7, R219, R12, R164, 0x2, P5 ;  /* 0x0000000cdb07c211 */ /* 0x000fe200028f14a4 */
[----:B------:R1:W-:Y:S01]  /*113f0*/  @!P3 ST.E.64 desc[UR40][R4.64], R24 ;  /* 0x000000180400b985 */ /* 0x0003e2000c101b28 */
[----:B------:R-:W-:-:S03]  /*11400*/  ISETP.GE.AND P3, PT, R215, UR4, PT ;  /* 0x00000004d7007c0c */ /* 0x000fc6000bf66270 */
[----:B------:R3:W-:Y:S01]  /*11410*/  @!P4 ST.E.64 desc[UR40][R6.64], R28 ;  /* 0x0000001c0600c985 */ /* 0x0007e2000c101b28 */
[----:B------:R-:W-:Y:S02]  /*11420*/  ISETP.GE.AND P4, PT, R214, UR4, PT ;  /* 0x00000004d6007c0c */ /* 0x000fe4000bf86270 */
[CC--:B-1----:R-:W-:Y:S02]  /*11430*/  @!P2 LEA R4, P6, R218.reuse, R11.reuse, 0x2 ;  /* 0x0000000bda04a211 */ /* 0x0c2fe400078c10ff */
[CC--:B---3--:R-:W-:Y:S02]  /*11440*/  @!P1 LEA R6, P5, R217.reuse, R11.reuse, 0x2 ;  /* 0x0000000bd9069211 */ /* 0x0c8fe400078a10ff */
        /* <DEDUP_REMOVED lines=10> */
[----:B---3--:R-:W-:-:S02]  /*114f0*/  @!P4 LEA R6, P2, R214, R11, 0x2 ;  /* 0x0000000bd606c211 */ /* 0x008fc400078410ff */
[-C--:B------:R-:W-:Y:S02]  /*11500*/  @!P3 LEA.HI.X R5, R215, R12.reuse, R161, 0x2, P1 ;  /* 0x0000000cd705b211 */ /* 0x080fe400008f14a1 */
[----:B------:R-:W-:Y:S02]  /*11510*/  ISETP.GE.AND P1, PT, R211, UR4, PT ;  /* 0x00000004d3007c0c */ /* 0x000fe4000bf26270 */
[----:B------:R-:W-:Y:S01]  /*11520*/  @!P4 LEA.HI.X R7, R214, R12, R160, 0x2, P2 ;  /* 0x0000000cd607c211 */ /* 0x000fe200010f14a0 */
[----:B------:R1:W-:Y:S01]  /*11530*/  @!P3 ST.E.64 desc[UR40][R4.64], R44 ;  /* 0x0000002c0400b985 */ /* 0x0003e2000c101b28 */
[----:B------:R-:W-:Y:S02]  /*11540*/  ISETP.GE.AND P2, PT, R210, UR4, PT ;  /* 0x00000004d2007c0c */ /* 0x000fe4000bf46270 */
[----:B----4-:R-:W-:Y:S01]  /*11550*/  @!P5 LEA R8, P6, R213, R11, 0x2 ;  /* 0x0000000bd508d211 */ /* 0x010fe200078c10ff */
[----:B------:R3:W-:Y:S01]  /*11560*/  @!P4 ST.E.64 desc[UR40][R6.64], R48 ;  /* 0x000000300600c985 */ /* 0x0007e2000c101b28 */
[----:B------:R-:W-:-:S02]  /*11570*/  ISETP.GE.AND P3, PT, R209, UR4, PT ;  /* 0x00000004d1007c0c */ /* 0x000fc4000bf66270 */
[----:B------:R-:W-:Y:S02]  /*11580*/  @!P5 LEA.HI.X R9, R213, R12, R159, 0x2, P6 ;  /* 0x0000000cd509d211 */ /* 0x000fe400030f149f */
[----:B------:R-:W-:-:S03]  /*11590*/  ISETP.GE.AND P4, PT, R208, UR4, PT ;  /* 0x00000004d0007c0c */ /* 0x000fc6000bf86270 */
[----:B------:R4:W-:Y:S01]  /*115a0*/  @!P5 ST.E.64 desc[UR40][R8.64], R52 ;  /* 0x000000340800d985 */ /* 0x0009e2000c101b28 */
[CC--:B-1----:R-:W-:Y:S02]  /*115b0*/  @!P0 LEA R4, P6, R212.reuse, R11.reuse, 0x2 ;  /* 0x0000000bd4048211 */ /* 0x0c2fe400078c10ff */
[CC--:B---3--:R-:W-:Y:S02]  /*115c0*/  @!P1 LEA R6, P5, R211.reuse, R11.reuse, 0x2 ;  /* 0x0000000bd3069211 */ /* 0x0c8fe400078a10ff */
        /* <DEDUP_REMOVED lines=21> */
[----:B-1----:R-:W-:-:S04]  /*11720*/  @!P0 LEA R4, P4, R206, R11, 0x2 ;  /* 0x0000000bce048211 */ /* 0x002fc800078810ff */
[-C--:B------:R-:W-:Y:S02]  /*11730*/  @!P0 LEA.HI.X R5, R206, R12.reuse, R152, 0x2, P4 ;  /* 0x0000000cce058211 */ /* 0x080fe400020f1498 */
[----:B------:R-:W-:Y:S02]  /*11740*/  ISETP.GE.AND P4, PT, R202, UR4, PT ;  /* 0x00000004ca007c0c */ /* 0x000fe4000bf86270 */
[CC--:B---3--:R-:W-:Y:S01]  /*11750*/  @!P1 LEA R6, P3, R205.reuse, R11.reuse, 0x2 ;  /* 0x0000000bcd069211 */ /* 0x0c8fe200078610ff */
        /* <DEDUP_REMOVED lines=11> */
[----:B---3--:R-:W-:-:S03]  /*11810*/  @!P4 LEA R6, P0, R202, R11, 0x2 ;  /* 0x0000000bca06c211 */ /* 0x008fc600078010ff */
[----:B------:R1:W-:Y:S01]  /*11820*/  @!P5 ST.E.64 desc[UR40][R4.64], R92 ;  /* 0x0000005c0400d985 */ /* 0x0003e2000c101b28 */
[----:B------:R-:W-:Y:S02]  /*11830*/  ISETP.GE.AND P5, PT, R197, UR4, PT ;  /* 0x00000004c5007c0c */ /* 0x000fe4000bfa6270 */
[-C--:B------:R-:W-:Y:S02]  /*11840*/  @!P4 LEA.HI.X R7, R202, R12.reuse, R235, 0x2, P0 ;  /* 0x0000000cca07c211 */ /* 0x080fe400000f14eb */
[----:B------:R-:W-:Y:S02]  /*11850*/  ISETP.GE.AND P0, PT, R198, UR4, PT ;  /* 0x00000004c6007c0c */ /* 0x000fe4000bf06270 */
[C---:B----4-:R-:W-:Y:S01]  /*11860*/  @!P3 LEA R8, P6, R201.reuse, R11, 0x2 ;  /* 0x0000000bc908b211 */ /* 0x050fe200078c10ff */
[----:B------:R3:W-:Y:S01]  /*11870*/  @!P4 ST.E.64 desc[UR40][R6.64], R96 ;  /* 0x000000600600c985 */ /* 0x0007e2000c101b28 */
[----:B------:R-:W-:Y:S02]  /*11880*/  ISETP.GE.AND P4, PT, R196, UR4, PT ;  /* 0x00000004c4007c0c */ /* 0x000fe4000bf86270 */
[----:B------:R-:W-:-:S02]  /*11890*/  @!P3 LEA.HI.X R9, R201, R12, R234, 0x2, P6 ;  /* 0x0000000cc909b211 */ /* 0x000fc400030f14ea */
[----:B-1----:R-:W-:-:S03]  /*118a0*/  @!P2 LEA R4, P6, R200, R11, 0x2 ;  /* 0x0000000bc804a211 */ /* 0x002fc600078c10ff */
[----:B------:R1:W-:Y:S01]  /*118b0*/  @!P3 ST.E.64 desc[UR40][R8.64], R100 ;  /* 0x000000640800b985 */ /* 0x0003e2000c101b28 */
[----:B------:R-:W-:Y:S02]  /*118c0*/  @!P2 LEA.HI.X R5, R200, R12, R233, 0x2, P6 ;  /* 0x0000000cc805a211 */ /* 0x000fe400030f14e9 */
[----:B---3--:R-:W-:-:S03]  /*118d0*/  @!P1 LEA R6, P3, R199, R11, 0x2 ;  /* 0x0000000bc7069211 */ /* 0x008fc600078610ff */
[----:B------:R3:W-:Y:S01]  /*118e0*/  @!P2 ST.E.64 desc[UR40][R4.64], R104 ;  /* 0x000000680400a985 */ /* 0x0007e2000c101b28 */
[-C--:B------:R-:W-:Y:S02]  /*118f0*/  @!P1 LEA.HI.X R7, R199, R12.reuse, R232, 0x2, P3 ;  /* 0x0000000cc7079211 */ /* 0x080fe400018f14e8 */
[----:B------:R-:W-:Y:S02]  /*11900*/  ISETP.GE.AND P3, PT, R195, UR4, PT ;  /* 0x00000004c3007c0c */ /* 0x000fe4000bf66270 */
[CC--:B-1----:R-:W-:Y:S01]  /*11910*/  @!P0 LEA R8, P6, R198.reuse, R11.reuse, 0x2 ;  /* 0x0000000bc6088211 */ /* 0x0c2fe200078c10ff */
[----:B------:R1:W-:Y:S03]  /*11920*/  @!P1 ST.E.64 desc[UR40][R6.64], R108 ;  /* 0x0000006c06009985 */ /* 0x0003e6000c101b28 */
[----:B------:R-:W-:Y:S02]  /*11930*/  @!P0 LEA.HI.X R9, R198, R12, R231, 0x2, P6 ;  /* 0x0000000cc6098211 */ /* 0x000fe400030f14e7 */
[----:B---3--:R-:W-:-:S03]  /*11940*/  @!P5 LEA R4, P1, R197, R11, 0x2 ;  /* 0x0000000bc504d211 */ /* 0x008fc600078210ff */
        /* <DEDUP_REMOVED lines=17> */
[C---:B---3--:R-:W-:Y:S01]  /*11a60*/  @!P1 LEA R6, P6, R193.reuse, R11, 0x2 ;  /* 0x0000000bc1069211 */ /* 0x048fe200078c10ff */
[----:B------:R3:W-:Y:S03]  /*11a70*/  @!P0 ST.E.64 desc[UR40][R4.64], R128 ;  /* 0x0000008004008985 */ /* 0x0007e6000c101b28 */
[----:B------:R-:W-:-:S03]  /*11a80*/  @!P1 LEA.HI.X R7, R193, R12, R226, 0x2, P6 ;  /* 0x0000000cc1079211 */ /* 0x000fc600030f14e2 */
[CC--:B-1----:R-:W-:Y:S02]  /*11a90*/  @!P3 LEA R8, P6, R191.reuse, R11.reuse, 0x2 ;  /* 0x0000000bbf08b211 */ /* 0x0c2fe400078c10ff */
[----:B------:R1:W-:Y:S02]  /*11aa0*/  @!P1 ST.E.64 desc[UR40][R6.64], R132 ;  /* 0x0000008406009985 */ /* 0x0003e4000c101b28 */
[----:B------:R-:W-:Y:S02]  /*11ab0*/  @!P3 LEA.HI.X R9, R191, R12, R224, 0x2, P6 ;  /* 0x0000000cbf09b211 */ /* 0x000fe400030f14e0 */
[----:B---3--:R-:W-:-:S04]  /*11ac0*/  @!P4 LEA R4, P0, R192, R11, 0x2 ;  /* 0x0000000bc004c211 */ /* 0x008fc800078010ff */
        /* <DEDUP_REMOVED lines=9> */
.L_x_5421:
[----:B------:R-:W-:Y:S05]  /*11b60*/  BSYNC B1 ;  /* 0x0000000000017941 */ /* 0x000fea0003800000 */
.L_x_5420:
[----:B------:R-:W-:Y:S01]  /*11b70*/  VIADD R0, R0, 0x8 ;  /* 0x0000000800007836 */ /* 0x000fe20000000000 */
[----:B------:R0:W0:Y:S04]  /*11b80*/  SHFL.IDX PT, R20, R10, 0x1, 0x1c1f ;  /* 0x003c1f000a147f89 */ /* 0x00002800000e0000 */
[----:B------:R-:W-:Y:S01]  /*11b90*/  ISETP.GE.AND P0, PT, R0, UR8, PT ;  /* 0x0000000800007c0c */ /* 0x000fe2000bf06270 */
[----:B------:R0:W0:-:S12]  /*11ba0*/  SHFL.IDX PT, R24, R3, 0x1, 0x1c1f ;  /* 0x003c1f0003187f89 */ /* 0x00001800000e0000 */
[----:B------:R-:W-:Y:S05]  /*11bb0*/  @P0 BRA `(.L_x_5419) ;  /* 0x0000001800040947 */ /* 0x000fea0003800000 */
[----:B------:R-:W-:Y:S02]  /*11bc0*/  ULDC UR4, c[0x0][0xac8] ;  /* 0x0002b20000047ab9 */ /* 0x000fe40000000800 */
[----:B------:R-:W-:Y:S02]  /*11bd0*/  ISETP.GE.AND P4, PT, R17, UR4, PT ;  /* 0x0000000411007c0c */ /* 0x000fe4000bf86270 */
[----:B------:R-:W-:Y:S02]  /*11be0*/  ISETP.GE.AND P2, PT, R219, UR4, PT ;  /* 0x00000004db007c0c */ /* 0x000fe4000bf46270 */
[----:B------:R-:W-:Y:S02]  /*11bf0*/  ISETP.GE.AND P1, PT, R218, UR4, PT ;  /* 0x00000004da007c0c */ /* 0x000fe4000bf26270 */
[----:B------:R-:W-:-:S07]  /*11c00*/  ISETP.GE.AND P0, PT, R217, UR4, PT ;  /* 0x00000004d9007c0c */ /* 0x000fce000bf06270 */
[-C--:B0---4-:R-:W-:Y:S02]  /*11c10*/  @!P4 LEA R4, P3, R17, R24.reuse, 0x2 ;  /* 0x000000181104c211 */ /* 0x091fe400078610ff */
[----:B------:R-:W-:Y:S02]  /*11c20*/  @!P2 LEA R6, P6, R219, R24, 0x2 ;  /* 0x00000018db06a211 */ /* 0x000fe400078c10ff */
[----:B------:R-:W-:Y:S02]  /*11c30*/  @!P4 LEA.HI.X R5, R17, R20, R165, 0x2, P3 ;  /* 0x000000141105c211 */ /* 0x000fe400018f14a5 */
        /* <DEDUP_REMOVED lines=9> */
[----:B-1----:R-:W-:Y:S01]  /*11cd0*/  @!P0 LEA.HI.X R11, R217, R20, R13, 0x2, P6 ;  /* 0x00000014d90b8211 */ /* 0x002fe200030f140d */
[----:B------:R1:W-:Y:S01]  /*11ce0*/  @!P1 ST.E.64 desc[UR40][R8.64], R34 ;  /* 0x0000002208009985 */ /* 0x0003e2000c101b28 */
[----:B0-----:R-:W-:-:S03]  /*11cf0*/  @!P3 LEA R4, P1, R216, R24, 0x2 ;  /* 0x00000018d804b211 */ /* 0x001fc600078210ff */
[----:B------:R0:W-:Y:S01]  /*11d00*/  @!P0 ST.E.64 desc[UR40][R10.64], R38 ;  /* 0x000000260a008985 */ /* 0x0001e2000c101b28 */
[----:B------:R-:W-:Y:S02]  /*11d10*/  ISETP.GE.AND P0, PT, R213, UR4, PT ;  /* 0x00000004d5007c0c */ /* 0x000fe4000bf06270 */
[C---:B---3--:R-:W-:Y:S02]  /*11d20*/  @!P4 LEA R12, P2, R215.reuse, R24, 0x2 ;  /* 0x00000018d70cc211 */ /* 0x048fe400078410ff */
        /* <DEDUP_REMOVED lines=9> */
[-C--:B----4-:R-:W-:Y:S02]  /*11dc0*/  @!P0 LEA R6, P6, R213, R24.reuse, 0x2 ;  /* 0x00000018d5068211 */ /* 0x090fe400078c10ff */
[----:B------:R-:W-:Y:S01]  /*11dd0*/  ISETP.GE.AND P4, PT, R209, UR4, PT ;  /* 0x00000004d1007c0c */ /* 0x000fe2000bf86270 */
[----:B------:R4:W-:Y:S01]  /*11de0*/  @!P5 ST.E.64 desc[UR40][R14.64], R50 ;  /* 0x000000320e00d985 */ /* 0x0009e2000c101b28 */
[----:B-1----:R-:W-:-:S02]  /*11df0*/  @!P1 LEA R8, P5, R212, R24, 0x2 ;  /* 0x00000018d4089211 */ /* 0x002fc400078a10ff */
        /* <DEDUP_REMOVED lines=8> */
[-C--:B---3--:R-:W-:Y:S01]  /*11e80*/  @!P3 LEA R4, P6, R210, R24.reuse, 0x2 ;  /* 0x00000018d204b211 */ /* 0x088fe200078c10ff */
[----:B------:R3:W-:Y:S01]  /*11e90*/  @!P2 ST.E.64 desc[UR40][R10.64], R62 ;  /* 0x0000003e0a00a985 */ /* 0x0007e2000c101b28 */
[C---:B-----5:R-:W-:Y:S02]  /*11ea0*/  @!P4 LEA R12, P2, R209.reuse, R24, 0x2 ;  /* 0x00000018d10cc211 */ /* 0x060fe400078410ff */
[----:B------:R-:W-:Y:S02]  /*11eb0*/  ISETP.GE.AND P1, PT, R206, UR4, PT ;  /* 0x00000004ce007c0c */ /* 0x000fe4000bf26270 */
[-C--:B------:R-:W-:Y:S02]  /*11ec0*/  @!P3 LEA.HI.X R5, R210, R20.reuse, R156, 0x2, P6 ;  /* 0x00000014d205b211 */ /* 0x080fe400030f149c */
[----:B------:R-:W-:Y:S02]  /*11ed0*/  @!P4 LEA.HI.X R13, R209, R20, R155, 0x2, P2 ;  /* 0x00000014d10dc211 */ /* 0x000fe400010f149b */
[----:B------:R-:W-:Y:S01]  /*11ee0*/  ISETP.GE.AND P2, PT, R205, UR4, PT ;  /* 0x00000004cd007c0c */ /* 0x000fe2000bf46270 */
[----:B------:R-:W-:Y:S01]  /*11ef0*/  @!P3 ST.E.64 desc[UR40][R4.64], R66 ;  /* 0x000000420400b985 */ /* 0x000fe2000c101b28 */
[----:B----4-:R-:W-:-:S03]  /*11f00*/  @!P5 LEA R14, P6, R208, R24, 0x2 ;  /* 0x00000018d00ed211 */ /* 0x010fc600078c10ff */
[----:B------:R4:W-:Y:S01]  /*11f10*/  @!P4 ST.E.64 desc[UR40][R12.64], R70 ;  /* 0x000000460c00c985 */ /* 0x0009e2000c101b28 */
[----:B------:R-:W-:Y:S02]  /*11f20*/  @!P5 LEA.HI.X R15, R208, R20, R154, 0x2, P6 ;  /* 0x00000014d00fd211 */ /* 0x000fe400030f149a */
[CC--:B0-----:R-:W-:Y:S02]  /*11f30*/  @!P0 LEA R6, P4, R207.reuse, R24.reuse, 0x2 ;  /* 0x00000018cf068211 */ /* 0x0c1fe400078810ff */
[----:B-1----:R-:W-:Y:S01]  /*11f40*/  @!P1 LEA R8, P3, R206, R24, 0x2 ;  /* 0x00000018ce089211 */ /* 0x002fe200078610ff */
[----:B------:R0:W-:Y:S01]  /*11f50*/  @!P5 ST.E.64 desc[UR40][R14.64], R74 ;  /* 0x0000004a0e00d985 */ /* 0x0001e2000c101b28 */
[----:B------:R-:W-:Y:S02]  /*11f60*/  @!P0 LEA.HI.X R7, R207, R20, R153, 0x2, P4 ;  /* 0x00000014cf078211 */ /* 0x000fe400020f1499 */
[----:B------:R-:W-:Y:S02]  /*11f70*/  ISETP.GE.AND P4, PT, R203, UR4, PT ;  /* 0x00000004cb007c0c */ /* 0x000fe4000bf86270 */
[----:B------:R-:W-:Y:S01]  /*11f80*/  ISETP.GE.AND P5, PT, R204, UR4, PT ;  /* 0x00000004cc007c0c */ /* 0x000fe2000bfa6270 */
[----:B------:R1:W-:Y:S01]  /*11f90*/  @!P0 ST.E.64 desc[UR40][R6.64], R78 ;  /* 0x0000004e06008985 */ /* 0x0003e2000c101b28 */
        /* <DEDUP_REMOVED lines=18> */
[-C--:B-1----:R-:W-:Y:S02]  /*120c0*/  @!P2 LEA R6, P6, R201, R24.reuse, 0x2 ;  /* 0x00000018c906a211 */ /* 0x082fe400078c10ff */
[----:B------:R-:W-:Y:S01]  /*120d0*/  ISETP.GE.AND P4, PT, R197, UR4, PT ;  /* 0x00000004c5007c0c */ /* 0x000fe2000bf86270 */
[----:B------:R1:W-:Y:S01]  /*120e0*/  @!P3 ST.E.64 desc[UR40][R14.64], R98 ;  /* 0x000000620e00b985 */ /* 0x0003e2000c101b28 */
[----:B---3--:R-:W-:Y:S02]  /*120f0*/  @!P1 LEA R8, P3, R200, R24, 0x2 ;  /* 0x00000018c8089211 */ /* 0x008fe400078610ff */
[----:B------:R-:W-:Y:S02]  /*12100*/  @!P2 LEA.HI.X R7, R201, R20, R234, 0x2, P6 ;  /* 0x00000014c907a211 */ /* 0x000fe400030f14ea */
[----:B----4-:R-:W-:-:S02]  /*12110*/  @!P0 LEA R10, P6, R199, R24, 0x2 ;  /* 0x00000018c70a8211 */ /* 0x010fc400078c10ff */
[-C--:B------:R-:W-:Y:S01]  /*12120*/  @!P1 LEA.HI.X R9, R200, R20.reuse, R233, 0x2, P3 ;  /* 0x00000014c8099211 */ /* 0x080fe200018f14e9 */
[----:B------:R3:W-:Y:S01]  /*12130*/  @!P2 ST.E.64 desc[UR40][R6.64], R102 ;  /* 0x000000660600a985 */ /* 0x0007e2000c101b28 */
[----:B------:R-:W-:Y:S02]  /*12140*/  ISETP.GE.AND P3, PT, R196, UR4, PT ;  /* 0x00000004c4007c0c */ /* 0x000fe4000bf66270 */
[----:B------:R-:W-:Y:S01]  /*12150*/  @!P0 LEA.HI.X R11, R199, R20, R232, 0x2, P6 ;  /* 0x00000014c70b8211 */ /* 0x000fe200030f14e8 */
[----:B------:R4:W-:Y:S01]  /*12160*/  @!P1 ST.E.64 desc[UR40][R8.64], R106 ;  /* 0x0000006a08009985 */ /* 0x0009e2000c101b28 */
[-C--:B0-----:R-:W-:Y:S02]  /*12170*/  @!P5 LEA R4, P1, R198, R24.reuse, 0x2 ;  /* 0x00000018c604d211 */ /* 0x081fe400078210ff */
[----:B-----5:R-:W-:Y:S01]  /*12180*/  @!P4 LEA R12, P2, R197, R24, 0x2 ;  /* 0x00000018c50cc211 */ /* 0x020fe200078410ff */
[----:B------:R-:W-:Y:S01]  /*12190*/  @!P0 ST.E.64 desc[UR40][R10.64], R110 ;  /* 0x0000006e0a008985 */ /* 0x000fe2000c101b28 */
[----:B------:R-:W-:-:S02]  /*121a0*/  ISETP.GE.AND P0, PT, R195, UR4, PT ;  /* 0x00000004c3007c0c */ /* 0x000fc4000bf06270 */
[----:B------:R-:W-:Y:S02]  /*121b0*/  @!P5 LEA.HI.X R5, R198, R20, R231, 0x2, P1 ;  /* 0x00000014c605d211 */ /* 0x000fe400008f14e7 */
[----:B------:R-:W-:Y:S02]  /*121c0*/  ISETP.GE.AND P1, PT, R194, UR4, PT ;  /* 0x00000004c2007c0c */ /* 0x000fe4000bf26270 */
[C---:B-1----:R-:W-:Y:S01]  /*121d0*/  @!P3 LEA R14, P6, R196.reuse, R24, 0x2 ;  /* 0x00000018c40eb211 */ /* 0x042fe200078c10ff */
[----:B------:R0:W-:Y:S01]  /*121e0*/  @!P5 ST.E.64 desc[UR40][R4.64], R114 ;  /* 0x000000720400d985 */ /* 0x0001e2000c101b28 */
[-C--:B------:R-:W-:Y:S02]  /*121f0*/  @!P4 LEA.HI.X R13, R197, R20.reuse, R230, 0x2, P2 ;  /* 0x00000014c50dc211 */ /* 0x080fe400010f14e6 */
[----:B------:R-:W-:Y:S02]  /*12200*/  @!P3 LEA.HI.X R15, R196, R20, R229, 0x2, P6 ;  /* 0x00000014c40fb211 */ /* 0x000fe400030f14e5 */
[----:B------:R-:W-:Y:S01]  /*12210*/  ISETP.GE.AND P2, PT, R191, UR4, PT ;  /* 0x00000004bf007c0c */ /* 0x000fe2000bf46270 */
[----:B------:R1:W-:Y:S01]  /*12220*/  @!P4 ST.E.64 desc[UR40][R12.64], R118 ;  /* 0x000000760c00c985 */ /* 0x0003e2000c101b28 */
[----:B------:R-:W-:-:S02]  /*12230*/  ISETP.GE.AND P4, PT, R193, UR4, PT ;  /* 0x00000004c1007c0c */ /* 0x000fc4000bf86270 */
[C---:B---3--:R-:W-:Y:S01]  /*12240*/  @!P0 LEA R6, P5, R195.reuse, R24, 0x2 ;  /* 0x00000018c3068211 */ /* 0x048fe200078a10ff */
[----:B------:R3:W-:Y:S01]  /*12250*/  @!P3 ST.E.64 desc[UR40][R14.64], R122 ;  /* 0x0000007a0e00b985 */ /* 0x0007e2000c101b28 */
[----:B------:R-:W-:Y:S02]  /*12260*/  ISETP.GE.AND P3, PT, R192, UR4, PT ;  /* 0x00000004c0007c0c */ /* 0x000fe4000bf66270 */
[----:B------:R-:W-:Y:S02]  /*12270*/  @!P0 LEA.HI.X R7, R195, R20, R228, 0x2, P5 ;  /* 0x00000014c3078211 */ /* 0x000fe400028f14e4 */
[----:B------:R-:W-:Y:S02]  /*12280*/  ISETP.GE.AND P5, PT, R190, UR4, PT ;  /* 0x00000004be007c0c */ /* 0x000fe4000bfa6270 */
[-C--:B----4-:R-:W-:Y:S01]  /*12290*/  @!P1 LEA R8, P6, R194, R24.reuse, 0x2 ;  /* 0x00000018c2089211 */ /* 0x090fe200078c10ff */
[----:B------:R4:W-:Y:S02]  /*122a0*/  @!P0 ST.E.64 desc[UR40][R6.64], R126 ;  /* 0x0000007e06008985 */ /* 0x0009e4000c101b28 */
[----:B0-----:R-:W-:-:S02]  /*122b0*/  @!P4 LEA R4, P0, R193, R24, 0x2 ;  /* 0x00000018c104c211 */ /* 0x001fc400078010ff */
[----:B------:R-:W-:Y:S02]  /*122c0*/  @!P1 LEA.HI.X R9, R194, R20, R227, 0x2, P6 ;  /* 0x00000014c2099211 */ /* 0x000fe400030f14e3 */
[----:B------:R-:W-:Y:S02]  /*122d0*/  @!P3 LEA R10, P6, R192, R24, 0x2 ;  /* 0x00000018c00ab211 */ /* 0x000fe400078c10ff */
[----:B------:R-:W-:Y:S01]  /*122e0*/  @!P4 LEA.HI.X R5, R193, R20, R226, 0x2, P0 ;  /* 0x00000014c105c211 */ /* 0x000fe200000f14e2 */
[----:B------:R4:W-:Y:S01]  /*122f0*/  @!P1 ST.E.64 desc[UR40][R8.64], R130 ;  /* 0x0000008208009985 */ /* 0x0009e2000c101b28 */
[-C--:B-1----:R-:W-:Y:S02]  /*12300*/  @!P2 LEA R12, P1, R191, R24.reuse, 0x2 ;  /* 0x00000018bf0ca211 */ /* 0x082fe400078210ff */
[----:B---3--:R-:W-:Y:S01]  /*12310*/  @!P5 LEA R14, P0, R190, R24, 0x2 ;  /* 0x00000018be0ed211 */ /* 0x008fe200078010ff */
        /* <DEDUP_REMOVED lines=9> */
[----:B----4-:R-:W-:-:S04]  /*123b0*/  LEA R4, P0, R189, R24, 0x2 ;  /* 0x00000018bd047211 */ /* 0x010fc800078010ff */
[----:B------:R-:W-:-:S05]  /*123c0*/  LEA.HI.X R5, R189, R20, R222, 0x2, P0 ;  /* 0x00000014bd057211 */ /* 0x000fca00000f14de */
[----:B------:R0:W-:Y:S01]  /*123d0*/  ST.E.64 desc[UR40][R4.64], R150 ;  /* 0x0000009604007985 */ /* 0x0001e2000c101b28 */
[----:B------:R-:W-:Y:S05]  /*123e0*/  BRA `(.L_x_5419) ;  /* 0x0000000c00f87947 */ /* 0x000fea0003800000 */
.L_x_5413:
        /* <DEDUP_REMOVED lines=9> */
[----:B------:R-:W-:Y:S01]  /*12480*/  UISETP.NE.U32.AND UP1, UPT, UR10, URZ, UPT ;  /* 0x0000003f0a00728c */ /* 0x000fe2000bf25070 */
[----:B------:R-:W-:Y:S02]  /*12490*/  ULDC UR4, c[0x0][0xa88] ;  /* 0x0002a20000047ab9 */ /* 0x000fe40000000800 */
[----:B------:R-:W4:Y:S01]  /*124a0*/  @P1 LDG.E R9, desc[UR40][R4.64] ;  /* 0x0000002804091981 */ /* 0x000f22000c1e1900 */
[----:B------:R-:W-:Y:S01]  /*124b0*/  UISETP.NE.AND.EX UP1, UPT, UR11, URZ, UPT, UP1 ;  /* 0x0000003f0b00728c */ /* 0x000fe2000bf25310 */
[----:B------:R-:W-:-:S05]  /*124c0*/  IMAD.U32 R0, RZ, RZ, UR4 ;  /* 0x00000004ff007e24 */ /* 0x000fca000f8e00ff */
[----:B------:R-:W-:-:S05]  /*124d0*/  PLOP3.LUT P2, PT, PT, PT, UP1, 0x80, 0x0 ;  /* 0x000000000000781c */ /* 0x000fca0003f4f018 */
[----:B------:R-:W-:Y:S02]  /*124e0*/  @UP1 ULDC.64 UR10, c[0x0][0xc08] ;  /* 0x00030200000a1ab9 */ /* 0x000fe40000000a00 */
[----:B------:R-:W-:-:S06]  /*124f0*/  @UP1 UIMAD.WIDE UR10, UR43, 0x4, UR10 ;  /* 0x000000042b0a18a5 */ /* 0x000fcc000f8e020a */
[----:B------:R-:W-:Y:S02]  /*12500*/  IMAD.U32 R6, RZ, RZ, UR10 ;  /* 0x0000000aff067e24 */ /* 0x000fe4000f8e00ff */
[----:B------:R-:W-:-:S05]  /*12510*/  IMAD.U32 R7, RZ, RZ, UR11 ;  /* 0x0000000bff077e24 */ /* 0x000fca000f8e00ff */
[----:B------:R0:W5:Y:S01]  /*12520*/  @P2 LDG.E R0, desc[UR40][R6.64] ;  /* 0x0000002806002981 */ /* 0x000162000c1e1900 */
[----:B------:R-:W-:Y:S01]  /*12530*/  UISETP.NE.AND UP1, UPT, UR9, URZ, UPT ;  /* 0x0000003f0900728c */ /* 0x000fe2000bf25270 */
[----:B------:R-:W-:Y:S01]  /*12540*/  UMOV UR4, URZ ;  /* 0x0000003f00047c82 */ /* 0x000fe20008000000 */
[----:B------:R-:W1:Y:S09]  /*12550*/  S2R R8, SR_TID.X ;  /* 0x0000000000087919 */ /* 0x000e720000002100 */
[----:B------:R-:W-:Y:S01]  /*12560*/  @!UP1 ULDC UR9, c[0x0][0xad4] ;  /* 0x0002b50000099ab9 */ /* 0x000fe20000000800 */
[----:B-1----:R-:W-:-:S05]  /*12570*/  VIADD R3, R8, 0xffffff80 ;  /* 0xffffff8008037836 */ /* 0x002fca0000000000 */
[----:B------:R-:W-:Y:S02]  /*12580*/  ISETP.GT.AND P0, PT, R3, 0x3f, PT ;  /* 0x0000003f0300780c */ /* 0x000fe40003f04270 */
[----:B----4-:R-:W-:Y:S01]  /*12590*/  @P1 R2UR UR4, R9 ;  /* 0x00000000090412ca */ /* 0x010fe200000e0000 */
[----:B0-----:R-:W-:-:S14]  /*125a0*/  @P2 BRA `(.L_x_5422) ;  /* 0x0000000000102947 */ /* 0x001fdc0003800000 */
[----:B------:R-:W-:Y:S05]  /*125b0*/  @!P1 BRA `(.L_x_5422) ;  /* 0x00000000000c9947 */ /* 0x000fea0003800000 */
[----:B------:R-:W4:Y:S04]  /*125c0*/  LDG.E R3, desc[UR40][R4.64] ;  /* 0x0000002804037981 */ /* 0x000f28000c1e1900 */
[----:B-----5:R-:W4:Y:S02]  /*125d0*/  LDG.E R0, desc[UR40][R4.64+0x4] ;  /* 0x0000042804007981 */ /* 0x020f24000c1e1900 */
[----:B----4-:R-:W-:-:S07]  /*125e0*/  IMAD.IADD R0, R0, 0x1, -R3 ;  /* 0x0000000100007824 */ /* 0x010fce00078e0a03 */
.L_x_5422:
[----:B------:R-:W-:Y:S01]  /*125f0*/  USHF.R.S32.HI UR16, URZ, 0x1f, UR43 ;  /* 0x0000001f3f107899 */ /* 0x000fe2000801142b */
[----:B------:R-:W-:Y:S01]  /*12600*/  BSSY B1, `(.L_x_5423) ;  /* 0x000003a000017945 */ /* 0x000fe20003800000 */
[----:B------:R-:W-:Y:S02]  /*12610*/  USHF.R.S32.HI UR24, URZ, 0x1f, UR4 ;  /* 0x0000001f3f187899 */ /* 0x000fe40008011404 */
[----:B------:R-:W-:Y:S02]  /*12620*/  USEL UR8, UR43, URZ, !UP0 ;  /* 0x0000003f2b087287 */ /* 0x000fe4000c000000 */
[----:B------:R-:W-:Y:S01]  /*12630*/  USEL UR16, UR16, URZ, !UP0 ;  /* 0x0000003f10107287 */ /* 0x000fe2000c000000 */
[----:B------:R-:W-:Y:S11]  /*12640*/  @P0 BRA `(.L_x_5424) ;  /* 0x0000000000d40947 */ /* 0x000ff60003800000 */
[----:B------:R-:W0:Y:S01]  /*12650*/  LDC R9, c[0x0][0xbe8] ;  /* 0x0002fa00ff097b82 */ /* 0x000e220000000800 */
[----:B------:R-:W-:-:S05]  /*12660*/  IMAD.U32 R5, RZ, RZ, UR42 ;  /* 0x0000002aff057e24 */ /* 0x000fca000f8e00ff */
[----:B------:R-:W-:Y:S01]  /*12670*/  IADD3 R6, R5, -0x80, R8 ;  /* 0xffffff8005067810 */ /* 0x000fe20007ffe008 */
[----:B0----5:R-:W-:-:S05]  /*12680*/  IMAD R3, R0, R9, RZ ;  /* 0x0000000900037224 */ /* 0x021fca00078e02ff */
[----:B------:R-:W-:-:S13]  /*12690*/  ISETP.GE.AND P0, PT, R6, R3, PT ;  /* 0x000000030600720c */ /* 0x000fda0003f06270 */
[----:B------:R-:W-:Y:S05]  /*126a0*/  @P0 BRA `(.L_x_5424) ;  /* 0x0000000000bc0947 */ /* 0x000fea0003800000 */
[----:B------:R-:W-:Y:S01]  /*126b0*/  ISETP.NE.AND P0, PT, R9, 0x1, PT ;  /* 0x000000010900780c */ /* 0x000fe20003f05270 */
[----:B------:R-:W-:Y:S01]  /*126c0*/  UISETP.GT.AND UP0, UPT, UR9, 0x1, UPT ;  /* 0x000000010900788c */ /* 0x000fe2000bf04270 */
[----:B------:R-:W-:Y:S01]  /*126d0*/  UMOV UR20, 0x9b8 ;  /* 0x000009b800147882 */ /* 0x000fe20000000000 */
[----:B------:R-:W-:Y:S02]  /*126e0*/  ULOP3.LUT UR17, UR45, 0xff, URZ, 0xc0, !UPT ;  /* 0x000000ff2d117892 */ /* 0x000fe4000f8ec03f */
[----:B------:R-:W-:Y:S02]  /*126f0*/  USEL UR20, UR20, 0x978, UP0 ;  /* 0x0000097814147887 */ /* 0x000fe40008000000 */
[----:B------:R-:W-:-:S06]  /*12700*/  USEL UR17, UR17, URZ, UP0 ;  /* 0x0000003f11117287 */ /* 0x000fcc0008000000 */
[----:B------:R-:W0:Y:S04]  /*12710*/  @P0 LDC R3, c[0x0][0xbec] ;  /* 0x0002fb00ff030b82 */ /* 0x000e280000000800 */
[----:B------:R-:W-:Y:S01]  /*12720*/  ULDC.64 UR14, c[0x0][UR20+0x220] ;  /* 0x00008800140e7abb */ /* 0x000fe20008000a00 */
[----:B------:R-:W-:Y:S01]  /*12730*/  ULDC.64 UR12, c[0x0][UR20+0x218] ;  /* 0x00008600140c7abb */ /* 0x000fe20008000a00 */
[----:B------:R-:W-:Y:S02]  /*12740*/  ULDC.64 UR18, c[0x0][UR20+0x228] ;  /* 0x00008a0014127abb */ /* 0x000fe40008000a00 */
[----:B------:R-:W1:Y:S01]  /*12750*/  @P0 LDC R5, c[0x0][0xbf0] ;  /* 0x0002fc00ff050b82 */ /* 0x000e620000000800 */
[----:B------:R-:W-:Y:S02]  /*12760*/  UIMAD UR15, UR15, UR8, URZ ;  /* 0x000000080f0f72a4 */ /* 0x000fe4000f8e023f */
[----:B------:R-:W-:-:S02]  /*12770*/  UIMAD.WIDE.U32 UR10, UR12, UR44, URZ ;  /* 0x0000002c0c0a72a5 */ /* 0x000fc4000f8e003f */
[----:B------:R-:W-:Y:S02]  /*12780*/  UIMAD UR21, UR13, UR44, URZ ;  /* 0x0000002c0d1572a4 */ /* 0x000fe4000f8e023f */
[----:B------:R-:W-:Y:S02]  /*12790*/  UIMAD.WIDE.U32 UR22, UR18, UR17, URZ ;  /* 0x00000011121672a5 */ /* 0x000fe4000f8e003f */
[----:B------:R-:W-:Y:S02]  /*127a0*/  UIMAD.WIDE.U32 UR12, UR14, UR8, URZ ;  /* 0x000000080e0c72a5 */ /* 0x000fe4000f8e003f */
[----:B------:R-:W-:Y:S02]  /*127b0*/  UIMAD UR17, UR19, UR17, URZ ;  /* 0x00000011131172a4 */ /* 0x000fe4000f8e023f */
[----:B------:R-:W-:Y:S02]  /*127c0*/  UIMAD UR15, UR14, UR16, UR15 ;  /* 0x000000100e0f72a4 */ /* 0x000fe4000f8e020f */
[----:B------:R-:W-:Y:S01]  /*127d0*/  UIADD3 UR10, UP1, UP2, UR12, UR10, UR4 ;  /* 0x0000000a0c0a7290 */ /* 0x000fe2000fa3e004 */
[----:B0-----:R-:W-:Y:S01]  /*127e0*/  @P0 IMAD.HI.U32 R4, R6, R3, RZ ;  /* 0x0000000306040227 */ /* 0x001fe200078e00ff */
[----:B------:R-:W-:-:S02]  /*127f0*/  UIADD3 UR17, UR23, UR17, URZ ;  /* 0x0000001117117290 */ /* 0x000fc4000fffe03f */
[----:B------:R-:W-:Y:S01]  /*12800*/  UIADD3 UR21, UR11, UR21, URZ ;  /* 0x000000150b157290 */ /* 0x000fe2000fffe03f */
[----:B------:R-:W-:Y:S01]  /*12810*/  IMAD.MOV.U32 R3, RZ, RZ, R6 ;  /* 0x000000ffff037224 */ /* 0x000fe200078e0006 */
[----:B------:R-:W-:Y:S02]  /*12820*/  UIADD3 UR12, UR13, UR15, URZ ;  /* 0x0000000f0d0c7290 */ /* 0x000fe4000fffe03f */
[----:B------:R-:W-:Y:S01]  /*12830*/  IMAD.U32 R8, RZ, RZ, UR17 ;  /* 0x00000011ff087e24 */ /* 0x000fe2000f8e00ff */
[----:B-1----:R-:W-:Y:S01]  /*12840*/  @P0 SHF.R.U32.HI R3, RZ, R5, R4 ;  /* 0x00000005ff030219 */ /* 0x002fe20000011604 */
[----:B------:R-:W-:Y:S01]  /*12850*/  IMAD.U32 R4, RZ, RZ, UR22 ;  /* 0x00000016ff047e24 */ /* 0x000fe2000f8e00ff */
[----:B------:R-:W-:Y:S01]  /*12860*/  UIADD3.X UR12, UR12, UR21, UR24, UP1, UP2 ;  /* 0x000000150c0c7290 */ /* 0x000fe20008fe4418 */
[----:B------:R-:W-:Y:S01]  /*12870*/  IMAD.U32 R5, RZ, RZ, UR23 ;  /* 0x00000017ff057e24 */ /* 0x000fe2000f8e00ff */
[--C-:B------:R-:W-:Y:S01]  /*12880*/  SHF.R.S32.HI R5, RZ, 0x1f, R3.reuse ;  /* 0x0000001fff057819 */ /* 0x100fe20000011403 */
[----:B------:R-:W-:Y:S01]  /*12890*/  IMAD.MOV R7, RZ, RZ, -R3 ;  /* 0x000000ffff077224 */ /* 0x000fe200078e0a03 */
[----:B------:R-:W-:Y:S01]  /*128a0*/  IADD3 R4, P0, P1, R3, UR10, R4 ;  /* 0x0000000a03047c10 */ /* 0x000fe2000f91e004 */
[----:B------:R-:W-:-:S02]  /*128b0*/  ULDC.64 UR10, c[0x0][UR20+0x210] ;  /* 0x00008400140a7abb */ /* 0x000fc40008000a00 */
[----:B------:R-:W-:Y:S01]  /*128c0*/  IMAD R7, R9, R7, R6 ;  /* 0x0000000709077224 */ /* 0x000fe200078e0206 */
[----:B------:R-:W-:Y:S01]  /*128d0*/  IADD3.X R5, R5, UR12, R8, P0, P1 ;  /* 0x0000000c05057c10 */ /* 0x000fe200087e2408 */
[----:B------:R-:W-:Y:S01]  /*128e0*/  ULDC.64 UR12, c[0x0][0xba8] ;  /* 0x0002ea00000c7ab9 */ /* 0x000fe20000000a00 */
[----:B------:R-:W-:Y:S01]  /*128f0*/  @!UP0 ULDC UR12, c[0x0][0xb50] ;  /* 0x0002d400000c8ab9 */ /* 0x000fe20000000800 */
[C---:B------:R-:W-:Y:S01]  /*12900*/  IMAD R6, R7.reuse, UR11, RZ ;  /* 0x0000000b07067c24 */ /* 0x040fe2000f8e02ff */
[----:B------:R-:W-:Y:S01]  /*12910*/  SHF.R.S32.HI R3, RZ, 0x1f, R7 ;  /* 0x0000001fff037819 */ /* 0x000fe20000011407 */
        /* <DEDUP_REMOVED lines=8> */
.L_x_5424:
[----:B------:R-:W-:Y:S05]  /*129a0*/  BSYNC B1 ;  /* 0x0000000000017941 */ /* 0x000fea0003800000 */
.L_x_5423:
[----:B------:R-:W-:-:S06]  /*129b0*/  UISETP.GT.AND UP0, UPT, UR9, 0x1, UPT ;  /* 0x000000010900788c */ /* 0x000fcc000bf04270 */
[----:B------:R-:W-:-:S13]  /*129c0*/  PLOP3.LUT P0, PT, PT, PT, UP0, 0x80, 0x0 ;  /* 0x000000000000781c */ /* 0x000fda0003f0f008 */
[----:B------:R-:W-:Y:S05]  /*129d0*/  @P0 BRA `(.L_x_5419) ;  /* 0x00000008007c0947 */ /* 0x000fea0003800000 */
[----:B------:R-:W1:Y:S01]  /*129e0*/  LDC R11, c[0x0][0xbe8] ;  /* 0x0002fa00ff0b7b82 */ /* 0x000e620000000800 */
[----:B------:R-:W-:Y:S01]  /*129f0*/  ULDC UR14, c[0x0][0xac8] ;  /* 0x0002b200000e7ab9 */ /* 0x000fe20000000800 */
[----:B------:R-:W-:Y:S01]  /*12a00*/  ULDC.64 UR12, c[0x0][0xaa0] ;  /* 0x0002a800000c7ab9 */ /* 0x000fe20000000a00 */
[----:B------:R-:W-:Y:S01]  /*12a10*/  ISETP.GE.AND P1, PT, R188, UR14, PT ;  /* 0x0000000ebc007c0c */ /* 0x000fe2000bf26270 */
[----:B------:R-:W-:Y:S01]  /*12a20*/  UIMAD UR9, UR24, UR12, URZ ;  /* 0x0000000c180972a4 */ /* 0x000fe2000f8e023f */
[C---:B------:R-:W-:Y:S01]  /*12a30*/  ISETP.GE.AND P2, PT, R185.reuse, UR14, PT ;  /* 0x0000000eb9007c0c */ /* 0x040fe2000bf46270 */
[----:B------:R-:W-:Y:S01]  /*12a40*/  UIMAD.WIDE.U32 UR10, UR4, UR12, URZ ;  /* 0x0000000c040a72a5 */ /* 0x000fe2000f8e003f */
[----:B------:R-:W-:Y:S01]  /*12a50*/  SEL R4, RZ, 0xffffffff, P1 ;  /* 0xffffffffff047807 */ /* 0x000fe20000800000 */
[----:B------:R-:W-:Y:S01]  /*12a60*/  UIMAD UR9, UR4, UR13, UR9 ;  /* 0x0000000d040972a4 */ /* 0x000fe2000f8e0209 */
[----:B0-----:R-:W-:Y:S01]  /*12a70*/  SEL R3, RZ, 0x1, P2 ;  /* 0x00000001ff037807 */ /* 0x001fe20001000000 */
[C---:B------:R-:W-:Y:S01]  /*12a80*/  VIADD R37, R185.reuse, 0x80 ;  /* 0x00000080b9257836 */ /* 0x040fe20000000000 */
[----:B------:R-:W-:Y:S01]  /*12a90*/  ULDC.64 UR12, c[0x0][0xae8] ;  /* 0x0002ba00000c7ab9 */ /* 0x000fe20000000a00 */
[----:B------:R-:W-:Y:S01]  /*12aa0*/  IMAD.SHL.U32 R4, R4, 0x2, RZ ;  /* 0x0000000204047824 */ /* 0x000fe200078e00ff */
[----:B------:R-:W-:Y:S01]  /*12ab0*/  UIADD3 UR11, UR11, UR9, URZ ;  /* 0x000000090b0b7290 */ /* 0x000fe2000fffe03f */
[----:B------:R-:W-:Y:S01]  /*12ac0*/  VIADD R29, R185, 0xc0 ;  /* 0x000000c0b91d7836 */ /* 0x000fe20000000000 */
[----:B------:R-:W-:Y:S01]  /*12ad0*/  ISETP.GE.AND P1, PT, R37, UR14, PT ;  /* 0x0000000e25007c0c */ /* 0x000fe2000bf26270 */
[----:B------:R-:W-:Y:S01]  /*12ae0*/  VIADD R31, R185, 0x100 ;  /* 0x00000100b91f7836 */ /* 0x000fe20000000000 */
[----:B------:R-:W-:Y:S01]  /*12af0*/  LOP3.LUT R6, R4, 0x2, R3, 0xe2, !PT ;  /* 0x0000000204067812 */ /* 0x000fe200078ee203 */
[----:B------:R-:W-:Y:S01]  /*12b00*/  IMAD R3, R187, 0x20, R220 ;  /* 0x00000020bb037824 */ /* 0x000fe200078e02dc */
[----:B------:R-:W-:Y:S01]  /*12b10*/  UIMAD.WIDE.U32 UR10, UR44, UR12, UR10 ;  /* 0x0000000c2c0a72a5 */ /* 0x000fe2000f8e000a */
[----:B------:R-:W-:Y:S01]  /*12b20*/  VIADD R35, R185, 0x140 ;  /* 0x00000140b9237836 */ /* 0x000fe20000000000 */
[----:B------:R-:W-:Y:S01]  /*12b30*/  BSSY B1, `(.L_x_5425) ;  /* 0x0000065000017945 */ /* 0x000fe20003800000 */
[----:B------:R-:W-:Y:S01]  /*12b40*/  VIADD R8, R3, UR42 ;  /* 0x0000002a03087c36 */ /* 0x000fe20008000000 */
[----:B------:R-:W-:Y:S01]  /*12b50*/  SEL R3, RZ, 0xffffffff, P1 ;  /* 0xffffffffff037807 */ /* 0x000fe20000800000 */
[----:B------:R-:W-:Y:S01]  /*12b60*/  UIMAD UR11, UR44, UR13, UR11 ;  /* 0x0000000d2c0b72a4 */ /* 0x000fe2000f8e020b */
[----:B-1----:R-:W-:Y:S01]  /*12b70*/  ISETP.NE.AND P0, PT, R11, 0x1, PT ;  /* 0x000000010b00780c */ /* 0x002fe20003f05270 */
[----:B------:R-:W-:Y:S01]  /*12b80*/  VIADD R27, R185, 0x180 ;  /* 0x00000180b91b7836 */ /* 0x000fe20000000000 */
[----:B------:R-:W-:Y:S01]  /*12b90*/  ISETP.GE.AND P1, PT, R29, UR14, PT ;  /* 0x0000000e1d007c0c */ /* 0x000fe2000bf26270 */
[----:B------:R-:W-:Y:S01]  /*12ba0*/  ULDC.64 UR12, c[0x0][0xaf0] ;  /* 0x0002bc00000c7ab9 */ /* 0x000fe20000000a00 */
[----:B------:R-:W-:Y:S01]  /*12bb0*/  IMAD.SHL.U32 R9, R3, 0x4, RZ ;  /* 0x0000000403097824 */ /* 0x000fe200078e00ff */
[----:B------:R-:W-:Y:S01]  /*12bc0*/  UIMAD UR16, UR16, UR12, URZ ;  /* 0x0000000c101072a4 */ /* 0x000fe2000f8e023f */
[----:B------:R-:W-:Y:S01]  /*12bd0*/  IMAD.MOV.U32 R3, RZ, RZ, R8 ;  /* 0x000000ffff037224 */ /* 0x000fe200078e0008 */
[----:B------:R-:W-:Y:S01]  /*12be0*/  SHF.R.S32.HI R30, RZ, 0x1f, R31 ;  /* 0x0000001fff1e7819 */ /* 0x000fe2000001141f */
[----:B-----5:R-:W-:Y:S01]  /*12bf0*/  IMAD R25, R0, R11, RZ ;  /* 0x0000000b00197224 */ /* 0x020fe200078e02ff */
[----:B------:R-:W-:Y:S01]  /*12c00*/  UIMAD UR4, UR8, UR13, UR16 ;  /* 0x0000000d080472a4 */ /* 0x000fe2000f8e0210 */
[----:B------:R-:W-:Y:S01]  /*12c10*/  LOP3.LUT R6, R9, 0x4, R6, 0xe2, !PT ;  /* 0x0000000409067812 */ /* 0x000fe200078ee206 */
[----:B------:R-:W-:Y:S01]  /*12c20*/  UIMAD.WIDE.U32 UR8, UR8, UR12, UR10 ;  /* 0x0000000c080872a5 */ /* 0x000fe2000f8e000a */
[----:B------:R-:W-:Y:S01]  /*12c30*/  VIADD R26, R220, UR42 ;  /* 0x0000002adc1a7c36 */ /* 0x000fe20008000000 */
[----:B------:R-:W0:Y:S01]  /*12c40*/  @P0 LDC R5, c[0x0][0xbec] ;  /* 0x0002fb00ff050b82 */ /* 0x000e220000000800 */
[----:B------:R-:W-:Y:S01]  /*12c50*/  VIADD R33, R185, 0x1c0 ;  /* 0x000001c0b9217836 */ /* 0x000fe20000000000 */
[----:B------:R-:W-:Y:S01]  /*12c60*/  UIADD3 UR4, UR9, UR4, URZ ;  /* 0x0000000409047290 */ /* 0x000fe2000fffe03f */
[----:B------:R-:W-:-:S02]  /*12c70*/  SHF.R.S32.HI R32, RZ, 0x1f, R27 ;  /* 0x0000001fff207819 */ /* 0x000fc4000001141b */
[----:B------:R-:W-:Y:S02]  /*12c80*/  SHF.R.S32.HI R34, RZ, 0x1f, R37 ;  /* 0x0000001fff227819 */ /* 0x000fe40000011425 */
[----:B------:R-:W-:Y:S01]  /*12c90*/  SHF.R.S32.HI R28, RZ, 0x1f, R33 ;  /* 0x0000001fff1c7819 */ /* 0x000fe20000011421 */
[----:B------:R-:W1:Y:S01]  /*12ca0*/  @P0 LDC R7, c[0x0][0xbf0] ;  /* 0x0002fc00ff070b82 */ /* 0x000e620000000800 */
[----:B------:R-:W-:Y:S02]  /*12cb0*/  SHF.R.S32.HI R36, RZ, 0x1f, R29 ;  /* 0x0000001fff247819 */ /* 0x000fe4000001141d */
[----:B------:R-:W-:Y:S02]  /*12cc0*/  SHF.R.S32.HI R38, RZ, 0x1f, R35 ;  /* 0x0000001fff267819 */ /* 0x000fe40000011423 */
[----:B------:R-:W-:Y:S01]  /*12cd0*/  SHF.R.S32.HI R39, RZ, 0x1f, R188 ;  /* 0x0000001fff277819 */ /* 0x000fe200000114bc */
[----:B0-----:R-:W-:Y:S01]  /*12ce0*/  @P0 IMAD.HI.U32 R4, R8, R5, RZ ;  /* 0x0000000508040227 */ /* 0x001fe200078e00ff */
[----:B------:R-:W-:-:S02]  /*12cf0*/  SEL R5, RZ, 0xffffffff, P1 ;  /* 0xffffffffff057807 */ /* 0x000fc40000800000 */
[----:B------:R-:W-:-:S04]  /*12d00*/  ISETP.GE.AND P1, PT, R33, UR14, PT ;  /* 0x0000000e21007c0c */ /* 0x000fc8000bf26270 */
[----:B------:R-:W-:Y:S02]  /*12d10*/  SEL R0, RZ, 0x80, P1 ;  /* 0x00000080ff007807 */ /* 0x000fe40000800000 */
[----:B-1----:R-:W-:Y:S01]  /*12d20*/  @P0 SHF.R.U32.HI R3, RZ, R7, R4 ;  /* 0x00000007ff030219 */ /* 0x002fe20000011604 */
[----:B------:R-:W-:Y:S01]  /*12d30*/  IMAD.SHL.U32 R7, R5, 0x8, RZ ;  /* 0x0000000805077824 */ /* 0x000fe200078e00ff */
[----:B------:R-:W-:Y:S01]  /*12d40*/  ISETP.GE.AND P0, PT, R31, UR14, PT ;  /* 0x0000000e1f007c0c */ /* 0x000fe2000bf06270 */
[----:B------:R-:W-:Y:S02]  /*12d50*/  IMAD.U32 R4, RZ, RZ, UR8 ;  /* 0x00000008ff047e24 */ /* 0x000fe4000f8e00ff */
[----:B------:R-:W-:Y:S01]  /*12d60*/  IMAD.U32 R5, RZ, RZ, UR9 ;  /* 0x00000009ff057e24 */ /* 0x000fe2000f8e00ff */
[----:B------:R-:W-:Y:S01]  /*12d70*/  LOP3.LUT R10, R7, 0x8, R6, 0xe2, !PT ;  /* 0x00000008070a7812 */ /* 0x000fe200078ee206 */
[--C-:B------:R-:W-:Y:S01]  /*12d80*/  IMAD.MOV R7, RZ, RZ, -R3.reuse ;  /* 0x000000ffff077224 */ /* 0x100fe200078e0a03 */
[----:B------:R-:W-:Y:S01]  /*12d90*/  SHF.R.S32.HI R6, RZ, 0x1f, R3 ;  /* 0x0000001fff067819 */ /* 0x000fe20000011403 */
[----:B------:R-:W-:Y:S01]  /*12da0*/  ULDC.64 UR8, c[0x0][0xae0] ;  /* 0x0002b80000087ab9 */ /* 0x000fe20000000a00 */
[----:B------:R-:W-:Y:S01]  /*12db0*/  SEL R9, RZ, 0xffffffff, P0 ;  /* 0xffffffffff097807 */ /* 0x000fe20000000000 */
[----:B------:R-:W-:Y:S01]  /*12dc0*/  IMAD.U32 R5, RZ, RZ, UR4 ;  /* 0x00000004ff057e24 */ /* 0x000fe2000f8e00ff */
[----:B------:R-:W-:Y:S01]  /*12dd0*/  ISETP.GE.AND P0, PT, R35, UR14, PT ;  /* 0x0000000e23007c0c */ /* 0x000fe2000bf06270 */
[----:B------:R-:W-:-:S02]  /*12de0*/  IMAD R6, R6, UR8, RZ ;  /* 0x0000000806067c24 */ /* 0x000fc4000f8e02ff */
[----:B------:R-:W-:Y:S01]  /*12df0*/  IMAD R7, R11, R7, R8 ;  /* 0x000000070b077224 */ /* 0x000fe200078e0208 */
[----:B------:R-:W-:Y:S01]  /*12e00*/  SEL R8, RZ, 0xffffffff, P0 ;  /* 0xffffffffff087807 */ /* 0x000fe20000000000 */
[----:B------:R-:W-:Y:S01]  /*12e10*/  IMAD.SHL.U32 R13, R9, 0x10, RZ ;  /* 0x00000010090d7824 */ /* 0x000fe200078e00ff */
[----:B------:R-:W-:Y:S01]  /*12e20*/  ISETP.GE.AND P0, PT, R27, UR14, PT ;  /* 0x0000000e1b007c0c */ /* 0x000fe2000bf06270 */
[C---:B------:R-:W-:Y:S02]  /*12e30*/  IMAD R9, R3.reuse, UR9, R6 ;  /* 0x0000000903097c24 */ /* 0x040fe4000f8e0206 */
[----:B------:R-:W-:Y:S01]  /*12e40*/  IMAD.WIDE.U32 R4, R3, UR8, R4 ;  /* 0x0000000803047c25 */ /* 0x000fe2000f8e0004 */
[----:B------:R-:W-:Y:S01]  /*12e50*/  SHF.R.S32.HI R3, RZ, 0x1f, R7 ;  /* 0x0000001fff037819 */ /* 0x000fe20000011407 */
[----:B------:R-:W-:Y:S01]  /*12e60*/  ULDC.64 UR8, c[0x0][0xad8] ;  /* 0x0002b60000087ab9 */ /* 0x000fe20000000a00 */
[----:B------:R-:W-:Y:S01]  /*12e70*/  LOP3.LUT R10, R13, 0x10, R10, 0xe2, !PT ;  /* 0x000000100d0a7812 */ /* 0x000fe200078ee20a */
[----:B------:R-:W-:-:S02]  /*12e80*/  IMAD.IADD R5, R5, 0x1, R9 ;  /* 0x0000000105057824 */ /* 0x000fc400078e0209 */
[----:B------:R-:W-:Y:S02]  /*12e90*/  IMAD R6, R3, UR8, RZ ;  /* 0x0000000803067c24 */ /* 0x000fe4000f8e02ff */
[----:B------:R-:W-:-:S04]  /*12ea0*/  IMAD.WIDE.U32 R4, R7, UR8, R4 ;  /* 0x0000000807047c25 */ /* 0x000fc8000f8e0004 */
[----:B------:R-:W-:Y:S01]  /*12eb0*/  IMAD R3, R7, UR9, R6 ;  /* 0x0000000907037c24 */ /* 0x000fe2000f8e0206 */
[----:B------:R-:W-:Y:S01]  /*12ec0*/  ULDC.64 UR8, c[0x0][0xa80] ;  /* 0x0002a00000087ab9 */ /* 0x000fe20000000a00 */
[----:B------:R-:W-:Y:S01]  /*12ed0*/  SEL R7, RZ, 0x40, P0 ;  /* 0x00000040ff077807 */ /* 0x000fe20000000000 */
[----:B------:R-:W-:Y:S01]  /*12ee0*/  IMAD.SHL.U32 R9, R8, 0x20, RZ ;  /* 0x0000002008097824 */ /* 0x000fe200078e00ff */
[----:B---3--:R-:W-:Y:S01]  /*12ef0*/  LEA R20, P0, R4, UR8, 0x1 ;  /* 0x0000000804147c11 */ /* 0x008fe2000f8008ff */
[----:B------:R-:W-:-:S03]  /*12f00*/  IMAD.IADD R3, R5, 0x1, R3 ;  /* 0x0000000105037824 */ /* 0x000fc600078e0203 */
[----:B------:R-:W-:Y:S01]  /*12f10*/  LOP3.LUT R10, R9, 0x20, R10, 0xe2, !PT ;  /* 0x00000020090a7812 */ /* 0x000fe200078ee20a */
[----:B------:R0:W1:Y:S01]  /*12f20*/  SHFL.IDX PT, R6, R20, RZ, 0x181f ;  /* 0x00181fff14067589 */ /* 0x00006200000e0000 */
[----:B------:R-:W-:Y:S02]  /*12f30*/  LEA.HI.X R3, R4, UR9, R3, 0x1, P0 ;  /* 0x0000000904037c11 */ /* 0x000fe400080f0c03 */
[----:B------:R-:W-:Y:S02]  /*12f40*/  ISETP.GE.AND P0, PT, R26, R25, PT ;  /* 0x000000191a00720c */ /* 0x000fe40003f06270 */
[----:B------:R-:W-:Y:S02]  /*12f50*/  LOP3.LUT R21, R10, R7, RZ, 0xfc, !PT ;  /* 0x000000070a157212 */ /* 0x000fe400078efcff */
[----:B------:R0:W3:Y:S02]  /*12f60*/  SHFL.IDX PT, R7, R3, RZ, 0x181f ;  /* 0x00181fff03077589 */ /* 0x0000e400000e0000 */
[----:B------:R-:W-:-:S07]  /*12f70*/  LOP3.LUT R24, R21, R0, RZ, 0xfc, !PT ;  /* 0x0000000015187212 */ /* 0x000fce00078efcff */
[----:B0-----:R-:W-:Y:S05]  /*12f80*/  @P0 BRA `(.L_x_5426) ;  /* 0x00000000007c0947 */ /* 0x001fea0003800000 */
[----:B------:R-:W-:Y:S02]  /*12f90*/  ISETP.GE.AND P2, PT, R188, UR14, PT ;  /* 0x0000000ebc007c0c */ /* 0x000fe4000bf46270 */
[----:B------:R-:W-:Y:S02]  /*12fa0*/  ISETP.GE.AND P1, PT, R185, UR14, PT ;  /* 0x0000000eb9007c0c */ /* 0x000fe4000bf26270 */
[----:B------:R-:W-:Y:S02]  /*12fb0*/  ISETP.GE.AND P5, PT, R37, UR14, PT ;  /* 0x0000000e25007c0c */ /* 0x000fe4000bfa6270 */
[----:B------:R-:W-:-:S07]  /*12fc0*/  ISETP.GE.AND P3, PT, R29, UR14, PT ;  /* 0x0000000e1d007c0c */ /* 0x000fce000bf66270 */
[CC--:B-1----:R-:W-:Y:S02]  /*12fd0*/  @!P2 LEA R8, P0, R188.reuse, R6.reuse, 0x1 ;  /* 0x00000006bc08a211 */ /* 0x0c2fe400078008ff */
[----:B---3--:R-:W-:Y:S02]  /*12fe0*/  @!P1 IMAD.WIDE R4, R185, 0x2, R6 ;  /* 0x00000002b9049825 */ /* 0x008fe400078e0206 */
        /* <DEDUP_REMOVED lines=13> */
[-C--:B------:R-:W-:Y:S01]  /*130c0*/  @!P2 LEA R4, P5, R31, R6.reuse, 0x1 ;  /* 0x000000061f04a211 */ /* 0x080fe200078a08ff */
        /* <DEDUP_REMOVED lines=11> */
.L_x_5426:
[----:B------:R-:W-:Y:S05]  /*13180*/  BSYNC B1 ;  /* 0x0000000000017941 */ /* 0x000fea0003800000 */
.L_x_5425:
[----:B------:R-:W-:Y:S01]  /*13190*/  VIADD R0, R26, 0x20 ;  /* 0x000000201a007836 */ /* 0x000fe20000000000 */
[----:B---34-:R4:W0:Y:S04]  /*131a0*/  SHFL.IDX PT, R7, R3, 0x1, 0x181f ;  /* 0x00381f0003077f89 */ /* 0x01882800000e0000 */
[----:B------:R-:W-:Y:S01]  /*131b0*/  ISETP.GE.AND P0, PT, R0, R25, PT ;  /* 0x000000190000720c */ /* 0x000fe20003f06270 */
[----:B-1----:R4:W1:-:S12]  /*131c0*/  SHFL.IDX PT, R6, R20, 0x1, 0x181f ;  /* 0x00381f0014067f89 */ /* 0x00285800000e0000 */
[----:B----4-:R-:W-:Y:S05]  /*131d0*/  @P0 BRA `(.L_x_5419) ;  /* 0x00000000007c0947 */ /* 0x010fea0003800000 */
        /* <DEDUP_REMOVED lines=31> */
.L_x_5419:
[----:B------:R-:W-:Y:S05]  /*133d0*/  BSYNC B0 ;  /* 0x0000000000007941 */ /* 0x000fea0003800000 */
.L_x_5412:
[----:B------:R-:W-:Y:S02]  /*133e0*/  ULDC UR4, c[0x0][0xc3c] ;  /* 0x00030f0000047ab9 */ /* 0x000fe40000000800 */
[----:B------:R-:W-:-:S06]  /*133f0*/  UISETP.GE.AND UP0, UPT, UR6, UR4, UPT ;  /* 0x000000040600728c */ /* 0x000fcc000bf06270 */
[----:B------:R-:W-:-:S13]  /*13400*/  PLOP3.LUT P0, PT, PT, PT, UP0, 0x80, 0x0 ;  /* 0x000000000000781c */ /* 0x000fda0003f0f008 */
[----:B------:R-:W-:Y:S05]  /*13410*/  @!P0 BRA `(.L_x_5427) ;  /* 0xfffffedc00dc8947 */ /* 0x000fea000383ffff */
[----:B------:R-:W-:Y:S05]  /*13420*/  EXIT ;  /* 0x000000000000794d */ /* 0x000fea0003800000 */
.L_x_5313:
        /* <DEDUP_REMOVED lines=18> */
.L_x_5428:
        /* <DEDUP_REMOVED lines=43> */
.L_x_5432:
        /* <DEDUP_REMOVED lines=39> */
.L_x_5430:
        /* <DEDUP_REMOVED lines=12> */
.L_x_5433:
[----:B---34-:R-:W-:Y:S01]  /*13b30*/  IMAD R2, R3, UR5, R10 ;  /* 0x0000000503027c24 */ /* 0x018fe2000f8e020a */
[----:B-1----:R-:W-:Y:S01]  /*13b40*/  ISETP.NE.AND P0, PT, R8, 0x1, PT ;  /* 0x000000010800780c */ /* 0x002fe20003f05270 */
[----:B------:R-:W-:-:S03]  /*13b50*/  VIADD R14, R9, UR4 ;  /* 0x00000004090e7c36 */ /* 0x000fc60008000000 */
[----:B------:R1:W-:Y:S01]  /*13b60*/  STL [R1], R2 ;  /* 0x0000000201007387 */ /* 0x0003e20000100800 */
[----:B------:R-:W-:-:S03]  /*13b70*/  IADD3 R5, -R2, UR6, RZ ;  /* 0x0000000602057c10 */ /* 0x000fc6000fffe1ff */
[----:B------:R1:W-:Y:S05]  /*13b80*/  STL [R1+0xc], R14 ;  /* 0x00000c0e01007387 */ /* 0x0003ea0000100800 */
[----:B------:R-:W-:Y:S05]  /*13b90*/  @!P0 BRA `(.L_x_5434) ;  /* 0x0000000000e08947 */ /* 0x000fea0003800000 */
[----:B0-2---:R-:W-:Y:S02]  /*13ba0*/  IABS R7, R4 ;  /* 0x0000000400077213 */ /* 0x005fe40000000000 */
[----:B------:R-:W-:Y:S02]  /*13bb0*/  IABS R9, R8 ;  /* 0x0000000800097213 */ /* 0x000fe40000000000 */
[----:B------:R-:W0:Y:S08]  /*13bc0*/  I2F.RP R10, R7 ;  /* 0x00000007000a7306 */ /* 0x000e300000209400 */
[----:B------:R-:W2:Y:S08]  /*13bd0*/  I2F.RP R11, R9 ;  /* 0x00000009000b7306 */ /* 0x000eb00000209400 */
[----:B0-----:R-:W1:Y:S08]  /*13be0*/  MUFU.RCP R10, R10 ;  /* 0x0000000a000a7308 */ /* 0x001e700000001000 */
[----:B--2---:R-:W-:Y:S01]  /*13bf0*/  MUFU.RCP R11, R11 ;  /* 0x0000000b000b7308 */ /* 0x004fe20000001000 */
[----:B-1----:R-:W-:Y:S01]  /*13c00*/  VIADD R2, R10, 0xffffffe ;  /* 0x0ffffffe0a027836 */ /* 0x002fe20000000000 */
[----:B------:R-:W-:-:S06]  /*13c10*/  IABS R10, R4 ;  /* 0x00000004000a7213 */ /* 0x000fcc0000000000 */
[----:B------:R0:W1:Y:S02]  /*13c20*/  F2I.FTZ.U32.TRUNC.NTZ R3, R2 ;  /* 0x0000000200037305 */ /* 0x000064000021f000 */
[----:B0-----:R-:W-:Y:S02]  /*13c30*/  IMAD.MOV.U32 R2, RZ, RZ, RZ ;  /* 0x000000ffff027224 */ /* 0x001fe400078e00ff */
[----:B-1----:R-:W-:-:S04]  /*13c40*/  IMAD.MOV R12, RZ, RZ, -R3 ;  /* 0x000000ffff0c7224 */ /* 0x002fc800078e0a03 */
[----:B------:R-:W-:-:S04]  /*13c50*/  IMAD R13, R12, R7, RZ ;  /* 0x000000070c0d7224 */ /* 0x000fc800078e02ff */
[----:B------:R-:W-:Y:S01]  /*13c60*/  IMAD.HI.U32 R3, R3, R13, R2 ;  /* 0x0000000d03037227 */ /* 0x000fe200078e0002 */
[----:B------:R-:W-:-:S03]  /*13c70*/  IABS R2, R5 ;  /* 0x0000000500027213 */ /* 0x000fc60000000000 */
[----:B------:R-:W-:Y:S02]  /*13c80*/  IMAD.MOV R13, RZ, RZ, -R10 ;  /* 0x000000ffff0d7224 */ /* 0x000fe400078e0a0a */
[----:B------:R-:W-:-:S04]  /*13c90*/  IMAD.HI.U32 R10, R3, R2, RZ ;  /* 0x00000002030a7227 */ /* 0x000fc800078e00ff */
[----:B------:R-:W-:Y:S02]  /*13ca0*/  IMAD R2, R10, R13, R2 ;  /* 0x0000000d0a027224 */ /* 0x000fe400078e0202 */
[----:B------:R-:W-:-:S03]  /*13cb0*/  VIADD R3, R11, 0xffffffe ;  /* 0x0ffffffe0b037836 */ /* 0x000fc60000000000 */
[----:B------:R-:W-:-:S03]  /*13cc0*/  ISETP.GT.U32.AND P1, PT, R7, R2, PT ;  /* 0x000000020700720c */ /* 0x000fc60003f24070 */
[----:B------:R-:W0:Y:S10]  /*13cd0*/  F2I.FTZ.U32.TRUNC.NTZ R3, R3 ;  /* 0x0000000300037305 */ /* 0x000e34000021f000 */
[----:B------:R-:W-:-:S02]  /*13ce0*/  @!P1 IMAD.IADD R2, R2, 0x1, -R7 ;  /* 0x0000000102029824 */ /* 0x000fc400078e0a07 */
[----:B------:R-:W-:Y:S01]  /*13cf0*/  @!P1 VIADD R10, R10, 0x1 ;  /* 0x000000010a0a9836 */ /* 0x000fe20000000000 */
[----:B------:R-:W-:Y:S02]  /*13d00*/  ISETP.NE.AND P1, PT, R4, RZ, PT ;  /* 0x000000ff0400720c */ /* 0x000fe40003f25270 */
[----:B------:R-:W-:Y:S01]  /*13d10*/  ISETP.GE.U32.AND P0, PT, R2, R7, PT ;  /* 0x000000070200720c */ /* 0x000fe20003f06070 */
[----:B0-----:R-:W-:-:S04]  /*13d20*/  IMAD.MOV R2, RZ, RZ, -R3 ;  /* 0x000000ffff027224 */ /* 0x001fc800078e0a03 */
[----:B------:R-:W-:Y:S02]  /*13d30*/  IMAD R7, R2, R9, RZ ;  /* 0x0000000902077224 */ /* 0x000fe400078e02ff */
[----:B------:R-:W-:-:S04]  /*13d40*/  IMAD.MOV.U32 R2, RZ, RZ, RZ ;  /* 0x000000ffff027224 */ /* 0x000fc800078e00ff */
        /* <DEDUP_REMOVED lines=29> */
.L_x_5434:
        /* <DEDUP_REMOVED lines=61> */
.L_x_5435:
[----:B01----:R-:W-:-:S05]  /*142f0*/  LOP3.LUT R3, RZ, R2, RZ, 0x33, !PT ;  /* 0x00000002ff037212 */ /* 0x003fca00078e33ff */
[----:B------:R-:W-:-:S05]  /*14300*/  IMAD.IADD R2, R4, 0x1, R3 ;  /* 0x0000000104027824 */ /* 0x000fca00078e0203 */
[----:B------:R1:W-:Y:S01]  /*14310*/  STL [R1+0x4], R2 ;  /* 0x0000040201007387 */ /* 0x0003e20000100800 */
[----:B------:R-:W-:Y:S05]  /*14320*/  BRA `(.L_x_5436) ;  /* 0x0000000000107947 */ /* 0x000fea0003800000 */
.L_x_5431:
[----:B------:R-:W-:Y:S01]  /*14330*/  IMAD.U32 R2, RZ, RZ, UR6 ;  /* 0x00000006ff027e24 */ /* 0x000fe2000f8e00ff */
[----:B------:R0:W-:Y:S04]  /*14340*/  STL [R1+0x4], RZ ;  /* 0x000004ff01007387 */ /* 0x0001e80000100800 */
[----:B------:R0:W-:Y:S04]  /*14350*/  STL [R1+0x8], RZ ;  /* 0x000008ff01007387 */ /* 0x0001e80000100800 */
[----:B------:R0:W-:Y:S02]  /*14360*/  STL [R1], R2 ;  /* 0x0000000201007387 */ /* 0x0001e40000100800 */
.L_x_5436:
        /* <DEDUP_REMOVED lines=10> */
.L_x_5429:
        /* <DEDUP_REMOVED lines=8> */
[----:B------:R-:W2:Y:S01]  /*14490*/  S2UR UR5, SR_CgaCtaId ;  /* 0x00000000000579c3 */ /* 0x000ea20000008800 */
[C---:B---3--:R-:W-:Y:S01]  /*144a0*/  IMAD.SHL.U32 R0, R6.reuse, 0x8, RZ ;  /* 0x0000000806007824 */ /* 0x048fe200078e00ff */
[----:B------:R-:W-:Y:S01]  /*144b0*/  LOP3.LUT R4, R6, 0x7f, RZ, 0xc0, !PT ;  /* 0x0000007f06047812 */ /* 0x000fe200078ec0ff */
[----:B------:R-:W-:Y:S01]  /*144c0*/  UMOV UR4, 0x400 ;  /* 0x0000040000047882 */ /* 0x000fe20000000000 */
[----:B------:R-:W-:Y:S01]  /*144d0*/  BSSY B8, `(.L_x_5437) ;  /* 0x00006a2000087945 */ /* 0x000fe20003800000 */
[----:B------:R-:W-:Y:S01]  /*144e0*/  ULDC UR37, c[0x0][0xc] ;  /* 0x0000030000257ab9 */ /* 0x000fe20000000800 */
[----:B------:R-:W-:Y:S01]  /*144f0*/  LOP3.LUT R3, R0, 0x1f8, RZ, 0xc0, !PT ;  /* 0x000001f800037812 */ /* 0x000fe200078ec0ff */
[----:B01----:R-:W-:Y:S01]  /*14500*/  IMAD.SHL.U32 R2, R4, 0x8, RZ ;  /* 0x0000000804027824 */ /* 0x003fe200078e00ff */
[----:B------:R-:W-:Y:S01]  /*14510*/  ULDC.64 UR38, c[0x0][0x198] ;  /* 0x0000660000267ab9 */ /* 0x000fe20000000a00 */
[----:B------:R-:W-:Y:S01]  /*14520*/  IMAD.MOV.U32 R0, RZ, RZ, 0x1 ;  /* 0x00000001ff007424 */ /* 0x000fe200078e00ff */
[----:B------:R-:W-:Y:S01]  /*14530*/  LOP3.LUT R3, R3, 0x38, R6, 0x78, !PT ;  /* 0x0000003803037812 */ /* 0x000fe200078e7806 */
[----:B------:R-:W-:-:S03]  /*14540*/  IMAD.SHL.U32 R6, R6, 0x10, RZ ;  /* 0x0000001006067824 */ /* 0x000fc600078e00ff */
[----:B------:R-:W-:Y:S02]  /*14550*/  LOP3.LUT R2, R3, 0x200, R2, 0xf8, !PT ;  /* 0x0000020003027812 */ /* 0x000fe400078ef802 */
[----:B------:R-:W-:-:S04]  /*14560*/  SHF.R.U32.HI R3, RZ, 0x3, R4 ;  /* 0x00000003ff037819 */ /* 0x000fc80000011604 */
[----:B------:R-:W-:Y:S01]  /*14570*/  LOP3.LUT R3, R3, 0x70, R6, 0xf8, !PT ;  /* 0x0000007003037812 */ /* 0x000fe200078ef806 */
[----:B--2---:R-:W-:-:S06]  /*14580*/  ULEA UR4, UR5, UR4, 0x18 ;  /* 0x0000000405047291 */ /* 0x004fcc000f8ec03f */
[----:B------:R-:W-:-:S04]  /*14590*/  IMAD.U32 R19, RZ, RZ, UR4 ;  /* 0x00000004ff137e24 */ /* 0x000fc8000f8e00ff */
[----:B------:R-:W-:-:S05]  /*145a0*/  IMAD R2, R2, 0x2, R19 ;  /* 0x0000000202027824 */ /* 0x000fca00078e0213 */
[----:B------:R0:W-:Y:S04]  /*145b0*/  STL [R1+0x54], R2 ;  /* 0x0000540201007387 */ /* 0x0001e80000100800 */
[----:B------:R0:W-:Y:S04]  /*145c0*/  STL [R1+0x48], RZ ;  /* 0x000048ff01007387 */ /* 0x0001e80000100800 */
[----:B------:R0:W-:Y:S04]  /*145d0*/  STL [R1+0x14], R0 ;  /* 0x0000140001007387 */ /* 0x0001e80000100800 */
[----:B------:R0:W-:Y:S02]  /*145e0*/  STL [R1+0x10], RZ ;  /* 0x000010ff01007387 */ /* 0x0001e40000100800 */
.L_x_5565:
[----:B--2---:R-:W2:Y:S01]  /*145f0*/  LDL R9, [R1+0xc] ;  /* 0x00000c0001097983 */ /* 0x004ea20000100800 */
[----:B------:R-:W-:Y:S05]  /*14600*/  YIELD ;  /* 0x0000000000007946 */ /* 0x000fea0003800000 */
[----:B------:R-:W-:Y:S01]  /*14610*/  ULDC.64 UR4, c[0x0][0xa28] ;  /* 0x00028a0000047ab9 */ /* 0x000fe20000000a00 */
[----:B0-----:R-:W-:Y:S01]  /*14620*/  IMAD.MOV.U32 R0, RZ, RZ, RZ ;  /* 0x000000ffff007224 */ /* 0x001fe200078e00ff */
[----:B------:R-:W-:Y:S01]  /*14630*/  ISETP.NE.U32.AND P0, PT, RZ, UR4, PT ;  /* 0x00000004ff007c0c */ /* 0x000fe2000bf05070 */
[----:B-1----:R-:W0:Y:S01]  /*14640*/  LDC.64 R4, c[0x0][0xa00] ;  /* 0x00028000ff047b82 */ /* 0x002e220000000a00 */
[----:B------:R-:W-:Y:S01]  /*14650*/  IMAD.MOV.U32 R10, RZ, RZ, RZ ;  /* 0x000000ffff0a7224 */ /* 0x000fe200078e00ff */
[----:B------:R-:W-:Y:S01]  /*14660*/  ULDC.64 UR6, c[0x0][0xa08] ;  /* 0x0002820000067ab9 */ /* 0x000fe20000000a00 */
[----:B------:R-:W-:Y:S01]  /*14670*/  ISETP.NE.AND.EX P0, PT, RZ, UR5, PT, P0 ;  /* 0x00000005ff007c0c */ /* 0x000fe2000bf05300 */
[----:B------:R-:W-:-:S12]  /*14680*/  ULDC.64 UR4, c[0x0][0xa18] ;  /* 0x0002860000047ab9 */ /* 0x000fd80000000a00 */
        /* <DEDUP_REMOVED lines=37> */
.L_x_5438:
        /* <DEDUP_REMOVED lines=12> */
[----:B------:R-:W3:Y:S02]  /*149a0*/  LDC.64 R2, c[0x0][0xa20] ;  /* 0x00028800ff027b82 */ /* 0x000ee40000000a00 */
[----:B---3--:R-:W-:-:S05]  /*149b0*/  IMAD.WIDE R2, R9, 0x4, R2 ;  /* 0x0000000409027825 */ /* 0x008fca00078e0202 */
[----:B------:R3:W5:Y:S01]  /*149c0*/  LDG.E R7, desc[UR40][R2.64] ;  /* 0x0000002802077981 */ /* 0x000762000c1e1900 */
[----:B------:R-:W-:Y:S05]  /*149d0*/  BRA `(.L_x_5440) ;  /* 0x0000000000107947 */ /* 0x000fea0003800000 */
.L_x_5439:
[----:B------:R-:W-:Y:S05]  /*149e0*/  @!P1 BRA `(.L_x_5440) ;  /* 0x00000000000c9947 */ /* 0x000fea0003800000 */
[----:B------:R-:W3:Y:S04]  /*149f0*/  LDG.E R7, desc[UR40][R2.64] ;  /* 0x0000002802077981 */ /* 0x000ee8000c1e1900 */
[----:B------:R-:W3:Y:S02]  /*14a00*/  LDG.E R2, desc[UR40][R2.64+0x4] ;  /* 0x0000042802027981 */ /* 0x000ee4000c1e1900 */
[----:B---3--:R-:W-:-:S07]  /*14a10*/  IMAD.IADD R7, R2, 0x1, -R7 ;  /* 0x0000000102077824 */ /* 0x008fce00078e0a07 */
.L_x_5440:
        /* <DEDUP_REMOVED lines=12> */
[----:B------:R-:W-:-:S05]  /*14ae0*/  VIADD R4, R0, 0x3f ;  /* 0x0000003f00047836 */ /* 0x000fca0000000000 */
[----:B------:R-:W-:-:S04]  /*14af0*/  SHF.R.S32.HI R2, RZ, 0x1f, R4 ;  /* 0x0000001fff027819 */ /* 0x000fc80000011404 */
[----:B------:R-:W-:Y:S02]  /*14b00*/  LEA.HI R4, R2, R4, RZ, 0x6 ;  /* 0x0000000402047211 */ /* 0x000fe400078f30ff */
[----:B------:R-:W-:Y:S02]  /*14b10*/  IADD3 R2, R0, 0x1, -R10 ;  /* 0x0000000100027810 */ /* 0x000fe40007ffe80a */
[----:B------:R-:W-:-:S03]  /*14b20*/  SHF.R.S32.HI R9, RZ, 0x6, R4 ;  /* 0x00000006ff097819 */ /* 0x000fc60000011404 */
[----:B------:R-:W-:Y:S02]  /*14b30*/  IMAD.IADD R7, R2, 0x1, R7 ;  /* 0x0000000102077824 */ /* 0x000fe400078e0207 */
[----:B------:R-:W3:Y:S01]  /*14b40*/  LDC.64 R2, c[0x0][0x9e0] ;  /* 0x00027800ff027b82 */ /* 0x000ee20000000a00 */
[----:B------:R2:W-:Y:S01]  /*14b50*/  STL [R1+0x58], R9 ;  /* 0x0000580901007387 */ /* 0x0005e20000100800 */
        /* <DEDUP_REMOVED lines=14> */
.L_x_5443:
[----:B------:R-:W-:-:S13]  /*14c40*/  ISETP.NE.AND P0, PT, R3, 0x1, PT ;  /* 0x000000010300780c */ /* 0x000fda0003f05270 */
[----:B------:R-:W2:Y:S02]  /*14c50*/  @P0 LDC.64 R4, c[0x0][0x9e8] ;  /* 0x00027a00ff040b82 */ /* 0x000ea40000000a00 */
[----:B--2---:R-:W-:-:S05]  /*14c60*/  @P0 IMAD.HI.U32 R4, R8, R4, RZ ;  /* 0x0000000408040227 */ /* 0x004fca00078e00ff */
[----:B------:R-:W-:-:S07]  /*14c70*/  @P0 SHF.R.U32.HI R8, RZ, R5, R4 ;  /* 0x00000005ff080219 */ /* 0x000fce0000011604 */
.L_x_5444:
[----:B------:R-:W-:Y:S05]  /*14c80*/  BSYNC B0 ;  /* 0x0000000000007941 */ /* 0x000fea0003800000 */
.L_x_5442:
[----:B------:R-:W-:-:S05]  /*14c90*/  IMAD R8, R8, R3, R3 ;  /* 0x0000000308087224 */ /* 0x000fca00078e0203 */
[----:B------:R-:W-:-:S07]  /*14ca0*/  VIMNMX R2, R2, R8, PT ;  /* 0x0000000802027248 */ /* 0x000fce0003fe0100 */
.L_x_5441:
[----:B------:R-:W2:Y:S01]  /*14cb0*/  @P1 LDC R4, c[0x0][0x44c] ;  /* 0x00011300ff041b82 */ /* 0x000ea20000000800 */
[----:B------:R-:W-:Y:S01]  /*14cc0*/  IMAD.MOV.U32 R5, RZ, RZ, R11 ;  /* 0x000000ffff057224 */ /* 0x000fe200078e000b */
[----:B------:R-:W-:Y:S01]  /*14cd0*/  ULDC UR4, c[0x0][0x9dc] ;  /* 0x0002770000047ab9 */ /* 0x000fe20000000800 */
[----:B------:R-:W-:-:S05]  /*14ce0*/  VIADD R2, R2, 0x3f ;  /* 0x0000003f02027836 */ /* 0x000fca0000000000 */
[----:B------:R-:W3:Y:S01]  /*14cf0*/  @P1 LDC R7, c[0x0][0x450] ;  /* 0x00011400ff071b82 */ /* 0x000ee20000000800 */
[----:B--2---:R-:W-:-:S05]  /*14d00*/  @P1 IMAD.HI.U32 R4, R11, R4, RZ ;  /* 0x000000040b041227 */ /* 0x004fca00078e00ff */
[----:B---3--:R-:W-:-:S04]  /*14d10*/  @P1 SHF.R.U32.HI R5, RZ, R7, R4 ;  /* 0x00000007ff051219 */ /* 0x008fc80000011604 */
[----:B------:R-:W-:Y:S02]  /*14d20*/  IADD3 R7, R5, R0, -R10 ;  /* 0x0000000005077210 */ /* 0x000fe40007ffe80a */
[----:B------:R-:W-:-:S04]  /*14d30*/  SHF.R.S32.HI R0, RZ, 0x1f, R2 ;  /* 0x0000001fff007819 */ /* 0x000fc80000011402 */
[----:B------:R-:W-:Y:S01]  /*14d40*/  LEA.HI R0, R0, R2, RZ, 0x6 ;  /* 0x0000000200007211 */ /* 0x000fe200078f30ff */
[----:B------:R-:W-:-:S03]  /*14d50*/  VIADD R2, R7, -UR4 ;  /* 0x8000000407027c36 */ /* 0x000fc60008000000 */
[----:B------:R-:W-:-:S04]  /*14d60*/  SHF.R.S32.HI R4, RZ, 0x6, R0 ;  /* 0x00000006ff047819 */ /* 0x000fc80000011400 */
        /* <DEDUP_REMOVED lines=13> */
.L_x_5447:
[----:B------:R-:W-:-:S13]  /*14e40*/  ISETP.NE.AND P0, PT, R3, 0x1, PT ;  /* 0x000000010300780c */ /* 0x000fda0003f05270 */
[----:B--2---:R-:W2:Y:S02]  /*14e50*/  @P0 LDC.64 R4, c[0x0][0x9e8] ;  /* 0x00027a00ff040b82 */ /* 0x004ea40000000a00 */
[----:B--2---:R-:W-:-:S05]  /*14e60*/  @P0 IMAD.HI.U32 R4, R7, R4, RZ ;  /* 0x0000000407040227 */ /* 0x004fca00078e00ff */
[----:B------:R-:W-:-:S07]  /*14e70*/  @P0 SHF.R.U32.HI R7, RZ, R5, R4 ;  /* 0x00000005ff070219 */ /* 0x000fce0000011604 */
.L_x_5448:
[----:B------:R-:W-:Y:S05]  /*14e80*/  BSYNC B0 ;  /* 0x0000000000007941 */ /* 0x000fea0003800000 */
.L_x_5446:
[----:B------:R-:W-:-:S05]  /*14e90*/  IMAD R3, R7, R3, RZ ;  /* 0x0000000307037224 */ /* 0x000fca00078e02ff */
[----:B------:R-:W-:-:S07]  /*14ea0*/  VIMNMX R2, R2, R3, !PT ;  /* 0x0000000302027248 */ /* 0x000fce0007fe0100 */
.L_x_5445:
[----:B------:R-:W-:Y:S01]  /*14eb0*/  SHF.R.S32.HI R3, RZ, 0x1f, R2 ;  /* 0x0000001fff037819 */ /* 0x000fe20000011402 */
[----:B------:R-:W-:Y:S01]  /*14ec0*/  IMAD.MOV.U32 R5, RZ, RZ, RZ ;  /* 0x000000ffff057224 */ /* 0x000fe200078e00ff */
[----:B--2---:R-:W-:Y:S01]  /*14ed0*/  SHF.R.U32.HI R4, RZ, 0x10, R6 ;  /* 0x00000010ff047819 */ /* 0x004fe20000011606 */
[----:B------:R-:W-:Y:S01]  /*14ee0*/  BSSY B0, `(.L_x_5449) ;  /* 0x0000029000007945 */ /* 0x000fe20003800000 */
[----:B------:R-:W-:Y:S01]  /*14ef0*/  LEA.HI R3, R3, R2, RZ, 0x6 ;  /* 0x0000000203037211 */ /* 0x000fe200078f30ff */
[----:B01----:R-:W-:Y:S01]  /*14f00*/  IMAD.MOV.U32 R10, RZ, RZ, R5 ;  /* 0x000000ffff0a7224 */ /* 0x003fe200078e0005 */
[----:B------:R-:W-:Y:S02]  /*14f10*/  ISETP.NE.AND P0, PT, R4, RZ, PT ;  /* 0x000000ff0400720c */ /* 0x000fe40003f05270 */
[----:B------:R-:W-:Y:S02]  /*14f20*/  SHF.R.S32.HI R3, RZ, 0x6, R3 ;  /* 0x00000006ff037819 */ /* 0x000fe40000011403 */
[----:B------:R-:W-:-:S02]  /*14f30*/  LOP3.LUT R8, R6, 0xff, RZ, 0xc0, !PT ;  /* 0x000000ff06087812 */ /* 0x000fc400078ec0ff */
        /* <DEDUP_REMOVED lines=35> */
.L_x_5450:
[----:B------:R-:W-:Y:S05]  /*15170*/  BSYNC B0 ;  /* 0x0000000000007941 */ /* 0x000fea0003800000 */
.L_x_5449:
        /* <DEDUP_REMOVED lines=15> */
[----:B------:R-:W0:Y:S02]  /*15270*/  FLO.U32 R0, UR4 ;  /* 0x0000000400007d00 */ /* 0x000e2400080e0000 */
        /* <DEDUP_REMOVED lines=10> */
.L_x_5452:
        /* <DEDUP_REMOVED lines=20> */
.L_x_5455:
[----:B------:R-:W-:Y:S05]  /*15460*/  BSYNC B6 ;  /* 0x0000000000067941 */ /* 0x000fea0003800000 */
.L_x_5454:
        /* <DEDUP_REMOVED lines=20> */
.L_x_5458:
        /* <DEDUP_REMOVED lines=15> */
.L_x_5457:
[----:B------:R-:W-:Y:S05]  /*156a0*/  BSYNC B6 ;  /* 0x0000000000067941 */ /* 0x000fea0003800000 */
.L_x_5456:
[----:B------:R-:W3:Y:S01]  /*156b0*/  LDL R0, [R1+0xc] ;  /* 0x00000c0001007983 */ /* 0x000ee20000100800 */
[----:B------:R-:W-:Y:S02]  /*156c0*/  ULDC.64 UR4, c[0x0][0x9f8] ;  /* 0x00027e0000047ab9 */ /* 0x000fe40000000a00 */
[----:B------:R-:W-:Y:S01]  /*156d0*/  ISETP.NE.U32.AND P0, PT, RZ, UR4, PT ;  /* 0x00000004ff007c0c */ /* 0x000fe2000bf05070 */
[----:B------:R-:W4:Y:S03]  /*156e0*/  LDL R16, [R1+0x30] ;  /* 0x0000300001107983 */ /* 0x000f260000100800 */
        /* <DEDUP_REMOVED lines=20> */
.L_x_5582:
        /* <DEDUP_REMOVED lines=9> */
.L_x_5585:
        /* <DEDUP_REMOVED lines=9> */
[----:B-1----:R-:W1:Y:S02]  /*15950*/  @P0 LDC.64 R4, c[0x0][0x440] ;  /* 0x00011000ff040b82 */ /* 0x002e640000000a00 */
        /* <DEDUP_REMOVED lines=14> */
.L_x_5462:
[----:B------:R-:W4:Y:S04]  /*15a40*/  LDL R0, [R1+0x10] ;  /* 0x0000100001007983 */ /* 0x000f280000100800 */
[----:B---3--:R-:W3:Y:S01]  /*15a50*/  LDL R2, [R1+0x14] ;  /* 0x0000140001027983 */ /* 0x008ee20000100800 */
[----:B----4-:R-:W-:Y:S01]  /*15a60*/  IMAD R0, R0, 0x8, R19 ;  /* 0x0000000800007824 */ /* 0x010fe200078e0213 */
[----:B---3--:R-:W-:-:S04]  /*15a70*/  SHF.L.U32 R2, R2, 0x1f, RZ ;  /* 0x0000001f02027819 */ /* 0x008fc800000006ff */
[----:B------:R-:W3:Y:S02]  /*15a80*/  SYNCS.PHASECHK.TRANS64.TRYWAIT P0, [R0+URZ+0x28c40], R2 ;  /* 0x028c4002000075a7 */ /* 0x000ee4000800017f */
[----:B---3--:R-:W-:Y:S05]  /*15a90*/  @!P0 BRA `(.L_x_5463) ;  /* 0x0000005c00548947 */ /* 0x008fea0003800000 */
.L_x_5586:
        /* <DEDUP_REMOVED lines=11> */
.L_x_5464:
[----:B------:R-:W4:Y:S04]  /*15b50*/  LDL R3, [R1+0x10] ;  /* 0x0000100001037983 */ /* 0x000f280000100800 */
[----:B-1----:R-:W2:Y:S04]  /*15b60*/  LDL R4, [R1+0x20] ;  /* 0x0000200001047983 */ /* 0x002ea80000100800 */
        /* <DEDUP_REMOVED lines=21> */
.L_x_5460:
[----:B------:R-:W3:Y:S01]  /*15cc0*/  LDL.LU R3, [R1+0x3c] ;  /* 0x00003c0001037983 */ /* 0x000ee20000300800 */
[----:B------:R-:W-:Y:S05]  /*15cd0*/  WARPSYNC.ALL ;  /* 0x0000000000007948 */ /* 0x000fea0003800000 */
[----:B------:R-:W-:Y:S01]  /*15ce0*/  ULDC.64 UR4, c[0x0][0x298] ;  /* 0x0000a60000047ab9 */ /* 0x000fe20000000a00 */
[----:B------:R-:W-:Y:S01]  /*15cf0*/  BSSY B6, `(.L_x_5465) ;  /* 0x000001c000067945 */ /* 0x000fe20003800000 */
[----:B------:R-:W-:Y:S01]  /*15d00*/  BAR.SYNC.DEFER_BLOCKING 0x8, 0x100 ;  /* 0x0204000000007b1d */ /* 0x000fe20000010000 */
[----:B---3--:R-:W-:Y:S01]  /*15d10*/  SHF.R.S32.HI R0, RZ, 0x1f, R3 ;  /* 0x0000001fff007819 */ /* 0x008fe20000011403 */
[----:B-1----:R-:W-:-:S04]  /*15d20*/  IMAD.WIDE.U32 R4, R3, UR4, RZ ;  /* 0x0000000403047c25 */ /* 0x002fc8000f8e00ff */
        /* <DEDUP_REMOVED lines=24> */
.L_x_5466:
[----:B------:R-:W-:Y:S05]  /*15eb0*/  BSYNC B6 ;  /* 0x0000000000067941 */ /* 0x000fea0003800000 */
.L_x_5465:
[----:B-1----:R-:W3:Y:S01]  /*15ec0*/  LDL.LU R0, [R1+0x3c] ;  /* 0x00003c0001007983 */ /* 0x002ee20000300800 */
[----:B------:R-:W-:Y:S01]  /*15ed0*/  ULDC.64 UR6, c[0x0][0xa00] ;  /* 0x0002800000067ab9 */ /* 0x000fe20000000a00 */
[----:B------:R-:W-:Y:S01]  /*15ee0*/  ULDC.64 UR4, c[0x0][0x2d8] ;  /* 0x0000b60000047ab9 */ /* 0x000fe20000000a00 */
[----:B0-----:R-:W0:Y:S01]  /*15ef0*/  LDC R7, c[0x0][0x448] ;  /* 0x00011200ff077b82 */ /* 0x001e220000000800 */
[----:B------:R-:W3:Y:S04]  /*15f00*/  LDL.LU.64 R2, [R1+0x40] ;  /* 0x0000400001027983 */ /* 0x000ee80000300a00 */
[----:B------:R-:W4:Y:S04]  /*15f10*/  LDL R5, [R1+0xc] ;  /* 0x00000c0001057983 */ /* 0x000f280000100800 */
[----:B------:R-:W2:Y:S01]  /*15f20*/  LDL R12, [R1+0x24] ;  /* 0x00002400010c7983 */ /* 0x000ea20000100800 */
[----:B------:R-:W-:Y:S01]  /*15f30*/  ISETP.NE.U32.AND P0, PT, RZ, UR6, PT ;  /* 0x00000006ff007c0c */ /* 0x000fe2000bf05070 */
[----:B------:R-:W-:-:S03]  /*15f40*/  ULDC UR6, c[0x0][0x2b8] ;  /* 0x0000ae0000067ab9 */ /* 0x000fc60000000800 */
[----:B------:R-:W-:Y:S01]  /*15f50*/  ISETP.NE.AND.EX P0, PT, RZ, UR7, PT, P0 ;  /* 0x00000007ff007c0c */ /* 0x000fe2000bf05300 */
[----:B------:R-:W1:Y:S02]  /*15f60*/  S2R R8, SR_TID.X ;  /* 0x0000000000087919 */ /* 0x000e640000002100 */
[----:B-1----:R-:W-:Y:S02]  /*15f70*/  IMAD.SHL.U32 R8, R8, 0x10, RZ ;  /* 0x0000001008087824 */ /* 0x002fe400078e00ff */
[----:B---3--:R-:W-:Y:S01]  /*15f80*/  IMAD.MOV.U32 R3, RZ, RZ, R0 ;  /* 0x000000ffff037224 */ /* 0x008fe200078e0000 */
[----:B----4-:R-:W-:-:S04]  /*15f90*/  SHF.R.S32.HI R0, RZ, 0x1f, R5 ;  /* 0x0000001fff007819 */ /* 0x010fc80000011405 */
[----:B------:R-:W-:Y:S02]  /*15fa0*/  SEL R4, R0, RZ, !P0 ;  /* 0x000000ff00047207 */ /* 0x000fe40004000000 */
[----:B------:R-:W-:Y:S02]  /*15fb0*/  SEL R0, R5, RZ, !P0 ;  /* 0x000000ff05007207 */ /* 0x000fe40004000000 */
[----:B------:R-:W1:Y:S01]  /*15fc0*/  S2R R5, SR_TID.X ;  /* 0x0000000000057919 */ /* 0x000e620000002100 */
[----:B------:R-:W-:-:S04]  /*15fd0*/  IMAD.WIDE.U32 R2, R17, UR4, R2 ;  /* 0x0000000411027c25 */ /* 0x000fc8000f8e0002 */
[----:B------:R-:W-:Y:S01]  /*15fe0*/  IMAD R3, R17, UR5, R3 ;  /* 0x0000000511037c24 */ /* 0x000fe2000f8e0203 */
[----:B------:R-:W-:Y:S02]  /*15ff0*/  ULDC.64 UR4, c[0x0][0x2e0] ;  /* 0x0000b80000047ab9 */ /* 0x000fe40000000a00 */
[----:B------:R-:W-:Y:S02]  /*16000*/  IMAD R4, R4, UR4, RZ ;  /* 0x0000000404047c24 */ /* 0x000fe4000f8e02ff */
[----:B------:R-:W-:-:S04]  /*16010*/  IMAD.WIDE.U32 R2, R0, UR4, R2 ;  /* 0x0000000400027c25 */ /* 0x000fc8000f8e0002 */
[----:B------:R-:W-:Y:S01]  /*16020*/  IMAD R0, R0, UR5, R4 ;  /* 0x0000000500007c24 */ /* 0x000fe2000f8e0204 */
[----:B0-----:R-:W-:Y:S01]  /*16030*/  ISETP.NE.AND P0, PT, R7, 0x1, PT ;  /* 0x000000010700780c */ /* 0x001fe20003f05270 */
[----:B------:R-:W0:Y:S01]  /*16040*/  S2R R9, SR_TID.X ;  /* 0x0000000000097919 */ /* 0x000e220000002100 */
[----:B------:R-:W-:-:S11]  /*16050*/  ULDC.64 UR4, c[0x0][0x2d0] ;  /* 0x0000b40000047ab9 */ /* 0x000fd60000000a00 */
[----:B------:R-:W3:Y:S01]  /*16060*/  @P0 LDC R6, c[0x0][0x450] ;  /* 0x00011400ff060b82 */ /* 0x000ee20000000800 */
[----:B-1----:R-:W-:-:S04]  /*16070*/  LOP3.LUT R5, R5, 0x7f, RZ, 0xc0, !PT ;  /* 0x0000007f05057812 */ /* 0x002fc800078ec0ff */
[----:B------:R-:W-:-:S04]  /*16080*/  SHF.R.U32.HI R5, RZ, 0x3, R5 ;  /* 0x00000003ff057819 */ /* 0x000fc80000011605 */
[----:B------:R-:W-:Y:S02]  /*16090*/  LOP3.LUT R8, R5, 0x70, R8, 0xf8, !PT ;  /* 0x0000007005087812 */ /* 0x000fe400078ef808 */
[----:B------:R-:W1:Y:S03]  /*160a0*/  @P0 LDC R5, c[0x0][0x44c] ;  /* 0x00011300ff050b82 */ /* 0x000e660000000800 */
[----:B--2---:R-:W-:Y:S02]  /*160b0*/  IMAD.IADD R4, R8, 0x1, R12 ;  /* 0x0000000108047824 */ /* 0x004fe400078e020c */
[----:B------:R2:W5:Y:S01]  /*160c0*/  LDL R8, [R1+0x54] ;  /* 0x0000540001087983 */ /* 0x0005620000100800 */
[----:B------:R-:W-:Y:S02]  /*160d0*/  IMAD.IADD R3, R3, 0x1, R0 ;  /* 0x0000000103037824 */ /* 0x000fe400078e0200 */
[----:B------:R-:W-:Y:S01]  /*160e0*/  IMAD.MOV.U32 R0, RZ, RZ, R4 ;  /* 0x000000ffff007224 */ /* 0x000fe200078e0004 */
[----:B------:R-:W4:Y:S01]  /*160f0*/  S2R R10, SR_TID.X ;  /* 0x00000000000a7919 */ /* 0x000f220000002100 */
[----:B-1----:R-:W-:-:S05]  /*16100*/  @P0 IMAD.HI.U32 R5, R4, R5, RZ ;  /* 0x0000000504050227 */ /* 0x002fca00078e00ff */
        /* <DEDUP_REMOVED lines=10> */
[----:B0-----:R-:W-:-:S04]  /*161b0*/  IMAD.SHL.U32 R9, R9, 0x8, RZ ;  /* 0x0000000809097824 */ /* 0x001fc800078e00ff */
[----:B------:R-:W-:Y:S02]  /*161c0*/  IMAD R0, R0, UR4, RZ ;  /* 0x0000000400007c24 */ /* 0x000fe4000f8e02ff */
[----:B------:R-:W-:-:S04]  /*161d0*/  IMAD.WIDE.U32 R2, R4, UR4, R2 ;  /* 0x0000000404027c25 */ /* 0x000fc8000f8e0002 */
[----:B------:R-:W-:Y:S01]  /*161e0*/  IMAD R0, R4, UR5, R0 ;  /* 0x0000000504007c24 */ /* 0x000fe2000f8e0200 */
[----:B------:R-:W-:Y:S01]  /*161f0*/  ULDC.64 UR4, c[0x0][0x280] ;  /* 0x0000a00000047ab9 */ /* 0x000fe20000000a00 */
[----:B------:R-:W-:Y:S02]  /*16200*/  LOP3.LUT R9, R9, 0x38, RZ, 0xc0, !PT ;  /* 0x0000003809097812 */ /* 0x000fe400078ec0ff */
[----:B------:R-:W-:Y:S01]  /*16210*/  IMAD.IADD R0, R3, 0x1, R0 ;  /* 0x0000000103007824 */ /* 0x000fe200078e0200 */
[----:B------:R-:W-:Y:S01]  /*16220*/  LEA R4, P1, R2, UR4, 0x1 ;  /* 0x0000000402047c11 */ /* 0x000fe2000f8208ff */
[----:B------:R-:W-:Y:S01]  /*16230*/  UMOV UR4, 0xffffffff ;  /* 0xffffffff00047882 */ /* 0x000fe20000000000 */
[----:B----4-:R-:W-:Y:S02]  /*16240*/  LOP3.LUT R10, R10, 0x7f, RZ, 0xc0, !PT ;  /* 0x0000007f0a0a7812 */ /* 0x010fe400078ec0ff */
[----:B------:R-:W-:Y:S02]  /*16250*/  ISETP.GE.AND P0, PT, R9, UR6, PT ;  /* 0x0000000609007c0c */ /* 0x000fe4000bf06270 */
[----:B------:R-:W-:-:S02]  /*16260*/  LEA.HI.X R0, R2, UR5, R0, 0x1, P1 ;  /* 0x0000000502007c11 */ /* 0x000fc400088f0c00 */
[----:B------:R-:W-:Y:S01]  /*16270*/  SHF.R.U32.HI R10, RZ, 0x3, R10 ;  /* 0x00000003ff0a7819 */ /* 0x000fe2000001160a */
[----:B--2---:R-:W-:Y:S08]  /*16280*/  BRA.DIV UR4, `(.L_x_5467) ;  /* 0x00000056046c7947 */ /* 0x004ff0000b800000 */
[----:B------:R-:W2:Y:S04]  /*16290*/  LDL.LU R6, [R1+0x28] ;  /* 0x0000280001067983 */ /* 0x000ea80000300800 */
[----:B------:R-:W3:Y:S01]  /*162a0*/  LDL.LU R5, [R1+0x24] ;  /* 0x0000240001057983 */ /* 0x000ee20000300800 */
        /* <DEDUP_REMOVED lines=24> */
[----:B------:R-:W-:Y:S04]  /*16430*/  SHFL.IDX PT, R4, R4, 0x3, 0x181f ;  /* 0x00781f0004047f89 */ /* 0x000fe800000e0000 */
[----:B0-----:R-:W0:Y:S04]  /*16440*/  SHFL.IDX PT, R6, R0, 0x2, 0x181f ;  /* 0x00581f0000067f89 */ /* 0x001e2800000e0000 */
[----:B------:R-:W2:Y:S01]  /*16450*/  SHFL.IDX PT, R0, R0, 0x3, 0x181f ;  /* 0x00781f0000007f89 */ /* 0x000ea200000e0000 */
[----:B-1----:R-:W-:-:S05]  /*16460*/  @!P1 LEA R5, P2, R9, R5, 0x1 ;  /* 0x0000000509059211 */ /* 0x002fca00078408ff */
[----:B0-----:R-:W-:-:S04]  /*16470*/  @!P1 IMAD.X R6, RZ, RZ, R6, P2 ;  /* 0x000000ffff069224 */ /* 0x001fc800010e0606 */
[----:B------:R-:W-:Y:S02]  /*16480*/  @!P1 IMAD.MOV.U32 R7, RZ, RZ, R6 ;  /* 0x000000ffff079224 */ /* 0x000fe400078e0006 */
[----:B------:R-:W-:-:S05]  /*16490*/  @!P1 IMAD.MOV.U32 R6, RZ, RZ, R5 ;  /* 0x000000ffff069224 */ /* 0x000fca00078e0005 */
[----:B--2---:R0:W-:Y:S02]  /*164a0*/  @!P1 LDGSTS.E.BYPASS.LTC128B.128 [R8+0x21400], desc[UR40][R6.64], !P0 ;  /* 0x2140000006089fae */ /* 0x0041e4000c101d68 */
.L_x_5595:
[----:B------:R-:W-:-:S05]  /*164b0*/  VIADD R3, R3, 0x30 ;  /* 0x0000003003037836 */ /* 0x000fca0000000000 */
[----:B------:R-:W-:-:S13]  /*164c0*/  ISETP.GE.AND P1, PT, R3, R2, PT ;  /* 0x000000020300720c */ /* 0x000fda0003f26270 */
[----:B------:R-:W-:-:S05]  /*164d0*/  @!P1 LEA R2, P2, R9, R4, 0x1 ;  /* 0x0000000409029211 */ /* 0x000fca00078408ff */
[----:B------:R-:W-:-:S05]  /*164e0*/  @!P1 IMAD.X R3, RZ, RZ, R0, P2 ;  /* 0x000000ffff039224 */ /* 0x000fca00010e0600 */
[----:B------:R-:W-:Y:S01]  /*164f0*/  @!PT LDS RZ, [RZ] ;  /* 0x00000000fffff984 */ /* 0x000fe20000000800 */
[----:B------:R-:W-:Y:S01]  /*16500*/  @!PT LDS RZ, [RZ] ;  /* 0x00000000fffff984 */ /* 0x000fe20000000800 */
[----:B------:R-:W-:Y:S01]  /*16510*/  @!PT LDS RZ, [RZ] ;  /* 0x00000000fffff984 */ /* 0x000fe20000000800 */
[----:B------:R1:W-:Y:S01]  /*16520*/  @!P1 LDGSTS.E.BYPASS.LTC128B.128 [R8+0x21c00], desc[UR40][R2.64], !P0 ;  /* 0x21c0000002089fae */ /* 0x0003e2000c101d68 */
[----:B------:R-:W-:Y:S01]  /*16530*/  PLOP3.LUT P0, PT, PT, PT, PT, 0x80, 0x0 ;  /* 0x000000000000781c */ /* 0x000fe20003f0f070 */
[----:B------:R-:W-:-:S12]  /*16540*/  NOP ;  /* 0x0000000000007918 */ /* 0x000fd80000000000 */
.L_x_5468:
[----:B------:R-:W-:Y:S02]  /*16550*/  PLOP3.LUT P1, PT, P1, P0, PT, 0xa2, 0x0 ;  /* 0x000000000000781c */ /* 0x000fe40000f21472 */
[----:B------:R-:W-:-:S08]  /*16560*/  @P0 R2UR P1, UR4, R19 ;  /* 0x00000000130402ca */ /* 0x000fd00000020000 */
[----:B------:R-:W-:-:S05]  /*16570*/  @P0 PLOP3.LUT P0, PT, P1, PT, PT, 0x80, 0x0 ;  /* 0x000000000000081c */ /* 0x000fca0000f0f070 */
[----:B------:R-:W-:Y:S01]  /*16580*/  @!P1 SYNCS.ARRIVE.TRANS64.RED.A0T1 RZ, [UR4+0x28c00], RZ ;  /* 0x028c00ffffff99a7 */ /* 0x000fe20008200404 */
[----:B------:R-:W-:Y:S07]  /*16590*/  @!P1 ARRIVES.LDGSTSBAR.64.TRANSCNT [UR4+0x28c00] ;  /* 0x028c0000ff0099b0 */ /* 0x000fee0008000a84 */
[----:B------:R-:W-:Y:S05]  /*165a0*/  @P0 BRA.U.ANY `(.L_x_5468) ;  /* 0xfffffffd00e80947 */ /* 0x000fea000393ffff */
[----:B-1----:R-:W2:Y:S02]  /*165b0*/  LDL.LU R2, [R1+0x48] ;  /* 0x0000480001027983 */ /* 0x002ea40000300800 */
        /* <DEDUP_REMOVED lines=9> */
[----:B------:R-:W2:Y:S03]  /*16650*/  SYNCS.PHASECHK.TRANS64.TRYWAIT P0, [R19+URZ+0x28c20], R0 ;  /* 0x028c2000130075a7 */ /* 0x000ea6000800017f */
[----:B-12---:R-:W-:Y:S05]  /*16660*/  @!P0 BRA `(.L_x_5470) ;  /* 0x0000005400b88947 */ /* 0x006fea0003800000 */
.L_x_5596:
[----:B------:R-:W-:Y:S05]  /*16670*/  BSYNC B0 ;  /* 0x0000000000007941 */ /* 0x000fea0003800000 */
.L_x_5469:
[----:B------:R-:W-:Y:S01]  /*16680*/  LOP3.LUT P0, RZ, R18, 0x1, RZ, 0xc0, !PT ;  /* 0x0000000112ff7812 */ /* 0x000fe2000780c0ff */
[----:B------:R-:W-:-:S12]  /*16690*/  BSSY B0, `(.L_x_5471) ;  /* 0x0000097000007945 */ /* 0x000fd80003800000 */
[----:B------:R-:W-:Y:S05]  /*166a0*/  @!P0 BRA `(.L_x_5472) ;  /* 0x0000000800548947 */ /* 0x000fea0003800000 */
[----:B------:R-:W1:Y:S04]  /*166b0*/  LDL R4, [R1+0x10] ;  /* 0x0000100001047983 */ /* 0x000e680000100800 */
[----:B------:R-:W2:Y:S01]  /*166c0*/  LDL R2, [R1+0x14] ;  /* 0x0000140001027983 */ /* 0x000ea20000100800 */
[----:B------:R-:W-:Y:S01]  /*166d0*/  BSSY B1, `(.L_x_5473) ;  /* 0x0000008000017945 */ /* 0x000fe20003800000 */
[----:B------:R-:W3:Y:S02]  /*166e0*/  S2R R3, SR_TID.X ;  /* 0x0000000000037919 */ /* 0x000ee40000002100 */
[----:B---3--:R-:W-:-:S04]  /*166f0*/  LOP3.LUT R3, R3, 0x7f, RZ, 0xc0, !PT ;  /* 0x0000007f03037812 */ /* 0x008fc800078ec0ff */
[----:B------:R-:W-:Y:S01]  /*16700*/  ISETP.NE.AND P1, PT, R3, RZ, PT ;  /* 0x000000ff0300720c */ /* 0x000fe20003f25270 */
[----:B-1----:R-:W-:Y:S01]  /*16710*/  IMAD R0, R4, 0x8, R19 ;  /* 0x0000000804007824 */ /* 0x002fe200078e0213 */
[----:B--2---:R-:W-:-:S04]  /*16720*/  SHF.L.U32 R2, R2, 0x1f, RZ ;  /* 0x0000001f02027819 */ /* 0x004fc800000006ff */
[----:B------:R-:W1:Y:S02]  /*16730*/  SYNCS.PHASECHK.TRANS64.TRYWAIT P0, [R0+URZ+0x28c60], R2 ;  /* 0x028c6002000075a7 */ /* 0x000e64000800017f */
[----:B-1----:R-:W-:Y:S05]  /*16740*/  @!P0 BRA `(.L_x_5474) ;  /* 0x0000005400948947 */ /* 0x002fea0003800000 */
.L_x_5597:
[----:B------:R-:W-:Y:S05]  /*16750*/  BSYNC B1 ;  /* 0x0000000000017941 */ /* 0x000fea0003800000 */
.L_x_5473:
[----:B------:R-:W-:Y:S04]  /*16760*/  BSSY B1, `(.L_x_5475) ;  /* 0x0000009000017945 */ /* 0x000fe80003800000 */
        /* <DEDUP_REMOVED lines=8> */
.L_x_5476:
[----:B------:R-:W-:Y:S05]  /*167f0*/  BSYNC B1 ;  /* 0x0000000000017941 */ /* 0x000fea0003800000 */
.L_x_5475:
[----:B------:R-:W2:Y:S04]  /*16800*/  LDL R4, [R1+0x18] ;  /* 0x0000180001047983 */ /* 0x000ea80000100800 */
[----:B------:R-:W2:Y:S04]  /*16810*/  LDL.LU R3, [R1+0x20] ;  /* 0x0000200001037983 */ /* 0x000ea80000300800 */
[----:B-1----:R-:W3:Y:S01]  /*16820*/  LDL R2, [R1+0x10] ;  /* 0x0000100001027983 */ /* 0x002ee20000100800 */
        /* <DEDUP_REMOVED lines=10> */
.L_x_5477:
        /* <DEDUP_REMOVED lines=15> */
.L_x_5478:
        /* <DEDUP_REMOVED lines=15> */
.L_x_5479:
        /* <DEDUP_REMOVED lines=15> */
.L_x_5480:
        /* <DEDUP_REMOVED lines=15> */
.L_x_5481:
        /* <DEDUP_REMOVED lines=15> */
.L_x_5482:
        /* <DEDUP_REMOVED lines=15> */
.L_x_5483:
        /* <DEDUP_REMOVED lines=15> */
.L_x_5484:
        /* <DEDUP_REMOVED lines=10> */
.L_x_5472:
[----:B------:R-:W-:Y:S05]  /*17000*/  BSYNC B0 ;  /* 0x0000000000007941 */ /* 0x000fea0003800000 */
.L_x_5471:
[----:B------:R-:W1:Y:S04]  /*17010*/  LDL R4, [R1+0x30] ;  /* 0x0000300001047983 */ /* 0x000e680000100800 */
[----:B------:R-:W2:Y:S01]  /*17020*/  LDL R5, [R1+0x1c] ;  /* 0x00001c0001057983 */ /* 0x000ea20000100800 */
[----:B------:R-:W-:Y:S01]  /*17030*/  BSSY B0, `(.L_x_5485) ;  /* 0x00002b1000007945 */ /* 0x000fe20003800000 */
[----:B-1----:R-:W-:-:S05]  /*17040*/  VIADD R0, R4, 0xfffffffe ;  /* 0xfffffffe04007836 */ /* 0x002fca0000000000 */
[----:B--2---:R-:W-:-:S13]  /*17050*/  ISETP.GE.AND P0, PT, R0, R5, PT ;  /* 0x000000050000720c */ /* 0x004fda0003f06270 */
[----:B------:R-:W-:Y:S05]  /*17060*/  @!P0 BRA `(.L_x_5486) ;  /* 0x0000002800b48947 */ /* 0x000fea0003800000 */
[----:B------:R-:W2:Y:S04]  /*17070*/  LDL.LU R9, [R1+0x4c] ;  /* 0x00004c0001097983 */ /* 0x000ea80000300800 */
[----:B0-----:R-:W3:Y:S04]  /*17080*/  LDL.LU R8, [R1+0x38] ;  /* 0x0000380001087983 */ /* 0x001ee80000300800 */
[----:B------:R-:W4:Y:S04]  /*17090*/  LDL.LU R7, [R1+0x50] ;  /* 0x0000500001077983 */ /* 0x000f280000300800 */
[----:B------:R-:W5:Y:S04]  /*170a0*/  LDL.LU R6, [R1+0x34] ;  /* 0x0000340001067983 */ /* 0x000f680000300800 */
[----:B------:R-:W5:Y:S01]  /*170b0*/  LDL.LU R4, [R1+0x58] ;  /* 0x0000580001047983 */ /* 0x000f620000300800 */
[----:B------:R-:W-:Y:S01]  /*170c0*/  LOP3.LUT R5, RZ, R5, RZ, 0x33, !PT ;  /* 0x00000005ff057212 */ /* 0x000fe200078e33ff */
[----:B------:R-:W-:Y:S01]  /*170d0*/  BSSY B2, `(.L_x_5487) ;  /* 0x00000eb000027945 */ /* 0x000fe20003800000 */
[----:B--2---:R-:W-:-:S04]  /*170e0*/  VIADD R2, R9, 0x1 ;  /* 0x0000000109027836 */ /* 0x004fc80000000000 */
[----:B---3--:R-:W-:Y:S01]  /*170f0*/  IMAD R2, R2, R8, RZ ;  /* 0x0000000802027224 */ /* 0x008fe200078e02ff */
[----:B----4-:R-:W-:-:S04]  /*17100*/  LOP3.LUT R3, RZ, R7, RZ, 0x33, !PT ;  /* 0x00000007ff037212 */ /* 0x010fc800078e33ff */
        /* <DEDUP_REMOVED lines=45> */
.L_x_5491:
        /* <DEDUP_REMOVED lines=8> */
.L_x_5598:
[----:B------:R-:W-:Y:S05]  /*17460*/  BSYNC B3 ;  /* 0x0000000000037941 */ /* 0x000fea0003800000 */
.L_x_5492:
        /* <DEDUP_REMOVED lines=9> */
.L_x_5495:
[----:B------:R-:W-:Y:S05]  /*17500*/  BSYNC B3 ;  /* 0x0000000000037941 */ /* 0x000fea0003800000 */
.L_x_5494:
[----:B------:R-:W2:Y:S04]  /*17510*/  LDL R6, [R1+0x10] ;  /* 0x0000100001067983 */ /* 0x000ea80000100800 */
[----:B------:R-:W3:Y:S01]  /*17520*/  LDL R7, [R1+0x18] ;  /* 0x0000180001077983 */ /* 0x000ee20000100800 */
[----:B------:R-:W-:Y:S01]  /*17530*/  IMAD.MOV.U32 R10, RZ, RZ, RZ ;  /* 0x000000ffff0a7224 */ /* 0x000fe200078e00ff */
        /* <DEDUP_REMOVED lines=10> */
.L_x_5496:
        /* <DEDUP_REMOVED lines=13> */
.L_x_5599:
[----:B------:R-:W-:Y:S05]  /*176b0*/  BSYNC B3 ;  /* 0x0000000000037941 */ /* 0x000fea0003800000 */
.L_x_5497:
        /* <DEDUP_REMOVED lines=11> */
.L_x_5500:
[----:B------:R-:W-:Y:S05]  /*17770*/  BSYNC B3 ;  /* 0x0000000000037941 */ /* 0x000fea0003800000 */
.L_x_5499:
[----:B-12---:R-:W2:Y:S01]  /*17780*/  LDL R2, [R1+0x10] ;  /* 0x0000100001027983 */ /* 0x006ea20000100800 */
        /* <DEDUP_REMOVED lines=9> */
.L_x_5501:
        /* <DEDUP_REMOVED lines=15> */
.L_x_5502:
        /* <DEDUP_REMOVED lines=15> */
.L_x_5503:
        /* <DEDUP_REMOVED lines=15> */
.L_x_5504:
        /* <DEDUP_REMOVED lines=15> */
.L_x_5505:
        /* <DEDUP_REMOVED lines=15> */
.L_x_5506:
        /* <DEDUP_REMOVED lines=15> */
.L_x_5507:
        /* <DEDUP_REMOVED lines=15> */
.L_x_5508:
        /* <DEDUP_REMOVED lines=10> */
.L_x_5490:
[----:B------:R-:W-:Y:S05]  /*17f50*/  BSYNC B1 ;  /* 0x0000000000017941 */ /* 0x000fea0003800000 */
.L_x_5489:
[----:B------:R-:W2:Y:S02]  /*17f60*/  LDL.LU R6, [R1+0x30] ;  /* 0x0000300001067983 */ /* 0x000ea40000300800 */
[----:B--2---:R-:W-:-:S07]  /*17f70*/  VIADD R0, R6, 0xfffffffd ;  /* 0xfffffffd06007836 */ /* 0x004fce0000000000 */
.L_x_5488:
[----:B------:R-:W-:Y:S05]  /*17f80*/  BSYNC B2 ;  /* 0x0000000000027941 */ /* 0x000fea0003800000 */
.L_x_5487:
[----:B------:R-:W-:-:S05]  /*17f90*/  VIADD R5, R5, 0xfffffffe ;  /* 0xfffffffe05057836 */ /* 0x000fca0000000000 */
[----:B------:R-:W-:-:S13]  /*17fa0*/  ISETP.NE.AND P0, PT, R5, R4, PT ;  /* 0x000000040500720c */ /* 0x000fda0003f05270 */
[----:B------:R-:W-:Y:S05]  /*17fb0*/  @!P0 BRA `(.L_x_5486) ;  /* 0x0000001800e08947 */ /* 0x000fea0003800000 */
.L_x_5549:
        /* <DEDUP_REMOVED lines=35> */
.L_x_5511:
        /* <DEDUP_REMOVED lines=8> */
.L_x_5600:
[----:B------:R-:W-:Y:S05]  /*18270*/  BSYNC B2 ;  /* 0x0000000000027941 */ /* 0x000fea0003800000 */
.L_x_5512:
        /* <DEDUP_REMOVED lines=9> */
.L_x_5515:
[----:B------:R-:W-:Y:S05]  /*18310*/  BSYNC B2 ;  /* 0x0000000000027941 */ /* 0x000fea0003800000 */
.L_x_5514:
        /* <DEDUP_REMOVED lines=12> */
.L_x_5516:
        /* <DEDUP_REMOVED lines=13> */
.L_x_5601:
[----:B------:R-:W-:Y:S05]  /*184b0*/  BSYNC B2 ;  /* 0x0000000000027941 */ /* 0x000fea0003800000 */
.L_x_5517:
        /* <DEDUP_REMOVED lines=11> */
.L_x_5520:
[----:B------:R-:W-:Y:S05]  /*18570*/  BSYNC B2 ;  /* 0x0000000000027941 */ /* 0x000fea0003800000 */
.L_x_5519:
        /* <DEDUP_REMOVED lines=9> */
.L_x_5521:
        /* <DEDUP_REMOVED lines=15> */
.L_x_5522:
        /* <DEDUP_REMOVED lines=15> */
.L_x_5523:
        /* <DEDUP_REMOVED lines=15> */
.L_x_5524:
        /* <DEDUP_REMOVED lines=15> */
.L_x_5525:
        /* <DEDUP_REMOVED lines=15> */
.L_x_5526:
        /* <DEDUP_REMOVED lines=15> */
.L_x_5527:
        /* <DEDUP_REMOVED lines=15> */
.L_x_5528:
        /* <DEDUP_REMOVED lines=10> */
.L_x_5510:
[----:B------:R-:W-:Y:S05]  /*18d40*/  BSYNC B1 ;  /* 0x0000000000017941 */ /* 0x000fea0003800000 */
.L_x_5509:
        /* <DEDUP_REMOVED lines=35> */
.L_x_5531:
        /* <DEDUP_REMOVED lines=8> */
.L_x_5602:
[----:B------:R-:W-:Y:S05]  /*19000*/  BSYNC B2 ;  /* 0x0000000000027941 */ /* 0x000fea0003800000 */
.L_x_5532:
        /* <DEDUP_REMOVED lines=9> */
.L_x_5535:
[----:B------:R-:W-:Y:S05]  /*190a0*/  BSYNC B2 ;  /* 0x0000000000027941 */ /* 0x000fea0003800000 */
.L_x_5534:
        /* <DEDUP_REMOVED lines=13> */
.L_x_5536:
        /* <DEDUP_REMOVED lines=13> */
.L_x_5603:
[----:B------:R-:W-:Y:S05]  /*19250*/  BSYNC B2 ;  /* 0x0000000000027941 */ /* 0x000fea0003800000 */
.L_x_5537:
        /* <DEDUP_REMOVED lines=11> */
.L_x_5540:
[----:B------:R-:W-:Y:S05]  /*19310*/  BSYNC B2 ;  /* 0x0000000000027941 */ /* 0x000fea0003800000 */
.L_x_5539:
        /* <DEDUP_REMOVED lines=10> */
.L_x_5541:
        /* <DEDUP_REMOVED lines=15> */
.L_x_5542:
        /* <DEDUP_REMOVED lines=15> */
.L_x_5543:
        /* <DEDUP_REMOVED lines=15> */
.L_x_5544:
        /* <DEDUP_REMOVED lines=15> */
.L_x_5545:
        /* <DEDUP_REMOVED lines=15> */
.L_x_5546:
        /* <DEDUP_REMOVED lines=15> */
.L_x_5547:
        /* <DEDUP_REMOVED lines=15> */
.L_x_5548:
        /* <DEDUP_REMOVED lines=10> */
.L_x_5530:
[----:B------:R-:W-:Y:S05]  /*19af0*/  BSYNC B1 ;  /* 0x0000000000017941 */ /* 0x000fea0003800000 */
.L_x_5529:
[----:B------:R-:W2:Y:S01]  /*19b00*/  LDL R2, [R1+0x1c] ;  /* 0x00001c0001027983 */ /* 0x000ea20000100800 */
[----:B------:R-:W-:Y:S01]  /*19b10*/  VIADD R0, R0, 0xfffffffe ;  /* 0xfffffffe00007836 */ /* 0x000fe20000000000 */
[----:B--2---:R-:W-:-:S13]  /*19b20*/  ISETP.GT.AND P0, PT, R6, R2, PT ;  /* 0x000000020600720c */ /* 0x004fda0003f04270 */
[----:B------:R-:W-:Y:S05]  /*19b30*/  @P0 BRA `(.L_x_5549) ;  /* 0xffffffe400200947 */ /* 0x000fea000383ffff */
.L_x_5486:
[----:B------:R-:W-:Y:S05]  /*19b40*/  BSYNC B0 ;  /* 0x0000000000007941 */ /* 0x000fea0003800000 */
.L_x_5485:
        /* <DEDUP_REMOVED lines=19> */
[----:B0-----:R-:W0:Y:S02]  /*19c80*/  S2R R6, SR_LTMASK ;  /* 0x0000000000067919 */ /* 0x001e240000003900 */
[----:B0-----:R-:W-:-:S04]  /*19c90*/  LOP3.LUT R6, R6, UR4, RZ, 0xc0, !PT ;  /* 0x0000000406067c12 */ /* 0x001fc8000f8ec0ff */
[----:B------:R-:W0:Y:S01]  /*19ca0*/  POPC R7, R6 ;  /* 0x0000000600077309 */ /* 0x000e220000000000 */
[----:B--2---:R-:W0:Y:S02]  /*19cb0*/  SHFL.IDX PT, R4, R3, R4, 0x1f ;  /* 0x00001f0403047589 */ /* 0x004e2400000e0000 */
[----:B0-----:R-:W-:-:S05]  /*19cc0*/  IADD3 R2, R4, UR37, R7 ;  /* 0x0000002504027c10 */ /* 0x001fca000fffe007 */
[----:B------:R2:W-:Y:S02]  /*19cd0*/  STL [R1], R2 ;  /* 0x0000000201007387 */ /* 0x0005e40000100800 */
.L_x_5551:
[----:B------:R-:W-:Y:S05]  /*19ce0*/  BSYNC B0 ;  /* 0x0000000000007941 */ /* 0x000fea0003800000 */
.L_x_5550:
[----:B------:R-:W-:-:S05]  /*19cf0*/  SEL R0, R0, RZ, P0 ;  /* 0x000000ff00007207 */ /* 0x000fca0000000000 */
[----:B------:R3:W-:Y:S02]  /*19d00*/  STL [R1+0x10], R0 ;  /* 0x0000100001007387 */ /* 0x0007e40000100800 */
.L_x_5453:
[----:B------:R-:W-:Y:S05]  /*19d10*/  BSYNC B7 ;  /* 0x0000000000077941 */ /* 0x000fea0003800000 */
.L_x_5451:
        /* <DEDUP_REMOVED lines=8> */
[----:B01----:R-:W0:Y:S04]  /*19da0*/  LDS.128 R4, [R19+0x28cd0] ;  /* 0x028cd00013047984 */ /* 0x003e280000000c00 */
[----:B0-----:R1:W-:Y:S04]  /*19db0*/  STL.64 [R1], R4 ;  /* 0x0000000401007387 */ /* 0x0013e80000100a00 */
[----:B------:R1:W-:Y:S01]  /*19dc0*/  STL.64 [R1+0x8], R6 ;  /* 0x0000080601007387 */ /* 0x0003e20000100a00 */
[----:B------:R-:W-:Y:S06]  /*19dd0*/  BAR.ARV 0x4, 0x180 ;  /* 0x0106000000007b1d */ /* 0x000fec0000002000 */
[----:B------:R-:W-:Y:S05]  /*19de0*/  BRA `(.L_x_5553) ;  /* 0x0000001000307947 */ /* 0x000fea0003800000 */
.L_x_5552:
[----:B------:R-:W5:Y:S01]  /*19df0*/  S2R R16, SR_TID.X ;  /* 0x0000000000107919 */ /* 0x000f620000002100 */
[----:B------:R-:W-:Y:S01]  /*19e00*/  UMOV UR4, 0xffffffff ;  /* 0xffffffff00047882 */ /* 0x000fe20000000000 */
[----:B-----5:R-:W-:-:S04]  /*19e10*/  LOP3.LUT R16, R16, 0x1f, RZ, 0xc0, !PT ;  /* 0x0000001f10107812 */ /* 0x020fc800078ec0ff */
[----:B------:R-:W-:Y:S01]  /*19e20*/  ISETP.NE.AND P0, PT, R16, 0x1f, PT ;  /* 0x0000001f1000780c */ /* 0x000fe20003f05270 */
[----:B------:R-:W-:-:S12]  /*19e30*/  BRA.DIV UR4, `(.L_x_5554) ;  /* 0x0000002204647947 */ /* 0x000fd8000b800000 */
[----:B-1----:R-:W2:Y:S01]  /*19e40*/  LDL.LU R3, [R1] ;  /* 0x0000000001037983 */ /* 0x002ea20000300800 */
[----:B------:R-:W-:-:S03]  /*19e50*/  ULDC UR4, c[0x0][0xc3c] ;  /* 0x00030f0000047ab9 */ /* 0x000fc60000000800 */
[----:B0-----:R-:W3:Y:S01]  /*19e60*/  LDL R8, [R1+0xc] ;  /* 0x00000c0001087983 */ /* 0x001ee20000100800 */
[----:B--2---:R-:W-:Y:S02]  /*19e70*/  IMAD.MOV.U32 R10, RZ, RZ, R3 ;  /* 0x000000ffff0a7224 */ /* 0x004fe400078e0003 */
[----:B---34-:R-:W-:-:S05]  /*19e80*/  IMAD.IADD R0, R8, 0x1, R16 ;  /* 0x0000000108007824 */ /* 0x018fca00078e0210 */
        /* <DEDUP_REMOVED lines=16> */
[----:B---3--:R-:W-:Y:S01]  /*19f90*/  @!P1 IMAD.MOV.U32 R7, RZ, RZ, R6 ;  /* 0x000000ffff079224 */ /* 0x008fe200078e0006 */
        /* <DEDUP_REMOVED lines=19> */
.L_x_5613:
[----:B------:R-:W-:Y:S02]  /*1a0d0*/  ULDC UR4, c[0x0][0xc38] ;  /* 0x00030e0000047ab9 */ /* 0x000fe40000000800 */
[----:B------:R-:W-:-:S04]  /*1a0e0*/  IMAD.U32 R8, RZ, RZ, UR4 ;  /* 0x00000004ff087e24 */ /* 0x000fc8000f8e00ff */
[----:B-1----:R-:W-:-:S04]  /*1a0f0*/  IMAD R9, R14, R8, RZ ;  /* 0x000000080e097224 */ /* 0x002fc800078e02ff */
[----:B------:R-:W-:-:S05]  /*1a100*/  IMAD.IADD R0, R0, 0x1, R9 ;  /* 0x0000000100007824 */ /* 0x000fca00078e0209 */
[----:B------:R-:W-:-:S13]  /*1a110*/  ISETP.GT.AND P6, PT, R0, R4, PT ;  /* 0x000000040000720c */ /* 0x000fda0003fc4270 */
[----:B------:R-:W-:Y:S05]  /*1a120*/  @P6 BRA `(.L_x_5555) ;  /* 0x0000000000ac6947 */ /* 0x000fea0003800000 */
.L_x_5558:
        /* <DEDUP_REMOVED lines=37> */
.L_x_5621:
[----:B------:R-:W-:Y:S02]  /*1a380*/  ULDC UR4, c[0x0][0xc38] ;  /* 0x00030e0000047ab9 */ /* 0x000fe40000000800 */
[----:B------:R-:W-:-:S04]  /*1a390*/  IMAD.U32 R8, RZ, RZ, UR4 ;  /* 0x00000004ff087e24 */ /* 0x000fc8000f8e00ff */
[----:B-1----:R-:W-:-:S04]  /*1a3a0*/  IMAD R9, R14, R8, RZ ;  /* 0x000000080e097224 */ /* 0x002fc800078e02ff */
[----:B------:R-:W-:-:S05]  /*1a3b0*/  IMAD.IADD R0, R9, 0x1, R0 ;  /* 0x0000000109007824 */ /* 0x000fca00078e0200 */
[----:B------:R-:W-:-:S13]  /*1a3c0*/  ISETP.GT.AND P6, PT, R0, R4, PT ;  /* 0x000000040000720c */ /* 0x000fda0003fc4270 */
[----:B------:R-:W-:Y:S05]  /*1a3d0*/  @!P6 BRA `(.L_x_5558) ;  /* 0xfffffffc0054e947 */ /* 0x000fea000383ffff */
.L_x_5555:
        /* <DEDUP_REMOVED lines=12> */
.L_x_5626:
[----:B------:R-:W-:-:S13]  /*1a4a0*/  ISETP.NE.AND P0, PT, R3, RZ, PT ;  /* 0x000000ff0300720c */ /* 0x000fda0003f05270 */
[----:B------:R-:W-:Y:S05]  /*1a4b0*/  @!P0 BRA `(.L_x_5560) ;  /* 0x0000000000108947 */ /* 0x000fea0003800000 */
[----:B------:R-:W-:Y:S01]  /*1a4c0*/  UMOV UR4, 0xffffffff ;  /* 0xffffffff00047882 */ /* 0x000fe20000000000 */
[----:B------:R-:W-:Y:S02]  /*1a4d0*/  VIADD R12, R10, 0xffffffff ;  /* 0xffffffff0a0c7836 */ /* 0x000fe40000000000 */
[----:B------:R-:W-:Y:S05]  /*1a4e0*/  BRA.DIV UR4, `(.L_x_5561) ;  /* 0x0000002604287947 */ /* 0x000fea000b800000 */
[----:B------:R2:W4:Y:S02]  /*1a4f0*/  SHFL.IDX PT, R6, R2, R12, 0x1f ;  /* 0x00001f0c02067589 */ /* 0x00052400000e0000 */
.L_x_5560:
[----:B----4-:R-:W-:Y:S01]  /*1a500*/  IMAD R3, R6, R8, R9 ;  /* 0x0000000806037224 */ /* 0x010fe200078e0209 */
[----:B------:R-:W-:-:S03]  /*1a510*/  ISETP.NE.AND P0, PT, R7, 0x1, PT ;  /* 0x000000010700780c */ /* 0x000fc60003f05270 */
[----:B------:R-:W-:Y:S01]  /*1a520*/  IMAD.IADD R4, R4, 0x1, -R3 ;  /* 0x0000000104047824 */ /* 0x000fe200078e0a03 */
[----:B------:R4:W-:Y:S09]  /*1a530*/  STL [R1], R3 ;  /* 0x0000000301007387 */ /* 0x0009f20000100800 */
[----:B------:R-:W-:Y:S05]  /*1a540*/  @!P0 BRA `(.L_x_5562) ;  /* 0x0000000000e48947 */ /* 0x000fea0003800000 */
[----:B-1-3--:R-:W-:-:S04]  /*1a550*/  IABS R5, R0 ;  /* 0x0000000000057213 */ /* 0x00afc80000000000 */
[----:B------:R-:W1:Y:S08]  /*1a560*/  I2F.RP R6, R5 ;  /* 0x0000000500067306 */ /* 0x000e700000209400 */
[----:B-1----:R-:W1:Y:S02]  /*1a570*/  MUFU.RCP R6, R6 ;  /* 0x0000000600067308 */ /* 0x002e640000001000 */
[----:B-1----:R-:W-:-:S06]  /*1a580*/  VIADD R9, R6, 0xffffffe ;  /* 0x0ffffffe06097836 */ /* 0x002fcc0000000000 */
[----:B----4-:R-:W0:Y:S02]  /*1a590*/  F2I.FTZ.U32.TRUNC.NTZ R3, R9 ;  /* 0x0000000900037305 */ /* 0x010e24000021f000 */
[----:B0-2---:R-:W-:-:S04]  /*1a5a0*/  IMAD.MOV R2, RZ, RZ, -R3 ;  /* 0x000000ffff027224 */ /* 0x005fc800078e0a03 */
        /* <DEDUP_REMOVED lines=38> */
[----:B------:R-:W-:Y:S01]  /*1a810*/  IMAD.MOV R5, RZ, RZ, -R3 ;  /* 0x000000ffff057224 */ /* 0x000fe200078e0a03 */
[----:B------:R-:W-:-:S03]  /*1a820*/  LOP3.LUT R2, R3, R7, RZ, 0x3c, !PT ;  /* 0x0000000703027212 */ /* 0x000fc600078e3cff */
[----:B------:R-:W-:Y:S01]  /*1a830*/  IMAD R4, R0, R5, R4 ;  /* 0x0000000500047224 */ /* 0x000fe200078e0204 */
        /* <DEDUP_REMOVED lines=10> */
.L_x_5562:
[----:B-1-3--:R-:W3:Y:S01]  /*1a8e0*/  LDL R5, [R1+0xc] ;  /* 0x00000c0001057983 */ /* 0x00aee20000100800 */
[----:B0-2-4-:R-:W3:Y:S02]  /*1a8f0*/  LDC.64 R2, c[0x0][0xc90] ;  /* 0x00032400ff027b82 */ /* 0x015ee40000000a00 */
[----:B---3--:R-:W-:-:S05]  /*1a900*/  IMAD.WIDE R2, R5, 0x4, R2 ;  /* 0x0000000405027825 */ /* 0x008fca00078e0202 */
        /* <DEDUP_REMOVED lines=60> */
.L_x_5563:
[----:B-1----:R-:W-:-:S05]  /*1acd0*/  LOP3.LUT R3, RZ, R4, RZ, 0x33, !PT ;  /* 0x00000004ff037212 */ /* 0x002fca00078e33ff */
[----:B------:R-:W-:-:S05]  /*1ace0*/  IMAD.IADD R0, R0, 0x1, R3 ;  /* 0x0000000100007824 */ /* 0x000fca00078e0203 */
[----:B------:R1:W-:Y:S01]  /*1acf0*/  STL [R1+0x4], R0 ;  /* 0x0000040001007387 */ /* 0x0003e20000100800 */
[----:B------:R-:W-:Y:S05]  /*1ad00*/  BRA `(.L_x_5564) ;  /* 0x0000000000287947 */ /* 0x000fea0003800000 */
.L_x_5556:
        /* <DEDUP_REMOVED lines=10> */
.L_x_5564:
[----:B0-----:R-:W2:Y:S04]  /*1adb0*/  LDL R3, [R1+0x8] ;  /* 0x0000080001037983 */ /* 0x001ea80000100800 */
[----:B------:R-:W3:Y:S04]  /*1adc0*/  LDL R2, [R1+0xc] ;  /* 0x00000c0001027983 */ /* 0x000ee80000100800 */
[----:B------:R-:W4:Y:S04]  /*1add0*/  LDL R5, [R1+0x4] ;  /* 0x0000040001057983 */ /* 0x000f280000100800 */
[----:B------:R-:W4:Y:S01]  /*1ade0*/  LDL R4, [R1] ;  /* 0x0000000001047983 */ /* 0x000f220000100800 */
[----:B-1----:R-:W0:Y:S01]  /*1adf0*/  S2R R0, SR_TID.X ;  /* 0x0000000000007919 */ /* 0x002e220000002100 */
        /* <DEDUP_REMOVED lines=11> */
.L_x_5553:
[----:B---34-:R-:W3:Y:S01]  /*1aeb0*/  LDL R0, [R1+0xc] ;  /* 0x00000c0001007983 */ /* 0x018ee20000100800 */
[----:B------:R-:W-:Y:S02]  /*1aec0*/  ULDC UR4, c[0x0][0xc3c] ;  /* 0x00030f0000047ab9 */ /* 0x000fe40000000800 */
[----:B---3--:R-:W-:-:S13]  /*1aed0*/  ISETP.GE.AND P0, PT, R0, UR4, PT ;  /* 0x0000000400007c0c */ /* 0x008fda000bf06270 */
[----:B------:R-:W-:Y:S05]  /*1aee0*/  @!P0 BRA `(.L_x_5565) ;  /* 0xffffff9400c08947 */ /* 0x000fea000383ffff */
[----:B------:R-:W-:Y:S05]  /*1aef0*/  BSYNC B8 ;  /* 0x0000000000087941 */ /* 0x000fea0003800000 */
.L_x_5437:
[----:B---3--:R-:W3:Y:S01]  /*1af00*/  LDL.LU R0, [R1+0x48] ;  /* 0x0000480001007983 */ /* 0x008ee20000300800 */
[----:B------:R-:W-:Y:S01]  /*1af10*/  BSSY B0, `(.L_x_5566) ;  /* 0x000000b000007945 */ /* 0x000fe20003800000 */
[----:B01----:R-:W0:Y:S01]  /*1af20*/  S2R R5, SR_CgaCtaId ;  /* 0x0000000000057919 */ /* 0x003e220000008800 */
[----:B---3--:R-:W-:-:S05]  /*1af30*/  VIADD R0, R0, 0x1 ;  /* 0x0000000100007836 */ /* 0x008fca0000000000 */
[----:B--2---:R-:W-:-:S04]  /*1af40*/  LEA.HI R2, R0, R0, RZ, 0x1 ;  /* 0x0000000000027211 */ /* 0x004fc800078f08ff */
[----:B------:R-:W-:-:S05]  /*1af50*/  LOP3.LUT R3, R2, 0xfffffffe, RZ, 0xc0, !PT ;  /* 0xfffffffe02037812 */ /* 0x000fca00078ec0ff */
[----:B------:R-:W-:Y:S01]  /*1af60*/  IMAD.IADD R3, R0, 0x1, -R3 ;  /* 0x0000000100037824 */ /* 0x000fe200078e0a03 */
[----:B------:R-:W-:-:S04]  /*1af70*/  MOV R0, 0x400 ;  /* 0x0000040000007802 */ /* 0x000fc80000000f00 */
[----:B0-----:R-:W-:Y:S02]  /*1af80*/  LEA R0, R5, R0, 0x18 ;  /* 0x0000000005007211 */ /* 0x001fe400078ec0ff */
[----:B------:R-:W-:-:S04]  /*1af90*/  SHF.L.U32 R3, R3, 0x1f, RZ ;  /* 0x0000001f03037819 */ /* 0x000fc800000006ff */
[----:B------:R-:W0:Y:S02]  /*1afa0*/  SYNCS.PHASECHK.TRANS64.TRYWAIT P0, [R0+URZ+0x28c20], R3 ;  /* 0x028c2003000075a7 */ /* 0x000e24000800017f */
[----:B0-----:R-:W-:Y:S05]  /*1afb0*/  @!P0 BRA `(.L_x_5567) ;  /* 0x00000018009c8947 */ /* 0x001fea0003800000 */
.L_x_5629:
[----:B------:R-:W-:Y:S05]  /*1afc0*/  BSYNC B0 ;  /* 0x0000000000007941 */ /* 0x000fea0003800000 */
.L_x_5566:
[----:B------:R-:W-:-:S03]  /*1afd0*/  UMOV UR4, 0xffffffff ;  /* 0xffffffff00047882 */ /* 0x000fc60000000000 */
[----:B------:R-:W-:Y:S05]  /*1afe0*/  BRA.DIV UR4, `(.L_x_5568) ;  /* 0x0000001a04a47947 */ /* 0x000fea000b800000 */
[----:B------:R-:W1:Y:S02]  /*1aff0*/  S2R R2, SR_TID.X ;  /* 0x0000000000027919 */ /* 0x000e640000002100 */
[----:B-1----:R-:W-:-:S04]  /*1b000*/  SHF.R.U32.HI R2, RZ, 0x5, R2 ;  /* 0x00000005ff027819 */ /* 0x002fc80000011602 */
[----:B------:R-:W-:-:S05]  /*1b010*/  LOP3.LUT R2, R2, 0x3, RZ, 0xc0, !PT ;  /* 0x0000000302027812 */ /* 0x000fca00078ec0ff */
[----:B------:R1:W2:Y:S02]  /*1b020*/  SHFL.IDX PT, R14, R2, RZ, 0x1f ;  /* 0x00001fff020e7589 */ /* 0x0002a400000e0000 */
.L_x_5632:
[----:B--2---:R-:W-:Y:S01]  /*1b030*/  ISETP.NE.AND P0, PT, R14, RZ, PT ;  /* 0x000000ff0e00720c */ /* 0x004fe20003f05270 */
[----:B------:R-:W-:-:S12]  /*1b040*/  BSSY B0, `(.L_x_5569) ;  /* 0x0000027000007945 */ /* 0x000fd80003800000 */
[----:B------:R-:W-:Y:S05]  /*1b050*/  @P0 BRA `(.L_x_5570) ;  /* 0x0000000000940947 */ /* 0x000fea0003800000 */
[----:B------:R-:W-:-:S03]  /*1b060*/  UMOV UR4, 0xffffffff ;  /* 0xffffffff00047882 */ /* 0x000fc60000000000 */
[----:B------:R-:W-:Y:S05]  /*1b070*/  BRA.DIV UR4, `(.L_x_5571) ;  /* 0x0000001a04b47947 */ /* 0x000fea000b800000 */
[----:B------:R-:W-:-:S13]  /*1b080*/  ELECT P6, URZ, PT ;  /* 0x00000000003f782f */ /* 0x000fda00038c0000 */
.L_x_5635:
[----:B------:R-:W-:Y:S05]  /*1b090*/  @!P6 BRA `(.L_x_5570) ;  /* 0x000000000084e947 */ /* 0x000fea0003800000 */
[----:B------:R-:W-:-:S06]  /*1b0a0*/  ULOP3.LUT UR4, UR36, 0x2, URZ, 0xfc, !UPT ;  /* 0x0000000224047892 */ /* 0x000fcc000f8efc3f */
[----:B-1----:R-:W-:-:S05]  /*1b0b0*/  IMAD.U32 R2, RZ, RZ, UR4 ;  /* 0x00000004ff027e24 */ /* 0x002fca000f8e00ff */
[----:B------:R-:W-:-:S13]  /*1b0c0*/  ISETP.NE.AND P2, PT, R2, 0x3, PT ;  /* 0x000000030200780c */ /* 0x000fda0003f45270 */
[----:B------:R-:W-:Y:S05]  /*1b0d0*/  @!P2 BRA `(.L_x_5572) ;  /* 0x000000000004a947 */ /* 0x000fea0003800000 */
[----:B------:R-:W-:Y:S01]  /*1b0e0*/  BPT.TRAP 0x1 ;  /* 0x000000040000795c */ /* 0x000fe20000300000 */
.L_x_5572:
        /* <DEDUP_REMOVED lines=14> */
.L_x_5636:
[----:B------:R-:W1:Y:S02]  /*1b1d0*/  SYNCS.PHASECHK.TRANS64.TRYWAIT P0, [R7+URZ], R2 ;  /* 0x00000002070075a7 */ /* 0x000e64000800017f */
[----:B-1----:R-:W-:Y:S05]  /*1b1e0*/  @!P0 BRA `(.L_x_5574) ;  /* 0x00000018008c8947 */ /* 0x002fea0003800000 */
.L_x_5637:
[----:B------:R-:W-:Y:S05]  /*1b1f0*/  @!P2 BRA `(.L_x_5575) ;  /* 0x000000000004a947 */ /* 0x000fea0003800000 */
[----:B------:R-:W-:Y:S01]  /*1b200*/  BPT.TRAP 0x1 ;  /* 0x000000040000795c */ /* 0x000fe20000300000 */
.L_x_5575:
[----:B------:R-:W2:Y:S01]  /*1b210*/  LDL.LU R4, [R1+0x10] ;  /* 0x0000100001047983 */ /* 0x000ea20000300800 */
[----:B------:R-:W-:-:S04]  /*1b220*/  VIADD R0, R0, 0x28c60 ;  /* 0x00028c6000007836 */ /* 0x000fc80000000000 */
[----:B--2---:R-:W-:-:S04]  /*1b230*/  IMAD R4, R4, 0x8, R0 ;  /* 0x0000000804047824 */ /* 0x004fc800078e0200 */
[----:B------:R-:W2:Y:S02]  /*1b240*/  SYNCS.PHASECHK.TRANS64.TRYWAIT P0, [R4+URZ], R5 ;  /* 0x00000005040075a7 */ /* 0x000ea4000800017f */
[----:B--2---:R-:W-:Y:S05]  /*1b250*/  @!P0 BRA `(.L_x_5576) ;  /* 0x0000001800848947 */ /* 0x004fea0003800000 */
.L_x_5638:
[----:B------:R-:W-:-:S07]  /*1b260*/  IMAD R3, R3, 0x8, R0 ;  /* 0x0000000803037824 */ /* 0x000fce00078e0200 */
.L_x_5577:
[----:B---3--:R3:W4:Y:S02]  /*1b270*/  SYNCS.PHASECHK.TRANS64.TRYWAIT P0, [R3+URZ], R2 ;  /* 0x00000002030075a7 */ /* 0x008724000800017f */
[----:B----4-:R-:W-:Y:S05]  /*1b280*/  @!P0 NANOSLEEP.SYNCS 0x989680 ;  /* 0x009896800000895d */ /* 0x010fea0003900000 */
[----:B------:R-:W4:Y:S02]  /*1b290*/  @!P0 SYNCS.PHASECHK.TRANS64 P0, [R3+URZ], R2 ;  /* 0x00000002030085a7 */ /* 0x000f24000800007f */
[----:B----4-:R-:W-:Y:S05]  /*1b2a0*/  @!P0 BRA `(.L_x_5577) ;  /* 0xfffffffc00f08947 */ /* 0x010fea000383ffff */
.L_x_5570:
[----:B------:R-:W-:Y:S05]  /*1b2b0*/  BSYNC B0 ;  /* 0x0000000000007941 */ /* 0x000fea0003800000 */
.L_x_5569:
[----:B------:R-:W-:Y:S05]  /*1b2c0*/  EXIT ;  /* 0x000000000000794d */ /* 0x000fea0003800000 */
.L_x_5328:
[----:B0-----:R-:W-:-:S04]  /*1b2d0*/  IMAD.U32 R3, RZ, RZ, UR23 ;  /* 0x00000017ff037e24 */ /* 0x001fc8000f8e00ff */
[----:B------:R0:W1:Y:S03]  /*1b2e0*/  SYNCS.PHASECHK.TRANS64.TRYWAIT P1, [R3+URZ+0x28c50], R0 ;  /* 0x028c5000030075a7 */ /* 0x000066000802017f */
[----:B-1----:R-:W-:Y:S05]  /*1b2f0*/  @!P1 NANOSLEEP.SYNCS 0x989680 ;  /* 0x009896800000995d */ /* 0x002fea0003900000 */
[----:B------:R-:W1:Y:S02]  /*1b300*/  @!P1 SYNCS.PHASECHK.TRANS64 P1, [R3+URZ+0x28c50], R0 ;  /* 0x028c5000030095a7 */ /* 0x000e64000802007f */
[----:B-1----:R-:W-:Y:S05]  /*1b310*/  @!P1 BRA `(.L_x_5328) ;  /* 0xfffffffc00ec9947 */ /* 0x002fea000383ffff */
[----:B------:R-:W-:Y:S05]  /*1b320*/  BRA `(.L_x_5578) ;  /* 0xfffffe70009c7947 */ /* 0x000fea000383ffff */
.L_x_5333:
[----:B-1----:R-:W-:-:S04]  /*1b330*/  IMAD.U32 R3, RZ, RZ, UR23 ;  /* 0x00000017ff037e24 */ /* 0x002fc8000f8e00ff */
[----:B------:R1:W2:Y:S03]  /*1b340*/  SYNCS.PHASECHK.TRANS64.TRYWAIT P1, [R3+URZ+0x28c50], R0 ;  /* 0x028c5000030075a7 */ /* 0x0002a6000802017f */
[----:B--2---:R-:W-:Y:S05]  /*1b350*/  @!P1 NANOSLEEP.SYNCS 0x989680 ;  /* 0x009896800000995d */ /* 0x004fea0003900000 */
[----:B------:R-:W2:Y:S02]  /*1b360*/  @!P1 SYNCS.PHASECHK.TRANS64 P1, [R3+URZ+0x28c50], R0 ;  /* 0x028c5000030095a7 */ /* 0x000ea4000802007f */
[----:B--2---:R-:W-:Y:S05]  /*1b370*/  @!P1 BRA `(.L_x_5333) ;  /* 0xfffffffc00ec9947 */ /* 0x004fea000383ffff */
[----:B------:R-:W-:Y:S05]  /*1b380*/  BRA `(.L_x_5332) ;  /* 0xfffffe7c00a07947 */ /* 0x000fea000383ffff */
.L_x_5343:
[----:B0-----:R-:W-:-:S04]  /*1b390*/  IMAD.U32 R3, RZ, RZ, UR46 ;  /* 0x0000002eff037e24 */ /* 0x001fc8000f8e00ff */
[----:B------:R0:W1:Y:S03]  /*1b3a0*/  SYNCS.PHASECHK.TRANS64.TRYWAIT P1, [R3+URZ+0x28c00], R0 ;  /* 0x028c0000030075a7 */ /* 0x000066000802017f */
[----:B-1----:R-:W-:Y:S05]  /*1b3b0*/  @!P1 NANOSLEEP.SYNCS 0x989680 ;  /* 0x009896800000995d */ /* 0x002fea0003900000 */
[----:B------:R-:W1:Y:S02]  /*1b3c0*/  @!P1 SYNCS.PHASECHK.TRANS64 P1, [R3+URZ+0x28c00], R0 ;  /* 0x028c0000030095a7 */ /* 0x000e64000802007f */
[----:B-1----:R-:W-:Y:S05]  /*1b3d0*/  @!P1 BRA `(.L_x_5343) ;  /* 0xfffffffc00ec9947 */ /* 0x002fea000383ffff */
[----:B------:R-:W-:Y:S05]  /*1b3e0*/  BRA `(.L_x_5579) ;  /* 0xfffffe9400c47947 */ /* 0x000fea000383ffff */
.L_x_5347:
[----:B--2---:R2:W3:Y:S02]  /*1b3f0*/  SYNCS.PHASECHK.TRANS64.TRYWAIT P1, [R7+URZ+0x28c30], R8 ;  /* 0x028c3008070075a7 */ /* 0x0044e4000802017f */
[----:B---3--:R-:W-:Y:S05]  /*1b400*/  @!P1 NANOSLEEP.SYNCS 0x989680 ;  /* 0x009896800000995d */ /* 0x008fea0003900000 */
[----:B------:R-:W3:Y:S02]  /*1b410*/  @!P1 SYNCS.PHASECHK.TRANS64 P1, [R7+URZ+0x28c30], R8 ;  /* 0x028c3008070095a7 */ /* 0x000ee4000802007f */
[----:B---3--:R-:W-:Y:S05]  /*1b420*/  @!P1 BRA `(.L_x_5347) ;  /* 0xfffffffc00f09947 */ /* 0x008fea000383ffff */
[----:B------:R-:W-:Y:S05]  /*1b430*/  BRA `(.L_x_5346) ;  /* 0xfffffe9400e07947 */ /* 0x000fea000383ffff */
.L_x_5359:
[----:B--2---:R2:W3:Y:S02]  /*1b440*/  SYNCS.PHASECHK.TRANS64.TRYWAIT P2, [R7+URZ+0x28c50], R8 ;  /* 0x028c5008070075a7 */ /* 0x0044e4000804017f */
[----:B---3--:R-:W-:Y:S05]  /*1b450*/  @!P2 NANOSLEEP.SYNCS 0x989680 ;  /* 0x009896800000a95d */ /* 0x008fea0003900000 */
[----:B------:R-:W3:Y:S02]  /*1b460*/  @!P2 SYNCS.PHASECHK.TRANS64 P2, [R7+URZ+0x28c50], R8 ;  /* 0x028c50080700a5a7 */ /* 0x000ee4000804007f */
[----:B---3--:R-:W-:Y:S05]  /*1b470*/  @!P2 BRA `(.L_x_5359) ;  /* 0xfffffffc00f0a947 */ /* 0x008fea000383ffff */
[----:B------:R-:W-:Y:S05]  /*1b480*/  BRA `(.L_x_5358) ;  /* 0xfffffeb400847947 */ /* 0x000fea000383ffff */
.L_x_5367:
[----:B--2---:R-:W-:-:S04]  /*1b490*/  IMAD.U32 R8, RZ, RZ, UR28 ;  /* 0x0000001cff087e24 */ /* 0x004fc8000f8e00ff */
[----:B------:R2:W3:Y:S03]  /*1b4a0*/  SYNCS.PHASECHK.TRANS64.TRYWAIT P2, [R8+URZ+0x28c30], R7 ;  /* 0x028c3007080075a7 */ /* 0x0004e6000804017f */
[----:B---3--:R-:W-:Y:S05]  /*1b4b0*/  @!P2 NANOSLEEP.SYNCS 0x989680 ;  /* 0x009896800000a95d */ /* 0x008fea0003900000 */
[----:B------:R-:W3:Y:S02]  /*1b4c0*/  @!P2 SYNCS.PHASECHK.TRANS64 P2, [R8+URZ+0x28c30], R7 ;  /* 0x028c30070800a5a7 */ /* 0x000ee4000804007f */
[----:B---3--:R-:W-:Y:S05]  /*1b4d0*/  @!P2 BRA `(.L_x_5367) ;  /* 0xfffffffc00eca947 */ /* 0x008fea000383ffff */
[----:B------:R-:W-:Y:S05]  /*1b4e0*/  BRA `(.L_x_5366) ;  /* 0xfffffeb800d87947 */ /* 0x000fea000383ffff */
.L_x_5379:
[----:B-1----:R1:W2:Y:S02]  /*1b4f0*/  SYNCS.PHASECHK.TRANS64.TRYWAIT P2, [R168+URZ+0x28c50], R7 ;  /* 0x028c5007a80075a7 */ /* 0x0022a4000804017f */
[----:B--2---:R-:W-:Y:S05]  /*1b500*/  @!P2 NANOSLEEP.SYNCS 0x989680 ;  /* 0x009896800000a95d */ /* 0x004fea0003900000 */
[----:B------:R-:W2:Y:S02]  /*1b510*/  @!P2 SYNCS.PHASECHK.TRANS64 P2, [R168+URZ+0x28c50], R7 ;  /* 0x028c5007a800a5a7 */ /* 0x000ea4000804007f */
[----:B--2---:R-:W-:Y:S05]  /*1b520*/  @!P2 BRA `(.L_x_5379) ;  /* 0xfffffffc00f0a947 */ /* 0x004fea000383ffff */
[----:B------:R-:W-:Y:S05]  /*1b530*/  BRA `(.L_x_5378) ;  /* 0xfffffee000287947 */ /* 0x000fea000383ffff */
.L_x_5388:
[----:B---3--:R-:W-:-:S04]  /*1b540*/  IMAD.U32 R6, RZ, RZ, UR26 ;  /* 0x0000001aff067e24 */ /* 0x008fc8000f8e00ff */
[----:B------:R3:W4:Y:S03]  /*1b550*/  SYNCS.PHASECHK.TRANS64.TRYWAIT P2, [R6+URZ+0x28c30], R7 ;  /* 0x028c3007060075a7 */ /* 0x000726000804017f */
[----:B----4-:R-:W-:Y:S05]  /*1b560*/  @!P2 NANOSLEEP.SYNCS 0x989680 ;  /* 0x009896800000a95d */ /* 0x010fea0003900000 */
[----:B------:R-:W4:Y:S02]  /*1b570*/  @!P2 SYNCS.PHASECHK.TRANS64 P2, [R6+URZ+0x28c30], R7 ;  /* 0x028c30070600a5a7 */ /* 0x000f24000804007f */
[----:B----4-:R-:W-:Y:S05]  /*1b580*/  @!P2 BRA `(.L_x_5388) ;  /* 0xfffffffc00eca947 */ /* 0x010fea000383ffff */
[----:B------:R-:W-:Y:S05]  /*1b590*/  BRA `(.L_x_5387) ;  /* 0xfffffee400cc7947 */ /* 0x000fea000383ffff */
.L_x_5392:
[----:B--2---:R2:W3:Y:S02]  /*1b5a0*/  SYNCS.PHASECHK.TRANS64.TRYWAIT P2, [R9+URZ+0x28c50], R7 ;  /* 0x028c5007090075a7 */ /* 0x0044e4000804017f */
[----:B---3--:R-:W-:Y:S05]  /*1b5b0*/  @!P2 NANOSLEEP.SYNCS 0x989680 ;  /* 0x009896800000a95d */ /* 0x008fea0003900000 */
[----:B------:R-:W3:Y:S02]  /*1b5c0*/  @!P2 SYNCS.PHASECHK.TRANS64 P2, [R9+URZ+0x28c50], R7 ;  /* 0x028c50070900a5a7 */ /* 0x000ee4000804007f */
[----:B---3--:R-:W-:Y:S05]  /*1b5d0*/  @!P2 BRA `(.L_x_5392) ;  /* 0xfffffffc00f0a947 */ /* 0x008fea000383ffff */
[----:B------:R-:W-:Y:S05]  /*1b5e0*/  BRA `(.L_x_5391) ;  /* 0xfffffefc00ec7947 */ /* 0x000fea000383ffff */
.L_x_5398:
[----:B-1----:R-:W-:-:S04]  /*1b5f0*/  IMAD.U32 R6, RZ, RZ, UR27 ;  /* 0x0000001bff067e24 */ /* 0x002fc8000f8e00ff */
[----:B------:R1:W3:Y:S03]  /*1b600*/  SYNCS.PHASECHK.TRANS64.TRYWAIT P2, [R6+URZ+0x28c30], R7 ;  /* 0x028c3007060075a7 */ /* 0x0002e6000804017f */
[----:B---3--:R-:W-:Y:S05]  /*1b610*/  @!P2 NANOSLEEP.SYNCS 0x989680 ;  /* 0x009896800000a95d */ /* 0x008fea0003900000 */
[----:B------:R-:W3:Y:S02]  /*1b620*/  @!P2 SYNCS.PHASECHK.TRANS64 P2, [R6+URZ+0x28c30], R7 ;  /* 0x028c30070600a5a7 */ /* 0x000ee4000804007f */
[----:B---3--:R-:W-:Y:S05]  /*1b630*/  @!P2 BRA `(.L_x_5398) ;  /* 0xfffffffc00eca947 */ /* 0x008fea000383ffff */
[----:B------:R-:W-:Y:S05]  /*1b640*/  BRA `(.L_x_5397) ;  /* 0xffffff0000e07947 */ /* 0x000fea000383ffff */
.L_x_5410:
[----:B--2---:R2:W3:Y:S02]  /*1b650*/  SYNCS.PHASECHK.TRANS64.TRYWAIT P2, [R20+URZ+0x28c50], R7 ;  /* 0x028c5007140075a7 */ /* 0x0044e4000804017f */
[----:B---3--:R-:W-:Y:S05]  /*1b660*/  @!P2 NANOSLEEP.SYNCS 0x989680 ;  /* 0x009896800000a95d */ /* 0x008fea0003900000 */
[----:B------:R-:W3:Y:S02]  /*1b670*/  @!P2 SYNCS.PHASECHK.TRANS64 P2, [R20+URZ+0x28c50], R7 ;  /* 0x028c50071400a5a7 */ /* 0x000ee4000804007f */
[----:B---3--:R-:W-:Y:S05]  /*1b680*/  @!P2 BRA `(.L_x_5410) ;  /* 0xfffffffc00f0a947 */ /* 0x008fea000383ffff */
[----:B------:R-:W-:Y:S05]  /*1b690*/  BRA `(.L_x_5409) ;  /* 0xffffff2400ac7947 */ /* 0x000fea000383ffff */
.L_x_5459:
        /* <DEDUP_REMOVED lines=11> */
.L_x_5581:
[----:B------:R-:W-:Y:S05]  /*1b750*/  BSYNC B0 ;  /* 0x0000000000007941 */ /* 0x000fea0003800000 */
.L_x_5580:
[----:B------:R-:W-:Y:S05]  /*1b760*/  BRA `(.L_x_5582) ;  /* 0xffffffa000307947 */ /* 0x000fea000383ffff */
.L_x_5461:
[----:B------:R-:W-:Y:S01]  /*1b770*/  BSSY B0, `(.L_x_5583) ;  /* 0x0000006000007945 */ /* 0x000fe20003800000 */
[----:B------:R-:W-:-:S07]  /*1b780*/  IMAD.MOV.U32 R15, RZ, RZ, -0x1 ;  /* 0xffffffffff0f7424 */ /* 0x000fce00078e00ff */
[----:B012---:R-:W-:Y:S05]  /*1b790*/  WARPSYNC.COLLECTIVE R15, `(.L_x_5584) ;  /* 0x000000000f0c7348 */ /* 0x007fea0003c00000 */
[----:B------:R-:W-:Y:S02]  /*1b7a0*/  ELECT P6, UR62, PT ;  /* 0x00000000003e782f */ /* 0x000fe400038c0000 */
[----:B------:R-:W-:Y:S01]  /*1b7b0*/  MOV R14, UR62 ;  /* 0x0000003e000e7c02 */ /* 0x000fe20008000f00 */
[----:B012---:R-:W-:Y:S10]  /*1b7c0*/  ENDCOLLECTIVE ;  /* 0x000000000000791b */ /* 0x007ff40003800000 */
.L_x_5584:
[----:B------:R-:W-:Y:S05]  /*1b7d0*/  BSYNC B0 ;  /* 0x0000000000007941 */ /* 0x000fea0003800000 */
.L_x_5583:
[----:B------:R-:W-:Y:S05]  /*1b7e0*/  BRA `(.L_x_5585) ;  /* 0xffffffa000347947 */ /* 0x000fea000383ffff */
.L_x_5463:
[----:B---3--:R3:W4:Y:S02]  /*1b7f0*/  SYNCS.PHASECHK.TRANS64.TRYWAIT P0, [R0+URZ+0x28c40], R2 ;  /* 0x028c4002000075a7 */ /* 0x008724000800017f */
[----:B----4-:R-:W-:Y:S05]  /*1b800*/  @!P0 NANOSLEEP.SYNCS 0x989680 ;  /* 0x009896800000895d */ /* 0x010fea0003900000 */
[----:B------:R-:W4:Y:S02]  /*1b810*/  @!P0 SYNCS.PHASECHK.TRANS64 P0, [R0+URZ+0x28c40], R2 ;  /* 0x028c4002000085a7 */ /* 0x000f24000800007f */
[----:B----4-:R-:W-:Y:S05]  /*1b820*/  @!P0 BRA `(.L_x_5463) ;  /* 0xfffffffc00f08947 */ /* 0x010fea000383ffff */
[----:B------:R-:W-:Y:S05]  /*1b830*/  BRA `(.L_x_5586) ;  /* 0xffffffa000987947 */ /* 0x000fea000383ffff */
.L_x_5467:
[----:B------:R-:W2:Y:S01]  /*1b840*/  LDL.LU R11, [R1+0x28] ;  /* 0x00002800010b7983 */ /* 0x000ea20000300800 */
[----:B------:R-:W-:Y:S02]  /*1b850*/  IMAD.MOV.U32 R5, RZ, RZ, R12 ;  /* 0x000000ffff057224 */ /* 0x000fe400078e000c */
[----:B------:R-:W-:Y:S02]  /*1b860*/  IMAD.MOV.U32 R13, RZ, RZ, R0 ;  /* 0x000000ffff0d7224 */ /* 0x000fe400078e0000 */
[----:B------:R-:W-:Y:S02]  /*1b870*/  IMAD.MOV.U32 R12, RZ, RZ, RZ ;  /* 0x000000ffff0c7224 */ /* 0x000fe400078e00ff */
[----:B------:R-:W-:Y:S02]  /*1b880*/  IMAD.MOV.U32 R15, RZ, RZ, -0x1 ;  /* 0xffffffffff0f7424 */ /* 0x000fe400078e00ff */
        /* <DEDUP_REMOVED lines=8> */
.L_x_5587:
[----:B------:R-:W-:Y:S02]  /*1b910*/  IMAD.MOV.U32 R13, RZ, RZ, R4 ;  /* 0x000000ffff0d7224 */ /* 0x000fe400078e0004 */
[----:B------:R-:W-:-:S07]  /*1b920*/  IMAD.MOV.U32 R6, RZ, RZ, R14 ;  /* 0x000000ffff067224 */ /* 0x000fce00078e000e */
[----:B------:R-:W-:Y:S05]  /*1b930*/  WARPSYNC.COLLECTIVE R15, `(.L_x_5588) ;  /* 0x000000000f087348 */ /* 0x000fea0003c00000 */
[----:B------:R0:W1:Y:S02]  /*1b940*/  SHFL.IDX P6, R14, R13, R12, R11 ;  /* 0x0000000c0d0e7389 */ /* 0x00006400000c000b */
[----:B01----:R-:W-:Y:S01]  /*1b950*/  ENDCOLLECTIVE ;  /* 0x000000000000791b */ /* 0x003fe20003800000 */
.L_x_5588:
[----:B------:R-:W-:Y:S02]  /*1b960*/  IMAD.MOV.U32 R13, RZ, RZ, R0 ;  /* 0x000000ffff0d7224 */ /* 0x000fe400078e0000 */
[----:B------:R-:W-:Y:S02]  /*1b970*/  IMAD.MOV.U32 R12, RZ, RZ, 0x1 ;  /* 0x00000001ff0c7424 */ /* 0x000fe400078e00ff */
[----:B------:R-:W-:-:S07]  /*1b980*/  IMAD.MOV.U32 R7, RZ, RZ, R14 ;  /* 0x000000ffff077224 */ /* 0x000fce00078e000e */
[----:B------:R-:W-:Y:S05]  /*1b990*/  WARPSYNC.COLLECTIVE R15, `(.L_x_5589) ;  /* 0x000000000f087348 */ /* 0x000fea0003c00000 */
[----:B------:R0:W1:Y:S02]  /*1b9a0*/  SHFL.IDX P6, R14, R13, R12, R11 ;  /* 0x0000000c0d0e7389 */ /* 0x00006400000c000b */
[----:B01----:R-:W-:Y:S01]  /*1b9b0*/  ENDCOLLECTIVE ;  /* 0x000000000000791b */ /* 0x003fe20003800000 */
.L_x_5589:
        /* <DEDUP_REMOVED lines=15> */
.L_x_5590:
[----:B------:R-:W-:Y:S02]  /*1bab0*/  IMAD.MOV.U32 R13, RZ, RZ, R0 ;  /* 0x000000ffff0d7224 */ /* 0x000fe400078e0000 */
[----:B------:R-:W-:Y:S02]  /*1bac0*/  IMAD.MOV.U32 R12, RZ, RZ, 0x2 ;  /* 0x00000002ff0c7424 */ /* 0x000fe400078e00ff */
[----:B------:R-:W-:-:S07]  /*1bad0*/  IMAD.MOV.U32 R5, RZ, RZ, R14 ;  /* 0x000000ffff057224 */ /* 0x000fce00078e000e */
[----:B------:R-:W-:Y:S05]  /*1bae0*/  WARPSYNC.COLLECTIVE R15, `(.L_x_5591) ;  /* 0x000000000f087348 */ /* 0x000fea0003c00000 */
[----:B------:R0:W1:Y:S02]  /*1baf0*/  SHFL.IDX P6, R14, R13, R12, R11 ;  /* 0x0000000c0d0e7389 */ /* 0x00006400000c000b */
[----:B01----:R-:W-:Y:S01]  /*1bb00*/  ENDCOLLECTIVE ;  /* 0x000000000000791b */ /* 0x003fe20003800000 */
.L_x_5591:
        /* <DEDUP_REMOVED lines=15> */
.L_x_5592:
[----:B------:R-:W-:Y:S02]  /*1bc00*/  IMAD.MOV.U32 R13, RZ, RZ, R0 ;  /* 0x000000ffff0d7224 */ /* 0x000fe400078e0000 */
[----:B------:R-:W-:Y:S02]  /*1bc10*/  IMAD.MOV.U32 R12, RZ, RZ, 0x3 ;  /* 0x00000003ff0c7424 */ /* 0x000fe400078e00ff */
[----:B------:R-:W-:-:S07]  /*1bc20*/  IMAD.MOV.U32 R5, RZ, RZ, R14 ;  /* 0x000000ffff057224 */ /* 0x000fce00078e000e */
[----:B------:R-:W-:Y:S05]  /*1bc30*/  WARPSYNC.COLLECTIVE R15, `(.L_x_5593) ;  /* 0x000000000f087348 */ /* 0x000fea0003c00000 */
[----:B------:R0:W1:Y:S02]  /*1bc40*/  SHFL.IDX P6, R14, R13, R12, R11 ;  /* 0x0000000c0d0e7389 */ /* 0x00006400000c000b */
[----:B01----:R-:W-:Y:S01]  /*1bc50*/  ENDCOLLECTIVE ;  /* 0x000000000000791b */ /* 0x003fe20003800000 */
.L_x_5593:
        /* <DEDUP_REMOVED lines=13> */
.L_x_5594:
[----:B------:R-:W-:Y:S01]  /*1bd30*/  IMAD.MOV.U32 R4, RZ, RZ, R14 ;  /* 0x000000ffff047224 */ /* 0x000fe200078e000e */
[----:B------:R-:W-:Y:S06]  /*1bd40*/  BRA `(.L_x_5595) ;  /* 0xffffffa400d87947 */ /* 0x000fec000383ffff */
.L_x_5470:
[----:B-1----:R1:W2:Y:S02]  /*1bd50*/  SYNCS.PHASECHK.TRANS64.TRYWAIT P0, [R19+URZ+0x28c20], R0 ;  /* 0x028c2000130075a7 */ /* 0x0022a4000800017f */
[----:B--2---:R-:W-:Y:S05]  /*1bd60*/  @!P0 NANOSLEEP.SYNCS 0x989680 ;  /* 0x009896800000895d */ /* 0x004fea0003900000 */
[----:B------:R-:W2:Y:S02]  /*1bd70*/  @!P0 SYNCS.PHASECHK.TRANS64 P0, [R19+URZ+0x28c20], R0 ;  /* 0x028c2000130085a7 */ /* 0x000ea4000800007f */
[----:B--2---:R-:W-:Y:S05]  /*1bd80*/  @!P0 BRA `(.L_x_5470) ;  /* 0xfffffffc00f08947 */ /* 0x004fea000383ffff */
[----:B------:R-:W-:Y:S05]  /*1bd90*/  BRA `(.L_x_5596) ;  /* 0xffffffa800347947 */ /* 0x000fea000383ffff */
.L_x_5474:
[----:B-1----:R1:W2:Y:S02]  /*1bda0*/  SYNCS.PHASECHK.TRANS64.TRYWAIT P0, [R0+URZ+0x28c60], R2 ;  /* 0x028c6002000075a7 */ /* 0x0022a4000800017f */
[----:B--2---:R-:W-:Y:S05]  /*1bdb0*/  @!P0 NANOSLEEP.SYNCS 0x989680 ;  /* 0x009896800000895d */ /* 0x004fea0003900000 */
[----:B------:R-:W2:Y:S02]  /*1bdc0*/  @!P0 SYNCS.PHASECHK.TRANS64 P0, [R0+URZ+0x28c60], R2 ;  /* 0x028c6002000085a7 */ /* 0x000ea4000800007f */
[----:B--2---:R-:W-:Y:S05]  /*1bdd0*/  @!P0 BRA `(.L_x_5474) ;  /* 0xfffffffc00f08947 */ /* 0x004fea000383ffff */
[----:B------:R-:W-:Y:S05]  /*1bde0*/  BRA `(.L_x_5597) ;  /* 0xffffffa800587947 */ /* 0x000fea000383ffff */
.L_x_5493:
[----:B-1----:R1:W2:Y:S02]  /*1bdf0*/  SYNCS.PHASECHK.TRANS64.TRYWAIT P0, [R3+URZ+0x28c40], R2 ;  /* 0x028c4002030075a7 */ /* 0x0022a4000800017f */
[----:B--2---:R-:W-:Y:S05]  /*1be00*/  @!P0 NANOSLEEP.SYNCS 0x989680 ;  /* 0x009896800000895d */ /* 0x004fea0003900000 */
[----:B------:R-:W2:Y:S02]  /*1be10*/  @!P0 SYNCS.PHASECHK.TRANS64 P0, [R3+URZ+0x28c40], R2 ;  /* 0x028c4002030085a7 */ /* 0x000ea4000800007f */
[----:B--2---:R-:W-:Y:S05]  /*1be20*/  @!P0 BRA `(.L_x_5493) ;  /* 0xfffffffc00f08947 */ /* 0x004fea000383ffff */
[----:B------:R-:W-:Y:S05]  /*1be30*/  BRA `(.L_x_5598) ;  /* 0xffffffb400887947 */ /* 0x000fea000383ffff */
.L_x_5498:
[----:B--2---:R2:W3:Y:S02]  /*1be40*/  SYNCS.PHASECHK.TRANS64.TRYWAIT P0, [R3+URZ+0x28c60], R2 ;  /* 0x028c6002030075a7 */ /* 0x0044e4000800017f */
[----:B---3--:R-:W-:Y:S05]  /*1be50*/  @!P0 NANOSLEEP.SYNCS 0x989680 ;  /* 0x009896800000895d */ /* 0x008fea0003900000 */
[----:B------:R-:W3:Y:S02]  /*1be60*/  @!P0 SYNCS.PHASECHK.TRANS64 P0, [R3+URZ+0x28c60], R2 ;  /* 0x028c6002030085a7 */ /* 0x000ee4000800007f */
[----:B---3--:R-:W-:Y:S05]  /*1be70*/  @!P0 BRA `(.L_x_5498) ;  /* 0xfffffffc00f08947 */ /* 0x008fea000383ffff */
[----:B------:R-:W-:Y:S05]  /*1be80*/  BRA `(.L_x_5599) ;  /* 0xffffffb800087947 */ /* 0x000fea000383ffff */
.L_x_5513:
[----:B0-----:R0:W1:Y:S02]  /*1be90*/  SYNCS.PHASECHK.TRANS64.TRYWAIT P0, [R4+URZ+0x28c40], R2 ;  /* 0x028c4002040075a7 */ /* 0x001064000800017f */
[----:B-1----:R-:W-:Y:S05]  /*1bea0*/  @!P0 NANOSLEEP.SYNCS 0x989680 ;  /* 0x009896800000895d */ /* 0x002fea0003900000 */
[----:B------:R-:W1:Y:S02]  /*1beb0*/  @!P0 SYNCS.PHASECHK.TRANS64 P0, [R4+URZ+0x28c40], R2 ;  /* 0x028c4002040085a7 */ /* 0x000e64000800007f */
[----:B-1----:R-:W-:Y:S05]  /*1bec0*/  @!P0 BRA `(.L_x_5513) ;  /* 0xfffffffc00f08947 */ /* 0x002fea000383ffff */
[----:B------:R-:W-:Y:S05]  /*1bed0*/  BRA `(.L_x_5600) ;  /* 0xffffffc000e47947 */ /* 0x000fea000383ffff */
.L_x_5518:
[----:B-1----:R1:W2:Y:S02]  /*1bee0*/  SYNCS.PHASECHK.TRANS64.TRYWAIT P0, [R4+URZ+0x28c60], R2 ;  /* 0x028c6002040075a7 */ /* 0x0022a4000800017f */
[----:B--2---:R-:W-:Y:S05]  /*1bef0*/  @!P0 NANOSLEEP.SYNCS 0x989680 ;  /* 0x009896800000895d */ /* 0x004fea0003900000 */
[----:B------:R-:W2:Y:S02]  /*1bf00*/  @!P0 SYNCS.PHASECHK.TRANS64 P0, [R4+URZ+0x28c60], R2 ;  /* 0x028c6002040085a7 */ /* 0x000ea4000800007f */
[----:B--2---:R-:W-:Y:S05]  /*1bf10*/  @!P0 BRA `(.L_x_5518) ;  /* 0xfffffffc00f08947 */ /* 0x004fea000383ffff */
[----:B------:R-:W-:Y:S05]  /*1bf20*/  BRA `(.L_x_5601) ;  /* 0xffffffc400607947 */ /* 0x000fea000383ffff */
.L_x_5533:
[----:B-1----:R1:W2:Y:S02]  /*1bf30*/  SYNCS.PHASECHK.TRANS64.TRYWAIT P0, [R4+URZ+0x28c40], R2 ;  /* 0x028c4002040075a7 */ /* 0x0022a4000800017f */
[----:B--2---:R-:W-:Y:S05]  /*1bf40*/  @!P0 NANOSLEEP.SYNCS 0x989680 ;  /* 0x009896800000895d */ /* 0x004fea0003900000 */
[----:B------:R-:W2:Y:S02]  /*1bf50*/  @!P0 SYNCS.PHASECHK.TRANS64 P0, [R4+URZ+0x28c40], R2 ;  /* 0x028c4002040085a7 */ /* 0x000ea4000800007f */
[----:B--2---:R-:W-:Y:S05]  /*1bf60*/  @!P0 BRA `(.L_x_5533) ;  /* 0xfffffffc00f08947 */ /* 0x004fea000383ffff */
[----:B------:R-:W-:Y:S05]  /*1bf70*/  BRA `(.L_x_5602) ;  /* 0xffffffd000207947 */ /* 0x000fea000383ffff */
.L_x_5538:
[----:B0-----:R0:W2:Y:S02]  /*1bf80*/  SYNCS.PHASECHK.TRANS64.TRYWAIT P0, [R4+URZ+0x28c60], R2 ;  /* 0x028c6002040075a7 */ /* 0x0010a4000800017f */
[----:B--2---:R-:W-:Y:S05]  /*1bf90*/  @!P0 NANOSLEEP.SYNCS 0x989680 ;  /* 0x009896800000895d */ /* 0x004fea0003900000 */
[----:B------:R-:W2:Y:S02]  /*1bfa0*/  @!P0 SYNCS.PHASECHK.TRANS64 P0, [R4+URZ+0x28c60], R2 ;  /* 0x028c6002040085a7 */ /* 0x000ea4000800007f */
[----:B--2---:R-:W-:Y:S05]  /*1bfb0*/  @!P0 BRA `(.L_x_5538) ;  /* 0xfffffffc00f08947 */ /* 0x004fea000383ffff */
[----:B------:R-:W-:Y:S05]  /*1bfc0*/  BRA `(.L_x_5603) ;  /* 0xffffffd000a07947 */ /* 0x000fea000383ffff */
.L_x_5554:
[----:B---34-:R-:W3:Y:S01]  /*1bfd0*/  LDL R0, [R1] ;  /* 0x0000000001007983 */ /* 0x018ee20000100800 */
[----:B------:R-:W-:Y:S01]  /*1bfe0*/  BSSY B0, `(.L_x_5604) ;  /* 0x0000008000007945 */ /* 0x000fe20003800000 */
[----:B------:R-:W-:Y:S02]  /*1bff0*/  IMAD.MOV.U32 R12, RZ, RZ, RZ ;  /* 0x000000ffff0c7224 */ /* 0x000fe400078e00ff */
[----:B------:R-:W-:Y:S02]  /*1c000*/  IMAD.MOV.U32 R11, RZ, RZ, 0x1f ;  /* 0x0000001fff0b7424 */ /* 0x000fe400078e00ff */
[----:B------:R-:W-:Y:S02]  /*1c010*/  IMAD.MOV.U32 R15, RZ, RZ, -0x1 ;  /* 0xffffffffff0f7424 */ /* 0x000fe400078e00ff */
[----:B---3--:R-:W-:-:S07]  /*1c020*/  IMAD.MOV.U32 R13, RZ, RZ, R0 ;  /* 0x000000ffff0d7224 */ /* 0x008fce00078e0000 */
[----:B012---:R-:W-:Y:S05]  /*1c030*/  WARPSYNC.COLLECTIVE R15, `(.L_x_5605) ;  /* 0x000000000f087348 */ /* 0x007fea0003c00000 */
[----:B------:R3:W4:Y:S02]  /*1c040*/  SHFL.IDX P6, R14, R13, R12, R11 ;  /* 0x0000000c0d0e7389 */ /* 0x00072400000c000b */
[----:B01234-:R-:W-:Y:S01]  /*1c050*/  ENDCOLLECTIVE ;  /* 0x000000000000791b */ /* 0x01ffe20003800000 */
.L_x_5605:
[----:B------:R-:W-:Y:S05]  /*1c060*/  BSYNC B0 ;  /* 0x0000000000007941 */ /* 0x000fea0003800000 */
.L_x_5604:
        /* <DEDUP_REMOVED lines=9> */
.L_x_5606:
        /* <DEDUP_REMOVED lines=14> */
[C---:B------:R-:W-:Y:S02]  /*1c1e0*/  ISETP.GE.U32.AND P3, PT, R16.reuse, 0x4, PT ;  /* 0x000000041000780c */ /* 0x040fe40003f66070 */
[C---:B------:R-:W-:Y:S02]  /*1c1f0*/  ISETP.GE.U32.AND P4, PT, R16.reuse, 0x8, PT ;  /* 0x000000081000780c */ /* 0x040fe40003f86070 */
[C---:B------:R-:W-:Y:S01]  /*1c200*/  ISETP.GE.U32.AND P5, PT, R16.reuse, 0x10, PT ;  /* 0x000000101000780c */ /* 0x040fe20003fa6070 */
[----:B--2---:R-:W-:Y:S02]  /*1c210*/  @!P1 IMAD.MOV.U32 R5, RZ, RZ, R8 ;  /* 0x000000ffff059224 */ /* 0x004fe400078e0008 */
[----:B---3--:R-:W-:Y:S01]  /*1c220*/  @!P1 IMAD.MOV.U32 R7, RZ, RZ, R6 ;  /* 0x000000ffff079224 */ /* 0x008fe200078e0006 */
[----:B------:R-:W-:Y:S01]  /*1c230*/  ISETP.NE.AND P1, PT, R16, RZ, PT ;  /* 0x000000ff1000720c */ /* 0x000fe20003f25270 */
[----:B------:R-:W-:-:S02]  /*1c240*/  IMAD.MOV.U32 R6, RZ, RZ, RZ ;  /* 0x000000ffff067224 */ /* 0x000fc400078e00ff */
[----:B------:R-:W-:-:S04]  /*1c250*/  IMAD R2, R7, R5, RZ ;  /* 0x0000000507027224 */ /* 0x000fc800078e02ff */
[----:B------:R-:W-:-:S07]  /*1c260*/  IMAD.MOV.U32 R13, RZ, RZ, R2 ;  /* 0x000000ffff0d7224 */ /* 0x000fce00078e0002 */
[----:B------:R-:W-:Y:S05]  /*1c270*/  WARPSYNC.COLLECTIVE R15, `(.L_x_5607) ;  /* 0x000000000f087348 */ /* 0x000fea0003c00000 */
[----:B------:R0:W1:Y:S02]  /*1c280*/  SHFL.UP P6, R14, R13, R12, R11 ;  /* 0x0400000c0d0e7389 */ /* 0x00006400000c000b */
[----:B01----:R-:W-:Y:S01]  /*1c290*/  ENDCOLLECTIVE ;  /* 0x000000000000791b */ /* 0x003fe20003800000 */
.L_x_5607:
[----:B------:R-:W-:Y:S01]  /*1c2a0*/  IMAD.MOV.U32 R12, RZ, RZ, 0x2 ;  /* 0x00000002ff0c7424 */ /* 0x000fe200078e00ff */
[----:B------:R-:W-:-:S05]  /*1c2b0*/  SEL R3, R14, RZ, P1 ;  /* 0x000000ff0e037207 */ /* 0x000fca0000800000 */
[----:B------:R-:W-:-:S04]  /*1c2c0*/  IMAD.IADD R2, R2, 0x1, R3 ;  /* 0x0000000102027824 */ /* 0x000fc800078e0203 */
[----:B------:R-:W-:-:S07]  /*1c2d0*/  IMAD.MOV.U32 R13, RZ, RZ, R2 ;  /* 0x000000ffff0d7224 */ /* 0x000fce00078e0002 */
[----:B------:R-:W-:Y:S05]  /*1c2e0*/  WARPSYNC.COLLECTIVE R15, `(.L_x_5608) ;  /* 0x000000000f087348 */ /* 0x000fea0003c00000 */
[----:B------:R0:W1:Y:S02]  /*1c2f0*/  SHFL.UP P6, R14, R13, R12, R11 ;  /* 0x0400000c0d0e7389 */ /* 0x00006400000c000b */
[----:B01----:R-:W-:Y:S01]  /*1c300*/  ENDCOLLECTIVE ;  /* 0x000000000000791b */ /* 0x003fe20003800000 */
.L_x_5608:
[----:B------:R-:W-:Y:S01]  /*1c310*/  IMAD.MOV.U32 R12, RZ, RZ, 0x4 ;  /* 0x00000004ff0c7424 */ /* 0x000fe200078e00ff */
[----:B------:R-:W-:-:S05]  /*1c320*/  SEL R3, R14, RZ, P2 ;  /* 0x000000ff0e037207 */ /* 0x000fca0001000000 */
[----:B------:R-:W-:-:S04]  /*1c330*/  IMAD.IADD R2, R2, 0x1, R3 ;  /* 0x0000000102027824 */ /* 0x000fc800078e0203 */
[----:B------:R-:W-:-:S07]  /*1c340*/  IMAD.MOV.U32 R13, RZ, RZ, R2 ;  /* 0x000000ffff0d7224 */ /* 0x000fce00078e0002 */
[----:B------:R-:W-:Y:S05]  /*1c350*/  WARPSYNC.COLLECTIVE R15, `(.L_x_5609) ;  /* 0x000000000f087348 */ /* 0x000fea0003c00000 */
[----:B------:R0:W1:Y:S02]  /*1c360*/  SHFL.UP P6, R14, R13, R12, R11 ;  /* 0x0400000c0d0e7389 */ /* 0x00006400000c000b */
[----:B01----:R-:W-:Y:S01]  /*1c370*/  ENDCOLLECTIVE ;  /* 0x000000000000791b */ /* 0x003fe20003800000 */
.L_x_5609:
[----:B------:R-:W-:Y:S01]  /*1c380*/  IMAD.MOV.U32 R12, RZ, RZ, 0x8 ;  /* 0x00000008ff0c7424 */ /* 0x000fe200078e00ff */
[----:B------:R-:W-:-:S05]  /*1c390*/  SEL R3, R14, RZ, P3 ;  /* 0x000000ff0e037207 */ /* 0x000fca0001800000 */
[----:B------:R-:W-:-:S04]  /*1c3a0*/  IMAD.IADD R2, R2, 0x1, R3 ;  /* 0x0000000102027824 */ /* 0x000fc800078e0203 */
[----:B------:R-:W-:-:S07]  /*1c3b0*/  IMAD.MOV.U32 R13, RZ, RZ, R2 ;  /* 0x000000ffff0d7224 */ /* 0x000fce00078e0002 */
[----:B------:R-:W-:Y:S05]  /*1c3c0*/  WARPSYNC.COLLECTIVE R15, `(.L_x_5610) ;  /* 0x000000000f087348 */ /* 0x000fea0003c00000 */
[----:B------:R0:W1:Y:S02]  /*1c3d0*/  SHFL.UP P6, R14, R13, R12, R11 ;  /* 0x0400000c0d0e7389 */ /* 0x00006400000c000b */
[----:B01----:R-:W-:Y:S01]  /*1c3e0*/  ENDCOLLECTIVE ;  /* 0x000000000000791b */ /* 0x003fe20003800000 */
.L_x_5610:
[----:B------:R-:W-:Y:S01]  /*1c3f0*/  IMAD.MOV.U32 R12, RZ, RZ, 0x10 ;  /* 0x00000010ff0c7424 */ /* 0x000fe200078e00ff */
[----:B------:R-:W-:-:S05]  /*1c400*/  SEL R3, R14, RZ, P4 ;  /* 0x000000ff0e037207 */ /* 0x000fca0002000000 */
[----:B------:R-:W-:-:S04]  /*1c410*/  IMAD.IADD R2, R2, 0x1, R3 ;  /* 0x0000000102027824 */ /* 0x000fc800078e0203 */
[----:B------:R-:W-:-:S07]  /*1c420*/  IMAD.MOV.U32 R13, RZ, RZ, R2 ;  /* 0x000000ffff0d7224 */ /* 0x000fce00078e0002 */
[----:B------:R-:W-:Y:S05]  /*1c430*/  WARPSYNC.COLLECTIVE R15, `(.L_x_5611) ;  /* 0x000000000f087348 */ /* 0x000fea0003c00000 */
[----:B------:R0:W1:Y:S02]  /*1c440*/  SHFL.UP P6, R14, R13, R12, R11 ;  /* 0x0400000c0d0e7389 */ /* 0x00006400000c000b */
[----:B01----:R-:W-:Y:S01]  /*1c450*/  ENDCOLLECTIVE ;  /* 0x000000000000791b */ /* 0x003fe20003800000 */
.L_x_5611:
        /* <DEDUP_REMOVED lines=8> */
.L_x_5612:
[----:B------:R-:W-:Y:S05]  /*1c4e0*/  BRA `(.L_x_5613) ;  /* 0xffffffd800f87947 */ /* 0x000fea000383ffff */
.L_x_5557:
        /* <DEDUP_REMOVED lines=8> */
.L_x_5615:
[----:B------:R-:W-:Y:S05]  /*1c570*/  BSYNC B0 ;  /* 0x0000000000007941 */ /* 0x000fea0003800000 */
.L_x_5614:
        /* <DEDUP_REMOVED lines=9> */
.L_x_5616:
[----:B------:R-:W-:Y:S01]  /*1c610*/  IMAD.MOV.U32 R12, RZ, RZ, 0x4 ;  /* 0x00000004ff0c7424 */ /* 0x000fe200078e00ff */
[----:B------:R-:W-:-:S05]  /*1c620*/  SEL R3, R14, RZ, P2 ;  /* 0x000000ff0e037207 */ /* 0x000fca0001000000 */
[----:B------:R-:W-:-:S04]  /*1c630*/  IMAD.IADD R2, R2, 0x1, R3 ;  /* 0x0000000102027824 */ /* 0x000fc800078e0203 */
[----:B------:R-:W-:-:S07]  /*1c640*/  IMAD.MOV.U32 R13, RZ, RZ, R2 ;  /* 0x000000ffff0d7224 */ /* 0x000fce00078e0002 */
[----:B------:R-:W-:Y:S05]  /*1c650*/  WARPSYNC.COLLECTIVE R15, `(.L_x_5617) ;  /* 0x000000000f087348 */ /* 0x000fea0003c00000 */
[----:B------:R0:W1:Y:S02]  /*1c660*/  SHFL.UP P6, R14, R13, R12, R11 ;  /* 0x0400000c0d0e7389 */ /* 0x00006400000c000b */
[----:B01----:R-:W-:Y:S01]  /*1c670*/  ENDCOLLECTIVE ;  /* 0x000000000000791b */ /* 0x003fe20003800000 */
.L_x_5617:
[----:B------:R-:W-:Y:S01]  /*1c680*/  IMAD.MOV.U32 R12, RZ, RZ, 0x8 ;  /* 0x00000008ff0c7424 */ /* 0x000fe200078e00ff */
[----:B------:R-:W-:-:S05]  /*1c690*/  SEL R3, R14, RZ, P3 ;  /* 0x000000ff0e037207 */ /* 0x000fca0001800000 */
[----:B------:R-:W-:-:S04]  /*1c6a0*/  IMAD.IADD R2, R2, 0x1, R3 ;  /* 0x0000000102027824 */ /* 0x000fc800078e0203 */
[----:B------:R-:W-:-:S07]  /*1c6b0*/  IMAD.MOV.U32 R13, RZ, RZ, R2 ;  /* 0x000000ffff0d7224 */ /* 0x000fce00078e0002 */
[----:B------:R-:W-:Y:S05]  /*1c6c0*/  WARPSYNC.COLLECTIVE R15, `(.L_x_5618) ;  /* 0x000000000f087348 */ /* 0x000fea0003c00000 */
[----:B------:R0:W1:Y:S02]  /*1c6d0*/  SHFL.UP P6, R14, R13, R12, R11 ;  /* 0x0400000c0d0e7389 */ /* 0x00006400000c000b */
[----:B01----:R-:W-:Y:S01]  /*1c6e0*/  ENDCOLLECTIVE ;  /* 0x000000000000791b */ /* 0x003fe20003800000 */
.L_x_5618:
[----:B------:R-:W-:Y:S01]  /*1c6f0*/  IMAD.MOV.U32 R12, RZ, RZ, 0x10 ;  /* 0x00000010ff0c7424 */ /* 0x000fe200078e00ff */
[----:B------:R-:W-:-:S05]  /*1c700*/  SEL R3, R14, RZ, P4 ;  /* 0x000000ff0e037207 */ /* 0x000fca0002000000 */
[----:B------:R-:W-:-:S04]  /*1c710*/  IMAD.IADD R2, R2, 0x1, R3 ;  /* 0x0000000102027824 */ /* 0x000fc800078e0203 */
[----:B------:R-:W-:-:S07]  /*1c720*/  IMAD.MOV.U32 R13, RZ, RZ, R2 ;  /* 0x000000ffff0d7224 */ /* 0x000fce00078e0002 */
[----:B------:R-:W-:Y:S05]  /*1c730*/  WARPSYNC.COLLECTIVE R15, `(.L_x_5619) ;  /* 0x000000000f087348 */ /* 0x000fea0003c00000 */
[----:B------:R0:W1:Y:S02]  /*1c740*/  SHFL.UP P6, R14, R13, R12, R11 ;  /* 0x0400000c0d0e7389 */ /* 0x00006400000c000b */
[----:B01----:R-:W-:Y:S01]  /*1c750*/  ENDCOLLECTIVE ;  /* 0x000000000000791b */ /* 0x003fe20003800000 */
.L_x_5619:
        /* <DEDUP_REMOVED lines=8> */
.L_x_5620:
[----:B------:R-:W-:Y:S05]  /*1c7e0*/  BRA `(.L_x_5621) ;  /* 0xffffffd800e47947 */ /* 0x000fea000383ffff */
.L_x_5559:
[----:B------:R-:W-:Y:S01]  /*1c7f0*/  BSSY B0, `(.L_x_5622) ;  /* 0x0000006000007945 */ /* 0x000fe20003800000 */
[----:B------:R-:W-:Y:S01]  /*1c800*/  PLOP3.LUT P6, PT, P6, PT, PT, 0x8, 0x0 ;  /* 0x000000000000781c */ /* 0x000fe200037ce170 */
[----:B------:R-:W-:-:S12]  /*1c810*/  IMAD.MOV.U32 R15, RZ, RZ, -0x1 ;  /* 0xffffffffff0f7424 */ /* 0x000fd800078e00ff */
[----:B0-----:R-:W-:Y:S05]  /*1c820*/  WARPSYNC.COLLECTIVE R15, `(.L_x_5623) ;  /* 0x000000000f087348 */ /* 0x001fea0003c00000 */
[----:B------:R-:W-:Y:S01]  /*1c830*/  VOTE.ANY R14, PT, P6 ;  /* 0x00000000000e7806 */ /* 0x000fe200030e0100 */
[----:B0-----:R-:W-:Y:S06]  /*1c840*/  ENDCOLLECTIVE ;  /* 0x000000000000791b */ /* 0x001fec0003800000 */
.L_x_5623:
[----:B------:R-:W-:Y:S05]  /*1c850*/  BSYNC B0 ;  /* 0x0000000000007941 */ /* 0x000fea0003800000 */
.L_x_5622:
        /* <DEDUP_REMOVED lines=10> */
.L_x_5624:
[----:B------:R-:W-:Y:S02]  /*1c900*/  IMAD.MOV.U32 R13, RZ, RZ, R7 ;  /* 0x000000ffff0d7224 */ /* 0x000fe400078e0007 */
[----:B------:R-:W-:-:S07]  /*1c910*/  IMAD.MOV.U32 R0, RZ, RZ, R14 ;  /* 0x000000ffff007224 */ /* 0x000fce00078e000e */
[----:B------:R-:W-:Y:S05]  /*1c920*/  WARPSYNC.COLLECTIVE R15, `(.L_x_5625) ;  /* 0x000000000f087348 */ /* 0x000fea0003c00000 */
[----:B------:R0:W1:Y:S02]  /*1c930*/  SHFL.IDX P6, R14, R13, R12, R11 ;  /* 0x0000000c0d0e7389 */ /* 0x00006400000c000b */
[----:B01----:R-:W-:Y:S01]  /*1c940*/  ENDCOLLECTIVE ;  /* 0x000000000000791b */ /* 0x003fe20003800000 */
.L_x_5625:
[----:B------:R-:W-:Y:S02]  /*1c950*/  IMAD.MOV.U32 R7, RZ, RZ, R14 ;  /* 0x000000ffff077224 */ /* 0x000fe400078e000e */
[----:B------:R-:W-:-:S05]  /*1c960*/  IMAD.IADD R5, R10, 0x1, R16 ;  /* 0x000000010a057824 */ /* 0x000fca00078e0210 */
[----:B------:R1:W-:Y:S01]  /*1c970*/  STL [R1+0xc], R5 ;  /* 0x00000c0501007387 */ /* 0x0003e20000100800 */
[----:B------:R-:W-:Y:S05]  /*1c980*/  BRA `(.L_x_5626) ;  /* 0xffffffd800c47947 */ /* 0x000fea000383ffff */
.L_x_5561:
[----:B------:R-:W-:Y:S01]  /*1c990*/  BSSY B0, `(.L_x_5627) ;  /* 0x0000007000007945 */ /* 0x000fe20003800000 */
[----:B------:R-:W-:Y:S02]  /*1c9a0*/  IMAD.MOV.U32 R13, RZ, RZ, R2 ;  /* 0x000000ffff0d7224 */ /* 0x000fe400078e0002 */
[----:B------:R-:W-:Y:S02]  /*1c9b0*/  IMAD.MOV.U32 R11, RZ, RZ, 0x1f ;  /* 0x0000001fff0b7424 */ /* 0x000fe400078e00ff */
[----:B------:R-:W-:-:S07]  /*1c9c0*/  IMAD.MOV.U32 R15, RZ, RZ, -0x1 ;  /* 0xffffffffff0f7424 */ /* 0x000fce00078e00ff */
[----:B01-3--:R-:W-:Y:S05]  /*1c9d0*/  WARPSYNC.COLLECTIVE R15, `(.L_x_5628) ;  /* 0x000000000f087348 */ /* 0x00bfea0003c00000 */
[----:B------:R2:W4:Y:S02]  /*1c9e0*/  SHFL.IDX P6, R14, R13, R12, R11 ;  /* 0x0000000c0d0e7389 */ /* 0x00052400000c000b */
[----:B01234-:R-:W-:Y:S01]  /*1c9f0*/  ENDCOLLECTIVE ;  /* 0x000000000000791b */ /* 0x01ffe20003800000 */
.L_x_5628:
[----:B------:R-:W-:Y:S05]  /*1ca00*/  BSYNC B0 ;  /* 0x0000000000007941 */ /* 0x000fea0003800000 */
.L_x_5627:
[----:B------:R-:W-:Y:S01]  /*1ca10*/  IMAD.MOV.U32 R6, RZ, RZ, R14 ;  /* 0x000000ffff067224 */ /* 0x000fe200078e000e */
[----:B------:R-:W-:Y:S06]  /*1ca20*/  BRA `(.L_x_5560) ;  /* 0xffffffd800b47947 */ /* 0x000fec000383ffff */
.L_x_5567:
[----:B0-----:R0:W1:Y:S02]  /*1ca30*/  SYNCS.PHASECHK.TRANS64.TRYWAIT P0, [R0+URZ+0x28c20], R3 ;  /* 0x028c2003000075a7 */ /* 0x001064000800017f */
[----:B-1----:R-:W-:Y:S05]  /*1ca40*/  @!P0 NANOSLEEP.SYNCS 0x989680 ;  /* 0x009896800000895d */ /* 0x002fea0003900000 */
[----:B------:R-:W1:Y:S02]  /*1ca50*/  @!P0 SYNCS.PHASECHK.TRANS64 P0, [R0+URZ+0x28c20], R3 ;  /* 0x028c2003000085a7 */ /* 0x000e64000800007f */
[----:B-1----:R-:W-:Y:S05]  /*1ca60*/  @!P0 BRA `(.L_x_5567) ;  /* 0xfffffffc00f08947 */ /* 0x002fea000383ffff */
[----:B------:R-:W-:Y:S05]  /*1ca70*/  BRA `(.L_x_5629) ;  /* 0xffffffe400507947 */ /* 0x000fea000383ffff */
.L_x_5568:
        /* <DEDUP_REMOVED lines=11> */
.L_x_5631:
[----:B------:R-:W-:Y:S05]  /*1cb30*/  BSYNC B0 ;  /* 0x0000000000007941 */ /* 0x000fea0003800000 */
.L_x_5630:
[----:B------:R-:W-:Y:S05]  /*1cb40*/  BRA `(.L_x_5632) ;  /* 0xffffffe400387947 */ /* 0x000fea000383ffff */
.L_x_5571:
[----:B------:R-:W-:Y:S01]  /*1cb50*/  BSSY B1, `(.L_x_5633) ;  /* 0x0000006000017945 */ /* 0x000fe20003800000 */
[----:B------:R-:W-:-:S07]  /*1cb60*/  IMAD.MOV.U32 R15, RZ, RZ, -0x1 ;  /* 0xffffffffff0f7424 */ /* 0x000fce00078e00ff */
[----:B01----:R-:W-:Y:S05]  /*1cb70*/  WARPSYNC.COLLECTIVE R15, `(.L_x_5634) ;  /* 0x000000000f0c7348 */ /* 0x003fea0003c00000 */
[----:B------:R-:W-:Y:S02]  /*1cb80*/  ELECT P6, UR62, PT ;  /* 0x00000000003e782f */ /* 0x000fe400038c0000 */
[----:B------:R-:W-:Y:S01]  /*1cb90*/  MOV R14, UR62 ;  /* 0x0000003e000e7c02 */ /* 0x000fe20008000f00 */
[----:B01----:R-:W-:Y:S10]  /*1cba0*/  ENDCOLLECTIVE ;  /* 0x000000000000791b */ /* 0x003ff40003800000 */
.L_x_5634:
[----:B------:R-:W-:Y:S05]  /*1cbb0*/  BSYNC B1 ;  /* 0x0000000000017941 */ /* 0x000fea0003800000 */
.L_x_5633:
[----:B------:R-:W-:Y:S05]  /*1cbc0*/  BRA `(.L_x_5635) ;  /* 0xffffffe400307947 */ /* 0x000fea000383ffff */
.L_x_5573:
[----:B0-----:R0:W1:Y:S02]  /*1cbd0*/  SYNCS.PHASECHK.TRANS64.TRYWAIT P0, [R6+URZ], R5 ;  /* 0x00000005060075a7 */ /* 0x001064000800017f */
[----:B-1----:R-:W-:Y:S05]  /*1cbe0*/  @!P0 NANOSLEEP.SYNCS 0x989680 ;  /* 0x009896800000895d */ /* 0x002fea0003900000 */
[----:B------:R-:W1:Y:S02]  /*1cbf0*/  @!P0 SYNCS.PHASECHK.TRANS64 P0, [R6+URZ], R5 ;  /* 0x00000005060085a7 */ /* 0x000e64000800007f */
[----:B-1----:R-:W-:Y:S05]  /*1cc00*/  @!P0 BRA `(.L_x_5573) ;  /* 0xfffffffc00f08947 */ /* 0x002fea000383ffff */
[----:B------:R-:W-:Y:S05]  /*1cc10*/  BRA `(.L_x_5636) ;  /* 0xffffffe4006c7947 */ /* 0x000fea000383ffff */
.L_x_5574:
[----:B-1----:R1:W2:Y:S02]  /*1cc20*/  SYNCS.PHASECHK.TRANS64.TRYWAIT P0, [R7+URZ], R2 ;  /* 0x00000002070075a7 */ /* 0x0022a4000800017f */
[----:B--2---:R-:W-:Y:S05]  /*1cc30*/  @!P0 NANOSLEEP.SYNCS 0x989680 ;  /* 0x009896800000895d */ /* 0x004fea0003900000 */
[----:B------:R-:W2:Y:S02]  /*1cc40*/  @!P0 SYNCS.PHASECHK.TRANS64 P0, [R7+URZ], R2 ;  /* 0x00000002070085a7 */ /* 0x000ea4000800007f */
[----:B--2---:R-:W-:Y:S05]  /*1cc50*/  @!P0 BRA `(.L_x_5574) ;  /* 0xfffffffc00f08947 */ /* 0x004fea000383ffff */
[----:B------:R-:W-:Y:S05]  /*1cc60*/  BRA `(.L_x_5637) ;  /* 0xffffffe400607947 */ /* 0x000fea000383ffff */
.L_x_5576:
[----:B--2---:R2:W3:Y:S02]  /*1cc70*/  SYNCS.PHASECHK.TRANS64.TRYWAIT P0, [R4+URZ], R5 ;  /* 0x00000005040075a7 */ /* 0x0044e4000800017f */
[----:B---3--:R-:W-:Y:S05]  /*1cc80*/  @!P0 NANOSLEEP.SYNCS 0x989680 ;  /* 0x009896800000895d */ /* 0x008fea0003900000 */
[----:B------:R-:W3:Y:S02]  /*1cc90*/  @!P0 SYNCS.PHASECHK.TRANS64 P0, [R4+URZ], R5 ;  /* 0x00000005040085a7 */ /* 0x000ee4000800007f */
[----:B---3--:R-:W-:Y:S05]  /*1cca0*/  @!P0 BRA `(.L_x_5576) ;  /* 0xfffffffc00f08947 */ /* 0x008fea000383ffff */
[----:B------:R-:W-:Y:S05]  /*1ccb0*/  BRA `(.L_x_5638) ;  /* 0xffffffe400687947 */ /* 0x000fea000383ffff */
.L_x_5639:
        /* <DEDUP_REMOVED lines=12> */
.L_x_15176:


//--------------------- .text._ZN7cutlass13device_kernelIN5flash11enable_sm90INS1_16FlashAttnFwdSm90INS1_25CollectiveMainloopFwdSm90ILi2EN4cute5tupleIJNS5_1CILi1EEES8_S8_EEENS6_IJNS7_ILi64EEESA_SA_EEELi512ENS_10bfloat16_tEfNS_4arch4Sm90ELb0ELb1ELb1ELb1ELb0ELb1ELb0ELb0ELb0ELb1ELb1ELb0EEENS1_21CollectiveEpilogueFwdINS6_IJSA_NS7_ILi512EEESA_EEES9_SC_SE_Li256ELb1ELb1ELb1ELb0EEENS1_36VarlenDynamicPersistentTileSchedulerILi64ELi64ELi256ELi128ELb1ELb1ELb1ELb1ELb0ELb1EEEEEEEEEvNT_6ParamsE --------------------------
	.section	.text._ZN7cutlass13device_kernelIN5flash11enable_sm90INS1_16FlashAttnFwdSm90INS1_25CollectiveMainloopFwdSm90ILi2EN4cute5tupleIJNS5_1CILi1EEES8_S8_EEENS6_IJNS7_ILi64EEESA_SA_EEELi512ENS_10bfloat16_tEfNS_4arch4Sm90ELb0ELb1ELb1ELb1ELb0ELb1ELb0ELb0ELb0ELb1ELb1ELb0EEENS1_21CollectiveEpilogueFwdINS6_IJSA_NS7_ILi512EEESA_EEES9_SC_SE_Li256ELb1ELb1ELb1ELb0EEENS1_36VarlenDynamicPersistentTileSchedulerILi64ELi64ELi256ELi128ELb1ELb1ELb1ELb1ELb0ELb1EEEEEEEEEvNT_6ParamsE,"ax",@progbits
	.align	128
.text._ZN7cutlass13device_kernelIN5flash11enable_sm90INS1_16FlashAttnFwdSm90INS1_25CollectiveMainloopFwdSm90ILi2EN4cute5tupleIJNS5_1CILi1EEES8_S8_EEENS6_IJNS7_ILi64EEESA_SA_EEELi512ENS_10bfloat16_tEfNS_4arch4Sm90ELb0ELb1ELb1ELb1ELb0ELb1ELb0ELb0ELb0ELb1ELb1ELb0EEENS1_21CollectiveEpilogueFwdINS6_IJSA_NS7_ILi512EEESA_EEES9_SC_SE_Li256ELb1ELb1ELb1ELb0EEENS1_36VarlenDynamicPersistentTileSchedulerILi64ELi64ELi256ELi128ELb1ELb1ELb1ELb1ELb0ELb1EEEEEEEEEvNT_6ParamsE:
        .type           _ZN7cutlass13device_kernelIN5flash11enable_sm90INS1_16FlashAttnFwdSm90INS1_25CollectiveMainloopFwdSm90ILi2EN4cute5tupleIJNS5_1CILi1EEES8_S8_EEENS6_IJNS7_ILi64EEESA_SA_EEELi512ENS_10bfloat16_tEfNS_4arch4Sm90ELb0ELb1ELb1ELb1ELb0ELb1ELb0ELb0ELb0ELb1ELb1ELb0EEENS1_21CollectiveEpilogueFwdINS6_IJSA_NS7_ILi512EEESA_EEES9_SC_SE_Li256ELb1ELb1ELb1ELb0EEENS1_36VarlenDynamicPersistentTileSchedulerILi64ELi64ELi256ELi128ELb1ELb1ELb1ELb1ELb0ELb1EEEEEEEEEvNT_6ParamsE,@function
        .size           _ZN7cutlass13device_kernelIN5flash11enable_sm90INS1_16FlashAttnFwdSm90INS1_25CollectiveMainloopFwdSm90ILi2EN4cute5tupleIJNS5_1CILi1EEES8_S8_EEENS6_IJNS7_ILi64EEESA_SA_EEELi512ENS_10bfloat16_tEfNS_4arch4Sm90ELb0ELb1ELb1ELb1ELb0ELb1ELb0ELb0ELb0ELb1ELb1ELb0EEENS1_21CollectiveEpilogueFwdINS6_IJSA_NS7_ILi512EEESA_EEES9_SC_SE_Li256ELb1ELb1ELb1ELb0EEENS1_36VarlenDynamicPersistentTileSchedulerILi64ELi64ELi256ELi128ELb1ELb1ELb1ELb1ELb0ELb1EEEEEEEEEvNT_6ParamsE,(.L_x_15177 - _ZN7cutlass13device_kernelIN5flash11enable_sm90INS1_16FlashAttnFwdSm90INS1_25CollectiveMainloopFwdSm90ILi2EN4cute5tupleIJNS5_1CILi1EEES8_S8_EEENS6_IJNS7_ILi64EEESA_SA_EEELi512ENS_10bfloat16_tEfNS_4arch4Sm90ELb0ELb1ELb1ELb1ELb0ELb1ELb0ELb0ELb0ELb1ELb1ELb0EEENS1_21CollectiveEpilogueFwdINS6_IJSA_NS7_ILi512EEESA_EEES9_SC_SE_Li256ELb1ELb1ELb1ELb0EEENS1_36VarlenDynamicPersistentTileSchedulerILi64ELi64ELi256ELi128ELb1ELb1ELb1ELb1ELb0ELb1EEEEEEEEEvNT_6ParamsE)
        .other          _ZN7cutlass13device_kernelIN5flash11enable_sm90INS1_16FlashAttnFwdSm90INS1_25CollectiveMainloopFwdSm90ILi2EN4cute5tupleIJNS5_1CILi1EEES8_S8_EEENS6_IJNS7_ILi64EEESA_SA_EEELi512ENS_10bfloat16_tEfNS_4arch4Sm90ELb0ELb1ELb1ELb1ELb0ELb1ELb0ELb0ELb0ELb1ELb1ELb0EEENS1_21CollectiveEpilogueFwdINS6_IJSA_NS7_ILi512EEESA_EEES9_SC_SE_Li256ELb1ELb1ELb1ELb0EEENS1_36VarlenDynamicPersistentTileSchedulerILi64ELi64ELi256ELi128ELb1ELb1ELb1ELb1ELb0ELb1EEEEEEEEEvNT_6ParamsE,@"STO_CUDA_ENTRY STV_DEFAULT"
_ZN7cutlass13device_kernelIN5flash11enable_sm90INS1_16FlashAttnFwdSm90INS1_25CollectiveMainloopFwdSm90ILi2EN4cute5tupleIJNS5_1CILi1EEES8_S8_EEENS6_IJNS7_ILi64EEESA_SA_EEELi512ENS_10bfloat16_tEfNS_4arch4Sm90ELb0ELb1ELb1ELb1ELb0ELb1ELb0ELb0ELb0ELb1ELb1ELb0EEENS1_21CollectiveEpilogueFwdINS6_IJSA_NS7_ILi512EEESA_EEES9_SC_SE_Li256ELb1ELb1ELb1ELb0EEENS1_36VarlenDynamicPersistentTileSchedulerILi64ELi64ELi256ELi128ELb1ELb1ELb1ELb1ELb0ELb1EEEEEEEEEvNT_6ParamsE:
        /* <DEDUP_REMOVED lines=24> */
.L_x_5641:
[----:B------:R-:W-:Y:S05]  /*0180*/  BSYNC B0 ;  /* 0x0000000000007941 */ /* 0x000fea0003800000 */
.L_x_5640:
        /* <DEDUP_REMOVED lines=37> */
.L_x_5642:
        /* <DEDUP_REMOVED lines=22> */
.L_x_5643:
        /* <DEDUP_REMOVED lines=18> */
.L_x_5644:
        /* <DEDUP_REMOVED lines=22> */
.L_x_5645:
        /* <DEDUP_REMOVED lines=22> */
.L_x_5646:
        /* <DEDUP_REMOVED lines=8> */
.L_x_5649:
        /* <DEDUP_REMOVED lines=18> */
[----:B------:R-:W-:Y:S01]  /*0ac0*/  VIADD R6, R6, 0xffffff80 ;  /* 0xffffff8006067836 */ /* 0x000fe20000000000 */
[----:B------:R-:W-:Y:S01]  /*0ad0*/  CS2R R18, SRZ ;  /* 0x0000000000127805 */ /* 0x000fe2000001ff00 */
[----:B------:R-:W-:Y:S01]  /*0ae0*/  IMAD.MOV.U32 R198, RZ, RZ, 0x20 ;  /* 0x00000020ffc67424 */ /* 0x000fe200078e00ff */
[----:B------:R-:W-:Y:S01]  /*0af0*/  ULOP3.LUT UR37, UR36, 0x1, URZ, 0xfc, !UPT ;  /* 0x0000000124257892 */ /* 0x000fe2000f8efc3f */
[----:B------:R-:W-:Y:S01]  /*0b00*/  IMAD.MOV.U32 R217, RZ, RZ, RZ ;  /* 0x000000ffffd97224 */ /* 0x000fe200078e00ff */
[----:B------:R-:W-:Y:S01]  /*0b10*/  SHF.R.S32.HI R3, RZ, 0x1f, R6 ;  /* 0x0000001fff037819 */ /* 0x000fe20000011406 */
[----:B------:R-:W-:Y:S02]  /*0b20*/  IMAD.MOV.U32 R184, RZ, RZ, RZ ;  /* 0x000000ffffb87224 */ /* 0x000fe400078e00ff */
[----:B------:R-:W-:Y:S01]  /*0b30*/  IMAD.MOV.U32 R187, RZ, RZ, RZ ;  /* 0x000000ffffbb7224 */ /* 0x000fe200078e00ff */
        /* <DEDUP_REMOVED lines=8> */
[----:B------:R-:W-:Y:S01]  /*0bc0*/  LOP3.LUT R9, R7, 0xffffff80, RZ, 0xc0, !PT ;  /* 0xffffff8007097812 */ /* 0x000fe200078ec0ff */
[C---:B------:R-:W-:Y:S01]  /*0bd0*/  IMAD.IADD R13, R6.reuse, 0x1, -R13 ;  /* 0x00000001060d7824 */ /* 0x040fe200078e0a0d */
[--C-:B------:R-:W-:Y:S01]  /*0be0*/  SHF.R.S32.HI R203, RZ, 0x5, R4.reuse ;  /* 0x00000005ffcb7819 */ /* 0x100fe20000011404 */
[----:B------:R-:W-:Y:S01]  /*0bf0*/  IMAD.IADD R3, R6, 0x1, -R3 ;  /* 0x0000000106037824 */ /* 0x000fe200078e0a03 */
[----:B------:R-:W-:Y:S01]  /*0c00*/  LEA.HI R0, R0, R5, RZ, 0x1 ;  /* 0x0000000500007211 */ /* 0x000fe200078f08ff */
[----:B------:R-:W-:Y:S01]  /*0c10*/  IMAD.IADD R9, R6, 0x1, -R9 ;  /* 0x0000000106097824 */ /* 0x000fe200078e0a09 */
[----:B------:R-:W-:Y:S01]  /*0c20*/  LOP3.LUT R11, R10, 0xfffffffc, RZ, 0xc0, !PT ;  /* 0xfffffffc0a0b7812 */ /* 0x000fe200078ec0ff */
[----:B------:R-:W-:Y:S01]  /*0c30*/  IMAD.SHL.U32 R193, R13, 0x8, RZ ;  /* 0x000000080dc17824 */ /* 0x000fe200078e00ff */
[----:B------:R-:W-:Y:S02]  /*0c40*/  SHF.R.S32.HI R4, RZ, 0x1f, R4 ;  /* 0x0000001fff047819 */ /* 0x000fe40000011404 */
[----:B------:R-:W-:Y:S01]  /*0c50*/  SHF.R.S32.HI R8, RZ, 0x1f, R3 ;  /* 0x0000001fff087819 */ /* 0x000fe20000011403 */
[----:B------:R-:W-:Y:S01]  /*0c60*/  IMAD.IADD R188, R6, 0x1, -R11 ;  /* 0x0000000106bc7824 */ /* 0x000fe200078e0a0b */
[----:B------:R-:W-:Y:S01]  /*0c70*/  LOP3.LUT R0, R0, 0x1ffffffe, RZ, 0xc0, !PT ;  /* 0x1ffffffe00007812 */ /* 0x000fe200078ec0ff */
[C---:B------:R-:W-:Y:S01]  /*0c80*/  VIADD R212, R193.reuse, 0x40 ;  /* 0x00000040c1d47836 */ /* 0x040fe20000000000 */
[----:B------:R-:W-:Y:S01]  /*0c90*/  LEA.HI R4, R4, R203, RZ, 0x2 ;  /* 0x000000cb04047211 */ /* 0x000fe200078f10ff */
[----:B------:R-:W-:Y:S01]  /*0ca0*/  VIADD R210, R193, 0xc0 ;  /* 0x000000c0c1d27836 */ /* 0x000fe20000000000 */
[----:B------:R-:W-:Y:S01]  /*0cb0*/  SHF.R.S32.HI R6, RZ, 0x1f, R9 ;  /* 0x0000001fff067819 */ /* 0x000fe20000011409 */
[----:B------:R-:W-:Y:S01]  /*0cc0*/  IMAD.IADD R0, R5, 0x1, -R0 ;  /* 0x0000000105007824 */ /* 0x000fe200078e0a00 */
[----:B------:R-:W-:Y:S01]  /*0cd0*/  LEA.HI R12, R8, R3, RZ, 0x3 ;  /* 0x00000003080c7211 */ /* 0x000fe200078f18ff */
[C---:B------:R-:W-:Y:S01]  /*0ce0*/  VIADD R211, R193.reuse, 0x80 ;  /* 0x00000080c1d37836 */ /* 0x040fe20000000000 */
[----:B------:R-:W-:Y:S01]  /*0cf0*/  SHF.R.S32.HI R20, RZ, 0x7, R7 ;  /* 0x00000007ff147819 */ /* 0x000fe20000011407 */
[----:B------:R-:W-:Y:S01]  /*0d00*/  IMAD.SHL.U32 R0, R0, 0x8, RZ ;  /* 0x0000000800007824 */ /* 0x000fe200078e00ff */
[----:B------:R-:W-:Y:S01]  /*0d10*/  LOP3.LUT R4, R4, 0x3ffffc, RZ, 0xc0, !PT ;  /* 0x003ffffc04047812 */ /* 0x000fe200078ec0ff */
[----:B------:R-:W-:Y:S01]  /*0d20*/  VIADD R209, R193, 0x100 ;  /* 0x00000100c1d17836 */ /* 0x000fe20000000000 */
[----:B------:R-:W-:Y:S01]  /*0d30*/  LEA.HI R5, R6, R9, RZ, 0x2 ;  /* 0x0000000906057211 */ /* 0x000fe200078f10ff */
[----:B------:R-:W-:Y:S01]  /*0d40*/  IMAD R15, R20, 0x100, R3 ;  /* 0x00000100140f7824 */ /* 0x000fe200078e0203 */
[C---:B------:R-:W-:Y:S01]  /*0d50*/  LOP3.LUT R14, R12.reuse, 0xfffffff8, RZ, 0xc0, !PT ;  /* 0xfffffff80c0e7812 */ /* 0x040fe200078ec0ff */
[----:B------:R-:W-:Y:S01]  /*0d60*/  IMAD.IADD R4, R203, 0x1, -R4 ;  /* 0x00000001cb047824 */ /* 0x000fe200078e0a04 */
[----:B------:R-:W-:Y:S01]  /*0d70*/  SHF.R.S32.HI R186, RZ, 0x2, R10 ;  /* 0x00000002ffba7819 */ /* 0x000fe2000001140a */
[----:B------:R-:W-:Y:S01]  /*0d80*/  IMAD.SHL.U32 R12, R12, 0x40, RZ ;  /* 0x000000400c0c7824 */ /* 0x000fe200078e00ff */
[--C-:B------:R-:W-:Y:S01]  /*0d90*/  SHF.R.S32.HI R8, RZ, 0x2, R5.reuse ;  /* 0x00000002ff087819 */ /* 0x100fe20000011405 */
[----:B------:R-:W-:Y:S01]  /*0da0*/  IMAD.IADD R14, R3, 0x1, -R14 ;  /* 0x00000001030e7824 */ /* 0x000fe200078e0a0e */
[----:B------:R-:W-:Y:S01]  /*0db0*/  SHF.R.S32.HI R11, RZ, 0x1f, R5 ;  /* 0x0000001fff0b7819 */ /* 0x000fe20000011405 */
[----:B------:R-:W-:Y:S01]  /*0dc0*/  IMAD R17, R4, 0x10, R15 ;  /* 0x0000001004117824 */ /* 0x000fe200078e020f */
[----:B------:R-:W-:Y:S01]  /*0dd0*/  LOP3.LUT R4, R5, 0x7ffffffc, RZ, 0xc0, !PT ;  /* 0x7ffffffc05047812 */ /* 0x000fe200078ec0ff */
[----:B------:R-:W-:Y:S01]  /*0de0*/  VIADD R15, R186, 0x20 ;  /* 0x00000020ba0f7836 */ /* 0x000fe20000000000 */
[----:B------:R-:W-:Y:S01]  /*0df0*/  LEA.HI R11, R11, R8, RZ, 0x3 ;  /* 0x000000080b0b7211 */ /* 0x000fe200078f18ff */
[----:B------:R-:W-:Y:S01]  /*0e00*/  IMAD.SHL.U32 R3, R14, 0x40, RZ ;  /* 0x000000400e037824 */ /* 0x000fe200078e00ff */
[----:B------:R-:W-:Y:S01]  /*0e10*/  LOP3.LUT R12, R12, 0x7ffffe00, RZ, 0xc0, !PT ;  /* 0x7ffffe000c0c7812 */ /* 0x000fe200078ec0ff */
[----:B------:R-:W-:Y:S01]  /*0e20*/  STL [R1+0x48], R20 ;  /* 0x0000481401007387 */ /* 0x000fe20000100800 */
        /* <DEDUP_REMOVED lines=10> */
[----:B------:R-:W-:Y:S01]  /*0ed0*/  SHF.R.U32.HI R3, RZ, 0x3, R3 ;  /* 0x00000003ff037819 */ /* 0x000fe20000011603 */
[----:B------:R-:W-:Y:S01]  /*0ee0*/  IMAD.SHL.U32 R5, R5, 0x40, RZ ;  /* 0x0000004005057824 */ /* 0x000fe200078e00ff */
[----:B------:R-:W-:Y:S01]  /*0ef0*/  LEA.HI R7, R7, R20, RZ, 0x1 ;  /* 0x0000001407077211 */ /* 0x000fe200078f08ff */
[----:B------:R-:W-:Y:S01]  /*0f00*/  IMAD.SHL.U32 R16, R188, 0x8, RZ ;  /* 0x00000008bc107824 */ /* 0x000fe200078e00ff */
[----:B------:R-:W-:Y:S01]  /*0f10*/  LEA.HI R6, R6, R9, RZ, 0x5 ;  /* 0x0000000906067211 */ /* 0x000fe200078f28ff */
[----:B------:R0:W-:Y:S01]  /*0f20*/  STL [R1+0x6c], R8 ;  /* 0x00006c0801007387 */ /* 0x0001e20000100800 */
[----:B------:R-:W-:Y:S01]  /*0f30*/  LOP3.LUT R3, R0, R3, RZ, 0x3c, !PT ;  /* 0x0000000300037212 */ /* 0x000fe200078e3cff */
[----:B------:R-:W-:Y:S01]  /*0f40*/  IMAD.SHL.U32 R185, R4, 0x2, RZ ;  /* 0x0000000204b97824 */ /* 0x000fe200078e00ff */
[----:B------:R-:W-:-:S02]  /*0f50*/  LOP3.LUT R7, R7, 0xfffffe, RZ, 0xc0, !PT ;  /* 0x00fffffe07077812 */ /* 0x000fc400078ec0ff */
[----:B------:R-:W-:Y:S02]  /*0f60*/  LOP3.LUT R15, R15, 0x1c0, RZ, 0xc0, !PT ;  /* 0x000001c00f0f7812 */ /* 0x000fe400078ec0ff */
[----:B------:R-:W-:Y:S01]  /*0f70*/  SHF.R.S32.HI R6, RZ, 0x5, R6 ;  /* 0x00000005ff067819 */ /* 0x000fe20000011406 */
[----:B------:R-:W-:Y:S01]  /*0f80*/  IMAD.IADD R7, R20, 0x1, -R7 ;  /* 0x0000000114077824 */ /* 0x000fe200078e0a07 */
[----:B------:R-:W-:Y:S02]  /*0f90*/  SHF.R.U32.HI R9, RZ, 0x3, R15 ;  /* 0x00000003ff097819 */ /* 0x000fe4000001160f */
[----:B0-----:R-:W-:Y:S01]  /*0fa0*/  LOP3.LUT R8, R5, 0xfffffe00, RZ, 0xc0, !PT ;  /* 0xfffffe0005087812 */ /* 0x001fe200078ec0ff */
[----:B------:R-:W-:Y:S01]  /*0fb0*/  IMAD.IADD R5, R12, 0x1, R3 ;  /* 0x000000010c057824 */ /* 0x000fe200078e0203 */
[----:B------:R-:W-:Y:S01]  /*0fc0*/  SHF.R.S32.HI R3, RZ, 0x1f, R10 ;  /* 0x0000001fff037819 */ /* 0x000fe2000001140a */
[----:B------:R-:W-:Y:S01]  /*0fd0*/  IMAD R191, R6, 0x10, R11 ;  /* 0x0000001006bf7824 */ /* 0x000fe200078e020b */
[----:B------:R-:W-:Y:S01]  /*0fe0*/  LOP3.LUT R15, R15, 0x38, R16, 0xf8, !PT ;  /* 0x000000380f0f7812 */ /* 0x000fe200078ef810 */
[----:B------:R-:W-:Y:S01]  /*0ff0*/  IMAD.SHL.U32 R6, R7, 0x100, RZ ;  /* 0x0000010007067824 */ /* 0x000fe200078e00ff */
[----:B------:R-:W-:Y:S01]  /*1000*/  LEA.HI R0, R188, R188, RZ, 0x1 ;  /* 0x000000bcbc007211 */ /* 0x000fe200078f08ff */
[----:B------:R-:W-:Y:S01]  /*1010*/  IMAD R196, R5, 0x2, R2 ;  /* 0x0000000205c47824 */ /* 0x000fe200078e0202 */
[----:B------:R-:W-:Y:S01]  /*1020*/  LEA.HI R3, R3, R186, RZ, 0x3 ;  /* 0x000000ba03037211 */ /* 0x000fe200078f18ff */
[----:B------:R-:W-:Y:S01]  /*1030*/  IMAD.IADD R194, R185, 0x1, R6 ;  /* 0x00000001b9c27824 */ /* 0x000fe200078e0206 */
[----:B------:R-:W-:Y:S01]  /*1040*/  LOP3.LUT R15, R8, R15, R9, 0xf6, !PT ;  /* 0x0000000f080f7212 */ /* 0x000fe200078ef609 */
[----:B------:R-:W-:Y:S01]  /*1050*/  STL [R1+0x68], R6 ;  /* 0x0000680601007387 */ /* 0x000fe20000100800 */
[----:B------:R-:W-:Y:S01]  /*1060*/  LOP3.LUT R9, R0, 0x1ffffffe, RZ, 0xc0, !PT ;  /* 0x1ffffffe00097812 */ /* 0x000fe200078ec0ff */
[C---:B------:R-:W-:Y:S01]  /*1070*/  VIADD R24, R194.reuse, 0x10 ;  /* 0x00000010c2187836 */ /* 0x040fe20000000000 */
[----:B------:R-:W-:Y:S01]  /*1080*/  LOP3.LUT R3, R3, 0xfffffff8, RZ, 0xc0, !PT ;  /* 0xfffffff803037812 */ /* 0x000fe200078ec0ff */
[----:B------:R-:W-:Y:S01]  /*1090*/  VIADD R21, R194, 0x28 ;  /* 0x00000028c2157836 */ /* 0x000fe20000000000 */
[----:B------:R-:W-:Y:S01]  /*10a0*/  SHF.R.S32.HI R4, RZ, 0x1f, R212 ;  /* 0x0000001fff047819 */ /* 0x000fe200000114d4 */
[----:B------:R-:W-:Y:S01]  /*10b0*/  IMAD.IADD R0, R188, 0x1, -R9 ;  /* 0x00000001bc007824 */ /* 0x000fe200078e0a09 */
[----:B------:R-:W-:Y:S01]  /*10c0*/  SHF.R.S32.HI R4, RZ, 0x1f, R210 ;  /* 0x0000001fff047819 */ /* 0x000fe200000114d2 */
[----:B------:R-:W-:Y:S01]  /*10d0*/  IMAD R4, R15, 0x2, R2 ;  /* 0x000000020f047824 */ /* 0x000fe200078e0202 */
[----:B------:R-:W-:Y:S01]  /*10e0*/  R2P PR, R14, 0x6 ;  /* 0x000000060e007804 */ /* 0x000fe20000000000 */
[----:B------:R-:W-:Y:S01]  /*10f0*/  IMAD.IADD R195, R186, 0x1, -R3 ;  /* 0x00000001bac37824 */ /* 0x000fe200078e0a03 */
[----:B------:R-:W-:Y:S01]  /*1100*/  SHF.R.S32.HI R3, RZ, 0x1f, R211 ;  /* 0x0000001fff037819 */ /* 0x000fe200000114d3 */
[C---:B------:R-:W-:Y:S01]  /*1110*/  VIADD R14, R194.reuse, 0x40 ;  /* 0x00000040c20e7836 */ /* 0x040fe20000000000 */
[----:B------:R-:W-:Y:S01]  /*1120*/  SHF.R.S32.HI R3, RZ, 0x1f, R209 ;  /* 0x0000001fff037819 */ /* 0x000fe200000114d1 */
[C---:B------:R-:W-:Y:S01]  /*1130*/  VIADD R11, R194.reuse, 0x58 ;  /* 0x00000058c20b7836 */ /* 0x040fe20000000000 */
[----:B------:R0:W-:Y:S01]  /*1140*/  STL [R1+0x64], R4 ;  /* 0x0000640401007387 */ /* 0x0001e20000100800 */
[----:B------:R-:W-:Y:S01]  /*1150*/  VIADD R8, R194, 0x70 ;  /* 0x00000070c2087836 */ /* 0x000fe20000000000 */
        /* <DEDUP_REMOVED lines=9> */
[C---:B0-----:R-:W-:Y:S01]  /*11f0*/  VIADD R4, R194.reuse, 0x88 ;  /* 0x00000088c2047836 */ /* 0x041fe20000000000 */
[----:B------:R-:W-:Y:S01]  /*1200*/  SHF.R.S32.HI R0, RZ, 0x1f, R8 ;  /* 0x0000001fff007819 */ /* 0x000fe20000011408 */
[----:B------:R-:W-:Y:S01]  /*1210*/  VIADD R228, R194, 0xb0 ;  /* 0x000000b0c2e47836 */ /* 0x000fe20000000000 */
[----:B------:R-:W-:Y:S01]  /*1220*/  SEL R198, R198, 0xffffffe0, !P1 ;  /* 0xffffffe0c6c67807 */ /* 0x000fe20004800000 */
        /* <DEDUP_REMOVED lines=52> */
[----:B------:R-:W-:-:S02]  /*1570*/  VIADD R200, R188, 0x10 ;  /* 0x00000010bcc87836 */ /* 0x000fc40000000000 */
[----:B------:R-:W-:-:S07]  /*1580*/  IMAD.IADD R198, R198, 0x1, R197 ;  /* 0x00000001c6c67824 */ /* 0x000fce00078e02c5 */
.L_x_5868:
[----:B------:R-:W-:Y:S01]  /*1590*/  ULDC.64 UR4, c[0x0][0xa28] ;  /* 0x00028a0000047ab9 */ /* 0x000fe20000000a00 */
[----:B01--4-:R-:W0:Y:S01]  /*15a0*/  LDC.64 R4, c[0x0][0xa08] ;  /* 0x00028200ff047b82 */ /* 0x013e220000000a00 */
        /* <DEDUP_REMOVED lines=10> */
[----:B------:R-:W1:Y:S01]  /*1650*/  @P0 LDC.64 R6, c[0x0][0xa28] ;  /* 0x00028a00ff060b82 */ /* 0x000e620000000a00 */
[----:B------:R-:W-:Y:S01]  /*1660*/  ISETP.NE.AND.EX P3, PT, RZ, UR5, PT, P3 ;  /* 0x00000005ff007c0c */ /* 0x000fe2000bf65330 */
[----:B0-----:R-:W-:-:S06]  /*1670*/  IMAD.WIDE R4, R79, 0x4, R4 ;  /* 0x000000044f047825 */ /* 0x001fcc00078e0204 */
[----:B------:R-:W0:Y:S01]  /*1680*/  @P1 LDC.64 R8, c[0x0][0xa18] ;  /* 0x00028600ff081b82 */ /* 0x000e220000000a00 */
[----:B------:R-:W-:Y:S02]  /*1690*/  ULDC UR4, c[0x0][0x288] ;  /* 0x0000a20000047ab9 */ /* 0x000fe40000000800 */
[----:B------:R-:W-:Y:S01]  /*16a0*/  IMAD.U32 R22, RZ, RZ, UR4 ;  /* 0x00000004ff167e24 */ /* 0x000fe2000f8e00ff */
[----:B------:R-:W-:Y:S02]  /*16b0*/  ULDC.64 UR4, c[0x0][0x418] ;  /* 0x0001060000047ab9 */ /* 0x000fe40000000a00 */
[----:B--2---:R2:W5:Y:S01]  /*16c0*/  @P3 LDG.E R24, desc[UR42][R4.64] ;  /* 0x0000002a04183981 */ /* 0x004562000c1e1900 */
[----:B-1----:R-:W-:-:S05]  /*16d0*/  @P0 IMAD.WIDE R6, R79, 0x4, R6 ;  /* 0x000000044f060825 */ /* 0x002fca00078e0206 */
[----:B------:R2:W5:Y:S01]  /*16e0*/  @P0 LDG.E R10, desc[UR42][R6.64] ;  /* 0x0000002a060a0981 */ /* 0x000562000c1e1900 */
[----:B0-----:R-:W-:-:S05]  /*16f0*/  @P1 IMAD.WIDE R8, R79, 0x4, R8 ;  /* 0x000000044f081825 */ /* 0x001fca00078e0208 */
[----:B------:R2:W5:Y:S01]  /*1700*/  @P1 LDG.E R22, desc[UR42][R8.64] ;  /* 0x0000002a08161981 */ /* 0x000562000c1e1900 */
[----:B------:R-:W-:Y:S01]  /*1710*/  UISETP.NE.U32.AND UP0, UPT, UR4, URZ, UPT ;  /* 0x0000003f0400728c */ /* 0x000fe2000bf05070 */
[C---:B------:R-:W-:Y:S02]  /*1720*/  LOP3.LUT R3, R78.reuse, 0xff000000, RZ, 0xc0, !PT ;  /* 0xff0000004e037812 */ /* 0x040fe400078ec0ff */
[----:B------:R-:W-:Y:S01]  /*1730*/  ULDC UR4, c[0x0][0x424] ;  /* 0x0001090000047ab9 */ /* 0x000fe20000000800 */
[----:B------:R-:W-:Y:S01]  /*1740*/  UISETP.NE.AND.EX UP0, UPT, UR5, URZ, UPT, UP0 ;  /* 0x0000003f0500728c */ /* 0x000fe2000bf05300 */
[----:B------:R-:W-:Y:S02]  /*1750*/  ISETP.NE.U32.AND P2, PT, RZ, UR6, PT ;  /* 0x00000006ff007c0c */ /* 0x000fe4000bf45070 */
[----:B------:R-:W-:Y:S01]  /*1760*/  ULDC UR5, c[0x0][0x2f0] ;  /* 0x0000bc0000057ab9 */ /* 0x000fe20000000800 */
[----:B------:R-:W-:Y:S01]  /*1770*/  USEL UR4, UR4, 0x1, UP0 ;  /* 0x0000000104047887 */ /* 0x000fe20008000000 */
[----:B------:R-:W-:-:S02]  /*1780*/  LOP3.LUT R0, R78, 0xff0000, RZ, 0xc0, !PT ;  /* 0x00ff00004e007812 */ /* 0x000fc400078ec0ff */
[----:B------:R-:W-:Y:S01]  /*1790*/  SHF.R.U32.HI R3, RZ, 0x8, R3 ;  /* 0x00000008ff037819 */ /* 0x000fe20000011603 */
[----:B------:R-:W-:Y:S01]  /*17a0*/  UIMAD UR4, UR4, UR5, URZ ;  /* 0x00000005040472a4 */ /* 0x000fe2000f8e023f */
[----:B------:R-:W-:Y:S02]  /*17b0*/  ISETP.NE.AND.EX P2, PT, RZ, UR7, PT, P2 ;  /* 0x00000007ff007c0c */ /* 0x000fe4000bf45320 */
[----:B------:R-:W-:Y:S01]  /*17c0*/  ULDC UR5, c[0x0][0x348] ;  /* 0x0000d20000057ab9 */ /* 0x000fe20000000800 */
[----:B------:R-:W-:Y:S01]  /*17d0*/  LEA.HI R205, R0, R3, RZ, 0x10 ;  /* 0x0000000300cd7211 */ /* 0x000fe200078f80ff */
[----:B------:R-:W-:Y:S01]  /*17e0*/  IMAD.MOV.U32 R208, RZ, RZ, R79 ;  /* 0x000000ffffd07224 */ /* 0x000fe200078e004f */
[----:B------:R-:W-:Y:S01]  /*17f0*/  LOP3.LUT R204, R78, 0xffff, RZ, 0xc0, !PT ;  /* 0x0000ffff4ecc7812 */ /* 0x000fe200078ec0ff */
[----:B--2---:R-:W-:Y:S07]  /*1800*/  @P1 BRA `(.L_x_5651) ;  /* 0x0000000000241947 */ /* 0x004fee0003800000 */
        /* <DEDUP_REMOVED lines=9> */
.L_x_5651:
[----:B------:R-:W-:Y:S02]  /*18a0*/  IMAD.U32 R40, RZ, RZ, UR5 ;  /* 0x00000005ff287e24 */ /* 0x000fe4000f8e00ff */
[----:B------:R-:W-:Y:S01]  /*18b0*/  IMAD.U32 R25, RZ, RZ, UR4 ;  /* 0x00000004ff197e24 */ /* 0x000fe2000f8e00ff */
[----:B------:R-:W-:Y:S06]  /*18c0*/  @!P2 BRA `(.L_x_5652) ;  /* 0x000000000010a947 */ /* 0x000fec0003800000 */
[----:B------:R-:W0:Y:S02]  /*18d0*/  LDC.64 R4, c[0x0][0xa20] ;  /* 0x00028800ff047b82 */ /* 0x000e240000000a00 */
[----:B0-----:R-:W-:-:S05]  /*18e0*/  IMAD.WIDE R4, R79, 0x4, R4 ;  /* 0x000000044f047825 */ /* 0x001fca00078e0204 */
[----:B------:R0:W5:Y:S01]  /*18f0*/  LDG.E R25, desc[UR42][R4.64] ;  /* 0x0000002a04197981 */ /* 0x000162000c1e1900 */
[----:B------:R-:W-:Y:S05]  /*1900*/  BRA `(.L_x_5653) ;  /* 0x0000000000107947 */ /* 0x000fea0003800000 */
.L_x_5652:
[----:B------:R-:W-:Y:S05]  /*1910*/  @!P3 BRA `(.L_x_5653) ;  /* 0x00000000000cb947 */ /* 0x000fea0003800000 */
[----:B------:R-:W2:Y:S04]  /*1920*/  LDG.E R0, desc[UR42][R4.64] ;  /* 0x0000002a04007981 */ /* 0x000ea8000c1e1900 */
[----:B------:R-:W2:Y:S02]  /*1930*/  LDG.E R25, desc[UR42][R4.64+0x4] ;  /* 0x0000042a04197981 */ /* 0x000ea4000c1e1900 */
[----:B--2---:R-:W-:-:S07]  /*1940*/  IMAD.IADD R25, R25, 0x1, -R0 ;  /* 0x0000000119197824 */ /* 0x004fce00078e0a00 */
.L_x_5653:
        /* <DEDUP_REMOVED lines=25> */
[----:B--2---:R-:W-:-:S03]  /*1ae0*/  @P1 IMAD.HI.U32 R3, R0, R11, RZ ;  /* 0x0000000b00031227 */ /* 0x004fc600078e00ff */
[C---:B------:R-:W-:Y:S01]  /*1af0*/  IADD3 R7, R23.reuse, 0x1, -R22 ;  /* 0x0000000117077810 */ /* 0x040fe20007ffe816 */
[----:B------:R-:W-:Y:S01]  /*1b00*/  IMAD.MOV.U32 R6, RZ, RZ, R0 ;  /* 0x000000ffff067224 */ /* 0x000fe200078e0000 */
[----:B----4-:R-:W-:Y:S01]  /*1b10*/  @P1 SHF.R.U32.HI R6, RZ, R12, R3 ;  /* 0x0000000cff061219 */ /* 0x010fe20000011603 */
[----:B------:R-:W-:-:S04]  /*1b20*/  VIADD R0, R23, 0x3f ;  /* 0x0000003f17007836 */ /* 0x000fc80000000000 */
[----:B-1----:R-:W-:Y:S01]  /*1b30*/  IMAD.IADD R9, R7, 0x1, R6 ;  /* 0x0000000107097824 */ /* 0x002fe200078e0206 */
[----:B------:R-:W-:-:S03]  /*1b40*/  SHF.R.S32.HI R3, RZ, 0x1f, R0 ;  /* 0x0000001fff037819 */ /* 0x000fc60000011400 */
[----:B------:R-:W-:Y:S01]  /*1b50*/  IMAD.IADD R4, R9, 0x1, R4 ;  /* 0x0000000109047824 */ /* 0x000fe200078e0204 */
[----:B------:R-:W-:-:S04]  /*1b60*/  LEA.HI R3, R3, R0, RZ, 0x6 ;  /* 0x0000000003037211 */ /* 0x000fc800078f30ff */
[----:B------:R-:W-:Y:S01]  /*1b70*/  SHF.R.S32.HI R43, RZ, 0x6, R3 ;  /* 0x00000006ff2b7819 */ /* 0x000fe20000011403 */
        /* <DEDUP_REMOVED lines=12> */
.L_x_5656:
[----:B------:R-:W-:-:S13]  /*1c40*/  ISETP.NE.AND P0, PT, R5, 0x1, PT ;  /* 0x000000010500780c */ /* 0x000fda0003f05270 */
[----:B------:R-:W0:Y:S02]  /*1c50*/  @P0 LDC.64 R6, c[0x0][0x9e8] ;  /* 0x00027a00ff060b82 */ /* 0x000e240000000a00 */
[----:B0-----:R-:W-:-:S05]  /*1c60*/  @P0 IMAD.HI.U32 R6, R0, R6, RZ ;  /* 0x0000000600060227 */ /* 0x001fca00078e00ff */
[----:B------:R-:W-:-:S07]  /*1c70*/  @P0 SHF.R.U32.HI R0, RZ, R7, R6 ;  /* 0x00000007ff000219 */ /* 0x000fce0000011606 */
.L_x_5657:
[----:B------:R-:W-:Y:S05]  /*1c80*/  BSYNC B0 ;  /* 0x0000000000007941 */ /* 0x000fea0003800000 */
.L_x_5655:
[----:B------:R-:W-:-:S05]  /*1c90*/  IMAD R3, R0, R5, R5 ;  /* 0x0000000500037224 */ /* 0x000fca00078e0205 */
[----:B------:R-:W-:-:S07]  /*1ca0*/  VIMNMX R4, R4, R3, PT ;  /* 0x0000000304047248 */ /* 0x000fce0003fe0100 */
.L_x_5654:
[----:B------:R-:W0:Y:S01]  /*1cb0*/  @P1 LDC R7, c[0x0][0x44c] ;  /* 0x00011300ff071b82 */ /* 0x000e220000000800 */
[----:B------:R-:W-:Y:S01]  /*1cc0*/  VIADD R4, R4, 0x3f ;  /* 0x0000003f04047836 */ /* 0x000fe20000000000 */
[----:B------:R-:W-:Y:S01]  /*1cd0*/  ULDC UR4, c[0x0][0x9dc] ;  /* 0x0002770000047ab9 */ /* 0x000fe20000000800 */
[----:B------:R-:W-:-:S03]  /*1ce0*/  IMAD.MOV.U32 R6, RZ, RZ, R192 ;  /* 0x000000ffff067224 */ /* 0x000fc600078e00c0 */
[----:B------:R-:W-:Y:S02]  /*1cf0*/  SHF.R.S32.HI R3, RZ, 0x1f, R4 ;  /* 0x0000001fff037819 */ /* 0x000fe40000011404 */
[----:B------:R-:W1:Y:S02]  /*1d00*/  @P1 LDC R9, c[0x0][0x450] ;  /* 0x00011400ff091b82 */ /* 0x000e640000000800 */
[----:B------:R-:W-:Y:S01]  /*1d10*/  LEA.HI R3, R3, R4, RZ, 0x6 ;  /* 0x0000000403037211 */ /* 0x000fe200078f30ff */
[----:B0-----:R-:W-:-:S05]  /*1d20*/  @P1 IMAD.HI.U32 R0, R192, R7, RZ ;  /* 0x00000007c0001227 */ /* 0x001fca00078e00ff */
[----:B-1----:R-:W-:Y:S02]  /*1d30*/  @P1 SHF.R.U32.HI R6, RZ, R9, R0 ;  /* 0x00000009ff061219 */ /* 0x002fe40000011600 */
[----:B------:R-:W-:Y:S02]  /*1d40*/  SHF.R.S32.HI R0, RZ, 0x6, R3 ;  /* 0x00000006ff007819 */ /* 0x000fe40000011403 */
[----:B------:R-:W-:Y:S02]  /*1d50*/  IADD3 R3, R6, R23, -R22 ;  /* 0x0000001706037210 */ /* 0x000fe40007ffe816 */
[----:B------:R-:W-:-:S03]  /*1d60*/  VIMNMX R8, R43, R0, PT ;  /* 0x000000002b087248 */ /* 0x000fc60003fe0100 */
        /* <DEDUP_REMOVED lines=12> */
.L_x_5660:
[----:B------:R-:W-:-:S13]  /*1e30*/  ISETP.NE.AND P0, PT, R5, 0x1, PT ;  /* 0x000000010500780c */ /* 0x000fda0003f05270 */
[----:B------:R-:W0:Y:S02]  /*1e40*/  @P0 LDC.64 R6, c[0x0][0x9e8] ;  /* 0x00027a00ff060b82 */ /* 0x000e240000000a00 */
[----:B0-----:R-:W-:-:S05]  /*1e50*/  @P0 IMAD.HI.U32 R4, R3, R6, RZ ;  /* 0x0000000603040227 */ /* 0x001fca00078e00ff */
[----:B------:R-:W-:-:S07]  /*1e60*/  @P0 SHF.R.U32.HI R3, RZ, R7, R4 ;  /* 0x00000007ff030219 */ /* 0x000fce0000011604 */
.L_x_5661:
[----:B------:R-:W-:Y:S05]  /*1e70*/  BSYNC B0 ;  /* 0x0000000000007941 */ /* 0x000fea0003800000 */
.L_x_5659:
[----:B------:R-:W-:-:S05]  /*1e80*/  IMAD R3, R3, R5, RZ ;  /* 0x0000000503037224 */ /* 0x000fca00078e02ff */
[----:B------:R-:W-:-:S07]  /*1e90*/  VIMNMX R0, R0, R3, !PT ;  /* 0x0000000300007248 */ /* 0x000fce0007fe0100 */
.L_x_5658:
[----:B------:R-:W-:Y:S01]  /*1ea0*/  SHF.R.S32.HI R3, RZ, 0x1f, R0 ;  /* 0x0000001fff037819 */ /* 0x000fe20000011400 */
[----:B------:R-:W-:Y:S01]  /*1eb0*/  BSSY B0, `(.L_x_5662) ;  /* 0x0000028000007945 */ /* 0x000fe20003800000 */
[----:B------:R-:W-:Y:S02]  /*1ec0*/  LOP3.LUT R218, R205, 0xff, RZ, 0xc0, !PT ;  /* 0x000000ffcdda7812 */ /* 0x000fe400078ec0ff */
[----:B------:R-:W-:Y:S02]  /*1ed0*/  LEA.HI R3, R3, R0, RZ, 0x6 ;  /* 0x0000000003037211 */ /* 0x000fe400078f30ff */
[----:B------:R-:W-:Y:S02]  /*1ee0*/  SHF.R.U32.HI R205, RZ, 0x10, R205 ;  /* 0x00000010ffcd7819 */ /* 0x000fe400000116cd */
[----:B------:R-:W-:-:S04]  /*1ef0*/  SHF.R.S32.HI R3, RZ, 0x6, R3 ;  /* 0x00000006ff037819 */ /* 0x000fc80000011403 */
[----:B------:R-:W-:Y:S01]  /*1f00*/  VIMNMX R9, RZ, R3, !PT ;  /* 0x00000003ff097248 */ /* 0x000fe20007fe0100 */
[----:B------:R-:W-:-:S03]  /*1f10*/  IMAD.MOV.U32 R3, RZ, RZ, RZ ;  /* 0x000000ffff037224 */ /* 0x000fc600078e00ff */
        /* <DEDUP_REMOVED lines=33> */
.L_x_5663:
[----:B------:R-:W-:Y:S05]  /*2130*/  BSYNC B0 ;  /* 0x0000000000007941 */ /* 0x000fea0003800000 */
.L_x_5662:
[----:B------:R-:W-:-:S05]  /*2140*/  IMAD R0, R218, R3, R9 ;  /* 0x00000003da007224 */ /* 0x000fca00078e0209 */
        /* <DEDUP_REMOVED lines=35> */
.L_x_5666:
[----:B------:R-:W-:Y:S05]  /*2380*/  BSYNC B6 ;  /* 0x0000000000067941 */ /* 0x000fea0003800000 */
.L_x_5665:
        /* <DEDUP_REMOVED lines=20> */
.L_x_5668:
[----:B------:R-:W-:Y:S05]  /*24d0*/  BSYNC B6 ;  /* 0x0000000000067941 */ /* 0x000fea0003800000 */
.L_x_5667:
[----:B------:R-:W-:Y:S01]  /*24e0*/  ULDC.64 UR4, c[0x0][0x9f8] ;  /* 0x00027e0000047ab9 */ /* 0x000fe20000000a00 */
[----:B------:R-:W0:Y:S01]  /*24f0*/  LDC.64 R60, c[0x0][0x300] ;  /* 0x0000c000ff3c7b82 */ /* 0x000e220000000a00 */
[----:B------:R-:W-:Y:S01]  /*2500*/  ISETP.NE.U32.AND P0, PT, RZ, UR4, PT ;  /* 0x00000004ff007c0c */ /* 0x000fe2000bf05070 */
[----:B------:R-:W-:Y:S01]  /*2510*/  IMAD.IADD R39, R24, 0x1, R25 ;  /* 0x0000000118277824 */ /* 0x000fe200078e0219 */
[----:B------:R-:W-:Y:S02]  /*2520*/  ULDC.64 UR6, c[0x0][0xa08] ;  /* 0x0002820000067ab9 */ /* 0x000fe40000000a00 */
[----:B------:R-:W-:Y:S01]  /*2530*/  ISETP.NE.AND.EX P0, PT, RZ, UR5, PT, P0 ;  /* 0x00000005ff007c0c */ /* 0x000fe2000bf05300 */
[----:B------:R-:W-:Y:S02]  /*2540*/  ULDC.64 UR4, c[0x0][0x308] ;  /* 0x0000c20000047ab9 */ /* 0x000fe40000000a00 */
[----:B------:R-:W1:Y:S01]  /*2550*/  LDC.64 R58, c[0x0][0x3f8] ;  /* 0x0000fe00ff3a7b82 */ /* 0x000e620000000a00 */
[----:B------:R-:W-:-:S07]  /*2560*/  SHF.R.S32.HI R17, RZ, 0x1f, R16 ;  /* 0x0000001fff117819 */ /* 0x000fce0000011410 */
[----:B------:R-:W2:Y:S08]  /*2570*/  LDC R51, c[0x0][0x3f4] ;  /* 0x0000fd00ff337b82 */ /* 0x000eb00000000800 */
[----:B------:R-:W3:Y:S02]  /*2580*/  @P0 LDC.64 R4, c[0x0][0x9f8] ;  /* 0x00027e00ff040b82 */ /* 0x000ee40000000a00 */
[----:B---3--:R-:W-:-:S05]  /*2590*/  @P0 IMAD.WIDE R4, R79, 0x4, R4 ;  /* 0x000000044f040825 */ /* 0x008fca00078e0204 */
        /* <DEDUP_REMOVED lines=9> */
[----:B------:R-:W-:Y:S01]  /*2630*/  SHF.R.S32.HI R189, RZ, 0x1f, R188 ;  /* 0x0000001fffbd7819 */ /* 0x000fe200000114bc */
[----:B------:R-:W-:Y:S01]  /*2640*/  IMAD R3, R39, R61, R0 ;  /* 0x0000003d27037224 */ /* 0x000fe200078e0200 */
[----:B---3--:R-:W3:Y:S01]  /*2650*/  LDC.64 R4, c[0x0][0x408] ;  /* 0x00010200ff047b82 */ /* 0x008ee20000000a00 */
[----:B------:R-:W-:Y:S01]  /*2660*/  IMAD R8, R72, R60, RZ ;  /* 0x0000003c48087224 */ /* 0x000fe200078e02ff */
[----:B--2---:R-:W-:Y:S01]  /*2670*/  ISETP.GE.AND P1, PT, R16, R51, PT ;  /* 0x000000331000720c */ /* 0x004fe20003f26270 */
[----:B------:R-:W-:Y:S01]  /*2680*/  IMAD.IADD R7, R7, 0x1, R3 ;  /* 0x0000000107077824 */ /* 0x000fe200078e0203 */
[----:B------:R-:W-:Y:S01]  /*2690*/  LOP3.LUT R57, R57, 0x1c0, RZ, 0xc0, !PT ;  /* 0x000001c039397812 */ /* 0x000fe200078ec0ff */
[----:B-1----:R-:W-:Y:S01]  /*26a0*/  IMAD R3, R72, R58, RZ ;  /* 0x0000003a48037224 */ /* 0x002fe200078e02ff */
[----:B------:R-:W-:Y:S01]  /*26b0*/  P2R R73, PR, RZ, 0x2 ;  /* 0x00000002ff497803 */ /* 0x000fe20000000000 */
[----:B------:R-:W-:Y:S01]  /*26c0*/  IMAD.WIDE.U32 R20, R204, UR4, R6 ;  /* 0x00000004cc147c25 */ /* 0x000fe2000f8e0006 */
[----:B------:R-:W-:-:S03]  /*26d0*/  SHF.R.U32.HI R53, RZ, 0x3, R57 ;  /* 0x00000003ff357819 */ /* 0x000fc60000011639 */
[----:B------:R-:W-:Y:S01]  /*26e0*/  IMAD R21, R204, UR5, R21 ;  /* 0x00000005cc157c24 */ /* 0x000fe2000f8e0215 */
[----:B------:R-:W-:Y:S01]  /*26f0*/  ULDC.64 UR4, c[0x0][0x330] ;  /* 0x0000cc0000047ab9 */ /* 0x000fe20000000a00 */
[----:B------:R-:W-:Y:S01]  /*2700*/  IMAD R8, R186, R61, R8 ;  /* 0x0000003dba087224 */ /* 0x000fe200078e0208 */
[----:B------:R-:W-:Y:S01]  /*2710*/  SHF.L.U64.HI R61, R60, 0x6, R61 ;  /* 0x000000063c3d7819 */ /* 0x000fe2000001023d */
[----:B------:R-:W-:-:S04]  /*2720*/  IMAD.WIDE.U32 R28, R204, UR4, R16 ;  /* 0x00000004cc1c7c25 */ /* 0x000fc8000f8e0010 */
[----:B------:R-:W-:Y:S01]  /*2730*/  IMAD R29, R204, UR5, R29 ;  /* 0x00000005cc1d7c24 */ /* 0x000fe2000f8e021d */
[----:B------:R-:W-:Y:S01]  /*2740*/  ULDC.64 UR4, c[0x0][0x310] ;  /* 0x0000c40000047ab9 */ /* 0x000fe20000000a00 */
[C---:B------:R-:W-:Y:S01]  /*2750*/  IMAD R11, R186.reuse, R59, R3 ;  /* 0x0000003bba0b7224 */ /* 0x040fe200078e0203 */
[----:B------:R-:W-:Y:S01]  /*2760*/  SEL R3, R51, RZ, P1 ;  /* 0x000000ff33037207 */ /* 0x000fe20000800000 */
[----:B------:R-:W-:Y:S01]  /*2770*/  IMAD.WIDE.U32 R30, R186, R58, R188 ;  /* 0x0000003aba1e7225 */ /* 0x000fe200078e00bc */
[----:B---3--:R-:W-:Y:S02]  /*2780*/  SHF.L.U64.HI R56, R4, 0x6, R5 ;  /* 0x0000000604387819 */ /* 0x008fe40000010205 */
[----:B0-----:R-:W-:Y:S01]  /*2790*/  LEA.HI R52, R52, 0x8, RZ, 0x19 ;  /* 0x0000000834347811 */ /* 0x001fe200078fc8ff */
[----:B------:R-:W-:-:S04]  /*27a0*/  IMAD.WIDE.U32 R34, R186, R4, R188 ;  /* 0x00000004ba227225 */ /* 0x000fc800078e00bc */
[----:B------:R-:W-:-:S04]  /*27b0*/  IMAD.WIDE.U32 R36, R186, R4, R16 ;  /* 0x00000004ba247225 */ /* 0x000fc800078e0010 */
[----:B------:R-:W-:Y:S02]  /*27c0*/  IMAD.IADD R3, R16, 0x1, R3 ;  /* 0x0000000110037824 */ /* 0x000fe400078e0203 */
[----:B------:R-:W-:-:S03]  /*27d0*/  IMAD.WIDE.U32 R32, R186, R58, R16 ;  /* 0x0000003aba207225 */ /* 0x000fc600078e0010 */
[----:B------:R-:W-:Y:S01]  /*27e0*/  SHF.R.S32.HI R62, RZ, 0x1f, R3 ;  /* 0x0000001fff3e7819 */ /* 0x000fe20000011403 */
[----:B------:R-:W-:Y:S02]  /*27f0*/  IMAD.IADD R31, R31, 0x1, R11 ;  /* 0x000000011f1f7824 */ /* 0x000fe400078e020b */
[----:B------:R-:W-:Y:S01]  /*2800*/  IMAD.IADD R33, R11, 0x1, R33 ;  /* 0x000000010b217824 */ /* 0x000fe200078e0221 */
[----:B------:R-:W-:Y:S01]  /*2810*/  LEA.HI R62, R62, R3, RZ, 0x3 ;  /* 0x000000033e3e7211 */ /* 0x000fe200078f18ff */
[----:B-----5:R-:W-:-:S03]  /*2820*/  IMAD.WIDE.U32 R30, R76, R58, R30 ;  /* 0x0000003a4c1e7225 */ /* 0x020fc600078e001e */
[----:B------:R-:W-:Y:S01]  /*2830*/  LOP3.LUT R47, R62, 0xfffffff8, RZ, 0xc0, !PT ;  /* 0xfffffff83e2f7812 */ /* 0x000fe200078ec0ff */
[----:B------:R-:W-:-:S03]  /*2840*/  IMAD.WIDE.U32 R32, R76, R58, R32 ;  /* 0x0000003a4c207225 */ /* 0x000fc600078e0020 */
[----:B------:R-:W-:Y:S01]  /*2850*/  SHF.R.S32.HI R44, RZ, 0x1f, R47 ;  /* 0x0000001fff2c7819 */ /* 0x000fe2000001142f */
[----:B------:R-:W-:Y:S02]  /*2860*/  VIADD R54, R16, 0x20 ;  /* 0x0000002010367836 */ /* 0x000fe40000000000 */
[----:B------:R-:W-:Y:S02]  /*2870*/  IMAD.SHL.U32 R55, R4, 0x40, RZ ;  /* 0x0000004004377824 */ /* 0x000fe400078e00ff */
[----:B------:R-:W-:Y:S01]  /*2880*/  IMAD.SHL.U32 R51, R51, 0x2, RZ ;  /* 0x0000000233337824 */ /* 0x000fe200078e00ff */
[----:B----4-:R-:W-:Y:S02]  /*2890*/  SHF.R.S32.HI R0, RZ, 0x1f, R79 ;  /* 0x0000001fff007819 */ /* 0x010fe4000001144f */
[----:B------:R-:W-:Y:S02]  /*28a0*/  SEL R79, R79, RZ, !P0 ;  /* 0x000000ff4f4f7207 */ /* 0x000fe40004000000 */
[----:B------:R-:W-:-:S03]  /*28b0*/  SEL R0, R0, RZ, !P0 ;  /* 0x000000ff00007207 */ /* 0x000fc60004000000 */
[----:B------:R-:W-:-:S04]  /*28c0*/  IMAD.WIDE.U32 R20, R79, UR4, R20 ;  /* 0x000000044f147c25 */ /* 0x000fc8000f8e0014 */
[----:B------:R-:W-:-:S04]  /*28d0*/  IMAD R6, R0, UR4, RZ ;  /* 0x0000000400067c24 */ /* 0x000fc8000f8e02ff */
[----:B------:R-:W-:Y:S01]  /*28e0*/  IMAD R65, R79, UR5, R6 ;  /* 0x000000054f417c24 */ /* 0x000fe2000f8e0206 */
[----:B------:R-:W-:Y:S01]  /*28f0*/  ULDC.64 UR4, c[0x0][0x338] ;  /* 0x0000ce0000047ab9 */ /* 0x000fe20000000a00 */
[----:B------:R-:W-:-:S04]  /*2900*/  IMAD.WIDE.U32 R6, R186, R60, R16 ;  /* 0x0000003cba067225 */ /* 0x000fc800078e0010 */
[----:B------:R-:W-:Y:S01]  /*2910*/  IMAD R0, R0, UR4, RZ ;  /* 0x0000000400007c24 */ /* 0x000fe2000f8e02ff */
[----:B------:R-:W-:Y:S01]  /*2920*/  IADD3 R64, P0, R20, R6, RZ ;  /* 0x0000000614407210 */ /* 0x000fe20007f1e0ff */
[----:B------:R-:W-:Y:S02]  /*2930*/  IMAD.IADD R65, R21, 0x1, R65 ;  /* 0x0000000115417824 */ /* 0x000fe400078e0241 */
[----:B------:R-:W-:Y:S01]  /*2940*/  IMAD.WIDE.U32 R28, R79, UR4, R28 ;  /* 0x000000044f1c7c25 */ /* 0x000fe2000f8e001c */
[----:B------:R-:W-:Y:S02]  /*2950*/  ULDC UR4, c[0x0][0x2f4] ;  /* 0x0000bd0000047ab9 */ /* 0x000fe40000000800 */
[----:B------:R-:W-:Y:S01]  /*2960*/  IADD3.X R63, R65, R7, R8, P0, !PT ;  /* 0x00000007413f7210 */ /* 0x000fe200007fe408 */
[----:B------:R-:W-:Y:S01]  /*2970*/  IMAD R79, R79, UR5, R0 ;  /* 0x000000054f4f7c24 */ /* 0x000fe2000f8e0200 */
[----:B------:R-:W-:Y:S01]  /*2980*/  IADD3 R38, P0, R186, R39, RZ ;  /* 0x00000027ba267210 */ /* 0x000fe20007f1e0ff */
[----:B------:R-:W-:Y:S01]  /*2990*/  IMAD R0, R72, R4, RZ ;  /* 0x0000000448007224 */ /* 0x000fe200078e02ff */
[----:B------:R-:W-:Y:S01]  /*29a0*/  ISETP.GE.AND P4, PT, R16, UR4, PT ;  /* 0x0000000410007c0c */ /* 0x000fe2000bf86270 */
[----:B------:R-:W-:Y:S01]  /*29b0*/  IMAD.SHL.U32 R60, R60, 0x40, RZ ;  /* 0x000000403c3c7824 */ /* 0x000fe200078e00ff */
[----:B------:R-:W-:Y:S01]  /*29c0*/  ISETP.GE.AND P3, PT, R54, UR4, PT ;  /* 0x0000000436007c0c */ /* 0x000fe2000bf66270 */
[----:B------:R-:W-:-:S02]  /*29d0*/  IMAD R7, R186, R5, R0 ;  /* 0x00000005ba077224 */ /* 0x000fc400078e0200 */
[----:B------:R-:W-:Y:S02]  /*29e0*/  IMAD.X R39, R9, 0x1, R72, P0 ;  /* 0x0000000109277824 */ /* 0x000fe400000e0648 */
[----:B------:R-:W-:Y:S02]  /*29f0*/  IMAD.IADD R35, R35, 0x1, R7 ;  /* 0x0000000123237824 */ /* 0x000fe400078e0207 */
[----:B------:R-:W-:Y:S01]  /*2a00*/  IMAD.IADD R37, R7, 0x1, R37 ;  /* 0x0000000107257824 */ /* 0x000fe200078e0225 */
[----:B------:R-:W-:Y:S01]  /*2a10*/  SHF.R.S32.HI R7, RZ, 0x1f, R76 ;  /* 0x0000001fff077819 */ /* 0x000fe2000001144c */
[----:B------:R-:W-:-:S04]  /*2a20*/  IMAD.WIDE.U32 R34, R76, R4, R34 ;  /* 0x000000044c227225 */ /* 0x000fc800078e0022 */
[C---:B------:R-:W-:Y:S02]  /*2a30*/  IMAD R0, R7.reuse, R58, RZ ;  /* 0x0000003a07007224 */ /* 0x040fe400078e02ff */
[-C--:B------:R-:W-:Y:S02]  /*2a40*/  IMAD R7, R7, R4.reuse, RZ ;  /* 0x0000000407077224 */ /* 0x080fe400078e02ff */
[C---:B------:R-:W-:Y:S01]  /*2a50*/  IMAD R3, R76.reuse, R59, R0 ;  /* 0x0000003b4c037224 */ /* 0x040fe200078e0200 */
[----:B------:R-:W-:Y:S01]  /*2a60*/  LOP3.LUT R0, R57, 0x18, R16, 0xf8, !PT ;  /* 0x0000001839007812 */ /* 0x000fe200078ef810 */
[----:B------:R-:W-:Y:S01]  /*2a70*/  IMAD R7, R76, R5, R7 ;  /* 0x000000054c077224 */ /* 0x000fe200078e0207 */
[----:B------:R-:W-:Y:S01]  /*2a80*/  SHF.L.U64.HI R59, R58, 0x6, R59 ;  /* 0x000000063a3b7819 */ /* 0x000fe2000001023b */
[----:B------:R-:W-:Y:S01]  /*2a90*/  IMAD.WIDE.U32 R36, R76, R4, R36 ;  /* 0x000000044c247225 */ /* 0x000fe200078e0024 */
[----:B------:R-:W-:-:S03]  /*2aa0*/  LOP3.LUT R0, R0, R53, RZ, 0x3c, !PT ;  /* 0x0000003500007212 */ /* 0x000fc600078e3cff */
[----:B------:R-:W-:Y:S02]  /*2ab0*/  IMAD.IADD R49, R31, 0x1, R3 ;  /* 0x000000011f317824 */ /* 0x000fe400078e0203 */
[----:B------:R-:W-:Y:S01]  /*2ac0*/  IMAD R50, R203, 0x200, R0 ;  /* 0x00000200cb327824 */ /* 0x000fe200078e0200 */
[----:B------:R-:W-:Y:S01]  /*2ad0*/  LOP3.LUT R0, R57, 0x38, R62, 0xf8, !PT ;  /* 0x0000003839007812 */ /* 0x000fe200078ef83e */
[----:B------:R-:W-:Y:S02]  /*2ae0*/  IMAD.IADD R48, R3, 0x1, R33 ;  /* 0x0000000103307824 */ /* 0x000fe400078e0221 */
[----:B------:R-:W-:Y:S01]  /*2af0*/  IMAD.SHL.U32 R58, R58, 0x40, RZ ;  /* 0x000000403a3a7824 */ /* 0x000fe200078e00ff */
[----:B------:R-:W-:Y:S01]  /*2b00*/  LOP3.LUT R0, R0, R53, RZ, 0x3c, !PT ;  /* 0x0000003500007212 */ /* 0x000fe200078e3cff */
[----:B------:R-:W-:Y:S02]  /*2b10*/  IMAD.IADD R46, R35, 0x1, R7 ;  /* 0x00000001232e7824 */ /* 0x000fe400078e0207 */
[----:B------:R-:W-:-:S02]  /*2b20*/  IMAD.IADD R45, R7, 0x1, R37 ;  /* 0x00000001072d7824 */ /* 0x000fc400078e0225 */
[----:B------:R-:W-:Y:S02]  /*2b30*/  IMAD R3, R203, 0x200, R0 ;  /* 0x00000200cb037824 */ /* 0x000fe400078e0200 */
[----:B------:R-:W-:-:S07]  /*2b40*/  IMAD.IADD R0, R29, 0x1, R79 ;  /* 0x000000011d007824 */ /* 0x000fce00078e024f */
.L_x_5698:
[----:B0-----:R-:W0:Y:S01]  /*2b50*/  LDC R69, c[0x0][0x3f4] ;  /* 0x0000fd00ff457b82 */ /* 0x001e220000000800 */
[----:B------:R-:W-:Y:S01]  /*2b60*/  VIADD R41, R41, 0xffffffff ;  /* 0xffffffff29297836 */ /* 0x000fe20000000000 */
[----:B------:R-:W-:Y:S05]  /*2b70*/  YIELD ;  /* 0x0000000000007946 */ /* 0x000fea0003800000 */
[----:B------:R-:W-:Y:S01]  /*2b80*/  SHF.R.S32.HI R68, RZ, 0x1f, R41 ;  /* 0x0000001fff447819 */ /* 0x000fe20000011429 */
[----:B----4-:R-:W1:Y:S01]  /*2b90*/  LDC.64 R66, c[0x0][0x2e8] ;  /* 0x0000ba00ff427b82 */ /* 0x010e620000000a00 */
[-C--:B------:R-:W-:Y:S01]  /*2ba0*/  IMAD R5, R61, R41.reuse, RZ ;  /* 0x000000293d057224 */ /* 0x080fe200078e02ff */
[----:B------:R-:W-:Y:S01]  /*2bb0*/  BSSY B0, `(.L_x_5669) ;  /* 0x0000192000007945 */ /* 0x000fe20003800000 */
[----:B---3--:R-:W-:Y:S01]  /*2bc0*/  IMAD.WIDE.U32 R14, R60, R41, RZ ;  /* 0x000000293c0e7225 */ /* 0x008fe200078e00ff */
[----:B------:R-:W-:-:S03]  /*2bd0*/  ISETP.GT.AND P2, PT, R41, R42, PT ;  /* 0x0000002a2900720c */ /* 0x000fc60003f44270 */
[----:B------:R-:W-:Y:S01]  /*2be0*/  IMAD R5, R68, R60, R5 ;  /* 0x0000003c44057224 */ /* 0x000fe200078e0205 */
[----:B------:R-:W-:Y:S01]  /*2bf0*/  IADD3 R4, P0, R64, R14, RZ ;  /* 0x0000000e40047210 */ /* 0x000fe20007f1e0ff */
[----:B--2---:R-:W-:Y:S02]  /*2c00*/  IMAD.SHL.U32 R27, R184, 0x1000, RZ ;  /* 0x00001000b81b7824 */ /* 0x004fe400078e00ff */
        /* <DEDUP_REMOVED lines=25> */
[----:B------:R-:W-:Y:S01]  /*2da0*/  ULDC.64 UR4, c[0x0][0x3e8] ;  /* 0x0000fa0000047ab9 */ /* 0x000fe20000000a00 */
[----:B------:R-:W-:Y:S01]  /*2db0*/  IMAD.MOV.U32 R6, RZ, RZ, R34 ;  /* 0x000000ffff067224 */ /* 0x000fe200078e0022 */
[----:B------:R-:W-:Y:S01]  /*2dc0*/  ULDC.64 UR6, c[0x0][0x400] ;  /* 0x0001000000067ab9 */ /* 0x000fe20000000a00 */
[----:B------:R-:W-:Y:S02]  /*2dd0*/  IMAD.MOV.U32 R7, RZ, RZ, R46 ;  /* 0x000000ffff077224 */ /* 0x000fe400078e002e */
[-C--:B------:R-:W-:Y:S02]  /*2de0*/  IMAD R5, R68, R55.reuse, R8 ;  /* 0x0000003744057224 */ /* 0x080fe400078e0208 */
[----:B------:R-:W-:Y:S01]  /*2df0*/  IMAD.WIDE.U32 R8, R41, R55, R6 ;  /* 0x0000003729087225 */ /* 0x000fe200078e0006 */
[----:B------:R-:W-:-:S03]  /*2e00*/  IADD3 R7, P0, R30, R4, RZ ;  /* 0x000000041e077210 */ /* 0x000fc60007f1e0ff */
[----:B------:R-:W-:Y:S01]  /*2e10*/  IMAD.IADD R5, R9, 0x1, R5 ;  /* 0x0000000109057824 */ /* 0x000fe200078e0205 */
[----:B------:R-:W-:Y:S01]  /*2e20*/  LEA R4, P5, R8, UR6, 0x1 ;  /* 0x0000000608047c11 */ /* 0x000fe2000f8a08ff */
[----:B------:R-:W-:Y:S01]  /*2e30*/  IMAD.X R10, R70, 0x1, R49, P0 ;  /* 0x00000001460a7824 */ /* 0x000fe200000e0631 */
[C---:B------:R-:W-:Y:S02]  /*2e40*/  LEA R6, P0, R7.reuse, UR4, 0x1 ;  /* 0x0000000407067c11 */ /* 0x040fe4000f8008ff */
[----:B------:R-:W-:Y:S02]  /*2e50*/  LEA.HI.X R5, R8, UR7, R5, 0x1, P5 ;  /* 0x0000000708057c11 */ /* 0x000fe4000a8f0c05 */
[----:B------:R-:W-:Y:S02]  /*2e60*/  CS2R R8, SRZ ;  /* 0x0000000000087805 */ /* 0x000fe4000001ff00 */
[----:B------:R-:W-:Y:S02]  /*2e70*/  LEA.HI.X R7, R7, UR5, R10, 0x1, P0 ;  /* 0x0000000507077c11 */ /* 0x000fe400080f0c0a */
[----:B------:R-:W-:-:S02]  /*2e80*/  CS2R R10, SRZ ;  /* 0x00000000000a7805 */ /* 0x000fc4000001ff00 */
[-C--:B------:R-:W-:Y:S02]  /*2e90*/  ISETP.GE.AND P5, PT, R188, R69.reuse, PT ;  /* 0x00000045bc00720c */ /* 0x080fe40003fa6270 */
[----:B------:R-:W-:-:S11]  /*2ea0*/  ISETP.GE.AND P0, PT, R200, R69, PT ;  /* 0x00000045c800720c */ /* 0x000fd60003f06270 */
[----:B------:R0:W5:Y:S04]  /*2eb0*/  @!P5 LDG.E.64 R14, desc[UR42][R6.64] ;  /* 0x0000002a060ed981 */ /* 0x000168000c1e1b00 */
[----:B------:R0:W5:Y:S04]  /*2ec0*/  @!P0 LDG.E.64 R8, desc[UR42][R6.64+0x20] ;  /* 0x0000202a06088981 */ /* 0x000168000c1e1b00 */
[----:B------:R0:W5:Y:S04]  /*2ed0*/  @!P5 LDG.E.64 R24, desc[UR42][R4.64] ;  /* 0x0000002a0418d981 */ /* 0x000168000c1e1b00 */
[----:B------:R0:W5:Y:S02]  /*2ee0*/  @!P0 LDG.E.64 R10, desc[UR42][R4.64+0x20] ;  /* 0x0000202a040a8981 */ /* 0x000164000c1e1b00 */
.L_x_5673:
[----:B------:R-:W-:Y:S05]  /*2ef0*/  BSYNC B1 ;  /* 0x0000000000017941 */ /* 0x000fea0003800000 */
.L_x_5672:
[----:B------:R-:W-:Y:S01]  /*2f00*/  UISETP.NE.AND UP0, UPT, UR37, 0x3, UPT ;  /* 0x000000032500788c */ /* 0x000fe2000bf05270 */
[----:B0----5:R-:W-:Y:S02]  /*2f10*/  IMAD.MOV.U32 R4, RZ, RZ, R8 ;  /* 0x000000ffff047224 */ /* 0x021fe400078e0008 */
[----:B------:R-:W-:Y:S02]  /*2f20*/  IMAD.MOV.U32 R5, RZ, RZ, R9 ;  /* 0x000000ffff057224 */ /* 0x000fe400078e0009 */
[----:B------:R-:W-:Y:S01]  /*2f30*/  IMAD.MOV.U32 R6, RZ, RZ, R14 ;  /* 0x000000ffff067224 */ /* 0x000fe200078e000e */
[----:B------:R-:W-:Y:S01]  /*2f40*/  PLOP3.LUT P0, PT, PT, PT, UP0, 0x80, 0x0 ;  /* 0x000000000000781c */ /* 0x000fe20003f0f008 */
[----:B------:R-:W-:Y:S01]  /*2f50*/  IMAD.MOV.U32 R7, RZ, RZ, R25 ;  /* 0x000000ffff077224 */ /* 0x000fe200078e0019 */
        /* <DEDUP_REMOVED lines=8> */
[----:B------:R-:W-:Y:S02]  /*2fe0*/  PRMT R83, R83, 0x5410, R4 ;  /* 0x0000541053537816 */ /* 0x000fe40000000004 */
[----:B------:R-:W-:Y:S01]  /*2ff0*/  PRMT R68, R7, 0x5410, R6 ;  /* 0x0000541007447816 */ /* 0x000fe20000000006 */
[----:B------:R-:W-:Y:S06]  /*3000*/  @!P0 BRA `(.L_x_5674) ;  /* 0x0000000000048947 */ /* 0x000fec0003800000 */
[----:B------:R-:W-:Y:S01]  /*3010*/  BPT.TRAP 0x1 ;  /* 0x000000040000795c */ /* 0x000fe20000300000 */
.L_x_5674:
[----:B------:R-:W-:Y:S01]  /*3020*/  IMAD R74, R184, 0x8, R2 ;  /* 0x00000008b84a7824 */ /* 0x000fe200078e0202 */
[----:B------:R-:W-:Y:S01]  /*3030*/  SHF.L.U32 R75, R187, 0x1f, RZ ;  /* 0x0000001fbb4b7819 */ /* 0x000fe200000006ff */
[----:B------:R-:W-:Y:S03]  /*3040*/  BSSY B1, `(.L_x_5675) ;  /* 0x0000003000017945 */ /* 0x000fe60003800000 */
[----:B------:R-:W0:Y:S02]  /*3050*/  SYNCS.PHASECHK.TRANS64.TRYWAIT P5, [R74+URZ+0x28c90], R75 ;  /* 0x028c904b4a0075a7 */ /* 0x000e2400080a017f */
[----:B0-----:R-:W-:Y:S05]  /*3060*/  @!P5 BRA `(.L_x_5676) ;  /* 0x0000020c003cd947 */ /* 0x001fea0003800000 */
.L_x_6073:
[----:B------:R-:W-:Y:S05]  /*3070*/  BSYNC B1 ;  /* 0x0000000000017941 */ /* 0x000fea0003800000 */
.L_x_5675:
        /* <DEDUP_REMOVED lines=27> */
[----:B------:R-:W-:-:S02]  /*3230*/  IMAD.U32 R6, R5, 0x10000, RZ ;  /* 0x0001000005067824 */ /* 0x000fc400078e00ff */
[----:B------:R-:W-:Y:S01]  /*3240*/  FMUL.FTZ R80, R7, R66 ;  /* 0x0000004207507220 */ /* 0x000fe20000410000 */
[----:B------:R-:W-:Y:S01]  /*3250*/  LOP3.LUT R77, R77, 0xffff0000, RZ, 0xc0, !PT ;  /* 0xffff00004d4d7812 */ /* 0x000fe200078ec0ff */
[C---:B------:R-:W-:Y:S01]  /*3260*/  FMUL.FTZ R7, R15.reuse, R78 ;  /* 0x0000004e0f077220 */ /* 0x040fe20000410000 */
[-C--:B------:R-:W-:Y:S01]  /*3270*/  FMUL.FTZ R15, R15, R68.reuse ;  /* 0x000000440f0f7220 */ /* 0x080fe20000410000 */
[----:B------:R-:W-:Y:S01]  /*3280*/  LOP3.LUT R67, R67, 0xffff0000, RZ, 0xc0, !PT ;  /* 0xffff000043437812 */ /* 0x000fe200078ec0ff */
[C---:B------:R-:W-:Y:S01]  /*3290*/  IMAD.U32 R5, R4.reuse, 0x10000, RZ ;  /* 0x0001000004057824 */ /* 0x040fe200078e00ff */
[----:B------:R-:W-:Y:S01]  /*32a0*/  LOP3.LUT R4, R4, 0xffff0000, RZ, 0xc0, !PT ;  /* 0xffff000004047812 */ /* 0x000fe200078ec0ff */
[----:B------:R-:W-:Y:S01]  /*32b0*/  FFMA.FTZ R80, R6, R71, R80 ;  /* 0x0000004706507223 */ /* 0x000fe20000010050 */
[C---:B------:R-:W-:Y:S01]  /*32c0*/  FFMA.FTZ R68, R14.reuse, R68, -R7 ;  /* 0x000000440e447223 */ /* 0x040fe20000010807 */
[----:B------:R-:W-:Y:S01]  /*32d0*/  FFMA.FTZ R15, R14, R78, R15 ;  /* 0x0000004e0e0f7223 */ /* 0x000fe2000001000f */
[C---:B------:R-:W-:Y:S01]  /*32e0*/  FMUL.FTZ R71, R25.reuse, R77 ;  /* 0x0000004d19477220 */ /* 0x040fe20000410000 */
[-C--:B------:R-:W-:Y:S01]  /*32f0*/  FMUL.FTZ R14, R25, R67.reuse ;  /* 0x00000043190e7220 */ /* 0x080fe20000410000 */
[----:B------:R-:W-:Y:S01]  /*3300*/  FFMA.FTZ R79, R6, R66, -R79 ;  /* 0x00000042064f7223 */ /* 0x000fe2000001084f */
        /* <DEDUP_REMOVED lines=12> */
.L_x_5681:
[----:B------:R-:W-:Y:S05]  /*33d0*/  BSYNC B2 ;  /* 0x0000000000027941 */ /* 0x000fea0003800000 */
.L_x_5680:
[----:B--2---:R1:W-:Y:S02]  /*33e0*/  STG.E.128 desc[UR42][R12.64], R4 ;  /* 0x000000040c007986 */ /* 0x0043e4000c101d2a */
.L_x_5679:
[----:B------:R-:W-:Y:S05]  /*33f0*/  BSYNC B1 ;  /* 0x0000000000017941 */ /* 0x000fea0003800000 */
.L_x_5678:
        /* <DEDUP_REMOVED lines=56> */
.L_x_5683:
[----:B------:R-:W-:Y:S05]  /*3780*/  BSYNC B1 ;  /* 0x0000000000017941 */ /* 0x000fea0003800000 */
.L_x_5682:
[----:B-1----:R1:W-:Y:S01]  /*3790*/  STG.E.128 desc[UR42][R12.64+0x40], R4 ;  /* 0x000040040c007986 */ /* 0x0023e2000c101d2a */
[----:B------:R-:W-:Y:S05]  /*37a0*/  BRA `(.L_x_5677) ;  /* 0x0000000c00487947 */ /* 0x000fea0003800000 */
.L_x_5671:
[----:B------:R-:W-:-:S05]  /*37b0*/  IMAD R5, R41, -0x40, R40 ;  /* 0xffffffc029057824 */ /* 0x000fca00078e0228 */
[----:B------:R-:W-:-:S04]  /*37c0*/  VIMNMX R5, R5, 0x40, PT ;  /* 0x0000004005057848 */ /* 0x000fc80003fe0100 */
[----:B------:R-:W-:-:S04]  /*37d0*/  ISETP.GE.AND P1, PT, R186, R5, PT ;  /* 0x00000005ba00720c */ /* 0x000fc80003f26270 */
[----:B------:R-:W-:-:S13]  /*37e0*/  ISETP.GE.OR P0, PT, R16, R69, P1 ;  /* 0x000000451000720c */ /* 0x000fda0000f06670 */
[----:B------:R-:W0:Y:S01]  /*37f0*/  @!P0 LDC.64 R8, c[0x0][0x3e8] ;  /* 0x0000fa00ff088b82 */ /* 0x000e220000000a00 */
[----:B------:R-:W-:Y:S01]  /*3800*/  @!P0 IADD3 R6, P5, R32, R4, RZ ;  /* 0x0000000420068210 */ /* 0x000fe20007fbe0ff */
[----:B------:R-:W-:Y:S02]  /*3810*/  @!P0 IMAD R4, R56, R41, RZ ;  /* 0x0000002938048224 */ /* 0x000fe400078e02ff */
[----:B------:R-:W-:Y:S02]  /*3820*/  @!P0 IMAD.MOV.U32 R5, RZ, RZ, R45 ;  /* 0x000000ffff058224 */ /* 0x000fe400078e002d */
[----:B------:R-:W-:Y:S02]  /*3830*/  @!P0 IMAD R25, R68, R55, R4 ;  /* 0x0000003744198224 */ /* 0x000fe400078e0204 */
[----:B------:R-:W1:Y:S01]  /*3840*/  @!P0 LDC.64 R12, c[0x0][0x400] ;  /* 0x00010000ff0c8b82 */ /* 0x000e620000000a00 */
[----:B------:R-:W-:Y:S02]  /*3850*/  @!P0 IMAD.MOV.U32 R4, RZ, RZ, R36 ;  /* 0x000000ffff048224 */ /* 0x000fe400078e0024 */
[----:B------:R-:W-:-:S02]  /*3860*/  @!P0 IMAD.X R7, R70, 0x1, R48, P5 ;  /* 0x0000000146078824 */ /* 0x000fc400028e0630 */
[----:B------:R-:W-:Y:S01]  /*3870*/  @!P0 IMAD.WIDE.U32 R10, R41, R55, R4 ;  /* 0x00000037290a8225 */ /* 0x000fe200078e0004 */
[----:B------:R-:W-:-:S03]  /*3880*/  CS2R R4, SRZ ;  /* 0x0000000000047805 */ /* 0x000fc6000001ff00 */
[----:B------:R-:W-:Y:S01]  /*3890*/  @!P0 IMAD.IADD R11, R25, 0x1, R11 ;  /* 0x00000001190b8824 */ /* 0x000fe200078e020b */
[----:B0-----:R-:W-:-:S04]  /*38a0*/  @!P0 LEA R8, P5, R6, R8, 0x1 ;  /* 0x0000000806088211 */ /* 0x001fc800078a08ff */
[----:B------:R-:W-:Y:S02]  /*38b0*/  @!P0 LEA.HI.X R9, R6, R9, R7, 0x1, P5 ;  /* 0x0000000906098211 */ /* 0x000fe400028f0c07 */
[----:B------:R-:W-:Y:S02]  /*38c0*/  CS2R R6, SRZ ;  /* 0x0000000000067805 */ /* 0x000fe4000001ff00 */
[----:B-1----:R-:W-:-:S04]  /*38d0*/  @!P0 LEA R12, P5, R10, R12, 0x1 ;  /* 0x0000000c0a0c8211 */ /* 0x002fc800078a08ff */
[----:B------:R0:W2:Y:S01]  /*38e0*/  @!P0 LDG.E.128 R4, desc[UR42][R8.64] ;  /* 0x0000002a08048981 */ /* 0x0000a2000c1e1d00 */
[----:B------:R-:W-:Y:S02]  /*38f0*/  @!P0 LEA.HI.X R13, R10, R13, R11, 0x1, P5 ;  /* 0x0000000d0a0d8211 */ /* 0x000fe400028f0c0b */
[----:B------:R-:W-:Y:S02]  /*3900*/  CS2R R10, SRZ ;  /* 0x00000000000a7805 */ /* 0x000fe4000001ff00 */
[----:B0-----:R-:W-:-:S06]  /*3910*/  CS2R R8, SRZ ;  /* 0x0000000000087805 */ /* 0x001fcc000001ff00 */
[----:B------:R-:W3:Y:S01]  /*3920*/  @!P0 LDG.E.128 R8, desc[UR42][R12.64] ;  /* 0x0000002a0c088981 */ /* 0x000ee2000c1e1d00 */
[----:B------:R-:W-:Y:S01]  /*3930*/  UISETP.NE.AND UP0, UPT, UR37, 0x3, UPT ;  /* 0x000000032500788c */ /* 0x000fe2000bf05270 */
[----:B------:R-:W-:-:S04]  /*3940*/  ISETP.GE.AND P0, PT, R16, R69, PT ;  /* 0x000000451000720c */ /* 0x000fc80003f06270 */
[----:B------:R-:W-:Y:S02]  /*3950*/  P2R R70, PR, RZ, 0x1 ;  /* 0x00000001ff467803 */ /* 0x000fe40000000000 */
[----:B------:R-:W-:Y:S01]  /*3960*/  PLOP3.LUT P0, PT, PT, PT, UP0, 0x80, 0x0 ;  /* 0x000000000000781c */ /* 0x000fe20003f0f008 */
[----:B--2---:R-:W-:Y:S02]  /*3970*/  IMAD.MOV.U32 R25, RZ, RZ, R4 ;  /* 0x000000ffff197224 */ /* 0x004fe400078e0004 */
[----:B------:R-:W-:Y:S02]  /*3980*/  IMAD.MOV.U32 R26, RZ, RZ, R5 ;  /* 0x000000ffff1a7224 */ /* 0x000fe400078e0005 */
[----:B------:R-:W-:Y:S02]  /*3990*/  IMAD.MOV.U32 R69, RZ, RZ, R7 ;  /* 0x000000ffff457224 */ /* 0x000fe400078e0007 */
[----:B------:R-:W-:Y:S01]  /*39a0*/  IMAD.MOV.U32 R68, RZ, RZ, R6 ;  /* 0x000000ffff447224 */ /* 0x000fe200078e0006 */
[----:B------:R-:W-:-:S02]  /*39b0*/  PRMT R88, R26, 0x5410, R25 ;  /* 0x000054101a587816 */ /* 0x000fc40000000019 */
[----:B------:R-:W-:Y:S02]  /*39c0*/  PRMT R90, R90, 0x5410, R69 ;  /* 0x000054105a5a7816 */ /* 0x000fe40000000045 */
[----:B------:R-:W-:Y:S01]  /*39d0*/  PRMT R92, R68, 0x7610, R92 ;  /* 0x00007610445c7816 */ /* 0x000fe2000000005c */
[----:B---3--:R-:W-:Y:S02]  /*39e0*/  IMAD.MOV.U32 R12, RZ, RZ, R8 ;  /* 0x000000ffff0c7224 */ /* 0x008fe400078e0008 */
[----:B------:R-:W-:Y:S02]  /*39f0*/  IMAD.MOV.U32 R13, RZ, RZ, R9 ;  /* 0x000000ffff0d7224 */ /* 0x000fe400078e0009 */
[----:B------:R-:W-:Y:S02]  /*3a00*/  IMAD.MOV.U32 R25, RZ, RZ, R10 ;  /* 0x000000ffff197224 */ /* 0x000fe400078e000a */
[----:B------:R-:W-:Y:S01]  /*3a10*/  IMAD.MOV.U32 R26, RZ, RZ, R11 ;  /* 0x000000ffff1a7224 */ /* 0x000fe200078e000b */
[----:B------:R-:W-:-:S02]  /*3a20*/  PRMT R82, R12, 0x5410, R13 ;  /* 0x000054100c527816 */ /* 0x000fc4000000000d */
[----:B------:R-:W-:Y:S02]  /*3a30*/  PRMT R90, R25, 0x7610, R90 ;  /* 0x00007610195a7816 */ /* 0x000fe4000000005a */
[----:B------:R-:W-:Y:S01]  /*3a40*/  PRMT R91, R26, 0x7610, R91 ;  /* 0x000076101a5b7816 */ /* 0x000fe2000000005b */
[----:B------:R-:W-:Y:S06]  /*3a50*/  @!P0 BRA `(.L_x_5684) ;  /* 0x0000000000048947 */ /* 0x000fec0003800000 */
[----:B------:R-:W-:Y:S01]  /*3a60*/  BPT.TRAP 0x1 ;  /* 0x000000040000795c */ /* 0x000fe20000300000 */
.L_x_5684:
[----:B------:R-:W-:Y:S01]  /*3a70*/  IMAD R74, R184, 0x8, R2 ;  /* 0x00000008b84a7824 */ /* 0x000fe200078e0202 */
[----:B------:R-:W-:Y:S01]  /*3a80*/  SHF.L.U32 R75, R187, 0x1f, RZ ;  /* 0x0000001fbb4b7819 */ /* 0x000fe200000006ff */
[----:B------:R-:W0:Y:S01]  /*3a90*/  LDC R77, c[0x0][0x2f4] ;  /* 0x0000bd00ff4d7b82 */ /* 0x000e220000000800 */
[----:B------:R-:W-:Y:S02]  /*3aa0*/  BSSY B1, `(.L_x_5685) ;  /* 0x0000003000017945 */ /* 0x000fe40003800000 */
[----:B------:R-:W1:Y:S02]  /*3ab0*/  SYNCS.PHASECHK.TRANS64.TRYWAIT P5, [R74+URZ+0x28c90], R75 ;  /* 0x028c904b4a0075a7 */ /* 0x000e6400080a017f */
[----:B-1----:R-:W-:Y:S05]  /*3ac0*/  @!P5 BRA `(.L_x_5686) ;  /* 0x0000020000b8d947 */ /* 0x002fea0003800000 */
.L_x_6074:
[----:B------:R-:W-:Y:S05]  /*3ad0*/  BSYNC B1 ;  /* 0x0000000000017941 */ /* 0x000fea0003800000 */
.L_x_5685:
        /* <DEDUP_REMOVED lines=22> */
[----:B------:R-:W-:Y:S02]  /*3c40*/  IMAD.SHL.U32 R79, R13, 0x8, RZ ;  /* 0x000000080d4f7824 */ /* 0x000fe400078e00ff */
[----:B------:R-:W-:-:S03]  /*3c50*/  IMAD.IADD R13, R3, 0x1, R27 ;  /* 0x00000001030d7824 */ /* 0x000fc600078e021b */
[----:B------:R-:W-:Y:S01]  /*3c60*/  LOP3.LUT R12, R57, 0x38, R79, 0xf8, !PT ;  /* 0x00000038390c7812 */ /* 0x000fe200078ef84f */
[----:B------:R-:W-:-:S03]  /*3c70*/  IMAD R13, R13, 0x2, R2 ;  /* 0x000000020d0d7824 */ /* 0x000fc600078e0202 */
[----:B------:R-:W-:-:S05]  /*3c80*/  LOP3.LUT R12, R12, R53, RZ, 0x3c, !PT ;  /* 0x000000350c0c7212 */ /* 0x000fca00078e3cff */
[----:B------:R-:W-:-:S04]  /*3c90*/  IMAD R12, R203, 0x200, R12 ;  /* 0x00000200cb0c7824 */ /* 0x000fc800078e020c */
[----:B------:R-:W-:Y:S02]  /*3ca0*/  IMAD.IADD R27, R27, 0x1, R12 ;  /* 0x000000011b1b7824 */ /* 0x000fe400078e020c */
[----:B------:R-:W0:Y:S02]  /*3cb0*/  LDS.128 R12, [R13+0x22400] ;  /* 0x022400000d0c7984 */ /* 0x000e240000000c00 */
[----:B------:R-:W-:-:S06]  /*3cc0*/  IMAD R27, R27, 0x2, R2 ;  /* 0x000000021b1b7824 */ /* 0x000fcc00078e0202 */
[----:B------:R-:W2:Y:S01]  /*3cd0*/  LDS.128 R24, [R27+0x22400] ;  /* 0x022400001b187984 */ /* 0x000ea20000000c00 */
[----:B------:R-:W-:Y:S05]  /*3ce0*/  @P6 BRA `(.L_x_5688) ;  /* 0x0000000400686947 */ /* 0x000fea0003800000 */
[----:B------:R-:W-:Y:S02]  /*3cf0*/  SHF.R.U32.HI R86, RZ, 0x10, R9 ;  /* 0x00000010ff567819 */ /* 0x000fe40000011609 */
[--C-:B------:R-:W-:Y:S01]  /*3d00*/  SHF.R.U64 R80, R4, 0x10, R5.reuse ;  /* 0x0000001004507819 */ /* 0x100fe20000001205 */
[----:B0-----:R-:W-:Y:S01]  /*3d10*/  IMAD.U32 R4, R14, 0x10000, RZ ;  /* 0x000100000e047824 */ /* 0x001fe200078e00ff */
[----:B------:R-:W-:Y:S01]  /*3d20*/  SHF.R.U32.HI R81, RZ, 0x10, R5 ;  /* 0x00000010ff517819 */ /* 0x000fe20000011605 */
[----:B--2---:R-:W-:Y:S01]  /*3d30*/  IMAD.U32 R5, R26, 0x10000, RZ ;  /* 0x000100001a057824 */ /* 0x004fe200078e00ff */
[----:B------:R-:W-:Y:S02]  /*3d40*/  PRMT R86, R82, 0x5432, R86 ;  /* 0x0000543252567816 */ /* 0x000fe40000000056 */
[--C-:B------:R-:W-:Y:S01]  /*3d50*/  SHF.R.U64 R83, R6, 0x10, R7.reuse ;  /* 0x0000001006537819 */ /* 0x100fe20000001207 */
[----:B------:R-:W-:Y:S01]  /*3d60*/  IMAD.U32 R6, R12, 0x10000, RZ ;  /* 0x000100000c067824 */ /* 0x000fe200078e00ff */
[----:B------:R-:W-:Y:S01]  /*3d70*/  SHF.R.U32.HI R84, RZ, 0x10, R7 ;  /* 0x00000010ff547819 */ /* 0x000fe20000011607 */
[----:B------:R-:W-:Y:S01]  /*3d80*/  IMAD.U32 R7, R13, 0x10000, RZ ;  /* 0x000100000d077824 */ /* 0x000fe200078e00ff */
[----:B------:R-:W-:Y:S01]  /*3d90*/  SHF.R.U64 R85, R8, 0x10, R9 ;  /* 0x0000001008557819 */ /* 0x000fe20000001209 */
[----:B------:R-:W-:Y:S01]  /*3da0*/  IMAD.U32 R9, R15, 0x10000, RZ ;  /* 0x000100000f097824 */ /* 0x000fe200078e00ff */
[----:B------:R-:W-:-:S02]  /*3db0*/  SHF.R.U64 R87, R10, 0x10, R11 ;  /* 0x000000100a577819 */ /* 0x000fc4000000120b */
[----:B------:R-:W-:Y:S01]  /*3dc0*/  LOP3.LUT R8, R13, 0xffff0000, RZ, 0xc0, !PT ;  /* 0xffff00000d087812 */ /* 0x000fe200078ec0ff */
[----:B------:R-:W-:Y:S01]  /*3dd0*/  IMAD.U32 R13, R25, 0x10000, RZ ;  /* 0x00010000190d7824 */ /* 0x000fe200078e00ff */
[C---:B------:R-:W-:Y:S02]  /*3de0*/  PRMT R80, R88.reuse, 0x5432, R80 ;  /* 0x0000543258507816 */ /* 0x040fe40000000050 */
[----:B------:R-:W-:Y:S01]  /*3df0*/  PRMT R81, R88, 0x5410, R81 ;  /* 0x0000541058517816 */ /* 0x000fe20000000051 */
[----:B------:R-:W-:Y:S01]  /*3e00*/  IMAD.U32 R88, R86, 0x10000, RZ ;  /* 0x0001000056587824 */ /* 0x000fe200078e00ff */
[----:B------:R-:W-:Y:S01]  /*3e10*/  SHF.R.U32.HI R89, RZ, 0x10, R11 ;  /* 0x00000010ff597819 */ /* 0x000fe2000001160b */
[----:B------:R-:W-:Y:S01]  /*3e20*/  IMAD.U32 R11, R24, 0x10000, RZ ;  /* 0x00010000180b7824 */ /* 0x000fe200078e00ff */
[----:B------:R-:W-:Y:S02]  /*3e30*/  PRMT R84, R90, 0x5432, R84 ;  /* 0x000054325a547816 */ /* 0x000fe40000000054 */
[----:B------:R-:W-:Y:S01]  /*3e40*/  PRMT R85, R82, 0x5410, R85 ;  /* 0x0000541052557816 */ /* 0x000fe20000000055 */
[----:B------:R-:W-:Y:S01]  /*3e50*/  IMAD.U32 R82, R81, 0x10000, RZ ;  /* 0x0001000051527824 */ /* 0x000fe200078e00ff */
[----:B------:R-:W-:Y:S01]  /*3e60*/  PRMT R87, R90, 0x5410, R87 ;  /* 0x000054105a577816 */ /* 0x000fe20000000057 */
[----:B------:R-:W-:Y:S01]  /*3e70*/  FMUL.FTZ R90, R13, R88 ;  /* 0x000000580d5a7220 */ /* 0x000fe20000410000 */
[----:B------:R-:W-:-:S02]  /*3e80*/  PRMT R89, R91, 0x5410, R89 ;  /* 0x000054105b597816 */ /* 0x000fc40000000059 */
[----:B------:R-:W-:Y:S01]  /*3e90*/  LOP3.LUT R25, R25, 0xffff0000, RZ, 0xc0, !PT ;  /* 0xffff000019197812 */ /* 0x000fe200078ec0ff */
[-C--:B------:R-:W-:Y:S01]  /*3ea0*/  FFMA.FTZ R91, R7, R82.reuse, -R90 ;  /* 0x00000052075b7223 */ /* 0x080fe2000001085a */
[----:B------:R-:W-:Y:S01]  /*3eb0*/  LOP3.LUT R86, R86, 0xffff0000, RZ, 0xc0, !PT ;  /* 0xffff000056567812 */ /* 0x000fe200078ec0ff */
[----:B------:R-:W-:Y:S01]  /*3ec0*/  IMAD.U32 R90, R89, 0x10000, RZ ;  /* 0x00010000595a7824 */ /* 0x000fe200078e00ff */
[----:B------:R-:W-:Y:S02]  /*3ed0*/  LOP3.LUT R81, R81, 0xffff0000, RZ, 0xc0, !PT ;  /* 0xffff000051517812 */ /* 0x000fe400078ec0ff */
[----:B------:R-:W-:Y:S01]  /*3ee0*/  LOP3.LUT R10, R15, 0xffff0000, RZ, 0xc0, !PT ;  /* 0xffff00000f0a7812 */ /* 0x000fe200078ec0ff */
[----:B------:R-:W-:Y:S01]  /*3ef0*/  IMAD.U32 R15, R27, 0x10000, RZ ;  /* 0x000100001b0f7824 */ /* 0x000fe200078e00ff */
[----:B------:R-:W-:Y:S01]  /*3f00*/  PRMT R83, R92, 0x5410, R83 ;  /* 0x000054105c537816 */ /* 0x000fe20000000053 */
[----:B------:R-:W-:Y:S01]  /*3f10*/  FMUL.FTZ R92, R13, R82 ;  /* 0x000000520d5c7220 */ /* 0x000fe20000410000 */
[----:B------:R-:W-:Y:S01]  /*3f20*/  FMUL.FTZ R13, R25, R86 ;  /* 0x00000056190d7220 */ /* 0x000fe20000410000 */
[----:B------:R-:W-:-:S02]  /*3f30*/  IMAD.U32 R82, R84, 0x10000, RZ ;  /* 0x0001000054527824 */ /* 0x000fc400078e00ff */
[-C--:B------:R-:W-:Y:S01]  /*3f40*/  FMUL.FTZ R25, R25, R81.reuse ;  /* 0x0000005119197220 */ /* 0x080fe20000410000 */
[----:B------:R-:W-:Y:S01]  /*3f50*/  FFMA.FTZ R92, R7, R88, R92 ;  /* 0x00000058075c7223 */ /* 0x000fe2000001005c */
[----:B------:R-:W-:Y:S01]  /*3f60*/  FMUL.FTZ R94, R15, R90 ;  /* 0x0000005a0f5e7220 */ /* 0x000fe20000410000 */
[----:B------:R-:W-:Y:S01]  /*3f70*/  LOP3.LUT R27, R27, 0xffff0000, RZ, 0xc0, !PT ;  /* 0xffff00001b1b7812 */ /* 0x000fe200078ec0ff */
[C---:B------:R-:W-:Y:S01]  /*3f80*/  FFMA.FTZ R88, R8.reuse, R81, -R13 ;  /* 0x0000005108587223 */ /* 0x040fe2000001080d */
[----:B------:R-:W-:Y:S01]  /*3f90*/  LOP3.LUT R89, R89, 0xffff0000, RZ, 0xc0, !PT ;  /* 0xffff000059597812 */ /* 0x000fe200078ec0ff */
[----:B------:R-:W-:Y:S01]  /*3fa0*/  FMUL.FTZ R15, R15, R82 ;  /* 0x000000520f0f7220 */ /* 0x000fe20000410000 */
[----:B------:R-:W-:Y:S01]  /*3fb0*/  FFMA.FTZ R81, R8, R86, R25 ;  /* 0x0000005608517223 */ /* 0x000fe20000010019 */
[----:B------:R-:W-:Y:S01]  /*3fc0*/  LOP3.LUT R84, R84, 0xffff0000, RZ, 0xc0, !PT ;  /* 0xffff000054547812 */ /* 0x000fe200078ec0ff */
[----:B------:R-:W-:Y:S02]  /*3fd0*/  IMAD.U32 R8, R85, 0x10000, RZ ;  /* 0x0001000055087824 */ /* 0x000fe400078e00ff */
[----:B------:R-:W-:Y:S01]  /*3fe0*/  FFMA.FTZ R94, R9, R82, -R94 ;  /* 0x00000052095e7223 */ /* 0x000fe2000001085e */
[----:B------:R-:W-:-:S02]  /*3ff0*/  IMAD.U32 R7, R80, 0x10000, RZ ;  /* 0x0001000050077824 */ /* 0x000fc400078e00ff */
[----:B------:R-:W-:Y:S01]  /*4000*/  FFMA.FTZ R90, R9, R90, R15 ;  /* 0x0000005a095a7223 */ /* 0x000fe2000001000f */
[C---:B------:R-:W-:Y:S01]  /*4010*/  FMUL.FTZ R9, R27.reuse, R89 ;  /* 0x000000591b097220 */ /* 0x040fe20000410000 */
[----:B------:R-:W-:Y:S01]  /*4020*/  LOP3.LUT R24, R24, 0xffff0000, RZ, 0xc0, !PT ;  /* 0xffff000018187812 */ /* 0x000fe200078ec0ff */
[----:B------:R-:W-:Y:S01]  /*4030*/  FMUL.FTZ R15, R27, R84 ;  /* 0x000000541b0f7220 */ /* 0x000fe20000410000 */
[----:B------:R-:W-:Y:S01]  /*4040*/  LOP3.LUT R85, R85, 0xffff0000, RZ, 0xc0, !PT ;  /* 0xffff000055557812 */ /* 0x000fe200078ec0ff */
[C---:B------:R-:W-:Y:S01]  /*4050*/  FMUL.FTZ R13, R11.reuse, R8 ;  /* 0x000000080b0d7220 */ /* 0x040fe20000410000 */
[----:B------:R-:W-:Y:S01]  /*4060*/  FMUL.FTZ R11, R11, R7 ;  /* 0x000000070b0b7220 */ /* 0x000fe20000410000 */
[----:B------:R-:W-:Y:S01]  /*4070*/  FFMA.FTZ R27, R10, R84, -R9 ;  /* 0x000000540a1b7223 */ /* 0x000fe20000010809 */
[----:B------:R-:W-:Y:S01]  /*4080*/  LOP3.LUT R12, R12, 0xffff0000, RZ, 0xc0, !PT ;  /* 0xffff00000c0c7812 */ /* 0x000fe200078ec0ff */
[----:B------:R-:W-:Y:S01]  /*4090*/  FFMA.FTZ R89, R10, R89, R15 ;  /* 0x000000590a597223 */ /* 0x000fe2000001000f */
[----:B------:R-:W-:Y:S01]  /*40a0*/  LOP3.LUT R9, R80, 0xffff0000, RZ, 0xc0, !PT ;  /* 0xffff000050097812 */ /* 0x000fe200078ec0ff */
[----:B------:R-:W-:Y:S01]  /*40b0*/  FFMA.FTZ R13, R6, R7, -R13 ;  /* 0x00000007060d7223 */ /* 0x000fe2000001080d */
[----:B------:R-:W-:Y:S01]  /*40c0*/  FMUL.FTZ R15, R24, R85 ;  /* 0x00000055180f7220 */ /* 0x000fe20000410000 */
[----:B------:R-:W-:Y:S01]  /*40d0*/  FFMA.FTZ R11, R6, R8, R11 ;  /* 0x00000008060b7223 */ /* 0x000fe2000001000b */
[----:B------:R-:W-:Y:S01]  /*40e0*/  IMAD.U32 R7, R87, 0x10000, RZ ;  /* 0x0001000057077824 */ /* 0x000fe200078e00ff */
[----:B------:R-:W-:Y:S01]  /*40f0*/  LOP3.LUT R26, R26, 0xffff0000, RZ, 0xc0, !PT ;  /* 0xffff00001a1a7812 */ /* 0x000fe200078ec0ff */
[----:B------:R-:W-:Y:S01]  /*4100*/  IMAD.U32 R6, R83, 0x10000, RZ ;  /* 0x0001000053067824 */ /* 0x000fe200078e00ff */
[----:B------:R-:W-:Y:S01]  /*4110*/  LOP3.LUT R87, R87, 0xffff0000, RZ, 0xc0, !PT ;  /* 0xffff000057577812 */ /* 0x000fe200078ec0ff */
[-C--:B------:R-:W-:Y:S01]  /*4120*/  FMUL.FTZ R25, R24, R9.reuse ;  /* 0x0000000918197220 */ /* 0x080fe20000410000 */
[----:B------:R-:W-:Y:S01]  /*4130*/  LOP3.LUT R83, R83, 0xffff0000, RZ, 0xc0, !PT ;  /* 0xffff000053537812 */ /* 0x000fe200078ec0ff */
[----:B------:R-:W-:Y:S01]  /*4140*/  FFMA.FTZ R8, R12, R9, -R15 ;  /* 0x000000090c087223 */ /* 0x000fe2000001080f */
[----:B------:R-:W-:Y:S01]  /*4150*/  LOP3.LUT R14, R14, 0xffff0000, RZ, 0xc0, !PT ;  /* 0xffff00000e0e7812 */ /* 0x000fe200078ec0ff */
[C---:B------:R-:W-:Y:S01]  /*4160*/  FMUL.FTZ R9, R5.reuse, R7 ;  /* 0x0000000705097220 */ /* 0x040fe20000410000 */
[-C--:B------:R-:W-:Y:S01]  /*4170*/  FMUL.FTZ R10, R5, R6.reuse ;  /* 0x00000006050a7220 */ /* 0x080fe20000410000 */
        /* <DEDUP_REMOVED lines=12> */
[----:B------:R-:W-:Y:S01]  /*4240*/  IMAD.MOV.U32 R12, RZ, RZ, R5 ;  /* 0x000000ffff0c7224 */ /* 0x000fe200078e0005 */
[----:B------:R-:W-:Y:S02]  /*4250*/  F2FP.BF16.F32.PACK_AB R25, R81, R92 ;  /* 0x0000005c5119723e */ /* 0x000fe400000010ff */
[----:B------:R-:W-:Y:S02]  /*4260*/  F2FP.BF16.F32.PACK_AB R27, R89, R90 ;  /* 0x0000005a591b723e */ /* 0x000fe400000010ff */
[----:B------:R-:W-:-:S02]  /*4270*/  F2FP.BF16.F32.PACK_AB R14, R4, R9 ;  /* 0x00000009040e723e */ /* 0x000fc400000010ff */
[----:B------:R-:W-:-:S07]  /*4280*/  F2FP.BF16.F32.PACK_AB R26, R87, R10 ;  /* 0x0000000a571a723e */ /* 0x000fce00000010ff */
.L_x_5688:
[----:B------:R-:W-:Y:S05]  /*4290*/  BSYNC B1 ;  /* 0x0000000000017941 */ /* 0x000fea0003800000 */
.L_x_5687:
        /* <DEDUP_REMOVED lines=10> */
.L_x_5670:
[----:B------:R-:W-:-:S06]  /*4340*/  UISETP.NE.AND UP0, UPT, UR37, 0x3, UPT ;  /* 0x000000032500788c */ /* 0x000fcc000bf05270 */
[----:B------:R-:W-:-:S13]  /*4350*/  PLOP3.LUT P0, PT, PT, PT, UP0, 0x80, 0x0 ;  /* 0x000000000000781c */ /* 0x000fda0003f0f008 */
[----:B------:R-:W-:Y:S05]  /*4360*/  @!P0 BRA `(.L_x_5689) ;  /* 0x0000000000048947 */ /* 0x000fea0003800000 */
[----:B------:R-:W-:Y:S01]  /*4370*/  BPT.TRAP 0x1 ;  /* 0x000000040000795c */ /* 0x000fe20000300000 */
.L_x_5689:
        /* <DEDUP_REMOVED lines=8> */
.L_x_6075:
[----:B------:R-:W-:Y:S05]  /*4400*/  BSYNC B1 ;  /* 0x0000000000017941 */ /* 0x000fea0003800000 */
.L_x_5690:
[----:B------:R-:W-:Y:S05]  /*4410*/  @P1 BRA `(.L_x_5677) ;  /* 0x00000000002c1947 */ /* 0x000fea0003800000 */
[----:B------:R-:W-:Y:S01]  /*4420*/  @!P3 LOP3.LUT P5, RZ, R195, 0x4, RZ, 0xc0, !PT ;  /* 0x00000004c3ffb812 */ /* 0x000fe200078ac0ff */
[----:B------:R-:W-:Y:S01]  /*4430*/  @!P3 VIADD R4, R50, 0x20 ;  /* 0x000000203204b836 */ /* 0x000fe20000000000 */
[----:B------:R-:W-:Y:S02]  /*4440*/  PLOP3.LUT P6, PT, PT, PT, PT, 0x8, 0x0 ;  /* 0x000000000000781c */ /* 0x000fe40003fce170 */
[----:B------:R-:W-:-:S13]  /*4450*/  @!P3 PLOP3.LUT P6, PT, P5, PT, PT, 0x80, 0x0 ;  /* 0x000000000000b81c */ /* 0x000fda0002fcf070 */
[----:B------:R-:W-:-:S04]  /*4460*/  @P6 VIADD R4, R50, 0xffffffe0 ;  /* 0xffffffe032046836 */ /* 0x000fc80000000000 */
[----:B------:R-:W-:Y:S02]  /*4470*/  @!P3 IMAD.IADD R27, R27, 0x1, R4 ;  /* 0x000000011b1bb824 */ /* 0x000fe400078e0204 */
[----:B------:R-:W1:Y:S02]  /*4480*/  @!P4 LDS.128 R4, [R26+0x22400] ;  /* 0x022400001a04c984 */ /* 0x000e640000000c00 */
[----:B------:R-:W-:-:S06]  /*4490*/  @!P3 IMAD R8, R27, 0x2, R2 ;  /* 0x000000021b08b824 */ /* 0x000fcc00078e0202 */
[----:B------:R-:W2:Y:S04]  /*44a0*/  @!P3 LDS.128 R8, [R8+0x22400] ;  /* 0x022400000808b984 */ /* 0x000ea80000000c00 */
[----:B-1----:R1:W-:Y:S04]  /*44b0*/  @!P4 STG.E.128 desc[UR42][R12.64], R4 ;  /* 0x000000040c00c986 */ /* 0x0023e8000c101d2a */
[----:B--2---:R1:W-:Y:S02]  /*44c0*/  @!P3 STG.E.128 desc[UR42][R12.64+0x40], R8 ;  /* 0x000040080c00b986 */ /* 0x0043e4000c101d2a */
.L_x_5677:
[----:B------:R-:W-:Y:S05]  /*44d0*/  BSYNC B0 ;  /* 0x0000000000007941 */ /* 0x000fea0003800000 */
.L_x_5669:
[----:B-1----:R-:W1:Y:S01]  /*44e0*/  S2R R4, SR_TID.X ;  /* 0x0000000000047919 */ /* 0x002e620000002100 */
[----:B------:R-:W-:Y:S01]  /*44f0*/  @!PT LDS RZ, [RZ] ;  /* 0x00000000fffff984 */ /* 0x000fe20000000800 */
[----:B------:R-:W-:Y:S01]  /*4500*/  @!PT LDS RZ, [RZ] ;  /* 0x00000000fffff984 */ /* 0x000fe20000000800 */
[----:B------:R-:W-:Y:S01]  /*4510*/  @!PT LDS RZ, [RZ] ;  /* 0x00000000fffff984 */ /* 0x000fe20000000800 */
[----:B------:R-:W-:Y:S01]  /*4520*/  @!PT LDS RZ, [RZ] ;  /* 0x00000000fffff984 */ /* 0x000fe20000000800 */
[----:B------:R5:W-:Y:S06]  /*4530*/  MEMBAR.ALL.CTA ;  /* 0x0000000000007992 */ /* 0x000bec0000008000 */
[----:B-----5:R-:W5:Y:S01]  /*4540*/  FENCE.VIEW.ASYNC.S ;  /* 0x00000000000073c6 */ /* 0x020f620000000000 */
[----:B------:R-:W-:Y:S05]  /*4550*/  WARPSYNC.ALL ;  /* 0x0000000000007948 */ /* 0x000fea0003800000 */
[----:B------:R-:W-:Y:S01]  /*4560*/  BSSY B0, `(.L_x_5692) ;  /* 0x0000009000007945 */ /* 0x000fe20003800000 */
[----:B-1----:R-:W-:Y:S01]  /*4570*/  LOP3.LUT R4, R4, 0x7f, RZ, 0xc0, !PT ;  /* 0x0000007f04047812 */ /* 0x002fe200078ec0ff */
[----:B-----5:R1:W-:Y:S03]  /*4580*/  BAR.SYNC.DEFER_BLOCKING R52, 0x80 ;  /* 0x000200340000751d */ /* 0x0203e60000010000 */
[----:B------:R-:W-:-:S13]  /*4590*/  ISETP.NE.AND P5, PT, R4, RZ, PT ;  /* 0x000000ff0400720c */ /* 0x000fda0003fa5270 */
[----:B------:R-:W-:-:S05]  /*45a0*/  @!P5 VIADD R4, R74, 0x28ca0 ;  /* 0x00028ca04a04d836 */ /* 0x000fca0000000000 */
[----:B------:R-:W-:-:S04]  /*45b0*/  @!P5 PRMT R4, RZ, 0x654, R4 ;  /* 0x00000654ff04d816 */ /* 0x000fc80000000004 */
[----:B------:R1:W-:Y:S01]  /*45c0*/  @!P5 SYNCS.ARRIVE.TRANS64.RED.A1T0 RZ, [R4+URZ], RZ ;  /* 0x000000ff04ffd9a7 */ /* 0x0003e2000810043f */
[----:B------:R-:W-:Y:S05]  /*45d0*/  @!P0 BRA `(.L_x_5693) ;  /* 0x0000000000048947 */ /* 0x000fea0003800000 */
[----:B------:R-:W-:Y:S01]  /*45e0*/  BPT.TRAP 0x1 ;  /* 0x000000040000795c */ /* 0x000fe20000300000 */
.L_x_5693:
[----:B------:R-:W-:Y:S05]  /*45f0*/  BSYNC B0 ;  /* 0x0000000000007941 */ /* 0x000fea0003800000 */
.L_x_5692:
[----:B------:R-:W5:Y:S01]  /*4600*/  SYNCS.PHASECHK.TRANS64.TRYWAIT P0, [R74+URZ+0x28cb0], R75 ;  /* 0x028cb04b4a0075a7 */ /* 0x000f62000800017f */
[----:B------:R-:W-:Y:S04]  /*4610*/  BSSY B0, `(.L_x_5694) ;  /* 0x0000002000007945 */ /* 0x000fe80003800000 */
[----:B-----5:R-:W-:Y:S05]  /*4620*/  @!P0 BRA `(.L_x_5695) ;  /* 0x000001f800088947 */ /* 0x020fea0003800000 */
.L_x_6076:
[----:B------:R-:W-:Y:S05]  /*4630*/  BSYNC B0 ;  /* 0x0000000000007941 */ /* 0x000fea0003800000 */
.L_x_5694:
[----:B------:R-:W-:Y:S04]  /*4640*/  BSSY B0, `(.L_x_5696) ;  /* 0x0000052000007945 */ /* 0x000fe80003800000 */
[----:B------:R-:W-:Y:S05]  /*4650*/  @P1 BRA `(.L_x_5697) ;  /* 0x0000000400401947 */ /* 0x000fea0003800000 */
[----:B------:R-:W-:Y:S01]  /*4660*/  IMAD.WIDE R6, R41, 0x40, R38 ;  /* 0x0000004029067825 */ /* 0x000fe200078e0226 */
[----:B------:R-:W-:Y:S01]  /*4670*/  ULDC.64 UR4, c[0x0][0x328] ;  /* 0x0000ca0000047ab9 */ /* 0x000fe20000000a00 */
[----:B------:R-:W-:Y:S02]  /*4680*/  LOP3.LUT P0, RZ, R195, 0x4, RZ, 0xc0, !PT ;  /* 0x00000004c3ff7812 */ /* 0x000fe4000780c0ff */
[----:B------:R-:W-:Y:S02]  /*4690*/  IMAD R7, R7, UR4, RZ ;  /* 0x0000000407077c24 */ /* 0x000fe4000f8e02ff */
[----:B-1----:R-:W-:Y:S02]  /*46a0*/  IMAD.MOV.U32 R4, RZ, RZ, R28 ;  /* 0x000000ffff047224 */ /* 0x002fe400078e001c */
[----:B------:R-:W-:Y:S02]  /*46b0*/  IMAD.MOV.U32 R5, RZ, RZ, R0 ;  /* 0x000000ffff057224 */ /* 0x000fe400078e0000 */
[----:B------:R-:W-:-:S02]  /*46c0*/  IMAD R7, R6, UR5, R7 ;  /* 0x0000000506077c24 */ /* 0x000fc4000f8e0207 */
[----:B------:R-:W-:Y:S01]  /*46d0*/  IMAD.WIDE.U32 R4, R6, UR4, R4 ;  /* 0x0000000406047c25 */ /* 0x000fe2000f8e0004 */
[----:B------:R-:W-:-:S03]  /*46e0*/  ULDC.64 UR4, c[0x0][0x318] ;  /* 0x0000c60000047ab9 */ /* 0x000fc60000000a00 */
[----:B------:R-:W-:Y:S01]  /*46f0*/  IMAD R9, R184, 0x8000, R50 ;  /* 0x00008000b8097824 */ /* 0x000fe200078e0232 */
[----:B---3--:R-:W-:Y:S01]  /*4700*/  LEA R12, P1, R4, UR4, 0x1 ;  /* 0x00000004040c7c11 */ /* 0x008fe2000f8208ff */
[----:B------:R-:W-:Y:S01]  /*4710*/  IMAD.IADD R5, R5, 0x1, R7 ;  /* 0x0000000105057824 */ /* 0x000fe200078e0207 */
[----:B------:R-:W-:Y:S01]  /*4720*/  ULDC UR4, c[0x0][0x320] ;  /* 0x0000c80000047ab9 */ /* 0x000fe20000000800 */
[----:B------:R-:W-:Y:S02]  /*4730*/  VIADD R6, R16, 0x40 ;  /* 0x0000004010067836 */ /* 0x000fe40000000000 */
[C---:B------:R-:W-:Y:S01]  /*4740*/  VIADD R15, R9.reuse, 0x20 ;  /* 0x00000020090f7836 */ /* 0x040fe20000000000 */
[----:B------:R-:W-:Y:S01]  /*4750*/  LEA.HI.X R13, R4, UR5, R5, 0x1, P1 ;  /* 0x00000005040d7c11 */ /* 0x000fe200088f0c05 */
[C---:B------:R-:W-:Y:S01]  /*4760*/  @P0 VIADD R15, R9.reuse, 0xffffffe0 ;  /* 0xffffffe0090f0836 */ /* 0x040fe20000000000 */
[----:B------:R-:W-:Y:S01]  /*4770*/  ISETP.GE.AND P1, PT, R16, UR4, PT ;  /* 0x0000000410007c0c */ /* 0x000fe2000bf26270 */
[----:B--2-4-:R-:W-:Y:S01]  /*4780*/  IMAD R25, R9, 0x2, R2 ;  /* 0x0000000209197824 */ /* 0x014fe200078e0202 */
[----:B------:R-:W-:Y:S01]  /*4790*/  ISETP.GE.AND P0, PT, R6, UR4, PT ;  /* 0x0000000406007c0c */ /* 0x000fe2000bf06270 */
[----:B------:R-:W-:-:S02]  /*47a0*/  VIADD R14, R16, 0x80 ;  /* 0x00000080100e7836 */ /* 0x000fc40000000000 */
[----:B------:R-:W-:-:S08]  /*47b0*/  VIADD R24, R16, 0xc0 ;  /* 0x000000c010187836 */ /* 0x000fd00000000000 */
[----:B------:R-:W1:Y:S04]  /*47c0*/  @!P1 LDS.128 R4, [R25+0x400] ;  /* 0x0004000019049984 */ /* 0x000e680000000c00 */
[----:B------:R-:W2:Y:S04]  /*47d0*/  @!P0 LDS.128 R8, [R25+0x2400] ;  /* 0x0024000019088984 */ /* 0x000ea80000000c00 */
[----:B-1----:R-:W-:Y:S01]  /*47e0*/  @!P1 STG.E.128 desc[UR42][R12.64], R4 ;  /* 0x000000040c009986 */ /* 0x002fe2000c101d2a */
[----:B------:R-:W-:Y:S01]  /*47f0*/  ISETP.GE.AND P1, PT, R14, UR4, PT ;  /* 0x000000040e007c0c */ /* 0x000fe2000bf26270 */
[----:B------:R-:W-:-:S02]  /*4800*/  VIADD R14, R16, 0x100 ;  /* 0x00000100100e7836 */ /* 0x000fc40000000000 */
[----:B--2---:R-:W-:Y:S01]  /*4810*/  @!P0 STG.E.128 desc[UR42][R12.64+0x80], R8 ;  /* 0x000080080c008986 */ /* 0x004fe2000c101d2a */
[----:B------:R-:W-:Y:S01]  /*4820*/  ISETP.GE.AND P0, PT, R24, UR4, PT ;  /* 0x0000000418007c0c */ /* 0x000fe2000bf06270 */
        /* <DEDUP_REMOVED lines=16> */
[----:B------:R-:W-:Y:S02]  /*4930*/  IMAD R24, R15, 0x2, R2 ;  /* 0x000000020f187824 */ /* 0x000fe400078e0202 */
[----:B------:R-:W-:-:S06]  /*4940*/  VIADD R15, R16, 0xe0 ;  /* 0x000000e0100f7836 */ /* 0x000fcc0000000000 */
[----:B------:R-:W1:Y:S04]  /*4950*/  @!P1 LDS.128 R4, [R25+0xc400] ;  /* 0x00c4000019049984 */ /* 0x000e680000000c00 */
[----:B------:R-:W2:Y:S04]  /*4960*/  @!P0 LDS.128 R8, [R25+0xe400] ;  /* 0x00e4000019088984 */ /* 0x000ea80000000c00 */
[----:B-1----:R-:W-:Y:S01]  /*4970*/  @!P1 STG.E.128 desc[UR42][R12.64+0x300], R4 ;  /* 0x000300040c009986 */ /* 0x002fe2000c101d2a */
[----:B------:R-:W-:-:S03]  /*4980*/  ISETP.GE.AND P1, PT, R54, UR4, PT ;  /* 0x0000000436007c0c */ /* 0x000fc6000bf26270 */
        /* <DEDUP_REMOVED lines=22> */
[----:B------:R-:W-:-:S03]  /*4af0*/  ISETP.GE.AND P1, PT, R14, UR4, PT ;  /* 0x000000040e007c0c */ /* 0x000fc6000bf26270 */
[----:B--2---:R-:W-:Y:S01]  /*4b00*/  @!P0 STG.E.128 desc[UR42][R12.64+0x2c0], R8 ;  /* 0x0002c0080c008986 */ /* 0x004fe2000c101d2a */
[----:B------:R-:W-:-:S09]  /*4b10*/  ISETP.GE.AND P0, PT, R15, UR4, PT ;  /* 0x000000040f007c0c */ /* 0x000fd2000bf06270 */
[----:B------:R-:W1:Y:S04]  /*4b20*/  @!P1 LDS.128 R4, [R24+0xc400] ;  /* 0x00c4000018049984 */ /* 0x000e680000000c00 */
[----:B------:R-:W2:Y:S04]  /*4b30*/  @!P0 LDS.128 R8, [R24+0xe400] ;  /* 0x00e4000018088984 */ /* 0x000ea80000000c00 */
[----:B-1----:R1:W-:Y:S04]  /*4b40*/  @!P1 STG.E.128 desc[UR42][R12.64+0x340], R4 ;  /* 0x000340040c009986 */ /* 0x0023e8000c101d2a */
[----:B--2---:R1:W-:Y:S02]  /*4b50*/  @!P0 STG.E.128 desc[UR42][R12.64+0x3c0], R8 ;  /* 0x0003c0080c008986 */ /* 0x0043e4000c101d2a */
.L_x_5697:
[----:B------:R-:W-:Y:S05]  /*4b60*/  BSYNC B0 ;  /* 0x0000000000007941 */ /* 0x000fea0003800000 */
.L_x_5696:
        /* <DEDUP_REMOVED lines=8> */
[----:B0-----:R-:W-:-:S03]  /*4bf0*/  @!P5 VIADD R74, R74, 0x28cc0 ;  /* 0x00028cc04a4ad836 */ /* 0x001fc60000000000 */
        /* <DEDUP_REMOVED lines=8> */
.L_x_5664:
[----:B------:R-:W-:Y:S04]  /*4c80*/  BSSY B0, `(.L_x_5699) ;  /* 0x0000004000007945 */ /* 0x000fe80003800000 */
[----:B------:R-:W-:Y:S05]  /*4c90*/  @P0 BRA `(.L_x_5700) ;  /* 0x0000000000080947 */ /* 0x000fea0003800000 */
[----:B------:R-:W1:Y:S02]  /*4ca0*/  FENCE.VIEW.ASYNC.G ;  /* 0x00000000000073c6 */ /* 0x000e640000000100 */
[----:B-1----:R-:W-:Y:S06]  /*4cb0*/  BAR.ARV 0xc, 0x180 ;  /* 0x0306000000007b1d */ /* 0x002fec0000002000 */
.L_x_5700:
[----:B------:R-:W-:Y:S05]  /*4cc0*/  BSYNC B0 ;  /* 0x0000000000007941 */ /* 0x000fea0003800000 */
.L_x_5699:
[----:B------:R-:W-:Y:S01]  /*4cd0*/  UISETP.NE.AND UP0, UPT, UR38, 0x1, UPT ;  /* 0x000000012600788c */ /* 0x000fe2000bf05270 */
[----:B------:R-:W-:Y:S05]  /*4ce0*/  BSSY B7, `(.L_x_5701) ;  /* 0x000104e000077945 */ /* 0x000fea0003800000 */
[----:B------:R-:W-:-:S13]  /*4cf0*/  PLOP3.LUT P0, PT, PT, PT, UP0, 0x80, 0x0 ;  /* 0x000000000000781c */ /* 0x000fda0003f0f008 */
[----:B------:R-:W-:Y:S05]  /*4d00*/  @!P0 BRA `(.L_x_5702) ;  /* 0x00000024004c8947 */ /* 0x000fea0003800000 */
[----:B------:R-:W1:Y:S01]  /*4d10*/  LDC R0, c[0x0][0x448] ;  /* 0x00011200ff007b82 */ /* 0x000e620000000800 */
[----:B------:R-:W-:-:S07]  /*4d20*/  IADD3 R7, R23, 0x1, -R22 ;  /* 0x0000000117077810 */ /* 0x000fce0007ffe816 */
[----:B------:R-:W0:Y:S01]  /*4d30*/  LDC.64 R4, c[0x0][0x9e0] ;  /* 0x00027800ff047b82 */ /* 0x000e220000000a00 */
[----:B-1----:R-:W-:Y:S01]  /*4d40*/  ISETP.NE.AND P1, PT, R0, 0x1, PT ;  /* 0x000000010000780c */ /* 0x002fe20003f25270 */
[----:B------:R-:W-:Y:S01]  /*4d50*/  VIADD R0, R192, 0x3f ;  /* 0x0000003fc0007836 */ /* 0x000fe20000000000 */
[----:B0-----:R-:W-:-:S11]  /*4d60*/  ISETP.GE.AND P2, PT, R5, 0x1, PT ;  /* 0x000000010500780c */ /* 0x001fd60003f46270 */
[----:B------:R-:W0:Y:S08]  /*4d70*/  @P1 LDC R3, c[0x0][0x44c] ;  /* 0x00011300ff031b82 */ /* 0x000e300000000800 */
[----:B------:R-:W1:Y:S01]  /*4d80*/  @P1 LDC R6, c[0x0][0x450] ;  /* 0x00011400ff061b82 */ /* 0x000e620000000800 */
[----:B0-----:R-:W-:-:S05]  /*4d90*/  @P1 IMAD.HI.U32 R3, R0, R3, RZ ;  /* 0x0000000300031227 */ /* 0x001fca00078e00ff */
[----:B-1----:R-:W-:-:S05]  /*4da0*/  @P1 SHF.R.U32.HI R0, RZ, R6, R3 ;  /* 0x00000006ff001219 */ /* 0x002fca0000011603 */
[----:B------:R-:W-:-:S04]  /*4db0*/  IMAD.IADD R3, R7, 0x1, R0 ;  /* 0x0000000107037824 */ /* 0x000fc800078e0200 */
        /* <DEDUP_REMOVED lines=13> */
.L_x_5705:
[----:B------:R-:W-:-:S13]  /*4e90*/  ISETP.NE.AND P0, PT, R5, 0x1, PT ;  /* 0x000000010500780c */ /* 0x000fda0003f05270 */
[----:B------:R-:W0:Y:S02]  /*4ea0*/  @P0 LDC.64 R6, c[0x0][0x9e8] ;  /* 0x00027a00ff060b82 */ /* 0x000e240000000a00 */
[----:B0-----:R-:W-:-:S05]  /*4eb0*/  @P0 IMAD.HI.U32 R6, R0, R6, RZ ;  /* 0x0000000600060227 */ /* 0x001fca00078e00ff */
[----:B------:R-:W-:-:S07]  /*4ec0*/  @P0 SHF.R.U32.HI R0, RZ, R7, R6 ;  /* 0x00000007ff000219 */ /* 0x000fce0000011606 */
.L_x_5706:
[----:B------:R-:W-:Y:S05]  /*4ed0*/  BSYNC B0 ;  /* 0x0000000000007941 */ /* 0x000fea0003800000 */
.L_x_5704:
[----:B------:R-:W-:-:S05]  /*4ee0*/  IMAD R3, R0, R5, R5 ;  /* 0x0000000500037224 */ /* 0x000fca00078e0205 */
[----:B------:R-:W-:-:S07]  /*4ef0*/  VIMNMX R4, R4, R3, PT ;  /* 0x0000000304047248 */ /* 0x000fce0003fe0100 */
.L_x_5703:
        /* <DEDUP_REMOVED lines=24> */
.L_x_5709:
[----:B------:R-:W-:-:S13]  /*5080*/  ISETP.NE.AND P0, PT, R5, 0x1, PT ;  /* 0x000000010500780c */ /* 0x000fda0003f05270 */
[----:B------:R-:W0:Y:S02]  /*5090*/  @P0 LDC.64 R6, c[0x0][0x9e8] ;  /* 0x00027a00ff060b82 */ /* 0x000e240000000a00 */
[----:B0-----:R-:W-:-:S05]  /*50a0*/  @P0 IMAD.HI.U32 R4, R22, R6, RZ ;  /* 0x0000000616040227 */ /* 0x001fca00078e00ff */
[----:B------:R-:W-:-:S07]  /*50b0*/  @P0 SHF.R.U32.HI R22, RZ, R7, R4 ;  /* 0x00000007ff160219 */ /* 0x000fce0000011604 */
.L_x_5710:
[----:B------:R-:W-:Y:S05]  /*50c0*/  BSYNC B0 ;  /* 0x0000000000007941 */ /* 0x000fea0003800000 */
.L_x_5708:
[----:B------:R-:W-:-:S05]  /*50d0*/  IMAD R5, R22, R5, RZ ;  /* 0x0000000516057224 */ /* 0x000fca00078e02ff */
[----:B------:R-:W-:-:S07]  /*50e0*/  VIMNMX R0, R0, R5, !PT ;  /* 0x0000000500007248 */ /* 0x000fce0007fe0100 */
.L_x_5707:
[----:B------:R-:W-:Y:S01]  /*50f0*/  SHF.R.S32.HI R3, RZ, 0x1f, R0 ;  /* 0x0000001fff037819 */ /* 0x000fe20000011400 */
[----:B------:R-:W-:Y:S01]  /*5100*/  BSSY B0, `(.L_x_5711) ;  /* 0x0000025000007945 */ /* 0x000fe20003800000 */
[----:B------:R-:W-:Y:S02]  /*5110*/  IMAD.MOV.U32 R5, RZ, RZ, RZ ;  /* 0x000000ffff057224 */ /* 0x000fe400078e00ff */
[----:B------:R-:W-:-:S04]  /*5120*/  LEA.HI R3, R3, R0, RZ, 0x6 ;  /* 0x0000000003037211 */ /* 0x000fc800078f30ff */
[----:B------:R-:W-:-:S04]  /*5130*/  SHF.R.S32.HI R3, RZ, 0x6, R3 ;  /* 0x00000006ff037819 */ /* 0x000fc80000011403 */
        /* <DEDUP_REMOVED lines=9> */
[----:B---3--:R-:W-:Y:S02]  /*51d0*/  IABS R12, R11 ;  /* 0x0000000b000c7213 */ /* 0x008fe40000000000 */
        /* <DEDUP_REMOVED lines=23> */
.L_x_5712:
[----:B------:R-:W-:Y:S05]  /*5350*/  BSYNC B0 ;  /* 0x0000000000007941 */ /* 0x000fea0003800000 */
.L_x_5711:
        /* <DEDUP_REMOVED lines=46> */
[----:B---3--:R-:W-:Y:S02]  /*5640*/  CS2R R70, SRZ ;  /* 0x0000000000467805 */ /* 0x008fe4000001ff00 */
[----:B------:R-:W-:Y:S02]  /*5650*/  CS2R R68, SRZ ;  /* 0x0000000000447805 */ /* 0x000fe4000001ff00 */
[----:B----4-:R-:W-:Y:S02]  /*5660*/  CS2R R66, SRZ ;  /* 0x0000000000427805 */ /* 0x010fe4000001ff00 */
        /* <DEDUP_REMOVED lines=19> */
[----:B--2---:R-:W-:-:S02]  /*57a0*/  CS2R R26, SRZ ;  /* 0x00000000001a7805 */ /* 0x004fc4000001ff00 */
[----:B------:R-:W-:Y:S01]  /*57b0*/  CS2R R24, SRZ ;  /* 0x0000000000187805 */ /* 0x000fe2000001ff00 */
[----:B------:R-:W-:Y:S06]  /*57c0*/  @!P1 BRA `(.L_x_5713) ;  /* 0x000000f8007c9947 */ /* 0x000fec0003800000 */
[----:B------:R-:W2:Y:S04]  /*57d0*/  LDL R10, [R1+0x48] ;  /* 0x00004800010a7983 */ /* 0x000ea80000100800 */
[----:B--2---:R-:W0:Y:S02]  /*57e0*/  SHFL.IDX PT, R3, R10, RZ, 0x1f ;  /* 0x00001fff0a037589 */ /* 0x004e2400000e0000 */
[----:B0-----:R-:W-:-:S04]  /*57f0*/  LEA.HI R4, R3, R3, RZ, 0x1 ;  /* 0x0000000303047211 */ /* 0x001fc800078f08ff */
[----:B------:R-:W-:-:S05]  /*5800*/  LOP3.LUT R4, R4, 0x1fffe, RZ, 0xc0, !PT ;  /* 0x0001fffe04047812 */ /* 0x000fca00078ec0ff */
[----:B------:R-:W-:Y:S02]  /*5810*/  IMAD.IADD R3, R3, 0x1, -R4 ;  /* 0x0000000103037824 */ /* 0x000fe400078e0a04 */
[----:B------:R-:W-:Y:S02]  /*5820*/  IMAD.U32 R4, RZ, RZ, UR37 ;  /* 0x00000025ff047e24 */ /* 0x000fe4000f8e00ff */
[----:B------:R-:W-:-:S03]  /*5830*/  IMAD R3, R3, 0x8000, R2 ;  /* 0x0000800003037824 */ /* 0x000fc600078e0202 */
[----:B------:R-:W-:Y:S01]  /*5840*/  ISETP.NE.AND P0, PT, R4, 0x3, PT ;  /* 0x000000030400780c */ /* 0x000fe20003f05270 */
[----:B------:R-:W-:-:S05]  /*5850*/  VIADD R3, R3, 0x400 ;  /* 0x0000040003037836 */ /* 0x000fca0000000000 */
[----:B------:R-:W-:-:S04]  /*5860*/  SHF.R.U32.HI R3, RZ, 0x4, R3 ;  /* 0x00000004ff037819 */ /* 0x000fc80000011603 */
[----:B------:R-:W-:-:S04]  /*5870*/  LOP3.LUT R3, R3, 0x3fff, RZ, 0xc0, !PT ;  /* 0x00003fff03037812 */ /* 0x000fc800078ec0ff */
[----:B------:R-:W-:Y:S01]  /*5880*/  LOP3.LUT R3, R3, 0x2000000, RZ, 0xfc, !PT ;  /* 0x0200000003037812 */ /* 0x000fe200078efcff */
[----:B------:R-:W-:Y:S06]  /*5890*/  @!P0 BRA `(.L_x_5714) ;  /* 0x0000000000048947 */ /* 0x000fec0003800000 */
[----:B------:R-:W-:Y:S01]  /*58a0*/  BPT.TRAP 0x1 ;  /* 0x000000040000795c */ /* 0x000fe20000300000 */
.L_x_5714:
[----:B------:R-:W-:Y:S01]  /*58b0*/  IMAD R9, R18, 0x8, R2 ;  /* 0x0000000812097824 */ /* 0x000fe200078e0202 */
[----:B------:R-:W-:Y:S01]  /*58c0*/  SHF.L.U32 R10, R19, 0x1f, RZ ;  /* 0x0000001f130a7819 */ /* 0x000fe200000006ff */
[----:B------:R-:W-:Y:S01]  /*58d0*/  VIADD R4, R2, 0x26800 ;  /* 0x0002680002047836 */ /* 0x000fe20000000000 */
[----:B------:R-:W-:Y:S01]  /*58e0*/  BSSY B0, `(.L_x_5715) ;  /* 0x0000008000007945 */ /* 0x000fe20003800000 */
[----:B------:R-:W-:Y:S01]  /*58f0*/  IMAD R6, R18, 0x1000, R3 ;  /* 0x0000100012067824 */ /* 0x000fe200078e0203 */
[----:B------:R-:W0:Y:S01]  /*5900*/  SYNCS.PHASECHK.TRANS64.TRYWAIT P1, [R9+URZ+0x28c50], R10 ;  /* 0x028c500a090075a7 */ /* 0x000e22000802017f */
[----:B------:R-:W-:Y:S01]  /*5910*/  IMAD.MOV.U32 R7, RZ, RZ, 0x40000040 ;  /* 0x40000040ff077424 */ /* 0x000fe200078e00ff */
[----:B------:R-:W-:-:S04]  /*5920*/  SHF.R.U32.HI R4, RZ, 0x4, R4 ;  /* 0x00000004ff047819 */ /* 0x000fc80000011604 */
[----:B------:R-:W-:-:S04]  /*5930*/  LOP3.LUT R4, R4, 0x3fff, RZ, 0xc0, !PT ;  /* 0x00003fff04047812 */ /* 0x000fc800078ec0ff */
[----:B------:R-:W-:Y:S01]  /*5940*/  LOP3.LUT R4, R4, 0x10000, RZ, 0xfc, !PT ;  /* 0x0001000004047812 */ /* 0x000fe200078efcff */
[----:B0-----:R-:W-:Y:S06]  /*5950*/  @!P1 BRA `(.L_x_5716) ;  /* 0x000001e400509947 */ /* 0x001fec0003800000 */
.L_x_6077:
[----:B------:R-:W-:Y:S05]  /*5960*/  BSYNC B0 ;  /* 0x0000000000007941 */ /* 0x000fea0003800000 */
.L_x_5715:
        /* <DEDUP_REMOVED lines=24> */
[----:B-----5:R-:W-:Y:S01]  /*5af0*/  WARPGROUP.ARRIVE ;  /* 0x00000000000079c5 */ /* 0x020fe20000000000 */
[----:B------:R-:W-:Y:S01]  /*5b00*/  R2UR UR5, R11 ;  /* 0x000000000b0572ca */ /* 0x000fe200000e0000 */
[----:B------:R-:W-:Y:S01]  /*5b10*/  VIADD R8, R8, 0xfffffffe ;  /* 0xfffffffe08087836 */ /* 0x000fe20000000000 */
[----:B------:R-:W-:Y:S03]  /*5b20*/  BSSY B0, `(.L_x_5717) ;  /* 0x00000e2000007945 */ /* 0x000fe60003800000 */
[----:B------:R-:W-:Y:S01]  /*5b30*/  HGMMA.64x256x16.F32.BF16 R24, gdesc[UR12].tnspB, RZ, !UPT, gsb0 ;  /* 0x43e000000c1879f0 */ /* 0x000fe2000c0018ff */
[----:B------:R-:W-:Y:S01]  /*5b40*/  R2UR UR14, R6 ;  /* 0x00000000060e72ca */ /* 0x000fe200000e0000 */
[----:B------:R-:W-:Y:S01]  /*5b50*/  VIADD R6, R4, 0x6 ;  /* 0x0000000604067836 */ /* 0x000fe20000000000 */
[----:B------:R-:W-:Y:S01]  /*5b60*/  R2UR UR15, R7 ;  /* 0x00000000070f72ca */ /* 0x000fe200000e0000 */
[----:B------:R-:W-:Y:S01]  /*5b70*/  IMAD.MOV.U32 R7, RZ, RZ, 0x40000040 ;  /* 0x40000040ff077424 */ /* 0x000fe200078e00ff */
[----:B------:R-:W-:-:S02]  /*5b80*/  ISETP.GE.AND P2, PT, R8, R0, PT ;  /* 0x000000000800720c */ /* 0x000fc40003f46270 */
        /* <DEDUP_REMOVED lines=22> */
.L_x_5724:
[----:B------:R-:W-:Y:S01]  /*5cf0*/  BAR.SYNC.DEFER_BLOCKING 0xe, 0x100 ;  /* 0x0384000000007b1d */ /* 0x000fe20000010000 */
[C---:B------:R-:W-:Y:S02]  /*5d00*/  IMAD R8, R18.reuse, 0x40, R191 ;  /* 0x0000004012087824 */ /* 0x040fe400078e02bf */
[----:B------:R-:W-:Y:S02]  /*5d10*/  VIADD R18, R18, 0x1 ;  /* 0x0000000112127836 */ /* 0x000fe40000000000 */
[----:B------:R-:W-:-:S03]  /*5d20*/  IMAD R8, R8, 0x4, R2 ;  /* 0x0000000408087824 */ /* 0x000fc600078e0202 */
[----:B------:R-:W-:-:S04]  /*5d30*/  ISETP.NE.AND P2, PT, R18, 0x2, PT ;  /* 0x000000021200780c */ /* 0x000fc80003f45270 */
[----:B------:R-:W-:Y:S01]  /*5d40*/  SEL R18, R18, RZ, P2 ;  /* 0x000000ff12127207 */ /* 0x000fe20001000000 */
[----:B0-----:R-:W0:Y:S04]  /*5d50*/  LDS R9, [R8+0x28800] ;  /* 0x0288000008097984 */ /* 0x001e280000000800 */
[----:B-1----:R-:W1:Y:S01]  /*5d60*/  LDS R8, [R8+0x28820] ;  /* 0x0288200008087984 */ /* 0x002e620000000800 */
        /* <DEDUP_REMOVED lines=135> */
.L_x_5719:
[----:B------:R-:W-:Y:S01]  /*65e0*/  IMAD R21, R18, 0x8, R2 ;  /* 0x0000000812157824 */ /* 0x000fe200078e0202 */
[----:B------:R-:W-:-:S04]  /*65f0*/  SHF.L.U32 R8, R19, 0x1f, RZ ;  /* 0x0000001f13087819 */ /* 0x000fc800000006ff */
[----:B------:R0:W1:Y:S01]  /*6600*/  SYNCS.PHASECHK.TRANS64.TRYWAIT P2, [R21+URZ+0x28c50], R8 ;  /* 0x028c5008150075a7 */ /* 0x000062000804017f */
[----:B------:R-:W-:Y:S05]  /*6610*/  @!P0 BRA `(.L_x_5720) ;  /* 0x0000000000048947 */ /* 0x000fea0003800000 */
[----:B------:R-:W-:Y:S01]  /*6620*/  BPT.TRAP 0x1 ;  /* 0x000000040000795c */ /* 0x000fe20000300000 */
.L_x_5720:
[----:B------:R-:W-:Y:S04]  /*6630*/  BSSY B1, `(.L_x_5721) ;  /* 0x0000004000017945 */ /* 0x000fe80003800000 */
[----:B-1----:R-:W-:Y:S05]  /*6640*/  @P2 BRA `(.L_x_5722) ;  /* 0x0000000000082947 */ /* 0x002fea0003800000 */
[----:B------:R-:W1:Y:S02]  /*6650*/  SYNCS.PHASECHK.TRANS64.TRYWAIT P2, [R21+URZ+0x28c50], R8 ;  /* 0x028c5008150075a7 */ /* 0x000e64000804017f */
[----:B-1----:R-:W-:Y:S05]  /*6660*/  @!P2 BRA `(.L_x_5723) ;  /* 0x000001d80020a947 */ /* 0x002fea0003800000 */
.L_x_5722:
[----:B------:R-:W-:Y:S05]  /*6670*/  BSYNC B1 ;  /* 0x0000000000017941 */ /* 0x000fea0003800000 */
.L_x_5721:
[----:B01----:R-:W-:Y:S01]  /*6680*/  IMAD R8, R18, 0x1000, R3 ;  /* 0x0000100012087824 */ /* 0x003fe200078e0203 */
[----:B------:R-:W-:Y:S01]  /*6690*/  R2UR UR4, R4 ;  /* 0x00000000040472ca */ /* 0x000fe200000e0000 */
[----:B------:R-:W-:Y:S01]  /*66a0*/  IMAD.MOV.U32 R9, RZ, RZ, 0x40000040 ;  /* 0x40000040ff097424 */ /* 0x000fe200078e00ff */
[----:B------:R-:W-:Y:S01]  /*66b0*/  R2UR UR5, R5 ;  /* 0x00000000050572ca */ /* 0x000fe200000e0000 */
[----:B------:R-:W-:Y:S01]  /*66c0*/  WARPGROUP.ARRIVE ;  /* 0x00000000000079c5 */ /* 0x000fe20000000000 */
[C---:B------:R-:W-:Y:S01]  /*66d0*/  R2UR UR6, R8.reuse ;  /* 0x00000000080672ca */ /* 0x040fe200000e0000 */
[----:B------:R-:W-:Y:S01]  /*66e0*/  VIADD R14, R8, 0x80 ;  /* 0x00000080080e7836 */ /* 0x000fe20000000000 */
[----:B------:R-:W-:Y:S01]  /*66f0*/  R2UR UR7, R9 ;  /* 0x00000000090772ca */ /* 0x000fe200000e0000 */
[----:B------:R-:W-:Y:S02]  /*6700*/  IMAD.MOV.U32 R15, RZ, RZ, 0x40000040 ;  /* 0x40000040ff0f7424 */ /* 0x000fe400078e00ff */
[----:B------:R-:W-:-:S02]  /*6710*/  IMAD.MOV.U32 R9, RZ, RZ, 0x40000040 ;  /* 0x40000040ff097424 */ /* 0x000fc400078e00ff */
[----:B------:R-:W-:-:S05]  /*6720*/  @!P1 VIADD R21, R21, 0x28c60 ;  /* 0x00028c6015159836 */ /* 0x000fca0000000000 */
[----:B------:R-:W-:-:S03]  /*6730*/  @!P1 PRMT R21, RZ, 0x654, R21 ;  /* 0x00000654ff159816 */ /* 0x000fc60000000015 */
        /* <DEDUP_REMOVED lines=27> */
[----:B------:R-:W-:Y:S03]  /*68f0*/  HGMMA.64x256x16.F32.BF16 R24, gdesc[UR4].tnspB, R24, gsb0 ;  /* 0x43e00000041879f0 */ /* 0x000fe60008001818 */
[----:B------:R-:W-:Y:S02]  /*6900*/  WARPGROUP.DEPBAR.LE gsb0, 0x0 ;  /* 0x00008000000079c5 */ /* 0x000fe40000010000 */
[----:B------:R-:W-:Y:S06]  /*6910*/  BAR.ARV 0xf, 0x100 ;  /* 0x03c4000000007b1d */ /* 0x000fec0000002000 */
[----:B------:R1:W-:Y:S01]  /*6920*/  @!P1 SYNCS.ARRIVE.TRANS64.RED.A1T0 RZ, [R21+URZ], RZ ;  /* 0x000000ff15ff99a7 */ /* 0x0003e2000810043f */
[----:B------:R-:W-:Y:S05]  /*6930*/  @P3 BRA `(.L_x_5724) ;  /* 0xfffffff000ec3947 */ /* 0x000fea000383ffff */
.L_x_5718:
[----:B------:R-:W-:Y:S05]  /*6940*/  BSYNC B0 ;  /* 0x0000000000007941 */ /* 0x000fea0003800000 */
.L_x_5717:
[----:B------:R-:W-:Y:S01]  /*6950*/  BAR.SYNC.DEFER_BLOCKING 0xe, 0x100 ;  /* 0x0384000000007b1d */ /* 0x000fe20000010000 */
[C---:B------:R-:W-:Y:S01]  /*6960*/  IMAD R3, R18.reuse, 0x40, R191 ;  /* 0x0000004012037824 */ /* 0x040fe200078e02bf */
[----:B------:R-:W-:Y:S01]  /*6970*/  PLOP3.LUT P0, PT, PT, PT, PT, 0x8, 0x0 ;  /* 0x000000000000781c */ /* 0x000fe20003f0e170 */
[----:B------:R-:W-:Y:S02]  /*6980*/  VIADD R18, R18, 0x1 ;  /* 0x0000000112127836 */ /* 0x000fe40000000000 */
[----:B------:R-:W-:Y:S02]  /*6990*/  IMAD R3, R3, 0x4, R2 ;  /* 0x0000000403037824 */ /* 0x000fe400078e0202 */
[----:B------:R-:W-:Y:S01]  /*69a0*/  IMAD.MOV.U32 R152, RZ, RZ, RZ ;  /* 0x000000ffff987224 */ /* 0x000fe200078e00ff */
[----:B------:R-:W-:-:S04]  /*69b0*/  ISETP.NE.AND P1, PT, R18, 0x2, PT ;  /* 0x000000021200780c */ /* 0x000fc80003f25270 */
[----:B------:R-:W-:Y:S01]  /*69c0*/  SEL R18, R18, RZ, P1 ;  /* 0x000000ff12127207 */ /* 0x000fe20000800000 */
[----:B------:R-:W2:Y:S04]  /*69d0*/  LDS R0, [R3+0x28820] ;  /* 0x0288200003007984 */ /* 0x000ea80000000800 */
[----:B------:R3:W4:Y:S02]  /*69e0*/  LDS R2, [R3+0x28800] ;  /* 0x0288000003027984 */ /* 0x0007240000000800 */
[----:B---3--:R-:W-:Y:S02]  /*69f0*/  IMAD.MOV.U32 R3, RZ, RZ, RZ ;  /* 0x000000ffff037224 */ /* 0x008fe400078e00ff */
        /* <DEDUP_REMOVED lines=132> */
.L_x_5702:
        /* <DEDUP_REMOVED lines=24> */
.L_x_5727:
[----:B------:R-:W-:-:S13]  /*73c0*/  ISETP.NE.AND P0, PT, R5, 0x1, PT ;  /* 0x000000010500780c */ /* 0x000fda0003f05270 */
[----:B------:R-:W0:Y:S02]  /*73d0*/  @P0 LDC.64 R6, c[0x0][0x9e8] ;  /* 0x00027a00ff060b82 */ /* 0x000e240000000a00 */
[----:B0-----:R-:W-:-:S05]  /*73e0*/  @P0 IMAD.HI.U32 R6, R0, R6, RZ ;  /* 0x0000000600060227 */ /* 0x001fca00078e00ff */
[----:B------:R-:W-:-:S07]  /*73f0*/  @P0 SHF.R.U32.HI R0, RZ, R7, R6 ;  /* 0x00000007ff000219 */ /* 0x000fce0000011606 */
.L_x_5728:
[----:B------:R-:W-:Y:S05]  /*7400*/  BSYNC B0 ;  /* 0x0000000000007941 */ /* 0x000fea0003800000 */
.L_x_5726:
[----:B------:R-:W-:-:S05]  /*7410*/  IMAD R3, R0, R5, R5 ;  /* 0x0000000500037224 */ /* 0x000fca00078e0205 */
[----:B------:R-:W-:-:S07]  /*7420*/  VIMNMX R4, R4, R3, PT ;  /* 0x0000000304047248 */ /* 0x000fce0003fe0100 */
.L_x_5725:
        /* <DEDUP_REMOVED lines=24> */
.L_x_5731:
[----:B------:R-:W-:-:S13]  /*75b0*/  ISETP.NE.AND P0, PT, R5, 0x1, PT ;  /* 0x000000010500780c */ /* 0x000fda0003f05270 */
[----:B------:R-:W0:Y:S02]  /*75c0*/  @P0 LDC.64 R6, c[0x0][0x9e8] ;  /* 0x00027a00ff060b82 */ /* 0x000e240000000a00 */
[----:B0-----:R-:W-:-:S05]  /*75d0*/  @P0 IMAD.HI.U32 R4, R3, R6, RZ ;  /* 0x0000000603040227 */ /* 0x001fca00078e00ff */
[----:B------:R-:W-:-:S07]  /*75e0*/  @P0 SHF.R.U32.HI R3, RZ, R7, R4 ;  /* 0x00000007ff030219 */ /* 0x000fce0000011604 */
.L_x_5732:
[----:B------:R-:W-:Y:S05]  /*75f0*/  BSYNC B0 ;  /* 0x0000000000007941 */ /* 0x000fea0003800000 */
.L_x_5730:
[----:B------:R-:W-:-:S05]  /*7600*/  IMAD R3, R3, R5, RZ ;  /* 0x0000000503037224 */ /* 0x000fca00078e02ff */
[----:B------:R-:W-:-:S07]  /*7610*/  VIMNMX R0, R0, R3, !PT ;  /* 0x0000000300007248 */ /* 0x000fce0007fe0100 */
.L_x_5729:
        /* <DEDUP_REMOVED lines=38> */
.L_x_5734:
[----:B------:R-:W-:Y:S05]  /*7880*/  BSYNC B0 ;  /* 0x0000000000007941 */ /* 0x000fea0003800000 */
.L_x_5733:
        /* <DEDUP_REMOVED lines=82> */
[----:B------:R-:W-:-:S04]  /*7db0*/  LOP3.LUT R3, R3, 0x3fff, RZ, 0xc0, !PT ;  /* 0x00003fff03037812 */ /* 0x000fc800078ec0ff */
[----:B------:R-:W-:Y:S01]  /*7dc0*/  LOP3.LUT R190, R3, 0x2000000, RZ, 0xfc, !PT ;  /* 0x0200000003be7812 */ /* 0x000fe200078efcff */
        /* <DEDUP_REMOVED lines=17> */
.L_x_5736:
[----:B------:R-:W-:Y:S05]  /*7ee0*/  BSYNC B6 ;  /* 0x0000000000067941 */ /* 0x000fea0003800000 */
.L_x_5735:
        /* <DEDUP_REMOVED lines=12> */
.L_x_5740:
[----:B-1----:R1:W2:Y:S02]  /*7fb0*/  SYNCS.PHASECHK.TRANS64.TRYWAIT P0, [R2+URZ+0x28c00], R3 ;  /* 0x028c0003020075a7 */ /* 0x0022a4000800017f */
[----:B--2---:R-:W-:Y:S05]  /*7fc0*/  @!P0 NANOSLEEP.SYNCS 0x989680 ;  /* 0x009896800000895d */ /* 0x004fea0003900000 */
[----:B------:R-:W2:Y:S02]  /*7fd0*/  @!P0 SYNCS.PHASECHK.TRANS64 P0, [R2+URZ+0x28c00], R3 ;  /* 0x028c0003020085a7 */ /* 0x000ea4000800007f */
[----:B--2---:R-:W-:Y:S05]  /*7fe0*/  @!P0 BRA `(.L_x_5740) ;  /* 0xfffffffc00f08947 */ /* 0x004fea000383ffff */
.L_x_5739:
[----:B------:R-:W-:Y:S05]  /*7ff0*/  BSYNC B0 ;  /* 0x0000000000007941 */ /* 0x000fea0003800000 */
.L_x_5738:
[----:B------:R-:W-:Y:S05]  /*8000*/  BRA `(.L_x_5741) ;  /* 0x0000002c00ac7947 */ /* 0x000fea0003800000 */
.L_x_5737:
[----:B------:R-:W-:Y:S01]  /*8010*/  VIADD R4, R2, 0x20400 ;  /* 0x0002040002047836 */ /* 0x000fe20000000000 */
[----:B-----5:R-:W-:Y:S01]  /*8020*/  SHF.R.S32.HI R0, RZ, 0x1f, R76 ;  /* 0x0000001fff007819 */ /* 0x020fe2000001144c */
[----:B------:R-:W-:Y:S01]  /*8030*/  ULDC.64 UR4, c[0x0][0x3f8] ;  /* 0x0000fe0000047ab9 */ /* 0x000fe20000000a00 */
[----:B------:R-:W-:Y:S01]  /*8040*/  ULDC.64 UR6, c[0x0][0x408] ;  /* 0x0001020000067ab9 */ /* 0x000fe20000000a00 */
[----:B------:R-:W-:Y:S01]  /*8050*/  IMAD.WIDE.U32 R24, R76, UR4, RZ ;  /* 0x000000044c187c25 */ /* 0x000fe2000f8e00ff */
[----:B------:R-:W-:Y:S01]  /*8060*/  LOP3.LUT P0, RZ, R4, 0x3ff, RZ, 0xc0, !PT ;  /* 0x000003ff04ff7812 */ /* 0x000fe2000780c0ff */
[----:B------:R-:W-:Y:S02]  /*8070*/  BSSY B6, `(.L_x_5742) ;  /* 0x0000019000067945 */ /* 0x000fe40003800000 */
[C---:B------:R-:W-:Y:S02]  /*8080*/  IMAD R3, R0.reuse, UR4, RZ ;  /* 0x0000000400037c24 */ /* 0x040fe4000f8e02ff */
[----:B------:R-:W-:-:S02]  /*8090*/  IMAD R5, R0, UR6, RZ ;  /* 0x0000000600057c24 */ /* 0x000fc4000f8e02ff */
        /* <DEDUP_REMOVED lines=22> */
.L_x_5743:
[----:B------:R-:W-:Y:S05]  /*8200*/  BSYNC B6 ;  /* 0x0000000000067941 */ /* 0x000fea0003800000 */
.L_x_5742:
[----:B------:R-:W0:Y:S01]  /*8210*/  S2R R0, SR_TID.X ;  /* 0x0000000000007919 */ /* 0x000e220000002100 */
[----:B------:R-:W-:Y:S01]  /*8220*/  ULDC.U8 UR4, c[0x0][0x410] ;  /* 0x0001040000047ab9 */ /* 0x000fe20000000000 */
[----:B------:R-:W-:Y:S01]  /*8230*/  BSSY B0, `(.L_x_5744) ;  /* 0x00002c0000007945 */ /* 0x000fe20003800000 */
[----:B------:R-:W-:Y:S01]  /*8240*/  ISETP.NE.AND P0, PT, RZ, UR4, PT ;  /* 0x00000004ff007c0c */ /* 0x000fe2000bf05270 */
[C---:B------:R-:W-:Y:S02]  /*8250*/  VIADD R36, R186.reuse, 0x20 ;  /* 0x00000020ba247836 */ /* 0x040fe40000000000 */
[----:B------:R-:W-:Y:S02]  /*8260*/  IMAD.IADD R34, R186, 0x1, R192 ;  /* 0x00000001ba227824 */ /* 0x000fe400078e02c0 */
[----:B0-----:R-:W-:-:S05]  /*8270*/  VIADD R0, R0, 0xffffff80 ;  /* 0xffffff8000007836 */ /* 0x001fca0000000000 */
[----:B------:R-:W-:-:S04]  /*8280*/  SHF.R.S32.HI R3, RZ, 0x1f, R0 ;  /* 0x0000001fff037819 */ /* 0x000fc80000011400 */
[----:B------:R-:W-:-:S04]  /*8290*/  LEA.HI R3, R3, R0, RZ, 0x2 ;  /* 0x0000000003037211 */ /* 0x000fc800078f10ff */
[----:B------:R-:W-:-:S05]  /*82a0*/  LOP3.LUT R3, R3, 0xfffffffc, RZ, 0xc0, !PT ;  /* 0xfffffffc03037812 */ /* 0x000fca00078ec0ff */
[----:B------:R-:W-:Y:S01]  /*82b0*/  IMAD.IADD R3, R0, 0x1, -R3 ;  /* 0x0000000100037824 */ /* 0x000fe200078e0a03 */
[----:B------:R-:W-:Y:S06]  /*82c0*/  @!P0 BRA `(.L_x_5745) ;  /* 0x0000001400988947 */ /* 0x000fec0003800000 */
[----:B------:R-:W0:Y:S01]  /*82d0*/  LDC R37, c[0x0][0x448] ;  /* 0x00011200ff257b82 */ /* 0x000e220000000800 */
[----:B------:R-:W-:Y:S01]  /*82e0*/  IMAD R3, R3, 0x20, R34 ;  /* 0x0000002003037824 */ /* 0x000fe200078e0222 */
[----:B------:R-:W-:Y:S01]  /*82f0*/  ULDC.64 UR4, c[0x0][0x3f8] ;  /* 0x0000fe0000047ab9 */ /* 0x000fe20000000a00 */
[----:B------:R-:W-:Y:S01]  /*8300*/  ULDC.64 UR6, c[0x0][0x408] ;  /* 0x0001020000067ab9 */ /* 0x000fe20000000a00 */
[----:B------:R-:W-:Y:S01]  /*8310*/  IMAD.MOV.U32 R6, RZ, RZ, R24 ;  /* 0x000000ffff067224 */ /* 0x000fe200078e0018 */
[----:B------:R-:W-:Y:S01]  /*8320*/  SHF.R.S32.HI R31, RZ, 0x1f, R200 ;  /* 0x0000001fff1f7819 */ /* 0x000fe200000114c8 */
[----:B------:R-:W-:Y:S02]  /*8330*/  IMAD.MOV.U32 R7, RZ, RZ, R27 ;  /* 0x000000ffff077224 */ /* 0x000fe400078e001b */
[----:B------:R-:W-:Y:S02]  /*8340*/  IMAD.MOV.U32 R8, RZ, RZ, R76 ;  /* 0x000000ffff087224 */ /* 0x000fe400078e004c */
[----:B------:R-:W-:Y:S01]  /*8350*/  IMAD.MOV.U32 R9, RZ, RZ, R29 ;  /* 0x000000ffff097224 */ /* 0x000fe200078e001d */
[----:B0-----:R-:W-:-:S13]  /*8360*/  ISETP.NE.AND P0, PT, R37, 0x1, PT ;  /* 0x000000012500780c */ /* 0x001fda0003f05270 */
[----:B------:R-:W0:Y:S08]  /*8370*/  @P0 LDC R0, c[0x0][0x44c] ;  /* 0x00011300ff000b82 */ /* 0x000e300000000800 */
[----:B------:R-:W1:Y:S01]  /*8380*/  @P0 LDC R5, c[0x0][0x450] ;  /* 0x00011400ff050b82 */ /* 0x000e620000000800 */
[----:B0-----:R-:W-:-:S05]  /*8390*/  @P0 IMAD.HI.U32 R0, R3, R0, RZ ;  /* 0x0000000003000227 */ /* 0x001fca00078e00ff */
[----:B-1----:R-:W-:-:S04]  /*83a0*/  @P0 SHF.R.U32.HI R3, RZ, R5, R0 ;  /* 0x00000005ff030219 */ /* 0x002fc80000011600 */
        /* <DEDUP_REMOVED lines=21> */
.L_x_6083:
[----:B------:R-:W-:Y:S01]  /*8500*/  IMAD R37, R22, R37, RZ ;  /* 0x0000002516257224 */ /* 0x000fe200078e02ff */
[----:B------:R-:W-:Y:S01]  /*8510*/  BSSY B1, `(.L_x_5747) ;  /* 0x000001d000017945 */ /* 0x000fe20003800000 */
[----:B------:R-:W-:Y:S02]  /*8520*/  CS2R R24, SRZ ;  /* 0x0000000000187805 */ /* 0x000fe4000001ff00 */
[----:B------:R-:W-:Y:S02]  /*8530*/  CS2R R26, SRZ ;  /* 0x00000000001a7805 */ /* 0x000fe4000001ff00 */
[----:B------:R-:W-:Y:S02]  /*8540*/  CS2R R20, SRZ ;  /* 0x0000000000147805 */ /* 0x000fe4000001ff00 */
[----:B------:R-:W-:Y:S02]  /*8550*/  ISETP.GE.AND P0, PT, R34, R37, PT ;  /* 0x000000252200720c */ /* 0x000fe40003f06270 */
[----:B------:R-:W-:-:S11]  /*8560*/  CS2R R28, SRZ ;  /* 0x00000000001c7805 */ /* 0x000fd6000001ff00 */
[----:B------:R-:W-:Y:S05]  /*8570*/  @P0 BRA `(.L_x_5748) ;  /* 0x0000000000580947 */ /* 0x000fea0003800000 */
[----:B------:R-:W-:Y:S01]  /*8580*/  ULDC UR4, c[0x0][0x3f4] ;  /* 0x0000fd0000047ab9 */ /* 0x000fe20000000800 */
[----:B--2---:R-:W-:Y:S01]  /*8590*/  IMAD.MOV.U32 R8, RZ, RZ, R0 ;  /* 0x000000ffff087224 */ /* 0x004fe200078e0000 */
[----:B------:R-:W-:Y:S01]  /*85a0*/  ISETP.GE.AND P2, PT, R188, UR4, PT ;  /* 0x00000004bc007c0c */ /* 0x000fe2000bf46270 */
[----:B-1----:R-:W-:Y:S01]  /*85b0*/  IMAD.MOV.U32 R9, RZ, RZ, R3 ;  /* 0x000000ffff097224 */ /* 0x002fe200078e0003 */
[----:B------:R-:W-:Y:S01]  /*85c0*/  ISETP.GE.AND P3, PT, R200, UR4, PT ;  /* 0x00000004c8007c0c */ /* 0x000fe2000bf66270 */
[----:B---3--:R-:W-:Y:S01]  /*85d0*/  IMAD.MOV.U32 R15, RZ, RZ, R5 ;  /* 0x000000ffff0f7224 */ /* 0x008fe200078e0005 */
[----:B------:R-:W-:-:S09]  /*85e0*/  CS2R R26, SRZ ;  /* 0x00000000001a7805 */ /* 0x000fd2000001ff00 */
[----:B------:R-:W-:Y:S02]  /*85f0*/  @!P2 IMAD.WIDE R32, R188, 0x2, R8 ;  /* 0x00000002bc20a825 */ /* 0x000fe400078e0208 */
[C---:B------:R-:W-:Y:S02]  /*8600*/  @!P3 SHF.L.U64.HI R20, R200.reuse, 0x1, R31 ;  /* 0x00000001c814b819 */ /* 0x040fe4000001021f */
[----:B------:R-:W-:Y:S01]  /*8610*/  @!P3 IMAD.SHL.U32 R9, R200, 0x2, RZ ;  /* 0x00000002c809b824 */ /* 0x000fe200078e00ff */
[----:B------:R-:W-:Y:S02]  /*8620*/  CS2R R28, SRZ ;  /* 0x00000000001c7805 */ /* 0x000fe4000001ff00 */
[----:B------:R-:W-:Y:S01]  /*8630*/  CS2R R24, SRZ ;  /* 0x0000000000187805 */ /* 0x000fe2000001ff00 */
[----:B----4-:R-:W-:Y:S01]  /*8640*/  @!P2 IMAD.WIDE R12, R188, 0x2, R14 ;  /* 0x00000002bc0ca825 */ /* 0x010fe200078e020e */
[----:B------:R1:W5:Y:S01]  /*8650*/  @!P2 LD.E.64 R26, desc[UR42][R32.64] ;  /* 0x0000002a201aa980 */ /* 0x000362000c101b00 */
[----:B------:R-:W-:-:S02]  /*8660*/  @!P3 IADD3 R10, P0, R0, R9, RZ ;  /* 0x00000009000ab210 */ /* 0x000fc40007f1e0ff */
[----:B------:R-:W-:Y:S01]  /*8670*/  @!P3 IADD3 R8, P1, R14, R9, RZ ;  /* 0x000000090e08b210 */ /* 0x000fe20007f3e0ff */
[----:B------:R1:W5:Y:S02]  /*8680*/  @!P2 LD.E.64 R28, desc[UR42][R12.64] ;  /* 0x0000002a0c1ca980 */ /* 0x000364000c101b00 */
[--C-:B------:R-:W-:Y:S02]  /*8690*/  @!P3 IMAD.X R11, R3, 0x1, R20.reuse, P0 ;  /* 0x00000001030bb824 */ /* 0x100fe400000e0614 */
[----:B------:R-:W-:Y:S01]  /*86a0*/  @!P3 IMAD.X R9, R5, 0x1, R20, P1 ;  /* 0x000000010509b824 */ /* 0x000fe200008e0614 */
[----:B------:R-:W-:Y:S02]  /*86b0*/  CS2R R20, SRZ ;  /* 0x0000000000147805 */ /* 0x000fe4000001ff00 */
[----:B------:R1:W5:Y:S04]  /*86c0*/  @!P3 LD.E.64 R24, desc[UR42][R10.64] ;  /* 0x0000002a0a18b980 */ /* 0x000368000c101b00 */
[----:B------:R1:W5:Y:S02]  /*86d0*/  @!P3 LD.E.64 R20, desc[UR42][R8.64] ;  /* 0x0000002a0814b980 */ /* 0x000364000c101b00 */
.L_x_5748:
[----:B------:R-:W-:Y:S05]  /*86e0*/  BSYNC B1 ;  /* 0x0000000000017941 */ /* 0x000fea0003800000 */
.L_x_5747:
[----:B-1---5:R-:W-:Y:S01]  /*86f0*/  IMAD.MOV.U32 R8, RZ, RZ, R27 ;  /* 0x000000ffff087224 */ /* 0x022fe200078e001b */
[----:B------:R-:W-:Y:S01]  /*8700*/  UMOV UR4, 0xffffffff ;  /* 0xffffffff00047882 */ /* 0x000fe20000000000 */
[----:B--2---:R-:W-:Y:S02]  /*8710*/  IMAD.MOV.U32 R0, RZ, RZ, R24 ;  /* 0x000000ffff007224 */ /* 0x004fe400078e0018 */
[----:B------:R-:W-:Y:S01]  /*8720*/  IMAD.MOV.U32 R3, RZ, RZ, R25 ;  /* 0x000000ffff037224 */ /* 0x000fe200078e0019 */
[----:B------:R-:W-:Y:S01]  /*8730*/  PRMT R41, R8, 0x7610, R41 ;  /* 0x0000761008297816 */ /* 0x000fe20000000029 */
[----:B---3--:R-:W-:Y:S02]  /*8740*/  IMAD.MOV.U32 R5, RZ, RZ, R26 ;  /* 0x000000ffff057224 */ /* 0x008fe400078e001a */
[----:B------:R-:W-:Y:S01]  /*8750*/  IMAD.MOV.U32 R8, RZ, RZ, R29 ;  /* 0x000000ffff087224 */ /* 0x000fe200078e001d */
[----:B------:R-:W-:Y:S01]  /*8760*/  PRMT R46, R3, 0x5410, R0 ;  /* 0x00005410032e7816 */ /* 0x000fe20000000000 */
[----:B------:R-:W-:Y:S01]  /*8770*/  IMAD.MOV.U32 R0, RZ, RZ, R20 ;  /* 0x000000ffff007224 */ /* 0x000fe200078e0014 */
[----:B------:R-:W-:Y:S01]  /*8780*/  PRMT R38, R5, 0x7610, R38 ;  /* 0x0000761005267816 */ /* 0x000fe20000000026 */
[----:B------:R-:W-:-:S02]  /*8790*/  IMAD.MOV.U32 R3, RZ, RZ, R21 ;  /* 0x000000ffff037224 */ /* 0x000fc400078e0015 */
[----:B------:R-:W-:Y:S01]  /*87a0*/  IMAD.MOV.U32 R5, RZ, RZ, R28 ;  /* 0x000000ffff057224 */ /* 0x000fe200078e001c */
[----:B------:R-:W-:Y:S02]  /*87b0*/  PRMT R38, R38, 0x5410, R8 ;  /* 0x0000541026267816 */ /* 0x000fe40000000008 */
[----:B------:R-:W-:Y:S02]  /*87c0*/  CS2R R8, SRZ ;  /* 0x0000000000087805 */ /* 0x000fe4000001ff00 */
[----:B------:R-:W-:Y:S02]  /*87d0*/  PRMT R47, R0, 0x7610, R47 ;  /* 0x00007610002f7816 */ /* 0x000fe4000000002f */
[----:B------:R-:W-:Y:S02]  /*87e0*/  PRMT R48, R3, 0x7610, R48 ;  /* 0x0000761003307816 */ /* 0x000fe40000000030 */
[----:B------:R-:W-:Y:S01]  /*87f0*/  PRMT R42, R5, 0x7610, R42 ;  /* 0x00007610052a7816 */ /* 0x000fe2000000002a */
[----:B------:R-:W-:Y:S06]  /*8800*/  BRA.DIV UR4, `(.L_x_5749) ;  /* 0x000001ba043c7947 */ /* 0x000fec000b800000 */
[----:B------:R1:W2:Y:S04]  /*8810*/  SHFL.IDX PT, R3, R6, 0x1, 0x1c1f ;  /* 0x003c1f0006037f89 */ /* 0x0002a800000e0000 */
[----:B0-----:R-:W0:Y:S04]  /*8820*/  SHFL.IDX PT, R4, R4, 0x1, 0x1c1f ;  /* 0x003c1f0004047f89 */ /* 0x001e2800000e0000 */
[----:B------:R-:W3:Y:S04]  /*8830*/  SHFL.IDX PT, R7, R7, 0x1, 0x1c1f ;  /* 0x003c1f0007077f89 */ /* 0x000ee800000e0000 */
[----:B------:R1:W0:Y:S02]  /*8840*/  SHFL.IDX PT, R0, R30, 0x1, 0x1c1f ;  /* 0x003c1f001e007f89 */ /* 0x00022400000e0000 */
.L_x_6089:
[----:B------:R-:W-:Y:S01]  /*8850*/  VIADD R34, R34, 0x20 ;  /* 0x0000002022227836 */ /* 0x000fe20000000000 */
[----:B------:R-:W-:Y:S01]  /*8860*/  LEA.HI R5, R217, R217, RZ, 0x1 ;  /* 0x000000d9d9057211 */ /* 0x000fe200078f08ff */
[----:B------:R-:W-:Y:S01]  /*8870*/  BSSY B1, `(.L_x_5750) ;  /* 0x0000020000017945 */ /* 0x000fe20003800000 */
[----:B------:R-:W-:Y:S02]  /*8880*/  CS2R R12, SRZ ;  /* 0x00000000000c7805 */ /* 0x000fe4000001ff00 */
[----:B------:R-:W-:Y:S02]  /*8890*/  CS2R R10, SRZ ;  /* 0x00000000000a7805 */ /* 0x000fe4000001ff00 */
[----:B------:R-:W-:Y:S01]  /*88a0*/  ISETP.GE.AND P0, PT, R34, R37, PT ;  /* 0x000000252200720c */ /* 0x000fe20003f06270 */
[----:B------:R-:W-:Y:S01]  /*88b0*/  IMAD.SHL.U32 R34, R195, 0x40, RZ ;  /* 0x00000040c3227824 */ /* 0x000fe200078e00ff */
[----:B-1----:R-:W-:Y:S02]  /*88c0*/  LOP3.LUT R6, R5, 0xfffffffe, RZ, 0xc0, !PT ;  /* 0xfffffffe05067812 */ /* 0x002fe400078ec0ff */
[----:B----4-:R-:W-:-:S03]  /*88d0*/  CS2R R14, SRZ ;  /* 0x00000000000e7805 */ /* 0x010fc6000001ff00 */
[----:B------:R-:W-:-:S05]  /*88e0*/  IMAD.IADD R6, R217, 0x1, -R6 ;  /* 0x00000001d9067824 */ /* 0x000fca00078e0a06 */
[----:B------:R-:W-:Y:S01]  /*88f0*/  SHF.L.U32 R35, R6, 0x1f, RZ ;  /* 0x0000001f06237819 */ /* 0x000fe200000006ff */
[----:B------:R-:W-:Y:S06]  /*8900*/  @P0 BRA `(.L_x_5751) ;  /* 0x0000000000580947 */ /* 0x000fec0003800000 */
[----:B------:R-:W-:Y:S01]  /*8910*/  ULDC UR4, c[0x0][0x3f4] ;  /* 0x0000fd0000047ab9 */ /* 0x000fe20000000800 */
[----:B--2---:R-:W-:Y:S01]  /*8920*/  IMAD.MOV.U32 R5, RZ, RZ, R3 ;  /* 0x000000ffff057224 */ /* 0x004fe200078e0003 */
[----:B------:R-:W-:Y:S02]  /*8930*/  ISETP.GE.AND P2, PT, R188, UR4, PT ;  /* 0x00000004bc007c0c */ /* 0x000fe4000bf46270 */
[----:B------:R-:W-:Y:S02]  /*8940*/  CS2R R12, SRZ ;  /* 0x00000000000c7805 */ /* 0x000fe4000001ff00 */
[----:B------:R-:W-:Y:S01]  /*8950*/  ISETP.GE.AND P3, PT, R200, UR4, PT ;  /* 0x00000004c8007c0c */ /* 0x000fe2000bf66270 */
[----:B0-----:R-:W-:Y:S02]  /*8960*/  IMAD.MOV.U32 R8, RZ, RZ, R0 ;  /* 0x000000ffff087224 */ /* 0x001fe400078e0000 */
[----:B---3--:R-:W-:-:S06]  /*8970*/  IMAD.MOV.U32 R9, RZ, RZ, R7 ;  /* 0x000000ffff097224 */ /* 0x008fcc00078e0007 */
[----:B------:R-:W-:-:S04]  /*8980*/  @!P2 IMAD.WIDE R32, R188, 0x2, R4 ;  /* 0x00000002bc20a825 */ /* 0x000fc800078e0204 */
[C---:B------:R-:W-:Y:S01]  /*8990*/  @!P3 SHF.L.U64.HI R10, R200.reuse, 0x1, R31 ;  /* 0x00000001c80ab819 */ /* 0x040fe2000001021f */
[----:B------:R-:W-:Y:S01]  /*89a0*/  @!P3 IMAD.SHL.U32 R5, R200, 0x2, RZ ;  /* 0x00000002c805b824 */ /* 0x000fe200078e00ff */
[----:B------:R-:W-:Y:S01]  /*89b0*/  CS2R R14, SRZ ;  /* 0x00000000000e7805 */ /* 0x000fe2000001ff00 */
[----:B------:R1:W5:Y:S01]  /*89c0*/  @!P2 LD.E.64 R12, desc[UR42][R32.64] ;  /* 0x0000002a200ca980 */ /* 0x000362000c101b00 */
[----:B------:R-:W-:Y:S01]  /*89d0*/  @!P2 IMAD.WIDE R30, R188, 0x2, R8 ;  /* 0x00000002bc1ea825 */ /* 0x000fe200078e0208 */
[----:B------:R-:W-:Y:S02]  /*89e0*/  CS2R R8, SRZ ;  /* 0x0000000000087805 */ /* 0x000fe4000001ff00 */
[-C--:B------:R-:W-:Y:S02]  /*89f0*/  @!P3 IADD3 R4, P0, R4, R5.reuse, RZ ;  /* 0x000000050404b210 */ /* 0x080fe40007f1e0ff */
[----:B------:R-:W-:Y:S01]  /*8a00*/  @!P3 IADD3 R6, P1, R0, R5, RZ ;  /* 0x000000050006b210 */ /* 0x000fe20007f3e0ff */
[----:B------:R1:W5:Y:S02]  /*8a10*/  @!P2 LD.E.64 R14, desc[UR42][R30.64] ;  /* 0x0000002a1e0ea980 */ /* 0x000364000c101b00 */
[----:B------:R-:W-:-:S02]  /*8a20*/  @!P3 IMAD.X R5, R3, 0x1, R10, P0 ;  /* 0x000000010305b824 */ /* 0x000fc400000e060a */
[----:B------:R-:W-:Y:S01]  /*8a30*/  @!P3 IMAD.X R7, R7, 0x1, R10, P1 ;  /* 0x000000010707b824 */ /* 0x000fe200008e060a */
[----:B------:R-:W-:Y:S02]  /*8a40*/  CS2R R10, SRZ ;  /* 0x00000000000a7805 */ /* 0x000fe4000001ff00 */
[----:B------:R1:W5:Y:S04]  /*8a50*/  @!P3 LD.E.64 R8, desc[UR42][R4.64] ;  /* 0x0000002a0408b980 */ /* 0x000368000c101b00 */
[----:B------:R1:W5:Y:S02]  /*8a60*/  @!P3 LD.E.64 R10, desc[UR42][R6.64] ;  /* 0x0000002a060ab980 */ /* 0x000364000c101b00 */
.L_x_5751:
[----:B------:R-:W-:Y:S05]  /*8a70*/  BSYNC B1 ;  /* 0x0000000000017941 */ /* 0x000fea0003800000 */
.L_x_5750:
[----:B------:R-:W4:Y:S01]  /*8a80*/  SYNCS.PHASECHK.TRANS64.TRYWAIT P0, [R2+URZ+0x28c00], R35 ;  /* 0x028c0023020075a7 */ /* 0x000f22000800017f */
[----:B--2---:R-:W-:Y:S01]  /*8a90*/  LOP3.LUT R3, R34, 0x1c0, RZ, 0xc0, !PT ;  /* 0x000001c022037812 */ /* 0x004fe200078ec0ff */
[----:B01---5:R-:W-:Y:S01]  /*8aa0*/  IMAD.MOV.U32 R4, RZ, RZ, R8 ;  /* 0x000000ffff047224 */ /* 0x023fe200078e0008 */
[----:B------:R-:W-:Y:S01]  /*8ab0*/  VIADDMNMX R31, R37, -R192, 0x40, PT ;  /* 0x00000040251f7446 */ /* 0x000fe200038009c0 */
[----:B------:R-:W-:Y:S01]  /*8ac0*/  IMAD.MOV.U32 R6, RZ, RZ, R10 ;  /* 0x000000ffff067224 */ /* 0x000fe200078e000a */
[----:B------:R-:W-:Y:S01]  /*8ad0*/  LOP3.LUT R0, R3, 0x18, R16, 0xf8, !PT ;  /* 0x0000001803007812 */ /* 0x000fe200078ef810 */
[----:B------:R-:W-:Y:S01]  /*8ae0*/  IMAD.MOV.U32 R5, RZ, RZ, R13 ;  /* 0x000000ffff057224 */ /* 0x000fe200078e000d */
[----:B------:R-:W-:Y:S01]  /*8af0*/  SHF.R.U32.HI R3, RZ, 0x3, R3 ;  /* 0x00000003ff037819 */ /* 0x000fe20000011603 */
[----:B------:R-:W-:Y:S01]  /*8b00*/  BSSY B1, `(.L_x_5752) ;  /* 0x0000014000017945 */ /* 0x000fe20003800000 */
[----:B------:R-:W-:Y:S01]  /*8b10*/  PRMT R33, R4, 0x7610, R33 ;  /* 0x0000761004217816 */ /* 0x000fe20000000021 */
[----:B------:R-:W-:Y:S01]  /*8b20*/  IMAD.MOV.U32 R4, RZ, RZ, R12 ;  /* 0x000000ffff047224 */ /* 0x000fe200078e000c */
[----:B------:R-:W-:Y:S01]  /*8b30*/  LOP3.LUT R0, R0, R3, RZ, 0x3c, !PT ;  /* 0x0000000300007212 */ /* 0x000fe200078e3cff */
[----:B------:R-:W-:Y:S01]  /*8b40*/  IMAD.MOV.U32 R3, RZ, RZ, R9 ;  /* 0x000000ffff037224 */ /* 0x000fe200078e0009 */
[----:B------:R-:W-:Y:S01]  /*8b50*/  PRMT R49, R5, 0x7610, R49 ;  /* 0x0000761005317816 */ /* 0x000fe20000000031 */
[----:B------:R-:W-:Y:S01]  /*8b60*/  IMAD.MOV.U32 R5, RZ, RZ, R15 ;  /* 0x000000ffff057224 */ /* 0x000fe200078e000f */
[----:B------:R-:W-:Y:S01]  /*8b70*/  PRMT R30, R6, 0x5410, R4 ;  /* 0x00005410061e7816 */ /* 0x000fe20000000004 */
[----:B------:R-:W-:Y:S01]  /*8b80*/  IMAD.MOV.U32 R4, RZ, RZ, R14 ;  /* 0x000000ffff047224 */ /* 0x000fe200078e000e */
[----:B------:R-:W-:Y:S01]  /*8b90*/  PRMT R32, R3, 0x7610, R32 ;  /* 0x0000761003207816 */ /* 0x000fe20000000020 */
[----:B------:R-:W-:Y:S01]  /*8ba0*/  IMAD R3, R203, 0x200, R0 ;  /* 0x00000200cb037824 */ /* 0x000fe200078e0200 */
[----:B------:R-:W-:Y:S01]  /*8bb0*/  LOP3.LUT P2, RZ, R195, 0x4, RZ, 0xc0, !PT ;  /* 0x00000004c3ff7812 */ /* 0x000fe2000784c0ff */
[----:B------:R-:W-:Y:S01]  /*8bc0*/  IMAD.MOV.U32 R0, RZ, RZ, R11 ;  /* 0x000000ffff007224 */ /* 0x000fe200078e000b */
[----:B------:R-:W-:Y:S01]  /*8bd0*/  PRMT R50, R4, 0x7610, R50 ;  /* 0x0000761004327816 */ /* 0x000fe20000000032 */
[----:B------:R-:W-:Y:S01]  /*8be0*/  IMAD R3, R3, 0x2, R2 ;  /* 0x0000000203037824 */ /* 0x000fe200078e0202 */
[----:B------:R-:W-:-:S02]  /*8bf0*/  ISETP.GE.AND P1, PT, R186, R31, PT ;  /* 0x0000001fba00720c */ /* 0x000fc40003f26270 */
[----:B------:R-:W-:Y:S01]  /*8c00*/  PRMT R34, R0, 0x7610, R34 ;  /* 0x0000761000227816 */ /* 0x000fe20000000022 */
[C---:B------:R-:W-:Y:S02]  /*8c10*/  VIADD R4, R3.reuse, 0x20400 ;  /* 0x0002040003047836 */ /* 0x040fe40000000000 */
[----:B------:R-:W-:Y:S01]  /*8c20*/  VIADD R0, R3, 0x20440 ;  /* 0x0002044003007836 */ /* 0x000fe20000000000 */
[----:B----4-:R-:W-:Y:S07]  /*8c30*/  @!P0 BRA `(.L_x_5753) ;  /* 0x000001b400a48947 */ /* 0x010fee0003800000 */
.L_x_6090:
[----:B------:R-:W-:Y:S05]  /*8c40*/  BSYNC B1 ;  /* 0x0000000000017941 */ /* 0x000fea0003800000 */
.L_x_5752:
[----:B------:R-:W-:Y:S01]  /*8c50*/  BSSY B1, `(.L_x_5754) ;  /* 0x0000067000017945 */ /* 0x000fe20003800000 */
[----:B------:R-:W-:Y:S01]  /*8c60*/  PRMT R32, R32, 0x5410, R5 ;  /* 0x0000541020207816 */ /* 0x000fe20000000005 */
[----:B------:R-:W-:Y:S02]  /*8c70*/  @P2 VIADD R0, R4, 0xffffffc0 ;  /* 0xffffffc004002836 */ /* 0x000fe40000000000 */
[----:B------:R-:W-:Y:S05]  /*8c80*/  @P1 BRA `(.L_x_5755) ;  /* 0x00000004008c1947 */ /* 0x000fea0003800000 */
[----:B------:R-:W1:Y:S01]  /*8c90*/  LDC R5, c[0x0][0x3f4] ;  /* 0x0000fd00ff057b82 */ /* 0x000e620000000800 */
[----:B------:R-:W-:Y:S01]  /*8ca0*/  BSSY B2, `(.L_x_5756) ;  /* 0x0000032000027945 */ /* 0x000fe20003800000 */
[-C--:B-1----:R-:W-:Y:S02]  /*8cb0*/  ISETP.GE.AND P0, PT, R188, R5.reuse, PT ;  /* 0x00000005bc00720c */ /* 0x082fe40003f06270 */
[----:B------:R-:W-:-:S11]  /*8cc0*/  ISETP.GE.AND P1, PT, R200, R5, PT ;  /* 0x00000005c800720c */ /* 0x000fd60003f26270 */
[----:B------:R-:W-:Y:S05]  /*8cd0*/  @P0 BRA `(.L_x_5757) ;  /* 0x0000000000b80947 */ /* 0x000fea0003800000 */
[----:B---3--:R-:W1:Y:S01]  /*8ce0*/  LDS.128 R4, [R3+0x20400] ;  /* 0x0204000003047984 */ /* 0x008e620000000c00 */
[----:B------:R-:W-:Y:S02]  /*8cf0*/  SHF.R.U32.HI R40, RZ, 0x10, R29 ;  /* 0x00000010ff287819 */ /* 0x000fe4000001161d */
[--C-:B------:R-:W-:Y:S02]  /*8d00*/  SHF.R.U32.HI R37, RZ, 0x10, R27.reuse ;  /* 0x00000010ff257819 */ /* 0x100fe4000001161b */
[----:B------:R-:W-:Y:S02]  /*8d10*/  PRMT R40, R38, 0x5432, R40 ;  /* 0x0000543226287816 */ /* 0x000fe40000000028 */
[----:B0-----:R-:W-:Y:S02]  /*8d20*/  SHF.R.U64 R35, R26, 0x10, R27 ;  /* 0x000000101a237819 */ /* 0x001fe4000000121b */
[----:B------:R-:W-:Y:S01]  /*8d30*/  PRMT R37, R41, 0x5410, R37 ;  /* 0x0000541029257816 */ /* 0x000fe20000000025 */
[----:B------:R-:W-:Y:S01]  /*8d40*/  IMAD.U32 R41, R40, 0x10000, RZ ;  /* 0x0001000028297824 */ /* 0x000fe200078e00ff */
[----:B------:R-:W-:-:S02]  /*8d50*/  SHF.R.U64 R39, R28, 0x10, R29 ;  /* 0x000000101c277819 */ /* 0x000fc4000000121d */
[----:B------:R-:W-:Y:S01]  /*8d60*/  PRMT R35, R38, 0x5410, R35 ;  /* 0x0000541026237816 */ /* 0x000fe20000000023 */
[C---:B------:R-:W-:Y:S01]  /*8d70*/  IMAD.U32 R38, R37.reuse, 0x10000, RZ ;  /* 0x0001000025267824 */ /* 0x040fe200078e00ff */
[----:B------:R-:W-:Y:S02]  /*8d80*/  LOP3.LUT R40, R40, 0xffff0000, RZ, 0xc0, !PT ;  /* 0xffff000028287812 */ /* 0x000fe400078ec0ff */
[----:B------:R-:W-:Y:S02]  /*8d90*/  PRMT R39, R42, 0x5410, R39 ;  /* 0x000054102a277816 */ /* 0x000fe40000000027 */
[----:B------:R-:W-:Y:S02]  /*8da0*/  LOP3.LUT R37, R37, 0xffff0000, RZ, 0xc0, !PT ;  /* 0xffff000025257812 */ /* 0x000fe400078ec0ff */
[C---:B-1----:R-:W-:Y:S01]  /*8db0*/  LOP3.LUT R27, R6.reuse, 0xffff0000, RZ, 0xc0, !PT ;  /* 0xffff0000061b7812 */ /* 0x042fe200078ec0ff */
[----:B------:R-:W-:Y:S01]  /*8dc0*/  IMAD.U32 R26, R6, 0x10000, RZ ;  /* 0x00010000061a7824 */ /* 0x000fe200078e00ff */
[C---:B------:R-:W-:Y:S01]  /*8dd0*/  LOP3.LUT R29, R7.reuse, 0xffff0000, RZ, 0xc0, !PT ;  /* 0xffff0000071d7812 */ /* 0x040fe200078ec0ff */
[----:B------:R-:W-:-:S02]  /*8de0*/  IMAD.U32 R28, R7, 0x10000, RZ ;  /* 0x00010000071c7824 */ /* 0x000fc400078e00ff */
[CC--:B------:R-:W-:Y:S01]  /*8df0*/  FMUL.FTZ R43, R27.reuse, R41.reuse ;  /* 0x000000291b2b7220 */ /* 0x0c0fe20000410000 */
[----:B------:R-:W-:Y:S01]  /*8e00*/  FMUL.FTZ R42, R27, R38 ;  /* 0x000000261b2a7220 */ /* 0x000fe20000410000 */
[----:B------:R-:W-:Y:S01]  /*8e10*/  FMUL.FTZ R27, R29, R40 ;  /* 0x000000281d1b7220 */ /* 0x000fe20000410000 */
[----:B------:R-:W-:Y:S02]  /*8e20*/  IMAD.U32 R6, R4, 0x10000, RZ ;  /* 0x0001000004067824 */ /* 0x000fe400078e00ff */
[C---:B------:R-:W-:Y:S01]  /*8e30*/  FFMA.FTZ R43, R26.reuse, R38, -R43 ;  /* 0x000000261a2b7223 */ /* 0x040fe2000001082b */
[----:B------:R-:W-:Y:S02]  /*8e40*/  IMAD.U32 R7, R5, 0x10000, RZ ;  /* 0x0001000005077824 */ /* 0x000fe400078e00ff */
[----:B------:R-:W-:Y:S01]  /*8e50*/  FFMA.FTZ R42, R26, R41, R42 ;  /* 0x000000291a2a7223 */ /* 0x000fe2000001002a */
[----:B------:R-:W-:Y:S01]  /*8e60*/  LOP3.LUT R4, R4, 0xffff0000, RZ, 0xc0, !PT ;  /* 0xffff000004047812 */ /* 0x000fe200078ec0ff */
[-C--:B------:R-:W-:Y:S01]  /*8e70*/  FMUL.FTZ R45, R29, R37.reuse ;  /* 0x000000251d2d7220 */ /* 0x080fe20000410000 */
        /* <DEDUP_REMOVED lines=15> */
[----:B------:R-:W-:Y:S02]  /*8f70*/  F2FP.BF16.F32.PACK_AB R6, R42, R43 ;  /* 0x0000002b2a06723e */ /* 0x000fe400000010ff */
[----:B------:R-:W-:-:S02]  /*8f80*/  F2FP.BF16.F32.PACK_AB R7, R44, R41 ;  /* 0x000000292c07723e */ /* 0x000fc400000010ff */
[----:B------:R-:W-:Y:S02]  /*8f90*/  F2FP.BF16.F32.PACK_AB R4, R29, R4 ;  /* 0x000000041d04723e */ /* 0x000fe400000010ff */
[----:B------:R-:W-:-:S05]  /*8fa0*/  F2FP.BF16.F32.PACK_AB R5, R38, R5 ;  /* 0x000000052605723e */ /* 0x000fca00000010ff */
[----:B------:R1:W-:Y:S02]  /*8fb0*/  STS.128 [R3+0x20400], R4 ;  /* 0x0204000403007388 */ /* 0x0003e40000000c00 */
.L_x_5757:
[----:B------:R-:W-:Y:S05]  /*8fc0*/  BSYNC B2 ;  /* 0x0000000000027941 */ /* 0x000fea0003800000 */
.L_x_5756:
[----:B------:R-:W-:Y:S05]  /*8fd0*/  @P1 BRA `(.L_x_5755) ;  /* 0x0000000000b81947 */ /* 0x000fea0003800000 */
[----:B-1-3--:R-:W1:Y:S01]  /*8fe0*/  LDS.128 R4, [R0] ;  /* 0x0000000000047984 */ /* 0x00ae620000000c00 */
[----:B0-----:R-:W-:Y:S02]  /*8ff0*/  SHF.R.U32.HI R35, RZ, 0x10, R21 ;  /* 0x00000010ff237819 */ /* 0x001fe40000011615 */
[----:B------:R-:W-:Y:S02]  /*9000*/  SHF.R.U32.HI R27, RZ, 0x10, R25 ;  /* 0x00000010ff1b7819 */ /* 0x000fe40000011619 */
[----:B------:R-:W-:Y:S02]  /*9010*/  PRMT R35, R48, 0x5410, R35 ;  /* 0x0000541030237816 */ /* 0x000fe40000000023 */
[----:B------:R-:W-:Y:S02]  /*9020*/  PRMT R27, R46, 0x5410, R27 ;  /* 0x000054102e1b7816 */ /* 0x000fe4000000001b */
[----:B------:R-:W-:Y:S01]  /*9030*/  SHF.R.U64 R29, R20, 0x10, R21 ;  /* 0x00000010141d7819 */ /* 0x000fe20000001215 */
[----:B------:R-:W-:Y:S01]  /*9040*/  IMAD.U32 R37, R35, 0x10000, RZ ;  /* 0x0001000023257824 */ /* 0x000fe200078e00ff */
[----:B------:R-:W-:Y:S01]  /*9050*/  SHF.R.U64 R26, R24, 0x10, R25 ;  /* 0x00000010181a7819 */ /* 0x000fe20000001219 */
[----:B------:R-:W-:Y:S01]  /*9060*/  IMAD.U32 R28, R27, 0x10000, RZ ;  /* 0x000100001b1c7824 */ /* 0x000fe200078e00ff */
[----:B------:R-:W-:-:S02]  /*9070*/  LOP3.LUT R35, R35, 0xffff0000, RZ, 0xc0, !PT ;  /* 0xffff000023237812 */ /* 0x000fc400078ec0ff */
[----:B------:R-:W-:Y:S02]  /*9080*/  LOP3.LUT R27, R27, 0xffff0000, RZ, 0xc0, !PT ;  /* 0xffff00001b1b7812 */ /* 0x000fe400078ec0ff */
[----:B------:R-:W-:Y:S02]  /*9090*/  PRMT R26, R46, 0x5432, R26 ;  /* 0x000054322e1a7816 */ /* 0x000fe4000000001a */
[----:B------:R-:W-:Y:S02]  /*90a0*/  PRMT R29, R47, 0x5410, R29 ;  /* 0x000054102f1d7816 */ /* 0x000fe4000000001d */
[C---:B-1----:R-:W-:Y:S01]  /*90b0*/  LOP3.LUT R21, R6.reuse, 0xffff0000, RZ, 0xc0, !PT ;  /* 0xffff000006157812 */ /* 0x042fe200078ec0ff */
[----:B------:R-:W-:Y:S01]  /*90c0*/  IMAD.U32 R20, R6, 0x10000, RZ ;  /* 0x0001000006147824 */ /* 0x000fe200078e00ff */
[C---:B------:R-:W-:Y:S01]  /*90d0*/  LOP3.LUT R25, R7.reuse, 0xffff0000, RZ, 0xc0, !PT ;  /* 0xffff000007197812 */ /* 0x040fe200078ec0ff */
[----:B------:R-:W-:Y:S02]  /*90e0*/  IMAD.U32 R24, R7, 0x10000, RZ ;  /* 0x0001000007187824 */ /* 0x000fe400078e00ff */
[C---:B------:R-:W-:Y:S01]  /*90f0*/  FMUL.FTZ R39, R21.reuse, R37 ;  /* 0x0000002515277220 */ /* 0x040fe20000410000 */
[----:B------:R-:W-:Y:S01]  /*9100*/  FMUL.FTZ R38, R21, R28 ;  /* 0x0000001c15267220 */ /* 0x000fe20000410000 */
[----:B------:R-:W-:Y:S01]  /*9110*/  FMUL.FTZ R21, R25, R35 ;  /* 0x0000002319157220 */ /* 0x000fe20000410000 */
[----:B------:R-:W-:-:S02]  /*9120*/  IMAD.U32 R6, R4, 0x10000, RZ ;  /* 0x0001000004067824 */ /* 0x000fc400078e00ff */
[C---:B------:R-:W-:Y:S01]  /*9130*/  FFMA.FTZ R39, R20.reuse, R28, -R39 ;  /* 0x0000001c14277223 */ /* 0x040fe20000010827 */
[----:B------:R-:W-:Y:S01]  /*9140*/  FFMA.FTZ R38, R20, R37, R38 ;  /* 0x0000002514267223 */ /* 0x000fe20000010026 */
[-C--:B------:R-:W-:Y:S01]  /*9150*/  FFMA.FTZ R37, R24, R27.reuse, -R21 ;  /* 0x0000001b18257223 */ /* 0x080fe20000010815 */
[C---:B------:R-:W-:Y:S01]  /*9160*/  IMAD.U32 R7, R5.reuse, 0x10000, RZ ;  /* 0x0001000005077824 */ /* 0x040fe200078e00ff */
[----:B------:R-:W-:Y:S01]  /*9170*/  LOP3.LUT R4, R4, 0xffff0000, RZ, 0xc0, !PT ;  /* 0xffff000004047812 */ /* 0x000fe200078ec0ff */
[C---:B------:R-:W-:Y:S01]  /*9180*/  IMAD.U32 R21, R26.reuse, 0x10000, RZ ;  /* 0x000100001a157824 */ /* 0x040fe200078e00ff */
[----:B------:R-:W-:Y:S01]  /*9190*/  LOP3.LUT R5, R5, 0xffff0000, RZ, 0xc0, !PT ;  /* 0xffff000005057812 */ /* 0x000fe200078ec0ff */
[----:B------:R-:W-:Y:S01]  /*91a0*/  FMUL.FTZ R41, R25, R27 ;  /* 0x0000001b19297220 */ /* 0x000fe20000410000 */
[C---:B------:R-:W-:Y:S01]  /*91b0*/  LOP3.LUT R20, R29.reuse, 0xffff0000, RZ, 0xc0, !PT ;  /* 0xffff00001d147812 */ /* 0x040fe200078ec0ff */
[----:B------:R-:W-:Y:S01]  /*91c0*/  IMAD.U32 R25, R29, 0x10000, RZ ;  /* 0x000100001d197824 */ /* 0x000fe200078e00ff */
[----:B------:R-:W-:Y:S01]  /*91d0*/  LOP3.LUT R26, R26, 0xffff0000, RZ, 0xc0, !PT ;  /* 0xffff00001a1a7812 */ /* 0x000fe200078ec0ff */
[----:B------:R-:W-:Y:S01]  /*91e0*/  FFMA.FTZ R40, R24, R35, R41 ;  /* 0x0000002318287223 */ /* 0x000fe20000010029 */
[C---:B------:R-:W-:Y:S01]  /*91f0*/  FMUL.FTZ R24, R4.reuse, R21 ;  /* 0x0000001504187220 */ /* 0x040fe20000410000 */
        /* <DEDUP_REMOVED lines=10> */
[----:B------:R-:W-:-:S05]  /*92a0*/  F2FP.BF16.F32.PACK_AB R5, R20, R5 ;  /* 0x000000051405723e */ /* 0x000fca00000010ff */
[----:B------:R2:W-:Y:S02]  /*92b0*/  STS.128 [R0], R4 ;  /* 0x0000000400007388 */ /* 0x0005e40000000c00 */
.L_x_5755:
[----:B------:R-:W-:Y:S05]  /*92c0*/  BSYNC B1 ;  /* 0x0000000000017941 */ /* 0x000fea0003800000 */
.L_x_5754:
[----:B------:R-:W-:-:S13]  /*92d0*/  ISETP.GE.AND P0, PT, R36, R31, PT ;  /* 0x0000001f2400720c */ /* 0x000fda0003f06270 */
[----:B------:R-:W-:Y:S05]  /*92e0*/  @P0 BRA `(.L_x_5758) ;  /* 0x0000001800d00947 */ /* 0x000fea0003800000 */
[----:B-12---:R-:W1:Y:S01]  /*92f0*/  LDC R5, c[0x0][0x3f4] ;  /* 0x0000fd00ff057b82 */ /* 0x006e620000000800 */
[----:B------:R-:W-:Y:S01]  /*9300*/  BSSY B1, `(.L_x_5759) ;  /* 0x0000032000017945 */ /* 0x000fe20003800000 */
[-C--:B-1----:R-:W-:Y:S02]  /*9310*/  ISETP.GE.AND P0, PT, R188, R5.reuse, PT ;  /* 0x00000005bc00720c */ /* 0x082fe40003f06270 */
[----:B------:R-:W-:-:S11]  /*9320*/  ISETP.GE.AND P1, PT, R200, R5, PT ;  /* 0x00000005c800720c */ /* 0x000fd60003f26270 */
[----:B------:R-:W-:Y:S05]  /*9330*/  @P0 BRA `(.L_x_5760) ;  /* 0x0000000000b80947 */ /* 0x000fea0003800000 */
[----:B---3--:R-:W1:Y:S01]  /*9340*/  LDS.128 R4, [R3+0x21400] ;  /* 0x0214000003047984 */ /* 0x008e620000000c00 */
[----:B------:R-:W-:Y:S02]  /*9350*/  SHF.R.U32.HI R26, RZ, 0x10, R15 ;  /* 0x00000010ff1a7819 */ /* 0x000fe4000001160f */
        /* <DEDUP_REMOVED lines=43> */
[----:B------:R1:W-:Y:S02]  /*9610*/  STS.128 [R3+0x21400], R4 ;  /* 0x0214000403007388 */ /* 0x0003e40000000c00 */
.L_x_5760:
[----:B------:R-:W-:Y:S05]  /*9620*/  BSYNC B1 ;  /* 0x0000000000017941 */ /* 0x000fea0003800000 */
.L_x_5759:
[----:B------:R-:W-:Y:S05]  /*9630*/  @P1 BRA `(.L_x_5758) ;  /* 0x0000001400fc1947 */ /* 0x000fea0003800000 */
[----:B-1-3--:R-:W1:Y:S01]  /*9640*/  LDS.128 R4, [R0+0x1000] ;  /* 0x0010000000047984 */ /* 0x00ae620000000c00 */
        /* <DEDUP_REMOVED lines=12> */
[C---:B-1----:R-:W-:Y:S01]  /*9710*/  LOP3.LUT R9, R6.reuse, 0xffff0000, RZ, 0xc0, !PT ;  /* 0xffff000006097812 */ /* 0x042fe200078ec0ff */
        /* <DEDUP_REMOVED lines=10> */
[C---:B------:R-:W-:Y:S01]  /*97c0*/  IMAD.U32 R6, R5.reuse, 0x10000, RZ ;  /* 0x0001000005067824 */ /* 0x040fe200078e00ff */
[----:B------:R-:W-:Y:S01]  /*97d0*/  LOP3.LUT R4, R4, 0xffff0000, RZ, 0xc0, !PT ;  /* 0xffff000004047812 */ /* 0x000fe200078ec0ff */
[C---:B------:R-:W-:Y:S01]  /*97e0*/  IMAD.U32 R8, R30.reuse, 0x10000, RZ ;  /* 0x000100001e087824 */ /* 0x040fe200078e00ff */
[----:B------:R-:W-:Y:S01]  /*97f0*/  LOP3.LUT R5, R5, 0xffff0000, RZ, 0xc0, !PT ;  /* 0xffff000005057812 */ /* 0x000fe200078ec0ff */
[C---:B------:R-:W-:Y:S01]  /*9800*/  IMAD.U32 R7, R33.reuse, 0x10000, RZ ;  /* 0x0001000021077824 */ /* 0x040fe200078e00ff */
[----:B------:R-:W-:Y:S01]  /*9810*/  LOP3.LUT R30, R30, 0xffff0000, RZ, 0xc0, !PT ;  /* 0xffff00001e1e7812 */ /* 0x000fe200078ec0ff */
[C---:B------:R-:W-:Y:S01]  /*9820*/  FFMA.FTZ R21, R10.reuse, R32, -R21 ;  /* 0x000000200a157223 */ /* 0x040fe20000010815 */
        /* <DEDUP_REMOVED lines=16> */
.L_x_5745:
        /* <DEDUP_REMOVED lines=36> */
.L_x_6096:
[----:B------:R-:W-:Y:S01]  /*9b70*/  IMAD R33, R22, R21, RZ ;  /* 0x0000001516217224 */ /* 0x000fe200078e02ff */
[----:B------:R-:W-:Y:S01]  /*9b80*/  BSSY B1, `(.L_x_5762) ;  /* 0x000000f000017945 */ /* 0x000fe20003800000 */
[----:B---3--:R-:W-:Y:S01]  /*9b90*/  IMAD.MOV.U32 R15, RZ, RZ, R5 ;  /* 0x000000ffff0f7224 */ /* 0x008fe200078e0005 */
[----:B------:R-:W-:Y:S02]  /*9ba0*/  CS2R R28, SRZ ;  /* 0x00000000001c7805 */ /* 0x000fe4000001ff00 */
[----:B------:R-:W-:Y:S02]  /*9bb0*/  CS2R R30, SRZ ;  /* 0x00000000001e7805 */ /* 0x000fe4000001ff00 */
[----:B------:R-:W-:Y:S02]  /*9bc0*/  ISETP.GE.AND P0, PT, R34, R33, PT ;  /* 0x000000212200720c */ /* 0x000fe40003f06270 */
[----:B------:R-:W-:Y:S02]  /*9bd0*/  CS2R R24, SRZ ;  /* 0x0000000000187805 */ /* 0x000fe4000001ff00 */
[----:B------:R-:W-:-:S09]  /*9be0*/  CS2R R26, SRZ ;  /* 0x00000000001a7805 */ /* 0x000fd2000001ff00 */
[----:B------:R-:W-:Y:S05]  /*9bf0*/  @P0 BRA `(.L_x_5763) ;  /* 0x00000000001c0947 */ /* 0x000fea0003800000 */
[----:B------:R-:W-:Y:S02]  /*9c00*/  ULDC UR4, c[0x0][0x3f4] ;  /* 0x0000fd0000047ab9 */ /* 0x000fe40000000800 */
[----:B------:R-:W-:-:S13]  /*9c10*/  ISETP.GE.AND P0, PT, R16, UR4, PT ;  /* 0x0000000410007c0c */ /* 0x000fda000bf06270 */
[----:B------:R-:W-:Y:S05]  /*9c20*/  @P0 BRA `(.L_x_5763) ;  /* 0x0000000000100947 */ /* 0x000fea0003800000 */
[----:B------:R-:W-:-:S04]  /*9c30*/  IMAD.WIDE R10, R16, 0x2, R10 ;  /* 0x00000002100a7825 */ /* 0x000fc800078e020a */
[----:B----4-:R-:W-:Y:S01]  /*9c40*/  IMAD.WIDE R14, R16, 0x2, R14 ;  /* 0x00000002100e7825 */ /* 0x010fe200078e020e */
[----:B------:R0:W5:Y:S04]  /*9c50*/  LD.E.128 R24, desc[UR42][R10.64] ;  /* 0x0000002a0a187980 */ /* 0x000168000c101d00 */
[----:B------:R0:W5:Y:S02]  /*9c60*/  LD.E.128 R28, desc[UR42][R14.64] ;  /* 0x0000002a0e1c7980 */ /* 0x000164000c101d00 */
.L_x_5763:
[----:B------:R-:W-:Y:S05]  /*9c70*/  BSYNC B1 ;  /* 0x0000000000017941 */ /* 0x000fea0003800000 */
.L_x_5762:
[----:B-----5:R-:W-:Y:S01]  /*9c80*/  IMAD.MOV.U32 R0, RZ, RZ, R28 ;  /* 0x000000ffff007224 */ /* 0x020fe200078e001c */
[----:B------:R-:W-:Y:S01]  /*9c90*/  UMOV UR4, 0xffffffff ;  /* 0xffffffff00047882 */ /* 0x000fe20000000000 */
        /* <DEDUP_REMOVED lines=16> */
[----:B------:R-:W1:Y:S04]  /*9da0*/  SHFL.IDX PT, R3, R8, 0x1, 0x1c1f ;  /* 0x003c1f0008037f89 */ /* 0x000e6800000e0000 */
[----:B------:R-:W2:Y:S04]  /*9db0*/  SHFL.IDX PT, R0, R6, 0x1, 0x1c1f ;  /* 0x003c1f0006007f89 */ /* 0x000ea800000e0000 */
[----:B------:R-:W3:Y:S04]  /*9dc0*/  SHFL.IDX PT, R7, R7, 0x1, 0x1c1f ;  /* 0x003c1f0007077f89 */ /* 0x000ee800000e0000 */
[----:B0---4-:R0:W4:Y:S01]  /*9dd0*/  SHFL.IDX PT, R14, R9, 0x1, 0x1c1f ;  /* 0x003c1f00090e7f89 */ /* 0x01112200000e0000 */
[----:B-1----:R-:W-:-:S02]  /*9de0*/  IMAD.MOV.U32 R13, RZ, RZ, R3 ;  /* 0x000000ffff0d7224 */ /* 0x002fc400078e0003 */
[----:B0-2---:R-:W-:-:S07]  /*9df0*/  IMAD.MOV.U32 R12, RZ, RZ, R0 ;  /* 0x000000ffff0c7224 */ /* 0x005fce00078e0000 */
.L_x_6102:
[----:B------:R-:W0:Y:S01]  /*9e00*/  LDC R3, c[0x0][0x3f4] ;  /* 0x0000fd00ff037b82 */ /* 0x000e220000000800 */
[----:B------:R-:W-:Y:S01]  /*9e10*/  VIADD R34, R34, 0x20 ;  /* 0x0000002022227836 */ /* 0x000fe20000000000 */
[----:B------:R-:W-:Y:S01]  /*9e20*/  LEA.HI R0, R217, R217, RZ, 0x1 ;  /* 0x000000d9d9007211 */ /* 0x000fe200078f08ff */
[----:B------:R-:W-:Y:S01]  /*9e30*/  BSSY B1, `(.L_x_5765) ;  /* 0x0000014000017945 */ /* 0x000fe20003800000 */
[----:B---3--:R-:W-:Y:S01]  /*9e40*/  IMAD.MOV.U32 R15, RZ, RZ, R7 ;  /* 0x000000ffff0f7224 */ /* 0x008fe200078e0007 */
[----:B------:R-:W-:Y:S02]  /*9e50*/  CS2R R6, SRZ ;  /* 0x0000000000067805 */ /* 0x000fe4000001ff00 */
[----:B------:R-:W-:Y:S02]  /*9e60*/  ISETP.GE.AND P0, PT, R34, R33, PT ;  /* 0x000000212200720c */ /* 0x000fe40003f06270 */
[----:B------:R-:W-:Y:S02]  /*9e70*/  CS2R R8, SRZ ;  /* 0x0000000000087805 */ /* 0x000fe4000001ff00 */
[----:B------:R-:W-:-:S02]  /*9e80*/  LOP3.LUT R0, R0, 0xfffffffe, RZ, 0xc0, !PT ;  /* 0xfffffffe00007812 */ /* 0x000fc400078ec0ff */
[----:B------:R-:W-:-:S03]  /*9e90*/  CS2R R10, SRZ ;  /* 0x00000000000a7805 */ /* 0x000fc6000001ff00 */
[----:B------:R-:W-:-:S05]  /*9ea0*/  IMAD.IADD R0, R217, 0x1, -R0 ;  /* 0x00000001d9007824 */ /* 0x000fca00078e0a00 */
[----:B------:R-:W-:Y:S01]  /*9eb0*/  SHF.L.U32 R21, R0, 0x1f, RZ ;  /* 0x0000001f00157819 */ /* 0x000fe200000006ff */
[----:B------:R-:W-:Y:S06]  /*9ec0*/  @P0 BRA `(.L_x_5766) ;  /* 0x0000000000280947 */ /* 0x000fec0003800000 */
[----:B------:R-:W-:Y:S01]  /*9ed0*/  ULDC UR4, c[0x0][0x3f4] ;  /* 0x0000fd0000047ab9 */ /* 0x000fe20000000800 */
[----:B------:R-:W-:Y:S02]  /*9ee0*/  CS2R R6, SRZ ;  /* 0x0000000000067805 */ /* 0x000fe4000001ff00 */
[----:B------:R-:W-:Y:S02]  /*9ef0*/  ISETP.GE.AND P0, PT, R16, UR4, PT ;  /* 0x0000000410007c0c */ /* 0x000fe4000bf06270 */
[----:B------:R-:W-:Y:S02]  /*9f00*/  CS2R R8, SRZ ;  /* 0x0000000000087805 */ /* 0x000fe4000001ff00 */
[----:B------:R-:W-:-:S09]  /*9f10*/  CS2R R10, SRZ ;  /* 0x00000000000a7805 */ /* 0x000fd2000001ff00 */
[----:B------:R-:W-:Y:S05]  /*9f20*/  @P0 BRA `(.L_x_5766) ;  /* 0x0000000000100947 */ /* 0x000fea0003800000 */
[----:B------:R-:W-:-:S04]  /*9f30*/  IMAD.WIDE R12, R16, 0x2, R12 ;  /* 0x00000002100c7825 */ /* 0x000fc800078e020c */
[----:B----4-:R-:W-:Y:S01]  /*9f40*/  IMAD.WIDE R14, R16, 0x2, R14 ;  /* 0x00000002100e7825 */ /* 0x010fe200078e020e */
[----:B------:R1:W5:Y:S04]  /*9f50*/  LD.E.128 R8, desc[UR42][R12.64] ;  /* 0x0000002a0c087980 */ /* 0x000368000c101d00 */
[----:B------:R1:W5:Y:S02]  /*9f60*/  LD.E.128 R4, desc[UR42][R14.64] ;  /* 0x0000002a0e047980 */ /* 0x000364000c101d00 */
.L_x_5766:
[----:B------:R-:W-:Y:S05]  /*9f70*/  BSYNC B1 ;  /* 0x0000000000017941 */ /* 0x000fea0003800000 */
.L_x_5765:
[----:B------:R-:W2:Y:S01]  /*9f80*/  SYNCS.PHASECHK.TRANS64.TRYWAIT P1, [R2+URZ+0x28c00], R21 ;  /* 0x028c0015020075a7 */ /* 0x000ea2000802017f */
[----:B-----5:R-:W-:Y:S01]  /*9f90*/  IMAD.MOV.U32 R0, RZ, RZ, R4 ;  /* 0x000000ffff007224 */ /* 0x020fe200078e0004 */
[----:B-1----:R-:W-:Y:S01]  /*9fa0*/  VIADDMNMX R13, R33, -R192, 0x40, PT ;  /* 0x00000040210d7446 */ /* 0x002fe200038009c0 */
[----:B------:R-:W-:Y:S01]  /*9fb0*/  IMAD.MOV.U32 R12, RZ, RZ, R5 ;  /* 0x000000ffff0c7224 */ /* 0x000fe200078e0005 */
[----:B0-----:R-:W-:Y:S01]  /*9fc0*/  ISETP.GE.AND P0, PT, R16, R3, PT ;  /* 0x000000031000720c */ /* 0x001fe20003f06270 */
[----:B----4-:R-:W-:Y:S01]  /*9fd0*/  IMAD.MOV.U32 R14, RZ, RZ, R9 ;  /* 0x000000ffff0e7224 */ /* 0x010fe200078e0009 */
[----:B------:R-:W-:Y:S01]  /*9fe0*/  PRMT R51, R51, 0x5410, R0 ;  /* 0x0000541033337816 */ /* 0x000fe20000000000 */
[----:B------:R-:W-:Y:S01]  /*9ff0*/  IMAD.MOV.U32 R0, RZ, RZ, R6 ;  /* 0x000000ffff007224 */ /* 0x000fe200078e0006 */
[-C--:B------:R-:W-:Y:S01]  /*a000*/  ISETP.GE.OR P2, PT, R186, R13.reuse, P0 ;  /* 0x0000000dba00720c */ /* 0x080fe20000746670 */
[----:B------:R-:W-:Y:S01]  /*a010*/  BSSY B1, `(.L_x_5767) ;  /* 0x000000b000017945 */ /* 0x000fe20003800000 */
[----:B------:R-:W-:Y:S01]  /*a020*/  PRMT R53, R53, 0x5410, R12 ;  /* 0x0000541035357816 */ /* 0x000fe2000000000c */
[----:B------:R-:W-:Y:S01]  /*a030*/  IMAD.MOV.U32 R12, RZ, RZ, R7 ;  /* 0x000000ffff0c7224 */ /* 0x000fe200078e0007 */
[----:B------:R-:W-:Y:S01]  /*a040*/  ISETP.GE.OR P0, PT, R36, R13, P0 ;  /* 0x0000000d2400720c */ /* 0x000fe20000706670 */
[----:B------:R-:W-:Y:S01]  /*a050*/  IMAD.MOV.U32 R13, RZ, RZ, R8 ;  /* 0x000000ffff0d7224 */ /* 0x000fe200078e0008 */
[----:B------:R-:W-:Y:S01]  /*a060*/  PRMT R51, R0, 0x7610, R51 ;  /* 0x0000761000337816 */ /* 0x000fe20000000033 */
[----:B------:R-:W-:Y:S01]  /*a070*/  IMAD.MOV.U32 R0, RZ, RZ, R10 ;  /* 0x000000ffff007224 */ /* 0x000fe200078e000a */
[----:B------:R-:W-:Y:S01]  /*a080*/  PRMT R53, R12, 0x7610, R53 ;  /* 0x000076100c357816 */ /* 0x000fe20000000035 */
[----:B------:R-:W-:Y:S01]  /*a090*/  IMAD.MOV.U32 R20, RZ, RZ, R11 ;  /* 0x000000ffff147224 */ /* 0x000fe200078e000b */
[----:B------:R-:W-:Y:S01]  /*a0a0*/  PRMT R54, R13, 0x5410, R14 ;  /* 0x000054100d367816 */ /* 0x000fe2000000000e */
[----:B--2---:R-:W-:Y:S06]  /*a0b0*/  @!P1 BRA `(.L_x_5768) ;  /* 0x000001a400889947 */ /* 0x004fec0003800000 */
.L_x_6103:
[----:B------:R-:W-:Y:S05]  /*a0c0*/  BSYNC B1 ;  /* 0x0000000000017941 */ /* 0x000fea0003800000 */
.L_x_5767:
[----:B------:R-:W-:Y:S04]  /*a0d0*/  BSSY B1, `(.L_x_5769) ;  /* 0x000006a000017945 */ /* 0x000fe80003800000 */
[----:B------:R-:W-:Y:S05]  /*a0e0*/  @P2 BRA `(.L_x_5770) ;  /* 0x0000000400a02947 */ /* 0x000fea0003800000 */
[----:B------:R-:W-:Y:S01]  /*a0f0*/  IMAD.SHL.U32 R12, R195, 0x40, RZ ;  /* 0x00000040c30c7824 */ /* 0x000fe200078e00ff */
[----:B------:R-:W-:Y:S01]  /*a100*/  SHF.R.U64 R44, R28, 0x10, R29 ;  /* 0x000000101c2c7819 */ /* 0x000fe2000000121d */
[----:B------:R-:W-:Y:S01]  /*a110*/  IMAD.IADD R13, R16, 0x1, R3 ;  /* 0x00000001100d7824 */ /* 0x000fe200078e0203 */
[----:B------:R-:W-:Y:S02]  /*a120*/  SHF.R.U64 R39, R24, 0x10, R25 ;  /* 0x0000001018277819 */ /* 0x000fe40000001219 */
[----:B------:R-:W-:Y:S02]  /*a130*/  LOP3.LUT R14, R12, 0x1c0, RZ, 0xc0, !PT ;  /* 0x000001c00c0e7812 */ /* 0x000fe400078ec0ff */
[----:B------:R-:W-:Y:S02]  /*a140*/  SHF.R.U32.HI R43, RZ, 0x10, R27 ;  /* 0x00000010ff2b7819 */ /* 0x000fe4000001161b */
[----:B------:R-:W-:Y:S02]  /*a150*/  LOP3.LUT R12, R14, 0x38, R16, 0xf8, !PT ;  /* 0x000000380e0c7812 */ /* 0x000fe400078ef810 */
[----:B------:R-:W-:-:S02]  /*a160*/  SHF.R.U32.HI R15, RZ, 0x3, R14 ;  /* 0x00000003ff0f7819 */ /* 0x000fc4000001160e */
[----:B------:R-:W-:Y:S02]  /*a170*/  LOP3.LUT R13, R14, 0x38, R13, 0xf8, !PT ;  /* 0x000000380e0d7812 */ /* 0x000fe400078ef80d */
[-C--:B------:R-:W-:Y:S02]  /*a180*/  LOP3.LUT R12, R12, R15.reuse, RZ, 0x3c, !PT ;  /* 0x0000000f0c0c7212 */ /* 0x080fe400078e3cff */
[----:B------:R-:W-:Y:S02]  /*a190*/  SHF.R.U32.HI R48, RZ, 0x10, R31 ;  /* 0x00000010ff307819 */ /* 0x000fe4000001161f */
[----:B------:R-:W-:Y:S01]  /*a1a0*/  PRMT R44, R38, 0x5432, R44 ;  /* 0x00005432262c7816 */ /* 0x000fe2000000002c */
[----:B0-----:R-:W-:Y:S01]  /*a1b0*/  IMAD R21, R203, 0x200, R12 ;  /* 0x00000200cb157824 */ /* 0x001fe200078e020c */
[----:B------:R-:W-:Y:S02]  /*a1c0*/  LOP3.LUT R12, R13, R15, RZ, 0x3c, !PT ;  /* 0x0000000f0d0c7212 */ /* 0x000fe400078e3cff */
[----:B------:R-:W-:Y:S01]  /*a1d0*/  SHF.R.U32.HI R46, RZ, 0x10, R29 ;  /* 0x00000010ff2e7819 */ /* 0x000fe2000001161d */
[----:B------:R-:W-:Y:S01]  /*a1e0*/  IMAD R21, R21, 0x2, R2 ;  /* 0x0000000215157824 */ /* 0x000fe200078e0202 */
[----:B------:R-:W-:Y:S01]  /*a1f0*/  PRMT R39, R41, 0x5410, R39 ;  /* 0x0000541029277816 */ /* 0x000fe20000000027 */
[----:B------:R-:W-:Y:S01]  /*a200*/  IMAD R37, R203, 0x200, R12 ;  /* 0x00000200cb257824 */ /* 0x000fe200078e020c */
[----:B------:R-:W-:-:S02]  /*a210*/  SHF.R.U32.HI R40, RZ, 0x10, R25 ;  /* 0x00000010ff287819 */ /* 0x000fc40000011619 */
[----:B------:R-:W0:Y:S01]  /*a220*/  LDS.128 R12, [R21+0x20400] ;  /* 0x02040000150c7984 */ /* 0x000e220000000c00 */
[----:B------:R-:W-:Y:S01]  /*a230*/  IMAD R37, R37, 0x2, R2 ;  /* 0x0000000225257824 */ /* 0x000fe200078e0202 */
[----:B------:R-:W-:Y:S02]  /*a240*/  SHF.R.U64 R47, R30, 0x10, R31 ;  /* 0x000000101e2f7819 */ /* 0x000fe4000000121f */
[C---:B------:R-:W-:Y:S02]  /*a250*/  PRMT R43, R45.reuse, 0x5410, R43 ;  /* 0x000054102d2b7816 */ /* 0x040fe4000000002b */
[----:B------:R-:W1:Y:S01]  /*a260*/  LDS.128 R32, [R37+0x20400] ;  /* 0x0204000025207984 */ /* 0x000e620000000c00 */
[----:B------:R-:W-:Y:S01]  /*a270*/  PRMT R48, R45, 0x5432, R48 ;  /* 0x000054322d307816 */ /* 0x000fe20000000030 */
[----:B------:R-:W-:Y:S01]  /*a280*/  IMAD.U32 R45, R44, 0x10000, RZ ;  /* 0x000100002c2d7824 */ /* 0x000fe200078e00ff */
[----:B------:R-:W-:Y:S01]  /*a290*/  PRMT R46, R41, 0x5432, R46 ;  /* 0x00005432292e7816 */ /* 0x000fe2000000002e */
[----:B------:R-:W-:Y:S01]  /*a2a0*/  IMAD.U32 R41, R39, 0x10000, RZ ;  /* 0x0001000027297824 */ /* 0x000fe200078e00ff */
[----:B------:R-:W-:-:S02]  /*a2b0*/  PRMT R40, R49, 0x5432, R40 ;  /* 0x0000543231287816 */ /* 0x000fc40000000028 */
[----:B------:R-:W-:Y:S02]  /*a2c0*/  PRMT R47, R38, 0x5410, R47 ;  /* 0x00005410262f7816 */ /* 0x000fe4000000002f */
[----:B------:R-:W-:Y:S02]  /*a2d0*/  LOP3.LUT R44, R44, 0xffff0000, RZ, 0xc0, !PT ;  /* 0xffff00002c2c7812 */ /* 0x000fe400078ec0ff */
[----:B------:R-:W-:Y:S02]  /*a2e0*/  SHF.R.U64 R42, R26, 0x10, R27 ;  /* 0x000000101a2a7819 */ /* 0x000fe4000000121b */
[----:B------:R-:W-:Y:S02]  /*a2f0*/  LOP3.LUT R39, R39, 0xffff0000, RZ, 0xc0, !PT ;  /* 0xffff000027277812 */ /* 0x000fe400078ec0ff */
[----:B------:R-:W-:Y:S01]  /*a300*/  PRMT R42, R50, 0x5432, R42 ;  /* 0x00005432322a7816 */ /* 0x000fe2000000002a */
[C---:B0-----:R-:W-:Y:S01]  /*a310*/  IMAD.U32 R24, R12.reuse, 0x10000, RZ ;  /* 0x000100000c187824 */ /* 0x041fe200078e00ff */
        /* <DEDUP_REMOVED lines=11> */
[----:B------:R-:W-:-:S02]  /*a3d0*/  IMAD.U32 R38, R35, 0x10000, RZ ;  /* 0x0001000023267824 */ /* 0x000fc400078e00ff */
[C---:B------:R-:W-:Y:S01]  /*a3e0*/  FMUL.FTZ R49, R28.reuse, R45 ;  /* 0x0000002d1c317220 */ /* 0x040fe20000410000 */
[----:B------:R-:W-:Y:S01]  /*a3f0*/  LOP3.LUT R34, R35, 0xffff0000, RZ, 0xc0, !PT ;  /* 0xffff000023227812 */ /* 0x000fe200078ec0ff */
[-C--:B------:R-:W-:Y:S01]  /*a400*/  FMUL.FTZ R35, R28, R41.reuse ;  /* 0x000000291c237220 */ /* 0x080fe20000410000 */
[----:B------:R-:W-:Y:S02]  /*a410*/  IMAD.U32 R28, R46, 0x10000, RZ ;  /* 0x000100002e1c7824 */ /* 0x000fe400078e00ff */
[C---:B------:R-:W-:Y:S01]  /*a420*/  FFMA.FTZ R49, R24.reuse, R41, -R49 ;  /* 0x0000002918317223 */ /* 0x040fe20000010831 */
[C---:B------:R-:W-:Y:S01]  /*a430*/  FMUL.FTZ R41, R29.reuse, R44 ;  /* 0x0000002c1d297220 */ /* 0x040fe20000410000 */
[----:B------:R-:W-:Y:S01]  /*a440*/  FFMA.FTZ R35, R24, R45, R35 ;  /* 0x0000002d18237223 */ /* 0x000fe20000010023 */
[----:B------:R-:W-:Y:S02]  /*a450*/  IMAD.U32 R24, R40, 0x10000, RZ ;  /* 0x0001000028187824 */ /* 0x000fe400078e00ff */
[-C--:B------:R-:W-:Y:S01]  /*a460*/  FMUL.FTZ R29, R29, R39.reuse ;  /* 0x000000271d1d7220 */ /* 0x080fe20000410000 */
[----:B------:R-:W-:Y:S01]  /*a470*/  FFMA.FTZ R50, R12, R39, -R41 ;  /* 0x000000270c327223 */ /* 0x000fe20000010829 */
[----:B------:R-:W-:Y:S01]  /*a480*/  FMUL.FTZ R52, R30, R28 ;  /* 0x0000001c1e347220 */ /* 0x000fe20000410000 */
[----:B------:R-:W-:Y:S01]  /*a490*/  LOP3.LUT R46, R46, 0xffff0000, RZ, 0xc0, !PT ;  /* 0xffff00002e2e7812 */ /* 0x000fe200078ec0ff */
[-C--:B------:R-:W-:Y:S01]  /*a4a0*/  FMUL.FTZ R39, R30, R24.reuse ;  /* 0x000000181e277220 */ /* 0x080fe20000410000 */
[----:B------:R-:W-:Y:S01]  /*a4b0*/  LOP3.LUT R40, R40, 0xffff0000, RZ, 0xc0, !PT ;  /* 0xffff000028287812 */ /* 0x000fe200078ec0ff */
[C---:B------:R-:W-:Y:S01]  /*a4c0*/  FFMA.FTZ R52, R25.reuse, R24, -R52 ;  /* 0x0000001819347223 */ /* 0x040fe20000010834 */
[----:B------:R-:W-:Y:S01]  /*a4d0*/  FFMA.FTZ R44, R12, R44, R29 ;  /* 0x0000002c0c2c7223 */ /* 0x000fe2000001001d */
[----:B------:R-:W-:Y:S01]  /*a4e0*/  FFMA.FTZ R39, R25, R28, R39 ;  /* 0x0000001c19277223 */ /* 0x000fe20000010027 */
[----:B------:R-:W-:Y:S01]  /*a4f0*/  FMUL.FTZ R24, R32, R46 ;  /* 0x0000002e20187220 */ /* 0x000fe20000410000 */
[----:B------:R-:W-:-:S02]  /*a500*/  IMAD.U32 R25, R47, 0x10000, RZ ;  /* 0x000100002f197824 */ /* 0x000fc400078e00ff */
[-C--:B------:R-:W-:Y:S01]  /*a510*/  FMUL.FTZ R32, R32, R40.reuse ;  /* 0x0000002820207220 */ /* 0x080fe20000410000 */
[----:B------:R-:W-:Y:S02]  /*a520*/  IMAD.U32 R28, R48, 0x10000, RZ ;  /* 0x00010000301c7824 */ /* 0x000fe400078e00ff */
[----:B------:R-:W-:Y:S01]  /*a530*/  FFMA.FTZ R29, R13, R40, -R24 ;  /* 0x000000280d1d7223 */ /* 0x000fe20000010818 */
[----:B------:R-:W-:Y:S02]  /*a540*/  IMAD.U32 R12, R42, 0x10000, RZ ;  /* 0x000100002a0c7824 */ /* 0x000fe400078e00ff */
[-C--:B------:R-:W-:Y:S01]  /*a550*/  FMUL.FTZ R41, R31, R25.reuse ;  /* 0x000000191f297220 */ /* 0x080fe20000410000 */
[----:B------:R-:W-:Y:S02]  /*a560*/  IMAD.U32 R27, R15, 0x10000, RZ ;  /* 0x000100000f1b7824 */ /* 0x000fe400078e00ff */
[----:B------:R-:W-:Y:S01]  /*a570*/  FMUL.FTZ R40, R38, R28 ;  /* 0x0000001c26287220 */ /* 0x000fe20000410000 */
[----:B------:R-:W-:Y:S01]  /*a580*/  IMAD.U32 R24, R43, 0x10000, RZ ;  /* 0x000100002b187824 */ /* 0x000fe200078e00ff */
[----:B------:R-:W-:Y:S01]  /*a590*/  LOP3.LUT R47, R47, 0xffff0000, RZ, 0xc0, !PT ;  /* 0xffff00002f2f7812 */ /* 0x000fe200078ec0ff */
[----:B------:R-:W-:Y:S01]  /*a5a0*/  FMUL.FTZ R30, R31, R12 ;  /* 0x0000000c1f1e7220 */ /* 0x000fe20000410000 */
[----:B------:R-:W-:Y:S01]  /*a5b0*/  LOP3.LUT R48, R48, 0xffff0000, RZ, 0xc0, !PT ;  /* 0xffff000030307812 */ /* 0x000fe200078ec0ff */
[----:B------:R-:W-:Y:S01]  /*a5c0*/  FFMA.FTZ R32, R13, R46, R32 ;  /* 0x0000002e0d207223 */ /* 0x000fe20000010020 */
[----:B------:R-:W-:Y:S01]  /*a5d0*/  LOP3.LUT R42, R42, 0xffff0000, RZ, 0xc0, !PT ;  /* 0xffff00002a2a7812 */ /* 0x000fe200078ec0ff */
[----:B------:R-:W-:Y:S01]  /*a5e0*/  FFMA.FTZ R41, R26, R12, -R41 ;  /* 0x0000000c1a297223 */ /* 0x000fe20000010829 */
[----:B------:R-:W-:Y:S01]  /*a5f0*/  LOP3.LUT R43, R43, 0xffff0000, RZ, 0xc0, !PT ;  /* 0xffff00002b2b7812 */ /* 0x000fe200078ec0ff */
[-C--:B------:R-:W-:Y:S01]  /*a600*/  FMUL.FTZ R38, R38, R24.reuse ;  /* 0x0000001826267220 */ /* 0x080fe20000410000 */
[----:B------:R-:W-:Y:S01]  /*a610*/  LOP3.LUT R15, R15, 0xffff0000, RZ, 0xc0, !PT ;  /* 0xffff00000f0f7812 */ /* 0x000fe200078ec0ff */
[----:B------:R-:W-:Y:S01]  /*a620*/  FFMA.FTZ R40, R27, R24, -R40 ;  /* 0x000000181b287223 */ /* 0x000fe20000010828 */
[----:B------:R-:W-:Y:S01]  /*a630*/  FFMA.FTZ R26, R26, R25, R30 ;  /* 0x000000191a1a7223 */ /* 0x000fe2000001001e */
        /* <DEDUP_REMOVED lines=19> */
.L_x_5770:
[----:B------:R-:W-:Y:S05]  /*a770*/  BSYNC B1 ;  /* 0x0000000000017941 */ /* 0x000fea0003800000 */
.L_x_5769:
[----:B------:R-:W-:Y:S01]  /*a780*/  PRMT R30, R0, 0x7610, R30 ;  /* 0x00007610001e7816 */ /* 0x000fe2000000001e */
[----:B------:R-:W-:Y:S06]  /*a790*/  @P0 BRA `(.L_x_5758) ;  /* 0x0000000400a40947 */ /* 0x000fec0003800000 */
[----:B------:R-:W2:Y:S01]  /*a7a0*/  LDL R40, [R1+0x64] ;  /* 0x0000640001287983 */ /* 0x000ea20000100800 */
[----:B-1----:R-:W-:Y:S01]  /*a7b0*/  IMAD.SHL.U32 R12, R36, 0x40, RZ ;  /* 0x00000040240c7824 */ /* 0x002fe200078e00ff */
[----:B------:R-:W-:Y:S01]  /*a7c0*/  SHF.R.S32.HI R13, RZ, 0x1f, R36 ;  /* 0x0000001fff0d7819 */ /* 0x000fe20000011424 */
[----:B------:R-:W-:Y:S01]  /*a7d0*/  IMAD.IADD R0, R16, 0x1, R3 ;  /* 0x0000000110007824 */ /* 0x000fe200078e0203 */
[----:B------:R-:W-:Y:S02]  /*a7e0*/  SHF.R.U64 R32, R4, 0x10, R5 ;  /* 0x0000001004207819 */ /* 0x000fe40000001205 */
[----:B------:R-:W-:Y:S02]  /*a7f0*/  LOP3.LUT R3, R12, 0x1c0, RZ, 0xc0, !PT ;  /* 0x000001c00c037812 */ /* 0x000fe400078ec0ff */
[----:B------:R-:W-:Y:S02]  /*a800*/  LEA.HI R13, R13, R36, RZ, 0x3 ;  /* 0x000000240d0d7211 */ /* 0x000fe400078f18ff */
[----:B------:R-:W-:-:S02]  /*a810*/  LOP3.LUT R0, R3, 0x38, R0, 0xf8, !PT ;  /* 0x0000003803007812 */ /* 0x000fc400078ef800 */
[----:B------:R-:W-:Y:S01]  /*a820*/  SHF.R.U32.HI R3, RZ, 0x3, R3 ;  /* 0x00000003ff037819 */ /* 0x000fe20000011603 */
[----:B------:R-:W-:Y:S01]  /*a830*/  IMAD.SHL.U32 R13, R13, 0x40, RZ ;  /* 0x000000400d0d7824 */ /* 0x000fe200078e00ff */
[----:B0-----:R-:W-:Y:S02]  /*a840*/  SHF.R.U64 R21, R8, 0x10, R9 ;  /* 0x0000001008157819 */ /* 0x001fe40000001209 */
[----:B------:R-:W-:Y:S02]  /*a850*/  LOP3.LUT R0, R0, R3, RZ, 0x3c, !PT ;  /* 0x0000000300007212 */ /* 0x000fe400078e3cff */
[----:B------:R-:W-:Y:S02]  /*a860*/  LOP3.LUT R3, R13, 0xfffffe00, RZ, 0xc0, !PT ;  /* 0xfffffe000d037812 */ /* 0x000fe400078ec0ff */
[----:B------:R-:W-:Y:S02]  /*a870*/  PRMT R32, R51, 0x5432, R32 ;  /* 0x0000543233207816 */ /* 0x000fe40000000020 */
[----:B------:R-:W-:Y:S01]  /*a880*/  PRMT R21, R54, 0x5410, R21 ;  /* 0x0000541036157816 */ /* 0x000fe20000000015 */
[----:B------:R-:W-:Y:S01]  /*a890*/  IMAD.IADD R3, R3, 0x1, R0 ;  /* 0x0000000103037824 */ /* 0x000fe200078e0200 */
[----:B------:R-:W-:Y:S01]  /*a8a0*/  SHF.R.U32.HI R28, RZ, 0x10, R9 ;  /* 0x00000010ff1c7819 */ /* 0x000fe20000011609 */
[----:B------:R-:W-:Y:S01]  /*a8b0*/  IMAD.U32 R33, R32, 0x10000, RZ ;  /* 0x0001000020217824 */ /* 0x000fe200078e00ff */
[--C-:B------:R-:W-:Y:S01]  /*a8c0*/  SHF.R.U64 R29, R10, 0x10, R11.reuse ;  /* 0x000000100a1d7819 */ /* 0x100fe2000000120b */
[----:B------:R-:W-:Y:S01]  /*a8d0*/  IMAD R3, R3, 0x2, R2 ;  /* 0x0000000203037824 */ /* 0x000fe200078e0202 */
[----:B------:R-:W-:-:S02]  /*a8e0*/  SHF.R.U32.HI R31, RZ, 0x10, R11 ;  /* 0x00000010ff1f7819 */ /* 0x000fc4000001160b */
[----:B------:R-:W-:Y:S02]  /*a8f0*/  SHF.R.U32.HI R34, RZ, 0x10, R5 ;  /* 0x00000010ff227819 */ /* 0x000fe40000011605 */
[----:B------:R-:W0:Y:S01]  /*a900*/  LDS.128 R24, [R3+0x20400] ;  /* 0x0204000003187984 */ /* 0x000e220000000c00 */
[----:B------:R-:W-:Y:S02]  /*a910*/  SHF.R.U32.HI R37, RZ, 0x10, R7 ;  /* 0x00000010ff257819 */ /* 0x000fe40000011607 */
[C---:B------:R-:W-:Y:S02]  /*a920*/  PRMT R34, R53.reuse, 0x5432, R34 ;  /* 0x0000543235227816 */ /* 0x040fe40000000022 */
[----:B------:R-:W-:Y:S02]  /*a930*/  PRMT R37, R53, 0x5410, R37 ;  /* 0x0000541035257816 */ /* 0x000fe40000000025 */
[----:B------:R-:W-:Y:S01]  /*a940*/  PRMT R31, R20, 0x5410, R31 ;  /* 0x00005410141f7816 */ /* 0x000fe2000000001f */
[----:B------:R-:W-:Y:S01]  /*a950*/  IMAD.U32 R36, R34, 0x10000, RZ ;  /* 0x0001000022247824 */ /* 0x000fe200078e00ff */
[----:B------:R-:W-:-:S02]  /*a960*/  PRMT R28, R54, 0x5432, R28 ;  /* 0x00005432361c7816 */ /* 0x000fc4000000001c */
[----:B------:R-:W-:Y:S02]  /*a970*/  SHF.R.U64 R35, R6, 0x10, R7 ;  /* 0x0000001006237819 */ /* 0x000fe40000001207 */
[----:B------:R-:W-:Y:S01]  /*a980*/  PRMT R29, R30, 0x5410, R29 ;  /* 0x000054101e1d7816 */ /* 0x000fe2000000001d */
[----:B------:R-:W-:Y:S01]  /*a990*/  IMAD.U32 R30, R28, 0x10000, RZ ;  /* 0x000100001c1e7824 */ /* 0x000fe200078e00ff */
[----:B------:R-:W-:Y:S01]  /*a9a0*/  PRMT R35, R51, 0x5410, R35 ;  /* 0x0000541033237816 */ /* 0x000fe20000000023 */
[C---:B0-----:R-:W-:Y:S01]  /*a9b0*/  IMAD.U32 R9, R24.reuse, 0x10000, RZ ;  /* 0x0001000018097824 */ /* 0x041fe200078e00ff */
[----:B------:R-:W-:Y:S01]  /*a9c0*/  LOP3.LUT R10, R24, 0xffff0000, RZ, 0xc0, !PT ;  /* 0xffff0000180a7812 */ /* 0x000fe200078ec0ff */
[C---:B------:R-:W-:Y:S01]  /*a9d0*/  IMAD.U32 R11, R25.reuse, 0x10000, RZ ;  /* 0x00010000190b7824 */ /* 0x040fe200078e00ff */
[----:B------:R-:W-:Y:S01]  /*a9e0*/  LOP3.LUT R24, R25, 0xffff0000, RZ, 0xc0, !PT ;  /* 0xffff000019187812 */ /* 0x000fe200078ec0ff */
[----:B------:R-:W-:Y:S02]  /*a9f0*/  IMAD.U32 R25, R21, 0x10000, RZ ;  /* 0x0001000015197824 */ /* 0x000fe400078e00ff */
[----:B------:R-:W-:Y:S01]  /*aa00*/  FMUL.FTZ R39, R9, R33 ;  /* 0x0000002109277220 */ /* 0x000fe20000410000 */
[----:B------:R-:W-:-:S02]  /*aa10*/  IMAD.U32 R20, R27, 0x10000, RZ ;  /* 0x000100001b147824 */ /* 0x000fc400078e00ff */
[----:B------:R-:W-:Y:S01]  /*aa20*/  FMUL.FTZ R38, R11, R36 ;  /* 0x000000240b267220 */ /* 0x000fe20000410000 */
[-C--:B------:R-:W-:Y:S01]  /*aa30*/  FMUL.FTZ R9, R9, R25.reuse ;  /* 0x0000001909097220 */ /* 0x080fe20000410000 */
[----:B------:R-:W-:Y:S01]  /*aa40*/  LOP3.LUT R21, R21, 0xffff0000, RZ, 0xc0, !PT ;  /* 0xffff000015157812 */ /* 0x000fe200078ec0ff */
[----:B--2---:R-:W0:Y:S02]  /*aa50*/  LDS.128 R12, [R40+0x20400] ;  /* 0x02040000280c7984 */ /* 0x004e240000000c00 */
[C---:B0-----:R-:W-:Y:S01]  /*aa60*/  IMAD.U32 R0, R12.reuse, 0x10000, RZ ;  /* 0x000100000c007824 */ /* 0x041fe200078e00ff */
[----:B------:R-:W-:Y:S01]  /*aa70*/  LOP3.LUT R4, R12, 0xffff0000, RZ, 0xc0, !PT ;  /* 0xffff00000c047812 */ /* 0x000fe200078ec0ff */
[C---:B------:R-:W-:Y:S01]  /*aa80*/  IMAD.U32 R6, R14.reuse, 0x10000, RZ ;  /* 0x000100000e067824 */ /* 0x040fe200078e00ff */
[----:B------:R-:W-:Y:S01]  /*aa90*/  LOP3.LUT R7, R14, 0xffff0000, RZ, 0xc0, !PT ;  /* 0xffff00000e077812 */ /* 0x000fe200078ec0ff */
[----:B------:R-:W-:Y:S01]  /*aaa0*/  FFMA.FTZ R39, R0, R25, -R39 ;  /* 0x0000001900277223 */ /* 0x000fe20000010827 */
[----:B------:R-:W-:-:S02]  /*aab0*/  IMAD.U32 R25, R37, 0x10000, RZ ;  /* 0x0001000025197824 */ /* 0x000fc400078e00ff */
[----:B------:R-:W-:Y:S01]  /*aac0*/  FFMA.FTZ R33, R0, R33, R9 ;  /* 0x0000002100217223 */ /* 0x000fe20000010009 */
[C---:B------:R-:W-:Y:S01]  /*aad0*/  IMAD.U32 R5, R13.reuse, 0x10000, RZ ;  /* 0x000100000d057824 */ /* 0x040fe200078e00ff */
[----:B------:R-:W-:Y:S01]  /*aae0*/  LOP3.LUT R12, R13, 0xffff0000, RZ, 0xc0, !PT ;  /* 0xffff00000d0c7812 */ /* 0x000fe200078ec0ff */
[C---:B------:R-:W-:Y:S01]  /*aaf0*/  IMAD.U32 R8, R15.reuse, 0x10000, RZ ;  /* 0x000100000f087824 */ /* 0x040fe200078e00ff */
[----:B------:R-:W-:Y:S01]  /*ab00*/  LOP3.LUT R14, R15, 0xffff0000, RZ, 0xc0, !PT ;  /* 0xffff00000f0e7812 */ /* 0x000fe200078ec0ff */
[----:B------:R-:W-:Y:S01]  /*ab10*/  IMAD.U32 R9, R31, 0x10000, RZ ;  /* 0x000100001f097824 */ /* 0x000fe200078e00ff */
[C---:B------:R-:W-:Y:S01]  /*ab20*/  LOP3.LUT R15, R26.reuse, 0xffff0000, RZ, 0xc0, !PT ;  /* 0xffff00001a0f7812 */ /* 0x040fe200078ec0ff */
[----:B------:R-:W-:Y:S01]  /*ab30*/  IMAD.U32 R13, R26, 0x10000, RZ ;  /* 0x000100001a0d7824 */ /* 0x000fe200078e00ff */
[----:B------:R-:W-:Y:S01]  /*ab40*/  LOP3.LUT R26, R27, 0xffff0000, RZ, 0xc0, !PT ;  /* 0xffff00001b1a7812 */ /* 0x000fe200078ec0ff */
[C---:B------:R-:W-:Y:S01]  /*ab50*/  FMUL.FTZ R27, R20.reuse, R25 ;  /* 0x00000019141b7220 */ /* 0x040fe20000410000 */
[-C--:B------:R-:W-:Y:S01]  /*ab60*/  FMUL.FTZ R20, R20, R9.reuse ;  /* 0x0000000914147220 */ /* 0x080fe20000410000 */
[-C--:B------:R-:W-:Y:S01]  /*ab70*/  FMUL.FTZ R0, R11, R30.reuse ;  /* 0x0000001e0b007220 */ /* 0x080fe20000410000 */
[----:B------:R-:W-:Y:S01]  /*ab80*/  FFMA.FTZ R38, R5, R30, -R38 ;  /* 0x0000001e05267223 */ /* 0x000fe20000010826 */
[----:B------:R-:W-:Y:S01]  /*ab90*/  LOP3.LUT R11, R32, 0xffff0000, RZ, 0xc0, !PT ;  /* 0xffff0000200b7812 */ /* 0x000fe200078ec0ff */
[C---:B------:R-:W-:Y:S01]  /*aba0*/  FFMA.FTZ R30, R8.reuse, R9, -R27 ;  /* 0x00000009081e7223 */ /* 0x040fe2000001081b */
[----:B------:R-:W-:Y:S01]  /*abb0*/  FFMA.FTZ R32, R8, R25, R20 ;  /* 0x0000001908207223 */ /* 0x000fe20000010014 */
[----:B------:R-:W-:Y:S01]  /*abc0*/  FMUL.FTZ R27, R10, R21 ;  /* 0x000000150a1b7220 */ /* 0x000fe20000410000 */
[----:B------:R-:W-:-:S02]  /*abd0*/  IMAD.U32 R8, R35, 0x10000, RZ ;  /* 0x0001000023087824 */ /* 0x000fc400078e00ff */
[----:B------:R-:W-:Y:S01]  /*abe0*/  FFMA.FTZ R36, R5, R36, R0 ;  /* 0x0000002405247223 */ /* 0x000fe20000010000 */
[-C--:B------:R-:W-:Y:S01]  /*abf0*/  FMUL.FTZ R25, R10, R11.reuse ;  /* 0x0000000b0a197220 */ /* 0x080fe20000410000 */
[----:B------:R-:W-:Y:S01]  /*ac00*/  FFMA.FTZ R20, R4, R11, R27 ;  /* 0x0000000b04147223 */ /* 0x000fe2000001001b */
[----:B------:R-:W-:Y:S02]  /*ac10*/  IMAD.U32 R0, R29, 0x10000, RZ ;  /* 0x000100001d007824 */ /* 0x000fe400078e00ff */
[C---:B------:R-:W-:Y:S01]  /*ac20*/  FMUL.FTZ R11, R13.reuse, R8 ;  /* 0x000000080d0b7220 */ /* 0x040fe20000410000 */
[----:B------:R-:W-:Y:S01]  /*ac30*/  LOP3.LUT R9, R34, 0xffff0000, RZ, 0xc0, !PT ;  /* 0xffff000022097812 */ /* 0x000fe200078ec0ff */
[----:B------:R-:W-:Y:S01]  /*ac40*/  FFMA.FTZ R10, R4, R21, -R25 ;  /* 0x00000015040a7223 */ /* 0x000fe20000010819 */
[----:B------:R-:W-:Y:S01]  /*ac50*/  LOP3.LUT R5, R28, 0xffff0000, RZ, 0xc0, !PT ;  /* 0xffff00001c057812 */ /* 0x000fe200078ec0ff */
[-C--:B------:R-:W-:Y:S01]  /*ac60*/  FMUL.FTZ R13, R13, R0.reuse ;  /* 0x000000000d0d7220 */ /* 0x080fe20000410000 */
[----:B------:R-:W-:Y:S01]  /*ac70*/  FFMA.FTZ R11, R6, R0, -R11 ;  /* 0x00000000060b7223 */ /* 0x000fe2000001080b */
[----:B------:R-:W-:Y:S01]  /*ac80*/  LOP3.LUT R4, R35, 0xffff0000, RZ, 0xc0, !PT ;  /* 0xffff000023047812 */ /* 0x000fe200078ec0ff */
[----:B------:R-:W-:Y:S01]  /*ac90*/  FMUL.FTZ R21, R24, R9 ;  /* 0x0000000918157220 */ /* 0x000fe20000410000 */
[----:B------:R-:W-:Y:S01]  /*aca0*/  LOP3.LUT R0, R29, 0xffff0000, RZ, 0xc0, !PT ;  /* 0xffff00001d007812 */ /* 0x000fe200078ec0ff */
[----:B------:R-:W-:Y:S01]  /*acb0*/  FFMA.FTZ R13, R6, R8, R13 ;  /* 0x00000008060d7223 */ /* 0x000fe2000001000d */
[----:B------:R-:W-:Y:S01]  /*acc0*/  LOP3.LUT R37, R37, 0xffff0000, RZ, 0xc0, !PT ;  /* 0xffff000025257812 */ /* 0x000fe200078ec0ff */
[-C--:B------:R-:W-:Y:S01]  /*acd0*/  FMUL.FTZ R24, R24, R5.reuse ;  /* 0x0000000518187220 */ /* 0x080fe20000410000 */
[----:B------:R-:W-:Y:S01]  /*ace0*/  LOP3.LUT R31, R31, 0xffff0000, RZ, 0xc0, !PT ;  /* 0xffff00001f1f7812 */ /* 0x000fe200078ec0ff */
[C---:B------:R-:W-:Y:S01]  /*acf0*/  FMUL.FTZ R6, R15.reuse, R4 ;  /* 0x000000040f067220 */ /* 0x040fe20000410000 */
[----:B------:R-:W-:Y:S01]  /*ad00*/  FFMA.FTZ R5, R12, R5, -R21 ;  /* 0x000000050c057223 */ /* 0x000fe20000010815 */
[-C--:B------:R-:W-:Y:S01]  /*ad10*/  FMUL.FTZ R15, R15, R0.reuse ;  /* 0x000000000f0f7220 */ /* 0x080fe20000410000 */
[C---:B------:R-:W-:Y:S01]  /*ad20*/  FMUL.FTZ R21, R26.reuse, R37 ;  /* 0x000000251a157220 */ /* 0x040fe20000410000 */
[-C--:B------:R-:W-:Y:S01]  /*ad30*/  FMUL.FTZ R26, R26, R31.reuse ;  /* 0x0000001f1a1a7220 */ /* 0x080fe20000410000 */
        /* <DEDUP_REMOVED lines=15> */
.L_x_5758:
[----:B------:R-:W-:Y:S05]  /*ae30*/  BSYNC B0 ;  /* 0x0000000000007941 */ /* 0x000fea0003800000 */
.L_x_5744:
        /* <DEDUP_REMOVED lines=8> */
.L_x_5741:
[----:B--2-4-:R-:W-:-:S05]  /*aec0*/  IMAD.U32 R0, RZ, RZ, UR37 ;  /* 0x00000025ff007e24 */ /* 0x014fca000f8e00ff */
[----:B------:R-:W-:-:S13]  /*aed0*/  ISETP.NE.AND P0, PT, R0, 0x3, PT ;  /* 0x000000030000780c */ /* 0x000fda0003f05270 */
[----:B------:R-:W-:Y:S05]  /*aee0*/  @!P0 BRA `(.L_x_5771) ;  /* 0x0000000000048947 */ /* 0x000fea0003800000 */
[----:B------:R-:W-:Y:S01]  /*aef0*/  BPT.TRAP 0x1 ;  /* 0x000000040000795c */ /* 0x000fe20000300000 */
.L_x_5771:
[----:B-1----:R-:W-:Y:S01]  /*af00*/  IMAD R12, R18, 0x8, R2 ;  /* 0x00000008120c7824 */ /* 0x002fe200078e0202 */
[----:B0-----:R-:W-:-:S04]  /*af10*/  SHF.L.U32 R21, R19, 0x1f, RZ ;  /* 0x0000001f13157819 */ /* 0x001fc800000006ff */
[----:B------:R0:W1:Y:S01]  /*af20*/  SYNCS.PHASECHK.TRANS64.TRYWAIT P2, [R12+URZ+0x28c30], R21 ;  /* 0x028c30150c0075a7 */ /* 0x000062000804017f */
[----:B------:R-:W-:Y:S05]  /*af30*/  @!P0 BRA `(.L_x_5772) ;  /* 0x0000000000048947 */ /* 0x000fea0003800000 */
[----:B------:R-:W-:Y:S01]  /*af40*/  BPT.TRAP 0x1 ;  /* 0x000000040000795c */ /* 0x000fe20000300000 */
.L_x_5772:
[----:B------:R-:W2:Y:S02]  /*af50*/  S2R R0, SR_TID.X ;  /* 0x0000000000007919 */ /* 0x000ea40000002100 */
[----:B--2---:R-:W-:-:S04]  /*af60*/  LOP3.LUT R0, R0, 0x7f, RZ, 0xc0, !PT ;  /* 0x0000007f00007812 */ /* 0x004fc800078ec0ff */
[----:B------:R-:W-:Y:S01]  /*af70*/  ISETP.NE.AND P1, PT, R0, RZ, PT ;  /* 0x000000ff0000720c */ /* 0x000fe20003f25270 */
[----:B------:R-:W-:-:S05]  /*af80*/  VIADD R0, R2, 0x22400 ;  /* 0x0002240002007836 */ /* 0x000fca0000000000 */
[----:B------:R-:W-:Y:S01]  /*af90*/  SHF.R.U32.HI R0, RZ, 0x4, R0 ;  /* 0x00000004ff007819 */ /* 0x000fe20000011600 */
[----:B-1----:R-:W-:Y:S06]  /*afa0*/  @P2 BRA `(.L_x_5773) ;  /* 0x0000000000082947 */ /* 0x002fec0003800000 */
[----:B------:R-:W1:Y:S02]  /*afb0*/  SYNCS.PHASECHK.TRANS64.TRYWAIT P2, [R12+URZ+0x28c30], R21 ;  /* 0x028c30150c0075a7 */ /* 0x000e64000804017f */
[----:B-1----:R-:W-:Y:S05]  /*afc0*/  @!P2 BRA `(.L_x_5774) ;  /* 0x0000019400d8a947 */ /* 0x002fea0003800000 */
.L_x_5773:
[----:B------:R-:W-:Y:S01]  /*afd0*/  LOP3.LUT R0, R0, 0x3fff, RZ, 0xc0, !PT ;  /* 0x00003fff00007812 */ /* 0x000fe200078ec0ff */
[----:B------:R-:W-:Y:S05]  /*afe0*/  WARPSYNC.ALL ;  /* 0x0000000000007948 */ /* 0x000fea0003800000 */
[----:B------:R-:W-:Y:S01]  /*aff0*/  LOP3.LUT R13, R0, 0x10000, RZ, 0xfc, !PT ;  /* 0x00010000000d7812 */ /* 0x000fe200078efcff */
[----:B------:R-:W-:Y:S01]  /*b000*/  VIADD R0, R2, 0x20400 ;  /* 0x0002040002007836 */ /* 0x000fe20000000000 */
[----:B------:R-:W-:-:S03]  /*b010*/  WARPGROUP.ARRIVE ;  /* 0x00000000000079c5 */ /* 0x000fc60000000000 */
[----:B------:R-:W-:Y:S01]  /*b020*/  IMAD R6, R18, 0x200, R13 ;  /* 0x0000020012067824 */ /* 0x000fe200078e020d */
[----:B------:R-:W-:Y:S01]  /*b030*/  ULDC.64 UR46, c[0x0][0x9e0] ;  /* 0x00027800002e7ab9 */ /* 0x000fe20000000a00 */
[----:B---3--:R-:W-:Y:S01]  /*b040*/  IMAD.MOV.U32 R7, RZ, RZ, 0x40000040 ;  /* 0x40000040ff077424 */ /* 0x008fe200078e00ff */
[----:B------:R-:W-:Y:S01]  /*b050*/  SHF.R.U32.HI R0, RZ, 0x4, R0 ;  /* 0x00000004ff007819 */ /* 0x000fe20000011600 */
[----:B------:R-:W-:Y:S01]  /*b060*/  IMAD.MOV.U32 R5, RZ, RZ, 0x40000040 ;  /* 0x40000040ff057424 */ /* 0x000fe200078e00ff */
[C---:B------:R-:W-:Y:S01]  /*b070*/  R2UR UR6, R6.reuse ;  /* 0x00000000060672ca */ /* 0x040fe200000e0000 */
[----:B------:R-:W-:Y:S01]  /*b080*/  VIADD R8, R6, 0x2 ;  /* 0x0000000206087836 */ /* 0x000fe20000000000 */
[----:B------:R-:W-:Y:S01]  /*b090*/  LOP3.LUT R0, R0, 0x3fff, RZ, 0xc0, !PT ;  /* 0x00003fff00007812 */ /* 0x000fe200078ec0ff */
[----:B------:R-:W-:Y:S01]  /*b0a0*/  IMAD.MOV.U32 R9, RZ, RZ, 0x40000040 ;  /* 0x40000040ff097424 */ /* 0x000fe200078e00ff */
[----:B------:R-:W-:Y:S01]  /*b0b0*/  R2UR UR7, R7 ;  /* 0x00000000070772ca */ /* 0x000fe200000e0000 */
[----:B------:R-:W-:Y:S01]  /*b0c0*/  IMAD.MOV.U32 R11, RZ, RZ, 0x40000040 ;  /* 0x40000040ff0b7424 */ /* 0x000fe200078e00ff */
[----:B------:R-:W-:Y:S01]  /*b0d0*/  LOP3.LUT R4, R0, 0x10000, RZ, 0xfc, !PT ;  /* 0x0001000000047812 */ /* 0x000fe200078efcff */
[----:B------:R-:W-:Y:S01]  /*b0e0*/  VIADD R14, R6, 0x4 ;  /* 0x00000004060e7836 */ /* 0x000fe20000000000 */
[----:B------:R-:W-:Y:S01]  /*b0f0*/  R2UR UR5, R5 ;  /* 0x00000000050572ca */ /* 0x000fe200000e0000 */
[----:B------:R-:W-:Y:S01]  /*b100*/  IMAD.MOV.U32 R15, RZ, RZ, 0x40000040 ;  /* 0x40000040ff0f7424 */ /* 0x000fe200078e00ff */
[C---:B------:R-:W-:Y:S01]  /*b110*/  R2UR UR4, R4.reuse ;  /* 0x00000000040472ca */ /* 0x040fe200000e0000 */
[----:B------:R-:W-:Y:S01]  /*b120*/  VIADD R10, R4, 0x2 ;  /* 0x00000002040a7836 */ /* 0x000fe20000000000 */
[----:B------:R-:W-:Y:S01]  /*b130*/  UISETP.GE.AND UP0, UPT, UR47, 0x1, UPT ;  /* 0x000000012f00788c */ /* 0x000fe2000bf06270 */
[----:B------:R-:W-:Y:S01]  /*b140*/  IMAD.MOV.U32 R7, RZ, RZ, 0x40000040 ;  /* 0x40000040ff077424 */ /* 0x000fe200078e00ff */
[----:B------:R-:W-:-:S02]  /*b150*/  ULDC UR45, c[0x0][0x9dc] ;  /* 0x00027700002d7ab9 */ /* 0x000fc40000000800 */
[----:B------:R-:W-:Y:S02]  /*b160*/  ULOP3.LUT UR45, URZ, UR45, URZ, 0x33, !UPT ;  /* 0x0000002d3f2d7292 */ /* 0x000fe4000f8e333f */
[----:B------:R-:W-:Y:S01]  /*b170*/  PLOP3.LUT P3, PT, PT, PT, UP0, 0x40, 0x0 ;  /* 0x000000000000781c */ /* 0x000fe20003f6e808 */
[----:B------:R-:W-:-:S04]  /*b180*/  UP2UR UR48, UPR, URZ, 0x1 ;  /* 0x000000013f307883 */ /* 0x000fc80008000000 */
[----:B------:R-:W-:Y:S01]  /*b190*/  HGMMA.64x64x16.F32.BF16 R24, gdesc[UR4], RZ, !UPT, gsb0 ;  /* 0x00e00000041879f0 */ /* 0x000fe2000c0018ff */
[----:B------:R-:W-:Y:S01]  /*b1a0*/  R2UR UR6, R8 ;  /* 0x00000000080672ca */ /* 0x000fe200000e0000 */
[----:B------:R-:W-:Y:S01]  /*b1b0*/  VIADD R8, R4, 0x4 ;  /* 0x0000000404087836 */ /* 0x000fe20000000000 */
[----:B------:R-:W-:Y:S01]  /*b1c0*/  R2UR UR7, R9 ;  /* 0x00000000090772ca */ /* 0x000fe200000e0000 */
[----:B------:R-:W-:Y:S01]  /*b1d0*/  IMAD.MOV.U32 R9, RZ, RZ, 0x40000040 ;  /* 0x40000040ff097424 */ /* 0x000fe200078e00ff */
[----:B------:R-:W-:Y:S02]  /*b1e0*/  R2UR UR4, R10 ;  /* 0x000000000a0472ca */ /* 0x000fe400000e0000 */
[----:B------:R-:W-:Y:S01]  /*b1f0*/  R2UR UR5, R11 ;  /* 0x000000000b0572ca */ /* 0x000fe200000e0000 */
[----:B------:R-:W-:Y:S02]  /*b200*/  WARPGROUP.DEPBAR.LE gsb0, 0x0 ;  /* 0x00008000000079c5 */ /* 0x000fe40000010000 */
[----:B------:R-:W-:-:S10]  /*b210*/  WARPGROUP.ARRIVE ;  /* 0x00000000000079c5 */ /* 0x000fd40000000000 */
[----:B------:R-:W-:Y:S01]  /*b220*/  HGMMA.64x64x16.F32.BF16 R24, gdesc[UR4], R24, gsb0 ;  /* 0x00e00000041879f0 */ /* 0x000fe20008001818 */
[----:B------:R-:W-:Y:S01]  /*b230*/  R2UR UR6, R14 ;  /* 0x000000000e0672ca */ /* 0x000fe200000e0000 */
[----:B------:R-:W-:Y:S01]  /*b240*/  VIADD R14, R6, 0x6 ;  /* 0x00000006060e7836 */ /* 0x000fe20000000000 */
[----:B------:R-:W-:Y:S01]  /*b250*/  R2UR UR7, R15 ;  /* 0x000000000f0772ca */ /* 0x000fe200000e0000 */
[----:B------:R-:W-:Y:S01]  /*b260*/  VIADD R6, R4, 0x6 ;  /* 0x0000000604067836 */ /* 0x000fe20000000000 */
[----:B------:R-:W-:Y:S01]  /*b270*/  R2UR UR4, R8 ;  /* 0x00000000080472ca */ /* 0x000fe200000e0000 */
[----:B------:R-:W-:Y:S01]  /*b280*/  IMAD.MOV.U32 R15, RZ, RZ, 0x40000040 ;  /* 0x40000040ff0f7424 */ /* 0x000fe200078e00ff */
        /* <DEDUP_REMOVED lines=11> */
[----:B------:R-:W-:Y:S02]  /*b340*/  ULDC UR4, c[0x0][0x9d8] ;  /* 0x0002760000047ab9 */ /* 0x000fe40000000800 */
[----:B------:R-:W-:Y:S02]  /*b350*/  WARPGROUP.DEPBAR.LE gsb0, 0x0 ;  /* 0x00008000000079c5 */ /* 0x000fe40000010000 */
[----:B------:R-:W-:Y:S01]  /*b360*/  FMUL.FTZ R20, R24, UR4 ;  /* 0x0000000418147c20 */ /* 0x000fe20008410000 */
[----:B------:R-:W-:Y:S01]  /*b370*/  FMUL.FTZ R32, R32, UR4 ;  /* 0x0000000420207c20 */ /* 0x000fe20008410000 */
[----:B------:R-:W2:Y:S01]  /*b380*/  LDC R24, c[0x0][0x448] ;  /* 0x00011200ff187b82 */ /* 0x000ea20000000800 */
        /* <DEDUP_REMOVED lines=10> */
[----:B------:R4:W0:Y:S01]  /*b430*/  MUFU.TANH R69, R3 ;  /* 0x0000000300457308 */ /* 0x0008220000002400 */
        /* <DEDUP_REMOVED lines=8> */
[----:B----4-:R-:W-:Y:S01]  /*b4c0*/  FMUL.FTZ R3, R36, UR4 ;  /* 0x0000000424037c20 */ /* 0x010fe20008410000 */
[----:B------:R-:W-:Y:S01]  /*b4d0*/  FMUL.FTZ R36, R38, UR4 ;  /* 0x0000000426247c20 */ /* 0x000fe20008410000 */
[----:B------:R-:W-:Y:S01]  /*b4e0*/  FMUL.FTZ R38, R39, UR4 ;  /* 0x0000000427267c20 */ /* 0x000fe20008410000 */
[----:B------:R-:W-:Y:S01]  /*b4f0*/  FMUL.FTZ R52, R52, UR4 ;  /* 0x0000000434347c20 */ /* 0x000fe20008410000 */
[----:B--2---:R-:W-:Y:S01]  /*b500*/  ISETP.NE.AND P2, PT, R24, 0x1, PT ;  /* 0x000000011800780c */ /* 0x004fe20003f45270 */
[----:B------:R-:W-:Y:S01]  /*b510*/  FMUL.FTZ R24, R51, UR4 ;  /* 0x0000000433187c20 */ /* 0x000fe20008410000 */
[----:B------:R-:W-:Y:S01]  /*b520*/  FMUL.FTZ R53, R53, UR4 ;  /* 0x0000000435357c20 */ /* 0x000fe20008410000 */
[----:B------:R2:W4:Y:S01]  /*b530*/  MUFU.TANH R61, R3 ;  /* 0x00000003003d7308 */ /* 0x0005220000002400 */
[----:B------:R-:W-:Y:S01]  /*b540*/  FMUL.FTZ R45, R45, UR4 ;  /* 0x000000042d2d7c20 */ /* 0x000fe20008410000 */
[----:B------:R-:W-:Y:S01]  /*b550*/  FMUL.FTZ R29, R29, UR4 ;  /* 0x000000041d1d7c20 */ /* 0x000fe20008410000 */
[----:B------:R-:W-:-:S05]  /*b560*/  FMUL.FTZ R33, R33, UR4 ;  /* 0x0000000421217c20 */ /* 0x000fca0008410000 */
[----:B------:R-:W0:Y:S01]  /*b570*/  MUFU.TANH R35, R48 ;  /* 0x0000003000237308 */ /* 0x000e220000002400 */
[----:B--2---:R-:W-:Y:S01]  /*b580*/  FMUL.FTZ R3, R44, UR4 ;  /* 0x000000042c037c20 */ /* 0x004fe20008410000 */
[----:B------:R-:W2:Y:S01]  /*b590*/  @P2 LDC R32, c[0x0][0x44c] ;  /* 0x00011300ff202b82 */ /* 0x000ea20000000800 */
[----:B------:R-:W-:Y:S01]  /*b5a0*/  FMUL.FTZ R44, R46, UR4 ;  /* 0x000000042e2c7c20 */ /* 0x000fe20008410000 */
[----:B------:R-:W-:-:S04]  /*b5b0*/  FMUL.FTZ R46, R47, UR4 ;  /* 0x000000042f2e7c20 */ /* 0x000fc80008410000 */
[----:B------:R1:W0:Y:S02]  /*b5c0*/  MUFU.TANH R25, R3 ;  /* 0x0000000300197308 */ /* 0x0002240000002400 */
[----:B------:R-:W3:Y:S06]  /*b5d0*/  @P2 LDC R34, c[0x0][0x450] ;  /* 0x00011400ff222b82 */ /* 0x000eec0000000800 */
[----:B------:R-:W0:Y:S01]  /*b5e0*/  MUFU.TANH R20, R20 ;  /* 0x0000001400147308 */ /* 0x000e220000002400 */
[----:B-1----:R-:W-:-:S04]  /*b5f0*/  IMAD.IADD R3, R201, 0x1, R192 ;  /* 0x00000001c9037824 */ /* 0x002fc800078e02c0 */
[----:B------:R-:W-:-:S03]  /*b600*/  IMAD.MOV.U32 R31, RZ, RZ, R3 ;  /* 0x000000ffff1f7224 */ /* 0x000fc600078e0003 */
[----:B------:R-:W1:Y:S01]  /*b610*/  MUFU.TANH R71, R71 ;  /* 0x0000004700477308 */ /* 0x000e620000002400 */
[----:B--2---:R-:W-:-:S04]  /*b620*/  @P2 IMAD.HI.U32 R15, R3, R32, RZ ;  /* 0x00000020030f2227 */ /* 0x004fc800078e00ff */
[----:B------:R-:W-:Y:S01]  /*b630*/  FMUL.FTZ R32, R55, UR4 ;  /* 0x0000000437207c20 */ /* 0x000fe20008410000 */
[----:B------:R-:W-:Y:S02]  /*b640*/  @!P1 VIADD R3, R12, 0x28c40 ;  /* 0x00028c400c039836 */ /* 0x000fe40000000000 */
[----:B------:R-:W2:Y:S01]  /*b650*/  MUFU.TANH R0, R0 ;  /* 0x0000000000007308 */ /* 0x000ea20000002400 */
[----:B---3--:R-:W-:Y:S01]  /*b660*/  @P2 SHF.R.U32.HI R31, RZ, R34, R15 ;  /* 0x00000022ff1f2219 */ /* 0x008fe2000001160f */
[----:B------:R-:W-:Y:S01]  /*b670*/  IMAD.MOV.U32 R15, RZ, RZ, -0x40 ;  /* 0xffffffc0ff0f7424 */ /* 0x000fe200078e00ff */
[----:B------:R-:W-:Y:S01]  /*b680*/  @!P1 PRMT R3, RZ, 0x654, R3 ;  /* 0x00000654ff039816 */ /* 0x000fe20000000003 */
[----:B------:R-:W-:Y:S01]  /*b690*/  FMUL.FTZ R34, R54, UR4 ;  /* 0x0000000436227c20 */ /* 0x000fe20008410000 */
[C---:B------:R-:W-:Y:S01]  /*b6a0*/  LEA R54, R168.reuse, 0xffffffc0, 0x6 ;  /* 0xffffffc0a8367811 */ /* 0x040fe200078e30ff */
[----:B------:R-:W3:Y:S01]  /*b6b0*/  SHFL.IDX PT, R60, R31, RZ, 0x1c1f ;  /* 0x001c1fff1f3c7589 */ /* 0x000ee200000e0000 */
[----:B------:R-:W-:Y:S01]  /*b6c0*/  IMAD R48, R168, R15, 0x41 ;  /* 0x00000041a8307424 */ /* 0x000fe200078e020f */
[----:B------:R4:W-:Y:S01]  /*b6d0*/  @!P1 SYNCS.ARRIVE.TRANS64.RED.A1T0 RZ, [R3+URZ], RZ ;  /* 0x000000ff03ff99a7 */ /* 0x0009e2000810043f */
[----:B------:R-:W0:Y:S01]  /*b6e0*/  MUFU.TANH R14, R14 ;  /* 0x0000000e000e7308 */ /* 0x000e220000002400 */
[C---:B------:R-:W-:Y:S01]  /*b6f0*/  IADD3 R43, -R185.reuse, R23, -R54 ;  /* 0x00000017b92b7210 */ /* 0x040fe20007ffe936 */
[----:B------:R-:W-:Y:S01]  /*b700*/  VIADD R47, R48, 0xffffffff ;  /* 0xffffffff302f7836 */ /* 0x000fe20000000000 */
[----:B----4-:R-:W-:-:S05]  /*b710*/  IADD3 R3, -R185, R48, R23 ;  /* 0x00000030b9037210 */ /* 0x010fca0007ffe117 */
[----:B------:R-:W4:Y:S01]  /*b720*/  MUFU.TANH R28, R28 ;  /* 0x0000001c001c7308 */ /* 0x000f220000002400 */
[----:B------:R-:W-:-:S07]  /*b730*/  IMAD.IADD R3, R3, 0x1, -R22 ;  /* 0x0000000103037824 */ /* 0x000fce00078e0a16 */
[----:B------:R-:W0:Y:S01]  /*b740*/  MUFU.TANH R30, R30 ;  /* 0x0000001e001e7308 */ /* 0x000e220000002400 */
[----:B------:R-:W-:-:S07]  /*b750*/  VIADD R50, R3, UR46 ;  /* 0x0000002e03327c36 */ /* 0x000fce0008000000 */
        /* <DEDUP_REMOVED lines=19> */
[----:B-1----:R-:W-:-:S07]  /*b890*/  VIADD R45, R3, UR45 ;  /* 0x0000002d032d7c36 */ /* 0x002fce0008000000 */
[----:B------:R1:W0:Y:S01]  /*b8a0*/  MUFU.TANH R63, R33 ;  /* 0x00000021003f7308 */ /* 0x0002220000002400 */
[----:B---3--:R-:W-:Y:S01]  /*b8b0*/  VIADDMNMX R29, R60, R50, R43, PT ;  /* 0x000000323c1d7246 */ /* 0x008fe2000380012b */
[----:B-1----:R-:W-:Y:S01]  /*b8c0*/  IMAD.IADD R33, R45, 0x1, R60 ;  /* 0x000000012d217824 */ /* 0x002fe200078e023c */
[----:B--2-4-:R-:W-:Y:S06]  /*b8d0*/  @P3 BRA `(.L_x_5775) ;  /* 0x0000000000583947 */ /* 0x014fec0003800000 */
        /* <DEDUP_REMOVED lines=12> */
.L_x_5777:
[----:B------:R-:W-:-:S06]  /*b9a0*/  UISETP.NE.AND UP0, UPT, UR47, 0x1, UPT ;  /* 0x000000012f00788c */ /* 0x000fcc000bf05270 */
[----:B------:R-:W-:-:S05]  /*b9b0*/  PLOP3.LUT P3, PT, PT, PT, UP0, 0x80, 0x0 ;  /* 0x000000000000781c */ /* 0x000fca0003f6f008 */
[----:B------:R-:W-:-:S08]  /*b9c0*/  @UP0 ULDC.64 UR4, c[0x0][0x9e8] ;  /* 0x00027a0000040ab9 */ /* 0x000fd00000000a00 */
[----:B------:R-:W-:-:S05]  /*b9d0*/  @P3 IMAD.HI.U32 R15, R3, UR4, RZ ;  /* 0x00000004030f3c27 */ /* 0x000fca000f8e00ff */
[----:B------:R-:W-:-:S07]  /*b9e0*/  @P3 SHF.R.U32.HI R3, RZ, UR5, R15 ;  /* 0x00000005ff033c19 */ /* 0x000fce000801160f */
.L_x_5778:
[----:B------:R-:W-:Y:S05]  /*b9f0*/  BSYNC B0 ;  /* 0x0000000000007941 */ /* 0x000fea0003800000 */
.L_x_5776:
[----:B------:R-:W-:-:S04]  /*ba00*/  IMAD R48, R3, UR47, -R54 ;  /* 0x0000002f03307c24 */ /* 0x000fc8000f8e0a36 */
[----:B------:R-:W-:-:S05]  /*ba10*/  IMAD.IADD R48, R48, 0x1, -R185 ;  /* 0x0000000130307824 */ /* 0x000fca00078e0ab9 */
[----:B------:R-:W-:Y:S02]  /*ba20*/  VIMNMX R33, R33, R48, !PT ;  /* 0x0000003021217248 */ /* 0x000fe40007fe0100 */
[----:B------:R-:W-:-:S07]  /*ba30*/  VIADDMNMX R29, R48, UR47, R29, PT ;  /* 0x0000002f301d7c46 */ /* 0x000fce000b80011d */
.L_x_5775:
[C---:B------:R-:W-:Y:S01]  /*ba40*/  ISETP.GE.AND P3, PT, R47.reuse, 0x2, PT ;  /* 0x000000022f00780c */ /* 0x040fe20003f66270 */
[----:B------:R-:W-:Y:S01]  /*ba50*/  UISETP.NE.AND UP0, UPT, UR48, URZ, UPT ;  /* 0x0000003f3000728c */ /* 0x000fe2000bf05270 */
[----:B------:R-:W-:Y:S02]  /*ba60*/  ISETP.GE.AND P4, PT, R47, 0x9, PT ;  /* 0x000000092f00780c */ /* 0x000fe40003f86270 */
[C---:B------:R-:W-:Y:S02]  /*ba70*/  ISETP.GT.AND P6, PT, R33.reuse, 0x1, !P3 ;  /* 0x000000012100780c */ /* 0x040fe40005fc4270 */
[----:B------:R-:W-:Y:S02]  /*ba80*/  ISETP.GT.AND P5, PT, R33, 0x8, !P4 ;  /* 0x000000082100780c */ /* 0x000fe400067a4270 */
[C---:B------:R-:W-:Y:S02]  /*ba90*/  ISETP.LT.OR P6, PT, R29.reuse, 0x2, P6 ;  /* 0x000000021d00780c */ /* 0x040fe400037c1670 */
[----:B------:R-:W-:-:S02]  /*baa0*/  ISETP.LT.OR P5, PT, R29, 0x9, P5 ;  /* 0x000000091d00780c */ /* 0x000fc40002fa1670 */
[----:B------:R-:W-:Y:S02]  /*bab0*/  FSEL R71, R71, -INF , !P6 ;  /* 0xff80000047477808 */ /* 0x000fe40007000000 */
[----:B------:R-:W-:Y:S02]  /*bac0*/  ISETP.GE.AND P6, PT, R47, 0xa, PT ;  /* 0x0000000a2f00780c */ /* 0x000fe40003fc6270 */
[----:B0-----:R-:W-:Y:S02]  /*bad0*/  FSEL R69, R69, -INF , !P5 ;  /* 0xff80000045457808 */ /* 0x001fe40006800000 */
        /* <DEDUP_REMOVED lines=86> */
.L_x_5781:
[----:B------:R-:W-:-:S06]  /*c040*/  UISETP.NE.AND UP0, UPT, UR47, 0x1, UPT ;  /* 0x000000012f00788c */ /* 0x000fcc000bf05270 */
[----:B------:R-:W-:-:S05]  /*c050*/  PLOP3.LUT P6, PT, PT, PT, UP0, 0x80, 0x0 ;  /* 0x000000000000781c */ /* 0x000fca0003fcf008 */
[----:B------:R-:W-:-:S08]  /*c060*/  @UP0 ULDC.64 UR4, c[0x0][0x9e8] ;  /* 0x00027a0000040ab9 */ /* 0x000fd00000000a00 */
[----:B------:R-:W-:Y:S01]  /*c070*/  @P6 IMAD.HI.U32 R31, R20, UR4, RZ ;  /* 0x00000004141f6c27 */ /* 0x000fe2000f8e00ff */
[----:B------:R-:W-:-:S13]  /*c080*/  PLOP3.LUT P6, PT, PT, PT, UP0, 0x80, 0x0 ;  /* 0x000000000000781c */ /* 0x000fda0003fcf008 */
[----:B------:R-:W-:-:S07]  /*c090*/  @P6 SHF.R.U32.HI R20, RZ, UR5, R31 ;  /* 0x00000005ff146c19 */ /* 0x000fce000801161f */
.L_x_5782:
[----:B------:R-:W-:Y:S05]  /*c0a0*/  BSYNC B0 ;  /* 0x0000000000007941 */ /* 0x000fea0003800000 */
.L_x_5780:
[----:B------:R-:W-:-:S04]  /*c0b0*/  IMAD R20, R20, UR47, -R54 ;  /* 0x0000002f14147c24 */ /* 0x000fc8000f8e0a36 */
[----:B------:R-:W-:-:S05]  /*c0c0*/  IMAD.IADD R31, R20, 0x1, -R185 ;  /* 0x00000001141f7824 */ /* 0x000fca00078e0ab9 */
[----:B------:R-:W-:Y:S02]  /*c0d0*/  VIMNMX R50, R50, R31, !PT ;  /* 0x0000001f32327248 */ /* 0x000fe40007fe0100 */
[----:B------:R-:W-:-:S07]  /*c0e0*/  VIADDMNMX R48, R31, UR47, R48, PT ;  /* 0x0000002f1f307c46 */ /* 0x000fce000b800130 */
.L_x_5779:
[----:B------:R-:W-:Y:S01]  /*c0f0*/  BAR.SYNC.DEFER_BLOCKING 0xf, 0x100 ;  /* 0x03c4000000007b1d */ /* 0x000fe20000010000 */
[----:B------:R-:W-:Y:S02]  /*c100*/  ISETP.GT.AND P3, PT, R50, 0x1, !P3 ;  /* 0x000000013200780c */ /* 0x000fe40005f64270 */
[----:B------:R-:W-:Y:S02]  /*c110*/  ISETP.NE.AND P6, PT, R35, RZ, PT ;  /* 0x000000ff2300720c */ /* 0x000fe40003fc5270 */
[----:B------:R-:W-:Y:S01]  /*c120*/  ISETP.LT.OR P3, PT, R48, 0x2, P3 ;  /* 0x000000023000780c */ /* 0x000fe20001f61670 */
[----:B------:R-:W-:Y:S01]  /*c130*/  ULDC UR4, c[0x0][0x988] ;  /* 0x0002620000047ab9 */ /* 0x000fe20000000800 */
[----:B------:R-:W-:Y:S01]  /*c140*/  ISETP.GT.AND P4, PT, R50, 0x8, !P4 ;  /* 0x000000083200780c */ /* 0x000fe20006784270 */
[----:B------:R-:W-:Y:S01]  /*c150*/  IMAD.U32 R20, RZ, RZ, UR4 ;  /* 0x00000004ff147e24 */ /* 0x000fe2000f8e00ff */
        /* <DEDUP_REMOVED lines=43> */
[----:B------:R-:W-:-:S02]  /*c410*/  ISETP.NE.AND P3, PT, R70, RZ, PT ;  /* 0x000000ff4600720c */ /* 0x000fc40003f65270 */
[C---:B------:R-:W-:Y:S02]  /*c420*/  ISETP.GT.AND P5, PT, R50.reuse, 0x38, !P5 ;  /* 0x000000383200780c */ /* 0x040fe40006fa4270 */
[----:B------:R-:W-:Y:S02]  /*c430*/  ISETP.GT.AND P3, PT, R50, 0x21, !P3 ;  /* 0x000000213200780c */ /* 0x000fe40005f64270 */
[C---:B------:R-:W-:Y:S02]  /*c440*/  ISETP.LT.OR P5, PT, R48.reuse, 0x39, P5 ;  /* 0x000000393000780c */ /* 0x040fe40002fa1670 */
        /* <DEDUP_REMOVED lines=8> */
[----:B------:R-:W0:Y:S01]  /*c4d0*/  SHFL.BFLY PT, R73, R30, 0x2, 0x1f ;  /* 0x0c401f001e497f89 */ /* 0x000e2200000e0000 */
[----:B------:R-:W-:Y:S02]  /*c4e0*/  ISETP.LT.OR P3, PT, R48, 0x2a, P3 ;  /* 0x0000002a3000780c */ /* 0x000fe40001f61670 */
[----:B------:R-:W-:Y:S02]  /*c4f0*/  ISETP.GT.AND P4, PT, R50, 0x31, !P4 ;  /* 0x000000313200780c */ /* 0x000fe40006784270 */
[----:B------:R-:W-:-:S02]  /*c500*/  FSEL R51, R46, -INF , !P3 ;  /* 0xff8000002e337808 */ /* 0x000fc40005800000 */
[----:B------:R-:W-:Y:S02]  /*c510*/  ISETP.GT.AND P3, PT, R50, RZ, !P6 ;  /* 0x000000ff3200720c */ /* 0x000fe40007764270 */
[----:B------:R-:W-:Y:S02]  /*c520*/  ISETP.NE.AND P6, PT, R52, RZ, PT ;  /* 0x000000ff3400720c */ /* 0x000fe40003fc5270 */
[C---:B------:R-:W-:Y:S02]  /*c530*/  ISETP.LT.OR P3, PT, R48.reuse, 0x1, P3 ;  /* 0x000000013000780c */ /* 0x040fe40001f61670 */
[----:B------:R-:W-:Y:S02]  /*c540*/  ISETP.LT.OR P4, PT, R48, 0x32, P4 ;  /* 0x000000323000780c */ /* 0x000fe40002781670 */
[----:B------:R-:W-:Y:S02]  /*c550*/  FSEL R0, R0, -INF , !P3 ;  /* 0xff80000000007808 */ /* 0x000fe40005800000 */
[----:B------:R-:W-:-:S04]  /*c560*/  ISETP.GT.AND P6, PT, R50, 0x39, !P6 ;  /* 0x000000393200780c */ /* 0x000fc800077c4270 */
[----:B------:R-:W-:Y:S02]  /*c570*/  ISETP.LT.OR P6, PT, R48, 0x3a, P6 ;  /* 0x0000003a3000780c */ /* 0x000fe400037c1670 */
[----:B0-----:R-:W-:Y:S02]  /*c580*/  FMNMX.FTZ R73, R30, R73, !PT ;  /* 0x000000491e497209 */ /* 0x001fe40007810000 */
[----:B------:R-:W-:-:S03]  /*c590*/  FSEL R77, R32, -INF , !P6 ;  /* 0xff800000204d7808 */ /* 0x000fc60007000000 */
[----:B------:R-:W0:Y:S02]  /*c5a0*/  SHFL.BFLY PT, R14, R73, 0x1, 0x1f ;  /* 0x0c201f00490e7f89 */ /* 0x000e2400000e0000 */
[----:B0-----:R-:W-:-:S04]  /*c5b0*/  FMNMX.FTZ R14, R73, R14, !PT ;  /* 0x0000000e490e7209 */ /* 0x001fc80007810000 */
[C---:B------:R-:W-:Y:S01]  /*c5c0*/  FSETP.NEU.FTZ.AND P3, PT, R14.reuse, -INF , PT ;  /* 0xff8000000e00780b */ /* 0x040fe20003f7d000 */
[----:B------:R-:W-:-:S05]  /*c5d0*/  FMUL.FTZ R28, R14, R20 ;  /* 0x000000140e1c7220 */ /* 0x000fca0000410000 */
[----:B------:R-:W-:Y:S02]  /*c5e0*/  FSEL R36, R28, RZ, P3 ;  /* 0x000000ff1c247208 */ /* 0x000fe40001800000 */
[----:B------:R-:W-:Y:S02]  /*c5f0*/  FMNMX.FTZ R28, R0, R31, !PT ;  /* 0x0000001f001c7209 */ /* 0x000fe40007810000 */
[----:B------:R-:W-:Y:S01]  /*c600*/  ISETP.NE.AND P3, PT, R74, RZ, PT ;  /* 0x000000ff4a00720c */ /* 0x000fe20003f65270 */
[--C-:B------:R-:W-:Y:S01]  /*c610*/  FFMA.FTZ R164, R75, R20, -R36.reuse ;  /* 0x000000144ba47223 */ /* 0x100fe20000010824 */
[----:B------:R-:W-:Y:S01]  /*c620*/  FMNMX.FTZ R28, R33, R28, !PT ;  /* 0x0000001c211c7209 */ /* 0x000fe20007810000 */
[-CC-:B------:R-:W-:Y:S01]  /*c630*/  FFMA.FTZ R30, R15, R20.reuse, -R36.reuse ;  /* 0x000000140f1e7223 */ /* 0x180fe20000010824 */
[----:B------:R-:W-:Y:S01]  /*c640*/  ISETP.GT.AND P3, PT, R50, 0x30, !P3 ;  /* 0x000000303200780c */ /* 0x000fe20005f64270 */
        /* <DEDUP_REMOVED lines=10> */
[----:B------:R-:W-:Y:S01]  /*c6f0*/  MUFU.EX2 R69, R69 ;  /* 0x0000004500457308 */ /* 0x000fe20000000800 */
[----:B------:R-:W-:Y:S01]  /*c700*/  FSEL R75, R24, -INF , !P4 ;  /* 0xff800000184b7808 */ /* 0x000fe20006000000 */
[--C-:B------:R-:W-:Y:S01]  /*c710*/  FFMA.FTZ R24, R71, R20, -R36.reuse ;  /* 0x0000001447187223 */ /* 0x100fe20000010824 */
[----:B------:R-:W-:Y:S01]  /*c720*/  FMNMX.FTZ R28, R41, R28, !PT ;  /* 0x0000001c291c7209 */ /* 0x000fe20007810000 */
[-CC-:B------:R-:W-:Y:S01]  /*c730*/  FFMA.FTZ R27, R27, R20.reuse, -R36.reuse ;  /* 0x000000141b1b7223 */ /* 0x180fe20000010824 */
[----:B------:R-:W-:Y:S01]  /*c740*/  FSEL R71, R34, -INF , !P5 ;  /* 0xff80000022477808 */ /* 0x000fe20006800000 */
        /* <DEDUP_REMOVED lines=12> */
[----:B------:R-:W-:Y:S01]  /*c810*/  FFMA.FTZ R29, R29, R20, -R36 ;  /* 0x000000141d1d7223 */ /* 0x000fe20000010824 */
[----:B------:R-:W-:-:S04]  /*c820*/  FMNMX.FTZ R28, R49, R28, !PT ;  /* 0x0000001c311c7209 */ /* 0x000fc80007810000 */
[----:B------:R-:W-:Y:S01]  /*c830*/  FMNMX.FTZ R28, R51, R28, !PT ;  /* 0x0000001c331c7209 */ /* 0x000fe20007810000 */
[----:B------:R-:W-:Y:S01]  /*c840*/  MUFU.EX2 R65, R65 ;  /* 0x0000004100417308 */ /* 0x000fe20000000800 */
[----:B0-----:R-:W-:Y:S01]  /*c850*/  FADD.FTZ R44, R164, R79 ;  /* 0x0000004fa42c7221 */ /* 0x001fe20000010000 */
[----:B------:R-:W-:Y:S02]  /*c860*/  F2FP.BF16.F32.PACK_AB R164, R79, R164 ;  /* 0x000000a44fa4723e */ /* 0x000fe400000010ff */
[----:B------:R-:W-:-:S04]  /*c870*/  FMNMX.FTZ R28, R73, R28, !PT ;  /* 0x0000001c491c7209 */ /* 0x000fc80007810000 */
[----:B------:R-:W-:Y:S01]  /*c880*/  FMNMX.FTZ R28, R75, R28, !PT ;  /* 0x0000001c4b1c7209 */ /* 0x000fe20007810000 */
[----:B------:R-:W-:Y:S01]  /*c890*/  MUFU.EX2 R160, R63 ;  /* 0x0000003f00a07308 */ /* 0x000fe20000000800 */
[----:B-1----:R-:W-:Y:S02]  /*c8a0*/  F2FP.BF16.F32.PACK_AB R166, R26, R69 ;  /* 0x000000451aa6723e */ /* 0x002fe400000010ff */
[----:B------:R-:W-:-:S04]  /*c8b0*/  FMNMX.FTZ R28, R71, R28, !PT ;  /* 0x0000001c471c7209 */ /* 0x000fc80007810000 */
[----:B------:R-:W-:Y:S01]  /*c8c0*/  FMNMX.FTZ R28, R77, R28, !PT ;  /* 0x0000001c4d1c7209 */ /* 0x000fe20007810000 */
[----:B------:R-:W-:Y:S04]  /*c8d0*/  MUFU.EX2 R61, R61 ;  /* 0x0000003d003d7308 */ /* 0x000fe80000000800 */
[----:B------:R-:W0:Y:S04]  /*c8e0*/  SHFL.BFLY PT, R67, R28, 0x2, 0x1f ;  /* 0x0c401f001c437f89 */ /* 0x000e2800000e0000 */
[----:B------:R-:W-:Y:S08]  /*c8f0*/  MUFU.EX2 R162, R59 ;  /* 0x0000003b00a27308 */ /* 0x000ff00000000800 */
[----:B------:R-:W-:Y:S08]  /*c900*/  MUFU.EX2 R57, R57 ;  /* 0x0000003900397308 */ /* 0x000ff00000000800 */
[----:B------:R-:W-:Y:S01]  /*c910*/  MUFU.EX2 R156, R55 ;  /* 0x00000037009c7308 */ /* 0x000fe20000000800 */
[----:B0-----:R-:W-:-:S07]  /*c920*/  FMNMX.FTZ R67, R28, R67, !PT ;  /* 0x000000431c437209 */ /* 0x001fce0007810000 */
[----:B------:R0:W-:Y:S01]  /*c930*/  MUFU.EX2 R28, R27 ;  /* 0x0000001b001c7308 */ /* 0x0001e20000000800 */
[----:B------:R-:W1:Y:S07]  /*c940*/  SHFL.BFLY PT, R24, R67, 0x1, 0x1f ;  /* 0x0c201f0043187f89 */ /* 0x000e6e00000e0000 */
[----:B------:R-:W2:Y:S01]  /*c950*/  MUFU.EX2 R53, R53 ;  /* 0x0000003500357308 */ /* 0x000ea20000000800 */
[----:B0-----:R-:W-:-:S04]  /*c960*/  FADD.FTZ R27, R69, R44 ;  /* 0x0000002c451b7221 */ /* 0x001fc80000010000 */
[----:B------:R-:W-:-:S03]  /*c970*/  FADD.FTZ R46, R26, R27 ;  /* 0x0000001b1a2e7221 */ /* 0x000fc60000010000 */
[----:B------:R-:W-:Y:S08]  /*c980*/  MUFU.EX2 R25, R25 ;  /* 0x0000001900197308 */ /* 0x000ff00000000800 */
[----:B------:R-:W0:Y:S01]  /*c990*/  MUFU.EX2 R30, R30 ;  /* 0x0000001e001e7308 */ /* 0x000e220000000800 */
[----:B-1----:R-:W-:Y:S02]  /*c9a0*/  FMNMX.FTZ R15, R67, R24, !PT ;  /* 0x00000018430f7209 */ /* 0x002fe40007810000 */
[----:B--2---:R-:W-:-:S02]  /*c9b0*/  F2FP.BF16.F32.PACK_AB R158, R28, R53 ;  /* 0x000000351c9e723e */ /* 0x004fc400000010ff */
        /* <DEDUP_REMOVED lines=21> */
[----:B------:R-:W-:Y:S01]  /*cb10*/  FFMA.FTZ R32, R77, R20, -R32 ;  /* 0x000000144d207223 */ /* 0x000fe20000010820 */
[----:B0-----:R-:W-:-:S04]  /*cb20*/  F2FP.BF16.F32.PACK_AB R152, R30, R25 ;  /* 0x000000191e98723e */ /* 0x001fc800000010ff */
[----:B------:R-:W0:Y:S08]  /*cb30*/  MUFU.EX2 R33, R33 ;  /* 0x0000002100217308 */ /* 0x000e300000000800 */
[----:B------:R-:W2:Y:S01]  /*cb40*/  MUFU.EX2 R34, R35 ;  /* 0x0000002300227308 */ /* 0x000ea20000000800 */
[----:B-1----:R-:W-:Y:S01]  /*cb50*/  FADD.FTZ R44, R0, R31 ;  /* 0x0000001f002c7221 */ /* 0x002fe20000010000 */
[----:B------:R-:W-:-:S06]  /*cb60*/  F2FP.BF16.F32.PACK_AB R165, R31, R0 ;  /* 0x000000001fa5723e */ /* 0x000fcc00000010ff */
[----:B------:R-:W-:Y:S01]  /*cb70*/  MUFU.EX2 R37, R37 ;  /* 0x0000002500257308 */ /* 0x000fe20000000800 */
[----:B0-----:R-:W-:-:S07]  /*cb80*/  FADD.FTZ R27, R33, R44 ;  /* 0x0000002c211b7221 */ /* 0x001fce0000010000 */
[----:B------:R-:W0:Y:S01]  /*cb90*/  MUFU.EX2 R36, R39 ;  /* 0x0000002700247308 */ /* 0x000e220000000800 */
[----:B--2---:R-:W-:-:S05]  /*cba0*/  F2FP.BF16.F32.PACK_AB R167, R34, R33 ;  /* 0x0000002122a7723e */ /* 0x004fca00000010ff */
[----:B------:R1:W-:Y:S02]  /*cbb0*/  STSM.16.M88.4 [R196+0x26800], R164 ;  /* 0x026800a4c4007844 */ /* 0x0003e40000000200 */
[----:B------:R-:W-:Y:S08]  /*cbc0*/  MUFU.EX2 R41, R41 ;  /* 0x0000002900297308 */ /* 0x000ff00000000800 */
[----:B------:R2:W3:Y:S01]  /*cbd0*/  MUFU.EX2 R24, R29 ;  /* 0x0000001d00187308 */ /* 0x0004e20000000800 */
[----:B0-----:R-:W-:-:S07]  /*cbe0*/  F2FP.BF16.F32.PACK_AB R161, R36, R37 ;  /* 0x0000002524a1723e */ /* 0x001fce00000010ff */
[----:B------:R-:W0:Y:S01]  /*cbf0*/  MUFU.EX2 R38, R43 ;  /* 0x0000002b00267308 */ /* 0x000e220000000800 */
[----:B--2---:R-:W-:Y:S01]  /*cc00*/  FADD.FTZ R29, R65, R46 ;  /* 0x0000002e411d7221 */ /* 0x004fe20000010000 */
[----:B------:R-:W-:-:S03]  /*cc10*/  FADD.FTZ R46, R34, R27 ;  /* 0x0000001b222e7221 */ /* 0x000fc60000010000 */
[C---:B------:R-:W-:Y:S01]  /*cc20*/  FADD.FTZ R48, R160.reuse, R29 ;  /* 0x0000001da0307221 */ /* 0x040fe20000010000 */
[----:B------:R-:W-:Y:S01]  /*cc30*/  FADD.FTZ R27, R37, R46 ;  /* 0x0000002e251b7221 */ /* 0x000fe20000010000 */
[----:B------:R-:W-:Y:S01]  /*cc40*/  F2FP.BF16.F32.PACK_AB R160, R160, R65 ;  /* 0x00000041a0a0723e */ /* 0x000fe200000010ff */
[----:B------:R-:W2:Y:S01]  /*cc50*/  MUFU.EX2 R45, R45 ;  /* 0x0000002d002d7308 */ /* 0x000ea20000000800 */
[----:B------:R-:W-:Y:S01]  /*cc60*/  FADD.FTZ R29, R61, R48 ;  /* 0x000000303d1d7221 */ /* 0x000fe20000010000 */
[----:B------:R-:W-:Y:S01]  /*cc70*/  FADD.FTZ R46, R36, R27 ;  /* 0x0000001b242e7221 */ /* 0x000fe20000010000 */
[----:B---3--:R-:W-:Y:S02]  /*cc80*/  F2FP.BF16.F32.PACK_AB R154, R24, R3 ;  /* 0x00000003189a723e */ /* 0x008fe400000010ff */
[C---:B------:R-:W-:Y:S01]  /*cc90*/  FADD.FTZ R48, R162.reuse, R29 ;  /* 0x0000001da2307221 */ /* 0x040fe20000010000 */
[----:B------:R-:W-:Y:S01]  /*cca0*/  FADD.FTZ R27, R41, R46 ;  /* 0x0000002e291b7221 */ /* 0x000fe20000010000 */
[----:B------:R-:W-:Y:S01]  /*ccb0*/  F2FP.BF16.F32.PACK_AB R162, R162, R61 ;  /* 0x0000003da2a2723e */ /* 0x000fe200000010ff */
[----:B------:R-:W3:Y:S01]  /*ccc0*/  MUFU.EX2 R40, R47 ;  /* 0x0000002f00287308 */ /* 0x000ee20000000800 */
[----:B------:R-:W-:Y:S01]  /*ccd0*/  FADD.FTZ R29, R57, R48 ;  /* 0x00000030391d7221 */ /* 0x000fe20000010000 */
[C---:B0-----:R-:W-:Y:S01]  /*cce0*/  FADD.FTZ R26, R38.reuse, R27 ;  /* 0x0000001b261a7221 */ /* 0x041fe20000010000 */
[----:B------:R-:W-:-:S02]  /*ccf0*/  F2FP.BF16.F32.PACK_AB R163, R38, R41 ;  /* 0x0000002926a3723e */ /* 0x000fc400000010ff */
[C---:B------:R-:W-:Y:S01]  /*cd00*/  FADD.FTZ R46, R156.reuse, R29 ;  /* 0x0000001d9c2e7221 */ /* 0x040fe20000010000 */
[----:B------:R-:W-:Y:S02]  /*cd10*/  F2FP.BF16.F32.PACK_AB R156, R156, R57 ;  /* 0x000000399c9c723e */ /* 0x000fe400000010ff */
[----:B------:R-:W0:Y:S01]  /*cd20*/  MUFU.EX2 R49, R49 ;  /* 0x0000003100317308 */ /* 0x000e220000000800 */
[----:B--2---:R-:W-:Y:S01]  /*cd30*/  FADD.FTZ R27, R45, R26 ;  /* 0x0000001a2d1b7221 */ /* 0x004fe20000010000 */
[----:B------:R1:W-:Y:S06]  /*cd40*/  STSM.16.M88.4 [R199], R160 ;  /* 0x000000a0c7007844 */ /* 0x0003ec0000000200 */
[----:B------:R-:W2:Y:S01]  /*cd50*/  MUFU.EX2 R42, R51 ;  /* 0x00000033002a7308 */ /* 0x000ea20000000800 */
[C---:B---3--:R-:W-:Y:S01]  /*cd60*/  FADD.FTZ R0, R40.reuse, R27 ;  /* 0x0000001b28007221 */ /* 0x048fe20000010000 */
[----:B------:R-:W-:Y:S01]  /*cd70*/  FADD.FTZ R27, R53, R46 ;  /* 0x0000002e351b7221 */ /* 0x000fe20000010000 */
[----:B------:R-:W-:-:S03]  /*cd80*/  F2FP.BF16.F32.PACK_AB R157, R40, R45 ;  /* 0x0000002d289d723e */ /* 0x000fc600000010ff */
[----:B------:R-:W-:Y:S02]  /*cd90*/  FADD.FTZ R28, R28, R27 ;  /* 0x0000001b1c1c7221 */ /* 0x000fe40000010000 */
[----:B------:R-:W-:Y:S01]  /*cda0*/  MUFU.EX2 R73, R73 ;  /* 0x0000004900497308 */ /* 0x000fe20000000800 */
[----:B0-----:R-:W-:Y:S01]  /*cdb0*/  FADD.FTZ R29, R49, R0 ;  /* 0x00000000311d7221 */ /* 0x001fe20000010000 */
[----:B------:R-:W-:-:S04]  /*cdc0*/  FADD.FTZ R25, R25, R28 ;  /* 0x0000001c19197221 */ /* 0x000fc80000010000 */
[----:B------:R-:W-:Y:S02]  /*cdd0*/  FADD.FTZ R30, R30, R25 ;  /* 0x000000191e1e7221 */ /* 0x000fe40000010000 */
[----:B------:R-:W0:Y:S01]  /*cde0*/  MUFU.EX2 R44, R75 ;  /* 0x0000004b002c7308 */ /* 0x000e220000000800 */
[C---:B--2---:R-:W-:Y:S01]  /*cdf0*/  F2FP.BF16.F32.PACK_AB R159, R42.reuse, R49 ;  /* 0x000000312a9f723e */ /* 0x044fe200000010ff */
[----:B------:R-:W-:Y:S01]  /*ce00*/  FADD.FTZ R42, R42, R29 ;  /* 0x0000001d2a2a7221 */ /* 0x000fe20000010000 */
[----:B------:R-:W-:-:S03]  /*ce10*/  FADD.FTZ R3, R3, R30 ;  /* 0x0000001e03037221 */ /* 0x000fc60000010000 */
[----:B------:R1:W-:Y:S01]  /*ce20*/  STSM.16.M88.4 [R197], R156 ;  /* 0x0000009cc5007844 */ /* 0x0003e20000000200 */
[----:B------:R-:W-:Y:S01]  /*ce30*/  FADD.FTZ R0, R24, R3 ;  /* 0x0000000318007221 */ /* 0x000fe20000010000 */
[----:B------:R-:W-:Y:S08]  /*ce40*/  MUFU.EX2 R71, R71 ;  /* 0x0000004700477308 */ /* 0x000ff00000000800 */
[----:B------:R-:W2:Y:S01]  /*ce50*/  MUFU.EX2 R32, R32 ;  /* 0x0000002000207308 */ /* 0x000ea20000000800 */
[----:B0-----:R-:W-:Y:S01]  /*ce60*/  F2FP.BF16.F32.PACK_AB R153, R44, R73 ;  /* 0x000000492c99723e */ /* 0x001fe200000010ff */
[----:B------:R-:W-:-:S04]  /*ce70*/  FADD.FTZ R73, R73, R42 ;  /* 0x0000002a49497221 */ /* 0x000fc80000010000 */
[----:B------:R-:W-:Y:S01]  /*ce80*/  FADD.FTZ R44, R44, R73 ;  /* 0x000000492c2c7221 */ /* 0x000fe20000010000 */
[----:B--2---:R-:W-:-:S03]  /*ce90*/  F2FP.BF16.F32.PACK_AB R155, R32, R71 ;  /* 0x00000047209b723e */ /* 0x004fc600000010ff */
[----:B------:R-:W-:Y:S02]  /*cea0*/  FADD.FTZ R71, R71, R44 ;  /* 0x0000002c47477221 */ /* 0x000fe40000010000 */
[----:B------:R1:W-:Y:S02]  /*ceb0*/  STSM.16.M88.4 [R198], R152 ;  /* 0x00000098c6007844 */ /* 0x0003e40000000200 */
[----:B------:R-:W-:Y:S01]  /*cec0*/  FADD.FTZ R3, R32, R71 ;  /* 0x0000004720037221 */ /* 0x000fe20000010000 */
[----:B------:R-:W-:Y:S06]  /*ced0*/  @!P0 BRA `(.L_x_5783) ;  /* 0x0000000000048947 */ /* 0x000fec0003800000 */
[----:B------:R-:W-:Y:S01]  /*cee0*/  BPT.TRAP 0x1 ;  /* 0x000000040000795c */ /* 0x000fe20000300000 */
.L_x_5783:
[----:B------:R0:W2:Y:S01]  /*cef0*/  SYNCS.PHASECHK.TRANS64.TRYWAIT P3, [R12+URZ+0x28c50], R21 ;  /* 0x028c50150c0075a7 */ /* 0x0000a2000806017f */
[----:B------:R-:W-:Y:S05]  /*cf00*/  @!P0 BRA `(.L_x_5784) ;  /* 0x0000000000048947 */ /* 0x000fea0003800000 */
[----:B------:R-:W-:Y:S01]  /*cf10*/  BPT.TRAP 0x1 ;  /* 0x000000040000795c */ /* 0x000fe20000300000 */
.L_x_5784:
[----:B------:R-:W3:Y:S01]  /*cf20*/  @P2 LDC R27, c[0x0][0x44c] ;  /* 0x00011300ff1b2b82 */ /* 0x000ee20000000800 */
[----:B------:R-:W-:Y:S01]  /*cf30*/  ULDC UR40, c[0x0][0x9e4] ;  /* 0x0002790000287ab9 */ /* 0x000fe20000000800 */
[----:B------:R-:W-:Y:S01]  /*cf40*/  ULDC UR44, c[0x0][0x9d8] ;  /* 0x00027600002c7ab9 */ /* 0x000fe20000000800 */
[----:B------:R-:W-:Y:S01]  /*cf50*/  ULDC UR39, c[0x0][0x988] ;  /* 0x0002620000277ab9 */ /* 0x000fe20000000800 */
[----:B------:R-:W-:Y:S01]  /*cf60*/  ULDC UR41, c[0x0][0x9e0] ;  /* 0x0002780000297ab9 */ /* 0x000fe20000000800 */
[----:B------:R-:W-:Y:S01]  /*cf70*/  BSSY B0, `(.L_x_5785) ;  /* 0x0000006000007945 */ /* 0x000fe20003800000 */
[----:B------:R-:W-:Y:S02]  /*cf80*/  IMAD R28, R18, 0x1000, R190 ;  /* 0x00001000121c7824 */ /* 0x000fe400078e02be */
[----:B------:R-:W4:Y:S01]  /*cf90*/  @P2 LDC R30, c[0x0][0x450] ;  /* 0x00011400ff1e2b82 */ /* 0x000f220000000800 */
[----:B--2---:R-:W-:Y:S05]  /*cfa0*/  @P3 BRA `(.L_x_5786) ;  /* 0x0000000000083947 */ /* 0x004fea0003800000 */
[----:B------:R-:W2:Y:S02]  /*cfb0*/  SYNCS.PHASECHK.TRANS64.TRYWAIT P3, [R12+URZ+0x28c50], R21 ;  /* 0x028c50150c0075a7 */ /* 0x000ea4000806017f */
[----:B--2---:R-:W-:Y:S05]  /*cfc0*/  @!P3 BRA `(.L_x_5787) ;  /* 0x0000017400ecb947 */ /* 0x004fea0003800000 */
.L_x_5786:
[----:B------:R-:W-:Y:S05]  /*cfd0*/  BSYNC B0 ;  /* 0x0000000000007941 */ /* 0x000fea0003800000 */
.L_x_5785:
[----:B------:R-:W-:Y:S01]  /*cfe0*/  IMAD.MOV.U32 R24, RZ, RZ, R28 ;  /* 0x000000ffff187224 */ /* 0x000fe200078e001c */
[----:B------:R-:W-:Y:S01]  /*cff0*/  UISETP.NE.AND UP0, UPT, UR48, URZ, UPT ;  /* 0x0000003f3000728c */ /* 0x000fe2000bf05270 */
[----:B------:R-:W-:Y:S02]  /*d000*/  IMAD.MOV.U32 R25, RZ, RZ, 0x40000040 ;  /* 0x40000040ff197424 */ /* 0x000fe400078e00ff */
[----:B---3--:R-:W-:Y:S01]  /*d010*/  @P2 IMAD.HI.U32 R27, R192, R27, RZ ;  /* 0x0000001bc01b2227 */ /* 0x008fe200078e00ff */
[----:B------:R-:W-:Y:S02]  /*d020*/  R2UR UR6, R24 ;  /* 0x00000000180672ca */ /* 0x000fe400000e0000 */
[C---:B------:R-:W-:Y:S01]  /*d030*/  R2UR UR7, R25.reuse ;  /* 0x00000000190772ca */ /* 0x040fe200000e0000 */
[----:B0-2---:R-:W-:Y:S01]  /*d040*/  IMAD.MOV.U32 R21, RZ, RZ, R192 ;  /* 0x000000ffff157224 */ /* 0x005fe200078e00c0 */
[----:B----4-:R-:W-:Y:S01]  /*d050*/  @P2 SHF.R.U32.HI R21, RZ, R30, R27 ;  /* 0x0000001eff152219 */ /* 0x010fe2000001161b */
[C---:B------:R-:W-:Y:S01]  /*d060*/  VIADD R24, R28.reuse, 0x80 ;  /* 0x000000801c187836 */ /* 0x040fe20000000000 */
[----:B------:R-:W-:Y:S01]  /*d070*/  R2UR UR11, R25 ;  /* 0x00000000190b72ca */ /* 0x000fe200000e0000 */
[C---:B------:R-:W-:Y:S01]  /*d080*/  VIADD R26, R28.reuse, 0x100 ;  /* 0x000001001c1a7836 */ /* 0x040fe20000000000 */
[----:B------:R-:W-:Y:S01]  /*d090*/  PLOP3.LUT P3, PT, PT, PT, UP0, 0x40, 0x0 ;  /* 0x000000000000781c */ /* 0x000fe20003f6e808 */
[----:B------:R-:W-:Y:S01]  /*d0a0*/  VIADD R28, R28, 0x180 ;  /* 0x000001801c1c7836 */ /* 0x000fe20000000000 */
[----:B------:R-:W-:Y:S01]  /*d0b0*/  R2UR UR10, R24 ;  /* 0x00000000180a72ca */ /* 0x000fe200000e0000 */
[----:B------:R-:W-:Y:S01]  /*d0c0*/  IMAD.MOV.U32 R27, RZ, RZ, 0x40000040 ;  /* 0x40000040ff1b7424 */ /* 0x000fe200078e00ff */
[----:B------:R-:W-:Y:S01]  /*d0d0*/  R2UR UR14, R26 ;  /* 0x000000001a0e72ca */ /* 0x000fe200000e0000 */
[----:B------:R-:W-:Y:S01]  /*d0e0*/  IMAD.MOV.U32 R29, RZ, RZ, 0x40000040 ;  /* 0x40000040ff1d7424 */ /* 0x000fe200078e00ff */
[----:B------:R-:W-:Y:S01]  /*d0f0*/  R2UR UR18, R28 ;  /* 0x000000001c1272ca */ /* 0x000fe200000e0000 */
[----:B------:R-:W-:Y:S01]  /*d100*/  @!P1 VIADD R12, R12, 0x28c60 ;  /* 0x00028c600c0c9836 */ /* 0x000fe20000000000 */
[----:B------:R-:W-:-:S02]  /*d110*/  R2UR UR15, R27 ;  /* 0x000000001b0f72ca */ /* 0x000fc400000e0000 */
[----:B------:R-:W-:Y:S02]  /*d120*/  R2UR UR19, R29 ;  /* 0x000000001d1372ca */ /* 0x000fe400000e0000 */
[----:B-----5:R-:W-:Y:S01]  /*d130*/  WARPGROUP.ARRIVE ;  /* 0x00000000000079c5 */ /* 0x020fe20000000000 */
[----:B------:R-:W-:Y:S02]  /*d140*/  @!P1 PRMT R12, RZ, 0x654, R12 ;  /* 0x00000654ff0c9816 */ /* 0x000fe4000000000c */
[----:B------:R-:W-:-:S03]  /*d150*/  IADD3 R21, R21, R23, -R22 ;  /* 0x0000001715157210 */ /* 0x000fc60007ffe816 */
        /* <DEDUP_REMOVED lines=19> */
[----:B0-----:R-:W0:Y:S01]  /*d290*/  FENCE.VIEW.ASYNC.S ;  /* 0x00000000000073c6 */ /* 0x001e220000000000 */
[----:B-1----:R-:W-:Y:S01]  /*d2a0*/  VIADD R152, R21, UR46 ;  /* 0x0000002e15987c36 */ /* 0x002fe20008000000 */
[----:B0-----:R-:W-:Y:S01]  /*d2b0*/  NOP ;  /* 0x0000000000007918 */ /* 0x001fe20000000000 */
[----:B------:R-:W-:Y:S06]  /*d2c0*/  BAR.ARV 0xe, 0x100 ;  /* 0x0384000000007b1d */ /* 0x000fec0000002000 */
[----:B------:R0:W-:Y:S02]  /*d2d0*/  @!P1 SYNCS.ARRIVE.TRANS64.RED.A1T0 RZ, [R12+URZ], RZ ;  /* 0x000000ff0cff99a7 */ /* 0x0001e4000810043f */
[----:B0-----:R-:W-:Y:S01]  /*d2e0*/  VIADD R12, R168, 0xfffffffe ;  /* 0xfffffffea80c7836 */ /* 0x001fe20000000000 */
[----:B------:R-:W-:Y:S06]  /*d2f0*/  @P3 BRA `(.L_x_5788) ;  /* 0x0000000000543947 */ /* 0x000fec0003800000 */
[C---:B------:R-:W-:Y:S01]  /*d300*/  ISETP.GT.AND P3, PT, R21.reuse, RZ, PT ;  /* 0x000000ff1500720c */ /* 0x040fe20003f64270 */
[----:B------:R-:W-:Y:S01]  /*d310*/  BSSY B0, `(.L_x_5789) ;  /* 0x0000010000007945 */ /* 0x000fe20003800000 */
[----:B------:R-:W-:-:S11]  /*d320*/  VIADD R153, R21, 0xffffffff ;  /* 0xffffffff15997836 */ /* 0x000fd60000000000 */
[----:B------:R-:W-:Y:S05]  /*d330*/  @P3 BRA `(.L_x_5790) ;  /* 0x0000000000203947 */ /* 0x000fea0003800000 */
[----:B------:R-:W-:Y:S01]  /*d340*/  UISETP.NE.AND UP0, UPT, UR47, 0x1, UPT ;  /* 0x000000012f00788c */ /* 0x000fe2000bf05270 */
[----:B------:R-:W-:-:S05]  /*d350*/  IMAD.MOV R21, RZ, RZ, -R21 ;  /* 0x000000ffff157224 */ /* 0x000fca00078e0a15 */
[----:B------:R-:W-:-:S05]  /*d360*/  PLOP3.LUT P3, PT, PT, PT, UP0, 0x80, 0x0 ;  /* 0x000000000000781c */ /* 0x000fca0003f6f008 */
[----:B------:R-:W-:-:S08]  /*d370*/  @UP0 ULDC.64 UR4, c[0x0][0x9e8] ;  /* 0x00027a0000040ab9 */ /* 0x000fd00000000a00 */
[----:B------:R-:W-:-:S05]  /*d380*/  @P3 IMAD.HI.U32 R153, R21, UR4, RZ ;  /* 0x0000000415993c27 */ /* 0x000fca000f8e00ff */
[----:B------:R-:W-:-:S04]  /*d390*/  @P3 SHF.R.U32.HI R21, RZ, UR5, R153 ;  /* 0x00000005ff153c19 */ /* 0x000fc80008011699 */
[----:B------:R-:W-:Y:S01]  /*d3a0*/  LOP3.LUT R153, RZ, R21, RZ, 0x33, !PT ;  /* 0x00000015ff997212 */ /* 0x000fe200078e33ff */
[----:B------:R-:W-:Y:S06]  /*d3b0*/  BRA `(.L_x_5791) ;  /* 0x0000000000147947 */ /* 0x000fec0003800000 */
.L_x_5790:
[----:B------:R-:W-:-:S06]  /*d3c0*/  UISETP.NE.AND UP0, UPT, UR47, 0x1, UPT ;  /* 0x000000012f00788c */ /* 0x000fcc000bf05270 */
[----:B------:R-:W-:-:S05]  /*d3d0*/  PLOP3.LUT P3, PT, PT, PT, UP0, 0x80, 0x0 ;  /* 0x000000000000781c */ /* 0x000fca0003f6f008 */
[----:B------:R-:W-:-:S08]  /*d3e0*/  @UP0 ULDC.64 UR4, c[0x0][0x9e8] ;  /* 0x00027a0000040ab9 */ /* 0x000fd00000000a00 */
[----:B------:R-:W-:-:S05]  /*d3f0*/  @P3 IMAD.HI.U32 R21, R153, UR4, RZ ;  /* 0x0000000499153c27 */ /* 0x000fca000f8e00ff */
[----:B------:R-:W-:-:S07]  /*d400*/  @P3 SHF.R.U32.HI R153, RZ, UR5, R21 ;  /* 0x00000005ff993c19 */ /* 0x000fce0008011615 */
.L_x_5791:
[----:B------:R-:W-:Y:S05]  /*d410*/  BSYNC B0 ;  /* 0x0000000000007941 */ /* 0x000fea0003800000 */
.L_x_5789:
[----:B------:R-:W-:-:S04]  /*d420*/  IMAD.U32 R21, RZ, RZ, UR47 ;  /* 0x0000002fff157e24 */ /* 0x000fc8000f8e00ff */
[----:B------:R-:W-:-:S05]  /*d430*/  IMAD R153, R153, R21, UR47 ;  /* 0x0000002f99997e24 */ /* 0x000fca000f8e0215 */
[----:B------:R-:W-:-:S07]  /*d440*/  VIMNMX R152, R152, R153, PT ;  /* 0x0000009998987248 */ /* 0x000fce0003fe0100 */
.L_x_5788:
        /* <DEDUP_REMOVED lines=8> */
.L_x_5813:
[----:B------:R-:W-:-:S05]  /*d4d0*/  VIADD R214, R18, 0x1 ;  /* 0x0000000112d67836 */ /* 0x000fca0000000000 */
[----:B------:R-:W-:-:S04]  /*d4e0*/  ISETP.NE.AND P3, PT, R214, 0x2, PT ;  /* 0x00000002d600780c */ /* 0x000fc80003f65270 */
[----:B------:R-:W-:Y:S02]  /*d4f0*/  SEL R20, RZ, 0x1, P3 ;  /* 0x00000001ff147807 */ /* 0x000fe40001800000 */
[----:B------:R-:W-:Y:S02]  /*d500*/  SEL R214, R214, RZ, P3 ;  /* 0x000000ffd6d67207 */ /* 0x000fe40001800000 */
[----:B------:R-:W-:Y:S01]  /*d510*/  LOP3.LUT R19, R19, R20, RZ, 0x3c, !PT ;  /* 0x0000001413137212 */ /* 0x000fe200078e3cff */
[----:B0-----:R-:W-:Y:S06]  /*d520*/  @!P0 BRA `(.L_x_5795) ;  /* 0x0000000000048947 */ /* 0x001fec0003800000 */
[----:B------:R-:W-:Y:S01]  /*d530*/  BPT.TRAP 0x1 ;  /* 0x000000040000795c */ /* 0x000fe20000300000 */
.L_x_5795:
[----:B------:R-:W-:Y:S01]  /*d540*/  IMAD R215, R214, 0x8, R2 ;  /* 0x00000008d6d77824 */ /* 0x000fe200078e0202 */
[----:B------:R-:W-:-:S04]  /*d550*/  SHF.L.U32 R216, R19, 0x1f, RZ ;  /* 0x0000001f13d87819 */ /* 0x000fc800000006ff */
[----:B------:R0:W1:Y:S01]  /*d560*/  SYNCS.PHASECHK.TRANS64.TRYWAIT P3, [R215+URZ+0x28c30], R216 ;  /* 0x028c30d8d70075a7 */ /* 0x000062000806017f */
[----:B------:R-:W-:Y:S05]  /*d570*/  @!P0 BRA `(.L_x_5796) ;  /* 0x0000000000048947 */ /* 0x000fea0003800000 */
[----:B------:R-:W-:Y:S01]  /*d580*/  BPT.TRAP 0x1 ;  /* 0x000000040000795c */ /* 0x000fe20000300000 */
.L_x_5796:
[----:B------:R-:W-:Y:S01]  /*d590*/  BSSY B2, `(.L_x_5797) ;  /* 0x0000006000027945 */ /* 0x000fe20003800000 */
[----:B------:R-:W-:Y:S02]  /*d5a0*/  IMAD R20, R214, 0x200, R13 ;  /* 0x00000200d6147824 */ /* 0x000fe400078e020d */
[----:B------:R-:W-:Y:S01]  /*d5b0*/  IMAD.MOV.U32 R21, RZ, RZ, 0x40000040 ;  /* 0x40000040ff157424 */ /* 0x000fe200078e00ff */
[----:B-1----:R-:W-:Y:S06]  /*d5c0*/  @P3 BRA `(.L_x_5798) ;  /* 0x0000000000083947 */ /* 0x002fec0003800000 */
[----:B------:R-:W1:Y:S02]  /*d5d0*/  SYNCS.PHASECHK.TRANS64.TRYWAIT P3, [R215+URZ+0x28c30], R216 ;  /* 0x028c30d8d70075a7 */ /* 0x000e64000806017f */
[----:B-1----:R-:W-:Y:S05]  /*d5e0*/  @!P3 BRA `(.L_x_5799) ;  /* 0x000001700078b947 */ /* 0x002fea0003800000 */
.L_x_5798:
[----:B------:R-:W-:Y:S05]  /*d5f0*/  BSYNC B2 ;  /* 0x0000000000027941 */ /* 0x000fea0003800000 */
.L_x_5797:
[C---:B------:R-:W-:Y:S01]  /*d600*/  R2UR UR6, R20.reuse ;  /* 0x00000000140672ca */ /* 0x040fe200000e0000 */
[----:B------:R-:W-:Y:S01]  /*d610*/  WARPGROUP.ARRIVE ;  /* 0x00000000000079c5 */ /* 0x000fe20000000000 */
[----:B------:R-:W-:Y:S01]  /*d620*/  R2UR UR7, R21 ;  /* 0x00000000150772ca */ /* 0x000fe200000e0000 */
[----:B------:R-:W-:Y:S01]  /*d630*/  VIADD R206, R20, 0x2 ;  /* 0x0000000214ce7836 */ /* 0x000fe20000000000 */
[----:B------:R-:W-:Y:S01]  /*d640*/  R2UR UR4, R4 ;  /* 0x00000000040472ca */ /* 0x000fe200000e0000 */
[----:B------:R-:W-:Y:S01]  /*d650*/  IMAD.MOV.U32 R207, RZ, RZ, 0x40000040 ;  /* 0x40000040ffcf7424 */ /* 0x000fe200078e00ff */
[----:B------:R-:W-:Y:S01]  /*d660*/  R2UR UR5, R5 ;  /* 0x00000000050572ca */ /* 0x000fe200000e0000 */
[----:B------:R-:W-:Y:S01]  /*d670*/  IMAD.MOV.U32 R21, RZ, RZ, 0x40000040 ;  /* 0x40000040ff157424 */ /* 0x000fe200078e00ff */
[----:B------:R-:W-:-:S06]  /*d680*/  UISETP.NE.AND UP0, UPT, UR48, URZ, UPT ;  /* 0x0000003f3000728c */ /* 0x000fcc000bf05270 */
[----:B------:R-:W-:-:S05]  /*d690*/  PLOP3.LUT P3, PT, PT, PT, UP0, 0x40, 0x0 ;  /* 0x000000000000781c */ /* 0x000fca0003f6e808 */
[----:B------:R-:W-:Y:S01]  /*d6a0*/  HGMMA.64x64x16.F32.BF16 R152, gdesc[UR4], RZ, !UPT, gsb0 ;  /* 0x00e00000049879f0 */ /* 0x000fe2000c0018ff */
        /* <DEDUP_REMOVED lines=12> */
[----:B------:R-:W-:Y:S02]  /*d770*/  R2UR UR7, R207 ;  /* 0x00000000cf0772ca */ /* 0x000fe400000e0000 */
[----:B------:R-:W-:Y:S02]  /*d780*/  R2UR UR4, R8 ;  /* 0x00000000080472ca */ /* 0x000fe400000e0000 */
[----:B------:R-:W-:Y:S01]  /*d790*/  R2UR UR5, R9 ;  /* 0x00000000090572ca */ /* 0x000fe200000e0000 */
[----:B------:R-:W-:Y:S02]  /*d7a0*/  WARPGROUP.DEPBAR.LE gsb0, 0x0 ;  /* 0x00008000000079c5 */ /* 0x000fe40000010000 */
[----:B------:R-:W-:-:S10]  /*d7b0*/  WARPGROUP.ARRIVE ;  /* 0x00000000000079c5 */ /* 0x000fd40000000000 */
[----:B------:R-:W-:Y:S01]  /*d7c0*/  HGMMA.64x64x16.F32.BF16 R152, gdesc[UR4], R152, gsb0 ;  /* 0x00e00000049879f0 */ /* 0x000fe20008001898 */
[----:B------:R-:W-:Y:S02]  /*d7d0*/  R2UR UR6, R20 ;  /* 0x00000000140672ca */ /* 0x000fe400000e0000 */
[----:B------:R-:W-:Y:S01]  /*d7e0*/  R2UR UR7, R21 ;  /* 0x00000000150772ca */ /* 0x000fe200000e0000 */
[----:B------:R-:W2:Y:S01]  /*d7f0*/  @P2 LDC R20, c[0x0][0x450] ;  /* 0x00011400ff142b82 */ /* 0x000ea20000000800 */
[----:B------:R-:W-:Y:S02]  /*d800*/  R2UR UR4, R6 ;  /* 0x00000000060472ca */ /* 0x000fe400000e0000 */
[----:B------:R-:W-:-:S05]  /*d810*/  R2UR UR5, R7 ;  /* 0x00000000070572ca */ /* 0x000fca00000e0000 */
[----:B------:R-:W3:Y:S02]  /*d820*/  @P2 LDC R21, c[0x0][0x44c] ;  /* 0x00011300ff152b82 */ /* 0x000ee40000000800 */
[----:B---3--:R-:W-:-:S05]  /*d830*/  @P2 IMAD.HI.U32 R21, R206, R21, RZ ;  /* 0x00000015ce152227 */ /* 0x008fca00078e00ff */
[----:B--2---:R-:W-:Y:S01]  /*d840*/  @P2 SHF.R.U32.HI R206, RZ, R20, R21 ;  /* 0x00000014ffce2219 */ /* 0x004fe20000011615 */
[----:B------:R-:W-:-:S04]  /*d850*/  @!P1 VIADD R20, R215, 0x28c40 ;  /* 0x00028c40d7149836 */ /* 0x000fc80000000000 */
[----:B------:R-:W2:Y:S01]  /*d860*/  SHFL.IDX PT, R234, R206, RZ, 0x1c1f ;  /* 0x001c1fffceea7589 */ /* 0x000ea200000e0000 */
[----:B------:R-:W-:Y:S01]  /*d870*/  @!P1 PRMT R20, RZ, 0x654, R20 ;  /* 0x00000654ff149816 */ /* 0x000fe20000000014 */
        /* <DEDUP_REMOVED lines=30> */
[----:B------:R-:W-:-:S02]  /*da60*/  IMAD.SHL.U32 R178, R12, 0x40, RZ ;  /* 0x000000400cb27824 */ /* 0x000fc400078e00ff */
[----:B------:R-:W-:Y:S01]  /*da70*/  FMUL.FTZ R152, R152, UR44 ;  /* 0x0000002c98987c20 */ /* 0x000fe20008410000 */
[----:B------:R-:W-:Y:S01]  /*da80*/  FMUL.FTZ R169, R169, UR44 ;  /* 0x0000002ca9a97c20 */ /* 0x000fe20008410000 */
[----:B------:R-:W-:Y:S01]  /*da90*/  FMUL.FTZ R177, R177, UR44 ;  /* 0x0000002cb1b17c20 */ /* 0x000fe20008410000 */
[----:B------:R-:W-:Y:S01]  /*daa0*/  FMUL.FTZ R180, R181, UR44 ;  /* 0x0000002cb5b47c20 */ /* 0x000fe20008410000 */
[----:B------:R-:W-:Y:S01]  /*dab0*/  FMUL.FTZ R175, R182, UR44 ;  /* 0x0000002cb6af7c20 */ /* 0x000fe20008410000 */
[----:B------:R-:W-:Y:S01]  /*dac0*/  FMUL.FTZ R176, R183, UR44 ;  /* 0x0000002cb7b07c20 */ /* 0x000fe20008410000 */
[----:B------:R-:W-:Y:S01]  /*dad0*/  IADD3 R183, -R185, 0x1, -R178 ;  /* 0x00000001b9b77810 */ /* 0x000fe20007ffe9b2 */
[----:B------:R-:W3:Y:S01]  /*dae0*/  MUFU.TANH R152, R152 ;  /* 0x0000009800987308 */ /* 0x000ee20000002400 */
[----:B------:R4:W-:Y:S02]  /*daf0*/  @!P1 SYNCS.ARRIVE.TRANS64.RED.A1T0 RZ, [R20+URZ], RZ ;  /* 0x000000ff14ff99a7 */ /* 0x0009e4000810043f */
[----:B------:R-:W-:-:S05]  /*db00*/  IADD3 R183, -R22, R183, R23 ;  /* 0x000000b716b77210 */ /* 0x000fca0007ffe117 */
[----:B------:R-:W0:Y:S01]  /*db10*/  MUFU.TANH R207, R207 ;  /* 0x000000cf00cf7308 */ /* 0x000e220000002400 */
[C---:B------:R-:W-:Y:S02]  /*db20*/  VIADD R233, R183.reuse, UR41 ;  /* 0x00000029b7e97c36 */ /* 0x040fe40008000000 */
[----:B------:R-:W-:Y:S02]  /*db30*/  VIADD R183, R183, UR45 ;  /* 0x0000002db7b77c36 */ /* 0x000fe40008000000 */
[C---:B--2---:R-:W-:Y:S02]  /*db40*/  IMAD.IADD R182, R234.reuse, 0x1, R233 ;  /* 0x00000001eab67824 */ /* 0x044fe400078e02e9 */
        /* <DEDUP_REMOVED lines=31> */
[----:B--234-:R-:W-:Y:S05]  /*dd40*/  @P3 BRA `(.L_x_5800) ;  /* 0x0000000000583947 */ /* 0x01cfea0003800000 */
[----:B------:R-:W-:Y:S01]  /*dd50*/  IADD3 R234, -R22, R23, R234 ;  /* 0x0000001716ea7210 */ /* 0x000fe20007ffe1ea */
[----:B------:R-:W-:Y:S03]  /*dd60*/  BSSY B2, `(.L_x_5801) ;  /* 0x0000010000027945 */ /* 0x000fe60003800000 */
        /* <DEDUP_REMOVED lines=10> */
.L_x_5802:
[----:B------:R-:W-:-:S05]  /*de10*/  IMAD.U32 R235, RZ, RZ, UR40 ;  /* 0x00000028ffeb7e24 */ /* 0x000fca000f8e00ff */
[----:B------:R-:W-:-:S13]  /*de20*/  ISETP.NE.AND P3, PT, R235, 0x1, PT ;  /* 0x00000001eb00780c */ /* 0x000fda0003f65270 */
[----:B------:R-:W2:Y:S02]  /*de30*/  @P3 LDC.64 R20, c[0x0][0x9e8] ;  /* 0x00027a00ff143b82 */ /* 0x000ea40000000a00 */
[----:B--2---:R-:W-:-:S05]  /*de40*/  @P3 IMAD.HI.U32 R20, R234, R20, RZ ;  /* 0x00000014ea143227 */ /* 0x004fca00078e00ff */
[----:B------:R-:W-:-:S07]  /*de50*/  @P3 SHF.R.U32.HI R234, RZ, R21, R20 ;  /* 0x00000015ffea3219 */ /* 0x000fce0000011614 */
.L_x_5803:
[----:B------:R-:W-:Y:S05]  /*de60*/  BSYNC B2 ;  /* 0x0000000000027941 */ /* 0x000fea0003800000 */
.L_x_5801:
[----:B------:R-:W-:-:S04]  /*de70*/  IMAD R234, R234, R235, -R178 ;  /* 0x000000ebeaea7224 */ /* 0x000fc800078e0ab2 */
[----:B------:R-:W-:-:S05]  /*de80*/  IMAD.IADD R234, R234, 0x1, -R185 ;  /* 0x00000001eaea7824 */ /* 0x000fca00078e0ab9 */
[----:B------:R-:W-:Y:S02]  /*de90*/  VIMNMX R181, R181, R234, !PT ;  /* 0x000000eab5b57248 */ /* 0x000fe40007fe0100 */
[----:B------:R-:W-:-:S07]  /*dea0*/  VIADDMNMX R182, R234, R235, R182, PT ;  /* 0x000000ebeab67246 */ /* 0x000fce00038001b6 */
.L_x_5800:
[----:B------:R-:W-:Y:S01]  /*deb0*/  ISETP.GT.AND P3, PT, R12, -0x1, PT ;  /* 0xffffffff0c00780c */ /* 0x000fe20003f64270 */
[----:B------:R-:W2:Y:S01]  /*dec0*/  SHFL.IDX PT, R206, R206, 0x1, 0x1c1f ;  /* 0x003c1f00cece7f89 */ /* 0x000ea200000e0000 */
[----:B------:R-:W-:Y:S02]  /*ded0*/  UISETP.NE.AND UP0, UPT, UR48, URZ, UPT ;  /* 0x0000003f3000728c */ /* 0x000fe4000bf05270 */
[C---:B------:R-:W-:Y:S02]  /*dee0*/  ISETP.GT.AND P4, PT, R181.reuse, RZ, P3 ;  /* 0x000000ffb500720c */ /* 0x040fe40001f84270 */
[C---:B------:R-:W-:Y:S02]  /*def0*/  ISETP.GT.AND P6, PT, R181.reuse, 0x8, P3 ;  /* 0x00000008b500780c */ /* 0x040fe40001fc4270 */
[----:B------:R-:W-:Y:S02]  /*df00*/  ISETP.LT.OR P5, PT, R182, 0x1, P4 ;  /* 0x00000001b600780c */ /* 0x000fe400027a1670 */
[----:B------:R-:W-:-:S02]  /*df10*/  ISETP.GT.AND P4, PT, R181, 0x1, P3 ;  /* 0x00000001b500780c */ /* 0x000fc40001f84270 */
[----:B------:R-:W-:Y:S02]  /*df20*/  FSEL R152, R152, -INF , !P5 ;  /* 0xff80000098987808 */ /* 0x000fe40006800000 */
[C---:B------:R-:W-:Y:S02]  /*df30*/  ISETP.LT.OR P4, PT, R182.reuse, 0x2, P4 ;  /* 0x00000002b600780c */ /* 0x040fe40002781670 */
[----:B------:R-:W-:Y:S02]  /*df40*/  ISETP.GT.AND P5, PT, R181, 0x9, P3 ;  /* 0x00000009b500780c */ /* 0x000fe40001fa4270 */
[----:B0-----:R-:W-:Y:S02]  /*df50*/  FSEL R207, R207, -INF , !P4 ;  /* 0xff800000cfcf7808 */ /* 0x001fe40006000000 */
[----:B------:R-:W-:Y:S02]  /*df60*/  ISETP.GT.AND P4, PT, R181, 0x10, P3 ;  /* 0x00000010b500780c */ /* 0x000fe40001f84270 */
[----:B------:R-:W-:-:S02]  /*df70*/  ISETP.LT.OR P6, PT, R182, 0x9, P6 ;  /* 0x00000009b600780c */ /* 0x000fc400037c1670 */
[C---:B------:R-:W-:Y:S01]  /*df80*/  ISETP.LT.OR P4, PT, R182.reuse, 0x11, P4 ;  /* 0x00000011b600780c */ /* 0x040fe20002781670 */
[--C-:B--2---:R-:W-:Y:S01]  /*df90*/  IMAD.IADD R233, R233, 0x1, R206.reuse ;  /* 0x00000001e9e97824 */ /* 0x104fe200078e02ce */
[----:B------:R-:W-:Y:S01]  /*dfa0*/  ISETP.LT.OR P5, PT, R182, 0xa, P5 ;  /* 0x0000000ab600780c */ /* 0x000fe20002fa1670 */
[----:B------:R-:W-:Y:S01]  /*dfb0*/  IMAD.IADD R183, R183, 0x1, R206 ;  /* 0x00000001b7b77824 */ /* 0x000fe200078e02ce */
[----:B------:R-:W-:Y:S02]  /*dfc0*/  FSEL R159, R159, -INF , !P4 ;  /* 0xff8000009f9f7808 */ /* 0x000fe40006000000 */
[----:B------:R-:W-:Y:S02]  /*dfd0*/  ISETP.GT.AND P4, PT, R181, 0x19, P3 ;  /* 0x00000019b500780c */ /* 0x000fe40001f84270 */
[----:B------:R-:W-:Y:S02]  /*dfe0*/  FSEL R230, R230, -INF , !P6 ;  /* 0xff800000e6e67808 */ /* 0x000fe40007000000 */
[----:B------:R-:W-:-:S02]  /*dff0*/  ISETP.LT.OR P4, PT, R182, 0x1a, P4 ;  /* 0x0000001ab600780c */ /* 0x000fc40002781670 */
[----:B------:R-:W-:Y:S02]  /*e000*/  FSEL R231, R231, -INF , !P5 ;  /* 0xff800000e7e77808 */ /* 0x000fe40006800000 */
[C---:B------:R-:W-:Y:S02]  /*e010*/  ISETP.GT.AND P6, PT, R181.reuse, 0x11, P3 ;  /* 0x00000011b500780c */ /* 0x040fe40001fc4270 */
[C---:B------:R-:W-:Y:S02]  /*e020*/  ISETP.GT.AND P5, PT, R181.reuse, 0x18, P3 ;  /* 0x00000018b500780c */ /* 0x040fe40001fa4270 */
[----:B------:R-:W-:Y:S02]  /*e030*/  FSEL R164, R164, -INF , !P4 ;  /* 0xff800000a4a47808 */ /* 0x000fe40006000000 */
[----:B------:R-:W-:Y:S02]  /*e040*/  ISETP.GT.AND P4, PT, R181, 0x28, P3 ;  /* 0x00000028b500780c */ /* 0x000fe40001f84270 */
[----:B------:R-:W-:-:S02]  /*e050*/  ISETP.LT.OR P6, PT, R182, 0x12, P6 ;  /* 0x00000012b600780c */ /* 0x000fc400037c1670 */
[C---:B------:R-:W-:Y:S02]  /*e060*/  ISETP.LT.OR P5, PT, R182.reuse, 0x19, P5 ;  /* 0x00000019b600780c */ /* 0x040fe40002fa1670 */
[----:B------:R-:W-:Y:S02]  /*e070*/  ISETP.LT.OR P4, PT, R182, 0x29, P4 ;  /* 0x00000029b600780c */ /* 0x000fe40002781670 */
[----:B------:R-:W-:Y:S02]  /*e080*/  FSEL R232, R232, -INF , !P6 ;  /* 0xff800000e8e87808 */ /* 0x000fe40007000000 */
[----:B------:R-:W-:Y:S02]  /*e090*/  FSEL R163, R163, -INF , !P5 ;  /* 0xff800000a3a37808 */ /* 0x000fe40006800000 */
[C---:B------:R-:W-:Y:S02]  /*e0a0*/  ISETP.GT.AND P6, PT, R181.reuse, 0x20, P3 ;  /* 0x00000020b500780c */ /* 0x040fe40001fc4270 */
[----:B------:R-:W-:-:S02]  /*e0b0*/  ISETP.GT.AND P5, PT, R181, 0x21, P3 ;  /* 0x00000021b500780c */ /* 0x000fc40001fa4270 */
[----:B------:R-:W-:Y:S02]  /*e0c0*/  FSEL R171, R171, -INF , !P4 ;  /* 0xff800000abab7808 */ /* 0x000fe40006000000 */
[----:B------:R-:W-:Y:S02]  /*e0d0*/  ISETP.GT.AND P4, PT, R181, 0x31, P3 ;  /* 0x00000031b500780c */ /* 0x000fe40001f84270 */
[C---:B------:R-:W-:Y:S02]  /*e0e0*/  ISETP.LT.OR P6, PT, R182.reuse, 0x21, P6 ;  /* 0x00000021b600780c */ /* 0x040fe400037c1670 */
[C---:B------:R-:W-:Y:S02]  /*e0f0*/  ISETP.LT.OR P5, PT, R182.reuse, 0x22, P5 ;  /* 0x00000022b600780c */ /* 0x040fe40002fa1670 */
[----:B------:R-:W-:Y:S02]  /*e100*/  ISETP.LT.OR P4, PT, R182, 0x32, P4 ;  /* 0x00000032b600780c */ /* 0x000fe40002781670 */
[----:B------:R-:W-:-:S02]  /*e110*/  FSEL R166, R166, -INF , !P6 ;  /* 0xff800000a6a67808 */ /* 0x000fc40007000000 */
[----:B------:R-:W-:Y:S02]  /*e120*/  FSEL R169, R169, -INF , !P5 ;  /* 0xff800000a9a97808 */ /* 0x000fe40006800000 */
[C---:B------:R-:W-:Y:S02]  /*e130*/  ISETP.GT.AND P6, PT, R181.reuse, 0x29, P3 ;  /* 0x00000029b500780c */ /* 0x040fe40001fc4270 */
[----:B------:R-:W-:Y:S02]  /*e140*/  ISETP.GT.AND P5, PT, R181, 0x30, P3 ;  /* 0x00000030b500780c */ /* 0x000fe40001fa4270 */
[----:B------:R-:W-:Y:S02]  /*e150*/  FSEL R177, R177, -INF , !P4 ;  /* 0xff800000b1b17808 */ /* 0x000fe40006000000 */
[----:B------:R-:W-:Y:S02]  /*e160*/  PLOP3.LUT P4, PT, PT, PT, UP0, 0x40, 0x0 ;  /* 0x000000000000781c */ /* 0x000fe40003f8e808 */
[----:B------:R-:W-:-:S02]  /*e170*/  ISETP.LT.OR P6, PT, R182, 0x2a, P6 ;  /* 0x0000002ab600780c */ /* 0x000fc400037c1670 */
[----:B------:R-:W-:Y:S02]  /*e180*/  ISETP.LT.OR P5, PT, R182, 0x31, P5 ;  /* 0x00000031b600780c */ /* 0x000fe40002fa1670 */
[----:B------:R-:W-:Y:S02]  /*e190*/  FSEL R172, R172, -INF , !P6 ;  /* 0xff800000acac7808 */ /* 0x000fe40007000000 */
[----:B------:R-:W-:Y:S02]  /*e1a0*/  FSEL R174, R174, -INF , !P5 ;  /* 0xff800000aeae7808 */ /* 0x000fe40006800000 */
[C---:B------:R-:W-:Y:S02]  /*e1b0*/  ISETP.GT.AND P6, PT, R181.reuse, 0x38, P3 ;  /* 0x00000038b500780c */ /* 0x040fe40001fc4270 */
[----:B------:R-:W-:Y:S02]  /*e1c0*/  ISETP.GT.AND P5, PT, R181, 0x39, P3 ;  /* 0x00000039b500780c */ /* 0x000fe40001fa4270 */
[----:B------:R-:W-:-:S02]  /*e1d0*/  ISETP.LT.OR P6, PT, R182, 0x39, P6 ;  /* 0x00000039b600780c */ /* 0x000fc400037c1670 */
[----:B------:R-:W-:Y:S02]  /*e1e0*/  ISETP.LT.OR P5, PT, R182, 0x3a, P5 ;  /* 0x0000003ab600780c */ /* 0x000fe40002fa1670 */
[----:B------:R-:W-:Y:S02]  /*e1f0*/  FSEL R179, R179, -INF , !P6 ;  /* 0xff800000b3b37808 */ /* 0x000fe40007000000 */
[----:B------:R-:W-:Y:S01]  /*e200*/  FSEL R180, R180, -INF , !P5 ;  /* 0xff800000b4b47808 */ /* 0x000fe20006800000 */
[----:B------:R-:W-:Y:S08]  /*e210*/  @P4 BRA `(.L_x_5804) ;  /* 0x0000000000584947 */ /* 0x000ff00003800000 */
        /* <DEDUP_REMOVED lines=12> */
.L_x_5806:
[----:B------:R-:W-:-:S05]  /*e2e0*/  IMAD.U32 R181, RZ, RZ, UR40 ;  /* 0x00000028ffb57e24 */ /* 0x000fca000f8e00ff */
[----:B------:R-:W-:-:S13]  /*e2f0*/  ISETP.NE.AND P4, PT, R181, 0x1, PT ;  /* 0x00000001b500780c */ /* 0x000fda0003f85270 */
[----:B------:R-:W0:Y:S02]  /*e300*/  @P4 LDC.64 R20, c[0x0][0x9e8] ;  /* 0x00027a00ff144b82 */ /* 0x000e240000000a00 */
[----:B0-----:R-:W-:-:S05]  /*e310*/  @P4 IMAD.HI.U32 R20, R206, R20, RZ ;  /* 0x00000014ce144227 */ /* 0x001fca00078e00ff */
[----:B------:R-:W-:-:S07]  /*e320*/  @P4 SHF.R.U32.HI R206, RZ, R21, R20 ;  /* 0x00000015ffce4219 */ /* 0x000fce0000011614 */
.L_x_5807:
[----:B------:R-:W-:Y:S05]  /*e330*/  BSYNC B2 ;  /* 0x0000000000027941 */ /* 0x000fea0003800000 */
.L_x_5805:
[----:B------:R-:W-:-:S04]  /*e340*/  IMAD R178, R206, R181, -R178 ;  /* 0x000000b5ceb27224 */ /* 0x000fc800078e0ab2 */
[----:B------:R-:W-:-:S05]  /*e350*/  IMAD.IADD R178, R178, 0x1, -R185 ;  /* 0x00000001b2b27824 */ /* 0x000fca00078e0ab9 */
[----:B------:R-:W-:Y:S02]  /*e360*/  VIMNMX R183, R183, R178, !PT ;  /* 0x000000b2b7b77248 */ /* 0x000fe40007fe0100 */
[----:B------:R-:W-:-:S07]  /*e370*/  VIADDMNMX R233, R178, R181, R233, PT ;  /* 0x000000b5b2e97246 */ /* 0x000fce00038001e9 */
.L_x_5804:
        /* <DEDUP_REMOVED lines=19> */
[----:B------:R-:W-:Y:S02]  /*e4b0*/  ISETP.GT.AND P6, PT, R183, RZ, P3 ;  /* 0x000000ffb700720c */ /* 0x000fe40001fc4270 */
        /* <DEDUP_REMOVED lines=9> */
[----:B------:R-:W-:-:S02]  /*e550*/  FSEL R154, R154, -INF , !P5 ;  /* 0xff8000009a9a7808 */ /* 0x000fc40006800000 */
[----:B------:R-:W-:Y:S02]  /*e560*/  FMNMX.FTZ R20, R180, R20, !PT ;  /* 0x00000014b4147209 */ /* 0x000fe40007810000 */
[C---:B------:R-:W-:Y:S02]  /*e570*/  ISETP.GT.AND P5, PT, R183.reuse, 0x10, P3 ;  /* 0x00000010b700780c */ /* 0x040fe40001fa4270 */
[----:B------:R-:W-:Y:S01]  /*e580*/  ISETP.GT.AND P6, PT, R183, 0x38, P3 ;  /* 0x00000038b700780c */ /* 0x000fe20001fc4270 */
[----:B------:R-:W0:Y:S01]  /*e590*/  SHFL.BFLY PT, R21, R20, 0x2, 0x1f ;  /* 0x0c401f0014157f89 */ /* 0x000e2200000e0000 */
[C---:B------:R-:W-:Y:S02]  /*e5a0*/  ISETP.LT.OR P5, PT, R233.reuse, 0x11, P5 ;  /* 0x00000011e900780c */ /* 0x040fe40002fa1670 */
[----:B------:R-:W-:Y:S02]  /*e5b0*/  ISETP.LT.OR P6, PT, R233, 0x39, P6 ;  /* 0x00000039e900780c */ /* 0x000fe400037c1670 */
[----:B------:R-:W-:-:S02]  /*e5c0*/  FSEL R157, R157, -INF , !P5 ;  /* 0xff8000009d9d7808 */ /* 0x000fc40006800000 */
[----:B------:R-:W-:Y:S02]  /*e5d0*/  ISETP.GT.AND P5, PT, R183, 0x19, P3 ;  /* 0x00000019b700780c */ /* 0x000fe40001fa4270 */
[----:B------:R-:W-:Y:S02]  /*e5e0*/  FSEL R175, R175, -INF , !P6 ;  /* 0xff800000afaf7808 */ /* 0x000fe40007000000 */
[----:B------:R-:W-:-:S04]  /*e5f0*/  ISETP.LT.OR P5, PT, R233, 0x1a, P5 ;  /* 0x0000001ae900780c */ /* 0x000fc80002fa1670 */
[----:B------:R-:W-:Y:S02]  /*e600*/  FSEL R161, R161, -INF , !P5 ;  /* 0xff800000a1a17808 */ /* 0x000fe40006800000 */
[----:B------:R-:W-:-:S04]  /*e610*/  ISETP.GT.AND P5, PT, R183, 0x28, P3 ;  /* 0x00000028b700780c */ /* 0x000fc80001fa4270 */
[----:B------:R-:W-:Y:S02]  /*e620*/  ISETP.LT.OR P5, PT, R233, 0x29, P5 ;  /* 0x00000029e900780c */ /* 0x000fe40002fa1670 */
[----:B0-----:R-:W-:Y:S02]  /*e630*/  FMNMX.FTZ R21, R20, R21, !PT ;  /* 0x0000001514157209 */ /* 0x001fe40007810000 */
[----:B------:R-:W-:Y:S02]  /*e640*/  FSEL R167, R167, -INF , !P5 ;  /* 0xff800000a7a77808 */ /* 0x000fe40006800000 */
[----:B------:R-:W-:Y:S01]  /*e650*/  ISETP.GT.AND P5, PT, R183, 0x30, P3 ;  /* 0x00000030b700780c */ /* 0x000fe20001fa4270 */
[----:B------:R-:W0:Y:S03]  /*e660*/  SHFL.BFLY PT, R20, R21, 0x1, 0x1f ;  /* 0x0c201f0015147f89 */ /* 0x000e2600000e0000 */
[----:B------:R-:W-:-:S04]  /*e670*/  ISETP.LT.OR P5, PT, R233, 0x31, P5 ;  /* 0x00000031e900780c */ /* 0x000fc80002fa1670 */
[----:B------:R-:W-:Y:S02]  /*e680*/  FSEL R170, R170, -INF , !P5 ;  /* 0xff800000aaaa7808 */ /* 0x000fe40006800000 */
[----:B0-----:R-:W-:Y:S01]  /*e690*/  FMNMX.FTZ R21, R21, R20, !PT ;  /* 0x0000001415157209 */ /* 0x001fe20007810000 */
[----:B------:R-:W-:-:S03]  /*e6a0*/  IMAD.U32 R20, RZ, RZ, UR39 ;  /* 0x00000027ff147e24 */ /* 0x000fc6000f8e00ff */
[----:B------:R-:W-:-:S04]  /*e6b0*/  FSETP.NEU.FTZ.AND P4, PT, R21, -INF , PT ;  /* 0xff8000001500780b */ /* 0x000fc80003f9d000 */
[----:B------:R-:W-:-:S05]  /*e6c0*/  FSEL R178, R21, RZ, P4 ;  /* 0x000000ff15b27208 */ /* 0x000fca0002000000 */
[----:B------:R-:W-:Y:S01]  /*e6d0*/  FADD.FTZ R178, -R178, R14 ;  /* 0x0000000eb2b27221 */ /* 0x000fe20000010100 */
[----:B------:R-:W-:-:S05]  /*e6e0*/  FMUL.FTZ R14, R21, R20 ;  /* 0x00000014150e7220 */ /* 0x000fca0000410000 */
[----:B------:R-:W-:Y:S02]  /*e6f0*/  FSEL R14, R14, RZ, P4 ;  /* 0x000000ff0e0e7208 */ /* 0x000fe40002000000 */
[----:B------:R-:W-:-:S03]  /*e700*/  ISETP.GT.AND P4, PT, R183, 0x8, P3 ;  /* 0x00000008b700780c */ /* 0x000fc60001f84270 */
[-CC-:B------:R-:W-:Y:S01]  /*e710*/  FFMA.FTZ R152, R152, R20.reuse, -R14.reuse ;  /* 0x0000001498987223 */ /* 0x180fe2000001080e */
[----:B------:R-:W-:Y:S01]  /*e720*/  ISETP.LT.OR P4, PT, R233, 0x9, P4 ;  /* 0x00000009e900780c */ /* 0x000fe20002781670 */
[-CC-:B------:R-:W-:Y:S01]  /*e730*/  FFMA.FTZ R207, R207, R20.reuse, -R14.reuse ;  /* 0x00000014cfcf7223 */ /* 0x180fe2000001080e */
[-CC-:B------:R-:W-:Y:S01]  /*e740*/  FFMA.FTZ R230, R230, R20.reuse, -R14.reuse ;  /* 0x00000014e6e67223 */ /* 0x180fe2000001080e */
[-CC-:B------:R-:W-:Y:S01]  /*e750*/  FFMA.FTZ R231, R231, R20.reuse, -R14.reuse ;  /* 0x00000014e7e77223 */ /* 0x180fe2000001080e */
[----:B------:R-:W-:Y:S01]  /*e760*/  FSEL R155, R155, -INF , !P4 ;  /* 0xff8000009b9b7808 */ /* 0x000fe20006000000 */
[-CC-:B------:R-:W-:Y:S01]  /*e770*/  FFMA.FTZ R159, R159, R20.reuse, -R14.reuse ;  /* 0x000000149f9f7223 */ /* 0x180fe2000001080e */
[----:B------:R-:W-:Y:S01]  /*e780*/  ISETP.GT.AND P4, PT, R183, 0x11, P3 ;  /* 0x00000011b700780c */ /* 0x000fe20001f84270 */
[-CC-:B------:R-:W-:Y:S01]  /*e790*/  FFMA.FTZ R232, R232, R20.reuse, -R14.reuse ;  /* 0x00000014e8e87223 */ /* 0x180fe2000001080e */
[-CC-:B------:R-:W-:Y:S01]  /*e7a0*/  FFMA.FTZ R163, R163, R20.reuse, -R14.reuse ;  /* 0x00000014a3a37223 */ /* 0x180fe2000001080e */
        /* <DEDUP_REMOVED lines=12> */
[-C--:B------:R-:W-:Y:S01]  /*e870*/  FFMA.FTZ R180, R180, R20.reuse, -R14 ;  /* 0x00000014b4b47223 */ /* 0x080fe2000001080e */
[----:B------:R-:W-:Y:S01]  /*e880*/  FMUL.FTZ R14, R178, R20 ;  /* 0x00000014b20e7220 */ /* 0x000fe20000410000 */
[----:B------:R-:W-:Y:S01]  /*e890*/  MUFU.EX2 R152, R152 ;  /* 0x0000009800987308 */ /* 0x000fe20000000800 */
[----:B------:R-:W-:-:S02]  /*e8a0*/  FSEL R162, R162, -INF , !P4 ;  /* 0xff800000a2a27808 */ /* 0x000fc40006000000 */
[----:B------:R-:W-:-:S04]  /*e8b0*/  ISETP.GT.AND P4, PT, R183, 0x29, P3 ;  /* 0x00000029b700780c */ /* 0x000fc80001f84270 */
[----:B------:R-:W-:Y:S01]  /*e8c0*/  ISETP.LT.OR P4, PT, R233, 0x2a, P4 ;  /* 0x0000002ae900780c */ /* 0x000fe20002781670 */
[----:B------:R-:W0:Y:S03]  /*e8d0*/  MUFU.EX2 R14, R14 ;  /* 0x0000000e000e7308 */ /* 0x000e260000000800 */
[----:B------:R-:W-:Y:S02]  /*e8e0*/  FSEL R178, R168, -INF , !P4 ;  /* 0xff800000a8b27808 */ /* 0x000fe40006000000 */
[----:B------:R-:W-:Y:S02]  /*e8f0*/  FMNMX.FTZ R168, R153, R15, !PT ;  /* 0x0000000f99a87209 */ /* 0x000fe40007810000 */
[----:B------:R-:W-:Y:S01]  /*e900*/  ISETP.GT.AND P4, PT, R183, 0x31, P3 ;  /* 0x00000031b700780c */ /* 0x000fe20001f84270 */
[----:B------:R-:W2:Y:S01]  /*e910*/  MUFU.EX2 R207, R207 ;  /* 0x000000cf00cf7308 */ /* 0x000ea20000000800 */
[----:B------:R-:W-:-:S02]  /*e920*/  FMNMX.FTZ R168, R154, R168, !PT ;  /* 0x000000a89aa87209 */ /* 0x000fc40007810000 */
[----:B------:R-:W-:Y:S02]  /*e930*/  ISETP.LT.OR P4, PT, R233, 0x32, P4 ;  /* 0x00000032e900780c */ /* 0x000fe40002781670 */
[----:B------:R-:W-:Y:S02]  /*e940*/  FMNMX.FTZ R168, R155, R168, !PT ;  /* 0x000000a89ba87209 */ /* 0x000fe40007810000 */
[----:B------:R-:W-:Y:S01]  /*e950*/  ISETP.GT.AND P3, PT, R183, 0x39, P3 ;  /* 0x00000039b700780c */ /* 0x000fe20001f64270 */
[----:B------:R-:W3:Y:S01]  /*e960*/  MUFU.EX2 R230, R230 ;  /* 0x000000e600e67308 */ /* 0x000ee20000000800 */
[----:B------:R-:W-:Y:S01]  /*e970*/  FMNMX.FTZ R168, R156, R168, !PT ;  /* 0x000000a89ca87209 */ /* 0x000fe20007810000 */
[----:B0-----:R-:W-:Y:S01]  /*e980*/  FFMA.FTZ R0, R14, R0, R152 ;  /* 0x000000000e007223 */ /* 0x001fe20000010098 */
[----:B------:R-:W-:Y:S01]  /*e990*/  FSEL R173, R173, -INF , !P4 ;  /* 0xff800000adad7808 */ /* 0x000fe20006000000 */
[----:B------:R-:W-:Y:S01]  /*e9a0*/  FMUL.FTZ R24, R24, R14 ;  /* 0x0000000e18187220 */ /* 0x000fe20000410000 */
[----:B------:R-:W-:Y:S01]  /*e9b0*/  FMNMX.FTZ R168, R157, R168, !PT ;  /* 0x000000a89da87209 */ /* 0x000fe20007810000 */
[----:B------:R-:W-:Y:S01]  /*e9c0*/  FMUL.FTZ R25, R25, R14 ;  /* 0x0000000e19197220 */ /* 0x000fe20000410000 */
[----:B------:R-:W-:Y:S01]  /*e9d0*/  ISETP.LT.OR P3, PT, R233, 0x3a, P3 ;  /* 0x0000003ae900780c */ /* 0x000fe20001f61670 */
[----:B------:R-:W0:Y:S01]  /*e9e0*/  MUFU.EX2 R231, R231 ;  /* 0x000000e700e77308 */ /* 0x000e220000000800 */
[----:B------:R-:W-:Y:S01]  /*e9f0*/  FMNMX.FTZ R168, R158, R168, !PT ;  /* 0x000000a89ea87209 */ /* 0x000fe20007810000 */
[----:B--2---:R-:W-:Y:S01]  /*ea00*/  FADD.FTZ R0, R207, R0 ;  /* 0x00000000cf007221 */ /* 0x004fe20000010000 */
[----:B------:R-:W-:Y:S01]  /*ea10*/  FSEL R176, R176, -INF , !P3 ;  /* 0xff800000b0b07808 */ /* 0x000fe20005800000 */
[----:B------:R-:W-:Y:S01]  /*ea20*/  FMUL.FTZ R28, R28, R14 ;  /* 0x0000000e1c1c7220 */ /* 0x000fe20000410000 */
[----:B------:R-:W-:Y:S01]  /*ea30*/  FMNMX.FTZ R168, R160, R168, !PT ;  /* 0x000000a8a0a87209 */ /* 0x000fe20007810000 */
[----:B------:R-:W-:Y:S01]  /*ea40*/  FMUL.FTZ R29, R29, R14 ;  /* 0x0000000e1d1d7220 */ /* 0x000fe20000410000 */
[----:B------:R-:W-:Y:S01]  /*ea50*/  ISETP.NE.AND P3, PT, R194, RZ, PT ;  /* 0x000000ffc200720c */ /* 0x000fe20003f65270 */
[----:B------:R-:W2:Y:S01]  /*ea60*/  MUFU.EX2 R159, R159 ;  /* 0x0000009f009f7308 */ /* 0x000ea20000000800 */
[----:B------:R-:W-:Y:S01]  /*ea70*/  FMNMX.FTZ R168, R161, R168, !PT ;  /* 0x000000a8a1a87209 */ /* 0x000fe20007810000 */
[----:B---3--:R-:W-:Y:S01]  /*ea80*/  FADD.FTZ R0, R230, R0 ;  /* 0x00000000e6007221 */ /* 0x008fe20000010000 */
[----:B------:R-:W-:Y:S01]  /*ea90*/  F2FP.BF16.F32.PACK_AB R152, R207, R152 ;  /* 0x00000098cf98723e */ /* 0x000fe200000010ff */
[----:B------:R-:W-:Y:S01]  /*eaa0*/  FMUL.FTZ R32, R32, R14 ;  /* 0x0000000e20207220 */ /* 0x000fe20000410000 */
[----:B------:R-:W-:Y:S01]  /*eab0*/  FMNMX.FTZ R168, R162, R168, !PT ;  /* 0x000000a8a2a87209 */ /* 0x000fe20007810000 */
[-C--:B------:R-:W-:Y:S01]  /*eac0*/  FMUL.FTZ R33, R33, R14.reuse ;  /* 0x0000000e21217220 */ /* 0x080fe20000410000 */
[----:B------:R-:W-:Y:S01]  /*ead0*/  FMUL.FTZ R36, R36, R14 ;  /* 0x0000000e24247220 */ /* 0x000fe20000410000 */
[----:B------:R-:W3:Y:S01]  /*eae0*/  MUFU.EX2 R232, R232 ;  /* 0x000000e800e87308 */ /* 0x000ee20000000800 */
[----:B------:R-:W-:Y:S01]  /*eaf0*/  FMNMX.FTZ R168, R165, R168, !PT ;  /* 0x000000a8a5a87209 */ /* 0x000fe20007810000 */
[----:B0-----:R-:W-:Y:S01]  /*eb00*/  FADD.FTZ R0, R231, R0 ;  /* 0x00000000e7007221 */ /* 0x001fe20000010000 */
[----:B------:R-:W-:Y:S01]  /*eb10*/  FMUL.FTZ R37, R37, R14 ;  /* 0x0000000e25257220 */ /* 0x000fe20000410000 */
[----:B------:R-:W-:Y:S01]  /*eb20*/  @!P3 IMAD R18, R18, 0x40, R191 ;  /* 0x000000401212b824 */ /* 0x000fe200078e02bf */
[----:B------:R-:W-:Y:S01]  /*eb30*/  FMNMX.FTZ R168, R167, R168, !PT ;  /* 0x000000a8a7a87209 */ /* 0x000fe20007810000 */
[-C--:B------:R-:W-:Y:S01]  /*eb40*/  FMUL.FTZ R40, R40, R14.reuse ;  /* 0x0000000e28287220 */ /* 0x080fe20000410000 */
[----:B------:R-:W-:Y:S01]  /*eb50*/  FMUL.FTZ R41, R41, R14 ;  /* 0x0000000e29297220 */ /* 0x000fe20000410000 */
[----:B------:R-:W-:Y:S01]  /*eb60*/  @!P3 IMAD R18, R18, 0x4, R2 ;  /* 0x000000041212b824 */ /* 0x000fe200078e0202 */
[----:B------:R-:W-:Y:S01]  /*eb70*/  FMNMX.FTZ R168, R178, R168, !PT ;  /* 0x000000a8b2a87209 */ /* 0x000fe20007810000 */
[----:B------:R-:W0:Y:S01]  /*eb80*/  MUFU.EX2 R163, R163 ;  /* 0x000000a300a37308 */ /* 0x000e220000000800 */
[----:B--2---:R-:W-:Y:S01]  /*eb90*/  FADD.FTZ R0, R159, R0 ;  /* 0x000000009f007221 */ /* 0x004fe20000010000 */
[----:B------:R-:W-:Y:S01]  /*eba0*/  FMUL.FTZ R44, R44, R14 ;  /* 0x0000000e2c2c7220 */ /* 0x000fe20000410000 */
[----:B------:R-:W-:Y:S01]  /*ebb0*/  FMNMX.FTZ R168, R170, R168, !PT ;  /* 0x000000a8aaa87209 */ /* 0x000fe20007810000 */
[----:B------:R-:W-:Y:S01]  /*ebc0*/  @!P3 STS [R18+0x28800], R14 ;  /* 0x0288000e1200b388 */ /* 0x000fe20000000800 */
[-C--:B------:R-:W-:Y:S01]  /*ebd0*/  FMUL.FTZ R45, R45, R14.reuse ;  /* 0x0000000e2d2d7220 */ /* 0x080fe20000410000 */
[----:B------:R-:W-:Y:S01]  /*ebe0*/  FMUL.FTZ R48, R48, R14 ;  /* 0x0000000e30307220 */ /* 0x000fe20000410000 */
[----:B------:R-:W-:Y:S01]  /*ebf0*/  FMNMX.FTZ R168, R173, R168, !PT ;  /* 0x000000a8ada87209 */ /* 0x000fe20007810000 */
[----:B------:R-:W2:Y:S01]  /*ec00*/  MUFU.EX2 R164, R164 ;  /* 0x000000a400a47308 */ /* 0x000ea20000000800 */
[----:B---3--:R-:W-:Y:S01]  /*ec10*/  FADD.FTZ R0, R232, R0 ;  /* 0x00000000e8007221 */ /* 0x008fe20000010000 */
[----:B------:R-:W-:Y:S01]  /*ec20*/  FMUL.FTZ R49, R49, R14 ;  /* 0x0000000e31317220 */ /* 0x000fe20000410000 */
[----:B------:R-:W-:Y:S01]  /*ec30*/  FMNMX.FTZ R168, R175, R168, !PT ;  /* 0x000000a8afa87209 */ /* 0x000fe20007810000 */
[-C--:B------:R-:W-:Y:S01]  /*ec40*/  FMUL.FTZ R52, R52, R14.reuse ;  /* 0x0000000e34347220 */ /* 0x080fe20000410000 */
[-C--:B------:R-:W-:Y:S01]  /*ec50*/  FMUL.FTZ R53, R53, R14.reuse ;  /* 0x0000000e35357220 */ /* 0x080fe20000410000 */
[----:B------:R-:W-:Y:S01]  /*ec60*/  FMUL.FTZ R56, R56, R14 ;  /* 0x0000000e38387220 */ /* 0x000fe20000410000 */
[----:B------:R-:W-:Y:S01]  /*ec70*/  FMNMX.FTZ R168, R176, R168, !PT ;  /* 0x000000a8b0a87209 */ /* 0x000fe20007810000 */
[----:B------:R-:W3:Y:S01]  /*ec80*/  MUFU.EX2 R166, R166 ;  /* 0x000000a600a67308 */ /* 0x000ee20000000800 */
[----:B0-----:R-:W-:Y:S01]  /*ec90*/  FADD.FTZ R0, R163, R0 ;  /* 0x00000000a3007221 */ /* 0x001fe20000010000 */
[-C--:B------:R-:W-:Y:S01]  /*eca0*/  FMUL.FTZ R57, R57, R14.reuse ;  /* 0x0000000e39397220 */ /* 0x080fe20000410000 */
[-C--:B------:R-:W-:Y:S01]  /*ecb0*/  FMUL.FTZ R60, R60, R14.reuse ;  /* 0x0000000e3c3c7220 */ /* 0x080fe20000410000 */
[----:B------:R-:W0:Y:S01]  /*ecc0*/  SHFL.BFLY PT, R181, R168, 0x2, 0x1f ;  /* 0x0c401f00a8b57f89 */ /* 0x000e2200000e0000 */
        /* <DEDUP_REMOVED lines=20> */
[----:B----4-:R-:W-:Y:S01]  /*ee10*/  FADD.FTZ R0, R169, R0 ;  /* 0x00000000a9007221 */ /* 0x010fe20000010000 */
[-C--:B------:R-:W-:Y:S01]  /*ee20*/  FMUL.FTZ R92, R92, R14.reuse ;  /* 0x0000000e5c5c7220 */ /* 0x080fe20000410000 */
[-C--:B------:R-:W-:Y:S01]  /*ee30*/  FMUL.FTZ R93, R93, R14.reuse ;  /* 0x0000000e5d5d7220 */ /* 0x080fe20000410000 */
[----:B0-----:R-:W-:Y:S01]  /*ee40*/  FMNMX.FTZ R168, R168, R181, !PT ;  /* 0x000000b5a8a87209 */ /* 0x001fe20007810000 */
[-C--:B------:R-:W-:Y:S01]  /*ee50*/  FMUL.FTZ R96, R96, R14.reuse ;  /* 0x0000000e60607220 */ /* 0x080fe20000410000 */
[-C--:B------:R-:W-:Y:S01]  /*ee60*/  FMUL.FTZ R97, R97, R14.reuse ;  /* 0x0000000e61617220 */ /* 0x080fe20000410000 */
[-C--:B------:R-:W-:Y:S01]  /*ee70*/  FMUL.FTZ R100, R100, R14.reuse ;  /* 0x0000000e64647220 */ /* 0x080fe20000410000 */
[----:B------:R-:W0:Y:S01]  /*ee80*/  MUFU.EX2 R174, R174 ;  /* 0x000000ae00ae7308 */ /* 0x000e220000000800 */
[----:B------:R-:W4:Y:S01]  /*ee90*/  SHFL.BFLY PT, R181, R168, 0x1, 0x1f ;  /* 0x0c201f00a8b57f89 */ /* 0x000f2200000e0000 */
[----:B--2---:R-:W-:Y:S01]  /*eea0*/  FADD.FTZ R0, R171, R0 ;  /* 0x00000000ab007221 */ /* 0x004fe20000010000 */
        /* <DEDUP_REMOVED lines=22> */
[----:B----4-:R-:W-:Y:S01]  /*f010*/  FMNMX.FTZ R168, R168, R181, !PT ;  /* 0x000000b5a8a87209 */ /* 0x010fe20007810000 */
[----:B--2---:R-:W-:Y:S01]  /*f020*/  FADD.FTZ R0, R177, R0 ;  /* 0x00000000b1007221 */ /* 0x004fe20000010000 */
[-C--:B------:R-:W-:Y:S01]  /*f030*/  FMUL.FTZ R136, R136, R14.reuse ;  /* 0x0000000e88887220 */ /* 0x080fe20000410000 */
[----:B------:R-:W-:Y:S01]  /*f040*/  FMUL.FTZ R137, R137, R14 ;  /* 0x0000000e89897220 */ /* 0x000fe20000410000 */
[C---:B------:R-:W-:Y:S01]  /*f050*/  FSETP.NEU.FTZ.AND P4, PT, R168.reuse, -INF , PT ;  /* 0xff800000a800780b */ /* 0x040fe20003f9d000 */
[----:B------:R-:W-:Y:S01]  /*f060*/  FMUL.FTZ R206, R168, R20 ;  /* 0x00000014a8ce7220 */ /* 0x000fe20000410000 */
[-C--:B------:R-:W-:Y:S01]  /*f070*/  FMUL.FTZ R140, R140, R14.reuse ;  /* 0x0000000e8c8c7220 */ /* 0x080fe20000410000 */
[-C--:B------:R-:W-:Y:S01]  /*f080*/  FMUL.FTZ R141, R141, R14.reuse ;  /* 0x0000000e8d8d7220 */ /* 0x080fe20000410000 */
[----:B------:R-:W-:Y:S01]  /*f090*/  FSEL R181, R168, RZ, P4 ;  /* 0x000000ffa8b57208 */ /* 0x000fe20002000000 */
[----:B---3--:R-:W-:Y:S01]  /*f0a0*/  FADD.FTZ R0, R179, R0 ;  /* 0x00000000b3007221 */ /* 0x008fe20000010000 */
[----:B------:R-:W-:Y:S01]  /*f0b0*/  FSEL R206, R206, RZ, P4 ;  /* 0x000000ffcece7208 */ /* 0x000fe20002000000 */
[-C--:B------:R-:W-:Y:S01]  /*f0c0*/  FMUL.FTZ R144, R144, R14.reuse ;  /* 0x0000000e90907220 */ /* 0x080fe20000410000 */
[-C--:B------:R-:W-:Y:S01]  /*f0d0*/  FMUL.FTZ R145, R145, R14.reuse ;  /* 0x0000000e91917220 */ /* 0x080fe20000410000 */
[----:B------:R-:W-:Y:S01]  /*f0e0*/  FADD.FTZ R181, -R181, R15 ;  /* 0x0000000fb5b57221 */ /* 0x000fe20000010100 */
[----:B------:R-:W-:Y:S01]  /*f0f0*/  FMUL.FTZ R148, R148, R14 ;  /* 0x0000000e94947220 */ /* 0x000fe20000410000 */
[-CC-:B------:R-:W-:Y:S01]  /*f100*/  FFMA.FTZ R153, R153, R20.reuse, -R206.reuse ;  /* 0x0000001499997223 */ /* 0x180fe200000108ce */
[-CC-:B------:R-:W-:Y:S01]  /*f110*/  FFMA.FTZ R155, R155, R20.reuse, -R206.reuse ;  /* 0x000000149b9b7223 */ /* 0x180fe200000108ce */
[-C--:B------:R-:W-:Y:S01]  /*f120*/  FMUL.FTZ R15, R181, R20.reuse ;  /* 0x00000014b50f7220 */ /* 0x080fe20000410000 */
        /* <DEDUP_REMOVED lines=10> */
[----:B------:R-:W-:Y:S01]  /*f1d0*/  F2FP.BF16.F32.PACK_AB R158, R164, R163 ;  /* 0x000000a3a49e723e */ /* 0x000fe200000010ff */
[----:B------:R-:W2:Y:S01]  /*f1e0*/  MUFU.EX2 R15, R15 ;  /* 0x0000000f000f7308 */ /* 0x000ea20000000800 */
[-CC-:B------:R-:W-:Y:S01]  /*f1f0*/  FFMA.FTZ R170, R170, R20.reuse, -R206.reuse ;  /* 0x00000014aaaa7223 */ /* 0x180fe200000108ce */
[-CC-:B------:R-:W-:Y:S01]  /*f200*/  FFMA.FTZ R173, R173, R20.reuse, -R206.reuse ;  /* 0x00000014adad7223 */ /* 0x180fe200000108ce */
[-CC-:B------:R-:W-:Y:S01]  /*f210*/  FFMA.FTZ R176, R176, R20.reuse, -R206.reuse ;  /* 0x00000014b0b07223 */ /* 0x180fe200000108ce */
[----:B------:R-:W-:Y:S01]  /*f220*/  FFMA.FTZ R175, R175, R20, -R206 ;  /* 0x00000014afaf7223 */ /* 0x000fe200000108ce */
[----:B------:R-:W-:Y:S01]  /*f230*/  F2FP.BF16.F32.PACK_AB R154, R231, R230 ;  /* 0x000000e6e79a723e */ /* 0x000fe200000010ff */
[----:B0-----:R-:W-:Y:S01]  /*f240*/  FADD.FTZ R0, R180, R0 ;  /* 0x00000000b4007221 */ /* 0x001fe20000010000 */
[----:B------:R-:W-:Y:S01]  /*f250*/  F2FP.BF16.F32.PACK_AB R160, R169, R166 ;  /* 0x000000a6a9a0723e */ /* 0x000fe200000010ff */
[----:B------:R-:W0:Y:S01]  /*f260*/  MUFU.EX2 R181, R181 ;  /* 0x000000b500b57308 */ /* 0x000e220000000800 */
[----:B------:R-:W-:Y:S01]  /*f270*/  F2FP.BF16.F32.PACK_AB R162, R172, R171 ;  /* 0x000000abaca2723e */ /* 0x000fe200000010ff */
[----:B------:R-:W-:Y:S01]  /*f280*/  FMUL.FTZ R149, R149, R14 ;  /* 0x0000000e95957220 */ /* 0x000fe20000410000 */
[----:B------:R-:W-:-:S02]  /*f290*/  F2FP.BF16.F32.PACK_AB R164, R177, R174 ;  /* 0x000000aeb1a4723e */ /* 0x000fc400000010ff */
[----:B------:R-:W-:-:S03]  /*f2a0*/  F2FP.BF16.F32.PACK_AB R166, R180, R179 ;  /* 0x000000b3b4a6723e */ /* 0x000fc600000010ff */
[----:B------:R-:W3:Y:S01]  /*f2b0*/  MUFU.EX2 R155, R155 ;  /* 0x0000009b009b7308 */ /* 0x000ee20000000800 */
[----:B--2---:R2:W-:Y:S01]  /*f2c0*/  @!P3 STS [R18+0x28820], R15 ;  /* 0x0288200f1200b388 */ /* 0x0045e20000000800 */
[----:B------:R-:W-:Y:S01]  /*f2d0*/  FFMA.FTZ R3, R15, R3, R153 ;  /* 0x000000030f037223 */ /* 0x000fe20000010099 */
[-C--:B------:R-:W-:Y:S01]  /*f2e0*/  FMUL.FTZ R26, R26, R15.reuse ;  /* 0x0000000f1a1a7220 */ /* 0x080fe20000410000 */
[-C--:B------:R-:W-:Y:S01]  /*f2f0*/  FMUL.FTZ R27, R27, R15.reuse ;  /* 0x0000000f1b1b7220 */ /* 0x080fe20000410000 */
[-C--:B------:R-:W-:Y:S01]  /*f300*/  FMUL.FTZ R30, R30, R15.reuse ;  /* 0x0000000f1e1e7220 */ /* 0x080fe20000410000 */
[-C--:B------:R-:W-:Y:S01]  /*f310*/  FMUL.FTZ R31, R31, R15.reuse ;  /* 0x0000000f1f1f7220 */ /* 0x080fe20000410000 */
[----:B------:R-:W-:Y:S01]  /*f320*/  FMUL.FTZ R34, R34, R15 ;  /* 0x0000000f22227220 */ /* 0x000fe20000410000 */
[----:B------:R-:W-:Y:S01]  /*f330*/  MUFU.EX2 R157, R157 ;  /* 0x0000009d009d7308 */ /* 0x000fe20000000800 */
[C---:B0-----:R-:W-:Y:S01]  /*f340*/  FADD.FTZ R3, R181.reuse, R3 ;  /* 0x00000003b5037221 */ /* 0x041fe20000010000 */
[----:B------:R-:W-:Y:S01]  /*f350*/  F2FP.BF16.F32.PACK_AB R153, R181, R153 ;  /* 0x00000099b599723e */ /* 0x000fe200000010ff */
[----:B--2---:R-:W-:Y:S01]  /*f360*/  FFMA.FTZ R18, R156, R20, -R206 ;  /* 0x000000149c127223 */ /* 0x004fe200000108ce */
[----:B------:R-:W-:Y:S01]  /*f370*/  F2FP.BF16.F32.PACK_AB R156, R232, R159 ;  /* 0x0000009fe89c723e */ /* 0x000fe200000010ff */
        /* <DEDUP_REMOVED lines=9> */
[-C--:B------:R-:W-:Y:S01]  /*f410*/  FMUL.FTZ R50, R50, R15.reuse ;  /* 0x0000000f32327220 */ /* 0x080fe20000410000 */
[-C--:B------:R-:W-:Y:S01]  /*f420*/  FMUL.FTZ R51, R51, R15.reuse ;  /* 0x0000000f33337220 */ /* 0x080fe20000410000 */
[----:B------:R-:W0:Y:S01]  /*f430*/  MUFU.EX2 R18, R18 ;  /* 0x0000001200127308 */ /* 0x000e220000000800 */
        /* <DEDUP_REMOVED lines=18> */
[----:B------:R-:W-:Y:S01]  /*f560*/  BAR.SYNC.DEFER_BLOCKING 0xf, 0x100 ;  /* 0x03c4000000007b1d */ /* 0x000fe20000010000 */
[----:B------:R-:W-:Y:S01]  /*f570*/  FMUL.FTZ R82, R82, R15 ;  /* 0x0000000f52527220 */ /* 0x000fe20000410000 */
[----:B------:R-:W-:Y:S01]  /*f580*/  FADD.FTZ R3, R157, R3 ;  /* 0x000000039d037221 */ /* 0x000fe20000010000 */
[----:B------:R-:W-:Y:S01]  /*f590*/  F2FP.BF16.F32.PACK_AB R157, R182, R157 ;  /* 0x0000009db69d723e */ /* 0x000fe200000010ff */
[-C--:B------:R-:W-:Y:S01]  /*f5a0*/  FMUL.FTZ R83, R83, R15.reuse ;  /* 0x0000000f53537220 */ /* 0x080fe20000410000 */
[-C--:B------:R-:W-:Y:S01]  /*f5b0*/  FMUL.FTZ R86, R86, R15.reuse ;  /* 0x0000000f56567220 */ /* 0x080fe20000410000 */
[----:B------:R-:W0:Y:S01]  /*f5c0*/  MUFU.EX2 R207, R207 ;  /* 0x000000cf00cf7308 */ /* 0x000e220000000800 */
[----:B------:R-:W-:Y:S01]  /*f5d0*/  FADD.FTZ R3, R182, R3 ;  /* 0x00000003b6037221 */ /* 0x000fe20000010000 */
[-C--:B------:R-:W-:Y:S01]  /*f5e0*/  FMUL.FTZ R87, R87, R15.reuse ;  /* 0x0000000f57577220 */ /* 0x080fe20000410000 */
[-C--:B------:R-:W-:Y:S01]  /*f5f0*/  FMUL.FTZ R90, R90, R15.reuse ;  /* 0x0000000f5a5a7220 */ /* 0x080fe20000410000 */
[-C--:B------:R-:W-:Y:S01]  /*f600*/  FMUL.FTZ R91, R91, R15.reuse ;  /* 0x0000000f5b5b7220 */ /* 0x080fe20000410000 */
[----:B--2---:R-:W-:Y:S01]  /*f610*/  FADD.FTZ R3, R159, R3 ;  /* 0x000000039f037221 */ /* 0x004fe20000010000 */
        /* <DEDUP_REMOVED lines=11> */
[----:B0-----:R-:W-:Y:S01]  /*f6d0*/  FADD.FTZ R3, R207, R3 ;  /* 0x00000003cf037221 */ /* 0x001fe20000010000 */
[----:B------:R0:W-:Y:S01]  /*f6e0*/  STSM.16.M88.4 [R196+0x26800], R152 ;  /* 0x02680098c4007844 */ /* 0x0001e20000000200 */
[-C--:B------:R-:W-:Y:S01]  /*f6f0*/  FMUL.FTZ R107, R107, R15.reuse ;  /* 0x0000000f6b6b7220 */ /* 0x080fe20000410000 */
[-C--:B------:R-:W-:Y:S01]  /*f700*/  FMUL.FTZ R110, R110, R15.reuse ;  /* 0x0000000f6e6e7220 */ /* 0x080fe20000410000 */
[-C--:B------:R-:W-:Y:S01]  /*f710*/  FMUL.FTZ R111, R111, R15.reuse ;  /* 0x0000000f6f6f7220 */ /* 0x080fe20000410000 */
[----:B------:R0:W-:Y:S01]  /*f720*/  STSM.16.M88.4 [R199], R156 ;  /* 0x0000009cc7007844 */ /* 0x0001e20000000200 */
[----:B------:R-:W-:Y:S01]  /*f730*/  FMUL.FTZ R114, R114, R15 ;  /* 0x0000000f72727220 */ /* 0x000fe20000410000 */
[----:B------:R-:W4:Y:S01]  /*f740*/  MUFU.EX2 R178, R178 ;  /* 0x000000b200b27308 */ /* 0x000f220000000800 */
        /* <DEDUP_REMOVED lines=16> */
[C---:B----4-:R-:W-:Y:S01]  /*f850*/  FADD.FTZ R3, R178.reuse, R3 ;  /* 0x00000003b2037221 */ /* 0x050fe20000010000 */
[----:B------:R-:W-:Y:S01]  /*f860*/  F2FP.BF16.F32.PACK_AB R163, R178, R163 ;  /* 0x000000a3b2a3723e */ /* 0x000fe200000010ff */
[-C--:B------:R-:W-:Y:S01]  /*f870*/  FMUL.FTZ R138, R138, R15.reuse ;  /* 0x0000000f8a8a7220 */ /* 0x080fe20000410000 */
[-C--:B------:R-:W-:Y:S01]  /*f880*/  FMUL.FTZ R139, R139, R15.reuse ;  /* 0x0000000f8b8b7220 */ /* 0x080fe20000410000 */
[-C--:B------:R-:W-:Y:S01]  /*f890*/  FMUL.FTZ R142, R142, R15.reuse ;  /* 0x0000000f8e8e7220 */ /* 0x080fe20000410000 */
[-C--:B------:R-:W-:Y:S01]  /*f8a0*/  FMUL.FTZ R143, R143, R15.reuse ;  /* 0x0000000f8f8f7220 */ /* 0x080fe20000410000 */
[----:B------:R0:W-:Y:S01]  /*f8b0*/  STSM.16.M88.4 [R197], R160 ;  /* 0x000000a0c5007844 */ /* 0x0001e20000000200 */
[----:B------:R-:W4:Y:S01]  /*f8c0*/  MUFU.EX2 R167, R175 ;  /* 0x000000af00a77308 */ /* 0x000f220000000800 */
[----:B--2---:R-:W-:Y:S01]  /*f8d0*/  FADD.FTZ R3, R170, R3 ;  /* 0x00000003aa037221 */ /* 0x004fe20000010000 */
[-C--:B------:R-:W-:Y:S01]  /*f8e0*/  FMUL.FTZ R146, R146, R15.reuse ;  /* 0x0000000f92927220 */ /* 0x080fe20000410000 */
[-C--:B------:R-:W-:Y:S01]  /*f8f0*/  FMUL.FTZ R147, R147, R15.reuse ;  /* 0x0000000f93937220 */ /* 0x080fe20000410000 */
[-C--:B------:R-:W-:Y:S01]  /*f900*/  FMUL.FTZ R150, R150, R15.reuse ;  /* 0x0000000f96967220 */ /* 0x080fe20000410000 */
[----:B------:R-:W-:-:S03]  /*f910*/  FMUL.FTZ R151, R151, R15 ;  /* 0x0000000f97977220 */ /* 0x000fc60000410000 */
        /* <DEDUP_REMOVED lines=9> */
.L_x_5808:
[----:B------:R2:W3:Y:S01]  /*f9b0*/  SYNCS.PHASECHK.TRANS64.TRYWAIT P3, [R215+URZ+0x28c50], R216 ;  /* 0x028c50d8d70075a7 */ /* 0x0004e2000806017f */
[----:B------:R-:W-:Y:S05]  /*f9c0*/  @!P0 BRA `(.L_x_5809) ;  /* 0x0000000000048947 */ /* 0x000fea0003800000 */
[----:B------:R-:W-:Y:S01]  /*f9d0*/  BPT.TRAP 0x1 ;  /* 0x000000040000795c */ /* 0x000fe20000300000 */
.L_x_5809:
[----:B------:R-:W-:Y:S04]  /*f9e0*/  BSSY B2, `(.L_x_5810) ;  /* 0x0000004000027945 */ /* 0x000fe80003800000 */
[----:B---3--:R-:W-:Y:S05]  /*f9f0*/  @P3 BRA `(.L_x_5811) ;  /* 0x0000000000083947 */ /* 0x008fea0003800000 */
[----:B------:R-:W3:Y:S02]  /*fa00*/  SYNCS.PHASECHK.TRANS64.TRYWAIT P3, [R215+URZ+0x28c50], R216 ;  /* 0x028c50d8d70075a7 */ /* 0x000ee4000806017f */
[----:B---3--:R-:W-:Y:S05]  /*fa10*/  @!P3 BRA `(.L_x_5812) ;  /* 0x0000014c0080b947 */ /* 0x008fea0003800000 */
.L_x_5811:
[----:B------:R-:W-:Y:S05]  /*fa20*/  BSYNC B2 ;  /* 0x0000000000027941 */ /* 0x000fea0003800000 */
.L_x_5810:
[----:B------:R-:W-:Y:S01]  /*fa30*/  IMAD R14, R214, 0x1000, R190 ;  /* 0x00001000d60e7824 */ /* 0x000fe200078e02be */
[----:B------:R-:W-:Y:S01]  /*fa40*/  WARPGROUP.ARRIVE ;  /* 0x00000000000079c5 */ /* 0x000fe20000000000 */
[----:B------:R-:W-:Y:S01]  /*fa50*/  IMAD.MOV.U32 R15, RZ, RZ, 0x40000040 ;  /* 0x40000040ff0f7424 */ /* 0x000fe200078e00ff */
[----:B------:R-:W-:Y:S01]  /*fa60*/  ISETP.GT.AND P3, PT, R12, R213, PT ;  /* 0x000000d50c00720c */ /* 0x000fe20003f64270 */
[----:B-123--:R-:W-:Y:S01]  /*fa70*/  @!P1 VIADD R215, R215, 0x28c60 ;  /* 0x00028c60d7d79836 */ /* 0x00efe20000000000 */
[----:B------:R-:W-:Y:S01]  /*fa80*/  R2UR UR6, R14 ;  /* 0x000000000e0672ca */ /* 0x000fe200000e0000 */
[----:B------:R-:W-:Y:S01]  /*fa90*/  VIADD R12, R12, 0xffffffff ;  /* 0xffffffff0c0c7836 */ /* 0x000fe20000000000 */
[----:B------:R-:W-:Y:S01]  /*faa0*/  R2UR UR7, R15 ;  /* 0x000000000f0772ca */ /* 0x000fe200000e0000 */
[----:B------:R-:W-:Y:S01]  /*fab0*/  IMAD.MOV.U32 R15, RZ, RZ, 0x40000040 ;  /* 0x40000040ff0f7424 */ /* 0x000fe200078e00ff */
[----:B------:R-:W-:Y:S01]  /*fac0*/  @!P1 PRMT R215, RZ, 0x654, R215 ;  /* 0x00000654ffd79816 */ /* 0x000fe200000000d7 */
[----:B------:R-:W-:-:S10]  /*fad0*/  IMAD.MOV.U32 R18, RZ, RZ, R214 ;  /* 0x000000ffff127224 */ /* 0x000fd400078e00d6 */
[----:B------:R-:W-:Y:S03]  /*fae0*/  HGMMA.64x256x16.F32.BF16 R24, R152, gdesc[UR4].tnspB, R24, gsb0 ;  /* 0x43e0000498187df0 */ /* 0x000fe60008001818 */
[----:B------:R-:W-:Y:S02]  /*faf0*/  WARPGROUP.DEPBAR.LE gsb0, 0x0 ;  /* 0x00008000000079c5 */ /* 0x000fe40000010000 */
[----:B0-----:R-:W-:Y:S01]  /*fb00*/  VIADD R152, R14, 0x80 ;  /* 0x000000800e987836 */ /* 0x001fe20000000000 */
[----:B------:R-:W-:Y:S01]  /*fb10*/  WARPGROUP.ARRIVE ;  /* 0x00000000000079c5 */ /* 0x000fe20000000000 */
[----:B------:R-:W-:-:S03]  /*fb20*/  IMAD.MOV.U32 R153, RZ, RZ, 0x40000040 ;  /* 0x40000040ff997424 */ /* 0x000fc600078e00ff */
[----:B------:R-:W-:Y:S01]  /*fb30*/  R2UR UR6, R152 ;  /* 0x00000000980672ca */ /* 0x000fe200000e0000 */
[C---:B------:R-:W-:Y:S01]  /*fb40*/  VIADD R152, R14.reuse, 0x100 ;  /* 0x000001000e987836 */ /* 0x040fe20000000000 */
[----:B------:R-:W-:Y:S01]  /*fb50*/  R2UR UR7, R153 ;  /* 0x00000000990772ca */ /* 0x000fe200000e0000 */
[----:B------:R-:W-:Y:S02]  /*fb60*/  IMAD.MOV.U32 R153, RZ, RZ, 0x40000040 ;  /* 0x40000040ff997424 */ /* 0x000fe400078e00ff */
[----:B------:R-:W-:-:S13]  /*fb70*/  VIADD R14, R14, 0x180 ;  /* 0x000001800e0e7836 */ /* 0x000fda0000000000 */
[----:B------:R-:W-:Y:S01]  /*fb80*/  HGMMA.64x256x16.F32.BF16 R24, R156, gdesc[UR4].tnspB, R24, gsb0 ;  /* 0x43e000049c187df0 */ /* 0x000fe20008001818 */
[----:B------:R-:W-:Y:S02]  /*fb90*/  R2UR UR6, R152 ;  /* 0x00000000980672ca */ /* 0x000fe400000e0000 */
[----:B------:R-:W-:Y:S01]  /*fba0*/  R2UR UR7, R153 ;  /* 0x00000000990772ca */ /* 0x000fe200000e0000 */
[----:B------:R-:W-:Y:S02]  /*fbb0*/  WARPGROUP.DEPBAR.LE gsb0, 0x0 ;  /* 0x00008000000079c5 */ /* 0x000fe40000010000 */
[----:B------:R-:W-:-:S15]  /*fbc0*/  WARPGROUP.ARRIVE ;  /* 0x00000000000079c5 */ /* 0x000fde0000000000 */
[----:B------:R-:W-:-:S07]  /*fbd0*/  NOP ;  /* 0x0000000000007918 */ /* 0x000fce0000000000 */
[----:B------:R-:W-:Y:S01]  /*fbe0*/  HGMMA.64x256x16.F32.BF16 R24, R160, gdesc[UR4].tnspB, R24, gsb0 ;  /* 0x43e00004a0187df0 */ /* 0x000fe20008001818 */
[----:B------:R-:W-:Y:S01]  /*fbf0*/  R2UR UR6, R14 ;  /* 0x000000000e0672ca */ /* 0x000fe200000e0000 */
[----:B------:R-:W-:Y:S01]  /*fc00*/  IMAD.MOV.U32 R14, RZ, RZ, R21 ;  /* 0x000000ffff0e7224 */ /* 0x000fe200078e0015 */
        /* <DEDUP_REMOVED lines=17> */
[----:B------:R-:W-:Y:S05]  /*fd20*/  BSYNC B0 ;  /* 0x0000000000007941 */ /* 0x000fea0003800000 */
.L_x_5794:
[----:B------:R-:W-:Y:S02]  /*fd30*/  IMAD.MOV.U32 R15, RZ, RZ, R168 ;  /* 0x000000ffff0f7224 */ /* 0x000fe400078e00a8 */
[----:B------:R-:W-:Y:S02]  /*fd40*/  IMAD.MOV.U32 R14, RZ, RZ, R21 ;  /* 0x000000ffff0e7224 */ /* 0x000fe400078e0015 */
[----:B------:R-:W-:-:S07]  /*fd50*/  IMAD.MOV.U32 R18, RZ, RZ, R214 ;  /* 0x000000ffff127224 */ /* 0x000fce00078e00d6 */
.L_x_5793:
[----:B------:R-:W-:Y:S05]  /*fd60*/  BSYNC B1 ;  /* 0x0000000000017941 */ /* 0x000fea0003800000 */
.L_x_5792:
[----:B------:R-:W1:Y:S01]  /*fd70*/  LDC R21, c[0x0][0x448] ;  /* 0x00011200ff157b82 */ /* 0x000e620000000800 */
[----:B------:R-:W-:Y:S01]  /*fd80*/  VIADD R152, R192, 0x3f ;  /* 0x0000003fc0987836 */ /* 0x000fe20000000000 */
[----:B------:R-:W-:-:S06]  /*fd90*/  ULDC UR4, c[0x0][0x9dc] ;  /* 0x0002770000047ab9 */ /* 0x000fcc0000000800 */
[----:B------:R-:W2:Y:S01]  /*fda0*/  LDC R155, c[0x0][0x9e4] ;  /* 0x00027900ff9b7b82 */ /* 0x000ea20000000800 */
[----:B-1----:R-:W-:Y:S02]  /*fdb0*/  ISETP.NE.AND P5, PT, R21, 0x1, PT ;  /* 0x000000011500780c */ /* 0x002fe40003fa5270 */
[----:B--2---:R-:W-:-:S11]  /*fdc0*/  ISETP.GE.AND P6, PT, R155, 0x1, PT ;  /* 0x000000019b00780c */ /* 0x004fd60003fc6270 */
[----:B------:R-:W1:Y:S08]  /*fdd0*/  @P5 LDC R153, c[0x0][0x44c] ;  /* 0x00011300ff995b82 */ /* 0x000e700000000800 */
[----:B------:R-:W2:Y:S01]  /*fde0*/  @P5 LDC R21, c[0x0][0x450] ;  /* 0x00011400ff155b82 */ /* 0x000ea20000000800 */
[----:B-1----:R-:W-:-:S05]  /*fdf0*/  @P5 IMAD.HI.U32 R153, R152, R153, RZ ;  /* 0x0000009998995227 */ /* 0x002fca00078e00ff */
[----:B--2---:R-:W-:Y:S02]  /*fe00*/  @P5 SHF.R.U32.HI R152, RZ, R21, R153 ;  /* 0x00000015ff985219 */ /* 0x004fe40000011699 */
[----:B------:R-:W-:-:S05]  /*fe10*/  IADD3 R21, R23, 0x1, -R22 ;  /* 0x0000000117157810 */ /* 0x000fca0007ffe816 */
[----:B------:R-:W-:-:S04]  /*fe20*/  IMAD.IADD R152, R21, 0x1, R152 ;  /* 0x0000000115987824 */ /* 0x000fc800078e0298 */
[----:B------:R-:W-:Y:S01]  /*fe30*/  VIADD R21, R152, -UR4 ;  /* 0x8000000498157c36 */ /* 0x000fe20008000000 */
[----:B------:R-:W-:Y:S06]  /*fe40*/  @!P6 BRA `(.L_x_5814) ;  /* 0x000000000048e947 */ /* 0x000fec0003800000 */
[----:B------:R-:W-:Y:S01]  /*fe50*/  IMAD.MOV.U32 R154, RZ, RZ, R152 ;  /* 0x000000ffff9a7224 */ /* 0x000fe200078e0098 */
[----:B------:R-:W-:Y:S04]  /*fe60*/  BSSY B0, `(.L_x_5815) ;  /* 0x000000e000007945 */ /* 0x000fe80003800000 */
        /* <DEDUP_REMOVED lines=9> */
.L_x_5816:
[----:B------:R-:W-:-:S13]  /*ff00*/  ISETP.NE.AND P2, PT, R155, 0x1, PT ;  /* 0x000000019b00780c */ /* 0x000fda0003f45270 */
[----:B------:R-:W1:Y:S02]  /*ff10*/  @P2 LDC.64 R152, c[0x0][0x9e8] ;  /* 0x00027a00ff982b82 */ /* 0x000e640000000a00 */
[----:B-1----:R-:W-:-:S05]  /*ff20*/  @P2 IMAD.HI.U32 R152, R154, R152, RZ ;  /* 0x000000989a982227 */ /* 0x002fca00078e00ff */
[----:B------:R-:W-:-:S07]  /*ff30*/  @P2 SHF.R.U32.HI R154, RZ, R153, R152 ;  /* 0x00000099ff9a2219 */ /* 0x000fce0000011698 */
.L_x_5817:
[----:B------:R-:W-:Y:S05]  /*ff40*/  BSYNC B0 ;  /* 0x0000000000007941 */ /* 0x000fea0003800000 */
.L_x_5815:
[----:B------:R-:W-:-:S05]  /*ff50*/  IMAD R154, R154, R155, RZ ;  /* 0x0000009b9a9a7224 */ /* 0x000fca00078e02ff */
[----:B------:R-:W-:-:S07]  /*ff60*/  VIMNMX R21, R21, R154, !PT ;  /* 0x0000009a15157248 */ /* 0x000fce0007fe0100 */
.L_x_5814:
[----:B------:R-:W-:Y:S01]  /*ff70*/  VIADD R21, R21, 0x3f ;  /* 0x0000003f15157836 */ /* 0x000fe20000000000 */
[----:B------:R-:W-:Y:S04]  /*ff80*/  BSSY B0, `(.L_x_5818) ;  /* 0x00001ed000007945 */ /* 0x000fe80003800000 */
[----:B------:R-:W-:-:S04]  /*ff90*/  SHF.R.S32.HI R152, RZ, 0x1f, R21 ;  /* 0x0000001fff987819 */ /* 0x000fc80000011415 */
[----:B------:R-:W-:-:S04]  /*ffa0*/  LEA.HI R152, R152, R21, RZ, 0x6 ;  /* 0x0000001598987211 */ /* 0x000fc800078f30ff */
[----:B------:R-:W-:-:S04]  /*ffb0*/  SHF.R.S32.HI R21, RZ, 0x6, R152 ;  /* 0x00000006ff157819 */ /* 0x000fc80000011498 */
[----:B------:R-:W-:-:S04]  /*ffc0*/  VIMNMX R21, R202, R21, !PT ;  /* 0x00000015ca157248 */ /* 0x000fc80007fe0100 */
[----:B------:R-:W-:-:S13]  /*ffd0*/  ISETP.GE.AND P2, PT, R12, R21, PT ;  /* 0x000000150c00720c */ /* 0x000fda0003f46270 */
[----:B------:R-:W-:Y:S05]  /*ffe0*/  @!P2 BRA `(.L_x_5819) ;  /* 0x0000001c0098a947 */ /* 0x000fea0003800000 */
[----:B------:R-:W-:Y:S01]  /*fff0*/  BSSY B1, `(.L_x_5820) ;  /* 0x00001e4000017945 */ /* 0x000fe20003800000 */
[----:B------:R-:W-:Y:S02]  /*10000*/  IMAD.MOV.U32 R213, RZ, RZ, R15 ;  /* 0x000000ffffd57224 */ /* 0x000fe400078e000f */
[----:B------:R-:W-:Y:S02]  /*10010*/  IMAD.MOV.U32 R214, RZ, RZ, R14 ;  /* 0x000000ffffd67224 */ /* 0x000fe400078e000e */
[----:B------:R-:W-:Y:S02]  /*10020*/  IMAD.MOV.U32 R206, RZ, RZ, R12 ;  /* 0x000000ffffce7224 */ /* 0x000fe400078e000c */
[----:B0-----:R-:W-:-:S07]  /*10030*/  IMAD.MOV.U32 R215, RZ, RZ, R18 ;  /* 0x000000ffffd77224 */ /* 0x001fce00078e0012 */
.L_x_5831:
        /* <DEDUP_REMOVED lines=8> */
[----:B------:R-:W-:Y:S06]  /*100c0*/  @!P0 BRA `(.L_x_5821) ;  /* 0x0000000000048947 */ /* 0x000fec0003800000 */
[----:B------:R-:W-:Y:S01]  /*100d0*/  BPT.TRAP 0x1 ;  /* 0x000000040000795c */ /* 0x000fe20000300000 */
.L_x_5821:
[----:B------:R-:W-:Y:S01]  /*100e0*/  IMAD R12, R18, 0x8, R2 ;  /* 0x00000008120c7824 */ /* 0x000fe200078e0202 */
[----:B------:R-:W-:-:S04]  /*100f0*/  SHF.L.U32 R207, R19, 0x1f, RZ ;  /* 0x0000001f13cf7819 */ /* 0x000fc800000006ff */
[----:B------:R0:W1:Y:S01]  /*10100*/  SYNCS.PHASECHK.TRANS64.TRYWAIT P3, [R12+URZ+0x28c30], R207 ;  /* 0x028c30cf0c0075a7 */ /* 0x000062000806017f */
[----:B------:R-:W-:Y:S05]  /*10110*/  @!P0 BRA `(.L_x_5822) ;  /* 0x0000000000048947 */ /* 0x000fea0003800000 */
[----:B------:R-:W-:Y:S01]  /*10120*/  BPT.TRAP 0x1 ;  /* 0x000000040000795c */ /* 0x000fe20000300000 */
.L_x_5822:
[----:B------:R-:W-:Y:S01]  /*10130*/  BSSY B2, `(.L_x_5823) ;  /* 0x0000006000027945 */ /* 0x000fe20003800000 */
[----:B------:R-:W-:Y:S02]  /*10140*/  IMAD R154, R18, 0x200, R13 ;  /* 0x00000200129a7824 */ /* 0x000fe400078e020d */
[----:B------:R-:W-:Y:S01]  /*10150*/  IMAD.MOV.U32 R155, RZ, RZ, 0x40000040 ;  /* 0x40000040ff9b7424 */ /* 0x000fe200078e00ff */
[----:B-1----:R-:W-:Y:S06]  /*10160*/  @P3 BRA `(.L_x_5824) ;  /* 0x0000000000083947 */ /* 0x002fec0003800000 */
[----:B------:R-:W1:Y:S02]  /*10170*/  SYNCS.PHASECHK.TRANS64.TRYWAIT P3, [R12+URZ+0x28c30], R207 ;  /* 0x028c30cf0c0075a7 */ /* 0x000e64000806017f */
[----:B-1----:R-:W-:Y:S05]  /*10180*/  @!P3 BRA `(.L_x_5825) ;  /* 0x0000014400b8b947 */ /* 0x002fea0003800000 */
.L_x_5824:
[----:B------:R-:W-:Y:S05]  /*10190*/  BSYNC B2 ;  /* 0x0000000000027941 */ /* 0x000fea0003800000 */
.L_x_5823:
[C---:B------:R-:W-:Y:S01]  /*101a0*/  R2UR UR6, R154.reuse ;  /* 0x000000009a0672ca */ /* 0x040fe200000e0000 */
[C---:B------:R-:W-:Y:S01]  /*101b0*/  VIADD R152, R154.reuse, 0x2 ;  /* 0x000000029a987836 */ /* 0x040fe20000000000 */
[----:B------:R-:W-:Y:S01]  /*101c0*/  R2UR UR7, R155 ;  /* 0x000000009b0772ca */ /* 0x000fe200000e0000 */
[----:B------:R-:W-:Y:S01]  /*101d0*/  VIADD R14, R154, 0x4 ;  /* 0x000000049a0e7836 */ /* 0x000fe20000000000 */
[----:B------:R-:W-:Y:S01]  /*101e0*/  R2UR UR4, R4 ;  /* 0x00000000040472ca */ /* 0x000fe200000e0000 */
[----:B------:R-:W-:Y:S01]  /*101f0*/  VIADD R154, R154, 0x6 ;  /* 0x000000069a9a7836 */ /* 0x000fe20000000000 */
[----:B------:R-:W-:Y:S01]  /*10200*/  R2UR UR5, R5 ;  /* 0x00000000050572ca */ /* 0x000fe200000e0000 */
        /* <DEDUP_REMOVED lines=12> */
[----:B------:R-:W-:Y:S01]  /*102d0*/  R2UR UR15, R15 ;  /* 0x000000000f0f72ca */ /* 0x000fe200000e0000 */
[----:B------:R-:W-:Y:S01]  /*102e0*/  ULDC UR4, c[0x0][0x9d8] ;  /* 0x0002760000047ab9 */ /* 0x000fe20000000800 */
[----:B------:R-:W-:Y:S01]  /*102f0*/  R2UR UR12, R8 ;  /* 0x00000000080c72ca */ /* 0x000fe200000e0000 */
[----:B------:R-:W-:Y:S01]  /*10300*/  ULDC UR5, c[0x0][0x988] ;  /* 0x0002620000057ab9 */ /* 0x000fe20000000800 */
[----:B------:R-:W-:-:S02]  /*10310*/  R2UR UR13, R9 ;  /* 0x00000000090d72ca */ /* 0x000fc400000e0000 */
[----:B------:R-:W-:Y:S02]  /*10320*/  R2UR UR16, R6 ;  /* 0x00000000061072ca */ /* 0x000fe400000e0000 */
[----:B------:R-:W-:Y:S02]  /*10330*/  R2UR UR17, R7 ;  /* 0x00000000071172ca */ /* 0x000fe400000e0000 */
[----:B------:R-:W-:-:S13]  /*10340*/  ISETP.NE.AND P3, PT, R194, RZ, PT ;  /* 0x000000ffc200720c */ /* 0x000fda0003f65270 */
[----:B------:R-:W-:-:S04]  /*10350*/  @!P3 IMAD R215, R215, 0x40, R191 ;  /* 0x00000040d7d7b824 */ /* 0x000fc800078e02bf */
[----:B------:R-:W-:Y:S01]  /*10360*/  @!P3 IMAD R215, R215, 0x4, R2 ;  /* 0x00000004d7d7b824 */ /* 0x000fe200078e0202 */
        /* <DEDUP_REMOVED lines=41> */
[----:B---3--:R-:W-:Y:S01]  /*10600*/  FMNMX.FTZ R14, R152, R14, !PT ;  /* 0x0000000e980e7209 */ /* 0x008fe20007810000 */
[----:B------:R-:W-:Y:S01]  /*10610*/  FMUL.FTZ R175, R175, UR4 ;  /* 0x00000004afaf7c20 */ /* 0x000fe20008410000 */
[----:B------:R-:W-:Y:S01]  /*10620*/  FMUL.FTZ R178, R178, UR4 ;  /* 0x00000004b2b27c20 */ /* 0x000fe20008410000 */
[----:B------:R-:W-:Y:S01]  /*10630*/  FMUL.FTZ R179, R179, UR4 ;  /* 0x00000004b3b37c20 */ /* 0x000fe20008410000 */
[----:B------:R-:W-:Y:S01]  /*10640*/  FMUL.FTZ R182, R182, UR4 ;  /* 0x00000004b6b67c20 */ /* 0x000fe20008410000 */
[----:B------:R-:W-:-:S02]  /*10650*/  FMUL.FTZ R183, R183, UR4 ;  /* 0x00000004b7b77c20 */ /* 0x000fc40008410000 */
        /* <DEDUP_REMOVED lines=36> */
[----:B------:R-:W-:Y:S08]  /*108a0*/  MUFU.TANH R171, R171 ;  /* 0x000000ab00ab7308 */ /* 0x000ff00000002400 */
[----:B------:R-:W-:Y:S01]  /*108b0*/  MUFU.TANH R174, R174 ;  /* 0x000000ae00ae7308 */ /* 0x000fe20000002400 */
[----:B--2---:R-:W-:Y:S01]  /*108c0*/  FMNMX.FTZ R14, R14, R20, !PT ;  /* 0x000000140e0e7209 */ /* 0x004fe20007810000 */
[----:B------:R-:W-:-:S04]  /*108d0*/  IMAD.U32 R20, RZ, RZ, UR5 ;  /* 0x00000005ff147e24 */ /* 0x000fc8000f8e00ff */
[C---:B------:R-:W-:Y:S01]  /*108e0*/  FADD.FTZ R214, -R14.reuse, R214 ;  /* 0x000000d60ed67221 */ /* 0x040fe20000010100 */
[-C--:B------:R-:W-:Y:S01]  /*108f0*/  FMUL.FTZ R181, R14, R20.reuse ;  /* 0x000000140eb57220 */ /* 0x080fe20000410000 */
[----:B------:R-:W-:Y:S02]  /*10900*/  MUFU.TANH R175, R175 ;  /* 0x000000af00af7308 */ /* 0x000fe40000002400 */
[-C--:B------:R-:W-:Y:S01]  /*10910*/  FMUL.FTZ R214, R214, R20.reuse ;  /* 0x00000014d6d67220 */ /* 0x080fe20000410000 */
        /* <DEDUP_REMOVED lines=10> */
[-CC-:B------:R-:W-:Y:S01]  /*109c0*/  FFMA.FTZ R168, R168, R20.reuse, -R181.reuse ;  /* 0x00000014a8a87223 */ /* 0x180fe200000108b5 */
[-CC-:B------:R-:W-:Y:S01]  /*109d0*/  FFMA.FTZ R169, R169, R20.reuse, -R181.reuse ;  /* 0x00000014a9a97223 */ /* 0x180fe200000108b5 */
[-CC-:B------:R-:W-:Y:S01]  /*109e0*/  FFMA.FTZ R172, R172, R20.reuse, -R181.reuse ;  /* 0x00000014acac7223 */ /* 0x180fe200000108b5 */
[----:B------:R-:W3:Y:S01]  /*109f0*/  MUFU.EX2 R15, R15 ;  /* 0x0000000f000f7308 */ /* 0x000ee20000000800 */
[-CC-:B------:R-:W-:Y:S01]  /*10a00*/  FFMA.FTZ R173, R173, R20.reuse, -R181.reuse ;  /* 0x00000014adad7223 */ /* 0x180fe200000108b5 */
[-CC-:B------:R-:W-:Y:S01]  /*10a10*/  FFMA.FTZ R176, R176, R20.reuse, -R181.reuse ;  /* 0x00000014b0b07223 */ /* 0x180fe200000108b5 */
[-CC-:B------:R-:W-:Y:S01]  /*10a20*/  FFMA.FTZ R177, R177, R20.reuse, -R181.reuse ;  /* 0x00000014b1b17223 */ /* 0x180fe200000108b5 */
[----:B------:R-:W-:-:S04]  /*10a30*/  FFMA.FTZ R180, R180, R20, -R181 ;  /* 0x00000014b4b47223 */ /* 0x000fc800000108b5 */
[----:B------:R-:W4:Y:S01]  /*10a40*/  MUFU.EX2 R152, R152 ;  /* 0x0000009800987308 */ /* 0x000f220000000800 */
[-C--:B--2---:R-:W-:Y:S01]  /*10a50*/  FMUL.FTZ R24, R24, R214.reuse ;  /* 0x000000d618187220 */ /* 0x084fe20000410000 */
[-C--:B------:R-:W-:Y:S01]  /*10a60*/  FMUL.FTZ R25, R25, R214.reuse ;  /* 0x000000d619197220 */ /* 0x080fe20000410000 */
[-C--:B------:R-:W-:Y:S01]  /*10a70*/  FMUL.FTZ R28, R28, R214.reuse ;  /* 0x000000d61c1c7220 */ /* 0x080fe20000410000 */
[-C--:B------:R-:W-:Y:S01]  /*10a80*/  FMUL.FTZ R29, R29, R214.reuse ;  /* 0x000000d61d1d7220 */ /* 0x080fe20000410000 */
[-C--:B------:R-:W-:Y:S01]  /*10a90*/  FMUL.FTZ R32, R32, R214.reuse ;  /* 0x000000d620207220 */ /* 0x080fe20000410000 */
[-C--:B------:R-:W-:Y:S01]  /*10aa0*/  FMUL.FTZ R33, R33, R214.reuse ;  /* 0x000000d621217220 */ /* 0x080fe20000410000 */
[----:B------:R-:W-:Y:S01]  /*10ab0*/  FMUL.FTZ R36, R36, R214 ;  /* 0x000000d624247220 */ /* 0x000fe20000410000 */
[----:B------:R-:W-:Y:S01]  /*10ac0*/  MUFU.TANH R178, R178 ;  /* 0x000000b200b27308 */ /* 0x000fe20000002400 */
[----:B---3--:R-:W-:Y:S01]  /*10ad0*/  FFMA.FTZ R181, R214, R0, R15 ;  /* 0x00000000d6b57223 */ /* 0x008fe2000001000f */
[-C--:B------:R-:W-:Y:S01]  /*10ae0*/  FMUL.FTZ R37, R37, R214.reuse ;  /* 0x000000d625257220 */ /* 0x080fe20000410000 */
[-C--:B------:R-:W-:Y:S01]  /*10af0*/  FMUL.FTZ R40, R40, R214.reuse ;  /* 0x000000d628287220 */ /* 0x080fe20000410000 */
[-C--:B------:R-:W-:Y:S01]  /*10b00*/  FMUL.FTZ R41, R41, R214.reuse ;  /* 0x000000d629297220 */ /* 0x080fe20000410000 */
[-C--:B------:R-:W-:Y:S01]  /*10b10*/  FMUL.FTZ R44, R44, R214.reuse ;  /* 0x000000d62c2c7220 */ /* 0x080fe20000410000 */
[-C--:B------:R-:W-:Y:S01]  /*10b20*/  FMUL.FTZ R45, R45, R214.reuse ;  /* 0x000000d62d2d7220 */ /* 0x080fe20000410000 */
[-C--:B------:R-:W-:Y:S01]  /*10b30*/  FMUL.FTZ R48, R48, R214.reuse ;  /* 0x000000d630307220 */ /* 0x080fe20000410000 */
[----:B------:R4:W2:Y:S01]  /*10b40*/  MUFU.TANH R0, R166 ;  /* 0x000000a600007308 */ /* 0x0008a20000002400 */
[-C--:B------:R-:W-:Y:S01]  /*10b50*/  FMUL.FTZ R49, R49, R214.reuse ;  /* 0x000000d631317220 */ /* 0x080fe20000410000 */
[-C--:B------:R-:W-:Y:S01]  /*10b60*/  FMUL.FTZ R52, R52, R214.reuse ;  /* 0x000000d634347220 */ /* 0x080fe20000410000 */
[-C--:B------:R-:W-:Y:S01]  /*10b70*/  FMUL.FTZ R53, R53, R214.reuse ;  /* 0x000000d635357220 */ /* 0x080fe20000410000 */
[-C--:B------:R-:W-:Y:S01]  /*10b80*/  FMUL.FTZ R56, R56, R214.reuse ;  /* 0x000000d638387220 */ /* 0x080fe20000410000 */
[-C--:B------:R-:W-:Y:S01]  /*10b90*/  FMUL.FTZ R57, R57, R214.reuse ;  /* 0x000000d639397220 */ /* 0x080fe20000410000 */
[-C--:B------:R-:W-:Y:S01]  /*10ba0*/  FMUL.FTZ R60, R60, R214.reuse ;  /* 0x000000d63c3c7220 */ /* 0x080fe20000410000 */
[----:B------:R-:W-:Y:S01]  /*10bb0*/  FMUL.FTZ R61, R61, R214 ;  /* 0x000000d63d3d7220 */ /* 0x000fe20000410000 */
[----:B------:R-:W-:Y:S01]  /*10bc0*/  MUFU.TANH R179, R179 ;  /* 0x000000b300b37308 */ /* 0x000fe20000002400 */
[C---:B----4-:R-:W-:Y:S01]  /*10bd0*/  FADD.FTZ R166, R152.reuse, R181 ;  /* 0x000000b598a67221 */ /* 0x050fe20000010000 */
[----:B------:R-:W-:Y:S01]  /*10be0*/  F2FP.BF16.F32.PACK_AB R152, R152, R15 ;  /* 0x0000000f9898723e */ /* 0x000fe200000010ff */
[----:B------:R-:W-:-:S02]  /*10bf0*/  @!P1 VIADD R15, R12, 0x28c40 ;  /* 0x00028c400c0f9836 */ /* 0x000fc40000000000 */
[----:B------:R-:W-:Y:S01]  /*10c00*/  FMUL.FTZ R181, R170, UR4 ;  /* 0x00000004aab57c20 */ /* 0x000fe20008410000 */
[-C--:B------:R-:W-:Y:S01]  /*10c10*/  FMUL.FTZ R64, R64, R214.reuse ;  /* 0x000000d640407220 */ /* 0x080fe20000410000 */
[-C--:B------:R-:W-:Y:S01]  /*10c20*/  FMUL.FTZ R65, R65, R214.reuse ;  /* 0x000000d641417220 */ /* 0x080fe20000410000 */
[-C--:B------:R-:W-:Y:S01]  /*10c30*/  FMUL.FTZ R68, R68, R214.reuse ;  /* 0x000000d644447220 */ /* 0x080fe20000410000 */
[----:B------:R-:W-:Y:S01]  /*10c40*/  @!P1 PRMT R15, RZ, 0x654, R15 ;  /* 0x00000654ff0f9816 */ /* 0x000fe2000000000f */
[----:B------:R-:W-:Y:S01]  /*10c50*/  MUFU.TANH R182, R182 ;  /* 0x000000b600b67308 */ /* 0x000fe20000002400 */
[-C--:B------:R-:W-:Y:S01]  /*10c60*/  FMUL.FTZ R69, R69, R214.reuse ;  /* 0x000000d645457220 */ /* 0x080fe20000410000 */
[-C--:B------:R-:W-:Y:S01]  /*10c70*/  FMUL.FTZ R72, R72, R214.reuse ;  /* 0x000000d648487220 */ /* 0x080fe20000410000 */
[----:B------:R3:W-:Y:S01]  /*10c80*/  @!P1 SYNCS.ARRIVE.TRANS64.RED.A1T0 RZ, [R15+URZ], RZ ;  /* 0x000000ff0fff99a7 */ /* 0x0007e2000810043f */
[-C--:B------:R-:W-:Y:S01]  /*10c90*/  FMUL.FTZ R73, R73, R214.reuse ;  /* 0x000000d649497220 */ /* 0x080fe20000410000 */
[-C--:B------:R-:W-:Y:S01]  /*10ca0*/  FMUL.FTZ R76, R76, R214.reuse ;  /* 0x000000d64c4c7220 */ /* 0x080fe20000410000 */
[-C--:B------:R-:W-:Y:S01]  /*10cb0*/  FMUL.FTZ R77, R77, R214.reuse ;  /* 0x000000d64d4d7220 */ /* 0x080fe20000410000 */
[-C--:B------:R-:W-:Y:S01]  /*10cc0*/  FMUL.FTZ R80, R80, R214.reuse ;  /* 0x000000d650507220 */ /* 0x080fe20000410000 */
[----:B------:R-:W4:Y:S01]  /*10cd0*/  MUFU.TANH R181, R181 ;  /* 0x000000b500b57308 */ /* 0x000f220000002400 */
[-C--:B------:R-:W-:Y:S01]  /*10ce0*/  FMUL.FTZ R81, R81, R214.reuse ;  /* 0x000000d651517220 */ /* 0x080fe20000410000 */
[-C--:B------:R-:W-:Y:S01]  /*10cf0*/  FMUL.FTZ R84, R84, R214.reuse ;  /* 0x000000d654547220 */ /* 0x080fe20000410000 */
[----:B---3--:R-:W-:Y:S01]  /*10d00*/  FMNMX.FTZ R15, R154, R213, !PT ;  /* 0x000000d59a0f7209 */ /* 0x008fe20007810000 */
[-C--:B------:R-:W-:Y:S01]  /*10d10*/  FMUL.FTZ R85, R85, R214.reuse ;  /* 0x000000d655557220 */ /* 0x080fe20000410000 */
[-C--:B------:R-:W-:Y:S01]  /*10d20*/  FMUL.FTZ R88, R88, R214.reuse ;  /* 0x000000d658587220 */ /* 0x080fe20000410000 */
[-C--:B------:R-:W-:Y:S01]  /*10d30*/  FMUL.FTZ R89, R89, R214.reuse ;  /* 0x000000d659597220 */ /* 0x080fe20000410000 */
[----:B------:R-:W-:Y:S01]  /*10d40*/  FMNMX.FTZ R15, R155, R15, !PT ;  /* 0x0000000f9b0f7209 */ /* 0x000fe20007810000 */
[----:B------:R-:W-:Y:S01]  /*10d50*/  MUFU.TANH R183, R183 ;  /* 0x000000b700b77308 */ /* 0x000fe20000002400 */
[-C--:B------:R-:W-:Y:S01]  /*10d60*/  FMUL.FTZ R92, R92, R214.reuse ;  /* 0x000000d65c5c7220 */ /* 0x080fe20000410000 */
[-C--:B------:R-:W-:Y:S01]  /*10d70*/  FMUL.FTZ R93, R93, R214.reuse ;  /* 0x000000d65d5d7220 */ /* 0x080fe20000410000 */
[----:B------:R-:W-:Y:S01]  /*10d80*/  FMNMX.FTZ R15, R158, R15, !PT ;  /* 0x0000000f9e0f7209 */ /* 0x000fe20007810000 */
[-C--:B------:R-:W-:Y:S01]  /*10d90*/  FMUL.FTZ R96, R96, R214.reuse ;  /* 0x000000d660607220 */ /* 0x080fe20000410000 */
[-C--:B------:R-:W-:Y:S01]  /*10da0*/  FMUL.FTZ R97, R97, R214.reuse ;  /* 0x000000d661617220 */ /* 0x080fe20000410000 */
[-C--:B------:R-:W-:Y:S01]  /*10db0*/  FMUL.FTZ R100, R100, R214.reuse ;  /* 0x000000d664647220 */ /* 0x080fe20000410000 */
[----:B------:R-:W-:Y:S01]  /*10dc0*/  FMNMX.FTZ R15, R159, R15, !PT ;  /* 0x0000000f9f0f7209 */ /* 0x000fe20007810000 */
[----:B------:R-:W3:Y:S01]  /*10dd0*/  MUFU.EX2 R153, R153 ;  /* 0x0000009900997308 */ /* 0x000ee20000000800 */
[-C--:B------:R-:W-:Y:S01]  /*10de0*/  FMUL.FTZ R101, R101, R214.reuse ;  /* 0x000000d665657220 */ /* 0x080fe20000410000 */
[-C--:B------:R-:W-:Y:S01]  /*10df0*/  FMUL.FTZ R104, R104, R214.reuse ;  /* 0x000000d668687220 */ /* 0x080fe20000410000 */
[----:B------:R-:W-:Y:S01]  /*10e00*/  FMNMX.FTZ R15, R162, R15, !PT ;  /* 0x0000000fa20f7209 */ /* 0x000fe20007810000 */
[-C--:B------:R-:W-:Y:S01]  /*10e10*/  FMUL.FTZ R105, R105, R214.reuse ;  /* 0x000000d669697220 */ /* 0x080fe20000410000 */
[-C--:B------:R-:W-:Y:S01]  /*10e20*/  FMUL.FTZ R108, R108, R214.reuse ;  /* 0x000000d66c6c7220 */ /* 0x080fe20000410000 */
[-C--:B------:R-:W-:Y:S01]  /*10e30*/  FMUL.FTZ R109, R109, R214.reuse ;  /* 0x000000d66d6d7220 */ /* 0x080fe20000410000 */
[----:B------:R-:W-:Y:S01]  /*10e40*/  FMNMX.FTZ R15, R163, R15, !PT ;  /* 0x0000000fa30f7209 */ /* 0x000fe20007810000 */
[----:B------:R-:W5:Y:S01]  /*10e50*/  MUFU.EX2 R156, R156 ;  /* 0x0000009c009c7308 */ /* 0x000f620000000800 */
[-C--:B------:R-:W-:Y:S01]  /*10e60*/  FMUL.FTZ R112, R112, R214.reuse ;  /* 0x000000d670707220 */ /* 0x080fe20000410000 */
[-C--:B------:R-:W-:Y:S01]  /*10e70*/  FMUL.FTZ R113, R113, R214.reuse ;  /* 0x000000d671717220 */ /* 0x080fe20000410000 */
[----:B--2---:R-:W-:Y:S01]  /*10e80*/  FMNMX.FTZ R15, R0, R15, !PT ;  /* 0x0000000f000f7209 */ /* 0x004fe20007810000 */
[-C--:B------:R-:W-:Y:S01]  /*10e90*/  FMUL.FTZ R116, R116, R214.reuse ;  /* 0x000000d674747220 */ /* 0x080fe20000410000 */
[-C--:B------:R-:W-:Y:S01]  /*10ea0*/  FMUL.FTZ R117, R117, R214.reuse ;  /* 0x000000d675757220 */ /* 0x080fe20000410000 */
[-C--:B------:R-:W-:Y:S01]  /*10eb0*/  FMUL.FTZ R120, R120, R214.reuse ;  /* 0x000000d678787220 */ /* 0x080fe20000410000 */
[----:B------:R-:W-:Y:S01]  /*10ec0*/  FMNMX.FTZ R15, R167, R15, !PT ;  /* 0x0000000fa70f7209 */ /* 0x000fe20007810000 */
[----:B------:R-:W2:Y:S01]  /*10ed0*/  MUFU.EX2 R157, R157 ;  /* 0x0000009d009d7308 */ /* 0x000ea20000000800 */
[-C--:B------:R-:W-:Y:S01]  /*10ee0*/  FMUL.FTZ R121, R121, R214.reuse ;  /* 0x000000d679797220 */ /* 0x080fe20000410000 */
[-C--:B------:R-:W-:Y:S01]  /*10ef0*/  FMUL.FTZ R124, R124, R214.reuse ;  /* 0x000000d67c7c7220 */ /* 0x080fe20000410000 */
[----:B----4-:R-:W-:Y:S01]  /*10f00*/  FMNMX.FTZ R15, R181, R15, !PT ;  /* 0x0000000fb50f7209 */ /* 0x010fe20007810000 */
[-C--:B------:R-:W-:Y:S01]  /*10f10*/  FMUL.FTZ R125, R125, R214.reuse ;  /* 0x000000d67d7d7220 */ /* 0x080fe20000410000 */
[-C--:B------:R-:W-:Y:S01]  /*10f20*/  FMUL.FTZ R128, R128, R214.reuse ;  /* 0x000000d680807220 */ /* 0x080fe20000410000 */
[-C--:B------:R-:W-:Y:S01]  /*10f30*/  FMUL.FTZ R129, R129, R214.reuse ;  /* 0x000000d681817220 */ /* 0x080fe20000410000 */
[----:B------:R-:W-:Y:S01]  /*10f40*/  FMNMX.FTZ R15, R171, R15, !PT ;  /* 0x0000000fab0f7209 */ /* 0x000fe20007810000 */
        /* <DEDUP_REMOVED lines=12> */
[----:B------:R-:W-:Y:S01]  /*11010*/  FMUL.FTZ R149, R149, R214 ;  /* 0x000000d695957220 */ /* 0x000fe20000410000 */
[----:B------:R-:W-:Y:S01]  /*11020*/  @!P3 STS [R215+0x28800], R214 ;  /* 0x028800d6d700b388 */ /* 0x000fe20000000800 */
[----:B------:R-:W4:Y:S01]  /*11030*/  MUFU.EX2 R160, R160 ;  /* 0x000000a000a07308 */ /* 0x000f220000000800 */
[----:B------:R-:W-:Y:S01]  /*11040*/  FMNMX.FTZ R15, R179, R15, !PT ;  /* 0x0000000fb30f7209 */ /* 0x000fe20007810000 */
[----:B---3--:R-:W-:-:S03]  /*11050*/  FADD.FTZ R166, R153, R166 ;  /* 0x000000a699a67221 */ /* 0x008fc60000010000 */
[----:B------:R-:W-:Y:S01]  /*11060*/  FMNMX.FTZ R15, R182, R15, !PT ;  /* 0x0000000fb60f7209 */ /* 0x000fe20007810000 */
[----:B-----5:R-:W-:Y:S02]  /*11070*/  FADD.FTZ R166, R156, R166 ;  /* 0x000000a69ca67221 */ /* 0x020fe40000010000 */
[----:B------:R-:W3:Y:S01]  /*11080*/  MUFU.EX2 R161, R161 ;  /* 0x000000a100a17308 */ /* 0x000ee20000000800 */
[----:B------:R-:W-:Y:S01]  /*11090*/  FMNMX.FTZ R15, R183, R15, !PT ;  /* 0x0000000fb70f7209 */ /* 0x000fe20007810000 */
[----:B--2---:R-:W-:-:S04]  /*110a0*/  FADD.FTZ R166, R157, R166 ;  /* 0x000000a69da67221 */ /* 0x004fc80000010000 */
[----:B------:R-:W2:Y:S02]  /*110b0*/  SHFL.BFLY PT, R170, R15, 0x2, 0x1f ;  /* 0x0c401f000faa7f89 */ /* 0x000ea400000e0000 */
[----:B------:R-:W5:Y:S01]  /*110c0*/  MUFU.EX2 R164, R164 ;  /* 0x000000a400a47308 */ /* 0x000f620000000800 */
[----:B----4-:R-:W-:-:S07]  /*110d0*/  FADD.FTZ R166, R160, R166 ;  /* 0x000000a6a0a67221 */ /* 0x010fce0000010000 */
[----:B------:R-:W4:Y:S01]  /*110e0*/  MUFU.EX2 R165, R165 ;  /* 0x000000a500a57308 */ /* 0x000f220000000800 */
[----:B---3--:R-:W-:-:S07]  /*110f0*/  FADD.FTZ R166, R161, R166 ;  /* 0x000000a6a1a67221 */ /* 0x008fce0000010000 */
[----:B------:R-:W3:Y:S01]  /*11100*/  MUFU.EX2 R168, R168 ;  /* 0x000000a800a87308 */ /* 0x000ee20000000800 */
[----:B-----5:R-:W-:Y:S01]  /*11110*/  FADD.FTZ R166, R164, R166 ;  /* 0x000000a6a4a67221 */ /* 0x020fe20000010000 */
[----:B--2---:R-:W-:-:S06]  /*11120*/  FMNMX.FTZ R15, R15, R170, !PT ;  /* 0x000000aa0f0f7209 */ /* 0x004fcc0007810000 */
[----:B------:R-:W2:Y:S01]  /*11130*/  MUFU.EX2 R169, R169 ;  /* 0x000000a900a97308 */ /* 0x000ea20000000800 */
[----:B----4-:R-:W-:Y:S01]  /*11140*/  FADD.FTZ R166, R165, R166 ;  /* 0x000000a6a5a67221 */ /* 0x010fe20000010000 */
[----:B------:R-:W4:Y:S06]  /*11150*/  SHFL.BFLY PT, R170, R15, 0x1, 0x1f ;  /* 0x0c201f000faa7f89 */ /* 0x000f2c00000e0000 */
[----:B------:R-:W5:Y:S01]  /*11160*/  MUFU.EX2 R172, R172 ;  /* 0x000000ac00ac7308 */ /* 0x000f620000000800 */
[----:B---3--:R-:W-:-:S07]  /*11170*/  FADD.FTZ R166, R168, R166 ;  /* 0x000000a6a8a67221 */ /* 0x008fce0000010000 */
[----:B------:R-:W3:Y:S01]  /*11180*/  MUFU.EX2 R173, R173 ;  /* 0x000000ad00ad7308 */ /* 0x000ee20000000800 */
[----:B--2---:R-:W-:-:S07]  /*11190*/  FADD.FTZ R166, R169, R166 ;  /* 0x000000a6a9a67221 */ /* 0x004fce0000010000 */
[----:B------:R-:W2:Y:S01]  /*111a0*/  MUFU.EX2 R176, R176 ;  /* 0x000000b000b07308 */ /* 0x000ea20000000800 */
[----:B-----5:R-:W-:Y:S01]  /*111b0*/  FADD.FTZ R166, R172, R166 ;  /* 0x000000a6aca67221 */ /* 0x020fe20000010000 */
[----:B----4-:R-:W-:-:S05]  /*111c0*/  FMNMX.FTZ R15, R15, R170, !PT ;  /* 0x000000aa0f0f7209 */ /* 0x010fca0007810000 */
[C---:B------:R-:W-:Y:S01]  /*111d0*/  FADD.FTZ R170, -R15.reuse, R213 ;  /* 0x000000d50faa7221 */ /* 0x040fe20000010100 */
[-C--:B------:R-:W-:Y:S01]  /*111e0*/  FMUL.FTZ R213, R15, R20.reuse ;  /* 0x000000140fd57220 */ /* 0x080fe20000410000 */
[----:B------:R-:W-:Y:S01]  /*111f0*/  MUFU.EX2 R177, R177 ;  /* 0x000000b100b17308 */ /* 0x000fe20000000800 */
[----:B---3--:R-:W-:Y:S01]  /*11200*/  FADD.FTZ R166, R173, R166 ;  /* 0x000000a6ada67221 */ /* 0x008fe20000010000 */
[-C--:B------:R-:W-:Y:S01]  /*11210*/  FMUL.FTZ R170, R170, R20.reuse ;  /* 0x00000014aaaa7220 */ /* 0x080fe20000410000 */
        /* <DEDUP_REMOVED lines=18> */
[----:B--2---:R-:W-:Y:S01]  /*11340*/  FADD.FTZ R166, R176, R166 ;  /* 0x000000a6b0a67221 */ /* 0x004fe20000010000 */
[----:B---3--:R2:W-:Y:S03]  /*11350*/  @!P3 STS [R215+0x28820], R170 ;  /* 0x028820aad700b388 */ /* 0x0085e60000000800 */
[----:B------:R-:W-:Y:S01]  /*11360*/  FADD.FTZ R166, R177, R166 ;  /* 0x000000a6b1a67221 */ /* 0x000fe20000010000 */
[----:B------:R-:W-:-:S02]  /*11370*/  FMUL.FTZ R26, R26, R170 ;  /* 0x000000aa1a1a7220 */ /* 0x000fc40000410000 */
[----:B------:R3:W4:Y:S01]  /*11380*/  MUFU.EX2 R213, R154 ;  /* 0x0000009a00d57308 */ /* 0x0007220000000800 */
[-C--:B------:R-:W-:Y:S01]  /*11390*/  FMUL.FTZ R27, R27, R170.reuse ;  /* 0x000000aa1b1b7220 */ /* 0x080fe20000410000 */
[-C--:B------:R-:W-:Y:S01]  /*113a0*/  FMUL.FTZ R30, R30, R170.reuse ;  /* 0x000000aa1e1e7220 */ /* 0x080fe20000410000 */
[-C--:B------:R-:W-:Y:S01]  /*113b0*/  FMUL.FTZ R31, R31, R170.reuse ;  /* 0x000000aa1f1f7220 */ /* 0x080fe20000410000 */
[-C--:B------:R-:W-:Y:S01]  /*113c0*/  FMUL.FTZ R34, R34, R170.reuse ;  /* 0x000000aa22227220 */ /* 0x080fe20000410000 */
[-C--:B------:R-:W-:Y:S01]  /*113d0*/  FMUL.FTZ R35, R35, R170.reuse ;  /* 0x000000aa23237220 */ /* 0x080fe20000410000 */
[-C--:B------:R-:W-:Y:S01]  /*113e0*/  FMUL.FTZ R38, R38, R170.reuse ;  /* 0x000000aa26267220 */ /* 0x080fe20000410000 */
[-C--:B------:R-:W-:Y:S01]  /*113f0*/  FMUL.FTZ R39, R39, R170.reuse ;  /* 0x000000aa27277220 */ /* 0x080fe20000410000 */
[----:B------:R5:W0:Y:S01]  /*11400*/  MUFU.EX2 R214, R158 ;  /* 0x0000009e00d67308 */ /* 0x000a220000000800 */
[----:B---3--:R-:W-:Y:S01]  /*11410*/  F2FP.BF16.F32.PACK_AB R154, R156, R153 ;  /* 0x000000999c9a723e */ /* 0x008fe200000010ff */
[-C--:B------:R-:W-:Y:S01]  /*11420*/  FMUL.FTZ R42, R42, R170.reuse ;  /* 0x000000aa2a2a7220 */ /* 0x080fe20000410000 */
[----:B------:R-:W-:Y:S01]  /*11430*/  F2FP.BF16.F32.PACK_AB R156, R160, R157 ;  /* 0x0000009da09c723e */ /* 0x000fe200000010ff */
[-C--:B------:R-:W-:Y:S01]  /*11440*/  FMUL.FTZ R43, R43, R170.reuse ;  /* 0x000000aa2b2b7220 */ /* 0x080fe20000410000 */
[----:B------:R-:W-:Y:S01]  /*11450*/  F2FP.BF16.F32.PACK_AB R160, R168, R165 ;  /* 0x000000a5a8a0723e */ /* 0x000fe200000010ff */
[-C--:B------:R-:W-:Y:S01]  /*11460*/  FMUL.FTZ R46, R46, R170.reuse ;  /* 0x000000aa2e2e7220 */ /* 0x080fe20000410000 */
[-C--:B------:R-:W-:Y:S01]  /*11470*/  FMUL.FTZ R47, R47, R170.reuse ;  /* 0x000000aa2f2f7220 */ /* 0x080fe20000410000 */
[----:B------:R-:W3:Y:S01]  /*11480*/  MUFU.EX2 R159, R159 ;  /* 0x0000009f009f7308 */ /* 0x000ee20000000800 */
[----:B----4-:R-:W-:Y:S01]  /*11490*/  FFMA.FTZ R3, R170, R3, R213 ;  /* 0x00000003aa037223 */ /* 0x010fe200000100d5 */
[----:B-----5:R-:W-:Y:S01]  /*114a0*/  F2FP.BF16.F32.PACK_AB R158, R164, R161 ;  /* 0x000000a1a49e723e */ /* 0x020fe200000010ff */
[-C--:B------:R-:W-:Y:S01]  /*114b0*/  FMUL.FTZ R50, R50, R170.reuse ;  /* 0x000000aa32327220 */ /* 0x080fe20000410000 */
[C---:B------:R-:W-:Y:S01]  /*114c0*/  F2FP.BF16.F32.PACK_AB R153, R155.reuse, R213 ;  /* 0x000000d59b99723e */ /* 0x040fe200000010ff */
[----:B------:R-:W-:Y:S01]  /*114d0*/  FADD.FTZ R3, R155, R3 ;  /* 0x000000039b037221 */ /* 0x000fe20000010000 */
[----:B------:R-:W-:Y:S01]  /*114e0*/  F2FP.BF16.F32.PACK_AB R164, R176, R173 ;  /* 0x000000adb0a4723e */ /* 0x000fe200000010ff */
[-C--:B------:R-:W-:Y:S01]  /*114f0*/  FMUL.FTZ R51, R51, R170.reuse ;  /* 0x000000aa33337220 */ /* 0x080fe20000410000 */
[----:B--2---:R2:W4:Y:S01]  /*11500*/  MUFU.EX2 R215, R162 ;  /* 0x000000a200d77308 */ /* 0x0045220000000800 */
        /* <DEDUP_REMOVED lines=8> */
[C---:B---3--:R-:W-:Y:S01]  /*11590*/  FADD.FTZ R3, R159.reuse, R3 ;  /* 0x000000039f037221 */ /* 0x048fe20000010000 */
[----:B------:R-:W-:Y:S01]  /*115a0*/  F2FP.BF16.F32.PACK_AB R155, R159, R214 ;  /* 0x000000d69f9b723e */ /* 0x000fe200000010ff */
[----:B------:R-:W-:Y:S01]  /*115b0*/  BAR.SYNC.DEFER_BLOCKING 0xf, 0x100 ;  /* 0x03c4000000007b1d */ /* 0x000fe20000010000 */
[----:B--2---:R-:W-:Y:S01]  /*115c0*/  F2FP.BF16.F32.PACK_AB R162, R172, R169 ;  /* 0x000000a9aca2723e */ /* 0x004fe200000010ff */
        /* <DEDUP_REMOVED lines=45> */
[C---:B----4-:R-:W-:Y:S01]  /*118a0*/  FADD.FTZ R3, R171.reuse, R3 ;  /* 0x00000003ab037221 */ /* 0x050fe20000010000 */
[----:B------:R-:W-:Y:S01]  /*118b0*/  F2FP.BF16.F32.PACK_AB R161, R171, R161 ;  /* 0x000000a1aba1723e */ /* 0x000fe200000010ff */
        /* <DEDUP_REMOVED lines=16> */
[-C--:B------:R-:W-:Y:S01]  /*119c0*/  FMUL.FTZ R147, R147, R170.reuse ;  /* 0x000000aa93937220 */ /* 0x080fe20000410000 */
[-C--:B------:R-:W-:Y:S01]  /*119d0*/  FMUL.FTZ R150, R150, R170.reuse ;  /* 0x000000aa96967220 */ /* 0x080fe20000410000 */
[----:B------:R-:W-:-:S02]  /*119e0*/  FMUL.FTZ R151, R151, R170 ;  /* 0x000000aa97977220 */ /* 0x000fc40000410000 */
[----:B------:R2:W-:Y:S01]  /*119f0*/  STSM.16.M88.4 [R197], R160 ;  /* 0x000000a0c5007844 */ /* 0x0005e20000000200 */
[----:B------:R-:W0:Y:S01]  /*11a00*/  MUFU.EX2 R179, R179 ;  /* 0x000000b300b37308 */ /* 0x000e220000000800 */
[----:B----4-:R-:W-:-:S07]  /*11a10*/  FADD.FTZ R3, R165, R3 ;  /* 0x00000003a5037221 */ /* 0x010fce0000010000 */
[----:B------:R-:W4:Y:S01]  /*11a20*/  MUFU.EX2 R182, R182 ;  /* 0x000000b600b67308 */ /* 0x000f220000000800 */
[C---:B---3--:R-:W-:Y:S01]  /*11a30*/  FADD.FTZ R0, R180.reuse, R166 ;  /* 0x000000a6b4007221 */ /* 0x048fe20000010000 */
[----:B------:R-:W-:-:S06]  /*11a40*/  F2FP.BF16.F32.PACK_AB R166, R180, R177 ;  /* 0x000000b1b4a6723e */ /* 0x000fcc00000010ff */
[----:B------:R-:W3:Y:S01]  /*11a50*/  MUFU.EX2 R183, R183 ;  /* 0x000000b700b77308 */ /* 0x000ee20000000800 */
[C---:B0-----:R-:W-:Y:S01]  /*11a60*/  FADD.FTZ R3, R179.reuse, R3 ;  /* 0x00000003b3037221 */ /* 0x041fe20000010000 */
[----:B------:R-:W-:-:S03]  /*11a70*/  F2FP.BF16.F32.PACK_AB R165, R179, R165 ;  /* 0x000000a5b3a5723e */ /* 0x000fc600000010ff */
[----:B----4-:R-:W-:Y:S01]  /*11a80*/  FADD.FTZ R3, R182, R3 ;  /* 0x00000003b6037221 */ /* 0x010fe20000010000 */
[----:B---3--:R-:W-:-:S03]  /*11a90*/  F2FP.BF16.F32.PACK_AB R167, R183, R182 ;  /* 0x000000b6b7a7723e */ /* 0x008fc600000010ff */
[----:B------:R-:W-:Y:S02]  /*11aa0*/  FADD.FTZ R3, R183, R3 ;  /* 0x00000003b7037221 */ /* 0x000fe40000010000 */
[----:B------:R2:W-:Y:S01]  /*11ab0*/  STSM.16.M88.4 [R198], R164 ;  /* 0x000000a4c6007844 */ /* 0x0005e20000000200 */
[----:B------:R-:W-:Y:S05]  /*11ac0*/  @!P0 BRA `(.L_x_5826) ;  /* 0x0000000000048947 */ /* 0x000fea0003800000 */
[----:B------:R-:W-:Y:S01]  /*11ad0*/  BPT.TRAP 0x1 ;  /* 0x000000040000795c */ /* 0x000fe20000300000 */
.L_x_5826:
[----:B------:R0:W3:Y:S01]  /*11ae0*/  SYNCS.PHASECHK.TRANS64.TRYWAIT P3, [R12+URZ+0x28c50], R207 ;  /* 0x028c50cf0c0075a7 */ /* 0x0000e2000806017f */
[----:B------:R-:W-:Y:S05]  /*11af0*/  @!P0 BRA `(.L_x_5827) ;  /* 0x0000000000048947 */ /* 0x000fea0003800000 */
[----:B------:R-:W-:Y:S01]  /*11b00*/  BPT.TRAP 0x1 ;  /* 0x000000040000795c */ /* 0x000fe20000300000 */
.L_x_5827:
[----:B------:R-:W-:Y:S04]  /*11b10*/  BSSY B2, `(.L_x_5828) ;  /* 0x0000004000027945 */ /* 0x000fe80003800000 */
[----:B---3--:R-:W-:Y:S05]  /*11b20*/  @P3 BRA `(.L_x_5829) ;  /* 0x0000000000083947 */ /* 0x008fea0003800000 */
[----:B------:R-:W3:Y:S02]  /*11b30*/  SYNCS.PHASECHK.TRANS64.TRYWAIT P3, [R12+URZ+0x28c50], R207 ;  /* 0x028c50cf0c0075a7 */ /* 0x000ee4000806017f */
[----:B---3--:R-:W-:Y:S05]  /*11b40*/  @!P3 BRA `(.L_x_5830) ;  /* 0x0000012c005cb947 */ /* 0x008fea0003800000 */
.L_x_5829:
[----:B------:R-:W-:Y:S05]  /*11b50*/  BSYNC B2 ;  /* 0x0000000000027941 */ /* 0x000fea0003800000 */
.L_x_5828:
[----:B------:R-:W-:Y:S01]  /*11b60*/  IMAD R168, R18, 0x1000, R190 ;  /* 0x0000100012a87824 */ /* 0x000fe200078e02be */
[----:B------:R-:W-:Y:S01]  /*11b70*/  WARPGROUP.ARRIVE ;  /* 0x00000000000079c5 */ /* 0x000fe20000000000 */
[----:B------:R-:W-:Y:S02]  /*11b80*/  IMAD.MOV.U32 R169, RZ, RZ, 0x40000040 ;  /* 0x40000040ffa97424 */ /* 0x000fe400078e00ff */
[----:B01-3--:R-:W-:Y:S01]  /*11b90*/  @!P1 VIADD R12, R12, 0x28c60 ;  /* 0x00028c600c0c9836 */ /* 0x00bfe20000000000 */
[----:B------:R-:W-:Y:S01]  /*11ba0*/  R2UR UR6, R168 ;  /* 0x00000000a80672ca */ /* 0x000fe200000e0000 */
[----:B------:R-:W-:Y:S01]  /*11bb0*/  IMAD.MOV.U32 R213, RZ, RZ, R15 ;  /* 0x000000ffffd57224 */ /* 0x000fe200078e000f */
[----:B------:R-:W-:Y:S01]  /*11bc0*/  R2UR UR7, R169 ;  /* 0x00000000a90772ca */ /* 0x000fe200000e0000 */
[----:B------:R-:W-:Y:S01]  /*11bd0*/  IMAD.MOV.U32 R169, RZ, RZ, 0x40000040 ;  /* 0x40000040ffa97424 */ /* 0x000fe200078e00ff */
[----:B------:R-:W-:Y:S01]  /*11be0*/  @!P1 PRMT R12, RZ, 0x654, R12 ;  /* 0x00000654ff0c9816 */ /* 0x000fe2000000000c */
[----:B------:R-:W-:-:S02]  /*11bf0*/  IMAD.MOV.U32 R214, RZ, RZ, R14 ;  /* 0x000000ffffd67224 */ /* 0x000fc400078e000e */
[----:B------:R-:W-:-:S08]  /*11c00*/  IMAD.MOV.U32 R215, RZ, RZ, R18 ;  /* 0x000000ffffd77224 */ /* 0x000fd000078e0012 */
[----:B------:R-:W-:Y:S03]  /*11c10*/  HGMMA.64x256x16.F32.BF16 R24, R152, gdesc[UR4].tnspB, R24, gsb0 ;  /* 0x43e0000498187df0 */ /* 0x000fe60008001818 */
[----:B------:R-:W-:Y:S02]  /*11c20*/  WARPGROUP.DEPBAR.LE gsb0, 0x0 ;  /* 0x00008000000079c5 */ /* 0x000fe40000010000 */
[----:B--2---:R-:W-:Y:S01]  /*11c30*/  VIADD R152, R168, 0x80 ;  /* 0x00000080a8987836 */ /* 0x004fe20000000000 */
        /* <DEDUP_REMOVED lines=32> */
.L_x_5820:
[----:B0-----:R-:W-:-:S07]  /*11e40*/  IMAD.MOV.U32 R12, RZ, RZ, R206 ;  /* 0x000000ffff0c7224 */ /* 0x001fce00078e00ce */
.L_x_5819:
[----:B------:R-:W-:Y:S05]  /*11e50*/  BSYNC B0 ;  /* 0x0000000000007941 */ /* 0x000fea0003800000 */
.L_x_5818:
[----:B------:R-:W-:Y:S01]  /*11e60*/  ISETP.GE.AND P2, PT, R12, R202, PT ;  /* 0x000000ca0c00720c */ /* 0x000fe20003f46270 */
[----:B------:R-:W-:-:S12]  /*11e70*/  BSSY B0, `(.L_x_5832) ;  /* 0x000028d000007945 */ /* 0x000fd80003800000 */
[----:B------:R-:W-:Y:S05]  /*11e80*/  @!P2 BRA `(.L_x_5833) ;  /* 0x00000028002ca947 */ /* 0x000fea0003800000 */
[----:B------:R-:W-:Y:S02]  /*11e90*/  IMAD.MOV.U32 R213, RZ, RZ, R15 ;  /* 0x000000ffffd57224 */ /* 0x000fe400078e000f */
[----:B0-----:R-:W-:Y:S02]  /*11ea0*/  IMAD.MOV.U32 R215, RZ, RZ, R14 ;  /* 0x000000ffffd77224 */ /* 0x001fe400078e000e */
[----:B------:R-:W-:-:S07]  /*11eb0*/  IMAD.MOV.U32 R214, RZ, RZ, R18 ;  /* 0x000000ffffd67224 */ /* 0x000fce00078e0012 */
.L_x_5852:
[----:B------:R-:W-:-:S05]  /*11ec0*/  VIADD R18, R214, 0x1 ;  /* 0x00000001d6127836 */ /* 0x000fca0000000000 */
[----:B------:R-:W-:-:S04]  /*11ed0*/  ISETP.NE.AND P2, PT, R18, 0x2, PT ;  /* 0x000000021200780c */ /* 0x000fc80003f45270 */
[----:B------:R-:W-:Y:S02]  /*11ee0*/  SEL R14, RZ, 0x1, P2 ;  /* 0x00000001ff0e7807 */ /* 0x000fe40001000000 */
[----:B------:R-:W-:Y:S02]  /*11ef0*/  SEL R18, R18, RZ, P2 ;  /* 0x000000ff12127207 */ /* 0x000fe40001000000 */
[----:B------:R-:W-:Y:S01]  /*11f00*/  LOP3.LUT R19, R19, R14, RZ, 0x3c, !PT ;  /* 0x0000000e13137212 */ /* 0x000fe200078e3cff */
[----:B-1----:R-:W-:Y:S06]  /*11f10*/  @!P0 BRA `(.L_x_5834) ;  /* 0x0000000000048947 */ /* 0x002fec0003800000 */
[----:B------:R-:W-:Y:S01]  /*11f20*/  BPT.TRAP 0x1 ;  /* 0x000000040000795c */ /* 0x000fe20000300000 */
.L_x_5834:
[----:B------:R-:W-:Y:S01]  /*11f30*/  IMAD R206, R18, 0x8, R2 ;  /* 0x0000000812ce7824 */ /* 0x000fe200078e0202 */
[----:B------:R-:W-:-:S04]  /*11f40*/  SHF.L.U32 R207, R19, 0x1f, RZ ;  /* 0x0000001f13cf7819 */ /* 0x000fc800000006ff */
[----:B------:R0:W1:Y:S01]  /*11f50*/  SYNCS.PHASECHK.TRANS64.TRYWAIT P2, [R206+URZ+0x28c30], R207 ;  /* 0x028c30cfce0075a7 */ /* 0x000062000804017f */
[----:B------:R-:W-:Y:S05]  /*11f60*/  @!P0 BRA `(.L_x_5835) ;  /* 0x0000000000048947 */ /* 0x000fea0003800000 */
[----:B------:R-:W-:Y:S01]  /*11f70*/  BPT.TRAP 0x1 ;  /* 0x000000040000795c */ /* 0x000fe20000300000 */
.L_x_5835:
[----:B------:R-:W-:Y:S01]  /*11f80*/  BSSY B1, `(.L_x_5836) ;  /* 0x0000006000017945 */ /* 0x000fe20003800000 */
[----:B------:R-:W-:Y:S02]  /*11f90*/  IMAD R14, R18, 0x200, R13 ;  /* 0x00000200120e7824 */ /* 0x000fe400078e020d */
[----:B------:R-:W-:Y:S01]  /*11fa0*/  IMAD.MOV.U32 R15, RZ, RZ, 0x40000040 ;  /* 0x40000040ff0f7424 */ /* 0x000fe200078e00ff */
[----:B-1----:R-:W-:Y:S06]  /*11fb0*/  @P2 BRA `(.L_x_5837) ;  /* 0x0000000000082947 */ /* 0x002fec0003800000 */
[----:B------:R-:W1:Y:S02]  /*11fc0*/  SYNCS.PHASECHK.TRANS64.TRYWAIT P2, [R206+URZ+0x28c30], R207 ;  /* 0x028c30cfce0075a7 */ /* 0x000e64000804017f */
[----:B-1----:R-:W-:Y:S05]  /*11fd0*/  @!P2 BRA `(.L_x_5838) ;  /* 0x00000128004ca947 */ /* 0x002fea0003800000 */
.L_x_5837:
[----:B------:R-:W-:Y:S05]  /*11fe0*/  BSYNC B1 ;  /* 0x0000000000017941 */ /* 0x000fea0003800000 */
.L_x_5836:
[C---:B------:R-:W-:Y:S01]  /*11ff0*/  R2UR UR6, R14.reuse ;  /* 0x000000000e0672ca */ /* 0x040fe200000e0000 */
[----:B------:R-:W-:Y:S01]  /*12000*/  WARPGROUP.ARRIVE ;  /* 0x00000000000079c5 */ /* 0x000fe20000000000 */
[----:B------:R-:W-:Y:S01]  /*12010*/  R2UR UR7, R15 ;  /* 0x000000000f0772ca */ /* 0x000fe200000e0000 */
[----:B------:R-:W-:Y:S01]  /*12020*/  VIADD R20, R14, 0x2 ;  /* 0x000000020e147836 */ /* 0x000fe20000000000 */
[----:B------:R-:W-:Y:S01]  /*12030*/  R2UR UR4, R4 ;  /* 0x00000000040472ca */ /* 0x000fe200000e0000 */
[----:B------:R-:W-:Y:S01]  /*12040*/  IMAD.MOV.U32 R21, RZ, RZ, 0x40000040 ;  /* 0x40000040ff157424 */ /* 0x000fe200078e00ff */
[----:B------:R-:W-:Y:S01]  /*12050*/  R2UR UR5, R5 ;  /* 0x00000000050572ca */ /* 0x000fe200000e0000 */
[----:B------:R-:W-:-:S12]  /*12060*/  IMAD.MOV.U32 R15, RZ, RZ, 0x40000040 ;  /* 0x40000040ff0f7424 */ /* 0x000fd800078e00ff */
        /* <DEDUP_REMOVED lines=32> */
[----:B------:R-:W-:Y:S01]  /*12270*/  HGMMA.64x64x16.F32.BF16 R152, gdesc[UR4], R152, gsb0 ;  /* 0x00e00000049879f0 */ /* 0x000fe20008001898 */
[----:B------:R-:W-:Y:S02]  /*12280*/  ULDC UR4, c[0x0][0x9d8] ;  /* 0x0002760000047ab9 */ /* 0x000fe40000000800 */
        /* <DEDUP_REMOVED lines=36> */
[----:B------:R-:W-:Y:S01]  /*124d0*/  ULDC UR4, c[0x0][0x9e0] ;  /* 0x0002780000047ab9 */ /* 0x000fe20000000800 */
[----:B------:R4:W-:Y:S01]  /*124e0*/  @!P1 SYNCS.ARRIVE.TRANS64.RED.A1T0 RZ, [R14+URZ], RZ ;  /* 0x000000ff0eff99a7 */ /* 0x0009e2000810043f */
[----:B------:R-:W-:-:S05]  /*124f0*/  IADD3 R183, -R22, R183, R23 ;  /* 0x000000b716b77210 */ /* 0x000fca0007ffe117 */
[----:B------:R-:W0:Y:S01]  /*12500*/  MUFU.TANH R230, R230 ;  /* 0x000000e600e67308 */ /* 0x000e220000002400 */
        /* <DEDUP_REMOVED lines=34> */
[----:B--234-:R-:W-:Y:S05]  /*12730*/  @!P6 BRA `(.L_x_5839) ;  /* 0x000000000060e947 */ /* 0x01cfea0003800000 */
        /* <DEDUP_REMOVED lines=8> */
[----:B------:R-:W2:Y:S02]  /*127c0*/  @P2 LDC.64 R14, c[0x0][0x9e8] ;  /* 0x00027a00ff0e2b82 */ /* 0x000ea40000000a00 */
[----:B--2---:R-:W-:-:S05]  /*127d0*/  @P2 IMAD.HI.U32 R14, R233, R14, RZ ;  /* 0x0000000ee90e2227 */ /* 0x004fca00078e00ff */
[----:B------:R-:W-:-:S04]  /*127e0*/  @P2 SHF.R.U32.HI R233, RZ, R15, R14 ;  /* 0x0000000fffe92219 */ /* 0x000fc8000001160e */
[----:B------:R-:W-:Y:S01]  /*127f0*/  LOP3.LUT R233, RZ, R233, RZ, 0x33, !PT ;  /* 0x000000e9ffe97212 */ /* 0x000fe200078e33ff */
[----:B------:R-:W-:Y:S06]  /*12800*/  BRA `(.L_x_5842) ;  /* 0x0000000000187947 */ /* 0x000fec0003800000 */
.L_x_5841:
[----:B------:R-:W-:Y:S02]  /*12810*/  ULDC UR4, c[0x0][0x9e4] ;  /* 0x0002790000047ab9 */ /* 0x000fe40000000800 */
[----:B------:R-:W-:-:S05]  /*12820*/  IMAD.U32 R234, RZ, RZ, UR4 ;  /* 0x00000004ffea7e24 */ /* 0x000fca000f8e00ff */
[----:B------:R-:W-:-:S13]  /*12830*/  ISETP.NE.AND P2, PT, R234, 0x1, PT ;  /* 0x00000001ea00780c */ /* 0x000fda0003f45270 */
[----:B------:R-:W2:Y:S02]  /*12840*/  @P2 LDC.64 R14, c[0x0][0x9e8] ;  /* 0x00027a00ff0e2b82 */ /* 0x000ea40000000a00 */
[----:B--2---:R-:W-:-:S05]  /*12850*/  @P2 IMAD.HI.U32 R14, R233, R14, RZ ;  /* 0x0000000ee90e2227 */ /* 0x004fca00078e00ff */
[----:B------:R-:W-:-:S07]  /*12860*/  @P2 SHF.R.U32.HI R233, RZ, R15, R14 ;  /* 0x0000000fffe92219 */ /* 0x000fce000001160e */
.L_x_5842:
[----:B------:R-:W-:Y:S05]  /*12870*/  BSYNC B1 ;  /* 0x0000000000017941 */ /* 0x000fea0003800000 */
.L_x_5840:
[----:B------:R-:W-:-:S04]  /*12880*/  IMAD R233, R233, R234, -R178 ;  /* 0x000000eae9e97224 */ /* 0x000fc800078e0ab2 */
[----:B------:R-:W-:-:S05]  /*12890*/  IMAD.IADD R233, R233, 0x1, -R185 ;  /* 0x00000001e9e97824 */ /* 0x000fca00078e0ab9 */
[----:B------:R-:W-:Y:S02]  /*128a0*/  VIMNMX R182, R182, R233, !PT ;  /* 0x000000e9b6b67248 */ /* 0x000fe40007fe0100 */
[----:B------:R-:W-:-:S07]  /*128b0*/  VIADDMNMX R181, R233, R234, R181, PT ;  /* 0x000000eae9b57246 */ /* 0x000fce00038001b5 */
.L_x_5839:
[----:B------:R-:W-:Y:S01]  /*128c0*/  ISETP.GT.AND P2, PT, R12, -0x1, PT ;  /* 0xffffffff0c00780c */ /* 0x000fe20003f44270 */
[----:B------:R-:W2:Y:S03]  /*128d0*/  SHFL.IDX PT, R20, R20, 0x1, 0x1c1f ;  /* 0x003c1f0014147f89 */ /* 0x000ea600000e0000 */
[C---:B------:R-:W-:Y:S02]  /*128e0*/  ISETP.GT.AND P4, PT, R182.reuse, RZ, P2 ;  /* 0x000000ffb600720c */ /* 0x040fe40001784270 */
[----:B------:R-:W-:Y:S02]  /*128f0*/  ISETP.GT.AND P3, PT, R182, 0x1, P2 ;  /* 0x00000001b600780c */ /* 0x000fe40001764270 */
[C---:B------:R-:W-:Y:S02]  /*12900*/  ISETP.LT.OR P4, PT, R181.reuse, 0x1, P4 ;  /* 0x00000001b500780c */ /* 0x040fe40002781670 */
[----:B------:R-:W-:-:S02]  /*12910*/  ISETP.LT.OR P3, PT, R181, 0x2, P3 ;  /* 0x00000002b500780c */ /* 0x000fc40001f61670 */
[----:B------:R-:W-:Y:S02]  /*12920*/  FSEL R216, R216, -INF , !P4 ;  /* 0xff800000d8d87808 */ /* 0x000fe40006000000 */
[----:B0-----:R-:W-:Y:S02]  /*12930*/  FSEL R230, R230, -INF , !P3 ;  /* 0xff800000e6e67808 */ /* 0x001fe40005800000 */
[C---:B------:R-:W-:Y:S02]  /*12940*/  ISETP.GT.AND P4, PT, R182.reuse, 0x8, P2 ;  /* 0x00000008b600780c */ /* 0x040fe40001784270 */
[----:B------:R-:W-:Y:S02]  /*12950*/  ISETP.GT.AND P3, PT, R182, 0x9, P2 ;  /* 0x00000009b600780c */ /* 0x000fe40001764270 */
[C---:B------:R-:W-:Y:S02]  /*12960*/  ISETP.LT.OR P4, PT, R181.reuse, 0x9, P4 ;  /* 0x00000009b500780c */ /* 0x040fe40002781670 */
[----:B------:R-:W-:-:S02]  /*12970*/  ISETP.LT.OR P3, PT, R181, 0xa, P3 ;  /* 0x0000000ab500780c */ /* 0x000fc40001f61670 */
[----:B------:R-:W-:Y:S01]  /*12980*/  FSEL R155, R155, -INF , !P4 ;  /* 0xff8000009b9b7808 */ /* 0x000fe20006000000 */
[--C-:B--2---:R-:W-:Y:S01]  /*12990*/  IMAD.IADD R183, R183, 0x1, R20.reuse ;  /* 0x00000001b7b77824 */ /* 0x104fe200078e0214 */
[----:B------:R-:W-:Y:S01]  /*129a0*/  FSEL R231, R231, -INF , !P3 ;  /* 0xff800000e7e77808 */ /* 0x000fe20005800000 */
[----:B------:R-:W-:Y:S01]  /*129b0*/  IMAD.IADD R232, R232, 0x1, R20 ;  /* 0x00000001e8e87824 */ /* 0x000fe200078e0214 */
[C---:B------:R-:W-:Y:S02]  /*129c0*/  ISETP.GT.AND P4, PT, R182.reuse, 0x10, P2 ;  /* 0x00000010b600780c */ /* 0x040fe40001784270 */
[----:B------:R-:W-:Y:S02]  /*129d0*/  ISETP.GT.AND P3, PT, R182, 0x11, P2 ;  /* 0x00000011b600780c */ /* 0x000fe40001764270 */
[C---:B------:R-:W-:Y:S02]  /*129e0*/  ISETP.LT.OR P4, PT, R181.reuse, 0x11, P4 ;  /* 0x00000011b500780c */ /* 0x040fe40002781670 */
[----:B------:R-:W-:-:S02]  /*129f0*/  ISETP.LT.OR P3, PT, R181, 0x12, P3 ;  /* 0x00000012b500780c */ /* 0x000fc40001f61670 */
[----:B------:R-:W-:Y:S02]  /*12a00*/  FSEL R158, R158, -INF , !P4 ;  /* 0xff8000009e9e7808 */ /* 0x000fe40006000000 */
[----:B------:R-:W-:Y:S02]  /*12a10*/  FSEL R161, R161, -INF , !P3 ;  /* 0xff800000a1a17808 */ /* 0x000fe40005800000 */
        /* <DEDUP_REMOVED lines=29> */
[----:B------:R-:W-:Y:S01]  /*12bf0*/  FSEL R180, R180, -INF , !P3 ;  /* 0xff800000b4b47808 */ /* 0x000fe20005800000 */
[----:B------:R-:W-:Y:S08]  /*12c00*/  @!P6 BRA `(.L_x_5843) ;  /* 0x000000000060e947 */ /* 0x000ff00003800000 */
        /* <DEDUP_REMOVED lines=13> */
.L_x_5845:
[----:B------:R-:W-:Y:S02]  /*12ce0*/  ULDC UR4, c[0x0][0x9e4] ;  /* 0x0002790000047ab9 */ /* 0x000fe40000000800 */
[----:B------:R-:W-:-:S05]  /*12cf0*/  IMAD.U32 R181, RZ, RZ, UR4 ;  /* 0x00000004ffb57e24 */ /* 0x000fca000f8e00ff */
[----:B------:R-:W-:-:S13]  /*12d00*/  ISETP.NE.AND P3, PT, R181, 0x1, PT ;  /* 0x00000001b500780c */ /* 0x000fda0003f65270 */
[----:B------:R-:W0:Y:S02]  /*12d10*/  @P3 LDC.64 R14, c[0x0][0x9e8] ;  /* 0x00027a00ff0e3b82 */ /* 0x000e240000000a00 */
[----:B0-----:R-:W-:-:S05]  /*12d20*/  @P3 IMAD.HI.U32 R14, R20, R14, RZ ;  /* 0x0000000e140e3227 */ /* 0x001fca00078e00ff */
[----:B------:R-:W-:-:S07]  /*12d30*/  @P3 SHF.R.U32.HI R20, RZ, R15, R14 ;  /* 0x0000000fff143219 */ /* 0x000fce000001160e */
.L_x_5846:
[----:B------:R-:W-:Y:S05]  /*12d40*/  BSYNC B1 ;  /* 0x0000000000017941 */ /* 0x000fea0003800000 */
.L_x_5844:
[----:B------:R-:W-:-:S04]  /*12d50*/  IMAD R20, R20, R181, -R178 ;  /* 0x000000b514147224 */ /* 0x000fc800078e0ab2 */
[----:B------:R-:W-:-:S05]  /*12d60*/  IMAD.IADD R20, R20, 0x1, -R185 ;  /* 0x0000000114147824 */ /* 0x000fca00078e0ab9 */
[----:B------:R-:W-:Y:S02]  /*12d70*/  VIMNMX R232, R232, R20, !PT ;  /* 0x00000014e8e87248 */ /* 0x000fe40007fe0100 */
[----:B------:R-:W-:-:S07]  /*12d80*/  VIADDMNMX R183, R20, R181, R183, PT ;  /* 0x000000b514b77246 */ /* 0x000fce00038001b7 */
.L_x_5843:
[----:B------:R-:W-:Y:S01]  /*12d90*/  FMNMX.FTZ R14, R216, R215, !PT ;  /* 0x000000d7d80e7209 */ /* 0x000fe20007810000 */
[----:B------:R-:W-:Y:S02]  /*12da0*/  ULDC UR4, c[0x0][0x988] ;  /* 0x0002620000047ab9 */ /* 0x000fe40000000800 */
[----:B------:R-:W-:Y:S01]  /*12db0*/  IMAD.U32 R20, RZ, RZ, UR4 ;  /* 0x00000004ff147e24 */ /* 0x000fe2000f8e00ff */
        /* <DEDUP_REMOVED lines=16> */
[----:B0-----:R-:W-:-:S05]  /*12ec0*/  FMNMX.FTZ R14, R14, R15, !PT ;  /* 0x0000000f0e0e7209 */ /* 0x001fca0007810000 */
[----:B------:R-:W0:Y:S02]  /*12ed0*/  SHFL.BFLY PT, R15, R14, 0x1, 0x1f ;  /* 0x0c201f000e0f7f89 */ /* 0x000e2400000e0000 */
[----:B0-----:R-:W-:-:S04]  /*12ee0*/  FMNMX.FTZ R14, R14, R15, !PT ;  /* 0x0000000f0e0e7209 */ /* 0x001fc80007810000 */
[C---:B------:R-:W-:Y:S01]  /*12ef0*/  FSETP.NEU.FTZ.AND P3, PT, R14.reuse, -INF , PT ;  /* 0xff8000000e00780b */ /* 0x040fe20003f7d000 */
[----:B------:R-:W-:-:S03]  /*12f00*/  FMUL.FTZ R15, R14, R20 ;  /* 0x000000140e0f7220 */ /* 0x000fc60000410000 */
[----:B------:R-:W-:Y:S02]  /*12f10*/  FSEL R178, R14, RZ, P3 ;  /* 0x000000ff0eb27208 */ /* 0x000fe40001800000 */
[----:B------:R-:W-:Y:S02]  /*12f20*/  FSEL R15, R15, RZ, P3 ;  /* 0x000000ff0f0f7208 */ /* 0x000fe40001800000 */
[----:B------:R-:W-:Y:S01]  /*12f30*/  ISETP.GT.AND P3, PT, R232, 0x1, P2 ;  /* 0x00000001e800780c */ /* 0x000fe20001764270 */
[----:B------:R-:W-:Y:S02]  /*12f40*/  FADD.FTZ R178, -R178, R215 ;  /* 0x000000d7b2b27221 */ /* 0x000fe40000010100 */
[-CC-:B------:R-:W-:Y:S01]  /*12f50*/  FFMA.FTZ R216, R216, R20.reuse, -R15.reuse ;  /* 0x00000014d8d87223 */ /* 0x180fe2000001080f */
[----:B------:R-:W-:Y:S01]  /*12f60*/  ISETP.LT.OR P4, PT, R183, 0x2, P3 ;  /* 0x00000002b700780c */ /* 0x000fe20001f81670 */
[-CC-:B------:R-:W-:Y:S01]  /*12f70*/  FFMA.FTZ R230, R230, R20.reuse, -R15.reuse ;  /* 0x00000014e6e67223 */ /* 0x180fe2000001080f */
[----:B------:R-:W-:Y:S01]  /*12f80*/  ISETP.GT.AND P3, PT, R232, 0x8, P2 ;  /* 0x00000008e800780c */ /* 0x000fe20001764270 */
[-CC-:B------:R-:W-:Y:S01]  /*12f90*/  FFMA.FTZ R155, R155, R20.reuse, -R15.reuse ;  /* 0x000000149b9b7223 */ /* 0x180fe2000001080f */
[----:B------:R-:W-:Y:S01]  /*12fa0*/  FSEL R181, R152, -INF , !P4 ;  /* 0xff80000098b57808 */ /* 0x000fe20006000000 */
[-CC-:B------:R-:W-:Y:S01]  /*12fb0*/  FFMA.FTZ R231, R231, R20.reuse, -R15.reuse ;  /* 0x00000014e7e77223 */ /* 0x180fe2000001080f */
[----:B------:R-:W-:Y:S01]  /*12fc0*/  ISETP.GT.AND P4, PT, R232, 0x9, P2 ;  /* 0x00000009e800780c */ /* 0x000fe20001784270 */
[-CC-:B------:R-:W-:Y:S01]  /*12fd0*/  FFMA.FTZ R158, R158, R20.reuse, -R15.reuse ;  /* 0x000000149e9e7223 */ /* 0x180fe2000001080f */
[----:B------:R-:W-:Y:S01]  /*12fe0*/  ISETP.LT.OR P3, PT, R183, 0x9, P3 ;  /* 0x00000009b700780c */ /* 0x000fe20001f61670 */
[-CC-:B------:R-:W-:Y:S01]  /*12ff0*/  FFMA.FTZ R161, R161, R20.reuse, -R15.reuse ;  /* 0x00000014a1a17223 */ /* 0x180fe2000001080f */
[----:B------:R-:W-:Y:S01]  /*13000*/  ISETP.LT.OR P4, PT, R183, 0xa, P4 ;  /* 0x0000000ab700780c */ /* 0x000fe20002781670 */
[-CC-:B------:R-:W-:Y:S01]  /*13010*/  FFMA.FTZ R162, R162, R20.reuse, -R15.reuse ;  /* 0x00000014a2a27223 */ /* 0x180fe2000001080f */
[----:B------:R-:W-:Y:S01]  /*13020*/  FSEL R153, R153, -INF , !P3 ;  /* 0xff80000099997808 */ /* 0x000fe20005800000 */
[-CC-:B------:R-:W-:Y:S01]  /*13030*/  FFMA.FTZ R165, R165, R20.reuse, -R15.reuse ;  /* 0x00000014a5a57223 */ /* 0x180fe2000001080f */
[----:B------:R-:W-:Y:S01]  /*13040*/  FSEL R154, R154, -INF , !P4 ;  /* 0xff8000009a9a7808 */ /* 0x000fe20006000000 */
[-CC-:B------:R-:W-:Y:S01]  /*13050*/  FFMA.FTZ R166, R166, R20.reuse, -R15.reuse ;  /* 0x00000014a6a67223 */ /* 0x180fe2000001080f */
[C---:B------:R-:W-:Y:S01]  /*13060*/  ISETP.GT.AND P4, PT, R232.reuse, 0x11, P2 ;  /* 0x00000011e800780c */ /* 0x040fe20001784270 */
[-CC-:B------:R-:W-:Y:S01]  /*13070*/  FFMA.FTZ R169, R169, R20.reuse, -R15.reuse ;  /* 0x00000014a9a97223 */ /* 0x180fe2000001080f */
[----:B------:R-:W-:Y:S01]  /*13080*/  ISETP.GT.AND P3, PT, R232, 0x10, P2 ;  /* 0x00000010e800780c */ /* 0x000fe20001764270 */
        /* <DEDUP_REMOVED lines=8> */
[-C--:B------:R-:W-:Y:S01]  /*13110*/  FFMA.FTZ R180, R180, R20.reuse, -R15 ;  /* 0x00000014b4b47223 */ /* 0x080fe2000001080f */
[C---:B------:R-:W-:Y:S01]  /*13120*/  ISETP.LT.OR P3, PT, R183.reuse, 0x11, P3 ;  /* 0x00000011b700780c */ /* 0x040fe20001f61670 */
[----:B------:R-:W-:Y:S01]  /*13130*/  FMUL.FTZ R157, R178, R20 ;  /* 0x00000014b29d7220 */ /* 0x000fe20000410000 */
[----:B------:R-:W-:Y:S01]  /*13140*/  ISETP.LT.OR P4, PT, R183, 0x1a, P4 ;  /* 0x0000001ab700780c */ /* 0x000fe20002781670 */
[----:B------:R-:W-:Y:S01]  /*13150*/  MUFU.EX2 R152, R216 ;  /* 0x000000d800987308 */ /* 0x000fe20000000800 */
[----:B------:R-:W-:-:S02]  /*13160*/  FSEL R156, R156, -INF , !P3 ;  /* 0xff8000009c9c7808 */ /* 0x000fc40005800000 */
[----:B------:R-:W-:Y:S02]  /*13170*/  FSEL R160, R160, -INF , !P4 ;  /* 0xff800000a0a07808 */ /* 0x000fe40006000000 */
[C---:B------:R-:W-:Y:S02]  /*13180*/  ISETP.GT.AND P4, PT, R232.reuse, 0x21, P2 ;  /* 0x00000021e800780c */ /* 0x040fe40001784270 */
[----:B------:R-:W-:Y:S01]  /*13190*/  ISETP.GT.AND P3, PT, R232, 0x18, P2 ;  /* 0x00000018e800780c */ /* 0x000fe20001764270 */
[----:B------:R-:W0:Y:S01]  /*131a0*/  MUFU.EX2 R157, R157 ;  /* 0x0000009d009d7308 */ /* 0x000e220000000800 */
[C---:B------:R-:W-:Y:S02]  /*131b0*/  ISETP.LT.OR P4, PT, R183.reuse, 0x22, P4 ;  /* 0x00000022b700780c */ /* 0x040fe40002781670 */
[----:B------:R-:W-:Y:S02]  /*131c0*/  ISETP.LT.OR P3, PT, R183, 0x19, P3 ;  /* 0x00000019b700780c */ /* 0x000fe40001f61670 */
[----:B------:R-:W-:-:S02]  /*131d0*/  FSEL R164, R164, -INF , !P4 ;  /* 0xff800000a4a47808 */ /* 0x000fc40006000000 */
[C---:B------:R-:W-:Y:S01]  /*131e0*/  ISETP.GT.AND P4, PT, R232.reuse, 0x29, P2 ;  /* 0x00000029e800780c */ /* 0x040fe20001784270 */
[----:B------:R-:W2:Y:S01]  /*131f0*/  MUFU.EX2 R230, R230 ;  /* 0x000000e600e67308 */ /* 0x000ea20000000800 */
[----:B------:R-:W-:Y:S02]  /*13200*/  FSEL R159, R159, -INF , !P3 ;  /* 0xff8000009f9f7808 */ /* 0x000fe40005800000 */
[----:B------:R-:W-:Y:S02]  /*13210*/  ISETP.LT.OR P4, PT, R183, 0x2a, P4 ;  /* 0x0000002ab700780c */ /* 0x000fe40002781670 */
[----:B------:R-:W-:Y:S02]  /*13220*/  ISETP.GT.AND P3, PT, R232, 0x20, P2 ;  /* 0x00000020e800780c */ /* 0x000fe40001764270 */
[----:B------:R-:W-:Y:S01]  /*13230*/  FSEL R168, R168, -INF , !P4 ;  /* 0xff800000a8a87808 */ /* 0x000fe20006000000 */
[----:B------:R-:W3:Y:S01]  /*13240*/  MUFU.EX2 R155, R155 ;  /* 0x0000009b009b7308 */ /* 0x000ee20000000800 */
[----:B------:R-:W-:Y:S01]  /*13250*/  ISETP.GT.AND P4, PT, R232, RZ, P2 ;  /* 0x000000ffe800720c */ /* 0x000fe20001784270 */
[----:B0-----:R-:W-:Y:S01]  /*13260*/  FFMA.FTZ R0, R157, R0, R152 ;  /* 0x000000009d007223 */ /* 0x001fe20000010098 */
[C---:B------:R-:W-:Y:S01]  /*13270*/  ISETP.LT.OR P3, PT, R183.reuse, 0x21, P3 ;  /* 0x00000021b700780c */ /* 0x040fe20001f61670 */
[-C--:B------:R-:W-:Y:S01]  /*13280*/  FMUL.FTZ R24, R24, R157.reuse ;  /* 0x0000009d18187220 */ /* 0x080fe20000410000 */
[----:B------:R-:W-:Y:S01]  /*13290*/  ISETP.LT.OR P4, PT, R183, 0x1, P4 ;  /* 0x00000001b700780c */ /* 0x000fe20002781670 */
[-C--:B------:R-:W-:Y:S01]  /*132a0*/  FMUL.FTZ R25, R25, R157.reuse ;  /* 0x0000009d19197220 */ /* 0x080fe20000410000 */
[----:B------:R-:W-:Y:S01]  /*132b0*/  FSEL R163, R163, -INF , !P3 ;  /* 0xff800000a3a37808 */ /* 0x000fe20005800000 */
[----:B------:R-:W0:Y:S01]  /*132c0*/  MUFU.EX2 R231, R231 ;  /* 0x000000e700e77308 */ /* 0x000e220000000800 */
[----:B------:R-:W-:Y:S01]  /*132d0*/  FSEL R21, R21, -INF , !P4 ;  /* 0xff80000015157808 */ /* 0x000fe20006000000 */
[----:B--2---:R-:W-:Y:S01]  /*132e0*/  FADD.FTZ R0, R230, R0 ;  /* 0x00000000e6007221 */ /* 0x004fe20000010000 */
[----:B------:R-:W-:Y:S01]  /*132f0*/  ISETP.GT.AND P3, PT, R232, 0x28, P2 ;  /* 0x00000028e800780c */ /* 0x000fe20001764270 */
[----:B------:R-:W-:Y:S01]  /*13300*/  FMUL.FTZ R28, R28, R157 ;  /* 0x0000009d1c1c7220 */ /* 0x000fe20000410000 */
[----:B------:R-:W-:Y:S01]  /*13310*/  FMNMX.FTZ R15, R21, R213, !PT ;  /* 0x000000d5150f7209 */ /* 0x000fe20007810000 */
[----:B------:R-:W-:Y:S01]  /*13320*/  FMUL.FTZ R29, R29, R157 ;  /* 0x0000009d1d1d7220 */ /* 0x000fe20000410000 */
[----:B------:R-:W-:Y:S01]  /*13330*/  ISETP.LT.OR P3, PT, R183, 0x29, P3 ;  /* 0x00000029b700780c */ /* 0x000fe20001f61670 */
[----:B------:R-:W2:Y:S01]  /*13340*/  MUFU.EX2 R158, R158 ;  /* 0x0000009e009e7308 */ /* 0x000ea20000000800 */
[----:B------:R-:W-:Y:S01]  /*13350*/  FMNMX.FTZ R15, R181, R15, !PT ;  /* 0x0000000fb50f7209 */ /* 0x000fe20007810000 */
[----:B---3--:R-:W-:Y:S01]  /*13360*/  FADD.FTZ R0, R155, R0 ;  /* 0x000000009b007221 */ /* 0x008fe20000010000 */
[----:B------:R-:W-:Y:S01]  /*13370*/  FSEL R167, R167, -INF , !P3 ;  /* 0xff800000a7a77808 */ /* 0x000fe20005800000 */
[----:B------:R-:W-:Y:S01]  /*13380*/  FMUL.FTZ R32, R32, R157 ;  /* 0x0000009d20207220 */ /* 0x000fe20000410000 */
[----:B------:R-:W-:Y:S01]  /*13390*/  FMNMX.FTZ R15, R153, R15, !PT ;  /* 0x0000000f990f7209 */ /* 0x000fe20007810000 */
[----:B------:R-:W-:Y:S01]  /*133a0*/  FMUL.FTZ R33, R33, R157 ;  /* 0x0000009d21217220 */ /* 0x000fe20000410000 */
[----:B------:R-:W-:Y:S01]  /*133b0*/  ISETP.GT.AND P3, PT, R232, 0x30, P2 ;  /* 0x00000030e800780c */ /* 0x000fe20001764270 */
[----:B------:R-:W3:Y:S01]  /*133c0*/  MUFU.EX2 R161, R161 ;  /* 0x000000a100a17308 */ /* 0x000ee20000000800 */
[----:B------:R-:W-:Y:S01]  /*133d0*/  FMNMX.FTZ R15, R154, R15, !PT ;  /* 0x0000000f9a0f7209 */ /* 0x000fe20007810000 */
[----:B0-----:R-:W-:Y:S01]  /*133e0*/  FADD.FTZ R0, R231, R0 ;  /* 0x00000000e7007221 */ /* 0x001fe20000010000 */
[----:B------:R-:W-:Y:S01]  /*133f0*/  ISETP.LT.OR P3, PT, R183, 0x31, P3 ;  /* 0x00000031b700780c */ /* 0x000fe20001f61670 */
[----:B------:R-:W-:Y:S01]  /*13400*/  FMUL.FTZ R36, R36, R157 ;  /* 0x0000009d24247220 */ /* 0x000fe20000410000 */
[----:B------:R-:W-:Y:S01]  /*13410*/  FMNMX.FTZ R15, R156, R15, !PT ;  /* 0x0000000f9c0f7209 */ /* 0x000fe20007810000 */
[----:B------:R-:W-:Y:S01]  /*13420*/  FMUL.FTZ R37, R37, R157 ;  /* 0x0000009d25257220 */ /* 0x000fe20000410000 */
[----:B------:R-:W-:Y:S01]  /*13430*/  FSEL R171, R171, -INF , !P3 ;  /* 0xff800000abab7808 */ /* 0x000fe20005800000 */
[----:B------:R-:W0:Y:S01]  /*13440*/  MUFU.EX2 R162, R162 ;  /* 0x000000a200a27308 */ /* 0x000e220000000800 */
[----:B------:R-:W-:Y:S01]  /*13450*/  FMNMX.FTZ R15, R182, R15, !PT ;  /* 0x0000000fb60f7209 */ /* 0x000fe20007810000 */
[----:B--2---:R-:W-:Y:S01]  /*13460*/  FADD.FTZ R0, R158, R0 ;  /* 0x000000009e007221 */ /* 0x004fe20000010000 */
[----:B------:R-:W-:Y:S01]  /*13470*/  ISETP.GT.AND P3, PT, R232, 0x31, P2 ;  /* 0x00000031e800780c */ /* 0x000fe20001764270 */
[----:B------:R-:W-:Y:S01]  /*13480*/  FMUL.FTZ R40, R40, R157 ;  /* 0x0000009d28287220 */ /* 0x000fe20000410000 */
[----:B------:R-:W-:Y:S01]  /*13490*/  FMNMX.FTZ R15, R159, R15, !PT ;  /* 0x0000000f9f0f7209 */ /* 0x000fe20007810000 */
[----:B------:R-:W-:Y:S01]  /*134a0*/  FMUL.FTZ R41, R41, R157 ;  /* 0x0000009d29297220 */ /* 0x000fe20000410000 */
[----:B------:R-:W-:Y:S01]  /*134b0*/  ISETP.GT.AND P4, PT, R232, 0x38, P2 ;  /* 0x00000038e800780c */ /* 0x000fe20001784270 */
[----:B------:R-:W2:Y:S01]  /*134c0*/  MUFU.EX2 R165, R165 ;  /* 0x000000a500a57308 */ /* 0x000ea20000000800 */
[----:B------:R-:W-:Y:S01]  /*134d0*/  FMNMX.FTZ R15, R160, R15, !PT ;  /* 0x0000000fa00f7209 */ /* 0x000fe20007810000 */
[----:B---3--:R-:W-:Y:S01]  /*134e0*/  FADD.FTZ R0, R161, R0 ;  /* 0x00000000a1007221 */ /* 0x008fe20000010000 */
[----:B------:R-:W-:Y:S01]  /*134f0*/  ISETP.LT.OR P3, PT, R183, 0x32, P3 ;  /* 0x00000032b700780c */ /* 0x000fe20001f61670 */
        /* <DEDUP_REMOVED lines=15> */
[----:B------:R-:W-:Y:S01]  /*135f0*/  ISETP.LT.OR P2, PT, R183, 0x3a, P2 ;  /* 0x0000003ab700780c */ /* 0x000fe20001741670 */
[----:B------:R-:W-:Y:S01]  /*13600*/  FMUL.FTZ R52, R52, R157 ;  /* 0x0000009d34347220 */ /* 0x000fe20000410000 */
[----:B------:R-:W-:Y:S01]  /*13610*/  FMNMX.FTZ R15, R171, R15, !PT ;  /* 0x0000000fab0f7209 */ /* 0x000fe20007810000 */
[----:B------:R-:W-:Y:S01]  /*13620*/  FMUL.FTZ R53, R53, R157 ;  /* 0x0000009d35357220 */ /* 0x000fe20000410000 */
[----:B------:R-:W-:Y:S01]  /*13630*/  FSEL R174, R174, -INF , !P4 ;  /* 0xff800000aeae7808 */ /* 0x000fe20006000000 */
[----:B------:R-:W-:Y:S01]  /*13640*/  MUFU.EX2 R173, R173 ;  /* 0x000000ad00ad7308 */ /* 0x000fe20000000800 */
[----:B------:R-:W-:Y:S01]  /*13650*/  FMNMX.FTZ R15, R172, R15, !PT ;  /* 0x0000000fac0f7209 */ /* 0x000fe20007810000 */
[----:B---3--:R-:W-:Y:S01]  /*13660*/  FADD.FTZ R0, R166, R0 ;  /* 0x00000000a6007221 */ /* 0x008fe20000010000 */
[----:B------:R-:W-:Y:S01]  /*13670*/  FSEL R175, R175, -INF , !P2 ;  /* 0xff800000afaf7808 */ /* 0x000fe20005000000 */
[----:B------:R-:W-:Y:S01]  /*13680*/  FMUL.FTZ R56, R56, R157 ;  /* 0x0000009d38387220 */ /* 0x000fe20000410000 */
[----:B------:R-:W-:Y:S01]  /*13690*/  FMNMX.FTZ R15, R174, R15, !PT ;  /* 0x0000000fae0f7209 */ /* 0x000fe20007810000 */
[----:B------:R-:W-:Y:S01]  /*136a0*/  FMUL.FTZ R57, R57, R157 ;  /* 0x0000009d39397220 */ /* 0x000fe20000410000 */
[----:B------:R-:W-:Y:S01]  /*136b0*/  F2FP.BF16.F32.PACK_AB R152, R230, R152 ;  /* 0x00000098e698723e */ /* 0x000fe200000010ff */
[----:B------:R-:W-:Y:S01]  /*136c0*/  MUFU.EX2 R177, R177 ;  /* 0x000000b100b17308 */ /* 0x000fe20000000800 */
[----:B------:R-:W-:Y:S01]  /*136d0*/  FMNMX.FTZ R15, R175, R15, !PT ;  /* 0x0000000faf0f7209 */ /* 0x000fe20007810000 */
[----:B0-----:R-:W-:Y:S01]  /*136e0*/  FADD.FTZ R0, R169, R0 ;  /* 0x00000000a9007221 */ /* 0x001fe20000010000 */
[----:B------:R-:W-:Y:S01]  /*136f0*/  ISETP.NE.AND P3, PT, R194, RZ, PT ;  /* 0x000000ffc200720c */ /* 0x000fe20003f65270 */
[-C--:B------:R-:W-:Y:S01]  /*13700*/  FMUL.FTZ R60, R60, R157.reuse ;  /* 0x0000009d3c3c7220 */ /* 0x080fe20000410000 */
[-C--:B------:R-:W-:Y:S01]  /*13710*/  FMUL.FTZ R61, R61, R157.reuse ;  /* 0x0000009d3d3d7220 */ /* 0x080fe20000410000 */
[----:B------:R-:W0:Y:S01]  /*13720*/  SHFL.BFLY PT, R178, R15, 0x2, 0x1f ;  /* 0x0c401f000fb27f89 */ /* 0x000e2200000e0000 */
        /* <DEDUP_REMOVED lines=9> */
[----:B------:R-:W-:Y:S01]  /*137c0*/  @!P3 IMAD R214, R214, 0x40, R191 ;  /* 0x00000040d6d6b824 */ /* 0x000fe200078e02bf */
[----:B------:R-:W-:Y:S01]  /*137d0*/  MUFU.EX2 R180, R180 ;  /* 0x000000b400b47308 */ /* 0x000fe20000000800 */
[-C--:B------:R-:W-:Y:S01]  /*137e0*/  FMUL.FTZ R80, R80, R157.reuse ;  /* 0x0000009d50507220 */ /* 0x080fe20000410000 */
[----:B------:R-:W-:Y:S01]  /*137f0*/  FMUL.FTZ R81, R81, R157 ;  /* 0x0000009d51517220 */ /* 0x000fe20000410000 */
[----:B------:R-:W-:-:S02]  /*13800*/  @!P3 IMAD R214, R214, 0x4, R2 ;  /* 0x00000004d6d6b824 */ /* 0x000fc400078e0202 */
[-C--:B------:R-:W-:Y:S01]  /*13810*/  FMUL.FTZ R84, R84, R157.reuse ;  /* 0x0000009d54547220 */ /* 0x080fe20000410000 */
[-C--:B------:R-:W-:Y:S01]  /*13820*/  FMUL.FTZ R85, R85, R157.reuse ;  /* 0x0000009d55557220 */ /* 0x080fe20000410000 */
[-C--:B------:R-:W-:Y:S01]  /*13830*/  FMUL.FTZ R88, R88, R157.reuse ;  /* 0x0000009d58587220 */ /* 0x080fe20000410000 */
[-C--:B------:R-:W-:Y:S01]  /*13840*/  FMUL.FTZ R89, R89, R157.reuse ;  /* 0x0000009d59597220 */ /* 0x080fe20000410000 */
[----:B------:R-:W-:Y:S01]  /*13850*/  @!P3 STS [R214+0x28800], R157 ;  /* 0x0288009dd600b388 */ /* 0x000fe20000000800 */
[-C--:B------:R-:W-:Y:S01]  /*13860*/  FMUL.FTZ R92, R92, R157.reuse ;  /* 0x0000009d5c5c7220 */ /* 0x080fe20000410000 */
[-C--:B------:R-:W-:Y:S01]  /*13870*/  FMUL.FTZ R93, R93, R157.reuse ;  /* 0x0000009d5d5d7220 */ /* 0x080fe20000410000 */
[-C--:B------:R-:W-:Y:S01]  /*13880*/  FMUL.FTZ R96, R96, R157.reuse ;  /* 0x0000009d60607220 */ /* 0x080fe20000410000 */
[-C--:B------:R-:W-:Y:S01]  /*13890*/  FMUL.FTZ R97, R97, R157.reuse ;  /* 0x0000009d61617220 */ /* 0x080fe20000410000 */
[----:B0-----:R-:W-:Y:S01]  /*138a0*/  FMNMX.FTZ R15, R15, R178, !PT ;  /* 0x000000b20f0f7209 */ /* 0x001fe20007810000 */
[-C--:B------:R-:W-:Y:S01]  /*138b0*/  FMUL.FTZ R100, R100, R157.reuse ;  /* 0x0000009d64647220 */ /* 0x080fe20000410000 */
[-C--:B------:R-:W-:Y:S01]  /*138c0*/  FMUL.FTZ R101, R101, R157.reuse ;  /* 0x0000009d65657220 */ /* 0x080fe20000410000 */
[-C--:B------:R-:W-:Y:S01]  /*138d0*/  FMUL.FTZ R104, R104, R157.reuse ;  /* 0x0000009d68687220 */ /* 0x080fe20000410000 */
        /* <DEDUP_REMOVED lines=24> */
[----:B0-----:R-:W-:-:S02]  /*13a60*/  FMNMX.FTZ R15, R15, R178, !PT ;  /* 0x000000b20f0f7209 */ /* 0x001fc40007810000 */
[----:B------:R0:W2:Y:S02]  /*13a70*/  MUFU.EX2 R178, R170 ;  /* 0x000000aa00b27308 */ /* 0x0000a40000000800 */
[C---:B------:R-:W-:Y:S01]  /*13a80*/  FSETP.NEU.FTZ.AND P2, PT, R15.reuse, -INF , PT ;  /* 0xff8000000f00780b */ /* 0x040fe20003f5d000 */
[----:B------:R-:W-:-:S03]  /*13a90*/  FMUL.FTZ R215, R15, R20 ;  /* 0x000000140fd77220 */ /* 0x000fc60000410000 */
[----:B------:R-:W-:Y:S02]  /*13aa0*/  FSEL R216, R15, RZ, P2 ;  /* 0x000000ff0fd87208 */ /* 0x000fe40001000000 */
[----:B------:R-:W-:-:S03]  /*13ab0*/  FSEL R215, R215, RZ, P2 ;  /* 0x000000ffd7d77208 */ /* 0x000fc60001000000 */
[----:B------:R-:W-:Y:S02]  /*13ac0*/  FADD.FTZ R216, -R216, R213 ;  /* 0x000000d5d8d87221 */ /* 0x000fe40000010100 */
[-CC-:B------:R-:W-:Y:S01]  /*13ad0*/  FFMA.FTZ R213, R21, R20.reuse, -R215.reuse ;  /* 0x0000001415d57223 */ /* 0x180fe200000108d7 */
[-CC-:B------:R-:W-:Y:S01]  /*13ae0*/  FFMA.FTZ R183, R181, R20.reuse, -R215.reuse ;  /* 0x00000014b5b77223 */ /* 0x180fe200000108d7 */
[-C--:B------:R-:W-:Y:S01]  /*13af0*/  FMUL.FTZ R21, R216, R20.reuse ;  /* 0x00000014d8157220 */ /* 0x080fe20000410000 */
[-CC-:B------:R-:W-:Y:S01]  /*13b00*/  FFMA.FTZ R153, R153, R20.reuse, -R215.reuse ;  /* 0x0000001499997223 */ /* 0x180fe200000108d7 */
[-CC-:B0-----:R-:W-:Y:S01]  /*13b10*/  FFMA.FTZ R170, R154, R20.reuse, -R215.reuse ;  /* 0x000000149aaa7223 */ /* 0x181fe200000108d7 */
[----:B------:R-:W-:Y:S01]  /*13b20*/  F2FP.BF16.F32.PACK_AB R154, R231, R155 ;  /* 0x0000009be79a723e */ /* 0x000fe200000010ff */
[----:B------:R-:W-:Y:S01]  /*13b30*/  MUFU.EX2 R213, R213 ;  /* 0x000000d500d57308 */ /* 0x000fe20000000800 */
[-CC-:B------:R-:W-:Y:S01]  /*13b40*/  FFMA.FTZ R181, R156, R20.reuse, -R215.reuse ;  /* 0x000000149cb57223 */ /* 0x180fe200000108d7 */
[-CC-:B------:R-:W-:Y:S01]  /*13b50*/  FFMA.FTZ R182, R182, R20.reuse, -R215.reuse ;  /* 0x00000014b6b67223 */ /* 0x180fe200000108d7 */
[-CC-:B------:R-:W-:Y:S01]  /*13b60*/  FFMA.FTZ R159, R159, R20.reuse, -R215.reuse ;  /* 0x000000149f9f7223 */ /* 0x180fe200000108d7 */
[-CC-:B------:R-:W-:Y:S01]  /*13b70*/  FFMA.FTZ R216, R160, R20.reuse, -R215.reuse ;  /* 0x00000014a0d87223 */ /* 0x180fe200000108d7 */
[-CC-:B------:R-:W-:Y:S01]  /*13b80*/  FFMA.FTZ R163, R163, R20.reuse, -R215.reuse ;  /* 0x00000014a3a37223 */ /* 0x180fe200000108d7 */
[--C-:B------:R-:W-:Y:S01]  /*13b90*/  FFMA.FTZ R230, R164, R20, -R215.reuse ;  /* 0x00000014a4e67223 */ /* 0x100fe200000108d7 */
[----:B------:R-:W-:Y:S01]  /*13ba0*/  F2FP.BF16.F32.PACK_AB R156, R161, R158 ;  /* 0x0000009ea19c723e */ /* 0x000fe200000010ff */
[----:B------:R-:W0:Y:S01]  /*13bb0*/  MUFU.EX2 R21, R21 ;  /* 0x0000001500157308 */ /* 0x000e220000000800 */
[-CC-:B------:R-:W-:Y:S01]  /*13bc0*/  FFMA.FTZ R167, R167, R20.reuse, -R215.reuse ;  /* 0x00000014a7a77223 */ /* 0x180fe200000108d7 */
[-CC-:B------:R-:W-:Y:S01]  /*13bd0*/  FFMA.FTZ R168, R168, R20.reuse, -R215.reuse ;  /* 0x00000014a8a87223 */ /* 0x180fe200000108d7 */
[-CC-:B------:R-:W-:Y:S01]  /*13be0*/  FFMA.FTZ R171, R171, R20.reuse, -R215.reuse ;  /* 0x00000014abab7223 */ /* 0x180fe200000108d7 */
[--C-:B------:R-:W-:Y:S01]  /*13bf0*/  FFMA.FTZ R172, R172, R20, -R215.reuse ;  /* 0x00000014acac7223 */ /* 0x100fe200000108d7 */
[----:B------:R-:W-:Y:S01]  /*13c00*/  F2FP.BF16.F32.PACK_AB R158, R165, R162 ;  /* 0x000000a2a59e723e */ /* 0x000fe200000010ff */
[-CC-:B------:R-:W-:Y:S01]  /*13c10*/  FFMA.FTZ R175, R175, R20.reuse, -R215.reuse ;  /* 0x00000014afaf7223 */ /* 0x180fe200000108d7 */
[----:B------:R-:W-:Y:S01]  /*13c20*/  FFMA.FTZ R174, R174, R20, -R215 ;  /* 0x00000014aeae7223 */ /* 0x000fe200000108d7 */
[----:B------:R-:W3:Y:S01]  /*13c30*/  MUFU.EX2 R183, R183 ;  /* 0x000000b700b77308 */ /* 0x000ee20000000800 */
[----:B--2---:R-:W-:Y:S01]  /*13c40*/  FADD.FTZ R0, R178, R0 ;  /* 0x00000000b2007221 */ /* 0x004fe20000010000 */
[----:B------:R-:W-:-:S02]  /*13c50*/  F2FP.BF16.F32.PACK_AB R160, R169, R166 ;  /* 0x000000a6a9a0723e */ /* 0x000fc400000010ff */
[C---:B------:R-:W-:Y:S01]  /*13c60*/  F2FP.BF16.F32.PACK_AB R162, R173.reuse, R178 ;  /* 0x000000b2ada2723e */ /* 0x040fe200000010ff */
[----:B------:R-:W-:Y:S01]  /*13c70*/  FADD.FTZ R0, R173, R0 ;  /* 0x00000000ad007221 */ /* 0x000fe20000010000 */
[----:B------:R-:W-:Y:S02]  /*13c80*/  F2FP.BF16.F32.PACK_AB R166, R180, R179 ;  /* 0x000000b3b4a6723e */ /* 0x000fe400000010ff */
[----:B------:R2:W4:Y:S01]  /*13c90*/  MUFU.EX2 R155, R153 ;  /* 0x00000099009b7308 */ /* 0x0005220000000800 */
[----:B0-----:R-:W-:Y:S01]  /*13ca0*/  FFMA.FTZ R3, R21, R3, R213 ;  /* 0x0000000315037223 */ /* 0x001fe200000100d5 */
[----:B------:R0:W-:Y:S01]  /*13cb0*/  @!P3 STS [R214+0x28820], R21 ;  /* 0x02882015d600b388 */ /* 0x0001e20000000800 */
[-C--:B------:R-:W-:Y:S01]  /*13cc0*/  FMUL.FTZ R26, R26, R21.reuse ;  /* 0x000000151a1a7220 */ /* 0x080fe20000410000 */
[-C--:B------:R-:W-:Y:S01]  /*13cd0*/  FMUL.FTZ R27, R27, R21.reuse ;  /* 0x000000151b1b7220 */ /* 0x080fe20000410000 */
[-C--:B------:R-:W-:Y:S01]  /*13ce0*/  FMUL.FTZ R30, R30, R21.reuse ;  /* 0x000000151e1e7220 */ /* 0x080fe20000410000 */
[-C--:B------:R-:W-:Y:S01]  /*13cf0*/  FMUL.FTZ R31, R31, R21.reuse ;  /* 0x000000151f1f7220 */ /* 0x080fe20000410000 */
[----:B------:R-:W-:Y:S01]  /*13d00*/  FMUL.FTZ R34, R34, R21 ;  /* 0x0000001522227220 */ /* 0x000fe20000410000 */
[----:B------:R-:W5:Y:S01]  /*13d10*/  MUFU.EX2 R170, R170 ;  /* 0x000000aa00aa7308 */ /* 0x000f620000000800 */
[C---:B---3--:R-:W-:Y:S01]  /*13d20*/  FADD.FTZ R3, R183.reuse, R3 ;  /* 0x00000003b7037221 */ /* 0x048fe20000010000 */
[----:B--2---:R-:W-:Y:S01]  /*13d30*/  F2FP.BF16.F32.PACK_AB R153, R183, R213 ;  /* 0x000000d5b799723e */ /* 0x004fe200000010ff */
        /* <DEDUP_REMOVED lines=13> */
[----:B------:R-:W3:Y:S01]  /*13e10*/  MUFU.EX2 R182, R182 ;  /* 0x000000b600b67308 */ /* 0x000ee20000000800 */
[C---:B-----5:R-:W-:Y:S01]  /*13e20*/  FADD.FTZ R3, R170.reuse, R3 ;  /* 0x00000003aa037221 */ /* 0x060fe20000010000 */
[----:B------:R-:W-:Y:S01]  /*13e30*/  F2FP.BF16.F32.PACK_AB R155, R170, R155 ;  /* 0x0000009baa9b723e */ /* 0x000fe200000010ff */
[----:B------:R-:W-:Y:S01]  /*13e40*/  BAR.SYNC.DEFER_BLOCKING 0xf, 0x100 ;  /* 0x03c4000000007b1d */ /* 0x000fe20000010000 */
        /* <DEDUP_REMOVED lines=22> */
[----:B----4-:R-:W-:Y:S01]  /*13fb0*/  FADD.FTZ R3, R159, R3 ;  /* 0x000000039f037221 */ /* 0x010fe20000010000 */
[----:B------:R0:W-:Y:S01]  /*13fc0*/  STSM.16.M88.4 [R196+0x26800], R152 ;  /* 0x02680098c4007844 */ /* 0x0001e20000000200 */
[-C--:B------:R-:W-:Y:S01]  /*13fd0*/  FMUL.FTZ R90, R90, R21.reuse ;  /* 0x000000155a5a7220 */ /* 0x080fe20000410000 */
[-C--:B------:R-:W-:Y:S01]  /*13fe0*/  FMUL.FTZ R91, R91, R21.reuse ;  /* 0x000000155b5b7220 */ /* 0x080fe20000410000 */
[-C--:B------:R-:W-:Y:S01]  /*13ff0*/  FMUL.FTZ R94, R94, R21.reuse ;  /* 0x000000155e5e7220 */ /* 0x080fe20000410000 */
[-C--:B------:R-:W-:Y:S01]  /*14000*/  FMUL.FTZ R95, R95, R21.reuse ;  /* 0x000000155f5f7220 */ /* 0x080fe20000410000 */
        /* <DEDUP_REMOVED lines=42> */
[----:B----4-:R-:W-:Y:S01]  /*142b0*/  FADD.FTZ R3, R165, R3 ;  /* 0x00000003a5037221 */ /* 0x010fe20000010000 */
[-C--:B------:R-:W-:Y:S01]  /*142c0*/  FMUL.FTZ R150, R150, R21.reuse ;  /* 0x0000001596967220 */ /* 0x080fe20000410000 */
[----:B------:R-:W-:-:S05]  /*142d0*/  FMUL.FTZ R151, R151, R21 ;  /* 0x0000001597977220 */ /* 0x000fca0000410000 */
[----:B------:R-:W4:Y:S01]  /*142e0*/  MUFU.EX2 R167, R174 ;  /* 0x000000ae00a77308 */ /* 0x000f220000000800 */
[C---:B--2---:R-:W-:Y:S01]  /*142f0*/  FADD.FTZ R3, R172.reuse, R3 ;  /* 0x00000003ac037221 */ /* 0x044fe20000010000 */
[----:B------:R-:W-:-:S06]  /*14300*/  F2FP.BF16.F32.PACK_AB R165, R172, R165 ;  /* 0x000000a5aca5723e */ /* 0x000fcc00000010ff */
[----:B------:R-:W2:Y:S01]  /*14310*/  MUFU.EX2 R175, R175 ;  /* 0x000000af00af7308 */ /* 0x000ea20000000800 */
[----:B---3--:R-:W-:Y:S01]  /*14320*/  FADD.FTZ R0, R164, R0 ;  /* 0x00000000a4007221 */ /* 0x008fe20000010000 */
[----:B------:R-:W-:-:S03]  /*14330*/  F2FP.BF16.F32.PACK_AB R164, R177, R164 ;  /* 0x000000a4b1a4723e */ /* 0x000fc600000010ff */
[----:B------:R-:W-:Y:S01]  /*14340*/  FADD.FTZ R0, R177, R0 ;  /* 0x00000000b1007221 */ /* 0x000fe20000010000 */
[----:B----4-:R-:W-:-:S03]  /*14350*/  FADD.FTZ R3, R167, R3 ;  /* 0x00000003a7037221 */ /* 0x010fc60000010000 */
[----:B------:R-:W-:-:S04]  /*14360*/  FADD.FTZ R0, R179, R0 ;  /* 0x00000000b3007221 */ /* 0x000fc80000010000 */
[----:B------:R-:W-:Y:S01]  /*14370*/  FADD.FTZ R0, R180, R0 ;  /* 0x00000000b4007221 */ /* 0x000fe20000010000 */
[C---:B--2---:R-:W-:Y:S01]  /*14380*/  F2FP.BF16.F32.PACK_AB R167, R175.reuse, R167 ;  /* 0x000000a7afa7723e */ /* 0x044fe200000010ff */
[----:B------:R-:W-:-:S04]  /*14390*/  FADD.FTZ R3, R175, R3 ;  /* 0x00000003af037221 */ /* 0x000fc80000010000 */
[----:B------:R0:W-:Y:S01]  /*143a0*/  STSM.16.M88.4 [R198], R164 ;  /* 0x000000a4c6007844 */ /* 0x0001e20000000200 */
[----:B------:R-:W-:Y:S05]  /*143b0*/  @!P0 BRA `(.L_x_5847) ;  /* 0x0000000000048947 */ /* 0x000fea0003800000 */
[----:B------:R-:W-:Y:S01]  /*143c0*/  BPT.TRAP 0x1 ;  /* 0x000000040000795c */ /* 0x000fe20000300000 */
.L_x_5847:
[----:B------:R2:W3:Y:S01]  /*143d0*/  SYNCS.PHASECHK.TRANS64.TRYWAIT P2, [R206+URZ+0x28c50], R207 ;  /* 0x028c50cfce0075a7 */ /* 0x0004e2000804017f */
[----:B------:R-:W-:Y:S05]  /*143e0*/  @!P0 BRA `(.L_x_5848) ;  /* 0x0000000000048947 */ /* 0x000fea0003800000 */
[----:B------:R-:W-:Y:S01]  /*143f0*/  BPT.TRAP 0x1 ;  /* 0x000000040000795c */ /* 0x000fe20000300000 */
.L_x_5848:
[----:B------:R-:W-:Y:S04]  /*14400*/  BSSY B1, `(.L_x_5849) ;  /* 0x0000004000017945 */ /* 0x000fe80003800000 */
[----:B---3--:R-:W-:Y:S05]  /*14410*/  @P2 BRA `(.L_x_5850) ;  /* 0x0000000000082947 */ /* 0x008fea0003800000 */
[----:B------:R-:W3:Y:S02]  /*14420*/  SYNCS.PHASECHK.TRANS64.TRYWAIT P2, [R206+URZ+0x28c50], R207 ;  /* 0x028c50cfce0075a7 */ /* 0x000ee4000804017f */
[----:B---3--:R-:W-:Y:S05]  /*14430*/  @!P2 BRA `(.L_x_5851) ;  /* 0x000001040048a947 */ /* 0x008fea0003800000 */
.L_x_5850:
[----:B------:R-:W-:Y:S05]  /*14440*/  BSYNC B1 ;  /* 0x0000000000017941 */ /* 0x000fea0003800000 */
.L_x_5849:
        /* <DEDUP_REMOVED lines=10> */
[----:B------:R-:W-:-:S02]  /*144f0*/  IMAD.MOV.U32 R213, RZ, RZ, R15 ;  /* 0x000000ffffd57224 */ /* 0x000fc400078e000f */
[----:B------:R-:W-:Y:S02]  /*14500*/  IMAD.MOV.U32 R215, RZ, RZ, R14 ;  /* 0x000000ffffd77224 */ /* 0x000fe400078e000e */
[----:B0-----:R-:W-:-:S06]  /*14510*/  IMAD.MOV.U32 R214, RZ, RZ, R18 ;  /* 0x000000ffffd67224 */ /* 0x001fcc00078e0012 */
[----:B------:R-:W-:Y:S03]  /*14520*/  HGMMA.64x256x16.F32.BF16 R24, R152, gdesc[UR4].tnspB, R24, gsb0 ;  /* 0x43e0000498187df0 */ /* 0x000fe60008001818 */
[----:B------:R-:W-:Y:S02]  /*14530*/  WARPGROUP.DEPBAR.LE gsb0, 0x0 ;  /* 0x00008000000079c5 */ /* 0x000fe40000010000 */
[----:B------:R-:W-:Y:S01]  /*14540*/  VIADD R152, R168, 0x80 ;  /* 0x00000080a8987836 */ /* 0x000fe20000000000 */
        /* <DEDUP_REMOVED lines=31> */
.L_x_5833:
[----:B------:R-:W-:Y:S05]  /*14740*/  BSYNC B0 ;  /* 0x0000000000007941 */ /* 0x000fea0003800000 */
.L_x_5832:
[----:B------:R-:W2:Y:S01]  /*14750*/  SHFL.BFLY PT, R4, R0, 0x2, 0x1f ;  /* 0x0c401f0000047f89 */ /* 0x000ea200000e0000 */
[----:B------:R-:W-:Y:S02]  /*14760*/  IMAD.MOV.U32 R152, RZ, RZ, -0x800000 ;  /* 0xff800000ff987424 */ /* 0x000fe400078e00ff */
[----:B------:R-:W-:Y:S01]  /*14770*/  VIADD R217, R217, 0x1 ;  /* 0x00000001d9d97836 */ /* 0x000fe20000000000 */
[----:B------:R-:W-:Y:S08]  /*14780*/  BAR.ARV 0x8, 0x100 ;  /* 0x0204000000007b1d */ /* 0x000ff00000002000 */
[----:B------:R-:W-:Y:S01]  /*14790*/  BAR.SYNC.DEFER_BLOCKING 0xf, 0x100 ;  /* 0x03c4000000007b1d */ /* 0x000fe20000010000 */
[----:B--2---:R-:W-:-:S05]  /*147a0*/  FADD.FTZ R4, R4, R0 ;  /* 0x0000000004047221 */ /* 0x004fca0000010000 */
[----:B------:R-:W2:Y:S02]  /*147b0*/  SHFL.BFLY PT, R0, R4, 0x1, 0x1f ;  /* 0x0c201f0004007f89 */ /* 0x000ea400000e0000 */
[----:B--2---:R-:W-:Y:S01]  /*147c0*/  FADD.FTZ R0, R4, R0 ;  /* 0x0000000004007221 */ /* 0x004fe20000010000 */
[----:B------:R-:W-:-:S04]  /*147d0*/  IMAD.MOV.U32 R4, RZ, RZ, RZ ;  /* 0x000000ffff047224 */ /* 0x000fc800078e00ff */
[----:B------:R-:W-:-:S13]  /*147e0*/  FSETP.NE.FTZ.AND P0, PT, R0, RZ, PT ;  /* 0x000000ff0000720b */ /* 0x000fda0003f15000 */
        /* <DEDUP_REMOVED lines=11> */
[----:B---3--:R-:W-:Y:S01]  /*148a0*/  @P0 FMUL.FTZ R0, R0, 0.69314718246459960938 ;  /* 0x3f31721800000820 */ /* 0x008fe20000410000 */
[-C--:B------:R-:W-:Y:S01]  /*148b0*/  FMUL.FTZ R40, R40, R4.reuse ;  /* 0x0000000428287220 */ /* 0x080fe20000410000 */
[-C--:B------:R-:W-:Y:S01]  /*148c0*/  FMUL.FTZ R41, R41, R4.reuse ;  /* 0x0000000429297220 */ /* 0x080fe20000410000 */
[----:B------:R-:W-:Y:S01]  /*148d0*/  FMUL.FTZ R44, R44, R4 ;  /* 0x000000042c2c7220 */ /* 0x000fe20000410000 */
[----:B------:R-:W-:Y:S01]  /*148e0*/  @P0 FFMA.FTZ R152, R5, R14, R0 ;  /* 0x0000000e05980223 */ /* 0x000fe20000010000 */
        /* <DEDUP_REMOVED lines=57> */
[----:B------:R-:W-:Y:S01]  /*14c80*/  FMUL.FTZ R149, R149, R4 ;  /* 0x0000000495957220 */ /* 0x000fe20000410000 */
        /* <DEDUP_REMOVED lines=39> */
[----:B------:R2:W-:Y:S01]  /*14f00*/  @!P0 STS [R5+0x28800], R4 ;  /* 0x0288000405008388 */ /* 0x0005e20000000800 */
        /* <DEDUP_REMOVED lines=9> */
[-C--:B--2---:R-:W-:Y:S01]  /*14fa0*/  FMUL.FTZ R4, R78, R0.reuse ;  /* 0x000000004e047220 */ /* 0x084fe20000410000 */
[-C--:B------:R-:W-:Y:S01]  /*14fb0*/  FMUL.FTZ R99, R99, R0.reuse ;  /* 0x0000000063637220 */ /* 0x080fe20000410000 */
[-C--:B------:R-:W-:Y:S01]  /*14fc0*/  FMUL.FTZ R102, R102, R0.reuse ;  /* 0x0000000066667220 */ /* 0x080fe20000410000 */
[-C--:B------:R-:W-:Y:S01]  /*14fd0*/  FMUL.FTZ R103, R103, R0.reuse ;  /* 0x0000000067677220 */ /* 0x080fe20000410000 */
        /* <DEDUP_REMOVED lines=26> */
[----:B------:R-:W-:Y:S06]  /*15180*/  BAR.ARV 0xe, 0x100 ;  /* 0x0384000000007b1d */ /* 0x000fec0000002000 */
[----:B------:R-:W-:-:S02]  /*15190*/  PLOP3.LUT P0, PT, PT, PT, PT, 0x8, 0x0 ;  /* 0x000000000000781c */ /* 0x000fc40003f0e170 */
[----:B------:R-:W-:Y:S02]  /*151a0*/  LOP3.LUT R19, R19, R0, RZ, 0x3c, !PT ;  /* 0x0000000013137212 */ /* 0x000fe400078e3cff */
[----:B------:R-:W-:-:S09]  /*151b0*/  SEL R18, R18, RZ, P1 ;  /* 0x000000ff12127207 */ /* 0x000fd20000800000 */
.L_x_5713:
[----:B------:R-:W-:Y:S05]  /*151c0*/  BSYNC B7 ;  /* 0x0000000000077941 */ /* 0x000fea0003800000 */
.L_x_5701:
[----:B------:R-:W2:Y:S08]  /*151d0*/  S2UR UR5, SR_CgaCtaId ;  /* 0x00000000000579c3 */ /* 0x000eb00000008800 */
[----:B------:R-:W-:Y:S06]  /*151e0*/  BAR.SYNC.DEFER_BLOCKING 0x5, 0x180 ;  /* 0x0146000000007b1d */ /* 0x000fec0000010000 */
[----:B------:R-:W-:Y:S01]  /*151f0*/  UMOV UR4, 0x400 ;  /* 0x0000040000047882 */ /* 0x000fe20000000000 */
[----:B------:R-:W-:Y:S01]  /*15200*/  BSSY B0, `(.L_x_5853) ;  /* 0x000049e000007945 */ /* 0x000fe20003800000 */
[----:B--2---:R-:W-:-:S06]  /*15210*/  ULEA UR4, UR5, UR4, 0x18 ;  /* 0x0000000405047291 */ /* 0x004fcc000f8ec03f */
[----:B------:R-:W-:-:S05]  /*15220*/  IMAD.U32 R2, RZ, RZ, UR4 ;  /* 0x00000004ff027e24 */ /* 0x000fca000f8e00ff */
[----:B-----5:R2:W3:Y:S01]  /*15230*/  LDS.128 R76, [R2+0x28cd0] ;  /* 0x028cd000024c7984 */ /* 0x0204e20000000c00 */
[----:B------:R-:W-:Y:S06]  /*15240*/  BAR.ARV 0x4, 0x180 ;  /* 0x0106000000007b1d */ /* 0x000fec0000002000 */
[----:B------:R-:W-:Y:S05]  /*15250*/  @P0 BRA `(.L_x_5854) ;  /* 0x0000003800980947 */ /* 0x000fea0003800000 */
[----:B------:R-:W4:Y:S01]  /*15260*/  LDL R8, [R1+0x6c] ;  /* 0x00006c0001087983 */ /* 0x000f220000100800 */
        /* <DEDUP_REMOVED lines=12> */
[----:B----4-:R-:W-:-:S04]  /*15330*/  IMAD.WIDE R22, R8, 0x2, R20 ;  /* 0x0000000208167825 */ /* 0x010fc800078e0214 */
[----:B0-----:R-:W-:Y:S01]  /*15340*/  IMAD.MOV.U32 R9, RZ, RZ, R23 ;  /* 0x000000ffff097224 */ /* 0x001fe200078e0017 */
[----:B------:R-:W-:-:S04]  /*15350*/  LOP3.LUT R0, R22, 0x380, RZ, 0xc0, !PT ;  /* 0x0000038016007812 */ /* 0x000fc800078ec0ff */
[----:B------:R-:W-:-:S04]  /*15360*/  SHF.R.U64 R0, R0, 0x3, RZ ;  /* 0x0000000300007819 */ /* 0x000fc800000012ff */
[----:B------:R-:W-:-:S04]  /*15370*/  LOP3.LUT R8, R0, R22, RZ, 0x3c, !PT ;  /* 0x0000001600087212 */ /* 0x000fc800078e3cff */
[----:B------:R-:W-:Y:S02]  /*15380*/  MOV R0, R8 ;  /* 0x0000000800007202 */ /* 0x000fe40000000f00 */
[----:B------:R-:W-:Y:S02]  /*15390*/  F2FP.BF16.F32.PACK_AB R8, R25, R24 ;  /* 0x000000181908723e */ /* 0x000fe400000010ff */
[----:B------:R-:W-:-:S05]  /*153a0*/  F2FP.BF16.F32.PACK_AB R9, R27, R26 ;  /* 0x0000001a1b09723e */ /* 0x000fca00000010ff */
[----:B------:R0:W-:Y:S02]  /*153b0*/  STSM.16.M88.4 [R0], R8 ;  /* 0x0000000800007844 */ /* 0x0001e40000000200 */
[----:B0-----:R-:W-:Y:S02]  /*153c0*/  IADD3 R8, P0, R22, 0x20, RZ ;  /* 0x0000002016087810 */ /* 0x001fe40007f1e0ff */
        /* <DEDUP_REMOVED lines=8> */
[----:B0-----:R-:W-:Y:S02]  /*15450*/  IADD3 R8, P0, R22, 0x40, RZ ;  /* 0x0000004016087810 */ /* 0x001fe40007f1e0ff */
        /* <DEDUP_REMOVED lines=144> */
[----:B------:R-:W-:Y:S01]  /*15d60*/  ISETP.NE.U32.AND P0, PT, RZ, UR4, PT ;  /* 0x00000004ff007c0c */ /* 0x000fe2000bf05070 */
[----:B------:R-:W-:Y:S02]  /*15d70*/  ULDC UR4, c[0x0][0xa88] ;  /* 0x0002a20000047ab9 */ /* 0x000fe40000000800 */
[----:B------:R0:W-:Y:S01]  /*15d80*/  STSM.16.M88.4 [R12], R8 ;  /* 0x000000080c007844 */ /* 0x0001e20000000200 */
[----:B------:R-:W-:Y:S02]  /*15d90*/  ISETP.NE.AND.EX P0, PT, RZ, UR5, PT, P0 ;  /* 0x00000005ff007c0c */ /* 0x000fe4000bf05300 */
[----:B0-----:R-:W-:-:S11]  /*15da0*/  LOP3.LUT R8, R0, 0x380, RZ, 0xc0, !PT ;  /* 0x0000038000087812 */ /* 0x001fd600078ec0ff */
[----:B------:R-:W0:Y:S01]  /*15db0*/  @P0 LDC.64 R10, c[0x0][0xc08] ;  /* 0x00030200ff0a0b82 */ /* 0x000e220000000a00 */
[----:B------:R-:W-:Y:S02]  /*15dc0*/  F2FP.BF16.F32.PACK_AB R12, R145, R144 ;  /* 0x00000090910c723e */ /* 0x000fe400000010ff */
[----:B------:R-:W-:-:S04]  /*15dd0*/  SHF.R.U64 R8, R8, 0x3, RZ ;  /* 0x0000000308087819 */ /* 0x000fc800000012ff */
[----:B------:R-:W-:Y:S01]  /*15de0*/  LOP3.LUT R22, R8, R0, RZ, 0x3c, !PT ;  /* 0x0000000008167212 */ /* 0x000fe200078e3cff */
[----:B------:R-:W-:-:S03]  /*15df0*/  IMAD.U32 R8, RZ, RZ, UR4 ;  /* 0x00000004ff087e24 */ /* 0x000fc6000f8e00ff */
[----:B------:R-:W-:-:S05]  /*15e00*/  MOV R22, R22 ;  /* 0x0000001600167202 */ /* 0x000fca0000000f00 */
[----:B------:R1:W-:Y:S01]  /*15e10*/  STSM.16.M88.4 [R22], R12 ;  /* 0x0000000c16007844 */ /* 0x0003e20000000200 */
[----:B0-----:R-:W-:Y:S01]  /*15e20*/  @P0 IMAD.WIDE R10, R208, 0x4, R10 ;  /* 0x00000004d00a0825 */ /* 0x001fe200078e020a */
[----:B------:R-:W-:Y:S01]  /*15e30*/  BAR.SYNC.DEFER_BLOCKING 0x1, 0x100 ;  /* 0x0044000000007b1d */ /* 0x000fe20000010000 */
[----:B------:R-:W-:-:S04]  /*15e40*/  ISETP.NE.U32.AND P1, PT, RZ, UR6, PT ;  /* 0x00000006ff007c0c */ /* 0x000fc8000bf25070 */
[----:B------:R-:W-:Y:S01]  /*15e50*/  ISETP.NE.AND.EX P1, PT, RZ, UR7, PT, P1 ;  /* 0x00000007ff007c0c */ /* 0x000fe2000bf25310 */
[----:B------:R0:W5:Y:S01]  /*15e60*/  @P0 LDG.E R8, desc[UR42][R10.64] ;  /* 0x0000002a0a080981 */ /* 0x000162000c1e1900 */
[----:B------:R-:W-:Y:S01]  /*15e70*/  IMAD.MOV.U32 R0, RZ, RZ, RZ ;  /* 0x000000ffff007224 */ /* 0x000fe200078e00ff */
[----:B0-----:R-:W0:Y:S02]  /*15e80*/  LDC.64 R10, c[0x0][0xc00] ;  /* 0x00030000ff0a7b82 */ /* 0x001e240000000a00 */
[----:B0-----:R-:W-:-:S08]  /*15e90*/  IMAD.WIDE R10, R208, 0x4, R10 ;  /* 0x00000004d00a7825 */ /* 0x001fd000078e020a */
[----:B------:R1:W5:Y:S01]  /*15ea0*/  @P1 LDG.E R0, desc[UR42][R10.64] ;  /* 0x0000002a0a001981 */ /* 0x000362000c1e1900 */
[----:B------:R-:W-:Y:S05]  /*15eb0*/  @P0 BRA `(.L_x_5855) ;  /* 0x0000000000100947 */ /* 0x000fea0003800000 */
[----:B------:R-:W-:Y:S05]  /*15ec0*/  @!P1 BRA `(.L_x_5855) ;  /* 0x00000000000c9947 */ /* 0x000fea0003800000 */
[----:B-----5:R-:W4:Y:S04]  /*15ed0*/  LDG.E R8, desc[UR42][R10.64] ;  /* 0x0000002a0a087981 */ /* 0x020f28000c1e1900 */
[----:B-1----:R-:W4:Y:S02]  /*15ee0*/  LDG.E R10, desc[UR42][R10.64+0x4] ;  /* 0x0000042a0a0a7981 */ /* 0x002f24000c1e1900 */
[----:B----4-:R-:W-:-:S07]  /*15ef0*/  IMAD.IADD R8, R10, 0x1, -R8 ;  /* 0x000000010a087824 */ /* 0x010fce00078e0a08 */
.L_x_5855:
[----:B------:R-:W4:Y:S01]  /*15f00*/  LDL R9, [R1+0x48] ;  /* 0x0000480001097983 */ /* 0x000f220000100800 */
[----:B------:R-:W-:Y:S01]  /*15f10*/  ISETP.NE.AND P1, PT, R205, RZ, PT ;  /* 0x000000ffcd00720c */ /* 0x000fe20003f25270 */
[----:B------:R-:W-:-:S03]  /*15f20*/  ULDC UR4, c[0x0][0xad4] ;  /* 0x0002b50000047ab9 */ /* 0x000fc60000000800 */
[----:B------:R-:W-:Y:S01]  /*15f30*/  SEL R205, R205, UR4, P1 ;  /* 0x00000004cdcd7c07 */ /* 0x000fe20008800000 */
[----:B----4-:R-:W0:Y:S02]  /*15f40*/  SHFL.IDX PT, R9, R9, RZ, 0x1f ;  /* 0x00001fff09097589 */ /* 0x010e2400000e0000 */
[----:B0-----:R-:W-:Y:S02]  /*15f50*/  ISETP.NE.AND P0, PT, R9, RZ, PT ;  /* 0x000000ff0900720c */ /* 0x001fe40003f05270 */
[----:B-----5:R-:W-:-:S11]  /*15f60*/  SHF.R.S32.HI R9, RZ, 0x1f, R0 ;  /* 0x0000001fff097819 */ /* 0x020fd60000011400 */
[----:B------:R-:W-:Y:S05]  /*15f70*/  @P0 BRA `(.L_x_5856) ;  /* 0x0000000000f80947 */ /* 0x000fea0003800000 */
[----:B------:R-:W4:Y:S01]  /*15f80*/  LDL R155, [R1+0x68] ;  /* 0x00006800019b7983 */ /* 0x000f220000100800 */
[----:B-1----:R-:W-:Y:S01]  /*15f90*/  IMAD.MOV.U32 R14, RZ, RZ, 0x9b8 ;  /* 0x000009b8ff0e7424 */ /* 0x002fe200078e00ff */
[----:B------:R-:W-:Y:S01]  /*15fa0*/  ISETP.GT.AND P1, PT, R205, 0x1, PT ;  /* 0x00000001cd00780c */ /* 0x000fe20003f24270 */
[----:B------:R-:W0:Y:S01]  /*15fb0*/  LDC R154, c[0x0][0xbe8] ;  /* 0x0002fa00ff9a7b82 */ /* 0x000e220000000800 */
[----:B------:R-:W-:Y:S01]  /*15fc0*/  ISETP.NE.U32.AND P0, PT, RZ, UR6, PT ;  /* 0x00000006ff007c0c */ /* 0x000fe2000bf05070 */
[----:B---3--:R-:W-:Y:S01]  /*15fd0*/  IMAD.IADD R76, R201, 0x1, R192 ;  /* 0x00000001c94c7824 */ /* 0x008fe200078e02c0 */
[----:B------:R-:W-:Y:S02]  /*15fe0*/  SEL R14, R14, 0x978, P1 ;  /* 0x000009780e0e7807 */ /* 0x000fe40000800000 */
[----:B------:R-:W-:Y:S02]  /*15ff0*/  ISETP.NE.AND.EX P0, PT, RZ, UR7, PT, P0 ;  /* 0x00000007ff007c0c */ /* 0x000fe4000bf05300 */
[----:B------:R-:W-:Y:S01]  /*16000*/  SHF.R.S32.HI R15, RZ, 0x1f, R208 ;  /* 0x0000001fff0f7819 */ /* 0x000fe200000114d0 */
[----:B------:R-:W1:Y:S01]  /*16010*/  LDC.64 R12, c[0x0][R14+0x220] ;  /* 0x000088000e0c7b82 */ /* 0x000e620000000a00 */
[----:B------:R-:W-:-:S02]  /*16020*/  SEL R22, R208, RZ, !P0 ;  /* 0x000000ffd0167207 */ /* 0x000fc40004000000 */
[----:B------:R-:W-:Y:S02]  /*16030*/  SEL R15, R15, RZ, !P0 ;  /* 0x000000ff0f0f7207 */ /* 0x000fe40004000000 */
[----:B------:R-:W-:-:S03]  /*16040*/  SEL R153, R218, RZ, P1 ;  /* 0x000000ffda997207 */ /* 0x000fc60000800000 */
[----:B------:R-:W3:Y:S01]  /*16050*/  LDC.64 R10, c[0x0][R14+0x218] ;  /* 0x000086000e0a7b82 */ /* 0x000ee20000000a00 */
[----:B0-----:R-:W-:Y:S01]  /*16060*/  ISETP.NE.AND P0, PT, R154, 0x1, PT ;  /* 0x000000019a00780c */ /* 0x001fe20003f05270 */
[----:B-1----:R-:W-:-:S04]  /*16070*/  IMAD R13, R13, R22, RZ ;  /* 0x000000160d0d7224 */ /* 0x002fc800078e02ff */
[C---:B------:R-:W-:Y:S02]  /*16080*/  IMAD R15, R12.reuse, R15, R13 ;  /* 0x0000000f0c0f7224 */ /* 0x040fe400078e020d */
[----:B------:R-:W-:-:S04]  /*16090*/  IMAD.WIDE.U32 R12, R12, R22, RZ ;  /* 0x000000160c0c7225 */ /* 0x000fc800078e00ff */
[-C--:B---3--:R-:W-:Y:S02]  /*160a0*/  IMAD R22, R11, R204.reuse, RZ ;  /* 0x000000cc0b167224 */ /* 0x088fe400078e02ff */
[----:B------:R-:W-:-:S04]  /*160b0*/  IMAD.WIDE.U32 R10, R10, R204, RZ ;  /* 0x000000cc0a0a7225 */ /* 0x000fc800078e00ff */
[----:B------:R-:W-:Y:S01]  /*160c0*/  IMAD.IADD R22, R11, 0x1, R22 ;  /* 0x000000010b167824 */ /* 0x000fe200078e0216 */
[----:B------:R-:W-:Y:S01]  /*160d0*/  IADD3 R23, P2, P3, R12, R10, R0 ;  /* 0x0000000a0c177210 */ /* 0x000fe20007b5e000 */
[----:B------:R-:W0:Y:S01]  /*160e0*/  @P0 LDC R11, c[0x0][0xbec] ;  /* 0x0002fb00ff0b0b82 */ /* 0x000e220000000800 */
[----:B------:R-:W-:-:S05]  /*160f0*/  IMAD.IADD R15, R13, 0x1, R15 ;  /* 0x000000010d0f7824 */ /* 0x000fca00078e020f */
[----:B------:R-:W-:Y:S01]  /*16100*/  IADD3.X R15, R15, R22, R9, P2, P3 ;  /* 0x000000160f0f7210 */ /* 0x000fe200017e6409 */
[----:B------:R-:W-:Y:S01]  /*16110*/  IMAD.MOV.U32 R22, RZ, RZ, R76 ;  /* 0x000000ffff167224 */ /* 0x000fe200078e004c */
[----:B------:R-:W1:Y:S01]  /*16120*/  @P0 LDC R10, c[0x0][0xbf0] ;  /* 0x0002fc00ff0a0b82 */ /* 0x000e620000000800 */
[----:B0-----:R-:W-:-:S05]  /*16130*/  @P0 IMAD.HI.U32 R11, R76, R11, RZ ;  /* 0x0000000b4c0b0227 */ /* 0x001fca00078e00ff */
[----:B-1----:R-:W-:Y:S02]  /*16140*/  @P0 SHF.R.U32.HI R22, RZ, R10, R11 ;  /* 0x0000000aff160219 */ /* 0x002fe4000001160b */
[----:B------:R-:W0:Y:S02]  /*16150*/  LDC.64 R10, c[0x0][R14+0x228] ;  /* 0x00008a000e0a7b82 */ /* 0x000e240000000a00 */
[----:B0-----:R-:W-:-:S04]  /*16160*/  IMAD.WIDE.U32 R12, R10, R153, RZ ;  /* 0x000000990a0c7225 */ /* 0x001fc800078e00ff */
[----:B------:R-:W-:Y:S01]  /*16170*/  IMAD R10, R11, R153, RZ ;  /* 0x000000990b0a7224 */ /* 0x000fe200078e02ff */
[----:B------:R-:W-:Y:S01]  /*16180*/  IADD3 R12, P0, P2, R22, R23, R12 ;  /* 0x00000017160c7210 */ /* 0x000fe20007a1e00c */
[--C-:B------:R-:W-:Y:S01]  /*16190*/  IMAD.MOV R23, RZ, RZ, -R22.reuse ;  /* 0x000000ffff177224 */ /* 0x100fe200078e0a16 */
[----:B------:R-:W-:Y:S01]  /*161a0*/  SHF.R.S32.HI R22, RZ, 0x1f, R22 ;  /* 0x0000001fff167819 */ /* 0x000fe20000011416 */
[----:B------:R-:W-:Y:S02]  /*161b0*/  IMAD.IADD R13, R13, 0x1, R10 ;  /* 0x000000010d0d7824 */ /* 0x000fe400078e020a */
[----:B------:R0:W1:Y:S01]  /*161c0*/  LDC.64 R10, c[0x0][R14+0x210] ;  /* 0x000084000e0a7b82 */ /* 0x0000620000000a00 */
[----:B------:R-:W-:Y:S02]  /*161d0*/  IMAD R23, R154, R23, R76 ;  /* 0x000000179a177224 */ /* 0x000fe400078e024c */
[----:B------:R-:W-:Y:S01]  /*161e0*/  IADD3.X R13, R22, R15, R13, P0, P2 ;  /* 0x0000000f160d7210 */ /* 0x000fe200007e440d */
[----:B------:R-:W-:-:S02]  /*161f0*/  IMAD.IADD R15, R191, 0x1, R192 ;  /* 0x00000001bf0f7824 */ /* 0x000fc400078e02c0 */
[----:B0-----:R-:W-:Y:S01]  /*16200*/  SHF.R.S32.HI R14, RZ, 0x1f, R23 ;  /* 0x0000001fff0e7819 */ /* 0x001fe20000011417 */
[-C--:B-1----:R-:W-:Y:S02]  /*16210*/  IMAD R11, R11, R23.reuse, RZ ;  /* 0x000000170b0b7224 */ /* 0x082fe400078e02ff */
[----:B------:R-:W-:-:S04]  /*16220*/  IMAD.WIDE.U32 R12, R10, R23, R12 ;  /* 0x000000170a0c7225 */ /* 0x000fc800078e000c */
[----:B------:R-:W-:Y:S02]  /*16230*/  IMAD R14, R10, R14, R11 ;  /* 0x0000000e0a0e7224 */ /* 0x000fe400078e020b */
[----:B------:R-:W0:Y:S02]  /*16240*/  LDC.64 R10, c[0x0][0xba8] ;  /* 0x0002ea00ff0a7b82 */ /* 0x000e240000000a00 */
[----:B------:R-:W-:-:S06]  /*16250*/  IMAD.IADD R14, R13, 0x1, R14 ;  /* 0x000000010d0e7824 */ /* 0x000fcc00078e020e */
[----:B0-----:R-:W0:Y:S08]  /*16260*/  @!P1 LDC R10, c[0x0][0xb50] ;  /* 0x0002d400ff0a9b82 */ /* 0x001e300000000800 */
[----:B------:R-:W1:Y:S01]  /*16270*/  @!P1 LDC R11, c[0x0][0xb54] ;  /* 0x0002d500ff0b9b82 */ /* 0x000e620000000800 */
[----:B0-----:R-:W-:-:S04]  /*16280*/  LEA R13, P0, R12, R10, 0x2 ;  /* 0x0000000a0c0d7211 */ /* 0x001fc800078010ff */
[----:B-1----:R-:W-:Y:S02]  /*16290*/  LEA.HI.X R14, R12, R11, R14, 0x2, P0 ;  /* 0x0000000b0c0e7211 */ /* 0x002fe400000f140e */
[----:B------:R-:W-:Y:S04]  /*162a0*/  SHFL.IDX PT, R12, R13, 0x1, 0x1c1f ;  /* 0x003c1f000d0c7f89 */ /* 0x000fe800000e0000 */
[----:B------:R-:W-:Y:S01]  /*162b0*/  SHFL.IDX PT, R11, R14, RZ, 0x1c1f ;  /* 0x001c1fff0e0b7589 */ /* 0x000fe200000e0000 */
[----:B----4-:R-:W-:-:S05]  /*162c0*/  IMAD.MOV R10, RZ, RZ, -R155 ;  /* 0x000000ffff0a7224 */ /* 0x010fca00078e0a9b */
[----:B------:R-:W-:Y:S02]  /*162d0*/  ISETP.NE.AND P0, PT, R185, R10, PT ;  /* 0x0000000ab900720c */ /* 0x000fe40003f05270 */
[----:B------:R-:W0:Y:S04]  /*162e0*/  SHFL.IDX PT, R10, R13, RZ, 0x1c1f ;  /* 0x001c1fff0d0a7589 */ /* 0x000e2800000e0000 */
[----:B------:R1:W3:Y:S02]  /*162f0*/  SHFL.IDX PT, R13, R14, 0x1, 0x1c1f ;  /* 0x003c1f000e0d7f89 */ /* 0x0002e400000e0000 */
[----:B-1----:R-:W-:-:S05]  /*16300*/  IMAD R14, R8, R154, RZ ;  /* 0x0000009a080e7224 */ /* 0x002fca00078e02ff */
[C---:B------:R-:W-:Y:S01]  /*16310*/  ISETP.GE.OR P1, PT, R15.reuse, R14, P0 ;  /* 0x0000000e0f00720c */ /* 0x040fe20000726670 */
[----:B------:R-:W-:-:S05]  /*16320*/  VIADD R15, R15, 0x8 ;  /* 0x000000080f0f7836 */ /* 0x000fca0000000000 */
[----:B------:R-:W-:-:S07]  /*16330*/  ISETP.GE.OR P0, PT, R15, R14, P0 ;  /* 0x0000000e0f00720c */ /* 0x000fce0000706670 */
[----:B0-----:R0:W-:Y:S06]  /*16340*/  @!P1 ST.E desc[UR42][R10.64], R152 ;  /* 0x000000980a009985 */ /* 0x0011ec000c10192a */
[----:B---3--:R0:W-:Y:S02]  /*16350*/  @!P0 ST.E desc[UR42][R12.64], R3 ;  /* 0x000000030c008985 */ /* 0x0081e4000c10192a */
.L_x_5856:
[----:B------:R-:W-:Y:S02]  /*16360*/  ISETP.GT.AND P1, PT, R205, 0x1, PT ;  /* 0x00000001cd00780c */ /* 0x000fe40003f24270 */
[----:B------:R-:W-:-:S04]  /*16370*/  ISETP.NE.U32.AND P0, PT, RZ, UR6, PT ;  /* 0x00000006ff007c0c */ /* 0x000fc8000bf05070 */
[----:B------:R-:W-:-:S04]  /*16380*/  ISETP.NE.AND.EX P0, PT, RZ, UR7, PT, P0 ;  /* 0x00000007ff007c0c */ /* 0x000fc8000bf05300 */
[----:B0-----:R-:W-:-:S03]  /*16390*/  SEL R3, R208, RZ, !P0 ;  /* 0x000000ffd0037207 */ /* 0x001fc60004000000 */
[----:B------:R-:W-:Y:S06]  /*163a0*/  @P1 BRA `(.L_x_5857) ;  /* 0x00000010003c1947 */ /* 0x000fec0003800000 */
[----:B------:R-:W0:Y:S01]  /*163b0*/  S2R R81, SR_TID.X ;  /* 0x0000000000517919 */ /* 0x000e220000002100 */
[----:B------:R-:W4:Y:S01]  /*163c0*/  LDC R83, c[0x0][0xbe8] ;  /* 0x0002fa00ff537b82 */ /* 0x000f220000000800 */
[----:B------:R-:W-:Y:S01]  /*163d0*/  ULDC.64 UR4, c[0x0][0xaa0] ;  /* 0x0002a80000047ab9 */ /* 0x000fe20000000a00 */
[----:B0-----:R-:W-:-:S05]  /*163e0*/  VIADD R81, R81, 0xffffff80 ;  /* 0xffffff8051517836 */ /* 0x001fca0000000000 */
[----:B------:R-:W-:-:S04]  /*163f0*/  SHF.R.S32.HI R80, RZ, 0x1f, R81 ;  /* 0x0000001fff507819 */ /* 0x000fc80000011451 */
[----:B------:R-:W-:-:S04]  /*16400*/  LEA.HI R80, R80, R81, RZ, 0x3 ;  /* 0x0000005150507211 */ /* 0x000fc800078f18ff */
[----:B---3--:R-:W-:-:S05]  /*16410*/  SHF.R.S32.HI R76, RZ, 0x3, R80 ;  /* 0x00000003ff4c7819 */ /* 0x008fca0000011450 */
[----:B------:R-:W-:-:S04]  /*16420*/  IMAD R5, R76, 0x40, R193 ;  /* 0x000000404c057824 */ /* 0x000fc800078e02c1 */
[----:B------:R-:W-:-:S03]  /*16430*/  IMAD.WIDE R4, R5, 0x2, R20 ;  /* 0x0000000205047825 */ /* 0x000fc600078e0214 */
[C---:B------:R-:W-:Y:S02]  /*16440*/  IADD3 R41, P2, R4.reuse, 0x7000, RZ ;  /* 0x0000700004297810 */ /* 0x040fe40007f5e0ff */
[----:B-1----:R-:W-:Y:S02]  /*16450*/  IADD3 R13, P3, R4, 0x1000, RZ ;  /* 0x00001000040d7810 */ /* 0x002fe40007f7e0ff */
[----:B------:R-:W-:Y:S02]  /*16460*/  LOP3.LUT R40, R41, 0x380, RZ, 0xc0, !PT ;  /* 0x0000038029287812 */ /* 0x000fe400078ec0ff */
[----:B------:R-:W-:Y:S02]  /*16470*/  LOP3.LUT R12, R13, 0x380, RZ, 0xc0, !PT ;  /* 0x000003800d0c7812 */ /* 0x000fe400078ec0ff */
[----:B------:R-:W-:Y:S02]  /*16480*/  SHF.R.U64 R40, R40, 0x3, RZ ;  /* 0x0000000328287819 */ /* 0x000fe400000012ff */
[----:B------:R-:W-:-:S02]  /*16490*/  SHF.R.U64 R12, R12, 0x3, RZ ;  /* 0x000000030c0c7819 */ /* 0x000fc400000012ff */
[----:B------:R-:W-:Y:S01]  /*164a0*/  LOP3.LUT R40, R40, R41, RZ, 0x3c, !PT ;  /* 0x0000002928287212 */ /* 0x000fe200078e3cff */
[--C-:B------:R-:W-:Y:S01]  /*164b0*/  IMAD.X R41, RZ, RZ, R5.reuse, P2 ;  /* 0x000000ffff297224 */ /* 0x100fe200010e0605 */
[----:B------:R-:W-:Y:S02]  /*164c0*/  IADD3 R69, P2, R4, 0xe000, RZ ;  /* 0x0000e00004457810 */ /* 0x000fe40007f5e0ff */
[----:B------:R-:W-:Y:S01]  /*164d0*/  LOP3.LUT R12, R12, R13, RZ, 0x3c, !PT ;  /* 0x0000000d0c0c7212 */ /* 0x000fe200078e3cff */
[----:B------:R-:W-:Y:S01]  /*164e0*/  IMAD.X R13, RZ, RZ, R5, P3 ;  /* 0x000000ffff0d7224 */ /* 0x000fe200018e0605 */
[----:B------:R-:W-:Y:S01]  /*164f0*/  LOP3.LUT R68, R69, 0x380, RZ, 0xc0, !PT ;  /* 0x0000038045447812 */ /* 0x000fe200078ec0ff */
[----:B------:R-:W-:Y:S01]  /*16500*/  IMAD R9, R9, UR4, RZ ;  /* 0x0000000409097c24 */ /* 0x000fe2000f8e02ff */
[----:B------:R-:W-:Y:S01]  /*16510*/  IADD3 R21, P4, R4, 0x2000, RZ ;  /* 0x0000200004157810 */ /* 0x000fe20007f9e0ff */
[----:B----4-:R-:W-:Y:S01]  /*16520*/  IMAD R87, R8, R83, RZ ;  /* 0x0000005308577224 */ /* 0x010fe200078e02ff */
[C---:B------:R-:W-:Y:S01]  /*16530*/  IADD3 R25, P5, R4.reuse, 0x3000, RZ ;  /* 0x0000300004197810 */ /* 0x040fe20007fbe0ff */
[----:B------:R-:W5:Y:S01]  /*16540*/  LD.E.128 R12, desc[UR42][R12.64] ;  /* 0x0000002a0c0c7980 */ /* 0x000f62000c101d00 */
[----:B------:R-:W-:-:S02]  /*16550*/  IADD3 R29, P6, R4, 0x4000, RZ ;  /* 0x00004000041d7810 */ /* 0x000fc40007fde0ff */
[C---:B------:R-:W-:Y:S01]  /*16560*/  IADD3 R33, P0, R4.reuse, 0x5000, RZ ;  /* 0x0000500004217810 */ /* 0x040fe20007f1e0ff */
[----:B------:R-:W5:Y:S01]  /*16570*/  LD.E.128 R40, desc[UR42][R40.64] ;  /* 0x0000002a28287980 */ /* 0x000f62000c101d00 */
[C---:B------:R-:W-:Y:S02]  /*16580*/  IADD3 R37, P1, R4.reuse, 0x6000, RZ ;  /* 0x0000600004257810 */ /* 0x040fe40007f3e0ff */
[----:B------:R-:W-:Y:S02]  /*16590*/  IADD3 R45, P3, R4, 0x8000, RZ ;  /* 0x00008000042d7810 */ /* 0x000fe40007f7e0ff */
[----:B------:R-:W-:Y:S02]  /*165a0*/  SHF.R.U64 R68, R68, 0x3, RZ ;  /* 0x0000000344447819 */ /* 0x000fe400000012ff */
[----:B------:R-:W-:Y:S02]  /*165b0*/  LOP3.LUT R20, R21, 0x380, RZ, 0xc0, !PT ;  /* 0x0000038015147812 */ /* 0x000fe400078ec0ff */
[----:B------:R-:W-:-:S02]  /*165c0*/  LOP3.LUT R24, R25, 0x380, RZ, 0xc0, !PT ;  /* 0x0000038019187812 */ /* 0x000fc400078ec0ff */
[----:B------:R-:W-:Y:S02]  /*165d0*/  LOP3.LUT R28, R29, 0x380, RZ, 0xc0, !PT ;  /* 0x000003801d1c7812 */ /* 0x000fe400078ec0ff */
[----:B------:R-:W-:Y:S02]  /*165e0*/  LOP3.LUT R32, R33, 0x380, RZ, 0xc0, !PT ;  /* 0x0000038021207812 */ /* 0x000fe400078ec0ff */
[----:B------:R-:W-:Y:S02]  /*165f0*/  LOP3.LUT R36, R37, 0x380, RZ, 0xc0, !PT ;  /* 0x0000038025247812 */ /* 0x000fe400078ec0ff */
[----:B------:R-:W-:Y:S02]  /*16600*/  LOP3.LUT R44, R45, 0x380, RZ, 0xc0, !PT ;  /* 0x000003802d2c7812 */ /* 0x000fe400078ec0ff */
[----:B------:R-:W-:Y:S01]  /*16610*/  LOP3.LUT R68, R68, R69, RZ, 0x3c, !PT ;  /* 0x0000004544447212 */ /* 0x000fe200078e3cff */
[----:B------:R-:W-:Y:S01]  /*16620*/  IMAD.X R69, RZ, RZ, R5, P2 ;  /* 0x000000ffff457224 */ /* 0x000fe200010e0605 */
[----:B------:R-:W-:-:S02]  /*16630*/  LOP3.LUT R11, R4, 0x380, RZ, 0xc0, !PT ;  /* 0x00000380040b7812 */ /* 0x000fc400078ec0ff */
[----:B------:R-:W-:Y:S02]  /*16640*/  ISETP.NE.AND P2, PT, R83, 0x1, PT ;  /* 0x000000015300780c */ /* 0x000fe40003f45270 */
[----:B------:R-:W-:Y:S01]  /*16650*/  SHF.R.U64 R20, R20, 0x3, RZ ;  /* 0x0000000314147819 */ /* 0x000fe200000012ff */
[----:B------:R-:W-:Y:S01]  /*16660*/  IMAD R9, R0, UR5, R9 ;  /* 0x0000000500097c24 */ /* 0x000fe2000f8e0209 */
[----:B------:R-:W-:Y:S01]  /*16670*/  SHF.R.U64 R24, R24, 0x3, RZ ;  /* 0x0000000318187819 */ /* 0x000fe200000012ff */
[----:B------:R-:W5:Y:S01]  /*16680*/  LD.E.128 R68, desc[UR42][R68.64] ;  /* 0x0000002a44447980 */ /* 0x000f62000c101d00 */
[----:B------:R-:W-:Y:S02]  /*16690*/  SHF.R.U64 R28, R28, 0x3, RZ ;  /* 0x000000031c1c7819 */ /* 0x000fe400000012ff */
[----:B------:R-:W-:Y:S02]  /*166a0*/  SHF.R.U64 R32, R32, 0x3, RZ ;  /* 0x0000000320207819 */ /* 0x000fe400000012ff */
[----:B------:R-:W-:-:S02]  /*166b0*/  SHF.R.U64 R36, R36, 0x3, RZ ;  /* 0x0000000324247819 */ /* 0x000fc400000012ff */
[----:B------:R-:W-:Y:S01]  /*166c0*/  SHF.R.U64 R44, R44, 0x3, RZ ;  /* 0x000000032c2c7819 */ /* 0x000fe200000012ff */
[----:B------:R-:W0:Y:S01]  /*166d0*/  @P2 LDC R85, c[0x0][0xbec] ;  /* 0x0002fb00ff552b82 */ /* 0x000e220000000800 */
        /* <DEDUP_REMOVED lines=14> */
[----:B------:R-:W1:Y:S01]  /*167c0*/  @P2 LDC R84, c[0x0][0xbf0] ;  /* 0x0002fc00ff542b82 */ /* 0x000e620000000800 */
[C---:B------:R-:W-:Y:S01]  /*167d0*/  IADD3 R53, P5, R4.reuse, 0xa000, RZ ;  /* 0x0000a00004357810 */ /* 0x040fe20007fbe0ff */
[----:B------:R-:W5:Y:S01]  /*167e0*/  LD.E.128 R20, desc[UR42][R20.64] ;  /* 0x0000002a14147980 */ /* 0x000f62000c101d00 */
[----:B------:R-:W-:-:S02]  /*167f0*/  IADD3 R57, P6, R4, 0xb000, RZ ;  /* 0x0000b00004397810 */ /* 0x000fc40007fde0ff */
[C---:B------:R-:W-:Y:S01]  /*16800*/  IADD3 R61, P0, R4.reuse, 0xc000, RZ ;  /* 0x0000c000043d7810 */ /* 0x040fe20007f1e0ff */
[----:B------:R-:W5:Y:S01]  /*16810*/  LD.E.128 R24, desc[UR42][R24.64] ;  /* 0x0000002a18187980 */ /* 0x000f62000c101d00 */
[C---:B------:R-:W-:Y:S02]  /*16820*/  IADD3 R65, P1, R4.reuse, 0xd000, RZ ;  /* 0x0000d00004417810 */ /* 0x040fe40007f3e0ff */
[----:B------:R-:W-:Y:S01]  /*16830*/  IADD3 R7, P3, R4, 0xf000, RZ ;  /* 0x0000f00004077810 */ /* 0x000fe20007f7e0ff */
[----:B------:R-:W5:Y:S01]  /*16840*/  LD.E.128 R28, desc[UR42][R28.64] ;  /* 0x0000002a1c1c7980 */ /* 0x000f62000c101d00 */
[----:B------:R-:W-:Y:S01]  /*16850*/  LOP3.LUT R4, R11, R4, RZ, 0x3c, !PT ;  /* 0x000000040b047212 */ /* 0x000fe200078e3cff */
[----:B------:R-:W-:Y:S01]  /*16860*/  IMAD.WIDE.U32 R10, R0, UR4, RZ ;  /* 0x00000004000a7c25 */ /* 0x000fe2000f8e00ff */
[----:B------:R-:W-:Y:S01]  /*16870*/  ULDC.64 UR4, c[0x0][0xae8] ;  /* 0x0002ba0000047ab9 */ /* 0x000fe20000000a00 */
[----:B------:R-:W3:Y:S01]  /*16880*/  LDC R0, c[0x0][0xac8] ;  /* 0x0002b200ff007b82 */ /* 0x000ee20000000800 */
[----:B------:R-:W-:Y:S01]  /*16890*/  LOP3.LUT R82, R80, 0xfffffff8, RZ, 0xc0, !PT ;  /* 0xfffffff850527812 */ /* 0x000fe200078ec0ff */
[----:B------:R-:W-:Y:S01]  /*168a0*/  IMAD.IADD R11, R11, 0x1, R9 ;  /* 0x000000010b0b7824 */ /* 0x000fe200078e0209 */
[----:B------:R-:W-:Y:S01]  /*168b0*/  SHF.R.S32.HI R9, RZ, 0x1f, R3 ;  /* 0x0000001fff097819 */ /* 0x000fe20000011403 */
[----:B------:R-:W-:Y:S01]  /*168c0*/  IMAD.X R73, RZ, RZ, R5, P3 ;  /* 0x000000ffff497224 */ /* 0x000fe200018e0605 */
[----:B------:R-:W-:Y:S01]  /*168d0*/  LOP3.LUT R60, R61, 0x380, RZ, 0xc0, !PT ;  /* 0x000003803d3c7812 */ /* 0x000fe200078ec0ff */
[----:B------:R-:W-:Y:S01]  /*168e0*/  IMAD.WIDE.U32 R10, R204, UR4, R10 ;  /* 0x00000004cc0a7c25 */ /* 0x000fe2000f8e000a */
[----:B------:R-:W-:Y:S01]  /*168f0*/  LOP3.LUT R64, R65, 0x380, RZ, 0xc0, !PT ;  /* 0x0000038041407812 */ /* 0x000fe200078ec0ff */
[----:B------:R-:W5:Y:S01]  /*16900*/  LD.E.128 R32, desc[UR42][R32.64] ;  /* 0x0000002a20207980 */ /* 0x000f62000c101d00 */
[----:B------:R-:W-:Y:S01]  /*16910*/  SHF.R.U64 R60, R60, 0x3, RZ ;  /* 0x000000033c3c7819 */ /* 0x000fe200000012ff */
[----:B------:R-:W-:Y:S01]  /*16920*/  IMAD R11, R204, UR5, R11 ;  /* 0x00000005cc0b7c24 */ /* 0x000fe2000f8e020b */
[----:B------:R-:W-:Y:S01]  /*16930*/  ULDC.64 UR4, c[0x0][0xaf0] ;  /* 0x0002bc0000047ab9 */ /* 0x000fe20000000a00 */
[----:B------:R-:W-:Y:S01]  /*16940*/  IMAD.IADD R81, R81, 0x1, -R82 ;  /* 0x0000000151517824 */ /* 0x000fe200078e0a52 */
[----:B------:R-:W-:Y:S01]  /*16950*/  LOP3.LUT R60, R60, R61, RZ, 0x3c, !PT ;  /* 0x0000003d3c3c7212 */ /* 0x000fe200078e3cff */
[----:B------:R-:W-:Y:S01]  /*16960*/  IMAD R80, R9, UR4, RZ ;  /* 0x0000000409507c24 */ /* 0x000fe2000f8e02ff */
[----:B------:R-:W-:Y:S01]  /*16970*/  SHF.R.U64 R64, R64, 0x3, RZ ;  /* 0x0000000340407819 */ /* 0x000fe200000012ff */
[----:B------:R-:W-:Y:S01]  /*16980*/  IMAD.WIDE.U32 R10, R3, UR4, R10 ;  /* 0x00000004030a7c25 */ /* 0x000fe2000f8e000a */
[----:B------:R-:W-:Y:S01]  /*16990*/  LOP3.LUT R48, R49, 0x380, RZ, 0xc0, !PT ;  /* 0x0000038031307812 */ /* 0x000fe200078ec0ff */
[----:B------:R-:W5:Y:S01]  /*169a0*/  LD.E.128 R36, desc[UR42][R36.64] ;  /* 0x0000002a24247980 */ /* 0x000f62000c101d00 */
[----:B------:R-:W-:Y:S01]  /*169b0*/  LOP3.LUT R64, R64, R65, RZ, 0x3c, !PT ;  /* 0x0000004140407212 */ /* 0x000fe200078e3cff */
[----:B------:R-:W-:Y:S01]  /*169c0*/  IMAD R9, R3, UR5, R80 ;  /* 0x0000000503097c24 */ /* 0x000fe2000f8e0250 */
[----:B------:R-:W-:Y:S01]  /*169d0*/  LOP3.LUT R52, R53, 0x380, RZ, 0xc0, !PT ;  /* 0x0000038035347812 */ /* 0x000fe200078ec0ff */
[----:B------:R-:W-:Y:S01]  /*169e0*/  IMAD R3, R81, 0x20, R76 ;  /* 0x0000002051037824 */ /* 0x000fe200078e024c */
[----:B------:R-:W-:Y:S01]  /*169f0*/  LOP3.LUT R56, R57, 0x380, RZ, 0xc0, !PT ;  /* 0x0000038039387812 */ /* 0x000fe200078ec0ff */
[----:B------:R-:W-:Y:S01]  /*16a00*/  IMAD.X R61, RZ, RZ, R5, P0 ;  /* 0x000000ffff3d7224 */ /* 0x000fe200000e0605 */
[-C--:B---3--:R-:W-:Y:S01]  /*16a10*/  ISETP.GE.AND P0, PT, R212, R0.reuse, PT ;  /* 0x00000000d400720c */ /* 0x088fe20003f06270 */
[----:B------:R-:W-:Y:S01]  /*16a20*/  IMAD.IADD R82, R192, 0x1, R3 ;  /* 0x00000001c0527824 */ /* 0x000fe200078e0203 */
[----:B------:R-:W-:Y:S01]  /*16a30*/  LOP3.LUT R6, R7, 0x380, RZ, 0xc0, !PT ;  /* 0x0000038007067812 */ /* 0x000fe200078ec0ff */
[----:B------:R-:W-:Y:S01]  /*16a40*/  IMAD.X R65, RZ, RZ, R5, P1 ;  /* 0x000000ffff417224 */ /* 0x000fe200008e0605 */
[----:B------:R-:W-:Y:S01]  /*16a50*/  SEL R80, RZ, 0xffffffff, P0 ;  /* 0xffffffffff507807 */ /* 0x000fe20000000000 */
[----:B0-----:R-:W-:Y:S01]  /*16a60*/  @P2 IMAD.HI.U32 R3, R82, R85, RZ ;  /* 0x0000005552032227 */ /* 0x001fe200078e00ff */
[-C--:B------:R-:W-:Y:S01]  /*16a70*/  ISETP.GE.AND P1, PT, R193, R0.reuse, PT ;  /* 0x00000000c100720c */ /* 0x080fe20003f26270 */
[----:B------:R-:W-:Y:S01]  /*16a80*/  ULDC.64 UR4, c[0x0][0xae0] ;  /* 0x0002b80000047ab9 */ /* 0x000fe20000000a00 */
[----:B------:R-:W-:Y:S01]  /*16a90*/  ISETP.GE.AND P0, PT, R211, R0, PT ;  /* 0x00000000d300720c */ /* 0x000fe20003f06270 */
[----:B------:R-:W-:Y:S01]  /*16aa0*/  IMAD.IADD R11, R11, 0x1, R9 ;  /* 0x000000010b0b7824 */ /* 0x000fe200078e0209 */
[----:B------:R-:W-:Y:S01]  /*16ab0*/  SHF.R.U64 R48, R48, 0x3, RZ ;  /* 0x0000000330307819 */ /* 0x000fe200000012ff */
[--C-:B------:R-:W-:Y:S01]  /*16ac0*/  IMAD.MOV.U32 R9, RZ, RZ, R82.reuse ;  /* 0x000000ffff097224 */ /* 0x100fe200078e0052 */
[----:B-1----:R-:W-:Y:S01]  /*16ad0*/  @P2 SHF.R.U32.HI R9, RZ, R84, R3 ;  /* 0x00000054ff092219 */ /* 0x002fe20000011603 */
[----:B------:R-:W-:Y:S01]  /*16ae0*/  IMAD.SHL.U32 R84, R80, 0x2, RZ ;  /* 0x0000000250547824 */ /* 0x000fe200078e00ff */
[----:B------:R-:W-:Y:S01]  /*16af0*/  SEL R3, RZ, 0x1, P1 ;  /* 0x00000001ff037807 */ /* 0x000fe20000800000 */
[----:B------:R-:W5:Y:S01]  /*16b00*/  LD.E.128 R44, desc[UR42][R44.64] ;  /* 0x0000002a2c2c7980 */ /* 0x000f62000c101d00 */
[----:B------:R-:W-:Y:S01]  /*16b10*/  SEL R80, RZ, 0xffffffff, P0 ;  /* 0xffffffffff507807 */ /* 0x000fe20000000000 */
[----:B------:R-:W-:Y:S01]  /*16b20*/  IMAD.MOV R81, RZ, RZ, -R9 ;  /* 0x000000ffff517224 */ /* 0x000fe200078e0a09 */
[----:B------:R-:W-:Y:S01]  /*16b30*/  ISETP.GE.AND P0, PT, R210, R0, PT ;  /* 0x00000000d200720c */ /* 0x000fe20003f06270 */
[----:B------:R-:W5:Y:S01]  /*16b40*/  LD.E.128 R60, desc[UR42][R60.64] ;  /* 0x0000002a3c3c7980 */ /* 0x000f62000c101d00 */
[----:B------:R-:W-:Y:S01]  /*16b50*/  LOP3.LUT R3, R84, 0x2, R3, 0xe2, !PT ;  /* 0x0000000254037812 */ /* 0x000fe200078ee203 */
[----:B------:R-:W-:Y:S01]  /*16b60*/  IMAD.SHL.U32 R84, R80, 0x4, RZ ;  /* 0x0000000450547824 */ /* 0x000fe200078e00ff */
[----:B------:R-:W-:Y:S01]  /*16b70*/  SEL R80, RZ, 0xffffffff, P0 ;  /* 0xffffffffff507807 */ /* 0x000fe20000000000 */
[----:B------:R-:W-:Y:S01]  /*16b80*/  IMAD R81, R83, R81, R82 ;  /* 0x0000005153517224 */ /* 0x000fe200078e0252 */
[----:B------:R-:W-:Y:S01]  /*16b90*/  SHF.R.U64 R52, R52, 0x3, RZ ;  /* 0x0000000334347819 */ /* 0x000fe200000012ff */
[----:B------:R-:W5:Y:S01]  /*16ba0*/  LD.E.128 R64, desc[UR42][R64.64] ;  /* 0x0000002a40407980 */ /* 0x000f62000c101d00 */
[----:B------:R-:W-:-:S02]  /*16bb0*/  SHF.R.U64 R56, R56, 0x3, RZ ;  /* 0x0000000338387819 */ /* 0x000fc400000012ff */
[----:B------:R-:W-:Y:S01]  /*16bc0*/  LOP3.LUT R8, R84, 0x4, R3, 0xe2, !PT ;  /* 0x0000000454087812 */ /* 0x000fe200078ee203 */
[----:B------:R-:W-:Y:S01]  /*16bd0*/  VIADD R3, R193, 0x140 ;  /* 0x00000140c1037836 */ /* 0x000fe20000000000 */
[----:B------:R-:W-:Y:S02]  /*16be0*/  SHF.R.S32.HI R82, RZ, 0x1f, R9 ;  /* 0x0000001fff527819 */ /* 0x000fe40000011409 */
[----:B------:R-:W-:Y:S02]  /*16bf0*/  SHF.R.U64 R6, R6, 0x3, RZ ;  /* 0x0000000306067819 */ /* 0x000fe400000012ff */
[-C--:B------:R-:W-:Y:S01]  /*16c00*/  ISETP.GE.AND P0, PT, R209, R0.reuse, PT ;  /* 0x00000000d100720c */ /* 0x080fe20003f06270 */
[----:B------:R-:W-:Y:S01]  /*16c10*/  IMAD.SHL.U32 R83, R80, 0x8, RZ ;  /* 0x0000000850537824 */ /* 0x000fe200078e00ff */
[----:B------:R-:W-:Y:S01]  /*16c20*/  LOP3.LUT R48, R48, R49, RZ, 0x3c, !PT ;  /* 0x0000003130307212 */ /* 0x000fe200078e3cff */
[--C-:B------:R-:W-:Y:S01]  /*16c30*/  IMAD.X R49, RZ, RZ, R5.reuse, P4 ;  /* 0x000000ffff317224 */ /* 0x100fe200020e0605 */
[----:B------:R-:W-:Y:S01]  /*16c40*/  LOP3.LUT R52, R52, R53, RZ, 0x3c, !PT ;  /* 0x0000003534347212 */ /* 0x000fe200078e3cff */
[--C-:B------:R-:W-:Y:S01]  /*16c50*/  IMAD.X R53, RZ, RZ, R5.reuse, P5 ;  /* 0x000000ffff357224 */ /* 0x100fe200028e0605 */
[----:B------:R-:W-:Y:S01]  /*16c60*/  LOP3.LUT R56, R56, R57, RZ, 0x3c, !PT ;  /* 0x0000003938387212 */ /* 0x000fe200078e3cff */
[----:B------:R-:W-:Y:S01]  /*16c70*/  IMAD.X R57, RZ, RZ, R5, P6 ;  /* 0x000000ffff397224 */ /* 0x000fe200030e0605 */
[----:B------:R-:W-:Y:S01]  /*16c80*/  LOP3.LUT R72, R6, R7, RZ, 0x3c, !PT ;  /* 0x0000000706487212 */ /* 0x000fe200078e3cff */
[----:B------:R-:W-:Y:S01]  /*16c90*/  IMAD R82, R82, UR4, RZ ;  /* 0x0000000452527c24 */ /* 0x000fe2000f8e02ff */
[----:B------:R-:W-:Y:S01]  /*16ca0*/  SEL R80, RZ, 0xffffffff, P0 ;  /* 0xffffffffff507807 */ /* 0x000fe20000000000 */
[----:B------:R-:W-:Y:S01]  /*16cb0*/  IMAD.WIDE.U32 R10, R9, UR4, R10 ;  /* 0x00000004090a7c25 */ /* 0x000fe2000f8e000a */
[----:B------:R-:W-:Y:S01]  /*16cc0*/  ISETP.GE.AND P0, PT, R3, R0, PT ;  /* 0x000000000300720c */ /* 0x000fe20003f06270 */
[----:B------:R-:W5:Y:S01]  /*16cd0*/  LD.E.128 R4, desc[UR42][R4.64] ;  /* 0x0000002a04047980 */ /* 0x000f62000c101d00 */
[----:B------:R-:W-:Y:S01]  /*16ce0*/  LOP3.LUT R8, R83, 0x8, R8, 0xe2, !PT ;  /* 0x0000000853087812 */ /* 0x000fe200078ee208 */
[----:B------:R-:W-:Y:S01]  /*16cf0*/  IMAD R83, R9, UR5, R82 ;  /* 0x0000000509537c24 */ /* 0x000fe2000f8e0252 */
[----:B------:R-:W-:Y:S01]  /*16d00*/  SEL R9, RZ, 0xffffffff, P0 ;  /* 0xffffffffff097807 */ /* 0x000fe20000000000 */
[----:B------:R-:W5:Y:S01]  /*16d10*/  LD.E.128 R48, desc[UR42][R48.64] ;  /* 0x0000002a30307980 */ /* 0x000f62000c101d00 */
[----:B------:R-:W-:-:S02]  /*16d20*/  IMAD.SHL.U32 R85, R80, 0x10, RZ ;  /* 0x0000001050557824 */ /* 0x000fc400078e00ff */
[----:B------:R-:W-:Y:S01]  /*16d30*/  VIADD R91, R193, 0x180 ;  /* 0x00000180c15b7836 */ /* 0x000fe20000000000 */
[----:B------:R-:W5:Y:S01]  /*16d40*/  LD.E.128 R52, desc[UR42][R52.64] ;  /* 0x0000002a34347980 */ /* 0x000f62000c101d00 */
[----:B------:R-:W-:-:S03]  /*16d50*/  SHF.R.S32.HI R80, RZ, 0x1f, R81 ;  /* 0x0000001fff507819 */ /* 0x000fc60000011451 */
[----:B------:R-:W5:Y:S04]  /*16d60*/  LD.E.128 R56, desc[UR42][R56.64] ;  /* 0x0000002a38387980 */ /* 0x000f68000c101d00 */
[----:B------:R-:W5:Y:S01]  /*16d70*/  LD.E.128 R72, desc[UR42][R72.64] ;  /* 0x0000002a48487980 */ /* 0x000f62000c101d00 */
[----:B------:R-:W-:Y:S01]  /*16d80*/  IMAD.SHL.U32 R9, R9, 0x20, RZ ;  /* 0x0000002009097824 */ /* 0x000fe200078e00ff */
[----:B------:R-:W-:Y:S01]  /*16d90*/  ULDC.64 UR4, c[0x0][0xad8] ;  /* 0x0002b60000047ab9 */ /* 0x000fe20000000a00 */
[----:B------:R-:W-:Y:S01]  /*16da0*/  @!PT LDS RZ, [RZ] ;  /* 0x00000000fffff984 */ /* 0x000fe20000000800 */
[----:B------:R-:W-:Y:S01]  /*16db0*/  @!PT LDS RZ, [RZ] ;  /* 0x00000000fffff984 */ /* 0x000fe20000000800 */
[----:B------:R-:W-:Y:S01]  /*16dc0*/  @!PT LDS RZ, [RZ] ;  /* 0x00000000fffff984 */ /* 0x000fe20000000800 */
[----:B------:R-:W-:Y:S01]  /*16dd0*/  @!PT LDS RZ, [RZ] ;  /* 0x00000000fffff984 */ /* 0x000fe20000000800 */
[----:B------:R0:W-:Y:S06]  /*16de0*/  MEMBAR.ALL.CTA ;  /* 0x0000000000007992 */ /* 0x0001ec0000008000 */
[----:B0-----:R-:W0:Y:S01]  /*16df0*/  FENCE.VIEW.ASYNC.S ;  /* 0x00000000000073c6 */ /* 0x001e220000000000 */
[----:B------:R-:W-:-:S02]  /*16e00*/  LOP3.LUT R8, R85, 0x10, R8, 0xe2, !PT ;  /* 0x0000001055087812 */ /* 0x000fc400078ee208 */
[-C--:B------:R-:W-:Y:S01]  /*16e10*/  ISETP.GE.AND P0, PT, R91, R0.reuse, PT ;  /* 0x000000005b00720c */ /* 0x080fe20003f06270 */
[----:B------:R-:W-:Y:S01]  /*16e20*/  IMAD.IADD R11, R11, 0x1, R83 ;  /* 0x000000010b0b7824 */ /* 0x000fe200078e0253 */
[----:B------:R-:W-:Y:S01]  /*16e30*/  LOP3.LUT R8, R9, 0x20, R8, 0xe2, !PT ;  /* 0x0000002009087812 */ /* 0x000fe200078ee208 */
[----:B------:R-:W-:Y:S01]  /*16e40*/  IMAD R80, R80, UR4, RZ ;  /* 0x0000000450507c24 */ /* 0x000fe2000f8e02ff */
[----:B------:R-:W-:Y:S01]  /*16e50*/  SEL R9, RZ, 0x40, P0 ;  /* 0x00000040ff097807 */ /* 0x000fe20000000000 */
[----:B------:R-:W-:Y:S02]  /*16e60*/  IMAD.IADD R76, R76, 0x1, R192 ;  /* 0x000000014c4c7824 */ /* 0x000fe400078e02c0 */
[----:B------:R-:W-:Y:S02]  /*16e70*/  VIADD R89, R193, 0x1c0 ;  /* 0x000001c0c1597836 */ /* 0x000fe40000000000 */
[C---:B------:R-:W-:Y:S02]  /*16e80*/  IMAD R83, R81.reuse, UR5, R80 ;  /* 0x0000000551537c24 */ /* 0x040fe4000f8e0250 */
[----:B------:R-:W-:Y:S01]  /*16e90*/  IMAD.WIDE.U32 R10, R81, UR4, R10 ;  /* 0x00000004510a7c25 */ /* 0x000fe2000f8e000a */
[----:B------:R-:W-:Y:S01]  /*16ea0*/  LOP3.LUT R82, R8, R9, RZ, 0xfc, !PT ;  /* 0x0000000908527212 */ /* 0x000fe200078efcff */
[----:B------:R-:W-:Y:S01]  /*16eb0*/  ULDC.64 UR4, c[0x0][0xa80] ;  /* 0x0002a00000047ab9 */ /* 0x000fe20000000a00 */
[----:B------:R-:W-:Y:S01]  /*16ec0*/  ISETP.GE.AND P1, PT, R76, R87, PT ;  /* 0x000000574c00720c */ /* 0x000fe20003f26270 */
[----:B------:R-:W-:Y:S01]  /*16ed0*/  VIADD R8, R2, 0x28c20 ;  /* 0x00028c2002087836 */ /* 0x000fe20000000000 */
[----:B------:R-:W-:Y:S01]  /*16ee0*/  ISETP.GE.AND P0, PT, R89, R0, PT ;  /* 0x000000005900720c */ /* 0x000fe20003f06270 */
[----:B------:R-:W-:Y:S01]  /*16ef0*/  IMAD.IADD R11, R11, 0x1, R83 ;  /* 0x000000010b0b7824 */ /* 0x000fe200078e0253 */
[----:B------:R-:W-:-:S02]  /*16f00*/  LEA R84, P2, R10, UR4, 0x1 ;  /* 0x000000040a547c11 */ /* 0x000fc4000f8408ff */
[----:B------:R-:W-:Y:S02]  /*16f10*/  PRMT R8, RZ, 0x654, R8 ;  /* 0x00000654ff087816 */ /* 0x000fe40000000008 */
[----:B------:R-:W-:Y:S02]  /*16f20*/  SEL R9, RZ, 0x80, P0 ;  /* 0x00000080ff097807 */ /* 0x000fe40000000000 */
[----:B------:R-:W-:Y:S01]  /*16f30*/  LEA.HI.X R85, R10, UR5, R11, 0x1, P2 ;  /* 0x000000050a557c11 */ /* 0x000fe200090f0c0b */
[----:B0-----:R0:W-:Y:S01]  /*16f40*/  SYNCS.ARRIVE.TRANS64.RED.A1T0 RZ, [R8+URZ], RZ ;  /* 0x000000ff08ff79a7 */ /* 0x0011e2000810043f */
[----:B------:R-:W-:Y:S01]  /*16f50*/  LOP3.LUT R83, R82, R9, RZ, 0xfc, !PT ;  /* 0x0000000952537212 */ /* 0x000fe200078efcff */
[----:B------:R-:W-:Y:S02]  /*16f60*/  BSSY B1, `(.L_x_5858) ;  /* 0x000002a000017945 */ /* 0x000fe40003800000 */
[----:B------:R1:W3:Y:S01]  /*16f70*/  SHFL.IDX PT, R9, R85, RZ, 0x181f ;  /* 0x00181fff55097589 */ /* 0x0002e200000e0000 */
[----:B------:R-:W-:-:S03]  /*16f80*/  SHF.R.S32.HI R152, RZ, 0x1f, R209 ;  /* 0x0000001fff987819 */ /* 0x000fc600000114d1 */
[----:B0-----:R1:W0:Y:S01]  /*16f90*/  SHFL.IDX PT, R8, R84, RZ, 0x181f ;  /* 0x00181fff54087589 */ /* 0x00122200000e0000 */
[----:B------:R-:W-:Y:S02]  /*16fa0*/  SHF.R.S32.HI R153, RZ, 0x1f, R210 ;  /* 0x0000001fff997819 */ /* 0x000fe400000114d2 */
[----:B------:R-:W-:Y:S02]  /*16fb0*/  SHF.R.S32.HI R154, RZ, 0x1f, R211 ;  /* 0x0000001fff9a7819 */ /* 0x000fe400000114d3 */
[----:B------:R-:W-:Y:S01]  /*16fc0*/  SHF.R.S32.HI R155, RZ, 0x1f, R212 ;  /* 0x0000001fff9b7819 */ /* 0x000fe200000114d4 */
[----:B------:R-:W-:Y:S06]  /*16fd0*/  @P1 BRA `(.L_x_5859) ;  /* 0x0000000000881947 */ /* 0x000fec0003800000 */
[-C--:B------:R-:W-:Y:S02]  /*16fe0*/  ISETP.GE.AND P5, PT, R212, R0.reuse, PT ;  /* 0x00000000d400720c */ /* 0x080fe40003fa6270 */
[-C--:B------:R-:W-:Y:S02]  /*16ff0*/  ISETP.GE.AND P0, PT, R193, R0.reuse, PT ;  /* 0x00000000c100720c */ /* 0x080fe40003f06270 */
[-C--:B------:R-:W-:Y:S02]  /*17000*/  ISETP.GE.AND P4, PT, R211, R0.reuse, PT ;  /* 0x00000000d300720c */ /* 0x080fe40003f86270 */
[-C--:B------:R-:W-:Y:S02]  /*17010*/  ISETP.GE.AND P3, PT, R210, R0.reuse, PT ;  /* 0x00000000d200720c */ /* 0x080fe40003f66270 */
[----:B------:R-:W-:Y:S02]  /*17020*/  ISETP.GE.AND P2, PT, R209, R0, PT ;  /* 0x00000000d100720c */ /* 0x000fe40003f46270 */
[----:B------:R-:W-:-:S03]  /*17030*/  SHF.R.S32.HI R86, RZ, 0x1f, R3 ;  /* 0x0000001fff567819 */ /* 0x000fc60000011403 */
[C---:B0-----:R-:W-:Y:S02]  /*17040*/  @!P5 LEA R10, P1, R212.reuse, R8, 0x1 ;  /* 0x00000008d40ad211 */ /* 0x041fe400078208ff */
[----:B---3--:R-:W-:Y:S02]  /*17050*/  @!P0 IMAD.WIDE R80, R193, 0x2, R8 ;  /* 0x00000002c1508825 */ /* 0x008fe400078e0208 */
[----:B------:R-:W-:Y:S02]  /*17060*/  @!P5 LEA.HI.X R11, R212, R9, R155, 0x1, P1 ;  /* 0x00000009d40bd211 */ /* 0x000fe400008f0c9b */
[----:B------:R-:W-:Y:S01]  /*17070*/  ISETP.GE.AND P1, PT, R3, R0, PT ;  /* 0x000000000300720c */ /* 0x000fe20003f26270 */
[----:B-----5:R0:W-:Y:S01]  /*17080*/  @!P0 ST.E.128 desc[UR42][R80.64], R4 ;  /* 0x0000000450008985 */ /* 0x0201e2000c101d2a */
[----:B------:R-:W-:-:S03]  /*17090*/  LOP3.LUT P0, RZ, R82, 0x40, RZ, 0xc0, !PT ;  /* 0x0000004052ff7812 */ /* 0x000fc6000780c0ff */
[----:B------:R3:W-:Y:S01]  /*170a0*/  @!P5 ST.E.128 desc[UR42][R10.64], R20 ;  /* 0x000000140a00d985 */ /* 0x0007e2000c101d2a */
[----:B0-----:R-:W-:Y:S02]  /*170b0*/  SHF.R.S32.HI R5, RZ, 0x1f, R91 ;  /* 0x0000001fff057819 */ /* 0x001fe4000001145b */
[----:B------:R-:W-:Y:S02]  /*170c0*/  SHF.R.S32.HI R80, RZ, 0x1f, R89 ;  /* 0x0000001fff507819 */ /* 0x000fe40000011459 */
[CC--:B---3--:R-:W-:Y:S02]  /*170d0*/  @!P4 LEA R22, P5, R211.reuse, R8.reuse, 0x1 ;  /* 0x00000008d316c211 */ /* 0x0c8fe400078a08ff */
[-C--:B------:R-:W-:Y:S02]  /*170e0*/  @!P3 LEA R20, P6, R210, R8.reuse, 0x1 ;  /* 0x00000008d214b211 */ /* 0x080fe400078c08ff */
[----:B------:R-:W-:Y:S02]  /*170f0*/  @!P4 LEA.HI.X R23, R211, R9, R154, 0x1, P5 ;  /* 0x00000009d317c211 */ /* 0x000fe400028f0c9a */
[----:B------:R-:W-:-:S02]  /*17100*/  @!P2 LEA R10, P5, R209, R8, 0x1 ;  /* 0x00000008d10aa211 */ /* 0x000fc400078a08ff */
[-C--:B------:R-:W-:Y:S01]  /*17110*/  @!P3 LEA.HI.X R21, R210, R9.reuse, R153, 0x1, P6 ;  /* 0x00000009d215b211 */ /* 0x080fe200030f0c99 */
[----:B------:R4:W-:Y:S01]  /*17120*/  @!P4 ST.E.128 desc[UR42][R22.64], R28 ;  /* 0x0000001c1600c985 */ /* 0x0009e2000c101d2a */
[----:B------:R-:W-:Y:S02]  /*17130*/  LOP3.LUT P6, RZ, R83, 0x80, RZ, 0xc0, !PT ;  /* 0x0000008053ff7812 */ /* 0x000fe400078cc0ff */
[----:B------:R-:W-:Y:S01]  /*17140*/  @!P2 LEA.HI.X R11, R209, R9, R152, 0x1, P5 ;  /* 0x00000009d10ba211 */ /* 0x000fe200028f0c98 */
[----:B------:R4:W-:Y:S01]  /*17150*/  @!P3 ST.E.128 desc[UR42][R20.64], R36 ;  /* 0x000000241400b985 */ /* 0x0009e2000c101d2a */
[----:B------:R-:W-:-:S03]  /*17160*/  @!P1 LEA R6, P5, R3, R8, 0x1 ;  /* 0x0000000803069211 */ /* 0x000fc600078a08ff */
[----:B------:R4:W-:Y:S01]  /*17170*/  @!P2 ST.E.128 desc[UR42][R10.64], R44 ;  /* 0x0000002c0a00a985 */ /* 0x0009e2000c101d2a */
[----:B------:R-:W-:Y:S02]  /*17180*/  @!P1 LEA.HI.X R7, R3, R9, R86, 0x1, P5 ;  /* 0x0000000903079211 */ /* 0x000fe400028f0c56 */
[----:B------:R-:W-:-:S03]  /*17190*/  @P0 LEA R4, P5, R91, R8, 0x1 ;  /* 0x000000085b040211 */ /* 0x000fc600078a08ff */
[----:B------:R4:W-:Y:S01]  /*171a0*/  @!P1 ST.E.128 desc[UR42][R6.64], R52 ;  /* 0x0000003406009985 */ /* 0x0009e2000c101d2a */
[----:B------:R-:W-:Y:S02]  /*171b0*/  @P0 LEA.HI.X R5, R91, R9, R5, 0x1, P5 ;  /* 0x000000095b050211 */ /* 0x000fe400028f0c05 */
[----:B------:R-:W-:-:S03]  /*171c0*/  @P6 LEA R8, P5, R89, R8, 0x1 ;  /* 0x0000000859086211 */ /* 0x000fc600078a08ff */
[----:B------:R4:W-:Y:S01]  /*171d0*/  @P0 ST.E.128 desc[UR42][R4.64], R60 ;  /* 0x0000003c04000985 */ /* 0x0009e2000c101d2a */
[----:B------:R-:W-:-:S05]  /*171e0*/  @P6 LEA.HI.X R9, R89, R9, R80, 0x1, P5 ;  /* 0x0000000959096211 */ /* 0x000fca00028f0c50 */
[----:B------:R4:W-:Y:S04]  /*171f0*/  @P6 ST.E.128 desc[UR42][R8.64], R68 ;  /* 0x0000004408006985 */ /* 0x0009e8000c101d2a */
.L_x_5859:
[----:B------:R-:W-:Y:S05]  /*17200*/  BSYNC B1 ;  /* 0x0000000000017941 */ /* 0x000fea0003800000 */
.L_x_5858:
[----:B------:R-:W-:Y:S01]  /*17210*/  VIADD R76, R76, 0x20 ;  /* 0x000000204c4c7836 */ /* 0x000fe20000000000 */
[----:B----45:R4:W0:Y:S04]  /*17220*/  SHFL.IDX PT, R5, R85, 0x1, 0x181f ;  /* 0x00381f0055057f89 */ /* 0x03082800000e0000 */
[----:B------:R-:W-:Y:S01]  /*17230*/  ISETP.GE.AND P0, PT, R76, R87, PT ;  /* 0x000000574c00720c */ /* 0x000fe20003f06270 */
[----:B------:R4:W0:-:S12]  /*17240*/  SHFL.IDX PT, R4, R84, 0x1, 0x181f ;  /* 0x00381f0054047f89 */ /* 0x00081800000e0000 */
[----:B----4-:R-:W-:Y:S05]  /*17250*/  @P0 BRA `(.L_x_5860) ;  /* 0x0000002800600947 */ /* 0x010fea0003800000 */
[-C--:B------:R-:W-:Y:S02]  /*17260*/  ISETP.GE.AND P2, PT, R193, R0.reuse, PT ;  /* 0x00000000c100720c */ /* 0x080fe40003f46270 */
[-C--:B------:R-:W-:Y:S02]  /*17270*/  ISETP.GE.AND P6, PT, R212, R0.reuse, PT ;  /* 0x00000000d400720c */ /* 0x080fe40003fc6270 */
[-C--:B------:R-:W-:Y:S02]  /*17280*/  ISETP.GE.AND P4, PT, R211, R0.reuse, PT ;  /* 0x00000000d300720c */ /* 0x080fe40003f86270 */
[-C--:B------:R-:W-:Y:S02]  /*17290*/  ISETP.GE.AND P3, PT, R210, R0.reuse, PT ;  /* 0x00000000d200720c */ /* 0x080fe40003f66270 */
[----:B------:R-:W-:-:S05]  /*172a0*/  ISETP.GE.AND P1, PT, R3, R0, PT ;  /* 0x000000000300720c */ /* 0x000fca0003f26270 */
[----:B0--3--:R-:W-:Y:S02]  /*172b0*/  @!P2 IMAD.WIDE R8, R193, 0x2, R4 ;  /* 0x00000002c108a825 */ /* 0x009fe400078e0204 */
[CC--:B------:R-:W-:Y:S02]  /*172c0*/  @!P6 LEA R6, P0, R212.reuse, R4.reuse, 0x1 ;  /* 0x00000004d406e211 */ /* 0x0c0fe400078008ff */
[----:B------:R-:W-:Y:S01]  /*172d0*/  @!P4 LEA R10, P5, R211, R4, 0x1 ;  /* 0x00000004d30ac211 */ /* 0x000fe200078a08ff */
[----:B------:R0:W-:Y:S01]  /*172e0*/  @!P2 ST.E.128 desc[UR42][R8.64], R12 ;  /* 0x0000000c0800a985 */ /* 0x0001e2000c101d2a */
[----:B------:R-:W-:Y:S02]  /*172f0*/  ISETP.GE.AND P2, PT, R209, R0, PT ;  /* 0x00000000d100720c */ /* 0x000fe40003f46270 */
[----:B------:R-:W-:Y:S02]  /*17300*/  @!P6 LEA.HI.X R7, R212, R5, R155, 0x1, P0 ;  /* 0x00000005d407e211 */ /* 0x000fe400000f0c9b */
[----:B------:R-:W-:-:S02]  /*17310*/  LOP3.LUT P0, RZ, R82, 0x40, RZ, 0xc0, !PT ;  /* 0x0000004052ff7812 */ /* 0x000fc4000780c0ff */
[-C--:B------:R-:W-:Y:S01]  /*17320*/  @!P4 LEA.HI.X R11, R211, R5.reuse, R154, 0x1, P5 ;  /* 0x00000005d30bc211 */ /* 0x080fe200028f0c9a */
[----:B------:R3:W-:Y:S01]  /*17330*/  @!P6 ST.E.128 desc[UR42][R6.64], R24 ;  /* 0x000000180600e985 */ /* 0x0007e2000c101d2a */
[CC--:B------:R-:W-:Y:S02]  /*17340*/  @!P3 LEA R22, P5, R210.reuse, R4.reuse, 0x1 ;  /* 0x00000004d216b211 */ /* 0x0c0fe400078a08ff */
[----:B------:R-:W-:Y:S01]  /*17350*/  SHF.R.S32.HI R0, RZ, 0x1f, R3 ;  /* 0x0000001fff007819 */ /* 0x000fe20000011403 */
[----:B------:R3:W-:Y:S01]  /*17360*/  @!P4 ST.E.128 desc[UR42][R10.64], R32 ;  /* 0x000000200a00c985 */ /* 0x0007e2000c101d2a */
[C---:B------:R-:W-:Y:S02]  /*17370*/  @!P1 LEA R20, P6, R3.reuse, R4, 0x1 ;  /* 0x0000000403149211 */ /* 0x040fe400078c08ff */
[-C--:B------:R-:W-:Y:S02]  /*17380*/  @!P3 LEA.HI.X R23, R210, R5.reuse, R153, 0x1, P5 ;  /* 0x00000005d217b211 */ /* 0x080fe400028f0c99 */
[----:B------:R-:W-:-:S02]  /*17390*/  @!P1 LEA.HI.X R21, R3, R5, R0, 0x1, P6 ;  /* 0x0000000503159211 */ /* 0x000fc400030f0c00 */
[-C--:B0-----:R-:W-:Y:S01]  /*173a0*/  @!P2 LEA R12, P5, R209, R4.reuse, 0x1 ;  /* 0x00000004d10ca211 */ /* 0x081fe200078a08ff */
[----:B------:R3:W-:Y:S01]  /*173b0*/  @!P3 ST.E.128 desc[UR42][R22.64], R40 ;  /* 0x000000281600b985 */ /* 0x0007e2000c101d2a */
[----:B------:R-:W-:Y:S02]  /*173c0*/  SHF.R.S32.HI R0, RZ, 0x1f, R91 ;  /* 0x0000001fff007819 */ /* 0x000fe4000001145b */
[----:B------:R-:W-:Y:S02]  /*173d0*/  @P0 LEA R8, P6, R91, R4, 0x1 ;  /* 0x000000045b080211 */ /* 0x000fe400078c08ff */
[-C--:B------:R-:W-:Y:S02]  /*173e0*/  @!P2 LEA.HI.X R13, R209, R5.reuse, R152, 0x1, P5 ;  /* 0x00000005d10da211 */ /* 0x080fe400028f0c98 */
[----:B------:R-:W-:-:S03]  /*173f0*/  @P0 LEA.HI.X R9, R91, R5, R0, 0x1, P6 ;  /* 0x000000055b090211 */ /* 0x000fc600030f0c00 */
        /* <DEDUP_REMOVED lines=10> */
.L_x_5857:
[----:B------:R-:W-:Y:S01]  /*174a0*/  ULDC.64 UR4, c[0x0][0xb08] ;  /* 0x0002c20000047ab9 */ /* 0x000fe20000000a00 */
[----:B-1----:R-:W-:Y:S01]  /*174b0*/  IMAD.IADD R12, R201, 0x1, R192 ;  /* 0x00000001c90c7824 */ /* 0x002fe200078e02c0 */
[----:B------:R-:W-:Y:S01]  /*174c0*/  BSSY B1, `(.L_x_5861) ;  /* 0x00000f7000017945 */ /* 0x000fe20003800000 */
[----:B------:R-:W-:Y:S01]  /*174d0*/  IMAD R9, R9, UR4, RZ ;  /* 0x0000000409097c24 */ /* 0x000fe2000f8e02ff */
[----:B------:R-:W-:Y:S01]  /*174e0*/  SHF.R.S32.HI R23, RZ, 0x1f, R219 ;  /* 0x0000001fff177819 */ /* 0x000fe200000114db */
[C---:B------:R-:W-:Y:S01]  /*174f0*/  IMAD.WIDE.U32 R10, R0.reuse, UR4, RZ ;  /* 0x00000004000a7c25 */ /* 0x040fe2000f8e00ff */
[----:B---3--:R-:W-:Y:S02]  /*17500*/  SHF.R.S32.HI R76, RZ, 0x1f, R220 ;  /* 0x0000001fff4c7819 */ /* 0x008fe400000114dc */
[----:B------:R-:W-:Y:S01]  /*17510*/  SHF.R.S32.HI R152, RZ, 0x1f, R221 ;  /* 0x0000001fff987819 */ /* 0x000fe200000114dd */
[----:B------:R-:W-:Y:S01]  /*17520*/  IMAD R9, R0, UR5, R9 ;  /* 0x0000000500097c24 */ /* 0x000fe2000f8e0209 */
[----:B------:R-:W-:Y:S01]  /*17530*/  ULDC.64 UR4, c[0x0][0xb38] ;  /* 0x0002ce0000047ab9 */ /* 0x000fe20000000a00 */
[----:B------:R-:W-:Y:S01]  /*17540*/  SHF.R.S32.HI R0, RZ, 0x1f, R3 ;  /* 0x0000001fff007819 */ /* 0x000fe20000011403 */
[----:B------:R-:W-:Y:S01]  /*17550*/  IMAD.IADD R192, R191, 0x1, R192 ;  /* 0x00000001bfc07824 */ /* 0x000fe200078e02c0 */
[----:B------:R-:W-:Y:S01]  /*17560*/  SHF.R.S32.HI R153, RZ, 0x1f, R222 ;  /* 0x0000001fff997819 */ /* 0x000fe200000114de */
[----:B------:R-:W-:Y:S01]  /*17570*/  IMAD.IADD R11, R11, 0x1, R9 ;  /* 0x000000010b0b7824 */ /* 0x000fe200078e0209 */
[----:B------:R-:W-:Y:S01]  /*17580*/  SHF.R.S32.HI R154, RZ, 0x1f, R223 ;  /* 0x0000001fff9a7819 */ /* 0x000fe200000114df */
[----:B------:R-:W-:Y:S01]  /*17590*/  IMAD.MOV.U32 R9, RZ, RZ, R12 ;  /* 0x000000ffff097224 */ /* 0x000fe200078e000c */
[----:B------:R-:W-:Y:S01]  /*175a0*/  SHF.R.S32.HI R155, RZ, 0x1f, R224 ;  /* 0x0000001fff9b7819 */ /* 0x000fe200000114e0 */
[----:B------:R-:W-:Y:S01]  /*175b0*/  IMAD.WIDE.U32 R10, R204, UR4, R10 ;  /* 0x00000004cc0a7c25 */ /* 0x000fe2000f8e000a */
[----:B------:R-:W-:-:S02]  /*175c0*/  SHF.R.S32.HI R156, RZ, 0x1f, R225 ;  /* 0x0000001fff9c7819 */ /* 0x000fc400000114e1 */
[----:B------:R-:W-:Y:S01]  /*175d0*/  SHF.R.S32.HI R157, RZ, 0x1f, R226 ;  /* 0x0000001fff9d7819 */ /* 0x000fe200000114e2 */
[----:B------:R-:W-:Y:S01]  /*175e0*/  IMAD R11, R204, UR5, R11 ;  /* 0x00000005cc0b7c24 */ /* 0x000fe2000f8e020b */
[----:B------:R-:W-:Y:S01]  /*175f0*/  ULDC.64 UR4, c[0x0][0xb40] ;  /* 0x0002d00000047ab9 */ /* 0x000fe20000000a00 */
[----:B------:R-:W-:Y:S01]  /*17600*/  VIADD R164, R194, 0x90 ;  /* 0x00000090c2a47836 */ /* 0x000fe20000000000 */
        /* <DEDUP_REMOVED lines=8> */
[----:B------:R-:W0:Y:S01]  /*17690*/  LDC R0, c[0x0][0xbe8] ;  /* 0x0002fa00ff007b82 */ /* 0x000e220000000800 */
[C---:B------:R-:W-:Y:S01]  /*176a0*/  VIADD R166, R194.reuse, 0x88 ;  /* 0x00000088c2a67836 */ /* 0x040fe20000000000 */
        /* <DEDUP_REMOVED lines=9> */
[----:B------:R-:W-:Y:S01]  /*17740*/  ULDC.64 UR4, c[0x0][0xb30] ;  /* 0x0002cc0000047ab9 */ /* 0x000fe20000000a00 */
[C---:B------:R-:W-:Y:S02]  /*17750*/  VIADD R170, R194.reuse, 0x78 ;  /* 0x00000078c2aa7836 */ /* 0x040fe40000000000 */
[C---:B------:R-:W-:Y:S02]  /*17760*/  VIADD R172, R194.reuse, 0x70 ;  /* 0x00000070c2ac7836 */ /* 0x040fe40000000000 */
[C---:B------:R-:W-:Y:S01]  /*17770*/  VIADD R174, R194.reuse, 0x68 ;  /* 0x00000068c2ae7836 */ /* 0x040fe20000000000 */
[----:B------:R-:W-:Y:S01]  /*17780*/  SHF.R.S32.HI R170, RZ, 0x1f, R170 ;  /* 0x0000001fffaa7819 */ /* 0x000fe200000114aa */
[C---:B------:R-:W-:Y:S01]  /*17790*/  VIADD R176, R194.reuse, 0x60 ;  /* 0x00000060c2b07836 */ /* 0x040fe20000000000 */
[----:B------:R-:W-:Y:S01]  /*177a0*/  SHF.R.S32.HI R172, RZ, 0x1f, R172 ;  /* 0x0000001fffac7819 */ /* 0x000fe200000114ac */
[C---:B------:R-:W-:Y:S01]  /*177b0*/  VIADD R178, R194.reuse, 0x58 ;  /* 0x00000058c2b27836 */ /* 0x040fe20000000000 */
[----:B------:R-:W-:Y:S01]  /*177c0*/  SHF.R.S32.HI R174, RZ, 0x1f, R174 ;  /* 0x0000001fffae7819 */ /* 0x000fe200000114ae */
[----:B------:R-:W-:Y:S01]  /*177d0*/  VIADD R180, R194, 0x50 ;  /* 0x00000050c2b47836 */ /* 0x000fe20000000000 */
[----:B0-----:R-:W-:Y:S01]  /*177e0*/  ISETP.NE.AND P0, PT, R0, 0x1, PT ;  /* 0x000000010000780c */ /* 0x001fe20003f05270 */
        /* <DEDUP_REMOVED lines=12> */
[----:B------:R-:W0:Y:S01]  /*178b0*/  @P0 LDC R13, c[0x0][0xbec] ;  /* 0x0002fb00ff0d0b82 */ /* 0x000e220000000800 */
[C---:B------:R-:W-:Y:S01]  /*178c0*/  VIADD R230, R194.reuse, 0x18 ;  /* 0x00000018c2e67836 */ /* 0x040fe20000000000 */
[----:B------:R-:W-:Y:S01]  /*178d0*/  SHF.R.S32.HI R207, RZ, 0x1f, R207 ;  /* 0x0000001fffcf7819 */ /* 0x000fe200000114cf */
[C---:B------:R-:W-:Y:S01]  /*178e0*/  VIADD R232, R194.reuse, 0x10 ;  /* 0x00000010c2e87836 */ /* 0x040fe20000000000 */
[----:B------:R-:W-:Y:S01]  /*178f0*/  SHF.R.S32.HI R213, RZ, 0x1f, R213 ;  /* 0x0000001fffd57819 */ /* 0x000fe200000114d5 */
[C---:B------:R-:W-:Y:S01]  /*17900*/  VIADD R234, R194.reuse, 0x8 ;  /* 0x00000008c2ea7836 */ /* 0x040fe20000000000 */
[----:B------:R-:W-:Y:S01]  /*17910*/  SHF.R.S32.HI R215, RZ, 0x1f, R215 ;  /* 0x0000001fffd77819 */ /* 0x000fe200000114d7 */
[C---:B------:R-:W-:Y:S01]  /*17920*/  VIADD R163, R194.reuse, 0x90 ;  /* 0x00000090c2a37836 */ /* 0x040fe20000000000 */
[----:B------:R-:W1:Y:S01]  /*17930*/  @P0 LDC R3, c[0x0][0xbf0] ;  /* 0x0002fc00ff030b82 */ /* 0x000e620000000800 */
        /* <DEDUP_REMOVED lines=10> */
[----:B------:R-:W-:Y:S02]  /*179e0*/  VIADD R179, R194, 0x50 ;  /* 0x00000050c2b37836 */ /* 0x000fe40000000000 */
[----:B0-----:R-:W-:-:S04]  /*179f0*/  @P0 IMAD.HI.U32 R13, R12, R13, RZ ;  /* 0x0000000d0c0d0227 */ /* 0x001fc800078e00ff */
[C---:B------:R-:W-:Y:S02]  /*17a00*/  VIADD R181, R194.reuse, 0x48 ;  /* 0x00000048c2b57836 */ /* 0x040fe40000000000 */
[C---:B------:R-:W-:Y:S01]  /*17a10*/  VIADD R183, R194.reuse, 0x40 ;  /* 0x00000040c2b77836 */ /* 0x040fe20000000000 */
[----:B-1----:R-:W-:Y:S01]  /*17a20*/  @P0 SHF.R.U32.HI R9, RZ, R3, R13 ;  /* 0x00000003ff090219 */ /* 0x002fe2000001160d */
[C---:B------:R-:W-:Y:S02]  /*17a30*/  VIADD R202, R194.reuse, 0x38 ;  /* 0x00000038c2ca7836 */ /* 0x040fe40000000000 */
[----:B------:R-:W-:Y:S02]  /*17a40*/  VIADD R206, R194, 0x30 ;  /* 0x00000030c2ce7836 */ /* 0x000fe40000000000 */
[----:B------:R-:W-:Y:S02]  /*17a50*/  IMAD.MOV R3, RZ, RZ, -R9 ;  /* 0x000000ffff037224 */ /* 0x000fe400078e0a09 */
[----:B------:R-:W-:-:S04]  /*17a60*/  IMAD.WIDE.U32 R10, R9, UR4, R10 ;  /* 0x00000004090a7c25 */ /* 0x000fc8000f8e000a */
[----:B------:R-:W-:Y:S02]  /*17a70*/  IMAD R3, R0, R3, R12 ;  /* 0x0000000300037224 */ /* 0x000fe400078e020c */
[----:B------:R-:W-:Y:S01]  /*17a80*/  IMAD R0, R8, R0, RZ ;  /* 0x0000000008007224 */ /* 0x000fe200078e02ff */
[----:B------:R-:W-:Y:S01]  /*17a90*/  SHF.R.S32.HI R8, RZ, 0x1f, R9 ;  /* 0x0000001fff087819 */ /* 0x000fe20000011409 */
[C---:B------:R-:W-:Y:S02]  /*17aa0*/  VIADD R208, R194.reuse, 0x28 ;  /* 0x00000028c2d07836 */ /* 0x040fe40000000000 */
[----:B------:R-:W-:Y:S02]  /*17ab0*/  VIADD R214, R194, 0x20 ;  /* 0x00000020c2d67836 */ /* 0x000fe40000000000 */
[----:B------:R-:W-:Y:S02]  /*17ac0*/  IMAD R8, R8, UR4, RZ ;  /* 0x0000000408087c24 */ /* 0x000fe4000f8e02ff */
[----:B------:R-:W-:-:S02]  /*17ad0*/  VIADD R216, R194, 0x18 ;  /* 0x00000018c2d87836 */ /* 0x000fc40000000000 */
[----:B------:R-:W-:Y:S01]  /*17ae0*/  IMAD R9, R9, UR5, R8 ;  /* 0x0000000509097c24 */ /* 0x000fe2000f8e0208 */
[----:B------:R-:W-:Y:S01]  /*17af0*/  SHF.R.S32.HI R8, RZ, 0x1f, R3 ;  /* 0x0000001fff087819 */ /* 0x000fe20000011403 */
[----:B------:R-:W-:Y:S01]  /*17b00*/  ULDC.64 UR4, c[0x0][0xb28] ;  /* 0x0002ca0000047ab9 */ /* 0x000fe20000000a00 */
[----:B------:R-:W-:Y:S02]  /*17b10*/  VIADD R231, R194, 0x10 ;  /* 0x00000010c2e77836 */ /* 0x000fe40000000000 */
[----:B------:R-:W-:Y:S02]  /*17b20*/  IMAD.IADD R11, R11, 0x1, R9 ;  /* 0x000000010b0b7824 */ /* 0x000fe400078e0209 */
[----:B------:R-:W-:Y:S02]  /*17b30*/  IMAD R8, R8, UR4, RZ ;  /* 0x0000000408087c24 */ /* 0x000fe4000f8e02ff */
[----:B------:R-:W-:-:S04]  /*17b40*/  IMAD.WIDE.U32 R10, R3, UR4, R10 ;  /* 0x00000004030a7c25 */ /* 0x000fc8000f8e000a */
[----:B------:R-:W-:Y:S01]  /*17b50*/  IMAD R8, R3, UR5, R8 ;  /* 0x0000000503087c24 */ /* 0x000fe2000f8e0208 */
[----:B------:R-:W-:Y:S01]  /*17b60*/  ULDC.64 UR4, c[0x0][0xb00] ;  /* 0x0002c00000047ab9 */ /* 0x000fe20000000a00 */
[----:B------:R-:W-:Y:S01]  /*17b70*/  VIADD R233, R194, 0x8 ;  /* 0x00000008c2e97836 */ /* 0x000fe20000000000 */
[----:B------:R-:W-:Y:S01]  /*17b80*/  LEA R3, P0, R10, UR4, 0x2 ;  /* 0x000000040a037c11 */ /* 0x000fe2000f8010ff */
[----:B------:R-:W-:Y:S02]  /*17b90*/  IMAD.IADD R9, R11, 0x1, R8 ;  /* 0x000000010b097824 */ /* 0x000fe400078e0208 */
[----:B------:R-:W-:Y:S02]  /*17ba0*/  VIADD R8, R2, 0x28c20 ;  /* 0x00028c2002087836 */ /* 0x000fe40000000000 */
[----:B------:R0:W1:Y:S01]  /*17bb0*/  SHFL.IDX PT, R20, R3, RZ, 0x1c1f ;  /* 0x001c1fff03147589 */ /* 0x00006200000e0000 */
[----:B------:R-:W-:Y:S02]  /*17bc0*/  LEA.HI.X R14, R10, UR5, R9, 0x2, P0 ;  /* 0x000000050a0e7c11 */ /* 0x000fe400080f1409 */
[----:B------:R-:W-:-:S02]  /*17bd0*/  ISETP.GE.AND P0, PT, R192, R0, PT ;  /* 0x00000000c000720c */ /* 0x000fc40003f06270 */
[----:B------:R-:W-:Y:S01]  /*17be0*/  PRMT R8, RZ, 0x654, R8 ;  /* 0x00000654ff087816 */ /* 0x000fe20000000008 */
[----:B------:R0:W3:Y:S03]  /*17bf0*/  SHFL.IDX PT, R15, R14, RZ, 0x1c1f ;  /* 0x001c1fff0e0f7589 */ /* 0x0000e600000e0000 */
[----:B------:R0:W-:Y:S07]  /*17c00*/  SYNCS.ARRIVE.TRANS64.RED.A1T0 RZ, [R8+URZ], RZ ;  /* 0x000000ff08ff79a7 */ /* 0x0001ee000810043f */
[----:B------:R-:W-:Y:S05]  /*17c10*/  @P0 BRA `(.L_x_5862) ;  /* 0x0000000800040947 */ /* 0x000fea0003800000 */
[----:B------:R-:W-:Y:S02]  /*17c20*/  ULDC UR4, c[0x0][0xac8] ;  /* 0x0002b20000047ab9 */ /* 0x000fe40000000800 */
[----:B------:R-:W-:Y:S02]  /*17c30*/  ISETP.GE.AND P0, PT, R194, UR4, PT ;  /* 0x00000004c2007c0c */ /* 0x000fe4000bf06270 */
[----:B------:R-:W-:Y:S02]  /*17c40*/  ISETP.GE.AND P4, PT, R175, UR4, PT ;  /* 0x00000004af007c0c */ /* 0x000fe4000bf86270 */
[----:B------:R-:W-:-:S09]  /*17c50*/  ISETP.GE.AND P5, PT, R173, UR4, PT ;  /* 0x00000004ad007c0c */ /* 0x000fd2000bfa6270 */
[----:B01----:R-:W-:-:S04]  /*17c60*/  @!P0 LEA R8, P1, R194, R20, 0x2 ;  /* 0x00000014c2088211 */ /* 0x003fc800078210ff */
[----:B---3--:R-:W-:Y:S02]  /*17c70*/  @!P0 LEA.HI.X R9, R194, R15, R235, 0x2, P1 ;  /* 0x0000000fc2098211 */ /* 0x008fe400008f14eb */
[----:B------:R-:W-:-:S03]  /*17c80*/  ISETP.GE.AND P1, PT, R231, UR4, PT ;  /* 0x00000004e7007c0c */ /* 0x000fc6000bf26270 */
[----:B------:R0:W-:Y:S01]  /*17c90*/  @!P0 ST.E.64 desc[UR42][R8.64], R24 ;  /* 0x0000001808008985 */ /* 0x0001e2000c101b2a */
[----:B------:R-:W-:-:S13]  /*17ca0*/  ISETP.GE.AND P0, PT, R233, UR4, PT ;  /* 0x00000004e9007c0c */ /* 0x000fda000bf06270 */
[----:B0-----:R-:W-:-:S04]  /*17cb0*/  @!P0 LEA R8, P2, R233, R20, 0x2 ;  /* 0x00000014e9088211 */ /* 0x001fc800078410ff */
[----:B------:R-:W-:-:S05]  /*17cc0*/  @!P0 LEA.HI.X R9, R233, R15, R234, 0x2, P2 ;  /* 0x0000000fe9098211 */ /* 0x000fca00010f14ea */
[----:B------:R0:W-:Y:S01]  /*17cd0*/  @!P0 ST.E.64 desc[UR42][R8.64], R28 ;  /* 0x0000001c08008985 */ /* 0x0001e2000c101b2a */
[----:B------:R-:W-:Y:S02]  /*17ce0*/  ISETP.GE.AND P0, PT, R216, UR4, PT ;  /* 0x00000004d8007c0c */ /* 0x000fe4000bf06270 */
        /* <DEDUP_REMOVED lines=17> */
[----:B------:R-:W-:Y:S02]  /*17e00*/  @!P1 LEA.HI.X R9, R206, R15, R207, 0x2, P2 ;  /* 0x0000000fce099211 */ /* 0x000fe400010f14cf */
[----:B------:R-:W-:-:S03]  /*17e10*/  ISETP.GE.AND P2, PT, R183, UR4, PT ;  /* 0x00000004b7007c0c */ /* 0x000fc6000bf46270 */
[----:B------:R0:W-:Y:S02]  /*17e20*/  @!P1 ST.E.64 desc[UR42][R8.64], R48 ;  /* 0x0000003008009985 */ /* 0x0001e4000c101b2a */
[----:B0-----:R-:W-:-:S04]  /*17e30*/  @!P0 LEA R8, P1, R202, R20, 0x2 ;  /* 0x00000014ca088211 */ /* 0x001fc800078210ff */
[----:B------:R-:W-:Y:S02]  /*17e40*/  @!P0 LEA.HI.X R9, R202, R15, R205, 0x2, P1 ;  /* 0x0000000fca098211 */ /* 0x000fe400008f14cd */
[----:B------:R-:W-:-:S03]  /*17e50*/  ISETP.GE.AND P1, PT, R179, UR4, PT ;  /* 0x00000004b3007c0c */ /* 0x000fc6000bf26270 */
[----:B------:R0:W-:Y:S01]  /*17e60*/  @!P0 ST.E.64 desc[UR42][R8.64], R52 ;  /* 0x0000003408008985 */ /* 0x0001e2000c101b2a */
[----:B------:R-:W-:-:S09]  /*17e70*/  ISETP.GE.AND P0, PT, R181, UR4, PT ;  /* 0x00000004b5007c0c */ /* 0x000fd2000bf06270 */
[-C--:B------:R-:W-:Y:S02]  /*17e80*/  @!P1 LEA R10, P6, R179, R20.reuse, 0x2 ;  /* 0x00000014b30a9211 */ /* 0x080fe400078c10ff */
[----:B0-----:R-:W-:Y:S02]  /*17e90*/  @!P2 LEA R8, P3, R183, R20, 0x2 ;  /* 0x00000014b708a211 */ /* 0x001fe400078610ff */
[-C--:B------:R-:W-:Y:S02]  /*17ea0*/  @!P1 LEA.HI.X R11, R179, R15.reuse, R180, 0x2, P6 ;  /* 0x0000000fb30b9211 */ /* 0x080fe400030f14b4 */
[----:B------:R-:W-:Y:S02]  /*17eb0*/  @!P2 LEA.HI.X R9, R183, R15, R190, 0x2, P3 ;  /* 0x0000000fb709a211 */ /* 0x000fe400018f14be */
[----:B------:R-:W-:-:S03]  /*17ec0*/  ISETP.GE.AND P3, PT, R177, UR4, PT ;  /* 0x00000004b1007c0c */ /* 0x000fc6000bf66270 */
[----:B------:R0:W-:Y:S02]  /*17ed0*/  @!P2 ST.E.64 desc[UR42][R8.64], R56 ;  /* 0x000000380800a985 */ /* 0x0001e4000c101b2a */
[----:B0-----:R-:W-:-:S04]  /*17ee0*/  @!P0 LEA R8, P2, R181, R20, 0x2 ;  /* 0x00000014b5088211 */ /* 0x001fc800078410ff */
[----:B------:R-:W-:-:S05]  /*17ef0*/  @!P0 LEA.HI.X R9, R181, R15, R182, 0x2, P2 ;  /* 0x0000000fb5098211 */ /* 0x000fca00010f14b6 */
[----:B------:R0:W-:Y:S01]  /*17f00*/  @!P0 ST.E.64 desc[UR42][R8.64], R60 ;  /* 0x0000003c08008985 */ /* 0x0001e2000c101b2a */
[----:B------:R-:W-:-:S03]  /*17f10*/  ISETP.GE.AND P0, PT, R171, UR4, PT ;  /* 0x00000004ab007c0c */ /* 0x000fc6000bf06270 */
[----:B------:R1:W-:Y:S01]  /*17f20*/  @!P1 ST.E.64 desc[UR42][R10.64], R64 ;  /* 0x000000400a009985 */ /* 0x0003e2000c101b2a */
[----:B------:R-:W-:Y:S02]  /*17f30*/  ISETP.GE.AND P1, PT, R169, UR4, PT ;  /* 0x00000004a9007c0c */ /* 0x000fe4000bf26270 */
[-C--:B0-----:R-:W-:Y:S02]  /*17f40*/  @!P3 LEA R8, P6, R177, R20.reuse, 0x2 ;  /* 0x00000014b108b211 */ /* 0x081fe400078c10ff */
[-C--:B-1----:R-:W-:Y:S02]  /*17f50*/  @!P4 LEA R10, P2, R175, R20.reuse, 0x2 ;  /* 0x00000014af0ac211 */ /* 0x082fe400078410ff */
[-C--:B------:R-:W-:Y:S02]  /*17f60*/  @!P3 LEA.HI.X R9, R177, R15.reuse, R178, 0x2, P6 ;  /* 0x0000000fb109b211 */ /* 0x080fe400030f14b2 */
[----:B------:R-:W-:Y:S02]  /*17f70*/  @!P5 LEA R12, P6, R173, R20, 0x2 ;  /* 0x00000014ad0cd211 */ /* 0x000fe400078c10ff */
[-C--:B------:R-:W-:Y:S01]  /*17f80*/  @!P4 LEA.HI.X R11, R175, R15.reuse, R176, 0x2, P2 ;  /* 0x0000000faf0bc211 */ /* 0x080fe200010f14b0 */
[----:B------:R0:W-:Y:S01]  /*17f90*/  @!P3 ST.E.64 desc[UR42][R8.64], R68 ;  /* 0x000000440800b985 */ /* 0x0001e2000c101b2a */
[----:B------:R-:W-:-:S02]  /*17fa0*/  @!P5 LEA.HI.X R13, R173, R15, R174, 0x2, P6 ;  /* 0x0000000fad0dd211 */ /* 0x000fc400030f14ae */
[----:B------:R-:W-:Y:S01]  /*17fb0*/  ISETP.GE.AND P2, PT, R167, UR4, PT ;  /* 0x00000004a7007c0c */ /* 0x000fe2000bf46270 */
[----:B------:R1:W-:Y:S01]  /*17fc0*/  @!P4 ST.E.64 desc[UR42][R10.64], R72 ;  /* 0x000000480a00c985 */ /* 0x0003e2000c101b2a */
[----:B------:R-:W-:-:S03]  /*17fd0*/  ISETP.GE.AND P3, PT, R165, UR4, PT ;  /* 0x00000004a5007c0c */ /* 0x000fc6000bf66270 */
[----:B------:R3:W-:Y:S01]  /*17fe0*/  @!P5 ST.E.64 desc[UR42][R12.64], R6 ;  /* 0x000000060c00d985 */ /* 0x0007e2000c101b2a */
[----:B0-----:R-:W-:-:S07]  /*17ff0*/  @!P1 LEA R8, P5, R169, R20, 0x2 ;  /* 0x00000014a9089211 */ /* 0x001fce00078a10ff */
[-C--:B-1----:R-:W-:Y:S02]  /*18000*/  @!P2 LEA R10, P6, R167, R20.reuse, 0x2 ;  /* 0x00000014a70aa211 */ /* 0x082fe400078c10ff */
[-C--:B------:R-:W-:Y:S02]  /*18010*/  @!P1 LEA.HI.X R9, R169, R15.reuse, R170, 0x2, P5 ;  /* 0x0000000fa9099211 */ /* 0x080fe400028f14aa */
[----:B---3--:R-:W-:Y:S02]  /*18020*/  @!P0 LEA R6, P4, R171, R20, 0x2 ;  /* 0x00000014ab068211 */ /* 0x008fe400078810ff */
[----:B------:R-:W-:Y:S02]  /*18030*/  ISETP.GE.AND P5, PT, R237, UR4, PT ;  /* 0x00000004ed007c0c */ /* 0x000fe4000bfa6270 */
[----:B------:R-:W-:Y:S02]  /*18040*/  @!P0 LEA.HI.X R7, R171, R15, R172, 0x2, P4 ;  /* 0x0000000fab078211 */ /* 0x000fe400020f14ac */
[----:B------:R-:W-:-:S02]  /*18050*/  ISETP.GE.AND P4, PT, R163, UR4, PT ;  /* 0x00000004a3007c0c */ /* 0x000fc4000bf86270 */
[----:B------:R-:W-:Y:S01]  /*18060*/  @!P2 LEA.HI.X R11, R167, R15, R168, 0x2, P6 ;  /* 0x0000000fa70ba211 */ /* 0x000fe200030f14a8 */
[----:B------:R0:W-:Y:S04]  /*18070*/  @!P0 ST.E.64 desc[UR42][R6.64], R80 ;  /* 0x0000005006008985 */ /* 0x0001e8000c101b2a */
[----:B------:R1:W-:Y:S01]  /*18080*/  @!P1 ST.E.64 desc[UR42][R8.64], R84 ;  /* 0x0000005408009985 */ /* 0x0003e2000c101b2a */
[----:B------:R-:W-:-:S03]  /*18090*/  ISETP.GE.AND P1, PT, R229, UR4, PT ;  /* 0x00000004e5007c0c */ /* 0x000fc6000bf26270 */
[----:B------:R3:W-:Y:S01]  /*180a0*/  @!P2 ST.E.64 desc[UR42][R10.64], R88 ;  /* 0x000000580a00a985 */ /* 0x0007e2000c101b2a */
[----:B------:R-:W-:Y:S02]  /*180b0*/  ISETP.GE.AND P2, PT, R236, UR4, PT ;  /* 0x00000004ec007c0c */ /* 0x000fe4000bf46270 */
[-C--:B0-----:R-:W-:Y:S02]  /*180c0*/  @!P3 LEA R6, P6, R165, R20.reuse, 0x2 ;  /* 0x00000014a506b211 */ /* 0x081fe400078c10ff */
[-C--:B-1----:R-:W-:Y:S02]  /*180d0*/  @!P4 LEA R8, P0, R163, R20.reuse, 0x2 ;  /* 0x00000014a308c211 */ /* 0x082fe400078010ff */
[-C--:B------:R-:W-:Y:S02]  /*180e0*/  @!P3 LEA.HI.X R7, R165, R15.reuse, R166, 0x2, P6 ;  /* 0x0000000fa507b211 */ /* 0x080fe400030f14a6 */
[----:B------:R-:W-:Y:S02]  /*180f0*/  @!P4 LEA.HI.X R9, R163, R15, R164, 0x2, P0 ;  /* 0x0000000fa309c211 */ /* 0x000fe400000f14a4 */
[----:B------:R-:W-:Y:S01]  /*18100*/  ISETP.GE.AND P0, PT, R228, UR4, PT ;  /* 0x00000004e4007c0c */ /* 0x000fe2000bf06270 */
[----:B------:R0:W-:Y:S01]  /*18110*/  @!P3 ST.E.64 desc[UR42][R6.64], R92 ;  /* 0x0000005c0600b985 */ /* 0x0001e2000c101b2a */
[----:B---3--:R-:W-:-:S03]  /*18120*/  @!P5 LEA R10, P6, R237, R20, 0x2 ;  /* 0x00000014ed0ad211 */ /* 0x008fc600078c10ff */
[----:B------:R1:W-:Y:S01]  /*18130*/  @!P4 ST.E.64 desc[UR42][R8.64], R96 ;  /* 0x000000600800c985 */ /* 0x0003e2000c101b2a */
[----:B------:R-:W-:Y:S02]  /*18140*/  @!P5 LEA.HI.X R11, R237, R15, R162, 0x2, P6 ;  /* 0x0000000fed0bd211 */ /* 0x000fe400030f14a2 */
[----:B------:R-:W-:-:S03]  /*18150*/  ISETP.GE.AND P4, PT, R226, UR4, PT ;  /* 0x00000004e2007c0c */ /* 0x000fc6000bf86270 */
[----:B------:R3:W-:Y:S01]  /*18160*/  @!P5 ST.E.64 desc[UR42][R10.64], R100 ;  /* 0x000000640a00d985 */ /* 0x0007e2000c101b2a */
[----:B------:R-:W-:Y:S02]  /*18170*/  ISETP.GE.AND P5, PT, R227, UR4, PT ;  /* 0x00000004e3007c0c */ /* 0x000fe4000bfa6270 */
[CC--:B0-----:R-:W-:Y:S02]  /*18180*/  @!P2 LEA R6, P6, R236.reuse, R20.reuse, 0x2 ;  /* 0x00000014ec06a211 */ /* 0x0c1fe400078c10ff */
[CC--:B-1----:R-:W-:Y:S02]  /*18190*/  @!P1 LEA R8, P3, R229.reuse, R20.reuse, 0x2 ;  /* 0x00000014e5089211 */ /* 0x0c2fe400078610ff */
[-C--:B------:R-:W-:Y:S02]  /*181a0*/  @!P2 LEA.HI.X R7, R236, R15.reuse, R161, 0x2, P6 ;  /* 0x0000000fec07a211 */ /* 0x080fe400030f14a1 */
[----:B------:R-:W-:Y:S02]  /*181b0*/  @!P1 LEA.HI.X R9, R229, R15, R160, 0x2, P3 ;  /* 0x0000000fe5099211 */ /* 0x000fe400018f14a0 */
[----:B---3--:R-:W-:Y:S01]  /*181c0*/  @!P0 LEA R10, P6, R228, R20, 0x2 ;  /* 0x00000014e40a8211 */ /* 0x008fe200078c10ff */
[----:B------:R0:W-:Y:S01]  /*181d0*/  @!P2 ST.E.64 desc[UR42][R6.64], R104 ;  /* 0x000000680600a985 */ /* 0x0001e2000c101b2a */
[----:B------:R-:W-:-:S02]  /*181e0*/  ISETP.GE.AND P3, PT, R225, UR4, PT ;  /* 0x00000004e1007c0c */ /* 0x000fc4000bf66270 */
[----:B------:R-:W-:Y:S01]  /*181f0*/  @!P0 LEA.HI.X R11, R228, R15, R159, 0x2, P6 ;  /* 0x0000000fe40b8211 */ /* 0x000fe200030f149f */
[----:B------:R1:W-:Y:S04]  /*18200*/  @!P1 ST.E.64 desc[UR42][R8.64], R108 ;  /* 0x0000006c08009985 */ /* 0x0003e8000c101b2a */
[----:B------:R3:W-:Y:S01]  /*18210*/  @!P0 ST.E.64 desc[UR42][R10.64], R112 ;  /* 0x000000700a008985 */ /* 0x0007e2000c101b2a */
[----:B------:R-:W-:Y:S02]  /*18220*/  ISETP.GE.AND P0, PT, R224, UR4, PT ;  /* 0x00000004e0007c0c */ /* 0x000fe4000bf06270 */
[-C--:B0-----:R-:W-:Y:S02]  /*18230*/  @!P5 LEA R6, P1, R227, R20.reuse, 0x2 ;  /* 0x00000014e306d211 */ /* 0x081fe400078210ff */
[----:B-1----:R-:W-:-:S02]  /*18240*/  @!P4 LEA R8, P2, R226, R20, 0x2 ;  /* 0x00000014e208c211 */ /* 0x002fc400078410ff */
[-C--:B------:R-:W-:Y:S02]  /*18250*/  @!P5 LEA.HI.X R7, R227, R15.reuse, R158, 0x2, P1 ;  /* 0x0000000fe307d211 */ /* 0x080fe400008f149e */
[----:B---3--:R-:W-:Y:S02]  /*18260*/  @!P3 LEA R10, P6, R225, R20, 0x2 ;  /* 0x00000014e10ab211 */ /* 0x008fe400078c10ff */
[----:B------:R-:W-:Y:S01]  /*18270*/  ISETP.GE.AND P1, PT, R223, UR4, PT ;  /* 0x00000004df007c0c */ /* 0x000fe2000bf26270 */
[----:B------:R0:W-:Y:S01]  /*18280*/  @!P5 ST.E.64 desc[UR42][R6.64], R116 ;  /* 0x000000740600d985 */ /* 0x0001e2000c101b2a */
[-C--:B------:R-:W-:Y:S02]  /*18290*/  @!P4 LEA.HI.X R9, R226, R15.reuse, R157, 0x2, P2 ;  /* 0x0000000fe209c211 */ /* 0x080fe400010f149d */
        /* <DEDUP_REMOVED lines=12> */
[----:B---3--:R-:W-:-:S03]  /*18360*/  @!P3 LEA R10, P6, R221, R20, 0x2 ;  /* 0x00000014dd0ab211 */ /* 0x008fc600078c10ff */
        /* <DEDUP_REMOVED lines=12> */
.L_x_5862:
[----:B------:R-:W-:Y:S05]  /*18430*/  BSYNC B1 ;  /* 0x0000000000017941 */ /* 0x000fea0003800000 */
.L_x_5861:
[----:B----4-:R-:W-:Y:S01]  /*18440*/  VIADD R7, R192, 0x8 ;  /* 0x00000008c0077836 */ /* 0x010fe20000000000 */
[----:B------:R4:W1:Y:S04]  /*18450*/  SHFL.IDX PT, R22, R14, 0x1, 0x1c1f ;  /* 0x003c1f000e167f89 */ /* 0x00086800000e0000 */
[----:B------:R-:W-:Y:S01]  /*18460*/  ISETP.GE.AND P0, PT, R7, R0, PT ;  /* 0x000000000700720c */ /* 0x000fe20003f06270 */
[----:B0-----:R-:W0:-:S12]  /*18470*/  SHFL.IDX PT, R3, R3, 0x1, 0x1c1f ;  /* 0x003c1f0003037f89 */ /* 0x001e1800000e0000 */
[----:B----4-:R-:W-:Y:S05]  /*18480*/  @P0 BRA `(.L_x_5860) ;  /* 0x0000001400d40947 */ /* 0x010fea0003800000 */
[----:B------:R-:W-:Y:S02]  /*18490*/  ULDC UR4, c[0x0][0xac8] ;  /* 0x0002b20000047ab9 */ /* 0x000fe40000000800 */
[----:B------:R-:W-:Y:S02]  /*184a0*/  ISETP.GE.AND P4, PT, R194, UR4, PT ;  /* 0x00000004c2007c0c */ /* 0x000fe4000bf86270 */
[----:B------:R-:W-:Y:S02]  /*184b0*/  ISETP.GE.AND P2, PT, R233, UR4, PT ;  /* 0x00000004e9007c0c */ /* 0x000fe4000bf46270 */
[----:B------:R-:W-:Y:S02]  /*184c0*/  ISETP.GE.AND P1, PT, R231, UR4, PT ;  /* 0x00000004e7007c0c */ /* 0x000fe4000bf26270 */
[----:B------:R-:W-:-:S07]  /*184d0*/  ISETP.GE.AND P0, PT, R216, UR4, PT ;  /* 0x00000004d8007c0c */ /* 0x000fce000bf06270 */
[----:B0-----:R-:W-:-:S04]  /*184e0*/  @!P4 LEA R6, P3, R194, R3, 0x2 ;  /* 0x00000003c206c211 */ /* 0x001fc800078610ff */
        /* <DEDUP_REMOVED lines=19> */
[-C--:B------:R-:W-:Y:S01]  /*18620*/  @!P4 LEA.HI.X R9, R208, R22.reuse, R213, 0x2, P2 ;  /* 0x00000016d009c211 */ /* 0x080fe200010f14d5 */
        /* <DEDUP_REMOVED lines=21> */
[-C--:B-1----:R-:W-:Y:S02]  /*18780*/  @!P4 LEA R8, P2, R177, R3.reuse, 0x2 ;  /* 0x00000003b108c211 */ /* 0x082fe400078410ff */
        /* <DEDUP_REMOVED lines=10> */
[-C--:B------:R-:W-:Y:S02]  /*18830*/  @!P0 LEA.HI.X R7, R173, R22.reuse, R174, 0x2, P4 ;  /* 0x00000016ad078211 */ /* 0x080fe400020f14ae */
[----:B------:R-:W-:Y:S02]  /*18840*/  ISETP.GE.AND P4, PT, R165, UR4, PT ;  /* 0x00000004a5007c0c */ /* 0x000fe4000bf86270 */
[-C--:B-1----:R-:W-:Y:S01]  /*18850*/  @!P1 LEA R8, P3, R171, R3.reuse, 0x2 ;  /* 0x00000003ab089211 */ /* 0x082fe200078610ff */
[----:B------:R0:W-:Y:S01]  /*18860*/  @!P0 ST.E.64 desc[UR42][R6.64], R4 ;  /* 0x0000000406008985 */ /* 0x0001e2000c101b2a */
[----:B----4-:R-:W-:Y:S02]  /*18870*/  @!P2 LEA R10, P6, R169, R3, 0x2 ;  /* 0x00000003a90aa211 */ /* 0x010fe400078c10ff */
[----:B------:R-:W-:Y:S02]  /*18880*/  @!P1 LEA.HI.X R9, R171, R22, R172, 0x2, P3 ;  /* 0x00000016ab099211 */ /* 0x000fe400018f14ac */
[----:B------:R-:W-:-:S02]  /*18890*/  ISETP.GE.AND P3, PT, R163, UR4, PT ;  /* 0x00000004a3007c0c */ /* 0x000fc4000bf66270 */
[-C--:B------:R-:W-:Y:S01]  /*188a0*/  @!P2 LEA.HI.X R11, R169, R22.reuse, R170, 0x2, P6 ;  /* 0x00000016a90ba211 */ /* 0x080fe200030f14aa */
[----:B------:R1:W-:Y:S01]  /*188b0*/  @!P1 ST.E.64 desc[UR42][R8.64], R82 ;  /* 0x0000005208009985 */ /* 0x0003e2000c101b2a */
[-C--:B------:R-:W-:Y:S02]  /*188c0*/  @!P5 LEA R12, P6, R167, R3.reuse, 0x2 ;  /* 0x00000003a70cd211 */ /* 0x080fe400078c10ff */
[----:B------:R-:W-:Y:S01]  /*188d0*/  @!P4 LEA R14, P0, R165, R3, 0x2 ;  /* 0x00000003a50ec211 */ /* 0x000fe200078010ff */
[----:B------:R4:W-:Y:S01]  /*188e0*/  @!P2 ST.E.64 desc[UR42][R10.64], R86 ;  /* 0x000000560a00a985 */ /* 0x0009e2000c101b2a */
[----:B------:R-:W-:Y:S02]  /*188f0*/  ISETP.GE.AND P2, PT, R237, UR4, PT ;  /* 0x00000004ed007c0c */ /* 0x000fe4000bf46270 */
[----:B------:R-:W-:Y:S02]  /*18900*/  ISETP.GE.AND P1, PT, R236, UR4, PT ;  /* 0x00000004ec007c0c */ /* 0x000fe4000bf26270 */
[----:B---3--:R-:W-:-:S02]  /*18910*/  @!P4 LEA.HI.X R15, R165, R22, R166, 0x2, P0 ;  /* 0x00000016a50fc211 */ /* 0x008fc400000f14a6 */
[-C--:B------:R-:W-:Y:S02]  /*18920*/  @!P5 LEA.HI.X R13, R167, R22.reuse, R168, 0x2, P6 ;  /* 0x00000016a70dd211 */ /* 0x080fe400030f14a8 */
[----:B------:R-:W-:Y:S02]  /*18930*/  ISETP.GE.AND P0, PT, R229, UR4, PT ;  /* 0x00000004e5007c0c */ /* 0x000fe4000bf06270 */
[CC--:B------:R-:W-:Y:S01]  /*18940*/  @!P3 LEA R20, P6, R163.reuse, R3.reuse, 0x2 ;  /* 0x00000003a314b211 */ /* 0x0c0fe200078c10ff */
[----:B------:R3:W-:Y:S01]  /*18950*/  @!P5 ST.E.64 desc[UR42][R12.64], R90 ;  /* 0x0000005a0c00d985 */ /* 0x0007e2000c101b2a */
[----:B------:R-:W-:Y:S02]  /*18960*/  ISETP.GE.AND P5, PT, R228, UR4, PT ;  /* 0x00000004e4007c0c */ /* 0x000fe4000bfa6270 */
[----:B------:R-:W-:Y:S01]  /*18970*/  @!P3 LEA.HI.X R21, R163, R22, R164, 0x2, P6 ;  /* 0x00000016a315b211 */ /* 0x000fe200030f14a4 */
[----:B------:R5:W-:Y:S01]  /*18980*/  @!P4 ST.E.64 desc[UR42][R14.64], R94 ;  /* 0x0000005e0e00c985 */ /* 0x000be2000c101b2a */
[----:B0-----:R-:W-:-:S02]  /*18990*/  @!P2 LEA R4, P6, R237, R3, 0x2 ;  /* 0x00000003ed04a211 */ /* 0x001fc400078c10ff */
[----:B------:R-:W-:Y:S01]  /*189a0*/  ISETP.GE.AND P4, PT, R227, UR4, PT ;  /* 0x00000004e3007c0c */ /* 0x000fe2000bf86270 */
[----:B------:R-:W-:Y:S01]  /*189b0*/  @!P3 ST.E.64 desc[UR42][R20.64], R98 ;  /* 0x000000621400b985 */ /* 0x000fe2000c101b2a */
[CC--:B------:R-:W-:Y:S02]  /*189c0*/  @!P1 LEA R6, P3, R236.reuse, R3.reuse, 0x2 ;  /* 0x00000003ec069211 */ /* 0x0c0fe400078610ff */
[-C--:B------:R-:W-:Y:S02]  /*189d0*/  @!P2 LEA.HI.X R5, R237, R22.reuse, R162, 0x2, P6 ;  /* 0x00000016ed05a211 */ /* 0x080fe400030f14a2 */
[----:B-1----:R-:W-:Y:S02]  /*189e0*/  @!P0 LEA R8, P6, R229, R3, 0x2 ;  /* 0x00000003e5088211 */ /* 0x002fe400078c10ff */
[----:B------:R-:W-:Y:S01]  /*189f0*/  @!P1 LEA.HI.X R7, R236, R22, R161, 0x2, P3 ;  /* 0x00000016ec079211 */ /* 0x000fe200018f14a1 */
[----:B------:R0:W-:Y:S01]  /*18a00*/  @!P2 ST.E.64 desc[UR42][R4.64], R102 ;  /* 0x000000660400a985 */ /* 0x0001e2000c101b2a */
[----:B------:R-:W-:-:S02]  /*18a10*/  ISETP.GE.AND P3, PT, R226, UR4, PT ;  /* 0x00000004e2007c0c */ /* 0x000fc4000bf66270 */
[-C--:B------:R-:W-:Y:S01]  /*18a20*/  @!P0 LEA.HI.X R9, R229, R22.reuse, R160, 0x2, P6 ;  /* 0x00000016e5098211 */ /* 0x080fe200030f14a0 */
[----:B------:R1:W-:Y:S01]  /*18a30*/  @!P1 ST.E.64 desc[UR42][R6.64], R106 ;  /* 0x0000006a06009985 */ /* 0x0003e2000c101b2a */
[CC--:B----4-:R-:W-:Y:S02]  /*18a40*/  @!P5 LEA R10, P1, R228.reuse, R3.reuse, 0x2 ;  /* 0x00000003e40ad211 */ /* 0x0d0fe400078210ff */
[----:B---3--:R-:W-:Y:S01]  /*18a50*/  @!P4 LEA R12, P2, R227, R3, 0x2 ;  /* 0x00000003e30cc211 */ /* 0x008fe200078410ff */
[----:B------:R3:W-:Y:S01]  /*18a60*/  @!P0 ST.E.64 desc[UR42][R8.64], R110 ;  /* 0x0000006e08008985 */ /* 0x0007e2000c101b2a */
[----:B------:R-:W-:Y:S02]  /*18a70*/  ISETP.GE.AND P0, PT, R225, UR4, PT ;  /* 0x00000004e1007c0c */ /* 0x000fe4000bf06270 */
[----:B------:R-:W-:Y:S02]  /*18a80*/  @!P5 LEA.HI.X R11, R228, R22, R159, 0x2, P1 ;  /* 0x00000016e40bd211 */ /* 0x000fe400008f149f */
[----:B------:R-:W-:-:S02]  /*18a90*/  ISETP.GE.AND P1, PT, R224, UR4, PT ;  /* 0x00000004e0007c0c */ /* 0x000fc4000bf26270 */
[CC--:B-----5:R-:W-:Y:S01]  /*18aa0*/  @!P3 LEA R14, P6, R226.reuse, R3.reuse, 0x2 ;  /* 0x00000003e20eb211 */ /* 0x0e0fe200078c10ff */
[----:B------:R4:W-:Y:S01]  /*18ab0*/  @!P5 ST.E.64 desc[UR42][R10.64], R114 ;  /* 0x000000720a00d985 */ /* 0x0009e2000c101b2a */
[-C--:B------:R-:W-:Y:S02]  /*18ac0*/  @!P4 LEA.HI.X R13, R227, R22.reuse, R158, 0x2, P2 ;  /* 0x00000016e30dc211 */ /* 0x080fe400010f149e */
[----:B------:R-:W-:Y:S02]  /*18ad0*/  @!P3 LEA.HI.X R15, R226, R22, R157, 0x2, P6 ;  /* 0x00000016e20fb211 */ /* 0x000fe400030f149d */
[----:B------:R-:W-:Y:S01]  /*18ae0*/  ISETP.GE.AND P2, PT, R221, UR4, PT ;  /* 0x00000004dd007c0c */ /* 0x000fe2000bf46270 */
[----:B------:R5:W-:Y:S01]  /*18af0*/  @!P4 ST.E.64 desc[UR42][R12.64], R118 ;  /* 0x000000760c00c985 */ /* 0x000be2000c101b2a */
[----:B------:R-:W-:Y:S02]  /*18b00*/  ISETP.GE.AND P4, PT, R223, UR4, PT ;  /* 0x00000004df007c0c */ /* 0x000fe4000bf86270 */
[----:B0-----:R-:W-:Y:S01]  /*18b10*/  @!P0 LEA R4, P5, R225, R3, 0x2 ;  /* 0x00000003e1048211 */ /* 0x001fe200078a10ff */
[----:B------:R0:W-:Y:S01]  /*18b20*/  @!P3 ST.E.64 desc[UR42][R14.64], R122 ;  /* 0x0000007a0e00b985 */ /* 0x0001e2000c101b2a */
[----:B------:R-:W-:-:S02]  /*18b30*/  ISETP.GE.AND P3, PT, R222, UR4, PT ;  /* 0x00000004de007c0c */ /* 0x000fc4000bf66270 */
[-C--:B------:R-:W-:Y:S02]  /*18b40*/  @!P0 LEA.HI.X R5, R225, R22.reuse, R156, 0x2, P5 ;  /* 0x00000016e1058211 */ /* 0x080fe400028f149c */
[----:B------:R-:W-:Y:S02]  /*18b50*/  ISETP.GE.AND P5, PT, R220, UR4, PT ;  /* 0x00000004dc007c0c */ /* 0x000fe4000bfa6270 */
[CC--:B-1----:R-:W-:Y:S01]  /*18b60*/  @!P1 LEA R6, P6, R224.reuse, R3.reuse, 0x2 ;  /* 0x00000003e0069211 */ /* 0x0c2fe200078c10ff */
[----:B------:R1:W-:Y:S02]  /*18b70*/  @!P0 ST.E.64 desc[UR42][R4.64], R126 ;  /* 0x0000007e04008985 */ /* 0x0003e4000c101b2a */
[-C--:B---3--:R-:W-:Y:S02]  /*18b80*/  @!P4 LEA R8, P0, R223, R3.reuse, 0x2 ;  /* 0x00000003df08c211 */ /* 0x088fe400078010ff */
[----:B------:R-:W-:Y:S02]  /*18b90*/  @!P1 LEA.HI.X R7, R224, R22, R155, 0x2, P6 ;  /* 0x00000016e0079211 */ /* 0x000fe400030f149b */
[----:B----4-:R-:W-:-:S02]  /*18ba0*/  @!P3 LEA R10, P6, R222, R3, 0x2 ;  /* 0x00000003de0ab211 */ /* 0x010fc400078c10ff */
[-C--:B------:R-:W-:Y:S01]  /*18bb0*/  @!P4 LEA.HI.X R9, R223, R22.reuse, R154, 0x2, P0 ;  /* 0x00000016df09c211 */ /* 0x080fe200000f149a */
[----:B------:R1:W-:Y:S01]  /*18bc0*/  @!P1 ST.E.64 desc[UR42][R6.64], R130 ;  /* 0x0000008206009985 */ /* 0x0003e2000c101b2a */
[CC--:B-----5:R-:W-:Y:S02]  /*18bd0*/  @!P2 LEA R12, P1, R221.reuse, R3.reuse, 0x2 ;  /* 0x00000003dd0ca211 */ /* 0x0e0fe400078210ff */
[----:B0-----:R-:W-:Y:S01]  /*18be0*/  @!P5 LEA R14, P0, R220, R3, 0x2 ;  /* 0x00000003dc0ed211 */ /* 0x001fe200078010ff */
[----:B------:R1:W-:Y:S01]  /*18bf0*/  @!P4 ST.E.64 desc[UR42][R8.64], R134 ;  /* 0x000000860800c985 */ /* 0x0003e2000c101b2a */
[-C--:B------:R-:W-:Y:S02]  /*18c00*/  @!P3 LEA.HI.X R11, R222, R22.reuse, R153, 0x2, P6 ;  /* 0x00000016de0bb211 */ /* 0x080fe400030f1499 */
[-C--:B------:R-:W-:Y:S02]  /*18c10*/  @!P2 LEA.HI.X R13, R221, R22.reuse, R152, 0x2, P1 ;  /* 0x00000016dd0da211 */ /* 0x080fe400008f1498 */
[----:B------:R-:W-:Y:S01]  /*18c20*/  @!P5 LEA.HI.X R15, R220, R22, R76, 0x2, P0 ;  /* 0x00000016dc0fd211 */ /* 0x000fe200000f144c */
[----:B------:R1:W-:Y:S01]  /*18c30*/  @!P3 ST.E.64 desc[UR42][R10.64], R138 ;  /* 0x0000008a0a00b985 */ /* 0x0003e2000c101b2a */
[----:B------:R-:W-:-:S03]  /*18c40*/  ISETP.GE.AND P0, PT, R219, UR4, PT ;  /* 0x00000004db007c0c */ /* 0x000fc6000bf06270 */
[----:B------:R1:W-:Y:S04]  /*18c50*/  @!P2 ST.E.64 desc[UR42][R12.64], R142 ;  /* 0x0000008e0c00a985 */ /* 0x0003e8000c101b2a */
[----:B------:R1:W-:Y:S06]  /*18c60*/  @!P5 ST.E.64 desc[UR42][R14.64], R146 ;  /* 0x000000920e00d985 */ /* 0x0003ec000c101b2a */
[----:B------:R-:W-:Y:S05]  /*18c70*/  @P0 BRA `(.L_x_5860) ;  /* 0x0000000c00d80947 */ /* 0x000fea0003800000 */
[----:B-1----:R-:W-:-:S04]  /*18c80*/  LEA R4, P0, R219, R3, 0x2 ;  /* 0x00000003db047211 */ /* 0x002fc800078010ff */
[----:B------:R-:W-:-:S05]  /*18c90*/  LEA.HI.X R5, R219, R22, R23, 0x2, P0 ;  /* 0x00000016db057211 */ /* 0x000fca00000f1417 */
[----:B------:R0:W-:Y:S01]  /*18ca0*/  ST.E.64 desc[UR42][R4.64], R150 ;  /* 0x0000009604007985 */ /* 0x0001e2000c101b2a */
[----:B------:R-:W-:Y:S05]  /*18cb0*/  BRA `(.L_x_5860) ;  /* 0x0000000c00c87947 */ /* 0x000fea0003800000 */
.L_x_5854:
[----:B------:R-:W-:Y:S01]  /*18cc0*/  ULDC.64 UR4, c[0x0][0xc08] ;  /* 0x0003020000047ab9 */ /* 0x000fe20000000a00 */
[----:B------:R-:W4:Y:S01]  /*18cd0*/  LDC.64 R4, c[0x0][0xc00] ;  /* 0x00030000ff047b82 */ /* 0x000f220000000a00 */
[----:B------:R-:W-:Y:S01]  /*18ce0*/  ISETP.NE.U32.AND P0, PT, RZ, UR4, PT ;  /* 0x00000004ff007c0c */ /* 0x000fe2000bf05070 */
[----:B------:R-:W-:-:S03]  /*18cf0*/  IMAD.MOV.U32 R3, RZ, RZ, RZ ;  /* 0x000000ffff037224 */ /* 0x000fc600078e00ff */
[----:B------:R-:W-:Y:S01]  /*18d00*/  ISETP.NE.AND.EX P1, PT, RZ, UR5, PT, P0 ;  /* 0x00000005ff007c0c */ /* 0x000fe2000bf25300 */
[----:B------:R-:W-:Y:S02]  /*18d10*/  ULDC.64 UR4, c[0x0][0xc00] ;  /* 0x0003000000047ab9 */ /* 0x000fe40000000a00 */
[----:B------:R-:W-:-:S04]  /*18d20*/  ISETP.NE.U32.AND P0, PT, RZ, UR4, PT ;  /* 0x00000004ff007c0c */ /* 0x000fc8000bf05070 */
[----:B------:R-:W-:-:S06]  /*18d30*/  ISETP.NE.AND.EX P0, PT, RZ, UR5, PT, P0 ;  /* 0x00000005ff007c0c */ /* 0x000fcc000bf05300 */
[----:B------:R-:W0:Y:S01]  /*18d40*/  @P1 LDC.64 R6, c[0x0][0xc08] ;  /* 0x00030200ff061b82 */ /* 0x000e220000000a00 */
[----:B------:R-:W-:Y:S02]  /*18d50*/  ULDC UR4, c[0x0][0xa88] ;  /* 0x0002a20000047ab9 */ /* 0x000fe40000000800 */
[----:B------:R-:W-:Y:S02]  /*18d60*/  IMAD.U32 R0, RZ, RZ, UR4 ;  /* 0x00000004ff007e24 */ /* 0x000fe4000f8e00ff */
[----:B----4-:R-:W-:-:S05]  /*18d70*/  IMAD.WIDE R4, R208, 0x4, R4 ;  /* 0x00000004d0047825 */ /* 0x010fca00078e0204 */
[----:B------:R4:W5:Y:S01]  /*18d80*/  @P0 LDG.E R3, desc[UR42][R4.64] ;  /* 0x0000002a04030981 */ /* 0x000962000c1e1900 */
[----:B0-----:R-:W-:-:S05]  /*18d90*/  @P1 IMAD.WIDE R6, R208, 0x4, R6 ;  /* 0x00000004d0061825 */ /* 0x001fca00078e0206 */
[----:B------:R4:W5:Y:S01]  /*18da0*/  @P1 LDG.E R0, desc[UR42][R6.64] ;  /* 0x0000002a06001981 */ /* 0x000962000c1e1900 */
[----:B------:R-:W-:Y:S02]  /*18db0*/  ISETP.NE.AND P2, PT, R205, RZ, PT ;  /* 0x000000ffcd00720c */ /* 0x000fe40003f45270 */
[----:B------:R-:W-:Y:S01]  /*18dc0*/  SHF.R.S32.HI R26, RZ, 0x1f, R208 ;  /* 0x0000001fff1a7819 */ /* 0x000fe200000114d0 */
[----:B------:R-:W0:Y:S10]  /*18dd0*/  S2R R29, SR_TID.X ;  /* 0x00000000001d7919 */ /* 0x000e340000002100 */
[----:B------:R-:W1:Y:S01]  /*18de0*/  @!P2 LDC R205, c[0x0][0xad4] ;  /* 0x0002b500ffcdab82 */ /* 0x000e620000000800 */
[----:B0-----:R-:W-:Y:S01]  /*18df0*/  VIADD R8, R29, 0xffffff80 ;  /* 0xffffff801d087836 */ /* 0x001fe20000000000 */
[----:B-1----:R-:W-:-:S04]  /*18e00*/  ISETP.GT.AND P2, PT, R205, 0x1, PT ;  /* 0x00000001cd00780c */ /* 0x002fc80003f44270 */
[----:B------:R-:W-:Y:S01]  /*18e10*/  ISETP.GT.AND P3, PT, R8, 0x3f, PT ;  /* 0x0000003f0800780c */ /* 0x000fe20003f64270 */
[----:B----4-:R-:W-:-:S12]  /*18e20*/  @P1 BRA `(.L_x_5863) ;  /* 0x0000000000101947 */ /* 0x010fd80003800000 */
[----:B------:R-:W-:Y:S05]  /*18e30*/  @!P0 BRA `(.L_x_5863) ;  /* 0x00000000000c8947 */ /* 0x000fea0003800000 */
[----:B------:R-:W4:Y:S04]  /*18e40*/  LDG.E R7, desc[UR42][R4.64] ;  /* 0x0000002a04077981 */ /* 0x000f28000c1e1900 */
[----:B-----5:R-:W4:Y:S02]  /*18e50*/  LDG.E R0, desc[UR42][R4.64+0x4] ;  /* 0x0000042a04007981 */ /* 0x020f24000c1e1900 */
[----:B----4-:R-:W-:-:S07]  /*18e60*/  IMAD.IADD R0, R0, 0x1, -R7 ;  /* 0x0000000100007824 */ /* 0x010fce00078e0a07 */
.L_x_5863:
[----:B------:R-:W-:Y:S01]  /*18e70*/  BSSY B1, `(.L_x_5864) ;  /* 0x0000035000017945 */ /* 0x000fe20003800000 */
[----:B------:R-:W-:Y:S02]  /*18e80*/  SEL R27, R208, RZ, !P0 ;  /* 0x000000ffd01b7207 */ /* 0x000fe40004000000 */
[----:B------:R-:W-:Y:S02]  /*18e90*/  SEL R26, R26, RZ, !P0 ;  /* 0x000000ff1a1a7207 */ /* 0x000fe40004000000 */
[----:B-----5:R-:W-:Y:S01]  /*18ea0*/  SHF.R.S32.HI R24, RZ, 0x1f, R3 ;  /* 0x0000001fff187819 */ /* 0x020fe20000011403 */
[----:B------:R-:W-:Y:S06]  /*18eb0*/  @P3 BRA `(.L_x_5865) ;  /* 0x0000000000c03947 */ /* 0x000fec0003800000 */
[----:B------:R-:W0:Y:S01]  /*18ec0*/  LDC R31, c[0x0][0xbe8] ;  /* 0x0002fa00ff1f7b82 */ /* 0x000e220000000800 */
[----:B------:R-:W-:Y:S01]  /*18ed0*/  IADD3 R29, R192, -0x80, R29 ;  /* 0xffffff80c01d7810 */ /* 0x000fe20007ffe01d */
[----:B0-----:R-:W-:-:S05]  /*18ee0*/  IMAD R4, R0, R31, RZ ;  /* 0x0000001f00047224 */ /* 0x001fca00078e02ff */
[----:B------:R-:W-:-:S13]  /*18ef0*/  ISETP.GE.AND P0, PT, R29, R4, PT ;  /* 0x000000041d00720c */ /* 0x000fda0003f06270 */
[----:B------:R-:W-:Y:S05]  /*18f00*/  @P0 BRA `(.L_x_5865) ;  /* 0x0000000000ac0947 */ /* 0x000fea0003800000 */
[----:B------:R-:W-:Y:S01]  /*18f10*/  IMAD.MOV.U32 R22, RZ, RZ, 0x9b8 ;  /* 0x000009b8ff167424 */ /* 0x000fe200078e00ff */
[----:B------:R-:W-:Y:S01]  /*18f20*/  ISETP.GT.AND P0, PT, R205, 0x1, PT ;  /* 0x00000001cd00780c */ /* 0x000fe20003f04270 */
[----:B------:R-:W0:Y:S01]  /*18f30*/  LDC.64 R4, c[0x0][0xba8] ;  /* 0x0002ea00ff047b82 */ /* 0x000e220000000a00 */
[----:B------:R-:W-:Y:S01]  /*18f40*/  ISETP.NE.AND P1, PT, R31, 0x1, PT ;  /* 0x000000011f00780c */ /* 0x000fe20003f25270 */
[----:B------:R-:W-:Y:S01]  /*18f50*/  IMAD.MOV.U32 R21, RZ, RZ, R29 ;  /* 0x000000ffff157224 */ /* 0x000fe200078e001d */
[----:B------:R-:W-:-:S05]  /*18f60*/  SEL R22, R22, 0x978, P0 ;  /* 0x0000097816167807 */ /* 0x000fca0000000000 */
[----:B------:R-:W1:Y:S08]  /*18f70*/  LDC.64 R12, c[0x0][R22+0x220] ;  /* 0x00008800160c7b82 */ /* 0x000e700000000a00 */
[----:B------:R-:W4:Y:S08]  /*18f80*/  LDC.64 R14, c[0x0][R22+0x218] ;  /* 0x00008600160e7b82 */ /* 0x000f300000000a00 */
[----:B------:R-:W5:Y:S08]  /*18f90*/  LDC.64 R8, c[0x0][R22+0x228] ;  /* 0x00008a0016087b82 */ /* 0x000f700000000a00 */
[----:B------:R-:W2:Y:S08]  /*18fa0*/  LDC.64 R6, c[0x0][R22+0x210] ;  /* 0x0000840016067b82 */ /* 0x000eb00000000a00 */
[----:B------:R-:W3:Y:S08]  /*18fb0*/  @P1 LDC R20, c[0x0][0xbec] ;  /* 0x0002fb00ff141b82 */ /* 0x000ef00000000800 */
[----:B------:R-:W5:Y:S01]  /*18fc0*/  @P1 LDC R25, c[0x0][0xbf0] ;  /* 0x0002fc00ff191b82 */ /* 0x000f620000000800 */
[----:B-1----:R-:W-:-:S07]  /*18fd0*/  IMAD R13, R13, R27, RZ ;  /* 0x0000001b0d0d7224 */ /* 0x002fce00078e02ff */
[----:B0-----:R-:W0:Y:S01]  /*18fe0*/  @!P0 LDC R4, c[0x0][0xb50] ;  /* 0x0002d400ff048b82 */ /* 0x001e220000000800 */
[----:B------:R-:W-:-:S04]  /*18ff0*/  IMAD.WIDE.U32 R10, R12, R27, RZ ;  /* 0x0000001b0c0a7225 */ /* 0x000fc800078e00ff */
[----:B---3--:R-:W-:-:S03]  /*19000*/  @P1 IMAD.HI.U32 R20, R29, R20, RZ ;  /* 0x000000141d141227 */ /* 0x008fc600078e00ff */
[----:B------:R-:W1:Y:S01]  /*19010*/  @!P0 LDC R5, c[0x0][0xb54] ;  /* 0x0002d500ff058b82 */ /* 0x000e620000000800 */
[-C--:B----4-:R-:W-:Y:S02]  /*19020*/  IMAD R23, R15, R204.reuse, RZ ;  /* 0x000000cc0f177224 */ /* 0x090fe400078e02ff */
[----:B------:R-:W-:Y:S01]  /*19030*/  IMAD.WIDE.U32 R14, R14, R204, RZ ;  /* 0x000000cc0e0e7225 */ /* 0x000fe200078e00ff */
[----:B-----5:R-:W-:-:S03]  /*19040*/  @P1 SHF.R.U32.HI R21, RZ, R25, R20 ;  /* 0x00000019ff151219 */ /* 0x020fc60000011614 */
        /* <DEDUP_REMOVED lines=12> */
[----:B--2---:R-:W-:Y:S01]  /*19110*/  IMAD R7, R7, R11, RZ ;  /* 0x0000000b07077224 */ /* 0x004fe200078e02ff */
[----:B------:R-:W-:Y:S02]  /*19120*/  SHF.R.S32.HI R21, RZ, 0x1f, R21 ;  /* 0x0000001fff157819 */ /* 0x000fe40000011415 */
[----:B------:R-:W-:Y:S02]  /*19130*/  SHF.R.S32.HI R13, RZ, 0x1f, R11 ;  /* 0x0000001fff0d7819 */ /* 0x000fe4000001140b */
[----:B------:R-:W-:-:S03]  /*19140*/  IADD3.X R9, R21, R10, R15, P0, P1 ;  /* 0x0000000a15097210 */ /* 0x000fc600007e240f */
[C---:B------:R-:W-:Y:S02]  /*19150*/  IMAD R13, R6.reuse, R13, R7 ;  /* 0x0000000d060d7224 */ /* 0x040fe400078e0207 */
[----:B------:R-:W-:-:S04]  /*19160*/  IMAD.WIDE.U32 R6, R6, R11, R8 ;  /* 0x0000000b06067225 */ /* 0x000fc800078e0008 */
[----:B------:R-:W-:Y:S01]  /*19170*/  IMAD.IADD R7, R7, 0x1, R13 ;  /* 0x0000000107077824 */ /* 0x000fe200078e020d */
[----:B0-----:R-:W-:-:S04]  /*19180*/  LEA R4, P0, R6, R4, 0x2 ;  /* 0x0000000406047211 */ /* 0x001fc800078010ff */
[----:B-1----:R-:W-:Y:S01]  /*19190*/  LEA.HI.X R5, R6, R5, R7, 0x2, P0 ;  /* 0x0000000506057211 */ /* 0x002fe200000f1407 */
[----:B------:R-:W-:-:S05]  /*191a0*/  IMAD.MOV.U32 R7, RZ, RZ, -0x800000 ;  /* 0xff800000ff077424 */ /* 0x000fca00078e00ff */
[----:B------:R0:W-:Y:S03]  /*191b0*/  STG.E desc[UR42][R4.64], R7 ;  /* 0x0000000704007986 */ /* 0x0001e6000c10192a */
.L_x_5865:
[----:B------:R-:W-:Y:S05]  /*191c0*/  BSYNC B1 ;  /* 0x0000000000017941 */ /* 0x000fea0003800000 */
.L_x_5864:
[----:B------:R-:W-:Y:S05]  /*191d0*/  @P2 BRA `(.L_x_5860) ;  /* 0x0000000800802947 */ /* 0x000fea0003800000 */
[----:B0-----:R-:W0:Y:S01]  /*191e0*/  S2R R5, SR_TID.X ;  /* 0x0000000000057919 */ /* 0x001e220000002100 */
[----:B------:R-:W1:Y:S01]  /*191f0*/  LDC R9, c[0x0][0xbe8] ;  /* 0x0002fa00ff097b82 */ /* 0x000e620000000800 */
[----:B------:R-:W-:Y:S01]  /*19200*/  ULDC.64 UR4, c[0x0][0xaa0] ;  /* 0x0002a80000047ab9 */ /* 0x000fe20000000a00 */
[C---:B------:R-:W-:Y:S01]  /*19210*/  VIADD R29, R193.reuse, 0x180 ;  /* 0x00000180c11d7836 */ /* 0x040fe20000000000 */
[----:B------:R-:W-:Y:S01]  /*19220*/  BSSY B1, `(.L_x_5866) ;  /* 0x0000077000017945 */ /* 0x000fe20003800000 */
[----:B------:R-:W-:Y:S01]  /*19230*/  IMAD R4, R24, UR4, RZ ;  /* 0x0000000418047c24 */ /* 0x000fe2000f8e02ff */
[----:B------:R-:W-:Y:S01]  /*19240*/  SHF.R.S32.HI R30, RZ, 0x1f, R209 ;  /* 0x0000001fff1e7819 */ /* 0x000fe200000114d1 */
[----:B------:R-:W-:Y:S01]  /*19250*/  VIADD R31, R193, 0x1c0 ;  /* 0x000001c0c11f7836 */ /* 0x000fe20000000000 */
[----:B------:R-:W-:Y:S01]  /*19260*/  SHF.R.S32.HI R28, RZ, 0x1f, R29 ;  /* 0x0000001fff1c7819 */ /* 0x000fe2000001141d */
[----:B------:R-:W-:Y:S01]  /*19270*/  IMAD R7, R3, UR5, R4 ;  /* 0x0000000503077c24 */ /* 0x000fe2000f8e0204 */
[----:B------:R-:W4:Y:S01]  /*19280*/  LDC R22, c[0x0][0xac8] ;  /* 0x0002b200ff167b82 */ /* 0x000f220000000800 */
[----:B------:R-:W-:-:S02]  /*19290*/  SHF.R.S32.HI R32, RZ, 0x1f, R210 ;  /* 0x0000001fff207819 */ /* 0x000fc400000114d2 */
[----:B------:R-:W-:Y:S02]  /*192a0*/  SHF.R.S32.HI R24, RZ, 0x1f, R31 ;  /* 0x0000001fff187819 */ /* 0x000fe4000001141f */
[----:B------:R-:W-:Y:S02]  /*192b0*/  SHF.R.S32.HI R33, RZ, 0x1f, R211 ;  /* 0x0000001fff217819 */ /* 0x000fe400000114d3 */
[----:B------:R-:W-:Y:S02]  /*192c0*/  SHF.R.S32.HI R34, RZ, 0x1f, R212 ;  /* 0x0000001fff227819 */ /* 0x000fe400000114d4 */
[----:B-1----:R-:W-:Y:S01]  /*192d0*/  ISETP.NE.AND P0, PT, R9, 0x1, PT ;  /* 0x000000010900780c */ /* 0x002fe20003f05270 */
[----:B------:R-:W-:Y:S02]  /*192e0*/  IMAD R25, R0, R9, RZ ;  /* 0x0000000900197224 */ /* 0x000fe400078e02ff */
[----:B0-----:R-:W-:Y:S02]  /*192f0*/  VIADD R6, R5, 0xffffff80 ;  /* 0xffffff8005067836 */ /* 0x001fe40000000000 */
[----:B------:R-:W-:Y:S01]  /*19300*/  IMAD.WIDE.U32 R4, R3, UR4, RZ ;  /* 0x0000000403047c25 */ /* 0x000fe2000f8e00ff */
[----:B------:R-:W-:Y:S01]  /*19310*/  ULDC.64 UR4, c[0x0][0xae8] ;  /* 0x0002ba0000047ab9 */ /* 0x000fe20000000a00 */
[----:B----4-:R-:W-:-:S02]  /*19320*/  ISETP.GE.AND P1, PT, R193, R22, PT ;  /* 0x00000016c100720c */ /* 0x010fc40003f26270 */
[----:B------:R-:W-:-:S04]  /*19330*/  SHF.R.S32.HI R3, RZ, 0x1f, R6 ;  /* 0x0000001fff037819 */ /* 0x000fc80000011406 */
[----:B------:R-:W0:Y:S01]  /*19340*/  @P0 LDC R11, c[0x0][0xbec] ;  /* 0x0002fb00ff0b0b82 */ /* 0x000e220000000800 */
[----:B------:R-:W-:Y:S01]  /*19350*/  IMAD.IADD R5, R5, 0x1, R7 ;  /* 0x0000000105057824 */ /* 0x000fe200078e0207 */
[----:B------:R-:W-:Y:S02]  /*19360*/  SEL R10, RZ, 0x1, P1 ;  /* 0x00000001ff0a7807 */ /* 0x000fe40000800000 */
[----:B------:R-:W-:Y:S01]  /*19370*/  LEA.HI R3, R3, R6, RZ, 0x3 ;  /* 0x0000000603037211 */ /* 0x000fe200078f18ff */
[C---:B------:R-:W-:Y:S01]  /*19380*/  IMAD.WIDE.U32 R4, R204.reuse, UR4, R4 ;  /* 0x00000004cc047c25 */ /* 0x040fe2000f8e0004 */
[----:B------:R-:W-:Y:S02]  /*19390*/  ISETP.GE.AND P1, PT, R29, R22, PT ;  /* 0x000000161d00720c */ /* 0x000fe40003f26270 */
[----:B------:R-:W1:Y:S01]  /*193a0*/  @P0 LDC R13, c[0x0][0xbf0] ;  /* 0x0002fc00ff0d0b82 */ /* 0x000e620000000800 */
[----:B------:R-:W-:Y:S01]  /*193b0*/  LOP3.LUT R7, R3, 0xfffffff8, RZ, 0xc0, !PT ;  /* 0xfffffff803077812 */ /* 0x000fe200078ec0ff */
[----:B------:R-:W-:Y:S01]  /*193c0*/  IMAD R5, R204, UR5, R5 ;  /* 0x00000005cc057c24 */ /* 0x000fe2000f8e0205 */
[----:B------:R-:W-:Y:S01]  /*193d0*/  SHF.R.S32.HI R15, RZ, 0x3, R3 ;  /* 0x00000003ff0f7819 */ /* 0x000fe20000011403 */
[----:B------:R-:W-:-:S02]  /*193e0*/  ULDC.64 UR4, c[0x0][0xaf0] ;  /* 0x0002bc0000047ab9 */ /* 0x000fc40000000a00 */
[----:B------:R-:W-:Y:S02]  /*193f0*/  IMAD.IADD R6, R6, 0x1, -R7 ;  /* 0x0000000106067824 */ /* 0x000fe400078e0a07 */
[----:B------:R-:W-:Y:S02]  /*19400*/  IMAD R3, R26, UR4, RZ ;  /* 0x000000041a037c24 */ /* 0x000fe4000f8e02ff */
[----:B------:R-:W-:Y:S02]  /*19410*/  IMAD R7, R6, 0x20, R15 ;  /* 0x0000002006077824 */ /* 0x000fe400078e020f */
[----:B------:R-:W-:-:S04]  /*19420*/  IMAD.WIDE.U32 R4, R27, UR4, R4 ;  /* 0x000000041b047c25 */ /* 0x000fc8000f8e0004 */
[----:B------:R-:W-:Y:S02]  /*19430*/  IMAD.IADD R8, R192, 0x1, R7 ;  /* 0x00000001c0087824 */ /* 0x000fe400078e0207 */
[----:B------:R-:W-:Y:S01]  /*19440*/  IMAD R7, R27, UR5, R3 ;  /* 0x000000051b077c24 */ /* 0x000fe2000f8e0203 */
[----:B------:R-:W-:Y:S01]  /*19450*/  ULDC.64 UR4, c[0x0][0xae0] ;  /* 0x0002b80000047ab9 */ /* 0x000fe20000000a00 */
[----:B0-----:R-:W-:-:S04]  /*19460*/  @P0 IMAD.HI.U32 R6, R8, R11, RZ ;  /* 0x0000000b08060227 */ /* 0x001fc800078e00ff */
[----:B------:R-:W-:Y:S01]  /*19470*/  IMAD.MOV.U32 R3, RZ, RZ, R8 ;  /* 0x000000ffff037224 */ /* 0x000fe200078e0008 */
[----:B-1----:R-:W-:Y:S01]  /*19480*/  @P0 SHF.R.U32.HI R3, RZ, R13, R6 ;  /* 0x0000000dff030219 */ /* 0x002fe20000011606 */
[----:B------:R-:W-:Y:S01]  /*19490*/  IMAD.IADD R5, R5, 0x1, R7 ;  /* 0x0000000105057824 */ /* 0x000fe200078e0207 */
[-C--:B------:R-:W-:Y:S01]  /*194a0*/  ISETP.GE.AND P0, PT, R212, R22.reuse, PT ;  /* 0x00000016d400720c */ /* 0x080fe20003f06270 */
[----:B------:R-:W-:Y:S01]  /*194b0*/  VIADD R27, R193, 0x140 ;  /* 0x00000140c11b7836 */ /* 0x000fe20000000000 */
[----:B------:R-:W-:Y:S01]  /*194c0*/  SHF.R.S32.HI R6, RZ, 0x1f, R3 ;  /* 0x0000001fff067819 */ /* 0x000fe20000011403 */
[----:B------:R-:W-:Y:S01]  /*194d0*/  IMAD.WIDE.U32 R4, R3, UR4, R4 ;  /* 0x0000000403047c25 */ /* 0x000fe2000f8e0004 */
[----:B------:R-:W-:Y:S02]  /*194e0*/  SEL R7, RZ, 0xffffffff, P0 ;  /* 0xffffffffff077807 */ /* 0x000fe40000000000 */
[----:B------:R-:W-:Y:S01]  /*194f0*/  ISETP.GE.AND P0, PT, R211, R22, PT ;  /* 0x00000016d300720c */ /* 0x000fe20003f06270 */
[----:B------:R-:W-:Y:S01]  /*19500*/  IMAD R6, R6, UR4, RZ ;  /* 0x0000000406067c24 */ /* 0x000fe2000f8e02ff */
[----:B------:R-:W-:Y:S01]  /*19510*/  SHF.R.S32.HI R26, RZ, 0x1f, R27 ;  /* 0x0000001fff1a7819 */ /* 0x000fe2000001141b */
[----:B------:R-:W-:-:S02]  /*19520*/  IMAD.SHL.U32 R11, R7, 0x2, RZ ;  /* 0x00000002070b7824 */ /* 0x000fc400078e00ff */
[----:B------:R-:W-:Y:S01]  /*19530*/  IMAD R7, R3, UR5, R6 ;  /* 0x0000000503077c24 */ /* 0x000fe2000f8e0206 */
[----:B------:R-:W-:Y:S01]  /*19540*/  SEL R6, RZ, 0xffffffff, P0 ;  /* 0xffffffffff067807 */ /* 0x000fe20000000000 */
[----:B------:R-:W-:Y:S01]  /*19550*/  IMAD.MOV R3, RZ, RZ, -R3 ;  /* 0x000000ffff037224 */ /* 0x000fe200078e0a03 */
[----:B------:R-:W-:Y:S01]  /*19560*/  ISETP.GE.AND P0, PT, R210, R22, PT ;  /* 0x00000016d200720c */ /* 0x000fe20003f06270 */
[----:B------:R-:W-:Y:S01]  /*19570*/  IMAD.IADD R5, R5, 0x1, R7 ;  /* 0x0000000105057824 */ /* 0x000fe200078e0207 */
[----:B------:R-:W-:Y:S01]  /*19580*/  LOP3.LUT R10, R11, 0x2, R10, 0xe2, !PT ;  /* 0x000000020b0a7812 */ /* 0x000fe200078ee20a */
[----:B------:R-:W-:Y:S01]  /*19590*/  IMAD R3, R9, R3, R8 ;  /* 0x0000000309037224 */ /* 0x000fe200078e0208 */
[----:B------:R-:W-:Y:S01]  /*195a0*/  ULDC.64 UR4, c[0x0][0xad8] ;  /* 0x0002b60000047ab9 */ /* 0x000fe20000000a00 */
[----:B------:R-:W-:Y:S01]  /*195b0*/  IMAD.SHL.U32 R7, R6, 0x4, RZ ;  /* 0x0000000406077824 */ /* 0x000fe200078e00ff */
[----:B------:R-:W-:Y:S01]  /*195c0*/  SEL R6, RZ, 0xffffffff, P0 ;  /* 0xffffffffff067807 */ /* 0x000fe20000000000 */
[----:B------:R-:W-:Y:S01]  /*195d0*/  IMAD.WIDE.U32 R4, R3, UR4, R4 ;  /* 0x0000000403047c25 */ /* 0x000fe2000f8e0004 */
[----:B------:R-:W-:-:S02]  /*195e0*/  SHF.R.S32.HI R0, RZ, 0x1f, R3 ;  /* 0x0000001fff007819 */ /* 0x000fc40000011403 */
[----:B------:R-:W-:Y:S01]  /*195f0*/  LOP3.LUT R10, R7, 0x4, R10, 0xe2, !PT ;  /* 0x00000004070a7812 */ /* 0x000fe200078ee20a */
[----:B------:R-:W-:Y:S01]  /*19600*/  IMAD.SHL.U32 R7, R6, 0x8, RZ ;  /* 0x0000000806077824 */ /* 0x000fe200078e00ff */
[-C--:B------:R-:W-:Y:S01]  /*19610*/  ISETP.GE.AND P0, PT, R209, R22.reuse, PT ;  /* 0x00000016d100720c */ /* 0x080fe20003f06270 */
[----:B------:R-:W-:Y:S02]  /*19620*/  IMAD R0, R0, UR4, RZ ;  /* 0x0000000400007c24 */ /* 0x000fe4000f8e02ff */
[----:B------:R-:W-:Y:S01]  /*19630*/  IMAD.IADD R192, R15, 0x1, R192 ;  /* 0x000000010fc07824 */ /* 0x000fe200078e02c0 */
[----:B------:R-:W-:Y:S02]  /*19640*/  SEL R6, RZ, 0xffffffff, P0 ;  /* 0xffffffffff067807 */ /* 0x000fe40000000000 */
[----:B------:R-:W-:Y:S01]  /*19650*/  LOP3.LUT R10, R7, 0x8, R10, 0xe2, !PT ;  /* 0x00000008070a7812 */ /* 0x000fe200078ee20a */
[----:B------:R-:W-:Y:S01]  /*19660*/  IMAD R7, R3, UR5, R0 ;  /* 0x0000000503077c24 */ /* 0x000fe2000f8e0200 */
[----:B------:R-:W-:Y:S01]  /*19670*/  ISETP.GE.AND P0, PT, R27, R22, PT ;  /* 0x000000161b00720c */ /* 0x000fe20003f06270 */
[----:B------:R-:W-:Y:S01]  /*19680*/  ULDC.64 UR4, c[0x0][0xa80] ;  /* 0x0002a00000047ab9 */ /* 0x000fe20000000a00 */
[----:B------:R-:W-:-:S02]  /*19690*/  IMAD.SHL.U32 R9, R6, 0x10, RZ ;  /* 0x0000001006097824 */ /* 0x000fc400078e00ff */
[----:B------:R-:W-:Y:S01]  /*196a0*/  SEL R0, RZ, 0xffffffff, P0 ;  /* 0xffffffffff007807 */ /* 0x000fe20000000000 */
[----:B------:R-:W-:Y:S01]  /*196b0*/  IMAD.IADD R3, R5, 0x1, R7 ;  /* 0x0000000105037824 */ /* 0x000fe200078e0207 */
[----:B------:R-:W-:Y:S02]  /*196c0*/  LEA R20, P0, R4, UR4, 0x1 ;  /* 0x0000000404147c11 */ /* 0x000fe4000f8008ff */
[----:B------:R-:W-:Y:S01]  /*196d0*/  LOP3.LUT R10, R9, 0x10, R10, 0xe2, !PT ;  /* 0x00000010090a7812 */ /* 0x000fe200078ee20a */
[----:B------:R-:W-:Y:S01]  /*196e0*/  IMAD.SHL.U32 R9, R0, 0x20, RZ ;  /* 0x0000002000097824 */ /* 0x000fe200078e00ff */
[----:B------:R-:W-:Y:S02]  /*196f0*/  LEA.HI.X R3, R4, UR5, R3, 0x1, P0 ;  /* 0x0000000504037c11 */ /* 0x000fe400080f0c03 */
[----:B------:R-:W-:Y:S01]  /*19700*/  ISETP.GE.AND P0, PT, R192, R25, PT ;  /* 0x00000019c000720c */ /* 0x000fe20003f06270 */
[----:B------:R0:W1:Y:S01]  /*19710*/  SHFL.IDX PT, R4, R20, RZ, 0x181f ;  /* 0x00181fff14047589 */ /* 0x00006200000e0000 */
[----:B------:R-:W-:-:S02]  /*19720*/  SEL R5, RZ, 0x40, P1 ;  /* 0x00000040ff057807 */ /* 0x000fc40000800000 */
[----:B------:R-:W-:Y:S02]  /*19730*/  LOP3.LUT R10, R9, 0x20, R10, 0xe2, !PT ;  /* 0x00000020090a7812 */ /* 0x000fe400078ee20a */
[----:B------:R-:W-:Y:S02]  /*19740*/  ISETP.GE.AND P1, PT, R31, R22, PT ;  /* 0x000000161f00720c */ /* 0x000fe40003f26270 */
[----:B------:R-:W-:Y:S02]  /*19750*/  LOP3.LUT R21, R10, R5, RZ, 0xfc, !PT ;  /* 0x000000050a157212 */ /* 0x000fe400078efcff */
[----:B------:R-:W-:Y:S01]  /*19760*/  SEL R0, RZ, 0x80, P1 ;  /* 0x00000080ff007807 */ /* 0x000fe20000800000 */
[----:B------:R0:W4:Y:S03]  /*19770*/  SHFL.IDX PT, R5, R3, RZ, 0x181f ;  /* 0x00181fff03057589 */ /* 0x00012600000e0000 */
[----:B------:R-:W-:Y:S01]  /*19780*/  LOP3.LUT R23, R21, R0, RZ, 0xfc, !PT ;  /* 0x0000000015177212 */ /* 0x000fe200078efcff */
[----:B------:R-:W-:Y:S06]  /*19790*/  @P0 BRA `(.L_x_5867) ;  /* 0x00000000007c0947 */ /* 0x000fec0003800000 */
[-C--:B------:R-:W-:Y:S02]  /*197a0*/  ISETP.GE.AND P2, PT, R212, R22.reuse, PT ;  /* 0x00000016d400720c */ /* 0x080fe40003f46270 */
[-C--:B------:R-:W-:Y:S02]  /*197b0*/  ISETP.GE.AND P1, PT, R193, R22.reuse, PT ;  /* 0x00000016c100720c */ /* 0x080fe40003f26270 */
[-C--:B------:R-:W-:Y:S02]  /*197c0*/  ISETP.GE.AND P5, PT, R211, R22.reuse, PT ;  /* 0x00000016d300720c */ /* 0x080fe40003fa6270 */
[----:B------:R-:W-:-:S07]  /*197d0*/  ISETP.GE.AND P3, PT, R210, R22, PT ;  /* 0x00000016d200720c */ /* 0x000fce0003f66270 */
[CC--:B-1----:R-:W-:Y:S02]  /*197e0*/  @!P2 LEA R8, P0, R212.reuse, R4.reuse, 0x1 ;  /* 0x00000004d408a211 */ /* 0x0c2fe400078008ff */
        /* <DEDUP_REMOVED lines=13> */
[----:B-1----:R-:W-:-:S02]  /*198c0*/  @!P1 LEA R8, P6, R27, R4, 0x1 ;  /* 0x000000041b089211 */ /* 0x002fc400078c08ff */
        /* <DEDUP_REMOVED lines=12> */
.L_x_5867:
[----:B------:R-:W-:Y:S05]  /*19990*/  BSYNC B1 ;  /* 0x0000000000017941 */ /* 0x000fea0003800000 */
.L_x_5866:
[----:B------:R-:W-:Y:S01]  /*199a0*/  VIADD R0, R192, 0x20 ;  /* 0x00000020c0007836 */ /* 0x000fe20000000000 */
[----:B----4-:R4:W0:Y:S04]  /*199b0*/  SHFL.IDX PT, R5, R3, 0x1, 0x181f ;  /* 0x00381f0003057f89 */ /* 0x01082800000e0000 */
[----:B------:R-:W-:Y:S01]  /*199c0*/  ISETP.GE.AND P0, PT, R0, R25, PT ;  /* 0x000000190000720c */ /* 0x000fe20003f06270 */
[----:B-1----:R4:W1:-:S12]  /*199d0*/  SHFL.IDX PT, R4, R20, 0x1, 0x181f ;  /* 0x00381f0014047f89 */ /* 0x00285800000e0000 */
[----:B----4-:R-:W-:Y:S05]  /*199e0*/  @P0 BRA `(.L_x_5860) ;  /* 0x00000000007c0947 */ /* 0x010fea0003800000 */
[-C--:B------:R-:W-:Y:S02]  /*199f0*/  ISETP.GE.AND P5, PT, R212, R22.reuse, PT ;  /* 0x00000016d400720c */ /* 0x080fe40003fa6270 */
[-C--:B------:R-:W-:Y:S02]  /*19a00*/  ISETP.GE.AND P6, PT, R193, R22.reuse, PT ;  /* 0x00000016c100720c */ /* 0x080fe40003fc6270 */
[-C--:B------:R-:W-:Y:S02]  /*19a10*/  ISETP.GE.AND P4, PT, R211, R22.reuse, PT ;  /* 0x00000016d300720c */ /* 0x080fe40003f86270 */
[-C--:B------:R-:W-:Y:S02]  /*19a20*/  ISETP.GE.AND P3, PT, R210, R22.reuse, PT ;  /* 0x00000016d200720c */ /* 0x080fe40003f66270 */
[-C--:B------:R-:W-:Y:S02]  /*19a30*/  ISETP.GE.AND P2, PT, R209, R22.reuse, PT ;  /* 0x00000016d100720c */ /* 0x080fe40003f46270 */
[----:B------:R-:W-:-:S03]  /*19a40*/  ISETP.GE.AND P1, PT, R27, R22, PT ;  /* 0x000000161b00720c */ /* 0x000fc60003f26270 */
[CC--:B-1----:R-:W-:Y:S02]  /*19a50*/  @!P5 LEA R8, P0, R212.reuse, R4.reuse, 0x1 ;  /* 0x00000004d408d211 */ /* 0x0c2fe400078008ff */
[----:B0-----:R-:W-:Y:S02]  /*19a60*/  @!P6 IMAD.WIDE R6, R193, 0x2, R4 ;  /* 0x00000002c106e825 */ /* 0x001fe400078e0204 */
[----:B------:R-:W-:Y:S02]  /*19a70*/  @!P5 LEA.HI.X R9, R212, R5, R34, 0x1, P0 ;  /* 0x00000005d409d211 */ /* 0x000fe400000f0c22 */
[----:B------:R-:W-:Y:S01]  /*19a80*/  LOP3.LUT P0, RZ, R21, 0x40, RZ, 0xc0, !PT ;  /* 0x0000004015ff7812 */ /* 0x000fe2000780c0ff */
[----:B------:R0:W-:Y:S01]  /*19a90*/  @!P6 ST.E.128 desc[UR42][R6.64], RZ ;  /* 0x000000ff0600e985 */ /* 0x0001e2000c101d2a */
[----:B------:R-:W-:-:S03]  /*19aa0*/  @!P4 LEA R10, P6, R211, R4, 0x1 ;  /* 0x00000004d30ac211 */ /* 0x000fc600078c08ff */
[----:B------:R4:W-:Y:S01]  /*19ab0*/  @!P5 ST.E.128 desc[UR42][R8.64], RZ ;  /* 0x000000ff0800d985 */ /* 0x0009e2000c101d2a */
[CC--:B------:R-:W-:Y:S02]  /*19ac0*/  @!P3 LEA R12, P5, R210.reuse, R4.reuse, 0x1 ;  /* 0x00000004d20cb211 */ /* 0x0c0fe400078a08ff */
[-C--:B------:R-:W-:Y:S02]  /*19ad0*/  @!P4 LEA.HI.X R11, R211, R5.reuse, R33, 0x1, P6 ;  /* 0x00000005d30bc211 */ /* 0x080fe400030f0c21 */
[-C--:B------:R-:W-:Y:S02]  /*19ae0*/  @!P2 LEA R14, P6, R209, R4.reuse, 0x1 ;  /* 0x00000004d10ea211 */ /* 0x080fe400078c08ff */
[-C--:B------:R-:W-:Y:S01]  /*19af0*/  @!P3 LEA.HI.X R13, R210, R5.reuse, R32, 0x1, P5 ;  /* 0x00000005d20db211 */ /* 0x080fe200028f0c20 */
[----:B------:R4:W-:Y:S01]  /*19b00*/  @!P4 ST.E.128 desc[UR42][R10.64], RZ ;  /* 0x000000ff0a00c985 */ /* 0x0009e2000c101d2a */
[----:B------:R-:W-:Y:S02]  /*19b10*/  LOP3.LUT P5, RZ, R23, 0x80, RZ, 0xc0, !PT ;  /* 0x0000008017ff7812 */ /* 0x000fe400078ac0ff */
[----:B------:R-:W-:Y:S01]  /*19b20*/  @!P2 LEA.HI.X R15, R209, R5, R30, 0x1, P6 ;  /* 0x00000005d10fa211 */ /* 0x000fe200030f0c1e */
[----:B------:R4:W-:Y:S01]  /*19b30*/  @!P3 ST.E.128 desc[UR42][R12.64], RZ ;  /* 0x000000ff0c00b985 */ /* 0x0009e2000c101d2a */
[----:B------:R-:W-:-:S03]  /*19b40*/  @!P1 LEA R20, P6, R27, R4, 0x1 ;  /* 0x000000041b149211 */ /* 0x000fc600078c08ff */
[----:B------:R4:W-:Y:S01]  /*19b50*/  @!P2 ST.E.128 desc[UR42][R14.64], RZ ;  /* 0x000000ff0e00a985 */ /* 0x0009e2000c101d2a */
[----:B------:R-:W-:Y:S02]  /*19b60*/  @!P1 LEA.HI.X R21, R27, R5, R26, 0x1, P6 ;  /* 0x000000051b159211 */ /* 0x000fe400030f0c1a */
[----:B0-----:R-:W-:-:S03]  /*19b70*/  @P0 LEA R6, P6, R29, R4, 0x1 ;  /* 0x000000041d060211 */ /* 0x001fc600078c08ff */
[----:B------:R4:W-:Y:S01]  /*19b80*/  @!P1 ST.E.128 desc[UR42][R20.64], RZ ;  /* 0x000000ff14009985 */ /* 0x0009e2000c101d2a */
[----:B------:R-:W-:Y:S02]  /*19b90*/  @P0 LEA.HI.X R7, R29, R5, R28, 0x1, P6 ;  /* 0x000000051d070211 */ /* 0x000fe400030f0c1c */
[----:B------:R-:W-:-:S03]  /*19ba0*/  @P5 LEA R4, P6, R31, R4, 0x1 ;  /* 0x000000041f045211 */ /* 0x000fc600078c08ff */
[----:B------:R4:W-:Y:S01]  /*19bb0*/  @P0 ST.E.128 desc[UR42][R6.64], RZ ;  /* 0x000000ff06000985 */ /* 0x0009e2000c101d2a */
[----:B------:R-:W-:-:S05]  /*19bc0*/  @P5 LEA.HI.X R5, R31, R5, R24, 0x1, P6 ;  /* 0x000000051f055211 */ /* 0x000fca00030f0c18 */
[----:B------:R4:W-:Y:S04]  /*19bd0*/  @P5 ST.E.128 desc[UR42][R4.64], RZ ;  /* 0x000000ff04005985 */ /* 0x0009e8000c101d2a */
.L_x_5860:
[----:B------:R-:W-:Y:S05]  /*19be0*/  BSYNC B0 ;  /* 0x0000000000007941 */ /* 0x000fea0003800000 */
.L_x_5853:
[----:B------:R-:W-:Y:S02]  /*19bf0*/  ULDC UR4, c[0x0][0xc3c] ;  /* 0x00030f0000047ab9 */ /* 0x000fe40000000800 */
[----:B---3--:R-:W-:-:S13]  /*19c00*/  ISETP.GE.AND P0, PT, R79, UR4, PT ;  /* 0x000000044f007c0c */ /* 0x008fda000bf06270 */
[----:B------:R-:W-:Y:S05]  /*19c10*/  @!P0 BRA `(.L_x_5868) ;  /* 0xfffffe78005c8947 */ /* 0x000fea000383ffff */
[----:B------:R-:W-:Y:S05]  /*19c20*/  BRA `(.L_x_5650) ;  /* 0x000000a000447947 */ /* 0x000fea0003800000 */
.L_x_5648:
        /* <DEDUP_REMOVED lines=20> */
.L_x_5869:
        /* <DEDUP_REMOVED lines=43> */
.L_x_5873:
        /* <DEDUP_REMOVED lines=39> */
.L_x_5871:
        /* <DEDUP_REMOVED lines=12> */
.L_x_5874:
        /* <DEDUP_REMOVED lines=63> */
.L_x_5875:
        /* <DEDUP_REMOVED lines=61> */
.L_x_5876:
[----:B01----:R-:W-:-:S05]  /*1ab10*/  LOP3.LUT R3, RZ, R2, RZ, 0x33, !PT ;  /* 0x00000002ff037212 */ /* 0x003fca00078e33ff */
[----:B------:R-:W-:-:S05]  /*1ab20*/  IMAD.IADD R2, R4, 0x1, R3 ;  /* 0x0000000104027824 */ /* 0x000fca00078e0203 */
[----:B------:R1:W-:Y:S01]  /*1ab30*/  STL [R1+0x4], R2 ;  /* 0x0000040201007387 */ /* 0x0003e20000100800 */
[----:B------:R-:W-:Y:S05]  /*1ab40*/  BRA `(.L_x_5877) ;  /* 0x0000000000107947 */ /* 0x000fea0003800000 */
.L_x_5872:
[----:B------:R-:W-:Y:S01]  /*1ab50*/  IMAD.U32 R2, RZ, RZ, UR6 ;  /* 0x00000006ff027e24 */ /* 0x000fe2000f8e00ff */
[----:B------:R0:W-:Y:S04]  /*1ab60*/  STL [R1+0x4], RZ ;  /* 0x000004ff01007387 */ /* 0x0001e80000100800 */
[----:B------:R0:W-:Y:S04]  /*1ab70*/  STL [R1+0x8], RZ ;  /* 0x000008ff01007387 */ /* 0x0001e80000100800 */
[----:B------:R0:W-:Y:S02]  /*1ab80*/  STL [R1], R2 ;  /* 0x0000000201007387 */ /* 0x0001e40000100800 */
.L_x_5877:
        /* <DEDUP_REMOVED lines=10> */
.L_x_5870:
        /* <DEDUP_REMOVED lines=24> */
[----:B----4-:R-:W-:-:S06]  /*1adb0*/  ULEA UR4, UR5, UR4, 0x18 ;  /* 0x0000000405047291 */ /* 0x010fcc000f8ec03f */
[----:B------:R-:W-:-:S04]  /*1adc0*/  IMAD.U32 R18, RZ, RZ, UR4 ;  /* 0x00000004ff127e24 */ /* 0x000fc8000f8e00ff */
[----:B------:R-:W-:-:S05]  /*1add0*/  IMAD R2, R3, 0x2, R18 ;  /* 0x0000000203027824 */ /* 0x000fca00078e0212 */
[----:B------:R0:W-:Y:S04]  /*1ade0*/  STL [R1+0x60], R2 ;  /* 0x0000600201007387 */ /* 0x0001e80000100800 */
[----:B------:R0:W-:Y:S04]  /*1adf0*/  STL [R1+0x54], RZ ;  /* 0x000054ff01007387 */ /* 0x0001e80000100800 */
[----:B------:R0:W-:Y:S04]  /*1ae00*/  STL [R1+0x18], R0 ;  /* 0x0000180001007387 */ /* 0x0001e80000100800 */
[----:B------:R0:W-:Y:S04]  /*1ae10*/  STL [R1+0x10], RZ ;  /* 0x000010ff01007387 */ /* 0x0001e80000100800 */
[----:B------:R0:W-:Y:S02]  /*1ae20*/  STL [R1+0x14], R0 ;  /* 0x0000140001007387 */ /* 0x0001e40000100800 */
.L_x_6062:
[----:B------:R-:W2:Y:S01]  /*1ae30*/  LDL R14, [R1+0xc] ;  /* 0x00000c00010e7983 */ /* 0x000ea20000100800 */
[----:B------:R-:W-:Y:S05]  /*1ae40*/  YIELD ;  /* 0x0000000000007946 */ /* 0x000fea0003800000 */
[----:B------:R-:W-:Y:S01]  /*1ae50*/  ULDC.64 UR4, c[0x0][0xa28] ;  /* 0x00028a0000047ab9 */ /* 0x000fe20000000a00 */
[----:B01----:R-:W-:Y:S02]  /*1ae60*/  CS2R R6, SRZ ;  /* 0x0000000000067805 */ /* 0x003fe4000001ff00 */
[----:B------:R-:W-:Y:S01]  /*1ae70*/  ISETP.NE.U32.AND P0, PT, RZ, UR4, PT ;  /* 0x00000004ff007c0c */ /* 0x000fe2000bf05070 */
[----:B------:R-:W1:Y:S01]  /*1ae80*/  LDC.64 R12, c[0x0][0xa00] ;  /* 0x00028000ff0c7b82 */ /* 0x000e620000000a00 */
[----:B------:R-:W-:Y:S01]  /*1ae90*/  ULDC.64 UR6, c[0x0][0xa08] ;  /* 0x0002820000067ab9 */ /* 0x000fe20000000a00 */
[----:B------:R-:W-:Y:S01]  /*1aea0*/  ULDC.64 UR8, c[0x0][0xa10] ;  /* 0x0002840000087ab9 */ /* 0x000fe20000000a00 */
[----:B------:R-:W-:Y:S01]  /*1aeb0*/  ISETP.NE.AND.EX P0, PT, RZ, UR5, PT, P0 ;  /* 0x00000005ff007c0c */ /* 0x000fe2000bf05300 */
[----:B------:R-:W-:-:S04]  /*1aec0*/  ULDC.64 UR4, c[0x0][0xa18] ;  /* 0x0002860000047ab9 */ /* 0x000fc80000000a00 */
[----:B------:R-:W4:Y:S08]  /*1aed0*/  LDC.64 R4, c[0x0][0xa08] ;  /* 0x00028200ff047b82 */ /* 0x000f300000000a00 */
[----:B0-----:R-:W2:Y:S02]  /*1aee0*/  @P0 LDC.64 R2, c[0x0][0xa28] ;  /* 0x00028a00ff020b82 */ /* 0x001ea40000000a00 */
[----:B--2---:R-:W-:-:S05]  /*1aef0*/  @P0 IMAD.WIDE R2, R14, 0x4, R2 ;  /* 0x000000040e020825 */ /* 0x004fca00078e0202 */
[----:B------:R0:W5:Y:S01]  /*1af00*/  @P0 LDG.E R6, desc[UR42][R2.64] ;  /* 0x0000002a02060981 */ /* 0x000162000c1e1900 */
[----:B------:R-:W-:Y:S01]  /*1af10*/  ISETP.NE.U32.AND P0, PT, RZ, UR4, PT ;  /* 0x00000004ff007c0c */ /* 0x000fe2000bf05070 */
[----:B-1----:R-:W-:Y:S01]  /*1af20*/  IMAD.WIDE R12, R14, 0x4, R12 ;  /* 0x000000040e0c7825 */ /* 0x002fe200078e020c */
[----:B------:R-:W-:Y:S02]  /*1af30*/  ISETP.NE.U32.AND P2, PT, RZ, UR6, PT ;  /* 0x00000006ff007c0c */ /* 0x000fe4000bf45070 */
[----:B------:R-:W-:Y:S01]  /*1af40*/  ISETP.NE.AND.EX P0, PT, RZ, UR5, PT, P0 ;  /* 0x00000005ff007c0c */ /* 0x000fe2000bf05300 */
[----:B------:R-:W-:Y:S01]  /*1af50*/  ULDC.64 UR4, c[0x0][0xa00] ;  /* 0x0002800000047ab9 */ /* 0x000fe20000000a00 */
[----:B------:R-:W-:Y:S01]  /*1af60*/  ISETP.NE.U32.AND P4, PT, RZ, UR8, PT ;  /* 0x00000008ff007c0c */ /* 0x000fe2000bf85070 */
[----:B---3--:R-:W-:Y:S01]  /*1af70*/  IMAD.MOV.U32 R8, RZ, RZ, RZ ;  /* 0x000000ffff087224 */ /* 0x008fe200078e00ff */
[----:B------:R-:W-:Y:S01]  /*1af80*/  ISETP.NE.U32.AND P1, PT, RZ, UR4, PT ;  /* 0x00000004ff007c0c */ /* 0x000fe2000bf25070 */
[----:B0-----:R-:W0:Y:S01]  /*1af90*/  LDC.64 R2, c[0x0][0xa10] ;  /* 0x00028400ff027b82 */ /* 0x001e220000000a00 */
[----:B------:R-:W-:-:S02]  /*1afa0*/  IMAD.MOV.U32 R0, RZ, RZ, RZ ;  /* 0x000000ffff007224 */ /* 0x000fc400078e00ff */
[----:B------:R-:W-:Y:S01]  /*1afb0*/  ISETP.NE.AND.EX P3, PT, RZ, UR5, PT, P1 ;  /* 0x00000005ff007c0c */ /* 0x000fe2000bf65310 */
[----:B----4-:R-:W-:-:S04]  /*1afc0*/  IMAD.WIDE R4, R14, 0x4, R4 ;  /* 0x000000040e047825 */ /* 0x010fc800078e0204 */
[----:B------:R-:W1:Y:S01]  /*1afd0*/  @P0 LDC.64 R10, c[0x0][0xa18] ;  /* 0x00028600ff0a0b82 */ /* 0x000e620000000a00 */
[----:B------:R-:W-:Y:S01]  /*1afe0*/  ULDC UR4, c[0x0][0x288] ;  /* 0x0000a20000047ab9 */ /* 0x000fe20000000800 */
[----:B------:R-:W-:Y:S02]  /*1aff0*/  ISETP.NE.AND.EX P1, PT, RZ, UR7, PT, P2 ;  /* 0x00000007ff007c0c */ /* 0x000fe4000bf25320 */
[----:B------:R-:W-:-:S04]  /*1b000*/  ISETP.NE.AND.EX P2, PT, RZ, UR9, PT, P4 ;  /* 0x00000009ff007c0c */ /* 0x000fc8000bf45340 */
[----:B------:R-:W2:Y:S07]  /*1b010*/  @P3 LDG.E R7, desc[UR42][R12.64] ;  /* 0x0000002a0c073981 */ /* 0x000eae000c1e1900 */
[----:B------:R3:W5:Y:S01]  /*1b020*/  @P1 LDG.E R8, desc[UR42][R4.64] ;  /* 0x0000002a04081981 */ /* 0x000762000c1e1900 */
[----:B0-----:R-:W-:-:S05]  /*1b030*/  IMAD.WIDE R2, R14, 0x4, R2 ;  /* 0x000000040e027825 */ /* 0x001fca00078e0202 */
[----:B------:R3:W5:Y:S01]  /*1b040*/  @P2 LDG.E R0, desc[UR42][R2.64] ;  /* 0x0000002a02002981 */ /* 0x000762000c1e1900 */
[----:B-1----:R-:W-:-:S03]  /*1b050*/  @P0 IMAD.WIDE R10, R14, 0x4, R10 ;  /* 0x000000040e0a0825 */ /* 0x002fc600078e020a */
[----:B--2---:R0:W-:Y:S02]  /*1b060*/  STL [R1+0x40], R7 ;  /* 0x0000400701007387 */ /* 0x0041e40000100800 */
[----:B0-----:R-:W-:Y:S01]  /*1b070*/  IMAD.U32 R7, RZ, RZ, UR4 ;  /* 0x00000004ff077e24 */ /* 0x001fe2000f8e00ff */
        /* <DEDUP_REMOVED lines=12> */
[----:B0-----:R-:W-:Y:S01]  /*1b140*/  IMAD.U32 R7, RZ, RZ, UR4 ;  /* 0x00000004ff077e24 */ /* 0x001fe2000f8e00ff */
[----:B---3--:R-:W-:Y:S06]  /*1b150*/  @P0 BRA `(.L_x_5879) ;  /* 0x0000000000140947 */ /* 0x008fec0003800000 */
[----:B------:R-:W-:Y:S05]  /*1b160*/  @!P3 BRA `(.L_x_5879) ;  /* 0x000000000010b947 */ /* 0x000fea0003800000 */
[----:B------:R-:W2:Y:S04]  /*1b170*/  LDG.E R9, desc[UR42][R12.64] ;  /* 0x0000002a0c097981 */ /* 0x000ea8000c1e1900 */
[----:B------:R-:W2:Y:S02]  /*1b180*/  LDG.E R12, desc[UR42][R12.64+0x4] ;  /* 0x0000042a0c0c7981 */ /* 0x000ea4000c1e1900 */
[----:B--2--5:R-:W-:-:S05]  /*1b190*/  IMAD.IADD R15, R12, 0x1, -R9 ;  /* 0x000000010c0f7824 */ /* 0x024fca00078e0a09 */
[----:B------:R0:W-:Y:S02]  /*1b1a0*/  STL [R1+0x38], R15 ;  /* 0x0000380f01007387 */ /* 0x0001e40000100800 */
.L_x_5879:
        /* <DEDUP_REMOVED lines=16> */
.L_x_5880:
[----:B------:R-:W-:Y:S05]  /*1b2b0*/  @!P1 BRA `(.L_x_5881) ;  /* 0x00000000000c9947 */ /* 0x000fea0003800000 */
[----:B------:R-:W2:Y:S04]  /*1b2c0*/  LDG.E R7, desc[UR42][R4.64] ;  /* 0x0000002a04077981 */ /* 0x000ea8000c1e1900 */
[----:B------:R-:W2:Y:S02]  /*1b2d0*/  LDG.E R4, desc[UR42][R4.64+0x4] ;  /* 0x0000042a04047981 */ /* 0x000ea4000c1e1900 */
[----:B--2---:R-:W-:-:S07]  /*1b2e0*/  IMAD.IADD R7, R4, 0x1, -R7 ;  /* 0x0000000104077824 */ /* 0x004fce00078e0a07 */
.L_x_5881:
        /* <DEDUP_REMOVED lines=16> */
[----:B------:R-:W-:-:S04]  /*1b3f0*/  IADD3 R20, R6, 0x1, -R15 ;  /* 0x0000000106147810 */ /* 0x000fc80007ffe80f */
[----:B------:R-:W-:Y:S01]  /*1b400*/  SHF.R.S32.HI R3, RZ, 0x1f, R2 ;  /* 0x0000001fff037819 */ /* 0x000fe20000011402 */
[----:B------:R-:W-:-:S03]  /*1b410*/  IMAD.IADD R7, R20, 0x1, R7 ;  /* 0x0000000114077824 */ /* 0x000fc600078e0207 */
[----:B------:R-:W-:Y:S02]  /*1b420*/  LEA.HI R4, R3, R2, RZ, 0x6 ;  /* 0x0000000203047211 */ /* 0x000fe400078f30ff */
[----:B------:R-:W1:Y:S02]  /*1b430*/  LDC.64 R2, c[0x0][0x9e0] ;  /* 0x00027800ff027b82 */ /* 0x000e640000000a00 */
[----:B------:R-:W-:-:S05]  /*1b440*/  SHF.R.S32.HI R12, RZ, 0x6, R4 ;  /* 0x00000006ff0c7819 */ /* 0x000fca0000011404 */
        /* <DEDUP_REMOVED lines=15> */
.L_x_5884:
[----:B------:R-:W-:-:S13]  /*1b540*/  ISETP.NE.AND P0, PT, R3, 0x1, PT ;  /* 0x000000010300780c */ /* 0x000fda0003f05270 */
[----:B------:R-:W1:Y:S02]  /*1b550*/  @P0 LDC.64 R4, c[0x0][0x9e8] ;  /* 0x00027a00ff040b82 */ /* 0x000e640000000a00 */
[----:B-1----:R-:W-:-:S05]  /*1b560*/  @P0 IMAD.HI.U32 R4, R8, R4, RZ ;  /* 0x0000000408040227 */ /* 0x002fca00078e00ff */
[----:B------:R-:W-:-:S07]  /*1b570*/  @P0 SHF.R.U32.HI R8, RZ, R5, R4 ;  /* 0x00000005ff080219 */ /* 0x000fce0000011604 */
.L_x_5885:
[----:B------:R-:W-:Y:S05]  /*1b580*/  BSYNC B0 ;  /* 0x0000000000007941 */ /* 0x000fea0003800000 */
.L_x_5883:
[----:B------:R-:W-:-:S05]  /*1b590*/  IMAD R8, R8, R3, R3 ;  /* 0x0000000308087224 */ /* 0x000fca00078e0203 */
[----:B------:R-:W-:-:S07]  /*1b5a0*/  VIMNMX R2, R2, R8, PT ;  /* 0x0000000802027248 */ /* 0x000fce0003fe0100 */
.L_x_5882:
[----:B------:R-:W1:Y:S01]  /*1b5b0*/  @P1 LDC R5, c[0x0][0x44c] ;  /* 0x00011300ff051b82 */ /* 0x000e620000000800 */
[----:B------:R-:W-:Y:S01]  /*1b5c0*/  VIADD R2, R2, 0x3f ;  /* 0x0000003f02027836 */ /* 0x000fe20000000000 */
[----:B------:R-:W-:Y:S01]  /*1b5d0*/  ULDC UR4, c[0x0][0x9dc] ;  /* 0x0002770000047ab9 */ /* 0x000fe20000000800 */
[----:B------:R-:W-:Y:S02]  /*1b5e0*/  IMAD.MOV.U32 R4, RZ, RZ, R13 ;  /* 0x000000ffff047224 */ /* 0x000fe400078e000d */
[----:B------:R-:W-:-:S03]  /*1b5f0*/  IMAD.IADD R17, R6, 0x1, -R15 ;  /* 0x0000000106117824 */ /* 0x000fc600078e0a0f */
[----:B------:R-:W2:Y:S01]  /*1b600*/  @P1 LDC R7, c[0x0][0x450] ;  /* 0x00011400ff071b82 */ /* 0x000ea20000000800 */
[----:B-1----:R-:W-:-:S05]  /*1b610*/  @P1 IMAD.HI.U32 R5, R13, R5, RZ ;  /* 0x000000050d051227 */ /* 0x002fca00078e00ff */
[----:B--2---:R-:W-:Y:S02]  /*1b620*/  @P1 SHF.R.U32.HI R4, RZ, R7, R5 ;  /* 0x00000007ff041219 */ /* 0x004fe40000011605 */
[----:B------:R-:W-:-:S03]  /*1b630*/  SHF.R.S32.HI R7, RZ, 0x1f, R2 ;  /* 0x0000001fff077819 */ /* 0x000fc60000011402 */
[----:B------:R-:W-:Y:S01]  /*1b640*/  IMAD.IADD R6, R17, 0x1, R4 ;  /* 0x0000000111067824 */ /* 0x000fe200078e0204 */
[----:B------:R-:W-:-:S03]  /*1b650*/  LEA.HI R7, R7, R2, RZ, 0x6 ;  /* 0x0000000207077211 */ /* 0x000fc600078f30ff */
[----:B------:R-:W-:Y:S01]  /*1b660*/  VIADD R2, R6, -UR4 ;  /* 0x8000000406027c36 */ /* 0x000fe20008000000 */
[----:B------:R-:W-:-:S04]  /*1b670*/  SHF.R.S32.HI R7, RZ, 0x6, R7 ;  /* 0x00000006ff077819 */ /* 0x000fc80000011407 */
[----:B------:R-:W-:Y:S01]  /*1b680*/  VIMNMX R7, R12, R7, PT ;  /* 0x000000070c077248 */ /* 0x000fe20003fe0100 */
        /* <DEDUP_REMOVED lines=11> */
.L_x_5888:
[----:B------:R-:W-:-:S13]  /*1b740*/  ISETP.NE.AND P0, PT, R3, 0x1, PT ;  /* 0x000000010300780c */ /* 0x000fda0003f05270 */
[----:B------:R-:W1:Y:S02]  /*1b750*/  @P0 LDC.64 R4, c[0x0][0x9e8] ;  /* 0x00027a00ff040b82 */ /* 0x000e640000000a00 */
[----:B-1----:R-:W-:-:S05]  /*1b760*/  @P0 IMAD.HI.U32 R4, R6, R4, RZ ;  /* 0x0000000406040227 */ /* 0x002fca00078e00ff */
[----:B------:R-:W-:-:S07]  /*1b770*/  @P0 SHF.R.U32.HI R6, RZ, R5, R4 ;  /* 0x00000005ff060219 */ /* 0x000fce0000011604 */
.L_x_5889:
[----:B------:R-:W-:Y:S05]  /*1b780*/  BSYNC B0 ;  /* 0x0000000000007941 */ /* 0x000fea0003800000 */
.L_x_5887:
[----:B------:R-:W-:-:S05]  /*1b790*/  IMAD R3, R6, R3, RZ ;  /* 0x0000000306037224 */ /* 0x000fca00078e02ff */
[----:B------:R-:W-:-:S07]  /*1b7a0*/  VIMNMX R2, R2, R3, !PT ;  /* 0x0000000302027248 */ /* 0x000fce0007fe0100 */
.L_x_5886:
[----:B------:R-:W-:Y:S01]  /*1b7b0*/  SHF.R.S32.HI R5, RZ, 0x1f, R2 ;  /* 0x0000001fff057819 */ /* 0x000fe20000011402 */
[----:B------:R-:W-:Y:S01]  /*1b7c0*/  BSSY B0, `(.L_x_5890) ;  /* 0x0000028000007945 */ /* 0x000fe20003800000 */
[----:B------:R-:W-:Y:S02]  /*1b7d0*/  LOP3.LUT R13, R11, 0xff, RZ, 0xc0, !PT ;  /* 0x000000ff0b0d7812 */ /* 0x000fe400078ec0ff */
[----:B------:R-:W-:Y:S01]  /*1b7e0*/  LEA.HI R5, R5, R2, RZ, 0x6 ;  /* 0x0000000205057211 */ /* 0x000fe200078f30ff */
[----:B------:R-:W-:Y:S01]  /*1b7f0*/  IMAD.MOV.U32 R2, RZ, RZ, RZ ;  /* 0x000000ffff027224 */ /* 0x000fe200078e00ff */
[----:B------:R-:W-:Y:S01]  /*1b800*/  SHF.R.U32.HI R4, RZ, 0x10, R11 ;  /* 0x00000010ff047819 */ /* 0x000fe2000001160b */
[----:B------:R1:W-:Y:S01]  /*1b810*/  STL [R1+0x50], R13 ;  /* 0x0000500d01007387 */ /* 0x0003e20000100800 */
[----:B------:R-:W-:-:S04]  /*1b820*/  SHF.R.S32.HI R5, RZ, 0x6, R5 ;  /* 0x00000006ff057819 */ /* 0x000fc80000011405 */
        /* <DEDUP_REMOVED lines=33> */
.L_x_5891:
[----:B------:R-:W-:Y:S05]  /*1ba40*/  BSYNC B0 ;  /* 0x0000000000007941 */ /* 0x000fea0003800000 */
.L_x_5890:
[-C--:B------:R-:W-:Y:S01]  /*1ba50*/  IMAD R5, R13, R2.reuse, R5 ;  /* 0x000000020d057224 */ /* 0x080fe200078e0205 */
[----:B------:R-:W-:Y:S04]  /*1ba60*/  BSSY B0, `(.L_x_5892) ;  /* 0x00001b8000007945 */ /* 0x000fe80003800000 */
[C---:B------:R-:W-:Y:S01]  /*1ba70*/  VIADDMNMX R2, R5.reuse, R2, R7, PT ;  /* 0x0000000205027246 */ /* 0x040fe20003800107 */
[----:B------:R-:W-:-:S04]  /*1ba80*/  IMAD R5, R5, 0x40, -R9 ;  /* 0x0000004005057824 */ /* 0x000fc800078e0a09 */
[----:B------:R-:W-:Y:S01]  /*1ba90*/  IMAD R2, R2, 0x40, -R9 ;  /* 0x0000004002027824 */ /* 0x000fe200078e0a09 */
[----:B------:R-:W-:-:S04]  /*1baa0*/  VIMNMX R5, RZ, R5, !PT ;  /* 0x00000005ff057248 */ /* 0x000fc80007fe0100 */
[----:B------:R-:W-:Y:S02]  /*1bab0*/  VIMNMX R2, R2, R10, PT ;  /* 0x0000000a02027248 */ /* 0x000fe40003fe0100 */
[----:B------:R-:W-:Y:S02]  /*1bac0*/  SHF.R.U32.HI R3, RZ, 0x6, R5 ;  /* 0x00000006ff037819 */ /* 0x000fe40000011605 */
[----:B------:R-:W-:-:S13]  /*1bad0*/  ISETP.GT.AND P0, PT, R2, R5, PT ;  /* 0x000000050200720c */ /* 0x000fda0003f04270 */
[----:B------:R-:W-:-:S05]  /*1bae0*/  @P0 VIADD R2, R2, 0x3f ;  /* 0x0000003f02020836 */ /* 0x000fca0000000000 */
[----:B------:R-:W-:-:S04]  /*1baf0*/  @P0 SHF.R.S32.HI R5, RZ, 0x1f, R2 ;  /* 0x0000001fff050819 */ /* 0x000fc80000011402 */
[----:B------:R-:W-:Y:S01]  /*1bb00*/  @P0 LEA.HI R2, R5, R2, RZ, 0x6 ;  /* 0x0000000205020211 */ /* 0x000fe200078f30ff */
[----:B------:R-:W-:-:S03]  /*1bb10*/  IMAD.MOV.U32 R5, RZ, RZ, R3 ;  /* 0x000000ffff057224 */ /* 0x000fc600078e0003 */
        /* <DEDUP_REMOVED lines=11> */
.L_x_6106:
[----:B--2---:R-:W-:Y:S02]  /*1bbd0*/  ISETP.NE.AND P0, PT, R14, RZ, PT ;  /* 0x000000ff0e00720c */ /* 0x004fe40003f05270 */
[----:B------:R-:W-:-:S11]  /*1bbe0*/  PLOP3.LUT P6, PT, PT, PT, PT, 0x8, 0x0 ;  /* 0x000000000000781c */ /* 0x000fd60003fce170 */
[----:B------:R-:W-:Y:S05]  /*1bbf0*/  @P0 BRA `(.L_x_5895) ;  /* 0x00000000000c0947 */ /* 0x000fea0003800000 */
[----:B------:R-:W-:-:S03]  /*1bc00*/  UMOV UR4, 0xffffffff ;  /* 0xffffffff00047882 */ /* 0x000fc60000000000 */
[----:B------:R-:W-:Y:S05]  /*1bc10*/  BRA.DIV UR4, `(.L_x_5896) ;  /* 0x0000008e04987947 */ /* 0x000fea000b800000 */
[----:B------:R-:W-:-:S13]  /*1bc20*/  ELECT P6, URZ, PT ;  /* 0x00000000003f782f */ /* 0x000fda00038c0000 */
.L_x_5895:
        /* <DEDUP_REMOVED lines=9> */
.L_x_6109:
[----:B------:R-:W-:Y:S05]  /*1bcc0*/  BSYNC B1 ;  /* 0x0000000000017941 */ /* 0x000fea0003800000 */
.L_x_5897:
        /* <DEDUP_REMOVED lines=12> */
.L_x_6110:
[----:B------:R-:W-:Y:S05]  /*1bd90*/  BSYNC B2 ;  /* 0x0000000000027941 */ /* 0x000fea0003800000 */
.L_x_5901:
[----:B------:R-:W-:Y:S04]  /*1bda0*/  BSSY B2, `(.L_x_5903) ;  /* 0x0000009000027945 */ /* 0x000fe80003800000 */
        /* <DEDUP_REMOVED lines=8> */
.L_x_5904:
[----:B------:R-:W-:Y:S05]  /*1be30*/  BSYNC B2 ;  /* 0x0000000000027941 */ /* 0x000fea0003800000 */
.L_x_5903:
[----:B------:R-:W3:Y:S01]  /*1be40*/  LDL R8, [R1+0x10] ;  /* 0x0000100001087983 */ /* 0x000ee20000100800 */
[----:B------:R-:W-:Y:S01]  /*1be50*/  IMAD.MOV.U32 R12, RZ, RZ, RZ ;  /* 0x000000ffff0c7224 */ /* 0x000fe200078e00ff */
[----:B------:R-:W-:Y:S01]  /*1be60*/  UIADD3 UR4, UP0, UR40, 0x570, URZ ;  /* 0x0000057028047890 */ /* 0x000fe2000ff1e03f */
[----:B-1----:R-:W-:Y:S01]  /*1be70*/  IMAD R6, R5, 0x40, R0 ;  /* 0x0000004005067824 */ /* 0x002fe200078e0200 */
[----:B------:R-:W-:Y:S01]  /*1be80*/  PLOP3.LUT P0, PT, PT, PT, PT, 0x80, 0x0 ;  /* 0x000000000000781c */ /* 0x000fe20003f0f070 */
[----:B------:R-:W-:Y:S01]  /*1be90*/  VIADD R9, R7, 0x28c90 ;  /* 0x00028c9007097836 */ /* 0x000fe20000000000 */
[----:B------:R-:W-:Y:S01]  /*1bea0*/  R2UR UR10, R12 ;  /* 0x000000000c0a72ca */ /* 0x000fe200000e0000 */
[----:B------:R-:W-:Y:S01]  /*1beb0*/  VIADD R6, R6, 0xffffffc0 ;  /* 0xffffffc006067836 */ /* 0x000fe20000000000 */
[----:B------:R-:W-:Y:S01]  /*1bec0*/  UIADD3.X UR5, URZ, UR41, URZ, UP0, !UPT ;  /* 0x000000293f057290 */ /* 0x000fe200087fe43f */
[----:B------:R-:W-:Y:S01]  /*1bed0*/  UMOV UR6, 0x0 ;  /* 0x0000000000067882 */ /* 0x000fe20000000000 */
[----:B------:R-:W-:Y:S01]  /*1bee0*/  UMOV UR7, 0x12f00000 ;  /* 0x12f0000000077882 */ /* 0x000fe20000000000 */
[----:B---3--:R-:W-:-:S04]  /*1bef0*/  IMAD R8, R8, 0x2000, R18 ;  /* 0x0000200008087824 */ /* 0x008fc800078e0212 */
[----:B------:R-:W-:-:S07]  /*1bf00*/  VIADD R8, R8, 0x22400 ;  /* 0x0002240008087836 */ /* 0x000fce0000000000 */
.L_x_5905:
        /* <DEDUP_REMOVED lines=13> */
.L_x_6111:
[----:B------:R-:W-:Y:S05]  /*1bfe0*/  BSYNC B2 ;  /* 0x0000000000027941 */ /* 0x000fea0003800000 */
.L_x_5906:
[----:B------:R-:W-:Y:S01]  /*1bff0*/  BSSY B2, `(.L_x_5908) ;  /* 0x000000b000027945 */ /* 0x000fe20003800000 */
[----:B-12---:R-:W-:Y:S02]  /*1c000*/  IMAD.MOV.U32 R10, RZ, RZ, 0x0 ;  /* 0x00000000ff0a7424 */ /* 0x006fe400078e00ff */
        /* <DEDUP_REMOVED lines=9> */
.L_x_5909:
[----:B------:R-:W-:Y:S05]  /*1c0a0*/  BSYNC B2 ;  /* 0x0000000000027941 */ /* 0x000fea0003800000 */
.L_x_5908:
        /* <DEDUP_REMOVED lines=10> */
.L_x_5910:
        /* <DEDUP_REMOVED lines=12> */
[----:B------:R-:W-:Y:S01]  /*1c210*/  R2UR UR7, R11 ;  /* 0x000000000b0772ca */ /* 0x000fe200000e0000 */
[----:B------:R-:W-:Y:S01]  /*1c220*/  UMOV UR10, 0x40 ;  /* 0x00000040000a7882 */ /* 0x000fe20000000000 */
[----:B------:R-:W-:-:S13]  /*1c230*/  PLOP3.LUT P0, PT, PT, PT, PT, 0x80, 0x0 ;  /* 0x000000000000781c */ /* 0x000fda0003f0f070 */
.L_x_5911:
        /* <DEDUP_REMOVED lines=15> */
.L_x_5912:
        /* <DEDUP_REMOVED lines=15> */
.L_x_5913:
        /* <DEDUP_REMOVED lines=15> */
.L_x_5914:
        /* <DEDUP_REMOVED lines=15> */
.L_x_5915:
        /* <DEDUP_REMOVED lines=15> */
.L_x_5916:
        /* <DEDUP_REMOVED lines=15> */
.L_x_5917:
        /* <DEDUP_REMOVED lines=10> */
.L_x_5900:
[----:B------:R-:W-:Y:S05]  /*1c880*/  BSYNC B1 ;  /* 0x0000000000017941 */ /* 0x000fea0003800000 */
.L_x_5899:
[----:B------:R-:W1:Y:S04]  /*1c890*/  LDL.LU R10, [R1+0x10] ;  /* 0x00001000010a7983 */ /* 0x000e680000300800 */
[----:B------:R-:W2:Y:S01]  /*1c8a0*/  LDL.LU R9, [R1+0x18] ;  /* 0x0000180001097983 */ /* 0x000ea20000300800 */
[----:B------:R-:W-:Y:S01]  /*1c8b0*/  VIADD R5, R5, 0xfffffffe ;  /* 0xfffffffe05057836 */ /* 0x000fe20000000000 */
[----:B------:R-:W-:-:S04]  /*1c8c0*/  PLOP3.LUT P0, PT, PT, PT, PT, 0x8, 0x0 ;  /* 0x000000000000781c */ /* 0x000fc80003f0e170 */
[----:B------:R-:W-:Y:S01]  /*1c8d0*/  ISETP.GE.AND P2, PT, R5, R3, PT ;  /* 0x000000030500720c */ /* 0x000fe20003f46270 */
[----:B-1----:R-:W-:-:S05]  /*1c8e0*/  VIADD R6, R10, 0x1 ;  /* 0x000000010a067836 */ /* 0x002fca0000000000 */
[----:B------:R-:W-:-:S04]  /*1c8f0*/  ISETP.NE.AND P1, PT, R6, 0x2, PT ;  /* 0x000000020600780c */ /* 0x000fc80003f25270 */
[----:B------:R-:W-:Y:S02]  /*1c900*/  SEL R7, RZ, 0x1, P1 ;  /* 0x00000001ff077807 */ /* 0x000fe40000800000 */
[----:B------:R-:W-:Y:S02]  /*1c910*/  SEL R6, R6, RZ, P1 ;  /* 0x000000ff06067207 */ /* 0x000fe40000800000 */
[----:B--2---:R-:W-:-:S03]  /*1c920*/  LOP3.LUT R9, R9, R7, RZ, 0x3c, !PT ;  /* 0x0000000709097212 */ /* 0x004fc600078e3cff */
[----:B------:R1:W-:Y:S04]  /*1c930*/  STL [R1+0x10], R6 ;  /* 0x0000100601007387 */ /* 0x0003e80000100800 */
[----:B------:R1:W-:Y:S01]  /*1c940*/  STL [R1+0x18], R9 ;  /* 0x0000180901007387 */ /* 0x0003e20000100800 */
[----:B------:R-:W-:Y:S05]  /*1c950*/  @!P2 BRA `(.L_x_5893) ;  /* 0x0000000c0020a947 */ /* 0x000fea0003800000 */
.L_x_5937:
[----:B------:R-:W-:Y:S05]  /*1c960*/  YIELD ;  /* 0x0000000000007946 */ /* 0x000fea0003800000 */
[----:B------:R-:W-:Y:S04]  /*1c970*/  BSSY B1, `(.L_x_5918) ;  /* 0x00000ba000017945 */ /* 0x000fe80003800000 */
[----:B--2---:R-:W-:Y:S05]  /*1c980*/  @!P6 BRA `(.L_x_5919) ;  /* 0x0000000800e0e947 */ /* 0x004fea0003800000 */
[----:B-1----:R-:W2:Y:S04]  /*1c990*/  LDL R6, [R1+0x10] ;  /* 0x0000100001067983 */ /* 0x002ea80000100800 */
        /* <DEDUP_REMOVED lines=9> */
.L_x_6112:
[----:B------:R-:W-:Y:S05]  /*1ca30*/  BSYNC B2 ;  /* 0x0000000000027941 */ /* 0x000fea0003800000 */
.L_x_5920:
        /* <DEDUP_REMOVED lines=9> */
.L_x_5923:
[----:B------:R-:W-:Y:S05]  /*1cad0*/  BSYNC B2 ;  /* 0x0000000000027941 */ /* 0x000fea0003800000 */
.L_x_5922:
        /* <DEDUP_REMOVED lines=12> */
.L_x_5924:
        /* <DEDUP_REMOVED lines=13> */
.L_x_6113:
[----:B------:R-:W-:Y:S05]  /*1cc70*/  BSYNC B2 ;  /* 0x0000000000027941 */ /* 0x000fea0003800000 */
.L_x_5925:
[----:B------:R-:W-:Y:S01]  /*1cc80*/  BSSY B2, `(.L_x_5927) ;  /* 0x000000b000027945 */ /* 0x000fe20003800000 */
[----:B------:R-:W-:Y:S02]  /*1cc90*/  IMAD.MOV.U32 R10, RZ, RZ, 0x0 ;  /* 0x00000000ff0a7424 */ /* 0x000fe400078e00ff */
[----:B------:R-:W-:Y:S01]  /*1cca0*/  IMAD.MOV.U32 R11, RZ, RZ, 0x12f00000 ;  /* 0x12f00000ff0b7424 */ /* 0x000fe200078e00ff */
[----:B------:R-:W-:Y:S06]  /*1ccb0*/  @P2 BRA `(.L_x_5928) ;  /* 0x00000000001c2947 */ /* 0x000fec0003800000 */
[----:B------:R-:W3:Y:S01]  /*1ccc0*/  S2R R8, SR_TID.X ;  /* 0x0000000000087919 */ /* 0x000ee20000002100 */
[----:B-12---:R-:W-:-:S04]  /*1ccd0*/  IMAD.MOV.U32 R7, RZ, RZ, 0x10000 ;  /* 0x00010000ff077424 */ /* 0x006fc800078e00ff */
[----:B------:R4:W-:Y:S01]  /*1cce0*/  SYNCS.ARRIVE.TRANS64 RZ, [R6+URZ+0x28cb0], R7 ;  /* 0x028cb00706ff79a7 */ /* 0x0009e2000800003f */
[----:B---3--:R-:W-:-:S04]  /*1ccf0*/  LOP3.LUT R8, R8, 0x1f, RZ, 0xc0, !PT ;  /* 0x0000001f08087812 */ /* 0x008fc800078ec0ff */
[----:B------:R-:W-:-:S13]  /*1cd00*/  ISETP.NE.AND P1, PT, R8, RZ, PT ;  /* 0x000000ff0800720c */ /* 0x000fda0003f25270 */
[----:B----4-:R-:W-:Y:S05]  /*1cd10*/  @!P1 BRA `(.L_x_5928) ;  /* 0x0000000000049947 */ /* 0x010fea0003800000 */
[----:B------:R-:W-:Y:S01]  /*1cd20*/  BPT.TRAP 0x1 ;  /* 0x000000040000795c */ /* 0x000fe20000300000 */
.L_x_5928:
[----:B------:R-:W-:Y:S05]  /*1cd30*/  BSYNC B2 ;  /* 0x0000000000027941 */ /* 0x000fea0003800000 */
.L_x_5927:
        /* <DEDUP_REMOVED lines=10> */
.L_x_5929:
        /* <DEDUP_REMOVED lines=15> */
.L_x_5930:
        /* <DEDUP_REMOVED lines=15> */
.L_x_5931:
        /* <DEDUP_REMOVED lines=15> */
.L_x_5932:
        /* <DEDUP_REMOVED lines=15> */
.L_x_5933:
        /* <DEDUP_REMOVED lines=15> */
.L_x_5934:
        /* <DEDUP_REMOVED lines=15> */
.L_x_5935:
        /* <DEDUP_REMOVED lines=15> */
.L_x_5936:
        /* <DEDUP_REMOVED lines=10> */
.L_x_5919:
[----:B------:R-:W-:Y:S05]  /*1d510*/  BSYNC B1 ;  /* 0x0000000000017941 */ /* 0x000fea0003800000 */
.L_x_5918:
[----:B------:R-:W1:Y:S04]  /*1d520*/  LDL.LU R10, [R1+0x10] ;  /* 0x00001000010a7983 */ /* 0x000e680000300800 */
[----:B------:R-:W2:Y:S01]  /*1d530*/  LDL.LU R8, [R1+0x18] ;  /* 0x0000180001087983 */ /* 0x000ea20000300800 */
[C---:B------:R-:W-:Y:S01]  /*1d540*/  ISETP.GT.AND P2, PT, R5.reuse, R3, PT ;  /* 0x000000030500720c */ /* 0x040fe20003f44270 */
[----:B------:R-:W-:Y:S02]  /*1d550*/  VIADD R5, R5, 0xffffffff ;  /* 0xffffffff05057836 */ /* 0x000fe40000000000 */
[----:B-1----:R-:W-:-:S05]  /*1d560*/  VIADD R6, R10, 0x1 ;  /* 0x000000010a067836 */ /* 0x002fca0000000000 */
[----:B------:R-:W-:-:S04]  /*1d570*/  ISETP.NE.AND P1, PT, R6, 0x2, PT ;  /* 0x000000020600780c */ /* 0x000fc80003f25270 */
[----:B------:R-:W-:Y:S02]  /*1d580*/  SEL R7, RZ, 0x1, P1 ;  /* 0x00000001ff077807 */ /* 0x000fe40000800000 */
[----:B------:R-:W-:Y:S02]  /*1d590*/  SEL R6, R6, RZ, P1 ;  /* 0x000000ff06067207 */ /* 0x000fe40000800000 */
[----:B--2---:R-:W-:-:S05]  /*1d5a0*/  LOP3.LUT R8, R8, R7, RZ, 0x3c, !PT ;  /* 0x0000000708087212 */ /* 0x004fca00078e3cff */
[----:B------:R2:W-:Y:S04]  /*1d5b0*/  STL [R1+0x18], R8 ;  /* 0x0000180801007387 */ /* 0x0005e80000100800 */
[----:B------:R2:W-:Y:S01]  /*1d5c0*/  STL [R1+0x10], R6 ;  /* 0x0000100601007387 */ /* 0x0005e20000100800 */
[----:B------:R-:W-:Y:S05]  /*1d5d0*/  @P2 BRA `(.L_x_5937) ;  /* 0xfffffff000e02947 */ /* 0x000fea000383ffff */
.L_x_5893:
[----:B------:R-:W-:Y:S05]  /*1d5e0*/  BSYNC B0 ;  /* 0x0000000000007941 */ /* 0x000fea0003800000 */
.L_x_5892:
[----:B--2---:R-:W2:Y:S01]  /*1d5f0*/  LDL R8, [R1+0x28] ;  /* 0x0000280001087983 */ /* 0x004ea20000100800 */
[----:B------:R-:W3:Y:S01]  /*1d600*/  LDC R0, c[0x0][0x448] ;  /* 0x00011200ff007b82 */ /* 0x000ee20000000800 */
[----:B------:R-:W-:Y:S07]  /*1d610*/  @!P0 WARPSYNC.ALL ;  /* 0x0000000000008948 */ /* 0x000fee0003800000 */
[----:B------:R-:W-:Y:S01]  /*1d620*/  @!P0 BAR.SYNC.DEFER_BLOCKING 0xc, 0x180 ;  /* 0x0306000000008b1d */ /* 0x000fe20000010000 */
[----:B---3--:R-:W-:-:S13]  /*1d630*/  ISETP.NE.AND P1, PT, R0, 0x1, PT ;  /* 0x000000010000780c */ /* 0x008fda0003f25270 */
[----:B------:R-:W3:Y:S08]  /*1d640*/  @P1 LDC R0, c[0x0][0x44c] ;  /* 0x00011300ff001b82 */ /* 0x000ef00000000800 */
[----:B------:R-:W4:Y:S01]  /*1d650*/  @P1 LDC R3, c[0x0][0x450] ;  /* 0x00011400ff031b82 */ /* 0x000f220000000800 */
[----:B--2---:R-:W-:-:S04]  /*1d660*/  VIADD R2, R8, 0x3f ;  /* 0x0000003f08027836 */ /* 0x004fc80000000000 */
[----:B---3--:R-:W-:-:S05]  /*1d670*/  @P1 IMAD.HI.U32 R0, R2, R0, RZ ;  /* 0x0000000002001227 */ /* 0x008fca00078e00ff */
[----:B----4-:R-:W-:-:S05]  /*1d680*/  @P1 SHF.R.U32.HI R2, RZ, R3, R0 ;  /* 0x00000003ff021219 */ /* 0x010fca0000011600 */
[----:B------:R-:W-:Y:S02]  /*1d690*/  IMAD.IADD R0, R20, 0x1, R2 ;  /* 0x0000000114007824 */ /* 0x000fe400078e0202 */
[----:B------:R-:W2:Y:S02]  /*1d6a0*/  LDC.64 R2, c[0x0][0x9e0] ;  /* 0x00027800ff027b82 */ /* 0x000ea40000000a00 */
[----:B--2---:R-:W-:Y:S01]  /*1d6b0*/  ISETP.GE.AND P2, PT, R3, 0x1, PT ;  /* 0x000000010300780c */ /* 0x004fe20003f46270 */
[----:B------:R-:W-:-:S12]  /*1d6c0*/  IMAD.IADD R2, R0, 0x1, R2 ;  /* 0x0000000100027824 */ /* 0x000fd800078e0202 */
[----:B------:R-:W-:Y:S05]  /*1d6d0*/  @!P2 BRA `(.L_x_5938) ;  /* 0x000000000048a947 */ /* 0x000fea0003800000 */
[C---:B------:R-:W-:Y:S01]  /*1d6e0*/  ISETP.GT.AND P0, PT, R0.reuse, RZ, PT ;  /* 0x000000ff0000720c */ /* 0x040fe20003f04270 */
[----:B------:R-:W-:Y:S01]  /*1d6f0*/  BSSY B0, `(.L_x_5939) ;  /* 0x000000e000007945 */ /* 0x000fe20003800000 */
[----:B------:R-:W-:-:S11]  /*1d700*/  VIADD R5, R0, 0xffffffff ;  /* 0xffffffff00057836 */ /* 0x000fd60000000000 */
[----:B------:R-:W-:Y:S05]  /*1d710*/  @P0 BRA `(.L_x_5940) ;  /* 0x00000000001c0947 */ /* 0x000fea0003800000 */
[----:B------:R-:W-:Y:S01]  /*1d720*/  ISETP.NE.AND P0, PT, R3, 0x1, PT ;  /* 0x000000010300780c */ /* 0x000fe20003f05270 */
[----:B------:R-:W-:-:S12]  /*1d730*/  IMAD.MOV R0, RZ, RZ, -R0 ;  /* 0x000000ffff007224 */ /* 0x000fd800078e0a00 */
[----:B-1----:R-:W1:Y:S02]  /*1d740*/  @P0 LDC.64 R6, c[0x0][0x9e8] ;  /* 0x00027a00ff060b82 */ /* 0x002e640000000a00 */
[----:B-1----:R-:W-:-:S05]  /*1d750*/  @P0 IMAD.HI.U32 R6, R0, R6, RZ ;  /* 0x0000000600060227 */ /* 0x002fca00078e00ff */
[----:B------:R-:W-:-:S04]  /*1d760*/  @P0 SHF.R.U32.HI R0, RZ, R7, R6 ;  /* 0x00000007ff000219 */ /* 0x000fc80000011606 */
[----:B------:R-:W-:Y:S01]  /*1d770*/  LOP3.LUT R5, RZ, R0, RZ, 0x33, !PT ;  /* 0x00000000ff057212 */ /* 0x000fe200078e33ff */
[----:B------:R-:W-:Y:S06]  /*1d780*/  BRA `(.L_x_5941) ;  /* 0x0000000000107947 */ /* 0x000fec0003800000 */
.L_x_5940:
[----:B------:R-:W-:-:S13]  /*1d790*/  ISETP.NE.AND P0, PT, R3, 0x1, PT ;  /* 0x000000010300780c */ /* 0x000fda0003f05270 */
[----:B-1----:R-:W1:Y:S02]  /*1d7a0*/  @P0 LDC.64 R6, c[0x0][0x9e8] ;  /* 0x00027a00ff060b82 */ /* 0x002e640000000a00 */
[----:B-1----:R-:W-:-:S05]  /*1d7b0*/  @P0 IMAD.HI.U32 R6, R5, R6, RZ ;  /* 0x0000000605060227 */ /* 0x002fca00078e00ff */
[----:B------:R-:W-:-:S07]  /*1d7c0*/  @P0 SHF.R.U32.HI R5, RZ, R7, R6 ;  /* 0x00000007ff050219 */ /* 0x000fce0000011606 */
.L_x_5941:
[----:B------:R-:W-:Y:S05]  /*1d7d0*/  BSYNC B0 ;  /* 0x0000000000007941 */ /* 0x000fea0003800000 */
.L_x_5939:
[----:B------:R-:W-:-:S05]  /*1d7e0*/  IMAD R5, R5, R3, R3 ;  /* 0x0000000305057224 */ /* 0x000fca00078e0203 */
[----:B------:R-:W-:-:S07]  /*1d7f0*/  VIMNMX R2, R2, R5, PT ;  /* 0x0000000502027248 */ /* 0x000fce0003fe0100 */
.L_x_5938:
[----:B------:R-:W2:Y:S01]  /*1d800*/  LDL R7, [R1+0x5c] ;  /* 0x00005c0001077983 */ /* 0x000ea20000100800 */
[----:B------:R-:W3:Y:S01]  /*1d810*/  @P1 LDC R5, c[0x0][0x44c] ;  /* 0x00011300ff051b82 */ /* 0x000ee20000000800 */
[----:B------:R-:W-:Y:S01]  /*1d820*/  IMAD.MOV.U32 R0, RZ, RZ, R8 ;  /* 0x000000ffff007224 */ /* 0x000fe200078e0008 */
[----:B------:R-:W-:-:S06]  /*1d830*/  ULDC UR4, c[0x0][0x9dc] ;  /* 0x0002770000047ab9 */ /* 0x000fcc0000000800 */
[----:B-1----:R-:W1:Y:S01]  /*1d840*/  @P1 LDC R6, c[0x0][0x450] ;  /* 0x00011400ff061b82 */ /* 0x002e620000000800 */
[----:B---3--:R-:W-:-:S05]  /*1d850*/  @P1 IMAD.HI.U32 R5, R8, R5, RZ ;  /* 0x0000000508051227 */ /* 0x008fca00078e00ff */
[----:B-1----:R-:W-:Y:S01]  /*1d860*/  @P1 SHF.R.U32.HI R0, RZ, R6, R5 ;  /* 0x00000006ff001219 */ /* 0x002fe20000011605 */
[----:B------:R-:W-:-:S04]  /*1d870*/  VIADD R5, R2, 0x3f ;  /* 0x0000003f02057836 */ /* 0x000fc80000000000 */
[----:B------:R-:W-:Y:S01]  /*1d880*/  IMAD.IADD R2, R17, 0x1, R0 ;  /* 0x0000000111027824 */ /* 0x000fe200078e0200 */
[----:B------:R-:W-:-:S04]  /*1d890*/  SHF.R.S32.HI R0, RZ, 0x1f, R5 ;  /* 0x0000001fff007819 */ /* 0x000fc80000011405 */
[----:B------:R-:W-:-:S04]  /*1d8a0*/  LEA.HI R0, R0, R5, RZ, 0x6 ;  /* 0x0000000500007211 */ /* 0x000fc800078f30ff */
[----:B------:R-:W-:Y:S01]  /*1d8b0*/  SHF.R.S32.HI R8, RZ, 0x6, R0 ;  /* 0x00000006ff087819 */ /* 0x000fe20000011400 */
        /* <DEDUP_REMOVED lines=14> */
.L_x_5944:
[----:B------:R-:W-:-:S13]  /*1d9a0*/  ISETP.NE.AND P0, PT, R3, 0x1, PT ;  /* 0x000000010300780c */ /* 0x000fda0003f05270 */
[----:B------:R-:W1:Y:S02]  /*1d9b0*/  @P0 LDC.64 R6, c[0x0][0x9e8] ;  /* 0x00027a00ff060b82 */ /* 0x000e640000000a00 */
[----:B-1----:R-:W-:-:S05]  /*1d9c0*/  @P0 IMAD.HI.U32 R6, R2, R6, RZ ;  /* 0x0000000602060227 */ /* 0x002fca00078e00ff */
[----:B------:R-:W-:-:S07]  /*1d9d0*/  @P0 SHF.R.U32.HI R2, RZ, R7, R6 ;  /* 0x00000007ff020219 */ /* 0x000fce0000011606 */
.L_x_5945:
[----:B------:R-:W-:Y:S05]  /*1d9e0*/  BSYNC B0 ;  /* 0x0000000000007941 */ /* 0x000fea0003800000 */
.L_x_5943:
[----:B------:R-:W-:-:S05]  /*1d9f0*/  IMAD R2, R2, R3, RZ ;  /* 0x0000000302027224 */ /* 0x000fca00078e02ff */
[----:B------:R-:W-:-:S07]  /*1da00*/  VIMNMX R0, R0, R2, !PT ;  /* 0x0000000200007248 */ /* 0x000fce0007fe0100 */
.L_x_5942:
[----:B------:R-:W-:Y:S01]  /*1da10*/  SHF.R.S32.HI R2, RZ, 0x1f, R0 ;  /* 0x0000001fff027819 */ /* 0x000fe20000011400 */
[----:B------:R-:W-:Y:S01]  /*1da20*/  BSSY B0, `(.L_x_5946) ;  /* 0x0000025000007945 */ /* 0x000fe20003800000 */
[----:B------:R-:W-:Y:S02]  /*1da30*/  ISETP.NE.AND P1, PT, R4, RZ, PT ;  /* 0x000000ff0400720c */ /* 0x000fe40003f25270 */
[----:B------:R-:W-:-:S04]  /*1da40*/  LEA.HI R2, R2, R0, RZ, 0x6 ;  /* 0x0000000002027211 */ /* 0x000fc800078f30ff */
[----:B------:R-:W-:-:S04]  /*1da50*/  SHF.R.S32.HI R2, RZ, 0x6, R2 ;  /* 0x00000006ff027819 */ /* 0x000fc80000011402 */
[----:B------:R-:W-:-:S03]  /*1da60*/  VIMNMX R8, RZ, R2, !PT ;  /* 0x00000002ff087248 */ /* 0x000fc60007fe0100 */
[----:B------:R-:W1:Y:S01]  /*1da70*/  @!P1 LDC R4, c[0x0][0x9f0] ;  /* 0x00027c00ff049b82 */ /* 0x000e620000000800 */
[----:B------:R-:W-:Y:S01]  /*1da80*/  ISETP.GT.AND P0, PT, R5, R8, PT ;  /* 0x000000080500720c */ /* 0x000fe20003f04270 */
[----:B------:R2:W-:Y:S04]  /*1da90*/  STL [R1+0x34], R8 ;  /* 0x0000340801007387 */ /* 0x0005e80000100800 */
[----:B------:R2:W-:Y:S08]  /*1daa0*/  STL [R1+0x3c], RZ ;  /* 0x00003cff01007387 */ /* 0x0005f00000100800 */
[----:B--2---:R-:W-:Y:S05]  /*1dab0*/  @!P0 BRA `(.L_x_5947) ;  /* 0x00000000006c8947 */ /* 0x004fea0003800000 */
[-C--:B-1----:R-:W-:Y:S02]  /*1dac0*/  IABS R0, R4.reuse ;  /* 0x0000000400007213 */ /* 0x082fe40000000000 */
[----:B------:R-:W-:Y:S02]  /*1dad0*/  IABS R7, R4 ;  /* 0x0000000400077213 */ /* 0x000fe40000000000 */
[----:B------:R-:W1:Y:S03]  /*1dae0*/  I2F.RP R2, R0 ;  /* 0x0000000000027306 */ /* 0x000e660000209400 */
[----:B------:R-:W-:-:S05]  /*1daf0*/  IMAD.MOV R7, RZ, RZ, -R7 ;  /* 0x000000ffff077224 */ /* 0x000fca00078e0a07 */
[----:B-1----:R-:W1:Y:S02]  /*1db00*/  MUFU.RCP R2, R2 ;  /* 0x0000000200027308 */ /* 0x002e640000001000 */
[----:B-1----:R-:W-:-:S06]  /*1db10*/  VIADD R2, R2, 0xffffffe ;  /* 0x0ffffffe02027836 */ /* 0x002fcc0000000000 */
[----:B------:R-:W1:Y:S02]  /*1db20*/  F2I.FTZ.U32.TRUNC.NTZ R3, R2 ;  /* 0x0000000200037305 */ /* 0x000e64000021f000 */
[----:B-1----:R-:W-:-:S04]  /*1db30*/  IMAD.MOV R2, RZ, RZ, -R3 ;  /* 0x000000ffff027224 */ /* 0x002fc800078e0a03 */
        /* <DEDUP_REMOVED lines=19> */
.L_x_5947:
[----:B------:R-:W-:Y:S05]  /*1dc70*/  BSYNC B0 ;  /* 0x0000000000007941 */ /* 0x000fea0003800000 */
.L_x_5946:
        /* <DEDUP_REMOVED lines=15> */
[----:B------:R-:W3:Y:S01]  /*1dd70*/  LDC.64 R2, c[0x0][0xc60] ;  /* 0x00031800ff027b82 */ /* 0x000ee20000000a00 */
[----:B------:R-:W2:Y:S02]  /*1dd80*/  FLO.U32 R0, UR4 ;  /* 0x0000000400007d00 */ /* 0x000ea400080e0000 */
[----:B--2---:R-:W-:-:S06]  /*1dd90*/  ISETP.EQ.U32.AND P0, PT, R0, R5, PT ;  /* 0x000000050000720c */ /* 0x004fcc0003f02070 */
[----:B------:R-:W3:Y:S07]  /*1dda0*/  POPC R5, UR4 ;  /* 0x0000000400057d09 */ /* 0x000eee0008000000 */
[----:B---3--:R-:W2:Y:S01]  /*1ddb0*/  @P0 ATOMG.E.ADD.STRONG.GPU PT, R3, desc[UR42][R2.64], R5 ;  /* 0x00000005020309a8 */ /* 0x008ea200081ee1ea */
[----:B-1----:R-:W1:Y:S02]  /*1ddc0*/  S2R R4, SR_LTMASK ;  /* 0x0000000000047919 */ /* 0x002e640000003900 */
[----:B-1----:R-:W-:-:S04]  /*1ddd0*/  LOP3.LUT R4, R4, UR4, RZ, 0xc0, !PT ;  /* 0x0000000404047c12 */ /* 0x002fc8000f8ec0ff */
[----:B------:R-:W1:Y:S01]  /*1dde0*/  POPC R7, R4 ;  /* 0x0000000400077309 */ /* 0x000e620000000000 */
[----:B--2---:R-:W1:Y:S02]  /*1ddf0*/  SHFL.IDX PT, R0, R3, R0, 0x1f ;  /* 0x00001f0003007589 */ /* 0x004e6400000e0000 */
[----:B-1----:R-:W-:-:S05]  /*1de00*/  IADD3 R0, R0, UR37, R7 ;  /* 0x0000002500007c10 */ /* 0x002fca000fffe007 */
[----:B------:R2:W-:Y:S01]  /*1de10*/  STL [R1], R0 ;  /* 0x0000000001007387 */ /* 0x0005e20000100800 */
[----:B------:R-:W-:Y:S05]  /*1de20*/  BRA `(.L_x_5950) ;  /* 0x0000004800647947 */ /* 0x000fea0003800000 */
.L_x_5949:
        /* <DEDUP_REMOVED lines=19> */
[----:B01----:R-:W-:Y:S05]  /*1df60*/  CALL.ABS.NOINC R2 ;  /* 0x0000000002007343 */ /* 0x003fea0003c00000 */
.L_x_5952:
[----:B------:R-:W-:Y:S05]  /*1df70*/  BSYNC B6 ;  /* 0x0000000000067941 */ /* 0x000fea0003800000 */
.L_x_5951:
        /* <DEDUP_REMOVED lines=8> */
[----:B------:R2:W3:Y:S01]  /*1e000*/  LDC.64 R2, c[0x4][R17] ;  /* 0x0100000011027b82 */ /* 0x0004e20000000a00 */
[----:B-1----:R-:W-:Y:S02]  /*1e010*/  IMAD.U32 R4, RZ, RZ, UR6 ;  /* 0x00000006ff047e24 */ /* 0x002fe4000f8e00ff */
[----:B------:R-:W-:Y:S02]  /*1e020*/  IMAD.U32 R5, RZ, RZ, UR7 ;  /* 0x00000007ff057e24 */ /* 0x000fe4000f8e00ff */
[----:B------:R-:W-:Y:S02]  /*1e030*/  IMAD.U32 R6, RZ, RZ, UR8 ;  /* 0x00000008ff067e24 */ /* 0x000fe4000f8e00ff */
[----:B------:R-:W-:-:S02]  /*1e040*/  IMAD.U32 R7, RZ, RZ, UR9 ;  /* 0x00000009ff077e24 */ /* 0x000fc4000f8e00ff */
[----:B------:R-:W-:Y:S02]  /*1e050*/  IMAD.U32 R10, RZ, RZ, UR4 ;  /* 0x00000004ff0a7e24 */ /* 0x000fe4000f8e00ff */
[----:B------:R-:W-:Y:S02]  /*1e060*/  IMAD.U32 R11, RZ, RZ, UR5 ;  /* 0x00000005ff0b7e24 */ /* 0x000fe4000f8e00ff */
[----:B------:R-:W-:Y:S02]  /*1e070*/  IMAD.MOV.U32 R8, RZ, RZ, 0x70 ;  /* 0x00000070ff087424 */ /* 0x000fe400078e00ff */
[----:B------:R-:W-:Y:S02]  /*1e080*/  IMAD.MOV.U32 R12, RZ, RZ, 0x1 ;  /* 0x00000001ff0c7424 */ /* 0x000fe400078e00ff */
[----:B--2---:R-:W-:-:S07]  /*1e090*/  IMAD.MOV.U32 R13, RZ, RZ, RZ ;  /* 0x000000ffff0d7224 */ /* 0x004fce00078e00ff */
[----:B------:R-:W-:-:S07]  /*1e0a0*/  LEPC R20, `(.L_x_5955) ;  /* 0x000000001014794e */ /* 0x000fce0000000000 */
[----:B0--3--:R-:W-:Y:S05]  /*1e0b0*/  CALL.ABS.NOINC R2 ;  /* 0x0000000002007343 */ /* 0x009fea0003c00000 */
.L_x_5955:
        /* <DEDUP_REMOVED lines=15> */
.L_x_5954:
[----:B------:R-:W-:Y:S05]  /*1e1b0*/  BSYNC B6 ;  /* 0x0000000000067941 */ /* 0x000fea0003800000 */
.L_x_5953:
[----:B------:R-:W2:Y:S01]  /*1e1c0*/  LDL R0, [R1+0xc] ;  /* 0x00000c0001007983 */ /* 0x000ea20000100800 */
[----:B------:R-:W-:Y:S02]  /*1e1d0*/  ULDC.64 UR4, c[0x0][0x9f8] ;  /* 0x00027e0000047ab9 */ /* 0x000fe40000000a00 */
[----:B------:R-:W-:Y:S01]  /*1e1e0*/  ISETP.NE.U32.AND P0, PT, RZ, UR4, PT ;  /* 0x00000004ff007c0c */ /* 0x000fe2000bf05070 */
[----:B------:R-:W3:Y:S03]  /*1e1f0*/  LDL R17, [R1+0x30] ;  /* 0x0000300001117983 */ /* 0x000ee60000100800 */
[----:B------:R-:W-:Y:S01]  /*1e200*/  ISETP.NE.AND.EX P0, PT, RZ, UR5, PT, P0 ;  /* 0x00000005ff007c0c */ /* 0x000fe2000bf05300 */
[----:B------:R-:W-:-:S12]  /*1e210*/  ULDC.64 UR4, c[0x0][0xa08] ;  /* 0x0002820000047ab9 */ /* 0x000fd80000000a00 */
[----:B------:R-:W4:Y:S01]  /*1e220*/  @P0 LDC.64 R2, c[0x0][0x9f8] ;  /* 0x00027e00ff020b82 */ /* 0x000f220000000a00 */
[----:B--2---:R-:W-:Y:S02]  /*1e230*/  IMAD.MOV.U32 R7, RZ, RZ, R0 ;  /* 0x000000ffff077224 */ /* 0x004fe400078e0000 */
[----:B----4-:R-:W-:-:S05]  /*1e240*/  @P0 IMAD.WIDE R2, R0, 0x4, R2 ;  /* 0x0000000400020825 */ /* 0x010fca00078e0202 */
[----:B------:R2:W4:Y:S01]  /*1e250*/  @P0 LDG.E R7, desc[UR42][R2.64] ;  /* 0x0000002a02070981 */ /* 0x000522000c1e1900 */
[----:B---3--:R-:W-:Y:S01]  /*1e260*/  VIADD R0, R17, 0xffffffff ;  /* 0xffffffff11007836 */ /* 0x008fe20000000000 */
[----:B--2---:R-:W2:Y:S02]  /*1e270*/  LDC.64 R2, c[0x0][0x418] ;  /* 0x00010600ff027b82 */ /* 0x004ea40000000a00 */
[----:B--2---:R-:W-:Y:S01]  /*1e280*/  LOP3.LUT P0, RZ, R2, UR4, RZ, 0xfc, !PT ;  /* 0x0000000402ff7c12 */ /* 0x004fe2000f80fcff */
[----:B------:R-:W-:-:S03]  /*1e290*/  UMOV UR4, 0xffffffff ;  /* 0xffffffff00047882 */ /* 0x000fc60000000000 */
[----:B------:R-:W-:Y:S02]  /*1e2a0*/  LOP3.LUT P0, RZ, R3, UR5, RZ, 0xfc, P0 ;  /* 0x0000000503ff7c12 */ /* 0x000fe4000800fcff */
[----:B----4-:R-:W-:Y:S01]  /*1e2b0*/  SHF.R.S32.HI R8, RZ, 0x1f, R7 ;  /* 0x0000001fff087819 */ /* 0x010fe20000011407 */
        /* <DEDUP_REMOVED lines=8> */
.L_x_6116:
        /* <DEDUP_REMOVED lines=11> */
.L_x_6119:
[----:B------:R-:W-:Y:S05]  /*1e3f0*/  @!P6 BRA `(.L_x_5957) ;  /* 0x0000000000fce947 */ /* 0x000fea0003800000 */
[----:B------:R-:W-:-:S04]  /*1e400*/  ISETP.NE.U32.AND P0, PT, R2, RZ, PT ;  /* 0x000000ff0200720c */ /* 0x000fc80003f05070 */
[----:B------:R-:W-:-:S13]  /*1e410*/  ISETP.NE.AND.EX P0, PT, R3, RZ, PT, P0 ;  /* 0x000000ff0300720c */ /* 0x000fda0003f05300 */
[----:B------:R-:W-:Y:S05]  /*1e420*/  @!P0 BRA `(.L_x_5959) ;  /* 0x0000000000508947 */ /* 0x000fea0003800000 */
[----:B------:R-:W3:Y:S01]  /*1e430*/  LDC R6, c[0x0][0x43c] ;  /* 0x00010f00ff067b82 */ /* 0x000ee20000000800 */
[----:B------:R-:W-:Y:S01]  /*1e440*/  IMAD.MOV.U32 R9, RZ, RZ, R0 ;  /* 0x000000ffff097224 */ /* 0x000fe200078e0000 */
[----:B------:R-:W-:-:S03]  /*1e450*/  ULDC.64 UR4, c[0x0][0x428] ;  /* 0x00010a0000047ab9 */ /* 0x000fc60000000a00 */
        /* <DEDUP_REMOVED lines=17> */
.L_x_5959:
[----:B---3--:R-:W3:Y:S01]  /*1e570*/  LDL R2, [R1+0x14] ;  /* 0x0000140001027983 */ /* 0x008ee20000100800 */
[----:B-1----:R-:W-:Y:S01]  /*1e580*/  IMAD R0, R19, 0x8, R18 ;  /* 0x0000000813007824 */ /* 0x002fe200078e0212 */
[----:B---3--:R-:W-:-:S04]  /*1e590*/  SHF.L.U32 R2, R2, 0x1f, RZ ;  /* 0x0000001f02027819 */ /* 0x008fc800000006ff */
[----:B------:R-:W1:Y:S02]  /*1e5a0*/  SYNCS.PHASECHK.TRANS64.TRYWAIT P0, [R0+URZ+0x28c40], R2 ;  /* 0x028c4002000075a7 */ /* 0x000e64000800017f */
[----:B-1----:R-:W-:Y:S05]  /*1e5b0*/  @!P0 BRA `(.L_x_5960) ;  /* 0x0000006800088947 */ /* 0x002fea0003800000 */
.L_x_6120:
        /* <DEDUP_REMOVED lines=11> */
.L_x_5961:
[----:B------:R-:W3:Y:S04]  /*1e670*/  LDL R4, [R1+0x2c] ;  /* 0x00002c0001047983 */ /* 0x000ee80000100800 */
[----:B------:R-:W4:Y:S04]  /*1e680*/  LDL R3, [R1+0x20] ;  /* 0x0000200001037983 */ /* 0x000f280000100800 */
[----:B-1----:R-:W2:Y:S01]  /*1e690*/  LDL.LU R2, [R1+0x1c] ;  /* 0x00001c0001027983 */ /* 0x002ea20000300800 */
        /* <DEDUP_REMOVED lines=12> */
[----:B---3--:R-:W-:Y:S02]  /*1e760*/  R2UR UR11, R4 ;  /* 0x00000000040b72ca */ /* 0x008fe400000e0000 */
[----:B----4-:R-:W-:Y:S02]  /*1e770*/  R2UR UR4, R3 ;  /* 0x00000000030472ca */ /* 0x010fe400000e0000 */
[----:B--2---:R-:W-:-:S04]  /*1e780*/  LOP3.LUT R2, R2, 0xfffffffe, RZ, 0xc0, !PT ;  /* 0xfffffffe02027812 */ /* 0x004fc800078ec0ff */
[----:B------:R-:W-:-:S07]  /*1e790*/  @P0 LOP3.LUT R2, R2, 0x1, RZ, 0xfc, !PT ;  /* 0x0000000102020812 */ /* 0x000fce00078efcff */
[----:B------:R-:W-:Y:S01]  /*1e7a0*/  ULEA UR11, UR11, UR4, 0x6 ;  /* 0x000000040b0b7291 */ /* 0x000fe2000f8e303f */
[----:B------:R3:W-:Y:S02]  /*1e7b0*/  STL [R1+0x1c], R2 ;  /* 0x00001c0201007387 */ /* 0x0007e40000100800 */
[----:B------:R-:W-:-:S06]  /*1e7c0*/  UMOV UR4, 0x0 ;  /* 0x0000000000047882 */ /* 0x000fcc0000000000 */
[----:B------:R3:W-:Y:S01]  /*1e7d0*/  UTMALDG.4D [UR8], [UR6], desc[UR4] ;  /* 0x00000408060075b4 */ /* 0x0007e20008019000 */
[----:B------:R-:W-:Y:S02]  /*1e7e0*/  NOP ;  /* 0x0000000000007918 */ /* 0x000fe40000000000 */
.L_x_5957:
[----:B------:R-:W1:Y:S01]  /*1e7f0*/  LDL.LU R3, [R1+0x40] ;  /* 0x0000400001037983 */ /* 0x000e620000300800 */
[----:B------:R-:W-:Y:S05]  /*1e800*/  WARPSYNC.ALL ;  /* 0x0000000000007948 */ /* 0x000fea0003800000 */
[----:B---3--:R-:W-:Y:S01]  /*1e810*/  ULDC.64 UR4, c[0x0][0x298] ;  /* 0x0000a60000047ab9 */ /* 0x008fe20000000a00 */
        /* <DEDUP_REMOVED lines=21> */
[----:B------:R-:W-:Y:S02]  /*1e970*/  IMAD.U32 R10, RZ, RZ, UR8 ;  /* 0x00000008ff0a7e24 */ /* 0x000fe4000f8e00ff */
[----:B------:R-:W-:Y:S02]  /*1e980*/  IMAD.U32 R11, RZ, RZ, UR9 ;  /* 0x00000009ff0b7e24 */ /* 0x000fe4000f8e00ff */
[----:B------:R-:W-:Y:S02]  /*1e990*/  IMAD.MOV.U32 R8, RZ, RZ, 0x70 ;  /* 0x00000070ff087424 */ /* 0x000fe400078e00ff */
[----:B------:R-:W-:Y:S02]  /*1e9a0*/  IMAD.MOV.U32 R12, RZ, RZ, 0x1 ;  /* 0x00000001ff0c7424 */ /* 0x000fe400078e00ff */
[----:B------:R-:W-:-:S07]  /*1e9b0*/  IMAD.MOV.U32 R13, RZ, RZ, RZ ;  /* 0x000000ffff0d7224 */ /* 0x000fce00078e00ff */
[----:B------:R-:W-:-:S07]  /*1e9c0*/  LEPC R20, `(.L_x_5963) ;  /* 0x000000001014794e */ /* 0x000fce0000000000 */
[----:B01----:R-:W-:Y:S05]  /*1e9d0*/  CALL.ABS.NOINC R2 ;  /* 0x0000000002007343 */ /* 0x003fea0003c00000 */
.L_x_5963:
[----:B------:R-:W-:Y:S05]  /*1e9e0*/  BSYNC B6 ;  /* 0x0000000000067941 */ /* 0x000fea0003800000 */
.L_x_5962:
[----:B-1----:R-:W3:Y:S01]  /*1e9f0*/  LDL.LU R0, [R1+0x40] ;  /* 0x0000400001007983 */ /* 0x002ee20000300800 */
[----:B------:R-:W-:Y:S01]  /*1ea00*/  ULDC.64 UR6, c[0x0][0xa00] ;  /* 0x0002800000067ab9 */ /* 0x000fe20000000a00 */
[----:B------:R-:W-:Y:S01]  /*1ea10*/  ULDC.64 UR4, c[0x0][0x2d8] ;  /* 0x0000b60000047ab9 */ /* 0x000fe20000000a00 */
[----:B--2---:R-:W1:Y:S01]  /*1ea20*/  LDC R7, c[0x0][0x448] ;  /* 0x00011200ff077b82 */ /* 0x004e620000000800 */
[----:B------:R-:W3:Y:S04]  /*1ea30*/  LDL.LU.64 R2, [R1+0x48] ;  /* 0x0000480001027983 */ /* 0x000ee80000300a00 */
[----:B------:R-:W2:Y:S04]  /*1ea40*/  LDL R5, [R1+0xc] ;  /* 0x00000c0001057983 */ /* 0x000ea80000100800 */
[----:B------:R-:W4:Y:S01]  /*1ea50*/  LDL R12, [R1+0x28] ;  /* 0x00002800010c7983 */ /* 0x000f220000100800 */
[----:B------:R-:W-:Y:S01]  /*1ea60*/  ISETP.NE.U32.AND P0, PT, RZ, UR6, PT ;  /* 0x00000006ff007c0c */ /* 0x000fe2000bf05070 */
[----:B------:R-:W-:-:S03]  /*1ea70*/  ULDC UR6, c[0x0][0x2b8] ;  /* 0x0000ae0000067ab9 */ /* 0x000fc60000000800 */
[----:B------:R-:W-:Y:S01]  /*1ea80*/  ISETP.NE.AND.EX P0, PT, RZ, UR7, PT, P0 ;  /* 0x00000007ff007c0c */ /* 0x000fe2000bf05300 */
[----:B------:R-:W0:Y:S02]  /*1ea90*/  S2R R8, SR_TID.X ;  /* 0x0000000000087919 */ /* 0x000e240000002100 */
[----:B0-----:R-:W-:Y:S02]  /*1eaa0*/  IMAD.SHL.U32 R8, R8, 0x10, RZ ;  /* 0x0000001008087824 */ /* 0x001fe400078e00ff */
[----:B---3--:R-:W-:Y:S01]  /*1eab0*/  IMAD.MOV.U32 R3, RZ, RZ, R0 ;  /* 0x000000ffff037224 */ /* 0x008fe200078e0000 */
[----:B--2---:R-:W-:-:S04]  /*1eac0*/  SHF.R.S32.HI R0, RZ, 0x1f, R5 ;  /* 0x0000001fff007819 */ /* 0x004fc80000011405 */
[----:B------:R-:W-:Y:S02]  /*1ead0*/  SEL R4, R0, RZ, !P0 ;  /* 0x000000ff00047207 */ /* 0x000fe40004000000 */
[----:B------:R-:W-:Y:S02]  /*1eae0*/  SEL R0, R5, RZ, !P0 ;  /* 0x000000ff05007207 */ /* 0x000fe40004000000 */
[----:B------:R-:W0:Y:S01]  /*1eaf0*/  S2R R5, SR_TID.X ;  /* 0x0000000000057919 */ /* 0x000e220000002100 */
[----:B------:R-:W-:-:S04]  /*1eb00*/  IMAD.WIDE.U32 R2, R16, UR4, R2 ;  /* 0x0000000410027c25 */ /* 0x000fc8000f8e0002 */
[----:B------:R-:W-:Y:S01]  /*1eb10*/  IMAD R3, R16, UR5, R3 ;  /* 0x0000000510037c24 */ /* 0x000fe2000f8e0203 */
[----:B------:R-:W-:Y:S02]  /*1eb20*/  ULDC.64 UR4, c[0x0][0x2e0] ;  /* 0x0000b80000047ab9 */ /* 0x000fe40000000a00 */
[----:B------:R-:W-:Y:S02]  /*1eb30*/  IMAD R4, R4, UR4, RZ ;  /* 0x0000000404047c24 */ /* 0x000fe4000f8e02ff */
[----:B------:R-:W-:-:S04]  /*1eb40*/  IMAD.WIDE.U32 R2, R0, UR4, R2 ;  /* 0x0000000400027c25 */ /* 0x000fc8000f8e0002 */
[----:B------:R-:W-:Y:S01]  /*1eb50*/  IMAD R0, R0, UR5, R4 ;  /* 0x0000000500007c24 */ /* 0x000fe2000f8e0204 */
[----:B-1----:R-:W-:Y:S01]  /*1eb60*/  ISETP.NE.AND P0, PT, R7, 0x1, PT ;  /* 0x000000010700780c */ /* 0x002fe20003f05270 */
[----:B------:R-:W1:Y:S01]  /*1eb70*/  S2R R9, SR_TID.X ;  /* 0x0000000000097919 */ /* 0x000e620000002100 */
[----:B------:R-:W-:-:S11]  /*1eb80*/  ULDC.64 UR4, c[0x0][0x2d0] ;  /* 0x0000b40000047ab9 */ /* 0x000fd60000000a00 */
[----:B------:R-:W2:Y:S01]  /*1eb90*/  @P0 LDC R6, c[0x0][0x450] ;  /* 0x00011400ff060b82 */ /* 0x000ea20000000800 */
[----:B0-----:R-:W-:-:S04]  /*1eba0*/  LOP3.LUT R5, R5, 0x7f, RZ, 0xc0, !PT ;  /* 0x0000007f05057812 */ /* 0x001fc800078ec0ff */
[----:B------:R-:W-:-:S04]  /*1ebb0*/  SHF.R.U32.HI R5, RZ, 0x3, R5 ;  /* 0x00000003ff057819 */ /* 0x000fc80000011605 */
[----:B------:R-:W-:Y:S02]  /*1ebc0*/  LOP3.LUT R8, R5, 0x70, R8, 0xf8, !PT ;  /* 0x0000007005087812 */ /* 0x000fe400078ef808 */
[----:B------:R-:W0:Y:S03]  /*1ebd0*/  @P0 LDC R5, c[0x0][0x44c] ;  /* 0x00011300ff050b82 */ /* 0x000e260000000800 */
[----:B----4-:R-:W-:Y:S02]  /*1ebe0*/  IMAD.IADD R4, R8, 0x1, R12 ;  /* 0x0000000108047824 */ /* 0x010fe400078e020c */
[----:B------:R3:W5:Y:S01]  /*1ebf0*/  LDL R8, [R1+0x60] ;  /* 0x0000600001087983 */ /* 0x0007620000100800 */
[----:B------:R-:W-:Y:S02]  /*1ec00*/  IMAD.IADD R3, R3, 0x1, R0 ;  /* 0x0000000103037824 */ /* 0x000fe400078e0200 */
[----:B------:R-:W-:Y:S01]  /*1ec10*/  IMAD.MOV.U32 R0, RZ, RZ, R4 ;  /* 0x000000ffff007224 */ /* 0x000fe200078e0004 */
[----:B------:R-:W4:Y:S01]  /*1ec20*/  S2R R10, SR_TID.X ;  /* 0x00000000000a7919 */ /* 0x000f220000002100 */
[----:B0-----:R-:W-:-:S05]  /*1ec30*/  @P0 IMAD.HI.U32 R5, R4, R5, RZ ;  /* 0x0000000504050227 */ /* 0x001fca00078e00ff */
[----:B--2---:R-:W-:-:S05]  /*1ec40*/  @P0 SHF.R.U32.HI R0, RZ, R6, R5 ;  /* 0x00000006ff000219 */ /* 0x004fca0000011605 */
        /* <DEDUP_REMOVED lines=9> */
[----:B-1----:R-:W-:-:S04]  /*1ece0*/  IMAD.SHL.U32 R9, R9, 0x8, RZ ;  /* 0x0000000809097824 */ /* 0x002fc800078e00ff */
        /* <DEDUP_REMOVED lines=12> */
[----:B---3--:R-:W-:Y:S08]  /*1edb0*/  BRA.DIV UR4, `(.L_x_5964) ;  /* 0x00000062041c7947 */ /* 0x008ff0000b800000 */
        /* <DEDUP_REMOVED lines=34> */
.L_x_6129:
        /* <DEDUP_REMOVED lines=10> */
.L_x_5965:
        /* <DEDUP_REMOVED lines=18> */
.L_x_6130:
[----:B------:R-:W-:Y:S05]  /*1f1a0*/  BSYNC B0 ;  /* 0x0000000000007941 */ /* 0x000fea0003800000 */
.L_x_5966:
        /* <DEDUP_REMOVED lines=13> */
.L_x_6131:
[----:B------:R-:W-:Y:S05]  /*1f280*/  BSYNC B1 ;  /* 0x0000000000017941 */ /* 0x000fea0003800000 */
.L_x_5970:
        /* <DEDUP_REMOVED lines=9> */
.L_x_5973:
[----:B------:R-:W-:Y:S05]  /*1f320*/  BSYNC B1 ;  /* 0x0000000000017941 */ /* 0x000fea0003800000 */
.L_x_5972:
        /* <DEDUP_REMOVED lines=12> */
.L_x_5974:
        /* <DEDUP_REMOVED lines=15> */
.L_x_5975:
        /* <DEDUP_REMOVED lines=15> */
.L_x_5976:
        /* <DEDUP_REMOVED lines=15> */
.L_x_5977:
        /* <DEDUP_REMOVED lines=15> */
.L_x_5978:
        /* <DEDUP_REMOVED lines=15> */
.L_x_5979:
        /* <DEDUP_REMOVED lines=15> */
.L_x_5980:
        /* <DEDUP_REMOVED lines=15> */
.L_x_5981:
        /* <DEDUP_REMOVED lines=10> */
.L_x_5969:
[----:B------:R-:W-:Y:S05]  /*1fb20*/  BSYNC B0 ;  /* 0x0000000000007941 */ /* 0x000fea0003800000 */
.L_x_5968:
        /* <DEDUP_REMOVED lines=8> */
[----:B------:R-:W4:Y:S04]  /*1fbb0*/  LDL.LU R7, [R1+0x58] ;  /* 0x0000580001077983 */ /* 0x000f280000300800 */
[----:B------:R-:W5:Y:S04]  /*1fbc0*/  LDL.LU R6, [R1+0x34] ;  /* 0x0000340001067983 */ /* 0x000f680000300800 */
[----:B------:R-:W5:Y:S01]  /*1fbd0*/  LDL.LU R4, [R1+0x5c] ;  /* 0x00005c0001047983 */ /* 0x000f620000300800 */
[----:B------:R-:W-:Y:S01]  /*1fbe0*/  BSSY B2, `(.L_x_5984) ;  /* 0x00000e9000027945 */ /* 0x000fe20003800000 */
[----:B--2---:R-:W-:-:S04]  /*1fbf0*/  VIADD R2, R9, 0x1 ;  /* 0x0000000109027836 */ /* 0x004fc80000000000 */
[----:B---3--:R-:W-:Y:S01]  /*1fc00*/  IMAD R2, R2, R8, RZ ;  /* 0x0000000802027224 */ /* 0x008fe200078e02ff */
[----:B------:R-:W-:Y:S02]  /*1fc10*/  LOP3.LUT R8, RZ, R5, RZ, 0x33, !PT ;  /* 0x00000005ff087212 */ /* 0x000fe400078e33ff */
[----:B----4-:R-:W-:Y:S02]  /*1fc20*/  LOP3.LUT R3, RZ, R7, RZ, 0x33, !PT ;  /* 0x00000007ff037212 */ /* 0x010fe400078e33ff */
        /* <DEDUP_REMOVED lines=44> */
.L_x_5988:
        /* <DEDUP_REMOVED lines=8> */
.L_x_6132:
[----:B------:R-:W-:Y:S05]  /*1ff70*/  BSYNC B3 ;  /* 0x0000000000037941 */ /* 0x000fea0003800000 */
.L_x_5989:
        /* <DEDUP_REMOVED lines=9> */
.L_x_5992:
[----:B------:R-:W-:Y:S05]  /*20010*/  BSYNC B3 ;  /* 0x0000000000037941 */ /* 0x000fea0003800000 */
.L_x_5991:
        /* <DEDUP_REMOVED lines=12> */
.L_x_5993:
        /* <DEDUP_REMOVED lines=13> */
.L_x_6133:
[----:B------:R-:W-:Y:S05]  /*201b0*/  BSYNC B3 ;  /* 0x0000000000037941 */ /* 0x000fea0003800000 */
.L_x_5994:
        /* <DEDUP_REMOVED lines=11> */
.L_x_5997:
[----:B------:R-:W-:Y:S05]  /*20270*/  BSYNC B3 ;  /* 0x0000000000037941 */ /* 0x000fea0003800000 */
.L_x_5996:
        /* <DEDUP_REMOVED lines=9> */
.L_x_5998:
        /* <DEDUP_REMOVED lines=15> */
.L_x_5999:
        /* <DEDUP_REMOVED lines=15> */
.L_x_6000:
        /* <DEDUP_REMOVED lines=15> */
.L_x_6001:
        /* <DEDUP_REMOVED lines=15> */
.L_x_6002:
        /* <DEDUP_REMOVED lines=15> */
.L_x_6003:
        /* <DEDUP_REMOVED lines=15> */
.L_x_6004:
        /* <DEDUP_REMOVED lines=15> */
.L_x_6005:
        /* <DEDUP_REMOVED lines=10> */
.L_x_5987:
[----:B------:R-:W-:Y:S05]  /*20a40*/  BSYNC B1 ;  /* 0x0000000000017941 */ /* 0x000fea0003800000 */
.L_x_5986:
[----:B------:R-:W2:Y:S02]  /*20a50*/  LDL.LU R5, [R1+0x30] ;  /* 0x0000300001057983 */ /* 0x000ea40000300800 */
[----:B--2---:R-:W-:-:S07]  /*20a60*/  VIADD R0, R5, 0xfffffffd ;  /* 0xfffffffd05007836 */ /* 0x004fce0000000000 */
.L_x_5985:
[----:B------:R-:W-:Y:S05]  /*20a70*/  BSYNC B2 ;  /* 0x0000000000027941 */ /* 0x000fea0003800000 */
.L_x_5984:
[----:B------:R-:W-:-:S05]  /*20a80*/  VIADD R8, R8, 0xfffffffe ;  /* 0xfffffffe08087836 */ /* 0x000fca0000000000 */
[----:B------:R-:W-:-:S13]  /*20a90*/  ISETP.NE.AND P0, PT, R8, R4, PT ;  /* 0x000000040800720c */ /* 0x000fda0003f05270 */
[----:B------:R-:W-:Y:S05]  /*20aa0*/  @!P0 BRA `(.L_x_5983) ;  /* 0x0000001800d88947 */ /* 0x000fea0003800000 */
.L_x_6046:
        /* <DEDUP_REMOVED lines=35> */
.L_x_6008:
        /* <DEDUP_REMOVED lines=8> */
.L_x_6134:
[----:B------:R-:W-:Y:S05]  /*20d60*/  BSYNC B2 ;  /* 0x0000000000027941 */ /* 0x000fea0003800000 */
.L_x_6009:
        /* <DEDUP_REMOVED lines=9> */
.L_x_6012:
[----:B------:R-:W-:Y:S05]  /*20e00*/  BSYNC B2 ;  /* 0x0000000000027941 */ /* 0x000fea0003800000 */
.L_x_6011:
        /* <DEDUP_REMOVED lines=12> */
.L_x_6013:
        /* <DEDUP_REMOVED lines=13> */
.L_x_6135:
[----:B------:R-:W-:Y:S05]  /*20fa0*/  BSYNC B2 ;  /* 0x0000000000027941 */ /* 0x000fea0003800000 */
.L_x_6014:
        /* <DEDUP_REMOVED lines=11> */
.L_x_6017:
[----:B------:R-:W-:Y:S05]  /*21060*/  BSYNC B2 ;  /* 0x0000000000027941 */ /* 0x000fea0003800000 */
.L_x_6016:
        /* <DEDUP_REMOVED lines=9> */
.L_x_6018:
        /* <DEDUP_REMOVED lines=15> */
.L_x_6019:
        /* <DEDUP_REMOVED lines=15> */
.L_x_6020:
        /* <DEDUP_REMOVED lines=15> */
.L_x_6021:
        /* <DEDUP_REMOVED lines=15> */
.L_x_6022:
        /* <DEDUP_REMOVED lines=15> */
.L_x_6023:
        /* <DEDUP_REMOVED lines=15> */
.L_x_6024:
        /* <DEDUP_REMOVED lines=15> */
.L_x_6025:
        /* <DEDUP_REMOVED lines=10> */
.L_x_6007:
[----:B------:R-:W-:Y:S05]  /*21830*/  BSYNC B1 ;  /* 0x0000000000017941 */ /* 0x000fea0003800000 */
.L_x_6006:
        /* <DEDUP_REMOVED lines=35> */
.L_x_6028:
        /* <DEDUP_REMOVED lines=8> */
.L_x_6136:
[----:B------:R-:W-:Y:S05]  /*21af0*/  BSYNC B2 ;  /* 0x0000000000027941 */ /* 0x000fea0003800000 */
.L_x_6029:
        /* <DEDUP_REMOVED lines=9> */
.L_x_6032:
[----:B------:R-:W-:Y:S05]  /*21b90*/  BSYNC B2 ;  /* 0x0000000000027941 */ /* 0x000fea0003800000 */
.L_x_6031:
        /* <DEDUP_REMOVED lines=12> */
.L_x_6033:
        /* <DEDUP_REMOVED lines=13> */
.L_x_6137:
[----:B------:R-:W-:Y:S05]  /*21d30*/  BSYNC B2 ;  /* 0x0000000000027941 */ /* 0x000fea0003800000 */
.L_x_6034:
        /* <DEDUP_REMOVED lines=11> */
.L_x_6037:
[----:B------:R-:W-:Y:S05]  /*21df0*/  BSYNC B2 ;  /* 0x0000000000027941 */ /* 0x000fea0003800000 */
.L_x_6036:
        /* <DEDUP_REMOVED lines=9> */
.L_x_6038:
        /* <DEDUP_REMOVED lines=15> */
.L_x_6039:
        /* <DEDUP_REMOVED lines=15> */
.L_x_6040:
        /* <DEDUP_REMOVED lines=15> */
.L_x_6041:
        /* <DEDUP_REMOVED lines=15> */
.L_x_6042:
        /* <DEDUP_REMOVED lines=15> */
.L_x_6043:
        /* <DEDUP_REMOVED lines=15> */
.L_x_6044:
        /* <DEDUP_REMOVED lines=15> */
.L_x_6045:
        /* <DEDUP_REMOVED lines=10> */
.L_x_6027:
[----:B------:R-:W-:Y:S05]  /*225c0*/  BSYNC B1 ;  /* 0x0000000000017941 */ /* 0x000fea0003800000 */
.L_x_6026:
[----:B------:R-:W2:Y:S01]  /*225d0*/  LDL R5, [R1+0x24] ;  /* 0x0000240001057983 */ /* 0x000ea20000100800 */
[----:B------:R-:W-:Y:S01]  /*225e0*/  VIADD R0, R0, 0xfffffffe ;  /* 0xfffffffe00007836 */ /* 0x000fe20000000000 */
[----:B--2---:R-:W-:-:S13]  /*225f0*/  ISETP.GT.AND P0, PT, R6, R5, PT ;  /* 0x000000050600720c */ /* 0x004fda0003f04270 */
[----:B------:R-:W-:Y:S05]  /*22600*/  @P0 BRA `(.L_x_6046) ;  /* 0xffffffe400280947 */ /* 0x000fea000383ffff */
.L_x_5983:
[----:B------:R-:W-:Y:S05]  /*22610*/  BSYNC B0 ;  /* 0x0000000000007941 */ /* 0x000fea0003800000 */
.L_x_5982:
        /* <DEDUP_REMOVED lines=24> */
.L_x_6048:
[----:B------:R-:W-:Y:S05]  /*227a0*/  BSYNC B0 ;  /* 0x0000000000007941 */ /* 0x000fea0003800000 */
.L_x_6047:
[----:B------:R-:W-:-:S07]  /*227b0*/  SEL R19, R19, RZ, P0 ;  /* 0x000000ff13137207 */ /* 0x000fce0000000000 */
.L_x_5950:
[----:B------:R-:W-:Y:S05]  /*227c0*/  BSYNC B7 ;  /* 0x0000000000077941 */ /* 0x000fea0003800000 */
.L_x_5948:
[----:B--2---:R-:W2:Y:S02]  /*227d0*/  LDL R0, [R1+0x1c] ;  /* 0x00001c0001007983 */ /* 0x004ea40000100800 */
        /* <DEDUP_REMOVED lines=13> */
.L_x_6049:
[----:B------:R-:W2:Y:S01]  /*228b0*/  S2R R16, SR_TID.X ;  /* 0x0000000000107919 */ /* 0x000ea20000002100 */
[----:B------:R-:W-:Y:S01]  /*228c0*/  UMOV UR4, 0xffffffff ;  /* 0xffffffff00047882 */ /* 0x000fe20000000000 */
[----:B--2---:R-:W-:-:S04]  /*228d0*/  LOP3.LUT R16, R16, 0x1f, RZ, 0xc0, !PT ;  /* 0x0000001f10107812 */ /* 0x004fc800078ec0ff */
[----:B------:R-:W-:Y:S01]  /*228e0*/  ISETP.NE.AND P0, PT, R16, 0x1f, PT ;  /* 0x0000001f1000780c */ /* 0x000fe20003f05270 */
[----:B------:R-:W-:-:S12]  /*228f0*/  BRA.DIV UR4, `(.L_x_6051) ;  /* 0x0000002e04307947 */ /* 0x000fd8000b800000 */
[----:B-1----:R-:W2:Y:S01]  /*22900*/  LDL.LU R2, [R1] ;  /* 0x0000000001027983 */ /* 0x002ea20000300800 */
        /* <DEDUP_REMOVED lines=15> */
[----:B------:R-:W-:Y:S01]  /*22a00*/  SHFL.IDX PT, R0, R10, 0x1, 0x1f ;  /* 0x00201f000a007f89 */ /* 0x000fe200000e0000 */
        /* <DEDUP_REMOVED lines=10> */
[----:B------:R-:W-:Y:S04]  /*22ab0*/  SHFL.IDX PT, R5, R10, RZ, 0x1f ;  /* 0x00001fff0a057589 */ /* 0x000fe800000e0000 */
        /* <DEDUP_REMOVED lines=13> */
.L_x_6147:
[----:B------:R-:W-:Y:S02]  /*22b90*/  ULDC UR4, c[0x0][0xc38] ;  /* 0x00030e0000047ab9 */ /* 0x000fe40000000800 */
[----:B------:R-:W-:-:S04]  /*22ba0*/  IMAD.U32 R2, RZ, RZ, UR4 ;  /* 0x00000004ff027e24 */ /* 0x000fc8000f8e00ff */
[----:B-1----:R-:W-:-:S04]  /*22bb0*/  IMAD R9, R9, R2, RZ ;  /* 0x0000000209097224 */ /* 0x002fc800078e02ff */
[----:B------:R-:W-:-:S05]  /*22bc0*/  IMAD.IADD R0, R0, 0x1, R9 ;  /* 0x0000000100007824 */ /* 0x000fca00078e0209 */
[----:B------:R-:W-:-:S13]  /*22bd0*/  ISETP.GT.AND P6, PT, R0, R5, PT ;  /* 0x000000050000720c */ /* 0x000fda0003fc4270 */
[----:B------:R-:W-:Y:S05]  /*22be0*/  @P6 BRA `(.L_x_6052) ;  /* 0x0000000000ac6947 */ /* 0x000fea0003800000 */
.L_x_6055:
        /* <DEDUP_REMOVED lines=37> */
.L_x_6155:
[----:B------:R-:W-:Y:S02]  /*22e40*/  ULDC UR4, c[0x0][0xc38] ;  /* 0x00030e0000047ab9 */ /* 0x000fe40000000800 */
[----:B------:R-:W-:-:S04]  /*22e50*/  IMAD.U32 R2, RZ, RZ, UR4 ;  /* 0x00000004ff027e24 */ /* 0x000fc8000f8e00ff */
[----:B-1----:R-:W-:-:S04]  /*22e60*/  IMAD R9, R9, R2, RZ ;  /* 0x0000000209097224 */ /* 0x002fc800078e02ff */
[----:B------:R-:W-:-:S05]  /*22e70*/  IMAD.IADD R0, R9, 0x1, R0 ;  /* 0x0000000109007824 */ /* 0x000fca00078e0200 */
[----:B------:R-:W-:-:S13]  /*22e80*/  ISETP.GT.AND P6, PT, R0, R5, PT ;  /* 0x000000050000720c */ /* 0x000fda0003fc4270 */
[----:B------:R-:W-:Y:S05]  /*22e90*/  @!P6 BRA `(.L_x_6055) ;  /* 0xfffffffc0054e947 */ /* 0x000fea000383ffff */
.L_x_6052:
        /* <DEDUP_REMOVED lines=12> */
.L_x_6160:
[----:B------:R-:W-:-:S13]  /*22f60*/  ISETP.NE.AND P0, PT, R0, RZ, PT ;  /* 0x000000ff0000720c */ /* 0x000fda0003f05270 */
[----:B------:R-:W-:Y:S05]  /*22f70*/  @!P0 BRA `(.L_x_6057) ;  /* 0x0000000000108947 */ /* 0x000fea0003800000 */
[----:B------:R-:W-:Y:S01]  /*22f80*/  UMOV UR4, 0xffffffff ;  /* 0xffffffff00047882 */ /* 0x000fe20000000000 */
[----:B-1----:R-:W-:Y:S02]  /*22f90*/  VIADD R7, R7, 0xffffffff ;  /* 0xffffffff07077836 */ /* 0x002fe40000000000 */
[----:B------:R-:W-:Y:S05]  /*22fa0*/  BRA.DIV UR4, `(.L_x_6058) ;  /* 0x0000003204247947 */ /* 0x000fea000b800000 */
[----:B------:R3:W4:Y:S02]  /*22fb0*/  SHFL.IDX PT, R8, R3, R7, 0x1f ;  /* 0x00001f0703087589 */ /* 0x00072400000e0000 */
.L_x_6057:
[----:B------:R-:W-:Y:S01]  /*22fc0*/  ISETP.NE.AND P0, PT, R6, 0x1, PT ;  /* 0x000000010600780c */ /* 0x000fe20003f05270 */
[----:B----4-:R-:W-:-:S05]  /*22fd0*/  IMAD R0, R8, R2, R9 ;  /* 0x0000000208007224 */ /* 0x010fca00078e0209 */
[----:B------:R4:W-:Y:S02]  /*22fe0*/  STL [R1], R0 ;  /* 0x0000000001007387 */ /* 0x0009e40000100800 */
[----:B----4-:R-:W-:-:S05]  /*22ff0*/  IMAD.IADD R0, R5, 0x1, -R0 ;  /* 0x0000000105007824 */ /* 0x010fca00078e0a00 */
[----:B------:R-:W-:Y:S05]  /*23000*/  @!P0 BRA `(.L_x_6059) ;  /* 0x0000000000e48947 */ /* 0x000fea0003800000 */
[----:B------:R-:W-:-:S04]  /*23010*/  IABS R5, R4 ;  /* 0x0000000400057213 */ /* 0x000fc80000000000 */
[----:B-1-3--:R-:W1:Y:S08]  /*23020*/  I2F.RP R7, R5 ;  /* 0x0000000500077306 */ /* 0x00ae700000209400 */
        /* <DEDUP_REMOVED lines=55> */
.L_x_6059:
[----:B0--3--:R-:W3:Y:S01]  /*233a0*/  LDL R3, [R1+0xc] ;  /* 0x00000c0001037983 */ /* 0x009ee20000100800 */
[----:B-1----:R-:W3:Y:S02]  /*233b0*/  LDC.64 R6, c[0x0][0xc90] ;  /* 0x00032400ff067b82 */ /* 0x002ee40000000a00 */
[----:B---3--:R-:W-:-:S05]  /*233c0*/  IMAD.WIDE R6, R3, 0x4, R6 ;  /* 0x0000000403067825 */ /* 0x008fca00078e0206 */
[----:B------:R-:W3:Y:S02]  /*233d0*/  LDG.E R3, desc[UR42][R6.64] ;  /* 0x0000002a06037981 */ /* 0x000ee4000c1e1900 */
[----:B---3--:R-:W-:-:S05]  /*233e0*/  IMAD R5, R4, R3, RZ ;  /* 0x0000000304057224 */ /* 0x008fca00078e02ff */
        /* <DEDUP_REMOVED lines=58> */
.L_x_6060:
[----:B------:R-:W-:-:S05]  /*23790*/  LOP3.LUT R3, RZ, R0, RZ, 0x33, !PT ;  /* 0x00000000ff037212 */ /* 0x000fca00078e33ff */
[----:B------:R-:W-:-:S05]  /*237a0*/  IMAD.IADD R0, R4, 0x1, R3 ;  /* 0x0000000104007824 */ /* 0x000fca00078e0203 */
[----:B------:R3:W-:Y:S01]  /*237b0*/  STL [R1+0x4], R0 ;  /* 0x0000040001007387 */ /* 0x0007e20000100800 */
[----:B------:R-:W-:Y:S05]  /*237c0*/  BRA `(.L_x_6061) ;  /* 0x0000000000287947 */ /* 0x000fea0003800000 */
.L_x_6053:
        /* <DEDUP_REMOVED lines=10> */
.L_x_6061:
[----:B0-----:R-:W4:Y:S04]  /*23870*/  LDL R3, [R1+0x8] ;  /* 0x0000080001037983 */ /* 0x001f280000100800 */
[----:B-1----:R-:W5:Y:S04]  /*23880*/  LDL R2, [R1+0xc] ;  /* 0x00000c0001027983 */ /* 0x002f680000100800 */
[----:B------:R-:W2:Y:S04]  /*23890*/  LDL R5, [R1+0x4] ;  /* 0x0000040001057983 */ /* 0x000ea80000100800 */
[----:B------:R-:W2:Y:S01]  /*238a0*/  LDL R4, [R1] ;  /* 0x0000000001047983 */ /* 0x000ea20000100800 */
[----:B---3--:R-:W0:Y:S01]  /*238b0*/  S2R R0, SR_TID.X ;  /* 0x0000000000007919 */ /* 0x008e220000002100 */
[----:B------:R-:W-:Y:S05]  /*238c0*/  WARPSYNC.ALL ;  /* 0x0000000000007948 */ /* 0x000fea0003800000 */
[----:B0-----:R-:W-:Y:S01]  /*238d0*/  LOP3.LUT R0, R0, 0x1f, RZ, 0xc0, !PT ;  /* 0x0000001f00007812 */ /* 0x001fe200078ec0ff */
[----:B------:R-:W-:Y:S03]  /*238e0*/  BAR.SYNC.DEFER_BLOCKING 0x4, 0x180 ;  /* 0x0106000000007b1d */ /* 0x000fe60000010000 */
[----:B------:R-:W-:-:S13]  /*238f0*/  ISETP.NE.AND P0, PT, R0, RZ, PT ;  /* 0x000000ff0000720c */ /* 0x000fda0003f05270 */
[----:B------:R-:W-:Y:S01]  /*23900*/  @!P0 MOV R0, 0x400 ;  /* 0x0000040000008802 */ /* 0x000fe20000000f00 */
[----:B----4-:R-:W-:Y:S02]  /*23910*/  IMAD.MOV.U32 R6, RZ, RZ, R3 ;  /* 0x000000ffff067224 */ /* 0x010fe400078e0003 */
[----:B------:R-:W0:Y:S01]  /*23920*/  @!P0 S2R R3, SR_CgaCtaId ;  /* 0x0000000000038919 */ /* 0x000e220000008800 */
[----:B-----5:R-:W-:Y:S01]  /*23930*/  IMAD.MOV.U32 R7, RZ, RZ, R2 ;  /* 0x000000ffff077224 */ /* 0x020fe200078e0002 */
[----:B0-----:R-:W-:-:S05]  /*23940*/  @!P0 LEA R18, R3, R0, 0x18 ;  /* 0x0000000003128211 */ /* 0x001fca00078ec0ff */
[----:B--2---:R0:W-:Y:S01]  /*23950*/  @!P0 STS.128 [R18+0x28cd0], R4 ;  /* 0x028cd00412008388 */ /* 0x0041e20000000c00 */
[----:B------:R-:W-:Y:S06]  /*23960*/  BAR.ARV 0x5, 0x180 ;  /* 0x0146000000007b1d */ /* 0x000fec0000002000 */
.L_x_6050:
[----:B------:R-:W2:Y:S01]  /*23970*/  LDL R0, [R1+0xc] ;  /* 0x00000c0001007983 */ /* 0x000ea20000100800 */
[----:B------:R-:W-:Y:S02]  /*23980*/  ULDC UR4, c[0x0][0xc3c] ;  /* 0x00030f0000047ab9 */ /* 0x000fe40000000800 */
[----:B--2---:R-:W-:-:S13]  /*23990*/  ISETP.GE.AND P0, PT, R0, UR4, PT ;  /* 0x0000000400007c0c */ /* 0x004fda000bf06270 */
[----:B------:R-:W-:Y:S05]  /*239a0*/  @!P0 BRA `(.L_x_6062) ;  /* 0xffffff7400208947 */ /* 0x000fea000383ffff */
[----:B------:R-:W-:Y:S05]  /*239b0*/  BSYNC B8 ;  /* 0x0000000000087941 */ /* 0x000fea0003800000 */
.L_x_5878:
        /* <DEDUP_REMOVED lines=12> */
.L_x_6163:
[----:B------:R-:W-:Y:S05]  /*23a80*/  BSYNC B0 ;  /* 0x0000000000007941 */ /* 0x000fea0003800000 */
.L_x_6063:
[----:B------:R-:W-:-:S03]  /*23a90*/  UMOV UR4, 0xffffffff ;  /* 0xffffffff00047882 */ /* 0x000fc60000000000 */
[----:B------:R-:W-:Y:S05]  /*23aa0*/  BRA.DIV UR4, `(.L_x_6065) ;  /* 0x0000002604a47947 */ /* 0x000fea000b800000 */
[----:B------:R-:W1:Y:S02]  /*23ab0*/  S2R R2, SR_TID.X ;  /* 0x0000000000027919 */ /* 0x000e640000002100 */
[----:B-1----:R-:W-:-:S04]  /*23ac0*/  SHF.R.U32.HI R2, RZ, 0x5, R2 ;  /* 0x00000005ff027819 */ /* 0x002fc80000011602 */
[----:B------:R-:W-:-:S05]  /*23ad0*/  LOP3.LUT R2, R2, 0x3, RZ, 0xc0, !PT ;  /* 0x0000000302027812 */ /* 0x000fca00078ec0ff */
[----:B------:R1:W2:Y:S02]  /*23ae0*/  SHFL.IDX PT, R14, R2, RZ, 0x1f ;  /* 0x00001fff020e7589 */ /* 0x0002a400000e0000 */
.L_x_6166:
[----:B--2---:R-:W-:-:S13]  /*23af0*/  ISETP.NE.AND P0, PT, R14, RZ, PT ;  /* 0x000000ff0e00720c */ /* 0x004fda0003f05270 */
[----:B------:R-:W-:Y:S05]  /*23b00*/  @P0 BRA `(.L_x_5650) ;  /* 0x00000000008c0947 */ /* 0x000fea0003800000 */
[----:B------:R-:W-:-:S03]  /*23b10*/  UMOV UR4, 0xffffffff ;  /* 0xffffffff00047882 */ /* 0x000fc60000000000 */
[----:B------:R-:W-:Y:S05]  /*23b20*/  BRA.DIV UR4, `(.L_x_6066) ;  /* 0x0000002604b87947 */ /* 0x000fea000b800000 */
[----:B------:R-:W-:-:S13]  /*23b30*/  ELECT P6, URZ, PT ;  /* 0x00000000003f782f */ /* 0x000fda00038c0000 */
.L_x_6169:
[----:B------:R-:W-:Y:S05]  /*23b40*/  @!P6 BRA `(.L_x_5650) ;  /* 0x00000000007ce947 */ /* 0x000fea0003800000 */
[----:B------:R-:W-:-:S06]  /*23b50*/  ULOP3.LUT UR4, UR36, 0x2, URZ, 0xfc, !UPT ;  /* 0x0000000224047892 */ /* 0x000fcc000f8efc3f */
[----:B-1----:R-:W-:-:S05]  /*23b60*/  IMAD.U32 R2, RZ, RZ, UR4 ;  /* 0x00000004ff027e24 */ /* 0x002fca000f8e00ff */
[----:B------:R-:W-:-:S13]  /*23b70*/  ISETP.NE.AND P2, PT, R2, 0x3, PT ;  /* 0x000000030200780c */ /* 0x000fda0003f45270 */
[----:B------:R-:W-:Y:S05]  /*23b80*/  @!P2 BRA `(.L_x_6067) ;  /* 0x000000000004a947 */ /* 0x000fea0003800000 */
[----:B------:R-:W-:Y:S01]  /*23b90*/  BPT.TRAP 0x1 ;  /* 0x000000040000795c */ /* 0x000fe20000300000 */
.L_x_6067:
        /* <DEDUP_REMOVED lines=13> */
.L_x_6170:
[----:B------:R-:W1:Y:S02]  /*23c70*/  SYNCS.PHASECHK.TRANS64.TRYWAIT P0, [R7+URZ], R2 ;  /* 0x00000002070075a7 */ /* 0x000e64000800017f */
[----:B-1----:R-:W-:Y:S05]  /*23c80*/  @!P0 BRA `(.L_x_6069) ;  /* 0x0000002400948947 */ /* 0x002fea0003800000 */
.L_x_6171:
[----:B------:R-:W-:Y:S05]  /*23c90*/  @!P2 BRA `(.L_x_6070) ;  /* 0x000000000004a947 */ /* 0x000fea0003800000 */
[----:B------:R-:W-:Y:S01]  /*23ca0*/  BPT.TRAP 0x1 ;  /* 0x000000040000795c */ /* 0x000fe20000300000 */
.L_x_6070:
[----:B------:R-:W-:-:S04]  /*23cb0*/  VIADD R0, R0, 0x28c60 ;  /* 0x00028c6000007836 */ /* 0x000fc80000000000 */
[----:B------:R-:W-:-:S04]  /*23cc0*/  IMAD R4, R19, 0x8, R0 ;  /* 0x0000000813047824 */ /* 0x000fc800078e0200 */
[----:B------:R-:W2:Y:S02]  /*23cd0*/  SYNCS.PHASECHK.TRANS64.TRYWAIT P0, [R4+URZ], R5 ;  /* 0x00000005040075a7 */ /* 0x000ea4000800017f */
[----:B--2---:R-:W-:Y:S05]  /*23ce0*/  @!P0 BRA `(.L_x_6071) ;  /* 0x0000002400908947 */ /* 0x004fea0003800000 */
.L_x_6172:
[----:B------:R-:W-:-:S07]  /*23cf0*/  IMAD R3, R3, 0x8, R0 ;  /* 0x0000000803037824 */ /* 0x000fce00078e0200 */
.L_x_6072:
[----:B----4-:R4:W0:Y:S02]  /*23d00*/  SYNCS.PHASECHK.TRANS64.TRYWAIT P0, [R3+URZ], R2 ;  /* 0x00000002030075a7 */ /* 0x010824000800017f */
[----:B0-----:R-:W-:Y:S05]  /*23d10*/  @!P0 NANOSLEEP.SYNCS 0x989680 ;  /* 0x009896800000895d */ /* 0x001fea0003900000 */
[----:B------:R-:W0:Y:S02]  /*23d20*/  @!P0 SYNCS.PHASECHK.TRANS64 P0, [R3+URZ], R2 ;  /* 0x00000002030085a7 */ /* 0x000e24000800007f */
[----:B0-----:R-:W-:Y:S05]  /*23d30*/  @!P0 BRA `(.L_x_6072) ;  /* 0xfffffffc00f08947 */ /* 0x001fea000383ffff */
.L_x_5650:
[----:B------:R-:W-:Y:S05]  /*23d40*/  BSYNC B9 ;  /* 0x0000000000097941 */ /* 0x000fea0003800000 */
.L_x_5647:
[----:B------:R-:W-:Y:S05]  /*23d50*/  EXIT ;  /* 0x000000000000794d */ /* 0x000fea0003800000 */
.L_x_5676:
[----:B0-----:R0:W1:Y:S02]  /*23d60*/  SYNCS.PHASECHK.TRANS64.TRYWAIT P5, [R74+URZ+0x28c90], R75 ;  /* 0x028c904b4a0075a7 */ /* 0x00106400080a017f */
[----:B-1----:R-:W-:Y:S05]  /*23d70*/  @!P5 NANOSLEEP.SYNCS 0x989680 ;  /* 0x009896800000d95d */ /* 0x002fea0003900000 */
[----:B------:R-:W1:Y:S02]  /*23d80*/  @!P5 SYNCS.PHASECHK.TRANS64 P5, [R74+URZ+0x28c90], R75 ;  /* 0x028c904b4a00d5a7 */ /* 0x000e6400080a007f */
[----:B-1----:R-:W-:Y:S05]  /*23d90*/  @!P5 BRA `(.L_x_5676) ;  /* 0xfffffffc00f0d947 */ /* 0x002fea000383ffff */
[----:B------:R-:W-:Y:S05]  /*23da0*/  BRA `(.L_x_6073) ;  /* 0xfffffdf000b07947 */ /* 0x000fea000383ffff */
.L_x_5686:
[----:B-1----:R1:W2:Y:S02]  /*23db0*/  SYNCS.PHASECHK.TRANS64.TRYWAIT P5, [R74+URZ+0x28c90], R75 ;  /* 0x028c904b4a0075a7 */ /* 0x0022a400080a017f */
[----:B--2---:R-:W-:Y:S05]  /*23dc0*/  @!P5 NANOSLEEP.SYNCS 0x989680 ;  /* 0x009896800000d95d */ /* 0x004fea0003900000 */
[----:B------:R-:W2:Y:S02]  /*23dd0*/  @!P5 SYNCS.PHASECHK.TRANS64 P5, [R74+URZ+0x28c90], R75 ;  /* 0x028c904b4a00d5a7 */ /* 0x000ea400080a007f */
[----:B--2---:R-:W-:Y:S05]  /*23de0*/  @!P5 BRA `(.L_x_5686) ;  /* 0xfffffffc00f0d947 */ /* 0x004fea000383ffff */
[----:B------:R-:W-:Y:S05]  /*23df0*/  BRA `(.L_x_6074) ;  /* 0xfffffdfc00347947 */ /* 0x000fea000383ffff */
.L_x_5691:
[----:B0-----:R0:W1:Y:S02]  /*23e00*/  SYNCS.PHASECHK.TRANS64.TRYWAIT P5, [R74+URZ+0x28c90], R75 ;  /* 0x028c904b4a0075a7 */ /* 0x00106400080a017f */
[----:B-1----:R-:W-:Y:S05]  /*23e10*/  @!P5 NANOSLEEP.SYNCS 0x989680 ;  /* 0x009896800000d95d */ /* 0x002fea0003900000 */
[----:B------:R-:W1:Y:S02]  /*23e20*/  @!P5 SYNCS.PHASECHK.TRANS64 P5, [R74+URZ+0x28c90], R75 ;  /* 0x028c904b4a00d5a7 */ /* 0x000e6400080a007f */
[----:B-1----:R-:W-:Y:S05]  /*23e30*/  @!P5 BRA `(.L_x_5691) ;  /* 0xfffffffc00f0d947 */ /* 0x002fea000383ffff */
[----:B------:R-:W-:Y:S05]  /*23e40*/  BRA `(.L_x_6075) ;  /* 0xfffffe04006c7947 */ /* 0x000fea000383ffff */
.L_x_5695:
[----:B------:R0:W0:Y:S02]  /*23e50*/  SYNCS.PHASECHK.TRANS64.TRYWAIT P0, [R74+URZ+0x28cb0], R75 ;  /* 0x028cb04b4a0075a7 */ /* 0x000024000800017f */
[----:B0-----:R-:W-:Y:S05]  /*23e60*/  @!P0 NANOSLEEP.SYNCS 0x989680 ;  /* 0x009896800000895d */ /* 0x001fea0003900000 */
[----:B------:R-:W0:Y:S02]  /*23e70*/  @!P0 SYNCS.PHASECHK.TRANS64 P0, [R74+URZ+0x28cb0], R75 ;  /* 0x028cb04b4a0085a7 */ /* 0x000e24000800007f */
[----:B0-----:R-:W-:Y:S05]  /*23e80*/  @!P0 BRA `(.L_x_5695) ;  /* 0xfffffffc00f08947 */ /* 0x001fea000383ffff */
[----:B------:R-:W-:Y:S05]  /*23e90*/  BRA `(.L_x_6076) ;  /* 0xfffffe0400e47947 */ /* 0x000fea000383ffff */
.L_x_5716:
[----:B0-----:R0:W1:Y:S02]  /*23ea0*/  SYNCS.PHASECHK.TRANS64.TRYWAIT P1, [R9+URZ+0x28c50], R10 ;  /* 0x028c500a090075a7 */ /* 0x001064000802017f */
[----:B-1----:R-:W-:Y:S05]  /*23eb0*/  @!P1 NANOSLEEP.SYNCS 0x989680 ;  /* 0x009896800000995d */ /* 0x002fea0003900000 */
[----:B------:R-:W1:Y:S02]  /*23ec0*/  @!P1 SYNCS.PHASECHK.TRANS64 P1, [R9+URZ+0x28c50], R10 ;  /* 0x028c500a090095a7 */ /* 0x000e64000802007f */
[----:B-1----:R-:W-:Y:S05]  /*23ed0*/  @!P1 BRA `(.L_x_5716) ;  /* 0xfffffffc00f09947 */ /* 0x002fea000383ffff */
[----:B------:R-:W-:Y:S05]  /*23ee0*/  BRA `(.L_x_6077) ;  /* 0xfffffe18009c7947 */ /* 0x000fea000383ffff */
.L_x_5723:
[----:B-1----:R1:W2:Y:S02]  /*23ef0*/  SYNCS.PHASECHK.TRANS64.TRYWAIT P2, [R21+URZ+0x28c50], R8 ;  /* 0x028c5008150075a7 */ /* 0x0022a4000804017f */
[----:B--2---:R-:W-:Y:S05]  /*23f00*/  @!P2 NANOSLEEP.SYNCS 0x989680 ;  /* 0x009896800000a95d */ /* 0x004fea0003900000 */
[----:B------:R-:W2:Y:S02]  /*23f10*/  @!P2 SYNCS.PHASECHK.TRANS64 P2, [R21+URZ+0x28c50], R8 ;  /* 0x028c50081500a5a7 */ /* 0x000ea4000804007f */
[----:B--2---:R-:W-:Y:S05]  /*23f20*/  @!P2 BRA `(.L_x_5723) ;  /* 0xfffffffc00f0a947 */ /* 0x004fea000383ffff */
[----:B------:R-:W-:Y:S05]  /*23f30*/  BRA `(.L_x_5722) ;  /* 0xfffffe2400cc7947 */ /* 0x000fea000383ffff */
.L_x_5746:
        /* <DEDUP_REMOVED lines=8> */
.L_x_6079:
[----:B------:R-:W-:Y:S05]  /*23fc0*/  BSYNC B1 ;  /* 0x0000000000017941 */ /* 0x000fea0003800000 */
.L_x_6078:
        /* <DEDUP_REMOVED lines=8> */
.L_x_6080:
[----:B------:R-:W-:Y:S02]  /*24050*/  IMAD.MOV.U32 R13, RZ, RZ, R7 ;  /* 0x000000ffff0d7224 */ /* 0x000fe400078e0007 */
[----:B------:R-:W-:-:S07]  /*24060*/  IMAD.MOV.U32 R0, RZ, RZ, R14 ;  /* 0x000000ffff007224 */ /* 0x000fce00078e000e */
[----:B------:R-:W-:Y:S05]  /*24070*/  WARPSYNC.COLLECTIVE R15, `(.L_x_6081) ;  /* 0x000000000f087348 */ /* 0x000fea0003c00000 */
[----:B------:R0:W1:Y:S02]  /*24080*/  SHFL.IDX P6, R14, R13, R12, R11 ;  /* 0x0000000c0d0e7389 */ /* 0x00006400000c000b */
[----:B01----:R-:W-:Y:S01]  /*24090*/  ENDCOLLECTIVE ;  /* 0x000000000000791b */ /* 0x003fe20003800000 */
.L_x_6081:
[----:B------:R-:W-:Y:S02]  /*240a0*/  IMAD.MOV.U32 R13, RZ, RZ, R30 ;  /* 0x000000ffff0d7224 */ /* 0x000fe400078e001e */
[----:B------:R-:W-:-:S07]  /*240b0*/  IMAD.MOV.U32 R5, RZ, RZ, R14 ;  /* 0x000000ffff057224 */ /* 0x000fce00078e000e */
[----:B------:R-:W-:Y:S05]  /*240c0*/  WARPSYNC.COLLECTIVE R15, `(.L_x_6082) ;  /* 0x000000000f087348 */ /* 0x000fea0003c00000 */
[----:B------:R0:W1:Y:S02]  /*240d0*/  SHFL.IDX P6, R14, R13, R12, R11 ;  /* 0x0000000c0d0e7389 */ /* 0x00006400000c000b */
[----:B01----:R-:W-:Y:S01]  /*240e0*/  ENDCOLLECTIVE ;  /* 0x000000000000791b */ /* 0x003fe20003800000 */
.L_x_6082:
[----:B------:R-:W-:Y:S05]  /*240f0*/  BRA `(.L_x_6083) ;  /* 0xfffffe4400007947 */ /* 0x000fea000383ffff */
.L_x_5749:
[----:B------:R-:W-:Y:S01]  /*24100*/  BSSY B1, `(.L_x_6084) ;  /* 0x0000008000017945 */ /* 0x000fe20003800000 */
[----:B------:R-:W-:Y:S02]  /*24110*/  IMAD.MOV.U32 R13, RZ, RZ, R6 ;  /* 0x000000ffff0d7224 */ /* 0x000fe400078e0006 */
[----:B------:R-:W-:Y:S02]  /*24120*/  IMAD.MOV.U32 R12, RZ, RZ, 0x1 ;  /* 0x00000001ff0c7424 */ /* 0x000fe400078e00ff */
[----:B------:R-:W-:Y:S02]  /*24130*/  IMAD.MOV.U32 R11, RZ, RZ, 0x1c1f ;  /* 0x00001c1fff0b7424 */ /* 0x000fe400078e00ff */
[----:B------:R-:W-:-:S07]  /*24140*/  IMAD.MOV.U32 R15, RZ, RZ, -0x1 ;  /* 0xffffffffff0f7424 */ /* 0x000fce00078e00ff */
[----:B0---4-:R-:W-:Y:S05]  /*24150*/  WARPSYNC.COLLECTIVE R15, `(.L_x_6085) ;  /* 0x000000000f087348 */ /* 0x011fea0003c00000 */
[----:B----4-:R1:W2:Y:S02]  /*24160*/  SHFL.IDX P6, R14, R13, R12, R11 ;  /* 0x0000000c0d0e7389 */ /* 0x0102a400000c000b */
[----:B012---:R-:W-:Y:S01]  /*24170*/  ENDCOLLECTIVE ;  /* 0x000000000000791b */ /* 0x007fe20003800000 */
.L_x_6085:
[----:B------:R-:W-:Y:S05]  /*24180*/  BSYNC B1 ;  /* 0x0000000000017941 */ /* 0x000fea0003800000 */
.L_x_6084:
        /* <DEDUP_REMOVED lines=8> */
.L_x_6086:
[----:B------:R-:W-:Y:S02]  /*24210*/  IMAD.MOV.U32 R13, RZ, RZ, R7 ;  /* 0x000000ffff0d7224 */ /* 0x000fe400078e0007 */
[----:B------:R-:W-:-:S07]  /*24220*/  IMAD.MOV.U32 R4, RZ, RZ, R14 ;  /* 0x000000ffff047224 */ /* 0x000fce00078e000e */
[----:B------:R-:W-:Y:S05]  /*24230*/  WARPSYNC.COLLECTIVE R15, `(.L_x_6087) ;  /* 0x000000000f087348 */ /* 0x000fea0003c00000 */
[----:B------:R0:W1:Y:S02]  /*24240*/  SHFL.IDX P6, R14, R13, R12, R11 ;  /* 0x0000000c0d0e7389 */ /* 0x00006400000c000b */
[----:B01----:R-:W-:Y:S01]  /*24250*/  ENDCOLLECTIVE ;  /* 0x000000000000791b */ /* 0x003fe20003800000 */
.L_x_6087:
[----:B------:R-:W-:Y:S02]  /*24260*/  IMAD.MOV.U32 R13, RZ, RZ, R30 ;  /* 0x000000ffff0d7224 */ /* 0x000fe400078e001e */
[----:B------:R-:W-:-:S07]  /*24270*/  IMAD.MOV.U32 R7, RZ, RZ, R14 ;  /* 0x000000ffff077224 */ /* 0x000fce00078e000e */
[----:B------:R-:W-:Y:S05]  /*24280*/  WARPSYNC.COLLECTIVE R15, `(.L_x_6088) ;  /* 0x000000000f087348 */ /* 0x000fea0003c00000 */
[----:B------:R0:W1:Y:S02]  /*24290*/  SHFL.IDX P6, R14, R13, R12, R11 ;  /* 0x0000000c0d0e7389 */ /* 0x00006400000c000b */
[----:B01----:R-:W-:Y:S01]  /*242a0*/  ENDCOLLECTIVE ;  /* 0x000000000000791b */ /* 0x003fe20003800000 */
.L_x_6088:
[----:B------:R-:W-:Y:S01]  /*242b0*/  IMAD.MOV.U32 R0, RZ, RZ, R14 ;  /* 0x000000ffff007224 */ /* 0x000fe200078e000e */
[----:B------:R-:W-:Y:S06]  /*242c0*/  BRA `(.L_x_6089) ;  /* 0xfffffe4400607947 */ /* 0x000fec000383ffff */
.L_x_5753:
[----:B0-----:R0:W1:Y:S02]  /*242d0*/  SYNCS.PHASECHK.TRANS64.TRYWAIT P0, [R2+URZ+0x28c00], R35 ;  /* 0x028c0023020075a7 */ /* 0x001064000800017f */
[----:B-1----:R-:W-:Y:S05]  /*242e0*/  @!P0 NANOSLEEP.SYNCS 0x989680 ;  /* 0x009896800000895d */ /* 0x002fea0003900000 */
[----:B------:R-:W1:Y:S02]  /*242f0*/  @!P0 SYNCS.PHASECHK.TRANS64 P0, [R2+URZ+0x28c00], R35 ;  /* 0x028c0023020085a7 */ /* 0x000e64000800007f */
[----:B-1----:R-:W-:Y:S05]  /*24300*/  @!P0 BRA `(.L_x_5753) ;  /* 0xfffffffc00f08947 */ /* 0x002fea000383ffff */
[----:B------:R-:W-:Y:S05]  /*24310*/  BRA `(.L_x_6090) ;  /* 0xfffffe4800487947 */ /* 0x000fea000383ffff */
.L_x_5761:
        /* <DEDUP_REMOVED lines=8> */
.L_x_6092:
[----:B------:R-:W-:Y:S05]  /*243a0*/  BSYNC B1 ;  /* 0x0000000000017941 */ /* 0x000fea0003800000 */
.L_x_6091:
        /* <DEDUP_REMOVED lines=8> */
.L_x_6093:
[----:B------:R-:W-:Y:S02]  /*24430*/  IMAD.MOV.U32 R13, RZ, RZ, R7 ;  /* 0x000000ffff0d7224 */ /* 0x000fe400078e0007 */
[----:B------:R-:W-:-:S07]  /*24440*/  IMAD.MOV.U32 R0, RZ, RZ, R14 ;  /* 0x000000ffff007224 */ /* 0x000fce00078e000e */
[----:B------:R-:W-:Y:S05]  /*24450*/  WARPSYNC.COLLECTIVE R15, `(.L_x_6094) ;  /* 0x000000000f087348 */ /* 0x000fea0003c00000 */
[----:B------:R0:W1:Y:S02]  /*24460*/  SHFL.IDX P6, R14, R13, R12, R11 ;  /* 0x0000000c0d0e7389 */ /* 0x00006400000c000b */
[----:B01----:R-:W-:Y:S01]  /*24470*/  ENDCOLLECTIVE ;  /* 0x000000000000791b */ /* 0x003fe20003800000 */
.L_x_6094:
[----:B------:R-:W-:Y:S02]  /*24480*/  IMAD.MOV.U32 R10, RZ, RZ, R0 ;  /* 0x000000ffff0a7224 */ /* 0x000fe400078e0000 */
[----:B------:R-:W-:Y:S02]  /*24490*/  IMAD.MOV.U32 R13, RZ, RZ, R9 ;  /* 0x000000ffff0d7224 */ /* 0x000fe400078e0009 */
[----:B------:R-:W-:-:S07]  /*244a0*/  IMAD.MOV.U32 R5, RZ, RZ, R14 ;  /* 0x000000ffff057224 */ /* 0x000fce00078e000e */
[----:B------:R-:W-:Y:S05]  /*244b0*/  WARPSYNC.COLLECTIVE R15, `(.L_x_6095) ;  /* 0x000000000f087348 */ /* 0x000fea0003c00000 */
[----:B------:R0:W1:Y:S02]  /*244c0*/  SHFL.IDX P6, R14, R13, R12, R11 ;  /* 0x0000000c0d0e7389 */ /* 0x00006400000c000b */
[----:B01----:R-:W-:Y:S01]  /*244d0*/  ENDCOLLECTIVE ;  /* 0x000000000000791b */ /* 0x003fe20003800000 */
.L_x_6095:
[----:B------:R-:W-:Y:S01]  /*244e0*/  IMAD.MOV.U32 R11, RZ, RZ, R3 ;  /* 0x000000ffff0b7224 */ /* 0x000fe200078e0003 */
[----:B------:R-:W-:Y:S06]  /*244f0*/  BRA `(.L_x_6096) ;  /* 0xfffffe54009c7947 */ /* 0x000fec000383ffff */
.L_x_5764:
[----:B------:R-:W-:Y:S01]  /*24500*/  BSSY B1, `(.L_x_6097) ;  /* 0x0000008000017945 */ /* 0x000fe20003800000 */
[----:B------:R-:W-:Y:S02]  /*24510*/  IMAD.MOV.U32 R13, RZ, RZ, R8 ;  /* 0x000000ffff0d7224 */ /* 0x000fe400078e0008 */
[----:B------:R-:W-:Y:S02]  /*24520*/  IMAD.MOV.U32 R12, RZ, RZ, 0x1 ;  /* 0x00000001ff0c7424 */ /* 0x000fe400078e00ff */
[----:B0-----:R-:W-:Y:S02]  /*24530*/  IMAD.MOV.U32 R11, RZ, RZ, 0x1c1f ;  /* 0x00001c1fff0b7424 */ /* 0x001fe400078e00ff */
[----:B------:R-:W-:-:S07]  /*24540*/  IMAD.MOV.U32 R15, RZ, RZ, -0x1 ;  /* 0xffffffffff0f7424 */ /* 0x000fce00078e00ff */
[----:B----4-:R-:W-:Y:S05]  /*24550*/  WARPSYNC.COLLECTIVE R15, `(.L_x_6098) ;  /* 0x000000000f087348 */ /* 0x010fea0003c00000 */
[----:B----4-:R0:W1:Y:S02]  /*24560*/  SHFL.IDX P6, R14, R13, R12, R11 ;  /* 0x0000000c0d0e7389 */ /* 0x01006400000c000b */
[----:B01----:R-:W-:Y:S01]  /*24570*/  ENDCOLLECTIVE ;  /* 0x000000000000791b */ /* 0x003fe20003800000 */
.L_x_6098:
[----:B------:R-:W-:Y:S05]  /*24580*/  BSYNC B1 ;  /* 0x0000000000017941 */ /* 0x000fea0003800000 */
.L_x_6097:
        /* <DEDUP_REMOVED lines=8> */
.L_x_6099:
[----:B------:R-:W-:Y:S02]  /*24610*/  IMAD.MOV.U32 R13, RZ, RZ, R7 ;  /* 0x000000ffff0d7224 */ /* 0x000fe400078e0007 */
[----:B------:R-:W-:-:S07]  /*24620*/  IMAD.MOV.U32 R0, RZ, RZ, R14 ;  /* 0x000000ffff007224 */ /* 0x000fce00078e000e */
[----:B------:R-:W-:Y:S05]  /*24630*/  WARPSYNC.COLLECTIVE R15, `(.L_x_6100) ;  /* 0x000000000f087348 */ /* 0x000fea0003c00000 */
[----:B------:R0:W1:Y:S02]  /*24640*/  SHFL.IDX P6, R14, R13, R12, R11 ;  /* 0x0000000c0d0e7389 */ /* 0x00006400000c000b */
[----:B01----:R-:W-:Y:S01]  /*24650*/  ENDCOLLECTIVE ;  /* 0x000000000000791b */ /* 0x003fe20003800000 */
.L_x_6100:
[----:B------:R-:W-:Y:S02]  /*24660*/  IMAD.MOV.U32 R13, RZ, RZ, R9 ;  /* 0x000000ffff0d7224 */ /* 0x000fe400078e0009 */
[----:B------:R-:W-:-:S07]  /*24670*/  IMAD.MOV.U32 R7, RZ, RZ, R14 ;  /* 0x000000ffff077224 */ /* 0x000fce00078e000e */
[----:B------:R-:W-:Y:S05]  /*24680*/  WARPSYNC.COLLECTIVE R15, `(.L_x_6101) ;  /* 0x000000000f087348 */ /* 0x000fea0003c00000 */
[----:B------:R0:W1:Y:S02]  /*24690*/  SHFL.IDX P6, R14, R13, R12, R11 ;  /* 0x0000000c0d0e7389 */ /* 0x00006400000c000b */
[----:B01----:R-:W-:Y:S01]  /*246a0*/  ENDCOLLECTIVE ;  /* 0x000000000000791b */ /* 0x003fe20003800000 */
.L_x_6101:
[----:B------:R-:W-:Y:S02]  /*246b0*/  IMAD.MOV.U32 R12, RZ, RZ, R0 ;  /* 0x000000ffff0c7224 */ /* 0x000fe400078e0000 */
[----:B------:R-:W-:Y:S01]  /*246c0*/  IMAD.MOV.U32 R13, RZ, RZ, R3 ;  /* 0x000000ffff0d7224 */ /* 0x000fe200078e0003 */
[----:B------:R-:W-:Y:S06]  /*246d0*/  BRA `(.L_x_6102) ;  /* 0xfffffe5400c87947 */ /* 0x000fec000383ffff */
.L_x_5768:
[----:B0-----:R0:W1:Y:S02]  /*246e0*/  SYNCS.PHASECHK.TRANS64.TRYWAIT P1, [R2+URZ+0x28c00], R21 ;  /* 0x028c0015020075a7 */ /* 0x001064000802017f */
[----:B-1----:R-:W-:Y:S05]  /*246f0*/  @!P1 NANOSLEEP.SYNCS 0x989680 ;  /* 0x009896800000995d */ /* 0x002fea0003900000 */
[----:B------:R-:W1:Y:S02]  /*24700*/  @!P1 SYNCS.PHASECHK.TRANS64 P1, [R2+URZ+0x28c00], R21 ;  /* 0x028c0015020095a7 */ /* 0x000e64000802007f */
[----:B-1----:R-:W-:Y:S05]  /*24710*/  @!P1 BRA `(.L_x_5768) ;  /* 0xfffffffc00f09947 */ /* 0x002fea000383ffff */
[----:B------:R-:W-:Y:S05]  /*24720*/  BRA `(.L_x_6103) ;  /* 0xfffffe5800647947 */ /* 0x000fea000383ffff */
.L_x_5774:
[----:B-1----:R1:W2:Y:S02]  /*24730*/  SYNCS.PHASECHK.TRANS64.TRYWAIT P2, [R12+URZ+0x28c30], R21 ;  /* 0x028c30150c0075a7 */ /* 0x0022a4000804017f */
[----:B--2---:R-:W-:Y:S05]  /*24740*/  @!P2 NANOSLEEP.SYNCS 0x989680 ;  /* 0x009896800000a95d */ /* 0x004fea0003900000 */
[----:B------:R-:W2:Y:S02]  /*24750*/  @!P2 SYNCS.PHASECHK.TRANS64 P2, [R12+URZ+0x28c30], R21 ;  /* 0x028c30150c00a5a7 */ /* 0x000ea4000804007f */
[----:B--2---:R-:W-:Y:S05]  /*24760*/  @!P2 BRA `(.L_x_5774) ;  /* 0xfffffffc00f0a947 */ /* 0x004fea000383ffff */
[----:B------:R-:W-:Y:S05]  /*24770*/  BRA `(.L_x_5773) ;  /* 0xfffffe6800147947 */ /* 0x000fea000383ffff */
.L_x_5787:
[----:B--2---:R2:W0:Y:S02]  /*24780*/  SYNCS.PHASECHK.TRANS64.TRYWAIT P3, [R12+URZ+0x28c50], R21 ;  /* 0x028c50150c0075a7 */ /* 0x004424000806017f */
[----:B0-----:R-:W-:Y:S05]  /*24790*/  @!P3 NANOSLEEP.SYNCS 0x989680 ;  /* 0x009896800000b95d */ /* 0x001fea0003900000 */
[----:B------:R-:W0:Y:S02]  /*247a0*/  @!P3 SYNCS.PHASECHK.TRANS64 P3, [R12+URZ+0x28c50], R21 ;  /* 0x028c50150c00b5a7 */ /* 0x000e24000806007f */
[----:B0-----:R-:W-:Y:S05]  /*247b0*/  @!P3 BRA `(.L_x_5787) ;  /* 0xfffffffc00f0b947 */ /* 0x001fea000383ffff */
[----:B------:R-:W-:Y:S05]  /*247c0*/  BRA `(.L_x_5786) ;  /* 0xfffffe8800007947 */ /* 0x000fea000383ffff */
.L_x_5799:
[----:B-1----:R1:W2:Y:S02]  /*247d0*/  SYNCS.PHASECHK.TRANS64.TRYWAIT P3, [R215+URZ+0x28c30], R216 ;  /* 0x028c30d8d70075a7 */ /* 0x0022a4000806017f */
[----:B--2---:R-:W-:Y:S05]  /*247e0*/  @!P3 NANOSLEEP.SYNCS 0x989680 ;  /* 0x009896800000b95d */ /* 0x004fea0003900000 */
[----:B------:R-:W2:Y:S02]  /*247f0*/  @!P3 SYNCS.PHASECHK.TRANS64 P3, [R215+URZ+0x28c30], R216 ;  /* 0x028c30d8d700b5a7 */ /* 0x000ea4000806007f */
[----:B--2---:R-:W-:Y:S05]  /*24800*/  @!P3 BRA `(.L_x_5799) ;  /* 0xfffffffc00f0b947 */ /* 0x004fea000383ffff */
[----:B------:R-:W-:Y:S05]  /*24810*/  BRA `(.L_x_5798) ;  /* 0xfffffe8c00747947 */ /* 0x000fea000383ffff */
.L_x_5812:
[----:B---3--:R3:W4:Y:S02]  /*24820*/  SYNCS.PHASECHK.TRANS64.TRYWAIT P3, [R215+URZ+0x28c50], R216 ;  /* 0x028c50d8d70075a7 */ /* 0x008724000806017f */
[----:B----4-:R-:W-:Y:S05]  /*24830*/  @!P3 NANOSLEEP.SYNCS 0x989680 ;  /* 0x009896800000b95d */ /* 0x010fea0003900000 */
[----:B------:R-:W4:Y:S02]  /*24840*/  @!P3 SYNCS.PHASECHK.TRANS64 P3, [R215+URZ+0x28c50], R216 ;  /* 0x028c50d8d700b5a7 */ /* 0x000f24000806007f */
[----:B----4-:R-:W-:Y:S05]  /*24850*/  @!P3 BRA `(.L_x_5812) ;  /* 0xfffffffc00f0b947 */ /* 0x010fea000383ffff */
[----:B------:R-:W-:Y:S05]  /*24860*/  BRA `(.L_x_5811) ;  /* 0xfffffeb0006c7947 */ /* 0x000fea000383ffff */
.L_x_5825:
[----:B-1----:R1:W2:Y:S02]  /*24870*/  SYNCS.PHASECHK.TRANS64.TRYWAIT P3, [R12+URZ+0x28c30], R207 ;  /* 0x028c30cf0c0075a7 */ /* 0x0022a4000806017f */
[----:B--2---:R-:W-:Y:S05]  /*24880*/  @!P3 NANOSLEEP.SYNCS 0x989680 ;  /* 0x009896800000b95d */ /* 0x004fea0003900000 */
[----:B------:R-:W2:Y:S02]  /*24890*/  @!P3 SYNCS.PHASECHK.TRANS64 P3, [R12+URZ+0x28c30], R207 ;  /* 0x028c30cf0c00b5a7 */ /* 0x000ea4000806007f */
[----:B--2---:R-:W-:Y:S05]  /*248a0*/  @!P3 BRA `(.L_x_5825) ;  /* 0xfffffffc00f0b947 */ /* 0x004fea000383ffff */
[----:B------:R-:W-:Y:S05]  /*248b0*/  BRA `(.L_x_5824) ;  /* 0xfffffeb800347947 */ /* 0x000fea000383ffff */
.L_x_5830:
[----:B---3--:R3:W4:Y:S02]  /*248c0*/  SYNCS.PHASECHK.TRANS64.TRYWAIT P3, [R12+URZ+0x28c50], R207 ;  /* 0x028c50cf0c0075a7 */ /* 0x008724000806017f */
[----:B----4-:R-:W-:Y:S05]  /*248d0*/  @!P3 NANOSLEEP.SYNCS 0x989680 ;  /* 0x009896800000b95d */ /* 0x010fea0003900000 */
[----:B------:R-:W4:Y:S02]  /*248e0*/  @!P3 SYNCS.PHASECHK.TRANS64 P3, [R12+URZ+0x28c50], R207 ;  /* 0x028c50cf0c00b5a7 */ /* 0x000f24000806007f */
[----:B----4-:R-:W-:Y:S05]  /*248f0*/  @!P3 BRA `(.L_x_5830) ;  /* 0xfffffffc00f0b947 */ /* 0x010fea000383ffff */
[----:B------:R-:W-:Y:S05]  /*24900*/  BRA `(.L_x_5829) ;  /* 0xfffffed000907947 */ /* 0x000fea000383ffff */
.L_x_5838:
[----:B-1----:R1:W2:Y:S02]  /*24910*/  SYNCS.PHASECHK.TRANS64.TRYWAIT P2, [R206+URZ+0x28c30], R207 ;  /* 0x028c30cfce0075a7 */ /* 0x0022a4000804017f */
[----:B--2---:R-:W-:Y:S05]  /*24920*/  @!P2 NANOSLEEP.SYNCS 0x989680 ;  /* 0x009896800000a95d */ /* 0x004fea0003900000 */
[----:B------:R-:W2:Y:S02]  /*24930*/  @!P2 SYNCS.PHASECHK.TRANS64 P2, [R206+URZ+0x28c30], R207 ;  /* 0x028c30cfce00a5a7 */ /* 0x000ea4000804007f */
[----:B--2---:R-:W-:Y:S05]  /*24940*/  @!P2 BRA `(.L_x_5838) ;  /* 0xfffffffc00f0a947 */ /* 0x004fea000383ffff */
[----:B------:R-:W-:Y:S05]  /*24950*/  BRA `(.L_x_5837) ;  /* 0xfffffed400a07947 */ /* 0x000fea000383ffff */
.L_x_5851:
[----:B---3--:R3:W4:Y:S02]  /*24960*/  SYNCS.PHASECHK.TRANS64.TRYWAIT P2, [R206+URZ+0x28c50], R207 ;  /* 0x028c50cfce0075a7 */ /* 0x008724000804017f */
[----:B----4-:R-:W-:Y:S05]  /*24970*/  @!P2 NANOSLEEP.SYNCS 0x989680 ;  /* 0x009896800000a95d */ /* 0x010fea0003900000 */
[----:B------:R-:W4:Y:S02]  /*24980*/  @!P2 SYNCS.PHASECHK.TRANS64 P2, [R206+URZ+0x28c50], R207 ;  /* 0x028c50cfce00a5a7 */ /* 0x000f24000804007f */
[----:B----4-:R-:W-:Y:S05]  /*24990*/  @!P2 BRA `(.L_x_5851) ;  /* 0xfffffffc00f0a947 */ /* 0x010fea000383ffff */
[----:B------:R-:W-:Y:S05]  /*249a0*/  BRA `(.L_x_5850) ;  /* 0xfffffef800a47947 */ /* 0x000fea000383ffff */
.L_x_5894:
        /* <DEDUP_REMOVED lines=11> */
.L_x_6105:
[----:B------:R-:W-:Y:S05]  /*24a60*/  BSYNC B1 ;  /* 0x0000000000017941 */ /* 0x000fea0003800000 */
.L_x_6104:
[----:B------:R-:W-:Y:S05]  /*24a70*/  BRA `(.L_x_6106) ;  /* 0xffffff7000547947 */ /* 0x000fea000383ffff */
.L_x_5896:
[----:B------:R-:W-:Y:S01]  /*24a80*/  BSSY B1, `(.L_x_6107) ;  /* 0x0000006000017945 */ /* 0x000fe20003800000 */
[----:B0-----:R-:W-:-:S07]  /*24a90*/  IMAD.MOV.U32 R15, RZ, RZ, -0x1 ;  /* 0xffffffffff0f7424 */ /* 0x001fce00078e00ff */
[----:B-1----:R-:W-:Y:S05]  /*24aa0*/  WARPSYNC.COLLECTIVE R15, `(.L_x_6108) ;  /* 0x000000000f0c7348 */ /* 0x002fea0003c00000 */
[----:B------:R-:W-:Y:S02]  /*24ab0*/  ELECT P6, UR62, PT ;  /* 0x00000000003e782f */ /* 0x000fe400038c0000 */
[----:B------:R-:W-:Y:S01]  /*24ac0*/  MOV R14, UR62 ;  /* 0x0000003e000e7c02 */ /* 0x000fe20008000f00 */
[----:B-1----:R-:W-:Y:S10]  /*24ad0*/  ENDCOLLECTIVE ;  /* 0x000000000000791b */ /* 0x002ff40003800000 */
.L_x_6108:
[----:B------:R-:W-:Y:S05]  /*24ae0*/  BSYNC B1 ;  /* 0x0000000000017941 */ /* 0x000fea0003800000 */
.L_x_6107:
[----:B------:R-:W-:Y:S05]  /*24af0*/  BRA `(.L_x_5895) ;  /* 0xffffff70004c7947 */ /* 0x000fea000383ffff */
.L_x_5898:
[----:B-1----:R1:W2:Y:S02]  /*24b00*/  SYNCS.PHASECHK.TRANS64.TRYWAIT P0, [R18+URZ+0x28c20], R6 ;  /* 0x028c2006120075a7 */ /* 0x0022a4000800017f */
[----:B--2---:R-:W-:Y:S05]  /*24b10*/  @!P0 NANOSLEEP.SYNCS 0x989680 ;  /* 0x009896800000895d */ /* 0x004fea0003900000 */
[----:B------:R-:W2:Y:S02]  /*24b20*/  @!P0 SYNCS.PHASECHK.TRANS64 P0, [R18+URZ+0x28c20], R6 ;  /* 0x028c2006120085a7 */ /* 0x000ea4000800007f */
[----:B--2---:R-:W-:Y:S05]  /*24b30*/  @!P0 BRA `(.L_x_5898) ;  /* 0xfffffffc00f08947 */ /* 0x004fea000383ffff */
[----:B------:R-:W-:Y:S05]  /*24b40*/  BRA `(.L_x_6109) ;  /* 0xffffff70005c7947 */ /* 0x000fea000383ffff */
.L_x_5902:
[----:B--2---:R2:W3:Y:S02]  /*24b50*/  SYNCS.PHASECHK.TRANS64.TRYWAIT P0, [R7+URZ+0x28ca0], R10 ;  /* 0x028ca00a070075a7 */ /* 0x0044e4000800017f */
[----:B---3--:R-:W-:Y:S05]  /*24b60*/  @!P0 NANOSLEEP.SYNCS 0x989680 ;  /* 0x009896800000895d */ /* 0x008fea0003900000 */
[----:B------:R-:W3:Y:S02]  /*24b70*/  @!P0 SYNCS.PHASECHK.TRANS64 P0, [R7+URZ+0x28ca0], R10 ;  /* 0x028ca00a070085a7 */ /* 0x000ee4000800007f */
[----:B---3--:R-:W-:Y:S05]  /*24b80*/  @!P0 BRA `(.L_x_5902) ;  /* 0xfffffffc00f08947 */ /* 0x008fea000383ffff */
[----:B------:R-:W-:Y:S05]  /*24b90*/  BRA `(.L_x_6110) ;  /* 0xffffff70007c7947 */ /* 0x000fea000383ffff */
.L_x_5907:
[----:B-1----:R1:W3:Y:S02]  /*24ba0*/  SYNCS.PHASECHK.TRANS64.TRYWAIT P0, [R7+URZ+0x28cc0], R10 ;  /* 0x028cc00a070075a7 */ /* 0x0022e4000800017f */
[----:B---3--:R-:W-:Y:S05]  /*24bb0*/  @!P0 NANOSLEEP.SYNCS 0x989680 ;  /* 0x009896800000895d */ /* 0x008fea0003900000 */
[----:B------:R-:W3:Y:S02]  /*24bc0*/  @!P0 SYNCS.PHASECHK.TRANS64 P0, [R7+URZ+0x28cc0], R10 ;  /* 0x028cc00a070085a7 */ /* 0x000ee4000800007f */
[----:B---3--:R-:W-:Y:S05]  /*24bd0*/  @!P0 BRA `(.L_x_5907) ;  /* 0xfffffffc00f08947 */ /* 0x008fea000383ffff */
[----:B------:R-:W-:Y:S05]  /*24be0*/  BRA `(.L_x_6111) ;  /* 0xffffff7000fc7947 */ /* 0x000fea000383ffff */
.L_x_5921:
[----:B-1----:R1:W2:Y:S02]  /*24bf0*/  SYNCS.PHASECHK.TRANS64.TRYWAIT P1, [R6+URZ+0x28ca0], R7 ;  /* 0x028ca007060075a7 */ /* 0x0022a4000802017f */
[----:B--2---:R-:W-:Y:S05]  /*24c00*/  @!P1 NANOSLEEP.SYNCS 0x989680 ;  /* 0x009896800000995d */ /* 0x004fea0003900000 */
[----:B------:R-:W2:Y:S02]  /*24c10*/  @!P1 SYNCS.PHASECHK.TRANS64 P1, [R6+URZ+0x28ca0], R7 ;  /* 0x028ca007060095a7 */ /* 0x000ea4000802007f */
[----:B--2---:R-:W-:Y:S05]  /*24c20*/  @!P1 BRA `(.L_x_5921) ;  /* 0xfffffffc00f09947 */ /* 0x004fea000383ffff */
[----:B------:R-:W-:Y:S05]  /*24c30*/  BRA `(.L_x_6112) ;  /* 0xffffff7c007c7947 */ /* 0x000fea000383ffff */
.L_x_5926:
[----:B--2---:R2:W3:Y:S02]  /*24c40*/  SYNCS.PHASECHK.TRANS64.TRYWAIT P1, [R6+URZ+0x28cc0], R7 ;  /* 0x028cc007060075a7 */ /* 0x0044e4000802017f */
[----:B---3--:R-:W-:Y:S05]  /*24c50*/  @!P1 NANOSLEEP.SYNCS 0x989680 ;  /* 0x009896800000995d */ /* 0x008fea0003900000 */
[----:B------:R-:W3:Y:S02]  /*24c60*/  @!P1 SYNCS.PHASECHK.TRANS64 P1, [R6+URZ+0x28cc0], R7 ;  /* 0x028cc007060095a7 */ /* 0x000ee4000802007f */
[----:B---3--:R-:W-:Y:S05]  /*24c70*/  @!P1 BRA `(.L_x_5926) ;  /* 0xfffffffc00f09947 */ /* 0x008fea000383ffff */
[----:B------:R-:W-:Y:S05]  /*24c80*/  BRA `(.L_x_6113) ;  /* 0xffffff7c00f87947 */ /* 0x000fea000383ffff */
.L_x_5956:
[----:B-1----:R-:W1:Y:S01]  /*24c90*/  S2R R4, SR_TID.X ;  /* 0x0000000000047919 */ /* 0x002e620000002100 */
[----:B------:R-:W-:Y:S01]  /*24ca0*/  BSSY B0, `(.L_x_6114) ;  /* 0x000000a000007945 */ /* 0x000fe20003800000 */
[----:B------:R-:W-:Y:S02]  /*24cb0*/  IMAD.MOV.U32 R12, RZ, RZ, RZ ;  /* 0x000000ffff0c7224 */ /* 0x000fe400078e00ff */
[----:B------:R-:W-:Y:S02]  /*24cc0*/  IMAD.MOV.U32 R11, RZ, RZ, 0x1f ;  /* 0x0000001fff0b7424 */ /* 0x000fe400078e00ff */
[----:B0-----:R-:W-:Y:S01]  /*24cd0*/  IMAD.MOV.U32 R15, RZ, RZ, -0x1 ;  /* 0xffffffffff0f7424 */ /* 0x001fe200078e00ff */
[----:B-1----:R-:W-:-:S04]  /*24ce0*/  SHF.R.U32.HI R4, RZ, 0x5, R4 ;  /* 0x00000005ff047819 */ /* 0x002fc80000011604 */
[----:B------:R-:W-:-:S05]  /*24cf0*/  LOP3.LUT R4, R4, 0x3, RZ, 0xc0, !PT ;  /* 0x0000000304047812 */ /* 0x000fca00078ec0ff */
[----:B------:R-:W-:-:S07]  /*24d00*/  IMAD.MOV.U32 R13, RZ, RZ, R4 ;  /* 0x000000ffff0d7224 */ /* 0x000fce00078e0004 */
[----:B--2---:R-:W-:Y:S05]  /*24d10*/  WARPSYNC.COLLECTIVE R15, `(.L_x_6115) ;  /* 0x000000000f087348 */ /* 0x004fea0003c00000 */
[----:B------:R0:W1:Y:S02]  /*24d20*/  SHFL.IDX P6, R14, R13, R12, R11 ;  /* 0x0000000c0d0e7389 */ /* 0x00006400000c000b */
[----:B012---:R-:W-:Y:S01]  /*24d30*/  ENDCOLLECTIVE ;  /* 0x000000000000791b */ /* 0x007fe20003800000 */
.L_x_6115:
[----:B------:R-:W-:Y:S05]  /*24d40*/  BSYNC B0 ;  /* 0x0000000000007941 */ /* 0x000fea0003800000 */
.L_x_6114:
[----:B------:R-:W-:Y:S05]  /*24d50*/  BRA `(.L_x_6116) ;  /* 0xffffff9400787947 */ /* 0x000fea000383ffff */
.L_x_5958:
[----:B------:R-:W-:Y:S01]  /*24d60*/  BSSY B0, `(.L_x_6117) ;  /* 0x0000006000007945 */ /* 0x000fe20003800000 */
[----:B0-----:R-:W-:-:S07]  /*24d70*/  IMAD.MOV.U32 R15, RZ, RZ, -0x1 ;  /* 0xffffffffff0f7424 */ /* 0x001fce00078e00ff */
[----:B-12---:R-:W-:Y:S05]  /*24d80*/  WARPSYNC.COLLECTIVE R15, `(.L_x_6118) ;  /* 0x000000000f0c7348 */ /* 0x006fea0003c00000 */
[----:B------:R-:W-:Y:S02]  /*24d90*/  ELECT P6, UR62, PT ;  /* 0x00000000003e782f */ /* 0x000fe400038c0000 */
[----:B------:R-:W-:Y:S01]  /*24da0*/  MOV R14, UR62 ;  /* 0x0000003e000e7c02 */ /* 0x000fe20008000f00 */
[----:B-12---:R-:W-:Y:S10]  /*24db0*/  ENDCOLLECTIVE ;  /* 0x000000000000791b */ /* 0x006ff40003800000 */
.L_x_6118:
[----:B------:R-:W-:Y:S05]  /*24dc0*/  BSYNC B0 ;  /* 0x0000000000007941 */ /* 0x000fea0003800000 */
.L_x_6117:
[----:B------:R-:W-:Y:S05]  /*24dd0*/  BRA `(.L_x_6119) ;  /* 0xffffff9400847947 */ /* 0x000fea000383ffff */
.L_x_5960:
[----:B-1----:R1:W3:Y:S02]  /*24de0*/  SYNCS.PHASECHK.TRANS64.TRYWAIT P0, [R0+URZ+0x28c40], R2 ;  /* 0x028c4002000075a7 */ /* 0x0022e4000800017f */
[----:B---3--:R-:W-:Y:S05]  /*24df0*/  @!P0 NANOSLEEP.SYNCS 0x989680 ;  /* 0x009896800000895d */ /* 0x008fea0003900000 */
[----:B------:R-:W3:Y:S02]  /*24e00*/  @!P0 SYNCS.PHASECHK.TRANS64 P0, [R0+URZ+0x28c40], R2 ;  /* 0x028c4002000085a7 */ /* 0x000ee4000800007f */
[----:B---3--:R-:W-:Y:S05]  /*24e10*/  @!P0 BRA `(.L_x_5960) ;  /* 0xfffffffc00f08947 */ /* 0x008fea000383ffff */
[----:B------:R-:W-:Y:S05]  /*24e20*/  BRA `(.L_x_6120) ;  /* 0xffffff9400e47947 */ /* 0x000fea000383ffff */
.L_x_5964:
        /* <DEDUP_REMOVED lines=13> */
.L_x_6121:
[----:B------:R-:W-:Y:S02]  /*24f00*/  IMAD.MOV.U32 R13, RZ, RZ, R4 ;  /* 0x000000ffff0d7224 */ /* 0x000fe400078e0004 */
[----:B------:R-:W-:-:S07]  /*24f10*/  IMAD.MOV.U32 R6, RZ, RZ, R14 ;  /* 0x000000ffff067224 */ /* 0x000fce00078e000e */
[----:B------:R-:W-:Y:S05]  /*24f20*/  WARPSYNC.COLLECTIVE R15, `(.L_x_6122) ;  /* 0x000000000f087348 */ /* 0x000fea0003c00000 */
[----:B------:R0:W1:Y:S02]  /*24f30*/  SHFL.IDX P6, R14, R13, R12, R11 ;  /* 0x0000000c0d0e7389 */ /* 0x00006400000c000b */
[----:B01----:R-:W-:Y:S01]  /*24f40*/  ENDCOLLECTIVE ;  /* 0x000000000000791b */ /* 0x003fe20003800000 */
.L_x_6122:
[----:B------:R-:W-:Y:S02]  /*24f50*/  IMAD.MOV.U32 R13, RZ, RZ, R3 ;  /* 0x000000ffff0d7224 */ /* 0x000fe400078e0003 */
[----:B------:R-:W-:Y:S02]  /*24f60*/  IMAD.MOV.U32 R12, RZ, RZ, 0x1 ;  /* 0x00000001ff0c7424 */ /* 0x000fe400078e00ff */
[----:B------:R-:W-:-:S07]  /*24f70*/  IMAD.MOV.U32 R7, RZ, RZ, R14 ;  /* 0x000000ffff077224 */ /* 0x000fce00078e000e */
[----:B------:R-:W-:Y:S05]  /*24f80*/  WARPSYNC.COLLECTIVE R15, `(.L_x_6123) ;  /* 0x000000000f087348 */ /* 0x000fea0003c00000 */
[----:B------:R0:W1:Y:S02]  /*24f90*/  SHFL.IDX P6, R14, R13, R12, R11 ;  /* 0x0000000c0d0e7389 */ /* 0x00006400000c000b */
[----:B01----:R-:W-:Y:S01]  /*24fa0*/  ENDCOLLECTIVE ;  /* 0x000000000000791b */ /* 0x003fe20003800000 */
.L_x_6123:
        /* <DEDUP_REMOVED lines=15> */
.L_x_6124:
[----:B------:R-:W-:Y:S02]  /*250a0*/  IMAD.MOV.U32 R13, RZ, RZ, R3 ;  /* 0x000000ffff0d7224 */ /* 0x000fe400078e0003 */
[----:B------:R-:W-:Y:S02]  /*250b0*/  IMAD.MOV.U32 R12, RZ, RZ, 0x2 ;  /* 0x00000002ff0c7424 */ /* 0x000fe400078e00ff */
[----:B------:R-:W-:-:S07]  /*250c0*/  IMAD.MOV.U32 R5, RZ, RZ, R14 ;  /* 0x000000ffff057224 */ /* 0x000fce00078e000e */
[----:B------:R-:W-:Y:S05]  /*250d0*/  WARPSYNC.COLLECTIVE R15, `(.L_x_6125) ;  /* 0x000000000f087348 */ /* 0x000fea0003c00000 */
[----:B------:R0:W1:Y:S02]  /*250e0*/  SHFL.IDX P6, R14, R13, R12, R11 ;  /* 0x0000000c0d0e7389 */ /* 0x00006400000c000b */
[----:B01----:R-:W-:Y:S01]  /*250f0*/  ENDCOLLECTIVE ;  /* 0x000000000000791b */ /* 0x003fe20003800000 */
.L_x_6125:
        /* <DEDUP_REMOVED lines=15> */
.L_x_6126:
[----:B------:R-:W-:Y:S02]  /*251f0*/  IMAD.MOV.U32 R13, RZ, RZ, R3 ;  /* 0x000000ffff0d7224 */ /* 0x000fe400078e0003 */
[----:B------:R-:W-:Y:S02]  /*25200*/  IMAD.MOV.U32 R12, RZ, RZ, 0x3 ;  /* 0x00000003ff0c7424 */ /* 0x000fe400078e00ff */
[----:B------:R-:W-:-:S07]  /*25210*/  IMAD.MOV.U32 R5, RZ, RZ, R14 ;  /* 0x000000ffff057224 */ /* 0x000fce00078e000e */
[----:B------:R-:W-:Y:S05]  /*25220*/  WARPSYNC.COLLECTIVE R15, `(.L_x_6127) ;  /* 0x000000000f087348 */ /* 0x000fea0003c00000 */
[----:B------:R0:W1:Y:S02]  /*25230*/  SHFL.IDX P6, R14, R13, R12, R11 ;  /* 0x0000000c0d0e7389 */ /* 0x00006400000c000b */
[----:B01----:R-:W-:Y:S01]  /*25240*/  ENDCOLLECTIVE ;  /* 0x000000000000791b */ /* 0x003fe20003800000 */
.L_x_6127:
        /* <DEDUP_REMOVED lines=13> */
.L_x_6128:
[----:B------:R-:W-:Y:S01]  /*25320*/  IMAD.MOV.U32 R3, RZ, RZ, R14 ;  /* 0x000000ffff037224 */ /* 0x000fe200078e000e */
[----:B------:R-:W-:Y:S06]  /*25330*/  BRA `(.L_x_6129) ;  /* 0xffffff9c00287947 */ /* 0x000fec000383ffff */
.L_x_5967:
[----:B0-----:R0:W1:Y:S02]  /*25340*/  SYNCS.PHASECHK.TRANS64.TRYWAIT P0, [R18+URZ+0x28c20], R0 ;  /* 0x028c2000120075a7 */ /* 0x001064000800017f */
[----:B-1----:R-:W-:Y:S05]  /*25350*/  @!P0 NANOSLEEP.SYNCS 0x989680 ;  /* 0x009896800000895d */ /* 0x002fea0003900000 */
[----:B------:R-:W1:Y:S02]  /*25360*/  @!P0 SYNCS.PHASECHK.TRANS64 P0, [R18+URZ+0x28c20], R0 ;  /* 0x028c2000120085a7 */ /* 0x000e64000800007f */
[----:B-1----:R-:W-:Y:S05]  /*25370*/  @!P0 BRA `(.L_x_5967) ;  /* 0xfffffffc00f08947 */ /* 0x002fea000383ffff */
[----:B------:R-:W-:Y:S05]  /*25380*/  BRA `(.L_x_6130) ;  /* 0xffffff9c00847947 */ /* 0x000fea000383ffff */
.L_x_5971:
[----:B0-----:R0:W1:Y:S02]  /*25390*/  SYNCS.PHASECHK.TRANS64.TRYWAIT P0, [R0+URZ+0x28c60], R2 ;  /* 0x028c6002000075a7 */ /* 0x001064000800017f */
[----:B-1----:R-:W-:Y:S05]  /*253a0*/  @!P0 NANOSLEEP.SYNCS 0x989680 ;  /* 0x009896800000895d */ /* 0x002fea0003900000 */
[----:B------:R-:W1:Y:S02]  /*253b0*/  @!P0 SYNCS.PHASECHK.TRANS64 P0, [R0+URZ+0x28c60], R2 ;  /* 0x028c6002000085a7 */ /* 0x000e64000800007f */
[----:B-1----:R-:W-:Y:S05]  /*253c0*/  @!P0 BRA `(.L_x_5971) ;  /* 0xfffffffc00f08947 */ /* 0x002fea000383ffff */
[----:B------:R-:W-:Y:S05]  /*253d0*/  BRA `(.L_x_6131) ;  /* 0xffffff9c00a87947 */ /* 0x000fea000383ffff */
.L_x_5990:
[----:B-1----:R1:W2:Y:S02]  /*253e0*/  SYNCS.PHASECHK.TRANS64.TRYWAIT P0, [R2+URZ+0x28c40], R6 ;  /* 0x028c4006020075a7 */ /* 0x0022a4000800017f */
[----:B--2---:R-:W-:Y:S05]  /*253f0*/  @!P0 NANOSLEEP.SYNCS 0x989680 ;  /* 0x009896800000895d */ /* 0x004fea0003900000 */
[----:B------:R-:W2:Y:S02]  /*25400*/  @!P0 SYNCS.PHASECHK.TRANS64 P0, [R2+URZ+0x28c40], R6 ;  /* 0x028c4006020085a7 */ /* 0x000ea4000800007f */
[----:B--2---:R-:W-:Y:S05]  /*25410*/  @!P0 BRA `(.L_x_5990) ;  /* 0xfffffffc00f08947 */ /* 0x004fea000383ffff */
[----:B------:R-:W-:Y:S05]  /*25420*/  BRA `(.L_x_6132) ;  /* 0xffffffa800d07947 */ /* 0x000fea000383ffff */
.L_x_5995:
[----:B0-----:R0:W2:Y:S02]  /*25430*/  SYNCS.PHASECHK.TRANS64.TRYWAIT P0, [R2+URZ+0x28c60], R6 ;  /* 0x028c6006020075a7 */ /* 0x0010a4000800017f */
[----:B--2---:R-:W-:Y:S05]  /*25440*/  @!P0 NANOSLEEP.SYNCS 0x989680 ;  /* 0x009896800000895d */ /* 0x004fea0003900000 */
[----:B------:R-:W2:Y:S02]  /*25450*/  @!P0 SYNCS.PHASECHK.TRANS64 P0, [R2+URZ+0x28c60], R6 ;  /* 0x028c6006020085a7 */ /* 0x000ea4000800007f */
[----:B--2---:R-:W-:Y:S05]  /*25460*/  @!P0 BRA `(.L_x_5995) ;  /* 0xfffffffc00f08947 */ /* 0x004fea000383ffff */
[----:B------:R-:W-:Y:S05]  /*25470*/  BRA `(.L_x_6133) ;  /* 0xffffffac004c7947 */ /* 0x000fea000383ffff */
.L_x_6010:
[----:B-1----:R1:W2:Y:S02]  /*25480*/  SYNCS.PHASECHK.TRANS64.TRYWAIT P0, [R2+URZ+0x28c40], R3 ;  /* 0x028c4003020075a7 */ /* 0x0022a4000800017f */
[----:B--2---:R-:W-:Y:S05]  /*25490*/  @!P0 NANOSLEEP.SYNCS 0x989680 ;  /* 0x009896800000895d */ /* 0x004fea0003900000 */
[----:B------:R-:W2:Y:S02]  /*254a0*/  @!P0 SYNCS.PHASECHK.TRANS64 P0, [R2+URZ+0x28c40], R3 ;  /* 0x028c4003020085a7 */ /* 0x000ea4000800007f */
[----:B--2---:R-:W-:Y:S05]  /*254b0*/  @!P0 BRA `(.L_x_6010) ;  /* 0xfffffffc00f08947 */ /* 0x004fea000383ffff */
[----:B------:R-:W-:Y:S05]  /*254c0*/  BRA `(.L_x_6134) ;  /* 0xffffffb800247947 */ /* 0x000fea000383ffff */
.L_x_6015:
[----:B--2---:R2:W3:Y:S02]  /*254d0*/  SYNCS.PHASECHK.TRANS64.TRYWAIT P0, [R2+URZ+0x28c60], R3 ;  /* 0x028c6003020075a7 */ /* 0x0044e4000800017f */
[----:B---3--:R-:W-:Y:S05]  /*254e0*/  @!P0 NANOSLEEP.SYNCS 0x989680 ;  /* 0x009896800000895d */ /* 0x008fea0003900000 */
[----:B------:R-:W3:Y:S02]  /*254f0*/  @!P0 SYNCS.PHASECHK.TRANS64 P0, [R2+URZ+0x28c60], R3 ;  /* 0x028c6003020085a7 */ /* 0x000ee4000800007f */
[----:B---3--:R-:W-:Y:S05]  /*25500*/  @!P0 BRA `(.L_x_6015) ;  /* 0xfffffffc00f08947 */ /* 0x008fea000383ffff */
[----:B------:R-:W-:Y:S05]  /*25510*/  BRA `(.L_x_6135) ;  /* 0xffffffb800a07947 */ /* 0x000fea000383ffff */
.L_x_6030:
[----:B-1----:R1:W2:Y:S02]  /*25520*/  SYNCS.PHASECHK.TRANS64.TRYWAIT P0, [R3+URZ+0x28c40], R2 ;  /* 0x028c4002030075a7 */ /* 0x0022a4000800017f */
[----:B--2---:R-:W-:Y:S05]  /*25530*/  @!P0 NANOSLEEP.SYNCS 0x989680 ;  /* 0x009896800000895d */ /* 0x004fea0003900000 */
[----:B------:R-:W2:Y:S02]  /*25540*/  @!P0 SYNCS.PHASECHK.TRANS64 P0, [R3+URZ+0x28c40], R2 ;  /* 0x028c4002030085a7 */ /* 0x000ea4000800007f */
[----:B--2---:R-:W-:Y:S05]  /*25550*/  @!P0 BRA `(.L_x_6030) ;  /* 0xfffffffc00f08947 */ /* 0x004fea000383ffff */
[----:B------:R-:W-:Y:S05]  /*25560*/  BRA `(.L_x_6136) ;  /* 0xffffffc400607947 */ /* 0x000fea000383ffff */
.L_x_6035:
[----:B--2---:R2:W3:Y:S02]  /*25570*/  SYNCS.PHASECHK.TRANS64.TRYWAIT P0, [R3+URZ+0x28c60], R2 ;  /* 0x028c6002030075a7 */ /* 0x0044e4000800017f */
[----:B---3--:R-:W-:Y:S05]  /*25580*/  @!P0 NANOSLEEP.SYNCS 0x989680 ;  /* 0x009896800000895d */ /* 0x008fea0003900000 */
[----:B------:R-:W3:Y:S02]  /*25590*/  @!P0 SYNCS.PHASECHK.TRANS64 P0, [R3+URZ+0x28c60], R2 ;  /* 0x028c6002030085a7 */ /* 0x000ee4000800007f */
[----:B---3--:R-:W-:Y:S05]  /*255a0*/  @!P0 BRA `(.L_x_6035) ;  /* 0xfffffffc00f08947 */ /* 0x008fea000383ffff */
[----:B------:R-:W-:Y:S05]  /*255b0*/  BRA `(.L_x_6137) ;  /* 0xffffffc400dc7947 */ /* 0x000fea000383ffff */
.L_x_6051:
[----:B------:R-:W2:Y:S01]  /*255c0*/  LDL R0, [R1] ;  /* 0x0000000001007983 */ /* 0x000ea20000100800 */
[----:B------:R-:W-:Y:S01]  /*255d0*/  BSSY B0, `(.L_x_6138) ;  /* 0x0000008000007945 */ /* 0x000fe20003800000 */
[----:B------:R-:W-:Y:S02]  /*255e0*/  IMAD.MOV.U32 R12, RZ, RZ, RZ ;  /* 0x000000ffff0c7224 */ /* 0x000fe400078e00ff */
[----:B------:R-:W-:Y:S02]  /*255f0*/  IMAD.MOV.U32 R11, RZ, RZ, 0x1f ;  /* 0x0000001fff0b7424 */ /* 0x000fe400078e00ff */
[----:B0-----:R-:W-:Y:S02]  /*25600*/  IMAD.MOV.U32 R15, RZ, RZ, -0x1 ;  /* 0xffffffffff0f7424 */ /* 0x001fe400078e00ff */
[----:B--2---:R-:W-:-:S07]  /*25610*/  IMAD.MOV.U32 R13, RZ, RZ, R0 ;  /* 0x000000ffff0d7224 */ /* 0x004fce00078e0000 */
[----:B-1----:R-:W-:Y:S05]  /*25620*/  WARPSYNC.COLLECTIVE R15, `(.L_x_6139) ;  /* 0x000000000f087348 */ /* 0x002fea0003c00000 */
[----:B------:R0:W2:Y:S02]  /*25630*/  SHFL.IDX P6, R14, R13, R12, R11 ;  /* 0x0000000c0d0e7389 */ /* 0x0000a400000c000b */
[----:B012---:R-:W-:Y:S01]  /*25640*/  ENDCOLLECTIVE ;  /* 0x000000000000791b */ /* 0x007fe20003800000 */
.L_x_6139:
[----:B------:R-:W-:Y:S05]  /*25650*/  BSYNC B0 ;  /* 0x0000000000007941 */ /* 0x000fea0003800000 */
.L_x_6138:
        /* <DEDUP_REMOVED lines=9> */
.L_x_6140:
        /* <DEDUP_REMOVED lines=26> */
.L_x_6141:
        /* <DEDUP_REMOVED lines=8> */
.L_x_6142:
        /* <DEDUP_REMOVED lines=8> */
.L_x_6143:
        /* <DEDUP_REMOVED lines=8> */
.L_x_6144:
        /* <DEDUP_REMOVED lines=8> */
.L_x_6145:
        /* <DEDUP_REMOVED lines=9> */
.L_x_6146:
[----:B------:R-:W-:Y:S01]  /*25b20*/  IMAD.MOV.U32 R9, RZ, RZ, R14 ;  /* 0x000000ffff097224 */ /* 0x000fe200078e000e */
[----:B------:R-:W-:Y:S06]  /*25b30*/  BRA `(.L_x_6147) ;  /* 0xffffffd000147947 */ /* 0x000fec000383ffff */
.L_x_6054:
        /* <DEDUP_REMOVED lines=8> */
.L_x_6149:
[----:B------:R-:W-:Y:S05]  /*25bc0*/  BSYNC B0 ;  /* 0x0000000000007941 */ /* 0x000fea0003800000 */
.L_x_6148:
        /* <DEDUP_REMOVED lines=10> */
.L_x_6150:
        /* <DEDUP_REMOVED lines=8> */
.L_x_6151:
        /* <DEDUP_REMOVED lines=8> */
.L_x_6152:
        /* <DEDUP_REMOVED lines=8> */
.L_x_6153:
        /* <DEDUP_REMOVED lines=9> */
.L_x_6154:
[----:B------:R-:W-:Y:S01]  /*25e80*/  IMAD.MOV.U32 R9, RZ, RZ, R14 ;  /* 0x000000ffff097224 */ /* 0x000fe200078e000e */
[----:B------:R-:W-:Y:S06]  /*25e90*/  BRA `(.L_x_6155) ;  /* 0xffffffcc00e87947 */ /* 0x000fec000383ffff */
.L_x_6056:
[----:B------:R-:W-:Y:S01]  /*25ea0*/  BSSY B0, `(.L_x_6156) ;  /* 0x0000006000007945 */ /* 0x000fe20003800000 */
[----:B------:R-:W-:Y:S01]  /*25eb0*/  PLOP3.LUT P6, PT, P6, PT, PT, 0x8, 0x0 ;  /* 0x000000000000781c */ /* 0x000fe200037ce170 */
[----:B------:R-:W-:-:S12]  /*25ec0*/  IMAD.MOV.U32 R15, RZ, RZ, -0x1 ;  /* 0xffffffffff0f7424 */ /* 0x000fd800078e00ff */
[----:B0-----:R-:W-:Y:S05]  /*25ed0*/  WARPSYNC.COLLECTIVE R15, `(.L_x_6157) ;  /* 0x000000000f087348 */ /* 0x001fea0003c00000 */
[----:B------:R-:W-:Y:S01]  /*25ee0*/  VOTE.ANY R14, PT, P6 ;  /* 0x00000000000e7806 */ /* 0x000fe200030e0100 */
[----:B0-----:R-:W-:Y:S06]  /*25ef0*/  ENDCOLLECTIVE ;  /* 0x000000000000791b */ /* 0x001fec0003800000 */
.L_x_6157:
[----:B------:R-:W-:Y:S05]  /*25f00*/  BSYNC B0 ;  /* 0x0000000000007941 */ /* 0x000fea0003800000 */
.L_x_6156:
        /* <DEDUP_REMOVED lines=10> */
.L_x_6158:
[----:B------:R-:W-:Y:S02]  /*25fb0*/  IMAD.MOV.U32 R13, RZ, RZ, R6 ;  /* 0x000000ffff0d7224 */ /* 0x000fe400078e0006 */
[----:B------:R-:W-:-:S07]  /*25fc0*/  IMAD.MOV.U32 R4, RZ, RZ, R14 ;  /* 0x000000ffff047224 */ /* 0x000fce00078e000e */
[----:B------:R-:W-:Y:S05]  /*25fd0*/  WARPSYNC.COLLECTIVE R15, `(.L_x_6159) ;  /* 0x000000000f087348 */ /* 0x000fea0003c00000 */
[----:B------:R0:W1:Y:S02]  /*25fe0*/  SHFL.IDX P6, R14, R13, R12, R11 ;  /* 0x0000000c0d0e7389 */ /* 0x00006400000c000b */
[----:B01----:R-:W-:Y:S01]  /*25ff0*/  ENDCOLLECTIVE ;  /* 0x000000000000791b */ /* 0x003fe20003800000 */
.L_x_6159:
[----:B------:R-:W-:Y:S02]  /*26000*/  IMAD.MOV.U32 R6, RZ, RZ, R14 ;  /* 0x000000ffff067224 */ /* 0x000fe400078e000e */
[----:B------:R-:W-:-:S05]  /*26010*/  IMAD.IADD R10, R7, 0x1, R10 ;  /* 0x00000001070a7824 */ /* 0x000fca00078e020a */
[----:B------:R2:W-:Y:S01]  /*26020*/  STL [R1+0xc], R10 ;  /* 0x00000c0a01007387 */ /* 0x0005e20000100800 */
[----:B------:R-:W-:Y:S05]  /*26030*/  BRA `(.L_x_6160) ;  /* 0xffffffcc00c87947 */ /* 0x000fea000383ffff */
.L_x_6058:
[----:B------:R-:W-:Y:S01]  /*26040*/  BSSY B0, `(.L_x_6161) ;  /* 0x0000008000007945 */ /* 0x000fe20003800000 */
[----:B------:R-:W-:Y:S02]  /*26050*/  IMAD.MOV.U32 R13, RZ, RZ, R3 ;  /* 0x000000ffff0d7224 */ /* 0x000fe400078e0003 */
[----:B------:R-:W-:Y:S02]  /*26060*/  IMAD.MOV.U32 R12, RZ, RZ, R7 ;  /* 0x000000ffff0c7224 */ /* 0x000fe400078e0007 */
[----:B------:R-:W-:Y:S02]  /*26070*/  IMAD.MOV.U32 R11, RZ, RZ, 0x1f ;  /* 0x0000001fff0b7424 */ /* 0x000fe400078e00ff */
[----:B------:R-:W-:-:S07]  /*26080*/  IMAD.MOV.U32 R15, RZ, RZ, -0x1 ;  /* 0xffffffffff0f7424 */ /* 0x000fce00078e00ff */
[----:B0-2---:R-:W-:Y:S05]  /*26090*/  WARPSYNC.COLLECTIVE R15, `(.L_x_6162) ;  /* 0x000000000f087348 */ /* 0x005fea0003c00000 */
[----:B------:R1:W3:Y:S02]  /*260a0*/  SHFL.IDX P6, R14, R13, R12, R11 ;  /* 0x0000000c0d0e7389 */ /* 0x0002e400000c000b */
[----:B0123--:R-:W-:Y:S01]  /*260b0*/  ENDCOLLECTIVE ;  /* 0x000000000000791b */ /* 0x00ffe20003800000 */
.L_x_6162:
[----:B------:R-:W-:Y:S05]  /*260c0*/  BSYNC B0 ;  /* 0x0000000000007941 */ /* 0x000fea0003800000 */
.L_x_6161:
[----:B------:R-:W-:Y:S01]  /*260d0*/  IMAD.MOV.U32 R8, RZ, RZ, R14 ;  /* 0x000000ffff087224 */ /* 0x000fe200078e000e */
[----:B------:R-:W-:Y:S06]  /*260e0*/  BRA `(.L_x_6057) ;  /* 0xffffffcc00b47947 */ /* 0x000fec000383ffff */
.L_x_6064:
[----:B0-----:R0:W1:Y:S02]  /*260f0*/  SYNCS.PHASECHK.TRANS64.TRYWAIT P0, [R0+URZ+0x28c20], R3 ;  /* 0x028c2003000075a7 */ /* 0x001064000800017f */
[----:B-1----:R-:W-:Y:S05]  /*26100*/  @!P0 NANOSLEEP.SYNCS 0x989680 ;  /* 0x009896800000895d */ /* 0x002fea0003900000 */
[----:B------:R-:W1:Y:S02]  /*26110*/  @!P0 SYNCS.PHASECHK.TRANS64 P0, [R0+URZ+0x28c20], R3 ;  /* 0x028c2003000085a7 */ /* 0x000e64000800007f */
[----:B-1----:R-:W-:Y:S05]  /*26120*/  @!P0 BRA `(.L_x_6064) ;  /* 0xfffffffc00f08947 */ /* 0x002fea000383ffff */
[----:B------:R-:W-:Y:S05]  /*26130*/  BRA `(.L_x_6163) ;  /* 0xffffffd800507947 */ /* 0x000fea000383ffff */
.L_x_6065:
        /* <DEDUP_REMOVED lines=11> */
.L_x_6165:
[----:B------:R-:W-:Y:S05]  /*261f0*/  BSYNC B0 ;  /* 0x0000000000007941 */ /* 0x000fea0003800000 */
.L_x_6164:
[----:B------:R-:W-:Y:S05]  /*26200*/  BRA `(.L_x_6166) ;  /* 0xffffffd800387947 */ /* 0x000fea000383ffff */
.L_x_6066:
[----:B------:R-:W-:Y:S01]  /*26210*/  BSSY B0, `(.L_x_6167) ;  /* 0x0000006000007945 */ /* 0x000fe20003800000 */
[----:B------:R-:W-:-:S07]  /*26220*/  IMAD.MOV.U32 R15, RZ, RZ, -0x1 ;  /* 0xffffffffff0f7424 */ /* 0x000fce00078e00ff */
[----:B01-3--:R-:W-:Y:S05]  /*26230*/  WARPSYNC.COLLECTIVE R15, `(.L_x_6168) ;  /* 0x000000000f0c7348 */ /* 0x00bfea0003c00000 */
[----:B------:R-:W-:Y:S02]  /*26240*/  ELECT P6, UR62, PT ;  /* 0x00000000003e782f */ /* 0x000fe400038c0000 */
[----:B------:R-:W-:Y:S01]  /*26250*/  MOV R14, UR62 ;  /* 0x0000003e000e7c02 */ /* 0x000fe20008000f00 */
[----:B01-3--:R-:W-:Y:S10]  /*26260*/  ENDCOLLECTIVE ;  /* 0x000000000000791b */ /* 0x00bff40003800000 */
.L_x_6168:
[----:B------:R-:W-:Y:S05]  /*26270*/  BSYNC B0 ;  /* 0x0000000000007941 */ /* 0x000fea0003800000 */
.L_x_6167:
[----:B------:R-:W-:Y:S05]  /*26280*/  BRA `(.L_x_6169) ;  /* 0xffffffd8002c7947 */ /* 0x000fea000383ffff */
.L_x_6068:
[----:B0-----:R0:W1:Y:S02]  /*26290*/  SYNCS.PHASECHK.TRANS64.TRYWAIT P0, [R6+URZ], R5 ;  /* 0x00000005060075a7 */ /* 0x001064000800017f */
[----:B-1----:R-:W-:Y:S05]  /*262a0*/  @!P0 NANOSLEEP.SYNCS 0x989680 ;  /* 0x009896800000895d */ /* 0x002fea0003900000 */
[----:B------:R-:W1:Y:S02]  /*262b0*/  @!P0 SYNCS.PHASECHK.TRANS64 P0, [R6+URZ], R5 ;  /* 0x00000005060085a7 */ /* 0x000e64000800007f */
[----:B-1----:R-:W-:Y:S05]  /*262c0*/  @!P0 BRA `(.L_x_6068) ;  /* 0xfffffffc00f08947 */ /* 0x002fea000383ffff */
[----:B------:R-:W-:Y:S05]  /*262d0*/  BRA `(.L_x_6170) ;  /* 0xffffffd800647947 */ /* 0x000fea000383ffff */
.L_x_6069:
[----:B-1----:R1:W2:Y:S02]  /*262e0*/  SYNCS.PHASECHK.TRANS64.TRYWAIT P0, [R7+URZ], R2 ;  /* 0x00000002070075a7 */ /* 0x0022a4000800017f */
[----:B--2---:R-:W-:Y:S05]  /*262f0*/  @!P0 NANOSLEEP.SYNCS 0x989680 ;  /* 0x009896800000895d */ /* 0x004fea0003900000 */
[----:B------:R-:W2:Y:S02]  /*26300*/  @!P0 SYNCS.PHASECHK.TRANS64 P0, [R7+URZ], R2 ;  /* 0x00000002070085a7 */ /* 0x000ea4000800007f */
[----:B--2---:R-:W-:Y:S05]  /*26310*/  @!P0 BRA `(.L_x_6069) ;  /* 0xfffffffc00f08947 */ /* 0x004fea000383ffff */
[----:B------:R-:W-:Y:S05]  /*26320*/  BRA `(.L_x_6171) ;  /* 0xffffffd800587947 */ /* 0x000fea000383ffff */
.L_x_6071:
[----:B--2---:R2:W4:Y:S02]  /*26330*/  SYNCS.PHASECHK.TRANS64.TRYWAIT P0, [R4+URZ], R5 ;  /* 0x00000005040075a7 */ /* 0x004524000800017f */
[----:B----4-:R-:W-:Y:S05]  /*26340*/  @!P0 NANOSLEEP.SYNCS 0x989680 ;  /* 0x009896800000895d */ /* 0x010fea0003900000 */
[----:B------:R-:W4:Y:S02]  /*26350*/  @!P0 SYNCS.PHASECHK.TRANS64 P0, [R4+URZ], R5 ;  /* 0x00000005040085a7 */ /* 0x000f24000800007f */
[----:B----4-:R-:W-:Y:S05]  /*26360*/  @!P0 BRA `(.L_x_6071) ;  /* 0xfffffffc00f08947 */ /* 0x010fea000383ffff */
[----:B------:R-:W-:Y:S05]  /*26370*/  BRA `(.L_x_6172) ;  /* 0xffffffd8005c7947 */ /* 0x000fea000383ffff */
.L_x_6173:
        /* <DEDUP_REMOVED lines=16> */
.L_x_15177:


//--------------------- .text._ZN7cutlass13device_kernelIN5flash11enable_sm90INS1_16FlashAttnFwdSm90INS1_25CollectiveMainloopFwdSm90ILi2EN4cute5tupleIJNS5_1CILi1EEES8_S8_EEENS6_IJNS7_ILi64EEESA_SA_EEELi512ENS_10bfloat16_tEfNS_4arch4Sm90ELb0ELb1ELb1ELb1ELb0ELb0ELb1ELb0ELb0ELb1ELb1ELb0EEENS1_21CollectiveEpilogueFwdINS6_IJSA_NS7_ILi512EEESA_EEES9_SC_SE_Li256ELb1ELb1ELb1ELb0EEENS1_36VarlenDynamicPersistentTileSchedulerILi64ELi64ELi256ELi128ELb1ELb1ELb1ELb1ELb0ELb1EEEEEEEEEvNT_6ParamsE --------------------------
	.section	.text._ZN7cutlass13device_kernelIN5flash11enable_sm90INS1_16FlashAttnFwdSm90INS1_25CollectiveMainloopFwdSm90ILi2EN4cute5tupleIJNS5_1CILi1EEES8_S8_EEENS6_IJNS7_ILi64EEESA_SA_EEELi512ENS_10bfloat16_tEfNS_4arch4Sm90ELb0ELb1ELb1ELb1ELb0ELb0ELb1ELb0ELb0ELb1ELb1ELb0EEENS1_21CollectiveEpilogueFwdINS6_IJSA_NS7_ILi512EEESA_EEES9_SC_SE_Li256ELb1ELb1ELb1ELb0EEENS1_36VarlenDynamicPersistentTileSchedulerILi64ELi64ELi256ELi128ELb1ELb1ELb1ELb1ELb0ELb1EEEEEEEEEvNT_6ParamsE,"ax",@progbits
	.align	128
.text._ZN7cutlass13device_kernelIN5flash11enable_sm90INS1_16FlashAttnFwdSm90INS1_25CollectiveMainloopFwdSm90ILi2EN4cute5tupleIJNS5_1CILi1EEES8_S8_EEENS6_IJNS7_ILi64EEESA_SA_EEELi512ENS_10bfloat16_tEfNS_4arch4Sm90ELb0ELb1ELb1ELb1ELb0ELb0ELb1ELb0ELb0ELb1ELb1ELb0EEENS1_21CollectiveEpilogueFwdINS6_IJSA_NS7_ILi512EEESA_EEES9_SC_SE_Li256ELb1ELb1ELb1ELb0EEENS1_36VarlenDynamicPersistentTileSchedulerILi64ELi64ELi256ELi128ELb1ELb1ELb1ELb1ELb0ELb1EEEEEEEEEvNT_6ParamsE:
        .type           _ZN7cutlass13device_kernelIN5flash11enable_sm90INS1_16FlashAttnFwdSm90INS1_25CollectiveMainloopFwdSm90ILi2EN4cute5tupleIJNS5_1CILi1EEES8_S8_EEENS6_IJNS7_ILi64EEESA_SA_EEELi512ENS_10bfloat16_tEfNS_4arch4Sm90ELb0ELb1ELb1ELb1ELb0ELb0ELb1ELb0ELb0ELb1ELb1ELb0EEENS1_21CollectiveEpilogueFwdINS6_IJSA_NS7_ILi512EEESA_EEES9_SC_SE_Li256ELb1ELb1ELb1ELb0EEENS1_36VarlenDynamicPersistentTileSchedulerILi64ELi64ELi256ELi128ELb1ELb1ELb1ELb1ELb0ELb1EEEEEEEEEvNT_6ParamsE,@function
        .size           _ZN7cutlass13device_kernelIN5flash11enable_sm90INS1_16FlashAttnFwdSm90INS1_25CollectiveMainloopFwdSm90ILi2EN4cute5tupleIJNS5_1CILi1EEES8_S8_EEENS6_IJNS7_ILi64EEESA_SA_EEELi512ENS_10bfloat16_tEfNS_4arch4Sm90ELb0ELb1ELb1ELb1ELb0ELb0ELb1ELb0ELb0ELb1ELb1ELb0EEENS1_21CollectiveEpilogueFwdINS6_IJSA_NS7_ILi512EEESA_EEES9_SC_SE_Li256ELb1ELb1ELb1ELb0EEENS1_36VarlenDynamicPersistentTileSchedulerILi64ELi64ELi256ELi128ELb1ELb1ELb1ELb1ELb0ELb1EEEEEEEEEvNT_6ParamsE,(.L_x_15178 - _ZN7cutlass13device_kernelIN5flash11enable_sm90INS1_16FlashAttnFwdSm90INS1_25CollectiveMainloopFwdSm90ILi2EN4cute5tupleIJNS5_1CILi1EEES8_S8_EEENS6_IJNS7_ILi64EEESA_SA_EEELi512ENS_10bfloat16_tEfNS_4arch4Sm90ELb0ELb1ELb1ELb1ELb0ELb0ELb1ELb0ELb0ELb1ELb1ELb0EEENS1_21CollectiveEpilogueFwdINS6_IJSA_NS7_ILi512EEESA_EEES9_SC_SE_Li256ELb1ELb1ELb1ELb0EEENS1_36VarlenDynamicPersistentTileSchedulerILi64ELi64ELi256ELi128ELb1ELb1ELb1ELb1ELb0ELb1EEEEEEEEEvNT_6ParamsE)
        .other          _ZN7cutlass13device_kernelIN5flash11enable_sm90INS1_16FlashAttnFwdSm90INS1_25CollectiveMainloopFwdSm90ILi2EN4cute5tupleIJNS5_1CILi1EEES8_S8_EEENS6_IJNS7_ILi64EEESA_SA_EEELi512ENS_10bfloat16_tEfNS_4arch4Sm90ELb0ELb1ELb1ELb1ELb0ELb0ELb1ELb0ELb0ELb1ELb1ELb0EEENS1_21CollectiveEpilogueFwdINS6_IJSA_NS7_ILi512EEESA_EEES9_SC_SE_Li256ELb1ELb1ELb1ELb0EEENS1_36VarlenDynamicPersistentTileSchedulerILi64ELi64ELi256ELi128ELb1ELb1ELb1ELb1ELb0ELb1EEEEEEEEEvNT_6ParamsE,@"STO_CUDA_ENTRY STV_DEFAULT"
_ZN7cutlass13device_kernelIN5flash11enable_sm90INS1_16FlashAttnFwdSm90INS1_25CollectiveMainloopFwdSm90ILi2EN4cute5tupleIJNS5_1CILi1EEES8_S8_EEENS6_IJNS7_ILi64EEESA_SA_EEELi512ENS_10bfloat16_tEfNS_4arch4Sm90ELb0ELb1ELb1ELb1ELb0ELb0ELb1ELb0ELb0ELb1ELb1ELb0EEENS1_21CollectiveEpilogueFwdINS6_IJSA_NS7_ILi512EEESA_EEES9_SC_SE_Li256ELb1ELb1ELb1ELb0EEENS1_36VarlenDynamicPersistentTileSchedulerILi64ELi64ELi256ELi128ELb1ELb1ELb1ELb1ELb0ELb1EEEEEEEEEvNT_6ParamsE:
[----:B------:R-:W0:Y:S02]  /*0000*/  LDC R1, c[0x0][0x28] ;  /* 0x00000a00ff017b82 */ /* 0x000e240000000800 */
[----:B0-----:R-:W-:Y:S01]  /*0010*/  VIADD R1, R1, 0xfffffb40 ;  /* 0xfffffb4001017836 */ /* 0x001fe20000000000 */
[----:B------:R-:W0:Y:S01]  /*0020*/  S2R R4, SR_TID.X ;  /* 0x0000000000047919 */ /* 0x000e220000002100 */
[----:B------:R-:W-:Y:S01]  /*0030*/  ELECT P0, URZ, PT ;  /* 0x00000000003f782f */ /* 0x000fe20003800000 */
[----:B------:R-:W-:Y:S01]  /*0040*/  BSSY B0, `(.L_x_6174) ;  /* 0x0000011000007945 */ /* 0x000fe20003800000 */
[----:B------:R-:W-:Y:S01]  /*0050*/  ULDC UR4, c[0x0][0x20] ;  /* 0x0000080000047ab9 */ /* 0x000fe20000000800 */
[----:B0-----:R-:W-:-:S05]  /*0060*/  SHF.R.U32.HI R0, RZ, 0x5, R4 ;  /* 0x00000005ff007819 */ /* 0x001fca0000011604 */
[----:B------:R-:W0:Y:S02]  /*0070*/  SHFL.IDX PT, R2, R0, RZ, 0x1f ;  /* 0x00001fff00027589 */ /* 0x000e2400000e0000 */
[----:B0-----:R-:W-:Y:S02]  /*0080*/  ISETP.EQ.AND P0, PT, R2, RZ, P0 ;  /* 0x000000ff0200720c */ /* 0x001fe40000702270 */
[----:B------:R-:W-:Y:S01]  /*0090*/  IADD3 R2, P1, R1, UR4, RZ ;  /* 0x0000000401027c10 */ /* 0x000fe2000ff3e0ff */
[----:B------:R-:W-:-:S04]  /*00a0*/  ULDC UR4, c[0x0][0x24] ;  /* 0x0000090000047ab9 */ /* 0x000fc80000000800 */
[----:B------:R-:W-:-:S06]  /*00b0*/  IMAD.X R16, RZ, RZ, UR4, P1 ;  /* 0x00000004ff107e24 */ /* 0x000fcc00088e06ff */
        /* <DEDUP_REMOVED lines=9> */
.L_x_6175:
[----:B------:R-:W-:Y:S05]  /*0150*/  BSYNC B0 ;  /* 0x0000000000007941 */ /* 0x000fea0003800000 */
.L_x_6174:
[----:B------:R-:W-:Y:S01]  /*0160*/  VOTEU.ANY UP0, P0 ;  /* 0x00000000003f7886 */ /* 0x000fe20000000100 */
[----:B------:R-:W0:Y:S01]  /*0170*/  SHFL.IDX PT, R3, R0, RZ, 0x1f ;  /* 0x00001fff00037589 */ /* 0x000e2200000e0000 */
[----:B------:R-:W-:Y:S01]  /*0180*/  UMOV UR4, 0x80 ;  /* 0x0000008000047882 */ /* 0x000fe20000000000 */
[----:B------:R-:W-:Y:S01]  /*0190*/  UMOV UR7, 0x100 ;  /* 0x0000010000077882 */ /* 0x000fe20000000000 */
[----:B------:R-:W-:Y:S01]  /*01a0*/  SHF.R.U32.HI R4, RZ, 0x7, R4 ;  /* 0x00000007ff047819 */ /* 0x000fe20000011604 */
[----:B------:R-:W1:Y:S01]  /*01b0*/  @UP0 S2UR UR8, SR_CgaCtaId ;  /* 0x00000000000809c3 */ /* 0x000e620000008800 */
[----:B------:R-:W-:Y:S01]  /*01c0*/  @UP0 UMOV UR6, 0x400 ;  /* 0x0000040000060882 */ /* 0x000fe20000000000 */
[----:B------:R-:W-:-:S04]  /*01d0*/  @UP0 UIADD3 UR4, -UR4, 0x100000, URZ ;  /* 0x0010000004040890 */ /* 0x000fc8000fffe13f */
[----:B------:R-:W-:Y:S02]  /*01e0*/  @UP0 USHF.L.U32 UR5, UR4, 0xb, URZ ;  /* 0x0000000b04050899 */ /* 0x000fe4000800063f */
[----:B------:R-:W-:Y:S01]  /*01f0*/  @UP0 USHF.L.U32 UR4, UR4, 0x1, URZ ;  /* 0x0000000104040899 */ /* 0x000fe2000800063f */
[----:B------:R-:W-:Y:S01]  /*0200*/  VOTEU.ANY UP1, P0 ;  /* 0x00000000003f7886 */ /* 0x000fe20000020100 */
[----:B------:R-:W-:Y:S01]  /*0210*/  VOTEU.ANY UP2, P0 ;  /* 0x00000000003f7886 */ /* 0x000fe20000040100 */
[----:B------:R-:W2:Y:S01]  /*0220*/  SHFL.IDX PT, R4, R4, RZ, 0x1f ;  /* 0x00001fff04047589 */ /* 0x000ea200000e0000 */
[----:B0-----:R-:W-:Y:S01]  /*0230*/  ISETP.NE.AND P1, PT, R3, RZ, PT ;  /* 0x000000ff0300720c */ /* 0x001fe20003f25270 */
[----:B-1----:R-:W-:Y:S02]  /*0240*/  @UP0 ULEA UR8, UR8, UR6, 0x18 ;  /* 0x0000000608080291 */ /* 0x002fe4000f8ec03f */
[----:B------:R-:W-:-:S04]  /*0250*/  @UP0 UIADD3 UR6, -UR7, 0x100000, URZ ;  /* 0x0010000007060890 */ /* 0x000fc8000fffe13f */
[----:B------:R-:W-:Y:S02]  /*0260*/  @UP0 USHF.L.U32 UR7, UR6, 0xb, URZ ;  /* 0x0000000b06070899 */ /* 0x000fe4000800063f */
[----:B------:R-:W-:Y:S01]  /*0270*/  @UP0 USHF.L.U32 UR6, UR6, 0x1, URZ ;  /* 0x0000000106060899 */ /* 0x000fe2000800063f */
[----:B------:R-:W-:Y:S01]  /*0280*/  VOTEU.ANY UP0, P0 ;  /* 0x00000000003f7886 */ /* 0x000fe20000000100 */
[----:B------:R-:W0:Y:S04]  /*0290*/  FENCE.VIEW.ASYNC.S ;  /* 0x00000000000073c6 */ /* 0x000e280000000000 */
[----:B0-----:R0:W1:Y:S01]  /*02a0*/  @UP0 SYNCS.EXCH.64 URZ, [UR8+0x38800], UR4 ;  /* 0x03880004083f05b2 */ /* 0x0010620008000100 */
[----:B------:R0:W3:Y:S05]  /*02b0*/  @UP1 SYNCS.EXCH.64 URZ, [UR8+0x38810], UR4 ;  /* 0x03881004083f15b2 */ /* 0x0000ea0008000100 */
[----:B------:R0:W4:Y:S01]  /*02c0*/  @UP2 SYNCS.EXCH.64 URZ, [UR8+0x38820], UR6 ;  /* 0x03882006083f25b2 */ /* 0x0001220008000100 */
[----:B--2---:R-:W-:Y:S05]  /*02d0*/  @P1 BRA `(.L_x_6176) ;  /* 0x0000000000381947 */ /* 0x004fea0003800000 */
        /* <DEDUP_REMOVED lines=13> */
[----:B--2---:R-:W-:Y:S01]  /*03b0*/  NOP ;  /* 0x0000000000007918 */ /* 0x004fe20000000000 */
.L_x_6176:
[----:B------:R-:W2:Y:S01]  /*03c0*/  SHFL.IDX PT, R3, R0, RZ, 0x1f ;  /* 0x00001fff00037589 */ /* 0x000ea200000e0000 */
[----:B------:R-:W-:Y:S01]  /*03d0*/  NOP ;  /* 0x0000000000007918 */ /* 0x000fe20000000000 */
[----:B--2---:R-:W-:-:S13]  /*03e0*/  ISETP.NE.AND P0, PT, R3, RZ, PT ;  /* 0x000000ff0300720c */ /* 0x004fda0003f05270 */
        /* <DEDUP_REMOVED lines=18> */
[----:B--2---:R-:W-:Y:S01]  /*0510*/  NOP ;  /* 0x0000000000007918 */ /* 0x004fe20000000000 */
.L_x_6177:
[----:B------:R-:W2:Y:S01]  /*0520*/  SHFL.IDX PT, R3, R0, RZ, 0x1f ;  /* 0x00001fff00037589 */ /* 0x000ea200000e0000 */
[----:B------:R-:W-:Y:S01]  /*0530*/  NOP ;  /* 0x0000000000007918 */ /* 0x000fe20000000000 */
[----:B--2---:R-:W-:-:S13]  /*0540*/  ISETP.NE.AND P0, PT, R3, RZ, PT ;  /* 0x000000ff0300720c */ /* 0x004fda0003f05270 */
        /* <DEDUP_REMOVED lines=15> */
.L_x_6178:
        /* <DEDUP_REMOVED lines=22> */
.L_x_6179:
[----:B------:R-:W2:Y:S01]  /*07a0*/  SHFL.IDX PT, R3, R0, RZ, 0x1f ;  /* 0x00001fff00037589 */ /* 0x000ea200000e0000 */
[----:B------:R-:W-:Y:S01]  /*07b0*/  R2UR UR38, R4 ;  /* 0x00000000042672ca */ /* 0x000fe200000e0000 */
        /* <DEDUP_REMOVED lines=21> */
.L_x_6180:
[----:B------:R-:W-:Y:S01]  /*0910*/  UISETP.NE.AND UP0, UPT, UR38, URZ, UPT ;  /* 0x0000003f2600728c */ /* 0x000fe2000bf05270 */
[----:B------:R-:W-:Y:S01]  /*0920*/  NOP ;  /* 0x0000000000007918 */ /* 0x000fe20000000000 */
[----:B------:R-:W-:Y:S01]  /*0930*/  ULDC.64 UR40, c[0x0][0x208] ;  /* 0x0000820000287ab9 */ /* 0x000fe20000000a00 */
[----:B------:R-:W-:Y:S01]  /*0940*/  IMAD.MOV.U32 R152, RZ, RZ, R2 ;  /* 0x000000ffff987224 */ /* 0x000fe200078e0002 */
[----:B0-----:R-:W-:Y:S01]  /*0950*/  UP2UR UR4, UPR, URZ, 0x1 ;  /* 0x000000013f047883 */ /* 0x001fe20008000000 */
[----:B------:R-:W-:Y:S01]  /*0960*/  IMAD.MOV.U32 R153, RZ, RZ, R16 ;  /* 0x000000ffff997224 */ /* 0x000fe200078e0010 */
[----:B-1-34-:R-:W-:Y:S01]  /*0970*/  BAR.SYNC.DEFER_BLOCKING 0x0 ;  /* 0x0000000000007b1d */ /* 0x01afe20000010000 */
[----:B------:R-:W-:-:S13]  /*0980*/  PLOP3.LUT P0, PT, PT, PT, UP0, 0x40, 0x0 ;  /* 0x000000000000781c */ /* 0x000fda0003f0e808 */
[----:B------:R-:W-:Y:S05]  /*0990*/  @P0 BRA `(.L_x_6181) ;  /* 0x000002c000140947 */ /* 0x000fea0003800000 */
.L_x_6182:
[----:B------:R-:W-:-:S08]  /*09a0*/  NOP ;  /* 0x0000000000007918 */ /* 0x000fd00000000000 */
[----:B------:R-:W0:Y:S02]  /*09b0*/  USETMAXREG.TRY_ALLOC.CTAPOOL UP0, 0xf0 ;  /* 0x000000f0000079c8 */ /* 0x000e240008000600 */
[----:B0-----:R-:W-:-:S13]  /*09c0*/  PLOP3.LUT P0, PT, PT, PT, UP0, 0x80, 0x0 ;  /* 0x000000000000781c */ /* 0x001fda0003f0f008 */
[----:B------:R-:W-:Y:S05]  /*09d0*/  @!P0 BRA `(.L_x_6182) ;  /* 0xfffffffc00f08947 */ /* 0x000fea000383ffff */
[----:B------:R-:W0:Y:S01]  /*09e0*/  S2R R3, SR_TID.X ;  /* 0x0000000000037919 */ /* 0x000e220000002100 */
[----:B------:R-:W1:Y:S01]  /*09f0*/  S2UR UR4, SR_CgaCtaId ;  /* 0x00000000000479c3 */ /* 0x000e620000008800 */
[----:B------:R-:W-:Y:S01]  /*0a00*/  UMOV UR47, 0x400 ;  /* 0x00000400002f7882 */ /* 0x000fe20000000000 */
[----:B------:R-:W-:Y:S01]  /*0a10*/  IADD3 R8, P1, R2, 0x1e8, RZ ;  /* 0x000001e802087810 */ /* 0x000fe20007f3e0ff */
[----:B------:R-:W-:Y:S04]  /*0a20*/  STL.64 [R1+0x1e8], RZ ;  /* 0x0001e8ff01007387 */ /* 0x000fe80000100a00 */
[----:B------:R-:W-:Y:S01]  /*0a30*/  IMAD.X R9, RZ, RZ, R16, P1 ;  /* 0x000000ffff097224 */ /* 0x000fe200008e0610 */
[----:B------:R-:W-:Y:S04]  /*0a40*/  STL [R1+0x1f0], RZ ;  /* 0x0001f0ff01007387 */ /* 0x000fe80000100800 */
[----:B------:R-:W-:Y:S04]  /*0a50*/  STL.64 [R1+0x490], R8 ;  /* 0x0004900801007387 */ /* 0x000fe80000100a00 */
[----:B------:R-:W-:Y:S01]  /*0a60*/  STL [R1+0x1f4], RZ ;  /* 0x0001f4ff01007387 */ /* 0x000fe20000100800 */
[----:B-1----:R-:W-:-:S03]  /*0a70*/  ULEA UR47, UR4, UR47, 0x18 ;  /* 0x0000002f042f7291 */ /* 0x002fc6000f8ec03f */
[----:B------:R-:W-:Y:S01]  /*0a80*/  ULDC UR4, c[0x0][0xd3c] ;  /* 0x00034f0000047ab9 */ /* 0x000fe20000000800 */
[----:B0-----:R-:W-:-:S04]  /*0a90*/  LOP3.LUT R0, R3, 0xffffff80, RZ, 0xc0, !PT ;  /* 0xffffff8003007812 */ /* 0x001fc800078ec0ff */
[----:B------:R-:W-:-:S13]  /*0aa0*/  ISETP.NE.AND P0, PT, R0, 0x80, PT ;  /* 0x000000800000780c */ /* 0x000fda0003f05270 */
[----:B------:R-:W-:Y:S06]  /*0ab0*/  @!P0 BAR.ARV 0x8, 0x100 ;  /* 0x0204000000008b1d */ /* 0x000fec0000002000 */
[----:B------:R-:W-:-:S13]  /*0ac0*/  ISETP.GE.U32.AND P0, PT, R3, 0x100, PT ;  /* 0x000001000300780c */ /* 0x000fda0003f06070 */
[----:B------:R-:W-:Y:S08]  /*0ad0*/  @P0 BAR.ARV 0xf, 0x100 ;  /* 0x03c4000000000b1d */ /* 0x000ff00000002000 */
[----:B------:R-:W-:Y:S01]  /*0ae0*/  BAR.SYNC.DEFER_BLOCKING 0x5, 0x180 ;  /* 0x0146000000007b1d */ /* 0x000fe20000010000 */
[----:B------:R-:W-:-:S05]  /*0af0*/  IADD3 R0, P2, R2, 0x1f4, RZ ;  /* 0x000001f402007810 */ /* 0x000fca0007f5e0ff */
[----:B------:R0:W-:Y:S02]  /*0b00*/  STL [R1+0x498], R0 ;  /* 0x0004980001007387 */ /* 0x0001e40000100800 */
[----:B0-----:R-:W-:-:S05]  /*0b10*/  IMAD.X R0, RZ, RZ, R16, P2 ;  /* 0x000000ffff007224 */ /* 0x001fca00010e0610 */
[----:B------:R-:W-:Y:S04]  /*0b20*/  STL [R1+0x484], R0 ;  /* 0x0004840001007387 */ /* 0x000fe80000100800 */
[----:B------:R-:W0:Y:S01]  /*0b30*/  LDS.128 R4, [UR47+0x388d0] ;  /* 0x0388d02fff047984 */ /* 0x000e220008000c00 */
[----:B------:R-:W-:Y:S06]  /*0b40*/  BAR.ARV 0x4, 0x180 ;  /* 0x0106000000007b1d */ /* 0x000fec0000002000 */
[----:B0-----:R-:W-:-:S13]  /*0b50*/  ISETP.GE.AND P0, PT, R7, UR4, PT ;  /* 0x0000000407007c0c */ /* 0x001fda000bf06270 */
[----:B------:R-:W-:Y:S05]  /*0b60*/  @P0 EXIT ;  /* 0x000000000000094d */ /* 0x000fea0003800000 */
[----:B------:R-:W-:Y:S01]  /*0b70*/  VIADD R218, R3, 0xffffff80 ;  /* 0xffffff8003da7836 */ /* 0x000fe20000000000 */
[----:B------:R-:W-:Y:S01]  /*0b80*/  R2UR UR7, R6 ;  /* 0x00000000060772ca */ /* 0x000fe200000e0000 */
[----:B------:R-:W0:Y:S01]  /*0b90*/  S2UR UR4, SR_SWINHI ;  /* 0x00000000000479c3 */ /* 0x000e220000002f00 */
[----:B------:R-:W-:Y:S02]  /*0ba0*/  R2UR UR5, R5 ;  /* 0x00000000050572ca */ /* 0x000fe400000e0000 */
[----:B------:R-:W-:Y:S02]  /*0bb0*/  SHF.R.S32.HI R3, RZ, 0x1f, R218 ;  /* 0x0000001fff037819 */ /* 0x000fe400000114da */
[----:B------:R-:W-:Y:S02]  /*0bc0*/  R2UR UR6, R7 ;  /* 0x00000000070672ca */ /* 0x000fe400000e0000 */
[CC--:B------:R-:W-:Y:S02]  /*0bd0*/  LEA.HI R6, R3.reuse, R218.reuse, RZ, 0x7 ;  /* 0x000000da03067211 */ /* 0x0c0fe400078f38ff */
[----:B------:R-:W-:-:S02]  /*0be0*/  LEA.HI R5, R3, R218, RZ, 0x2 ;  /* 0x000000da03057211 */ /* 0x000fc400078f10ff */
[-C--:B------:R-:W-:Y:S02]  /*0bf0*/  LEA.HI R0, R3, R218.reuse, RZ, 0x4 ;  /* 0x000000da03007211 */ /* 0x080fe400078f20ff */
[----:B------:R-:W-:Y:S02]  /*0c00*/  LOP3.LUT R7, R6, 0xffffff80, RZ, 0xc0, !PT ;  /* 0xffffff8006077812 */ /* 0x000fe400078ec0ff */
[----:B------:R-:W-:Y:S02]  /*0c10*/  LOP3.LUT R9, R5, 0xfffffffc, RZ, 0xc0, !PT ;  /* 0xfffffffc05097812 */ /* 0x000fe400078ec0ff */
[----:B------:R-:W-:Y:S01]  /*0c20*/  LOP3.LUT R5, R0, 0xfffffff0, RZ, 0xc0, !PT ;  /* 0xfffffff000057812 */ /* 0x000fe200078ec0ff */
[C---:B------:R-:W-:Y:S01]  /*0c30*/  IMAD.IADD R8, R218.reuse, 0x1, -R7 ;  /* 0x00000001da087824 */ /* 0x040fe200078e0a07 */
[----:B------:R-:W-:Y:S01]  /*0c40*/  LEA.HI R4, R3, R218, RZ, 0x5 ;  /* 0x000000da03047211 */ /* 0x000fe200078f28ff */
[C---:B------:R-:W-:Y:S01]  /*0c50*/  IMAD.IADD R12, R218.reuse, 0x1, -R9 ;  /* 0x00000001da0c7824 */ /* 0x040fe200078e0a09 */
[----:B------:R-:W-:Y:S01]  /*0c60*/  SHF.R.S32.HI R7, RZ, 0x4, R0 ;  /* 0x00000004ff077819 */ /* 0x000fe20000011400 */
[----:B------:R-:W-:Y:S01]  /*0c70*/  IMAD.IADD R15, R218, 0x1, -R5 ;  /* 0x00000001da0f7824 */ /* 0x000fe200078e0a05 */
[----:B------:R-:W-:Y:S01]  /*0c80*/  SHF.R.S32.HI R5, RZ, 0x1f, R8 ;  /* 0x0000001fff057819 */ /* 0x000fe20000011408 */
[----:B------:R-:W-:Y:S01]  /*0c90*/  UMOV UR36, UR47 ;  /* 0x0000002f00247c82 */ /* 0x000fe20008000000 */
[----:B0-----:R-:W-:Y:S01]  /*0ca0*/  UMOV UR37, UR4 ;  /* 0x0000000400257c82 */ /* 0x001fe20008000000 */
[----:B------:R-:W-:Y:S01]  /*0cb0*/  SHF.R.S32.HI R219, RZ, 0x7, R6 ;  /* 0x00000007ffdb7819 */ /* 0x000fe20000011406 */
[----:B------:R-:W-:Y:S01]  /*0cc0*/  IMAD.U32 R20, RZ, RZ, UR36 ;  /* 0x00000024ff147e24 */ /* 0x000fe2000f8e00ff */
[--C-:B------:R-:W-:Y:S01]  /*0cd0*/  SHF.R.S32.HI R14, RZ, 0x5, R4.reuse ;  /* 0x00000005ff0e7819 */ /* 0x100fe20000011404 */
[----:B------:R0:W-:Y:S01]  /*0ce0*/  STL [R1+0x4a4], R15 ;  /* 0x0004a40f01007387 */ /* 0x0001e20000100800 */
[----:B------:R-:W-:Y:S01]  /*0cf0*/  SHF.R.S32.HI R4, RZ, 0x1f, R4 ;  /* 0x0000001fff047819 */ /* 0x000fe20000011404 */
[----:B------:R-:W-:Y:S01]  /*0d00*/  IMAD.U32 R21, RZ, RZ, UR37 ;  /* 0x00000025ff157e24 */ /* 0x000fe2000f8e00ff */
[----:B------:R-:W-:Y:S01]  /*0d10*/  LEA.HI R0, R0, R7, RZ, 0x1 ;  /* 0x0000000700007211 */ /* 0x000fe200078f08ff */
[----:B------:R1:W-:Y:S01]  /*0d20*/  STL [R1+0x4a0], R14 ;  /* 0x0004a00e01007387 */ /* 0x0003e20000100800 */
[----:B------:R-:W-:-:S02]  /*0d30*/  LEA.HI R9, R5, R8, RZ, 0x2 ;  /* 0x0000000805097211 */ /* 0x000fc400078f10ff */
[----:B------:R-:W-:Y:S01]  /*0d40*/  LEA.HI R6, R6, R219, RZ, 0x1 ;  /* 0x000000db06067211 */ /* 0x000fe200078f08ff */
[----:B------:R-:W-:Y:S01]  /*0d50*/  STL.64 [R1+0x488], R20 ;  /* 0x0004881401007387 */ /* 0x000fe20000100a00 */
[----:B------:R-:W-:Y:S01]  /*0d60*/  LEA.HI R4, R4, R14, RZ, 0x2 ;  /* 0x0000000e04047211 */ /* 0x000fe200078f10ff */
[----:B0-----:R-:W-:Y:S01]  /*0d70*/  IMAD R15, R219, 0x100, R15 ;  /* 0x00000100db0f7824 */ /* 0x001fe200078e020f */
[----:B------:R-:W-:Y:S02]  /*0d80*/  LOP3.LUT R0, R0, 0x1ffffffe, RZ, 0xc0, !PT ;  /* 0x1ffffffe00007812 */ /* 0x000fe400078ec0ff */
[--C-:B------:R-:W-:Y:S02]  /*0d90*/  SHF.R.S32.HI R10, RZ, 0x2, R9.reuse ;  /* 0x00000002ff0a7819 */ /* 0x100fe40000011409 */
[----:B------:R-:W-:Y:S01]  /*0da0*/  SHF.R.S32.HI R11, RZ, 0x1f, R9 ;  /* 0x0000001fff0b7819 */ /* 0x000fe20000011409 */
[----:B------:R-:W-:Y:S01]  /*0db0*/  IMAD.IADD R0, R7, 0x1, -R0 ;  /* 0x0000000107007824 */ /* 0x000fe200078e0a00 */
[----:B------:R-:W-:-:S02]  /*0dc0*/  LOP3.LUT R9, R9, 0x7ffffffc, RZ, 0xc0, !PT ;  /* 0x7ffffffc09097812 */ /* 0x000fc400078ec0ff */
[----:B------:R-:W-:Y:S01]  /*0dd0*/  LOP3.LUT R6, R6, 0xfffffe, RZ, 0xc0, !PT ;  /* 0x00fffffe06067812 */ /* 0x000fe200078ec0ff */
[----:B------:R-:W-:Y:S01]  /*0de0*/  IMAD.SHL.U32 R18, R0, 0x8, RZ ;  /* 0x0000000800127824 */ /* 0x000fe200078e00ff */
[----:B------:R-:W-:Y:S01]  /*0df0*/  LOP3.LUT R4, R4, 0x3ffffc, RZ, 0xc0, !PT ;  /* 0x003ffffc04047812 */ /* 0x000fe200078ec0ff */
[----:B------:R-:W-:Y:S01]  /*0e00*/  IMAD.IADD R9, R8, 0x1, -R9 ;  /* 0x0000000108097824 */ /* 0x000fe200078e0a09 */
[----:B------:R-:W-:Y:S01]  /*0e10*/  LEA.HI R11, R11, R10, RZ, 0x3 ;  /* 0x0000000a0b0b7211 */ /* 0x000fe200078f18ff */
[----:B------:R-:W-:Y:S01]  /*0e20*/  IMAD.IADD R6, R219, 0x1, -R6 ;  /* 0x00000001db067824 */ /* 0x000fe200078e0a06 */
[----:B------:R-:W-:Y:S01]  /*0e30*/  LEA.HI R13, R12, R12, RZ, 0x1 ;  /* 0x0000000c0c0d7211 */ /* 0x000fe200078f08ff */
[----:B------:R-:W-:Y:S01]  /*0e40*/  IMAD.IADD R4, R14, 0x1, -R4 ;  /* 0x000000010e047824 */ /* 0x000fe200078e0a04 */
[----:B------:R-:W-:Y:S01]  /*0e50*/  LOP3.LUT R11, R11, 0xfffffff8, RZ, 0xc0, !PT ;  /* 0xfffffff80b0b7812 */ /* 0x000fe200078ec0ff */
[----:B-1----:R-:W-:Y:S01]  /*0e60*/  IMAD.SHL.U32 R14, R6, 0x100, RZ ;  /* 0x00000100060e7824 */ /* 0x002fe200078e00ff */
[----:B------:R-:W-:Y:S01]  /*0e70*/  LEA.HI R5, R5, R8, RZ, 0x5 ;  /* 0x0000000805057211 */ /* 0x000fe200078f28ff */
[----:B------:R-:W-:Y:S01]  /*0e80*/  IMAD.SHL.U32 R0, R9, 0x2, RZ ;  /* 0x0000000209007824 */ /* 0x000fe200078e00ff */
[----:B------:R-:W-:Y:S01]  /*0e90*/  LOP3.LUT R13, R13, 0x1ffffffe, RZ, 0xc0, !PT ;  /* 0x1ffffffe0d0d7812 */ /* 0x000fe200078ec0ff */
[----:B------:R-:W-:Y:S01]  /*0ea0*/  IMAD.IADD R22, R10, 0x1, -R11 ;  /* 0x000000010a167824 */ /* 0x000fe200078e0a0b */
[----:B------:R-:W-:Y:S01]  /*0eb0*/  SHF.R.S32.HI R5, RZ, 0x5, R5 ;  /* 0x00000005ff057819 */ /* 0x000fe20000011405 */
[----:B------:R-:W-:Y:S01]  /*0ec0*/  IMAD.IADD R23, R0, 0x1, R14 ;  /* 0x0000000100177824 */ /* 0x000fe200078e020e */
[----:B------:R0:W-:Y:S01]  /*0ed0*/  STL [R1+0x4a8], R0 ;  /* 0x0004a80001007387 */ /* 0x0001e20000100800 */
[----:B------:R-:W-:Y:S01]  /*0ee0*/  IMAD R4, R4, 0x10, R15 ;  /* 0x0000001004047824 */ /* 0x000fe200078e020f */
[----:B------:R-:W-:Y:S01]  /*0ef0*/  LEA.HI R3, R3, R218, RZ, 0x3 ;  /* 0x000000da03037211 */ /* 0x000fe200078f18ff */
[C---:B------:R-:W-:Y:S01]  /*0f00*/  VIADD R207, R23.reuse, 0x8 ;  /* 0x0000000817cf7836 */ /* 0x040fe20000000000 */
[----:B------:R1:W-:Y:S01]  /*0f10*/  STL [R1+0x4ac], R18 ;  /* 0x0004ac1201007387 */ /* 0x0003e20000100800 */
[----:B------:R-:W-:Y:S01]  /*0f20*/  VIADD R206, R23, 0x10 ;  /* 0x0000001017ce7836 */ /* 0x000fe20000000000 */
[----:B------:R-:W-:Y:S01]  /*0f30*/  LOP3.LUT R7, R3, 0xfffffff8, RZ, 0xc0, !PT ;  /* 0xfffffff803077812 */ /* 0x000fe200078ec0ff */
[----:B------:R-:W-:Y:S01]  /*0f40*/  IMAD.IADD R13, R12, 0x1, -R13 ;  /* 0x000000010c0d7824 */ /* 0x000fe200078e0a0d */
[----:B------:R-:W-:Y:S01]  /*0f50*/  SHF.R.S32.HI R210, RZ, 0x3, R3 ;  /* 0x00000003ffd27819 */ /* 0x000fe20000011403 */
[----:B------:R-:W-:Y:S01]  /*0f60*/  IMAD R22, R5, 0x10, R22 ;  /* 0x0000001005167824 */ /* 0x000fe200078e0216 */
[----:B0-----:R-:W-:Y:S01]  /*0f70*/  SHF.R.S32.HI R0, RZ, 0x1f, R23 ;  /* 0x0000001fff007819 */ /* 0x001fe20000011417 */
[C---:B------:R-:W-:Y:S01]  /*0f80*/  VIADD R205, R23.reuse, 0x18 ;  /* 0x0000001817cd7836 */ /* 0x040fe20000000000 */
[----:B------:R-:W-:Y:S01]  /*0f90*/  SHF.R.S32.HI R3, RZ, 0x1f, R207 ;  /* 0x0000001fff037819 */ /* 0x000fe200000114cf */
[----:B------:R-:W-:Y:S01]  /*0fa0*/  VIADD R204, R23, 0x20 ;  /* 0x0000002017cc7836 */ /* 0x000fe20000000000 */
[----:B------:R-:W-:Y:S01]  /*0fb0*/  STL [R1+0x49c], R14 ;  /* 0x00049c0e01007387 */ /* 0x000fe20000100800 */
[----:B-1----:R-:W-:-:S02]  /*0fc0*/  IMAD.U32 R18, R4, 0x40, R18 ;  /* 0x0000004004127824 */ /* 0x002fc400078e0012 */
[----:B------:R-:W-:Y:S01]  /*0fd0*/  IMAD R4, R13, 0x8, R22 ;  /* 0x000000080d047824 */ /* 0x000fe200078e0216 */
[----:B------:R0:W-:Y:S01]  /*0fe0*/  STL [R1+0x47c], R0 ;  /* 0x00047c0001007387 */ /* 0x0001e20000100800 */
[C---:B------:R-:W-:Y:S02]  /*0ff0*/  VIADD R203, R23.reuse, 0x28 ;  /* 0x0000002817cb7836 */ /* 0x040fe40000000000 */
[C---:B------:R-:W-:Y:S01]  /*1000*/  VIADD R202, R23.reuse, 0x30 ;  /* 0x0000003017ca7836 */ /* 0x040fe20000000000 */
[----:B------:R1:W-:Y:S01]  /*1010*/  STL [R1+0x480], R4 ;  /* 0x0004800401007387 */ /* 0x0003e20000100800 */
[C---:B------:R-:W-:Y:S02]  /*1020*/  VIADD R201, R23.reuse, 0x38 ;  /* 0x0000003817c97836 */ /* 0x040fe40000000000 */
[C---:B------:R-:W-:Y:S01]  /*1030*/  VIADD R200, R23.reuse, 0x40 ;  /* 0x0000004017c87836 */ /* 0x040fe20000000000 */
[----:B------:R2:W-:Y:S01]  /*1040*/  STL [R1+0x478], R3 ;  /* 0x0004780301007387 */ /* 0x0005e20000100800 */
[C---:B------:R-:W-:Y:S01]  /*1050*/  VIADD R199, R23.reuse, 0x48 ;  /* 0x0000004817c77836 */ /* 0x040fe20000000000 */
[----:B0-----:R-:W-:Y:S01]  /*1060*/  SHF.R.S32.HI R0, RZ, 0x1f, R206 ;  /* 0x0000001fff007819 */ /* 0x001fe200000114ce */
[----:B------:R-:W-:-:S02]  /*1070*/  VIADD R198, R23, 0x50 ;  /* 0x0000005017c67836 */ /* 0x000fc40000000000 */
[C---:B------:R-:W-:Y:S01]  /*1080*/  VIADD R197, R23.reuse, 0x58 ;  /* 0x0000005817c57836 */ /* 0x040fe20000000000 */
[----:B-1----:R-:W-:Y:S01]  /*1090*/  SHF.R.S32.HI R4, RZ, 0x1f, R205 ;  /* 0x0000001fff047819 */ /* 0x002fe200000114cd */
[----:B------:R0:W-:Y:S01]  /*10a0*/  STL [R1+0x474], R0 ;  /* 0x0004740001007387 */ /* 0x0001e20000100800 */
[C---:B------:R-:W-:Y:S01]  /*10b0*/  VIADD R196, R23.reuse, 0x60 ;  /* 0x0000006017c47836 */ /* 0x040fe20000000000 */
[----:B--2---:R-:W-:Y:S02]  /*10c0*/  SHF.R.S32.HI R3, RZ, 0x1f, R204 ;  /* 0x0000001fff037819 */ /* 0x004fe400000114cc */
[----:B------:R1:W-:Y:S01]  /*10d0*/  STL [R1+0x470], R4 ;  /* 0x0004700401007387 */ /* 0x0003e20000100800 */
[C---:B------:R-:W-:Y:S02]  /*10e0*/  VIADD R195, R23.reuse, 0x68 ;  /* 0x0000006817c37836 */ /* 0x040fe40000000000 */
[C---:B------:R-:W-:Y:S01]  /*10f0*/  VIADD R194, R23.reuse, 0x70 ;  /* 0x0000007017c27836 */ /* 0x040fe20000000000 */
[----:B------:R2:W-:Y:S01]  /*1100*/  STL [R1+0x46c], R3 ;  /* 0x00046c0301007387 */ /* 0x0005e20000100800 */
[----:B------:R-:W-:Y:S01]  /*1110*/  IMAD.IADD R220, R218, 0x1, -R7 ;  /* 0x00000001dadc7824 */ /* 0x000fe200078e0a07 */
[----:B0-----:R-:W-:Y:S01]  /*1120*/  SHF.R.S32.HI R0, RZ, 0x1f, R203 ;  /* 0x0000001fff007819 */ /* 0x001fe200000114cb */
[----:B------:R-:W-:-:S02]  /*1130*/  VIADD R193, R23, 0x78 ;  /* 0x0000007817c17836 */ /* 0x000fc40000000000 */
[----:B------:R-:W-:Y:S01]  /*1140*/  IMAD.SHL.U32 R160, R220, 0x8, RZ ;  /* 0x00000008dca07824 */ /* 0x000fe200078e00ff */
[----:B-1----:R-:W-:Y:S01]  /*1150*/  SHF.R.S32.HI R4, RZ, 0x1f, R202 ;  /* 0x0000001fff047819 */ /* 0x002fe200000114ca */
[----:B------:R0:W-:Y:S01]  /*1160*/  STL [R1+0x468], R0 ;  /* 0x0004680001007387 */ /* 0x0001e20000100800 */
[C---:B------:R-:W-:Y:S01]  /*1170*/  VIADD R192, R23.reuse, 0x80 ;  /* 0x0000008017c07836 */ /* 0x040fe20000000000 */
[----:B------:R-:W-:Y:S01]  /*1180*/  SHF.R.S32.HI R237, RZ, 0x1f, R193 ;  /* 0x0000001fffed7819 */ /* 0x000fe200000114c1 */
[C---:B------:R-:W-:Y:S01]  /*1190*/  VIADD R159, R160.reuse, 0x40 ;  /* 0x00000040a09f7836 */ /* 0x040fe20000000000 */
[----:B--2---:R-:W-:Y:S01]  /*11a0*/  SHF.R.S32.HI R3, RZ, 0x1f, R201 ;  /* 0x0000001fff037819 */ /* 0x004fe200000114c9 */
[----:B------:R1:W-:Y:S01]  /*11b0*/  STL [R1+0x464], R4 ;  /* 0x0004640401007387 */ /* 0x0003e20000100800 */
[C---:B------:R-:W-:Y:S01]  /*11c0*/  VIADD R158, R160.reuse, 0x80 ;  /* 0x00000080a09e7836 */ /* 0x040fe20000000000 */
[----:B------:R-:W-:Y:S01]  /*11d0*/  SHF.R.S32.HI R236, RZ, 0x1f, R192 ;  /* 0x0000001fffec7819 */ /* 0x000fe200000114c0 */
[C---:B------:R-:W-:Y:S01]  /*11e0*/  VIADD R157, R160.reuse, 0xc0 ;  /* 0x000000c0a09d7836 */ /* 0x040fe20000000000 */
[----:B------:R2:W-:Y:S01]  /*11f0*/  STL [R1+0x460], R3 ;  /* 0x0004600301007387 */ /* 0x0005e20000100800 */
[----:B0-----:R-:W-:Y:S01]  /*1200*/  SHF.R.S32.HI R0, RZ, 0x1f, R200 ;  /* 0x0000001fff007819 */ /* 0x001fe200000114c8 */
[C---:B------:R-:W-:Y:S01]  /*1210*/  VIADD R156, R160.reuse, 0x100 ;  /* 0x00000100a09c7836 */ /* 0x040fe20000000000 */
[----:B------:R-:W-:Y:S01]  /*1220*/  SHF.R.S32.HI R217, RZ, 0x1f, R159 ;  /* 0x0000001fffd97819 */ /* 0x000fe2000001149f */
[C---:B------:R-:W-:Y:S01]  /*1230*/  VIADD R17, R160.reuse, 0x140 ;  /* 0x00000140a0117836 */ /* 0x040fe20000000000 */
[----:B------:R-:W-:Y:S01]  /*1240*/  SHF.R.S32.HI R216, RZ, 0x1f, R158 ;  /* 0x0000001fffd87819 */ /* 0x000fe2000001149e */
[----:B------:R0:W-:Y:S01]  /*1250*/  STL [R1+0x45c], R0 ;  /* 0x00045c0001007387 */ /* 0x0001e20000100800 */
[----:B-1----:R-:W-:Y:S01]  /*1260*/  SHF.R.S32.HI R4, RZ, 0x1f, R199 ;  /* 0x0000001fff047819 */ /* 0x002fe200000114c7 */
[C---:B------:R-:W-:Y:S01]  /*1270*/  VIADD R162, R160.reuse, 0x180 ;  /* 0x00000180a0a27836 */ /* 0x040fe20000000000 */
[----:B------:R-:W-:Y:S01]  /*1280*/  SHF.R.S32.HI R215, RZ, 0x1f, R157 ;  /* 0x0000001fffd77819 */ /* 0x000fe2000001149d */
[----:B------:R-:W-:Y:S01]  /*1290*/  VIADD R161, R160, 0x1c0 ;  /* 0x000001c0a0a17836 */ /* 0x000fe20000000000 */
[----:B--2---:R-:W-:Y:S01]  /*12a0*/  SHF.R.S32.HI R3, RZ, 0x1f, R198 ;  /* 0x0000001fff037819 */ /* 0x004fe200000114c6 */
[----:B------:R1:W-:Y:S01]  /*12b0*/  STL [R1+0x458], R4 ;  /* 0x0004580401007387 */ /* 0x0003e20000100800 */
[C---:B------:R-:W-:Y:S01]  /*12c0*/  VIADD R191, R23.reuse, 0x88 ;  /* 0x0000008817bf7836 */ /* 0x040fe20000000000 */
[----:B------:R-:W-:Y:S01]  /*12d0*/  SHF.R.S32.HI R214, RZ, 0x1f, R156 ;  /* 0x0000001fffd67819 */ /* 0x000fe2000001149c */
[C---:B------:R-:W-:Y:S01]  /*12e0*/  VIADD R190, R23.reuse, 0x90 ;  /* 0x0000009017be7836 */ /* 0x040fe20000000000 */
[----:B0-----:R-:W-:Y:S01]  /*12f0*/  SHF.R.S32.HI R0, RZ, 0x1f, R197 ;  /* 0x0000001fff007819 */ /* 0x001fe200000114c5 */
[----:B------:R0:W-:Y:S01]  /*1300*/  STL [R1+0x454], R3 ;  /* 0x0004540301007387 */ /* 0x0001e20000100800 */
[C---:B------:R-:W-:Y:S01]  /*1310*/  VIADD R189, R23.reuse, 0x98 ;  /* 0x0000009817bd7836 */ /* 0x040fe20000000000 */
[----:B------:R-:W-:Y:S01]  /*1320*/  SHF.R.S32.HI R213, RZ, 0x1f, R17 ;  /* 0x0000001fffd57819 */ /* 0x000fe20000011411 */
[C---:B------:R-:W-:Y:S01]  /*1330*/  VIADD R188, R23.reuse, 0xa0 ;  /* 0x000000a017bc7836 */ /* 0x040fe20000000000 */
[----:B------:R2:W-:Y:S01]  /*1340*/  STL [R1+0x450], R0 ;  /* 0x0004500001007387 */ /* 0x0005e20000100800 */
[----:B-1----:R-:W-:Y:S01]  /*1350*/  SHF.R.S32.HI R4, RZ, 0x1f, R196 ;  /* 0x0000001fff047819 */ /* 0x002fe200000114c4 */
[C---:B------:R-:W-:Y:S01]  /*1360*/  VIADD R187, R23.reuse, 0xa8 ;  /* 0x000000a817bb7836 */ /* 0x040fe20000000000 */
[----:B------:R-:W-:Y:S01]  /*1370*/  SHF.R.S32.HI R212, RZ, 0x1f, R162 ;  /* 0x0000001fffd47819 */ /* 0x000fe200000114a2 */
[C---:B------:R-:W-:Y:S01]  /*1380*/  VIADD R186, R23.reuse, 0xb0 ;  /* 0x000000b017ba7836 */ /* 0x040fe20000000000 */
[----:B------:R-:W-:Y:S01]  /*1390*/  SHF.R.S32.HI R211, RZ, 0x1f, R161 ;  /* 0x0000001fffd37819 */ /* 0x000fe200000114a1 */
[----:B------:R1:W-:Y:S01]  /*13a0*/  STL [R1+0x44c], R4 ;  /* 0x00044c0401007387 */ /* 0x0003e20000100800 */
[----:B0-----:R-:W-:Y:S01]  /*13b0*/  SHF.R.S32.HI R3, RZ, 0x1f, R195 ;  /* 0x0000001fff037819 */ /* 0x001fe200000114c3 */
        /* <DEDUP_REMOVED lines=19> */
[----:B------:R-:W-:Y:S01]  /*14f0*/  IMAD.WIDE R18, R18, 0x2, R20 ;  /* 0x0000000212127825 */ /* 0x000fe200078e0214 */
[----:B------:R-:W-:-:S02]  /*1500*/  SHF.R.S32.HI R228, RZ, 0x1f, R184 ;  /* 0x0000001fffe47819 */ /* 0x000fc400000114b8 */
[----:B------:R-:W-:Y:S02]  /*1510*/  SHF.R.S32.HI R227, RZ, 0x1f, R167 ;  /* 0x0000001fffe37819 */ /* 0x000fe400000114a7 */
[----:B------:R-:W-:Y:S02]  /*1520*/  SHF.R.S32.HI R226, RZ, 0x1f, R166 ;  /* 0x0000001fffe27819 */ /* 0x000fe400000114a6 */
[----:B------:R-:W-:Y:S02]  /*1530*/  SHF.R.S32.HI R225, RZ, 0x1f, R165 ;  /* 0x0000001fffe17819 */ /* 0x000fe400000114a5 */
[----:B------:R-:W-:Y:S02]  /*1540*/  SHF.R.S32.HI R224, RZ, 0x1f, R164 ;  /* 0x0000001fffe07819 */ /* 0x000fe400000114a4 */
[----:B------:R-:W-:Y:S02]  /*1550*/  SHF.R.S32.HI R223, RZ, 0x1f, R163 ;  /* 0x0000001fffdf7819 */ /* 0x000fe400000114a3 */
[----:B------:R-:W-:-:S02]  /*1560*/  SHF.R.S32.HI R222, RZ, 0x1f, R209 ;  /* 0x0000001fffde7819 */ /* 0x000fc400000114d1 */
[----:B-1----:R-:W-:-:S07]  /*1570*/  SHF.R.S32.HI R221, RZ, 0x1f, R208 ;  /* 0x0000001fffdd7819 */ /* 0x002fce00000114d0 */
.L_x_6321:
[----:B------:R-:W-:Y:S01]  /*1580*/  ULDC.64 UR8, c[0x0][0xb20] ;  /* 0x0002c80000087ab9 */ /* 0x000fe20000000a00 */
[----:B------:R-:W-:Y:S02]  /*1590*/  ULOP3.LUT UR39, UR7, 0xff0000, URZ, 0xc0, !UPT ;  /* 0x00ff000007277892 */ /* 0x000fe4000f8ec03f */
[----:B------:R-:W-:Y:S01]  /*15a0*/  UISETP.NE.U32.AND UP0, UPT, UR8, URZ, UPT ;  /* 0x0000003f0800728c */ /* 0x000fe2000bf05070 */
[----:B------:R-:W-:-:S03]  /*15b0*/  ULDC UR49, c[0x0][0x2f0] ;  /* 0x0000bc0000317ab9 */ /* 0x000fc60000000800 */
        /* <DEDUP_REMOVED lines=9> */
[----:B0123--:R-:W-:Y:S02]  /*1650*/  IMAD.U32 R4, RZ, RZ, UR8 ;  /* 0x00000008ff047e24 */ /* 0x00ffe4000f8e00ff */
[----:B----4-:R-:W-:Y:S01]  /*1660*/  IMAD.U32 R5, RZ, RZ, UR9 ;  /* 0x00000009ff057e24 */ /* 0x010fe2000f8e00ff */
[----:B------:R-:W-:-:S03]  /*1670*/  @UP1 UIMAD.WIDE UR8, UR6, 0x4, UR10 ;  /* 0x00000004060818a5 */ /* 0x000fc6000f8e020a */
[----:B------:R-:W-:Y:S01]  /*1680*/  ULDC.64 UR10, c[0x0][0xb18] ;  /* 0x0002c600000a7ab9 */ /* 0x000fe20000000a00 */
[----:B------:R-:W2:Y:S02]  /*1690*/  @P0 LDG.E R4, desc[UR40][R4.64] ;  /* 0x0000002804040981 */ /* 0x000ea4000c1e1900 */
[----:B------:R-:W-:Y:S02]  /*16a0*/  IMAD.U32 R6, RZ, RZ, UR8 ;  /* 0x00000008ff067e24 */ /* 0x000fe4000f8e00ff */
[----:B------:R-:W-:Y:S01]  /*16b0*/  IMAD.U32 R7, RZ, RZ, UR9 ;  /* 0x00000009ff077e24 */ /* 0x000fe2000f8e00ff */
[----:B------:R-:W-:-:S04]  /*16c0*/  ULDC.64 UR8, c[0x0][0x418] ;  /* 0x0001060000087ab9 */ /* 0x000fc80000000a00 */
[----:B------:R-:W3:Y:S01]  /*16d0*/  @P2 LDG.E R6, desc[UR40][R6.64] ;  /* 0x0000002806062981 */ /* 0x000ee2000c1e1900 */
[----:B------:R-:W-:Y:S01]  /*16e0*/  UISETP.NE.U32.AND UP0, UPT, UR8, URZ, UPT ;  /* 0x0000003f0800728c */ /* 0x000fe2000bf05070 */
[----:B------:R-:W-:Y:S01]  /*16f0*/  ISETP.NE.U32.AND P1, PT, RZ, UR10, PT ;  /* 0x0000000aff007c0c */ /* 0x000fe2000bf25070 */
[----:B------:R-:W-:Y:S02]  /*1700*/  ULOP3.LUT UR8, UR7, 0xff000000, URZ, 0xc0, !UPT ;  /* 0xff00000007087892 */ /* 0x000fe4000f8ec03f */
[----:B------:R-:W-:Y:S01]  /*1710*/  UISETP.NE.AND.EX UP0, UPT, UR9, URZ, UPT, UP0 ;  /* 0x0000003f0900728c */ /* 0x000fe2000bf05300 */
[----:B------:R-:W-:Y:S01]  /*1720*/  ISETP.NE.AND.EX P1, PT, RZ, UR11, PT, P1 ;  /* 0x0000000bff007c0c */ /* 0x000fe2000bf25310 */
[----:B------:R-:W-:Y:S01]  /*1730*/  USHF.R.U32.HI UR8, URZ, 0x8, UR8 ;  /* 0x000000083f087899 */ /* 0x000fe20008011608 */
[----:B------:R-:W-:Y:S01]  /*1740*/  ULDC UR9, c[0x0][0x424] ;  /* 0x0001090000097ab9 */ /* 0x000fe20000000800 */
[----:B------:R-:W-:Y:S01]  /*1750*/  UMOV UR4, URZ ;  /* 0x0000003f00047c82 */ /* 0x000fe20008000000 */
[----:B------:R-:W-:Y:S01]  /*1760*/  USEL UR9, UR9, 0x1, UP0 ;  /* 0x0000000109097887 */ /* 0x000fe20008000000 */
[----:B------:R-:W-:Y:S01]  /*1770*/  ULDC UR48, c[0x0][0x288] ;  /* 0x0000a20000307ab9 */ /* 0x000fe20000000800 */
[----:B------:R-:W-:-:S02]  /*1780*/  ULEA.HI UR39, UR39, UR8, URZ, 0x10 ;  /* 0x0000000827277291 */ /* 0x000fc4000f8f803f */
[----:B------:R-:W-:Y:S01]  /*1790*/  UIMAD UR49, UR9, UR49, URZ ;  /* 0x00000031093172a4 */ /* 0x000fe2000f8e023f */
[----:B------:R-:W-:Y:S01]  /*17a0*/  UMOV UR42, UR7 ;  /* 0x00000007002a7c82 */ /* 0x000fe20008000000 */
        /* <DEDUP_REMOVED lines=16> */
.L_x_6183:
[----:B------:R-:W-:Y:S01]  /*18b0*/  UMOV UR43, UR5 ;  /* 0x00000005002b7c82 */ /* 0x000fe20008000000 */
        /* <DEDUP_REMOVED lines=9> */
.L_x_6184:
        /* <DEDUP_REMOVED lines=13> */
.L_x_6185:
[----:B------:R-:W0:Y:S01]  /*1a20*/  LDC R0, c[0x0][0xa80] ;  /* 0x0002a000ff007b82 */ /* 0x000e220000000800 */
[----:B------:R-:W-:Y:S01]  /*1a30*/  UISETP.NE.AND UP0, UPT, UR38, 0x1, UPT ;  /* 0x000000012600788c */ /* 0x000fe2000bf05270 */
[----:B------:R1:W-:Y:S01]  /*1a40*/  STL.128 [R1+0x200], RZ ;  /* 0x000200ff01007387 */ /* 0x0003e20000100c00 */
[C---:B------:R-:W-:Y:S01]  /*1a50*/  IADD3 R36, P0, R2.reuse, 0x200, RZ ;  /* 0x0000020002247810 */ /* 0x040fe20007f1e0ff */
[----:B------:R-:W-:Y:S01]  /*1a60*/  UIADD3 UR49, -UR4, UR49, URZ ;  /* 0x0000003104317290 */ /* 0x000fe2000fffe13f */
[----:B------:R-:W-:Y:S01]  /*1a70*/  IADD3 R35, P1, R2, 0x240, RZ ;  /* 0x0000024002237810 */ /* 0x000fe20007f3e0ff */
[----:B------:R1:W-:Y:S01]  /*1a80*/  STL.128 [R1+0x210], RZ ;  /* 0x000210ff01007387 */ /* 0x0003e20000100c00 */
[----:B------:R-:W-:Y:S01]  /*1a90*/  PLOP3.LUT P2, PT, PT, PT, UP0, 0x80, 0x0 ;  /* 0x000000000000781c */ /* 0x000fe20003f4f008 */
[--C-:B------:R-:W-:Y:S02]  /*1aa0*/  IMAD.X R37, RZ, RZ, R16.reuse, P0 ;  /* 0x000000ffff257224 */ /* 0x100fe400000e0610 */
[----:B------:R1:W-:Y:S01]  /*1ab0*/  STL.128 [R1+0x240], RZ ;  /* 0x000240ff01007387 */ /* 0x0003e20000100c00 */
[----:B------:R-:W-:-:S03]  /*1ac0*/  IMAD.X R34, RZ, RZ, R16, P1 ;  /* 0x000000ffff227224 */ /* 0x000fc600008e0610 */
[----:B------:R1:W-:Y:S04]  /*1ad0*/  STL.128 [R1+0x250], RZ ;  /* 0x000250ff01007387 */ /* 0x0003e80000100c00 */
[----:B------:R1:W-:Y:S04]  /*1ae0*/  STL.128 [R1+0x260], RZ ;  /* 0x000260ff01007387 */ /* 0x0003e80000100c00 */
[----:B------:R1:W-:Y:S04]  /*1af0*/  STL.128 [R1+0x270], RZ ;  /* 0x000270ff01007387 */ /* 0x0003e80000100c00 */
[----:B0-----:R1:W-:Y:S04]  /*1b00*/  STL [R1+0x220], R0 ;  /* 0x0002200001007387 */ /* 0x0013e80000100800 */
        /* <DEDUP_REMOVED lines=28> */
[----:B------:R-:W-:Y:S05]  /*1cd0*/  @!P2 BRA `(.L_x_6186) ;  /* 0x0000008000c0a947 */ /* 0x000fea0003800000 */
[----:B------:R-:W-:Y:S01]  /*1ce0*/  ULDC UR4, c[0x0][0x448] ;  /* 0x0001120000047ab9 */ /* 0x000fe20000000800 */
[----:B------:R-:W-:Y:S02]  /*1cf0*/  USHF.L.U32 UR8, UR5, 0x6, URZ ;  /* 0x0000000605087899 */ /* 0x000fe4000800063f */
[----:B------:R-:W-:Y:S02]  /*1d00*/  UISETP.NE.AND UP0, UPT, UR4, 0x1, UPT ;  /* 0x000000010400788c */ /* 0x000fe4000bf05270 */
[----:B------:R-:W-:Y:S01]  /*1d10*/  UIADD3 UR9, UR8, 0x3f, URZ ;  /* 0x0000003f08097890 */ /* 0x000fe2000fffe03f */
[----:B------:R-:W-:Y:S01]  /*1d20*/  ULDC.64 UR4, c[0x0][0xad8] ;  /* 0x0002b60000047ab9 */ /* 0x000fe20000000a00 */
[----:B------:R-:W-:Y:S02]  /*1d30*/  UIADD3 UR10, UR49, 0x1, -UR48 ;  /* 0x00000001310a7890 */ /* 0x000fe4000fffe830 */
[----:B------:R-:W-:-:S05]  /*1d40*/  UISETP.GE.AND UP1, UPT, UR5, 0x1, UPT ;  /* 0x000000010500788c */ /* 0x000fca000bf26270 */
[----:B------:R-:W-:Y:S01]  /*1d50*/  @UP0 UIADD3 UR6, UR8, 0x3f, URZ ;  /* 0x0000003f08060890 */ /* 0x000fe2000fffe03f */
[----:B------:R-:W-:Y:S01]  /*1d60*/  @UP0 ULDC UR7, c[0x0][0x44c] ;  /* 0x0001130000070ab9 */ /* 0x000fe20000000800 */
[----:B------:R-:W-:Y:S02]  /*1d70*/  PLOP3.LUT P1, PT, PT, PT, UP1, 0x80, 0x0 ;  /* 0x000000000000781c */ /* 0x000fe40003f2f018 */
        /* <DEDUP_REMOVED lines=16> */
.L_x_6188:
[----:B------:R-:W-:-:S11]  /*1e80*/  UISETP.NE.AND UP1, UPT, UR5, 0x1, UPT ;  /* 0x000000010500788c */ /* 0x000fd6000bf25270 */
[----:B------:R-:W-:Y:S02]  /*1e90*/  @UP1 ULDC.64 UR10, c[0x0][0xae0] ;  /* 0x0002b800000a1ab9 */ /* 0x000fe40000000a00 */
[----:B------:R-:W-:-:S04]  /*1ea0*/  UIMAD.WIDE.U32 UR6, UR9, UR10, URZ ;  /* 0x0000000a090672a5 */ /* 0x000fc8000f8e003f */
[----:B------:R-:W-:-:S12]  /*1eb0*/  @UP1 USHF.R.U32.HI UR9, URZ, UR11, UR7 ;  /* 0x0000000b3f091299 */ /* 0x000fd80008011607 */
.L_x_6189:
[----:B------:R-:W-:-:S04]  /*1ec0*/  UIMAD UR9, UR9, UR5, UR5 ;  /* 0x00000005090972a4 */ /* 0x000fc8000f8e0205 */
[----:B------:R-:W-:-:S04]  /*1ed0*/  UISETP.LT.AND UP1, UPT, UR4, UR9, UPT ;  /* 0x000000090400728c */ /* 0x000fc8000bf21270 */
[----:B------:R-:W-:-:S12]  /*1ee0*/  USEL UR4, UR4, UR9, UP1 ;  /* 0x0000000904047287 */ /* 0x000fd80008800000 */
.L_x_6187:
[----:B------:R-:W-:Y:S02]  /*1ef0*/  UIADD3 UR9, UR49, 0x3f, URZ ;  /* 0x0000003f31097890 */ /* 0x000fe4000fffe03f */
[----:B------:R-:W-:Y:S02]  /*1f00*/  UIADD3 UR10, UR4, 0x3f, URZ ;  /* 0x0000003f040a7890 */ /* 0x000fe4000fffe03f */
[----:B------:R-:W-:Y:S02]  /*1f10*/  USHF.R.S32.HI UR4, URZ, 0x1f, UR9 ;  /* 0x0000001f3f047899 */ /* 0x000fe40008011409 */
[----:B------:R-:W-:Y:S01]  /*1f20*/  USHF.R.S32.HI UR11, URZ, 0x1f, UR10 ;  /* 0x0000001f3f0b7899 */ /* 0x000fe2000801140a */
[----:B------:R-:W-:Y:S01]  /*1f30*/  @UP0 ULDC UR6, c[0x0][0x44c] ;  /* 0x0001130000060ab9 */ /* 0x000fe20000000800 */
[----:B------:R-:W-:Y:S02]  /*1f40*/  ULEA.HI UR4, UR4, UR9, URZ, 0x6 ;  /* 0x0000000904047291 */ /* 0x000fe4000f8f303f */
[----:B------:R-:W-:-:S02]  /*1f50*/  ULEA.HI UR11, UR11, UR10, URZ, 0x6 ;  /* 0x0000000a0b0b7291 */ /* 0x000fc4000f8f303f */
[----:B------:R-:W-:Y:S01]  /*1f60*/  UIMAD.WIDE.U32 UR6, UR8, UR6, URZ ;  /* 0x00000006080672a5 */ /* 0x000fe2000f8e003f */
[----:B------:R-:W-:Y:S01]  /*1f70*/  @UP0 ULDC UR9, c[0x0][0x450] ;  /* 0x0001140000090ab9 */ /* 0x000fe20000000800 */
[----:B------:R-:W-:Y:S02]  /*1f80*/  USHF.R.S32.HI UR4, URZ, 0x6, UR4 ;  /* 0x000000063f047899 */ /* 0x000fe40008011404 */
[----:B------:R-:W-:Y:S02]  /*1f90*/  USHF.R.S32.HI UR11, URZ, 0x6, UR11 ;  /* 0x000000063f0b7899 */ /* 0x000fe4000801140b */
[----:B------:R-:W-:Y:S02]  /*1fa0*/  @UP0 USHF.R.U32.HI UR8, URZ, UR9, UR7 ;  /* 0x000000093f080299 */ /* 0x000fe40008011607 */
[----:B------:R-:W-:Y:S02]  /*1fb0*/  UISETP.LT.AND UP0, UPT, UR4, UR11, UPT ;  /* 0x0000000b0400728c */ /* 0x000fe4000bf01270 */
[----:B------:R-:W-:Y:S01]  /*1fc0*/  UIADD3 UR8, UR8, UR49, -UR48 ;  /* 0x0000003108087290 */ /* 0x000fe2000fffe830 */
[----:B------:R-:W-:Y:S01]  /*1fd0*/  ULDC UR6, c[0x0][0xad4] ;  /* 0x0002b50000067ab9 */ /* 0x000fe20000000800 */
[----:B------:R-:W-:-:S02]  /*1fe0*/  USEL UR11, UR4, UR11, UP0 ;  /* 0x0000000b040b7287 */ /* 0x000fc40008000000 */
        /* <DEDUP_REMOVED lines=12> */
.L_x_6191:
[----:B------:R-:W-:-:S11]  /*20b0*/  UISETP.NE.AND UP0, UPT, UR5, 0x1, UPT ;  /* 0x000000010500788c */ /* 0x000fd6000bf05270 */
[----:B------:R-:W-:Y:S02]  /*20c0*/  @UP0 ULDC.64 UR12, c[0x0][0xae0] ;  /* 0x0002b800000c0ab9 */ /* 0x000fe40000000a00 */
[----:B------:R-:W-:-:S04]  /*20d0*/  UIMAD.WIDE.U32 UR6, UR8, UR12, URZ ;  /* 0x0000000c080672a5 */ /* 0x000fc8000f8e003f */
[----:B------:R-:W-:-:S12]  /*20e0*/  @UP0 USHF.R.U32.HI UR8, URZ, UR13, UR7 ;  /* 0x0000000d3f080299 */ /* 0x000fd80008011607 */
.L_x_6192:
[----:B------:R-:W-:-:S04]  /*20f0*/  UIMAD UR5, UR8, UR5, URZ ;  /* 0x00000005080572a4 */ /* 0x000fc8000f8e023f */
[----:B------:R-:W-:-:S04]  /*2100*/  UISETP.LT.AND UP0, UPT, UR4, UR5, UPT ;  /* 0x000000050400728c */ /* 0x000fc8000bf01270 */
[----:B------:R-:W-:-:S12]  /*2110*/  USEL UR4, UR4, UR5, !UP0 ;  /* 0x0000000504047287 */ /* 0x000fd8000c000000 */
.L_x_6190:
        /* <DEDUP_REMOVED lines=15> */
[-C--:B-1----:R-:W-:Y:S01]  /*2210*/  IABS R0, R4.reuse ;  /* 0x0000000400007213 */ /* 0x082fe20000000000 */
        /* <DEDUP_REMOVED lines=31> */
.L_x_6193:
[----:B------:R-:W-:Y:S01]  /*2410*/  UIMAD UR20, UR20, UR4, UR9 ;  /* 0x00000004141472a4 */ /* 0x000fe2000f8e0209 */
[----:B-1----:R-:W-:Y:S02]  /*2420*/  IMAD.U32 R0, RZ, RZ, UR11 ;  /* 0x0000000bff007e24 */ /* 0x002fe4000f8e00ff */
[----:B------:R-:W-:-:S05]  /*2430*/  IMAD.U32 R3, RZ, RZ, UR4 ;  /* 0x00000004ff037e24 */ /* 0x000fca000f8e00ff */
[----:B------:R-:W-:-:S04]  /*2440*/  VIADDMNMX R0, R3, UR20, R0, PT ;  /* 0x0000001403007c46 */ /* 0x000fc8000b800100 */
[----:B------:R-:W-:Y:S02]  /*2450*/  R2UR UR21, R0 ;  /* 0x00000000001572ca */ /* 0x000fe400000e0000 */
[----:B------:R-:W-:-:S11]  /*2460*/  PRMT R0, RZ, 0x7610, R0 ;  /* 0x00007610ff007816 */ /* 0x000fd60000000000 */
[----:B------:R-:W-:-:S06]  /*2470*/  UISETP.GT.AND UP0, UPT, UR21, UR20, UPT ;  /* 0x000000141500728c */ /* 0x000fcc000bf04270 */
[----:B------:R-:W-:-:S13]  /*2480*/  PLOP3.LUT P0, PT, PT, PT, UP0, 0x80, 0x0 ;  /* 0x000000000000781c */ /* 0x000fda0003f0f008 */
        /* <DEDUP_REMOVED lines=106> */
[----:B------:R-:W0:Y:S04]  /*2b30*/  SHFL.IDX PT, R3, R219, RZ, 0x1f ;  /* 0x00001fffdb037589 */ /* 0x000e2800000e0000 */
[----:B------:R-:W5:Y:S04]  /*2b40*/  LDL R20, [R1+0x260] ;  /* 0x0002600001147983 */ /* 0x000f680000100800 */
[----:B------:R-:W5:Y:S04]  /*2b50*/  LDL R21, [R1+0x354] ;  /* 0x0003540001157983 */ /* 0x000f680000100800 */
[----:B--2---:R1:W-:Y:S04]  /*2b60*/  STL [R1+0x240], R0 ;  /* 0x0002400001007387 */ /* 0x0043e80000100800 */
[----:B---3--:R-:W-:Y:S04]  /*2b70*/  STL [R1+0x244], R8 ;  /* 0x0002440801007387 */ /* 0x008fe80000100800 */
[----:B----4-:R2:W-:Y:S01]  /*2b80*/  STL [R1+0x250], R6 ;  /* 0x0002500601007387 */ /* 0x0105e20000100800 */
[----:B0-----:R-:W-:-:S03]  /*2b90*/  R2UR UR4, R3 ;  /* 0x00000000030472ca */ /* 0x001fc600000e0000 */
[----:B------:R-:W3:Y:S04]  /*2ba0*/  LDL R154, [R1+0x30c] ;  /* 0x00030c00019a7983 */ /* 0x000ee80000100800 */
        /* <DEDUP_REMOVED lines=15> */
[----:B-1----:R-:W4:Y:S04]  /*2ca0*/  LDL R0, [R1+0x428] ;  /* 0x0004280001007983 */ /* 0x002f280000100800 */
[----:B------:R-:W4:Y:S04]  /*2cb0*/  LDL R3, [R1+0x42c] ;  /* 0x00042c0001037983 */ /* 0x000f280000100800 */
[----:B--2---:R-:W2:Y:S04]  /*2cc0*/  LDL R6, [R1+0x430] ;  /* 0x0004300001067983 */ /* 0x004ea80000100800 */
[----:B------:R-:W2:Y:S04]  /*2cd0*/  LDL R7, [R1+0x434] ;  /* 0x0004340001077983 */ /* 0x000ea80000100800 */
[----:B------:R-:W2:Y:S04]  /*2ce0*/  LDL R8, [R1+0x438] ;  /* 0x0004380001087983 */ /* 0x000ea80000100800 */
[----:B------:R-:W2:Y:S01]  /*2cf0*/  LDL R9, [R1+0x43c] ;  /* 0x00043c0001097983 */ /* 0x000ea20000100800 */
[----:B------:R-:W-:-:S04]  /*2d00*/  ULEA.HI UR5, UR4, UR4, URZ, 0x1 ;  /* 0x0000000404057291 */ /* 0x000fc8000f8f083f */
[----:B------:R-:W-:-:S04]  /*2d10*/  ULOP3.LUT UR5, UR5, 0x1fffe, URZ, 0xc0, !UPT ;  /* 0x0001fffe05057892 */ /* 0x000fc8000f8ec03f */
[----:B------:R-:W-:-:S04]  /*2d20*/  UIADD3 UR5, UR4, -UR5, URZ ;  /* 0x8000000504057290 */ /* 0x000fc8000fffe03f */
[----:B------:R-:W-:-:S04]  /*2d30*/  ULEA UR5, UR5, UR47, 0xf ;  /* 0x0000002f05057291 */ /* 0x000fc8000f8e783f */
[----:B------:R-:W-:-:S04]  /*2d40*/  UIADD3 UR5, UR5, 0x400, URZ ;  /* 0x0000040005057890 */ /* 0x000fc8000fffe03f */
[----:B------:R-:W-:-:S04]  /*2d50*/  USHF.R.U32.HI UR5, URZ, 0x4, UR5 ;  /* 0x000000043f057899 */ /* 0x000fc80008011605 */
[----:B------:R-:W-:Y:S02]  /*2d60*/  ULOP3.LUT UR5, UR5, 0x3fff, URZ, 0xc0, !UPT ;  /* 0x00003fff05057892 */ /* 0x000fe4000f8ec03f */
[----:B------:R-:W-:Y:S02]  /*2d70*/  UIADD3 UR4, UR47, 0x36400, URZ ;  /* 0x000364002f047890 */ /* 0x000fe4000fffe03f */
[----:B------:R-:W-:Y:S01]  /*2d80*/  ULOP3.LUT UR22, UR5, 0x2000000, URZ, 0xfc, !UPT ;  /* 0x0200000005167892 */ /* 0x000fe2000f8efc3f */
[----:B-----5:R0:W-:Y:S01]  /*2d90*/  STL [R1+0x33c], R5 ;  /* 0x00033c0501007387 */ /* 0x0201e20000100800 */
[----:B------:R-:W-:-:S04]  /*2da0*/  USHF.R.U32.HI UR4, URZ, 0x4, UR4 ;  /* 0x000000043f047899 */ /* 0x000fc80008011604 */
[----:B------:R-:W-:Y:S01]  /*2db0*/  LEA R4, R4, UR22, 0xc ;  /* 0x0000001604047c11 */ /* 0x000fe2000f8e60ff */
[----:B0-----:R-:W-:-:S03]  /*2dc0*/  IMAD.MOV.U32 R5, RZ, RZ, 0x40000040 ;  /* 0x40000040ff057424 */ /* 0x001fc600078e00ff */
[----:B------:R-:W-:Y:S01]  /*2dd0*/  R2UR UR14, R4 ;  /* 0x00000000040e72ca */ /* 0x000fe200000e0000 */
[----:B------:R-:W-:Y:S01]  /*2de0*/  ULOP3.LUT UR4, UR4, 0x3fff, URZ, 0xc0, !UPT ;  /* 0x00003fff04047892 */ /* 0x000fe2000f8ec03f */
[----:B------:R-:W-:-:S03]  /*2df0*/  R2UR UR15, R5 ;  /* 0x00000000050f72ca */ /* 0x000fc600000e0000 */
[----:B------:R-:W-:Y:S01]  /*2e00*/  ULOP3.LUT UR12, UR4, 0x10000, URZ, 0xfc, !UPT ;  /* 0x00010000040c7892 */ /* 0x000fe2000f8efc3f */
        /* <DEDUP_REMOVED lines=111> */
[----:B---3--:R-:W-:Y:S04]  /*3500*/  STL [R1+0x30c], R154 ;  /* 0x00030c9a01007387 */ /* 0x008fe80000100800 */
[----:B----4-:R-:W-:Y:S04]  /*3510*/  STL [R1+0x314], R168 ;  /* 0x000314a801007387 */ /* 0x010fe80000100800 */
        /* <DEDUP_REMOVED lines=19> */
[----:B------:R-:W-:Y:S01]  /*3650*/  STL [R1+0x43c], R9 ;  /* 0x00043c0901007387 */ /* 0x000fe20000100800 */
[----:B------:R-:W-:Y:S01]  /*3660*/  UMOV UR17, 0x40000040 ;  /* 0x4000004000117882 */ /* 0x000fe20000000000 */
[----:B------:R-:W-:-:S02]  /*3670*/  WARPGROUP.DEPBAR.LE gsb0, 0x0 ;  /* 0x00008000000079c5 */ /* 0x000fc40000010000 */
        /* <DEDUP_REMOVED lines=277> */
[----:B------:R-:W0:Y:S03]  /*47d0*/  S2R R169, SR_TID.X ;  /* 0x0000000000a97919 */ /* 0x000e260000002100 */
[----:B------:R1:W-:Y:S04]  /*47e0*/  STL [R1+0x240], R0 ;  /* 0x0002400001007387 */ /* 0x0003e80000100800 */
[----:B------:R1:W-:Y:S04]  /*47f0*/  STL [R1+0x244], R72 ;  /* 0x0002444801007387 */ /* 0x0003e80000100800 */
[----:B------:R1:W-:Y:S04]  /*4800*/  STL [R1+0x248], R74 ;  /* 0x0002484a01007387 */ /* 0x0003e80000100800 */
[----:B------:R1:W-:Y:S04]  /*4810*/  STL [R1+0x24c], R76 ;  /* 0x00024c4c01007387 */ /* 0x0003e80000100800 */
[----:B------:R1:W-:Y:S04]  /*4820*/  STL [R1+0x250], R4 ;  /* 0x0002500401007387 */ /* 0x0003e80000100800 */
[----:B------:R1:W-:Y:S04]  /*4830*/  STL [R1+0x254], R78 ;  /* 0x0002544e01007387 */ /* 0x0003e80000100800 */
[----:B--2---:R1:W-:Y:S04]  /*4840*/  STL [R1+0x258], R80 ;  /* 0x0002585001007387 */ /* 0x0043e80000100800 */
[----:B------:R1:W-:Y:S01]  /*4850*/  STL [R1+0x25c], R82 ;  /* 0x00025c5201007387 */ /* 0x0003e20000100800 */
[----:B0-----:R-:W-:-:S03]  /*4860*/  LOP3.LUT R169, R169, 0x7f, RZ, 0xc0, !PT ;  /* 0x0000007fa9a97812 */ /* 0x001fc600078ec0ff */
[----:B------:R1:W-:Y:S04]  /*4870*/  STL [R1+0x260], R6 ;  /* 0x0002600601007387 */ /* 0x0003e80000100800 */
[----:B---3--:R1:W-:Y:S04]  /*4880*/  STL [R1+0x264], R84 ;  /* 0x0002645401007387 */ /* 0x0083e80000100800 */
        /* <DEDUP_REMOVED lines=118> */
[----:B------:R-:W-:Y:S06]  /*4ff0*/  BAR.ARV 0xf, 0x100 ;  /* 0x03c4000000007b1d */ /* 0x000fec0000002000 */
[----:B------:R-:W-:Y:S01]  /*5000*/  ISETP.NE.AND P1, PT, R169, RZ, PT ;  /* 0x000000ffa900720c */ /* 0x000fe20003f25270 */
[----:B------:R-:W-:-:S12]  /*5010*/  BSSY B0, `(.L_x_6195) ;  /* 0x0000007000007945 */ /* 0x000fd80003800000 */
[----:B-1----:R-:W-:Y:S05]  /*5020*/  @P1 BRA `(.L_x_6196) ;  /* 0x0000000000141947 */ /* 0x002fea0003800000 */
[----:B------:R-:W2:Y:S02]  /*5030*/  LDL R0, [R1+0x1e8] ;  /* 0x0001e80001007983 */ /* 0x000ea40000100800 */
[----:B--2---:R-:W-:-:S05]  /*5040*/  LEA R0, R0, UR47, 0x3 ;  /* 0x0000002f00007c11 */ /* 0x004fca000f8e18ff */
[----:B------:R-:W-:-:S05]  /*5050*/  VIADD R0, R0, 0x38860 ;  /* 0x0003886000007836 */ /* 0x000fca0000000000 */
[----:B------:R-:W-:-:S04]  /*5060*/  PRMT R0, RZ, 0x654, R0 ;  /* 0x00000654ff007816 */ /* 0x000fc80000000000 */
[----:B------:R0:W-:Y:S03]  /*5070*/  SYNCS.ARRIVE.TRANS64.RED.A1T0 RZ, [R0+URZ], RZ ;  /* 0x000000ff00ff79a7 */ /* 0x0001e6000810043f */
.L_x_6196:
[----:B------:R-:W-:Y:S05]  /*5080*/  BSYNC B0 ;  /* 0x0000000000007941 */ /* 0x000fea0003800000 */
.L_x_6195:
[----:B------:R-:W-:-:S04]  /*5090*/  UIADD3 UR6, UR21, -0x2, URZ ;  /* 0xfffffffe15067890 */ /* 0x000fc8000fffe03f */
[----:B------:R-:W-:-:S06]  /*50a0*/  UISETP.GE.AND UP0, UPT, UR6, UR20, UPT ;  /* 0x000000140600728c */ /* 0x000fcc000bf06270 */
[----:B------:R-:W-:-:S13]  /*50b0*/  PLOP3.LUT P0, PT, PT, PT, UP0, 0x80, 0x0 ;  /* 0x000000000000781c */ /* 0x000fda0003f0f008 */
[----:B------:R-:W-:Y:S05]  /*50c0*/  @!P0 BRA `(.L_x_6197) ;  /* 0x0000003c00688947 */ /* 0x000fea0003800000 */
[----:B------:R-:W-:-:S05]  /*50d0*/  UMOV UR21, UR6 ;  /* 0x0000000600157c82 */ /* 0x000fca0008000000 */
.L_x_6200:
[----:B0-----:R-:W2:Y:S04]  /*50e0*/  LDL R0, [R1+0x1e8] ;  /* 0x0001e80001007983 */ /* 0x001ea80000100800 */
        /* <DEDUP_REMOVED lines=63> */
[----:B------:R-:W5:Y:S01]  /*54e0*/  LDL.64 R6, [R1+0x438] ;  /* 0x0004380001067983 */ /* 0x000f620000100a00 */
[----:B--2---:R-:W-:-:S05]  /*54f0*/  IMAD R138, R0, 0x40, R22 ;  /* 0x00000040008a7824 */ /* 0x004fca00078e0216 */
[----:B------:R-:W-:Y:S01]  /*5500*/  LEA R138, R138, UR47, 0x2 ;  /* 0x0000002f8a8a7c11 */ /* 0x000fe2000f8e10ff */
[----:B------:R-:W-:Y:S06]  /*5510*/  BAR.SYNC.DEFER_BLOCKING 0xe, 0x100 ;  /* 0x0384000000007b1d */ /* 0x000fec0000010000 */
[----:B------:R-:W3:Y:S04]  /*5520*/  LDS R3, [R138+0x38400] ;  /* 0x038400008a037984 */ /* 0x000ee80000000800 */
[----:B------:R-:W0:Y:S01]  /*5530*/  LDS R138, [R138+0x38420] ;  /* 0x038420008a8a7984 */ /* 0x000e220000000800 */
        /* <DEDUP_REMOVED lines=60> */
[-C--:B------:R-:W-:Y:S01]  /*5900*/  FMUL.FTZ R80, R80, R3.reuse ;  /* 0x0000000350507220 */ /* 0x080fe20000410000 */
[----:B------:R-:W-:Y:S01]  /*5910*/  FMUL.FTZ R81, R81, R3 ;  /* 0x0000000351517220 */ /* 0x000fe20000410000 */
[C---:B------:R-:W-:Y:S01]  /*5920*/  FMUL.FTZ R79, R3.reuse, R79 ;  /* 0x0000004f034f7220 */ /* 0x040fe20000410000 */
[----:B------:R-:W-:Y:S01]  /*5930*/  FMUL.FTZ R78, R3, R78 ;  /* 0x0000004e034e7220 */ /* 0x000fe20000410000 */
[C---:B0-----:R-:W-:Y:S01]  /*5940*/  FMUL.FTZ R77, R138.reuse, R77 ;  /* 0x0000004d8a4d7220 */ /* 0x041fe20000410000 */
        /* <DEDUP_REMOVED lines=90> */
[----:B------:R0:W-:Y:S01]  /*5ef0*/  STL.64 [R1+0x420], R72 ;  /* 0x0004204801007387 */ /* 0x0001e20000100a00 */
[C---:B------:R-:W-:Y:S01]  /*5f00*/  FMUL.FTZ R7, R138.reuse, R7 ;  /* 0x000000078a077220 */ /* 0x040fe20000410000 */
[----:B------:R-:W-:Y:S02]  /*5f10*/  FMUL.FTZ R6, R138, R6 ;  /* 0x000000068a067220 */ /* 0x000fe40000410000 */
        /* <DEDUP_REMOVED lines=34> */
[----:B0-----:R-:W4:Y:S04]  /*6140*/  LDL R72, [R1+0x244] ;  /* 0x0002440001487983 */ /* 0x001f280000100800 */
[----:B-1----:R-:W5:Y:S04]  /*6150*/  LDL R74, [R1+0x248] ;  /* 0x00024800014a7983 */ /* 0x002f680000100800 */
[----:B------:R-:W5:Y:S04]  /*6160*/  LDL R76, [R1+0x24c] ;  /* 0x00024c00014c7983 */ /* 0x000f680000100800 */
[----:B------:R-:W5:Y:S04]  /*6170*/  LDL R14, [R1+0x250] ;  /* 0x00025000010e7983 */ /* 0x000f680000100800 */
[----:B------:R-:W5:Y:S04]  /*6180*/  LDL R78, [R1+0x254] ;  /* 0x00025400014e7983 */ /* 0x000f680000100800 */
[----:B------:R-:W5:Y:S04]  /*6190*/  LDL R82, [R1+0x258] ;  /* 0x0002580001527983 */ /* 0x000f680000100800 */
[----:B------:R-:W5:Y:S04]  /*61a0*/  LDL R84, [R1+0x25c] ;  /* 0x00025c0001547983 */ /* 0x000f680000100800 */
[----:B--2---:R-:W2:Y:S04]  /*61b0*/  LDL R4, [R1+0x260] ;  /* 0x0002600001047983 */ /* 0x004ea80000100800 */
[----:B------:R-:W2:Y:S04]  /*61c0*/  LDL R86, [R1+0x264] ;  /* 0x0002640001567983 */ /* 0x000ea80000100800 */
[----:B------:R-:W2:Y:S04]  /*61d0*/  LDL R88, [R1+0x268] ;  /* 0x0002680001587983 */ /* 0x000ea80000100800 */
[----:B------:R-:W2:Y:S04]  /*61e0*/  LDL R90, [R1+0x26c] ;  /* 0x00026c00015a7983 */ /* 0x000ea80000100800 */
        /* <DEDUP_REMOVED lines=117> */
[----:B----4-:R-:W-:Y:S04]  /*6940*/  STL [R1+0x244], R72 ;  /* 0x0002444801007387 */ /* 0x010fe80000100800 */
[----:B-----5:R-:W-:Y:S04]  /*6950*/  STL [R1+0x248], R74 ;  /* 0x0002484a01007387 */ /* 0x020fe80000100800 */
        /* <DEDUP_REMOVED lines=168> */
[----:B0-----:R-:W-:Y:S01]  /*73e0*/  @!P0 IMAD.MOV.U32 R0, RZ, RZ, RZ ;  /* 0x000000ffff008224 */ /* 0x001fe200078e00ff */
[----:B------:R-:W3:Y:S04]  /*73f0*/  @!P0 LDL R3, [R1+0x1ec] ;  /* 0x0001ec0001038983 */ /* 0x000ee80000100800 */
[----:B------:R-:W-:Y:S02]  /*7400*/  LEA R4, R0, UR22, 0xc ;  /* 0x0000001600047c11 */ /* 0x000fe4000f8e60ff */
[----:B------:R-:W4:Y:S02]  /*7410*/  LDL R0, [R1+0x1f0] ;  /* 0x0001f00001007983 */ /* 0x000f240000100800 */
[C---:B------:R-:W-:Y:S01]  /*7420*/  R2UR UR14, R4.reuse ;  /* 0x00000000040e72ca */ /* 0x040fe200000e0000 */
[----:B------:R-:W-:-:S05]  /*7430*/  VIADD R6, R4, 0x80 ;  /* 0x0000008004067836 */ /* 0x000fca0000000000 */
[----:B------:R-:W-:Y:S01]  /*7440*/  R2UR UR18, R6 ;  /* 0x00000000061272ca */ /* 0x000fe200000e0000 */
[C---:B------:R-:W-:Y:S02]  /*7450*/  VIADD R6, R4.reuse, 0x100 ;  /* 0x0000010004067836 */ /* 0x040fe40000000000 */
[----:B------:R-:W-:-:S03]  /*7460*/  VIADD R4, R4, 0x180 ;  /* 0x0000018004047836 */ /* 0x000fc60000000000 */
[----:B------:R-:W-:Y:S02]  /*7470*/  R2UR UR6, R6 ;  /* 0x00000000060672ca */ /* 0x000fe400000e0000 */
[----:B------:R-:W-:Y:S01]  /*7480*/  R2UR UR10, R4 ;  /* 0x00000000040a72ca */ /* 0x000fe200000e0000 */
        /* <DEDUP_REMOVED lines=142> */
[----:B------:R-:W4:Y:S04]  /*7d70*/  LDL R78, [R1+0x248] ;  /* 0x00024800014e7983 */ /* 0x000f280000100800 */
[----:B-1----:R-:W4:Y:S04]  /*7d80*/  LDL R80, [R1+0x24c] ;  /* 0x00024c0001507983 */ /* 0x002f280000100800 */
[----:B------:R-:W4:Y:S04]  /*7d90*/  LDL R8, [R1+0x250] ;  /* 0x0002500001087983 */ /* 0x000f280000100800 */
[----:B------:R-:W4:Y:S04]  /*7da0*/  LDL R82, [R1+0x254] ;  /* 0x0002540001527983 */ /* 0x000f280000100800 */
[----:B--2---:R-:W2:Y:S04]  /*7db0*/  LDL R84, [R1+0x258] ;  /* 0x0002580001547983 */ /* 0x004ea80000100800 */
[----:B------:R-:W2:Y:S04]  /*7dc0*/  LDL R86, [R1+0x25c] ;  /* 0x00025c0001567983 */ /* 0x000ea80000100800 */
[----:B------:R-:W2:Y:S04]  /*7dd0*/  LDL R10, [R1+0x260] ;  /* 0x00026000010a7983 */ /* 0x000ea80000100800 */
[----:B-----5:R-:W5:Y:S04]  /*7de0*/  LDL R88, [R1+0x264] ;  /* 0x0002640001587983 */ /* 0x020f680000100800 */
        /* <DEDUP_REMOVED lines=127> */
[----:B-----5:R-:W-:Y:S04]  /*85e0*/  STL [R1+0x264], R88 ;  /* 0x0002645801007387 */ /* 0x020fe80000100800 */
[----:B------:R-:W-:Y:S04]  /*85f0*/  STL [R1+0x268], R90 ;  /* 0x0002685a01007387 */ /* 0x000fe80000100800 */
[----:B---3--:R-:W-:Y:S04]  /*8600*/  STL [R1+0x26c], R92 ;  /* 0x00026c5c01007387 */ /* 0x008fe80000100800 */
        /* <DEDUP_REMOVED lines=116> */
[----:B------:R-:W-:Y:S01]  /*8d50*/  VIADD R0, R0, 0x1 ;  /* 0x0000000100007836 */ /* 0x000fe20000000000 */
[----:B------:R-:W-:Y:S01]  /*8d60*/  @!P0 LOP3.LUT R4, R3, 0x1, RZ, 0x3c, !PT ;  /* 0x0000000103048812 */ /* 0x000fe200078e3cff */
[----:B------:R-:W-:Y:S03]  /*8d70*/  BSSY B0, `(.L_x_6198) ;  /* 0x000000e000007945 */ /* 0x000fe60003800000 */
[----:B------:R0:W-:Y:S04]  /*8d80*/  STL [R1+0x1f0], R0 ;  /* 0x0001f00001007387 */ /* 0x0001e80000100800 */
[----:B------:R1:W-:Y:S01]  /*8d90*/  @!P0 STL [R1+0x1ec], R4 ;  /* 0x0001ec0401008387 */ /* 0x0003e20000100800 */
[----:B0-----:R-:W-:Y:S01]  /*8da0*/  IMAD.U32 R0, RZ, RZ, UR21 ;  /* 0x00000015ff007e24 */ /* 0x001fe2000f8e00ff */
[----:B------:R-:W-:-:S02]  /*8db0*/  UIADD3 UR21, UR21, -0x1, URZ ;  /* 0xffffffff15157890 */ /* 0x000fc4000fffe03f */
[----:B------:R1:W-:Y:S01]  /*8dc0*/  @!P0 STL [R1+0x1e8], RZ ;  /* 0x0001e8ff01008387 */ /* 0x0003e20000100800 */
[----:B------:R-:W-:Y:S06]  /*8dd0*/  BAR.ARV 0xf, 0x100 ;  /* 0x03c4000000007b1d */ /* 0x000fec0000002000 */
[----:B------:R-:W-:Y:S01]  /*8de0*/  ISETP.GT.AND P0, PT, R0, UR20, PT ;  /* 0x0000001400007c0c */ /* 0x000fe2000bf04270 */
[----:B------:R-:W-:-:S12]  /*8df0*/  @P1 BRA `(.L_x_6199) ;  /* 0x0000000000141947 */ /* 0x000fd80003800000 */
[----:B------:R-:W2:Y:S02]  /*8e00*/  LDL R0, [R1+0x1e8] ;  /* 0x0001e80001007983 */ /* 0x000ea40000100800 */
[----:B--2---:R-:W-:-:S05]  /*8e10*/  LEA R0, R0, UR47, 0x3 ;  /* 0x0000002f00007c11 */ /* 0x004fca000f8e18ff */
[----:B------:R-:W-:-:S05]  /*8e20*/  VIADD R0, R0, 0x38860 ;  /* 0x0003886000007836 */ /* 0x000fca0000000000 */
[----:B------:R-:W-:-:S04]  /*8e30*/  PRMT R0, RZ, 0x654, R0 ;  /* 0x00000654ff007816 */ /* 0x000fc80000000000 */
[----:B------:R0:W-:Y:S03]  /*8e40*/  SYNCS.ARRIVE.TRANS64.RED.A1T0 RZ, [R0+URZ], RZ ;  /* 0x000000ff00ff79a7 */ /* 0x0001e6000810043f */
.L_x_6199:
[----:B------:R-:W-:Y:S05]  /*8e50*/  BSYNC B0 ;  /* 0x0000000000007941 */ /* 0x000fea0003800000 */
.L_x_6198:
[----:B------:R-:W-:Y:S05]  /*8e60*/  @P0 BRA `(.L_x_6200) ;  /* 0xffffffc0009c0947 */ /* 0x000fea000383ffff */
.L_x_6197:
[----:B------:R-:W2:Y:S04]  /*8e70*/  LDL R135, [R1+0x1e8] ;  /* 0x0001e80001877983 */ /* 0x000ea80000100800 */
[----:B------:R-:W3:Y:S04]  /*8e80*/  LDL.64 R6, [R1+0x240] ;  /* 0x0002400001067983 */ /* 0x000ee80000100a00 */
[----:B-1----:R-:W4:Y:S04]  /*8e90*/  LDL.64 R4, [R1+0x250] ;  /* 0x0002500001047983 */ /* 0x002f280000100a00 */
        /* <DEDUP_REMOVED lines=62> */
[----:B--2---:R-:W-:-:S05]  /*9280*/  IMAD R135, R135, 0x40, R22 ;  /* 0x0000004087877824 */ /* 0x004fca00078e0216 */
[----:B------:R-:W-:Y:S01]  /*9290*/  LEA R135, R135, UR47, 0x2 ;  /* 0x0000002f87877c11 */ /* 0x000fe2000f8e10ff */
[----:B------:R-:W-:Y:S06]  /*92a0*/  BAR.SYNC.DEFER_BLOCKING 0xe, 0x100 ;  /* 0x0384000000007b1d */ /* 0x000fec0000010000 */
[----:B0-----:R-:W3:Y:S04]  /*92b0*/  LDS R0, [R135+0x38400] ;  /* 0x0384000087007984 */ /* 0x001ee80000000800 */
[----:B------:R-:W5:Y:S01]  /*92c0*/  LDS R135, [R135+0x38420] ;  /* 0x0384200087877984 */ /* 0x000f620000000800 */
[C---:B---3--:R-:W-:Y:S01]  /*92d0*/  FMUL.FTZ R7, R0.reuse, R7 ;  /* 0x0000000700077220 */ /* 0x048fe20000410000 */
[C---:B------:R-:W-:Y:S01]  /*92e0*/  FMUL.FTZ R6, R0.reuse, R6 ;  /* 0x0000000600067220 */ /* 0x040fe20000410000 */
[C---:B----4-:R-:W-:Y:S01]  /*92f0*/  FMUL.FTZ R5, R0.reuse, R5 ;  /* 0x0000000500057220 */ /* 0x050fe20000410000 */
[----:B------:R-:W-:-:S03]  /*9300*/  FMUL.FTZ R4, R0, R4 ;  /* 0x0000000400047220 */ /* 0x000fc60000410000 */
[----:B------:R0:W-:Y:S04]  /*9310*/  STL.64 [R1+0x240], R6 ;  /* 0x0002400601007387 */ /* 0x0001e80000100a00 */
[----:B------:R1:W-:Y:S04]  /*9320*/  STL.64 [R1+0x250], R4 ;  /* 0x0002500401007387 */ /* 0x0003e80000100a00 */
[----:B0-----:R-:W2:Y:S04]  /*9330*/  LDL.64 R6, [R1+0x438] ;  /* 0x0004380001067983 */ /* 0x001ea80000100a00 */
[----:B-1----:R-:W3:Y:S01]  /*9340*/  LDL.64 R4, [R1+0x418] ;  /* 0x0004180001047983 */ /* 0x002ee20000100a00 */
[C---:B-----5:R-:W-:Y:S01]  /*9350*/  FMUL.FTZ R11, R135.reuse, R11 ;  /* 0x0000000b870b7220 */ /* 0x060fe20000410000 */
[C---:B------:R-:W-:Y:S01]  /*9360*/  FMUL.FTZ R10, R135.reuse, R10 ;  /* 0x0000000a870a7220 */ /* 0x040fe20000410000 */
[C---:B------:R-:W-:Y:S01]  /*9370*/  FMUL.FTZ R133, R0.reuse, R133 ;  /* 0x0000008500857220 */ /* 0x040fe20000410000 */
[C---:B------:R-:W-:Y:S01]  /*9380*/  FMUL.FTZ R132, R0.reuse, R132 ;  /* 0x0000008400847220 */ /* 0x040fe20000410000 */
[C---:B------:R-:W-:Y:S01]  /*9390*/  FMUL.FTZ R131, R0.reuse, R131 ;  /* 0x0000008300837220 */ /* 0x040fe20000410000 */
        /* <DEDUP_REMOVED lines=116> */
[----:B0-----:R-:W-:-:S02]  /*9ae0*/  VIADD R10, R3, 0x1 ;  /* 0x00000001030a7836 */ /* 0x001fc40000000000 */
        /* <DEDUP_REMOVED lines=32> */
[----:B------:R0:W-:Y:S01]  /*9cf0*/  STL.64 [R1+0x258], R72 ;  /* 0x0002584801007387 */ /* 0x0001e20000100a00 */
[C---:B--2---:R-:W-:Y:S01]  /*9d00*/  FMUL.FTZ R7, R135.reuse, R7 ;  /* 0x0000000787077220 */ /* 0x044fe20000410000 */
[C---:B------:R-:W-:Y:S01]  /*9d10*/  FMUL.FTZ R6, R135.reuse, R6 ;  /* 0x0000000687067220 */ /* 0x040fe20000410000 */
[C---:B---3--:R-:W-:Y:S01]  /*9d20*/  FMUL.FTZ R5, R135.reuse, R5 ;  /* 0x0000000587057220 */ /* 0x048fe20000410000 */
[----:B------:R-:W-:Y:S01]  /*9d30*/  FMUL.FTZ R4, R135, R4 ;  /* 0x0000000487047220 */ /* 0x000fe20000410000 */
        /* <DEDUP_REMOVED lines=33> */
[----:B------:R-:W-:Y:S01]  /*9f50*/  BSSY B0, `(.L_x_6201) ;  /* 0x0000007000007945 */ /* 0x000fe20003800000 */
[----:B------:R-:W-:-:S11]  /*9f60*/  IMAD.MOV.U32 R0, RZ, RZ, 0x1 ;  /* 0x00000001ff007424 */ /* 0x000fd600078e00ff */
[----:B0-----:R-:W-:Y:S05]  /*9f70*/  @P0 BRA `(.L_x_6202) ;  /* 0x0000000000100947 */ /* 0x001fea0003800000 */
[----:B------:R-:W2:Y:S04]  /*9f80*/  LDL R4, [R1+0x1ec] ;  /* 0x0001ec0001047983 */ /* 0x000ea80000100800 */
[----:B------:R0:W-:Y:S01]  /*9f90*/  STL [R1+0x1e8], RZ ;  /* 0x0001e8ff01007387 */ /* 0x0001e20000100800 */
[----:B--2---:R-:W-:-:S05]  /*9fa0*/  LOP3.LUT R4, R4, 0x1, RZ, 0x3c, !PT ;  /* 0x0000000104047812 */ /* 0x004fca00078e3cff */
[----:B------:R0:W-:Y:S02]  /*9fb0*/  STL [R1+0x1ec], R4 ;  /* 0x0001ec0401007387 */ /* 0x0001e40000100800 */
.L_x_6202:
[----:B------:R-:W-:Y:S05]  /*9fc0*/  BSYNC B0 ;  /* 0x0000000000007941 */ /* 0x000fea0003800000 */
.L_x_6201:
[----:B------:R-:W-:Y:S05]  /*9fd0*/  BRA `(.L_x_6194) ;  /* 0x000001d800f07947 */ /* 0x000fea0003800000 */
.L_x_6186:
[----:B------:R-:W0:Y:S01]  /*9fe0*/  S2R R3, SR_TID.X ;  /* 0x0000000000037919 */ /* 0x000e220000002100 */
[----:B------:R-:W-:Y:S01]  /*9ff0*/  UISETP.NE.AND UP0, UPT, UR38, URZ, UPT ;  /* 0x0000003f2600728c */ /* 0x000fe2000bf05270 */
[----:B-1----:R-:W-:Y:S01]  /*a000*/  IMAD.U32 R0, RZ, RZ, UR5 ;  /* 0x00000005ff007e24 */ /* 0x002fe2000f8e00ff */
[----:B------:R-:W-:Y:S01]  /*a010*/  UMOV UR4, 0x1 ;  /* 0x0000000100047882 */ /* 0x000fe20000000000 */
[----:B------:R-:W-:Y:S01]  /*a020*/  IMAD.MOV.U32 R5, RZ, RZ, 0x80 ;  /* 0x00000080ff057424 */ /* 0x000fe200078e00ff */
[----:B------:R-:W-:Y:S01]  /*a030*/  USEL UR4, UR4, 0x2, !UP0 ;  /* 0x0000000204047887 */ /* 0x000fe2000c000000 */
[----:B------:R-:W-:Y:S01]  /*a040*/  IMAD.MOV.U32 R6, RZ, RZ, 0x1 ;  /* 0x00000001ff067424 */ /* 0x000fe200078e00ff */
[----:B------:R-:W-:Y:S01]  /*a050*/  UIADD3 UR7, UP1, UR36, 0x38830, URZ ;  /* 0x0003883024077890 */ /* 0x000fe2000ff3e03f */
[----:B------:R-:W-:Y:S01]  /*a060*/  IMAD.MOV.U32 R7, RZ, RZ, RZ ;  /* 0x000000ffff077224 */ /* 0x000fe200078e00ff */
[----:B------:R-:W-:Y:S01]  /*a070*/  UIADD3 UR9, UP0, UR36, 0x38840, URZ ;  /* 0x0003884024097890 */ /* 0x000fe2000ff1e03f */
[----:B------:R1:W-:Y:S01]  /*a080*/  STL [R1+0x70], R0 ;  /* 0x0000700001007387 */ /* 0x0003e20000100800 */
[----:B------:R-:W-:Y:S01]  /*a090*/  IMAD.U32 R13, RZ, RZ, UR4 ;  /* 0x00000004ff0d7e24 */ /* 0x000fe2000f8e00ff */
[----:B------:R-:W-:Y:S01]  /*a0a0*/  UIADD3 UR4, UP2, UR36, 0x38850, URZ ;  /* 0x0003885024047890 */ /* 0x000fe2000ff5e03f */
[----:B------:R-:W-:Y:S01]  /*a0b0*/  IMAD.MOV.U32 R8, RZ, RZ, 0x1 ;  /* 0x00000001ff087424 */ /* 0x000fe200078e00ff */
[----:B------:R-:W-:Y:S01]  /*a0c0*/  UIADD3 UR8, UP3, UR36, 0x38860, URZ ;  /* 0x0003886024087890 */ /* 0x000fe2000ff7e03f */
[----:B------:R-:W-:Y:S01]  /*a0d0*/  IMAD.MOV.U32 R9, RZ, RZ, RZ ;  /* 0x000000ffff097224 */ /* 0x000fe200078e00ff */
[----:B------:R-:W-:Y:S01]  /*a0e0*/  UIADD3.X UR6, URZ, UR37, URZ, UP2, !UPT ;  /* 0x000000253f067290 */ /* 0x000fe200097fe43f */
[----:B------:R-:W-:Y:S01]  /*a0f0*/  IMAD.MOV.U32 R12, RZ, RZ, 0x2000 ;  /* 0x00002000ff0c7424 */ /* 0x000fe200078e00ff */
[----:B------:R-:W-:Y:S01]  /*a100*/  ULDC UR11, c[0x0][0x448] ;  /* 0x00011200000b7ab9 */ /* 0x000fe20000000800 */
[----:B------:R-:W-:Y:S01]  /*a110*/  UIADD3.X UR10, URZ, UR37, URZ, UP3, !UPT ;  /* 0x000000253f0a7290 */ /* 0x000fe20009ffe43f */
[----:B-1----:R-:W-:Y:S01]  /*a120*/  IMAD.U32 R0, RZ, RZ, UR4 ;  /* 0x00000004ff007e24 */ /* 0x002fe2000f8e00ff */
[----:B------:R-:W-:Y:S01]  /*a130*/  UIADD3.X UR4, URZ, UR37, URZ, UP1, !UPT ;  /* 0x000000253f047290 */ /* 0x000fe20008ffe43f */
[----:B------:R1:W-:Y:S01]  /*a140*/  STL.64 [R1+0x60], R8 ;  /* 0x0000600801007387 */ /* 0x0003e20000100a00 */
[----:B------:R-:W-:Y:S01]  /*a150*/  UISETP.NE.AND UP1, UPT, UR11, 0x1, UPT ;  /* 0x000000010b00788c */ /* 0x000fe2000bf25270 */
[----:B------:R-:W-:Y:S01]  /*a160*/  IMAD.MOV.U32 R11, RZ, RZ, 0x100 ;  /* 0x00000100ff0b7424 */ /* 0x000fe200078e00ff */
[----:B------:R-:W-:Y:S01]  /*a170*/  UIADD3 UR45, UR49, 0x1, -UR48 ;  /* 0x00000001312d7890 */ /* 0x000fe2000fffe830 */
[----:B------:R2:W-:Y:S01]  /*a180*/  STL.64 [R1+0x18], R12 ;  /* 0x0000180c01007387 */ /* 0x0005e20000100a00 */
[----:B------:R-:W-:-:S02]  /*a190*/  IMAD.U32 R14, RZ, RZ, UR7 ;  /* 0x00000007ff0e7e24 */ /* 0x000fc4000f8e00ff */
[----:B------:R-:W-:Y:S01]  /*a1a0*/  IMAD.U32 R15, RZ, RZ, UR4 ;  /* 0x00000004ff0f7e24 */ /* 0x000fe2000f8e00ff */
[----:B------:R-:W-:Y:S01]  /*a1b0*/  STL.64 [R1], RZ ;  /* 0x000000ff01007387 */ /* 0x000fe20000100a00 */
[----:B0-----:R-:W-:Y:S01]  /*a1c0*/  LOP3.LUT R3, R3, 0x7f, RZ, 0xc0, !PT ;  /* 0x0000007f03037812 */ /* 0x001fe200078ec0ff */
[----:B-1----:R-:W-:Y:S02]  /*a1d0*/  IMAD.MOV.U32 R9, RZ, RZ, R13 ;  /* 0x000000ffff097224 */ /* 0x002fe400078e000d */
[----:B------:R-:W-:Y:S01]  /*a1e0*/  STL.64 [R1+0x8], R14 ;  /* 0x0000080e01007387 */ /* 0x000fe20000100a00 */
[----:B------:R-:W-:Y:S01]  /*a1f0*/  ISETP.NE.AND P0, PT, R3, RZ, PT ;  /* 0x000000ff0300720c */ /* 0x000fe20003f05270 */
[----:B------:R-:W-:Y:S01]  /*a200*/  IMAD.MOV.U32 R8, RZ, RZ, 0x10000 ;  /* 0x00010000ff087424 */ /* 0x000fe200078e00ff */
[----:B------:R-:W-:Y:S01]  /*a210*/  @UP1 ULDC UR7, c[0x0][0x44c] ;  /* 0x0001130000071ab9 */ /* 0x000fe20000000800 */
[----:B--2---:R-:W-:Y:S01]  /*a220*/  IMAD.U32 R12, RZ, RZ, UR9 ;  /* 0x00000009ff0c7e24 */ /* 0x004fe2000f8e00ff */
[----:B------:R-:W-:Y:S01]  /*a230*/  SEL R4, RZ, 0x1, P0 ;  /* 0x00000001ff047807 */ /* 0x000fe20000000000 */
[----:B------:R-:W-:Y:S01]  /*a240*/  STL.64 [R1+0x38], RZ ;  /* 0x000038ff01007387 */ /* 0x000fe20000100a00 */
[----:B------:R-:W-:-:S03]  /*a250*/  IADD3 R39, P0, R2, 0x38, RZ ;  /* 0x0000003802277810 */ /* 0x000fc60007f1e0ff */
[----:B------:R0:W-:Y:S01]  /*a260*/  STL.128 [R1+0x20], R4 ;  /* 0x0000200401007387 */ /* 0x0001e20000100c00 */
[----:B------:R-:W-:Y:S02]  /*a270*/  IMAD.MOV.U32 R10, RZ, RZ, R4 ;  /* 0x000000ffff0a7224 */ /* 0x000fe400078e0004 */
[----:B------:R-:W-:-:S03]  /*a280*/  IMAD.X R46, RZ, RZ, R16, P0 ;  /* 0x000000ffff2e7224 */ /* 0x000fc600000e0610 */
[----:B------:R1:W-:Y:S01]  /*a290*/  STL.128 [R1+0x50], R8 ;  /* 0x0000500801007387 */ /* 0x0003e20000100c00 */
[----:B0-----:R-:W-:Y:S01]  /*a2a0*/  IMAD.U32 R5, RZ, RZ, UR6 ;  /* 0x00000006ff057e24 */ /* 0x001fe2000f8e00ff */
[----:B------:R-:W-:Y:S01]  /*a2b0*/  UIADD3.X UR6, URZ, UR37, URZ, UP0, !UPT ;  /* 0x000000253f067290 */ /* 0x000fe200087fe43f */
[----:B------:R-:W-:Y:S01]  /*a2c0*/  IMAD.U32 R6, RZ, RZ, UR8 ;  /* 0x00000008ff067e24 */ /* 0x000fe2000f8e00ff */
[----:B------:R-:W-:Y:S01]  /*a2d0*/  USHF.L.U32 UR8, UR5, 0x6, URZ ;  /* 0x0000000605087899 */ /* 0x000fe2000800063f */
[----:B------:R-:W-:Y:S01]  /*a2e0*/  IMAD.U32 R7, RZ, RZ, UR10 ;  /* 0x0000000aff077e24 */ /* 0x000fe2000f8e00ff */
[----:B------:R-:W-:Y:S01]  /*a2f0*/  @UP1 ULDC UR10, c[0x0][0x450] ;  /* 0x00011400000a1ab9 */ /* 0x000fe20000000800 */
[----:B------:R-:W-:Y:S01]  /*a300*/  IMAD.MOV.U32 R4, RZ, RZ, R0 ;  /* 0x000000ffff047224 */ /* 0x000fe200078e0000 */
[----:B------:R-:W-:Y:S01]  /*a310*/  ULDC.64 UR4, c[0x0][0xad8] ;  /* 0x0002b60000047ab9 */ /* 0x000fe20000000a00 */
[----:B------:R-:W-:Y:S01]  /*a320*/  IMAD.U32 R13, RZ, RZ, UR6 ;  /* 0x00000006ff0d7e24 */ /* 0x000fe2000f8e00ff */
[----:B------:R-:W-:Y:S01]  /*a330*/  UISETP.GE.AND UP0, UPT, UR5, 0x1, UPT ;  /* 0x000000010500788c */ /* 0x000fe2000bf06270 */
[----:B------:R1:W-:Y:S01]  /*a340*/  STL.64 [R1+0x68], R6 ;  /* 0x0000680601007387 */ /* 0x0003e20000100a00 */
[----:B------:R-:W-:-:S02]  /*a350*/  @UP1 UIADD3 UR6, UR8, 0x3f, URZ ;  /* 0x0000003f08061890 */ /* 0x000fc4000fffe03f */
[----:B------:R-:W-:Y:S01]  /*a360*/  UIADD3 UR9, UR8, 0x3f, URZ ;  /* 0x0000003f08097890 */ /* 0x000fe2000fffe03f */
[----:B------:R1:W-:Y:S01]  /*a370*/  STL.128 [R1+0x40], R4 ;  /* 0x0000400401007387 */ /* 0x0003e20000100c00 */
[----:B------:R-:W-:Y:S01]  /*a380*/  UIMAD.WIDE.U32 UR6, UR6, UR7, URZ ;  /* 0x00000007060672a5 */ /* 0x000fe2000f8e003f */
[----:B------:R-:W-:Y:S02]  /*a390*/  PLOP3.LUT P1, PT, PT, PT, UP0, 0x80, 0x0 ;  /* 0x000000000000781c */ /* 0x000fe40003f2f008 */
[----:B------:R1:W-:Y:S01]  /*a3a0*/  STL.64 [R1+0x10], R12 ;  /* 0x0000100c01007387 */ /* 0x0003e20000100a00 */
[----:B------:R-:W-:-:S03]  /*a3b0*/  @UP1 USHF.R.U32.HI UR9, URZ, UR10, UR7 ;  /* 0x0000000a3f091299 */ /* 0x000fc60008011607 */
[----:B------:R1:W-:Y:S01]  /*a3c0*/  STL.64 [R1+0x30], R12 ;  /* 0x0000300c01007387 */ /* 0x0003e20000100a00 */
[----:B------:R-:W-:-:S04]  /*a3d0*/  UIADD3 UR6, UR45, UR9, URZ ;  /* 0x000000092d067290 */ /* 0x000fc8000fffe03f */
[----:B------:R-:W-:Y:S02]  /*a3e0*/  UIADD3 UR4, UR6, UR4, URZ ;  /* 0x0000000406047290 */ /* 0x000fe4000fffe03f */
[----:B------:R-:W-:Y:S10]  /*a3f0*/  @!P1 BRA `(.L_x_6203) ;  /* 0x0000000000449947 */ /* 0x000ff40003800000 */
        /* <DEDUP_REMOVED lines=10> */
.L_x_6204:
[----:B------:R-:W-:-:S11]  /*a4a0*/  UISETP.NE.AND UP0, UPT, UR5, 0x1, UPT ;  /* 0x000000010500788c */ /* 0x000fd6000bf05270 */
[----:B------:R-:W-:Y:S02]  /*a4b0*/  @UP0 ULDC.64 UR10, c[0x0][0xae0] ;  /* 0x0002b800000a0ab9 */ /* 0x000fe40000000a00 */
[----:B------:R-:W-:-:S04]  /*a4c0*/  UIMAD.WIDE.U32 UR6, UR9, UR10, URZ ;  /* 0x0000000a090672a5 */ /* 0x000fc8000f8e003f */
[----:B------:R-:W-:-:S12]  /*a4d0*/  @UP0 USHF.R.U32.HI UR9, URZ, UR11, UR7 ;  /* 0x0000000b3f090299 */ /* 0x000fd80008011607 */
.L_x_6205:
[----:B------:R-:W-:-:S04]  /*a4e0*/  UIMAD UR9, UR9, UR5, UR5 ;  /* 0x00000005090972a4 */ /* 0x000fc8000f8e0205 */
[----:B------:R-:W-:-:S04]  /*a4f0*/  UISETP.LT.AND UP0, UPT, UR4, UR9, UPT ;  /* 0x000000090400728c */ /* 0x000fc8000bf01270 */
[----:B------:R-:W-:-:S12]  /*a500*/  USEL UR4, UR4, UR9, UP0 ;  /* 0x0000000904047287 */ /* 0x000fd80008000000 */
.L_x_6203:
[----:B------:R-:W-:Y:S02]  /*a510*/  UIADD3 UR10, UR49, 0x3f, URZ ;  /* 0x0000003f310a7890 */ /* 0x000fe4000fffe03f */
[----:B------:R-:W-:Y:S02]  /*a520*/  UIADD3 UR4, UR4, 0x3f, URZ ;  /* 0x0000003f04047890 */ /* 0x000fe4000fffe03f */
[----:B------:R-:W-:Y:S02]  /*a530*/  USHF.R.S32.HI UR11, URZ, 0x1f, UR10 ;  /* 0x0000001f3f0b7899 */ /* 0x000fe4000801140a */
[----:B------:R-:W-:Y:S01]  /*a540*/  USHF.R.S32.HI UR9, URZ, 0x1f, UR4 ;  /* 0x0000001f3f097899 */ /* 0x000fe20008011404 */
[----:B------:R-:W-:Y:S01]  /*a550*/  @UP1 ULDC UR6, c[0x0][0x44c] ;  /* 0x0001130000061ab9 */ /* 0x000fe20000000800 */
[----:B------:R-:W-:Y:S02]  /*a560*/  ULEA.HI UR11, UR11, UR10, URZ, 0x6 ;  /* 0x0000000a0b0b7291 */ /* 0x000fe4000f8f303f */
[----:B------:R-:W-:-:S02]  /*a570*/  UIMAD.WIDE.U32 UR6, UR8, UR6, URZ ;  /* 0x00000006080672a5 */ /* 0x000fc4000f8e003f */
[----:B------:R-:W-:Y:S01]  /*a580*/  ULEA.HI UR9, UR9, UR4, URZ, 0x6 ;  /* 0x0000000409097291 */ /* 0x000fe2000f8f303f */
[----:B------:R-:W-:Y:S01]  /*a590*/  @UP1 ULDC UR12, c[0x0][0x450] ;  /* 0x00011400000c1ab9 */ /* 0x000fe20000000800 */
[----:B------:R-:W-:Y:S02]  /*a5a0*/  UIADD3 UR51, UR49, -UR48, URZ ;  /* 0x8000003031337290 */ /* 0x000fe4000fffe03f */
[----:B------:R-:W-:Y:S02]  /*a5b0*/  USHF.R.S32.HI UR11, URZ, 0x6, UR11 ;  /* 0x000000063f0b7899 */ /* 0x000fe4000801140b */
[----:B------:R-:W-:Y:S02]  /*a5c0*/  USHF.R.S32.HI UR9, URZ, 0x6, UR9 ;  /* 0x000000063f097899 */ /* 0x000fe40008011409 */
[----:B------:R-:W-:Y:S02]  /*a5d0*/  @UP1 USHF.R.U32.HI UR8, URZ, UR12, UR7 ;  /* 0x0000000c3f081299 */ /* 0x000fe40008011607 */
[----:B------:R-:W-:-:S02]  /*a5e0*/  UISETP.LT.AND UP0, UPT, UR9, UR11, UPT ;  /* 0x0000000b0900728c */ /* 0x000fc4000bf01270 */
[----:B------:R-:W-:Y:S01]  /*a5f0*/  UIADD3 UR8, UR51, UR8, URZ ;  /* 0x0000000833087290 */ /* 0x000fe2000fffe03f */
[----:B------:R-:W-:Y:S01]  /*a600*/  ULDC UR7, c[0x0][0xad4] ;  /* 0x0002b50000077ab9 */ /* 0x000fe20000000800 */
[----:B------:R-:W-:Y:S02]  /*a610*/  USEL UR6, UR9, UR11, UP0 ;  /* 0x0000000b09067287 */ /* 0x000fe40008000000 */
[----:B------:R-:W-:Y:S01]  /*a620*/  UIADD3 UR7, UR8, -UR7, URZ ;  /* 0x8000000708077290 */ /* 0x000fe2000fffe03f */
[----:B------:R-:W-:Y:S11]  /*a630*/  @!P1 BRA `(.L_x_6206) ;  /* 0x0000000000489947 */ /* 0x000ff60003800000 */
        /* <DEDUP_REMOVED lines=11> */
.L_x_6207:
[----:B------:R-:W-:-:S11]  /*a6f0*/  UISETP.NE.AND UP0, UPT, UR5, 0x1, UPT ;  /* 0x000000010500788c */ /* 0x000fd6000bf05270 */
[----:B------:R-:W-:Y:S02]  /*a700*/  @UP0 ULDC.64 UR10, c[0x0][0xae0] ;  /* 0x0002b800000a0ab9 */ /* 0x000fe40000000a00 */
[----:B------:R-:W-:-:S04]  /*a710*/  UIMAD.WIDE.U32 UR8, UR4, UR10, URZ ;  /* 0x0000000a040872a5 */ /* 0x000fc8000f8e003f */
[----:B------:R-:W-:-:S12]  /*a720*/  @UP0 USHF.R.U32.HI UR4, URZ, UR11, UR9 ;  /* 0x0000000b3f040299 */ /* 0x000fd80008011609 */
.L_x_6208:
[----:B------:R-:W-:-:S04]  /*a730*/  UIMAD UR4, UR4, UR5, URZ ;  /* 0x00000005040472a4 */ /* 0x000fc8000f8e023f */
[----:B------:R-:W-:-:S04]  /*a740*/  UISETP.LT.AND UP0, UPT, UR7, UR4, UPT ;  /* 0x000000040700728c */ /* 0x000fc8000bf01270 */
[----:B------:R-:W-:-:S12]  /*a750*/  USEL UR7, UR7, UR4, !UP0 ;  /* 0x0000000407077287 */ /* 0x000fd8000c000000 */
.L_x_6206:
        /* <DEDUP_REMOVED lines=13> */
[----:B-1----:R-:W-:Y:S01]  /*a830*/  IMAD.U32 R4, RZ, RZ, UR12 ;  /* 0x0000000cff047e24 */ /* 0x002fe2000f8e00ff */
        /* <DEDUP_REMOVED lines=33> */
.L_x_6209:
[----:B------:R-:W-:Y:S01]  /*aa50*/  UIMAD UR46, UR10, UR4, UR46 ;  /* 0x000000040a2e72a4 */ /* 0x000fe2000f8e022e */
[----:B------:R-:W-:Y:S02]  /*aa60*/  IMAD.U32 R0, RZ, RZ, UR6 ;  /* 0x00000006ff007e24 */ /* 0x000fe4000f8e00ff */
[----:B------:R-:W-:-:S05]  /*aa70*/  IMAD.U32 R3, RZ, RZ, UR4 ;  /* 0x00000004ff037e24 */ /* 0x000fca000f8e00ff */
[----:B------:R-:W-:-:S04]  /*aa80*/  VIADDMNMX R0, R3, UR46, R0, PT ;  /* 0x0000002e03007c46 */ /* 0x000fc8000b800100 */
[----:B------:R-:W-:Y:S02]  /*aa90*/  R2UR UR50, R0 ;  /* 0x00000000003272ca */ /* 0x000fe400000e0000 */
[----:B------:R-:W-:-:S11]  /*aaa0*/  PRMT R0, RZ, 0x7610, R0 ;  /* 0x00007610ff007816 */ /* 0x000fd60000000000 */
[----:B------:R-:W-:-:S06]  /*aab0*/  UISETP.GT.AND UP0, UPT, UR50, UR46, UPT ;  /* 0x0000002e3200728c */ /* 0x000fcc000bf04270 */
[----:B------:R-:W-:-:S13]  /*aac0*/  PLOP3.LUT P0, PT, PT, PT, UP0, 0x80, 0x0 ;  /* 0x000000000000781c */ /* 0x000fda0003f0f008 */
[----:B------:R-:W-:Y:S05]  /*aad0*/  @!P0 BRA `(.L_x_6194) ;  /* 0x000001d000308947 */ /* 0x000fea0003800000 */
[----:B------:R-:W0:Y:S01]  /*aae0*/  SHFL.IDX PT, R0, R219, RZ, 0x1f ;  /* 0x00001fffdb007589 */ /* 0x000e2200000e0000 */
[----:B------:R-:W-:Y:S01]  /*aaf0*/  UIADD3 UR8, UR47, 0x400, URZ ;  /* 0x000004002f087890 */ /* 0x000fe2000fffe03f */
[----:B-1----:R-:W-:Y:S01]  /*ab00*/  IMAD.MOV.U32 R4, RZ, RZ, 0x1 ;  /* 0x00000001ff047424 */ /* 0x002fe200078e00ff */
[----:B------:R-:W-:Y:S01]  /*ab10*/  UIADD3 UR6, UR47, 0x26400, URZ ;  /* 0x000264002f067890 */ /* 0x000fe2000fffe03f */
[----:B------:R-:W-:Y:S01]  /*ab20*/  IMAD.MOV.U32 R5, RZ, RZ, RZ ;  /* 0x000000ffff057224 */ /* 0x000fe200078e00ff */
[----:B------:R-:W-:Y:S01]  /*ab30*/  UIADD3 UR4, UR47, 0x20400, URZ ;  /* 0x000204002f047890 */ /* 0x000fe2000fffe03f */
[----:B------:R-:W-:Y:S01]  /*ab40*/  IMAD.MOV.U32 R6, RZ, RZ, 0x1 ;  /* 0x00000001ff067424 */ /* 0x000fe200078e00ff */
[----:B------:R-:W-:Y:S01]  /*ab50*/  UIADD3 UR5, UR47, 0x22400, URZ ;  /* 0x000224002f057890 */ /* 0x000fe2000fffe03f */
[----:B------:R-:W-:Y:S01]  /*ab60*/  IMAD.MOV.U32 R7, RZ, RZ, RZ ;  /* 0x000000ffff077224 */ /* 0x000fe200078e00ff */
[----:B------:R-:W-:Y:S01]  /*ab70*/  USHF.R.U32.HI UR6, URZ, 0x4, UR6 ;  /* 0x000000043f067899 */ /* 0x000fe20008011606 */
[----:B------:R-:W-:Y:S01]  /*ab80*/  IMAD.MOV.U32 R11, RZ, RZ, 0x40000040 ;  /* 0x40000040ff0b7424 */ /* 0x000fe200078e00ff */
[----:B------:R-:W-:Y:S01]  /*ab90*/  USHF.R.U32.HI UR7, URZ, 0x4, UR8 ;  /* 0x000000043f077899 */ /* 0x000fe20008011608 */
[----:B------:R-:W1:Y:S01]  /*aba0*/  S2R R53, SR_TID.X ;  /* 0x0000000000357919 */ /* 0x000e620000002100 */
[----:B------:R-:W-:Y:S01]  /*abb0*/  USHF.R.U32.HI UR4, URZ, 0x4, UR4 ;  /* 0x000000043f047899 */ /* 0x000fe20008011604 */
[C---:B------:R-:W-:Y:S01]  /*abc0*/  IADD3 R38, P5, R2.reuse, 0xa8, RZ ;  /* 0x000000a802267810 */ /* 0x040fe20007fbe0ff */
[----:B------:R-:W-:Y:S01]  /*abd0*/  USHF.R.U32.HI UR5, URZ, 0x4, UR5 ;  /* 0x000000043f057899 */ /* 0x000fe20008011605 */
[----:B------:R2:W-:Y:S01]  /*abe0*/  STL.128 [R1+0x80], R4 ;  /* 0x0000800401007387 */ /* 0x0005e20000100c00 */
[----:B------:R-:W-:Y:S01]  /*abf0*/  ULOP3.LUT UR6, UR6, 0x3fff, URZ, 0xc0, !UPT ;  /* 0x00003fff06067892 */ /* 0x000fe2000f8ec03f */
[C---:B------:R-:W-:Y:S01]  /*ac00*/  IADD3 R41, P1, R2.reuse, 0xb8, RZ ;  /* 0x000000b802297810 */ /* 0x040fe20007f3e0ff */
[----:B------:R-:W-:Y:S01]  /*ac10*/  ULOP3.LUT UR7, UR7, 0x3fff, URZ, 0xc0, !UPT ;  /* 0x00003fff07077892 */ /* 0x000fe2000f8ec03f */
[C---:B------:R-:W-:Y:S01]  /*ac20*/  IADD3 R42, P6, R2.reuse, 0xb0, RZ ;  /* 0x000000b0022a7810 */ /* 0x040fe20007fde0ff */
[----:B------:R-:W-:Y:S01]  /*ac30*/  ULOP3.LUT UR4, UR4, 0x3fff, URZ, 0xc0, !UPT ;  /* 0x00003fff04047892 */ /* 0x000fe2000f8ec03f */
[----:B------:R-:W-:Y:S01]  /*ac40*/  IADD3 R47, P0, R2, 0xa0, RZ ;  /* 0x000000a0022f7810 */ /* 0x000fe20007f1e0ff */
[----:B------:R-:W-:Y:S01]  /*ac50*/  ULOP3.LUT UR5, UR5, 0x3fff, URZ, 0xc0, !UPT ;  /* 0x00003fff05057892 */ /* 0x000fe2000f8ec03f */
[----:B0-----:R-:W-:Y:S01]  /*ac60*/  LEA.HI R3, R0, R0, RZ, 0x1 ;  /* 0x0000000000037211 */ /* 0x001fe200078f08ff */
[----:B------:R-:W-:-:S02]  /*ac70*/  ULOP3.LUT UR6, UR6, 0x10000, URZ, 0xfc, !UPT ;  /* 0x0001000006067892 */ /* 0x000fc4000f8efc3f */
[----:B------:R-:W-:Y:S01]  /*ac80*/  UIADD3 UR9, UP0, UR36, 0x38400, URZ ;  /* 0x0003840024097890 */ /* 0x000fe2000ff1e03f */
[----:B------:R-:W-:Y:S01]  /*ac90*/  LOP3.LUT R3, R3, 0x6, RZ, 0xc0, !PT ;  /* 0x0000000603037812 */ /* 0x000fe200078ec0ff */
[----:B------:R-:W-:Y:S01]  /*aca0*/  ULOP3.LUT UR7, UR7, 0x10000, URZ, 0xfc, !UPT ;  /* 0x0001000007077892 */ /* 0x000fe2000f8efc3f */
[----:B------:R-:W-:Y:S01]  /*acb0*/  IMAD.X R45, RZ, RZ, R16, P5 ;  /* 0x000000ffff2d7224 */ /* 0x000fe200028e0610 */
[----:B------:R-:W-:Y:S01]  /*acc0*/  ULOP3.LUT UR5, UR5, 0x10000, URZ, 0xfc, !UPT ;  /* 0x0001000005057892 */ /* 0x000fe2000f8efc3f */
[----:B--2---:R-:W-:Y:S01]  /*acd0*/  IMAD.U32 R4, RZ, RZ, UR6 ;  /* 0x00000006ff047e24 */ /* 0x004fe2000f8e00ff */
[----:B------:R-:W-:Y:S01]  /*ace0*/  ULOP3.LUT UR4, UR4, 0x10000, URZ, 0xfc, !UPT ;  /* 0x0001000004047892 */ /* 0x000fe2000f8efc3f */
[----:B------:R-:W-:Y:S01]  /*acf0*/  IMAD.IADD R0, R0, 0x1, -R3 ;  /* 0x0000000100007824 */ /* 0x000fe200078e0a03 */
[----:B------:R-:W-:Y:S01]  /*ad00*/  UIADD3.X UR10, URZ, UR37, URZ, UP0, !UPT ;  /* 0x000000253f0a7290 */ /* 0x000fe200087fe43f */
[----:B------:R-:W-:Y:S01]  /*ad10*/  IMAD.U32 R6, RZ, RZ, UR7 ;  /* 0x00000007ff067e24 */ /* 0x000fe2000f8e00ff */
[----:B------:R-:W-:Y:S01]  /*ad20*/  IADD3 R154, P4, R2, 0x98, RZ ;  /* 0x00000098029a7810 */ /* 0x000fe20007f9e0ff */
[----:B------:R-:W-:Y:S01]  /*ad30*/  IMAD.MOV.U32 R5, RZ, RZ, 0x40000040 ;  /* 0x40000040ff057424 */ /* 0x000fe200078e00ff */
[----:B------:R-:W-:Y:S01]  /*ad40*/  LEA R0, R0, UR8, 0xf ;  /* 0x0000000800007c11 */ /* 0x000fe2000f8e78ff */
[----:B------:R-:W-:Y:S01]  /*ad50*/  IMAD.MOV.U32 R7, RZ, RZ, 0x40000040 ;  /* 0x40000040ff077424 */ /* 0x000fe200078e00ff */
[----:B------:R-:W-:Y:S01]  /*ad60*/  IADD3 R27, P3, R2, 0x94, RZ ;  /* 0x00000094021b7810 */ /* 0x000fe20007f7e0ff */
[----:B------:R-:W-:Y:S01]  /*ad70*/  IMAD.U32 R3, RZ, RZ, UR5 ;  /* 0x00000005ff037e24 */ /* 0x000fe2000f8e00ff */
[----:B------:R-:W-:Y:S01]  /*ad80*/  SHF.R.U32.HI R0, RZ, 0x4, R0 ;  /* 0x00000004ff007819 */ /* 0x000fe20000011600 */
[----:B------:R-:W-:Y:S01]  /*ad90*/  IMAD.U32 R10, RZ, RZ, UR4 ;  /* 0x00000004ff0a7e24 */ /* 0x000fe2000f8e00ff */
[----:B------:R0:W-:Y:S01]  /*ada0*/  STL.128 [R1+0xb0], R4 ;  /* 0x0000b00401007387 */ /* 0x0001e20000100c00 */
[----:B-1----:R-:W-:Y:S01]  /*adb0*/  VIADD R12, R53, 0xffffff80 ;  /* 0xffffff80350c7836 */ /* 0x002fe20000000000 */
[----:B------:R-:W-:Y:S01]  /*adc0*/  LOP3.LUT R0, R0, 0x3fff, RZ, 0xc0, !PT ;  /* 0x00003fff00007812 */ /* 0x000fe200078ec0ff */
[----:B------:R-:W-:Y:S01]  /*add0*/  IMAD.U32 R8, RZ, RZ, UR9 ;  /* 0x00000009ff087e24 */ /* 0x000fe2000f8e00ff */
[----:B------:R1:W-:Y:S01]  /*ade0*/  STL.64 [R1+0x98], R10 ;  /* 0x0000980a01007387 */ /* 0x0003e20000100a00 */
[----:B------:R-:W-:Y:S01]  /*adf0*/  IMAD.U32 R9, RZ, RZ, UR10 ;  /* 0x0000000aff097e24 */ /* 0x000fe2000f8e00ff */
[----:B------:R-:W-:Y:S01]  /*ae00*/  LOP3.LUT R0, R0, 0x2000000, RZ, 0xfc, !PT ;  /* 0x0200000000007812 */ /* 0x000fe200078efcff */
[----:B------:R-:W-:Y:S01]  /*ae10*/  UIADD3 UR4, UR47, 0x36400, URZ ;  /* 0x000364002f047890 */ /* 0x000fe2000fffe03f */
[----:B------:R2:W-:Y:S01]  /*ae20*/  STL [R1+0x94], R12 ;  /* 0x0000940c01007387 */ /* 0x0005e20000100800 */
[--C-:B------:R-:W-:Y:S01]  /*ae30*/  IMAD.X R40, RZ, RZ, R16.reuse, P1 ;  /* 0x000000ffff287224 */ /* 0x100fe200008e0610 */
[C---:B------:R-:W-:Y:S01]  /*ae40*/  IADD3 R43, P2, R2.reuse, 0x88, RZ ;  /* 0x00000088022b7810 */ /* 0x040fe20007f5e0ff */
[----:B------:R-:W-:Y:S01]  /*ae50*/  ULOP3.LUT UP0, URZ, UR4, 0x3ff, URZ, 0xc0, !UPT ;  /* 0x000003ff043f7892 */ /* 0x000fe2000f80c03f */
[----:B------:R2:W-:Y:S01]  /*ae60*/  STL.64 [R1+0x78], R8 ;  /* 0x0000780801007387 */ /* 0x0005e20000100a00 */
[----:B------:R-:W-:Y:S01]  /*ae70*/  IMAD.X R49, RZ, RZ, R16, P6 ;  /* 0x000000ffff317224 */ /* 0x000fe200030e0610 */
[----:B------:R-:W-:Y:S01]  /*ae80*/  IADD3 R44, P1, R2, 0x80, RZ ;  /* 0x00000080022c7810 */ /* 0x000fe20007f3e0ff */
[----:B0-----:R-:W-:Y:S01]  /*ae90*/  IMAD.MOV.U32 R4, RZ, RZ, R3 ;  /* 0x000000ffff047224 */ /* 0x001fe200078e0003 */
[----:B-1----:R2:W5:Y:S01]  /*aea0*/  LDL R10, [R1+0x4ac] ;  /* 0x0004ac00010a7983 */ /* 0x0025620000100800 */
[----:B------:R-:W-:Y:S01]  /*aeb0*/  IMAD.MOV.U32 R6, RZ, RZ, R0 ;  /* 0x000000ffff067224 */ /* 0x000fe200078e0000 */
[----:B------:R-:W-:-:S02]  /*aec0*/  PLOP3.LUT P5, PT, PT, PT, UP0, 0x80, 0x0 ;  /* 0x000000000000781c */ /* 0x000fc40003faf008 */
[----:B------:R2:W5:Y:S01]  /*aed0*/  LDL R0, [R1+0x4a0] ;  /* 0x0004a00001007983 */ /* 0x0005620000100800 */
[----:B------:R-:W-:-:S03]  /*aee0*/  IADD3 R24, P6, R2, 0x78, RZ ;  /* 0x0000007802187810 */ /* 0x000fc60007fde0ff */
[----:B------:R2:W5:Y:S04]  /*aef0*/  LDL R3, [R1+0x4a4] ;  /* 0x0004a40001037983 */ /* 0x0005680000100800 */
[----:B------:R2:W-:Y:S01]  /*af00*/  STL.128 [R1+0xa0], R4 ;  /* 0x0000a00401007387 */ /* 0x0005e20000100c00 */
[--C-:B------:R-:W-:Y:S02]  /*af10*/  IMAD.X R52, RZ, RZ, R16.reuse, P0 ;  /* 0x000000ffff347224 */ /* 0x100fe400000e0610 */
[--C-:B------:R-:W-:Y:S02]  /*af20*/  IMAD.X R155, RZ, RZ, R16.reuse, P4 ;  /* 0x000000ffff9b7224 */ /* 0x100fe400020e0610 */
[--C-:B------:R-:W-:Y:S02]  /*af30*/  IMAD.X R28, RZ, RZ, R16.reuse, P3 ;  /* 0x000000ffff1c7224 */ /* 0x100fe400018e0610 */
[----:B------:R-:W-:-:S02]  /*af40*/  IMAD.X R48, RZ, RZ, R16, P2 ;  /* 0x000000ffff307224 */ /* 0x000fc400010e0610 */
[--C-:B------:R-:W-:Y:S02]  /*af50*/  IMAD.X R51, RZ, RZ, R16.reuse, P1 ;  /* 0x000000ffff337224 */ /* 0x100fe400008e0610 */
[----:B------:R-:W-:Y:S01]  /*af60*/  IMAD.X R25, RZ, RZ, R16, P6 ;  /* 0x000000ffff197224 */ /* 0x000fe200030e0610 */
[----:B------:R-:W-:Y:S06]  /*af70*/  @!P5 BRA `(.L_x_6210) ;  /* 0x000000000070d947 */ /* 0x000fec0003800000 */
[----:B------:R-:W-:Y:S01]  /*af80*/  MOV R14, 0x0 ;  /* 0x00000000000e7802 */ /* 0x000fe20000000f00 */
[----:B------:R-:W-:Y:S01]  /*af90*/  ULDC.64 UR4, c[0x4][0x118] ;  /* 0x0100460000047ab9 */ /* 0x000fe20000000a00 */
[----:B------:R-:W-:Y:S01]  /*afa0*/  ULDC.64 UR6, c[0x4][0x58] ;  /* 0x0100160000067ab9 */ /* 0x000fe20000000a00 */
[----:B--2---:R-:W-:Y:S02]  /*afb0*/  IMAD.U32 R4, RZ, RZ, UR4 ;  /* 0x00000004ff047e24 */ /* 0x004fe4000f8e00ff */
[----:B------:R-:W-:Y:S01]  /*afc0*/  IMAD.U32 R5, RZ, RZ, UR5 ;  /* 0x00000005ff057e24 */ /* 0x000fe2000f8e00ff */
[----:B------:R-:W0:Y:S01]  /*afd0*/  LDC.64 R14, c[0x4][R14] ;  /* 0x010000000e0e7b82 */ /* 0x000e220000000a00 */
[----:B------:R-:W-:Y:S01]  /*afe0*/  ULDC.64 UR4, c[0x4][0x120] ;  /* 0x0100480000047ab9 */ /* 0x000fe20000000a00 */
[----:B-----5:R-:W-:Y:S02]  /*aff0*/  IMAD.U32 R10, RZ, RZ, UR6 ;  /* 0x00000006ff0a7e24 */ /* 0x020fe4000f8e00ff */
        /* <DEDUP_REMOVED lines=8> */
.L_x_6211:
[----:B------:R-:W2:Y:S02]  /*b080*/  LDL R7, [R1+0x94] ;  /* 0x0000940001077983 */ /* 0x000ea40000100800 */
[----:B--2---:R-:W-:-:S04]  /*b090*/  SHF.R.S32.HI R0, RZ, 0x1f, R7 ;  /* 0x0000001fff007819 */ /* 0x004fc80000011407 */
[CC--:B------:R-:W-:Y:S02]  /*b0a0*/  LEA.HI R3, R0.reuse, R7.reuse, RZ, 0x4 ;  /* 0x0000000700037211 */ /* 0x0c0fe400078f20ff */
[----:B------:R-:W-:Y:S02]  /*b0b0*/  LEA.HI R0, R0, R7, RZ, 0x5 ;  /* 0x0000000700007211 */ /* 0x000fe400078f28ff */
[----:B------:R-:W-:Y:S02]  /*b0c0*/  SHF.R.S32.HI R4, RZ, 0x4, R3 ;  /* 0x00000004ff047819 */ /* 0x000fe40000011403 */
[----:B------:R-:W-:Y:S02]  /*b0d0*/  SHF.R.S32.HI R0, RZ, 0x5, R0 ;  /* 0x00000005ff007819 */ /* 0x000fe40000011400 */
[C---:B------:R-:W-:Y:S02]  /*b0e0*/  LEA.HI R5, R3.reuse, R4, RZ, 0x1 ;  /* 0x0000000403057211 */ /* 0x040fe400078f08ff */
[----:B------:R-:W-:-:S02]  /*b0f0*/  LOP3.LUT R3, R3, 0xfffffff0, RZ, 0xc0, !PT ;  /* 0xfffffff003037812 */ /* 0x000fc400078ec0ff */
[----:B------:R-:W-:-:S03]  /*b100*/  LOP3.LUT R5, R5, 0x1ffffffe, RZ, 0xc0, !PT ;  /* 0x1ffffffe05057812 */ /* 0x000fc600078ec0ff */
[----:B------:R-:W-:Y:S02]  /*b110*/  IMAD.IADD R3, R7, 0x1, -R3 ;  /* 0x0000000107037824 */ /* 0x000fe400078e0a03 */
[----:B------:R-:W-:-:S04]  /*b120*/  IMAD.IADD R5, R4, 0x1, -R5 ;  /* 0x0000000104057824 */ /* 0x000fc800078e0a05 */
[----:B------:R-:W-:-:S07]  /*b130*/  IMAD.SHL.U32 R10, R5, 0x8, RZ ;  /* 0x00000008050a7824 */ /* 0x000fce00078e00ff */
.L_x_6210:
[----:B------:R-:W3:Y:S01]  /*b140*/  LDL R50, [R1+0x1f4] ;  /* 0x0001f40001327983 */ /* 0x000ee20000100800 */
[----:B--2--5:R-:W-:Y:S01]  /*b150*/  SHF.R.S32.HI R4, RZ, 0x1f, R3 ;  /* 0x0000001fff047819 */ /* 0x024fe20000011403 */
[----:B------:R-:W-:Y:S01]  /*b160*/  IMAD.U32 R14, RZ, RZ, UR36 ;  /* 0x00000024ff0e7e24 */ /* 0x000fe2000f8e00ff */
[----:B------:R-:W-:Y:S01]  /*b170*/  IADD3 R7, P0, R2, 0x11c, RZ ;  /* 0x0000011c02077810 */ /* 0x000fe20007f1e0ff */
[----:B------:R-:W-:Y:S01]  /*b180*/  IMAD.U32 R15, RZ, RZ, UR37 ;  /* 0x00000025ff0f7e24 */ /* 0x000fe2000f8e00ff */
[----:B------:R-:W-:Y:S01]  /*b190*/  LEA.HI R4, R4, R3, RZ, 0x3 ;  /* 0x0000000304047211 */ /* 0x000fe200078f18ff */
[----:B------:R-:W-:Y:S01]  /*b1a0*/  IMAD.MOV.U32 R32, RZ, RZ, 0x10 ;  /* 0x00000010ff207424 */ /* 0x000fe200078e00ff */
[----:B------:R-:W-:Y:S01]  /*b1b0*/  IADD3 R26, P3, R2, 0xc0, RZ ;  /* 0x000000c0021a7810 */ /* 0x000fe20007f7e0ff */
[----:B------:R-:W-:Y:S01]  /*b1c0*/  IMAD.X R8, RZ, RZ, R16, P0 ;  /* 0x000000ffff087224 */ /* 0x000fe200000e0610 */
[C---:B------:R-:W-:Y:S01]  /*b1d0*/  LOP3.LUT R6, R4.reuse, 0xfffffff8, RZ, 0xc0, !PT ;  /* 0xfffffff804067812 */ /* 0x040fe200078ec0ff */
[----:B------:R-:W-:Y:S01]  /*b1e0*/  IMAD.SHL.U32 R4, R4, 0x40, RZ ;  /* 0x0000004004047824 */ /* 0x000fe200078e00ff */
[C---:B------:R-:W-:Y:S01]  /*b1f0*/  IADD3 R30, P2, R2.reuse, 0xd0, RZ ;  /* 0x000000d0021e7810 */ /* 0x040fe20007f5e0ff */
[----:B------:R0:W-:Y:S01]  /*b200*/  STL.64 [R1+0xe0], R24 ;  /* 0x0000e01801007387 */ /* 0x0001e20000100a00 */
[----:B------:R-:W-:Y:S01]  /*b210*/  IMAD.MOV.U32 R33, RZ, RZ, 0x20 ;  /* 0x00000020ff217424 */ /* 0x000fe200078e00ff */
[----:B------:R-:W-:Y:S01]  /*b220*/  BSSY B0, `(.L_x_6212) ;  /* 0x000003b000007945 */ /* 0x000fe20003800000 */
[----:B------:R-:W-:Y:S01]  /*b230*/  IMAD.IADD R3, R3, 0x1, -R6 ;  /* 0x0000000103037824 */ /* 0x000fe200078e0a06 */
[----:B------:R-:W-:Y:S01]  /*b240*/  IADD3 R6, P1, R2, 0x90, RZ ;  /* 0x0000009002067810 */ /* 0x000fe20007f3e0ff */
[--C-:B------:R-:W-:Y:S01]  /*b250*/  IMAD.X R31, RZ, RZ, R16.reuse, P2 ;  /* 0x000000ffff1f7224 */ /* 0x100fe200010e0610 */
[----:B------:R-:W-:Y:S01]  /*b260*/  LOP3.LUT R11, R4, 0xfffffe00, RZ, 0xc0, !PT ;  /* 0xfffffe00040b7812 */ /* 0x000fe200078ec0ff */
[C---:B------:R-:W-:Y:S01]  /*b270*/  IMAD.SHL.U32 R5, R3.reuse, 0x40, RZ ;  /* 0x0000004003057824 */ /* 0x040fe200078e00ff */
[C---:B------:R-:W-:Y:S01]  /*b280*/  LOP3.LUT P0, RZ, R3.reuse, 0x2, RZ, 0xc0, !PT ;  /* 0x0000000203ff7812 */ /* 0x040fe2000780c0ff */
[----:B------:R-:W-:Y:S01]  /*b290*/  IMAD.X R13, RZ, RZ, R16, P1 ;  /* 0x000000ffff0d7224 */ /* 0x000fe200008e0610 */
[----:B------:R-:W-:Y:S01]  /*b2a0*/  LOP3.LUT P1, RZ, R3, 0x4, RZ, 0xc0, !PT ;  /* 0x0000000403ff7812 */ /* 0x000fe2000782c0ff */
[----:B------:R-:W-:Y:S01]  /*b2b0*/  IMAD R0, R0, 0x400, R11 ;  /* 0x0000040000007824 */ /* 0x000fe200078e020b */
[----:B------:R-:W-:Y:S01]  /*b2c0*/  LOP3.LUT R5, R5, 0x1c0, RZ, 0xc0, !PT ;  /* 0x000001c005057812 */ /* 0x000fe200078ec0ff */
[----:B0-----:R-:W-:Y:S01]  /*b2d0*/  IMAD.MOV.U32 R24, RZ, RZ, R27 ;  /* 0x000000ffff187224 */ /* 0x001fe200078e001b */
[----:B------:R-:W-:Y:S01]  /*b2e0*/  SEL R32, R32, 0xfffffff0, !P0 ;  /* 0xfffffff020207807 */ /* 0x000fe20004000000 */
[----:B------:R-:W-:Y:S01]  /*b2f0*/  IMAD.MOV.U32 R25, RZ, RZ, R28 ;  /* 0x000000ffff197224 */ /* 0x000fe200078e001c */
[----:B------:R-:W-:Y:S01]  /*b300*/  LOP3.LUT R9, R5, 0x8, R10, 0xf8, !PT ;  /* 0x0000000805097812 */ /* 0x000fe200078ef80a */
[----:B------:R-:W-:Y:S01]  /*b310*/  IMAD.X R27, RZ, RZ, R16, P3 ;  /* 0x000000ffff1b7224 */ /* 0x000fe200018e0610 */
[----:B------:R-:W-:Y:S01]  /*b320*/  SHF.R.U32.HI R4, RZ, 0x3, R5 ;  /* 0x00000003ff047819 */ /* 0x000fe20000011605 */
[----:B------:R-:W-:Y:S01]  /*b330*/  IMAD.MOV.U32 R5, RZ, RZ, R8 ;  /* 0x000000ffff057224 */ /* 0x000fe200078e0008 */
[----:B------:R-:W0:Y:S01]  /*b340*/  LDC.64 R10, c[0x0][0xae0] ;  /* 0x0002b800ff0a7b82 */ /* 0x000e220000000a00 */
[----:B------:R-:W-:Y:S01]  /*b350*/  STL.64 [R1+0xd8], R30 ;  /* 0x0000d81e01007387 */ /* 0x000fe20000100a00 */
[----:B------:R-:W-:Y:S01]  /*b360*/  LOP3.LUT R9, R9, R4, RZ, 0x3c, !PT ;  /* 0x0000000409097212 */ /* 0x000fe200078e3cff */
[----:B------:R-:W-:Y:S01]  /*b370*/  IMAD.MOV.U32 R4, RZ, RZ, R7 ;  /* 0x000000ffff047224 */ /* 0x000fe200078e0007 */
[----:B------:R-:W-:Y:S01]  /*b380*/  SEL R33, R33, 0xffffffe0, !P1 ;  /* 0xffffffe021217807 */ /* 0x000fe20004800000 */
[----:B------:R-:W-:Y:S01]  /*b390*/  IMAD.MOV.U32 R7, RZ, RZ, R13 ;  /* 0x000000ffff077224 */ /* 0x000fe200078e000d */
[----:B------:R1:W-:Y:S01]  /*b3a0*/  STL.128 [R1+0x130], R24 ;  /* 0x0001301801007387 */ /* 0x0003e20000100c00 */
[----:B------:R-:W-:Y:S01]  /*b3b0*/  IMAD.IADD R21, R0, 0x1, R9 ;  /* 0x0000000100157824 */ /* 0x000fe200078e0209 */
[----:B------:R-:W2:Y:S01]  /*b3c0*/  LDC.64 R12, c[0x0][0xad0] ;  /* 0x0002b400ff0c7b82 */ /* 0x000ea20000000a00 */
[----:B------:R-:W-:Y:S01]  /*b3d0*/  IMAD.MOV.U32 R28, RZ, RZ, RZ ;  /* 0x000000ffff1c7224 */ /* 0x000fe200078e00ff */
[----:B------:R4:W-:Y:S01]  /*b3e0*/  STL.128 [R1+0x120], R4 ;  /* 0x0001200401007387 */ /* 0x0009e20000100c00 */
[----:B------:R-:W-:-:S03]  /*b3f0*/  IMAD.WIDE.U32 R20, R21, 0x2, R14 ;  /* 0x0000000215147825 */ /* 0x000fc600078e000e */
[----:B------:R0:W-:Y:S01]  /*b400*/  STL.64 [R1+0xc0], R32 ;  /* 0x0000c02001007387 */ /* 0x0001e20000100a00 */
[----:B------:R-:W-:Y:S01]  /*b410*/  VIADD R218, R53, 0xffffff80 ;  /* 0xffffff8035da7836 */ /* 0x000fe20000000000 */
[----:B------:R-:W2:Y:S01]  /*b420*/  LDC.64 R8, c[0x0][0xad8] ;  /* 0x0002b600ff087b82 */ /* 0x000ea20000000a00 */
[----:B------:R-:W-:Y:S01]  /*b430*/  IADD3 R20, P0, R20, 0x36400, RZ ;  /* 0x0003640014147810 */ /* 0x000fe20007f1e0ff */
[----:B------:R0:W-:Y:S04]  /*b440*/  STL.64 [R1+0xd0], R22 ;  /* 0x0000d01601007387 */ /* 0x0001e80000100a00 */
[----:B------:R-:W-:Y:S01]  /*b450*/  IMAD.X R21, RZ, RZ, R21, P0 ;  /* 0x000000ffff157224 */ /* 0x000fe200000e0615 */
[----:B------:R0:W-:Y:S01]  /*b460*/  STL.U8 [R1+0xe8], RZ ;  /* 0x0000e8ff01007387 */ /* 0x0001e20000100000 */
[----:B-1----:R-:W-:Y:S01]  /*b470*/  IMAD.U32 R25, RZ, RZ, UR49 ;  /* 0x00000031ff197e24 */ /* 0x002fe2000f8e00ff */
[----:B----4-:R-:W1:Y:S01]  /*b480*/  LDC R6, c[0x0][0x450] ;  /* 0x00011400ff067b82 */ /* 0x010e620000000800 */
[----:B------:R-:W-:Y:S01]  /*b490*/  IMAD.U32 R24, RZ, RZ, UR48 ;  /* 0x00000030ff187e24 */ /* 0x000fe2000f8e00ff */
[----:B------:R4:W-:Y:S01]  /*b4a0*/  STL.64 [R1+0xc8], R20 ;  /* 0x0000c81401007387 */ /* 0x0009e20000100a00 */
[----:B0-----:R-:W-:-:S02]  /*b4b0*/  IMAD.MOV.U32 R30, RZ, RZ, R10 ;  /* 0x000000ffff1e7224 */ /* 0x001fc400078e000a */
[----:B------:R-:W-:Y:S01]  /*b4c0*/  IMAD.MOV.U32 R31, RZ, RZ, R11 ;  /* 0x000000ffff1f7224 */ /* 0x000fe200078e000b */
[----:B------:R4:W-:Y:S01]  /*b4d0*/  STL.U8 [R1+0x140], RZ ;  /* 0x000140ff01007387 */ /* 0x0009e20000100000 */
[----:B--2---:R-:W-:Y:S01]  /*b4e0*/  IMAD.MOV.U32 R26, RZ, RZ, R13 ;  /* 0x000000ffff1a7224 */ /* 0x004fe200078e000d */
[----:B------:R-:W1:Y:S01]  /*b4f0*/  LDC.64 R4, c[0x0][0x448] ;  /* 0x00011200ff047b82 */ /* 0x000e620000000a00 */
[----:B------:R-:W-:Y:S01]  /*b500*/  IMAD.MOV.U32 R7, RZ, RZ, R12 ;  /* 0x000000ffff077224 */ /* 0x000fe200078e000c */
[----:B------:R4:W-:Y:S01]  /*b510*/  STL [R1+0xec], R218 ;  /* 0x0000ecda01007387 */ /* 0x0009e20000100800 */
[----:B------:R-:W-:Y:S02]  /*b520*/  IMAD.MOV.U32 R27, RZ, RZ, R8 ;  /* 0x000000ffff1b7224 */ /* 0x000fe400078e0008 */
[----:B------:R-:W-:-:S03]  /*b530*/  IMAD.MOV.U32 R29, RZ, RZ, R9 ;  /* 0x000000ffff1d7224 */ /* 0x000fc600078e0009 */
[----:B------:R4:W-:Y:S04]  /*b540*/  STL.128 [R1+0xf0], R24 ;  /* 0x0000f01801007387 */ /* 0x0009e80000100c00 */
[----:B------:R4:W-:Y:S04]  /*b550*/  STL.128 [R1+0x100], R28 ;  /* 0x0001001c01007387 */ /* 0x0009e80000100c00 */
[----:B-1----:R4:W-:Y:S01]  /*b560*/  STL.128 [R1+0x110], R4 ;  /* 0x0001100401007387 */ /* 0x0029e20000100c00 */
[----:B---3--:R-:W-:-:S04]  /*b570*/  LEA.HI R0, R50, R50, RZ, 0x1 ;  /* 0x0000003232007211 */ /* 0x008fc800078f08ff */
[----:B------:R-:W-:-:S05]  /*b580*/  LOP3.LUT R3, R0, 0xfffffffe, RZ, 0xc0, !PT ;  /* 0xfffffffe00037812 */ /* 0x000fca00078ec0ff */
[----:B------:R-:W-:-:S05]  /*b590*/  IMAD.IADD R0, R50, 0x1, -R3 ;  /* 0x0000000132007824 */ /* 0x000fca00078e0a03 */
[----:B------:R-:W-:-:S04]  /*b5a0*/  SHF.L.U32 R0, R0, 0x1f, RZ ;  /* 0x0000001f00007819 */ /* 0x000fc800000006ff */
[----:B------:R-:W0:Y:S02]  /*b5b0*/  SYNCS.PHASECHK.TRANS64.TRYWAIT P0, [UR47+0x38800], R0 ;  /* 0x03880000ff0075a7 */ /* 0x000e24000800016f */
[----:B0---4-:R-:W-:Y:S05]  /*b5c0*/  @!P0 BRA `(.L_x_6213) ;  /* 0x000002a000c88947 */ /* 0x011fea0003800000 */
.L_x_6476:
[----:B------:R-:W-:Y:S05]  /*b5d0*/  BSYNC B0 ;  /* 0x0000000000007941 */ /* 0x000fea0003800000 */
.L_x_6212:
[----:B------:R-:W2:Y:S04]  /*b5e0*/  LDL R7, [R1+0x484] ;  /* 0x0004840001077983 */ /* 0x000ea80000100800 */
[----:B0-----:R-:W3:Y:S04]  /*b5f0*/  LDL R3, [R1+0x498] ;  /* 0x0004980001037983 */ /* 0x001ee80000100800 */
[----:B------:R-:W4:Y:S04]  /*b600*/  LDL.64 R32, [R1+0x490] ;  /* 0x0004900001207983 */ /* 0x000f280000100a00 */
[----:B------:R-:W4:Y:S04]  /*b610*/  LDL R30, [R1+0x1c] ;  /* 0x00001c00011e7983 */ /* 0x000f280000100800 */
[----:B------:R0:W5:Y:S01]  /*b620*/  LDL.64 R20, [R1+0x1e8] ;  /* 0x0001e80001147983 */ /* 0x0001620000100a00 */
[----:B------:R-:W-:Y:S01]  /*b630*/  IMAD.MOV.U32 R12, RZ, RZ, R47 ;  /* 0x000000ffff0c7224 */ /* 0x000fe200078e002f */
[C---:B------:R-:W-:Y:S01]  /*b640*/  IADD3 R26, P0, R2.reuse, 0xe8, RZ ;  /* 0x000000e8021a7810 */ /* 0x040fe20007f1e0ff */
[----:B------:R-:W-:Y:S01]  /*b650*/  IMAD.MOV.U32 R13, RZ, RZ, R52 ;  /* 0x000000ffff0d7224 */ /* 0x000fe200078e0034 */
[C---:B------:R-:W-:Y:S01]  /*b660*/  IADD3 R28, P1, R2.reuse, 0x120, RZ ;  /* 0x00000120021c7810 */ /* 0x040fe20007f3e0ff */
[----:B------:R-:W-:Y:S01]  /*b670*/  IMAD.MOV.U32 R24, RZ, RZ, R44 ;  /* 0x000000ffff187224 */ /* 0x000fe200078e002c */
[----:B------:R-:W-:Y:S01]  /*b680*/  STL.128 [R1+0x160], R152 ;  /* 0x0001609801007387 */ /* 0x000fe20000100c00 */
[--C-:B------:R-:W-:Y:S01]  /*b690*/  IMAD.X R27, RZ, RZ, R16.reuse, P0 ;  /* 0x000000ffff1b7224 */ /* 0x100fe200000e0610 */
[----:B------:R-:W-:Y:S01]  /*b6a0*/  IADD3 R0, P0, R2, 0x230, RZ ;  /* 0x0000023002007810 */ /* 0x000fe20007f1e0ff */
[----:B------:R-:W-:Y:S01]  /*b6b0*/  IMAD.MOV.U32 R25, RZ, RZ, R51 ;  /* 0x000000ffff197224 */ /* 0x000fe200078e0033 */
[----:B------:R1:W-:Y:S01]  /*b6c0*/  STL.128 [R1+0x170], R12 ;  /* 0x0001700c01007387 */ /* 0x0003e20000100c00 */
[----:B------:R-:W-:Y:S01]  /*b6d0*/  IMAD.X R29, RZ, RZ, R16, P1 ;  /* 0x000000ffff1d7224 */ /* 0x000fe200008e0610 */
[----:B------:R-:W-:Y:S02]  /*b6e0*/  BSSY B0, `(.L_x_6214) ;  /* 0x000002d000007945 */ /* 0x000fe40003800000 */
[----:B------:R0:W-:Y:S01]  /*b6f0*/  STL.128 [R1+0x150], R24 ;  /* 0x0001501801007387 */ /* 0x0001e20000100c00 */
[----:B-1----:R-:W-:-:S02]  /*b700*/  IMAD.MOV.U32 R14, RZ, RZ, R39 ;  /* 0x000000ffff0e7224 */ /* 0x002fc400078e0027 */
[----:B------:R-:W-:Y:S02]  /*b710*/  IMAD.MOV.U32 R15, RZ, RZ, R46 ;  /* 0x000000ffff0f7224 */ /* 0x000fe400078e002e */
[----:B--2---:R-:W-:Y:S01]  /*b720*/  IMAD.MOV.U32 R13, RZ, RZ, R7 ;  /* 0x000000ffff0d7224 */ /* 0x004fe200078e0007 */
[C---:B------:R-:W-:Y:S01]  /*b730*/  IADD3 R7, P2, R2.reuse, 0xd8, RZ ;  /* 0x000000d802077810 */ /* 0x040fe20007f5e0ff */
[----:B---3--:R-:W-:Y:S02]  /*b740*/  IMAD.MOV.U32 R12, RZ, RZ, R3 ;  /* 0x000000ffff0c7224 */ /* 0x008fe400078e0003 */
[--C-:B------:R-:W-:Y:S01]  /*b750*/  IMAD.X R3, RZ, RZ, R16.reuse, P0 ;  /* 0x000000ffff037224 */ /* 0x100fe200000e0610 */
[C---:B0-----:R-:W-:Y:S01]  /*b760*/  IADD3 R25, P0, R2.reuse, 0x128, RZ ;  /* 0x0000012802197810 */ /* 0x041fe20007f1e0ff */
[----:B----4-:R-:W-:Y:S04]  /*b770*/  STL.64 [R1+0x148], R32 ;  /* 0x0001482001007387 */ /* 0x010fe80000100a00 */
[----:B------:R0:W-:Y:S01]  /*b780*/  STL.128 [R1+0x180], R12 ;  /* 0x0001800c01007387 */ /* 0x0001e20000100c00 */
[----:B------:R-:W-:Y:S01]  /*b790*/  IMAD.X R26, RZ, RZ, R16, P0 ;  /* 0x000000ffff1a7224 */ /* 0x000fe200000e0610 */
[----:B------:R-:W-:Y:S01]  /*b7a0*/  IADD3 R24, P0, R2, 0x140, RZ ;  /* 0x0000014002187810 */ /* 0x000fe20007f1e0ff */
        /* <DEDUP_REMOVED lines=8> */
[----:B------:R-:W-:Y:S02]  /*b830*/  IMAD.MOV.U32 R15, RZ, RZ, R3 ;  /* 0x000000ffff0f7224 */ /* 0x000fe400078e0003 */
[----:B------:R-:W-:-:S03]  /*b840*/  IMAD.X R0, RZ, RZ, R16, P2 ;  /* 0x000000ffff007224 */ /* 0x000fc600010e0610 */
[----:B------:R0:W-:Y:S02]  /*b850*/  STL.128 [R1+0x1a0], R12 ;  /* 0x0001a00c01007387 */ /* 0x0001e40000100c00 */
[----:B0-----:R-:W-:Y:S02]  /*b860*/  IMAD.MOV.U32 R14, RZ, RZ, R36 ;  /* 0x000000ffff0e7224 */ /* 0x001fe400078e0024 */
[----:B------:R-:W-:Y:S02]  /*b870*/  IMAD.MOV.U32 R15, RZ, RZ, R37 ;  /* 0x000000ffff0f7224 */ /* 0x000fe400078e0025 */
[----:B------:R-:W-:Y:S02]  /*b880*/  IMAD.MOV.U32 R12, RZ, RZ, R28 ;  /* 0x000000ffff0c7224 */ /* 0x000fe400078e001c */
[----:B------:R-:W-:-:S05]  /*b890*/  IMAD.MOV.U32 R13, RZ, RZ, R29 ;  /* 0x000000ffff0d7224 */ /* 0x000fca00078e001d */
[----:B------:R0:W-:Y:S02]  /*b8a0*/  STL.128 [R1+0x1b0], R12 ;  /* 0x0001b00c01007387 */ /* 0x0001e40000100c00 */
[----:B0-----:R-:W-:Y:S02]  /*b8b0*/  IMAD.MOV.U32 R12, RZ, RZ, R7 ;  /* 0x000000ffff0c7224 */ /* 0x001fe400078e0007 */
[----:B------:R-:W-:Y:S01]  /*b8c0*/  IMAD.MOV.U32 R13, RZ, RZ, R0 ;  /* 0x000000ffff0d7224 */ /* 0x000fe200078e0000 */
[----:B------:R-:W-:Y:S01]  /*b8d0*/  LOP3.LUT R0, R30, 0x1, RZ, 0xfc, !PT ;  /* 0x000000011e007812 */ /* 0x000fe200078efcff */
[----:B------:R-:W-:Y:S02]  /*b8e0*/  IMAD.MOV.U32 R14, RZ, RZ, R25 ;  /* 0x000000ffff0e7224 */ /* 0x000fe400078e0019 */
[----:B------:R-:W-:Y:S01]  /*b8f0*/  IMAD.MOV.U32 R15, RZ, RZ, R26 ;  /* 0x000000ffff0f7224 */ /* 0x000fe200078e001a */
[----:B------:R-:W-:Y:S01]  /*b900*/  ISETP.NE.AND P1, PT, R0, 0x3, PT ;  /* 0x000000030000780c */ /* 0x000fe20003f25270 */
[----:B------:R-:W-:-:S03]  /*b910*/  IMAD.X R25, RZ, RZ, R16, P0 ;  /* 0x000000ffff197224 */ /* 0x000fc600000e0610 */
[----:B------:R0:W-:Y:S04]  /*b920*/  STL.128 [R1+0x1c0], R12 ;  /* 0x0001c00c01007387 */ /* 0x0001e80000100c00 */
[----:B------:R1:W-:Y:S01]  /*b930*/  STL.64 [R1+0x1e0], R24 ;  /* 0x0001e01801007387 */ /* 0x0003e20000100a00 */
[----:B0-----:R-:W-:Y:S02]  /*b940*/  IMAD.MOV.U32 R12, RZ, RZ, R35 ;  /* 0x000000ffff0c7224 */ /* 0x001fe400078e0023 */
[----:B------:R-:W-:Y:S02]  /*b950*/  IMAD.MOV.U32 R13, RZ, RZ, R34 ;  /* 0x000000ffff0d7224 */ /* 0x000fe400078e0022 */
[----:B------:R-:W-:Y:S02]  /*b960*/  IMAD.MOV.U32 R14, RZ, RZ, R38 ;  /* 0x000000ffff0e7224 */ /* 0x000fe400078e0026 */
[----:B------:R-:W-:-:S05]  /*b970*/  IMAD.MOV.U32 R15, RZ, RZ, R45 ;  /* 0x000000ffff0f7224 */ /* 0x000fca00078e002d */
[----:B------:R1:W-:Y:S01]  /*b980*/  STL.128 [R1+0x1d0], R12 ;  /* 0x0001d00c01007387 */ /* 0x0003e20000100c00 */
[----:B------:R-:W-:Y:S05]  /*b990*/  @!P1 BRA `(.L_x_6215) ;  /* 0x0000000000049947 */ /* 0x000fea0003800000 */
[----:B------:R-:W-:Y:S01]  /*b9a0*/  BPT.TRAP 0x1 ;  /* 0x000000040000795c */ /* 0x000fe20000300000 */
.L_x_6215:
[----:B------:R-:W-:Y:S05]  /*b9b0*/  BSYNC B0 ;  /* 0x0000000000007941 */ /* 0x000fea0003800000 */
.L_x_6214:
[----:B-1----:R-:W2:Y:S01]  /*b9c0*/  LDL.64 R12, [R1+0x8] ;  /* 0x00000800010c7983 */ /* 0x002ea20000100a00 */
[----:B-----5:R-:W-:Y:S01]  /*b9d0*/  SHF.L.U32 R21, R21, 0x1f, RZ ;  /* 0x0000001f15157819 */ /* 0x020fe200000006ff */
[----:B------:R-:W-:Y:S01]  /*b9e0*/  BSSY B0, `(.L_x_6216) ;  /* 0x0000006000007945 */ /* 0x000fe20003800000 */
[----:B--2---:R-:W-:-:S05]  /*b9f0*/  MOV R3, R12 ;  /* 0x0000000c00037202 */ /* 0x004fca0000000f00 */
[----:B------:R-:W-:-:S04]  /*ba00*/  IMAD R20, R20, 0x8, R3 ;  /* 0x0000000814147824 */ /* 0x000fc800078e0203 */
[----:B------:R0:W1:Y:S01]  /*ba10*/  SYNCS.PHASECHK.TRANS64.TRYWAIT P0, [R20+URZ], R21 ;  /* 0x00000015140075a7 */ /* 0x000062000800017f */
[----:B------:R-:W-:Y:S05]  /*ba20*/  @!P1 BRA `(.L_x_6217) ;  /* 0x0000000000049947 */ /* 0x000fea0003800000 */
[----:B------:R-:W-:Y:S01]  /*ba30*/  BPT.TRAP 0x1 ;  /* 0x000000040000795c */ /* 0x000fe20000300000 */
.L_x_6217:
[----:B------:R-:W-:Y:S05]  /*ba40*/  BSYNC B0 ;  /* 0x0000000000007941 */ /* 0x000fea0003800000 */
.L_x_6216:
[----:B------:R-:W-:Y:S04]  /*ba50*/  BSSY B0, `(.L_x_6218) ;  /* 0x0000004000007945 */ /* 0x000fe80003800000 */
[----:B-1----:R-:W-:Y:S05]  /*ba60*/  @P0 BRA `(.L_x_6219) ;  /* 0x0000000000080947 */ /* 0x002fea0003800000 */
[----:B------:R-:W1:Y:S02]  /*ba70*/  SYNCS.PHASECHK.TRANS64.TRYWAIT P0, [R20+URZ], R21 ;  /* 0x00000015140075a7 */ /* 0x000e64000800017f */
[----:B-1----:R-:W-:Y:S05]  /*ba80*/  @!P0 BRA `(.L_x_6220) ;  /* 0x0000029c00b08947 */ /* 0x002fea0003800000 */
.L_x_6219:
[----:B------:R-:W-:Y:S05]  /*ba90*/  BSYNC B0 ;  /* 0x0000000000007941 */ /* 0x000fea0003800000 */
.L_x_6218:
[----:B------:R-:W2:Y:S04]  /*baa0*/  LDL R7, [R1+0x1e8] ;  /* 0x0001e80001077983 */ /* 0x000ea80000100800 */
[----:B------:R-:W2:Y:S01]  /*bab0*/  LDL.64 R12, [R1+0xa0] ;  /* 0x0000a000010c7983 */ /* 0x000ea20000100a00 */
[----:B------:R-:W-:Y:S05]  /*bac0*/  WARPSYNC.ALL ;  /* 0x0000000000007948 */ /* 0x000fea0003800000 */
[----:B------:R-:W3:Y:S04]  /*bad0*/  LDL.64 R24, [R1+0x98] ;  /* 0x0000980001187983 */ /* 0x000ee80000100a00 */
[----:B------:R-:W4:Y:S04]  /*bae0*/  LDL.64 R14, [R1+0x98] ;  /* 0x00009800010e7983 */ /* 0x000f280000100a00 */
[----:B01----:R-:W5:Y:S04]  /*baf0*/  LDL.64 R20, [R1+0x98] ;  /* 0x0000980001147983 */ /* 0x003f680000100a00 */
[----:B------:R-:W5:Y:S01]  /*bb00*/  LDL.64 R56, [R1+0x98] ;  /* 0x0000980001387983 */ /* 0x000f620000100a00 */
[----:B--2---:R-:W-:Y:S01]  /*bb10*/  IMAD R12, R7, 0x200, R12 ;  /* 0x00000200070c7824 */ /* 0x004fe200078e020c */
[----:B------:R-:W-:-:S02]  /*bb20*/  R2UR UR7, R13 ;  /* 0x000000000d0772ca */ /* 0x000fc400000e0000 */
[----:B------:R-:W2:Y:S01]  /*bb30*/  LDL R3, [R1+0x1f4] ;  /* 0x0001f40001037983 */ /* 0x000ea20000100800 */
[C---:B------:R-:W-:Y:S01]  /*bb40*/  VIADD R58, R12.reuse, 0x2 ;  /* 0x000000020c3a7836 */ /* 0x040fe20000000000 */
[----:B------:R-:W-:Y:S01]  /*bb50*/  R2UR UR6, R12 ;  /* 0x000000000c0672ca */ /* 0x000fe200000e0000 */
[----:B------:R-:W-:Y:S01]  /*bb60*/  IMAD.MOV.U32 R59, RZ, RZ, R13 ;  /* 0x000000ffff3b7224 */ /* 0x000fe200078e000d */
[----:B------:R0:W-:Y:S01]  /*bb70*/  STL [R1+0x80], RZ ;  /* 0x000080ff01007387 */ /* 0x0001e20000100800 */
[----:B------:R-:W-:Y:S01]  /*bb80*/  BSSY B0, `(.L_x_6221) ;  /* 0x000002c000007945 */ /* 0x000fe20003800000 */
[----:B---3--:R-:W-:Y:S02]  /*bb90*/  R2UR UR4, R24 ;  /* 0x00000000180472ca */ /* 0x008fe400000e0000 */
[----:B------:R-:W-:Y:S02]  /*bba0*/  R2UR UR5, R25 ;  /* 0x00000000190572ca */ /* 0x000fe400000e0000 */
[----:B------:R-:W-:Y:S01]  /*bbb0*/  WARPGROUP.ARRIVE ;  /* 0x00000000000079c5 */ /* 0x000fe20000000000 */
        /* <DEDUP_REMOVED lines=38> */
[----:B------:R-:W1:Y:S02]  /*be20*/  SYNCS.PHASECHK.TRANS64.TRYWAIT P0, [UR47+0x38810], R3 ;  /* 0x03881003ff0075a7 */ /* 0x000e64000800016f */
[----:B01----:R-:W-:Y:S05]  /*be30*/  @!P0 BRA `(.L_x_6222) ;  /* 0x0000029800d88947 */ /* 0x003fea0003800000 */
.L_x_6477:
[----:B------:R-:W-:Y:S05]  /*be40*/  BSYNC B0 ;  /* 0x0000000000007941 */ /* 0x000fea0003800000 */
.L_x_6221:
[----:B0-----:R-:W2:Y:S04]  /*be50*/  LDL R3, [R1+0x54] ;  /* 0x0000540001037983 */ /* 0x001ea80000100800 */
[----:B------:R0:W5:Y:S01]  /*be60*/  LDL.64 R12, [R1+0x1e8] ;  /* 0x0001e800010c7983 */ /* 0x0001620000100a00 */
[----:B------:R-:W-:Y:S01]  /*be70*/  BSSY B0, `(.L_x_6223) ;  /* 0x0000005000007945 */ /* 0x000fe20003800000 */
[----:B--2---:R-:W-:-:S04]  /*be80*/  LOP3.LUT R3, R3, 0x1, RZ, 0xfc, !PT ;  /* 0x0000000103037812 */ /* 0x004fc800078efcff */
[----:B------:R-:W-:-:S13]  /*be90*/  ISETP.NE.AND P1, PT, R3, 0x3, PT ;  /* 0x000000030300780c */ /* 0x000fda0003f25270 */
[----:B0-----:R-:W-:Y:S05]  /*bea0*/  @!P1 BRA `(.L_x_6224) ;  /* 0x0000000000049947 */ /* 0x001fea0003800000 */
[----:B------:R-:W-:Y:S01]  /*beb0*/  BPT.TRAP 0x1 ;  /* 0x000000040000795c */ /* 0x000fe20000300000 */
.L_x_6224:
[----:B------:R-:W-:Y:S05]  /*bec0*/  BSYNC B0 ;  /* 0x0000000000007941 */ /* 0x000fea0003800000 */
.L_x_6223:
        /* <DEDUP_REMOVED lines=8> */
.L_x_6226:
[----:B------:R-:W-:Y:S05]  /*bf50*/  BSYNC B0 ;  /* 0x0000000000007941 */ /* 0x000fea0003800000 */
.L_x_6225:
[----:B------:R-:W-:Y:S04]  /*bf60*/  BSSY B0, `(.L_x_6227) ;  /* 0x0000004000007945 */ /* 0x000fe80003800000 */
[----:B-1----:R-:W-:Y:S05]  /*bf70*/  @P0 BRA `(.L_x_6228) ;  /* 0x0000000000080947 */ /* 0x002fea0003800000 */
[----:B------:R-:W1:Y:S02]  /*bf80*/  SYNCS.PHASECHK.TRANS64.TRYWAIT P0, [R12+URZ], R13 ;  /* 0x0000000d0c0075a7 */ /* 0x000e64000800017f */
[----:B-1----:R-:W-:Y:S05]  /*bf90*/  @!P0 BRA `(.L_x_6229) ;  /* 0x0000029800988947 */ /* 0x002fea0003800000 */
.L_x_6228:
[----:B------:R-:W-:Y:S05]  /*bfa0*/  BSYNC B0 ;  /* 0x0000000000007941 */ /* 0x000fea0003800000 */
.L_x_6227:
        /* <DEDUP_REMOVED lines=15> */
[C---:B------:R-:W-:Y:S01]  /*c0a0*/  R2UR UR6, R12.reuse ;  /* 0x000000000c0672ca */ /* 0x040fe200000e0000 */
[----:B------:R-:W-:Y:S01]  /*c0b0*/  VIADD R62, R12, 0x2 ;  /* 0x000000020c3e7836 */ /* 0x000fe20000000000 */
[----:B------:R-:W3:Y:S01]  /*c0c0*/  LDL.64 R64, [R1+0xb0] ;  /* 0x0000b00001407983 */ /* 0x000ee20000100a00 */
[----:B------:R-:W-:Y:S01]  /*c0d0*/  IMAD.MOV.U32 R63, RZ, RZ, R13 ;  /* 0x000000ffff3f7224 */ /* 0x000fe200078e000d */
[----:B--2---:R-:W-:-:S02]  /*c0e0*/  ISETP.NE.U32.AND P1, PT, R7, RZ, PT ;  /* 0x000000ff0700720c */ /* 0x004fc40003f25070 */
[----:B----4-:R-:W-:Y:S02]  /*c0f0*/  R2UR UR4, R20 ;  /* 0x00000000140472ca */ /* 0x010fe400000e0000 */
[----:B------:R-:W-:Y:S01]  /*c100*/  R2UR UR5, R21 ;  /* 0x00000000150572ca */ /* 0x000fe200000e0000 */
[----:B-----5:R-:W-:Y:S01]  /*c110*/  VIADD R14, R14, 0x2 ;  /* 0x000000020e0e7836 */ /* 0x020fe20000000000 */
[----:B------:R-:W2:Y:S07]  /*c120*/  LDL.64 R20, [R1+0xb0] ;  /* 0x0000b00001147983 */ /* 0x000eae0000100a00 */
[----:B------:R-:W-:-:S05]  /*c130*/  VOTEU.ANY UP0, P1 ;  /* 0x00000000003f7886 */ /* 0x000fca0000800100 */
[----:B------:R-:W-:Y:S01]  /*c140*/  HGMMA.64x64x16.F32.BF16 R24, gdesc[UR4], R24, UP0, gsb0 ;  /* 0x00e00000041879f0 */ /* 0x000fe2000b801818 */
        /* <DEDUP_REMOVED lines=137> */
[----:B------:R-:W-:-:S10]  /*c9e0*/  WARPGROUP.ARRIVE ;  /* 0x00000000000079c5 */ /* 0x000fd40000000000 */
[----:B------:R-:W-:Y:S01]  /*c9f0*/  HGMMA.64x64x16.F32.BF16 R24, gdesc[UR4], R24, gsb0 ;  /* 0x00e00000041879f0 */ /* 0x000fe20008001818 */
[----:B----4-:R-:W-:Y:S02]  /*ca00*/  VIADD R56, R56, 0x604 ;  /* 0x0000060438387836 */ /* 0x010fe40000000000 */
        /* <DEDUP_REMOVED lines=8> */
[----:B-----5:R-:W-:-:S05]  /*ca90*/  VIADD R20, R20, 0x606 ;  /* 0x0000060614147836 */ /* 0x020fca0000000000 */
[----:B------:R-:W0:Y:S04]  /*caa0*/  S2R R66, SR_TID.X ;  /* 0x0000000000427919 */ /* 0x000e280000002100 */
[----:B------:R-:W-:Y:S01]  /*cab0*/  HGMMA.64x64x16.F32.BF16 R24, gdesc[UR4], R24, gsb0 ;  /* 0x00e00000041879f0 */ /* 0x000fe20008001818 */
[----:B------:R-:W-:Y:S01]  /*cac0*/  VIADD R56, R12, 0x606 ;  /* 0x000006060c387836 */ /* 0x000fe20000000000 */
[----:B------:R-:W4:Y:S01]  /*cad0*/  LDL.64 R14, [R1+0xb0] ;  /* 0x0000b000010e7983 */ /* 0x000f220000100a00 */
[----:B------:R-:W-:Y:S01]  /*cae0*/  IMAD.MOV.U32 R57, RZ, RZ, R13 ;  /* 0x000000ffff397224 */ /* 0x000fe200078e000d */
[----:B------:R-:W-:Y:S02]  /*caf0*/  R2UR UR4, R20 ;  /* 0x00000000140472ca */ /* 0x000fe400000e0000 */
[----:B------:R-:W-:-:S02]  /*cb00*/  R2UR UR6, R56 ;  /* 0x00000000380672ca */ /* 0x000fc400000e0000 */
[----:B------:R-:W-:Y:S02]  /*cb10*/  R2UR UR7, R57 ;  /* 0x00000000390772ca */ /* 0x000fe400000e0000 */
[----:B------:R-:W-:Y:S02]  /*cb20*/  R2UR UR5, R21 ;  /* 0x00000000150572ca */ /* 0x000fe400000e0000 */
[----:B0-----:R-:W-:Y:S01]  /*cb30*/  SHF.R.U32.HI R66, RZ, 0x7, R66 ;  /* 0x00000007ff427819 */ /* 0x001fe20000011642 */
[----:B------:R-:W-:Y:S01]  /*cb40*/  VIADD R60, R12, 0x800 ;  /* 0x000008000c3c7836 */ /* 0x000fe20000000000 */
[----:B------:R-:W-:Y:S01]  /*cb50*/  R2UR UR9, R65 ;  /* 0x00000000410972ca */ /* 0x000fe200000e0000 */
[----:B------:R-:W5:Y:S04]  /*cb60*/  LDL.64 R56, [R1+0xb0] ;  /* 0x0000b00001387983 */ /* 0x000f680000100a00 */
[----:B------:R0:W1:Y:S01]  /*cb70*/  SHFL.IDX PT, R3, R66, RZ, 0x1f ;  /* 0x00001fff42037589 */ /* 0x00006200000e0000 */
[----:B------:R-:W-:-:S02]  /*cb80*/  WARPGROUP.DEPBAR.LE gsb0, 0x0 ;  /* 0x00008000000079c5 */ /* 0x000fc40000010000 */
[----:B------:R-:W-:Y:S01]  /*cb90*/  WARPGROUP.ARRIVE ;  /* 0x00000000000079c5 */ /* 0x000fe20000000000 */
[----:B------:R-:W-:Y:S01]  /*cba0*/  IMAD.MOV.U32 R21, RZ, RZ, R13 ;  /* 0x000000ffff157224 */ /* 0x000fe200078e000d */
[----:B0-----:R-:W5:Y:S04]  /*cbb0*/  @!P0 LDL R66, [R1+0x1e8] ;  /* 0x0001e80001428983 */ /* 0x001f680000100800 */
        /* <DEDUP_REMOVED lines=11> */
[----:B------:R-:W-:Y:S01]  /*cc70*/  WARPGROUP.ARRIVE ;  /* 0x00000000000079c5 */ /* 0x000fe20000000000 */
[----:B------:R-:W-:Y:S01]  /*cc80*/  IMAD.MOV.U32 R67, RZ, RZ, 0x4 ;  /* 0x00000004ff437424 */ /* 0x000fe200078e00ff */
[----:B---3--:R-:W-:Y:S01]  /*cc90*/  R2UR UR5, R63 ;  /* 0x000000003f0572ca */ /* 0x008fe200000e0000 */
[----:B------:R-:W-:Y:S01]  /*cca0*/  IMAD.MOV.U32 R21, RZ, RZ, R13 ;  /* 0x000000ffff157224 */ /* 0x000fe200078e000d */
[----:B------:R-:W3:Y:S05]  /*ccb0*/  LDL.64 R64, [R1+0xb0] ;  /* 0x0000b00001407983 */ /* 0x000eea0000100a00 */
[----:B------:R-:W-:Y:S01]  /*ccc0*/  HGMMA.64x64x16.F32.BF16 R24, gdesc[UR8], R24, UP0, gsb0 ;  /* 0x00e00000081879f0 */ /* 0x000fe2000b801818 */
[----:B------:R-:W-:-:S04]  /*ccd0*/  SEL R7, R67, 0x2, P1 ;  /* 0x0000000243077807 */ /* 0x000fc80000800000 */
[----:B------:R-:W-:Y:S01]  /*cce0*/  IADD3 R62, R7, 0x800, R62 ;  /* 0x00000800073e7810 */ /* 0x000fe20007ffe03e */
[----:B------:R-:W-:Y:S01]  /*ccf0*/  IMAD.IADD R20, R60, 0x1, R7 ;  /* 0x000000013c147824 */ /* 0x000fe200078e0207 */
[----:B------:R-:W-:Y:S02]  /*cd00*/  R2UR UR7, R21 ;  /* 0x00000000150772ca */ /* 0x000fe400000e0000 */
[----:B------:R-:W-:Y:S02]  /*cd10*/  R2UR UR4, R62 ;  /* 0x000000003e0472ca */ /* 0x000fe400000e0000 */
[----:B------:R-:W-:Y:S01]  /*cd20*/  R2UR UR6, R20 ;  /* 0x00000000140672ca */ /* 0x000fe200000e0000 */
[----:B------:R-:W-:Y:S02]  /*cd30*/  WARPGROUP.DEPBAR.LE gsb0, 0x0 ;  /* 0x00008000000079c5 */ /* 0x000fe40000010000 */
[----:B------:R-:W-:Y:S01]  /*cd40*/  WARPGROUP.ARRIVE ;  /* 0x00000000000079c5 */ /* 0x000fe20000000000 */
[----:B------:R-:W-:Y:S01]  /*cd50*/  SEL R67, R67, 0x6, !P1 ;  /* 0x0000000643437807 */ /* 0x000fe20004800000 */
[----:B------:R-:W-:Y:S01]  /*cd60*/  IMAD.MOV.U32 R21, RZ, RZ, R13 ;  /* 0x000000ffff157224 */ /* 0x000fe200078e000d */
[----:B------:R-:W3:Y:S07]  /*cd70*/  LDL.64 R62, [R1+0xb0] ;  /* 0x0000b000013e7983 */ /* 0x000eee0000100a00 */
[----:B------:R-:W-:Y:S01]  /*cd80*/  HGMMA.64x64x16.F32.BF16 R24, gdesc[UR4], R24, gsb0 ;  /* 0x00e00000041879f0 */ /* 0x000fe20008001818 */
[----:B------:R-:W-:Y:S01]  /*cd90*/  IMAD.IADD R20, R60, 0x1, R67 ;  /* 0x000000013c147824 */ /* 0x000fe200078e0243 */
[----:B--2---:R-:W-:Y:S01]  /*cda0*/  IADD3 R58, R67, 0x800, R58 ;  /* 0x00000800433a7810 */ /* 0x004fe20007ffe03a */
[----:B------:R-:W2:Y:S01]  /*cdb0*/  LDL.64 R60, [R1+0xb0] ;  /* 0x0000b000013c7983 */ /* 0x000ea20000100a00 */
        /* <DEDUP_REMOVED lines=24> */
[----:B------:R-:W4:Y:S07]  /*cf40*/  LDL.64 R20, [R1+0xb0] ;  /* 0x0000b00001147983 */ /* 0x000f2e0000100a00 */
[----:B------:R-:W-:Y:S01]  /*cf50*/  HGMMA.64x64x16.F32.BF16 R24, gdesc[UR4], R24, gsb0 ;  /* 0x00e00000041879f0 */ /* 0x000fe20008001818 */
[----:B------:R-:W-:-:S02]  /*cf60*/  IMAD.IADD R14, R3, 0x1, R58 ;  /* 0x00000001030e7824 */ /* 0x000fc400078e023a */
[--C-:B------:R-:W-:Y:S01]  /*cf70*/  IMAD.MOV.U32 R15, RZ, RZ, R13.reuse ;  /* 0x000000ffff0f7224 */ /* 0x100fe200078e000d */
[----:B------:R-:W-:Y:S02]  /*cf80*/  R2UR UR4, R56 ;  /* 0x00000000380472ca */ /* 0x000fe400000e0000 */
[----:B------:R-:W-:Y:S02]  /*cf90*/  R2UR UR6, R14 ;  /* 0x000000000e0672ca */ /* 0x000fe400000e0000 */
[----:B------:R-:W-:Y:S02]  /*cfa0*/  R2UR UR7, R15 ;  /* 0x000000000f0772ca */ /* 0x000fe400000e0000 */
[----:B------:R-:W-:Y:S01]  /*cfb0*/  R2UR UR5, R57 ;  /* 0x00000000390572ca */ /* 0x000fe200000e0000 */
[----:B------:R-:W-:Y:S02]  /*cfc0*/  WARPGROUP.DEPBAR.LE gsb0, 0x0 ;  /* 0x00008000000079c5 */ /* 0x000fe40000010000 */
[----:B------:R-:W-:Y:S01]  /*cfd0*/  WARPGROUP.ARRIVE ;  /* 0x00000000000079c5 */ /* 0x000fe20000000000 */
[C---:B------:R-:W-:Y:S01]  /*cfe0*/  IMAD.IADD R14, R7.reuse, 0x1, R58 ;  /* 0x00000001070e7824 */ /* 0x040fe200078e023a */
[----:B---3--:R-:W-:Y:S01]  /*cff0*/  IADD3 R64, R7, 0xa00, R64 ;  /* 0x00000a0007407810 */ /* 0x008fe20007ffe040 */
[----:B------:R-:W-:Y:S01]  /*d000*/  IMAD.MOV.U32 R15, RZ, RZ, R13 ;  /* 0x000000ffff0f7224 */ /* 0x000fe200078e000d */
[----:B------:R-:W3:Y:S06]  /*d010*/  LDL.64 R56, [R1+0xb0] ;  /* 0x0000b00001387983 */ /* 0x000eec0000100a00 */
[----:B------:R-:W-:Y:S01]  /*d020*/  HGMMA.64x64x16.F32.BF16 R24, gdesc[UR4], R24, gsb0 ;  /* 0x00e00000041879f0 */ /* 0x000fe20008001818 */
[----:B------:R-:W-:-:S02]  /*d030*/  R2UR UR6, R14 ;  /* 0x000000000e0672ca */ /* 0x000fc400000e0000 */
[----:B------:R-:W-:Y:S02]  /*d040*/  R2UR UR7, R15 ;  /* 0x000000000f0772ca */ /* 0x000fe400000e0000 */
[----:B------:R-:W-:Y:S02]  /*d050*/  R2UR UR4, R64 ;  /* 0x00000000400472ca */ /* 0x000fe400000e0000 */
[----:B------:R-:W-:Y:S01]  /*d060*/  R2UR UR5, R65 ;  /* 0x00000000410572ca */ /* 0x000fe200000e0000 */
[----:B------:R-:W-:Y:S02]  /*d070*/  WARPGROUP.DEPBAR.LE gsb0, 0x0 ;  /* 0x00008000000079c5 */ /* 0x000fe40000010000 */
[----:B------:R-:W-:-:S10]  /*d080*/  WARPGROUP.ARRIVE ;  /* 0x00000000000079c5 */ /* 0x000fd40000000000 */
[----:B------:R-:W-:Y:S01]  /*d090*/  HGMMA.64x64x16.F32.BF16 R24, gdesc[UR4], R24, gsb0 ;  /* 0x00e00000041879f0 */ /* 0x000fe20008001818 */
[C---:B------:R-:W-:Y:S01]  /*d0a0*/  IMAD.IADD R14, R67.reuse, 0x1, R58 ;  /* 0x00000001430e7824 */ /* 0x040fe200078e023a */
[----:B--2---:R-:W-:Y:S01]  /*d0b0*/  IADD3 R60, R67, 0xa00, R60 ;  /* 0x00000a00433c7810 */ /* 0x004fe20007ffe03c */
[----:B------:R-:W-:Y:S01]  /*d0c0*/  IMAD.MOV.U32 R15, RZ, RZ, R13 ;  /* 0x000000ffff0f7224 */ /* 0x000fe200078e000d */
[----:B------:R-:W-:Y:S01]  /*d0d0*/  R2UR UR5, R61 ;  /* 0x000000003d0572ca */ /* 0x000fe200000e0000 */
[----:B------:R-:W2:Y:S01]  /*d0e0*/  LDL.64 R58, [R1+0xb0] ;  /* 0x0000b000013a7983 */ /* 0x000ea20000100a00 */
[----:B------:R-:W-:Y:S02]  /*d0f0*/  R2UR UR6, R14 ;  /* 0x000000000e0672ca */ /* 0x000fe400000e0000 */
[----:B------:R-:W-:Y:S02]  /*d100*/  R2UR UR7, R15 ;  /* 0x000000000f0772ca */ /* 0x000fe400000e0000 */
[----:B------:R-:W-:Y:S01]  /*d110*/  R2UR UR4, R60 ;  /* 0x000000003c0472ca */ /* 0x000fe200000e0000 */
[----:B------:R-:W-:Y:S01]  /*d120*/  IMAD.MOV.U32 R14, RZ, RZ, 0x30 ;  /* 0x00000030ff0e7424 */ /* 0x000fe200078e00ff */
[----:B------:R-:W5:Y:S01]  /*d130*/  LDL.64 R60, [R1+0xb0] ;  /* 0x0000b000013c7983 */ /* 0x000f620000100a00 */
        /* <DEDUP_REMOVED lines=18> */
[C---:B----4-:R-:W-:Y:S01]  /*d260*/  IADD3 R20, R3.reuse, 0xc00, R20 ;  /* 0x00000c0003147810 */ /* 0x050fe20007ffe014 */
        /* <DEDUP_REMOVED lines=28> */
[----:B------:R-:W-:Y:S01]  /*d430*/  R2UR UR4, R58 ;  /* 0x000000003a0472ca */ /* 0x000fe200000e0000 */
[----:B------:R-:W-:Y:S01]  /*d440*/  IMAD.MOV.U32 R64, RZ, RZ, 0x38 ;  /* 0x00000038ff407424 */ /* 0x000fe200078e00ff */
[----:B------:R-:W-:Y:S01]  /*d450*/  R2UR UR5, R59 ;  /* 0x000000003b0572ca */ /* 0x000fe200000e0000 */
[----:B------:R-:W-:Y:S01]  /*d460*/  IMAD.MOV.U32 R65, RZ, RZ, 0xe00 ;  /* 0x00000e00ff417424 */ /* 0x000fe200078e00ff */
[----:B------:R-:W2:Y:S02]  /*d470*/  LDL.64 R62, [R1+0xb0] ;  /* 0x0000b000013e7983 */ /* 0x000ea40000100a00 */
[----:B------:R-:W-:Y:S02]  /*d480*/  SEL R64, R64, 0x36, P1 ;  /* 0x0000003640407807 */ /* 0x000fe40000800000 */
[----:B------:R-:W-:Y:S01]  /*d490*/  SEL R65, R65, 0xd80, P1 ;  /* 0x00000d8041417807 */ /* 0x000fe20000800000 */
[----:B------:R-:W2:Y:S01]  /*d4a0*/  @!P0 LDL.64 R58, [R1+0x30] ;  /* 0x00003000013a8983 */ /* 0x000ea20000100a00 */
[----:B------:R-:W-:-:S02]  /*d4b0*/  WARPGROUP.DEPBAR.LE gsb0, 0x0 ;  /* 0x00008000000079c5 */ /* 0x000fc40000010000 */
[----:B------:R-:W-:-:S06]  /*d4c0*/  WARPGROUP.ARRIVE ;  /* 0x00000000000079c5 */ /* 0x000fcc0000000000 */
[----:B------:R-:W-:Y:S01]  /*d4d0*/  HGMMA.64x64x16.F32.BF16 R24, gdesc[UR4], R24, gsb0 ;  /* 0x00e00000041879f0 */ /* 0x000fe20008001818 */
[----:B------:R-:W-:-:S05]  /*d4e0*/  IMAD.IADD R64, R64, 0x1, R65 ;  /* 0x0000000140407824 */ /* 0x000fca00078e0241 */
[----:B------:R-:W-:-:S05]  /*d4f0*/  LOP3.LUT R65, R64, 0xe06, RZ, 0xc0, !PT ;  /* 0x00000e0640417812 */ /* 0x000fca00078ec0ff */
[----:B-----5:R-:W-:Y:S02]  /*d500*/  IMAD.IADD R60, R65, 0x1, R60 ;  /* 0x00000001413c7824 */ /* 0x020fe400078e023c */
        /* <DEDUP_REMOVED lines=21> */
[----:B---3--:R-:W-:Y:S01]  /*d660*/  IADD3 R20, R7, 0xe00, R20 ;  /* 0x00000e0007147810 */ /* 0x008fe20007ffe014 */
        /* <DEDUP_REMOVED lines=72> */
[----:B------:R-:W4:Y:S04]  /*daf0*/  LDL.64 R20, [R1+0x110] ;  /* 0x0001100001147983 */ /* 0x000f280000100a00 */
[----:B------:R-:W5:Y:S04]  /*db00*/  LDL R63, [R1+0x70] ;  /* 0x00007000013f7983 */ /* 0x000f680000100800 */
[----:B------:R-:W5:Y:S04]  /*db10*/  LDL R61, [R1+0x118] ;  /* 0x00011800013d7983 */ /* 0x000f680000100800 */
[----:B------:R-:W3:Y:S04]  /*db20*/  LDL.128 R56, [R1+0x100] ;  /* 0x0001000001387983 */ /* 0x000ee80000100c00 */
[----:B--2---:R-:W2:Y:S04]  /*db30*/  LD.E R60, desc[UR40][R12.64] ;  /* 0x000000280c3c7980 */ /* 0x004ea8000c101900 */
[----:B------:R-:W5:Y:S01]  /*db40*/  LDL.128 R12, [R1+0xf0] ;  /* 0x0000f000010c7983 */ /* 0x000f620000100c00 */
[----:B----4-:R-:W-:Y:S01]  /*db50*/  ISETP.NE.AND P1, PT, R20, 0x1, PT ;  /* 0x000000011400780c */ /* 0x010fe20003f25270 */
[----:B------:R-:W-:-:S02]  /*db60*/  UMOV UR4, 0xffffffc0 ;  /* 0xffffffc000047882 */ /* 0x000fc40000000000 */
[----:B------:R-:W-:Y:S01]  /*db70*/  UIMAD UR4, UR50, UR4, 0x41 ;  /* 0x00000041320474a4 */ /* 0x000fe2000f8e0204 */
[----:B---3--:R-:W-:Y:S01]  /*db80*/  ISETP.GE.AND P2, PT, R57, 0x1, PT ;  /* 0x000000013900780c */ /* 0x008fe20003f46270 */
[----:B------:R-:W-:Y:S01]  /*db90*/  BSSY B0, `(.L_x_6230) ;  /* 0x000007b000007945 */ /* 0x000fe20003800000 */
[-C--:B--2---:R-:W-:Y:S01]  /*dba0*/  FMUL.FTZ R7, R27, R60.reuse ;  /* 0x0000003c1b077220 */ /* 0x084fe20000410000 */
[-C--:B------:R-:W-:Y:S01]  /*dbb0*/  FMUL.FTZ R27, R31, R60.reuse ;  /* 0x0000003c1f1b7220 */ /* 0x080fe20000410000 */
[-C--:B------:R-:W-:Y:S01]  /*dbc0*/  FMUL.FTZ R31, R39, R60.reuse ;  /* 0x0000003c271f7220 */ /* 0x080fe20000410000 */
[----:B------:R-:W-:Y:S01]  /*dbd0*/  SHF.R.S32.HI R39, RZ, 0x1f, R62 ;  /* 0x0000001fff277819 */ /* 0x000fe2000001143e */
[----:B------:R-:W-:-:S03]  /*dbe0*/  FMUL.FTZ R65, R36, R60 ;  /* 0x0000003c24417220 */ /* 0x000fc60000410000 */
[----:B------:R-:W-:Y:S01]  /*dbf0*/  LEA.HI R36, R39, R62, RZ, 0x7 ;  /* 0x0000003e27247211 */ /* 0x000fe200078f38ff */
[----:B------:R-:W-:-:S03]  /*dc00*/  FMUL.FTZ R66, R37, R60 ;  /* 0x0000003c25427220 */ /* 0x000fc60000410000 */
[----:B------:R-:W-:Y:S01]  /*dc10*/  LOP3.LUT R37, R36, 0xffffff80, RZ, 0xc0, !PT ;  /* 0xffffff8024257812 */ /* 0x000fe200078ec0ff */
[-C--:B------:R-:W-:Y:S01]  /*dc20*/  FMUL.FTZ R67, R41, R60.reuse ;  /* 0x0000003c29437220 */ /* 0x080fe20000410000 */
[----:B0-----:R-:W-:-:S03]  /*dc30*/  FMUL.FTZ R0, R26, R60 ;  /* 0x0000003c1a007220 */ /* 0x001fc60000410000 */
[----:B------:R-:W-:Y:S02]  /*dc40*/  IMAD.IADD R41, R62, 0x1, -R37 ;  /* 0x000000013e297824 */ /* 0x000fe400078e0a25 */
[-C--:B-1----:R-:W-:Y:S01]  /*dc50*/  FMUL.FTZ R3, R24, R60.reuse ;  /* 0x0000003c18037220 */ /* 0x082fe20000410000 */
[-C--:B------:R-:W-:Y:S01]  /*dc60*/  FMUL.FTZ R26, R30, R60.reuse ;  /* 0x0000003c1e1a7220 */ /* 0x080fe20000410000 */
[-C--:B------:R-:W-:Y:S01]  /*dc70*/  FMUL.FTZ R24, R25, R60.reuse ;  /* 0x0000003c19187220 */ /* 0x080fe20000410000 */
[-C--:B------:R-:W-:Y:S01]  /*dc80*/  FMUL.FTZ R64, R29, R60.reuse ;  /* 0x0000003c1d407220 */ /* 0x080fe20000410000 */
[-C--:B------:R-:W-:Y:S01]  /*dc90*/  FMUL.FTZ R30, R38, R60.reuse ;  /* 0x0000003c261e7220 */ /* 0x080fe20000410000 */
[-C--:B------:R-:W-:Y:S01]  /*dca0*/  FMUL.FTZ R25, R28, R60.reuse ;  /* 0x0000003c1c197220 */ /* 0x080fe20000410000 */
[-C--:B------:R-:W-:Y:S01]  /*dcb0*/  FMUL.FTZ R29, R35, R60.reuse ;  /* 0x0000003c231d7220 */ /* 0x080fe20000410000 */
[----:B------:R-:W-:Y:S01]  /*dcc0*/  SHF.R.S32.HI R38, RZ, 0x1f, R41 ;  /* 0x0000001fff267819 */ /* 0x000fe20000011429 */
[-C--:B------:R-:W-:Y:S01]  /*dcd0*/  FMUL.FTZ R28, R34, R60.reuse ;  /* 0x0000003c221c7220 */ /* 0x080fe20000410000 */
[-C--:B------:R-:W-:Y:S01]  /*dce0*/  FMUL.FTZ R35, R43, R60.reuse ;  /* 0x0000003c2b237220 */ /* 0x080fe20000410000 */
[-C--:B------:R-:W-:Y:S01]  /*dcf0*/  FMUL.FTZ R34, R42, R60.reuse ;  /* 0x0000003c2a227220 */ /* 0x080fe20000410000 */
[-C--:B------:R-:W-:Y:S01]  /*dd00*/  FMUL.FTZ R43, R45, R60.reuse ;  /* 0x0000003c2d2b7220 */ /* 0x080fe20000410000 */
[----:B------:R-:W-:Y:S01]  /*dd10*/  FMUL.FTZ R42, R44, R60 ;  /* 0x0000003c2c2a7220 */ /* 0x000fe20000410000 */
[----:B------:R-:W-:-:S02]  /*dd20*/  LEA.HI R45, R39, R62, RZ, 0x2 ;  /* 0x0000003e272d7211 */ /* 0x000fc400078f10ff */
[-C--:B------:R-:W-:Y:S01]  /*dd30*/  LEA.HI R44, R38, R41.reuse, RZ, 0x2 ;  /* 0x00000029262c7211 */ /* 0x080fe200078f10ff */
[-C--:B------:R-:W-:Y:S01]  /*dd40*/  FMUL.FTZ R36, R46, R60.reuse ;  /* 0x0000003c2e247220 */ /* 0x080fe20000410000 */
[----:B------:R-:W-:Y:S02]  /*dd50*/  LOP3.LUT R45, R45, 0xfffffffc, RZ, 0xc0, !PT ;  /* 0xfffffffc2d2d7812 */ /* 0x000fe400078ec0ff */
[--C-:B------:R-:W-:Y:S02]  /*dd60*/  SHF.R.S32.HI R39, RZ, 0x2, R44.reuse ;  /* 0x00000002ff277819 */ /* 0x100fe4000001142c */
[----:B------:R-:W-:Y:S01]  /*dd70*/  SHF.R.S32.HI R46, RZ, 0x1f, R44 ;  /* 0x0000001fff2e7819 */ /* 0x000fe2000001142c */
[----:B------:R-:W-:Y:S01]  /*dd80*/  IMAD.IADD R45, R62, 0x1, -R45 ;  /* 0x000000013e2d7824 */ /* 0x000fe200078e0a2d */
[----:B------:R-:W-:Y:S02]  /*dd90*/  LEA.HI R38, R38, R41, RZ, 0x5 ;  /* 0x0000002926267211 */ /* 0x000fe400078f28ff */
[----:B------:R-:W-:Y:S01]  /*dda0*/  LEA.HI R46, R46, R39, RZ, 0x3 ;  /* 0x000000272e2e7211 */ /* 0x000fe200078f18ff */
[----:B------:R-:W-:Y:S01]  /*ddb0*/  FMUL.FTZ R37, R47, R60 ;  /* 0x0000003c2f257220 */ /* 0x000fe20000410000 */
[----:B------:R-:W-:-:S02]  /*ddc0*/  LEA.HI R47, R45, R45, RZ, 0x1 ;  /* 0x0000002d2d2f7211 */ /* 0x000fc400078f08ff */
[----:B------:R-:W-:Y:S02]  /*ddd0*/  LOP3.LUT R46, R46, 0xfffffff8, RZ, 0xc0, !PT ;  /* 0xfffffff82e2e7812 */ /* 0x000fe400078ec0ff */
[----:B------:R-:W-:Y:S02]  /*dde0*/  SHF.R.S32.HI R38, RZ, 0x5, R38 ;  /* 0x00000005ff267819 */ /* 0x000fe40000011426 */
[----:B------:R-:W-:Y:S01]  /*ddf0*/  LOP3.LUT R62, R47, 0x1ffffffe, RZ, 0xc0, !PT ;  /* 0x1ffffffe2f3e7812 */ /* 0x000fe200078ec0ff */
[----:B------:R-:W-:Y:S02]  /*de00*/  IMAD.IADD R46, R39, 0x1, -R46 ;  /* 0x00000001272e7824 */ /* 0x000fe400078e0a2e */
[----:B-----5:R-:W-:Y:S02]  /*de10*/  IMAD R39, R63, 0x4, R38 ;  /* 0x000000043f277824 */ /* 0x020fe400078e0226 */
[----:B------:R-:W-:Y:S02]  /*de20*/  IMAD.IADD R62, R45, 0x1, -R62 ;  /* 0x000000012d3e7824 */ /* 0x000fe400078e0a3e */
[----:B------:R-:W-:-:S04]  /*de30*/  IMAD.U32 R39, R39, 0x10, R46 ;  /* 0x0000001027277824 */ /* 0x000fc800078e002e */
[----:B------:R-:W-:-:S04]  /*de40*/  IMAD R68, R62, 0x8, R39 ;  /* 0x000000083e447824 */ /* 0x000fc800078e0227 */
[----:B------:R-:W-:-:S04]  /*de50*/  @P1 IMAD.HI.U32 R46, R68, R21, RZ ;  /* 0x00000015442e1227 */ /* 0x000fc800078e00ff */
[----:B------:R-:W-:Y:S01]  /*de60*/  FMUL.FTZ R48, R48, R60 ;  /* 0x0000003c30307220 */ /* 0x000fe20000410000 */
[----:B------:R-:W-:-:S03]  /*de70*/  @P1 SHF.R.U32.HI R68, RZ, R61, R46 ;  /* 0x0000003dff441219 */ /* 0x000fc6000001162e */
[----:B------:R0:W1:Y:S01]  /*de80*/  MUFU.TANH R69, R48 ;  /* 0x0000003000457308 */ /* 0x0000620000002400 */
[----:B------:R-:W-:Y:S01]  /*de90*/  LOP3.LUT R44, R44, 0x7ffffffc, RZ, 0xc0, !PT ;  /* 0x7ffffffc2c2c7812 */ /* 0x000fe200078ec0ff */
[-C--:B------:R-:W-:Y:S01]  /*dea0*/  FMUL.FTZ R32, R32, R60.reuse ;  /* 0x0000003c20207220 */ /* 0x080fe20000410000 */
[-C--:B------:R-:W-:Y:S01]  /*deb0*/  FMUL.FTZ R33, R33, R60.reuse ;  /* 0x0000003c21217220 */ /* 0x080fe20000410000 */
[----:B0-----:R-:W0:Y:S02]  /*dec0*/  SHFL.IDX PT, R48, R68, RZ, 0x1c1f ;  /* 0x001c1fff44307589 */ /* 0x001e2400000e0000 */
[----:B------:R-:W-:Y:S02]  /*ded0*/  IMAD.IADD R21, R41, 0x1, -R44 ;  /* 0x0000000129157824 */ /* 0x000fe400078e0a2c */
[-C--:B------:R-:W-:Y:S01]  /*dee0*/  FMUL.FTZ R40, R40, R60.reuse ;  /* 0x0000003c28287220 */ /* 0x080fe20000410000 */
[-C--:B------:R-:W-:Y:S01]  /*def0*/  FMUL.FTZ R49, R49, R60.reuse ;  /* 0x0000003c31317220 */ /* 0x080fe20000410000 */
[-C--:B------:R-:W-:Y:S01]  /*df00*/  FMUL.FTZ R20, R50, R60.reuse ;  /* 0x0000003c32147220 */ /* 0x080fe20000410000 */
[-C--:B------:R-:W-:Y:S01]  /*df10*/  FMUL.FTZ R38, R51, R60.reuse ;  /* 0x0000003c33267220 */ /* 0x080fe20000410000 */
[----:B------:R-:W-:Y:S01]  /*df20*/  FMUL.FTZ R39, R54, R60 ;  /* 0x0000003c36277220 */ /* 0x000fe20000410000 */
[----:B------:R-:W-:-:S02]  /*df30*/  VIADD R44, R13, UR4 ;  /* 0x000000040d2c7c36 */ /* 0x000fc40008000000 */
[-C--:B------:R-:W-:Y:S01]  /*df40*/  FMUL.FTZ R41, R55, R60.reuse ;  /* 0x0000003c37297220 */ /* 0x080fe20000410000 */
[-C--:B------:R-:W-:Y:S01]  /*df50*/  FMUL.FTZ R52, R52, R60.reuse ;  /* 0x0000003c34347220 */ /* 0x080fe20000410000 */
[----:B------:R-:W-:Y:S01]  /*df60*/  ULEA UR4, UR50, 0xffffffc0, 0x6 ;  /* 0xffffffc032047891 */ /* 0x000fe2000f8e303f */
[----:B------:R-:W-:Y:S01]  /*df70*/  IMAD R45, R21, -0x2, R44 ;  /* 0xfffffffe152d7824 */ /* 0x000fe200078e022c */
[----:B------:R-:W2:Y:S01]  /*df80*/  MUFU.TANH R3, R3 ;  /* 0x0000000300037308 */ /* 0x000ea20000002400 */
[----:B------:R-:W-:Y:S02]  /*df90*/  FMUL.FTZ R53, R53, R60 ;  /* 0x0000003c35357220 */ /* 0x000fe40000410000 */
[----:B------:R-:W-:Y:S01]  /*dfa0*/  IMAD.IADD R46, R45, 0x1, -R12 ;  /* 0x000000012d2e7824 */ /* 0x000fe200078e0a0c */
[----:B------:R-:W-:Y:S01]  /*dfb0*/  LOP3.LUT R45, RZ, R14, RZ, 0x33, !PT ;  /* 0x0000000eff2d7212 */ /* 0x000fe200078e33ff */
[----:B------:R-:W-:-:S03]  /*dfc0*/  VIADD R44, R13, -UR4 ;  /* 0x800000040d2c7c36 */ /* 0x000fc60008000000 */
[----:B------:R-:W3:Y:S01]  /*dfd0*/  MUFU.TANH R24, R24 ;  /* 0x0000001800187308 */ /* 0x000ee20000002400 */
[----:B------:R-:W-:-:S07]  /*dfe0*/  IMAD R51, R21, -0x2, R44 ;  /* 0xfffffffe15337824 */ /* 0x000fce00078e022c */
[----:B------:R-:W4:Y:S01]  /*dff0*/  MUFU.TANH R0, R0 ;  /* 0x0000000000007308 */ /* 0x000f220000002400 */
        /* <DEDUP_REMOVED lines=28> */
[----:B------:R-:W-:Y:S01]  /*e1c0*/  VIADD R55, R56, -UR4 ;  /* 0x8000000438377c36 */ /* 0x000fe20008000000 */
[----:B0-----:R-:W-:-:S06]  /*e1d0*/  VIADDMNMX R14, R48, R70, R51, PT ;  /* 0x00000046300e7246 */ /* 0x001fcc0003800133 */
[----:B------:R0:W1:Y:S02]  /*e1e0*/  MUFU.TANH R50, R53 ;  /* 0x0000003500327308 */ /* 0x0000640000002400 */
[----:B0-----:R-:W-:-:S04]  /*e1f0*/  IMAD.IADD R53, R46, 0x1, R45 ;  /* 0x000000012e357824 */ /* 0x001fc800078e022d */
        /* <DEDUP_REMOVED lines=12> */
.L_x_6233:
[----:B------:R-:W-:-:S13]  /*e2c0*/  ISETP.NE.AND P1, PT, R57, 0x1, PT ;  /* 0x000000013900780c */ /* 0x000fda0003f25270 */
[----:B------:R-:W-:-:S05]  /*e2d0*/  @P1 IMAD.HI.U32 R46, R44, R58, RZ ;  /* 0x0000003a2c2e1227 */ /* 0x000fca00078e00ff */
[----:B------:R-:W-:-:S07]  /*e2e0*/  @P1 SHF.R.U32.HI R44, RZ, R59, R46 ;  /* 0x0000003bff2c1219 */ /* 0x000fce000001162e */
.L_x_6234:
[----:B------:R-:W-:Y:S05]  /*e2f0*/  BSYNC B1 ;  /* 0x0000000000017941 */ /* 0x000fea0003800000 */
.L_x_6232:
[----:B------:R-:W-:-:S04]  /*e300*/  IMAD R44, R44, R57, -UR4 ;  /* 0x800000042c2c7e24 */ /* 0x000fc8000f8e0239 */
[----:B------:R-:W-:-:S05]  /*e310*/  IMAD R44, R21, -0x2, R44 ;  /* 0xfffffffe152c7824 */ /* 0x000fca00078e022c */
[----:B------:R-:W-:Y:S02]  /*e320*/  VIMNMX R15, R15, R44, !PT ;  /* 0x0000002c0f0f7248 */ /* 0x000fe40007fe0100 */
[----:B------:R-:W-:-:S07]  /*e330*/  VIADDMNMX R14, R44, R57, R14, PT ;  /* 0x000000392c0e7246 */ /* 0x000fce000380010e */
.L_x_6231:
[----:B------:R-:W-:Y:S05]  /*e340*/  BSYNC B0 ;  /* 0x0000000000007941 */ /* 0x000fea0003800000 */
.L_x_6230:
        /* <DEDUP_REMOVED lines=14> */
[C---:B------:R-:W-:Y:S02]  /*e430*/  ISETP.LT.OR P4, PT, R14.reuse, 0x9, P4 ;  /* 0x000000090e00780c */ /* 0x040fe40002781670 */
        /* <DEDUP_REMOVED lines=40> */
[----:B------:R-:W-:-:S02]  /*e6c0*/  ISETP.GE.AND P3, PT, R55, 0x31, PT ;  /* 0x000000313700780c */ /* 0x000fc40003f66270 */
[----:B0-----:R-:W-:Y:S02]  /*e6d0*/  VIADDMNMX R66, R68, R70, R51, PT ;  /* 0x0000004644427246 */ /* 0x001fe40003800133 */
[----:B------:R-:W-:-:S04]  /*e6e0*/  ISETP.GT.AND P4, PT, R15, 0x30, !P3 ;  /* 0x000000300f00780c */ /* 0x000fc80005f84270 */
[----:B------:R-:W-:-:S04]  /*e6f0*/  ISETP.LT.OR P4, PT, R14, 0x31, P4 ;  /* 0x000000310e00780c */ /* 0x000fc80002781670 */
[----:B-1----:R-:W-:Y:S02]  /*e700*/  FSEL R42, R69, -INF , !P4 ;  /* 0xff800000452a7808 */ /* 0x002fe40006000000 */
        /* <DEDUP_REMOVED lines=13> */
[----:B------:R-:W-:Y:S01]  /*e7e0*/  IMAD.IADD R3, R53, 0x1, R68 ;  /* 0x0000000135037824 */ /* 0x000fe200078e0244 */
        /* <DEDUP_REMOVED lines=17> */
.L_x_6238:
[----:B------:R-:W-:-:S13]  /*e900*/  ISETP.NE.AND P6, PT, R57, 0x1, PT ;  /* 0x000000013900780c */ /* 0x000fda0003fc5270 */
[----:B------:R-:W-:-:S05]  /*e910*/  @P6 IMAD.HI.U32 R58, R12, R58, RZ ;  /* 0x0000003a0c3a6227 */ /* 0x000fca00078e00ff */
[----:B------:R-:W-:-:S07]  /*e920*/  @P6 SHF.R.U32.HI R12, RZ, R59, R58 ;  /* 0x0000003bff0c6219 */ /* 0x000fce000001163a */
.L_x_6239:
[----:B------:R-:W-:Y:S05]  /*e930*/  BSYNC B1 ;  /* 0x0000000000017941 */ /* 0x000fea0003800000 */
.L_x_6237:
[----:B------:R-:W-:-:S04]  /*e940*/  IMAD R12, R12, R57, -UR4 ;  /* 0x800000040c0c7e24 */ /* 0x000fc8000f8e0239 */
[----:B------:R-:W-:-:S05]  /*e950*/  IMAD R12, R21, -0x2, R12 ;  /* 0xfffffffe150c7824 */ /* 0x000fca00078e020c */
[----:B------:R-:W-:Y:S02]  /*e960*/  VIADDMNMX R66, R12, R57, R66, PT ;  /* 0x000000390c427246 */ /* 0x000fe40003800142 */
[----:B------:R-:W-:-:S07]  /*e970*/  VIMNMX R3, R3, R12, !PT ;  /* 0x0000000c03037248 */ /* 0x000fce0007fe0100 */
.L_x_6236:
[----:B------:R-:W-:Y:S05]  /*e980*/  BSYNC B0 ;  /* 0x0000000000007941 */ /* 0x000fea0003800000 */
.L_x_6235:
[C---:B------:R-:W-:Y:S01]  /*e990*/  ISETP.GT.AND P1, PT, R3.reuse, 0x1, !P1 ;  /* 0x000000010300780c */ /* 0x040fe20004f24270 */
[----:B------:R-:W-:Y:S01]  /*e9a0*/  BAR.SYNC.DEFER_BLOCKING 0xf, 0x100 ;  /* 0x03c4000000007b1d */ /* 0x000fe20000010000 */
[----:B------:R-:W-:Y:S02]  /*e9b0*/  ISETP.GT.AND P2, PT, R3, 0x8, !P2 ;  /* 0x000000080300780c */ /* 0x000fe40005744270 */
[C---:B------:R-:W-:Y:S02]  /*e9c0*/  ISETP.LT.OR P1, PT, R66.reuse, 0x2, P1 ;  /* 0x000000024200780c */ /* 0x040fe40000f21670 */
[----:B------:R-:W-:Y:S02]  /*e9d0*/  ISETP.LT.OR P2, PT, R66, 0x9, P2 ;  /* 0x000000094200780c */ /* 0x000fe40001741670 */
[----:B------:R-:W-:Y:S01]  /*e9e0*/  FSEL R21, R7, -INF , !P1 ;  /* 0xff80000007157808 */ /* 0x000fe20004800000 */
[----:B------:R-:W2:Y:S01]  /*e9f0*/  LDL R145, [R1+0x1e8] ;  /* 0x0001e80001917983 */ /* 0x000ea20000100800 */
[----:B------:R-:W-:-:S02]  /*ea00*/  ISETP.NE.AND P1, PT, R45, RZ, PT ;  /* 0x000000ff2d00720c */ /* 0x000fc40003f25270 */
[----:B------:R-:W-:Y:S01]  /*ea10*/  ISETP.NE.AND P6, PT, R25, RZ, PT ;  /* 0x000000ff1900720c */ /* 0x000fe20003fc5270 */
[----:B------:R-:W3:Y:S01]  /*ea20*/  LDL R58, [R1+0x2d0] ;  /* 0x0002d000013a7983 */ /* 0x000ee20000100800 */
[----:B------:R-:W-:Y:S02]  /*ea30*/  ISETP.GT.AND P1, PT, R3, 0x9, !P1 ;  /* 0x000000090300780c */ /* 0x000fe40004f24270 */
[----:B------:R-:W-:Y:S01]  /*ea40*/  FSEL R25, R26, -INF , !P2 ;  /* 0xff8000001a197808 */ /* 0x000fe20005000000 */
[----:B------:R-:W4:Y:S01]  /*ea50*/  LDL R68, [R1+0x2f8] ;  /* 0x0002f80001447983 */ /* 0x000f220000100800 */
[----:B------:R-:W-:Y:S02]  /*ea60*/  ISETP.LT.OR P1, PT, R66, 0xa, P1 ;  /* 0x0000000a4200780c */ /* 0x000fe40000f21670 */
[----:B------:R-:W-:Y:S01]  /*ea70*/  ISETP.NE.AND P2, PT, R33, RZ, PT ;  /* 0x000000ff2100720c */ /* 0x000fe20003f45270 */
[----:B------:R-:W5:Y:S01]  /*ea80*/  LDL R69, [R1+0x2fc] ;  /* 0x0002fc0001457983 */ /* 0x000f620000100800 */
[----:B------:R-:W-:-:S02]  /*ea90*/  FSEL R33, R27, -INF , !P1 ;  /* 0xff8000001b217808 */ /* 0x000fc40004800000 */
[----:B------:R-:W-:Y:S01]  /*eaa0*/  ISETP.NE.AND P1, PT, R61, RZ, PT ;  /* 0x000000ff3d00720c */ /* 0x000fe20003f25270 */
[----:B------:R-:W5:Y:S01]  /*eab0*/  LDL R70, [R1+0x300] ;  /* 0x0003000001467983 */ /* 0x000f620000100800 */
[----:B------:R-:W-:Y:S02]  /*eac0*/  FMNMX.FTZ R7, R168, R62, !PT ;  /* 0x0000003ea8077209 */ /* 0x000fe40007810000 */
[----:B------:R-:W-:Y:S01]  /*ead0*/  ISETP.GT.AND P1, PT, R3, 0x10, !P1 ;  /* 0x000000100300780c */ /* 0x000fe20004f24270 */
[----:B------:R-:W5:Y:S01]  /*eae0*/  LDL R74, [R1+0x310] ;  /* 0x00031000014a7983 */ /* 0x000f620000100800 */
[----:B------:R-:W-:Y:S02]  /*eaf0*/  FMNMX.FTZ R7, R170, R7, !PT ;  /* 0x00000007aa077209 */ /* 0x000fe40007810000 */
[----:B------:R-:W-:Y:S01]  /*eb00*/  ISETP.LT.OR P1, PT, R66, 0x11, P1 ;  /* 0x000000114200780c */ /* 0x000fe20000f21670 */
[----:B------:R-:W5:Y:S01]  /*eb10*/  LDL R75, [R1+0x314] ;  /* 0x00031400014b7983 */ /* 0x000f620000100800 */
[----:B------:R-:W-:-:S02]  /*eb20*/  FMNMX.FTZ R7, R64, R7, !PT ;  /* 0x0000000740077209 */ /* 0x000fc40007810000 */
[----:B------:R-:W-:Y:S01]  /*eb30*/  FSEL R28, R28, -INF , !P1 ;  /* 0xff8000001c1c7808 */ /* 0x000fe20004800000 */
[----:B------:R-:W5:Y:S01]  /*eb40*/  LDL R76, [R1+0x318] ;  /* 0x00031800014c7983 */ /* 0x000f620000100800 */
[----:B------:R-:W-:Y:S02]  /*eb50*/  ISETP.NE.AND P1, PT, R63, RZ, PT ;  /* 0x000000ff3f00720c */ /* 0x000fe40003f25270 */
[----:B------:R-:W-:Y:S01]  /*eb60*/  FMNMX.FTZ R7, R60, R7, !PT ;  /* 0x000000073c077209 */ /* 0x000fe20007810000 */
[----:B------:R-:W2:Y:S01]  /*eb70*/  LDL R63, [R1+0x2e4] ;  /* 0x0002e400013f7983 */ /* 0x000ea20000100800 */
[----:B------:R-:W-:Y:S02]  /*eb80*/  ISETP.GT.AND P1, PT, R3, 0x11, !P1 ;  /* 0x000000110300780c */ /* 0x000fe40004f24270 */
[----:B------:R-:W-:Y:S01]  /*eb90*/  FMNMX.FTZ R7, R56, R7, !PT ;  /* 0x0000000738077209 */ /* 0x000fe20007810000 */
[----:B------:R-:W5:Y:S01]  /*eba0*/  LDL R77, [R1+0x31c] ;  /* 0x00031c00014d7983 */ /* 0x000f620000100800 */
[----:B------:R-:W-:-:S02]  /*ebb0*/  ISETP.LT.OR P1, PT, R66, 0x12, P1 ;  /* 0x000000124200780c */ /* 0x000fc40000f21670 */
[----:B------:R-:W-:Y:S01]  /*ebc0*/  FMNMX.FTZ R7, R54, R7, !PT ;  /* 0x0000000736077209 */ /* 0x000fe20007810000 */
        /* <DEDUP_REMOVED lines=14> */
[----:B------:R-:W-:Y:S01]  /*ecb0*/  FMNMX.FTZ R7, R24, R7, !PT ;  /* 0x0000000718077209 */ /* 0x000fe20007810000 */
[----:B------:R-:W4:Y:S01]  /*ecc0*/  LDL R65, [R1+0x2ec] ;  /* 0x0002ec0001417983 */ /* 0x000f220000100800 */
        /* <DEDUP_REMOVED lines=71> */
[----:B------:R-:W3:Y:S01]  /*f140*/  LDL R38, [R1+0x220] ;  /* 0x0002200001267983 */ /* 0x000ee20000100800 */
        /* <DEDUP_REMOVED lines=12> */
[----:B------:R-:W2:Y:S04]  /*f210*/  LDL R7, [R1+0x204] ;  /* 0x0002040001077983 */ /* 0x000ea80000100800 */
[----:B------:R-:W5:Y:S04]  /*f220*/  LDL R103, [R1+0x384] ;  /* 0x0003840001677983 */ /* 0x000f680000100800 */
[----:B------:R-:W5:Y:S04]  /*f230*/  LDL R104, [R1+0x388] ;  /* 0x0003880001687983 */ /* 0x000f680000100800 */
[----:B------:R-:W5:Y:S01]  /*f240*/  LDL R105, [R1+0x38c] ;  /* 0x00038c0001697983 */ /* 0x000f620000100800 */
[----:B0-----:R-:W-:-:S03]  /*f250*/  FMNMX.FTZ R0, R13, R12, !PT ;  /* 0x0000000c0d007209 */ /* 0x001fc60007810000 */
[----:B------:R-:W5:Y:S04]  /*f260*/  LDL R106, [R1+0x390] ;  /* 0x00039000016a7983 */ /* 0x000f680000100800 */
[----:B------:R-:W-:Y:S04]  /*f270*/  STL [R1+0x200], R0 ;  /* 0x0002000001007387 */ /* 0x000fe80000100800 */
[----:B------:R-:W3:Y:S04]  /*f280*/  LDL R20, [R1+0x200] ;  /* 0x0002000001147983 */ /* 0x000ee80000100800 */
[----:B------:R-:W4:Y:S04]  /*f290*/  LDL.64 R12, [R1+0x138] ;  /* 0x00013800010c7983 */ /* 0x000f280000100a00 */
        /* <DEDUP_REMOVED lines=38> */
[----:B--2---:R-:W0:Y:S02]  /*f500*/  SHFL.BFLY PT, R14, R7, 0x2, 0x1f ;  /* 0x0c401f00070e7f89 */ /* 0x004e2400000e0000 */
[----:B0-----:R-:W-:-:S05]  /*f510*/  FMNMX.FTZ R14, R14, R7, !PT ;  /* 0x000000070e0e7209 */ /* 0x001fca0007810000 */
[----:B------:R-:W0:Y:S01]  /*f520*/  SHFL.BFLY PT, R7, R14, 0x1, 0x1f ;  /* 0x0c201f000e077f89 */ /* 0x000e2200000e0000 */
[----:B---3--:R-:W-:Y:S01]  /*f530*/  FMUL.FTZ R3, R38, R20 ;  /* 0x0000001426037220 */ /* 0x008fe20000410000 */
[----:B------:R-:W-:-:S04]  /*f540*/  FSETP.NEU.FTZ.AND P1, PT, R20, -INF , PT ;  /* 0xff8000001400780b */ /* 0x000fc80003f3d000 */
[----:B------:R-:W-:-:S05]  /*f550*/  FSEL R3, R3, RZ, P1 ;  /* 0x000000ff03037208 */ /* 0x000fca0000800000 */
[----:B------:R-:W-:Y:S01]  /*f560*/  FFMA.FTZ R0, R64, R38, -R3 ;  /* 0x0000002640007223 */ /* 0x000fe20000010803 */
[----:B0-----:R-:W-:-:S03]  /*f570*/  FMNMX.FTZ R26, R14, R7, !PT ;  /* 0x000000070e1a7209 */ /* 0x001fc60007810000 */
[----:B------:R0:W-:Y:S01]  /*f580*/  MUFU.EX2 R39, R0 ;  /* 0x0000000000277308 */ /* 0x0001e20000000800 */
[-CC-:B------:R-:W-:Y:S01]  /*f590*/  FFMA.FTZ R168, R168, R38.reuse, -R3.reuse ;  /* 0x00000026a8a87223 */ /* 0x180fe20000010803 */
[-CC-:B------:R-:W-:Y:S01]  /*f5a0*/  FFMA.FTZ R27, R62, R38.reuse, -R3.reuse ;  /* 0x000000263e1b7223 */ /* 0x180fe20000010803 */
[----:B------:R-:W-:Y:S01]  /*f5b0*/  FSETP.NEU.FTZ.AND P1, PT, R26, -INF , PT ;  /* 0xff8000001a00780b */ /* 0x000fe20003f3d000 */
[-CC-:B------:R-:W-:Y:S01]  /*f5c0*/  FFMA.FTZ R32, R32, R38.reuse, -R3.reuse ;  /* 0x0000002620207223 */ /* 0x180fe20000010803 */
[-CC-:B------:R-:W-:Y:S01]  /*f5d0*/  FFMA.FTZ R170, R170, R38.reuse, -R3.reuse ;  /* 0x00000026aaaa7223 */ /* 0x180fe20000010803 */
[-CC-:B------:R-:W-:Y:S01]  /*f5e0*/  FFMA.FTZ R172, R60, R38.reuse, -R3.reuse ;  /* 0x000000263cac7223 */ /* 0x180fe20000010803 */
[-CC-:B------:R-:W-:Y:S01]  /*f5f0*/  FFMA.FTZ R176, R44, R38.reuse, -R3.reuse ;  /* 0x000000262cb07223 */ /* 0x180fe20000010803 */
[-CC-:B------:R-:W-:Y:S01]  /*f600*/  FFMA.FTZ R41, R56, R38.reuse, -R3.reuse ;  /* 0x0000002638297223 */ /* 0x180fe20000010803 */
[-C--:B0-----:R-:W-:Y:S01]  /*f610*/  FMUL.FTZ R0, R26, R38.reuse ;  /* 0x000000261a007220 */ /* 0x081fe20000410000 */
[----:B------:R-:W-:Y:S01]  /*f620*/  MUFU.EX2 R168, R168 ;  /* 0x000000a800a87308 */ /* 0x000fe20000000800 */
[-CC-:B------:R-:W-:Y:S01]  /*f630*/  FFMA.FTZ R174, R54, R38.reuse, -R3.reuse ;  /* 0x0000002636ae7223 */ /* 0x180fe20000010803 */
[-CC-:B------:R-:W-:Y:S01]  /*f640*/  FFMA.FTZ R43, R52, R38.reuse, -R3.reuse ;  /* 0x00000026342b7223 */ /* 0x180fe20000010803 */
[-CC-:B------:R-:W-:Y:S01]  /*f650*/  FFMA.FTZ R24, R24, R38.reuse, -R3.reuse ;  /* 0x0000002618187223 */ /* 0x180fe20000010803 */
[----:B------:R-:W-:Y:S01]  /*f660*/  FSEL R0, R0, RZ, P1 ;  /* 0x000000ff00007208 */ /* 0x000fe20000800000 */
[-CC-:B------:R-:W-:Y:S01]  /*f670*/  FFMA.FTZ R48, R48, R38.reuse, -R3.reuse ;  /* 0x0000002630307223 */ /* 0x180fe20000010803 */
[-CC-:B------:R-:W-:Y:S01]  /*f680*/  FFMA.FTZ R42, R42, R38.reuse, -R3.reuse ;  /* 0x000000262a2a7223 */ /* 0x180fe20000010803 */
[-CC-:B------:R-:W-:Y:S01]  /*f690*/  FFMA.FTZ R46, R46, R38.reuse, -R3.reuse ;  /* 0x000000262e2e7223 */ /* 0x180fe20000010803 */
[----:B------:R-:W-:Y:S01]  /*f6a0*/  MUFU.EX2 R27, R27 ;  /* 0x0000001b001b7308 */ /* 0x000fe20000000800 */
[-CC-:B------:R-:W-:Y:S01]  /*f6b0*/  FFMA.FTZ R45, R45, R38.reuse, -R0.reuse ;  /* 0x000000262d2d7223 */ /* 0x180fe20000010800 */
[-CC-:B------:R-:W-:Y:S01]  /*f6c0*/  FFMA.FTZ R21, R21, R38.reuse, -R0.reuse ;  /* 0x0000002615157223 */ /* 0x180fe20000010800 */
[-CC-:B------:R-:W-:Y:S01]  /*f6d0*/  FFMA.FTZ R25, R25, R38.reuse, -R0.reuse ;  /* 0x0000002619197223 */ /* 0x180fe20000010800 */
[-C--:B------:R-:W-:Y:S01]  /*f6e0*/  FFMA.FTZ R40, R40, R38.reuse, -R3 ;  /* 0x0000002628287223 */ /* 0x080fe20000010803 */
[----:B------:R0:W-:Y:S03]  /*f6f0*/  STL [R1+0x204], R26 ;  /* 0x0002041a01007387 */ /* 0x0001e60000100800 */
[----:B------:R-:W-:Y:S01]  /*f700*/  MUFU.EX2 R55, R32 ;  /* 0x0000002000377308 */ /* 0x000fe20000000800 */
[-CC-:B------:R-:W-:Y:S01]  /*f710*/  FFMA.FTZ R33, R33, R38.reuse, -R0.reuse ;  /* 0x0000002621217223 */ /* 0x180fe20000010800 */
[-CC-:B------:R-:W-:Y:S01]  /*f720*/  FFMA.FTZ R28, R28, R38.reuse, -R0.reuse ;  /* 0x000000261c1c7223 */ /* 0x180fe20000010800 */
[----:B------:R-:W2:Y:S04]  /*f730*/  LDL R52, [R1+0x2b8] ;  /* 0x0002b80001347983 */ /* 0x000ea80000100800 */
[----:B------:R-:W3:Y:S01]  /*f740*/  LDL R54, [R1+0x2c0] ;  /* 0x0002c00001367983 */ /* 0x000ee20000100800 */
[----:B------:R-:W-:Y:S01]  /*f750*/  MUFU.EX2 R45, R45 ;  /* 0x0000002d002d7308 */ /* 0x000fe20000000800 */
[----:B------:R-:W-:-:S02]  /*f760*/  FFMA.FTZ R29, R29, R38, -R0 ;  /* 0x000000261d1d7223 */ /* 0x000fc40000010800 */
[----:B------:R-:W5:Y:S04]  /*f770*/  LDL R56, [R1+0x2c8] ;  /* 0x0002c80001387983 */ /* 0x000f680000100800 */
[----:B------:R-:W5:Y:S01]  /*f780*/  LDL R60, [R1+0x2d8] ;  /* 0x0002d800013c7983 */ /* 0x000f620000100800 */
[----:B------:R-:W1:Y:S03]  /*f790*/  MUFU.EX2 R32, R21 ;  /* 0x0000001500207308 */ /* 0x000e660000000800 */
[----:B------:R-:W5:Y:S04]  /*f7a0*/  LDL R62, [R1+0x2e0] ;  /* 0x0002e000013e7983 */ /* 0x000f680000100800 */
[----:B------:R-:W5:Y:S01]  /*f7b0*/  LDL R64, [R1+0x2e8] ;  /* 0x0002e80001407983 */ /* 0x000f620000100800 */
[----:B------:R-:W4:Y:S01]  /*f7c0*/  MUFU.EX2 R170, R170 ;  /* 0x000000aa00aa7308 */ /* 0x000f220000000800 */
[-C--:B------:R-:W-:Y:S01]  /*f7d0*/  FFMA.FTZ R3, R50, R38.reuse, -R3 ;  /* 0x0000002632037223 */ /* 0x080fe20000010803 */
[----:B------:R-:W-:-:S06]  /*f7e0*/  FFMA.FTZ R30, R30, R38, -R0 ;  /* 0x000000261e1e7223 */ /* 0x000fcc0000010800 */
[----:B------:R-:W-:Y:S01]  /*f7f0*/  MUFU.EX2 R172, R172 ;  /* 0x000000ac00ac7308 */ /* 0x000fe20000000800 */
[----:B------:R-:W-:-:S07]  /*f800*/  FFMA.FTZ R31, R31, R38, -R0 ;  /* 0x000000261f1f7223 */ /* 0x000fce0000010800 */
[----:B------:R-:W-:Y:S01]  /*f810*/  MUFU.EX2 R41, R41 ;  /* 0x0000002900297308 */ /* 0x000fe20000000800 */
[----:B------:R-:W-:-:S07]  /*f820*/  FFMA.FTZ R34, R34, R38, -R0 ;  /* 0x0000002622227223 */ /* 0x000fce0000010800 */
[----:B------:R-:W-:Y:S01]  /*f830*/  MUFU.EX2 R174, R174 ;  /* 0x000000ae00ae7308 */ /* 0x000fe20000000800 */
[----:B------:R-:W-:-:S07]  /*f840*/  FFMA.FTZ R35, R35, R38, -R0 ;  /* 0x0000002623237223 */ /* 0x000fce0000010800 */
[----:B------:R-:W-:Y:S01]  /*f850*/  MUFU.EX2 R43, R43 ;  /* 0x0000002b002b7308 */ /* 0x000fe20000000800 */
[----:B------:R-:W-:-:S07]  /*f860*/  FFMA.FTZ R47, R47, R38, -R0 ;  /* 0x000000262f2f7223 */ /* 0x000fce0000010800 */
[----:B------:R-:W-:Y:S01]  /*f870*/  MUFU.EX2 R176, R176 ;  /* 0x000000b000b07308 */ /* 0x000fe20000000800 */
[-CC-:B------:R-:W-:Y:S01]  /*f880*/  FFMA.FTZ R49, R49, R38.reuse, -R0.reuse ;  /* 0x0000002631317223 */ /* 0x180fe20000010800 */
[----:B------:R-:W-:-:S06]  /*f890*/  FFMA.FTZ R181, R51, R38, -R0 ;  /* 0x0000002633b57223 */ /* 0x000fcc0000010800 */
[----:B------:R-:W-:Y:S01]  /*f8a0*/  MUFU.EX2 R178, R24 ;  /* 0x0000001800b27308 */ /* 0x000fe20000000800 */
[----:B------:R-:W-:Y:S01]  /*f8b0*/  FFMA.FTZ R183, R36, R38, -R0 ;  /* 0x0000002624b77223 */ /* 0x000fe20000010800 */
[----:B0-----:R-:W5:Y:S06]  /*f8c0*/  LDL R26, [R1+0x250] ;  /* 0x00025000011a7983 */ /* 0x001f6c0000100800 */
[----:B------:R-:W0:Y:S08]  /*f8d0*/  MUFU.EX2 R171, R25 ;  /* 0x0000001900ab7308 */ /* 0x000e300000000800 */
[----:B------:R4:W0:Y:S01]  /*f8e0*/  MUFU.EX2 R44, R33 ;  /* 0x00000021002c7308 */ /* 0x0008220000000800 */
[----:B-1----:R-:W-:-:S07]  /*f8f0*/  FADD.FTZ R14, R45, R32 ;  /* 0x000000202d0e7221 */ /* 0x002fce0000010000 */
[----:B------:R-:W1:Y:S08]  /*f900*/  MUFU.EX2 R28, R28 ;  /* 0x0000001c001c7308 */ /* 0x000e700000000800 */
[----:B------:R-:W1:Y:S08]  /*f910*/  MUFU.EX2 R29, R29 ;  /* 0x0000001d001d7308 */ /* 0x000e700000000800 */
[----:B------:R-:W-:Y:S08]  /*f920*/  MUFU.EX2 R57, R48 ;  /* 0x0000003000397308 */ /* 0x000ff00000000800 */
[----:B------:R-:W-:Y:S08]  /*f930*/  MUFU.EX2 R59, R46 ;  /* 0x0000002e003b7308 */ /* 0x000ff00000000800 */
[----:B------:R-:W-:Y:S08]  /*f940*/  MUFU.EX2 R42, R42 ;  /* 0x0000002a002a7308 */ /* 0x000ff00000000800 */
[----:B------:R-:W-:Y:S01]  /*f950*/  MUFU.EX2 R40, R40 ;  /* 0x0000002800287308 */ /* 0x000fe20000000800 */
[----:B------:R-:W-:Y:S01]  /*f960*/  F2FP.BF16.F32.PACK_AB R169, R32, R45 ;  /* 0x0000002d20a9723e */ /* 0x000fe200000010ff */
[----:B----4-:R-:W4:Y:S04]  /*f970*/  LDL R33, [R1+0x26c] ;  /* 0x00026c0001217983 */ /* 0x010f280000100800 */
[----:B------:R-:W4:Y:S02]  /*f980*/  LDL R36, [R1+0x278] ;  /* 0x0002780001247983 */ /* 0x000f240000100800 */
[----:B------:R0:W-:Y:S02]  /*f990*/  MUFU.EX2 R61, R3 ;  /* 0x00000003003d7308 */ /* 0x0001e40000000800 */
[----:B------:R-:W4:Y:S04]  /*f9a0*/  LDL R50, [R1+0x2b0] ;  /* 0x0002b00001327983 */ /* 0x000f280000100800 */
[----:B------:R-:W4:Y:S01]  /*f9b0*/  LDL R51, [R1+0x2b4] ;  /* 0x0002b40001337983 */ /* 0x000f220000100800 */
[----:B0-----:R-:W-:Y:S01]  /*f9c0*/  FADD.FTZ R3, R168, R27 ;  /* 0x0000001ba8037221 */ /* 0x001fe20000010000 */
[----:B------:R-:W0:Y:S08]  /*f9d0*/  MUFU.EX2 R30, R30 ;  /* 0x0000001e001e7308 */ /* 0x000e300000000800 */
[----:B------:R-:W0:Y:S01]  /*f9e0*/  MUFU.EX2 R31, R31 ;  /* 0x0000001f001f7308 */ /* 0x000e220000000800 */
[----:B------:R-:W-:Y:S01]  /*f9f0*/  FADD.FTZ R20, R170, R3 ;  /* 0x00000003aa147221 */ /* 0x000fe20000010000 */
[----:B------:R-:W-:-:S06]  /*fa00*/  FADD.FTZ R3, R171, R14 ;  /* 0x0000000eab037221 */ /* 0x000fcc0000010000 */
[----:B------:R-:W0:Y:S01]  /*fa10*/  MUFU.EX2 R34, R34 ;  /* 0x0000002200227308 */ /* 0x000e220000000800 */
[----:B------:R-:W-:Y:S01]  /*fa20*/  FADD.FTZ R7, R39, R20 ;  /* 0x0000001427077221 */ /* 0x000fe20000010000 */
[----:B------:R-:W-:-:S06]  /*fa30*/  FADD.FTZ R3, R44, R3 ;  /* 0x000000032c037221 */ /* 0x000fcc0000010000 */
[----:B------:R-:W0:Y:S01]  /*fa40*/  MUFU.EX2 R35, R35 ;  /* 0x0000002300237308 */ /* 0x000e220000000800 */
[----:B------:R-:W-:Y:S01]  /*fa50*/  FADD.FTZ R14, R172, R7 ;  /* 0x00000007ac0e7221 */ /* 0x000fe20000010000 */
[----:B-1----:R-:W-:-:S06]  /*fa60*/  FADD.FTZ R20, R28, R3 ;  /* 0x000000031c147221 */ /* 0x002fcc0000010000 */
[----:B------:R-:W1:Y:S01]  /*fa70*/  MUFU.EX2 R47, R47 ;  /* 0x0000002f002f7308 */ /* 0x000e620000000800 */
[----:B------:R-:W-:Y:S01]  /*fa80*/  FADD.FTZ R3, R41, R14 ;  /* 0x0000000e29037221 */ /* 0x000fe20000010000 */
[----:B------:R-:W-:-:S06]  /*fa90*/  FADD.FTZ R15, R29, R20 ;  /* 0x000000141d0f7221 */ /* 0x000fcc0000010000 */
[----:B------:R-:W-:Y:S01]  /*faa0*/  MUFU.EX2 R181, R181 ;  /* 0x000000b500b57308 */ /* 0x000fe20000000800 */
[----:B------:R-:W-:Y:S01]  /*fab0*/  FADD.FTZ R14, R174, R3 ;  /* 0x00000003ae0e7221 */ /* 0x000fe20000010000 */
[----:B0-----:R-:W-:Y:S01]  /*fac0*/  FADD.FTZ R20, R30, R15 ;  /* 0x0000000f1e147221 */ /* 0x001fe20000010000 */
[----:B------:R-:W-:-:S05]  /*fad0*/  FFMA.FTZ R7, R53, R38, -R0 ;  /* 0x0000002635077223 */ /* 0x000fca0000010800 */
[----:B------:R-:W-:Y:S01]  /*fae0*/  MUFU.EX2 R183, R183 ;  /* 0x000000b700b77308 */ /* 0x000fe20000000800 */
[----:B------:R-:W-:Y:S01]  /*faf0*/  FADD.FTZ R3, R43, R14 ;  /* 0x0000000e2b037221 */ /* 0x000fe20000010000 */
[----:B------:R-:W-:Y:S01]  /*fb00*/  FADD.FTZ R15, R31, R20 ;  /* 0x000000141f0f7221 */ /* 0x000fe20000010000 */
[----:B------:R-:W-:Y:S01]  /*fb10*/  F2FP.BF16.F32.PACK_AB R173, R29, R28 ;  /* 0x0000001c1dad723e */ /* 0x000fe200000010ff */
[----:B------:R-:W4:Y:S04]  /*fb20*/  LDL R32, [R1+0x268] ;  /* 0x0002680001207983 */ /* 0x000f280000100800 */
[----:B------:R-:W0:Y:S01]  /*fb30*/  MUFU.EX2 R46, R49 ;  /* 0x00000031002e7308 */ /* 0x000e220000000800 */
[----:B------:R-:W-:Y:S01]  /*fb40*/  FADD.FTZ R14, R176, R3 ;  /* 0x00000003b00e7221 */ /* 0x000fe20000010000 */
[----:B------:R-:W-:Y:S01]  /*fb50*/  FADD.FTZ R20, R34, R15 ;  /* 0x0000000f22147221 */ /* 0x000fe20000010000 */
[----:B------:R-:W-:Y:S01]  /*fb60*/  FFMA.FTZ R3, R37, R38, -R0 ;  /* 0x0000002625037223 */ /* 0x000fe20000010800 */
[----:B------:R-:W-:Y:S01]  /*fb70*/  F2FP.BF16.F32.PACK_AB R168, R27, R168 ;  /* 0x000000a81ba8723e */ /* 0x000fe200000010ff */
[----:B------:R-:W-:Y:S01]  /*fb80*/  FADD.FTZ R15, R55, R14 ;  /* 0x0000000e370f7221 */ /* 0x000fe20000010000 */
[----:B------:R-:W-:Y:S01]  /*fb90*/  FADD.FTZ R20, R35, R20 ;  /* 0x0000001423147221 */ /* 0x000fe20000010000 */
[----:B------:R-:W-:Y:S01]  /*fba0*/  F2FP.BF16.F32.PACK_AB R170, R39, R170 ;  /* 0x000000aa27aa723e */ /* 0x000fe200000010ff */
[----:B------:R-:W0:Y:S01]  /*fbb0*/  MUFU.EX2 R7, R7 ;  /* 0x0000000700077308 */ /* 0x000e220000000800 */
[----:B------:R-:W-:Y:S01]  /*fbc0*/  FADD.FTZ R0, R178, R15 ;  /* 0x0000000fb2007221 */ /* 0x000fe20000010000 */
[----:B-1----:R-:W-:Y:S01]  /*fbd0*/  FADD.FTZ R15, R47, R20 ;  /* 0x000000142f0f7221 */ /* 0x002fe20000010000 */
[----:B------:R-:W-:Y:S01]  /*fbe0*/  F2FP.BF16.F32.PACK_AB R172, R41, R172 ;  /* 0x000000ac29ac723e */ /* 0x000fe200000010ff */
[----:B------:R-:W4:Y:S01]  /*fbf0*/  LDL R27, [R1+0x254] ;  /* 0x00025400011b7983 */ /* 0x000f220000100800 */
[----:B------:R-:W-:-:S03]  /*fc00*/  FADD.FTZ R21, R57, R0 ;  /* 0x0000000039157221 */ /* 0x000fc60000010000 */
[----:B------:R-:W1:Y:S01]  /*fc10*/  MUFU.EX2 R3, R3 ;  /* 0x0000000300037308 */ /* 0x000e620000000800 */
[----:B0-----:R-:W-:Y:S01]  /*fc20*/  FADD.FTZ R0, R46, R15 ;  /* 0x0000000f2e007221 */ /* 0x001fe20000010000 */
[----:B------:R-:W-:Y:S01]  /*fc30*/  FADD.FTZ R14, R42, R21 ;  /* 0x000000152a0e7221 */ /* 0x000fe20000010000 */
[----:B------:R-:W-:Y:S01]  /*fc40*/  F2FP.BF16.F32.PACK_AB R174, R43, R174 ;  /* 0x000000ae2bae723e */ /* 0x000fe200000010ff */
[----:B------:R-:W4:Y:S01]  /*fc50*/  LDL R28, [R1+0x258] ;  /* 0x00025800011c7983 */ /* 0x000f220000100800 */
[----:B------:R-:W-:Y:S01]  /*fc60*/  FADD.FTZ R0, R181, R0 ;  /* 0x00000000b5007221 */ /* 0x000fe20000010000 */
        /* <DEDUP_REMOVED lines=11> */
[----:B-1----:R-:W-:Y:S01]  /*fd20*/  FADD.FTZ R25, R3, R0 ;  /* 0x0000000003197221 */ /* 0x002fe20000010000 */
[----:B------:R-:W-:-:S02]  /*fd30*/  F2FP.BF16.F32.PACK_AB R182, R61, R40 ;  /* 0x000000283db6723e */ /* 0x000fc400000010ff */
[----:B------:R-:W-:Y:S01]  /*fd40*/  F2FP.BF16.F32.PACK_AB R171, R44, R171 ;  /* 0x000000ab2cab723e */ /* 0x000fe200000010ff */
[----:B------:R-:W4:Y:S04]  /*fd50*/  LDL R39, [R1+0x284] ;  /* 0x0002840001277983 */ /* 0x000f280000100800 */
[----:B------:R0:W-:Y:S04]  /*fd60*/  STL.64 [R1+0x210], R24 ;  /* 0x0002101801007387 */ /* 0x0001e80000100a00 */
[----:B------:R-:W4:Y:S04]  /*fd70*/  LD.E.64 R20, desc[UR40][R12.64+0x8] ;  /* 0x000008280c147980 */ /* 0x000f28000c101b00 */
[----:B------:R-:W4:Y:S01]  /*fd80*/  LD.E.64 R14, desc[UR40][R12.64] ;  /* 0x000000280c0e7980 */ /* 0x000f22000c101b00 */
[----:B------:R-:W-:-:S02]  /*fd90*/  F2FP.BF16.F32.PACK_AB R175, R31, R30 ;  /* 0x0000001e1faf723e */ /* 0x000fc400000010ff */
[----:B------:R-:W-:Y:S01]  /*fda0*/  F2FP.BF16.F32.PACK_AB R177, R35, R34 ;  /* 0x0000002223b1723e */ /* 0x000fe200000010ff */
[----:B0-----:R-:W4:Y:S01]  /*fdb0*/  LDL R24, [R1+0x248] ;  /* 0x0002480001187983 */ /* 0x001f220000100800 */
[----:B------:R-:W-:-:S03]  /*fdc0*/  F2FP.BF16.F32.PACK_AB R179, R46, R47 ;  /* 0x0000002f2eb3723e */ /* 0x000fc600000010ff */
[----:B------:R-:W4:Y:S04]  /*fdd0*/  LDL R25, [R1+0x24c] ;  /* 0x00024c0001197983 */ /* 0x000f280000100800 */
[----:B------:R-:W4:Y:S04]  /*fde0*/  LDL.64 R12, [R1+0xa8] ;  /* 0x0000a800010c7983 */ /* 0x000f280000100a00 */
        /* <DEDUP_REMOVED lines=19> */
[----:B------:R-:W-:-:S02]  /*ff20*/  F2FP.BF16.F32.PACK_AB R181, R7, R181 ;  /* 0x000000b507b5723e */ /* 0x000fc400000010ff */
[----:B------:R-:W-:Y:S01]  /*ff30*/  F2FP.BF16.F32.PACK_AB R183, R3, R183 ;  /* 0x000000b703b7723e */ /* 0x000fe200000010ff */
[----:B------:R-:W4:Y:S04]  /*ff40*/  LDL R7, [R1+0x434] ;  /* 0x0004340001077983 */ /* 0x000f280000100800 */
[----:B------:R-:W4:Y:S04]  /*ff50*/  LDL R3, [R1+0x430] ;  /* 0x0004300001037983 */ /* 0x000f280000100800 */
[----:B--2---:R-:W-:Y:S04]  /*ff60*/  STL [R1+0x2b8], R52 ;  /* 0x0002b83401007387 */ /* 0x004fe80000100800 */
[----:B---3--:R-:W-:Y:S04]  /*ff70*/  STL [R1+0x2c0], R54 ;  /* 0x0002c03601007387 */ /* 0x008fe80000100800 */
        /* <DEDUP_REMOVED lines=11> */
[----:B----4-:R-:W-:-:S03]  /*10030*/  MOV R0, R20 ;  /* 0x0000001400007202 */ /* 0x010fc60000000f00 */
[----:B------:R-:W2:Y:S02]  /*10040*/  LDL R20, [R1+0x240] ;  /* 0x0002400001147983 */ /* 0x000ea40000100800 */
[--C-:B------:R-:W-:Y:S02]  /*10050*/  IMAD R15, R15, 0x2, R0.reuse ;  /* 0x000000020f0f7824 */ /* 0x100fe400078e0200 */
[----:B------:R-:W3:Y:S04]  /*10060*/  LDL R21, [R1+0x244] ;  /* 0x0002440001157983 */ /* 0x000ee80000100800 */
[----:B------:R0:W-:Y:S02]  /*10070*/  STSM.16.M88.4 [R0], R168 ;  /* 0x000000a800007844 */ /* 0x0001e40000000200 */
[----:B0-----:R-:W-:-:S02]  /*10080*/  IMAD R0, R14, 0x2, R0 ;  /* 0x000000020e007824 */ /* 0x001fc400078e0200 */
[----:B------:R-:W-:-:S03]  /*10090*/  IMAD R14, R14, 0x2, R15 ;  /* 0x000000020e0e7824 */ /* 0x000fc600078e020f */
[----:B------:R0:W-:Y:S04]  /*100a0*/  STSM.16.M88.4 [R0], R172 ;  /* 0x000000ac00007844 */ /* 0x0001e80000000200 */
[----:B------:R1:W-:Y:S04]  /*100b0*/  STSM.16.M88.4 [R15], R176 ;  /* 0x000000b00f007844 */ /* 0x0003e80000000200 */
[----:B------:R4:W-:Y:S04]  /*100c0*/  STSM.16.M88.4 [R14], R180 ;  /* 0x000000b40e007844 */ /* 0x0009e80000000200 */
[----:B0-----:R-:W5:Y:S04]  /*100d0*/  LDL R0, [R1+0x42c] ;  /* 0x00042c0001007983 */ /* 0x001f680000100800 */
[----:B-1----:R-:W5:Y:S04]  /*100e0*/  LDL R15, [R1+0x43c] ;  /* 0x00043c00010f7983 */ /* 0x002f680000100800 */
[----:B----4-:R-:W4:Y:S01]  /*100f0*/  LDL R14, [R1+0x438] ;  /* 0x00043800010e7983 */ /* 0x010f220000100800 */
[----:B------:R-:W-:Y:S01]  /*10100*/  IMAD R12, R145, 0x1000, R12 ;  /* 0x00001000910c7824 */ /* 0x000fe200078e020c */
[----:B------:R-:W-:-:S04]  /*10110*/  R2UR UR7, R13 ;  /* 0x000000000d0772ca */ /* 0x000fc800000e0000 */
        /* <DEDUP_REMOVED lines=108> */
[----:B------:R0:W-:Y:S02]  /*107e0*/  STL [R1+0x428], R144 ;  /* 0x0004289001007387 */ /* 0x0001e40000100800 */
[----:B0-----:R-:W-:-:S06]  /*107f0*/  WARPGROUP.ARRIVE ;  /* 0x00000000000079c5 */ /* 0x001fcc0000000000 */
[----:B------:R-:W-:Y:S01]  /*10800*/  HGMMA.64x256x16.F32.BF16 R24, R168, gdesc[UR4].tnspB, RZ, !UPT, gsb0 ;  /* 0x43e00004a8187df0 */ /* 0x000fe2000c0018ff */
[----:B--2---:R0:W-:Y:S04]  /*10810*/  STL [R1+0x240], R20 ;  /* 0x0002401401007387 */ /* 0x0041e80000100800 */
[----:B---3--:R1:W-:Y:S01]  /*10820*/  STL [R1+0x244], R21 ;  /* 0x0002441501007387 */ /* 0x0083e20000100800 */
[----:B0-----:R-:W-:Y:S02]  /*10830*/  VIADD R20, R12, 0x80 ;  /* 0x000000800c147836 */ /* 0x001fe40000000000 */
[----:B-1----:R-:W-:-:S03]  /*10840*/  IMAD.MOV.U32 R21, RZ, RZ, R13 ;  /* 0x000000ffff157224 */ /* 0x002fc600078e000d */
[----:B------:R-:W-:Y:S02]  /*10850*/  R2UR UR10, R20 ;  /* 0x00000000140a72ca */ /* 0x000fe400000e0000 */
[----:B------:R-:W-:Y:S01]  /*10860*/  R2UR UR11, R21 ;  /* 0x00000000150b72ca */ /* 0x000fe200000e0000 */
[----:B-----5:R-:W-:Y:S04]  /*10870*/  STL [R1+0x42c], R0 ;  /* 0x00042c0001007387 */ /* 0x020fe80000100800 */
[----:B------:R-:W-:Y:S04]  /*10880*/  STL [R1+0x430], R3 ;  /* 0x0004300301007387 */ /* 0x000fe80000100800 */
[----:B------:R-:W-:Y:S04]  /*10890*/  STL [R1+0x434], R7 ;  /* 0x0004340701007387 */ /* 0x000fe80000100800 */
[----:B----4-:R0:W-:Y:S04]  /*108a0*/  STL [R1+0x438], R14 ;  /* 0x0004380e01007387 */ /* 0x0101e80000100800 */
[----:B------:R1:W-:Y:S01]  /*108b0*/  STL [R1+0x43c], R15 ;  /* 0x00043c0f01007387 */ /* 0x0003e20000100800 */
[----:B0-----:R-:W-:-:S02]  /*108c0*/  VIADD R14, R12, 0x100 ;  /* 0x000001000c0e7836 */ /* 0x001fc40000000000 */
[----:B-1----:R-:W-:-:S03]  /*108d0*/  IMAD.MOV.U32 R15, RZ, RZ, R13 ;  /* 0x000000ffff0f7224 */ /* 0x002fc600078e000d */
        /* <DEDUP_REMOVED lines=152> */
[----:B0-----:R-:W5:Y:S04]  /*11260*/  LDL R24, [R1+0x264] ;  /* 0x0002640001187983 */ /* 0x001f680000100800 */
[----:B------:R-:W5:Y:S04]  /*11270*/  LDL R25, [R1+0x268] ;  /* 0x0002680001197983 */ /* 0x000f680000100800 */
[----:B------:R-:W5:Y:S04]  /*11280*/  LDL R26, [R1+0x26c] ;  /* 0x00026c00011a7983 */ /* 0x000f680000100800 */
[----:B------:R-:W5:Y:S04]  /*11290*/  LDL R27, [R1+0x270] ;  /* 0x00027000011b7983 */ /* 0x000f680000100800 */
[----:B-1----:R-:W5:Y:S04]  /*112a0*/  LDL R28, [R1+0x274] ;  /* 0x00027400011c7983 */ /* 0x002f680000100800 */
        /* <DEDUP_REMOVED lines=139> */
[----:B------:R2:W-:Y:S04]  /*11b60*/  STL [R1+0x28c], R34 ;  /* 0x00028c2201007387 */ /* 0x0005e80000100800 */
[----:B------:R2:W-:Y:S04]  /*11b70*/  STL [R1+0x290], R35 ;  /* 0x0002902301007387 */ /* 0x0005e80000100800 */
[----:B---3--:R2:W-:Y:S04]  /*11b80*/  STL [R1+0x294], R36 ;  /* 0x0002942401007387 */ /* 0x0085e80000100800 */
[----:B------:R2:W-:Y:S04]  /*11b90*/  STL [R1+0x298], R37 ;  /* 0x0002982501007387 */ /* 0x0005e80000100800 */
[----:B------:R2:W-:Y:S04]  /*11ba0*/  STL [R1+0x29c], R38 ;  /* 0x00029c2601007387 */ /* 0x0005e80000100800 */
[----:B------:R2:W-:Y:S04]  /*11bb0*/  STL [R1+0x2a0], R39 ;  /* 0x0002a02701007387 */ /* 0x0005e80000100800 */
[----:B----4-:R2:W-:Y:S04]  /*11bc0*/  STL [R1+0x2a4], R40 ;  /* 0x0002a42801007387 */ /* 0x0105e80000100800 */
[----:B------:R2:W-:Y:S04]  /*11bd0*/  STL [R1+0x2a8], R41 ;  /* 0x0002a82901007387 */ /* 0x0005e80000100800 */
        /* <DEDUP_REMOVED lines=111> */
[----:B------:R-:W-:Y:S01]  /*122d0*/  UIADD3 UR50, UR50, -0x2, URZ ;  /* 0xfffffffe32327890 */ /* 0x000fe2000fffe03f */
[----:B---3--:R-:W-:-:S11]  /*122e0*/  IMAD.SHL.U32 R4, R0, 0x40, RZ ;  /* 0x0000004000047824 */ /* 0x008fd600078e00ff */
[----:B------:R-:W-:-:S04]  /*122f0*/  @P1 IMAD.HI.U32 R5, R4, R5, RZ ;  /* 0x0000000504051227 */ /* 0x000fc800078e00ff */
[----:B------:R-:W-:Y:S01]  /*12300*/  IMAD.MOV.U32 R0, RZ, RZ, R4 ;  /* 0x000000ffff007224 */ /* 0x000fe200078e0004 */
[----:B------:R-:W-:Y:S02]  /*12310*/  @P1 SHF.R.U32.HI R0, RZ, R6, R5 ;  /* 0x00000006ff001219 */ /* 0x000fe40000011605 */
[----:B------:R-:W-:-:S03]  /*12320*/  ISETP.GE.AND P1, PT, R9, 0x1, PT ;  /* 0x000000010900780c */ /* 0x000fc60003f26270 */
[----:B------:R-:W-:Y:S02]  /*12330*/  VIADD R3, R0, UR51 ;  /* 0x0000003300037c36 */ /* 0x000fe40008000000 */
[----:B------:R-:W-:Y:S02]  /*12340*/  IMAD.U32 R0, RZ, RZ, UR50 ;  /* 0x00000032ff007e24 */ /* 0x000fe4000f8e00ff */
        /* <DEDUP_REMOVED lines=12> */
.L_x_6242:
[----:B------:R-:W-:-:S13]  /*12410*/  ISETP.NE.AND P1, PT, R9, 0x1, PT ;  /* 0x000000010900780c */ /* 0x000fda0003f25270 */
[----:B------:R-:W-:-:S05]  /*12420*/  @P1 IMAD.HI.U32 R10, R5, R10, RZ ;  /* 0x0000000a050a1227 */ /* 0x000fca00078e00ff */
[----:B------:R-:W-:-:S07]  /*12430*/  @P1 SHF.R.U32.HI R5, RZ, R11, R10 ;  /* 0x0000000bff051219 */ /* 0x000fce000001160a */
.L_x_6243:
[----:B------:R-:W-:Y:S05]  /*12440*/  BSYNC B0 ;  /* 0x0000000000007941 */ /* 0x000fea0003800000 */
.L_x_6241:
[----:B------:R-:W-:-:S05]  /*12450*/  IMAD R5, R5, R9, R9 ;  /* 0x0000000905057224 */ /* 0x000fca00078e0209 */
[----:B------:R-:W-:-:S07]  /*12460*/  VIMNMX R8, R8, R5, PT ;  /* 0x0000000508087248 */ /* 0x000fce0003fe0100 */
.L_x_6240:
[----:B------:R-:W-:Y:S01]  /*12470*/  SHF.R.S32.HI R3, RZ, 0x1f, R8 ;  /* 0x0000001fff037819 */ /* 0x000fe20000011408 */
[----:B------:R-:W-:Y:S03]  /*12480*/  BSSY B2, `(.L_x_6244) ;  /* 0x0000016000027945 */ /* 0x000fe60003800000 */
[----:B------:R-:W-:-:S04]  /*12490*/  LEA.HI R3, R3, R8, RZ, 0x6 ;  /* 0x0000000803037211 */ /* 0x000fc800078f30ff */
[----:B------:R-:W-:-:S04]  /*124a0*/  SHF.R.S32.HI R3, RZ, 0x6, R3 ;  /* 0x00000006ff037819 */ /* 0x000fc80000011403 */
[----:B------:R-:W-:-:S04]  /*124b0*/  VIMNMX R3, R3, UR46, !PT ;  /* 0x0000002e03037c48 */ /* 0x000fc8000ffe0100 */
[----:B------:R-:W-:-:S13]  /*124c0*/  ISETP.GE.AND P1, PT, R0, R3, PT ;  /* 0x000000030000720c */ /* 0x000fda0003f26270 */
[----:B------:R-:W-:Y:S05]  /*124d0*/  @!P1 BRA `(.L_x_6245) ;  /* 0x0000000000409947 */ /* 0x000fea0003800000 */
[----:B------:R-:W-:Y:S01]  /*124e0*/  BSSY B1, `(.L_x_6246) ;  /* 0x000000d000017945 */ /* 0x000fe20003800000 */
.L_x_6248:
[C---:B------:R-:W-:Y:S01]  /*124f0*/  IADD3 R8, P1, R2.reuse, 0x70, RZ ;  /* 0x0000007002087810 */ /* 0x040fe20007f3e0ff */
[----:B------:R-:W-:Y:S01]  /*12500*/  BSSY B0, `(.L_x_6247) ;  /* 0x0000007000007945 */ /* 0x000fe20003800000 */
[C---:B------:R-:W-:Y:S01]  /*12510*/  IADD3 R28, P2, R2.reuse, 0xec, RZ ;  /* 0x000000ec021c7810 */ /* 0x040fe20007f5e0ff */
[----:B------:R-:W-:Y:S01]  /*12520*/  VIADD R12, R2, 0x148 ;  /* 0x00000148020c7836 */ /* 0x000fe20000000000 */
[----:B------:R-:W-:Y:S01]  /*12530*/  MOV R13, 0x12570 ;  /* 0x00012570000d7802 */ /* 0x000fe20000000f00 */
[--C-:B------:R-:W-:Y:S02]  /*12540*/  IMAD.X R7, RZ, RZ, R16.reuse, P1 ;  /* 0x000000ffff077224 */ /* 0x100fe400008e0610 */
[----:B------:R-:W-:-:S08]  /*12550*/  IMAD.X R29, RZ, RZ, R16, P2 ;  /* 0x000000ffff1d7224 */ /* 0x000fd000010e0610 */
[----:B------:R-:W-:Y:S05]  /*12560*/  CALL.REL.NOINC `($_ZN7cutlass13device_kernelIN5flash11enable_sm90INS1_16FlashAttnFwdSm90INS1_25CollectiveMainloopFwdSm90ILi2EN4cute5tupleIJNS5_1CILi1EEES8_S8_EEENS6_IJNS7_ILi64EEESA_SA_EEELi512ENS_10bfloat16_tEfNS_4arch4Sm90ELb0ELb1ELb1ELb1ELb0ELb0ELb1ELb0ELb0ELb1ELb1ELb0EEENS1_21CollectiveEpilogueFwdINS6_IJSA_NS7_ILi512EEESA_EEES9_SC_SE_Li256ELb1ELb1ELb1ELb0EEENS1_36VarlenDynamicPersistentTileSchedulerILi64ELi64ELi256ELi128ELb1ELb1ELb1ELb1ELb0ELb1EEEEEEEEEvNT_6ParamsE$_ZZN5flash25CollectiveMainloopFwdSm90ILi2EN4cute5tupleIJNS1_1CILi1EEES4_S4_EEENS2_IJNS3_ILi64EEES6_S6_EEELi512EN7cutlass10bfloat16_tEfNS8_4arch4Sm90ELb0ELb1ELb1ELb1ELb0ELb0ELb1ELb0ELb0ELb1ELb1ELb0EE3mmaINS_16FlashAttnFwdSm90ISC_NS_21CollectiveEpilogueFwdINS2_IJS6_NS3_ILi512EEES6_EEES5_S9_SB_Li256ELb1ELb1ELb1ELb0EEENS_36VarlenDynamicPersistentTileSchedulerILi64ELi64ELi256ELi128ELb1ELb1ELb1ELb1ELb0ELb1EEEE13SharedStorageENS1_6TensorINS1_11ArrayEngineIfLm128EEENS1_6LayoutINS2_IJNS2_IJNS3_ILi2EEESR_NS3_ILi32EEEEEES4_S4_EEENS2_IJNS2_IJS4_SR_NS3_ILi4EEEEEENS3_ILi0EEESX_EEEEEEENS_7SoftmaxILi2ELi0EEEEEbRKNSC_6ParamsENS8_25PipelineTmaAsyncNoClusterILi2ENS8_16PipelineTmaAsyncILi2EEEEES19_RNS8_13PipelineStateILj2EEERT0_RT1_iRiRKNS_16SeqlenInfoQKNewKILb1ELb0EEENS2_IJiiiiEEERT_ENKUliT_T0_T1_E_clIZSD_ISM_S10_S12_EbS15_S19_S19_S1C_S1E_S1G_iS1H_S1L_S1M_S1O_EUlRS1P_iE1_NS3_ILb0EEENS3_ILb1EEEEEDaiS1P_S1Q_S1R_) ;  /* 0x0000025800207944 */ /* 0x000fea0003c00000 */
[----:B------:R-:W-:Y:S05]  /*12570*/  BSYNC B0 ;  /* 0x0000000000007941 */ /* 0x000fea0003800000 */
.L_x_6247:
[C---:B------:R-:W-:Y:S01]  /*12580*/  ISETP.GT.AND P1, PT, R0.reuse, R3, PT ;  /* 0x000000030000720c */ /* 0x040fe20003f24270 */
[----:B------:R-:W-:-:S12]  /*12590*/  VIADD R0, R0, 0xffffffff ;  /* 0xffffffff00007836 */ /* 0x000fd80000000000 */
[----:B------:R-:W-:Y:S05]  /*125a0*/  @P1 BRA `(.L_x_6248) ;  /* 0xfffffffc00d01947 */ /* 0x000fea000383ffff */
[----:B------:R-:W-:Y:S05]  /*125b0*/  BSYNC B1 ;  /* 0x0000000000017941 */ /* 0x000fea0003800000 */
.L_x_6246:
[----:B------:R-:W2:Y:S02]  /*125c0*/  LDL R4, [R1+0x70] ;  /* 0x0000700001047983 */ /* 0x000ea40000100800 */
[----:B--2---:R-:W-:-:S07]  /*125d0*/  IMAD.SHL.U32 R4, R4, 0x40, RZ ;  /* 0x0000004004047824 */ /* 0x004fce00078e00ff */
.L_x_6245:
[----:B------:R-:W-:Y:S05]  /*125e0*/  BSYNC B2 ;  /* 0x0000000000027941 */ /* 0x000fea0003800000 */
.L_x_6244:
        /* <DEDUP_REMOVED lines=10> */
[----:B------:R-:W-:-:S04]  /*12690*/  VIADD R4, R4, UR45 ;  /* 0x0000002d04047c36 */ /* 0x000fc80008000000 */
        /* <DEDUP_REMOVED lines=12> */
.L_x_6251:
[----:B------:R-:W-:-:S13]  /*12760*/  ISETP.NE.AND P1, PT, R7, 0x1, PT ;  /* 0x000000010700780c */ /* 0x000fda0003f25270 */
[----:B------:R-:W0:Y:S02]  /*12770*/  @P1 LDC.64 R8, c[0x0][0xae0] ;  /* 0x0002b800ff081b82 */ /* 0x000e240000000a00 */
[----:B0-----:R-:W-:-:S05]  /*12780*/  @P1 IMAD.HI.U32 R6, R4, R8, RZ ;  /* 0x0000000804061227 */ /* 0x001fca00078e00ff */
[----:B------:R-:W-:-:S07]  /*12790*/  @P1 SHF.R.U32.HI R4, RZ, R9, R6 ;  /* 0x00000009ff041219 */ /* 0x000fce0000011606 */
.L_x_6252:
[----:B------:R-:W-:Y:S05]  /*127a0*/  BSYNC B0 ;  /* 0x0000000000007941 */ /* 0x000fea0003800000 */
.L_x_6250:
[----:B------:R-:W-:-:S05]  /*127b0*/  IMAD R4, R4, R7, RZ ;  /* 0x0000000704047224 */ /* 0x000fca00078e02ff */
[----:B------:R-:W-:-:S07]  /*127c0*/  VIMNMX R3, R3, R4, !PT ;  /* 0x0000000403037248 */ /* 0x000fce0007fe0100 */
.L_x_6249:
[----:B------:R-:W-:-:S05]  /*127d0*/  VIADD R3, R3, 0x3f ;  /* 0x0000003f03037836 */ /* 0x000fca0000000000 */
[----:B------:R-:W-:-:S04]  /*127e0*/  SHF.R.S32.HI R4, RZ, 0x1f, R3 ;  /* 0x0000001fff047819 */ /* 0x000fc80000011403 */
[----:B------:R-:W-:-:S04]  /*127f0*/  LEA.HI R4, R4, R3, RZ, 0x6 ;  /* 0x0000000304047211 */ /* 0x000fc800078f30ff */
[----:B------:R-:W-:-:S04]  /*12800*/  SHF.R.S32.HI R3, RZ, 0x6, R4 ;  /* 0x00000006ff037819 */ /* 0x000fc80000011404 */
[----:B------:R-:W-:-:S04]  /*12810*/  VIMNMX R3, R3, UR46, !PT ;  /* 0x0000002e03037c48 */ /* 0x000fc8000ffe0100 */
[----:B------:R-:W-:-:S13]  /*12820*/  ISETP.GE.AND P1, PT, R0, R3, PT ;  /* 0x000000030000720c */ /* 0x000fda0003f26270 */
[----:B------:R-:W-:Y:S05]  /*12830*/  @!P1 BRA `(.L_x_6253) ;  /* 0x0000009800049947 */ /* 0x000fea0003800000 */
.L_x_6272:
[----:B0-----:R-:W2:Y:S04]  /*12840*/  LD.E R4, desc[UR40][R152.64+0x1e8] ;  /* 0x0001e82898047980 */ /* 0x001ea8000c101900 */
[----:B------:R-:W3:Y:S04]  /*12850*/  LD.E R5, desc[UR40][R152.64+0x1f0] ;  /* 0x0001f02898057980 */ /* 0x000ee8000c101900 */
[----:B------:R-:W4:Y:S01]  /*12860*/  LD.E R7, desc[UR40][R152.64+0x1c] ;  /* 0x00001c2898077980 */ /* 0x000f22000c101900 */
[----:B--2---:R-:W-:-:S05]  /*12870*/  VIADD R9, R4, 0x1 ;  /* 0x0000000104097836 */ /* 0x004fca0000000000 */
[----:B------:R-:W-:-:S13]  /*12880*/  ISETP.NE.AND P2, PT, R9, 0x2, PT ;  /* 0x000000020900780c */ /* 0x000fda0003f45270 */
[----:B------:R0:W5:Y:S04]  /*12890*/  @P2 LD.E R11, desc[UR40][R152.64+0x1ec] ;  /* 0x0001ec28980b2980 */ /* 0x000168000c101900 */
[----:B-1----:R-:W2:Y:S01]  /*128a0*/  @!P2 LD.E R6, desc[UR40][R152.64+0x1ec] ;  /* 0x0001ec289806a980 */ /* 0x002ea2000c101900 */
        /* <DEDUP_REMOVED lines=11> */
[----:B------:R-:W-:Y:S02]  /*12960*/  IMAD.MOV.U32 R6, RZ, RZ, R0 ;  /* 0x000000ffff067224 */ /* 0x000fe400078e0000 */
[----:B------:R-:W-:-:S03]  /*12970*/  VIADD R0, R0, 0xffffffff ;  /* 0xffffffff00007836 */ /* 0x000fc60000000000 */
[----:B------:R-:W-:Y:S01]  /*12980*/  ISETP.GT.AND P1, PT, R6, R3, PT ;  /* 0x000000030600720c */ /* 0x000fe20003f24270 */
[----:B------:R-:W-:-:S12]  /*12990*/  @!P3 BRA `(.L_x_6255) ;  /* 0x000000000004b947 */ /* 0x000fd80003800000 */
[----:B------:R-:W-:Y:S01]  /*129a0*/  BPT.TRAP 0x1 ;  /* 0x000000040000795c */ /* 0x000fe20000300000 */
.L_x_6255:
[----:B------:R-:W-:Y:S05]  /*129b0*/  BSYNC B0 ;  /* 0x0000000000007941 */ /* 0x000fea0003800000 */
.L_x_6254:
[----:B------:R-:W2:Y:S01]  /*129c0*/  LD.E.64 R6, desc[UR40][R152.64+0x8] ;  /* 0x0000082898067980 */ /* 0x000ea2000c101b00 */
[----:B-----5:R-:W-:Y:S02]  /*129d0*/  SHF.L.U32 R10, R11, 0x1f, RZ ;  /* 0x0000001f0b0a7819 */ /* 0x020fe400000006ff */
[----:B--2---:R-:W-:-:S05]  /*129e0*/  MOV R6, R6 ;  /* 0x0000000600067202 */ /* 0x004fca0000000f00 */
[----:B------:R-:W-:-:S04]  /*129f0*/  IMAD R9, R9, 0x8, R6 ;  /* 0x0000000809097824 */ /* 0x000fc800078e0206 */
[----:B------:R1:W2:Y:S01]  /*12a00*/  SYNCS.PHASECHK.TRANS64.TRYWAIT P2, [R9+URZ], R10 ;  /* 0x0000000a090075a7 */ /* 0x0002a2000804017f */
[----:B------:R-:W3:Y:S04]  /*12a10*/  LD.E R6, desc[UR40][R152.64+0x1c] ;  /* 0x00001c2898067980 */ /* 0x000ee8000c101900 */
[----:B0-----:R1:W5:Y:S04]  /*12a20*/  LD.E R5, desc[UR40][R152.64+0x1e8] ;  /* 0x0001e82898057980 */ /* 0x001368000c101900 */
[----:B------:R1:W5:Y:S01]  /*12a30*/  LD.E R8, desc[UR40][R152.64+0x1ec] ;  /* 0x0001ec2898087980 */ /* 0x000362000c101900 */
[----:B------:R-:W-:Y:S01]  /*12a40*/  BSSY B0, `(.L_x_6256) ;  /* 0x0000005000007945 */ /* 0x000fe20003800000 */
[----:B---3--:R-:W-:-:S04]  /*12a50*/  LOP3.LUT R6, R6, 0x1, RZ, 0xfc, !PT ;  /* 0x0000000106067812 */ /* 0x008fc800078efcff */
[----:B------:R-:W-:-:S13]  /*12a60*/  ISETP.NE.AND P3, PT, R6, 0x3, PT ;  /* 0x000000030600780c */ /* 0x000fda0003f65270 */
[----:B-12---:R-:W-:Y:S05]  /*12a70*/  @!P3 BRA `(.L_x_6257) ;  /* 0x000000000004b947 */ /* 0x006fea0003800000 */
[----:B------:R-:W-:Y:S01]  /*12a80*/  BPT.TRAP 0x1 ;  /* 0x000000040000795c */ /* 0x000fe20000300000 */
.L_x_6257:
[----:B------:R-:W-:Y:S05]  /*12a90*/  BSYNC B0 ;  /* 0x0000000000007941 */ /* 0x000fea0003800000 */
.L_x_6256:
        /* <DEDUP_REMOVED lines=8> */
.L_x_6259:
[----:B------:R-:W-:Y:S05]  /*12b20*/  BSYNC B0 ;  /* 0x0000000000007941 */ /* 0x000fea0003800000 */
.L_x_6258:
[----:B0----5:R-:W2:Y:S04]  /*12b30*/  LD.E R5, desc[UR40][R152.64+0x1e8] ;  /* 0x0001e82898057980 */ /* 0x021ea8000c101900 */
[----:B------:R-:W2:Y:S01]  /*12b40*/  LD.E.64 R6, desc[UR40][R152.64+0xa0] ;  /* 0x0000a02898067980 */ /* 0x000ea2000c101b00 */
[----:B------:R-:W-:Y:S05]  /*12b50*/  WARPSYNC.ALL ;  /* 0x0000000000007948 */ /* 0x000fea0003800000 */
[----:B------:R-:W3:Y:S04]  /*12b60*/  LD.E.64 R14, desc[UR40][R152.64+0x98] ;  /* 0x00009828980e7980 */ /* 0x000ee8000c101b00 */
[----:B------:R-:W4:Y:S04]  /*12b70*/  LD.E.64 R12, desc[UR40][R152.64+0x98] ;  /* 0x00009828980c7980 */ /* 0x000f28000c101b00 */
[----:B------:R-:W4:Y:S04]  /*12b80*/  LD.E.64 R10, desc[UR40][R152.64+0x98] ;  /* 0x00009828980a7980 */ /* 0x000f28000c101b00 */
[----:B------:R-:W4:Y:S01]  /*12b90*/  LD.E.64 R8, desc[UR40][R152.64+0x98] ;  /* 0x0000982898087980 */ /* 0x000f22000c101b00 */
[----:B--2---:R-:W-:Y:S01]  /*12ba0*/  IMAD R6, R5, 0x200, R6 ;  /* 0x0000020005067824 */ /* 0x004fe200078e0206 */
[----:B------:R-:W-:-:S02]  /*12bb0*/  R2UR UR7, R7 ;  /* 0x00000000070772ca */ /* 0x000fc400000e0000 */
[----:B------:R-:W2:Y:S02]  /*12bc0*/  LD.E R56, desc[UR40][R152.64+0x54] ;  /* 0x0000542898387980 */ /* 0x000ea4000c101900 */
[----:B------:R-:W-:Y:S02]  /*12bd0*/  R2UR UR6, R6 ;  /* 0x00000000060672ca */ /* 0x000fe400000e0000 */
[----:B------:R0:W-:Y:S01]  /*12be0*/  ST.E desc[UR40][R152.64+0x80], RZ ;  /* 0x000080ff98007985 */ /* 0x0001e2000c101928 */
[----:B------:R-:W-:Y:S01]  /*12bf0*/  WARPGROUP.ARRIVE ;  /* 0x00000000000079c5 */ /* 0x000fe20000000000 */
[----:B------:R-:W-:Y:S01]  /*12c00*/  IMAD.MOV.U32 R5, RZ, RZ, 0x1 ;  /* 0x00000001ff057424 */ /* 0x000fe200078e00ff */
[----:B---3--:R-:W-:Y:S02]  /*12c10*/  R2UR UR4, R14 ;  /* 0x000000000e0472ca */ /* 0x008fe400000e0000 */
[----:B------:R-:W-:-:S13]  /*12c20*/  R2UR UR5, R15 ;  /* 0x000000000f0572ca */ /* 0x000fda00000e0000 */
[----:B------:R-:W-:Y:S01]  /*12c30*/  HGMMA.64x64x16.F32.BF16 R24, gdesc[UR4], RZ, !UPT, gsb0 ;  /* 0x00e00000041879f0 */ /* 0x000fe2000c0018ff */
        /* <DEDUP_REMOVED lines=25> */
[----:B------:R-:W-:Y:S01]  /*12dd0*/  VIADD R8, R8, 0x6 ;  /* 0x0000000608087836 */ /* 0x000fe20000000000 */
[----:B------:R-:W-:Y:S02]  /*12de0*/  R2UR UR7, R7 ;  /* 0x00000000070772ca */ /* 0x000fe400000e0000 */
[----:B------:R-:W-:Y:S02]  /*12df0*/  R2UR UR6, R6 ;  /* 0x00000000060672ca */ /* 0x000fe400000e0000 */
[----:B------:R-:W-:Y:S02]  /*12e00*/  R2UR UR4, R8 ;  /* 0x00000000080472ca */ /* 0x000fe400000e0000 */
[----:B------:R-:W-:Y:S01]  /*12e10*/  R2UR UR5, R9 ;  /* 0x00000000090572ca */ /* 0x000fe200000e0000 */
[----:B------:R-:W-:-:S02]  /*12e20*/  WARPGROUP.DEPBAR.LE gsb0, 0x0 ;  /* 0x00008000000079c5 */ /* 0x000fc40000010000 */
        /* <DEDUP_REMOVED lines=10> */
.L_x_6262:
[----:B------:R-:W-:Y:S05]  /*12ed0*/  BSYNC B0 ;  /* 0x0000000000007941 */ /* 0x000fea0003800000 */
.L_x_6261:
        /* <DEDUP_REMOVED lines=13> */
.L_x_6264:
[----:B------:R-:W-:Y:S05]  /*12fb0*/  BSYNC B0 ;  /* 0x0000000000007941 */ /* 0x000fea0003800000 */
.L_x_6263:
        /* <DEDUP_REMOVED lines=8> */
.L_x_6266:
[----:B------:R-:W-:Y:S05]  /*13040*/  BSYNC B0 ;  /* 0x0000000000007941 */ /* 0x000fea0003800000 */
.L_x_6265:
[----:B------:R-:W2:Y:S04]  /*13050*/  LD.E R13, desc[UR40][R152.64+0x1e8] ;  /* 0x0001e828980d7980 */ /* 0x000ea8000c101900 */
[----:B------:R-:W2:Y:S01]  /*13060*/  LD.E.64 R6, desc[UR40][R152.64+0xb8] ;  /* 0x0000b82898067980 */ /* 0x000ea2000c101b00 */
[----:B------:R-:W-:Y:S05]  /*13070*/  WARPSYNC.ALL ;  /* 0x0000000000007948 */ /* 0x000fea0003800000 */
[----:B------:R-:W3:Y:S04]  /*13080*/  LD.E R12, desc[UR40][R152.64+0x88] ;  /* 0x00008828980c7980 */ /* 0x000ee8000c101900 */
[----:B------:R-:W4:Y:S04]  /*13090*/  LD.E.64 R14, desc[UR40][R152.64+0xb0] ;  /* 0x0000b028980e7980 */ /* 0x000f28000c101b00 */
[----:B------:R-:W4:Y:S04]  /*130a0*/  LD.E.64 R20, desc[UR40][R152.64+0xb0] ;  /* 0x0000b02898147980 */ /* 0x000f28000c101b00 */
[----:B-1---5:R-:W4:Y:S04]  /*130b0*/  LD.E.64 R8, desc[UR40][R152.64+0xb0] ;  /* 0x0000b02898087980 */ /* 0x022f28000c101b00 */
[----:B------:R-:W4:Y:S01]  /*130c0*/  LD.E.64 R10, desc[UR40][R152.64+0xb0] ;  /* 0x0000b028980a7980 */ /* 0x000f22000c101b00 */
[----:B--2---:R-:W-:Y:S01]  /*130d0*/  IMAD R6, R13, 0x1000, R6 ;  /* 0x000010000d067824 */ /* 0x004fe200078e0206 */
[----:B------:R-:W-:-:S04]  /*130e0*/  R2UR UR7, R7 ;  /* 0x00000000070772ca */ /* 0x000fc800000e0000 */
[C---:B------:R-:W-:Y:S01]  /*130f0*/  R2UR UR6, R6.reuse ;  /* 0x00000000060672ca */ /* 0x040fe200000e0000 */
[----:B------:R-:W-:Y:S02]  /*13100*/  VIADD R56, R6, 0x2 ;  /* 0x0000000206387836 */ /* 0x000fe40000000000 */
[----:B------:R-:W-:Y:S01]  /*13110*/  IMAD.MOV.U32 R57, RZ, RZ, R7 ;  /* 0x000000ffff397224 */ /* 0x000fe200078e0007 */
[----:B---3--:R-:W-:Y:S02]  /*13120*/  ISETP.NE.U32.AND P2, PT, R12, RZ, PT ;  /* 0x000000ff0c00720c */ /* 0x008fe40003f45070 */
[----:B------:R-:W2:Y:S01]  /*13130*/  LD.E.64 R12, desc[UR40][R152.64+0xb0] ;  /* 0x0000b028980c7980 */ /* 0x000ea2000c101b00 */
[----:B------:R-:W-:Y:S01]  /*13140*/  WARPGROUP.ARRIVE ;  /* 0x00000000000079c5 */ /* 0x000fe20000000000 */
[----:B----4-:R-:W-:Y:S02]  /*13150*/  R2UR UR4, R14 ;  /* 0x000000000e0472ca */ /* 0x010fe400000e0000 */
[----:B------:R-:W-:Y:S01]  /*13160*/  R2UR UR5, R15 ;  /* 0x000000000f0572ca */ /* 0x000fe200000e0000 */
[----:B------:R-:W-:-:S06]  /*13170*/  VIADD R20, R20, 0x2 ;  /* 0x0000000214147836 */ /* 0x000fcc0000000000 */
[----:B------:R-:W-:-:S06]  /*13180*/  VOTEU.ANY UP0, P2 ;  /* 0x00000000003f7886 */ /* 0x000fcc0001000100 */
[----:B------:R-:W-:Y:S01]  /*13190*/  HGMMA.64x64x16.F32.BF16 R24, gdesc[UR4], R24, UP0, gsb0 ;  /* 0x00e00000041879f0 */ /* 0x000fe2000b801818 */
[----:B------:R-:W-:Y:S02]  /*131a0*/  R2UR UR6, R56 ;  /* 0x00000000380672ca */ /* 0x000fe400000e0000 */
[----:B------:R-:W-:Y:S02]  /*131b0*/  R2UR UR7, R57 ;  /* 0x00000000390772ca */ /* 0x000fe400000e0000 */
[----:B------:R-:W-:Y:S02]  /*131c0*/  R2UR UR4, R20 ;  /* 0x00000000140472ca */ /* 0x000fe400000e0000 */
[----:B------:R-:W-:Y:S01]  /*131d0*/  R2UR UR5, R21 ;  /* 0x00000000150572ca */ /* 0x000fe200000e0000 */
[----:B------:R-:W-:Y:S02]  /*131e0*/  WARPGROUP.DEPBAR.LE gsb0, 0x0 ;  /* 0x00008000000079c5 */ /* 0x000fe40000010000 */
[----:B------:R-:W3:Y:S01]  /*131f0*/  LD.E.64 R14, desc[UR40][R152.64+0xb0] ;  /* 0x0000b028980e7980 */ /* 0x000ee2000c101b00 */
[----:B------:R-:W-:-:S02]  /*13200*/  VIADD R8, R8, 0x4 ;  /* 0x0000000408087836 */ /* 0x000fc40000000000 */
[----:B------:R-:W-:Y:S01]  /*13210*/  VIADD R56, R6, 0x4 ;  /* 0x0000000406387836 */ /* 0x000fe20000000000 */
[----:B------:R-:W-:Y:S01]  /*13220*/  ST.E desc[UR40][R152.64+0x88], R5 ;  /* 0x0000880598007985 */ /* 0x000fe2000c101928 */
[----:B------:R-:W-:-:S06]  /*13230*/  WARPGROUP.ARRIVE ;  /* 0x00000000000079c5 */ /* 0x000fcc0000000000 */
[----:B------:R-:W-:Y:S01]  /*13240*/  HGMMA.64x64x16.F32.BF16 R24, gdesc[UR4], R24, gsb0 ;  /* 0x00e00000041879f0 */ /* 0x000fe20008001818 */
[----:B------:R-:W-:Y:S01]  /*13250*/  IMAD.MOV.U32 R57, RZ, RZ, R7 ;  /* 0x000000ffff397224 */ /* 0x000fe200078e0007 */
[----:B------:R-:W-:Y:S02]  /*13260*/  R2UR UR6, R56 ;  /* 0x00000000380672ca */ /* 0x000fe400000e0000 */
[----:B------:R-:W-:Y:S02]  /*13270*/  R2UR UR4, R8 ;  /* 0x00000000080472ca */ /* 0x000fe400000e0000 */
[----:B------:R-:W-:Y:S02]  /*13280*/  R2UR UR7, R57 ;  /* 0x00000000390772ca */ /* 0x000fe400000e0000 */
[----:B------:R-:W-:Y:S01]  /*13290*/  R2UR UR5, R9 ;  /* 0x00000000090572ca */ /* 0x000fe200000e0000 */
[----:B------:R-:W-:Y:S02]  /*132a0*/  WARPGROUP.DEPBAR.LE gsb0, 0x0 ;  /* 0x00008000000079c5 */ /* 0x000fe40000010000 */
[----:B------:R-:W4:Y:S01]  /*132b0*/  LD.E.64 R20, desc[UR40][R152.64+0xb0] ;  /* 0x0000b02898147980 */ /* 0x000f22000c101b00 */
        /* <DEDUP_REMOVED lines=12> */
[----:B------:R-:W-:-:S03]  /*13380*/  VIADD R56, R6, 0x200 ;  /* 0x0000020006387836 */ /* 0x000fc60000000000 */
[----:B------:R-:W-:Y:S01]  /*13390*/  ST.E desc[UR40][R152.64+0x88], R5 ;  /* 0x0000880598007985 */ /* 0x000fe2000c101928 */
[----:B------:R-:W-:-:S06]  /*133a0*/  WARPGROUP.ARRIVE ;  /* 0x00000000000079c5 */ /* 0x000fcc0000000000 */
        /* <DEDUP_REMOVED lines=8> */
[----:B------:R-:W2:Y:S01]  /*13430*/  LD.E.64 R10, desc[UR40][R152.64+0xb0] ;  /* 0x0000b028980a7980 */ /* 0x000ea2000c101b00 */
[----:B------:R-:W-:-:S03]  /*13440*/  VIADD R56, R6, 0x202 ;  /* 0x0000020206387836 */ /* 0x000fc60000000000 */
[----:B------:R-:W-:Y:S01]  /*13450*/  ST.E desc[UR40][R152.64+0x88], R5 ;  /* 0x0000880598007985 */ /* 0x000fe2000c101928 */
[----:B------:R-:W-:-:S06]  /*13460*/  WARPGROUP.ARRIVE ;  /* 0x00000000000079c5 */ /* 0x000fcc0000000000 */
[----:B------:R-:W-:Y:S01]  /*13470*/  HGMMA.64x64x16.F32.BF16 R24, gdesc[UR4], R24, gsb0 ;  /* 0x00e00000041879f0 */ /* 0x000fe20008001818 */
[----:B------:R-:W-:Y:S01]  /*13480*/  IMAD.MOV.U32 R57, RZ, RZ, R7 ;  /* 0x000000ffff397224 */ /* 0x000fe200078e0007 */
[----:B------:R-:W-:-:S04]  /*13490*/  R2UR UR6, R56 ;  /* 0x00000000380672ca */ /* 0x000fc800000e0000 */
[----:B------:R-:W-:Y:S01]  /*134a0*/  R2UR UR7, R57 ;  /* 0x00000000390772ca */ /* 0x000fe200000e0000 */
[----:B---3--:R-:W-:Y:S01]  /*134b0*/  VIADD R14, R14, 0x202 ;  /* 0x000002020e0e7836 */ /* 0x008fe20000000000 */
[----:B------:R-:W-:-:S04]  /*134c0*/  R2UR UR5, R15 ;  /* 0x000000000f0572ca */ /* 0x000fc800000e0000 */
[----:B------:R-:W-:Y:S01]  /*134d0*/  R2UR UR4, R14 ;  /* 0x000000000e0472ca */ /* 0x000fe200000e0000 */
[----:B------:R-:W-:Y:S02]  /*134e0*/  WARPGROUP.DEPBAR.LE gsb0, 0x0 ;  /* 0x00008000000079c5 */ /* 0x000fe40000010000 */
[----:B------:R-:W3:Y:S01]  /*134f0*/  LD.E.64 R12, desc[UR40][R152.64+0xb0] ;  /* 0x0000b028980c7980 */ /* 0x000ee2000c101b00 */
[----:B------:R-:W-:-:S03]  /*13500*/  VIADD R56, R6, 0x204 ;  /* 0x0000020406387836 */ /* 0x000fc60000000000 */
[----:B------:R-:W-:Y:S01]  /*13510*/  ST.E desc[UR40][R152.64+0x88], R5 ;  /* 0x0000880598007985 */ /* 0x000fe2000c101928 */
[----:B------:R-:W-:-:S06]  /*13520*/  WARPGROUP.ARRIVE ;  /* 0x00000000000079c5 */ /* 0x000fcc0000000000 */
[----:B------:R-:W-:Y:S01]  /*13530*/  HGMMA.64x64x16.F32.BF16 R24, gdesc[UR4], R24, gsb0 ;  /* 0x00e00000041879f0 */ /* 0x000fe20008001818 */
[----:B------:R-:W-:Y:S01]  /*13540*/  IMAD.MOV.U32 R57, RZ, RZ, R7 ;  /* 0x000000ffff397224 */ /* 0x000fe200078e0007 */
[----:B------:R-:W-:-:S04]  /*13550*/  R2UR UR6, R56 ;  /* 0x00000000380672ca */ /* 0x000fc800000e0000 */
[----:B------:R-:W-:Y:S01]  /*13560*/  R2UR UR7, R57 ;  /* 0x00000000390772ca */ /* 0x000fe200000e0000 */
[----:B----4-:R-:W-:Y:S01]  /*13570*/  VIADD R20, R20, 0x204 ;  /* 0x0000020414147836 */ /* 0x010fe20000000000 */
[----:B------:R-:W-:-:S04]  /*13580*/  R2UR UR5, R21 ;  /* 0x00000000150572ca */ /* 0x000fc800000e0000 */
        /* <DEDUP_REMOVED lines=10> */
[----:B------:R-:W-:Y:S01]  /*13630*/  VIADD R8, R8, 0x206 ;  /* 0x0000020608087836 */ /* 0x000fe20000000000 */
        /* <DEDUP_REMOVED lines=95> */
[----:B------:R-:W1:Y:S01]  /*13c30*/  S2R R58, SR_TID.X ;  /* 0x00000000003a7919 */ /* 0x000e620000002100 */
[----:B------:R-:W-:Y:S01]  /*13c40*/  VIADD R14, R14, 0x606 ;  /* 0x000006060e0e7836 */ /* 0x000fe20000000000 */
[----:B------:R-:W-:-:S04]  /*13c50*/  R2UR UR5, R15 ;  /* 0x000000000f0572ca */ /* 0x000fc800000e0000 */
[----:B------:R-:W-:Y:S02]  /*13c60*/  R2UR UR4, R14 ;  /* 0x000000000e0472ca */ /* 0x000fe400000e0000 */
[----:B-1----:R-:W-:Y:S01]  /*13c70*/  SHF.R.U32.HI R58, RZ, 0x7, R58 ;  /* 0x00000007ff3a7819 */ /* 0x002fe2000001163a */
[----:B------:R-:W-:Y:S02]  /*13c80*/  WARPGROUP.DEPBAR.LE gsb0, 0x0 ;  /* 0x00008000000079c5 */ /* 0x000fe40000010000 */
[----:B------:R-:W4:Y:S04]  /*13c90*/  LD.E.64 R12, desc[UR40][R152.64+0xb0] ;  /* 0x0000b028980c7980 */ /* 0x000f28000c101b00 */
[----:B------:R-:W-:Y:S01]  /*13ca0*/  ST.E desc[UR40][R152.64+0x88], R5 ;  /* 0x0000880598007985 */ /* 0x000fe2000c101928 */
[----:B------:R-:W-:-:S03]  /*13cb0*/  WARPGROUP.ARRIVE ;  /* 0x00000000000079c5 */ /* 0x000fc60000000000 */
[----:B------:R1:W0:Y:S03]  /*13cc0*/  SHFL.IDX PT, R14, R58, RZ, 0x1f ;  /* 0x00001fff3a0e7589 */ /* 0x00022600000e0000 */
[----:B------:R-:W-:Y:S01]  /*13cd0*/  HGMMA.64x64x16.F32.BF16 R24, gdesc[UR4], R24, gsb0 ;  /* 0x00e00000041879f0 */ /* 0x000fe20008001818 */
[----:B------:R-:W-:Y:S02]  /*13ce0*/  IMAD.MOV.U32 R15, RZ, RZ, R7 ;  /* 0x000000ffff0f7224 */ /* 0x000fe400078e0007 */
[----:B-1----:R-:W-:-:S03]  /*13cf0*/  VIADD R58, R6, 0x800 ;  /* 0x00000800063a7836 */ /* 0x002fc60000000000 */
[----:B------:R-:W-:Y:S01]  /*13d00*/  R2UR UR11, R15 ;  /* 0x000000000f0b72ca */ /* 0x000fe200000e0000 */
[----:B------:R-:W-:Y:S01]  /*13d10*/  UMOV UR4, 0x1 ;  /* 0x0000000100047882 */ /* 0x000fe20000000000 */
[----:B0-----:R-:W-:-:S04]  /*13d20*/  ISETP.GT.AND P2, PT, R14, 0x7f, PT ;  /* 0x0000007f0e00780c */ /* 0x001fc80003f44270 */
[----:B------:R-:W-:-:S04]  /*13d30*/  SEL R59, RZ, 0x2, !P2 ;  /* 0x00000002ff3b7807 */ /* 0x000fc80005000000 */
[----:B--2---:R-:W-:Y:S01]  /*13d40*/  IADD3 R20, R20, 0x800, R59 ;  /* 0x0000080014147810 */ /* 0x004fe20007ffe03b */
[----:B------:R-:W-:Y:S01]  /*13d50*/  IMAD.IADD R14, R59, 0x1, R58 ;  /* 0x000000013b0e7824 */ /* 0x000fe200078e023a */
[----:B------:R-:W-:Y:S02]  /*13d60*/  R2UR UR9, R21 ;  /* 0x00000000150972ca */ /* 0x000fe400000e0000 */
[----:B------:R-:W-:Y:S02]  /*13d70*/  R2UR UR8, R20 ;  /* 0x00000000140872ca */ /* 0x000fe400000e0000 */
[----:B------:R-:W-:Y:S01]  /*13d80*/  R2UR UR10, R14 ;  /* 0x000000000e0a72ca */ /* 0x000fe200000e0000 */
[----:B------:R-:W-:Y:S01]  /*13d90*/  UISETP.NE.U32.AND UP0, UPT, UR4, URZ, UPT ;  /* 0x0000003f0400728c */ /* 0x000fe2000bf05070 */
[----:B------:R-:W-:Y:S02]  /*13da0*/  WARPGROUP.DEPBAR.LE gsb0, 0x0 ;  /* 0x00008000000079c5 */ /* 0x000fe40000010000 */
[----:B------:R-:W2:Y:S01]  /*13db0*/  LD.E.64 R56, desc[UR40][R152.64+0xb0] ;  /* 0x0000b02898387980 */ /* 0x000ea2000c101b00 */
[----:B------:R-:W-:-:S03]  /*13dc0*/  IMAD.MOV.U32 R63, RZ, RZ, 0x4 ;  /* 0x00000004ff3f7424 */ /* 0x000fc600078e00ff */
[----:B------:R-:W-:Y:S01]  /*13dd0*/  ST.E desc[UR40][R152.64+0x88], R5 ;  /* 0x0000880598007985 */ /* 0x000fe2000c101928 */
[----:B------:R-:W-:Y:S01]  /*13de0*/  WARPGROUP.ARRIVE ;  /* 0x00000000000079c5 */ /* 0x000fe20000000000 */
[----:B------:R-:W-:-:S05]  /*13df0*/  SEL R61, R63, 0x2, P2 ;  /* 0x000000023f3d7807 */ /* 0x000fca0001000000 */
[----:B------:R-:W-:Y:S01]  /*13e00*/  HGMMA.64x64x16.F32.BF16 R24, gdesc[UR8], R24, UP0, gsb0 ;  /* 0x00e00000081879f0 */ /* 0x000fe2000b801818 */
[----:B------:R-:W-:Y:S02]  /*13e10*/  IMAD.IADD R20, R58, 0x1, R61 ;  /* 0x000000013a147824 */ /* 0x000fe400078e023d */
[----:B------:R-:W-:-:S03]  /*13e20*/  IMAD.MOV.U32 R21, RZ, RZ, R7 ;  /* 0x000000ffff157224 */ /* 0x000fc600078e0007 */
[----:B------:R-:W-:Y:S02]  /*13e30*/  R2UR UR6, R20 ;  /* 0x00000000140672ca */ /* 0x000fe400000e0000 */
[----:B------:R-:W-:Y:S02]  /*13e40*/  R2UR UR7, R21 ;  /* 0x00000000150772ca */ /* 0x000fe400000e0000 */
[----:B---3--:R-:W-:Y:S02]  /*13e50*/  IADD3 R8, R61, 0x800, R8 ;  /* 0x000008003d087810 */ /* 0x008fe40007ffe008 */
[----:B------:R-:W-:Y:S02]  /*13e60*/  R2UR UR5, R9 ;  /* 0x00000000090572ca */ /* 0x000fe400000e0000 */
[----:B------:R-:W-:Y:S01]  /*13e70*/  R2UR UR4, R8 ;  /* 0x00000000080472ca */ /* 0x000fe200000e0000 */
[----:B------:R-:W-:Y:S02]  /*13e80*/  WARPGROUP.DEPBAR.LE gsb0, 0x0 ;  /* 0x00008000000079c5 */ /* 0x000fe40000010000 */
[----:B------:R-:W3:Y:S01]  /*13e90*/  LD.E.64 R14, desc[UR40][R152.64+0xb0] ;  /* 0x0000b028980e7980 */ /* 0x000ee2000c101b00 */
[----:B------:R-:W-:-:S03]  /*13ea0*/  SEL R63, R63, 0x6, !P2 ;  /* 0x000000063f3f7807 */ /* 0x000fc60005000000 */
[----:B------:R-:W-:Y:S01]  /*13eb0*/  ST.E desc[UR40][R152.64+0x88], R5 ;  /* 0x0000880598007985 */ /* 0x000fe2000c101928 */
[----:B------:R-:W-:Y:S01]  /*13ec0*/  WARPGROUP.ARRIVE ;  /* 0x00000000000079c5 */ /* 0x000fe20000000000 */
[----:B------:R-:W-:-:S05]  /*13ed0*/  IMAD.IADD R20, R58, 0x1, R63 ;  /* 0x000000013a147824 */ /* 0x000fca00078e023f */
[----:B------:R-:W-:Y:S01]  /*13ee0*/  HGMMA.64x64x16.F32.BF16 R24, gdesc[UR4], R24, gsb0 ;  /* 0x00e00000041879f0 */ /* 0x000fe20008001818 */
[----:B------:R-:W-:Y:S01]  /*13ef0*/  IMAD.MOV.U32 R21, RZ, RZ, R7 ;  /* 0x000000ffff157224 */ /* 0x000fe200078e0007 */
[----:B------:R-:W-:-:S04]  /*13f00*/  R2UR UR6, R20 ;  /* 0x00000000140672ca */ /* 0x000fc800000e0000 */
[----:B------:R-:W-:Y:S02]  /*13f10*/  R2UR UR7, R21 ;  /* 0x00000000150772ca */ /* 0x000fe400000e0000 */
[----:B----4-:R-:W-:Y:S02]  /*13f20*/  IADD3 R10, R63, 0x800, R10 ;  /* 0x000008003f0a7810 */ /* 0x010fe40007ffe00a */
[----:B------:R-:W-:Y:S02]  /*13f30*/  R2UR UR5, R11 ;  /* 0x000000000b0572ca */ /* 0x000fe400000e0000 */
[----:B------:R-:W-:Y:S01]  /*13f40*/  R2UR UR4, R10 ;  /* 0x000000000a0472ca */ /* 0x000fe200000e0000 */
[----:B------:R-:W-:Y:S02]  /*13f50*/  WARPGROUP.DEPBAR.LE gsb0, 0x0 ;  /* 0x00008000000079c5 */ /* 0x000fe40000010000 */
[----:B------:R-:W4:Y:S01]  /*13f60*/  LD.E.64 R8, desc[UR40][R152.64+0xb0] ;  /* 0x0000b02898087980 */ /* 0x000f22000c101b00 */
[----:B------:R-:W-:-:S02]  /*13f70*/  IMAD.MOV.U32 R10, RZ, RZ, 0x28 ;  /* 0x00000028ff0a7424 */ /* 0x000fc400078e00ff */
[----:B------:R-:W-:Y:S01]  /*13f80*/  IMAD.MOV.U32 R11, RZ, RZ, 0xa00 ;  /* 0x00000a00ff0b7424 */ /* 0x000fe200078e00ff */
[----:B------:R-:W-:Y:S01]  /*13f90*/  ST.E desc[UR40][R152.64+0x88], R5 ;  /* 0x0000880598007985 */ /* 0x000fe2000c101928 */
[----:B------:R-:W-:Y:S01]  /*13fa0*/  WARPGROUP.ARRIVE ;  /* 0x00000000000079c5 */ /* 0x000fe20000000000 */
[----:B------:R-:W-:Y:S02]  /*13fb0*/  SEL R10, R10, 0x26, P2 ;  /* 0x000000260a0a7807 */ /* 0x000fe40001000000 */
[----:B------:R-:W-:-:S03]  /*13fc0*/  SEL R11, R11, 0x980, P2 ;  /* 0x000009800b0b7807 */ /* 0x000fc60001000000 */
[----:B------:R-:W-:Y:S02]  /*13fd0*/  HGMMA.64x64x16.F32.BF16 R24, gdesc[UR4], R24, gsb0 ;  /* 0x00e00000041879f0 */ /* 0x000fe40008001818 */
        /* <DEDUP_REMOVED lines=10> */
[----:B------:R-:W4:Y:S01]  /*14080*/  LD.E.64 R10, desc[UR40][R152.64+0xb0] ;  /* 0x0000b028980a7980 */ /* 0x000f22000c101b00 */
[----:B------:R-:W-:-:S03]  /*14090*/  VIADD R58, R6, 0xa00 ;  /* 0x00000a00063a7836 */ /* 0x000fc60000000000 */
[----:B------:R-:W-:Y:S01]  /*140a0*/  ST.E desc[UR40][R152.64+0x88], R5 ;  /* 0x0000880598007985 */ /* 0x000fe2000c101928 */
[----:B------:R-:W-:Y:S01]  /*140b0*/  WARPGROUP.ARRIVE ;  /* 0x00000000000079c5 */ /* 0x000fe20000000000 */
[----:B------:R-:W-:-:S05]  /*140c0*/  IMAD.IADD R20, R59, 0x1, R58 ;  /* 0x000000013b147824 */ /* 0x000fca00078e023a */
[----:B------:R-:W-:Y:S01]  /*140d0*/  HGMMA.64x64x16.F32.BF16 R24, gdesc[UR4], R24, gsb0 ;  /* 0x00e00000041879f0 */ /* 0x000fe20008001818 */
[----:B------:R-:W-:Y:S01]  /*140e0*/  IMAD.MOV.U32 R21, RZ, RZ, R7 ;  /* 0x000000ffff157224 */ /* 0x000fe200078e0007 */
[----:B------:R-:W-:-:S04]  /*140f0*/  R2UR UR6, R20 ;  /* 0x00000000140672ca */ /* 0x000fc800000e0000 */
[----:B------:R-:W-:Y:S02]  /*14100*/  R2UR UR7, R21 ;  /* 0x00000000150772ca */ /* 0x000fe400000e0000 */
[----:B--2---:R-:W-:Y:S02]  /*14110*/  IADD3 R56, R59, 0xa00, R56 ;  /* 0x00000a003b387810 */ /* 0x004fe40007ffe038 */
[----:B------:R-:W-:Y:S02]  /*14120*/  R2UR UR5, R57 ;  /* 0x00000000390572ca */ /* 0x000fe400000e0000 */
[----:B------:R-:W-:Y:S01]  /*14130*/  R2UR UR4, R56 ;  /* 0x00000000380472ca */ /* 0x000fe200000e0000 */
[----:B------:R-:W-:Y:S02]  /*14140*/  WARPGROUP.DEPBAR.LE gsb0, 0x0 ;  /* 0x00008000000079c5 */ /* 0x000fe40000010000 */
[----:B------:R-:W2:Y:S01]  /*14150*/  LD.E.64 R12, desc[UR40][R152.64+0xb0] ;  /* 0x0000b028980c7980 */ /* 0x000ea2000c101b00 */
[----:B------:R-:W-:-:S03]  /*14160*/  IMAD.IADD R56, R61, 0x1, R58 ;  /* 0x000000013d387824 */ /* 0x000fc600078e023a */
[----:B------:R-:W-:Y:S01]  /*14170*/  ST.E desc[UR40][R152.64+0x88], R5 ;  /* 0x0000880598007985 */ /* 0x000fe2000c101928 */
[----:B------:R-:W-:-:S06]  /*14180*/  WARPGROUP.ARRIVE ;  /* 0x00000000000079c5 */ /* 0x000fcc0000000000 */
[----:B------:R-:W-:Y:S01]  /*14190*/  HGMMA.64x64x16.F32.BF16 R24, gdesc[UR4], R24, gsb0 ;  /* 0x00e00000041879f0 */ /* 0x000fe20008001818 */
[----:B------:R-:W-:Y:S01]  /*141a0*/  IMAD.MOV.U32 R57, RZ, RZ, R7 ;  /* 0x000000ffff397224 */ /* 0x000fe200078e0007 */
[----:B------:R-:W-:-:S04]  /*141b0*/  R2UR UR6, R56 ;  /* 0x00000000380672ca */ /* 0x000fc800000e0000 */
[----:B------:R-:W-:Y:S02]  /*141c0*/  R2UR UR7, R57 ;  /* 0x00000000390772ca */ /* 0x000fe400000e0000 */
[----:B---3--:R-:W-:Y:S02]  /*141d0*/  IADD3 R14, R61, 0xa00, R14 ;  /* 0x00000a003d0e7810 */ /* 0x008fe40007ffe00e */
[----:B------:R-:W-:Y:S02]  /*141e0*/  R2UR UR5, R15 ;  /* 0x000000000f0572ca */ /* 0x000fe400000e0000 */
[----:B------:R-:W-:Y:S01]  /*141f0*/  R2UR UR4, R14 ;  /* 0x000000000e0472ca */ /* 0x000fe200000e0000 */
[----:B------:R-:W-:Y:S02]  /*14200*/  WARPGROUP.DEPBAR.LE gsb0, 0x0 ;  /* 0x00008000000079c5 */ /* 0x000fe40000010000 */
[----:B------:R-:W3:Y:S01]  /*14210*/  LD.E.64 R20, desc[UR40][R152.64+0xb0] ;  /* 0x0000b02898147980 */ /* 0x000ee2000c101b00 */
[----:B------:R-:W-:-:S03]  /*14220*/  IMAD.IADD R56, R63, 0x1, R58 ;  /* 0x000000013f387824 */ /* 0x000fc600078e023a */
[----:B------:R-:W-:Y:S01]  /*14230*/  ST.E desc[UR40][R152.64+0x88], R5 ;  /* 0x0000880598007985 */ /* 0x000fe2000c101928 */
[----:B------:R-:W-:-:S06]  /*14240*/  WARPGROUP.ARRIVE ;  /* 0x00000000000079c5 */ /* 0x000fcc0000000000 */
        /* <DEDUP_REMOVED lines=83> */
[----:B------:R-:W4:Y:S01]  /*14780*/  @!P0 LD.E R60, desc[UR40][R152.64+0x1e8] ;  /* 0x0001e828983c8980 */ /* 0x000f22000c101900 */
[----:B------:R-:W-:Y:S02]  /*14790*/  VIADD R58, R6, 0xe00 ;  /* 0x00000e00063a7836 */ /* 0x000fe40000000000 */
[----:B------:R-:W-:Y:S01]  /*147a0*/  IMAD.MOV.U32 R15, RZ, RZ, R7 ;  /* 0x000000ffff0f7224 */ /* 0x000fe200078e0007 */
[----:B------:R-:W-:Y:S01]  /*147b0*/  ST.E desc[UR40][R152.64+0x88], R5 ;  /* 0x0000880598007985 */ /* 0x000fe2000c101928 */
[----:B------:R-:W-:Y:S01]  /*147c0*/  WARPGROUP.ARRIVE ;  /* 0x00000000000079c5 */ /* 0x000fe20000000000 */
[----:B------:R-:W-:-:S05]  /*147d0*/  IMAD.IADD R14, R59, 0x1, R58 ;  /* 0x000000013b0e7824 */ /* 0x000fca00078e023a */
[----:B------:R-:W-:Y:S01]  /*147e0*/  HGMMA.64x64x16.F32.BF16 R24, gdesc[UR4], R24, gsb0 ;  /* 0x00e00000041879f0 */ /* 0x000fe20008001818 */
[----:B------:R-:W-:Y:S02]  /*147f0*/  R2UR UR6, R14 ;  /* 0x000000000e0672ca */ /* 0x000fe400000e0000 */
[----:B------:R-:W-:Y:S02]  /*14800*/  R2UR UR7, R15 ;  /* 0x000000000f0772ca */ /* 0x000fe400000e0000 */
[----:B--2---:R-:W-:Y:S02]  /*14810*/  IADD3 R10, R59, 0xe00, R10 ;  /* 0x00000e003b0a7810 */ /* 0x004fe40007ffe00a */
[----:B------:R-:W-:Y:S01]  /*14820*/  R2UR UR5, R11 ;  /* 0x000000000b0572ca */ /* 0x000fe200000e0000 */
[----:B------:R-:W-:Y:S01]  /*14830*/  IMAD.MOV.U32 R11, RZ, RZ, R7 ;  /* 0x000000ffff0b7224 */ /* 0x000fe200078e0007 */
[----:B------:R-:W-:Y:S01]  /*14840*/  R2UR UR4, R10 ;  /* 0x000000000a0472ca */ /* 0x000fe200000e0000 */
[----:B------:R-:W-:Y:S01]  /*14850*/  IMAD.IADD R10, R61, 0x1, R58 ;  /* 0x000000013d0a7824 */ /* 0x000fe200078e023a */
[----:B------:R-:W-:-:S02]  /*14860*/  WARPGROUP.DEPBAR.LE gsb0, 0x0 ;  /* 0x00008000000079c5 */ /* 0x000fc40000010000 */
[----:B------:R-:W-:Y:S01]  /*14870*/  ST.E desc[UR40][R152.64+0x88], R5 ;  /* 0x0000880598007985 */ /* 0x000fe2000c101928 */
[----:B------:R-:W-:-:S08]  /*14880*/  WARPGROUP.ARRIVE ;  /* 0x00000000000079c5 */ /* 0x000fd00000000000 */
[----:B------:R-:W-:Y:S01]  /*14890*/  HGMMA.64x64x16.F32.BF16 R24, gdesc[UR4], R24, gsb0 ;  /* 0x00e00000041879f0 */ /* 0x000fe20008001818 */
[----:B------:R-:W-:Y:S01]  /*148a0*/  R2UR UR6, R10 ;  /* 0x000000000a0672ca */ /* 0x000fe200000e0000 */
[----:B------:R-:W-:Y:S01]  /*148b0*/  IMAD.IADD R10, R63, 0x1, R58 ;  /* 0x000000013f0a7824 */ /* 0x000fe200078e023a */
[----:B------:R-:W-:Y:S01]  /*148c0*/  R2UR UR7, R11 ;  /* 0x000000000b0772ca */ /* 0x000fe200000e0000 */
[----:B------:R-:W-:Y:S01]  /*148d0*/  IMAD.MOV.U32 R11, RZ, RZ, R7 ;  /* 0x000000ffff0b7224 */ /* 0x000fe200078e0007 */
[----:B---3--:R-:W-:Y:S02]  /*148e0*/  IADD3 R12, R61, 0xe00, R12 ;  /* 0x00000e003d0c7810 */ /* 0x008fe40007ffe00c */
[----:B------:R-:W-:Y:S02]  /*148f0*/  R2UR UR5, R13 ;  /* 0x000000000d0572ca */ /* 0x000fe400000e0000 */
[----:B------:R-:W-:Y:S01]  /*14900*/  R2UR UR4, R12 ;  /* 0x000000000c0472ca */ /* 0x000fe200000e0000 */
[----:B------:R-:W-:-:S02]  /*14910*/  WARPGROUP.DEPBAR.LE gsb0, 0x0 ;  /* 0x00008000000079c5 */ /* 0x000fc40000010000 */
[----:B------:R-:W-:Y:S01]  /*14920*/  ST.E desc[UR40][R152.64+0x88], R5 ;  /* 0x0000880598007985 */ /* 0x000fe2000c101928 */
[----:B------:R-:W-:-:S09]  /*14930*/  WARPGROUP.ARRIVE ;  /* 0x00000000000079c5 */ /* 0x000fd20000000000 */
[----:B------:R-:W-:Y:S01]  /*14940*/  HGMMA.64x64x16.F32.BF16 R24, gdesc[UR4], R24, gsb0 ;  /* 0x00e00000041879f0 */ /* 0x000fe20008001818 */
[----:B------:R-:W-:Y:S01]  /*14950*/  R2UR UR6, R10 ;  /* 0x000000000a0672ca */ /* 0x000fe200000e0000 */
[----:B------:R-:W-:Y:S01]  /*14960*/  IMAD.MOV.U32 R10, RZ, RZ, 0x40 ;  /* 0x00000040ff0a7424 */ /* 0x000fe200078e00ff */
[----:B------:R-:W-:Y:S01]  /*14970*/  R2UR UR7, R11 ;  /* 0x000000000b0772ca */ /* 0x000fe200000e0000 */
[----:B------:R-:W-:-:S03]  /*14980*/  IMAD.MOV.U32 R11, RZ, RZ, 0x1000 ;  /* 0x00001000ff0b7424 */ /* 0x000fc600078e00ff */
[----:B------:R-:W-:Y:S02]  /*14990*/  SEL R10, R10, 0x3e, P2 ;  /* 0x0000003e0a0a7807 */ /* 0x000fe40001000000 */
[----:B------:R-:W-:-:S05]  /*149a0*/  SEL R11, R11, 0xf80, P2 ;  /* 0x00000f800b0b7807 */ /* 0x000fca0001000000 */
[----:B------:R-:W-:-:S05]  /*149b0*/  IMAD.IADD R10, R10, 0x1, R11 ;  /* 0x000000010a0a7824 */ /* 0x000fca00078e020b */
[----:B------:R-:W-:Y:S02]  /*149c0*/  LOP3.LUT R11, R10, 0x1e06, RZ, 0xc0, !PT ;  /* 0x00001e060a0b7812 */ /* 0x000fe400078ec0ff */
[----:B----4-:R-:W-:Y:S02]  /*149d0*/  IADD3 R20, R63, 0xe00, R20 ;  /* 0x00000e003f147810 */ /* 0x010fe40007ffe014 */
[----:B------:R-:W-:Y:S01]  /*149e0*/  R2UR UR5, R21 ;  /* 0x00000000150572ca */ /* 0x000fe200000e0000 */
[----:B------:R-:W-:Y:S01]  /*149f0*/  IMAD.IADD R6, R6, 0x1, R11 ;  /* 0x0000000106067824 */ /* 0x000fe200078e020b */
[----:B------:R-:W-:Y:S01]  /*14a00*/  R2UR UR4, R20 ;  /* 0x00000000140472ca */ /* 0x000fe200000e0000 */
[----:B------:R-:W-:Y:S02]  /*14a10*/  WARPGROUP.DEPBAR.LE gsb0, 0x0 ;  /* 0x00008000000079c5 */ /* 0x000fe40000010000 */
[----:B------:R-:W-:Y:S01]  /*14a20*/  ST.E desc[UR40][R152.64+0x88], R5 ;  /* 0x0000880598007985 */ /* 0x000fe2000c101928 */
[----:B------:R-:W-:-:S09]  /*14a30*/  WARPGROUP.ARRIVE ;  /* 0x00000000000079c5 */ /* 0x000fd20000000000 */
[----:B------:R-:W-:Y:S01]  /*14a40*/  HGMMA.64x64x16.F32.BF16 R24, gdesc[UR4], R24, gsb0 ;  /* 0x00e00000041879f0 */ /* 0x000fe20008001818 */
[----:B------:R-:W-:Y:S02]  /*14a50*/  R2UR UR6, R6 ;  /* 0x00000000060672ca */ /* 0x000fe400000e0000 */
[----:B------:R-:W-:Y:S01]  /*14a60*/  R2UR UR7, R7 ;  /* 0x00000000070772ca */ /* 0x000fe200000e0000 */
[----:B------:R-:W-:Y:S01]  /*14a70*/  IMAD.IADD R56, R11, 0x1, R56 ;  /* 0x000000010b387824 */ /* 0x000fe200078e0238 */
[----:B------:R-:W-:Y:S02]  /*14a80*/  R2UR UR5, R57 ;  /* 0x00000000390572ca */ /* 0x000fe400000e0000 */
[----:B------:R-:W-:Y:S02]  /*14a90*/  @!P0 MOV R9, R8 ;  /* 0x0000000800098202 */ /* 0x000fe40000000f00 */
[----:B------:R-:W-:-:S03]  /*14aa0*/  R2UR UR4, R56 ;  /* 0x00000000380472ca */ /* 0x000fc600000e0000 */
[----:B------:R-:W-:-:S05]  /*14ab0*/  @!P0 IMAD R60, R60, 0x8, R9 ;  /* 0x000000083c3c8824 */ /* 0x000fca00078e0209 */
[----:B------:R-:W-:Y:S01]  /*14ac0*/  @!P0 PRMT R60, RZ, 0x654, R60 ;  /* 0x00000654ff3c8816 */ /* 0x000fe2000000003c */
[----:B------:R-:W-:Y:S02]  /*14ad0*/  WARPGROUP.DEPBAR.LE gsb0, 0x0 ;  /* 0x00008000000079c5 */ /* 0x000fe40000010000 */
[----:B------:R-:W-:Y:S01]  /*14ae0*/  ST.E desc[UR40][R152.64+0x88], R5 ;  /* 0x0000880598007985 */ /* 0x000fe2000c101928 */
[----:B------:R-:W-:-:S06]  /*14af0*/  WARPGROUP.ARRIVE ;  /* 0x00000000000079c5 */ /* 0x000fcc0000000000 */
[----:B------:R-:W-:Y:S03]  /*14b00*/  HGMMA.64x64x16.F32.BF16 R24, gdesc[UR4], R24, gsb0 ;  /* 0x00e00000041879f0 */ /* 0x000fe60008001818 */
[----:B------:R-:W-:Y:S02]  /*14b10*/  WARPGROUP.DEPBAR.LE gsb0, 0x0 ;  /* 0x00008000000079c5 */ /* 0x000fe40000010000 */
[----:B------:R0:W-:Y:S01]  /*14b20*/  ST.E desc[UR40][R152.64+0x88], R5 ;  /* 0x0000880598007985 */ /* 0x0001e2000c101928 */
[----:B------:R1:W-:Y:S03]  /*14b30*/  @!P0 SYNCS.ARRIVE.TRANS64.RED.A1T0 RZ, [R60+URZ], RZ ;  /* 0x000000ff3cff89a7 */ /* 0x0003e6000810043f */
[----:B------:R-:W2:Y:S04]  /*14b40*/  LD.E.64 R6, desc[UR40][R152.64+0x120] ;  /* 0x0001202898067980 */ /* 0x000ea8000c101b00 */
[----:B--2---:R-:W2:Y:S04]  /*14b50*/  LD.E R8, desc[UR40][R6.64] ;  /* 0x0000002806087980 */ /* 0x004ea8000c101900 */
[----:B------:R-:W0:Y:S01]  /*14b60*/  LD.E.64 R6, desc[UR40][R152.64+0x200] ;  /* 0x0002002898067980 */ /* 0x000e22000c101b00 */
[----:B------:R-:W-:Y:S01]  /*14b70*/  IADD3 R9, P2, R2, 0x200, RZ ;  /* 0x0000020002097810 */ /* 0x000fe20007f5e0ff */
[-C--:B--2---:R-:W-:Y:S01]  /*14b80*/  FMUL.FTZ R57, R24, R8.reuse ;  /* 0x0000000818397220 */ /* 0x084fe20000410000 */
[-C--:B------:R-:W-:Y:S01]  /*14b90*/  FMUL.FTZ R24, R25, R8.reuse ;  /* 0x0000000819187220 */ /* 0x080fe20000410000 */
[-C--:B------:R-:W-:Y:S01]  /*14ba0*/  FMUL.FTZ R14, R26, R8.reuse ;  /* 0x000000081a0e7220 */ /* 0x080fe20000410000 */
[-C--:B------:R-:W-:Y:S01]  /*14bb0*/  FMUL.FTZ R26, R28, R8.reuse ;  /* 0x000000081c1a7220 */ /* 0x080fe20000410000 */
[-C--:B------:R-:W-:Y:S01]  /*14bc0*/  FMUL.FTZ R15, R27, R8.reuse ;  /* 0x000000081b0f7220 */ /* 0x080fe20000410000 */
[-C--:B------:R-:W-:Y:S01]  /*14bd0*/  FMUL.FTZ R27, R29, R8.reuse ;  /* 0x000000081d1b7220 */ /* 0x080fe20000410000 */
[----:B------:R-:W0:Y:S01]  /*14be0*/  MUFU.TANH R57, R57 ;  /* 0x0000003900397308 */ /* 0x000e220000002400 */
[-C--:B------:R-:W-:Y:S01]  /*14bf0*/  FMUL.FTZ R29, R32, R8.reuse ;  /* 0x00000008201d7220 */ /* 0x080fe20000410000 */
[-C--:B------:R-:W-:Y:S01]  /*14c00*/  FMUL.FTZ R20, R30, R8.reuse ;  /* 0x000000081e147220 */ /* 0x080fe20000410000 */
[-C--:B------:R-:W-:Y:S01]  /*14c10*/  FMUL.FTZ R30, R33, R8.reuse ;  /* 0x00000008211e7220 */ /* 0x080fe20000410000 */
[-C--:B------:R-:W-:Y:S01]  /*14c20*/  FMUL.FTZ R33, R36, R8.reuse ;  /* 0x0000000824217220 */ /* 0x080fe20000410000 */
[-C--:B------:R-:W-:Y:S01]  /*14c30*/  FMUL.FTZ R25, R34, R8.reuse ;  /* 0x0000000822197220 */ /* 0x080fe20000410000 */
[-C--:B------:R-:W-:Y:S01]  /*14c40*/  FMUL.FTZ R34, R37, R8.reuse ;  /* 0x0000000825227220 */ /* 0x080fe20000410000 */
[-C--:B------:R-:W-:Y:S01]  /*14c50*/  FMUL.FTZ R36, R40, R8.reuse ;  /* 0x0000000828247220 */ /* 0x080fe20000410000 */
[----:B------:R-:W2:Y:S01]  /*14c60*/  MUFU.TANH R24, R24 ;  /* 0x0000001800187308 */ /* 0x000ea20000002400 */
[-C--:B------:R-:W-:Y:S01]  /*14c70*/  FMUL.FTZ R37, R41, R8.reuse ;  /* 0x0000000829257220 */ /* 0x080fe20000410000 */
[-C--:B------:R-:W-:Y:S01]  /*14c80*/  FMUL.FTZ R21, R31, R8.reuse ;  /* 0x000000081f157220 */ /* 0x080fe20000410000 */
[-C--:B------:R-:W-:Y:S01]  /*14c90*/  FMUL.FTZ R31, R38, R8.reuse ;  /* 0x00000008261f7220 */ /* 0x080fe20000410000 */
[-C--:B------:R-:W-:Y:S01]  /*14ca0*/  FMUL.FTZ R38, R44, R8.reuse ;  /* 0x000000082c267220 */ /* 0x080fe20000410000 */
[-C--:B------:R-:W-:Y:S01]  /*14cb0*/  FMUL.FTZ R40, R45, R8.reuse ;  /* 0x000000082d287220 */ /* 0x080fe20000410000 */
[-C--:B------:R-:W-:Y:S01]  /*14cc0*/  FMUL.FTZ R41, R48, R8.reuse ;  /* 0x0000000830297220 */ /* 0x080fe20000410000 */
[----:B------:R-:W-:Y:S01]  /*14cd0*/  FMUL.FTZ R28, R35, R8 ;  /* 0x00000008231c7220 */ /* 0x000fe20000410000 */
[----:B------:R-:W3:Y:S01]  /*14ce0*/  MUFU.TANH R26, R26 ;  /* 0x0000001a001a7308 */ /* 0x000ee20000002400 */
[----:B0-----:R-:W-:Y:S01]  /*14cf0*/  FMNMX.FTZ R5, R57, R6, !PT ;  /* 0x0000000639057209 */ /* 0x001fe20007810000 */
[-C--:B------:R-:W-:Y:S01]  /*14d00*/  FMUL.FTZ R35, R42, R8.reuse ;  /* 0x000000082a237220 */ /* 0x080fe20000410000 */
[-C--:B------:R-:W-:Y:S01]  /*14d10*/  FMUL.FTZ R42, R49, R8.reuse ;  /* 0x00000008312a7220 */ /* 0x080fe20000410000 */
[-C--:B------:R-:W-:Y:S01]  /*14d20*/  FMUL.FTZ R44, R52, R8.reuse ;  /* 0x00000008342c7220 */ /* 0x080fe20000410000 */
[-C--:B------:R-:W-:Y:S01]  /*14d30*/  FMUL.FTZ R45, R53, R8.reuse ;  /* 0x00000008352d7220 */ /* 0x080fe20000410000 */
[-C--:B------:R-:W-:Y:S01]  /*14d40*/  FMUL.FTZ R32, R39, R8.reuse ;  /* 0x0000000827207220 */ /* 0x080fe20000410000 */
[-C--:B------:R-:W-:Y:S01]  /*14d50*/  FMUL.FTZ R43, R43, R8.reuse ;  /* 0x000000082b2b7220 */ /* 0x080fe20000410000 */
[----:B------:R-:W0:Y:S01]  /*14d60*/  MUFU.TANH R27, R27 ;  /* 0x0000001b001b7308 */ /* 0x000e220000002400 */
[----:B--2---:R-:W-:Y:S01]  /*14d70*/  FMNMX.FTZ R5, R24, R5, !PT ;  /* 0x0000000518057209 */ /* 0x004fe20007810000 */
[-C--:B------:R-:W-:Y:S01]  /*14d80*/  FMUL.FTZ R46, R46, R8.reuse ;  /* 0x000000082e2e7220 */ /* 0x080fe20000410000 */
[-C--:B------:R-:W-:Y:S01]  /*14d90*/  FMUL.FTZ R47, R47, R8.reuse ;  /* 0x000000082f2f7220 */ /* 0x080fe20000410000 */
[-C--:B------:R-:W-:Y:S01]  /*14da0*/  FMUL.FTZ R48, R50, R8.reuse ;  /* 0x0000000832307220 */ /* 0x080fe20000410000 */
[-C--:B------:R-:W-:Y:S01]  /*14db0*/  FMUL.FTZ R50, R51, R8.reuse ;  /* 0x0000000833327220 */ /* 0x080fe20000410000 */
[-C--:B------:R-:W-:Y:S01]  /*14dc0*/  FMUL.FTZ R51, R54, R8.reuse ;  /* 0x0000000836337220 */ /* 0x080fe20000410000 */
[----:B------:R-:W-:Y:S01]  /*14dd0*/  FMUL.FTZ R52, R55, R8 ;  /* 0x0000000837347220 */ /* 0x000fe20000410000 */
[----:B------:R-:W2:Y:S01]  /*14de0*/  MUFU.TANH R29, R29 ;  /* 0x0000001d001d7308 */ /* 0x000ea20000002400 */
[----:B---3--:R-:W-:-:S07]  /*14df0*/  FMNMX.FTZ R10, R26, R5, !PT ;  /* 0x000000051a0a7209 */ /* 0x008fce0007810000 */
[----:B------:R-:W3:Y:S01]  /*14e00*/  MUFU.TANH R30, R30 ;  /* 0x0000001e001e7308 */ /* 0x000ee20000002400 */
[----:B0-----:R-:W-:-:S07]  /*14e10*/  FMNMX.FTZ R10, R27, R10, !PT ;  /* 0x0000000a1b0a7209 */ /* 0x001fce0007810000 */
[----:B------:R-:W0:Y:S01]  /*14e20*/  MUFU.TANH R33, R33 ;  /* 0x0000002100217308 */ /* 0x000e220000002400 */
[----:B--2---:R-:W-:-:S07]  /*14e30*/  FMNMX.FTZ R5, R29, R10, !PT ;  /* 0x0000000a1d057209 */ /* 0x004fce0007810000 */
        /* <DEDUP_REMOVED lines=23> */
[----:B--2---:R-:W-:-:S05]  /*14fb0*/  FMNMX.FTZ R11, R45, R12, !PT ;  /* 0x0000000c2d0b7209 */ /* 0x004fca0007810000 */
[----:B------:R-:W2:Y:S02]  /*14fc0*/  SHFL.BFLY PT, R12, R11, 0x2, 0x1f ;  /* 0x0c401f000b0c7f89 */ /* 0x000ea400000e0000 */
[----:B------:R-:W4:Y:S01]  /*14fd0*/  MUFU.TANH R21, R21 ;  /* 0x0000001500157308 */ /* 0x000f220000002400 */
[----:B---3--:R-:W-:Y:S01]  /*14fe0*/  FMNMX.FTZ R5, R15, R10, !PT ;  /* 0x0000000a0f057209 */ /* 0x008fe20007810000 */
[----:B------:R-:W-:Y:S06]  /*14ff0*/  ST.E desc[UR40][R152.64+0x200], R11 ;  /* 0x0002000b98007985 */ /* 0x000fec000c101928 */
[----:B------:R-:W3:Y:S01]  /*15000*/  MUFU.TANH R25, R25 ;  /* 0x0000001900197308 */ /* 0x000ee20000002400 */
[----:B0-----:R-:W-:-:S07]  /*15010*/  FMNMX.FTZ R10, R20, R5, !PT ;  /* 0x00000005140a7209 */ /* 0x001fce0007810000 */
[----:B------:R-:W0:Y:S01]  /*15020*/  MUFU.TANH R28, R28 ;  /* 0x0000001c001c7308 */ /* 0x000e220000002400 */
[----:B----4-:R-:W-:Y:S02]  /*15030*/  FMNMX.FTZ R10, R21, R10, !PT ;  /* 0x0000000a150a7209 */ /* 0x010fe40007810000 */
[----:B--2---:R-:W-:-:S05]  /*15040*/  FMNMX.FTZ R12, R11, R12, !PT ;  /* 0x0000000c0b0c7209 */ /* 0x004fca0007810000 */
[----:B------:R-:W2:Y:S01]  /*15050*/  MUFU.TANH R31, R31 ;  /* 0x0000001f001f7308 */ /* 0x000ea20000002400 */
[----:B---3--:R-:W-:Y:S01]  /*15060*/  FMNMX.FTZ R5, R25, R10, !PT ;  /* 0x0000000a19057209 */ /* 0x008fe20007810000 */
[----:B------:R-:W3:Y:S06]  /*15070*/  SHFL.BFLY PT, R13, R12, 0x1, 0x1f ;  /* 0x0c201f000c0d7f89 */ /* 0x000eec00000e0000 */
[----:B------:R-:W4:Y:S01]  /*15080*/  MUFU.TANH R32, R32 ;  /* 0x0000002000207308 */ /* 0x000f220000002400 */
[----:B0-----:R-:W-:-:S07]  /*15090*/  FMNMX.FTZ R10, R28, R5, !PT ;  /* 0x000000051c0a7209 */ /* 0x001fce0007810000 */
[----:B------:R-:W0:Y:S01]  /*150a0*/  MUFU.TANH R35, R35 ;  /* 0x0000002300237308 */ /* 0x000e220000002400 */
[----:B--2---:R-:W-:-:S07]  /*150b0*/  FMNMX.FTZ R5, R31, R10, !PT ;  /* 0x0000000a1f057209 */ /* 0x004fce0007810000 */
[----:B------:R-:W2:Y:S01]  /*150c0*/  MUFU.TANH R43, R43 ;  /* 0x0000002b002b7308 */ /* 0x000ea20000002400 */
[----:B----4-:R-:W-:Y:S02]  /*150d0*/  FMNMX.FTZ R10, R32, R5, !PT ;  /* 0x00000005200a7209 */ /* 0x010fe40007810000 */
[----:B---3--:R-:W-:-:S05]  /*150e0*/  FMNMX.FTZ R13, R12, R13, !PT ;  /* 0x0000000d0c0d7209 */ /* 0x008fca0007810000 */
        /* <DEDUP_REMOVED lines=11> */
[----:B---3--:R-:W-:-:S04]  /*151a0*/  FMNMX.FTZ R8, R50, R5, !PT ;  /* 0x0000000532087209 */ /* 0x008fc80007810000 */
[----:B0-----:R-:W-:Y:S02]  /*151b0*/  FMNMX.FTZ R5, R51, R8, !PT ;  /* 0x0000000833057209 */ /* 0x001fe40007810000 */
[----:B------:R-:W-:Y:S01]  /*151c0*/  LOP3.LUT R8, R9, 0x4, RZ, 0xfc, !PT ;  /* 0x0000000409087812 */ /* 0x000fe200078efcff */
[----:B------:R-:W-:Y:S01]  /*151d0*/  IMAD.X R9, RZ, RZ, R16, P2 ;  /* 0x000000ffff097224 */ /* 0x000fe200010e0610 */
[----:B--2---:R-:W-:-:S05]  /*151e0*/  FMNMX.FTZ R5, R52, R5, !PT ;  /* 0x0000000534057209 */ /* 0x004fca0007810000 */
        /* <DEDUP_REMOVED lines=11> */
[----:B------:R-:W4:Y:S04]  /*152a0*/  LD.E R56, desc[UR40][R152.64+0x210] ;  /* 0x0002102898387980 */ /* 0x000f28000c101900 */
[----:B------:R-:W4:Y:S01]  /*152b0*/  LD.E.64 R10, desc[UR40][R152.64+0xd8] ;  /* 0x0000d828980a7980 */ /* 0x000f22000c101b00 */
[----:B------:R-:W-:Y:S01]  /*152c0*/  FADD.FTZ R7, R7, -R49 ;  /* 0x8000003107077221 */ /* 0x000fe20000010000 */
[----:B--2---:R-:W-:-:S03]  /*152d0*/  FADD.FTZ R53, R6, -R53 ;  /* 0x8000003506357221 */ /* 0x004fc60000010000 */
[----:B---3--:R-:W-:Y:S01]  /*152e0*/  FMUL.FTZ R7, R54, R7 ;  /* 0x0000000736077220 */ /* 0x008fe20000410000 */
[----:B------:R-:W-:-:S03]  /*152f0*/  FMUL.FTZ R53, R53, R54 ;  /* 0x0000003635357220 */ /* 0x000fc60000410000 */
[----:B------:R-:W4:Y:S08]  /*15300*/  MUFU.EX2 R39, R7 ;  /* 0x0000000700277308 */ /* 0x000f300000000800 */
[----:B0-----:R-:W0:Y:S01]  /*15310*/  MUFU.EX2 R49, R53 ;  /* 0x0000003500317308 */ /* 0x001e220000000800 */
[----:B----4-:R-:W-:Y:S01]  /*15320*/  FMUL.FTZ R13, R39, R58 ;  /* 0x0000003a270d7220 */ /* 0x010fe20000410000 */
[----:B0-----:R-:W-:-:S04]  /*15330*/  FMUL.FTZ R5, R49, R56 ;  /* 0x0000003831057220 */ /* 0x001fc80000410000 */
[----:B------:R1:W-:Y:S04]  /*15340*/  ST.E desc[UR40][R152.64+0x214], R13 ;  /* 0x0002140d98007985 */ /* 0x0003e8000c101928 */
[----:B------:R1:W-:Y:S04]  /*15350*/  ST.E desc[UR40][R152.64+0x210], R5 ;  /* 0x0002100598007985 */ /* 0x0003e8000c101928 */
[----:B------:R-:W2:Y:S01]  /*15360*/  LD.E R6, desc[UR40][R10.64+0x4] ;  /* 0x000004280a067980 */ /* 0x000ea2000c101900 */
[----:B------:R-:W-:Y:S01]  /*15370*/  BSSY B0, `(.L_x_6268) ;  /* 0x000000c000007945 */ /* 0x000fe20003800000 */
[----:B--2---:R-:W-:-:S13]  /*15380*/  ISETP.NE.AND P2, PT, R6, RZ, PT ;  /* 0x000000ff0600720c */ /* 0x004fda0003f45270 */
[----:B-1----:R-:W-:Y:S05]  /*15390*/  @P2 BRA `(.L_x_6269) ;  /* 0x0000000000242947 */ /* 0x002fea0003800000 */
        /* <DEDUP_REMOVED lines=9> */
.L_x_6269:
[----:B------:R-:W-:Y:S05]  /*15430*/  BSYNC B0 ;  /* 0x0000000000007941 */ /* 0x000fea0003800000 */
.L_x_6268:
        /* <DEDUP_REMOVED lines=8> */
[----:B------:R-:W2:Y:S04]  /*154c0*/  LD.E R53, desc[UR40][R152.64+0x220] ;  /* 0x0002202898357980 */ /* 0x000ea8000c101900 */
[----:B------:R-:W3:Y:S04]  /*154d0*/  LD.E R8, desc[UR40][R8.64] ;  /* 0x0000002808087980 */ /* 0x000ee8000c101900 */
[----:B------:R-:W0:Y:S04]  /*154e0*/  LD.E R55, desc[UR40][R152.64+0x210] ;  /* 0x0002102898377980 */ /* 0x000e28000c101900 */
[----:B------:R-:W4:Y:S01]  /*154f0*/  LD.E R59, desc[UR40][R152.64+0x214] ;  /* 0x00021428983b7980 */ /* 0x000f22000c101900 */
[----:B--2---:R-:W-:Y:S01]  /*15500*/  FMUL.FTZ R12, R12, R53 ;  /* 0x000000350c0c7220 */ /* 0x004fe20000410000 */
[----:B---3--:R-:W-:-:S03]  /*15510*/  FMUL.FTZ R8, R53, R8 ;  /* 0x0000000835087220 */ /* 0x008fc60000410000 */
[-CC-:B------:R-:W-:Y:S01]  /*15520*/  FFMA.FTZ R168, R57, R53.reuse, -R12.reuse ;  /* 0x0000003539a87223 */ /* 0x180fe2000001080c */
[-CC-:B------:R-:W-:Y:S01]  /*15530*/  FFMA.FTZ R11, R24, R53.reuse, -R12.reuse ;  /* 0x00000035180b7223 */ /* 0x180fe2000001080c */
[-C--:B------:R-:W-:Y:S01]  /*15540*/  FFMA.FTZ R170, R26, R53.reuse, -R12 ;  /* 0x000000351aaa7223 */ /* 0x080fe2000001080c */
[-CC-:B------:R-:W-:Y:S01]  /*15550*/  FFMA.FTZ R14, R14, R53.reuse, -R8.reuse ;  /* 0x000000350e0e7223 */ /* 0x180fe20000010808 */
[-CC-:B------:R-:W-:Y:S01]  /*15560*/  FFMA.FTZ R15, R15, R53.reuse, -R8.reuse ;  /* 0x000000350f0f7223 */ /* 0x180fe20000010808 */
[-C--:B------:R-:W-:Y:S01]  /*15570*/  FFMA.FTZ R20, R20, R53.reuse, -R8 ;  /* 0x0000003514147223 */ /* 0x080fe20000010808 */
[----:B------:R-:W0:Y:S01]  /*15580*/  MUFU.EX2 R168, R168 ;  /* 0x000000a800a87308 */ /* 0x000e220000000800 */
[-C--:B------:R-:W-:Y:S01]  /*15590*/  FFMA.FTZ R13, R27, R53.reuse, -R12 ;  /* 0x000000351b0d7223 */ /* 0x080fe2000001080c */
[-C--:B------:R-:W-:Y:S01]  /*155a0*/  FFMA.FTZ R21, R21, R53.reuse, -R8 ;  /* 0x0000003515157223 */ /* 0x080fe20000010808 */
[-C--:B------:R-:W-:Y:S01]  /*155b0*/  FFMA.FTZ R172, R29, R53.reuse, -R12 ;  /* 0x000000351dac7223 */ /* 0x080fe2000001080c */
[-C--:B------:R-:W-:Y:S01]  /*155c0*/  FFMA.FTZ R25, R25, R53.reuse, -R8 ;  /* 0x0000003519197223 */ /* 0x080fe20000010808 */
[-C--:B------:R-:W-:Y:S01]  /*155d0*/  FFMA.FTZ R27, R30, R53.reuse, -R12 ;  /* 0x000000351e1b7223 */ /* 0x080fe2000001080c */
[-C--:B------:R-:W-:Y:S01]  /*155e0*/  FFMA.FTZ R28, R28, R53.reuse, -R8 ;  /* 0x000000351c1c7223 */ /* 0x080fe20000010808 */
[-C--:B------:R-:W-:Y:S01]  /*155f0*/  FFMA.FTZ R174, R33, R53.reuse, -R12 ;  /* 0x0000003521ae7223 */ /* 0x080fe2000001080c */
[----:B------:R-:W4:Y:S01]  /*15600*/  MUFU.EX2 R14, R14 ;  /* 0x0000000e000e7308 */ /* 0x000f220000000800 */
[-C--:B------:R-:W-:Y:S01]  /*15610*/  FFMA.FTZ R31, R31, R53.reuse, -R8 ;  /* 0x000000351f1f7223 */ /* 0x080fe20000010808 */
[-C--:B------:R-:W-:Y:S01]  /*15620*/  FFMA.FTZ R29, R34, R53.reuse, -R12 ;  /* 0x00000035221d7223 */ /* 0x080fe2000001080c */
[-C--:B------:R-:W-:Y:S01]  /*15630*/  FFMA.FTZ R32, R32, R53.reuse, -R8 ;  /* 0x0000003520207223 */ /* 0x080fe20000010808 */
[-C--:B------:R-:W-:Y:S01]  /*15640*/  FFMA.FTZ R176, R36, R53.reuse, -R12 ;  /* 0x0000003524b07223 */ /* 0x080fe2000001080c */
[-C--:B------:R-:W-:Y:S01]  /*15650*/  FFMA.FTZ R35, R35, R53.reuse, -R8 ;  /* 0x0000003523237223 */ /* 0x080fe20000010808 */
[-C--:B------:R-:W-:Y:S01]  /*15660*/  FFMA.FTZ R33, R37, R53.reuse, -R12 ;  /* 0x0000003525217223 */ /* 0x080fe2000001080c */
[-C--:B------:R-:W-:Y:S01]  /*15670*/  FFMA.FTZ R43, R43, R53.reuse, -R8 ;  /* 0x000000352b2b7223 */ /* 0x080fe20000010808 */
[----:B------:R-:W1:Y:S01]  /*15680*/  MUFU.EX2 R11, R11 ;  /* 0x0000000b000b7308 */ /* 0x000e620000000800 */
[----:B0-----:R-:W-:Y:S01]  /*15690*/  FADD.FTZ R4, R168, R55 ;  /* 0x00000037a8047221 */ /* 0x001fe20000010000 */
[-C--:B------:R-:W-:Y:S01]  /*156a0*/  FFMA.FTZ R178, R38, R53.reuse, -R12 ;  /* 0x0000003526b27223 */ /* 0x080fe2000001080c */
[-C--:B------:R-:W-:Y:S01]  /*156b0*/  FFMA.FTZ R46, R46, R53.reuse, -R8 ;  /* 0x000000352e2e7223 */ /* 0x080fe20000010808 */
[-C--:B------:R-:W-:Y:S01]  /*156c0*/  FFMA.FTZ R37, R40, R53.reuse, -R12 ;  /* 0x0000003528257223 */ /* 0x080fe2000001080c */
[-C--:B------:R-:W-:Y:S01]  /*156d0*/  FFMA.FTZ R47, R47, R53.reuse, -R8 ;  /* 0x000000352f2f7223 */ /* 0x080fe20000010808 */
[-C--:B------:R-:W-:Y:S01]  /*156e0*/  FFMA.FTZ R180, R41, R53.reuse, -R12 ;  /* 0x0000003529b47223 */ /* 0x080fe2000001080c */
[-C--:B------:R-:W-:Y:S01]  /*156f0*/  FFMA.FTZ R48, R48, R53.reuse, -R8 ;  /* 0x0000003530307223 */ /* 0x080fe20000010808 */
[----:B------:R-:W0:Y:S01]  /*15700*/  MUFU.EX2 R15, R15 ;  /* 0x0000000f000f7308 */ /* 0x000e220000000800 */
[----:B----4-:R-:W-:Y:S01]  /*15710*/  FADD.FTZ R6, R14, R59 ;  /* 0x0000003b0e067221 */ /* 0x010fe20000010000 */
[-C--:B------:R-:W-:Y:S01]  /*15720*/  FFMA.FTZ R41, R42, R53.reuse, -R12 ;  /* 0x000000352a297223 */ /* 0x080fe2000001080c */
[-C--:B------:R-:W-:Y:S01]  /*15730*/  FFMA.FTZ R50, R50, R53.reuse, -R8 ;  /* 0x0000003532327223 */ /* 0x080fe20000010808 */
[-C--:B------:R-:W-:Y:S01]  /*15740*/  FFMA.FTZ R182, R44, R53.reuse, -R12 ;  /* 0x000000352cb67223 */ /* 0x080fe2000001080c */
[-C--:B------:R-:W-:Y:S01]  /*15750*/  FFMA.FTZ R51, R51, R53.reuse, -R8 ;  /* 0x0000003533337223 */ /* 0x080fe20000010808 */
[-C--:B------:R-:W-:Y:S01]  /*15760*/  FFMA.FTZ R12, R45, R53.reuse, -R12 ;  /* 0x000000352d0c7223 */ /* 0x080fe2000001080c */
[----:B------:R-:W-:Y:S01]  /*15770*/  FFMA.FTZ R8, R52, R53, -R8 ;  /* 0x0000003534087223 */ /* 0x000fe20000010808 */
        /* <DEDUP_REMOVED lines=55> */
[----:B-1----:R-:W-:Y:S01]  /*15af0*/  FADD.FTZ R5, R51, R6 ;  /* 0x0000000633057221 */ /* 0x002fe20000010000 */
[----:B0-----:R-:W-:-:S05]  /*15b00*/  FADD.FTZ R43, R45, R4 ;  /* 0x000000042d2b7221 */ /* 0x001fca0000010000 */
        /* <DEDUP_REMOVED lines=25> */
[----:B------:R0:W-:Y:S01]  /*15ca0*/  STSM.16.M88.4 [R24], R168 ;  /* 0x000000a818007844 */ /* 0x0001e20000000200 */
[C---:B------:R-:W-:Y:S02]  /*15cb0*/  IMAD R7, R6.reuse, 0x2, R24 ;  /* 0x0000000206077824 */ /* 0x040fe400078e0218 */
[----:B------:R-:W-:-:S03]  /*15cc0*/  IMAD R6, R6, 0x2, R55 ;  /* 0x0000000206067824 */ /* 0x000fc600078e0237 */
[----:B------:R-:W-:Y:S04]  /*15cd0*/  STSM.16.M88.4 [R7], R172 ;  /* 0x000000ac07007844 */ /* 0x000fe80000000200 */
[----:B------:R-:W-:Y:S04]  /*15ce0*/  STSM.16.M88.4 [R55], R176 ;  /* 0x000000b037007844 */ /* 0x000fe80000000200 */
[----:B------:R1:W-:Y:S04]  /*15cf0*/  STSM.16.M88.4 [R6], R180 ;  /* 0x000000b406007844 */ /* 0x0003e80000000200 */
[----:B------:R-:W2:Y:S01]  /*15d00*/  LD.E R10, desc[UR40][R152.64+0x240] ;  /* 0x00024028980a7980 */ /* 0x000ea2000c101900 */
[----:B------:R-:W-:-:S04]  /*15d10*/  IADD3 R8, P2, R2, 0x240, RZ ;  /* 0x0000024002087810 */ /* 0x000fc80007f5e0ff */
[----:B------:R-:W-:Y:S01]  /*15d20*/  LOP3.LUT R4, R8, 0x4, RZ, 0xfc, !PT ;  /* 0x0000000408047812 */ /* 0x000fe200078efcff */
[----:B------:R-:W-:Y:S02]  /*15d30*/  IMAD.X R5, RZ, RZ, R16, P2 ;  /* 0x000000ffff057224 */ /* 0x000fe400010e0610 */
[----:B--2---:R-:W-:-:S05]  /*15d40*/  FMUL.FTZ R9, R49, R10 ;  /* 0x0000000a31097220 */ /* 0x004fca0000410000 */
[----:B------:R2:W-:Y:S04]  /*15d50*/  ST.E desc[UR40][R152.64+0x240], R9 ;  /* 0x0002400998007985 */ /* 0x0005e8000c101928 */
[----:B------:R-:W3:Y:S02]  /*15d60*/  LD.E R10, desc[UR40][R4.64] ;  /* 0x00000028040a7980 */ /* 0x000ee4000c101900 */
[----:B---3--:R-:W-:-:S05]  /*15d70*/  FMUL.FTZ R11, R49, R10 ;  /* 0x0000000a310b7220 */ /* 0x008fca0000410000 */
[----:B------:R-:W-:Y:S04]  /*15d80*/  ST.E desc[UR40][R4.64], R11 ;  /* 0x0000000b04007985 */ /* 0x000fe8000c101928 */
[----:B------:R-:W3:Y:S04]  /*15d90*/  LD.E R44, desc[UR40][R152.64+0x250] ;  /* 0x00025028982c7980 */ /* 0x000ee8000c101900 */
[----:B------:R-:W4:Y:S04]  /*15da0*/  LD.E R136, desc[UR40][R152.64+0x434] ;  /* 0x0004342898887980 */ /* 0x000f28000c101900 */
[----:B------:R-:W5:Y:S04]  /*15db0*/  LD.E R58, desc[UR40][R152.64+0x284] ;  /* 0x00028428983a7980 */ /* 0x000f68000c101900 */
[----:B------:R-:W2:Y:S04]  /*15dc0*/  LD.E R46, desc[UR40][R152.64+0x254] ;  /* 0x00025428982e7980 */ /* 0x000ea8000c101900 */
        /* <DEDUP_REMOVED lines=54> */
[----:B0-----:R-:W5:Y:S04]  /*16130*/  LD.E R24, desc[UR40][R152.64+0x410] ;  /* 0x0004102898187980 */ /* 0x001f68000c101900 */
[----:B-1----:R-:W5:Y:S04]  /*16140*/  LD.E R6, desc[UR40][R152.64+0x420] ;  /* 0x0004202898067980 */ /* 0x002f68000c101900 */
[----:B------:R-:W5:Y:S04]  /*16150*/  LD.E R10, desc[UR40][R152.64+0x424] ;  /* 0x00042428980a7980 */ /* 0x000f68000c101900 */
[----:B------:R-:W5:Y:S01]  /*16160*/  LD.E R12, desc[UR40][R152.64+0x430] ;  /* 0x00043028980c7980 */ /* 0x000f62000c101900 */
[C---:B---3--:R-:W-:Y:S01]  /*16170*/  FMUL.FTZ R7, R49.reuse, R44 ;  /* 0x0000002c31077220 */ /* 0x048fe20000410000 */
[----:B----4-:R-:W-:-:S04]  /*16180*/  FMUL.FTZ R27, R49, R136 ;  /* 0x00000088311b7220 */ /* 0x010fc80000410000 */
[----:B------:R5:W-:Y:S04]  /*16190*/  ST.E desc[UR40][R152.64+0x250], R7 ;  /* 0x0002500798007985 */ /* 0x000be8000c101928 */
[----:B------:R0:W-:Y:S01]  /*161a0*/  ST.E desc[UR40][R152.64+0x434], R27 ;  /* 0x0004341b98007985 */ /* 0x0001e2000c101928 */
[C---:B--2---:R-:W-:Y:S01]  /*161b0*/  FMUL.FTZ R9, R49.reuse, R46 ;  /* 0x0000002e31097220 */ /* 0x044fe20000410000 */
        /* <DEDUP_REMOVED lines=107> */
[C---:B------:R-:W-:Y:S01]  /*16870*/  LOP3.LUT R6, R8.reuse, 0x8, RZ, 0xfc, !PT ;  /* 0x0000000808067812 */ /* 0x040fe200078efcff */
[C---:B---3--:R-:W-:Y:S01]  /*16880*/  FMUL.FTZ R29, R49.reuse, R10 ;  /* 0x0000000a311d7220 */ /* 0x048fe20000410000 */
[----:B------:R-:W-:Y:S01]  /*16890*/  FMUL.FTZ R49, R49, R12 ;  /* 0x0000000c31317220 */ /* 0x000fe20000410000 */
[--C-:B0-----:R-:W-:Y:S01]  /*168a0*/  IMAD.MOV.U32 R7, RZ, RZ, R5.reuse ;  /* 0x000000ffff077224 */ /* 0x101fe200078e0005 */
[----:B------:R0:W-:Y:S04]  /*168b0*/  ST.E desc[UR40][R152.64+0x3d0], R9 ;  /* 0x0003d00998007985 */ /* 0x0001e8000c101928 */
[----:B------:R-:W-:Y:S04]  /*168c0*/  ST.E desc[UR40][R152.64+0x3e4], R31 ;  /* 0x0003e41f98007985 */ /* 0x000fe8000c101928 */
[----:B------:R1:W-:Y:S04]  /*168d0*/  ST.E desc[UR40][R152.64+0x3f0], R11 ;  /* 0x0003f00b98007985 */ /* 0x0003e8000c101928 */
[----:B------:R2:W-:Y:S04]  /*168e0*/  ST.E desc[UR40][R152.64+0x3f4], R13 ;  /* 0x0003f40d98007985 */ /* 0x0005e8000c101928 */
[----:B------:R3:W-:Y:S04]  /*168f0*/  ST.E desc[UR40][R152.64+0x400], R15 ;  /* 0x0004000f98007985 */ /* 0x0007e8000c101928 */
[----:B------:R-:W-:Y:S04]  /*16900*/  ST.E desc[UR40][R152.64+0x404], R21 ;  /* 0x0004041598007985 */ /* 0x000fe8000c101928 */
[----:B------:R-:W-:Y:S04]  /*16910*/  ST.E desc[UR40][R152.64+0x410], R25 ;  /* 0x0004101998007985 */ /* 0x000fe8000c101928 */
[----:B------:R-:W-:Y:S04]  /*16920*/  ST.E desc[UR40][R152.64+0x420], R27 ;  /* 0x0004201b98007985 */ /* 0x000fe8000c101928 */
[----:B------:R-:W-:Y:S04]  /*16930*/  ST.E desc[UR40][R152.64+0x424], R29 ;  /* 0x0004241d98007985 */ /* 0x000fe8000c101928 */
[----:B------:R-:W-:Y:S04]  /*16940*/  ST.E desc[UR40][R152.64+0x430], R49 ;  /* 0x0004303198007985 */ /* 0x000fe8000c101928 */
[----:B------:R-:W1:Y:S01]  /*16950*/  LD.E R10, desc[UR40][R6.64] ;  /* 0x00000028060a7980 */ /* 0x000e62000c101900 */
[----:B------:R-:W-:Y:S01]  /*16960*/  LOP3.LUT R8, R8, 0xc, RZ, 0xfc, !PT ;  /* 0x0000000c08087812 */ /* 0x000fe200078efcff */
[----:B0-----:R-:W-:-:S02]  /*16970*/  IMAD.MOV.U32 R9, RZ, RZ, R5 ;  /* 0x000000ffff097224 */ /* 0x001fc400078e0005 */
[----:B-1----:R-:W-:-:S05]  /*16980*/  FMUL.FTZ R11, R39, R10 ;  /* 0x0000000a270b7220 */ /* 0x002fca0000410000 */
[----:B------:R0:W-:Y:S04]  /*16990*/  ST.E desc[UR40][R6.64], R11 ;  /* 0x0000000b06007985 */ /* 0x0001e8000c101928 */
[----:B------:R-:W2:Y:S02]  /*169a0*/  LD.E R10, desc[UR40][R8.64] ;  /* 0x00000028080a7980 */ /* 0x000ea4000c101900 */
[----:B--2---:R-:W-:-:S05]  /*169b0*/  FMUL.FTZ R13, R39, R10 ;  /* 0x0000000a270d7220 */ /* 0x004fca0000410000 */
[----:B------:R1:W-:Y:S04]  /*169c0*/  ST.E desc[UR40][R8.64], R13 ;  /* 0x0000000d08007985 */ /* 0x0003e8000c101928 */
[----:B------:R-:W2:Y:S04]  /*169d0*/  LD.E R138, desc[UR40][R152.64+0x43c] ;  /* 0x00043c28988a7980 */ /* 0x000ea8000c101900 */
[----:B------:R-:W0:Y:S04]  /*169e0*/  LD.E R52, desc[UR40][R152.64+0x258] ;  /* 0x0002582898347980 */ /* 0x000e28000c101900 */
[----:B------:R-:W1:Y:S04]  /*169f0*/  LD.E R54, desc[UR40][R152.64+0x25c] ;  /* 0x00025c2898367980 */ /* 0x000e68000c101900 */
[----:B------:R-:W4:Y:S04]  /*16a00*/  LD.E R56, desc[UR40][R152.64+0x268] ;  /* 0x0002682898387980 */ /* 0x000f28000c101900 */
        /* <DEDUP_REMOVED lines=58> */
[----:B---3--:R-:W3:Y:S01]  /*16db0*/  LD.E R15, desc[UR40][R152.64+0x240] ;  /* 0x00024028980f7980 */ /* 0x008ee2000c101900 */
[C---:B--2---:R-:W-:Y:S01]  /*16dc0*/  FMUL.FTZ R31, R39.reuse, R138 ;  /* 0x0000008a271f7220 */ /* 0x044fe20000410000 */
[----:B0-----:R-:W-:-:S04]  /*16dd0*/  FMUL.FTZ R11, R39, R52 ;  /* 0x00000034270b7220 */ /* 0x001fc80000410000 */
[----:B------:R0:W-:Y:S01]  /*16de0*/  ST.E desc[UR40][R152.64+0x43c], R31 ;  /* 0x00043c1f98007985 */ /* 0x0001e2000c101928 */
[C---:B-1----:R-:W-:Y:S01]  /*16df0*/  FMUL.FTZ R13, R39.reuse, R54 ;  /* 0x00000036270d7220 */ /* 0x042fe20000410000 */
[C---:B----4-:R-:W-:Y:S01]  /*16e00*/  FMUL.FTZ R21, R39.reuse, R56 ;  /* 0x0000003827157220 */ /* 0x050fe20000410000 */
[C---:B-----5:R-:W-:Y:S01]  /*16e10*/  FMUL.FTZ R25, R39.reuse, R58 ;  /* 0x0000003a27197220 */ /* 0x060fe20000410000 */
[C---:B------:R-:W-:Y:S01]  /*16e20*/  FMUL.FTZ R27, R39.reuse, R60 ;  /* 0x0000003c271b7220 */ /* 0x040fe20000410000 */
[C---:B------:R-:W-:Y:S01]  /*16e30*/  FMUL.FTZ R29, R39.reuse, R62 ;  /* 0x0000003e271d7220 */ /* 0x040fe20000410000 */
[C---:B0-----:R-:W-:Y:S01]  /*16e40*/  FMUL.FTZ R31, R39.reuse, R66 ;  /* 0x00000042271f7220 */ /* 0x041fe20000410000 */
[C---:B------:R-:W-:Y:S01]  /*16e50*/  FMUL.FTZ R33, R39.reuse, R68 ;  /* 0x0000004427217220 */ /* 0x040fe20000410000 */
[C---:B------:R-:W-:Y:S01]  /*16e60*/  FMUL.FTZ R35, R39.reuse, R70 ;  /* 0x0000004627237220 */ /* 0x040fe20000410000 */
[C---:B------:R-:W-:Y:S01]  /*16e70*/  FMUL.FTZ R37, R39.reuse, R72 ;  /* 0x0000004827257220 */ /* 0x040fe20000410000 */
[----:B------:R0:W-:Y:S04]  /*16e80*/  ST.E desc[UR40][R152.64+0x258], R11 ;  /* 0x0002580b98007985 */ /* 0x0001e8000c101928 */
[----:B------:R1:W-:Y:S04]  /*16e90*/  ST.E desc[UR40][R152.64+0x25c], R13 ;  /* 0x00025c0d98007985 */ /* 0x0003e8000c101928 */
[----:B------:R2:W-:Y:S04]  /*16ea0*/  ST.E desc[UR40][R152.64+0x268], R21 ;  /* 0x0002681598007985 */ /* 0x0005e8000c101928 */
[----:B------:R4:W-:Y:S01]  /*16eb0*/  ST.E desc[UR40][R152.64+0x26c], R25 ;  /* 0x00026c1998007985 */ /* 0x0009e2000c101928 */
[----:B0-----:R-:W-:-:S03]  /*16ec0*/  FMUL.FTZ R11, R39, R64 ;  /* 0x00000040270b7220 */ /* 0x001fc60000410000 */
[----:B------:R0:W-:Y:S01]  /*16ed0*/  ST.E desc[UR40][R152.64+0x278], R27 ;  /* 0x0002781b98007985 */ /* 0x0001e2000c101928 */
[----:B-1----:R-:W-:-:S03]  /*16ee0*/  FMUL.FTZ R13, R39, R74 ;  /* 0x0000004a270d7220 */ /* 0x002fc60000410000 */
[----:B------:R1:W-:Y:S01]  /*16ef0*/  ST.E desc[UR40][R152.64+0x27c], R29 ;  /* 0x00027c1d98007985 */ /* 0x0003e2000c101928 */
[----:B--2---:R-:W-:-:S03]  /*16f00*/  FMUL.FTZ R21, R39, R76 ;  /* 0x0000004c27157220 */ /* 0x004fc60000410000 */
[----:B------:R2:W-:Y:S01]  /*16f10*/  ST.E desc[UR40][R152.64+0x28c], R31 ;  /* 0x00028c1f98007985 */ /* 0x0005e2000c101928 */
[----:B----4-:R-:W-:-:S03]  /*16f20*/  FMUL.FTZ R25, R39, R78 ;  /* 0x0000004e27197220 */ /* 0x010fc60000410000 */
[----:B------:R4:W-:Y:S01]  /*16f30*/  ST.E desc[UR40][R152.64+0x298], R33 ;  /* 0x0002982198007985 */ /* 0x0009e2000c101928 */
[----:B0-----:R-:W-:-:S03]  /*16f40*/  FMUL.FTZ R27, R39, R80 ;  /* 0x00000050271b7220 */ /* 0x001fc60000410000 */
[----:B------:R0:W-:Y:S01]  /*16f50*/  ST.E desc[UR40][R152.64+0x29c], R35 ;  /* 0x00029c2398007985 */ /* 0x0001e2000c101928 */
[----:B-1----:R-:W-:-:S03]  /*16f60*/  FMUL.FTZ R29, R39, R82 ;  /* 0x00000052271d7220 */ /* 0x002fc60000410000 */
[----:B------:R1:W-:Y:S01]  /*16f70*/  ST.E desc[UR40][R152.64+0x2a8], R37 ;  /* 0x0002a82598007985 */ /* 0x0003e2000c101928 */
[C---:B--2---:R-:W-:Y:S01]  /*16f80*/  FMUL.FTZ R31, R39.reuse, R86 ;  /* 0x00000056271f7220 */ /* 0x044fe20000410000 */
[C---:B----4-:R-:W-:Y:S01]  /*16f90*/  FMUL.FTZ R33, R39.reuse, R88 ;  /* 0x0000005827217220 */ /* 0x050fe20000410000 */
[C---:B0-----:R-:W-:Y:S01]  /*16fa0*/  FMUL.FTZ R35, R39.reuse, R90 ;  /* 0x0000005a27237220 */ /* 0x041fe20000410000 */
[C---:B-1----:R-:W-:Y:S01]  /*16fb0*/  FMUL.FTZ R37, R39.reuse, R92 ;  /* 0x0000005c27257220 */ /* 0x042fe20000410000 */
        /* <DEDUP_REMOVED lines=80> */
[----:B------:R-:W-:Y:S01]  /*174c0*/  FMUL.FTZ R39, R39, R12 ;  /* 0x0000000c27277220 */ /* 0x000fe20000410000 */
[----:B------:R-:W-:Y:S04]  /*174d0*/  ST.E desc[UR40][R152.64+0x3c8], R11 ;  /* 0x0003c80b98007985 */ /* 0x000fe8000c101928 */
[----:B------:R-:W-:Y:S04]  /*174e0*/  ST.E desc[UR40][R152.64+0x3ec], R13 ;  /* 0x0003ec0d98007985 */ /* 0x000fe8000c101928 */
        /* <DEDUP_REMOVED lines=9> */
[----:B---3--:R3:W-:Y:S04]  /*17580*/  ST.E desc[UR40][R152.64+0x240], R15 ;  /* 0x0002400f98007985 */ /* 0x0087e8000c101928 */
[----:B0-----:R-:W4:Y:S04]  /*17590*/  LD.E R25, desc[UR40][R4.64] ;  /* 0x0000002804197980 */ /* 0x001f28000c101900 */
[----:B------:R-:W5:Y:S04]  /*175a0*/  LD.E R12, desc[UR40][R152.64+0x1e8] ;  /* 0x0001e828980c7980 */ /* 0x000f68000c101900 */
[----:B------:R-:W5:Y:S04]  /*175b0*/  LD.E.64 R10, desc[UR40][R152.64+0xa8] ;  /* 0x0000a828980a7980 */ /* 0x000f68000c101b00 */
[----:B----4-:R0:W-:Y:S04]  /*175c0*/  ST.E desc[UR40][R4.64], R25 ;  /* 0x0000001904007985 */ /* 0x0101e8000c101928 */
[----:B-1----:R-:W4:Y:S04]  /*175d0*/  LD.E R27, desc[UR40][R6.64] ;  /* 0x00000028061b7980 */ /* 0x002f28000c101900 */
[----:B----4-:R1:W-:Y:S04]  /*175e0*/  ST.E desc[UR40][R6.64], R27 ;  /* 0x0000001b06007985 */ /* 0x0103e8000c101928 */
[----:B--2---:R-:W2:Y:S04]  /*175f0*/  LD.E R29, desc[UR40][R8.64] ;  /* 0x00000028081d7980 */ /* 0x004ea8000c101900 */
[----:B--2---:R2:W-:Y:S04]  /*17600*/  ST.E desc[UR40][R8.64], R29 ;  /* 0x0000001d08007985 */ /* 0x0045e8000c101928 */
[----:B------:R-:W4:Y:S04]  /*17610*/  LD.E R13, desc[UR40][R152.64+0x250] ;  /* 0x00025028980d7980 */ /* 0x000f28000c101900 */
[----:B------:R-:W5:Y:S04]  /*17620*/  LD.E R14, desc[UR40][R152.64+0x254] ;  /* 0x00025428980e7980 */ /* 0x000f68000c101900 */
[----:B---3--:R-:W3:Y:S04]  /*17630*/  LD.E R15, desc[UR40][R152.64+0x258] ;  /* 0x00025828980f7980 */ /* 0x008ee8000c101900 */
[----:B------:R-:W3:Y:S04]  /*17640*/  LD.E R20, desc[UR40][R152.64+0x25c] ;  /* 0x00025c2898147980 */ /* 0x000ee8000c101900 */
[----:B------:R-:W3:Y:S04]  /*17650*/  LD.E R21, desc[UR40][R152.64+0x260] ;  /* 0x0002602898157980 */ /* 0x000ee8000c101900 */
[----:B------:R-:W3:Y:S04]  /*17660*/  LD.E R24, desc[UR40][R152.64+0x264] ;  /* 0x0002642898187980 */ /* 0x000ee8000c101900 */
[----:B0-----:R-:W3:Y:S04]  /*17670*/  LD.E R25, desc[UR40][R152.64+0x268] ;  /* 0x0002682898197980 */ /* 0x001ee8000c101900 */
[----:B------:R-:W3:Y:S04]  /*17680*/  LD.E R26, desc[UR40][R152.64+0x26c] ;  /* 0x00026c28981a7980 */ /* 0x000ee8000c101900 */
[----:B-1----:R-:W3:Y:S04]  /*17690*/  LD.E R27, desc[UR40][R152.64+0x270] ;  /* 0x00027028981b7980 */ /* 0x002ee8000c101900 */
[----:B------:R-:W3:Y:S04]  /*176a0*/  LD.E R28, desc[UR40][R152.64+0x274] ;  /* 0x00027428981c7980 */ /* 0x000ee8000c101900 */
[----:B--2---:R-:W2:Y:S04]  /*176b0*/  LD.E R29, desc[UR40][R152.64+0x278] ;  /* 0x00027828981d7980 */ /* 0x004ea8000c101900 */
        /* <DEDUP_REMOVED lines=113> */
[----:B----4-:R-:W-:Y:S04]  /*17dd0*/  ST.E desc[UR40][R152.64+0x250], R13 ;  /* 0x0002500d98007985 */ /* 0x010fe8000c101928 */
[----:B-----5:R-:W-:Y:S04]  /*17de0*/  ST.E desc[UR40][R152.64+0x254], R14 ;  /* 0x0002540e98007985 */ /* 0x020fe8000c101928 */
[----:B---3--:R-:W-:Y:S04]  /*17df0*/  ST.E desc[UR40][R152.64+0x258], R15 ;  /* 0x0002580f98007985 */ /* 0x008fe8000c101928 */
[----:B------:R-:W-:Y:S04]  /*17e00*/  ST.E desc[UR40][R152.64+0x25c], R20 ;  /* 0x00025c1498007985 */ /* 0x000fe8000c101928 */
[----:B------:R-:W-:Y:S04]  /*17e10*/  ST.E desc[UR40][R152.64+0x260], R21 ;  /* 0x0002601598007985 */ /* 0x000fe8000c101928 */
[----:B------:R0:W-:Y:S04]  /*17e20*/  ST.E desc[UR40][R152.64+0x264], R24 ;  /* 0x0002641898007985 */ /* 0x0001e8000c101928 */
[----:B------:R-:W-:Y:S04]  /*17e30*/  ST.E desc[UR40][R152.64+0x268], R25 ;  /* 0x0002681998007985 */ /* 0x000fe8000c101928 */
[----:B------:R-:W-:Y:S04]  /*17e40*/  ST.E desc[UR40][R152.64+0x26c], R26 ;  /* 0x00026c1a98007985 */ /* 0x000fe8000c101928 */
[----:B------:R-:W-:Y:S04]  /*17e50*/  ST.E desc[UR40][R152.64+0x270], R27 ;  /* 0x0002701b98007985 */ /* 0x000fe8000c101928 */
[----:B------:R1:W-:Y:S04]  /*17e60*/  ST.E desc[UR40][R152.64+0x274], R28 ;  /* 0x0002741c98007985 */ /* 0x0003e8000c101928 */
[----:B--2---:R2:W-:Y:S04]  /*17e70*/  ST.E desc[UR40][R152.64+0x278], R29 ;  /* 0x0002781d98007985 */ /* 0x0045e8000c101928 */
        /* <DEDUP_REMOVED lines=115> */
[----:B--2---:R-:W2:Y:S04]  /*185b0*/  LD.E R29, desc[UR40][R152.64+0x254] ;  /* 0x00025428981d7980 */ /* 0x004ea8000c101900 */
[----:B---3--:R-:W2:Y:S04]  /*185c0*/  LD.E R30, desc[UR40][R152.64+0x258] ;  /* 0x00025828981e7980 */ /* 0x008ea8000c101900 */
[----:B----4-:R-:W2:Y:S04]  /*185d0*/  LD.E R31, desc[UR40][R152.64+0x25c] ;  /* 0x00025c28981f7980 */ /* 0x010ea8000c101900 */
        /* <DEDUP_REMOVED lines=536> */
[----:B------:R1:W-:Y:S04]  /*1a760*/  ST.E desc[UR40][R8.64], R27 ;  /* 0x0000001b08007985 */ /* 0x0003e8000c101928 */
[----:B------:R-:W2:Y:S04]  /*1a770*/  LD.E R10, desc[UR40][R152.64+0x240] ;  /* 0x00024028980a7980 */ /* 0x000ea8000c101900 */
[----:B------:R-:W-:Y:S04]  /*1a780*/  ST.E desc[UR40][R152.64+0x250], R28 ;  /* 0x0002501c98007985 */ /* 0x000fe8000c101928 */
[----:B------:R3:W-:Y:S04]  /*1a790*/  ST.E desc[UR40][R152.64+0x254], R29 ;  /* 0x0002541d98007985 */ /* 0x0007e8000c101928 */
[----:B------:R-:W-:Y:S04]  /*1a7a0*/  ST.E desc[UR40][R152.64+0x258], R30 ;  /* 0x0002581e98007985 */ /* 0x000fe8000c101928 */
[----:B------:R4:W-:Y:S04]  /*1a7b0*/  ST.E desc[UR40][R152.64+0x25c], R31 ;  /* 0x00025c1f98007985 */ /* 0x0009e8000c101928 */
[----:B------:R-:W-:Y:S04]  /*1a7c0*/  ST.E desc[UR40][R152.64+0x260], R32 ;  /* 0x0002602098007985 */ /* 0x000fe8000c101928 */
        /* <DEDUP_REMOVED lines=119> */
[----:B--2---:R-:W-:Y:S04]  /*1af40*/  ST.E desc[UR40][R152.64+0x240], R10 ;  /* 0x0002400a98007985 */ /* 0x004fe8000c101928 */
[----:B------:R-:W2:Y:S04]  /*1af50*/  LD.E R11, desc[UR40][R4.64] ;  /* 0x00000028040b7980 */ /* 0x000ea8000c101900 */
[----:B--2---:R2:W-:Y:S04]  /*1af60*/  ST.E desc[UR40][R4.64], R11 ;  /* 0x0000000b04007985 */ /* 0x0045e8000c101928 */
[----:B------:R-:W3:Y:S04]  /*1af70*/  LD.E R13, desc[UR40][R6.64] ;  /* 0x00000028060d7980 */ /* 0x000ee8000c101900 */
[----:B---3--:R3:W-:Y:S04]  /*1af80*/  ST.E desc[UR40][R6.64], R13 ;  /* 0x0000000d06007985 */ /* 0x0087e8000c101928 */
[----:B------:R-:W4:Y:S04]  /*1af90*/  LD.E R15, desc[UR40][R8.64] ;  /* 0x00000028080f7980 */ /* 0x000f28000c101900 */
[----:B----4-:R4:W-:Y:S04]  /*1afa0*/  ST.E desc[UR40][R8.64], R15 ;  /* 0x0000000f08007985 */ /* 0x0109e8000c101928 */
[----:B------:R-:W4:Y:S04]  /*1afb0*/  LD.E R21, desc[UR40][R152.64+0x250] ;  /* 0x0002502898157980 */ /* 0x000f28000c101900 */
[----:B0-----:R-:W4:Y:S04]  /*1afc0*/  LD.E R25, desc[UR40][R152.64+0x254] ;  /* 0x0002542898197980 */ /* 0x001f28000c101900 */
[----:B-1----:R-:W4:Y:S04]  /*1afd0*/  LD.E R27, desc[UR40][R152.64+0x258] ;  /* 0x00025828981b7980 */ /* 0x002f28000c101900 */
[----:B------:R-:W4:Y:S04]  /*1afe0*/  LD.E R29, desc[UR40][R152.64+0x25c] ;  /* 0x00025c28981d7980 */ /* 0x000f28000c101900 */
[----:B------:R-:W4:Y:S04]  /*1aff0*/  LD.E R31, desc[UR40][R152.64+0x260] ;  /* 0x00026028981f7980 */ /* 0x000f28000c101900 */
[----:B-----5:R-:W5:Y:S04]  /*1b000*/  LD.E R33, desc[UR40][R152.64+0x264] ;  /* 0x0002642898217980 */ /* 0x020f68000c101900 */
        /* <DEDUP_REMOVED lines=118> */
[----:B------:R0:W-:Y:S04]  /*1b770*/  ST.E desc[UR40][R152.64+0x250], R21 ;  /* 0x0002501598007985 */ /* 0x0001e8000c101928 */
[----:B------:R0:W-:Y:S04]  /*1b780*/  ST.E desc[UR40][R152.64+0x254], R25 ;  /* 0x0002541998007985 */ /* 0x0001e8000c101928 */
[----:B------:R0:W-:Y:S04]  /*1b790*/  ST.E desc[UR40][R152.64+0x258], R27 ;  /* 0x0002581b98007985 */ /* 0x0001e8000c101928 */
[----:B------:R0:W-:Y:S04]  /*1b7a0*/  ST.E desc[UR40][R152.64+0x25c], R29 ;  /* 0x00025c1d98007985 */ /* 0x0001e8000c101928 */
[----:B------:R0:W-:Y:S04]  /*1b7b0*/  ST.E desc[UR40][R152.64+0x260], R31 ;  /* 0x0002601f98007985 */ /* 0x0001e8000c101928 */
[----:B-----5:R0:W-:Y:S04]  /*1b7c0*/  ST.E desc[UR40][R152.64+0x264], R33 ;  /* 0x0002642198007985 */ /* 0x0201e8000c101928 */
        /* <DEDUP_REMOVED lines=134> */
.L_x_6271:
[----:B------:R-:W-:Y:S05]  /*1c030*/  BSYNC B0 ;  /* 0x0000000000007941 */ /* 0x000fea0003800000 */
.L_x_6270:
[----:B------:R-:W-:Y:S05]  /*1c040*/  @P1 BRA `(.L_x_6272) ;  /* 0xffffff6400fc1947 */ /* 0x000fea000383ffff */
.L_x_6253:
[----:B------:R-:W-:-:S13]  /*1c050*/  ISETP.GE.AND P1, PT, R0, UR46, PT ;  /* 0x0000002e00007c0c */ /* 0x000fda000bf26270 */
[----:B------:R-:W-:Y:S05]  /*1c060*/  @!P1 BRA `(.L_x_6273) ;  /* 0x000000a400a49947 */ /* 0x000fea0003800000 */
.L_x_6302:
[----:B01----:R-:W2:Y:S04]  /*1c070*/  LD.E R3, desc[UR40][R152.64+0x1e8] ;  /* 0x0001e82898037980 */ /* 0x003ea8000c101900 */
[----:B0-----:R-:W3:Y:S04]  /*1c080*/  LD.E R4, desc[UR40][R152.64+0x1f0] ;  /* 0x0001f02898047980 */ /* 0x001ee8000c101900 */
        /* <DEDUP_REMOVED lines=18> */
.L_x_6275:
[----:B------:R-:W-:Y:S05]  /*1c1b0*/  BSYNC B0 ;  /* 0x0000000000007941 */ /* 0x000fea0003800000 */
.L_x_6274:
        /* <DEDUP_REMOVED lines=13> */
.L_x_6277:
[----:B------:R-:W-:Y:S05]  /*1c290*/  BSYNC B0 ;  /* 0x0000000000007941 */ /* 0x000fea0003800000 */
.L_x_6276:
        /* <DEDUP_REMOVED lines=8> */
.L_x_6279:
[----:B------:R-:W-:Y:S05]  /*1c320*/  BSYNC B0 ;  /* 0x0000000000007941 */ /* 0x000fea0003800000 */
.L_x_6278:
[----:B------:R-:W2:Y:S04]  /*1c330*/  LD.E R13, desc[UR40][R152.64+0x1e8] ;  /* 0x0001e828980d7980 */ /* 0x000ea8000c101900 */
[----:B0----5:R-:W2:Y:S01]  /*1c340*/  LD.E.64 R6, desc[UR40][R152.64+0xa0] ;  /* 0x0000a02898067980 */ /* 0x021ea2000c101b00 */
        /* <DEDUP_REMOVED lines=8> */
[C---:B------:R-:W-:Y:S02]  /*1c3d0*/  R2UR UR6, R6.reuse ;  /* 0x00000000060672ca */ /* 0x040fe400000e0000 */
[----:B------:R0:W-:Y:S01]  /*1c3e0*/  ST.E desc[UR40][R152.64+0x80], RZ ;  /* 0x000080ff98007985 */ /* 0x0001e2000c101928 */
[----:B------:R-:W-:Y:S01]  /*1c3f0*/  WARPGROUP.ARRIVE ;  /* 0x00000000000079c5 */ /* 0x000fe20000000000 */
[----:B------:R-:W-:Y:S02]  /*1c400*/  VIADD R12, R6, 0x2 ;  /* 0x00000002060c7836 */ /* 0x000fe40000000000 */
[----:B------:R-:W-:Y:S01]  /*1c410*/  IMAD.MOV.U32 R13, RZ, RZ, R7 ;  /* 0x000000ffff0d7224 */ /* 0x000fe200078e0007 */
[----:B---3--:R-:W-:Y:S02]  /*1c420*/  R2UR UR4, R14 ;  /* 0x000000000e0472ca */ /* 0x008fe400000e0000 */
[----:B------:R-:W-:-:S13]  /*1c430*/  R2UR UR5, R15 ;  /* 0x000000000f0572ca */ /* 0x000fda00000e0000 */
[----:B------:R-:W-:Y:S01]  /*1c440*/  HGMMA.64x64x16.F32.BF16 R24, gdesc[UR4], RZ, !UPT, gsb0 ;  /* 0x00e00000041879f0 */ /* 0x000fe2000c0018ff */
[----:B----4-:R-:W-:Y:S01]  /*1c450*/  VIADD R4, R4, 0x2 ;  /* 0x0000000204047836 */ /* 0x010fe20000000000 */
[----:B------:R-:W-:Y:S02]  /*1c460*/  R2UR UR6, R12 ;  /* 0x000000000c0672ca */ /* 0x000fe400000e0000 */
[----:B------:R-:W-:Y:S02]  /*1c470*/  R2UR UR7, R13 ;  /* 0x000000000d0772ca */ /* 0x000fe400000e0000 */
[----:B------:R-:W-:Y:S01]  /*1c480*/  R2UR UR4, R4 ;  /* 0x00000000040472ca */ /* 0x000fe200000e0000 */
[----:B------:R-:W-:Y:S01]  /*1c490*/  IMAD.MOV.U32 R4, RZ, RZ, 0x1 ;  /* 0x00000001ff047424 */ /* 0x000fe200078e00ff */
        /* <DEDUP_REMOVED lines=35> */
.L_x_6282:
[----:B------:R-:W-:Y:S05]  /*1c6d0*/  BSYNC B0 ;  /* 0x0000000000007941 */ /* 0x000fea0003800000 */
.L_x_6281:
        /* <DEDUP_REMOVED lines=13> */
.L_x_6284:
[----:B------:R-:W-:Y:S05]  /*1c7b0*/  BSYNC B0 ;  /* 0x0000000000007941 */ /* 0x000fea0003800000 */
.L_x_6283:
        /* <DEDUP_REMOVED lines=8> */
.L_x_6286:
[----:B------:R-:W-:Y:S05]  /*1c840*/  BSYNC B0 ;  /* 0x0000000000007941 */ /* 0x000fea0003800000 */
.L_x_6285:
[----:B------:R-:W2:Y:S04]  /*1c850*/  LD.E R12, desc[UR40][R152.64+0x88] ;  /* 0x00008828980c7980 */ /* 0x000ea8000c101900 */
[----:B-1---5:R-:W3:Y:S04]  /*1c860*/  LD.E R5, desc[UR40][R152.64+0x1e8] ;  /* 0x0001e82898057980 */ /* 0x022ee8000c101900 */
[----:B------:R-:W3:Y:S04]  /*1c870*/  LD.E.64 R6, desc[UR40][R152.64+0xb8] ;  /* 0x0000b82898067980 */ /* 0x000ee8000c101b00 */
[----:B------:R-:W4:Y:S04]  /*1c880*/  LD.E.64 R14, desc[UR40][R152.64+0xb0] ;  /* 0x0000b028980e7980 */ /* 0x000f28000c101b00 */
[----:B------:R-:W4:Y:S04]  /*1c890*/  LD.E.64 R20, desc[UR40][R152.64+0xb0] ;  /* 0x0000b02898147980 */ /* 0x000f28000c101b00 */
[----:B------:R-:W4:Y:S04]  /*1c8a0*/  LD.E.64 R8, desc[UR40][R152.64+0xb0] ;  /* 0x0000b02898087980 */ /* 0x000f28000c101b00 */
[----:B------:R-:W4:Y:S01]  /*1c8b0*/  LD.E.64 R10, desc[UR40][R152.64+0xb0] ;  /* 0x0000b028980a7980 */ /* 0x000f22000c101b00 */
[----:B------:R-:W-:Y:S05]  /*1c8c0*/  WARPSYNC.ALL ;  /* 0x0000000000007948 */ /* 0x000fea0003800000 */
[----:B--2---:R-:W-:-:S02]  /*1c8d0*/  ISETP.NE.U32.AND P1, PT, R12, RZ, PT ;  /* 0x000000ff0c00720c */ /* 0x004fc40003f25070 */
[----:B------:R-:W2:Y:S01]  /*1c8e0*/  LD.E.64 R12, desc[UR40][R152.64+0xb0] ;  /* 0x0000b028980c7980 */ /* 0x000ea2000c101b00 */
[----:B---3--:R-:W-:Y:S01]  /*1c8f0*/  IMAD R6, R5, 0x1000, R6 ;  /* 0x0000100005067824 */ /* 0x008fe200078e0206 */
[----:B------:R-:W-:Y:S02]  /*1c900*/  R2UR UR7, R7 ;  /* 0x00000000070772ca */ /* 0x000fe400000e0000 */
[----:B----4-:R-:W-:Y:S02]  /*1c910*/  R2UR UR4, R14 ;  /* 0x000000000e0472ca */ /* 0x010fe400000e0000 */
[----:B------:R-:W-:Y:S02]  /*1c920*/  R2UR UR6, R6 ;  /* 0x00000000060672ca */ /* 0x000fe400000e0000 */
[----:B------:R-:W-:Y:S01]  /*1c930*/  R2UR UR5, R15 ;  /* 0x000000000f0572ca */ /* 0x000fe200000e0000 */
[----:B------:R-:W-:Y:S02]  /*1c940*/  WARPGROUP.ARRIVE ;  /* 0x00000000000079c5 */ /* 0x000fe40000000000 */
[----:B------:R-:W-:-:S10]  /*1c950*/  VOTEU.ANY UP0, P1 ;  /* 0x00000000003f7886 */ /* 0x000fd40000800100 */
[----:B------:R-:W-:Y:S01]  /*1c960*/  HGMMA.64x64x16.F32.BF16 R24, gdesc[UR4], R24, UP0, gsb0 ;  /* 0x00e00000041879f0 */ /* 0x000fe2000b801818 */
        /* <DEDUP_REMOVED lines=37> */
[----:B------:R-:W-:Y:S02]  /*1cbc0*/  IMAD.MOV.U32 R57, RZ, RZ, R7 ;  /* 0x000000ffff397224 */ /* 0x000fe400078e0007 */
[----:B--2---:R-:W-:Y:S01]  /*1cbd0*/  VIADD R12, R12, 0x200 ;  /* 0x000002000c0c7836 */ /* 0x004fe20000000000 */
[----:B------:R-:W-:Y:S02]  /*1cbe0*/  R2UR UR6, R56 ;  /* 0x00000000380672ca */ /* 0x000fe400000e0000 */
[----:B------:R-:W-:Y:S02]  /*1cbf0*/  R2UR UR7, R57 ;  /* 0x00000000390772ca */ /* 0x000fe400000e0000 */
[----:B------:R-:W-:-:S02]  /*1cc00*/  R2UR UR4, R12 ;  /* 0x000000000c0472ca */ /* 0x000fc400000e0000 */
        /* <DEDUP_REMOVED lines=10> */
[----:B---3--:R-:W-:Y:S01]  /*1ccb0*/  VIADD R14, R14, 0x202 ;  /* 0x000002020e0e7836 */ /* 0x008fe20000000000 */
[----:B------:R-:W-:-:S04]  /*1ccc0*/  R2UR UR5, R15 ;  /* 0x000000000f0572ca */ /* 0x000fc800000e0000 */
        /* <DEDUP_REMOVED lines=10> */
[----:B----4-:R-:W-:Y:S01]  /*1cd70*/  VIADD R20, R20, 0x204 ;  /* 0x0000020414147836 */ /* 0x010fe20000000000 */
[----:B------:R-:W-:-:S04]  /*1cd80*/  R2UR UR5, R21 ;  /* 0x00000000150572ca */ /* 0x000fc800000e0000 */
        /* <DEDUP_REMOVED lines=10> */
[----:B------:R-:W-:Y:S01]  /*1ce30*/  VIADD R8, R8, 0x206 ;  /* 0x0000020608087836 */ /* 0x000fe20000000000 */
        /* <DEDUP_REMOVED lines=11> */
[----:B--2---:R-:W-:Y:S01]  /*1cef0*/  VIADD R10, R10, 0x400 ;  /* 0x000004000a0a7836 */ /* 0x004fe20000000000 */
[----:B------:R-:W-:-:S04]  /*1cf00*/  R2UR UR5, R11 ;  /* 0x000000000b0572ca */ /* 0x000fc800000e0000 */
        /* <DEDUP_REMOVED lines=92> */
[----:B------:R1:W0:Y:S01]  /*1d4d0*/  SHFL.IDX PT, R5, R58, RZ, 0x1f ;  /* 0x00001fff3a057589 */ /* 0x00022200000e0000 */
        /* <DEDUP_REMOVED lines=13> */
[----:B------:R-:W2:Y:S04]  /*1d5b0*/  LD.E.64 R56, desc[UR40][R152.64+0xb0] ;  /* 0x0000b02898387980 */ /* 0x000ea8000c101b00 */
        /* <DEDUP_REMOVED lines=8> */
[----:B------:R-:W-:Y:S02]  /*1d640*/  R2UR UR6, R20 ;  /* 0x00000000140672ca */ /* 0x000fe400000e0000 */
[----:B---3--:R-:W-:Y:S02]  /*1d650*/  IADD3 R8, R59, 0x800, R8 ;  /* 0x000008003b087810 */ /* 0x008fe40007ffe008 */
[----:B------:R-:W-:Y:S02]  /*1d660*/  R2UR UR5, R9 ;  /* 0x00000000090572ca */ /* 0x000fe400000e0000 */
[----:B------:R-:W-:Y:S01]  /*1d670*/  R2UR UR4, R8 ;  /* 0x00000000080472ca */ /* 0x000fe200000e0000 */
[----:B------:R-:W-:Y:S02]  /*1d680*/  WARPGROUP.DEPBAR.LE gsb0, 0x0 ;  /* 0x00008000000079c5 */ /* 0x000fe40000010000 */
[----:B------:R-:W3:Y:S04]  /*1d690*/  LD.E.64 R14, desc[UR40][R152.64+0xb0] ;  /* 0x0000b028980e7980 */ /* 0x000ee8000c101b00 */
[----:B------:R-:W-:Y:S01]  /*1d6a0*/  ST.E desc[UR40][R152.64+0x88], R4 ;  /* 0x0000880498007985 */ /* 0x000fe2000c101928 */
[----:B------:R-:W-:-:S06]  /*1d6b0*/  WARPGROUP.ARRIVE ;  /* 0x00000000000079c5 */ /* 0x000fcc0000000000 */
[----:B------:R-:W-:Y:S01]  /*1d6c0*/  HGMMA.64x64x16.F32.BF16 R24, gdesc[UR4], R24, gsb0 ;  /* 0x00e00000041879f0 */ /* 0x000fe20008001818 */
[----:B------:R-:W-:Y:S01]  /*1d6d0*/  SEL R61, R61, 0x6, !P1 ;  /* 0x000000063d3d7807 */ /* 0x000fe20004800000 */
[----:B------:R-:W-:-:S04]  /*1d6e0*/  IMAD.MOV.U32 R21, RZ, RZ, R7 ;  /* 0x000000ffff157224 */ /* 0x000fc800078e0007 */
[----:B------:R-:W-:Y:S01]  /*1d6f0*/  IMAD.IADD R20, R58, 0x1, R61 ;  /* 0x000000013a147824 */ /* 0x000fe200078e023d */
[----:B------:R-:W-:-:S04]  /*1d700*/  R2UR UR7, R21 ;  /* 0x00000000150772ca */ /* 0x000fc800000e0000 */
[----:B------:R-:W-:Y:S02]  /*1d710*/  R2UR UR6, R20 ;  /* 0x00000000140672ca */ /* 0x000fe400000e0000 */
[----:B----4-:R-:W-:Y:S02]  /*1d720*/  IADD3 R10, R61, 0x800, R10 ;  /* 0x000008003d0a7810 */ /* 0x010fe40007ffe00a */
[----:B------:R-:W-:Y:S02]  /*1d730*/  R2UR UR5, R11 ;  /* 0x000000000b0572ca */ /* 0x000fe400000e0000 */
[----:B------:R-:W-:Y:S01]  /*1d740*/  R2UR UR4, R10 ;  /* 0x000000000a0472ca */ /* 0x000fe200000e0000 */
[----:B------:R-:W-:Y:S02]  /*1d750*/  WARPGROUP.DEPBAR.LE gsb0, 0x0 ;  /* 0x00008000000079c5 */ /* 0x000fe40000010000 */
[----:B------:R-:W4:Y:S04]  /*1d760*/  LD.E.64 R8, desc[UR40][R152.64+0xb0] ;  /* 0x0000b02898087980 */ /* 0x000f28000c101b00 */
        /* <DEDUP_REMOVED lines=25> */
[----:B------:R-:W-:Y:S02]  /*1d900*/  R2UR UR6, R20 ;  /* 0x00000000140672ca */ /* 0x000fe400000e0000 */
[----:B--2---:R-:W-:Y:S02]  /*1d910*/  IADD3 R56, R5, 0xa00, R56 ;  /* 0x00000a0005387810 */ /* 0x004fe40007ffe038 */
        /* <DEDUP_REMOVED lines=19> */
[----:B------:R-:W-:Y:S02]  /*1da50*/  IMAD.IADD R56, R61, 0x1, R58 ;  /* 0x000000013d387824 */ /* 0x000fe400078e023a */
[----:B------:R-:W-:-:S03]  /*1da60*/  IMAD.MOV.U32 R57, RZ, RZ, R7 ;  /* 0x000000ffff397224 */ /* 0x000fc600078e0007 */
[----:B------:R-:W-:Y:S02]  /*1da70*/  R2UR UR6, R56 ;  /* 0x00000000380672ca */ /* 0x000fe400000e0000 */
        /* <DEDUP_REMOVED lines=130> */
[----:B------:R-:W-:-:S02]  /*1e2a0*/  WARPGROUP.DEPBAR.LE gsb0, 0x0 ;  /* 0x00008000000079c5 */ /* 0x000fc40000010000 */
        /* <DEDUP_REMOVED lines=9> */
[----:B------:R-:W2:Y:S04]  /*1e340*/  LDL R64, [R1+0xec] ;  /* 0x0000ec0001407983 */ /* 0x000ea80000100800 */
[----:B------:R-:W3:Y:S04]  /*1e350*/  LDL.64 R12, [R1+0x110] ;  /* 0x00011000010c7983 */ /* 0x000ee80000100a00 */
[----:B0-----:R-:W4:Y:S04]  /*1e360*/  LD.E.64 R4, desc[UR40][R152.64+0x120] ;  /* 0x0001202898047980 */ /* 0x001f28000c101b00 */
[----:B------:R-:W2:Y:S04]  /*1e370*/  LDL R56, [R1+0x70] ;  /* 0x0000700001387983 */ /* 0x000ea80000100800 */
[----:B------:R-:W2:Y:S04]  /*1e380*/  LDL R57, [R1+0x118] ;  /* 0x0001180001397983 */ /* 0x000ea80000100800 */
[----:B------:R-:W2:Y:S04]  /*1e390*/  LDL.128 R8, [R1+0x100] ;  /* 0x0001000001087983 */ /* 0x000ea80000100c00 */
[----:B----4-:R-:W4:Y:S04]  /*1e3a0*/  LD.E R59, desc[UR40][R4.64] ;  /* 0x00000028043b7980 */ /* 0x010f28000c101900 */
[----:B------:R-:W4:Y:S01]  /*1e3b0*/  LDL.128 R4, [R1+0xf0] ;  /* 0x0000f00001047983 */ /* 0x000f220000100c00 */
[----:B---3--:R-:W-:-:S02]  /*1e3c0*/  ISETP.NE.AND P1, PT, R12, 0x1, PT ;  /* 0x000000010c00780c */ /* 0x008fc40003f25270 */
[----:B--2---:R-:W-:Y:S01]  /*1e3d0*/  ISETP.GE.AND P2, PT, R9, 0x1, PT ;  /* 0x000000010900780c */ /* 0x004fe20003f46270 */
[----:B------:R-:W-:Y:S01]  /*1e3e0*/  BSSY B0, `(.L_x_6288) ;  /* 0x0000079000007945 */ /* 0x000fe20003800000 */
[-C--:B----4-:R-:W-:Y:S01]  /*1e3f0*/  FMUL.FTZ R14, R24, R59.reuse ;  /* 0x0000003b180e7220 */ /* 0x090fe20000410000 */
[-C--:B------:R-:W-:Y:S01]  /*1e400*/  FMUL.FTZ R24, R28, R59.reuse ;  /* 0x0000003b1c187220 */ /* 0x080fe20000410000 */
[-C--:B------:R-:W-:Y:S01]  /*1e410*/  FMUL.FTZ R28, R35, R59.reuse ;  /* 0x0000003b231c7220 */ /* 0x080fe20000410000 */
[----:B------:R-:W-:Y:S01]  /*1e420*/  SHF.R.S32.HI R35, RZ, 0x1f, R64 ;  /* 0x0000001fff237819 */ /* 0x000fe20000011440 */
[-C--:B------:R-:W-:Y:S01]  /*1e430*/  FMUL.FTZ R61, R33, R59.reuse ;  /* 0x0000003b213d7220 */ /* 0x080fe20000410000 */
[-C--:B------:R-:W-:Y:S02]  /*1e440*/  FMUL.FTZ R21, R25, R59.reuse ;  /* 0x0000003b19157220 */ /* 0x080fe40000410000 */
[----:B------:R-:W-:Y:S01]  /*1e450*/  LEA.HI R33, R35, R64, RZ, 0x7 ;  /* 0x0000004023217211 */ /* 0x000fe200078f38ff */
[-C--:B------:R-:W-:Y:S01]  /*1e460*/  FMUL.FTZ R25, R30, R59.reuse ;  /* 0x0000003b1e197220 */ /* 0x080fe20000410000 */
[----:B------:R-:W-:-:S02]  /*1e470*/  FMUL.FTZ R30, R39, R59 ;  /* 0x0000003b271e7220 */ /* 0x000fc40000410000 */
[----:B------:R-:W-:Y:S01]  /*1e480*/  LOP3.LUT R39, R33, 0xffffff80, RZ, 0xc0, !PT ;  /* 0xffffff8021277812 */ /* 0x000fe200078ec0ff */
[----:B------:R-:W-:-:S04]  /*1e490*/  FMUL.FTZ R58, R29, R59 ;  /* 0x0000003b1d3a7220 */ /* 0x000fc80000410000 */
[----:B------:R-:W-:Y:S02]  /*1e4a0*/  IMAD.IADD R39, R64, 0x1, -R39 ;  /* 0x0000000140277824 */ /* 0x000fe400078e0a27 */
[-C--:B------:R-:W-:Y:S01]  /*1e4b0*/  FMUL.FTZ R29, R38, R59.reuse ;  /* 0x0000003b261d7220 */ /* 0x080fe20000410000 */
[-C--:B------:R-:W-:Y:S01]  /*1e4c0*/  FMUL.FTZ R63, R41, R59.reuse ;  /* 0x0000003b293f7220 */ /* 0x080fe20000410000 */
[----:B------:R-:W-:Y:S02]  /*1e4d0*/  LEA.HI R41, R35, R64, RZ, 0x2 ;  /* 0x0000004023297211 */ /* 0x000fe400078f10ff */
[----:B------:R-:W-:Y:S01]  /*1e4e0*/  SHF.R.S32.HI R38, RZ, 0x1f, R39 ;  /* 0x0000001fff267819 */ /* 0x000fe20000011427 */
[-C--:B------:R-:W-:Y:S01]  /*1e4f0*/  FMUL.FTZ R62, R40, R59.reuse ;  /* 0x0000003b283e7220 */ /* 0x080fe20000410000 */
[----:B------:R-:W-:Y:S02]  /*1e500*/  FMUL.FTZ R15, R26, R59 ;  /* 0x0000003b1a0f7220 */ /* 0x000fe40000410000 */
[----:B------:R-:W-:Y:S01]  /*1e510*/  LEA.HI R40, R38, R39, RZ, 0x2 ;  /* 0x0000002726287211 */ /* 0x000fe200078f10ff */
[-C--:B------:R-:W-:Y:S01]  /*1e520*/  FMUL.FTZ R26, R31, R59.reuse ;  /* 0x0000003b1f1a7220 */ /* 0x080fe20000410000 */
[----:B------:R-:W-:Y:S01]  /*1e530*/  LOP3.LUT R41, R41, 0xfffffffc, RZ, 0xc0, !PT ;  /* 0xfffffffc29297812 */ /* 0x000fe200078ec0ff */
[----:B------:R-:W-:Y:S01]  /*1e540*/  FMUL.FTZ R31, R42, R59 ;  /* 0x0000003b2a1f7220 */ /* 0x000fe20000410000 */
[----:B------:R-:W-:-:S02]  /*1e550*/  SHF.R.S32.HI R35, RZ, 0x2, R40 ;  /* 0x00000002ff237819 */ /* 0x000fc40000011428 */
[----:B------:R-:W-:Y:S01]  /*1e560*/  SHF.R.S32.HI R42, RZ, 0x1f, R40 ;  /* 0x0000001fff2a7819 */ /* 0x000fe20000011428 */
[----:B------:R-:W-:Y:S01]  /*1e570*/  IMAD.IADD R64, R64, 0x1, -R41 ;  /* 0x0000000140407824 */ /* 0x000fe200078e0a29 */
[----:B------:R-:W-:Y:S02]  /*1e580*/  LEA.HI R38, R38, R39, RZ, 0x5 ;  /* 0x0000002726267211 */ /* 0x000fe400078f28ff */
[----:B------:R-:W-:Y:S01]  /*1e590*/  LEA.HI R42, R42, R35, RZ, 0x3 ;  /* 0x000000232a2a7211 */ /* 0x000fe200078f18ff */
[-C--:B-1----:R-:W-:Y:S01]  /*1e5a0*/  FMUL.FTZ R60, R32, R59.reuse ;  /* 0x0000003b203c7220 */ /* 0x082fe20000410000 */
[----:B------:R-:W-:Y:S01]  /*1e5b0*/  FMUL.FTZ R32, R43, R59 ;  /* 0x0000003b2b207220 */ /* 0x000fe20000410000 */
[----:B------:R-:W-:Y:S02]  /*1e5c0*/  LEA.HI R43, R64, R64, RZ, 0x1 ;  /* 0x00000040402b7211 */ /* 0x000fe400078f08ff */
[----:B------:R-:W-:Y:S02]  /*1e5d0*/  LOP3.LUT R42, R42, 0xfffffff8, RZ, 0xc0, !PT ;  /* 0xfffffff82a2a7812 */ /* 0x000fe400078ec0ff */
[----:B------:R-:W-:-:S02]  /*1e5e0*/  SHF.R.S32.HI R41, RZ, 0x5, R38 ;  /* 0x00000005ff297819 */ /* 0x000fc40000011426 */
[----:B------:R-:W-:Y:S01]  /*1e5f0*/  LOP3.LUT R43, R43, 0x1ffffffe, RZ, 0xc0, !PT ;  /* 0x1ffffffe2b2b7812 */ /* 0x000fe200078ec0ff */
[----:B------:R-:W-:Y:S02]  /*1e600*/  IMAD.IADD R42, R35, 0x1, -R42 ;  /* 0x00000001232a7824 */ /* 0x000fe400078e0a2a */
[----:B------:R-:W-:Y:S02]  /*1e610*/  IMAD R41, R56, 0x4, R41 ;  /* 0x0000000438297824 */ /* 0x000fe400078e0229 */
[----:B------:R-:W-:Y:S02]  /*1e620*/  IMAD.IADD R43, R64, 0x1, -R43 ;  /* 0x00000001402b7824 */ /* 0x000fe400078e0a2b */
[----:B------:R-:W-:-:S04]  /*1e630*/  IMAD.U32 R42, R41, 0x10, R42 ;  /* 0x00000010292a7824 */ /* 0x000fc800078e002a */
[----:B------:R-:W-:-:S04]  /*1e640*/  IMAD R56, R43, 0x8, R42 ;  /* 0x000000082b387824 */ /* 0x000fc800078e022a */
[----:B------:R-:W-:-:S05]  /*1e650*/  @P1 IMAD.HI.U32 R38, R56, R13, RZ ;  /* 0x0000000d38261227 */ /* 0x000fca00078e00ff */
[----:B------:R-:W-:Y:S01]  /*1e660*/  @P1 SHF.R.U32.HI R56, RZ, R57, R38 ;  /* 0x00000039ff381219 */ /* 0x000fe20000011626 */
[----:B------:R-:W-:Y:S02]  /*1e670*/  IMAD.SHL.U32 R57, R0, 0x40, RZ ;  /* 0x0000004000397824 */ /* 0x000fe400078e00ff */
[-C--:B------:R-:W-:Y:S01]  /*1e680*/  FMUL.FTZ R48, R48, R59.reuse ;  /* 0x0000003b30307220 */ /* 0x080fe20000410000 */
[----:B------:R-:W-:Y:S01]  /*1e690*/  LOP3.LUT R40, R40, 0x7ffffffc, RZ, 0xc0, !PT ;  /* 0x7ffffffc28287812 */ /* 0x000fe200078ec0ff */
[-C--:B------:R-:W-:Y:S01]  /*1e6a0*/  FMUL.FTZ R20, R27, R59.reuse ;  /* 0x0000003b1b147220 */ /* 0x080fe20000410000 */
[----:B------:R-:W0:Y:S01]  /*1e6b0*/  SHFL.IDX PT, R41, R56, RZ, 0x1c1f ;  /* 0x001c1fff38297589 */ /* 0x000e2200000e0000 */
[-C--:B------:R-:W-:Y:S01]  /*1e6c0*/  FMUL.FTZ R27, R34, R59.reuse ;  /* 0x0000003b221b7220 */ /* 0x080fe20000410000 */
[-C--:B------:R-:W-:Y:S01]  /*1e6d0*/  FMUL.FTZ R34, R47, R59.reuse ;  /* 0x0000003b2f227220 */ /* 0x080fe20000410000 */
[----:B------:R-:W-:Y:S01]  /*1e6e0*/  IADD3 R13, -R57, 0x1, RZ ;  /* 0x00000001390d7810 */ /* 0x000fe20007ffe1ff */
[----:B------:R1:W2:Y:S01]  /*1e6f0*/  MUFU.TANH R47, R48 ;  /* 0x00000030002f7308 */ /* 0x0002a20000002400 */
        /* <DEDUP_REMOVED lines=8> */
[----:B-1----:R-:W-:-:S02]  /*1e780*/  IMAD.IADD R48, R39, 0x1, -R40 ;  /* 0x0000000127307824 */ /* 0x002fc400078e0a28 */
[-C--:B------:R-:W-:Y:S01]  /*1e790*/  FMUL.FTZ R50, R54, R59.reuse ;  /* 0x0000003b36327220 */ /* 0x080fe20000410000 */
[-C--:B------:R-:W-:Y:S01]  /*1e7a0*/  FMUL.FTZ R51, R55, R59.reuse ;  /* 0x0000003b37337220 */ /* 0x080fe20000410000 */
[-C--:B------:R-:W-:Y:S01]  /*1e7b0*/  FMUL.FTZ R44, R44, R59.reuse ;  /* 0x0000003b2c2c7220 */ /* 0x080fe20000410000 */
[----:B------:R-:W-:Y:S01]  /*1e7c0*/  FMUL.FTZ R45, R45, R59 ;  /* 0x0000003b2d2d7220 */ /* 0x000fe20000410000 */
[----:B------:R-:W-:Y:S01]  /*1e7d0*/  IMAD R13, R48, -0x2, R13 ;  /* 0xfffffffe300d7824 */ /* 0x000fe200078e020d */
[----:B------:R-:W1:Y:S04]  /*1e7e0*/  MUFU.TANH R14, R14 ;  /* 0x0000000e000e7308 */ /* 0x000e680000002400 */
[----:B------:R-:W-:-:S04]  /*1e7f0*/  IADD3 R38, -R4, R13, R5 ;  /* 0x0000000d04267210 */ /* 0x000fc80007ffe105 */
[----:B------:R-:W3:Y:S01]  /*1e800*/  MUFU.TANH R21, R21 ;  /* 0x0000001500157308 */ /* 0x000ee20000002400 */
[----:B------:R-:W-:-:S07]  /*1e810*/  LOP3.LUT R13, RZ, R6, RZ, 0x33, !PT ;  /* 0x00000006ff0d7212 */ /* 0x000fce00078e33ff */
        /* <DEDUP_REMOVED lines=30> */
[----:B------:R-:W-:Y:S02]  /*1ea00*/  IMAD.IADD R55, R38, 0x1, R13 ;  /* 0x0000000126377824 */ /* 0x000fe400078e020d */
        /* <DEDUP_REMOVED lines=14> */
.L_x_6291:
[----:B------:R-:W-:-:S13]  /*1eaf0*/  ISETP.NE.AND P1, PT, R9, 0x1, PT ;  /* 0x000000010900780c */ /* 0x000fda0003f25270 */
[----:B------:R-:W-:-:S05]  /*1eb00*/  @P1 IMAD.HI.U32 R38, R8, R10, RZ ;  /* 0x0000000a08261227 */ /* 0x000fca00078e00ff */
[----:B------:R-:W-:-:S07]  /*1eb10*/  @P1 SHF.R.U32.HI R8, RZ, R11, R38 ;  /* 0x0000000bff081219 */ /* 0x000fce0000011626 */
.L_x_6292:
[----:B------:R-:W-:Y:S05]  /*1eb20*/  BSYNC B1 ;  /* 0x0000000000017941 */ /* 0x000fea0003800000 */
.L_x_6290:
[----:B------:R-:W-:-:S04]  /*1eb30*/  IMAD R13, R8, R9, -R57 ;  /* 0x00000009080d7224 */ /* 0x000fc800078e0a39 */
[----:B------:R-:W-:-:S05]  /*1eb40*/  IMAD R8, R48, -0x2, R13 ;  /* 0xfffffffe30087824 */ /* 0x000fca00078e020d */
[----:B------:R-:W-:Y:S02]  /*1eb50*/  VIMNMX R7, R7, R8, !PT ;  /* 0x0000000807077248 */ /* 0x000fe40007fe0100 */
[----:B------:R-:W-:-:S07]  /*1eb60*/  VIADDMNMX R6, R8, R9, R6, PT ;  /* 0x0000000908067246 */ /* 0x000fce0003800106 */
.L_x_6289:
[----:B------:R-:W-:Y:S05]  /*1eb70*/  BSYNC B0 ;  /* 0x0000000000007941 */ /* 0x000fea0003800000 */
.L_x_6288:
[C---:B------:R-:W-:Y:S01]  /*1eb80*/  ISETP.GE.AND P1, PT, R59.reuse, 0x2, PT ;  /* 0x000000023b00780c */ /* 0x040fe20003f26270 */
[----:B------:R-:W0:Y:S01]  /*1eb90*/  SHFL.IDX PT, R56, R56, 0x1, 0x1c1f ;  /* 0x003c1f0038387f89 */ /* 0x000e2200000e0000 */
[----:B------:R-:W-:Y:S01]  /*1eba0*/  ISETP.GE.AND P3, PT, R59, 0xa, PT ;  /* 0x0000000a3b00780c */ /* 0x000fe20003f66270 */
[----:B------:R-:W-:Y:S01]  /*1ebb0*/  BSSY B0, `(.L_x_6293) ;  /* 0x0000060000007945 */ /* 0x000fe20003800000 */
[----:B------:R-:W-:Y:S02]  /*1ebc0*/  P2R R64, PR, RZ, 0x2 ;  /* 0x00000002ff407803 */ /* 0x000fe40000000000 */
[----:B------:R-:W-:Y:S02]  /*1ebd0*/  ISETP.GT.AND P1, PT, R7, 0x1, !P1 ;  /* 0x000000010700780c */ /* 0x000fe40004f24270 */
[----:B------:R-:W-:Y:S02]  /*1ebe0*/  ISETP.GE.AND P2, PT, R59, 0x9, PT ;  /* 0x000000093b00780c */ /* 0x000fe40003f46270 */
[----:B------:R-:W-:-:S02]  /*1ebf0*/  ISETP.LT.OR P1, PT, R6, 0x2, P1 ;  /* 0x000000020600780c */ /* 0x000fc40000f21670 */
[----:B------:R-:W-:Y:S02]  /*1ec00*/  P2R R67, PR, RZ, 0x4 ;  /* 0x00000004ff437803 */ /* 0x000fe40000000000 */
[----:B------:R-:W-:Y:S02]  /*1ec10*/  FSEL R38, R21, -INF , !P1 ;  /* 0xff80000015267808 */ /* 0x000fe40004800000 */
[C---:B------:R-:W-:Y:S02]  /*1ec20*/  ISETP.GT.AND P1, PT, R7.reuse, 0x9, !P3 ;  /* 0x000000090700780c */ /* 0x040fe40005f24270 */
[----:B------:R-:W-:Y:S02]  /*1ec30*/  P2R R68, PR, RZ, 0x8 ;  /* 0x00000008ff447803 */ /* 0x000fe40000000000 */
[----:B------:R-:W-:Y:S02]  /*1ec40*/  ISETP.LT.OR P1, PT, R6, 0xa, P1 ;  /* 0x0000000a0600780c */ /* 0x000fe40000f21670 */
[----:B------:R-:W-:-:S02]  /*1ec50*/  ISETP.GT.AND P2, PT, R7, 0x8, !P2 ;  /* 0x000000080700780c */ /* 0x000fc40005744270 */
[----:B------:R-:W-:Y:S01]  /*1ec60*/  ISETP.GE.AND P3, PT, R59, 0x11, PT ;  /* 0x000000113b00780c */ /* 0x000fe20003f66270 */
[----:B0-----:R-:W-:Y:S01]  /*1ec70*/  IMAD.IADD R8, R54, 0x1, R56 ;  /* 0x0000000136087824 */ /* 0x001fe200078e0238 */
[----:B------:R-:W-:Y:S02]  /*1ec80*/  FSEL R40, R58, -INF , !P1 ;  /* 0xff8000003a287808 */ /* 0x000fe40004800000 */
[----:B------:R-:W-:Y:S02]  /*1ec90*/  ISETP.LT.OR P2, PT, R6, 0x9, P2 ;  /* 0x000000090600780c */ /* 0x000fe40001741670 */
[----:B------:R-:W-:Y:S02]  /*1eca0*/  ISETP.GT.AND P1, PT, R7, 0x10, !P3 ;  /* 0x000000100700780c */ /* 0x000fe40005f24270 */
[----:B------:R-:W-:Y:S02]  /*1ecb0*/  FSEL R39, R24, -INF , !P2 ;  /* 0xff80000018277808 */ /* 0x000fe40005000000 */
        /* <DEDUP_REMOVED lines=48> */
[----:B------:R-:W-:Y:S01]  /*1efc0*/  FSEL R21, R52, -INF , !P5 ;  /* 0xff80000034157808 */ /* 0x000fe20006800000 */
[----:B------:R-:W-:Y:S01]  /*1efd0*/  IMAD.IADD R52, R55, 0x1, R56 ;  /* 0x0000000137347824 */ /* 0x000fe200078e0238 */
[----:B------:R-:W-:-:S04]  /*1efe0*/  ISETP.GE.AND P5, PT, R59, 0x1, PT ;  /* 0x000000013b00780c */ /* 0x000fc80003fa6270 */
[----:B------:R-:W-:-:S04]  /*1eff0*/  ISETP.GT.AND P6, PT, R7, RZ, !P5 ;  /* 0x000000ff0700720c */ /* 0x000fc80006fc4270 */
[----:B------:R-:W-:-:S04]  /*1f000*/  ISETP.LT.OR P6, PT, R6, 0x1, P6 ;  /* 0x000000010600780c */ /* 0x000fc800037c1670 */
[----:B-1----:R-:W-:Y:S02]  /*1f010*/  FSEL R47, R14, -INF , !P6 ;  /* 0xff8000000e2f7808 */ /* 0x002fe40007000000 */
        /* <DEDUP_REMOVED lines=17> */
.L_x_6296:
[----:B------:R-:W-:-:S13]  /*1f130*/  ISETP.NE.AND P6, PT, R9, 0x1, PT ;  /* 0x000000010900780c */ /* 0x000fda0003fc5270 */
[----:B------:R-:W-:-:S05]  /*1f140*/  @P6 IMAD.HI.U32 R10, R4, R10, RZ ;  /* 0x0000000a040a6227 */ /* 0x000fca00078e00ff */
[----:B------:R-:W-:-:S07]  /*1f150*/  @P6 SHF.R.U32.HI R4, RZ, R11, R10 ;  /* 0x0000000bff046219 */ /* 0x000fce000001160a */
.L_x_6297:
[----:B------:R-:W-:Y:S05]  /*1f160*/  BSYNC B1 ;  /* 0x0000000000017941 */ /* 0x000fea0003800000 */
.L_x_6295:
[----:B------:R-:W-:-:S04]  /*1f170*/  IMAD R5, R4, R9, -R57 ;  /* 0x0000000904057224 */ /* 0x000fc800078e0a39 */
[----:B------:R-:W-:-:S05]  /*1f180*/  IMAD R5, R48, -0x2, R5 ;  /* 0xfffffffe30057824 */ /* 0x000fca00078e0205 */
[----:B------:R-:W-:Y:S02]  /*1f190*/  VIADDMNMX R8, R5, R9, R8, PT ;  /* 0x0000000905087246 */ /* 0x000fe40003800108 */
[----:B------:R-:W-:-:S07]  /*1f1a0*/  VIMNMX R52, R52, R5, !PT ;  /* 0x0000000534347248 */ /* 0x000fce0007fe0100 */
.L_x_6294:
[----:B------:R-:W-:Y:S05]  /*1f1b0*/  BSYNC B0 ;  /* 0x0000000000007941 */ /* 0x000fea0003800000 */
.L_x_6293:
[----:B------:R-:W2:Y:S01]  /*1f1c0*/  LD.E.64 R6, desc[UR40][R152.64+0x200] ;  /* 0x0002002898067980 */ /* 0x000ea2000c101b00 */
[----:B------:R-:W-:Y:S02]  /*1f1d0*/  ISETP.GT.AND P5, PT, R52, RZ, !P5 ;  /* 0x000000ff3400720c */ /* 0x000fe40006fa4270 */
[----:B------:R-:W-:Y:S02]  /*1f1e0*/  ISETP.NE.AND P6, PT, R62, RZ, PT ;  /* 0x000000ff3e00720c */ /* 0x000fe40003fc5270 */
        /* <DEDUP_REMOVED lines=34> */
[C---:B------:R-:W-:Y:S02]  /*1f410*/  ISETP.GT.AND P5, PT, R52.reuse, 0x21, !P6 ;  /* 0x000000213400780c */ /* 0x040fe400077a4270 */
[----:B------:R-:W-:Y:S02]  /*1f420*/  ISETP.GT.AND P1, PT, R52, 0x29, !P1 ;  /* 0x000000293400780c */ /* 0x000fe40004f24270 */
[----:B------:R-:W-:Y:S02]  /*1f430*/  ISETP.LT.OR P5, PT, R8, 0x22, P5 ;  /* 0x000000220800780c */ /* 0x000fe40002fa1670 */
[----:B------:R-:W-:Y:S02]  /*1f440*/  ISETP.NE.AND P6, PT, R49, RZ, PT ;  /* 0x000000ff3100720c */ /* 0x000fe40003fc5270 */
[----:B------:R-:W-:-:S02]  /*1f450*/  FSEL R32, R32, -INF , !P5 ;  /* 0xff80000020207808 */ /* 0x000fc40006800000 */
[----:B------:R-:W-:-:S04]  /*1f460*/  ISETP.NE.AND P5, PT, R63, RZ, PT ;  /* 0x000000ff3f00720c */ /* 0x000fc80003fa5270 */
[----:B------:R-:W-:-:S04]  /*1f470*/  ISETP.GT.AND P5, PT, R52, 0x28, !P5 ;  /* 0x000000283400780c */ /* 0x000fc80006fa4270 */
[----:B------:R-:W-:Y:S02]  /*1f480*/  ISETP.LT.OR P5, PT, R8, 0x29, P5 ;  /* 0x000000290800780c */ /* 0x000fe40002fa1670 */
[----:B------:R-:W-:Y:S02]  /*1f490*/  ISETP.GT.AND P2, PT, R52, 0x30, !P2 ;  /* 0x000000303400780c */ /* 0x000fe40005744270 */
[----:B------:R-:W-:Y:S02]  /*1f4a0*/  ISETP.LT.OR P1, PT, R8, 0x2a, P1 ;  /* 0x0000002a0800780c */ /* 0x000fe40000f21670 */
[----:B------:R-:W-:Y:S02]  /*1f4b0*/  FSEL R49, R33, -INF , !P5 ;  /* 0xff80000021317808 */ /* 0x000fe40006800000 */
[----:B------:R-:W-:Y:S02]  /*1f4c0*/  ISETP.GT.AND P3, PT, R52, 0x31, !P3 ;  /* 0x000000313400780c */ /* 0x000fe40005f64270 */
[----:B------:R-:W-:-:S02]  /*1f4d0*/  ISETP.LT.OR P2, PT, R8, 0x31, P2 ;  /* 0x000000310800780c */ /* 0x000fc40001741670 */
        /* <DEDUP_REMOVED lines=9> */
[----:B------:R-:W-:Y:S02]  /*1f570*/  FSEL R51, R51, -INF , !P1 ;  /* 0xff80000033337808 */ /* 0x000fe40004800000 */
        /* <DEDUP_REMOVED lines=32> */
[----:B------:R-:W-:Y:S02]  /*1f780*/  FMNMX.FTZ R5, R35, R4, !PT ;  /* 0x0000000423057209 */ /* 0x000fe40007810000 */
[----:B------:R-:W-:Y:S02]  /*1f790*/  IADD3 R4, P2, R2, 0x200, RZ ;  /* 0x0000020002047810 */ /* 0x000fe40007f5e0ff */
[----:B------:R-:W-:Y:S02]  /*1f7a0*/  FMNMX.FTZ R8, R50, R5, !PT ;  /* 0x0000000532087209 */ /* 0x000fe40007810000 */
[----:B------:R-:W-:Y:S01]  /*1f7b0*/  LOP3.LUT R4, R4, 0x4, RZ, 0xfc, !PT ;  /* 0x0000000404047812 */ /* 0x000fe200078efcff */
[----:B------:R-:W-:Y:S01]  /*1f7c0*/  IMAD.X R5, RZ, RZ, R16, P2 ;  /* 0x000000ffff057224 */ /* 0x000fe200010e0610 */
        /* <DEDUP_REMOVED lines=13> */
[----:B------:R-:W0:Y:S04]  /*1f8a0*/  LD.E R58, desc[UR40][R152.64+0x214] ;  /* 0x00021428983a7980 */ /* 0x000e28000c101900 */
[----:B------:R-:W4:Y:S04]  /*1f8b0*/  LD.E R56, desc[UR40][R152.64+0x210] ;  /* 0x0002102898387980 */ /* 0x000f28000c101900 */
        /* <DEDUP_REMOVED lines=9> */
[----:B------:R-:W0:Y:S08]  /*1f950*/  MUFU.EX2 R15, R15 ;  /* 0x0000000f000f7308 */ /* 0x000e300000000800 */
[----:B------:R-:W4:Y:S01]  /*1f960*/  MUFU.EX2 R33, R7 ;  /* 0x0000000700217308 */ /* 0x000f220000000800 */
[----:B0-----:R-:W-:Y:S01]  /*1f970*/  FMUL.FTZ R53, R15, R58 ;  /* 0x0000003a0f357220 */ /* 0x001fe20000410000 */
[----:B----4-:R-:W-:-:S04]  /*1f980*/  FMUL.FTZ R11, R33, R56 ;  /* 0x00000038210b7220 */ /* 0x010fc80000410000 */
[----:B------:R0:W-:Y:S04]  /*1f990*/  ST.E desc[UR40][R152.64+0x214], R53 ;  /* 0x0002143598007985 */ /* 0x0001e8000c101928 */
[----:B------:R0:W-:Y:S04]  /*1f9a0*/  ST.E desc[UR40][R152.64+0x210], R11 ;  /* 0x0002100b98007985 */ /* 0x0001e8000c101928 */
[----:B-----5:R-:W2:Y:S01]  /*1f9b0*/  LD.E R6, desc[UR40][R8.64+0x4] ;  /* 0x0000042808067980 */ /* 0x020ea2000c101900 */
        /* <DEDUP_REMOVED lines=12> */
.L_x_6299:
[----:B------:R-:W-:Y:S05]  /*1fa80*/  BSYNC B0 ;  /* 0x0000000000007941 */ /* 0x000fea0003800000 */
.L_x_6298:
        /* <DEDUP_REMOVED lines=17> */
[-CC-:B------:R-:W-:Y:S01]  /*1fba0*/  FFMA.FTZ R168, R47, R53.reuse, -R8.reuse ;  /* 0x000000352fa87223 */ /* 0x180fe20000010808 */
[----:B------:R-:W-:Y:S01]  /*1fbb0*/  FSEL R4, R5, RZ, P1 ;  /* 0x000000ff05047208 */ /* 0x000fe20000800000 */
[-CC-:B------:R-:W-:Y:S01]  /*1fbc0*/  FFMA.FTZ R3, R38, R53.reuse, -R8.reuse ;  /* 0x0000003526037223 */ /* 0x180fe20000010808 */
[-CC-:B------:R-:W-:Y:S01]  /*1fbd0*/  FFMA.FTZ R170, R39, R53.reuse, -R8.reuse ;  /* 0x0000003527aa7223 */ /* 0x180fe20000010808 */
[-CC-:B0-----:R-:W-:Y:S01]  /*1fbe0*/  FFMA.FTZ R11, R40, R53.reuse, -R8.reuse ;  /* 0x00000035280b7223 */ /* 0x181fe20000010808 */
[-C--:B------:R-:W-:Y:S01]  /*1fbf0*/  FFMA.FTZ R172, R41, R53.reuse, -R8 ;  /* 0x0000003529ac7223 */ /* 0x080fe20000010808 */
[-CC-:B------:R-:W-:Y:S01]  /*1fc00*/  FFMA.FTZ R48, R48, R53.reuse, -R4.reuse ;  /* 0x0000003530307223 */ /* 0x180fe20000010804 */
[----:B------:R-:W5:Y:S01]  /*1fc10*/  MUFU.EX2 R168, R168 ;  /* 0x000000a800a87308 */ /* 0x000f620000000800 */
[-CC-:B------:R-:W-:Y:S01]  /*1fc20*/  FFMA.FTZ R20, R20, R53.reuse, -R4.reuse ;  /* 0x0000003514147223 */ /* 0x180fe20000010804 */
[-CC-:B------:R-:W-:Y:S01]  /*1fc30*/  FFMA.FTZ R25, R25, R53.reuse, -R4.reuse ;  /* 0x0000003519197223 */ /* 0x180fe20000010804 */
[-C--:B------:R-:W-:Y:S01]  /*1fc40*/  FFMA.FTZ R26, R26, R53.reuse, -R4 ;  /* 0x000000351a1a7223 */ /* 0x080fe20000010804 */
[-CC-:B------:R-:W-:Y:S01]  /*1fc50*/  FFMA.FTZ R174, R43, R53.reuse, -R8.reuse ;  /* 0x000000352bae7223 */ /* 0x180fe20000010808 */
[-C--:B------:R-:W-:Y:S01]  /*1fc60*/  FFMA.FTZ R178, R37, R53.reuse, -R8 ;  /* 0x0000003525b27223 */ /* 0x080fe20000010808 */
[-C--:B------:R-:W-:Y:S01]  /*1fc70*/  FFMA.FTZ R27, R27, R53.reuse, -R4 ;  /* 0x000000351b1b7223 */ /* 0x080fe20000010804 */
        /* <DEDUP_REMOVED lines=9> */
[----:B------:R-:W0:Y:S01]  /*1fd10*/  MUFU.EX2 R3, R3 ;  /* 0x0000000300037308 */ /* 0x000e220000000800 */
[-C--:B------:R-:W-:Y:S01]  /*1fd20*/  FFMA.FTZ R8, R14, R53.reuse, -R8 ;  /* 0x000000350e087223 */ /* 0x080fe20000010808 */
[-CC-:B------:R-:W-:Y:S01]  /*1fd30*/  FFMA.FTZ R28, R28, R53.reuse, -R4.reuse ;  /* 0x000000351c1c7223 */ /* 0x180fe20000010804 */
[----:B-----5:R-:W-:Y:S01]  /*1fd40*/  FADD.FTZ R6, R168, R55 ;  /* 0x00000037a8067221 */ /* 0x020fe20000010000 */
        /* <DEDUP_REMOVED lines=10> */
[----:B------:R-:W-:-:S02]  /*1fdf0*/  FFMA.FTZ R4, R51, R53, -R4 ;  /* 0x0000003533047223 */ /* 0x000fc40000010804 */
[----:B------:R-:W1:Y:S01]  /*1fe00*/  MUFU.EX2 R170, R170 ;  /* 0x000000aa00aa7308 */ /* 0x000e620000000800 */
[----:B0-----:R-:W-:-:S07]  /*1fe10*/  FADD.FTZ R5, R3, R6 ;  /* 0x0000000603057221 */ /* 0x001fce0000010000 */
[----:B------:R-:W-:Y:S08]  /*1fe20*/  MUFU.EX2 R25, R25 ;  /* 0x0000001900197308 */ /* 0x000ff00000000800 */
[----:B------:R-:W0:Y:S01]  /*1fe30*/  MUFU.EX2 R11, R11 ;  /* 0x0000000b000b7308 */ /* 0x000e220000000800 */
[----:B-1----:R-:W-:-:S07]  /*1fe40*/  FADD.FTZ R6, R170, R5 ;  /* 0x00000005aa067221 */ /* 0x002fce0000010000 */
[----:B------:R-:W-:Y:S08]  /*1fe50*/  MUFU.EX2 R26, R26 ;  /* 0x0000001a001a7308 */ /* 0x000ff00000000800 */
[----:B------:R-:W1:Y:S01]  /*1fe60*/  MUFU.EX2 R172, R172 ;  /* 0x000000ac00ac7308 */ /* 0x000e620000000800 */
[----:B0-----:R-:W-:-:S07]  /*1fe70*/  FADD.FTZ R7, R11, R6 ;  /* 0x000000060b077221 */ /* 0x001fce0000010000 */
[----:B------:R0:W-:Y:S08]  /*1fe80*/  MUFU.EX2 R182, R8 ;  /* 0x0000000800b67308 */ /* 0x0001f00000000800 */
[----:B------:R-:W2:Y:S01]  /*1fe90*/  MUFU.EX2 R27, R27 ;  /* 0x0000001b001b7308 */ /* 0x000ea20000000800 */
[----:B0-----:R-:W-:-:S04]  /*1fea0*/  FADD.FTZ R8, R48, R57 ;  /* 0x0000003930087221 */ /* 0x001fc80000010000 */
[----:B------:R-:W-:-:S03]  /*1feb0*/  FADD.FTZ R8, R169, R8 ;  /* 0x00000008a9087221 */ /* 0x000fc60000010000 */
[----:B------:R-:W0:Y:S01]  /*1fec0*/  MUFU.EX2 R39, R39 ;  /* 0x0000002700277308 */ /* 0x000e220000000800 */
[----:B------:R-:W-:Y:S01]  /*1fed0*/  FADD.FTZ R5, R25, R8 ;  /* 0x0000000819057221 */ /* 0x000fe20000010000 */
[----:B-1----:R-:W-:-:S03]  /*1fee0*/  FADD.FTZ R8, R172, R7 ;  /* 0x00000007ac087221 */ /* 0x002fc60000010000 */
[----:B------:R-:W-:-:S03]  /*1fef0*/  FADD.FTZ R6, R26, R5 ;  /* 0x000000051a067221 */ /* 0x000fc60000010000 */
[----:B------:R-:W1:Y:S01]  /*1ff00*/  MUFU.EX2 R28, R28 ;  /* 0x0000001c001c7308 */ /* 0x000e620000000800 */
[----:B--2---:R-:W-:-:S07]  /*1ff10*/  FADD.FTZ R5, R27, R6 ;  /* 0x000000061b057221 */ /* 0x004fce0000010000 */
[----:B------:R-:W2:Y:S01]  /*1ff20*/  MUFU.EX2 R174, R174 ;  /* 0x000000ae00ae7308 */ /* 0x000ea20000000800 */
[----:B0-----:R-:W-:-:S07]  /*1ff30*/  FADD.FTZ R7, R39, R8 ;  /* 0x0000000827077221 */ /* 0x001fce0000010000 */
[----:B------:R-:W0:Y:S01]  /*1ff40*/  MUFU.EX2 R29, R29 ;  /* 0x0000001d001d7308 */ /* 0x000e220000000800 */
[----:B-1----:R-:W-:-:S07]  /*1ff50*/  FADD.FTZ R6, R28, R5 ;  /* 0x000000051c067221 */ /* 0x002fce0000010000 */
        /* <DEDUP_REMOVED lines=33> */
[----:B0-----:R-:W-:-:S04]  /*20170*/  FADD.FTZ R7, R21, R6 ;  /* 0x0000000615077221 */ /* 0x001fc80000010000 */
[----:B------:R-:W-:Y:S01]  /*20180*/  FADD.FTZ R45, R182, R7 ;  /* 0x00000007b62d7221 */ /* 0x000fe20000010000 */
[----:B-1----:R-:W-:-:S04]  /*20190*/  FADD.FTZ R6, R50, R5 ;  /* 0x0000000532067221 */ /* 0x002fc80000010000 */
        /* <DEDUP_REMOVED lines=36> */
[----:B------:R-:W-:Y:S04]  /*203e0*/  ST.E desc[UR40][R152.64+0x240], R9 ;  /* 0x0002400998007985 */ /* 0x000fe8000c101928 */
[----:B------:R-:W2:Y:S02]  /*203f0*/  LD.E R10, desc[UR40][R4.64] ;  /* 0x00000028040a7980 */ /* 0x000ea4000c101900 */
[----:B--2---:R-:W-:-:S05]  /*20400*/  FMUL.FTZ R11, R33, R10 ;  /* 0x0000000a210b7220 */ /* 0x004fca0000410000 */
[----:B------:R-:W-:Y:S04]  /*20410*/  ST.E desc[UR40][R4.64], R11 ;  /* 0x0000000b04007985 */ /* 0x000fe8000c101928 */
[----:B------:R-:W2:Y:S04]  /*20420*/  LD.E R42, desc[UR40][R152.64+0x254] ;  /* 0x00025428982a7980 */ /* 0x000ea8000c101900 */
[----:B------:R-:W3:Y:S04]  /*20430*/  LD.E R136, desc[UR40][R152.64+0x434] ;  /* 0x0004342898887980 */ /* 0x000ee8000c101900 */
        /* <DEDUP_REMOVED lines=61> */
[----:B---3--:R-:W-:-:S04]  /*20810*/  FMUL.FTZ R27, R33, R136 ;  /* 0x00000088211b7220 */ /* 0x008fc80000410000 */
[----:B------:R5:W-:Y:S01]  /*20820*/  ST.E desc[UR40][R152.64+0x254], R7 ;  /* 0x0002540798007985 */ /* 0x000be2000c101928 */
[----:B----4-:R-:W-:-:S03]  /*20830*/  FMUL.FTZ R3, R33, R40 ;  /* 0x0000002821037220 */ /* 0x010fc60000410000 */
[----:B------:R-:W-:Y:S04]  /*20840*/  ST.E desc[UR40][R152.64+0x434], R27 ;  /* 0x0004341b98007985 */ /* 0x000fe8000c101928 */
[----:B------:R0:W-:Y:S01]  /*20850*/  ST.E desc[UR40][R152.64+0x250], R3 ;  /* 0x0002500398007985 */ /* 0x0001e2000c101928 */
        /* <DEDUP_REMOVED lines=11> */
[----:B------:R1:W-:Y:S01]  /*20910*/  ST.E desc[UR40][R152.64+0x264], R11 ;  /* 0x0002640b98007985 */ /* 0x0003e2000c101928 */
[----:B------:R-:W-:-:S03]  /*20920*/  FMUL.FTZ R29, R33, R60 ;  /* 0x0000003c211d7220 */ /* 0x000fc60000410000 */
        /* <DEDUP_REMOVED lines=12> */
[C---:B-1----:R-:W-:Y:S01]  /*209f0*/  FMUL.FTZ R3, R33.reuse, R74 ;  /* 0x0000004a21037220 */ /* 0x042fe20000410000 */
[C---:B--2---:R-:W-:Y:S01]  /*20a00*/  FMUL.FTZ R27, R33.reuse, R78 ;  /* 0x0000004e211b7220 */ /* 0x044fe20000410000 */
[----:B------:R0:W-:Y:S01]  /*20a10*/  ST.E desc[UR40][R152.64+0x2a0], R29 ;  /* 0x0002a01d98007985 */ /* 0x0001e2000c101928 */
[----:B---3--:R-:W-:-:S03]  /*20a20*/  FMUL.FTZ R7, R33, R96 ;  /* 0x0000006021077220 */ /* 0x008fc60000410000 */
        /* <DEDUP_REMOVED lines=11> */
[----:B0-----:R-:W-:-:S03]  /*20ae0*/  FMUL.FTZ R13, R33, R88 ;  /* 0x00000058210d7220 */ /* 0x001fc60000410000 */
[----:B------:R0:W-:Y:S01]  /*20af0*/  ST.E desc[UR40][R152.64+0x2e4], R27 ;  /* 0x0002e41b98007985 */ /* 0x0001e2000c101928 */
[C---:B-1----:R-:W-:Y:S01]  /*20b00*/  FMUL.FTZ R21, R33.reuse, R90 ;  /* 0x0000005a21157220 */ /* 0x042fe20000410000 */
[C---:B--2---:R-:W-:Y:S02]  /*20b10*/  FMUL.FTZ R25, R33.reuse, R92 ;  /* 0x0000005c21197220 */ /* 0x044fe40000410000 */
[----:B------:R1:W-:Y:S01]  /*20b20*/  ST.E desc[UR40][R152.64+0x330], R7 ;  /* 0x0003300798007985 */ /* 0x0003e2000c101928 */
[C---:B---3--:R-:W-:Y:S01]  /*20b30*/  FMUL.FTZ R3, R33.reuse, R94 ;  /* 0x0000005e21037220 */ /* 0x048fe20000410000 */
[C---:B0-----:R-:W-:Y:S02]  /*20b40*/  FMUL.FTZ R27, R33.reuse, R98 ;  /* 0x00000062211b7220 */ /* 0x041fe40000410000 */
[----:B------:R0:W-:Y:S01]  /*20b50*/  ST.E desc[UR40][R152.64+0x2f0], R29 ;  /* 0x0002f01d98007985 */ /* 0x0001e2000c101928 */
[----:B-1----:R-:W-:-:S03]  /*20b60*/  FMUL.FTZ R7, R33, R116 ;  /* 0x0000007421077220 */ /* 0x002fc60000410000 */
[----:B------:R1:W-:Y:S04]  /*20b70*/  ST.E desc[UR40][R152.64+0x2f4], R31 ;  /* 0x0002f41f98007985 */ /* 0x0003e8000c101928 */
[----:B------:R2:W-:Y:S01]  /*20b80*/  ST.E desc[UR40][R152.64+0x300], R9 ;  /* 0x0003000998007985 */ /* 0x0005e2000c101928 */
[----:B0-----:R-:W-:-:S03]  /*20b90*/  FMUL.FTZ R29, R33, R100 ;  /* 0x00000064211d7220 */ /* 0x001fc60000410000 */
[----:B------:R0:W-:Y:S04]  /*20ba0*/  ST.E desc[UR40][R152.64+0x304], R11 ;  /* 0x0003040b98007985 */ /* 0x0001e8000c101928 */
[----:B------:R3:W-:Y:S01]  /*20bb0*/  ST.E desc[UR40][R152.64+0x310], R13 ;  /* 0x0003100d98007985 */ /* 0x0007e2000c101928 */
[----:B-1----:R-:W-:-:S03]  /*20bc0*/  FMUL.FTZ R31, R33, R102 ;  /* 0x00000066211f7220 */ /* 0x002fc60000410000 */
[----:B------:R1:W-:Y:S01]  /*20bd0*/  ST.E desc[UR40][R152.64+0x314], R21 ;  /* 0x0003141598007985 */ /* 0x0003e2000c101928 */
[----:B--2---:R-:W-:-:S03]  /*20be0*/  FMUL.FTZ R9, R33, R104 ;  /* 0x0000006821097220 */ /* 0x004fc60000410000 */
[----:B------:R2:W-:Y:S01]  /*20bf0*/  ST.E desc[UR40][R152.64+0x320], R25 ;  /* 0x0003201998007985 */ /* 0x0005e2000c101928 */
[----:B0-----:R-:W-:-:S03]  /*20c00*/  FMUL.FTZ R11, R33, R106 ;  /* 0x0000006a210b7220 */ /* 0x001fc60000410000 */
[----:B------:R0:W-:Y:S01]  /*20c10*/  ST.E desc[UR40][R152.64+0x324], R3 ;  /* 0x0003240398007985 */ /* 0x0001e2000c101928 */
[----:B---3--:R-:W-:-:S03]  /*20c20*/  FMUL.FTZ R13, R33, R108 ;  /* 0x0000006c210d7220 */ /* 0x008fc60000410000 */
[----:B------:R3:W-:Y:S01]  /*20c30*/  ST.E desc[UR40][R152.64+0x334], R27 ;  /* 0x0003341b98007985 */ /* 0x0007e2000c101928 */
[C---:B-1----:R-:W-:Y:S01]  /*20c40*/  FMUL.FTZ R21, R33.reuse, R110 ;  /* 0x0000006e21157220 */ /* 0x042fe20000410000 */
[C---:B--2---:R-:W-:Y:S02]  /*20c50*/  FMUL.FTZ R25, R33.reuse, R112 ;  /* 0x0000007021197220 */ /* 0x044fe40000410000 */
[----:B------:R1:W-:Y:S01]  /*20c60*/  ST.E desc[UR40][R152.64+0x380], R7 ;  /* 0x0003800798007985 */ /* 0x0003e2000c101928 */
[C---:B0-----:R-:W-:Y:S01]  /*20c70*/  FMUL.FTZ R3, R33.reuse, R114 ;  /* 0x0000007221037220 */ /* 0x041fe20000410000 */
[C---:B---3--:R-:W-:Y:S02]  /*20c80*/  FMUL.FTZ R27, R33.reuse, R118 ;  /* 0x00000076211b7220 */ /* 0x048fe40000410000 */
        /* <DEDUP_REMOVED lines=22> */
[----:B------:R1:W-:Y:S01]  /*20df0*/  ST.E desc[UR40][R152.64+0x394], R31 ;  /* 0x0003941f98007985 */ /* 0x0003e2000c101928 */
[----:B------:R-:W-:-:S03]  /*20e00*/  LOP3.LUT R6, R8, 0x8, RZ, 0xfc, !PT ;  /* 0x0000000808067812 */ /* 0x000fc600078efcff */
        /* <DEDUP_REMOVED lines=16> */
[C---:B---3--:R-:W-:Y:S01]  /*20f10*/  FMUL.FTZ R27, R33.reuse, R10 ;  /* 0x0000000a211b7220 */ /* 0x048fe20000410000 */
[----:B------:R-:W-:Y:S01]  /*20f20*/  FMUL.FTZ R33, R33, R12 ;  /* 0x0000000c21217220 */ /* 0x000fe20000410000 */
[--C-:B-1----:R-:W-:Y:S01]  /*20f30*/  IMAD.MOV.U32 R7, RZ, RZ, R5.reuse ;  /* 0x000000ffff077224 */ /* 0x102fe200078e0005 */
[----:B------:R-:W-:Y:S04]  /*20f40*/  ST.E desc[UR40][R152.64+0x3e0], R29 ;  /* 0x0003e01d98007985 */ /* 0x000fe8000c101928 */
[----:B------:R-:W-:Y:S04]  /*20f50*/  ST.E desc[UR40][R152.64+0x3e4], R31 ;  /* 0x0003e41f98007985 */ /* 0x000fe8000c101928 */
[----:B------:R0:W-:Y:S04]  /*20f60*/  ST.E desc[UR40][R152.64+0x3f0], R9 ;  /* 0x0003f00998007985 */ /* 0x0001e8000c101928 */
[----:B------:R1:W-:Y:S04]  /*20f70*/  ST.E desc[UR40][R152.64+0x3f4], R11 ;  /* 0x0003f40b98007985 */ /* 0x0003e8000c101928 */
[----:B------:R-:W-:Y:S04]  /*20f80*/  ST.E desc[UR40][R152.64+0x400], R13 ;  /* 0x0004000d98007985 */ /* 0x000fe8000c101928 */
[----:B------:R-:W-:Y:S04]  /*20f90*/  ST.E desc[UR40][R152.64+0x404], R21 ;  /* 0x0004041598007985 */ /* 0x000fe8000c101928 */
[----:B------:R-:W-:Y:S04]  /*20fa0*/  ST.E desc[UR40][R152.64+0x410], R25 ;  /* 0x0004101998007985 */ /* 0x000fe8000c101928 */
[----:B------:R2:W-:Y:S04]  /*20fb0*/  ST.E desc[UR40][R152.64+0x414], R3 ;  /* 0x0004140398007985 */ /* 0x0005e8000c101928 */
[----:B------:R-:W-:Y:S04]  /*20fc0*/  ST.E desc[UR40][R152.64+0x424], R27 ;  /* 0x0004241b98007985 */ /* 0x000fe8000c101928 */
[----:B------:R-:W-:Y:S04]  /*20fd0*/  ST.E desc[UR40][R152.64+0x430], R33 ;  /* 0x0004302198007985 */ /* 0x000fe8000c101928 */
[----:B------:R-:W1:Y:S01]  /*20fe0*/  LD.E R10, desc[UR40][R6.64] ;  /* 0x00000028060a7980 */ /* 0x000e62000c101900 */
[----:B------:R-:W-:Y:S01]  /*20ff0*/  LOP3.LUT R8, R8, 0xc, RZ, 0xfc, !PT ;  /* 0x0000000c08087812 */ /* 0x000fe200078efcff */
[----:B0-----:R-:W-:-:S02]  /*21000*/  IMAD.MOV.U32 R9, RZ, RZ, R5 ;  /* 0x000000ffff097224 */ /* 0x001fc400078e0005 */
[----:B-1----:R-:W-:-:S05]  /*21010*/  FMUL.FTZ R11, R15, R10 ;  /* 0x0000000a0f0b7220 */ /* 0x002fca0000410000 */
[----:B------:R-:W-:Y:S04]  /*21020*/  ST.E desc[UR40][R6.64], R11 ;  /* 0x0000000b06007985 */ /* 0x000fe8000c101928 */
[----:B------:R-:W2:Y:S02]  /*21030*/  LD.E R10, desc[UR40][R8.64] ;  /* 0x00000028080a7980 */ /* 0x000ea4000c101900 */
[----:B--2---:R-:W-:-:S05]  /*21040*/  FMUL.FTZ R3, R15, R10 ;  /* 0x0000000a0f037220 */ /* 0x004fca0000410000 */
[----:B------:R0:W-:Y:S04]  /*21050*/  ST.E desc[UR40][R8.64], R3 ;  /* 0x0000000308007985 */ /* 0x0001e8000c101928 */
[----:B------:R-:W2:Y:S04]  /*21060*/  LD.E R138, desc[UR40][R152.64+0x43c] ;  /* 0x00043c28988a7980 */ /* 0x000ea8000c101900 */
[----:B------:R-:W0:Y:S04]  /*21070*/  LD.E R48, desc[UR40][R152.64+0x258] ;  /* 0x0002582898307980 */ /* 0x000e28000c101900 */
        /* <DEDUP_REMOVED lines=62> */
[----:B0-----:R-:W-:-:S04]  /*21460*/  FMUL.FTZ R3, R15, R48 ;  /* 0x000000300f037220 */ /* 0x001fc80000410000 */
[----:B------:R0:W-:Y:S01]  /*21470*/  ST.E desc[UR40][R152.64+0x43c], R31 ;  /* 0x00043c1f98007985 */ /* 0x0001e2000c101928 */
[C---:B---3--:R-:W-:Y:S01]  /*21480*/  FMUL.FTZ R11, R15.reuse, R50 ;  /* 0x000000320f0b7220 */ /* 0x048fe20000410000 */
        /* <DEDUP_REMOVED lines=22> */
[----:B-1----:R-:W-:-:S03]  /*215f0*/  FMUL.FTZ R29, R15, R78 ;  /* 0x0000004e0f1d7220 */ /* 0x002fc60000410000 */
[----:B------:R1:W-:Y:S01]  /*21600*/  ST.E desc[UR40][R152.64+0x2a8], R37 ;  /* 0x0002a82598007985 */ /* 0x0003e2000c101928 */
[C---:B--2---:R-:W-:Y:S01]  /*21610*/  FMUL.FTZ R31, R15.reuse, R82 ;  /* 0x000000520f1f7220 */ /* 0x044fe20000410000 */
[C---:B---3--:R-:W-:Y:S01]  /*21620*/  FMUL.FTZ R33, R15.reuse, R84 ;  /* 0x000000540f217220 */ /* 0x048fe20000410000 */
        /* <DEDUP_REMOVED lines=93> */
[----:B------:R3:W-:Y:S04]  /*21c00*/  ST.E desc[UR40][R152.64+0x438], R15 ;  /* 0x0004380f98007985 */ /* 0x0007e8000c101928 */
[----:B------:R4:W-:Y:S04]  /*21c10*/  ST.E desc[UR40][R152.64+0x240], R21 ;  /* 0x0002401598007985 */ /* 0x0009e8000c101928 */
[----:B0-----:R-:W5:Y:S04]  /*21c20*/  LD.E R25, desc[UR40][R4.64] ;  /* 0x0000002804197980 */ /* 0x001f68000c101900 */
[----:B------:R-:W4:Y:S04]  /*21c30*/  LD.E R3, desc[UR40][R152.64+0x1e8] ;  /* 0x0001e82898037980 */ /* 0x000f28000c101900 */
[----:B------:R-:W4:Y:S04]  /*21c40*/  LD.E.64 R10, desc[UR40][R152.64+0xa8] ;  /* 0x0000a828980a7980 */ /* 0x000f28000c101b00 */
[----:B-----5:R0:W-:Y:S04]  /*21c50*/  ST.E desc[UR40][R4.64], R25 ;  /* 0x0000001904007985 */ /* 0x0201e8000c101928 */
[----:B-1----:R-:W5:Y:S04]  /*21c60*/  LD.E R27, desc[UR40][R6.64] ;  /* 0x00000028061b7980 */ /* 0x002f68000c101900 */
[----:B-----5:R1:W-:Y:S04]  /*21c70*/  ST.E desc[UR40][R6.64], R27 ;  /* 0x0000001b06007985 */ /* 0x0203e8000c101928 */
[----:B--2---:R-:W2:Y:S04]  /*21c80*/  LD.E R29, desc[UR40][R8.64] ;  /* 0x00000028081d7980 */ /* 0x004ea8000c101900 */
[----:B--2---:R2:W-:Y:S04]  /*21c90*/  ST.E desc[UR40][R8.64], R29 ;  /* 0x0000001d08007985 */ /* 0x0045e8000c101928 */
[----:B------:R-:W5:Y:S04]  /*21ca0*/  LD.E R12, desc[UR40][R152.64+0x250] ;  /* 0x00025028980c7980 */ /* 0x000f68000c101900 */
[----:B------:R-:W5:Y:S04]  /*21cb0*/  LD.E R13, desc[UR40][R152.64+0x254] ;  /* 0x00025428980d7980 */ /* 0x000f68000c101900 */
[----:B------:R-:W5:Y:S04]  /*21cc0*/  LD.E R14, desc[UR40][R152.64+0x258] ;  /* 0x00025828980e7980 */ /* 0x000f68000c101900 */
[----:B---3--:R-:W3:Y:S04]  /*21cd0*/  LD.E R15, desc[UR40][R152.64+0x25c] ;  /* 0x00025c28980f7980 */ /* 0x008ee8000c101900 */
[----:B------:R-:W3:Y:S04]  /*21ce0*/  LD.E R20, desc[UR40][R152.64+0x260] ;  /* 0x0002602898147980 */ /* 0x000ee8000c101900 */
[----:B----4-:R-:W4:Y:S04]  /*21cf0*/  LD.E R21, desc[UR40][R152.64+0x264] ;  /* 0x0002642898157980 */ /* 0x010f28000c101900 */
[----:B------:R-:W4:Y:S04]  /*21d00*/  LD.E R24, desc[UR40][R152.64+0x268] ;  /* 0x0002682898187980 */ /* 0x000f28000c101900 */
[----:B0-----:R-:W4:Y:S04]  /*21d10*/  LD.E R25, desc[UR40][R152.64+0x26c] ;  /* 0x00026c2898197980 */ /* 0x001f28000c101900 */
[----:B------:R-:W4:Y:S04]  /*21d20*/  LD.E R26, desc[UR40][R152.64+0x270] ;  /* 0x00027028981a7980 */ /* 0x000f28000c101900 */
[----:B-1----:R-:W4:Y:S04]  /*21d30*/  LD.E R27, desc[UR40][R152.64+0x274] ;  /* 0x00027428981b7980 */ /* 0x002f28000c101900 */
[----:B------:R-:W4:Y:S04]  /*21d40*/  LD.E R28, desc[UR40][R152.64+0x278] ;  /* 0x00027828981c7980 */ /* 0x000f28000c101900 */
        /* <DEDUP_REMOVED lines=113> */
[----:B-----5:R-:W-:Y:S04]  /*22460*/  ST.E desc[UR40][R152.64+0x250], R12 ;  /* 0x0002500c98007985 */ /* 0x020fe8000c101928 */
[----:B------:R-:W-:Y:S04]  /*22470*/  ST.E desc[UR40][R152.64+0x254], R13 ;  /* 0x0002540d98007985 */ /* 0x000fe8000c101928 */
[----:B------:R-:W-:Y:S04]  /*22480*/  ST.E desc[UR40][R152.64+0x258], R14 ;  /* 0x0002580e98007985 */ /* 0x000fe8000c101928 */
[----:B---3--:R-:W-:Y:S04]  /*22490*/  ST.E desc[UR40][R152.64+0x25c], R15 ;  /* 0x00025c0f98007985 */ /* 0x008fe8000c101928 */
[----:B------:R-:W-:Y:S04]  /*224a0*/  ST.E desc[UR40][R152.64+0x260], R20 ;  /* 0x0002601498007985 */ /* 0x000fe8000c101928 */
[----:B----4-:R-:W-:Y:S04]  /*224b0*/  ST.E desc[UR40][R152.64+0x264], R21 ;  /* 0x0002641598007985 */ /* 0x010fe8000c101928 */
        /* <DEDUP_REMOVED lines=786> */
[----:B------:R-:W4:Y:S04]  /*255e0*/  LD.E R11, desc[UR40][R4.64] ;  /* 0x00000028040b7980 */ /* 0x000f28000c101900 */
[----:B----4-:R4:W-:Y:S04]  /*255f0*/  ST.E desc[UR40][R4.64], R11 ;  /* 0x0000000b04007985 */ /* 0x0109e8000c101928 */
[----:B------:R-:W5:Y:S04]  /*25600*/  LD.E R13, desc[UR40][R6.64] ;  /* 0x00000028060d7980 */ /* 0x000f68000c101900 */
[----:B-----5:R5:W-:Y:S04]  /*25610*/  ST.E desc[UR40][R6.64], R13 ;  /* 0x0000000d06007985 */ /* 0x020be8000c101928 */
[----:B------:R-:W3:Y:S04]  /*25620*/  LD.E R15, desc[UR40][R8.64] ;  /* 0x00000028080f7980 */ /* 0x000ee8000c101900 */
[----:B---3--:R3:W-:Y:S04]  /*25630*/  ST.E desc[UR40][R8.64], R15 ;  /* 0x0000000f08007985 */ /* 0x0087e8000c101928 */
[----:B------:R-:W3:Y:S04]  /*25640*/  LD.E R21, desc[UR40][R152.64+0x250] ;  /* 0x0002502898157980 */ /* 0x000ee8000c101900 */
[----:B0-----:R-:W3:Y:S04]  /*25650*/  LD.E R25, desc[UR40][R152.64+0x254] ;  /* 0x0002542898197980 */ /* 0x001ee8000c101900 */
[----:B-1----:R-:W3:Y:S04]  /*25660*/  LD.E R27, desc[UR40][R152.64+0x258] ;  /* 0x00025828981b7980 */ /* 0x002ee8000c101900 */
[----:B------:R-:W3:Y:S04]  /*25670*/  LD.E R29, desc[UR40][R152.64+0x25c] ;  /* 0x00025c28981d7980 */ /* 0x000ee8000c101900 */
[----:B--2---:R-:W2:Y:S04]  /*25680*/  LD.E R3, desc[UR40][R152.64+0x260] ;  /* 0x0002602898037980 */ /* 0x004ea8000c101900 */
[----:B------:R-:W2:Y:S04]  /*25690*/  LD.E R31, desc[UR40][R152.64+0x264] ;  /* 0x00026428981f7980 */ /* 0x000ea8000c101900 */
[----:B----4-:R-:W4:Y:S04]  /*256a0*/  LD.E R5, desc[UR40][R152.64+0x268] ;  /* 0x0002682898057980 */ /* 0x010f28000c101900 */
[----:B------:R-:W4:Y:S04]  /*256b0*/  LD.E R11, desc[UR40][R152.64+0x26c] ;  /* 0x00026c28980b7980 */ /* 0x000f28000c101900 */
[----:B-----5:R-:W5:Y:S04]  /*256c0*/  LD.E R7, desc[UR40][R152.64+0x270] ;  /* 0x0002702898077980 */ /* 0x020f68000c101900 */
[----:B------:R-:W5:Y:S04]  /*256d0*/  LD.E R13, desc[UR40][R152.64+0x274] ;  /* 0x00027428980d7980 */ /* 0x000f68000c101900 */
[----:B---3--:R-:W3:Y:S04]  /*256e0*/  LD.E R9, desc[UR40][R152.64+0x278] ;  /* 0x0002782898097980 */ /* 0x008ee8000c101900 */
[----:B------:R-:W3:Y:S04]  /*256f0*/  LD.E R15, desc[UR40][R152.64+0x27c] ;  /* 0x00027c28980f7980 */ /* 0x000ee8000c101900 */
        /* <DEDUP_REMOVED lines=112> */
[----:B------:R0:W-:Y:S04]  /*25e00*/  ST.E desc[UR40][R152.64+0x250], R21 ;  /* 0x0002501598007985 */ /* 0x0001e8000c101928 */
[----:B------:R0:W-:Y:S04]  /*25e10*/  ST.E desc[UR40][R152.64+0x254], R25 ;  /* 0x0002541998007985 */ /* 0x0001e8000c101928 */
[----:B------:R0:W-:Y:S04]  /*25e20*/  ST.E desc[UR40][R152.64+0x258], R27 ;  /* 0x0002581b98007985 */ /* 0x0001e8000c101928 */
[----:B------:R0:W-:Y:S04]  /*25e30*/  ST.E desc[UR40][R152.64+0x25c], R29 ;  /* 0x00025c1d98007985 */ /* 0x0001e8000c101928 */
[----:B--2---:R0:W-:Y:S04]  /*25e40*/  ST.E desc[UR40][R152.64+0x260], R3 ;  /* 0x0002600398007985 */ /* 0x0041e8000c101928 */
[----:B------:R0:W-:Y:S04]  /*25e50*/  ST.E desc[UR40][R152.64+0x264], R31 ;  /* 0x0002641f98007985 */ /* 0x0001e8000c101928 */
[----:B----4-:R0:W-:Y:S04]  /*25e60*/  ST.E desc[UR40][R152.64+0x268], R5 ;  /* 0x0002680598007985 */ /* 0x0101e8000c101928 */
[----:B------:R0:W-:Y:S04]  /*25e70*/  ST.E desc[UR40][R152.64+0x26c], R11 ;  /* 0x00026c0b98007985 */ /* 0x0001e8000c101928 */
[----:B-----5:R0:W-:Y:S04]  /*25e80*/  ST.E desc[UR40][R152.64+0x270], R7 ;  /* 0x0002700798007985 */ /* 0x0201e8000c101928 */
[----:B------:R0:W-:Y:S04]  /*25e90*/  ST.E desc[UR40][R152.64+0x274], R13 ;  /* 0x0002740d98007985 */ /* 0x0001e8000c101928 */
[----:B---3--:R0:W-:Y:S04]  /*25ea0*/  ST.E desc[UR40][R152.64+0x278], R9 ;  /* 0x0002780998007985 */ /* 0x0081e8000c101928 */
        /* <DEDUP_REMOVED lines=129> */
.L_x_6301:
[----:B------:R-:W-:Y:S05]  /*266c0*/  BSYNC B0 ;  /* 0x0000000000007941 */ /* 0x000fea0003800000 */
.L_x_6300:
[C---:B------:R-:W-:Y:S01]  /*266d0*/  ISETP.GT.AND P1, PT, R0.reuse, UR46, PT ;  /* 0x0000002e00007c0c */ /* 0x040fe2000bf24270 */
[----:B------:R-:W-:-:S12]  /*266e0*/  VIADD R0, R0, 0xffffffff ;  /* 0xffffffff00007836 */ /* 0x000fd80000000000 */
[----:B------:R-:W-:Y:S05]  /*266f0*/  @P1 BRA `(.L_x_6302) ;  /* 0xffffff58005c1947 */ /* 0x000fea000383ffff */
.L_x_6273:
[----:B------:R-:W-:Y:S05]  /*26700*/  WARPSYNC.ALL ;  /* 0x0000000000007948 */ /* 0x000fea0003800000 */
[----:B0-----:R-:W2:Y:S04]  /*26710*/  LDL R5, [R1+0x210] ;  /* 0x0002100001057983 */ /* 0x001ea80000100800 */
[----:B------:R-:W3:Y:S04]  /*26720*/  LDL R8, [R1+0x214] ;  /* 0x0002140001087983 */ /* 0x000ee80000100800 */
[----:B------:R-:W4:Y:S01]  /*26730*/  LDL.64 R10, [R1+0xd8] ;  /* 0x0000d800010a7983 */ /* 0x000f220000100a00 */
[----:B------:R-:W-:Y:S08]  /*26740*/  BAR.ARV 0x8, 0x100 ;  /* 0x0204000000007b1d */ /* 0x000ff00000002000 */
[----:B------:R-:W-:Y:S06]  /*26750*/  BAR.SYNC.DEFER_BLOCKING 0xf, 0x100 ;  /* 0x03c4000000007b1d */ /* 0x000fec0000010000 */
[----:B--2---:R-:W0:Y:S02]  /*26760*/  SHFL.BFLY PT, R0, R5, 0x2, 0x1f ;  /* 0x0c401f0005007f89 */ /* 0x004e2400000e0000 */
[----:B0-----:R-:W-:-:S05]  /*26770*/  FADD.FTZ R0, R5, R0 ;  /* 0x0000000005007221 */ /* 0x001fca0000010000 */
[----:B-1----:R-:W0:Y:S02]  /*26780*/  SHFL.BFLY PT, R3, R0, 0x1, 0x1f ;  /* 0x0c201f0000037f89 */ /* 0x002e2400000e0000 */
        /* <DEDUP_REMOVED lines=16> */
[----:B------:R-:W-:Y:S02]  /*26890*/  IMAD.MOV.U32 R8, RZ, RZ, -0x800000 ;  /* 0xff800000ff087424 */ /* 0x000fe400078e00ff */
[----:B0-----:R-:W-:Y:S01]  /*268a0*/  @P2 FMUL.FTZ R20, R9, 0.69314718246459960938 ;  /* 0x3f31721809142820 */ /* 0x001fe20000410000 */
[----:B-1----:R-:W-:Y:S01]  /*268b0*/  @P1 FMUL.FTZ R3, R6, 0.69314718246459960938 ;  /* 0x3f31721806031820 */ /* 0x002fe20000410000 */
[----:B------:R-:W-:Y:S01]  /*268c0*/  STL [R1+0x214], R12 ;  /* 0x0002140c01007387 */ /* 0x000fe20000100800 */
[----:B---3--:R-:W-:-:S04]  /*268d0*/  @P2 FMUL.FTZ R7, R7, 0.69314718246459960938 ;  /* 0x3f31721807072820 */ /* 0x008fc80000410000 */
[----:B-----5:R-:W-:-:S05]  /*268e0*/  @P2 FFMA.FTZ R8, R7, R14, R20 ;  /* 0x0000000e07082223 */ /* 0x020fca0000010014 */
[----:B------:R-:W-:Y:S01]  /*268f0*/  STL [R1+0x214], R8 ;  /* 0x0002140801007387 */ /* 0x000fe20000100800 */
[----:B--2---:R-:W-:-:S04]  /*26900*/  @P1 FMUL.FTZ R0, R0, 0.69314718246459960938 ;  /* 0x3f31721800001820 */ /* 0x004fc80000410000 */
[----:B----4-:R-:W-:Y:S02]  /*26910*/  @P1 FFMA.FTZ R4, R0, R5, R3 ;  /* 0x0000000500041223 */ /* 0x010fe40000010003 */
[----:B------:R-:W2:Y:S04]  /*26920*/  LDL R5, [R1+0x1e8] ;  /* 0x0001e80001057983 */ /* 0x000ea80000100800 */
[----:B------:R0:W-:Y:S04]  /*26930*/  STL [R1+0x210], R4 ;  /* 0x0002100401007387 */ /* 0x0001e80000100800 */
[----:B------:R-:W3:Y:S02]  /*26940*/  LD.E R0, desc[UR40][R10.64+0x4] ;  /* 0x000004280a007980 */ /* 0x000ee4000c101900 */
[----:B---3--:R-:W-:-:S13]  /*26950*/  ISETP.NE.AND P0, PT, R0, RZ, PT ;  /* 0x000000ff0000720c */ /* 0x008fda0003f05270 */
[----:B------:R-:W3:Y:S04]  /*26960*/  @!P0 LDL.64 R14, [R1+0xe0] ;  /* 0x0000e000010e8983 */ /* 0x000ee80000100a00 */
[----:B------:R-:W2:Y:S01]  /*26970*/  @!P0 LD.E R6, desc[UR40][R10.64] ;  /* 0x000000280a068980 */ /* 0x000ea2000c101900 */
[----:B------:R-:W-:-:S06]  /*26980*/  IMAD.MOV.U32 R0, RZ, RZ, RZ ;  /* 0x000000ffff007224 */ /* 0x000fcc00078e00ff */
[----:B------:R-:W1:Y:S01]  /*26990*/  @P1 MUFU.RCP R0, R13 ;  /* 0x0000000d00001308 */ /* 0x000e620000001000 */
[----:B---3--:R-:W3:Y:S01]  /*269a0*/  @!P0 LD.E.64 R14, desc[UR40][R14.64] ;  /* 0x000000280e0e8980 */ /* 0x008ee2000c101b00 */
[----:B--2---:R-:W-:-:S04]  /*269b0*/  @!P0 IMAD R6, R5, 0x40, R6 ;  /* 0x0000004005068824 */ /* 0x004fc800078e0206 */
[----:B---3--:R-:W-:-:S05]  /*269c0*/  @!P0 IMAD.WIDE R6, R6, 0x4, R14 ;  /* 0x0000000406068825 */ /* 0x008fca00078e020e */
[----:B-1----:R1:W-:Y:S04]  /*269d0*/  @!P0 ST.E desc[UR40][R6.64], R0 ;  /* 0x0000000006008985 */ /* 0x0023e8000c101928 */
[----:B------:R-:W2:Y:S04]  /*269e0*/  @!P0 LDL.64 R10, [R1+0xd8] ;  /* 0x0000d800010a8983 */ /* 0x000ea80000100a00 */
[----:B--2---:R-:W2:Y:S02]  /*269f0*/  @!P0 LD.E R3, desc[UR40][R10.64+0x4] ;  /* 0x000004280a038980 */ /* 0x004ea4000c101900 */
[----:B--2---:R-:W-:-:S13]  /*26a00*/  @!P0 ISETP.NE.AND P0, PT, R3, RZ, PT ;  /* 0x000000ff0300820c */ /* 0x004fda0003f05270 */
[----:B------:R-:W2:Y:S04]  /*26a10*/  @!P0 LDL.64 R20, [R1+0xe0] ;  /* 0x0000e00001148983 */ /* 0x000ea80000100a00 */
[----:B0-----:R-:W3:Y:S01]  /*26a20*/  @!P0 LD.E R4, desc[UR40][R10.64] ;  /* 0x000000280a048980 */ /* 0x001ee2000c101900 */
[----:B------:R-:W-:-:S06]  /*26a30*/  IMAD.MOV.U32 R3, RZ, RZ, RZ ;  /* 0x000000ffff037224 */ /* 0x000fcc00078e00ff */
[----:B------:R-:W0:Y:S01]  /*26a40*/  @P2 MUFU.RCP R3, R12 ;  /* 0x0000000c00032308 */ /* 0x000e220000001000 */
[----:B--2---:R-:W2:Y:S01]  /*26a50*/  @!P0 LD.E.64 R20, desc[UR40][R20.64] ;  /* 0x0000002814148980 */ /* 0x004ea2000c101b00 */
[----:B---3--:R-:W-:-:S04]  /*26a60*/  @!P0 IMAD R4, R5, 0x40, R4 ;  /* 0x0000004005048824 */ /* 0x008fc800078e0204 */
[----:B------:R-:W-:-:S04]  /*26a70*/  @!P0 VIADD R4, R4, 0x8 ;  /* 0x0000000804048836 */ /* 0x000fc80000000000 */
[----:B--2---:R-:W-:-:S05]  /*26a80*/  @!P0 IMAD.WIDE R14, R4, 0x4, R20 ;  /* 0x00000004040e8825 */ /* 0x004fca00078e0214 */
[----:B0-----:R0:W-:Y:S04]  /*26a90*/  @!P0 ST.E desc[UR40][R14.64], R3 ;  /* 0x000000030e008985 */ /* 0x0011e8000c101928 */
[----:B------:R-:W2:Y:S04]  /*26aa0*/  LDL R134, [R1+0x1e8] ;  /* 0x0001e80001867983 */ /* 0x000ea80000100800 */
[----:B------:R-:W3:Y:S04]  /*26ab0*/  LDL.64 R8, [R1+0x430] ;  /* 0x0004300001087983 */ /* 0x000ee80000100a00 */
[----:B-1----:R-:W4:Y:S04]  /*26ac0*/  LDL.64 R6, [R1+0x438] ;  /* 0x0004380001067983 */ /* 0x002f280000100a00 */
        /* <DEDUP_REMOVED lines=62> */
[----:B------:R-:W-:Y:S01]  /*26eb0*/  ISETP.NE.AND P0, PT, R134, 0x2, PT ;  /* 0x000000028600780c */ /* 0x000fe20003f05270 */
[-C--:B---3--:R-:W-:Y:S01]  /*26ec0*/  FMUL.FTZ R9, R9, R0.reuse ;  /* 0x0000000009097220 */ /* 0x088fe20000410000 */
[-C--:B------:R-:W-:Y:S01]  /*26ed0*/  FMUL.FTZ R8, R8, R0.reuse ;  /* 0x0000000008087220 */ /* 0x080fe20000410000 */
[-C--:B----4-:R-:W-:Y:S01]  /*26ee0*/  FMUL.FTZ R7, R7, R3.reuse ;  /* 0x0000000307077220 */ /* 0x090fe20000410000 */
[-C--:B------:R-:W-:Y:S01]  /*26ef0*/  FMUL.FTZ R6, R6, R3.reuse ;  /* 0x0000000306067220 */ /* 0x080fe20000410000 */
[-C--:B-----5:R-:W-:Y:S01]  /*26f00*/  FMUL.FTZ R5, R5, R0.reuse ;  /* 0x0000000005057220 */ /* 0x0a0fe20000410000 */
[-C--:B------:R-:W-:Y:S01]  /*26f10*/  FMUL.FTZ R4, R4, R0.reuse ;  /* 0x0000000004047220 */ /* 0x080fe20000410000 */
[----:B------:R0:W-:Y:S04]  /*26f20*/  STL.64 [R1+0x430], R8 ;  /* 0x0004300801007387 */ /* 0x0001e80000100a00 */
[----:B------:R1:W-:Y:S04]  /*26f30*/  STL.64 [R1+0x438], R6 ;  /* 0x0004380601007387 */ /* 0x0003e80000100a00 */
[----:B------:R2:W-:Y:S04]  /*26f40*/  STL.64 [R1+0x240], R4 ;  /* 0x0002400401007387 */ /* 0x0005e80000100a00 */
[----:B0-----:R-:W3:Y:S04]  /*26f50*/  LDL.64 R8, [R1+0x428] ;  /* 0x0004280001087983 */ /* 0x001ee80000100a00 */
[----:B-1----:R-:W4:Y:S04]  /*26f60*/  LDL.64 R6, [R1+0x3f8] ;  /* 0x0003f80001067983 */ /* 0x002f280000100a00 */
[----:B--2---:R-:W2:Y:S04]  /*26f70*/  LDL.64 R4, [R1+0x418] ;  /* 0x0004180001047983 */ /* 0x004ea80000100a00 */
[----:B------:R-:W5:Y:S01]  /*26f80*/  @!P0 LDL R133, [R1+0x1ec] ;  /* 0x0001ec0001858983 */ /* 0x000f620000100800 */
        /* <DEDUP_REMOVED lines=118> */
[----:B0-----:R-:W-:-:S02]  /*276f0*/  VIADD R14, R135, 0x1 ;  /* 0x00000001870e7836 */ /* 0x001fc40000000000 */
[----:B------:R-:W-:Y:S01]  /*27700*/  VIADD R132, R132, 0x1 ;  /* 0x0000000184847836 */ /* 0x000fe20000000000 */
[----:B------:R0:W-:Y:S04]  /*27710*/  STL [R1+0x1e8], R134 ;  /* 0x0001e88601007387 */ /* 0x0001e80000100800 */
        /* <DEDUP_REMOVED lines=17> */
[-C--:B---3--:R-:W-:Y:S01]  /*27830*/  FMUL.FTZ R9, R9, R3.reuse ;  /* 0x0000000309097220 */ /* 0x088fe20000410000 */
[-C--:B------:R-:W-:Y:S01]  /*27840*/  FMUL.FTZ R8, R8, R3.reuse ;  /* 0x0000000308087220 */ /* 0x080fe20000410000 */
[-C--:B----4-:R-:W-:Y:S01]  /*27850*/  FMUL.FTZ R7, R7, R3.reuse ;  /* 0x0000000307077220 */ /* 0x090fe20000410000 */
[-C--:B------:R-:W-:Y:S01]  /*27860*/  FMUL.FTZ R6, R6, R3.reuse ;  /* 0x0000000306067220 */ /* 0x080fe20000410000 */
[-C--:B--2---:R-:W-:Y:S01]  /*27870*/  FMUL.FTZ R5, R5, R3.reuse ;  /* 0x0000000305057220 */ /* 0x084fe20000410000 */
[----:B------:R-:W-:Y:S01]  /*27880*/  FMUL.FTZ R4, R4, R3 ;  /* 0x0000000304047220 */ /* 0x000fe20000410000 */
[----:B-----5:R-:W-:Y:S01]  /*27890*/  @!P0 LOP3.LUT R20, R133, 0x1, RZ, 0x3c, !PT ;  /* 0x0000000185148812 */ /* 0x020fe200078e3cff */
        /* <DEDUP_REMOVED lines=43> */
[----:B------:R0:W-:Y:S04]  /*27b50*/  @!P0 STL [R1+0x1ec], R20 ;  /* 0x0001ec1401008387 */ /* 0x0001e80000100800 */
[----:B------:R0:W-:Y:S04]  /*27b60*/  STL [R1+0x1f4], R132 ;  /* 0x0001f48401007387 */ /* 0x0001e80000100800 */
[----:B------:R0:W-:Y:S01]  /*27b70*/  @!P0 STL [R1+0x1e8], RZ ;  /* 0x0001e8ff01008387 */ /* 0x0001e20000100800 */
[----:B------:R-:W-:Y:S01]  /*27b80*/  IMAD.MOV.U32 R0, RZ, RZ, 0x1 ;  /* 0x00000001ff007424 */ /* 0x000fe200078e00ff */
[----:B------:R-:W-:Y:S06]  /*27b90*/  BAR.ARV 0xe, 0x100 ;  /* 0x0384000000007b1d */ /* 0x000fec0000002000 */
.L_x_6194:
[----:B------:R-:W2:Y:S08]  /*27ba0*/  S2UR UR4, SR_CgaCtaId ;  /* 0x00000000000479c3 */ /* 0x000eb00000008800 */
[----:B------:R-:W-:Y:S01]  /*27bb0*/  BAR.SYNC.DEFER_BLOCKING 0x5, 0x180 ;  /* 0x0146000000007b1d */ /* 0x000fe20000010000 */
[----:B------:R-:W-:Y:S01]  /*27bc0*/  PRMT R0, R0, 0x9910, RZ ;  /* 0x0000991000007816 */ /* 0x000fe200000000ff */
[----:B------:R-:W-:-:S03]  /*27bd0*/  USHF.R.U32.HI UR8, URZ, 0x10, UR39 ;  /* 0x000000103f087899 */ /* 0x000fc60008011627 */
[----:B------:R-:W-:Y:S01]  /*27be0*/  ISETP.NE.AND P0, PT, R0, RZ, PT ;  /* 0x000000ff0000720c */ /* 0x000fe20003f05270 */
[----:B------:R-:W-:Y:S01]  /*27bf0*/  UMOV UR47, 0x400 ;  /* 0x00000400002f7882 */ /* 0x000fe20000000000 */
[----:B------:R-:W-:Y:S01]  /*27c00*/  BSSY B0, `(.L_x_6303) ;  /* 0x00004d9000007945 */ /* 0x000fe20003800000 */
[----:B--2---:R-:W-:-:S09]  /*27c10*/  ULEA UR47, UR4, UR47, 0x18 ;  /* 0x0000002f042f7291 */ /* 0x004fd2000f8ec03f */
[----:B01----:R-:W0:Y:S02]  /*27c20*/  LDS.128 R4, [UR47+0x388d0] ;  /* 0x0388d02fff047984 */ /* 0x003e240008000c00 */
[----:B0-----:R-:W-:Y:S02]  /*27c30*/  R2UR UR5, R5 ;  /* 0x00000000050572ca */ /* 0x001fe400000e0000 */
[----:B------:R-:W-:Y:S02]  /*27c40*/  R2UR UR7, R6 ;  /* 0x00000000060772ca */ /* 0x000fe400000e0000 */
[----:B------:R-:W-:Y:S01]  /*27c50*/  R2UR UR6, R7 ;  /* 0x00000000070672ca */ /* 0x000fe200000e0000 */
[----:B------:R-:W-:Y:S06]  /*27c60*/  BAR.ARV 0x4, 0x180 ;  /* 0x0106000000007b1d */ /* 0x000fec0000002000 */
[----:B------:R-:W-:Y:S08]  /*27c70*/  @!P0 BRA `(.L_x_6304) ;  /* 0x0000003c00748947 */ /* 0x000ff00003800000 */
[----:B------:R-:W2:Y:S04]  /*27c80*/  LDL.128 R12, [R1+0x240] ;  /* 0x00024000010c7983 */ /* 0x000ea80000100c00 */
[----:B------:R-:W3:Y:S04]  /*27c90*/  LDL.128 R4, [R1+0x260] ;  /* 0x0002600001047983 */ /* 0x000ee80000100c00 */
[----:B------:R-:W4:Y:S04]  /*27ca0*/  LDL.128 R24, [R1+0x250] ;  /* 0x0002500001187983 */ /* 0x000f280000100c00 */
[----:B------:R-:W4:Y:S01]  /*27cb0*/  LDL.128 R8, [R1+0x270] ;  /* 0x0002700001087983 */ /* 0x000f220000100c00 */
[C---:B------:R-:W-:Y:S01]  /*27cc0*/  IADD3 R35, P1, R18.reuse, 0x20, RZ ;  /* 0x0000002012237810 */ /* 0x040fe20007f3e0ff */
[----:B------:R-:W-:Y:S01]  /*27cd0*/  ULDC.64 UR10, c[0x0][0xd00] ;  /* 0x00034000000a7ab9 */ /* 0x000fe20000000a00 */
[C---:B------:R-:W-:Y:S01]  /*27ce0*/  LOP3.LUT R37, R18.reuse, 0x380, RZ, 0xc0, !PT ;  /* 0x0000038012257812 */ /* 0x040fe200078ec0ff */
[----:B------:R-:W4:Y:S01]  /*27cf0*/  LDL.128 R120, [R1+0x280] ;  /* 0x0002800001787983 */ /* 0x000f220000100c00 */
[----:B------:R-:W-:Y:S01]  /*27d00*/  LOP3.LUT R34, R35, 0x380, RZ, 0xc0, !PT ;  /* 0x0000038023227812 */ /* 0x000fe200078ec0ff */
[----:B------:R-:W-:Y:S01]  /*27d10*/  ULDC.64 UR18, c[0x0][0xd00] ;  /* 0x0003400000127ab9 */ /* 0x000fe20000000a00 */
[C---:B------:R-:W-:Y:S01]  /*27d20*/  IADD3 R33, P0, R18.reuse, 0x40, RZ ;  /* 0x0000004012217810 */ /* 0x040fe20007f1e0ff */
[----:B------:R-:W4:Y:S01]  /*27d30*/  LDL.128 R112, [R1+0x2a0] ;  /* 0x0002a00001707983 */ /* 0x000f220000100c00 */
[----:B------:R-:W-:-:S02]  /*27d40*/  IADD3 R30, P4, R18, 0x60, RZ ;  /* 0x00000060121e7810 */ /* 0x000fc40007f9e0ff */
[----:B------:R-:W-:Y:S01]  /*27d50*/  IADD3 R28, P3, R18, 0x2000, RZ ;  /* 0x00002000121c7810 */ /* 0x000fe20007f7e0ff */
[----:B------:R-:W4:Y:S01]  /*27d60*/  LDL.128 R116, [R1+0x290] ;  /* 0x0002900001747983 */ /* 0x000f220000100c00 */
[----:B------:R-:W-:-:S03]  /*27d70*/  SHF.R.U64 R37, R37, 0x3, RZ ;  /* 0x0000000325257819 */ /* 0x000fc600000012ff */
[----:B------:R-:W4:Y:S01]  /*27d80*/  LDL.128 R104, [R1+0x2c0] ;  /* 0x0002c00001687983 */ /* 0x000f220000100c00 */
[----:B------:R-:W-:-:S03]  /*27d90*/  SHF.R.U64 R34, R34, 0x3, RZ ;  /* 0x0000000322227819 */ /* 0x000fc600000012ff */
[----:B------:R-:W4:Y:S01]  /*27da0*/  LDL.128 R108, [R1+0x2b0] ;  /* 0x0002b000016c7983 */ /* 0x000f220000100c00 */
[----:B------:R-:W-:-:S03]  /*27db0*/  LOP3.LUT R32, R33, 0x380, RZ, 0xc0, !PT ;  /* 0x0000038021207812 */ /* 0x000fc600078ec0ff */
[----:B------:R-:W4:Y:S01]  /*27dc0*/  LDL.128 R96, [R1+0x2e0] ;  /* 0x0002e00001607983 */ /* 0x000f220000100c00 */
[----:B------:R-:W-:-:S03]  /*27dd0*/  LOP3.LUT R0, R30, 0x380, RZ, 0xc0, !PT ;  /* 0x000003801e007812 */ /* 0x000fc600078ec0ff */
[----:B------:R-:W4:Y:S01]  /*27de0*/  LDL.128 R100, [R1+0x2d0] ;  /* 0x0002d00001647983 */ /* 0x000f220000100c00 */
[----:B------:R-:W-:Y:S01]  /*27df0*/  LOP3.LUT R36, R37, R18, RZ, 0x3c, !PT ;  /* 0x0000001225247212 */ /* 0x000fe200078e3cff */
[--C-:B------:R-:W-:Y:S01]  /*27e00*/  IMAD.MOV.U32 R37, RZ, RZ, R19.reuse ;  /* 0x000000ffff257224 */ /* 0x100fe200078e0013 */
[----:B------:R-:W-:Y:S01]  /*27e10*/  LOP3.LUT R3, R28, 0x380, RZ, 0xc0, !PT ;  /* 0x000003801c037812 */ /* 0x000fe200078ec0ff */
[----:B------:R-:W4:Y:S01]  /*27e20*/  LDL.128 R88, [R1+0x300] ;  /* 0x0003000001587983 */ /* 0x000f220000100c00 */
[----:B------:R-:W-:Y:S01]  /*27e30*/  LOP3.LUT R34, R34, R35, RZ, 0x3c, !PT ;  /* 0x0000002322227212 */ /* 0x000fe200078e3cff */
[----:B------:R-:W-:Y:S01]  /*27e40*/  IMAD.X R35, RZ, RZ, R19, P1 ;  /* 0x000000ffff237224 */ /* 0x000fe200008e0613 */
[----:B------:R-:W-:Y:S01]  /*27e50*/  SHF.R.U64 R32, R32, 0x3, RZ ;  /* 0x0000000320207819 */ /* 0x000fe200000012ff */
[----:B------:R-:W4:Y:S01]  /*27e60*/  LDL.128 R92, [R1+0x2f0] ;  /* 0x0002f000015c7983 */ /* 0x000f220000100c00 */
[----:B------:R-:W-:-:S03]  /*27e70*/  SHF.R.U64 R31, R0, 0x3, RZ ;  /* 0x00000003001f7819 */ /* 0x000fc600000012ff */
[----:B------:R-:W4:Y:S01]  /*27e80*/  LDL.128 R80, [R1+0x320] ;  /* 0x0003200001507983 */ /* 0x000f220000100c00 */
[----:B------:R-:W-:-:S03]  /*27e90*/  SHF.R.U64 R3, R3, 0x3, RZ ;  /* 0x0000000303037819 */ /* 0x000fc600000012ff */
[----:B------:R-:W4:Y:S01]  /*27ea0*/  LDL.128 R84, [R1+0x310] ;  /* 0x0003100001547983 */ /* 0x000f220000100c00 */
[----:B------:R-:W-:Y:S01]  /*27eb0*/  LOP3.LUT R32, R32, R33, RZ, 0x3c, !PT ;  /* 0x0000002120207212 */ /* 0x000fe200078e3cff */
[--C-:B------:R-:W-:Y:S01]  /*27ec0*/  IMAD.X R33, RZ, RZ, R19.reuse, P0 ;  /* 0x000000ffff217224 */ /* 0x100fe200000e0613 */
[----:B------:R-:W-:Y:S01]  /*27ed0*/  MOV R36, R36 ;  /* 0x0000002400247202 */ /* 0x000fe20000000f00 */
[----:B------:R-:W4:Y:S01]  /*27ee0*/  LDL.128 R72, [R1+0x340] ;  /* 0x0003400001487983 */ /* 0x000f220000100c00 */
[----:B------:R-:W-:Y:S01]  /*27ef0*/  MOV R34, R34 ;  /* 0x0000002200227202 */ /* 0x000fe20000000f00 */
[--C-:B------:R-:W-:Y:S01]  /*27f00*/  IMAD.X R29, RZ, RZ, R19.reuse, P3 ;  /* 0x000000ffff1d7224 */ /* 0x100fe200018e0613 */
[----:B------:R-:W-:Y:S01]  /*27f10*/  LOP3.LUT R30, R31, R30, RZ, 0x3c, !PT ;  /* 0x0000001e1f1e7212 */ /* 0x000fe200078e3cff */
[----:B------:R-:W-:Y:S01]  /*27f20*/  IMAD.X R31, RZ, RZ, R19, P4 ;  /* 0x000000ffff1f7224 */ /* 0x000fe200020e0613 */
[----:B------:R-:W-:Y:S01]  /*27f30*/  LOP3.LUT R28, R3, R28, RZ, 0x3c, !PT ;  /* 0x0000001c031c7212 */ /* 0x000fe200078e3cff */
[----:B------:R-:W4:Y:S01]  /*27f40*/  LDL.128 R76, [R1+0x330] ;  /* 0x00033000014c7983 */ /* 0x000f220000100c00 */
[----:B------:R-:W-:-:S03]  /*27f50*/  MOV R0, R32 ;  /* 0x0000002000007202 */ /* 0x000fc60000000f00 */
[----:B------:R-:W4:Y:S04]  /*27f60*/  LDL.128 R64, [R1+0x360] ;  /* 0x0003600001407983 */ /* 0x000f280000100c00 */
[----:B------:R-:W4:Y:S04]  /*27f70*/  LDL.128 R68, [R1+0x350] ;  /* 0x0003500001447983 */ /* 0x000f280000100c00 */
[----:B------:R-:W4:Y:S01]  /*27f80*/  LDL.128 R56, [R1+0x380] ;  /* 0x0003800001387983 */ /* 0x000f220000100c00 */
[----:B------:R-:W-:-:S03]  /*27f90*/  MOV R3, R30 ;  /* 0x0000001e00037202 */ /* 0x000fc60000000f00 */
[----:B------:R-:W4:Y:S01]  /*27fa0*/  LDL.128 R60, [R1+0x370] ;  /* 0x00037000013c7983 */ /* 0x000f220000100c00 */
[----:B------:R-:W-:-:S03]  /*27fb0*/  MOV R144, R28 ;  /* 0x0000001c00907202 */ /* 0x000fc60000000f00 */
[----:B------:R-:W4:Y:S04]  /*27fc0*/  LDL.128 R48, [R1+0x3a0] ;  /* 0x0003a00001307983 */ /* 0x000f280000100c00 */
[----:B------:R-:W4:Y:S04]  /*27fd0*/  LDL.128 R52, [R1+0x390] ;  /* 0x0003900001347983 */ /* 0x000f280000100c00 */
[----:B------:R-:W4:Y:S04]  /*27fe0*/  LDL.128 R40, [R1+0x3c0] ;  /* 0x0003c00001287983 */ /* 0x000f280000100c00 */
[----:B------:R-:W4:Y:S01]  /*27ff0*/  LDL.128 R44, [R1+0x3b0] ;  /* 0x0003b000012c7983 */ /* 0x000f220000100c00 */
[----:B------:R-:W-:Y:S01]  /*28000*/  BAR.SYNC.DEFER_BLOCKING 0x1, 0x100 ;  /* 0x0044000000007b1d */ /* 0x000fe20000010000 */
[----:B------:R-:W-:-:S02]  /*28010*/  IADD3 R143, P6, R18, 0x2020, RZ ;  /* 0x00002020128f7810 */ /* 0x000fc40007fde0ff */
[C---:B------:R-:W-:Y:S02]  /*28020*/  IADD3 R139, P5, R18.reuse, 0x2040, RZ ;  /* 0x00002040128b7810 */ /* 0x040fe40007fbe0ff */
[----:B------:R-:W-:Y:S01]  /*28030*/  IADD3 R141, P2, R18, 0x2060, RZ ;  /* 0x00002060128d7810 */ /* 0x000fe20007f5e0ff */
[----:B------:R-:W-:Y:S01]  /*28040*/  ULDC UR4, c[0x0][0xb88] ;  /* 0x0002e20000047ab9 */ /* 0x000fe20000000800 */
[----:B------:R-:W-:Y:S01]  /*28050*/  ULDC UR9, c[0x0][0xbd4] ;  /* 0x0002f50000097ab9 */ /* 0x000fe20000000800 */
[----:B------:R-:W4:Y:S01]  /*28060*/  LDL.128 R28, [R1+0x3f0] ;  /* 0x0003f000011c7983 */ /* 0x000f220000100c00 */
[----:B--2---:R-:W-:Y:S02]  /*28070*/  F2FP.BF16.F32.PACK_AB R12, R13, R12 ;  /* 0x0000000c0d0c723e */ /* 0x004fe400000010ff */
[----:B------:R-:W-:Y:S02]  /*28080*/  F2FP.BF16.F32.PACK_AB R13, R15, R14 ;  /* 0x0000000e0f0d723e */ /* 0x000fe400000010ff */
[----:B---3--:R-:W-:-:S02]  /*28090*/  F2FP.BF16.F32.PACK_AB R4, R5, R4 ;  /* 0x000000040504723e */ /* 0x008fc400000010ff */
[----:B------:R-:W-:Y:S02]  /*280a0*/  F2FP.BF16.F32.PACK_AB R5, R7, R6 ;  /* 0x000000060705723e */ /* 0x000fe400000010ff */
[----:B----4-:R-:W-:Y:S02]  /*280b0*/  F2FP.BF16.F32.PACK_AB R14, R25, R24 ;  /* 0x00000018190e723e */ /* 0x010fe400000010ff */
[----:B------:R-:W-:Y:S02]  /*280c0*/  F2FP.BF16.F32.PACK_AB R15, R27, R26 ;  /* 0x0000001a1b0f723e */ /* 0x000fe400000010ff */
[----:B------:R-:W-:Y:S01]  /*280d0*/  F2FP.BF16.F32.PACK_AB R6, R9, R8 ;  /* 0x000000080906723e */ /* 0x000fe200000010ff */
[----:B------:R-:W2:Y:S01]  /*280e0*/  LDL.128 R24, [R1+0x400] ;  /* 0x0004000001187983 */ /* 0x000ea20000100c00 */
[----:B------:R-:W-:-:S03]  /*280f0*/  F2FP.BF16.F32.PACK_AB R7, R11, R10 ;  /* 0x0000000a0b07723e */ /* 0x000fc600000010ff */
[----:B------:R0:W-:Y:S04]  /*28100*/  STSM.16.M88.4 [R36], R12 ;  /* 0x0000000c24007844 */ /* 0x0001e80000000200 */
[----:B------:R1:W-:Y:S04]  /*28110*/  STSM.16.M88.4 [R34], R4 ;  /* 0x0000000422007844 */ /* 0x0003e80000000200 */
[----:B------:R-:W3:Y:S04]  /*28120*/  LDL.128 R8, [R1+0x420] ;  /* 0x0004200001087983 */ /* 0x000ee80000100c00 */
[----:B0-----:R-:W4:Y:S04]  /*28130*/  LDL.128 R36, [R1+0x3d0] ;  /* 0x0003d00001247983 */ /* 0x001f280000100c00 */
[----:B-1----:R-:W4:Y:S04]  /*28140*/  LDL.128 R32, [R1+0x3e0] ;  /* 0x0003e00001207983 */ /* 0x002f280000100c00 */
[----:B------:R-:W4:Y:S04]  /*28150*/  LDL.128 R4, [R1+0x430] ;  /* 0x0004300001047983 */ /* 0x000f280000100c00 */
[----:B------:R-:W4:Y:S01]  /*28160*/  LDL.128 R12, [R1+0x410] ;  /* 0x00041000010c7983 */ /* 0x000f220000100c00 */
[----:B------:R-:W-:-:S02]  /*28170*/  IADD3 R21, P1, R18, 0x4000, RZ ;  /* 0x0000400012157810 */ /* 0x000fc40007f3e0ff */
[----:B------:R-:W-:Y:S02]  /*28180*/  LOP3.LUT R142, R143, 0x380, RZ, 0xc0, !PT ;  /* 0x000003808f8e7812 */ /* 0x000fe400078ec0ff */
[----:B------:R-:W-:Y:S02]  /*28190*/  LOP3.LUT R138, R139, 0x380, RZ, 0xc0, !PT ;  /* 0x000003808b8a7812 */ /* 0x000fe400078ec0ff */
[----:B------:R-:W-:Y:S02]  /*281a0*/  LOP3.LUT R140, R141, 0x380, RZ, 0xc0, !PT ;  /* 0x000003808d8c7812 */ /* 0x000fe400078ec0ff */
[----:B------:R-:W-:Y:S02]  /*281b0*/  LOP3.LUT R20, R21, 0x380, RZ, 0xc0, !PT ;  /* 0x0000038015147812 */ /* 0x000fe400078ec0ff */
[----:B------:R-:W-:Y:S02]  /*281c0*/  SHF.R.U64 R142, R142, 0x3, RZ ;  /* 0x000000038e8e7819 */ /* 0x000fe400000012ff */
[----:B------:R-:W-:-:S02]  /*281d0*/  SHF.R.U64 R138, R138, 0x3, RZ ;  /* 0x000000038a8a7819 */ /* 0x000fc400000012ff */
[----:B------:R-:W-:Y:S02]  /*281e0*/  SHF.R.U64 R140, R140, 0x3, RZ ;  /* 0x000000038c8c7819 */ /* 0x000fe400000012ff */
[----:B------:R-:W-:Y:S02]  /*281f0*/  SHF.R.U64 R20, R20, 0x3, RZ ;  /* 0x0000000314147819 */ /* 0x000fe400000012ff */
[----:B------:R-:W-:Y:S02]  /*28200*/  IADD3 R125, P0, R18, 0x4020, RZ ;  /* 0x00004020127d7810 */ /* 0x000fe40007f1e0ff */
[----:B------:R-:W-:Y:S01]  /*28210*/  LOP3.LUT R142, R142, R143, RZ, 0x3c, !PT ;  /* 0x0000008f8e8e7212 */ /* 0x000fe200078e3cff */
[--C-:B------:R-:W-:Y:S01]  /*28220*/  IMAD.X R143, RZ, RZ, R19.reuse, P6 ;  /* 0x000000ffff8f7224 */ /* 0x100fe200030e0613 */
[----:B------:R-:W-:Y:S02]  /*28230*/  IADD3 R127, P4, R18, 0x4040, RZ ;  /* 0x00004040127f7810 */ /* 0x000fe40007f9e0ff */
[----:B------:R-:W-:Y:S01]  /*28240*/  LOP3.LUT R138, R138, R139, RZ, 0x3c, !PT ;  /* 0x0000008b8a8a7212 */ /* 0x000fe200078e3cff */
[----:B------:R-:W-:Y:S01]  /*28250*/  IMAD.X R139, RZ, RZ, R19, P5 ;  /* 0x000000ffff8b7224 */ /* 0x000fe200028e0613 */
[----:B------:R-:W-:-:S02]  /*28260*/  IADD3 R129, P3, R18, 0x4060, RZ ;  /* 0x0000406012817810 */ /* 0x000fc40007f7e0ff */
[----:B------:R-:W-:Y:S01]  /*28270*/  LOP3.LUT R140, R140, R141, RZ, 0x3c, !PT ;  /* 0x0000008d8c8c7212 */ /* 0x000fe200078e3cff */
[--C-:B------:R-:W-:Y:S01]  /*28280*/  IMAD.X R141, RZ, RZ, R19.reuse, P2 ;  /* 0x000000ffff8d7224 */ /* 0x100fe200010e0613 */
[----:B------:R-:W-:Y:S02]  /*28290*/  IADD3 R131, P6, R18, 0x6000, RZ ;  /* 0x0000600012837810 */ /* 0x000fe40007fde0ff */
[----:B------:R-:W-:Y:S01]  /*282a0*/  LOP3.LUT R20, R20, R21, RZ, 0x3c, !PT ;  /* 0x0000001514147212 */ /* 0x000fe200078e3cff */
[----:B------:R-:W-:Y:S01]  /*282b0*/  IMAD.X R21, RZ, RZ, R19, P1 ;  /* 0x000000ffff157224 */ /* 0x000fe200008e0613 */
[----:B------:R-:W-:Y:S02]  /*282c0*/  LOP3.LUT R124, R125, 0x380, RZ, 0xc0, !PT ;  /* 0x000003807d7c7812 */ /* 0x000fe400078ec0ff */
[----:B------:R-:W-:Y:S02]  /*282d0*/  IADD3 R133, P5, R18, 0x6020, RZ ;  /* 0x0000602012857810 */ /* 0x000fe40007fbe0ff */
[----:B------:R-:W-:-:S02]  /*282e0*/  LOP3.LUT R126, R127, 0x380, RZ, 0xc0, !PT ;  /* 0x000003807f7e7812 */ /* 0x000fc400078ec0ff */
[C---:B------:R-:W-:Y:S02]  /*282f0*/  IADD3 R135, P2, R18.reuse, 0x6040, RZ ;  /* 0x0000604012877810 */ /* 0x040fe40007f5e0ff */
[----:B------:R-:W-:Y:S02]  /*28300*/  LOP3.LUT R128, R129, 0x380, RZ, 0xc0, !PT ;  /* 0x0000038081807812 */ /* 0x000fe400078ec0ff */
[----:B------:R-:W-:Y:S02]  /*28310*/  IADD3 R137, P1, R18, 0x6060, RZ ;  /* 0x0000606012897810 */ /* 0x000fe40007f3e0ff */
[----:B------:R-:W-:Y:S02]  /*28320*/  LOP3.LUT R130, R131, 0x380, RZ, 0xc0, !PT ;  /* 0x0000038083827812 */ /* 0x000fe400078ec0ff */
[----:B------:R-:W-:Y:S02]  /*28330*/  SHF.R.U64 R124, R124, 0x3, RZ ;  /* 0x000000037c7c7819 */ /* 0x000fe400000012ff */
[----:B------:R-:W-:-:S02]  /*28340*/  LOP3.LUT R132, R133, 0x380, RZ, 0xc0, !PT ;  /* 0x0000038085847812 */ /* 0x000fc400078ec0ff */
[----:B------:R-:W-:Y:S02]  /*28350*/  SHF.R.U64 R126, R126, 0x3, RZ ;  /* 0x000000037e7e7819 */ /* 0x000fe400000012ff */
[----:B------:R-:W-:Y:S02]  /*28360*/  LOP3.LUT R134, R135, 0x380, RZ, 0xc0, !PT ;  /* 0x0000038087867812 */ /* 0x000fe400078ec0ff */
[----:B------:R-:W-:Y:S02]  /*28370*/  F2FP.BF16.F32.PACK_AB R120, R121, R120 ;  /* 0x000000787978723e */ /* 0x000fe400000010ff */
[----:B------:R-:W-:Y:S02]  /*28380*/  SHF.R.U64 R128, R128, 0x3, RZ ;  /* 0x0000000380807819 */ /* 0x000fe400000012ff */
[----:B------:R-:W-:Y:S02]  /*28390*/  LOP3.LUT R136, R137, 0x380, RZ, 0xc0, !PT ;  /* 0x0000038089887812 */ /* 0x000fe400078ec0ff */
[----:B------:R-:W-:-:S02]  /*283a0*/  F2FP.BF16.F32.PACK_AB R121, R123, R122 ;  /* 0x0000007a7b79723e */ /* 0x000fc400000010ff */
[----:B------:R-:W-:Y:S02]  /*283b0*/  F2FP.BF16.F32.PACK_AB R112, R113, R112 ;  /* 0x000000707170723e */ /* 0x000fe400000010ff */
[----:B------:R-:W-:Y:S02]  /*283c0*/  SHF.R.U64 R130, R130, 0x3, RZ ;  /* 0x0000000382827819 */ /* 0x000fe400000012ff */
[----:B------:R-:W-:Y:S02]  /*283d0*/  F2FP.BF16.F32.PACK_AB R122, R117, R116 ;  /* 0x00000074757a723e */ /* 0x000fe400000010ff */
[----:B------:R-:W-:Y:S02]  /*283e0*/  F2FP.BF16.F32.PACK_AB R123, R119, R118 ;  /* 0x00000076777b723e */ /* 0x000fe400000010ff */
[----:B------:R-:W-:Y:S02]  /*283f0*/  F2FP.BF16.F32.PACK_AB R113, R115, R114 ;  /* 0x000000727371723e */ /* 0x000fe400000010ff */
[----:B------:R-:W-:-:S02]  /*28400*/  F2FP.BF16.F32.PACK_AB R104, R105, R104 ;  /* 0x000000686968723e */ /* 0x000fc400000010ff */
[----:B------:R-:W-:Y:S01]  /*28410*/  LOP3.LUT R124, R124, R125, RZ, 0x3c, !PT ;  /* 0x0000007d7c7c7212 */ /* 0x000fe200078e3cff */
[----:B------:R-:W-:Y:S01]  /*28420*/  IMAD.X R125, RZ, RZ, R19, P0 ;  /* 0x000000ffff7d7224 */ /* 0x000fe200000e0613 */
        /* <DEDUP_REMOVED lines=15> */
[----:B------:R-:W-:Y:S02]  /*28520*/  MOV R142, R142 ;  /* 0x0000008e008e7202 */ /* 0x000fe40000000f00 */
[----:B------:R-:W-:Y:S02]  /*28530*/  F2FP.BF16.F32.PACK_AB R98, R93, R92 ;  /* 0x0000005c5d62723e */ /* 0x000fe400000010ff */
[----:B------:R-:W-:Y:S02]  /*28540*/  F2FP.BF16.F32.PACK_AB R99, R95, R94 ;  /* 0x0000005e5f63723e */ /* 0x000fe400000010ff */
[----:B------:R-:W-:-:S02]  /*28550*/  F2FP.BF16.F32.PACK_AB R89, R91, R90 ;  /* 0x0000005a5b59723e */ /* 0x000fc400000010ff */
[----:B------:R-:W-:Y:S01]  /*28560*/  F2FP.BF16.F32.PACK_AB R80, R81, R80 ;  /* 0x000000505150723e */ /* 0x000fe200000010ff */
[----:B------:R0:W-:Y:S01]  /*28570*/  STSM.16.M88.4 [R0], R120 ;  /* 0x0000007800007844 */ /* 0x0001e20000000200 */
[----:B------:R-:W-:Y:S01]  /*28580*/  LOP3.LUT R130, R130, R131, RZ, 0x3c, !PT ;  /* 0x0000008382827212 */ /* 0x000fe200078e3cff */
[----:B------:R-:W-:Y:S01]  /*28590*/  IMAD.X R131, RZ, RZ, R19, P6 ;  /* 0x000000ffff837224 */ /* 0x000fe200030e0613 */
        /* <DEDUP_REMOVED lines=8> */
[----:B------:R-:W-:Y:S01]  /*28620*/  MOV R140, R140 ;  /* 0x0000008c008c7202 */ /* 0x000fe20000000f00 */
[----:B------:R-:W-:Y:S01]  /*28630*/  UIMAD.WIDE UR10, UR44, 0x4, UR10 ;  /* 0x000000042c0a78a5 */ /* 0x000fe2000f8e020a */
        /* <DEDUP_REMOVED lines=21> */
[----:B------:R-:W-:Y:S02]  /*28790*/  MOV R126, R126 ;  /* 0x0000007e007e7202 */ /* 0x000fe40000000f00 */
[----:B------:R-:W-:Y:S02]  /*287a0*/  F2FP.BF16.F32.PACK_AB R58, R53, R52 ;  /* 0x00000034353a723e */ /* 0x000fe400000010ff */
[----:B------:R-:W-:Y:S02]  /*287b0*/  F2FP.BF16.F32.PACK_AB R59, R55, R54 ;  /* 0x00000036373b723e */ /* 0x000fe400000010ff */
[----:B------:R-:W-:Y:S02]  /*287c0*/  F2FP.BF16.F32.PACK_AB R49, R51, R50 ;  /* 0x000000323331723e */ /* 0x000fe400000010ff */
[----:B------:R-:W-:Y:S01]  /*287d0*/  F2FP.BF16.F32.PACK_AB R40, R41, R40 ;  /* 0x000000282928723e */ /* 0x000fe200000010ff */
[----:B------:R1:W-:Y:S01]  /*287e0*/  STSM.16.M88.4 [R140], R80 ;  /* 0x000000508c007844 */ /* 0x0003e20000000200 */
[----:B------:R-:W-:-:S02]  /*287f0*/  MOV R128, R128 ;  /* 0x0000008000807202 */ /* 0x000fc40000000f00 */
[----:B------:R-:W-:Y:S02]  /*28800*/  F2FP.BF16.F32.PACK_AB R50, R45, R44 ;  /* 0x0000002c2d32723e */ /* 0x000fe400000010ff */
[----:B------:R-:W-:Y:S02]  /*28810*/  F2FP.BF16.F32.PACK_AB R51, R47, R46 ;  /* 0x0000002e2f33723e */ /* 0x000fe400000010ff */
[----:B------:R-:W-:Y:S01]  /*28820*/  F2FP.BF16.F32.PACK_AB R41, R43, R42 ;  /* 0x0000002a2b29723e */ /* 0x000fe200000010ff */
[----:B------:R1:W-:Y:S01]  /*28830*/  STSM.16.M88.4 [R20], R72 ;  /* 0x0000004814007844 */ /* 0x0003e20000000200 */
[----:B------:R-:W-:Y:S02]  /*28840*/  MOV R130, R130 ;  /* 0x0000008200827202 */ /* 0x000fe40000000f00 */
[----:B------:R-:W-:Y:S01]  /*28850*/  MOV R132, R132 ;  /* 0x0000008400847202 */ /* 0x000fe20000000f00 */
[----:B------:R1:W-:Y:S01]  /*28860*/  STSM.16.M88.4 [R124], R64 ;  /* 0x000000407c007844 */ /* 0x0003e20000000200 */
[----:B------:R-:W-:-:S02]  /*28870*/  MOV R134, R134 ;  /* 0x0000008600867202 */ /* 0x000fc40000000f00 */
[----:B------:R-:W-:Y:S01]  /*28880*/  MOV R136, R136 ;  /* 0x0000008800887202 */ /* 0x000fe20000000f00 */
[----:B------:R1:W-:Y:S04]  /*28890*/  STSM.16.M88.4 [R126], R56 ;  /* 0x000000387e007844 */ /* 0x0003e80000000200 */
[----:B------:R1:W-:Y:S01]  /*288a0*/  STSM.16.M88.4 [R128], R48 ;  /* 0x0000003080007844 */ /* 0x0003e20000000200 */
[----:B------:R-:W-:-:S04]  /*288b0*/  ISETP.NE.U32.AND P0, PT, RZ, UR18, PT ;  /* 0x00000012ff007c0c */ /* 0x000fc8000bf05070 */
[----:B------:R-:W-:Y:S01]  /*288c0*/  ISETP.NE.AND.EX P0, PT, RZ, UR19, PT, P0 ;  /* 0x00000013ff007c0c */ /* 0x000fe2000bf05300 */
[----:B------:R-:W-:Y:S01]  /*288d0*/  IMAD.U32 R76, RZ, RZ, UR4 ;  /* 0x00000004ff4c7e24 */ /* 0x000fe2000f8e00ff */
[----:B--2---:R-:W-:Y:S02]  /*288e0*/  F2FP.BF16.F32.PACK_AB R24, R25, R24 ;  /* 0x000000181918723e */ /* 0x004fe400000010ff */
[----:B------:R-:W-:Y:S02]  /*288f0*/  F2FP.BF16.F32.PACK_AB R25, R27, R26 ;  /* 0x0000001a1b19723e */ /* 0x000fe400000010ff */
[----:B---3--:R-:W-:Y:S02]  /*28900*/  F2FP.BF16.F32.PACK_AB R8, R9, R8 ;  /* 0x000000080908723e */ /* 0x008fe400000010ff */
[----:B------:R-:W-:Y:S02]  /*28910*/  F2FP.BF16.F32.PACK_AB R9, R11, R10 ;  /* 0x0000000a0b09723e */ /* 0x000fe400000010ff */
[----:B----4-:R-:W-:-:S02]  /*28920*/  F2FP.BF16.F32.PACK_AB R42, R37, R36 ;  /* 0x00000024252a723e */ /* 0x010fc400000010ff */
[----:B------:R-:W-:Y:S02]  /*28930*/  F2FP.BF16.F32.PACK_AB R43, R39, R38 ;  /* 0x00000026272b723e */ /* 0x000fe400000010ff */
[----:B------:R-:W-:Y:S02]  /*28940*/  F2FP.BF16.F32.PACK_AB R32, R33, R32 ;  /* 0x000000202120723e */ /* 0x000fe400000010ff */
[----:B------:R-:W-:Y:S02]  /*28950*/  F2FP.BF16.F32.PACK_AB R33, R35, R34 ;  /* 0x000000222321723e */ /* 0x000fe400000010ff */
[----:B------:R-:W-:Y:S02]  /*28960*/  F2FP.BF16.F32.PACK_AB R34, R29, R28 ;  /* 0x0000001c1d22723e */ /* 0x000fe400000010ff */
[----:B------:R-:W-:Y:S02]  /*28970*/  F2FP.BF16.F32.PACK_AB R35, R31, R30 ;  /* 0x0000001e1f23723e */ /* 0x000fe400000010ff */
[----:B------:R-:W-:Y:S01]  /*28980*/  F2FP.BF16.F32.PACK_AB R10, R5, R4 ;  /* 0x00000004050a723e */ /* 0x000fe200000010ff */
[----:B------:R-:W-:Y:S01]  /*28990*/  IMAD.U32 R4, RZ, RZ, UR10 ;  /* 0x0000000aff047e24 */ /* 0x000fe2000f8e00ff */
[----:B------:R-:W-:Y:S01]  /*289a0*/  F2FP.BF16.F32.PACK_AB R26, R13, R12 ;  /* 0x0000000c0d1a723e */ /* 0x000fe200000010ff */
[----:B------:R-:W-:Y:S01]  /*289b0*/  IMAD.U32 R5, RZ, RZ, UR11 ;  /* 0x0000000bff057e24 */ /* 0x000fe2000f8e00ff */
[----:B------:R-:W-:Y:S01]  /*289c0*/  F2FP.BF16.F32.PACK_AB R27, R15, R14 ;  /* 0x0000000e0f1b723e */ /* 0x000fe200000010ff */
[----:B------:R-:W-:Y:S01]  /*289d0*/  ULDC.64 UR10, c[0x0][0xd08] ;  /* 0x00034200000a7ab9 */ /* 0x000fe20000000a00 */
[----:B------:R-:W-:Y:S01]  /*289e0*/  F2FP.BF16.F32.PACK_AB R11, R7, R6 ;  /* 0x00000006070b723e */ /* 0x000fe200000010ff */
[----:B------:R1:W-:Y:S01]  /*289f0*/  STSM.16.M88.4 [R130], R40 ;  /* 0x0000002882007844 */ /* 0x0003e20000000200 */
[----:B------:R-:W-:-:S03]  /*28a00*/  UISETP.NE.U32.AND UP0, UPT, UR10, URZ, UPT ;  /* 0x0000003f0a00728c */ /* 0x000fc6000bf05070 */
[----:B------:R1:W-:Y:S01]  /*28a10*/  STSM.16.M88.4 [R132], R32 ;  /* 0x0000002084007844 */ /* 0x0003e20000000200 */
[----:B------:R-:W-:-:S03]  /*28a20*/  UISETP.NE.AND.EX UP0, UPT, UR11, URZ, UPT, UP0 ;  /* 0x0000003f0b00728c */ /* 0x000fc6000bf05300 */
[----:B------:R1:W-:Y:S04]  /*28a30*/  STSM.16.M88.4 [R134], R24 ;  /* 0x0000001886007844 */ /* 0x0003e80000000200 */
[----:B------:R1:W-:Y:S01]  /*28a40*/  STSM.16.M88.4 [R136], R8 ;  /* 0x0000000888007844 */ /* 0x0003e20000000200 */
[----:B------:R-:W-:Y:S01]  /*28a50*/  BAR.SYNC.DEFER_BLOCKING 0x1, 0x100 ;  /* 0x0044000000007b1d */ /* 0x000fe20000010000 */
[----:B------:R-:W-:-:S05]  /*28a60*/  PLOP3.LUT P1, PT, PT, PT, UP0, 0x80, 0x0 ;  /* 0x000000000000781c */ /* 0x000fca0003f2f008 */
[----:B------:R-:W-:Y:S02]  /*28a70*/  @UP0 ULDC.64 UR10, c[0x0][0xd08] ;  /* 0x00034200000a0ab9 */ /* 0x000fe40000000a00 */
[----:B------:R-:W-:-:S06]  /*28a80*/  @UP0 UIMAD.WIDE UR10, UR44, 0x4, UR10 ;  /* 0x000000042c0a08a5 */ /* 0x000fcc000f8e020a */
[----:B------:R-:W-:Y:S02]  /*28a90*/  IMAD.U32 R6, RZ, RZ, UR10 ;  /* 0x0000000aff067e24 */ /* 0x000fe4000f8e00ff */
[----:B------:R-:W-:Y:S01]  /*28aa0*/  IMAD.U32 R7, RZ, RZ, UR11 ;  /* 0x0000000bff077e24 */ /* 0x000fe2000f8e00ff */
[----:B0-----:R1:W5:Y:S04]  /*28ab0*/  @P0 LDG.E R0, desc[UR40][R4.64] ;  /* 0x0000002804000981 */ /* 0x001368000c1e1900 */
[----:B------:R1:W5:Y:S01]  /*28ac0*/  @P1 LDG.E R76, desc[UR40][R6.64] ;  /* 0x00000028064c1981 */ /* 0x000362000c1e1900 */
[----:B------:R-:W-:Y:S02]  /*28ad0*/  UISETP.NE.AND UP0, UPT, UR8, URZ, UPT ;  /* 0x0000003f0800728c */ /* 0x000fe4000bf05270 */
[----:B------:R-:W-:Y:S01]  /*28ae0*/  ULOP3.LUT UR39, UR39, 0xff, URZ, 0xc0, !UPT ;  /* 0x000000ff27277892 */ /* 0x000fe2000f8ec03f */
[----:B------:R-:W-:Y:S01]  /*28af0*/  UMOV UR4, URZ ;  /* 0x0000003f00047c82 */ /* 0x000fe20008000000 */
[----:B------:R-:W-:Y:S01]  /*28b00*/  USEL UR22, UR8, UR9, UP0 ;  /* 0x0000000908167287 */ /* 0x000fe20008000000 */
[----:B------:R-:W-:Y:S11]  /*28b10*/  @P1 BRA `(.L_x_6305) ;  /* 0x0000000000101947 */ /* 0x000ff60003800000 */
[----:B------:R-:W-:Y:S05]  /*28b20*/  @!P0 BRA `(.L_x_6305) ;  /* 0x00000000000c8947 */ /* 0x000fea0003800000 */
[----:B-1----:R-:W2:Y:S04]  /*28b30*/  LDG.E R3, desc[UR40][R4.64] ;  /* 0x0000002804037981 */ /* 0x002ea8000c1e1900 */
[----:B-----5:R-:W2:Y:S02]  /*28b40*/  LDG.E R76, desc[UR40][R4.64+0x4] ;  /* 0x00000428044c7981 */ /* 0x020ea4000c1e1900 */
[----:B--2---:R-:W-:-:S07]  /*28b50*/  IMAD.IADD R76, R76, 0x1, -R3 ;  /* 0x000000014c4c7824 */ /* 0x004fce00078e0a03 */
.L_x_6305:
[----:B-1----:R-:W0:Y:S01]  /*28b60*/  SHFL.IDX PT, R3, R219, RZ, 0x1f ;  /* 0x00001fffdb037589 */ /* 0x002e2200000e0000 */
[----:B-----5:R-:W-:Y:S01]  /*28b70*/  @P0 R2UR UR4, R0 ;  /* 0x00000000000402ca */ /* 0x020fe200000e0000 */
[----:B------:R-:W-:-:S12]  /*28b80*/  ULOP3.LUT UR8, UR42, 0xffff, URZ, 0xc0, !UPT ;  /* 0x0000ffff2a087892 */ /* 0x000fd8000f8ec03f */
[----:B------:R-:W-:Y:S01]  /*28b90*/  USHF.R.S32.HI UR23, URZ, 0x1f, UR4 ;  /* 0x0000001f3f177899 */ /* 0x000fe20008011404 */
[----:B0-----:R-:W-:-:S13]  /*28ba0*/  ISETP.NE.AND P0, PT, R3, RZ, PT ;  /* 0x000000ff0300720c */ /* 0x001fda0003f05270 */
[----:B------:R-:W-:Y:S05]  /*28bb0*/  @P0 BRA `(.L_x_6306) ;  /* 0x0000000400280947 */ /* 0x000fea0003800000 */
[----:B------:R-:W2:Y:S01]  /*28bc0*/  LDL R6, [R1+0x49c] ;  /* 0x00049c0001067983 */ /* 0x000ea20000100800 */
[----:B------:R-:W0:Y:S03]  /*28bd0*/  LDC R11, c[0x0][0xce8] ;  /* 0x00033a00ff0b7b82 */ /* 0x000e260000000800 */
[----:B------:R-:W3:Y:S04]  /*28be0*/  LDL R5, [R1+0x4a8] ;  /* 0x0004a80001057983 */ /* 0x000ee80000100800 */
[----:B------:R-:W4:Y:S01]  /*28bf0*/  LDL R4, [R1+0x480] ;  /* 0x0004800001047983 */ /* 0x000f220000100800 */
[----:B------:R-:W-:-:S04]  /*28c00*/  IMAD.U32 R3, RZ, RZ, UR43 ;  /* 0x0000002bff037e24 */ /* 0x000fc8000f8e00ff */
[----:B------:R-:W-:Y:S02]  /*28c10*/  IMAD R10, R3, 0x40, R22 ;  /* 0x00000040030a7824 */ /* 0x000fe400078e0216 */
[----:B0-----:R-:W-:Y:S01]  /*28c20*/  IMAD R15, R76, R11, RZ ;  /* 0x0000000b4c0f7224 */ /* 0x001fe200078e02ff */
[----:B------:R-:W-:Y:S01]  /*28c30*/  ISETP.NE.AND P2, PT, R11, 0x1, PT ;  /* 0x000000010b00780c */ /* 0x000fe20003f45270 */
[----:B------:R-:W-:Y:S01]  /*28c40*/  UISETP.GT.AND UP1, UPT, UR22, 0x1, UPT ;  /* 0x000000011600788c */ /* 0x000fe2000bf24270 */
[----:B------:R-:W-:-:S03]  /*28c50*/  UMOV UR21, 0xab8 ;  /* 0x00000ab800157882 */ /* 0x000fc60000000000 */
[----:B------:R-:W-:-:S08]  /*28c60*/  USEL UR21, UR21, 0xa78, UP1 ;  /* 0x00000a7815157887 */ /* 0x000fd00008800000 */
[----:B------:R-:W0:Y:S01]  /*28c70*/  @P2 LDC R3, c[0x0][0xcf0] ;  /* 0x00033c00ff032b82 */ /* 0x000e220000000800 */
[----:B------:R-:W-:Y:S01]  /*28c80*/  UISETP.NE.U32.AND UP0, UPT, UR18, URZ, UPT ;  /* 0x0000003f1200728c */ /* 0x000fe2000bf05070 */
[----:B------:R-:W-:-:S03]  /*28c90*/  IMAD.U32 R13, RZ, RZ, UR43 ;  /* 0x0000002bff0d7e24 */ /* 0x000fc6000f8e00ff */
[----:B------:R-:W-:Y:S01]  /*28ca0*/  UISETP.NE.AND.EX UP0, UPT, UR19, URZ, UPT, UP0 ;  /* 0x0000003f1300728c */ /* 0x000fe2000bf05300 */
[----:B--2---:R-:W-:-:S05]  /*28cb0*/  IMAD.MOV R0, RZ, RZ, -R6 ;  /* 0x000000ffff007224 */ /* 0x004fca00078e0a06 */
[----:B---3--:R-:W-:Y:S02]  /*28cc0*/  ISETP.NE.AND P0, PT, R5, R0, PT ;  /* 0x000000000500720c */ /* 0x008fe40003f05270 */
[----:B------:R-:W1:Y:S02]  /*28cd0*/  @P2 LDC R0, c[0x0][0xcec] ;  /* 0x00033b00ff002b82 */ /* 0x000e640000000800 */
[----:B------:R-:W-:-:S13]  /*28ce0*/  ISETP.GE.OR P1, PT, R10, R15, P0 ;  /* 0x0000000f0a00720c */ /* 0x000fda0000726670 */
[----:B------:R-:W2:Y:S01]  /*28cf0*/  @!P1 LDL R9, [R1+0x210] ;  /* 0x0002100001099983 */ /* 0x000ea20000100800 */
[----:B----4-:R-:W-:Y:S01]  /*28d00*/  IMAD R13, R13, 0x40, R4 ;  /* 0x000000400d0d7824 */ /* 0x010fe200078e0204 */
[----:B------:R-:W-:Y:S01]  /*28d10*/  USHF.R.S32.HI UR16, URZ, 0x1f, UR44 ;  /* 0x0000001f3f107899 */ /* 0x000fe2000801142c */
[----:B------:R-:W-:Y:S01]  /*28d20*/  BSSY B1, `(.L_x_6306) ;  /* 0x0000033000017945 */ /* 0x000fe20003800000 */
[----:B------:R-:W-:Y:S01]  /*28d30*/  USEL UR9, UR39, URZ, UP1 ;  /* 0x0000003f27097287 */ /* 0x000fe20008800000 */
[----:B------:R-:W-:Y:S01]  /*28d40*/  IMAD.MOV.U32 R7, RZ, RZ, R13 ;  /* 0x000000ffff077224 */ /* 0x000fe200078e000d */
[----:B------:R-:W-:Y:S01]  /*28d50*/  USEL UR17, UR44, URZ, !UP0 ;  /* 0x0000003f2c117287 */ /* 0x000fe2000c000000 */
[----:B------:R-:W-:Y:S01]  /*28d60*/  ULDC.64 UR10, c[0x0][UR21+0x220] ;  /* 0x00008800150a7abb */ /* 0x000fe20008000a00 */
[----:B------:R-:W-:Y:S01]  /*28d70*/  ULDC.64 UR12, c[0x0][UR21+0x228] ;  /* 0x00008a00150c7abb */ /* 0x000fe20008000a00 */
[----:B-1----:R-:W-:Y:S01]  /*28d80*/  @P2 IMAD.HI.U32 R0, R13, R0, RZ ;  /* 0x000000000d002227 */ /* 0x002fe200078e00ff */
[----:B------:R-:W-:-:S02]  /*28d90*/  USEL UR20, UR16, URZ, !UP0 ;  /* 0x0000003f10147287 */ /* 0x000fc4000c000000 */
[----:B------:R-:W-:Y:S02]  /*28da0*/  UIMAD.WIDE.U32 UR24, UR12, UR9, URZ ;  /* 0x000000090c1872a5 */ /* 0x000fe4000f8e003f */
[----:B------:R-:W-:Y:S01]  /*28db0*/  UIMAD UR11, UR11, UR17, URZ ;  /* 0x000000110b0b72a4 */ /* 0x000fe2000f8e023f */
[----:B0-----:R-:W-:Y:S01]  /*28dc0*/  @P2 SHF.R.U32.HI R7, RZ, R3, R0 ;  /* 0x00000003ff072219 */ /* 0x001fe20000011600 */
[----:B------:R-:W-:Y:S01]  /*28dd0*/  ULDC.64 UR14, c[0x0][UR21+0x218] ;  /* 0x00008600150e7abb */ /* 0x000fe20008000a00 */
[----:B------:R-:W-:Y:S01]  /*28de0*/  UIMAD UR9, UR13, UR9, URZ ;  /* 0x000000090d0972a4 */ /* 0x000fe2000f8e023f */
[----:B------:R-:W-:Y:S01]  /*28df0*/  IMAD.U32 R4, RZ, RZ, UR24 ;  /* 0x00000018ff047e24 */ /* 0x000fe2000f8e00ff */
[----:B------:R-:W-:Y:S01]  /*28e00*/  UIMAD.WIDE.U32 UR12, UR10, UR17, URZ ;  /* 0x000000110a0c72a5 */ /* 0x000fe2000f8e003f */
[----:B------:R-:W-:Y:S01]  /*28e10*/  IMAD.MOV R0, RZ, RZ, -R7 ;  /* 0x000000ffff007224 */ /* 0x000fe200078e0a07 */
[----:B------:R-:W-:Y:S01]  /*28e20*/  UIMAD.WIDE.U32 UR16, UR14, UR8, URZ ;  /* 0x000000080e1072a5 */ /* 0x000fe2000f8e003f */
[----:B------:R-:W-:Y:S01]  /*28e30*/  IMAD.U32 R5, RZ, RZ, UR25 ;  /* 0x00000019ff057e24 */ /* 0x000fe2000f8e00ff */
[----:B------:R-:W-:Y:S01]  /*28e40*/  UIMAD UR14, UR15, UR8, URZ ;  /* 0x000000080f0e72a4 */ /* 0x000fe2000f8e023f */
[----:B------:R-:W-:Y:S01]  /*28e50*/  IMAD R3, R11, R0, R13 ;  /* 0x000000000b037224 */ /* 0x000fe200078e020d */
[----:B------:R-:W-:-:S02]  /*28e60*/  UIMAD UR11, UR10, UR20, UR11 ;  /* 0x000000140a0b72a4 */ /* 0x000fc4000f8e020b */
[----:B------:R-:W-:Y:S02]  /*28e70*/  UIADD3 UR15, UR25, UR9, URZ ;  /* 0x00000009190f7290 */ /* 0x000fe4000fffe03f */
[----:B------:R-:W-:Y:S01]  /*28e80*/  UIADD3 UR16, UP0, UP2, UR12, UR16, UR4 ;  /* 0x000000100c107290 */ /* 0x000fe2000fa1e004 */
[----:B------:R-:W-:Y:S01]  /*28e90*/  SHF.R.S32.HI R0, RZ, 0x1f, R3 ;  /* 0x0000001fff007819 */ /* 0x000fe20000011403 */
[----:B------:R-:W-:Y:S02]  /*28ea0*/  UIADD3 UR14, UR17, UR14, URZ ;  /* 0x0000000e110e7290 */ /* 0x000fe4000fffe03f */
[----:B------:R-:W-:Y:S01]  /*28eb0*/  UIADD3 UR9, UR13, UR11, URZ ;  /* 0x0000000b0d097290 */ /* 0x000fe2000fffe03f */
[----:B------:R-:W-:Y:S01]  /*28ec0*/  IMAD.U32 R6, RZ, RZ, UR15 ;  /* 0x0000000fff067e24 */ /* 0x000fe2000f8e00ff */
[----:B------:R-:W-:Y:S01]  /*28ed0*/  IADD3 R4, P2, P3, R7, UR16, R4 ;  /* 0x0000001007047c10 */ /* 0x000fe2000fb5e004 */
[----:B------:R-:W-:Y:S01]  /*28ee0*/  ULDC.64 UR10, c[0x0][UR21+0x210] ;  /* 0x00008400150a7abb */ /* 0x000fe20008000a00 */
[----:B------:R-:W-:Y:S01]  /*28ef0*/  UIADD3.X UR9, UR9, UR14, UR23, UP0, UP2 ;  /* 0x0000000e09097290 */ /* 0x000fe200087e4417 */
[----:B------:R-:W-:Y:S01]  /*28f00*/  SHF.R.S32.HI R7, RZ, 0x1f, R7 ;  /* 0x0000001fff077819 */ /* 0x000fe20000011407 */
[----:B------:R-:W-:Y:S01]  /*28f10*/  IMAD R11, R3, UR11, RZ ;  /* 0x0000000b030b7c24 */ /* 0x000fe2000f8e02ff */
[----:B------:R-:W-:Y:S01]  /*28f20*/  ULDC.64 UR12, c[0x0][0xca8] ;  /* 0x00032a00000c7ab9 */ /* 0x000fe20000000a00 */
[----:B------:R-:W-:Y:S01]  /*28f30*/  @!UP1 ULDC UR12, c[0x0][0xc50] ;  /* 0x00031400000c9ab9 */ /* 0x000fe20000000800 */
[----:B------:R-:W-:Y:S01]  /*28f40*/  @!UP1 ULDC UR13, c[0x0][0xc54] ;  /* 0x00031500000d9ab9 */ /* 0x000fe20000000800 */
[----:B------:R-:W-:Y:S01]  /*28f50*/  IADD3.X R5, R7, UR9, R6, P2, P3 ;  /* 0x0000000907057c10 */ /* 0x000fe200097e6406 */
[----:B------:R-:W-:-:S02]  /*28f60*/  IMAD R11, R0, UR10, R11 ;  /* 0x0000000a000b7c24 */ /* 0x000fc4000f8e020b */
[----:B------:R-:W-:Y:S02]  /*28f70*/  VIADD R0, R10, 0x8 ;  /* 0x000000080a007836 */ /* 0x000fe40000000000 */
[----:B------:R-:W-:-:S03]  /*28f80*/  IMAD.WIDE.U32 R4, R3, UR10, R4 ;  /* 0x0000000a03047c25 */ /* 0x000fc6000f8e0004 */
[----:B------:R-:W-:Y:S01]  /*28f90*/  ISETP.GE.OR P0, PT, R0, R15, P0 ;  /* 0x0000000f0000720c */ /* 0x000fe20000706670 */
[----:B------:R-:W-:Y:S01]  /*28fa0*/  IMAD.IADD R3, R5, 0x1, R11 ;  /* 0x0000000105037824 */ /* 0x000fe200078e020b */
[----:B------:R-:W-:-:S04]  /*28fb0*/  LEA R8, P2, R4, UR12, 0x2 ;  /* 0x0000000c04087c11 */ /* 0x000fc8000f8410ff */
[----:B------:R-:W-:Y:S01]  /*28fc0*/  LEA.HI.X R3, R4, UR13, R3, 0x2, P2 ;  /* 0x0000000d04037c11 */ /* 0x000fe200090f1403 */
[----:B------:R-:W-:Y:S04]  /*28fd0*/  SHFL.IDX PT, R6, R8, 0x1, 0x1c1f ;  /* 0x003c1f0008067f89 */ /* 0x000fe800000e0000 */
[----:B------:R-:W-:Y:S04]  /*28fe0*/  SHFL.IDX PT, R4, R8, RZ, 0x1c1f ;  /* 0x001c1fff08047589 */ /* 0x000fe800000e0000 */
[----:B------:R-:W2:Y:S04]  /*28ff0*/  SHFL.IDX PT, R5, R3, RZ, 0x1c1f ;  /* 0x001c1fff03057589 */ /* 0x000ea800000e0000 */
[----:B------:R0:W1:Y:S04]  /*29000*/  SHFL.IDX PT, R7, R3, 0x1, 0x1c1f ;  /* 0x003c1f0003077f89 */ /* 0x00006800000e0000 */
[----:B--2---:R0:W-:Y:S01]  /*29010*/  @!P1 ST.E desc[UR40][R4.64], R9 ;  /* 0x0000000904009985 */ /* 0x0041e2000c101928 */
[----:B-1----:R-:W-:Y:S05]  /*29020*/  @P0 BRA `(.L_x_6307) ;  /* 0x0000000000080947 */ /* 0x002fea0003800000 */
[----:B0-----:R-:W2:Y:S04]  /*29030*/  LDL R3, [R1+0x214] ;  /* 0x0002140001037983 */ /* 0x001ea80000100800 */
[----:B--2---:R1:W-:Y:S02]  /*29040*/  ST.E desc[UR40][R6.64], R3 ;  /* 0x0000000306007985 */ /* 0x0043e4000c101928 */
.L_x_6307:
[----:B------:R-:W-:Y:S05]  /*29050*/  BSYNC B1 ;  /* 0x0000000000017941 */ /* 0x000fea0003800000 */
.L_x_6306:
[----:B------:R-:W-:Y:S02]  /*29060*/  UISETP.GT.AND UP1, UPT, UR22, 0x1, UPT ;  /* 0x000000011600788c */ /* 0x000fe4000bf24270 */
[----:B------:R-:W-:-:S04]  /*29070*/  UISETP.NE.U32.AND UP0, UPT, UR18, URZ, UPT ;  /* 0x0000003f1200728c */ /* 0x000fc8000bf05070 */
[----:B------:R-:W-:Y:S01]  /*29080*/  PLOP3.LUT P0, PT, PT, PT, UP1, 0x80, 0x0 ;  /* 0x000000000000781c */ /* 0x000fe20003f0f018 */
[----:B------:R-:W-:-:S04]  /*29090*/  UISETP.NE.AND.EX UP0, UPT, UR19, URZ, UPT, UP0 ;  /* 0x0000003f1300728c */ /* 0x000fc8000bf05300 */
[----:B------:R-:W-:-:S08]  /*290a0*/  USEL UR14, UR44, URZ, !UP0 ;  /* 0x0000003f2c0e7287 */ /* 0x000fd0000c000000 */
[----:B------:R-:W-:Y:S05]  /*290b0*/  @P0 BRA `(.L_x_6308) ;  /* 0x0000001000080947 */ /* 0x000fea0003800000 */
[----:B-1----:R-:W2:Y:S01]  /*290c0*/  LDL.64 R6, [R1+0x488] ;  /* 0x0004880001067983 */ /* 0x002ea20000100a00 */
[----:B0-----:R-:W-:Y:S01]  /*290d0*/  IMAD R4, R210, 0x40, R160 ;  /* 0x00000040d2047824 */ /* 0x001fe200078e02a0 */
[----:B------:R-:W0:Y:S01]  /*290e0*/  LDC R81, c[0x0][0xce8] ;  /* 0x00033a00ff517b82 */ /* 0x000e220000000800 */
[----:B------:R-:W-:Y:S02]  /*290f0*/  ULDC.64 UR12, c[0x0][0xba0] ;  /* 0x0002e800000c7ab9 */ /* 0x000fe40000000a00 */
[----:B------:R-:W-:Y:S02]  /*29100*/  UIMAD UR9, UR23, UR12, URZ ;  /* 0x0000000c170972a4 */ /* 0x000fe4000f8e023f */
[----:B------:R-:W-:Y:S02]  /*29110*/  UIMAD.WIDE.U32 UR10, UR4, UR12, URZ ;  /* 0x0000000c040a72a5 */ /* 0x000fe4000f8e003f */
[----:B------:R-:W-:-:S03]  /*29120*/  UIMAD UR9, UR4, UR13, UR9 ;  /* 0x0000000d040972a4 */ /* 0x000fc6000f8e0209 */
[----:B------:R-:W-:Y:S01]  /*29130*/  ULDC.64 UR12, c[0x0][0xbe8] ;  /* 0x0002fa00000c7ab9 */ /* 0x000fe20000000a00 */
[----:B------:R-:W-:-:S04]  /*29140*/  UIADD3 UR11, UR11, UR9, URZ ;  /* 0x000000090b0b7290 */ /* 0x000fc8000fffe03f */
[----:B------:R-:W-:-:S04]  /*29150*/  UIMAD.WIDE.U32 UR10, UR8, UR12, UR10 ;  /* 0x0000000c080a72a5 */ /* 0x000fc8000f8e000a */
[----:B------:R-:W-:-:S03]  /*29160*/  UIMAD UR9, UR8, UR13, UR11 ;  /* 0x0000000d080972a4 */ /* 0x000fc6000f8e020b */
[----:B------:R-:W-:Y:S01]  /*29170*/  ULDC UR11, c[0x0][0xbc8] ;  /* 0x0002f200000b7ab9 */ /* 0x000fe20000000800 */
[----:B------:R-:W-:Y:S01]  /*29180*/  IMAD.U32 R21, RZ, RZ, UR43 ;  /* 0x0000002bff157e24 */ /* 0x000fe2000f8e00ff */
[----:B------:R-:W-:Y:S01]  /*29190*/  USHF.R.S32.HI UR4, URZ, 0x1f, UR14 ;  /* 0x0000001f3f047899 */ /* 0x000fe2000801140e */
[----:B------:R-:W-:-:S03]  /*291a0*/  ULDC.64 UR12, c[0x0][0xbf0] ;  /* 0x0002fc00000c7ab9 */ /* 0x000fc60000000a00 */
[----:B------:R-:W-:Y:S01]  /*291b0*/  UIMAD UR4, UR4, UR12, URZ ;  /* 0x0000000c040472a4 */ /* 0x000fe2000f8e023f */
[----:B------:R-:W-:-:S03]  /*291c0*/  UMOV UR8, UR10 ;  /* 0x0000000a00087c82 */ /* 0x000fc60008000000 */
[----:B------:R-:W-:Y:S02]  /*291d0*/  UIMAD UR4, UR14, UR13, UR4 ;  /* 0x0000000d0e0472a4 */ /* 0x000fe4000f8e0204 */
[----:B------:R-:W-:-:S04]  /*291e0*/  UIMAD.WIDE.U32 UR8, UR14, UR12, UR8 ;  /* 0x0000000c0e0872a5 */ /* 0x000fc8000f8e0008 */
[----:B------:R-:W-:Y:S01]  /*291f0*/  UIADD3 UR4, UR9, UR4, URZ ;  /* 0x0000000409047290 */ /* 0x000fe2000fffe03f */
[----:B------:R-:W-:Y:S01]  /*29200*/  BSSY B1, `(.L_x_6309) ;  /* 0x00000c7000017945 */ /* 0x000fe20003800000 */
[----:B--2---:R-:W-:-:S03]  /*29210*/  IMAD.WIDE R4, R4, 0x2, R6 ;  /* 0x0000000204047825 */ /* 0x004fc600078e0206 */
[C---:B------:R-:W-:Y:S02]  /*29220*/  IADD3 R41, P2, R4.reuse, 0x7000, RZ ;  /* 0x0000700004297810 */ /* 0x040fe40007f5e0ff */
[----:B------:R-:W-:Y:S02]  /*29230*/  IADD3 R9, P3, R4, 0x1000, RZ ;  /* 0x0000100004097810 */ /* 0x000fe40007f7e0ff */
[----:B------:R-:W-:Y:S02]  /*29240*/  LOP3.LUT R40, R41, 0x380, RZ, 0xc0, !PT ;  /* 0x0000038029287812 */ /* 0x000fe400078ec0ff */
[----:B------:R-:W-:Y:S02]  /*29250*/  LOP3.LUT R8, R9, 0x380, RZ, 0xc0, !PT ;  /* 0x0000038009087812 */ /* 0x000fe400078ec0ff */
[----:B------:R-:W-:Y:S02]  /*29260*/  SHF.R.U64 R40, R40, 0x3, RZ ;  /* 0x0000000328287819 */ /* 0x000fe400000012ff */
[----:B------:R-:W-:-:S02]  /*29270*/  SHF.R.U64 R8, R8, 0x3, RZ ;  /* 0x0000000308087819 */ /* 0x000fc400000012ff */
[----:B------:R-:W-:Y:S01]  /*29280*/  LOP3.LUT R40, R40, R41, RZ, 0x3c, !PT ;  /* 0x0000002928287212 */ /* 0x000fe200078e3cff */
[----:B------:R-:W-:Y:S01]  /*29290*/  IMAD.X R41, RZ, RZ, R5, P2 ;  /* 0x000000ffff297224 */ /* 0x000fe200010e0605 */
[C---:B------:R-:W-:Y:S02]  /*292a0*/  IADD3 R69, P2, R4.reuse, 0xe000, RZ ;  /* 0x0000e00004457810 */ /* 0x040fe40007f5e0ff */
[C---:B------:R-:W-:Y:S02]  /*292b0*/  IADD3 R37, P1, R4.reuse, 0x6000, RZ ;  /* 0x0000600004257810 */ /* 0x040fe40007f3e0ff */
[----:B------:R-:W-:Y:S01]  /*292c0*/  LOP3.LUT R68, R69, 0x380, RZ, 0xc0, !PT ;  /* 0x0000038045447812 */ /* 0x000fe200078ec0ff */
[----:B------:R-:W5:Y:S01]  /*292d0*/  LD.E.128 R40, desc[UR40][R40.64] ;  /* 0x0000002828287980 */ /* 0x000f62000c101d00 */
[----:B------:R-:W-:Y:S02]  /*292e0*/  IADD3 R33, P0, R4, 0x5000, RZ ;  /* 0x0000500004217810 */ /* 0x000fe40007f1e0ff */
[----:B------:R-:W-:-:S02]  /*292f0*/  SHF.R.U64 R68, R68, 0x3, RZ ;  /* 0x0000000344447819 */ /* 0x000fc400000012ff */
[----:B------:R-:W-:Y:S01]  /*29300*/  LOP3.LUT R8, R8, R9, RZ, 0x3c, !PT ;  /* 0x0000000908087212 */ /* 0x000fe200078e3cff */
[--C-:B------:R-:W-:Y:S01]  /*29310*/  IMAD.X R9, RZ, RZ, R5.reuse, P3 ;  /* 0x000000ffff097224 */ /* 0x100fe200018e0605 */
[----:B------:R-:W-:Y:S02]  /*29320*/  LOP3.LUT R36, R37, 0x380, RZ, 0xc0, !PT ;  /* 0x0000038025247812 */ /* 0x000fe400078ec0ff */
[----:B------:R-:W-:Y:S01]  /*29330*/  LOP3.LUT R68, R68, R69, RZ, 0x3c, !PT ;  /* 0x0000004544447212 */ /* 0x000fe200078e3cff */
[----:B------:R-:W-:Y:S01]  /*29340*/  IMAD.X R69, RZ, RZ, R5, P2 ;  /* 0x000000ffff457224 */ /* 0x000fe200010e0605 */
[----:B------:R-:W-:Y:S01]  /*29350*/  LOP3.LUT R32, R33, 0x380, RZ, 0xc0, !PT ;  /* 0x0000038021207812 */ /* 0x000fe200078ec0ff */
[----:B------:R-:W5:Y:S01]  /*29360*/  LD.E.128 R8, desc[UR40][R8.64] ;  /* 0x0000002808087980 */ /* 0x000f62000c101d00 */
[----:B------:R-:W-:Y:S02]  /*29370*/  IADD3 R45, P3, R4, 0x8000, RZ ;  /* 0x00008000042d7810 */ /* 0x000fe40007f7e0ff */
[----:B0-----:R-:W-:Y:S01]  /*29380*/  ISETP.NE.AND P2, PT, R81, 0x1, PT ;  /* 0x000000015100780c */ /* 0x001fe20003f45270 */
[----:B------:R-:W5:Y:S01]  /*29390*/  LD.E.128 R68, desc[UR40][R68.64] ;  /* 0x0000002844447980 */ /* 0x000f62000c101d00 */
[----:B------:R-:W-:-:S02]  /*293a0*/  SHF.R.U64 R36, R36, 0x3, RZ ;  /* 0x0000000324247819 */ /* 0x000fc400000012ff */
[----:B------:R-:W-:Y:S02]  /*293b0*/  SHF.R.U64 R32, R32, 0x3, RZ ;  /* 0x0000000320207819 */ /* 0x000fe400000012ff */
[----:B------:R-:W-:Y:S02]  /*293c0*/  LOP3.LUT R44, R45, 0x380, RZ, 0xc0, !PT ;  /* 0x000003802d2c7812 */ /* 0x000fe400078ec0ff */
[----:B------:R-:W-:Y:S01]  /*293d0*/  LOP3.LUT R36, R36, R37, RZ, 0x3c, !PT ;  /* 0x0000002524247212 */ /* 0x000fe200078e3cff */
[--C-:B------:R-:W-:Y:S01]  /*293e0*/  IMAD.X R37, RZ, RZ, R5.reuse, P1 ;  /* 0x000000ffff257224 */ /* 0x100fe200008e0605 */
[----:B------:R-:W-:Y:S01]  /*293f0*/  LOP3.LUT R32, R32, R33, RZ, 0x3c, !PT ;  /* 0x0000002120207212 */ /* 0x000fe200078e3cff */
[----:B------:R-:W-:Y:S01]  /*29400*/  IMAD.X R33, RZ, RZ, R5, P0 ;  /* 0x000000ffff217224 */ /* 0x000fe200000e0605 */
[----:B------:R-:W-:Y:S01]  /*29410*/  SHF.R.U64 R44, R44, 0x3, RZ ;  /* 0x000000032c2c7819 */ /* 0x000fe200000012ff */
[----:B------:R-:W0:Y:S01]  /*29420*/  @P2 LDC R77, c[0x0][0xcec] ;  /* 0x00033b00ff4d2b82 */ /* 0x000e220000000800 */
[C---:B------:R-:W-:Y:S01]  /*29430*/  IADD3 R65, P1, R4.reuse, 0xd000, RZ ;  /* 0x0000d00004417810 */ /* 0x040fe20007f3e0ff */
[----:B------:R-:W5:Y:S01]  /*29440*/  LD.E.128 R36, desc[UR40][R36.64] ;  /* 0x0000002824247980 */ /* 0x000f62000c101d00 */
[----:B------:R-:W-:-:S02]  /*29450*/  IADD3 R61, P0, R4, 0xc000, RZ ;  /* 0x0000c000043d7810 */ /* 0x000fc40007f1e0ff */
[----:B------:R-:W-:Y:S01]  /*29460*/  LOP3.LUT R44, R44, R45, RZ, 0x3c, !PT ;  /* 0x0000002d2c2c7212 */ /* 0x000fe200078e3cff */
[--C-:B------:R-:W-:Y:S01]  /*29470*/  IMAD.X R45, RZ, RZ, R5.reuse, P3 ;  /* 0x000000ffff2d7224 */ /* 0x100fe200018e0605 */
[----:B------:R-:W-:Y:S01]  /*29480*/  LOP3.LUT R64, R65, 0x380, RZ, 0xc0, !PT ;  /* 0x0000038041407812 */ /* 0x000fe200078ec0ff */
[----:B------:R-:W1:Y:S01]  /*29490*/  @P2 LDC R79, c[0x0][0xcf0] ;  /* 0x00033c00ff4f2b82 */ /* 0x000e620000000800 */
[----:B------:R-:W-:Y:S01]  /*294a0*/  LOP3.LUT R60, R61, 0x380, RZ, 0xc0, !PT ;  /* 0x000003803d3c7812 */ /* 0x000fe200078ec0ff */
[----:B------:R-:W5:Y:S01]  /*294b0*/  LD.E.128 R32, desc[UR40][R32.64] ;  /* 0x0000002820207980 */ /* 0x000f62000c101d00 */
[----:B------:R-:W-:Y:S02]  /*294c0*/  IADD3 R3, P3, R4, 0xf000, RZ ;  /* 0x0000f00004037810 */ /* 0x000fe40007f7e0ff */
[----:B------:R-:W-:Y:S01]  /*294d0*/  SHF.R.U64 R64, R64, 0x3, RZ ;  /* 0x0000000340407819 */ /* 0x000fe200000012ff */
[----:B------:R-:W5:Y:S01]  /*294e0*/  LD.E.128 R44, desc[UR40][R44.64] ;  /* 0x000000282c2c7980 */ /* 0x000f62000c101d00 */
[----:B------:R-:W-:Y:S01]  /*294f0*/  SHF.R.U64 R60, R60, 0x3, RZ ;  /* 0x000000033c3c7819 */ /* 0x000fe200000012ff */
[----:B------:R-:W-:Y:S01]  /*29500*/  IMAD.X R73, RZ, RZ, R5, P3 ;  /* 0x000000ffff497224 */ /* 0x000fe200018e0605 */
[----:B------:R-:W-:-:S02]  /*29510*/  LOP3.LUT R0, R3, 0x380, RZ, 0xc0, !PT ;  /* 0x0000038003007812 */ /* 0x000fc400078ec0ff */
[----:B------:R-:W-:Y:S01]  /*29520*/  LOP3.LUT R64, R64, R65, RZ, 0x3c, !PT ;  /* 0x0000004140407212 */ /* 0x000fe200078e3cff */
[--C-:B------:R-:W-:Y:S01]  /*29530*/  IMAD.X R65, RZ, RZ, R5.reuse, P1 ;  /* 0x000000ffff417224 */ /* 0x100fe200008e0605 */
[----:B------:R-:W-:Y:S01]  /*29540*/  LOP3.LUT R60, R60, R61, RZ, 0x3c, !PT ;  /* 0x0000003d3c3c7212 */ /* 0x000fe200078e3cff */
[----:B------:R-:W-:Y:S01]  /*29550*/  IMAD.X R61, RZ, RZ, R5, P0 ;  /* 0x000000ffff3d7224 */ /* 0x000fe200000e0605 */
[----:B------:R-:W-:Y:S02]  /*29560*/  SHF.R.U64 R0, R0, 0x3, RZ ;  /* 0x0000000300007819 */ /* 0x000fe400000012ff */
[----:B------:R-:W-:Y:S01]  /*29570*/  ISETP.GE.AND P1, PT, R160, UR11, PT ;  /* 0x0000000ba0007c0c */ /* 0x000fe2000bf26270 */
[----:B------:R-:W5:Y:S01]  /*29580*/  LD.E.128 R64, desc[UR40][R64.64] ;  /* 0x0000002840407980 */ /* 0x000f62000c101d00 */
[----:B------:R-:W-:Y:S02]  /*29590*/  ISETP.GE.AND P0, PT, R159, UR11, PT ;  /* 0x0000000b9f007c0c */ /* 0x000fe4000bf06270 */
[----:B------:R-:W-:Y:S01]  /*295a0*/  LOP3.LUT R72, R0, R3, RZ, 0x3c, !PT ;  /* 0x0000000300487212 */ /* 0x000fe200078e3cff */
[----:B------:R-:W-:Y:S01]  /*295b0*/  IMAD R0, R220, 0x20, R210 ;  /* 0x00000020dc007824 */ /* 0x000fe200078e02d2 */
[----:B------:R-:W-:Y:S01]  /*295c0*/  SEL R3, RZ, 0x1, P1 ;  /* 0x00000001ff037807 */ /* 0x000fe20000800000 */
[----:B------:R-:W5:Y:S01]  /*295d0*/  LD.E.128 R60, desc[UR40][R60.64] ;  /* 0x000000283c3c7980 */ /* 0x000f62000c101d00 */
[----:B------:R-:W-:-:S02]  /*295e0*/  SEL R20, RZ, 0xffffffff, P0 ;  /* 0xffffffffff147807 */ /* 0x000fc40000000000 */
[----:B------:R-:W-:Y:S01]  /*295f0*/  ISETP.GE.AND P1, PT, R158, UR11, PT ;  /* 0x0000000b9e007c0c */ /* 0x000fe2000bf26270 */
[----:B------:R-:W-:Y:S01]  /*29600*/  IMAD R82, R21, 0x40, R0 ;  /* 0x0000004015527824 */ /* 0x000fe200078e0200 */
[C---:B------:R-:W-:Y:S02]  /*29610*/  IADD3 R13, P4, R4.reuse, 0x2000, RZ ;  /* 0x00002000040d7810 */ /* 0x040fe40007f9e0ff */
[C---:B------:R-:W-:Y:S02]  /*29620*/  IADD3 R25, P5, R4.reuse, 0x3000, RZ ;  /* 0x0000300004197810 */ /* 0x040fe40007fbe0ff */
[----:B------:R-:W-:Y:S01]  /*29630*/  IADD3 R29, P6, R4, 0x4000, RZ ;  /* 0x00004000041d7810 */ /* 0x000fe20007fde0ff */
[----:B------:R-:W-:Y:S01]  /*29640*/  IMAD.SHL.U32 R20, R20, 0x2, RZ ;  /* 0x0000000214147824 */ /* 0x000fe200078e00ff */
[----:B------:R-:W-:Y:S01]  /*29650*/  ISETP.GE.AND P0, PT, R157, UR11, PT ;  /* 0x0000000b9d007c0c */ /* 0x000fe2000bf06270 */
[----:B------:R-:W5:Y:S01]  /*29660*/  LD.E.128 R72, desc[UR40][R72.64] ;  /* 0x0000002848487980 */ /* 0x000f62000c101d00 */
[----:B------:R-:W-:-:S02]  /*29670*/  SEL R0, RZ, 0xffffffff, P1 ;  /* 0xffffffffff007807 */ /* 0x000fc40000800000 */
[----:B------:R-:W-:Y:S02]  /*29680*/  LOP3.LUT R12, R13, 0x380, RZ, 0xc0, !PT ;  /* 0x000003800d0c7812 */ /* 0x000fe400078ec0ff */
[----:B------:R-:W-:Y:S02]  /*29690*/  LOP3.LUT R24, R25, 0x380, RZ, 0xc0, !PT ;  /* 0x0000038019187812 */ /* 0x000fe400078ec0ff */
[----:B------:R-:W-:Y:S01]  /*296a0*/  LOP3.LUT R28, R29, 0x380, RZ, 0xc0, !PT ;  /* 0x000003801d1c7812 */ /* 0x000fe200078ec0ff */
[----:B------:R-:W-:Y:S01]  /*296b0*/  IMAD.SHL.U32 R83, R0, 0x4, RZ ;  /* 0x0000000400537824 */ /* 0x000fe200078e00ff */
[----:B------:R-:W-:Y:S01]  /*296c0*/  SEL R21, RZ, 0xffffffff, P0 ;  /* 0xffffffffff157807 */ /* 0x000fe20000000000 */
[----:B0-----:R-:W-:Y:S01]  /*296d0*/  @P2 IMAD.HI.U32 R0, R82, R77, RZ ;  /* 0x0000004d52002227 */ /* 0x001fe200078e00ff */
[----:B------:R-:W-:Y:S02]  /*296e0*/  LOP3.LUT R20, R20, 0x2, R3, 0xe2, !PT ;  /* 0x0000000214147812 */ /* 0x000fe400078ee203 */
[----:B------:R-:W-:-:S02]  /*296f0*/  SHF.R.U64 R12, R12, 0x3, RZ ;  /* 0x000000030c0c7819 */ /* 0x000fc400000012ff */
[----:B------:R-:W-:Y:S02]  /*29700*/  SHF.R.U64 R24, R24, 0x3, RZ ;  /* 0x0000000318187819 */ /* 0x000fe400000012ff */
[----:B------:R-:W-:Y:S01]  /*29710*/  SHF.R.U64 R28, R28, 0x3, RZ ;  /* 0x000000031c1c7819 */ /* 0x000fe200000012ff */
[----:B------:R-:W-:Y:S01]  /*29720*/  IMAD.SHL.U32 R78, R21, 0x8, RZ ;  /* 0x00000008154e7824 */ /* 0x000fe200078e00ff */
[----:B------:R-:W-:Y:S01]  /*29730*/  LOP3.LUT R77, R83, 0x4, R20, 0xe2, !PT ;  /* 0x00000004534d7812 */ /* 0x000fe200078ee214 */
[----:B------:R-:W-:Y:S01]  /*29740*/  IMAD.MOV.U32 R3, RZ, RZ, R82 ;  /* 0x000000ffff037224 */ /* 0x000fe200078e0052 */
[----:B------:R-:W-:Y:S01]  /*29750*/  LOP3.LUT R12, R12, R13, RZ, 0x3c, !PT ;  /* 0x0000000d0c0c7212 */ /* 0x000fe200078e3cff */
[--C-:B------:R-:W-:Y:S01]  /*29760*/  IMAD.X R13, RZ, RZ, R5.reuse, P4 ;  /* 0x000000ffff0d7224 */ /* 0x100fe200020e0605 */
[----:B------:R-:W-:Y:S01]  /*29770*/  LOP3.LUT R24, R24, R25, RZ, 0x3c, !PT ;  /* 0x0000001918187212 */ /* 0x000fe200078e3cff */
[--C-:B------:R-:W-:Y:S01]  /*29780*/  IMAD.X R25, RZ, RZ, R5.reuse, P5 ;  /* 0x000000ffff197224 */ /* 0x100fe200028e0605 */
[----:B------:R-:W-:Y:S01]  /*29790*/  LOP3.LUT R28, R28, R29, RZ, 0x3c, !PT ;  /* 0x0000001d1c1c7212 */ /* 0x000fe200078e3cff */
[----:B------:R-:W-:Y:S01]  /*297a0*/  IMAD.X R29, RZ, RZ, R5, P6 ;  /* 0x000000ffff1d7224 */ /* 0x000fe200030e0605 */
[----:B-1----:R-:W-:Y:S01]  /*297b0*/  @P2 SHF.R.U32.HI R3, RZ, R79, R0 ;  /* 0x0000004fff032219 */ /* 0x002fe20000011600 */
[----:B------:R-:W-:Y:S01]  /*297c0*/  IMAD.U32 R20, RZ, RZ, UR8 ;  /* 0x00000008ff147e24 */ /* 0x000fe2000f8e00ff */
[C---:B------:R-:W-:Y:S01]  /*297d0*/  IADD3 R49, P4, R4.reuse, 0x9000, RZ ;  /* 0x0000900004317810 */ /* 0x040fe20007f9e0ff */
[----:B------:R-:W-:Y:S01]  /*297e0*/  IMAD.U32 R21, RZ, RZ, UR9 ;  /* 0x00000009ff157e24 */ /* 0x000fe2000f8e00ff */
[C---:B------:R-:W-:Y:S01]  /*297f0*/  IADD3 R53, P5, R4.reuse, 0xa000, RZ ;  /* 0x0000a00004357810 */ /* 0x040fe20007fbe0ff */
[----:B------:R-:W-:Y:S01]  /*29800*/  ULDC.64 UR8, c[0x0][0xbe0] ;  /* 0x0002f80000087ab9 */ /* 0x000fe20000000a00 */
[----:B------:R-:W-:Y:S01]  /*29810*/  IADD3 R57, P6, R4, 0xb000, RZ ;  /* 0x0000b00004397810 */ /* 0x000fe20007fde0ff */
[----:B------:R-:W5:Y:S01]  /*29820*/  LD.E.128 R12, desc[UR40][R12.64] ;  /* 0x000000280c0c7980 */ /* 0x000f62000c101d00 */
[----:B------:R-:W-:-:S02]  /*29830*/  LOP3.LUT R0, R78, 0x8, R77, 0xe2, !PT ;  /* 0x000000084e007812 */ /* 0x000fc400078ee24d */
[--C-:B------:R-:W-:Y:S01]  /*29840*/  SHF.R.S32.HI R77, RZ, 0x1f, R3.reuse ;  /* 0x0000001fff4d7819 */ /* 0x100fe20000011403 */
[----:B------:R-:W5:Y:S01]  /*29850*/  LD.E.128 R24, desc[UR40][R24.64] ;  /* 0x0000002818187980 */ /* 0x000f62000c101d00 */
[----:B------:R-:W-:Y:S02]  /*29860*/  ISETP.GE.AND P0, PT, R156, UR11, PT ;  /* 0x0000000b9c007c0c */ /* 0x000fe4000bf06270 */
[----:B------:R-:W-:Y:S01]  /*29870*/  LOP3.LUT R48, R49, 0x380, RZ, 0xc0, !PT ;  /* 0x0000038031307812 */ /* 0x000fe200078ec0ff */
[----:B------:R-:W5:Y:S01]  /*29880*/  LD.E.128 R28, desc[UR40][R28.64] ;  /* 0x000000281c1c7980 */ /* 0x000f62000c101d00 */
[----:B------:R-:W-:Y:S02]  /*29890*/  LOP3.LUT R52, R53, 0x380, RZ, 0xc0, !PT ;  /* 0x0000038035347812 */ /* 0x000fe400078ec0ff */
[----:B------:R-:W-:Y:S01]  /*298a0*/  LOP3.LUT R56, R57, 0x380, RZ, 0xc0, !PT ;  /* 0x0000038039387812 */ /* 0x000fe200078ec0ff */
[----:B------:R-:W-:Y:S01]  /*298b0*/  IMAD.MOV R79, RZ, RZ, -R3 ;  /* 0x000000ffff4f7224 */ /* 0x000fe200078e0a03 */
[----:B------:R-:W-:Y:S01]  /*298c0*/  LOP3.LUT R7, R4, 0x380, RZ, 0xc0, !PT ;  /* 0x0000038004077812 */ /* 0x000fe200078ec0ff */
[----:B------:R-:W-:Y:S01]  /*298d0*/  IMAD.U32 R21, RZ, RZ, UR4 ;  /* 0x00000004ff157e24 */ /* 0x000fe2000f8e00ff */
[----:B------:R-:W-:Y:S01]  /*298e0*/  SEL R78, RZ, 0xffffffff, P0 ;  /* 0xffffffffff4e7807 */ /* 0x000fe20000000000 */
[----:B------:R-:W-:Y:S01]  /*298f0*/  IMAD R80, R77, UR8, RZ ;  /* 0x000000084d507c24 */ /* 0x000fe2000f8e02ff */
[----:B------:R-:W-:-:S02]  /*29900*/  SHF.R.U64 R48, R48, 0x3, RZ ;  /* 0x0000000330307819 */ /* 0x000fc400000012ff */
[----:B------:R-:W-:Y:S02]  /*29910*/  SHF.R.U64 R52, R52, 0x3, RZ ;  /* 0x0000000334347819 */ /* 0x000fe400000012ff */
[----:B------:R-:W-:Y:S02]  /*29920*/  SHF.R.U64 R56, R56, 0x3, RZ ;  /* 0x0000000338387819 */ /* 0x000fe400000012ff */
[----:B------:R-:W-:Y:S01]  /*29930*/  ISETP.GE.AND P0, PT, R17, UR11, PT ;  /* 0x0000000b11007c0c */ /* 0x000fe2000bf06270 */
[----:B------:R-:W-:Y:S01]  /*29940*/  IMAD R77, R81, R79, R82 ;  /* 0x0000004f514d7224 */ /* 0x000fe200078e0252 */
[----:B------:R-:W-:Y:S01]  /*29950*/  SHF.R.U64 R7, R7, 0x3, RZ ;  /* 0x0000000307077819 */ /* 0x000fe200000012ff */
[C---:B------:R-:W-:Y:S01]  /*29960*/  IMAD R79, R3.reuse, UR9, R80 ;  /* 0x00000009034f7c24 */ /* 0x040fe2000f8e0250 */
[----:B------:R-:W-:Y:S01]  /*29970*/  LOP3.LUT R48, R48, R49, RZ, 0x3c, !PT ;  /* 0x0000003130307212 */ /* 0x000fe200078e3cff */
[----:B------:R-:W-:Y:S01]  /*29980*/  IMAD.WIDE.U32 R20, R3, UR8, R20 ;  /* 0x0000000803147c25 */ /* 0x000fe2000f8e0014 */
[----:B------:R-:W-:Y:S01]  /*29990*/  LOP3.LUT R52, R52, R53, RZ, 0x3c, !PT ;  /* 0x0000003534347212 */ /* 0x000fe200078e3cff */
[----:B------:R-:W-:Y:S01]  /*299a0*/  ULDC.64 UR8, c[0x0][0xbd8] ;  /* 0x0002f60000087ab9 */ /* 0x000fe20000000a00 */
[----:B------:R-:W-:Y:S01]  /*299b0*/  LOP3.LUT R56, R56, R57, RZ, 0x3c, !PT ;  /* 0x0000003938387212 */ /* 0x000fe200078e3cff */
[--C-:B------:R-:W-:Y:S01]  /*299c0*/  IMAD.X R49, RZ, RZ, R5.reuse, P4 ;  /* 0x000000ffff317224 */ /* 0x100fe200020e0605 */
[----:B------:R-:W-:Y:S01]  /*299d0*/  SEL R3, RZ, 0xffffffff, P0 ;  /* 0xffffffffff037807 */ /* 0x000fe20000000000 */
[--C-:B------:R-:W-:Y:S01]  /*299e0*/  IMAD.X R53, RZ, RZ, R5.reuse, P5 ;  /* 0x000000ffff357224 */ /* 0x100fe200028e0605 */
[----:B------:R-:W-:Y:S01]  /*299f0*/  LOP3.LUT R4, R7, R4, RZ, 0x3c, !PT ;  /* 0x0000000407047212 */ /* 0x000fe200078e3cff */
[----:B------:R-:W-:-:S02]  /*29a00*/  IMAD.X R57, RZ, RZ, R5, P6 ;  /* 0x000000ffff397224 */ /* 0x000fc400030e0605 */
[----:B------:R-:W-:Y:S01]  /*29a10*/  IMAD.SHL.U32 R83, R78, 0x10, RZ ;  /* 0x000000104e537824 */ /* 0x000fe200078e00ff */
[----:B------:R-:W5:Y:S01]  /*29a20*/  LD.E.128 R48, desc[UR40][R48.64] ;  /* 0x0000002830307980 */ /* 0x000f62000c101d00 */
[----:B------:R-:W-:-:S03]  /*29a30*/  IMAD.SHL.U32 R3, R3, 0x20, RZ ;  /* 0x0000002003037824 */ /* 0x000fc600078e00ff */
[----:B------:R-:W-:Y:S01]  /*29a40*/  LOP3.LUT R0, R83, 0x10, R0, 0xe2, !PT ;  /* 0x0000001053007812 */ /* 0x000fe200078ee200 */
[----:B------:R-:W5:Y:S01]  /*29a50*/  LD.E.128 R4, desc[UR40][R4.64] ;  /* 0x0000002804047980 */ /* 0x000f62000c101d00 */
[----:B------:R-:W-:-:S03]  /*29a60*/  SHF.R.S32.HI R78, RZ, 0x1f, R77 ;  /* 0x0000001fff4e7819 */ /* 0x000fc6000001144d */
[----:B------:R-:W5:Y:S01]  /*29a70*/  LD.E.128 R52, desc[UR40][R52.64] ;  /* 0x0000002834347980 */ /* 0x000f62000c101d00 */
[----:B------:R-:W-:-:S03]  /*29a80*/  LOP3.LUT R0, R3, 0x20, R0, 0xe2, !PT ;  /* 0x0000002003007812 */ /* 0x000fc600078ee200 */
        /* <DEDUP_REMOVED lines=8> */
[----:B------:R-:W-:Y:S01]  /*29b10*/  IMAD.IADD R21, R21, 0x1, R79 ;  /* 0x0000000115157824 */ /* 0x000fe200078e024f */
[----:B------:R-:W-:Y:S01]  /*29b20*/  ISETP.GE.AND P0, PT, R162, UR11, PT ;  /* 0x0000000ba2007c0c */ /* 0x000fe2000bf06270 */
[----:B------:R-:W-:-:S02]  /*29b30*/  IMAD R78, R78, UR8, RZ ;  /* 0x000000084e4e7c24 */ /* 0x000fc4000f8e02ff */
[----:B------:R-:W-:Y:S02]  /*29b40*/  IMAD R83, R76, R81, RZ ;  /* 0x000000514c537224 */ /* 0x000fe400078e02ff */
[----:B------:R-:W-:Y:S01]  /*29b50*/  IMAD R82, R3, 0x40, R210 ;  /* 0x0000004003527824 */ /* 0x000fe200078e02d2 */
[----:B------:R-:W-:Y:S01]  /*29b60*/  UIADD3 UR4, UR47, 0x38820, URZ ;  /* 0x000388202f047890 */ /* 0x000fe2000fffe03f */
[C---:B------:R-:W-:Y:S01]  /*29b70*/  IMAD R79, R77.reuse, UR9, R78 ;  /* 0x000000094d4f7c24 */ /* 0x040fe2000f8e024e */
[----:B------:R-:W-:Y:S01]  /*29b80*/  SEL R3, RZ, 0x40, P0 ;  /* 0x00000040ff037807 */ /* 0x000fe20000000000 */
[----:B------:R-:W-:Y:S01]  /*29b90*/  IMAD.WIDE.U32 R20, R77, UR8, R20 ;  /* 0x000000084d147c25 */ /* 0x000fe2000f8e0014 */
[----:B------:R-:W-:Y:S01]  /*29ba0*/  ISETP.GE.AND P0, PT, R82, R83, PT ;  /* 0x000000535200720c */ /* 0x000fe20003f06270 */
[----:B------:R-:W-:Y:S01]  /*29bb0*/  ULDC.64 UR8, c[0x0][0xb80] ;  /* 0x0002e00000087ab9 */ /* 0x000fe20000000a00 */
[----:B------:R-:W-:Y:S01]  /*29bc0*/  UPRMT UR4, URZ, 0x654, UR4 ;  /* 0x000006543f047896 */ /* 0x000fe20008000004 */
[----:B------:R-:W-:Y:S01]  /*29bd0*/  IMAD.IADD R21, R21, 0x1, R79 ;  /* 0x0000000115157824 */ /* 0x000fe200078e024f */
[----:B------:R-:W-:-:S02]  /*29be0*/  LEA R80, P2, R20, UR8, 0x1 ;  /* 0x0000000814507c11 */ /* 0x000fc4000f8408ff */
[----:B------:R-:W-:Y:S02]  /*29bf0*/  ISETP.GE.AND P1, PT, R161, UR11, PT ;  /* 0x0000000ba1007c0c */ /* 0x000fe4000bf26270 */
[----:B------:R-:W-:Y:S02]  /*29c00*/  LEA.HI.X R81, R20, UR9, R21, 0x1, P2 ;  /* 0x0000000914517c11 */ /* 0x000fe400090f0c15 */
[----:B------:R-:W-:Y:S01]  /*29c10*/  LOP3.LUT R0, R0, R3, RZ, 0xfc, !PT ;  /* 0x0000000300007212 */ /* 0x000fe200078efcff */
[----:B0-----:R0:W1:Y:S01]  /*29c20*/  SHFL.IDX PT, R20, R80, RZ, 0x181f ;  /* 0x00181fff50147589 */ /* 0x00106200000e0000 */
[----:B------:R-:W-:Y:S01]  /*29c30*/  SEL R3, RZ, 0x80, P1 ;  /* 0x00000080ff037807 */ /* 0x000fe20000800000 */
[----:B------:R-:W-:Y:S02]  /*29c40*/  SYNCS.ARRIVE.TRANS64.RED.A1T0 RZ, [UR4], RZ ;  /* 0x000000ffffff79a7 */ /* 0x000fe40008100404 */
[----:B------:R0:W2:Y:S01]  /*29c50*/  SHFL.IDX PT, R21, R81, RZ, 0x181f ;  /* 0x00181fff51157589 */ /* 0x0000a200000e0000 */
[----:B------:R-:W-:Y:S01]  /*29c60*/  LOP3.LUT R3, R0, R3, RZ, 0xfc, !PT ;  /* 0x0000000300037212 */ /* 0x000fe200078efcff */
[----:B------:R-:W-:Y:S06]  /*29c70*/  @P0 BRA `(.L_x_6310) ;  /* 0x00000000007c0947 */ /* 0x000fec0003800000 */
[----:B------:R-:W-:Y:S02]  /*29c80*/  ISETP.GE.AND P1, PT, R159, UR11, PT ;  /* 0x0000000b9f007c0c */ /* 0x000fe4000bf26270 */
[----:B------:R-:W-:Y:S02]  /*29c90*/  ISETP.GE.AND P0, PT, R160, UR11, PT ;  /* 0x0000000ba0007c0c */ /* 0x000fe4000bf06270 */
[----:B------:R-:W-:Y:S02]  /*29ca0*/  ISETP.GE.AND P5, PT, R158, UR11, PT ;  /* 0x0000000b9e007c0c */ /* 0x000fe4000bfa6270 */
[----:B------:R-:W-:-:S07]  /*29cb0*/  ISETP.GE.AND P3, PT, R157, UR11, PT ;  /* 0x0000000b9d007c0c */ /* 0x000fce000bf66270 */
[C---:B-1----:R-:W-:Y:S02]  /*29cc0*/  @!P1 LEA R76, P2, R159.reuse, R20, 0x1 ;  /* 0x000000149f4c9211 */ /* 0x042fe400078408ff */
[----:B--2---:R-:W-:Y:S02]  /*29cd0*/  @!P0 IMAD.WIDE R78, R160, 0x2, R20 ;  /* 0x00000002a04e8825 */ /* 0x004fe400078e0214 */
[----:B------:R-:W-:Y:S02]  /*29ce0*/  @!P1 LEA.HI.X R77, R159, R21, R217, 0x1, P2 ;  /* 0x000000159f4d9211 */ /* 0x000fe400010f0cd9 */
[----:B------:R-:W-:Y:S01]  /*29cf0*/  ISETP.GE.AND P2, PT, R156, UR11, PT ;  /* 0x0000000b9c007c0c */ /* 0x000fe2000bf46270 */
[----:B-----5:R1:W-:Y:S01]  /*29d00*/  @!P0 ST.E.128 desc[UR40][R78.64], R4 ;  /* 0x000000044e008985 */ /* 0x0203e2000c101d28 */
[----:B------:R-:W-:-:S03]  /*29d10*/  LOP3.LUT P0, RZ, R0, 0x40, RZ, 0xc0, !PT ;  /* 0x0000004000ff7812 */ /* 0x000fc6000780c0ff */
[----:B------:R2:W-:Y:S01]  /*29d20*/  @!P1 ST.E.128 desc[UR40][R76.64], R12 ;  /* 0x0000000c4c009985 */ /* 0x0005e2000c101d28 */
[----:B------:R-:W-:Y:S02]  /*29d30*/  ISETP.GE.AND P1, PT, R17, UR11, PT ;  /* 0x0000000b11007c0c */ /* 0x000fe4000bf26270 */
[CC--:B-1----:R-:W-:Y:S02]  /*29d40*/  @!P5 LEA R4, P4, R158.reuse, R20.reuse, 0x1 ;  /* 0x000000149e04d211 */ /* 0x0c2fe400078808ff */
[-C--:B------:R-:W-:Y:S02]  /*29d50*/  @!P3 LEA R6, P6, R157, R20.reuse, 0x1 ;  /* 0x000000149d06b211 */ /* 0x080fe400078c08ff */
[-C--:B------:R-:W-:Y:S02]  /*29d60*/  @!P5 LEA.HI.X R5, R158, R21.reuse, R216, 0x1, P4 ;  /* 0x000000159e05d211 */ /* 0x080fe400020f0cd8 */
[----:B------:R-:W-:Y:S02]  /*29d70*/  LOP3.LUT P4, RZ, R3, 0x80, RZ, 0xc0, !PT ;  /* 0x0000008003ff7812 */ /* 0x000fe4000788c0ff */
[----:B------:R-:W-:Y:S01]  /*29d80*/  @!P3 LEA.HI.X R7, R157, R21, R215, 0x1, P6 ;  /* 0x000000159d07b211 */ /* 0x000fe200030f0cd7 */
[----:B------:R1:W-:Y:S02]  /*29d90*/  @!P5 ST.E.128 desc[UR40][R4.64], R28 ;  /* 0x0000001c0400d985 */ /* 0x0003e4000c101d28 */
[----:B--2---:R-:W-:-:S02]  /*29da0*/  @!P1 LEA R12, P6, R17, R20, 0x1 ;  /* 0x00000014110c9211 */ /* 0x004fc400078c08ff */
[----:B------:R2:W-:Y:S02]  /*29db0*/  @!P3 ST.E.128 desc[UR40][R6.64], R36 ;  /* 0x000000240600b985 */ /* 0x0005e4000c101d28 */
[-C--:B------:R-:W-:Y:S02]  /*29dc0*/  @!P1 LEA.HI.X R13, R17, R21.reuse, R213, 0x1, P6 ;  /* 0x00000015110d9211 */ /* 0x080fe400030f0cd5 */
[-C--:B-1----:R-:W-:Y:S02]  /*29dd0*/  @!P2 LEA R4, P5, R156, R20.reuse, 0x1 ;  /* 0x000000149c04a211 */ /* 0x082fe400078a08ff */
[-C--:B--2---:R-:W-:Y:S02]  /*29de0*/  @P0 LEA R6, P3, R162, R20.reuse, 0x1 ;  /* 0x00000014a2060211 */ /* 0x084fe400078608ff */
[----:B------:R-:W-:Y:S02]  /*29df0*/  @!P2 LEA.HI.X R5, R156, R21, R214, 0x1, P5 ;  /* 0x000000159c05a211 */ /* 0x000fe400028f0cd6 */
[----:B------:R-:W-:-:S02]  /*29e00*/  @P4 LEA R14, P5, R161, R20, 0x1 ;  /* 0x00000014a10e4211 */ /* 0x000fc400078a08ff */
[-C--:B------:R-:W-:Y:S01]  /*29e10*/  @P0 LEA.HI.X R7, R162, R21.reuse, R212, 0x1, P3 ;  /* 0x00000015a2070211 */ /* 0x080fe200018f0cd4 */
[----:B------:R3:W-:Y:S01]  /*29e20*/  @!P2 ST.E.128 desc[UR40][R4.64], R44 ;  /* 0x0000002c0400a985 */ /* 0x0007e2000c101d28 */
[----:B------:R-:W-:-:S03]  /*29e30*/  @P4 LEA.HI.X R15, R161, R21, R211, 0x1, P5 ;  /* 0x00000015a10f4211 */ /* 0x000fc600028f0cd3 */
[----:B------:R3:W-:Y:S04]  /*29e40*/  @!P1 ST.E.128 desc[UR40][R12.64], R52 ;  /* 0x000000340c009985 */ /* 0x0007e8000c101d28 */
[----:B------:R3:W-:Y:S04]  /*29e50*/  @P0 ST.E.128 desc[UR40][R6.64], R60 ;  /* 0x0000003c06000985 */ /* 0x0007e8000c101d28 */
[----:B------:R3:W-:Y:S02]  /*29e60*/  @P4 ST.E.128 desc[UR40][R14.64], R68 ;  /* 0x000000440e004985 */ /* 0x0007e4000c101d28 */
.L_x_6310:
[----:B------:R-:W-:Y:S05]  /*29e70*/  BSYNC B1 ;  /* 0x0000000000017941 */ /* 0x000fea0003800000 */
.L_x_6309:
        /* <DEDUP_REMOVED lines=9> */
[----:B------:R-:W-:-:S05]  /*29f10*/  ISETP.GE.AND P1, PT, R156, UR11, PT ;  /* 0x0000000b9c007c0c */ /* 0x000fca000bf26270 */
[----:B0---4-:R-:W-:Y:S02]  /*29f20*/  @!P0 IMAD.WIDE R6, R160, 0x2, R4 ;  /* 0x00000002a0068825 */ /* 0x011fe400078e0204 */
[-C--:B------:R-:W-:Y:S02]  /*29f30*/  @!P5 LEA R14, P4, R159, R4.reuse, 0x1 ;  /* 0x000000049f0ed211 */ /* 0x080fe400078808ff */
[----:B------:R-:W-:Y:S01]  /*29f40*/  @!P3 LEA R12, P6, R158, R4, 0x1 ;  /* 0x000000049e0cb211 */ /* 0x000fe200078c08ff */
[----:B------:R0:W-:Y:S01]  /*29f50*/  @!P0 ST.E.128 desc[UR40][R6.64], R8 ;  /* 0x0000000806008985 */ /* 0x0001e2000c101d28 */
[----:B------:R-:W-:Y:S02]  /*29f60*/  ISETP.GE.AND P0, PT, R17, UR11, PT ;  /* 0x0000000b11007c0c */ /* 0x000fe4000bf06270 */
[----:B------:R-:W-:Y:S02]  /*29f70*/  @!P5 LEA.HI.X R15, R159, R5, R217, 0x1, P4 ;  /* 0x000000059f0fd211 */ /* 0x000fe400020f0cd9 */
[----:B------:R-:W-:-:S02]  /*29f80*/  LOP3.LUT P4, RZ, R0, 0x40, RZ, 0xc0, !PT ;  /* 0x0000004000ff7812 */ /* 0x000fc4000788c0ff */
[----:B------:R-:W-:Y:S01]  /*29f90*/  @!P3 LEA.HI.X R13, R158, R5, R216, 0x1, P6 ;  /* 0x000000059e0db211 */ /* 0x000fe200030f0cd8 */
[----:B------:R3:W-:Y:S01]  /*29fa0*/  @!P5 ST.E.128 desc[UR40][R14.64], R24 ;  /* 0x000000180e00d985 */ /* 0x0007e2000c101d28 */
[----:B-1----:R-:W-:-:S03]  /*29fb0*/  @!P2 LEA R20, P5, R157, R4, 0x1 ;  /* 0x000000049d14a211 */ /* 0x002fc600078a08ff */
[----:B------:R3:W-:Y:S01]  /*29fc0*/  @!P3 ST.E.128 desc[UR40][R12.64], R32 ;  /* 0x000000200c00b985 */ /* 0x0007e2000c101d28 */
[----:B--2---:R-:W-:Y:S02]  /*29fd0*/  @!P2 LEA.HI.X R21, R157, R5, R215, 0x1, P5 ;  /* 0x000000059d15a211 */ /* 0x004fe400028f0cd7 */
[----:B0-----:R-:W-:-:S03]  /*29fe0*/  @!P1 LEA R6, P6, R156, R4, 0x1 ;  /* 0x000000049c069211 */ /* 0x001fc600078c08ff */
[----:B------:R3:W-:Y:S01]  /*29ff0*/  @!P2 ST.E.128 desc[UR40][R20.64], R40 ;  /* 0x000000281400a985 */ /* 0x0007e2000c101d28 */
[CC--:B------:R-:W-:Y:S02]  /*2a000*/  @!P0 LEA R8, P3, R17.reuse, R4.reuse, 0x1 ;  /* 0x0000000411088211 */ /* 0x0c0fe400078608ff */
[----:B------:R-:W-:Y:S02]  /*2a010*/  @P4 LEA R10, P5, R162, R4, 0x1 ;  /* 0x00000004a20a4211 */ /* 0x000fe400078a08ff */
[-C--:B------:R-:W-:Y:S02]  /*2a020*/  @!P1 LEA.HI.X R7, R156, R5.reuse, R214, 0x1, P6 ;  /* 0x000000059c079211 */ /* 0x080fe400030f0cd6 */
[-C--:B------:R-:W-:Y:S02]  /*2a030*/  @!P0 LEA.HI.X R9, R17, R5.reuse, R213, 0x1, P3 ;  /* 0x0000000511098211 */ /* 0x080fe400018f0cd5 */
[----:B------:R-:W-:Y:S01]  /*2a040*/  @P4 LEA.HI.X R11, R162, R5, R212, 0x1, P5 ;  /* 0x00000005a20b4211 */ /* 0x000fe200028f0cd4 */
[----:B------:R3:W-:Y:S04]  /*2a050*/  @!P1 ST.E.128 desc[UR40][R6.64], R48 ;  /* 0x0000003006009985 */ /* 0x0007e8000c101d28 */
[----:B------:R3:W-:Y:S01]  /*2a060*/  @!P0 ST.E.128 desc[UR40][R8.64], R56 ;  /* 0x0000003808008985 */ /* 0x0007e2000c101d28 */
[----:B------:R-:W-:-:S03]  /*2a070*/  LOP3.LUT P0, RZ, R3, 0x80, RZ, 0xc0, !PT ;  /* 0x0000008003ff7812 */ /* 0x000fc6000780c0ff */
[----:B------:R3:W-:Y:S10]  /*2a080*/  @P4 ST.E.128 desc[UR40][R10.64], R64 ;  /* 0x000000400a004985 */ /* 0x0007f4000c101d28 */
[----:B------:R-:W-:Y:S05]  /*2a090*/  @!P0 BRA `(.L_x_6311) ;  /* 0x00000028003c8947 */ /* 0x000fea0003800000 */
[----:B------:R-:W-:-:S04]  /*2a0a0*/  LEA R4, P0, R161, R4, 0x1 ;  /* 0x00000004a1047211 */ /* 0x000fc800078008ff */
[----:B------:R-:W-:-:S05]  /*2a0b0*/  LEA.HI.X R5, R161, R5, R211, 0x1, P0 ;  /* 0x00000005a1057211 */ /* 0x000fca00000f0cd3 */
[----:B------:R0:W-:Y:S01]  /*2a0c0*/  ST.E.128 desc[UR40][R4.64], R72 ;  /* 0x0000004804007985 */ /* 0x0001e2000c101d28 */
[----:B------:R-:W-:Y:S05]  /*2a0d0*/  BRA `(.L_x_6311) ;  /* 0x00000028002c7947 */ /* 0x000fea0003800000 */
.L_x_6308:
[----:B------:R-:W2:Y:S01]  /*2a0e0*/  LDL R0, [R1+0x480] ;  /* 0x0004800001007983 */ /* 0x000ea20000100800 */
[----:B------:R-:W3:Y:S01]  /*2a0f0*/  LDC R11, c[0x0][0xce8] ;  /* 0x00033a00ff0b7b82 */ /* 0x000ee20000000800 */
[----:B------:R-:W-:Y:S01]  /*2a100*/  ULDC.64 UR12, c[0x0][0xc08] ;  /* 0x00030200000c7ab9 */ /* 0x000fe20000000a00 */
[----:B0-----:R-:W-:Y:S01]  /*2a110*/  IMAD.U32 R4, RZ, RZ, UR43 ;  /* 0x0000002bff047e24 */ /* 0x001fe2000f8e00ff */
[----:B------:R0:W5:Y:S01]  /*2a120*/  LDL R40, [R1+0x47c] ;  /* 0x00047c0001287983 */ /* 0x0001620000100800 */
[----:B------:R-:W-:Y:S02]  /*2a130*/  UIMAD UR9, UR23, UR12, URZ ;  /* 0x0000000c170972a4 */ /* 0x000fe4000f8e023f */
[----:B------:R-:W-:Y:S01]  /*2a140*/  UIMAD.WIDE.U32 UR10, UR4, UR12, URZ ;  /* 0x0000000c040a72a5 */ /* 0x000fe2000f8e003f */
[----:B------:R0:W5:Y:S01]  /*2a150*/  LDL R39, [R1+0x478] ;  /* 0x0004780001277983 */ /* 0x0001620000100800 */
[----:B------:R-:W-:Y:S02]  /*2a160*/  UIMAD UR9, UR4, UR13, UR9 ;  /* 0x0000000d040972a4 */ /* 0x000fe4000f8e0209 */
[----:B------:R-:W-:Y:S01]  /*2a170*/  USHF.R.S32.HI UR4, URZ, 0x1f, UR14 ;  /* 0x0000001f3f047899 */ /* 0x000fe2000801140e */
[----:B------:R0:W5:Y:S01]  /*2a180*/  LDL R38, [R1+0x474] ;  /* 0x0004740001267983 */ /* 0x0001620000100800 */
[----:B------:R-:W-:Y:S01]  /*2a190*/  UIADD3 UR11, UR11, UR9, URZ ;  /* 0x000000090b0b7290 */ /* 0x000fe2000fffe03f */
[----:B------:R-:W-:-:S02]  /*2a1a0*/  ULDC.64 UR12, c[0x0][0xc38] ;  /* 0x00030e00000c7ab9 */ /* 0x000fc40000000a00 */
[----:B------:R0:W5:Y:S01]  /*2a1b0*/  LDL R37, [R1+0x470] ;  /* 0x0004700001257983 */ /* 0x0001620000100800 */
[----:B------:R-:W-:-:S03]  /*2a1c0*/  UIMAD.WIDE.U32 UR10, UR8, UR12, UR10 ;  /* 0x0000000c080a72a5 */ /* 0x000fc6000f8e000a */
[----:B------:R0:W5:Y:S01]  /*2a1d0*/  LDL R36, [R1+0x46c] ;  /* 0x00046c0001247983 */ /* 0x0001620000100800 */
[----:B------:R-:W-:-:S03]  /*2a1e0*/  UIMAD UR9, UR8, UR13, UR11 ;  /* 0x0000000d080972a4 */ /* 0x000fc6000f8e020b */
[----:B------:R0:W5:Y:S01]  /*2a1f0*/  LDL R35, [R1+0x468] ;  /* 0x0004680001237983 */ /* 0x0001620000100800 */
[----:B---3--:R-:W-:Y:S01]  /*2a200*/  ISETP.NE.AND P0, PT, R11, 0x1, PT ;  /* 0x000000010b00780c */ /* 0x008fe20003f05270 */
[----:B------:R-:W-:Y:S02]  /*2a210*/  ULDC.64 UR12, c[0x0][0xc40] ;  /* 0x00031000000c7ab9 */ /* 0x000fe40000000a00 */
[----:B------:R0:W5:Y:S01]  /*2a220*/  LDL R34, [R1+0x464] ;  /* 0x0004640001227983 */ /* 0x0001620000100800 */
[----:B------:R-:W-:-:S03]  /*2a230*/  UIMAD UR4, UR4, UR12, URZ ;  /* 0x0000000c040472a4 */ /* 0x000fc6000f8e023f */
[----:B------:R0:W5:Y:S04]  /*2a240*/  LDL R33, [R1+0x460] ;  /* 0x0004600001217983 */ /* 0x0001680000100800 */
[----:B------:R0:W5:Y:S02]  /*2a250*/  LDL R32, [R1+0x45c] ;  /* 0x00045c0001207983 */ /* 0x0001640000100800 */
[----:B-1----:R-:W1:Y:S02]  /*2a260*/  @P0 LDC R3, c[0x0][0xcec] ;  /* 0x00033b00ff030b82 */ /* 0x002e640000000800 */
[----:B------:R0:W5:Y:S04]  /*2a270*/  LDL R31, [R1+0x458] ;  /* 0x00045800011f7983 */ /* 0x0001680000100800 */
[----:B------:R0:W5:Y:S02]  /*2a280*/  LDL R30, [R1+0x454] ;  /* 0x00045400011e7983 */ /* 0x0001640000100800 */
[----:B------:R-:W3:Y:S02]  /*2a290*/  @P0 LDC R5, c[0x0][0xcf0] ;  /* 0x00033c00ff050b82 */ /* 0x000ee40000000800 */
[----:B------:R0:W5:Y:S04]  /*2a2a0*/  LDL R29, [R1+0x450] ;  /* 0x00045000011d7983 */ /* 0x0001680000100800 */
[----:B------:R0:W5:Y:S04]  /*2a2b0*/  LDL R28, [R1+0x44c] ;  /* 0x00044c00011c7983 */ /* 0x0001680000100800 */
[----:B------:R0:W5:Y:S04]  /*2a2c0*/  LDL R27, [R1+0x448] ;  /* 0x00044800011b7983 */ /* 0x0001680000100800 */
[----:B------:R0:W5:Y:S01]  /*2a2d0*/  LDL R25, [R1+0x444] ;  /* 0x0004440001197983 */ /* 0x0001620000100800 */
[----:B------:R-:W-:Y:S01]  /*2a2e0*/  UMOV UR8, UR10 ;  /* 0x0000000a00087c82 */ /* 0x000fe20008000000 */
[----:B------:R-:W-:-:S02]  /*2a2f0*/  UIMAD UR4, UR14, UR13, UR4 ;  /* 0x0000000d0e0472a4 */ /* 0x000fc4000f8e0204 */
[----:B------:R-:W-:Y:S01]  /*2a300*/  UIMAD.WIDE.U32 UR8, UR14, UR12, UR8 ;  /* 0x0000000c0e0872a5 */ /* 0x000fe2000f8e0008 */
[----:B------:R-:W-:-:S03]  /*2a310*/  ULDC.64 UR10, c[0x0][0xc48] ;  /* 0x00031200000a7ab9 */ /* 0x000fc60000000a00 */
[----:B------:R-:W-:-:S04]  /*2a320*/  UIADD3 UR9, UR9, UR4, URZ ;  /* 0x0000000409097290 */ /* 0x000fc8000fffe03f */
[----:B------:R-:W-:-:S04]  /*2a330*/  UIMAD.WIDE.U32 UR8, UR39, UR10, UR8 ;  /* 0x0000000a270872a5 */ /* 0x000fc8000f8e0008 */
[----:B------:R-:W-:-:S03]  /*2a340*/  UIMAD UR39, UR39, UR11, UR9 ;  /* 0x0000000b272772a4 */ /* 0x000fc6000f8e0209 */
[----:B------:R-:W-:Y:S01]  /*2a350*/  ULDC.64 UR10, c[0x0][0xc30] ;  /* 0x00030c00000a7ab9 */ /* 0x000fe20000000a00 */
[----:B------:R-:W-:-:S04]  /*2a360*/  UIADD3 UR4, UR47, 0x38820, URZ ;  /* 0x000388202f047890 */ /* 0x000fc8000fffe03f */
[----:B------:R-:W-:Y:S01]  /*2a370*/  UPRMT UR4, URZ, 0x654, UR4 ;  /* 0x000006543f047896 */ /* 0x000fe20008000004 */
[----:B------:R-:W-:Y:S08]  /*2a380*/  BSSY B1, `(.L_x_6312) ;  /* 0x00000c1000017945 */ /* 0x000ff00003800000 */
[----:B------:R-:W-:Y:S01]  /*2a390*/  SYNCS.ARRIVE.TRANS64.RED.A1T0 RZ, [UR4], RZ ;  /* 0x000000ffffff79a7 */ /* 0x000fe20008100404 */
[----:B--2---:R-:W-:-:S04]  /*2a3a0*/  IMAD R4, R4, 0x40, R0 ;  /* 0x0000004004047824 */ /* 0x004fc800078e0200 */
[----:B-1----:R-:W-:-:S04]  /*2a3b0*/  @P0 IMAD.HI.U32 R0, R4, R3, RZ ;  /* 0x0000000304000227 */ /* 0x002fc800078e00ff */
[----:B------:R-:W-:Y:S01]  /*2a3c0*/  IMAD.MOV.U32 R3, RZ, RZ, R4 ;  /* 0x000000ffff037224 */ /* 0x000fe200078e0004 */
[----:B---3--:R-:W-:-:S04]  /*2a3d0*/  @P0 SHF.R.U32.HI R3, RZ, R5, R0 ;  /* 0x00000005ff030219 */ /* 0x008fc80000011600 */
[--C-:B------:R-:W-:Y:S01]  /*2a3e0*/  SHF.R.S32.HI R0, RZ, 0x1f, R3.reuse ;  /* 0x0000001fff007819 */ /* 0x100fe20000011403 */
[----:B------:R-:W-:-:S04]  /*2a3f0*/  IMAD.MOV R7, RZ, RZ, -R3 ;  /* 0x000000ffff077224 */ /* 0x000fc800078e0a03 */
[----:B------:R-:W-:Y:S02]  /*2a400*/  IMAD R7, R11, R7, R4 ;  /* 0x000000070b077224 */ /* 0x000fe400078e0204 */
[----:B------:R-:W-:Y:S02]  /*2a410*/  IMAD R0, R0, UR10, RZ ;  /* 0x0000000a00007c24 */ /* 0x000fe4000f8e02ff */
[----:B------:R-:W-:Y:S02]  /*2a420*/  IMAD.U32 R5, RZ, RZ, UR9 ;  /* 0x00000009ff057e24 */ /* 0x000fe4000f8e00ff */
[----:B------:R-:W-:Y:S01]  /*2a430*/  IMAD R9, R3, UR11, R0 ;  /* 0x0000000b03097c24 */ /* 0x000fe2000f8e0200 */
[----:B------:R-:W-:Y:S01]  /*2a440*/  SHF.R.S32.HI R0, RZ, 0x1f, R7 ;  /* 0x0000001fff007819 */ /* 0x000fe20000011407 */
[----:B------:R-:W-:Y:S01]  /*2a450*/  IMAD.U32 R4, RZ, RZ, UR8 ;  /* 0x00000008ff047e24 */ /* 0x000fe2000f8e00ff */
[----:B------:R-:W-:Y:S01]  /*2a460*/  ULDC.64 UR8, c[0x0][0xc28] ;  /* 0x00030a0000087ab9 */ /* 0x000fe20000000a00 */
[----:B------:R-:W-:-:S02]  /*2a470*/  IMAD.U32 R5, RZ, RZ, UR39 ;  /* 0x00000027ff057e24 */ /* 0x000fc4000f8e00ff */
[----:B------:R-:W-:Y:S02]  /*2a480*/  IMAD R0, R0, UR8, RZ ;  /* 0x0000000800007c24 */ /* 0x000fe4000f8e02ff */
[----:B------:R-:W-:-:S04]  /*2a490*/  IMAD.WIDE.U32 R4, R3, UR10, R4 ;  /* 0x0000000a03047c25 */ /* 0x000fc8000f8e0004 */
[----:B------:R-:W-:Y:S02]  /*2a4a0*/  IMAD.U32 R3, RZ, RZ, UR43 ;  /* 0x0000002bff037e24 */ /* 0x000fe4000f8e00ff */
[----:B------:R-:W-:Y:S02]  /*2a4b0*/  IMAD.IADD R5, R5, 0x1, R9 ;  /* 0x0000000105057824 */ /* 0x000fe400078e0209 */
[----:B------:R-:W-:Y:S02]  /*2a4c0*/  IMAD R21, R7, UR9, R0 ;  /* 0x0000000907157c24 */ /* 0x000fe4000f8e0200 */
[----:B------:R-:W-:Y:S02]  /*2a4d0*/  IMAD R0, R76, R11, RZ ;  /* 0x0000000b4c007224 */ /* 0x000fe400078e02ff */
[----:B------:R-:W-:Y:S02]  /*2a4e0*/  IMAD R3, R3, 0x40, R22 ;  /* 0x0000004003037824 */ /* 0x000fe400078e0216 */
[----:B------:R-:W-:Y:S01]  /*2a4f0*/  IMAD.WIDE.U32 R4, R7, UR8, R4 ;  /* 0x0000000807047c25 */ /* 0x000fe2000f8e0004 */
[----:B------:R-:W-:-:S02]  /*2a500*/  ULDC.64 UR8, c[0x0][0xc00] ;  /* 0x0003000000087ab9 */ /* 0x000fc40000000a00 */
[----:B------:R-:W-:Y:S01]  /*2a510*/  ISETP.GE.AND P0, PT, R3, R0, PT ;  /* 0x000000000300720c */ /* 0x000fe20003f06270 */
[----:B------:R-:W-:Y:S01]  /*2a520*/  IMAD.IADD R21, R5, 0x1, R21 ;  /* 0x0000000105157824 */ /* 0x000fe200078e0215 */
[----:B------:R-:W-:-:S04]  /*2a530*/  LEA R20, P1, R4, UR8, 0x2 ;  /* 0x0000000804147c11 */ /* 0x000fc8000f8210ff */
[----:B------:R-:W-:Y:S01]  /*2a540*/  LEA.HI.X R21, R4, UR9, R21, 0x2, P1 ;  /* 0x0000000904157c11 */ /* 0x000fe200088f1415 */
[----:B------:R0:W1:Y:S04]  /*2a550*/  SHFL.IDX PT, R26, R20, RZ, 0x1c1f ;  /* 0x001c1fff141a7589 */ /* 0x00006800000e0000 */
[----:B------:R0:W2:Y:S02]  /*2a560*/  SHFL.IDX PT, R24, R21, RZ, 0x1c1f ;  /* 0x001c1fff15187589 */ /* 0x0000a400000e0000 */
[----:B------:R-:W-:Y:S05]  /*2a570*/  @P0 BRA `(.L_x_6313) ;  /* 0x0000000800840947 */ /* 0x000fea0003800000 */
[----:B------:R-:W-:Y:S02]  /*2a580*/  ULDC UR4, c[0x0][0xbc8] ;  /* 0x0002f20000047ab9 */ /* 0x000fe40000000800 */
[----:B------:R-:W-:-:S13]  /*2a590*/  ISETP.GE.AND P0, PT, R23, UR4, PT ;  /* 0x0000000417007c0c */ /* 0x000fda000bf06270 */
[----:B------:R-:W3:Y:S01]  /*2a5a0*/  @!P0 LDL.64 R14, [R1+0x240] ;  /* 0x00024000010e8983 */ /* 0x000ee20000100a00 */
[----:B------:R-:W-:Y:S02]  /*2a5b0*/  ISETP.GE.AND P1, PT, R207, UR4, PT ;  /* 0x00000004cf007c0c */ /* 0x000fe4000bf26270 */
[----:B-1----:R-:W-:-:S04]  /*2a5c0*/  @!P0 LEA R8, P2, R23, R26, 0x2 ;  /* 0x0000001a17088211 */ /* 0x002fc800078410ff */
[----:B--2--5:R-:W-:-:S05]  /*2a5d0*/  @!P0 LEA.HI.X R9, R23, R24, R40, 0x2, P2 ;  /* 0x0000001817098211 */ /* 0x024fca00010f1428 */
[----:B---3--:R1:W-:Y:S04]  /*2a5e0*/  @!P0 ST.E.64 desc[UR40][R8.64], R14 ;  /* 0x0000000e08008985 */ /* 0x0083e8000c101b28 */
[----:B------:R-:W2:Y:S01]  /*2a5f0*/  @!P1 LDL.64 R4, [R1+0x250] ;  /* 0x0002500001049983 */ /* 0x000ea20000100a00 */
[----:B------:R-:W-:Y:S02]  /*2a600*/  ISETP.GE.AND P0, PT, R206, UR4, PT ;  /* 0x00000004ce007c0c */ /* 0x000fe4000bf06270 */
[----:B------:R-:W-:-:S04]  /*2a610*/  @!P1 LEA R10, P2, R207, R26, 0x2 ;  /* 0x0000001acf0a9211 */ /* 0x000fc800078410ff */
[----:B------:R-:W-:-:S05]  /*2a620*/  @!P1 LEA.HI.X R11, R207, R24, R39, 0x2, P2 ;  /* 0x00000018cf0b9211 */ /* 0x000fca00010f1427 */
[----:B--2---:R2:W-:Y:S04]  /*2a630*/  @!P1 ST.E.64 desc[UR40][R10.64], R4 ;  /* 0x000000040a009985 */ /* 0x0045e8000c101b28 */
[----:B------:R-:W3:Y:S01]  /*2a640*/  @!P0 LDL.64 R6, [R1+0x260] ;  /* 0x0002600001068983 */ /* 0x000ee20000100a00 */
[----:B------:R-:W-:Y:S02]  /*2a650*/  ISETP.GE.AND P1, PT, R205, UR4, PT ;  /* 0x00000004cd007c0c */ /* 0x000fe4000bf26270 */
[----:B------:R-:W-:-:S04]  /*2a660*/  @!P0 LEA R12, P2, R206, R26, 0x2 ;  /* 0x0000001ace0c8211 */ /* 0x000fc800078410ff */
[----:B------:R-:W-:-:S05]  /*2a670*/  @!P0 LEA.HI.X R13, R206, R24, R38, 0x2, P2 ;  /* 0x00000018ce0d8211 */ /* 0x000fca00010f1426 */
[----:B---3--:R3:W-:Y:S04]  /*2a680*/  @!P0 ST.E.64 desc[UR40][R12.64], R6 ;  /* 0x000000060c008985 */ /* 0x0087e8000c101b28 */
[----:B-1----:R-:W4:Y:S01]  /*2a690*/  @!P1 LDL.64 R8, [R1+0x270] ;  /* 0x0002700001089983 */ /* 0x002f220000100a00 */
[----:B------:R-:W-:Y:S02]  /*2a6a0*/  ISETP.GE.AND P0, PT, R204, UR4, PT ;  /* 0x00000004cc007c0c */ /* 0x000fe4000bf06270 */
[----:B------:R-:W-:-:S04]  /*2a6b0*/  @!P1 LEA R14, P2, R205, R26, 0x2 ;  /* 0x0000001acd0e9211 */ /* 0x000fc800078410ff */
[----:B------:R-:W-:-:S05]  /*2a6c0*/  @!P1 LEA.HI.X R15, R205, R24, R37, 0x2, P2 ;  /* 0x00000018cd0f9211 */ /* 0x000fca00010f1425 */
[----:B----4-:R1:W-:Y:S04]  /*2a6d0*/  @!P1 ST.E.64 desc[UR40][R14.64], R8 ;  /* 0x000000080e009985 */ /* 0x0103e8000c101b28 */
[----:B--2---:R-:W2:Y:S01]  /*2a6e0*/  @!P0 LDL.64 R4, [R1+0x280] ;  /* 0x0002800001048983 */ /* 0x004ea20000100a00 */
[----:B------:R-:W-:Y:S02]  /*2a6f0*/  ISETP.GE.AND P1, PT, R203, UR4, PT ;  /* 0x00000004cb007c0c */ /* 0x000fe4000bf26270 */
[----:B------:R-:W-:-:S04]  /*2a700*/  @!P0 LEA R10, P2, R204, R26, 0x2 ;  /* 0x0000001acc0a8211 */ /* 0x000fc800078410ff */
[----:B------:R-:W-:-:S05]  /*2a710*/  @!P0 LEA.HI.X R11, R204, R24, R36, 0x2, P2 ;  /* 0x00000018cc0b8211 */ /* 0x000fca00010f1424 */
[----:B--2---:R2:W-:Y:S04]  /*2a720*/  @!P0 ST.E.64 desc[UR40][R10.64], R4 ;  /* 0x000000040a008985 */ /* 0x0045e8000c101b28 */
[----:B---3--:R-:W3:Y:S01]  /*2a730*/  @!P1 LDL.64 R6, [R1+0x290] ;  /* 0x0002900001069983 */ /* 0x008ee20000100a00 */
        /* <DEDUP_REMOVED lines=130> */
[----:B------:R-:W-:-:S04]  /*2af60*/  @!P1 LEA R10, P0, R208, R26, 0x2 ;  /* 0x0000001ad00a9211 */ /* 0x000fc800078010ff */
[----:B------:R-:W-:-:S05]  /*2af70*/  @!P1 LEA.HI.X R11, R208, R24, R221, 0x2, P0 ;  /* 0x00000018d00b9211 */ /* 0x000fca00000f14dd */
[----:B--2---:R3:W-:Y:S04]  /*2af80*/  @!P1 ST.E.64 desc[UR40][R10.64], R4 ;  /* 0x000000040a009985 */ /* 0x0047e8000c101b28 */
.L_x_6313:
[----:B------:R-:W-:Y:S05]  /*2af90*/  BSYNC B1 ;  /* 0x0000000000017941 */ /* 0x000fea0003800000 */
.L_x_6312:
[----:B------:R-:W-:Y:S01]  /*2afa0*/  VIADD R3, R3, 0x8 ;  /* 0x0000000803037836 */ /* 0x000fe20000000000 */
[----:B--2---:R2:W4:Y:S04]  /*2afb0*/  SHFL.IDX PT, R24, R21, 0x1, 0x1c1f ;  /* 0x003c1f0015187f89 */ /* 0x00452800000e0000 */
[----:B------:R-:W-:Y:S01]  /*2afc0*/  ISETP.GE.AND P0, PT, R3, R0, PT ;  /* 0x000000000300720c */ /* 0x000fe20003f06270 */
[----:B0-----:R-:W0:-:S12]  /*2afd0*/  SHFL.IDX PT, R20, R20, 0x1, 0x1c1f ;  /* 0x003c1f0014147f89 */ /* 0x001e1800000e0000 */
[----:B--2---:R-:W-:Y:S05]  /*2afe0*/  @P0 BRA `(.L_x_6311) ;  /* 0x0000001800680947 */ /* 0x004fea0003800000 */
[----:B------:R-:W2:Y:S02]  /*2aff0*/  LDC R0, c[0x0][0xbc8] ;  /* 0x0002f200ff007b82 */ /* 0x000ea40000000800 */
[----:B--2---:R-:W-:-:S13]  /*2b000*/  ISETP.GE.AND P1, PT, R23, R0, PT ;  /* 0x000000001700720c */ /* 0x004fda0003f26270 */
[----:B---3--:R-:W2:Y:S01]  /*2b010*/  @!P1 LDL.64 R14, [R1+0x248] ;  /* 0x00024800010e9983 */ /* 0x008ea20000100a00 */
[----:B------:R-:W-:Y:S02]  /*2b020*/  ISETP.GE.AND P2, PT, R207, R0, PT ;  /* 0x00000000cf00720c */ /* 0x000fe40003f46270 */
[----:B0-----:R-:W-:-:S04]  /*2b030*/  @!P1 LEA R8, P0, R23, R20, 0x2 ;  /* 0x0000001417089211 */ /* 0x001fc800078010ff */
[----:B----45:R-:W-:-:S05]  /*2b040*/  @!P1 LEA.HI.X R9, R23, R24, R40, 0x2, P0 ;  /* 0x0000001817099211 */ /* 0x030fca00000f1428 */
[----:B--2---:R0:W-:Y:S04]  /*2b050*/  @!P1 ST.E.64 desc[UR40][R8.64], R14 ;  /* 0x0000000e08009985 */ /* 0x0041e8000c101b28 */
[----:B------:R-:W2:Y:S01]  /*2b060*/  @!P2 LDL.64 R4, [R1+0x258] ;  /* 0x000258000104a983 */ /* 0x000ea20000100a00 */
[----:B------:R-:W-:Y:S02]  /*2b070*/  ISETP.GE.AND P1, PT, R206, R0, PT ;  /* 0x00000000ce00720c */ /* 0x000fe40003f26270 */
[----:B------:R-:W-:-:S04]  /*2b080*/  @!P2 LEA R10, P0, R207, R20, 0x2 ;  /* 0x00000014cf0aa211 */ /* 0x000fc800078010ff */
[----:B------:R-:W-:-:S05]  /*2b090*/  @!P2 LEA.HI.X R11, R207, R24, R39, 0x2, P0 ;  /* 0x00000018cf0ba211 */ /* 0x000fca00000f1427 */
[----:B--2---:R2:W-:Y:S04]  /*2b0a0*/  @!P2 ST.E.64 desc[UR40][R10.64], R4 ;  /* 0x000000040a00a985 */ /* 0x0045e8000c101b28 */
[----:B------:R-:W3:Y:S01]  /*2b0b0*/  @!P1 LDL.64 R6, [R1+0x268] ;  /* 0x0002680001069983 */ /* 0x000ee20000100a00 */
[----:B------:R-:W-:Y:S02]  /*2b0c0*/  ISETP.GE.AND P2, PT, R205, R0, PT ;  /* 0x00000000cd00720c */ /* 0x000fe40003f46270 */
[----:B------:R-:W-:-:S04]  /*2b0d0*/  @!P1 LEA R12, P0, R206, R20, 0x2 ;  /* 0x00000014ce0c9211 */ /* 0x000fc800078010ff */
[----:B------:R-:W-:-:S05]  /*2b0e0*/  @!P1 LEA.HI.X R13, R206, R24, R38, 0x2, P0 ;  /* 0x00000018ce0d9211 */ /* 0x000fca00000f1426 */
[----:B---3--:R3:W-:Y:S04]  /*2b0f0*/  @!P1 ST.E.64 desc[UR40][R12.64], R6 ;  /* 0x000000060c009985 */ /* 0x0087e8000c101b28 */
[----:B0-----:R-:W4:Y:S01]  /*2b100*/  @!P2 LDL.64 R8, [R1+0x278] ;  /* 0x000278000108a983 */ /* 0x001f220000100a00 */
[----:B------:R-:W-:Y:S02]  /*2b110*/  ISETP.GE.AND P1, PT, R204, R0, PT ;  /* 0x00000000cc00720c */ /* 0x000fe40003f26270 */
[----:B------:R-:W-:-:S04]  /*2b120*/  @!P2 LEA R14, P0, R205, R20, 0x2 ;  /* 0x00000014cd0ea211 */ /* 0x000fc800078010ff */
[----:B------:R-:W-:-:S05]  /*2b130*/  @!P2 LEA.HI.X R15, R205, R24, R37, 0x2, P0 ;  /* 0x00000018cd0fa211 */ /* 0x000fca00000f1425 */
[----:B----4-:R0:W-:Y:S04]  /*2b140*/  @!P2 ST.E.64 desc[UR40][R14.64], R8 ;  /* 0x000000080e00a985 */ /* 0x0101e8000c101b28 */
[----:B--2---:R-:W2:Y:S01]  /*2b150*/  @!P1 LDL.64 R4, [R1+0x288] ;  /* 0x0002880001049983 */ /* 0x004ea20000100a00 */
[----:B------:R-:W-:Y:S02]  /*2b160*/  ISETP.GE.AND P2, PT, R203, R0, PT ;  /* 0x00000000cb00720c */ /* 0x000fe40003f46270 */
[----:B------:R-:W-:-:S04]  /*2b170*/  @!P1 LEA R10, P0, R204, R20, 0x2 ;  /* 0x00000014cc0a9211 */ /* 0x000fc800078010ff */
[----:B------:R-:W-:-:S05]  /*2b180*/  @!P1 LEA.HI.X R11, R204, R24, R36, 0x2, P0 ;  /* 0x00000018cc0b9211 */ /* 0x000fca00000f1424 */
[----:B--2---:R2:W-:Y:S04]  /*2b190*/  @!P1 ST.E.64 desc[UR40][R10.64], R4 ;  /* 0x000000040a009985 */ /* 0x0045e8000c101b28 */
[----:B---3--:R-:W3:Y:S01]  /*2b1a0*/  @!P2 LDL.64 R6, [R1+0x298] ;  /* 0x000298000106a983 */ /* 0x008ee20000100a00 */
        /* <DEDUP_REMOVED lines=119> */
[----:B---3--:R-:W2:Y:S01]  /*2b920*/  @!P2 LDL.64 R6, [R1+0x418] ;  /* 0x000418000106a983 */ /* 0x008ea20000100a00 */
[C---:B------:R-:W-:Y:S01]  /*2b930*/  @!P2 LEA R12, P0, R163.reuse, R20, 0x2 ;  /* 0x00000014a30ca211 */ /* 0x040fe200078010ff */
[----:B------:R-:W-:Y:S01]  /*2b940*/  BSSY B1, `(.L_x_6314) ;  /* 0x000000a000017945 */ /* 0x000fe20003800000 */
[----:B------:R-:W-:Y:S02]  /*2b950*/  ISETP.GE.AND P1, PT, R208, R0, PT ;  /* 0x00000000d000720c */ /* 0x000fe40003f26270 */
[----:B------:R-:W-:Y:S02]  /*2b960*/  @!P2 LEA.HI.X R13, R163, R24, R223, 0x2, P0 ;  /* 0x00000018a30da211 */ /* 0x000fe400000f14df */
[----:B------:R-:W-:-:S03]  /*2b970*/  ISETP.GE.AND P0, PT, R209, R0, PT ;  /* 0x00000000d100720c */ /* 0x000fc60003f06270 */
[----:B--2---:R0:W-:Y:S10]  /*2b980*/  @!P2 ST.E.64 desc[UR40][R12.64], R6 ;  /* 0x000000060c00a985 */ /* 0x0041f4000c101b28 */
[----:B------:R-:W-:Y:S05]  /*2b990*/  @P0 BRA `(.L_x_6315) ;  /* 0x0000000000100947 */ /* 0x000fea0003800000 */
[----:B0-----:R-:W2:Y:S01]  /*2b9a0*/  LDL.64 R6, [R1+0x428] ;  /* 0x0004280001067983 */ /* 0x001ea20000100a00 */
[----:B------:R-:W-:-:S04]  /*2b9b0*/  LEA R4, P0, R209, R20, 0x2 ;  /* 0x00000014d1047211 */ /* 0x000fc800078010ff */
[----:B------:R-:W-:-:S05]  /*2b9c0*/  LEA.HI.X R5, R209, R24, R222, 0x2, P0 ;  /* 0x00000018d1057211 */ /* 0x000fca00000f14de */
[----:B--2---:R2:W-:Y:S04]  /*2b9d0*/  ST.E.64 desc[UR40][R4.64], R6 ;  /* 0x0000000604007985 */ /* 0x0045e8000c101b28 */
.L_x_6315:
[----:B------:R-:W-:Y:S05]  /*2b9e0*/  BSYNC B1 ;  /* 0x0000000000017941 */ /* 0x000fea0003800000 */
.L_x_6314:
[----:B------:R-:W-:Y:S05]  /*2b9f0*/  @P1 BRA `(.L_x_6311) ;  /* 0x0000000c00e41947 */ /* 0x000fea0003800000 */
[----:B0-2---:R-:W2:Y:S01]  /*2ba00*/  LDL.64 R6, [R1+0x438] ;  /* 0x0004380001067983 */ /* 0x005ea20000100a00 */
[----:B------:R-:W-:-:S04]  /*2ba10*/  LEA R4, P0, R208, R20, 0x2 ;  /* 0x00000014d0047211 */ /* 0x000fc800078010ff */
[----:B------:R-:W-:-:S05]  /*2ba20*/  LEA.HI.X R5, R208, R24, R221, 0x2, P0 ;  /* 0x00000018d0057211 */ /* 0x000fca00000f14dd */
[----:B--2---:R0:W-:Y:S01]  /*2ba30*/  ST.E.64 desc[UR40][R4.64], R6 ;  /* 0x0000000604007985 */ /* 0x0041e2000c101b28 */
[----:B------:R-:W-:Y:S05]  /*2ba40*/  BRA `(.L_x_6311) ;  /* 0x0000000c00d07947 */ /* 0x000fea0003800000 */
.L_x_6304:
        /* <DEDUP_REMOVED lines=11> */
[----:B------:R-:W2:Y:S01]  /*2bb00*/  @P1 LDG.E R3, desc[UR40][R4.64] ;  /* 0x0000002804031981 */ /* 0x000ea2000c1e1900 */
        /* <DEDUP_REMOVED lines=9> */
[----:B------:R-:W-:Y:S01]  /*2bba0*/  ISETP.GT.AND P0, PT, R218, 0x3f, PT ;  /* 0x0000003fda00780c */ /* 0x000fe20003f04270 */
[----:B------:R-:W-:Y:S01]  /*2bbb0*/  UMOV UR4, URZ ;  /* 0x0000003f00047c82 */ /* 0x000fe20008000000 */
[----:B------:R-:W-:-:S08]  /*2bbc0*/  ULOP3.LUT UR11, UR42, 0xffff, URZ, 0xc0, !UPT ;  /* 0x0000ffff2a0b7892 */ /* 0x000fd0000f8ec03f */
[----:B------:R-:W-:Y:S01]  /*2bbd0*/  @!UP1 ULDC UR8, c[0x0][0xbd4] ;  /* 0x0002f50000089ab9 */ /* 0x000fe20000000800 */
[----:B--2---:R-:W-:Y:S01]  /*2bbe0*/  @P1 R2UR UR4, R3 ;  /* 0x00000000030412ca */ /* 0x004fe200000e0000 */
[----:B0-----:R-:W-:-:S14]  /*2bbf0*/  @P2 BRA `(.L_x_6316) ;  /* 0x0000000000102947 */ /* 0x001fdc0003800000 */
[----:B------:R-:W-:Y:S05]  /*2bc00*/  @!P1 BRA `(.L_x_6316) ;  /* 0x00000000000c9947 */ /* 0x000fea0003800000 */
[----:B------:R-:W2:Y:S04]  /*2bc10*/  LDG.E R3, desc[UR40][R4.64] ;  /* 0x0000002804037981 */ /* 0x000ea8000c1e1900 */
[----:B-----5:R-:W2:Y:S02]  /*2bc20*/  LDG.E R0, desc[UR40][R4.64+0x4] ;  /* 0x0000042804007981 */ /* 0x020ea4000c1e1900 */
[----:B--2---:R-:W-:-:S07]  /*2bc30*/  IMAD.IADD R0, R0, 0x1, -R3 ;  /* 0x0000000100007824 */ /* 0x004fce00078e0a03 */
.L_x_6316:
[----:B------:R-:W-:Y:S01]  /*2bc40*/  USHF.R.S32.HI UR10, URZ, 0x1f, UR44 ;  /* 0x0000001f3f0a7899 */ /* 0x000fe2000801142c */
[----:B------:R-:W-:Y:S01]  /*2bc50*/  BSSY B1, `(.L_x_6317) ;  /* 0x000003c000017945 */ /* 0x000fe20003800000 */
[----:B------:R-:W-:Y:S02]  /*2bc60*/  USHF.R.S32.HI UR23, URZ, 0x1f, UR4 ;  /* 0x0000001f3f177899 */ /* 0x000fe40008011404 */
[----:B------:R-:W-:Y:S02]  /*2bc70*/  USEL UR9, UR44, URZ, !UP0 ;  /* 0x0000003f2c097287 */ /* 0x000fe4000c000000 */
[----:B------:R-:W-:Y:S01]  /*2bc80*/  USEL UR10, UR10, URZ, !UP0 ;  /* 0x0000003f0a0a7287 */ /* 0x000fe2000c000000 */
[----:B------:R-:W-:Y:S11]  /*2bc90*/  @P0 BRA `(.L_x_6318) ;  /* 0x0000000000dc0947 */ /* 0x000ff60003800000 */
        /* <DEDUP_REMOVED lines=17> */
[----:B------:R-:W-:Y:S02]  /*2bdb0*/  UIMAD UR15, UR15, UR9, URZ ;  /* 0x000000090f0f72a4 */ /* 0x000fe4000f8e023f */
[----:B------:R-:W1:Y:S01]  /*2bdc0*/  @P0 LDC R5, c[0x0][0xcf0] ;  /* 0x00033c00ff050b82 */ /* 0x000e620000000800 */
[----:B------:R-:W-:Y:S01]  /*2bdd0*/  ULDC.64 UR12, c[0x0][UR21+0x218] ;  /* 0x00008600150c7abb */ /* 0x000fe20008000a00 */
[----:B------:R-:W-:-:S02]  /*2bde0*/  UIMAD.WIDE.U32 UR24, UR16, UR20, URZ ;  /* 0x00000014101872a5 */ /* 0x000fc4000f8e003f */
[----:B------:R-:W-:Y:S02]  /*2bdf0*/  UIMAD.WIDE.U32 UR18, UR12, UR11, URZ ;  /* 0x0000000b0c1272a5 */ /* 0x000fe4000f8e003f */
[----:B------:R-:W-:Y:S02]  /*2be00*/  UIMAD UR22, UR13, UR11, URZ ;  /* 0x0000000b0d1672a4 */ /* 0x000fe4000f8e023f */
[----:B------:R-:W-:Y:S02]  /*2be10*/  UIMAD UR16, UR17, UR20, URZ ;  /* 0x00000014111072a4 */ /* 0x000fe4000f8e023f */
[----:B------:R-:W-:Y:S02]  /*2be20*/  UIMAD.WIDE.U32 UR12, UR14, UR9, URZ ;  /* 0x000000090e0c72a5 */ /* 0x000fe4000f8e003f */
[----:B------:R-:W-:Y:S02]  /*2be30*/  UIMAD UR15, UR14, UR10, UR15 ;  /* 0x0000000a0e0f72a4 */ /* 0x000fe4000f8e020f */
[----:B------:R-:W-:Y:S01]  /*2be40*/  UIADD3 UR16, UR25, UR16, URZ ;  /* 0x0000001019107290 */ /* 0x000fe2000fffe03f */
[----:B0-----:R-:W-:Y:S01]  /*2be50*/  @P0 IMAD.HI.U32 R4, R6, R3, RZ ;  /* 0x0000000306040227 */ /* 0x001fe200078e00ff */
[----:B------:R-:W-:-:S02]  /*2be60*/  UIADD3 UR22, UR19, UR22, URZ ;  /* 0x0000001613167290 */ /* 0x000fc4000fffe03f */
[----:B------:R-:W-:Y:S01]  /*2be70*/  UIADD3 UR18, UP1, UP2, UR12, UR18, UR4 ;  /* 0x000000120c127290 */ /* 0x000fe2000fa3e004 */
[----:B------:R-:W-:Y:S01]  /*2be80*/  IMAD.MOV.U32 R3, RZ, RZ, R6 ;  /* 0x000000ffff037224 */ /* 0x000fe200078e0006 */
[----:B------:R-:W-:Y:S01]  /*2be90*/  UIADD3 UR14, UR13, UR15, URZ ;  /* 0x0000000f0d0e7290 */ /* 0x000fe2000fffe03f */
        /* <DEDUP_REMOVED lines=23> */
.L_x_6318:
[----:B------:R-:W-:Y:S05]  /*2c010*/  BSYNC B1 ;  /* 0x0000000000017941 */ /* 0x000fea0003800000 */
.L_x_6317:
        /* <DEDUP_REMOVED lines=8> */
[----:B------:R-:W-:Y:S01]  /*2c0a0*/  ISETP.GE.AND P2, PT, R160, UR16, PT ;  /* 0x00000010a0007c0c */ /* 0x000fe2000bf46270 */
[----:B------:R-:W-:Y:S01]  /*2c0b0*/  UIMAD.WIDE.U32 UR12, UR4, UR14, URZ ;  /* 0x0000000e040c72a5 */ /* 0x000fe2000f8e003f */
[----:B0-----:R-:W-:Y:S01]  /*2c0c0*/  SEL R6, RZ, 0xffffffff, P1 ;  /* 0xffffffffff067807 */ /* 0x001fe20000800000 */
[----:B------:R-:W-:Y:S01]  /*2c0d0*/  UIMAD UR8, UR4, UR15, UR8 ;  /* 0x0000000f040872a4 */ /* 0x000fe2000f8e0208 */
[----:B------:R-:W-:Y:S01]  /*2c0e0*/  SEL R4, RZ, 0x1, P2 ;  /* 0x00000001ff047807 */ /* 0x000fe20001000000 */
[----:B------:R-:W-:Y:S01]  /*2c0f0*/  IMAD R3, R220, 0x20, R210 ;  /* 0x00000020dc037824 */ /* 0x000fe200078e02d2 */
[----:B------:R-:W-:Y:S01]  /*2c100*/  ISETP.GE.AND P2, PT, R158, UR16, PT ;  /* 0x000000109e007c0c */ /* 0x000fe2000bf46270 */
[----:B------:R-:W-:Y:S01]  /*2c110*/  IMAD.SHL.U32 R9, R6, 0x2, RZ ;  /* 0x0000000206097824 */ /* 0x000fe200078e00ff */
[----:B------:R-:W-:Y:S01]  /*2c120*/  UIADD3 UR13, UR13, UR8, URZ ;  /* 0x000000080d0d7290 */ /* 0x000fe2000fffe03f */
[----:B------:R-:W-:Y:S01]  /*2c130*/  IMAD.U32 R8, RZ, RZ, UR43 ;  /* 0x0000002bff087e24 */ /* 0x000fe2000f8e00ff */
[----:B------:R-:W-:Y:S01]  /*2c140*/  ULDC.64 UR14, c[0x0][0xbe8] ;  /* 0x0002fa00000e7ab9 */ /* 0x000fe20000000a00 */
[----:B------:R-:W-:Y:S01]  /*2c150*/  ISETP.GE.AND P1, PT, R157, UR16, PT ;  /* 0x000000109d007c0c */ /* 0x000fe2000bf26270 */
[----:B------:R-:W-:Y:S01]  /*2c160*/  UIMAD.WIDE.U32 UR12, UR11, UR14, UR12 ;  /* 0x0000000e0b0c72a5 */ /* 0x000fe2000f8e000c */
[----:B------:R-:W-:Y:S01]  /*2c170*/  LOP3.LUT R6, R9, 0x2, R4, 0xe2, !PT ;  /* 0x0000000209067812 */ /* 0x000fe200078ee204 */
[----:B------:R-:W-:Y:S01]  /*2c180*/  IMAD R8, R8, 0x40, R3 ;  /* 0x0000004008087824 */ /* 0x000fe200078e0203 */
[----:B------:R-:W-:Y:S01]  /*2c190*/  SEL R4, RZ, 0xffffffff, P2 ;  /* 0xffffffffff047807 */ /* 0x000fe20001000000 */
[----:B------:R-:W-:Y:S01]  /*2c1a0*/  UIMAD UR13, UR11, UR15, UR13 ;  /* 0x0000000f0b0d72a4 */ /* 0x000fe2000f8e020d */
[----:B------:R-:W-:Y:S01]  /*2c1b0*/  SEL R9, RZ, 0xffffffff, P1 ;  /* 0xffffffffff097807 */ /* 0x000fe20000800000 */
[----:B------:R-:W-:Y:S01]  /*2c1c0*/  IMAD.MOV.U32 R3, RZ, RZ, R8 ;  /* 0x000000ffff037224 */ /* 0x000fe200078e0008 */
[----:B-1----:R-:W-:Y:S01]  /*2c1d0*/  ISETP.NE.AND P0, PT, R11, 0x1, PT ;  /* 0x000000010b00780c */ /* 0x002fe20003f05270 */
[----:B------:R-:W-:Y:S01]  /*2c1e0*/  ULDC.64 UR14, c[0x0][0xbf0] ;  /* 0x0002fc00000e7ab9 */ /* 0x000fe20000000a00 */
[----:B------:R-:W-:Y:S01]  /*2c1f0*/  IMAD.SHL.U32 R13, R4, 0x4, RZ ;  /* 0x00000004040d7824 */ /* 0x000fe200078e00ff */
[----:B------:R-:W-:Y:S01]  /*2c200*/  UIMAD UR10, UR10, UR14, URZ ;  /* 0x0000000e0a0a72a4 */ /* 0x000fe2000f8e023f */
[----:B------:R-:W-:Y:S01]  /*2c210*/  IMAD.SHL.U32 R9, R9, 0x8, RZ ;  /* 0x0000000809097824 */ /* 0x000fe200078e00ff */
[----:B------:R-:W-:Y:S01]  /*2c220*/  ISETP.GE.AND P2, PT, R161, UR16, PT ;  /* 0x00000010a1007c0c */ /* 0x000fe2000bf46270 */
[----:B-----5:R-:W-:Y:S01]  /*2c230*/  IMAD R25, R0, R11, RZ ;  /* 0x0000000b00197224 */ /* 0x020fe200078e02ff */
[----:B------:R-:W-:Y:S01]  /*2c240*/  UIMAD UR4, UR9, UR15, UR10 ;  /* 0x0000000f090472a4 */ /* 0x000fe2000f8e020a */
[----:B------:R-:W-:Y:S01]  /*2c250*/  LOP3.LUT R6, R13, 0x4, R6, 0xe2, !PT ;  /* 0x000000040d067812 */ /* 0x000fe200078ee206 */
[----:B------:R-:W-:Y:S01]  /*2c260*/  UIMAD.WIDE.U32 UR8, UR9, UR14, UR12 ;  /* 0x0000000e090872a5 */ /* 0x000fe2000f8e000c */
[----:B------:R-:W-:Y:S01]  /*2c270*/  SEL R0, RZ, 0x80, P2 ;  /* 0x00000080ff007807 */ /* 0x000fe20001000000 */
[----:B------:R-:W-:Y:S01]  /*2c280*/  BSSY B1, `(.L_x_6319) ;  /* 0x000004c000017945 */ /* 0x000fe20003800000 */
[----:B------:R-:W-:Y:S01]  /*2c290*/  LOP3.LUT R10, R9, 0x8, R6, 0xe2, !PT ;  /* 0x00000008090a7812 */ /* 0x000fe200078ee206 */
[----:B------:R-:W0:Y:S01]  /*2c2a0*/  @P0 LDC R5, c[0x0][0xcec] ;  /* 0x00033b00ff050b82 */ /* 0x000e220000000800 */
[----:B------:R-:W-:-:S07]  /*2c2b0*/  UIADD3 UR4, UR9, UR4, URZ ;  /* 0x0000000409047290 */ /* 0x000fce000fffe03f */
[----:B------:R-:W1:Y:S01]  /*2c2c0*/  @P0 LDC R7, c[0x0][0xcf0] ;  /* 0x00033c00ff070b82 */ /* 0x000e620000000800 */
        /* <DEDUP_REMOVED lines=13> */
[----:B------:R-:W-:Y:S02]  /*2c3a0*/  IMAD R7, R11, R7, R8 ;  /* 0x000000070b077224 */ /* 0x000fe400078e0208 */
[----:B------:R-:W-:Y:S02]  /*2c3b0*/  IMAD.SHL.U32 R13, R9, 0x10, RZ ;  /* 0x00000010090d7824 */ /* 0x000fe400078e00ff */
[----:B------:R-:W-:Y:S01]  /*2c3c0*/  IMAD R9, R3, UR9, R6 ;  /* 0x0000000903097c24 */ /* 0x000fe2000f8e0206 */
[----:B------:R-:W-:Y:S01]  /*2c3d0*/  SEL R6, RZ, 0xffffffff, P0 ;  /* 0xffffffffff067807 */ /* 0x000fe20000000000 */
[----:B------:R-:W-:Y:S01]  /*2c3e0*/  ULDC.64 UR8, c[0x0][0xbd8] ;  /* 0x0002f60000087ab9 */ /* 0x000fe20000000a00 */
[----:B------:R-:W-:Y:S01]  /*2c3f0*/  SHF.R.S32.HI R3, RZ, 0x1f, R7 ;  /* 0x0000001fff037819 */ /* 0x000fe20000011407 */
[----:B------:R-:W-:Y:S01]  /*2c400*/  IMAD.IADD R5, R5, 0x1, R9 ;  /* 0x0000000105057824 */ /* 0x000fe200078e0209 */
[----:B------:R-:W-:Y:S01]  /*2c410*/  LOP3.LUT R10, R13, 0x10, R10, 0xe2, !PT ;  /* 0x000000100d0a7812 */ /* 0x000fe200078ee20a */
[----:B------:R-:W-:Y:S01]  /*2c420*/  IMAD.SHL.U32 R13, R6, 0x20, RZ ;  /* 0x00000020060d7824 */ /* 0x000fe200078e00ff */
[----:B------:R-:W-:Y:S01]  /*2c430*/  ISETP.GE.AND P0, PT, R162, UR16, PT ;  /* 0x00000010a2007c0c */ /* 0x000fe2000bf06270 */
[----:B------:R-:W-:-:S02]  /*2c440*/  IMAD R6, R3, UR8, RZ ;  /* 0x0000000803067c24 */ /* 0x000fc4000f8e02ff */
[----:B------:R-:W-:Y:S01]  /*2c450*/  IMAD.WIDE.U32 R4, R7, UR8, R4 ;  /* 0x0000000807047c25 */ /* 0x000fe2000f8e0004 */
[----:B------:R-:W-:-:S03]  /*2c460*/  LOP3.LUT R10, R13, 0x20, R10, 0xe2, !PT ;  /* 0x000000200d0a7812 */ /* 0x000fc600078ee20a */
[----:B------:R-:W-:Y:S01]  /*2c470*/  IMAD R3, R7, UR9, R6 ;  /* 0x0000000907037c24 */ /* 0x000fe2000f8e0206 */
[----:B------:R-:W-:Y:S01]  /*2c480*/  ULDC.64 UR8, c[0x0][0xb80] ;  /* 0x0002e00000087ab9 */ /* 0x000fe20000000a00 */
[----:B------:R-:W-:Y:S01]  /*2c490*/  IMAD.U32 R7, RZ, RZ, UR43 ;  /* 0x0000002bff077e24 */ /* 0x000fe2000f8e00ff */
[C---:B------:R-:W-:Y:S01]  /*2c4a0*/  LEA R20, P1, R4.reuse, UR8, 0x1 ;  /* 0x0000000804147c11 */ /* 0x040fe2000f8208ff */
[----:B------:R-:W-:Y:S02]  /*2c4b0*/  IMAD.IADD R3, R5, 0x1, R3 ;  /* 0x0000000105037824 */ /* 0x000fe400078e0203 */
[----:B------:R-:W-:Y:S01]  /*2c4c0*/  IMAD R26, R7, 0x40, R210 ;  /* 0x00000040071a7824 */ /* 0x000fe200078e02d2 */
[----:B------:R-:W-:Y:S01]  /*2c4d0*/  SEL R7, RZ, 0x40, P0 ;  /* 0x00000040ff077807 */ /* 0x000fe20000000000 */
[----:B------:R0:W1:Y:S01]  /*2c4e0*/  SHFL.IDX PT, R6, R20, RZ, 0x181f ;  /* 0x00181fff14067589 */ /* 0x00006200000e0000 */
[----:B------:R-:W-:Y:S02]  /*2c4f0*/  LEA.HI.X R3, R4, UR9, R3, 0x1, P1 ;  /* 0x0000000904037c11 */ /* 0x000fe400088f0c03 */
[----:B------:R-:W-:-:S02]  /*2c500*/  ISETP.GE.AND P0, PT, R26, R25, PT ;  /* 0x000000191a00720c */ /* 0x000fc40003f06270 */
[----:B------:R-:W-:Y:S02]  /*2c510*/  LOP3.LUT R21, R10, R7, RZ, 0xfc, !PT ;  /* 0x000000070a157212 */ /* 0x000fe400078efcff */
[----:B------:R0:W2:Y:S02]  /*2c520*/  SHFL.IDX PT, R7, R3, RZ, 0x181f ;  /* 0x00181fff03077589 */ /* 0x0000a400000e0000 */
        /* <DEDUP_REMOVED lines=33> */
.L_x_6320:
[----:B------:R-:W-:Y:S05]  /*2c740*/  BSYNC B1 ;  /* 0x0000000000017941 */ /* 0x000fea0003800000 */
.L_x_6319:
        /* <DEDUP_REMOVED lines=9> */
[----:B------:R-:W-:-:S05]  /*2c7e0*/  LOP3.LUT P1, RZ, R21, 0x40, RZ, 0xc0, !PT ;  /* 0x0000004015ff7812 */ /* 0x000fca000782c0ff */
[CC--:B-1----:R-:W-:Y:S02]  /*2c7f0*/  @!P2 LEA R8, P0, R159.reuse, R6.reuse, 0x1 ;  /* 0x000000069f08a211 */ /* 0x0c2fe400078008ff */
[----:B--2---:R-:W-:Y:S02]  /*2c800*/  @!P3 IMAD.WIDE R4, R160, 0x2, R6 ;  /* 0x00000002a004b825 */ /* 0x004fe400078e0206 */
[-C--:B------:R-:W-:Y:S02]  /*2c810*/  @!P2 LEA.HI.X R9, R159, R7.reuse, R217, 0x1, P0 ;  /* 0x000000079f09a211 */ /* 0x080fe400000f0cd9 */
[----:B------:R-:W-:Y:S01]  /*2c820*/  @!P5 LEA R10, P0, R158, R6, 0x1 ;  /* 0x000000069e0ad211 */ /* 0x000fe200078008ff */
[----:B------:R0:W-:Y:S01]  /*2c830*/  @!P3 ST.E.128 desc[UR40][R4.64], RZ ;  /* 0x000000ff0400b985 */ /* 0x0001e2000c101d28 */
[----:B------:R-:W-:Y:S02]  /*2c840*/  ISETP.GE.AND P3, PT, R156, UR16, PT ;  /* 0x000000109c007c0c */ /* 0x000fe4000bf66270 */
[----:B------:R-:W-:Y:S01]  /*2c850*/  @!P5 LEA.HI.X R11, R158, R7, R216, 0x1, P0 ;  /* 0x000000079e0bd211 */ /* 0x000fe200000f0cd8 */
[----:B------:R1:W-:Y:S01]  /*2c860*/  @!P2 ST.E.128 desc[UR40][R8.64], RZ ;  /* 0x000000ff0800a985 */ /* 0x0003e2000c101d28 */
[----:B------:R-:W-:-:S02]  /*2c870*/  ISETP.GE.AND P2, PT, R17, UR16, PT ;  /* 0x0000001011007c0c */ /* 0x000fc4000bf46270 */
[----:B------:R-:W-:Y:S01]  /*2c880*/  LOP3.LUT P0, RZ, R24, 0x80, RZ, 0xc0, !PT ;  /* 0x0000008018ff7812 */ /* 0x000fe2000780c0ff */
[----:B------:R1:W-:Y:S01]  /*2c890*/  @!P5 ST.E.128 desc[UR40][R10.64], RZ ;  /* 0x000000ff0a00d985 */ /* 0x0003e2000c101d28 */
[----:B------:R-:W-:-:S04]  /*2c8a0*/  @!P4 LEA R12, P6, R157, R6, 0x1 ;  /* 0x000000069d0cc211 */ /* 0x000fc800078c08ff */
[----:B------:R-:W-:Y:S02]  /*2c8b0*/  @!P4 LEA.HI.X R13, R157, R7, R215, 0x1, P6 ;  /* 0x000000079d0dc211 */ /* 0x000fe400030f0cd7 */
[----:B------:R-:W-:-:S03]  /*2c8c0*/  @!P3 LEA R14, P5, R156, R6, 0x1 ;  /* 0x000000069c0eb211 */ /* 0x000fc600078a08ff */
[----:B------:R1:W-:Y:S01]  /*2c8d0*/  @!P4 ST.E.128 desc[UR40][R12.64], RZ ;  /* 0x000000ff0c00c985 */ /* 0x0003e2000c101d28 */
[-C--:B0-----:R-:W-:Y:S02]  /*2c8e0*/  @!P2 LEA R4, P6, R17, R6.reuse, 0x1 ;  /* 0x000000061104a211 */ /* 0x081fe400078c08ff */
        /* <DEDUP_REMOVED lines=10> */
.L_x_6311:
[----:B------:R-:W-:Y:S05]  /*2c990*/  BSYNC B0 ;  /* 0x0000000000007941 */ /* 0x000fea0003800000 */
.L_x_6303:
[----:B------:R-:W-:Y:S02]  /*2c9a0*/  ULDC UR4, c[0x0][0xd3c] ;  /* 0x00034f0000047ab9 */ /* 0x000fe40000000800 */
[----:B------:R-:W-:-:S06]  /*2c9b0*/  UISETP.GE.AND UP0, UPT, UR6, UR4, UPT ;  /* 0x000000040600728c */ /* 0x000fcc000bf06270 */
[----:B------:R-:W-:-:S13]  /*2c9c0*/  PLOP3.LUT P0, PT, PT, PT, UP0, 0x80, 0x0 ;  /* 0x000000000000781c */ /* 0x000fda0003f0f008 */
[----:B------:R-:W-:Y:S05]  /*2c9d0*/  @!P0 BRA `(.L_x_6321) ;  /* 0xfffffd4800e88947 */ /* 0x000fea000383ffff */
[----:B------:R-:W-:Y:S05]  /*2c9e0*/  EXIT ;  /* 0x000000000000794d */ /* 0x000fea0003800000 */
.L_x_6181:
        /* <DEDUP_REMOVED lines=14> */
[----:B0-----:R0:W-:Y:S01]  /*2cad0*/  STL.128 [R1+0x440], R4 ;  /* 0x0004400401007387 */ /* 0x0011e20000100c00 */
[----:B------:R-:W-:Y:S06]  /*2cae0*/  BAR.ARV 0x4, 0x180 ;  /* 0x0106000000007b1d */ /* 0x000fec0000002000 */
[----:B------:R-:W-:Y:S05]  /*2caf0*/  BRA `(.L_x_6323) ;  /* 0x0000000c00b47947 */ /* 0x000fea0003800000 */
.L_x_6322:
[----:B------:R-:W0:Y:S01]  /*2cb00*/  S2R R0, SR_TID.X ;  /* 0x0000000000007919 */ /* 0x000e220000002100 */
        /* <DEDUP_REMOVED lines=43> */
.L_x_6326:
        /* <DEDUP_REMOVED lines=39> */
.L_x_6324:
        /* <DEDUP_REMOVED lines=12> */
.L_x_6327:
[----:B----4-:R-:W-:Y:S01]  /*2d0f0*/  IMAD R2, R8, UR5, R9 ;  /* 0x0000000508027c24 */ /* 0x010fe2000f8e0209 */
[----:B-1----:R-:W-:Y:S01]  /*2d100*/  ISETP.NE.AND P0, PT, R7, 0x1, PT ;  /* 0x000000010700780c */ /* 0x002fe20003f05270 */
[----:B------:R-:W-:-:S03]  /*2d110*/  VIADD R12, R10, UR4 ;  /* 0x000000040a0c7c36 */ /* 0x000fc60008000000 */
[----:B------:R1:W-:Y:S01]  /*2d120*/  STL [R1+0x440], R2 ;  /* 0x0004400201007387 */ /* 0x0003e20000100800 */
[----:B0-----:R-:W-:-:S03]  /*2d130*/  IADD3 R5, -R2, UR6, RZ ;  /* 0x0000000602057c10 */ /* 0x001fc6000fffe1ff */
[----:B------:R1:W-:Y:S05]  /*2d140*/  STL [R1+0x44c], R12 ;  /* 0x00044c0c01007387 */ /* 0x0003ea0000100800 */
[----:B------:R-:W-:Y:S05]  /*2d150*/  @!P0 BRA `(.L_x_6328) ;  /* 0x0000000000e08947 */ /* 0x000fea0003800000 */
[-C--:B--2---:R-:W-:Y:S02]  /*2d160*/  IABS R6, R4.reuse ;  /* 0x0000000400067213 */ /* 0x084fe40000000000 */
[----:B------:R-:W-:Y:S02]  /*2d170*/  IABS R8, R7 ;  /* 0x0000000700087213 */ /* 0x000fe40000000000 */
[----:B------:R-:W0:Y:S08]  /*2d180*/  I2F.RP R9, R6 ;  /* 0x0000000600097306 */ /* 0x000e300000209400 */
[----:B------:R-:W2:Y:S08]  /*2d190*/  I2F.RP R10, R8 ;  /* 0x00000008000a7306 */ /* 0x000eb00000209400 */
[----:B0-----:R-:W1:Y:S08]  /*2d1a0*/  MUFU.RCP R9, R9 ;  /* 0x0000000900097308 */ /* 0x001e700000001000 */
[----:B--2---:R-:W-:Y:S01]  /*2d1b0*/  MUFU.RCP R10, R10 ;  /* 0x0000000a000a7308 */ /* 0x004fe20000001000 */
[----:B-1----:R-:W-:Y:S01]  /*2d1c0*/  VIADD R2, R9, 0xffffffe ;  /* 0x0ffffffe09027836 */ /* 0x002fe20000000000 */
[----:B------:R-:W-:-:S06]  /*2d1d0*/  IABS R9, R4 ;  /* 0x0000000400097213 */ /* 0x000fcc0000000000 */
[----:B---3--:R0:W1:Y:S02]  /*2d1e0*/  F2I.FTZ.U32.TRUNC.NTZ R3, R2 ;  /* 0x0000000200037305 */ /* 0x008064000021f000 */
        /* <DEDUP_REMOVED lines=8> */
[----:B------:R-:W-:Y:S02]  /*2d270*/  VIADD R3, R10, 0xffffffe ;  /* 0x0ffffffe0a037836 */ /* 0x000fe40000000000 */
[----:B------:R-:W-:Y:S01]  /*2d280*/  IMAD.MOV.U32 R2, RZ, RZ, RZ ;  /* 0x000000ffff027224 */ /* 0x000fe200078e00ff */
[----:B------:R-:W-:-:S03]  /*2d290*/  ISETP.GT.U32.AND P1, PT, R6, R11, PT ;  /* 0x0000000b0600720c */ /* 0x000fc60003f24070 */
        /* <DEDUP_REMOVED lines=36> */
.L_x_6328:
[----:B-1-3--:R-:W0:Y:S02]  /*2d4e0*/  LDC.64 R2, c[0x0][0xd90] ;  /* 0x00036400ff027b82 */ /* 0x00ae240000000a00 */
        /* <DEDUP_REMOVED lines=60> */
.L_x_6329:
[----:B01----:R-:W-:-:S05]  /*2d8b0*/  LOP3.LUT R3, RZ, R2, RZ, 0x33, !PT ;  /* 0x00000002ff037212 */ /* 0x003fca00078e33ff */
[----:B------:R-:W-:-:S05]  /*2d8c0*/  IMAD.IADD R2, R4, 0x1, R3 ;  /* 0x0000000104027824 */ /* 0x000fca00078e0203 */
[----:B------:R1:W-:Y:S01]  /*2d8d0*/  STL [R1+0x444], R2 ;  /* 0x0004440201007387 */ /* 0x0003e20000100800 */
[----:B------:R-:W-:Y:S05]  /*2d8e0*/  BRA `(.L_x_6330) ;  /* 0x0000000000107947 */ /* 0x000fea0003800000 */
.L_x_6325:
[----:B------:R-:W-:Y:S01]  /*2d8f0*/  IMAD.U32 R2, RZ, RZ, UR6 ;  /* 0x00000006ff027e24 */ /* 0x000fe2000f8e00ff */
[----:B------:R0:W-:Y:S04]  /*2d900*/  STL [R1+0x444], RZ ;  /* 0x000444ff01007387 */ /* 0x0001e80000100800 */
[----:B------:R0:W-:Y:S04]  /*2d910*/  STL [R1+0x448], RZ ;  /* 0x000448ff01007387 */ /* 0x0001e80000100800 */
[----:B------:R0:W-:Y:S02]  /*2d920*/  STL [R1+0x440], R2 ;  /* 0x0004400201007387 */ /* 0x0001e40000100800 */
.L_x_6330:
[----:B------:R-:W2:Y:S04]  /*2d930*/  LDL R4, [R1+0x440] ;  /* 0x0004400001047983 */ /* 0x000ea80000100800 */
        /* <DEDUP_REMOVED lines=9> */
.L_x_6323:
[----:B--2---:R-:W2:Y:S01]  /*2d9d0*/  LDL R0, [R1+0x44c] ;  /* 0x00044c0001007983 */ /* 0x004ea20000100800 */
[----:B------:R-:W-:-:S03]  /*2d9e0*/  ULDC UR4, c[0x0][0xd3c] ;  /* 0x00034f0000047ab9 */ /* 0x000fc60000000800 */
[----:B------:R3:W-:Y:S04]  /*2d9f0*/  STL [R1+0x450], RZ ;  /* 0x000450ff01007387 */ /* 0x0007e80000100800 */
[----:B------:R3:W-:Y:S01]  /*2da00*/  STL [R1+0x4a4], RZ ;  /* 0x0004a4ff01007387 */ /* 0x0007e20000100800 */
[----:B--2---:R-:W-:Y:S01]  /*2da10*/  ISETP.GE.AND P0, PT, R0, UR4, PT ;  /* 0x0000000400007c0c */ /* 0x004fe2000bf06270 */
[----:B------:R-:W-:-:S05]  /*2da20*/  IMAD.MOV.U32 R0, RZ, RZ, 0x1 ;  /* 0x00000001ff007424 */ /* 0x000fca00078e00ff */
[----:B------:R3:W-:Y:S07]  /*2da30*/  STL [R1+0x458], R0 ;  /* 0x0004580001007387 */ /* 0x0007ee0000100800 */
[----:B------:R-:W-:Y:S05]  /*2da40*/  @P0 BRA `(.L_x_6331) ;  /* 0x0000007800d00947 */ /* 0x000fea0003800000 */
[----:B0-----:R-:W0:Y:S01]  /*2da50*/  S2R R5, SR_TID.X ;  /* 0x0000000000057919 */ /* 0x001e220000002100 */
[----:B------:R-:W2:Y:S01]  /*2da60*/  S2UR UR5, SR_CgaCtaId ;  /* 0x00000000000579c3 */ /* 0x000ea20000008800 */
[----:B------:R-:W-:Y:S01]  /*2da70*/  UMOV UR4, 0x400 ;  /* 0x0000040000047882 */ /* 0x000fe20000000000 */
[----:B------:R-:W-:Y:S01]  /*2da80*/  BSSY B8, `(.L_x_6331) ;  /* 0x00007b0000087945 */ /* 0x000fe20003800000 */
[----:B------:R-:W-:Y:S01]  /*2da90*/  STL [R1+0x4a4], RZ ;  /* 0x0004a4ff01007387 */ /* 0x000fe20000100800 */
[----:B------:R-:W-:Y:S01]  /*2daa0*/  ULDC UR36, c[0x0][0xc] ;  /* 0x0000030000247ab9 */ /* 0x000fe20000000800 */
[----:B------:R-:W-:Y:S02]  /*2dab0*/  ULDC.64 UR38, c[0x0][0x198] ;  /* 0x0000660000267ab9 */ /* 0x000fe40000000a00 */
[----:B------:R-:W-:Y:S01]  /*2dac0*/  STL [R1+0x450], RZ ;  /* 0x000450ff01007387 */ /* 0x000fe20000100800 */
[----:B--2---:R-:W-:-:S06]  /*2dad0*/  ULEA UR4, UR5, UR4, 0x18 ;  /* 0x0000000405047291 */ /* 0x004fcc000f8ec03f */
[----:B------:R-:W-:Y:S01]  /*2dae0*/  IMAD.U32 R18, RZ, RZ, UR4 ;  /* 0x00000004ff127e24 */ /* 0x000fe2000f8e00ff */
[C---:B0-----:R-:W-:Y:S01]  /*2daf0*/  LOP3.LUT R4, R5.reuse, 0x7f, RZ, 0xc0, !PT ;  /* 0x0000007f05047812 */ /* 0x041fe200078ec0ff */
[----:B---3--:R-:W-:-:S05]  /*2db00*/  IMAD.SHL.U32 R0, R5, 0x8, RZ ;  /* 0x0000000805007824 */ /* 0x008fca00078e00ff */
        /* <DEDUP_REMOVED lines=9> */
[----:B------:R-:W-:Y:S01]  /*2dba0*/  IMAD.MOV.U32 R2, RZ, RZ, 0x1 ;  /* 0x00000001ff027424 */ /* 0x000fe200078e00ff */
[C---:B------:R-:W-:Y:S02]  /*2dbb0*/  LOP3.LUT R4, R0.reuse, 0x40, RZ, 0xfc, !PT ;  /* 0x0000004000047812 */ /* 0x040fe400078efcff */
[----:B------:R0:W-:Y:S01]  /*2dbc0*/  STL [R1+0x454], R3 ;  /* 0x0004540301007387 */ /* 0x0001e20000100800 */
[----:B------:R-:W-:-:S03]  /*2dbd0*/  LOP3.LUT R4, R0, 0x100, RZ, 0xfc, !PT ;  /* 0x0000010000047812 */ /* 0x000fc600078efcff */
[----:B------:R1:W-:Y:S01]  /*2dbe0*/  STL [R1+0x458], R2 ;  /* 0x0004580201007387 */ /* 0x0003e20000100800 */
[C---:B0-----:R-:W-:Y:S02]  /*2dbf0*/  LOP3.LUT R3, R0.reuse, 0x80, RZ, 0xfc, !PT ;  /* 0x0000008000037812 */ /* 0x041fe400078efcff */
[C---:B------:R-:W-:Y:S02]  /*2dc00*/  LOP3.LUT R3, R0.reuse, 0x140, RZ, 0xfc, !PT ;  /* 0x0000014000037812 */ /* 0x040fe400078efcff */
[C---:B-1----:R-:W-:Y:S02]  /*2dc10*/  LOP3.LUT R2, R0.reuse, 0xc0, RZ, 0xfc, !PT ;  /* 0x000000c000027812 */ /* 0x042fe400078efcff */
[C---:B------:R-:W-:Y:S02]  /*2dc20*/  LOP3.LUT R2, R0.reuse, 0x180, RZ, 0xfc, !PT ;  /* 0x0000018000027812 */ /* 0x040fe400078efcff */
[----:B------:R-:W-:-:S07]  /*2dc30*/  LOP3.LUT R0, R0, 0x1c0, RZ, 0xfc, !PT ;  /* 0x000001c000007812 */ /* 0x000fce00078efcff */
.L_x_6465:
[----:B0-----:R-:W2:Y:S01]  /*2dc40*/  LDL R9, [R1+0x44c] ;  /* 0x00044c0001097983 */ /* 0x001ea20000100800 */
[----:B------:R-:W-:Y:S05]  /*2dc50*/  YIELD ;  /* 0x0000000000007946 */ /* 0x000fea0003800000 */
[----:B------:R-:W-:Y:S01]  /*2dc60*/  ULDC.64 UR4, c[0x0][0xb20] ;  /* 0x0002c80000047ab9 */ /* 0x000fe20000000a00 */
[----:B------:R-:W-:Y:S01]  /*2dc70*/  IMAD.MOV.U32 R0, RZ, RZ, RZ ;  /* 0x000000ffff007224 */ /* 0x000fe200078e00ff */
[----:B------:R-:W-:Y:S01]  /*2dc80*/  ISETP.NE.U32.AND P0, PT, RZ, UR4, PT ;  /* 0x00000004ff007c0c */ /* 0x000fe2000bf05070 */
[----:B-1--4-:R-:W0:Y:S01]  /*2dc90*/  LDC.64 R4, c[0x0][0xaf8] ;  /* 0x0002be00ff047b82 */ /* 0x012e220000000a00 */
        /* <DEDUP_REMOVED lines=41> */
.L_x_6332:
        /* <DEDUP_REMOVED lines=16> */
.L_x_6333:
[----:B------:R-:W-:Y:S05]  /*2e030*/  @!P1 BRA `(.L_x_6334) ;  /* 0x00000000000c9947 */ /* 0x000fea0003800000 */
[----:B------:R-:W3:Y:S04]  /*2e040*/  LDG.E R6, desc[UR40][R2.64] ;  /* 0x0000002802067981 */ /* 0x000ee8000c1e1900 */
[----:B------:R-:W3:Y:S02]  /*2e050*/  LDG.E R2, desc[UR40][R2.64+0x4] ;  /* 0x0000042802027981 */ /* 0x000ee4000c1e1900 */
[----:B---3--:R-:W-:-:S07]  /*2e060*/  IMAD.IADD R6, R2, 0x1, -R6 ;  /* 0x0000000102067824 */ /* 0x008fce00078e0a06 */
.L_x_6334:
        /* <DEDUP_REMOVED lines=34> */
.L_x_6337:
[----:B------:R-:W-:-:S13]  /*2e290*/  ISETP.NE.AND P0, PT, R3, 0x1, PT ;  /* 0x000000010300780c */ /* 0x000fda0003f05270 */
[----:B------:R-:W2:Y:S02]  /*2e2a0*/  @P0 LDC.64 R4, c[0x0][0xae0] ;  /* 0x0002b800ff040b82 */ /* 0x000ea40000000a00 */
[----:B--2---:R-:W-:-:S05]  /*2e2b0*/  @P0 IMAD.HI.U32 R4, R8, R4, RZ ;  /* 0x0000000408040227 */ /* 0x004fca00078e00ff */
[----:B------:R-:W-:-:S07]  /*2e2c0*/  @P0 SHF.R.U32.HI R8, RZ, R5, R4 ;  /* 0x00000005ff080219 */ /* 0x000fce0000011604 */
.L_x_6338:
[----:B------:R-:W-:Y:S05]  /*2e2d0*/  BSYNC B0 ;  /* 0x0000000000007941 */ /* 0x000fea0003800000 */
.L_x_6336:
[----:B------:R-:W-:-:S05]  /*2e2e0*/  IMAD R8, R8, R3, R3 ;  /* 0x0000000308087224 */ /* 0x000fca00078e0203 */
[----:B------:R-:W-:-:S07]  /*2e2f0*/  VIMNMX R2, R2, R8, PT ;  /* 0x0000000802027248 */ /* 0x000fce0003fe0100 */
.L_x_6335:
        /* <DEDUP_REMOVED lines=25> */
.L_x_6341:
[----:B------:R-:W-:-:S13]  /*2e490*/  ISETP.NE.AND P0, PT, R3, 0x1, PT ;  /* 0x000000010300780c */ /* 0x000fda0003f05270 */
[----:B--2---:R-:W2:Y:S02]  /*2e4a0*/  @P0 LDC.64 R4, c[0x0][0xae0] ;  /* 0x0002b800ff040b82 */ /* 0x004ea40000000a00 */
[----:B--2---:R-:W-:-:S05]  /*2e4b0*/  @P0 IMAD.HI.U32 R4, R6, R4, RZ ;  /* 0x0000000406040227 */ /* 0x004fca00078e00ff */
[----:B------:R-:W-:-:S07]  /*2e4c0*/  @P0 SHF.R.U32.HI R6, RZ, R5, R4 ;  /* 0x00000005ff060219 */ /* 0x000fce0000011604 */
.L_x_6342:
[----:B------:R-:W-:Y:S05]  /*2e4d0*/  BSYNC B0 ;  /* 0x0000000000007941 */ /* 0x000fea0003800000 */
.L_x_6340:
[----:B------:R-:W-:-:S05]  /*2e4e0*/  IMAD R3, R6, R3, RZ ;  /* 0x0000000306037224 */ /* 0x000fca00078e02ff */
[----:B------:R-:W-:-:S07]  /*2e4f0*/  VIMNMX R2, R2, R3, !PT ;  /* 0x0000000302027248 */ /* 0x000fce0007fe0100 */
.L_x_6339:
[----:B------:R-:W-:Y:S01]  /*2e500*/  SHF.R.S32.HI R3, RZ, 0x1f, R2 ;  /* 0x0000001fff037819 */ /* 0x000fe20000011402 */
[----:B------:R-:W-:Y:S01]  /*2e510*/  IMAD.MOV.U32 R5, RZ, RZ, RZ ;  /* 0x000000ffff057224 */ /* 0x000fe200078e00ff */
[----:B--2---:R-:W-:Y:S01]  /*2e520*/  SHF.R.U32.HI R4, RZ, 0x10, R7 ;  /* 0x00000010ff047819 */ /* 0x004fe20000011607 */
[----:B------:R-:W-:Y:S01]  /*2e530*/  BSSY B0, `(.L_x_6343) ;  /* 0x0000029000007945 */ /* 0x000fe20003800000 */
[----:B------:R-:W-:Y:S01]  /*2e540*/  LEA.HI R3, R3, R2, RZ, 0x6 ;  /* 0x0000000203037211 */ /* 0x000fe200078f30ff */
[----:B01----:R-:W-:Y:S01]  /*2e550*/  IMAD.MOV.U32 R10, RZ, RZ, R5 ;  /* 0x000000ffff0a7224 */ /* 0x003fe200078e0005 */
[----:B------:R-:W-:Y:S01]  /*2e560*/  ISETP.NE.AND P0, PT, R4, RZ, PT ;  /* 0x000000ff0400720c */ /* 0x000fe20003f05270 */
[----:B------:R0:W-:Y:S01]  /*2e570*/  STL [R1+0x488], R5 ;  /* 0x0004880501007387 */ /* 0x0001e20000100800 */
[----:B------:R-:W-:Y:S02]  /*2e580*/  SHF.R.S32.HI R3, RZ, 0x6, R3 ;  /* 0x00000006ff037819 */ /* 0x000fe40000011403 */
[----:B------:R-:W-:-:S02]  /*2e590*/  LOP3.LUT R8, R7, 0xff, RZ, 0xc0, !PT ;  /* 0x000000ff07087812 */ /* 0x000fc400078ec0ff */
[----:B------:R-:W-:-:S03]  /*2e5a0*/  VIMNMX R9, RZ, R3, !PT ;  /* 0x00000003ff097248 */ /* 0x000fc60007fe0100 */
[----:B------:R0:W-:Y:S01]  /*2e5b0*/  STL [R1+0x4a8], R8 ;  /* 0x0004a80801007387 */ /* 0x0001e20000100800 */
[----:B------:R-:W-:-:S03]  /*2e5c0*/  ISETP.GT.AND P1, PT, R0, R9, PT ;  /* 0x000000090000720c */ /* 0x000fc60003f24270 */
[----:B------:R0:W-:Y:S01]  /*2e5d0*/  STL [R1+0x484], R9 ;  /* 0x0004840901007387 */ /* 0x0001e20000100800 */
[----:B------:R-:W1:Y:S09]  /*2e5e0*/  @!P0 LDC R4, c[0x0][0xae8] ;  /* 0x0002ba00ff048b82 */ /* 0x000e720000000800 */
[----:B0-----:R-:W-:Y:S05]  /*2e5f0*/  @!P1 BRA `(.L_x_6344) ;  /* 0x0000000000709947 */ /* 0x001fea0003800000 */
[-C--:B-1----:R-:W-:Y:S02]  /*2e600*/  IABS R5, R4.reuse ;  /* 0x0000000400057213 */ /* 0x082fe40000000000 */
        /* <DEDUP_REMOVED lines=27> */
.L_x_6344:
[----:B------:R-:W-:Y:S05]  /*2e7c0*/  BSYNC B0 ;  /* 0x0000000000007941 */ /* 0x000fea0003800000 */
.L_x_6343:
[----:B------:R-:W-:Y:S01]  /*2e7d0*/  IMAD.MOV.U32 R3, RZ, RZ, R10 ;  /* 0x000000ffff037224 */ /* 0x000fe200078e000a */
[----:B------:R-:W-:Y:S03]  /*2e7e0*/  BSSY B7, `(.L_x_6345) ;  /* 0x00005bd000077945 */ /* 0x000fe60003800000 */
[----:B------:R-:W-:-:S05]  /*2e7f0*/  IMAD R2, R8, R3, R9 ;  /* 0x0000000308027224 */ /* 0x000fca00078e0209 */
        /* <DEDUP_REMOVED lines=12> */
[----:B-1----:R-:W1:Y:S01]  /*2e8c0*/  POPC R4, UR4 ;  /* 0x0000000400047d09 */ /* 0x002e620008000000 */
[----:B--2---:R-:W-:-:S02]  /*2e8d0*/  ISETP.EQ.U32.AND P0, PT, R0, R2, PT ;  /* 0x000000020000720c */ /* 0x004fc40003f02070 */
[----:B------:R-:W1:Y:S11]  /*2e8e0*/  LDC.64 R2, c[0x0][0xd60] ;  /* 0x00035800ff027b82 */ /* 0x000e760000000a00 */
[----:B-1----:R-:W2:Y:S04]  /*2e8f0*/  @P0 ATOMG.E.ADD.STRONG.GPU PT, R2, desc[UR40][R2.64], R4 ;  /* 0x00000004020209a8 */ /* 0x002ea800081ee1e8 */
[----:B--2---:R1:W2:Y:S02]  /*2e900*/  SHFL.IDX PT, R2, R2, R0, 0x1f ;  /* 0x00001f0002027589 */ /* 0x0042a400000e0000 */
[----:B-1----:R-:W1:Y:S02]  /*2e910*/  S2R R0, SR_LTMASK ;  /* 0x0000000000007919 */ /* 0x002e640000003900 */
[----:B-1----:R-:W-:-:S06]  /*2e920*/  LOP3.LUT R0, R0, UR4, RZ, 0xc0, !PT ;  /* 0x0000000400007c12 */ /* 0x002fcc000f8ec0ff */
[----:B------:R-:W2:Y:S02]  /*2e930*/  POPC R0, R0 ;  /* 0x0000000000007309 */ /* 0x000ea40000000000 */
[----:B--2---:R-:W-:-:S05]  /*2e940*/  IADD3 R0, R2, UR36, R0 ;  /* 0x0000002402007c10 */ /* 0x004fca000fffe000 */
[----:B------:R2:W-:Y:S01]  /*2e950*/  STL [R1+0x440], R0 ;  /* 0x0004400001007387 */ /* 0x0005e20000100800 */
[----:B------:R-:W-:Y:S05]  /*2e960*/  BRA `(.L_x_6347) ;  /* 0x0000005800907947 */ /* 0x000fea0003800000 */
.L_x_6346:
        /* <DEDUP_REMOVED lines=13> */
[----:B0-----:R-:W-:Y:S02]  /*2ea40*/  IMAD.U32 R10, RZ, RZ, UR4 ;  /* 0x00000004ff0a7e24 */ /* 0x001fe4000f8e00ff */
[----:B------:R-:W-:Y:S02]  /*2ea50*/  IMAD.U32 R11, RZ, RZ, UR5 ;  /* 0x00000005ff0b7e24 */ /* 0x000fe4000f8e00ff */
[----:B------:R-:W-:Y:S02]  /*2ea60*/  IMAD.MOV.U32 R8, RZ, RZ, 0x70 ;  /* 0x00000070ff087424 */ /* 0x000fe400078e00ff */
[----:B------:R-:W-:Y:S02]  /*2ea70*/  IMAD.MOV.U32 R12, RZ, RZ, 0x1 ;  /* 0x00000001ff0c7424 */ /* 0x000fe400078e00ff */
[----:B------:R-:W-:-:S07]  /*2ea80*/  IMAD.MOV.U32 R13, RZ, RZ, RZ ;  /* 0x000000ffff0d7224 */ /* 0x000fce00078e00ff */
[----:B------:R-:W-:-:S07]  /*2ea90*/  LEPC R20, `(.L_x_6349) ;  /* 0x000000001014794e */ /* 0x000fce0000000000 */
[----:B-1----:R-:W-:Y:S05]  /*2eaa0*/  CALL.ABS.NOINC R2 ;  /* 0x0000000002007343 */ /* 0x002fea0003c00000 */
.L_x_6349:
[----:B------:R-:W-:Y:S05]  /*2eab0*/  BSYNC B6 ;  /* 0x0000000000067941 */ /* 0x000fea0003800000 */
.L_x_6348:
        /* <DEDUP_REMOVED lines=13> */
[----:B0-----:R-:W-:Y:S02]  /*2eb90*/  IMAD.U32 R10, RZ, RZ, UR4 ;  /* 0x00000004ff0a7e24 */ /* 0x001fe4000f8e00ff */
[----:B------:R-:W-:Y:S02]  /*2eba0*/  IMAD.U32 R11, RZ, RZ, UR5 ;  /* 0x00000005ff0b7e24 */ /* 0x000fe4000f8e00ff */
[----:B------:R-:W-:Y:S02]  /*2ebb0*/  IMAD.MOV.U32 R8, RZ, RZ, 0x70 ;  /* 0x00000070ff087424 */ /* 0x000fe400078e00ff */
[----:B------:R-:W-:Y:S02]  /*2ebc0*/  IMAD.MOV.U32 R12, RZ, RZ, 0x1 ;  /* 0x00000001ff0c7424 */ /* 0x000fe400078e00ff */
[----:B--2---:R-:W-:-:S07]  /*2ebd0*/  IMAD.MOV.U32 R13, RZ, RZ, RZ ;  /* 0x000000ffff0d7224 */ /* 0x004fce00078e00ff */
[----:B------:R-:W-:-:S07]  /*2ebe0*/  LEPC R20, `(.L_x_6352) ;  /* 0x000000001014794e */ /* 0x000fce0000000000 */
[----:B---3--:R-:W-:Y:S05]  /*2ebf0*/  CALL.ABS.NOINC R2 ;  /* 0x0000000002007343 */ /* 0x008fea0003c00000 */
.L_x_6352:
        /* <DEDUP_REMOVED lines=15> */
.L_x_6351:
[----:B------:R-:W-:Y:S05]  /*2ecf0*/  BSYNC B6 ;  /* 0x0000000000067941 */ /* 0x000fea0003800000 */
.L_x_6350:
        /* <DEDUP_REMOVED lines=24> */
.L_x_6480:
        /* <DEDUP_REMOVED lines=9> */
.L_x_6483:
        /* <DEDUP_REMOVED lines=24> */
.L_x_6356:
[----:B------:R-:W4:Y:S04]  /*2f090*/  LDL R0, [R1+0x450] ;  /* 0x0004500001007983 */ /* 0x000f280000100800 */
[----:B---3--:R-:W3:Y:S01]  /*2f0a0*/  LDL R2, [R1+0x458] ;  /* 0x0004580001027983 */ /* 0x008ee20000100800 */
[----:B----4-:R-:W-:Y:S01]  /*2f0b0*/  IMAD R0, R0, 0x8, R18 ;  /* 0x0000000800007824 */ /* 0x010fe200078e0212 */
[----:B---3--:R-:W-:-:S04]  /*2f0c0*/  SHF.L.U32 R2, R2, 0x1f, RZ ;  /* 0x0000001f02027819 */ /* 0x008fc800000006ff */
[----:B------:R-:W3:Y:S02]  /*2f0d0*/  SYNCS.PHASECHK.TRANS64.TRYWAIT P0, [R0+URZ+0x38840], R2 ;  /* 0x03884002000075a7 */ /* 0x000ee4000800017f */
[----:B---3--:R-:W-:Y:S05]  /*2f0e0*/  @!P0 BRA `(.L_x_6357) ;  /* 0x0000006800fc8947 */ /* 0x008fea0003800000 */
.L_x_6484:
        /* <DEDUP_REMOVED lines=11> */
.L_x_6358:
        /* <DEDUP_REMOVED lines=23> */
.L_x_6354:
[----:B------:R-:W3:Y:S04]  /*2f310*/  LDL R2, [R1+0x44c] ;  /* 0x00044c0001027983 */ /* 0x000ee80000100800 */
        /* <DEDUP_REMOVED lines=8> */
[----:B------:R-:W-:Y:S01]  /*2f3a0*/  BSSY B6, `(.L_x_6359) ;  /* 0x0000019000067945 */ /* 0x000fe20003800000 */
[----:B---3--:R-:W-:-:S04]  /*2f3b0*/  SHF.R.S32.HI R0, RZ, 0x1f, R2 ;  /* 0x0000001fff007819 */ /* 0x008fc80000011402 */
[----:B-1----:R-:W-:Y:S02]  /*2f3c0*/  SEL R4, R0, RZ, !P0 ;  /* 0x000000ff00047207 */ /* 0x002fe40004000000 */
[----:B----4-:R-:W-:Y:S02]  /*2f3d0*/  SHF.R.S32.HI R3, RZ, 0x1f, R3 ;  /* 0x0000001fff037819 */ /* 0x010fe40000011403 */
[----:B------:R-:W-:Y:S01]  /*2f3e0*/  SEL R0, R2, RZ, !P0 ;  /* 0x000000ff02007207 */ /* 0x000fe20004000000 */
[----:B------:R1:W-:Y:S04]  /*2f3f0*/  STL [R1+0x498], R4 ;  /* 0x0004980401007387 */ /* 0x0003e80000100800 */
[----:B------:R1:W-:Y:S04]  /*2f400*/  STL [R1+0x478], R0 ;  /* 0x0004780001007387 */ /* 0x0003e80000100800 */
[----:B------:R1:W-:Y:S01]  /*2f410*/  STL [R1+0x490], R3 ;  /* 0x0004900301007387 */ /* 0x0003e20000100800 */
        /* <DEDUP_REMOVED lines=10> */
[----:B0-----:R-:W-:Y:S02]  /*2f4c0*/  IMAD.U32 R10, RZ, RZ, UR8 ;  /* 0x00000008ff0a7e24 */ /* 0x001fe4000f8e00ff */
[----:B------:R-:W-:Y:S02]  /*2f4d0*/  IMAD.U32 R11, RZ, RZ, UR9 ;  /* 0x00000009ff0b7e24 */ /* 0x000fe4000f8e00ff */
[----:B------:R-:W-:Y:S02]  /*2f4e0*/  IMAD.MOV.U32 R8, RZ, RZ, 0x70 ;  /* 0x00000070ff087424 */ /* 0x000fe400078e00ff */
[----:B------:R-:W-:Y:S02]  /*2f4f0*/  IMAD.MOV.U32 R12, RZ, RZ, 0x1 ;  /* 0x00000001ff0c7424 */ /* 0x000fe400078e00ff */
[----:B------:R-:W-:-:S07]  /*2f500*/  IMAD.MOV.U32 R13, RZ, RZ, RZ ;  /* 0x000000ffff0d7224 */ /* 0x000fce00078e00ff */
[----:B------:R-:W-:-:S07]  /*2f510*/  LEPC R20, `(.L_x_6360) ;  /* 0x000000001014794e */ /* 0x000fce0000000000 */
[----:B-1----:R-:W-:Y:S05]  /*2f520*/  CALL.ABS.NOINC R2 ;  /* 0x0000000002007343 */ /* 0x002fea0003c00000 */
.L_x_6360:
[----:B------:R-:W-:Y:S05]  /*2f530*/  BSYNC B6 ;  /* 0x0000000000067941 */ /* 0x000fea0003800000 */
.L_x_6359:
[----:B------:R-:W3:Y:S01]  /*2f540*/  LDL R11, [R1+0x474] ;  /* 0x00047400010b7983 */ /* 0x000ee20000100800 */
[----:B--2---:R-:W2:Y:S01]  /*2f550*/  LDC R7, c[0x0][0x448] ;  /* 0x00011200ff077b82 */ /* 0x004ea20000000800 */
[----:B------:R-:W-:Y:S01]  /*2f560*/  ULDC.64 UR4, c[0x0][0x298] ;  /* 0x0000a60000047ab9 */ /* 0x000fe20000000a00 */
[----:B------:R-:W-:Y:S01]  /*2f570*/  ULDC.64 UR6, c[0x0][0x280] ;  /* 0x0000a00000067ab9 */ /* 0x000fe20000000a00 */
[----:B-1----:R-:W4:Y:S04]  /*2f580*/  LDL R4, [R1+0x490] ;  /* 0x0004900001047983 */ /* 0x002f280000100800 */
[----:B------:R-:W4:Y:S04]  /*2f590*/  LDL R9, [R1+0x468] ;  /* 0x0004680001097983 */ /* 0x000f280000100800 */
[----:B------:R-:W4:Y:S01]  /*2f5a0*/  LDL R8, [R1+0x498] ;  /* 0x0004980001087983 */ /* 0x000f220000100800 */
[----:B------:R-:W1:Y:S01]  /*2f5b0*/  S2R R2, SR_TID.X ;  /* 0x0000000000027919 */ /* 0x000e620000002100 */
[----:B------:R-:W0:Y:S02]  /*2f5c0*/  S2R R0, SR_TID.X ;  /* 0x0000000000007919 */ /* 0x000e240000002100 */
[----:B------:R-:W4:Y:S01]  /*2f5d0*/  LDL R6, [R1+0x478] ;  /* 0x0004780001067983 */ /* 0x000f220000100800 */
[----:B--2---:R-:W-:-:S13]  /*2f5e0*/  ISETP.NE.AND P0, PT, R7, 0x1, PT ;  /* 0x000000010700780c */ /* 0x004fda0003f05270 */
[----:B------:R-:W2:Y:S01]  /*2f5f0*/  @P0 LDC R3, c[0x0][0x450] ;  /* 0x00011400ff030b82 */ /* 0x000ea20000000800 */
[----:B-1----:R-:W-:-:S04]  /*2f600*/  LOP3.LUT R2, R2, 0x7f, RZ, 0xc0, !PT ;  /* 0x0000007f02027812 */ /* 0x002fc800078ec0ff */
[----:B------:R-:W-:Y:S01]  /*2f610*/  SHF.R.U32.HI R2, RZ, 0x3, R2 ;  /* 0x00000003ff027819 */ /* 0x000fe20000011602 */
[----:B0-----:R-:W-:-:S05]  /*2f620*/  IMAD.SHL.U32 R0, R0, 0x10, RZ ;  /* 0x0000001000007824 */ /* 0x001fca00078e00ff */
[----:B------:R-:W-:Y:S02]  /*2f630*/  LOP3.LUT R0, R2, 0x70, R0, 0xf8, !PT ;  /* 0x0000007002007812 */ /* 0x000fe400078ef800 */
[----:B------:R-:W0:Y:S03]  /*2f640*/  @P0 LDC R2, c[0x0][0x44c] ;  /* 0x00011300ff020b82 */ /* 0x000e260000000800 */
[----:B---3--:R-:W-:-:S04]  /*2f650*/  IMAD.IADD R5, R0, 0x1, R11 ;  /* 0x0000000100057824 */ /* 0x008fc800078e020b */
[----:B0-----:R-:W-:-:S04]  /*2f660*/  @P0 IMAD.HI.U32 R2, R5, R2, RZ ;  /* 0x0000000205020227 */ /* 0x001fc800078e00ff */
[----:B------:R-:W-:Y:S01]  /*2f670*/  IMAD.MOV.U32 R0, RZ, RZ, R5 ;  /* 0x000000ffff007224 */ /* 0x000fe200078e0005 */
[----:B--2---:R-:W-:Y:S01]  /*2f680*/  @P0 SHF.R.U32.HI R0, RZ, R3, R2 ;  /* 0x00000003ff000219 */ /* 0x004fe20000011602 */
[----:B----4-:R-:W-:-:S04]  /*2f690*/  IMAD R2, R4, UR4, RZ ;  /* 0x0000000404027c24 */ /* 0x010fc8000f8e02ff */
[C---:B------:R-:W-:Y:S02]  /*2f6a0*/  IMAD R4, R9.reuse, UR5, R2 ;  /* 0x0000000509047c24 */ /* 0x040fe4000f8e0202 */
[----:B------:R-:W-:Y:S01]  /*2f6b0*/  IMAD.WIDE.U32 R2, R9, UR4, RZ ;  /* 0x0000000409027c25 */ /* 0x000fe2000f8e00ff */
[----:B------:R-:W-:-:S03]  /*2f6c0*/  ULDC.64 UR4, c[0x0][0x2d8] ;  /* 0x0000b60000047ab9 */ /* 0x000fc60000000a00 */
[----:B------:R-:W-:Y:S02]  /*2f6d0*/  IMAD.IADD R3, R3, 0x1, R4 ;  /* 0x0000000103037824 */ /* 0x000fe400078e0204 */
[----:B------:R-:W-:-:S04]  /*2f6e0*/  IMAD.WIDE.U32 R2, R17, UR4, R2 ;  /* 0x0000000411027c25 */ /* 0x000fc8000f8e0002 */
[----:B------:R-:W-:Y:S01]  /*2f6f0*/  IMAD R3, R17, UR5, R3 ;  /* 0x0000000511037c24 */ /* 0x000fe2000f8e0203 */
[----:B------:R-:W-:Y:S02]  /*2f700*/  ULDC.64 UR4, c[0x0][0x2e0] ;  /* 0x0000b80000047ab9 */ /* 0x000fe40000000a00 */
[----:B------:R-:W-:Y:S02]  /*2f710*/  IMAD R4, R8, UR4, RZ ;  /* 0x0000000408047c24 */ /* 0x000fe4000f8e02ff */
[----:B------:R0:W5:Y:S01]  /*2f720*/  LDL R8, [R1+0x454] ;  /* 0x0004540001087983 */ /* 0x0001620000100800 */
[C---:B------:R-:W-:Y:S01]  /*2f730*/  IMAD.WIDE.U32 R2, R6.reuse, UR4, R2 ;  /* 0x0000000406027c25 */ /* 0x040fe2000f8e0002 */
[----:B------:R-:W1:Y:S03]  /*2f740*/  S2R R10, SR_TID.X ;  /* 0x00000000000a7919 */ /* 0x000e660000002100 */
        /* <DEDUP_REMOVED lines=11> */
[----:B------:R-:W-:Y:S01]  /*2f800*/  IMAD.IADD R3, R3, 0x1, R4 ;  /* 0x0000000103037824 */ /* 0x000fe200078e0204 */
[----:B------:R2:W-:Y:S01]  /*2f810*/  STL [R1+0x464], R5 ;  /* 0x0004640501007387 */ /* 0x0005e20000100800 */
[----:B-1----:R-:W-:Y:S02]  /*2f820*/  IMAD.SHL.U32 R9, R10, 0x8, RZ ;  /* 0x000000080a097824 */ /* 0x002fe400078e00ff */
[----:B------:R-:W-:-:S03]  /*2f830*/  IMAD R6, R6, UR4, RZ ;  /* 0x0000000406067c24 */ /* 0x000fc6000f8e02ff */
[----:B------:R-:W-:Y:S01]  /*2f840*/  LOP3.LUT R9, R9, 0x38, RZ, 0xc0, !PT ;  /* 0x0000003809097812 */ /* 0x000fe200078ec0ff */
[----:B--2---:R-:W-:Y:S01]  /*2f850*/  IMAD.WIDE.U32 R4, R0, UR4, R2 ;  /* 0x0000000400047c25 */ /* 0x004fe2000f8e0002 */
[----:B------:R-:W-:-:S03]  /*2f860*/  ULDC UR4, c[0x0][0x2b8] ;  /* 0x0000ae0000047ab9 */ /* 0x000fc60000000800 */
[----:B------:R-:W-:Y:S01]  /*2f870*/  IMAD R0, R0, UR5, R6 ;  /* 0x0000000500007c24 */ /* 0x000fe2000f8e0206 */
[----:B------:R-:W-:-:S03]  /*2f880*/  LEA R3, P1, R4, UR6, 0x1 ;  /* 0x0000000604037c11 */ /* 0x000fc6000f8208ff */
[----:B------:R-:W-:Y:S01]  /*2f890*/  IMAD.IADD R0, R5, 0x1, R0 ;  /* 0x0000000105007824 */ /* 0x000fe200078e0200 */
[----:B------:R-:W-:Y:S01]  /*2f8a0*/  ISETP.GE.AND P0, PT, R9, UR4, PT ;  /* 0x0000000409007c0c */ /* 0x000fe2000bf06270 */
[----:B------:R-:W-:Y:S01]  /*2f8b0*/  UMOV UR4, 0xffffffff ;  /* 0xffffffff00047882 */ /* 0x000fe20000000000 */
[----:B------:R-:W-:Y:S02]  /*2f8c0*/  LOP3.LUT R10, R10, 0x7f, RZ, 0xc0, !PT ;  /* 0x0000007f0a0a7812 */ /* 0x000fe400078ec0ff */
[----:B------:R-:W-:Y:S02]  /*2f8d0*/  LEA.HI.X R2, R4, UR7, R0, 0x1, P1 ;  /* 0x0000000704027c11 */ /* 0x000fe400088f0c00 */
[----:B------:R-:W-:Y:S01]  /*2f8e0*/  SHF.R.U32.HI R10, RZ, 0x3, R10 ;  /* 0x00000003ff0a7819 */ /* 0x000fe2000001160a */
[----:B0-----:R-:W-:Y:S06]  /*2f8f0*/  BRA.DIV UR4, `(.L_x_6361) ;  /* 0x00000066040c7947 */ /* 0x001fec000b800000 */
[----:B------:R-:W2:Y:S04]  /*2f900*/  LDL R11, [R1+0x470] ;  /* 0x00047000010b7983 */ /* 0x000ea80000100800 */
[----:B------:R-:W3:Y:S04]  /*2f910*/  LDL.LU R6, [R1+0x474] ;  /* 0x0004740001067983 */ /* 0x000ee80000300800 */
[----:B------:R-:W0:Y:S04]  /*2f920*/  SHFL.IDX PT, R5, R3, RZ, 0x181f ;  /* 0x00181fff03057589 */ /* 0x000e2800000e0000 */
[----:B------:R-:W1:Y:S01]  /*2f930*/  SHFL.IDX PT, R4, R2, RZ, 0x181f ;  /* 0x00181fff02047589 */ /* 0x000e6200000e0000 */
[----:B--2---:R-:W-:-:S02]  /*2f940*/  IMAD R0, R11, R7, RZ ;  /* 0x000000070b007224 */ /* 0x004fc400078e02ff */
[----:B---3--:R-:W-:Y:S02]  /*2f950*/  IMAD.IADD R10, R10, 0x1, R6 ;  /* 0x000000010a0a7824 */ /* 0x008fe400078e0206 */
[----:B------:R-:W-:Y:S02]  /*2f960*/  SHFL.IDX PT, R6, R2, 0x1, 0x181f ;  /* 0x00381f0002067f89 */ /* 0x000fe400000e0000 */
[C---:B------:R-:W-:Y:S01]  /*2f970*/  VIADD R7, R10.reuse, 0x10 ;  /* 0x000000100a077836 */ /* 0x040fe20000000000 */
[----:B------:R-:W-:Y:S01]  /*2f980*/  ISETP.GE.AND P1, PT, R10, R0, PT ;  /* 0x000000000a00720c */ /* 0x000fe20003f26270 */
[----:B------:R-:W-:Y:S04]  /*2f990*/  STL [R1+0x474], R10 ;  /* 0x0004740a01007387 */ /* 0x000fe80000100800 */
[----:B------:R2:W-:Y:S08]  /*2f9a0*/  STL [R1+0x48c], R7 ;  /* 0x00048c0701007387 */ /* 0x0005f00000100800 */
[----:B0-----:R-:W-:-:S05]  /*2f9b0*/  @!P1 LEA R5, P2, R9, R5, 0x1 ;  /* 0x0000000509059211 */ /* 0x001fca00078408ff */
[----:B-1----:R-:W-:-:S05]  /*2f9c0*/  @!P1 IMAD.X R4, RZ, RZ, R4, P2 ;  /* 0x000000ffff049224 */ /* 0x002fca00010e0604 */
[----:B------:R-:W-:-:S04]  /*2f9d0*/  @!P1 LOP3.LUT R5, R5, R4, RZ, 0x3c, !PT ;  /* 0x0000000405059212 */ /* 0x000fc800078e3cff */
[----:B------:R-:W-:-:S04]  /*2f9e0*/  @!P1 LOP3.LUT R4, R5, R4, RZ, 0x3c, !PT ;  /* 0x0000000405049212 */ /* 0x000fc800078e3cff */
[----:B------:R-:W-:-:S05]  /*2f9f0*/  @!P1 LOP3.LUT R5, R5, R4, RZ, 0x3c, !PT ;  /* 0x0000000405059212 */ /* 0x000fca00078e3cff */
[----:B-----5:R0:W-:Y:S01]  /*2fa00*/  @!P1 LDGSTS.E.BYPASS.LTC128B.128 [R8+0x20400], desc[UR40][R4.64], !P0 ;  /* 0x2040000004089fae */ /* 0x0201e2000c101d68 */
[----:B------:R-:W-:Y:S01]  /*2fa10*/  ISETP.GE.AND P1, PT, R7, R0, PT ;  /* 0x000000000700720c */ /* 0x000fe20003f26270 */
[----:B--2---:R-:W-:-:S05]  /*2fa20*/  VIADD R7, R10, 0x20 ;  /* 0x000000200a077836 */ /* 0x004fca0000000000 */
[----:B------:R-:W-:Y:S04]  /*2fa30*/  STL [R1+0x49c], R7 ;  /* 0x00049c0701007387 */ /* 0x000fe80000100800 */
[----:B0-----:R-:W0:Y:S03]  /*2fa40*/  SHFL.IDX PT, R4, R3, 0x1, 0x181f ;  /* 0x00381f0003047f89 */ /* 0x001e2600000e0000 */
[----:B0-----:R-:W-:-:S05]  /*2fa50*/  @!P1 LEA R5, P2, R9, R4, 0x1 ;  /* 0x0000000409059211 */ /* 0x001fca00078408ff */
[----:B------:R-:W-:Y:S02]  /*2fa60*/  @!P1 IMAD.X R4, RZ, RZ, R6, P2 ;  /* 0x000000ffff049224 */ /* 0x000fe400010e0606 */
[----:B------:R-:W-:Y:S03]  /*2fa70*/  SHFL.IDX PT, R6, R2, 0x2, 0x181f ;  /* 0x00581f0002067f89 */ /* 0x000fe600000e0000 */
[----:B------:R-:W-:-:S04]  /*2fa80*/  @!P1 LOP3.LUT R5, R5, R4, RZ, 0x3c, !PT ;  /* 0x0000000405059212 */ /* 0x000fc800078e3cff */
[----:B------:R-:W-:-:S04]  /*2fa90*/  @!P1 LOP3.LUT R4, R5, R4, RZ, 0x3c, !PT ;  /* 0x0000000405049212 */ /* 0x000fc800078e3cff */
[----:B------:R-:W-:-:S05]  /*2faa0*/  @!P1 LOP3.LUT R5, R5, R4, RZ, 0x3c, !PT ;  /* 0x0000000405059212 */ /* 0x000fca00078e3cff */
[----:B------:R0:W-:Y:S01]  /*2fab0*/  @!P1 LDGSTS.E.BYPASS.LTC128B.128 [R8+0x20c00], desc[UR40][R4.64], !P0 ;  /* 0x20c0000004089fae */ /* 0x0001e2000c101d68 */
[----:B------:R-:W-:-:S03]  /*2fac0*/  ISETP.GE.AND P1, PT, R7, R0, PT ;  /* 0x000000000700720c */ /* 0x000fc60003f26270 */
[----:B0-----:R-:W0:Y:S04]  /*2fad0*/  SHFL.IDX PT, R4, R3, 0x2, 0x181f ;  /* 0x00581f0003047f89 */ /* 0x001e2800000e0000 */
[----:B------:R-:W1:Y:S06]  /*2fae0*/  SHFL.IDX PT, R3, R3, 0x3, 0x181f ;  /* 0x00781f0003037f89 */ /* 0x000e6c00000e0000 */
[----:B0-----:R-:W-:-:S05]  /*2faf0*/  @!P1 LEA R5, P2, R9, R4, 0x1 ;  /* 0x0000000409059211 */ /* 0x001fca00078408ff */
[----:B------:R-:W-:-:S05]  /*2fb00*/  @!P1 IMAD.X R4, RZ, RZ, R6, P2 ;  /* 0x000000ffff049224 */ /* 0x000fca00010e0606 */
[----:B------:R-:W-:-:S04]  /*2fb10*/  @!P1 LOP3.LUT R5, R5, R4, RZ, 0x3c, !PT ;  /* 0x0000000405059212 */ /* 0x000fc800078e3cff */
[----:B------:R-:W-:-:S04]  /*2fb20*/  @!P1 LOP3.LUT R4, R5, R4, RZ, 0x3c, !PT ;  /* 0x0000000405049212 */ /* 0x000fc800078e3cff */
[----:B------:R-:W-:-:S05]  /*2fb30*/  @!P1 LOP3.LUT R5, R5, R4, RZ, 0x3c, !PT ;  /* 0x0000000405059212 */ /* 0x000fca00078e3cff */
[----:B------:R0:W-:Y:S04]  /*2fb40*/  @!P1 LDGSTS.E.BYPASS.LTC128B.128 [R8+0x21400], desc[UR40][R4.64], !P0 ;  /* 0x2140000004089fae */ /* 0x0001e8000c101d68 */
[----:B01----:R0:W2:Y:S02]  /*2fb50*/  SHFL.IDX PT, R4, R2, 0x3, 0x181f ;  /* 0x00781f0002047f89 */ /* 0x0030a400000e0000 */
.L_x_6493:
[----:B0-----:R-:W3:Y:S02]  /*2fb60*/  LDL R2, [R1+0x474] ;  /* 0x0004740001027983 */ /* 0x001ee40000100800 */
[----:B---3--:R-:W-:-:S05]  /*2fb70*/  VIADD R2, R2, 0x30 ;  /* 0x0000003002027836 */ /* 0x008fca0000000000 */
[----:B------:R-:W-:Y:S01]  /*2fb80*/  ISETP.GE.AND P1, PT, R2, R0, PT ;  /* 0x000000000200720c */ /* 0x000fe20003f26270 */
[----:B------:R0:W-:-:S12]  /*2fb90*/  STL [R1+0x4a0], R2 ;  /* 0x0004a00201007387 */ /* 0x0001d80000100800 */
[----:B0-----:R-:W-:-:S05]  /*2fba0*/  @!P1 LEA R2, P2, R9, R3, 0x1 ;  /* 0x0000000309029211 */ /* 0x001fca00078408ff */
[----:B--2---:R-:W-:-:S05]  /*2fbb0*/  @!P1 IMAD.X R3, RZ, RZ, R4, P2 ;  /* 0x000000ffff039224 */ /* 0x004fca00010e0604 */
[----:B------:R-:W-:Y:S01]  /*2fbc0*/  @!PT LDS RZ, [RZ] ;  /* 0x00000000fffff984 */ /* 0x000fe20000000800 */
[----:B------:R-:W-:Y:S01]  /*2fbd0*/  @!PT LDS RZ, [RZ] ;  /* 0x00000000fffff984 */ /* 0x000fe20000000800 */
[----:B------:R-:W-:Y:S01]  /*2fbe0*/  @!PT LDS RZ, [RZ] ;  /* 0x00000000fffff984 */ /* 0x000fe20000000800 */
[----:B------:R0:W-:Y:S01]  /*2fbf0*/  @!P1 LDGSTS.E.BYPASS.LTC128B.128 [R8+0x21c00], desc[UR40][R2.64], !P0 ;  /* 0x21c0000002089fae */ /* 0x0001e2000c101d68 */
[----:B------:R-:W-:Y:S01]  /*2fc00*/  PLOP3.LUT P0, PT, PT, PT, PT, 0x80, 0x0 ;  /* 0x000000000000781c */ /* 0x000fe20003f0f070 */
[----:B------:R-:W-:-:S12]  /*2fc10*/  NOP ;  /* 0x0000000000007918 */ /* 0x000fd80000000000 */
.L_x_6362:
        /* <DEDUP_REMOVED lines=37> */
.L_x_6364:
[----:B------:R-:W-:Y:S05]  /*2fe70*/  BSYNC B6 ;  /* 0x0000000000067941 */ /* 0x000fea0003800000 */
.L_x_6363:
        /* <DEDUP_REMOVED lines=11> */
[----:B------:R-:W-:-:S04]  /*2ff30*/  LOP3.LUT R8, R8, 0x38, RZ, 0xc0, !PT ;  /* 0x0000003808087812 */ /* 0x000fc800078ec0ff */
[C---:B------:R-:W-:Y:S02]  /*2ff40*/  LOP3.LUT R9, R8.reuse, 0x80, RZ, 0xfc, !PT ;  /* 0x0000008008097812 */ /* 0x040fe400078efcff */
[----:B------:R-:W-:Y:S01]  /*2ff50*/  LOP3.LUT R8, R8, 0x40, RZ, 0xfc, !PT ;  /* 0x0000004008087812 */ /* 0x000fe200078efcff */
[----:B--2---:R-:W-:Y:S02]  /*2ff60*/  IMAD.MOV.U32 R3, RZ, RZ, R5 ;  /* 0x000000ffff037224 */ /* 0x004fe400078e0005 */
        /* <DEDUP_REMOVED lines=16> */
[----:B------:R-:W-:Y:S02]  /*30070*/  IMAD R5, R5, UR4, RZ ;  /* 0x0000000405057c24 */ /* 0x000fe4000f8e02ff */
[----:B------:R-:W-:Y:S02]  /*30080*/  IMAD R0, R7, R0, R6 ;  /* 0x0000000007007224 */ /* 0x000fe400078e0206 */
[----:B------:R-:W-:Y:S01]  /*30090*/  IMAD R4, R4, UR5, R5 ;  /* 0x0000000504047c24 */ /* 0x000fe2000f8e0205 */
[----:B------:R-:W-:Y:S01]  /*300a0*/  ULDC.64 UR4, c[0x0][0x3c8] ;  /* 0x0000f20000047ab9 */ /* 0x000fe20000000a00 */
[----:B------:R-:W0:Y:S02]  /*300b0*/  S2R R6, SR_TID.X ;  /* 0x0000000000067919 */ /* 0x000e240000002100 */
        /* <DEDUP_REMOVED lines=10> */
[----:B------:R-:W1:Y:S01]  /*30160*/  S2R R8, SR_TID.X ;  /* 0x0000000000087919 */ /* 0x000e620000002100 */
[----:B------:R-:W-:Y:S02]  /*30170*/  ISETP.GE.AND P2, PT, R9, UR4, PT ;  /* 0x0000000409007c0c */ /* 0x000fe4000bf46270 */
[----:B------:R-:W-:Y:S02]  /*30180*/  LEA.HI.X R4, R2, UR5, R4, 0x1, P0 ;  /* 0x0000000502047c11 */ /* 0x000fe400080f0c04 */
[----:B------:R-:W-:-:S02]  /*30190*/  SEL R3, RZ, 0x4, P2 ;  /* 0x00000004ff037807 */ /* 0x000fc40001000000 */
[----:B------:R-:W-:Y:S01]  /*301a0*/  SEL R2, RZ, 0x2, P1 ;  /* 0x00000002ff027807 */ /* 0x000fe20000800000 */
[----:B0-----:R-:W-:-:S05]  /*301b0*/  IMAD.SHL.U32 R10, R6, 0x8, RZ ;  /* 0x00000008060a7824 */ /* 0x001fca00078e00ff */
[----:B------:R-:W-:-:S04]  /*301c0*/  LOP3.LUT R10, R10, 0x38, RZ, 0xc0, !PT ;  /* 0x000000380a0a7812 */ /* 0x000fc800078ec0ff */
[----:B------:R-:W-:-:S04]  /*301d0*/  ISETP.GE.AND P3, PT, R10, UR4, PT ;  /* 0x000000040a007c0c */ /* 0x000fc8000bf66270 */
[----:B------:R-:W-:-:S04]  /*301e0*/  SEL R5, RZ, 0x1, P3 ;  /* 0x00000001ff057807 */ /* 0x000fc80001800000 */
[----:B------:R-:W-:-:S05]  /*301f0*/  IADD3 R2, R3, R2, R5 ;  /* 0x0000000203027210 */ /* 0x000fca0007ffe005 */
[----:B------:R-:W-:Y:S01]  /*30200*/  @P3 LOP3.LUT R19, R19, 0x8, RZ, 0xfc, !PT ;  /* 0x0000000813133812 */ /* 0x000fe200078efcff */
[----:B-1----:R-:W-:-:S03]  /*30210*/  IMAD.SHL.U32 R8, R8, 0x8, RZ ;  /* 0x0000000808087824 */ /* 0x002fc600078e00ff */
[----:B------:R-:W-:Y:S02]  /*30220*/  LOP3.LUT R19, R19, 0xfffffffd, RZ, 0xc0, !PT ;  /* 0xfffffffd13137812 */ /* 0x000fe400078ec0ff */
[----:B------:R-:W-:Y:S02]  /*30230*/  LOP3.LUT R8, R8, 0x38, RZ, 0xc0, !PT ;  /* 0x0000003808087812 */ /* 0x000fe400078ec0ff */
[----:B------:R-:W-:Y:S02]  /*30240*/  @P2 LOP3.LUT R19, R19, 0x2, RZ, 0xfc, !PT ;  /* 0x0000000213132812 */ /* 0x000fe400078efcff */
[C---:B------:R-:W-:Y:S02]  /*30250*/  LOP3.LUT R9, R8.reuse, 0x100, RZ, 0xfc, !PT ;  /* 0x0000010008097812 */ /* 0x040fe400078efcff */
[----:B------:R-:W-:Y:S02]  /*30260*/  LOP3.LUT R8, R8, 0xc0, RZ, 0xfc, !PT ;  /* 0x000000c008087812 */ /* 0x000fe400078efcff */
[----:B------:R-:W-:-:S02]  /*30270*/  LOP3.LUT R19, R19, 0xfffffffb, RZ, 0xc0, !PT ;  /* 0xfffffffb13137812 */ /* 0x000fc400078ec0ff */
[----:B------:R-:W-:Y:S01]  /*30280*/  ISETP.GE.AND P5, PT, R8, UR4, PT ;  /* 0x0000000408007c0c */ /* 0x000fe2000bfa6270 */
[C---:B------:R-:W-:Y:S01]  /*30290*/  IMAD.SHL.U32 R8, R6.reuse, 0x8, RZ ;  /* 0x0000000806087824 */ /* 0x040fe200078e00ff */
[----:B------:R-:W-:Y:S01]  /*302a0*/  ISETP.GE.AND P0, PT, R9, UR4, PT ;  /* 0x0000000409007c0c */ /* 0x000fe2000bf06270 */
[----:B------:R-:W-:Y:S01]  /*302b0*/  IMAD.SHL.U32 R6, R6, 0x8, RZ ;  /* 0x0000000806067824 */ /* 0x000fe200078e00ff */
[----:B------:R-:W-:Y:S02]  /*302c0*/  @P1 LOP3.LUT R19, R19, 0x4, RZ, 0xfc, !PT ;  /* 0x0000000413131812 */ /* 0x000fe400078efcff */
[----:B------:R-:W-:Y:S02]  /*302d0*/  LOP3.LUT R8, R8, 0x38, RZ, 0xc0, !PT ;  /* 0x0000003808087812 */ /* 0x000fe400078ec0ff */
[----:B------:R-:W-:Y:S02]  /*302e0*/  LOP3.LUT R6, R6, 0x38, RZ, 0xc0, !PT ;  /* 0x0000003806067812 */ /* 0x000fe400078ec0ff */
[----:B------:R-:W-:-:S02]  /*302f0*/  LOP3.LUT R9, R8, 0x180, RZ, 0xfc, !PT ;  /* 0x0000018008097812 */ /* 0x000fc400078efcff */
[----:B------:R-:W-:Y:S02]  /*30300*/  SEL R5, RZ, 0x10, P0 ;  /* 0x00000010ff057807 */ /* 0x000fe40000000000 */
[----:B------:R-:W-:Y:S02]  /*30310*/  SEL R3, RZ, 0x8, P5 ;  /* 0x00000008ff037807 */ /* 0x000fe40002800000 */
[----:B------:R-:W-:Y:S02]  /*30320*/  ISETP.GE.AND P1, PT, R9, UR4, PT ;  /* 0x0000000409007c0c */ /* 0x000fe4000bf26270 */
[----:B------:R-:W-:Y:S02]  /*30330*/  LOP3.LUT R8, R6, 0x140, RZ, 0xfc, !PT ;  /* 0x0000014006087812 */ /* 0x000fe400078efcff */
[----:B------:R-:W-:Y:S02]  /*30340*/  IADD3 R2, R5, R2, R3 ;  /* 0x0000000205027210 */ /* 0x000fe40007ffe003 */
[----:B------:R-:W-:-:S02]  /*30350*/  SEL R5, RZ, 0x40, P1 ;  /* 0x00000040ff057807 */ /* 0x000fc40000800000 */
[----:B------:R-:W-:Y:S02]  /*30360*/  LOP3.LUT R6, R6, 0x1c0, RZ, 0xfc, !PT ;  /* 0x000001c006067812 */ /* 0x000fe400078efcff */
        /* <DEDUP_REMOVED lines=14> */
[----:B------:R-:W-:-:S04]  /*30450*/  @P1 LOP3.LUT R19, R19, 0x10000, RZ, 0xfc, !PT ;  /* 0x0001000013131812 */ /* 0x000fc800078efcff */
[C---:B------:R-:W-:Y:S02]  /*30460*/  LOP3.LUT P1, RZ, R19.reuse, 0x8, RZ, 0xc0, !PT ;  /* 0x0000000813ff7812 */ /* 0x040fe4000782c0ff */
[C---:B------:R-:W-:Y:S02]  /*30470*/  LOP3.LUT P4, RZ, R19.reuse, 0x2, RZ, 0xc0, !PT ;  /* 0x0000000213ff7812 */ /* 0x040fe4000788c0ff */
[----:B------:R-:W-:Y:S01]  /*30480*/  LOP3.LUT R19, R19, 0xffffbfff, RZ, 0xc0, !PT ;  /* 0xffffbfff13137812 */ /* 0x000fe200078ec0ff */
[----:B------:R-:W-:Y:S01]  /*30490*/  SHFL.IDX PT, R14, R0, 0x1, 0x181f ;  /* 0x00381f00000e7f89 */ /* 0x000fe200000e0000 */
[----:B--2---:R-:W-:-:S05]  /*304a0*/  IMAD R7, R8, R7, RZ ;  /* 0x0000000708077224 */ /* 0x004fca00078e02ff */
[-C--:B---3--:R-:W-:Y:S02]  /*304b0*/  ISETP.GE.AND P2, PT, R3, R7.reuse, PT ;  /* 0x000000070300720c */ /* 0x088fe40003f46270 */
[----:B------:R-:W0:Y:S01]  /*304c0*/  S2R R3, SR_TID.X ;  /* 0x0000000000037919 */ /* 0x000e220000002100 */
[----:B----4-:R-:W-:-:S10]  /*304d0*/  ISETP.GE.AND P3, PT, R2, R7, PT ;  /* 0x000000070200720c */ /* 0x010fd40003f66270 */
[----:B------:R-:W-:-:S03]  /*304e0*/  @!P2 LOP3.LUT R2, R5, 0x40, RZ, 0xc0, !PT ;  /* 0x000000400502a812 */ /* 0x000fc600078ec0ff */
[----:B------:R-:W-:Y:S02]  /*304f0*/  @P3 LOP3.LUT R19, R19, 0x4000, RZ, 0xfc, !PT ;  /* 0x0000400013133812 */ /* 0x000fe400078efcff */
[----:B------:R-:W-:Y:S02]  /*30500*/  @!P2 SHF.R.U32.HI R2, RZ, 0x2, R2 ;  /* 0x00000002ff02a819 */ /* 0x000fe40000011602 */
[----:B------:R-:W-:Y:S02]  /*30510*/  LOP3.LUT R19, R19, 0xffffffdf, RZ, 0xc0, !PT ;  /* 0xffffffdf13137812 */ /* 0x000fe400078ec0ff */
[----:B------:R-:W-:Y:S02]  /*30520*/  @!P2 ISETP.NE.U32.AND P3, PT, R2, RZ, PT ;  /* 0x000000ff0200a20c */ /* 0x000fe40003f65070 */
[----:B------:R-:W-:-:S04]  /*30530*/  @!P2 LOP3.LUT R2, R6, 0x80, RZ, 0xc0, !PT ;  /* 0x000000800602a812 */ /* 0x000fc800078ec0ff */
[----:B------:R-:W-:Y:S01]  /*30540*/  @!P2 SHF.R.U32.HI R2, RZ, 0x3, R2 ;  /* 0x00000003ff02a819 */ /* 0x000fe20000011602 */
[----:B0-----:R-:W-:-:S06]  /*30550*/  IMAD.SHL.U32 R12, R3, 0x8, RZ ;  /* 0x00000008030c7824 */ /* 0x001fcc00078e00ff */
[----:B------:R-:W-:Y:S01]  /*30560*/  @P3 LOP3.LUT R19, R19, 0x20, RZ, 0xfc, !PT ;  /* 0x0000002013133812 */ /* 0x000fe200078efcff */
[----:B------:R-:W0:Y:S01]  /*30570*/  SHFL.IDX PT, R3, R0, RZ, 0x181f ;  /* 0x00181fff00037589 */ /* 0x000e2200000e0000 */
[----:B------:R-:W-:Y:S02]  /*30580*/  @!P2 ISETP.NE.U32.AND P3, PT, R2, RZ, PT ;  /* 0x000000ff0200a20c */ /* 0x000fe40003f65070 */
[----:B------:R-:W-:Y:S01]  /*30590*/  LOP3.LUT R12, R12, 0x38, RZ, 0xc0, !PT ;  /* 0x000000380c0c7812 */ /* 0x000fe200078ec0ff */
[----:B------:R-:W1:Y:S01]  /*305a0*/  SHFL.IDX PT, R2, R4, RZ, 0x181f ;  /* 0x00181fff04027589 */ /* 0x000e6200000e0000 */
[----:B------:R-:W-:-:S09]  /*305b0*/  LOP3.LUT R19, R19, 0xffff7fff, RZ, 0xc0, !PT ;  /* 0xffff7fff13137812 */ /* 0x000fd200078ec0ff */
[----:B------:R-:W-:Y:S02]  /*305c0*/  @P3 LOP3.LUT R19, R19, 0x8000, RZ, 0xfc, !PT ;  /* 0x0000800013133812 */ /* 0x000fe400078efcff */
[----:B0-----:R-:W-:-:S05]  /*305d0*/  @!P2 LEA R3, P6, R12, R3, 0x1 ;  /* 0x000000030c03a211 */ /* 0x001fca00078c08ff */
[----:B-1----:R-:W-:-:S05]  /*305e0*/  @!P2 IMAD.X R2, RZ, RZ, R2, P6 ;  /* 0x000000ffff02a224 */ /* 0x002fca00030e0602 */
[----:B------:R-:W-:-:S04]  /*305f0*/  @!P2 LOP3.LUT R3, R3, R2, RZ, 0x3c, !PT ;  /* 0x000000020303a212 */ /* 0x000fc800078e3cff */
        /* <DEDUP_REMOVED lines=61> */
.L_x_6503:
        /* <DEDUP_REMOVED lines=15> */
[----:B--2---:R-:W-:Y:S01]  /*30ac0*/  LEA R2, P2, R2, R0, 0x1 ;  /* 0x0000000002027211 */ /* 0x004fe200078408ff */
[----:B---3--:R-:W-:-:S04]  /*30ad0*/  IMAD.MOV.U32 R8, RZ, RZ, R3 ;  /* 0x000000ffff087224 */ /* 0x008fc800078e0003 */
[----:B-1----:R-:W-:Y:S01]  /*30ae0*/  IMAD.X R3, RZ, RZ, R4, P2 ;  /* 0x000000ffff037224 */ /* 0x002fe200010e0604 */
[----:B------:R-:W-:-:S04]  /*30af0*/  ISETP.NE.U32.AND P2, PT, R5, RZ, PT ;  /* 0x000000ff0500720c */ /* 0x000fc80003f45070 */
        /* <DEDUP_REMOVED lines=12> */
.L_x_6367:
[----:B------:R-:W-:Y:S05]  /*30bc0*/  BSYNC B0 ;  /* 0x0000000000007941 */ /* 0x000fea0003800000 */
.L_x_6366:
[----:B------:R-:W-:Y:S01]  /*30bd0*/  NOP ;  /* 0x0000000000007918 */ /* 0x000fe20000000000 */
[----:B------:R-:W-:-:S13]  /*30be0*/  PLOP3.LUT P0, PT, PT, PT, PT, 0x80, 0x0 ;  /* 0x000000000000781c */ /* 0x000fda0003f0f070 */
.L_x_6368:
        /* <DEDUP_REMOVED lines=18> */
.L_x_6504:
[----:B------:R-:W-:Y:S05]  /*30d10*/  BSYNC B0 ;  /* 0x0000000000007941 */ /* 0x000fea0003800000 */
.L_x_6369:
[----:B------:R-:W-:Y:S01]  /*30d20*/  LOP3.LUT P0, RZ, R19, 0x1, RZ, 0xc0, !PT ;  /* 0x0000000113ff7812 */ /* 0x000fe2000780c0ff */
[----:B------:R-:W-:-:S12]  /*30d30*/  BSSY B0, `(.L_x_6371) ;  /* 0x0000097000007945 */ /* 0x000fd80003800000 */
[----:B------:R-:W-:Y:S05]  /*30d40*/  @!P0 BRA `(.L_x_6372) ;  /* 0x0000000800548947 */ /* 0x000fea0003800000 */
[----:B-1----:R-:W0:Y:S04]  /*30d50*/  LDL R4, [R1+0x450] ;  /* 0x0004500001047983 */ /* 0x002e280000100800 */
[----:B------:R-:W2:Y:S01]  /*30d60*/  LDL R2, [R1+0x458] ;  /* 0x0004580001027983 */ /* 0x000ea20000100800 */
[----:B------:R-:W1:Y:S01]  /*30d70*/  S2R R3, SR_TID.X ;  /* 0x0000000000037919 */ /* 0x000e620000002100 */
[----:B------:R-:W-:Y:S01]  /*30d80*/  BSSY B1, `(.L_x_6373) ;  /* 0x0000007000017945 */ /* 0x000fe20003800000 */
[----:B-1----:R-:W-:-:S04]  /*30d90*/  LOP3.LUT R3, R3, 0x7f, RZ, 0xc0, !PT ;  /* 0x0000007f03037812 */ /* 0x002fc800078ec0ff */
[----:B------:R-:W-:Y:S01]  /*30da0*/  ISETP.NE.AND P1, PT, R3, RZ, PT ;  /* 0x000000ff0300720c */ /* 0x000fe20003f25270 */
[----:B0-----:R-:W-:Y:S01]  /*30db0*/  IMAD R0, R4, 0x8, R18 ;  /* 0x0000000804007824 */ /* 0x001fe200078e0212 */
[----:B--2---:R-:W-:-:S04]  /*30dc0*/  SHF.L.U32 R2, R2, 0x1f, RZ ;  /* 0x0000001f02027819 */ /* 0x004fc800000006ff */
[----:B------:R-:W0:Y:S02]  /*30dd0*/  SYNCS.PHASECHK.TRANS64.TRYWAIT P0, [R0+URZ+0x38860], R2 ;  /* 0x03886002000075a7 */ /* 0x000e24000800017f */
[----:B0-----:R-:W-:Y:S05]  /*30de0*/  @!P0 BRA `(.L_x_6374) ;  /* 0x0000006000088947 */ /* 0x001fea0003800000 */
.L_x_6505:
[----:B------:R-:W-:Y:S05]  /*30df0*/  BSYNC B1 ;  /* 0x0000000000017941 */ /* 0x000fea0003800000 */
.L_x_6373:
        /* <DEDUP_REMOVED lines=9> */
.L_x_6376:
[----:B------:R-:W-:Y:S05]  /*30e90*/  BSYNC B1 ;  /* 0x0000000000017941 */ /* 0x000fea0003800000 */
.L_x_6375:
[----:B0-----:R-:W2:Y:S04]  /*30ea0*/  LDL R2, [R1+0x450] ;  /* 0x0004500001027983 */ /* 0x001ea80000100800 */
[----:B------:R-:W3:Y:S04]  /*30eb0*/  LDL R4, [R1+0x45c] ;  /* 0x00045c0001047983 */ /* 0x000ee80000100800 */
        /* <DEDUP_REMOVED lines=9> */
[----:B---3--:R-:W-:Y:S02]  /*30f50*/  IMAD R3, R3, 0x40, R4 ;  /* 0x0000004003037824 */ /* 0x008fe400078e0204 */
[----:B------:R-:W-:-:S07]  /*30f60*/  VIADD R4, R2, 0x400 ;  /* 0x0000040002047836 */ /* 0x000fce0000000000 */
.L_x_6377:
        /* <DEDUP_REMOVED lines=15> */
.L_x_6378:
        /* <DEDUP_REMOVED lines=15> */
.L_x_6379:
        /* <DEDUP_REMOVED lines=15> */
.L_x_6380:
        /* <DEDUP_REMOVED lines=15> */
.L_x_6381:
        /* <DEDUP_REMOVED lines=15> */
.L_x_6382:
        /* <DEDUP_REMOVED lines=15> */
.L_x_6383:
        /* <DEDUP_REMOVED lines=15> */
.L_x_6384:
        /* <DEDUP_REMOVED lines=10> */
.L_x_6372:
[----:B------:R-:W-:Y:S05]  /*316a0*/  BSYNC B0 ;  /* 0x0000000000007941 */ /* 0x000fea0003800000 */
.L_x_6371:
        /* <DEDUP_REMOVED lines=61> */
.L_x_6391:
[----:B------:R-:W2:Y:S01]  /*31a80*/  S2R R2, SR_TID.X ;  /* 0x0000000000027919 */ /* 0x000ea20000002100 */
[----:B------:R-:W-:Y:S01]  /*31a90*/  IMAD R3, R10, 0x8, R18 ;  /* 0x000000080a037824 */ /* 0x000fe200078e0212 */
[----:B------:R-:W-:Y:S01]  /*31aa0*/  BSSY B3, `(.L_x_6392) ;  /* 0x0000006000037945 */ /* 0x000fe20003800000 */
[----:B--2---:R-:W-:Y:S02]  /*31ab0*/  LOP3.LUT R5, R2, 0x7f, RZ, 0xc0, !PT ;  /* 0x0000007f02057812 */ /* 0x004fe400078ec0ff */
[----:B------:R-:W-:Y:S02]  /*31ac0*/  SHF.L.U32 R2, R9, 0x1f, RZ ;  /* 0x0000001f09027819 */ /* 0x000fe400000006ff */
[----:B------:R-:W-:Y:S02]  /*31ad0*/  ISETP.NE.AND P1, PT, R5, RZ, PT ;  /* 0x000000ff0500720c */ /* 0x000fe40003f25270 */
[----:B------:R-:W2:Y:S02]  /*31ae0*/  SYNCS.PHASECHK.TRANS64.TRYWAIT P0, [R3+URZ+0x38840], R2 ;  /* 0x03884002030075a7 */ /* 0x000ea4000800017f */
[----:B--2---:R-:W-:Y:S09]  /*31af0*/  @!P0 BRA `(.L_x_6393) ;  /* 0x0000005000d88947 */ /* 0x004ff20003800000 */
.L_x_6506:
[----:B------:R-:W-:Y:S05]  /*31b00*/  BSYNC B3 ;  /* 0x0000000000037941 */ /* 0x000fea0003800000 */
.L_x_6392:
[----:B------:R-:W-:Y:S04]  /*31b10*/  BSSY B3, `(.L_x_6394) ;  /* 0x0000009000037945 */ /* 0x000fe80003800000 */
[----:B------:R-:W-:Y:S05]  /*31b20*/  @P1 BRA `(.L_x_6395) ;  /* 0x00000000001c1947 */ /* 0x000fea0003800000 */
[----:B------:R-:W1:Y:S02]  /*31b30*/  S2R R5, SR_TID.X ;  /* 0x0000000000057919 */ /* 0x000e640000002100 */
[----:B-1----:R-:W-:Y:S01]  /*31b40*/  LOP3.LUT R6, R5, 0x1f, RZ, 0xc0, !PT ;  /* 0x0000001f05067812 */ /* 0x002fe200078ec0ff */
[----:B------:R-:W-:-:S03]  /*31b50*/  IMAD.MOV.U32 R5, RZ, RZ, 0x2000 ;  /* 0x00002000ff057424 */ /* 0x000fc600078e00ff */
[----:B------:R-:W-:Y:S01]  /*31b60*/  ISETP.NE.AND P0, PT, R6, RZ, PT ;  /* 0x000000ff0600720c */ /* 0x000fe20003f05270 */
[----:B------:R3:W-:-:S12]  /*31b70*/  SYNCS.ARRIVE.TRANS64 RZ, [R3+URZ+0x38830], R5 ;  /* 0x0388300503ff79a7 */ /* 0x0007d8000800003f */
[----:B---3--:R-:W-:Y:S05]  /*31b80*/  @!P0 BRA `(.L_x_6395) ;  /* 0x0000000000048947 */ /* 0x008fea0003800000 */
[----:B------:R-:W-:Y:S01]  /*31b90*/  BPT.TRAP 0x1 ;  /* 0x000000040000795c */ /* 0x000fe20000300000 */
.L_x_6395:
[----:B------:R-:W-:Y:S05]  /*31ba0*/  BSYNC B3 ;  /* 0x0000000000037941 */ /* 0x000fea0003800000 */
.L_x_6394:
        /* <DEDUP_REMOVED lines=13> */
.L_x_6396:
        /* <DEDUP_REMOVED lines=13> */
.L_x_6507:
[----:B------:R-:W-:Y:S05]  /*31d50*/  BSYNC B3 ;  /* 0x0000000000037941 */ /* 0x000fea0003800000 */
.L_x_6397:
        /* <DEDUP_REMOVED lines=11> */
.L_x_6400:
[----:B------:R-:W-:Y:S05]  /*31e10*/  BSYNC B3 ;  /* 0x0000000000037941 */ /* 0x000fea0003800000 */
.L_x_6399:
        /* <DEDUP_REMOVED lines=10> */
.L_x_6401:
        /* <DEDUP_REMOVED lines=15> */
.L_x_6402:
        /* <DEDUP_REMOVED lines=15> */
.L_x_6403:
        /* <DEDUP_REMOVED lines=15> */
.L_x_6404:
        /* <DEDUP_REMOVED lines=15> */
.L_x_6405:
        /* <DEDUP_REMOVED lines=15> */
.L_x_6406:
        /* <DEDUP_REMOVED lines=15> */
.L_x_6407:
        /* <DEDUP_REMOVED lines=15> */
.L_x_6408:
        /* <DEDUP_REMOVED lines=10> */
.L_x_6390:
[----:B------:R-:W-:Y:S05]  /*325f0*/  BSYNC B1 ;  /* 0x0000000000017941 */ /* 0x000fea0003800000 */
.L_x_6389:
[----:B------:R-:W2:Y:S02]  /*32600*/  LDL.LU R5, [R1+0x480] ;  /* 0x0004800001057983 */ /* 0x000ea40000300800 */
[----:B--2---:R-:W-:-:S07]  /*32610*/  VIADD R0, R5, 0xfffffffd ;  /* 0xfffffffd05007836 */ /* 0x004fce0000000000 */
.L_x_6388:
[----:B------:R-:W-:Y:S05]  /*32620*/  BSYNC B2 ;  /* 0x0000000000027941 */ /* 0x000fea0003800000 */
.L_x_6387:
[----:B------:R-:W-:-:S05]  /*32630*/  VIADD R8, R8, 0xfffffffe ;  /* 0xfffffffe08087836 */ /* 0x000fca0000000000 */
[----:B------:R-:W-:-:S13]  /*32640*/  ISETP.NE.AND P0, PT, R8, R4, PT ;  /* 0x000000040800720c */ /* 0x000fda0003f05270 */
[----:B------:R-:W-:Y:S05]  /*32650*/  @!P0 BRA `(.L_x_6386) ;  /* 0x0000001800e08947 */ /* 0x000fea0003800000 */
.L_x_6449:
        /* <DEDUP_REMOVED lines=35> */
.L_x_6411:
[----:B------:R-:W2:Y:S01]  /*32890*/  S2R R2, SR_TID.X ;  /* 0x0000000000027919 */ /* 0x000ea20000002100 */
[----:B-1----:R-:W-:Y:S01]  /*328a0*/  IMAD R4, R7, 0x8, R18 ;  /* 0x0000000807047824 */ /* 0x002fe200078e0212 */
[----:B------:R-:W-:Y:S01]  /*328b0*/  BSSY B2, `(.L_x_6412) ;  /* 0x0000006000027945 */ /* 0x000fe20003800000 */
[----:B--2---:R-:W-:Y:S02]  /*328c0*/  LOP3.LUT R3, R2, 0x7f, RZ, 0xc0, !PT ;  /* 0x0000007f02037812 */ /* 0x004fe400078ec0ff */
[----:B------:R-:W-:Y:S02]  /*328d0*/  SHF.L.U32 R2, R6, 0x1f, RZ ;  /* 0x0000001f06027819 */ /* 0x000fe400000006ff */
[----:B------:R-:W-:Y:S02]  /*328e0*/  ISETP.NE.AND P1, PT, R3, RZ, PT ;  /* 0x000000ff0300720c */ /* 0x000fe40003f25270 */
[----:B------:R-:W1:Y:S02]  /*328f0*/  SYNCS.PHASECHK.TRANS64.TRYWAIT P0, [R4+URZ+0x38840], R2 ;  /* 0x03884002040075a7 */ /* 0x000e64000800017f */
[----:B-1----:R-:W-:Y:S09]  /*32900*/  @!P0 BRA `(.L_x_6413) ;  /* 0x00000044007c8947 */ /* 0x002ff20003800000 */
.L_x_6508:
[----:B------:R-:W-:Y:S05]  /*32910*/  BSYNC B2 ;  /* 0x0000000000027941 */ /* 0x000fea0003800000 */
.L_x_6412:
[----:B------:R-:W-:Y:S04]  /*32920*/  BSSY B2, `(.L_x_6414) ;  /* 0x0000009000027945 */ /* 0x000fe80003800000 */
[----:B------:R-:W-:Y:S05]  /*32930*/  @P1 BRA `(.L_x_6415) ;  /* 0x00000000001c1947 */ /* 0x000fea0003800000 */
[----:B------:R-:W2:Y:S02]  /*32940*/  S2R R3, SR_TID.X ;  /* 0x0000000000037919 */ /* 0x000ea40000002100 */
[----:B--2---:R-:W-:Y:S01]  /*32950*/  LOP3.LUT R5, R3, 0x1f, RZ, 0xc0, !PT ;  /* 0x0000001f03057812 */ /* 0x004fe200078ec0ff */
[----:B------:R-:W-:-:S03]  /*32960*/  IMAD.MOV.U32 R3, RZ, RZ, 0x2000 ;  /* 0x00002000ff037424 */ /* 0x000fc600078e00ff */
[----:B------:R-:W-:Y:S01]  /*32970*/  ISETP.NE.AND P0, PT, R5, RZ, PT ;  /* 0x000000ff0500720c */ /* 0x000fe20003f05270 */
[----:B------:R2:W-:-:S12]  /*32980*/  SYNCS.ARRIVE.TRANS64 RZ, [R4+URZ+0x38830], R3 ;  /* 0x0388300304ff79a7 */ /* 0x0005d8000800003f */
[----:B--2---:R-:W-:Y:S05]  /*32990*/  @!P0 BRA `(.L_x_6415) ;  /* 0x0000000000048947 */ /* 0x004fea0003800000 */
[----:B------:R-:W-:Y:S01]  /*329a0*/  BPT.TRAP 0x1 ;  /* 0x000000040000795c */ /* 0x000fe20000300000 */
.L_x_6415:
[----:B------:R-:W-:Y:S05]  /*329b0*/  BSYNC B2 ;  /* 0x0000000000027941 */ /* 0x000fea0003800000 */
.L_x_6414:
        /* <DEDUP_REMOVED lines=12> */
.L_x_6416:
        /* <DEDUP_REMOVED lines=13> */
.L_x_6509:
[----:B------:R-:W-:Y:S05]  /*32b50*/  BSYNC B2 ;  /* 0x0000000000027941 */ /* 0x000fea0003800000 */
.L_x_6417:
[----:B------:R-:W-:Y:S01]  /*32b60*/  BSSY B2, `(.L_x_6419) ;  /* 0x000000b000027945 */ /* 0x000fe20003800000 */
[----:B01----:R-:W-:Y:S02]  /*32b70*/  IMAD.MOV.U32 R2, RZ, RZ, 0x0 ;  /* 0x00000000ff027424 */ /* 0x003fe400078e00ff */
[----:B------:R-:W-:Y:S01]  /*32b80*/  IMAD.MOV.U32 R3, RZ, RZ, 0x14f00000 ;  /* 0x14f00000ff037424 */ /* 0x000fe200078e00ff */
[----:B------:R-:W-:Y:S06]  /*32b90*/  @P1 BRA `(.L_x_6420) ;  /* 0x00000000001c1947 */ /* 0x000fec0003800000 */
[----:B------:R-:W0:Y:S02]  /*32ba0*/  S2R R5, SR_TID.X ;  /* 0x0000000000057919 */ /* 0x000e240000002100 */
[----:B0-----:R-:W-:Y:S01]  /*32bb0*/  LOP3.LUT R10, R5, 0x1f, RZ, 0xc0, !PT ;  /* 0x0000001f050a7812 */ /* 0x001fe200078ec0ff */
[----:B------:R-:W-:-:S03]  /*32bc0*/  IMAD.MOV.U32 R5, RZ, RZ, 0x10000 ;  /* 0x00010000ff057424 */ /* 0x000fc600078e00ff */
[----:B------:R-:W-:Y:S01]  /*32bd0*/  ISETP.NE.AND P0, PT, R10, RZ, PT ;  /* 0x000000ff0a00720c */ /* 0x000fe20003f05270 */
[----:B------:R0:W-:-:S12]  /*32be0*/  SYNCS.ARRIVE.TRANS64 RZ, [R4+URZ+0x38850], R5 ;  /* 0x0388500504ff79a7 */ /* 0x0001d8000800003f */
[----:B0-----:R-:W-:Y:S05]  /*32bf0*/  @!P0 BRA `(.L_x_6420) ;  /* 0x0000000000048947 */ /* 0x001fea0003800000 */
[----:B------:R-:W-:Y:S01]  /*32c00*/  BPT.TRAP 0x1 ;  /* 0x000000040000795c */ /* 0x000fe20000300000 */
.L_x_6420:
[----:B------:R-:W-:Y:S05]  /*32c10*/  BSYNC B2 ;  /* 0x0000000000027941 */ /* 0x000fea0003800000 */
.L_x_6419:
        /* <DEDUP_REMOVED lines=9> */
.L_x_6421:
        /* <DEDUP_REMOVED lines=15> */
.L_x_6422:
        /* <DEDUP_REMOVED lines=15> */
.L_x_6423:
        /* <DEDUP_REMOVED lines=15> */
.L_x_6424:
        /* <DEDUP_REMOVED lines=15> */
.L_x_6425:
        /* <DEDUP_REMOVED lines=15> */
.L_x_6426:
        /* <DEDUP_REMOVED lines=15> */
.L_x_6427:
        /* <DEDUP_REMOVED lines=15> */
.L_x_6428:
        /* <DEDUP_REMOVED lines=10> */
.L_x_6410:
[----:B------:R-:W-:Y:S05]  /*333e0*/  BSYNC B1 ;  /* 0x0000000000017941 */ /* 0x000fea0003800000 */
.L_x_6409:
[----:B------:R-:W-:Y:S01]  /*333f0*/  VIADD R7, R7, 0x1 ;  /* 0x0000000107077836 */ /* 0x000fe20000000000 */
[----:B------:R-:W-:Y:S01]  /*33400*/  LOP3.LUT P2, RZ, R19, 0x1, RZ, 0xc0, !PT ;  /* 0x0000000113ff7812 */ /* 0x000fe2000784c0ff */
[----:B------:R-:W-:Y:S03]  /*33410*/  BSSY B1, `(.L_x_6429) ;  /* 0x00000d8000017945 */ /* 0x000fe60003800000 */
[----:B------:R-:W-:-:S04]  /*33420*/  ISETP.NE.AND P0, PT, R7, 0x2, PT ;  /* 0x000000020700780c */ /* 0x000fc80003f05270 */
[----:B------:R-:W-:Y:S02]  /*33430*/  SEL R2, RZ, 0x1, P0 ;  /* 0x00000001ff027807 */ /* 0x000fe40000000000 */
[----:B0-----:R-:W-:Y:S02]  /*33440*/  SEL R9, R7, RZ, P0 ;  /* 0x000000ff07097207 */ /* 0x001fe40000000000 */
[----:B------:R-:W-:Y:S01]  /*33450*/  LOP3.LUT R8, R6, R2, RZ, 0x3c, !PT ;  /* 0x0000000206087212 */ /* 0x000fe200078e3cff */
[----:B------:R-:W-:Y:S02]  /*33460*/  VIADD R6, R0, 0xffffffff ;  /* 0xffffffff00067836 */ /* 0x000fe40000000000 */
        /* <DEDUP_REMOVED lines=27> */
.L_x_6431:
        /* <DEDUP_REMOVED lines=8> */
.L_x_6510:
[----:B------:R-:W-:Y:S05]  /*336a0*/  BSYNC B2 ;  /* 0x0000000000027941 */ /* 0x000fea0003800000 */
.L_x_6432:
        /* <DEDUP_REMOVED lines=9> */
.L_x_6435:
[----:B------:R-:W-:Y:S05]  /*33740*/  BSYNC B2 ;  /* 0x0000000000027941 */ /* 0x000fea0003800000 */
.L_x_6434:
        /* <DEDUP_REMOVED lines=13> */
.L_x_6436:
        /* <DEDUP_REMOVED lines=13> */
.L_x_6511:
[----:B------:R-:W-:Y:S05]  /*338f0*/  BSYNC B2 ;  /* 0x0000000000027941 */ /* 0x000fea0003800000 */
.L_x_6437:
        /* <DEDUP_REMOVED lines=11> */
.L_x_6440:
[----:B------:R-:W-:Y:S05]  /*339b0*/  BSYNC B2 ;  /* 0x0000000000027941 */ /* 0x000fea0003800000 */
.L_x_6439:
        /* <DEDUP_REMOVED lines=10> */
.L_x_6441:
        /* <DEDUP_REMOVED lines=15> */
.L_x_6442:
        /* <DEDUP_REMOVED lines=15> */
.L_x_6443:
        /* <DEDUP_REMOVED lines=15> */
.L_x_6444:
        /* <DEDUP_REMOVED lines=15> */
.L_x_6445:
        /* <DEDUP_REMOVED lines=15> */
.L_x_6446:
        /* <DEDUP_REMOVED lines=15> */
.L_x_6447:
        /* <DEDUP_REMOVED lines=15> */
.L_x_6448:
        /* <DEDUP_REMOVED lines=10> */
.L_x_6430:
[----:B------:R-:W-:Y:S05]  /*34190*/  BSYNC B1 ;  /* 0x0000000000017941 */ /* 0x000fea0003800000 */
.L_x_6429:
[----:B------:R-:W2:Y:S01]  /*341a0*/  LDL R2, [R1+0x460] ;  /* 0x0004600001027983 */ /* 0x000ea20000100800 */
[----:B------:R-:W-:Y:S01]  /*341b0*/  VIADD R0, R0, 0xfffffffe ;  /* 0xfffffffe00007836 */ /* 0x000fe20000000000 */
[----:B--2---:R-:W-:-:S13]  /*341c0*/  ISETP.GT.AND P0, PT, R6, R2, PT ;  /* 0x000000020600720c */ /* 0x004fda0003f04270 */
[----:B------:R-:W-:Y:S05]  /*341d0*/  @P0 BRA `(.L_x_6449) ;  /* 0xffffffe400200947 */ /* 0x000fea000383ffff */
.L_x_6386:
[----:B------:R-:W-:Y:S05]  /*341e0*/  BSYNC B0 ;  /* 0x0000000000007941 */ /* 0x000fea0003800000 */
.L_x_6385:
        /* <DEDUP_REMOVED lines=24> */
[----:B------:R2:W-:Y:S02]  /*34370*/  STL [R1+0x440], R2 ;  /* 0x0004400201007387 */ /* 0x0005e40000100800 */
.L_x_6451:
[----:B------:R-:W-:Y:S05]  /*34380*/  BSYNC B0 ;  /* 0x0000000000007941 */ /* 0x000fea0003800000 */
.L_x_6450:
[----:B------:R-:W-:-:S05]  /*34390*/  SEL R0, R0, RZ, P0 ;  /* 0x000000ff00007207 */ /* 0x000fca0000000000 */
[----:B------:R3:W-:Y:S02]  /*343a0*/  STL [R1+0x450], R0 ;  /* 0x0004500001007387 */ /* 0x0007e40000100800 */
.L_x_6347:
[----:B------:R-:W-:Y:S05]  /*343b0*/  BSYNC B7 ;  /* 0x0000000000077941 */ /* 0x000fea0003800000 */
.L_x_6345:
[----:B------:R-:W-:-:S13]  /*343c0*/  LOP3.LUT P0, RZ, R19, 0x40, RZ, 0xc0, !PT ;  /* 0x0000004013ff7812 */ /* 0x000fda000780c0ff */
[----:B------:R-:W-:Y:S05]  /*343d0*/  @!P0 BRA `(.L_x_6452) ;  /* 0x0000000000288947 */ /* 0x000fea0003800000 */
[----:B------:R-:W-:Y:S05]  /*343e0*/  WARPSYNC.ALL ;  /* 0x0000000000007948 */ /* 0x000fea0003800000 */
[----:B------:R-:W4:Y:S08]  /*343f0*/  S2UR UR5, SR_CgaCtaId ;  /* 0x00000000000579c3 */ /* 0x000f300000008800 */
[----:B------:R-:W-:Y:S06]  /*34400*/  BAR.SYNC.DEFER_BLOCKING 0x5, 0x180 ;  /* 0x0146000000007b1d */ /* 0x000fec0000010000 */
[----:B------:R-:W-:-:S02]  /*34410*/  UMOV UR4, 0x400 ;  /* 0x0000040000047882 */ /* 0x000fc40000000000 */
[----:B----4-:R-:W-:-:S06]  /*34420*/  ULEA UR4, UR5, UR4, 0x18 ;  /* 0x0000000405047291 */ /* 0x010fcc000f8ec03f */
[----:B------:R-:W-:-:S05]  /*34430*/  IMAD.U32 R18, RZ, RZ, UR4 ;  /* 0x00000004ff127e24 */ /* 0x000fca000f8e00ff */
[----:B-1----:R-:W1:Y:S04]  /*34440*/  LDS.128 R4, [R18+0x388d0] ;  /* 0x0388d00012047984 */ /* 0x002e680000000c00 */
[----:B-1----:R1:W-:Y:S01]  /*34450*/  STL.128 [R1+0x440], R4 ;  /* 0x0004400401007387 */ /* 0x0023e20000100c00 */
[----:B------:R-:W-:Y:S06]  /*34460*/  BAR.ARV 0x4, 0x180 ;  /* 0x0106000000007b1d */ /* 0x000fec0000002000 */
[----:B------:R-:W-:Y:S05]  /*34470*/  BRA `(.L_x_6453) ;  /* 0x0000001000307947 */ /* 0x000fea0003800000 */
.L_x_6452:
[----:B--23--:R-:W2:Y:S01]  /*34480*/  S2R R0, SR_TID.X ;  /* 0x0000000000007919 */ /* 0x00cea20000002100 */
[----:B------:R-:W-:Y:S01]  /*34490*/  UMOV UR4, 0xffffffff ;  /* 0xffffffff00047882 */ /* 0x000fe20000000000 */
[----:B--2---:R-:W-:-:S04]  /*344a0*/  LOP3.LUT R16, R0, 0x1f, RZ, 0xc0, !PT ;  /* 0x0000001f00107812 */ /* 0x004fc800078ec0ff */
[----:B------:R-:W-:Y:S01]  /*344b0*/  ISETP.NE.AND P0, PT, R16, 0x1f, PT ;  /* 0x0000001f1000780c */ /* 0x000fe20003f05270 */
[----:B------:R-:W-:-:S12]  /*344c0*/  BRA.DIV UR4, `(.L_x_6454) ;  /* 0x0000002a04dc7947 */ /* 0x000fd8000b800000 */
[----:B-1----:R-:W2:Y:S01]  /*344d0*/  LDL R4, [R1+0x44c] ;  /* 0x00044c0001047983 */ /* 0x002ea20000100800 */
[----:B------:R-:W-:-:S03]  /*344e0*/  ULDC UR4, c[0x0][0xd3c] ;  /* 0x00034f0000047ab9 */ /* 0x000fc60000000800 */
[----:B------:R-:W0:Y:S01]  /*344f0*/  LDL.LU R3, [R1+0x440] ;  /* 0x0004400001037983 */ /* 0x000e220000300800 */
[----:B--2---:R-:W-:-:S05]  /*34500*/  IMAD.IADD R0, R4, 0x1, R16 ;  /* 0x0000000104007824 */ /* 0x004fca00078e0210 */
[----:B------:R-:W-:Y:S01]  /*34510*/  ISETP.GE.OR P1, PT, R0, UR4, !P0 ;  /* 0x0000000400007c0c */ /* 0x000fe2000c726670 */
[----:B0-----:R-:W-:-:S12]  /*34520*/  IMAD.MOV.U32 R8, RZ, RZ, R3 ;  /* 0x000000ffff087224 */ /* 0x001fd800078e0003 */
        /* <DEDUP_REMOVED lines=11> */
[----:B------:R-:W-:Y:S04]  /*345e0*/  SHFL.IDX PT, R0, R8, RZ, 0x1f ;  /* 0x00001fff08007589 */ /* 0x000fe800000e0000 */
[----:B------:R-:W-:Y:S01]  /*345f0*/  SHFL.IDX PT, R9, R8, 0x1, 0x1f ;  /* 0x00201f0008097f89 */ /* 0x000fe200000e0000 */
[----:B--2---:R-:W-:Y:S01]  /*34600*/  @!P1 IMAD.MOV.U32 R5, RZ, RZ, R6 ;  /* 0x000000ffff059224 */ /* 0x004fe200078e0006 */
[----:B------:R-:W-:-:S02]  /*34610*/  CS2R R6, SRZ ;  /* 0x0000000000067805 */ /* 0x000fc4000001ff00 */
[----:B---3--:R-:W-:-:S04]  /*34620*/  @!P1 IMAD.MOV.U32 R7, RZ, RZ, R2 ;  /* 0x000000ffff079224 */ /* 0x008fc800078e0002 */
[----:B------:R-:W-:-:S05]  /*34630*/  IMAD R2, R7, R5, RZ ;  /* 0x0000000507027224 */ /* 0x000fca00078e02ff */
[----:B------:R-:W0:Y:S01]  /*34640*/  SHFL.UP PT, R3, R2, 0x1, RZ ;  /* 0x0420000002037989 */ /* 0x000e2200000e00ff */
[----:B------:R-:W-:-:S04]  /*34650*/  ISETP.NE.AND P1, PT, R16, RZ, PT ;  /* 0x000000ff1000720c */ /* 0x000fc80003f25270 */
        /* <DEDUP_REMOVED lines=15> */
.L_x_6521:
[----:B------:R-:W-:Y:S02]  /*34750*/  ULDC UR4, c[0x0][0xd38] ;  /* 0x00034e0000047ab9 */ /* 0x000fe40000000800 */
[----:B------:R-:W-:-:S04]  /*34760*/  IMAD.U32 R8, RZ, RZ, UR4 ;  /* 0x00000004ff087e24 */ /* 0x000fc8000f8e00ff */
[----:B-1----:R-:W-:-:S04]  /*34770*/  IMAD R10, R10, R8, RZ ;  /* 0x000000080a0a7224 */ /* 0x002fc800078e02ff */
[----:B------:R-:W-:-:S05]  /*34780*/  IMAD.IADD R4, R9, 0x1, R10 ;  /* 0x0000000109047824 */ /* 0x000fca00078e020a */
[----:B------:R-:W-:-:S13]  /*34790*/  ISETP.GT.AND P6, PT, R4, R0, PT ;  /* 0x000000000400720c */ /* 0x000fda0003fc4270 */
[----:B------:R-:W-:Y:S05]  /*347a0*/  @P6 BRA `(.L_x_6455) ;  /* 0x0000000000ac6947 */ /* 0x000fea0003800000 */
.L_x_6458:
        /* <DEDUP_REMOVED lines=37> */
.L_x_6529:
[----:B------:R-:W-:Y:S02]  /*34a00*/  ULDC UR4, c[0x0][0xd38] ;  /* 0x00034e0000047ab9 */ /* 0x000fe40000000800 */
[----:B------:R-:W-:-:S04]  /*34a10*/  IMAD.U32 R8, RZ, RZ, UR4 ;  /* 0x00000004ff087e24 */ /* 0x000fc8000f8e00ff */
[----:B-1----:R-:W-:-:S04]  /*34a20*/  IMAD R10, R10, R8, RZ ;  /* 0x000000080a0a7224 */ /* 0x002fc800078e02ff */
[----:B------:R-:W-:-:S05]  /*34a30*/  IMAD.IADD R4, R10, 0x1, R4 ;  /* 0x000000010a047824 */ /* 0x000fca00078e0204 */
[----:B------:R-:W-:-:S13]  /*34a40*/  ISETP.GT.AND P6, PT, R4, R0, PT ;  /* 0x000000000400720c */ /* 0x000fda0003fc4270 */
[----:B------:R-:W-:Y:S05]  /*34a50*/  @!P6 BRA `(.L_x_6458) ;  /* 0xfffffffc0054e947 */ /* 0x000fea000383ffff */
.L_x_6455:
        /* <DEDUP_REMOVED lines=12> */
.L_x_6534:
[----:B------:R-:W-:-:S13]  /*34b20*/  ISETP.NE.AND P0, PT, R3, RZ, PT ;  /* 0x000000ff0300720c */ /* 0x000fda0003f05270 */
[----:B------:R-:W-:Y:S05]  /*34b30*/  @!P0 BRA `(.L_x_6460) ;  /* 0x0000000000148947 */ /* 0x000fea0003800000 */
[----:B------:R-:W-:Y:S01]  /*34b40*/  UMOV UR4, 0xffffffff ;  /* 0xffffffff00047882 */ /* 0x000fe20000000000 */
[----:B---3--:R-:W-:Y:S02]  /*34b50*/  VIADD R9, R9, 0xffffffff ;  /* 0xffffffff09097836 */ /* 0x008fe40000000000 */
[----:B------:R-:W-:Y:S05]  /*34b60*/  BRA.DIV UR4, `(.L_x_6461) ;  /* 0x0000002e04d07947 */ /* 0x000fea000b800000 */
[----:B0-----:R0:W2:Y:S02]  /*34b70*/  SHFL.IDX PT, R2, R2, R9, 0x1f ;  /* 0x00001f0902027589 */ /* 0x0010a400000e0000 */
.L_x_6537:
[----:B--2---:R-:W-:-:S07]  /*34b80*/  IMAD.MOV.U32 R6, RZ, RZ, R2 ;  /* 0x000000ffff067224 */ /* 0x004fce00078e0002 */
.L_x_6460:
[----:B0-----:R-:W-:Y:S01]  /*34b90*/  IMAD R2, R6, R8, R10 ;  /* 0x0000000806027224 */ /* 0x001fe200078e020a */
[----:B------:R-:W-:-:S03]  /*34ba0*/  ISETP.NE.AND P0, PT, R7, 0x1, PT ;  /* 0x000000010700780c */ /* 0x000fc60003f05270 */
[----:B------:R-:W-:Y:S01]  /*34bb0*/  IMAD.IADD R0, R0, 0x1, -R2 ;  /* 0x0000000100007824 */ /* 0x000fe200078e0a02 */
[----:B------:R0:W-:Y:S09]  /*34bc0*/  STL [R1+0x440], R2 ;  /* 0x0004400201007387 */ /* 0x0001f20000100800 */
[----:B------:R-:W-:Y:S05]  /*34bd0*/  @!P0 BRA `(.L_x_6462) ;  /* 0x0000000000e48947 */ /* 0x000fea0003800000 */
[----:B-1-3--:R-:W-:-:S04]  /*34be0*/  IABS R5, R4 ;  /* 0x0000000400057213 */ /* 0x00afc80000000000 */
        /* <DEDUP_REMOVED lines=56> */
.L_x_6462:
[----:B-1-3--:R-:W2:Y:S01]  /*34f70*/  LDL R5, [R1+0x44c] ;  /* 0x00044c0001057983 */ /* 0x00aea20000100800 */
        /* <DEDUP_REMOVED lines=62> */
.L_x_6463:
[----:B------:R-:W-:-:S05]  /*35360*/  LOP3.LUT R0, RZ, R0, RZ, 0x33, !PT ;  /* 0x00000000ff007212 */ /* 0x000fca00078e33ff */
[----:B------:R-:W-:-:S05]  /*35370*/  IMAD.IADD R0, R4, 0x1, R0 ;  /* 0x0000000104007824 */ /* 0x000fca00078e0200 */
[----:B------:R2:W-:Y:S01]  /*35380*/  STL [R1+0x444], R0 ;  /* 0x0004440001007387 */ /* 0x0005e20000100800 */
[----:B------:R-:W-:Y:S05]  /*35390*/  BRA `(.L_x_6464) ;  /* 0x0000000000287947 */ /* 0x000fea0003800000 */
.L_x_6456:
[----:B------:R-:W-:Y:S01]  /*353a0*/  UMOV UR4, URZ ;  /* 0x0000003f00047c82 */ /* 0x000fe20008000000 */
[----:B------:R-:W-:Y:S01]  /*353b0*/  UMOV UR5, URZ ;  /* 0x0000003f00057c82 */ /* 0x000fe20008000000 */
[----:B------:R-:W-:Y:S01]  /*353c0*/  ULDC UR6, c[0x0][0xd3c] ;  /* 0x00034f0000067ab9 */ /* 0x000fe20000000800 */
[----:B------:R0:W-:Y:S01]  /*353d0*/  STL [R1+0x440], R0 ;  /* 0x0004400001007387 */ /* 0x0001e20000100800 */
[----:B------:R-:W-:Y:S02]  /*353e0*/  IMAD.U32 R3, RZ, RZ, UR4 ;  /* 0x00000004ff037e24 */ /* 0x000fe4000f8e00ff */
[----:B------:R-:W-:-:S03]  /*353f0*/  IMAD.U32 R2, RZ, RZ, UR5 ;  /* 0x00000005ff027e24 */ /* 0x000fc6000f8e00ff */
[----:B------:R1:W-:Y:S01]  /*35400*/  STL [R1+0x444], R3 ;  /* 0x0004440301007387 */ /* 0x0003e20000100800 */
[----:B0-----:R-:W-:-:S03]  /*35410*/  IMAD.U32 R0, RZ, RZ, UR6 ;  /* 0x00000006ff007e24 */ /* 0x001fc6000f8e00ff */
[----:B------:R1:W-:Y:S04]  /*35420*/  STL [R1+0x448], R2 ;  /* 0x0004480201007387 */ /* 0x0003e80000100800 */
[----:B------:R1:W-:Y:S02]  /*35430*/  STL [R1+0x44c], R0 ;  /* 0x00044c0001007387 */ /* 0x0003e40000100800 */
.L_x_6464:
[----:B-1----:R-:W3:Y:S04]  /*35440*/  LDL R2, [R1+0x44c] ;  /* 0x00044c0001027983 */ /* 0x002ee80000100800 */
[----:B0-----:R-:W4:Y:S04]  /*35450*/  LDL R3, [R1+0x448] ;  /* 0x0004480001037983 */ /* 0x001f280000100800 */
[----:B------:R-:W5:Y:S04]  /*35460*/  LDL R4, [R1+0x440] ;  /* 0x0004400001047983 */ /* 0x000f680000100800 */
[----:B------:R-:W5:Y:S01]  /*35470*/  LDL R5, [R1+0x444] ;  /* 0x0004440001057983 */ /* 0x000f620000100800 */
[----:B--2---:R-:W0:Y:S01]  /*35480*/  S2R R0, SR_TID.X ;  /* 0x0000000000007919 */ /* 0x004e220000002100 */
[----:B------:R-:W-:Y:S05]  /*35490*/  WARPSYNC.ALL ;  /* 0x0000000000007948 */ /* 0x000fea0003800000 */
[----:B0-----:R-:W-:Y:S01]  /*354a0*/  LOP3.LUT R0, R0, 0x1f, RZ, 0xc0, !PT ;  /* 0x0000001f00007812 */ /* 0x001fe200078ec0ff */
[----:B------:R-:W-:Y:S03]  /*354b0*/  BAR.SYNC.DEFER_BLOCKING 0x4, 0x180 ;  /* 0x0106000000007b1d */ /* 0x000fe60000010000 */
[----:B------:R-:W-:-:S13]  /*354c0*/  ISETP.NE.AND P0, PT, R0, RZ, PT ;  /* 0x000000ff0000720c */ /* 0x000fda0003f05270 */
[----:B------:R-:W0:Y:S01]  /*354d0*/  @!P0 S2R R0, SR_CgaCtaId ;  /* 0x0000000000008919 */ /* 0x000e220000008800 */
[----:B---3--:R-:W-:Y:S01]  /*354e0*/  IMAD.MOV.U32 R7, RZ, RZ, R2 ;  /* 0x000000ffff077224 */ /* 0x008fe200078e0002 */
[----:B------:R-:W-:Y:S01]  /*354f0*/  @!P0 MOV R2, 0x400 ;  /* 0x0000040000028802 */ /* 0x000fe20000000f00 */
[----:B----4-:R-:W-:-:S03]  /*35500*/  IMAD.MOV.U32 R6, RZ, RZ, R3 ;  /* 0x000000ffff067224 */ /* 0x010fc600078e0003 */
[----:B0-----:R-:W-:-:S05]  /*35510*/  @!P0 LEA R18, R0, R2, 0x18 ;  /* 0x0000000200128211 */ /* 0x001fca00078ec0ff */
[----:B-----5:R4:W-:Y:S01]  /*35520*/  @!P0 STS.128 [R18+0x388d0], R4 ;  /* 0x0388d00412008388 */ /* 0x0209e20000000c00 */
[----:B------:R-:W-:Y:S06]  /*35530*/  BAR.ARV 0x5, 0x180 ;  /* 0x0146000000007b1d */ /* 0x000fec0000002000 */
.L_x_6453:
[----:B--23--:R-:W2:Y:S01]  /*35540*/  LDL R0, [R1+0x44c] ;  /* 0x00044c0001007983 */ /* 0x00cea20000100800 */
[----:B------:R-:W-:Y:S02]  /*35550*/  ULDC UR4, c[0x0][0xd3c] ;  /* 0x00034f0000047ab9 */ /* 0x000fe40000000800 */
[----:B--2---:R-:W-:-:S13]  /*35560*/  ISETP.GE.AND P0, PT, R0, UR4, PT ;  /* 0x0000000400007c0c */ /* 0x004fda000bf06270 */
[----:B------:R-:W-:Y:S05]  /*35570*/  @!P0 BRA `(.L_x_6465) ;  /* 0xffffff8400b08947 */ /* 0x000fea000383ffff */
[----:B------:R-:W-:Y:S05]  /*35580*/  BSYNC B8 ;  /* 0x0000000000087941 */ /* 0x000fea0003800000 */
.L_x_6331:
[----:B---3--:R-:W2:Y:S01]  /*35590*/  LDL.LU R0, [R1+0x4a4] ;  /* 0x0004a40001007983 */ /* 0x008ea20000300800 */
[----:B------:R-:W-:Y:S01]  /*355a0*/  BSSY B0, `(.L_x_6466) ;  /* 0x000000b000007945 */ /* 0x000fe20003800000 */
[----:B01--4-:R-:W0:Y:S01]  /*355b0*/  S2R R5, SR_CgaCtaId ;  /* 0x0000000000057919 */ /* 0x013e220000008800 */
[----:B--2---:R-:W-:-:S05]  /*355c0*/  VIADD R0, R0, 0x1 ;  /* 0x0000000100007836 */ /* 0x004fca0000000000 */
[----:B------:R-:W-:-:S04]  /*355d0*/  LEA.HI R2, R0, R0, RZ, 0x1 ;  /* 0x0000000000027211 */ /* 0x000fc800078f08ff */
[----:B------:R-:W-:Y:S02]  /*355e0*/  LOP3.LUT R3, R2, 0xfffffffe, RZ, 0xc0, !PT ;  /* 0xfffffffe02037812 */ /* 0x000fe400078ec0ff */
[----:B------:R-:W-:-:S03]  /*355f0*/  MOV R2, 0x400 ;  /* 0x0000040000027802 */ /* 0x000fc60000000f00 */
[----:B------:R-:W-:Y:S01]  /*35600*/  IMAD.IADD R0, R0, 0x1, -R3 ;  /* 0x0000000100007824 */ /* 0x000fe200078e0a03 */
[----:B0-----:R-:W-:-:S04]  /*35610*/  LEA R9, R5, R2, 0x18 ;  /* 0x0000000205097211 */ /* 0x001fc800078ec0ff */
[----:B------:R-:W-:-:S04]  /*35620*/  SHF.L.U32 R0, R0, 0x1f, RZ ;  /* 0x0000001f00007819 */ /* 0x000fc800000006ff */
[----:B------:R-:W0:Y:S02]  /*35630*/  SYNCS.PHASECHK.TRANS64.TRYWAIT P0, [R9+URZ+0x38820], R0 ;  /* 0x03882000090075a7 */ /* 0x000e24000800017f */
[----:B0-----:R-:W-:Y:S05]  /*35640*/  @!P0 BRA `(.L_x_6467) ;  /* 0x0000002400448947 */ /* 0x001fea0003800000 */
.L_x_6538:
[----:B------:R-:W-:Y:S05]  /*35650*/  BSYNC B0 ;  /* 0x0000000000007941 */ /* 0x000fea0003800000 */
.L_x_6466:
[----:B------:R-:W-:-:S03]  /*35660*/  UMOV UR4, 0xffffffff ;  /* 0xffffffff00047882 */ /* 0x000fc60000000000 */
[----:B------:R-:W-:Y:S05]  /*35670*/  BRA.DIV UR4, `(.L_x_6468) ;  /* 0x00000026044c7947 */ /* 0x000fea000b800000 */
[----:B0-----:R-:W0:Y:S02]  /*35680*/  S2R R0, SR_TID.X ;  /* 0x0000000000007919 */ /* 0x001e240000002100 */
[----:B0-----:R-:W-:-:S04]  /*35690*/  SHF.R.U32.HI R0, RZ, 0x5, R0 ;  /* 0x00000005ff007819 */ /* 0x001fc80000011600 */
[----:B------:R-:W-:-:S05]  /*356a0*/  LOP3.LUT R0, R0, 0x3, RZ, 0xc0, !PT ;  /* 0x0000000300007812 */ /* 0x000fca00078ec0ff */
[----:B------:R0:W1:Y:S02]  /*356b0*/  SHFL.IDX PT, R14, R0, RZ, 0x1f ;  /* 0x00001fff000e7589 */ /* 0x00006400000e0000 */
.L_x_6541:
[----:B-1----:R-:W-:Y:S01]  /*356c0*/  ISETP.NE.AND P0, PT, R14, RZ, PT ;  /* 0x000000ff0e00720c */ /* 0x002fe20003f05270 */
[----:B------:R-:W-:-:S12]  /*356d0*/  BSSY B0, `(.L_x_6469) ;  /* 0x0000020000007945 */ /* 0x000fd80003800000 */
[----:B------:R-:W-:Y:S05]  /*356e0*/  @P0 BRA `(.L_x_6470) ;  /* 0x0000000000780947 */ /* 0x000fea0003800000 */
[----:B------:R-:W-:-:S03]  /*356f0*/  UMOV UR4, 0xffffffff ;  /* 0xffffffff00047882 */ /* 0x000fc60000000000 */
[----:B------:R-:W-:Y:S05]  /*35700*/  BRA.DIV UR4, `(.L_x_6471) ;  /* 0x00000026045c7947 */ /* 0x000fea000b800000 */
[----:B------:R-:W-:-:S13]  /*35710*/  ELECT P6, URZ, PT ;  /* 0x00000000003f782f */ /* 0x000fda00038c0000 */
.L_x_6544:
        /* <DEDUP_REMOVED lines=15> */
.L_x_6545:
[----:B------:R-:W0:Y:S01]  /*35810*/  LDL.LU R6, [R1+0x450] ;  /* 0x0004500001067983 */ /* 0x000e220000300800 */
[----:B------:R-:W1:Y:S01]  /*35820*/  SYNCS.PHASECHK.TRANS64.TRYWAIT P0, [R7+URZ], R2 ;  /* 0x00000002070075a7 */ /* 0x000e62000800017f */
[----:B------:R-:W-:-:S04]  /*35830*/  VIADD R0, R9, 0x38860 ;  /* 0x0003886009007836 */ /* 0x000fc80000000000 */
[----:B0-----:R-:W-:Y:S01]  /*35840*/  IMAD R5, R6, 0x8, R0 ;  /* 0x0000000806057824 */ /* 0x001fe200078e0200 */
[----:B-1----:R-:W-:Y:S06]  /*35850*/  @!P0 BRA `(.L_x_6473) ;  /* 0x00000024003c8947 */ /* 0x002fec0003800000 */
.L_x_6546:
[----:B------:R-:W1:Y:S02]  /*35860*/  SYNCS.PHASECHK.TRANS64.TRYWAIT P0, [R5+URZ], R4 ;  /* 0x00000004050075a7 */ /* 0x000e64000800017f */
[----:B-1----:R-:W-:Y:S05]  /*35870*/  @!P0 BRA `(.L_x_6474) ;  /* 0x0000002400488947 */ /* 0x002fea0003800000 */
.L_x_6547:
[----:B------:R-:W-:-:S07]  /*35880*/  IMAD R3, R3, 0x8, R0 ;  /* 0x0000000803037824 */ /* 0x000fce00078e0200 */
.L_x_6475:
[----:B--2---:R2:W3:Y:S02]  /*35890*/  SYNCS.PHASECHK.TRANS64.TRYWAIT P0, [R3+URZ], R2 ;  /* 0x00000002030075a7 */ /* 0x0044e4000800017f */
[----:B---3--:R-:W-:Y:S05]  /*358a0*/  @!P0 NANOSLEEP.SYNCS 0x989680 ;  /* 0x009896800000895d */ /* 0x008fea0003900000 */
[----:B------:R-:W3:Y:S02]  /*358b0*/  @!P0 SYNCS.PHASECHK.TRANS64 P0, [R3+URZ], R2 ;  /* 0x00000002030085a7 */ /* 0x000ee4000800007f */
[----:B---3--:R-:W-:Y:S05]  /*358c0*/  @!P0 BRA `(.L_x_6475) ;  /* 0xfffffffc00f08947 */ /* 0x008fea000383ffff */
.L_x_6470:
[----:B------:R-:W-:Y:S05]  /*358d0*/  BSYNC B0 ;  /* 0x0000000000007941 */ /* 0x000fea0003800000 */
.L_x_6469:
[----:B------:R-:W-:Y:S05]  /*358e0*/  EXIT ;  /* 0x000000000000794d */ /* 0x000fea0003800000 */
.L_x_6213:
[----:B0-----:R-:W-:-:S04]  /*358f0*/  IMAD.U32 R3, RZ, RZ, UR47 ;  /* 0x0000002fff037e24 */ /* 0x001fc8000f8e00ff */
[----:B------:R0:W1:Y:S03]  /*35900*/  SYNCS.PHASECHK.TRANS64.TRYWAIT P0, [R3+URZ+0x38800], R0 ;  /* 0x03880000030075a7 */ /* 0x000066000800017f */
[----:B-1----:R-:W-:Y:S05]  /*35910*/  @!P0 NANOSLEEP.SYNCS 0x989680 ;  /* 0x009896800000895d */ /* 0x002fea0003900000 */
[----:B------:R-:W1:Y:S02]  /*35920*/  @!P0 SYNCS.PHASECHK.TRANS64 P0, [R3+URZ+0x38800], R0 ;  /* 0x03880000030085a7 */ /* 0x000e64000800007f */
[----:B-1----:R-:W-:Y:S05]  /*35930*/  @!P0 BRA `(.L_x_6213) ;  /* 0xfffffffc00ec8947 */ /* 0x002fea000383ffff */
[----:B------:R-:W-:Y:S05]  /*35940*/  BRA `(.L_x_6476) ;  /* 0xfffffd5c00207947 */ /* 0x000fea000383ffff */
.L_x_6220:
[----:B-1----:R1:W2:Y:S02]  /*35950*/  SYNCS.PHASECHK.TRANS64.TRYWAIT P0, [R20+URZ], R21 ;  /* 0x00000015140075a7 */ /* 0x0022a4000800017f */
[----:B--2---:R-:W-:Y:S05]  /*35960*/  @!P0 NANOSLEEP.SYNCS 0x989680 ;  /* 0x009896800000895d */ /* 0x004fea0003900000 */
[----:B------:R-:W2:Y:S02]  /*35970*/  @!P0 SYNCS.PHASECHK.TRANS64 P0, [R20+URZ], R21 ;  /* 0x00000015140085a7 */ /* 0x000ea4000800007f */
[----:B--2---:R-:W-:Y:S05]  /*35980*/  @!P0 BRA `(.L_x_6220) ;  /* 0xfffffffc00f08947 */ /* 0x004fea000383ffff */
[----:B------:R-:W-:Y:S05]  /*35990*/  BRA `(.L_x_6219) ;  /* 0xfffffd60003c7947 */ /* 0x000fea000383ffff */
.L_x_6222:
[----:B0-----:R-:W-:-:S04]  /*359a0*/  IMAD.U32 R12, RZ, RZ, UR47 ;  /* 0x0000002fff0c7e24 */ /* 0x001fc8000f8e00ff */
[----:B------:R0:W1:Y:S03]  /*359b0*/  SYNCS.PHASECHK.TRANS64.TRYWAIT P0, [R12+URZ+0x38810], R3 ;  /* 0x038810030c0075a7 */ /* 0x000066000800017f */
[----:B-1----:R-:W-:Y:S05]  /*359c0*/  @!P0 NANOSLEEP.SYNCS 0x989680 ;  /* 0x009896800000895d */ /* 0x002fea0003900000 */
[----:B------:R-:W1:Y:S02]  /*359d0*/  @!P0 SYNCS.PHASECHK.TRANS64 P0, [R12+URZ+0x38810], R3 ;  /* 0x038810030c0085a7 */ /* 0x000e64000800007f */
[----:B-1----:R-:W-:Y:S05]  /*359e0*/  @!P0 BRA `(.L_x_6222) ;  /* 0xfffffffc00ec8947 */ /* 0x002fea000383ffff */
[----:B------:R-:W-:Y:S05]  /*359f0*/  BRA `(.L_x_6477) ;  /* 0xfffffd6400107947 */ /* 0x000fea000383ffff */
.L_x_6229:
[----:B-1----:R1:W2:Y:S02]  /*35a00*/  SYNCS.PHASECHK.TRANS64.TRYWAIT P0, [R12+URZ], R13 ;  /* 0x0000000d0c0075a7 */ /* 0x0022a4000800017f */
[----:B--2---:R-:W-:Y:S05]  /*35a10*/  @!P0 NANOSLEEP.SYNCS 0x989680 ;  /* 0x009896800000895d */ /* 0x004fea0003900000 */
[----:B------:R-:W2:Y:S02]  /*35a20*/  @!P0 SYNCS.PHASECHK.TRANS64 P0, [R12+URZ], R13 ;  /* 0x0000000d0c0085a7 */ /* 0x000ea4000800007f */
[----:B--2---:R-:W-:Y:S05]  /*35a30*/  @!P0 BRA `(.L_x_6229) ;  /* 0xfffffffc00f08947 */ /* 0x004fea000383ffff */
[----:B------:R-:W-:Y:S05]  /*35a40*/  BRA `(.L_x_6228) ;  /* 0xfffffd6400547947 */ /* 0x000fea000383ffff */
.L_x_6260:
[----:B0-----:R0:W1:Y:S02]  /*35a50*/  SYNCS.PHASECHK.TRANS64.TRYWAIT P2, [R5+URZ], R8 ;  /* 0x00000008050075a7 */ /* 0x001064000804017f */
[----:B-1----:R-:W-:Y:S05]  /*35a60*/  @!P2 NANOSLEEP.SYNCS 0x989680 ;  /* 0x009896800000a95d */ /* 0x002fea0003900000 */
[----:B------:R-:W1:Y:S02]  /*35a70*/  @!P2 SYNCS.PHASECHK.TRANS64 P2, [R5+URZ], R8 ;  /* 0x000000080500a5a7 */ /* 0x000e64000804007f */
[----:B-1----:R-:W-:Y:S05]  /*35a80*/  @!P2 BRA `(.L_x_6260) ;  /* 0xfffffffc00f0a947 */ /* 0x002fea000383ffff */
[----:B------:R-:W-:Y:S05]  /*35a90*/  BRA `(.L_x_6259) ;  /* 0xfffffdd000207947 */ /* 0x000fea000383ffff */
.L_x_6267:
[----:B-1----:R1:W2:Y:S02]  /*35aa0*/  SYNCS.PHASECHK.TRANS64.TRYWAIT P2, [R8+URZ], R9 ;  /* 0x00000009080075a7 */ /* 0x0022a4000804017f */
[----:B--2---:R-:W-:Y:S05]  /*35ab0*/  @!P2 NANOSLEEP.SYNCS 0x989680 ;  /* 0x009896800000a95d */ /* 0x004fea0003900000 */
[----:B------:R-:W2:Y:S02]  /*35ac0*/  @!P2 SYNCS.PHASECHK.TRANS64 P2, [R8+URZ], R9 ;  /* 0x000000090800a5a7 */ /* 0x000ea4000804007f */
[----:B--2---:R-:W-:Y:S05]  /*35ad0*/  @!P2 BRA `(.L_x_6267) ;  /* 0xfffffffc00f0a947 */ /* 0x004fea000383ffff */
[----:B------:R-:W-:Y:S05]  /*35ae0*/  BRA `(.L_x_6266) ;  /* 0xfffffdd400547947 */ /* 0x000fea000383ffff */
.L_x_6280:
[----:B0-----:R0:W1:Y:S02]  /*35af0*/  SYNCS.PHASECHK.TRANS64.TRYWAIT P1, [R6+URZ], R7 ;  /* 0x00000007060075a7 */ /* 0x001064000802017f */
[----:B-1----:R-:W-:Y:S05]  /*35b00*/  @!P1 NANOSLEEP.SYNCS 0x989680 ;  /* 0x009896800000995d */ /* 0x002fea0003900000 */
[----:B------:R-:W1:Y:S02]  /*35b10*/  @!P1 SYNCS.PHASECHK.TRANS64 P1, [R6+URZ], R7 ;  /* 0x00000007060095a7 */ /* 0x000e64000802007f */
[----:B-1----:R-:W-:Y:S05]  /*35b20*/  @!P1 BRA `(.L_x_6280) ;  /* 0xfffffffc00f09947 */ /* 0x002fea000383ffff */
[----:B------:R-:W-:Y:S05]  /*35b30*/  BRA `(.L_x_6279) ;  /* 0xfffffe6400f87947 */ /* 0x000fea000383ffff */
.L_x_6287:
[----:B-1----:R1:W2:Y:S02]  /*35b40*/  SYNCS.PHASECHK.TRANS64.TRYWAIT P1, [R5+URZ], R8 ;  /* 0x00000008050075a7 */ /* 0x0022a4000802017f */
[----:B--2---:R-:W-:Y:S05]  /*35b50*/  @!P1 NANOSLEEP.SYNCS 0x989680 ;  /* 0x009896800000995d */ /* 0x004fea0003900000 */
[----:B------:R-:W2:Y:S02]  /*35b60*/  @!P1 SYNCS.PHASECHK.TRANS64 P1, [R5+URZ], R8 ;  /* 0x00000008050095a7 */ /* 0x000ea4000802007f */
[----:B--2---:R-:W-:Y:S05]  /*35b70*/  @!P1 BRA `(.L_x_6287) ;  /* 0xfffffffc00f09947 */ /* 0x004fea000383ffff */
[----:B------:R-:W-:Y:S05]  /*35b80*/  BRA `(.L_x_6286) ;  /* 0xfffffe6c002c7947 */ /* 0x000fea000383ffff */
.L_x_6353:
        /* <DEDUP_REMOVED lines=11> */
.L_x_6479:
[----:B------:R-:W-:Y:S05]  /*35c40*/  BSYNC B0 ;  /* 0x0000000000007941 */ /* 0x000fea0003800000 */
.L_x_6478:
[----:B------:R-:W-:Y:S05]  /*35c50*/  BRA `(.L_x_6480) ;  /* 0xffffff9000887947 */ /* 0x000fea000383ffff */
.L_x_6355:
[----:B------:R-:W-:Y:S01]  /*35c60*/  BSSY B0, `(.L_x_6481) ;  /* 0x0000006000007945 */ /* 0x000fe20003800000 */
[----:B------:R-:W-:-:S07]  /*35c70*/  IMAD.MOV.U32 R15, RZ, RZ, -0x1 ;  /* 0xffffffffff0f7424 */ /* 0x000fce00078e00ff */
[----:B012---:R-:W-:Y:S05]  /*35c80*/  WARPSYNC.COLLECTIVE R15, `(.L_x_6482) ;  /* 0x000000000f0c7348 */ /* 0x007fea0003c00000 */
[----:B------:R-:W-:Y:S02]  /*35c90*/  ELECT P6, UR62, PT ;  /* 0x00000000003e782f */ /* 0x000fe400038c0000 */
[----:B------:R-:W-:Y:S01]  /*35ca0*/  MOV R14, UR62 ;  /* 0x0000003e000e7c02 */ /* 0x000fe20008000f00 */
[----:B012---:R-:W-:Y:S10]  /*35cb0*/  ENDCOLLECTIVE ;  /* 0x000000000000791b */ /* 0x007ff40003800000 */
.L_x_6482:
[----:B------:R-:W-:Y:S05]  /*35cc0*/  BSYNC B0 ;  /* 0x0000000000007941 */ /* 0x000fea0003800000 */
.L_x_6481:
[----:B------:R-:W-:Y:S05]  /*35cd0*/  BRA `(.L_x_6483) ;  /* 0xffffff90008c7947 */ /* 0x000fea000383ffff */
.L_x_6357:
[----:B---3--:R3:W4:Y:S02]  /*35ce0*/  SYNCS.PHASECHK.TRANS64.TRYWAIT P0, [R0+URZ+0x38840], R2 ;  /* 0x03884002000075a7 */ /* 0x008724000800017f */
[----:B----4-:R-:W-:Y:S05]  /*35cf0*/  @!P0 NANOSLEEP.SYNCS 0x989680 ;  /* 0x009896800000895d */ /* 0x010fea0003900000 */
[----:B------:R-:W4:Y:S02]  /*35d00*/  @!P0 SYNCS.PHASECHK.TRANS64 P0, [R0+URZ+0x38840], R2 ;  /* 0x03884002000085a7 */ /* 0x000f24000800007f */
[----:B----4-:R-:W-:Y:S05]  /*35d10*/  @!P0 BRA `(.L_x_6357) ;  /* 0xfffffffc00f08947 */ /* 0x010fea000383ffff */
[----:B------:R-:W-:Y:S05]  /*35d20*/  BRA `(.L_x_6484) ;  /* 0xffffff9000f07947 */ /* 0x000fea000383ffff */
.L_x_6361:
[----:B------:R0:W5:Y:S01]  /*35d30*/  LDL R0, [R1+0x470] ;  /* 0x0004700001007983 */ /* 0x0001620000100800 */
[----:B------:R-:W-:Y:S02]  /*35d40*/  IMAD.MOV.U32 R6, RZ, RZ, R11 ;  /* 0x000000ffff067224 */ /* 0x000fe400078e000b */
[----:B------:R-:W-:Y:S02]  /*35d50*/  IMAD.MOV.U32 R13, RZ, RZ, R2 ;  /* 0x000000ffff0d7224 */ /* 0x000fe400078e0002 */
[----:B------:R-:W-:Y:S02]  /*35d60*/  IMAD.MOV.U32 R12, RZ, RZ, RZ ;  /* 0x000000ffff0c7224 */ /* 0x000fe400078e00ff */
[----:B------:R-:W-:Y:S02]  /*35d70*/  IMAD.MOV.U32 R11, RZ, RZ, 0x181f ;  /* 0x0000181fff0b7424 */ /* 0x000fe400078e00ff */
[----:B------:R-:W-:Y:S02]  /*35d80*/  IMAD.MOV.U32 R15, RZ, RZ, -0x1 ;  /* 0xffffffffff0f7424 */ /* 0x000fe400078e00ff */
[----:B0-----:R-:W-:-:S07]  /*35d90*/  IMAD.IADD R10, R10, 0x1, R6 ;  /* 0x000000010a0a7824 */ /* 0x001fce00078e0206 */
[----:B-----5:R-:W-:Y:S05]  /*35da0*/  WARPSYNC.COLLECTIVE R15, `(.L_x_6485) ;  /* 0x000000000f087348 */ /* 0x020fea0003c00000 */
[----:B------:R0:W1:Y:S02]  /*35db0*/  SHFL.IDX P6, R14, R13, R12, R11 ;  /* 0x0000000c0d0e7389 */ /* 0x00006400000c000b */
[----:B01---5:R-:W-:Y:S01]  /*35dc0*/  ENDCOLLECTIVE ;  /* 0x000000000000791b */ /* 0x023fe20003800000 */
.L_x_6485:
[----:B------:R0:W-:Y:S01]  /*35dd0*/  STL [R1+0x474], R10 ;  /* 0x0004740a01007387 */ /* 0x0001e20000100800 */
[----:B------:R-:W-:Y:S02]  /*35de0*/  IMAD.MOV.U32 R13, RZ, RZ, R3 ;  /* 0x000000ffff0d7224 */ /* 0x000fe400078e0003 */
[----:B------:R-:W-:-:S07]  /*35df0*/  IMAD.MOV.U32 R4, RZ, RZ, R14 ;  /* 0x000000ffff047224 */ /* 0x000fce00078e000e */
[----:B0-----:R-:W-:Y:S05]  /*35e00*/  WARPSYNC.COLLECTIVE R15, `(.L_x_6486) ;  /* 0x000000000f087348 */ /* 0x001fea0003c00000 */
[----:B------:R1:W2:Y:S02]  /*35e10*/  SHFL.IDX P6, R14, R13, R12, R11 ;  /* 0x0000000c0d0e7389 */ /* 0x0002a400000c000b */
[----:B012---:R-:W-:Y:S01]  /*35e20*/  ENDCOLLECTIVE ;  /* 0x000000000000791b */ /* 0x007fe20003800000 */
.L_x_6486:
[----:B------:R-:W-:Y:S02]  /*35e30*/  IMAD.MOV.U32 R13, RZ, RZ, R2 ;  /* 0x000000ffff0d7224 */ /* 0x000fe400078e0002 */
[----:B------:R-:W-:Y:S02]  /*35e40*/  IMAD.MOV.U32 R12, RZ, RZ, 0x1 ;  /* 0x00000001ff0c7424 */ /* 0x000fe400078e00ff */
[----:B------:R-:W-:-:S07]  /*35e50*/  IMAD.MOV.U32 R5, RZ, RZ, R14 ;  /* 0x000000ffff057224 */ /* 0x000fce00078e000e */
[----:B------:R-:W-:Y:S05]  /*35e60*/  WARPSYNC.COLLECTIVE R15, `(.L_x_6487) ;  /* 0x000000000f087348 */ /* 0x000fea0003c00000 */
[----:B------:R0:W1:Y:S02]  /*35e70*/  SHFL.IDX P6, R14, R13, R12, R11 ;  /* 0x0000000c0d0e7389 */ /* 0x00006400000c000b */
[----:B01----:R-:W-:Y:S01]  /*35e80*/  ENDCOLLECTIVE ;  /* 0x000000000000791b */ /* 0x003fe20003800000 */
.L_x_6487:
[----:B------:R-:W-:Y:S02]  /*35e90*/  IMAD.MOV.U32 R13, RZ, RZ, R3 ;  /* 0x000000ffff0d7224 */ /* 0x000fe400078e0003 */
[----:B------:R-:W-:-:S07]  /*35ea0*/  IMAD.MOV.U32 R6, RZ, RZ, R14 ;  /* 0x000000ffff067224 */ /* 0x000fce00078e000e */
[----:B------:R-:W-:Y:S05]  /*35eb0*/  WARPSYNC.COLLECTIVE R15, `(.L_x_6488) ;  /* 0x000000000f087348 */ /* 0x000fea0003c00000 */
[----:B------:R0:W1:Y:S02]  /*35ec0*/  SHFL.IDX P6, R14, R13, R12, R11 ;  /* 0x0000000c0d0e7389 */ /* 0x00006400000c000b */
[----:B01----:R-:W-:Y:S01]  /*35ed0*/  ENDCOLLECTIVE ;  /* 0x000000000000791b */ /* 0x003fe20003800000 */
.L_x_6488:
        /* <DEDUP_REMOVED lines=22> */
.L_x_6489:
        /* <DEDUP_REMOVED lines=10> */
.L_x_6490:
        /* <DEDUP_REMOVED lines=11> */
.L_x_6491:
        /* <DEDUP_REMOVED lines=14> */
.L_x_6492:
[----:B------:R-:W-:Y:S01]  /*36270*/  IMAD.MOV.U32 R3, RZ, RZ, R14 ;  /* 0x000000ffff037224 */ /* 0x000fe200078e000e */
[----:B------:R-:W-:Y:S06]  /*36280*/  BRA `(.L_x_6493) ;  /* 0xffffff9800347947 */ /* 0x000fec000383ffff */
.L_x_6365:
        /* <DEDUP_REMOVED lines=26> */
.L_x_6495:
[----:B------:R-:W-:Y:S05]  /*36430*/  BSYNC B0 ;  /* 0x0000000000007941 */ /* 0x000fea0003800000 */
.L_x_6494:
        /* <DEDUP_REMOVED lines=13> */
.L_x_6496:
        /* <DEDUP_REMOVED lines=41> */
.L_x_6497:
        /* <DEDUP_REMOVED lines=16> */
.L_x_6498:
[----:B------:R-:W-:Y:S02]  /*368a0*/  IMAD.MOV.U32 R13, RZ, RZ, R4 ;  /* 0x000000ffff0d7224 */ /* 0x000fe400078e0004 */
[----:B------:R-:W-:Y:S01]  /*368b0*/  IMAD.MOV.U32 R12, RZ, RZ, 0x2 ;  /* 0x00000002ff0c7424 */ /* 0x000fe200078e00ff */
[----:B------:R-:W-:Y:S02]  /*368c0*/  @!P3 LEA R21, P2, R10, R14, 0x1 ;  /* 0x0000000e0a15b211 */ /* 0x000fe400078408ff */
[----:B------:R-:W-:-:S03]  /*368d0*/  LOP3.LUT P6, RZ, R19, 0x20, RZ, 0xc0, !PT ;  /* 0x0000002013ff7812 */ /* 0x000fc600078cc0ff */
[----:B------:R-:W-:Y:S01]  /*368e0*/  @!P3 IMAD.X R8, RZ, RZ, R8, P2 ;  /* 0x000000ffff08b224 */ /* 0x000fe200010e0608 */
[C---:B------:R-:W-:Y:S01]  /*368f0*/  LOP3.LUT P2, RZ, R19.reuse, 0x2, RZ, 0xc0, !PT ;  /* 0x0000000213ff7812 */ /* 0x040fe2000784c0ff */
[----:B------:R-:W-:Y:S02]  /*36900*/  @!P3 IMAD.MOV.U32 R2, RZ, RZ, R21 ;  /* 0x000000ffff02b224 */ /* 0x000fe400078e0015 */
[----:B------:R-:W-:Y:S02]  /*36910*/  @!P3 IMAD.MOV.U32 R3, RZ, RZ, R8 ;  /* 0x000000ffff03b224 */ /* 0x000fe400078e0008 */
[----:B------:R-:W0:Y:S03]  /*36920*/  S2R R8, SR_TID.X ;  /* 0x0000000000087919 */ /* 0x000e260000002100 */
        /* <DEDUP_REMOVED lines=17> */
[----:B0-----:R-:W-:-:S13]  /*36a40*/  LOP3.LUT P2, RZ, R19, 0x8, RZ, 0xc0, !PT ;  /* 0x0000000813ff7812 */ /* 0x001fda000784c0ff */
[----:B-1----:R-:W-:Y:S05]  /*36a50*/  WARPSYNC.COLLECTIVE R15, `(.L_x_6499) ;  /* 0x000000000f087348 */ /* 0x002fea0003c00000 */
[----:B------:R0:W2:Y:S02]  /*36a60*/  SHFL.IDX P6, R14, R13, R12, R11 ;  /* 0x0000000c0d0e7389 */ /* 0x0000a400000c000b */
[----:B012---:R-:W-:Y:S01]  /*36a70*/  ENDCOLLECTIVE ;  /* 0x000000000000791b */ /* 0x007fe20003800000 */
.L_x_6499:
        /* <DEDUP_REMOVED lines=12> */
.L_x_6500:
[----:B------:R-:W-:-:S04]  /*36b40*/  @!P4 LOP3.LUT R2, R5, 0x40, RZ, 0xc0, !PT ;  /* 0x000000400502c812 */ /* 0x000fc800078ec0ff */
[----:B------:R-:W-:Y:S01]  /*36b50*/  @!P4 SHF.R.U32.HI R9, RZ, 0x2, R2 ;  /* 0x00000002ff09c819 */ /* 0x000fe20000011602 */
[----:B------:R-:W-:Y:S01]  /*36b60*/  IMAD.SHL.U32 R15, R8, 0x8, RZ ;  /* 0x00000008080f7824 */ /* 0x000fe200078e00ff */
[----:B------:R-:W-:-:S04]  /*36b70*/  @!P4 LOP3.LUT R8, R6, 0x80, RZ, 0xc0, !PT ;  /* 0x000000800608c812 */ /* 0x000fc800078ec0ff */
[----:B------:R-:W-:Y:S02]  /*36b80*/  @!P4 SHF.R.U32.HI R8, RZ, 0x3, R8 ;  /* 0x00000003ff08c819 */ /* 0x000fe40000011608 */
[----:B------:R-:W-:Y:S02]  /*36b90*/  LOP3.LUT R15, R15, 0x38, RZ, 0xc0, !PT ;  /* 0x000000380f0f7812 */ /* 0x000fe400078ec0ff */
[----:B------:R-:W-:Y:S01]  /*36ba0*/  @!P4 ISETP.NE.U32.AND P3, PT, R8, RZ, PT ;  /* 0x000000ff0800c20c */ /* 0x000fe20003f65070 */
[----:B------:R-:W-:Y:S01]  /*36bb0*/  IMAD.MOV.U32 R3, RZ, RZ, R14 ;  /* 0x000000ffff037224 */ /* 0x000fe200078e000e */
[----:B------:R-:W-:-:S04]  /*36bc0*/  @!P4 ISETP.NE.U32.AND P6, PT, R9, RZ, PT ;  /* 0x000000ff0900c20c */ /* 0x000fc80003fc5070 */
        /* <DEDUP_REMOVED lines=24> */
.L_x_6501:
[----:B------:R-:W-:Y:S02]  /*36d50*/  IMAD.MOV.U32 R13, RZ, RZ, R0 ;  /* 0x000000ffff0d7224 */ /* 0x000fe400078e0000 */
[----:B------:R-:W-:-:S07]  /*36d60*/  IMAD.MOV.U32 R4, RZ, RZ, R14 ;  /* 0x000000ffff047224 */ /* 0x000fce00078e000e */
[----:B------:R-:W-:Y:S05]  /*36d70*/  WARPSYNC.COLLECTIVE R15, `(.L_x_6502) ;  /* 0x000000000f087348 */ /* 0x000fea0003c00000 */
[----:B------:R0:W1:Y:S02]  /*36d80*/  SHFL.IDX P6, R14, R13, R12, R11 ;  /* 0x0000000c0d0e7389 */ /* 0x00006400000c000b */
[----:B01----:R-:W-:Y:S01]  /*36d90*/  ENDCOLLECTIVE ;  /* 0x000000000000791b */ /* 0x003fe20003800000 */
.L_x_6502:
[----:B------:R-:W-:Y:S01]  /*36da0*/  IMAD.MOV.U32 R0, RZ, RZ, R14 ;  /* 0x000000ffff007224 */ /* 0x000fe200078e000e */
[----:B------:R-:W-:Y:S06]  /*36db0*/  BRA `(.L_x_6503) ;  /* 0xffffff9c00047947 */ /* 0x000fec000383ffff */
.L_x_6370:
[----:B0-----:R0:W2:Y:S02]  /*36dc0*/  SYNCS.PHASECHK.TRANS64.TRYWAIT P0, [R18+URZ+0x38820], R0 ;  /* 0x03882000120075a7 */ /* 0x0010a4000800017f */
[----:B--2---:R-:W-:Y:S05]  /*36dd0*/  @!P0 NANOSLEEP.SYNCS 0x989680 ;  /* 0x009896800000895d */ /* 0x004fea0003900000 */
[----:B------:R-:W2:Y:S02]  /*36de0*/  @!P0 SYNCS.PHASECHK.TRANS64 P0, [R18+URZ+0x38820], R0 ;  /* 0x03882000120085a7 */ /* 0x000ea4000800007f */
[----:B--2---:R-:W-:Y:S05]  /*36df0*/  @!P0 BRA `(.L_x_6370) ;  /* 0xfffffffc00f08947 */ /* 0x004fea000383ffff */
[----:B------:R-:W-:Y:S05]  /*36e00*/  BRA `(.L_x_6504) ;  /* 0xffffff9c00c07947 */ /* 0x000fea000383ffff */
.L_x_6374:
[----:B0-----:R0:W1:Y:S02]  /*36e10*/  SYNCS.PHASECHK.TRANS64.TRYWAIT P0, [R0+URZ+0x38860], R2 ;  /* 0x03886002000075a7 */ /* 0x001064000800017f */
[----:B-1----:R-:W-:Y:S05]  /*36e20*/  @!P0 NANOSLEEP.SYNCS 0x989680 ;  /* 0x009896800000895d */ /* 0x002fea0003900000 */
[----:B------:R-:W1:Y:S02]  /*36e30*/  @!P0 SYNCS.PHASECHK.TRANS64 P0, [R0+URZ+0x38860], R2 ;  /* 0x03886002000085a7 */ /* 0x000e64000800007f */
[----:B-1----:R-:W-:Y:S05]  /*36e40*/  @!P0 BRA `(.L_x_6374) ;  /* 0xfffffffc00f08947 */ /* 0x002fea000383ffff */
[----:B------:R-:W-:Y:S05]  /*36e50*/  BRA `(.L_x_6505) ;  /* 0xffffff9c00e47947 */ /* 0x000fea000383ffff */
.L_x_6393:
[----:B--2---:R2:W3:Y:S02]  /*36e60*/  SYNCS.PHASECHK.TRANS64.TRYWAIT P0, [R3+URZ+0x38840], R2 ;  /* 0x03884002030075a7 */ /* 0x0044e4000800017f */
[----:B---3--:R-:W-:Y:S05]  /*36e70*/  @!P0 NANOSLEEP.SYNCS 0x989680 ;  /* 0x009896800000895d */ /* 0x008fea0003900000 */
[----:B------:R-:W3:Y:S02]  /*36e80*/  @!P0 SYNCS.PHASECHK.TRANS64 P0, [R3+URZ+0x38840], R2 ;  /* 0x03884002030085a7 */ /* 0x000ee4000800007f */
[----:B---3--:R-:W-:Y:S05]  /*36e90*/  @!P0 BRA `(.L_x_6393) ;  /* 0xfffffffc00f08947 */ /* 0x008fea000383ffff */
[----:B------:R-:W-:Y:S05]  /*36ea0*/  BRA `(.L_x_6506) ;  /* 0xffffffac00147947 */ /* 0x000fea000383ffff */
.L_x_6398:
[----:B0-----:R0:W1:Y:S02]  /*36eb0*/  SYNCS.PHASECHK.TRANS64.TRYWAIT P0, [R3+URZ+0x38860], R2 ;  /* 0x03886002030075a7 */ /* 0x001064000800017f */
[----:B-1----:R-:W-:Y:S05]  /*36ec0*/  @!P0 NANOSLEEP.SYNCS 0x989680 ;  /* 0x009896800000895d */ /* 0x002fea0003900000 */
[----:B------:R-:W1:Y:S02]  /*36ed0*/  @!P0 SYNCS.PHASECHK.TRANS64 P0, [R3+URZ+0x38860], R2 ;  /* 0x03886002030085a7 */ /* 0x000e64000800007f */
[----:B-1----:R-:W-:Y:S05]  /*36ee0*/  @!P0 BRA `(.L_x_6398) ;  /* 0xfffffffc00f08947 */ /* 0x002fea000383ffff */
[----:B------:R-:W-:Y:S05]  /*36ef0*/  BRA `(.L_x_6507) ;  /* 0xffffffac00947947 */ /* 0x000fea000383ffff */
.L_x_6413:
[----:B-1----:R1:W2:Y:S02]  /*36f00*/  SYNCS.PHASECHK.TRANS64.TRYWAIT P0, [R4+URZ+0x38840], R2 ;  /* 0x03884002040075a7 */ /* 0x0022a4000800017f */
[----:B--2---:R-:W-:Y:S05]  /*36f10*/  @!P0 NANOSLEEP.SYNCS 0x989680 ;  /* 0x009896800000895d */ /* 0x004fea0003900000 */
[----:B------:R-:W2:Y:S02]  /*36f20*/  @!P0 SYNCS.PHASECHK.TRANS64 P0, [R4+URZ+0x38840], R2 ;  /* 0x03884002040085a7 */ /* 0x000ea4000800007f */
[----:B--2---:R-:W-:Y:S05]  /*36f30*/  @!P0 BRA `(.L_x_6413) ;  /* 0xfffffffc00f08947 */ /* 0x004fea000383ffff */
[----:B------:R-:W-:Y:S05]  /*36f40*/  BRA `(.L_x_6508) ;  /* 0xffffffb800707947 */ /* 0x000fea000383ffff */
.L_x_6418:
[----:B0-----:R0:W2:Y:S02]  /*36f50*/  SYNCS.PHASECHK.TRANS64.TRYWAIT P0, [R4+URZ+0x38860], R2 ;  /* 0x03886002040075a7 */ /* 0x0010a4000800017f */
[----:B--2---:R-:W-:Y:S05]  /*36f60*/  @!P0 NANOSLEEP.SYNCS 0x989680 ;  /* 0x009896800000895d */ /* 0x004fea0003900000 */
[----:B------:R-:W2:Y:S02]  /*36f70*/  @!P0 SYNCS.PHASECHK.TRANS64 P0, [R4+URZ+0x38860], R2 ;  /* 0x03886002040085a7 */ /* 0x000ea4000800007f */
[----:B--2---:R-:W-:Y:S05]  /*36f80*/  @!P0 BRA `(.L_x_6418) ;  /* 0xfffffffc00f08947 */ /* 0x004fea000383ffff */
[----:B------:R-:W-:Y:S05]  /*36f90*/  BRA `(.L_x_6509) ;  /* 0xffffffb800ec7947 */ /* 0x000fea000383ffff */
.L_x_6433:
[----:B-1----:R1:W2:Y:S02]  /*36fa0*/  SYNCS.PHASECHK.TRANS64.TRYWAIT P0, [R4+URZ+0x38840], R2 ;  /* 0x03884002040075a7 */ /* 0x0022a4000800017f */
[----:B--2---:R-:W-:Y:S05]  /*36fb0*/  @!P0 NANOSLEEP.SYNCS 0x989680 ;  /* 0x009896800000895d */ /* 0x004fea0003900000 */
[----:B------:R-:W2:Y:S02]  /*36fc0*/  @!P0 SYNCS.PHASECHK.TRANS64 P0, [R4+URZ+0x38840], R2 ;  /* 0x03884002040085a7 */ /* 0x000ea4000800007f */
[----:B--2---:R-:W-:Y:S05]  /*36fd0*/  @!P0 BRA `(.L_x_6433) ;  /* 0xfffffffc00f08947 */ /* 0x004fea000383ffff */
[----:B------:R-:W-:Y:S05]  /*36fe0*/  BRA `(.L_x_6510) ;  /* 0xffffffc400ac7947 */ /* 0x000fea000383ffff */
.L_x_6438:
[----:B0-----:R0:W2:Y:S02]  /*36ff0*/  SYNCS.PHASECHK.TRANS64.TRYWAIT P0, [R4+URZ+0x38860], R2 ;  /* 0x03886002040075a7 */ /* 0x0010a4000800017f */
[----:B--2---:R-:W-:Y:S05]  /*37000*/  @!P0 NANOSLEEP.SYNCS 0x989680 ;  /* 0x009896800000895d */ /* 0x004fea0003900000 */
[----:B------:R-:W2:Y:S02]  /*37010*/  @!P0 SYNCS.PHASECHK.TRANS64 P0, [R4+URZ+0x38860], R2 ;  /* 0x03886002040085a7 */ /* 0x000ea4000800007f */
[----:B--2---:R-:W-:Y:S05]  /*37020*/  @!P0 BRA `(.L_x_6438) ;  /* 0xfffffffc00f08947 */ /* 0x004fea000383ffff */
[----:B------:R-:W-:Y:S05]  /*37030*/  BRA `(.L_x_6511) ;  /* 0xffffffc8002c7947 */ /* 0x000fea000383ffff */
.L_x_6454:
[----:B-1----:R-:W2:Y:S01]  /*37040*/  LDL R3, [R1+0x440] ;  /* 0x0004400001037983 */ /* 0x002ea20000100800 */
[----:B------:R-:W-:Y:S01]  /*37050*/  BSSY B0, `(.L_x_6512) ;  /* 0x0000008000007945 */ /* 0x000fe20003800000 */
[----:B------:R-:W-:Y:S02]  /*37060*/  IMAD.MOV.U32 R12, RZ, RZ, RZ ;  /* 0x000000ffff0c7224 */ /* 0x000fe400078e00ff */
[----:B------:R-:W-:Y:S02]  /*37070*/  IMAD.MOV.U32 R11, RZ, RZ, 0x1f ;  /* 0x0000001fff0b7424 */ /* 0x000fe400078e00ff */
[----:B------:R-:W-:Y:S02]  /*37080*/  IMAD.MOV.U32 R15, RZ, RZ, -0x1 ;  /* 0xffffffffff0f7424 */ /* 0x000fe400078e00ff */
[----:B--2---:R-:W-:-:S07]  /*37090*/  IMAD.MOV.U32 R13, RZ, RZ, R3 ;  /* 0x000000ffff0d7224 */ /* 0x004fce00078e0003 */
[----:B0-----:R-:W-:Y:S05]  /*370a0*/  WARPSYNC.COLLECTIVE R15, `(.L_x_6513) ;  /* 0x000000000f087348 */ /* 0x001fea0003c00000 */
[----:B------:R1:W2:Y:S02]  /*370b0*/  SHFL.IDX P6, R14, R13, R12, R11 ;  /* 0x0000000c0d0e7389 */ /* 0x0002a400000c000b */
[----:B012---:R-:W-:Y:S01]  /*370c0*/  ENDCOLLECTIVE ;  /* 0x000000000000791b */ /* 0x007fe20003800000 */
.L_x_6513:
[----:B------:R-:W-:Y:S05]  /*370d0*/  BSYNC B0 ;  /* 0x0000000000007941 */ /* 0x000fea0003800000 */
.L_x_6512:
        /* <DEDUP_REMOVED lines=9> */
.L_x_6514:
        /* <DEDUP_REMOVED lines=25> */
.L_x_6515:
        /* <DEDUP_REMOVED lines=8> */
.L_x_6516:
        /* <DEDUP_REMOVED lines=8> */
.L_x_6517:
        /* <DEDUP_REMOVED lines=8> */
.L_x_6518:
        /* <DEDUP_REMOVED lines=8> */
.L_x_6519:
        /* <DEDUP_REMOVED lines=9> */
.L_x_6520:
[----:B------:R-:W-:Y:S01]  /*37590*/  IMAD.MOV.U32 R10, RZ, RZ, R14 ;  /* 0x000000ffff0a7224 */ /* 0x000fe200078e000e */
[----:B------:R-:W-:Y:S06]  /*375a0*/  BRA `(.L_x_6521) ;  /* 0xffffffd000687947 */ /* 0x000fec000383ffff */
.L_x_6457:
        /* <DEDUP_REMOVED lines=8> */
.L_x_6523:
[----:B------:R-:W-:Y:S05]  /*37630*/  BSYNC B0 ;  /* 0x0000000000007941 */ /* 0x000fea0003800000 */
.L_x_6522:
        /* <DEDUP_REMOVED lines=10> */
.L_x_6524:
        /* <DEDUP_REMOVED lines=8> */
.L_x_6525:
        /* <DEDUP_REMOVED lines=8> */
.L_x_6526:
        /* <DEDUP_REMOVED lines=8> */
.L_x_6527:
        /* <DEDUP_REMOVED lines=9> */
.L_x_6528:
[----:B------:R-:W-:Y:S01]  /*378f0*/  IMAD.MOV.U32 R10, RZ, RZ, R14 ;  /* 0x000000ffff0a7224 */ /* 0x000fe200078e000e */
[----:B------:R-:W-:Y:S06]  /*37900*/  BRA `(.L_x_6529) ;  /* 0xffffffd0003c7947 */ /* 0x000fec000383ffff */
.L_x_6459:
[----:B------:R-:W-:Y:S01]  /*37910*/  BSSY B0, `(.L_x_6530) ;  /* 0x0000006000007945 */ /* 0x000fe20003800000 */
[----:B------:R-:W-:Y:S01]  /*37920*/  PLOP3.LUT P6, PT, P6, PT, PT, 0x8, 0x0 ;  /* 0x000000000000781c */ /* 0x000fe200037ce170 */
[----:B------:R-:W-:-:S12]  /*37930*/  IMAD.MOV.U32 R15, RZ, RZ, -0x1 ;  /* 0xffffffffff0f7424 */ /* 0x000fd800078e00ff */
[----:B0-----:R-:W-:Y:S05]  /*37940*/  WARPSYNC.COLLECTIVE R15, `(.L_x_6531) ;  /* 0x000000000f087348 */ /* 0x001fea0003c00000 */
[----:B------:R-:W-:Y:S01]  /*37950*/  VOTE.ANY R14, PT, P6 ;  /* 0x00000000000e7806 */ /* 0x000fe200030e0100 */
[----:B0-----:R-:W-:Y:S06]  /*37960*/  ENDCOLLECTIVE ;  /* 0x000000000000791b */ /* 0x001fec0003800000 */
.L_x_6531:
[----:B------:R-:W-:Y:S05]  /*37970*/  BSYNC B0 ;  /* 0x0000000000007941 */ /* 0x000fea0003800000 */
.L_x_6530:
        /* <DEDUP_REMOVED lines=10> */
.L_x_6532:
[----:B------:R-:W-:Y:S02]  /*37a20*/  IMAD.MOV.U32 R13, RZ, RZ, R7 ;  /* 0x000000ffff0d7224 */ /* 0x000fe400078e0007 */
[----:B------:R-:W-:-:S07]  /*37a30*/  IMAD.MOV.U32 R4, RZ, RZ, R14 ;  /* 0x000000ffff047224 */ /* 0x000fce00078e000e */
[----:B------:R-:W-:Y:S05]  /*37a40*/  WARPSYNC.COLLECTIVE R15, `(.L_x_6533) ;  /* 0x000000000f087348 */ /* 0x000fea0003c00000 */
[----:B------:R0:W1:Y:S02]  /*37a50*/  SHFL.IDX P6, R14, R13, R12, R11 ;  /* 0x0000000c0d0e7389 */ /* 0x00006400000c000b */
[----:B01----:R-:W-:Y:S01]  /*37a60*/  ENDCOLLECTIVE ;  /* 0x000000000000791b */ /* 0x003fe20003800000 */
.L_x_6533:
[----:B------:R-:W-:Y:S02]  /*37a70*/  IMAD.MOV.U32 R7, RZ, RZ, R14 ;  /* 0x000000ffff077224 */ /* 0x000fe400078e000e */
[----:B------:R-:W-:-:S05]  /*37a80*/  IMAD.IADD R5, R9, 0x1, R16 ;  /* 0x0000000109057824 */ /* 0x000fca00078e0210 */
[----:B------:R1:W-:Y:S01]  /*37a90*/  STL [R1+0x44c], R5 ;  /* 0x00044c0501007387 */ /* 0x0003e20000100800 */
[----:B------:R-:W-:Y:S05]  /*37aa0*/  BRA `(.L_x_6534) ;  /* 0xffffffd0001c7947 */ /* 0x000fea000383ffff */
.L_x_6461:
[----:B------:R-:W-:Y:S01]  /*37ab0*/  BSSY B0, `(.L_x_6535) ;  /* 0x0000008000007945 */ /* 0x000fe20003800000 */
[----:B------:R-:W-:Y:S02]  /*37ac0*/  IMAD.MOV.U32 R13, RZ, RZ, R2 ;  /* 0x000000ffff0d7224 */ /* 0x000fe400078e0002 */
[----:B------:R-:W-:Y:S02]  /*37ad0*/  IMAD.MOV.U32 R12, RZ, RZ, R9 ;  /* 0x000000ffff0c7224 */ /* 0x000fe400078e0009 */
[----:B------:R-:W-:Y:S02]  /*37ae0*/  IMAD.MOV.U32 R11, RZ, RZ, 0x1f ;  /* 0x0000001fff0b7424 */ /* 0x000fe400078e00ff */
[----:B------:R-:W-:-:S07]  /*37af0*/  IMAD.MOV.U32 R15, RZ, RZ, -0x1 ;  /* 0xffffffffff0f7424 */ /* 0x000fce00078e00ff */
[----:B01----:R-:W-:Y:S05]  /*37b00*/  WARPSYNC.COLLECTIVE R15, `(.L_x_6536) ;  /* 0x000000000f087348 */ /* 0x003fea0003c00000 */
[----:B------:R2:W3:Y:S02]  /*37b10*/  SHFL.IDX P6, R14, R13, R12, R11 ;  /* 0x0000000c0d0e7389 */ /* 0x0004e400000c000b */
[----:B0123--:R-:W-:Y:S01]  /*37b20*/  ENDCOLLECTIVE ;  /* 0x000000000000791b */ /* 0x00ffe20003800000 */
.L_x_6536:
[----:B------:R-:W-:Y:S05]  /*37b30*/  BSYNC B0 ;  /* 0x0000000000007941 */ /* 0x000fea0003800000 */
.L_x_6535:
[----:B------:R-:W-:Y:S01]  /*37b40*/  IMAD.MOV.U32 R2, RZ, RZ, R14 ;  /* 0x000000ffff027224 */ /* 0x000fe200078e000e */
[----:B------:R-:W-:Y:S06]  /*37b50*/  BRA `(.L_x_6537) ;  /* 0xffffffd000087947 */ /* 0x000fec000383ffff */
.L_x_6467:
[----:B0-----:R0:W1:Y:S02]  /*37b60*/  SYNCS.PHASECHK.TRANS64.TRYWAIT P0, [R9+URZ+0x38820], R0 ;  /* 0x03882000090075a7 */ /* 0x001064000800017f */
[----:B-1----:R-:W-:Y:S05]  /*37b70*/  @!P0 NANOSLEEP.SYNCS 0x989680 ;  /* 0x009896800000895d */ /* 0x002fea0003900000 */
[----:B------:R-:W1:Y:S02]  /*37b80*/  @!P0 SYNCS.PHASECHK.TRANS64 P0, [R9+URZ+0x38820], R0 ;  /* 0x03882000090085a7 */ /* 0x000e64000800007f */
[----:B-1----:R-:W-:Y:S05]  /*37b90*/  @!P0 BRA `(.L_x_6467) ;  /* 0xfffffffc00f08947 */ /* 0x002fea000383ffff */
[----:B------:R-:W-:Y:S05]  /*37ba0*/  BRA `(.L_x_6538) ;  /* 0xffffffd800a87947 */ /* 0x000fea000383ffff */
.L_x_6468:
        /* <DEDUP_REMOVED lines=11> */
.L_x_6540:
[----:B------:R-:W-:Y:S05]  /*37c60*/  BSYNC B0 ;  /* 0x0000000000007941 */ /* 0x000fea0003800000 */
.L_x_6539:
[----:B------:R-:W-:Y:S05]  /*37c70*/  BRA `(.L_x_6541) ;  /* 0xffffffd800907947 */ /* 0x000fea000383ffff */
.L_x_6471:
[----:B------:R-:W-:Y:S01]  /*37c80*/  BSSY B1, `(.L_x_6542) ;  /* 0x0000006000017945 */ /* 0x000fe20003800000 */
[----:B------:R-:W-:-:S07]  /*37c90*/  IMAD.MOV.U32 R15, RZ, RZ, -0x1 ;  /* 0xffffffffff0f7424 */ /* 0x000fce00078e00ff */
[----:B0-----:R-:W-:Y:S05]  /*37ca0*/  WARPSYNC.COLLECTIVE R15, `(.L_x_6543) ;  /* 0x000000000f0c7348 */ /* 0x001fea0003c00000 */
[----:B------:R-:W-:Y:S02]  /*37cb0*/  ELECT P6, UR62, PT ;  /* 0x00000000003e782f */ /* 0x000fe400038c0000 */
[----:B------:R-:W-:Y:S01]  /*37cc0*/  MOV R14, UR62 ;  /* 0x0000003e000e7c02 */ /* 0x000fe20008000f00 */
[----:B0-----:R-:W-:Y:S10]  /*37cd0*/  ENDCOLLECTIVE ;  /* 0x000000000000791b */ /* 0x001ff40003800000 */
.L_x_6543:
[----:B------:R-:W-:Y:S05]  /*37ce0*/  BSYNC B1 ;  /* 0x0000000000017941 */ /* 0x000fea0003800000 */
.L_x_6542:
[----:B------:R-:W-:Y:S05]  /*37cf0*/  BRA `(.L_x_6544) ;  /* 0xffffffd800887947 */ /* 0x000fea000383ffff */
.L_x_6472:
[----:B0-----:R0:W1:Y:S02]  /*37d00*/  SYNCS.PHASECHK.TRANS64.TRYWAIT P0, [R5+URZ], R4 ;  /* 0x00000004050075a7 */ /* 0x001064000800017f */
[----:B-1----:R-:W-:Y:S05]  /*37d10*/  @!P0 NANOSLEEP.SYNCS 0x989680 ;  /* 0x009896800000895d */ /* 0x002fea0003900000 */
[----:B------:R-:W1:Y:S02]  /*37d20*/  @!P0 SYNCS.PHASECHK.TRANS64 P0, [R5+URZ], R4 ;  /* 0x00000004050085a7 */ /* 0x000e64000800007f */
[----:B-1----:R-:W-:Y:S05]  /*37d30*/  @!P0 BRA `(.L_x_6472) ;  /* 0xfffffffc00f08947 */ /* 0x002fea000383ffff */
[----:B------:R-:W-:Y:S05]  /*37d40*/  BRA `(.L_x_6545) ;  /* 0xffffffd800b07947 */ /* 0x000fea000383ffff */
.L_x_6473:
[----:B0-----:R0:W1:Y:S02]  /*37d50*/  SYNCS.PHASECHK.TRANS64.TRYWAIT P0, [R7+URZ], R2 ;  /* 0x00000002070075a7 */ /* 0x001064000800017f */
[----:B-1----:R-:W-:Y:S05]  /*37d60*/  @!P0 NANOSLEEP.SYNCS 0x989680 ;  /* 0x009896800000895d */ /* 0x002fea0003900000 */
[----:B------:R-:W1:Y:S02]  /*37d70*/  @!P0 SYNCS.PHASECHK.TRANS64 P0, [R7+URZ], R2 ;  /* 0x00000002070085a7 */ /* 0x000e64000800007f */
[----:B-1----:R-:W-:Y:S05]  /*37d80*/  @!P0 BRA `(.L_x_6473) ;  /* 0xfffffffc00f08947 */ /* 0x002fea000383ffff */
[----:B------:R-:W-:Y:S05]  /*37d90*/  BRA `(.L_x_6546) ;  /* 0xffffffd800b07947 */ /* 0x000fea000383ffff */
.L_x_6474:
[----:B-1----:R1:W2:Y:S02]  /*37da0*/  SYNCS.PHASECHK.TRANS64.TRYWAIT P0, [R5+URZ], R4 ;  /* 0x00000004050075a7 */ /* 0x0022a4000800017f */
[----:B--2---:R-:W-:Y:S05]  /*37db0*/  @!P0 NANOSLEEP.SYNCS 0x989680 ;  /* 0x009896800000895d */ /* 0x004fea0003900000 */
[----:B------:R-:W2:Y:S02]  /*37dc0*/  @!P0 SYNCS.PHASECHK.TRANS64 P0, [R5+URZ], R4 ;  /* 0x00000004050085a7 */ /* 0x000ea4000800007f */
[----:B--2---:R-:W-:Y:S05]  /*37dd0*/  @!P0 BRA `(.L_x_6474) ;  /* 0xfffffffc00f08947 */ /* 0x004fea000383ffff */
[----:B------:R-:W-:Y:S05]  /*37de0*/  BRA `(.L_x_6547) ;  /* 0xffffffd800a47947 */ /* 0x000fea000383ffff */
        .type           $_ZN7cutlass13device_kernelIN5flash11enable_sm90INS1_16FlashAttnFwdSm90INS1_25CollectiveMainloopFwdSm90ILi2EN4cute5tupleIJNS5_1CILi1EEES8_S8_EEENS6_IJNS7_ILi64EEESA_SA_EEELi512ENS_10bfloat16_tEfNS_4arch4Sm90ELb0ELb1ELb1ELb1ELb0ELb0ELb1ELb0ELb0ELb1ELb1ELb0EEENS1_21CollectiveEpilogueFwdINS6_IJSA_NS7_ILi512EEESA_EEES9_SC_SE_Li256ELb1ELb1ELb1ELb0EEENS1_36VarlenDynamicPersistentTileSchedulerILi64ELi64ELi256ELi128ELb1ELb1ELb1ELb1ELb0ELb1EEEEEEEEEvNT_6ParamsE$_ZZN5flash25CollectiveMainloopFwdSm90ILi2EN4cute5tupleIJNS1_1CILi1EEES4_S4_EEENS2_IJNS3_ILi64EEES6_S6_EEELi512EN7cutlass10bfloat16_tEfNS8_4arch4Sm90ELb0ELb1ELb1ELb1ELb0ELb0ELb1ELb0ELb0ELb1ELb1ELb0EE3mmaINS_16FlashAttnFwdSm90ISC_NS_21CollectiveEpilogueFwdINS2_IJS6_NS3_ILi512EEES6_EEES5_S9_SB_Li256ELb1ELb1ELb1ELb0EEENS_36VarlenDynamicPersistentTileSchedulerILi64ELi64ELi256ELi128ELb1ELb1ELb1ELb1ELb0ELb1EEEE13SharedStorageENS1_6TensorINS1_11ArrayEngineIfLm128EEENS1_6LayoutINS2_IJNS2_IJNS3_ILi2EEESR_NS3_ILi32EEEEEES4_S4_EEENS2_IJNS2_IJS4_SR_NS3_ILi4EEEEEENS3_ILi0EEESX_EEEEEEENS_7SoftmaxILi2ELi0EEEEEbRKNSC_6ParamsENS8_25PipelineTmaAsyncNoClusterILi2ENS8_16PipelineTmaAsyncILi2EEEEES19_RNS8_13PipelineStateILj2EEERT0_RT1_iRiRKNS_16SeqlenInfoQKNewKILb1ELb0EEENS2_IJiiiiEEERT_ENKUliT_T0_T1_E_clIZSD_ISM_S10_S12_EbS15_S19_S19_S1C_S1E_S1G_iS1H_S1L_S1M_S1O_EUlRS1P_iE1_NS3_ILb0EEENS3_ILb1EEEEEDaiS1P_S1Q_S1R_,@function
        .size           $_ZN7cutlass13device_kernelIN5flash11enable_sm90INS1_16FlashAttnFwdSm90INS1_25CollectiveMainloopFwdSm90ILi2EN4cute5tupleIJNS5_1CILi1EEES8_S8_EEENS6_IJNS7_ILi64EEESA_SA_EEELi512ENS_10bfloat16_tEfNS_4arch4Sm90ELb0ELb1ELb1ELb1ELb0ELb0ELb1ELb0ELb0ELb1ELb1ELb0EEENS1_21CollectiveEpilogueFwdINS6_IJSA_NS7_ILi512EEESA_EEES9_SC_SE_Li256ELb1ELb1ELb1ELb0EEENS1_36VarlenDynamicPersistentTileSchedulerILi64ELi64ELi256ELi128ELb1ELb1ELb1ELb1ELb0ELb1EEEEEEEEEvNT_6ParamsE$_ZZN5flash25CollectiveMainloopFwdSm90ILi2EN4cute5tupleIJNS1_1CILi1EEES4_S4_EEENS2_IJNS3_ILi64EEES6_S6_EEELi512EN7cutlass10bfloat16_tEfNS8_4arch4Sm90ELb0ELb1ELb1ELb1ELb0ELb0ELb1ELb0ELb0ELb1ELb1ELb0EE3mmaINS_16FlashAttnFwdSm90ISC_NS_21CollectiveEpilogueFwdINS2_IJS6_NS3_ILi512EEES6_EEES5_S9_SB_Li256ELb1ELb1ELb1ELb0EEENS_36VarlenDynamicPersistentTileSchedulerILi64ELi64ELi256ELi128ELb1ELb1ELb1ELb1ELb0ELb1EEEE13SharedStorageENS1_6TensorINS1_11ArrayEngineIfLm128EEENS1_6LayoutINS2_IJNS2_IJNS3_ILi2EEESR_NS3_ILi32EEEEEES4_S4_EEENS2_IJNS2_IJS4_SR_NS3_ILi4EEEEEENS3_ILi0EEESX_EEEEEEENS_7SoftmaxILi2ELi0EEEEEbRKNSC_6ParamsENS8_25PipelineTmaAsyncNoClusterILi2ENS8_16PipelineTmaAsyncILi2EEEEES19_RNS8_13PipelineStateILj2EEERT0_RT1_iRiRKNS_16SeqlenInfoQKNewKILb1ELb0EEENS2_IJiiiiEEERT_ENKUliT_T0_T1_E_clIZSD_ISM_S10_S12_EbS15_S19_S19_S1C_S1E_S1G_iS1H_S1L_S1M_S1O_EUlRS1P_iE1_NS3_ILb0EEENS3_ILb1EEEEEDaiS1P_S1Q_S1R_,(.L_x_15178 - $_ZN7cutlass13device_kernelIN5flash11enable_sm90INS1_16FlashAttnFwdSm90INS1_25CollectiveMainloopFwdSm90ILi2EN4cute5tupleIJNS5_1CILi1EEES8_S8_EEENS6_IJNS7_ILi64EEESA_SA_EEELi512ENS_10bfloat16_tEfNS_4arch4Sm90ELb0ELb1ELb1ELb1ELb0ELb0ELb1ELb0ELb0ELb1ELb1ELb0EEENS1_21CollectiveEpilogueFwdINS6_IJSA_NS7_ILi512EEESA_EEES9_SC_SE_Li256ELb1ELb1ELb1ELb0EEENS1_36VarlenDynamicPersistentTileSchedulerILi64ELi64ELi256ELi128ELb1ELb1ELb1ELb1ELb0ELb1EEEEEEEEEvNT_6ParamsE$_ZZN5flash25CollectiveMainloopFwdSm90ILi2EN4cute5tupleIJNS1_1CILi1EEES4_S4_EEENS2_IJNS3_ILi64EEES6_S6_EEELi512EN7cutlass10bfloat16_tEfNS8_4arch4Sm90ELb0ELb1ELb1ELb1ELb0ELb0ELb1ELb0ELb0ELb1ELb1ELb0EE3mmaINS_16FlashAttnFwdSm90ISC_NS_21CollectiveEpilogueFwdINS2_IJS6_NS3_ILi512EEES6_EEES5_S9_SB_Li256ELb1ELb1ELb1ELb0EEENS_36VarlenDynamicPersistentTileSchedulerILi64ELi64ELi256ELi128ELb1ELb1ELb1ELb1ELb0ELb1EEEE13SharedStorageENS1_6TensorINS1_11ArrayEngineIfLm128EEENS1_6LayoutINS2_IJNS2_IJNS3_ILi2EEESR_NS3_ILi32EEEEEES4_S4_EEENS2_IJNS2_IJS4_SR_NS3_ILi4EEEEEENS3_ILi0EEESX_EEEEEEENS_7SoftmaxILi2ELi0EEEEEbRKNSC_6ParamsENS8_25PipelineTmaAsyncNoClusterILi2ENS8_16PipelineTmaAsyncILi2EEEEES19_RNS8_13PipelineStateILj2EEERT0_RT1_iRiRKNS_16SeqlenInfoQKNewKILb1ELb0EEENS2_IJiiiiEEERT_ENKUliT_T0_T1_E_clIZSD_ISM_S10_S12_EbS15_S19_S19_S1C_S1E_S1G_iS1H_S1L_S1M_S1O_EUlRS1P_iE1_NS3_ILb0EEENS3_ILb1EEEEEDaiS1P_S1Q_S1R_)
$_ZN7cutlass13device_kernelIN5flash11enable_sm90INS1_16FlashAttnFwdSm90INS1_25CollectiveMainloopFwdSm90ILi2EN4cute5tupleIJNS5_1CILi1EEES8_S8_EEENS6_IJNS7_ILi64EEESA_SA_EEELi512ENS_10bfloat16_tEfNS_4arch4Sm90ELb0ELb1ELb1ELb1ELb0ELb0ELb1ELb0ELb0ELb1ELb1ELb0EEENS1_21CollectiveEpilogueFwdINS6_IJSA_NS7_ILi512EEESA_EEES9_SC_SE_Li256ELb1ELb1ELb1ELb0EEENS1_36VarlenDynamicPersistentTileSchedulerILi64ELi64ELi256ELi128ELb1ELb1ELb1ELb1ELb0ELb1EEEEEEEEEvNT_6ParamsE$_ZZN5flash25CollectiveMainloopFwdSm90ILi2EN4cute5tupleIJNS1_1CILi1EEES4_S4_EEENS2_IJNS3_ILi64EEES6_S6_EEELi512EN7cutlass10bfloat16_tEfNS8_4arch4Sm90ELb0ELb1ELb1ELb1ELb0ELb0ELb1ELb0ELb0ELb1ELb1ELb0EE3mmaINS_16FlashAttnFwdSm90ISC_NS_21CollectiveEpilogueFwdINS2_IJS6_NS3_ILi512EEES6_EEES5_S9_SB_Li256ELb1ELb1ELb1ELb0EEENS_36VarlenDynamicPersistentTileSchedulerILi64ELi64ELi256ELi128ELb1ELb1ELb1ELb1ELb0ELb1EEEE13SharedStorageENS1_6TensorINS1_11ArrayEngineIfLm128EEENS1_6LayoutINS2_IJNS2_IJNS3_ILi2EEESR_NS3_ILi32EEEEEES4_S4_EEENS2_IJNS2_IJS4_SR_NS3_ILi4EEEEEENS3_ILi0EEESX_EEEEEEENS_7SoftmaxILi2ELi0EEEEEbRKNSC_6ParamsENS8_25PipelineTmaAsyncNoClusterILi2ENS8_16PipelineTmaAsyncILi2EEEEES19_RNS8_13PipelineStateILj2EEERT0_RT1_iRiRKNS_16SeqlenInfoQKNewKILb1ELb0EEENS2_IJiiiiEEERT_ENKUliT_T0_T1_E_clIZSD_ISM_S10_S12_EbS15_S19_S19_S1C_S1E_S1G_iS1H_S1L_S1M_S1O_EUlRS1P_iE1_NS3_ILb0EEENS3_ILb1EEEEEDaiS1P_S1Q_S1R_:
        /* <DEDUP_REMOVED lines=48> */
.L_x_6549:
[----:B------:R-:W-:Y:S05]  /*380f0*/  BSYNC B3 ;  /* 0x0000000000037941 */ /* 0x000fea0003800000 */
.L_x_6548:
        /* <DEDUP_REMOVED lines=17> */
.L_x_6551:
[----:B------:R-:W-:Y:S05]  /*38210*/  BSYNC B3 ;  /* 0x0000000000037941 */ /* 0x000fea0003800000 */
.L_x_6550:
        /* <DEDUP_REMOVED lines=10> */
.L_x_6553:
[----:B------:R-:W-:Y:S05]  /*382c0*/  BSYNC B3 ;  /* 0x0000000000037941 */ /* 0x000fea0003800000 */
.L_x_6552:
        /* <DEDUP_REMOVED lines=15> */
[----:B----4-:R-:W-:Y:S04]  /*383c0*/  ST.E desc[UR4][R20.64], RZ ;  /* 0x000000ff14007985 */ /* 0x010fe8000c101904 */
[----:B------:R-:W3:Y:S01]  /*383d0*/  LD.E.64 R24, desc[UR6][R56.64] ;  /* 0x0000000638187980 */ /* 0x000ee2000c101b00 */
[----:B--2---:R-:W-:Y:S01]  /*383e0*/  IMAD R10, R9, 0x200, R10 ;  /* 0x00000200090a7824 */ /* 0x004fe200078e020a */
[----:B------:R-:W-:Y:S01]  /*383f0*/  R2UR UR7, R11 ;  /* 0x000000000b0772ca */ /* 0x000fe200000e0000 */
[----:B------:R-:W-:Y:S01]  /*38400*/  IMAD.MOV.U32 R9, RZ, RZ, 0x1 ;  /* 0x00000001ff097424 */ /* 0x000fe200078e00ff */
[----:B------:R-:W-:Y:S02]  /*38410*/  R2UR UR8, R4 ;  /* 0x00000000040872ca */ /* 0x000fe400000e0000 */
[----:B------:R-:W-:-:S02]  /*38420*/  R2UR UR6, R10 ;  /* 0x000000000a0672ca */ /* 0x000fc400000e0000 */
[C---:B------:R-:W-:Y:S02]  /*38430*/  R2UR UR9, R5.reuse ;  /* 0x00000000050972ca */ /* 0x040fe400000e0000 */
[----:B------:R-:W-:Y:S02]  /*38440*/  R2UR UR10, R4 ;  /* 0x00000000040a72ca */ /* 0x000fe400000e0000 */
[----:B------:R-:W-:Y:S02]  /*38450*/  R2UR UR11, R5 ;  /* 0x00000000050b72ca */ /* 0x000fe400000e0000 */
[----:B---3--:R-:W-:Y:S02]  /*38460*/  R2UR UR4, R24 ;  /* 0x00000000180472ca */ /* 0x008fe400000e0000 */
[----:B------:R-:W-:Y:S02]  /*38470*/  R2UR UR5, R25 ;  /* 0x00000000190572ca */ /* 0x000fe400000e0000 */
[----:B------:R-:W-:-:S11]  /*38480*/  WARPGROUP.ARRIVE ;  /* 0x00000000000079c5 */ /* 0x000fd60000000000 */
[----:B------:R-:W-:Y:S03]  /*38490*/  HGMMA.64x64x16.F32.BF16 R24, gdesc[UR4], RZ, !UPT, gsb0 ;  /* 0x00e00000041879f0 */ /* 0x000fe6000c0018ff */
        /* <DEDUP_REMOVED lines=36> */
[----:B------:R-:W-:Y:S01]  /*386e0*/  R2UR UR7, R11 ;  /* 0x000000000b0772ca */ /* 0x000fe200000e0000 */
[----:B------:R-:W-:Y:S01]  /*386f0*/  WARPGROUP.ARRIVE ;  /* 0x00000000000079c5 */ /* 0x000fe20000000000 */
[----:B------:R-:W-:-:S02]  /*38700*/  R2UR UR8, R4 ;  /* 0x00000000040872ca */ /* 0x000fc400000e0000 */
        /* <DEDUP_REMOVED lines=11> */
[----:B0-----:R-:W3:-:S12]  /*387c0*/  LDL.64 R20, [R12] ;  /* 0x000000000c147983 */ /* 0x001ed80000100a00 */
        /* <DEDUP_REMOVED lines=12> */
.L_x_6556:
[----:B------:R-:W-:Y:S05]  /*38890*/  BSYNC B3 ;  /* 0x0000000000037941 */ /* 0x000fea0003800000 */
.L_x_6555:
        /* <DEDUP_REMOVED lines=17> */
.L_x_6558:
[----:B------:R-:W-:Y:S05]  /*389b0*/  BSYNC B3 ;  /* 0x0000000000037941 */ /* 0x000fea0003800000 */
.L_x_6557:
        /* <DEDUP_REMOVED lines=10> */
.L_x_6560:
[----:B------:R-:W-:Y:S05]  /*38a60*/  BSYNC B3 ;  /* 0x0000000000037941 */ /* 0x000fea0003800000 */
.L_x_6559:
        /* <DEDUP_REMOVED lines=338> */
[C---:B------:R-:W-:Y:S02]  /*39f90*/  R2UR UR9, R5.reuse ;  /* 0x00000000050972ca */ /* 0x040fe400000e0000 */
[----:B------:R-:W-:Y:S01]  /*39fa0*/  R2UR UR10, R4 ;  /* 0x00000000040a72ca */ /* 0x000fe200000e0000 */
[----:B------:R-:W-:Y:S01]  /*39fb0*/  IMAD.IADD R60, R60, 0x1, R61 ;  /* 0x000000013c3c7824 */ /* 0x000fe200078e023d */
[----:B------:R-:W-:-:S04]  /*39fc0*/  R2UR UR11, R5 ;  /* 0x00000000050b72ca */ /* 0x000fc800000e0000 */
[----:B------:R-:W-:-:S05]  /*39fd0*/  LOP3.LUT R61, R60, 0xa06, RZ, 0xc0, !PT ;  /* 0x00000a063c3d7812 */ /* 0x000fca00078ec0ff */
[----:B------:R-:W-:-:S05]  /*39fe0*/  IMAD.IADD R60, R10, 0x1, R61 ;  /* 0x000000010a3c7824 */ /* 0x000fca00078e023d */
[----:B------:R-:W-:Y:S01]  /*39ff0*/  R2UR UR6, R60 ;  /* 0x000000003c0672ca */ /* 0x000fe200000e0000 */
[----:B--2---:R-:W-:Y:S01]  /*3a000*/  IMAD.IADD R58, R61, 0x1, R58 ;  /* 0x000000013d3a7824 */ /* 0x004fe200078e023a */
[----:B------:R-:W-:Y:S01]  /*3a010*/  R2UR UR5, R59 ;  /* 0x000000003b0572ca */ /* 0x000fe200000e0000 */
        /* <DEDUP_REMOVED lines=199> */
[----:B------:R-:W-:Y:S01]  /*3ac90*/  R2UR UR7, R11 ;  /* 0x000000000b0772ca */ /* 0x000fe200000e0000 */
[----:B------:R-:W-:Y:S01]  /*3aca0*/  IMAD.MOV.U32 R59, RZ, RZ, 0x1000 ;  /* 0x00001000ff3b7424 */ /* 0x000fe200078e00ff */
[----:B------:R-:W-:Y:S01]  /*3acb0*/  WARPGROUP.ARRIVE ;  /* 0x00000000000079c5 */ /* 0x000fe20000000000 */
        /* <DEDUP_REMOVED lines=9> */
[----:B--2---:R-:W-:Y:S01]  /*3ad50*/  IMAD.IADD R56, R59, 0x1, R56 ;  /* 0x000000013b387824 */ /* 0x004fe200078e0238 */
[----:B------:R-:W-:-:S04]  /*3ad60*/  R2UR UR5, R57 ;  /* 0x00000000390572ca */ /* 0x000fc800000e0000 */
[----:B------:R-:W-:-:S13]  /*3ad70*/  R2UR UR4, R56 ;  /* 0x00000000380472ca */ /* 0x000fda00000e0000 */
[----:B------:R-:W-:Y:S03]  /*3ad80*/  HGMMA.64x64x16.F32.BF16 R24, gdesc[UR4], R24, gsb0 ;  /* 0x00e00000041879f0 */ /* 0x000fe60008001818 */
[----:B------:R-:W-:Y:S02]  /*3ad90*/  WARPGROUP.DEPBAR.LE gsb0, 0x0 ;  /* 0x00008000000079c5 */ /* 0x000fe40000010000 */
[----:B------:R0:W-:Y:S04]  /*3ada0*/  ST.E desc[UR8][R20.64], R9 ;  /* 0x0000000914007985 */ /* 0x0001e8000c101908 */
[----:B------:R-:W2:Y:S04]  /*3adb0*/  @!P1 LDL.64 R10, [R12] ;  /* 0x000000000c0a9983 */ /* 0x000ea80000100a00 */
[----:B0-----:R-:W3:Y:S01]  /*3adc0*/  @!P1 LDL.64 R20, [R12+0x18] ;  /* 0x000018000c149983 */ /* 0x001ee20000100a00 */
[----:B------:R-:W-:-:S02]  /*3add0*/  @!P1 R2UR UR4, R4 ;  /* 0x00000000040492ca */ /* 0x000fc400000e0000 */
[C---:B------:R-:W-:Y:S02]  /*3ade0*/  @!P1 R2UR UR5, R5.reuse ;  /* 0x00000000050592ca */ /* 0x040fe400000e0000 */
[----:B------:R-:W-:Y:S02]  /*3adf0*/  @!P1 R2UR UR6, R4 ;  /* 0x00000000040692ca */ /* 0x000fe400000e0000 */
[----:B------:R-:W-:-:S13]  /*3ae00*/  @!P1 R2UR UR7, R5 ;  /* 0x00000000050792ca */ /* 0x000fda00000e0000 */
[----:B--2---:R-:W2:Y:S04]  /*3ae10*/  @!P1 LD.E R10, desc[UR6][R10.64] ;  /* 0x000000060a0a9980 */ /* 0x004ea8000c101900 */
[----:B---3--:R-:W3:Y:S02]  /*3ae20*/  @!P1 LD.E.64 R20, desc[UR4][R20.64+0x30] ;  /* 0x0000300414149980 */ /* 0x008ee4000c101b00 */
[----:B---3--:R-:W-:-:S05]  /*3ae30*/  @!P1 MOV R57, R20 ;  /* 0x0000001400399202 */ /* 0x008fca0000000f00 */
[----:B--2---:R-:W-:-:S05]  /*3ae40*/  @!P1 IMAD R56, R10, 0x8, R57 ;  /* 0x000000080a389824 */ /* 0x004fca00078e0239 */
[----:B------:R-:W-:-:S04]  /*3ae50*/  @!P1 PRMT R56, RZ, 0x654, R56 ;  /* 0x00000654ff389816 */ /* 0x000fc80000000038 */
[----:B------:R0:W-:Y:S01]  /*3ae60*/  @!P1 SYNCS.ARRIVE.TRANS64.RED.A1T0 RZ, [R56+URZ], RZ ;  /* 0x000000ff38ff99a7 */ /* 0x0001e2000810043f */
[----:B------:R-:W2:Y:S01]  /*3ae70*/  LDL.64 R10, [R12+0x68] ;  /* 0x000068000c0a7983 */ /* 0x000ea20000100a00 */
[----:B------:R-:W-:Y:S02]  /*3ae80*/  R2UR UR4, R4 ;  /* 0x00000000040472ca */ /* 0x000fe400000e0000 */
[----:B------:R-:W-:-:S13]  /*3ae90*/  R2UR UR5, R5 ;  /* 0x00000000050572ca */ /* 0x000fda00000e0000 */
[----:B--2---:R-:W0:Y:S01]  /*3aea0*/  LD.E.64 R10, desc[UR4][R10.64] ;  /* 0x000000040a0a7980 */ /* 0x004e22000c101b00 */
[----:B------:R-:W-:Y:S02]  /*3aeb0*/  R2UR UR4, R4 ;  /* 0x00000000040472ca */ /* 0x000fe400000e0000 */
[----:B------:R-:W-:-:S13]  /*3aec0*/  R2UR UR5, R5 ;  /* 0x00000000050572ca */ /* 0x000fda00000e0000 */
[----:B------:R-:W2:Y:S01]  /*3aed0*/  LD.E R9, desc[UR4][R14.64+0x24] ;  /* 0x000024040e097980 */ /* 0x000ea2000c101900 */
        /* <DEDUP_REMOVED lines=9> */
[----:B------:R-:W-:-:S05]  /*3af70*/  R2UR UR13, R5 ;  /* 0x00000000050d72ca */ /* 0x000fca00000e0000 */
[----:B------:R-:W3:Y:S04]  /*3af80*/  LD.E R57, desc[UR10][R14.64+0xc] ;  /* 0x00000c0a0e397980 */ /* 0x000ee8000c101900 */
[----:B------:R-:W4:Y:S04]  /*3af90*/  LD.E R58, desc[UR8][R14.64+0x10] ;  /* 0x000010080e3a7980 */ /* 0x000f28000c101900 */
[----:B------:R-:W4:Y:S04]  /*3afa0*/  LD.E R59, desc[UR12][R14.64+0x14] ;  /* 0x0000140c0e3b7980 */ /* 0x000f28000c101900 */
[----:B0-----:R-:W3:Y:S01]  /*3afb0*/  LD.E R56, desc[UR4][R10.64] ;  /* 0x000000040a387980 */ /* 0x001ee2000c101900 */
[----:B------:R-:W-:-:S02]  /*3afc0*/  R2UR UR4, R4 ;  /* 0x00000000040472ca */ /* 0x000fc400000e0000 */
[----:B------:R-:W-:Y:S01]  /*3afd0*/  R2UR UR5, R5 ;  /* 0x00000000050572ca */ /* 0x000fe200000e0000 */
[----:B------:R-:W4:-:S12]  /*3afe0*/  LD.E R10, desc[UR14][R14.64+0x18] ;  /* 0x0000180e0e0a7980 */ /* 0x000f18000c101900 */
[----:B------:R-:W4:Y:S01]  /*3aff0*/  LD.E R65, desc[UR4][R14.64] ;  /* 0x000000040e417980 */ /* 0x000f22000c101900 */
[----:B------:R-:W-:Y:S02]  /*3b000*/  R2UR UR4, R4 ;  /* 0x00000000040472ca */ /* 0x000fe400000e0000 */
[----:B------:R-:W-:Y:S02]  /*3b010*/  R2UR UR5, R5 ;  /* 0x00000000050572ca */ /* 0x000fe400000e0000 */
[----:B--2---:R-:W-:Y:S01]  /*3b020*/  ISETP.NE.AND P2, PT, R9, 0x1, PT ;  /* 0x000000010900780c */ /* 0x004fe20003f45270 */
[----:B------:R-:W-:-:S10]  /*3b030*/  IMAD.MOV.U32 R9, RZ, RZ, R7 ;  /* 0x000000ffff097224 */ /* 0x000fd400078e0007 */
[----:B------:R-:W2:Y:S02]  /*3b040*/  LD.E R66, desc[UR4][R8.64] ;  /* 0x0000000408427980 */ /* 0x000ea4000c101900 */
[C---:B------:R-:W-:Y:S02]  /*3b050*/  @P2 R2UR UR4, R4.reuse ;  /* 0x00000000040422ca */ /* 0x040fe400000e0000 */
[C---:B------:R-:W-:Y:S02]  /*3b060*/  @P2 R2UR UR5, R5.reuse ;  /* 0x00000000050522ca */ /* 0x040fe400000e0000 */
[----:B------:R-:W-:Y:S02]  /*3b070*/  @P2 R2UR UR6, R4 ;  /* 0x00000000040622ca */ /* 0x000fe400000e0000 */
[----:B------:R-:W-:-:S09]  /*3b080*/  @P2 R2UR UR7, R5 ;  /* 0x00000000050722ca */ /* 0x000fd200000e0000 */
[----:B------:R-:W2:Y:S04]  /*3b090*/  @P2 LD.E R67, desc[UR4][R14.64+0x28] ;  /* 0x000028040e432980 */ /* 0x000ea8000c101900 */
[----:B------:R-:W2:Y:S01]  /*3b0a0*/  @P2 LD.E R63, desc[UR6][R14.64+0x2c] ;  /* 0x00002c060e3f2980 */ /* 0x000ea2000c101900 */
[C---:B------:R-:W-:Y:S02]  /*3b0b0*/  R2UR UR4, R4.reuse ;  /* 0x00000000040472ca */ /* 0x040fe400000e0000 */
[C---:B------:R-:W-:Y:S02]  /*3b0c0*/  R2UR UR5, R5.reuse ;  /* 0x00000000050572ca */ /* 0x040fe400000e0000 */
[----:B------:R-:W-:Y:S02]  /*3b0d0*/  R2UR UR6, R4 ;  /* 0x00000000040672ca */ /* 0x000fe400000e0000 */
[----:B------:R-:W-:-:S09]  /*3b0e0*/  R2UR UR7, R5 ;  /* 0x00000000050772ca */ /* 0x000fd200000e0000 */
[----:B------:R-:W2:Y:S04]  /*3b0f0*/  LD.E R8, desc[UR4][R14.64+0x8] ;  /* 0x000008040e087980 */ /* 0x000ea8000c101900 */
[----:B------:R-:W2:Y:S01]  /*3b100*/  LD.E R9, desc[UR6][R14.64+0x4] ;  /* 0x000004060e097980 */ /* 0x000ea2000c101900 */
[----:B------:R-:W-:Y:S01]  /*3b110*/  BSSY B3, `(.L_x_6562) ;  /* 0x000008a000037945 */ /* 0x000fe20003800000 */
[-C--:B---3--:R-:W-:Y:S01]  /*3b120*/  FMUL.FTZ R62, R36, R56.reuse ;  /* 0x00000038243e7220 */ /* 0x088fe20000410000 */
[-C--:B------:R-:W-:Y:S01]  /*3b130*/  FMUL.FTZ R60, R25, R56.reuse ;  /* 0x00000038193c7220 */ /* 0x080fe20000410000 */
[-C--:B------:R-:W-:Y:S01]  /*3b140*/  FMUL.FTZ R25, R34, R56.reuse ;  /* 0x0000003822197220 */ /* 0x080fe20000410000 */
[-C--:B------:R-:W-:Y:S01]  /*3b150*/  FMUL.FTZ R20, R27, R56.reuse ;  /* 0x000000381b147220 */ /* 0x080fe20000410000 */
[----:B------:R-:W-:Y:S01]  /*3b160*/  FMUL.FTZ R27, R38, R56 ;  /* 0x00000038261b7220 */ /* 0x000fe20000410000 */
[----:B----4-:R-:W-:-:S04]  /*3b170*/  SHF.R.S32.HI R36, RZ, 0x1f, R65 ;  /* 0x0000001fff247819 */ /* 0x010fc80000011441 */
[----:B------:R-:W-:-:S04]  /*3b180*/  LEA.HI R34, R36, R65, RZ, 0x7 ;  /* 0x0000004124227211 */ /* 0x000fc800078f38ff */
[----:B------:R-:W-:Y:S01]  /*3b190*/  LOP3.LUT R38, R34, 0xffffff80, RZ, 0xc0, !PT ;  /* 0xffffff8022267812 */ /* 0x000fe200078ec0ff */
[----:B------:R-:W-:-:S04]  /*3b1a0*/  FMUL.FTZ R64, R37, R56 ;  /* 0x0000003825407220 */ /* 0x000fc80000410000 */
[----:B------:R-:W-:Y:S02]  /*3b1b0*/  IMAD.IADD R38, R65, 0x1, -R38 ;  /* 0x0000000141267824 */ /* 0x000fe400078e0a26 */
[-C--:B------:R-:W-:Y:S01]  /*3b1c0*/  FMUL.FTZ R61, R29, R56.reuse ;  /* 0x000000381d3d7220 */ /* 0x080fe20000410000 */
[----:B------:R-:W-:Y:S02]  /*3b1d0*/  LEA.HI R36, R36, R65, RZ, 0x2 ;  /* 0x0000004124247211 */ /* 0x000fe400078f10ff */
[----:B------:R-:W-:Y:S01]  /*3b1e0*/  SHF.R.S32.HI R37, RZ, 0x1f, R38 ;  /* 0x0000001fff257819 */ /* 0x000fe20000011426 */
[-C--:B------:R-:W-:Y:S01]  /*3b1f0*/  FMUL.FTZ R21, R30, R56.reuse ;  /* 0x000000381e157220 */ /* 0x080fe20000410000 */
[-C--:B------:R-:W-:Y:S01]  /*3b200*/  FMUL.FTZ R29, R39, R56.reuse ;  /* 0x00000038271d7220 */ /* 0x080fe20000410000 */
[-C--:B------:R-:W-:Y:S01]  /*3b210*/  FMUL.FTZ R11, R24, R56.reuse ;  /* 0x00000038180b7220 */ /* 0x080fe20000410000 */
[----:B------:R-:W-:Y:S01]  /*3b220*/  FMUL.FTZ R30, R32, R56 ;  /* 0x00000038201e7220 */ /* 0x000fe20000410000 */
[----:B------:R-:W-:Y:S01]  /*3b230*/  LEA.HI R39, R37, R38, RZ, 0x2 ;  /* 0x0000002625277211 */ /* 0x000fe200078f10ff */
[-C--:B------:R-:W-:Y:S01]  /*3b240*/  FMUL.FTZ R24, R31, R56.reuse ;  /* 0x000000381f187220 */ /* 0x080fe20000410000 */
[-C--:B------:R-:W-:Y:S01]  /*3b250*/  FMUL.FTZ R32, R33, R56.reuse ;  /* 0x0000003821207220 */ /* 0x080fe20000410000 */
[-C--:B------:R-:W-:Y:S01]  /*3b260*/  FMUL.FTZ R31, R42, R56.reuse ;  /* 0x000000382a1f7220 */ /* 0x080fe20000410000 */
[-C--:B------:R-:W-:Y:S01]  /*3b270*/  FMUL.FTZ R33, R43, R56.reuse ;  /* 0x000000382b217220 */ /* 0x080fe20000410000 */
[----:B------:R-:W-:Y:S01]  /*3b280*/  LOP3.LUT R36, R36, 0xfffffffc, RZ, 0xc0, !PT ;  /* 0xfffffffc24247812 */ /* 0x000fe200078ec0ff */
[-C--:B------:R-:W-:Y:S01]  /*3b290*/  FMUL.FTZ R42, R44, R56.reuse ;  /* 0x000000382c2a7220 */ /* 0x080fe20000410000 */
[----:B------:R-:W-:Y:S01]  /*3b2a0*/  FMUL.FTZ R43, R45, R56 ;  /* 0x000000382d2b7220 */ /* 0x000fe20000410000 */
[----:B------:R-:W-:-:S02]  /*3b2b0*/  SHF.R.S32.HI R44, RZ, 0x2, R39 ;  /* 0x00000002ff2c7819 */ /* 0x000fc40000011427 */
[----:B------:R-:W-:Y:S01]  /*3b2c0*/  SHF.R.S32.HI R45, RZ, 0x1f, R39 ;  /* 0x0000001fff2d7819 */ /* 0x000fe20000011427 */
[----:B------:R-:W-:Y:S01]  /*3b2d0*/  IMAD.IADD R65, R65, 0x1, -R36 ;  /* 0x0000000141417824 */ /* 0x000fe200078e0a24 */
[----:B------:R-:W-:Y:S02]  /*3b2e0*/  LEA.HI R37, R37, R38, RZ, 0x5 ;  /* 0x0000002625257211 */ /* 0x000fe400078f28ff */
[----:B------:R-:W-:Y:S01]  /*3b2f0*/  LEA.HI R45, R45, R44, RZ, 0x3 ;  /* 0x0000002c2d2d7211 */ /* 0x000fe200078f18ff */
[-C--:B------:R-:W-:Y:S01]  /*3b300*/  FMUL.FTZ R7, R26, R56.reuse ;  /* 0x000000381a077220 */ /* 0x080fe20000410000 */
[----:B------:R-:W-:Y:S02]  /*3b310*/  SHF.R.S32.HI R37, RZ, 0x5, R37 ;  /* 0x00000005ff257819 */ /* 0x000fe40000011425 */
[----:B------:R-:W-:Y:S02]  /*3b320*/  LEA.HI R36, R65, R65, RZ, 0x1 ;  /* 0x0000004141247211 */ /* 0x000fe400078f08ff */
[----:B------:R-:W-:Y:S01]  /*3b330*/  LOP3.LUT R45, R45, 0xfffffff8, RZ, 0xc0, !PT ;  /* 0xfffffff82d2d7812 */ /* 0x000fe200078ec0ff */
[-C--:B------:R-:W-:Y:S01]  /*3b340*/  FMUL.FTZ R26, R35, R56.reuse ;  /* 0x00000038231a7220 */ /* 0x080fe20000410000 */
[----:B------:R-:W-:Y:S01]  /*3b350*/  FMUL.FTZ R35, R46, R56 ;  /* 0x000000382e237220 */ /* 0x000fe20000410000 */
[----:B------:R-:W-:Y:S01]  /*3b360*/  LOP3.LUT R46, R36, 0x1ffffffe, RZ, 0xc0, !PT ;  /* 0x1ffffffe242e7812 */ /* 0x000fe200078ec0ff */
[----:B--2---:R-:W-:-:S02]  /*3b370*/  IMAD R66, R66, 0x4, R37 ;  /* 0x0000000442427824 */ /* 0x004fc400078e0225 */
[----:B------:R-:W-:Y:S02]  /*3b380*/  IMAD.IADD R45, R44, 0x1, -R45 ;  /* 0x000000012c2d7824 */ /* 0x000fe400078e0a2d */
[----:B------:R-:W-:Y:S02]  /*3b390*/  IMAD.IADD R46, R65, 0x1, -R46 ;  /* 0x00000001412e7824 */ /* 0x000fe400078e0a2e */
[----:B------:R-:W-:Y:S02]  /*3b3a0*/  IMAD.U32 R45, R66, 0x10, R45 ;  /* 0x00000010422d7824 */ /* 0x000fe400078e002d */
[----:B------:R-:W-:Y:S02]  /*3b3b0*/  FMUL.FTZ R36, R50, R56 ;  /* 0x0000003832247220 */ /* 0x000fe40000410000 */
[----:B------:R-:W-:-:S04]  /*3b3c0*/  IMAD R50, R46, 0x8, R45 ;  /* 0x000000082e327824 */ /* 0x000fc800078e022d */
[----:B------:R-:W-:-:S04]  /*3b3d0*/  @P2 IMAD.HI.U32 R44, R50, R67, RZ ;  /* 0x00000043322c2227 */ /* 0x000fc800078e00ff */
[-C--:B------:R-:W-:Y:S01]  /*3b3e0*/  FMUL.FTZ R49, R49, R56.reuse ;  /* 0x0000003831317220 */ /* 0x080fe20000410000 */
[----:B------:R-:W-:Y:S02]  /*3b3f0*/  LOP3.LUT R39, R39, 0x7ffffffc, RZ, 0xc0, !PT ;  /* 0x7ffffffc27277812 */ /* 0x000fe400078ec0ff */
[----:B------:R-:W-:Y:S01]  /*3b400*/  @P2 SHF.R.U32.HI R50, RZ, R63, R44 ;  /* 0x0000003fff322219 */ /* 0x000fe2000001162c */
[----:B------:R-:W-:Y:S01]  /*3b410*/  IMAD.SHL.U32 R66, R0, 0x40, RZ ;  /* 0x0000004000427824 */ /* 0x000fe200078e00ff */
[----:B------:R0:W1:Y:S03]  /*3b420*/  MUFU.TANH R68, R49 ;  /* 0x0000003100447308 */ /* 0x0000660000002400 */
[----:B------:R-:W2:Y:S01]  /*3b430*/  SHFL.IDX PT, R45, R50, RZ, 0x1c1f ;  /* 0x001c1fff322d7589 */ /* 0x000ea200000e0000 */
[-C--:B------:R-:W-:Y:S01]  /*3b440*/  FMUL.FTZ R28, R28, R56.reuse ;  /* 0x000000381c1c7220 */ /* 0x080fe20000410000 */
[-C--:B------:R-:W-:Y:S01]  /*3b450*/  FMUL.FTZ R40, R40, R56.reuse ;  /* 0x0000003828287220 */ /* 0x080fe20000410000 */
[-C--:B------:R-:W-:Y:S01]  /*3b460*/  FMUL.FTZ R41, R41, R56.reuse ;  /* 0x0000003829297220 */ /* 0x080fe20000410000 */
[----:B0-----:R-:W-:Y:S01]  /*3b470*/  IMAD.IADD R49, R38, 0x1, -R39 ;  /* 0x0000000126317824 */ /* 0x001fe200078e0a27 */
[----:B------:R-:W-:Y:S01]  /*3b480*/  IADD3 R38, -R66, 0x1, RZ ;  /* 0x0000000142267810 */ /* 0x000fe20007ffe1ff */
[-C--:B------:R-:W-:Y:S01]  /*3b490*/  FMUL.FTZ R34, R47, R56.reuse ;  /* 0x000000382f227220 */ /* 0x080fe20000410000 */
[-C--:B------:R-:W-:Y:S01]  /*3b4a0*/  FMUL.FTZ R37, R51, R56.reuse ;  /* 0x0000003833257220 */ /* 0x080fe20000410000 */
[-C--:B------:R-:W-:Y:S01]  /*3b4b0*/  FMUL.FTZ R53, R53, R56.reuse ;  /* 0x0000003835357220 */ /* 0x080fe20000410000 */
[-C--:B------:R-:W-:Y:S01]  /*3b4c0*/  FMUL.FTZ R54, R54, R56.reuse ;  /* 0x0000003836367220 */ /* 0x080fe20000410000 */
[-C--:B------:R-:W-:Y:S01]  /*3b4d0*/  FMUL.FTZ R55, R55, R56.reuse ;  /* 0x0000003837377220 */ /* 0x080fe20000410000 */
[----:B------:R-:W-:Y:S01]  /*3b4e0*/  IMAD R38, R49, -0x2, R38 ;  /* 0xfffffffe31267824 */ /* 0x000fe200078e0226 */
[----:B------:R-:W-:Y:S01]  /*3b4f0*/  ISETP.GE.AND P3, PT, R10, 0x1, PT ;  /* 0x000000010a00780c */ /* 0x000fe20003f66270 */
[----:B------:R-:W0:Y:S01]  /*3b500*/  MUFU.TANH R11, R11 ;  /* 0x0000000b000b7308 */ /* 0x000e220000002400 */
[----:B------:R-:W-:-:S02]  /*3b510*/  FMUL.FTZ R52, R52, R56 ;  /* 0x0000003834347220 */ /* 0x000fc40000410000 */
[----:B------:R-:W-:Y:S02]  /*3b520*/  IADD3 R39, -R9, R38, R8 ;  /* 0x0000002609277210 */ /* 0x000fe40007ffe108 */
[----:B------:R-:W-:-:S03]  /*3b530*/  LOP3.LUT R38, RZ, R57, RZ, 0x33, !PT ;  /* 0x00000039ff267212 */ /* 0x000fc600078e33ff */
[----:B------:R-:W3:Y:S01]  /*3b540*/  MUFU.TANH R60, R60 ;  /* 0x0000003c003c7308 */ /* 0x000ee20000002400 */
[----:B------:R-:W-:-:S07]  /*3b550*/  FMUL.FTZ R48, R48, R56 ;  /* 0x0000003830307220 */ /* 0x000fce0000410000 */
        /* <DEDUP_REMOVED lines=27> */
[----:B------:R-:W-:-:S02]  /*3b710*/  IMAD.IADD R58, R39, 0x1, R58 ;  /* 0x00000001273a7824 */ /* 0x000fc400078e023a */
[----:B------:R-:W-:-:S05]  /*3b720*/  IMAD.IADD R59, R59, 0x1, -R66 ;  /* 0x000000013b3b7824 */ /* 0x000fca00078e0a42 */
[----:B------:R1:W0:Y:S01]  /*3b730*/  MUFU.TANH R46, R52 ;  /* 0x00000034002e7308 */ /* 0x0002220000002400 */
[----:B--2---:R-:W-:Y:S02]  /*3b740*/  IMAD.IADD R51, R58, 0x1, R45 ;  /* 0x000000013a337824 */ /* 0x004fe400078e022d */
[----:B-1----:R-:W-:-:S05]  /*3b750*/  IMAD.IADD R52, R39, 0x1, R38 ;  /* 0x0000000127347824 */ /* 0x002fca00078e0226 */
[----:B------:R1:W2:Y:S02]  /*3b760*/  MUFU.TANH R47, R48 ;  /* 0x00000030002f7308 */ /* 0x0002a40000002400 */
[----:B-1----:R-:W-:Y:S01]  /*3b770*/  IMAD.IADD R48, R52, 0x1, R45 ;  /* 0x0000000134307824 */ /* 0x002fe200078e022d */
[----:B0--34-:R-:W-:Y:S06]  /*3b780*/  @!P3 BRA `(.L_x_6563) ;  /* 0x000000000088b947 */ /* 0x019fec0003800000 */
        /* <DEDUP_REMOVED lines=12> */
[----:B------:R-:W3:Y:S04]  /*3b850*/  LD.E R38, desc[UR4][R14.64+0x1c] ;  /* 0x00001c040e267980 */ /* 0x000ee8000c101900 */
[----:B------:R-:W4:Y:S01]  /*3b860*/  LD.E R45, desc[UR6][R14.64+0x20] ;  /* 0x000020060e2d7980 */ /* 0x000f22000c101900 */
[----:B---3--:R-:W-:-:S05]  /*3b870*/  IMAD.HI.U32 R38, R39, R38, RZ ;  /* 0x0000002627267227 */ /* 0x008fca00078e00ff */
[----:B----4-:R-:W-:-:S07]  /*3b880*/  SHF.R.U32.HI R39, RZ, R45, R38 ;  /* 0x0000002dff277219 */ /* 0x010fce0000011626 */
.L_x_6567:
[----:B------:R-:W-:Y:S05]  /*3b890*/  BSYNC B5 ;  /* 0x0000000000057941 */ /* 0x000fea0003800000 */
.L_x_6566:
[----:B------:R-:W-:Y:S01]  /*3b8a0*/  LOP3.LUT R39, RZ, R39, RZ, 0x33, !PT ;  /* 0x00000027ff277212 */ /* 0x000fe200078e33ff */
[----:B------:R-:W-:Y:S06]  /*3b8b0*/  BRA `(.L_x_6568) ;  /* 0x0000000000287947 */ /* 0x000fec0003800000 */
.L_x_6565:
[----:B------:R-:W-:-:S13]  /*3b8c0*/  ISETP.NE.AND P2, PT, R10, 0x1, PT ;  /* 0x000000010a00780c */ /* 0x000fda0003f45270 */
        /* <DEDUP_REMOVED lines=9> */
.L_x_6568:
[----:B------:R-:W-:Y:S05]  /*3b960*/  BSYNC B4 ;  /* 0x0000000000047941 */ /* 0x000fea0003800000 */
.L_x_6564:
[----:B------:R-:W-:-:S04]  /*3b970*/  IMAD R38, R10, R39, -R66 ;  /* 0x000000270a267224 */ /* 0x000fc800078e0a42 */
[----:B------:R-:W-:-:S05]  /*3b980*/  IMAD R39, R49, -0x2, R38 ;  /* 0xfffffffe31277824 */ /* 0x000fca00078e0226 */
[----:B------:R-:W-:Y:S02]  /*3b990*/  VIMNMX R48, R48, R39, !PT ;  /* 0x0000002730307248 */ /* 0x000fe40007fe0100 */
[----:B------:R-:W-:-:S07]  /*3b9a0*/  VIADDMNMX R51, R39, R10, R51, PT ;  /* 0x0000000a27337246 */ /* 0x000fce0003800133 */
.L_x_6563:
[----:B------:R-:W-:Y:S05]  /*3b9b0*/  BSYNC B3 ;  /* 0x0000000000037941 */ /* 0x000fea0003800000 */
.L_x_6562:
        /* <DEDUP_REMOVED lines=8> */
[C---:B------:R-:W-:Y:S02]  /*3ba40*/  ISETP.LT.OR P5, PT, R51.reuse, 0x2, P5 ;  /* 0x000000023300780c */ /* 0x040fe40002fa1670 */
[----:B------:R-:W-:Y:S02]  /*3ba50*/  ISETP.GT.AND P4, PT, R48, 0x9, !P6 ;  /* 0x000000093000780c */ /* 0x000fe40007784270 */
[----:B------:R-:W-:Y:S02]  /*3ba60*/  FSEL R60, R60, -INF , !P5 ;  /* 0xff8000003c3c7808 */ /* 0x000fe40006800000 */
        /* <DEDUP_REMOVED lines=47> */
[----:B--2---:R-:W-:Y:S02]  /*3bd60*/  FSEL R44, R47, -INF , !P4 ;  /* 0xff8000002f2c7808 */ /* 0x004fe40006000000 */
        /* <DEDUP_REMOVED lines=39> */
.L_x_6574:
[----:B------:R-:W-:Y:S05]  /*3bfe0*/  BSYNC B5 ;  /* 0x0000000000057941 */ /* 0x000fea0003800000 */
.L_x_6573:
[----:B------:R-:W-:Y:S01]  /*3bff0*/  LOP3.LUT R9, RZ, R9, RZ, 0x33, !PT ;  /* 0x00000009ff097212 */ /* 0x000fe200078e33ff */
[----:B------:R-:W-:Y:S06]  /*3c000*/  BRA `(.L_x_6575) ;  /* 0x0000000000287947 */ /* 0x000fec0003800000 */
.L_x_6572:
        /* <DEDUP_REMOVED lines=10> */
.L_x_6575:
[----:B------:R-:W-:Y:S05]  /*3c0b0*/  BSYNC B4 ;  /* 0x0000000000047941 */ /* 0x000fea0003800000 */
.L_x_6571:
[----:B------:R-:W-:-:S04]  /*3c0c0*/  IMAD R8, R10, R9, -R66 ;  /* 0x000000090a087224 */ /* 0x000fc800078e0a42 */
[----:B------:R-:W-:-:S05]  /*3c0d0*/  IMAD R8, R49, -0x2, R8 ;  /* 0xfffffffe31087824 */ /* 0x000fca00078e0208 */
[----:B------:R-:W-:Y:S02]  /*3c0e0*/  VIADDMNMX R51, R8, R10, R51, PT ;  /* 0x0000000a08337246 */ /* 0x000fe40003800133 */
[----:B------:R-:W-:-:S07]  /*3c0f0*/  VIMNMX R53, R53, R8, !PT ;  /* 0x0000000835357248 */ /* 0x000fce0007fe0100 */
.L_x_6570:
[----:B------:R-:W-:Y:S05]  /*3c100*/  BSYNC B3 ;  /* 0x0000000000037941 */ /* 0x000fea0003800000 */
.L_x_6569:
        /* <DEDUP_REMOVED lines=122> */
[----:B------:R-:W-:Y:S02]  /*3c8b0*/  FMUL.FTZ R51, R20, R11 ;  /* 0x0000000b14337220 */ /* 0x000fe40000410000 */
        /* <DEDUP_REMOVED lines=26> */
.L_x_6577:
[----:B------:R-:W-:Y:S05]  /*3ca60*/  BSYNC B3 ;  /* 0x0000000000037941 */ /* 0x000fea0003800000 */
.L_x_6576:
        /* <DEDUP_REMOVED lines=13> */
.L_x_6579:
[----:B------:R-:W-:Y:S05]  /*3cb40*/  BSYNC B3 ;  /* 0x0000000000037941 */ /* 0x000fea0003800000 */
.L_x_6578:
[----:B------:R-:W0:Y:S01]  /*3cb50*/  LDL.64 R6, [R12+0x70] ;  /* 0x000070000c067983 */ /* 0x000e220000100a00 */
[C---:B------:R-:W-:Y:S02]  /*3cb60*/  R2UR UR4, R4.reuse ;  /* 0x00000000040472ca */ /* 0x040fe400000e0000 */
[C---:B------:R-:W-:Y:S02]  /*3cb70*/  R2UR UR5, R5.reuse ;  /* 0x00000000050572ca */ /* 0x040fe400000e0000 */
[C---:B------:R-:W-:Y:S02]  /*3cb80*/  R2UR UR6, R4.reuse ;  /* 0x00000000040672ca */ /* 0x040fe400000e0000 */
[C---:B------:R-:W-:Y:S02]  /*3cb90*/  R2UR UR7, R5.reuse ;  /* 0x00000000050772ca */ /* 0x040fe400000e0000 */
[----:B------:R-:W-:Y:S02]  /*3cba0*/  R2UR UR8, R4 ;  /* 0x00000000040872ca */ /* 0x000fe400000e0000 */
[----:B------:R-:W-:-:S05]  /*3cbb0*/  R2UR UR9, R5 ;  /* 0x00000000050972ca */ /* 0x000fca00000e0000 */
[----:B0-----:R-:W2:Y:S04]  /*3cbc0*/  LD.E R8, desc[UR4][R6.64] ;  /* 0x0000000406087980 */ /* 0x001ea8000c101900 */
        /* <DEDUP_REMOVED lines=15> */
[-CC-:B------:R-:W-:Y:S01]  /*3ccc0*/  FFMA.FTZ R49, R49, R9.reuse, -R14.reuse ;  /* 0x0000000931317223 */ /* 0x180fe2000001080e */
[----:B------:R-:W5:Y:S01]  /*3ccd0*/  MUFU.EX2 R47, R47 ;  /* 0x0000002f002f7308 */ /* 0x000f620000000800 */
[-CC-:B------:R-:W-:Y:S01]  /*3cce0*/  FFMA.FTZ R50, R50, R9.reuse, -R14.reuse ;  /* 0x0000000932327223 */ /* 0x180fe2000001080e */
[-C--:B------:R-:W-:Y:S01]  /*3ccf0*/  FFMA.FTZ R24, R24, R9.reuse, -R14 ;  /* 0x0000000918187223 */ /* 0x080fe2000001080e */
[-C--:B------:R-:W-:Y:S01]  /*3cd00*/  FFMA.FTZ R30, R30, R9.reuse, -R10 ;  /* 0x000000091e1e7223 */ /* 0x080fe2000001080a */
[-C--:B------:R-:W-:Y:S01]  /*3cd10*/  FFMA.FTZ R8, R25, R9.reuse, -R14 ;  /* 0x0000000919087223 */ /* 0x080fe2000001080e */
        /* <DEDUP_REMOVED lines=10> */
[-C--:B------:R-:W-:Y:S01]  /*3cdc0*/  FFMA.FTZ R46, R46, R9.reuse, -R10 ;  /* 0x000000092e2e7223 */ /* 0x080fe2000001080a */
[----:B------:R-:W1:Y:S01]  /*3cdd0*/  MUFU.EX2 R60, R60 ;  /* 0x0000003c003c7308 */ /* 0x000e620000000800 */
[-C--:B------:R-:W-:Y:S01]  /*3cde0*/  FFMA.FTZ R26, R26, R9.reuse, -R14 ;  /* 0x000000091a1a7223 */ /* 0x080fe2000001080e */
[-C--:B------:R-:W-:Y:S01]  /*3cdf0*/  FFMA.FTZ R10, R48, R9.reuse, -R10 ;  /* 0x00000009300a7223 */ /* 0x080fe2000001080a */
        /* <DEDUP_REMOVED lines=11> */
[----:B-----5:R-:W-:Y:S01]  /*3ceb0*/  FADD.FTZ R15, R47, R20 ;  /* 0x000000142f0f7221 */ /* 0x020fe20000010000 */
[----:B0-----:R-:W-:Y:S01]  /*3cec0*/  FADD.FTZ R14, R52, R21 ;  /* 0x00000015340e7221 */ /* 0x001fe20000010000 */
[----:B------:R-:W-:Y:S02]  /*3ced0*/  MUFU.EX2 R28, R28 ;  /* 0x0000001c001c7308 */ /* 0x000fe40000000800 */
[----:B-1----:R-:W-:-:S06]  /*3cee0*/  FADD.FTZ R15, R60, R15 ;  /* 0x0000000f3c0f7221 */ /* 0x002fcc0000010000 */
[----:B------:R-:W0:Y:S01]  /*3cef0*/  MUFU.EX2 R50, R50 ;  /* 0x0000003200327308 */ /* 0x000e220000000800 */
[----:B--2---:R-:W-:-:S07]  /*3cf00*/  FADD.FTZ R21, R49, R14 ;  /* 0x0000000e31157221 */ /* 0x004fce0000010000 */
[----:B------:R-:W-:Y:S08]  /*3cf10*/  MUFU.EX2 R61, R61 ;  /* 0x0000003d003d7308 */ /* 0x000ff00000000800 */
[----:B------:R-:W1:Y:S01]  /*3cf20*/  MUFU.EX2 R171, R24 ;  /* 0x0000001800ab7308 */ /* 0x000e620000000800 */
[----:B0-----:R-:W-:-:S07]  /*3cf30*/  FADD.FTZ R14, R50, R21 ;  /* 0x00000015320e7221 */ /* 0x001fce0000010000 */
[----:B------:R-:W0:Y:S08]  /*3cf40*/  MUFU.EX2 R30, R30 ;  /* 0x0000001e001e7308 */ /* 0x000e300000000800 */
[----:B------:R-:W2:Y:S01]  /*3cf50*/  MUFU.EX2 R173, R8 ;  /* 0x0000000800ad7308 */ /* 0x000ea20000000800 */
[----:B-1----:R-:W-:-:S07]  /*3cf60*/  FADD.FTZ R14, R171, R14 ;  /* 0x0000000eab0e7221 */ /* 0x002fce0000010000 */
[----:B------:R-:W1:Y:S08]  /*3cf70*/  MUFU.EX2 R25, R32 ;  /* 0x0000002000197308 */ /* 0x000e700000000800 */
[----:B------:R-:W3:Y:S08]  /*3cf80*/  MUFU.EX2 R26, R26 ;  /* 0x0000001a001a7308 */ /* 0x000ef00000000800 */
[----:B------:R4:W-:Y:S08]  /*3cf90*/  MUFU.EX2 R27, R10 ;  /* 0x0000000a001b7308 */ /* 0x0009f00000000800 */
[----:B------:R-:W5:Y:S01]  /*3cfa0*/  MUFU.EX2 R38, R38 ;  /* 0x0000002600267308 */ /* 0x000f620000000800 */
[----:B----4-:R-:W-:-:S04]  /*3cfb0*/  FADD.FTZ R10, R28, R15 ;  /* 0x0000000f1c0a7221 */ /* 0x010fc80000010000 */
[----:B------:R-:W-:-:S03]  /*3cfc0*/  FADD.FTZ R15, R61, R10 ;  /* 0x0000000a3d0f7221 */ /* 0x000fc60000010000 */
[----:B------:R-:W4:Y:S01]  /*3cfd0*/  MUFU.EX2 R175, R11 ;  /* 0x0000000b00af7308 */ /* 0x000f220000000800 */
[----:B0-----:R-:W-:Y:S01]  /*3cfe0*/  FADD.FTZ R10, R30, R15 ;  /* 0x0000000f1e0a7221 */ /* 0x001fe20000010000 */
[----:B--2---:R-:W-:-:S03]  /*3cff0*/  FADD.FTZ R15, R173, R14 ;  /* 0x0000000ead0f7221 */ /* 0x004fc60000010000 */
[----:B-1----:R-:W-:Y:S01]  /*3d000*/  FADD.FTZ R21, R25, R10 ;  /* 0x0000000a19157221 */ /* 0x002fe20000010000 */
[----:B---3--:R-:W-:Y:S02]  /*3d010*/  FADD.FTZ R8, R26, R15 ;  /* 0x0000000f1a087221 */ /* 0x008fe40000010000 */
[----:B------:R-:W0:Y:S01]  /*3d020*/  MUFU.EX2 R39, R39 ;  /* 0x0000002700277308 */ /* 0x000e220000000800 */
[----:B-----5:R-:W-:-:S07]  /*3d030*/  FADD.FTZ R10, R38, R21 ;  /* 0x00000015260a7221 */ /* 0x020fce0000010000 */
[----:B------:R-:W1:Y:S01]  /*3d040*/  MUFU.EX2 R24, R29 ;  /* 0x0000001d00187308 */ /* 0x000e620000000800 */
[----:B----4-:R-:W-:-:S07]  /*3d050*/  FADD.FTZ R11, R175, R8 ;  /* 0x00000008af0b7221 */ /* 0x010fce0000010000 */
        /* <DEDUP_REMOVED lines=29> */
[----:B--2---:R-:W-:-:S04]  /*3d230*/  FADD.FTZ R8, R46, R11 ;  /* 0x0000000b2e087221 */ /* 0x004fc80000010000 */
[----:B------:R-:W-:Y:S01]  /*3d240*/  FADD.FTZ R29, R27, R8 ;  /* 0x000000081b1d7221 */ /* 0x000fe20000010000 */
[----:B0-----:R-:W-:-:S04]  /*3d250*/  FADD.FTZ R10, R54, R15 ;  /* 0x0000000f360a7221 */ /* 0x001fc80000010000 */
[----:B------:R-:W-:Y:S01]  /*3d260*/  ST.E desc[UR4][R6.64+0x10], R29 ;  /* 0x0000101d06007985 */ /* 0x000fe2000c101904 */
[----:B-1----:R-:W-:-:S05]  /*3d270*/  FADD.FTZ R33, R183, R10 ;  /* 0x0000000ab7217221 */ /* 0x002fca0000010000 */
        /* <DEDUP_REMOVED lines=27> */
[----:B------:R3:W-:Y:S04]  /*3d430*/  STSM.16.M88.4 [R14], R168 ;  /* 0x000000a80e007844 */ /* 0x0007e80000000200 */
        /* <DEDUP_REMOVED lines=195> */
[----:B--2---:R-:W-:Y:S02]  /*3e070*/  FMUL.FTZ R37, R37, R6 ;  /* 0x0000000625257220 */ /* 0x004fe40000410000 */
        /* <DEDUP_REMOVED lines=70> */
[----:B------:R2:W-:Y:S04]  /*3e4e0*/  ST.E desc[UR4][R8.64+0xa8], R15 ;  /* 0x0000a80f08007985 */ /* 0x0005e8000c101904 */
[----:B------:R-:W-:Y:S04]  /*3e4f0*/  ST.E desc[UR18][R8.64+0xf4], R31 ;  /* 0x0000f41f08007985 */ /* 0x000fe8000c101912 */
[----:B------:R-:W-:Y:S04]  /*3e500*/  ST.E desc[UR10][R8.64+0x114], R21 ;  /* 0x0001141508007985 */ /* 0x000fe8000c10190a */
[----:B------:R-:W-:Y:S04]  /*3e510*/  ST.E desc[UR12][R8.64+0x120], R25 ;  /* 0x0001201908007985 */ /* 0x000fe8000c10190c */
[----:B------:R-:W-:Y:S04]  /*3e520*/  ST.E desc[UR14][R8.64+0x124], R27 ;  /* 0x0001241b08007985 */ /* 0x000fe8000c10190e */
[----:B------:R-:W-:Y:S04]  /*3e530*/  ST.E desc[UR16][R8.64+0x130], R29 ;  /* 0x0001301d08007985 */ /* 0x000fe8000c101910 */
[----:B------:R-:W-:Y:S04]  /*3e540*/  ST.E desc[UR4][R8.64+0x1f4], R37 ;  /* 0x0001f42508007985 */ /* 0x000fe8000c101904 */
[----:B------:R0:W-:Y:S04]  /*3e550*/  ST.E desc[UR4][R8.64+0xac], R7 ;  /* 0x0000ac0708007985 */ /* 0x0001e8000c101904 */
[----:B------:R1:W-:Y:S01]  /*3e560*/  ST.E desc[UR4][R8.64+0xb8], R11 ;  /* 0x0000b80b08007985 */ /* 0x0003e2000c101904 */
[----:B--2---:R-:W-:-:S05]  /*3e570*/  FMUL.FTZ R15, R51, R6 ;  /* 0x00000006330f7220 */ /* 0x004fca0000410000 */
[----:B------:R2:W-:Y:S04]  /*3e580*/  ST.E desc[UR4][R8.64+0xbc], R15 ;  /* 0x0000bc0f08007985 */ /* 0x0005e8000c101904 */
[----:B------:R-:W0:Y:S02]  /*3e590*/  LD.E R6, desc[UR6][R8.64+0xc8] ;  /* 0x0000c80608067980 */ /* 0x000e24000c101900 */
[----:B0-----:R-:W-:-:S05]  /*3e5a0*/  FMUL.FTZ R7, R51, R6 ;  /* 0x0000000633077220 */ /* 0x001fca0000410000 */
[----:B------:R0:W-:Y:S04]  /*3e5b0*/  ST.E desc[UR4][R8.64+0xc8], R7 ;  /* 0x0000c80708007985 */ /* 0x0001e8000c101904 */
[----:B------:R-:W1:Y:S02]  /*3e5c0*/  LD.E R6, desc[UR6][R8.64+0xcc] ;  /* 0x0000cc0608067980 */ /* 0x000e64000c101900 */
[----:B-1----:R-:W-:-:S05]  /*3e5d0*/  FMUL.FTZ R11, R51, R6 ;  /* 0x00000006330b7220 */ /* 0x002fca0000410000 */
[----:B------:R1:W-:Y:S04]  /*3e5e0*/  ST.E desc[UR4][R8.64+0xcc], R11 ;  /* 0x0000cc0b08007985 */ /* 0x0003e8000c101904 */
[----:B------:R-:W2:Y:S02]  /*3e5f0*/  LD.E R6, desc[UR6][R8.64+0xd8] ;  /* 0x0000d80608067980 */ /* 0x000ea4000c101900 */
        /* <DEDUP_REMOVED lines=100> */
[----:B------:R-:W-:Y:S04]  /*3ec40*/  ST.E desc[UR4][R8.64+0x1dc], R15 ;  /* 0x0001dc0f08007985 */ /* 0x000fe8000c101904 */
        /* <DEDUP_REMOVED lines=9> */
[----:B------:R-:W2:Y:S02]  /*3ece0*/  LD.E R6, desc[UR6][R8.64+0x1fc] ;  /* 0x0001fc0608067980 */ /* 0x000ea4000c101900 */
[----:B--2---:R-:W-:-:S05]  /*3ecf0*/  FMUL.FTZ R51, R51, R6 ;  /* 0x0000000633337220 */ /* 0x004fca0000410000 */
[----:B------:R2:W-:Y:S04]  /*3ed00*/  ST.E desc[UR4][R8.64+0x1fc], R51 ;  /* 0x0001fc3308007985 */ /* 0x0005e8000c101904 */
[----:B0-----:R-:W3:Y:S04]  /*3ed10*/  LDL.64 R6, [R12+0x88] ;  /* 0x000088000c067983 */ /* 0x001ee80000100a00 */
[----:B-1----:R-:W4:Y:S04]  /*3ed20*/  LDL.64 R10, [R12] ;  /* 0x000000000c0a7983 */ /* 0x002f280000100a00 */
[----:B------:R-:W2:Y:S04]  /*3ed30*/  LDL.64 R14, [R12+0x90] ;  /* 0x000090000c0e7983 */ /* 0x000ea80000100a00 */
[----:B---3--:R-:W3:Y:S04]  /*3ed40*/  LD.E R25, desc[UR4][R6.64] ;  /* 0x0000000406197980 */ /* 0x008ee8000c101900 */
[----:B----4-:R-:W4:Y:S04]  /*3ed50*/  LD.E R11, desc[UR6][R10.64] ;  /* 0x000000060a0b7980 */ /* 0x010f28000c101900 */
[----:B--2---:R-:W4:Y:S04]  /*3ed60*/  LD.E.64 R8, desc[UR4][R14.64] ;  /* 0x000000040e087980 */ /* 0x004f28000c101b00 */
[----:B---3--:R-:W-:Y:S04]  /*3ed70*/  ST.E desc[UR8][R6.64], R25 ;  /* 0x0000001906007985 */ /* 0x008fe8000c101908 */
[----:B------:R-:W2:Y:S04]  /*3ed80*/  LD.E R21, desc[UR10][R6.64+0x4] ;  /* 0x0000040a06157980 */ /* 0x000ea8000c101900 */
[----:B--2---:R0:W-:Y:S04]  /*3ed90*/  ST.E desc[UR4][R6.64+0x4], R21 ;  /* 0x0000041506007985 */ /* 0x0041e8000c101904 */
[----:B------:R-:W2:Y:S04]  /*3eda0*/  LD.E R27, desc[UR6][R6.64+0x8] ;  /* 0x00000806061b7980 */ /* 0x000ea8000c101900 */
[----:B--2---:R1:W-:Y:S04]  /*3edb0*/  ST.E desc[UR4][R6.64+0x8], R27 ;  /* 0x0000081b06007985 */ /* 0x0043e8000c101904 */
[----:B------:R-:W2:Y:S04]  /*3edc0*/  LD.E R29, desc[UR6][R6.64+0xc] ;  /* 0x00000c06061d7980 */ /* 0x000ea8000c101900 */
[----:B--2---:R-:W-:Y:S04]  /*3edd0*/  ST.E desc[UR4][R6.64+0xc], R29 ;  /* 0x00000c1d06007985 */ /* 0x004fe8000c101904 */
[----:B------:R-:W2:Y:S04]  /*3ede0*/  LD.E R15, desc[UR6][R6.64+0x10] ;  /* 0x00001006060f7980 */ /* 0x000ea8000c101900 */
[----:B--2---:R2:W-:Y:S04]  /*3edf0*/  ST.E desc[UR4][R6.64+0x10], R15 ;  /* 0x0000100f06007985 */ /* 0x0045e8000c101904 */
[----:B0-----:R-:W3:Y:S04]  /*3ee00*/  LD.E R21, desc[UR6][R6.64+0x14] ;  /* 0x0000140606157980 */ /* 0x001ee8000c101900 */
[----:B---3--:R0:W-:Y:S04]  /*3ee10*/  ST.E desc[UR4][R6.64+0x14], R21 ;  /* 0x0000141506007985 */ /* 0x0081e8000c101904 */
[----:B------:R-:W3:Y:S04]  /*3ee20*/  LD.E R25, desc[UR6][R6.64+0x18] ;  /* 0x0000180606197980 */ /* 0x000ee8000c101900 */
[----:B---3--:R3:W-:Y:S04]  /*3ee30*/  ST.E desc[UR4][R6.64+0x18], R25 ;  /* 0x0000181906007985 */ /* 0x0087e8000c101904 */
[----:B-1----:R-:W5:Y:S04]  /*3ee40*/  LD.E R27, desc[UR6][R6.64+0x1c] ;  /* 0x00001c06061b7980 */ /* 0x002f68000c101900 */
[----:B-----5:R1:W-:Y:S04]  /*3ee50*/  ST.E desc[UR4][R6.64+0x1c], R27 ;  /* 0x00001c1b06007985 */ /* 0x0203e8000c101904 */
[----:B--2---:R-:W2:Y:S04]  /*3ee60*/  LD.E R15, desc[UR6][R6.64+0x20] ;  /* 0x00002006060f7980 */ /* 0x004ea8000c101900 */
[----:B--2---:R2:W-:Y:S04]  /*3ee70*/  ST.E desc[UR4][R6.64+0x20], R15 ;  /* 0x0000200f06007985 */ /* 0x0045e8000c101904 */
[----:B0-----:R-:W5:Y:S04]  /*3ee80*/  LD.E R21, desc[UR6][R6.64+0x24] ;  /* 0x0000240606157980 */ /* 0x001f68000c101900 */
[----:B-----5:R0:W-:Y:S04]  /*3ee90*/  ST.E desc[UR4][R6.64+0x24], R21 ;  /* 0x0000241506007985 */ /* 0x0201e8000c101904 */
[----:B---3--:R-:W3:Y:S04]  /*3eea0*/  LD.E R25, desc[UR6][R6.64+0x28] ;  /* 0x0000280606197980 */ /* 0x008ee8000c101900 */
        /* <DEDUP_REMOVED lines=228> */
[----:B--2---:R-:W-:Y:S04]  /*3fcf0*/  ST.E desc[UR4][R6.64+0x1f0], R15 ;  /* 0x0001f00f06007985 */ /* 0x004fe8000c101904 */
[----:B0-----:R-:W2:Y:S04]  /*3fd00*/  LD.E R21, desc[UR6][R6.64+0x1f4] ;  /* 0x0001f40606157980 */ /* 0x001ea8000c101900 */
[----:B--2---:R-:W-:Y:S04]  /*3fd10*/  ST.E desc[UR4][R6.64+0x1f4], R21 ;  /* 0x0001f41506007985 */ /* 0x004fe8000c101904 */
[----:B---3--:R-:W2:Y:S01]  /*3fd20*/  LD.E R25, desc[UR6][R6.64+0x1f8] ;  /* 0x0001f80606197980 */ /* 0x008ea2000c101900 */
[----:B------:R-:W-:-:S02]  /*3fd30*/  R2UR UR20, R4 ;  /* 0x00000000041472ca */ /* 0x000fc400000e0000 */
[C---:B------:R-:W-:Y:S02]  /*3fd40*/  R2UR UR21, R5.reuse ;  /* 0x00000000051572ca */ /* 0x040fe400000e0000 */
[C---:B------:R-:W-:Y:S02]  /*3fd50*/  R2UR UR22, R4.reuse ;  /* 0x00000000041672ca */ /* 0x040fe400000e0000 */
[C---:B------:R-:W-:Y:S02]  /*3fd60*/  R2UR UR23, R5.reuse ;  /* 0x00000000051772ca */ /* 0x040fe400000e0000 */
[C---:B------:R-:W-:Y:S02]  /*3fd70*/  R2UR UR24, R4.reuse ;  /* 0x00000000041872ca */ /* 0x040fe400000e0000 */
[----:B------:R-:W-:Y:S01]  /*3fd80*/  R2UR UR25, R5 ;  /* 0x00000000051972ca */ /* 0x000fe200000e0000 */
[----:B--2---:R0:W-:Y:S04]  /*3fd90*/  ST.E desc[UR4][R6.64+0x1f8], R25 ;  /* 0x0001f81906007985 */ /* 0x0041e8000c101904 */
[----:B-1----:R-:W2:Y:S01]  /*3fda0*/  LD.E R27, desc[UR6][R6.64+0x1fc] ;  /* 0x0001fc06061b7980 */ /* 0x002ea2000c101900 */
        /* <DEDUP_REMOVED lines=24> */
[----:B--2---:R1:W-:Y:S04]  /*3ff30*/  ST.E desc[UR4][R6.64+0x1fc], R27 ;  /* 0x0001fc1b06007985 */ /* 0x0043e8000c101904 */
[----:B------:R-:W2:Y:S04]  /*3ff40*/  LD.E R24, desc[UR18][R6.64] ;  /* 0x0000001206187980 */ /* 0x000ea8000c101900 */
[----:B0-----:R-:W2:Y:S04]  /*3ff50*/  LD.E R25, desc[UR20][R6.64+0x4] ;  /* 0x0000041406197980 */ /* 0x001ea8000c101900 */
        /* <DEDUP_REMOVED lines=126> */
[----:B----4-:R-:W-:Y:S01]  /*40740*/  IMAD R8, R11, 0x1000, R8 ;  /* 0x000010000b087824 */ /* 0x010fe200078e0208 */
        /* <DEDUP_REMOVED lines=376> */
[----:B------:R-:W-:Y:S02]  /*41ed0*/  R2UR UR54, R4 ;  /* 0x00000000043672ca */ /* 0x000fe400000e0000 */
        /* <DEDUP_REMOVED lines=1973> */
.L_x_6580:
[----:B-1----:R-:W-:Y:S02]  /*49a30*/  IMAD.MOV.U32 R4, RZ, RZ, R13 ;  /* 0x000000ffff047224 */ /* 0x002fe400078e000d */
[----:B------:R-:W-:-:S04]  /*49a40*/  IMAD.MOV.U32 R5, RZ, RZ, 0x0 ;  /* 0x00000000ff057424 */ /* 0x000fc800078e00ff */
[----:B0-----:R-:W-:Y:S05]  /*49a50*/  RET.REL.NODEC R4 `(_ZN7cutlass13device_kernelIN5flash11enable_sm90INS1_16FlashAttnFwdSm90INS1_25CollectiveMainloopFwdSm90ILi2EN4cute5tupleIJNS5_1CILi1EEES8_S8_EEENS6_IJNS7_ILi64EEESA_SA_EEELi512ENS_10bfloat16_tEfNS_4arch4Sm90ELb0ELb1ELb1ELb1ELb0ELb0ELb1ELb0ELb0ELb1ELb1ELb0EEENS1_21CollectiveEpilogueFwdINS6_IJSA_NS7_ILi512EEESA_EEES9_SC_SE_Li256ELb1ELb1ELb1ELb0EEENS1_36VarlenDynamicPersistentTileSchedulerILi64ELi64ELi256ELi128ELb1ELb1ELb1ELb1ELb0ELb1EEEEEEEEEvNT_6ParamsE) ;  /* 0xfffffb6404687950 */ /* 0x001fea0003c3ffff */
.L_x_6554:
[----:B0-----:R0:W1:Y:S02]  /*49a60*/  SYNCS.PHASECHK.TRANS64.TRYWAIT P1, [R9+URZ], R24 ;  /* 0x00000018090075a7 */ /* 0x001064000802017f */
[----:B-1----:R-:W-:Y:S05]  /*49a70*/  @!P1 NANOSLEEP.SYNCS 0x989680 ;  /* 0x009896800000995d */ /* 0x002fea0003900000 */
[----:B------:R-:W1:Y:S02]  /*49a80*/  @!P1 SYNCS.PHASECHK.TRANS64 P1, [R9+URZ], R24 ;  /* 0x00000018090095a7 */ /* 0x000e64000802007f */
[----:B-1----:R-:W-:Y:S05]  /*49a90*/  @!P1 BRA `(.L_x_6554) ;  /* 0xfffffffc00f09947 */ /* 0x002fea000383ffff */
[----:B------:R-:W-:Y:S05]  /*49aa0*/  BRA `(.L_x_6553) ;  /* 0xfffffee800047947 */ /* 0x000fea000383ffff */
.L_x_6561:
[----:B0-----:R0:W1:Y:S02]  /*49ab0*/  SYNCS.PHASECHK.TRANS64.TRYWAIT P1, [R56+URZ], R57 ;  /* 0x00000039380075a7 */ /* 0x001064000802017f */
[----:B-1----:R-:W-:Y:S05]  /*49ac0*/  @!P1 NANOSLEEP.SYNCS 0x989680 ;  /* 0x009896800000995d */ /* 0x002fea0003900000 */
[----:B------:R-:W1:Y:S02]  /*49ad0*/  @!P1 SYNCS.PHASECHK.TRANS64 P1, [R56+URZ], R57 ;  /* 0x00000039380095a7 */ /* 0x000e64000802007f */
[----:B-1----:R-:W-:Y:S05]  /*49ae0*/  @!P1 BRA `(.L_x_6561) ;  /* 0xfffffffc00f09947 */ /* 0x002fea000383ffff */
[----:B------:R-:W-:Y:S05]  /*49af0*/  BRA `(.L_x_6560) ;  /* 0xfffffeec00d87947 */ /* 0x000fea000383ffff */
.L_x_6581:
        /* <DEDUP_REMOVED lines=16> */
.L_x_15178:


//--------------------- .text._ZN7cutlass13device_kernelIN5flash11enable_sm90INS1_16FlashAttnFwdSm90INS1_25CollectiveMainloopFwdSm90ILi2EN4cute5tupleIJNS5_1CILi1EEES8_S8_EEENS6_IJNS7_ILi64EEESA_SA_EEELi512ENS_10bfloat16_tEfNS_4arch4Sm90ELb0ELb1ELb1ELb1ELb0ELb1ELb1ELb0ELb0ELb1ELb1ELb0EEENS1_21CollectiveEpilogueFwdINS6_IJSA_NS7_ILi512EEESA_EEES9_SC_SE_Li256ELb1ELb1ELb1ELb0EEENS1_36VarlenDynamicPersistentTileSchedulerILi64ELi64ELi256ELi128ELb1ELb1ELb1ELb1ELb0ELb1EEEEEEEEEvNT_6ParamsE --------------------------
	.section	.text._ZN7cutlass13device_kernelIN5flash11enable_sm90INS1_16FlashAttnFwdSm90INS1_25CollectiveMainloopFwdSm90ILi2EN4cute5tupleIJNS5_1CILi1EEES8_S8_EEENS6_IJNS7_ILi64EEESA_SA_EEELi512ENS_10bfloat16_tEfNS_4arch4Sm90ELb0ELb1ELb1ELb1ELb0ELb1ELb1ELb0ELb0ELb1ELb1ELb0EEENS1_21CollectiveEpilogueFwdINS6_IJSA_NS7_ILi512EEESA_EEES9_SC_SE_Li256ELb1ELb1ELb1ELb0EEENS1_36VarlenDynamicPersistentTileSchedulerILi64ELi64ELi256ELi128ELb1ELb1ELb1ELb1ELb0ELb1EEEEEEEEEvNT_6ParamsE,"ax",@progbits
	.align	128
.text._ZN7cutlass13device_kernelIN5flash11enable_sm90INS1_16FlashAttnFwdSm90INS1_25CollectiveMainloopFwdSm90ILi2EN4cute5tupleIJNS5_1CILi1EEES8_S8_EEENS6_IJNS7_ILi64EEESA_SA_EEELi512ENS_10bfloat16_tEfNS_4arch4Sm90ELb0ELb1ELb1ELb1ELb0ELb1ELb1ELb0ELb0ELb1ELb1ELb0EEENS1_21CollectiveEpilogueFwdINS6_IJSA_NS7_ILi512EEESA_EEES9_SC_SE_Li256ELb1ELb1ELb1ELb0EEENS1_36VarlenDynamicPersistentTileSchedulerILi64ELi64ELi256ELi128ELb1ELb1ELb1ELb1ELb0ELb1EEEEEEEEEvNT_6ParamsE:
        .type           _ZN7cutlass13device_kernelIN5flash11enable_sm90INS1_16FlashAttnFwdSm90INS1_25CollectiveMainloopFwdSm90ILi2EN4cute5tupleIJNS5_1CILi1EEES8_S8_EEENS6_IJNS7_ILi64EEESA_SA_EEELi512ENS_10bfloat16_tEfNS_4arch4Sm90ELb0ELb1ELb1ELb1ELb0ELb1ELb1ELb0ELb0ELb1ELb1ELb0EEENS1_21CollectiveEpilogueFwdINS6_IJSA_NS7_ILi512EEESA_EEES9_SC_SE_Li256ELb1ELb1ELb1ELb0EEENS1_36VarlenDynamicPersistentTileSchedulerILi64ELi64ELi256ELi128ELb1ELb1ELb1ELb1ELb0ELb1EEEEEEEEEvNT_6ParamsE,@function
        .size           _ZN7cutlass13device_kernelIN5flash11enable_sm90INS1_16FlashAttnFwdSm90INS1_25CollectiveMainloopFwdSm90ILi2EN4cute5tupleIJNS5_1CILi1EEES8_S8_EEENS6_IJNS7_ILi64EEESA_SA_EEELi512ENS_10bfloat16_tEfNS_4arch4Sm90ELb0ELb1ELb1ELb1ELb0ELb1ELb1ELb0ELb0ELb1ELb1ELb0EEENS1_21CollectiveEpilogueFwdINS6_IJSA_NS7_ILi512EEESA_EEES9_SC_SE_Li256ELb1ELb1ELb1ELb0EEENS1_36VarlenDynamicPersistentTileSchedulerILi64ELi64ELi256ELi128ELb1ELb1ELb1ELb1ELb0ELb1EEEEEEEEEvNT_6ParamsE,(.L_x_15180 - _ZN7cutlass13device_kernelIN5flash11enable_sm90INS1_16FlashAttnFwdSm90INS1_25CollectiveMainloopFwdSm90ILi2EN4cute5tupleIJNS5_1CILi1EEES8_S8_EEENS6_IJNS7_ILi64EEESA_SA_EEELi512ENS_10bfloat16_tEfNS_4arch4Sm90ELb0ELb1ELb1ELb1ELb0ELb1ELb1ELb0ELb0ELb1ELb1ELb0EEENS1_21CollectiveEpilogueFwdINS6_IJSA_NS7_ILi512EEESA_EEES9_SC_SE_Li256ELb1ELb1ELb1ELb0EEENS1_36VarlenDynamicPersistentTileSchedulerILi64ELi64ELi256ELi128ELb1ELb1ELb1ELb1ELb0ELb1EEEEEEEEEvNT_6ParamsE)
        .other          _ZN7cutlass13device_kernelIN5flash11enable_sm90INS1_16FlashAttnFwdSm90INS1_25CollectiveMainloopFwdSm90ILi2EN4cute5tupleIJNS5_1CILi1EEES8_S8_EEENS6_IJNS7_ILi64EEESA_SA_EEELi512ENS_10bfloat16_tEfNS_4arch4Sm90ELb0ELb1ELb1ELb1ELb0ELb1ELb1ELb0ELb0ELb1ELb1ELb0EEENS1_21CollectiveEpilogueFwdINS6_IJSA_NS7_ILi512EEESA_EEES9_SC_SE_Li256ELb1ELb1ELb1ELb0EEENS1_36VarlenDynamicPersistentTileSchedulerILi64ELi64ELi256ELi128ELb1ELb1ELb1ELb1ELb0ELb1EEEEEEEEEvNT_6ParamsE,@"STO_CUDA_ENTRY STV_DEFAULT"
_ZN7cutlass13device_kernelIN5flash11enable_sm90INS1_16FlashAttnFwdSm90INS1_25CollectiveMainloopFwdSm90ILi2EN4cute5tupleIJNS5_1CILi1EEES8_S8_EEENS6_IJNS7_ILi64EEESA_SA_EEELi512ENS_10bfloat16_tEfNS_4arch4Sm90ELb0ELb1ELb1ELb1ELb0ELb1ELb1ELb0ELb0ELb1ELb1ELb0EEENS1_21CollectiveEpilogueFwdINS6_IJSA_NS7_ILi512EEESA_EEES9_SC_SE_Li256ELb1ELb1ELb1ELb0EEENS1_36VarlenDynamicPersistentTileSchedulerILi64ELi64ELi256ELi128ELb1ELb1ELb1ELb1ELb0ELb1EEEEEEEEEvNT_6ParamsE:
[----:B------:R-:W0:Y:S02]  /*0000*/  LDC R1, c[0x0][0x28] ;  /* 0x00000a00ff017b82 */ /* 0x000e240000000800 */
[----:B0-----:R-:W-:-:S05]  /*0010*/  VIADD R1, R1, 0xfffffb10 ;  /* 0xfffffb1001017836 */ /* 0x001fca0000000000 */
[----:B------:R-:W-:Y:S01]  /*0020*/  R2UR UR4, R1 ;  /* 0x00000000010472ca */ /* 0x000fe200000e0000 */
[----:B------:R-:W0:Y:S01]  /*0030*/  S2R R3, SR_TID.X ;  /* 0x0000000000037919 */ /* 0x000e220000002100 */
[----:B------:R-:W-:Y:S01]  /*0040*/  ELECT P0, URZ, PT ;  /* 0x00000000003f782f */ /* 0x000fe20003800000 */
[----:B------:R-:W-:Y:S01]  /*0050*/  BSSY B0, `(.L_x_6582) ;  /* 0x0000017000007945 */ /* 0x000fe20003800000 */
[----:B------:R-:W-:Y:S01]  /*0060*/  ULDC UR37, c[0x0][0x20] ;  /* 0x0000080000257ab9 */ /* 0x000fe20000000800 */
[----:B------:R-:W-:-:S08]  /*0070*/  ULDC UR36, c[0x0][0x24] ;  /* 0x0000090000247ab9 */ /* 0x000fd00000000800 */
[----:B------:R-:W-:-:S04]  /*0080*/  UIADD3 UR37, UP0, UR4, UR37, URZ ;  /* 0x0000002504257290 */ /* 0x000fc8000ff1e03f */
[----:B------:R-:W-:Y:S01]  /*0090*/  UIADD3.X UR36, URZ, UR36, URZ, UP0, !UPT ;  /* 0x000000243f247290 */ /* 0x000fe200087fe43f */
        /* <DEDUP_REMOVED lines=18> */
.L_x_6583:
[----:B------:R-:W-:Y:S05]  /*01c0*/  BSYNC B0 ;  /* 0x0000000000007941 */ /* 0x000fea0003800000 */
.L_x_6582:
        /* <DEDUP_REMOVED lines=38> */
.L_x_6584:
        /* <DEDUP_REMOVED lines=22> */
.L_x_6585:
        /* <DEDUP_REMOVED lines=18> */
.L_x_6586:
        /* <DEDUP_REMOVED lines=22> */
.L_x_6587:
        /* <DEDUP_REMOVED lines=23> */
.L_x_6588:
[----:B------:R-:W-:Y:S01]  /*0980*/  UISETP.NE.AND UP0, UPT, UR39, URZ, UPT ;  /* 0x0000003f2700728c */ /* 0x000fe2000bf05270 */
[----:B------:R-:W-:Y:S01]  /*0990*/  NOP ;  /* 0x0000000000007918 */ /* 0x000fe20000000000 */
[----:B------:R-:W-:Y:S01]  /*09a0*/  ULDC.64 UR44, c[0x0][0x208] ;  /* 0x00008200002c7ab9 */ /* 0x000fe20000000a00 */
[----:B------:R-:W-:Y:S01]  /*09b0*/  BSSY B9, `(.L_x_6589) ;  /* 0x0004160000097945 */ /* 0x000fe20003800000 */
[----:B------:R-:W-:Y:S01]  /*09c0*/  UP2UR UR40, UPR, URZ, 0x1 ;  /* 0x000000013f287883 */ /* 0x000fe20008000000 */
[----:B------:R-:W-:Y:S01]  /*09d0*/  IMAD.U32 R16, RZ, RZ, UR37 ;  /* 0x00000025ff107e24 */ /* 0x000fe2000f8e00ff */
[----:B01-34-:R-:W-:Y:S01]  /*09e0*/  BAR.SYNC.DEFER_BLOCKING 0x0 ;  /* 0x0000000000007b1d */ /* 0x01bfe20000010000 */
[----:B------:R-:W-:Y:S01]  /*09f0*/  PLOP3.LUT P0, PT, PT, PT, UP0, 0x40, 0x0 ;  /* 0x000000000000781c */ /* 0x000fe20003f0e808 */
[----:B------:R-:W-:-:S12]  /*0a00*/  IMAD.U32 R17, RZ, RZ, UR36 ;  /* 0x00000024ff117e24 */ /* 0x000fd8000f8e00ff */
[----:B------:R-:W-:Y:S05]  /*0a10*/  @P0 BRA `(.L_x_6590) ;  /* 0x0000036000ec0947 */ /* 0x000fea0003800000 */
.L_x_6591:
[----:B------:R-:W-:-:S08]  /*0a20*/  NOP ;  /* 0x0000000000007918 */ /* 0x000fd00000000000 */
[----:B------:R-:W0:Y:S02]  /*0a30*/  USETMAXREG.TRY_ALLOC.CTAPOOL UP0, 0xf0 ;  /* 0x000000f0000079c8 */ /* 0x000e240008000600 */
[----:B0-----:R-:W-:-:S13]  /*0a40*/  PLOP3.LUT P0, PT, PT, PT, UP0, 0x80, 0x0 ;  /* 0x000000000000781c */ /* 0x001fda0003f0f008 */
[----:B------:R-:W-:Y:S05]  /*0a50*/  @!P0 BRA `(.L_x_6591) ;  /* 0xfffffffc00f08947 */ /* 0x000fea000383ffff */
[----:B------:R-:W0:Y:S01]  /*0a60*/  S2R R0, SR_TID.X ;  /* 0x0000000000007919 */ /* 0x000e220000002100 */
[----:B------:R-:W1:Y:S01]  /*0a70*/  S2UR UR5, SR_CgaCtaId ;  /* 0x00000000000579c3 */ /* 0x000e620000008800 */
[----:B------:R-:W-:Y:S01]  /*0a80*/  UMOV UR4, 0x400 ;  /* 0x0000040000047882 */ /* 0x000fe20000000000 */
[----:B------:R-:W-:Y:S04]  /*0a90*/  STL.64 [R1+0x1e8], RZ ;  /* 0x0001e8ff01007387 */ /* 0x000fe80000100a00 */
[----:B------:R-:W-:Y:S04]  /*0aa0*/  STL [R1+0x1f0], RZ ;  /* 0x0001f0ff01007387 */ /* 0x000fe80000100800 */
[----:B------:R-:W-:Y:S01]  /*0ab0*/  STL [R1+0x1f4], RZ ;  /* 0x0001f4ff01007387 */ /* 0x000fe20000100800 */
[----:B-1----:R-:W-:-:S06]  /*0ac0*/  ULEA UR4, UR5, UR4, 0x18 ;  /* 0x0000000405047291 */ /* 0x002fcc000f8ec03f */
[----:B------:R-:W-:Y:S01]  /*0ad0*/  IMAD.U32 R2, RZ, RZ, UR4 ;  /* 0x00000004ff027e24 */ /* 0x000fe2000f8e00ff */
[----:B0-----:R-:W-:Y:S01]  /*0ae0*/  SHF.R.U32.HI R0, RZ, 0x7, R0 ;  /* 0x00000007ff007819 */ /* 0x001fe20000011600 */
[----:B------:R-:W-:-:S03]  /*0af0*/  ULDC UR4, c[0x0][0xd3c] ;  /* 0x00034f0000047ab9 */ /* 0x000fc60000000800 */
[----:B------:R-:W-:Y:S02]  /*0b00*/  ISETP.NE.AND P0, PT, R0, 0x1, PT ;  /* 0x000000010000780c */ /* 0x000fe40003f05270 */
[----:B------:R-:W0:Y:S11]  /*0b10*/  S2R R0, SR_TID.X ;  /* 0x0000000000007919 */ /* 0x000e360000002100 */
[----:B------:R-:W-:Y:S06]  /*0b20*/  @!P0 BAR.ARV 0x8, 0x100 ;  /* 0x0204000000008b1d */ /* 0x000fec0000002000 */
[----:B0-----:R-:W-:-:S13]  /*0b30*/  ISETP.GE.U32.AND P0, PT, R0, 0x100, PT ;  /* 0x000001000000780c */ /* 0x001fda0003f06070 */
[----:B------:R-:W-:Y:S08]  /*0b40*/  @P0 BAR.ARV 0xf, 0x100 ;  /* 0x03c4000000000b1d */ /* 0x000ff00000002000 */
[----:B------:R-:W-:Y:S06]  /*0b50*/  BAR.SYNC.DEFER_BLOCKING 0x5, 0x180 ;  /* 0x0146000000007b1d */ /* 0x000fec0000010000 */
[----:B------:R-:W0:Y:S02]  /*0b60*/  LDS.128 R88, [R2+0x388d0] ;  /* 0x0388d00002587984 */ /* 0x000e240000000c00 */
[----:B------:R-:W-:Y:S06]  /*0b70*/  BAR.ARV 0x4, 0x180 ;  /* 0x0106000000007b1d */ /* 0x000fec0000002000 */
[----:B0-----:R-:W-:-:S13]  /*0b80*/  ISETP.GE.AND P0, PT, R91, UR4, PT ;  /* 0x000000045b007c0c */ /* 0x001fda000bf06270 */
[----:B------:R-:W-:Y:S05]  /*0b90*/  @P0 BRA `(.L_x_6592) ;  /* 0x0000041400040947 */ /* 0x000fea0003800000 */
[----:B------:R-:W-:Y:S01]  /*0ba0*/  VIADD R236, R0, 0xffffff80 ;  /* 0xffffff8000ec7836 */ /* 0x000fe20000000000 */
[----:B------:R-:W0:Y:S01]  /*0bb0*/  S2UR UR4, SR_SWINHI ;  /* 0x00000000000479c3 */ /* 0x000e220000002f00 */
[----:B------:R-:W-:Y:S01]  /*0bc0*/  R2UR UR42, R2 ;  /* 0x00000000022a72ca */ /* 0x000fe200000e0000 */
[----:B------:R-:W-:Y:S01]  /*0bd0*/  IMAD.MOV.U32 R159, RZ, RZ, 0x2 ;  /* 0x00000002ff9f7424 */ /* 0x000fe200078e00ff */
[----:B------:R-:W-:Y:S01]  /*0be0*/  UIADD3 UR38, UP0, UR37, 0x1e8, URZ ;  /* 0x000001e825267890 */ /* 0x000fe2000ff1e03f */
[----:B------:R-:W-:Y:S01]  /*0bf0*/  SHF.R.S32.HI R3, RZ, 0x1f, R236 ;  /* 0x0000001fff037819 */ /* 0x000fe200000114ec */
[----:B------:R-:W-:Y:S01]  /*0c00*/  UIADD3 UR41, UP1, UR37, 0x1f4, URZ ;  /* 0x000001f425297890 */ /* 0x000fe2000ff3e03f */
[----:B------:R-:W-:Y:S01]  /*0c10*/  IMAD.MOV.U32 R153, RZ, RZ, RZ ;  /* 0x000000ffff997224 */ /* 0x000fe200078e00ff */
[----:B------:R-:W-:Y:S01]  /*0c20*/  UIADD3.X UR46, URZ, UR36, URZ, UP0, !UPT ;  /* 0x000000243f2e7290 */ /* 0x000fe200087fe43f */
[CC--:B------:R-:W-:Y:S01]  /*0c30*/  LEA.HI R8, R3.reuse, R236.reuse, RZ, 0x7 ;  /* 0x000000ec03087211 */ /* 0x0c0fe200078f38ff */
[----:B------:R-:W-:Y:S01]  /*0c40*/  IMAD.MOV.U32 R156, RZ, RZ, RZ ;  /* 0x000000ffff9c7224 */ /* 0x000fe200078e00ff */
[----:B------:R-:W-:Y:S01]  /*0c50*/  LEA.HI R0, R3, R236, RZ, 0x4 ;  /* 0x000000ec03007211 */ /* 0x000fe200078f20ff */
[----:B------:R-:W-:Y:S01]  /*0c60*/  UIADD3.X UR47, URZ, UR36, URZ, UP1, !UPT ;  /* 0x000000243f2f7290 */ /* 0x000fe20008ffe43f */
[----:B------:R-:W-:-:S02]  /*0c70*/  LOP3.LUT R7, R8, 0xffffff80, RZ, 0xc0, !PT ;  /* 0xffffff8008077812 */ /* 0x000fc400078ec0ff */
[----:B------:R-:W-:Y:S02]  /*0c80*/  SHF.R.S32.HI R5, RZ, 0x4, R0 ;  /* 0x00000004ff057819 */ /* 0x000fe40000011400 */
[----:B------:R-:W-:Y:S01]  /*0c90*/  SHF.R.S32.HI R237, RZ, 0x7, R8 ;  /* 0x00000007ffed7819 */ /* 0x000fe20000011408 */
[----:B------:R-:W-:Y:S01]  /*0ca0*/  IMAD.IADD R7, R236, 0x1, -R7 ;  /* 0x00000001ec077824 */ /* 0x000fe200078e0a07 */
[----:B------:R-:W-:Y:S02]  /*0cb0*/  LEA.HI R4, R0, R5, RZ, 0x1 ;  /* 0x0000000500047211 */ /* 0x000fe400078f08ff */
[----:B------:R-:W-:Y:S02]  /*0cc0*/  LEA.HI R8, R8, R237, RZ, 0x1 ;  /* 0x000000ed08087211 */ /* 0x000fe400078f08ff */
[----:B------:R-:W-:Y:S02]  /*0cd0*/  SHF.R.S32.HI R10, RZ, 0x1f, R7 ;  /* 0x0000001fff0a7819 */ /* 0x000fe40000011407 */
[----:B------:R-:W-:Y:S01]  /*0ce0*/  LOP3.LUT R6, R4, 0x1ffffffe, RZ, 0xc0, !PT ;  /* 0x1ffffffe04067812 */ /* 0x000fe200078ec0ff */
[----:B------:R-:W-:Y:S01]  /*0cf0*/  UMOV UR42, UR42 ;  /* 0x0000002a002a7c82 */ /* 0x000fe20008000000 */
[----:B0-----:R-:W-:Y:S01]  /*0d00*/  UMOV UR43, UR4 ;  /* 0x00000004002b7c82 */ /* 0x001fe20008000000 */
[----:B------:R-:W-:-:S02]  /*0d10*/  LEA.HI R4, R3, R236, RZ, 0x5 ;  /* 0x000000ec03047211 */ /* 0x000fc400078f28ff */
[----:B------:R-:W-:Y:S01]  /*0d20*/  LEA.HI R9, R10, R7, RZ, 0x2 ;  /* 0x000000070a097211 */ /* 0x000fe200078f10ff */
[----:B------:R-:W-:Y:S01]  /*0d30*/  IMAD.IADD R6, R5, 0x1, -R6 ;  /* 0x0000000105067824 */ /* 0x000fe200078e0a06 */
[----:B------:R-:W-:Y:S02]  /*0d40*/  LOP3.LUT R5, R0, 0xfffffff0, RZ, 0xc0, !PT ;  /* 0xfffffff000057812 */ /* 0x000fe400078ec0ff */
[--C-:B------:R-:W-:Y:S02]  /*0d50*/  SHF.R.S32.HI R165, RZ, 0x5, R4.reuse ;  /* 0x00000005ffa57819 */ /* 0x100fe40000011404 */
[----:B------:R-:W-:Y:S01]  /*0d60*/  SHF.R.S32.HI R4, RZ, 0x1f, R4 ;  /* 0x0000001fff047819 */ /* 0x000fe20000011404 */
[----:B------:R-:W-:Y:S01]  /*0d70*/  IMAD.IADD R12, R236, 0x1, -R5 ;  /* 0x00000001ec0c7824 */ /* 0x000fe200078e0a05 */
[--C-:B------:R-:W-:Y:S02]  /*0d80*/  SHF.R.S32.HI R0, RZ, 0x2, R9.reuse ;  /* 0x00000002ff007819 */ /* 0x100fe40000011409 */
[----:B------:R-:W-:Y:S01]  /*0d90*/  SHF.R.S32.HI R11, RZ, 0x1f, R9 ;  /* 0x0000001fff0b7819 */ /* 0x000fe20000011409 */
[----:B------:R-:W-:Y:S01]  /*0da0*/  IMAD R5, R237, 0x100, R12 ;  /* 0x00000100ed057824 */ /* 0x000fe200078e020c */
[----:B------:R-:W-:Y:S01]  /*0db0*/  LEA.HI R4, R4, R165, RZ, 0x2 ;  /* 0x000000a504047211 */ /* 0x000fe200078f10ff */
[----:B------:R0:W-:Y:S01]  /*0dc0*/  STL [R1+0x4d4], R12 ;  /* 0x0004d40c01007387 */ /* 0x0001e20000100800 */
[----:B------:R-:W-:-:S02]  /*0dd0*/  LEA.HI R11, R11, R0, RZ, 0x3 ;  /* 0x000000000b0b7211 */ /* 0x000fc400078f18ff */
[----:B------:R-:W-:Y:S02]  /*0de0*/  LOP3.LUT R4, R4, 0x3ffffc, RZ, 0xc0, !PT ;  /* 0x003ffffc04047812 */ /* 0x000fe400078ec0ff */
[----:B------:R-:W-:Y:S02]  /*0df0*/  LOP3.LUT R11, R11, 0xfffffff8, RZ, 0xc0, !PT ;  /* 0xfffffff80b0b7812 */ /* 0x000fe400078ec0ff */
[----:B------:R-:W-:Y:S01]  /*0e00*/  LEA.HI R10, R10, R7, RZ, 0x5 ;  /* 0x000000070a0a7211 */ /* 0x000fe200078f28ff */
[----:B------:R-:W-:Y:S01]  /*0e10*/  IMAD.IADD R4, R165, 0x1, -R4 ;  /* 0x00000001a5047824 */ /* 0x000fe200078e0a04 */
[----:B------:R-:W-:Y:S01]  /*0e20*/  LOP3.LUT R8, R8, 0xfffffe, RZ, 0xc0, !PT ;  /* 0x00fffffe08087812 */ /* 0x000fe200078ec0ff */
[----:B------:R-:W-:Y:S01]  /*0e30*/  IMAD.IADD R11, R0, 0x1, -R11 ;  /* 0x00000001000b7824 */ /* 0x000fe200078e0a0b */
[CC--:B------:R-:W-:Y:S01]  /*0e40*/  LEA.HI R0, R3.reuse, R236.reuse, RZ, 0x2 ;  /* 0x000000ec03007211 */ /* 0x0c0fe200078f10ff */
[----:B------:R-:W-:Y:S01]  /*0e50*/  IMAD R158, R4, 0x10, R5 ;  /* 0x00000010049e7824 */ /* 0x000fe200078e0205 */
[----:B------:R-:W-:Y:S01]  /*0e60*/  LEA.HI R4, R3, R236, RZ, 0x3 ;  /* 0x000000ec03047211 */ /* 0x000fe200078f18ff */
[----:B------:R-:W-:Y:S01]  /*0e70*/  IMAD.IADD R8, R237, 0x1, -R8 ;  /* 0x00000001ed087824 */ /* 0x000fe200078e0a08 */
[----:B------:R-:W-:-:S02]  /*0e80*/  SHF.R.S32.HI R152, RZ, 0x2, R0 ;  /* 0x00000002ff987819 */ /* 0x000fc40000011400 */
[----:B------:R-:W-:Y:S02]  /*0e90*/  LOP3.LUT R3, R0, 0xfffffffc, RZ, 0xc0, !PT ;  /* 0xfffffffc00037812 */ /* 0x000fe400078ec0ff */
[----:B------:R-:W-:Y:S01]  /*0ea0*/  SHF.R.S32.HI R5, RZ, 0x1f, R0 ;  /* 0x0000001fff057819 */ /* 0x000fe20000011400 */
[----:B------:R-:W-:Y:S01]  /*0eb0*/  VIADD R14, R152, 0x20 ;  /* 0x00000020980e7836 */ /* 0x000fe20000000000 */
[----:B0-----:R-:W-:Y:S01]  /*0ec0*/  LOP3.LUT R12, R9, 0x7ffffffc, RZ, 0xc0, !PT ;  /* 0x7ffffffc090c7812 */ /* 0x001fe200078ec0ff */
[----:B------:R-:W-:Y:S01]  /*0ed0*/  IMAD.IADD R13, R236, 0x1, -R3 ;  /* 0x00000001ec0d7824 */ /* 0x000fe200078e0a03 */
[----:B------:R-:W-:Y:S01]  /*0ee0*/  LEA.HI R5, R5, R152, RZ, 0x3 ;  /* 0x0000009805057211 */ /* 0x000fe200078f18ff */
[----:B------:R-:W-:Y:S01]  /*0ef0*/  IMAD.SHL.U32 R3, R14, 0x40, RZ ;  /* 0x000000400e037824 */ /* 0x000fe200078e00ff */
[----:B------:R-:W-:Y:S01]  /*0f00*/  SHF.R.S32.HI R228, RZ, 0x3, R4 ;  /* 0x00000003ffe47819 */ /* 0x000fe20000011404 */
[----:B------:R-:W-:Y:S01]  /*0f10*/  IMAD.IADD R12, R7, 0x1, -R12 ;  /* 0x00000001070c7824 */ /* 0x000fe200078e0a0c */
[----:B------:R-:W-:Y:S01]  /*0f20*/  LOP3.LUT R7, R4, 0xfffffff8, RZ, 0xc0, !PT ;  /* 0xfffffff804077812 */ /* 0x000fe200078ec0ff */
[----:B------:R-:W-:Y:S01]  /*0f30*/  IMAD.SHL.U32 R22, R13, 0x8, RZ ;  /* 0x000000080d167824 */ /* 0x000fe200078e00ff */
[----:B------:R-:W-:Y:S01]  /*0f40*/  LOP3.LUT R5, R5, 0xfffffff8, RZ, 0xc0, !PT ;  /* 0xfffffff805057812 */ /* 0x000fe200078ec0ff */
[----:B------:R-:W-:Y:S01]  /*0f50*/  IMAD.SHL.U32 R9, R6, 0x8, RZ ;  /* 0x0000000806097824 */ /* 0x000fe200078e00ff */
[----:B------:R-:W-:Y:S01]  /*0f60*/  SHF.R.S32.HI R4, RZ, 0x1f, R14 ;  /* 0x0000001fff047819 */ /* 0x000fe2000001140e */
[----:B------:R-:W-:Y:S01]  /*0f70*/  IMAD.IADD R15, R236, 0x1, -R7 ;  /* 0x00000001ec0f7824 */ /* 0x000fe200078e0a07 */
[----:B------:R-:W-:Y:S01]  /*0f80*/  LEA.HI R0, R13, R13, RZ, 0x1 ;  /* 0x0000000d0d007211 */ /* 0x000fe200078f08ff */
[----:B------:R-:W-:Y:S01]  /*0f90*/  IMAD.IADD R157, R152, 0x1, -R5 ;  /* 0x00000001989d7824 */ /* 0x000fe200078e0a05 */
[----:B------:R-:W-:Y:S01]  /*0fa0*/  LEA.HI R4, R4, R14, RZ, 0x3 ;  /* 0x0000000e04047211 */ /* 0x000fe200078f18ff */
[----:B------:R-:W-:Y:S01]  /*0fb0*/  IMAD.SHL.U32 R7, R8, 0x100, RZ ;  /* 0x0000010008077824 */ /* 0x000fe200078e00ff */
[----:B------:R-:W-:Y:S01]  /*0fc0*/  LOP3.LUT R0, R0, 0x1ffffffe, RZ, 0xc0, !PT ;  /* 0x1ffffffe00007812 */ /* 0x000fe200078ec0ff */
[----:B------:R-:W-:Y:S01]  /*0fd0*/  IMAD.SHL.U32 R6, R12, 0x2, RZ ;  /* 0x000000020c067824 */ /* 0x000fe200078e00ff */
[----:B------:R-:W-:Y:S01]  /*0fe0*/  LOP3.LUT R5, R3, 0x1c0, RZ, 0xc0, !PT ;  /* 0x000001c003057812 */ /* 0x000fe200078ec0ff */
[----:B------:R-:W-:Y:S01]  /*0ff0*/  IMAD.SHL.U32 R4, R4, 0x40, RZ ;  /* 0x0000004004047824 */ /* 0x000fe200078e00ff */
[----:B------:R-:W-:Y:S01]  /*1000*/  SHF.R.S32.HI R10, RZ, 0x5, R10 ;  /* 0x00000005ff0a7819 */ /* 0x000fe2000001140a */
[----:B------:R-:W-:Y:S01]  /*1010*/  IMAD.IADD R3, R13, 0x1, -R0 ;  /* 0x000000010d037824 */ /* 0x000fe200078e0a00 */
[----:B------:R-:W-:Y:S01]  /*1020*/  LOP3.LUT R0, R5, 0x38, R22, 0xf8, !PT ;  /* 0x0000003805007812 */ /* 0x000fe200078ef816 */
[----:B------:R0:W-:Y:S01]  /*1030*/  STL [R1+0x4cc], R5 ;  /* 0x0004cc0501007387 */ /* 0x0001e20000100800 */
[----:B------:R-:W-:Y:S01]  /*1040*/  LOP3.LUT R4, R4, 0xfffffe00, RZ, 0xc0, !PT ;  /* 0xfffffe0004047812 */ /* 0x000fe200078ec0ff */
[----:B------:R-:W-:-:S02]  /*1050*/  IMAD.IADD R161, R6, 0x1, R7 ;  /* 0x0000000106a17824 */ /* 0x000fc400078e0207 */
[----:B------:R-:W-:Y:S01]  /*1060*/  IMAD R160, R10, 0x10, R11 ;  /* 0x000000100aa07824 */ /* 0x000fe200078e020b */
[----:B------:R-:W-:Y:S01]  /*1070*/  STL [R1+0x438], R13 ;  /* 0x0004380d01007387 */ /* 0x000fe20000100800 */
[----:B------:R-:W-:Y:S02]  /*1080*/  VIADD R225, R161, 0x8 ;  /* 0x00000008a1e17836 */ /* 0x000fe40000000000 */
[----:B------:R-:W-:Y:S01]  /*1090*/  IMAD R3, R3, 0x8, R160 ;  /* 0x0000000803037824 */ /* 0x000fe200078e02a0 */
[----:B------:R-:W-:Y:S01]  /*10a0*/  STL [R1+0x4dc], R4 ;  /* 0x0004dc0401007387 */ /* 0x000fe20000100800 */
[----:B0-----:R-:W-:Y:S01]  /*10b0*/  SHF.R.U32.HI R5, RZ, 0x3, R5 ;  /* 0x00000003ff057819 */ /* 0x001fe20000011605 */
[C---:B------:R-:W-:Y:S02]  /*10c0*/  VIADD R224, R161.reuse, 0x10 ;  /* 0x00000010a1e07836 */ /* 0x040fe40000000000 */
[C---:B------:R-:W-:Y:S01]  /*10d0*/  VIADD R223, R161.reuse, 0x18 ;  /* 0x00000018a1df7836 */ /* 0x040fe20000000000 */
[----:B------:R0:W-:Y:S01]  /*10e0*/  STL [R1+0x434], R3 ;  /* 0x0004340301007387 */ /* 0x0001e20000100800 */
[----:B------:R-:W-:-:S02]  /*10f0*/  VIADD R222, R161, 0x20 ;  /* 0x00000020a1de7836 */ /* 0x000fc40000000000 */
[C---:B------:R-:W-:Y:S01]  /*1100*/  VIADD R221, R161.reuse, 0x28 ;  /* 0x00000028a1dd7836 */ /* 0x040fe20000000000 */
[----:B------:R1:W-:Y:S01]  /*1110*/  STL [R1+0x4d8], R5 ;  /* 0x0004d80501007387 */ /* 0x0003e20000100800 */
[C---:B------:R-:W-:Y:S02]  /*1120*/  VIADD R220, R161.reuse, 0x30 ;  /* 0x00000030a1dc7836 */ /* 0x040fe40000000000 */
[C---:B------:R-:W-:Y:S01]  /*1130*/  VIADD R219, R161.reuse, 0x38 ;  /* 0x00000038a1db7836 */ /* 0x040fe20000000000 */
[----:B------:R-:W-:Y:S01]  /*1140*/  STL [R1+0x444], R15 ;  /* 0x0004440f01007387 */ /* 0x000fe20000100800 */
[C---:B------:R-:W-:Y:S01]  /*1150*/  VIADD R218, R161.reuse, 0x40 ;  /* 0x00000040a1da7836 */ /* 0x040fe20000000000 */
[----:B0-----:R-:W-:Y:S01]  /*1160*/  SHF.R.S32.HI R3, RZ, 0x1f, R223 ;  /* 0x0000001fff037819 */ /* 0x001fe200000114df */
[C---:B------:R-:W-:Y:S01]  /*1170*/  VIADD R217, R161.reuse, 0x48 ;  /* 0x00000048a1d97836 */ /* 0x040fe20000000000 */
[----:B------:R-:W-:Y:S01]  /*1180*/  STL [R1+0x440], R14 ;  /* 0x0004400e01007387 */ /* 0x000fe20000100800 */
[C---:B------:R-:W-:Y:S01]  /*1190*/  VIADD R216, R161.reuse, 0x50 ;  /* 0x00000050a1d87836 */ /* 0x040fe20000000000 */
[----:B-1----:R-:W-:Y:S01]  /*11a0*/  LOP3.LUT R5, R4, R0, R5, 0xf6, !PT ;  /* 0x0000000004057212 */ /* 0x002fe200078ef605 */
[C---:B------:R-:W-:Y:S01]  /*11b0*/  VIADD R215, R161.reuse, 0x58 ;  /* 0x00000058a1d77836 */ /* 0x040fe20000000000 */
[----:B------:R-:W-:Y:S01]  /*11c0*/  SHF.R.S32.HI R0, RZ, 0x1f, R161 ;  /* 0x0000001fff007819 */ /* 0x000fe200000114a1 */
[----:B------:R0:W-:Y:S01]  /*11d0*/  STL [R1+0x4b8], R3 ;  /* 0x0004b80301007387 */ /* 0x0001e20000100800 */
[----:B------:R-:W-:-:S02]  /*11e0*/  VIADD R214, R161, 0x60 ;  /* 0x00000060a1d67836 */ /* 0x000fc40000000000 */
[----:B------:R-:W-:Y:S01]  /*11f0*/  IMAD R4, R5, 0x2, R2 ;  /* 0x0000000205047824 */ /* 0x000fe200078e0202 */
[----:B------:R1:W-:Y:S01]  /*1200*/  STL [R1+0x4c4], R0 ;  /* 0x0004c40001007387 */ /* 0x0003e20000100800 */
[C---:B------:R-:W-:Y:S02]  /*1210*/  VIADD R213, R161.reuse, 0x68 ;  /* 0x00000068a1d57836 */ /* 0x040fe40000000000 */
[C---:B------:R-:W-:Y:S01]  /*1220*/  VIADD R212, R161.reuse, 0x70 ;  /* 0x00000070a1d47836 */ /* 0x040fe20000000000 */
[----:B------:R2:W-:Y:S01]  /*1230*/  STL [R1+0x4c8], R4 ;  /* 0x0004c80401007387 */ /* 0x0005e20000100800 */
[C---:B------:R-:W-:Y:S01]  /*1240*/  VIADD R211, R161.reuse, 0x78 ;  /* 0x00000078a1d37836 */ /* 0x040fe20000000000 */
[----:B0-----:R-:W-:Y:S01]  /*1250*/  SHF.R.S32.HI R3, RZ, 0x1f, R220 ;  /* 0x0000001fff037819 */ /* 0x001fe200000114dc */
[C---:B------:R-:W-:Y:S01]  /*1260*/  VIADD R210, R161.reuse, 0x80 ;  /* 0x00000080a1d27836 */ /* 0x040fe20000000000 */
[----:B------:R-:W-:Y:S01]  /*1270*/  STL [R1+0x4e4], R9 ;  /* 0x0004e40901007387 */ /* 0x000fe20000100800 */
[C---:B------:R-:W-:Y:S01]  /*1280*/  VIADD R209, R161.reuse, 0x88 ;  /* 0x00000088a1d17836 */ /* 0x040fe20000000000 */
[----:B-1----:R-:W-:Y:S01]  /*1290*/  SHF.R.S32.HI R0, RZ, 0x1f, R225 ;  /* 0x0000001fff007819 */ /* 0x002fe200000114e1 */
[C---:B------:R-:W-:Y:S01]  /*12a0*/  VIADD R208, R161.reuse, 0x90 ;  /* 0x00000090a1d07836 */ /* 0x040fe20000000000 */
[----:B------:R0:W-:Y:S01]  /*12b0*/  STL [R1+0x4ac], R3 ;  /* 0x0004ac0301007387 */ /* 0x0001e20000100800 */
[C---:B------:R-:W-:Y:S01]  /*12c0*/  VIADD R207, R161.reuse, 0x98 ;  /* 0x00000098a1cf7836 */ /* 0x040fe20000000000 */
[----:B--2---:R-:W-:Y:S01]  /*12d0*/  SHF.R.S32.HI R4, RZ, 0x1f, R224 ;  /* 0x0000001fff047819 */ /* 0x004fe200000114e0 */
[C---:B------:R-:W-:Y:S01]  /*12e0*/  VIADD R206, R161.reuse, 0xa0 ;  /* 0x000000a0a1ce7836 */ /* 0x040fe20000000000 */
[----:B------:R1:W-:Y:S01]  /*12f0*/  STL [R1+0x4c0], R0 ;  /* 0x0004c00001007387 */ /* 0x0003e20000100800 */
[----:B------:R-:W-:-:S02]  /*1300*/  VIADD R205, R161, 0xa8 ;  /* 0x000000a8a1cd7836 */ /* 0x000fc40000000000 */
        /* <DEDUP_REMOVED lines=12> */
[----:B------:R-:W-:Y:S01]  /*13d0*/  VIADD R196, R161, 0xe0 ;  /* 0x000000e0a1c47836 */ /* 0x000fe20000000000 */
[----:B------:R1:W-:Y:S01]  /*13e0*/  STL [R1+0x4b4], R0 ;  /* 0x0004b40001007387 */ /* 0x0003e20000100800 */
[----:B------:R-:W-:-:S02]  /*13f0*/  IMAD.SHL.U32 R154, R13, 0x4, RZ ;  /* 0x000000040d9a7824 */ /* 0x000fc400078e00ff */
[C---:B------:R-:W-:Y:S01]  /*1400*/  VIADD R195, R161.reuse, 0xe8 ;  /* 0x000000e8a1c37836 */ /* 0x040fe20000000000 */
[----:B------:R2:W-:Y:S01]  /*1410*/  STL [R1+0x4b0], R4 ;  /* 0x0004b00401007387 */ /* 0x0005e20000100800 */
[----:B------:R-:W-:Y:S01]  /*1420*/  VIADD R162, R154, 0x10 ;  /* 0x000000109aa27836 */ /* 0x000fe20000000000 */
[----:B0-----:R-:W-:Y:S01]  /*1430*/  SHF.R.S32.HI R3, RZ, 0x1f, R214 ;  /* 0x0000001fff037819 */ /* 0x001fe200000114d6 */
[C---:B------:R-:W-:Y:S01]  /*1440*/  VIADD R227, R161.reuse, 0xf0 ;  /* 0x000000f0a1e37836 */ /* 0x040fe20000000000 */
[----:B------:R-:W-:Y:S01]  /*1450*/  STL [R1+0x4e0], R6 ;  /* 0x0004e00601007387 */ /* 0x000fe20000100800 */
[----:B------:R-:W-:Y:S01]  /*1460*/  VIADD R226, R161, 0xf8 ;  /* 0x000000f8a1e27836 */ /* 0x000fe20000000000 */
[----:B-1----:R-:W-:Y:S01]  /*1470*/  SHF.R.S32.HI R0, RZ, 0x1f, R219 ;  /* 0x0000001fff007819 */ /* 0x002fe200000114db */
[----:B------:R-:W-:Y:S01]  /*1480*/  IMAD.SHL.U32 R190, R15, 0x8, RZ ;  /* 0x000000080fbe7824 */ /* 0x000fe200078e00ff */
[----:B------:R0:W-:Y:S01]  /*1490*/  STL [R1+0x494], R3 ;  /* 0x0004940301007387 */ /* 0x0001e20000100800 */
[----:B------:R-:W-:Y:S01]  /*14a0*/  SHF.R.S32.HI R8, RZ, 0x1f, R162 ;  /* 0x0000001fff087819 */ /* 0x000fe200000114a2 */
[----:B------:R-:W-:Y:S01]  /*14b0*/  IMAD.U32 R158, R158, 0x40, R9 ;  /* 0x000000409e9e7824 */ /* 0x000fe200078e0009 */
[----:B--2---:R-:W-:Y:S01]  /*14c0*/  SHF.R.S32.HI R4, RZ, 0x1f, R218 ;  /* 0x0000001fff047819 */ /* 0x004fe200000114da */
        /* <DEDUP_REMOVED lines=12> */
[----:B------:R-:W-:Y:S01]  /*1590*/  VIADD R191, R190, 0x1c0 ;  /* 0x000001c0bebf7836 */ /* 0x000fe20000000000 */
[----:B--2---:R-:W-:Y:S01]  /*15a0*/  SHF.R.S32.HI R4, RZ, 0x1f, R215 ;  /* 0x0000001fff047819 */ /* 0x004fe200000114d7 */
[----:B------:R-:W-:Y:S01]  /*15b0*/  IMAD.WIDE R158, R158, R159, UR42 ;  /* 0x0000002a9e9e7e25 */ /* 0x000fe2000f8e029f */
[----:B------:R1:W-:Y:S01]  /*15c0*/  STL [R1+0x49c], R0 ;  /* 0x00049c0001007387 */ /* 0x0003e20000100800 */
[----:B------:R-:W-:-:S02]  /*15d0*/  SHF.R.S32.HI R235, RZ, 0x1f, R187 ;  /* 0x0000001fffeb7819 */ /* 0x000fc400000114bb */
[----:B------:R-:W-:Y:S01]  /*15e0*/  SHF.R.S32.HI R234, RZ, 0x1f, R186 ;  /* 0x0000001fffea7819 */ /* 0x000fe200000114ba */
[----:B------:R2:W-:Y:S01]  /*15f0*/  STL [R1+0x498], R4 ;  /* 0x0004980401007387 */ /* 0x0005e20000100800 */
[----:B------:R-:W-:Y:S02]  /*1600*/  SHF.R.S32.HI R233, RZ, 0x1f, R185 ;  /* 0x0000001fffe97819 */ /* 0x000fe400000114b9 */
[----:B0-----:R-:W-:Y:S02]  /*1610*/  SHF.R.S32.HI R3, RZ, 0x1f, R208 ;  /* 0x0000001fff037819 */ /* 0x001fe400000114d0 */
[----:B------:R-:W-:Y:S02]  /*1620*/  SHF.R.S32.HI R232, RZ, 0x1f, R184 ;  /* 0x0000001fffe87819 */ /* 0x000fe400000114b8 */
[----:B-1----:R-:W-:Y:S01]  /*1630*/  SHF.R.S32.HI R0, RZ, 0x1f, R213 ;  /* 0x0000001fff007819 */ /* 0x002fe200000114d5 */
[----:B------:R0:W-:Y:S01]  /*1640*/  STL [R1+0x47c], R3 ;  /* 0x00047c0301007387 */ /* 0x0001e20000100800 */
[----:B------:R-:W-:-:S02]  /*1650*/  SHF.R.S32.HI R231, RZ, 0x1f, R167 ;  /* 0x0000001fffe77819 */ /* 0x000fc400000114a7 */
[----:B--2---:R-:W-:Y:S01]  /*1660*/  SHF.R.S32.HI R4, RZ, 0x1f, R212 ;  /* 0x0000001fff047819 */ /* 0x004fe200000114d4 */
[----:B------:R1:W-:Y:S01]  /*1670*/  STL [R1+0x490], R0 ;  /* 0x0004900001007387 */ /* 0x0003e20000100800 */
[----:B------:R-:W-:Y:S02]  /*1680*/  SHF.R.S32.HI R230, RZ, 0x1f, R192 ;  /* 0x0000001fffe67819 */ /* 0x000fe400000114c0 */
[----:B------:R-:W-:Y:S01]  /*1690*/  SHF.R.S32.HI R229, RZ, 0x1f, R191 ;  /* 0x0000001fffe57819 */ /* 0x000fe200000114bf */
[----:B------:R2:W-:Y:S01]  /*16a0*/  STL [R1+0x48c], R4 ;  /* 0x00048c0401007387 */ /* 0x0005e20000100800 */
[----:B0-----:R-:W-:Y:S02]  /*16b0*/  SHF.R.S32.HI R3, RZ, 0x1f, R205 ;  /* 0x0000001fff037819 */ /* 0x001fe400000114cd */
[----:B-1----:R-:W-:-:S03]  /*16c0*/  SHF.R.S32.HI R0, RZ, 0x1f, R210 ;  /* 0x0000001fff007819 */ /* 0x002fc600000114d2 */
[----:B------:R0:W-:Y:S01]  /*16d0*/  STL [R1+0x470], R3 ;  /* 0x0004700301007387 */ /* 0x0001e20000100800 */
[----:B--2---:R-:W-:-:S03]  /*16e0*/  SHF.R.S32.HI R4, RZ, 0x1f, R209 ;  /* 0x0000001fff047819 */ /* 0x004fc600000114d1 */
[----:B------:R1:W-:Y:S04]  /*16f0*/  STL [R1+0x484], R0 ;  /* 0x0004840001007387 */ /* 0x0003e80000100800 */
        /* <DEDUP_REMOVED lines=15> */
[----:B------:R-:W-:Y:S01]  /*17f0*/  STL [R1+0x44c], R3 ;  /* 0x00044c0301007387 */ /* 0x000fe20000100800 */
[----:B--2---:R-:W-:-:S03]  /*1800*/  SHF.R.S32.HI R4, RZ, 0x1f, R198 ;  /* 0x0000001fff047819 */ /* 0x004fc600000114c6 */
[----:B------:R0:W-:Y:S04]  /*1810*/  STL [R1+0x460], R0 ;  /* 0x0004600001007387 */ /* 0x0001e80000100800 */
[----:B------:R1:W-:Y:S01]  /*1820*/  STL [R1+0x45c], R4 ;  /* 0x00045c0401007387 */ /* 0x0003e20000100800 */
[----:B0-----:R-:W-:Y:S02]  /*1830*/  SHF.R.S32.HI R0, RZ, 0x1f, R196 ;  /* 0x0000001fff007819 */ /* 0x001fe400000114c4 */
[----:B-1----:R-:W-:-:S03]  /*1840*/  SHF.R.S32.HI R4, RZ, 0x1f, R195 ;  /* 0x0000001fff047819 */ /* 0x002fc600000114c3 */
[----:B------:R0:W-:Y:S04]  /*1850*/  STL [R1+0x454], R0 ;  /* 0x0004540001007387 */ /* 0x0001e80000100800 */
[----:B------:R1:W-:Y:S01]  /*1860*/  STL [R1+0x450], R4 ;  /* 0x0004500401007387 */ /* 0x0003e20000100800 */
[----:B0-----:R-:W-:-:S05]  /*1870*/  SHF.R.S32.HI R0, RZ, 0x1f, R226 ;  /* 0x0000001fff007819 */ /* 0x001fca00000114e2 */
[----:B------:R1:W-:Y:S02]  /*1880*/  STL [R1+0x448], R0 ;  /* 0x0004480001007387 */ /* 0x0003e40000100800 */
.L_x_6817:
[----:B------:R-:W-:Y:S01]  /*1890*/  ULDC.64 UR4, c[0x0][0xb20] ;  /* 0x0002c80000047ab9 */ /* 0x000fe20000000a00 */
[----:B012-4-:R-:W0:Y:S01]  /*18a0*/  LDC.64 R4, c[0x0][0xb00] ;  /* 0x0002c000ff047b82 */ /* 0x017e220000000a00 */
[----:B------:R-:W-:Y:S01]  /*18b0*/  ISETP.NE.U32.AND P0, PT, RZ, UR4, PT ;  /* 0x00000004ff007c0c */ /* 0x000fe2000bf05070 */
[----:B---3--:R-:W-:Y:S01]  /*18c0*/  IMAD.MOV.U32 R10, RZ, RZ, RZ ;  /* 0x000000ffff0a7224 */ /* 0x008fe200078e00ff */
        /* <DEDUP_REMOVED lines=13> */
[----:B-----5:R-:W-:Y:S01]  /*19a0*/  IMAD.U32 R24, RZ, RZ, UR4 ;  /* 0x00000004ff187e24 */ /* 0x020fe2000f8e00ff */
[----:B------:R-:W-:Y:S02]  /*19b0*/  ULDC.64 UR4, c[0x0][0x418] ;  /* 0x0001060000047ab9 */ /* 0x000fe40000000a00 */
[----:B------:R2:W5:Y:S01]  /*19c0*/  @P3 LDG.E R18, desc[UR44][R4.64] ;  /* 0x0000002c04123981 */ /* 0x000562000c1e1900 */
        /* <DEDUP_REMOVED lines=29> */
.L_x_6593:
[----:B------:R-:W-:Y:S02]  /*1ba0*/  IMAD.U32 R38, RZ, RZ, UR5 ;  /* 0x00000005ff267e24 */ /* 0x000fe4000f8e00ff */
[----:B------:R-:W-:Y:S01]  /*1bb0*/  IMAD.U32 R19, RZ, RZ, UR4 ;  /* 0x00000004ff137e24 */ /* 0x000fe2000f8e00ff */
[----:B------:R-:W-:Y:S06]  /*1bc0*/  @!P2 BRA `(.L_x_6594) ;  /* 0x000000000010a947 */ /* 0x000fec0003800000 */
[----:B------:R-:W0:Y:S02]  /*1bd0*/  LDC.64 R4, c[0x0][0xb18] ;  /* 0x0002c600ff047b82 */ /* 0x000e240000000a00 */
[----:B0-----:R-:W-:-:S05]  /*1be0*/  IMAD.WIDE R4, R91, 0x4, R4 ;  /* 0x000000045b047825 */ /* 0x001fca00078e0204 */
[----:B------:R0:W5:Y:S01]  /*1bf0*/  LDG.E R19, desc[UR44][R4.64] ;  /* 0x0000002c04137981 */ /* 0x000162000c1e1900 */
[----:B------:R-:W-:Y:S05]  /*1c00*/  BRA `(.L_x_6595) ;  /* 0x0000000000107947 */ /* 0x000fea0003800000 */
.L_x_6594:
[----:B------:R-:W-:Y:S05]  /*1c10*/  @!P3 BRA `(.L_x_6595) ;  /* 0x00000000000cb947 */ /* 0x000fea0003800000 */
[----:B------:R-:W2:Y:S04]  /*1c20*/  LDG.E R0, desc[UR44][R4.64] ;  /* 0x0000002c04007981 */ /* 0x000ea8000c1e1900 */
[----:B------:R-:W2:Y:S02]  /*1c30*/  LDG.E R19, desc[UR44][R4.64+0x4] ;  /* 0x0000042c04137981 */ /* 0x000ea4000c1e1900 */
[----:B--2---:R-:W-:-:S07]  /*1c40*/  IMAD.IADD R19, R19, 0x1, -R0 ;  /* 0x0000000113137824 */ /* 0x004fce00078e0a00 */
.L_x_6595:
[----:B------:R-:W-:Y:S02]  /*1c50*/  ULDC.64 UR4, c[0x0][0xb08] ;  /* 0x0002c20000047ab9 */ /* 0x000fe40000000a00 */
[----:B------:R-:W-:-:S04]  /*1c60*/  ISETP.NE.U32.AND P0, PT, RZ, UR4, PT ;  /* 0x00000004ff007c0c */ /* 0x000fc8000bf05070 */
[----:B------:R-:W-:Y:S01]  /*1c70*/  ISETP.NE.AND.EX P0, PT, RZ, UR5, PT, P0 ;  /* 0x00000005ff007c0c */ /* 0x000fe2000bf05300 */
[----:B------:R-:W-:Y:S02]  /*1c80*/  ULDC.64 UR4, c[0x0][0xb28] ;  /* 0x0002ca0000047ab9 */ /* 0x000fe40000000a00 */
[----:B------:R-:W-:-:S04]  /*1c90*/  ISETP.NE.U32.AND P1, PT, RZ, UR4, PT ;  /* 0x00000004ff007c0c */ /* 0x000fc8000bf25070 */
[----:B------:R-:W-:-:S06]  /*1ca0*/  ISETP.NE.AND.EX P1, PT, RZ, UR5, PT, P1 ;  /* 0x00000005ff007c0c */ /* 0x000fcc000bf25310 */
[----:B------:R-:W1:Y:S08]  /*1cb0*/  @P0 LDC.64 R6, c[0x0][0xb08] ;  /* 0x0002c200ff060b82 */ /* 0x000e700000000a00 */
[----:B0-----:R-:W0:Y:S01]  /*1cc0*/  @P1 LDC.64 R4, c[0x0][0xb28] ;  /* 0x0002ca00ff041b82 */ /* 0x001e220000000a00 */
[----:B-1----:R-:W-:-:S05]  /*1cd0*/  @P0 IMAD.WIDE R6, R91, 0x4, R6 ;  /* 0x000000045b060825 */ /* 0x002fca00078e0206 */
[----:B------:R-:W2:Y:S04]  /*1ce0*/  @P0 LDG.E R0, desc[UR44][R6.64] ;  /* 0x0000002c06000981 */ /* 0x000ea8000c1e1900 */
[----:B------:R-:W2:Y:S01]  /*1cf0*/  @P0 LDG.E R3, desc[UR44][R6.64+0x4] ;  /* 0x0000042c06030981 */ /* 0x000ea2000c1e1900 */
[----:B0-----:R-:W-:Y:S02]  /*1d00*/  @P1 IMAD.WIDE R8, R91, 0x4, R4 ;  /* 0x000000045b081825 */ /* 0x001fe400078e0204 */
[----:B------:R-:W0:Y:S02]  /*1d10*/  LDC R4, c[0x0][0x448] ;  /* 0x00011200ff047b82 */ /* 0x000e240000000800 */
[----:B-----5:R-:W-:-:S06]  /*1d20*/  IMAD.MOV.U32 R32, RZ, RZ, R19 ;  /* 0x000000ffff207224 */ /* 0x020fcc00078e0013 */
[----:B------:R1:W5:Y:S01]  /*1d30*/  @P1 LDG.E R32, desc[UR44][R8.64] ;  /* 0x0000002c08201981 */ /* 0x000362000c1e1900 */
[----:B------:R-:W-:Y:S02]  /*1d40*/  IMAD.SHL.U32 R164, R89, 0x40, RZ ;  /* 0x0000004059a47824 */ /* 0x000fe400078e00ff */
[----:B------:R-:W-:Y:S01]  /*1d50*/  IMAD.IADD R13, R19, 0x1, -R10 ;  /* 0x00000001130d7824 */ /* 0x000fe200078e0a0a */
[----:B0-----:R-:W-:Y:S02]  /*1d60*/  ISETP.NE.AND P1, PT, R4, 0x1, PT ;  /* 0x000000010400780c */ /* 0x001fe40003f25270 */
[----:B------:R-:W0:Y:S11]  /*1d70*/  LDC.64 R4, c[0x0][0xad8] ;  /* 0x0002b600ff047b82 */ /* 0x000e360000000a00 */
[----:B------:R-:W3:Y:S08]  /*1d80*/  @P1 LDC R11, c[0x0][0x44c] ;  /* 0x00011300ff0b1b82 */ /* 0x000ef00000000800 */
[----:B------:R-:W4:Y:S01]  /*1d90*/  @P1 LDC R12, c[0x0][0x450] ;  /* 0x00011400ff0c1b82 */ /* 0x000f220000000800 */
[----:B0-----:R-:W-:Y:S01]  /*1da0*/  ISETP.GE.AND P2, PT, R5, 0x1, PT ;  /* 0x000000010500780c */ /* 0x001fe20003f46270 */
[----:B--2---:R-:W-:-:S02]  /*1db0*/  @P0 IMAD.IADD R38, R3, 0x1, -R0 ;  /* 0x0000000103260824 */ /* 0x004fc400078e0a00 */
[----:B------:R-:W-:Y:S02]  /*1dc0*/  VIADD R0, R164, 0x3f ;  /* 0x0000003fa4007836 */ /* 0x000fe40000000000 */
[----:B------:R-:W-:Y:S02]  /*1dd0*/  IMAD.IADD R25, R13, 0x1, R38 ;  /* 0x000000010d197824 */ /* 0x000fe400078e0226 */
[----:B---3--:R-:W-:-:S03]  /*1de0*/  @P1 IMAD.HI.U32 R3, R0, R11, RZ ;  /* 0x0000000b00031227 */ /* 0x008fc600078e00ff */
        /* <DEDUP_REMOVED lines=21> */
.L_x_6598:
[----:B------:R-:W-:-:S13]  /*1f40*/  ISETP.NE.AND P0, PT, R5, 0x1, PT ;  /* 0x000000010500780c */ /* 0x000fda0003f05270 */
[----:B------:R-:W0:Y:S02]  /*1f50*/  @P0 LDC.64 R6, c[0x0][0xae0] ;  /* 0x0002b800ff060b82 */ /* 0x000e240000000a00 */
[----:B0-----:R-:W-:-:S05]  /*1f60*/  @P0 IMAD.HI.U32 R6, R0, R6, RZ ;  /* 0x0000000600060227 */ /* 0x001fca00078e00ff */
[----:B------:R-:W-:-:S07]  /*1f70*/  @P0 SHF.R.U32.HI R0, RZ, R7, R6 ;  /* 0x00000007ff000219 */ /* 0x000fce0000011606 */
.L_x_6599:
[----:B------:R-:W-:Y:S05]  /*1f80*/  BSYNC B0 ;  /* 0x0000000000007941 */ /* 0x000fea0003800000 */
.L_x_6597:
[----:B------:R-:W-:-:S05]  /*1f90*/  IMAD R3, R0, R5, R5 ;  /* 0x0000000500037224 */ /* 0x000fca00078e0205 */
[----:B------:R-:W-:-:S07]  /*1fa0*/  VIMNMX R4, R4, R3, PT ;  /* 0x0000000304047248 */ /* 0x000fce0003fe0100 */
.L_x_6596:
[----:B------:R-:W0:Y:S01]  /*1fb0*/  @P1 LDC R7, c[0x0][0x44c] ;  /* 0x00011300ff071b82 */ /* 0x000e220000000800 */
[----:B------:R-:W-:Y:S01]  /*1fc0*/  VIADD R4, R4, 0x3f ;  /* 0x0000003f04047836 */ /* 0x000fe20000000000 */
[----:B------:R-:W-:Y:S01]  /*1fd0*/  ULDC UR4, c[0x0][0xad4] ;  /* 0x0002b50000047ab9 */ /* 0x000fe20000000800 */
[----:B------:R-:W-:-:S03]  /*1fe0*/  IMAD.IADD R200, R25, 0x1, -R24 ;  /* 0x0000000119c87824 */ /* 0x000fc600078e0a18 */
[----:B------:R-:W-:Y:S02]  /*1ff0*/  SHF.R.S32.HI R3, RZ, 0x1f, R4 ;  /* 0x0000001fff037819 */ /* 0x000fe40000011404 */
[----:B------:R-:W1:Y:S02]  /*2000*/  @P1 LDC R9, c[0x0][0x450] ;  /* 0x00011400ff091b82 */ /* 0x000e640000000800 */
[----:B------:R-:W-:Y:S01]  /*2010*/  LEA.HI R3, R3, R4, RZ, 0x6 ;  /* 0x0000000403037211 */ /* 0x000fe200078f30ff */
[----:B0-----:R-:W-:-:S04]  /*2020*/  @P1 IMAD.HI.U32 R0, R164, R7, RZ ;  /* 0x00000007a4001227 */ /* 0x001fc800078e00ff */
[----:B------:R-:W-:Y:S01]  /*2030*/  IMAD.MOV.U32 R7, RZ, RZ, R164 ;  /* 0x000000ffff077224 */ /* 0x000fe200078e00a4 */
[----:B-1----:R-:W-:Y:S02]  /*2040*/  @P1 SHF.R.U32.HI R7, RZ, R9, R0 ;  /* 0x00000009ff071219 */ /* 0x002fe40000011600 */
[----:B------:R-:W-:-:S03]  /*2050*/  SHF.R.S32.HI R0, RZ, 0x6, R3 ;  /* 0x00000006ff007819 */ /* 0x000fc60000011403 */
[----:B------:R-:W-:Y:S01]  /*2060*/  IMAD.IADD R3, R200, 0x1, R7 ;  /* 0x00000001c8037824 */ /* 0x000fe200078e0207 */
        /* <DEDUP_REMOVED lines=13> */
.L_x_6602:
[----:B------:R-:W-:-:S13]  /*2140*/  ISETP.NE.AND P0, PT, R5, 0x1, PT ;  /* 0x000000010500780c */ /* 0x000fda0003f05270 */
[----:B------:R-:W0:Y:S02]  /*2150*/  @P0 LDC.64 R6, c[0x0][0xae0] ;  /* 0x0002b800ff060b82 */ /* 0x000e240000000a00 */
[----:B0-----:R-:W-:-:S05]  /*2160*/  @P0 IMAD.HI.U32 R6, R3, R6, RZ ;  /* 0x0000000603060227 */ /* 0x001fca00078e00ff */
[----:B------:R-:W-:-:S07]  /*2170*/  @P0 SHF.R.U32.HI R3, RZ, R7, R6 ;  /* 0x00000007ff030219 */ /* 0x000fce0000011606 */
.L_x_6603:
[----:B------:R-:W-:Y:S05]  /*2180*/  BSYNC B0 ;  /* 0x0000000000007941 */ /* 0x000fea0003800000 */
.L_x_6601:
[----:B------:R-:W-:-:S05]  /*2190*/  IMAD R3, R3, R5, RZ ;  /* 0x0000000503037224 */ /* 0x000fca00078e02ff */
[----:B------:R-:W-:-:S07]  /*21a0*/  VIMNMX R0, R0, R3, !PT ;  /* 0x0000000300007248 */ /* 0x000fce0007fe0100 */
.L_x_6600:
        /* <DEDUP_REMOVED lines=41> */
.L_x_6605:
[----:B------:R-:W-:Y:S05]  /*2440*/  BSYNC B0 ;  /* 0x0000000000007941 */ /* 0x000fea0003800000 */
.L_x_6604:
        /* <DEDUP_REMOVED lines=36> */
.L_x_6608:
[----:B------:R-:W-:Y:S05]  /*2690*/  BSYNC B6 ;  /* 0x0000000000067941 */ /* 0x000fea0003800000 */
.L_x_6607:
        /* <DEDUP_REMOVED lines=20> */
.L_x_6610:
[----:B------:R-:W-:Y:S05]  /*27e0*/  BSYNC B6 ;  /* 0x0000000000067941 */ /* 0x000fea0003800000 */
.L_x_6609:
[----:B------:R-:W-:Y:S01]  /*27f0*/  ULDC.64 UR4, c[0x0][0xaf0] ;  /* 0x0002bc0000047ab9 */ /* 0x000fe20000000a00 */
[----:B------:R-:W0:Y:S01]  /*2800*/  LDC R9, c[0x0][0x3f4] ;  /* 0x0000fd00ff097b82 */ /* 0x000e220000000800 */
[----:B------:R-:W-:Y:S01]  /*2810*/  ISETP.NE.U32.AND P0, PT, RZ, UR4, PT ;  /* 0x00000004ff007c0c */ /* 0x000fe2000bf05070 */
[----:B------:R-:W-:Y:S01]  /*2820*/  IMAD.IADD R21, R18, 0x1, R19 ;  /* 0x0000000112157824 */ /* 0x000fe200078e0213 */
[----:B------:R-:W-:Y:S01]  /*2830*/  SHF.R.S32.HI R23, RZ, 0x1f, R22 ;  /* 0x0000001fff177819 */ /* 0x000fe20000011416 */
[----:B------:R-:W-:Y:S01]  /*2840*/  ULDC.64 UR6, c[0x0][0xb00] ;  /* 0x0002c00000067ab9 */ /* 0x000fe20000000a00 */
[----:B------:R-:W-:Y:S01]  /*2850*/  ISETP.NE.AND.EX P0, PT, RZ, UR5, PT, P0 ;  /* 0x00000005ff007c0c */ /* 0x000fe2000bf05300 */
[----:B------:R-:W-:-:S12]  /*2860*/  ULDC.64 UR4, c[0x0][0x300] ;  /* 0x0000c00000047ab9 */ /* 0x000fd80000000a00 */
[----:B------:R-:W1:Y:S02]  /*2870*/  @P0 LDC.64 R4, c[0x0][0xaf0] ;  /* 0x0002bc00ff040b82 */ /* 0x000e640000000a00 */
[----:B-1----:R-:W-:-:S05]  /*2880*/  @P0 IMAD.WIDE R4, R91, 0x4, R4 ;  /* 0x000000045b040825 */ /* 0x002fca00078e0204 */
[----:B------:R1:W2:Y:S01]  /*2890*/  @P0 LDG.E R91, desc[UR44][R4.64] ;  /* 0x0000002c045b0981 */ /* 0x0002a2000c1e1900 */
[----:B------:R-:W-:Y:S02]  /*28a0*/  SHF.R.S32.HI R7, RZ, 0x1f, R21 ;  /* 0x0000001fff077819 */ /* 0x000fe40000011415 */
[----:B0-----:R-:W-:Y:S02]  /*28b0*/  ISETP.GE.AND P1, PT, R22, R9, PT ;  /* 0x000000091600720c */ /* 0x001fe40003f26270 */
[----:B------:R-:W-:Y:S01]  /*28c0*/  ISETP.NE.U32.AND P0, PT, RZ, UR6, PT ;  /* 0x00000006ff007c0c */ /* 0x000fe2000bf05070 */
[----:B------:R-:W-:-:S03]  /*28d0*/  IMAD R0, R7, UR4, RZ ;  /* 0x0000000407007c24 */ /* 0x000fc6000f8e02ff */
[----:B------:R-:W-:Y:S01]  /*28e0*/  ISETP.NE.AND.EX P0, PT, RZ, UR7, PT, P0 ;  /* 0x00000007ff007c0c */ /* 0x000fe2000bf05300 */
[----:B-1----:R-:W-:Y:S01]  /*28f0*/  IMAD.WIDE.U32 R4, R21, UR4, RZ ;  /* 0x0000000415047c25 */ /* 0x002fe2000f8e00ff */
[----:B------:R-:W-:-:S03]  /*2900*/  ULDC.64 UR6, c[0x0][0x338] ;  /* 0x0000ce0000067ab9 */ /* 0x000fc60000000a00 */
[----:B------:R-:W-:Y:S01]  /*2910*/  IMAD R3, R21, UR5, R0 ;  /* 0x0000000515037c24 */ /* 0x000fe2000f8e0200 */
[----:B------:R-:W-:Y:S02]  /*2920*/  ULDC.64 UR4, c[0x0][0x330] ;  /* 0x0000cc0000047ab9 */ /* 0x000fe40000000a00 */
[----:B------:R-:W-:-:S04]  /*2930*/  IMAD.WIDE.U32 R26, R166, UR4, R22 ;  /* 0x00000004a61a7c25 */ /* 0x000fc8000f8e0016 */
[----:B------:R-:W-:Y:S01]  /*2940*/  IMAD.IADD R5, R5, 0x1, R3 ;  /* 0x0000000105057824 */ /* 0x000fe200078e0203 */
[----:B------:R-:W-:Y:S01]  /*2950*/  SEL R3, R9, RZ, P1 ;  /* 0x000000ff09037207 */ /* 0x000fe20000800000 */
[C---:B------:R-:W-:Y:S01]  /*2960*/  IMAD R27, R166.reuse, UR5, R27 ;  /* 0x00000005a61b7c24 */ /* 0x040fe2000f8e021b */
[----:B------:R-:W-:Y:S02]  /*2970*/  ULDC.64 UR4, c[0x0][0x308] ;  /* 0x0000c20000047ab9 */ /* 0x000fe40000000a00 */
[----:B------:R-:W-:-:S04]  /*2980*/  IMAD.WIDE.U32 R4, R166, UR4, R4 ;  /* 0x00000004a6047c25 */ /* 0x000fc8000f8e0004 */
[----:B------:R-:W-:Y:S02]  /*2990*/  IMAD.IADD R3, R22, 0x1, R3 ;  /* 0x0000000116037824 */ /* 0x000fe400078e0203 */
[----:B------:R-:W-:Y:S01]  /*29a0*/  IMAD R5, R166, UR5, R5 ;  /* 0x00000005a6057c24 */ /* 0x000fe2000f8e0205 */
[----:B------:R-:W-:Y:S01]  /*29b0*/  ULDC.64 UR4, c[0x0][0x310] ;  /* 0x0000c40000047ab9 */ /* 0x000fe20000000a00 */
[----:B--2---:R-:W-:Y:S02]  /*29c0*/  SHF.R.S32.HI R0, RZ, 0x1f, R91 ;  /* 0x0000001fff007819 */ /* 0x004fe4000001145b */
[----:B------:R-:W-:Y:S02]  /*29d0*/  SEL R91, R91, RZ, !P0 ;  /* 0x000000ff5b5b7207 */ /* 0x000fe40004000000 */
[----:B------:R-:W-:Y:S02]  /*29e0*/  SEL R6, R0, RZ, !P0 ;  /* 0x000000ff00067207 */ /* 0x000fe40004000000 */
[----:B------:R-:W-:Y:S01]  /*29f0*/  SHF.R.S32.HI R0, RZ, 0x1f, R3 ;  /* 0x0000001fff007819 */ /* 0x000fe20000011403 */
[----:B------:R-:W-:Y:S01]  /*2a00*/  IMAD.WIDE.U32 R18, R91, UR4, R4 ;  /* 0x000000045b127c25 */ /* 0x000fe2000f8e0004 */
[----:B------:R-:W-:-:S02]  /*2a10*/  IADD3 R20, P0, R152, R21, RZ ;  /* 0x0000001598147210 */ /* 0x000fc40007f1e0ff */
[----:B------:R-:W-:Y:S01]  /*2a20*/  LEA.HI R3, R0, R3, RZ, 0x3 ;  /* 0x0000000300037211 */ /* 0x000fe200078f18ff */
[C---:B------:R-:W-:Y:S01]  /*2a30*/  IMAD R8, R6.reuse, UR4, RZ ;  /* 0x0000000406087c24 */ /* 0x040fe2000f8e02ff */
[----:B------:R-:W-:Y:S01]  /*2a40*/  SHF.R.S32.HI R0, RZ, 0x1f, R152 ;  /* 0x0000001fff007819 */ /* 0x000fe20000011498 */
[----:B------:R-:W-:Y:S01]  /*2a50*/  IMAD R6, R6, UR6, RZ ;  /* 0x0000000606067c24 */ /* 0x000fe2000f8e02ff */
[----:B------:R-:W-:Y:S01]  /*2a60*/  SHF.R.S32.HI R3, RZ, 0x3, R3 ;  /* 0x00000003ff037819 */ /* 0x000fe20000011403 */
[C---:B------:R-:W-:Y:S02]  /*2a70*/  IMAD R39, R91.reuse, UR5, R8 ;  /* 0x000000055b277c24 */ /* 0x040fe4000f8e0208 */
[----:B------:R-:W-:-:S04]  /*2a80*/  IMAD.WIDE.U32 R26, R91, UR6, R26 ;  /* 0x000000065b1a7c25 */ /* 0x000fc8000f8e001a */
[----:B------:R-:W-:Y:S02]  /*2a90*/  IMAD R91, R91, UR7, R6 ;  /* 0x000000075b5b7c24 */ /* 0x000fe4000f8e0206 */
[----:B------:R-:W-:Y:S02]  /*2aa0*/  IMAD.X R21, R7, 0x1, R0, P0 ;  /* 0x0000000107157824 */ /* 0x000fe400000e0600 */
[----:B------:R-:W-:Y:S02]  /*2ab0*/  IMAD.IADD R39, R19, 0x1, R39 ;  /* 0x0000000113277824 */ /* 0x000fe400078e0227 */
[----:B------:R-:W-:-:S07]  /*2ac0*/  IMAD.IADD R44, R27, 0x1, R91 ;  /* 0x000000011b2c7824 */ /* 0x000fce00078e025b */
.L_x_6640:
[----:B------:R-:W0:Y:S01]  /*2ad0*/  LDC.64 R6, c[0x0][0x300] ;  /* 0x0000c000ff067b82 */ /* 0x000e220000000a00 */
[----:B------:R-:W-:Y:S01]  /*2ae0*/  VIADD R36, R36, 0xffffffff ;  /* 0xffffffff24247836 */ /* 0x000fe20000000000 */
[----:B------:R-:W-:Y:S05]  /*2af0*/  YIELD ;  /* 0x0000000000007946 */ /* 0x000fea0003800000 */
[----:B------:R-:W-:Y:S01]  /*2b00*/  SHF.R.S32.HI R49, RZ, 0x1f, R36 ;  /* 0x0000001fff317819 */ /* 0x000fe20000011424 */
[----:B-1----:R-:W1:Y:S01]  /*2b10*/  LDC.64 R40, c[0x0][0x2e8] ;  /* 0x0000ba00ff287b82 */ /* 0x002e620000000a00 */
[----:B---3--:R-:W-:Y:S01]  /*2b20*/  IMAD.SHL.U32 R30, R157, 0x40, RZ ;  /* 0x000000409d1e7824 */ /* 0x008fe200078e00ff */
[----:B------:R-:W-:Y:S01]  /*2b30*/  BSSY B0, `(.L_x_6611) ;  /* 0x00001d7000007945 */ /* 0x000fe20003800000 */
[----:B------:R-:W-:-:S02]  /*2b40*/  IMAD.SHL.U32 R28, R165, 0x200, RZ ;  /* 0x00000200a51c7824 */ /* 0x000fc400078e00ff */
[----:B--2---:R-:W-:Y:S01]  /*2b50*/  IMAD.SHL.U32 R47, R153, 0x1000, RZ ;  /* 0x00001000992f7824 */ /* 0x004fe200078e00ff */
[----:B------:R-:W-:Y:S02]  /*2b60*/  LOP3.LUT R30, R30, 0x1c0, RZ, 0xc0, !PT ;  /* 0x000001c01e1e7812 */ /* 0x000fe400078ec0ff */
[----:B----4-:R-:W2:Y:S02]  /*2b70*/  LDC R43, c[0x0][0x3f4] ;  /* 0x0000fd00ff2b7b82 */ /* 0x010ea40000000800 */
[----:B------:R-:W-:Y:S02]  /*2b80*/  LOP3.LUT R46, R30, 0x18, R22, 0xf8, !PT ;  /* 0x000000181e2e7812 */ /* 0x000fe400078ef816 */
[----:B------:R-:W-:Y:S01]  /*2b90*/  SHF.R.U32.HI R29, RZ, 0x3, R30 ;  /* 0x00000003ff1d7819 */ /* 0x000fe2000001161e */
[----:B0-----:R-:W-:-:S03]  /*2ba0*/  IMAD R8, R49, R6, RZ ;  /* 0x0000000631087224 */ /* 0x001fc600078e02ff */
[----:B------:R-:W-:Y:S01]  /*2bb0*/  LOP3.LUT R46, R28, R46, R29, 0xf6, !PT ;  /* 0x0000002e1c2e7212 */ /* 0x000fe200078ef61d */
[----:B------:R-:W-:-:S04]  /*2bc0*/  IMAD.WIDE.U32 R4, R36, R6, RZ ;  /* 0x0000000624047225 */ /* 0x000fc800078e00ff */
[----:B------:R-:W-:Y:S02]  /*2bd0*/  IMAD R9, R36, R7, R8 ;  /* 0x0000000724097224 */ /* 0x000fe400078e0208 */
[-C--:B------:R-:W-:Y:S02]  /*2be0*/  IMAD R8, R0, R6.reuse, RZ ;  /* 0x0000000600087224 */ /* 0x080fe400078e02ff */
[----:B------:R-:W-:Y:S02]  /*2bf0*/  IMAD.IADD R5, R5, 0x1, R9 ;  /* 0x0000000105057824 */ /* 0x000fe400078e0209 */
[----:B------:R-:W-:-:S03]  /*2c00*/  IMAD.WIDE.U32 R34, R152, R6, RZ ;  /* 0x0000000698227225 */ /* 0x000fc600078e00ff */
[----:B------:R-:W-:Y:S01]  /*2c10*/  SHF.L.U64.HI R14, R4, 0x6, R5 ;  /* 0x00000006040e7819 */ /* 0x000fe20000010205 */
[----:B------:R-:W-:Y:S02]  /*2c20*/  IMAD R51, R152, R7, R8 ;  /* 0x0000000798337224 */ /* 0x000fe400078e0208 */
[----:B------:R-:W-:Y:S01]  /*2c30*/  IMAD.SHL.U32 R15, R4, 0x40, RZ ;  /* 0x00000040040f7824 */ /* 0x000fe200078e00ff */
[----:B------:R-:W-:Y:S01]  /*2c40*/  IADD3 R4, P0, P2, R18, R34, R22 ;  /* 0x0000002212047210 */ /* 0x000fe20007a1e016 */
[----:B------:R-:W-:-:S03]  /*2c50*/  IMAD.IADD R51, R35, 0x1, R51 ;  /* 0x0000000123337824 */ /* 0x000fc600078e0233 */
[----:B------:R-:W-:Y:S02]  /*2c60*/  IADD3 R4, P3, R4, R15, RZ ;  /* 0x0000000f04047210 */ /* 0x000fe40007f7e0ff */
[----:B------:R-:W-:Y:S02]  /*2c70*/  IADD3.X R5, R39, R51, R23, P0, P2 ;  /* 0x0000003327057210 */ /* 0x000fe400007e4417 */
[----:B-1----:R-:W-:Y:S02]  /*2c80*/  LEA R12, P0, R4, R40, 0x1 ;  /* 0x00000028040c7211 */ /* 0x002fe400078008ff */
[----:B------:R-:W-:Y:S01]  /*2c90*/  ISETP.GT.AND P2, PT, R36, R37, PT ;  /* 0x000000252400720c */ /* 0x000fe20003f44270 */
[----:B------:R-:W-:Y:S02]  /*2ca0*/  IMAD.X R8, R5, 0x1, R14, P3 ;  /* 0x0000000105087824 */ /* 0x000fe400018e060e */
[----:B------:R-:W-:-:S03]  /*2cb0*/  IMAD.IADD R5, R46, 0x1, R47 ;  /* 0x000000012e057824 */ /* 0x000fc600078e022f */
[----:B------:R-:W-:Y:S01]  /*2cc0*/  LEA.HI.X R13, R4, R41, R8, 0x1, P0 ;  /* 0x00000029040d7211 */ /* 0x000fe200000f0c08 */
[----:B------:R-:W-:Y:S01]  /*2cd0*/  IMAD R42, R5, 0x2, R2 ;  /* 0x00000002052a7824 */ /* 0x000fe200078e0202 */
[----:B--2---:R-:W-:-:S13]  /*2ce0*/  ISETP.GE.AND P0, PT, R43, 0x1, PT ;  /* 0x000000012b00780c */ /* 0x004fda0003f06270 */
[----:B------:R-:W-:Y:S05]  /*2cf0*/  @!P0 BRA `(.L_x_6612) ;  /* 0x0000001800748947 */ /* 0x000fea0003800000 */
[----:B------:R-:W0:Y:S01]  /*2d00*/  LDC.64 R4, c[0x0][0x3f8] ;  /* 0x0000fe00ff047b82 */ /* 0x000e220000000a00 */
[----:B------:R-:W-:Y:S01]  /*2d10*/  ULDC.U8 UR4, c[0x0][0x410] ;  /* 0x0001040000047ab9 */ /* 0x000fe20000000000 */
[C---:B------:R-:W-:Y:S01]  /*2d20*/  SHF.L.U64.HI R55, R6.reuse, 0x6, R7 ;  /* 0x0000000606377819 */ /* 0x040fe20000010207 */
[----:B------:R-:W-:Y:S01]  /*2d30*/  IMAD.SHL.U32 R53, R6, 0x40, RZ ;  /* 0x0000004006357824 */ /* 0x000fe200078e00ff */
[----:B------:R-:W-:Y:S01]  /*2d40*/  ISETP.NE.AND P0, PT, RZ, UR4, PT ;  /* 0x00000004ff007c0c */ /* 0x000fe2000bf05270 */
[-C--:B0-----:R-:W-:Y:S02]  /*2d50*/  IMAD R10, R49, R4.reuse, RZ ;  /* 0x00000004310a7224 */ /* 0x081fe400078e02ff */
[----:B------:R-:W-:-:S04]  /*2d60*/  IMAD.WIDE.U32 R8, R36, R4, RZ ;  /* 0x0000000424087225 */ /* 0x000fc800078e00ff */
[----:B------:R-:W-:Y:S02]  /*2d70*/  IMAD R11, R36, R5, R10 ;  /* 0x00000005240b7224 */ /* 0x000fe400078e020a */
[----:B------:R-:W-:Y:S02]  /*2d80*/  IMAD.SHL.U32 R57, R8, 0x40, RZ ;  /* 0x0000004008397824 */ /* 0x000fe400078e00ff */
[----:B------:R-:W-:-:S05]  /*2d90*/  IMAD.IADD R9, R9, 0x1, R11 ;  /* 0x0000000109097824 */ /* 0x000fca00078e020b */
[----:B------:R-:W-:Y:S01]  /*2da0*/  SHF.L.U64.HI R45, R8, 0x6, R9 ;  /* 0x00000006082d7819 */ /* 0x000fe20000010209 */
[----:B------:R-:W-:Y:S06]  /*2db0*/  @!P0 BRA `(.L_x_6613) ;  /* 0x0000000c00108947 */ /* 0x000fec0003800000 */
[----:B------:R-:W0:Y:S01]  /*2dc0*/  LDC.64 R6, c[0x0][0x408] ;  /* 0x00010200ff067b82 */ /* 0x000e220000000a00 */
[----:B------:R-:W-:Y:S01]  /*2dd0*/  IMAD R8, R36, -0x40, R38 ;  /* 0xffffffc024087824 */ /* 0x000fe200078e0226 */
[----:B------:R-:W-:Y:S01]  /*2de0*/  BSSY B1, `(.L_x_6614) ;  /* 0x0000030000017945 */ /* 0x000fe20003800000 */
[----:B------:R-:W-:Y:S02]  /*2df0*/  CS2R R14, SRZ ;  /* 0x00000000000e7805 */ /* 0x000fe4000001ff00 */
[----:B------:R-:W-:Y:S02]  /*2e00*/  CS2R R10, SRZ ;  /* 0x00000000000a7805 */ /* 0x000fe4000001ff00 */
[----:B------:R-:W-:Y:S02]  /*2e10*/  CS2R R28, SRZ ;  /* 0x00000000001c7805 */ /* 0x000fe4000001ff00 */
[----:B------:R-:W-:-:S04]  /*2e20*/  VIMNMX R9, R8, 0x40, PT ;  /* 0x0000004008097848 */ /* 0x000fc80003fe0100 */
[----:B------:R-:W-:Y:S02]  /*2e30*/  ISETP.GE.AND P3, PT, R152, R9, PT ;  /* 0x000000099800720c */ /* 0x000fe40003f66270 */
[----:B------:R-:W-:Y:S01]  /*2e40*/  CS2R R8, SRZ ;  /* 0x0000000000087805 */ /* 0x000fe2000001ff00 */
[----:B0-----:R-:W-:-:S04]  /*2e50*/  IMAD R49, R49, R6, RZ ;  /* 0x0000000631317224 */ /* 0x001fc800078e02ff */
[----:B------:R-:W-:-:S06]  /*2e60*/  IMAD R49, R36, R7, R49 ;  /* 0x0000000724317224 */ /* 0x000fcc00078e0231 */
[----:B------:R-:W-:Y:S05]  /*2e70*/  @P3 BRA `(.L_x_6615) ;  /* 0x0000000000983947 */ /* 0x000fea0003800000 */
[----:B------:R-:W-:Y:S01]  /*2e80*/  SHF.R.S32.HI R155, RZ, 0x1f, R154 ;  /* 0x0000001fff9b7819 */ /* 0x000fe2000001149a */
[C---:B------:R-:W-:Y:S01]  /*2e90*/  IMAD R8, R0.reuse, R6, RZ ;  /* 0x0000000600087224 */ /* 0x040fe200078e02ff */
[----:B-----5:R-:W-:Y:S01]  /*2ea0*/  SHF.R.S32.HI R31, RZ, 0x1f, R32 ;  /* 0x0000001fff1f7819 */ /* 0x020fe20000011420 */
[----:B------:R-:W-:Y:S01]  /*2eb0*/  IMAD R10, R0, R4, RZ ;  /* 0x00000004000a7224 */ /* 0x000fe200078e02ff */
[----:B------:R-:W-:Y:S01]  /*2ec0*/  ULDC.64 UR4, c[0x0][0x3e8] ;  /* 0x0000fa0000047ab9 */ /* 0x000fe20000000a00 */
[----:B------:R-:W-:Y:S01]  /*2ed0*/  IMAD R41, R152, R7, R8 ;  /* 0x0000000798297224 */ /* 0x000fe200078e0208 */
[-C--:B------:R-:W-:Y:S01]  /*2ee0*/  ISETP.GE.AND P0, PT, R154, R43.reuse, PT ;  /* 0x0000002b9a00720c */ /* 0x080fe20003f06270 */
[----:B------:R-:W-:Y:S01]  /*2ef0*/  IMAD.WIDE.U32 R8, R152, R6, R154 ;  /* 0x0000000698087225 */ /* 0x000fe200078e009a */
[----:B------:R-:W-:Y:S01]  /*2f00*/  ISETP.GE.AND P5, PT, R162, R43, PT ;  /* 0x0000002ba200720c */ /* 0x000fe20003fa6270 */
[----:B------:R-:W-:Y:S02]  /*2f10*/  ULDC.64 UR6, c[0x0][0x400] ;  /* 0x0001000000067ab9 */ /* 0x000fe40000000a00 */
[----:B------:R-:W-:-:S02]  /*2f20*/  IMAD R35, R152, R5, R10 ;  /* 0x0000000598237224 */ /* 0x000fc400078e020a */
[----:B------:R-:W-:Y:S02]  /*2f30*/  IMAD R30, R31, R6, RZ ;  /* 0x000000061f1e7224 */ /* 0x000fe400078e02ff */
[----:B------:R-:W-:-:S04]  /*2f40*/  IMAD.WIDE.U32 R10, R152, R4, R154 ;  /* 0x00000004980a7225 */ /* 0x000fc800078e009a */
[----:B------:R-:W-:Y:S02]  /*2f50*/  IMAD.IADD R9, R9, 0x1, R41 ;  /* 0x0000000109097824 */ /* 0x000fe400078e0229 */
[C---:B------:R-:W-:Y:S02]  /*2f60*/  IMAD R41, R32.reuse, R7, R30 ;  /* 0x0000000720297224 */ /* 0x040fe400078e021e */
[----:B------:R-:W-:Y:S02]  /*2f70*/  IMAD.IADD R7, R11, 0x1, R35 ;  /* 0x000000010b077824 */ /* 0x000fe400078e0223 */
[----:B------:R-:W-:Y:S02]  /*2f80*/  IMAD R11, R31, R4, RZ ;  /* 0x000000041f0b7224 */ /* 0x000fe400078e02ff */
[----:B------:R-:W-:-:S04]  /*2f90*/  IMAD.WIDE.U32 R8, R32, R6, R8 ;  /* 0x0000000620087225 */ /* 0x000fc800078e0008 */
[----:B------:R-:W-:-:S04]  /*2fa0*/  IMAD.WIDE.U32 R30, R36, R6, RZ ;  /* 0x00000006241e7225 */ /* 0x000fc800078e00ff */
[----:B------:R-:W-:Y:S01]  /*2fb0*/  IMAD.MOV.U32 R6, RZ, RZ, R10 ;  /* 0x000000ffff067224 */ /* 0x000fe200078e000a */
[----:B------:R-:W-:Y:S01]  /*2fc0*/  LEA R10, P4, R30, R8, 0x6 ;  /* 0x000000081e0a7211 */ /* 0x000fe200078830ff */
[C---:B------:R-:W-:Y:S02]  /*2fd0*/  IMAD R11, R32.reuse, R5, R11 ;  /* 0x00000005200b7224 */ /* 0x040fe400078e020b */
[----:B------:R-:W-:-:S04]  /*2fe0*/  IMAD.WIDE.U32 R6, R32, R4, R6 ;  /* 0x0000000420067225 */ /* 0x000fc800078e0006 */
[----:B------:R-:W-:Y:S01]  /*2ff0*/  IMAD.IADD R5, R9, 0x1, R41 ;  /* 0x0000000109057824 */ /* 0x000fe200078e0229 */
[----:B------:R-:W-:Y:S01]  /*3000*/  IADD3 R8, P6, R57, R6, RZ ;  /* 0x0000000639087210 */ /* 0x000fe20007fde0ff */
[----:B------:R-:W-:-:S03]  /*3010*/  IMAD.IADD R31, R31, 0x1, R49 ;  /* 0x000000011f1f7824 */ /* 0x000fc600078e0231 */
[----:B------:R-:W-:Y:S02]  /*3020*/  IADD3.X R7, R45, R7, R11, P6, !PT ;  /* 0x000000072d077210 */ /* 0x000fe400037fe40b */
[----:B------:R-:W-:Y:S02]  /*3030*/  LEA R4, P6, R8, UR4, 0x1 ;  /* 0x0000000408047c11 */ /* 0x000fe4000f8c08ff */
[----:B------:R-:W-:Y:S02]  /*3040*/  LEA.HI.X R31, R30, R5, R31, 0x6, P4 ;  /* 0x000000051e1f7211 */ /* 0x000fe400020f341f */
[----:B------:R-:W-:Y:S02]  /*3050*/  LEA R6, P4, R10, UR6, 0x1 ;  /* 0x000000060a067c11 */ /* 0x000fe4000f8808ff */
[----:B------:R-:W-:Y:S02]  /*3060*/  LEA.HI.X R5, R8, UR5, R7, 0x1, P6 ;  /* 0x0000000508057c11 */ /* 0x000fe4000b0f0c07 */
[----:B------:R-:W-:-:S02]  /*3070*/  CS2R R8, SRZ ;  /* 0x0000000000087805 */ /* 0x000fc4000001ff00 */
[----:B------:R-:W-:Y:S02]  /*3080*/  LEA.HI.X R7, R10, UR7, R31, 0x1, P4 ;  /* 0x000000070a077c11 */ /* 0x000fe4000a0f0c1f */
[----:B------:R-:W-:Y:S01]  /*3090*/  CS2R R10, SRZ ;  /* 0x00000000000a7805 */ /* 0x000fe2000001ff00 */
[----:B------:R0:W5:Y:S04]  /*30a0*/  @!P0 LDG.E.64 R14, desc[UR44][R4.64] ;  /* 0x0000002c040e8981 */ /* 0x000168000c1e1b00 */
[----:B------:R0:W5:Y:S04]  /*30b0*/  @!P5 LDG.E.64 R8, desc[UR44][R4.64+0x20] ;  /* 0x0000202c0408d981 */ /* 0x000168000c1e1b00 */
[----:B------:R0:W5:Y:S04]  /*30c0*/  @!P0 LDG.E.64 R28, desc[UR44][R6.64] ;  /* 0x0000002c061c8981 */ /* 0x000168000c1e1b00 */
[----:B------:R0:W5:Y:S02]  /*30d0*/  @!P5 LDG.E.64 R10, desc[UR44][R6.64+0x20] ;  /* 0x0000202c060ad981 */ /* 0x000164000c1e1b00 */
.L_x_6615:
[----:B------:R-:W-:Y:S05]  /*30e0*/  BSYNC B1 ;  /* 0x0000000000017941 */ /* 0x000fea0003800000 */
.L_x_6614:
[----:B------:R-:W-:Y:S01]  /*30f0*/  UISETP.NE.AND UP0, UPT, UR39, URZ, UPT ;  /* 0x0000003f2700728c */ /* 0x000fe2000bf05270 */
        /* <DEDUP_REMOVED lines=17> */
[----:B------:R-:W-:Y:S06]  /*3210*/  @P4 BRA `(.L_x_6616) ;  /* 0x0000000000044947 */ /* 0x000fec0003800000 */
[----:B------:R-:W-:Y:S01]  /*3220*/  BPT.TRAP 0x1 ;  /* 0x000000040000795c */ /* 0x000fe20000300000 */
.L_x_6616:
[----:B------:R-:W-:Y:S01]  /*3230*/  IMAD R45, R153, 0x8, R2 ;  /* 0x00000008992d7824 */ /* 0x000fe200078e0202 */
[----:B------:R-:W-:Y:S01]  /*3240*/  SHF.L.U32 R48, R156, 0x1f, RZ ;  /* 0x0000001f9c307819 */ /* 0x000fe200000006ff */
[----:B------:R-:W-:Y:S03]  /*3250*/  BSSY B1, `(.L_x_6617) ;  /* 0x0000003000017945 */ /* 0x000fe60003800000 */
[----:B------:R-:W0:Y:S02]  /*3260*/  SYNCS.PHASECHK.TRANS64.TRYWAIT P0, [R45+URZ+0x38890], R48 ;  /* 0x038890302d0075a7 */ /* 0x000e24000800017f */
[----:B0-----:R-:W-:Y:S05]  /*3270*/  @!P0 BRA `(.L_x_6618) ;  /* 0x000003ec00548947 */ /* 0x001fea0003800000 */
.L_x_7026:
[----:B------:R-:W-:Y:S05]  /*3280*/  BSYNC B1 ;  /* 0x0000000000017941 */ /* 0x000fea0003800000 */
.L_x_6617:
[----:B------:R-:W-:Y:S05]  /*3290*/  @P3 BRA `(.L_x_6619) ;  /* 0x0000001400803947 */ /* 0x000fea0003800000 */
[----:B------:R-:W1:Y:S01]  /*32a0*/  LDC R53, c[0x0][0x2f4] ;  /* 0x0000bd00ff357b82 */ /* 0x000e620000000800 */
[----:B------:R-:W-:Y:S01]  /*32b0*/  BSSY B1, `(.L_x_6620) ;  /* 0x0000037000017945 */ /* 0x000fe20003800000 */
[----:B-1----:R-:W-:-:S13]  /*32c0*/  ISETP.GE.AND P0, PT, R22, R53, PT ;  /* 0x000000351600720c */ /* 0x002fda0003f06270 */
        /* <DEDUP_REMOVED lines=51> */
.L_x_6623:
[----:B------:R-:W-:Y:S05]  /*3600*/  BSYNC B2 ;  /* 0x0000000000027941 */ /* 0x000fea0003800000 */
.L_x_6622:
[----:B--2---:R1:W-:Y:S02]  /*3610*/  STG.E.128 desc[UR44][R12.64], R4 ;  /* 0x000000040c007986 */ /* 0x0043e4000c101d2c */
.L_x_6621:
[----:B------:R-:W-:Y:S05]  /*3620*/  BSYNC B1 ;  /* 0x0000000000017941 */ /* 0x000fea0003800000 */
.L_x_6620:
[----:B-1----:R-:W-:-:S05]  /*3630*/  VIADD R4, R22, 0x20 ;  /* 0x0000002016047836 */ /* 0x002fca0000000000 */
[----:B------:R-:W-:-:S13]  /*3640*/  ISETP.GE.AND P0, PT, R4, R53, PT ;  /* 0x000000350400720c */ /* 0x000fda0003f06270 */
[----:B------:R-:W-:Y:S05]  /*3650*/  @P0 BRA `(.L_x_6619) ;  /* 0x0000001000900947 */ /* 0x000fea0003800000 */
[----:B------:R-:W-:Y:S01]  /*3660*/  IMAD.MOV.U32 R4, RZ, RZ, 0x20 ;  /* 0x00000020ff047424 */ /* 0x000fe200078e00ff */
        /* <DEDUP_REMOVED lines=54> */
.L_x_6625:
[----:B------:R-:W-:Y:S05]  /*39d0*/  BSYNC B1 ;  /* 0x0000000000017941 */ /* 0x000fea0003800000 */
.L_x_6624:
[----:B-1----:R1:W-:Y:S01]  /*39e0*/  STG.E.128 desc[UR44][R12.64+0x40], R4 ;  /* 0x000040040c007986 */ /* 0x0023e2000c101d2c */
[----:B------:R-:W-:Y:S05]  /*39f0*/  BRA `(.L_x_6619) ;  /* 0x0000000c00a87947 */ /* 0x000fea0003800000 */
.L_x_6613:
[-C--:B------:R-:W-:Y:S01]  /*3a00*/  IMAD R8, R0, R4.reuse, RZ ;  /* 0x0000000400087224 */ /* 0x080fe200078e02ff */
[----:B------:R-:W-:Y:S01]  /*3a10*/  ULDC.64 UR6, c[0x0][0x408] ;  /* 0x0001020000067ab9 */ /* 0x000fe20000000a00 */
[----:B------:R-:W-:Y:S01]  /*3a20*/  IMAD.MOV.U32 R6, RZ, RZ, R22 ;  /* 0x000000ffff067224 */ /* 0x000fe200078e0016 */
[----:B------:R-:W-:Y:S01]  /*3a30*/  ULDC.64 UR4, c[0x0][0x3e8] ;  /* 0x0000fa0000047ab9 */ /* 0x000fe20000000a00 */
[----:B------:R-:W-:Y:S02]  /*3a40*/  IMAD.MOV.U32 R7, RZ, RZ, R23 ;  /* 0x000000ffff077224 */ /* 0x000fe400078e0017 */
[C---:B------:R-:W-:Y:S02]  /*3a50*/  IMAD R11, R152.reuse, R5, R8 ;  /* 0x00000005980b7224 */ /* 0x040fe400078e0208 */
[----:B------:R-:W-:-:S04]  /*3a60*/  IMAD.WIDE.U32 R8, R152, R4, R6 ;  /* 0x0000000498087225 */ /* 0x000fc800078e0006 */
[----:B------:R-:W-:Y:S01]  /*3a70*/  IMAD.IADD R9, R11, 0x1, R9 ;  /* 0x000000010b097824 */ /* 0x000fe200078e0209 */
[----:B-----5:R-:W-:Y:S01]  /*3a80*/  SHF.R.S32.HI R11, RZ, 0x1f, R32 ;  /* 0x0000001fff0b7819 */ /* 0x020fe20000011420 */
[----:B------:R-:W-:Y:S02]  /*3a90*/  IMAD R13, R0, UR6, RZ ;  /* 0x00000006000d7c24 */ /* 0x000fe4000f8e02ff */
[----:B------:R-:W-:-:S04]  /*3aa0*/  IMAD.WIDE.U32 R8, R32, R4, R8 ;  /* 0x0000000420087225 */ /* 0x000fc800078e0008 */
[----:B------:R-:W-:Y:S02]  /*3ab0*/  IMAD R4, R11, R4, RZ ;  /* 0x000000040b047224 */ /* 0x000fe400078e02ff */
[----:B------:R-:W-:Y:S02]  /*3ac0*/  IMAD R10, R36, -0x40, R38 ;  /* 0xffffffc0240a7824 */ /* 0x000fe400078e0226 */
[----:B------:R-:W-:Y:S01]  /*3ad0*/  IMAD R5, R32, R5, R4 ;  /* 0x0000000520057224 */ /* 0x000fe200078e0204 */
[----:B------:R-:W-:Y:S01]  /*3ae0*/  IADD3 R4, P0, R57, R8, RZ ;  /* 0x0000000839047210 */ /* 0x000fe20007f1e0ff */
[----:B------:R-:W-:Y:S01]  /*3af0*/  IMAD.WIDE.U32 R6, R152, UR6, R6 ;  /* 0x0000000698067c25 */ /* 0x000fe2000f8e0006 */
[----:B------:R-:W-:Y:S02]  /*3b00*/  VIMNMX R31, R10, 0x40, PT ;  /* 0x000000400a1f7848 */ /* 0x000fe40003fe0100 */
[----:B------:R-:W-:Y:S01]  /*3b10*/  IADD3.X R9, R45, R5, R9, P0, !PT ;  /* 0x000000052d097210 */ /* 0x000fe200007fe409 */
[C---:B------:R-:W-:Y:S01]  /*3b20*/  IMAD R13, R152.reuse, UR7, R13 ;  /* 0x00000007980d7c24 */ /* 0x040fe2000f8e020d */
[----:B------:R-:W-:Y:S01]  /*3b30*/  ISETP.GE.AND P3, PT, R152, R31, PT ;  /* 0x0000001f9800720c */ /* 0x000fe20003f66270 */
[----:B------:R-:W-:Y:S01]  /*3b40*/  IMAD R5, R49, UR6, RZ ;  /* 0x0000000631057c24 */ /* 0x000fe2000f8e02ff */
[----:B------:R-:W-:Y:S01]  /*3b50*/  LEA R8, P4, R4, UR4, 0x1 ;  /* 0x0000000404087c11 */ /* 0x000fe2000f8808ff */
[----:B------:R-:W-:Y:S01]  /*3b60*/  IMAD.IADD R7, R13, 0x1, R7 ;  /* 0x000000010d077824 */ /* 0x000fe200078e0207 */
[----:B------:R-:W-:Y:S01]  /*3b70*/  ISETP.GE.OR P0, PT, R22, R43, P3 ;  /* 0x0000002b1600720c */ /* 0x000fe20001f06670 */
[----:B------:R-:W-:Y:S01]  /*3b80*/  IMAD R13, R11, UR6, RZ ;  /* 0x000000060b0d7c24 */ /* 0x000fe2000f8e02ff */
[----:B------:R-:W-:Y:S01]  /*3b90*/  LEA.HI.X R9, R4, UR5, R9, 0x1, P4 ;  /* 0x0000000504097c11 */ /* 0x000fe2000a0f0c09 */
[----:B------:R-:W-:Y:S01]  /*3ba0*/  IMAD.WIDE.U32 R10, R36, UR6, RZ ;  /* 0x00000006240a7c25 */ /* 0x000fe2000f8e00ff */
[----:B------:R-:W-:-:S03]  /*3bb0*/  ULDC.64 UR4, c[0x0][0x400] ;  /* 0x0001000000047ab9 */ /* 0x000fc60000000a00 */
[C---:B------:R-:W-:Y:S02]  /*3bc0*/  IMAD R13, R32.reuse, UR7, R13 ;  /* 0x00000007200d7c24 */ /* 0x040fe4000f8e020d */
[----:B------:R-:W-:-:S04]  /*3bd0*/  IMAD.WIDE.U32 R6, R32, UR6, R6 ;  /* 0x0000000620067c25 */ /* 0x000fc8000f8e0006 */
[----:B------:R-:W-:Y:S02]  /*3be0*/  IMAD R5, R36, UR7, R5 ;  /* 0x0000000724057c24 */ /* 0x000fe4000f8e0205 */
[----:B------:R-:W-:Y:S01]  /*3bf0*/  IMAD.IADD R31, R13, 0x1, R7 ;  /* 0x000000010d1f7824 */ /* 0x000fe200078e0207 */
[C---:B------:R-:W-:Y:S01]  /*3c00*/  LEA R13, P5, R10.reuse, R6, 0x6 ;  /* 0x000000060a0d7211 */ /* 0x040fe200078a30ff */
[----:B------:R-:W-:Y:S01]  /*3c10*/  IMAD.IADD R11, R5, 0x1, R11 ;  /* 0x00000001050b7824 */ /* 0x000fe200078e020b */
[----:B------:R-:W-:Y:S02]  /*3c20*/  CS2R R4, SRZ ;  /* 0x0000000000047805 */ /* 0x000fe4000001ff00 */
[----:B------:R-:W-:Y:S02]  /*3c30*/  CS2R R6, SRZ ;  /* 0x0000000000067805 */ /* 0x000fe4000001ff00 */
[----:B------:R-:W-:Y:S02]  /*3c40*/  LEA R12, P4, R13, UR4, 0x1 ;  /* 0x000000040d0c7c11 */ /* 0x000fe4000f8808ff */
[----:B------:R-:W-:-:S02]  /*3c50*/  LEA.HI.X R10, R10, R31, R11, 0x6, P5 ;  /* 0x0000001f0a0a7211 */ /* 0x000fc400028f340b */
[----:B------:R0:W2:Y:S02]  /*3c60*/  @!P0 LDG.E.128 R4, desc[UR44][R8.64] ;  /* 0x0000002c08048981 */ /* 0x0000a4000c1e1d00 */
[----:B------:R-:W-:Y:S02]  /*3c70*/  LEA.HI.X R13, R13, UR5, R10, 0x1, P4 ;  /* 0x000000050d0d7c11 */ /* 0x000fe4000a0f0c0a */
[----:B------:R-:W-:Y:S02]  /*3c80*/  CS2R R10, SRZ ;  /* 0x00000000000a7805 */ /* 0x000fe4000001ff00 */
[----:B0-----:R-:W-:-:S06]  /*3c90*/  CS2R R8, SRZ ;  /* 0x0000000000087805 */ /* 0x001fcc000001ff00 */
[----:B------:R-:W3:Y:S01]  /*3ca0*/  @!P0 LDG.E.128 R8, desc[UR44][R12.64] ;  /* 0x0000002c0c088981 */ /* 0x000ee2000c1e1d00 */
[----:B------:R-:W-:Y:S01]  /*3cb0*/  UISETP.NE.AND UP0, UPT, UR39, URZ, UPT ;  /* 0x0000003f2700728c */ /* 0x000fe2000bf05270 */
[----:B------:R-:W-:-:S05]  /*3cc0*/  ISETP.GE.AND P5, PT, R22, R43, PT ;  /* 0x0000002b1600720c */ /* 0x000fca0003fa6270 */
[----:B------:R-:W-:Y:S01]  /*3cd0*/  PLOP3.LUT P4, PT, PT, PT, UP0, 0x80, 0x0 ;  /* 0x000000000000781c */ /* 0x000fe20003f8f008 */
[----:B--2---:R-:W-:Y:S02]  /*3ce0*/  IMAD.MOV.U32 R31, RZ, RZ, R4 ;  /* 0x000000ffff1f7224 */ /* 0x004fe400078e0004 */
[----:B------:R-:W-:Y:S02]  /*3cf0*/  IMAD.MOV.U32 R42, RZ, RZ, R5 ;  /* 0x000000ffff2a7224 */ /* 0x000fe400078e0005 */
[----:B------:R-:W-:Y:S01]  /*3d00*/  IMAD.MOV.U32 R45, RZ, RZ, R6 ;  /* 0x000000ffff2d7224 */ /* 0x000fe200078e0006 */
[----:B------:R-:W-:Y:S01]  /*3d10*/  PRMT R52, R31, 0x7610, R52 ;  /* 0x000076101f347816 */ /* 0x000fe20000000034 */
[----:B------:R-:W-:Y:S01]  /*3d20*/  IMAD.MOV.U32 R48, RZ, RZ, R7 ;  /* 0x000000ffff307224 */ /* 0x000fe200078e0007 */
[----:B------:R-:W-:Y:S02]  /*3d30*/  PRMT R64, R64, 0x5410, R42 ;  /* 0x0000541040407816 */ /* 0x000fe4000000002a */
[----:B------:R-:W-:-:S02]  /*3d40*/  PRMT R65, R65, 0x5410, R45 ;  /* 0x0000541041417816 */ /* 0x000fc4000000002d */
[----:B------:R-:W-:Y:S01]  /*3d50*/  PRMT R66, R66, 0x5410, R48 ;  /* 0x0000541042427816 */ /* 0x000fe20000000030 */
[----:B---3--:R-:W-:Y:S02]  /*3d60*/  IMAD.MOV.U32 R12, RZ, RZ, R8 ;  /* 0x000000ffff0c7224 */ /* 0x008fe400078e0008 */
[----:B------:R-:W-:Y:S02]  /*3d70*/  IMAD.MOV.U32 R13, RZ, RZ, R9 ;  /* 0x000000ffff0d7224 */ /* 0x000fe400078e0009 */
[----:B------:R-:W-:Y:S01]  /*3d80*/  IMAD.MOV.U32 R31, RZ, RZ, R10 ;  /* 0x000000ffff1f7224 */ /* 0x000fe200078e000a */
[----:B------:R-:W-:Y:S01]  /*3d90*/  PRMT R52, R52, 0x5410, R12 ;  /* 0x0000541034347816 */ /* 0x000fe2000000000c */
[----:B------:R-:W-:Y:S01]  /*3da0*/  IMAD.MOV.U32 R42, RZ, RZ, R11 ;  /* 0x000000ffff2a7224 */ /* 0x000fe200078e000b */
[----:B------:R-:W-:Y:S02]  /*3db0*/  PRMT R62, R62, 0x5410, R13 ;  /* 0x000054103e3e7816 */ /* 0x000fe4000000000d */
[----:B------:R-:W-:-:S02]  /*3dc0*/  PRMT R64, R31, 0x7610, R64 ;  /* 0x000076101f407816 */ /* 0x000fc40000000040 */
[----:B------:R-:W-:Y:S01]  /*3dd0*/  PRMT R65, R42, 0x7610, R65 ;  /* 0x000076102a417816 */ /* 0x000fe20000000041 */
[----:B------:R-:W-:Y:S06]  /*3de0*/  @P4 BRA `(.L_x_6626) ;  /* 0x0000000000044947 */ /* 0x000fec0003800000 */
[----:B------:R-:W-:Y:S01]  /*3df0*/  BPT.TRAP 0x1 ;  /* 0x000000040000795c */ /* 0x000fe20000300000 */
.L_x_6626:
[----:B------:R-:W-:Y:S01]  /*3e00*/  IMAD R45, R153, 0x8, R2 ;  /* 0x00000008992d7824 */ /* 0x000fe200078e0202 */
[----:B------:R-:W-:Y:S01]  /*3e10*/  SHF.L.U32 R48, R156, 0x1f, RZ ;  /* 0x0000001f9c307819 */ /* 0x000fe200000006ff */
[----:B------:R-:W0:Y:S01]  /*3e20*/  LDC R57, c[0x0][0x2f4] ;  /* 0x0000bd00ff397b82 */ /* 0x000e220000000800 */
[----:B------:R-:W-:Y:S02]  /*3e30*/  BSSY B1, `(.L_x_6627) ;  /* 0x0000004000017945 */ /* 0x000fe40003800000 */
[----:B------:R-:W1:Y:S01]  /*3e40*/  SYNCS.PHASECHK.TRANS64.TRYWAIT P6, [R45+URZ+0x38890], R48 ;  /* 0x038890302d0075a7 */ /* 0x000e6200080c017f */
[----:B0-----:R-:W-:Y:S01]  /*3e50*/  ISETP.GE.OR P0, PT, R22, R57, P3 ;  /* 0x000000391600720c */ /* 0x001fe20001f06670 */
[----:B-1----:R-:W-:-:S12]  /*3e60*/  @!P6 BRA `(.L_x_6628) ;  /* 0x000003e0006ce947 */ /* 0x002fd80003800000 */
.L_x_7027:
[----:B------:R-:W-:Y:S05]  /*3e70*/  BSYNC B1 ;  /* 0x0000000000017941 */ /* 0x000fea0003800000 */
.L_x_6627:
[----:B------:R-:W-:Y:S05]  /*3e80*/  @P0 BRA `(.L_x_6619) ;  /* 0x0000000800840947 */ /* 0x000fea0003800000 */
[----:B------:R-:W-:Y:S01]  /*3e90*/  IMAD.SHL.U32 R12, R43, 0x2, RZ ;  /* 0x000000022b0c7824 */ /* 0x000fe200078e00ff */
[----:B------:R-:W-:Y:S03]  /*3ea0*/  BSSY B1, `(.L_x_6629) ;  /* 0x0000073000017945 */ /* 0x000fe60003800000 */
[----:B------:R-:W-:-:S05]  /*3eb0*/  @P1 IMAD.IADD R12, R57, 0x1, -R12 ;  /* 0x00000001390c1824 */ /* 0x000fca00078e0a0c */
[----:B------:R-:W-:-:S04]  /*3ec0*/  SHF.R.S32.HI R13, RZ, 0x1f, R12 ;  /* 0x0000001fff0d7819 */ /* 0x000fc8000001140c */
[----:B------:R-:W-:Y:S01]  /*3ed0*/  LEA.HI R12, R13, R12, RZ, 0x4 ;  /* 0x0000000c0d0c7211 */ /* 0x000fe200078f20ff */
[----:B------:R-:W-:-:S03]  /*3ee0*/  IMAD.SHL.U32 R13, R3, 0x8, RZ ;  /* 0x00000008030d7824 */ /* 0x000fc600078e00ff */
[----:B------:R-:W-:Y:S02]  /*3ef0*/  LEA.HI.SX32 R12, R12, R3, 0x1c ;  /* 0x000000030c0c7211 */ /* 0x000fe400078fe2ff */
[----:B------:R-:W-:Y:S02]  /*3f00*/  IADD3 R43, P0, P6, R13, R34, R15 ;  /* 0x000000220d2b7210 */ /* 0x000fe40007e1e00f */
[--C-:B------:R-:W-:Y:S01]  /*3f10*/  SHF.R.S32.HI R15, RZ, 0x1f, R13.reuse ;  /* 0x0000001fff0f7819 */ /* 0x100fe2000001140d */
[----:B------:R-:W-:Y:S01]  /*3f20*/  IMAD.SHL.U32 R59, R12, 0x8, RZ ;  /* 0x000000080c3b7824 */ /* 0x000fe200078e00ff */
[C---:B------:R-:W-:Y:S02]  /*3f30*/  LOP3.LUT R12, R30.reuse, 0x38, R13, 0xf8, !PT ;  /* 0x000000381e0c7812 */ /* 0x040fe400078ef80d */
[----:B------:R-:W-:Y:S02]  /*3f40*/  IADD3.X R50, R15, R51, R14, P0, P6 ;  /* 0x000000330f327210 */ /* 0x000fe400007ec40e */
[----:B------:R-:W-:-:S02]  /*3f50*/  LOP3.LUT R30, R30, 0x38, R59, 0xf8, !PT ;  /* 0x000000381e1e7812 */ /* 0x000fc400078ef83b */
[C-C-:B------:R-:W-:Y:S02]  /*3f60*/  LOP3.LUT R12, R28.reuse, R12, R29.reuse, 0xf6, !PT ;  /* 0x0000000c1c0c7212 */ /* 0x140fe400078ef61d */
[----:B------:R-:W-:Y:S02]  /*3f70*/  LOP3.LUT R30, R28, R30, R29, 0xf6, !PT ;  /* 0x0000001e1c1e7212 */ /* 0x000fe400078ef61d */
[----:B------:R-:W-:Y:S01]  /*3f80*/  IADD3 R43, P0, R43, R18, RZ ;  /* 0x000000122b2b7210 */ /* 0x000fe20007f1e0ff */
[C---:B------:R-:W-:Y:S02]  /*3f90*/  IMAD.IADD R13, R47.reuse, 0x1, R12 ;  /* 0x000000012f0d7824 */ /* 0x040fe400078e020c */
[----:B------:R-:W-:Y:S02]  /*3fa0*/  IMAD.IADD R47, R47, 0x1, R30 ;  /* 0x000000012f2f7824 */ /* 0x000fe400078e021e */
[--C-:B------:R-:W-:Y:S02]  /*3fb0*/  IMAD R13, R13, 0x2, R2.reuse ;  /* 0x000000020d0d7824 */ /* 0x100fe400078e0202 */
[----:B------:R-:W-:-:S02]  /*3fc0*/  IMAD R47, R47, 0x2, R2 ;  /* 0x000000022f2f7824 */ /* 0x000fc400078e0202 */
[----:B------:R-:W-:Y:S01]  /*3fd0*/  IMAD.X R50, R50, 0x1, R39, P0 ;  /* 0x0000000132327824 */ /* 0x000fe200000e0627 */
[C---:B------:R-:W-:Y:S01]  /*3fe0*/  LEA R42, P0, R43.reuse, R40, 0x1 ;  /* 0x000000282b2a7211 */ /* 0x040fe200078008ff */
[----:B------:R-:W1:Y:S03]  /*3ff0*/  LDS.128 R12, [R13+0x22400] ;  /* 0x022400000d0c7984 */ /* 0x000e660000000c00 */
[----:B------:R-:W-:Y:S01]  /*4000*/  LEA.HI.X R43, R43, R41, R50, 0x1, P0 ;  /* 0x000000292b2b7211 */ /* 0x000fe200000f0c32 */
[----:B------:R2:W3:Y:S01]  /*4010*/  LDS.128 R28, [R47+0x22400] ;  /* 0x022400002f1c7984 */ /* 0x0004e20000000c00 */
[----:B------:R-:W-:Y:S07]  /*4020*/  @P5 BRA `(.L_x_6630) ;  /* 0x0000000400685947 */ /* 0x000fee0003800000 */
[----:B------:R-:W-:Y:S02]  /*4030*/  SHF.R.U32.HI R60, RZ, 0x10, R9 ;  /* 0x00000010ff3c7819 */ /* 0x000fe40000011609 */
[----:B------:R-:W-:Y:S02]  /*4040*/  SHF.R.U32.HI R50, RZ, 0x10, R5 ;  /* 0x00000010ff327819 */ /* 0x000fe40000011605 */
[----:B------:R-:W-:Y:S02]  /*4050*/  PRMT R60, R62, 0x5432, R60 ;  /* 0x000054323e3c7816 */ /* 0x000fe4000000003c */
[--C-:B------:R-:W-:Y:S01]  /*4060*/  SHF.R.U64 R54, R6, 0x10, R7.reuse ;  /* 0x0000001006367819 */ /* 0x100fe20000001207 */
[----:B-1----:R-:W-:Y:S01]  /*4070*/  IMAD.U32 R6, R12, 0x10000, RZ ;  /* 0x000100000c067824 */ /* 0x002fe200078e00ff */
[----:B------:R-:W-:Y:S01]  /*4080*/  SHF.R.U32.HI R56, RZ, 0x10, R7 ;  /* 0x00000010ff387819 */ /* 0x000fe20000011607 */
[----:B------:R-:W-:Y:S01]  /*4090*/  IMAD.U32 R7, R13, 0x10000, RZ ;  /* 0x000100000d077824 */ /* 0x000fe200078e00ff */
[----:B------:R-:W-:Y:S01]  /*40a0*/  SHF.R.U64 R58, R8, 0x10, R9 ;  /* 0x00000010083a7819 */ /* 0x000fe20000001209 */
[----:B------:R-:W-:Y:S01]  /*40b0*/  IMAD.U32 R62, R60, 0x10000, RZ ;  /* 0x000100003c3e7824 */ /* 0x000fe200078e00ff */
[----:B--2---:R-:W-:Y:S01]  /*40c0*/  SHF.R.U64 R47, R4, 0x10, R5 ;  /* 0x00000010042f7819 */ /* 0x004fe20000001205 */
[----:B------:R-:W-:Y:S01]  /*40d0*/  IMAD.U32 R9, R15, 0x10000, RZ ;  /* 0x000100000f097824 */ /* 0x000fe200078e00ff */
[--C-:B------:R-:W-:Y:S01]  /*40e0*/  SHF.R.U64 R61, R10, 0x10, R11.reuse ;  /* 0x000000100a3d7819 */ /* 0x100fe2000000120b */
[----:B---3--:R-:W-:Y:S01]  /*40f0*/  IMAD.U32 R5, R30, 0x10000, RZ ;  /* 0x000100001e057824 */ /* 0x008fe200078e00ff */
[----:B------:R-:W-:Y:S01]  /*4100*/  LOP3.LUT R8, R13, 0xffff0000, RZ, 0xc0, !PT ;  /* 0xffff00000d087812 */ /* 0x000fe200078ec0ff */
[----:B------:R-:W-:Y:S01]  /*4110*/  IMAD.U32 R13, R29, 0x10000, RZ ;  /* 0x000100001d0d7824 */ /* 0x000fe200078e00ff */
[----:B------:R-:W-:Y:S01]  /*4120*/  PRMT R50, R64, 0x5432, R50 ;  /* 0x0000543240327816 */ /* 0x000fe20000000032 */
[----:B------:R-:W-:Y:S01]  /*4130*/  IMAD.U32 R4, R14, 0x10000, RZ ;  /* 0x000100000e047824 */ /* 0x000fe200078e00ff */
[----:B------:R-:W-:Y:S01]  /*4140*/  SHF.R.U32.HI R63, RZ, 0x10, R11 ;  /* 0x00000010ff3f7819 */ /* 0x000fe2000001160b */
[----:B------:R-:W-:Y:S01]  /*4150*/  IMAD.U32 R11, R28, 0x10000, RZ ;  /* 0x000100001c0b7824 */ /* 0x000fe200078e00ff */
[----:B------:R-:W-:-:S02]  /*4160*/  PRMT R47, R52, 0x5410, R47 ;  /* 0x00005410342f7816 */ /* 0x000fc4000000002f */
[----:B------:R-:W-:Y:S01]  /*4170*/  PRMT R58, R52, 0x5432, R58 ;  /* 0x00005432343a7816 */ /* 0x000fe2000000003a */
[----:B------:R-:W-:Y:S01]  /*4180*/  IMAD.U32 R52, R50, 0x10000, RZ ;  /* 0x0001000032347824 */ /* 0x000fe200078e00ff */
[----:B------:R-:W-:Y:S01]  /*4190*/  PRMT R61, R64, 0x5410, R61 ;  /* 0x00005410403d7816 */ /* 0x000fe2000000003d */
[----:B------:R-:W-:Y:S01]  /*41a0*/  FMUL.FTZ R64, R13, R62 ;  /* 0x0000003e0d407220 */ /* 0x000fe20000410000 */
[----:B------:R-:W-:Y:S02]  /*41b0*/  PRMT R63, R65, 0x5410, R63 ;  /* 0x00005410413f7816 */ /* 0x000fe4000000003f */
[----:B------:R-:W-:Y:S01]  /*41c0*/  PRMT R56, R66, 0x5432, R56 ;  /* 0x0000543242387816 */ /* 0x000fe20000000038 */
[-C--:B------:R-:W-:Y:S01]  /*41d0*/  FMUL.FTZ R66, R13, R52.reuse ;  /* 0x000000340d427220 */ /* 0x080fe20000410000 */
[----:B------:R-:W-:Y:S01]  /*41e0*/  PRMT R54, R65, 0x5432, R54 ;  /* 0x0000543241367816 */ /* 0x000fe20000000036 */
[----:B------:R-:W-:Y:S01]  /*41f0*/  FFMA.FTZ R65, R7, R52, -R64 ;  /* 0x0000003407417223 */ /* 0x000fe20000010840 */
[----:B------:R-:W-:Y:S01]  /*4200*/  LOP3.LUT R10, R15, 0xffff0000, RZ, 0xc0, !PT ;  /* 0xffff00000f0a7812 */ /* 0x000fe200078ec0ff */
[----:B------:R-:W-:Y:S01]  /*4210*/  IMAD.U32 R15, R31, 0x10000, RZ ;  /* 0x000100001f0f7824 */ /* 0x000fe200078e00ff */
[----:B------:R-:W-:Y:S01]  /*4220*/  LOP3.LUT R29, R29, 0xffff0000, RZ, 0xc0, !PT ;  /* 0xffff00001d1d7812 */ /* 0x000fe200078ec0ff */
[----:B------:R-:W-:Y:S01]  /*4230*/  IMAD.U32 R64, R63, 0x10000, RZ ;  /* 0x000100003f407824 */ /* 0x000fe200078e00ff */
[----:B------:R-:W-:Y:S01]  /*4240*/  LOP3.LUT R60, R60, 0xffff0000, RZ, 0xc0, !PT ;  /* 0xffff00003c3c7812 */ /* 0x000fe200078ec0ff */
[----:B------:R-:W-:Y:S01]  /*4250*/  IMAD.U32 R52, R56, 0x10000, RZ ;  /* 0x0001000038347824 */ /* 0x000fe200078e00ff */
[----:B------:R-:W-:Y:S01]  /*4260*/  LOP3.LUT R50, R50, 0xffff0000, RZ, 0xc0, !PT ;  /* 0xffff000032327812 */ /* 0x000fe200078ec0ff */
[----:B------:R-:W-:Y:S01]  /*4270*/  FFMA.FTZ R66, R7, R62, R66 ;  /* 0x0000003e07427223 */ /* 0x000fe20000010042 */
[----:B------:R-:W-:Y:S01]  /*4280*/  FMUL.FTZ R62, R15, R64 ;  /* 0x000000400f3e7220 */ /* 0x000fe20000410000 */
[----:B------:R-:W-:Y:S01]  /*4290*/  LOP3.LUT R31, R31, 0xffff0000, RZ, 0xc0, !PT ;  /* 0xffff00001f1f7812 */ /* 0x000fe200078ec0ff */
[----:B------:R-:W-:Y:S01]  /*42a0*/  FMUL.FTZ R15, R15, R52 ;  /* 0x000000340f0f7220 */ /* 0x000fe20000410000 */
[----:B------:R-:W-:Y:S01]  /*42b0*/  LOP3.LUT R63, R63, 0xffff0000, RZ, 0xc0, !PT ;  /* 0xffff00003f3f7812 */ /* 0x000fe200078ec0ff */
[C---:B------:R-:W-:Y:S01]  /*42c0*/  FMUL.FTZ R13, R29.reuse, R60 ;  /* 0x0000003c1d0d7220 */ /* 0x040fe20000410000 */
[----:B------:R-:W-:Y:S01]  /*42d0*/  FMUL.FTZ R29, R29, R50 ;  /* 0x000000321d1d7220 */ /* 0x000fe20000410000 */
[----:B------:R-:W-:Y:S01]  /*42e0*/  LOP3.LUT R56, R56, 0xffff0000, RZ, 0xc0, !PT ;  /* 0xffff000038387812 */ /* 0x000fe200078ec0ff */
[C---:B------:R-:W-:Y:S01]  /*42f0*/  FFMA.FTZ R62, R9.reuse, R52, -R62 ;  /* 0x00000034093e7223 */ /* 0x040fe2000001083e */
[----:B------:R-:W-:Y:S01]  /*4300*/  FFMA.FTZ R64, R9, R64, R15 ;  /* 0x0000004009407223 */ /* 0x000fe2000001000f */
[----:B------:R-:W-:Y:S01]  /*4310*/  FMUL.FTZ R9, R31, R63 ;  /* 0x0000003f1f097220 */ /* 0x000fe20000410000 */
[C---:B------:R-:W-:Y:S01]  /*4320*/  FFMA.FTZ R50, R8.reuse, R50, -R13 ;  /* 0x0000003208327223 */ /* 0x040fe2000001080d */
[----:B------:R-:W-:Y:S01]  /*4330*/  FFMA.FTZ R67, R8, R60, R29 ;  /* 0x0000003c08437223 */ /* 0x000fe2000001001d */
[----:B------:R-:W-:-:S02]  /*4340*/  IMAD.U32 R8, R58, 0x10000, RZ ;  /* 0x000100003a087824 */ /* 0x000fc400078e00ff */
[-C--:B------:R-:W-:Y:S01]  /*4350*/  FMUL.FTZ R15, R31, R56.reuse ;  /* 0x000000381f0f7220 */ /* 0x080fe20000410000 */
[----:B------:R-:W-:Y:S02]  /*4360*/  IMAD.U32 R7, R47, 0x10000, RZ ;  /* 0x000100002f077824 */ /* 0x000fe400078e00ff */
[----:B------:R-:W-:Y:S01]  /*4370*/  FFMA.FTZ R31, R10, R56, -R9 ;  /* 0x000000380a1f7223 */ /* 0x000fe20000010809 */
[----:B------:R-:W-:Y:S01]  /*4380*/  LOP3.LUT R28, R28, 0xffff0000, RZ, 0xc0, !PT ;  /* 0xffff00001c1c7812 */ /* 0x000fe200078ec0ff */
[CC--:B------:R-:W-:Y:S01]  /*4390*/  FMUL.FTZ R13, R11.reuse, R8.reuse ;  /* 0x000000080b0d7220 */ /* 0x0c0fe20000410000 */
[----:B------:R-:W-:Y:S01]  /*43a0*/  LOP3.LUT R9, R58, 0xffff0000, RZ, 0xc0, !PT ;  /* 0xffff00003a097812 */ /* 0x000fe200078ec0ff */
[----:B------:R-:W-:Y:S01]  /*43b0*/  FMUL.FTZ R11, R11, R7 ;  /* 0x000000070b0b7220 */ /* 0x000fe20000410000 */
[----:B------:R-:W-:Y:S01]  /*43c0*/  LOP3.LUT R47, R47, 0xffff0000, RZ, 0xc0, !PT ;  /* 0xffff00002f2f7812 */ /* 0x000fe200078ec0ff */
[----:B------:R-:W-:Y:S01]  /*43d0*/  FFMA.FTZ R63, R10, R63, R15 ;  /* 0x0000003f0a3f7223 */ /* 0x000fe2000001000f */
[----:B------:R-:W-:Y:S01]  /*43e0*/  LOP3.LUT R12, R12, 0xffff0000, RZ, 0xc0, !PT ;  /* 0xffff00000c0c7812 */ /* 0x000fe200078ec0ff */
[----:B------:R-:W-:Y:S01]  /*43f0*/  FMUL.FTZ R15, R28, R9 ;  /* 0x000000091c0f7220 */ /* 0x000fe20000410000 */
[----:B------:R-:W-:Y:S01]  /*4400*/  FFMA.FTZ R11, R6, R8, R11 ;  /* 0x00000008060b7223 */ /* 0x000fe2000001000b */
[----:B------:R-:W-:Y:S01]  /*4410*/  FMUL.FTZ R29, R28, R47 ;  /* 0x0000002f1c1d7220 */ /* 0x000fe20000410000 */
[----:B------:R-:W-:Y:S01]  /*4420*/  FFMA.FTZ R13, R6, R7, -R13 ;  /* 0x00000007060d7223 */ /* 0x000fe2000001080d */
[C---:B------:R-:W-:Y:S01]  /*4430*/  IMAD.U32 R8, R61.reuse, 0x10000, RZ ;  /* 0x000100003d087824 */ /* 0x040fe200078e00ff */
[----:B------:R-:W-:Y:S01]  /*4440*/  LOP3.LUT R30, R30, 0xffff0000, RZ, 0xc0, !PT ;  /* 0xffff00001e1e7812 */ /* 0x000fe200078ec0ff */
[----:B------:R-:W-:Y:S01]  /*4450*/  IMAD.U32 R6, R54, 0x10000, RZ ;  /* 0x0001000036067824 */ /* 0x000fe200078e00ff */
[----:B------:R-:W-:Y:S01]  /*4460*/  LOP3.LUT R61, R61, 0xffff0000, RZ, 0xc0, !PT ;  /* 0xffff00003d3d7812 */ /* 0x000fe200078ec0ff */
[----:B------:R-:W-:Y:S01]  /*4470*/  FFMA.FTZ R10, R12, R47, -R15 ;  /* 0x0000002f0c0a7223 */ /* 0x000fe2000001080f */
[----:B------:R-:W-:Y:S01]  /*4480*/  LOP3.LUT R7, R54, 0xffff0000, RZ, 0xc0, !PT ;  /* 0xffff000036077812 */ /* 0x000fe200078ec0ff */
[----:B------:R-:W-:Y:S01]  /*4490*/  FFMA.FTZ R12, R12, R9, R29 ;  /* 0x000000090c0c7223 */ /* 0x000fe2000001001d */
[C---:B------:R-:W-:Y:S01]  /*44a0*/  FMUL.FTZ R9, R5.reuse, R8 ;  /* 0x0000000805097220 */ /* 0x040fe20000410000 */
[----:B------:R-:W-:Y:S01]  /*44b0*/  LOP3.LUT R14, R14, 0xffff0000, RZ, 0xc0, !PT ;  /* 0xffff00000e0e7812 */ /* 0x000fe200078ec0ff */
        /* <DEDUP_REMOVED lines=17> */
.L_x_6630:
[----:B------:R-:W-:Y:S05]  /*45d0*/  BSYNC B1 ;  /* 0x0000000000017941 */ /* 0x000fea0003800000 */
.L_x_6629:
[----:B-1----:R4:W-:Y:S01]  /*45e0*/  STG.E.128 desc[UR44][R42.64], R12 ;  /* 0x0000000c2a007986 */ /* 0x0029e2000c101d2c */
[----:B------:R-:W-:-:S13]  /*45f0*/  ISETP.GE.AND P0, PT, R59, R57, PT ;  /* 0x000000393b00720c */ /* 0x000fda0003f06270 */
[----:B------:R-:W-:Y:S05]  /*4600*/  @P0 BRA `(.L_x_6619) ;  /* 0x0000000000a40947 */ /* 0x000fea0003800000 */
[----:B------:R-:W-:Y:S02]  /*4610*/  IMAD R4, R55, R36, RZ ;  /* 0x0000002437047224 */ /* 0x000fe400078e02ff */
[----:B------:R-:W-:Y:S02]  /*4620*/  IMAD.MOV.U32 R35, RZ, RZ, R51 ;  /* 0x000000ffff237224 */ /* 0x000fe400078e0033 */
[-C--:B------:R-:W-:Y:S01]  /*4630*/  IMAD R5, R49, R53.reuse, R4 ;  /* 0x0000003531057224 */ /* 0x080fe200078e0204 */
[----:B------:R-:W-:Y:S01]  /*4640*/  SHF.R.S32.HI R4, RZ, 0x1f, R59 ;  /* 0x0000001fff047819 */ /* 0x000fe2000001143b */
[----:B------:R-:W-:-:S04]  /*4650*/  IMAD.WIDE.U32 R34, R36, R53, R34 ;  /* 0x0000003524227225 */ /* 0x000fc800078e0022 */
[----:B------:R-:W-:Y:S01]  /*4660*/  IMAD.IADD R5, R35, 0x1, R5 ;  /* 0x0000000123057824 */ /* 0x000fe200078e0205 */
[----:B------:R-:W-:-:S04]  /*4670*/  IADD3 R34, P0, P5, R18, R34, R59 ;  /* 0x0000002212227210 */ /* 0x000fc80007d1e03b */
[----:B------:R-:W-:Y:S02]  /*4680*/  IADD3.X R4, R39, R5, R4, P0, P5 ;  /* 0x0000000527047210 */ /* 0x000fe400007ea404 */
[----:B------:R-:W-:-:S04]  /*4690*/  LEA R40, P0, R34, R40, 0x1 ;  /* 0x0000002822287211 */ /* 0x000fc800078008ff */
[----:B------:R-:W-:-:S05]  /*46a0*/  LEA.HI.X R41, R34, R41, R4, 0x1, P0 ;  /* 0x0000002922297211 */ /* 0x000fca00000f0c04 */
[----:B---3--:R1:W-:Y:S01]  /*46b0*/  STG.E.128 desc[UR44][R40.64], R28 ;  /* 0x0000001c28007986 */ /* 0x0083e2000c101d2c */
[----:B------:R-:W-:Y:S05]  /*46c0*/  BRA `(.L_x_6619) ;  /* 0x0000000000747947 */ /* 0x000fea0003800000 */
.L_x_6612:
[----:B------:R-:W-:-:S06]  /*46d0*/  UISETP.NE.AND UP0, UPT, UR39, URZ, UPT ;  /* 0x0000003f2700728c */ /* 0x000fcc000bf05270 */
[----:B------:R-:W-:-:S13]  /*46e0*/  PLOP3.LUT P4, PT, PT, PT, UP0, 0x80, 0x0 ;  /* 0x000000000000781c */ /* 0x000fda0003f8f008 */
[----:B------:R-:W-:Y:S05]  /*46f0*/  @P4 BRA `(.L_x_6631) ;  /* 0x0000000000044947 */ /* 0x000fea0003800000 */
[----:B------:R-:W-:Y:S01]  /*4700*/  BPT.TRAP 0x1 ;  /* 0x000000040000795c */ /* 0x000fe20000300000 */
.L_x_6631:
        /* <DEDUP_REMOVED lines=8> */
.L_x_7028:
[----:B------:R-:W-:Y:S05]  /*4790*/  BSYNC B1 ;  /* 0x0000000000017941 */ /* 0x000fea0003800000 */
.L_x_6632:
[----:B------:R-:W-:Y:S05]  /*47a0*/  @P3 BRA `(.L_x_6619) ;  /* 0x00000000003c3947 */ /* 0x000fea0003800000 */
[----:B------:R-:W-:Y:S01]  /*47b0*/  VIADD R4, R22, 0x20 ;  /* 0x0000002016047836 */ /* 0x000fe20000000000 */
[----:B------:R-:W-:Y:S01]  /*47c0*/  ULDC UR4, c[0x0][0x2f4] ;  /* 0x0000bd0000047ab9 */ /* 0x000fe20000000800 */
[----:B------:R-:W-:-:S03]  /*47d0*/  PLOP3.LUT P6, PT, PT, PT, PT, 0x8, 0x0 ;  /* 0x000000000000781c */ /* 0x000fc60003fce170 */
[----:B------:R-:W-:-:S13]  /*47e0*/  ISETP.GE.AND P0, PT, R4, UR4, PT ;  /* 0x0000000404007c0c */ /* 0x000fda000bf06270 */
[----:B------:R-:W-:Y:S01]  /*47f0*/  @!P0 LOP3.LUT P5, RZ, R157, 0x4, RZ, 0xc0, !PT ;  /* 0x000000049dff8812 */ /* 0x000fe200078ac0ff */
[----:B------:R-:W-:-:S03]  /*4800*/  @!P0 VIADD R4, R46, 0x20 ;  /* 0x000000202e048836 */ /* 0x000fc60000000000 */
[----:B------:R-:W-:Y:S02]  /*4810*/  @!P0 PLOP3.LUT P6, PT, P5, PT, PT, 0x80, 0x0 ;  /* 0x000000000000881c */ /* 0x000fe40002fcf070 */
[----:B------:R-:W-:-:S11]  /*4820*/  ISETP.GE.AND P5, PT, R22, UR4, PT ;  /* 0x0000000416007c0c */ /* 0x000fd6000bfa6270 */
[----:B------:R-:W-:-:S04]  /*4830*/  @P6 VIADD R4, R46, 0xffffffe0 ;  /* 0xffffffe02e046836 */ /* 0x000fc80000000000 */
[----:B------:R-:W-:Y:S02]  /*4840*/  @!P0 IMAD.IADD R47, R47, 0x1, R4 ;  /* 0x000000012f2f8824 */ /* 0x000fe400078e0204 */
[----:B------:R-:W1:Y:S02]  /*4850*/  @!P5 LDS.128 R4, [R42+0x22400] ;  /* 0x022400002a04d984 */ /* 0x000e640000000c00 */
[----:B------:R-:W-:-:S06]  /*4860*/  @!P0 IMAD R8, R47, 0x2, R2 ;  /* 0x000000022f088824 */ /* 0x000fcc00078e0202 */
[----:B------:R-:W2:Y:S04]  /*4870*/  @!P0 LDS.128 R8, [R8+0x22400] ;  /* 0x0224000008088984 */ /* 0x000ea80000000c00 */
[----:B-1----:R1:W-:Y:S04]  /*4880*/  @!P5 STG.E.128 desc[UR44][R12.64], R4 ;  /* 0x000000040c00d986 */ /* 0x0023e8000c101d2c */
[----:B--2---:R1:W-:Y:S02]  /*4890*/  @!P0 STG.E.128 desc[UR44][R12.64+0x40], R8 ;  /* 0x000040080c008986 */ /* 0x0043e4000c101d2c */
.L_x_6619:
[----:B------:R-:W-:Y:S05]  /*48a0*/  BSYNC B0 ;  /* 0x0000000000007941 */ /* 0x000fea0003800000 */
.L_x_6611:
[----:B-1----:R-:W1:Y:S01]  /*48b0*/  S2R R5, SR_TID.X ;  /* 0x0000000000057919 */ /* 0x002e620000002100 */
[----:B------:R-:W-:Y:S01]  /*48c0*/  @!PT LDS RZ, [RZ] ;  /* 0x00000000fffff984 */ /* 0x000fe20000000800 */
[----:B------:R-:W-:Y:S01]  /*48d0*/  @!PT LDS RZ, [RZ] ;  /* 0x00000000fffff984 */ /* 0x000fe20000000800 */
[----:B------:R-:W-:Y:S01]  /*48e0*/  @!PT LDS RZ, [RZ] ;  /* 0x00000000fffff984 */ /* 0x000fe20000000800 */
[----:B------:R-:W-:Y:S01]  /*48f0*/  @!PT LDS RZ, [RZ] ;  /* 0x00000000fffff984 */ /* 0x000fe20000000800 */
[----:B------:R0:W-:Y:S06]  /*4900*/  MEMBAR.ALL.CTA ;  /* 0x0000000000007992 */ /* 0x0001ec0000008000 */
[----:B0-----:R-:W0:Y:S01]  /*4910*/  FENCE.VIEW.ASYNC.S ;  /* 0x00000000000073c6 */ /* 0x001e220000000000 */
[----:B------:R-:W-:Y:S05]  /*4920*/  WARPSYNC.ALL ;  /* 0x0000000000007948 */ /* 0x000fea0003800000 */
[----:B------:R-:W-:Y:S01]  /*4930*/  BSSY B0, `(.L_x_6634) ;  /* 0x000000b000007945 */ /* 0x000fe20003800000 */
[----:B-1----:R-:W-:-:S02]  /*4940*/  LOP3.LUT R4, R5, 0x7f, RZ, 0xc0, !PT ;  /* 0x0000007f05047812 */ /* 0x002fc400078ec0ff */
[----:B------:R-:W-:Y:S02]  /*4950*/  SHF.R.U32.HI R5, RZ, 0x7, R5 ;  /* 0x00000007ff057819 */ /* 0x000fe40000011605 */
[----:B------:R-:W-:-:S03]  /*4960*/  ISETP.NE.AND P0, PT, R4, RZ, PT ;  /* 0x000000ff0400720c */ /* 0x000fc60003f05270 */
[----:B------:R-:W-:-:S10]  /*4970*/  VIADD R40, R5, 0x8 ;  /* 0x0000000805287836 */ /* 0x000fd40000000000 */
[----:B------:R-:W-:-:S05]  /*4980*/  @!P0 VIADD R4, R45, 0x388a0 ;  /* 0x000388a02d048836 */ /* 0x000fca0000000000 */
[----:B------:R-:W-:Y:S01]  /*4990*/  @!P0 PRMT R4, RZ, 0x654, R4 ;  /* 0x00000654ff048816 */ /* 0x000fe20000000004 */
[----:B0-----:R0:W-:Y:S06]  /*49a0*/  BAR.SYNC.DEFER_BLOCKING R40, 0x80 ;  /* 0x000200280000751d */ /* 0x0011ec0000010000 */
[----:B------:R0:W-:Y:S01]  /*49b0*/  @!P0 SYNCS.ARRIVE.TRANS64.RED.A1T0 RZ, [R4+URZ], RZ ;  /* 0x000000ff04ff89a7 */ /* 0x0001e2000810043f */
[----:B------:R-:W-:Y:S05]  /*49c0*/  @P4 BRA `(.L_x_6635) ;  /* 0x0000000000044947 */ /* 0x000fea0003800000 */
[----:B------:R-:W-:Y:S01]  /*49d0*/  BPT.TRAP 0x1 ;  /* 0x000000040000795c */ /* 0x000fe20000300000 */
.L_x_6635:
[----:B------:R-:W-:Y:S05]  /*49e0*/  BSYNC B0 ;  /* 0x0000000000007941 */ /* 0x000fea0003800000 */
.L_x_6634:
[----:B------:R-:W1:Y:S01]  /*49f0*/  SYNCS.PHASECHK.TRANS64.TRYWAIT P4, [R45+URZ+0x388b0], R48 ;  /* 0x0388b0302d0075a7 */ /* 0x000e62000808017f */
[----:B------:R-:W-:Y:S04]  /*4a00*/  BSSY B0, `(.L_x_6636) ;  /* 0x0000002000007945 */ /* 0x000fe80003800000 */
[----:B-1----:R-:W-:Y:S05]  /*4a10*/  @!P4 BRA `(.L_x_6637) ;  /* 0x000003d400a8c947 */ /* 0x002fea0003800000 */
.L_x_7029:
[----:B------:R-:W-:Y:S05]  /*4a20*/  BSYNC B0 ;  /* 0x0000000000007941 */ /* 0x000fea0003800000 */
.L_x_6636:
[----:B------:R-:W-:Y:S01]  /*4a30*/  BSSY B0, `(.L_x_6638) ;  /* 0x0000053000007945 */ /* 0x000fe20003800000 */
[----:B------:R-:W-:-:S03]  /*4a40*/  IMAD R9, R153, 0x8000, R46 ;  /* 0x0000800099097824 */ /* 0x000fc600078e022e */
[----:B------:R-:W-:Y:S05]  /*4a50*/  @P3 BRA `(.L_x_6639) ;  /* 0x0000000400403947 */ /* 0x000fea0003800000 */
[----:B0-----:R-:W-:Y:S01]  /*4a60*/  VIADD R4, R22, 0x40 ;  /* 0x0000004016047836 */ /* 0x001fe20000000000 */
[----:B------:R-:W-:Y:S01]  /*4a70*/  LOP3.LUT P4, RZ, R157, 0x4, RZ, 0xc0, !PT ;  /* 0x000000049dff7812 */ /* 0x000fe2000788c0ff */
[----:B------:R-:W-:Y:S01]  /*4a80*/  IMAD.WIDE R6, R36, 0x40, R20 ;  /* 0x0000004024067825 */ /* 0x000fe200078e0214 */
[----:B------:R-:W-:Y:S01]  /*4a90*/  ULDC UR4, c[0x0][0x320] ;  /* 0x0000c80000047ab9 */ /* 0x000fe20000000800 */
[----:B------:R-:W-:Y:S01]  /*4aa0*/  ULDC.64 UR6, c[0x0][0x328] ;  /* 0x0000ca0000067ab9 */ /* 0x000fe20000000a00 */
[----:B------:R-:W-:Y:S01]  /*4ab0*/  ISETP.GE.AND P6, PT, R4, UR4, PT ;  /* 0x0000000404007c0c */ /* 0x000fe2000bfc6270 */
[----:B------:R-:W-:Y:S01]  /*4ac0*/  IMAD R7, R7, UR6, RZ ;  /* 0x0000000607077c24 */ /* 0x000fe2000f8e02ff */
[----:B------:R-:W-:Y:S01]  /*4ad0*/  ISETP.GE.AND P5, PT, R22, UR4, PT ;  /* 0x0000000416007c0c */ /* 0x000fe2000bfa6270 */
[----:B------:R-:W-:Y:S02]  /*4ae0*/  IMAD.MOV.U32 R4, RZ, RZ, R26 ;  /* 0x000000ffff047224 */ /* 0x000fe400078e001a */
[----:B------:R-:W-:-:S02]  /*4af0*/  IMAD.MOV.U32 R5, RZ, RZ, R44 ;  /* 0x000000ffff057224 */ /* 0x000fc400078e002c */
[C---:B------:R-:W-:Y:S02]  /*4b00*/  IMAD R7, R6.reuse, UR7, R7 ;  /* 0x0000000706077c24 */ /* 0x040fe4000f8e0207 */
[----:B------:R-:W-:Y:S01]  /*4b10*/  IMAD.WIDE.U32 R4, R6, UR6, R4 ;  /* 0x0000000606047c25 */ /* 0x000fe2000f8e0004 */
[----:B------:R-:W-:-:S03]  /*4b20*/  ULDC.64 UR6, c[0x0][0x318] ;  /* 0x0000c60000067ab9 */ /* 0x000fc60000000a00 */
[C---:B------:R-:W-:Y:S02]  /*4b30*/  VIADD R41, R9.reuse, 0x20 ;  /* 0x0000002009297836 */ /* 0x040fe40000000000 */
[----:B------:R-:W-:Y:S01]  /*4b40*/  @P4 VIADD R41, R9, 0xffffffe0 ;  /* 0xffffffe009294836 */ /* 0x000fe20000000000 */
[----:B------:R-:W-:Y:S01]  /*4b50*/  LEA R34, P4, R4, UR6, 0x1 ;  /* 0x0000000604227c11 */ /* 0x000fe2000f8808ff */
[----:B------:R-:W-:Y:S02]  /*4b60*/  IMAD.IADD R5, R5, 0x1, R7 ;  /* 0x0000000105057824 */ /* 0x000fe400078e0207 */
[C---:B------:R-:W-:Y:S02]  /*4b70*/  VIADD R8, R22.reuse, 0x80 ;  /* 0x0000008016087836 */ /* 0x040fe40000000000 */
[----:B------:R-:W-:Y:S01]  /*4b80*/  VIADD R6, R22, 0xc0 ;  /* 0x000000c016067836 */ /* 0x000fe20000000000 */
[----:B------:R-:W-:Y:S01]  /*4b90*/  LEA.HI.X R35, R4, UR7, R5, 0x1, P4 ;  /* 0x0000000704237c11 */ /* 0x000fe2000a0f0c05 */
[----:B------:R-:W-:Y:S01]  /*4ba0*/  IMAD R46, R9, 0x2, R2 ;  /* 0x00000002092e7824 */ /* 0x000fe200078e0202 */
[----:B------:R-:W-:Y:S01]  /*4bb0*/  ISETP.GE.AND P3, PT, R8, UR4, PT ;  /* 0x0000000408007c0c */ /* 0x000fe2000bf66270 */
[----:B----4-:R-:W-:Y:S01]  /*4bc0*/  VIADD R42, R22, 0x100 ;  /* 0x00000100162a7836 */ /* 0x010fe20000000000 */
[----:B------:R-:W-:Y:S01]  /*4bd0*/  ISETP.GE.AND P4, PT, R6, UR4, PT ;  /* 0x0000000406007c0c */ /* 0x000fe2000bf86270 */
[----:B------:R-:W-:Y:S01]  /*4be0*/  VIADD R43, R22, 0x140 ;  /* 0x00000140162b7836 */ /* 0x000fe20000000000 */
[----:B------:R-:W0:Y:S04]  /*4bf0*/  @!P5 LDS.128 R4, [R46+0x400] ;  /* 0x000400002e04d984 */ /* 0x000e280000000c00 */
[----:B------:R-:W4:Y:S05]  /*4c00*/  @!P6 LDS.128 R8, [R46+0x2400] ;  /* 0x002400002e08e984 */ /* 0x000f2a0000000c00 */
[----:B------:R-:W1:Y:S04]  /*4c10*/  @!P3 LDS.128 R12, [R46+0x4400] ;  /* 0x004400002e0cb984 */ /* 0x000e680000000c00 */
[----:B---3--:R-:W3:Y:S04]  /*4c20*/  @!P4 LDS.128 R28, [R46+0x6400] ;  /* 0x006400002e1cc984 */ /* 0x008ee80000000c00 */
[----:B0-----:R-:W-:Y:S01]  /*4c30*/  @!P5 STG.E.128 desc[UR44][R34.64], R4 ;  /* 0x000000042200d986 */ /* 0x001fe2000c101d2c */
[----:B------:R-:W-:Y:S01]  /*4c40*/  ISETP.GE.AND P5, PT, R42, UR4, PT ;  /* 0x000000042a007c0c */ /* 0x000fe2000bfa6270 */
[----:B------:R-:W-:-:S02]  /*4c50*/  VIADD R42, R22, 0x180 ;  /* 0x00000180162a7836 */ /* 0x000fc40000000000 */
[----:B----4-:R-:W-:Y:S01]  /*4c60*/  @!P6 STG.E.128 desc[UR44][R34.64+0x80], R8 ;  /* 0x000080082200e986 */ /* 0x010fe2000c101d2c */
[----:B------:R-:W-:Y:S01]  /*4c70*/  ISETP.GE.AND P6, PT, R43, UR4, PT ;  /* 0x000000042b007c0c */ /* 0x000fe2000bfc6270 */
[----:B------:R-:W-:Y:S02]  /*4c80*/  VIADD R43, R22, 0x1c0 ;  /* 0x000001c0162b7836 */ /* 0x000fe40000000000 */
[----:B-1----:R-:W-:Y:S01]  /*4c90*/  @!P3 STG.E.128 desc[UR44][R34.64+0x100], R12 ;  /* 0x0001000c2200b986 */ /* 0x002fe2000c101d2c */
[----:B------:R-:W-:Y:S01]  /*4ca0*/  ISETP.GE.AND P3, PT, R42, UR4, PT ;  /* 0x000000042a007c0c */ /* 0x000fe2000bf66270 */
[C---:B------:R-:W-:Y:S02]  /*4cb0*/  VIADD R42, R22.reuse, 0x60 ;  /* 0x00000060162a7836 */ /* 0x040fe40000000000 */
[----:B---3--:R-:W-:Y:S01]  /*4cc0*/  @!P4 STG.E.128 desc[UR44][R34.64+0x180], R28 ;  /* 0x0001801c2200c986 */ /* 0x008fe2000c101d2c */
[----:B------:R-:W-:Y:S01]  /*4cd0*/  ISETP.GE.AND P4, PT, R43, UR4, PT ;  /* 0x000000042b007c0c */ /* 0x000fe2000bf86270 */
[----:B------:R-:W-:-:S02]  /*4ce0*/  VIADD R43, R22, 0x20 ;  /* 0x00000020162b7836 */ /* 0x000fc40000000000 */
[----:B------:R-:W0:Y:S04]  /*4cf0*/  @!P5 LDS.128 R4, [R46+0x8400] ;  /* 0x008400002e04d984 */ /* 0x000e280000000c00 */
[----:B------:R-:W1:Y:S04]  /*4d00*/  @!P6 LDS.128 R8, [R46+0xa400] ;  /* 0x00a400002e08e984 */ /* 0x000e680000000c00 */
[----:B------:R-:W3:Y:S04]  /*4d10*/  @!P3 LDS.128 R12, [R46+0xc400] ;  /* 0x00c400002e0cb984 */ /* 0x000ee80000000c00 */
[----:B------:R-:W4:Y:S04]  /*4d20*/  @!P4 LDS.128 R28, [R46+0xe400] ;  /* 0x00e400002e1cc984 */ /* 0x000f280000000c00 */
[----:B0-----:R-:W-:Y:S01]  /*4d30*/  @!P5 STG.E.128 desc[UR44][R34.64+0x200], R4 ;  /* 0x000200042200d986 */ /* 0x001fe2000c101d2c */
[----:B------:R-:W-:Y:S01]  /*4d40*/  ISETP.GE.AND P5, PT, R43, UR4, PT ;  /* 0x000000042b007c0c */ /* 0x000fe2000bfa6270 */
[----:B------:R-:W-:-:S02]  /*4d50*/  VIADD R43, R22, 0xa0 ;  /* 0x000000a0162b7836 */ /* 0x000fc40000000000 */
[----:B-1----:R-:W-:Y:S01]  /*4d60*/  @!P6 STG.E.128 desc[UR44][R34.64+0x280], R8 ;  /* 0x000280082200e986 */ /* 0x002fe2000c101d2c */
[----:B------:R-:W-:Y:S01]  /*4d70*/  ISETP.GE.AND P6, PT, R42, UR4, PT ;  /* 0x000000042a007c0c */ /* 0x000fe2000bfc6270 */
[----:B------:R-:W-:Y:S02]  /*4d80*/  VIADD R42, R22, 0xe0 ;  /* 0x000000e0162a7836 */ /* 0x000fe40000000000 */
[----:B---3--:R-:W-:Y:S01]  /*4d90*/  @!P3 STG.E.128 desc[UR44][R34.64+0x300], R12 ;  /* 0x0003000c2200b986 */ /* 0x008fe2000c101d2c */
[----:B------:R-:W-:Y:S01]  /*4da0*/  ISETP.GE.AND P3, PT, R43, UR4, PT ;  /* 0x000000042b007c0c */ /* 0x000fe2000bf66270 */
[----:B------:R-:W-:Y:S02]  /*4db0*/  IMAD R43, R41, 0x2, R2 ;  /* 0x00000002292b7824 */ /* 0x000fe400078e0202 */
[----:B----4-:R-:W-:Y:S01]  /*4dc0*/  @!P4 STG.E.128 desc[UR44][R34.64+0x380], R28 ;  /* 0x0003801c2200c986 */ /* 0x010fe2000c101d2c */
[----:B------:R-:W-:Y:S01]  /*4dd0*/  ISETP.GE.AND P4, PT, R42, UR4, PT ;  /* 0x000000042a007c0c */ /* 0x000fe2000bf86270 */
[----:B------:R-:W-:-:S02]  /*4de0*/  VIADD R41, R22, 0x120 ;  /* 0x0000012016297836 */ /* 0x000fc40000000000 */
[----:B------:R-:W0:Y:S01]  /*4df0*/  @!P5 LDS.128 R4, [R43+0x400] ;  /* 0x000400002b04d984 */ /* 0x000e220000000c00 */
[----:B------:R-:W-:-:S03]  /*4e00*/  VIADD R42, R22, 0x160 ;  /* 0x00000160162a7836 */ /* 0x000fc60000000000 */
        /* <DEDUP_REMOVED lines=10> */
[----:B------:R-:W-:-:S03]  /*4eb0*/  ISETP.GE.AND P3, PT, R41, UR4, PT ;  /* 0x0000000429007c0c */ /* 0x000fc6000bf66270 */
[----:B----4-:R-:W-:Y:S01]  /*4ec0*/  @!P4 STG.E.128 desc[UR44][R34.64+0x1c0], R28 ;  /* 0x0001c01c2200c986 */ /* 0x010fe2000c101d2c */
[----:B------:R-:W-:-:S03]  /*4ed0*/  ISETP.GE.AND P4, PT, R42, UR4, PT ;  /* 0x000000042a007c0c */ /* 0x000fc6000bf86270 */
[----:B------:R-:W0:Y:S04]  /*4ee0*/  @!P5 LDS.128 R4, [R43+0x8400] ;  /* 0x008400002b04d984 */ /* 0x000e280000000c00 */
[----:B------:R-:W1:Y:S04]  /*4ef0*/  @!P6 LDS.128 R8, [R43+0xa400] ;  /* 0x00a400002b08e984 */ /* 0x000e680000000c00 */
[----:B------:R-:W3:Y:S04]  /*4f00*/  @!P3 LDS.128 R12, [R43+0xc400] ;  /* 0x00c400002b0cb984 */ /* 0x000ee80000000c00 */
[----:B------:R-:W4:Y:S04]  /*4f10*/  @!P4 LDS.128 R28, [R43+0xe400] ;  /* 0x00e400002b1cc984 */ /* 0x000f280000000c00 */
[----:B0-----:R0:W-:Y:S04]  /*4f20*/  @!P5 STG.E.128 desc[UR44][R34.64+0x240], R4 ;  /* 0x000240042200d986 */ /* 0x0011e8000c101d2c */
[----:B-1----:R0:W-:Y:S04]  /*4f30*/  @!P6 STG.E.128 desc[UR44][R34.64+0x2c0], R8 ;  /* 0x0002c0082200e986 */ /* 0x0021e8000c101d2c */
[----:B---3--:R0:W-:Y:S04]  /*4f40*/  @!P3 STG.E.128 desc[UR44][R34.64+0x340], R12 ;  /* 0x0003400c2200b986 */ /* 0x0081e8000c101d2c */
[----:B----4-:R0:W-:Y:S02]  /*4f50*/  @!P4 STG.E.128 desc[UR44][R34.64+0x3c0], R28 ;  /* 0x0003c01c2200c986 */ /* 0x0101e4000c101d2c */
.L_x_6639:
[----:B------:R-:W-:Y:S05]  /*4f60*/  BSYNC B0 ;  /* 0x0000000000007941 */ /* 0x000fea0003800000 */
.L_x_6638:
[----:B------:R-:W-:Y:S01]  /*4f70*/  @!PT LDS RZ, [RZ] ;  /* 0x00000000fffff984 */ /* 0x000fe20000000800 */
[----:B------:R-:W-:Y:S01]  /*4f80*/  @!PT LDS RZ, [RZ] ;  /* 0x00000000fffff984 */ /* 0x000fe20000000800 */
[----:B------:R-:W-:Y:S01]  /*4f90*/  @!PT LDS RZ, [RZ] ;  /* 0x00000000fffff984 */ /* 0x000fe20000000800 */
[----:B------:R-:W-:Y:S01]  /*4fa0*/  @!PT LDS RZ, [RZ] ;  /* 0x00000000fffff984 */ /* 0x000fe20000000800 */
[----:B------:R1:W-:Y:S06]  /*4fb0*/  MEMBAR.ALL.CTA ;  /* 0x0000000000007992 */ /* 0x0003ec0000008000 */
[----:B-1----:R-:W1:Y:S01]  /*4fc0*/  FENCE.VIEW.ASYNC.S ;  /* 0x00000000000073c6 */ /* 0x002e620000000000 */
[----:B------:R-:W-:Y:S02]  /*4fd0*/  VIADD R153, R153, 0x1 ;  /* 0x0000000199997836 */ /* 0x000fe40000000000 */
[----:B------:R-:W-:Y:S01]  /*4fe0*/  @!P0 VIADD R45, R45, 0x388c0 ;  /* 0x000388c02d2d8836 */ /* 0x000fe20000000000 */
[----:B-1----:R1:W-:Y:S02]  /*4ff0*/  BAR.SYNC.DEFER_BLOCKING R40, 0x80 ;  /* 0x000200280000751d */ /* 0x0023e40000010000 */
[----:B------:R-:W-:-:S02]  /*5000*/  ISETP.NE.AND P3, PT, R153, 0x2, PT ;  /* 0x000000029900780c */ /* 0x000fc40003f65270 */
[----:B------:R-:W-:Y:S02]  /*5010*/  @!P0 PRMT R45, RZ, 0x654, R45 ;  /* 0x00000654ff2d8816 */ /* 0x000fe4000000002d */
[----:B0-----:R-:W-:Y:S02]  /*5020*/  SEL R5, RZ, 0x1, P3 ;  /* 0x00000001ff057807 */ /* 0x001fe40001800000 */
[----:B------:R-:W-:Y:S02]  /*5030*/  SEL R153, R153, RZ, P3 ;  /* 0x000000ff99997207 */ /* 0x000fe40001800000 */
[----:B------:R-:W-:Y:S01]  /*5040*/  LOP3.LUT R156, R156, R5, RZ, 0x3c, !PT ;  /* 0x000000059c9c7212 */ /* 0x000fe200078e3cff */
[----:B------:R1:W-:Y:S01]  /*5050*/  @!P0 SYNCS.ARRIVE.TRANS64.RED.A1T0 RZ, [R45+URZ], RZ ;  /* 0x000000ff2dff89a7 */ /* 0x0003e2000810043f */
[----:B------:R-:W-:Y:S01]  /*5060*/  PLOP3.LUT P0, PT, PT, PT, PT, 0x8, 0x0 ;  /* 0x000000000000781c */ /* 0x000fe20003f0e170 */
[----:B------:R-:W-:-:S12]  /*5070*/  @P2 BRA `(.L_x_6640) ;  /* 0xffffffd800942947 */ /* 0x000fd8000383ffff */
.L_x_6606:
[----:B------:R-:W0:Y:S01]  /*5080*/  LDC R0, c[0x0][0xa80] ;  /* 0x0002a000ff007b82 */ /* 0x000e220000000800 */
[----:B------:R0:W-:Y:S01]  /*5090*/  STL.128 [R1+0x200], RZ ;  /* 0x000200ff01007387 */ /* 0x0001e20000100c00 */
[----:B------:R-:W-:Y:S01]  /*50a0*/  BSSY B0, `(.L_x_6641) ;  /* 0x0000027000007945 */ /* 0x000fe20003800000 */
[----:B-1----:R-:W-:Y:S02]  /*50b0*/  IMAD.U32 R40, RZ, RZ, UR37 ;  /* 0x00000025ff287e24 */ /* 0x002fe4000f8e00ff */
[----:B------:R1:W-:Y:S04]  /*50c0*/  STL.128 [R1+0x210], RZ ;  /* 0x000210ff01007387 */ /* 0x0003e80000100c00 */
[----:B------:R1:W-:Y:S04]  /*50d0*/  STL.128 [R1+0x230], RZ ;  /* 0x000230ff01007387 */ /* 0x0003e80000100c00 */
        /* <DEDUP_REMOVED lines=32> */
[----:B------:R-:W-:Y:S05]  /*52e0*/  @P0 BRA `(.L_x_6642) ;  /* 0x0000000000080947 */ /* 0x000fea0003800000 */
[----:B------:R-:W0:Y:S02]  /*52f0*/  FENCE.VIEW.ASYNC.G ;  /* 0x00000000000073c6 */ /* 0x000e240000000100 */
[----:B0-----:R-:W-:Y:S06]  /*5300*/  BAR.ARV 0xc, 0x180 ;  /* 0x0306000000007b1d */ /* 0x001fec0000002000 */
.L_x_6642:
[----:B------:R-:W-:Y:S05]  /*5310*/  BSYNC B0 ;  /* 0x0000000000007941 */ /* 0x000fea0003800000 */
.L_x_6641:
[----:B------:R-:W-:Y:S01]  /*5320*/  UISETP.NE.AND UP0, UPT, UR39, 0x1, UPT ;  /* 0x000000012700788c */ /* 0x000fe2000bf05270 */
[----:B------:R-:W-:Y:S01]  /*5330*/  IMAD.U32 R18, RZ, RZ, UR37 ;  /* 0x00000025ff127e24 */ /* 0x000fe2000f8e00ff */
[----:B------:R-:W-:Y:S01]  /*5340*/  IADD3 R40, P0, R40, 0x200, RZ ;  /* 0x0000020028287810 */ /* 0x000fe20007f1e0ff */
[----:B------:R-:W-:Y:S03]  /*5350*/  BSSY B7, `(.L_x_6643) ;  /* 0x0002ce0000077945 */ /* 0x000fe60003800000 */
[----:B------:R-:W-:Y:S01]  /*5360*/  PLOP3.LUT P2, PT, PT, PT, UP0, 0x80, 0x0 ;  /* 0x000000000000781c */ /* 0x000fe20003f4f008 */
[----:B------:R-:W-:Y:S01]  /*5370*/  IMAD.X R39, RZ, RZ, UR36, P0 ;  /* 0x00000024ff277e24 */ /* 0x000fe200080e06ff */
[----:B------:R-:W-:-:S05]  /*5380*/  IADD3 R18, P1, R18, 0x230, RZ ;  /* 0x0000023012127810 */ /* 0x000fca0007f3e0ff */
[----:B------:R-:W-:-:S06]  /*5390*/  IMAD.X R19, RZ, RZ, UR36, P1 ;  /* 0x00000024ff137e24 */ /* 0x000fcc00088e06ff */
[----:B------:R-:W-:Y:S05]  /*53a0*/  @!P2 BRA `(.L_x_6644) ;  /* 0x0000008000a8a947 */ /* 0x000fea0003800000 */
[----:B-1----:R-:W0:Y:S08]  /*53b0*/  LDC R0, c[0x0][0x448] ;  /* 0x00011200ff007b82 */ /* 0x002e300000000800 */
[----:B------:R-:W1:Y:S01]  /*53c0*/  LDC.64 R4, c[0x0][0xad8] ;  /* 0x0002b600ff047b82 */ /* 0x000e620000000a00 */
[----:B0-----:R-:W-:Y:S01]  /*53d0*/  ISETP.NE.AND P1, PT, R0, 0x1, PT ;  /* 0x000000010000780c */ /* 0x001fe20003f25270 */
[----:B------:R-:W-:Y:S01]  /*53e0*/  VIADD R0, R164, 0x3f ;  /* 0x0000003fa4007836 */ /* 0x000fe20000000000 */
[----:B-1----:R-:W-:-:S11]  /*53f0*/  ISETP.GE.AND P2, PT, R5, 0x1, PT ;  /* 0x000000010500780c */ /* 0x002fd60003f46270 */
        /* <DEDUP_REMOVED lines=18> */
.L_x_6647:
[----:B------:R-:W-:-:S13]  /*5520*/  ISETP.NE.AND P0, PT, R5, 0x1, PT ;  /* 0x000000010500780c */ /* 0x000fda0003f05270 */
[----:B------:R-:W0:Y:S02]  /*5530*/  @P0 LDC.64 R6, c[0x0][0xae0] ;  /* 0x0002b800ff060b82 */ /* 0x000e240000000a00 */
[----:B0-----:R-:W-:-:S05]  /*5540*/  @P0 IMAD.HI.U32 R6, R0, R6, RZ ;  /* 0x0000000600060227 */ /* 0x001fca00078e00ff */
[----:B------:R-:W-:-:S07]  /*5550*/  @P0 SHF.R.U32.HI R0, RZ, R7, R6 ;  /* 0x00000007ff000219 */ /* 0x000fce0000011606 */
.L_x_6648:
[----:B------:R-:W-:Y:S05]  /*5560*/  BSYNC B0 ;  /* 0x0000000000007941 */ /* 0x000fea0003800000 */
.L_x_6646:
[----:B------:R-:W-:-:S05]  /*5570*/  IMAD R3, R0, R5, R5 ;  /* 0x0000000500037224 */ /* 0x000fca00078e0205 */
[----:B------:R-:W-:-:S07]  /*5580*/  VIMNMX R4, R4, R3, PT ;  /* 0x0000000304047248 */ /* 0x000fce0003fe0100 */
.L_x_6645:
[----:B------:R-:W0:Y:S01]  /*5590*/  @P1 LDC R7, c[0x0][0x44c] ;  /* 0x00011300ff071b82 */ /* 0x000e220000000800 */
[----:B------:R-:W-:Y:S01]  /*55a0*/  VIADD R4, R4, 0x3f ;  /* 0x0000003f04047836 */ /* 0x000fe20000000000 */
[----:B------:R-:W-:-:S04]  /*55b0*/  ULDC UR4, c[0x0][0xad4] ;  /* 0x0002b50000047ab9 */ /* 0x000fc80000000800 */
        /* <DEDUP_REMOVED lines=8> */
[----:B----4-:R-:W-:-:S03]  /*5640*/  VIMNMX R12, R33, R0, PT ;  /* 0x00000000210c7248 */ /* 0x010fc60003fe0100 */
        /* <DEDUP_REMOVED lines=12> */
.L_x_6651:
[----:B------:R-:W-:-:S13]  /*5710*/  ISETP.NE.AND P0, PT, R5, 0x1, PT ;  /* 0x000000010500780c */ /* 0x000fda0003f05270 */
[----:B------:R-:W0:Y:S02]  /*5720*/  @P0 LDC.64 R6, c[0x0][0xae0] ;  /* 0x0002b800ff060b82 */ /* 0x000e240000000a00 */
[----:B0-----:R-:W-:-:S05]  /*5730*/  @P0 IMAD.HI.U32 R6, R200, R6, RZ ;  /* 0x00000006c8060227 */ /* 0x001fca00078e00ff */
[----:B------:R-:W-:-:S07]  /*5740*/  @P0 SHF.R.U32.HI R200, RZ, R7, R6 ;  /* 0x00000007ffc80219 */ /* 0x000fce0000011606 */
.L_x_6652:
[----:B------:R-:W-:Y:S05]  /*5750*/  BSYNC B0 ;  /* 0x0000000000007941 */ /* 0x000fea0003800000 */
.L_x_6650:
[----:B------:R-:W-:-:S05]  /*5760*/  IMAD R5, R200, R5, RZ ;  /* 0x00000005c8057224 */ /* 0x000fca00078e02ff */
[----:B------:R-:W-:-:S07]  /*5770*/  VIMNMX R0, R0, R5, !PT ;  /* 0x0000000500007248 */ /* 0x000fce0007fe0100 */
.L_x_6649:
[----:B------:R-:W-:Y:S01]  /*5780*/  SHF.R.S32.HI R3, RZ, 0x1f, R0 ;  /* 0x0000001fff037819 */ /* 0x000fe20000011400 */
[----:B------:R-:W-:Y:S03]  /*5790*/  BSSY B0, `(.L_x_6653) ;  /* 0x0000026000007945 */ /* 0x000fe60003800000 */
[----:B------:R-:W-:-:S04]  /*57a0*/  LEA.HI R3, R3, R0, RZ, 0x6 ;  /* 0x0000000003037211 */ /* 0x000fc800078f30ff */
        /* <DEDUP_REMOVED lines=36> */
.L_x_6654:
[----:B------:R-:W-:Y:S05]  /*59f0*/  BSYNC B0 ;  /* 0x0000000000007941 */ /* 0x000fea0003800000 */
.L_x_6653:
[----:B------:R-:W-:Y:S01]  /*5a00*/  IMAD R0, R194, R3, R9 ;  /* 0x00000003c2007224 */ /* 0x000fe200078e0209 */
[----:B------:R-:W-:-:S04]  /*5a10*/  PRMT R4, RZ, 0x7610, R4 ;  /* 0x00007610ff047816 */ /* 0x000fc80000000004 */
[----:B------:R-:W-:-:S04]  /*5a20*/  VIADDMNMX R12, R0, R3, R12, PT ;  /* 0x00000003000c7246 */ /* 0x000fc8000380010c */
[----:B------:R-:W-:-:S13]  /*5a30*/  ISETP.GT.AND P0, PT, R12, R0, PT ;  /* 0x000000000c00720c */ /* 0x000fda0003f04270 */
[----:B------:R-:W-:Y:S05]  /*5a40*/  @!P0 BRA `(.L_x_6655) ;  /* 0x000002c400c08947 */ /* 0x000fea0003800000 */
        /* <DEDUP_REMOVED lines=26> */
[----:B--2---:R-:W2:Y:S04]  /*5bf0*/  LDL R47, [R1+0x27c] ;  /* 0x00027c00012f7983 */ /* 0x004ea80000100800 */
[----:B------:R-:W2:Y:S04]  /*5c00*/  LDL R48, [R1+0x280] ;  /* 0x0002800001307983 */ /* 0x000ea80000100800 */
        /* <DEDUP_REMOVED lines=83> */
[----:B-----5:R-:W2:Y:S04]  /*6140*/  LDL R32, [R1+0x3d4] ;  /* 0x0003d40001207983 */ /* 0x020ea80000100800 */
[----:B---3--:R-:W3:Y:S04]  /*6150*/  LDL R29, [R1+0x3e8] ;  /* 0x0003e800011d7983 */ /* 0x008ee80000100800 */
[----:B------:R-:W3:Y:S04]  /*6160*/  LDL R30, [R1+0x3ec] ;  /* 0x0003ec00011e7983 */ /* 0x000ee80000100800 */
[----:B------:R-:W3:Y:S04]  /*6170*/  LDL R31, [R1+0x3f0] ;  /* 0x0003f000011f7983 */ /* 0x000ee80000100800 */
[----:B------:R-:W3:Y:S04]  /*6180*/  LDL R26, [R1+0x3f8] ;  /* 0x0003f800011a7983 */ /* 0x000ee80000100800 */
[----:B------:R-:W3:Y:S04]  /*6190*/  LDL R27, [R1+0x3fc] ;  /* 0x0003fc00011b7983 */ /* 0x000ee80000100800 */
[----:B------:R-:W3:Y:S04]  /*61a0*/  LDL R28, [R1+0x400] ;  /* 0x00040000011c7983 */ /* 0x000ee80000100800 */
[----:B------:R-:W0:Y:S04]  /*61b0*/  SHFL.IDX PT, R132, R237, RZ, 0x1f ;  /* 0x00001fffed847589 */ /* 0x000e2800000e0000 */
[----:B------:R-:W3:Y:S04]  /*61c0*/  LDL R11, [R1+0x40c] ;  /* 0x00040c00010b7983 */ /* 0x000ee80000100800 */
[----:B------:R-:W3:Y:S04]  /*61d0*/  LDL R13, [R1+0x410] ;  /* 0x00041000010d7983 */ /* 0x000ee80000100800 */
[----:B------:R-:W3:Y:S04]  /*61e0*/  LDL R14, [R1+0x414] ;  /* 0x00041400010e7983 */ /* 0x000ee80000100800 */
[----:B------:R-:W3:Y:S04]  /*61f0*/  LDL R15, [R1+0x418] ;  /* 0x00041800010f7983 */ /* 0x000ee80000100800 */
[----:B------:R-:W3:Y:S01]  /*6200*/  LDL R18, [R1+0x41c] ;  /* 0x00041c0001127983 */ /* 0x000ee20000100800 */
[----:B0-----:R-:W-:-:S03]  /*6210*/  LEA.HI R10, R132, R132, RZ, 0x1 ;  /* 0x00000084840a7211 */ /* 0x001fc600078f08ff */
[----:B------:R-:W3:Y:S01]  /*6220*/  LDL R19, [R1+0x420] ;  /* 0x0004200001137983 */ /* 0x000ee20000100800 */
[----:B------:R-:W-:-:S03]  /*6230*/  LOP3.LUT R10, R10, 0x1fffe, RZ, 0xc0, !PT ;  /* 0x0001fffe0a0a7812 */ /* 0x000fc600078ec0ff */
[----:B------:R-:W3:Y:S02]  /*6240*/  LDL R20, [R1+0x424] ;  /* 0x0004240001147983 */ /* 0x000ee40000100800 */
[----:B------:R-:W-:Y:S02]  /*6250*/  IMAD.IADD R132, R132, 0x1, -R10 ;  /* 0x0000000184847824 */ /* 0x000fe400078e0a0a */
[----:B------:R-:W3:Y:S04]  /*6260*/  LDL R21, [R1+0x428] ;  /* 0x0004280001157983 */ /* 0x000ee80000100800 */
[----:B------:R-:W3:Y:S04]  /*6270*/  LDL R10, [R1+0x408] ;  /* 0x00040800010a7983 */ /* 0x000ee80000100800 */
[----:B----4-:R0:W-:Y:S04]  /*6280*/  STL [R1+0x230], R9 ;  /* 0x0002300901007387 */ /* 0x0101e80000100800 */
[----:B------:R1:W-:Y:S04]  /*6290*/  STL [R1+0x234], R8 ;  /* 0x0002340801007387 */ /* 0x0003e80000100800 */
[----:B0-----:R-:W4:Y:S04]  /*62a0*/  LDL R9, [R1+0x404] ;  /* 0x0004040001097983 */ /* 0x001f280000100800 */
[----:B-1----:R-:W4:Y:S01]  /*62b0*/  LDL R8, [R1+0x42c] ;  /* 0x00042c0001087983 */ /* 0x002f220000100800 */
[----:B------:R-:W-:-:S04]  /*62c0*/  IMAD R132, R132, 0x8000, R2 ;  /* 0x0000800084847824 */ /* 0x000fc800078e0202 */
[----:B------:R-:W-:Y:S01]  /*62d0*/  VIADD R132, R132, 0x400 ;  /* 0x0000040084847836 */ /* 0x000fe20000000000 */
[----:B------:R0:W-:Y:S04]  /*62e0*/  STL [R1+0x248], R34 ;  /* 0x0002482201007387 */ /* 0x0001e80000100800 */
[----:B------:R-:W-:Y:S01]  /*62f0*/  SHF.R.U32.HI R132, RZ, 0x4, R132 ;  /* 0x00000004ff847819 */ /* 0x000fe20000011684 */
[----:B------:R1:W-:Y:S01]  /*6300*/  STL [R1+0x244], R3 ;  /* 0x0002440301007387 */ /* 0x0003e20000100800 */
[----:B0-----:R-:W-:Y:S02]  /*6310*/  VIADD R34, R2, 0x36400 ;  /* 0x0003640002227836 */ /* 0x001fe40000000000 */
[----:B-1----:R-:W-:-:S03]  /*6320*/  LOP3.LUT R3, R132, 0x3fff, RZ, 0xc0, !PT ;  /* 0x00003fff84037812 */ /* 0x002fc600078ec0ff */
[----:B------:R-:W-:Y:S02]  /*6330*/  SHF.R.U32.HI R34, RZ, 0x4, R34 ;  /* 0x00000004ff227819 */ /* 0x000fe40000011622 */
[----:B------:R-:W-:Y:S02]  /*6340*/  LOP3.LUT R3, R3, 0x2000000, RZ, 0xfc, !PT ;  /* 0x0200000003037812 */ /* 0x000fe400078efcff */
[----:B------:R-:W-:Y:S01]  /*6350*/  LOP3.LUT R34, R34, 0x3fff, RZ, 0xc0, !PT ;  /* 0x00003fff22227812 */ /* 0x000fe200078ec0ff */
[----:B------:R0:W-:Y:S04]  /*6360*/  STL [R1+0x3d0], R6 ;  /* 0x0003d00601007387 */ /* 0x0001e80000100800 */
[----:B------:R1:W-:Y:S04]  /*6370*/  STL [R1+0x3dc], R5 ;  /* 0x0003dc0501007387 */ /* 0x0003e80000100800 */
[----:B------:R1:W-:Y:S01]  /*6380*/  STL [R1+0x3e0], R7 ;  /* 0x0003e00701007387 */ /* 0x0003e20000100800 */
[----:B0-----:R-:W-:-:S03]  /*6390*/  IMAD R6, R33, 0x1000, R3 ;  /* 0x0000100021067824 */ /* 0x001fc600078e0203 */
[----:B------:R0:W-:Y:S01]  /*63a0*/  STL [R1+0x3d8], R4 ;  /* 0x0003d80401007387 */ /* 0x0001e20000100800 */
[----:B-1----:R-:W-:Y:S02]  /*63b0*/  IMAD.MOV.U32 R5, RZ, RZ, 0x40000040 ;  /* 0x40000040ff057424 */ /* 0x002fe400078e00ff */
[----:B------:R-:W-:Y:S01]  /*63c0*/  IMAD.MOV.U32 R7, RZ, RZ, 0x40000040 ;  /* 0x40000040ff077424 */ /* 0x000fe200078e00ff */
[----:B0-----:R-:W-:Y:S01]  /*63d0*/  LOP3.LUT R4, R34, 0x10000, RZ, 0xfc, !PT ;  /* 0x0001000022047812 */ /* 0x001fe200078efcff */
[----:B------:R0:W-:Y:S01]  /*63e0*/  STL [R1+0x3e4], R24 ;  /* 0x0003e41801007387 */ /* 0x0001e20000100800 */
[----:B------:R-:W-:Y:S02]  /*63f0*/  R2UR UR6, R6 ;  /* 0x00000000060672ca */ /* 0x000fe400000e0000 */
[----:B------:R-:W-:Y:S01]  /*6400*/  R2UR UR7, R7 ;  /* 0x00000000070772ca */ /* 0x000fe200000e0000 */
[----:B------:R1:W-:Y:S01]  /*6410*/  STL [R1+0x3f4], R25 ;  /* 0x0003f41901007387 */ /* 0x0003e20000100800 */
[----:B------:R-:W-:-:S02]  /*6420*/  R2UR UR4, R4 ;  /* 0x00000000040472ca */ /* 0x000fc400000e0000 */
[----:B------:R-:W-:Y:S01]  /*6430*/  R2UR UR5, R5 ;  /* 0x00000000050572ca */ /* 0x000fe200000e0000 */
[----:B0-----:R-:W-:Y:S02]  /*6440*/  VIADD R24, R6, 0x80 ;  /* 0x0000008006187836 */ /* 0x001fe40000000000 */
[----:B-1----:R-:W-:Y:S01]  /*6450*/  IMAD.MOV.U32 R25, RZ, RZ, 0x40000040 ;  /* 0x40000040ff197424 */ /* 0x002fe200078e00ff */
[----:B------:R-:W-:Y:S02]  /*6460*/  STL [R1+0x238], R133 ;  /* 0x0002388501007387 */ /* 0x000fe40000100800 */
[----:B------:R-:W-:Y:S02]  /*6470*/  R2UR UR10, R24 ;  /* 0x00000000180a72ca */ /* 0x000fe400000e0000 */
[----:B------:R-:W-:Y:S01]  /*6480*/  STL [R1+0x23c], R134 ;  /* 0x00023c8601007387 */ /* 0x000fe20000100800 */
[----:B------:R-:W-:-:S03]  /*6490*/  R2UR UR11, R25 ;  /* 0x00000000190b72ca */ /* 0x000fc600000e0000 */
        /* <DEDUP_REMOVED lines=104> */
[----:B------:R0:W-:Y:S01]  /*6b20*/  STL [R1+0x400], R28 ;  /* 0x0004001c01007387 */ /* 0x0001e20000100800 */
[----:B------:R-:W-:Y:S06]  /*6b30*/  BAR.SYNC.DEFER_BLOCKING 0xe, 0x100 ;  /* 0x0384000000007b1d */ /* 0x000fec0000010000 */
        /* <DEDUP_REMOVED lines=8> */
[----:B----4-:R0:W-:Y:S04]  /*6bc0*/  STL [R1+0x404], R9 ;  /* 0x0004040901007387 */ /* 0x0101e80000100800 */
        /* <DEDUP_REMOVED lines=8> */
[----:B0-----:R-:W-:-:S02]  /*6c50*/  IMAD.MOV.U32 R9, RZ, RZ, 0x40000040 ;  /* 0x40000040ff097424 */ /* 0x001fc400078e00ff */
[----:B-1----:R-:W-:-:S03]  /*6c60*/  VIADD R8, R6, 0x100 ;  /* 0x0000010006087836 */ /* 0x002fc60000000000 */
[----:B------:R-:W-:Y:S01]  /*6c70*/  R2UR UR7, R9 ;  /* 0x00000000090772ca */ /* 0x000fe200000e0000 */
[----:B------:R-:W-:Y:S01]  /*6c80*/  IMAD.MOV.U32 R9, RZ, RZ, 0x40000040 ;  /* 0x40000040ff097424 */ /* 0x000fe200078e00ff */
[----:B------:R-:W-:Y:S01]  /*6c90*/  R2UR UR6, R8 ;  /* 0x00000000080672ca */ /* 0x000fe200000e0000 */
[----:B------:R-:W-:-:S03]  /*6ca0*/  VIADD R8, R4, 0x4 ;  /* 0x0000000404087836 */ /* 0x000fc60000000000 */
        /* <DEDUP_REMOVED lines=38> */
[----:B------:R-:W-:Y:S01]  /*6f10*/  IMAD.MOV.U32 R7, RZ, RZ, 0x40000040 ;  /* 0x40000040ff077424 */ /* 0x000fe200078e00ff */
        /* <DEDUP_REMOVED lines=35> */
[----:B------:R-:W-:Y:S01]  /*7150*/  R2UR UR6, R6 ;  /* 0x00000000060672ca */ /* 0x000fe200000e0000 */
[----:B------:R-:W-:Y:S01]  /*7160*/  VIADD R6, R4, 0x6 ;  /* 0x0000000604067836 */ /* 0x000fe20000000000 */
[----:B------:R-:W-:Y:S01]  /*7170*/  R2UR UR7, R7 ;  /* 0x00000000070772ca */ /* 0x000fe200000e0000 */
[----:B------:R-:W-:-:S03]  /*7180*/  IMAD.MOV.U32 R7, RZ, RZ, 0x40000040 ;  /* 0x40000040ff077424 */ /* 0x000fc600078e00ff */
        /* <DEDUP_REMOVED lines=71> */
[----:B------:R-:W4:Y:S04]  /*7600*/  LDL R14, [R1+0x234] ;  /* 0x00023400010e7983 */ /* 0x000f280000100800 */
[----:B------:R-:W4:Y:S04]  /*7610*/  LDL R15, [R1+0x238] ;  /* 0x00023800010f7983 */ /* 0x000f280000100800 */
[----:B------:R-:W4:Y:S04]  /*7620*/  LDL R18, [R1+0x23c] ;  /* 0x00023c0001127983 */ /* 0x000f280000100800 */
[----:B------:R-:W4:Y:S04]  /*7630*/  LDL R19, [R1+0x240] ;  /* 0x0002400001137983 */ /* 0x000f280000100800 */
[----:B------:R-:W4:Y:S04]  /*7640*/  LDL R20, [R1+0x244] ;  /* 0x0002440001147983 */ /* 0x000f280000100800 */
[----:B------:R-:W4:Y:S04]  /*7650*/  LDL R21, [R1+0x248] ;  /* 0x0002480001157983 */ /* 0x000f280000100800 */
[----:B0-----:R-:W4:Y:S04]  /*7660*/  LDL R24, [R1+0x24c] ;  /* 0x00024c0001187983 */ /* 0x001f280000100800 */
[----:B------:R-:W4:Y:S04]  /*7670*/  LDL R25, [R1+0x250] ;  /* 0x0002500001197983 */ /* 0x000f280000100800 */
[----:B------:R-:W4:Y:S04]  /*7680*/  LDL R26, [R1+0x254] ;  /* 0x00025400011a7983 */ /* 0x000f280000100800 */
[----:B------:R-:W4:Y:S04]  /*7690*/  LDL R27, [R1+0x258] ;  /* 0x00025800011b7983 */ /* 0x000f280000100800 */
[----:B-1----:R-:W4:Y:S04]  /*76a0*/  LDL R28, [R1+0x25c] ;  /* 0x00025c00011c7983 */ /* 0x002f280000100800 */
[----:B------:R-:W4:Y:S04]  /*76b0*/  LDL R29, [R1+0x260] ;  /* 0x00026000011d7983 */ /* 0x000f280000100800 */
[----:B------:R-:W4:Y:S04]  /*76c0*/  LDL R30, [R1+0x264] ;  /* 0x00026400011e7983 */ /* 0x000f280000100800 */
[----:B------:R-:W4:Y:S04]  /*76d0*/  LDL R31, [R1+0x268] ;  /* 0x00026800011f7983 */ /* 0x000f280000100800 */
        /* <DEDUP_REMOVED lines=113> */
[----:B------:R-:W0:Y:S03]  /*7df0*/  S2R R163, SR_TID.X ;  /* 0x0000000000a37919 */ /* 0x000e260000002100 */
        /* <DEDUP_REMOVED lines=8> */
[----:B0-----:R-:W-:-:S03]  /*7e80*/  LOP3.LUT R168, R163, 0x7f, RZ, 0xc0, !PT ;  /* 0x0000007fa3a87812 */ /* 0x001fc600078ec0ff */
        /* <DEDUP_REMOVED lines=122> */
[----:B------:R-:W-:Y:S01]  /*8630*/  VIADD R163, R12, 0xfffffffe ;  /* 0xfffffffe0ca37836 */ /* 0x000fe20000000000 */
[----:B------:R-:W-:Y:S04]  /*8640*/  BSSY B0, `(.L_x_6656) ;  /* 0x0000008000007945 */ /* 0x000fe80003800000 */
[----:B------:R-:W-:-:S07]  /*8650*/  ISETP.GE.AND P0, PT, R163, R0, PT ;  /* 0x00000000a300720c */ /* 0x000fce0003f06270 */
[----:B-1----:R-:W-:Y:S06]  /*8660*/  @P1 BRA `(.L_x_6657) ;  /* 0x0000000000141947 */ /* 0x002fec0003800000 */
[----:B------:R-:W2:Y:S02]  /*8670*/  LDL R13, [R1+0x1e8] ;  /* 0x0001e800010d7983 */ /* 0x000ea40000100800 */
[----:B--2---:R-:W-:-:S04]  /*8680*/  IMAD R12, R13, 0x8, R2 ;  /* 0x000000080d0c7824 */ /* 0x004fc800078e0202 */
[----:B------:R-:W-:-:S05]  /*8690*/  VIADD R12, R12, 0x38860 ;  /* 0x000388600c0c7836 */ /* 0x000fca0000000000 */
[----:B------:R-:W-:-:S04]  /*86a0*/  PRMT R12, RZ, 0x654, R12 ;  /* 0x00000654ff0c7816 */ /* 0x000fc8000000000c */
[----:B------:R0:W-:Y:S03]  /*86b0*/  SYNCS.ARRIVE.TRANS64.RED.A1T0 RZ, [R12+URZ], RZ ;  /* 0x000000ff0cff79a7 */ /* 0x0001e6000810043f */
.L_x_6657:
[----:B------:R-:W-:Y:S05]  /*86c0*/  BSYNC B0 ;  /* 0x0000000000007941 */ /* 0x000fea0003800000 */
.L_x_6656:
[----:B------:R-:W-:Y:S04]  /*86d0*/  BSSY B0, `(.L_x_6658) ;  /* 0x00003e2000007945 */ /* 0x000fe80003800000 */
[----:B------:R-:W-:Y:S05]  /*86e0*/  @!P0 BRA `(.L_x_6659) ;  /* 0x0000003c00808947 */ /* 0x000fea0003800000 */
.L_x_6662:
        /* <DEDUP_REMOVED lines=60> */
[----:B01----:R-:W5:Y:S04]  /*8ab0*/  LDL.64 R12, [R1+0x3e8] ;  /* 0x0003e800010c7983 */ /* 0x003f680000100a00 */
[----:B------:R-:W5:Y:S04]  /*8ac0*/  LDL.64 R24, [R1+0x3f8] ;  /* 0x0003f80001187983 */ /* 0x000f680000100a00 */
[----:B------:R-:W5:Y:S04]  /*8ad0*/  LDL.64 R20, [R1+0x408] ;  /* 0x0004080001147983 */ /* 0x000f680000100a00 */
[----:B------:R-:W5:Y:S04]  /*8ae0*/  LDL.64 R18, [R1+0x418] ;  /* 0x0004180001127983 */ /* 0x000f680000100a00 */
[----:B------:R-:W5:Y:S01]  /*8af0*/  LDL.64 R14, [R1+0x428] ;  /* 0x00042800010e7983 */ /* 0x000f620000100a00 */
[----:B--2---:R-:W-:-:S04]  /*8b00*/  IMAD R145, R168, 0x40, R160 ;  /* 0x00000040a8917824 */ /* 0x004fc800078e02a0 */
[----:B------:R-:W-:Y:S01]  /*8b10*/  IMAD R145, R145, 0x4, R2 ;  /* 0x0000000491917824 */ /* 0x000fe200078e0202 */
        /* <DEDUP_REMOVED lines=195> */
[----:B0-----:R-:W2:Y:S04]  /*9750*/  LDL R12, [R1+0x234] ;  /* 0x00023400010c7983 */ /* 0x001ea80000100800 */
[----:B------:R-:W3:Y:S04]  /*9760*/  LDL R13, [R1+0x238] ;  /* 0x00023800010d7983 */ /* 0x000ee80000100800 */
[----:B-1----:R-:W4:Y:S04]  /*9770*/  LDL R14, [R1+0x23c] ;  /* 0x00023c00010e7983 */ /* 0x002f280000100800 */
        /* <DEDUP_REMOVED lines=125> */
[----:B--2---:R-:W-:Y:S04]  /*9f50*/  STL [R1+0x234], R12 ;  /* 0x0002340c01007387 */ /* 0x004fe80000100800 */
[----:B---3--:R-:W-:Y:S04]  /*9f60*/  STL [R1+0x238], R13 ;  /* 0x0002380d01007387 */ /* 0x008fe80000100800 */
        /* <DEDUP_REMOVED lines=157> */
[----:B------:R-:W-:Y:S01]  /*a940*/  VIADD R12, R168, 0x1 ;  /* 0x00000001a80c7836 */ /* 0x000fe20000000000 */
[----:B------:R-:W-:Y:S01]  /*a950*/  R2UR UR4, R4 ;  /* 0x00000000040472ca */ /* 0x000fe200000e0000 */
[----:B------:R-:W-:Y:S01]  /*a960*/  IMAD.MOV.U32 R13, RZ, RZ, 0x40000040 ;  /* 0x40000040ff0d7424 */ /* 0x000fe200078e00ff */
[----:B------:R-:W-:Y:S01]  /*a970*/  R2UR UR5, R5 ;  /* 0x00000000050572ca */ /* 0x000fe200000e0000 */
[----:B------:R-:W-:Y:S01]  /*a980*/  IMAD.MOV.U32 R15, RZ, RZ, 0x40000040 ;  /* 0x40000040ff0f7424 */ /* 0x000fe200078e00ff */
[----:B------:R-:W-:Y:S01]  /*a990*/  ISETP.NE.AND P0, PT, R12, 0x2, PT ;  /* 0x000000020c00780c */ /* 0x000fe20003f05270 */
[----:B------:R0:W-:Y:S01]  /*a9a0*/  STL [R1+0x1e8], R12 ;  /* 0x0001e80c01007387 */ /* 0x0001e20000100800 */
[----:B------:R-:W-:Y:S01]  /*a9b0*/  R2UR UR7, R13 ;  /* 0x000000000d0772ca */ /* 0x000fe200000e0000 */
[----:B------:R-:W-:-:S10]  /*a9c0*/  IMAD.MOV.U32 R13, RZ, RZ, 0x40000040 ;  /* 0x40000040ff0d7424 */ /* 0x000fd400078e00ff */
[----:B0-----:R-:W-:-:S04]  /*a9d0*/  @!P0 IMAD.MOV.U32 R12, RZ, RZ, RZ ;  /* 0x000000ffff0c8224 */ /* 0x001fc800078e00ff */
[----:B------:R-:W-:-:S04]  /*a9e0*/  IMAD R12, R12, 0x1000, R3 ;  /* 0x000010000c0c7824 */ /* 0x000fc800078e0203 */
[C---:B------:R-:W-:Y:S01]  /*a9f0*/  VIADD R14, R12.reuse, 0x80 ;  /* 0x000000800c0e7836 */ /* 0x040fe20000000000 */
[----:B------:R-:W-:Y:S01]  /*aa00*/  R2UR UR6, R12 ;  /* 0x000000000c0672ca */ /* 0x000fe200000e0000 */
[----:B--2---:R-:W-:-:S12]  /*aa10*/  WARPGROUP.ARRIVE ;  /* 0x00000000000079c5 */ /* 0x004fd80000000000 */
        /* <DEDUP_REMOVED lines=43> */
[----:B------:R-:W-:Y:S02]  /*acd0*/  R2UR UR6, R14 ;  /* 0x000000000e0672ca */ /* 0x000fe400000e0000 */
[----:B------:R-:W-:Y:S02]  /*ace0*/  R2UR UR7, R15 ;  /* 0x000000000f0772ca */ /* 0x000fe400000e0000 */
        /* <DEDUP_REMOVED lines=38> */
[----:B------:R-:W-:Y:S01]  /*af50*/  R2UR UR7, R13 ;  /* 0x000000000d0772ca */ /* 0x000fe200000e0000 */
[----:B------:R-:W2:Y:S01]  /*af60*/  @!P0 LDL R12, [R1+0x1ec] ;  /* 0x0001ec00010c8983 */ /* 0x000ea20000100800 */
[----:B------:R-:W-:Y:S02]  /*af70*/  R2UR UR4, R6 ;  /* 0x00000000060472ca */ /* 0x000fe400000e0000 */
[----:B------:R-:W-:Y:S01]  /*af80*/  R2UR UR5, R7 ;  /* 0x00000000070572ca */ /* 0x000fe200000e0000 */
[----:B------:R-:W3:Y:S01]  /*af90*/  LDL R13, [R1+0x1f0] ;  /* 0x0001f000010d7983 */ /* 0x000ee20000100800 */
[----:B------:R-:W-:-:S03]  /*afa0*/  WARPGROUP.DEPBAR.LE gsb0, 0x0 ;  /* 0x00008000000079c5 */ /* 0x000fc60000010000 */
        /* <DEDUP_REMOVED lines=67> */
[----:B0-----:R-:W5:Y:S04]  /*b3e0*/  LDL R139, [R1+0x248] ;  /* 0x00024800018b7983 */ /* 0x001f680000100800 */
[----:B-1----:R-:W2:Y:S04]  /*b3f0*/  LDL R143, [R1+0x238] ;  /* 0x00023800018f7983 */ /* 0x002ea80000100800 */
[----:B----4-:R-:W4:Y:S04]  /*b400*/  LDL R145, [R1+0x230] ;  /* 0x0002300001917983 */ /* 0x010f280000100800 */
[----:B------:R-:W5:Y:S04]  /*b410*/  LDL R144, [R1+0x234] ;  /* 0x0002340001907983 */ /* 0x000f680000100800 */
        /* <DEDUP_REMOVED lines=123> */
[----:B------:R-:W2:Y:S01]  /*bbd0*/  LDL R14, [R1+0x42c] ;  /* 0x00042c00010e7983 */ /* 0x000ea20000100800 */
[----:B---3--:R-:W-:-:S03]  /*bbe0*/  VIADD R13, R13, 0x1 ;  /* 0x000000010d0d7836 */ /* 0x008fc60000000000 */
[----:B----4-:R0:W-:Y:S04]  /*bbf0*/  STL [R1+0x230], R145 ;  /* 0x0002309101007387 */ /* 0x0101e80000100800 */
[----:B------:R0:W-:Y:S04]  /*bc00*/  STL [R1+0x1f0], R13 ;  /* 0x0001f00d01007387 */ /* 0x0001e80000100800 */
[----:B-----5:R0:W-:Y:S04]  /*bc10*/  STL [R1+0x234], R144 ;  /* 0x0002349001007387 */ /* 0x0201e80000100800 */
[----:B--2---:R0:W-:Y:S04]  /*bc20*/  STL [R1+0x238], R143 ;  /* 0x0002388f01007387 */ /* 0x0041e80000100800 */
        /* <DEDUP_REMOVED lines=133> */
[----:B--2---:R-:W-:-:S04]  /*c480*/  IMAD R12, R13, 0x8, R2 ;  /* 0x000000080d0c7824 */ /* 0x004fc800078e0202 */
[----:B------:R-:W-:-:S05]  /*c490*/  VIADD R12, R12, 0x38860 ;  /* 0x000388600c0c7836 */ /* 0x000fca0000000000 */
[----:B------:R-:W-:-:S04]  /*c4a0*/  PRMT R12, RZ, 0x654, R12 ;  /* 0x00000654ff0c7816 */ /* 0x000fc8000000000c */
[----:B------:R1:W-:Y:S03]  /*c4b0*/  SYNCS.ARRIVE.TRANS64.RED.A1T0 RZ, [R12+URZ], RZ ;  /* 0x000000ff0cff79a7 */ /* 0x0003e6000810043f */
.L_x_6661:
[----:B------:R-:W-:Y:S05]  /*c4c0*/  BSYNC B1 ;  /* 0x0000000000017941 */ /* 0x000fea0003800000 */
.L_x_6660:
[----:B------:R-:W-:Y:S01]  /*c4d0*/  VIADD R163, R163, 0xffffffff ;  /* 0xffffffffa3a37836 */ /* 0x000fe20000000000 */
[----:B------:R-:W-:Y:S06]  /*c4e0*/  @P0 BRA `(.L_x_6662) ;  /* 0xffffffc000800947 */ /* 0x000fec000383ffff */
.L_x_6659:
[----:B------:R-:W-:Y:S05]  /*c4f0*/  BSYNC B0 ;  /* 0x0000000000007941 */ /* 0x000fea0003800000 */
.L_x_6658:
        /* <DEDUP_REMOVED lines=78> */
[----:B------:R-:W-:Y:S04]  /*c9e0*/  STL.64 [R1+0x230], R66 ;  /* 0x0002304201007387 */ /* 0x000fe80000100a00 */
[----:B------:R-:W-:Y:S04]  /*c9f0*/  STL.64 [R1+0x240], R2 ;  /* 0x0002400201007387 */ /* 0x000fe80000100a00 */
[----:B------:R-:W-:Y:S04]  /*ca00*/  STL.64 [R1+0x250], R62 ;  /* 0x0002503e01007387 */ /* 0x000fe80000100a00 */
[----:B------:R-:W-:Y:S04]  /*ca10*/  STL.64 [R1+0x260], R60 ;  /* 0x0002603c01007387 */ /* 0x000fe80000100a00 */
[----:B------:R1:W-:Y:S04]  /*ca20*/  STL.64 [R1+0x270], R58 ;  /* 0x0002703a01007387 */ /* 0x0003e80000100a00 */
[----:B------:R2:W-:Y:S04]  /*ca30*/  STL.64 [R1+0x280], R56 ;  /* 0x0002803801007387 */ /* 0x0005e80000100a00 */
[----:B------:R3:W-:Y:S04]  /*ca40*/  STL.64 [R1+0x290], R54 ;  /* 0x0002903601007387 */ /* 0x0007e80000100a00 */
[----:B-1----:R-:W4:Y:S04]  /*ca50*/  LDL.64 R58, [R1+0x3b8] ;  /* 0x0003b800013a7983 */ /* 0x002f280000100a00 */
[----:B------:R-:W5:Y:S04]  /*ca60*/  LDL.64 R66, [R1+0x3c8] ;  /* 0x0003c80001427983 */ /* 0x000f680000100a00 */
[----:B------:R-:W5:Y:S04]  /*ca70*/  LDL.64 R64, [R1+0x3d8] ;  /* 0x0003d80001407983 */ /* 0x000f680000100a00 */
[----:B------:R-:W5:Y:S04]  /*ca80*/  LDL.64 R62, [R1+0x3e8] ;  /* 0x0003e800013e7983 */ /* 0x000f680000100a00 */
[----:B------:R-:W5:Y:S04]  /*ca90*/  LDL.64 R60, [R1+0x3f8] ;  /* 0x0003f800013c7983 */ /* 0x000f680000100a00 */
[----:B------:R-:W5:Y:S04]  /*caa0*/  LDL.64 R2, [R1+0x408] ;  /* 0x0004080001027983 */ /* 0x000f680000100a00 */
[----:B--2---:R-:W2:Y:S04]  /*cab0*/  LDL.64 R56, [R1+0x418] ;  /* 0x0004180001387983 */ /* 0x004ea80000100a00 */
[----:B---3--:R-:W3:Y:S01]  /*cac0*/  LDL.64 R54, [R1+0x428] ;  /* 0x0004280001367983 */ /* 0x008ee20000100a00 */
        /* <DEDUP_REMOVED lines=50> */
[C---:B0-----:R-:W-:Y:S01]  /*cdf0*/  FMUL.FTZ R117, R120.reuse, R117 ;  /* 0x0000007578757220 */ /* 0x041fe20000410000 */
        /* <DEDUP_REMOVED lines=47> */
[----:B------:R-:W-:-:S02]  /*d0f0*/  VIADD R0, R121, 0x1 ;  /* 0x0000000179007836 */ /* 0x000fc40000000000 */
[----:B------:R-:W-:Y:S01]  /*d100*/  VIADD R122, R122, 0x1 ;  /* 0x000000017a7a7836 */ /* 0x000fe20000000000 */
        /* <DEDUP_REMOVED lines=56> */
[C---:B---3--:R-:W-:Y:S01]  /*d490*/  FMUL.FTZ R55, R120.reuse, R55 ;  /* 0x0000003778377220 */ /* 0x048fe20000410000 */
        /* <DEDUP_REMOVED lines=16> */
[----:B------:R-:W-:Y:S01]  /*d5a0*/  STL [R1+0x1e8], R122 ;  /* 0x0001e87a01007387 */ /* 0x000fe20000100800 */
[----:B------:R-:W-:Y:S06]  /*d5b0*/  BAR.ARV 0xf, 0x100 ;  /* 0x03c4000000007b1d */ /* 0x000fec0000002000 */
[----:B------:R-:W-:Y:S01]  /*d5c0*/  ISETP.NE.AND P0, PT, R122, 0x2, PT ;  /* 0x000000027a00780c */ /* 0x000fe20003f05270 */
[----:B------:R0:W-:Y:S02]  /*d5d0*/  STL.64 [R1+0x2a0], R4 ;  /* 0x0002a00401007387 */ /* 0x0001e40000100a00 */
[----:B0-----:R-:W-:-:S10]  /*d5e0*/  IMAD.MOV.U32 R4, RZ, RZ, 0x1 ;  /* 0x00000001ff047424 */ /* 0x001fd400078e00ff */
[----:B------:R-:W-:Y:S05]  /*d5f0*/  @P0 BRA `(.L_x_6655) ;  /* 0x0000024800d40947 */ /* 0x000fea0003800000 */
[----:B------:R-:W2:Y:S04]  /*d600*/  LDL R0, [R1+0x1ec] ;  /* 0x0001ec0001007983 */ /* 0x000ea80000100800 */
[----:B------:R0:W-:Y:S01]  /*d610*/  STL [R1+0x1e8], RZ ;  /* 0x0001e8ff01007387 */ /* 0x0001e20000100800 */
[----:B--2---:R-:W-:-:S05]  /*d620*/  LOP3.LUT R0, R0, 0x1, RZ, 0x3c, !PT ;  /* 0x0000000100007812 */ /* 0x004fca00078e3cff */
[----:B------:R0:W-:Y:S01]  /*d630*/  STL [R1+0x1ec], R0 ;  /* 0x0001ec0001007387 */ /* 0x0001e20000100800 */
[----:B------:R-:W-:Y:S05]  /*d640*/  BRA `(.L_x_6655) ;  /* 0x0000024800c07947 */ /* 0x000fea0003800000 */
.L_x_6644:
[----:B------:R-:W0:Y:S01]  /*d650*/  S2R R3, SR_TID.X ;  /* 0x0000000000037919 */ /* 0x000e220000002100 */
[----:B-1----:R-:W1:Y:S01]  /*d660*/  LDC R0, c[0x0][0x448] ;  /* 0x00011200ff007b82 */ /* 0x002e620000000800 */
[----:B------:R-:W-:Y:S01]  /*d670*/  UISETP.NE.AND UP2, UPT, UR39, URZ, UPT ;  /* 0x0000003f2700728c */ /* 0x000fe2000bf45270 */
[----:B------:R-:W-:Y:S01]  /*d680*/  IMAD.MOV.U32 R4, RZ, RZ, 0x1 ;  /* 0x00000001ff047424 */ /* 0x000fe200078e00ff */
[----:B------:R-:W-:Y:S01]  /*d690*/  UIADD3 UR6, UP0, UR42, 0x38830, URZ ;  /* 0x000388302a067890 */ /* 0x000fe2000ff1e03f */
[----:B------:R-:W-:Y:S01]  /*d6a0*/  IMAD.MOV.U32 R5, RZ, RZ, RZ ;  /* 0x000000ffff057224 */ /* 0x000fe200078e00ff */
[----:B------:R-:W-:Y:S01]  /*d6b0*/  UIADD3 UR8, UP1, UR42, 0x38840, URZ ;  /* 0x000388402a087890 */ /* 0x000fe2000ff3e03f */
[----:B----4-:R-:W-:Y:S01]  /*d6c0*/  IMAD.MOV.U32 R12, RZ, RZ, 0x1 ;  /* 0x00000001ff0c7424 */ /* 0x010fe200078e00ff */
[----:B------:R-:W-:Y:S01]  /*d6d0*/  PLOP3.LUT P2, PT, PT, PT, UP2, 0x40, 0x0 ;  /* 0x000000000000781c */ /* 0x000fe20003f4e828 */
[----:B------:R-:W-:Y:S01]  /*d6e0*/  IMAD.MOV.U32 R8, RZ, RZ, 0x10000 ;  /* 0x00010000ff087424 */ /* 0x000fe200078e00ff */
[----:B------:R4:W-:Y:S01]  /*d6f0*/  STL.64 [R1+0x60], R4 ;  /* 0x0000600401007387 */ /* 0x0009e20000100a00 */
[----:B------:R-:W-:Y:S01]  /*d700*/  IMAD.MOV.U32 R11, RZ, RZ, 0x100 ;  /* 0x00000100ff0b7424 */ /* 0x000fe200078e00ff */
[----:B------:R-:W-:Y:S01]  /*d710*/  SEL R15, R12, 0x2, P2 ;  /* 0x000000020c0f7807 */ /* 0x000fe20001000000 */
[----:B------:R-:W-:Y:S01]  /*d720*/  UIADD3 UR4, UP2, UR42, 0x38850, URZ ;  /* 0x000388502a047890 */ /* 0x000fe2000ff5e03f */
[----:B------:R-:W-:Y:S01]  /*d730*/  IMAD.MOV.U32 R14, RZ, RZ, 0x2000 ;  /* 0x00002000ff0e7424 */ /* 0x000fe200078e00ff */
[----:B------:R-:W-:Y:S01]  /*d740*/  UIADD3 UR10, UP3, UR42, 0x38860, URZ ;  /* 0x000388602a0a7890 */ /* 0x000fe2000ff7e03f */
[----:B------:R-:W-:Y:S01]  /*d750*/  IMAD.MOV.U32 R6, RZ, RZ, 0x1 ;  /* 0x00000001ff067424 */ /* 0x000fe200078e00ff */
[----:B------:R-:W-:Y:S01]  /*d760*/  UIADD3.X UR7, URZ, UR43, URZ, UP0, !UPT ;  /* 0x0000002b3f077290 */ /* 0x000fe200087fe43f */
[----:B------:R-:W-:Y:S01]  /*d770*/  IMAD.MOV.U32 R9, RZ, RZ, R15 ;  /* 0x000000ffff097224 */ /* 0x000fe200078e000f */
[----:B------:R-:W-:Y:S01]  /*d780*/  UIADD3.X UR9, URZ, UR43, URZ, UP1, !UPT ;  /* 0x0000002b3f097290 */ /* 0x000fe20008ffe43f */
[----:B------:R-:W-:Y:S01]  /*d790*/  IMAD.MOV.U32 R7, RZ, RZ, RZ ;  /* 0x000000ffff077224 */ /* 0x000fe200078e00ff */
[----:B------:R-:W-:Y:S01]  /*d7a0*/  UIADD3.X UR5, URZ, UR43, URZ, UP2, !UPT ;  /* 0x0000002b3f057290 */ /* 0x000fe200097fe43f */
[----:B----4-:R-:W-:Y:S01]  /*d7b0*/  IMAD.MOV.U32 R5, RZ, RZ, 0x80 ;  /* 0x00000080ff057424 */ /* 0x010fe200078e00ff */
[----:B------:R-:W-:Y:S01]  /*d7c0*/  UIADD3.X UR11, URZ, UR43, URZ, UP3, !UPT ;  /* 0x0000002b3f0b7290 */ /* 0x000fe20009ffe43f */
[----:B------:R-:W-:Y:S01]  /*d7d0*/  IMAD.U32 R13, RZ, RZ, UR10 ;  /* 0x0000000aff0d7e24 */ /* 0x000fe2000f8e00ff */
[----:B-1----:R-:W-:Y:S01]  /*d7e0*/  ISETP.NE.AND P0, PT, R0, 0x1, PT ;  /* 0x000000010000780c */ /* 0x002fe20003f05270 */
[----:B------:R-:W-:Y:S01]  /*d7f0*/  IMAD.U32 R0, RZ, RZ, UR4 ;  /* 0x00000004ff007e24 */ /* 0x000fe2000f8e00ff */
[----:B------:R1:W-:Y:S01]  /*d800*/  STL.64 [R1+0x18], R14 ;  /* 0x0000180e01007387 */ /* 0x0003e20000100a00 */
[----:B------:R-:W-:-:S02]  /*d810*/  IMAD.U32 R38, RZ, RZ, UR37 ;  /* 0x00000025ff267e24 */ /* 0x000fc4000f8e00ff */
[----:B------:R-:W-:Y:S01]  /*d820*/  IMAD.U32 R56, RZ, RZ, UR37 ;  /* 0x00000025ff387e24 */ /* 0x000fe2000f8e00ff */
[----:B------:R-:W-:Y:S01]  /*d830*/  STL [R1+0x70], R89 ;  /* 0x0000705901007387 */ /* 0x000fe20000100800 */
[----:B0-----:R-:W-:-:S03]  /*d840*/  LOP3.LUT R3, R3, 0x7f, RZ, 0xc0, !PT ;  /* 0x0000007f03037812 */ /* 0x001fc600078ec0ff */
[----:B------:R-:W-:Y:S01]  /*d850*/  STL.64 [R1], RZ ;  /* 0x000000ff01007387 */ /* 0x000fe20000100a00 */
[----:B------:R-:W-:Y:S02]  /*d860*/  ISETP.NE.AND P1, PT, R3, RZ, PT ;  /* 0x000000ff0300720c */ /* 0x000fe40003f25270 */
[----:B------:R-:W0:Y:S01]  /*d870*/  @P0 LDC R3, c[0x0][0x44c] ;  /* 0x00011300ff030b82 */ /* 0x000e220000000800 */
[----:B-1----:R-:W-:Y:S01]  /*d880*/  IMAD.U32 R14, RZ, RZ, UR8 ;  /* 0x00000008ff0e7e24 */ /* 0x002fe2000f8e00ff */
[----:B------:R-:W-:Y:S01]  /*d890*/  SEL R4, RZ, 0x1, P1 ;  /* 0x00000001ff047807 */ /* 0x000fe20000800000 */
[----:B------:R-:W-:Y:S01]  /*d8a0*/  IMAD.U32 R15, RZ, RZ, UR9 ;  /* 0x00000009ff0f7e24 */ /* 0x000fe2000f8e00ff */
[----:B------:R-:W-:Y:S01]  /*d8b0*/  STL.64 [R1+0x38], RZ ;  /* 0x000038ff01007387 */ /* 0x000fe20000100a00 */
[----:B------:R-:W-:Y:S02]  /*d8c0*/  IADD3 R38, P1, R38, 0x38, RZ ;  /* 0x0000003826267810 */ /* 0x000fe40007f3e0ff */
[----:B------:R-:W-:Y:S01]  /*d8d0*/  IMAD.MOV.U32 R10, RZ, RZ, R4 ;  /* 0x000000ffff0a7224 */ /* 0x000fe200078e0004 */
[----:B------:R-:W1:Y:S01]  /*d8e0*/  @P0 LDC R20, c[0x0][0x450] ;  /* 0x00011400ff140b82 */ /* 0x000e620000000800 */
[----:B------:R4:W-:Y:S01]  /*d8f0*/  STL.128 [R1+0x20], R4 ;  /* 0x0000200401007387 */ /* 0x0009e20000100c00 */
[----:B------:R-:W-:Y:S01]  /*d900*/  IADD3 R56, P2, R56, 0x70, RZ ;  /* 0x0000007038387810 */ /* 0x000fe20007f5e0ff */
[----:B------:R-:W-:-:S02]  /*d910*/  IMAD.X R41, RZ, RZ, UR36, P1 ;  /* 0x00000024ff297e24 */ /* 0x000fc400088e06ff */
[----:B------:R2:W-:Y:S02]  /*d920*/  STL.128 [R1+0x50], R8 ;  /* 0x0000500801007387 */ /* 0x0005e40000100c00 */
[----:B------:R-:W-:Y:S02]  /*d930*/  IMAD.X R57, RZ, RZ, UR36, P2 ;  /* 0x00000024ff397e24 */ /* 0x000fe400090e06ff */
[----:B------:R0:W-:Y:S04]  /*d940*/  STL.64 [R1+0x10], R14 ;  /* 0x0000100e01007387 */ /* 0x0001e80000100a00 */
[----:B------:R0:W-:Y:S01]  /*d950*/  STL.64 [R1+0x30], R14 ;  /* 0x0000300e01007387 */ /* 0x0001e20000100a00 */
[----:B----4-:R-:W-:Y:S02]  /*d960*/  IMAD.U32 R5, RZ, RZ, UR5 ;  /* 0x00000005ff057e24 */ /* 0x010fe4000f8e00ff */
[----:B------:R-:W-:Y:S01]  /*d970*/  IMAD.U32 R7, RZ, RZ, UR11 ;  /* 0x0000000bff077e24 */ /* 0x000fe2000f8e00ff */
[----:B--2---:R-:W2:Y:S01]  /*d980*/  LDC.64 R8, c[0x0][0xad8] ;  /* 0x0002b600ff087b82 */ /* 0x004ea20000000a00 */
[----:B------:R-:W-:-:S02]  /*d990*/  IMAD.U32 R10, RZ, RZ, UR6 ;  /* 0x00000006ff0a7e24 */ /* 0x000fc4000f8e00ff */
[----:B------:R-:W-:Y:S02]  /*d9a0*/  IMAD.U32 R11, RZ, RZ, UR7 ;  /* 0x00000007ff0b7e24 */ /* 0x000fe4000f8e00ff */
[----:B------:R-:W-:Y:S02]  /*d9b0*/  IMAD.MOV.U32 R4, RZ, RZ, R0 ;  /* 0x000000ffff047224 */ /* 0x000fe400078e0000 */
[----:B------:R-:W-:Y:S01]  /*d9c0*/  IMAD.MOV.U32 R6, RZ, RZ, R13 ;  /* 0x000000ffff067224 */ /* 0x000fe200078e000d */
[----:B------:R4:W-:Y:S01]  /*d9d0*/  STL.64 [R1+0x8], R10 ;  /* 0x0000080a01007387 */ /* 0x0009e20000100a00 */
[----:B------:R-:W-:-:S03]  /*d9e0*/  VIADD R0, R164, 0x3f ;  /* 0x0000003fa4007836 */ /* 0x000fc60000000000 */
[----:B------:R4:W-:Y:S01]  /*d9f0*/  STL.128 [R1+0x40], R4 ;  /* 0x0000400401007387 */ /* 0x0009e20000100c00 */
[----:B0-----:R-:W-:-:S03]  /*da00*/  @P0 IMAD.HI.U32 R3, R0, R3, RZ ;  /* 0x0000000300030227 */ /* 0x001fc600078e00ff */
[----:B------:R4:W-:Y:S02]  /*da10*/  STL.64 [R1+0x68], R6 ;  /* 0x0000680601007387 */ /* 0x0009e40000100a00 */
[----:B-1----:R-:W-:-:S05]  /*da20*/  @P0 SHF.R.U32.HI R0, RZ, R20, R3 ;  /* 0x00000014ff000219 */ /* 0x002fca0000011603 */
[----:B------:R-:W-:Y:S01]  /*da30*/  IMAD.IADD R3, R189, 0x1, R0 ;  /* 0x00000001bd037824 */ /* 0x000fe200078e0200 */
[----:B--2---:R-:W-:-:S03]  /*da40*/  ISETP.GE.AND P3, PT, R9, 0x1, PT ;  /* 0x000000010900780c */ /* 0x004fc60003f66270 */
[----:B------:R-:W-:-:S10]  /*da50*/  IMAD.IADD R8, R3, 0x1, R8 ;  /* 0x0000000103087824 */ /* 0x000fd400078e0208 */
[----:B----4-:R-:W-:Y:S05]  /*da60*/  @!P3 BRA `(.L_x_6663) ;  /* 0x000000000048b947 */ /* 0x010fea0003800000 */
        /* <DEDUP_REMOVED lines=11> */
.L_x_6665:
[----:B------:R-:W-:-:S13]  /*db20*/  ISETP.NE.AND P1, PT, R9, 0x1, PT ;  /* 0x000000010900780c */ /* 0x000fda0003f25270 */
[----:B------:R-:W0:Y:S02]  /*db30*/  @P1 LDC.64 R4, c[0x0][0xae0] ;  /* 0x0002b800ff041b82 */ /* 0x000e240000000a00 */
[----:B0-----:R-:W-:-:S05]  /*db40*/  @P1 IMAD.HI.U32 R4, R0, R4, RZ ;  /* 0x0000000400041227 */ /* 0x001fca00078e00ff */
[----:B------:R-:W-:-:S07]  /*db50*/  @P1 SHF.R.U32.HI R0, RZ, R5, R4 ;  /* 0x00000005ff001219 */ /* 0x000fce0000011604 */
.L_x_6666:
[----:B------:R-:W-:Y:S05]  /*db60*/  BSYNC B0 ;  /* 0x0000000000007941 */ /* 0x000fea0003800000 */
.L_x_6664:
[----:B------:R-:W-:-:S05]  /*db70*/  IMAD R3, R0, R9, R9 ;  /* 0x0000000900037224 */ /* 0x000fca00078e0209 */
[----:B------:R-:W-:-:S07]  /*db80*/  VIMNMX R8, R8, R3, PT ;  /* 0x0000000308087248 */ /* 0x000fce0003fe0100 */
.L_x_6663:
        /* <DEDUP_REMOVED lines=24> */
.L_x_6669:
[----:B------:R-:W-:-:S13]  /*dd10*/  ISETP.NE.AND P0, PT, R9, 0x1, PT ;  /* 0x000000010900780c */ /* 0x000fda0003f05270 */
[----:B------:R-:W0:Y:S02]  /*dd20*/  @P0 LDC.64 R4, c[0x0][0xae0] ;  /* 0x0002b800ff040b82 */ /* 0x000e240000000a00 */
[----:B0-----:R-:W-:-:S05]  /*dd30*/  @P0 IMAD.HI.U32 R4, R3, R4, RZ ;  /* 0x0000000403040227 */ /* 0x001fca00078e00ff */
[----:B------:R-:W-:-:S07]  /*dd40*/  @P0 SHF.R.U32.HI R3, RZ, R5, R4 ;  /* 0x00000005ff030219 */ /* 0x000fce0000011604 */
.L_x_6670:
[----:B------:R-:W-:Y:S05]  /*dd50*/  BSYNC B0 ;  /* 0x0000000000007941 */ /* 0x000fea0003800000 */
.L_x_6668:
[----:B------:R-:W-:-:S05]  /*dd60*/  IMAD R3, R3, R9, RZ ;  /* 0x0000000903037224 */ /* 0x000fca00078e02ff */
[----:B------:R-:W-:-:S07]  /*dd70*/  VIMNMX R0, R0, R3, !PT ;  /* 0x0000000300007248 */ /* 0x000fce0007fe0100 */
.L_x_6667:
        /* <DEDUP_REMOVED lines=39> */
.L_x_6672:
[----:B------:R-:W-:Y:S05]  /*dff0*/  BSYNC B0 ;  /* 0x0000000000007941 */ /* 0x000fea0003800000 */
.L_x_6671:
[----:B------:R-:W-:Y:S01]  /*e000*/  IMAD R163, R194, R201, R163 ;  /* 0x000000c9c2a37224 */ /* 0x000fe200078e02a3 */
[----:B------:R-:W-:-:S04]  /*e010*/  PRMT R4, RZ, 0x7610, R4 ;  /* 0x00007610ff047816 */ /* 0x000fc80000000004 */
[----:B------:R-:W-:-:S04]  /*e020*/  VIADDMNMX R201, R163, R201, R8, PT ;  /* 0x000000c9a3c97246 */ /* 0x000fc80003800108 */
[----:B------:R-:W-:-:S13]  /*e030*/  ISETP.GT.AND P0, PT, R201, R163, PT ;  /* 0x000000a3c900720c */ /* 0x000fda0003f04270 */
[----:B------:R-:W-:Y:S05]  /*e040*/  @!P0 BRA `(.L_x_6655) ;  /* 0x0000024000408947 */ /* 0x000fea0003800000 */
[----:B------:R-:W0:Y:S01]  /*e050*/  S2R R36, SR_TID.X ;  /* 0x0000000000247919 */ /* 0x000e220000002100 */
[C---:B------:R-:W-:Y:S01]  /*e060*/  VIADD R6, R2.reuse, 0x36400 ;  /* 0x0003640002067836 */ /* 0x040fe20000000000 */
[----:B------:R-:W-:Y:S01]  /*e070*/  UIADD3 UR4, UP0, UR42, 0x38400, URZ ;  /* 0x000384002a047890 */ /* 0x000fe2000ff1e03f */
[----:B------:R-:W-:Y:S01]  /*e080*/  VIADD R9, R2, 0x400 ;  /* 0x0000040002097836 */ /* 0x000fe20000000000 */
[----:B------:R-:W1:Y:S01]  /*e090*/  SHFL.IDX PT, R0, R237, RZ, 0x1f ;  /* 0x00001fffed007589 */ /* 0x000e6200000e0000 */
[----:B------:R-:W-:Y:S01]  /*e0a0*/  IMAD.MOV.U32 R13, RZ, RZ, RZ ;  /* 0x000000ffff0d7224 */ /* 0x000fe200078e00ff */
[----:B------:R-:W-:Y:S01]  /*e0b0*/  LOP3.LUT P0, RZ, R6, 0x3ff, RZ, 0xc0, !PT ;  /* 0x000003ff06ff7812 */ /* 0x000fe2000780c0ff */
[----:B------:R-:W-:Y:S01]  /*e0c0*/  VIADD R6, R2, 0x26400 ;  /* 0x0002640002067836 */ /* 0x000fe20000000000 */
[----:B------:R-:W-:Y:S01]  /*e0d0*/  UIADD3.X UR5, URZ, UR43, URZ, UP0, !UPT ;  /* 0x0000002b3f057290 */ /* 0x000fe200087fe43f */
[----:B------:R-:W-:Y:S02]  /*e0e0*/  IMAD.U32 R4, RZ, RZ, UR4 ;  /* 0x00000004ff047e24 */ /* 0x000fe4000f8e00ff */
[----:B------:R-:W-:Y:S01]  /*e0f0*/  IMAD.MOV.U32 R14, RZ, RZ, 0x1 ;  /* 0x00000001ff0e7424 */ /* 0x000fe200078e00ff */
[----:B------:R-:W-:Y:S01]  /*e100*/  SHF.R.U32.HI R7, RZ, 0x4, R6 ;  /* 0x00000004ff077819 */ /* 0x000fe20000011606 */
[----:B------:R-:W-:-:S02]  /*e110*/  IMAD.MOV.U32 R15, RZ, RZ, RZ ;  /* 0x000000ffff0f7224 */ /* 0x000fc400078e00ff */
[----:B------:R-:W-:Y:S01]  /*e120*/  IMAD.U32 R5, RZ, RZ, UR5 ;  /* 0x00000005ff057e24 */ /* 0x000fe2000f8e00ff */
[----:B------:R-:W-:Y:S01]  /*e130*/  LOP3.LUT R7, R7, 0x3fff, RZ, 0xc0, !PT ;  /* 0x00003fff07077812 */ /* 0x000fe200078ec0ff */
[----:B------:R-:W-:Y:S01]  /*e140*/  VIADD R33, R2, 0x20400 ;  /* 0x0002040002217836 */ /* 0x000fe20000000000 */
[----:B------:R-:W-:Y:S01]  /*e150*/  STL.128 [R1+0x80], R12 ;  /* 0x0000800c01007387 */ /* 0x000fe20000100c00 */
[----:B------:R-:W-:Y:S02]  /*e160*/  IMAD.U32 R42, RZ, RZ, UR37 ;  /* 0x00000025ff2a7e24 */ /* 0x000fe4000f8e00ff */
[----:B------:R-:W-:Y:S01]  /*e170*/  IMAD.U32 R53, RZ, RZ, UR37 ;  /* 0x00000025ff357e24 */ /* 0x000fe2000f8e00ff */
[----:B------:R2:W-:Y:S01]  /*e180*/  STL.64 [R1+0x78], R4 ;  /* 0x0000780401007387 */ /* 0x0005e20000100a00 */
[----:B------:R-:W-:Y:S02]  /*e190*/  IMAD.U32 R48, RZ, RZ, UR37 ;  /* 0x00000025ff307e24 */ /* 0x000fe4000f8e00ff */
[----:B------:R-:W-:-:S02]  /*e1a0*/  IMAD.U32 R59, RZ, RZ, UR37 ;  /* 0x00000025ff3b7e24 */ /* 0x000fc4000f8e00ff */
[----:B------:R-:W-:Y:S01]  /*e1b0*/  IMAD.U32 R45, RZ, RZ, UR37 ;  /* 0x00000025ff2d7e24 */ /* 0x000fe2000f8e00ff */
[----:B-1----:R-:W-:Y:S01]  /*e1c0*/  LEA.HI R3, R0, R0, RZ, 0x1 ;  /* 0x0000000000037211 */ /* 0x002fe200078f08ff */
[----:B------:R-:W-:Y:S02]  /*e1d0*/  IMAD.U32 R54, RZ, RZ, UR37 ;  /* 0x00000025ff367e24 */ /* 0x000fe4000f8e00ff */
[----:B------:R-:W-:Y:S01]  /*e1e0*/  IMAD.U32 R61, RZ, RZ, UR37 ;  /* 0x00000025ff3d7e24 */ /* 0x000fe2000f8e00ff */
[----:B------:R-:W-:Y:S01]  /*e1f0*/  LOP3.LUT R3, R3, 0x6, RZ, 0xc0, !PT ;  /* 0x0000000603037812 */ /* 0x000fe200078ec0ff */
[----:B0-----:R-:W-:Y:S01]  /*e200*/  VIADD R8, R36, 0xffffff80 ;  /* 0xffffff8024087836 */ /* 0x001fe20000000000 */
[----:B--2---:R-:W-:Y:S01]  /*e210*/  LOP3.LUT R4, R7, 0x10000, RZ, 0xfc, !PT ;  /* 0x0001000007047812 */ /* 0x004fe200078efcff */
[----:B------:R-:W-:Y:S01]  /*e220*/  IMAD.MOV.U32 R5, RZ, RZ, 0x40000040 ;  /* 0x40000040ff057424 */ /* 0x000fe200078e00ff */
[----:B------:R0:W5:Y:S01]  /*e230*/  LDL R12, [R1+0x4e4] ;  /* 0x0004e400010c7983 */ /* 0x0001620000100800 */
[----:B------:R-:W-:-:S02]  /*e240*/  IMAD.IADD R0, R0, 0x1, -R3 ;  /* 0x0000000100007824 */ /* 0x000fc400078e0a03 */
[----:B------:R-:W-:Y:S01]  /*e250*/  VIADD R3, R2, 0x22400 ;  /* 0x0002240002037836 */ /* 0x000fe20000000000 */
[----:B------:R1:W-:Y:S01]  /*e260*/  STL [R1+0x94], R8 ;  /* 0x0000940801007387 */ /* 0x0003e20000100800 */
[----:B------:R-:W-:Y:S01]  /*e270*/  IMAD R6, R0, 0x8000, R9 ;  /* 0x0000800000067824 */ /* 0x000fe200078e0209 */
[----:B------:R-:W-:Y:S01]  /*e280*/  SHF.R.U32.HI R0, RZ, 0x4, R33 ;  /* 0x00000004ff007819 */ /* 0x000fe20000011621 */
[----:B------:R-:W-:Y:S01]  /*e290*/  IMAD.MOV.U32 R7, RZ, RZ, 0x40000040 ;  /* 0x40000040ff077424 */ /* 0x000fe200078e00ff */
[----:B------:R-:W-:Y:S01]  /*e2a0*/  SHF.R.U32.HI R3, RZ, 0x4, R3 ;  /* 0x00000004ff037819 */ /* 0x000fe20000011603 */
[----:B------:R-:W-:Y:S01]  /*e2b0*/  IMAD.U32 R26, RZ, RZ, UR37 ;  /* 0x00000025ff1a7e24 */ /* 0x000fe2000f8e00ff */
[----:B------:R-:W-:Y:S02]  /*e2c0*/  SHF.R.U32.HI R6, RZ, 0x4, R6 ;  /* 0x00000004ff067819 */ /* 0x000fe40000011606 */
[----:B------:R-:W-:Y:S02]  /*e2d0*/  LOP3.LUT R3, R3, 0x3fff, RZ, 0xc0, !PT ;  /* 0x00003fff03037812 */ /* 0x000fe400078ec0ff */
[----:B-1----:R-:W-:-:S02]  /*e2e0*/  SHF.R.U32.HI R8, RZ, 0x4, R9 ;  /* 0x00000004ff087819 */ /* 0x002fc40000011609 */
[----:B------:R-:W-:Y:S02]  /*e2f0*/  LOP3.LUT R10, R3, 0x10000, RZ, 0xfc, !PT ;  /* 0x00010000030a7812 */ /* 0x000fe400078efcff */
[----:B------:R-:W-:Y:S02]  /*e300*/  LOP3.LUT R8, R8, 0x3fff, RZ, 0xc0, !PT ;  /* 0x00003fff08087812 */ /* 0x000fe400078ec0ff */
[----:B------:R-:W-:Y:S02]  /*e310*/  LOP3.LUT R3, R6, 0x3fff, RZ, 0xc0, !PT ;  /* 0x00003fff06037812 */ /* 0x000fe400078ec0ff */
[----:B------:R-:W-:Y:S02]  /*e320*/  LOP3.LUT R9, R8, 0x10000, RZ, 0xfc, !PT ;  /* 0x0001000008097812 */ /* 0x000fe400078efcff */
[----:B------:R-:W-:Y:S02]  /*e330*/  LOP3.LUT R3, R3, 0x2000000, RZ, 0xfc, !PT ;  /* 0x0200000003037812 */ /* 0x000fe400078efcff */
[----:B------:R-:W-:Y:S01]  /*e340*/  LOP3.LUT R0, R0, 0x3fff, RZ, 0xc0, !PT ;  /* 0x00003fff00007812 */ /* 0x000fe200078ec0ff */
[----:B------:R-:W-:-:S02]  /*e350*/  IMAD.MOV.U32 R6, RZ, RZ, R9 ;  /* 0x000000ffff067224 */ /* 0x000fc400078e0009 */
[----:B------:R-:W-:Y:S01]  /*e360*/  IMAD.MOV.U32 R9, RZ, RZ, 0x40000040 ;  /* 0x40000040ff097424 */ /* 0x000fe200078e00ff */
[----:B------:R-:W-:Y:S01]  /*e370*/  LOP3.LUT R8, R0, 0x10000, RZ, 0xfc, !PT ;  /* 0x0001000000087812 */ /* 0x000fe200078efcff */
[----:B------:R-:W-:Y:S01]  /*e380*/  BSSY B6, `(.L_x_6673) ;  /* 0x0000038000067945 */ /* 0x000fe20003800000 */
[----:B------:R1:W-:Y:S01]  /*e390*/  STL.128 [R1+0xb0], R4 ;  /* 0x0000b00401007387 */ /* 0x0003e20000100c00 */
[----:B------:R-:W-:Y:S01]  /*e3a0*/  IADD3 R42, P2, R42, 0xb8, RZ ;  /* 0x000000b82a2a7810 */ /* 0x000fe20007f5e0ff */
[----:B------:R-:W-:Y:S02]  /*e3b0*/  IMAD.MOV.U32 R0, RZ, RZ, R165 ;  /* 0x000000ffff007224 */ /* 0x000fe400078e00a5 */
[----:B------:R0:W-:Y:S01]  /*e3c0*/  STL.64 [R1+0x98], R8 ;  /* 0x0000980801007387 */ /* 0x0001e20000100a00 */
[----:B-1----:R-:W-:-:S03]  /*e3d0*/  IMAD.MOV.U32 R6, RZ, RZ, R3 ;  /* 0x000000ffff067224 */ /* 0x002fc600078e0003 */
[----:B------:R0:W5:Y:S01]  /*e3e0*/  LDL R3, [R1+0x4d4] ;  /* 0x0004d40001037983 */ /* 0x0001620000100800 */
[----:B------:R-:W-:Y:S01]  /*e3f0*/  IMAD.MOV.U32 R4, RZ, RZ, R10 ;  /* 0x000000ffff047224 */ /* 0x000fe200078e000a */
[----:B------:R-:W-:Y:S01]  /*e400*/  IADD3 R53, P6, R53, 0xb0, RZ ;  /* 0x000000b035357810 */ /* 0x000fe20007fde0ff */
[----:B------:R-:W-:-:S03]  /*e410*/  IMAD.U32 R10, RZ, RZ, UR37 ;  /* 0x00000025ff0a7e24 */ /* 0x000fc6000f8e00ff */
[----:B------:R0:W-:Y:S01]  /*e420*/  STL.128 [R1+0xa0], R4 ;  /* 0x0000a00401007387 */ /* 0x0001e20000100c00 */
[----:B------:R-:W-:Y:S01]  /*e430*/  IADD3 R48, P5, R48, 0xa8, RZ ;  /* 0x000000a830307810 */ /* 0x000fe20007fbe0ff */
[----:B------:R-:W-:Y:S01]  /*e440*/  IMAD.X R43, RZ, RZ, UR36, P2 ;  /* 0x00000024ff2b7e24 */ /* 0x000fe200090e06ff */
[----:B------:R-:W-:Y:S01]  /*e450*/  IADD3 R59, P1, R59, 0xa0, RZ ;  /* 0x000000a03b3b7810 */ /* 0x000fe20007f3e0ff */
[----:B------:R-:W-:Y:S01]  /*e460*/  IMAD.X R52, RZ, RZ, UR36, P6 ;  /* 0x00000024ff347e24 */ /* 0x000fe2000b0e06ff */
[----:B------:R-:W-:Y:S01]  /*e470*/  IADD3 R45, P4, R45, 0x98, RZ ;  /* 0x000000982d2d7810 */ /* 0x000fe20007f9e0ff */
[----:B------:R-:W-:Y:S01]  /*e480*/  IMAD.X R47, RZ, RZ, UR36, P5 ;  /* 0x00000024ff2f7e24 */ /* 0x000fe2000a8e06ff */
[----:B------:R-:W-:Y:S02]  /*e490*/  IADD3 R34, P3, R10, 0x94, RZ ;  /* 0x000000940a227810 */ /* 0x000fe40007f7e0ff */
[----:B------:R-:W-:Y:S02]  /*e4a0*/  IADD3 R54, P2, R54, 0x88, RZ ;  /* 0x0000008836367810 */ /* 0x000fe40007f5e0ff */
[----:B------:R-:W-:-:S02]  /*e4b0*/  IADD3 R61, P6, R61, 0x80, RZ ;  /* 0x000000803d3d7810 */ /* 0x000fc40007fde0ff */
[----:B------:R-:W-:Y:S01]  /*e4c0*/  IADD3 R26, P5, R26, 0x78, RZ ;  /* 0x000000781a1a7810 */ /* 0x000fe20007fbe0ff */
[----:B------:R-:W-:Y:S02]  /*e4d0*/  IMAD.X R58, RZ, RZ, UR36, P1 ;  /* 0x00000024ff3a7e24 */ /* 0x000fe400088e06ff */
[----:B------:R-:W-:Y:S02]  /*e4e0*/  IMAD.X R46, RZ, RZ, UR36, P4 ;  /* 0x00000024ff2e7e24 */ /* 0x000fe4000a0e06ff */
[----:B------:R-:W-:Y:S02]  /*e4f0*/  IMAD.X R35, RZ, RZ, UR36, P3 ;  /* 0x00000024ff237e24 */ /* 0x000fe400098e06ff */
[----:B------:R-:W-:Y:S02]  /*e500*/  IMAD.X R55, RZ, RZ, UR36, P2 ;  /* 0x00000024ff377e24 */ /* 0x000fe400090e06ff */
[----:B------:R-:W-:Y:S02]  /*e510*/  IMAD.X R60, RZ, RZ, UR36, P6 ;  /* 0x00000024ff3c7e24 */ /* 0x000fe4000b0e06ff */
[----:B------:R-:W-:Y:S01]  /*e520*/  IMAD.X R27, RZ, RZ, UR36, P5 ;  /* 0x00000024ff1b7e24 */ /* 0x000fe2000a8e06ff */
[----:B0-----:R-:W-:Y:S06]  /*e530*/  @!P0 BRA `(.L_x_6674) ;  /* 0x0000000000708947 */ /* 0x001fec0003800000 */
        /* <DEDUP_REMOVED lines=12> */
[----:B-----5:R-:W-:Y:S02]  /*e600*/  IMAD.MOV.U32 R12, RZ, RZ, 0x1 ;  /* 0x00000001ff0c7424 */ /* 0x020fe400078e00ff */
[----:B------:R-:W-:-:S07]  /*e610*/  IMAD.MOV.U32 R13, RZ, RZ, RZ ;  /* 0x000000ffff0d7224 */ /* 0x000fce00078e00ff */
[----:B------:R-:W-:-:S07]  /*e620*/  LEPC R20, `(.L_x_6675) ;  /* 0x000000001014794e */ /* 0x000fce0000000000 */
[----:B0--3--:R-:W-:Y:S05]  /*e630*/  CALL.ABS.NOINC R14 ;  /* 0x000000000e007343 */ /* 0x009fea0003c00000 */
.L_x_6675:
        /* <DEDUP_REMOVED lines=12> */
.L_x_6674:
[----:B------:R-:W-:Y:S05]  /*e700*/  BSYNC B6 ;  /* 0x0000000000067941 */ /* 0x000fea0003800000 */
.L_x_6673:
[----:B-----5:R-:W-:Y:S01]  /*e710*/  SHF.R.S32.HI R4, RZ, 0x1f, R3 ;  /* 0x0000001fff047819 */ /* 0x020fe20000011403 */
[----:B------:R-:W-:Y:S01]  /*e720*/  UIADD3 UR6, UP0, UR37, 0x11c, URZ ;  /* 0x0000011c25067890 */ /* 0x000fe2000ff1e03f */
[----:B---3--:R-:W0:Y:S01]  /*e730*/  LDC.64 R28, c[0x0][0xad8] ;  /* 0x0002b600ff1c7b82 */ /* 0x008e220000000a00 */
[----:B------:R-:W-:Y:S01]  /*e740*/  UIADD3 UR4, UP1, UR37, 0x90, URZ ;  /* 0x0000009025047890 */ /* 0x000fe2000ff3e03f */
[----:B------:R-:W-:Y:S01]  /*e750*/  LEA.HI R4, R4, R3, RZ, 0x3 ;  /* 0x0000000304047211 */ /* 0x000fe200078f18ff */
[----:B------:R-:W-:Y:S01]  /*e760*/  UIADD3.X UR7, URZ, UR36, URZ, UP0, !UPT ;  /* 0x000000243f077290 */ /* 0x000fe200087fe43f */
[----:B------:R-:W-:Y:S01]  /*e770*/  IMAD.MOV.U32 R15, RZ, RZ, 0x2 ;  /* 0x00000002ff0f7424 */ /* 0x000fe200078e00ff */
[----:B------:R-:W-:Y:S01]  /*e780*/  UIADD3.X UR5, URZ, UR36, URZ, UP1, !UPT ;  /* 0x000000243f057290 */ /* 0x000fe20008ffe43f */
[C---:B------:R-:W-:Y:S01]  /*e790*/  LOP3.LUT R6, R4.reuse, 0xfffffff8, RZ, 0xc0, !PT ;  /* 0xfffffff804067812 */ /* 0x040fe200078ec0ff */
[----:B------:R-:W-:Y:S01]  /*e7a0*/  IMAD.SHL.U32 R4, R4, 0x40, RZ ;  /* 0x0000004004047824 */ /* 0x000fe200078e00ff */
[----:B------:R-:W1:Y:S01]  /*e7b0*/  LDC.64 R20, c[0x0][0xae0] ;  /* 0x0002b800ff147b82 */ /* 0x000e620000000a00 */
[----:B------:R-:W-:Y:S01]  /*e7c0*/  IMAD.U32 R8, RZ, RZ, UR4 ;  /* 0x00000004ff087e24 */ /* 0x000fe2000f8e00ff */
[----:B------:R-:W-:Y:S01]  /*e7d0*/  UIADD3 UR4, UP1, UR37, 0xc0, URZ ;  /* 0x000000c025047890 */ /* 0x000fe2000ff3e03f */
[----:B------:R-:W-:Y:S01]  /*e7e0*/  IMAD.IADD R10, R3, 0x1, -R6 ;  /* 0x00000001030a7824 */ /* 0x000fe200078e0a06 */
[----:B------:R-:W-:Y:S01]  /*e7f0*/  LOP3.LUT R9, R4, 0xfffffe00, RZ, 0xc0, !PT ;  /* 0xfffffe0004097812 */ /* 0x000fe200078ec0ff */
[----:B------:R-:W-:Y:S01]  /*e800*/  IMAD.U32 R6, RZ, RZ, UR6 ;  /* 0x00000006ff067e24 */ /* 0x000fe2000f8e00ff */
[----:B------:R-:W-:Y:S01]  /*e810*/  UIADD3 UR6, UP0, UR37, 0xd0, URZ ;  /* 0x000000d025067890 */ /* 0x000fe2000ff1e03f */
[C---:B------:R-:W-:Y:S01]  /*e820*/  IMAD.SHL.U32 R3, R10.reuse, 0x40, RZ ;  /* 0x000000400a037824 */ /* 0x040fe200078e00ff */
[----:B------:R-:W-:Y:S01]  /*e830*/  LOP3.LUT P0, RZ, R10, 0x2, RZ, 0xc0, !PT ;  /* 0x000000020aff7812 */ /* 0x000fe2000780c0ff */
[----:B------:R-:W-:Y:S01]  /*e840*/  IMAD.MOV.U32 R4, RZ, RZ, R6 ;  /* 0x000000ffff047224 */ /* 0x000fe200078e0006 */
[----:B------:R-:W-:Y:S01]  /*e850*/  STL.64 [R1+0xe0], R26 ;  /* 0x0000e01a01007387 */ /* 0x000fe20000100a00 */
[----:B------:R-:W-:Y:S01]  /*e860*/  IMAD R9, R0, 0x400, R9 ;  /* 0x0000040000097824 */ /* 0x000fe200078e0209 */
[----:B------:R-:W-:Y:S01]  /*e870*/  LOP3.LUT R3, R3, 0x1c0, RZ, 0xc0, !PT ;  /* 0x000001c003037812 */ /* 0x000fe200078ec0ff */
[----:B------:R-:W-:Y:S01]  /*e880*/  IMAD.U32 R5, RZ, RZ, UR7 ;  /* 0x00000007ff057e24 */ /* 0x000fe2000f8e00ff */
[----:B------:R-:W-:Y:S01]  /*e890*/  UIADD3.X UR7, URZ, UR36, URZ, UP0, !UPT ;  /* 0x000000243f077290 */ /* 0x000fe200087fe43f */
[----:B------:R-:W-:Y:S01]  /*e8a0*/  IMAD.U32 R7, RZ, RZ, UR5 ;  /* 0x00000005ff077e24 */ /* 0x000fe2000f8e00ff */
[----:B------:R-:W-:Y:S01]  /*e8b0*/  LOP3.LUT R11, R3, 0x8, R12, 0xf8, !PT ;  /* 0x00000008030b7812 */ /* 0x000fe200078ef80c */
[----:B------:R-:W-:Y:S01]  /*e8c0*/  IMAD.MOV.U32 R6, RZ, RZ, R8 ;  /* 0x000000ffff067224 */ /* 0x000fe200078e0008 */
[----:B------:R-:W-:Y:S01]  /*e8d0*/  SHF.R.U32.HI R12, RZ, 0x3, R3 ;  /* 0x00000003ff0c7819 */ /* 0x000fe20000011603 */
[----:B------:R-:W-:Y:S01]  /*e8e0*/  UIADD3.X UR5, URZ, UR36, URZ, UP1, !UPT ;  /* 0x000000243f057290 */ /* 0x000fe20008ffe43f */
[----:B------:R-:W-:Y:S01]  /*e8f0*/  IMAD.MOV.U32 R30, RZ, RZ, 0x10 ;  /* 0x00000010ff1e7424 */ /* 0x000fe200078e00ff */
[----:B------:R-:W-:Y:S01]  /*e900*/  LOP3.LUT P1, RZ, R10, 0x4, RZ, 0xc0, !PT ;  /* 0x000000040aff7812 */ /* 0x000fe2000782c0ff */
[----:B------:R2:W-:Y:S01]  /*e910*/  STL.128 [R1+0x120], R4 ;  /* 0x0001200401007387 */ /* 0x0005e20000100c00 */
[----:B------:R-:W-:Y:S01]  /*e920*/  LOP3.LUT R0, R11, R12, RZ, 0x3c, !PT ;  /* 0x0000000c0b007212 */ /* 0x000fe200078e3cff */
[----:B------:R-:W-:Y:S01]  /*e930*/  IMAD.MOV.U32 R8, RZ, RZ, R34 ;  /* 0x000000ffff087224 */ /* 0x000fe200078e0022 */
[----:B------:R-:W3:Y:S01]  /*e940*/  LDC.64 R12, c[0x0][0xad0] ;  /* 0x0002b400ff0c7b82 */ /* 0x000ee20000000a00 */
[----:B------:R-:W-:Y:S01]  /*e950*/  IMAD.U32 R10, RZ, RZ, UR4 ;  /* 0x00000004ff0a7e24 */ /* 0x000fe2000f8e00ff */
[----:B------:R-:W-:Y:S01]  /*e960*/  SEL R30, R30, 0xfffffff0, !P0 ;  /* 0xfffffff01e1e7807 */ /* 0x000fe20004000000 */
[----:B------:R-:W-:Y:S01]  /*e970*/  IMAD.IADD R0, R9, 0x1, R0 ;  /* 0x0000000109007824 */ /* 0x000fe200078e0200 */
[----:B------:R-:W-:Y:S01]  /*e980*/  STL.64 [R1+0xd0], R160 ;  /* 0x0000d0a001007387 */ /* 0x000fe20000100a00 */
[----:B------:R-:W-:Y:S01]  /*e990*/  IMAD.MOV.U32 R9, RZ, RZ, R35 ;  /* 0x000000ffff097224 */ /* 0x000fe200078e0023 */
[----:B------:R-:W-:Y:S01]  /*e9a0*/  ULDC UR4, c[0x0][0x3f4] ;  /* 0x0000fd0000047ab9 */ /* 0x000fe20000000800 */
[----:B------:R-:W-:Y:S01]  /*e9b0*/  IMAD.WIDE.U32 R14, R0, R15, UR42 ;  /* 0x0000002a000e7e25 */ /* 0x000fe2000f8e000f */
[----:B------:R-:W-:Y:S03]  /*e9c0*/  STL.U8 [R1+0xe8], RZ ;  /* 0x0000e8ff01007387 */ /* 0x000fe60000100000 */
[----:B------:R-:W-:Y:S01]  /*e9d0*/  IMAD.U32 R11, RZ, RZ, UR5 ;  /* 0x00000005ff0b7e24 */ /* 0x000fe2000f8e00ff */
[----:B------:R-:W-:Y:S01]  /*e9e0*/  IADD3 R14, P0, R14, 0x36400, RZ ;  /* 0x000364000e0e7810 */ /* 0x000fe20007f1e0ff */
[----:B--2---:R-:W2:Y:S01]  /*e9f0*/  LDC R6, c[0x0][0x450] ;  /* 0x00011400ff067b82 */ /* 0x004ea20000000800 */
[----:B------:R-:W-:Y:S01]  /*ea00*/  IMAD.U32 R26, RZ, RZ, UR6 ;  /* 0x00000006ff1a7e24 */ /* 0x000fe2000f8e00ff */
[----:B------:R-:W-:Y:S01]  /*ea10*/  STL.U8 [R1+0x140], RZ ;  /* 0x000140ff01007387 */ /* 0x000fe20000100000 */
[----:B------:R-:W-:-:S02]  /*ea20*/  IMAD.U32 R27, RZ, RZ, UR7 ;  /* 0x00000007ff1b7e24 */ /* 0x000fc4000f8e00ff */
[----:B------:R-:W-:Y:S01]  /*ea30*/  IMAD.MOV.U32 R31, RZ, RZ, 0x20 ;  /* 0x00000020ff1f7424 */ /* 0x000fe200078e00ff */
[----:B------:R4:W-:Y:S01]  /*ea40*/  STL.128 [R1+0x130], R8 ;  /* 0x0001300801007387 */ /* 0x0009e20000100c00 */
[----:B------:R-:W-:Y:S01]  /*ea50*/  IMAD.X R15, RZ, RZ, R15, P0 ;  /* 0x000000ffff0f7224 */ /* 0x000fe200000e060f */
[----:B------:R-:W2:Y:S01]  /*ea60*/  LDC.64 R4, c[0x0][0x448] ;  /* 0x00011200ff047b82 */ /* 0x000ea20000000a00 */
[----:B------:R-:W-:Y:S01]  /*ea70*/  VIADD R236, R36, 0xffffff80 ;  /* 0xffffff8024ec7836 */ /* 0x000fe20000000000 */
[----:B------:R0:W-:Y:S01]  /*ea80*/  STL.64 [R1+0xd8], R26 ;  /* 0x0000d81a01007387 */ /* 0x0001e20000100a00 */
[----:B------:R-:W-:Y:S01]  /*ea90*/  SEL R31, R31, 0xffffffe0, !P1 ;  /* 0xffffffe01f1f7807 */ /* 0x000fe20004800000 */
[----:B---3--:R-:W-:Y:S01]  /*eaa0*/  IMAD.MOV.U32 R7, RZ, RZ, R12 ;  /* 0x000000ffff077224 */ /* 0x008fe200078e000c */
[----:B------:R-:W-:Y:S01]  /*eab0*/  ISETP.LT.AND P0, PT, RZ, UR4, PT ;  /* 0x00000004ff007c0c */ /* 0x000fe2000bf01270 */
[----:B------:R3:W-:Y:S01]  /*eac0*/  STL.64 [R1+0xc8], R14 ;  /* 0x0000c80e01007387 */ /* 0x0007e20000100a00 */
[----:B------:R-:W-:-:S02]  /*ead0*/  IMAD.U32 R36, RZ, RZ, UR37 ;  /* 0x00000025ff247e24 */ /* 0x000fc4000f8e00ff */
[----:B------:R-:W-:Y:S01]  /*eae0*/  IMAD.U32 R49, RZ, RZ, UR37 ;  /* 0x00000025ff317e24 */ /* 0x000fe2000f8e00ff */
[----:B------:R3:W-:Y:S01]  /*eaf0*/  STL.64 [R1+0xc0], R30 ;  /* 0x0000c01e01007387 */ /* 0x0007e20000100a00 */
[----:B------:R-:W-:Y:S01]  /*eb00*/  IMAD.U32 R64, RZ, RZ, UR37 ;  /* 0x00000025ff407e24 */ /* 0x000fe2000f8e00ff */
[----:B------:R-:W-:Y:S01]  /*eb10*/  IADD3 R36, P1, R36, 0x140, RZ ;  /* 0x0000014024247810 */ /* 0x000fe20007f3e0ff */
[----:B------:R-:W-:Y:S01]  /*eb20*/  IMAD.U32 R44, RZ, RZ, UR37 ;  /* 0x00000025ff2c7e24 */ /* 0x000fe2000f8e00ff */
[----:B------:R3:W-:Y:S01]  /*eb30*/  STL [R1+0xec], R236 ;  /* 0x0000ecec01007387 */ /* 0x0007e20000100800 */
[----:B----4-:R-:W-:Y:S01]  /*eb40*/  IMAD.MOV.U32 R8, RZ, RZ, RZ ;  /* 0x000000ffff087224 */ /* 0x010fe200078e00ff */
[----:B------:R-:W-:Y:S01]  /*eb50*/  IADD3 R49, P2, R49, 0x128, RZ ;  /* 0x0000012831317810 */ /* 0x000fe20007f5e0ff */
[----:B0-----:R-:W-:Y:S01]  /*eb60*/  IMAD.MOV.U32 R26, RZ, RZ, R13 ;  /* 0x000000ffff1a7224 */ /* 0x001fe200078e000d */
[----:B------:R-:W-:Y:S01]  /*eb70*/  IADD3 R64, P3, R64, 0x120, RZ ;  /* 0x0000012040407810 */ /* 0x000fe20007f7e0ff */
[----:B------:R-:W-:Y:S01]  /*eb80*/  IMAD.MOV.U32 R27, RZ, RZ, R28 ;  /* 0x000000ffff1b7224 */ /* 0x000fe200078e001c */
[----:B------:R-:W-:Y:S01]  /*eb90*/  IADD3 R44, P4, R44, 0xec, RZ ;  /* 0x000000ec2c2c7810 */ /* 0x000fe20007f9e0ff */
[----:B------:R-:W-:-:S02]  /*eba0*/  IMAD.MOV.U32 R9, RZ, RZ, R29 ;  /* 0x000000ffff097224 */ /* 0x000fc400078e001d */
[----:B-1----:R-:W-:Y:S01]  /*ebb0*/  IMAD.MOV.U32 R10, RZ, RZ, R20 ;  /* 0x000000ffff0a7224 */ /* 0x002fe200078e0014 */
[----:B------:R3:W-:Y:S01]  /*ebc0*/  STL.128 [R1+0xf0], R24 ;  /* 0x0000f01801007387 */ /* 0x0007e20000100c00 */
[----:B------:R-:W-:Y:S02]  /*ebd0*/  IMAD.MOV.U32 R11, RZ, RZ, R21 ;  /* 0x000000ffff0b7224 */ /* 0x000fe400078e0015 */
[----:B------:R-:W-:Y:S01]  /*ebe0*/  IMAD.U32 R66, RZ, RZ, UR37 ;  /* 0x00000025ff427e24 */ /* 0x000fe2000f8e00ff */
[----:B--2---:R3:W-:Y:S01]  /*ebf0*/  STL.128 [R1+0x110], R4 ;  /* 0x0001100401007387 */ /* 0x0047e20000100c00 */
[----:B------:R-:W-:Y:S02]  /*ec00*/  IMAD.U32 R50, RZ, RZ, UR37 ;  /* 0x00000025ff327e24 */ /* 0x000fe4000f8e00ff */
[----:B------:R-:W-:Y:S01]  /*ec10*/  IMAD.X R37, RZ, RZ, UR36, P1 ;  /* 0x00000024ff257e24 */ /* 0x000fe200088e06ff */
[----:B------:R3:W-:Y:S01]  /*ec20*/  STL.128 [R1+0x100], R8 ;  /* 0x0001000801007387 */ /* 0x0007e20000100c00 */
[----:B------:R-:W-:Y:S01]  /*ec30*/  IADD3 R66, P5, R66, 0xe8, RZ ;  /* 0x000000e842427810 */ /* 0x000fe20007fbe0ff */
[----:B------:R-:W-:Y:S01]  /*ec40*/  IMAD.X R62, RZ, RZ, UR36, P2 ;  /* 0x00000024ff3e7e24 */ /* 0x000fe200090e06ff */
[----:B------:R-:W-:Y:S01]  /*ec50*/  IADD3 R50, P6, R50, 0xd8, RZ ;  /* 0x000000d832327810 */ /* 0x000fe20007fde0ff */
[----:B------:R-:W-:-:S02]  /*ec60*/  IMAD.X R65, RZ, RZ, UR36, P3 ;  /* 0x00000024ff417e24 */ /* 0x000fc400098e06ff */
[----:B------:R-:W-:Y:S02]  /*ec70*/  IMAD.X R51, RZ, RZ, UR36, P4 ;  /* 0x00000024ff337e24 */ /* 0x000fe4000a0e06ff */
[----:B------:R-:W-:Y:S02]  /*ec80*/  IMAD.X R67, RZ, RZ, UR36, P5 ;  /* 0x00000024ff437e24 */ /* 0x000fe4000a8e06ff */
[----:B------:R-:W-:Y:S01]  /*ec90*/  IMAD.X R63, RZ, RZ, UR36, P6 ;  /* 0x00000024ff3f7e24 */ /* 0x000fe2000b0e06ff */
[----:B------:R-:W-:Y:S06]  /*eca0*/  @P0 BRA `(.L_x_6676) ;  /* 0x0000000000400947 */ /* 0x000fec0003800000 */
[----:B------:R-:W2:Y:S02]  /*ecb0*/  LDL R3, [R1+0x1f4] ;  /* 0x0001f40001037983 */ /* 0x000ea40000100800 */
[----:B--2---:R-:W-:-:S04]  /*ecc0*/  LEA.HI R0, R3, R3, RZ, 0x1 ;  /* 0x0000000303007211 */ /* 0x004fc800078f08ff */
        /* <DEDUP_REMOVED lines=8> */
.L_x_6679:
[----:B-1----:R1:W2:Y:S02]  /*ed50*/  SYNCS.PHASECHK.TRANS64.TRYWAIT P0, [R2+URZ+0x38800], R3 ;  /* 0x03880003020075a7 */ /* 0x0022a4000800017f */
[----:B--2---:R-:W-:Y:S05]  /*ed60*/  @!P0 NANOSLEEP.SYNCS 0x989680 ;  /* 0x009896800000895d */ /* 0x004fea0003900000 */
[----:B------:R-:W2:Y:S02]  /*ed70*/  @!P0 SYNCS.PHASECHK.TRANS64 P0, [R2+URZ+0x38800], R3 ;  /* 0x03880003020085a7 */ /* 0x000ea4000800007f */
[----:B--2---:R-:W-:Y:S05]  /*ed80*/  @!P0 BRA `(.L_x_6679) ;  /* 0xfffffffc00f08947 */ /* 0x004fea000383ffff */
.L_x_6678:
[----:B------:R-:W-:Y:S05]  /*ed90*/  BSYNC B0 ;  /* 0x0000000000007941 */ /* 0x000fea0003800000 */
.L_x_6677:
[----:B------:R-:W-:Y:S05]  /*eda0*/  BRA `(.L_x_6680) ;  /* 0x0000002c009c7947 */ /* 0x000fea0003800000 */
.L_x_6676:
[----:B------:R-:W-:Y:S01]  /*edb0*/  LOP3.LUT P0, RZ, R33, 0x3ff, RZ, 0xc0, !PT ;  /* 0x000003ff21ff7812 */ /* 0x000fe2000780c0ff */
[----:B------:R-:W-:Y:S01]  /*edc0*/  ULDC.64 UR4, c[0x0][0x3f8] ;  /* 0x0000fe0000047ab9 */ /* 0x000fe20000000a00 */
[----:B------:R-:W-:Y:S01]  /*edd0*/  SHF.R.S32.HI R0, RZ, 0x1f, R32 ;  /* 0x0000001fff007819 */ /* 0x000fe20000011420 */
[----:B------:R-:W-:Y:S01]  /*ede0*/  ULDC.64 UR6, c[0x0][0x408] ;  /* 0x0001020000067ab9 */ /* 0x000fe20000000a00 */
[----:B---3--:R-:W-:Y:S01]  /*edf0*/  IMAD.WIDE.U32 R26, R32, UR4, RZ ;  /* 0x00000004201a7c25 */ /* 0x008fe2000f8e00ff */
[----:B------:R-:W-:Y:S03]  /*ee00*/  BSSY B6, `(.L_x_6681) ;  /* 0x0000019000067945 */ /* 0x000fe60003800000 */
        /* <DEDUP_REMOVED lines=24> */
.L_x_6682:
[----:B------:R-:W-:Y:S05]  /*ef90*/  BSYNC B6 ;  /* 0x0000000000067941 */ /* 0x000fea0003800000 */
.L_x_6681:
[----:B------:R-:W2:Y:S01]  /*efa0*/  LDL R3, [R1+0x70] ;  /* 0x0000700001037983 */ /* 0x000ea20000100800 */
[----:B------:R-:W-:Y:S01]  /*efb0*/  ULDC.U8 UR4, c[0x0][0x410] ;  /* 0x0001040000047ab9 */ /* 0x000fe20000000000 */
[----:B------:R-:W-:Y:S01]  /*efc0*/  BSSY B0, `(.L_x_6683) ;  /* 0x00002bd000007945 */ /* 0x000fe20003800000 */
[----:B------:R-:W-:Y:S01]  /*efd0*/  ISETP.NE.AND P0, PT, RZ, UR4, PT ;  /* 0x00000004ff007c0c */ /* 0x000fe2000bf05270 */
[----:B--2---:R-:W-:-:S12]  /*efe0*/  IMAD R0, R3, 0x40, R152 ;  /* 0x0000004003007824 */ /* 0x004fd800078e0298 */
[----:B------:R-:W-:Y:S05]  /*eff0*/  @!P0 BRA `(.L_x_6684) ;  /* 0x0000001400ac8947 */ /* 0x000fea0003800000 */
[----:B------:R-:W2:Y:S01]  /*f000*/  LDL R20, [R1+0x438] ;  /* 0x0004380001147983 */ /* 0x000ea20000100800 */
[----:B------:R-:W0:Y:S01]  /*f010*/  LDC R35, c[0x0][0x448] ;  /* 0x00011200ff237b82 */ /* 0x000e220000000800 */
[----:B------:R-:W-:Y:S01]  /*f020*/  ULDC.64 UR4, c[0x0][0x3f8] ;  /* 0x0000fe0000047ab9 */ /* 0x000fe20000000a00 */
[----:B------:R-:W-:Y:S01]  /*f030*/  ULDC.64 UR6, c[0x0][0x408] ;  /* 0x0001020000067ab9 */ /* 0x000fe20000000a00 */
[----:B------:R-:W-:Y:S02]  /*f040*/  IMAD.MOV.U32 R27, RZ, RZ, R25 ;  /* 0x000000ffff1b7224 */ /* 0x000fe400078e0019 */
[----:B------:R-:W-:Y:S01]  /*f050*/  IMAD.MOV.U32 R33, RZ, RZ, R29 ;  /* 0x000000ffff217224 */ /* 0x000fe200078e001d */
[----:B0-----:R-:W-:-:S13]  /*f060*/  ISETP.NE.AND P0, PT, R35, 0x1, PT ;  /* 0x000000012300780c */ /* 0x001fda0003f05270 */
[----:B------:R-:W0:Y:S08]  /*f070*/  @P0 LDC R4, c[0x0][0x44c] ;  /* 0x00011300ff040b82 */ /* 0x000e300000000800 */
[----:B------:R-:W1:Y:S01]  /*f080*/  @P0 LDC R5, c[0x0][0x450] ;  /* 0x00011400ff050b82 */ /* 0x000e620000000800 */
[----:B--2---:R-:W-:-:S04]  /*f090*/  IMAD R3, R20, 0x20, R0 ;  /* 0x0000002014037824 */ /* 0x004fc800078e0200 */
        /* <DEDUP_REMOVED lines=23> */
.L_x_7035:
        /* <DEDUP_REMOVED lines=8> */
[----:B------:R-:W3:Y:S01]  /*f290*/  LDL R11, [R1+0x43c] ;  /* 0x00043c00010b7983 */ /* 0x000ee20000100800 */
[----:B------:R-:W-:Y:S01]  /*f2a0*/  ULDC UR4, c[0x0][0x3f4] ;  /* 0x0000fd0000047ab9 */ /* 0x000fe20000000800 */
[----:B--2---:R-:W-:Y:S01]  /*f2b0*/  IMAD.MOV.U32 R4, RZ, RZ, R6 ;  /* 0x000000ffff047224 */ /* 0x004fe200078e0006 */
[----:B------:R-:W-:Y:S01]  /*f2c0*/  ISETP.GE.AND P2, PT, R154, UR4, PT ;  /* 0x000000049a007c0c */ /* 0x000fe2000bf46270 */
[----:B-1----:R-:W-:Y:S01]  /*f2d0*/  IMAD.MOV.U32 R5, RZ, RZ, R3 ;  /* 0x000000ffff057224 */ /* 0x002fe200078e0003 */
[----:B------:R-:W-:Y:S02]  /*f2e0*/  ISETP.GE.AND P3, PT, R162, UR4, PT ;  /* 0x00000004a2007c0c */ /* 0x000fe4000bf66270 */
[----:B------:R-:W-:-:S09]  /*f2f0*/  CS2R R28, SRZ ;  /* 0x00000000001c7805 */ /* 0x000fd2000001ff00 */
[----:B------:R-:W-:-:S04]  /*f300*/  @!P2 IMAD.WIDE R4, R154, 0x2, R4 ;  /* 0x000000029a04a825 */ /* 0x000fc800078e0204 */
[----:B------:R-:W-:Y:S01]  /*f310*/  @!P3 IMAD.SHL.U32 R9, R162, 0x2, RZ ;  /* 0x00000002a209b824 */ /* 0x000fe200078e00ff */
[----:B------:R1:W5:Y:S01]  /*f320*/  @!P2 LD.E.64 R28, desc[UR44][R4.64] ;  /* 0x0000002c041ca980 */ /* 0x000362000c101b00 */
[----:B------:R-:W-:Y:S02]  /*f330*/  CS2R R30, SRZ ;  /* 0x00000000001e7805 */ /* 0x000fe4000001ff00 */
[----:B------:R-:W-:Y:S02]  /*f340*/  CS2R R24, SRZ ;  /* 0x0000000000187805 */ /* 0x000fe4000001ff00 */
[----:B------:R-:W-:Y:S02]  /*f350*/  CS2R R26, SRZ ;  /* 0x00000000001a7805 */ /* 0x000fe4000001ff00 */
[-C--:B-1----:R-:W-:Y:S02]  /*f360*/  @!P3 IADD3 R4, P0, R6, R9.reuse, RZ ;  /* 0x000000090604b210 */ /* 0x082fe40007f1e0ff */
[----:B----4-:R-:W-:Y:S01]  /*f370*/  @!P3 IADD3 R6, P1, R8, R9, RZ ;  /* 0x000000090806b210 */ /* 0x010fe20007f3e0ff */
[----:B---3--:R-:W-:-:S02]  /*f380*/  IMAD.MOV.U32 R9, RZ, RZ, R7 ;  /* 0x000000ffff097224 */ /* 0x008fc400078e0007 */
[----:B------:R-:W-:-:S05]  /*f390*/  @!P2 IMAD.WIDE R8, R154, 0x2, R8 ;  /* 0x000000029a08a825 */ /* 0x000fca00078e0208 */
[----:B------:R1:W5:Y:S01]  /*f3a0*/  @!P2 LD.E.64 R30, desc[UR44][R8.64] ;  /* 0x0000002c081ea980 */ /* 0x000362000c101b00 */
[----:B------:R-:W-:-:S05]  /*f3b0*/  @!P3 SHF.L.U64.HI R12, R162, 0x1, R11 ;  /* 0x00000001a20cb819 */ /* 0x000fca000001020b */
[--C-:B------:R-:W-:Y:S02]  /*f3c0*/  @!P3 IMAD.X R5, R3, 0x1, R12.reuse, P0 ;  /* 0x000000010305b824 */ /* 0x100fe400000e060c */
[----:B------:R-:W-:-:S03]  /*f3d0*/  @!P3 IMAD.X R7, R7, 0x1, R12, P1 ;  /* 0x000000010707b824 */ /* 0x000fc600008e060c */
[----:B------:R1:W5:Y:S04]  /*f3e0*/  @!P3 LD.E.64 R24, desc[UR44][R4.64] ;  /* 0x0000002c0418b980 */ /* 0x000368000c101b00 */
[----:B------:R1:W5:Y:S02]  /*f3f0*/  @!P3 LD.E.64 R26, desc[UR44][R6.64] ;  /* 0x0000002c061ab980 */ /* 0x000364000c101b00 */
.L_x_6687:
[----:B------:R-:W-:Y:S05]  /*f400*/  BSYNC B1 ;  /* 0x0000000000017941 */ /* 0x000fea0003800000 */
.L_x_6686:
[----:B-1---5:R-:W-:Y:S01]  /*f410*/  IMAD.MOV.U32 R3, RZ, RZ, R24 ;  /* 0x000000ffff037224 */ /* 0x022fe200078e0018 */
[----:B------:R-:W-:Y:S01]  /*f420*/  UMOV UR4, 0xffffffff ;  /* 0xffffffff00047882 */ /* 0x000fe20000000000 */
[----:B------:R-:W-:Y:S01]  /*f430*/  IMAD.MOV.U32 R4, RZ, RZ, R25 ;  /* 0x000000ffff047224 */ /* 0x000fe200078e0019 */
[----:B------:R-:W-:Y:S01]  /*f440*/  CS2R R20, SRZ ;  /* 0x0000000000147805 */ /* 0x000fe2000001ff00 */
[----:B------:R-:W-:Y:S02]  /*f450*/  IMAD.MOV.U32 R5, RZ, RZ, R28 ;  /* 0x000000ffff057224 */ /* 0x000fe400078e001c */
        /* <DEDUP_REMOVED lines=13> */
[----:B------:R1:W2:Y:S04]  /*f530*/  SHFL.IDX PT, R3, R33, 0x1, 0x1c1f ;  /* 0x003c1f0021037f89 */ /* 0x0002a800000e0000 */
[----:B------:R1:W0:Y:S04]  /*f540*/  SHFL.IDX PT, R6, R10, 0x1, 0x1c1f ;  /* 0x003c1f000a067f89 */ /* 0x00022800000e0000 */
[----:B---3--:R1:W3:Y:S04]  /*f550*/  SHFL.IDX PT, R7, R32, 0x1, 0x1c1f ;  /* 0x003c1f0020077f89 */ /* 0x0082e800000e0000 */
[----:B------:R1:W0:Y:S02]  /*f560*/  SHFL.IDX PT, R14, R34, 0x1, 0x1c1f ;  /* 0x003c1f00220e7f89 */ /* 0x00022400000e0000 */
.L_x_7041:
[----:B------:R-:W5:Y:S01]  /*f570*/  LDL R5, [R1+0x1f4] ;  /* 0x0001f40001057983 */ /* 0x000f620000100800 */
[----:B------:R-:W-:Y:S01]  /*f580*/  VIADD R0, R0, 0x20 ;  /* 0x0000002000007836 */ /* 0x000fe20000000000 */
[----:B------:R-:W-:Y:S01]  /*f590*/  BSSY B1, `(.L_x_6689) ;  /* 0x0000022000017945 */ /* 0x000fe20003800000 */
[----:B01----:R-:W-:Y:S02]  /*f5a0*/  CS2R R10, SRZ ;  /* 0x00000000000a7805 */ /* 0x003fe4000001ff00 */
[----:B----4-:R-:W-:Y:S02]  /*f5b0*/  CS2R R8, SRZ ;  /* 0x0000000000087805 */ /* 0x010fe4000001ff00 */
[----:B------:R-:W-:Y:S02]  /*f5c0*/  CS2R R12, SRZ ;  /* 0x00000000000c7805 */ /* 0x000fe4000001ff00 */
[----:B------:R-:W-:Y:S02]  /*f5d0*/  ISETP.GE.AND P0, PT, R0, R35, PT ;  /* 0x000000230000720c */ /* 0x000fe40003f06270 */
[----:B-----5:R-:W-:-:S04]  /*f5e0*/  LEA.HI R4, R5, R5, RZ, 0x1 ;  /* 0x0000000505047211 */ /* 0x020fc800078f08ff */
[----:B------:R-:W-:-:S05]  /*f5f0*/  LOP3.LUT R4, R4, 0xfffffffe, RZ, 0xc0, !PT ;  /* 0xfffffffe04047812 */ /* 0x000fca00078ec0ff */
[----:B------:R-:W-:-:S05]  /*f600*/  IMAD.IADD R4, R5, 0x1, -R4 ;  /* 0x0000000105047824 */ /* 0x000fca00078e0a04 */
[----:B------:R-:W-:Y:S01]  /*f610*/  SHF.L.U32 R33, R4, 0x1f, RZ ;  /* 0x0000001f04217819 */ /* 0x000fe200000006ff */
[----:B------:R-:W-:Y:S06]  /*f620*/  @P0 BRA `(.L_x_6690) ;  /* 0x0000000000600947 */ /* 0x000fec0003800000 */
[----:B------:R-:W4:Y:S01]  /*f630*/  LDL R15, [R1+0x43c] ;  /* 0x00043c00010f7983 */ /* 0x000f220000100800 */
[----:B------:R-:W-:Y:S01]  /*f640*/  ULDC UR4, c[0x0][0x3f4] ;  /* 0x0000fd0000047ab9 */ /* 0x000fe20000000800 */
[----:B------:R-:W-:Y:S01]  /*f650*/  IMAD.MOV.U32 R4, RZ, RZ, R6 ;  /* 0x000000ffff047224 */ /* 0x000fe200078e0006 */
[----:B------:R-:W-:Y:S01]  /*f660*/  ISETP.GE.AND P2, PT, R154, UR4, PT ;  /* 0x000000049a007c0c */ /* 0x000fe2000bf46270 */
[----:B--2---:R-:W-:Y:S01]  /*f670*/  IMAD.MOV.U32 R5, RZ, RZ, R3 ;  /* 0x000000ffff057224 */ /* 0x004fe200078e0003 */
[----:B------:R-:W-:Y:S02]  /*f680*/  ISETP.GE.AND P3, PT, R162, UR4, PT ;  /* 0x00000004a2007c0c */ /* 0x000fe4000bf66270 */
[----:B------:R-:W-:Y:S01]  /*f690*/  CS2R R10, SRZ ;  /* 0x00000000000a7805 */ /* 0x000fe2000001ff00 */
[----:B------:R-:W-:-:S08]  /*f6a0*/  IMAD.MOV.U32 R8, RZ, RZ, R14 ;  /* 0x000000ffff087224 */ /* 0x000fd000078e000e */
[----:B------:R-:W-:-:S04]  /*f6b0*/  @!P2 IMAD.WIDE R4, R154, 0x2, R4 ;  /* 0x000000029a04a825 */ /* 0x000fc800078e0204 */
[----:B------:R-:W-:Y:S01]  /*f6c0*/  @!P3 IMAD.SHL.U32 R9, R162, 0x2, RZ ;  /* 0x00000002a209b824 */ /* 0x000fe200078e00ff */
[----:B------:R0:W5:Y:S01]  /*f6d0*/  @!P2 LD.E.64 R10, desc[UR44][R4.64] ;  /* 0x0000002c040aa980 */ /* 0x000162000c101b00 */
[----:B------:R-:W-:Y:S02]  /*f6e0*/  CS2R R12, SRZ ;  /* 0x00000000000c7805 */ /* 0x000fe4000001ff00 */
[----:B------:R-:W-:Y:S02]  /*f6f0*/  CS2R R20, SRZ ;  /* 0x0000000000147805 */ /* 0x000fe4000001ff00 */
[-C--:B0-----:R-:W-:Y:S02]  /*f700*/  @!P3 IADD3 R4, P0, R6, R9.reuse, RZ ;  /* 0x000000090604b210 */ /* 0x081fe40007f1e0ff */
[----:B------:R-:W-:Y:S01]  /*f710*/  @!P3 IADD3 R6, P1, R14, R9, RZ ;  /* 0x000000090e06b210 */ /* 0x000fe20007f3e0ff */
[----:B---3--:R-:W-:Y:S01]  /*f720*/  IMAD.MOV.U32 R9, RZ, RZ, R7 ;  /* 0x000000ffff097224 */ /* 0x008fe200078e0007 */
[----:B----4-:R-:W-:Y:S01]  /*f730*/  @!P3 SHF.L.U64.HI R0, R162, 0x1, R15 ;  /* 0x00000001a200b819 */ /* 0x010fe2000001020f */
[----:B------:R-:W-:Y:S01]  /*f740*/  @!P2 IMAD.WIDE R14, R154, 0x2, R8 ;  /* 0x000000029a0ea825 */ /* 0x000fe200078e0208 */
[----:B------:R-:W-:-:S03]  /*f750*/  CS2R R8, SRZ ;  /* 0x0000000000087805 */ /* 0x000fc6000001ff00 */
[--C-:B------:R-:W-:Y:S01]  /*f760*/  @!P3 IMAD.X R5, R3, 0x1, R0.reuse, P0 ;  /* 0x000000010305b824 */ /* 0x100fe200000e0600 */
[----:B------:R0:W5:Y:S01]  /*f770*/  @!P2 LD.E.64 R12, desc[UR44][R14.64] ;  /* 0x0000002c0e0ca980 */ /* 0x000162000c101b00 */
[----:B------:R-:W-:-:S03]  /*f780*/  @!P3 IMAD.X R7, R7, 0x1, R0, P1 ;  /* 0x000000010707b824 */ /* 0x000fc600008e0600 */
[----:B------:R0:W5:Y:S04]  /*f790*/  @!P3 LD.E.64 R20, desc[UR44][R4.64] ;  /* 0x0000002c0414b980 */ /* 0x000168000c101b00 */
[----:B------:R0:W5:Y:S02]  /*f7a0*/  @!P3 LD.E.64 R8, desc[UR44][R6.64] ;  /* 0x0000002c0608b980 */ /* 0x000164000c101b00 */
.L_x_6690:
[----:B------:R-:W-:Y:S05]  /*f7b0*/  BSYNC B1 ;  /* 0x0000000000017941 */ /* 0x000fea0003800000 */
.L_x_6689:
[----:B------:R-:W1:Y:S01]  /*f7c0*/  SYNCS.PHASECHK.TRANS64.TRYWAIT P0, [R2+URZ+0x38800], R33 ;  /* 0x03880021020075a7 */ /* 0x000e62000800017f */
[----:B------:R-:W-:Y:S04]  /*f7d0*/  BSSY B1, `(.L_x_6691) ;  /* 0x0000002000017945 */ /* 0x000fe80003800000 */
[----:B-1----:R-:W-:Y:S05]  /*f7e0*/  @!P0 BRA `(.L_x_6692) ;  /* 0x0000032c002c8947 */ /* 0x002fea0003800000 */
.L_x_7042:
[----:B------:R-:W-:Y:S05]  /*f7f0*/  BSYNC B1 ;  /* 0x0000000000017941 */ /* 0x000fea0003800000 */
.L_x_6691:
[----:B0-----:R-:W4:Y:S01]  /*f800*/  LDL R6, [R1+0x70] ;  /* 0x0000700001067983 */ /* 0x001f220000100800 */
[C---:B------:R-:W-:Y:S01]  /*f810*/  IMAD.SHL.U32 R0, R157.reuse, 0x40, RZ ;  /* 0x000000409d007824 */ /* 0x040fe200078e00ff */
[----:B------:R-:W-:Y:S01]  /*f820*/  LOP3.LUT P1, RZ, R157, 0x4, RZ, 0xc0, !PT ;  /* 0x000000049dff7812 */ /* 0x000fe2000782c0ff */
[----:B-----5:R-:W-:Y:S01]  /*f830*/  IMAD.MOV.U32 R4, RZ, RZ, R21 ;  /* 0x000000ffff047224 */ /* 0x020fe200078e0015 */
[----:B------:R-:W-:Y:S01]  /*f840*/  BSSY B1, `(.L_x_6693) ;  /* 0x000007f000017945 */ /* 0x000fe20003800000 */
[----:B------:R-:W-:Y:S01]  /*f850*/  IMAD.MOV.U32 R5, RZ, RZ, R8 ;  /* 0x000000ffff057224 */ /* 0x000fe200078e0008 */
[----:B--2---:R-:W-:Y:S02]  /*f860*/  LOP3.LUT R3, R0, 0x1c0, RZ, 0xc0, !PT ;  /* 0x000001c000037812 */ /* 0x004fe400078ec0ff */
[----:B------:R-:W-:Y:S01]  /*f870*/  PRMT R14, R4, 0x7610, R14 ;  /* 0x00007610040e7816 */ /* 0x000fe2000000000e */
[----:B------:R-:W-:Y:S01]  /*f880*/  IMAD.MOV.U32 R4, RZ, RZ, R11 ;  /* 0x000000ffff047224 */ /* 0x000fe200078e000b */
[----:B------:R-:W-:-:S02]  /*f890*/  LOP3.LUT R0, R3, 0x18, R22, 0xf8, !PT ;  /* 0x0000001803007812 */ /* 0x000fc400078ef816 */
[----:B------:R-:W-:Y:S02]  /*f8a0*/  SHF.R.U32.HI R3, RZ, 0x3, R3 ;  /* 0x00000003ff037819 */ /* 0x000fe40000011603 */
[----:B------:R-:W-:Y:S01]  /*f8b0*/  PRMT R32, R5, 0x7610, R32 ;  /* 0x0000761005207816 */ /* 0x000fe20000000020 */
[----:B------:R-:W-:Y:S01]  /*f8c0*/  IMAD.MOV.U32 R5, RZ, RZ, R12 ;  /* 0x000000ffff057224 */ /* 0x000fe200078e000c */
[----:B------:R-:W-:-:S04]  /*f8d0*/  LOP3.LUT R0, R0, R3, RZ, 0x3c, !PT ;  /* 0x0000000300007212 */ /* 0x000fc800078e3cff */
[----:B------:R-:W-:Y:S01]  /*f8e0*/  PRMT R72, R5, 0x7610, R72 ;  /* 0x0000761005487816 */ /* 0x000fe20000000048 */
[----:B------:R-:W-:Y:S02]  /*f8f0*/  IMAD R3, R165, 0x200, R0 ;  /* 0x00000200a5037824 */ /* 0x000fe400078e0200 */
[----:B------:R-:W-:Y:S02]  /*f900*/  IMAD.MOV.U32 R0, RZ, RZ, R20 ;  /* 0x000000ffff007224 */ /* 0x000fe400078e0014 */
[----:B-1----:R-:W-:Y:S02]  /*f910*/  IMAD R2, R3, 0x2, R2 ;  /* 0x0000000203027824 */ /* 0x002fe400078e0202 */
[----:B------:R-:W-:Y:S02]  /*f920*/  IMAD.MOV.U32 R3, RZ, RZ, R10 ;  /* 0x000000ffff037224 */ /* 0x000fe400078e000a */
[----:B---3--:R-:W-:-:S03]  /*f930*/  VIADD R7, R2, 0x20400 ;  /* 0x0002040002077836 */ /* 0x008fc60000000000 */
[----:B------:R-:W-:Y:S01]  /*f940*/  PRMT R34, R3, 0x7610, R34 ;  /* 0x0000761003227816 */ /* 0x000fe20000000022 */
[----:B------:R-:W-:Y:S02]  /*f950*/  VIADD R3, R2, 0x20440 ;  /* 0x0002044002037836 */ /* 0x000fe40000000000 */
[----:B------:R-:W-:Y:S02]  /*f960*/  @P1 VIADD R3, R7, 0xffffffc0 ;  /* 0xffffffc007031836 */ /* 0x000fe40000000000 */
[--C-:B----4-:R-:W-:Y:S01]  /*f970*/  IMAD R6, R6, -0x40, R35.reuse ;  /* 0xffffffc006067824 */ /* 0x110fe200078e0223 */
[----:B------:R-:W-:Y:S01]  /*f980*/  PRMT R35, R4, 0x7610, R35 ;  /* 0x0000761004237816 */ /* 0x000fe20000000023 */
[----:B------:R-:W-:-:S03]  /*f990*/  IMAD.MOV.U32 R4, RZ, RZ, R9 ;  /* 0x000000ffff047224 */ /* 0x000fc600078e0009 */
[----:B------:R-:W-:Y:S01]  /*f9a0*/  VIMNMX R15, R6, 0x40, PT ;  /* 0x00000040060f7848 */ /* 0x000fe20003fe0100 */
[----:B------:R-:W-:Y:S01]  /*f9b0*/  IMAD.MOV.U32 R6, RZ, RZ, R13 ;  /* 0x000000ffff067224 */ /* 0x000fe200078e000d */
[----:B------:R-:W-:Y:S02]  /*f9c0*/  PRMT R33, R4, 0x7610, R33 ;  /* 0x0000761004217816 */ /* 0x000fe40000000021 */
[----:B------:R-:W-:Y:S02]  /*f9d0*/  ISETP.GE.AND P0, PT, R152, R15, PT ;  /* 0x0000000f9800720c */ /* 0x000fe40003f06270 */
[----:B------:R-:W-:-:S11]  /*f9e0*/  PRMT R73, R6, 0x7610, R73 ;  /* 0x0000761006497816 */ /* 0x000fd60000000049 */
[----:B------:R-:W-:Y:S05]  /*f9f0*/  @P0 BRA `(.L_x_6694) ;  /* 0x00000004008c0947 */ /* 0x000fea0003800000 */
[----:B------:R-:W0:Y:S01]  /*fa00*/  LDC R5, c[0x0][0x3f4] ;  /* 0x0000fd00ff057b82 */ /* 0x000e220000000800 */
[----:B------:R-:W-:Y:S01]  /*fa10*/  BSSY B2, `(.L_x_6695) ;  /* 0x0000032000027945 */ /* 0x000fe20003800000 */
[-C--:B0-----:R-:W-:Y:S02]  /*fa20*/  ISETP.GE.AND P0, PT, R154, R5.reuse, PT ;  /* 0x000000059a00720c */ /* 0x081fe40003f06270 */
[----:B------:R-:W-:-:S11]  /*fa30*/  ISETP.GE.AND P1, PT, R162, R5, PT ;  /* 0x00000005a200720c */ /* 0x000fd60003f26270 */
[----:B------:R-:W-:Y:S05]  /*fa40*/  @P0 BRA `(.L_x_6696) ;  /* 0x0000000000b80947 */ /* 0x000fea0003800000 */
[----:B------:R-:W0:Y:S01]  /*fa50*/  LDS.128 R4, [R2+0x20400] ;  /* 0x0204000002047984 */ /* 0x000e220000000c00 */
[----:B------:R-:W-:Y:S02]  /*fa60*/  SHF.R.U32.HI R78, RZ, 0x10, R31 ;  /* 0x00000010ff4e7819 */ /* 0x000fe4000001161f */
[----:B------:R-:W-:Y:S02]  /*fa70*/  SHF.R.U32.HI R75, RZ, 0x10, R29 ;  /* 0x00000010ff4b7819 */ /* 0x000fe4000001161d */
[----:B------:R-:W-:Y:S02]  /*fa80*/  SHF.R.U64 R77, R30, 0x10, R31 ;  /* 0x000000101e4d7819 */ /* 0x000fe4000000121f */
[----:B------:R-:W-:Y:S02]  /*fa90*/  PRMT R78, R69, 0x5432, R78 ;  /* 0x00005432454e7816 */ /* 0x000fe4000000004e */
[----:B------:R-:W-:Y:S02]  /*faa0*/  PRMT R75, R76, 0x5410, R75 ;  /* 0x000054104c4b7816 */ /* 0x000fe4000000004b */
[----:B------:R-:W-:-:S02]  /*fab0*/  SHF.R.U64 R74, R28, 0x10, R29 ;  /* 0x000000101c4a7819 */ /* 0x000fc4000000121d */
        /* <DEDUP_REMOVED lines=39> */
.L_x_6696:
[----:B------:R-:W-:Y:S05]  /*fd30*/  BSYNC B2 ;  /* 0x0000000000027941 */ /* 0x000fea0003800000 */
.L_x_6695:
[----:B------:R-:W-:Y:S05]  /*fd40*/  @P1 BRA `(.L_x_6694) ;  /* 0x0000000000b81947 */ /* 0x000fea0003800000 */
[----:B0-----:R-:W0:Y:S01]  /*fd50*/  LDS.128 R4, [R3] ;  /* 0x0000000003047984 */ /* 0x001e220000000c00 */
        /* <DEDUP_REMOVED lines=45> */
.L_x_6694:
[----:B------:R-:W-:Y:S05]  /*10030*/  BSYNC B1 ;  /* 0x0000000000017941 */ /* 0x000fea0003800000 */
.L_x_6693:
[----:B01----:R-:W2:Y:S02]  /*10040*/  LDL R4, [R1+0x440] ;  /* 0x0004400001047983 */ /* 0x003ea40000100800 */
[----:B--2---:R-:W-:-:S13]  /*10050*/  ISETP.GE.AND P0, PT, R4, R15, PT ;  /* 0x0000000f0400720c */ /* 0x004fda0003f06270 */
[----:B------:R-:W-:Y:S05]  /*10060*/  @P0 BRA `(.L_x_6697) ;  /* 0x0000001800c80947 */ /* 0x000fea0003800000 */
[----:B------:R-:W0:Y:S01]  /*10070*/  LDC R5, c[0x0][0x3f4] ;  /* 0x0000fd00ff057b82 */ /* 0x000e220000000800 */
[----:B------:R-:W-:Y:S01]  /*10080*/  BSSY B1, `(.L_x_6698) ;  /* 0x0000032000017945 */ /* 0x000fe20003800000 */
[-C--:B0-----:R-:W-:Y:S02]  /*10090*/  ISETP.GE.AND P0, PT, R154, R5.reuse, PT ;  /* 0x000000059a00720c */ /* 0x081fe40003f06270 */
[----:B------:R-:W-:-:S11]  /*100a0*/  ISETP.GE.AND P1, PT, R162, R5, PT ;  /* 0x00000005a200720c */ /* 0x000fd60003f26270 */
[----:B------:R-:W-:Y:S05]  /*100b0*/  @P0 BRA `(.L_x_6699) ;  /* 0x0000000000b80947 */ /* 0x000fea0003800000 */
[----:B------:R-:W0:Y:S01]  /*100c0*/  LDS.128 R4, [R2+0x21400] ;  /* 0x0214000002047984 */ /* 0x000e220000000c00 */
[--C-:B------:R-:W-:Y:S02]  /*100d0*/  SHF.R.U64 R15, R10, 0x10, R11.reuse ;  /* 0x000000100a0f7819 */ /* 0x100fe4000000120b */
[----:B------:R-:W-:Y:S02]  /*100e0*/  SHF.R.U32.HI R10, RZ, 0x10, R11 ;  /* 0x00000010ff0a7819 */ /* 0x000fe4000001160b */
[--C-:B------:R-:W-:Y:S02]  /*100f0*/  SHF.R.U64 R11, R12, 0x10, R13.reuse ;  /* 0x000000100c0b7819 */ /* 0x100fe4000000120d */
[----:B------:R-:W-:Y:S02]  /*10100*/  SHF.R.U32.HI R12, RZ, 0x10, R13 ;  /* 0x00000010ff0c7819 */ /* 0x000fe4000001160d */
[----:B------:R-:W-:Y:S02]  /*10110*/  PRMT R35, R35, 0x5410, R10 ;  /* 0x0000541023237816 */ /* 0x000fe4000000000a */
[----:B------:R-:W-:-:S02]  /*10120*/  PRMT R73, R73, 0x5410, R12 ;  /* 0x0000541049497816 */ /* 0x000fc4000000000c */
[----:B------:R-:W-:Y:S02]  /*10130*/  PRMT R72, R72, 0x5410, R11 ;  /* 0x0000541048487816 */ /* 0x000fe4000000000b */
[----:B------:R-:W-:Y:S01]  /*10140*/  PRMT R34, R34, 0x5410, R15 ;  /* 0x0000541022227816 */ /* 0x000fe2000000000f */
[C---:B------:R-:W-:Y:S01]  /*10150*/  IMAD.U32 R24, R73.reuse, 0x10000, RZ ;  /* 0x0001000049187824 */ /* 0x040fe200078e00ff */
[----:B------:R-:W-:Y:S01]  /*10160*/  LOP3.LUT R73, R73, 0xffff0000, RZ, 0xc0, !PT ;  /* 0xffff000049497812 */ /* 0x000fe200078ec0ff */
[C---:B------:R-:W-:Y:S01]  /*10170*/  IMAD.U32 R15, R35.reuse, 0x10000, RZ ;  /* 0x00010000230f7824 */ /* 0x040fe200078e00ff */
        /* <DEDUP_REMOVED lines=34> */
.L_x_6699:
[----:B------:R-:W-:Y:S05]  /*103a0*/  BSYNC B1 ;  /* 0x0000000000017941 */ /* 0x000fea0003800000 */
.L_x_6698:
        /* <DEDUP_REMOVED lines=22> */
[----:B------:R-:W-:Y:S01]  /*10510*/  FMUL.FTZ R24, R7, R12 ;  /* 0x0000000c07187220 */ /* 0x000fe20000410000 */
[----:B------:R-:W-:-:S02]  /*10520*/  IMAD.U32 R4, R5, 0x10000, RZ ;  /* 0x0001000005047824 */ /* 0x000fc400078e00ff */
[C---:B------:R-:W-:Y:S01]  /*10530*/  FFMA.FTZ R6, R8.reuse, R11, -R15 ;  /* 0x0000000b08067223 */ /* 0x040fe2000001080f */
[----:B------:R-:W-:Y:S01]  /*10540*/  FFMA.FTZ R21, R8, R13, R20 ;  /* 0x0000000d08157223 */ /* 0x000fe20000010014 */
[-C--:B------:R-:W-:Y:S01]  /*10550*/  FMUL.FTZ R8, R7, R14.reuse ;  /* 0x0000000e07087220 */ /* 0x080fe20000410000 */
[----:B------:R-:W-:Y:S01]  /*10560*/  IMAD.U32 R11, R32, 0x10000, RZ ;  /* 0x00010000200b7824 */ /* 0x000fe200078e00ff */
[----:B------:R-:W-:Y:S01]  /*10570*/  LOP3.LUT R5, R5, 0xffff0000, RZ, 0xc0, !PT ;  /* 0xffff000005057812 */ /* 0x000fe200078ec0ff */
[----:B------:R-:W-:Y:S01]  /*10580*/  IMAD.U32 R7, R10, 0x10000, RZ ;  /* 0x000100000a077824 */ /* 0x000fe200078e00ff */
[----:B------:R-:W-:Y:S01]  /*10590*/  LOP3.LUT R32, R32, 0xffff0000, RZ, 0xc0, !PT ;  /* 0xffff000020207812 */ /* 0x000fe200078ec0ff */
[C---:B------:R-:W-:Y:S01]  /*105a0*/  FFMA.FTZ R24, R9.reuse, R14, -R24 ;  /* 0x0000000e09187223 */ /* 0x040fe20000010818 */
        /* <DEDUP_REMOVED lines=16> */
.L_x_6684:
        /* <DEDUP_REMOVED lines=33> */
.L_x_7048:
        /* <DEDUP_REMOVED lines=8> */
[----:B------:R-:W-:Y:S02]  /*10940*/  ULDC UR4, c[0x0][0x3f4] ;  /* 0x0000fd0000047ab9 */ /* 0x000fe40000000800 */
[----:B------:R-:W-:-:S13]  /*10950*/  ISETP.GE.AND P0, PT, R22, UR4, PT ;  /* 0x0000000416007c0c */ /* 0x000fda000bf06270 */
[----:B------:R-:W-:Y:S05]  /*10960*/  @P0 BRA `(.L_x_6702) ;  /* 0x0000000000100947 */ /* 0x000fea0003800000 */
[----:B-12---:R-:W-:-:S04]  /*10970*/  IMAD.WIDE R4, R22, 0x2, R4 ;  /* 0x0000000216047825 */ /* 0x006fc800078e0204 */
[----:B---34-:R-:W-:Y:S01]  /*10980*/  IMAD.WIDE R6, R22, 0x2, R6 ;  /* 0x0000000216067825 */ /* 0x018fe200078e0206 */
[----:B------:R1:W5:Y:S04]  /*10990*/  LD.E.128 R28, desc[UR44][R4.64] ;  /* 0x0000002c041c7980 */ /* 0x000368000c101d00 */
[----:B------:R1:W5:Y:S02]  /*109a0*/  LD.E.128 R24, desc[UR44][R6.64] ;  /* 0x0000002c06187980 */ /* 0x000364000c101d00 */
.L_x_6702:
[----:B------:R-:W-:Y:S05]  /*109b0*/  BSYNC B1 ;  /* 0x0000000000017941 */ /* 0x000fea0003800000 */
.L_x_6701:
[----:B-1--45:R-:W-:Y:S01]  /*109c0*/  IMAD.MOV.U32 R6, RZ, RZ, R28 ;  /* 0x000000ffff067224 */ /* 0x032fe200078e001c */
[----:B------:R-:W-:Y:S01]  /*109d0*/  UMOV UR4, 0xffffffff ;  /* 0xffffffff00047882 */ /* 0x000fe20000000000 */
[----:B---3--:R-:W-:Y:S02]  /*109e0*/  IMAD.MOV.U32 R7, RZ, RZ, R29 ;  /* 0x000000ffff077224 */ /* 0x008fe400078e001d */
        /* <DEDUP_REMOVED lines=17> */
[----:B------:R-:W1:Y:S04]  /*10b00*/  SHFL.IDX PT, R4, R8, 0x1, 0x1c1f ;  /* 0x003c1f0008047f89 */ /* 0x000e6800000e0000 */
[----:B------:R2:W3:Y:S04]  /*10b10*/  SHFL.IDX PT, R5, R32, 0x1, 0x1c1f ;  /* 0x003c1f0020057f89 */ /* 0x0004e800000e0000 */
[----:B------:R2:W4:Y:S01]  /*10b20*/  SHFL.IDX PT, R14, R9, 0x1, 0x1c1f ;  /* 0x003c1f00090e7f89 */ /* 0x00052200000e0000 */
[----:B0-----:R-:W-:-:S02]  /*10b30*/  IMAD.MOV.U32 R13, RZ, RZ, R3 ;  /* 0x000000ffff0d7224 */ /* 0x001fc400078e0003 */
[----:B-12---:R-:W-:-:S07]  /*10b40*/  IMAD.MOV.U32 R12, RZ, RZ, R4 ;  /* 0x000000ffff0c7224 */ /* 0x006fce00078e0004 */
.L_x_7054:
[----:B------:R-:W2:Y:S01]  /*10b50*/  LDL R4, [R1+0x1f4] ;  /* 0x0001f40001047983 */ /* 0x000ea20000100800 */
[----:B------:R-:W-:Y:S01]  /*10b60*/  VIADD R0, R0, 0x20 ;  /* 0x0000002000007836 */ /* 0x000fe20000000000 */
[----:B------:R-:W-:Y:S01]  /*10b70*/  BSSY B1, `(.L_x_6704) ;  /* 0x0000015000017945 */ /* 0x000fe20003800000 */
[----:B---3--:R-:W-:Y:S01]  /*10b80*/  IMAD.MOV.U32 R15, RZ, RZ, R5 ;  /* 0x000000ffff0f7224 */ /* 0x008fe200078e0005 */
[----:B------:R-:W-:Y:S02]  /*10b90*/  CS2R R8, SRZ ;  /* 0x0000000000087805 */ /* 0x000fe4000001ff00 */
[----:B------:R-:W-:Y:S02]  /*10ba0*/  CS2R R10, SRZ ;  /* 0x00000000000a7805 */ /* 0x000fe4000001ff00 */
[----:B------:R-:W-:Y:S02]  /*10bb0*/  ISETP.GE.AND P0, PT, R0, R21, PT ;  /* 0x000000150000720c */ /* 0x000fe40003f06270 */
[----:B--2---:R-:W-:-:S04]  /*10bc0*/  LEA.HI R3, R4, R4, RZ, 0x1 ;  /* 0x0000000404037211 */ /* 0x004fc800078f08ff */
[----:B------:R-:W-:-:S05]  /*10bd0*/  LOP3.LUT R3, R3, 0xfffffffe, RZ, 0xc0, !PT ;  /* 0xfffffffe03037812 */ /* 0x000fca00078ec0ff */
[----:B------:R-:W-:Y:S01]  /*10be0*/  IMAD.IADD R3, R4, 0x1, -R3 ;  /* 0x0000000104037824 */ /* 0x000fe200078e0a03 */
[----:B------:R-:W-:-:S04]  /*10bf0*/  CS2R R4, SRZ ;  /* 0x0000000000047805 */ /* 0x000fc8000001ff00 */
        /* <DEDUP_REMOVED lines=12> */
.L_x_6705:
[----:B------:R-:W-:Y:S05]  /*10cc0*/  BSYNC B1 ;  /* 0x0000000000017941 */ /* 0x000fea0003800000 */
.L_x_6704:
[----:B------:R-:W1:Y:S01]  /*10cd0*/  SYNCS.PHASECHK.TRANS64.TRYWAIT P0, [R2+URZ+0x38800], R3 ;  /* 0x03880003020075a7 */ /* 0x000e62000800017f */
[----:B------:R-:W-:Y:S04]  /*10ce0*/  BSSY B1, `(.L_x_6706) ;  /* 0x0000002000017945 */ /* 0x000fe80003800000 */
[----:B-1----:R-:W-:Y:S05]  /*10cf0*/  @!P0 BRA `(.L_x_6707) ;  /* 0x0000031800e88947 */ /* 0x002fea0003800000 */
.L_x_7055:
[----:B------:R-:W-:Y:S05]  /*10d00*/  BSYNC B1 ;  /* 0x0000000000017941 */ /* 0x000fea0003800000 */
.L_x_6706:
[----:B------:R-:W2:Y:S01]  /*10d10*/  LDL R0, [R1+0x70] ;  /* 0x0000700001007983 */ /* 0x000ea20000100800 */
[----:B-1----:R-:W1:Y:S03]  /*10d20*/  LDC R3, c[0x0][0x3f4] ;  /* 0x0000fd00ff037b82 */ /* 0x002e660000000800 */
[----:B0-----:R-:W3:Y:S01]  /*10d30*/  LDL R15, [R1+0x440] ;  /* 0x00044000010f7983 */ /* 0x001ee20000100800 */
[----:B-----5:R-:W-:Y:S02]  /*10d40*/  IMAD.MOV.U32 R12, RZ, RZ, R6 ;  /* 0x000000ffff0c7224 */ /* 0x020fe400078e0006 */
[----:B----4-:R-:W-:Y:S01]  /*10d50*/  IMAD.MOV.U32 R14, RZ, RZ, R7 ;  /* 0x000000ffff0e7224 */ /* 0x010fe200078e0007 */
[----:B------:R-:W-:Y:S04]  /*10d60*/  BSSY B1, `(.L_x_6708) ;  /* 0x000007a000017945 */ /* 0x000fe80003800000 */
[----:B------:R-:W-:-:S02]  /*10d70*/  PRMT R20, R14, 0x7610, R20 ;  /* 0x000076100e147816 */ /* 0x000fc40000000014 */
[----:B-1----:R-:W-:Y:S01]  /*10d80*/  ISETP.GE.AND P0, PT, R22, R3, PT ;  /* 0x000000031600720c */ /* 0x002fe20003f06270 */
[----:B------:R-:W-:Y:S02]  /*10d90*/  IMAD.MOV.U32 R14, RZ, RZ, R8 ;  /* 0x000000ffff0e7224 */ /* 0x000fe400078e0008 */
[----:B------:R-:W-:-:S03]  /*10da0*/  IMAD.MOV.U32 R68, RZ, RZ, R11 ;  /* 0x000000ffff447224 */ /* 0x000fc600078e000b */
[----:B------:R-:W-:Y:S01]  /*10db0*/  PRMT R73, R14, 0x7610, R73 ;  /* 0x000076100e497816 */ /* 0x000fe20000000049 */
[----:B--2---:R-:W-:-:S05]  /*10dc0*/  IMAD R0, R0, -0x40, R21 ;  /* 0xffffffc000007824 */ /* 0x004fca00078e0215 */
[----:B------:R-:W-:-:S04]  /*10dd0*/  VIMNMX R13, R0, 0x40, PT ;  /* 0x00000040000d7848 */ /* 0x000fc80003fe0100 */
[-C--:B------:R-:W-:Y:S02]  /*10de0*/  ISETP.GE.OR P1, PT, R152, R13.reuse, P0 ;  /* 0x0000000d9800720c */ /* 0x080fe40000726670 */
[----:B------:R-:W-:Y:S01]  /*10df0*/  PRMT R0, R12, 0x7610, R0 ;  /* 0x000076100c007816 */ /* 0x000fe20000000000 */
[----:B------:R-:W-:Y:S01]  /*10e00*/  IMAD.MOV.U32 R12, RZ, RZ, R4 ;  /* 0x000000ffff0c7224 */ /* 0x000fe200078e0004 */
[----:B---3--:R-:W-:Y:S01]  /*10e10*/  ISETP.GE.OR P0, PT, R15, R13, P0 ;  /* 0x0000000d0f00720c */ /* 0x008fe20000706670 */
[----:B------:R-:W-:Y:S02]  /*10e20*/  IMAD.MOV.U32 R13, RZ, RZ, R5 ;  /* 0x000000ffff0d7224 */ /* 0x000fe400078e0005 */
[----:B------:R-:W-:Y:S01]  /*10e30*/  IMAD.MOV.U32 R15, RZ, RZ, R9 ;  /* 0x000000ffff0f7224 */ /* 0x000fe200078e0009 */
[----:B------:R-:W-:Y:S01]  /*10e40*/  PRMT R71, R12, 0x7610, R71 ;  /* 0x000076100c477816 */ /* 0x000fe20000000047 */
[----:B------:R-:W-:Y:S01]  /*10e50*/  IMAD.MOV.U32 R21, RZ, RZ, R10 ;  /* 0x000000ffff157224 */ /* 0x000fe200078e000a */
[----:B------:R-:W-:-:S02]  /*10e60*/  PRMT R72, R13, 0x7610, R72 ;  /* 0x000076100d487816 */ /* 0x000fc40000000048 */
[----:B------:R-:W-:Y:S01]  /*10e70*/  PRMT R74, R15, 0x7610, R74 ;  /* 0x000076100f4a7816 */ /* 0x000fe2000000004a */
[----:B------:R-:W-:Y:S06]  /*10e80*/  @P1 BRA `(.L_x_6709) ;  /* 0x00000004009c1947 */ /* 0x000fec0003800000 */
[----:B------:R-:W-:Y:S01]  /*10e90*/  IMAD.SHL.U32 R12, R157, 0x40, RZ ;  /* 0x000000409d0c7824 */ /* 0x000fe200078e00ff */
[----:B------:R-:W-:Y:S01]  /*10ea0*/  SHF.R.U64 R83, R24, 0x10, R25 ;  /* 0x0000001018537819 */ /* 0x000fe20000001219 */
[----:B------:R-:W-:Y:S01]  /*10eb0*/  IMAD.IADD R13, R22, 0x1, R3 ;  /* 0x00000001160d7824 */ /* 0x000fe200078e0203 */
[--C-:B------:R-:W-:Y:S01]  /*10ec0*/  SHF.R.U64 R81, R28, 0x10, R29.reuse ;  /* 0x000000101c517819 */ /* 0x100fe2000000121d */
[----:B------:R-:W-:Y:S01]  /*10ed0*/  IMAD.SHL.U32 R32, R165, 0x200, RZ ;  /* 0x00000200a5207824 */ /* 0x000fe200078e00ff */
[----:B------:R-:W-:Y:S02]  /*10ee0*/  LOP3.LUT R14, R12, 0x1c0, RZ, 0xc0, !PT ;  /* 0x000001c00c0e7812 */ /* 0x000fe400078ec0ff */
[----:B------:R-:W-:Y:S02]  /*10ef0*/  SHF.R.U32.HI R75, RZ, 0x10, R29 ;  /* 0x00000010ff4b7819 */ /* 0x000fe4000001161d */
[----:B------:R-:W-:Y:S02]  /*10f00*/  LOP3.LUT R12, R14, 0x38, R22, 0xf8, !PT ;  /* 0x000000380e0c7812 */ /* 0x000fe400078ef816 */
[----:B------:R-:W-:-:S02]  /*10f10*/  SHF.R.U32.HI R33, RZ, 0x3, R14 ;  /* 0x00000003ff217819 */ /* 0x000fc4000001160e */
[----:B------:R-:W-:Y:S02]  /*10f20*/  LOP3.LUT R13, R14, 0x38, R13, 0xf8, !PT ;  /* 0x000000380e0d7812 */ /* 0x000fe400078ef80d */
[C-C-:B------:R-:W-:Y:S02]  /*10f30*/  LOP3.LUT R69, R32.reuse, R12, R33.reuse, 0xf6, !PT ;  /* 0x0000000c20457212 */ /* 0x140fe400078ef621 */
[----:B------:R-:W-:Y:S02]  /*10f40*/  LOP3.LUT R33, R32, R13, R33, 0xf6, !PT ;  /* 0x0000000d20217212 */ /* 0x000fe400078ef621 */
[----:B------:R-:W-:Y:S01]  /*10f50*/  SHF.R.U64 R29, R30, 0x10, R31 ;  /* 0x000000101e1d7819 */ /* 0x000fe2000000121f */
[--C-:B------:R-:W-:Y:S01]  /*10f60*/  IMAD R69, R69, 0x2, R2.reuse ;  /* 0x0000000245457824 */ /* 0x100fe200078e0202 */
[----:B------:R-:W-:Y:S01]  /*10f70*/  PRMT R83, R80, 0x5410, R83 ;  /* 0x0000541050537816 */ /* 0x000fe20000000053 */
[----:B------:R-:W-:Y:S01]  /*10f80*/  IMAD R70, R33, 0x2, R2 ;  /* 0x0000000221467824 */ /* 0x000fe200078e0202 */
[----:B------:R-:W-:-:S02]  /*10f90*/  SHF.R.U32.HI R30, RZ, 0x10, R31 ;  /* 0x00000010ff1e7819 */ /* 0x000fc4000001161f */
[----:B------:R-:W0:Y:S01]  /*10fa0*/  LDS.128 R12, [R69+0x20400] ;  /* 0x02040000450c7984 */ /* 0x000e220000000c00 */
[----:B------:R-:W-:Y:S01]  /*10fb0*/  SHF.R.U32.HI R85, RZ, 0x10, R25 ;  /* 0x00000010ff557819 */ /* 0x000fe20000011619 */
[----:B------:R-:W-:Y:S01]  /*10fc0*/  IMAD.U32 R84, R83, 0x10000, RZ ;  /* 0x0001000053547824 */ /* 0x000fe200078e00ff */
[----:B------:R-:W-:Y:S01]  /*10fd0*/  SHF.R.U64 R28, R26, 0x10, R27 ;  /* 0x000000101a1c7819 */ /* 0x000fe2000000121b */
[----:B------:R-:W1:Y:S01]  /*10fe0*/  LDS.128 R32, [R70+0x20400] ;  /* 0x0204000046207984 */ /* 0x000e620000000c00 */
[----:B------:R-:W-:Y:S02]  /*10ff0*/  PRMT R81, R77, 0x5410, R81 ;  /* 0x000054104d517816 */ /* 0x000fe40000000051 */
[----:B------:R-:W-:Y:S02]  /*11000*/  SHF.R.U32.HI R25, RZ, 0x10, R27 ;  /* 0x00000010ff197819 */ /* 0x000fe4000001161b */
[----:B------:R-:W-:Y:S02]  /*11010*/  PRMT R26, R76, 0x5410, R29 ;  /* 0x000054104c1a7816 */ /* 0x000fe4000000001d */
[----:B------:R-:W-:-:S02]  /*11020*/  PRMT R31, R78, 0x5410, R75 ;  /* 0x000054104e1f7816 */ /* 0x000fc4000000004b */
[----:B------:R-:W-:Y:S02]  /*11030*/  PRMT R24, R20, 0x5432, R30 ;  /* 0x0000543214187816 */ /* 0x000fe4000000001e */
[----:B------:R-:W-:Y:S01]  /*11040*/  PRMT R85, R82, 0x5410, R85 ;  /* 0x0000541052557816 */ /* 0x000fe20000000055 */
[----:B------:R-:W-:Y:S01]  /*11050*/  IMAD.U32 R82, R81, 0x10000, RZ ;  /* 0x0001000051527824 */ /* 0x000fe200078e00ff */
[----:B------:R-:W-:Y:S02]  /*11060*/  PRMT R27, R71, 0x5432, R28 ;  /* 0x00005432471b7816 */ /* 0x000fe4000000001c */
[----:B------:R-:W-:Y:S02]  /*11070*/  PRMT R25, R79, 0x5410, R25 ;  /* 0x000054104f197816 */ /* 0x000fe40000000019 */
[----:B------:R-:W-:Y:S02]  /*11080*/  LOP3.LUT R83, R83, 0xffff0000, RZ, 0xc0, !PT ;  /* 0xffff000053537812 */ /* 0x000fe400078ec0ff */
[----:B------:R-:W-:Y:S01]  /*11090*/  LOP3.LUT R81, R81, 0xffff0000, RZ, 0xc0, !PT ;  /* 0xffff000051517812 */ /* 0x000fe200078ec0ff */
[C---:B0-----:R-:W-:Y:S01]  /*110a0*/  IMAD.U32 R30, R12.reuse, 0x10000, RZ ;  /* 0x000100000c1e7824 */ /* 0x041fe200078e00ff */
[----:B------:R-:W-:Y:S01]  /*110b0*/  LOP3.LUT R75, R12, 0xffff0000, RZ, 0xc0, !PT ;  /* 0xffff00000c4b7812 */ /* 0x000fe200078ec0ff */
[C---:B------:R-:W-:Y:S01]  /*110c0*/  IMAD.U32 R76, R13.reuse, 0x10000, RZ ;  /* 0x000100000d4c7824 */ /* 0x040fe200078e00ff */
[----:B------:R-:W-:Y:S01]  /*110d0*/  LOP3.LUT R77, R13, 0xffff0000, RZ, 0xc0, !PT ;  /* 0xffff00000d4d7812 */ /* 0x000fe200078ec0ff */
[----:B-1----:R-:W-:Y:S01]  /*110e0*/  IMAD.U32 R29, R32, 0x10000, RZ ;  /* 0x00010000201d7824 */ /* 0x002fe200078e00ff */
[C---:B------:R-:W-:Y:S01]  /*110f0*/  LOP3.LUT R12, R14.reuse, 0xffff0000, RZ, 0xc0, !PT ;  /* 0xffff00000e0c7812 */ /* 0x040fe200078ec0ff */
[----:B------:R-:W-:Y:S01]  /*11100*/  IMAD.U32 R28, R14, 0x10000, RZ ;  /* 0x000100000e1c7824 */ /* 0x000fe200078e00ff */
[C---:B------:R-:W-:Y:S01]  /*11110*/  LOP3.LUT R14, R15.reuse, 0xffff0000, RZ, 0xc0, !PT ;  /* 0xffff00000f0e7812 */ /* 0x040fe200078ec0ff */
[----:B------:R-:W-:Y:S01]  /*11120*/  IMAD.U32 R13, R15, 0x10000, RZ ;  /* 0x000100000f0d7824 */ /* 0x000fe200078e00ff */
[----:B------:R-:W-:Y:S01]  /*11130*/  LOP3.LUT R32, R32, 0xffff0000, RZ, 0xc0, !PT ;  /* 0xffff000020207812 */ /* 0x000fe200078ec0ff */
[C---:B------:R-:W-:Y:S01]  /*11140*/  IMAD.U32 R79, R34.reuse, 0x10000, RZ ;  /* 0x00010000224f7824 */ /* 0x040fe200078e00ff */
[----:B------:R-:W-:Y:S01]  /*11150*/  LOP3.LUT R15, R34, 0xffff0000, RZ, 0xc0, !PT ;  /* 0xffff0000220f7812 */ /* 0x000fe200078ec0ff */
[----:B------:R-:W-:Y:S01]  /*11160*/  FMUL.FTZ R87, R29, R84 ;  /* 0x000000541d577220 */ /* 0x000fe20000410000 */
[C---:B------:R-:W-:Y:S01]  /*11170*/  IMAD.U32 R80, R35.reuse, 0x10000, RZ ;  /* 0x0001000023507824 */ /* 0x040fe200078e00ff */
[----:B------:R-:W-:Y:S01]  /*11180*/  LOP3.LUT R34, R35, 0xffff0000, RZ, 0xc0, !PT ;  /* 0xffff000023227812 */ /* 0x000fe200078ec0ff */
[-C--:B------:R-:W-:Y:S01]  /*11190*/  FMUL.FTZ R35, R29, R82.reuse ;  /* 0x000000521d237220 */ /* 0x080fe20000410000 */
[----:B------:R-:W-:Y:S01]  /*111a0*/  FFMA.FTZ R29, R30, R82, -R87 ;  /* 0x000000521e1d7223 */ /* 0x000fe20000010857 */
[----:B------:R-:W-:Y:S01]  /*111b0*/  FMUL.FTZ R82, R32, R83 ;  /* 0x0000005320527220 */ /* 0x000fe20000410000 */
[----:B------:R-:W-:-:S02]  /*111c0*/  IMAD.U32 R78, R33, 0x10000, RZ ;  /* 0x00010000214e7824 */ /* 0x000fc400078e00ff */
[----:B------:R-:W-:Y:S01]  /*111d0*/  FFMA.FTZ R30, R30, R84, R35 ;  /* 0x000000541e1e7223 */ /* 0x000fe20000010023 */
[----:B------:R-:W-:Y:S02]  /*111e0*/  IMAD.U32 R87, R85, 0x10000, RZ ;  /* 0x0001000055577824 */ /* 0x000fe400078e00ff */
[-C--:B------:R-:W-:Y:S01]  /*111f0*/  FMUL.FTZ R32, R32, R81.reuse ;  /* 0x0000005120207220 */ /* 0x080fe20000410000 */
[----:B------:R-:W-:Y:S02]  /*11200*/  IMAD.U32 R35, R31, 0x10000, RZ ;  /* 0x000100001f237824 */ /* 0x000fe400078e00ff */
[----:B------:R-:W-:Y:S01]  /*11210*/  FFMA.FTZ R84, R75, R81, -R82 ;  /* 0x000000514b547223 */ /* 0x000fe20000010852 */
[C---:B------:R-:W-:Y:S01]  /*11220*/  FMUL.FTZ R81, R78.reuse, R87 ;  /* 0x000000574e517220 */ /* 0x040fe20000410000 */
[----:B------:R-:W-:Y:S01]  /*11230*/  LOP3.LUT R33, R33, 0xffff0000, RZ, 0xc0, !PT ;  /* 0xffff000021217812 */ /* 0x000fe200078ec0ff */
[----:B------:R-:W-:Y:S01]  /*11240*/  FMUL.FTZ R78, R78, R35 ;  /* 0x000000234e4e7220 */ /* 0x000fe20000410000 */
[----:B------:R-:W-:Y:S01]  /*11250*/  LOP3.LUT R82, R85, 0xffff0000, RZ, 0xc0, !PT ;  /* 0xffff000055527812 */ /* 0x000fe200078ec0ff */
[----:B------:R-:W-:Y:S01]  /*11260*/  FFMA.FTZ R75, R75, R83, R32 ;  /* 0x000000534b4b7223 */ /* 0x000fe20000010020 */
[----:B------:R-:W-:Y:S01]  /*11270*/  LOP3.LUT R32, R31, 0xffff0000, RZ, 0xc0, !PT ;  /* 0xffff00001f207812 */ /* 0x000fe200078ec0ff */
[C---:B------:R-:W-:Y:S01]  /*11280*/  FFMA.FTZ R81, R76.reuse, R35, -R81 ;  /* 0x000000234c517223 */ /* 0x040fe20000010851 */
[----:B------:R-:W-:Y:S01]  /*11290*/  FFMA.FTZ R78, R76, R87, R78 ;  /* 0x000000574c4e7223 */ /* 0x000fe2000001004e */
[----:B------:R-:W-:Y:S01]  /*112a0*/  FMUL.FTZ R76, R33, R82 ;  /* 0x00000052214c7220 */ /* 0x000fe20000410000 */
[----:B------:R-:W-:-:S02]  /*112b0*/  IMAD.U32 R35, R27, 0x10000, RZ ;  /* 0x000100001b237824 */ /* 0x000fc400078e00ff */
[-C--:B------:R-:W-:Y:S01]  /*112c0*/  FMUL.FTZ R86, R33, R32.reuse ;  /* 0x0000002021567220 */ /* 0x080fe20000410000 */
[----:B------:R-:W-:Y:S02]  /*112d0*/  IMAD.U32 R33, R25, 0x10000, RZ ;  /* 0x0001000019217824 */ /* 0x000fe400078e00ff */
[----:B------:R-:W-:Y:S01]  /*112e0*/  FFMA.FTZ R76, R77, R32, -R76 ;  /* 0x000000204d4c7223 */ /* 0x000fe2000001084c */
[----:B------:R-:W-:Y:S02]  /*112f0*/  IMAD.U32 R31, R26, 0x10000, RZ ;  /* 0x000100001a1f7824 */ /* 0x000fe400078e00ff */
[----:B------:R-:W-:Y:S01]  /*11300*/  FMUL.FTZ R83, R79, R35 ;  /* 0x000000234f537220 */ /* 0x000fe20000410000 */
[----:B------:R-:W-:Y:S02]  /*11310*/  IMAD.U32 R32, R24, 0x10000, RZ ;  /* 0x0001000018207824 */ /* 0x000fe400078e00ff */
[----:B------:R-:W-:Y:S01]  /*11320*/  FFMA.FTZ R77, R77, R82, R86 ;  /* 0x000000524d4d7223 */ /* 0x000fe20000010056 */
[----:B------:R-:W-:Y:S01]  /*11330*/  FMUL.FTZ R82, R80, R33 ;  /* 0x0000002150527220 */ /* 0x000fe20000410000 */
[-C--:B------:R-:W-:Y:S01]  /*11340*/  FMUL.FTZ R88, R79, R31.reuse ;  /* 0x0000001f4f587220 */ /* 0x080fe20000410000 */
[----:B------:R-:W-:Y:S01]  /*11350*/  FFMA.FTZ R83, R28, R31, -R83 ;  /* 0x0000001f1c537223 */ /* 0x000fe20000010853 */
[-C--:B------:R-:W-:Y:S01]  /*11360*/  FMUL.FTZ R80, R80, R32.reuse ;  /* 0x0000002050507220 */ /* 0x080fe20000410000 */
[----:B------:R-:W-:Y:S01]  /*11370*/  LOP3.LUT R27, R27, 0xffff0000, RZ, 0xc0, !PT ;  /* 0xffff00001b1b7812 */ /* 0x000fe200078ec0ff */
[C---:B------:R-:W-:Y:S01]  /*11380*/  FFMA.FTZ R82, R13.reuse, R32, -R82 ;  /* 0x000000200d527223 */ /* 0x040fe20000010852 */
[----:B------:R-:W-:Y:S01]  /*11390*/  LOP3.LUT R26, R26, 0xffff0000, RZ, 0xc0, !PT ;  /* 0xffff00001a1a7812 */ /* 0x000fe200078ec0ff */
[----:B------:R-:W-:Y:S01]  /*113a0*/  FFMA.FTZ R80, R13, R33, R80 ;  /* 0x000000210d507223 */ /* 0x000fe20000010050 */
[----:B------:R-:W-:Y:S01]  /*113b0*/  LOP3.LUT R31, R25, 0xffff0000, RZ, 0xc0, !PT ;  /* 0xffff0000191f7812 */ /* 0x000fe200078ec0ff */
[C---:B------:R-:W-:Y:S01]  /*113c0*/  FMUL.FTZ R13, R15.reuse, R27 ;  /* 0x0000001b0f0d7220 */ /* 0x040fe20000410000 */
[----:B------:R-:W-:Y:S01]  /*113d0*/  LOP3.LUT R25, R24, 0xffff0000, RZ, 0xc0, !PT ;  /* 0xffff000018197812 */ /* 0x000fe200078ec0ff */
[-C--:B------:R-:W-:Y:S01]  /*113e0*/  FMUL.FTZ R24, R15, R26.reuse ;  /* 0x0000001a0f187220 */ /* 0x080fe20000410000 */
[----:B------:R-:W-:Y:S01]  /*113f0*/  FFMA.FTZ R88, R28, R35, R88 ;  /* 0x000000231c587223 */ /* 0x000fe20000010058 */
[----:B------:R-:W-:Y:S01]  /*11400*/  FMUL.FTZ R15, R34, R31 ;  /* 0x0000001f220f7220 */ /* 0x000fe20000410000 */
[----:B------:R-:W-:Y:S01]  /*11410*/  FFMA.FTZ R26, R12, R26, -R13 ;  /* 0x0000001a0c1a7223 */ /* 0x000fe2000001080d */
[----:B------:R-:W-:Y:S01]  /*11420*/  FMUL.FTZ R34, R34, R25 ;  /* 0x0000001922227220 */ /* 0x000fe20000410000 */
[----:B------:R-:W-:Y:S01]  /*11430*/  FFMA.FTZ R27, R12, R27, R24 ;  /* 0x0000001b0c1b7223 */ /* 0x000fe20000010018 */
[----:B------:R-:W-:Y:S01]  /*11440*/  FFMA.FTZ R15, R14, R25, -R15 ;  /* 0x000000190e0f7223 */ /* 0x000fe2000001080f */
[----:B------:R-:W-:Y:S01]  /*11450*/  F2FP.BF16.F32.PACK_AB R12, R84, R29 ;  /* 0x0000001d540c723e */ /* 0x000fe200000010ff */
        /* <DEDUP_REMOVED lines=10> */
.L_x_6709:
[----:B------:R-:W-:Y:S05]  /*11500*/  BSYNC B1 ;  /* 0x0000000000017941 */ /* 0x000fea0003800000 */
.L_x_6708:
[--C-:B------:R-:W-:Y:S02]  /*11510*/  PRMT R0, R0, 0x5410, R21.reuse ;  /* 0x0000541000007816 */ /* 0x100fe40000000015 */
[----:B------:R-:W-:Y:S01]  /*11520*/  PRMT R21, R68, 0x7610, R21 ;  /* 0x0000761044157816 */ /* 0x000fe20000000015 */
[----:B------:R-:W-:Y:S06]  /*11530*/  @P0 BRA `(.L_x_6697) ;  /* 0x0000000400940947 */ /* 0x000fec0003800000 */
[----:B0-----:R-:W2:Y:S04]  /*11540*/  LDL R14, [R1+0x4cc] ;  /* 0x0004cc00010e7983 */ /* 0x001ea80000100800 */
[----:B------:R-:W3:Y:S04]  /*11550*/  LDL R13, [R1+0x4d8] ;  /* 0x0004d800010d7983 */ /* 0x000ee80000100800 */
[----:B------:R-:W4:Y:S04]  /*11560*/  LDL R12, [R1+0x4dc] ;  /* 0x0004dc00010c7983 */ /* 0x000f280000100800 */
[----:B------:R-:W5:Y:S01]  /*11570*/  LDL R69, [R1+0x4c8] ;  /* 0x0004c80001457983 */ /* 0x000f620000100800 */
[----:B------:R-:W-:Y:S01]  /*11580*/  IMAD.IADD R3, R22, 0x1, R3 ;  /* 0x0000000116037824 */ /* 0x000fe200078e0203 */
[----:B------:R-:W-:-:S02]  /*11590*/  SHF.R.U64 R4, R4, 0x10, R5 ;  /* 0x0000001004047819 */ /* 0x000fc40000001205 */
[--C-:B------:R-:W-:Y:S02]  /*115a0*/  SHF.R.U64 R8, R8, 0x10, R9.reuse ;  /* 0x0000001008087819 */ /* 0x100fe40000001209 */
[----:B------:R-:W-:Y:S02]  /*115b0*/  SHF.R.U32.HI R9, RZ, 0x10, R9 ;  /* 0x00000010ff097819 */ /* 0x000fe40000011609 */
[----:B------:R-:W-:Y:S02]  /*115c0*/  PRMT R71, R71, 0x5410, R4 ;  /* 0x0000541047477816 */ /* 0x000fe40000000004 */
[----:B------:R-:W-:Y:S02]  /*115d0*/  SHF.R.U32.HI R29, RZ, 0x10, R11 ;  /* 0x00000010ff1d7819 */ /* 0x000fe4000001160b */
[----:B------:R-:W-:Y:S02]  /*115e0*/  PRMT R73, R73, 0x5410, R8 ;  /* 0x0000541049497816 */ /* 0x000fe40000000008 */
[----:B------:R-:W-:-:S02]  /*115f0*/  PRMT R74, R74, 0x5410, R9 ;  /* 0x000054104a4a7816 */ /* 0x000fc40000000009 */
[----:B------:R-:W-:Y:S02]  /*11600*/  SHF.R.U64 R28, R10, 0x10, R11 ;  /* 0x000000100a1c7819 */ /* 0x000fe4000000120b */
[----:B------:R-:W-:Y:S02]  /*11610*/  SHF.R.U32.HI R5, RZ, 0x10, R5 ;  /* 0x00000010ff057819 */ /* 0x000fe40000011605 */
[----:B------:R-:W-:Y:S01]  /*11620*/  PRMT R29, R21, 0x5410, R29 ;  /* 0x00005410151d7816 */ /* 0x000fe2000000001d */
[----:B------:R-:W-:Y:S01]  /*11630*/  IMAD.U32 R21, R73, 0x10000, RZ ;  /* 0x0001000049157824 */ /* 0x000fe200078e00ff */
[----:B------:R-:W-:Y:S02]  /*11640*/  PRMT R28, R0, 0x5432, R28 ;  /* 0x00005432001c7816 */ /* 0x000fe4000000001c */
[----:B------:R-:W-:Y:S02]  /*11650*/  PRMT R72, R72, 0x5410, R5 ;  /* 0x0000541048487816 */ /* 0x000fe40000000005 */
[----:B--2---:R-:W-:-:S04]  /*11660*/  LOP3.LUT R3, R14, 0x38, R3, 0xf8, !PT ;  /* 0x000000380e037812 */ /* 0x004fc800078ef803 */
[----:B---3--:R-:W-:-:S05]  /*11670*/  LOP3.LUT R3, R3, R13, RZ, 0x3c, !PT ;  /* 0x0000000d03037212 */ /* 0x008fca00078e3cff */
[----:B----4-:R-:W-:Y:S02]  /*11680*/  IMAD.IADD R3, R12, 0x1, R3 ;  /* 0x000000010c037824 */ /* 0x010fe400078e0203 */
[----:B-----5:R-:W0:Y:S02]  /*11690*/  LDS.128 R12, [R69+0x20400] ;  /* 0x02040000450c7984 */ /* 0x020e240000000c00 */
[----:B------:R-:W-:Y:S01]  /*116a0*/  IMAD R2, R3, 0x2, R2 ;  /* 0x0000000203027824 */ /* 0x000fe200078e0202 */
[--C-:B------:R-:W-:Y:S02]  /*116b0*/  SHF.R.U64 R3, R6, 0x10, R7.reuse ;  /* 0x0000001006037819 */ /* 0x100fe40000001207 */
[----:B------:R-:W-:Y:S02]  /*116c0*/  SHF.R.U32.HI R7, RZ, 0x10, R7 ;  /* 0x00000010ff077819 */ /* 0x000fe40000011607 */
[----:B------:R-:W1:Y:S01]  /*116d0*/  LDS.128 R24, [R2+0x20400] ;  /* 0x0204000002187984 */ /* 0x000e620000000c00 */
[----:B------:R-:W-:-:S02]  /*116e0*/  PRMT R30, R0, 0x5410, R3 ;  /* 0x00005410001e7816 */ /* 0x000fc40000000003 */
[----:B------:R-:W-:-:S05]  /*116f0*/  PRMT R20, R20, 0x5410, R7 ;  /* 0x0000541014147816 */ /* 0x000fca0000000007 */
[----:B------:R-:W-:Y:S02]  /*11700*/  IMAD.U32 R32, R20, 0x10000, RZ ;  /* 0x0001000014207824 */ /* 0x000fe400078e00ff */
        /* <DEDUP_REMOVED lines=10> */
[----:B------:R-:W-:-:S02]  /*117b0*/  IMAD.U32 R25, R71, 0x10000, RZ ;  /* 0x0001000047197824 */ /* 0x000fc400078e00ff */
[C---:B------:R-:W-:Y:S01]  /*117c0*/  FMUL.FTZ R33, R8.reuse, R21 ;  /* 0x0000001508217220 */ /* 0x040fe20000410000 */
[C---:B------:R-:W-:Y:S01]  /*117d0*/  IMAD.U32 R7, R15.reuse, 0x10000, RZ ;  /* 0x000100000f077824 */ /* 0x040fe200078e00ff */
[----:B------:R-:W-:Y:S01]  /*117e0*/  LOP3.LUT R14, R15, 0xffff0000, RZ, 0xc0, !PT ;  /* 0xffff00000f0e7812 */ /* 0x000fe200078ec0ff */
[----:B------:R-:W-:Y:S01]  /*117f0*/  FMUL.FTZ R31, R8, R25 ;  /* 0x00000019081f7220 */ /* 0x000fe20000410000 */
[C---:B------:R-:W-:Y:S01]  /*11800*/  IMAD.U32 R11, R26.reuse, 0x10000, RZ ;  /* 0x000100001a0b7824 */ /* 0x040fe200078e00ff */
[----:B------:R-:W-:Y:S01]  /*11810*/  LOP3.LUT R13, R26, 0xffff0000, RZ, 0xc0, !PT ;  /* 0xffff00001a0d7812 */ /* 0x000fe200078ec0ff */
[C---:B------:R-:W-:Y:S01]  /*11820*/  IMAD.U32 R15, R27.reuse, 0x10000, RZ ;  /* 0x000100001b0f7824 */ /* 0x040fe200078e00ff */
[----:B------:R-:W-:Y:S01]  /*11830*/  LOP3.LUT R26, R27, 0xffff0000, RZ, 0xc0, !PT ;  /* 0xffff00001b1a7812 */ /* 0x000fe200078ec0ff */
[----:B------:R-:W-:Y:S01]  /*11840*/  FFMA.FTZ R31, R0, R21, -R31 ;  /* 0x00000015001f7223 */ /* 0x000fe2000001081f */
[----:B------:R-:W-:Y:S02]  /*11850*/  IMAD.U32 R27, R72, 0x10000, RZ ;  /* 0x00010000481b7824 */ /* 0x000fe400078e00ff */
[----:B------:R-:W-:Y:S01]  /*11860*/  FFMA.FTZ R33, R0, R25, R33 ;  /* 0x0000001900217223 */ /* 0x000fe20000010021 */
[----:B------:R-:W-:Y:S01]  /*11870*/  IMAD.U32 R21, R74, 0x10000, RZ ;  /* 0x000100004a157824 */ /* 0x000fe200078e00ff */
[----:B------:R-:W-:Y:S01]  /*11880*/  LOP3.LUT R8, R71, 0xffff0000, RZ, 0xc0, !PT ;  /* 0xffff000047087812 */ /* 0x000fe200078ec0ff */
[----:B------:R-:W-:-:S02]  /*11890*/  IMAD.U32 R0, R29, 0x10000, RZ ;  /* 0x000100001d007824 */ /* 0x000fc400078e00ff */
[C---:B------:R-:W-:Y:S01]  /*118a0*/  FMUL.FTZ R35, R10.reuse, R27 ;  /* 0x0000001b0a237220 */ /* 0x040fe20000410000 */
[-C--:B------:R-:W-:Y:S01]  /*118b0*/  FMUL.FTZ R25, R10, R21.reuse ;  /* 0x000000150a197220 */ /* 0x080fe20000410000 */
[C---:B------:R-:W-:Y:S01]  /*118c0*/  FMUL.FTZ R10, R15.reuse, R32 ;  /* 0x000000200f0a7220 */ /* 0x040fe20000410000 */
[-C--:B------:R-:W-:Y:S01]  /*118d0*/  FMUL.FTZ R15, R15, R0.reuse ;  /* 0x000000000f0f7220 */ /* 0x080fe20000410000 */
[C---:B------:R-:W-:Y:S01]  /*118e0*/  FFMA.FTZ R35, R4.reuse, R21, -R35 ;  /* 0x0000001504237223 */ /* 0x040fe20000010823 */
[----:B------:R-:W-:Y:S01]  /*118f0*/  FFMA.FTZ R25, R4, R27, R25 ;  /* 0x0000001b04197223 */ /* 0x000fe20000010019 */
[----:B------:R-:W-:Y:S01]  /*11900*/  FFMA.FTZ R21, R7, R0, -R10 ;  /* 0x0000000007157223 */ /* 0x000fe2000001080a */
[----:B------:R-:W-:Y:S01]  /*11910*/  LOP3.LUT R0, R73, 0xffff0000, RZ, 0xc0, !PT ;  /* 0xffff000049007812 */ /* 0x000fe200078ec0ff */
[----:B------:R-:W-:Y:S01]  /*11920*/  FFMA.FTZ R27, R7, R32, R15 ;  /* 0x00000020071b7223 */ /* 0x000fe2000001000f */
[----:B------:R-:W-:Y:S01]  /*11930*/  LOP3.LUT R7, R74, 0xffff0000, RZ, 0xc0, !PT ;  /* 0xffff00004a077812 */ /* 0x000fe200078ec0ff */
[C---:B------:R-:W-:Y:S01]  /*11940*/  FMUL.FTZ R4, R9.reuse, R8 ;  /* 0x0000000809047220 */ /* 0x040fe20000410000 */
[----:B------:R-:W-:Y:S01]  /*11950*/  LOP3.LUT R15, R72, 0xffff0000, RZ, 0xc0, !PT ;  /* 0xffff0000480f7812 */ /* 0x000fe200078ec0ff */
[-C--:B------:R-:W-:Y:S01]  /*11960*/  FMUL.FTZ R32, R9, R0.reuse ;  /* 0x0000000009207220 */ /* 0x080fe20000410000 */
[----:B------:R-:W-:Y:S01]  /*11970*/  LOP3.LUT R29, R29, 0xffff0000, RZ, 0xc0, !PT ;  /* 0xffff00001d1d7812 */ /* 0x000fe200078ec0ff */
[----:B------:R-:W-:Y:S01]  /*11980*/  FFMA.FTZ R10, R3, R0, -R4 ;  /* 0x00000000030a7223 */ /* 0x000fe20000010804 */
[C---:B------:R-:W-:Y:S01]  /*11990*/  FMUL.FTZ R34, R24.reuse, R7 ;  /* 0x0000000718227220 */ /* 0x040fe20000410000 */
        /* <DEDUP_REMOVED lines=8> */
[----:B------:R-:W-:Y:S02]  /*11a20*/  LOP3.LUT R30, R30, 0xffff0000, RZ, 0xc0, !PT ;  /* 0xffff00001e1e7812 */ /* 0x000fe400078ec0ff */
        /* <DEDUP_REMOVED lines=8> */
[----:B------:R-:W-:Y:S01]  /*11ab0*/  FFMA.FTZ R7, R6, R28, -R5 ;  /* 0x0000001c06077223 */ /* 0x000fe20000010805 */
        /* <DEDUP_REMOVED lines=13> */
.L_x_6697:
[----:B------:R-:W-:Y:S05]  /*11b90*/  BSYNC B0 ;  /* 0x0000000000007941 */ /* 0x000fea0003800000 */
.L_x_6683:
[----:B------:R-:W-:Y:S01]  /*11ba0*/  @!PT LDS RZ, [RZ] ;  /* 0x00000000fffff984 */ /* 0x000fe20000000800 */
[----:B------:R-:W-:Y:S01]  /*11bb0*/  @!PT LDS RZ, [RZ] ;  /* 0x00000000fffff984 */ /* 0x000fe20000000800 */
[----:B------:R-:W-:Y:S01]  /*11bc0*/  @!PT LDS RZ, [RZ] ;  /* 0x00000000fffff984 */ /* 0x000fe20000000800 */
[----:B------:R-:W-:Y:S01]  /*11bd0*/  @!PT LDS RZ, [RZ] ;  /* 0x00000000fffff984 */ /* 0x000fe20000000800 */
[----:B------:R3:W-:Y:S06]  /*11be0*/  MEMBAR.ALL.CTA ;  /* 0x0000000000007992 */ /* 0x0007ec0000008000 */
[----:B---3--:R-:W3:Y:S01]  /*11bf0*/  FENCE.VIEW.ASYNC.S ;  /* 0x00000000000073c6 */ /* 0x008ee20000000000 */
[----:B------:R-:W-:Y:S05]  /*11c00*/  WARPSYNC.ALL ;  /* 0x0000000000007948 */ /* 0x000fea0003800000 */
[----:B---3--:R-:W-:Y:S06]  /*11c10*/  BAR.SYNC.DEFER_BLOCKING 0xd, 0x80 ;  /* 0x0342000000007b1d */ /* 0x008fec0000010000 */
.L_x_6680:
[----:B0123--:R-:W-:Y:S01]  /*11c20*/  IMAD.U32 R6, RZ, RZ, UR42 ;  /* 0x0000002aff067e24 */ /* 0x00ffe2000f8e00ff */
[----:B------:R-:W-:Y:S01]  /*11c30*/  UIADD3 UR4, UP0, UR37, 0x1f8, URZ ;  /* 0x000001f825047890 */ /* 0x000fe2000ff1e03f */
[----:B------:R-:W-:Y:S01]  /*11c40*/  IMAD.U32 R7, RZ, RZ, UR43 ;  /* 0x0000002bff077e24 */ /* 0x000fe2000f8e00ff */
[----:B------:R-:W-:Y:S01]  /*11c50*/  STL.64 [R1+0x1e0], R36 ;  /* 0x0001e02401007387 */ /* 0x000fe20000100a00 */
[----:B------:R-:W-:Y:S01]  /*11c60*/  IMAD.MOV.U32 R4, RZ, RZ, R59 ;  /* 0x000000ffff047224 */ /* 0x000fe200078e003b */
[----:B------:R-:W-:Y:S01]  /*11c70*/  UIADD3.X UR5, URZ, UR36, URZ, UP0, !UPT ;  /* 0x000000243f057290 */ /* 0x000fe200087fe43f */
[----:B------:R-:W-:Y:S01]  /*11c80*/  IMAD.MOV.U32 R5, RZ, RZ, R58 ;  /* 0x000000ffff057224 */ /* 0x000fe200078e003a */
[----:B------:R-:W-:Y:S01]  /*11c90*/  BSSY B0, `(.L_x_6710) ;  /* 0x0000033000007945 */ /* 0x000fe20003800000 */
[----:B------:R-:W-:Y:S02]  /*11ca0*/  IMAD.MOV.U32 R8, RZ, RZ, R61 ;  /* 0x000000ffff087224 */ /* 0x000fe400078e003d */
[----:B------:R-:W-:Y:S01]  /*11cb0*/  IMAD.MOV.U32 R9, RZ, RZ, R60 ;  /* 0x000000ffff097224 */ /* 0x000fe200078e003c */
[----:B------:R0:W-:Y:S01]  /*11cc0*/  STL.128 [R1+0x170], R4 ;  /* 0x0001700401007387 */ /* 0x0001e20000100c00 */
[----:B------:R-:W-:-:S02]  /*11cd0*/  IMAD.MOV.U32 R10, RZ, RZ, R66 ;  /* 0x000000ffff0a7224 */ /* 0x000fc400078e0042 */
[----:B------:R-:W-:Y:S02]  /*11ce0*/  IMAD.MOV.U32 R11, RZ, RZ, R67 ;  /* 0x000000ffff0b7224 */ /* 0x000fe400078e0043 */
[----:B------:R-:W-:Y:S02]  /*11cf0*/  IMAD.U32 R2, RZ, RZ, UR38 ;  /* 0x00000026ff027e24 */ /* 0x000fe4000f8e00ff */
[----:B------:R-:W-:Y:S01]  /*11d00*/  IMAD.U32 R3, RZ, RZ, UR46 ;  /* 0x0000002eff037e24 */ /* 0x000fe2000f8e00ff */
[----:B------:R1:W-:Y:S01]  /*11d10*/  STL.128 [R1+0x150], R8 ;  /* 0x0001500801007387 */ /* 0x0003e20000100c00 */
[----:B------:R-:W-:-:S03]  /*11d20*/  IMAD.U32 R0, RZ, RZ, UR41 ;  /* 0x00000029ff007e24 */ /* 0x000fc6000f8e00ff */
[----:B------:R-:W-:Y:S01]  /*11d30*/  STL.64 [R1+0x148], R2 ;  /* 0x0001480201007387 */ /* 0x000fe20000100a00 */
[----:B0-----:R-:W-:Y:S02]  /*11d40*/  IMAD.MOV.U32 R4, RZ, RZ, R64 ;  /* 0x000000ffff047224 */ /* 0x001fe400078e0040 */
[----:B------:R-:W-:Y:S02]  /*11d50*/  IMAD.MOV.U32 R5, RZ, RZ, R65 ;  /* 0x000000ffff057224 */ /* 0x000fe400078e0041 */
[----:B------:R-:W-:Y:S02]  /*11d60*/  IMAD.MOV.U32 R6, RZ, RZ, R40 ;  /* 0x000000ffff067224 */ /* 0x000fe400078e0028 */
[----:B------:R-:W-:Y:S02]  /*11d70*/  IMAD.MOV.U32 R7, RZ, RZ, R39 ;  /* 0x000000ffff077224 */ /* 0x000fe400078e0027 */
[----:B-1----:R-:W-:Y:S02]  /*11d80*/  IMAD.MOV.U32 R8, RZ, RZ, R54 ;  /* 0x000000ffff087224 */ /* 0x002fe400078e0036 */
[----:B------:R-:W-:Y:S01]  /*11d90*/  IMAD.MOV.U32 R9, RZ, RZ, R55 ;  /* 0x000000ffff097224 */ /* 0x000fe200078e0037 */
[----:B------:R0:W-:Y:S01]  /*11da0*/  STL.128 [R1+0x1b0], R4 ;  /* 0x0001b00401007387 */ /* 0x0001e20000100c00 */
[----:B------:R-:W-:-:S02]  /*11db0*/  IMAD.MOV.U32 R10, RZ, RZ, R53 ;  /* 0x000000ffff0a7224 */ /* 0x000fc400078e0035 */
[----:B------:R-:W-:-:S05]  /*11dc0*/  IMAD.MOV.U32 R11, RZ, RZ, R52 ;  /* 0x000000ffff0b7224 */ /* 0x000fca00078e0034 */
[----:B------:R1:W-:Y:S01]  /*11dd0*/  STL.128 [R1+0x190], R8 ;  /* 0x0001900801007387 */ /* 0x0003e20000100c00 */
[----:B0-----:R-:W-:Y:S02]  /*11de0*/  IMAD.MOV.U32 R4, RZ, RZ, R50 ;  /* 0x000000ffff047224 */ /* 0x001fe400078e0032 */
[----:B------:R-:W-:Y:S02]  /*11df0*/  IMAD.MOV.U32 R5, RZ, RZ, R63 ;  /* 0x000000ffff057224 */ /* 0x000fe400078e003f */
[----:B------:R-:W-:Y:S02]  /*11e00*/  IMAD.MOV.U32 R6, RZ, RZ, R49 ;  /* 0x000000ffff067224 */ /* 0x000fe400078e0031 */
[----:B------:R-:W-:Y:S02]  /*11e10*/  IMAD.MOV.U32 R7, RZ, RZ, R62 ;  /* 0x000000ffff077224 */ /* 0x000fe400078e003e */
[----:B-1----:R-:W-:Y:S02]  /*11e20*/  IMAD.U32 R9, RZ, RZ, UR47 ;  /* 0x0000002fff097e24 */ /* 0x002fe4000f8e00ff */
[----:B------:R-:W-:Y:S01]  /*11e30*/  IMAD.U32 R8, RZ, RZ, UR4 ;  /* 0x00000004ff087e24 */ /* 0x000fe2000f8e00ff */
[----:B------:R0:W-:Y:S02]  /*11e40*/  STL.128 [R1+0x1c0], R4 ;  /* 0x0001c00401007387 */ /* 0x0001e40000100c00 */
[----:B0-----:R-:W-:-:S02]  /*11e50*/  IMAD.MOV.U32 R4, RZ, RZ, R18 ;  /* 0x000000ffff047224 */ /* 0x001fc400078e0012 */
[----:B------:R-:W-:Y:S02]  /*11e60*/  IMAD.MOV.U32 R5, RZ, RZ, R19 ;  /* 0x000000ffff057224 */ /* 0x000fe400078e0013 */
[----:B------:R-:W-:Y:S02]  /*11e70*/  IMAD.MOV.U32 R18, RZ, RZ, R45 ;  /* 0x000000ffff127224 */ /* 0x000fe400078e002d */
[----:B------:R-:W-:Y:S02]  /*11e80*/  IMAD.MOV.U32 R19, RZ, RZ, R46 ;  /* 0x000000ffff137224 */ /* 0x000fe400078e002e */
[----:B------:R-:W-:Y:S02]  /*11e90*/  IMAD.MOV.U32 R6, RZ, RZ, R48 ;  /* 0x000000ffff067224 */ /* 0x000fe400078e0030 */
[----:B------:R-:W-:Y:S01]  /*11ea0*/  IMAD.MOV.U32 R7, RZ, RZ, R47 ;  /* 0x000000ffff077224 */ /* 0x000fe200078e002f */
[----:B------:R-:W-:Y:S04]  /*11eb0*/  STL.128 [R1+0x160], R16 ;  /* 0x0001601001007387 */ /* 0x000fe80000100c00 */
[----:B------:R0:W-:Y:S02]  /*11ec0*/  STL.128 [R1+0x1d0], R4 ;  /* 0x0001d00401007387 */ /* 0x0001e40000100c00 */
[----:B0-----:R-:W-:-:S02]  /*11ed0*/  IMAD.MOV.U32 R6, RZ, RZ, R38 ;  /* 0x000000ffff067224 */ /* 0x001fc400078e0026 */
[----:B------:R-:W-:Y:S02]  /*11ee0*/  IMAD.MOV.U32 R7, RZ, RZ, R41 ;  /* 0x000000ffff077224 */ /* 0x000fe400078e0029 */
[----:B------:R-:W-:Y:S02]  /*11ef0*/  IMAD.MOV.U32 R4, RZ, RZ, R0 ;  /* 0x000000ffff047224 */ /* 0x000fe400078e0000 */
[----:B------:R-:W-:Y:S02]  /*11f00*/  IMAD.MOV.U32 R5, RZ, RZ, R9 ;  /* 0x000000ffff057224 */ /* 0x000fe400078e0009 */
[----:B------:R-:W-:Y:S02]  /*11f10*/  IMAD.U32 R9, RZ, RZ, UR5 ;  /* 0x00000005ff097e24 */ /* 0x000fe4000f8e00ff */
[----:B------:R-:W-:Y:S01]  /*11f20*/  IMAD.U32 R0, RZ, RZ, UR37 ;  /* 0x00000025ff007e24 */ /* 0x000fe2000f8e00ff */
[----:B------:R0:W-:Y:S03]  /*11f30*/  STL.128 [R1+0x180], R4 ;  /* 0x0001800401007387 */ /* 0x0001e60000100c00 */
[----:B------:R-:W-:-:S02]  /*11f40*/  VIADD R0, R0, 0x148 ;  /* 0x0000014800007836 */ /* 0x000fc40000000000 */
[----:B0-----:R-:W-:Y:S02]  /*11f50*/  IMAD.MOV.U32 R4, RZ, RZ, R42 ;  /* 0x000000ffff047224 */ /* 0x001fe400078e002a */
[----:B------:R-:W-:Y:S02]  /*11f60*/  IMAD.MOV.U32 R5, RZ, RZ, R43 ;  /* 0x000000ffff057224 */ /* 0x000fe400078e002b */
[----:B------:R-:W-:Y:S02]  /*11f70*/  IMAD.MOV.U32 R6, RZ, RZ, R8 ;  /* 0x000000ffff067224 */ /* 0x000fe400078e0008 */
[----:B------:R-:W-:-:S05]  /*11f80*/  IMAD.MOV.U32 R7, RZ, RZ, R9 ;  /* 0x000000ffff077224 */ /* 0x000fca00078e0009 */
[----:B------:R0:W-:Y:S02]  /*11f90*/  STL.128 [R1+0x1a0], R4 ;  /* 0x0001a00401007387 */ /* 0x0001e40000100c00 */
[----:B0-----:R-:W-:-:S07]  /*11fa0*/  VIADD R4, R201, 0xffffffff ;  /* 0xffffffffc9047836 */ /* 0x001fce0000000000 */
[----:B------:R-:W-:Y:S05]  /*11fb0*/  CALL.REL.NOINC `($_ZN7cutlass13device_kernelIN5flash11enable_sm90INS1_16FlashAttnFwdSm90INS1_25CollectiveMainloopFwdSm90ILi2EN4cute5tupleIJNS5_1CILi1EEES8_S8_EEENS6_IJNS7_ILi64EEESA_SA_EEELi512ENS_10bfloat16_tEfNS_4arch4Sm90ELb0ELb1ELb1ELb1ELb0ELb1ELb1ELb0ELb0ELb1ELb1ELb0EEENS1_21CollectiveEpilogueFwdINS6_IJSA_NS7_ILi512EEESA_EEES9_SC_SE_Li256ELb1ELb1ELb1ELb0EEENS1_36VarlenDynamicPersistentTileSchedulerILi64ELi64ELi256ELi128ELb1ELb1ELb1ELb1ELb0ELb1EEEEEEEEEvNT_6ParamsE$_ZZN5flash25CollectiveMainloopFwdSm90ILi2EN4cute5tupleIJNS1_1CILi1EEES4_S4_EEENS2_IJNS3_ILi64EEES6_S6_EEELi512EN7cutlass10bfloat16_tEfNS8_4arch4Sm90ELb0ELb1ELb1ELb1ELb0ELb1ELb1ELb0ELb0ELb1ELb1ELb0EE3mmaINS_16FlashAttnFwdSm90ISC_NS_21CollectiveEpilogueFwdINS2_IJS6_NS3_ILi512EEES6_EEES5_S9_SB_Li256ELb1ELb1ELb1ELb0EEENS_36VarlenDynamicPersistentTileSchedulerILi64ELi64ELi256ELi128ELb1ELb1ELb1ELb1ELb0ELb1EEEE13SharedStorageENS1_6TensorINS1_11ArrayEngineIfLm128EEENS1_6LayoutINS2_IJNS2_IJNS3_ILi2EEESR_NS3_ILi32EEEEEES4_S4_EEENS2_IJNS2_IJS4_SR_NS3_ILi4EEEEEENS3_ILi0EEESX_EEEEEEENS_7SoftmaxILi2ELi0EEEEEbRKNSC_6ParamsENS8_25PipelineTmaAsyncNoClusterILi2ENS8_16PipelineTmaAsyncILi2EEEEES19_RNS8_13PipelineStateILj2EEERT0_RT1_iRiRKNS_16SeqlenInfoQKNewKILb1ELb1EEENS2_IJiiiiEEERT_ENKUliT_T0_T1_E_clIZSD_ISM_S10_S12_EbS15_S19_S19_S1C_S1E_S1G_iS1H_S1L_S1M_S1O_EUlRS1P_iE0_NS3_ILb1EEES1W_EEDaiS1P_S1Q_S1R_) ;  /* 0x0000033000187944 */ /* 0x000fea0003c00000 */
[----:B------:R-:W-:Y:S05]  /*11fc0*/  BSYNC B0 ;  /* 0x0000000000007941 */ /* 0x000fea0003800000 */
.L_x_6710:
[----:B------:R-:W2:Y:S01]  /*11fd0*/  LDL R6, [R1+0x70] ;  /* 0x0000700001067983 */ /* 0x000ea20000100800 */
[----:B------:R-:W0:Y:S08]  /*11fe0*/  LDC R0, c[0x0][0x448] ;  /* 0x00011200ff007b82 */ /* 0x000e300000000800 */
[----:B------:R-:W1:Y:S01]  /*11ff0*/  LDC.64 R2, c[0x0][0xad8] ;  /* 0x0002b600ff027b82 */ /* 0x000e620000000a00 */
[----:B0-----:R-:W-:-:S13]  /*12000*/  ISETP.NE.AND P0, PT, R0, 0x1, PT ;  /* 0x000000010000780c */ /* 0x001fda0003f05270 */
[----:B------:R-:W0:Y:S08]  /*12010*/  @P0 LDC R5, c[0x0][0x44c] ;  /* 0x00011300ff050b82 */ /* 0x000e300000000800 */
[----:B------:R-:W3:Y:S01]  /*12020*/  @P0 LDC R7, c[0x0][0x450] ;  /* 0x00011400ff070b82 */ /* 0x000ee20000000800 */
[----:B--2---:R-:W-:-:S04]  /*12030*/  IMAD.SHL.U32 R6, R6, 0x40, RZ ;  /* 0x0000004006067824 */ /* 0x004fc800078e00ff */
[----:B0-----:R-:W-:-:S04]  /*12040*/  @P0 IMAD.HI.U32 R0, R6, R5, RZ ;  /* 0x0000000506000227 */ /* 0x001fc800078e00ff */
[----:B------:R-:W-:Y:S01]  /*12050*/  IMAD.MOV.U32 R5, RZ, RZ, R6 ;  /* 0x000000ffff057224 */ /* 0x000fe200078e0006 */
[----:B---3--:R-:W-:Y:S01]  /*12060*/  @P0 SHF.R.U32.HI R5, RZ, R7, R0 ;  /* 0x00000007ff050219 */ /* 0x008fe20000011600 */
[----:B------:R-:W-:Y:S01]  /*12070*/  VIADD R0, R201, 0xfffffffe ;  /* 0xfffffffec9007836 */ /* 0x000fe20000000000 */
[----:B-1----:R-:W-:-:S03]  /*12080*/  ISETP.GE.AND P0, PT, R3, 0x1, PT ;  /* 0x000000010300780c */ /* 0x002fc60003f06270 */
[----:B------:R-:W-:-:S04]  /*12090*/  IMAD.IADD R9, R200, 0x1, R5 ;  /* 0x00000001c8097824 */ /* 0x000fc800078e0205 */
[----:B------:R-:W-:-:S06]  /*120a0*/  IMAD.IADD R2, R9, 0x1, R2 ;  /* 0x0000000109027824 */ /* 0x000fcc00078e0202 */
[----:B------:R-:W-:Y:S05]  /*120b0*/  @!P0 BRA `(.L_x_6711) ;  /* 0x0000000000488947 */ /* 0x000fea0003800000 */
        /* <DEDUP_REMOVED lines=11> */
.L_x_6713:
[----:B------:R-:W-:-:S13]  /*12170*/  ISETP.NE.AND P0, PT, R3, 0x1, PT ;  /* 0x000000010300780c */ /* 0x000fda0003f05270 */
[----:B------:R-:W0:Y:S02]  /*12180*/  @P0 LDC.64 R4, c[0x0][0xae0] ;  /* 0x0002b800ff040b82 */ /* 0x000e240000000a00 */
[----:B0-----:R-:W-:-:S05]  /*12190*/  @P0 IMAD.HI.U32 R4, R7, R4, RZ ;  /* 0x0000000407040227 */ /* 0x001fca00078e00ff */
[----:B------:R-:W-:-:S07]  /*121a0*/  @P0 SHF.R.U32.HI R7, RZ, R5, R4 ;  /* 0x00000005ff070219 */ /* 0x000fce0000011604 */
.L_x_6714:
[----:B------:R-:W-:Y:S05]  /*121b0*/  BSYNC B0 ;  /* 0x0000000000007941 */ /* 0x000fea0003800000 */
.L_x_6712:
[----:B------:R-:W-:-:S05]  /*121c0*/  IMAD R3, R7, R3, R3 ;  /* 0x0000000307037224 */ /* 0x000fca00078e0203 */
[----:B------:R-:W-:-:S07]  /*121d0*/  VIMNMX R2, R2, R3, PT ;  /* 0x0000000302027248 */ /* 0x000fce0003fe0100 */
.L_x_6711:
[----:B------:R-:W-:-:S04]  /*121e0*/  SHF.R.S32.HI R3, RZ, 0x1f, R2 ;  /* 0x0000001fff037819 */ /* 0x000fc80000011402 */
[----:B------:R-:W-:-:S04]  /*121f0*/  LEA.HI R3, R3, R2, RZ, 0x6 ;  /* 0x0000000203037211 */ /* 0x000fc800078f30ff */
[----:B------:R-:W-:-:S04]  /*12200*/  SHF.R.S32.HI R12, RZ, 0x6, R3 ;  /* 0x00000006ff0c7819 */ /* 0x000fc80000011403 */
[----:B------:R-:W-:-:S04]  /*12210*/  VIMNMX R12, R163, R12, !PT ;  /* 0x0000000ca30c7248 */ /* 0x000fc80007fe0100 */
[----:B------:R-:W-:-:S13]  /*12220*/  ISETP.GE.AND P0, PT, R0, R12, PT ;  /* 0x0000000c0000720c */ /* 0x000fda0003f06270 */
[----:B------:R-:W-:Y:S05]  /*12230*/  @!P0 BRA `(.L_x_6715) ;  /* 0x000000a400d08947 */ /* 0x000fea0003800000 */
.L_x_6744:
        /* <DEDUP_REMOVED lines=20> */
.L_x_6717:
[----:B------:R-:W-:Y:S05]  /*12380*/  BSYNC B0 ;  /* 0x0000000000007941 */ /* 0x000fea0003800000 */
.L_x_6716:
        /* <DEDUP_REMOVED lines=13> */
.L_x_6719:
[----:B------:R-:W-:Y:S05]  /*12460*/  BSYNC B0 ;  /* 0x0000000000007941 */ /* 0x000fea0003800000 */
.L_x_6718:
        /* <DEDUP_REMOVED lines=8> */
.L_x_6721:
[----:B------:R-:W-:Y:S05]  /*124f0*/  BSYNC B0 ;  /* 0x0000000000007941 */ /* 0x000fea0003800000 */
.L_x_6720:
        /* <DEDUP_REMOVED lines=58> */
.L_x_6724:
[----:B------:R-:W-:Y:S05]  /*128a0*/  BSYNC B0 ;  /* 0x0000000000007941 */ /* 0x000fea0003800000 */
.L_x_6723:
        /* <DEDUP_REMOVED lines=13> */
.L_x_6726:
[----:B------:R-:W-:Y:S05]  /*12980*/  BSYNC B0 ;  /* 0x0000000000007941 */ /* 0x000fea0003800000 */
.L_x_6725:
        /* <DEDUP_REMOVED lines=8> */
.L_x_6728:
[----:B------:R-:W-:Y:S05]  /*12a10*/  BSYNC B0 ;  /* 0x0000000000007941 */ /* 0x000fea0003800000 */
.L_x_6727:
[----:B------:R-:W2:Y:S04]  /*12a20*/  LD.E R10, desc[UR44][R16.64+0x88] ;  /* 0x0000882c100a7980 */ /* 0x000ea8000c101900 */
[----:B------:R-:W3:Y:S04]  /*12a30*/  LD.E R11, desc[UR44][R16.64+0x1e8] ;  /* 0x0001e82c100b7980 */ /* 0x000ee8000c101900 */
[----:B------:R-:W3:Y:S04]  /*12a40*/  LD.E.64 R4, desc[UR44][R16.64+0xb8] ;  /* 0x0000b82c10047980 */ /* 0x000ee8000c101b00 */
[----:B------:R-:W4:Y:S04]  /*12a50*/  LD.E.64 R14, desc[UR44][R16.64+0xb0] ;  /* 0x0000b02c100e7980 */ /* 0x000f28000c101b00 */
[----:B------:R-:W4:Y:S04]  /*12a60*/  LD.E.64 R18, desc[UR44][R16.64+0xb0] ;  /* 0x0000b02c10127980 */ /* 0x000f28000c101b00 */
[----:B-1---5:R-:W4:Y:S04]  /*12a70*/  LD.E.64 R6, desc[UR44][R16.64+0xb0] ;  /* 0x0000b02c10067980 */ /* 0x022f28000c101b00 */
[----:B------:R-:W4:Y:S01]  /*12a80*/  LD.E.64 R8, desc[UR44][R16.64+0xb0] ;  /* 0x0000b02c10087980 */ /* 0x000f22000c101b00 */
[----:B------:R-:W-:Y:S05]  /*12a90*/  WARPSYNC.ALL ;  /* 0x0000000000007948 */ /* 0x000fea0003800000 */
[----:B--2---:R-:W-:Y:S01]  /*12aa0*/  ISETP.NE.U32.AND P0, PT, R10, RZ, PT ;  /* 0x000000ff0a00720c */ /* 0x004fe20003f05070 */
[----:B---3--:R-:W-:Y:S01]  /*12ab0*/  IMAD R4, R11, 0x1000, R4 ;  /* 0x000010000b047824 */ /* 0x008fe200078e0204 */
[----:B------:R-:W-:Y:S01]  /*12ac0*/  R2UR UR7, R5 ;  /* 0x00000000050772ca */ /* 0x000fe200000e0000 */
[----:B------:R-:W2:Y:S01]  /*12ad0*/  LD.E.64 R10, desc[UR44][R16.64+0xb0] ;  /* 0x0000b02c100a7980 */ /* 0x000ea2000c101b00 */
[----:B------:R-:W-:Y:S01]  /*12ae0*/  WARPGROUP.ARRIVE ;  /* 0x00000000000079c5 */ /* 0x000fe20000000000 */
[----:B----4-:R-:W-:-:S08]  /*12af0*/  R2UR UR4, R14 ;  /* 0x000000000e0472ca */ /* 0x010fd000000e0000 */
[----:B------:R-:W-:Y:S01]  /*12b00*/  VOTEU.ANY UP0, P0 ;  /* 0x00000000003f7886 */ /* 0x000fe20000000100 */
[C---:B------:R-:W-:Y:S01]  /*12b10*/  R2UR UR6, R4.reuse ;  /* 0x00000000040672ca */ /* 0x040fe200000e0000 */
[----:B------:R-:W-:Y:S01]  /*12b20*/  VIADD R20, R4, 0x2 ;  /* 0x0000000204147836 */ /* 0x000fe20000000000 */
[----:B------:R-:W-:Y:S01]  /*12b30*/  R2UR UR5, R15 ;  /* 0x000000000f0572ca */ /* 0x000fe200000e0000 */
[----:B------:R-:W-:-:S12]  /*12b40*/  VIADD R18, R18, 0x2 ;  /* 0x0000000212127836 */ /* 0x000fd80000000000 */
[----:B------:R-:W-:Y:S01]  /*12b50*/  HGMMA.64x64x16.F32.BF16 R24, gdesc[UR4], R24, UP0, gsb0 ;  /* 0x00e00000041879f0 */ /* 0x000fe2000b801818 */
[----:B------:R-:W-:Y:S01]  /*12b60*/  IMAD.MOV.U32 R21, RZ, RZ, R5 ;  /* 0x000000ffff157224 */ /* 0x000fe200078e0005 */
        /* <DEDUP_REMOVED lines=175> */
[----:B------:R-:W4:Y:S01]  /*13660*/  LD.E.64 R10, desc[UR44][R16.64+0xb0] ;  /* 0x0000b02c100a7980 */ /* 0x000f22000c101b00 */
[----:B------:R-:W-:-:S03]  /*13670*/  VIADD R58, R4, 0x800 ;  /* 0x00000800043a7836 */ /* 0x000fc60000000000 */
[----:B------:R-:W-:Y:S01]  /*13680*/  ST.E desc[UR44][R16.64+0x88], R3 ;  /* 0x0000880310007985 */ /* 0x000fe2000c10192c */
[----:B------:R-:W-:-:S03]  /*13690*/  WARPGROUP.ARRIVE ;  /* 0x00000000000079c5 */ /* 0x000fc60000000000 */
[----:B------:R-:W1:Y:S03]  /*136a0*/  SHFL.IDX PT, R13, R13, RZ, 0x1f ;  /* 0x00001fff0d0d7589 */ /* 0x000e6600000e0000 */
[----:B------:R-:W-:Y:S01]  /*136b0*/  HGMMA.64x64x16.F32.BF16 R24, gdesc[UR4], R24, gsb0 ;  /* 0x00e00000041879f0 */ /* 0x000fe20008001818 */
[----:B------:R-:W-:Y:S01]  /*136c0*/  IMAD.MOV.U32 R15, RZ, RZ, R5 ;  /* 0x000000ffff0f7224 */ /* 0x000fe200078e0005 */
[----:B------:R-:W-:Y:S02]  /*136d0*/  UMOV UR4, 0x1 ;  /* 0x0000000100047882 */ /* 0x000fe40000000000 */
[----:B------:R-:W-:Y:S02]  /*136e0*/  UISETP.NE.U32.AND UP0, UPT, UR4, URZ, UPT ;  /* 0x0000003f0400728c */ /* 0x000fe4000bf05070 */
[----:B------:R-:W-:Y:S02]  /*136f0*/  R2UR UR11, R15 ;  /* 0x000000000f0b72ca */ /* 0x000fe400000e0000 */
[----:B-1----:R-:W-:-:S04]  /*13700*/  ISETP.GT.AND P1, PT, R13, 0x7f, PT ;  /* 0x0000007f0d00780c */ /* 0x002fc80003f24270 */
[----:B------:R-:W-:-:S04]  /*13710*/  SEL R13, RZ, 0x2, !P1 ;  /* 0x00000002ff0d7807 */ /* 0x000fc80004800000 */
[----:B--2---:R-:W-:Y:S01]  /*13720*/  IADD3 R18, R18, 0x800, R13 ;  /* 0x0000080012127810 */ /* 0x004fe20007ffe00d */
[----:B------:R-:W-:Y:S01]  /*13730*/  IMAD.IADD R14, R13, 0x1, R58 ;  /* 0x000000010d0e7824 */ /* 0x000fe200078e023a */
[----:B------:R-:W-:Y:S02]  /*13740*/  R2UR UR9, R19 ;  /* 0x00000000130972ca */ /* 0x000fe400000e0000 */
[----:B------:R-:W-:Y:S02]  /*13750*/  R2UR UR8, R18 ;  /* 0x00000000120872ca */ /* 0x000fe400000e0000 */
[----:B------:R-:W-:Y:S01]  /*13760*/  R2UR UR10, R14 ;  /* 0x000000000e0a72ca */ /* 0x000fe200000e0000 */
        /* <DEDUP_REMOVED lines=137> */
[----:B------:R-:W1:Y:S01]  /*14000*/  S2R R59, SR_TID.X ;  /* 0x00000000003b7919 */ /* 0x000e620000002100 */
[----:B------:R-:W-:Y:S02]  /*14010*/  WARPGROUP.DEPBAR.LE gsb0, 0x0 ;  /* 0x00008000000079c5 */ /* 0x000fe40000010000 */
[----:B------:R-:W4:Y:S01]  /*14020*/  LD.E.64 R18, desc[UR44][R16.64+0xb0] ;  /* 0x0000b02c10127980 */ /* 0x000f22000c101b00 */
[----:B------:R-:W-:Y:S01]  /*14030*/  IMAD.MOV.U32 R14, RZ, RZ, 0x38 ;  /* 0x00000038ff0e7424 */ /* 0x000fe200078e00ff */
[----:B-1----:R-:W-:Y:S01]  /*14040*/  LOP3.LUT R59, R59, 0x7f, RZ, 0xc0, !PT ;  /* 0x0000007f3b3b7812 */ /* 0x002fe200078ec0ff */
[----:B------:R-:W-:Y:S01]  /*14050*/  IMAD.MOV.U32 R15, RZ, RZ, 0xe00 ;  /* 0x00000e00ff0f7424 */ /* 0x000fe200078e00ff */
[----:B------:R-:W-:Y:S01]  /*14060*/  ST.E desc[UR44][R16.64+0x88], R3 ;  /* 0x0000880310007985 */ /* 0x000fe2000c10192c */
[----:B------:R-:W-:Y:S01]  /*14070*/  WARPGROUP.ARRIVE ;  /* 0x00000000000079c5 */ /* 0x000fe20000000000 */
[----:B------:R-:W-:-:S02]  /*14080*/  SEL R14, R14, 0x36, P1 ;  /* 0x000000360e0e7807 */ /* 0x000fc40000800000 */
[----:B------:R-:W-:Y:S02]  /*14090*/  SEL R15, R15, 0xd80, P1 ;  /* 0x00000d800f0f7807 */ /* 0x000fe40000800000 */
[----:B------:R-:W-:Y:S01]  /*140a0*/  ISETP.NE.AND P0, PT, R59, RZ, PT ;  /* 0x000000ff3b00720c */ /* 0x000fe20003f05270 */
        /* <DEDUP_REMOVED lines=74> */
[----:B------:R-:W3:Y:S04]  /*14550*/  LDL.64 R14, [R1+0x110] ;  /* 0x00011000010e7983 */ /* 0x000ee80000100a00 */
[----:B-1----:R-:W4:Y:S04]  /*14560*/  LDL R59, [R1+0xec] ;  /* 0x0000ec00013b7983 */ /* 0x002f280000100800 */
[----:B------:R-:W4:Y:S04]  /*14570*/  LDL R56, [R1+0x70] ;  /* 0x0000700001387983 */ /* 0x000f280000100800 */
[----:B------:R-:W4:Y:S04]  /*14580*/  LDL R20, [R1+0x118] ;  /* 0x0001180001147983 */ /* 0x000f280000100800 */
[----:B------:R-:W4:Y:S04]  /*14590*/  LDL.128 R8, [R1+0x100] ;  /* 0x0001000001087983 */ /* 0x000f280000100c00 */
[----:B--2---:R-:W2:Y:S04]  /*145a0*/  LD.E R57, desc[UR44][R4.64] ;  /* 0x0000002c04397980 */ /* 0x004ea8000c101900 */
[----:B------:R-:W2:Y:S01]  /*145b0*/  LDL.128 R4, [R1+0xf0] ;  /* 0x0000f00001047983 */ /* 0x000ea20000100c00 */
[----:B---3--:R-:W-:-:S02]  /*145c0*/  ISETP.NE.AND P1, PT, R14, 0x1, PT ;  /* 0x000000010e00780c */ /* 0x008fc40003f25270 */
[----:B----4-:R-:W-:Y:S01]  /*145d0*/  ISETP.GE.AND P2, PT, R9, 0x1, PT ;  /* 0x000000010900780c */ /* 0x010fe20003f46270 */
[----:B------:R-:W-:Y:S01]  /*145e0*/  BSSY B0, `(.L_x_6730) ;  /* 0x0000079000007945 */ /* 0x000fe20003800000 */
[-C--:B--2---:R-:W-:Y:S01]  /*145f0*/  FMUL.FTZ R21, R28, R57.reuse ;  /* 0x000000391c157220 */ /* 0x084fe20000410000 */
[-C--:B------:R-:W-:Y:S01]  /*14600*/  FMUL.FTZ R28, R38, R57.reuse ;  /* 0x00000039261c7220 */ /* 0x080fe20000410000 */
[-C--:B------:R-:W-:Y:S01]  /*14610*/  FMUL.FTZ R38, R40, R57.reuse ;  /* 0x0000003928267220 */ /* 0x080fe20000410000 */
[----:B------:R-:W-:Y:S01]  /*14620*/  SHF.R.S32.HI R40, RZ, 0x1f, R59 ;  /* 0x0000001fff287819 */ /* 0x000fe2000001143b */
[-C--:B------:R-:W-:Y:S01]  /*14630*/  FMUL.FTZ R13, R26, R57.reuse ;  /* 0x000000391a0d7220 */ /* 0x080fe20000410000 */
[-C--:B------:R-:W-:Y:S01]  /*14640*/  FMUL.FTZ R26, R34, R57.reuse ;  /* 0x00000039221a7220 */ /* 0x080fe20000410000 */
[----:B------:R-:W-:Y:S01]  /*14650*/  FMUL.FTZ R18, R27, R57 ;  /* 0x000000391b127220 */ /* 0x000fe20000410000 */
[----:B------:R-:W-:Y:S01]  /*14660*/  LEA.HI R34, R40, R59, RZ, 0x7 ;  /* 0x0000003b28227211 */ /* 0x000fe200078f38ff */
[-C--:B------:R-:W-:Y:S01]  /*14670*/  FMUL.FTZ R27, R35, R57.reuse ;  /* 0x00000039231b7220 */ /* 0x080fe20000410000 */
[-C--:B------:R-:W-:Y:S01]  /*14680*/  FMUL.FTZ R35, R36, R57.reuse ;  /* 0x0000003924237220 */ /* 0x080fe20000410000 */
[-C--:B------:R-:W-:Y:S01]  /*14690*/  FMUL.FTZ R58, R29, R57.reuse ;  /* 0x000000391d3a7220 */ /* 0x080fe20000410000 */
[----:B------:R-:W-:Y:S01]  /*146a0*/  LOP3.LUT R36, R34, 0xffffff80, RZ, 0xc0, !PT ;  /* 0xffffff8022247812 */ /* 0x000fe200078ec0ff */
[-C--:B------:R-:W-:Y:S01]  /*146b0*/  FMUL.FTZ R24, R24, R57.reuse ;  /* 0x0000003918187220 */ /* 0x080fe20000410000 */
[-C--:B------:R-:W-:Y:S01]  /*146c0*/  FMUL.FTZ R29, R39, R57.reuse ;  /* 0x00000039271d7220 */ /* 0x080fe20000410000 */
[-C--:B------:R-:W-:Y:S01]  /*146d0*/  FMUL.FTZ R39, R41, R57.reuse ;  /* 0x0000003929277220 */ /* 0x080fe20000410000 */
[-C--:B------:R-:W-:Y:S01]  /*146e0*/  FMUL.FTZ R41, R44, R57.reuse ;  /* 0x000000392c297220 */ /* 0x080fe20000410000 */
[----:B------:R-:W-:Y:S01]  /*146f0*/  IMAD.IADD R44, R59, 0x1, -R36 ;  /* 0x000000013b2c7824 */ /* 0x000fe200078e0a24 */
[----:B0-----:R0:W1:Y:S01]  /*14700*/  MUFU.TANH R3, R24 ;  /* 0x0000001800037308 */ /* 0x0010620000002400 */
[-C--:B------:R-:W-:Y:S01]  /*14710*/  FMUL.FTZ R19, R25, R57.reuse ;  /* 0x0000003919137220 */ /* 0x080fe20000410000 */
[-C--:B------:R-:W-:Y:S01]  /*14720*/  FMUL.FTZ R25, R31, R57.reuse ;  /* 0x000000391f197220 */ /* 0x080fe20000410000 */
[-C--:B------:R-:W-:Y:S01]  /*14730*/  FMUL.FTZ R31, R43, R57.reuse ;  /* 0x000000392b1f7220 */ /* 0x080fe20000410000 */
[-C--:B0-----:R-:W-:Y:S01]  /*14740*/  FMUL.FTZ R24, R30, R57.reuse ;  /* 0x000000391e187220 */ /* 0x081fe20000410000 */
[-C--:B------:R-:W-:Y:S01]  /*14750*/  FMUL.FTZ R30, R42, R57.reuse ;  /* 0x000000392a1e7220 */ /* 0x080fe20000410000 */
[-C--:B------:R-:W-:Y:S01]  /*14760*/  FMUL.FTZ R42, R45, R57.reuse ;  /* 0x000000392d2a7220 */ /* 0x080fe20000410000 */
[----:B------:R-:W-:Y:S01]  /*14770*/  SHF.R.S32.HI R45, RZ, 0x1f, R44 ;  /* 0x0000001fff2d7819 */ /* 0x000fe2000001142c */
        /* <DEDUP_REMOVED lines=16> */
[----:B------:R-:W-:Y:S02]  /*14880*/  IMAD R40, R56, 0x4, R45 ;  /* 0x0000000438287824 */ /* 0x000fe400078e022d */
[----:B------:R-:W-:Y:S02]  /*14890*/  IMAD.IADD R59, R60, 0x1, -R59 ;  /* 0x000000013c3b7824 */ /* 0x000fe400078e0a3b */
[----:B------:R-:W-:-:S04]  /*148a0*/  IMAD.U32 R40, R40, 0x10, R47 ;  /* 0x0000001028287824 */ /* 0x000fc800078e002f */
[----:B------:R-:W-:-:S04]  /*148b0*/  IMAD R48, R59, 0x8, R40 ;  /* 0x000000083b307824 */ /* 0x000fc800078e0228 */
[----:B------:R-:W-:-:S04]  /*148c0*/  @P1 IMAD.HI.U32 R15, R48, R15, RZ ;  /* 0x0000000f300f1227 */ /* 0x000fc800078e00ff */
[----:B------:R-:W-:Y:S01]  /*148d0*/  FMUL.FTZ R40, R51, R57 ;  /* 0x0000003933287220 */ /* 0x000fe20000410000 */
[----:B------:R-:W-:Y:S01]  /*148e0*/  @P1 SHF.R.U32.HI R48, RZ, R20, R15 ;  /* 0x00000014ff301219 */ /* 0x000fe2000001160f */
[----:B------:R-:W-:Y:S01]  /*148f0*/  IMAD.SHL.U32 R51, R0, 0x40, RZ ;  /* 0x0000004000337824 */ /* 0x000fe200078e00ff */
[----:B------:R-:W-:-:S03]  /*14900*/  LOP3.LUT R15, R46, 0x7ffffffc, RZ, 0xc0, !PT ;  /* 0x7ffffffc2e0f7812 */ /* 0x000fc600078ec0ff */
[----:B------:R-:W0:Y:S02]  /*14910*/  SHFL.IDX PT, R47, R48, RZ, 0x1c1f ;  /* 0x001c1fff302f7589 */ /* 0x000e2400000e0000 */
[----:B------:R-:W-:Y:S01]  /*14920*/  IMAD.IADD R46, R44, 0x1, -R15 ;  /* 0x000000012c2e7824 */ /* 0x000fe200078e0a0f */
        /* <DEDUP_REMOVED lines=10> */
[----:B------:R-:W-:Y:S01]  /*149d0*/  IMAD R15, R46, -0x2, R15 ;  /* 0xfffffffe2e0f7824 */ /* 0x000fe200078e020f */
[----:B------:R-:W2:Y:S04]  /*149e0*/  MUFU.TANH R19, R19 ;  /* 0x0000001300137308 */ /* 0x000ea80000002400 */
        /* <DEDUP_REMOVED lines=48> */
.L_x_6733:
[----:B------:R-:W-:-:S13]  /*14cf0*/  ISETP.NE.AND P1, PT, R9, 0x1, PT ;  /* 0x000000010900780c */ /* 0x000fda0003f25270 */
[----:B------:R-:W-:-:S05]  /*14d00*/  @P1 IMAD.HI.U32 R20, R8, R10, RZ ;  /* 0x0000000a08141227 */ /* 0x000fca00078e00ff */
[----:B------:R-:W-:-:S07]  /*14d10*/  @P1 SHF.R.U32.HI R8, RZ, R11, R20 ;  /* 0x0000000bff081219 */ /* 0x000fce0000011614 */
.L_x_6734:
[----:B------:R-:W-:Y:S05]  /*14d20*/  BSYNC B1 ;  /* 0x0000000000017941 */ /* 0x000fea0003800000 */
.L_x_6732:
[----:B------:R-:W-:-:S04]  /*14d30*/  IMAD R15, R8, R9, -R51 ;  /* 0x00000009080f7224 */ /* 0x000fc800078e0a33 */
[----:B------:R-:W-:-:S05]  /*14d40*/  IMAD R8, R46, -0x2, R15 ;  /* 0xfffffffe2e087824 */ /* 0x000fca00078e020f */
[----:B------:R-:W-:Y:S02]  /*14d50*/  VIMNMX R7, R7, R8, !PT ;  /* 0x0000000807077248 */ /* 0x000fe40007fe0100 */
[----:B------:R-:W-:-:S07]  /*14d60*/  VIADDMNMX R6, R8, R9, R6, PT ;  /* 0x0000000908067246 */ /* 0x000fce0003800106 */
.L_x_6731:
[----:B------:R-:W-:Y:S05]  /*14d70*/  BSYNC B0 ;  /* 0x0000000000007941 */ /* 0x000fea0003800000 */
.L_x_6730:
[C---:B------:R-:W-:Y:S01]  /*14d80*/  ISETP.GE.AND P1, PT, R55.reuse, 0x2, PT ;  /* 0x000000023700780c */ /* 0x040fe20003f26270 */
[----:B------:R-:W-:Y:S01]  /*14d90*/  BSSY B0, `(.L_x_6735) ;  /* 0x0000062000007945 */ /* 0x000fe20003800000 */
[----:B------:R-:W-:Y:S02]  /*14da0*/  ISETP.GE.AND P3, PT, R55, 0xa, PT ;  /* 0x0000000a3700780c */ /* 0x000fe40003f66270 */
        /* <DEDUP_REMOVED lines=10> */
[----:B------:R-:W-:Y:S02]  /*14e50*/  ISETP.GE.AND P3, PT, R55, 0x11, PT ;  /* 0x000000113700780c */ /* 0x000fe40003f66270 */
[----:B------:R-:W-:Y:S02]  /*14e60*/  FSEL R58, R58, -INF , !P1 ;  /* 0xff8000003a3a7808 */ /* 0x000fe40004800000 */
[C---:B------:R-:W-:Y:S02]  /*14e70*/  ISETP.LT.OR P2, PT, R6.reuse, 0x9, P2 ;  /* 0x000000090600780c */ /* 0x040fe40001741670 */
        /* <DEDUP_REMOVED lines=47> */
[----:B------:R-:W-:Y:S01]  /*15170*/  ISETP.GE.AND P4, PT, R55, 0x39, PT ;  /* 0x000000393700780c */ /* 0x000fe20003f86270 */
[----:B------:R-:W0:Y:S03]  /*15180*/  SHFL.IDX PT, R49, R48, 0x1, 0x1c1f ;  /* 0x003c1f0030317f89 */ /* 0x000e2600000e0000 */
[----:B------:R-:W-:-:S04]  /*15190*/  ISETP.GT.AND P5, PT, R7, 0x38, !P4 ;  /* 0x000000380700780c */ /* 0x000fc800067a4270 */
[----:B------:R-:W-:-:S04]  /*151a0*/  ISETP.LT.OR P5, PT, R6, 0x39, P5 ;  /* 0x000000390600780c */ /* 0x000fc80002fa1670 */
[----:B------:R-:W-:Y:S02]  /*151b0*/  FSEL R15, R52, -INF , !P5 ;  /* 0xff800000340f7808 */ /* 0x000fe40006800000 */
[----:B------:R-:W-:-:S04]  /*151c0*/  ISETP.GE.AND P5, PT, R55, 0x1, PT ;  /* 0x000000013700780c */ /* 0x000fc80003fa6270 */
[----:B------:R-:W-:-:S04]  /*151d0*/  ISETP.GT.AND P6, PT, R7, RZ, !P5 ;  /* 0x000000ff0700720c */ /* 0x000fc80006fc4270 */
[----:B------:R-:W-:-:S04]  /*151e0*/  ISETP.LT.OR P6, PT, R6, 0x1, P6 ;  /* 0x000000010600780c */ /* 0x000fc800037c1670 */
[----:B-1----:R-:W-:Y:S02]  /*151f0*/  FSEL R47, R3, -INF , !P6 ;  /* 0xff800000032f7808 */ /* 0x002fe40007000000 */
        /* <DEDUP_REMOVED lines=19> */
.L_x_6738:
[----:B------:R-:W-:-:S13]  /*15330*/  ISETP.NE.AND P6, PT, R9, 0x1, PT ;  /* 0x000000010900780c */ /* 0x000fda0003fc5270 */
[----:B------:R-:W-:-:S05]  /*15340*/  @P6 IMAD.HI.U32 R10, R4, R10, RZ ;  /* 0x0000000a040a6227 */ /* 0x000fca00078e00ff */
[----:B------:R-:W-:-:S07]  /*15350*/  @P6 SHF.R.U32.HI R4, RZ, R11, R10 ;  /* 0x0000000bff046219 */ /* 0x000fce000001160a */
.L_x_6739:
[----:B------:R-:W-:Y:S05]  /*15360*/  BSYNC B1 ;  /* 0x0000000000017941 */ /* 0x000fea0003800000 */
.L_x_6737:
[----:B------:R-:W-:-:S04]  /*15370*/  IMAD R5, R4, R9, -R51 ;  /* 0x0000000904057224 */ /* 0x000fc800078e0a33 */
[----:B------:R-:W-:-:S05]  /*15380*/  IMAD R46, R46, -0x2, R5 ;  /* 0xfffffffe2e2e7824 */ /* 0x000fca00078e0205 */
[----:B------:R-:W-:Y:S02]  /*15390*/  VIADDMNMX R6, R46, R9, R6, PT ;  /* 0x000000092e067246 */ /* 0x000fe40003800106 */
[----:B------:R-:W-:-:S07]  /*153a0*/  VIMNMX R7, R7, R46, !PT ;  /* 0x0000002e07077248 */ /* 0x000fce0007fe0100 */
.L_x_6736:
[----:B------:R-:W-:Y:S05]  /*153b0*/  BSYNC B0 ;  /* 0x0000000000007941 */ /* 0x000fea0003800000 */
.L_x_6735:
[----:B------:R-:W-:Y:S02]  /*153c0*/  ISETP.GT.AND P5, PT, R7, RZ, !P5 ;  /* 0x000000ff0700720c */ /* 0x000fe40006fa4270 */
[----:B------:R-:W-:Y:S02]  /*153d0*/  ISETP.NE.AND P6, PT, R64, RZ, PT ;  /* 0x000000ff4000720c */ /* 0x000fe40003fc5270 */
[----:B------:R-:W-:-:S04]  /*153e0*/  ISETP.LT.OR P5, PT, R6, 0x1, P5 ;  /* 0x000000010600780c */ /* 0x000fc80002fa1670 */
[----:B------:R-:W-:Y:S02]  /*153f0*/  FSEL R10, R13, -INF , !P5 ;  /* 0xff8000000d0a7808 */ /* 0x000fe40006800000 */
[----:B------:R-:W-:Y:S02]  /*15400*/  ISETP.NE.AND P5, PT, R8, RZ, PT ;  /* 0x000000ff0800720c */ /* 0x000fe40003fa5270 */
[----:B------:R-:W2:Y:S02]  /*15410*/  LD.E.64 R8, desc[UR44][R16.64+0x200] ;  /* 0x0002002c10087980 */ /* 0x000ea4000c101b00 */
        /* <DEDUP_REMOVED lines=43> */
[----:B------:R-:W-:Y:S02]  /*156d0*/  ISETP.LT.OR P2, PT, R6, 0x31, P2 ;  /* 0x000000310600780c */ /* 0x000fe40001741670 */
[----:B------:R-:W-:Y:S02]  /*156e0*/  FSEL R36, R36, -INF , !P1 ;  /* 0xff80000024247808 */ /* 0x000fe40004800000 */
[----:B------:R-:W-:Y:S02]  /*156f0*/  ISETP.GT.AND P4, PT, R7, 0x38, !P4 ;  /* 0x000000380700780c */ /* 0x000fe40006784270 */
[----:B------:R-:W-:Y:S02]  /*15700*/  ISETP.LT.OR P3, PT, R6, 0x32, P3 ;  /* 0x000000320600780c */ /* 0x000fe40001f61670 */
[----:B------:R-:W-:-:S02]  /*15710*/  FSEL R14, R14, -INF , !P2 ;  /* 0xff8000000e0e7808 */ /* 0x000fc40005000000 */
[----:B------:R-:W-:Y:S02]  /*15720*/  ISETP.GT.AND P1, PT, R7, 0x39, !P6 ;  /* 0x000000390700780c */ /* 0x000fe40007724270 */
[----:B------:R-:W-:Y:S02]  /*15730*/  ISETP.LT.OR P4, PT, R6, 0x39, P4 ;  /* 0x000000390600780c */ /* 0x000fe40002781670 */
[----:B------:R-:W-:Y:S01]  /*15740*/  FSEL R40, R40, -INF , !P3 ;  /* 0xff80000028287808 */ /* 0x000fe20005800000 */
[----:B------:R-:W-:Y:S01]  /*15750*/  UIADD3 UR4, UP0, UR37, 0x200, URZ ;  /* 0x0000020025047890 */ /* 0x000fe2000ff1e03f */
[----:B------:R-:W-:Y:S02]  /*15760*/  ISETP.LT.OR P1, PT, R6, 0x3a, P1 ;  /* 0x0000003a0600780c */ /* 0x000fe40000f21670 */
[----:B------:R-:W-:Y:S01]  /*15770*/  FSEL R44, R44, -INF , !P4 ;  /* 0xff8000002c2c7808 */ /* 0x000fe20006000000 */
[----:B------:R-:W-:Y:S02]  /*15780*/  ULOP3.LUT UR4, UR4, 0x4, URZ, 0xfc, !UPT ;  /* 0x0000000404047892 */ /* 0x000fe4000f8efc3f */
[----:B------:R-:W-:Y:S01]  /*15790*/  UIADD3.X UR5, URZ, UR36, URZ, UP0, !UPT ;  /* 0x000000243f057290 */ /* 0x000fe200087fe43f */
[----:B------:R-:W-:-:S02]  /*157a0*/  FSEL R45, R45, -INF , !P1 ;  /* 0xff8000002d2d7808 */ /* 0x000fc40004800000 */
        /* <DEDUP_REMOVED lines=33> */
[----:B------:R-:W-:Y:S01]  /*159c0*/  FMNMX.FTZ R6, R44, R5, !PT ;  /* 0x000000052c067209 */ /* 0x000fe20007810000 */
[----:B------:R-:W-:Y:S02]  /*159d0*/  IMAD.U32 R4, RZ, RZ, UR4 ;  /* 0x00000004ff047e24 */ /* 0x000fe4000f8e00ff */
[----:B------:R-:W-:Y:S01]  /*159e0*/  IMAD.U32 R5, RZ, RZ, UR5 ;  /* 0x00000005ff057e24 */ /* 0x000fe2000f8e00ff */
        /* <DEDUP_REMOVED lines=43> */
.L_x_6741:
[----:B------:R-:W-:Y:S05]  /*15ca0*/  BSYNC B0 ;  /* 0x0000000000007941 */ /* 0x000fea0003800000 */
.L_x_6740:
        /* <DEDUP_REMOVED lines=18> */
[-CC-:B------:R-:W-:Y:S01]  /*15dd0*/  FFMA.FTZ R15, R3, R2.reuse, -R6.reuse ;  /* 0x00000002030f7223 */ /* 0x180fe20000010806 */
[----:B------:R-:W-:Y:S01]  /*15de0*/  FSEL R3, R4, RZ, P1 ;  /* 0x000000ff04037208 */ /* 0x000fe20000800000 */
[-CC-:B------:R-:W-:Y:S01]  /*15df0*/  FFMA.FTZ R168, R47, R2.reuse, -R6.reuse ;  /* 0x000000022fa87223 */ /* 0x180fe20000010806 */
[-CC-:B------:R-:W-:Y:S01]  /*15e00*/  FFMA.FTZ R7, R20, R2.reuse, -R6.reuse ;  /* 0x0000000214077223 */ /* 0x180fe20000010806 */
[-CC-:B------:R-:W-:Y:S01]  /*15e10*/  FFMA.FTZ R170, R21, R2.reuse, -R6.reuse ;  /* 0x0000000215aa7223 */ /* 0x180fe20000010806 */
[-CC-:B0-----:R-:W-:Y:S01]  /*15e20*/  FFMA.FTZ R9, R58, R2.reuse, -R6.reuse ;  /* 0x000000023a097223 */ /* 0x181fe20000010806 */
        /* <DEDUP_REMOVED lines=8> */
[-C--:B------:R-:W-:Y:S01]  /*15eb0*/  FFMA.FTZ R27, R27, R2.reuse, -R3 ;  /* 0x000000021b1b7223 */ /* 0x080fe20000010803 */
        /* <DEDUP_REMOVED lines=10> */
[----:B-----5:R-:W-:Y:S01]  /*15f60*/  FADD.FTZ R4, R168, R51 ;  /* 0x00000033a8047221 */ /* 0x020fe20000010000 */
        /* <DEDUP_REMOVED lines=8> */
[-CC-:B------:R-:W-:Y:S01]  /*15ff0*/  FFMA.FTZ R14, R14, R2.reuse, -R3.reuse ;  /* 0x000000020e0e7223 */ /* 0x180fe20000010803 */
[-CC-:B------:R-:W-:Y:S01]  /*16000*/  FFMA.FTZ R40, R40, R2.reuse, -R3.reuse ;  /* 0x0000000228287223 */ /* 0x180fe20000010803 */
[-CC-:B------:R-:W-:Y:S01]  /*16010*/  FFMA.FTZ R44, R44, R2.reuse, -R3.reuse ;  /* 0x000000022c2c7223 */ /* 0x180fe20000010803 */
[----:B------:R-:W-:-:S03]  /*16020*/  FFMA.FTZ R2, R45, R2, -R3 ;  /* 0x000000022d027223 */ /* 0x000fc60000010803 */
        /* <DEDUP_REMOVED lines=55> */
[----:B-1----:R-:W-:Y:S01]  /*163a0*/  FADD.FTZ R6, R44, R5 ;  /* 0x000000052c067221 */ /* 0x002fe20000010000 */
[----:B--2---:R-:W-:-:S05]  /*163b0*/  FADD.FTZ R39, R15, R4 ;  /* 0x000000040f277221 */ /* 0x004fca0000010000 */
[----:B------:R-:W-:Y:S01]  /*163c0*/  ST.E desc[UR44][R16.64+0x210], R39 ;  /* 0x0002102710007985 */ /* 0x000fe2000c10192c */
[----:B0-----:R-:W-:-:S05]  /*163d0*/  FADD.FTZ R41, R183, R6 ;  /* 0x00000006b7297221 */ /* 0x001fca0000010000 */
        /* <DEDUP_REMOVED lines=22> */
[----:B------:R-:W-:Y:S01]  /*16540*/  STSM.16.M88.4 [R18], R168 ;  /* 0x000000a812007844 */ /* 0x000fe20000000200 */
[--C-:B---3--:R-:W-:Y:S02]  /*16550*/  IMAD R5, R3, 0x2, R18.reuse ;  /* 0x0000000203057824 */ /* 0x108fe400078e0212 */
[C---:B------:R-:W-:Y:S02]  /*16560*/  IMAD R4, R2.reuse, 0x2, R18 ;  /* 0x0000000202047824 */ /* 0x040fe400078e0212 */
[----:B------:R-:W-:-:S03]  /*16570*/  IMAD R6, R2, 0x2, R5 ;  /* 0x0000000202067824 */ /* 0x000fc600078e0205 */
[----:B------:R0:W-:Y:S04]  /*16580*/  STSM.16.M88.4 [R4], R172 ;  /* 0x000000ac04007844 */ /* 0x0001e80000000200 */
[----:B------:R1:W-:Y:S04]  /*16590*/  STSM.16.M88.4 [R5], R176 ;  /* 0x000000b005007844 */ /* 0x0003e80000000200 */
[----:B------:R2:W-:Y:S04]  /*165a0*/  STSM.16.M88.4 [R6], R180 ;  /* 0x000000b406007844 */ /* 0x0005e80000000200 */
[----:B------:R-:W3:Y:S01]  /*165b0*/  LD.E R8, desc[UR44][R16.64+0x230] ;  /* 0x0002302c10087980 */ /* 0x000ee2000c101900 */
[----:B------:R-:W-:-:S04]  /*165c0*/  UIADD3 UR4, UP0, UR37, 0x230, URZ ;  /* 0x0000023025047890 */ /* 0x000fc8000ff1e03f */
[----:B------:R-:W-:Y:S02]  /*165d0*/  ULOP3.LUT UR5, UR4, 0x4, URZ, 0xfc, !UPT ;  /* 0x0000000404057892 */ /* 0x000fe4000f8efc3f */
[----:B------:R-:W-:-:S04]  /*165e0*/  UIADD3.X UR6, URZ, UR36, URZ, UP0, !UPT ;  /* 0x000000243f067290 */ /* 0x000fc800087fe43f */
[----:B------:R-:W-:Y:S02]  /*165f0*/  IMAD.U32 R2, RZ, RZ, UR5 ;  /* 0x00000005ff027e24 */ /* 0x000fe4000f8e00ff */
[----:B------:R-:W-:Y:S02]  /*16600*/  IMAD.U32 R3, RZ, RZ, UR6 ;  /* 0x00000006ff037e24 */ /* 0x000fe4000f8e00ff */
[----:B---3--:R-:W-:-:S05]  /*16610*/  FMUL.FTZ R7, R13, R8 ;  /* 0x000000080d077220 */ /* 0x008fca0000410000 */
[----:B------:R-:W-:Y:S04]  /*16620*/  ST.E desc[UR44][R16.64+0x230], R7 ;  /* 0x0002300710007985 */ /* 0x000fe8000c10192c */
[----:B0-----:R-:W1:Y:S02]  /*16630*/  LD.E R4, desc[UR44][R2.64] ;  /* 0x0000002c02047980 */ /* 0x001e64000c101900 */
[----:B-1----:R-:W-:-:S05]  /*16640*/  FMUL.FTZ R5, R13, R4 ;  /* 0x000000040d057220 */ /* 0x002fca0000410000 */
[----:B------:R0:W-:Y:S04]  /*16650*/  ST.E desc[UR44][R2.64], R5 ;  /* 0x0000000502007985 */ /* 0x0001e8000c10192c */
        /* <DEDUP_REMOVED lines=60> */
[----:B--2---:R-:W2:Y:S04]  /*16a20*/  LD.E R6, desc[UR44][R16.64+0x414] ;  /* 0x0004142c10067980 */ /* 0x004ea8000c101900 */
[----:B------:R-:W2:Y:S01]  /*16a30*/  LD.E R8, desc[UR44][R16.64+0x420] ;  /* 0x0004202c10087980 */ /* 0x000ea2000c101900 */
[----:B------:R-:W-:Y:S01]  /*16a40*/  ULOP3.LUT UR5, UR4, 0x8, URZ, 0xfc, !UPT ;  /* 0x0000000804057892 */ /* 0x000fe2000f8efc3f */
[C---:B0-----:R-:W-:Y:S01]  /*16a50*/  FMUL.FTZ R5, R13.reuse, R66 ;  /* 0x000000420d057220 */ /* 0x041fe20000410000 */
[----:B---3--:R-:W-:-:S04]  /*16a60*/  FMUL.FTZ R27, R13, R132 ;  /* 0x000000840d1b7220 */ /* 0x008fc80000410000 */
[----:B------:R0:W-:Y:S01]  /*16a70*/  ST.E desc[UR44][R16.64+0x240], R5 ;  /* 0x0002400510007985 */ /* 0x0001e2000c10192c */
[C---:B----4-:R-:W-:Y:S01]  /*16a80*/  FMUL.FTZ R7, R13.reuse, R68 ;  /* 0x000000440d077220 */ /* 0x050fe20000410000 */
[C---:B-----5:R-:W-:Y:S01]  /*16a90*/  FMUL.FTZ R9, R13.reuse, R70 ;  /* 0x000000460d097220 */ /* 0x060fe20000410000 */
[C---:B------:R-:W-:Y:S01]  /*16aa0*/  FMUL.FTZ R15, R13.reuse, R72 ;  /* 0x000000480d0f7220 */ /* 0x040fe20000410000 */
[C---:B------:R-:W-:Y:S01]  /*16ab0*/  FMUL.FTZ R19, R13.reuse, R74 ;  /* 0x0000004a0d137220 */ /* 0x040fe20000410000 */
[----:B------:R-:W-:Y:S01]  /*16ac0*/  ST.E desc[UR44][R16.64+0x424], R27 ;  /* 0x0004241b10007985 */ /* 0x000fe2000c10192c */
[----:B0-----:R-:W-:-:S03]  /*16ad0*/  FMUL.FTZ R5, R13, R80 ;  /* 0x000000500d057220 */ /* 0x001fc60000410000 */
[----:B------:R0:W-:Y:S01]  /*16ae0*/  ST.E desc[UR44][R16.64+0x244], R7 ;  /* 0x0002440710007985 */ /* 0x0001e2000c10192c */
[----:B------:R-:W-:-:S03]  /*16af0*/  FMUL.FTZ R21, R13, R76 ;  /* 0x0000004c0d157220 */ /* 0x000fc60000410000 */
[----:B------:R1:W-:Y:S01]  /*16b00*/  ST.E desc[UR44][R16.64+0x250], R9 ;  /* 0x0002500910007985 */ /* 0x0003e2000c10192c */
[----:B------:R-:W-:-:S03]  /*16b10*/  FMUL.FTZ R25, R13, R78 ;  /* 0x0000004e0d197220 */ /* 0x000fc60000410000 */
[----:B------:R3:W-:Y:S04]  /*16b20*/  ST.E desc[UR44][R16.64+0x254], R15 ;  /* 0x0002540f10007985 */ /* 0x0007e8000c10192c */
[----:B------:R4:W-:Y:S01]  /*16b30*/  ST.E desc[UR44][R16.64+0x260], R19 ;  /* 0x0002601310007985 */ /* 0x0009e2000c10192c */
[C---:B0-----:R-:W-:Y:S01]  /*16b40*/  FMUL.FTZ R7, R13.reuse, R82 ;  /* 0x000000520d077220 */ /* 0x041fe20000410000 */
[C---:B------:R-:W-:Y:S02]  /*16b50*/  FMUL.FTZ R27, R13.reuse, R84 ;  /* 0x000000540d1b7220 */ /* 0x040fe40000410000 */
[----:B------:R0:W-:Y:S01]  /*16b60*/  ST.E desc[UR44][R16.64+0x274], R5 ;  /* 0x0002740510007985 */ /* 0x0001e2000c10192c */
[C---:B------:R-:W-:Y:S01]  /*16b70*/  FMUL.FTZ R29, R13.reuse, R86 ;  /* 0x000000560d1d7220 */ /* 0x040fe20000410000 */
[C---:B-1----:R-:W-:Y:S01]  /*16b80*/  FMUL.FTZ R9, R13.reuse, R88 ;  /* 0x000000580d097220 */ /* 0x042fe20000410000 */
[C---:B---3--:R-:W-:Y:S01]  /*16b90*/  FMUL.FTZ R15, R13.reuse, R90 ;  /* 0x0000005a0d0f7220 */ /* 0x048fe20000410000 */
[C---:B----4-:R-:W-:Y:S01]  /*16ba0*/  FMUL.FTZ R19, R13.reuse, R92 ;  /* 0x0000005c0d137220 */ /* 0x050fe20000410000 */
[----:B------:R1:W-:Y:S01]  /*16bb0*/  ST.E desc[UR44][R16.64+0x264], R21 ;  /* 0x0002641510007985 */ /* 0x0003e2000c10192c */
[----:B0-----:R-:W-:-:S03]  /*16bc0*/  FMUL.FTZ R5, R13, R98 ;  /* 0x000000620d057220 */ /* 0x001fc60000410000 */
[----:B------:R0:W-:Y:S04]  /*16bd0*/  ST.E desc[UR44][R16.64+0x270], R25 ;  /* 0x0002701910007985 */ /* 0x0001e8000c10192c */
[----:B------:R3:W-:Y:S04]  /*16be0*/  ST.E desc[UR44][R16.64+0x280], R7 ;  /* 0x0002800710007985 */ /* 0x0007e8000c10192c */
[----:B------:R4:W-:Y:S01]  /*16bf0*/  ST.E desc[UR44][R16.64+0x284], R27 ;  /* 0x0002841b10007985 */ /* 0x0009e2000c10192c */
[----:B-1----:R-:W-:-:S03]  /*16c00*/  FMUL.FTZ R21, R13, R94 ;  /* 0x0000005e0d157220 */ /* 0x002fc60000410000 */
[----:B------:R1:W-:Y:S01]  /*16c10*/  ST.E desc[UR44][R16.64+0x290], R29 ;  /* 0x0002901d10007985 */ /* 0x0003e2000c10192c */
[----:B0-----:R-:W-:-:S03]  /*16c20*/  FMUL.FTZ R25, R13, R96 ;  /* 0x000000600d197220 */ /* 0x001fc60000410000 */
[----:B------:R0:W-:Y:S01]  /*16c30*/  ST.E desc[UR44][R16.64+0x294], R9 ;  /* 0x0002940910007985 */ /* 0x0001e2000c10192c */
[----:B---3--:R-:W-:-:S03]  /*16c40*/  FMUL.FTZ R7, R13, R100 ;  /* 0x000000640d077220 */ /* 0x008fc60000410000 */
[----:B------:R3:W-:Y:S01]  /*16c50*/  ST.E desc[UR44][R16.64+0x2a0], R15 ;  /* 0x0002a00f10007985 */ /* 0x0007e2000c10192c */
[----:B----4-:R-:W-:-:S03]  /*16c60*/  FMUL.FTZ R27, R13, R104 ;  /* 0x000000680d1b7220 */ /* 0x010fc60000410000 */
[----:B------:R4:W-:Y:S01]  /*16c70*/  ST.E desc[UR44][R16.64+0x2a4], R19 ;  /* 0x0002a41310007985 */ /* 0x0009e2000c10192c */
[C---:B-1----:R-:W-:Y:S01]  /*16c80*/  FMUL.FTZ R29, R13.reuse, R106 ;  /* 0x0000006a0d1d7220 */ /* 0x042fe20000410000 */
[C---:B0-----:R-:W-:Y:S02]  /*16c90*/  FMUL.FTZ R9, R13.reuse, R102 ;  /* 0x000000660d097220 */ /* 0x041fe40000410000 */
[----:B------:R0:W-:Y:S01]  /*16ca0*/  ST.E desc[UR44][R16.64+0x2c0], R5 ;  /* 0x0002c00510007985 */ /* 0x0001e2000c10192c */
[C---:B---3--:R-:W-:Y:S01]  /*16cb0*/  FMUL.FTZ R15, R13.reuse, R108 ;  /* 0x0000006c0d0f7220 */ /* 0x048fe20000410000 */
[C---:B----4-:R-:W-:Y:S02]  /*16cc0*/  FMUL.FTZ R19, R13.reuse, R110 ;  /* 0x0000006e0d137220 */ /* 0x050fe40000410000 */
        /* <DEDUP_REMOVED lines=9> */
[----:B---3--:R-:W-:-:S03]  /*16d60*/  FMUL.FTZ R7, R13, R118 ;  /* 0x000000760d077220 */ /* 0x008fc60000410000 */
[----:B------:R3:W-:Y:S01]  /*16d70*/  ST.E desc[UR44][R16.64+0x2e4], R15 ;  /* 0x0002e40f10007985 */ /* 0x0007e2000c10192c */
[----:B-1----:R-:W-:-:S03]  /*16d80*/  FMUL.FTZ R9, R13, R120 ;  /* 0x000000780d097220 */ /* 0x002fc60000410000 */
[----:B------:R1:W-:Y:S01]  /*16d90*/  ST.E desc[UR44][R16.64+0x2f0], R19 ;  /* 0x0002f01310007985 */ /* 0x0003e2000c10192c */
[C---:B----4-:R-:W-:Y:S01]  /*16da0*/  FMUL.FTZ R27, R13.reuse, R124 ;  /* 0x0000007c0d1b7220 */ /* 0x050fe20000410000 */
[C---:B0-----:R-:W-:Y:S02]  /*16db0*/  FMUL.FTZ R29, R13.reuse, R126 ;  /* 0x0000007e0d1d7220 */ /* 0x041fe40000410000 */
[----:B------:R0:W-:Y:S01]  /*16dc0*/  ST.E desc[UR44][R16.64+0x2f4], R5 ;  /* 0x0002f40510007985 */ /* 0x0001e2000c10192c */
[C---:B---3--:R-:W-:Y:S01]  /*16dd0*/  FMUL.FTZ R15, R13.reuse, R122 ;  /* 0x0000007a0d0f7220 */ /* 0x048fe20000410000 */
[C---:B-1----:R-:W-:Y:S02]  /*16de0*/  FMUL.FTZ R19, R13.reuse, R128 ;  /* 0x000000800d137220 */ /* 0x042fe40000410000 */
        /* <DEDUP_REMOVED lines=48> */
[----:B-1----:R-:W-:-:S03]  /*170f0*/  FMUL.FTZ R25, R13, R20 ;  /* 0x000000140d197220 */ /* 0x002fc60000410000 */
[----:B------:R1:W-:Y:S01]  /*17100*/  ST.E desc[UR44][R16.64+0x3d0], R29 ;  /* 0x0003d01d10007985 */ /* 0x0003e2000c10192c */
[C---:B--2---:R-:W-:Y:S01]  /*17110*/  FMUL.FTZ R15, R13.reuse, R26 ;  /* 0x0000001a0d0f7220 */ /* 0x044fe20000410000 */
[C---:B0-----:R-:W-:Y:S02]  /*17120*/  FMUL.FTZ R19, R13.reuse, R24 ;  /* 0x000000180d137220 */ /* 0x041fe40000410000 */
[----:B------:R0:W-:Y:S01]  /*17130*/  ST.E desc[UR44][R16.64+0x3c0], R5 ;  /* 0x0003c00510007985 */ /* 0x0001e2000c10192c */
[C---:B---3--:R-:W-:Y:S01]  /*17140*/  FMUL.FTZ R27, R13.reuse, R10 ;  /* 0x0000000a0d1b7220 */ /* 0x048fe20000410000 */
[C---:B-1----:R-:W-:Y:S01]  /*17150*/  FMUL.FTZ R29, R13.reuse, R4 ;  /* 0x000000040d1d7220 */ /* 0x042fe20000410000 */
[----:B------:R-:W-:Y:S01]  /*17160*/  FMUL.FTZ R13, R13, R8 ;  /* 0x000000080d0d7220 */ /* 0x000fe20000410000 */
[----:B------:R-:W-:Y:S02]  /*17170*/  IMAD.U32 R4, RZ, RZ, UR5 ;  /* 0x00000005ff047e24 */ /* 0x000fe4000f8e00ff */
[----:B0-----:R-:W-:Y:S01]  /*17180*/  IMAD.U32 R5, RZ, RZ, UR6 ;  /* 0x00000006ff057e24 */ /* 0x001fe2000f8e00ff */
        /* <DEDUP_REMOVED lines=10> */
[----:B------:R-:W1:Y:S01]  /*17230*/  LD.E R8, desc[UR44][R4.64] ;  /* 0x0000002c04087980 */ /* 0x000e62000c101900 */
[----:B------:R-:W-:Y:S01]  /*17240*/  ULOP3.LUT UR4, UR4, 0xc, URZ, 0xfc, !UPT ;  /* 0x0000000c04047892 */ /* 0x000fe2000f8efc3f */
[----:B0-----:R-:W-:-:S05]  /*17250*/  IMAD.U32 R7, RZ, RZ, UR6 ;  /* 0x00000006ff077e24 */ /* 0x001fca000f8e00ff */
[----:B------:R-:W-:Y:S02]  /*17260*/  IMAD.U32 R6, RZ, RZ, UR4 ;  /* 0x00000004ff067e24 */ /* 0x000fe4000f8e00ff */
[----:B-1----:R-:W-:-:S05]  /*17270*/  FMUL.FTZ R9, R11, R8 ;  /* 0x000000080b097220 */ /* 0x002fca0000410000 */
[----:B------:R-:W-:Y:S04]  /*17280*/  ST.E desc[UR44][R4.64], R9 ;  /* 0x0000000904007985 */ /* 0x000fe8000c10192c */
[----:B------:R-:W2:Y:S02]  /*17290*/  LD.E R8, desc[UR44][R6.64] ;  /* 0x0000002c06087980 */ /* 0x000ea4000c101900 */
[----:B--2---:R-:W-:-:S05]  /*172a0*/  FMUL.FTZ R15, R11, R8 ;  /* 0x000000080b0f7220 */ /* 0x004fca0000410000 */
[----:B------:R0:W-:Y:S04]  /*172b0*/  ST.E desc[UR44][R6.64], R15 ;  /* 0x0000000f06007985 */ /* 0x0001e8000c10192c */
        /* <DEDUP_REMOVED lines=62> */
[----:B0-----:R-:W5:Y:S01]  /*176a0*/  LD.E R15, desc[UR44][R16.64+0x230] ;  /* 0x0002302c100f7980 */ /* 0x001f62000c101900 */
[C---:B--2---:R-:W-:Y:S01]  /*176b0*/  FMUL.FTZ R29, R11.reuse, R136 ;  /* 0x000000880b1d7220 */ /* 0x044fe20000410000 */
[----:B---3--:R-:W-:-:S04]  /*176c0*/  FMUL.FTZ R9, R11, R78 ;  /* 0x0000004e0b097220 */ /* 0x008fc80000410000 */
[----:B------:R0:W-:Y:S01]  /*176d0*/  ST.E desc[UR44][R16.64+0x42c], R29 ;  /* 0x00042c1d10007985 */ /* 0x0001e2000c10192c */
[C---:B----4-:R-:W-:Y:S01]  /*176e0*/  FMUL.FTZ R13, R11.reuse, R80 ;  /* 0x000000500b0d7220 */ /* 0x050fe20000410000 */
[C---:B-----5:R-:W-:Y:S01]  /*176f0*/  FMUL.FTZ R19, R11.reuse, R82 ;  /* 0x000000520b137220 */ /* 0x060fe20000410000 */
[C---:B------:R-:W-:Y:S01]  /*17700*/  FMUL.FTZ R21, R11.reuse, R84 ;  /* 0x000000540b157220 */ /* 0x040fe20000410000 */
        /* <DEDUP_REMOVED lines=87> */
[----:B------:R1:W-:Y:S01]  /*17c80*/  ST.E desc[UR44][R16.64+0x38c], R13 ;  /* 0x00038c0d10007985 */ /* 0x0003e2000c10192c */
[----:B------:R-:W-:-:S03]  /*17c90*/  FMUL.FTZ R37, R11, R10 ;  /* 0x0000000a0b257220 */ /* 0x000fc60000410000 */
        /* <DEDUP_REMOVED lines=15> */
[C---:B---3--:R-:W-:Y:S02]  /*17d90*/  FMUL.FTZ R31, R11.reuse, R8 ;  /* 0x000000080b1f7220 */ /* 0x048fe40000410000 */
[----:B------:R-:W-:Y:S01]  /*17da0*/  ST.E desc[UR44][R16.64+0x230], R15 ;  /* 0x0002300f10007985 */ /* 0x000fe2000c10192c */
[----:B0-----:R-:W-:-:S03]  /*17db0*/  FMUL.FTZ R33, R11, R18 ;  /* 0x000000120b217220 */ /* 0x001fc60000410000 */
[----:B------:R-:W2:Y:S01]  /*17dc0*/  LD.E R10, desc[UR44][R16.64+0x1e8] ;  /* 0x0001e82c100a7980 */ /* 0x000ea2000c101900 */
[----:B-1----:R-:W-:-:S03]  /*17dd0*/  FMUL.FTZ R35, R11, R14 ;  /* 0x0000000e0b237220 */ /* 0x002fc60000410000 */
        /* <DEDUP_REMOVED lines=11> */
[----:B0-----:R-:W4:Y:S04]  /*17e90*/  LD.E R21, desc[UR44][R2.64] ;  /* 0x0000002c02157980 */ /* 0x001f28000c101900 */
[----:B------:R-:W2:Y:S04]  /*17ea0*/  LD.E.64 R8, desc[UR44][R16.64+0xa8] ;  /* 0x0000a82c10087980 */ /* 0x000ea8000c101b00 */
[----:B----4-:R0:W-:Y:S04]  /*17eb0*/  ST.E desc[UR44][R2.64], R21 ;  /* 0x0000001502007985 */ /* 0x0101e8000c10192c */
[----:B-1----:R-:W4:Y:S04]  /*17ec0*/  LD.E R25, desc[UR44][R4.64] ;  /* 0x0000002c04197980 */ /* 0x002f28000c101900 */
[----:B----4-:R1:W-:Y:S04]  /*17ed0*/  ST.E desc[UR44][R4.64], R25 ;  /* 0x0000001904007985 */ /* 0x0103e8000c10192c */
[----:B---3--:R-:W3:Y:S04]  /*17ee0*/  LD.E R27, desc[UR44][R6.64] ;  /* 0x0000002c061b7980 */ /* 0x008ee8000c101900 */
[----:B---3--:R3:W-:Y:S04]  /*17ef0*/  ST.E desc[UR44][R6.64], R27 ;  /* 0x0000001b06007985 */ /* 0x0087e8000c10192c */
[----:B------:R-:W4:Y:S04]  /*17f00*/  LD.E R11, desc[UR44][R16.64+0x240] ;  /* 0x0002402c100b7980 */ /* 0x000f28000c101900 */
[----:B------:R-:W5:Y:S04]  /*17f10*/  LD.E R13, desc[UR44][R16.64+0x244] ;  /* 0x0002442c100d7980 */ /* 0x000f68000c101900 */
[----:B------:R-:W2:Y:S04]  /*17f20*/  LD.E R14, desc[UR44][R16.64+0x248] ;  /* 0x0002482c100e7980 */ /* 0x000ea8000c101900 */
[----:B------:R-:W2:Y:S04]  /*17f30*/  LD.E R15, desc[UR44][R16.64+0x24c] ;  /* 0x00024c2c100f7980 */ /* 0x000ea8000c101900 */
[----:B------:R-:W2:Y:S04]  /*17f40*/  LD.E R18, desc[UR44][R16.64+0x250] ;  /* 0x0002502c10127980 */ /* 0x000ea8000c101900 */
[----:B------:R-:W2:Y:S04]  /*17f50*/  LD.E R19, desc[UR44][R16.64+0x254] ;  /* 0x0002542c10137980 */ /* 0x000ea8000c101900 */
[----:B------:R-:W2:Y:S04]  /*17f60*/  LD.E R20, desc[UR44][R16.64+0x258] ;  /* 0x0002582c10147980 */ /* 0x000ea8000c101900 */
[----:B0-----:R-:W2:Y:S04]  /*17f70*/  LD.E R21, desc[UR44][R16.64+0x25c] ;  /* 0x00025c2c10157980 */ /* 0x001ea8000c101900 */
[----:B------:R-:W2:Y:S04]  /*17f80*/  LD.E R24, desc[UR44][R16.64+0x260] ;  /* 0x0002602c10187980 */ /* 0x000ea8000c101900 */
[----:B-1----:R-:W2:Y:S04]  /*17f90*/  LD.E R25, desc[UR44][R16.64+0x264] ;  /* 0x0002642c10197980 */ /* 0x002ea8000c101900 */
[----:B------:R-:W2:Y:S04]  /*17fa0*/  LD.E R26, desc[UR44][R16.64+0x268] ;  /* 0x0002682c101a7980 */ /* 0x000ea8000c101900 */
        /* <DEDUP_REMOVED lines=113> */
[----:B----4-:R-:W-:Y:S04]  /*186c0*/  ST.E desc[UR44][R16.64+0x240], R11 ;  /* 0x0002400b10007985 */ /* 0x010fe8000c10192c */
[----:B-----5:R-:W-:Y:S04]  /*186d0*/  ST.E desc[UR44][R16.64+0x244], R13 ;  /* 0x0002440d10007985 */ /* 0x020fe8000c10192c */
[----:B--2---:R-:W-:Y:S04]  /*186e0*/  ST.E desc[UR44][R16.64+0x248], R14 ;  /* 0x0002480e10007985 */ /* 0x004fe8000c10192c */
[----:B------:R-:W-:Y:S04]  /*186f0*/  ST.E desc[UR44][R16.64+0x24c], R15 ;  /* 0x00024c0f10007985 */ /* 0x000fe8000c10192c */
[----:B------:R-:W-:Y:S04]  /*18700*/  ST.E desc[UR44][R16.64+0x250], R18 ;  /* 0x0002501210007985 */ /* 0x000fe8000c10192c */
[----:B------:R-:W-:Y:S04]  /*18710*/  ST.E desc[UR44][R16.64+0x254], R19 ;  /* 0x0002541310007985 */ /* 0x000fe8000c10192c */
[----:B------:R-:W-:Y:S04]  /*18720*/  ST.E desc[UR44][R16.64+0x258], R20 ;  /* 0x0002581410007985 */ /* 0x000fe8000c10192c */
[----:B------:R-:W-:Y:S04]  /*18730*/  ST.E desc[UR44][R16.64+0x25c], R21 ;  /* 0x00025c1510007985 */ /* 0x000fe8000c10192c */
[----:B------:R0:W-:Y:S04]  /*18740*/  ST.E desc[UR44][R16.64+0x260], R24 ;  /* 0x0002601810007985 */ /* 0x0001e8000c10192c */
[----:B------:R-:W-:Y:S04]  /*18750*/  ST.E desc[UR44][R16.64+0x264], R25 ;  /* 0x0002641910007985 */ /* 0x000fe8000c10192c */
[----:B------:R-:W-:Y:S04]  /*18760*/  ST.E desc[UR44][R16.64+0x268], R26 ;  /* 0x0002681a10007985 */ /* 0x000fe8000c10192c */
[----:B---3--:R-:W-:Y:S04]  /*18770*/  ST.E desc[UR44][R16.64+0x26c], R27 ;  /* 0x00026c1b10007985 */ /* 0x008fe8000c10192c */
        /* <DEDUP_REMOVED lines=651> */
[----:B------:R-:W-:Y:S04]  /*1b030*/  ST.E desc[UR44][R2.64], R25 ;  /* 0x0000001902007985 */ /* 0x000fe8000c10192c */
        /* <DEDUP_REMOVED lines=130> */
[----:B------:R-:W2:Y:S04]  /*1b860*/  LD.E R11, desc[UR44][R4.64] ;  /* 0x0000002c040b7980 */ /* 0x000ea8000c101900 */
[----:B--2---:R1:W-:Y:S04]  /*1b870*/  ST.E desc[UR44][R4.64], R11 ;  /* 0x0000000b04007985 */ /* 0x0043e8000c10192c */
[----:B------:R-:W2:Y:S04]  /*1b880*/  LD.E R13, desc[UR44][R6.64] ;  /* 0x0000002c060d7980 */ /* 0x000ea8000c101900 */
[----:B--2---:R2:W-:Y:S04]  /*1b890*/  ST.E desc[UR44][R6.64], R13 ;  /* 0x0000000d06007985 */ /* 0x0045e8000c10192c */
[----:B0-----:R-:W3:Y:S04]  /*1b8a0*/  LD.E R2, desc[UR44][R16.64+0x240] ;  /* 0x0002402c10027980 */ /* 0x001ee8000c101900 */
[----:B------:R-:W4:Y:S04]  /*1b8b0*/  LD.E R3, desc[UR44][R16.64+0x244] ;  /* 0x0002442c10037980 */ /* 0x000f28000c101900 */
[----:B-1----:R-:W5:Y:S04]  /*1b8c0*/  LD.E R4, desc[UR44][R16.64+0x248] ;  /* 0x0002482c10047980 */ /* 0x002f68000c101900 */
[----:B------:R-:W5:Y:S04]  /*1b8d0*/  LD.E R5, desc[UR44][R16.64+0x24c] ;  /* 0x00024c2c10057980 */ /* 0x000f68000c101900 */
        /* <DEDUP_REMOVED lines=120> */
[----:B---3--:R0:W-:Y:S04]  /*1c060*/  ST.E desc[UR44][R16.64+0x240], R2 ;  /* 0x0002400210007985 */ /* 0x0081e8000c10192c */
[----:B----4-:R0:W-:Y:S04]  /*1c070*/  ST.E desc[UR44][R16.64+0x244], R3 ;  /* 0x0002440310007985 */ /* 0x0101e8000c10192c */
[----:B-----5:R0:W-:Y:S04]  /*1c080*/  ST.E desc[UR44][R16.64+0x248], R4 ;  /* 0x0002480410007985 */ /* 0x0201e8000c10192c */
        /* <DEDUP_REMOVED lines=137> */
.L_x_6743:
[----:B------:R-:W-:Y:S05]  /*1c920*/  BSYNC B0 ;  /* 0x0000000000007941 */ /* 0x000fea0003800000 */
.L_x_6742:
[C---:B------:R-:W-:Y:S01]  /*1c930*/  ISETP.GT.AND P0, PT, R0.reuse, R12, PT ;  /* 0x0000000c0000720c */ /* 0x040fe20003f04270 */
[----:B------:R-:W-:-:S12]  /*1c940*/  VIADD R0, R0, 0xffffffff ;  /* 0xffffffff00007836 */ /* 0x000fd80000000000 */
[----:B------:R-:W-:Y:S05]  /*1c950*/  @P0 BRA `(.L_x_6744) ;  /* 0xffffff5800380947 */ /* 0x000fea000383ffff */
[----:B0-----:R-:W2:Y:S02]  /*1c960*/  LDL R6, [R1+0x70] ;  /* 0x0000700001067983 */ /* 0x001ea40000100800 */
[----:B--2---:R-:W-:-:S07]  /*1c970*/  IMAD.SHL.U32 R6, R6, 0x40, RZ ;  /* 0x0000004006067824 */ /* 0x004fce00078e00ff */
.L_x_6715:
[----:B------:R-:W0:Y:S01]  /*1c980*/  LDC R2, c[0x0][0x448] ;  /* 0x00011200ff027b82 */ /* 0x000e220000000800 */
[----:B------:R-:W-:Y:S01]  /*1c990*/  VIADD R6, R6, 0x3f ;  /* 0x0000003f06067836 */ /* 0x000fe20000000000 */
[----:B------:R-:W-:-:S06]  /*1c9a0*/  ULDC UR4, c[0x0][0xad4] ;  /* 0x0002b50000047ab9 */ /* 0x000fcc0000000800 */
[----:B------:R-:W2:Y:S01]  /*1c9b0*/  LDC R7, c[0x0][0xadc] ;  /* 0x0002b700ff077b82 */ /* 0x000ea20000000800 */
[----:B0-----:R-:W-:-:S13]  /*1c9c0*/  ISETP.NE.AND P0, PT, R2, 0x1, PT ;  /* 0x000000010200780c */ /* 0x001fda0003f05270 */
[----:B------:R-:W0:Y:S08]  /*1c9d0*/  @P0 LDC R3, c[0x0][0x44c] ;  /* 0x00011300ff030b82 */ /* 0x000e300000000800 */
[----:B------:R-:W3:Y:S01]  /*1c9e0*/  @P0 LDC R5, c[0x0][0x450] ;  /* 0x00011400ff050b82 */ /* 0x000ee20000000800 */
[----:B0-----:R-:W-:-:S05]  /*1c9f0*/  @P0 IMAD.HI.U32 R2, R6, R3, RZ ;  /* 0x0000000306020227 */ /* 0x001fca00078e00ff */
[----:B---3--:R-:W-:Y:S02]  /*1ca00*/  @P0 SHF.R.U32.HI R6, RZ, R5, R2 ;  /* 0x00000005ff060219 */ /* 0x008fe40000011602 */
[----:B--2---:R-:W-:-:S03]  /*1ca10*/  ISETP.GE.AND P0, PT, R7, 0x1, PT ;  /* 0x000000010700780c */ /* 0x004fc60003f06270 */
[----:B------:R-:W-:-:S04]  /*1ca20*/  IMAD.IADD R6, R189, 0x1, R6 ;  /* 0x00000001bd067824 */ /* 0x000fc800078e0206 */
[----:B-1----:R-:W-:-:S06]  /*1ca30*/  VIADD R4, R6, -UR4 ;  /* 0x8000000406047c36 */ /* 0x002fcc0008000000 */
        /* <DEDUP_REMOVED lines=11> */
.L_x_6747:
[----:B------:R-:W-:-:S13]  /*1caf0*/  ISETP.NE.AND P0, PT, R7, 0x1, PT ;  /* 0x000000010700780c */ /* 0x000fda0003f05270 */
[----:B------:R-:W0:Y:S02]  /*1cb00*/  @P0 LDC.64 R2, c[0x0][0xae0] ;  /* 0x0002b800ff020b82 */ /* 0x000e240000000a00 */
[----:B0-----:R-:W-:-:S05]  /*1cb10*/  @P0 IMAD.HI.U32 R2, R6, R2, RZ ;  /* 0x0000000206020227 */ /* 0x001fca00078e00ff */
[----:B------:R-:W-:-:S07]  /*1cb20*/  @P0 SHF.R.U32.HI R6, RZ, R3, R2 ;  /* 0x00000003ff060219 */ /* 0x000fce0000011602 */
.L_x_6748:
[----:B------:R-:W-:Y:S05]  /*1cb30*/  BSYNC B0 ;  /* 0x0000000000007941 */ /* 0x000fea0003800000 */
.L_x_6746:
[----:B------:R-:W-:-:S05]  /*1cb40*/  IMAD R3, R6, R7, RZ ;  /* 0x0000000706037224 */ /* 0x000fca00078e02ff */
[----:B------:R-:W-:-:S07]  /*1cb50*/  VIMNMX R4, R4, R3, !PT ;  /* 0x0000000304047248 */ /* 0x000fce0007fe0100 */
.L_x_6745:
[----:B------:R-:W-:-:S05]  /*1cb60*/  VIADD R4, R4, 0x3f ;  /* 0x0000003f04047836 */ /* 0x000fca0000000000 */
[----:B------:R-:W-:-:S04]  /*1cb70*/  SHF.R.S32.HI R3, RZ, 0x1f, R4 ;  /* 0x0000001fff037819 */ /* 0x000fc80000011404 */
[----:B------:R-:W-:-:S04]  /*1cb80*/  LEA.HI R3, R3, R4, RZ, 0x6 ;  /* 0x0000000403037211 */ /* 0x000fc800078f30ff */
[----:B------:R-:W-:-:S04]  /*1cb90*/  SHF.R.S32.HI R10, RZ, 0x6, R3 ;  /* 0x00000006ff0a7819 */ /* 0x000fc80000011403 */
[----:B------:R-:W-:-:S04]  /*1cba0*/  VIMNMX R10, R163, R10, !PT ;  /* 0x0000000aa30a7248 */ /* 0x000fc80007fe0100 */
[----:B------:R-:W-:-:S13]  /*1cbb0*/  ISETP.GE.AND P0, PT, R0, R10, PT ;  /* 0x0000000a0000720c */ /* 0x000fda0003f06270 */
[----:B------:R-:W-:Y:S05]  /*1cbc0*/  @!P0 BRA `(.L_x_6749) ;  /* 0x0000009800288947 */ /* 0x000fea0003800000 */
.L_x_6768:
        /* <DEDUP_REMOVED lines=20> */
[----:B------:R0:W-:Y:S01]  /*1cd10*/  @!P1 ST.E desc[UR44][R16.64+0x1ec], R9 ;  /* 0x0001ec0910009985 */ /* 0x0001e2000c10192c */
[----:B------:R-:W-:Y:S05]  /*1cd20*/  @!P2 BRA `(.L_x_6751) ;  /* 0x000000000004a947 */ /* 0x000fea0003800000 */
[----:B------:R-:W-:Y:S01]  /*1cd30*/  BPT.TRAP 0x1 ;  /* 0x000000040000795c */ /* 0x000fe20000300000 */
.L_x_6751:
[----:B------:R-:W-:Y:S05]  /*1cd40*/  BSYNC B0 ;  /* 0x0000000000007941 */ /* 0x000fea0003800000 */
.L_x_6750:
        /* <DEDUP_REMOVED lines=13> */
.L_x_6753:
[----:B------:R-:W-:Y:S05]  /*1ce20*/  BSYNC B0 ;  /* 0x0000000000007941 */ /* 0x000fea0003800000 */
.L_x_6752:
        /* <DEDUP_REMOVED lines=8> */
.L_x_6755:
[----:B------:R-:W-:Y:S05]  /*1ceb0*/  BSYNC B0 ;  /* 0x0000000000007941 */ /* 0x000fea0003800000 */
.L_x_6754:
        /* <DEDUP_REMOVED lines=58> */
.L_x_6758:
[----:B------:R-:W-:Y:S05]  /*1d260*/  BSYNC B0 ;  /* 0x0000000000007941 */ /* 0x000fea0003800000 */
.L_x_6757:
        /* <DEDUP_REMOVED lines=13> */
.L_x_6760:
[----:B------:R-:W-:Y:S05]  /*1d340*/  BSYNC B0 ;  /* 0x0000000000007941 */ /* 0x000fea0003800000 */
.L_x_6759:
        /* <DEDUP_REMOVED lines=8> */
.L_x_6762:
[----:B------:R-:W-:Y:S05]  /*1d3d0*/  BSYNC B0 ;  /* 0x0000000000007941 */ /* 0x000fea0003800000 */
.L_x_6761:
[----:B------:R-:W2:Y:S01]  /*1d3e0*/  S2R R4, SR_TID.X ;  /* 0x0000000000047919 */ /* 0x000ea20000002100 */
[----:B------:R-:W3:Y:S01]  /*1d3f0*/  LD.E R11, desc[UR44][R16.64+0x1e8] ;  /* 0x0001e82c100b7980 */ /* 0x000ee2000c101900 */
[----:B--2---:R-:W-:-:S03]  /*1d400*/  LOP3.LUT R8, R4, 0x7f, RZ, 0xc0, !PT ;  /* 0x0000007f04087812 */ /* 0x004fc600078ec0ff */
[----:B------:R-:W3:Y:S01]  /*1d410*/  LD.E.64 R4, desc[UR44][R16.64+0xb8] ;  /* 0x0000b82c10047980 */ /* 0x000ee2000c101b00 */
[----:B------:R-:W-:Y:S05]  /*1d420*/  WARPSYNC.ALL ;  /* 0x0000000000007948 */ /* 0x000fea0003800000 */
[----:B------:R-:W-:Y:S01]  /*1d430*/  ISETP.NE.AND P2, PT, R8, RZ, PT ;  /* 0x000000ff0800720c */ /* 0x000fe20003f45270 */
[----:B------:R-:W2:Y:S04]  /*1d440*/  LD.E R12, desc[UR44][R16.64+0x88] ;  /* 0x0000882c100c7980 */ /* 0x000ea8000c101900 */
[----:B------:R-:W4:Y:S04]  /*1d450*/  LD.E.64 R14, desc[UR44][R16.64+0xb0] ;  /* 0x0000b02c100e7980 */ /* 0x000f28000c101b00 */
[----:B------:R-:W4:Y:S04]  /*1d460*/  LD.E.64 R18, desc[UR44][R16.64+0xb0] ;  /* 0x0000b02c10127980 */ /* 0x000f28000c101b00 */
[----:B-1---5:R-:W4:Y:S04]  /*1d470*/  LD.E.64 R6, desc[UR44][R16.64+0xb0] ;  /* 0x0000b02c10067980 */ /* 0x022f28000c101b00 */
[----:B------:R-:W4:Y:S01]  /*1d480*/  LD.E.64 R8, desc[UR44][R16.64+0xb0] ;  /* 0x0000b02c10087980 */ /* 0x000f22000c101b00 */
[----:B---3--:R-:W-:Y:S01]  /*1d490*/  IMAD R4, R11, 0x1000, R4 ;  /* 0x000010000b047824 */ /* 0x008fe200078e0204 */
[----:B------:R-:W-:-:S04]  /*1d4a0*/  R2UR UR7, R5 ;  /* 0x00000000050772ca */ /* 0x000fc800000e0000 */
[C---:B------:R-:W-:Y:S01]  /*1d4b0*/  R2UR UR6, R4.reuse ;  /* 0x00000000040672ca */ /* 0x040fe200000e0000 */
[----:B------:R-:W-:Y:S02]  /*1d4c0*/  VIADD R20, R4, 0x2 ;  /* 0x0000000204147836 */ /* 0x000fe40000000000 */
[----:B------:R-:W-:Y:S01]  /*1d4d0*/  IMAD.MOV.U32 R21, RZ, RZ, R5 ;  /* 0x000000ffff157224 */ /* 0x000fe200078e0005 */
[----:B--2---:R-:W-:Y:S02]  /*1d4e0*/  ISETP.NE.U32.AND P1, PT, R12, RZ, PT ;  /* 0x000000ff0c00720c */ /* 0x004fe40003f25070 */
        /* <DEDUP_REMOVED lines=419> */
[----:B------:R-:W3:Y:S01]  /*1ef20*/  LD.E.64 R4, desc[UR44][R16.64+0x200] ;  /* 0x0002002c10047980 */ /* 0x000ee2000c101b00 */
[----:B------:R-:W-:-:S04]  /*1ef30*/  UIADD3 UR4, UP0, UR37, 0x200, URZ ;  /* 0x0000020025047890 */ /* 0x000fc8000ff1e03f */
[----:B------:R-:W-:Y:S02]  /*1ef40*/  ULOP3.LUT UR4, UR4, 0x4, URZ, 0xfc, !UPT ;  /* 0x0000000404047892 */ /* 0x000fe4000f8efc3f */
[----:B------:R-:W-:Y:S01]  /*1ef50*/  UIADD3.X UR5, URZ, UR36, URZ, UP0, !UPT ;  /* 0x000000243f057290 */ /* 0x000fe200087fe43f */
[-C--:B--2---:R-:W-:Y:S01]  /*1ef60*/  FMUL.FTZ R19, R24, R6.reuse ;  /* 0x0000000618137220 */ /* 0x084fe20000410000 */
[-C--:B------:R-:W-:Y:S01]  /*1ef70*/  FMUL.FTZ R18, R25, R6.reuse ;  /* 0x0000000619127220 */ /* 0x080fe20000410000 */
[-C--:B------:R-:W-:Y:S01]  /*1ef80*/  FMUL.FTZ R21, R28, R6.reuse ;  /* 0x000000061c157220 */ /* 0x080fe20000410000 */
[-C--:B------:R-:W-:Y:S01]  /*1ef90*/  FMUL.FTZ R25, R29, R6.reuse ;  /* 0x000000061d197220 */ /* 0x080fe20000410000 */
[-C--:B------:R-:W-:Y:S01]  /*1efa0*/  FMUL.FTZ R12, R26, R6.reuse ;  /* 0x000000061a0c7220 */ /* 0x080fe20000410000 */
[-C--:B------:R-:W-:Y:S01]  /*1efb0*/  FMUL.FTZ R26, R32, R6.reuse ;  /* 0x00000006201a7220 */ /* 0x080fe20000410000 */
[----:B------:R-:W3:Y:S01]  /*1efc0*/  MUFU.TANH R19, R19 ;  /* 0x0000001300137308 */ /* 0x000ee20000002400 */
        /* <DEDUP_REMOVED lines=13> */
[-C--:B0-----:R-:W-:Y:S01]  /*1f0a0*/  FMUL.FTZ R3, R27, R6.reuse ;  /* 0x000000061b037220 */ /* 0x081fe20000410000 */
[----:B------:R-:W-:Y:S01]  /*1f0b0*/  FMUL.FTZ R27, R38, R6 ;  /* 0x00000006261b7220 */ /* 0x000fe20000410000 */
[----:B------:R-:W0:Y:S01]  /*1f0c0*/  MUFU.TANH R21, R21 ;  /* 0x0000001500157308 */ /* 0x000e220000002400 */
[----:B---3--:R-:W-:Y:S01]  /*1f0d0*/  FMNMX.FTZ R7, R19, R4, !PT ;  /* 0x0000000413077209 */ /* 0x008fe20007810000 */
[-C--:B------:R-:W-:Y:S01]  /*1f0e0*/  FMUL.FTZ R38, R49, R6.reuse ;  /* 0x0000000631267220 */ /* 0x080fe20000410000 */
[-C--:B------:R-:W-:Y:S01]  /*1f0f0*/  FMUL.FTZ R29, R39, R6.reuse ;  /* 0x00000006271d7220 */ /* 0x080fe20000410000 */
[-C--:B------:R-:W-:Y:S01]  /*1f100*/  FMUL.FTZ R39, R52, R6.reuse ;  /* 0x0000000634277220 */ /* 0x080fe20000410000 */
[-C--:B------:R-:W-:Y:S01]  /*1f110*/  FMUL.FTZ R40, R53, R6.reuse ;  /* 0x0000000635287220 */ /* 0x080fe20000410000 */
[-C--:B------:R-:W-:Y:S01]  /*1f120*/  FMUL.FTZ R32, R42, R6.reuse ;  /* 0x000000062a207220 */ /* 0x080fe20000410000 */
[-C--:B------:R-:W-:Y:S01]  /*1f130*/  FMUL.FTZ R41, R43, R6.reuse ;  /* 0x000000062b297220 */ /* 0x080fe20000410000 */
[----:B------:R-:W3:Y:S01]  /*1f140*/  MUFU.TANH R25, R25 ;  /* 0x0000001900197308 */ /* 0x000ee20000002400 */
[----:B--2---:R-:W-:Y:S01]  /*1f150*/  FMNMX.FTZ R8, R18, R7, !PT ;  /* 0x0000000712087209 */ /* 0x004fe20007810000 */
[-C--:B------:R-:W-:Y:S01]  /*1f160*/  FMUL.FTZ R42, R46, R6.reuse ;  /* 0x000000062e2a7220 */ /* 0x080fe20000410000 */
[-C--:B------:R-:W-:Y:S01]  /*1f170*/  FMUL.FTZ R43, R47, R6.reuse ;  /* 0x000000062f2b7220 */ /* 0x080fe20000410000 */
[-C--:B------:R-:W-:Y:S01]  /*1f180*/  FMUL.FTZ R45, R51, R6.reuse ;  /* 0x00000006332d7220 */ /* 0x080fe20000410000 */
[-C--:B------:R-:W-:Y:S01]  /*1f190*/  FMUL.FTZ R46, R54, R6.reuse ;  /* 0x00000006362e7220 */ /* 0x080fe20000410000 */
[----:B------:R-:W-:-:S02]  /*1f1a0*/  FMUL.FTZ R47, R55, R6 ;  /* 0x00000006372f7220 */ /* 0x000fc40000410000 */
[----:B------:R-:W2:Y:S01]  /*1f1b0*/  MUFU.TANH R26, R26 ;  /* 0x0000001a001a7308 */ /* 0x000ea20000002400 */
[----:B0-----:R-:W-:-:S07]  /*1f1c0*/  FMNMX.FTZ R8, R21, R8, !PT ;  /* 0x0000000815087209 */ /* 0x001fce0007810000 */
[----:B------:R-:W0:Y:S01]  /*1f1d0*/  MUFU.TANH R28, R28 ;  /* 0x0000001c001c7308 */ /* 0x000e220000002400 */
[----:B---3--:R-:W-:-:S07]  /*1f1e0*/  FMNMX.FTZ R7, R25, R8, !PT ;  /* 0x0000000819077209 */ /* 0x008fce0007810000 */
[----:B------:R-:W3:Y:S01]  /*1f1f0*/  MUFU.TANH R30, R30 ;  /* 0x0000001e001e7308 */ /* 0x000ee20000002400 */
[----:B--2---:R-:W-:-:S07]  /*1f200*/  FMNMX.FTZ R7, R26, R7, !PT ;  /* 0x000000071a077209 */ /* 0x004fce0007810000 */
        /* <DEDUP_REMOVED lines=19> */
[----:B0-----:R-:W-:Y:S01]  /*1f340*/  FMNMX.FTZ R9, R39, R44, !PT ;  /* 0x0000002c27097209 */ /* 0x001fe20007810000 */
[----:B------:R-:W-:-:S06]  /*1f350*/  FMUL.FTZ R44, R50, R6 ;  /* 0x00000006322c7220 */ /* 0x000fcc0000410000 */
[----:B------:R-:W0:Y:S01]  /*1f360*/  MUFU.TANH R3, R3 ;  /* 0x0000000300037308 */ /* 0x000e220000002400 */
[----:B---3--:R-:W-:-:S07]  /*1f370*/  FMNMX.FTZ R8, R12, R5, !PT ;  /* 0x000000050c087209 */ /* 0x008fce0007810000 */
[----:B------:R-:W3:Y:S01]  /*1f380*/  MUFU.TANH R14, R14 ;  /* 0x0000000e000e7308 */ /* 0x000ee20000002400 */
[----:B--2---:R-:W-:-:S05]  /*1f390*/  FMNMX.FTZ R9, R40, R9, !PT ;  /* 0x0000000928097209 */ /* 0x004fca0007810000 */
[----:B------:R-:W2:Y:S02]  /*1f3a0*/  SHFL.BFLY PT, R48, R9, 0x2, 0x1f ;  /* 0x0c401f0009307f89 */ /* 0x000ea400000e0000 */
[----:B------:R-:W4:Y:S01]  /*1f3b0*/  MUFU.TANH R15, R15 ;  /* 0x0000000f000f7308 */ /* 0x000f220000002400 */
[----:B0-----:R-:W-:Y:S01]  /*1f3c0*/  FMNMX.FTZ R7, R3, R8, !PT ;  /* 0x0000000803077209 */ /* 0x001fe20007810000 */
[----:B------:R-:W-:Y:S06]  /*1f3d0*/  ST.E desc[UR44][R16.64+0x200], R9 ;  /* 0x0002000910007985 */ /* 0x000fec000c10192c */
[----:B------:R-:W0:Y:S01]  /*1f3e0*/  MUFU.TANH R20, R20 ;  /* 0x0000001400147308 */ /* 0x000e220000002400 */
[----:B---3--:R-:W-:-:S07]  /*1f3f0*/  FMNMX.FTZ R8, R14, R7, !PT ;  /* 0x000000070e087209 */ /* 0x008fce0007810000 */
[----:B------:R-:W3:Y:S01]  /*1f400*/  MUFU.TANH R24, R24 ;  /* 0x0000001800187308 */ /* 0x000ee20000002400 */
[----:B----4-:R-:W-:Y:S02]  /*1f410*/  FMNMX.FTZ R7, R15, R8, !PT ;  /* 0x000000080f077209 */ /* 0x010fe40007810000 */
[----:B--2---:R-:W-:-:S05]  /*1f420*/  FMNMX.FTZ R48, R9, R48, !PT ;  /* 0x0000003009307209 */ /* 0x004fca0007810000 */
[----:B------:R-:W2:Y:S01]  /*1f430*/  MUFU.TANH R27, R27 ;  /* 0x0000001b001b7308 */ /* 0x000ea20000002400 */
[----:B0-----:R-:W-:Y:S01]  /*1f440*/  FMNMX.FTZ R7, R20, R7, !PT ;  /* 0x0000000714077209 */ /* 0x001fe20007810000 */
[----:B------:R-:W0:Y:S06]  /*1f450*/  SHFL.BFLY PT, R13, R48, 0x1, 0x1f ;  /* 0x0c201f00300d7f89 */ /* 0x000e2c00000e0000 */
[----:B------:R-:W4:Y:S01]  /*1f460*/  MUFU.TANH R29, R29 ;  /* 0x0000001d001d7308 */ /* 0x000f220000002400 */
[----:B---3--:R-:W-:-:S07]  /*1f470*/  FMNMX.FTZ R8, R24, R7, !PT ;  /* 0x0000000718087209 */ /* 0x008fce0007810000 */
[----:B------:R-:W3:Y:S01]  /*1f480*/  MUFU.TANH R32, R32 ;  /* 0x0000002000207308 */ /* 0x000ee20000002400 */
[----:B--2---:R-:W-:-:S07]  /*1f490*/  FMNMX.FTZ R8, R27, R8, !PT ;  /* 0x000000081b087209 */ /* 0x004fce0007810000 */
[----:B------:R-:W2:Y:S01]  /*1f4a0*/  MUFU.TANH R41, R41 ;  /* 0x0000002900297308 */ /* 0x000ea20000002400 */
[----:B----4-:R-:W-:Y:S02]  /*1f4b0*/  FMNMX.FTZ R7, R29, R8, !PT ;  /* 0x000000081d077209 */ /* 0x010fe40007810000 */
[----:B0-----:R-:W-:-:S05]  /*1f4c0*/  FMNMX.FTZ R13, R48, R13, !PT ;  /* 0x0000000d300d7209 */ /* 0x001fca0007810000 */
        /* <DEDUP_REMOVED lines=12> */
[----:B------:R-:W-:-:S03]  /*1f590*/  IMAD.U32 R6, RZ, RZ, UR4 ;  /* 0x00000004ff067e24 */ /* 0x000fc6000f8e00ff */
[----:B---3--:R-:W-:Y:S01]  /*1f5a0*/  FMNMX.FTZ R8, R46, R7, !PT ;  /* 0x000000072e087209 */ /* 0x008fe20007810000 */
[----:B------:R-:W-:-:S03]  /*1f5b0*/  IMAD.U32 R7, RZ, RZ, UR5 ;  /* 0x00000005ff077e24 */ /* 0x000fc6000f8e00ff */
        /* <DEDUP_REMOVED lines=17> */
[----:B------:R-:W-:-:S05]  /*1f6d0*/  FMUL.FTZ R13, R51, R52 ;  /* 0x00000034330d7220 */ /* 0x000fca0000410000 */
[----:B------:R-:W4:Y:S08]  /*1f6e0*/  MUFU.EX2 R11, R11 ;  /* 0x0000000b000b7308 */ /* 0x000f300000000800 */
[----:B------:R-:W0:Y:S01]  /*1f6f0*/  MUFU.EX2 R13, R13 ;  /* 0x0000000d000d7308 */ /* 0x000e220000000800 */
        /* <DEDUP_REMOVED lines=17> */
.L_x_6765:
[----:B------:R-:W-:Y:S05]  /*1f810*/  BSYNC B0 ;  /* 0x0000000000007941 */ /* 0x000fea0003800000 */
.L_x_6764:
        /* <DEDUP_REMOVED lines=19> */
[-CC-:B------:R-:W-:Y:S01]  /*1f950*/  FFMA.FTZ R14, R14, R2.reuse, -R51.reuse ;  /* 0x000000020e0e7223 */ /* 0x180fe20000010833 */
[----:B------:R-:W0:Y:S01]  /*1f960*/  MUFU.EX2 R168, R168 ;  /* 0x000000a800a87308 */ /* 0x000e220000000800 */
[-C--:B------:R-:W-:Y:S01]  /*1f970*/  FFMA.FTZ R15, R15, R2.reuse, -R51 ;  /* 0x000000020f0f7223 */ /* 0x080fe20000010833 */
[-CC-:B------:R-:W-:Y:S01]  /*1f980*/  FFMA.FTZ R25, R25, R2.reuse, -R49.reuse ;  /* 0x0000000219197223 */ /* 0x180fe20000010831 */
        /* <DEDUP_REMOVED lines=10> */
[-CC-:B------:R-:W-:Y:S01]  /*1fa30*/  FFMA.FTZ R32, R32, R2.reuse, -R51.reuse ;  /* 0x0000000220207223 */ /* 0x180fe20000010833 */
        /* <DEDUP_REMOVED lines=10> */
[----:B------:R1:W0:Y:S01]  /*1fae0*/  MUFU.EX2 R169, R3 ;  /* 0x0000000300a97308 */ /* 0x0002220000000800 */
[----:B----4-:R-:W-:Y:S01]  /*1faf0*/  FADD.FTZ R8, R12, R55 ;  /* 0x000000370c087221 */ /* 0x010fe20000010000 */
[-C--:B------:R-:W-:Y:S01]  /*1fb00*/  FFMA.FTZ R45, R45, R2.reuse, -R51 ;  /* 0x000000022d2d7223 */ /* 0x080fe20000010833 */
[-C--:B------:R-:W-:Y:S01]  /*1fb10*/  FFMA.FTZ R182, R39, R2.reuse, -R49 ;  /* 0x0000000227b67223 */ /* 0x080fe20000010831 */
[-C--:B------:R-:W-:Y:S01]  /*1fb20*/  FFMA.FTZ R46, R46, R2.reuse, -R51 ;  /* 0x000000022e2e7223 */ /* 0x080fe20000010833 */
[----:B------:R-:W-:-:S03]  /*1fb30*/  FFMA.FTZ R35, R40, R2, -R49 ;  /* 0x0000000228237223 */ /* 0x000fc60000010831 */
[----:B------:R-:W2:Y:S01]  /*1fb40*/  MUFU.EX2 R170, R170 ;  /* 0x000000aa00aa7308 */ /* 0x000ea20000000800 */
[----:B-1----:R-:W-:-:S07]  /*1fb50*/  FADD.FTZ R3, R9, R4 ;  /* 0x0000000409037221 */ /* 0x002fce0000010000 */
[----:B------:R-:W1:Y:S01]  /*1fb60*/  MUFU.EX2 R14, R14 ;  /* 0x0000000e000e7308 */ /* 0x000e620000000800 */
[----:B0-----:R-:W-:-:S07]  /*1fb70*/  FADD.FTZ R5, R169, R8 ;  /* 0x00000008a9057221 */ /* 0x001fce0000010000 */
[----:B------:R0:W3:Y:S01]  /*1fb80*/  MUFU.EX2 R7, R25 ;  /* 0x0000001900077308 */ /* 0x0000e20000000800 */
[----:B--2---:R-:W-:-:S07]  /*1fb90*/  FADD.FTZ R4, R170, R3 ;  /* 0x00000003aa047221 */ /* 0x004fce0000010000 */
[----:B------:R-:W2:Y:S01]  /*1fba0*/  MUFU.EX2 R15, R15 ;  /* 0x0000000f000f7308 */ /* 0x000ea20000000800 */
[----:B-1----:R-:W-:Y:S01]  /*1fbb0*/  FADD.FTZ R8, R14, R5 ;  /* 0x000000050e087221 */ /* 0x002fe20000010000 */
[-C--:B0-----:R-:W-:Y:S01]  /*1fbc0*/  FFMA.FTZ R25, R34, R2.reuse, -R49 ;  /* 0x0000000222197223 */ /* 0x081fe20000010831 */
[----:B------:R-:W-:-:S05]  /*1fbd0*/  FFMA.FTZ R2, R47, R2, -R51 ;  /* 0x000000022f027223 */ /* 0x000fca0000010833 */
[----:B------:R-:W0:Y:S01]  /*1fbe0*/  MUFU.EX2 R172, R172 ;  /* 0x000000ac00ac7308 */ /* 0x000e220000000800 */
[----:B---3--:R-:W-:-:S07]  /*1fbf0*/  FADD.FTZ R3, R7, R4 ;  /* 0x0000000407037221 */ /* 0x008fce0000010000 */
        /* <DEDUP_REMOVED lines=45> */
[----:B0-----:R-:W-:Y:S01]  /*1fed0*/  FADD.FTZ R8, R46, R5 ;  /* 0x000000052e087221 */ /* 0x001fe20000010000 */
[----:B-1----:R-:W-:-:S05]  /*1fee0*/  FADD.FTZ R29, R35, R4 ;  /* 0x00000004231d7221 */ /* 0x002fca0000010000 */
        /* <DEDUP_REMOVED lines=103> */
[----:B--2---:R-:W2:Y:S01]  /*20560*/  LD.E R8, desc[UR44][R16.64+0x420] ;  /* 0x0004202c10087980 */ /* 0x004ea2000c101900 */
        /* <DEDUP_REMOVED lines=101> */
[----:B------:R-:W-:-:S03]  /*20bc0*/  FMUL.FTZ R31, R13, R6 ;  /* 0x000000060d1f7220 */ /* 0x000fc60000410000 */
        /* <DEDUP_REMOVED lines=11> */
[C---:B-1----:R-:W-:Y:S01]  /*20c80*/  FMUL.FTZ R29, R13.reuse, R4 ;  /* 0x000000040d1d7220 */ /* 0x042fe20000410000 */
[----:B--2---:R-:W-:Y:S01]  /*20c90*/  FMUL.FTZ R13, R13, R8 ;  /* 0x000000080d0d7220 */ /* 0x004fe20000410000 */
        /* <DEDUP_REMOVED lines=196> */
[----:B-1----:R-:W-:Y:S01]  /*218e0*/  FMUL.FTZ R35, R11, R14 ;  /* 0x0000000e0b237220 */ /* 0x002fe20000410000 */
        /* <DEDUP_REMOVED lines=146> */
[----:B------:R-:W-:Y:S04]  /*22210*/  ST.E desc[UR44][R16.64+0x248], R14 ;  /* 0x0002480e10007985 */ /* 0x000fe8000c10192c */
[----:B---3--:R-:W-:Y:S04]  /*22220*/  ST.E desc[UR44][R16.64+0x24c], R15 ;  /* 0x00024c0f10007985 */ /* 0x008fe8000c10192c */
[----:B------:R-:W-:Y:S04]  /*22230*/  ST.E desc[UR44][R16.64+0x250], R18 ;  /* 0x0002501210007985 */ /* 0x000fe8000c10192c */
[----:B------:R-:W-:Y:S04]  /*22240*/  ST.E desc[UR44][R16.64+0x254], R19 ;  /* 0x0002541310007985 */ /* 0x000fe8000c10192c */
[----:B------:R-:W-:Y:S04]  /*22250*/  ST.E desc[UR44][R16.64+0x258], R20 ;  /* 0x0002581410007985 */ /* 0x000fe8000c10192c */
[----:B------:R-:W-:Y:S04]  /*22260*/  ST.E desc[UR44][R16.64+0x25c], R21 ;  /* 0x00025c1510007985 */ /* 0x000fe8000c10192c */
[----:B------:R0:W-:Y:S04]  /*22270*/  ST.E desc[UR44][R16.64+0x260], R24 ;  /* 0x0002601810007985 */ /* 0x0001e8000c10192c */
[----:B------:R-:W-:Y:S04]  /*22280*/  ST.E desc[UR44][R16.64+0x264], R25 ;  /* 0x0002641910007985 */ /* 0x000fe8000c10192c */
[----:B------:R-:W-:Y:S04]  /*22290*/  ST.E desc[UR44][R16.64+0x268], R26 ;  /* 0x0002681a10007985 */ /* 0x000fe8000c10192c */
[----:B--2---:R-:W-:Y:S04]  /*222a0*/  ST.E desc[UR44][R16.64+0x26c], R27 ;  /* 0x00026c1b10007985 */ /* 0x004fe8000c10192c */
        /* <DEDUP_REMOVED lines=1050> */
.L_x_6767:
[----:B------:R-:W-:Y:S05]  /*26450*/  BSYNC B0 ;  /* 0x0000000000007941 */ /* 0x000fea0003800000 */
.L_x_6766:
[----:B------:R-:W-:Y:S05]  /*26460*/  @P0 BRA `(.L_x_6768) ;  /* 0xffffff6400d80947 */ /* 0x000fea000383ffff */
.L_x_6749:
[----:B------:R-:W-:-:S13]  /*26470*/  ISETP.GE.AND P0, PT, R0, R163, PT ;  /* 0x000000a30000720c */ /* 0x000fda0003f06270 */
[----:B------:R-:W-:Y:S05]  /*26480*/  @!P0 BRA `(.L_x_6769) ;  /* 0x000000a800088947 */ /* 0x000fea0003800000 */
.L_x_6798:
        /* <DEDUP_REMOVED lines=20> */
.L_x_6771:
[----:B------:R-:W-:Y:S05]  /*265d0*/  BSYNC B0 ;  /* 0x0000000000007941 */ /* 0x000fea0003800000 */
.L_x_6770:
        /* <DEDUP_REMOVED lines=13> */
.L_x_6773:
[----:B------:R-:W-:Y:S05]  /*266b0*/  BSYNC B0 ;  /* 0x0000000000007941 */ /* 0x000fea0003800000 */
.L_x_6772:
        /* <DEDUP_REMOVED lines=8> */
.L_x_6775:
[----:B------:R-:W-:Y:S05]  /*26740*/  BSYNC B0 ;  /* 0x0000000000007941 */ /* 0x000fea0003800000 */
.L_x_6774:
        /* <DEDUP_REMOVED lines=58> */
.L_x_6778:
[----:B------:R-:W-:Y:S05]  /*26af0*/  BSYNC B0 ;  /* 0x0000000000007941 */ /* 0x000fea0003800000 */
.L_x_6777:
        /* <DEDUP_REMOVED lines=13> */
.L_x_6780:
[----:B------:R-:W-:Y:S05]  /*26bd0*/  BSYNC B0 ;  /* 0x0000000000007941 */ /* 0x000fea0003800000 */
.L_x_6779:
        /* <DEDUP_REMOVED lines=8> */
.L_x_6782:
[----:B------:R-:W-:Y:S05]  /*26c60*/  BSYNC B0 ;  /* 0x0000000000007941 */ /* 0x000fea0003800000 */
.L_x_6781:
        /* <DEDUP_REMOVED lines=460> */
[----:B------:R-:W-:-:S02]  /*28930*/  FMUL.FTZ R28, R38, R56 ;  /* 0x00000038261c7220 */ /* 0x000fc40000410000 */
[----:B------:R-:W-:Y:S01]  /*28940*/  IMAD.IADD R38, R58, 0x1, -R37 ;  /* 0x000000013a267824 */ /* 0x000fe200078e0a25 */
[----:B0-----:R0:W1:Y:S01]  /*28950*/  MUFU.TANH R3, R24 ;  /* 0x0000001800037308 */ /* 0x0010620000002400 */
[-C--:B------:R-:W-:Y:S01]  /*28960*/  FMUL.FTZ R57, R29, R56.reuse ;  /* 0x000000381d397220 */ /* 0x080fe20000410000 */
        /* <DEDUP_REMOVED lines=9> */
[----:B------:R-:W-:Y:S01]  /*28a00*/  LEA.HI R44, R45, R38, RZ, 0x2 ;  /* 0x000000262d2c7211 */ /* 0x000fe200078f10ff */
[-C--:B------:R-:W-:Y:S01]  /*28a10*/  FMUL.FTZ R34, R46, R56.reuse ;  /* 0x000000382e227220 */ /* 0x080fe20000410000 */
[----:B------:R-:W-:Y:S01]  /*28a20*/  LOP3.LUT R59, R43, 0xfffffffc, RZ, 0xc0, !PT ;  /* 0xfffffffc2b3b7812 */ /* 0x000fe200078ec0ff */
[----:B------:R-:W-:Y:S01]  /*28a30*/  FMUL.FTZ R37, R47, R56 ;  /* 0x000000382f257220 */ /* 0x000fe20000410000 */
        /* <DEDUP_REMOVED lines=20> */
[----:B------:R-:W0:Y:S01]  /*28b80*/  SHFL.IDX PT, R47, R58, RZ, 0x1c1f ;  /* 0x001c1fff3a2f7589 */ /* 0x000e2200000e0000 */
[----:B------:R-:W-:Y:S01]  /*28b90*/  IADD3 R19, -R51, 0x1, RZ ;  /* 0x0000000133137810 */ /* 0x000fe20007ffe1ff */
[----:B------:R-:W-:Y:S02]  /*28ba0*/  IMAD.IADD R46, R38, 0x1, -R13 ;  /* 0x00000001262e7824 */ /* 0x000fe400078e0a0d */
        /* <DEDUP_REMOVED lines=11> */
[----:B------:R-:W4:Y:S01]  /*28c60*/  MUFU.TANH R15, R15 ;  /* 0x0000000f000f7308 */ /* 0x000f220000002400 */
[----:B------:R-:W-:-:S07]  /*28c70*/  FMUL.FTZ R53, R53, R56 ;  /* 0x0000003835357220 */ /* 0x000fce0000410000 */
        /* <DEDUP_REMOVED lines=29> */
[--C-:B0-----:R-:W-:Y:S02]  /*28e50*/  IMAD.IADD R6, R48, 0x1, R47.reuse ;  /* 0x0000000130067824 */ /* 0x101fe400078e022f */
[----:B------:R-:W-:Y:S01]  /*28e60*/  IMAD.IADD R7, R50, 0x1, R47 ;  /* 0x0000000132077824 */ /* 0x000fe200078e022f */
[----:B------:R0:W1:Y:S02]  /*28e70*/  MUFU.TANH R44, R53 ;  /* 0x00000035002c7308 */ /* 0x0000640000002400 */
[----:B0-----:R-:W-:Y:S01]  /*28e80*/  IMAD.IADD R53, R8, 0x1, -R51 ;  /* 0x0000000108357824 */ /* 0x001fe200078e0a33 */
        /* <DEDUP_REMOVED lines=11> */
.L_x_6787:
[----:B------:R-:W-:-:S13]  /*28f40*/  ISETP.NE.AND P1, PT, R9, 0x1, PT ;  /* 0x000000010900780c */ /* 0x000fda0003f25270 */
[----:B------:R-:W-:-:S05]  /*28f50*/  @P1 IMAD.HI.U32 R38, R8, R10, RZ ;  /* 0x0000000a08261227 */ /* 0x000fca00078e00ff */
[----:B------:R-:W-:-:S07]  /*28f60*/  @P1 SHF.R.U32.HI R8, RZ, R11, R38 ;  /* 0x0000000bff081219 */ /* 0x000fce0000011626 */
.L_x_6788:
[----:B------:R-:W-:Y:S05]  /*28f70*/  BSYNC B1 ;  /* 0x0000000000017941 */ /* 0x000fea0003800000 */
.L_x_6786:
[----:B------:R-:W-:-:S04]  /*28f80*/  IMAD R19, R8, R9, -R51 ;  /* 0x0000000908137224 */ /* 0x000fc800078e0a33 */
[----:B------:R-:W-:-:S05]  /*28f90*/  IMAD R8, R46, -0x2, R19 ;  /* 0xfffffffe2e087824 */ /* 0x000fca00078e0213 */
[----:B------:R-:W-:Y:S02]  /*28fa0*/  VIMNMX R7, R7, R8, !PT ;  /* 0x0000000807077248 */ /* 0x000fe40007fe0100 */
[----:B------:R-:W-:-:S07]  /*28fb0*/  VIADDMNMX R6, R8, R9, R6, PT ;  /* 0x0000000908067246 */ /* 0x000fce0003800106 */
.L_x_6785:
[----:B------:R-:W-:Y:S05]  /*28fc0*/  BSYNC B0 ;  /* 0x0000000000007941 */ /* 0x000fea0003800000 */
.L_x_6784:
        /* <DEDUP_REMOVED lines=91> */
.L_x_6792:
[----:B------:R-:W-:-:S13]  /*29580*/  ISETP.NE.AND P6, PT, R9, 0x1, PT ;  /* 0x000000010900780c */ /* 0x000fda0003fc5270 */
[----:B------:R-:W-:-:S05]  /*29590*/  @P6 IMAD.HI.U32 R10, R4, R10, RZ ;  /* 0x0000000a040a6227 */ /* 0x000fca00078e00ff */
[----:B------:R-:W-:-:S07]  /*295a0*/  @P6 SHF.R.U32.HI R4, RZ, R11, R10 ;  /* 0x0000000bff046219 */ /* 0x000fce000001160a */
.L_x_6793:
[----:B------:R-:W-:Y:S05]  /*295b0*/  BSYNC B1 ;  /* 0x0000000000017941 */ /* 0x000fea0003800000 */
.L_x_6791:
[----:B------:R-:W-:-:S04]  /*295c0*/  IMAD R5, R4, R9, -R51 ;  /* 0x0000000904057224 */ /* 0x000fc800078e0a33 */
[----:B------:R-:W-:-:S05]  /*295d0*/  IMAD R46, R46, -0x2, R5 ;  /* 0xfffffffe2e2e7824 */ /* 0x000fca00078e0205 */
[----:B------:R-:W-:Y:S02]  /*295e0*/  VIADDMNMX R6, R46, R9, R6, PT ;  /* 0x000000092e067246 */ /* 0x000fe40003800106 */
[----:B------:R-:W-:-:S07]  /*295f0*/  VIMNMX R3, R3, R46, !PT ;  /* 0x0000002e03037248 */ /* 0x000fce0007fe0100 */
.L_x_6790:
[----:B------:R-:W-:Y:S05]  /*29600*/  BSYNC B0 ;  /* 0x0000000000007941 */ /* 0x000fea0003800000 */
.L_x_6789:
        /* <DEDUP_REMOVED lines=43> */
[----:B------:R-:W-:Y:S02]  /*298c0*/  ISETP.NE.AND P6, PT, R49, RZ, PT ;  /* 0x000000ff3100720c */ /* 0x000fe40003fc5270 */
[----:B------:R-:W-:-:S04]  /*298d0*/  ISETP.GT.AND P5, PT, R3, 0x28, !P5 ;  /* 0x000000280300780c */ /* 0x000fc80006fa4270 */
[C---:B------:R-:W-:Y:S02]  /*298e0*/  ISETP.LT.OR P5, PT, R6.reuse, 0x29, P5 ;  /* 0x000000290600780c */ /* 0x040fe40002fa1670 */
[----:B------:R-:W-:Y:S02]  /*298f0*/  ISETP.LT.OR P1, PT, R6, 0x2a, P1 ;  /* 0x0000002a0600780c */ /* 0x000fe40000f21670 */
[----:B------:R-:W-:Y:S02]  /*29900*/  FSEL R34, R34, -INF , !P5 ;  /* 0xff80000022227808 */ /* 0x000fe40006800000 */
[----:B------:R-:W-:Y:S02]  /*29910*/  ISETP.GT.AND P3, PT, R3, 0x31, !P3 ;  /* 0x000000310300780c */ /* 0x000fe40005f64270 */
[----:B------:R-:W-:Y:S02]  /*29920*/  ISETP.LT.OR P2, PT, R6, 0x31, P2 ;  /* 0x000000310600780c */ /* 0x000fe40001741670 */
[----:B------:R-:W-:-:S02]  /*29930*/  FSEL R37, R37, -INF , !P1 ;  /* 0xff80000025257808 */ /* 0x000fc40004800000 */
[C---:B------:R-:W-:Y:S02]  /*29940*/  ISETP.GT.AND P4, PT, R3.reuse, 0x38, !P4 ;  /* 0x000000380300780c */ /* 0x040fe40006784270 */
[----:B------:R-:W-:Y:S02]  /*29950*/  ISETP.GT.AND P1, PT, R3, 0x39, !P6 ;  /* 0x000000390300780c */ /* 0x000fe40007724270 */
[----:B------:R-:W-:Y:S02]  /*29960*/  ISETP.LT.OR P3, PT, R6, 0x32, P3 ;  /* 0x000000320600780c */ /* 0x000fe40001f61670 */
[----:B------:R-:W-:Y:S02]  /*29970*/  FSEL R12, R12, -INF , !P2 ;  /* 0xff8000000c0c7808 */ /* 0x000fe40005000000 */
[C---:B------:R-:W-:Y:S02]  /*29980*/  ISETP.LT.OR P4, PT, R6.reuse, 0x39, P4 ;  /* 0x000000390600780c */ /* 0x040fe40002781670 */
[----:B------:R-:W-:Y:S01]  /*29990*/  FSEL R21, R21, -INF , !P3 ;  /* 0xff80000015157808 */ /* 0x000fe20005800000 */
[----:B------:R-:W-:Y:S01]  /*299a0*/  UIADD3 UR4, UP0, UR37, 0x200, URZ ;  /* 0x0000020025047890 */ /* 0x000fe2000ff1e03f */
[----:B------:R-:W-:-:S02]  /*299b0*/  ISETP.LT.OR P1, PT, R6, 0x3a, P1 ;  /* 0x0000003a0600780c */ /* 0x000fc40000f21670 */
[----:B------:R-:W-:Y:S01]  /*299c0*/  FSEL R48, R13, -INF , !P4 ;  /* 0xff8000000d307808 */ /* 0x000fe20006000000 */
[----:B------:R-:W-:Y:S02]  /*299d0*/  ULOP3.LUT UR4, UR4, 0x4, URZ, 0xfc, !UPT ;  /* 0x0000000404047892 */ /* 0x000fe4000f8efc3f */
[----:B------:R-:W-:Y:S01]  /*299e0*/  UIADD3.X UR5, URZ, UR36, URZ, UP0, !UPT ;  /* 0x000000243f057290 */ /* 0x000fe200087fe43f */
        /* <DEDUP_REMOVED lines=57> */
[----:B------:R-:W-:-:S05]  /*29d80*/  FSEL R49, R49, RZ, P1 ;  /* 0x000000ff31317208 */ /* 0x000fca0000800000 */
[----:B------:R-:W-:Y:S01]  /*29d90*/  FADD.FTZ R49, R8, -R49 ;  /* 0x8000003108317221 */ /* 0x000fe20000010000 */
[----:B---3--:R-:W-:-:S03]  /*29da0*/  FMUL.FTZ R9, R50, R9 ;  /* 0x0000000932097220 */ /* 0x008fc60000410000 */
[----:B0-----:R-:W-:Y:S01]  /*29db0*/  FMUL.FTZ R15, R49, R50 ;  /* 0x00000032310f7220 */ /* 0x001fe20000410000 */
        /* <DEDUP_REMOVED lines=19> */
.L_x_6795:
[----:B------:R-:W-:Y:S05]  /*29ef0*/  BSYNC B0 ;  /* 0x0000000000007941 */ /* 0x000fea0003800000 */
.L_x_6794:
        /* <DEDUP_REMOVED lines=9> */
[----:B------:R-:W0:Y:S04]  /*29f90*/  LD.E R4, desc[UR44][R4.64] ;  /* 0x0000002c04047980 */ /* 0x000e28000c101900 */
[----:B------:R-:W4:Y:S04]  /*29fa0*/  LD.E R49, desc[UR44][R16.64+0x210] ;  /* 0x0002102c10317980 */ /* 0x000f28000c101900 */
[----:B------:R-:W5:Y:S01]  /*29fb0*/  LD.E R51, desc[UR44][R16.64+0x214] ;  /* 0x0002142c10337980 */ /* 0x000f62000c101900 */
[C---:B--2---:R-:W-:Y:S01]  /*29fc0*/  FSETP.NEU.FTZ.AND P1, PT, R10.reuse, -INF , PT ;  /* 0xff8000000a00780b */ /* 0x044fe20003f3d000 */
[----:B---3--:R-:W-:Y:S01]  /*29fd0*/  FMUL.FTZ R6, R10, R11 ;  /* 0x0000000b0a067220 */ /* 0x008fe20000410000 */
[----:B0-----:R-:W-:-:S04]  /*29fe0*/  FMUL.FTZ R2, R11, R4 ;  /* 0x000000040b027220 */ /* 0x001fc80000410000 */
[----:B------:R-:W-:Y:S02]  /*29ff0*/  FSEL R6, R6, RZ, P1 ;  /* 0x000000ff06067208 */ /* 0x000fe40000800000 */
[----:B------:R-:W-:-:S03]  /*2a000*/  FSETP.NEU.FTZ.AND P1, PT, R4, -INF , PT ;  /* 0xff8000000400780b */ /* 0x000fc60003f3d000 */
[-CC-:B------:R-:W-:Y:S01]  /*2a010*/  FFMA.FTZ R168, R47, R11.reuse, -R6.reuse ;  /* 0x0000000b2fa87223 */ /* 0x180fe20000010806 */
[----:B------:R-:W-:Y:S01]  /*2a020*/  FSEL R2, R2, RZ, P1 ;  /* 0x000000ff02027208 */ /* 0x000fe20000800000 */
[-CC-:B------:R-:W-:Y:S01]  /*2a030*/  FFMA.FTZ R9, R38, R11.reuse, -R6.reuse ;  /* 0x0000000b26097223 */ /* 0x180fe20000010806 */
[-CC-:B------:R-:W-:Y:S01]  /*2a040*/  FFMA.FTZ R170, R20, R11.reuse, -R6.reuse ;  /* 0x0000000b14aa7223 */ /* 0x180fe20000010806 */
[-CC-:B------:R-:W-:Y:S01]  /*2a050*/  FFMA.FTZ R47, R57, R11.reuse, -R6.reuse ;  /* 0x0000000b392f7223 */ /* 0x180fe20000010806 */
[-C--:B------:R-:W-:Y:S01]  /*2a060*/  FFMA.FTZ R172, R31, R11.reuse, -R6 ;  /* 0x0000000b1fac7223 */ /* 0x080fe20000010806 */
[-CC-:B------:R-:W-:Y:S01]  /*2a070*/  FFMA.FTZ R14, R14, R11.reuse, -R2.reuse ;  /* 0x0000000b0e0e7223 */ /* 0x180fe20000010802 */
[----:B------:R-:W4:Y:S01]  /*2a080*/  MUFU.EX2 R168, R168 ;  /* 0x000000a800a87308 */ /* 0x000f220000000800 */
[-CC-:B------:R-:W-:Y:S01]  /*2a090*/  FFMA.FTZ R46, R46, R11.reuse, -R2.reuse ;  /* 0x0000000b2e2e7223 */ /* 0x180fe20000010802 */
[-CC-:B------:R-:W-:Y:S01]  /*2a0a0*/  FFMA.FTZ R24, R24, R11.reuse, -R2.reuse ;  /* 0x0000000b18187223 */ /* 0x180fe20000010802 */
[-CC-:B------:R-:W-:Y:S01]  /*2a0b0*/  FFMA.FTZ R25, R25, R11.reuse, -R2.reuse ;  /* 0x0000000b19197223 */ /* 0x180fe20000010802 */
[-C--:B------:R-:W-:Y:S01]  /*2a0c0*/  FFMA.FTZ R26, R26, R11.reuse, -R2 ;  /* 0x0000000b1a1a7223 */ /* 0x080fe20000010802 */
[-C--:B------:R-:W-:Y:S01]  /*2a0d0*/  FFMA.FTZ R31, R33, R11.reuse, -R6 ;  /* 0x0000000b211f7223 */ /* 0x080fe20000010806 */
[-C--:B------:R-:W-:Y:S01]  /*2a0e0*/  FFMA.FTZ R27, R27, R11.reuse, -R2 ;  /* 0x0000000b1b1b7223 */ /* 0x080fe20000010802 */
        /* <DEDUP_REMOVED lines=10> */
[-CC-:B------:R-:W-:Y:S01]  /*2a190*/  FFMA.FTZ R182, R18, R11.reuse, -R6.reuse ;  /* 0x0000000b12b67223 */ /* 0x180fe20000010806 */
[-C--:B------:R-:W-:Y:S01]  /*2a1a0*/  FFMA.FTZ R41, R44, R11.reuse, -R6 ;  /* 0x0000000b2c297223 */ /* 0x080fe20000010806 */
[----:B----4-:R-:W-:Y:S01]  /*2a1b0*/  FADD.FTZ R4, R168, R49 ;  /* 0x00000031a8047221 */ /* 0x010fe20000010000 */
[-CC-:B------:R-:W-:Y:S01]  /*2a1c0*/  FFMA.FTZ R28, R28, R11.reuse, -R2.reuse ;  /* 0x0000000b1c1c7223 */ /* 0x180fe20000010802 */
[-CC-:B------:R-:W-:Y:S01]  /*2a1d0*/  FFMA.FTZ R29, R29, R11.reuse, -R2.reuse ;  /* 0x0000000b1d1d7223 */ /* 0x180fe20000010802 */
[-CC-:B------:R-:W-:Y:S01]  /*2a1e0*/  FFMA.FTZ R30, R30, R11.reuse, -R2.reuse ;  /* 0x0000000b1e1e7223 */ /* 0x180fe20000010802 */
[-CC-:B------:R-:W-:Y:S01]  /*2a1f0*/  FFMA.FTZ R32, R32, R11.reuse, -R2.reuse ;  /* 0x0000000b20207223 */ /* 0x180fe20000010802 */
[----:B------:R-:W1:Y:S01]  /*2a200*/  MUFU.EX2 R169, R46 ;  /* 0x0000002e00a97308 */ /* 0x000e620000000800 */
[----:B-----5:R-:W-:Y:S01]  /*2a210*/  FADD.FTZ R6, R14, R51 ;  /* 0x000000330e067221 */ /* 0x020fe20000010000 */
[-CC-:B------:R-:W-:Y:S01]  /*2a220*/  FFMA.FTZ R34, R34, R11.reuse, -R2.reuse ;  /* 0x0000000b22227223 */ /* 0x180fe20000010802 */
[-CC-:B------:R-:W-:Y:S01]  /*2a230*/  FFMA.FTZ R37, R37, R11.reuse, -R2.reuse ;  /* 0x0000000b25257223 */ /* 0x180fe20000010802 */
[-CC-:B------:R-:W-:Y:S01]  /*2a240*/  FFMA.FTZ R12, R12, R11.reuse, -R2.reuse ;  /* 0x0000000b0c0c7223 */ /* 0x180fe20000010802 */
[-CC-:B------:R-:W-:Y:S01]  /*2a250*/  FFMA.FTZ R21, R21, R11.reuse, -R2.reuse ;  /* 0x0000000b15157223 */ /* 0x180fe20000010802 */
[-CC-:B------:R-:W-:Y:S01]  /*2a260*/  FFMA.FTZ R48, R48, R11.reuse, -R2.reuse ;  /* 0x0000000b30307223 */ /* 0x180fe20000010802 */
[----:B------:R-:W-:Y:S01]  /*2a270*/  FFMA.FTZ R2, R45, R11, -R2 ;  /* 0x0000000b2d027223 */ /* 0x000fe20000010802 */
        /* <DEDUP_REMOVED lines=89> */
[----:B------:R-:W-:-:S04]  /*2a810*/  UIADD3 UR4, UP0, UR37, 0x230, URZ ;  /* 0x0000023025047890 */ /* 0x000fc8000ff1e03f */
[----:B------:R-:W-:Y:S02]  /*2a820*/  ULOP3.LUT UR5, UR4, 0x4, URZ, 0xfc, !UPT ;  /* 0x0000000404057892 */ /* 0x000fe4000f8efc3f */
[----:B------:R-:W-:-:S04]  /*2a830*/  UIADD3.X UR7, URZ, UR36, URZ, UP0, !UPT ;  /* 0x000000243f077290 */ /* 0x000fc800087fe43f */
[----:B------:R-:W-:Y:S02]  /*2a840*/  IMAD.U32 R2, RZ, RZ, UR5 ;  /* 0x00000005ff027e24 */ /* 0x000fe4000f8e00ff */
[----:B------:R-:W-:Y:S02]  /*2a850*/  IMAD.U32 R3, RZ, RZ, UR7 ;  /* 0x00000007ff037e24 */ /* 0x000fe4000f8e00ff */
[----:B--2---:R-:W-:-:S05]  /*2a860*/  FMUL.FTZ R7, R15, R6 ;  /* 0x000000060f077220 */ /* 0x004fca0000410000 */
[----:B------:R-:W-:Y:S04]  /*2a870*/  ST.E desc[UR44][R16.64+0x230], R7 ;  /* 0x0002300710007985 */ /* 0x000fe8000c10192c */
[----:B------:R-:W0:Y:S02]  /*2a880*/  LD.E R6, desc[UR44][R2.64] ;  /* 0x0000002c02067980 */ /* 0x000e24000c101900 */
[----:B0-----:R-:W-:-:S05]  /*2a890*/  FMUL.FTZ R5, R15, R6 ;  /* 0x000000060f057220 */ /* 0x001fca0000410000 */
[----:B------:R0:W-:Y:S04]  /*2a8a0*/  ST.E desc[UR44][R2.64], R5 ;  /* 0x0000000502007985 */ /* 0x0001e8000c10192c */
[----:B------:R-:W0:Y:S04]  /*2a8b0*/  LD.E R60, desc[UR44][R16.64+0x240] ;  /* 0x0002402c103c7980 */ /* 0x000e28000c101900 */
        /* <DEDUP_REMOVED lines=60> */
[----:B------:R-:W5:Y:S01]  /*2ac80*/  LD.E R8, desc[UR44][R16.64+0x420] ;  /* 0x0004202c10087980 */ /* 0x000f62000c101900 */
[----:B------:R-:W-:Y:S01]  /*2ac90*/  ULOP3.LUT UR5, UR4, 0x8, URZ, 0xfc, !UPT ;  /* 0x0000000804057892 */ /* 0x000fe2000f8efc3f */
[C---:B0-----:R-:W-:Y:S01]  /*2aca0*/  FMUL.FTZ R5, R15.reuse, R60 ;  /* 0x0000003c0f057220 */ /* 0x041fe20000410000 */
[----:B--2---:R-:W-:-:S04]  /*2acb0*/  FMUL.FTZ R27, R15, R130 ;  /* 0x000000820f1b7220 */ /* 0x004fc80000410000 */
[----:B------:R0:W-:Y:S01]  /*2acc0*/  ST.E desc[UR44][R16.64+0x240], R5 ;  /* 0x0002400510007985 */ /* 0x0001e2000c10192c */
[C---:B---3--:R-:W-:Y:S01]  /*2acd0*/  FMUL.FTZ R7, R15.reuse, R62 ;  /* 0x0000003e0f077220 */ /* 0x048fe20000410000 */
[C---:B----4-:R-:W-:Y:S01]  /*2ace0*/  FMUL.FTZ R9, R15.reuse, R64 ;  /* 0x000000400f097220 */ /* 0x050fe20000410000 */
[C---:B-----5:R-:W-:Y:S01]  /*2acf0*/  FMUL.FTZ R11, R15.reuse, R66 ;  /* 0x000000420f0b7220 */ /* 0x060fe20000410000 */
        /* <DEDUP_REMOVED lines=14> */
[C---:B--2---:R-:W-:Y:S01]  /*2ade0*/  FMUL.FTZ R11, R15.reuse, R84 ;  /* 0x000000540f0b7220 */ /* 0x044fe20000410000 */
[C---:B---3--:R-:W-:Y:S01]  /*2adf0*/  FMUL.FTZ R19, R15.reuse, R86 ;  /* 0x000000560f137220 */ /* 0x048fe20000410000 */
        /* <DEDUP_REMOVED lines=9> */
[----:B--2---:R-:W-:-:S03]  /*2ae90*/  FMUL.FTZ R7, R15, R94 ;  /* 0x0000005e0f077220 */ /* 0x004fc60000410000 */
[----:B------:R2:W-:Y:S01]  /*2aea0*/  ST.E desc[UR44][R16.64+0x2a0], R11 ;  /* 0x0002a00b10007985 */ /* 0x0005e2000c10192c */
[----:B---3--:R-:W-:-:S03]  /*2aeb0*/  FMUL.FTZ R27, R15, R98 ;  /* 0x000000620f1b7220 */ /* 0x008fc60000410000 */
[----:B------:R3:W-:Y:S01]  /*2aec0*/  ST.E desc[UR44][R16.64+0x2a4], R19 ;  /* 0x0002a41310007985 */ /* 0x0007e2000c10192c */
[C---:B-1----:R-:W-:Y:S01]  /*2aed0*/  FMUL.FTZ R29, R15.reuse, R100 ;  /* 0x000000640f1d7220 */ /* 0x042fe20000410000 */
[C---:B0-----:R-:W-:Y:S02]  /*2aee0*/  FMUL.FTZ R9, R15.reuse, R96 ;  /* 0x000000600f097220 */ /* 0x041fe40000410000 */
        /* <DEDUP_REMOVED lines=16> */
[C---:B---3--:R-:W-:Y:S01]  /*2aff0*/  FMUL.FTZ R27, R15.reuse, R118 ;  /* 0x000000760f1b7220 */ /* 0x048fe20000410000 */
[C---:B0-----:R-:W-:Y:S02]  /*2b000*/  FMUL.FTZ R29, R15.reuse, R120 ;  /* 0x000000780f1d7220 */ /* 0x041fe40000410000 */
[----:B------:R0:W-:Y:S01]  /*2b010*/  ST.E desc[UR44][R16.64+0x2f4], R5 ;  /* 0x0002f40510007985 */ /* 0x0001e2000c10192c */
[C---:B--2---:R-:W-:Y:S01]  /*2b020*/  FMUL.FTZ R11, R15.reuse, R116 ;  /* 0x000000740f0b7220 */ /* 0x044fe20000410000 */
        /* <DEDUP_REMOVED lines=71> */
[----:B0-----:R-:W-:-:S02]  /*2b4a0*/  IMAD.U32 R7, RZ, RZ, UR7 ;  /* 0x00000007ff077e24 */ /* 0x001fc4000f8e00ff */
[----:B-1----:R-:W-:-:S03]  /*2b4b0*/  FMUL.FTZ R9, R13, R6 ;  /* 0x000000060d097220 */ /* 0x002fc60000410000 */
[----:B------:R-:W-:Y:S02]  /*2b4c0*/  IMAD.U32 R6, RZ, RZ, UR6 ;  /* 0x00000006ff067e24 */ /* 0x000fe4000f8e00ff */
        /* <DEDUP_REMOVED lines=66> */
[----:B------:R-:W5:Y:S01]  /*2b8f0*/  LD.E R9, desc[UR44][R16.64+0x230] ;  /* 0x0002302c10097980 */ /* 0x000f62000c101900 */
        /* <DEDUP_REMOVED lines=128> */
[----:B----4-:R-:W-:Y:S04]  /*2c100*/  ST.E desc[UR44][R2.64], R15 ;  /* 0x0000000f02007985 */ /* 0x010fe8000c10192c */
[----:B-1----:R-:W4:Y:S01]  /*2c110*/  LD.E R19, desc[UR44][R4.64] ;  /* 0x0000002c04137980 */ /* 0x002f22000c101900 */
[----:B------:R-:W-:-:S02]  /*2c120*/  IMAD.U32 R10, RZ, RZ, UR6 ;  /* 0x00000006ff0a7e24 */ /* 0x000fc4000f8e00ff */
[----:B------:R-:W-:Y:S01]  /*2c130*/  IMAD.U32 R11, RZ, RZ, UR7 ;  /* 0x00000007ff0b7e24 */ /* 0x000fe2000f8e00ff */
[----:B----4-:R-:W-:Y:S04]  /*2c140*/  ST.E desc[UR44][R4.64], R19 ;  /* 0x0000001304007985 */ /* 0x010fe8000c10192c */
[----:B--2---:R-:W2:Y:S04]  /*2c150*/  LD.E R21, desc[UR44][R10.64] ;  /* 0x0000002c0a157980 */ /* 0x004ea8000c101900 */
[----:B--2---:R0:W-:Y:S04]  /*2c160*/  ST.E desc[UR44][R10.64], R21 ;  /* 0x000000150a007985 */ /* 0x0041e8000c10192c */
[----:B---3--:R-:W2:Y:S04]  /*2c170*/  LD.E R9, desc[UR44][R16.64+0x240] ;  /* 0x0002402c10097980 */ /* 0x008ea8000c101900 */
[----:B------:R-:W3:Y:S04]  /*2c180*/  LD.E R12, desc[UR44][R16.64+0x24c] ;  /* 0x00024c2c100c7980 */ /* 0x000ee8000c101900 */
[----:B0-----:R-:W4:Y:S04]  /*2c190*/  LD.E R10, desc[UR44][R16.64+0x244] ;  /* 0x0002442c100a7980 */ /* 0x001f28000c101900 */
[----:B------:R-:W5:Y:S04]  /*2c1a0*/  LD.E R11, desc[UR44][R16.64+0x248] ;  /* 0x0002482c100b7980 */ /* 0x000f68000c101900 */
        /* <DEDUP_REMOVED lines=120> */
[----:B----4-:R0:W-:Y:S04]  /*2c930*/  ST.E desc[UR44][R16.64+0x244], R10 ;  /* 0x0002440a10007985 */ /* 0x0101e8000c10192c */
[----:B-----5:R1:W-:Y:S04]  /*2c940*/  ST.E desc[UR44][R16.64+0x248], R11 ;  /* 0x0002480b10007985 */ /* 0x0203e8000c10192c */
[----:B--2---:R-:W-:Y:S01]  /*2c950*/  ST.E desc[UR44][R16.64+0x240], R9 ;  /* 0x0002400910007985 */ /* 0x004fe2000c10192c */
[----:B0-----:R-:W-:-:S02]  /*2c960*/  IMAD.U32 R10, RZ, RZ, UR6 ;  /* 0x00000006ff0a7e24 */ /* 0x001fc4000f8e00ff */
[----:B-1----:R-:W-:Y:S01]  /*2c970*/  IMAD.U32 R11, RZ, RZ, UR7 ;  /* 0x00000007ff0b7e24 */ /* 0x002fe2000f8e00ff */
[----:B---3--:R-:W-:Y:S04]  /*2c980*/  ST.E desc[UR44][R16.64+0x24c], R12 ;  /* 0x00024c0c10007985 */ /* 0x008fe8000c10192c */
        /* <DEDUP_REMOVED lines=255> */
[----:B------:R-:W-:Y:S01]  /*2d980*/  R2UR UR10, R8 ;  /* 0x00000000080a72ca */ /* 0x000fe200000e0000 */
[----:B------:R-:W-:Y:S01]  /*2d990*/  IMAD.U32 R8, RZ, RZ, UR6 ;  /* 0x00000006ff087e24 */ /* 0x000fe2000f8e00ff */
[----:B------:R-:W-:Y:S01]  /*2d9a0*/  R2UR UR11, R9 ;  /* 0x00000000090b72ca */ /* 0x000fe200000e0000 */
[----:B------:R-:W-:Y:S01]  /*2d9b0*/  IMAD.U32 R9, RZ, RZ, UR7 ;  /* 0x00000007ff097e24 */ /* 0x000fe2000f8e00ff */
        /* <DEDUP_REMOVED lines=131> */
[----:B------:R-:W-:Y:S02]  /*2e1f0*/  VIADD R8, R6, 0x100 ;  /* 0x0000010006087836 */ /* 0x000fe40000000000 */
[----:B------:R-:W-:-:S03]  /*2e200*/  IMAD.MOV.U32 R9, RZ, RZ, R7 ;  /* 0x000000ffff097224 */ /* 0x000fc600078e0007 */
[----:B------:R-:W-:Y:S01]  /*2e210*/  R2UR UR10, R8 ;  /* 0x00000000080a72ca */ /* 0x000fe200000e0000 */
[----:B------:R-:W-:Y:S01]  /*2e220*/  IMAD.U32 R8, RZ, RZ, UR6 ;  /* 0x00000006ff087e24 */ /* 0x000fe2000f8e00ff */
[----:B------:R-:W-:Y:S01]  /*2e230*/  R2UR UR11, R9 ;  /* 0x00000000090b72ca */ /* 0x000fe200000e0000 */
[----:B------:R-:W-:Y:S02]  /*2e240*/  IMAD.U32 R9, RZ, RZ, UR7 ;  /* 0x00000007ff097e24 */ /* 0x000fe4000f8e00ff */
        /* <DEDUP_REMOVED lines=267> */
[----:B------:R-:W-:Y:S02]  /*2f300*/  IMAD.U32 R6, RZ, RZ, UR6 ;  /* 0x00000006ff067e24 */ /* 0x000fe4000f8e00ff */
[----:B------:R-:W-:Y:S01]  /*2f310*/  IMAD.U32 R7, RZ, RZ, UR7 ;  /* 0x00000007ff077e24 */ /* 0x000fe2000f8e00ff */
[----:B------:R-:W-:Y:S02]  /*2f320*/  WARPGROUP.DEPBAR.LE gsb0, 0x0 ;  /* 0x00008000000079c5 */ /* 0x000fe40000010000 */
[----:B------:R-:W-:Y:S04]  /*2f330*/  ST.E desc[UR44][R16.64+0x230], R24 ;  /* 0x0002301810007985 */ /* 0x000fe8000c10192c */
[----:B------:R-:W-:Y:S04]  /*2f340*/  ST.E desc[UR44][R2.64], R25 ;  /* 0x0000001902007985 */ /* 0x000fe8000c10192c */
[----:B------:R-:W-:Y:S04]  /*2f350*/  ST.E desc[UR44][R4.64], R26 ;  /* 0x0000001a04007985 */ /* 0x000fe8000c10192c */
[----:B------:R0:W-:Y:S04]  /*2f360*/  ST.E desc[UR44][R6.64], R27 ;  /* 0x0000001b06007985 */ /* 0x0001e8000c10192c */
[----:B0-----:R-:W2:Y:S04]  /*2f370*/  LD.E R6, desc[UR44][R16.64+0x230] ;  /* 0x0002302c10067980 */ /* 0x001ea8000c101900 */
        /* <DEDUP_REMOVED lines=125> */
[----:B------:R-:W2:Y:S01]  /*2fb50*/  LD.E R7, desc[UR44][R2.64] ;  /* 0x0000002c02077980 */ /* 0x000ea2000c101900 */
[----:B------:R-:W-:-:S02]  /*2fb60*/  IMAD.U32 R10, RZ, RZ, UR6 ;  /* 0x00000006ff0a7e24 */ /* 0x000fc4000f8e00ff */
[----:B------:R-:W-:Y:S01]  /*2fb70*/  IMAD.U32 R11, RZ, RZ, UR7 ;  /* 0x00000007ff0b7e24 */ /* 0x000fe2000f8e00ff */
[----:B--2---:R0:W-:Y:S04]  /*2fb80*/  ST.E desc[UR44][R2.64], R7 ;  /* 0x0000000702007985 */ /* 0x0041e8000c10192c */
[----:B------:R-:W2:Y:S01]  /*2fb90*/  LD.E R9, desc[UR44][R4.64] ;  /* 0x0000002c04097980 */ /* 0x000ea2000c101900 */
[----:B------:R-:W-:Y:S02]  /*2fba0*/  IMAD.U32 R12, RZ, RZ, UR6 ;  /* 0x00000006ff0c7e24 */ /* 0x000fe4000f8e00ff */
[----:B------:R-:W-:Y:S01]  /*2fbb0*/  IMAD.U32 R13, RZ, RZ, UR7 ;  /* 0x00000007ff0d7e24 */ /* 0x000fe2000f8e00ff */
[----:B--2---:R1:W-:Y:S04]  /*2fbc0*/  ST.E desc[UR44][R4.64], R9 ;  /* 0x0000000904007985 */ /* 0x0043e8000c10192c */
[----:B------:R-:W2:Y:S04]  /*2fbd0*/  LD.E R15, desc[UR44][R10.64] ;  /* 0x0000002c0a0f7980 */ /* 0x000ea8000c101900 */
[----:B--2---:R2:W-:Y:S04]  /*2fbe0*/  ST.E desc[UR44][R12.64], R15 ;  /* 0x0000000f0c007985 */ /* 0x0045e8000c10192c */
[----:B0-----:R-:W3:Y:S04]  /*2fbf0*/  LD.E R2, desc[UR44][R16.64+0x240] ;  /* 0x0002402c10027980 */ /* 0x001ee8000c101900 */
[----:B------:R-:W4:Y:S04]  /*2fc00*/  LD.E R3, desc[UR44][R16.64+0x244] ;  /* 0x0002442c10037980 */ /* 0x000f28000c101900 */
        /* <DEDUP_REMOVED lines=126> */
[----:B------:R0:W-:Y:S04]  /*303f0*/  ST.E desc[UR44][R16.64+0x250], R6 ;  /* 0x0002500610007985 */ /* 0x0001e8000c10192c */
[----:B------:R0:W-:Y:S04]  /*30400*/  ST.E desc[UR44][R16.64+0x254], R7 ;  /* 0x0002540710007985 */ /* 0x0001e8000c10192c */
[----:B------:R0:W-:Y:S04]  /*30410*/  ST.E desc[UR44][R16.64+0x258], R8 ;  /* 0x0002580810007985 */ /* 0x0001e8000c10192c */
[----:B------:R0:W-:Y:S04]  /*30420*/  ST.E desc[UR44][R16.64+0x25c], R9 ;  /* 0x00025c0910007985 */ /* 0x0001e8000c10192c */
[----:B------:R0:W-:Y:S04]  /*30430*/  ST.E desc[UR44][R16.64+0x260], R10 ;  /* 0x0002600a10007985 */ /* 0x0001e8000c10192c */
        /* <DEDUP_REMOVED lines=131> */
.L_x_6797:
[----:B------:R-:W-:Y:S05]  /*30c70*/  BSYNC B0 ;  /* 0x0000000000007941 */ /* 0x000fea0003800000 */
.L_x_6796:
[C---:B------:R-:W-:Y:S01]  /*30c80*/  ISETP.GT.AND P0, PT, R0.reuse, R163, PT ;  /* 0x000000a30000720c */ /* 0x040fe20003f04270 */
[----:B------:R-:W-:-:S12]  /*30c90*/  VIADD R0, R0, 0xffffffff ;  /* 0xffffffff00007836 */ /* 0x000fd80000000000 */
[----:B------:R-:W-:Y:S05]  /*30ca0*/  @P0 BRA `(.L_x_6798) ;  /* 0xffffff5400f80947 */ /* 0x000fea000383ffff */
.L_x_6769:
[----:B0-----:R-:W2:Y:S01]  /*30cb0*/  LDL R5, [R1+0x210] ;  /* 0x0002100001057983 */ /* 0x001ea20000100800 */
[----:B------:R-:W-:Y:S05]  /*30cc0*/  WARPSYNC.ALL ;  /* 0x0000000000007948 */ /* 0x000fea0003800000 */
[----:B------:R-:W3:Y:S01]  /*30cd0*/  LDL R6, [R1+0x214] ;  /* 0x0002140001067983 */ /* 0x000ee20000100800 */
[----:B------:R-:W-:Y:S02]  /*30ce0*/  IMAD.MOV.U32 R8, RZ, RZ, -0x800000 ;  /* 0xff800000ff087424 */ /* 0x000fe400078e00ff */
        /* <DEDUP_REMOVED lines=9> */
[----:B---3--:R-:W1:Y:S02]  /*30d80*/  SHFL.BFLY PT, R3, R6, 0x2, 0x1f ;  /* 0x0c401f0006037f89 */ /* 0x008e6400000e0000 */
[----:B-1----:R-:W-:-:S05]  /*30d90*/  FADD.FTZ R4, R3, R6 ;  /* 0x0000000603047221 */ /* 0x002fca0000010000 */
[----:B------:R-:W0:Y:S02]  /*30da0*/  SHFL.BFLY PT, R3, R4, 0x1, 0x1f ;  /* 0x0c201f0004037f89 */ /* 0x000e2400000e0000 */
[----:B0-----:R-:W-:Y:S02]  /*30db0*/  FADD.FTZ R20, R4, R3 ;  /* 0x0000000304147221 */ /* 0x001fe40000010000 */
[----:B------:R-:W3:Y:S03]  /*30dc0*/  LDL.64 R2, [R1+0xd8] ;  /* 0x0000d80001027983 */ /* 0x000ee60000100a00 */
[----:B------:R-:W-:-:S13]  /*30dd0*/  FSETP.NE.FTZ.AND P2, PT, R20, RZ, PT ;  /* 0x000000ff1400720b */ /* 0x000fda0003f55000 */
[----:B------:R-:W4:Y:S04]  /*30de0*/  @P2 LDL R7, [R1+0x220] ;  /* 0x0002200001072983 */ /* 0x000f280000100800 */
[----:B------:R-:W5:Y:S01]  /*30df0*/  @P2 LDL R9, [R1+0x204] ;  /* 0x0002040001092983 */ /* 0x000f620000100800 */
[----:B--2---:R-:W-:-:S13]  /*30e00*/  FSETP.NE.FTZ.AND P1, PT, R13, RZ, PT ;  /* 0x000000ff0d00720b */ /* 0x004fda0003f35000 */
[----:B------:R-:W2:Y:S04]  /*30e10*/  @P1 LDL R0, [R1+0x220] ;  /* 0x0002200001001983 */ /* 0x000ea80000100800 */
[----:B------:R-:W3:Y:S01]  /*30e20*/  @P1 LDL R5, [R1+0x200] ;  /* 0x0002000001051983 */ /* 0x000ee20000100800 */
[----:B------:R-:W0:Y:S08]  /*30e30*/  @P2 MUFU.LG2 R11, R20 ;  /* 0x00000014000b2308 */ /* 0x000e300000000c00 */
[----:B------:R-:W1:Y:S01]  /*30e40*/  @P1 MUFU.LG2 R6, R13 ;  /* 0x0000000d00061308 */ /* 0x000e620000000c00 */
[----:B------:R-:W-:Y:S01]  /*30e50*/  STL [R1+0x214], R20 ;  /* 0x0002141401007387 */ /* 0x000fe20000100800 */
[----:B0-----:R-:W-:Y:S01]  /*30e60*/  @P2 FMUL.FTZ R11, R11, 0.69314718246459960938 ;  /* 0x3f3172180b0b2820 */ /* 0x001fe20000410000 */
[----:B----4-:R-:W-:Y:S01]  /*30e70*/  @P2 FMUL.FTZ R4, R7, 0.69314718246459960938 ;  /* 0x3f31721807042820 */ /* 0x010fe20000410000 */
[----:B-1----:R-:W-:-:S03]  /*30e80*/  @P1 FMUL.FTZ R7, R6, 0.69314718246459960938 ;  /* 0x3f31721806071820 */ /* 0x002fc60000410000 */
[----:B-----5:R-:W-:Y:S02]  /*30e90*/  @P2 FFMA.FTZ R10, R4, R9, R11 ;  /* 0x00000009040a2223 */ /* 0x020fe4000001000b */
[----:B------:R-:W4:Y:S04]  /*30ea0*/  LDL R9, [R1+0x1e8] ;  /* 0x0001e80001097983 */ /* 0x000f280000100800 */
[----:B------:R0:W-:Y:S01]  /*30eb0*/  STL [R1+0x214], R10 ;  /* 0x0002140a01007387 */ /* 0x0001e20000100800 */
[----:B--2---:R-:W-:-:S04]  /*30ec0*/  @P1 FMUL.FTZ R0, R0, 0.69314718246459960938 ;  /* 0x3f31721800001820 */ /* 0x004fc80000410000 */
[----:B---3--:R-:W-:-:S05]  /*30ed0*/  @P1 FFMA.FTZ R8, R0, R5, R7 ;  /* 0x0000000500081223 */ /* 0x008fca0000010007 */
[----:B------:R-:W-:Y:S04]  /*30ee0*/  STL [R1+0x210], R8 ;  /* 0x0002100801007387 */ /* 0x000fe80000100800 */
[----:B------:R-:W2:Y:S02]  /*30ef0*/  LD.E R0, desc[UR44][R2.64+0x4] ;  /* 0x0000042c02007980 */ /* 0x000ea4000c101900 */
[----:B--2---:R-:W-:-:S13]  /*30f00*/  ISETP.NE.AND P0, PT, R0, RZ, PT ;  /* 0x000000ff0000720c */ /* 0x004fda0003f05270 */
[----:B------:R-:W2:Y:S04]  /*30f10*/  @!P0 LDL.64 R6, [R1+0xe0] ;  /* 0x0000e00001068983 */ /* 0x000ea80000100a00 */
[----:B------:R-:W4:Y:S01]  /*30f20*/  @!P0 LD.E R12, desc[UR44][R2.64] ;  /* 0x0000002c020c8980 */ /* 0x000f22000c101900 */
[----:B------:R-:W-:-:S06]  /*30f30*/  IMAD.MOV.U32 R0, RZ, RZ, RZ ;  /* 0x000000ffff007224 */ /* 0x000fcc00078e00ff */
[----:B------:R-:W1:Y:S01]  /*30f40*/  @P1 MUFU.RCP R0, R13 ;  /* 0x0000000d00001308 */ /* 0x000e620000001000 */
[----:B--2---:R-:W0:Y:S01]  /*30f50*/  @!P0 LD.E.64 R4, desc[UR44][R6.64] ;  /* 0x0000002c06048980 */ /* 0x004e22000c101b00 */
[----:B----4-:R-:W-:-:S04]  /*30f60*/  @!P0 IMAD R11, R9, 0x40, R12 ;  /* 0x00000040090b8824 */ /* 0x010fc800078e020c */
[----:B0-----:R-:W-:-:S05]  /*30f70*/  @!P0 IMAD.WIDE R10, R11, 0x4, R4 ;  /* 0x000000040b0a8825 */ /* 0x001fca00078e0204 */
[----:B-1----:R0:W-:Y:S04]  /*30f80*/  @!P0 ST.E desc[UR44][R10.64], R0 ;  /* 0x000000000a008985 */ /* 0x0021e8000c10192c */
[----:B------:R-:W2:Y:S04]  /*30f90*/  @!P0 LDL.64 R2, [R1+0xd8] ;  /* 0x0000d80001028983 */ /* 0x000ea80000100a00 */
[----:B--2---:R-:W2:Y:S02]  /*30fa0*/  @!P0 LD.E R4, desc[UR44][R2.64+0x4] ;  /* 0x0000042c02048980 */ /* 0x004ea4000c101900 */
        /* <DEDUP_REMOVED lines=67> */
[----:B------:R-:W5:Y:S04]  /*313e0*/  LDL R120, [R1+0x1f0] ;  /* 0x0001f00001787983 */ /* 0x000f680000100800 */
[----:B------:R-:W5:Y:S01]  /*313f0*/  LDL R122, [R1+0x1f4] ;  /* 0x0001f400017a7983 */ /* 0x000f620000100800 */
[----:B--2---:R-:W-:-:S05]  /*31400*/  VIADD R119, R119, 0x1 ;  /* 0x0000000177777836 */ /* 0x004fca0000000000 */
[----:B------:R-:W-:Y:S01]  /*31410*/  ISETP.NE.AND P0, PT, R119, 0x2, PT ;  /* 0x000000027700780c */ /* 0x000fe20003f05270 */
[-C--:B---3--:R-:W-:Y:S01]  /*31420*/  FMUL.FTZ R19, R19, R0.reuse ;  /* 0x0000000013137220 */ /* 0x088fe20000410000 */
[----:B------:R-:W-:Y:S01]  /*31430*/  FMUL.FTZ R18, R18, R0 ;  /* 0x0000000012127220 */ /* 0x000fe20000410000 */
[-C--:B----4-:R-:W-:Y:S01]  /*31440*/  FMUL.FTZ R15, R15, R118.reuse ;  /* 0x000000760f0f7220 */ /* 0x090fe20000410000 */
[----:B------:R-:W-:Y:S01]  /*31450*/  FMUL.FTZ R14, R14, R118 ;  /* 0x000000760e0e7220 */ /* 0x000fe20000410000 */
        /* <DEDUP_REMOVED lines=10> */
[----:B------:R-:W-:Y:S04]  /*31500*/  STL.64 [R1+0x420], R18 ;  /* 0x0004201201007387 */ /* 0x000fe80000100a00 */
[----:B------:R-:W-:Y:S04]  /*31510*/  STL.64 [R1+0x428], R14 ;  /* 0x0004280e01007387 */ /* 0x000fe80000100a00 */
[----:B------:R0:W-:Y:S04]  /*31520*/  STL.64 [R1+0x230], R12 ;  /* 0x0002300c01007387 */ /* 0x0001e80000100a00 */
[----:B------:R-:W-:Y:S04]  /*31530*/  STL.64 [R1+0x240], R10 ;  /* 0x0002400a01007387 */ /* 0x000fe80000100a00 */
[----:B------:R1:W-:Y:S04]  /*31540*/  STL.64 [R1+0x250], R8 ;  /* 0x0002500801007387 */ /* 0x0003e80000100a00 */
[----:B------:R-:W-:Y:S04]  /*31550*/  STL.64 [R1+0x260], R6 ;  /* 0x0002600601007387 */ /* 0x000fe80000100a00 */
[----:B------:R2:W-:Y:S04]  /*31560*/  STL.64 [R1+0x280], R2 ;  /* 0x0002800201007387 */ /* 0x0005e80000100a00 */
[----:B0-----:R-:W3:Y:S04]  /*31570*/  LDL.64 R12, [R1+0x388] ;  /* 0x00038800010c7983 */ /* 0x001ee80000100a00 */
[----:B------:R-:W4:Y:S04]  /*31580*/  LDL.64 R18, [R1+0x3b8] ;  /* 0x0003b80001127983 */ /* 0x000f280000100a00 */
[----:B------:R-:W5:Y:S04]  /*31590*/  LDL.64 R14, [R1+0x3c8] ;  /* 0x0003c800010e7983 */ /* 0x000f680000100a00 */
[----:B-1----:R-:W5:Y:S04]  /*315a0*/  LDL.64 R8, [R1+0x3d8] ;  /* 0x0003d80001087983 */ /* 0x002f680000100a00 */
[----:B------:R-:W5:Y:S04]  /*315b0*/  LDL.64 R10, [R1+0x3f8] ;  /* 0x0003f800010a7983 */ /* 0x000f680000100a00 */
[----:B--2---:R-:W2:Y:S04]  /*315c0*/  LDL.64 R2, [R1+0x408] ;  /* 0x0004080001027983 */ /* 0x004ea80000100a00 */
[----:B------:R-:W2:Y:S04]  /*315d0*/  LDL.64 R6, [R1+0x418] ;  /* 0x0004180001067983 */ /* 0x000ea80000100a00 */
[----:B------:R-:W2:Y:S01]  /*315e0*/  @!P0 LDL R121, [R1+0x1ec] ;  /* 0x0001ec0001798983 */ /* 0x000ea20000100800 */
[-C--:B------:R-:W-:Y:S01]  /*315f0*/  FMUL.FTZ R5, R5, R0.reuse ;  /* 0x0000000005057220 */ /* 0x080fe20000410000 */
[----:B------:R-:W-:-:S05]  /*31600*/  FMUL.FTZ R4, R4, R0 ;  /* 0x0000000004047220 */ /* 0x000fca0000410000 */
[----:B------:R0:W-:Y:S04]  /*31610*/  STL.64 [R1+0x270], R4 ;  /* 0x0002700401007387 */ /* 0x0001e80000100a00 */
[----:B0-----:R-:W2:Y:S01]  /*31620*/  LDL.64 R4, [R1+0x3e8] ;  /* 0x0003e80001047983 */ /* 0x001ea20000100a00 */
        /* <DEDUP_REMOVED lines=143> */
[----:B------:R-:W-:Y:S01]  /*31f20*/  @!P0 LOP3.LUT R0, R121, 0x1, RZ, 0x3c, !PT ;  /* 0x0000000179008812 */ /* 0x000fe200078e3cff */
        /* <DEDUP_REMOVED lines=28> */
[----:B------:R-:W-:Y:S01]  /*320f0*/  @!P0 STL [R1+0x1e8], RZ ;  /* 0x0001e8ff01008387 */ /* 0x000fe20000100800 */
[-C--:B------:R-:W-:Y:S01]  /*32100*/  FMUL.FTZ R5, R5, R118.reuse ;  /* 0x0000007605057220 */ /* 0x080fe20000410000 */
[----:B------:R-:W-:-:S05]  /*32110*/  FMUL.FTZ R4, R4, R118 ;  /* 0x0000007604047220 */ /* 0x000fca0000410000 */
[----:B------:R0:W-:Y:S02]  /*32120*/  STL.64 [R1+0x3e8], R4 ;  /* 0x0003e80401007387 */ /* 0x0001e40000100a00 */
[----:B0-----:R-:W-:Y:S01]  /*32130*/  IMAD.MOV.U32 R4, RZ, RZ, 0x1 ;  /* 0x00000001ff047424 */ /* 0x001fe200078e00ff */
[----:B------:R-:W-:Y:S06]  /*32140*/  BAR.ARV 0xe, 0x100 ;  /* 0x0384000000007b1d */ /* 0x000fec0000002000 */
.L_x_6655:
[----:B------:R-:W-:Y:S05]  /*32150*/  BSYNC B7 ;  /* 0x0000000000077941 */ /* 0x000fea0003800000 */
.L_x_6643:
[----:B------:R-:W1:Y:S08]  /*32160*/  S2UR UR5, SR_CgaCtaId ;  /* 0x00000000000579c3 */ /* 0x000e700000008800 */
[----:B------:R-:W-:Y:S01]  /*32170*/  BAR.SYNC.DEFER_BLOCKING 0x5, 0x180 ;  /* 0x0146000000007b1d */ /* 0x000fe20000010000 */
[----:B0-----:R-:W-:-:S04]  /*32180*/  PRMT R0, R4, 0x9910, RZ ;  /* 0x0000991004007816 */ /* 0x001fc800000000ff */
[----:B------:R-:W-:Y:S01]  /*32190*/  ISETP.NE.AND P0, PT, R0, RZ, PT ;  /* 0x000000ff0000720c */ /* 0x000fe20003f05270 */
[----:B------:R-:W-:Y:S01]  /*321a0*/  UMOV UR4, 0x400 ;  /* 0x0000040000047882 */ /* 0x000fe20000000000 */
[----:B------:R-:W-:Y:S01]  /*321b0*/  BSSY B0, `(.L_x_6799) ;  /* 0x00004bd000007945 */ /* 0x000fe20003800000 */
[----:B-1----:R-:W-:-:S06]  /*321c0*/  ULEA UR4, UR5, UR4, 0x18 ;  /* 0x0000000405047291 */ /* 0x002fcc000f8ec03f */
[----:B------:R-:W-:-:S05]  /*321d0*/  IMAD.U32 R2, RZ, RZ, UR4 ;  /* 0x00000004ff027e24 */ /* 0x000fca000f8e00ff */
[----:B------:R0:W1:Y:S01]  /*321e0*/  LDS.128 R88, [R2+0x388d0] ;  /* 0x0388d00002587984 */ /* 0x0000620000000c00 */
[----:B------:R-:W-:Y:S06]  /*321f0*/  BAR.ARV 0x4, 0x180 ;  /* 0x0106000000007b1d */ /* 0x000fec0000002000 */
[----:B------:R-:W-:Y:S05]  /*32200*/  @!P0 BRA `(.L_x_6800) ;  /* 0x0000003c00588947 */ /* 0x000fea0003800000 */
[----:B------:R-:W4:Y:S04]  /*32210*/  LDL.128 R56, [R1+0x230] ;  /* 0x0002300001387983 */ /* 0x000f280000100c00 */
[----:B------:R-:W4:Y:S04]  /*32220*/  LDL.128 R60, [R1+0x250] ;  /* 0x00025000013c7983 */ /* 0x000f280000100c00 */
[----:B--2---:R-:W2:Y:S04]  /*32230*/  LDL.128 R44, [R1+0x240] ;  /* 0x00024000012c7983 */ /* 0x004ea80000100c00 */
[----:B------:R-:W2:Y:S04]  /*32240*/  LDL.128 R52, [R1+0x260] ;  /* 0x0002600001347983 */ /* 0x000ea80000100c00 */
[----:B------:R-:W2:Y:S04]  /*32250*/  LDL.128 R84, [R1+0x270] ;  /* 0x0002700001547983 */ /* 0x000ea80000100c00 */
[----:B------:R-:W2:Y:S01]  /*32260*/  LDL.128 R80, [R1+0x280] ;  /* 0x0002800001507983 */ /* 0x000ea20000100c00 */
[C---:B------:R-:W-:Y:S01]  /*32270*/  IADD3 R9, P1, R158.reuse, 0x20, RZ ;  /* 0x000000209e097810 */ /* 0x040fe20007f3e0ff */
[----:B------:R-:W-:Y:S01]  /*32280*/  ULDC.64 UR4, c[0x0][0xd08] ;  /* 0x0003420000047ab9 */ /* 0x000fe20000000a00 */
[C---:B------:R-:W-:Y:S01]  /*32290*/  IADD3 R97, P0, R158.reuse, 0x40, RZ ;  /* 0x000000409e617810 */ /* 0x040fe20007f1e0ff */
[----:B------:R-:W2:Y:S01]  /*322a0*/  LDL.128 R112, [R1+0x290] ;  /* 0x0002900001707983 */ /* 0x000ea20000100c00 */
[----:B------:R-:W-:-:S02]  /*322b0*/  IADD3 R27, P4, R158, 0x60, RZ ;  /* 0x000000609e1b7810 */ /* 0x000fc40007f9e0ff */
[----:B------:R-:W-:Y:S01]  /*322c0*/  LOP3.LUT R8, R9, 0x380, RZ, 0xc0, !PT ;  /* 0x0000038009087812 */ /* 0x000fe200078ec0ff */
[----:B------:R-:W2:Y:S01]  /*322d0*/  LDL.128 R116, [R1+0x2b0] ;  /* 0x0002b00001747983 */ /* 0x000ea20000100c00 */
[C---:B------:R-:W-:Y:S02]  /*322e0*/  IADD3 R121, P3, R158.reuse, 0x2000, RZ ;  /* 0x000020009e797810 */ /* 0x040fe40007f7e0ff */
[----:B------:R-:W-:Y:S01]  /*322f0*/  LOP3.LUT R96, R97, 0x380, RZ, 0xc0, !PT ;  /* 0x0000038061607812 */ /* 0x000fe200078ec0ff */
[----:B------:R-:W2:Y:S01]  /*32300*/  LDL.128 R4, [R1+0x2a0] ;  /* 0x0002a00001047983 */ /* 0x000ea20000100c00 */
[----:B------:R-:W-:Y:S02]  /*32310*/  IADD3 R25, P6, R158, 0x2020, RZ ;  /* 0x000020209e197810 */ /* 0x000fe40007fde0ff */
[----:B------:R-:W-:Y:S01]  /*32320*/  LOP3.LUT R26, R27, 0x380, RZ, 0xc0, !PT ;  /* 0x000003801b1a7812 */ /* 0x000fe200078ec0ff */
[----:B------:R-:W2:Y:S01]  /*32330*/  LDL.128 R36, [R1+0x310] ;  /* 0x0003100001247983 */ /* 0x000ea20000100c00 */
[----:B------:R-:W-:-:S02]  /*32340*/  SHF.R.U64 R8, R8, 0x3, RZ ;  /* 0x0000000308087819 */ /* 0x000fc400000012ff */
[----:B------:R-:W-:Y:S01]  /*32350*/  IADD3 R123, P5, R158, 0x2040, RZ ;  /* 0x000020409e7b7810 */ /* 0x000fe20007fbe0ff */
[----:B------:R-:W2:Y:S01]  /*32360*/  LDL.128 R48, [R1+0x340] ;  /* 0x0003400001307983 */ /* 0x000ea20000100c00 */
[----:B------:R-:W-:Y:S02]  /*32370*/  LOP3.LUT R120, R121, 0x380, RZ, 0xc0, !PT ;  /* 0x0000038079787812 */ /* 0x000fe400078ec0ff */
[----:B------:R-:W-:Y:S01]  /*32380*/  SHF.R.U64 R96, R96, 0x3, RZ ;  /* 0x0000000360607819 */ /* 0x000fe200000012ff */
[----:B------:R-:W2:Y:S01]  /*32390*/  LDL.128 R68, [R1+0x390] ;  /* 0x0003900001447983 */ /* 0x000ea20000100c00 */
[----:B------:R-:W-:Y:S02]  /*323a0*/  LOP3.LUT R24, R25, 0x380, RZ, 0xc0, !PT ;  /* 0x0000038019187812 */ /* 0x000fe400078ec0ff */
[----:B------:R-:W-:Y:S01]  /*323b0*/  SHF.R.U64 R26, R26, 0x3, RZ ;  /* 0x000000031a1a7819 */ /* 0x000fe200000012ff */
[----:B------:R-:W2:Y:S01]  /*323c0*/  LDL.128 R76, [R1+0x3b0] ;  /* 0x0003b000014c7983 */ /* 0x000ea20000100c00 */
[----:B------:R-:W-:Y:S01]  /*323d0*/  LOP3.LUT R8, R8, R9, RZ, 0x3c, !PT ;  /* 0x0000000908087212 */ /* 0x000fe200078e3cff */
[----:B------:R-:W-:Y:S01]  /*323e0*/  IMAD.X R9, RZ, RZ, R159, P1 ;  /* 0x000000ffff097224 */ /* 0x000fe200008e069f */
[----:B------:R-:W-:Y:S01]  /*323f0*/  LOP3.LUT R122, R123, 0x380, RZ, 0xc0, !PT ;  /* 0x000003807b7a7812 */ /* 0x000fe200078ec0ff */
[----:B------:R-:W2:Y:S01]  /*32400*/  LDL.128 R72, [R1+0x3a0] ;  /* 0x0003a00001487983 */ /* 0x000ea20000100c00 */
[----:B------:R-:W-:-:S02]  /*32410*/  SHF.R.U64 R120, R120, 0x3, RZ ;  /* 0x0000000378787819 */ /* 0x000fc400000012ff */
[C---:B------:R-:W-:Y:S01]  /*32420*/  IADD3 R19, P2, R158.reuse, 0x2060, RZ ;  /* 0x000020609e137810 */ /* 0x040fe20007f5e0ff */
[----:B------:R-:W2:Y:S01]  /*32430*/  LDL.128 R104, [R1+0x410] ;  /* 0x0004100001687983 */ /* 0x000ea20000100c00 */
[----:B------:R-:W-:Y:S02]  /*32440*/  IADD3 R15, P1, R158, 0x4000, RZ ;  /* 0x000040009e0f7810 */ /* 0x000fe40007f3e0ff */
[----:B------:R-:W-:Y:S01]  /*32450*/  LOP3.LUT R96, R96, R97, RZ, 0x3c, !PT ;  /* 0x0000006160607212 */ /* 0x000fe200078e3cff */
[--C-:B------:R-:W-:Y:S01]  /*32460*/  IMAD.X R97, RZ, RZ, R159.reuse, P0 ;  /* 0x000000ffff617224 */ /* 0x100fe200000e069f */
[----:B------:R-:W-:Y:S01]  /*32470*/  SHF.R.U64 R24, R24, 0x3, RZ ;  /* 0x0000000318187819 */ /* 0x000fe200000012ff */
[----:B------:R-:W2:Y:S01]  /*32480*/  LDL.128 R100, [R1+0x400] ;  /* 0x0004000001647983 */ /* 0x000ea20000100c00 */
[----:B------:R-:W-:Y:S01]  /*32490*/  LOP3.LUT R26, R26, R27, RZ, 0x3c, !PT ;  /* 0x0000001b1a1a7212 */ /* 0x000fe200078e3cff */
[--C-:B------:R-:W-:Y:S01]  /*324a0*/  IMAD.X R27, RZ, RZ, R159.reuse, P4 ;  /* 0x000000ffff1b7224 */ /* 0x100fe200020e069f */
[----:B------:R-:W-:Y:S01]  /*324b0*/  SHF.R.U64 R122, R122, 0x3, RZ ;  /* 0x000000037a7a7819 */ /* 0x000fe200000012ff */
[----:B------:R-:W2:Y:S01]  /*324c0*/  LDL.128 R108, [R1+0x420] ;  /* 0x00042000016c7983 */ /* 0x000ea20000100c00 */
[----:B------:R-:W-:Y:S01]  /*324d0*/  LOP3.LUT R120, R120, R121, RZ, 0x3c, !PT ;  /* 0x0000007978787212 */ /* 0x000fe200078e3cff */
[----:B------:R-:W-:Y:S01]  /*324e0*/  IMAD.X R121, RZ, RZ, R159, P3 ;  /* 0x000000ffff797224 */ /* 0x000fe200018e069f */
[----:B------:R-:W-:-:S02]  /*324f0*/  IADD3 R21, P0, R158, 0x4020, RZ ;  /* 0x000040209e157810 */ /* 0x000fc40007f1e0ff */
[----:B------:R-:W-:Y:S02]  /*32500*/  LOP3.LUT R18, R19, 0x380, RZ, 0xc0, !PT ;  /* 0x0000038013127812 */ /* 0x000fe400078ec0ff */
[----:B------:R-:W-:Y:S02]  /*32510*/  IADD3 R13, P4, R158, 0x4040, RZ ;  /* 0x000040409e0d7810 */ /* 0x000fe40007f9e0ff */
[----:B------:R-:W-:Y:S02]  /*32520*/  LOP3.LUT R14, R15, 0x380, RZ, 0xc0, !PT ;  /* 0x000003800f0e7812 */ /* 0x000fe400078ec0ff */
[----:B------:R-:W-:Y:S01]  /*32530*/  LOP3.LUT R24, R24, R25, RZ, 0x3c, !PT ;  /* 0x0000001918187212 */ /* 0x000fe200078e3cff */
[--C-:B------:R-:W-:Y:S01]  /*32540*/  IMAD.X R25, RZ, RZ, R159.reuse, P6 ;  /* 0x000000ffff197224 */ /* 0x100fe200030e069f */
[----:B------:R-:W-:Y:S02]  /*32550*/  IADD3 R11, P3, R158, 0x4060, RZ ;  /* 0x000040609e0b7810 */ /* 0x000fe40007f7e0ff */
[----:B------:R-:W-:Y:S01]  /*32560*/  LOP3.LUT R122, R122, R123, RZ, 0x3c, !PT ;  /* 0x0000007b7a7a7212 */ /* 0x000fe200078e3cff */
[----:B------:R-:W-:Y:S01]  /*32570*/  IMAD.X R123, RZ, RZ, R159, P5 ;  /* 0x000000ffff7b7224 */ /* 0x000fe200028e069f */
[----:B------:R-:W-:-:S02]  /*32580*/  LOP3.LUT R20, R21, 0x380, RZ, 0xc0, !PT ;  /* 0x0000038015147812 */ /* 0x000fc400078ec0ff */
[C---:B---3--:R-:W-:Y:S02]  /*32590*/  LOP3.LUT R29, R158.reuse, 0x380, RZ, 0xc0, !PT ;  /* 0x000003809e1d7812 */ /* 0x048fe400078ec0ff */
[----:B------:R-:W-:Y:S02]  /*325a0*/  IADD3 R33, P6, R158, 0x6000, RZ ;  /* 0x000060009e217810 */ /* 0x000fe40007fde0ff */
[----:B------:R-:W-:Y:S02]  /*325b0*/  SHF.R.U64 R18, R18, 0x3, RZ ;  /* 0x0000000312127819 */ /* 0x000fe400000012ff */
[----:B------:R-:W-:Y:S02]  /*325c0*/  LOP3.LUT R12, R13, 0x380, RZ, 0xc0, !PT ;  /* 0x000003800d0c7812 */ /* 0x000fe400078ec0ff */
[----:B------:R-:W-:Y:S02]  /*325d0*/  SHF.R.U64 R14, R14, 0x3, RZ ;  /* 0x000000030e0e7819 */ /* 0x000fe400000012ff */
[----:B------:R-:W-:-:S02]  /*325e0*/  IADD3 R41, P5, R158, 0x6020, RZ ;  /* 0x000060209e297810 */ /* 0x000fc40007fbe0ff */
[----:B------:R-:W-:Y:S02]  /*325f0*/  LOP3.LUT R10, R11, 0x380, RZ, 0xc0, !PT ;  /* 0x000003800b0a7812 */ /* 0x000fe400078ec0ff */
[----:B------:R-:W-:Y:S02]  /*32600*/  SHF.R.U64 R20, R20, 0x3, RZ ;  /* 0x0000000314147819 */ /* 0x000fe400000012ff */
[----:B------:R-:W-:Y:S02]  /*32610*/  SHF.R.U64 R29, R29, 0x3, RZ ;  /* 0x000000031d1d7819 */ /* 0x000fe400000012ff */
[----:B-----5:R-:W-:Y:S02]  /*32620*/  LOP3.LUT R32, R33, 0x380, RZ, 0xc0, !PT ;  /* 0x0000038021207812 */ /* 0x020fe400078ec0ff */
[----:B------:R-:W-:Y:S01]  /*32630*/  LOP3.LUT R18, R18, R19, RZ, 0x3c, !PT ;  /* 0x0000001312127212 */ /* 0x000fe200078e3cff */
[----:B------:R-:W-:Y:S01]  /*32640*/  IMAD.X R19, RZ, RZ, R159, P2 ;  /* 0x000000ffff137224 */ /* 0x000fe200010e069f */
[----:B------:R-:W-:-:S02]  /*32650*/  SHF.R.U64 R12, R12, 0x3, RZ ;  /* 0x000000030c0c7819 */ /* 0x000fc400000012ff */
[----:B------:R-:W-:Y:S01]  /*32660*/  LOP3.LUT R14, R14, R15, RZ, 0x3c, !PT ;  /* 0x0000000f0e0e7212 */ /* 0x000fe200078e3cff */
[--C-:B------:R-:W-:Y:S01]  /*32670*/  IMAD.X R15, RZ, RZ, R159.reuse, P1 ;  /* 0x000000ffff0f7224 */ /* 0x100fe200008e069f */
[----:B------:R-:W-:Y:S02]  /*32680*/  LOP3.LUT R40, R41, 0x380, RZ, 0xc0, !PT ;  /* 0x0000038029287812 */ /* 0x000fe400078ec0ff */
[----:B------:R-:W-:Y:S02]  /*32690*/  SHF.R.U64 R10, R10, 0x3, RZ ;  /* 0x000000030a0a7819 */ /* 0x000fe400000012ff */
[C---:B------:R-:W-:Y:S02]  /*326a0*/  IADD3 R93, P2, R158.reuse, 0x6040, RZ ;  /* 0x000060409e5d7810 */ /* 0x040fe40007f5e0ff */
[----:B------:R-:W-:Y:S02]  /*326b0*/  IADD3 R95, P1, R158, 0x6060, RZ ;  /* 0x000060609e5f7810 */ /* 0x000fe40007f3e0ff */
[----:B------:R-:W-:Y:S01]  /*326c0*/  LOP3.LUT R20, R20, R21, RZ, 0x3c, !PT ;  /* 0x0000001514147212 */ /* 0x000fe200078e3cff */
[--C-:B------:R-:W-:Y:S01]  /*326d0*/  IMAD.X R21, RZ, RZ, R159.reuse, P0 ;  /* 0x000000ffff157224 */ /* 0x100fe200000e069f */
[----:B------:R-:W-:Y:S01]  /*326e0*/  LOP3.LUT R28, R29, R158, RZ, 0x3c, !PT ;  /* 0x0000009e1d1c7212 */ /* 0x000fe200078e3cff */
[----:B------:R-:W-:Y:S01]  /*326f0*/  IMAD.MOV.U32 R29, RZ, RZ, R159 ;  /* 0x000000ffff1d7224 */ /* 0x000fe200078e009f */
[----:B------:R-:W-:-:S02]  /*32700*/  SHF.R.U64 R32, R32, 0x3, RZ ;  /* 0x0000000320207819 */ /* 0x000fc400000012ff */
[----:B------:R-:W-:Y:S01]  /*32710*/  LOP3.LUT R12, R12, R13, RZ, 0x3c, !PT ;  /* 0x0000000d0c0c7212 */ /* 0x000fe200078e3cff */
[--C-:B------:R-:W-:Y:S01]  /*32720*/  IMAD.X R13, RZ, RZ, R159.reuse, P4 ;  /* 0x000000ffff0d7224 */ /* 0x100fe200020e069f */
[----:B------:R-:W-:Y:S02]  /*32730*/  SHF.R.U64 R40, R40, 0x3, RZ ;  /* 0x0000000328287819 */ /* 0x000fe400000012ff */
[----:B------:R-:W-:Y:S01]  /*32740*/  LOP3.LUT R10, R10, R11, RZ, 0x3c, !PT ;  /* 0x0000000b0a0a7212 */ /* 0x000fe200078e3cff */
[--C-:B------:R-:W-:Y:S01]  /*32750*/  IMAD.X R11, RZ, RZ, R159.reuse, P3 ;  /* 0x000000ffff0b7224 */ /* 0x100fe200018e069f */
[----:B------:R-:W-:Y:S02]  /*32760*/  LOP3.LUT R92, R93, 0x380, RZ, 0xc0, !PT ;  /* 0x000003805d5c7812 */ /* 0x000fe400078ec0ff */
[----:B------:R-:W-:Y:S02]  /*32770*/  LOP3.LUT R94, R95, 0x380, RZ, 0xc0, !PT ;  /* 0x000003805f5e7812 */ /* 0x000fe400078ec0ff */
[----:B------:R-:W-:Y:S01]  /*32780*/  LOP3.LUT R32, R32, R33, RZ, 0x3c, !PT ;  /* 0x0000002120207212 */ /* 0x000fe200078e3cff */
[--C-:B------:R-:W-:Y:S01]  /*32790*/  IMAD.X R33, RZ, RZ, R159.reuse, P6 ;  /* 0x000000ffff217224 */ /* 0x100fe200030e069f */
[----:B------:R-:W-:Y:S01]  /*327a0*/  LOP3.LUT R40, R40, R41, RZ, 0x3c, !PT ;  /* 0x0000002928287212 */ /* 0x000fe200078e3cff */
[----:B------:R-:W-:Y:S01]  /*327b0*/  IMAD.X R41, RZ, RZ, R159, P5 ;  /* 0x000000ffff297224 */ /* 0x000fe200028e069f */
[----:B------:R-:W-:-:S02]  /*327c0*/  MOV R122, R122 ;  /* 0x0000007a007a7202 */ /* 0x000fc40000000f00 */
[----:B------:R-:W-:Y:S02]  /*327d0*/  MOV R65, R28 ;  /* 0x0000001c00417202 */ /* 0x000fe40000000f00 */
[----:B------:R-:W-:Y:S01]  /*327e0*/  MOV R123, R18 ;  /* 0x00000012007b7202 */ /* 0x000fe20000000f00 */
[----:B------:R-:W3:Y:S01]  /*327f0*/  LDL.128 R28, [R1+0x2f0] ;  /* 0x0002f000011c7983 */ /* 0x000ee20000100c00 */
[----:B------:R-:W-:Y:S02]  /*32800*/  MOV R20, R20 ;  /* 0x0000001400147202 */ /* 0x000fe40000000f00 */
[----:B------:R-:W-:Y:S02]  /*32810*/  SHF.R.U64 R92, R92, 0x3, RZ ;  /* 0x000000035c5c7819 */ /* 0x000fe400000012ff */
[----:B------:R-:W-:Y:S02]  /*32820*/  SHF.R.U64 R94, R94, 0x3, RZ ;  /* 0x000000035e5e7819 */ /* 0x000fe400000012ff */
[----:B------:R-:W-:-:S02]  /*32830*/  MOV R64, R8 ;  /* 0x0000000800407202 */ /* 0x000fc40000000f00 */
[----:B------:R-:W-:Y:S02]  /*32840*/  MOV R19, R14 ;  /* 0x0000000e00137202 */ /* 0x000fe40000000f00 */
[----:B------:R-:W-:Y:S02]  /*32850*/  MOV R21, R12 ;  /* 0x0000000c00157202 */ /* 0x000fe40000000f00 */
[----:B------:R-:W-:Y:S01]  /*32860*/  MOV R120, R120 ;  /* 0x0000007800787202 */ /* 0x000fe20000000f00 */
[----:B------:R-:W3:Y:S01]  /*32870*/  LDL.128 R12, [R1+0x2d0] ;  /* 0x0002d000010c7983 */ /* 0x000ee20000100c00 */
[----:B------:R-:W-:Y:S02]  /*32880*/  MOV R0, R10 ;  /* 0x0000000a00007202 */ /* 0x000fe40000000f00 */
[----:B-1----:R-:W-:Y:S01]  /*32890*/  MOV R88, R26 ;  /* 0x0000001a00587202 */ /* 0x002fe20000000f00 */
[----:B------:R-:W3:Y:S01]  /*328a0*/  LDL.128 R8, [R1+0x2c0] ;  /* 0x0002c00001087983 */ /* 0x000ee20000100c00 */
[----:B------:R-:W-:-:S02]  /*328b0*/  MOV R121, R24 ;  /* 0x0000001800797202 */ /* 0x000fc40000000f00 */
[----:B------:R-:W-:Y:S01]  /*328c0*/  MOV R96, R96 ;  /* 0x0000006000607202 */ /* 0x000fe20000000f00 */
[----:B------:R-:W3:Y:S01]  /*328d0*/  LDL.128 R24, [R1+0x2e0] ;  /* 0x0002e00001187983 */ /* 0x000ee20000100c00 */
[----:B------:R-:W-:Y:S02]  /*328e0*/  MOV R3, R32 ;  /* 0x0000002000037202 */ /* 0x000fe40000000f00 */
[----:B------:R-:W-:Y:S01]  /*328f0*/  LOP3.LUT R92, R92, R93, RZ, 0x3c, !PT ;  /* 0x0000005d5c5c7212 */ /* 0x000fe200078e3cff */
[----:B------:R-:W3:Y:S01]  /*32900*/  LDL.128 R32, [R1+0x300] ;  /* 0x0003000001207983 */ /* 0x000ee20000100c00 */
[----:B------:R-:W-:Y:S01]  /*32910*/  LOP3.LUT R94, R94, R95, RZ, 0x3c, !PT ;  /* 0x0000005f5e5e7212 */ /* 0x000fe200078e3cff */
[--C-:B------:R-:W-:Y:S01]  /*32920*/  IMAD.X R93, RZ, RZ, R159.reuse, P2 ;  /* 0x000000ffff5d7224 */ /* 0x100fe200010e069f */
[----:B------:R-:W-:Y:S01]  /*32930*/  MOV R18, R40 ;  /* 0x0000002800127202 */ /* 0x000fe20000000f00 */
[----:B------:R-:W-:Y:S01]  /*32940*/  IMAD.X R95, RZ, RZ, R159, P1 ;  /* 0x000000ffff5f7224 */ /* 0x000fe200008e069f */
[----:B------:R-:W3:Y:S02]  /*32950*/  LDL.128 R40, [R1+0x320] ;  /* 0x0003200001287983 */ /* 0x000ee40000100c00 */
[----:B------:R-:W-:-:S02]  /*32960*/  MOV R124, R92 ;  /* 0x0000005c007c7202 */ /* 0x000fc40000000f00 */
[----:B------:R-:W-:Y:S02]  /*32970*/  MOV R125, R94 ;  /* 0x0000005e007d7202 */ /* 0x000fe40000000f00 */
[----:B------:R-:W3:Y:S01]  /*32980*/  LDL.128 R92, [R1+0x3e0] ;  /* 0x0003e000015c7983 */ /* 0x000ee20000100c00 */
[----:B----4-:R-:W-:Y:S02]  /*32990*/  F2FP.BF16.F32.PACK_AB R56, R57, R56 ;  /* 0x000000383938723e */ /* 0x010fe400000010ff */
[----:B------:R-:W-:Y:S02]  /*329a0*/  F2FP.BF16.F32.PACK_AB R57, R59, R58 ;  /* 0x0000003a3b39723e */ /* 0x000fe400000010ff */
[----:B------:R-:W-:Y:S02]  /*329b0*/  F2FP.BF16.F32.PACK_AB R60, R61, R60 ;  /* 0x0000003c3d3c723e */ /* 0x000fe400000010ff */
[----:B------:R-:W-:Y:S02]  /*329c0*/  F2FP.BF16.F32.PACK_AB R61, R63, R62 ;  /* 0x0000003e3f3d723e */ /* 0x000fe400000010ff */
[----:B--2---:R-:W-:-:S02]  /*329d0*/  F2FP.BF16.F32.PACK_AB R58, R45, R44 ;  /* 0x0000002c2d3a723e */ /* 0x004fc400000010ff */
[----:B------:R-:W-:Y:S01]  /*329e0*/  F2FP.BF16.F32.PACK_AB R59, R47, R46 ;  /* 0x0000002e2f3b723e */ /* 0x000fe200000010ff */
[----:B------:R-:W-:Y:S01]  /*329f0*/  BAR.SYNC.DEFER_BLOCKING 0x1, 0x100 ;  /* 0x0044000000007b1d */ /* 0x000fe20000010000 */
[----:B------:R-:W-:Y:S02]  /*32a00*/  F2FP.BF16.F32.PACK_AB R62, R53, R52 ;  /* 0x00000034353e723e */ /* 0x000fe400000010ff */
[----:B------:R-:W-:Y:S02]  /*32a10*/  F2FP.BF16.F32.PACK_AB R63, R55, R54 ;  /* 0x00000036373f723e */ /* 0x000fe400000010ff */
[----:B------:R-:W-:Y:S02]  /*32a20*/  F2FP.BF16.F32.PACK_AB R84, R85, R84 ;  /* 0x000000545554723e */ /* 0x000fe400000010ff */
[----:B------:R-:W-:Y:S01]  /*32a30*/  F2FP.BF16.F32.PACK_AB R85, R87, R86 ;  /* 0x000000565755723e */ /* 0x000fe200000010ff */
[----:B------:R-:W2:Y:S01]  /*32a40*/  LDL.128 R44, [R1+0x330] ;  /* 0x00033000012c7983 */ /* 0x000ea20000100c00 */
[----:B------:R-:W-:-:S02]  /*32a50*/  F2FP.BF16.F32.PACK_AB R86, R81, R80 ;  /* 0x000000505156723e */ /* 0x000fc400000010ff */
[----:B------:R-:W-:Y:S01]  /*32a60*/  F2FP.BF16.F32.PACK_AB R87, R83, R82 ;  /* 0x000000525357723e */ /* 0x000fe200000010ff */
[----:B------:R-:W4:Y:S04]  /*32a70*/  LDL.128 R52, [R1+0x350] ;  /* 0x0003500001347983 */ /* 0x000f280000100c00 */
[----:B------:R-:W4:Y:S04]  /*32a80*/  LDL.128 R80, [R1+0x3c0] ;  /* 0x0003c00001507983 */ /* 0x000f280000100c00 */
[----:B------:R1:W-:Y:S04]  /*32a90*/  STSM.16.M88.4 [R65], R56 ;  /* 0x0000003841007844 */ /* 0x0003e80000000200 */
[----:B------:R0:W-:Y:S04]  /*32aa0*/  STSM.16.M88.4 [R64], R60 ;  /* 0x0000003c40007844 */ /* 0x0001e80000000200 */
[----:B------:R0:W-:Y:S04]  /*32ab0*/  STSM.16.M88.4 [R96], R84 ;  /* 0x0000005460007844 */ /* 0x0001e80000000200 */
[----:B-1----:R-:W4:Y:S04]  /*32ac0*/  LDL.128 R56, [R1+0x360] ;  /* 0x0003600001387983 */ /* 0x002f280000100c00 */
[----:B0-----:R-:W4:Y:S04]  /*32ad0*/  LDL.128 R60, [R1+0x370] ;  /* 0x00037000013c7983 */ /* 0x001f280000100c00 */
[----:B------:R-:W4:Y:S04]  /*32ae0*/  LDL.128 R64, [R1+0x380] ;  /* 0x0003800001407983 */ /* 0x000f280000100c00 */
[----:B------:R-:W4:Y:S04]  /*32af0*/  LDL.128 R84, [R1+0x3d0] ;  /* 0x0003d00001547983 */ /* 0x000f280000100c00 */
[----:B------:R-:W4:Y:S01]  /*32b00*/  LDL.128 R96, [R1+0x3f0] ;  /* 0x0003f00001607983 */ /* 0x000f220000100c00 */
[----:B------:R-:W-:-:S02]  /*32b10*/  ISETP.NE.U32.AND P0, PT, RZ, UR4, PT ;  /* 0x00000004ff007c0c */ /* 0x000fc4000bf05070 */
[----:B------:R-:W-:Y:S02]  /*32b20*/  F2FP.BF16.F32.PACK_AB R112, R113, R112 ;  /* 0x000000707170723e */ /* 0x000fe400000010ff */
[----:B------:R-:W-:Y:S02]  /*32b30*/  F2FP.BF16.F32.PACK_AB R113, R115, R114 ;  /* 0x000000727371723e */ /* 0x000fe400000010ff */
[----:B------:R-:W-:Y:S02]  /*32b40*/  F2FP.BF16.F32.PACK_AB R116, R117, R116 ;  /* 0x000000747574723e */ /* 0x000fe400000010ff */
[----:B------:R-:W-:Y:S02]  /*32b50*/  F2FP.BF16.F32.PACK_AB R114, R5, R4 ;  /* 0x000000040572723e */ /* 0x000fe400000010ff */
[----:B------:R-:W-:Y:S01]  /*32b60*/  F2FP.BF16.F32.PACK_AB R115, R7, R6 ;  /* 0x000000060773723e */ /* 0x000fe200000010ff */
[----:B------:R-:W0:Y:S01]  /*32b70*/  LDC.64 R4, c[0x0][0xd00] ;  /* 0x00034000ff047b82 */ /* 0x000e220000000a00 */
[----:B------:R-:W-:-:S02]  /*32b80*/  F2FP.BF16.F32.PACK_AB R117, R119, R118 ;  /* 0x000000767775723e */ /* 0x000fc400000010ff */
[----:B------:R-:W-:Y:S02]  /*32b90*/  ISETP.NE.AND.EX P0, PT, RZ, UR5, PT, P0 ;  /* 0x00000005ff007c0c */ /* 0x000fe4000bf05300 */
[----:B------:R-:W-:Y:S02]  /*32ba0*/  F2FP.BF16.F32.PACK_AB R36, R37, R36 ;  /* 0x000000242524723e */ /* 0x000fe400000010ff */
[----:B------:R-:W-:Y:S01]  /*32bb0*/  F2FP.BF16.F32.PACK_AB R37, R39, R38 ;  /* 0x000000262725723e */ /* 0x000fe200000010ff */
[----:B------:R-:W-:Y:S01]  /*32bc0*/  STSM.16.M88.4 [R88], R112 ;  /* 0x0000007058007844 */ /* 0x000fe20000000200 */
[----:B------:R-:W-:Y:S01]  /*32bd0*/  F2FP.BF16.F32.PACK_AB R68, R69, R68 ;  /* 0x000000444544723e */ /* 0x000fe200000010ff */
[----:B------:R-:W1:Y:S01]  /*32be0*/  LDC.64 R6, c[0x0][0xd00] ;  /* 0x00034000ff067b82 */ /* 0x000e620000000a00 */
        /* <DEDUP_REMOVED lines=9> */
[----:B0-----:R-:W-:-:S04]  /*32c80*/  ISETP.NE.U32.AND P1, PT, R4, RZ, PT ;  /* 0x000000ff0400720c */ /* 0x001fc80003f25070 */
[----:B------:R-:W-:Y:S02]  /*32c90*/  ISETP.NE.AND.EX P1, PT, R5, RZ, PT, P1 ;  /* 0x000000ff0500720c */ /* 0x000fe40003f25310 */
[----:B---3--:R-:W-:Y:S02]  /*32ca0*/  F2FP.BF16.F32.PACK_AB R28, R29, R28 ;  /* 0x0000001c1d1c723e */ /* 0x008fe400000010ff */
[----:B------:R-:W-:Y:S02]  /*32cb0*/  F2FP.BF16.F32.PACK_AB R29, R31, R30 ;  /* 0x0000001e1f1d723e */ /* 0x000fe400000010ff */
[----:B------:R-:W-:Y:S02]  /*32cc0*/  F2FP.BF16.F32.PACK_AB R12, R13, R12 ;  /* 0x0000000c0d0c723e */ /* 0x000fe400000010ff */
[----:B------:R-:W-:Y:S02]  /*32cd0*/  F2FP.BF16.F32.PACK_AB R13, R15, R14 ;  /* 0x0000000e0f0d723e */ /* 0x000fe400000010ff */
[----:B------:R-:W-:-:S02]  /*32ce0*/  F2FP.BF16.F32.PACK_AB R118, R9, R8 ;  /* 0x000000080976723e */ /* 0x000fc400000010ff */
[----:B------:R-:W-:Y:S01]  /*32cf0*/  F2FP.BF16.F32.PACK_AB R119, R11, R10 ;  /* 0x0000000a0b77723e */ /* 0x000fe200000010ff */
[----:B------:R-:W0:Y:S01]  /*32d00*/  @P0 LDC.64 R8, c[0x0][0xd08] ;  /* 0x00034200ff080b82 */ /* 0x000e220000000a00 */
[----:B------:R-:W-:Y:S02]  /*32d10*/  F2FP.BF16.F32.PACK_AB R14, R25, R24 ;  /* 0x00000018190e723e */ /* 0x000fe400000010ff */
[----:B------:R-:W-:Y:S02]  /*32d20*/  F2FP.BF16.F32.PACK_AB R15, R27, R26 ;  /* 0x0000001a1b0f723e */ /* 0x000fe400000010ff */
[----:B------:R-:W-:Y:S02]  /*32d30*/  F2FP.BF16.F32.PACK_AB R30, R33, R32 ;  /* 0x00000020211e723e */ /* 0x000fe400000010ff */
[----:B------:R-:W-:Y:S01]  /*32d40*/  F2FP.BF16.F32.PACK_AB R31, R35, R34 ;  /* 0x00000022231f723e */ /* 0x000fe200000010ff */
[----:B------:R-:W-:Y:S01]  /*32d50*/  STSM.16.M88.4 [R120], R116 ;  /* 0x0000007478007844 */ /* 0x000fe20000000200 */
[----:B------:R-:W-:-:S02]  /*32d60*/  F2FP.BF16.F32.PACK_AB R38, R41, R40 ;  /* 0x000000282926723e */ /* 0x000fc400000010ff */
[----:B------:R-:W-:Y:S01]  /*32d70*/  F2FP.BF16.F32.PACK_AB R39, R43, R42 ;  /* 0x0000002a2b27723e */ /* 0x000fe200000010ff */
[----:B------:R-:W-:Y:S04]  /*32d80*/  STSM.16.M88.4 [R121], R12 ;  /* 0x0000000c79007844 */ /* 0x000fe80000000200 */
[----:B------:R-:W-:Y:S04]  /*32d90*/  STSM.16.M88.4 [R122], R28 ;  /* 0x0000001c7a007844 */ /* 0x000fe80000000200 */
[----:B------:R-:W-:Y:S01]  /*32da0*/  STSM.16.M88.4 [R123], R36 ;  /* 0x000000247b007844 */ /* 0x000fe20000000200 */
[----:B------:R-:W-:Y:S01]  /*32db0*/  ULDC UR4, c[0x0][0xb88] ;  /* 0x0002e20000047ab9 */ /* 0x000fe20000000800 */
[----:B-1----:R-:W-:-:S04]  /*32dc0*/  IMAD.WIDE R6, R193, 0x4, R6 ;  /* 0x00000004c1067825 */ /* 0x002fc800078e0206 */
[----:B0-----:R-:W-:Y:S01]  /*32dd0*/  @P0 IMAD.WIDE R8, R193, 0x4, R8 ;  /* 0x00000004c1080825 */ /* 0x001fe200078e0208 */
[----:B--2---:R-:W-:Y:S02]  /*32de0*/  F2FP.BF16.F32.PACK_AB R44, R45, R44 ;  /* 0x0000002c2d2c723e */ /* 0x004fe400000010ff */
[----:B------:R-:W-:Y:S02]  /*32df0*/  F2FP.BF16.F32.PACK_AB R45, R47, R46 ;  /* 0x0000002e2f2d723e */ /* 0x000fe400000010ff */
[----:B----4-:R-:W-:Y:S02]  /*32e00*/  F2FP.BF16.F32.PACK_AB R52, R53, R52 ;  /* 0x000000343534723e */ /* 0x010fe400000010ff */
[----:B------:R-:W-:Y:S02]  /*32e10*/  F2FP.BF16.F32.PACK_AB R46, R49, R48 ;  /* 0x00000030312e723e */ /* 0x000fe400000010ff */
[----:B------:R-:W-:Y:S02]  /*32e20*/  F2FP.BF16.F32.PACK_AB R47, R51, R50 ;  /* 0x00000032332f723e */ /* 0x000fe400000010ff */
[----:B------:R-:W-:-:S02]  /*32e30*/  F2FP.BF16.F32.PACK_AB R53, R55, R54 ;  /* 0x000000363735723e */ /* 0x000fc400000010ff */
[----:B------:R-:W-:Y:S01]  /*32e40*/  F2FP.BF16.F32.PACK_AB R78, R81, R80 ;  /* 0x00000050514e723e */ /* 0x000fe200000010ff */
[----:B------:R0:W-:Y:S01]  /*32e50*/  STSM.16.M88.4 [R19], R44 ;  /* 0x0000002c13007844 */ /* 0x0001e20000000200 */
        /* <DEDUP_REMOVED lines=12> */
[----:B------:R-:W-:Y:S02]  /*32f20*/  F2FP.BF16.F32.PACK_AB R87, R95, R94 ;  /* 0x0000005e5f57723e */ /* 0x000fe400000010ff */
[----:B------:R-:W-:Y:S01]  /*32f30*/  F2FP.BF16.F32.PACK_AB R97, R99, R98 ;  /* 0x000000626361723e */ /* 0x000fe200000010ff */
[----:B------:R-:W-:Y:S01]  /*32f40*/  STSM.16.M88.4 [R21], R60 ;  /* 0x0000003c15007844 */ /* 0x000fe20000000200 */
[----:B------:R-:W-:Y:S02]  /*32f50*/  F2FP.BF16.F32.PACK_AB R98, R101, R100 ;  /* 0x000000646562723e */ /* 0x000fe400000010ff */
[----:B------:R-:W-:Y:S01]  /*32f60*/  F2FP.BF16.F32.PACK_AB R99, R103, R102 ;  /* 0x000000666763723e */ /* 0x000fe200000010ff */
[----:B------:R1:W-:Y:S04]  /*32f70*/  STSM.16.M88.4 [R0], R68 ;  /* 0x0000004400007844 */ /* 0x0003e80000000200 */
[----:B------:R2:W-:Y:S04]  /*32f80*/  STSM.16.M88.4 [R3], R76 ;  /* 0x0000004c03007844 */ /* 0x0005e80000000200 */
[----:B------:R2:W-:Y:S04]  /*32f90*/  STSM.16.M88.4 [R18], R84 ;  /* 0x0000005412007844 */ /* 0x0005e80000000200 */
[----:B------:R2:W-:Y:S04]  /*32fa0*/  STSM.16.M88.4 [R124], R96 ;  /* 0x000000607c007844 */ /* 0x0005e80000000200 */
[----:B------:R2:W-:Y:S01]  /*32fb0*/  STSM.16.M88.4 [R125], R104 ;  /* 0x000000687d007844 */ /* 0x0005e20000000200 */
[----:B0-----:R-:W-:Y:S01]  /*32fc0*/  IMAD.MOV.U32 R19, RZ, RZ, RZ ;  /* 0x000000ffff137224 */ /* 0x001fe200078e00ff */
[----:B------:R-:W-:Y:S01]  /*32fd0*/  BAR.SYNC.DEFER_BLOCKING 0x1, 0x100 ;  /* 0x0044000000007b1d */ /* 0x000fe20000010000 */
[----:B-1----:R-:W-:Y:S01]  /*32fe0*/  IMAD.U32 R0, RZ, RZ, UR4 ;  /* 0x00000004ff007e24 */ /* 0x002fe2000f8e00ff */
[----:B------:R-:W-:-:S04]  /*32ff0*/  ISETP.NE.AND P2, PT, R188, RZ, PT ;  /* 0x000000ffbc00720c */ /* 0x000fc80003f45270 */
[----:B------:R-:W-:Y:S01]  /*33000*/  ULDC UR4, c[0x0][0xbd4] ;  /* 0x0002f50000047ab9 */ /* 0x000fe20000000800 */
[----:B------:R2:W5:Y:S04]  /*33010*/  @P1 LDG.E R19, desc[UR44][R6.64] ;  /* 0x0000002c06131981 */ /* 0x000568000c1e1900 */
[----:B------:R2:W5:Y:S01]  /*33020*/  @P0 LDG.E R0, desc[UR44][R8.64] ;  /* 0x0000002c08000981 */ /* 0x000562000c1e1900 */
[----:B------:R-:W-:Y:S01]  /*33030*/  SEL R188, R188, UR4, P2 ;  /* 0x00000004bcbc7c07 */ /* 0x000fe20009000000 */
[----:B------:R-:W-:Y:S06]  /*33040*/  @P0 BRA `(.L_x_6801) ;  /* 0x0000000000100947 */ /* 0x000fec0003800000 */
[----:B------:R-:W-:Y:S05]  /*33050*/  @!P1 BRA `(.L_x_6801) ;  /* 0x00000000000c9947 */ /* 0x000fea0003800000 */
[----:B--2---:R-:W2:Y:S04]  /*33060*/  LDG.E R3, desc[UR44][R6.64] ;  /* 0x0000002c06037981 */ /* 0x004ea8000c1e1900 */
[----:B-----5:R-:W2:Y:S02]  /*33070*/  LDG.E R0, desc[UR44][R6.64+0x4] ;  /* 0x0000042c06007981 */ /* 0x020ea4000c1e1900 */
[----:B--2---:R-:W-:-:S07]  /*33080*/  IMAD.IADD R0, R0, 0x1, -R3 ;  /* 0x0000000100007824 */ /* 0x004fce00078e0a03 */
.L_x_6801:
[----:B--2---:R-:W0:Y:S01]  /*33090*/  SHFL.IDX PT, R3, R237, RZ, 0x1f ;  /* 0x00001fffed037589 */ /* 0x004e2200000e0000 */
[----:B------:R-:W-:Y:S02]  /*330a0*/  ISETP.NE.U32.AND P0, PT, R4, RZ, PT ;  /* 0x000000ff0400720c */ /* 0x000fe40003f05070 */
[----:B------:R-:W-:Y:S02]  /*330b0*/  ISETP.GT.AND P3, PT, R188, 0x1, PT ;  /* 0x00000001bc00780c */ /* 0x000fe40003f64270 */
[----:B------:R-:W-:Y:S02]  /*330c0*/  ISETP.NE.AND.EX P0, PT, R5, RZ, PT, P0 ;  /* 0x000000ff0500720c */ /* 0x000fe40003f05300 */
[----:B0-----:R-:W-:Y:S02]  /*330d0*/  ISETP.NE.AND P1, PT, R3, RZ, PT ;  /* 0x000000ff0300720c */ /* 0x001fe40003f25270 */
[----:B-----5:R-:W-:-:S11]  /*330e0*/  SHF.R.S32.HI R3, RZ, 0x1f, R19 ;  /* 0x0000001fff037819 */ /* 0x020fd60000011413 */
[----:B------:R-:W-:Y:S05]  /*330f0*/  @P1 BRA `(.L_x_6802) ;  /* 0x0000000400141947 */ /* 0x000fea0003800000 */
[----:B------:R-:W2:Y:S01]  /*33100*/  LDL R6, [R1+0x4d0] ;  /* 0x0004d00001067983 */ /* 0x000ea20000100800 */
[----:B------:R-:W0:Y:S03]  /*33110*/  LDC R33, c[0x0][0xce8] ;  /* 0x00033a00ff217b82 */ /* 0x000e260000000800 */
[----:B------:R-:W3:Y:S04]  /*33120*/  LDL R7, [R1+0x4e0] ;  /* 0x0004e00001077983 */ /* 0x000ee80000100800 */
[----:B------:R-:W4:Y:S01]  /*33130*/  LDL R21, [R1+0x434] ;  /* 0x0004340001157983 */ /* 0x000f220000100800 */
[----:B------:R-:W-:Y:S02]  /*33140*/  IMAD.IADD R24, R160, 0x1, R164 ;  /* 0x00000001a0187824 */ /* 0x000fe400078e02a4 */
[----:B0-----:R-:W-:Y:S01]  /*33150*/  IMAD R37, R0, R33, RZ ;  /* 0x0000002100257224 */ /* 0x001fe200078e02ff */
[----:B------:R-:W-:Y:S01]  /*33160*/  ISETP.GT.AND P5, PT, R188, 0x1, PT ;  /* 0x00000001bc00780c */ /* 0x000fe20003fa4270 */
[----:B------:R-:W-:-:S05]  /*33170*/  IMAD.MOV.U32 R18, RZ, RZ, 0xab8 ;  /* 0x00000ab8ff127424 */ /* 0x000fca00078e00ff */
[----:B------:R-:W-:-:S04]  /*33180*/  SEL R18, R18, 0xa78, P5 ;  /* 0x00000a7812127807 */ /* 0x000fc80002800000 */
[----:B------:R-:W0:Y:S08]  /*33190*/  LDC.64 R12, c[0x0][R18+0x220] ;  /* 0x00008800120c7b82 */ /* 0x000e300000000a00 */
[----:B------:R-:W1:Y:S01]  /*331a0*/  LDC.64 R10, c[0x0][R18+0x218] ;  /* 0x00008600120a7b82 */ /* 0x000e620000000a00 */
[----:B------:R-:W-:-:S07]  /*331b0*/  ISETP.NE.AND P6, PT, R33, 0x1, PT ;  /* 0x000000012100780c */ /* 0x000fce0003fc5270 */
[----:B------:R-:W5:Y:S01]  /*331c0*/  LDC.64 R8, c[0x0][R18+0x228] ;  /* 0x00008a0012087b82 */ /* 0x000f620000000a00 */
[----:B------:R-:W-:-:S07]  /*331d0*/  ISETP.NE.U32.AND P2, PT, R4, RZ, PT ;  /* 0x000000ff0400720c */ /* 0x000fce0003f45070 */
[----:B------:R-:W0:Y:S01]  /*331e0*/  @P6 LDC R14, c[0x0][0xcec] ;  /* 0x00033b00ff0e6b82 */ /* 0x000e220000000800 */
[----:B--2---:R-:W-:-:S07]  /*331f0*/  IMAD.MOV R6, RZ, RZ, -R6 ;  /* 0x000000ffff067224 */ /* 0x004fce00078e0a06 */
[----:B------:R-:W2:Y:S01]  /*33200*/  @P6 LDC R20, c[0x0][0xcf0] ;  /* 0x00033c00ff146b82 */ /* 0x000ea20000000800 */
[----:B---3--:R-:W-:-:S04]  /*33210*/  ISETP.NE.AND P1, PT, R7, R6, PT ;  /* 0x000000060700720c */ /* 0x008fc80003f25270 */
[----:B------:R-:W-:-:S13]  /*33220*/  ISETP.GE.OR P4, PT, R24, R37, P1 ;  /* 0x000000251800720c */ /* 0x000fda0000f86670 */
[----:B------:R-:W3:Y:S01]  /*33230*/  @!P4 LDL R27, [R1+0x210] ;  /* 0x00021000011bc983 */ /* 0x000ee20000100800 */
[----:B------:R-:W5:Y:S01]  /*33240*/  LDC.64 R6, c[0x0][R18+0x210] ;  /* 0x0000840012067b82 */ /* 0x000f620000000a00 */
[----:B------:R-:W-:Y:S01]  /*33250*/  ISETP.NE.AND.EX P2, PT, R5, RZ, PT, P2 ;  /* 0x000000ff0500720c */ /* 0x000fe20003f45320 */
[----:B----4-:R-:W-:Y:S01]  /*33260*/  IMAD.IADD R35, R21, 0x1, R164 ;  /* 0x0000000115237824 */ /* 0x010fe200078e02a4 */
[----:B------:R-:W-:Y:S01]  /*33270*/  SHF.R.S32.HI R15, RZ, 0x1f, R193 ;  /* 0x0000001fff0f7819 */ /* 0x000fe200000114c1 */
[----:B------:R-:W-:Y:S01]  /*33280*/  BSSY B1, `(.L_x_6802) ;  /* 0x000002c000017945 */ /* 0x000fe20003800000 */
[----:B------:R-:W-:Y:S01]  /*33290*/  SEL R29, R193, RZ, !P2 ;  /* 0x000000ffc11d7207 */ /* 0x000fe20005000000 */
[----:B0-----:R-:W-:Y:S01]  /*332a0*/  @P6 IMAD.HI.U32 R25, R35, R14, RZ ;  /* 0x0000000e23196227 */ /* 0x001fe200078e00ff */
[----:B------:R-:W-:Y:S01]  /*332b0*/  SEL R31, R15, RZ, !P2 ;  /* 0x000000ff0f1f7207 */ /* 0x000fe20005000000 */
[----:B------:R-:W0:Y:S02]  /*332c0*/  LDC.64 R4, c[0x0][0xca8] ;  /* 0x00032a00ff047b82 */ /* 0x000e240000000a00 */
[----:B------:R-:W-:-:S02]  /*332d0*/  IMAD R13, R13, R29, RZ ;  /* 0x0000001d0d0d7224 */ /* 0x000fc400078e02ff */
[----:B------:R-:W-:-:S04]  /*332e0*/  IMAD.WIDE.U32 R14, R12, R29, RZ ;  /* 0x0000001d0c0e7225 */ /* 0x000fc800078e00ff */
[----:B------:R-:W-:Y:S02]  /*332f0*/  IMAD R31, R12, R31, R13 ;  /* 0x0000001f0c1f7224 */ /* 0x000fe400078e020d */
[-C--:B-1----:R-:W-:Y:S01]  /*33300*/  IMAD R29, R11, R166.reuse, RZ ;  /* 0x000000a60b1d7224 */ /* 0x082fe200078e02ff */
[----:B------:R-:W-:Y:S01]  /*33310*/  SEL R11, R194, RZ, P5 ;  /* 0x000000ffc20b7207 */ /* 0x000fe20002800000 */
[----:B------:R-:W-:-:S04]  /*33320*/  IMAD.WIDE.U32 R12, R10, R166, RZ ;  /* 0x000000a60a0c7225 */ /* 0x000fc800078e00ff */
[----:B------:R-:W-:Y:S01]  /*33330*/  IMAD.MOV.U32 R21, RZ, RZ, R35 ;  /* 0x000000ffff157224 */ /* 0x000fe200078e0023 */
[----:B--2---:R-:W-:Y:S01]  /*33340*/  @P6 SHF.R.U32.HI R21, RZ, R20, R25 ;  /* 0x00000014ff156219 */ /* 0x004fe20000011619 */
[----:B------:R-:W-:Y:S01]  /*33350*/  IMAD.IADD R29, R13, 0x1, R29 ;  /* 0x000000010d1d7824 */ /* 0x000fe200078e021d */
[----:B------:R-:W-:Y:S01]  /*33360*/  IADD3 R14, P2, P6, R14, R12, R19 ;  /* 0x0000000c0e0e7210 */ /* 0x000fe20007e5e013 */
[----:B------:R-:W-:Y:S02]  /*33370*/  IMAD.IADD R10, R15, 0x1, R31 ;  /* 0x000000010f0a7824 */ /* 0x000fe400078e021f */
[-C--:B-----5:R-:W-:Y:S01]  /*33380*/  IMAD R13, R9, R11.reuse, RZ ;  /* 0x0000000b090d7224 */ /* 0x0a0fe200078e02ff */
[----:B0-----:R-:W0:Y:S01]  /*33390*/  @!P5 LDC R4, c[0x0][0xc50] ;  /* 0x00031400ff04db82 */ /* 0x001e220000000800 */
[----:B------:R-:W-:Y:S01]  /*333a0*/  IMAD.WIDE.U32 R8, R8, R11, RZ ;  /* 0x0000000b08087225 */ /* 0x000fe200078e00ff */
[----:B------:R-:W-:-:S03]  /*333b0*/  IADD3.X R10, R10, R29, R3, P2, P6 ;  /* 0x0000001d0a0a7210 */ /* 0x000fc600017ec403 */
[----:B------:R-:W-:Y:S02]  /*333c0*/  IMAD.MOV R12, RZ, RZ, -R21 ;  /* 0x000000ffff0c7224 */ /* 0x000fe400078e0a15 */
[----:B------:R-:W-:Y:S01]  /*333d0*/  IMAD.IADD R13, R9, 0x1, R13 ;  /* 0x00000001090d7824 */ /* 0x000fe200078e020d */
[----:B------:R-:W1:Y:S01]  /*333e0*/  @!P5 LDC R5, c[0x0][0xc54] ;  /* 0x00031500ff05db82 */ /* 0x000e620000000800 */
[----:B------:R-:W-:Y:S01]  /*333f0*/  IADD3 R8, P2, P5, R21, R14, R8 ;  /* 0x0000000e15087210 */ /* 0x000fe20007d5e008 */
[----:B------:R-:W-:Y:S01]  /*33400*/  IMAD R11, R33, R12, R35 ;  /* 0x0000000c210b7224 */ /* 0x000fe200078e0223 */
[----:B------:R-:W-:-:S04]  /*33410*/  SHF.R.S32.HI R21, RZ, 0x1f, R21 ;  /* 0x0000001fff157819 */ /* 0x000fc80000011415 */
[----:B------:R-:W-:Y:S01]  /*33420*/  IADD3.X R9, R21, R10, R13, P2, P5 ;  /* 0x0000000a15097210 */ /* 0x000fe200017ea40d */
[-C--:B------:R-:W-:Y:S01]  /*33430*/  IMAD R7, R7, R11.reuse, RZ ;  /* 0x0000000b07077224 */ /* 0x080fe200078e02ff */
[----:B------:R-:W-:Y:S01]  /*33440*/  SHF.R.S32.HI R13, RZ, 0x1f, R11 ;  /* 0x0000001fff0d7819 */ /* 0x000fe2000001140b */
[----:B------:R-:W-:-:S04]  /*33450*/  IMAD.WIDE.U32 R8, R6, R11, R8 ;  /* 0x0000000b06087225 */ /* 0x000fc800078e0008 */
[----:B------:R-:W-:-:S04]  /*33460*/  IMAD R7, R6, R13, R7 ;  /* 0x0000000d06077224 */ /* 0x000fc800078e0207 */
[----:B------:R-:W-:Y:S01]  /*33470*/  IMAD.IADD R6, R9, 0x1, R7 ;  /* 0x0000000109067824 */ /* 0x000fe200078e0207 */
[----:B0-----:R-:W-:-:S04]  /*33480*/  LEA R9, P2, R8, R4, 0x2 ;  /* 0x0000000408097211 */ /* 0x001fc800078410ff */
[----:B-1----:R-:W-:Y:S01]  /*33490*/  LEA.HI.X R10, R8, R5, R6, 0x2, P2 ;  /* 0x00000005080a7211 */ /* 0x002fe200010f1406 */
[----:B------:R-:W-:Y:S01]  /*334a0*/  VIADD R8, R24, 0x8 ;  /* 0x0000000818087836 */ /* 0x000fe20000000000 */
[----:B------:R-:W-:Y:S04]  /*334b0*/  SHFL.IDX PT, R6, R9, RZ, 0x1c1f ;  /* 0x001c1fff09067589 */ /* 0x000fe800000e0000 */
[----:B------:R-:W3:Y:S01]  /*334c0*/  SHFL.IDX PT, R7, R10, RZ, 0x1c1f ;  /* 0x001c1fff0a077589 */ /* 0x000ee200000e0000 */
[----:B------:R-:W-:-:S03]  /*334d0*/  ISETP.GE.OR P1, PT, R8, R37, P1 ;  /* 0x000000250800720c */ /* 0x000fc60000f26670 */
[----:B------:R0:W1:Y:S04]  /*334e0*/  SHFL.IDX PT, R4, R9, 0x1, 0x1c1f ;  /* 0x003c1f0009047f89 */ /* 0x00006800000e0000 */
[----:B------:R0:W2:Y:S04]  /*334f0*/  SHFL.IDX PT, R5, R10, 0x1, 0x1c1f ;  /* 0x003c1f000a057f89 */ /* 0x0000a800000e0000 */
[----:B---3--:R0:W-:Y:S02]  /*33500*/  @!P4 ST.E desc[UR44][R6.64], R27 ;  /* 0x0000001b0600c985 */ /* 0x0081e4000c10192c */
[----:B-12---:R-:W-:Y:S05]  /*33510*/  @P1 BRA `(.L_x_6803) ;  /* 0x0000000000081947 */ /* 0x006fea0003800000 */
[----:B0-----:R-:W2:Y:S04]  /*33520*/  LDL R7, [R1+0x214] ;  /* 0x0002140001077983 */ /* 0x001ea80000100800 */
[----:B--2---:R1:W-:Y:S02]  /*33530*/  ST.E desc[UR44][R4.64], R7 ;  /* 0x0000000704007985 */ /* 0x0043e4000c10192c */
.L_x_6803:
[----:B------:R-:W-:Y:S05]  /*33540*/  BSYNC B1 ;  /* 0x0000000000017941 */ /* 0x000fea0003800000 */
.L_x_6802:
[----:B------:R-:W-:Y:S01]  /*33550*/  SEL R21, R193, RZ, !P0 ;  /* 0x000000ffc1157207 */ /* 0x000fe20004000000 */
[----:B------:R-:W-:Y:S06]  /*33560*/  @P3 BRA `(.L_x_6804) ;  /* 0x0000000c00f43947 */ /* 0x000fec0003800000 */
[----:B------:R-:W2:Y:S01]  /*33570*/  LDL R76, [R1+0x444] ;  /* 0x00044400014c7983 */ /* 0x000ea20000100800 */
[----:B-1----:R-:W-:Y:S01]  /*33580*/  IMAD R4, R228, 0x40, R190 ;  /* 0x00000040e4047824 */ /* 0x002fe200078e02be */
[----:B------:R-:W1:Y:S01]  /*33590*/  LDC R81, c[0x0][0xce8] ;  /* 0x00033a00ff517b82 */ /* 0x000e620000000800 */
[----:B------:R-:W-:Y:S01]  /*335a0*/  IMAD.MOV.U32 R5, RZ, RZ, 0x2 ;  /* 0x00000002ff057424 */ /* 0x000fe200078e00ff */
[----:B------:R-:W-:-:S03]  /*335b0*/  ULDC.64 UR4, c[0x0][0xba0] ;  /* 0x0002e80000047ab9 */ /* 0x000fc60000000a00 */
[----:B------:R-:W-:-:S03]  /*335c0*/  IMAD.WIDE R4, R4, R5, UR42 ;  /* 0x0000002a04047e25 */ /* 0x000fc6000f8e0205 */
[C---:B------:R-:W-:Y:S02]  /*335d0*/  IADD3 R41, P2, R4.reuse, 0x7000, RZ ;  /* 0x0000700004297810 */ /* 0x040fe40007f5e0ff */
[----:B------:R-:W-:Y:S02]  /*335e0*/  IADD3 R33, P0, R4, 0x5000, RZ ;  /* 0x0000500004217810 */ /* 0x000fe40007f1e0ff */
[----:B------:R-:W-:Y:S01]  /*335f0*/  LOP3.LUT R40, R41, 0x380, RZ, 0xc0, !PT ;  /* 0x0000038029287812 */ /* 0x000fe200078ec0ff */
[----:B------:R-:W-:Y:S01]  /*33600*/  IMAD R18, R3, UR4, RZ ;  /* 0x0000000403127c24 */ /* 0x000fe2000f8e02ff */
[----:B------:R-:W-:Y:S01]  /*33610*/  LOP3.LUT R32, R33, 0x380, RZ, 0xc0, !PT ;  /* 0x0000038021207812 */ /* 0x000fe200078ec0ff */
[----:B------:R-:W3:Y:S01]  /*33620*/  LDC R3, c[0x0][0xbc8] ;  /* 0x0002f200ff037b82 */ /* 0x000ee20000000800 */
[----:B------:R-:W-:Y:S02]  /*33630*/  SHF.R.U64 R40, R40, 0x3, RZ ;  /* 0x0000000328287819 */ /* 0x000fe400000012ff */
[----:B------:R-:W-:-:S02]  /*33640*/  IADD3 R37, P1, R4, 0x6000, RZ ;  /* 0x0000600004257810 */ /* 0x000fc40007f3e0ff */
[----:B------:R-:W-:Y:S01]  /*33650*/  LOP3.LUT R40, R40, R41, RZ, 0x3c, !PT ;  /* 0x0000002928287212 */ /* 0x000fe200078e3cff */
[--C-:B------:R-:W-:Y:S01]  /*33660*/  IMAD.X R41, RZ, RZ, R5.reuse, P2 ;  /* 0x000000ffff297224 */ /* 0x100fe200010e0605 */
[----:B------:R-:W-:Y:S02]  /*33670*/  IADD3 R69, P2, R4, 0xe000, RZ ;  /* 0x0000e00004457810 */ /* 0x000fe40007f5e0ff */
[----:B------:R-:W-:Y:S02]  /*33680*/  SHF.R.U64 R32, R32, 0x3, RZ ;  /* 0x0000000320207819 */ /* 0x000fe400000012ff */
[----:B------:R-:W-:Y:S01]  /*33690*/  LOP3.LUT R68, R69, 0x380, RZ, 0xc0, !PT ;  /* 0x0000038045447812 */ /* 0x000fe200078ec0ff */
[----:B------:R-:W-:Y:S01]  /*336a0*/  IMAD R77, R19, UR5, R18 ;  /* 0x00000005134d7c24 */ /* 0x000fe2000f8e0212 */
[----:B------:R-:W-:Y:S01]  /*336b0*/  LOP3.LUT R36, R37, 0x380, RZ, 0xc0, !PT ;  /* 0x0000038025247812 */ /* 0x000fe200078ec0ff */
[----:B------:R-:W5:Y:S01]  /*336c0*/  LD.E.128 R40, desc[UR44][R40.64] ;  /* 0x0000002c28287980 */ /* 0x000f62000c101d00 */
[----:B------:R-:W-:Y:S01]  /*336d0*/  SHF.R.U64 R68, R68, 0x3, RZ ;  /* 0x0000000344447819 */ /* 0x000fe200000012ff */
[----:B------:R-:W-:Y:S01]  /*336e0*/  IMAD.WIDE.U32 R18, R19, UR4, RZ ;  /* 0x0000000413127c25 */ /* 0x000fe2000f8e00ff */
[----:B------:R-:W-:Y:S01]  /*336f0*/  LOP3.LUT R32, R32, R33, RZ, 0x3c, !PT ;  /* 0x0000002120207212 */ /* 0x000fe200078e3cff */
[----:B------:R-:W-:Y:S01]  /*33700*/  ULDC.64 UR4, c[0x0][0xbe8] ;  /* 0x0002fa0000047ab9 */ /* 0x000fe20000000a00 */
[----:B------:R-:W-:Y:S01]  /*33710*/  LOP3.LUT R68, R68, R69, RZ, 0x3c, !PT ;  /* 0x0000004544447212 */ /* 0x000fe200078e3cff */
[--C-:B------:R-:W-:Y:S01]  /*33720*/  IMAD.X R69, RZ, RZ, R5.reuse, P2 ;  /* 0x000000ffff457224 */ /* 0x100fe200010e0605 */
[----:B-1----:R-:W-:Y:S01]  /*33730*/  ISETP.NE.AND P2, PT, R81, 0x1, PT ;  /* 0x000000015100780c */ /* 0x002fe20003f45270 */
[----:B------:R-:W-:Y:S01]  /*33740*/  IMAD.X R33, RZ, RZ, R5, P0 ;  /* 0x000000ffff217224 */ /* 0x000fe200000e0605 */
[----:B0-----:R-:W-:-:S02]  /*33750*/  IADD3 R9, P3, R4, 0x1000, RZ ;  /* 0x0000100004097810 */ /* 0x001fc40007f7e0ff */
[----:B------:R-:W-:Y:S01]  /*33760*/  SHF.R.U64 R36, R36, 0x3, RZ ;  /* 0x0000000324247819 */ /* 0x000fe200000012ff */
[----:B------:R-:W-:Y:S01]  /*33770*/  IMAD.IADD R19, R19, 0x1, R77 ;  /* 0x0000000113137824 */ /* 0x000fe200078e024d */
[----:B------:R-:W-:Y:S01]  /*33780*/  IADD3 R61, P0, R4, 0xc000, RZ ;  /* 0x0000c000043d7810 */ /* 0x000fe20007f1e0ff */
[----:B------:R-:W5:Y:S01]  /*33790*/  LD.E.128 R32, desc[UR44][R32.64] ;  /* 0x0000002c20207980 */ /* 0x000f62000c101d00 */
[----:B------:R-:W-:Y:S02]  /*337a0*/  LOP3.LUT R8, R9, 0x380, RZ, 0xc0, !PT ;  /* 0x0000038009087812 */ /* 0x000fe400078ec0ff */
[----:B------:R-:W-:Y:S01]  /*337b0*/  LOP3.LUT R36, R36, R37, RZ, 0x3c, !PT ;  /* 0x0000002524247212 */ /* 0x000fe200078e3cff */
[----:B------:R-:W-:Y:S01]  /*337c0*/  IMAD.X R37, RZ, RZ, R5, P1 ;  /* 0x000000ffff257224 */ /* 0x000fe200008e0605 */
[----:B------:R-:W-:Y:S01]  /*337d0*/  LOP3.LUT R60, R61, 0x380, RZ, 0xc0, !PT ;  /* 0x000003803d3c7812 */ /* 0x000fe200078ec0ff */
[----:B------:R-:W0:Y:S01]  /*337e0*/  @P2 LDC R83, c[0x0][0xcec] ;  /* 0x00033b00ff532b82 */ /* 0x000e220000000800 */
[----:B------:R-:W-:Y:S01]  /*337f0*/  IADD3 R65, P1, R4, 0xd000, RZ ;  /* 0x0000d00004417810 */ /* 0x000fe20007f3e0ff */
[----:B------:R-:W-:Y:S01]  /*33800*/  IMAD.WIDE.U32 R18, R166, UR4, R18 ;  /* 0x00000004a6127c25 */ /* 0x000fe2000f8e0012 */
[----:B------:R-:W-:Y:S01]  /*33810*/  SHF.R.U64 R8, R8, 0x3, RZ ;  /* 0x0000000308087819 */ /* 0x000fe200000012ff */
[----:B------:R-:W5:Y:S01]  /*33820*/  LD.E.128 R36, desc[UR44][R36.64] ;  /* 0x0000002c24247980 */ /* 0x000f62000c101d00 */
[----:B------:R-:W-:-:S02]  /*33830*/  SHF.R.U64 R60, R60, 0x3, RZ ;  /* 0x000000033c3c7819 */ /* 0x000fc400000012ff */
[----:B------:R-:W-:Y:S01]  /*33840*/  SHF.R.S32.HI R20, RZ, 0x1f, R21 ;  /* 0x0000001fff147819 */ /* 0x000fe20000011415 */
[----:B------:R-:W-:Y:S01]  /*33850*/  IMAD R19, R166, UR5, R19 ;  /* 0x00000005a6137c24 */ /* 0x000fe2000f8e0213 */
[----:B------:R-:W-:Y:S01]  /*33860*/  LOP3.LUT R64, R65, 0x380, RZ, 0xc0, !PT ;  /* 0x0000038041407812 */ /* 0x000fe200078ec0ff */
[----:B------:R-:W1:Y:S01]  /*33870*/  @P2 LDC R85, c[0x0][0xcf0] ;  /* 0x00033c00ff552b82 */ /* 0x000e620000000800 */
[----:B------:R-:W-:Y:S01]  /*33880*/  LOP3.LUT R8, R8, R9, RZ, 0x3c, !PT ;  /* 0x0000000908087212 */ /* 0x000fe200078e3cff */
[----:B------:R-:W-:Y:S01]  /*33890*/  ULDC.64 UR4, c[0x0][0xbf0] ;  /* 0x0002fc0000047ab9 */ /* 0x000fe20000000a00 */
[C---:B------:R-:W-:Y:S01]  /*338a0*/  IADD3 R13, P4, R4.reuse, 0x2000, RZ ;  /* 0x00002000040d7810 */ /* 0x040fe20007f9e0ff */
[--C-:B------:R-:W-:Y:S01]  /*338b0*/  IMAD.X R9, RZ, RZ, R5.reuse, P3 ;  /* 0x000000ffff097224 */ /* 0x100fe200018e0605 */
[----:B------:R-:W-:Y:S01]  /*338c0*/  IADD3 R25, P5, R4, 0x3000, RZ ;  /* 0x0000300004197810 */ /* 0x000fe20007fbe0ff */
[----:B------:R-:W-:Y:S01]  /*338d0*/  IMAD R20, R20, UR4, RZ ;  /* 0x0000000414147c24 */ /* 0x000fe2000f8e02ff */
[----:B------:R-:W-:Y:S01]  /*338e0*/  IADD3 R29, P6, R4, 0x4000, RZ ;  /* 0x00004000041d7810 */ /* 0x000fe20007fde0ff */
[----:B------:R-:W5:Y:S01]  /*338f0*/  LD.E.128 R68, desc[UR44][R68.64] ;  /* 0x0000002c44447980 */ /* 0x000f62000c101d00 */
[----:B------:R-:W-:Y:S01]  /*33900*/  LOP3.LUT R60, R60, R61, RZ, 0x3c, !PT ;  /* 0x0000003d3c3c7212 */ /* 0x000fe200078e3cff */
[----:B------:R-:W-:Y:S01]  /*33910*/  IMAD.X R61, RZ, RZ, R5, P0 ;  /* 0x000000ffff3d7224 */ /* 0x000fe200000e0605 */
[----:B------:R-:W-:-:S02]  /*33920*/  IADD3 R45, P3, R4, 0x8000, RZ ;  /* 0x00008000042d7810 */ /* 0x000fc40007f7e0ff */
[----:B------:R-:W-:Y:S02]  /*33930*/  SHF.R.U64 R64, R64, 0x3, RZ ;  /* 0x0000000340407819 */ /* 0x000fe400000012ff */
[----:B---3--:R-:W-:Y:S01]  /*33940*/  ISETP.GE.AND P0, PT, R187, R3, PT ;  /* 0x00000003bb00720c */ /* 0x008fe20003f06270 */
[----:B------:R-:W-:Y:S01]  /*33950*/  IMAD R79, R21, UR5, R20 ;  /* 0x00000005154f7c24 */ /* 0x000fe2000f8e0214 */
[----:B------:R-:W-:Y:S01]  /*33960*/  LOP3.LUT R12, R13, 0x380, RZ, 0xc0, !PT ;  /* 0x000003800d0c7812 */ /* 0x000fe200078ec0ff */
[----:B------:R-:W-:Y:S01]  /*33970*/  IMAD.WIDE.U32 R18, R21, UR4, R18 ;  /* 0x0000000415127c25 */ /* 0x000fe2000f8e0012 */
[----:B------:R-:W-:Y:S01]  /*33980*/  LOP3.LUT R24, R25, 0x380, RZ, 0xc0, !PT ;  /* 0x0000038019187812 */ /* 0x000fe200078ec0ff */
[----:B------:R-:W-:Y:S01]  /*33990*/  ULDC.64 UR4, c[0x0][0xbe0] ;  /* 0x0002f80000047ab9 */ /* 0x000fe20000000a00 */
[----:B------:R-:W-:Y:S01]  /*339a0*/  LOP3.LUT R28, R29, 0x380, RZ, 0xc0, !PT ;  /* 0x000003801d1c7812 */ /* 0x000fe200078ec0ff */
[----:B------:R-:W5:Y:S01]  /*339b0*/  LD.E.128 R60, desc[UR44][R60.64] ;  /* 0x0000002c3c3c7980 */ /* 0x000f62000c101d00 */
[----:B------:R-:W-:-:S02]  /*339c0*/  LOP3.LUT R44, R45, 0x380, RZ, 0xc0, !PT ;  /* 0x000003802d2c7812 */ /* 0x000fc400078ec0ff */
[----:B------:R-:W-:Y:S01]  /*339d0*/  LOP3.LUT R64, R64, R65, RZ, 0x3c, !PT ;  /* 0x0000004140407212 */ /* 0x000fe200078e3cff */
[----:B------:R-:W-:Y:S01]  /*339e0*/  IMAD.X R65, RZ, RZ, R5, P1 ;  /* 0x000000ffff417224 */ /* 0x000fe200008e0605 */
[----:B------:R-:W-:Y:S02]  /*339f0*/  SEL R21, RZ, 0xffffffff, P0 ;  /* 0xffffffffff157807 */ /* 0x000fe40000000000 */
[----:B------:R-:W-:Y:S02]  /*33a00*/  SHF.R.U64 R12, R12, 0x3, RZ ;  /* 0x000000030c0c7819 */ /* 0x000fe400000012ff */
[----:B------:R-:W-:Y:S02]  /*33a10*/  SHF.R.U64 R24, R24, 0x3, RZ ;  /* 0x0000000318187819 */ /* 0x000fe400000012ff */
[----:B------:R-:W-:Y:S02]  /*33a20*/  SHF.R.U64 R28, R28, 0x3, RZ ;  /* 0x000000031c1c7819 */ /* 0x000fe400000012ff */
[----:B------:R-:W-:-:S02]  /*33a30*/  ISETP.GE.AND P1, PT, R190, R3, PT ;  /* 0x00000003be00720c */ /* 0x000fc40003f26270 */
[----:B------:R-:W-:Y:S01]  /*33a40*/  SHF.R.U64 R44, R44, 0x3, RZ ;  /* 0x000000032c2c7819 */ /* 0x000fe200000012ff */
[----:B------:R-:W-:Y:S01]  /*33a50*/  IMAD.SHL.U32 R21, R21, 0x2, RZ ;  /* 0x0000000215157824 */ /* 0x000fe200078e00ff */
[----:B------:R-:W-:Y:S01]  /*33a60*/  LOP3.LUT R12, R12, R13, RZ, 0x3c, !PT ;  /* 0x0000000d0c0c7212 */ /* 0x000fe200078e3cff */
[--C-:B------:R-:W-:Y:S01]  /*33a70*/  IMAD.X R13, RZ, RZ, R5.reuse, P4 ;  /* 0x000000ffff0d7224 */ /* 0x100fe200020e0605 */
[----:B------:R-:W-:Y:S01]  /*33a80*/  LOP3.LUT R24, R24, R25, RZ, 0x3c, !PT ;  /* 0x0000001918187212 */ /* 0x000fe200078e3cff */
[--C-:B------:R-:W-:Y:S01]  /*33a90*/  IMAD.X R25, RZ, RZ, R5.reuse, P5 ;  /* 0x000000ffff197224 */ /* 0x100fe200028e0605 */
[----:B------:R-:W-:Y:S01]  /*33aa0*/  LOP3.LUT R28, R28, R29, RZ, 0x3c, !PT ;  /* 0x0000001d1c1c7212 */ /* 0x000fe200078e3cff */
[----:B------:R-:W-:Y:S01]  /*33ab0*/  IMAD.X R29, RZ, RZ, R5, P6 ;  /* 0x000000ffff1d7224 */ /* 0x000fe200030e0605 */
[----:B------:R-:W-:Y:S02]  /*33ac0*/  SEL R20, RZ, 0x1, P1 ;  /* 0x00000001ff147807 */ /* 0x000fe40000800000 */
[----:B------:R-:W-:Y:S01]  /*33ad0*/  LOP3.LUT R11, R4, 0x380, RZ, 0xc0, !PT ;  /* 0x00000380040b7812 */ /* 0x000fe200078ec0ff */
[----:B------:R-:W-:Y:S01]  /*33ae0*/  IMAD.IADD R19, R19, 0x1, R79 ;  /* 0x0000000113137824 */ /* 0x000fe200078e024f */
[----:B------:R-:W-:Y:S01]  /*33af0*/  LOP3.LUT R44, R44, R45, RZ, 0x3c, !PT ;  /* 0x0000002d2c2c7212 */ /* 0x000fe200078e3cff */
[----:B------:R-:W-:Y:S01]  /*33b00*/  IMAD.X R45, RZ, RZ, R5, P3 ;  /* 0x000000ffff2d7224 */ /* 0x000fe200018e0605 */
[----:B------:R-:W-:Y:S01]  /*33b10*/  ISETP.GE.AND P0, PT, R186, R3, PT ;  /* 0x00000003ba00720c */ /* 0x000fe20003f06270 */
[----:B------:R-:W5:Y:S01]  /*33b20*/  LD.E.128 R12, desc[UR44][R12.64] ;  /* 0x0000002c0c0c7980 */ /* 0x000f62000c101d00 */
[----:B------:R-:W-:-:S02]  /*33b30*/  IADD3 R49, P4, R4, 0x9000, RZ ;  /* 0x0000900004317810 */ /* 0x000fc40007f9e0ff */
[C---:B------:R-:W-:Y:S01]  /*33b40*/  IADD3 R53, P5, R4.reuse, 0xa000, RZ ;  /* 0x0000a00004357810 */ /* 0x040fe20007fbe0ff */
[----:B------:R-:W5:Y:S01]  /*33b50*/  LD.E.128 R24, desc[UR44][R24.64] ;  /* 0x0000002c18187980 */ /* 0x000f62000c101d00 */
[C---:B------:R-:W-:Y:S02]  /*33b60*/  IADD3 R57, P6, R4.reuse, 0xb000, RZ ;  /* 0x0000b00004397810 */ /* 0x040fe40007fde0ff */
[----:B------:R-:W-:Y:S01]  /*33b70*/  IADD3 R7, P3, R4, 0xf000, RZ ;  /* 0x0000f00004077810 */ /* 0x000fe20007f7e0ff */
[----:B------:R-:W5:Y:S01]  /*33b80*/  LD.E.128 R28, desc[UR44][R28.64] ;  /* 0x0000002c1c1c7980 */ /* 0x000f62000c101d00 */
[----:B------:R-:W-:Y:S02]  /*33b90*/  LOP3.LUT R48, R49, 0x380, RZ, 0xc0, !PT ;  /* 0x0000038031307812 */ /* 0x000fe400078ec0ff */
[----:B------:R-:W-:Y:S01]  /*33ba0*/  LOP3.LUT R52, R53, 0x380, RZ, 0xc0, !PT ;  /* 0x0000038035347812 */ /* 0x000fe200078ec0ff */
[----:B------:R-:W-:Y:S01]  /*33bb0*/  IMAD.X R73, RZ, RZ, R5, P3 ;  /* 0x000000ffff497224 */ /* 0x000fe200018e0605 */
[----:B------:R-:W-:Y:S01]  /*33bc0*/  LOP3.LUT R56, R57, 0x380, RZ, 0xc0, !PT ;  /* 0x0000038039387812 */ /* 0x000fe200078ec0ff */
[----:B------:R-:W5:Y:S01]  /*33bd0*/  LD.E.128 R44, desc[UR44][R44.64] ;  /* 0x0000002c2c2c7980 */ /* 0x000f62000c101d00 */
[----:B------:R-:W-:-:S02]  /*33be0*/  LOP3.LUT R6, R7, 0x380, RZ, 0xc0, !PT ;  /* 0x0000038007067812 */ /* 0x000fc400078ec0ff */
[----:B------:R-:W-:Y:S01]  /*33bf0*/  ISETP.GE.AND P1, PT, R185, R3, PT ;  /* 0x00000003b900720c */ /* 0x000fe20003f26270 */
[----:B------:R-:W5:Y:S01]  /*33c00*/  LD.E.128 R64, desc[UR44][R64.64] ;  /* 0x0000002c40407980 */ /* 0x000f62000c101d00 */
[----:B------:R-:W-:Y:S02]  /*33c10*/  SHF.R.U64 R48, R48, 0x3, RZ ;  /* 0x0000000330307819 */ /* 0x000fe400000012ff */
[----:B------:R-:W-:Y:S02]  /*33c20*/  SHF.R.U64 R52, R52, 0x3, RZ ;  /* 0x0000000334347819 */ /* 0x000fe400000012ff */
[----:B------:R-:W-:Y:S02]  /*33c30*/  SHF.R.U64 R56, R56, 0x3, RZ ;  /* 0x0000000338387819 */ /* 0x000fe400000012ff */
[----:B------:R-:W-:Y:S02]  /*33c40*/  SHF.R.U64 R11, R11, 0x3, RZ ;  /* 0x000000030b0b7819 */ /* 0x000fe400000012ff */
[----:B------:R-:W-:-:S02]  /*33c50*/  SHF.R.U64 R6, R6, 0x3, RZ ;  /* 0x0000000306067819 */ /* 0x000fc400000012ff */
        /* <DEDUP_REMOVED lines=8> */
[----:B------:R-:W-:-:S03]  /*33ce0*/  LOP3.LUT R72, R6, R7, RZ, 0x3c, !PT ;  /* 0x0000000706487212 */ /* 0x000fc600078e3cff */
[----:B------:R-:W5:Y:S04]  /*33cf0*/  LD.E.128 R8, desc[UR44][R8.64] ;  /* 0x0000002c08087980 */ /* 0x000f68000c101d00 */
[----:B------:R-:W5:Y:S04]  /*33d00*/  LD.E.128 R4, desc[UR44][R4.64] ;  /* 0x0000002c04047980 */ /* 0x000f68000c101d00 */
        /* <DEDUP_REMOVED lines=8> */
[----:B---3--:R-:W3:Y:S01]  /*33d90*/  FENCE.VIEW.ASYNC.S ;  /* 0x00000000000073c6 */ /* 0x008ee20000000000 */
[----:B------:R-:W-:Y:S01]  /*33da0*/  BSSY B1, `(.L_x_6805) ;  /* 0x0000053000017945 */ /* 0x000fe20003800000 */
[----:B--2---:R-:W-:Y:S01]  /*33db0*/  IMAD R77, R76, 0x20, R228 ;  /* 0x000000204c4d7824 */ /* 0x004fe200078e02e4 */
[----:B------:R-:W-:-:S03]  /*33dc0*/  LOP3.LUT R76, R21, 0x2, R20, 0xe2, !PT ;  /* 0x00000002154c7812 */ /* 0x000fc600078ee214 */
[----:B------:R-:W-:Y:S01]  /*33dd0*/  IMAD.IADD R80, R164, 0x1, R77 ;  /* 0x00000001a4507824 */ /* 0x000fe200078e024d */
[----:B------:R-:W-:-:S03]  /*33de0*/  SEL R77, RZ, 0xffffffff, P0 ;  /* 0xffffffffff4d7807 */ /* 0x000fc60000000000 */
[----:B0-----:R-:W-:-:S04]  /*33df0*/  @P2 IMAD.HI.U32 R20, R80, R83, RZ ;  /* 0x0000005350142227 */ /* 0x001fc800078e00ff */
[----:B------:R-:W-:Y:S01]  /*33e00*/  IMAD.MOV.U32 R21, RZ, RZ, R80 ;  /* 0x000000ffff157224 */ /* 0x000fe200078e0050 */
[----:B-1----:R-:W-:Y:S01]  /*33e10*/  @P2 SHF.R.U32.HI R21, RZ, R85, R20 ;  /* 0x00000055ff152219 */ /* 0x002fe20000011614 */
[----:B------:R-:W-:Y:S01]  /*33e20*/  IMAD.SHL.U32 R77, R77, 0x4, RZ ;  /* 0x000000044d4d7824 */ /* 0x000fe200078e00ff */
[----:B------:R-:W-:Y:S02]  /*33e30*/  SEL R20, RZ, 0xffffffff, P1 ;  /* 0xffffffffff147807 */ /* 0x000fe40000800000 */
[----:B------:R-:W-:Y:S02]  /*33e40*/  ISETP.GE.AND P0, PT, R184, R3, PT ;  /* 0x00000003b800720c */ /* 0x000fe40003f06270 */
[----:B------:R-:W-:Y:S01]  /*33e50*/  LOP3.LUT R76, R77, 0x4, R76, 0xe2, !PT ;  /* 0x000000044d4c7812 */ /* 0x000fe200078ee24c */
[--C-:B------:R-:W-:Y:S01]  /*33e60*/  IMAD.MOV R77, RZ, RZ, -R21.reuse ;  /* 0x000000ffff4d7224 */ /* 0x100fe200078e0a15 */
[----:B------:R-:W-:Y:S01]  /*33e70*/  SHF.R.S32.HI R78, RZ, 0x1f, R21 ;  /* 0x0000001fff4e7819 */ /* 0x000fe20000011415 */
[----:B------:R-:W-:Y:S01]  /*33e80*/  IMAD.SHL.U32 R79, R20, 0x8, RZ ;  /* 0x00000008144f7824 */ /* 0x000fe200078e00ff */
[----:B------:R-:W-:Y:S01]  /*33e90*/  SEL R20, RZ, 0xffffffff, P0 ;  /* 0xffffffffff147807 */ /* 0x000fe20000000000 */
[----:B------:R-:W-:Y:S01]  /*33ea0*/  IMAD R77, R81, R77, R80 ;  /* 0x0000004d514d7224 */ /* 0x000fe200078e0250 */
[----:B------:R-:W-:Y:S01]  /*33eb0*/  ISETP.GE.AND P0, PT, R167, R3, PT ;  /* 0x00000003a700720c */ /* 0x000fe20003f06270 */
[----:B------:R-:W-:Y:S01]  /*33ec0*/  IMAD R78, R78, UR4, RZ ;  /* 0x000000044e4e7c24 */ /* 0x000fe2000f8e02ff */
[----:B------:R-:W-:Y:S01]  /*33ed0*/  LOP3.LUT R76, R79, 0x8, R76, 0xe2, !PT ;  /* 0x000000084f4c7812 */ /* 0x000fe200078ee24c */
[----:B------:R-:W-:Y:S01]  /*33ee0*/  IMAD.SHL.U32 R83, R20, 0x10, RZ ;  /* 0x0000001014537824 */ /* 0x000fe200078e00ff */
[----:B------:R-:W-:Y:S01]  /*33ef0*/  SEL R20, RZ, 0xffffffff, P0 ;  /* 0xffffffffff147807 */ /* 0x000fe20000000000 */
[----:B------:R-:W-:-:S02]  /*33f00*/  IMAD R79, R21, UR5, R78 ;  /* 0x00000005154f7c24 */ /* 0x000fc4000f8e024e */
[----:B------:R-:W-:Y:S01]  /*33f10*/  IMAD.WIDE.U32 R18, R21, UR4, R18 ;  /* 0x0000000415127c25 */ /* 0x000fe2000f8e0012 */
[----:B------:R-:W-:Y:S01]  /*33f20*/  SHF.R.S32.HI R21, RZ, 0x1f, R77 ;  /* 0x0000001fff157819 */ /* 0x000fe2000001144d */
[----:B------:R-:W-:Y:S01]  /*33f30*/  ULDC.64 UR4, c[0x0][0xbd8] ;  /* 0x0002f60000047ab9 */ /* 0x000fe20000000a00 */
[----:B------:R-:W-:Y:S01]  /*33f40*/  LOP3.LUT R76, R83, 0x10, R76, 0xe2, !PT ;  /* 0x00000010534c7812 */ /* 0x000fe200078ee24c */
[----:B------:R-:W-:Y:S01]  /*33f50*/  IMAD.SHL.U32 R83, R20, 0x20, RZ ;  /* 0x0000002014537824 */ /* 0x000fe200078e00ff */
[----:B------:R-:W-:Y:S01]  /*33f60*/  ISETP.GE.AND P0, PT, R192, R3, PT ;  /* 0x00000003c000720c */ /* 0x000fe20003f06270 */
[----:B------:R-:W-:Y:S02]  /*33f70*/  IMAD R81, R0, R81, RZ ;  /* 0x0000005100517224 */ /* 0x000fe400078e02ff */
[----:B------:R-:W-:Y:S02]  /*33f80*/  IMAD.IADD R19, R19, 0x1, R79 ;  /* 0x0000000113137824 */ /* 0x000fe400078e024f */
[----:B------:R-:W-:-:S02]  /*33f90*/  IMAD R0, R21, UR4, RZ ;  /* 0x0000000415007c24 */ /* 0x000fc4000f8e02ff */
[----:B------:R-:W-:Y:S01]  /*33fa0*/  IMAD.IADD R164, R228, 0x1, R164 ;  /* 0x00000001e4a47824 */ /* 0x000fe200078e02a4 */
[----:B------:R-:W-:Y:S01]  /*33fb0*/  LOP3.LUT R76, R83, 0x20, R76, 0xe2, !PT ;  /* 0x00000020534c7812 */ /* 0x000fe200078ee24c */
[C---:B------:R-:W-:Y:S01]  /*33fc0*/  IMAD R79, R77.reuse, UR5, R0 ;  /* 0x000000054d4f7c24 */ /* 0x040fe2000f8e0200 */
[----:B------:R-:W-:Y:S01]  /*33fd0*/  SEL R21, RZ, 0x40, P0 ;  /* 0x00000040ff157807 */ /* 0x000fe20000000000 */
[----:B------:R-:W-:Y:S01]  /*33fe0*/  IMAD.WIDE.U32 R18, R77, UR4, R18 ;  /* 0x000000044d127c25 */ /* 0x000fe2000f8e0012 */
[----:B------:R-:W-:Y:S01]  /*33ff0*/  ISETP.GE.AND P1, PT, R164, R81, PT ;  /* 0x00000051a400720c */ /* 0x000fe20003f26270 */
[----:B------:R-:W-:Y:S01]  /*34000*/  ULDC.64 UR4, c[0x0][0xb80] ;  /* 0x0002e00000047ab9 */ /* 0x000fe20000000a00 */
[----:B------:R-:W-:Y:S01]  /*34010*/  LOP3.LUT R78, R76, R21, RZ, 0xfc, !PT ;  /* 0x000000154c4e7212 */ /* 0x000fe200078efcff */
[----:B------:R-:W-:Y:S01]  /*34020*/  VIADD R0, R2, 0x38820 ;  /* 0x0003882002007836 */ /* 0x000fe20000000000 */
[----:B------:R-:W-:Y:S01]  /*34030*/  ISETP.GE.AND P0, PT, R191, R3, PT ;  /* 0x00000003bf00720c */ /* 0x000fe20003f06270 */
[----:B------:R-:W-:Y:S01]  /*34040*/  IMAD.IADD R21, R19, 0x1, R79 ;  /* 0x0000000113157824 */ /* 0x000fe200078e024f */
[----:B------:R-:W-:-:S02]  /*34050*/  LEA R79, P2, R18, UR4, 0x1 ;  /* 0x00000004124f7c11 */ /* 0x000fc4000f8408ff */
[----:B------:R-:W-:Y:S02]  /*34060*/  PRMT R0, RZ, 0x654, R0 ;  /* 0x00000654ff007816 */ /* 0x000fe40000000000 */
[----:B------:R-:W-:Y:S02]  /*34070*/  SEL R19, RZ, 0x80, P0 ;  /* 0x00000080ff137807 */ /* 0x000fe40000000000 */
[----:B------:R-:W-:Y:S01]  /*34080*/  LEA.HI.X R80, R18, UR5, R21, 0x1, P2 ;  /* 0x0000000512507c11 */ /* 0x000fe200090f0c15 */
[----:B---3--:R0:W-:Y:S01]  /*34090*/  SYNCS.ARRIVE.TRANS64.RED.A1T0 RZ, [R0+URZ], RZ ;  /* 0x000000ff00ff79a7 */ /* 0x0081e2000810043f */
[----:B------:R1:W2:Y:S01]  /*340a0*/  SHFL.IDX PT, R18, R79, RZ, 0x181f ;  /* 0x00181fff4f127589 */ /* 0x0002a200000e0000 */
[----:B0-----:R-:W-:-:S03]  /*340b0*/  LOP3.LUT R0, R78, R19, RZ, 0xfc, !PT ;  /* 0x000000134e007212 */ /* 0x001fc600078efcff */
[----:B------:R1:W0:Y:S01]  /*340c0*/  SHFL.IDX PT, R19, R80, RZ, 0x181f ;  /* 0x00181fff50137589 */ /* 0x00022200000e0000 */
[----:B------:R-:W-:Y:S05]  /*340d0*/  @P1 BRA `(.L_x_6806) ;  /* 0x00000000007c1947 */ /* 0x000fea0003800000 */
[-C--:B------:R-:W-:Y:S02]  /*340e0*/  ISETP.GE.AND P1, PT, R187, R3.reuse, PT ;  /* 0x00000003bb00720c */ /* 0x080fe40003f26270 */
[-C--:B------:R-:W-:Y:S02]  /*340f0*/  ISETP.GE.AND P0, PT, R190, R3.reuse, PT ;  /* 0x00000003be00720c */ /* 0x080fe40003f06270 */
[-C--:B------:R-:W-:Y:S02]  /*34100*/  ISETP.GE.AND P5, PT, R186, R3.reuse, PT ;  /* 0x00000003ba00720c */ /* 0x080fe40003fa6270 */
[----:B------:R-:W-:-:S07]  /*34110*/  ISETP.GE.AND P3, PT, R185, R3, PT ;  /* 0x00000003b900720c */ /* 0x000fce0003f66270 */
[C---:B--2---:R-:W-:Y:S02]  /*34120*/  @!P1 LEA R20, P2, R187.reuse, R18, 0x1 ;  /* 0x00000012bb149211 */ /* 0x044fe400078408ff */
[----:B0-----:R-:W-:Y:S02]  /*34130*/  @!P0 IMAD.WIDE R76, R190, 0x2, R18 ;  /* 0x00000002be4c8825 */ /* 0x001fe400078e0212 */
[----:B------:R-:W-:Y:S02]  /*34140*/  @!P1 LEA.HI.X R21, R187, R19, R235, 0x1, P2 ;  /* 0x00000013bb159211 */ /* 0x000fe400010f0ceb */
[----:B------:R-:W-:Y:S01]  /*34150*/  ISETP.GE.AND P2, PT, R184, R3, PT ;  /* 0x00000003b800720c */ /* 0x000fe20003f46270 */
[----:B-----5:R0:W-:Y:S01]  /*34160*/  @!P0 ST.E.128 desc[UR44][R76.64], R4 ;  /* 0x000000044c008985 */ /* 0x0201e2000c101d2c */
[----:B------:R-:W-:-:S03]  /*34170*/  LOP3.LUT P0, RZ, R78, 0x40, RZ, 0xc0, !PT ;  /* 0x000000404eff7812 */ /* 0x000fc6000780c0ff */
[----:B------:R2:W-:Y:S01]  /*34180*/  @!P1 ST.E.128 desc[UR44][R20.64], R12 ;  /* 0x0000000c14009985 */ /* 0x0005e2000c101d2c */
[----:B------:R-:W-:Y:S02]  /*34190*/  ISETP.GE.AND P1, PT, R167, R3, PT ;  /* 0x00000003a700720c */ /* 0x000fe40003f26270 */
[CC--:B0-----:R-:W-:Y:S02]  /*341a0*/  @!P5 LEA R4, P4, R186.reuse, R18.reuse, 0x1 ;  /* 0x00000012ba04d211 */ /* 0x0c1fe400078808ff */
[CC--:B------:R-:W-:Y:S02]  /*341b0*/  @!P3 LEA R6, P6, R185.reuse, R18.reuse, 0x1 ;  /* 0x00000012b906b211 */ /* 0x0c0fe400078c08ff */
[-C--:B------:R-:W-:Y:S02]  /*341c0*/  @!P5 LEA.HI.X R5, R186, R19.reuse, R234, 0x1, P4 ;  /* 0x00000013ba05d211 */ /* 0x080fe400020f0cea */
[----:B------:R-:W-:Y:S02]  /*341d0*/  LOP3.LUT P4, RZ, R0, 0x80, RZ, 0xc0, !PT ;  /* 0x0000008000ff7812 */ /* 0x000fe4000788c0ff */
[----:B------:R-:W-:Y:S01]  /*341e0*/  @!P3 LEA.HI.X R7, R185, R19, R233, 0x1, P6 ;  /* 0x00000013b907b211 */ /* 0x000fe200030f0ce9 */
[----:B------:R0:W-:Y:S02]  /*341f0*/  @!P5 ST.E.128 desc[UR44][R4.64], R28 ;  /* 0x0000001c0400d985 */ /* 0x0001e4000c101d2c */
[----:B--2---:R-:W-:-:S02]  /*34200*/  @!P1 LEA R12, P6, R167, R18, 0x1 ;  /* 0x00000012a70c9211 */ /* 0x004fc400078c08ff */
[----:B------:R2:W-:Y:S02]  /*34210*/  @!P3 ST.E.128 desc[UR44][R6.64], R36 ;  /* 0x000000240600b985 */ /* 0x0005e4000c101d2c */
[-C--:B------:R-:W-:Y:S02]  /*34220*/  @!P1 LEA.HI.X R13, R167, R19.reuse, R231, 0x1, P6 ;  /* 0x00000013a70d9211 */ /* 0x080fe400030f0ce7 */
[-C--:B0-----:R-:W-:Y:S02]  /*34230*/  @!P2 LEA R4, P5, R184, R18.reuse, 0x1 ;  /* 0x00000012b804a211 */ /* 0x081fe400078a08ff */
        /* <DEDUP_REMOVED lines=9> */
.L_x_6806:
[----:B------:R-:W-:Y:S05]  /*342d0*/  BSYNC B1 ;  /* 0x0000000000017941 */ /* 0x000fea0003800000 */
.L_x_6805:
[----:B---3-5:R-:W-:Y:S01]  /*342e0*/  VIADD R6, R164, 0x20 ;  /* 0x00000020a4067836 */ /* 0x028fe20000000000 */
[----:B------:R3:W4:Y:S04]  /*342f0*/  SHFL.IDX PT, R5, R80, 0x1, 0x181f ;  /* 0x00381f0050057f89 */ /* 0x00072800000e0000 */
[----:B------:R-:W-:Y:S01]  /*34300*/  ISETP.GE.AND P0, PT, R6, R81, PT ;  /* 0x000000510600720c */ /* 0x000fe20003f06270 */
[----:B------:R3:W0:-:S12]  /*34310*/  SHFL.IDX PT, R4, R79, 0x1, 0x181f ;  /* 0x00381f004f047f89 */ /* 0x00061800000e0000 */
[----:B---3--:R-:W-:Y:S05]  /*34320*/  @P0 BRA `(.L_x_6807) ;  /* 0x0000002800940947 */ /* 0x008fea0003800000 */
[-C--:B------:R-:W-:Y:S02]  /*34330*/  ISETP.GE.AND P6, PT, R190, R3.reuse, PT ;  /* 0x00000003be00720c */ /* 0x080fe40003fc6270 */
[-C--:B------:R-:W-:Y:S02]  /*34340*/  ISETP.GE.AND P5, PT, R187, R3.reuse, PT ;  /* 0x00000003bb00720c */ /* 0x080fe40003fa6270 */
[-C--:B------:R-:W-:Y:S02]  /*34350*/  ISETP.GE.AND P3, PT, R186, R3.reuse, PT ;  /* 0x00000003ba00720c */ /* 0x080fe40003f66270 */
[-C--:B------:R-:W-:Y:S02]  /*34360*/  ISETP.GE.AND P2, PT, R185, R3.reuse, PT ;  /* 0x00000003b900720c */ /* 0x080fe40003f46270 */
[-C--:B------:R-:W-:Y:S02]  /*34370*/  ISETP.GE.AND P1, PT, R184, R3.reuse, PT ;  /* 0x00000003b800720c */ /* 0x080fe40003f26270 */
[----:B------:R-:W-:-:S03]  /*34380*/  ISETP.GE.AND P0, PT, R167, R3, PT ;  /* 0x00000003a700720c */ /* 0x000fc60003f06270 */
[----:B0---4-:R-:W-:Y:S02]  /*34390*/  @!P6 IMAD.WIDE R6, R190, 0x2, R4 ;  /* 0x00000002be06e825 */ /* 0x011fe400078e0204 */
[----:B------:R-:W-:-:S03]  /*343a0*/  @!P5 LEA R12, P4, R187, R4, 0x1 ;  /* 0x00000004bb0cd211 */ /* 0x000fc600078808ff */
[----:B------:R0:W-:Y:S01]  /*343b0*/  @!P6 ST.E.128 desc[UR44][R6.64], R8 ;  /* 0x000000080600e985 */ /* 0x0001e2000c101d2c */
[----:B------:R-:W-:Y:S02]  /*343c0*/  @!P5 LEA.HI.X R13, R187, R5, R235, 0x1, P4 ;  /* 0x00000005bb0dd211 */ /* 0x000fe400020f0ceb */
[----:B------:R-:W-:-:S03]  /*343d0*/  LOP3.LUT P4, RZ, R78, 0x40, RZ, 0xc0, !PT ;  /* 0x000000404eff7812 */ /* 0x000fc6000788c0ff */
[----:B------:R3:W-:Y:S01]  /*343e0*/  @!P5 ST.E.128 desc[UR44][R12.64], R24 ;  /* 0x000000180c00d985 */ /* 0x0007e2000c101d2c */
[CC--:B0-----:R-:W-:Y:S02]  /*343f0*/  @!P3 LEA R6, P6, R186.reuse, R4.reuse, 0x1 ;  /* 0x00000004ba06b211 */ /* 0x0c1fe400078c08ff */
[C---:B------:R-:W-:Y:S02]  /*34400*/  @!P2 LEA R8, P5, R185.reuse, R4, 0x1 ;  /* 0x00000004b908a211 */ /* 0x040fe400078a08ff */
[-C--:B------:R-:W-:Y:S02]  /*34410*/  @!P3 LEA.HI.X R7, R186, R5.reuse, R234, 0x1, P6 ;  /* 0x00000005ba07b211 */ /* 0x080fe400030f0cea */
[----:B------:R-:W-:-:S03]  /*34420*/  @!P2 LEA.HI.X R9, R185, R5, R233, 0x1, P5 ;  /* 0x00000005b909a211 */ /* 0x000fc600028f0ce9 */
[CC--:B---3--:R-:W-:Y:S01]  /*34430*/  @P4 LEA R12, P5, R192.reuse, R4.reuse, 0x1 ;  /* 0x00000004c00c4211 */ /* 0x0c8fe200078a08ff */
[----:B------:R0:W-:Y:S01]  /*34440*/  @!P3 ST.E.128 desc[UR44][R6.64], R32 ;  /* 0x000000200600b985 */ /* 0x0001e2000c101d2c */
[CC--:B------:R-:W-:Y:S02]  /*34450*/  @!P0 LEA R10, P3, R167.reuse, R4.reuse, 0x1 ;  /* 0x00000004a70a8211 */ /* 0x0c0fe400078608ff */
[-C--:B------:R-:W-:Y:S01]  /*34460*/  @P4 LEA.HI.X R13, R192, R5.reuse, R230, 0x1, P5 ;  /* 0x00000005c00d4211 */ /* 0x080fe200028f0ce6 */
[----:B------:R3:W-:Y:S01]  /*34470*/  @!P2 ST.E.128 desc[UR44][R8.64], R40 ;  /* 0x000000280800a985 */ /* 0x0007e2000c101d2c */
[----:B------:R-:W-:Y:S02]  /*34480*/  @!P0 LEA.HI.X R11, R167, R5, R231, 0x1, P3 ;  /* 0x00000005a70b8211 */ /* 0x000fe400018f0ce7 */
[----:B0-----:R-:W-:-:S04]  /*34490*/  @!P1 LEA R6, P6, R184, R4, 0x1 ;  /* 0x00000004b8069211 */ /* 0x001fc800078c08ff */
[----:B------:R-:W-:-:S05]  /*344a0*/  @!P1 LEA.HI.X R7, R184, R5, R232, 0x1, P6 ;  /* 0x00000005b8079211 */ /* 0x000fca00030f0ce8 */
        /* <DEDUP_REMOVED lines=9> */
.L_x_6804:
[----:B01----:R-:W2:Y:S01]  /*34540*/  LDL R7, [R1+0x434] ;  /* 0x0004340001077983 */ /* 0x003ea20000100800 */
[----:B------:R-:W-:Y:S01]  /*34550*/  ULDC.64 UR4, c[0x0][0xc08] ;  /* 0x0003020000047ab9 */ /* 0x000fe20000000a00 */
[----:B------:R-:W0:Y:S01]  /*34560*/  LDC R11, c[0x0][0xce8] ;  /* 0x00033a00ff0b7b82 */ /* 0x000e220000000800 */
[----:B------:R-:W-:Y:S01]  /*34570*/  IMAD R6, R3, UR4, RZ ;  /* 0x0000000403067c24 */ /* 0x000fe2000f8e02ff */
[----:B------:R1:W5:Y:S01]  /*34580*/  LDL R53, [R1+0x4c4] ;  /* 0x0004c40001357983 */ /* 0x0003620000100800 */
[C---:B------:R-:W-:Y:S01]  /*34590*/  IMAD.WIDE.U32 R4, R19.reuse, UR4, RZ ;  /* 0x0000000413047c25 */ /* 0x040fe2000f8e00ff */
[----:B------:R-:W-:Y:S02]  /*345a0*/  ULDC.64 UR6, c[0x0][0xc30] ;  /* 0x00030c0000067ab9 */ /* 0x000fe40000000a00 */
[----:B------:R1:W5:Y:S01]  /*345b0*/  LDL R52, [R1+0x4c0] ;  /* 0x0004c00001347983 */ /* 0x0003620000100800 */
[----:B------:R-:W-:Y:S01]  /*345c0*/  IMAD R19, R19, UR5, R6 ;  /* 0x0000000513137c24 */ /* 0x000fe2000f8e0206 */
[----:B------:R-:W-:Y:S01]  /*345d0*/  ULDC.64 UR4, c[0x0][0xc38] ;  /* 0x00030e0000047ab9 */ /* 0x000fe20000000a00 */
[----:B------:R-:W-:Y:S01]  /*345e0*/  SHF.R.S32.HI R6, RZ, 0x1f, R21 ;  /* 0x0000001fff067819 */ /* 0x000fe20000011415 */
[----:B------:R1:W5:Y:S01]  /*345f0*/  LDL R51, [R1+0x4bc] ;  /* 0x0004bc0001337983 */ /* 0x0003620000100800 */
[----:B------:R-:W-:-:S03]  /*34600*/  IMAD.IADD R5, R5, 0x1, R19 ;  /* 0x0000000105057824 */ /* 0x000fc600078e0213 */
[----:B------:R1:W5:Y:S01]  /*34610*/  LDL R50, [R1+0x4b8] ;  /* 0x0004b80001327983 */ /* 0x0003620000100800 */
[----:B------:R-:W-:-:S03]  /*34620*/  IMAD.WIDE.U32 R4, R166, UR4, R4 ;  /* 0x00000004a6047c25 */ /* 0x000fc6000f8e0004 */
[----:B------:R1:W5:Y:S01]  /*34630*/  LDL R49, [R1+0x4b4] ;  /* 0x0004b40001317983 */ /* 0x0003620000100800 */
[----:B------:R-:W-:Y:S01]  /*34640*/  IMAD R5, R166, UR5, R5 ;  /* 0x00000005a6057c24 */ /* 0x000fe2000f8e0205 */
[----:B------:R-:W-:Y:S02]  /*34650*/  ULDC.64 UR4, c[0x0][0xc40] ;  /* 0x0003100000047ab9 */ /* 0x000fe40000000a00 */
[----:B------:R1:W5:Y:S01]  /*34660*/  LDL R48, [R1+0x4b0] ;  /* 0x0004b00001307983 */ /* 0x0003620000100800 */
[----:B------:R-:W-:Y:S01]  /*34670*/  IMAD R6, R6, UR4, RZ ;  /* 0x0000000406067c24 */ /* 0x000fe2000f8e02ff */
[----:B0-----:R-:W-:Y:S02]  /*34680*/  ISETP.NE.AND P0, PT, R11, 0x1, PT ;  /* 0x000000010b00780c */ /* 0x001fe40003f05270 */
[----:B------:R1:W5:Y:S04]  /*34690*/  LDL R47, [R1+0x4ac] ;  /* 0x0004ac00012f7983 */ /* 0x0003680000100800 */
[----:B------:R1:W5:Y:S04]  /*346a0*/  LDL R46, [R1+0x4a8] ;  /* 0x0004a800012e7983 */ /* 0x0003680000100800 */
[----:B------:R1:W5:Y:S03]  /*346b0*/  LDL R45, [R1+0x4a4] ;  /* 0x0004a400012d7983 */ /* 0x0003660000100800 */
[----:B------:R-:W0:Y:S01]  /*346c0*/  @P0 LDC R3, c[0x0][0xcec] ;  /* 0x00033b00ff030b82 */ /* 0x000e220000000800 */
[----:B------:R1:W5:Y:S04]  /*346d0*/  LDL R44, [R1+0x4a0] ;  /* 0x0004a000012c7983 */ /* 0x0003680000100800 */
[----:B------:R1:W5:Y:S03]  /*346e0*/  LDL R43, [R1+0x49c] ;  /* 0x00049c00012b7983 */ /* 0x0003660000100800 */
[----:B------:R-:W3:Y:S01]  /*346f0*/  @P0 LDC R9, c[0x0][0xcf0] ;  /* 0x00033c00ff090b82 */ /* 0x000ee20000000800 */
[----:B------:R1:W5:Y:S04]  /*34700*/  LDL R42, [R1+0x498] ;  /* 0x00049800012a7983 */ /* 0x0003680000100800 */
        /* <DEDUP_REMOVED lines=18> */
[----:B------:R1:W5:Y:S01]  /*34830*/  LDL R19, [R1+0x44c] ;  /* 0x00044c0001137983 */ /* 0x0003620000100800 */
[----:B------:R-:W-:-:S04]  /*34840*/  IMAD.WIDE.U32 R4, R21, UR4, R4 ;  /* 0x0000000415047c25 */ /* 0x000fc8000f8e0004 */
[----:B------:R-:W-:Y:S01]  /*34850*/  IMAD R0, R0, R11, RZ ;  /* 0x0000000b00007224 */ /* 0x000fe200078e02ff */
[----:B------:R-:W-:Y:S01]  /*34860*/  BSSY B1, `(.L_x_6808) ;  /* 0x00000c4000017945 */ /* 0x000fe20003800000 */
[----:B--2---:R-:W-:Y:S02]  /*34870*/  IMAD.IADD R8, R7, 0x1, R164 ;  /* 0x0000000107087824 */ /* 0x004fe400078e02a4 */
[----:B------:R-:W-:Y:S01]  /*34880*/  IMAD R7, R21, UR5, R6 ;  /* 0x0000000515077c24 */ /* 0x000fe2000f8e0206 */
[----:B------:R-:W-:Y:S01]  /*34890*/  ULDC.64 UR4, c[0x0][0xc48] ;  /* 0x0003120000047ab9 */ /* 0x000fe20000000a00 */
[----:B0-----:R-:W-:-:S04]  /*348a0*/  @P0 IMAD.HI.U32 R6, R8, R3, RZ ;  /* 0x0000000308060227 */ /* 0x001fc800078e00ff */
[----:B------:R-:W-:Y:S01]  /*348b0*/  IMAD.MOV.U32 R3, RZ, RZ, R8 ;  /* 0x000000ffff037224 */ /* 0x000fe200078e0008 */
[----:B---3--:R-:W-:Y:S01]  /*348c0*/  @P0 SHF.R.U32.HI R3, RZ, R9, R6 ;  /* 0x00000009ff030219 */ /* 0x008fe20000011606 */
        /* <DEDUP_REMOVED lines=13> */
[----:B------:R-:W-:Y:S02]  /*349a0*/  IMAD.IADD R164, R160, 0x1, R164 ;  /* 0x00000001a0a47824 */ /* 0x000fe400078e02a4 */
[C---:B------:R-:W-:Y:S02]  /*349b0*/  IMAD R3, R9.reuse, UR5, R6 ;  /* 0x0000000509037c24 */ /* 0x040fe4000f8e0206 */
[----:B------:R-:W-:Y:S01]  /*349c0*/  IMAD.WIDE.U32 R8, R9, UR4, R4 ;  /* 0x0000000409087c25 */ /* 0x000fe2000f8e0004 */
[----:B------:R-:W-:Y:S01]  /*349d0*/  ISETP.GE.AND P0, PT, R164, R0, PT ;  /* 0x00000000a400720c */ /* 0x000fe20003f06270 */
[----:B------:R-:W-:-:S02]  /*349e0*/  ULDC.64 UR4, c[0x0][0xc00] ;  /* 0x0003000000047ab9 */ /* 0x000fc40000000a00 */
[----:B------:R-:W-:Y:S01]  /*349f0*/  IMAD.IADD R5, R9, 0x1, R3 ;  /* 0x0000000109057824 */ /* 0x000fe200078e0203 */
[----:B------:R-:W-:Y:S01]  /*34a00*/  LEA R3, P1, R8, UR4, 0x2 ;  /* 0x0000000408037c11 */ /* 0x000fe2000f8210ff */
[----:B------:R-:W-:-:S03]  /*34a10*/  VIADD R4, R2, 0x38820 ;  /* 0x0003882002047836 */ /* 0x000fc60000000000 */
[----:B------:R-:W-:Y:S02]  /*34a20*/  LEA.HI.X R8, R8, UR5, R5, 0x2, P1 ;  /* 0x0000000508087c11 */ /* 0x000fe400088f1405 */
[----:B------:R-:W-:Y:S01]  /*34a30*/  PRMT R4, RZ, 0x654, R4 ;  /* 0x00000654ff047816 */ /* 0x000fe20000000004 */
[----:B------:R1:W0:Y:S03]  /*34a40*/  SHFL.IDX PT, R9, R3, RZ, 0x1c1f ;  /* 0x001c1fff03097589 */ /* 0x00022600000e0000 */
[----:B------:R1:W-:Y:S01]  /*34a50*/  SYNCS.ARRIVE.TRANS64.RED.A1T0 RZ, [R4+URZ], RZ ;  /* 0x000000ff04ff79a7 */ /* 0x0003e2000810043f */
[----:B------:R1:W2:Y:S01]  /*34a60*/  SHFL.IDX PT, R10, R8, RZ, 0x1c1f ;  /* 0x001c1fff080a7589 */ /* 0x0002a200000e0000 */
[----:B------:R-:W-:Y:S05]  /*34a70*/  @P0 BRA `(.L_x_6809) ;  /* 0x0000000800880947 */ /* 0x000fea0003800000 */
[----:B------:R-:W-:Y:S01]  /*34a80*/  ULDC UR4, c[0x0][0xbc8] ;  /* 0x0002f20000047ab9 */ /* 0x000fe20000000800 */
[----:B------:R-:W3:Y:S01]  /*34a90*/  LDL R18, [R1+0x448] ;  /* 0x0004480001127983 */ /* 0x000ee20000100800 */
[----:B------:R-:W-:-:S13]  /*34aa0*/  ISETP.GE.AND P0, PT, R161, UR4, PT ;  /* 0x00000004a1007c0c */ /* 0x000fda000bf06270 */
[----:B------:R-:W4:Y:S01]  /*34ab0*/  @!P0 LDL.64 R6, [R1+0x230] ;  /* 0x0002300001068983 */ /* 0x000f220000100a00 */
[----:B------:R-:W-:Y:S02]  /*34ac0*/  ISETP.GE.AND P1, PT, R225, UR4, PT ;  /* 0x00000004e1007c0c */ /* 0x000fe4000bf26270 */
[----:B01----:R-:W-:-:S04]  /*34ad0*/  @!P0 LEA R4, P2, R161, R9, 0x2 ;  /* 0x00000009a1048211 */ /* 0x003fc800078410ff */
[----:B--2--5:R-:W-:-:S05]  /*34ae0*/  @!P0 LEA.HI.X R5, R161, R10, R53, 0x2, P2 ;  /* 0x0000000aa1058211 */ /* 0x024fca00010f1435 */
[----:B----4-:R0:W-:Y:S04]  /*34af0*/  @!P0 ST.E.64 desc[UR44][R4.64], R6 ;  /* 0x0000000604008985 */ /* 0x0101e8000c101b2c */
[----:B0-----:R-:W2:Y:S01]  /*34b00*/  @!P1 LDL.64 R4, [R1+0x240] ;  /* 0x0002400001049983 */ /* 0x001ea20000100a00 */
[----:B------:R-:W-:Y:S02]  /*34b10*/  ISETP.GE.AND P0, PT, R224, UR4, PT ;  /* 0x00000004e0007c0c */ /* 0x000fe4000bf06270 */
[----:B------:R-:W-:-:S04]  /*34b20*/  @!P1 LEA R6, P2, R225, R9, 0x2 ;  /* 0x00000009e1069211 */ /* 0x000fc800078410ff */
[----:B------:R-:W-:-:S05]  /*34b30*/  @!P1 LEA.HI.X R7, R225, R10, R52, 0x2, P2 ;  /* 0x0000000ae1079211 */ /* 0x000fca00010f1434 */
[----:B--2---:R0:W-:Y:S04]  /*34b40*/  @!P1 ST.E.64 desc[UR44][R6.64], R4 ;  /* 0x0000000406009985 */ /* 0x0041e8000c101b2c */
        /* <DEDUP_REMOVED lines=145> */
[----:B------:R-:W2:Y:S01]  /*35460*/  @!P1 LDL.64 R12, [R1+0x420] ;  /* 0x00042000010c9983 */ /* 0x000ea20000100a00 */
[----:B------:R-:W-:-:S04]  /*35470*/  @!P1 LEA R14, P0, R226, R9, 0x2 ;  /* 0x00000009e20e9211 */ /* 0x000fc800078010ff */
[----:B---3--:R-:W-:-:S05]  /*35480*/  @!P1 LEA.HI.X R15, R226, R10, R18, 0x2, P0 ;  /* 0x0000000ae20f9211 */ /* 0x008fca00000f1412 */
[----:B--2---:R4:W-:Y:S04]  /*35490*/  @!P1 ST.E.64 desc[UR44][R14.64], R12 ;  /* 0x0000000c0e009985 */ /* 0x0049e8000c101b2c */
.L_x_6809:
[----:B------:R-:W-:Y:S05]  /*354a0*/  BSYNC B1 ;  /* 0x0000000000017941 */ /* 0x000fea0003800000 */
.L_x_6808:
[----:B----4-:R-:W-:Y:S01]  /*354b0*/  VIADD R5, R164, 0x8 ;  /* 0x00000008a4057836 */ /* 0x010fe20000000000 */
[----:B------:R3:W4:Y:S04]  /*354c0*/  SHFL.IDX PT, R18, R8, 0x1, 0x1c1f ;  /* 0x003c1f0008127f89 */ /* 0x00072800000e0000 */
[----:B------:R-:W-:Y:S01]  /*354d0*/  ISETP.GE.AND P0, PT, R5, R0, PT ;  /* 0x000000000500720c */ /* 0x000fe20003f06270 */
[----:B------:R3:W0:-:S12]  /*354e0*/  SHFL.IDX PT, R20, R3, 0x1, 0x1c1f ;  /* 0x003c1f0003147f89 */ /* 0x00061800000e0000 */
[----:B---3--:R-:W-:Y:S05]  /*354f0*/  @P0 BRA `(.L_x_6807) ;  /* 0x0000001800200947 */ /* 0x008fea0003800000 */
[----:B------:R-:W3:Y:S02]  /*35500*/  LDC R0, c[0x0][0xbc8] ;  /* 0x0002f200ff007b82 */ /* 0x000ee40000000800 */
[----:B---3--:R-:W-:-:S13]  /*35510*/  ISETP.GE.AND P1, PT, R161, R0, PT ;  /* 0x00000000a100720c */ /* 0x008fda0003f26270 */
[----:B------:R-:W3:Y:S01]  /*35520*/  @!P1 LDL.64 R14, [R1+0x238] ;  /* 0x00023800010e9983 */ /* 0x000ee20000100a00 */
[----:B------:R-:W-:Y:S02]  /*35530*/  ISETP.GE.AND P2, PT, R225, R0, PT ;  /* 0x00000000e100720c */ /* 0x000fe40003f46270 */
[----:B01----:R-:W-:-:S04]  /*35540*/  @!P1 LEA R8, P0, R161, R20, 0x2 ;  /* 0x00000014a1089211 */ /* 0x003fc800078010ff */
[----:B----45:R-:W-:-:S05]  /*35550*/  @!P1 LEA.HI.X R9, R161, R18, R53, 0x2, P0 ;  /* 0x00000012a1099211 */ /* 0x030fca00000f1435 */
[----:B---3--:R0:W-:Y:S04]  /*35560*/  @!P1 ST.E.64 desc[UR44][R8.64], R14 ;  /* 0x0000000e08009985 */ /* 0x0081e8000c101b2c */
[----:B------:R-:W3:Y:S01]  /*35570*/  @!P2 LDL.64 R4, [R1+0x248] ;  /* 0x000248000104a983 */ /* 0x000ee20000100a00 */
[----:B------:R-:W-:Y:S02]  /*35580*/  ISETP.GE.AND P1, PT, R224, R0, PT ;  /* 0x00000000e000720c */ /* 0x000fe40003f26270 */
[----:B--2---:R-:W-:-:S04]  /*35590*/  @!P2 LEA R10, P0, R225, R20, 0x2 ;  /* 0x00000014e10aa211 */ /* 0x004fc800078010ff */
[----:B------:R-:W-:-:S05]  /*355a0*/  @!P2 LEA.HI.X R11, R225, R18, R52, 0x2, P0 ;  /* 0x00000012e10ba211 */ /* 0x000fca00000f1434 */
[----:B---3--:R1:W-:Y:S04]  /*355b0*/  @!P2 ST.E.64 desc[UR44][R10.64], R4 ;  /* 0x000000040a00a985 */ /* 0x0083e8000c101b2c */
[----:B------:R-:W2:Y:S01]  /*355c0*/  @!P1 LDL.64 R6, [R1+0x258] ;  /* 0x0002580001069983 */ /* 0x000ea20000100a00 */
[----:B------:R-:W-:Y:S02]  /*355d0*/  ISETP.GE.AND P2, PT, R223, R0, PT ;  /* 0x00000000df00720c */ /* 0x000fe40003f46270 */
[----:B------:R-:W-:-:S04]  /*355e0*/  @!P1 LEA R12, P0, R224, R20, 0x2 ;  /* 0x00000014e00c9211 */ /* 0x000fc800078010ff */
[----:B------:R-:W-:-:S05]  /*355f0*/  @!P1 LEA.HI.X R13, R224, R18, R51, 0x2, P0 ;  /* 0x00000012e00d9211 */ /* 0x000fca00000f1433 */
[----:B--2---:R2:W-:Y:S04]  /*35600*/  @!P1 ST.E.64 desc[UR44][R12.64], R6 ;  /* 0x000000060c009985 */ /* 0x0045e8000c101b2c */
[----:B0-----:R-:W3:Y:S01]  /*35610*/  @!P2 LDL.64 R8, [R1+0x268] ;  /* 0x000268000108a983 */ /* 0x001ee20000100a00 */
[----:B------:R-:W-:Y:S02]  /*35620*/  ISETP.GE.AND P1, PT, R222, R0, PT ;  /* 0x00000000de00720c */ /* 0x000fe40003f26270 */
[----:B------:R-:W-:-:S04]  /*35630*/  @!P2 LEA R14, P0, R223, R20, 0x2 ;  /* 0x00000014df0ea211 */ /* 0x000fc800078010ff */
[----:B------:R-:W-:-:S05]  /*35640*/  @!P2 LEA.HI.X R15, R223, R18, R50, 0x2, P0 ;  /* 0x00000012df0fa211 */ /* 0x000fca00000f1432 */
[----:B---3--:R0:W-:Y:S04]  /*35650*/  @!P2 ST.E.64 desc[UR44][R14.64], R8 ;  /* 0x000000080e00a985 */ /* 0x0081e8000c101b2c */
[----:B-1----:R-:W3:Y:S01]  /*35660*/  @!P1 LDL.64 R4, [R1+0x278] ;  /* 0x0002780001049983 */ /* 0x002ee20000100a00 */
[----:B------:R-:W-:Y:S02]  /*35670*/  ISETP.GE.AND P2, PT, R221, R0, PT ;  /* 0x00000000dd00720c */ /* 0x000fe40003f46270 */
[----:B------:R-:W-:-:S04]  /*35680*/  @!P1 LEA R10, P0, R222, R20, 0x2 ;  /* 0x00000014de0a9211 */ /* 0x000fc800078010ff */
[----:B------:R-:W-:-:S05]  /*35690*/  @!P1 LEA.HI.X R11, R222, R18, R49, 0x2, P0 ;  /* 0x00000012de0b9211 */ /* 0x000fca00000f1431 */
[----:B---3--:R1:W-:Y:S04]  /*356a0*/  @!P1 ST.E.64 desc[UR44][R10.64], R4 ;  /* 0x000000040a009985 */ /* 0x0083e8000c101b2c */
[----:B--2---:R-:W2:Y:S01]  /*356b0*/  @!P2 LDL.64 R6, [R1+0x288] ;  /* 0x000288000106a983 */ /* 0x004ea20000100a00 */
        /* <DEDUP_REMOVED lines=131> */
.L_x_6811:
[----:B------:R-:W-:Y:S05]  /*35ef0*/  BSYNC B1 ;  /* 0x0000000000017941 */ /* 0x000fea0003800000 */
.L_x_6810:
[----:B------:R-:W-:Y:S05]  /*35f00*/  @P1 BRA `(.L_x_6807) ;  /* 0x0000000c009c1947 */ /* 0x000fea0003800000 */
[----:B------:R-:W2:Y:S04]  /*35f10*/  LDL R0, [R1+0x448] ;  /* 0x0004480001007983 */ /* 0x000ea80000100800 */
[----:B01----:R-:W3:Y:S01]  /*35f20*/  LDL.64 R4, [R1+0x428] ;  /* 0x0004280001047983 */ /* 0x003ee20000100a00 */
[----:B------:R-:W-:-:S04]  /*35f30*/  LEA R20, P0, R226, R20, 0x2 ;  /* 0x00000014e2147211 */ /* 0x000fc800078010ff */
[----:B--2---:R-:W-:-:S05]  /*35f40*/  LEA.HI.X R21, R226, R18, R0, 0x2, P0 ;  /* 0x00000012e2157211 */ /* 0x004fca00000f1400 */
[----:B---3--:R0:W-:Y:S01]  /*35f50*/  ST.E.64 desc[UR44][R20.64], R4 ;  /* 0x0000000414007985 */ /* 0x0081e2000c101b2c */
[----:B------:R-:W-:Y:S05]  /*35f60*/  BRA `(.L_x_6807) ;  /* 0x0000000c00847947 */ /* 0x000fea0003800000 */
.L_x_6800:
        /* <DEDUP_REMOVED lines=8> */
[----:B------:R-:W2:Y:S01]  /*35ff0*/  @P1 LDC.64 R4, c[0x0][0xd08] ;  /* 0x00034200ff041b82 */ /* 0x000ea20000000a00 */
[----:B------:R-:W-:Y:S02]  /*36000*/  ULDC UR4, c[0x0][0xb88] ;  /* 0x0002e20000047ab9 */ /* 0x000fe40000000800 */
[----:B------:R-:W-:Y:S02]  /*36010*/  IMAD.U32 R0, RZ, RZ, UR4 ;  /* 0x00000004ff007e24 */ /* 0x000fe4000f8e00ff */
[----:B----4-:R-:W-:-:S05]  /*36020*/  IMAD.WIDE R6, R193, 0x4, R6 ;  /* 0x00000004c1067825 */ /* 0x010fca00078e0206 */
[----:B------:R4:W5:Y:S01]  /*36030*/  @P0 LDG.E R3, desc[UR44][R6.64] ;  /* 0x0000002c06030981 */ /* 0x000962000c1e1900 */
[----:B--2---:R-:W-:-:S05]  /*36040*/  @P1 IMAD.WIDE R4, R193, 0x4, R4 ;  /* 0x00000004c1041825 */ /* 0x004fca00078e0204 */
[----:B------:R4:W5:Y:S01]  /*36050*/  @P1 LDG.E R0, desc[UR44][R4.64] ;  /* 0x0000002c04001981 */ /* 0x000962000c1e1900 */
[----:B------:R-:W-:Y:S02]  /*36060*/  ISETP.NE.AND P2, PT, R188, RZ, PT ;  /* 0x000000ffbc00720c */ /* 0x000fe40003f45270 */
[----:B------:R-:W-:Y:S02]  /*36070*/  ISETP.GT.AND P3, PT, R236, 0x3f, PT ;  /* 0x0000003fec00780c */ /* 0x000fe40003f64270 */
[----:B------:R-:W-:-:S09]  /*36080*/  SHF.R.S32.HI R26, RZ, 0x1f, R193 ;  /* 0x0000001fff1a7819 */ /* 0x000fd200000114c1 */
[----:B------:R-:W2:Y:S02]  /*36090*/  @!P2 LDC R188, c[0x0][0xbd4] ;  /* 0x0002f500ffbcab82 */ /* 0x000ea40000000800 */
[----:B--2---:R-:W-:Y:S01]  /*360a0*/  ISETP.GT.AND P2, PT, R188, 0x1, PT ;  /* 0x00000001bc00780c */ /* 0x004fe20003f44270 */
[----:B----4-:R-:W-:-:S12]  /*360b0*/  @P1 BRA `(.L_x_6812) ;  /* 0x0000000000101947 */ /* 0x010fd80003800000 */
[----:B------:R-:W-:Y:S05]  /*360c0*/  @!P0 BRA `(.L_x_6812) ;  /* 0x00000000000c8947 */ /* 0x000fea0003800000 */
[----:B------:R-:W2:Y:S04]  /*360d0*/  LDG.E R5, desc[UR44][R6.64] ;  /* 0x0000002c06057981 */ /* 0x000ea8000c1e1900 */
[----:B-----5:R-:W2:Y:S02]  /*360e0*/  LDG.E R0, desc[UR44][R6.64+0x4] ;  /* 0x0000042c06007981 */ /* 0x020ea4000c1e1900 */
[----:B--2---:R-:W-:-:S07]  /*360f0*/  IMAD.IADD R0, R0, 0x1, -R5 ;  /* 0x0000000100007824 */ /* 0x004fce00078e0a05 */
.L_x_6812:
[----:B------:R-:W-:Y:S01]  /*36100*/  BSSY B1, `(.L_x_6813) ;  /* 0x0000036000017945 */ /* 0x000fe20003800000 */
[----:B------:R-:W-:Y:S02]  /*36110*/  SEL R27, R193, RZ, !P0 ;  /* 0x000000ffc11b7207 */ /* 0x000fe40004000000 */
[----:B------:R-:W-:Y:S02]  /*36120*/  SEL R26, R26, RZ, !P0 ;  /* 0x000000ff1a1a7207 */ /* 0x000fe40004000000 */
[----:B-----5:R-:W-:Y:S01]  /*36130*/  SHF.R.S32.HI R24, RZ, 0x1f, R3 ;  /* 0x0000001fff187819 */ /* 0x020fe20000011403 */
[----:B------:R-:W-:Y:S06]  /*36140*/  @P3 BRA `(.L_x_6814) ;  /* 0x0000000000c43947 */ /* 0x000fec0003800000 */
[----:B------:R-:W2:Y:S01]  /*36150*/  S2R R5, SR_TID.X ;  /* 0x0000000000057919 */ /* 0x000ea20000002100 */
[----:B---3--:R-:W3:Y:S02]  /*36160*/  LDC R31, c[0x0][0xce8] ;  /* 0x00033a00ff1f7b82 */ /* 0x008ee40000000800 */
[----:B---3--:R-:W-:Y:S01]  /*36170*/  IMAD R4, R0, R31, RZ ;  /* 0x0000001f00047224 */ /* 0x008fe200078e02ff */
[----:B--2---:R-:W-:-:S04]  /*36180*/  IADD3 R29, R164, -0x80, R5 ;  /* 0xffffff80a41d7810 */ /* 0x004fc80007ffe005 */
[----:B------:R-:W-:-:S13]  /*36190*/  ISETP.GE.AND P0, PT, R29, R4, PT ;  /* 0x000000041d00720c */ /* 0x000fda0003f06270 */
[----:B------:R-:W-:Y:S05]  /*361a0*/  @P0 BRA `(.L_x_6814) ;  /* 0x0000000000ac0947 */ /* 0x000fea0003800000 */
[----:B------:R-:W-:Y:S01]  /*361b0*/  IMAD.MOV.U32 R20, RZ, RZ, 0xab8 ;  /* 0x00000ab8ff147424 */ /* 0x000fe200078e00ff */
[----:B------:R-:W-:Y:S01]  /*361c0*/  ISETP.GT.AND P0, PT, R188, 0x1, PT ;  /* 0x00000001bc00780c */ /* 0x000fe20003f04270 */
[----:B------:R-:W2:Y:S01]  /*361d0*/  LDC.64 R10, c[0x0][0xca8] ;  /* 0x00032a00ff0a7b82 */ /* 0x000ea20000000a00 */
[----:B------:R-:W-:Y:S01]  /*361e0*/  ISETP.NE.AND P1, PT, R31, 0x1, PT ;  /* 0x000000011f00780c */ /* 0x000fe20003f25270 */
[----:B------:R-:W-:Y:S01]  /*361f0*/  IMAD.MOV.U32 R19, RZ, RZ, R29 ;  /* 0x000000ffff137224 */ /* 0x000fe200078e001d */
[----:B------:R-:W-:-:S05]  /*36200*/  SEL R20, R20, 0xa78, P0 ;  /* 0x00000a7814147807 */ /* 0x000fca0000000000 */
[----:B------:R-:W3:Y:S08]  /*36210*/  LDC.64 R4, c[0x0][R20+0x220] ;  /* 0x0000880014047b82 */ /* 0x000ef00000000a00 */
[----:B------:R-:W4:Y:S08]  /*36220*/  LDC.64 R12, c[0x0][R20+0x218] ;  /* 0x00008600140c7b82 */ /* 0x000f300000000a00 */
[----:B------:R-:W5:Y:S08]  /*36230*/  LDC.64 R6, c[0x0][R20+0x228] ;  /* 0x00008a0014067b82 */ /* 0x000f700000000a00 */
[----:B------:R-:W0:Y:S08]  /*36240*/  @P1 LDC R18, c[0x0][0xcec] ;  /* 0x00033b00ff121b82 */ /* 0x000e300000000800 */
[----:B------:R-:W1:Y:S08]  /*36250*/  LDC.64 R8, c[0x0][R20+0x210] ;  /* 0x0000840014087b82 */ /* 0x000e700000000a00 */
[----:B------:R-:W5:Y:S01]  /*36260*/  @P1 LDC R25, c[0x0][0xcf0] ;  /* 0x00033c00ff191b82 */ /* 0x000f620000000800 */
[----:B0-----:R-:W-:-:S07]  /*36270*/  @P1 IMAD.HI.U32 R18, R29, R18, RZ ;  /* 0x000000121d121227 */ /* 0x001fce00078e00ff */
[----:B--2---:R-:W0:Y:S01]  /*36280*/  @!P0 LDC R10, c[0x0][0xc50] ;  /* 0x00031400ff0a8b82 */ /* 0x004e220000000800 */
[-C--:B---3--:R-:W-:Y:S02]  /*36290*/  IMAD R5, R5, R27.reuse, RZ ;  /* 0x0000001b05057224 */ /* 0x088fe400078e02ff */
[----:B------:R-:W-:-:S05]  /*362a0*/  IMAD.WIDE.U32 R14, R4, R27, RZ ;  /* 0x0000001b040e7225 */ /* 0x000fca00078e00ff */
[----:B------:R-:W2:Y:S01]  /*362b0*/  @!P0 LDC R11, c[0x0][0xc54] ;  /* 0x00031500ff0b8b82 */ /* 0x000ea20000000800 */
        /* <DEDUP_REMOVED lines=14> */
[----:B------:R-:W-:Y:S02]  /*363a0*/  IADD3 R6, P0, P1, R19, R12, R6 ;  /* 0x0000000c13067210 */ /* 0x000fe4000791e006 */
[----:B------:R-:W-:-:S04]  /*363b0*/  SHF.R.S32.HI R19, RZ, 0x1f, R19 ;  /* 0x0000001fff137819 */ /* 0x000fc80000011413 */
[----:B------:R-:W-:Y:S01]  /*363c0*/  IADD3.X R7, R19, R4, R13, P0, P1 ;  /* 0x0000000413077210 */ /* 0x000fe200007e240d */
[-C--:B-1----:R-:W-:Y:S01]  /*363d0*/  IMAD R4, R9, R5.reuse, RZ ;  /* 0x0000000509047224 */ /* 0x082fe200078e02ff */
[----:B------:R-:W-:Y:S01]  /*363e0*/  SHF.R.S32.HI R13, RZ, 0x1f, R5 ;  /* 0x0000001fff0d7819 */ /* 0x000fe20000011405 */
[----:B------:R-:W-:-:S04]  /*363f0*/  IMAD.WIDE.U32 R6, R8, R5, R6 ;  /* 0x0000000508067225 */ /* 0x000fc800078e0006 */
[----:B------:R-:W-:Y:S01]  /*36400*/  IMAD R13, R8, R13, R4 ;  /* 0x0000000d080d7224 */ /* 0x000fe200078e0204 */
[----:B0-----:R-:W-:Y:S01]  /*36410*/  LEA R10, P0, R6, R10, 0x2 ;  /* 0x0000000a060a7211 */ /* 0x001fe200078010ff */
[----:B------:R-:W-:Y:S02]  /*36420*/  IMAD.MOV.U32 R5, RZ, RZ, -0x800000 ;  /* 0xff800000ff057424 */ /* 0x000fe400078e00ff */
[----:B------:R-:W-:-:S05]  /*36430*/  IMAD.IADD R4, R7, 0x1, R13 ;  /* 0x0000000107047824 */ /* 0x000fca00078e020d */
[----:B--2---:R-:W-:-:S05]  /*36440*/  LEA.HI.X R11, R6, R11, R4, 0x2, P0 ;  /* 0x0000000b060b7211 */ /* 0x004fca00000f1404 */
[----:B------:R2:W-:Y:S02]  /*36450*/  STG.E desc[UR44][R10.64], R5 ;  /* 0x000000050a007986 */ /* 0x0005e4000c10192c */
.L_x_6814:
[----:B------:R-:W-:Y:S05]  /*36460*/  BSYNC B1 ;  /* 0x0000000000017941 */ /* 0x000fea0003800000 */
.L_x_6813:
[----:B------:R-:W-:Y:S05]  /*36470*/  @P2 BRA `(.L_x_6807) ;  /* 0x0000000800402947 */ /* 0x000fea0003800000 */
[----:B------:R-:W4:Y:S01]  /*36480*/  LDL R7, [R1+0x444] ;  /* 0x0004440001077983 */ /* 0x000f220000100800 */
[----:B--2---:R-:W2:Y:S01]  /*36490*/  LDC R11, c[0x0][0xce8] ;  /* 0x00033a00ff0b7b82 */ /* 0x004ea20000000800 */
[----:B------:R-:W-:Y:S01]  /*364a0*/  ULDC.64 UR4, c[0x0][0xba0] ;  /* 0x0002e80000047ab9 */ /* 0x000fe20000000a00 */
[----:B------:R-:W-:Y:S01]  /*364b0*/  BSSY B1, `(.L_x_6815) ;  /* 0x0000068000017945 */ /* 0x000fe20003800000 */
[----:B------:R-:W-:Y:S02]  /*364c0*/  IMAD R6, R24, UR4, RZ ;  /* 0x0000000418067c24 */ /* 0x000fe4000f8e02ff */
[----:B------:R-:W-:-:S03]  /*364d0*/  IMAD.WIDE.U32 R4, R3, UR4, RZ ;  /* 0x0000000403047c25 */ /* 0x000fc6000f8e00ff */
[----:B------:R-:W5:Y:S01]  /*364e0*/  LDC R19, c[0x0][0xbc8] ;  /* 0x0002f200ff137b82 */ /* 0x000f620000000800 */
[----:B------:R-:W-:Y:S01]  /*364f0*/  IMAD R3, R3, UR5, R6 ;  /* 0x0000000503037c24 */ /* 0x000fe2000f8e0206 */
[----:B------:R-:W-:-:S03]  /*36500*/  ULDC.64 UR4, c[0x0][0xbe8] ;  /* 0x0002fa0000047ab9 */ /* 0x000fc60000000a00 */
[----:B------:R-:W-:Y:S02]  /*36510*/  IMAD.IADD R5, R5, 0x1, R3 ;  /* 0x0000000105057824 */ /* 0x000fe400078e0203 */
[----:B------:R-:W-:-:S04]  /*36520*/  IMAD.WIDE.U32 R4, R166, UR4, R4 ;  /* 0x00000004a6047c25 */ /* 0x000fc8000f8e0004 */
[----:B------:R-:W-:Y:S01]  /*36530*/  IMAD R5, R166, UR5, R5 ;  /* 0x00000005a6057c24 */ /* 0x000fe2000f8e0205 */
[----:B------:R-:W-:Y:S01]  /*36540*/  ULDC.64 UR4, c[0x0][0xbf0] ;  /* 0x0002fc0000047ab9 */ /* 0x000fe20000000a00 */
[----:B--2---:R-:W-:Y:S01]  /*36550*/  ISETP.NE.AND P0, PT, R11, 0x1, PT ;  /* 0x000000010b00780c */ /* 0x004fe20003f05270 */
[----:B------:R-:W-:Y:S02]  /*36560*/  IMAD R3, R26, UR4, RZ ;  /* 0x000000041a037c24 */ /* 0x000fe4000f8e02ff */
[----:B------:R-:W-:-:S04]  /*36570*/  IMAD.WIDE.U32 R4, R27, UR4, R4 ;  /* 0x000000041b047c25 */ /* 0x000fc8000f8e0004 */
[----:B------:R-:W-:Y:S01]  /*36580*/  IMAD R3, R27, UR5, R3 ;  /* 0x000000051b037c24 */ /* 0x000fe2000f8e0203 */
[-C--:B-----5:R-:W-:Y:S01]  /*36590*/  ISETP.GE.AND P1, PT, R187, R19.reuse, PT ;  /* 0x00000013bb00720c */ /* 0x0a0fe20003f26270 */
[----:B------:R-:W-:Y:S01]  /*365a0*/  ULDC.64 UR4, c[0x0][0xbe0] ;  /* 0x0002f80000047ab9 */ /* 0x000fe20000000a00 */
[-C--:B------:R-:W-:Y:S01]  /*365b0*/  ISETP.GE.AND P2, PT, R190, R19.reuse, PT ;  /* 0x00000013be00720c */ /* 0x080fe20003f46270 */
[----:B------:R-:W-:Y:S01]  /*365c0*/  IMAD.IADD R5, R5, 0x1, R3 ;  /* 0x0000000105057824 */ /* 0x000fe200078e0203 */
[----:B------:R-:W-:Y:S01]  /*365d0*/  SEL R10, RZ, 0xffffffff, P1 ;  /* 0xffffffffff0a7807 */ /* 0x000fe20000800000 */
[----:B------:R-:W2:Y:S01]  /*365e0*/  @P0 LDC R9, c[0x0][0xcec] ;  /* 0x00033b00ff090b82 */ /* 0x000ea20000000800 */
[----:B------:R-:W-:Y:S01]  /*365f0*/  ISETP.GE.AND P1, PT, R186, R19, PT ;  /* 0x00000013ba00720c */ /* 0x000fe20003f26270 */
[----:B------:R-:W-:Y:S02]  /*36600*/  IMAD R25, R0, R11, RZ ;  /* 0x0000000b00197224 */ /* 0x000fe400078e02ff */
[----:B------:R-:W-:-:S04]  /*36610*/  IMAD.SHL.U32 R10, R10, 0x2, RZ ;  /* 0x000000020a0a7824 */ /* 0x000fc800078e00ff */
[----:B------:R-:W5:Y:S01]  /*36620*/  @P0 LDC R13, c[0x0][0xcf0] ;  /* 0x00033c00ff0d0b82 */ /* 0x000f620000000800 */
[----:B----4-:R-:W-:-:S04]  /*36630*/  IMAD R7, R7, 0x20, R228 ;  /* 0x0000002007077824 */ /* 0x010fc800078e02e4 */
[----:B------:R-:W-:Y:S01]  /*36640*/  IMAD.IADD R8, R164, 0x1, R7 ;  /* 0x00000001a4087824 */ /* 0x000fe200078e0207 */
[----:B------:R-:W-:Y:S02]  /*36650*/  SEL R7, RZ, 0x1, P2 ;  /* 0x00000001ff077807 */ /* 0x000fe40001000000 */
[----:B------:R-:W-:Y:S01]  /*36660*/  ISETP.GE.AND P2, PT, R191, R19, PT ;  /* 0x00000013bf00720c */ /* 0x000fe20003f46270 */
[----:B--2---:R-:W-:Y:S01]  /*36670*/  @P0 IMAD.HI.U32 R6, R8, R9, RZ ;  /* 0x0000000908060227 */ /* 0x004fe200078e00ff */
[----:B------:R-:W-:Y:S02]  /*36680*/  LOP3.LUT R9, R10, 0x2, R7, 0xe2, !PT ;  /* 0x000000020a097812 */ /* 0x000fe400078ee207 */
[----:B------:R-:W-:Y:S01]  /*36690*/  SEL R10, RZ, 0xffffffff, P1 ;  /* 0xffffffffff0a7807 */ /* 0x000fe20000800000 */
[----:B------:R-:W-:Y:S01]  /*366a0*/  IMAD.MOV.U32 R3, RZ, RZ, R8 ;  /* 0x000000ffff037224 */ /* 0x000fe200078e0008 */
[----:B-----5:R-:W-:Y:S02]  /*366b0*/  @P0 SHF.R.U32.HI R3, RZ, R13, R6 ;  /* 0x0000000dff030219 */ /* 0x020fe40000011606 */
[-C--:B------:R-:W-:Y:S01]  /*366c0*/  ISETP.GE.AND P0, PT, R185, R19.reuse, PT ;  /* 0x00000013b900720c */ /* 0x080fe20003f06270 */
[----:B------:R-:W-:Y:S01]  /*366d0*/  IMAD.SHL.U32 R12, R10, 0x4, RZ ;  /* 0x000000040a0c7824 */ /* 0x000fe200078e00ff */
[--C-:B------:R-:W-:Y:S01]  /*366e0*/  SHF.R.S32.HI R6, RZ, 0x1f, R3.reuse ;  /* 0x0000001fff067819 */ /* 0x100fe20000011403 */
[----:B------:R-:W-:Y:S01]  /*366f0*/  IMAD.MOV R7, RZ, RZ, -R3 ;  /* 0x000000ffff077224 */ /* 0x000fe200078e0a03 */
[----:B------:R-:W-:Y:S01]  /*36700*/  SEL R10, RZ, 0xffffffff, P0 ;  /* 0xffffffffff0a7807 */ /* 0x000fe20000000000 */
[----:B------:R-:W-:Y:S01]  /*36710*/  IMAD.WIDE.U32 R4, R3, UR4, R4 ;  /* 0x0000000403047c25 */ /* 0x000fe2000f8e0004 */
[----:B------:R-:W-:-:S02]  /*36720*/  ISETP.GE.AND P1, PT, R184, R19, PT ;  /* 0x00000013b800720c */ /* 0x000fc40003f26270 */
[----:B------:R-:W-:Y:S01]  /*36730*/  ISETP.GE.AND P0, PT, R167, R19, PT ;  /* 0x00000013a700720c */ /* 0x000fe20003f06270 */
[----:B------:R-:W-:Y:S01]  /*36740*/  IMAD R7, R11, R7, R8 ;  /* 0x000000070b077224 */ /* 0x000fe200078e0208 */
[----:B------:R-:W-:Y:S01]  /*36750*/  LOP3.LUT R8, R12, 0x4, R9, 0xe2, !PT ;  /* 0x000000040c087812 */ /* 0x000fe200078ee209 */
[----:B------:R-:W-:Y:S02]  /*36760*/  IMAD R6, R6, UR4, RZ ;  /* 0x0000000406067c24 */ /* 0x000fe4000f8e02ff */
[----:B------:R-:W-:Y:S01]  /*36770*/  IMAD.SHL.U32 R13, R10, 0x8, RZ ;  /* 0x000000080a0d7824 */ /* 0x000fe200078e00ff */
[----:B------:R-:W-:Y:S01]  /*36780*/  SEL R10, RZ, 0xffffffff, P0 ;  /* 0xffffffffff0a7807 */ /* 0x000fe20000000000 */
[----:B------:R-:W-:Y:S01]  /*36790*/  IMAD R9, R3, UR5, R6 ;  /* 0x0000000503097c24 */ /* 0x000fe2000f8e0206 */
[----:B------:R-:W-:Y:S01]  /*367a0*/  SHF.R.S32.HI R3, RZ, 0x1f, R7 ;  /* 0x0000001fff037819 */ /* 0x000fe20000011407 */
[----:B------:R-:W-:Y:S01]  /*367b0*/  ULDC.64 UR4, c[0x0][0xbd8] ;  /* 0x0002f60000047ab9 */ /* 0x000fe20000000a00 */
[----:B------:R-:W-:Y:S01]  /*367c0*/  SEL R6, RZ, 0xffffffff, P1 ;  /* 0xffffffffff067807 */ /* 0x000fe20000800000 */
[----:B------:R-:W-:Y:S01]  /*367d0*/  IMAD.IADD R5, R5, 0x1, R9 ;  /* 0x0000000105057824 */ /* 0x000fe200078e0209 */
[----:B------:R-:W-:Y:S01]  /*367e0*/  LOP3.LUT R8, R13, 0x8, R8, 0xe2, !PT ;  /* 0x000000080d087812 */ /* 0x000fe200078ee208 */
[----:B------:R-:W-:Y:S01]  /*367f0*/  IMAD R0, R3, UR4, RZ ;  /* 0x0000000403007c24 */ /* 0x000fe2000f8e02ff */
[----:B------:R-:W-:Y:S01]  /*36800*/  ISETP.GE.AND P0, PT, R192, R19, PT ;  /* 0x00000013c000720c */ /* 0x000fe20003f06270 */
[----:B------:R-:W-:-:S02]  /*36810*/  IMAD.SHL.U32 R13, R6, 0x10, RZ ;  /* 0x00000010060d7824 */ /* 0x000fc400078e00ff */
[----:B------:R-:W-:Y:S02]  /*36820*/  IMAD R3, R7, UR5, R0 ;  /* 0x0000000507037c24 */ /* 0x000fe4000f8e0200 */
[----:B------:R-:W-:Y:S01]  /*36830*/  IMAD.IADD R0, R228, 0x1, R164 ;  /* 0x00000001e4007824 */ /* 0x000fe200078e02a4 */
[----:B------:R-:W-:Y:S01]  /*36840*/  LOP3.LUT R8, R13, 0x10, R8, 0xe2, !PT ;  /* 0x000000100d087812 */ /* 0x000fe200078ee208 */
[----:B------:R-:W-:Y:S02]  /*36850*/  IMAD.SHL.U32 R9, R10, 0x20, RZ ;  /* 0x000000200a097824 */ /* 0x000fe400078e00ff */
[----:B------:R-:W-:Y:S01]  /*36860*/  IMAD.WIDE.U32 R4, R7, UR4, R4 ;  /* 0x0000000407047c25 */ /* 0x000fe2000f8e0004 */
        /* <DEDUP_REMOVED lines=10> */
[----:B------:R2:W4:Y:S04]  /*36910*/  SHFL.IDX PT, R4, R18, RZ, 0x181f ;  /* 0x00181fff12047589 */ /* 0x00052800000e0000 */
[----:B------:R2:W0:Y:S01]  /*36920*/  SHFL.IDX PT, R5, R3, RZ, 0x181f ;  /* 0x00181fff03057589 */ /* 0x00042200000e0000 */
[----:B------:R-:W-:Y:S05]  /*36930*/  @P0 BRA `(.L_x_6816) ;  /* 0x00000000007c0947 */ /* 0x000fea0003800000 */
[-C--:B------:R-:W-:Y:S02]  /*36940*/  ISETP.GE.AND P2, PT, R187, R19.reuse, PT ;  /* 0x00000013bb00720c */ /* 0x080fe40003f46270 */
[-C--:B------:R-:W-:Y:S02]  /*36950*/  ISETP.GE.AND P1, PT, R190, R19.reuse, PT ;  /* 0x00000013be00720c */ /* 0x080fe40003f26270 */
[-C--:B------:R-:W-:Y:S02]  /*36960*/  ISETP.GE.AND P5, PT, R186, R19.reuse, PT ;  /* 0x00000013ba00720c */ /* 0x080fe40003fa6270 */
[----:B------:R-:W-:-:S07]  /*36970*/  ISETP.GE.AND P3, PT, R185, R19, PT ;  /* 0x00000013b900720c */ /* 0x000fce0003f66270 */
[CC--:B----4-:R-:W-:Y:S02]  /*36980*/  @!P2 LEA R8, P0, R187.reuse, R4.reuse, 0x1 ;  /* 0x00000004bb08a211 */ /* 0x0d0fe400078008ff */
[----:B0-----:R-:W-:Y:S02]  /*36990*/  @!P1 IMAD.WIDE R6, R190, 0x2, R4 ;  /* 0x00000002be069825 */ /* 0x001fe400078e0204 */
        /* <DEDUP_REMOVED lines=25> */
.L_x_6816:
[----:B------:R-:W-:Y:S05]  /*36b30*/  BSYNC B1 ;  /* 0x0000000000017941 */ /* 0x000fea0003800000 */
.L_x_6815:
[----:B------:R-:W-:Y:S01]  /*36b40*/  VIADD R0, R0, 0x20 ;  /* 0x0000002000007836 */ /* 0x000fe20000000000 */
[----:B0---4-:R0:W4:Y:S04]  /*36b50*/  SHFL.IDX PT, R5, R3, 0x1, 0x181f ;  /* 0x00381f0003057f89 */ /* 0x01112800000e0000 */
[----:B------:R-:W-:Y:S01]  /*36b60*/  ISETP.GE.AND P0, PT, R0, R25, PT ;  /* 0x000000190000720c */ /* 0x000fe20003f06270 */
[----:B------:R0:W0:-:S12]  /*36b70*/  SHFL.IDX PT, R4, R18, 0x1, 0x181f ;  /* 0x00381f0012047f89 */ /* 0x00001800000e0000 */
[----:B------:R-:W-:Y:S05]  /*36b80*/  @P0 BRA `(.L_x_6807) ;  /* 0x00000000007c0947 */ /* 0x000fea0003800000 */
        /* <DEDUP_REMOVED lines=8> */
[----:B------:R0:W-:Y:S01]  /*36c10*/  @!P6 ST.E.128 desc[UR44][R6.64], RZ ;  /* 0x000000ff0600e985 */ /* 0x0001e2000c101d2c */
[-C--:B------:R-:W-:Y:S02]  /*36c20*/  @!P4 LEA R10, P6, R186, R4.reuse, 0x1 ;  /* 0x00000004ba0ac211 */ /* 0x080fe400078c08ff */
[-C--:B------:R-:W-:Y:S02]  /*36c30*/  @!P5 LEA.HI.X R9, R187, R5.reuse, R235, 0x1, P0 ;  /* 0x00000005bb09d211 */ /* 0x080fe400000f0ceb */
[----:B------:R-:W-:Y:S02]  /*36c40*/  LOP3.LUT P0, RZ, R20, 0x40, RZ, 0xc0, !PT ;  /* 0x0000004014ff7812 */ /* 0x000fe4000780c0ff */
[----:B------:R-:W-:Y:S01]  /*36c50*/  @!P4 LEA.HI.X R11, R186, R5, R234, 0x1, P6 ;  /* 0x00000005ba0bc211 */ /* 0x000fe200030f0cea */
[----:B------:R4:W-:Y:S01]  /*36c60*/  @!P5 ST.E.128 desc[UR44][R8.64], RZ ;  /* 0x000000ff0800d985 */ /* 0x0009e2000c101d2c */
[----:B------:R-:W-:Y:S02]  /*36c70*/  LOP3.LUT P6, RZ, R21, 0x80, RZ, 0xc0, !PT ;  /* 0x0000008015ff7812 */ /* 0x000fe400078cc0ff */
[-C--:B------:R-:W-:Y:S01]  /*36c80*/  @!P3 LEA R12, P5, R185, R4.reuse, 0x1 ;  /* 0x00000004b90cb211 */ /* 0x080fe200078a08ff */
[----:B------:R4:W-:Y:S01]  /*36c90*/  @!P4 ST.E.128 desc[UR44][R10.64], RZ ;  /* 0x000000ff0a00c985 */ /* 0x0009e2000c101d2c */
[----:B------:R-:W-:-:S02]  /*36ca0*/  @!P2 LEA R14, P4, R184, R4, 0x1 ;  /* 0x00000004b80ea211 */ /* 0x000fc400078808ff */
[-C--:B------:R-:W-:Y:S02]  /*36cb0*/  @!P3 LEA.HI.X R13, R185, R5.reuse, R233, 0x1, P5 ;  /* 0x00000005b90db211 */ /* 0x080fe400028f0ce9 */
[-C--:B0-----:R-:W-:Y:S02]  /*36cc0*/  @!P1 LEA R6, P5, R167, R4.reuse, 0x1 ;  /* 0x00000004a7069211 */ /* 0x081fe400078a08ff */
[-C--:B------:R-:W-:Y:S01]  /*36cd0*/  @!P2 LEA.HI.X R15, R184, R5.reuse, R232, 0x1, P4 ;  /* 0x00000005b80fa211 */ /* 0x080fe200020f0ce8 */
[----:B------:R4:W-:Y:S01]  /*36ce0*/  @!P3 ST.E.128 desc[UR44][R12.64], RZ ;  /* 0x000000ff0c00b985 */ /* 0x0009e2000c101d2c */
[-C--:B--2---:R-:W-:Y:S02]  /*36cf0*/  @P0 LEA R18, P3, R192, R4.reuse, 0x1 ;  /* 0x00000004c0120211 */ /* 0x084fe400078608ff */
[----:B------:R-:W-:Y:S01]  /*36d00*/  @P6 LEA R4, P4, R191, R4, 0x1 ;  /* 0x00000004bf046211 */ /* 0x000fe200078808ff */
[----:B------:R4:W-:Y:S01]  /*36d10*/  @!P2 ST.E.128 desc[UR44][R14.64], RZ ;  /* 0x000000ff0e00a985 */ /* 0x0009e2000c101d2c */
[----:B------:R-:W-:-:S02]  /*36d20*/  @!P1 LEA.HI.X R7, R167, R5, R231, 0x1, P5 ;  /* 0x00000005a7079211 */ /* 0x000fc400028f0ce7 */
[-C--:B------:R-:W-:Y:S02]  /*36d30*/  @P0 LEA.HI.X R19, R192, R5.reuse, R230, 0x1, P3 ;  /* 0x00000005c0130211 */ /* 0x080fe400018f0ce6 */
[----:B------:R-:W-:Y:S01]  /*36d40*/  @P6 LEA.HI.X R5, R191, R5, R229, 0x1, P4 ;  /* 0x00000005bf056211 */ /* 0x000fe200020f0ce5 */
[----:B------:R4:W-:Y:S04]  /*36d50*/  @!P1 ST.E.128 desc[UR44][R6.64], RZ ;  /* 0x000000ff06009985 */ /* 0x0009e8000c101d2c */
[----:B------:R4:W-:Y:S04]  /*36d60*/  @P0 ST.E.128 desc[UR44][R18.64], RZ ;  /* 0x000000ff12000985 */ /* 0x0009e8000c101d2c */
[----:B------:R4:W-:Y:S02]  /*36d70*/  @P6 ST.E.128 desc[UR44][R4.64], RZ ;  /* 0x000000ff04006985 */ /* 0x0009e4000c101d2c */
.L_x_6807:
[----:B------:R-:W-:Y:S05]  /*36d80*/  BSYNC B0 ;  /* 0x0000000000007941 */ /* 0x000fea0003800000 */
.L_x_6799:
[----:B------:R-:W-:Y:S02]  /*36d90*/  ULDC UR4, c[0x0][0xd3c] ;  /* 0x00034f0000047ab9 */ /* 0x000fe40000000800 */
[----:B-1----:R-:W-:-:S13]  /*36da0*/  ISETP.GE.AND P0, PT, R91, UR4, PT ;  /* 0x000000045b007c0c */ /* 0x002fda000bf06270 */
[----:B------:R-:W-:Y:S05]  /*36db0*/  @!P0 BRA `(.L_x_6817) ;  /* 0xfffffca800b48947 */ /* 0x000fea000383ffff */
[----:B------:R-:W-:Y:S05]  /*36dc0*/  BRA `(.L_x_6592) ;  /* 0x000000b000787947 */ /* 0x000fea0003800000 */
.L_x_6590:
        /* <DEDUP_REMOVED lines=17> */
.L_x_6818:
        /* <DEDUP_REMOVED lines=44> */
.L_x_6822:
        /* <DEDUP_REMOVED lines=39> */
.L_x_6820:
        /* <DEDUP_REMOVED lines=12> */
.L_x_6823:
        /* <DEDUP_REMOVED lines=63> */
.L_x_6824:
        /* <DEDUP_REMOVED lines=61> */
.L_x_6825:
[----:B01----:R-:W-:-:S05]  /*37c90*/  LOP3.LUT R3, RZ, R2, RZ, 0x33, !PT ;  /* 0x00000002ff037212 */ /* 0x003fca00078e33ff */
[----:B------:R-:W-:-:S05]  /*37ca0*/  IMAD.IADD R2, R4, 0x1, R3 ;  /* 0x0000000104027824 */ /* 0x000fca00078e0203 */
[----:B------:R1:W-:Y:S01]  /*37cb0*/  STL [R1+0x434], R2 ;  /* 0x0004340201007387 */ /* 0x0003e20000100800 */
[----:B------:R-:W-:Y:S05]  /*37cc0*/  BRA `(.L_x_6826) ;  /* 0x0000000000107947 */ /* 0x000fea0003800000 */
.L_x_6821:
[----:B------:R-:W-:Y:S01]  /*37cd0*/  IMAD.U32 R2, RZ, RZ, UR6 ;  /* 0x00000006ff027e24 */ /* 0x000fe2000f8e00ff */
[----:B------:R0:W-:Y:S04]  /*37ce0*/  STL [R1+0x434], RZ ;  /* 0x000434ff01007387 */ /* 0x0001e80000100800 */
[----:B------:R0:W-:Y:S04]  /*37cf0*/  STL [R1+0x438], RZ ;  /* 0x000438ff01007387 */ /* 0x0001e80000100800 */
[----:B------:R0:W-:Y:S02]  /*37d00*/  STL [R1+0x430], R2 ;  /* 0x0004300201007387 */ /* 0x0001e40000100800 */
.L_x_6826:
        /* <DEDUP_REMOVED lines=10> */
.L_x_6819:
        /* <DEDUP_REMOVED lines=13> */
[----:B------:R-:W-:Y:S01]  /*37e80*/  ULDC.64 UR42, c[0x0][0x198] ;  /* 0x00006600002a7ab9 */ /* 0x000fe20000000a00 */
[----:B------:R-:W-:Y:S02]  /*37e90*/  ULDC UR38, c[0x0][0xc] ;  /* 0x0000030000267ab9 */ /* 0x000fe40000000800 */
[----:B------:R-:W-:Y:S04]  /*37ea0*/  STL [R1+0x444], RZ ;  /* 0x000444ff01007387 */ /* 0x000fe80000100800 */
        /* <DEDUP_REMOVED lines=18> */
[----:B------:R-:W-:Y:S04]  /*37fd0*/  STL [R1+0x450], R2 ;  /* 0x0004500201007387 */ /* 0x000fe80000100800 */
[----:B------:R1:W-:Y:S01]  /*37fe0*/  STL [R1+0x44c], R2 ;  /* 0x00044c0201007387 */ /* 0x0003e20000100800 */
[C---:B0-----:R-:W-:Y:S02]  /*37ff0*/  LOP3.LUT R3, R0.reuse, 0x80, RZ, 0xfc, !PT ;  /* 0x0000008000037812 */ /* 0x041fe400078efcff */
[C---:B------:R-:W-:Y:S02]  /*38000*/  LOP3.LUT R3, R0.reuse, 0x140, RZ, 0xfc, !PT ;  /* 0x0000014000037812 */ /* 0x040fe400078efcff */
[C---:B-1----:R-:W-:Y:S02]  /*38010*/  LOP3.LUT R2, R0.reuse, 0xc0, RZ, 0xfc, !PT ;  /* 0x000000c000027812 */ /* 0x042fe400078efcff */
[----:B------:R-:W-:-:S02]  /*38020*/  LOP3.LUT R2, R0, 0x180, RZ, 0xfc, !PT ;  /* 0x0000018000027812 */ /* 0x000fc400078efcff */
[----:B------:R-:W-:-:S07]  /*38030*/  LOP3.LUT R0, R0, 0x1c0, RZ, 0xfc, !PT ;  /* 0x000001c000007812 */ /* 0x000fce00078efcff */
.L_x_7017:
[----:B--2---:R-:W2:Y:S01]  /*38040*/  LDL R14, [R1+0x43c] ;  /* 0x00043c00010e7983 */ /* 0x004ea20000100800 */
[----:B------:R-:W-:Y:S05]  /*38050*/  YIELD ;  /* 0x0000000000007946 */ /* 0x000fea0003800000 */
[----:B------:R-:W-:Y:S01]  /*38060*/  ULDC.64 UR4, c[0x0][0xb20] ;  /* 0x0002c80000047ab9 */ /* 0x000fe20000000a00 */
[----:B0-----:R-:W-:Y:S02]  /*38070*/  CS2R R6, SRZ ;  /* 0x0000000000067805 */ /* 0x001fe4000001ff00 */
[----:B------:R-:W-:Y:S01]  /*38080*/  ISETP.NE.U32.AND P0, PT, RZ, UR4, PT ;  /* 0x00000004ff007c0c */ /* 0x000fe2000bf05070 */
[----:B------:R-:W0:Y:S01]  /*38090*/  LDC.64 R12, c[0x0][0xaf8] ;  /* 0x0002be00ff0c7b82 */ /* 0x000e220000000a00 */
[----:B------:R-:W-:Y:S01]  /*380a0*/  ULDC.64 UR6, c[0x0][0xb00] ;  /* 0x0002c00000067ab9 */ /* 0x000fe20000000a00 */
[----:B------:R-:W-:Y:S01]  /*380b0*/  ULDC.64 UR8, c[0x0][0xb08] ;  /* 0x0002c20000087ab9 */ /* 0x000fe20000000a00 */
[----:B------:R-:W-:Y:S01]  /*380c0*/  ISETP.NE.AND.EX P0, PT, RZ, UR5, PT, P0 ;  /* 0x00000005ff007c0c */ /* 0x000fe2000bf05300 */
[----:B------:R-:W-:-:S04]  /*380d0*/  ULDC.64 UR4, c[0x0][0xb10] ;  /* 0x0002c40000047ab9 */ /* 0x000fc80000000a00 */
[----:B-1----:R-:W1:Y:S08]  /*380e0*/  LDC.64 R4, c[0x0][0xb00] ;  /* 0x0002c000ff047b82 */ /* 0x002e700000000a00 */
        /* <DEDUP_REMOVED lines=8> */
[----:B------:R-:W-:Y:S01]  /*38170*/  ISETP.NE.U32.AND P4, PT, RZ, UR8, PT ;  /* 0x00000008ff007c0c */ /* 0x000fe2000bf85070 */
[----:B------:R-:W-:Y:S01]  /*38180*/  IMAD.MOV.U32 R8, RZ, RZ, RZ ;  /* 0x000000ffff087224 */ /* 0x000fe200078e00ff */
[----:B------:R-:W-:Y:S01]  /*38190*/  ISETP.NE.U32.AND P1, PT, RZ, UR4, PT ;  /* 0x00000004ff007c0c */ /* 0x000fe2000bf25070 */
[----:B--2---:R-:W0:Y:S01]  /*381a0*/  LDC.64 R2, c[0x0][0xb08] ;  /* 0x0002c200ff027b82 */ /* 0x004e220000000a00 */
[----:B------:R-:W-:-:S02]  /*381b0*/  IMAD.MOV.U32 R0, RZ, RZ, RZ ;  /* 0x000000ffff007224 */ /* 0x000fc400078e00ff */
[----:B------:R-:W-:Y:S01]  /*381c0*/  ISETP.NE.AND.EX P3, PT, RZ, UR5, PT, P1 ;  /* 0x00000005ff007c0c */ /* 0x000fe2000bf65310 */
[----:B-1----:R-:W-:-:S04]  /*381d0*/  IMAD.WIDE R4, R14, 0x4, R4 ;  /* 0x000000040e047825 */ /* 0x002fc800078e0204 */
        /* <DEDUP_REMOVED lines=30> */
.L_x_6828:
        /* <DEDUP_REMOVED lines=16> */
.L_x_6829:
[----:B------:R-:W-:Y:S05]  /*384c0*/  @!P1 BRA `(.L_x_6830) ;  /* 0x00000000000c9947 */ /* 0x000fea0003800000 */
[----:B------:R-:W2:Y:S04]  /*384d0*/  LDG.E R7, desc[UR44][R4.64] ;  /* 0x0000002c04077981 */ /* 0x000ea8000c1e1900 */
[----:B------:R-:W2:Y:S02]  /*384e0*/  LDG.E R4, desc[UR44][R4.64+0x4] ;  /* 0x0000042c04047981 */ /* 0x000ea4000c1e1900 */
[----:B--2---:R-:W-:-:S07]  /*384f0*/  IMAD.IADD R7, R4, 0x1, -R7 ;  /* 0x0000000104077824 */ /* 0x004fce00078e0a07 */
.L_x_6830:
        /* <DEDUP_REMOVED lines=37> */
.L_x_6833:
[----:B------:R-:W-:-:S13]  /*38750*/  ISETP.NE.AND P0, PT, R3, 0x1, PT ;  /* 0x000000010300780c */ /* 0x000fda0003f05270 */
[----:B------:R-:W1:Y:S02]  /*38760*/  @P0 LDC.64 R4, c[0x0][0xae0] ;  /* 0x0002b800ff040b82 */ /* 0x000e640000000a00 */
[----:B-1----:R-:W-:-:S05]  /*38770*/  @P0 IMAD.HI.U32 R4, R2, R4, RZ ;  /* 0x0000000402040227 */ /* 0x002fca00078e00ff */
[----:B------:R-:W-:-:S07]  /*38780*/  @P0 SHF.R.U32.HI R2, RZ, R5, R4 ;  /* 0x00000005ff020219 */ /* 0x000fce0000011604 */
.L_x_6834:
[----:B------:R-:W-:Y:S05]  /*38790*/  BSYNC B0 ;  /* 0x0000000000007941 */ /* 0x000fea0003800000 */
.L_x_6832:
[----:B------:R-:W-:-:S05]  /*387a0*/  IMAD R2, R2, R3, R3 ;  /* 0x0000000302027224 */ /* 0x000fca00078e0203 */
[----:B------:R-:W-:-:S07]  /*387b0*/  VIMNMX R8, R8, R2, PT ;  /* 0x0000000208087248 */ /* 0x000fce0003fe0100 */
.L_x_6831:
        /* <DEDUP_REMOVED lines=25> */
.L_x_6837:
[----:B------:R-:W-:-:S13]  /*38950*/  ISETP.NE.AND P0, PT, R3, 0x1, PT ;  /* 0x000000010300780c */ /* 0x000fda0003f05270 */
[----:B------:R-:W1:Y:S02]  /*38960*/  @P0 LDC.64 R4, c[0x0][0xae0] ;  /* 0x0002b800ff040b82 */ /* 0x000e640000000a00 */
[----:B-1----:R-:W-:-:S05]  /*38970*/  @P0 IMAD.HI.U32 R4, R6, R4, RZ ;  /* 0x0000000406040227 */ /* 0x002fca00078e00ff */
[----:B------:R-:W-:-:S07]  /*38980*/  @P0 SHF.R.U32.HI R6, RZ, R5, R4 ;  /* 0x00000005ff060219 */ /* 0x000fce0000011604 */
.L_x_6838:
[----:B------:R-:W-:Y:S05]  /*38990*/  BSYNC B0 ;  /* 0x0000000000007941 */ /* 0x000fea0003800000 */
.L_x_6836:
[----:B------:R-:W-:-:S05]  /*389a0*/  IMAD R3, R6, R3, RZ ;  /* 0x0000000306037224 */ /* 0x000fca00078e02ff */
[----:B------:R-:W-:-:S07]  /*389b0*/  VIMNMX R2, R2, R3, !PT ;  /* 0x0000000302027248 */ /* 0x000fce0007fe0100 */
.L_x_6835:
        /* <DEDUP_REMOVED lines=41> */
.L_x_6840:
[----:B------:R-:W-:Y:S05]  /*38c50*/  BSYNC B0 ;  /* 0x0000000000007941 */ /* 0x000fea0003800000 */
.L_x_6839:
[-C--:B------:R-:W-:Y:S01]  /*38c60*/  IMAD R7, R13, R2.reuse, R7 ;  /* 0x000000020d077224 */ /* 0x080fe200078e0207 */
        /* <DEDUP_REMOVED lines=23> */
.L_x_7058:
[----:B--2---:R-:W-:Y:S02]  /*38de0*/  ISETP.NE.AND P0, PT, R14, RZ, PT ;  /* 0x000000ff0e00720c */ /* 0x004fe40003f05270 */
[----:B------:R-:W-:-:S11]  /*38df0*/  PLOP3.LUT P6, PT, PT, PT, PT, 0x8, 0x0 ;  /* 0x000000000000781c */ /* 0x000fd60003fce170 */
[----:B------:R-:W-:Y:S05]  /*38e00*/  @P0 BRA `(.L_x_6844) ;  /* 0x00000000000c0947 */ /* 0x000fea0003800000 */
[----:B------:R-:W-:-:S03]  /*38e10*/  UMOV UR4, 0xffffffff ;  /* 0xffffffff00047882 */ /* 0x000fc60000000000 */
[----:B------:R-:W-:Y:S05]  /*38e20*/  BRA.DIV UR4, `(.L_x_6845) ;  /* 0x0000009e045c7947 */ /* 0x000fea000b800000 */
[----:B------:R-:W-:-:S13]  /*38e30*/  ELECT P6, URZ, PT ;  /* 0x00000000003f782f */ /* 0x000fda00038c0000 */
.L_x_6844:
        /* <DEDUP_REMOVED lines=9> */
.L_x_7061:
[----:B------:R-:W-:Y:S05]  /*38ed0*/  BSYNC B1 ;  /* 0x0000000000017941 */ /* 0x000fea0003800000 */
.L_x_6846:
[----:B------:R-:W-:Y:S04]  /*38ee0*/  BSSY B1, `(.L_x_6848) ;  /* 0x00000bb000017945 */ /* 0x000fe80003800000 */
[----:B------:R-:W-:Y:S05]  /*38ef0*/  @!P6 BRA `(.L_x_6849) ;  /* 0x0000000800e4e947 */ /* 0x000fea0003800000 */
[----:B------:R-:W2:Y:S04]  /*38f00*/  LDL R6, [R1+0x444] ;  /* 0x0004440001067983 */ /* 0x000ea80000100800 */
[----:B------:R-:W3:Y:S01]  /*38f10*/  LDL R8, [R1+0x450] ;  /* 0x0004500001087983 */ /* 0x000ee20000100800 */
[----:B------:R-:W4:Y:S01]  /*38f20*/  S2R R7, SR_TID.X ;  /* 0x0000000000077919 */ /* 0x000f220000002100 */
[----:B------:R-:W-:Y:S01]  /*38f30*/  BSSY B2, `(.L_x_6850) ;  /* 0x0000007000027945 */ /* 0x000fe20003800000 */
[----:B----4-:R-:W-:-:S04]  /*38f40*/  LOP3.LUT R7, R7, 0x7f, RZ, 0xc0, !PT ;  /* 0x0000007f07077812 */ /* 0x010fc800078ec0ff */
[----:B------:R-:W-:Y:S01]  /*38f50*/  ISETP.NE.AND P1, PT, R7, RZ, PT ;  /* 0x000000ff0700720c */ /* 0x000fe20003f25270 */
[----:B--2---:R-:W-:Y:S01]  /*38f60*/  IMAD R6, R6, 0x8, R18 ;  /* 0x0000000806067824 */ /* 0x004fe200078e0212 */
[----:B---3--:R-:W-:-:S04]  /*38f70*/  SHF.L.U32 R10, R8, 0x1f, RZ ;  /* 0x0000001f080a7819 */ /* 0x008fc800000006ff */
[----:B------:R-:W2:Y:S02]  /*38f80*/  SYNCS.PHASECHK.TRANS64.TRYWAIT P0, [R6+URZ+0x388a0], R10 ;  /* 0x0388a00a060075a7 */ /* 0x000ea4000800017f */
[----:B--2---:R-:W-:Y:S05]  /*38f90*/  @!P0 BRA `(.L_x_6851) ;  /* 0x0000009c00348947 */ /* 0x004fea0003800000 */
.L_x_7062:
[----:B------:R-:W-:Y:S05]  /*38fa0*/  BSYNC B2 ;  /* 0x0000000000027941 */ /* 0x000fea0003800000 */
.L_x_6850:
[----:B------:R-:W-:Y:S04]  /*38fb0*/  BSSY B2, `(.L_x_6852) ;  /* 0x0000009000027945 */ /* 0x000fe80003800000 */
[----:B------:R-:W-:Y:S05]  /*38fc0*/  @P1 BRA `(.L_x_6853) ;  /* 0x00000000001c1947 */ /* 0x000fea0003800000 */
[----:B-1----:R-:W1:Y:S02]  /*38fd0*/  S2R R5, SR_TID.X ;  /* 0x0000000000057919 */ /* 0x002e640000002100 */
[----:B-1----:R-:W-:Y:S01]  /*38fe0*/  LOP3.LUT R7, R5, 0x1f, RZ, 0xc0, !PT ;  /* 0x0000001f05077812 */ /* 0x002fe200078ec0ff */
[----:B------:R-:W-:-:S03]  /*38ff0*/  IMAD.MOV.U32 R5, RZ, RZ, 0x2000 ;  /* 0x00002000ff057424 */ /* 0x000fc600078e00ff */
[----:B------:R-:W-:Y:S01]  /*39000*/  ISETP.NE.AND P0, PT, R7, RZ, PT ;  /* 0x000000ff0700720c */ /* 0x000fe20003f05270 */
[----:B------:R3:W-:-:S12]  /*39010*/  SYNCS.ARRIVE.TRANS64 RZ, [R6+URZ+0x38890], R5 ;  /* 0x0388900506ff79a7 */ /* 0x0007d8000800003f */
[----:B---3--:R-:W-:Y:S05]  /*39020*/  @!P0 BRA `(.L_x_6853) ;  /* 0x0000000000048947 */ /* 0x008fea0003800000 */
[----:B------:R-:W-:Y:S01]  /*39030*/  BPT.TRAP 0x1 ;  /* 0x000000040000795c */ /* 0x000fe20000300000 */
.L_x_6853:
[----:B------:R-:W-:Y:S05]  /*39040*/  BSYNC B2 ;  /* 0x0000000000027941 */ /* 0x000fea0003800000 */
.L_x_6852:
        /* <DEDUP_REMOVED lines=13> */
.L_x_6854:
        /* <DEDUP_REMOVED lines=13> */
.L_x_7063:
[----:B------:R-:W-:Y:S05]  /*391f0*/  BSYNC B2 ;  /* 0x0000000000027941 */ /* 0x000fea0003800000 */
.L_x_6855:
[----:B------:R-:W-:Y:S01]  /*39200*/  BSSY B2, `(.L_x_6857) ;  /* 0x000000b000027945 */ /* 0x000fe20003800000 */
[----:B-12---:R-:W-:Y:S02]  /*39210*/  IMAD.MOV.U32 R10, RZ, RZ, 0x0 ;  /* 0x00000000ff0a7424 */ /* 0x006fe400078e00ff */
        /* <DEDUP_REMOVED lines=9> */
.L_x_6858:
[----:B------:R-:W-:Y:S05]  /*392b0*/  BSYNC B2 ;  /* 0x0000000000027941 */ /* 0x000fea0003800000 */
.L_x_6857:
        /* <DEDUP_REMOVED lines=10> */
.L_x_6859:
        /* <DEDUP_REMOVED lines=15> */
.L_x_6860:
        /* <DEDUP_REMOVED lines=15> */
.L_x_6861:
        /* <DEDUP_REMOVED lines=15> */
.L_x_6862:
        /* <DEDUP_REMOVED lines=15> */
.L_x_6863:
        /* <DEDUP_REMOVED lines=15> */
.L_x_6864:
        /* <DEDUP_REMOVED lines=15> */
.L_x_6865:
        /* <DEDUP_REMOVED lines=15> */
.L_x_6866:
        /* <DEDUP_REMOVED lines=10> */
.L_x_6849:
[----:B------:R-:W-:Y:S05]  /*39a90*/  BSYNC B1 ;  /* 0x0000000000017941 */ /* 0x000fea0003800000 */
.L_x_6848:
[----:B------:R-:W2:Y:S04]  /*39aa0*/  LDL.LU R10, [R1+0x444] ;  /* 0x00044400010a7983 */ /* 0x000ea80000300800 */
[----:B------:R-:W3:Y:S01]  /*39ab0*/  LDL.LU R8, [R1+0x450] ;  /* 0x0004500001087983 */ /* 0x000ee20000300800 */
[----:B-1----:R-:W-:Y:S01]  /*39ac0*/  VIADD R5, R9, 0xfffffffe ;  /* 0xfffffffe09057836 */ /* 0x002fe20000000000 */
        /* <DEDUP_REMOVED lines=10> */
.L_x_6886:
[----:B------:R-:W-:Y:S05]  /*39b70*/  YIELD ;  /* 0x0000000000007946 */ /* 0x000fea0003800000 */
[----:B------:R-:W-:Y:S04]  /*39b80*/  BSSY B1, `(.L_x_6867) ;  /* 0x00000ba000017945 */ /* 0x000fe80003800000 */
[----:B--2---:R-:W-:Y:S05]  /*39b90*/  @!P6 BRA `(.L_x_6868) ;  /* 0x0000000800e0e947 */ /* 0x004fea0003800000 */
[----:B-1----:R-:W2:Y:S04]  /*39ba0*/  LDL R6, [R1+0x444] ;  /* 0x0004440001067983 */ /* 0x002ea80000100800 */
[----:B------:R-:W3:Y:S01]  /*39bb0*/  LDL R7, [R1+0x450] ;  /* 0x0004500001077983 */ /* 0x000ee20000100800 */
[----:B------:R-:W1:Y:S01]  /*39bc0*/  S2R R8, SR_TID.X ;  /* 0x0000000000087919 */ /* 0x000e620000002100 */
[----:B------:R-:W-:Y:S01]  /*39bd0*/  BSSY B2, `(.L_x_6869) ;  /* 0x0000007000027945 */ /* 0x000fe20003800000 */
[----:B-1----:R-:W-:-:S04]  /*39be0*/  LOP3.LUT R8, R8, 0x7f, RZ, 0xc0, !PT ;  /* 0x0000007f08087812 */ /* 0x002fc800078ec0ff */
[----:B------:R-:W-:Y:S01]  /*39bf0*/  ISETP.NE.AND P2, PT, R8, RZ, PT ;  /* 0x000000ff0800720c */ /* 0x000fe20003f45270 */
[----:B--2---:R-:W-:Y:S01]  /*39c00*/  IMAD R6, R6, 0x8, R18 ;  /* 0x0000000806067824 */ /* 0x004fe200078e0212 */
[----:B---3--:R-:W-:-:S04]  /*39c10*/  SHF.L.U32 R7, R7, 0x1f, RZ ;  /* 0x0000001f07077819 */ /* 0x008fc800000006ff */
[----:B------:R-:W1:Y:S02]  /*39c20*/  SYNCS.PHASECHK.TRANS64.TRYWAIT P1, [R6+URZ+0x388a0], R7 ;  /* 0x0388a007060075a7 */ /* 0x000e64000802017f */
[----:B-1----:R-:W-:Y:S05]  /*39c30*/  @!P1 BRA `(.L_x_6870) ;  /* 0x0000009000349947 */ /* 0x002fea0003800000 */
.L_x_7064:
[----:B------:R-:W-:Y:S05]  /*39c40*/  BSYNC B2 ;  /* 0x0000000000027941 */ /* 0x000fea0003800000 */
.L_x_6869:
        /* <DEDUP_REMOVED lines=9> */
.L_x_6872:
[----:B------:R-:W-:Y:S05]  /*39ce0*/  BSYNC B2 ;  /* 0x0000000000027941 */ /* 0x000fea0003800000 */
.L_x_6871:
        /* <DEDUP_REMOVED lines=12> */
.L_x_6873:
        /* <DEDUP_REMOVED lines=13> */
.L_x_7065:
[----:B------:R-:W-:Y:S05]  /*39e80*/  BSYNC B2 ;  /* 0x0000000000027941 */ /* 0x000fea0003800000 */
.L_x_6874:
        /* <DEDUP_REMOVED lines=11> */
.L_x_6877:
[----:B------:R-:W-:Y:S05]  /*39f40*/  BSYNC B2 ;  /* 0x0000000000027941 */ /* 0x000fea0003800000 */
.L_x_6876:
        /* <DEDUP_REMOVED lines=10> */
.L_x_6878:
        /* <DEDUP_REMOVED lines=15> */
.L_x_6879:
        /* <DEDUP_REMOVED lines=15> */
.L_x_6880:
        /* <DEDUP_REMOVED lines=15> */
.L_x_6881:
        /* <DEDUP_REMOVED lines=15> */
.L_x_6882:
        /* <DEDUP_REMOVED lines=15> */
.L_x_6883:
        /* <DEDUP_REMOVED lines=15> */
.L_x_6884:
        /* <DEDUP_REMOVED lines=15> */
.L_x_6885:
        /* <DEDUP_REMOVED lines=10> */
.L_x_6868:
[----:B------:R-:W-:Y:S05]  /*3a720*/  BSYNC B1 ;  /* 0x0000000000017941 */ /* 0x000fea0003800000 */
.L_x_6867:
        /* <DEDUP_REMOVED lines=8> */
[----:B---3--:R-:W-:-:S03]  /*3a7b0*/  LOP3.LUT R8, R8, R7, RZ, 0x3c, !PT ;  /* 0x0000000708087212 */ /* 0x008fc600078e3cff */
[----:B------:R2:W-:Y:S04]  /*3a7c0*/  STL [R1+0x444], R6 ;  /* 0x0004440601007387 */ /* 0x0005e80000100800 */
[----:B------:R2:W-:Y:S01]  /*3a7d0*/  STL [R1+0x450], R8 ;  /* 0x0004500801007387 */ /* 0x0005e20000100800 */
[----:B------:R-:W-:Y:S05]  /*3a7e0*/  @P2 BRA `(.L_x_6886) ;  /* 0xfffffff000e02947 */ /* 0x000fea000383ffff */
.L_x_6842:
[----:B------:R-:W-:Y:S05]  /*3a7f0*/  BSYNC B0 ;  /* 0x0000000000007941 */ /* 0x000fea0003800000 */
.L_x_6841:
[----:B-12---:R-:W2:Y:S01]  /*3a800*/  LDL R8, [R1+0x45c] ;  /* 0x00045c0001087983 */ /* 0x006ea20000100800 */
[----:B------:R-:W1:Y:S01]  /*3a810*/  LDC R0, c[0x0][0x448] ;  /* 0x00011200ff007b82 */ /* 0x000e620000000800 */
[----:B------:R-:W-:Y:S07]  /*3a820*/  @!P0 WARPSYNC.ALL ;  /* 0x0000000000008948 */ /* 0x000fee0003800000 */
[----:B------:R-:W-:Y:S01]  /*3a830*/  @!P0 BAR.SYNC.DEFER_BLOCKING 0xc, 0x180 ;  /* 0x0306000000008b1d */ /* 0x000fe20000010000 */
[----:B-1----:R-:W-:-:S13]  /*3a840*/  ISETP.NE.AND P1, PT, R0, 0x1, PT ;  /* 0x000000010000780c */ /* 0x002fda0003f25270 */
[----:B------:R-:W1:Y:S08]  /*3a850*/  @P1 LDC R0, c[0x0][0x44c] ;  /* 0x00011300ff001b82 */ /* 0x000e700000000800 */
[----:B------:R-:W3:Y:S01]  /*3a860*/  @P1 LDC R3, c[0x0][0x450] ;  /* 0x00011400ff031b82 */ /* 0x000ee20000000800 */
[----:B--2---:R-:W-:-:S04]  /*3a870*/  VIADD R2, R8, 0x3f ;  /* 0x0000003f08027836 */ /* 0x004fc80000000000 */
[----:B-1----:R-:W-:-:S05]  /*3a880*/  @P1 IMAD.HI.U32 R0, R2, R0, RZ ;  /* 0x0000000002001227 */ /* 0x002fca00078e00ff */
[----:B---3--:R-:W-:-:S05]  /*3a890*/  @P1 SHF.R.U32.HI R2, RZ, R3, R0 ;  /* 0x00000003ff021219 */ /* 0x008fca0000011600 */
[----:B------:R-:W-:Y:S02]  /*3a8a0*/  IMAD.IADD R0, R20, 0x1, R2 ;  /* 0x0000000114007824 */ /* 0x000fe400078e0202 */
[----:B------:R-:W1:Y:S02]  /*3a8b0*/  LDC.64 R2, c[0x0][0xad8] ;  /* 0x0002b600ff027b82 */ /* 0x000e640000000a00 */
[----:B-1----:R-:W-:Y:S01]  /*3a8c0*/  ISETP.GE.AND P2, PT, R3, 0x1, PT ;  /* 0x000000010300780c */ /* 0x002fe20003f46270 */
        /* <DEDUP_REMOVED lines=13> */
.L_x_6889:
[----:B------:R-:W-:-:S13]  /*3a9a0*/  ISETP.NE.AND P0, PT, R3, 0x1, PT ;  /* 0x000000010300780c */ /* 0x000fda0003f05270 */
[----:B------:R-:W1:Y:S02]  /*3a9b0*/  @P0 LDC.64 R6, c[0x0][0xae0] ;  /* 0x0002b800ff060b82 */ /* 0x000e640000000a00 */
[----:B-1----:R-:W-:-:S05]  /*3a9c0*/  @P0 IMAD.HI.U32 R6, R2, R6, RZ ;  /* 0x0000000602060227 */ /* 0x002fca00078e00ff */
[----:B------:R-:W-:-:S07]  /*3a9d0*/  @P0 SHF.R.U32.HI R2, RZ, R7, R6 ;  /* 0x00000007ff020219 */ /* 0x000fce0000011606 */
.L_x_6890:
[----:B------:R-:W-:Y:S05]  /*3a9e0*/  BSYNC B0 ;  /* 0x0000000000007941 */ /* 0x000fea0003800000 */
.L_x_6888:
[----:B------:R-:W-:-:S05]  /*3a9f0*/  IMAD R2, R2, R3, R3 ;  /* 0x0000000302027224 */ /* 0x000fca00078e0203 */
[----:B------:R-:W-:-:S07]  /*3aa00*/  VIMNMX R5, R5, R2, PT ;  /* 0x0000000205057248 */ /* 0x000fce0003fe0100 */
.L_x_6887:
[----:B------:R-:W2:Y:S01]  /*3aa10*/  LDL R7, [R1+0x4a4] ;  /* 0x0004a40001077983 */ /* 0x000ea20000100800 */
[----:B------:R-:W1:Y:S01]  /*3aa20*/  @P1 LDC R2, c[0x0][0x44c] ;  /* 0x00011300ff021b82 */ /* 0x000e620000000800 */
[----:B------:R-:W-:Y:S01]  /*3aa30*/  IMAD.MOV.U32 R0, RZ, RZ, R8 ;  /* 0x000000ffff007224 */ /* 0x000fe200078e0008 */
[----:B------:R-:W-:Y:S01]  /*3aa40*/  ULDC UR4, c[0x0][0xad4] ;  /* 0x0002b50000047ab9 */ /* 0x000fe20000000800 */
[----:B------:R-:W-:-:S05]  /*3aa50*/  VIADD R5, R5, 0x3f ;  /* 0x0000003f05057836 */ /* 0x000fca0000000000 */
[----:B------:R-:W3:Y:S01]  /*3aa60*/  @P1 LDC R6, c[0x0][0x450] ;  /* 0x00011400ff061b82 */ /* 0x000ee20000000800 */
[----:B-1----:R-:W-:-:S05]  /*3aa70*/  @P1 IMAD.HI.U32 R2, R8, R2, RZ ;  /* 0x0000000208021227 */ /* 0x002fca00078e00ff */
[----:B---3--:R-:W-:-:S05]  /*3aa80*/  @P1 SHF.R.U32.HI R0, RZ, R6, R2 ;  /* 0x00000006ff001219 */ /* 0x008fca0000011602 */
        /* <DEDUP_REMOVED lines=18> */
.L_x_6893:
[----:B------:R-:W-:-:S13]  /*3abb0*/  ISETP.NE.AND P0, PT, R3, 0x1, PT ;  /* 0x000000010300780c */ /* 0x000fda0003f05270 */
[----:B------:R-:W1:Y:S02]  /*3abc0*/  @P0 LDC.64 R6, c[0x0][0xae0] ;  /* 0x0002b800ff060b82 */ /* 0x000e640000000a00 */
[----:B-1----:R-:W-:-:S05]  /*3abd0*/  @P0 IMAD.HI.U32 R6, R2, R6, RZ ;  /* 0x0000000602060227 */ /* 0x002fca00078e00ff */
[----:B------:R-:W-:-:S07]  /*3abe0*/  @P0 SHF.R.U32.HI R2, RZ, R7, R6 ;  /* 0x00000007ff020219 */ /* 0x000fce0000011606 */
.L_x_6894:
[----:B------:R-:W-:Y:S05]  /*3abf0*/  BSYNC B0 ;  /* 0x0000000000007941 */ /* 0x000fea0003800000 */
.L_x_6892:
[----:B------:R-:W-:-:S05]  /*3ac00*/  IMAD R2, R2, R3, RZ ;  /* 0x0000000302027224 */ /* 0x000fca00078e02ff */
[----:B------:R-:W-:-:S07]  /*3ac10*/  VIMNMX R0, R0, R2, !PT ;  /* 0x0000000200007248 */ /* 0x000fce0007fe0100 */
.L_x_6891:
[----:B------:R-:W-:Y:S01]  /*3ac20*/  SHF.R.S32.HI R2, RZ, 0x1f, R0 ;  /* 0x0000001fff027819 */ /* 0x000fe20000011400 */
[----:B------:R1:W-:Y:S01]  /*3ac30*/  STL [R1+0x47c], RZ ;  /* 0x00047cff01007387 */ /* 0x0003e20000100800 */
[----:B------:R-:W-:Y:S01]  /*3ac40*/  ISETP.NE.AND P1, PT, R4, RZ, PT ;  /* 0x000000ff0400720c */ /* 0x000fe20003f25270 */
[----:B------:R-:W-:Y:S01]  /*3ac50*/  BSSY B0, `(.L_x_6895) ;  /* 0x0000024000007945 */ /* 0x000fe20003800000 */
[----:B------:R-:W-:-:S04]  /*3ac60*/  LEA.HI R2, R2, R0, RZ, 0x6 ;  /* 0x0000000002027211 */ /* 0x000fc800078f30ff */
[----:B------:R-:W-:-:S04]  /*3ac70*/  SHF.R.S32.HI R2, RZ, 0x6, R2 ;  /* 0x00000006ff027819 */ /* 0x000fc80000011402 */
[----:B------:R-:W-:-:S03]  /*3ac80*/  VIMNMX R9, RZ, R2, !PT ;  /* 0x00000002ff097248 */ /* 0x000fc60007fe0100 */
[----:B------:R-:W2:Y:S01]  /*3ac90*/  @!P1 LDC R4, c[0x0][0xae8] ;  /* 0x0002ba00ff049b82 */ /* 0x000ea20000000800 */
[----:B------:R-:W-:Y:S01]  /*3aca0*/  ISETP.GT.AND P0, PT, R5, R9, PT ;  /* 0x000000090500720c */ /* 0x000fe20003f04270 */
[----:B------:R1:W-:-:S12]  /*3acb0*/  STL [R1+0x478], R9 ;  /* 0x0004780901007387 */ /* 0x0003d80000100800 */
[----:B-1----:R-:W-:Y:S05]  /*3acc0*/  @!P0 BRA `(.L_x_6896) ;  /* 0x0000000000708947 */ /* 0x002fea0003800000 */
[----:B--2---:R-:W-:-:S04]  /*3acd0*/  IABS R0, R4 ;  /* 0x0000000400007213 */ /* 0x004fc80000000000 */
        /* <DEDUP_REMOVED lines=27> */
.L_x_6896:
[----:B------:R-:W-:Y:S05]  /*3ae90*/  BSYNC B0 ;  /* 0x0000000000007941 */ /* 0x000fea0003800000 */
.L_x_6895:
[----:B------:R-:W3:Y:S04]  /*3aea0*/  LDL R0, [R1+0x47c] ;  /* 0x00047c0001007983 */ /* 0x000ee80000100800 */
[----:B-1----:R-:W3:Y:S01]  /*3aeb0*/  LDL R2, [R1+0x4a0] ;  /* 0x0004a00001027983 */ /* 0x002ee20000100800 */
[----:B------:R-:W-:Y:S01]  /*3aec0*/  BSSY B7, `(.L_x_6897) ;  /* 0x00005bd000077945 */ /* 0x000fe20003800000 */
[----:B---3--:R-:W-:-:S05]  /*3aed0*/  IMAD R2, R2, R0, R9 ;  /* 0x0000000002027224 */ /* 0x008fca00078e0209 */
[----:B------:R-:W-:Y:S01]  /*3aee0*/  VIADDMNMX R0, R2, R0, R5, PT ;  /* 0x0000000002007246 */ /* 0x000fe20003800105 */
        /* <DEDUP_REMOVED lines=9> */
[----:B------:R-:W-:Y:S01]  /*3af80*/  VOTEU.ANY UR4, UPT, PT ;  /* 0x0000000000047886 */ /* 0x000fe200038e0100 */
[----:B--2---:R-:W2:Y:S01]  /*3af90*/  LDC.64 R4, c[0x0][0xd60] ;  /* 0x00035800ff047b82 */ /* 0x004ea20000000a00 */
        /* <DEDUP_REMOVED lines=9> */
[----:B------:R4:W-:Y:S01]  /*3b030*/  STL [R1+0x430], R0 ;  /* 0x0004300001007387 */ /* 0x0009e20000100800 */
[----:B------:R-:W-:Y:S05]  /*3b040*/  BRA `(.L_x_6899) ;  /* 0x0000005800907947 */ /* 0x000fea0003800000 */
.L_x_6898:
        /* <DEDUP_REMOVED lines=8> */
[----:B--2---:R-:W-:Y:S02]  /*3b0d0*/  IMAD.U32 R4, RZ, RZ, UR6 ;  /* 0x00000006ff047e24 */ /* 0x004fe4000f8e00ff */
        /* <DEDUP_REMOVED lines=11> */
.L_x_6901:
[----:B------:R-:W-:Y:S05]  /*3b190*/  BSYNC B6 ;  /* 0x0000000000067941 */ /* 0x000fea0003800000 */
.L_x_6900:
        /* <DEDUP_REMOVED lines=9> */
[----:B--2---:R-:W-:Y:S02]  /*3b230*/  IMAD.U32 R4, RZ, RZ, UR6 ;  /* 0x00000006ff047e24 */ /* 0x004fe4000f8e00ff */
        /* <DEDUP_REMOVED lines=9> */
[----:B0--3--:R-:W-:Y:S05]  /*3b2d0*/  CALL.ABS.NOINC R2 ;  /* 0x0000000002007343 */ /* 0x009fea0003c00000 */
.L_x_6904:
        /* <DEDUP_REMOVED lines=15> */
.L_x_6903:
[----:B------:R-:W-:Y:S05]  /*3b3d0*/  BSYNC B6 ;  /* 0x0000000000067941 */ /* 0x000fea0003800000 */
.L_x_6902:
[----:B------:R-:W3:Y:S01]  /*3b3e0*/  LDL R0, [R1+0x43c] ;  /* 0x00043c0001007983 */ /* 0x000ee20000100800 */
[----:B------:R-:W-:Y:S02]  /*3b3f0*/  ULDC.64 UR4, c[0x0][0xaf0] ;  /* 0x0002bc0000047ab9 */ /* 0x000fe40000000a00 */
[----:B------:R-:W-:Y:S01]  /*3b400*/  ISETP.NE.U32.AND P0, PT, RZ, UR4, PT ;  /* 0x00000004ff007c0c */ /* 0x000fe2000bf05070 */
[----:B------:R-:W4:Y:S03]  /*3b410*/  LDL R17, [R1+0x480] ;  /* 0x0004800001117983 */ /* 0x000f260000100800 */
[----:B------:R-:W-:Y:S01]  /*3b420*/  ISETP.NE.AND.EX P0, PT, RZ, UR5, PT, P0 ;  /* 0x00000005ff007c0c */ /* 0x000fe2000bf05300 */
[----:B------:R-:W-:-:S12]  /*3b430*/  ULDC.64 UR4, c[0x0][0xb00] ;  /* 0x0002c00000047ab9 */ /* 0x000fd80000000a00 */
[----:B------:R-:W1:Y:S01]  /*3b440*/  @P0 LDC.64 R2, c[0x0][0xaf0] ;  /* 0x0002bc00ff020b82 */ /* 0x000e620000000a00 */
[----:B---3--:R-:W-:Y:S02]  /*3b450*/  IMAD.MOV.U32 R7, RZ, RZ, R0 ;  /* 0x000000ffff077224 */ /* 0x008fe400078e0000 */
[----:B-1----:R-:W-:-:S05]  /*3b460*/  @P0 IMAD.WIDE R2, R0, 0x4, R2 ;  /* 0x0000000400020825 */ /* 0x002fca00078e0202 */
[----:B------:R1:W3:Y:S01]  /*3b470*/  @P0 LDG.E R7, desc[UR44][R2.64] ;  /* 0x0000002c02070981 */ /* 0x0002e2000c1e1900 */
[----:B----4-:R-:W-:Y:S01]  /*3b480*/  VIADD R0, R17, 0xffffffff ;  /* 0xffffffff11007836 */ /* 0x010fe20000000000 */
[----:B-1----:R-:W1:Y:S02]  /*3b490*/  LDC.64 R2, c[0x0][0x418] ;  /* 0x00010600ff027b82 */ /* 0x002e640000000a00 */
[----:B-1----:R-:W-:Y:S01]  /*3b4a0*/  LOP3.LUT P0, RZ, R2, UR4, RZ, 0xfc, !PT ;  /* 0x0000000402ff7c12 */ /* 0x002fe2000f80fcff */
[----:B------:R-:W-:-:S03]  /*3b4b0*/  UMOV UR4, 0xffffffff ;  /* 0xffffffff00047882 */ /* 0x000fc60000000000 */
[----:B------:R-:W-:Y:S02]  /*3b4c0*/  LOP3.LUT P0, RZ, R3, UR5, RZ, 0xfc, P0 ;  /* 0x0000000503ff7c12 */ /* 0x000fe4000800fcff */
[----:B---3--:R-:W-:Y:S01]  /*3b4d0*/  SHF.R.S32.HI R8, RZ, 0x1f, R7 ;  /* 0x0000001fff087819 */ /* 0x008fe20000011407 */
[----:B------:R1:W-:Y:S01]  /*3b4e0*/  STL [R1+0x434], R7 ;  /* 0x0004340701007387 */ /* 0x0003e20000100800 */
[----:B------:R-:W-:-:S03]  /*3b4f0*/  SEL R17, R7, RZ, !P0 ;  /* 0x000000ff07117207 */ /* 0x000fc60004000000 */
[----:B------:R1:W-:Y:S01]  /*3b500*/  STL [R1+0x438], R8 ;  /* 0x0004380801007387 */ /* 0x0003e20000100800 */
[----:B------:R-:W-:Y:S05]  /*3b510*/  BRA.DIV UR4, `(.L_x_6905) ;  /* 0x0000007a04247947 */ /* 0x000fea000b800000 */
[----:B--2---:R-:W2:Y:S02]  /*3b520*/  S2R R4, SR_TID.X ;  /* 0x0000000000047919 */ /* 0x004ea40000002100 */
[----:B--2---:R-:W-:-:S04]  /*3b530*/  SHF.R.U32.HI R4, RZ, 0x5, R4 ;  /* 0x00000005ff047819 */ /* 0x004fc80000011604 */
[----:B------:R-:W-:-:S05]  /*3b540*/  LOP3.LUT R4, R4, 0x3, RZ, 0xc0, !PT ;  /* 0x0000000304047812 */ /* 0x000fca00078ec0ff */
[----:B------:R2:W3:Y:S02]  /*3b550*/  SHFL.IDX PT, R14, R4, RZ, 0x1f ;  /* 0x00001fff040e7589 */ /* 0x0004e400000e0000 */
.L_x_7068:
        /* <DEDUP_REMOVED lines=9> */
.L_x_7071:
        /* <DEDUP_REMOVED lines=24> */
.L_x_6908:
[----:B------:R-:W4:Y:S04]  /*3b770*/  LDL R0, [R1+0x440] ;  /* 0x0004400001007983 */ /* 0x000f280000100800 */
[----:B---3--:R-:W3:Y:S01]  /*3b780*/  LDL R2, [R1+0x44c] ;  /* 0x00044c0001027983 */ /* 0x008ee20000100800 */
[----:B----4-:R-:W-:Y:S01]  /*3b790*/  IMAD R0, R0, 0x8, R18 ;  /* 0x0000000800007824 */ /* 0x010fe200078e0212 */
[----:B---3--:R-:W-:-:S04]  /*3b7a0*/  SHF.L.U32 R2, R2, 0x1f, RZ ;  /* 0x0000001f02027819 */ /* 0x008fc800000006ff */
[----:B------:R-:W3:Y:S02]  /*3b7b0*/  SYNCS.PHASECHK.TRANS64.TRYWAIT P0, [R0+URZ+0x38840], R2 ;  /* 0x03884002000075a7 */ /* 0x000ee4000800017f */
[----:B---3--:R-:W-:Y:S05]  /*3b7c0*/  @!P0 BRA `(.L_x_6909) ;  /* 0x0000007400cc8947 */ /* 0x008fea0003800000 */
.L_x_7072:
        /* <DEDUP_REMOVED lines=11> */
.L_x_6910:
        /* <DEDUP_REMOVED lines=23> */
.L_x_6906:
        /* <DEDUP_REMOVED lines=11> */
[----:B--2---:R-:W-:Y:S02]  /*3baa0*/  SEL R4, R0, RZ, !P0 ;  /* 0x000000ff00047207 */ /* 0x004fe40004000000 */
        /* <DEDUP_REMOVED lines=22> */
.L_x_6912:
[----:B------:R-:W-:Y:S05]  /*3bc10*/  BSYNC B6 ;  /* 0x0000000000067941 */ /* 0x000fea0003800000 */
.L_x_6911:
[----:B------:R-:W3:Y:S01]  /*3bc20*/  LDL R11, [R1+0x45c] ;  /* 0x00045c00010b7983 */ /* 0x000ee20000100800 */
[----:B-1----:R-:W1:Y:S01]  /*3bc30*/  LDC R7, c[0x0][0x448] ;  /* 0x00011200ff077b82 */ /* 0x002e620000000800 */
        /* <DEDUP_REMOVED lines=15> */
[----:B---3--:R-:W-:-:S04]  /*3bd30*/  IMAD.IADD R5, R0, 0x1, R11 ;  /* 0x0000000100057824 */ /* 0x008fc800078e020b */
        /* <DEDUP_REMOVED lines=80> */
.L_x_7081:
        /* <DEDUP_REMOVED lines=12> */
.L_x_6914:
        /* <DEDUP_REMOVED lines=37> */
.L_x_6916:
[----:B------:R-:W-:Y:S05]  /*3c550*/  BSYNC B6 ;  /* 0x0000000000067941 */ /* 0x000fea0003800000 */
.L_x_6915:
        /* <DEDUP_REMOVED lines=41> */
[----:B------:R-:W-:Y:S02]  /*3c7f0*/  ULDC.64 UR4, c[0x0][0x390] ;  /* 0x0000e40000047ab9 */ /* 0x000fe40000000a00 */
[----:B------:R-:W-:Y:S01]  /*3c800*/  LEA R0, P0, R2, UR4, 0x1 ;  /* 0x0000000402007c11 */ /* 0x000fe2000f8008ff */
[----:B------:R-:W-:Y:S01]  /*3c810*/  ULDC UR4, c[0x0][0x3b8] ;  /* 0x0000ee0000047ab9 */ /* 0x000fe20000000800 */
[----:B------:R-:W-:Y:S01]  /*3c820*/  IMAD.IADD R4, R3, 0x1, R4 ;  /* 0x0000000103047824 */ /* 0x000fe200078e0204 */
[----:B------:R-:W-:Y:S02]  /*3c830*/  ISETP.GE.AND P1, PT, R8, UR4, PT ;  /* 0x0000000408007c0c */ /* 0x000fe4000bf26270 */
[----:B------:R-:W1:Y:S01]  /*3c840*/  S2R R8, SR_TID.X ;  /* 0x0000000000087919 */ /* 0x000e620000002100 */
[----:B------:R-:W-:Y:S02]  /*3c850*/  ISETP.GE.AND P2, PT, R9, UR4, PT ;  /* 0x0000000409007c0c */ /* 0x000fe4000bf46270 */
[----:B------:R-:W-:-:S02]  /*3c860*/  LEA.HI.X R4, R2, UR5, R4, 0x1, P0 ;  /* 0x0000000502047c11 */ /* 0x000fc400080f0c04 */
[----:B------:R-:W-:Y:S02]  /*3c870*/  SEL R3, RZ, 0x4, P2 ;  /* 0x00000004ff037807 */ /* 0x000fe40001000000 */
[----:B------:R-:W-:Y:S01]  /*3c880*/  SEL R2, RZ, 0x2, P1 ;  /* 0x00000002ff027807 */ /* 0x000fe20000800000 */
[----:B0-----:R-:W-:-:S05]  /*3c890*/  IMAD.SHL.U32 R10, R6, 0x8, RZ ;  /* 0x00000008060a7824 */ /* 0x001fca00078e00ff */
[----:B------:R-:W-:-:S04]  /*3c8a0*/  LOP3.LUT R10, R10, 0x38, RZ, 0xc0, !PT ;  /* 0x000000380a0a7812 */ /* 0x000fc800078ec0ff */
[----:B------:R-:W-:-:S04]  /*3c8b0*/  ISETP.GE.AND P3, PT, R10, UR4, PT ;  /* 0x000000040a007c0c */ /* 0x000fc8000bf66270 */
[----:B------:R-:W-:-:S04]  /*3c8c0*/  SEL R5, RZ, 0x1, P3 ;  /* 0x00000001ff057807 */ /* 0x000fc80001800000 */
[----:B------:R-:W-:Y:S01]  /*3c8d0*/  IADD3 R2, R3, R2, R5 ;  /* 0x0000000203027210 */ /* 0x000fe20007ffe005 */
[----:B-1----:R-:W-:-:S04]  /*3c8e0*/  IMAD.SHL.U32 R8, R8, 0x8, RZ ;  /* 0x0000000808087824 */ /* 0x002fc800078e00ff */
[----:B------:R-:W-:Y:S02]  /*3c8f0*/  @P3 LOP3.LUT R19, R19, 0x8, RZ, 0xfc, !PT ;  /* 0x0000000813133812 */ /* 0x000fe400078efcff */
[----:B------:R-:W-:Y:S02]  /*3c900*/  LOP3.LUT R8, R8, 0x38, RZ, 0xc0, !PT ;  /* 0x0000003808087812 */ /* 0x000fe400078ec0ff */
[----:B------:R-:W-:Y:S02]  /*3c910*/  LOP3.LUT R19, R19, 0xfffffffd, RZ, 0xc0, !PT ;  /* 0xfffffffd13137812 */ /* 0x000fe400078ec0ff */
[C---:B------:R-:W-:Y:S02]  /*3c920*/  LOP3.LUT R9, R8.reuse, 0x100, RZ, 0xfc, !PT ;  /* 0x0000010008097812 */ /* 0x040fe400078efcff */
[----:B------:R-:W-:Y:S02]  /*3c930*/  LOP3.LUT R8, R8, 0xc0, RZ, 0xfc, !PT ;  /* 0x000000c008087812 */ /* 0x000fe400078efcff */
[----:B------:R-:W-:-:S02]  /*3c940*/  @P2 LOP3.LUT R19, R19, 0x2, RZ, 0xfc, !PT ;  /* 0x0000000213132812 */ /* 0x000fc400078efcff */
[----:B------:R-:W-:Y:S01]  /*3c950*/  ISETP.GE.AND P5, PT, R8, UR4, PT ;  /* 0x0000000408007c0c */ /* 0x000fe2000bfa6270 */
[C---:B------:R-:W-:Y:S01]  /*3c960*/  IMAD.SHL.U32 R8, R6.reuse, 0x8, RZ ;  /* 0x0000000806087824 */ /* 0x040fe200078e00ff */
[----:B------:R-:W-:Y:S01]  /*3c970*/  LOP3.LUT R19, R19, 0xfffffffb, RZ, 0xc0, !PT ;  /* 0xfffffffb13137812 */ /* 0x000fe200078ec0ff */
[----:B------:R-:W-:Y:S01]  /*3c980*/  IMAD.SHL.U32 R6, R6, 0x8, RZ ;  /* 0x0000000806067824 */ /* 0x000fe200078e00ff */
[----:B------:R-:W-:Y:S02]  /*3c990*/  ISETP.GE.AND P0, PT, R9, UR4, PT ;  /* 0x0000000409007c0c */ /* 0x000fe4000bf06270 */
[----:B------:R-:W-:Y:S02]  /*3c9a0*/  LOP3.LUT R8, R8, 0x38, RZ, 0xc0, !PT ;  /* 0x0000003808087812 */ /* 0x000fe400078ec0ff */
[----:B------:R-:W-:Y:S02]  /*3c9b0*/  LOP3.LUT R6, R6, 0x38, RZ, 0xc0, !PT ;  /* 0x0000003806067812 */ /* 0x000fe400078ec0ff */
[----:B------:R-:W-:-:S02]  /*3c9c0*/  LOP3.LUT R9, R8, 0x180, RZ, 0xfc, !PT ;  /* 0x0000018008097812 */ /* 0x000fc400078efcff */
[----:B------:R-:W-:Y:S02]  /*3c9d0*/  @P1 LOP3.LUT R19, R19, 0x4, RZ, 0xfc, !PT ;  /* 0x0000000413131812 */ /* 0x000fe400078efcff */
[----:B------:R-:W-:Y:S02]  /*3c9e0*/  SEL R5, RZ, 0x10, P0 ;  /* 0x00000010ff057807 */ /* 0x000fe40000000000 */
[----:B------:R-:W-:Y:S02]  /*3c9f0*/  SEL R3, RZ, 0x8, P5 ;  /* 0x00000008ff037807 */ /* 0x000fe40002800000 */
[----:B------:R-:W-:Y:S02]  /*3ca00*/  ISETP.GE.AND P1, PT, R9, UR4, PT ;  /* 0x0000000409007c0c */ /* 0x000fe4000bf26270 */
[----:B------:R-:W-:Y:S02]  /*3ca10*/  LOP3.LUT R8, R6, 0x140, RZ, 0xfc, !PT ;  /* 0x0000014006087812 */ /* 0x000fe400078efcff */
[----:B------:R-:W-:-:S02]  /*3ca20*/  IADD3 R2, R5, R2, R3 ;  /* 0x0000000205027210 */ /* 0x000fc40007ffe003 */
[----:B------:R-:W-:Y:S02]  /*3ca30*/  SEL R5, RZ, 0x40, P1 ;  /* 0x00000040ff057807 */ /* 0x000fe40000800000 */
[----:B------:R-:W-:Y:S02]  /*3ca40*/  LOP3.LUT R6, R6, 0x1c0, RZ, 0xfc, !PT ;  /* 0x000001c006067812 */ /* 0x000fe400078efcff */
[----:B------:R-:W-:Y:S02]  /*3ca50*/  ISETP.GE.AND P1, PT, R8, UR4, PT ;  /* 0x0000000408007c0c */ /* 0x000fe4000bf26270 */
[----:B------:R-:W-:Y:S01]  /*3ca60*/  ISETP.GE.AND P2, PT, R6, UR4, PT ;  /* 0x0000000406007c0c */ /* 0x000fe2000bf46270 */
[----:B------:R-:W-:Y:S01]  /*3ca70*/  UMOV UR4, 0xffffffff ;  /* 0xffffffff00047882 */ /* 0x000fe20000000000 */
[----:B------:R-:W-:Y:S02]  /*3ca80*/  SEL R3, RZ, 0x20, P1 ;  /* 0x00000020ff037807 */ /* 0x000fe40000800000 */
[----:B------:R-:W-:-:S02]  /*3ca90*/  SEL R6, RZ, 0x80, P2 ;  /* 0x00000080ff067807 */ /* 0x000fc40001000000 */
        /* <DEDUP_REMOVED lines=13> */
[----:B------:R-:W-:Y:S04]  /*3cb70*/  SHFL.IDX PT, R14, R0, 0x1, 0x181f ;  /* 0x00381f00000e7f89 */ /* 0x000fe800000e0000 */
        /* <DEDUP_REMOVED lines=12> */
[----:B------:R-:W-:Y:S01]  /*3cc40*/  SHFL.IDX PT, R8, R4, RZ, 0x181f ;  /* 0x00181fff04087589 */ /* 0x000fe200000e0000 */
[----:B0-----:R-:W-:-:S05]  /*3cc50*/  IMAD.SHL.U32 R12, R3, 0x8, RZ ;  /* 0x00000008030c7824 */ /* 0x001fca00078e00ff */
[----:B------:R-:W-:Y:S02]  /*3cc60*/  @P3 LOP3.LUT R19, R19, 0x20, RZ, 0xfc, !PT ;  /* 0x0000002013133812 */ /* 0x000fe400078efcff */
[----:B------:R-:W-:Y:S02]  /*3cc70*/  @!P2 ISETP.NE.U32.AND P3, PT, R2, RZ, PT ;  /* 0x000000ff0200a20c */ /* 0x000fe40003f65070 */
[----:B------:R-:W0:Y:S01]  /*3cc80*/  SHFL.IDX PT, R2, R0, RZ, 0x181f ;  /* 0x00181fff00027589 */ /* 0x000e2200000e0000 */
[----:B------:R-:W-:Y:S02]  /*3cc90*/  LOP3.LUT R12, R12, 0x38, RZ, 0xc0, !PT ;  /* 0x000000380c0c7812 */ /* 0x000fe400078ec0ff */
[----:B------:R-:W-:-:S08]  /*3cca0*/  LOP3.LUT R19, R19, 0xffffbfff, RZ, 0xc0, !PT ;  /* 0xffffbfff13137812 */ /* 0x000fd000078ec0ff */
[----:B------:R-:W-:Y:S02]  /*3ccb0*/  @P3 LOP3.LUT R19, R19, 0x4000, RZ, 0xfc, !PT ;  /* 0x0000400013133812 */ /* 0x000fe400078efcff */
[----:B0-----:R-:W-:-:S05]  /*3ccc0*/  @!P2 LEA R3, P6, R12, R2, 0x1 ;  /* 0x000000020c03a211 */ /* 0x001fca00078c08ff */
[----:B------:R-:W-:-:S05]  /*3ccd0*/  @!P2 IMAD.X R2, RZ, RZ, R8, P6 ;  /* 0x000000ffff02a224 */ /* 0x000fca00030e0608 */
        /* <DEDUP_REMOVED lines=61> */
.L_x_7091:
        /* <DEDUP_REMOVED lines=31> */
.L_x_6919:
[----:B------:R-:W-:Y:S05]  /*3d2a0*/  BSYNC B0 ;  /* 0x0000000000007941 */ /* 0x000fea0003800000 */
.L_x_6918:
[----:B------:R-:W-:Y:S01]  /*3d2b0*/  NOP ;  /* 0x0000000000007918 */ /* 0x000fe20000000000 */
[----:B------:R-:W-:-:S13]  /*3d2c0*/  PLOP3.LUT P0, PT, PT, PT, PT, 0x80, 0x0 ;  /* 0x000000000000781c */ /* 0x000fda0003f0f070 */
.L_x_6920:
        /* <DEDUP_REMOVED lines=18> */
.L_x_7092:
[----:B------:R-:W-:Y:S05]  /*3d3f0*/  BSYNC B0 ;  /* 0x0000000000007941 */ /* 0x000fea0003800000 */
.L_x_6921:
        /* <DEDUP_REMOVED lines=13> */
.L_x_7093:
[----:B------:R-:W-:Y:S05]  /*3d4d0*/  BSYNC B1 ;  /* 0x0000000000017941 */ /* 0x000fea0003800000 */
.L_x_6925:
        /* <DEDUP_REMOVED lines=9> */
.L_x_6928:
[----:B------:R-:W-:Y:S05]  /*3d570*/  BSYNC B1 ;  /* 0x0000000000017941 */ /* 0x000fea0003800000 */
.L_x_6927:
        /* <DEDUP_REMOVED lines=13> */
.L_x_6929:
        /* <DEDUP_REMOVED lines=15> */
.L_x_6930:
        /* <DEDUP_REMOVED lines=15> */
.L_x_6931:
        /* <DEDUP_REMOVED lines=15> */
.L_x_6932:
        /* <DEDUP_REMOVED lines=15> */
.L_x_6933:
        /* <DEDUP_REMOVED lines=15> */
.L_x_6934:
        /* <DEDUP_REMOVED lines=15> */
.L_x_6935:
        /* <DEDUP_REMOVED lines=15> */
.L_x_6936:
        /* <DEDUP_REMOVED lines=10> */
.L_x_6924:
[----:B------:R-:W-:Y:S05]  /*3dd80*/  BSYNC B0 ;  /* 0x0000000000007941 */ /* 0x000fea0003800000 */
.L_x_6923:
        /* <DEDUP_REMOVED lines=61> */
.L_x_6943:
[----:B------:R-:W2:Y:S01]  /*3e160*/  S2R R2, SR_TID.X ;  /* 0x0000000000027919 */ /* 0x000ea20000002100 */
[----:B-1----:R-:W-:Y:S01]  /*3e170*/  SHF.L.U32 R6, R9, 0x1f, RZ ;  /* 0x0000001f09067819 */ /* 0x002fe200000006ff */
[----:B------:R-:W-:Y:S01]  /*3e180*/  BSSY B3, `(.L_x_6944) ;  /* 0x0000006000037945 */ /* 0x000fe20003800000 */
[----:B--2---:R-:W-:Y:S01]  /*3e190*/  LOP3.LUT R3, R2, 0x7f, RZ, 0xc0, !PT ;  /* 0x0000007f02037812 */ /* 0x004fe200078ec0ff */
[----:B------:R-:W-:-:S03]  /*3e1a0*/  IMAD R2, R10, 0x8, R18 ;  /* 0x000000080a027824 */ /* 0x000fc600078e0212 */
[----:B------:R-:W-:Y:S01]  /*3e1b0*/  ISETP.NE.AND P1, PT, R3, RZ, PT ;  /* 0x000000ff0300720c */ /* 0x000fe20003f25270 */
[----:B------:R-:W1:Y:S02]  /*3e1c0*/  SYNCS.PHASECHK.TRANS64.TRYWAIT P0, [R2+URZ+0x38840], R6 ;  /* 0x03884006020075a7 */ /* 0x000e64000800017f */
[----:B-1----:R-:W-:Y:S10]  /*3e1d0*/  @!P0 BRA `(.L_x_6945) ;  /* 0x0000005c00a88947 */ /* 0x002ff40003800000 */
.L_x_7094:
[----:B------:R-:W-:Y:S05]  /*3e1e0*/  BSYNC B3 ;  /* 0x0000000000037941 */ /* 0x000fea0003800000 */
.L_x_6944:
        /* <DEDUP_REMOVED lines=9> */
.L_x_6947:
[----:B------:R-:W-:Y:S05]  /*3e280*/  BSYNC B3 ;  /* 0x0000000000037941 */ /* 0x000fea0003800000 */
.L_x_6946:
        /* <DEDUP_REMOVED lines=13> */
.L_x_6948:
        /* <DEDUP_REMOVED lines=13> */
.L_x_7095:
[----:B------:R-:W-:Y:S05]  /*3e430*/  BSYNC B3 ;  /* 0x0000000000037941 */ /* 0x000fea0003800000 */
.L_x_6949:
        /* <DEDUP_REMOVED lines=11> */
.L_x_6952:
[----:B------:R-:W-:Y:S05]  /*3e4f0*/  BSYNC B3 ;  /* 0x0000000000037941 */ /* 0x000fea0003800000 */
.L_x_6951:
        /* <DEDUP_REMOVED lines=10> */
.L_x_6953:
        /* <DEDUP_REMOVED lines=15> */
.L_x_6954:
        /* <DEDUP_REMOVED lines=15> */
.L_x_6955:
        /* <DEDUP_REMOVED lines=15> */
.L_x_6956:
        /* <DEDUP_REMOVED lines=15> */
.L_x_6957:
        /* <DEDUP_REMOVED lines=15> */
.L_x_6958:
        /* <DEDUP_REMOVED lines=15> */
.L_x_6959:
        /* <DEDUP_REMOVED lines=15> */
.L_x_6960:
        /* <DEDUP_REMOVED lines=10> */
.L_x_6942:
[----:B------:R-:W-:Y:S05]  /*3ecd0*/  BSYNC B1 ;  /* 0x0000000000017941 */ /* 0x000fea0003800000 */
.L_x_6941:
[----:B------:R-:W2:Y:S02]  /*3ece0*/  LDL.LU R5, [R1+0x480] ;  /* 0x0004800001057983 */ /* 0x000ea40000300800 */
[----:B--2---:R-:W-:-:S07]  /*3ecf0*/  VIADD R0, R5, 0xfffffffd ;  /* 0xfffffffd05007836 */ /* 0x004fce0000000000 */
.L_x_6940:
[----:B------:R-:W-:Y:S05]  /*3ed00*/  BSYNC B2 ;  /* 0x0000000000027941 */ /* 0x000fea0003800000 */
.L_x_6939:
[----:B------:R-:W-:-:S05]  /*3ed10*/  VIADD R8, R8, 0xfffffffe ;  /* 0xfffffffe08087836 */ /* 0x000fca0000000000 */
[----:B------:R-:W-:-:S13]  /*3ed20*/  ISETP.NE.AND P0, PT, R8, R4, PT ;  /* 0x000000040800720c */ /* 0x000fda0003f05270 */
[----:B------:R-:W-:Y:S05]  /*3ed30*/  @!P0 BRA `(.L_x_6938) ;  /* 0x0000001800e08947 */ /* 0x000fea0003800000 */
.L_x_7001:
        /* <DEDUP_REMOVED lines=35> */
.L_x_6963:
[----:B------:R-:W1:Y:S01]  /*3ef70*/  S2R R2, SR_TID.X ;  /* 0x0000000000027919 */ /* 0x000e620000002100 */
[----:B------:R-:W-:Y:S01]  /*3ef80*/  IMAD R3, R7, 0x8, R18 ;  /* 0x0000000807037824 */ /* 0x000fe200078e0212 */
[----:B------:R-:W-:Y:S01]  /*3ef90*/  BSSY B2, `(.L_x_6964) ;  /* 0x0000006000027945 */ /* 0x000fe20003800000 */
[----:B-1----:R-:W-:Y:S02]  /*3efa0*/  LOP3.LUT R4, R2, 0x7f, RZ, 0xc0, !PT ;  /* 0x0000007f02047812 */ /* 0x002fe400078ec0ff */
[----:B------:R-:W-:Y:S02]  /*3efb0*/  SHF.L.U32 R2, R6, 0x1f, RZ ;  /* 0x0000001f06027819 */ /* 0x000fe400000006ff */
[----:B------:R-:W-:Y:S02]  /*3efc0*/  ISETP.NE.AND P1, PT, R4, RZ, PT ;  /* 0x000000ff0400720c */ /* 0x000fe40003f25270 */
[----:B------:R-:W1:Y:S02]  /*3efd0*/  SYNCS.PHASECHK.TRANS64.TRYWAIT P0, [R3+URZ+0x38840], R2 ;  /* 0x03884002030075a7 */ /* 0x000e64000800017f */
[----:B-1----:R-:W-:Y:S09]  /*3efe0*/  @!P0 BRA `(.L_x_6965) ;  /* 0x00000050004c8947 */ /* 0x002ff20003800000 */
.L_x_7096:
[----:B------:R-:W-:Y:S05]  /*3eff0*/  BSYNC B2 ;  /* 0x0000000000027941 */ /* 0x000fea0003800000 */
.L_x_6964:
        /* <DEDUP_REMOVED lines=9> */
.L_x_6967:
[----:B------:R-:W-:Y:S05]  /*3f090*/  BSYNC B2 ;  /* 0x0000000000027941 */ /* 0x000fea0003800000 */
.L_x_6966:
        /* <DEDUP_REMOVED lines=12> */
.L_x_6968:
        /* <DEDUP_REMOVED lines=13> */
.L_x_7097:
[----:B------:R-:W-:Y:S05]  /*3f230*/  BSYNC B2 ;  /* 0x0000000000027941 */ /* 0x000fea0003800000 */
.L_x_6969:
        /* <DEDUP_REMOVED lines=11> */
.L_x_6972:
[----:B------:R-:W-:Y:S05]  /*3f2f0*/  BSYNC B2 ;  /* 0x0000000000027941 */ /* 0x000fea0003800000 */
.L_x_6971:
[----:B------:R-:W-:Y:S01]  /*3f300*/  R2UR UR10, R10 ;  /* 0x000000000a0a72ca */ /* 0x000fe200000e0000 */
[----:B01----:R-:W-:Y:S01]  /*3f310*/  IMAD R2, R7, 0x10000, R18 ;  /* 0x0001000007027824 */ /* 0x003fe200078e0212 */
[----:B------:R-:W-:Y:S01]  /*3f320*/  R2UR UR6, R8 ;  /* 0x00000000080672ca */ /* 0x000fe200000e0000 */
[----:B------:R-:W-:Y:S01]  /*3f330*/  UIADD3 UR4, UP0, UR42, 0x470, URZ ;  /* 0x000004702a047890 */ /* 0x000fe2000ff1e03f */
[----:B------:R-:W-:Y:S01]  /*3f340*/  R2UR UR7, R9 ;  /* 0x00000000090772ca */ /* 0x000fe200000e0000 */
[----:B------:R-:W-:Y:S01]  /*3f350*/  VIADD R3, R3, 0x38850 ;  /* 0x0003885003037836 */ /* 0x000fe20000000000 */
[----:B------:R-:W-:Y:S01]  /*3f360*/  PLOP3.LUT P0, PT, PT, PT, PT, 0x80, 0x0 ;  /* 0x000000000000781c */ /* 0x000fe20003f0f070 */
[----:B------:R-:W-:Y:S01]  /*3f370*/  VIADD R5, R2, 0x400 ;  /* 0x0000040002057836 */ /* 0x000fe20000000000 */
[----:B------:R-:W-:-:S12]  /*3f380*/  UIADD3.X UR5, URZ, UR43, URZ, UP0, !UPT ;  /* 0x0000002b3f057290 */ /* 0x000fd800087fe43f */
.L_x_6973:
        /* <DEDUP_REMOVED lines=15> */
.L_x_6974:
        /* <DEDUP_REMOVED lines=15> */
.L_x_6975:
        /* <DEDUP_REMOVED lines=15> */
.L_x_6976:
        /* <DEDUP_REMOVED lines=15> */
.L_x_6977:
        /* <DEDUP_REMOVED lines=15> */
.L_x_6978:
        /* <DEDUP_REMOVED lines=15> */
.L_x_6979:
        /* <DEDUP_REMOVED lines=15> */
.L_x_6980:
        /* <DEDUP_REMOVED lines=10> */
.L_x_6962:
[----:B------:R-:W-:Y:S05]  /*3fac0*/  BSYNC B1 ;  /* 0x0000000000017941 */ /* 0x000fea0003800000 */
.L_x_6961:
        /* <DEDUP_REMOVED lines=35> */
.L_x_6983:
        /* <DEDUP_REMOVED lines=8> */
.L_x_7098:
[----:B------:R-:W-:Y:S05]  /*3fd80*/  BSYNC B2 ;  /* 0x0000000000027941 */ /* 0x000fea0003800000 */
.L_x_6984:
        /* <DEDUP_REMOVED lines=9> */
.L_x_6987:
[----:B------:R-:W-:Y:S05]  /*3fe20*/  BSYNC B2 ;  /* 0x0000000000027941 */ /* 0x000fea0003800000 */
.L_x_6986:
        /* <DEDUP_REMOVED lines=13> */
.L_x_6988:
        /* <DEDUP_REMOVED lines=13> */
.L_x_7099:
[----:B------:R-:W-:Y:S05]  /*3ffd0*/  BSYNC B2 ;  /* 0x0000000000027941 */ /* 0x000fea0003800000 */
.L_x_6989:
        /* <DEDUP_REMOVED lines=11> */
.L_x_6992:
[----:B------:R-:W-:Y:S05]  /*40090*/  BSYNC B2 ;  /* 0x0000000000027941 */ /* 0x000fea0003800000 */
.L_x_6991:
        /* <DEDUP_REMOVED lines=10> */
.L_x_6993:
        /* <DEDUP_REMOVED lines=15> */
.L_x_6994:
        /* <DEDUP_REMOVED lines=15> */
.L_x_6995:
        /* <DEDUP_REMOVED lines=15> */
.L_x_6996:
        /* <DEDUP_REMOVED lines=15> */
.L_x_6997:
        /* <DEDUP_REMOVED lines=15> */
.L_x_6998:
        /* <DEDUP_REMOVED lines=15> */
.L_x_6999:
        /* <DEDUP_REMOVED lines=15> */
.L_x_7000:
        /* <DEDUP_REMOVED lines=10> */
.L_x_6982:
[----:B------:R-:W-:Y:S05]  /*40870*/  BSYNC B1 ;  /* 0x0000000000017941 */ /* 0x000fea0003800000 */
.L_x_6981:
[----:B------:R-:W2:Y:S01]  /*40880*/  LDL R5, [R1+0x458] ;  /* 0x0004580001057983 */ /* 0x000ea20000100800 */
[----:B------:R-:W-:Y:S01]  /*40890*/  VIADD R0, R0, 0xfffffffe ;  /* 0xfffffffe00007836 */ /* 0x000fe20000000000 */
[----:B--2---:R-:W-:-:S13]  /*408a0*/  ISETP.GT.AND P0, PT, R6, R5, PT ;  /* 0x000000050600720c */ /* 0x004fda0003f04270 */
[----:B------:R-:W-:Y:S05]  /*408b0*/  @P0 BRA `(.L_x_7001) ;  /* 0xffffffe400200947 */ /* 0x000fea000383ffff */
.L_x_6938:
[----:B------:R-:W-:Y:S05]  /*408c0*/  BSYNC B0 ;  /* 0x0000000000007941 */ /* 0x000fea0003800000 */
.L_x_6937:
        /* <DEDUP_REMOVED lines=24> */
[----:B------:R2:W-:Y:S02]  /*40a50*/  STL [R1+0x430], R2 ;  /* 0x0004300201007387 */ /* 0x0005e40000100800 */
.L_x_7003:
[----:B------:R-:W-:Y:S05]  /*40a60*/  BSYNC B0 ;  /* 0x0000000000007941 */ /* 0x000fea0003800000 */
.L_x_7002:
[----:B------:R-:W-:-:S05]  /*40a70*/  SEL R0, R0, RZ, P0 ;  /* 0x000000ff00007207 */ /* 0x000fca0000000000 */
[----:B------:R3:W-:Y:S02]  /*40a80*/  STL [R1+0x440], R0 ;  /* 0x0004400001007387 */ /* 0x0007e40000100800 */
.L_x_6899:
[----:B------:R-:W-:Y:S05]  /*40a90*/  BSYNC B7 ;  /* 0x0000000000077941 */ /* 0x000fea0003800000 */
.L_x_6897:
        /* <DEDUP_REMOVED lines=8> */
[----:B--2---:R-:W2:Y:S04]  /*40b20*/  LDS.128 R4, [R18+0x388d0] ;  /* 0x0388d00012047984 */ /* 0x004ea80000000c00 */
[----:B--2---:R2:W-:Y:S01]  /*40b30*/  STL.128 [R1+0x430], R4 ;  /* 0x0004300401007387 */ /* 0x0045e20000100c00 */
[----:B------:R-:W-:Y:S06]  /*40b40*/  BAR.ARV 0x4, 0x180 ;  /* 0x0106000000007b1d */ /* 0x000fec0000002000 */
[----:B------:R-:W-:Y:S05]  /*40b50*/  BRA `(.L_x_7005) ;  /* 0x0000001000347947 */ /* 0x000fea0003800000 */
.L_x_7004:
[----:B---34-:R-:W3:Y:S01]  /*40b60*/  S2R R0, SR_TID.X ;  /* 0x0000000000007919 */ /* 0x018ee20000002100 */
[----:B------:R-:W-:Y:S01]  /*40b70*/  UMOV UR4, 0xffffffff ;  /* 0xffffffff00047882 */ /* 0x000fe20000000000 */
[----:B---3--:R-:W-:-:S04]  /*40b80*/  LOP3.LUT R16, R0, 0x1f, RZ, 0xc0, !PT ;  /* 0x0000001f00107812 */ /* 0x008fc800078ec0ff */
[----:B------:R-:W-:Y:S01]  /*40b90*/  ISETP.NE.AND P0, PT, R16, 0x1f, PT ;  /* 0x0000001f1000780c */ /* 0x000fe20003f05270 */
[----:B------:R-:W-:-:S12]  /*40ba0*/  BRA.DIV UR4, `(.L_x_7006) ;  /* 0x0000003604ac7947 */ /* 0x000fd8000b800000 */
[----:B-1----:R-:W3:Y:S01]  /*40bb0*/  LDL R3, [R1+0x43c] ;  /* 0x00043c0001037983 */ /* 0x002ee20000100800 */
[----:B------:R-:W-:-:S03]  /*40bc0*/  ULDC UR4, c[0x0][0xd3c] ;  /* 0x00034f0000047ab9 */ /* 0x000fc60000000800 */
[----:B--2---:R-:W0:Y:S01]  /*40bd0*/  LDL.LU R2, [R1+0x430] ;  /* 0x0004300001027983 */ /* 0x004e220000300800 */
[----:B---3--:R-:W-:-:S05]  /*40be0*/  IMAD.IADD R0, R3, 0x1, R16 ;  /* 0x0000000103007824 */ /* 0x008fca00078e0210 */
        /* <DEDUP_REMOVED lines=8> */
[----:B------:R-:W-:Y:S02]  /*40c70*/  IMAD.MOV.U32 R0, RZ, RZ, RZ ;  /* 0x000000ffff007224 */ /* 0x000fe400078e00ff */
[----:B------:R-:W-:Y:S01]  /*40c80*/  IMAD.MOV.U32 R6, RZ, RZ, RZ ;  /* 0x000000ffff067224 */ /* 0x000fe200078e00ff */
[C---:B------:R-:W-:Y:S02]  /*40c90*/  ISETP.GE.U32.AND P2, PT, R16.reuse, 0x2, PT ;  /* 0x000000021000780c */ /* 0x040fe40003f46070 */
[C---:B------:R-:W-:Y:S02]  /*40ca0*/  ISETP.GE.U32.AND P3, PT, R16.reuse, 0x4, PT ;  /* 0x000000041000780c */ /* 0x040fe40003f66070 */
[C---:B------:R-:W-:Y:S02]  /*40cb0*/  ISETP.GE.U32.AND P4, PT, R16.reuse, 0x8, PT ;  /* 0x000000081000780c */ /* 0x040fe40003f86070 */
[----:B------:R-:W-:Y:S01]  /*40cc0*/  ISETP.GE.U32.AND P5, PT, R16, 0x10, PT ;  /* 0x000000101000780c */ /* 0x000fe20003fa6070 */
[----:B------:R-:W-:Y:S04]  /*40cd0*/  SHFL.IDX PT, R5, R10, RZ, 0x1f ;  /* 0x00001fff0a057589 */ /* 0x000fe800000e0000 */
[----:B------:R-:W-:Y:S01]  /*40ce0*/  SHFL.IDX PT, R4, R10, 0x1, 0x1f ;  /* 0x00201f000a047f89 */ /* 0x000fe200000e0000 */
[----:B--2---:R-:W-:-:S02]  /*40cf0*/  @!P1 IMAD.MOV.U32 R0, RZ, RZ, R8 ;  /* 0x000000ffff009224 */ /* 0x004fc400078e0008 */
        /* <DEDUP_REMOVED lines=18> */
[----:B------:R0:W1:Y:S01]  /*40e20*/  SHFL.IDX PT, R9, R7, 0x1f, 0x1f ;  /* 0x03e01f0007097f89 */ /* 0x00006200000e0000 */
[----:B------:R-:W-:-:S07]  /*40e30*/  IMAD.MOV.U32 R8, RZ, RZ, RZ ;  /* 0x000000ffff087224 */ /* 0x000fce00078e00ff */
.L_x_7109:
[----:B------:R-:W-:Y:S02]  /*40e40*/  ULDC UR4, c[0x0][0xd38] ;  /* 0x00034e0000047ab9 */ /* 0x000fe40000000800 */
[----:B------:R-:W-:-:S04]  /*40e50*/  IMAD.U32 R2, RZ, RZ, UR4 ;  /* 0x00000004ff027e24 */ /* 0x000fc8000f8e00ff */
[----:B-1----:R-:W-:-:S04]  /*40e60*/  IMAD R9, R9, R2, RZ ;  /* 0x0000000209097224 */ /* 0x002fc800078e02ff */
[----:B------:R-:W-:-:S05]  /*40e70*/  IMAD.IADD R4, R4, 0x1, R9 ;  /* 0x0000000104047824 */ /* 0x000fca00078e0209 */
[----:B------:R-:W-:-:S13]  /*40e80*/  ISETP.GT.AND P6, PT, R4, R5, PT ;  /* 0x000000050400720c */ /* 0x000fda0003fc4270 */
[----:B------:R-:W-:Y:S05]  /*40e90*/  @P6 BRA `(.L_x_7007) ;  /* 0x0000000000ac6947 */ /* 0x000fea0003800000 */
.L_x_7010:
        /* <DEDUP_REMOVED lines=37> */
.L_x_7117:
[----:B------:R-:W-:Y:S02]  /*410f0*/  ULDC UR4, c[0x0][0xd38] ;  /* 0x00034e0000047ab9 */ /* 0x000fe40000000800 */
[----:B------:R-:W-:-:S04]  /*41100*/  IMAD.U32 R2, RZ, RZ, UR4 ;  /* 0x00000004ff027e24 */ /* 0x000fc8000f8e00ff */
[----:B-1----:R-:W-:-:S04]  /*41110*/  IMAD R9, R9, R2, RZ ;  /* 0x0000000209097224 */ /* 0x002fc800078e02ff */
[----:B------:R-:W-:-:S05]  /*41120*/  IMAD.IADD R4, R9, 0x1, R4 ;  /* 0x0000000109047824 */ /* 0x000fca00078e0204 */
[----:B------:R-:W-:-:S13]  /*41130*/  ISETP.GT.AND P6, PT, R4, R5, PT ;  /* 0x000000050400720c */ /* 0x000fda0003fc4270 */
[----:B------:R-:W-:Y:S05]  /*41140*/  @!P6 BRA `(.L_x_7010) ;  /* 0xfffffffc0054e947 */ /* 0x000fea000383ffff */
.L_x_7007:
        /* <DEDUP_REMOVED lines=12> */
.L_x_7122:
[----:B------:R-:W-:-:S13]  /*41210*/  ISETP.NE.AND P0, PT, R3, RZ, PT ;  /* 0x000000ff0300720c */ /* 0x000fda0003f05270 */
[----:B------:R-:W-:Y:S05]  /*41220*/  @!P0 BRA `(.L_x_7012) ;  /* 0x0000000000148947 */ /* 0x000fea0003800000 */
[----:B------:R-:W-:Y:S01]  /*41230*/  UMOV UR4, 0xffffffff ;  /* 0xffffffff00047882 */ /* 0x000fe20000000000 */
[----:B-1----:R-:W-:Y:S02]  /*41240*/  VIADD R4, R4, 0xffffffff ;  /* 0xffffffff04047836 */ /* 0x002fe40000000000 */
[----:B------:R-:W-:Y:S05]  /*41250*/  BRA.DIV UR4, `(.L_x_7013) ;  /* 0x0000003a04a07947 */ /* 0x000fea000b800000 */
[----:B------:R1:W3:Y:S02]  /*41260*/  SHFL.IDX PT, R4, R7, R4, 0x1f ;  /* 0x00001f0407047589 */ /* 0x0002e400000e0000 */
.L_x_7125:
[----:B---3--:R-:W-:-:S07]  /*41270*/  IMAD.MOV.U32 R8, RZ, RZ, R4 ;  /* 0x000000ffff087224 */ /* 0x008fce00078e0004 */
.L_x_7012:
[----:B------:R-:W-:Y:S01]  /*41280*/  IMAD R3, R8, R2, R9 ;  /* 0x0000000208037224 */ /* 0x000fe200078e0209 */
[----:B------:R-:W-:-:S03]  /*41290*/  ISETP.NE.AND P0, PT, R6, 0x1, PT ;  /* 0x000000010600780c */ /* 0x000fc60003f05270 */
[----:B01----:R-:W-:Y:S01]  /*412a0*/  IMAD.IADD R7, R5, 0x1, -R3 ;  /* 0x0000000105077824 */ /* 0x003fe200078e0a03 */
[----:B------:R0:W-:Y:S09]  /*412b0*/  STL [R1+0x430], R3 ;  /* 0x0004300301007387 */ /* 0x0001f20000100800 */
[----:B------:R-:W-:Y:S05]  /*412c0*/  @!P0 BRA `(.L_x_7014) ;  /* 0x0000000000e48947 */ /* 0x000fea0003800000 */
[----:B------:R-:W-:-:S04]  /*412d0*/  IABS R4, R0 ;  /* 0x0000000000047213 */ /* 0x000fc80000000000 */
        /* <DEDUP_REMOVED lines=56> */
.L_x_7014:
[----:B0-----:R-:W3:Y:S01]  /*41660*/  LDL R3, [R1+0x43c] ;  /* 0x00043c0001037983 */ /* 0x001ee20000100800 */
[----:B------:R-:W3:Y:S02]  /*41670*/  LDC.64 R4, c[0x0][0xd90] ;  /* 0x00036400ff047b82 */ /* 0x000ee40000000a00 */
        /* <DEDUP_REMOVED lines=61> */
.L_x_7015:
[----:B------:R-:W-:-:S05]  /*41a50*/  LOP3.LUT R7, RZ, R7, RZ, 0x33, !PT ;  /* 0x00000007ff077212 */ /* 0x000fca00078e33ff */
[----:B------:R-:W-:-:S05]  /*41a60*/  IMAD.IADD R0, R0, 0x1, R7 ;  /* 0x0000000100007824 */ /* 0x000fca00078e0207 */
[----:B------:R3:W-:Y:S01]  /*41a70*/  STL [R1+0x434], R0 ;  /* 0x0004340001007387 */ /* 0x0007e20000100800 */
[----:B------:R-:W-:Y:S05]  /*41a80*/  BRA `(.L_x_7016) ;  /* 0x0000000000287947 */ /* 0x000fea0003800000 */
.L_x_7008:
[----:B------:R-:W-:Y:S01]  /*41a90*/  UMOV UR4, URZ ;  /* 0x0000003f00047c82 */ /* 0x000fe20008000000 */
[----:B------:R-:W-:Y:S01]  /*41aa0*/  UMOV UR5, URZ ;  /* 0x0000003f00057c82 */ /* 0x000fe20008000000 */
[----:B------:R-:W-:Y:S01]  /*41ab0*/  ULDC UR6, c[0x0][0xd3c] ;  /* 0x00034f0000067ab9 */ /* 0x000fe20000000800 */
[----:B------:R-:W-:Y:S01]  /*41ac0*/  IMAD.U32 R3, RZ, RZ, UR4 ;  /* 0x00000004ff037e24 */ /* 0x000fe2000f8e00ff */
[----:B------:R1:W-:Y:S01]  /*41ad0*/  STL [R1+0x430], R5 ;  /* 0x0004300501007387 */ /* 0x0003e20000100800 */
[----:B------:R-:W-:Y:S02]  /*41ae0*/  IMAD.U32 R2, RZ, RZ, UR5 ;  /* 0x00000005ff027e24 */ /* 0x000fe4000f8e00ff */
[----:B------:R-:W-:Y:S01]  /*41af0*/  IMAD.U32 R0, RZ, RZ, UR6 ;  /* 0x00000006ff007e24 */ /* 0x000fe2000f8e00ff */
[----:B------:R1:W-:Y:S04]  /*41b00*/  STL [R1+0x434], R3 ;  /* 0x0004340301007387 */ /* 0x0003e80000100800 */
[----:B------:R1:W-:Y:S04]  /*41b10*/  STL [R1+0x43c], R0 ;  /* 0x00043c0001007387 */ /* 0x0003e80000100800 */
[----:B------:R1:W-:Y:S02]  /*41b20*/  STL [R1+0x438], R2 ;  /* 0x0004380201007387 */ /* 0x0003e40000100800 */
.L_x_7016:
[----:B01----:R-:W4:Y:S04]  /*41b30*/  LDL R2, [R1+0x43c] ;  /* 0x00043c0001027983 */ /* 0x003f280000100800 */
[----:B------:R-:W5:Y:S04]  /*41b40*/  LDL R3, [R1+0x438] ;  /* 0x0004380001037983 */ /* 0x000f680000100800 */
[----:B------:R-:W2:Y:S04]  /*41b50*/  LDL R4, [R1+0x430] ;  /* 0x0004300001047983 */ /* 0x000ea80000100800 */
[----:B------:R-:W2:Y:S01]  /*41b60*/  LDL R5, [R1+0x434] ;  /* 0x0004340001057983 */ /* 0x000ea20000100800 */
[----:B---3--:R-:W0:Y:S01]  /*41b70*/  S2R R0, SR_TID.X ;  /* 0x0000000000007919 */ /* 0x008e220000002100 */
[----:B------:R-:W-:Y:S05]  /*41b80*/  WARPSYNC.ALL ;  /* 0x0000000000007948 */ /* 0x000fea0003800000 */
[----:B0-----:R-:W-:Y:S01]  /*41b90*/  LOP3.LUT R0, R0, 0x1f, RZ, 0xc0, !PT ;  /* 0x0000001f00007812 */ /* 0x001fe200078ec0ff */
[----:B------:R-:W-:Y:S03]  /*41ba0*/  BAR.SYNC.DEFER_BLOCKING 0x4, 0x180 ;  /* 0x0106000000007b1d */ /* 0x000fe60000010000 */
[----:B------:R-:W-:-:S13]  /*41bb0*/  ISETP.NE.AND P0, PT, R0, RZ, PT ;  /* 0x000000ff0000720c */ /* 0x000fda0003f05270 */
[----:B------:R-:W0:Y:S01]  /*41bc0*/  @!P0 S2R R0, SR_CgaCtaId ;  /* 0x0000000000008919 */ /* 0x000e220000008800 */
[----:B----4-:R-:W-:Y:S01]  /*41bd0*/  IMAD.MOV.U32 R7, RZ, RZ, R2 ;  /* 0x000000ffff077224 */ /* 0x010fe200078e0002 */
[----:B------:R-:W-:Y:S01]  /*41be0*/  @!P0 MOV R2, 0x400 ;  /* 0x0000040000028802 */ /* 0x000fe20000000f00 */
[----:B-----5:R-:W-:-:S03]  /*41bf0*/  IMAD.MOV.U32 R6, RZ, RZ, R3 ;  /* 0x000000ffff067224 */ /* 0x020fc600078e0003 */
[----:B0-----:R-:W-:-:S05]  /*41c00*/  @!P0 LEA R18, R0, R2, 0x18 ;  /* 0x0000000200128211 */ /* 0x001fca00078ec0ff */
[----:B--2---:R0:W-:Y:S01]  /*41c10*/  @!P0 STS.128 [R18+0x388d0], R4 ;  /* 0x0388d00412008388 */ /* 0x0041e20000000c00 */
[----:B------:R-:W-:Y:S06]  /*41c20*/  BAR.ARV 0x5, 0x180 ;  /* 0x0146000000007b1d */ /* 0x000fec0000002000 */
.L_x_7005:
[----:B---34-:R-:W3:Y:S01]  /*41c30*/  LDL R0, [R1+0x43c] ;  /* 0x00043c0001007983 */ /* 0x018ee20000100800 */
[----:B------:R-:W-:Y:S02]  /*41c40*/  ULDC UR4, c[0x0][0xd3c] ;  /* 0x00034f0000047ab9 */ /* 0x000fe40000000800 */
[----:B---3--:R-:W-:-:S13]  /*41c50*/  ISETP.GE.AND P0, PT, R0, UR4, PT ;  /* 0x0000000400007c0c */ /* 0x008fda000bf06270 */
[----:B------:R-:W-:Y:S05]  /*41c60*/  @!P0 BRA `(.L_x_7017) ;  /* 0xffffff6000f48947 */ /* 0x000fea000383ffff */
[----:B------:R-:W-:Y:S05]  /*41c70*/  BSYNC B8 ;  /* 0x0000000000087941 */ /* 0x000fea0003800000 */
.L_x_6827:
[----:B---3--:R-:W3:Y:S01]  /*41c80*/  LDL.LU R0, [R1+0x49c] ;  /* 0x00049c0001007983 */ /* 0x008ee20000300800 */
[----:B------:R-:W-:Y:S01]  /*41c90*/  BSSY B0, `(.L_x_7018) ;  /* 0x000000b000007945 */ /* 0x000fe20003800000 */
[----:B0-2---:R-:W0:Y:S01]  /*41ca0*/  S2R R5, SR_CgaCtaId ;  /* 0x0000000000057919 */ /* 0x005e220000008800 */
[----:B---3--:R-:W-:-:S05]  /*41cb0*/  VIADD R0, R0, 0x1 ;  /* 0x0000000100007836 */ /* 0x008fca0000000000 */
        /* <DEDUP_REMOVED lines=8> */
.L_x_7126:
[----:B------:R-:W-:Y:S05]  /*41d40*/  BSYNC B0 ;  /* 0x0000000000007941 */ /* 0x000fea0003800000 */
.L_x_7018:
[----:B------:R-:W-:-:S03]  /*41d50*/  UMOV UR4, 0xffffffff ;  /* 0xffffffff00047882 */ /* 0x000fc60000000000 */
[----:B------:R-:W-:Y:S05]  /*41d60*/  BRA.DIV UR4, `(.L_x_7020) ;  /* 0x00000032041c7947 */ /* 0x000fea000b800000 */
[----:B0-----:R-:W0:Y:S02]  /*41d70*/  S2R R0, SR_TID.X ;  /* 0x0000000000007919 */ /* 0x001e240000002100 */
[----:B0-----:R-:W-:-:S04]  /*41d80*/  SHF.R.U32.HI R0, RZ, 0x5, R0 ;  /* 0x00000005ff007819 */ /* 0x001fc80000011600 */
[----:B------:R-:W-:-:S05]  /*41d90*/  LOP3.LUT R0, R0, 0x3, RZ, 0xc0, !PT ;  /* 0x0000000300007812 */ /* 0x000fca00078ec0ff */
[----:B------:R0:W1:Y:S02]  /*41da0*/  SHFL.IDX PT, R14, R0, RZ, 0x1f ;  /* 0x00001fff000e7589 */ /* 0x00006400000e0000 */
.L_x_7129:
[----:B-1----:R-:W-:-:S13]  /*41db0*/  ISETP.NE.AND P0, PT, R14, RZ, PT ;  /* 0x000000ff0e00720c */ /* 0x002fda0003f05270 */
[----:B------:R-:W-:Y:S05]  /*41dc0*/  @P0 BRA `(.L_x_6592) ;  /* 0x0000000000780947 */ /* 0x000fea0003800000 */
[----:B------:R-:W-:-:S03]  /*41dd0*/  UMOV UR4, 0xffffffff ;  /* 0xffffffff00047882 */ /* 0x000fc60000000000 */
[----:B------:R-:W-:Y:S05]  /*41de0*/  BRA.DIV UR4, `(.L_x_7021) ;  /* 0x0000003204307947 */ /* 0x000fea000b800000 */
[----:B------:R-:W-:-:S13]  /*41df0*/  ELECT P6, URZ, PT ;  /* 0x00000000003f782f */ /* 0x000fda00038c0000 */
.L_x_7132:
        /* <DEDUP_REMOVED lines=15> */
.L_x_7133:
[----:B------:R-:W0:Y:S01]  /*41ef0*/  LDL.LU R6, [R1+0x440] ;  /* 0x0004400001067983 */ /* 0x000e220000300800 */
[----:B------:R-:W1:Y:S01]  /*41f00*/  SYNCS.PHASECHK.TRANS64.TRYWAIT P0, [R7+URZ], R2 ;  /* 0x00000002070075a7 */ /* 0x000e62000800017f */
[----:B------:R-:W-:-:S04]  /*41f10*/  VIADD R0, R9, 0x38860 ;  /* 0x0003886009007836 */ /* 0x000fc80000000000 */
[----:B0-----:R-:W-:Y:S01]  /*41f20*/  IMAD R5, R6, 0x8, R0 ;  /* 0x0000000806057824 */ /* 0x001fe200078e0200 */
[----:B-1----:R-:W-:Y:S06]  /*41f30*/  @!P0 BRA `(.L_x_7023) ;  /* 0x0000003000108947 */ /* 0x002fec0003800000 */
.L_x_7134:
[----:B------:R-:W1:Y:S02]  /*41f40*/  SYNCS.PHASECHK.TRANS64.TRYWAIT P0, [R5+URZ], R4 ;  /* 0x00000004050075a7 */ /* 0x000e64000800017f */
[----:B-1----:R-:W-:Y:S05]  /*41f50*/  @!P0 BRA `(.L_x_7024) ;  /* 0x00000030001c8947 */ /* 0x002fea0003800000 */
.L_x_7135:
[----:B------:R-:W-:-:S07]  /*41f60*/  IMAD R3, R3, 0x8, R0 ;  /* 0x0000000803037824 */ /* 0x000fce00078e0200 */
.L_x_7025:
[----:B--2---:R2:W3:Y:S02]  /*41f70*/  SYNCS.PHASECHK.TRANS64.TRYWAIT P0, [R3+URZ], R2 ;  /* 0x00000002030075a7 */ /* 0x0044e4000800017f */
[----:B---3--:R-:W-:Y:S05]  /*41f80*/  @!P0 NANOSLEEP.SYNCS 0x989680 ;  /* 0x009896800000895d */ /* 0x008fea0003900000 */
[----:B------:R-:W3:Y:S02]  /*41f90*/  @!P0 SYNCS.PHASECHK.TRANS64 P0, [R3+URZ], R2 ;  /* 0x00000002030085a7 */ /* 0x000ee4000800007f */
[----:B---3--:R-:W-:Y:S05]  /*41fa0*/  @!P0 BRA `(.L_x_7025) ;  /* 0xfffffffc00f08947 */ /* 0x008fea000383ffff */
.L_x_6592:
[----:B------:R-:W-:Y:S05]  /*41fb0*/  BSYNC B9 ;  /* 0x0000000000097941 */ /* 0x000fea0003800000 */
.L_x_6589:
[----:B------:R-:W-:Y:S05]  /*41fc0*/  EXIT ;  /* 0x000000000000794d */ /* 0x000fea0003800000 */
.L_x_6618:
[----:B0-----:R0:W1:Y:S02]  /*41fd0*/  SYNCS.PHASECHK.TRANS64.TRYWAIT P0, [R45+URZ+0x38890], R48 ;  /* 0x038890302d0075a7 */ /* 0x001064000800017f */
[----:B-1----:R-:W-:Y:S05]  /*41fe0*/  @!P0 NANOSLEEP.SYNCS 0x989680 ;  /* 0x009896800000895d */ /* 0x002fea0003900000 */
[----:B------:R-:W1:Y:S02]  /*41ff0*/  @!P0 SYNCS.PHASECHK.TRANS64 P0, [R45+URZ+0x38890], R48 ;  /* 0x038890302d0085a7 */ /* 0x000e64000800007f */
[----:B-1----:R-:W-:Y:S05]  /*42000*/  @!P0 BRA `(.L_x_6618) ;  /* 0xfffffffc00f08947 */ /* 0x002fea000383ffff */
[----:B------:R-:W-:Y:S05]  /*42010*/  BRA `(.L_x_7026) ;  /* 0xfffffc1000987947 */ /* 0x000fea000383ffff */
.L_x_6628:
[----:B0-----:R0:W1:Y:S02]  /*42020*/  SYNCS.PHASECHK.TRANS64.TRYWAIT P6, [R45+URZ+0x38890], R48 ;  /* 0x038890302d0075a7 */ /* 0x00106400080c017f */
[----:B-1----:R-:W-:Y:S05]  /*42030*/  @!P6 NANOSLEEP.SYNCS 0x989680 ;  /* 0x009896800000e95d */ /* 0x002fea0003900000 */
[----:B------:R-:W1:Y:S02]  /*42040*/  @!P6 SYNCS.PHASECHK.TRANS64 P6, [R45+URZ+0x38890], R48 ;  /* 0x038890302d00e5a7 */ /* 0x000e6400080c007f */
[----:B-1----:R-:W-:Y:S05]  /*42050*/  @!P6 BRA `(.L_x_6628) ;  /* 0xfffffffc00f0e947 */ /* 0x002fea000383ffff */
[----:B------:R-:W-:Y:S05]  /*42060*/  BRA `(.L_x_7027) ;  /* 0xfffffc1c00807947 */ /* 0x000fea000383ffff */
.L_x_6633:
[----:B0-----:R0:W1:Y:S02]  /*42070*/  SYNCS.PHASECHK.TRANS64.TRYWAIT P0, [R45+URZ+0x38890], R48 ;  /* 0x038890302d0075a7 */ /* 0x001064000800017f */
[----:B-1----:R-:W-:Y:S05]  /*42080*/  @!P0 NANOSLEEP.SYNCS 0x989680 ;  /* 0x009896800000895d */ /* 0x002fea0003900000 */
[----:B------:R-:W1:Y:S02]  /*42090*/  @!P0 SYNCS.PHASECHK.TRANS64 P0, [R45+URZ+0x38890], R48 ;  /* 0x038890302d0085a7 */ /* 0x000e64000800007f */
[----:B-1----:R-:W-:Y:S05]  /*420a0*/  @!P0 BRA `(.L_x_6633) ;  /* 0xfffffffc00f08947 */ /* 0x002fea000383ffff */
[----:B------:R-:W-:Y:S05]  /*420b0*/  BRA `(.L_x_7028) ;  /* 0xfffffc2400b47947 */ /* 0x000fea000383ffff */
.L_x_6637:
[----:B-1----:R1:W0:Y:S02]  /*420c0*/  SYNCS.PHASECHK.TRANS64.TRYWAIT P4, [R45+URZ+0x388b0], R48 ;  /* 0x0388b0302d0075a7 */ /* 0x002224000808017f */
[----:B0-----:R-:W-:Y:S05]  /*420d0*/  @!P4 NANOSLEEP.SYNCS 0x989680 ;  /* 0x009896800000c95d */ /* 0x001fea0003900000 */
[----:B------:R-:W0:Y:S02]  /*420e0*/  @!P4 SYNCS.PHASECHK.TRANS64 P4, [R45+URZ+0x388b0], R48 ;  /* 0x0388b0302d00c5a7 */ /* 0x000e24000808007f */
[----:B0-----:R-:W-:Y:S05]  /*420f0*/  @!P4 BRA `(.L_x_6637) ;  /* 0xfffffffc00f0c947 */ /* 0x001fea000383ffff */
[----:B------:R-:W-:Y:S05]  /*42100*/  BRA `(.L_x_7029) ;  /* 0xfffffc2800447947 */ /* 0x000fea000383ffff */
.L_x_6685:
        /* <DEDUP_REMOVED lines=8> */
.L_x_7031:
[----:B------:R-:W-:Y:S05]  /*42190*/  BSYNC B1 ;  /* 0x0000000000017941 */ /* 0x000fea0003800000 */
.L_x_7030:
        /* <DEDUP_REMOVED lines=8> */
.L_x_7032:
[----:B------:R-:W-:Y:S02]  /*42220*/  IMAD.MOV.U32 R13, RZ, RZ, R32 ;  /* 0x000000ffff0d7224 */ /* 0x000fe400078e0020 */
[----:B------:R-:W-:-:S07]  /*42230*/  IMAD.MOV.U32 R6, RZ, RZ, R14 ;  /* 0x000000ffff067224 */ /* 0x000fce00078e000e */
[----:B------:R-:W-:Y:S05]  /*42240*/  WARPSYNC.COLLECTIVE R15, `(.L_x_7033) ;  /* 0x000000000f087348 */ /* 0x000fea0003c00000 */
[----:B------:R0:W1:Y:S02]  /*42250*/  SHFL.IDX P6, R14, R13, R12, R11 ;  /* 0x0000000c0d0e7389 */ /* 0x00006400000c000b */
[----:B01----:R-:W-:Y:S01]  /*42260*/  ENDCOLLECTIVE ;  /* 0x000000000000791b */ /* 0x003fe20003800000 */
.L_x_7033:
[----:B------:R-:W-:Y:S02]  /*42270*/  IMAD.MOV.U32 R13, RZ, RZ, R34 ;  /* 0x000000ffff0d7224 */ /* 0x000fe400078e0022 */
[----:B------:R-:W-:-:S07]  /*42280*/  IMAD.MOV.U32 R7, RZ, RZ, R14 ;  /* 0x000000ffff077224 */ /* 0x000fce00078e000e */
[----:B------:R-:W-:Y:S05]  /*42290*/  WARPSYNC.COLLECTIVE R15, `(.L_x_7034) ;  /* 0x000000000f087348 */ /* 0x000fea0003c00000 */
[----:B------:R0:W1:Y:S02]  /*422a0*/  SHFL.IDX P6, R14, R13, R12, R11 ;  /* 0x0000000c0d0e7389 */ /* 0x00006400000c000b */
[----:B01----:R-:W-:Y:S01]  /*422b0*/  ENDCOLLECTIVE ;  /* 0x000000000000791b */ /* 0x003fe20003800000 */
.L_x_7034:
[----:B------:R-:W-:Y:S01]  /*422c0*/  IMAD.MOV.U32 R8, RZ, RZ, R14 ;  /* 0x000000ffff087224 */ /* 0x000fe200078e000e */
[----:B------:R-:W-:Y:S06]  /*422d0*/  BRA `(.L_x_7035) ;  /* 0xfffffccc00cc7947 */ /* 0x000fec000383ffff */
.L_x_6688:
        /* <DEDUP_REMOVED lines=8> */
.L_x_7037:
[----:B------:R-:W-:Y:S05]  /*42360*/  BSYNC B1 ;  /* 0x0000000000017941 */ /* 0x000fea0003800000 */
.L_x_7036:
        /* <DEDUP_REMOVED lines=8> */
.L_x_7038:
[----:B------:R-:W-:Y:S02]  /*423f0*/  IMAD.MOV.U32 R13, RZ, RZ, R32 ;  /* 0x000000ffff0d7224 */ /* 0x000fe400078e0020 */
[----:B------:R-:W-:-:S07]  /*42400*/  IMAD.MOV.U32 R6, RZ, RZ, R14 ;  /* 0x000000ffff067224 */ /* 0x000fce00078e000e */
[----:B------:R-:W-:Y:S05]  /*42410*/  WARPSYNC.COLLECTIVE R15, `(.L_x_7039) ;  /* 0x000000000f087348 */ /* 0x000fea0003c00000 */
[----:B------:R0:W1:Y:S02]  /*42420*/  SHFL.IDX P6, R14, R13, R12, R11 ;  /* 0x0000000c0d0e7389 */ /* 0x00006400000c000b */
[----:B01----:R-:W-:Y:S01]  /*42430*/  ENDCOLLECTIVE ;  /* 0x000000000000791b */ /* 0x003fe20003800000 */
.L_x_7039:
[----:B------:R-:W-:Y:S02]  /*42440*/  IMAD.MOV.U32 R13, RZ, RZ, R34 ;  /* 0x000000ffff0d7224 */ /* 0x000fe400078e0022 */
[----:B------:R-:W-:-:S07]  /*42450*/  IMAD.MOV.U32 R7, RZ, RZ, R14 ;  /* 0x000000ffff077224 */ /* 0x000fce00078e000e */
[----:B------:R-:W-:Y:S05]  /*42460*/  WARPSYNC.COLLECTIVE R15, `(.L_x_7040) ;  /* 0x000000000f087348 */ /* 0x000fea0003c00000 */
[----:B------:R0:W1:Y:S02]  /*42470*/  SHFL.IDX P6, R14, R13, R12, R11 ;  /* 0x0000000c0d0e7389 */ /* 0x00006400000c000b */
[----:B01----:R-:W-:Y:S01]  /*42480*/  ENDCOLLECTIVE ;  /* 0x000000000000791b */ /* 0x003fe20003800000 */
.L_x_7040:
[----:B------:R-:W-:Y:S05]  /*42490*/  BRA `(.L_x_7041) ;  /* 0xfffffcd000347947 */ /* 0x000fea000383ffff */
.L_x_6692:
[----:B-1----:R1:W4:Y:S02]  /*424a0*/  SYNCS.PHASECHK.TRANS64.TRYWAIT P0, [R2+URZ+0x38800], R33 ;  /* 0x03880021020075a7 */ /* 0x002324000800017f */
[----:B----4-:R-:W-:Y:S05]  /*424b0*/  @!P0 NANOSLEEP.SYNCS 0x989680 ;  /* 0x009896800000895d */ /* 0x010fea0003900000 */
[----:B------:R-:W4:Y:S02]  /*424c0*/  @!P0 SYNCS.PHASECHK.TRANS64 P0, [R2+URZ+0x38800], R33 ;  /* 0x03880021020085a7 */ /* 0x000f24000800007f */
[----:B----4-:R-:W-:Y:S05]  /*424d0*/  @!P0 BRA `(.L_x_6692) ;  /* 0xfffffffc00f08947 */ /* 0x010fea000383ffff */
[----:B------:R-:W-:Y:S05]  /*424e0*/  BRA `(.L_x_7042) ;  /* 0xfffffcd000c07947 */ /* 0x000fea000383ffff */
.L_x_6700:
        /* <DEDUP_REMOVED lines=8> */
.L_x_7044:
[----:B------:R-:W-:Y:S05]  /*42570*/  BSYNC B1 ;  /* 0x0000000000017941 */ /* 0x000fea0003800000 */
.L_x_7043:
        /* <DEDUP_REMOVED lines=8> */
.L_x_7045:
[----:B------:R-:W-:Y:S02]  /*42600*/  IMAD.MOV.U32 R13, RZ, RZ, R32 ;  /* 0x000000ffff0d7224 */ /* 0x000fe400078e0020 */
[----:B------:R-:W-:-:S07]  /*42610*/  IMAD.MOV.U32 R4, RZ, RZ, R14 ;  /* 0x000000ffff047224 */ /* 0x000fce00078e000e */
[----:B------:R-:W-:Y:S05]  /*42620*/  WARPSYNC.COLLECTIVE R15, `(.L_x_7046) ;  /* 0x000000000f087348 */ /* 0x000fea0003c00000 */
[----:B------:R0:W1:Y:S02]  /*42630*/  SHFL.IDX P6, R14, R13, R12, R11 ;  /* 0x0000000c0d0e7389 */ /* 0x00006400000c000b */
[----:B01----:R-:W-:Y:S01]  /*42640*/  ENDCOLLECTIVE ;  /* 0x000000000000791b */ /* 0x003fe20003800000 */
.L_x_7046:
[----:B------:R-:W-:Y:S02]  /*42650*/  IMAD.MOV.U32 R13, RZ, RZ, R9 ;  /* 0x000000ffff0d7224 */ /* 0x000fe400078e0009 */
[----:B------:R-:W-:-:S07]  /*42660*/  IMAD.MOV.U32 R7, RZ, RZ, R14 ;  /* 0x000000ffff077224 */ /* 0x000fce00078e000e */
[----:B------:R-:W-:Y:S05]  /*42670*/  WARPSYNC.COLLECTIVE R15, `(.L_x_7047) ;  /* 0x000000000f087348 */ /* 0x000fea0003c00000 */
[----:B------:R0:W1:Y:S02]  /*42680*/  SHFL.IDX P6, R14, R13, R12, R11 ;  /* 0x0000000c0d0e7389 */ /* 0x00006400000c000b */
[----:B01----:R-:W-:Y:S01]  /*42690*/  ENDCOLLECTIVE ;  /* 0x000000000000791b */ /* 0x003fe20003800000 */
.L_x_7047:
[----:B------:R-:W-:Y:S01]  /*426a0*/  IMAD.MOV.U32 R6, RZ, RZ, R14 ;  /* 0x000000ffff067224 */ /* 0x000fe200078e000e */
[----:B------:R-:W-:Y:S06]  /*426b0*/  BRA `(.L_x_7048) ;  /* 0xfffffce000807947 */ /* 0x000fec000383ffff */
.L_x_6703:
        /* <DEDUP_REMOVED lines=8> */
.L_x_7050:
[----:B------:R-:W-:Y:S05]  /*42740*/  BSYNC B1 ;  /* 0x0000000000017941 */ /* 0x000fea0003800000 */
.L_x_7049:
        /* <DEDUP_REMOVED lines=8> */
.L_x_7051:
[----:B------:R-:W-:Y:S02]  /*427d0*/  IMAD.MOV.U32 R13, RZ, RZ, R32 ;  /* 0x000000ffff0d7224 */ /* 0x000fe400078e0020 */
[----:B------:R-:W-:-:S07]  /*427e0*/  IMAD.MOV.U32 R4, RZ, RZ, R14 ;  /* 0x000000ffff047224 */ /* 0x000fce00078e000e */
[----:B------:R-:W-:Y:S05]  /*427f0*/  WARPSYNC.COLLECTIVE R15, `(.L_x_7052) ;  /* 0x000000000f087348 */ /* 0x000fea0003c00000 */
[----:B------:R0:W1:Y:S02]  /*42800*/  SHFL.IDX P6, R14, R13, R12, R11 ;  /* 0x0000000c0d0e7389 */ /* 0x00006400000c000b */
[----:B01----:R-:W-:Y:S01]  /*42810*/  ENDCOLLECTIVE ;  /* 0x000000000000791b */ /* 0x003fe20003800000 */
.L_x_7052:
[----:B------:R-:W-:Y:S02]  /*42820*/  IMAD.MOV.U32 R13, RZ, RZ, R9 ;  /* 0x000000ffff0d7224 */ /* 0x000fe400078e0009 */
[----:B------:R-:W-:-:S07]  /*42830*/  IMAD.MOV.U32 R5, RZ, RZ, R14 ;  /* 0x000000ffff057224 */ /* 0x000fce00078e000e */
[----:B------:R-:W-:Y:S05]  /*42840*/  WARPSYNC.COLLECTIVE R15, `(.L_x_7053) ;  /* 0x000000000f087348 */ /* 0x000fea0003c00000 */
[----:B------:R0:W1:Y:S02]  /*42850*/  SHFL.IDX P6, R14, R13, R12, R11 ;  /* 0x0000000c0d0e7389 */ /* 0x00006400000c000b */
[----:B01----:R-:W-:Y:S01]  /*42860*/  ENDCOLLECTIVE ;  /* 0x000000000000791b */ /* 0x003fe20003800000 */
.L_x_7053:
[----:B------:R-:W-:Y:S02]  /*42870*/  IMAD.MOV.U32 R12, RZ, RZ, R4 ;  /* 0x000000ffff0c7224 */ /* 0x000fe400078e0004 */
[----:B------:R-:W-:Y:S01]  /*42880*/  IMAD.MOV.U32 R13, RZ, RZ, R3 ;  /* 0x000000ffff0d7224 */ /* 0x000fe200078e0003 */
[----:B------:R-:W-:Y:S06]  /*42890*/  BRA `(.L_x_7054) ;  /* 0xfffffce000ac7947 */ /* 0x000fec000383ffff */
.L_x_6707:
[----:B-1----:R1:W2:Y:S02]  /*428a0*/  SYNCS.PHASECHK.TRANS64.TRYWAIT P0, [R2+URZ+0x38800], R3 ;  /* 0x03880003020075a7 */ /* 0x0022a4000800017f */
[----:B--2---:R-:W-:Y:S05]  /*428b0*/  @!P0 NANOSLEEP.SYNCS 0x989680 ;  /* 0x009896800000895d */ /* 0x004fea0003900000 */
[----:B------:R-:W2:Y:S02]  /*428c0*/  @!P0 SYNCS.PHASECHK.TRANS64 P0, [R2+URZ+0x38800], R3 ;  /* 0x03880003020085a7 */ /* 0x000ea4000800007f */
[----:B--2---:R-:W-:Y:S05]  /*428d0*/  @!P0 BRA `(.L_x_6707) ;  /* 0xfffffffc00f08947 */ /* 0x004fea000383ffff */
[----:B------:R-:W-:Y:S05]  /*428e0*/  BRA `(.L_x_7055) ;  /* 0xfffffce400047947 */ /* 0x000fea000383ffff */
.L_x_6722:
[----:B0-----:R0:W1:Y:S02]  /*428f0*/  SYNCS.PHASECHK.TRANS64.TRYWAIT P0, [R3+URZ], R6 ;  /* 0x00000006030075a7 */ /* 0x001064000800017f */
[----:B-1----:R-:W-:Y:S05]  /*42900*/  @!P0 NANOSLEEP.SYNCS 0x989680 ;  /* 0x009896800000895d */ /* 0x002fea0003900000 */
[----:B------:R-:W1:Y:S02]  /*42910*/  @!P0 SYNCS.PHASECHK.TRANS64 P0, [R3+URZ], R6 ;  /* 0x00000006030085a7 */ /* 0x000e64000800007f */
[----:B-1----:R-:W-:Y:S05]  /*42920*/  @!P0 BRA `(.L_x_6722) ;  /* 0xfffffffc00f08947 */ /* 0x002fea000383ffff */
[----:B------:R-:W-:Y:S05]  /*42930*/  BRA `(.L_x_6721) ;  /* 0xfffffcf800ec7947 */ /* 0x000fea000383ffff */
.L_x_6729:
[----:B-1----:R1:W2:Y:S02]  /*42940*/  SYNCS.PHASECHK.TRANS64.TRYWAIT P0, [R6+URZ], R7 ;  /* 0x00000007060075a7 */ /* 0x0022a4000800017f */
[----:B--2---:R-:W-:Y:S05]  /*42950*/  @!P0 NANOSLEEP.SYNCS 0x989680 ;  /* 0x009896800000895d */ /* 0x004fea0003900000 */
[----:B------:R-:W2:Y:S02]  /*42960*/  @!P0 SYNCS.PHASECHK.TRANS64 P0, [R6+URZ], R7 ;  /* 0x00000007060085a7 */ /* 0x000ea4000800007f */
[----:B--2---:R-:W-:Y:S05]  /*42970*/  @!P0 BRA `(.L_x_6729) ;  /* 0xfffffffc00f08947 */ /* 0x004fea000383ffff */
[----:B------:R-:W-:Y:S05]  /*42980*/  BRA `(.L_x_6728) ;  /* 0xfffffd0000207947 */ /* 0x000fea000383ffff */
.L_x_6756:
[----:B0-----:R0:W1:Y:S02]  /*42990*/  SYNCS.PHASECHK.TRANS64.TRYWAIT P1, [R3+URZ], R6 ;  /* 0x00000006030075a7 */ /* 0x001064000802017f */
[----:B-1----:R-:W-:Y:S05]  /*429a0*/  @!P1 NANOSLEEP.SYNCS 0x989680 ;  /* 0x009896800000995d */ /* 0x002fea0003900000 */
[----:B------:R-:W1:Y:S02]  /*429b0*/  @!P1 SYNCS.PHASECHK.TRANS64 P1, [R3+URZ], R6 ;  /* 0x00000006030095a7 */ /* 0x000e64000802007f */
[----:B-1----:R-:W-:Y:S05]  /*429c0*/  @!P1 BRA `(.L_x_6756) ;  /* 0xfffffffc00f09947 */ /* 0x002fea000383ffff */
[----:B------:R-:W-:Y:S05]  /*429d0*/  BRA `(.L_x_6755) ;  /* 0xfffffda400347947 */ /* 0x000fea000383ffff */
.L_x_6763:
[----:B-1----:R1:W2:Y:S02]  /*429e0*/  SYNCS.PHASECHK.TRANS64.TRYWAIT P1, [R6+URZ], R7 ;  /* 0x00000007060075a7 */ /* 0x0022a4000802017f */
[----:B--2---:R-:W-:Y:S05]  /*429f0*/  @!P1 NANOSLEEP.SYNCS 0x989680 ;  /* 0x009896800000995d */ /* 0x004fea0003900000 */
[----:B------:R-:W2:Y:S02]  /*42a00*/  @!P1 SYNCS.PHASECHK.TRANS64 P1, [R6+URZ], R7 ;  /* 0x00000007060095a7 */ /* 0x000ea4000802007f */
[----:B--2---:R-:W-:Y:S05]  /*42a10*/  @!P1 BRA `(.L_x_6763) ;  /* 0xfffffffc00f09947 */ /* 0x004fea000383ffff */
[----:B------:R-:W-:Y:S05]  /*42a20*/  BRA `(.L_x_6762) ;  /* 0xfffffda800687947 */ /* 0x000fea000383ffff */
.L_x_6776:
[----:B0-----:R0:W1:Y:S02]  /*42a30*/  SYNCS.PHASECHK.TRANS64.TRYWAIT P0, [R3+URZ], R6 ;  /* 0x00000006030075a7 */ /* 0x001064000800017f */
[----:B-1----:R-:W-:Y:S05]  /*42a40*/  @!P0 NANOSLEEP.SYNCS 0x989680 ;  /* 0x009896800000895d */ /* 0x002fea0003900000 */
[----:B------:R-:W1:Y:S02]  /*42a50*/  @!P0 SYNCS.PHASECHK.TRANS64 P0, [R3+URZ], R6 ;  /* 0x00000006030085a7 */ /* 0x000e64000800007f */
[----:B-1----:R-:W-:Y:S05]  /*42a60*/  @!P0 BRA `(.L_x_6776) ;  /* 0xfffffffc00f08947 */ /* 0x002fea000383ffff */
[----:B------:R-:W-:Y:S05]  /*42a70*/  BRA `(.L_x_6775) ;  /* 0xfffffe3c00307947 */ /* 0x000fea000383ffff */
.L_x_6783:
[----:B-1----:R1:W2:Y:S02]  /*42a80*/  SYNCS.PHASECHK.TRANS64.TRYWAIT P0, [R6+URZ], R7 ;  /* 0x00000007060075a7 */ /* 0x0022a4000800017f */
[----:B--2---:R-:W-:Y:S05]  /*42a90*/  @!P0 NANOSLEEP.SYNCS 0x989680 ;  /* 0x009896800000895d */ /* 0x004fea0003900000 */
[----:B------:R-:W2:Y:S02]  /*42aa0*/  @!P0 SYNCS.PHASECHK.TRANS64 P0, [R6+URZ], R7 ;  /* 0x00000007060085a7 */ /* 0x000ea4000800007f */
[----:B--2---:R-:W-:Y:S05]  /*42ab0*/  @!P0 BRA `(.L_x_6783) ;  /* 0xfffffffc00f08947 */ /* 0x004fea000383ffff */
[----:B------:R-:W-:Y:S05]  /*42ac0*/  BRA `(.L_x_6782) ;  /* 0xfffffe4000647947 */ /* 0x000fea000383ffff */
.L_x_6843:
        /* <DEDUP_REMOVED lines=11> */
.L_x_7057:
[----:B------:R-:W-:Y:S05]  /*42b80*/  BSYNC B1 ;  /* 0x0000000000017941 */ /* 0x000fea0003800000 */
.L_x_7056:
[----:B------:R-:W-:Y:S05]  /*42b90*/  BRA `(.L_x_7058) ;  /* 0xffffff6000907947 */ /* 0x000fea000383ffff */
.L_x_6845:
[----:B------:R-:W-:Y:S01]  /*42ba0*/  BSSY B1, `(.L_x_7059) ;  /* 0x0000006000017945 */ /* 0x000fe20003800000 */
[----:B0-----:R-:W-:-:S07]  /*42bb0*/  IMAD.MOV.U32 R15, RZ, RZ, -0x1 ;  /* 0xffffffffff0f7424 */ /* 0x001fce00078e00ff */
[----:B-1----:R-:W-:Y:S05]  /*42bc0*/  WARPSYNC.COLLECTIVE R15, `(.L_x_7060) ;  /* 0x000000000f0c7348 */ /* 0x002fea0003c00000 */
[----:B------:R-:W-:Y:S02]  /*42bd0*/  ELECT P6, UR62, PT ;  /* 0x00000000003e782f */ /* 0x000fe400038c0000 */
[----:B------:R-:W-:Y:S01]  /*42be0*/  MOV R14, UR62 ;  /* 0x0000003e000e7c02 */ /* 0x000fe20008000f00 */
[----:B-1----:R-:W-:Y:S10]  /*42bf0*/  ENDCOLLECTIVE ;  /* 0x000000000000791b */ /* 0x002ff40003800000 */
.L_x_7060:
[----:B------:R-:W-:Y:S05]  /*42c00*/  BSYNC B1 ;  /* 0x0000000000017941 */ /* 0x000fea0003800000 */
.L_x_7059:
[----:B------:R-:W-:Y:S05]  /*42c10*/  BRA `(.L_x_6844) ;  /* 0xffffff6000887947 */ /* 0x000fea000383ffff */
.L_x_6847:
[----:B-1----:R1:W2:Y:S02]  /*42c20*/  SYNCS.PHASECHK.TRANS64.TRYWAIT P0, [R18+URZ+0x38820], R5 ;  /* 0x03882005120075a7 */ /* 0x0022a4000800017f */
[----:B--2---:R-:W-:Y:S05]  /*42c30*/  @!P0 NANOSLEEP.SYNCS 0x989680 ;  /* 0x009896800000895d */ /* 0x004fea0003900000 */
[----:B------:R-:W2:Y:S02]  /*42c40*/  @!P0 SYNCS.PHASECHK.TRANS64 P0, [R18+URZ+0x38820], R5 ;  /* 0x03882005120085a7 */ /* 0x000ea4000800007f */
[----:B--2---:R-:W-:Y:S05]  /*42c50*/  @!P0 BRA `(.L_x_6847) ;  /* 0xfffffffc00f08947 */ /* 0x004fea000383ffff */
[----:B------:R-:W-:Y:S05]  /*42c60*/  BRA `(.L_x_7061) ;  /* 0xffffff6000987947 */ /* 0x000fea000383ffff */
.L_x_6851:
[----:B--2---:R2:W3:Y:S02]  /*42c70*/  SYNCS.PHASECHK.TRANS64.TRYWAIT P0, [R6+URZ+0x388a0], R10 ;  /* 0x0388a00a060075a7 */ /* 0x0044e4000800017f */
[----:B---3--:R-:W-:Y:S05]  /*42c80*/  @!P0 NANOSLEEP.SYNCS 0x989680 ;  /* 0x009896800000895d */ /* 0x008fea0003900000 */
[----:B------:R-:W3:Y:S02]  /*42c90*/  @!P0 SYNCS.PHASECHK.TRANS64 P0, [R6+URZ+0x388a0], R10 ;  /* 0x0388a00a060085a7 */ /* 0x000ee4000800007f */
[----:B---3--:R-:W-:Y:S05]  /*42ca0*/  @!P0 BRA `(.L_x_6851) ;  /* 0xfffffffc00f08947 */ /* 0x008fea000383ffff */
[----:B------:R-:W-:Y:S05]  /*42cb0*/  BRA `(.L_x_7062) ;  /* 0xffffff6000b87947 */ /* 0x000fea000383ffff */
.L_x_6856:
[----:B-1----:R1:W3:Y:S02]  /*42cc0*/  SYNCS.PHASECHK.TRANS64.TRYWAIT P0, [R6+URZ+0x388c0], R10 ;  /* 0x0388c00a060075a7 */ /* 0x0022e4000800017f */
[----:B---3--:R-:W-:Y:S05]  /*42cd0*/  @!P0 NANOSLEEP.SYNCS 0x989680 ;  /* 0x009896800000895d */ /* 0x008fea0003900000 */
[----:B------:R-:W3:Y:S02]  /*42ce0*/  @!P0 SYNCS.PHASECHK.TRANS64 P0, [R6+URZ+0x388c0], R10 ;  /* 0x0388c00a060085a7 */ /* 0x000ee4000800007f */
[----:B---3--:R-:W-:Y:S05]  /*42cf0*/  @!P0 BRA `(.L_x_6856) ;  /* 0xfffffffc00f08947 */ /* 0x008fea000383ffff */
[----:B------:R-:W-:Y:S05]  /*42d00*/  BRA `(.L_x_7063) ;  /* 0xffffff6400387947 */ /* 0x000fea000383ffff */
.L_x_6870:
[----:B-1----:R1:W2:Y:S02]  /*42d10*/  SYNCS.PHASECHK.TRANS64.TRYWAIT P1, [R6+URZ+0x388a0], R7 ;  /* 0x0388a007060075a7 */ /* 0x0022a4000802017f */
[----:B--2---:R-:W-:Y:S05]  /*42d20*/  @!P1 NANOSLEEP.SYNCS 0x989680 ;  /* 0x009896800000995d */ /* 0x004fea0003900000 */
[----:B------:R-:W2:Y:S02]  /*42d30*/  @!P1 SYNCS.PHASECHK.TRANS64 P1, [R6+URZ+0x388a0], R7 ;  /* 0x0388a007060095a7 */ /* 0x000ea4000802007f */
[----:B--2---:R-:W-:Y:S05]  /*42d40*/  @!P1 BRA `(.L_x_6870) ;  /* 0xfffffffc00f09947 */ /* 0x004fea000383ffff */
[----:B------:R-:W-:Y:S05]  /*42d50*/  BRA `(.L_x_7064) ;  /* 0xffffff6c00b87947 */ /* 0x000fea000383ffff */
.L_x_6875:
[----:B--2---:R2:W3:Y:S02]  /*42d60*/  SYNCS.PHASECHK.TRANS64.TRYWAIT P1, [R6+URZ+0x388c0], R7 ;  /* 0x0388c007060075a7 */ /* 0x0044e4000802017f */
[----:B---3--:R-:W-:Y:S05]  /*42d70*/  @!P1 NANOSLEEP.SYNCS 0x989680 ;  /* 0x009896800000995d */ /* 0x008fea0003900000 */
[----:B------:R-:W3:Y:S02]  /*42d80*/  @!P1 SYNCS.PHASECHK.TRANS64 P1, [R6+URZ+0x388c0], R7 ;  /* 0x0388c007060095a7 */ /* 0x000ee4000802007f */
[----:B---3--:R-:W-:Y:S05]  /*42d90*/  @!P1 BRA `(.L_x_6875) ;  /* 0xfffffffc00f09947 */ /* 0x008fea000383ffff */
[----:B------:R-:W-:Y:S05]  /*42da0*/  BRA `(.L_x_7065) ;  /* 0xffffff7000347947 */ /* 0x000fea000383ffff */
.L_x_6905:
[----:B--2---:R-:W2:Y:S01]  /*42db0*/  S2R R4, SR_TID.X ;  /* 0x0000000000047919 */ /* 0x004ea20000002100 */
        /* <DEDUP_REMOVED lines=10> */
.L_x_7067:
[----:B------:R-:W-:Y:S05]  /*42e60*/  BSYNC B0 ;  /* 0x0000000000007941 */ /* 0x000fea0003800000 */
.L_x_7066:
[----:B------:R-:W-:Y:S05]  /*42e70*/  BRA `(.L_x_7068) ;  /* 0xffffff8400b87947 */ /* 0x000fea000383ffff */
.L_x_6907:
[----:B------:R-:W-:Y:S01]  /*42e80*/  BSSY B0, `(.L_x_7069) ;  /* 0x0000006000007945 */ /* 0x000fe20003800000 */
[----:B0-----:R-:W-:-:S07]  /*42e90*/  IMAD.MOV.U32 R15, RZ, RZ, -0x1 ;  /* 0xffffffffff0f7424 */ /* 0x001fce00078e00ff */
[----:B-12---:R-:W-:Y:S05]  /*42ea0*/  WARPSYNC.COLLECTIVE R15, `(.L_x_7070) ;  /* 0x000000000f0c7348 */ /* 0x006fea0003c00000 */
[----:B------:R-:W-:Y:S02]  /*42eb0*/  ELECT P6, UR62, PT ;  /* 0x00000000003e782f */ /* 0x000fe400038c0000 */
[----:B------:R-:W-:Y:S01]  /*42ec0*/  MOV R14, UR62 ;  /* 0x0000003e000e7c02 */ /* 0x000fe20008000f00 */
[----:B-12---:R-:W-:Y:S10]  /*42ed0*/  ENDCOLLECTIVE ;  /* 0x000000000000791b */ /* 0x006ff40003800000 */
.L_x_7070:
[----:B------:R-:W-:Y:S05]  /*42ee0*/  BSYNC B0 ;  /* 0x0000000000007941 */ /* 0x000fea0003800000 */
.L_x_7069:
[----:B------:R-:W-:Y:S05]  /*42ef0*/  BRA `(.L_x_7071) ;  /* 0xffffff8400bc7947 */ /* 0x000fea000383ffff */
.L_x_6909:
[----:B---3--:R3:W4:Y:S02]  /*42f00*/  SYNCS.PHASECHK.TRANS64.TRYWAIT P0, [R0+URZ+0x38840], R2 ;  /* 0x03884002000075a7 */ /* 0x008724000800017f */
[----:B----4-:R-:W-:Y:S05]  /*42f10*/  @!P0 NANOSLEEP.SYNCS 0x989680 ;  /* 0x009896800000895d */ /* 0x010fea0003900000 */
[----:B------:R-:W4:Y:S02]  /*42f20*/  @!P0 SYNCS.PHASECHK.TRANS64 P0, [R0+URZ+0x38840], R2 ;  /* 0x03884002000085a7 */ /* 0x000f24000800007f */
[----:B----4-:R-:W-:Y:S05]  /*42f30*/  @!P0 BRA `(.L_x_6909) ;  /* 0xfffffffc00f08947 */ /* 0x010fea000383ffff */
[----:B------:R-:W-:Y:S05]  /*42f40*/  BRA `(.L_x_7072) ;  /* 0xffffff8800207947 */ /* 0x000fea000383ffff */
.L_x_6913:
        /* <DEDUP_REMOVED lines=10> */
.L_x_7073:
[----:B------:R0:W-:Y:S01]  /*42ff0*/  STL [R1+0x45c], R10 ;  /* 0x00045c0a01007387 */ /* 0x0001e20000100800 */
[----:B------:R-:W-:Y:S02]  /*43000*/  IMAD.MOV.U32 R13, RZ, RZ, R3 ;  /* 0x000000ffff0d7224 */ /* 0x000fe400078e0003 */
[----:B------:R-:W-:-:S07]  /*43010*/  IMAD.MOV.U32 R4, RZ, RZ, R14 ;  /* 0x000000ffff047224 */ /* 0x000fce00078e000e */
[----:B0-----:R-:W-:Y:S05]  /*43020*/  WARPSYNC.COLLECTIVE R15, `(.L_x_7074) ;  /* 0x000000000f087348 */ /* 0x001fea0003c00000 */
[----:B------:R1:W2:Y:S02]  /*43030*/  SHFL.IDX P6, R14, R13, R12, R11 ;  /* 0x0000000c0d0e7389 */ /* 0x0002a400000c000b */
[----:B012---:R-:W-:Y:S01]  /*43040*/  ENDCOLLECTIVE ;  /* 0x000000000000791b */ /* 0x007fe20003800000 */
.L_x_7074:
[----:B------:R-:W-:Y:S02]  /*43050*/  IMAD.MOV.U32 R13, RZ, RZ, R2 ;  /* 0x000000ffff0d7224 */ /* 0x000fe400078e0002 */
[----:B------:R-:W-:Y:S02]  /*43060*/  IMAD.MOV.U32 R12, RZ, RZ, 0x1 ;  /* 0x00000001ff0c7424 */ /* 0x000fe400078e00ff */
[----:B------:R-:W-:-:S07]  /*43070*/  IMAD.MOV.U32 R5, RZ, RZ, R14 ;  /* 0x000000ffff057224 */ /* 0x000fce00078e000e */
[----:B------:R-:W-:Y:S05]  /*43080*/  WARPSYNC.COLLECTIVE R15, `(.L_x_7075) ;  /* 0x000000000f087348 */ /* 0x000fea0003c00000 */
[----:B------:R0:W1:Y:S02]  /*43090*/  SHFL.IDX P6, R14, R13, R12, R11 ;  /* 0x0000000c0d0e7389 */ /* 0x00006400000c000b */
[----:B01----:R-:W-:Y:S01]  /*430a0*/  ENDCOLLECTIVE ;  /* 0x000000000000791b */ /* 0x003fe20003800000 */
.L_x_7075:
[----:B------:R-:W-:Y:S02]  /*430b0*/  IMAD.MOV.U32 R13, RZ, RZ, R3 ;  /* 0x000000ffff0d7224 */ /* 0x000fe400078e0003 */
[----:B------:R-:W-:-:S07]  /*430c0*/  IMAD.MOV.U32 R6, RZ, RZ, R14 ;  /* 0x000000ffff067224 */ /* 0x000fce00078e000e */
[----:B------:R-:W-:Y:S05]  /*430d0*/  WARPSYNC.COLLECTIVE R15, `(.L_x_7076) ;  /* 0x000000000f087348 */ /* 0x000fea0003c00000 */
[----:B------:R0:W1:Y:S02]  /*430e0*/  SHFL.IDX P6, R14, R13, R12, R11 ;  /* 0x0000000c0d0e7389 */ /* 0x00006400000c000b */
[----:B01----:R-:W-:Y:S01]  /*430f0*/  ENDCOLLECTIVE ;  /* 0x000000000000791b */ /* 0x003fe20003800000 */
.L_x_7076:
        /* <DEDUP_REMOVED lines=22> */
.L_x_7077:
        /* <DEDUP_REMOVED lines=10> */
.L_x_7078:
        /* <DEDUP_REMOVED lines=11> */
.L_x_7079:
        /* <DEDUP_REMOVED lines=14> */
.L_x_7080:
[----:B------:R-:W-:Y:S01]  /*43490*/  IMAD.MOV.U32 R3, RZ, RZ, R14 ;  /* 0x000000ffff037224 */ /* 0x000fe200078e000e */
[----:B------:R-:W-:Y:S06]  /*434a0*/  BRA `(.L_x_7081) ;  /* 0xffffff8c00647947 */ /* 0x000fec000383ffff */
.L_x_6917:
        /* <DEDUP_REMOVED lines=26> */
.L_x_7083:
[----:B------:R-:W-:Y:S05]  /*43650*/  BSYNC B0 ;  /* 0x0000000000007941 */ /* 0x000fea0003800000 */
.L_x_7082:
        /* <DEDUP_REMOVED lines=13> */
.L_x_7084:
        /* <DEDUP_REMOVED lines=35> */
[----:B------:R0:W-:Y:S03]  /*43960*/  @!P2 LDGSTS.E.BYPASS.LTC128B.128 [R7+0x32400], desc[UR44][R2.64+0x300], P6 ;  /* 0x324003000207afae */ /* 0x0001e6000b101d6c */
[----:B------:R-:W-:-:S07]  /*43970*/  @!P3 SHF.R.U32.HI R8, RZ, 0x2, R8 ;  /* 0x00000002ff08b819 */ /* 0x000fce0000011608 */
[----:B0-----:R-:W-:Y:S05]  /*43980*/  WARPSYNC.COLLECTIVE R15, `(.L_x_7085) ;  /* 0x000000000f087348 */ /* 0x001fea0003c00000 */
[----:B------:R1:W2:Y:S02]  /*43990*/  SHFL.IDX P6, R14, R13, R12, R11 ;  /* 0x0000000c0d0e7389 */ /* 0x0002a400000c000b */
[----:B012---:R-:W-:Y:S01]  /*439a0*/  ENDCOLLECTIVE ;  /* 0x000000000000791b */ /* 0x007fe20003800000 */
.L_x_7085:
        /* <DEDUP_REMOVED lines=12> */
[----:B------:R-:W-:Y:S02]  /*43a70*/  @!P3 ISETP.NE.U32.AND P4, PT, R8, RZ, PT ;  /* 0x000000ff0800b20c */ /* 0x000fe40003f85070 */
[----:B------:R-:W1:Y:S01]  /*43a80*/  S2R R8, SR_TID.X ;  /* 0x0000000000087919 */ /* 0x000e620000002100 */
[----:B0-----:R-:W-:-:S10]  /*43a90*/  IMAD.MOV.U32 R9, RZ, RZ, R14 ;  /* 0x000000ffff097224 */ /* 0x001fd400078e000e */
[----:B-1----:R-:W-:Y:S05]  /*43aa0*/  WARPSYNC.COLLECTIVE R15, `(.L_x_7086) ;  /* 0x000000000f087348 */ /* 0x002fea0003c00000 */
[----:B------:R0:W2:Y:S02]  /*43ab0*/  SHFL.IDX P6, R14, R13, R12, R11 ;  /* 0x0000000c0d0e7389 */ /* 0x0000a400000c000b */
[----:B012---:R-:W-:Y:S01]  /*43ac0*/  ENDCOLLECTIVE ;  /* 0x000000000000791b */ /* 0x007fe20003800000 */
.L_x_7086:
        /* <DEDUP_REMOVED lines=29> */
.L_x_7087:
        /* <DEDUP_REMOVED lines=12> */
.L_x_7088:
        /* <DEDUP_REMOVED lines=33> */
.L_x_7089:
[----:B------:R-:W-:Y:S02]  /*43f70*/  IMAD.MOV.U32 R13, RZ, RZ, R0 ;  /* 0x000000ffff0d7224 */ /* 0x000fe400078e0000 */
[----:B------:R-:W-:-:S07]  /*43f80*/  IMAD.MOV.U32 R4, RZ, RZ, R14 ;  /* 0x000000ffff047224 */ /* 0x000fce00078e000e */
[----:B------:R-:W-:Y:S05]  /*43f90*/  WARPSYNC.COLLECTIVE R15, `(.L_x_7090) ;  /* 0x000000000f087348 */ /* 0x000fea0003c00000 */
[----:B------:R0:W1:Y:S02]  /*43fa0*/  SHFL.IDX P6, R14, R13, R12, R11 ;  /* 0x0000000c0d0e7389 */ /* 0x00006400000c000b */
[----:B01----:R-:W-:Y:S01]  /*43fb0*/  ENDCOLLECTIVE ;  /* 0x000000000000791b */ /* 0x003fe20003800000 */
.L_x_7090:
[----:B------:R-:W-:Y:S01]  /*43fc0*/  IMAD.MOV.U32 R0, RZ, RZ, R14 ;  /* 0x000000ffff007224 */ /* 0x000fe200078e000e */
[----:B------:R-:W-:Y:S06]  /*43fd0*/  BRA `(.L_x_7091) ;  /* 0xffffff9000347947 */ /* 0x000fec000383ffff */
.L_x_6922:
[----:B0-----:R0:W2:Y:S02]  /*43fe0*/  SYNCS.PHASECHK.TRANS64.TRYWAIT P0, [R18+URZ+0x38820], R0 ;  /* 0x03882000120075a7 */ /* 0x0010a4000800017f */
[----:B--2---:R-:W-:Y:S05]  /*43ff0*/  @!P0 NANOSLEEP.SYNCS 0x989680 ;  /* 0x009896800000895d */ /* 0x004fea0003900000 */
[----:B------:R-:W2:Y:S02]  /*44000*/  @!P0 SYNCS.PHASECHK.TRANS64 P0, [R18+URZ+0x38820], R0 ;  /* 0x03882000120085a7 */ /* 0x000ea4000800007f */
[----:B--2---:R-:W-:Y:S05]  /*44010*/  @!P0 BRA `(.L_x_6922) ;  /* 0xfffffffc00f08947 */ /* 0x004fea000383ffff */
[----:B------:R-:W-:Y:S05]  /*44020*/  BRA `(.L_x_7092) ;  /* 0xffffff9000f07947 */ /* 0x000fea000383ffff */
.L_x_6926:
[----:B0-----:R0:W1:Y:S02]  /*44030*/  SYNCS.PHASECHK.TRANS64.TRYWAIT P0, [R0+URZ+0x38860], R2 ;  /* 0x03886002000075a7 */ /* 0x001064000800017f */
[----:B-1----:R-:W-:Y:S05]  /*44040*/  @!P0 NANOSLEEP.SYNCS 0x989680 ;  /* 0x009896800000895d */ /* 0x002fea0003900000 */
[----:B------:R-:W1:Y:S02]  /*44050*/  @!P0 SYNCS.PHASECHK.TRANS64 P0, [R0+URZ+0x38860], R2 ;  /* 0x03886002000085a7 */ /* 0x000e64000800007f */
[----:B-1----:R-:W-:Y:S05]  /*44060*/  @!P0 BRA `(.L_x_6926) ;  /* 0xfffffffc00f08947 */ /* 0x002fea000383ffff */
[----:B------:R-:W-:Y:S05]  /*44070*/  BRA `(.L_x_7093) ;  /* 0xffffff9400147947 */ /* 0x000fea000383ffff */
.L_x_6945:
[----:B-1----:R1:W2:Y:S02]  /*44080*/  SYNCS.PHASECHK.TRANS64.TRYWAIT P0, [R2+URZ+0x38840], R6 ;  /* 0x03884006020075a7 */ /* 0x0022a4000800017f */
[----:B--2---:R-:W-:Y:S05]  /*44090*/  @!P0 NANOSLEEP.SYNCS 0x989680 ;  /* 0x009896800000895d */ /* 0x004fea0003900000 */
[----:B------:R-:W2:Y:S02]  /*440a0*/  @!P0 SYNCS.PHASECHK.TRANS64 P0, [R2+URZ+0x38840], R6 ;  /* 0x03884006020085a7 */ /* 0x000ea4000800007f */
[----:B--2---:R-:W-:Y:S05]  /*440b0*/  @!P0 BRA `(.L_x_6945) ;  /* 0xfffffffc00f08947 */ /* 0x004fea000383ffff */
[----:B------:R-:W-:Y:S05]  /*440c0*/  BRA `(.L_x_7094) ;  /* 0xffffffa000447947 */ /* 0x000fea000383ffff */
.L_x_6950:
[----:B0-----:R0:W2:Y:S02]  /*440d0*/  SYNCS.PHASECHK.TRANS64.TRYWAIT P0, [R2+URZ+0x38860], R6 ;  /* 0x03886006020075a7 */ /* 0x0010a4000800017f */
[----:B--2---:R-:W-:Y:S05]  /*440e0*/  @!P0 NANOSLEEP.SYNCS 0x989680 ;  /* 0x009896800000895d */ /* 0x004fea0003900000 */
[----:B------:R-:W2:Y:S02]  /*440f0*/  @!P0 SYNCS.PHASECHK.TRANS64 P0, [R2+URZ+0x38860], R6 ;  /* 0x03886006020085a7 */ /* 0x000ea4000800007f */
[----:B--2---:R-:W-:Y:S05]  /*44100*/  @!P0 BRA `(.L_x_6950) ;  /* 0xfffffffc00f08947 */ /* 0x004fea000383ffff */
[----:B------:R-:W-:Y:S05]  /*44110*/  BRA `(.L_x_7095) ;  /* 0xffffffa000c47947 */ /* 0x000fea000383ffff */
.L_x_6965:
[----:B-1----:R1:W2:Y:S02]  /*44120*/  SYNCS.PHASECHK.TRANS64.TRYWAIT P0, [R3+URZ+0x38840], R2 ;  /* 0x03884002030075a7 */ /* 0x0022a4000800017f */
[----:B--2---:R-:W-:Y:S05]  /*44130*/  @!P0 NANOSLEEP.SYNCS 0x989680 ;  /* 0x009896800000895d */ /* 0x004fea0003900000 */
[----:B------:R-:W2:Y:S02]  /*44140*/  @!P0 SYNCS.PHASECHK.TRANS64 P0, [R3+URZ+0x38840], R2 ;  /* 0x03884002030085a7 */ /* 0x000ea4000800007f */
[----:B--2---:R-:W-:Y:S05]  /*44150*/  @!P0 BRA `(.L_x_6965) ;  /* 0xfffffffc00f08947 */ /* 0x004fea000383ffff */
[----:B------:R-:W-:Y:S05]  /*44160*/  BRA `(.L_x_7096) ;  /* 0xffffffac00a07947 */ /* 0x000fea000383ffff */
.L_x_6970:
[----:B0-----:R0:W2:Y:S02]  /*44170*/  SYNCS.PHASECHK.TRANS64.TRYWAIT P0, [R3+URZ+0x38860], R2 ;  /* 0x03886002030075a7 */ /* 0x0010a4000800017f */
[----:B--2---:R-:W-:Y:S05]  /*44180*/  @!P0 NANOSLEEP.SYNCS 0x989680 ;  /* 0x009896800000895d */ /* 0x004fea0003900000 */
[----:B------:R-:W2:Y:S02]  /*44190*/  @!P0 SYNCS.PHASECHK.TRANS64 P0, [R3+URZ+0x38860], R2 ;  /* 0x03886002030085a7 */ /* 0x000ea4000800007f */
[----:B--2---:R-:W-:Y:S05]  /*441a0*/  @!P0 BRA `(.L_x_6970) ;  /* 0xfffffffc00f08947 */ /* 0x004fea000383ffff */
[----:B------:R-:W-:Y:S05]  /*441b0*/  BRA `(.L_x_7097) ;  /* 0xffffffb0001c7947 */ /* 0x000fea000383ffff */
.L_x_6985:
[----:B-1----:R1:W2:Y:S02]  /*441c0*/  SYNCS.PHASECHK.TRANS64.TRYWAIT P0, [R3+URZ+0x38840], R2 ;  /* 0x03884002030075a7 */ /* 0x0022a4000800017f */
[----:B--2---:R-:W-:Y:S05]  /*441d0*/  @!P0 NANOSLEEP.SYNCS 0x989680 ;  /* 0x009896800000895d */ /* 0x004fea0003900000 */
[----:B------:R-:W2:Y:S02]  /*441e0*/  @!P0 SYNCS.PHASECHK.TRANS64 P0, [R3+URZ+0x38840], R2 ;  /* 0x03884002030085a7 */ /* 0x000ea4000800007f */
[----:B--2---:R-:W-:Y:S05]  /*441f0*/  @!P0 BRA `(.L_x_6985) ;  /* 0xfffffffc00f08947 */ /* 0x004fea000383ffff */
[----:B------:R-:W-:Y:S05]  /*44200*/  BRA `(.L_x_7098) ;  /* 0xffffffb800dc7947 */ /* 0x000fea000383ffff */
.L_x_6990:
[----:B--2---:R2:W3:Y:S02]  /*44210*/  SYNCS.PHASECHK.TRANS64.TRYWAIT P0, [R3+URZ+0x38860], R2 ;  /* 0x03886002030075a7 */ /* 0x0044e4000800017f */
[----:B---3--:R-:W-:Y:S05]  /*44220*/  @!P0 NANOSLEEP.SYNCS 0x989680 ;  /* 0x009896800000895d */ /* 0x008fea0003900000 */
[----:B------:R-:W3:Y:S02]  /*44230*/  @!P0 SYNCS.PHASECHK.TRANS64 P0, [R3+URZ+0x38860], R2 ;  /* 0x03886002030085a7 */ /* 0x000ee4000800007f */
[----:B---3--:R-:W-:Y:S05]  /*44240*/  @!P0 BRA `(.L_x_6990) ;  /* 0xfffffffc00f08947 */ /* 0x008fea000383ffff */
[----:B------:R-:W-:Y:S05]  /*44250*/  BRA `(.L_x_7099) ;  /* 0xffffffbc005c7947 */ /* 0x000fea000383ffff */
.L_x_7006:
[----:B--2---:R-:W2:Y:S01]  /*44260*/  LDL R2, [R1+0x430] ;  /* 0x0004300001027983 */ /* 0x004ea20000100800 */
        /* <DEDUP_REMOVED lines=8> */
.L_x_7101:
[----:B------:R-:W-:Y:S05]  /*442f0*/  BSYNC B0 ;  /* 0x0000000000007941 */ /* 0x000fea0003800000 */
.L_x_7100:
        /* <DEDUP_REMOVED lines=9> */
.L_x_7102:
        /* <DEDUP_REMOVED lines=26> */
.L_x_7103:
        /* <DEDUP_REMOVED lines=8> */
.L_x_7104:
        /* <DEDUP_REMOVED lines=8> */
.L_x_7105:
        /* <DEDUP_REMOVED lines=8> */
.L_x_7106:
        /* <DEDUP_REMOVED lines=8> */
.L_x_7107:
        /* <DEDUP_REMOVED lines=9> */
.L_x_7108:
[----:B------:R-:W-:Y:S01]  /*447c0*/  IMAD.MOV.U32 R9, RZ, RZ, R14 ;  /* 0x000000ffff097224 */ /* 0x000fe200078e000e */
[----:B------:R-:W-:Y:S06]  /*447d0*/  BRA `(.L_x_7109) ;  /* 0xffffffc400987947 */ /* 0x000fec000383ffff */
.L_x_7009:
        /* <DEDUP_REMOVED lines=8> */
.L_x_7111:
[----:B------:R-:W-:Y:S05]  /*44860*/  BSYNC B0 ;  /* 0x0000000000007941 */ /* 0x000fea0003800000 */
.L_x_7110:
        /* <DEDUP_REMOVED lines=10> */
.L_x_7112:
        /* <DEDUP_REMOVED lines=8> */
.L_x_7113:
        /* <DEDUP_REMOVED lines=8> */
.L_x_7114:
        /* <DEDUP_REMOVED lines=8> */
.L_x_7115:
        /* <DEDUP_REMOVED lines=9> */
.L_x_7116:
[----:B------:R-:W-:Y:S01]  /*44b20*/  IMAD.MOV.U32 R9, RZ, RZ, R14 ;  /* 0x000000ffff097224 */ /* 0x000fe200078e000e */
[----:B------:R-:W-:Y:S06]  /*44b30*/  BRA `(.L_x_7117) ;  /* 0xffffffc4006c7947 */ /* 0x000fec000383ffff */
.L_x_7011:
[----:B------:R-:W-:Y:S01]  /*44b40*/  BSSY B0, `(.L_x_7118) ;  /* 0x0000006000007945 */ /* 0x000fe20003800000 */
[----:B------:R-:W-:Y:S01]  /*44b50*/  PLOP3.LUT P6, PT, P6, PT, PT, 0x8, 0x0 ;  /* 0x000000000000781c */ /* 0x000fe200037ce170 */
[----:B------:R-:W-:-:S12]  /*44b60*/  IMAD.MOV.U32 R15, RZ, RZ, -0x1 ;  /* 0xffffffffff0f7424 */ /* 0x000fd800078e00ff */
[----:B0-----:R-:W-:Y:S05]  /*44b70*/  WARPSYNC.COLLECTIVE R15, `(.L_x_7119) ;  /* 0x000000000f087348 */ /* 0x001fea0003c00000 */
[----:B------:R-:W-:Y:S01]  /*44b80*/  VOTE.ANY R14, PT, P6 ;  /* 0x00000000000e7806 */ /* 0x000fe200030e0100 */
[----:B0-----:R-:W-:Y:S06]  /*44b90*/  ENDCOLLECTIVE ;  /* 0x000000000000791b */ /* 0x001fec0003800000 */
.L_x_7119:
[----:B------:R-:W-:Y:S05]  /*44ba0*/  BSYNC B0 ;  /* 0x0000000000007941 */ /* 0x000fea0003800000 */
.L_x_7118:
        /* <DEDUP_REMOVED lines=10> */
.L_x_7120:
[----:B------:R-:W-:Y:S02]  /*44c50*/  IMAD.MOV.U32 R13, RZ, RZ, R6 ;  /* 0x000000ffff0d7224 */ /* 0x000fe400078e0006 */
[----:B------:R-:W-:-:S07]  /*44c60*/  IMAD.MOV.U32 R0, RZ, RZ, R14 ;  /* 0x000000ffff007224 */ /* 0x000fce00078e000e */
[----:B------:R-:W-:Y:S05]  /*44c70*/  WARPSYNC.COLLECTIVE R15, `(.L_x_7121) ;  /* 0x000000000f087348 */ /* 0x000fea0003c00000 */
[----:B------:R0:W1:Y:S02]  /*44c80*/  SHFL.IDX P6, R14, R13, R12, R11 ;  /* 0x0000000c0d0e7389 */ /* 0x00006400000c000b */
[----:B01----:R-:W-:Y:S01]  /*44c90*/  ENDCOLLECTIVE ;  /* 0x000000000000791b */ /* 0x003fe20003800000 */
.L_x_7121:
[----:B------:R-:W-:Y:S02]  /*44ca0*/  IMAD.MOV.U32 R6, RZ, RZ, R14 ;  /* 0x000000ffff067224 */ /* 0x000fe400078e000e */
[----:B------:R-:W-:-:S05]  /*44cb0*/  IMAD.IADD R10, R4, 0x1, R10 ;  /* 0x00000001040a7824 */ /* 0x000fca00078e020a */
[----:B------:R2:W-:Y:S01]  /*44cc0*/  STL [R1+0x43c], R10 ;  /* 0x00043c0a01007387 */ /* 0x0005e20000100800 */
[----:B------:R-:W-:Y:S05]  /*44cd0*/  BRA `(.L_x_7122) ;  /* 0xffffffc4004c7947 */ /* 0x000fea000383ffff */
.L_x_7013:
        /* <DEDUP_REMOVED lines=8> */
.L_x_7124:
[----:B------:R-:W-:Y:S05]  /*44d60*/  BSYNC B0 ;  /* 0x0000000000007941 */ /* 0x000fea0003800000 */
.L_x_7123:
[----:B------:R-:W-:Y:S01]  /*44d70*/  IMAD.MOV.U32 R4, RZ, RZ, R14 ;  /* 0x000000ffff047224 */ /* 0x000fe200078e000e */
[----:B------:R-:W-:Y:S06]  /*44d80*/  BRA `(.L_x_7125) ;  /* 0xffffffc400387947 */ /* 0x000fec000383ffff */
.L_x_7019:
[----:B0-----:R0:W1:Y:S02]  /*44d90*/  SYNCS.PHASECHK.TRANS64.TRYWAIT P0, [R9+URZ+0x38820], R0 ;  /* 0x03882000090075a7 */ /* 0x001064000800017f */
[----:B-1----:R-:W-:Y:S05]  /*44da0*/  @!P0 NANOSLEEP.SYNCS 0x989680 ;  /* 0x009896800000895d */ /* 0x002fea0003900000 */
[----:B------:R-:W1:Y:S02]  /*44db0*/  @!P0 SYNCS.PHASECHK.TRANS64 P0, [R9+URZ+0x38820], R0 ;  /* 0x03882000090085a7 */ /* 0x000e64000800007f */
[----:B-1----:R-:W-:Y:S05]  /*44dc0*/  @!P0 BRA `(.L_x_7019) ;  /* 0xfffffffc00f08947 */ /* 0x002fea000383ffff */
[----:B------:R-:W-:Y:S05]  /*44dd0*/  BRA `(.L_x_7126) ;  /* 0xffffffcc00d87947 */ /* 0x000fea000383ffff */
.L_x_7020:
        /* <DEDUP_REMOVED lines=11> */
.L_x_7128:
[----:B------:R-:W-:Y:S05]  /*44e90*/  BSYNC B0 ;  /* 0x0000000000007941 */ /* 0x000fea0003800000 */
.L_x_7127:
[----:B------:R-:W-:Y:S05]  /*44ea0*/  BRA `(.L_x_7129) ;  /* 0xffffffcc00c07947 */ /* 0x000fea000383ffff */
.L_x_7021:
[----:B------:R-:W-:Y:S01]  /*44eb0*/  BSSY B0, `(.L_x_7130) ;  /* 0x0000006000007945 */ /* 0x000fe20003800000 */
[----:B------:R-:W-:-:S07]  /*44ec0*/  IMAD.MOV.U32 R15, RZ, RZ, -0x1 ;  /* 0xffffffffff0f7424 */ /* 0x000fce00078e00ff */
[----:B0-----:R-:W-:Y:S05]  /*44ed0*/  WARPSYNC.COLLECTIVE R15, `(.L_x_7131) ;  /* 0x000000000f0c7348 */ /* 0x001fea0003c00000 */
[----:B------:R-:W-:Y:S02]  /*44ee0*/  ELECT P6, UR62, PT ;  /* 0x00000000003e782f */ /* 0x000fe400038c0000 */
[----:B------:R-:W-:Y:S01]  /*44ef0*/  MOV R14, UR62 ;  /* 0x0000003e000e7c02 */ /* 0x000fe20008000f00 */
[----:B0-----:R-:W-:Y:S10]  /*44f00*/  ENDCOLLECTIVE ;  /* 0x000000000000791b */ /* 0x001ff40003800000 */
.L_x_7131:
[----:B------:R-:W-:Y:S05]  /*44f10*/  BSYNC B0 ;  /* 0x0000000000007941 */ /* 0x000fea0003800000 */
.L_x_7130:
[----:B------:R-:W-:Y:S05]  /*44f20*/  BRA `(.L_x_7132) ;  /* 0xffffffcc00b47947 */ /* 0x000fea000383ffff */
.L_x_7022:
[----:B0-----:R0:W1:Y:S02]  /*44f30*/  SYNCS.PHASECHK.TRANS64.TRYWAIT P0, [R5+URZ], R4 ;  /* 0x00000004050075a7 */ /* 0x001064000800017f */
[----:B-1----:R-:W-:Y:S05]  /*44f40*/  @!P0 NANOSLEEP.SYNCS 0x989680 ;  /* 0x009896800000895d */ /* 0x002fea0003900000 */
[----:B------:R-:W1:Y:S02]  /*44f50*/  @!P0 SYNCS.PHASECHK.TRANS64 P0, [R5+URZ], R4 ;  /* 0x00000004050085a7 */ /* 0x000e64000800007f */
[----:B-1----:R-:W-:Y:S05]  /*44f60*/  @!P0 BRA `(.L_x_7022) ;  /* 0xfffffffc00f08947 */ /* 0x002fea000383ffff */
[----:B------:R-:W-:Y:S05]  /*44f70*/  BRA `(.L_x_7133) ;  /* 0xffffffcc00dc7947 */ /* 0x000fea000383ffff */
.L_x_7023:
[----:B0-----:R0:W1:Y:S02]  /*44f80*/  SYNCS.PHASECHK.TRANS64.TRYWAIT P0, [R7+URZ], R2 ;  /* 0x00000002070075a7 */ /* 0x001064000800017f */
[----:B-1----:R-:W-:Y:S05]  /*44f90*/  @!P0 NANOSLEEP.SYNCS 0x989680 ;  /* 0x009896800000895d */ /* 0x002fea0003900000 */
[----:B------:R-:W1:Y:S02]  /*44fa0*/  @!P0 SYNCS.PHASECHK.TRANS64 P0, [R7+URZ], R2 ;  /* 0x00000002070085a7 */ /* 0x000e64000800007f */
[----:B-1----:R-:W-:Y:S05]  /*44fb0*/  @!P0 BRA `(.L_x_7023) ;  /* 0xfffffffc00f08947 */ /* 0x002fea000383ffff */
[----:B------:R-:W-:Y:S05]  /*44fc0*/  BRA `(.L_x_7134) ;  /* 0xffffffcc00dc7947 */ /* 0x000fea000383ffff */
.L_x_7024:
[----:B-1----:R1:W2:Y:S02]  /*44fd0*/  SYNCS.PHASECHK.TRANS64.TRYWAIT P0, [R5+URZ], R4 ;  /* 0x00000004050075a7 */ /* 0x0022a4000800017f */
[----:B--2---:R-:W-:Y:S05]  /*44fe0*/  @!P0 NANOSLEEP.SYNCS 0x989680 ;  /* 0x009896800000895d */ /* 0x004fea0003900000 */
[----:B------:R-:W2:Y:S02]  /*44ff0*/  @!P0 SYNCS.PHASECHK.TRANS64 P0, [R5+URZ], R4 ;  /* 0x00000004050085a7 */ /* 0x000ea4000800007f */
[----:B--2---:R-:W-:Y:S05]  /*45000*/  @!P0 BRA `(.L_x_7024) ;  /* 0xfffffffc00f08947 */ /* 0x004fea000383ffff */
[----:B------:R-:W-:Y:S05]  /*45010*/  BRA `(.L_x_7135) ;  /* 0xffffffcc00d07947 */ /* 0x000fea000383ffff */
        .type           $_ZN7cutlass13device_kernelIN5flash11enable_sm90INS1_16FlashAttnFwdSm90INS1_25CollectiveMainloopFwdSm90ILi2EN4cute5tupleIJNS5_1CILi1EEES8_S8_EEENS6_IJNS7_ILi64EEESA_SA_EEELi512ENS_10bfloat16_tEfNS_4arch4Sm90ELb0ELb1ELb1ELb1ELb0ELb1ELb1ELb0ELb0ELb1ELb1ELb0EEENS1_21CollectiveEpilogueFwdINS6_IJSA_NS7_ILi512EEESA_EEES9_SC_SE_Li256ELb1ELb1ELb1ELb0EEENS1_36VarlenDynamicPersistentTileSchedulerILi64ELi64ELi256ELi128ELb1ELb1ELb1ELb1ELb0ELb1EEEEEEEEEvNT_6ParamsE$_ZZN5flash25CollectiveMainloopFwdSm90ILi2EN4cute5tupleIJNS1_1CILi1EEES4_S4_EEENS2_IJNS3_ILi64EEES6_S6_EEELi512EN7cutlass10bfloat16_tEfNS8_4arch4Sm90ELb0ELb1ELb1ELb1ELb0ELb1ELb1ELb0ELb0ELb1ELb1ELb0EE3mmaINS_16FlashAttnFwdSm90ISC_NS_21CollectiveEpilogueFwdINS2_IJS6_NS3_ILi512EEES6_EEES5_S9_SB_Li256ELb1ELb1ELb1ELb0EEENS_36VarlenDynamicPersistentTileSchedulerILi64ELi64ELi256ELi128ELb1ELb1ELb1ELb1ELb0ELb1EEEE13SharedStorageENS1_6TensorINS1_11ArrayEngineIfLm128EEENS1_6LayoutINS2_IJNS2_IJNS3_ILi2EEESR_NS3_ILi32EEEEEES4_S4_EEENS2_IJNS2_IJS4_SR_NS3_ILi4EEEEEENS3_ILi0EEESX_EEEEEEENS_7SoftmaxILi2ELi0EEEEEbRKNSC_6ParamsENS8_25PipelineTmaAsyncNoClusterILi2ENS8_16PipelineTmaAsyncILi2EEEEES19_RNS8_13PipelineStateILj2EEERT0_RT1_iRiRKNS_16SeqlenInfoQKNewKILb1ELb1EEENS2_IJiiiiEEERT_ENKUliT_T0_T1_E_clIZSD_ISM_S10_S12_EbS15_S19_S19_S1C_S1E_S1G_iS1H_S1L_S1M_S1O_EUlRS1P_iE0_NS3_ILb1EEES1W_EEDaiS1P_S1Q_S1R_,@function
        .size           $_ZN7cutlass13device_kernelIN5flash11enable_sm90INS1_16FlashAttnFwdSm90INS1_25CollectiveMainloopFwdSm90ILi2EN4cute5tupleIJNS5_1CILi1EEES8_S8_EEENS6_IJNS7_ILi64EEESA_SA_EEELi512ENS_10bfloat16_tEfNS_4arch4Sm90ELb0ELb1ELb1ELb1ELb0ELb1ELb1ELb0ELb0ELb1ELb1ELb0EEENS1_21CollectiveEpilogueFwdINS6_IJSA_NS7_ILi512EEESA_EEES9_SC_SE_Li256ELb1ELb1ELb1ELb0EEENS1_36VarlenDynamicPersistentTileSchedulerILi64ELi64ELi256ELi128ELb1ELb1ELb1ELb1ELb0ELb1EEEEEEEEEvNT_6ParamsE$_ZZN5flash25CollectiveMainloopFwdSm90ILi2EN4cute5tupleIJNS1_1CILi1EEES4_S4_EEENS2_IJNS3_ILi64EEES6_S6_EEELi512EN7cutlass10bfloat16_tEfNS8_4arch4Sm90ELb0ELb1ELb1ELb1ELb0ELb1ELb1ELb0ELb0ELb1ELb1ELb0EE3mmaINS_16FlashAttnFwdSm90ISC_NS_21CollectiveEpilogueFwdINS2_IJS6_NS3_ILi512EEES6_EEES5_S9_SB_Li256ELb1ELb1ELb1ELb0EEENS_36VarlenDynamicPersistentTileSchedulerILi64ELi64ELi256ELi128ELb1ELb1ELb1ELb1ELb0ELb1EEEE13SharedStorageENS1_6TensorINS1_11ArrayEngineIfLm128EEENS1_6LayoutINS2_IJNS2_IJNS3_ILi2EEESR_NS3_ILi32EEEEEES4_S4_EEENS2_IJNS2_IJS4_SR_NS3_ILi4EEEEEENS3_ILi0EEESX_EEEEEEENS_7SoftmaxILi2ELi0EEEEEbRKNSC_6ParamsENS8_25PipelineTmaAsyncNoClusterILi2ENS8_16PipelineTmaAsyncILi2EEEEES19_RNS8_13PipelineStateILj2EEERT0_RT1_iRiRKNS_16SeqlenInfoQKNewKILb1ELb1EEENS2_IJiiiiEEERT_ENKUliT_T0_T1_E_clIZSD_ISM_S10_S12_EbS15_S19_S19_S1C_S1E_S1G_iS1H_S1L_S1M_S1O_EUlRS1P_iE0_NS3_ILb1EEES1W_EEDaiS1P_S1Q_S1R_,(.L_x_15180 - $_ZN7cutlass13device_kernelIN5flash11enable_sm90INS1_16FlashAttnFwdSm90INS1_25CollectiveMainloopFwdSm90ILi2EN4cute5tupleIJNS5_1CILi1EEES8_S8_EEENS6_IJNS7_ILi64EEESA_SA_EEELi512ENS_10bfloat16_tEfNS_4arch4Sm90ELb0ELb1ELb1ELb1ELb0ELb1ELb1ELb0ELb0ELb1ELb1ELb0EEENS1_21CollectiveEpilogueFwdINS6_IJSA_NS7_ILi512EEESA_EEES9_SC_SE_Li256ELb1ELb1ELb1ELb0EEENS1_36VarlenDynamicPersistentTileSchedulerILi64ELi64ELi256ELi128ELb1ELb1ELb1ELb1ELb0ELb1EEEEEEEEEvNT_6ParamsE$_ZZN5flash25CollectiveMainloopFwdSm90ILi2EN4cute5tupleIJNS1_1CILi1EEES4_S4_EEENS2_IJNS3_ILi64EEES6_S6_EEELi512EN7cutlass10bfloat16_tEfNS8_4arch4Sm90ELb0ELb1ELb1ELb1ELb0ELb1ELb1ELb0ELb0ELb1ELb1ELb0EE3mmaINS_16FlashAttnFwdSm90ISC_NS_21CollectiveEpilogueFwdINS2_IJS6_NS3_ILi512EEES6_EEES5_S9_SB_Li256ELb1ELb1ELb1ELb0EEENS_36VarlenDynamicPersistentTileSchedulerILi64ELi64ELi256ELi128ELb1ELb1ELb1ELb1ELb0ELb1EEEE13SharedStorageENS1_6TensorINS1_11ArrayEngineIfLm128EEENS1_6LayoutINS2_IJNS2_IJNS3_ILi2EEESR_NS3_ILi32EEEEEES4_S4_EEENS2_IJNS2_IJS4_SR_NS3_ILi4EEEEEENS3_ILi0EEESX_EEEEEEENS_7SoftmaxILi2ELi0EEEEEbRKNSC_6ParamsENS8_25PipelineTmaAsyncNoClusterILi2ENS8_16PipelineTmaAsyncILi2EEEEES19_RNS8_13PipelineStateILj2EEERT0_RT1_iRiRKNS_16SeqlenInfoQKNewKILb1ELb1EEENS2_IJiiiiEEERT_ENKUliT_T0_T1_E_clIZSD_ISM_S10_S12_EbS15_S19_S19_S1C_S1E_S1G_iS1H_S1L_S1M_S1O_EUlRS1P_iE0_NS3_ILb1EEES1W_EEDaiS1P_S1Q_S1R_)
$_ZN7cutlass13device_kernelIN5flash11enable_sm90INS1_16FlashAttnFwdSm90INS1_25CollectiveMainloopFwdSm90ILi2EN4cute5tupleIJNS5_1CILi1EEES8_S8_EEENS6_IJNS7_ILi64EEESA_SA_EEELi512ENS_10bfloat16_tEfNS_4arch4Sm90ELb0ELb1ELb1ELb1ELb0ELb1ELb1ELb0ELb0ELb1ELb1ELb0EEENS1_21CollectiveEpilogueFwdINS6_IJSA_NS7_ILi512EEESA_EEES9_SC_SE_Li256ELb1ELb1ELb1ELb0EEENS1_36VarlenDynamicPersistentTileSchedulerILi64ELi64ELi256ELi128ELb1ELb1ELb1ELb1ELb0ELb1EEEEEEEEEvNT_6ParamsE$_ZZN5flash25CollectiveMainloopFwdSm90ILi2EN4cute5tupleIJNS1_1CILi1EEES4_S4_EEENS2_IJNS3_ILi64EEES6_S6_EEELi512EN7cutlass10bfloat16_tEfNS8_4arch4Sm90ELb0ELb1ELb1ELb1ELb0ELb1ELb1ELb0ELb0ELb1ELb1ELb0EE3mmaINS_16FlashAttnFwdSm90ISC_NS_21CollectiveEpilogueFwdINS2_IJS6_NS3_ILi512EEES6_EEES5_S9_SB_Li256ELb1ELb1ELb1ELb0EEENS_36VarlenDynamicPersistentTileSchedulerILi64ELi64ELi256ELi128ELb1ELb1ELb1ELb1ELb0ELb1EEEE13SharedStorageENS1_6TensorINS1_11ArrayEngineIfLm128EEENS1_6LayoutINS2_IJNS2_IJNS3_ILi2EEESR_NS3_ILi32EEEEEES4_S4_EEENS2_IJNS2_IJS4_SR_NS3_ILi4EEEEEENS3_ILi0EEESX_EEEEEEENS_7SoftmaxILi2ELi0EEEEEbRKNSC_6ParamsENS8_25PipelineTmaAsyncNoClusterILi2ENS8_16PipelineTmaAsyncILi2EEEEES19_RNS8_13PipelineStateILj2EEERT0_RT1_iRiRKNS_16SeqlenInfoQKNewKILb1ELb1EEENS2_IJiiiiEEERT_ENKUliT_T0_T1_E_clIZSD_ISM_S10_S12_EbS15_S19_S19_S1C_S1E_S1G_iS1H_S1L_S1M_S1O_EUlRS1P_iE0_NS3_ILb1EEES1W_EEDaiS1P_S1Q_S1R_:
[----:B------:R-:W-:Y:S05]  /*45020*/  YIELD ;  /* 0x0000000000007946 */ /* 0x000fea0003800000 */
[----:B------:R-:W-:Y:S02]  /*45030*/  ULDC UR4, c[0x0][0x20] ;  /* 0x0000080000047ab9 */ /* 0x000fe40000000800 */
[----:B------:R-:W-:-:S05]  /*45040*/  VIADD R0, R0, -UR4 ;  /* 0x8000000400007c36 */ /* 0x000fca0008000000 */
[----:B------:R-:W2:Y:S01]  /*45050*/  LDL.64 R6, [R0+0x18] ;  /* 0x0000180000067983 */ /* 0x000ea20000100a00 */
[----:B------:R-:W0:Y:S03]  /*45060*/  LDC.64 R2, c[0x0][0x208] ;  /* 0x00008200ff027b82 */ /* 0x000e260000000a00 */
[----:B------:R-:W3:Y:S01]  /*45070*/  LDL.64 R10, [R0] ;  /* 0x00000000000a7983 */ /* 0x000ee20000100a00 */
[----:B0-----:R-:W-:Y:S02]  /*45080*/  R2UR UR4, R2 ;  /* 0x00000000020472ca */ /* 0x001fe400000e0000 */
[----:B------:R-:W-:-:S13]  /*45090*/  R2UR UR5, R3 ;  /* 0x00000000030572ca */ /* 0x000fda00000e0000 */
[----:B--2---:R-:W2:Y:S01]  /*450a0*/  LD.E R8, desc[UR4][R6.64+0x1c] ;  /* 0x00001c0406087980 */ /* 0x004ea2000c101900 */
[C---:B------:R-:W-:Y:S02]  /*450b0*/  R2UR UR4, R2.reuse ;  /* 0x00000000020472ca */ /* 0x040fe400000e0000 */
[C---:B------:R-:W-:Y:S02]  /*450c0*/  R2UR UR5, R3.reuse ;  /* 0x00000000030572ca */ /* 0x040fe400000e0000 */
[----:B------:R-:W-:Y:S02]  /*450d0*/  R2UR UR6, R2 ;  /* 0x00000000020672ca */ /* 0x000fe400000e0000 */
[----:B------:R-:W-:Y:S01]  /*450e0*/  R2UR UR7, R3 ;  /* 0x00000000030772ca */ /* 0x000fe200000e0000 */
[----:B------:R-:W-:Y:S01]  /*450f0*/  BSSY B1, `(.L_x_7136) ;  /* 0x0000009000017945 */ /* 0x000fe20003800000 */
[----:B------:R-:W-:-:S07]  /*45100*/  IMAD.MOV.U32 R9, RZ, RZ, R51 ;  /* 0x000000ffff097224 */ /* 0x000fce00078e0033 */
[----:B---3--:R0:W5:Y:S04]  /*45110*/  LD.E R5, desc[UR4][R10.64] ;  /* 0x000000040a057980 */ /* 0x008168000c101900 */
[----:B------:R0:W5:Y:S01]  /*45120*/  LD.E R14, desc[UR6][R10.64+0x4] ;  /* 0x000004060a0e7980 */ /* 0x000162000c101900 */
[----:B--2---:R-:W-:-:S04]  /*45130*/  LOP3.LUT R8, R8, 0x1, RZ, 0xfc, !PT ;  /* 0x0000000108087812 */ /* 0x004fc800078efcff */
[----:B------:R-:W-:Y:S01]  /*45140*/  ISETP.NE.AND P0, PT, R8, 0x3, PT ;  /* 0x000000030800780c */ /* 0x000fe20003f05270 */
[----:B------:R-:W-:-:S12]  /*45150*/  IMAD.MOV.U32 R8, RZ, RZ, R44 ;  /* 0x000000ffff087224 */ /* 0x000fd800078e002c */
[----:B0-----:R-:W-:Y:S05]  /*45160*/  @!P0 BRA `(.L_x_7137) ;  /* 0x0000000000048947 */ /* 0x001fea0003800000 */
[----:B------:R-:W-:Y:S01]  /*45170*/  BPT.TRAP 0x1 ;  /* 0x000000040000795c */ /* 0x000fe20000300000 */
.L_x_7137:
[----:B------:R-:W-:Y:S05]  /*45180*/  BSYNC B1 ;  /* 0x0000000000017941 */ /* 0x000fea0003800000 */
.L_x_7136:
        /* <DEDUP_REMOVED lines=17> */
.L_x_7139:
[----:B------:R-:W-:Y:S05]  /*452a0*/  BSYNC B1 ;  /* 0x0000000000017941 */ /* 0x000fea0003800000 */
.L_x_7138:
        /* <DEDUP_REMOVED lines=10> */
.L_x_7141:
[----:B------:R-:W-:Y:S05]  /*45350*/  BSYNC B1 ;  /* 0x0000000000017941 */ /* 0x000fea0003800000 */
.L_x_7140:
[----:B------:R-:W2:Y:S01]  /*45360*/  LDL.64 R10, [R0] ;  /* 0x00000000000a7983 */ /* 0x000ea20000100a00 */
[C---:B------:R-:W-:Y:S02]  /*45370*/  R2UR UR6, R2.reuse ;  /* 0x00000000020672ca */ /* 0x040fe400000e0000 */
[C---:B------:R-:W-:Y:S01]  /*45380*/  R2UR UR7, R3.reuse ;  /* 0x00000000030772ca */ /* 0x040fe200000e0000 */
[----:B------:R-:W3:Y:S01]  /*45390*/  LDL.64 R6, [R0+0x28] ;  /* 0x0000280000067983 */ /* 0x000ee20000100a00 */
[C---:B------:R-:W-:Y:S02]  /*453a0*/  R2UR UR4, R2.reuse ;  /* 0x00000000020472ca */ /* 0x040fe400000e0000 */
[----:B------:R-:W-:Y:S01]  /*453b0*/  R2UR UR5, R3 ;  /* 0x00000000030572ca */ /* 0x000fe200000e0000 */
[----:B0----5:R-:W4:Y:S08]  /*453c0*/  LDL.64 R12, [R0+0x20] ;  /* 0x00002000000c7983 */ /* 0x021f300000100a00 */
[----:B--2---:R-:W2:Y:S04]  /*453d0*/  LD.E R5, desc[UR6][R10.64] ;  /* 0x000000060a057980 */ /* 0x004ea8000c101900 */
[----:B---3--:R-:W2:Y:S04]  /*453e0*/  LD.E.64 R6, desc[UR4][R6.64] ;  /* 0x0000000406067980 */ /* 0x008ea8000c101b00 */
[----:B------:R-:W3:Y:S01]  /*453f0*/  LDL.64 R10, [R0+0x8] ;  /* 0x00000800000a7983 */ /* 0x000ee20000100a00 */
[----:B------:R-:W-:Y:S05]  /*45400*/  WARPSYNC.ALL ;  /* 0x0000000000007948 */ /* 0x000fea0003800000 */
[----:B------:R-:W-:-:S02]  /*45410*/  R2UR UR4, R2 ;  /* 0x00000000020472ca */ /* 0x000fc400000e0000 */
[C---:B------:R-:W-:Y:S02]  /*45420*/  R2UR UR5, R3.reuse ;  /* 0x00000000030572ca */ /* 0x040fe400000e0000 */
[----:B------:R-:W-:Y:S02]  /*45430*/  R2UR UR6, R2 ;  /* 0x00000000020672ca */ /* 0x000fe400000e0000 */
[----:B------:R-:W-:-:S09]  /*45440*/  R2UR UR7, R3 ;  /* 0x00000000030772ca */ /* 0x000fd200000e0000 */
[----:B---3--:R0:W-:Y:S04]  /*45450*/  ST.E desc[UR4][R10.64], RZ ;  /* 0x000000ff0a007985 */ /* 0x0081e8000c101904 */
[----:B----4-:R-:W3:Y:S01]  /*45460*/  LD.E.64 R14, desc[UR6][R12.64] ;  /* 0x000000060c0e7980 */ /* 0x010ee2000c101b00 */
[----:B--2---:R-:W-:Y:S01]  /*45470*/  IMAD R6, R5, 0x200, R6 ;  /* 0x0000020005067824 */ /* 0x004fe200078e0206 */
[----:B------:R-:W-:Y:S01]  /*45480*/  R2UR UR7, R7 ;  /* 0x00000000070772ca */ /* 0x000fe200000e0000 */
[----:B------:R-:W-:Y:S01]  /*45490*/  WARPGROUP.ARRIVE ;  /* 0x00000000000079c5 */ /* 0x000fe20000000000 */
[----:B------:R-:W-:Y:S01]  /*454a0*/  R2UR UR8, R2 ;  /* 0x00000000020872ca */ /* 0x000fe200000e0000 */
[----:B------:R-:W-:Y:S01]  /*454b0*/  IMAD.MOV.U32 R5, RZ, RZ, 0x1 ;  /* 0x00000001ff057424 */ /* 0x000fe200078e00ff */
[----:B------:R-:W-:-:S02]  /*454c0*/  R2UR UR6, R6 ;  /* 0x00000000060672ca */ /* 0x000fc400000e0000 */
        /* <DEDUP_REMOVED lines=55> */
[----:B------:R-:W-:-:S13]  /*45840*/  R2UR UR5, R3 ;  /* 0x00000000030572ca */ /* 0x000fda00000e0000 */
[----:B--2---:R-:W2:Y:S04]  /*45850*/  LD.E R12, desc[UR4][R6.64] ;  /* 0x00000004060c7980 */ /* 0x004ea8000c101900 */
[----:B------:R-:W3:Y:S01]  /*45860*/  LDL.64 R6, [R0+0x30] ;  /* 0x0000300000067983 */ /* 0x000ee20000100a00 */
[----:B------:R-:W-:Y:S01]  /*45870*/  BSSY B1, `(.L_x_7143) ;  /* 0x0000008000017945 */ /* 0x000fe20003800000 */
[----:B--2---:R-:W-:-:S04]  /*45880*/  LEA.HI R13, R12, R12, RZ, 0x1 ;  /* 0x0000000c0c0d7211 */ /* 0x004fc800078f08ff */
[----:B------:R-:W-:-:S05]  /*45890*/  LOP3.LUT R13, R13, 0xfffffffe, RZ, 0xc0, !PT ;  /* 0xfffffffe0d0d7812 */ /* 0x000fca00078ec0ff */
[----:B------:R-:W-:Y:S01]  /*458a0*/  IMAD.IADD R13, R12, 0x1, -R13 ;  /* 0x000000010c0d7824 */ /* 0x000fe200078e0a0d */
[----:B---3--:R-:W-:-:S04]  /*458b0*/  MOV R12, R6 ;  /* 0x00000006000c7202 */ /* 0x008fc80000000f00 */
[----:B------:R-:W-:-:S04]  /*458c0*/  SHF.L.U32 R13, R13, 0x1f, RZ ;  /* 0x0000001f0d0d7819 */ /* 0x000fc800000006ff */
[----:B------:R-:W1:Y:S02]  /*458d0*/  SYNCS.PHASECHK.TRANS64.TRYWAIT P0, [R12+URZ+0x38810], R13 ;  /* 0x0388100d0c0075a7 */ /* 0x000e64000800017f */
[----:B01----:R-:W-:Y:S05]  /*458e0*/  @!P0 BRA `(.L_x_7144) ;  /* 0x000000ec00708947 */ /* 0x003fea0003800000 */
.L_x_7167:
[----:B------:R-:W-:Y:S05]  /*458f0*/  BSYNC B1 ;  /* 0x0000000000017941 */ /* 0x000fea0003800000 */
.L_x_7143:
[----:B------:R-:W0:Y:S01]  /*45900*/  LDL.64 R6, [R0+0x40] ;  /* 0x0000400000067983 */ /* 0x000e220000100a00 */
[----:B------:R-:W-:Y:S02]  /*45910*/  R2UR UR4, R2 ;  /* 0x00000000020472ca */ /* 0x000fe400000e0000 */
[----:B------:R-:W-:Y:S01]  /*45920*/  R2UR UR5, R3 ;  /* 0x00000000030572ca */ /* 0x000fe200000e0000 */
[----:B------:R-:W2:-:S12]  /*45930*/  LDL.64 R10, [R0] ;  /* 0x00000000000a7983 */ /* 0x000e980000100a00 */
[----:B0-----:R-:W3:Y:S01]  /*45940*/  LD.E R12, desc[UR4][R6.64+0x1c] ;  /* 0x00001c04060c7980 */ /* 0x001ee2000c101900 */
[----:B------:R-:W-:Y:S02]  /*45950*/  R2UR UR6, R2 ;  /* 0x00000000020672ca */ /* 0x000fe400000e0000 */
[----:B------:R-:W-:Y:S01]  /*45960*/  R2UR UR7, R3 ;  /* 0x00000000030772ca */ /* 0x000fe200000e0000 */
[----:B--2---:R0:W5:Y:S01]  /*45970*/  LD.E R14, desc[UR4][R10.64] ;  /* 0x000000040a0e7980 */ /* 0x004162000c101900 */
[----:B------:R-:W-:Y:S11]  /*45980*/  BSSY B1, `(.L_x_7145) ;  /* 0x0000006000017945 */ /* 0x000ff60003800000 */
[----:B------:R0:W5:Y:S01]  /*45990*/  LD.E R15, desc[UR6][R10.64+0x4] ;  /* 0x000004060a0f7980 */ /* 0x000162000c101900 */
[----:B---3--:R-:W-:-:S04]  /*459a0*/  LOP3.LUT R12, R12, 0x1, RZ, 0xfc, !PT ;  /* 0x000000010c0c7812 */ /* 0x008fc800078efcff */
[----:B------:R-:W-:-:S13]  /*459b0*/  ISETP.NE.AND P0, PT, R12, 0x3, PT ;  /* 0x000000030c00780c */ /* 0x000fda0003f05270 */
[----:B0-----:R-:W-:Y:S05]  /*459c0*/  @!P0 BRA `(.L_x_7146) ;  /* 0x0000000000048947 */ /* 0x001fea0003800000 */
[----:B------:R-:W-:Y:S01]  /*459d0*/  BPT.TRAP 0x1 ;  /* 0x000000040000795c */ /* 0x000fe20000300000 */
.L_x_7146:
[----:B------:R-:W-:Y:S05]  /*459e0*/  BSYNC B1 ;  /* 0x0000000000017941 */ /* 0x000fea0003800000 */
.L_x_7145:
        /* <DEDUP_REMOVED lines=17> */
.L_x_7148:
[----:B------:R-:W-:Y:S05]  /*45b00*/  BSYNC B1 ;  /* 0x0000000000017941 */ /* 0x000fea0003800000 */
.L_x_7147:
        /* <DEDUP_REMOVED lines=10> */
.L_x_7150:
[----:B------:R-:W-:Y:S05]  /*45bb0*/  BSYNC B1 ;  /* 0x0000000000017941 */ /* 0x000fea0003800000 */
.L_x_7149:
        /* <DEDUP_REMOVED lines=303> */
[----:B------:R-:W-:Y:S01]  /*46eb0*/  R2UR UR9, R3 ;  /* 0x00000000030972ca */ /* 0x000fe200000e0000 */
        /* <DEDUP_REMOVED lines=275> */
[----:B--2---:R-:W2:Y:S01]  /*47ff0*/  LD.E.64 R6, desc[UR4][R6.64] ;  /* 0x0000000406067980 */ /* 0x004ea2000c101b00 */
[----:B------:R-:W-:Y:S02]  /*48000*/  R2UR UR4, R2 ;  /* 0x00000000020472ca */ /* 0x000fe400000e0000 */
[----:B------:R-:W-:-:S13]  /*48010*/  R2UR UR5, R3 ;  /* 0x00000000030572ca */ /* 0x000fda00000e0000 */
[----:B------:R-:W3:Y:S01]  /*48020*/  LD.E R5, desc[UR4][R8.64+0x24] ;  /* 0x0000240408057980 */ /* 0x000ee2000c101900 */
[C---:B------:R-:W-:Y:S02]  /*48030*/  R2UR UR4, R2.reuse ;  /* 0x00000000020472ca */ /* 0x040fe400000e0000 */
[C---:B------:R-:W-:Y:S02]  /*48040*/  R2UR UR5, R3.reuse ;  /* 0x00000000030572ca */ /* 0x040fe400000e0000 */
[C---:B------:R-:W-:Y:S02]  /*48050*/  R2UR UR12, R2.reuse ;  /* 0x00000000020c72ca */ /* 0x040fe400000e0000 */
[C---:B------:R-:W-:Y:S02]  /*48060*/  R2UR UR13, R3.reuse ;  /* 0x00000000030d72ca */ /* 0x040fe400000e0000 */
[----:B------:R-:W-:Y:S02]  /*48070*/  R2UR UR8, R2 ;  /* 0x00000000020872ca */ /* 0x000fe400000e0000 */
[----:B------:R-:W-:-:S02]  /*48080*/  R2UR UR9, R3 ;  /* 0x00000000030972ca */ /* 0x000fc400000e0000 */
[----:B------:R-:W-:Y:S02]  /*48090*/  R2UR UR10, R2 ;  /* 0x00000000020a72ca */ /* 0x000fe400000e0000 */
[----:B------:R-:W-:-:S05]  /*480a0*/  R2UR UR11, R3 ;  /* 0x00000000030b72ca */ /* 0x000fca00000e0000 */
[----:B------:R-:W4:Y:S04]  /*480b0*/  LD.E R10, desc[UR12][R8.64+0x18] ;  /* 0x0000180c080a7980 */ /* 0x000f28000c101900 */
[----:B------:R-:W4:Y:S04]  /*480c0*/  LD.E R18, desc[UR8][R8.64+0xc] ;  /* 0x00000c0808127980 */ /* 0x000f28000c101900 */
[----:B------:R-:W4:Y:S04]  /*480d0*/  LD.E R20, desc[UR10][R8.64+0x14] ;  /* 0x0000140a08147980 */ /* 0x000f28000c101900 */
[----:B--2---:R-:W2:Y:S01]  /*480e0*/  LD.E R15, desc[UR4][R6.64] ;  /* 0x00000004060f7980 */ /* 0x004ea2000c101900 */
[----:B------:R-:W-:-:S02]  /*480f0*/  R2UR UR4, R2 ;  /* 0x00000000020472ca */ /* 0x000fc400000e0000 */
[----:B------:R-:W-:-:S13]  /*48100*/  R2UR UR5, R3 ;  /* 0x00000000030572ca */ /* 0x000fda00000e0000 */
[----:B------:R-:W2:Y:S01]  /*48110*/  LD.E R60, desc[UR4][R8.64] ;  /* 0x00000004083c7980 */ /* 0x000ea2000c101900 */
[----:B------:R-:W-:Y:S02]  /*48120*/  R2UR UR4, R2 ;  /* 0x00000000020472ca */ /* 0x000fe400000e0000 */
[----:B------:R-:W-:Y:S02]  /*48130*/  R2UR UR5, R3 ;  /* 0x00000000030572ca */ /* 0x000fe400000e0000 */
[----:B---3--:R-:W-:-:S11]  /*48140*/  ISETP.NE.AND P1, PT, R5, 0x1, PT ;  /* 0x000000010500780c */ /* 0x008fd60003f25270 */
[----:B------:R1:W3:Y:S02]  /*48150*/  LD.E R56, desc[UR4][R56.64] ;  /* 0x0000000438387980 */ /* 0x0002e4000c101900 */
[C---:B------:R-:W-:Y:S02]  /*48160*/  @P1 R2UR UR4, R2.reuse ;  /* 0x00000000020412ca */ /* 0x040fe400000e0000 */
[C---:B------:R-:W-:Y:S02]  /*48170*/  @P1 R2UR UR5, R3.reuse ;  /* 0x00000000030512ca */ /* 0x040fe400000e0000 */
[----:B------:R-:W-:Y:S02]  /*48180*/  @P1 R2UR UR6, R2 ;  /* 0x00000000020612ca */ /* 0x000fe400000e0000 */
[----:B------:R-:W-:-:S09]  /*48190*/  @P1 R2UR UR7, R3 ;  /* 0x00000000030712ca */ /* 0x000fd200000e0000 */
[----:B------:R-:W3:Y:S01]  /*481a0*/  @P1 LD.E R59, desc[UR4][R8.64+0x28] ;  /* 0x00002804083b1980 */ /* 0x000ee2000c101900 */
[C---:B------:R-:W-:Y:S02]  /*481b0*/  R2UR UR4, R2.reuse ;  /* 0x00000000020472ca */ /* 0x040fe400000e0000 */
[C---:B------:R-:W-:Y:S01]  /*481c0*/  R2UR UR5, R3.reuse ;  /* 0x00000000030572ca */ /* 0x040fe200000e0000 */
[----:B------:R-:W3:Y:S01]  /*481d0*/  @P1 LD.E R58, desc[UR6][R8.64+0x2c] ;  /* 0x00002c06083a1980 */ /* 0x000ee2000c101900 */
[----:B------:R-:W-:Y:S02]  /*481e0*/  R2UR UR6, R2 ;  /* 0x00000000020672ca */ /* 0x000fe400000e0000 */
[----:B------:R-:W-:-:S09]  /*481f0*/  R2UR UR7, R3 ;  /* 0x00000000030772ca */ /* 0x000fd200000e0000 */
[----:B------:R-:W3:Y:S01]  /*48200*/  LD.E R6, desc[UR4][R8.64+0x8] ;  /* 0x0000080408067980 */ /* 0x000ee2000c101900 */
[----:B------:R-:W-:Y:S02]  /*48210*/  R2UR UR4, R2 ;  /* 0x00000000020472ca */ /* 0x000fe400000e0000 */
[----:B------:R-:W-:Y:S01]  /*48220*/  R2UR UR5, R3 ;  /* 0x00000000030572ca */ /* 0x000fe200000e0000 */
[----:B------:R-:W3:-:S12]  /*48230*/  LD.E R7, desc[UR6][R8.64+0x4] ;  /* 0x0000040608077980 */ /* 0x000ed8000c101900 */
[----:B------:R-:W3:Y:S01]  /*48240*/  LD.E R19, desc[UR4][R8.64+0x10] ;  /* 0x0000100408137980 */ /* 0x000ee2000c101900 */
[----:B----4-:R-:W-:Y:S01]  /*48250*/  ISETP.GE.AND P2, PT, R10, 0x1, PT ;  /* 0x000000010a00780c */ /* 0x010fe20003f46270 */
[----:B------:R-:W-:Y:S01]  /*48260*/  BSSY B1, `(.L_x_7152) ;  /* 0x000008b000017945 */ /* 0x000fe20003800000 */
        /* <DEDUP_REMOVED lines=12> */
[----:B------:R-:W-:Y:S01]  /*48330*/  SHF.R.S32.HI R43, RZ, 0x1f, R60 ;  /* 0x0000001fff2b7819 */ /* 0x000fe2000001143c */
[----:B------:R-:W-:-:S03]  /*48340*/  FMUL.FTZ R39, R41, R15 ;  /* 0x0000000f29277220 */ /* 0x000fc60000410000 */
[-C--:B------:R-:W-:Y:S01]  /*48350*/  LEA.HI R36, R43, R60.reuse, RZ, 0x7 ;  /* 0x0000003c2b247211 */ /* 0x080fe200078f38ff */
[-C--:B------:R-:W-:Y:S01]  /*48360*/  FMUL.FTZ R41, R45, R15.reuse ;  /* 0x0000000f2d297220 */ /* 0x080fe20000410000 */
[-C--:B0-----:R-:W-:Y:S02]  /*48370*/  FMUL.FTZ R12, R27, R15.reuse ;  /* 0x0000000f1b0c7220 */ /* 0x081fe40000410000 */
[----:B------:R-:W-:Y:S01]  /*48380*/  LOP3.LUT R45, R36, 0xffffff80, RZ, 0xc0, !PT ;  /* 0xffffff80242d7812 */ /* 0x000fe200078ec0ff */
[-C--:B------:R-:W-:Y:S01]  /*48390*/  FMUL.FTZ R27, R38, R15.reuse ;  /* 0x0000000f261b7220 */ /* 0x080fe20000410000 */
[-C--:B------:R-:W-:Y:S01]  /*483a0*/  FMUL.FTZ R38, R40, R15.reuse ;  /* 0x0000000f28267220 */ /* 0x080fe20000410000 */
[-C--:B------:R-:W-:Y:S02]  /*483b0*/  FMUL.FTZ R40, R44, R15.reuse ;  /* 0x0000000f2c287220 */ /* 0x080fe40000410000 */
[----:B------:R-:W-:Y:S02]  /*483c0*/  IMAD.IADD R44, R60, 0x1, -R45 ;  /* 0x000000013c2c7824 */ /* 0x000fe400078e0a2d */
[-C--:B------:R-:W-:Y:S01]  /*483d0*/  FMUL.FTZ R36, R47, R15.reuse ;  /* 0x0000000f2f247220 */ /* 0x080fe20000410000 */
[----:B------:R-:W-:Y:S01]  /*483e0*/  FMUL.FTZ R21, R34, R15 ;  /* 0x0000000f22157220 */ /* 0x000fe20000410000 */
[----:B------:R-:W-:-:S02]  /*483f0*/  LEA.HI R43, R43, R60, RZ, 0x2 ;  /* 0x0000003c2b2b7211 */ /* 0x000fc400078f10ff */
[----:B------:R-:W-:Y:S01]  /*48400*/  SHF.R.S32.HI R47, RZ, 0x1f, R44 ;  /* 0x0000001fff2f7819 */ /* 0x000fe2000001142c */
[-C--:B------:R-:W-:Y:S01]  /*48410*/  FMUL.FTZ R34, R46, R15.reuse ;  /* 0x0000000f2e227220 */ /* 0x080fe20000410000 */
[----:B-1----:R-:W-:Y:S02]  /*48420*/  LOP3.LUT R57, R43, 0xfffffffc, RZ, 0xc0, !PT ;  /* 0xfffffffc2b397812 */ /* 0x002fe400078ec0ff */
[-C--:B------:R-:W-:Y:S01]  /*48430*/  LEA.HI R46, R47, R44.reuse, RZ, 0x2 ;  /* 0x0000002c2f2e7211 */ /* 0x080fe200078f10ff */
[-C--:B------:R-:W-:Y:S01]  /*48440*/  FMUL.FTZ R45, R48, R15.reuse ;  /* 0x0000000f302d7220 */ /* 0x080fe20000410000 */
[-C--:B------:R-:W-:Y:S01]  /*48450*/  FMUL.FTZ R14, R31, R15.reuse ;  /* 0x0000000f1f0e7220 */ /* 0x080fe20000410000 */
[-C--:B------:R-:W-:Y:S01]  /*48460*/  FMUL.FTZ R31, R42, R15.reuse ;  /* 0x0000000f2a1f7220 */ /* 0x080fe20000410000 */
[--C-:B------:R-:W-:Y:S02]  /*48470*/  SHF.R.S32.HI R43, RZ, 0x2, R46.reuse ;  /* 0x00000002ff2b7819 */ /* 0x100fe4000001142e */
[----:B------:R-:W-:Y:S01]  /*48480*/  SHF.R.S32.HI R48, RZ, 0x1f, R46 ;  /* 0x0000001fff307819 */ /* 0x000fe2000001142e */
[----:B------:R-:W-:Y:S01]  /*48490*/  IMAD.IADD R57, R60, 0x1, -R57 ;  /* 0x000000013c397824 */ /* 0x000fe200078e0a39 */
[----:B------:R-:W-:Y:S01]  /*484a0*/  LEA.HI R42, R47, R44, RZ, 0x5 ;  /* 0x0000002c2f2a7211 */ /* 0x000fe200078f28ff */
[----:B------:R-:W-:Y:S01]  /*484b0*/  FMUL.FTZ R47, R49, R15 ;  /* 0x0000000f312f7220 */ /* 0x000fe20000410000 */
[----:B------:R-:W-:-:S02]  /*484c0*/  LEA.HI R48, R48, R43, RZ, 0x3 ;  /* 0x0000002b30307211 */ /* 0x000fc400078f18ff */
[----:B------:R-:W-:Y:S02]  /*484d0*/  SHF.R.S32.HI R49, RZ, 0x5, R42 ;  /* 0x00000005ff317819 */ /* 0x000fe4000001142a */
        /* <DEDUP_REMOVED lines=9> */
[----:B------:R-:W-:Y:S01]  /*48570*/  @P1 SHF.R.U32.HI R56, RZ, R58, R59 ;  /* 0x0000003aff381219 */ /* 0x000fe2000001163b */
[----:B------:R-:W-:Y:S01]  /*48580*/  IMAD.SHL.U32 R57, R4, 0x40, RZ ;  /* 0x0000004004397824 */ /* 0x000fe200078e00ff */
[----:B------:R-:W-:-:S03]  /*48590*/  LOP3.LUT R49, R46, 0x7ffffffc, RZ, 0xc0, !PT ;  /* 0x7ffffffc2e317812 */ /* 0x000fc600078ec0ff */
[----:B------:R-:W0:Y:S01]  /*485a0*/  SHFL.IDX PT, R59, R56, RZ, 0x1c1f ;  /* 0x001c1fff383b7589 */ /* 0x000e2200000e0000 */
[-C--:B------:R-:W-:Y:S01]  /*485b0*/  FMUL.FTZ R37, R37, R15.reuse ;  /* 0x0000000f25257220 */ /* 0x080fe20000410000 */
[----:B------:R-:W-:Y:S02]  /*485c0*/  IMAD.IADD R49, R44, 0x1, -R49 ;  /* 0x000000012c317824 */ /* 0x000fe400078e0a31 */
[-C--:B------:R-:W-:Y:S01]  /*485d0*/  FMUL.FTZ R42, R50, R15.reuse ;  /* 0x0000000f322a7220 */ /* 0x080fe20000410000 */
[-C--:B------:R-:W-:Y:S01]  /*485e0*/  FMUL.FTZ R43, R51, R15.reuse ;  /* 0x0000000f332b7220 */ /* 0x080fe20000410000 */
[-C--:B------:R-:W-:Y:S01]  /*485f0*/  FMUL.FTZ R52, R52, R15.reuse ;  /* 0x0000000f34347220 */ /* 0x080fe20000410000 */
[-C--:B------:R-:W-:Y:S01]  /*48600*/  FMUL.FTZ R53, R53, R15.reuse ;  /* 0x0000000f35357220 */ /* 0x080fe20000410000 */
[-C--:B------:R-:W-:Y:S01]  /*48610*/  FMUL.FTZ R44, R54, R15.reuse ;  /* 0x0000000f362c7220 */ /* 0x080fe20000410000 */
[C-C-:B------:R-:W-:Y:S01]  /*48620*/  IADD3 R4, R6.reuse, 0x1, -R57.reuse ;  /* 0x0000000106047810 */ /* 0x140fe20007ffe839 */
[----:B------:R-:W-:Y:S01]  /*48630*/  FMUL.FTZ R46, R55, R15 ;  /* 0x0000000f372e7220 */ /* 0x000fe20000410000 */
[----:B------:R-:W1:Y:S03]  /*48640*/  MUFU.TANH R11, R11 ;  /* 0x0000000b000b7308 */ /* 0x000e660000002400 */
[----:B------:R-:W-:Y:S01]  /*48650*/  IMAD R48, R49, -0x2, R4 ;  /* 0xfffffffe31307824 */ /* 0x000fe200078e0204 */
[----:B------:R-:W-:Y:S01]  /*48660*/  LOP3.LUT R15, RZ, R18, RZ, 0x33, !PT ;  /* 0x00000012ff0f7212 */ /* 0x000fe200078e33ff */
[----:B------:R-:W-:-:S03]  /*48670*/  IMAD.IADD R4, R6, 0x1, -R57 ;  /* 0x0000000106047824 */ /* 0x000fc600078e0a39 */
[----:B------:R-:W2:Y:S01]  /*48680*/  MUFU.TANH R24, R24 ;  /* 0x0000001800187308 */ /* 0x000ea20000002400 */
[----:B------:R-:W-:-:S07]  /*48690*/  IMAD.IADD R48, R48, 0x1, -R7 ;  /* 0x0000000130307824 */ /* 0x000fce00078e0a07 */
        /* <DEDUP_REMOVED lines=53> */
.L_x_7157:
[----:B------:R-:W-:Y:S05]  /*489f0*/  BSYNC B3 ;  /* 0x0000000000037941 */ /* 0x000fea0003800000 */
.L_x_7156:
[----:B------:R-:W-:Y:S01]  /*48a00*/  LOP3.LUT R15, RZ, R15, RZ, 0x33, !PT ;  /* 0x0000000fff0f7212 */ /* 0x000fe200078e33ff */
[----:B------:R-:W-:Y:S06]  /*48a10*/  BRA `(.L_x_7158) ;  /* 0x0000000000287947 */ /* 0x000fec0003800000 */
.L_x_7155:
        /* <DEDUP_REMOVED lines=10> */
.L_x_7158:
[----:B------:R-:W-:Y:S05]  /*48ac0*/  BSYNC B2 ;  /* 0x0000000000027941 */ /* 0x000fea0003800000 */
.L_x_7154:
[----:B------:R-:W-:-:S04]  /*48ad0*/  IMAD R18, R10, R15, -R57 ;  /* 0x0000000f0a127224 */ /* 0x000fc800078e0a39 */
[----:B------:R-:W-:-:S05]  /*48ae0*/  IMAD R15, R49, -0x2, R18 ;  /* 0xfffffffe310f7824 */ /* 0x000fca00078e0212 */
[----:B------:R-:W-:Y:S02]  /*48af0*/  VIMNMX R4, R4, R15, !PT ;  /* 0x0000000f04047248 */ /* 0x000fe40007fe0100 */
[----:B------:R-:W-:-:S07]  /*48b00*/  VIADDMNMX R51, R15, R10, R51, PT ;  /* 0x0000000a0f337246 */ /* 0x000fce0003800133 */
.L_x_7153:
[----:B------:R-:W-:Y:S05]  /*48b10*/  BSYNC B1 ;  /* 0x0000000000017941 */ /* 0x000fea0003800000 */
.L_x_7152:
[C---:B------:R-:W-:Y:S01]  /*48b20*/  ISETP.GE.AND P1, PT, R54.reuse, 0x2, PT ;  /* 0x000000023600780c */ /* 0x040fe20003f26270 */
[----:B------:R-:W-:Y:S01]  /*48b30*/  BSSY B1, `(.L_x_7159) ;  /* 0x0000072000017945 */ /* 0x000fe20003800000 */
        /* <DEDUP_REMOVED lines=68> */
[----:B-1----:R-:W-:Y:S02]  /*48f80*/  FSEL R45, R11, -INF , !P6 ;  /* 0xff8000000b2d7808 */ /* 0x002fe40007000000 */
[----:B------:R-:W-:-:S04]  /*48f90*/  ISETP.GE.AND P6, PT, R54, 0x3a, PT ;  /* 0x0000003a3600780c */ /* 0x000fc80003fc6270 */
[----:B------:R-:W-:Y:S02]  /*48fa0*/  P2R R54, PR, RZ, 0x40 ;  /* 0x00000040ff367803 */ /* 0x000fe40000000000 */
[----:B------:R-:W-:-:S04]  /*48fb0*/  ISETP.GT.AND P6, PT, R4, 0x39, !P6 ;  /* 0x000000390400780c */ /* 0x000fc800077c4270 */
[----:B------:R-:W-:Y:S02]  /*48fc0*/  ISETP.LT.OR P6, PT, R51, 0x3a, P6 ;  /* 0x0000003a3300780c */ /* 0x000fe400037c1670 */
[----:B------:R-:W0:Y:S02]  /*48fd0*/  SHFL.IDX PT, R51, R56, 0x1, 0x1c1f ;  /* 0x003c1f0038337f89 */ /* 0x000e2400000e0000 */
[----:B------:R-:W-:Y:S02]  /*48fe0*/  FSEL R11, R53, -INF , !P6 ;  /* 0xff800000350b7808 */ /* 0x000fe40007000000 */
[----:B------:R-:W-:Y:S02]  /*48ff0*/  ISETP.GE.AND P6, PT, R10, 0x1, PT ;  /* 0x000000010a00780c */ /* 0x000fe40003fc6270 */
[----:B0-----:R-:W-:Y:S01]  /*49000*/  VIADDMNMX R47, R51, R55, R50, PT ;  /* 0x00000037332f7246 */ /* 0x001fe20003800132 */
        /* <DEDUP_REMOVED lines=18> */
.L_x_7164:
[----:B------:R-:W-:Y:S05]  /*49130*/  BSYNC B3 ;  /* 0x0000000000037941 */ /* 0x000fea0003800000 */
.L_x_7163:
[----:B------:R-:W-:Y:S01]  /*49140*/  LOP3.LUT R7, RZ, R7, RZ, 0x33, !PT ;  /* 0x00000007ff077212 */ /* 0x000fe200078e33ff */
[----:B------:R-:W-:Y:S06]  /*49150*/  BRA `(.L_x_7165) ;  /* 0x0000000000287947 */ /* 0x000fec0003800000 */
.L_x_7162:
        /* <DEDUP_REMOVED lines=10> */
.L_x_7165:
[----:B------:R-:W-:Y:S05]  /*49200*/  BSYNC B2 ;  /* 0x0000000000027941 */ /* 0x000fea0003800000 */
.L_x_7161:
[----:B------:R-:W-:-:S04]  /*49210*/  IMAD R4, R10, R7, -R57 ;  /* 0x000000070a047224 */ /* 0x000fc800078e0a39 */
[----:B------:R-:W-:-:S05]  /*49220*/  IMAD R49, R49, -0x2, R4 ;  /* 0xfffffffe31317824 */ /* 0x000fca00078e0204 */
[----:B------:R-:W-:Y:S02]  /*49230*/  VIADDMNMX R47, R49, R10, R47, PT ;  /* 0x0000000a312f7246 */ /* 0x000fe4000380012f */
[----:B------:R-:W-:-:S07]  /*49240*/  VIMNMX R20, R20, R49, !PT ;  /* 0x0000003114147248 */ /* 0x000fce0007fe0100 */
.L_x_7160:
[----:B------:R-:W-:Y:S05]  /*49250*/  BSYNC B1 ;  /* 0x0000000000017941 */ /* 0x000fea0003800000 */
.L_x_7159:
[C---:B------:R-:W-:Y:S02]  /*49260*/  ISETP.GT.AND P1, PT, R20.reuse, 0x1, !P1 ;  /* 0x000000011400780c */ /* 0x040fe40004f24270 */
        /* <DEDUP_REMOVED lines=38> */
[----:B------:R-:W-:-:S04]  /*494d0*/  ISETP.NE.AND P1, PT, R52, RZ, PT ;  /* 0x000000ff3400720c */ /* 0x000fc80003f25270 */
[----:B------:R-:W-:-:S04]  /*494e0*/  ISETP.GT.AND P1, PT, R20, RZ, !P1 ;  /* 0x000000ff1400720c */ /* 0x000fc80004f24270 */
[----:B------:R-:W-:-:S04]  /*494f0*/  ISETP.LT.OR P1, PT, R47, 0x1, P1 ;  /* 0x000000012f00780c */ /* 0x000fc80000f21670 */
[----:B------:R-:W-:Y:S02]  /*49500*/  FSEL R7, R5, -INF , !P1 ;  /* 0xff80000005077808 */ /* 0x000fe40004800000 */
[----:B------:R-:W2:Y:S01]  /*49510*/  LDL.64 R4, [R0+0x70] ;  /* 0x0000700000047983 */ /* 0x000ea20000100a00 */
[----:B------:R-:W-:Y:S02]  /*49520*/  ISETP.NE.AND P1, PT, R65, RZ, PT ;  /* 0x000000ff4100720c */ /* 0x000fe40003f25270 */
[----:B------:R-:W-:-:S04]  /*49530*/  FMNMX.FTZ R6, R7, R12, !PT ;  /* 0x0000000c07067209 */ /* 0x000fc80007810000 */
[----:B------:R-:W-:-:S04]  /*49540*/  FMNMX.FTZ R9, R13, R6, !PT ;  /* 0x000000060d097209 */ /* 0x000fc80007810000 */
[----:B------:R-:W-:-:S04]  /*49550*/  FMNMX.FTZ R6, R14, R9, !PT ;  /* 0x000000090e067209 */ /* 0x000fc80007810000 */
[----:B------:R-:W-:-:S04]  /*49560*/  FMNMX.FTZ R6, R21, R6, !PT ;  /* 0x0000000615067209 */ /* 0x000fc80007810000 */
[----:B------:R-:W-:-:S04]  /*49570*/  FMNMX.FTZ R6, R25, R6, !PT ;  /* 0x0000000619067209 */ /* 0x000fc80007810000 */
[----:B------:R-:W-:Y:S02]  /*49580*/  FMNMX.FTZ R6, R27, R6, !PT ;  /* 0x000000061b067209 */ /* 0x000fe40007810000 */
[----:B------:R-:W-:Y:S02]  /*49590*/  ISETP.GT.AND P1, PT, R20, 0x28, !P1 ;  /* 0x000000281400780c */ /* 0x000fe40004f24270 */
[----:B------:R-:W-:Y:S02]  /*495a0*/  FMNMX.FTZ R6, R29, R6, !PT ;  /* 0x000000061d067209 */ /* 0x000fe40007810000 */
[----:B------:R-:W-:Y:S02]  /*495b0*/  ISETP.LT.OR P1, PT, R47, 0x29, P1 ;  /* 0x000000292f00780c */ /* 0x000fe40000f21670 */
[----:B------:R-:W-:Y:S02]  /*495c0*/  FMNMX.FTZ R6, R31, R6, !PT ;  /* 0x000000061f067209 */ /* 0x000fe40007810000 */
[----:B------:R-:W-:-:S02]  /*495d0*/  ISETP.LT.OR P2, PT, R47, 0x2a, P2 ;  /* 0x0000002a2f00780c */ /* 0x000fc40001741670 */
[----:B------:R-:W-:Y:S02]  /*495e0*/  FSEL R34, R34, -INF , !P1 ;  /* 0xff80000022227808 */ /* 0x000fe40004800000 */
[----:B------:R-:W-:Y:S02]  /*495f0*/  FMNMX.FTZ R9, R33, R6, !PT ;  /* 0x0000000621097209 */ /* 0x000fe40007810000 */
[----:B------:R-:W-:Y:S02]  /*49600*/  ISETP.LT.OR P3, PT, R47, 0x31, P3 ;  /* 0x000000312f00780c */ /* 0x000fe40001f61670 */
[----:B------:R-:W-:Y:S02]  /*49610*/  FSEL R36, R36, -INF , !P2 ;  /* 0xff80000024247808 */ /* 0x000fe40005000000 */
[----:B------:R-:W-:Y:S02]  /*49620*/  FMNMX.FTZ R9, R34, R9, !PT ;  /* 0x0000000922097209 */ /* 0x000fe40007810000 */
[----:B------:R-:W-:-:S02]  /*49630*/  ISETP.GT.AND P5, PT, R20, 0x38, !P5 ;  /* 0x000000381400780c */ /* 0x000fc40006fa4270 */
[C---:B------:R-:W-:Y:S02]  /*49640*/  ISETP.LT.OR P4, PT, R47.reuse, 0x32, P4 ;  /* 0x000000322f00780c */ /* 0x040fe40002781670 */
[----:B------:R-:W-:Y:S02]  /*49650*/  FSEL R42, R42, -INF , !P3 ;  /* 0xff8000002a2a7808 */ /* 0x000fe40005800000 */
[----:B------:R-:W-:Y:S02]  /*49660*/  FMNMX.FTZ R9, R36, R9, !PT ;  /* 0x0000000924097209 */ /* 0x000fe40007810000 */
[----:B------:R-:W-:Y:S02]  /*49670*/  ISETP.GT.AND P1, PT, R20, 0x39, !P6 ;  /* 0x000000391400780c */ /* 0x000fe40007724270 */
[----:B------:R-:W-:Y:S02]  /*49680*/  ISETP.LT.OR P5, PT, R47, 0x39, P5 ;  /* 0x000000392f00780c */ /* 0x000fe40002fa1670 */
[----:B------:R-:W-:-:S02]  /*49690*/  FSEL R43, R43, -INF , !P4 ;  /* 0xff8000002b2b7808 */ /* 0x000fc40006000000 */
[----:B------:R-:W-:Y:S02]  /*496a0*/  FMNMX.FTZ R8, R42, R9, !PT ;  /* 0x000000092a087209 */ /* 0x000fe40007810000 */
[----:B------:R-:W-:Y:S02]  /*496b0*/  ISETP.LT.OR P1, PT, R47, 0x3a, P1 ;  /* 0x0000003a2f00780c */ /* 0x000fe40000f21670 */
[----:B------:R-:W-:Y:S02]  /*496c0*/  R2UR UR4, R2 ;  /* 0x00000000020472ca */ /* 0x000fe400000e0000 */
[----:B------:R-:W-:Y:S02]  /*496d0*/  R2UR UR5, R3 ;  /* 0x00000000030572ca */ /* 0x000fe400000e0000 */
[----:B------:R-:W-:Y:S02]  /*496e0*/  FSEL R6, R44, -INF , !P5 ;  /* 0xff8000002c067808 */ /* 0x000fe40006800000 */
[----:B------:R-:W-:-:S02]  /*496f0*/  FMNMX.FTZ R9, R43, R8, !PT ;  /* 0x000000082b097209 */ /* 0x000fc40007810000 */
[----:B------:R-:W-:Y:S02]  /*49700*/  R2UR UR6, R2 ;  /* 0x00000000020672ca */ /* 0x000fe400000e0000 */
[----:B------:R-:W-:Y:S02]  /*49710*/  R2UR UR7, R3 ;  /* 0x00000000030772ca */ /* 0x000fe400000e0000 */
[----:B------:R-:W-:Y:S02]  /*49720*/  FSEL R8, R46, -INF , !P1 ;  /* 0xff8000002e087808 */ /* 0x000fe40004800000 */
[----:B------:R-:W-:-:S04]  /*49730*/  FMNMX.FTZ R9, R6, R9, !PT ;  /* 0x0000000906097209 */ /* 0x000fc80007810000 */
[----:B------:R-:W-:-:S05]  /*49740*/  FMNMX.FTZ R47, R8, R9, !PT ;  /* 0x00000009082f7209 */ /* 0x000fca0007810000 */
[----:B--2---:R-:W-:Y:S04]  /*49750*/  ST.E desc[UR4][R4.64+0x4], R47 ;  /* 0x0000042f04007985 */ /* 0x004fe8000c101904 */
[----:B------:R-:W2:Y:S01]  /*49760*/  LD.E R20, desc[UR6][R4.64+0x4] ;  /* 0x0000040604147980 */ /* 0x000ea2000c101900 */
        /* <DEDUP_REMOVED lines=15> */
[----:B------:R-:W0:Y:S01]  /*49860*/  SHFL.BFLY PT, R10, R9, 0x2, 0x1f ;  /* 0x0c401f00090a7f89 */ /* 0x000e2200000e0000 */
[----:B------:R-:W-:Y:S02]  /*49870*/  R2UR UR8, R2 ;  /* 0x00000000020872ca */ /* 0x000fe400000e0000 */
[----:B------:R-:W-:Y:S02]  /*49880*/  R2UR UR9, R3 ;  /* 0x00000000030972ca */ /* 0x000fe400000e0000 */
[----:B0-----:R-:W-:Y:S01]  /*49890*/  FMNMX.FTZ R10, R9, R10, !PT ;  /* 0x0000000a090a7209 */ /* 0x001fe20007810000 */
[----:B------:R-:W-:Y:S04]  /*498a0*/  ST.E desc[UR4][R4.64], R9 ;  /* 0x0000000904007985 */ /* 0x000fe8000c101904 */
[----:B--2---:R-:W0:Y:S02]  /*498b0*/  SHFL.BFLY PT, R47, R20, 0x2, 0x1f ;  /* 0x0c401f00142f7f89 */ /* 0x004e2400000e0000 */
[----:B0-----:R-:W-:-:S02]  /*498c0*/  FMNMX.FTZ R44, R20, R47, !PT ;  /* 0x0000002f142c7209 */ /* 0x001fc40007810000 */
[----:B------:R-:W0:Y:S04]  /*498d0*/  SHFL.BFLY PT, R47, R10, 0x1, 0x1f ;  /* 0x0c201f000a2f7f89 */ /* 0x000e2800000e0000 */
[----:B------:R-:W1:Y:S01]  /*498e0*/  SHFL.BFLY PT, R49, R44, 0x1, 0x1f ;  /* 0x0c201f002c317f89 */ /* 0x000e6200000e0000 */
[----:B0-----:R-:W-:Y:S02]  /*498f0*/  FMNMX.FTZ R47, R10, R47, !PT ;  /* 0x0000002f0a2f7209 */ /* 0x001fe40007810000 */
[----:B-1----:R-:W-:-:S03]  /*49900*/  FMNMX.FTZ R49, R44, R49, !PT ;  /* 0x000000312c317209 */ /* 0x002fc60007810000 */
[----:B------:R-:W-:Y:S04]  /*49910*/  ST.E desc[UR6][R4.64], R47 ;  /* 0x0000002f04007985 */ /* 0x000fe8000c101906 */
[----:B------:R0:W-:Y:S04]  /*49920*/  ST.E desc[UR8][R4.64+0x4], R49 ;  /* 0x0000043104007985 */ /* 0x0001e8000c101908 */
[----:B0-----:R-:W2:Y:S04]  /*49930*/  LDL.64 R4, [R0+0x70] ;  /* 0x0000700000047983 */ /* 0x001ea80000100a00 */
[----:B--2---:R-:W2:Y:S04]  /*49940*/  LD.E R10, desc[UR6][R4.64+0x20] ;  /* 0x00002006040a7980 */ /* 0x004ea8000c101900 */
[----:B------:R-:W2:Y:S04]  /*49950*/  LD.E R51, desc[UR4][R4.64] ;  /* 0x0000000404337980 */ /* 0x000ea8000c101900 */
[----:B------:R-:W3:Y:S01]  /*49960*/  LD.E R53, desc[UR4][R4.64+0x4] ;  /* 0x0000040404357980 */ /* 0x000ee2000c101900 */
[C---:B--2---:R-:W-:Y:S01]  /*49970*/  FMUL.FTZ R20, R51.reuse, R10 ;  /* 0x0000000a33147220 */ /* 0x044fe20000410000 */
[----:B------:R-:W-:-:S04]  /*49980*/  FSETP.NEU.FTZ.AND P1, PT, R51, -INF , PT ;  /* 0xff8000003300780b */ /* 0x000fc80003f3d000 */
[----:B------:R-:W-:Y:S02]  /*49990*/  FSEL R9, R20, RZ, P1 ;  /* 0x000000ff14097208 */ /* 0x000fe40000800000 */
[----:B---3--:R-:W-:-:S03]  /*499a0*/  FSETP.NEU.FTZ.AND P1, PT, R53, -INF , PT ;  /* 0xff8000003500780b */ /* 0x008fc60003f3d000 */
[-CC-:B------:R-:W-:Y:S01]  /*499b0*/  FFMA.FTZ R182, R15, R10.reuse, -R9.reuse ;  /* 0x0000000a0fb67223 */ /* 0x180fe20000010809 */
[----:B------:R-:W-:Y:S01]  /*499c0*/  FMUL.FTZ R15, R10, R53 ;  /* 0x000000350a0f7220 */ /* 0x000fe20000410000 */
[----:B------:R-:W-:-:S04]  /*499d0*/  FFMA.FTZ R168, R45, R10, -R9 ;  /* 0x0000000a2da87223 */ /* 0x000fc80000010809 */
[----:B------:R-:W-:Y:S01]  /*499e0*/  FSEL R15, R15, RZ, P1 ;  /* 0x000000ff0f0f7208 */ /* 0x000fe20000800000 */
[-CC-:B------:R-:W-:Y:S01]  /*499f0*/  FFMA.FTZ R45, R24, R10.reuse, -R9.reuse ;  /* 0x0000000a182d7223 */ /* 0x180fe20000010809 */
[----:B------:R-:W-:-:S03]  /*49a00*/  FFMA.FTZ R170, R26, R10, -R9 ;  /* 0x0000000a1aaa7223 */ /* 0x000fc60000010809 */
[-CC-:B------:R-:W-:Y:S01]  /*49a10*/  FFMA.FTZ R169, R7, R10.reuse, -R15.reuse ;  /* 0x0000000a07a97223 */ /* 0x180fe2000001080f */
[-CC-:B------:R-:W-:Y:S01]  /*49a20*/  FFMA.FTZ R12, R12, R10.reuse, -R15.reuse ;  /* 0x0000000a0c0c7223 */ /* 0x180fe2000001080f */
[-C--:B------:R-:W-:Y:S01]  /*49a30*/  FFMA.FTZ R171, R13, R10.reuse, -R15 ;  /* 0x0000000a0dab7223 */ /* 0x080fe2000001080f */
[----:B------:R-:W-:Y:S01]  /*49a40*/  MUFU.EX2 R168, R168 ;  /* 0x000000a800a87308 */ /* 0x000fe20000000800 */
[-C--:B------:R-:W-:Y:S01]  /*49a50*/  FFMA.FTZ R47, R28, R10.reuse, -R9 ;  /* 0x0000000a1c2f7223 */ /* 0x080fe20000010809 */
[----:B------:R-:W-:-:S06]  /*49a60*/  FFMA.FTZ R14, R14, R10, -R15 ;  /* 0x0000000a0e0e7223 */ /* 0x000fcc000001080f */
[----:B------:R-:W0:Y:S01]  /*49a70*/  MUFU.EX2 R45, R45 ;  /* 0x0000002d002d7308 */ /* 0x000e220000000800 */
[-C--:B------:R-:W-:Y:S01]  /*49a80*/  FFMA.FTZ R172, R30, R10.reuse, -R9 ;  /* 0x0000000a1eac7223 */ /* 0x080fe20000010809 */
[----:B------:R-:W-:-:S06]  /*49a90*/  FFMA.FTZ R173, R21, R10, -R15 ;  /* 0x0000000a15ad7223 */ /* 0x000fcc000001080f */
[----:B------:R-:W-:Y:S08]  /*49aa0*/  MUFU.EX2 R169, R169 ;  /* 0x000000a900a97308 */ /* 0x000ff00000000800 */
[----:B------:R-:W1:Y:S01]  /*49ab0*/  MUFU.EX2 R12, R12 ;  /* 0x0000000c000c7308 */ /* 0x000e620000000800 */
[----:B------:R-:W-:-:S07]  /*49ac0*/  FFMA.FTZ R49, R32, R10, -R9 ;  /* 0x0000000a20317223 */ /* 0x000fce0000010809 */
[----:B------:R-:W2:Y:S08]  /*49ad0*/  MUFU.EX2 R170, R170 ;  /* 0x000000aa00aa7308 */ /* 0x000eb00000000800 */
[----:B------:R-:W3:Y:S01]  /*49ae0*/  MUFU.EX2 R171, R171 ;  /* 0x000000ab00ab7308 */ /* 0x000ee20000000800 */
[-C--:B------:R-:W-:Y:S01]  /*49af0*/  FFMA.FTZ R25, R25, R10.reuse, -R15 ;  /* 0x0000000a19197223 */ /* 0x080fe2000001080f */
[----:B------:R-:W-:-:S06]  /*49b00*/  FFMA.FTZ R174, R35, R10, -R9 ;  /* 0x0000000a23ae7223 */ /* 0x000fcc0000010809 */
[----:B------:R-:W4:Y:S01]  /*49b10*/  MUFU.EX2 R47, R47 ;  /* 0x0000002f002f7308 */ /* 0x000f220000000800 */
[----:B------:R-:W-:-:S07]  /*49b20*/  FFMA.FTZ R27, R27, R10, -R15 ;  /* 0x0000000a1b1b7223 */ /* 0x000fce000001080f */
[----:B------:R-:W5:Y:S01]  /*49b30*/  MUFU.EX2 R14, R14 ;  /* 0x0000000e000e7308 */ /* 0x000f620000000800 */
[----:B------:R-:W-:Y:S01]  /*49b40*/  FFMA.FTZ R180, R18, R10, -R9 ;  /* 0x0000000a12b47223 */ /* 0x000fe20000010809 */
[----:B0-----:R-:W-:-:S06]  /*49b50*/  FADD.FTZ R7, R168, R45 ;  /* 0x0000002da8077221 */ /* 0x001fcc0000010000 */
[----:B------:R-:W0:Y:S01]  /*49b60*/  MUFU.EX2 R172, R172 ;  /* 0x000000ac00ac7308 */ /* 0x000e220000000800 */
[----:B------:R-:W-:Y:S01]  /*49b70*/  FFMA.FTZ R35, R37, R10, -R9 ;  /* 0x0000000a25237223 */ /* 0x000fe20000010809 */
[----:B-1----:R-:W-:-:S06]  /*49b80*/  FADD.FTZ R26, R169, R12 ;  /* 0x0000000ca91a7221 */ /* 0x002fcc0000010000 */
[----:B------:R-:W1:Y:S01]  /*49b90*/  MUFU.EX2 R173, R173 ;  /* 0x000000ad00ad7308 */ /* 0x000e620000000800 */
[----:B------:R-:W-:Y:S01]  /*49ba0*/  FFMA.FTZ R29, R29, R10, -R15 ;  /* 0x0000000a1d1d7223 */ /* 0x000fe2000001080f */
[----:B--2---:R-:W-:-:S06]  /*49bb0*/  FADD.FTZ R28, R170, R7 ;  /* 0x00000007aa1c7221 */ /* 0x004fcc0000010000 */
[----:B------:R-:W2:Y:S01]  /*49bc0*/  MUFU.EX2 R49, R49 ;  /* 0x0000003100317308 */ /* 0x000ea20000000800 */
[----:B------:R-:W-:Y:S01]  /*49bd0*/  FFMA.FTZ R176, R38, R10, -R9 ;  /* 0x0000000a26b07223 */ /* 0x000fe20000010809 */
[----:B---3--:R-:W-:-:S06]  /*49be0*/  FADD.FTZ R7, R171, R26 ;  /* 0x0000001aab077221 */ /* 0x008fcc0000010000 */
[----:B------:R-:W3:Y:S01]  /*49bf0*/  MUFU.EX2 R18, R25 ;  /* 0x0000001900127308 */ /* 0x000ee20000000800 */
[-C--:B------:R-:W-:Y:S01]  /*49c00*/  FFMA.FTZ R37, R39, R10.reuse, -R9 ;  /* 0x0000000a27257223 */ /* 0x080fe20000010809 */
[-C--:B------:R-:W-:Y:S01]  /*49c10*/  FFMA.FTZ R31, R31, R10.reuse, -R15 ;  /* 0x0000000a1f1f7223 */ /* 0x080fe2000001080f */
[-CC-:B------:R-:W-:Y:S01]  /*49c20*/  FFMA.FTZ R178, R40, R10.reuse, -R9.reuse ;  /* 0x0000000a28b27223 */ /* 0x180fe20000010809 */
[----:B------:R-:W-:-:S04]  /*49c30*/  FFMA.FTZ R39, R41, R10, -R9 ;  /* 0x0000000a29277223 */ /* 0x000fc80000010809 */
[----:B------:R-:W3:Y:S01]  /*49c40*/  MUFU.EX2 R174, R174 ;  /* 0x000000ae00ae7308 */ /* 0x000ee20000000800 */
[-CC-:B------:R-:W-:Y:S01]  /*49c50*/  FFMA.FTZ R19, R19, R10.reuse, -R9.reuse ;  /* 0x0000000a13137223 */ /* 0x180fe20000010809 */
[----:B------:R-:W-:Y:S01]  /*49c60*/  FFMA.FTZ R11, R11, R10, -R9 ;  /* 0x0000000a0b0b7223 */ /* 0x000fe20000010809 */
[----:B----4-:R-:W-:-:S05]  /*49c70*/  FADD.FTZ R9, R47, R28 ;  /* 0x0000001c2f097221 */ /* 0x010fca0000010000 */
[----:B------:R-:W4:Y:S01]  /*49c80*/  MUFU.EX2 R27, R27 ;  /* 0x0000001b001b7308 */ /* 0x000f220000000800 */
[----:B-----5:R-:W-:Y:S01]  /*49c90*/  FADD.FTZ R26, R14, R7 ;  /* 0x000000070e1a7221 */ /* 0x020fe20000010000 */
[----:B------:R-:W-:Y:S01]  /*49ca0*/  FFMA.FTZ R33, R33, R10, -R15 ;  /* 0x0000000a21217223 */ /* 0x000fe2000001080f */
[----:B0-----:R-:W-:-:S05]  /*49cb0*/  FADD.FTZ R28, R172, R9 ;  /* 0x00000009ac1c7221 */ /* 0x001fca0000010000 */
[----:B------:R-:W0:Y:S01]  /*49cc0*/  MUFU.EX2 R35, R35 ;  /* 0x0000002300237308 */ /* 0x000e220000000800 */
[----:B-1----:R-:W-:Y:S01]  /*49cd0*/  FADD.FTZ R7, R173, R26 ;  /* 0x0000001aad077221 */ /* 0x002fe20000010000 */
[----:B------:R-:W-:-:S06]  /*49ce0*/  FFMA.FTZ R34, R34, R10, -R15 ;  /* 0x0000000a22227223 */ /* 0x000fcc000001080f */
[----:B------:R-:W1:Y:S01]  /*49cf0*/  MUFU.EX2 R20, R29 ;  /* 0x0000001d00147308 */ /* 0x000e620000000800 */
[----:B--2---:R-:W-:Y:S01]  /*49d00*/  FADD.FTZ R9, R49, R28 ;  /* 0x0000001c31097221 */ /* 0x004fe20000010000 */
[----:B---3--:R-:W-:-:S06]  /*49d10*/  FADD.FTZ R26, R18, R7 ;  /* 0x00000007121a7221 */ /* 0x008fcc0000010000 */
[----:B------:R-:W2:Y:S08]  /*49d20*/  MUFU.EX2 R176, R176 ;  /* 0x000000b000b07308 */ /* 0x000eb00000000800 */
[----:B------:R-:W3:Y:S01]  /*49d30*/  MUFU.EX2 R31, R31 ;  /* 0x0000001f001f7308 */ /* 0x000ee20000000800 */
[----:B------:R-:W-:Y:S01]  /*49d40*/  FFMA.FTZ R36, R36, R10, -R15 ;  /* 0x0000000a24247223 */ /* 0x000fe2000001080f */
[----:B------:R-:W-:-:S06]  /*49d50*/  FADD.FTZ R28, R174, R9 ;  /* 0x00000009ae1c7221 */ /* 0x000fcc0000010000 */
[----:B------:R-:W5:Y:S01]  /*49d60*/  MUFU.EX2 R37, R37 ;  /* 0x0000002500257308 */ /* 0x000f620000000800 */
[----:B----4-:R-:W-:Y:S01]  /*49d70*/  FADD.FTZ R7, R27, R26 ;  /* 0x0000001a1b077221 */ /* 0x010fe20000010000 */
[----:B------:R-:W-:-:S06]  /*49d80*/  FFMA.FTZ R42, R42, R10, -R15 ;  /* 0x0000000a2a2a7223 */ /* 0x000fcc000001080f */
[----:B------:R-:W4:Y:S01]  /*49d90*/  MUFU.EX2 R24, R33 ;  /* 0x0000002100187308 */ /* 0x000f220000000800 */
[----:B0-----:R-:W-:Y:S01]  /*49da0*/  FADD.FTZ R9, R35, R28 ;  /* 0x0000001c23097221 */ /* 0x001fe20000010000 */
[----:B-1----:R-:W-:-:S06]  /*49db0*/  FADD.FTZ R26, R20, R7 ;  /* 0x00000007141a7221 */ /* 0x002fcc0000010000 */
[----:B------:R-:W0:Y:S01]  /*49dc0*/  MUFU.EX2 R178, R178 ;  /* 0x000000b200b27308 */ /* 0x000e220000000800 */
[----:B------:R-:W-:-:S07]  /*49dd0*/  FFMA.FTZ R43, R43, R10, -R15 ;  /* 0x0000000a2b2b7223 */ /* 0x000fce000001080f */
[----:B------:R-:W1:Y:S01]  /*49de0*/  MUFU.EX2 R34, R34 ;  /* 0x0000002200227308 */ /* 0x000e620000000800 */
[----:B--2---:R-:W-:Y:S01]  /*49df0*/  FADD.FTZ R28, R176, R9 ;  /* 0x00000009b01c7221 */ /* 0x004fe20000010000 */
[----:B---3--:R-:W-:-:S06]  /*49e00*/  FADD.FTZ R7, R31, R26 ;  /* 0x0000001a1f077221 */ /* 0x008fcc0000010000 */
[----:B------:R-:W2:Y:S08]  /*49e10*/  MUFU.EX2 R39, R39 ;  /* 0x0000002700277308 */ /* 0x000eb00000000800 */
[----:B------:R-:W3:Y:S01]  /*49e20*/  MUFU.EX2 R179, R36 ;  /* 0x0000002400b37308 */ /* 0x000ee20000000800 */
[----:B------:R-:W-:Y:S01]  /*49e30*/  FFMA.FTZ R6, R6, R10, -R15 ;  /* 0x0000000a06067223 */ /* 0x000fe2000001080f */
[----:B-----5:R-:W-:-:S06]  /*49e40*/  FADD.FTZ R9, R37, R28 ;  /* 0x0000001c25097221 */ /* 0x020fcc0000010000 */
[----:B------:R-:W5:Y:S01]  /*49e50*/  MUFU.EX2 R180, R180 ;  /* 0x000000b400b47308 */ /* 0x000f620000000800 */
[----:B----4-:R-:W-:-:S07]  /*49e60*/  FADD.FTZ R7, R24, R7 ;  /* 0x0000000718077221 */ /* 0x010fce0000010000 */
[----:B------:R-:W4:Y:S01]  /*49e70*/  MUFU.EX2 R42, R42 ;  /* 0x0000002a002a7308 */ /* 0x000f220000000800 */
[----:B------:R-:W-:Y:S01]  /*49e80*/  FFMA.FTZ R8, R8, R10, -R15 ;  /* 0x0000000a08087223 */ /* 0x000fe2000001080f */
[----:B0-----:R-:W-:-:S06]  /*49e90*/  FADD.FTZ R26, R178, R9 ;  /* 0x00000009b21a7221 */ /* 0x001fcc0000010000 */
[----:B------:R-:W0:Y:S01]  /*49ea0*/  MUFU.EX2 R19, R19 ;  /* 0x0000001300137308 */ /* 0x000e220000000800 */
[----:B-1----:R-:W-:-:S07]  /*49eb0*/  FADD.FTZ R28, R34, R7 ;  /* 0x00000007221c7221 */ /* 0x002fce0000010000 */
[----:B------:R-:W1:Y:S01]  /*49ec0*/  MUFU.EX2 R43, R43 ;  /* 0x0000002b002b7308 */ /* 0x000e620000000800 */
[----:B--2---:R-:W-:Y:S01]  /*49ed0*/  FADD.FTZ R7, R39, R26 ;  /* 0x0000001a27077221 */ /* 0x004fe20000010000 */
[----:B---3--:R-:W-:-:S06]  /*49ee0*/  FADD.FTZ R9, R179, R28 ;  /* 0x0000001cb3097221 */ /* 0x008fcc0000010000 */
[----:B------:R-:W2:Y:S08]  /*49ef0*/  MUFU.EX2 R182, R182 ;  /* 0x000000b600b67308 */ /* 0x000eb00000000800 */
[----:B------:R2:W3:Y:S01]  /*49f00*/  MUFU.EX2 R183, R6 ;  /* 0x0000000600b77308 */ /* 0x0004e20000000800 */
[----:B-----5:R-:W-:Y:S01]  /*49f10*/  FADD.FTZ R26, R180, R7 ;  /* 0x00000007b41a7221 */ /* 0x020fe20000010000 */
[----:B----4-:R-:W-:-:S06]  /*49f20*/  FADD.FTZ R28, R42, R9 ;  /* 0x000000092a1c7221 */ /* 0x010fcc0000010000 */
[----:B------:R-:W4:Y:S08]  /*49f30*/  MUFU.EX2 R11, R11 ;  /* 0x0000000b000b7308 */ /* 0x000f300000000800 */
[----:B------:R-:W5:Y:S01]  /*49f40*/  MUFU.EX2 R10, R8 ;  /* 0x00000008000a7308 */ /* 0x000f620000000800 */
[----:B0-----:R-:W-:Y:S01]  /*49f50*/  FADD.FTZ R7, R19, R26 ;  /* 0x0000001a13077221 */ /* 0x001fe20000010000 */
[----:B-1----:R-:W-:-:S03]  /*49f60*/  FADD.FTZ R28, R43, R28 ;  /* 0x0000001c2b1c7221 */ /* 0x002fc60000010000 */
[----:B--2---:R-:W-:Y:S01]  /*49f70*/  FADD.FTZ R6, R182, R7 ;  /* 0x00000007b6067221 */ /* 0x004fe20000010000 */
[----:B---3--:R-:W-:-:S03]  /*49f80*/  FADD.FTZ R7, R183, R28 ;  /* 0x0000001cb7077221 */ /* 0x008fc60000010000 */
[----:B----4-:R-:W-:Y:S01]  /*49f90*/  FADD.FTZ R13, R11, R6 ;  /* 0x000000060b0d7221 */ /* 0x010fe20000010000 */
[----:B-----5:R-:W-:-:S04]  /*49fa0*/  FADD.FTZ R15, R10, R7 ;  /* 0x000000070a0f7221 */ /* 0x020fc80000010000 */
[----:B------:R-:W-:Y:S04]  /*49fb0*/  ST.E desc[UR4][R4.64+0x10], R13 ;  /* 0x0000100d04007985 */ /* 0x000fe8000c101904 */
[----:B------:R0:W-:Y:S04]  /*49fc0*/  ST.E desc[UR6][R4.64+0x14], R15 ;  /* 0x0000140f04007985 */ /* 0x0001e8000c101906 */
[----:B------:R-:W2:Y:S01]  /*49fd0*/  LDL.64 R8, [R0+0x80] ;  /* 0x0000800000087983 */ /* 0x000ea20000100a00 */
[----:B------:R-:W-:Y:S06]  /*49fe0*/  BAR.SYNC.DEFER_BLOCKING 0xf, 0x100 ;  /* 0x03c4000000007b1d */ /* 0x000fec0000010000 */
[----:B0-----:R-:W3:Y:S04]  /*49ff0*/  LDL.64 R4, [R0+0x88] ;  /* 0x0000880000047983 */ /* 0x001ee80000100a00 */
[----:B--2---:R-:W2:Y:S04]  /*4a000*/  LD.E.64 R8, desc[UR4][R8.64+0x10] ;  /* 0x0000100408087980 */ /* 0x004ea8000c101b00 */
[----:B--2---:R-:W2:Y:S04]  /*4a010*/  LD.E.64 R6, desc[UR6][R8.64+0x8] ;  /* 0x0000080608067980 */ /* 0x004ea8000c101b00 */
[----:B------:R-:W4:Y:S01]  /*4a020*/  LD.E.64 R8, desc[UR4][R8.64] ;  /* 0x0000000408087980 */ /* 0x000f22000c101b00 */
[----:B--2---:R-:W-:-:S03]  /*4a030*/  MOV R26, R6 ;  /* 0x00000006001a7202 */ /* 0x004fc60000000f00 */
[----:B------:R-:W2:Y:S02]  /*4a040*/  LDL.64 R6, [R0] ;  /* 0x0000000000067983 */ /* 0x000ea40000100a00 */
[--C-:B----4-:R-:W-:Y:S02]  /*4a050*/  IMAD R15, R9, 0x2, R26.reuse ;  /* 0x00000002090f7824 */ /* 0x110fe400078e021a */
[C---:B------:R-:W-:Y:S02]  /*4a060*/  IMAD R13, R8.reuse, 0x2, R26 ;  /* 0x00000002080d7824 */ /* 0x040fe400078e021a */
[----:B------:R-:W-:Y:S02]  /*4a070*/  IMAD R21, R8, 0x2, R15 ;  /* 0x0000000208157824 */ /* 0x000fe400078e020f */
[----:B------:R-:W4:Y:S01]  /*4a080*/  LDL.64 R8, [R0+0x90] ;  /* 0x0000900000087983 */ /* 0x000f220000100a00 */
[----:B------:R-:W-:Y:S02]  /*4a090*/  R2UR UR28, R2 ;  /* 0x00000000021c72ca */ /* 0x000fe400000e0000 */
[----:B------:R-:W-:-:S02]  /*4a0a0*/  R2UR UR29, R3 ;  /* 0x00000000031d72ca */ /* 0x000fc400000e0000 */
        /* <DEDUP_REMOVED lines=15> */
[----:B------:R-:W-:Y:S01]  /*4a1a0*/  F2FP.BF16.F32.PACK_AB R183, R10, R183 ;  /* 0x000000b70ab7723e */ /* 0x000fe200000010ff */
[----:B------:R-:W-:Y:S04]  /*4a1b0*/  STSM.16.M88.4 [R26], R168 ;  /* 0x000000a81a007844 */ /* 0x000fe80000000200 */
[----:B------:R0:W-:Y:S04]  /*4a1c0*/  STSM.16.M88.4 [R13], R172 ;  /* 0x000000ac0d007844 */ /* 0x0001e80000000200 */
[----:B------:R1:W-:Y:S04]  /*4a1d0*/  STSM.16.M88.4 [R15], R176 ;  /* 0x000000b00f007844 */ /* 0x0003e80000000200 */
[----:B------:R5:W-:Y:S04]  /*4a1e0*/  STSM.16.M88.4 [R21], R180 ;  /* 0x000000b415007844 */ /* 0x000be80000000200 */
[----:B---3--:R-:W3:Y:S04]  /*4a1f0*/  LD.E R19, desc[UR4][R4.64] ;  /* 0x0000000404137980 */ /* 0x008ee8000c101900 */
[----:B0-----:R-:W3:Y:S04]  /*4a200*/  LD.E R13, desc[UR4][R4.64+0x14] ;  /* 0x00001404040d7980 */ /* 0x001ee8000c101900 */
[----:B-1----:R-:W3:Y:S01]  /*4a210*/  LD.E R15, desc[UR6][R4.64+0x18] ;  /* 0x00001806040f7980 */ /* 0x002ee2000c101900 */
[----:B------:R-:W-:-:S02]  /*4a220*/  R2UR UR10, R2 ;  /* 0x00000000020a72ca */ /* 0x000fc400000e0000 */
[C---:B------:R-:W-:Y:S01]  /*4a230*/  R2UR UR11, R3.reuse ;  /* 0x00000000030b72ca */ /* 0x040fe200000e0000 */
[----:B------:R-:W3:Y:S01]  /*4a240*/  LD.E R25, desc[UR6][R4.64+0x4] ;  /* 0x0000040604197980 */ /* 0x000ee2000c101900 */
[C---:B------:R-:W-:Y:S02]  /*4a250*/  R2UR UR12, R2.reuse ;  /* 0x00000000020c72ca */ /* 0x040fe400000e0000 */
[C---:B------:R-:W-:Y:S01]  /*4a260*/  R2UR UR13, R3.reuse ;  /* 0x00000000030d72ca */ /* 0x040fe200000e0000 */
[----:B------:R-:W3:Y:S01]  /*4a270*/  LD.E R27, desc[UR8][R4.64+0x8] ;  /* 0x00000808041b7980 */ /* 0x000ee2000c101900 */
[C---:B------:R-:W-:Y:S02]  /*4a280*/  R2UR UR14, R2.reuse ;  /* 0x00000000020e72ca */ /* 0x040fe400000e0000 */
[----:B------:R-:W-:Y:S01]  /*4a290*/  R2UR UR15, R3 ;  /* 0x00000000030f72ca */ /* 0x000fe200000e0000 */
[----:B-----5:R-:W5:Y:S01]  /*4a2a0*/  LD.E R21, desc[UR8][R4.64+0x1c] ;  /* 0x00001c0804157980 */ /* 0x020f62000c101900 */
[----:B------:R-:W-:-:S02]  /*4a2b0*/  R2UR UR16, R2 ;  /* 0x00000000021072ca */ /* 0x000fc400000e0000 */
[C---:B------:R-:W-:Y:S01]  /*4a2c0*/  R2UR UR17, R3.reuse ;  /* 0x00000000031172ca */ /* 0x040fe200000e0000 */
[----:B------:R-:W5:Y:S01]  /*4a2d0*/  LD.E R29, desc[UR10][R4.64+0xc] ;  /* 0x00000c0a041d7980 */ /* 0x000f62000c101900 */
[C---:B------:R-:W-:Y:S02]  /*4a2e0*/  R2UR UR18, R2.reuse ;  /* 0x00000000021272ca */ /* 0x040fe400000e0000 */
[C---:B------:R-:W-:Y:S01]  /*4a2f0*/  R2UR UR19, R3.reuse ;  /* 0x00000000031372ca */ /* 0x040fe200000e0000 */
[----:B------:R-:W5:Y:S01]  /*4a300*/  LD.E R31, desc[UR12][R4.64+0x10] ;  /* 0x0000100c041f7980 */ /* 0x000f62000c101900 */
[C---:B------:R-:W-:Y:S02]  /*4a310*/  R2UR UR20, R2.reuse ;  /* 0x00000000021472ca */ /* 0x040fe400000e0000 */
[----:B------:R-:W-:Y:S01]  /*4a320*/  R2UR UR21, R3 ;  /* 0x00000000031572ca */ /* 0x000fe200000e0000 */
[----:B------:R-:W5:Y:S01]  /*4a330*/  LD.E R33, desc[UR10][R4.64+0x20] ;  /* 0x0000200a04217980 */ /* 0x000f62000c101900 */
[----:B------:R-:W-:-:S02]  /*4a340*/  R2UR UR22, R2 ;  /* 0x00000000021672ca */ /* 0x000fc400000e0000 */
[C---:B------:R-:W-:Y:S01]  /*4a350*/  R2UR UR23, R3.reuse ;  /* 0x00000000031772ca */ /* 0x040fe200000e0000 */
[----:B------:R-:W5:Y:S01]  /*4a360*/  LD.E R35, desc[UR12][R4.64+0x24] ;  /* 0x0000240c04237980 */ /* 0x000f62000c101900 */
[C---:B------:R-:W-:Y:S02]  /*4a370*/  R2UR UR24, R2.reuse ;  /* 0x00000000021872ca */ /* 0x040fe400000e0000 */
[C---:B------:R-:W-:Y:S01]  /*4a380*/  R2UR UR25, R3.reuse ;  /* 0x00000000031972ca */ /* 0x040fe200000e0000 */
[----:B------:R-:W5:Y:S01]  /*4a390*/  LD.E R37, desc[UR14][R4.64+0x28] ;  /* 0x0000280e04257980 */ /* 0x000f62000c101900 */
[----:B------:R-:W-:Y:S02]  /*4a3a0*/  R2UR UR26, R2 ;  /* 0x00000000021a72ca */ /* 0x000fe400000e0000 */
        /* <DEDUP_REMOVED lines=34> */
[----:B----4-:R-:W2:Y:S04]  /*4a5d0*/  LD.E.64 R6, desc[UR4][R8.64] ;  /* 0x0000000408067980 */ /* 0x010ea8000c101b00 */
[----:B------:R-:W4:Y:S04]  /*4a5e0*/  LD.E R9, desc[UR28][R4.64+0xac] ;  /* 0x0000ac1c04097980 */ /* 0x000f28000c101900 */
[----:B---3--:R0:W-:Y:S04]  /*4a5f0*/  ST.E desc[UR8][R4.64], R19 ;  /* 0x0000001304007985 */ /* 0x0081e8000c101908 */
[----:B------:R1:W-:Y:S04]  /*4a600*/  ST.E desc[UR4][R4.64+0x14], R13 ;  /* 0x0000140d04007985 */ /* 0x0003e8000c101904 */
[----:B------:R3:W-:Y:S04]  /*4a610*/  ST.E desc[UR6][R4.64+0x18], R15 ;  /* 0x0000180f04007985 */ /* 0x0007e8000c101906 */
[----:B0-----:R-:W5:Y:S04]  /*4a620*/  LD.E R19, desc[UR6][R4.64+0xb8] ;  /* 0x0000b80604137980 */ /* 0x001f68000c101900 */
[----:B-1----:R-:W2:Y:S04]  /*4a630*/  LD.E R13, desc[UR6][R4.64+0xb0] ;  /* 0x0000b006040d7980 */ /* 0x002ea8000c101900 */
[----:B---3--:R-:W3:Y:S04]  /*4a640*/  LD.E R15, desc[UR6][R4.64+0xb4] ;  /* 0x0000b406040f7980 */ /* 0x008ee8000c101900 */
[----:B----4-:R0:W-:Y:S04]  /*4a650*/  ST.E desc[UR4][R4.64+0xac], R9 ;  /* 0x0000ac0904007985 */ /* 0x0101e8000c101904 */
[----:B0-----:R-:W4:Y:S04]  /*4a660*/  LD.E R9, desc[UR6][R4.64+0xbc] ;  /* 0x0000bc0604097980 */ /* 0x001f28000c101900 */
[----:B-----5:R0:W-:Y:S04]  /*4a670*/  ST.E desc[UR4][R4.64+0xb8], R19 ;  /* 0x0000b81304007985 */ /* 0x0201e8000c101904 */
[----:B--2---:R1:W-:Y:S04]  /*4a680*/  ST.E desc[UR4][R4.64+0xb0], R13 ;  /* 0x0000b00d04007985 */ /* 0x0043e8000c101904 */
[----:B---3--:R2:W-:Y:S04]  /*4a690*/  ST.E desc[UR4][R4.64+0xb4], R15 ;  /* 0x0000b40f04007985 */ /* 0x0085e8000c101904 */
[----:B0-----:R-:W3:Y:S04]  /*4a6a0*/  LD.E R19, desc[UR6][R4.64+0xc8] ;  /* 0x0000c80604137980 */ /* 0x001ee8000c101900 */
[----:B-1----:R-:W5:Y:S04]  /*4a6b0*/  LD.E R13, desc[UR6][R4.64+0xc0] ;  /* 0x0000c006040d7980 */ /* 0x002f68000c101900 */
[----:B--2---:R-:W2:Y:S04]  /*4a6c0*/  LD.E R15, desc[UR6][R4.64+0xc4] ;  /* 0x0000c406040f7980 */ /* 0x004ea8000c101900 */
[----:B----4-:R0:W-:Y:S04]  /*4a6d0*/  ST.E desc[UR4][R4.64+0xbc], R9 ;  /* 0x0000bc0904007985 */ /* 0x0101e8000c101904 */
[----:B0-----:R-:W4:Y:S04]  /*4a6e0*/  LD.E R9, desc[UR6][R4.64+0xcc] ;  /* 0x0000cc0604097980 */ /* 0x001f28000c101900 */
[----:B---3--:R0:W-:Y:S04]  /*4a6f0*/  ST.E desc[UR4][R4.64+0xc8], R19 ;  /* 0x0000c81304007985 */ /* 0x0081e8000c101904 */
[----:B-----5:R1:W-:Y:S04]  /*4a700*/  ST.E desc[UR4][R4.64+0xc0], R13 ;  /* 0x0000c00d04007985 */ /* 0x0203e8000c101904 */
[----:B--2---:R2:W-:Y:S04]  /*4a710*/  ST.E desc[UR4][R4.64+0xc4], R15 ;  /* 0x0000c40f04007985 */ /* 0x0045e8000c101904 */
        /* <DEDUP_REMOVED lines=93> */
[----:B-----5:R0:W-:Y:S04]  /*4acf0*/  ST.E desc[UR4][R4.64+0x130], R13 ;  /* 0x0001300d04007985 */ /* 0x0201e8000c101904 */
[----:B--2---:R1:W-:Y:S04]  /*4ad00*/  ST.E desc[UR4][R4.64+0x134], R15 ;  /* 0x0001340f04007985 */ /* 0x0043e8000c101904 */
[----:B---3--:R2:W-:Y:S04]  /*4ad10*/  ST.E desc[UR4][R4.64+0x138], R19 ;  /* 0x0001381304007985 */ /* 0x0085e8000c101904 */
[----:B----4-:R3:W-:Y:S04]  /*4ad20*/  ST.E desc[UR4][R4.64+0x13c], R9 ;  /* 0x00013c0904007985 */ /* 0x0107e8000c101904 */
[----:B0-----:R-:W4:Y:S04]  /*4ad30*/  LD.E R13, desc[UR6][R4.64+0x140] ;  /* 0x00014006040d7980 */ /* 0x001f28000c101900 */
[----:B----4-:R0:W-:Y:S04]  /*4ad40*/  ST.E desc[UR4][R4.64+0x140], R13 ;  /* 0x0001400d04007985 */ /* 0x0101e8000c101904 */
[----:B-1----:R-:W4:Y:S04]  /*4ad50*/  LD.E R15, desc[UR6][R4.64+0x144] ;  /* 0x00014406040f7980 */ /* 0x002f28000c101900 */
[----:B----4-:R1:W-:Y:S04]  /*4ad60*/  ST.E desc[UR4][R4.64+0x144], R15 ;  /* 0x0001440f04007985 */ /* 0x0103e8000c101904 */
[----:B--2---:R-:W2:Y:S04]  /*4ad70*/  LD.E R19, desc[UR6][R4.64+0x148] ;  /* 0x0001480604137980 */ /* 0x004ea8000c101900 */
[----:B--2---:R2:W-:Y:S04]  /*4ad80*/  ST.E desc[UR4][R4.64+0x148], R19 ;  /* 0x0001481304007985 */ /* 0x0045e8000c101904 */
[----:B---3--:R-:W3:Y:S04]  /*4ad90*/  LD.E R9, desc[UR6][R4.64+0x14c] ;  /* 0x00014c0604097980 */ /* 0x008ee8000c101900 */
[----:B---3--:R3:W-:Y:S04]  /*4ada0*/  ST.E desc[UR4][R4.64+0x14c], R9 ;  /* 0x00014c0904007985 */ /* 0x0087e8000c101904 */
        /* <DEDUP_REMOVED lines=81> */
[----:B----4-:R-:W-:Y:S04]  /*4b2c0*/  ST.E desc[UR4][R4.64+0x1f0], R13 ;  /* 0x0001f00d04007985 */ /* 0x010fe8000c101904 */
[----:B-1----:R-:W4:Y:S04]  /*4b2d0*/  LD.E R15, desc[UR6][R4.64+0x1f4] ;  /* 0x0001f406040f7980 */ /* 0x002f28000c101900 */
[----:B----4-:R-:W-:Y:S04]  /*4b2e0*/  ST.E desc[UR4][R4.64+0x1f4], R15 ;  /* 0x0001f40f04007985 */ /* 0x010fe8000c101904 */
[----:B--2---:R-:W2:Y:S01]  /*4b2f0*/  LD.E R19, desc[UR6][R4.64+0x1f8] ;  /* 0x0001f80604137980 */ /* 0x004ea2000c101900 */
[----:B------:R-:W-:-:S03]  /*4b300*/  IMAD R6, R11, 0x1000, R6 ;  /* 0x000010000b067824 */ /* 0x000fc600078e0206 */
[----:B--2---:R-:W-:Y:S04]  /*4b310*/  ST.E desc[UR4][R4.64+0x1f8], R19 ;  /* 0x0001f81304007985 */ /* 0x004fe8000c101904 */
[----:B------:R-:W2:Y:S01]  /*4b320*/  LD.E R21, desc[UR6][R4.64+0x1fc] ;  /* 0x0001fc0604157980 */ /* 0x000ea2000c101900 */
[----:B------:R-:W-:Y:S02]  /*4b330*/  R2UR UR6, R6 ;  /* 0x00000000060672ca */ /* 0x000fe400000e0000 */
[----:B------:R-:W-:Y:S02]  /*4b340*/  R2UR UR7, R7 ;  /* 0x00000000070772ca */ /* 0x000fe400000e0000 */
        /* <DEDUP_REMOVED lines=42> */
[----:B--2---:R-:W-:Y:S01]  /*4b5f0*/  ST.E desc[UR4][R4.64+0x1fc], R21 ;  /* 0x0001fc1504007985 */ /* 0x004fe2000c101904 */
[----:B------:R-:W-:-:S06]  /*4b600*/  WARPGROUP.ARRIVE ;  /* 0x00000000000079c5 */ /* 0x000fcc0000000000 */
[----:B------:R-:W-:Y:S01]  /*4b610*/  HGMMA.64x256x16.F32.BF16 R24, R168, gdesc[UR4].tnspB, RZ, !UPT, gsb0 ;  /* 0x43e00004a8187df0 */ /* 0x000fe2000c0018ff */
[----:B------:R-:W-:Y:S02]  /*4b620*/  R2UR UR4, R2 ;  /* 0x00000000020472ca */ /* 0x000fe400000e0000 */
[----:B------:R-:W-:Y:S01]  /*4b630*/  R2UR UR5, R3 ;  /* 0x00000000030572ca */ /* 0x000fe200000e0000 */
[----:B------:R-:W-:Y:S02]  /*4b640*/  VIADD R8, R6, 0x80 ;  /* 0x0000008006087836 */ /* 0x000fe40000000000 */
[----:B---3--:R-:W-:-:S03]  /*4b650*/  IMAD.MOV.U32 R9, RZ, RZ, R7 ;  /* 0x000000ffff097224 */ /* 0x008fc600078e0007 */
[----:B------:R-:W-:Y:S02]  /*4b660*/  R2UR UR6, R8 ;  /* 0x00000000080672ca */ /* 0x000fe400000e0000 */
[----:B------:R-:W-:Y:S01]  /*4b670*/  R2UR UR7, R9 ;  /* 0x00000000090772ca */ /* 0x000fe200000e0000 */
[----:B------:R-:W-:-:S04]  /*4b680*/  WARPGROUP.DEPBAR.LE gsb0, 0x0 ;  /* 0x00008000000079c5 */ /* 0x000fc80000010000 */
        /* <DEDUP_REMOVED lines=1148> */
[C---:B------:R-:W-:Y:S01]  /*4fe50*/  R2UR UR5, R3.reuse ;  /* 0x00000000030572ca */ /* 0x040fe200000e0000 */
[----:B------:R-:W-:Y:S01]  /*4fe60*/  ST.E desc[UR6][R4.64+0x4], R25 ;  /* 0x0000041904007985 */ /* 0x000fe2000c101906 */
[C---:B------:R-:W-:Y:S02]  /*4fe70*/  R2UR UR6, R2.reuse ;  /* 0x00000000020672ca */ /* 0x040fe400000e0000 */
[C---:B------:R-:W-:Y:S01]  /*4fe80*/  R2UR UR7, R3.reuse ;  /* 0x00000000030772ca */ /* 0x040fe200000e0000 */
[----:B------:R-:W-:Y:S01]  /*4fe90*/  ST.E desc[UR8][R4.64+0x8], R26 ;  /* 0x0000081a04007985 */ /* 0x000fe2000c101908 */
[----:B------:R-:W-:Y:S02]  /*4fea0*/  R2UR UR8, R2 ;  /* 0x00000000020872ca */ /* 0x000fe400000e0000 */
[----:B------:R-:W-:-:S05]  /*4feb0*/  R2UR UR9, R3 ;  /* 0x00000000030972ca */ /* 0x000fca00000e0000 */
        /* <DEDUP_REMOVED lines=1142> */
.L_x_7166:
[----:B------:R-:W-:Y:S01]  /*54620*/  MOV R0, 0x11fc0 ;  /* 0x00011fc000007802 */ /* 0x000fe20000000f00 */
[----:B------:R-:W-:-:S04]  /*54630*/  IMAD.MOV.U32 R3, RZ, RZ, 0x0 ;  /* 0x00000000ff037424 */ /* 0x000fc800078e00ff */
[----:B-1----:R-:W-:-:S04]  /*54640*/  IMAD.MOV.U32 R2, RZ, RZ, R0 ;  /* 0x000000ffff027224 */ /* 0x002fc800078e0000 */
[----:B0-----:R-:W-:Y:S05]  /*54650*/  RET.REL.NODEC R2 `(_ZN7cutlass13device_kernelIN5flash11enable_sm90INS1_16FlashAttnFwdSm90INS1_25CollectiveMainloopFwdSm90ILi2EN4cute5tupleIJNS5_1CILi1EEES8_S8_EEENS6_IJNS7_ILi64EEESA_SA_EEELi512ENS_10bfloat16_tEfNS_4arch4Sm90ELb0ELb1ELb1ELb1ELb0ELb1ELb1ELb0ELb0ELb1ELb1ELb0EEENS1_21CollectiveEpilogueFwdINS6_IJSA_NS7_ILi512EEESA_EEES9_SC_SE_Li256ELb1ELb1ELb1ELb0EEENS1_36VarlenDynamicPersistentTileSchedulerILi64ELi64ELi256ELi128ELb1ELb1ELb1ELb1ELb0ELb1EEEEEEEEEvNT_6ParamsE) ;  /* 0xfffffab802687950 */ /* 0x001fea0003c3ffff */
.L_x_7142:
[----:B0-----:R0:W1:Y:S02]  /*54660*/  SYNCS.PHASECHK.TRANS64.TRYWAIT P0, [R12+URZ], R13 ;  /* 0x0000000d0c0075a7 */ /* 0x001064000800017f */
[----:B-1----:R-:W-:Y:S05]  /*54670*/  @!P0 NANOSLEEP.SYNCS 0x989680 ;  /* 0x009896800000895d */ /* 0x002fea0003900000 */
[----:B------:R-:W1:Y:S02]  /*54680*/  @!P0 SYNCS.PHASECHK.TRANS64 P0, [R12+URZ], R13 ;  /* 0x0000000d0c0085a7 */ /* 0x000e64000800007f */
[----:B-1----:R-:W-:Y:S05]  /*54690*/  @!P0 BRA `(.L_x_7142) ;  /* 0xfffffffc00f08947 */ /* 0x002fea000383ffff */
[----:B------:R-:W-:Y:S05]  /*546a0*/  BRA `(.L_x_7141) ;  /* 0xffffff0c00287947 */ /* 0x000fea000383ffff */
.L_x_7144:
[----:B0-----:R0:W1:Y:S02]  /*546b0*/  SYNCS.PHASECHK.TRANS64.TRYWAIT P0, [R12+URZ+0x38810], R13 ;  /* 0x0388100d0c0075a7 */ /* 0x001064000800017f */
[----:B-1----:R-:W-:Y:S05]  /*546c0*/  @!P0 NANOSLEEP.SYNCS 0x989680 ;  /* 0x009896800000895d */ /* 0x002fea0003900000 */
[----:B------:R-:W1:Y:S02]  /*546d0*/  @!P0 SYNCS.PHASECHK.TRANS64 P0, [R12+URZ+0x38810], R13 ;  /* 0x0388100d0c0085a7 */ /* 0x000e64000800007f */
[----:B-1----:R-:W-:Y:S05]  /*546e0*/  @!P0 BRA `(.L_x_7144) ;  /* 0xfffffffc00f08947 */ /* 0x002fea000383ffff */
[----:B------:R-:W-:Y:S05]  /*546f0*/  BRA `(.L_x_7167) ;  /* 0xffffff10007c7947 */ /* 0x000fea000383ffff */
.L_x_7151:
[----:B0-----:R0:W1:Y:S02]  /*54700*/  SYNCS.PHASECHK.TRANS64.TRYWAIT P0, [R12+URZ], R13 ;  /* 0x0000000d0c0075a7 */ /* 0x001064000800017f */
[----:B-1----:R-:W-:Y:S05]  /*54710*/  @!P0 NANOSLEEP.SYNCS 0x989680 ;  /* 0x009896800000895d */ /* 0x002fea0003900000 */
[----:B------:R-:W1:Y:S02]  /*54720*/  @!P0 SYNCS.PHASECHK.TRANS64 P0, [R12+URZ], R13 ;  /* 0x0000000d0c0085a7 */ /* 0x000e64000800007f */
[----:B-1----:R-:W-:Y:S05]  /*54730*/  @!P0 BRA `(.L_x_7151) ;  /* 0xfffffffc00f08947 */ /* 0x002fea000383ffff */
[----:B------:R-:W-:Y:S05]  /*54740*/  BRA `(.L_x_7150) ;  /* 0xffffff1400187947 */ /* 0x000fea000383ffff */
.L_x_7168:
        /* <DEDUP_REMOVED lines=11> */
.L_x_15180:


//--------------------- .text._ZN7cutlass13device_kernelIN5flash11enable_sm90INS1_16FlashAttnFwdSm90INS1_25CollectiveMainloopFwdSm90ILi2EN4cute5tupleIJNS5_1CILi1EEES8_S8_EEENS6_IJNS7_ILi64EEESA_SA_EEELi512ENS_10bfloat16_tEfNS_4arch4Sm90ELb1ELb0ELb1ELb0ELb0ELb0ELb0ELb0ELb0ELb1ELb1ELb0EEENS1_21CollectiveEpilogueFwdINS6_IJSA_NS7_ILi512EEESA_EEES9_SC_SE_Li256ELb0ELb1ELb1ELb0EEENS1_19SingleTileSchedulerILb0ELb1ELb1ELi64EEEEEEEEEvNT_6ParamsE --------------------------
	.section	.text._ZN7cutlass13device_kernelIN5flash11enable_sm90INS1_16FlashAttnFwdSm90INS1_25CollectiveMainloopFwdSm90ILi2EN4cute5tupleIJNS5_1CILi1EEES8_S8_EEENS6_IJNS7_ILi64EEESA_SA_EEELi512ENS_10bfloat16_tEfNS_4arch4Sm90ELb1ELb0ELb1ELb0ELb0ELb0ELb0ELb0ELb0ELb1ELb1ELb0EEENS1_21CollectiveEpilogueFwdINS6_IJSA_NS7_ILi512EEESA_EEES9_SC_SE_Li256ELb0ELb1ELb1ELb0EEENS1_19SingleTileSchedulerILb0ELb1ELb1ELi64EEEEEEEEEvNT_6ParamsE,"ax",@progbits
	.align	128
.text._ZN7cutlass13device_kernelIN5flash11enable_sm90INS1_16FlashAttnFwdSm90INS1_25CollectiveMainloopFwdSm90ILi2EN4cute5tupleIJNS5_1CILi1EEES8_S8_EEENS6_IJNS7_ILi64EEESA_SA_EEELi512ENS_10bfloat16_tEfNS_4arch4Sm90ELb1ELb0ELb1ELb0ELb0ELb0ELb0ELb0ELb0ELb1ELb1ELb0EEENS1_21CollectiveEpilogueFwdINS6_IJSA_NS7_ILi512EEESA_EEES9_SC_SE_Li256ELb0ELb1ELb1ELb0EEENS1_19SingleTileSchedulerILb0ELb1ELb1ELi64EEEEEEEEEvNT_6ParamsE:
        .type           _ZN7cutlass13device_kernelIN5flash11enable_sm90INS1_16FlashAttnFwdSm90INS1_25CollectiveMainloopFwdSm90ILi2EN4cute5tupleIJNS5_1CILi1EEES8_S8_EEENS6_IJNS7_ILi64EEESA_SA_EEELi512ENS_10bfloat16_tEfNS_4arch4Sm90ELb1ELb0ELb1ELb0ELb0ELb0ELb0ELb0ELb0ELb1ELb1ELb0EEENS1_21CollectiveEpilogueFwdINS6_IJSA_NS7_ILi512EEESA_EEES9_SC_SE_Li256ELb0ELb1ELb1ELb0EEENS1_19SingleTileSchedulerILb0ELb1ELb1ELi64EEEEEEEEEvNT_6ParamsE,@function
        .size           _ZN7cutlass13device_kernelIN5flash11enable_sm90INS1_16FlashAttnFwdSm90INS1_25CollectiveMainloopFwdSm90ILi2EN4cute5tupleIJNS5_1CILi1EEES8_S8_EEENS6_IJNS7_ILi64EEESA_SA_EEELi512ENS_10bfloat16_tEfNS_4arch4Sm90ELb1ELb0ELb1ELb0ELb0ELb0ELb0ELb0ELb0ELb1ELb1ELb0EEENS1_21CollectiveEpilogueFwdINS6_IJSA_NS7_ILi512EEESA_EEES9_SC_SE_Li256ELb0ELb1ELb1ELb0EEENS1_19SingleTileSchedulerILb0ELb1ELb1ELi64EEEEEEEEEvNT_6ParamsE,(.L_x_15182 - _ZN7cutlass13device_kernelIN5flash11enable_sm90INS1_16FlashAttnFwdSm90INS1_25CollectiveMainloopFwdSm90ILi2EN4cute5tupleIJNS5_1CILi1EEES8_S8_EEENS6_IJNS7_ILi64EEESA_SA_EEELi512ENS_10bfloat16_tEfNS_4arch4Sm90ELb1ELb0ELb1ELb0ELb0ELb0ELb0ELb0ELb0ELb1ELb1ELb0EEENS1_21CollectiveEpilogueFwdINS6_IJSA_NS7_ILi512EEESA_EEES9_SC_SE_Li256ELb0ELb1ELb1ELb0EEENS1_19SingleTileSchedulerILb0ELb1ELb1ELi64EEEEEEEEEvNT_6ParamsE)
        .other          _ZN7cutlass13device_kernelIN5flash11enable_sm90INS1_16FlashAttnFwdSm90INS1_25CollectiveMainloopFwdSm90ILi2EN4cute5tupleIJNS5_1CILi1EEES8_S8_EEENS6_IJNS7_ILi64EEESA_SA_EEELi512ENS_10bfloat16_tEfNS_4arch4Sm90ELb1ELb0ELb1ELb0ELb0ELb0ELb0ELb0ELb0ELb1ELb1ELb0EEENS1_21CollectiveEpilogueFwdINS6_IJSA_NS7_ILi512EEESA_EEES9_SC_SE_Li256ELb0ELb1ELb1ELb0EEENS1_19SingleTileSchedulerILb0ELb1ELb1ELi64EEEEEEEEEvNT_6ParamsE,@"STO_CUDA_ENTRY STV_DEFAULT"
_ZN7cutlass13device_kernelIN5flash11enable_sm90INS1_16FlashAttnFwdSm90INS1_25CollectiveMainloopFwdSm90ILi2EN4cute5tupleIJNS5_1CILi1EEES8_S8_EEENS6_IJNS7_ILi64EEESA_SA_EEELi512ENS_10bfloat16_tEfNS_4arch4Sm90ELb1ELb0ELb1ELb0ELb0ELb0ELb0ELb0ELb0ELb1ELb1ELb0EEENS1_21CollectiveEpilogueFwdINS6_IJSA_NS7_ILi512EEESA_EEES9_SC_SE_Li256ELb0ELb1ELb1ELb0EEENS1_19SingleTileSchedulerILb0ELb1ELb1ELi64EEEEEEEEEvNT_6ParamsE:
        /* <DEDUP_REMOVED lines=18> */
.L_x_7170:
[----:B------:R-:W-:Y:S05]  /*0120*/  BSYNC B0 ;  /* 0x0000000000007941 */ /* 0x000fea0003800000 */
.L_x_7169:
        /* <DEDUP_REMOVED lines=37> */
.L_x_7171:
        /* <DEDUP_REMOVED lines=22> */
.L_x_7172:
        /* <DEDUP_REMOVED lines=18> */
.L_x_7173:
        /* <DEDUP_REMOVED lines=22> */
.L_x_7174:
        /* <DEDUP_REMOVED lines=22> */
.L_x_7175:
        /* <DEDUP_REMOVED lines=8> */
.L_x_7178:
        /* <DEDUP_REMOVED lines=24> */
[----:B------:R-:W-:Y:S01]  /*0ac0*/  ULDC UR37, c[0x0][0x424] ;  /* 0x0001090000257ab9 */ /* 0x000fe20000000800 */
[----:B------:R-:W-:Y:S01]  /*0ad0*/  UISETP.NE.U32.AND UP0, UPT, UR4, URZ, UPT ;  /* 0x0000003f0400728c */ /* 0x000fe2000bf05070 */
[----:B------:R-:W0:Y:S01]  /*0ae0*/  S2UR UR7, SR_CTAID.X ;  /* 0x00000000000779c3 */ /* 0x000e220000002500 */
[----:B------:R-:W-:Y:S01]  /*0af0*/  ULDC UR10, c[0x0][0x2f0] ;  /* 0x0000bc00000a7ab9 */ /* 0x000fe20000000800 */
[----:B------:R-:W-:Y:S01]  /*0b00*/  VIADD R16, R2, 0xffffff80 ;  /* 0xffffff8002107836 */ /* 0x000fe20000000000 */
[----:B------:R-:W-:-:S04]  /*0b10*/  UISETP.NE.AND.EX UP0, UPT, UR5, URZ, UPT, UP0 ;  /* 0x0000003f0500728c */ /* 0x000fc8000bf05300 */
[----:B------:R-:W-:Y:S02]  /*0b20*/  USEL UR37, UR37, 0x1, UP0 ;  /* 0x0000000125257887 */ /* 0x000fe40008000000 */
[----:B------:R-:W-:Y:S02]  /*0b30*/  UISETP.NE.AND UP0, UPT, UR11, 0x1, UPT ;  /* 0x000000010b00788c */ /* 0x000fe4000bf05270 */
[----:B------:R-:W-:-:S04]  /*0b40*/  UIMAD UR4, UR37, UR10, 0x3f ;  /* 0x0000003f250474a4 */ /* 0x000fc8000f8e020a */
[----:B------:R-:W-:Y:S01]  /*0b50*/  PLOP3.LUT P0, PT, PT, PT, UP0, 0x80, 0x0 ;  /* 0x000000000000781c */ /* 0x000fe20003f0f008 */
[----:B------:R-:W-:-:S04]  /*0b60*/  USHF.R.S32.HI UR5, URZ, 0x1f, UR4 ;  /* 0x0000001f3f057899 */ /* 0x000fc80008011404 */
[----:B------:R-:W-:-:S04]  /*0b70*/  ULEA.HI UR5, UR5, UR4, URZ, 0x6 ;  /* 0x0000000405057291 */ /* 0x000fc8000f8f303f */
[----:B------:R-:W-:-:S04]  /*0b80*/  USHF.R.S32.HI UR6, URZ, 0x6, UR5 ;  /* 0x000000063f067899 */ /* 0x000fc80008011405 */
[----:B0-----:R-:W-:Y:S08]  /*0b90*/  @!P0 BRA `(.L_x_7180) ;  /* 0x0000002000408947 */ /* 0x001ff00003800000 */
[----:B------:R-:W-:Y:S01]  /*0ba0*/  ULDC UR4, c[0x0][0x448] ;  /* 0x0001120000047ab9 */ /* 0x000fe20000000800 */
[----:B------:R-:W-:Y:S01]  /*0bb0*/  ULEA UR7, UR7, 0x3f, 0x6 ;  /* 0x0000003f07077891 */ /* 0x000fe2000f8e303f */
[----:B------:R-:W-:Y:S01]  /*0bc0*/  PLOP3.LUT P0, PT, PT, PT, PT, 0x80, 0x0 ;  /* 0x000000000000781c */ /* 0x000fe20003f0f070 */
[----:B------:R-:W-:Y:S01]  /*0bd0*/  UISETP.NE.AND UP0, UPT, UR4, 0x1, UPT ;  /* 0x000000010400788c */ /* 0x000fe2000bf05270 */
[----:B------:R-:W-:Y:S01]  /*0be0*/  IMAD.MOV.U32 R3, RZ, RZ, RZ ;  /* 0x000000ffff037224 */ /* 0x000fe200078e00ff */
[----:B------:R-:W-:Y:S01]  /*0bf0*/  ULDC UR8, c[0x0][0x288] ;  /* 0x0000a20000087ab9 */ /* 0x000fe20000000800 */
[----:B------:R-:W-:Y:S01]  /*0c00*/  USHF.R.U32.HI UR11, URZ, 0x10, UR9 ;  /* 0x000000103f0b7899 */ /* 0x000fe20008011609 */
[----:B------:R-:W-:Y:S01]  /*0c10*/  MOV R6, RZ ;  /* 0x000000ff00067202 */ /* 0x000fe20000000f00 */
[----:B------:R-:W-:Y:S01]  /*0c20*/  UIADD3 UR8, -UR8, 0x40, URZ ;  /* 0x0000004008087890 */ /* 0x000fe2000fffe13f */
[----:B------:R-:W-:Y:S01]  /*0c30*/  IMAD.MOV.U32 R5, RZ, RZ, RZ ;  /* 0x000000ffff057224 */ /* 0x000fe200078e00ff */
[----:B------:R-:W-:Y:S01]  /*0c40*/  ULOP3.LUT UR9, UR9, 0xffff, URZ, 0xc0, !UPT ;  /* 0x0000ffff09097892 */ /* 0x000fe2000f8ec03f */
[----:B------:R-:W-:Y:S01]  /*0c50*/  CS2R R150, SRZ ;  /* 0x0000000000967805 */ /* 0x000fe2000001ff00 */
[----:B------:R-:W-:Y:S01]  /*0c60*/  UIMAD UR8, UR37, UR10, UR8 ;  /* 0x0000000a250872a4 */ /* 0x000fe2000f8e0208 */
[----:B------:R-:W-:Y:S01]  /*0c70*/  CS2R R148, SRZ ;  /* 0x0000000000947805 */ /* 0x000fe2000001ff00 */
[----:B------:R-:W-:Y:S01]  /*0c80*/  @UP0 ULDC UR4, c[0x0][0x44c] ;  /* 0x0001130000040ab9 */ /* 0x000fe20000000800 */
[----:B------:R-:W-:Y:S01]  /*0c90*/  @UP0 ULDC UR12, c[0x0][0x450] ;  /* 0x00011400000c0ab9 */ /* 0x000fe20000000800 */
[----:B------:R-:W-:Y:S01]  /*0ca0*/  UIMAD.WIDE.U32 UR4, UR7, UR4, URZ ;  /* 0x00000004070472a5 */ /* 0x000fe2000f8e003f */
[----:B------:R-:W-:-:S02]  /*0cb0*/  CS2R R146, SRZ ;  /* 0x0000000000927805 */ /* 0x000fc4000001ff00 */
[----:B------:R-:W-:Y:S02]  /*0cc0*/  CS2R R144, SRZ ;  /* 0x0000000000907805 */ /* 0x000fe4000001ff00 */
[----:B------:R-:W-:Y:S01]  /*0cd0*/  CS2R R142, SRZ ;  /* 0x00000000008e7805 */ /* 0x000fe2000001ff00 */
[----:B------:R-:W-:Y:S01]  /*0ce0*/  @UP0 USHF.R.U32.HI UR7, URZ, UR12, UR5 ;  /* 0x0000000c3f070299 */ /* 0x000fe20008011605 */
[----:B------:R-:W-:Y:S02]  /*0cf0*/  CS2R R140, SRZ ;  /* 0x00000000008c7805 */ /* 0x000fe4000001ff00 */
[----:B------:R-:W-:Y:S02]  /*0d00*/  CS2R R138, SRZ ;  /* 0x00000000008a7805 */ /* 0x000fe4000001ff00 */
[----:B------:R-:W-:Y:S01]  /*0d10*/  CS2R R136, SRZ ;  /* 0x0000000000887805 */ /* 0x000fe2000001ff00 */
[----:B------:R-:W-:Y:S01]  /*0d20*/  UIADD3 UR7, UR8, UR7, URZ ;  /* 0x0000000708077290 */ /* 0x000fe2000fffe03f */
[----:B------:R-:W-:-:S02]  /*0d30*/  CS2R R134, SRZ ;  /* 0x0000000000867805 */ /* 0x000fc4000001ff00 */
[----:B------:R-:W-:Y:S02]  /*0d40*/  CS2R R132, SRZ ;  /* 0x0000000000847805 */ /* 0x000fe4000001ff00 */
[----:B------:R-:W-:Y:S01]  /*0d50*/  CS2R R130, SRZ ;  /* 0x0000000000827805 */ /* 0x000fe2000001ff00 */
[----:B------:R-:W-:Y:S01]  /*0d60*/  USHF.R.S32.HI UR4, URZ, 0x1f, UR7 ;  /* 0x0000001f3f047899 */ /* 0x000fe20008011407 */
[----:B------:R-:W-:Y:S02]  /*0d70*/  CS2R R128, SRZ ;  /* 0x0000000000807805 */ /* 0x000fe4000001ff00 */
[----:B------:R-:W-:Y:S02]  /*0d80*/  CS2R R126, SRZ ;  /* 0x00000000007e7805 */ /* 0x000fe4000001ff00 */
[----:B------:R-:W-:Y:S01]  /*0d90*/  CS2R R124, SRZ ;  /* 0x00000000007c7805 */ /* 0x000fe2000001ff00 */
[----:B------:R-:W-:Y:S01]  /*0da0*/  ULEA.HI UR4, UR4, UR7, URZ, 0x6 ;  /* 0x0000000704047291 */ /* 0x000fe2000f8f303f */
[----:B------:R-:W-:-:S02]  /*0db0*/  CS2R R122, SRZ ;  /* 0x00000000007a7805 */ /* 0x000fc4000001ff00 */
[----:B------:R-:W-:Y:S02]  /*0dc0*/  CS2R R120, SRZ ;  /* 0x0000000000787805 */ /* 0x000fe4000001ff00 */
[----:B------:R-:W-:Y:S01]  /*0dd0*/  CS2R R118, SRZ ;  /* 0x0000000000767805 */ /* 0x000fe2000001ff00 */
[----:B------:R-:W-:Y:S01]  /*0de0*/  USHF.R.S32.HI UR4, URZ, 0x6, UR4 ;  /* 0x000000063f047899 */ /* 0x000fe20008011404 */
[----:B------:R-:W-:Y:S02]  /*0df0*/  CS2R R116, SRZ ;  /* 0x0000000000747805 */ /* 0x000fe4000001ff00 */
[----:B------:R-:W-:Y:S02]  /*0e00*/  CS2R R114, SRZ ;  /* 0x0000000000727805 */ /* 0x000fe4000001ff00 */
[----:B------:R-:W-:Y:S01]  /*0e10*/  CS2R R112, SRZ ;  /* 0x0000000000707805 */ /* 0x000fe2000001ff00 */
[----:B------:R-:W-:Y:S01]  /*0e20*/  UISETP.LT.AND UP0, UPT, UR6, UR4, UPT ;  /* 0x000000040600728c */ /* 0x000fe2000bf01270 */
[----:B------:R-:W-:-:S02]  /*0e30*/  CS2R R110, SRZ ;  /* 0x00000000006e7805 */ /* 0x000fc4000001ff00 */
[----:B------:R-:W-:Y:S02]  /*0e40*/  CS2R R108, SRZ ;  /* 0x00000000006c7805 */ /* 0x000fe4000001ff00 */
[----:B------:R-:W-:Y:S01]  /*0e50*/  CS2R R106, SRZ ;  /* 0x00000000006a7805 */ /* 0x000fe2000001ff00 */
[----:B------:R-:W-:Y:S01]  /*0e60*/  USEL UR6, UR6, UR4, UP0 ;  /* 0x0000000406067287 */ /* 0x000fe20008000000 */
[----:B------:R-:W-:Y:S01]  /*0e70*/  CS2R R104, SRZ ;  /* 0x0000000000687805 */ /* 0x000fe2000001ff00 */
[----:B------:R-:W-:Y:S01]  /*0e80*/  UISETP.NE.AND UP0, UPT, UR11, URZ, UPT ;  /* 0x0000003f0b00728c */ /* 0x000fe2000bf05270 */
[----:B------:R-:W-:Y:S01]  /*0e90*/  CS2R R102, SRZ ;  /* 0x0000000000667805 */ /* 0x000fe2000001ff00 */
[----:B------:R-:W-:Y:S01]  /*0ea0*/  UISETP.GE.AND UP1, UPT, UR6, 0x1, UPT ;  /* 0x000000010600788c */ /* 0x000fe2000bf26270 */
[----:B------:R-:W-:Y:S02]  /*0eb0*/  CS2R R100, SRZ ;  /* 0x0000000000647805 */ /* 0x000fe4000001ff00 */
[----:B------:R-:W-:-:S02]  /*0ec0*/  CS2R R98, SRZ ;  /* 0x0000000000627805 */ /* 0x000fc4000001ff00 */
[----:B------:R-:W-:Y:S02]  /*0ed0*/  CS2R R96, SRZ ;  /* 0x0000000000607805 */ /* 0x000fe4000001ff00 */
[----:B------:R-:W-:Y:S02]  /*0ee0*/  CS2R R94, SRZ ;  /* 0x00000000005e7805 */ /* 0x000fe4000001ff00 */
[----:B------:R-:W-:Y:S02]  /*0ef0*/  CS2R R92, SRZ ;  /* 0x00000000005c7805 */ /* 0x000fe4000001ff00 */
[----:B------:R-:W-:Y:S02]  /*0f00*/  PLOP3.LUT P1, PT, PT, PT, UP1, 0x80, 0x0 ;  /* 0x000000000000781c */ /* 0x000fe40003f2f018 */
[----:B------:R-:W-:Y:S02]  /*0f10*/  CS2R R90, SRZ ;  /* 0x00000000005a7805 */ /* 0x000fe4000001ff00 */
[----:B------:R-:W-:Y:S01]  /*0f20*/  CS2R R88, SRZ ;  /* 0x0000000000587805 */ /* 0x000fe2000001ff00 */
[----:B------:R-:W-:Y:S01]  /*0f30*/  @!UP0 ULDC UR11, c[0x0][0x9f0] ;  /* 0x00027c00000b8ab9 */ /* 0x000fe20000000800 */
        /* <DEDUP_REMOVED lines=30> */
[----:B------:R-:W-:Y:S01]  /*1120*/  IMAD.U32 R8, RZ, RZ, UR4 ;  /* 0x00000004ff087e24 */ /* 0x000fe2000f8e00ff */
[----:B------:R-:W-:Y:S01]  /*1130*/  IABS R4, R4 ;  /* 0x0000000400047213 */ /* 0x000fe20000000000 */
[----:B------:R-:W0:Y:S01]  /*1140*/  I2F.RP R0, R7 ;  /* 0x0000000700007306 */ /* 0x000e220000209400 */
[----:B------:R-:W-:-:S03]  /*1150*/  ULOP3.LUT UR4, UR4, UR11, URZ, 0x3c, !UPT ;  /* 0x0000000b04047292 */ /* 0x000fc6000f8e3c3f */
[----:B------:R-:W-:-:S03]  /*1160*/  IMAD.MOV R4, RZ, RZ, -R4 ;  /* 0x000000ffff047224 */ /* 0x000fc600078e0a04 */
[----:B------:R-:W-:Y:S01]  /*1170*/  ISETP.LE.AND P3, PT, RZ, UR4, PT ;  /* 0x00000004ff007c0c */ /* 0x000fe2000bf63270 */
[----:B0-----:R-:W0:Y:S02]  /*1180*/  MUFU.RCP R0, R0 ;  /* 0x0000000000007308 */ /* 0x001e240000001000 */
[----:B0-----:R-:W-:Y:S02]  /*1190*/  IADD3 R2, R0, 0xffffffe, RZ ;  /* 0x0ffffffe00027810 */ /* 0x001fe40007ffe0ff */
[----:B------:R-:W-:-:S04]  /*11a0*/  IABS R0, R8 ;  /* 0x0000000800007213 */ /* 0x000fc80000000000 */
[----:B------:R0:W1:Y:S02]  /*11b0*/  F2I.FTZ.U32.TRUNC.NTZ R3, R2 ;  /* 0x0000000200037305 */ /* 0x000064000021f000 */
[----:B0-----:R-:W-:Y:S01]  /*11c0*/  MOV R2, RZ ;  /* 0x000000ff00027202 */ /* 0x001fe20000000f00 */
        /* <DEDUP_REMOVED lines=13> */
[----:B------:R-:W-:-:S07]  /*12a0*/  @!P2 LOP3.LUT R3, RZ, UR11, RZ, 0x33, !PT ;  /* 0x0000000bff03ac12 */ /* 0x000fce000f8e33ff */
.L_x_7181:
        /* <DEDUP_REMOVED lines=32> */
[----:B------:R-:W-:Y:S02]  /*14b0*/  UIADD3 UR6, UR4, -UR6, URZ ;  /* 0x8000000604067290 */ /* 0x000fe4000fffe03f */
[----:B------:R-:W-:Y:S02]  /*14c0*/  ULOP3.LUT UR4, UR42, 0x1, URZ, 0xfc, !UPT ;  /* 0x000000012a047892 */ /* 0x000fe4000f8efc3f */
[----:B------:R-:W-:Y:S01]  /*14d0*/  ULEA UR6, UR6, UR5, 0xf ;  /* 0x0000000506067291 */ /* 0x000fe2000f8e783f */
[----:B------:R-:W-:Y:S01]  /*14e0*/  IMAD R4, R4, 0x10, R7 ;  /* 0x0000001004047824 */ /* 0x000fe200078e0207 */
[----:B------:R-:W-:-:S02]  /*14f0*/  UISETP.NE.AND UP0, UPT, UR4, 0x3, UPT ;  /* 0x000000030400788c */ /* 0x000fc4000bf05270 */
[----:B------:R-:W-:-:S04]  /*1500*/  UIADD3 UR6, UR6, 0x400, URZ ;  /* 0x0000040006067890 */ /* 0x000fc8000fffe03f */
[----:B------:R-:W-:Y:S01]  /*1510*/  PLOP3.LUT P0, PT, PT, PT, UP0, 0x80, 0x0 ;  /* 0x000000000000781c */ /* 0x000fe20003f0f008 */
[----:B------:R-:W-:-:S04]  /*1520*/  USHF.R.U32.HI UR6, URZ, 0x4, UR6 ;  /* 0x000000043f067899 */ /* 0x000fc80008011606 */
[----:B------:R-:W-:-:S04]  /*1530*/  ULOP3.LUT UR6, UR6, 0x3fff, URZ, 0xc0, !UPT ;  /* 0x00003fff06067892 */ /* 0x000fc8000f8ec03f */
[----:B------:R-:W-:-:S04]  /*1540*/  ULOP3.LUT UR6, UR6, 0x2000000, URZ, 0xfc, !UPT ;  /* 0x0200000006067892 */ /* 0x000fc8000f8efc3f */
[----:B------:R-:W-:Y:S08]  /*1550*/  @!P0 BRA `(.L_x_7183) ;  /* 0x0000000000048947 */ /* 0x000ff00003800000 */
[----:B------:R-:W-:Y:S01]  /*1560*/  BPT.TRAP 0x1 ;  /* 0x000000040000795c */ /* 0x000fe20000300000 */
.L_x_7183:
[----:B------:R-:W-:-:S04]  /*1570*/  SHF.L.U32 R2, RZ, 0x1f, RZ ;  /* 0x0000001fff027819 */ /* 0x000fc800000006ff */
[----:B------:R-:W0:Y:S02]  /*1580*/  SYNCS.PHASECHK.TRANS64.TRYWAIT P1, [UR5+0x28c50], R2 ;  /* 0x028c5002ff0075a7 */ /* 0x000e240008020145 */
[----:B0-----:R-:W-:Y:S05]  /*1590*/  @!P1 BRA `(.L_x_7184) ;  /* 0x000000f800209947 */ /* 0x001fea0003800000 */
.L_x_7326:
[----:B------:R-:W-:Y:S01]  /*15a0*/  BAR.SYNC.DEFER_BLOCKING 0xe, 0x100 ;  /* 0x0384000000007b1d */ /* 0x000fe20000010000 */
[----:B------:R-:W-:Y:S01]  /*15b0*/  UIADD3 UR4, UR5, 0x26800, URZ ;  /* 0x0002680005047890 */ /* 0x000fe2000fffe03f */
[----:B------:R-:W-:Y:S01]  /*15c0*/  IADD3 R3, R3, -0x2, RZ ;  /* 0xfffffffe03037810 */ /* 0x000fe20007ffe0ff */
[----:B------:R-:W-:Y:S01]  /*15d0*/  UIADD3 UR14, UR6, 0x80, URZ ;  /* 0x00000080060e7890 */ /* 0x000fe2000fffe03f */
[----:B0-----:R-:W-:Y:S01]  /*15e0*/  IMAD.U32 R2, RZ, RZ, UR5 ;  /* 0x00000005ff027e24 */ /* 0x001fe2000f8e00ff */
[----:B------:R-:W-:Y:S01]  /*15f0*/  USHF.R.U32.HI UR4, URZ, 0x4, UR4 ;  /* 0x000000043f047899 */ /* 0x000fe20008011604 */
[----:B------:R-:W-:Y:S01]  /*1600*/  ISETP.GE.AND P1, PT, R3, R0, PT ;  /* 0x000000000300720c */ /* 0x000fe20003f26270 */
[----:B------:R-:W-:Y:S01]  /*1610*/  UMOV UR9, 0x40000040 ;  /* 0x4000004000097882 */ /* 0x000fe20000000000 */
[----:B------:R-:W-:Y:S01]  /*1620*/  UMOV UR10, UR6 ;  /* 0x00000006000a7c82 */ /* 0x000fe20008000000 */
[----:B------:R-:W-:Y:S01]  /*1630*/  ULOP3.LUT UR4, UR4, 0x3fff, URZ, 0xc0, !UPT ;  /* 0x00003fff04047892 */ /* 0x000fe2000f8ec03f */
[----:B------:R-:W0:Y:S01]  /*1640*/  S2R R5, SR_TID.X ;  /* 0x0000000000057919 */ /* 0x000e220000002100 */
[----:B------:R-:W-:Y:S01]  /*1650*/  UMOV UR11, 0x40000040 ;  /* 0x40000040000b7882 */ /* 0x000fe20000000000 */
[----:B------:R-:W-:Y:S01]  /*1660*/  UMOV UR13, 0x40000040 ;  /* 0x40000040000d7882 */ /* 0x000fe20000000000 */
[----:B------:R-:W-:Y:S01]  /*1670*/  ULOP3.LUT UR4, UR4, 0x10000, URZ, 0xfc, !UPT ;  /* 0x0001000004047892 */ /* 0x000fe2000f8efc3f */
[----:B------:R-:W-:Y:S01]  /*1680*/  UMOV UR15, 0x40000040 ;  /* 0x40000040000f7882 */ /* 0x000fe20000000000 */
[----:B------:R-:W-:-:S02]  /*1690*/  UIADD3 UR18, UR6, 0x100, URZ ;  /* 0x0000010006127890 */ /* 0x000fc4000fffe03f */
[----:B------:R-:W-:-:S03]  /*16a0*/  UIADD3 UR12, UR4, 0x2, URZ ;  /* 0x00000002040c7890 */ /* 0x000fc6000fffe03f */
        /* <DEDUP_REMOVED lines=32> */
.L_x_7190:
[----:B------:R-:W-:Y:S01]  /*18b0*/  BAR.SYNC.DEFER_BLOCKING 0xe, 0x100 ;  /* 0x0384000000007b1d */ /* 0x000fe20000010000 */
[----:B------:R-:W-:Y:S01]  /*18c0*/  IMAD.U32 R5, RZ, RZ, UR4 ;  /* 0x00000004ff057e24 */ /* 0x000fe2000f8e00ff */
[----:B------:R-:W-:Y:S01]  /*18d0*/  UIADD3 UR4, UR4, 0x1, URZ ;  /* 0x0000000104047890 */ /* 0x000fe2000fffe03f */
[----:B------:R-:W-:Y:S02]  /*18e0*/  ISETP.GT.AND P3, PT, R3, R0, PT ;  /* 0x000000000300720c */ /* 0x000fe40003f64270 */
[----:B01----:R-:W-:Y:S01]  /*18f0*/  IMAD R2, R5, 0x40, R4 ;  /* 0x0000004005027824 */ /* 0x003fe200078e0204 */
[----:B------:R-:W-:Y:S01]  /*1900*/  UISETP.NE.AND UP0, UPT, UR4, 0x2, UPT ;  /* 0x000000020400788c */ /* 0x000fe2000bf05270 */
[----:B------:R-:W-:-:S03]  /*1910*/  IADD3 R3, R3, -0x1, RZ ;  /* 0xffffffff03037810 */ /* 0x000fc60007ffe0ff */
        /* <DEDUP_REMOVED lines=136> */
.L_x_7186:
[----:B------:R-:W-:Y:S01]  /*21a0*/  ULEA UR7, UR4, UR5, 0x3 ;  /* 0x0000000504077291 */ /* 0x000fe2000f8e183f */
[----:B------:R-:W-:-:S08]  /*21b0*/  SHF.L.U32 R2, R7, 0x1f, RZ ;  /* 0x0000001f07027819 */ /* 0x000fd000000006ff */
[----:B------:R0:W1:Y:S01]  /*21c0*/  SYNCS.PHASECHK.TRANS64.TRYWAIT P1, [UR7+0x28c50], R2 ;  /* 0x028c5002ff0075a7 */ /* 0x0000620008020147 */
[----:B------:R-:W-:Y:S05]  /*21d0*/  @!P0 BRA `(.L_x_7187) ;  /* 0x0000000000048947 */ /* 0x000fea0003800000 */
[----:B------:R-:W-:Y:S01]  /*21e0*/  BPT.TRAP 0x1 ;  /* 0x000000040000795c */ /* 0x000fe20000300000 */
.L_x_7187:
[----:B-1----:R-:W-:Y:S05]  /*21f0*/  @P1 BRA `(.L_x_7188) ;  /* 0x0000000000081947 */ /* 0x002fea0003800000 */
[----:B------:R-:W1:Y:S02]  /*2200*/  SYNCS.PHASECHK.TRANS64.TRYWAIT P1, [UR7+0x28c50], R2 ;  /* 0x028c5002ff0075a7 */ /* 0x000e640008020147 */
[----:B-1----:R-:W-:Y:S05]  /*2210*/  @!P1 BRA `(.L_x_7189) ;  /* 0x000000ec00189947 */ /* 0x002fea0003800000 */
.L_x_7188:
        /* <DEDUP_REMOVED lines=30> */
.L_x_7185:
[----:B------:R-:W-:Y:S01]  /*2400*/  BAR.SYNC.DEFER_BLOCKING 0xe, 0x100 ;  /* 0x0384000000007b1d */ /* 0x000fe20000010000 */
[----:B------:R-:W-:Y:S01]  /*2410*/  VIADD R4, R4, UR4 ;  /* 0x0000000404047c36 */ /* 0x000fe20008000000 */
[----:B------:R-:W-:Y:S01]  /*2420*/  PLOP3.LUT P0, PT, PT, PT, PT, 0x8, 0x0 ;  /* 0x000000000000781c */ /* 0x000fe20003f0e170 */
[----:B------:R-:W-:Y:S01]  /*2430*/  IMAD.MOV.U32 R5, RZ, RZ, RZ ;  /* 0x000000ffff057224 */ /* 0x000fe200078e00ff */
[----:B------:R-:W-:Y:S02]  /*2440*/  MOV R6, RZ ;  /* 0x000000ff00067202 */ /* 0x000fe40000000f00 */
[----:B------:R-:W-:-:S05]  /*2450*/  LEA R4, R4, UR5, 0x2 ;  /* 0x0000000504047c11 */ /* 0x000fca000f8e10ff */
[----:B01----:R-:W0:Y:S04]  /*2460*/  LDS R2, [R4+0x28800] ;  /* 0x0288000004027984 */ /* 0x003e280000000800 */
        /* <DEDUP_REMOVED lines=131> */
.L_x_7180:
[----:B------:R-:W-:Y:S01]  /*2ca0*/  ULDC UR4, c[0x0][0x448] ;  /* 0x0001120000047ab9 */ /* 0x000fe20000000800 */
[----:B------:R-:W-:Y:S02]  /*2cb0*/  ULEA UR7, UR7, 0x3f, 0x6 ;  /* 0x0000003f07077891 */ /* 0x000fe4000f8e303f */
[----:B------:R-:W-:Y:S01]  /*2cc0*/  UISETP.NE.AND UP0, UPT, UR4, 0x1, UPT ;  /* 0x000000010400788c */ /* 0x000fe2000bf05270 */
[----:B------:R-:W-:Y:S01]  /*2cd0*/  ULDC UR8, c[0x0][0x288] ;  /* 0x0000a20000087ab9 */ /* 0x000fe20000000800 */
[----:B------:R-:W-:Y:S02]  /*2ce0*/  ULOP3.LUT UR40, UR9, 0xffff, URZ, 0xc0, !UPT ;  /* 0x0000ffff09287892 */ /* 0x000fe4000f8ec03f */
[----:B------:R-:W-:-:S04]  /*2cf0*/  UIADD3 UR8, -UR8, 0x40, URZ ;  /* 0x0000004008087890 */ /* 0x000fc8000fffe13f */
[----:B------:R-:W-:-:S03]  /*2d00*/  UIMAD UR8, UR37, UR10, UR8 ;  /* 0x0000000a250872a4 */ /* 0x000fc6000f8e0208 */
[----:B------:R-:W-:Y:S01]  /*2d10*/  @UP0 ULDC UR4, c[0x0][0x44c] ;  /* 0x0001130000040ab9 */ /* 0x000fe20000000800 */
[----:B------:R-:W-:Y:S01]  /*2d20*/  @UP0 ULDC UR11, c[0x0][0x450] ;  /* 0x00011400000b0ab9 */ /* 0x000fe20000000800 */
[----:B------:R-:W-:-:S04]  /*2d30*/  UIMAD.WIDE.U32 UR4, UR7, UR4, URZ ;  /* 0x00000004070472a5 */ /* 0x000fc8000f8e003f */
[----:B------:R-:W-:Y:S02]  /*2d40*/  @UP0 USHF.R.U32.HI UR7, URZ, UR11, UR5 ;  /* 0x0000000b3f070299 */ /* 0x000fe40008011605 */
[----:B------:R-:W-:Y:S02]  /*2d50*/  USHF.R.U32.HI UR11, URZ, 0x10, UR9 ;  /* 0x000000103f0b7899 */ /* 0x000fe40008011609 */
[----:B------:R-:W-:Y:S02]  /*2d60*/  UIADD3 UR7, UR8, UR7, URZ ;  /* 0x0000000708077290 */ /* 0x000fe4000fffe03f */
[----:B------:R-:W-:Y:S02]  /*2d70*/  UISETP.NE.AND UP1, UPT, UR11, URZ, UPT ;  /* 0x0000003f0b00728c */ /* 0x000fe4000bf25270 */
[----:B------:R-:W-:-:S04]  /*2d80*/  USHF.R.S32.HI UR4, URZ, 0x1f, UR7 ;  /* 0x0000001f3f047899 */ /* 0x000fc80008011407 */
[----:B------:R-:W-:-:S04]  /*2d90*/  ULEA.HI UR4, UR4, UR7, URZ, 0x6 ;  /* 0x0000000704047291 */ /* 0x000fc8000f8f303f */
[----:B------:R-:W-:Y:S01]  /*2da0*/  USHF.R.S32.HI UR4, URZ, 0x6, UR4 ;  /* 0x000000063f047899 */ /* 0x000fe20008011404 */
[----:B------:R-:W-:-:S03]  /*2db0*/  @!UP1 ULDC UR11, c[0x0][0x9f0] ;  /* 0x00027c00000b9ab9 */ /* 0x000fc60000000800 */
[----:B------:R-:W-:-:S04]  /*2dc0*/  UISETP.LT.AND UP0, UPT, UR6, UR4, UPT ;  /* 0x000000040600728c */ /* 0x000fc8000bf01270 */
[----:B------:R-:W-:-:S03]  /*2dd0*/  USEL UR10, UR6, UR4, UP0 ;  /* 0x00000004060a7287 */ /* 0x000fc60008000000 */
[----:B------:R-:W-:Y:S01]  /*2de0*/  UMOV UR4, URZ ;  /* 0x0000003f00047c82 */ /* 0x000fe20008000000 */
[----:B------:R-:W-:-:S06]  /*2df0*/  UISETP.GE.AND UP0, UPT, UR10, 0x1, UPT ;  /* 0x000000010a00788c */ /* 0x000fcc000bf06270 */
[----:B------:R-:W-:-:S13]  /*2e00*/  PLOP3.LUT P0, PT, PT, PT, UP0, 0x80, 0x0 ;  /* 0x000000000000781c */ /* 0x000fda0003f0f008 */
[----:B------:R-:W-:Y:S05]  /*2e10*/  @!P0 BRA `(.L_x_7191) ;  /* 0x0000000000848947 */ /* 0x000fea0003800000 */
[----:B------:R-:W-:Y:S01]  /*2e20*/  IMAD.U32 R3, RZ, RZ, UR11 ;  /* 0x0000000bff037e24 */ /* 0x000fe2000f8e00ff */
[----:B------:R-:W-:Y:S01]  /*2e30*/  UIADD3 UR6, UR11, -0x1, UR10 ;  /* 0xffffffff0b067890 */ /* 0x000fe2000fffe00a */
[----:B------:R-:W-:-:S03]  /*2e40*/  UMOV UR4, URZ ;  /* 0x0000003f00047c82 */ /* 0x000fc60008000000 */
[-C--:B------:R-:W-:Y:S02]  /*2e50*/  IABS R0, R3.reuse ;  /* 0x0000000300007213 */ /* 0x080fe40000000000 */
[----:B------:R-:W-:Y:S01]  /*2e60*/  MOV R4, UR6 ;  /* 0x0000000600047c02 */ /* 0x000fe20008000f00 */
[----:B------:R-:W-:Y:S01]  /*2e70*/  ULOP3.LUT UR6, UR6, UR11, URZ, 0x3c, !UPT ;  /* 0x0000000b06067292 */ /* 0x000fe2000f8e3c3f */
[----:B------:R-:W-:Y:S02]  /*2e80*/  R2UR UR9, R0 ;  /* 0x00000000000972ca */ /* 0x000fe400000e0000 */
[----:B------:R-:W-:Y:S02]  /*2e90*/  IABS R4, R4 ;  /* 0x0000000400047213 */ /* 0x000fe40000000000 */
[----:B------:R-:W-:-:S03]  /*2ea0*/  IABS R5, R3 ;  /* 0x0000000300057213 */ /* 0x000fc60000000000 */
        /* <DEDUP_REMOVED lines=24> */
.L_x_7191:
[----:B------:R-:W-:Y:S01]  /*3030*/  UIMAD UR40, UR40, UR4, URZ ;  /* 0x00000004282872a4 */ /* 0x000fe2000f8e023f */
[----:B------:R-:W-:Y:S01]  /*3040*/  IMAD.U32 R0, RZ, RZ, UR10 ;  /* 0x0000000aff007e24 */ /* 0x000fe2000f8e00ff */
[----:B------:R-:W-:Y:S01]  /*3050*/  MOV R3, UR4 ;  /* 0x0000000400037c02 */ /* 0x000fe20008000f00 */
[----:B------:R-:W-:Y:S01]  /*3060*/  IMAD.MOV.U32 R6, RZ, RZ, RZ ;  /* 0x000000ffff067224 */ /* 0x000fe200078e00ff */
[----:B------:R-:W-:Y:S01]  /*3070*/  PLOP3.LUT P0, PT, PT, PT, PT, 0x80, 0x0 ;  /* 0x000000000000781c */ /* 0x000fe20003f0f070 */
[----:B------:R-:W-:Y:S01]  /*3080*/  IMAD.MOV.U32 R5, RZ, RZ, RZ ;  /* 0x000000ffff057224 */ /* 0x000fe200078e00ff */
[----:B------:R-:W-:Y:S02]  /*3090*/  VIADDMNMX R0, R3, UR40, R0, PT ;  /* 0x0000002803007c46 */ /* 0x000fe4000b800100 */
[----:B------:R-:W-:Y:S02]  /*30a0*/  CS2R R150, SRZ ;  /* 0x0000000000967805 */ /* 0x000fe4000001ff00 */
        /* <DEDUP_REMOVED lines=92> */
[----:B------:R-:W-:Y:S01]  /*3670*/  MOV R5, UR5 ;  /* 0x0000000500057c02 */ /* 0x000fe20008000f00 */
[----:B------:R-:W-:Y:S01]  /*3680*/  ULDC.64 UR4, c[0x4][0x120] ;  /* 0x0100480000047ab9 */ /* 0x000fe20000000a00 */
[----:B------:R-:W-:Y:S01]  /*3690*/  MOV R10, UR6 ;  /* 0x00000006000a7c02 */ /* 0x000fe20008000f00 */
[----:B------:R-:W-:Y:S01]  /*36a0*/  IMAD.U32 R6, RZ, RZ, UR4 ;  /* 0x00000004ff067e24 */ /* 0x000fe2000f8e00ff */
[----:B------:R-:W-:Y:S01]  /*36b0*/  MOV R12, 0x1 ;  /* 0x00000001000c7802 */ /* 0x000fe20000000f00 */
[----:B------:R-:W-:-:S02]  /*36c0*/  IMAD.U32 R7, RZ, RZ, UR5 ;  /* 0x00000005ff077e24 */ /* 0x000fc4000f8e00ff */
[----:B------:R-:W-:Y:S02]  /*36d0*/  IMAD.U32 R11, RZ, RZ, UR7 ;  /* 0x00000007ff0b7e24 */ /* 0x000fe4000f8e00ff */
[----:B------:R-:W-:Y:S02]  /*36e0*/  IMAD.MOV.U32 R8, RZ, RZ, 0x70 ;  /* 0x00000070ff087424 */ /* 0x000fe400078e00ff */
[----:B0-----:R-:W-:-:S07]  /*36f0*/  IMAD.MOV.U32 R13, RZ, RZ, RZ ;  /* 0x000000ffff0d7224 */ /* 0x001fce00078e00ff */
[----:B------:R-:W-:-:S07]  /*3700*/  LEPC R20, `(.L_x_7192) ;  /* 0x000000001014794e */ /* 0x000fce0000000000 */
[----:B-1----:R-:W-:Y:S05]  /*3710*/  CALL.ABS.NOINC R2 ;  /* 0x0000000002007343 */ /* 0x002fea0003c00000 */
.L_x_7192:
        /* <DEDUP_REMOVED lines=11> */
.L_x_7327:
[----:B------:R-:W-:Y:S01]  /*37d0*/  ULOP3.LUT UR4, UR42, 0x1, URZ, 0xfc, !UPT ;  /* 0x000000012a047892 */ /* 0x000fe2000f8efc3f */
[----:B0-----:R-:W-:Y:S02]  /*37e0*/  LOP3.LUT R0, R5, 0x7ffffffc, RZ, 0xc0, !PT ;  /* 0x7ffffffc05007812 */ /* 0x001fe400078ec0ff */
[----:B------:R-:W-:Y:S02]  /*37f0*/  LEA.HI R7, R7, R6, RZ, 0x3 ;  /* 0x0000000607077211 */ /* 0x000fe400078f18ff */
[----:B------:R-:W-:Y:S01]  /*3800*/  IADD3 R2, -R2, R19, RZ ;  /* 0x0000001302027210 */ /* 0x000fe20007ffe1ff */
[----:B------:R-:W-:Y:S01]  /*3810*/  IMAD.U32 R5, RZ, RZ, UR4 ;  /* 0x00000004ff057e24 */ /* 0x000fe2000f8e00ff */
[----:B------:R-:W-:Y:S01]  /*3820*/  LOP3.LUT R7, R7, 0xfffffff8, RZ, 0xc0, !PT ;  /* 0xfffffff807077812 */ /* 0x000fe200078ec0ff */
[----:B------:R-:W-:Y:S01]  /*3830*/  IMAD.IADD R0, R3, 0x1, -R0 ;  /* 0x0000000103007824 */ /* 0x000fe200078e0a00 */
[----:B------:R-:W-:Y:S02]  /*3840*/  LEA.HI R3, R4, R3, RZ, 0x5 ;  /* 0x0000000304037211 */ /* 0x000fe400078f28ff */
[----:B------:R-:W-:Y:S01]  /*3850*/  ISETP.NE.AND P0, PT, R5, 0x3, PT ;  /* 0x000000030500780c */ /* 0x000fe20003f05270 */
[----:B------:R-:W-:Y:S01]  /*3860*/  IMAD.SHL.U32 R11, R0, 0x2, RZ ;  /* 0x00000002000b7824 */ /* 0x000fe200078e00ff */
[----:B------:R-:W-:-:S02]  /*3870*/  IADD3 R7, R6, -R7, RZ ;  /* 0x8000000706077210 */ /* 0x000fc40007ffe0ff */
[----:B------:R-:W-:Y:S01]  /*3880*/  SHF.R.S32.HI R0, RZ, 0x5, R3 ;  /* 0x00000005ff007819 */ /* 0x000fe20000011403 */
[----:B------:R-:W-:-:S03]  /*3890*/  IMAD R2, R2, 0x100, R11 ;  /* 0x0000010002027824 */ /* 0x000fc600078e020b */
[----:B------:R-:W-:-:S05]  /*38a0*/  LEA R0, R0, R7, 0x4 ;  /* 0x0000000700007211 */ /* 0x000fca00078e20ff */
[----:B------:R-:W-:Y:S05]  /*38b0*/  @!P0 BRA `(.L_x_7194) ;  /* 0x0000000000048947 */ /* 0x000fea0003800000 */
[----:B------:R-:W-:Y:S01]  /*38c0*/  BPT.TRAP 0x1 ;  /* 0x000000040000795c */ /* 0x000fe20000300000 */
.L_x_7194:
[----:B------:R0:W1:Y:S01]  /*38d0*/  SYNCS.PHASECHK.TRANS64.TRYWAIT P2, [UR39+0x28c30], R13 ;  /* 0x028c300dff0075a7 */ /* 0x0000620008040167 */
[----:B------:R-:W-:Y:S05]  /*38e0*/  @!P0 BRA `(.L_x_7195) ;  /* 0x0000000000048947 */ /* 0x000fea0003800000 */
[----:B------:R-:W-:Y:S01]  /*38f0*/  BPT.TRAP 0x1 ;  /* 0x000000040000795c */ /* 0x000fe20000300000 */
.L_x_7195:
[----:B------:R-:W2:Y:S02]  /*3900*/  S2R R3, SR_TID.X ;  /* 0x0000000000037919 */ /* 0x000ea40000002100 */
[----:B--2---:R-:W-:-:S04]  /*3910*/  LOP3.LUT R3, R3, 0x7f, RZ, 0xc0, !PT ;  /* 0x0000007f03037812 */ /* 0x004fc800078ec0ff */
[----:B------:R-:W-:Y:S01]  /*3920*/  ISETP.NE.AND P1, PT, R3, RZ, PT ;  /* 0x000000ff0300720c */ /* 0x000fe20003f25270 */
[----:B-1----:R-:W-:-:S12]  /*3930*/  @P2 BRA `(.L_x_7196) ;  /* 0x0000000000082947 */ /* 0x002fd80003800000 */
[----:B------:R-:W1:Y:S02]  /*3940*/  SYNCS.PHASECHK.TRANS64.TRYWAIT P2, [UR39+0x28c30], R13 ;  /* 0x028c300dff0075a7 */ /* 0x000e640008040167 */
[----:B-1----:R-:W-:Y:S05]  /*3950*/  @!P2 BRA `(.L_x_7197) ;  /* 0x000000d40078a947 */ /* 0x002fea0003800000 */
.L_x_7196:
[----:B------:R-:W-:Y:S05]  /*3960*/  WARPSYNC.ALL ;  /* 0x0000000000007948 */ /* 0x000fea0003800000 */
[----:B------:R-:W-:Y:S01]  /*3970*/  UIADD3 UR4, UR39, 0x20400, URZ ;  /* 0x0002040027047890 */ /* 0x000fe2000fffe03f */
[----:B------:R-:W-:Y:S01]  /*3980*/  WARPGROUP.ARRIVE ;  /* 0x00000000000079c5 */ /* 0x000fe20000000000 */
[----:B------:R-:W-:-:S05]  /*3990*/  UIADD3 UR5, UR39, 0x22400, URZ ;  /* 0x0002240027057890 */ /* 0x000fca000fffe03f */
[----:B------:R-:W2:Y:S01]  /*39a0*/  S2R R5, SR_CTAID.X ;  /* 0x0000000000057919 */ /* 0x000ea20000002500 */
[----:B------:R-:W-:Y:S01]  /*39b0*/  USHF.R.U32.HI UR4, URZ, 0x4, UR4 ;  /* 0x000000043f047899 */ /* 0x000fe20008011604 */
[----:B------:R-:W-:Y:S01]  /*39c0*/  LEA.HI R3, R17, R16, RZ, 0x2 ;  /* 0x0000001011037211 */ /* 0x000fe200078f10ff */
[----:B------:R-:W-:Y:S02]  /*39d0*/  USHF.R.U32.HI UR5, URZ, 0x4, UR5 ;  /* 0x000000043f057899 */ /* 0x000fe40008011605 */
[----:B------:R-:W-:Y:S01]  /*39e0*/  ULOP3.LUT UR4, UR4, 0x3fff, URZ, 0xc0, !UPT ;  /* 0x00003fff04047892 */ /* 0x000fe2000f8ec03f */
[----:B------:R-:W-:Y:S01]  /*39f0*/  LOP3.LUT R3, R3, 0xfffffffc, RZ, 0xc0, !PT ;  /* 0xfffffffc03037812 */ /* 0x000fe200078ec0ff */
[----:B------:R-:W-:Y:S02]  /*3a00*/  ULOP3.LUT UR5, UR5, 0x3fff, URZ, 0xc0, !UPT ;  /* 0x00003fff05057892 */ /* 0x000fe4000f8ec03f */
[----:B------:R-:W-:Y:S02]  /*3a10*/  ULOP3.LUT UR4, UR4, 0x10000, URZ, 0xfc, !UPT ;  /* 0x0001000004047892 */ /* 0x000fe4000f8efc3f */
[----:B------:R-:W-:Y:S01]  /*3a20*/  ULOP3.LUT UR24, UR5, 0x10000, URZ, 0xfc, !UPT ;  /* 0x0001000005187892 */ /* 0x000fe2000f8efc3f */
[----:B------:R-:W-:Y:S01]  /*3a30*/  IMAD.IADD R3, R16, 0x1, -R3 ;  /* 0x0000000110037824 */ /* 0x000fe200078e0a03 */
[----:B------:R-:W-:Y:S01]  /*3a40*/  UMOV UR9, 0x40000040 ;  /* 0x4000004000097882 */ /* 0x000fe20000000000 */
[----:B------:R-:W-:Y:S01]  /*3a50*/  UMOV UR11, 0x40000040 ;  /* 0x40000040000b7882 */ /* 0x000fe20000000000 */
[----:B------:R-:W-:-:S02]  /*3a60*/  UIADD3 UR12, UR4, 0x2, URZ ;  /* 0x00000002040c7890 */ /* 0x000fc4000fffe03f */
[----:B------:R-:W-:Y:S01]  /*3a70*/  UMOV UR8, UR4 ;  /* 0x0000000400087c82 */ /* 0x000fe20008000000 */
[----:B------:R-:W-:Y:S01]  /*3a80*/  UMOV UR10, UR24 ;  /* 0x00000018000a7c82 */ /* 0x000fe20008000000 */
[----:B------:R-:W-:Y:S01]  /*3a90*/  UIADD3 UR14, UR24, 0x2, URZ ;  /* 0x00000002180e7890 */ /* 0x000fe2000fffe03f */
[----:B------:R-:W-:Y:S01]  /*3aa0*/  HGMMA.64x64x16.F32.BF16 R24, gdesc[UR8], RZ, !UPT, gsb0 ;  /* 0x00e00000081879f0 */ /* 0x000fe2000c0018ff */
[----:B------:R-:W-:Y:S01]  /*3ab0*/  UMOV UR13, 0x40000040 ;  /* 0x40000040000d7882 */ /* 0x000fe20000000000 */
[----:B------:R-:W-:Y:S01]  /*3ac0*/  UMOV UR15, 0x40000040 ;  /* 0x40000040000f7882 */ /* 0x000fe20000000000 */
[----:B------:R-:W-:Y:S01]  /*3ad0*/  UIADD3 UR16, UR4, 0x4, URZ ;  /* 0x0000000404107890 */ /* 0x000fe2000fffe03f */
[C---:B-1----:R-:W-:Y:S01]  /*3ae0*/  LEA.HI R4, R3.reuse, R3, RZ, 0x1 ;  /* 0x0000000303047211 */ /* 0x042fe200078f08ff */
[----:B------:R-:W-:Y:S01]  /*3af0*/  UIADD3 UR18, UR24, 0x4, URZ ;  /* 0x0000000418127890 */ /* 0x000fe2000fffe03f */
[----:B------:R-:W-:Y:S01]  /*3b00*/  UMOV UR17, 0x40000040 ;  /* 0x4000004000117882 */ /* 0x000fe20000000000 */
[----:B------:R-:W-:Y:S01]  /*3b10*/  UMOV UR19, 0x40000040 ;  /* 0x4000004000137882 */ /* 0x000fe20000000000 */
[----:B------:R-:W-:Y:S01]  /*3b20*/  UIADD3 UR20, UR4, 0x6, URZ ;  /* 0x0000000604147890 */ /* 0x000fe2000fffe03f */
[----:B------:R-:W-:Y:S01]  /*3b30*/  LOP3.LUT R4, R4, 0x1ffffffe, RZ, 0xc0, !PT ;  /* 0x1ffffffe04047812 */ /* 0x000fe200078ec0ff */
[----:B------:R-:W-:Y:S01]  /*3b40*/  UIADD3 UR22, UR24, 0x6, URZ ;  /* 0x0000000618167890 */ /* 0x000fe2000fffe03f */
[----:B------:R-:W-:Y:S01]  /*3b50*/  UMOV UR21, 0x40000040 ;  /* 0x4000004000157882 */ /* 0x000fe20000000000 */
[----:B------:R-:W-:Y:S01]  /*3b60*/  UMOV UR23, 0x40000040 ;  /* 0x4000004000177882 */ /* 0x000fe20000000000 */
[----:B------:R-:W-:Y:S01]  /*3b70*/  ULDC UR4, c[0x0][0x448] ;  /* 0x0001120000047ab9 */ /* 0x000fe20000000800 */
[----:B------:R-:W-:Y:S01]  /*3b80*/  IMAD.IADD R4, R3, 0x1, -R4 ;  /* 0x0000000103047824 */ /* 0x000fe200078e0a04 */
[----:B------:R-:W-:Y:S01]  /*3b90*/  UISETP.NE.AND UP0, UPT, UR4, 0x1, UPT ;  /* 0x000000010400788c */ /* 0x000fe2000bf05270 */
[----:B--2---:R-:W-:Y:S01]  /*3ba0*/  LEA R3, R5, R0, 0x6 ;  /* 0x0000000005037211 */ /* 0x004fe200078e30ff */
[----:B------:R-:W-:Y:S01]  /*3bb0*/  ULDC UR7, c[0x0][0x9d8] ;  /* 0x0002760000077ab9 */ /* 0x000fe20000000800 */
[----:B------:R-:W-:Y:S01]  /*3bc0*/  ULDC UR10, c[0x0][0x2f0] ;  /* 0x0000bc00000a7ab9 */ /* 0x000fe20000000800 */
[----:B------:R-:W-:-:S02]  /*3bd0*/  ULDC UR6, c[0x0][0x288] ;  /* 0x0000a20000067ab9 */ /* 0x000fc40000000800 */
[----:B------:R-:W-:Y:S01]  /*3be0*/  PLOP3.LUT P2, PT, PT, PT, UP0, 0x80, 0x0 ;  /* 0x000000000000781c */ /* 0x000fe20003f4f008 */
[----:B------:R-:W-:Y:S01]  /*3bf0*/  IMAD R12, R4, 0x8, R3 ;  /* 0x00000008040c7824 */ /* 0x000fe200078e0203 */
[----:B------:R-:W-:-:S03]  /*3c00*/  MOV R8, UR6 ;  /* 0x0000000600087c02 */ /* 0x000fc60008000f00 */
[----:B------:R-:W-:Y:S01]  /*3c10*/  @UP0 ULDC UR4, c[0x0][0x44c] ;  /* 0x0001130000040ab9 */ /* 0x000fe20000000800 */
[----:B------:R-:W-:-:S07]  /*3c20*/  IMAD.MOV.U32 R3, RZ, RZ, R12 ;  /* 0x000000ffff037224 */ /* 0x000fce00078e000c */
[----:B------:R-:W-:Y:S01]  /*3c30*/  @P2 IMAD.HI.U32 R4, R12, UR4, RZ ;  /* 0x000000040c042c27 */ /* 0x000fe2000f8e00ff */
[----:B------:R-:W-:-:S04]  /*3c40*/  @UP0 ULDC UR4, c[0x0][0x450] ;  /* 0x0001140000040ab9 */ /* 0x000fc80000000800 */
[----:B------:R-:W-:Y:S01]  /*3c50*/  @P2 SHF.R.U32.HI R3, RZ, UR4, R4 ;  /* 0x00000004ff032c19 */ /* 0x000fe20008011604 */
[----:B------:R-:W-:Y:S02]  /*3c60*/  UMOV UR4, 0xffffffc0 ;  /* 0xffffffc000047882 */ /* 0x000fe40000000000 */
[----:B------:R-:W-:Y:S02]  /*3c70*/  UIMAD UR4, UR41, UR4, 0x40 ;  /* 0x00000040290474a4 */ /* 0x000fe4000f8e0204 */
[----:B------:R-:W1:Y:S02]  /*3c80*/  SHFL.IDX PT, R6, R3, 0x1, 0x1c1f ;  /* 0x003c1f0003067f89 */ /* 0x000e6400000e0000 */
[----:B------:R-:W-:Y:S02]  /*3c90*/  UIADD3 UR5, UR4, 0x1, URZ ;  /* 0x0000000104057890 */ /* 0x000fe4000fffe03f */
[----:B------:R-:W-:Y:S01]  /*3ca0*/  UIMAD UR4, UR37, UR10, UR4 ;  /* 0x0000000a250472a4 */ /* 0x000fe2000f8e0204 */
[----:B------:R-:W2:Y:S01]  /*3cb0*/  SHFL.IDX PT, R3, R3, RZ, 0x1c1f ;  /* 0x001c1fff03037589 */ /* 0x000ea200000e0000 */
[----:B------:R-:W-:-:S04]  /*3cc0*/  UIMAD UR5, UR37, UR10, UR5 ;  /* 0x0000000a250572a4 */ /* 0x000fc8000f8e0205 */
[----:B------:R-:W-:Y:S02]  /*3cd0*/  IADD3 R4, -R11, UR4, RZ ;  /* 0x000000040b047c10 */ /* 0x000fe4000fffe1ff */
[----:B------:R-:W-:-:S04]  /*3ce0*/  IADD3 R5, -R8, UR5, -R11 ;  /* 0x0000000508057c10 */ /* 0x000fc8000fffe90b */
[----:B-1----:R-:W-:-:S04]  /*3cf0*/  VIADDMNMX R6, R6, R5, R4, PT ;  /* 0x0000000506067246 */ /* 0x002fc80003800104 */
[C---:B------:R-:W-:Y:S01]  /*3d00*/  ISETP.GT.AND P3, PT, R6.reuse, RZ, PT ;  /* 0x000000ff0600720c */ /* 0x040fe20003f64270 */
[----:B------:R-:W-:Y:S02]  /*3d10*/  WARPGROUP.DEPBAR.LE gsb0, 0x0 ;  /* 0x00008000000079c5 */ /* 0x000fe40000010000 */
[----:B------:R-:W-:Y:S01]  /*3d20*/  WARPGROUP.ARRIVE ;  /* 0x00000000000079c5 */ /* 0x000fe20000000000 */
[C---:B------:R-:W-:Y:S02]  /*3d30*/  ISETP.GT.AND P4, PT, R6.reuse, 0x1, PT ;  /* 0x000000010600780c */ /* 0x040fe40003f84270 */
[----:B------:R-:W-:Y:S02]  /*3d40*/  ISETP.GT.AND P5, PT, R6, 0x8, PT ;  /* 0x000000080600780c */ /* 0x000fe40003fa4270 */
[----:B--2---:R-:W-:Y:S01]  /*3d50*/  VIADDMNMX R5, R3, R5, R4, PT ;  /* 0x0000000503057246 */ /* 0x004fe20003800104 */
[----:B------:R-:W-:Y:S03]  /*3d60*/  HGMMA.64x64x16.F32.BF16 R24, gdesc[UR12], R24, gsb0 ;  /* 0x00e000000c1879f0 */ /* 0x000fe60008001818 */
[----:B------:R-:W-:Y:S01]  /*3d70*/  ISETP.GT.AND P6, PT, R5, 0x20, PT ;  /* 0x000000200500780c */ /* 0x000fe20003fc4270 */
[----:B------:R-:W-:-:S02]  /*3d80*/  WARPGROUP.DEPBAR.LE gsb0, 0x0 ;  /* 0x00008000000079c5 */ /* 0x000fc40000010000 */
        /* <DEDUP_REMOVED lines=29> */
[----:B-1----:R-:W-:Y:S01]  /*3f60*/  FSEL R26, R26, -INF , P3 ;  /* 0xff8000001a1a7808 */ /* 0x002fe20001800000 */
[----:B------:R-:W-:Y:S01]  /*3f70*/  FMUL.FTZ R32, R32, UR7 ;  /* 0x0000000720207c20 */ /* 0x000fe20008410000 */
[----:B------:R-:W-:Y:S01]  /*3f80*/  ISETP.GT.AND P3, PT, R6, 0x9, PT ;  /* 0x000000090600780c */ /* 0x000fe20003f64270 */
        /* <DEDUP_REMOVED lines=9> */
[----:B------:R-:W-:Y:S01]  /*4020*/  FMNMX.FTZ R7, R26, R27, !PT ;  /* 0x0000001b1a077209 */ /* 0x000fe20007810000 */
[----:B------:R-:W-:Y:S01]  /*4030*/  FMUL.FTZ R45, R45, UR7 ;  /* 0x000000072d2d7c20 */ /* 0x000fe20008410000 */
[----:B------:R-:W-:Y:S01]  /*4040*/  FMUL.FTZ R48, R48, UR7 ;  /* 0x0000000730307c20 */ /* 0x000fe20008410000 */
[----:B------:R-:W2:Y:S01]  /*4050*/  MUFU.TANH R34, R34 ;  /* 0x0000002200227308 */ /* 0x000ea20000002400 */
[----:B---3--:R-:W-:Y:S01]  /*4060*/  FSEL R30, R30, -INF , P5 ;  /* 0xff8000001e1e7808 */ /* 0x008fe20002800000 */
[----:B------:R-:W-:Y:S01]  /*4070*/  FMUL.FTZ R49, R49, UR7 ;  /* 0x0000000731317c20 */ /* 0x000fe20008410000 */
[----:B------:R-:W-:Y:S01]  /*4080*/  ISETP.GT.AND P5, PT, R5, 0x8, PT ;  /* 0x000000080500780c */ /* 0x000fe20003fa4270 */
[----:B------:R-:W-:Y:S01]  /*4090*/  FMUL.FTZ R52, R52, UR7 ;  /* 0x0000000734347c20 */ /* 0x000fe20008410000 */
[----:B------:R-:W-:Y:S01]  /*40a0*/  FMNMX.FTZ R8, R30, R7, !PT ;  /* 0x000000071e087209 */ /* 0x000fe20007810000 */
[----:B------:R-:W-:Y:S01]  /*40b0*/  FMUL.FTZ R53, R53, UR7 ;  /* 0x0000000735357c20 */ /* 0x000fe20008410000 */
[----:B------:R-:W-:Y:S01]  /*40c0*/  ULDC UR7, c[0x0][0x988] ;  /* 0x0002620000077ab9 */ /* 0x000fe20000000800 */
[----:B------:R-:W3:Y:S01]  /*40d0*/  MUFU.TANH R35, R35 ;  /* 0x0000002300237308 */ /* 0x000ee20000002400 */
[----:B-1----:R-:W-:-:S02]  /*40e0*/  FSEL R31, R31, -INF , P3 ;  /* 0xff8000001f1f7808 */ /* 0x002fc40001800000 */
[----:B------:R-:W-:Y:S02]  /*40f0*/  ISETP.GT.AND P3, PT, R6, 0x11, PT ;  /* 0x000000110600780c */ /* 0x000fe40003f64270 */
[----:B------:R-:W-:-:S03]  /*4100*/  FMNMX.FTZ R7, R31, R8, !PT ;  /* 0x000000081f077209 */ /* 0x000fc60007810000 */
[----:B------:R-:W1:Y:S01]  /*4110*/  MUFU.TANH R38, R38 ;  /* 0x0000002600267308 */ /* 0x000e620000002400 */
[----:B--2---:R-:W-:Y:S02]  /*4120*/  FSEL R34, R34, -INF , P4 ;  /* 0xff80000022227808 */ /* 0x004fe40002000000 */
[----:B------:R-:W-:Y:S02]  /*4130*/  ISETP.GT.AND P4, PT, R6, 0x18, PT ;  /* 0x000000180600780c */ /* 0x000fe40003f84270 */
[----:B------:R-:W-:-:S03]  /*4140*/  FMNMX.FTZ R8, R34, R7, !PT ;  /* 0x0000000722087209 */ /* 0x000fc60007810000 */
[----:B------:R-:W2:Y:S01]  /*4150*/  MUFU.TANH R39, R39 ;  /* 0x0000002700277308 */ /* 0x000ea20000002400 */
[----:B---3--:R-:W-:Y:S02]  /*4160*/  FSEL R35, R35, -INF , P3 ;  /* 0xff80000023237808 */ /* 0x008fe40001800000 */
[----:B------:R-:W-:Y:S02]  /*4170*/  ISETP.GT.AND P3, PT, R6, 0x19, PT ;  /* 0x000000190600780c */ /* 0x000fe40003f64270 */
[----:B------:R-:W-:-:S03]  /*4180*/  FMNMX.FTZ R7, R35, R8, !PT ;  /* 0x0000000823077209 */ /* 0x000fc60007810000 */
[----:B------:R-:W3:Y:S01]  /*4190*/  MUFU.TANH R42, R42 ;  /* 0x0000002a002a7308 */ /* 0x000ee20000002400 */
        /* <DEDUP_REMOVED lines=37> */
[----:B------:R-:W-:Y:S02]  /*43f0*/  ISETP.GT.AND P3, PT, R5, RZ, PT ;  /* 0x000000ff0500720c */ /* 0x000fe40003f64270 */
[----:B------:R-:W-:-:S03]  /*4400*/  FMNMX.FTZ R6, R55, R6, !PT ;  /* 0x0000000637067209 */ /* 0x000fc60007810000 */
[----:B------:R-:W-:Y:S02]  /*4410*/  MUFU.TANH R28, R28 ;  /* 0x0000001c001c7308 */ /* 0x000fe40000002400 */
[----:B------:R-:W1:Y:S06]  /*4420*/  SHFL.BFLY PT, R7, R6, 0x2, 0x1f ;  /* 0x0c401f0006077f89 */ /* 0x000e6c00000e0000 */
[----:B------:R-:W-:Y:S08]  /*4430*/  MUFU.TANH R29, R29 ;  /* 0x0000001d001d7308 */ /* 0x000ff00000002400 */
[----:B------:R-:W4:Y:S08]  /*4440*/  MUFU.TANH R10, R32 ;  /* 0x00000020000a7308 */ /* 0x000f300000002400 */
[----:B------:R-:W-:Y:S01]  /*4450*/  MUFU.TANH R33, R33 ;  /* 0x0000002100217308 */ /* 0x000fe20000002400 */
[----:B-1----:R-:W-:-:S02]  /*4460*/  FMNMX.FTZ R8, R6, R7, !PT ;  /* 0x0000000706087209 */ /* 0x002fc40007810000 */
[----:B--2---:R-:W-:Y:S02]  /*4470*/  FSEL R6, R24, -INF , P3 ;  /* 0xff80000018067808 */ /* 0x004fe40001800000 */
[----:B---3--:R-:W-:Y:S01]  /*4480*/  FSEL R7, R25, -INF , P4 ;  /* 0xff80000019077808 */ /* 0x008fe20002000000 */
[----:B------:R-:W1:Y:S02]  /*4490*/  SHFL.BFLY PT, R9, R8, 0x1, 0x1f ;  /* 0x0c201f0008097f89 */ /* 0x000e6400000e0000 */
[----:B------:R-:W2:Y:S01]  /*44a0*/  MUFU.TANH R15, R36 ;  /* 0x00000024000f7308 */ /* 0x000ea20000002400 */
[C---:B------:R-:W-:Y:S02]  /*44b0*/  ISETP.GT.AND P3, PT, R5.reuse, 0x9, PT ;  /* 0x000000090500780c */ /* 0x040fe40003f64270 */
[----:B------:R-:W-:Y:S02]  /*44c0*/  FMNMX.FTZ R3, R6, R7, !PT ;  /* 0x0000000706037209 */ /* 0x000fe40007810000 */
[----:B------:R-:W-:-:S03]  /*44d0*/  ISETP.GT.AND P4, PT, R5, 0x10, PT ;  /* 0x000000100500780c */ /* 0x000fc60003f84270 */
[----:B------:R-:W3:Y:S01]  /*44e0*/  MUFU.TANH R18, R37 ;  /* 0x0000002500127308 */ /* 0x000ee20000002400 */
[----:B----4-:R-:W-:Y:S02]  /*44f0*/  FSEL R10, R10, -INF , P4 ;  /* 0xff8000000a0a7808 */ /* 0x010fe40002000000 */
[----:B------:R-:W-:-:S05]  /*4500*/  ISETP.GT.AND P4, PT, R5, 0x18, PT ;  /* 0x000000180500780c */ /* 0x000fca0003f84270 */
[----:B------:R-:W4:Y:S01]  /*4510*/  MUFU.TANH R19, R40 ;  /* 0x0000002800137308 */ /* 0x000f220000002400 */
[----:B--2---:R-:W-:Y:S02]  /*4520*/  FSEL R15, R15, -INF , P4 ;  /* 0xff8000000f0f7808 */ /* 0x004fe40002000000 */
[----:B------:R-:W-:Y:S02]  /*4530*/  ISETP.GT.AND P4, PT, R5, 0x28, PT ;  /* 0x000000280500780c */ /* 0x000fe40003f84270 */
[----:B-1----:R-:W-:-:S03]  /*4540*/  FMNMX.FTZ R4, R8, R9, !PT ;  /* 0x0000000908047209 */ /* 0x002fc60007810000 */
[----:B------:R-:W1:Y:S01]  /*4550*/  MUFU.TANH R41, R41 ;  /* 0x0000002900297308 */ /* 0x000e620000002400 */
[----:B------:R-:W-:Y:S02]  /*4560*/  FSEL R8, R28, -INF , P5 ;  /* 0xff8000001c087808 */ /* 0x000fe40002800000 */
[----:B------:R-:W-:Y:S02]  /*4570*/  FSEL R9, R29, -INF , P3 ;  /* 0xff8000001d097808 */ /* 0x000fe40001800000 */
[----:B------:R-:W-:Y:S02]  /*4580*/  FMNMX.FTZ R14, R8, R3, !PT ;  /* 0x00000003080e7209 */ /* 0x000fe40007810000 */
[----:B------:R-:W-:Y:S01]  /*4590*/  ISETP.GT.AND P3, PT, R5, 0x11, PT ;  /* 0x000000110500780c */ /* 0x000fe20003f64270 */
[----:B------:R-:W2:Y:S01]  /*45a0*/  MUFU.TANH R21, R44 ;  /* 0x0000002c00157308 */ /* 0x000ea20000002400 */
[----:B------:R-:W-:Y:S02]  /*45b0*/  FMNMX.FTZ R3, R9, R14, !PT ;  /* 0x0000000e09037209 */ /* 0x000fe40007810000 */
[----:B------:R-:W-:-:S02]  /*45c0*/  FSEL R14, R33, -INF , P3 ;  /* 0xff800000210e7808 */ /* 0x000fc40001800000 */
[----:B------:R-:W-:Y:S02]  /*45d0*/  FMNMX.FTZ R3, R10, R3, !PT ;  /* 0x000000030a037209 */ /* 0x000fe40007810000 */
[----:B------:R-:W-:Y:S01]  /*45e0*/  ISETP.GT.AND P3, PT, R5, 0x19, PT ;  /* 0x000000190500780c */ /* 0x000fe20003f64270 */
[----:B------:R-:W5:Y:S01]  /*45f0*/  MUFU.TANH R45, R45 ;  /* 0x0000002d002d7308 */ /* 0x000f620000002400 */
[----:B------:R-:W-:Y:S02]  /*4600*/  FMNMX.FTZ R20, R14, R3, !PT ;  /* 0x000000030e147209 */ /* 0x000fe40007810000 */
[----:B---3--:R-:W-:Y:S02]  /*4610*/  FSEL R18, R18, -INF , P3 ;  /* 0xff80000012127808 */ /* 0x008fe40001800000 */
[----:B------:R-:W-:Y:S02]  /*4620*/  FMNMX.FTZ R3, R15, R20, !PT ;  /* 0x000000140f037209 */ /* 0x000fe40007810000 */
[----:B------:R-:W-:Y:S01]  /*4630*/  ISETP.GT.AND P5, PT, R5, 0x21, PT ;  /* 0x000000210500780c */ /* 0x000fe20003fa4270 */
[----:B------:R-:W3:Y:S01]  /*4640*/  MUFU.TANH R23, R48 ;  /* 0x0000003000177308 */ /* 0x000ee20000002400 */
[----:B----4-:R-:W-:-:S02]  /*4650*/  FSEL R19, R19, -INF , P6 ;  /* 0xff80000013137808 */ /* 0x010fc40003000000 */
[----:B------:R-:W-:Y:S02]  /*4660*/  FMNMX.FTZ R22, R18, R3, !PT ;  /* 0x0000000312167209 */ /* 0x000fe40007810000 */
[----:B-1----:R-:W-:Y:S02]  /*4670*/  FSEL R20, R41, -INF , P5 ;  /* 0xff80000029147808 */ /* 0x002fe40002800000 */
[----:B------:R-:W-:Y:S01]  /*4680*/  FMNMX.FTZ R3, R19, R22, !PT ;  /* 0x0000001613037209 */ /* 0x000fe20007810000 */
[----:B------:R-:W1:Y:S01]  /*4690*/  MUFU.TANH R49, R49 ;  /* 0x0000003100317308 */ /* 0x000e620000002400 */
[C---:B------:R-:W-:Y:S01]  /*46a0*/  FMUL.FTZ R22, R4.reuse, UR7 ;  /* 0x0000000704167c20 */ /* 0x040fe20008410000 */
[----:B------:R-:W-:Y:S02]  /*46b0*/  FSETP.NEU.FTZ.AND P5, PT, R4, -INF , PT ;  /* 0xff8000000400780b */ /* 0x000fe40003fbd000 */
[----:B------:R-:W-:Y:S02]  /*46c0*/  ISETP.GT.AND P3, PT, R5, 0x29, PT ;  /* 0x000000290500780c */ /* 0x000fe40003f64270 */
[----:B--2---:R-:W-:-:S02]  /*46d0*/  FSEL R21, R21, -INF , P4 ;  /* 0xff80000015157808 */ /* 0x004fc40002000000 */
[----:B------:R-:W2:Y:S01]  /*46e0*/  MUFU.TANH R25, R52 ;  /* 0x0000003400197308 */ /* 0x000ea20000002400 */
[----:B------:R-:W-:Y:S02]  /*46f0*/  FMNMX.FTZ R24, R20, R3, !PT ;  /* 0x0000000314187209 */ /* 0x000fe40007810000 */
[----:B------:R-:W-:Y:S02]  /*4700*/  FSEL R29, R22, RZ, P5 ;  /* 0x000000ff161d7208 */ /* 0x000fe40002800000 */
[----:B------:R-:W-:Y:S02]  /*4710*/  ISETP.GT.AND P6, PT, R5, 0x30, PT ;  /* 0x000000300500780c */ /* 0x000fe40003fc4270 */
[----:B-----5:R-:W-:Y:S01]  /*4720*/  FSEL R22, R45, -INF , P3 ;  /* 0xff8000002d167808 */ /* 0x020fe20001800000 */
[----:B------:R-:W4:Y:S01]  /*4730*/  MUFU.TANH R53, R53 ;  /* 0x0000003500357308 */ /* 0x000f220000002400 */
[----:B------:R-:W-:Y:S01]  /*4740*/  FMNMX.FTZ R3, R21, R24, !PT ;  /* 0x0000001815037209 */ /* 0x000fe20007810000 */
[--C-:B------:R-:W-:Y:S01]  /*4750*/  FFMA.FTZ R32, R26, UR7, -R29.reuse ;  /* 0x000000071a207c23 */ /* 0x100fe2000801081d */
[----:B------:R-:W-:Y:S01]  /*4760*/  ISETP.GT.AND P3, PT, R5, 0x31, PT ;  /* 0x000000310500780c */ /* 0x000fe20003f64270 */
[--C-:B------:R-:W-:Y:S01]  /*4770*/  FFMA.FTZ R27, R27, UR7, -R29.reuse ;  /* 0x000000071b1b7c23 */ /* 0x100fe2000801081d */
[----:B---3--:R-:W-:Y:S01]  /*4780*/  FSEL R23, R23, -INF , P6 ;  /* 0xff80000017177808 */ /* 0x008fe20003000000 */
[--C-:B------:R-:W-:Y:S01]  /*4790*/  FFMA.FTZ R30, R30, UR7, -R29.reuse ;  /* 0x000000071e1e7c23 */ /* 0x100fe2000801081d */
[----:B------:R-:W-:Y:S01]  /*47a0*/  FMNMX.FTZ R26, R22, R3, !PT ;  /* 0x00000003161a7209 */ /* 0x000fe20007810000 */
[----:B------:R-:W-:Y:S01]  /*47b0*/  MUFU.EX2 R161, R27 ;  /* 0x0000001b00a17308 */ /* 0x000fe20000000800 */
[----:B------:R-:W-:Y:S01]  /*47c0*/  ISETP.GT.AND P4, PT, R5, 0x38, PT ;  /* 0x000000380500780c */ /* 0x000fe20003f84270 */
[--C-:B------:R-:W-:Y:S01]  /*47d0*/  FFMA.FTZ R31, R31, UR7, -R29.reuse ;  /* 0x000000071f1f7c23 */ /* 0x100fe2000801081d */
[----:B-1----:R-:W-:Y:S01]  /*47e0*/  FSEL R24, R49, -INF , P3 ;  /* 0xff80000031187808 */ /* 0x002fe20001800000 */
[--C-:B------:R-:W-:Y:S01]  /*47f0*/  FFMA.FTZ R34, R34, UR7, -R29.reuse ;  /* 0x0000000722227c23 */ /* 0x100fe2000801081d */
[----:B------:R-:W-:Y:S01]  /*4800*/  FMNMX.FTZ R3, R23, R26, !PT ;  /* 0x0000001a17037209 */ /* 0x000fe20007810000 */
[--C-:B------:R-:W-:Y:S01]  /*4810*/  FFMA.FTZ R35, R35, UR7, -R29.reuse ;  /* 0x0000000723237c23 */ /* 0x100fe2000801081d */
[----:B------:R-:W-:Y:S01]  /*4820*/  ISETP.GT.AND P3, PT, R5, 0x39, PT ;  /* 0x000000390500780c */ /* 0x000fe20003f64270 */
[----:B------:R-:W-:Y:S01]  /*4830*/  MUFU.EX2 R32, R32 ;  /* 0x0000002000207308 */ /* 0x000fe20000000800 */
[----:B--2---:R-:W-:Y:S01]  /*4840*/  FSEL R25, R25, -INF , P4 ;  /* 0xff80000019197808 */ /* 0x004fe20002000000 */
[--C-:B------:R-:W-:Y:S01]  /*4850*/  FFMA.FTZ R38, R38, UR7, -R29.reuse ;  /* 0x0000000726267c23 */ /* 0x100fe2000801081d */
[----:B------:R-:W-:Y:S01]  /*4860*/  FMNMX.FTZ R28, R24, R3, !PT ;  /* 0x00000003181c7209 */ /* 0x000fe20007810000 */
[--C-:B------:R-:W-:Y:S01]  /*4870*/  FFMA.FTZ R39, R39, UR7, -R29.reuse ;  /* 0x0000000727277c23 */ /* 0x100fe2000801081d */
[----:B----4-:R-:W-:Y:S01]  /*4880*/  FSEL R26, R53, -INF , P3 ;  /* 0xff800000351a7808 */ /* 0x010fe20001800000 */
        /* <DEDUP_REMOVED lines=10> */
[----:B------:R-:W1:Y:S01]  /*4930*/  SHFL.BFLY PT, R28, R3, 0x2, 0x1f ;  /* 0x0c401f00031c7f89 */ /* 0x000e6200000e0000 */
[----:B------:R-:W-:Y:S01]  /*4940*/  MUFU.EX2 R163, R31 ;  /* 0x0000001f00a37308 */ /* 0x000fe20000000800 */
[----:B------:R-:W-:-:S07]  /*4950*/  FFMA.FTZ R55, R55, UR7, -R29 ;  /* 0x0000000737377c23 */ /* 0x000fce000801081d */
[----:B------:R-:W-:Y:S08]  /*4960*/  MUFU.EX2 R34, R34 ;  /* 0x0000002200227308 */ /* 0x000ff00000000800 */
[----:B------:R-:W2:Y:S01]  /*4970*/  MUFU.EX2 R35, R35 ;  /* 0x0000002300237308 */ /* 0x000ea20000000800 */
[----:B-1----:R-:W-:-:S07]  /*4980*/  FMNMX.FTZ R28, R3, R28, !PT ;  /* 0x0000001c031c7209 */ /* 0x002fce0007810000 */
[----:B------:R-:W-:Y:S01]  /*4990*/  MUFU.EX2 R38, R38 ;  /* 0x0000002600267308 */ /* 0x000fe20000000800 */
[----:B------:R-:W1:Y:S07]  /*49a0*/  SHFL.BFLY PT, R3, R28, 0x1, 0x1f ;  /* 0x0c201f001c037f89 */ /* 0x000e6e00000e0000 */
[----:B------:R-:W3:Y:S01]  /*49b0*/  MUFU.EX2 R39, R39 ;  /* 0x0000002700277308 */ /* 0x000ee20000000800 */
[----:B--2---:R-:W-:-:S07]  /*49c0*/  F2FP.BF16.F32.PACK_AB R157, R35, R34 ;  /* 0x00000022239d723e */ /* 0x004fce00000010ff */
[----:B------:R-:W-:Y:S08]  /*49d0*/  MUFU.EX2 R42, R42 ;  /* 0x0000002a002a7308 */ /* 0x000ff00000000800 */
[----:B------:R-:W-:Y:S01]  /*49e0*/  MUFU.EX2 R43, R43 ;  /* 0x0000002b002b7308 */ /* 0x000fe20000000800 */
[----:B---3--:R-:W-:Y:S02]  /*49f0*/  F2FP.BF16.F32.PACK_AB R159, R39, R38 ;  /* 0x00000026279f723e */ /* 0x008fe400000010ff */
[----:B-1----:R-:W-:-:S04]  /*4a00*/  FMNMX.FTZ R3, R28, R3, !PT ;  /* 0x000000031c037209 */ /* 0x002fc80007810000 */
[C---:B------:R-:W-:Y:S01]  /*4a10*/  FSETP.NEU.FTZ.AND P3, PT, R3.reuse, -INF , PT ;  /* 0xff8000000300780b */ /* 0x040fe20003f7d000 */
[----:B------:R-:W-:Y:S01]  /*4a20*/  FMUL.FTZ R5, R3, UR7 ;  /* 0x0000000703057c20 */ /* 0x000fe20008410000 */
[----:B------:R-:W-:Y:S04]  /*4a30*/  MUFU.EX2 R46, R46 ;  /* 0x0000002e002e7308 */ /* 0x000fe80000000800 */
[----:B------:R-:W-:Y:S02]  /*4a40*/  FSEL R27, R5, RZ, P3 ;  /* 0x000000ff051b7208 */ /* 0x000fe40001800000 */
[-C--:B------:R-:W-:Y:S02]  /*4a50*/  LEA.HI R5, R17, R16.reuse, RZ, 0x4 ;  /* 0x0000001011057211 */ /* 0x080fe400078f20ff */
[----:B------:R-:W1:Y:S01]  /*4a60*/  MUFU.EX2 R47, R47 ;  /* 0x0000002f002f7308 */ /* 0x000e620000000800 */
[--C-:B------:R-:W-:Y:S01]  /*4a70*/  FFMA.FTZ R28, R7, UR7, -R27.reuse ;  /* 0x00000007071c7c23 */ /* 0x100fe2000801081b */
[----:B------:R-:W-:Y:S01]  /*4a80*/  LOP3.LUT R7, R5, 0xfffffff0, RZ, 0xc0, !PT ;  /* 0xfffffff005077812 */ /* 0x000fe200078ec0ff */
[--C-:B------:R-:W-:Y:S01]  /*4a90*/  FFMA.FTZ R6, R6, UR7, -R27.reuse ;  /* 0x0000000706067c23 */ /* 0x100fe2000801081b */
[--C-:B------:R-:W-:Y:S01]  /*4aa0*/  FFMA.FTZ R8, R8, UR7, -R27.reuse ;  /* 0x0000000708087c23 */ /* 0x100fe2000801081b */
[--C-:B------:R-:W-:Y:S01]  /*4ab0*/  FFMA.FTZ R10, R10, UR7, -R27.reuse ;  /* 0x000000070a0a7c23 */ /* 0x100fe2000801081b */
[----:B------:R-:W-:Y:S01]  /*4ac0*/  FFMA.FTZ R14, R14, UR7, -R27 ;  /* 0x000000070e0e7c23 */ /* 0x000fe2000801081b */
[----:B------:R-:W-:Y:S01]  /*4ad0*/  IMAD.IADD R7, R16, 0x1, -R7 ;  /* 0x0000000110077824 */ /* 0x000fe200078e0a07 */
[----:B------:R2:W-:Y:S01]  /*4ae0*/  MUFU.EX2 R160, R6 ;  /* 0x0000000600a07308 */ /* 0x0005e20000000800 */
[--C-:B------:R-:W-:Y:S01]  /*4af0*/  FFMA.FTZ R9, R9, UR7, -R27.reuse ;  /* 0x0000000709097c23 */ /* 0x100fe2000801081b */
[--C-:B------:R-:W-:Y:S01]  /*4b00*/  FFMA.FTZ R15, R15, UR7, -R27.reuse ;  /* 0x000000070f0f7c23 */ /* 0x100fe2000801081b */
[--C-:B------:R-:W-:Y:S01]  /*4b10*/  FFMA.FTZ R18, R18, UR7, -R27.reuse ;  /* 0x0000000712127c23 */ /* 0x100fe2000801081b */
[--C-:B------:R-:W-:Y:S01]  /*4b20*/  FFMA.FTZ R19, R19, UR7, -R27.reuse ;  /* 0x0000000713137c23 */ /* 0x100fe2000801081b */
[----:B------:R-:W-:Y:S01]  /*4b30*/  LEA.HI R16, R17, R16, RZ, 0x5 ;  /* 0x0000001011107211 */ /* 0x000fe200078f28ff */
[--C-:B------:R-:W-:Y:S01]  /*4b40*/  FFMA.FTZ R20, R20, UR7, -R27.reuse ;  /* 0x0000000714147c23 */ /* 0x100fe2000801081b */
[----:B------:R-:W-:Y:S01]  /*4b50*/  FFMA.FTZ R21, R21, UR7, -R27 ;  /* 0x0000000715157c23 */ /* 0x000fe2000801081b */
[----:B------:R3:W-:Y:S01]  /*4b60*/  MUFU.EX2 R162, R8 ;  /* 0x0000000800a27308 */ /* 0x0007e20000000800 */
[----:B--2---:R-:W-:Y:S01]  /*4b70*/  SHF.R.S32.HI R6, RZ, 0x1f, R7 ;  /* 0x0000001fff067819 */ /* 0x004fe20000011407 */
[--C-:B------:R-:W-:Y:S01]  /*4b80*/  FFMA.FTZ R22, R22, UR7, -R27.reuse ;  /* 0x0000000716167c23 */ /* 0x100fe2000801081b */
[----:B------:R-:W-:Y:S01]  /*4b90*/  SHF.L.U32 R16, R16, 0x5, RZ ;  /* 0x0000000510107819 */ /* 0x000fe200000006ff */
[--C-:B------:R-:W-:Y:S01]  /*4ba0*/  FFMA.FTZ R23, R23, UR7, -R27.reuse ;  /* 0x0000000717177c23 */ /* 0x100fe2000801081b */
[----:B------:R-:W-:Y:S01]  /*4bb0*/  LEA.HI R6, R6, R7, RZ, 0x3 ;  /* 0x0000000706067211 */ /* 0x000fe200078f18ff */
[----:B------:R-:W-:Y:S01]  /*4bc0*/  FFMA.FTZ R24, R24, UR7, -R27 ;  /* 0x0000000718187c23 */ /* 0x000fe2000801081b */
[----:B------:R-:W-:Y:S01]  /*4bd0*/  LOP3.LUT R17, R16, 0x7ffffc00, RZ, 0xc0, !PT ;  /* 0x7ffffc0010117812 */ /* 0x000fe200078ec0ff */
[----:B------:R2:W-:Y:S01]  /*4be0*/  MUFU.EX2 R156, R10 ;  /* 0x0000000a009c7308 */ /* 0x0005e20000000800 */
[C---:B---3--:R-:W-:Y:S01]  /*4bf0*/  LOP3.LUT R8, R6.reuse, 0xfffffff8, RZ, 0xc0, !PT ;  /* 0xfffffff806087812 */ /* 0x048fe200078ec0ff */
[----:B------:R-:W-:-:S02]  /*4c00*/  IMAD.SHL.U32 R6, R6, 0x40, RZ ;  /* 0x0000004006067824 */ /* 0x000fc400078e00ff */
[--C-:B------:R-:W-:Y:S01]  /*4c10*/  FFMA.FTZ R25, R25, UR7, -R27.reuse ;  /* 0x0000000719197c23 */ /* 0x100fe2000801081b */
[----:B------:R-:W-:Y:S01]  /*4c20*/  FFMA.FTZ R26, R26, UR7, -R27 ;  /* 0x000000071a1a7c23 */ /* 0x000fe2000801081b */
[----:B-1----:R-:W-:Y:S01]  /*4c30*/  F2FP.BF16.F32.PACK_AB R155, R47, R46 ;  /* 0x0000002e2f9b723e */ /* 0x002fe200000010ff */
[----:B------:R-:W-:Y:S01]  /*4c40*/  IMAD.IADD R8, R7, 0x1, -R8 ;  /* 0x0000000107087824 */ /* 0x000fe200078e0a08 */
[----:B------:R-:W-:Y:S01]  /*4c50*/  SHF.R.S32.HI R7, RZ, 0x4, R5 ;  /* 0x00000004ff077819 */ /* 0x000fe20000011405 */
[----:B------:R-:W1:Y:S01]  /*4c60*/  MUFU.EX2 R29, R28 ;  /* 0x0000001c001d7308 */ /* 0x000e620000000800 */
[----:B------:R-:W-:Y:S02]  /*4c70*/  F2FP.BF16.F32.PACK_AB R153, R43, R42 ;  /* 0x0000002a2b99723e */ /* 0x000fe400000010ff */
[----:B------:R-:W-:Y:S01]  /*4c80*/  SHF.L.U32 R5, R8, 0x6, RZ ;  /* 0x0000000608057819 */ /* 0x000fe200000006ff */
[----:B--2---:R-:W-:Y:S02]  /*4c90*/  IMAD.SHL.U32 R10, R7, 0x8, RZ ;  /* 0x00000008070a7824 */ /* 0x004fe400078e00ff */
[----:B------:R-:W-:Y:S01]  /*4ca0*/  FADD.FTZ R7, R32, R161 ;  /* 0x000000a120077221 */ /* 0x000fe20000010000 */
[----:B------:R-:W-:-:S02]  /*4cb0*/  LOP3.LUT P3, RZ, R8, 0x2, RZ, 0xc0, !PT ;  /* 0x0000000208ff7812 */ /* 0x000fc4000786c0ff */
[----:B------:R-:W-:Y:S01]  /*4cc0*/  LOP3.LUT R5, R5, 0x1c0, RZ, 0xc0, !PT ;  /* 0x000001c005057812 */ /* 0x000fe200078ec0ff */
[----:B------:R2:W-:Y:S01]  /*4cd0*/  MUFU.EX2 R31, R14 ;  /* 0x0000000e001f7308 */ /* 0x0005e20000000800 */
[----:B------:R-:W-:Y:S01]  /*4ce0*/  LOP3.LUT P4, RZ, R8, 0x4, RZ, 0xc0, !PT ;  /* 0x0000000408ff7812 */ /* 0x000fe2000788c0ff */
[----:B------:R-:W-:Y:S01]  /*4cf0*/  FADD.FTZ R8, R30, R7 ;  /* 0x000000071e087221 */ /* 0x000fe20000010000 */
[----:B------:R-:W-:Y:S02]  /*4d00*/  LOP3.LUT R10, R5, 0x8, R10, 0xf8, !PT ;  /* 0x00000008050a7812 */ /* 0x000fe400078ef80a */
[----:B------:R-:W-:Y:S01]  /*4d10*/  SHF.R.U32.HI R5, RZ, 0x3, R5 ;  /* 0x00000003ff057819 */ /* 0x000fe20000011605 */
[----:B------:R-:W-:Y:S01]  /*4d20*/  FADD.FTZ R7, R163, R8 ;  /* 0x00000008a3077221 */ /* 0x000fe20000010000 */
[----:B------:R-:W-:Y:S01]  /*4d30*/  LOP3.LUT R8, R6, 0x7ffffe00, RZ, 0xc0, !PT ;  /* 0x7ffffe0006087812 */ /* 0x000fe200078ec0ff */
[----:B------:R-:W3:Y:S01]  /*4d40*/  MUFU.EX2 R9, R9 ;  /* 0x0000000900097308 */ /* 0x000ee20000000800 */
[----:B--2---:R-:W-:Y:S01]  /*4d50*/  IMAD.U32 R14, RZ, RZ, UR39 ;  /* 0x00000027ff0e7e24 */ /* 0x004fe2000f8e00ff */
[----:B------:R-:W-:Y:S01]  /*4d60*/  LOP3.LUT R10, R10, R5, RZ, 0x3c, !PT ;  /* 0x000000050a0a7212 */ /* 0x000fe200078e3cff */
[----:B------:R-:W-:Y:S01]  /*4d70*/  FADD.FTZ R6, R34, R7 ;  /* 0x0000000722067221 */ /* 0x000fe20000010000 */
[----:B------:R-:W-:Y:S01]  /*4d80*/  F2FP.BF16.F32.PACK_AB R161, R161, R32 ;  /* 0x00000020a1a1723e */ /* 0x000fe200000010ff */
[----:B------:R-:W-:Y:S01]  /*4d90*/  @!P1 VIADD R5, R14, 0x28c40 ;  /* 0x00028c400e059836 */ /* 0x000fe20000000000 */
[----:B------:R-:W-:Y:S01]  /*4da0*/  IADD3 R10, R10, R8, R17 ;  /* 0x000000080a0a7210 */ /* 0x000fe20007ffe011 */
[----:B------:R-:W-:Y:S01]  /*4db0*/  FADD.FTZ R7, R35, R6 ;  /* 0x0000000623077221 */ /* 0x000fe20000010000 */
[----:B------:R-:W2:Y:S01]  /*4dc0*/  MUFU.EX2 R15, R15 ;  /* 0x0000000f000f7308 */ /* 0x000ea20000000800 */
[----:B------:R-:W-:-:S02]  /*4dd0*/  F2FP.BF16.F32.PACK_AB R163, R163, R30 ;  /* 0x0000001ea3a3723e */ /* 0x000fc400000010ff */
[----:B------:R-:W-:Y:S01]  /*4de0*/  @!P1 PRMT R5, RZ, 0x654, R5 ;  /* 0x00000654ff059816 */ /* 0x000fe20000000005 */
[----:B------:R-:W-:Y:S01]  /*4df0*/  FADD.FTZ R8, R38, R7 ;  /* 0x0000000726087221 */ /* 0x000fe20000010000 */
[----:B------:R-:W-:Y:S02]  /*4e00*/  LEA R10, R10, UR39, 0x1 ;  /* 0x000000270a0a7c11 */ /* 0x000fe4000f8e08ff */
[----:B------:R1:W-:Y:S01]  /*4e10*/  @!P1 SYNCS.ARRIVE.TRANS64.RED.A1T0 RZ, [R5+URZ], RZ ;  /* 0x000000ff05ff99a7 */ /* 0x0003e2000810043f */
[----:B------:R-:W4:Y:S01]  /*4e20*/  MUFU.EX2 R18, R18 ;  /* 0x0000001200127308 */ /* 0x000f220000000800 */
[----:B------:R-:W-:-:S04]  /*4e30*/  FADD.FTZ R7, R39, R8 ;  /* 0x0000000827077221 */ /* 0x000fc80000010000 */
[----:B------:R-:W-:Y:S01]  /*4e40*/  FADD.FTZ R8, R42, R7 ;  /* 0x000000072a087221 */ /* 0x000fe20000010000 */
[----:B------:R-:W-:Y:S01]  /*4e50*/  MOV R7, 0x20 ;  /* 0x0000002000077802 */ /* 0x000fe20000000f00 */
[----:B-1----:R-:W-:Y:S01]  /*4e60*/  FADD.FTZ R5, R160, R29 ;  /* 0x0000001da0057221 */ /* 0x002fe20000010000 */
[----:B------:R-:W-:Y:S01]  /*4e70*/  MUFU.EX2 R19, R19 ;  /* 0x0000001300137308 */ /* 0x000fe20000000800 */
[----:B------:R-:W-:Y:S01]  /*4e80*/  FADD.FTZ R17, R43, R8 ;  /* 0x000000082b117221 */ /* 0x000fe20000010000 */
[----:B------:R-:W-:Y:S02]  /*4e90*/  VIADD R8, R10, 0x26800 ;  /* 0x000268000a087836 */ /* 0x000fe40000000000 */
[----:B------:R-:W-:Y:S01]  /*4ea0*/  FADD.FTZ R6, R162, R5 ;  /* 0x00000005a2067221 */ /* 0x000fe20000010000 */
[----:B---3--:R-:W-:Y:S01]  /*4eb0*/  F2FP.BF16.F32.PACK_AB R162, R9, R162 ;  /* 0x000000a209a2723e */ /* 0x008fe200000010ff */
[----:B------:R-:W-:Y:S01]  /*4ec0*/  FADD.FTZ R16, R46, R17 ;  /* 0x000000112e107221 */ /* 0x000fe20000010000 */
[----:B------:R-:W-:Y:S01]  /*4ed0*/  SEL R7, R7, 0xffffffe0, !P3 ;  /* 0xffffffe007077807 */ /* 0x000fe20005800000 */
[----:B------:R-:W-:Y:S01]  /*4ee0*/  FADD.FTZ R5, R9, R6 ;  /* 0x0000000609057221 */ /* 0x000fe20000010000 */
[----:B------:R-:W1:Y:S01]  /*4ef0*/  MUFU.EX2 R20, R20 ;  /* 0x0000001400147308 */ /* 0x000e620000000800 */
[----:B------:R-:W-:Y:S01]  /*4f00*/  FADD.FTZ R47, R47, R16 ;  /* 0x000000102f2f7221 */ /* 0x000fe20000010000 */
[----:B------:R-:W-:-:S02]  /*4f10*/  VIADD R9, R10, 0x26840 ;  /* 0x000268400a097836 */ /* 0x000fc40000000000 */
[----:B------:R-:W-:Y:S01]  /*4f20*/  FADD.FTZ R6, R156, R5 ;  /* 0x000000059c067221 */ /* 0x000fe20000010000 */
[C---:B------:R-:W-:Y:S01]  /*4f30*/  @P4 IADD3 R9, R8.reuse, -0x40, RZ ;  /* 0xffffffc008094810 */ /* 0x040fe20007ffe0ff */
[----:B------:R-:W-:Y:S01]  /*4f40*/  IMAD.IADD R8, R8, 0x1, R7 ;  /* 0x0000000108087824 */ /* 0x000fe200078e0207 */
[----:B------:R-:W-:Y:S01]  /*4f50*/  F2FP.BF16.F32.PACK_AB R160, R29, R160 ;  /* 0x000000a01da0723e */ /* 0x000fe200000010ff */
[C---:B------:R-:W-:Y:S01]  /*4f60*/  FADD.FTZ R6, R31.reuse, R6 ;  /* 0x000000061f067221 */ /* 0x040fe20000010000 */
[----:B------:R-:W3:Y:S01]  /*4f70*/  MUFU.EX2 R21, R21 ;  /* 0x0000001500157308 */ /* 0x000ee20000000800 */
[----:B------:R-:W-:Y:S01]  /*4f80*/  BAR.SYNC.DEFER_BLOCKING 0xf, 0x100 ;  /* 0x03c4000000007b1d */ /* 0x000fe20000010000 */
[----:B------:R-:W-:Y:S01]  /*4f90*/  F2FP.BF16.F32.PACK_AB R156, R31, R156 ;  /* 0x0000009c1f9c723e */ /* 0x000fe200000010ff */
[----:B--2---:R-:W-:Y:S01]  /*4fa0*/  FADD.FTZ R5, R15, R6 ;  /* 0x000000060f057221 */ /* 0x004fe20000010000 */
[----:B----4-:R-:W-:Y:S01]  /*4fb0*/  F2FP.BF16.F32.PACK_AB R158, R18, R15 ;  /* 0x0000000f129e723e */ /* 0x010fe200000010ff */
[----:B------:R-:W-:-:S02]  /*4fc0*/  IMAD.IADD R7, R7, 0x1, R9 ;  /* 0x0000000107077824 */ /* 0x000fc400078e0209 */
[----:B------:R-:W-:Y:S01]  /*4fd0*/  FADD.FTZ R6, R18, R5 ;  /* 0x0000000512067221 */ /* 0x000fe20000010000 */
[----:B------:R-:W2:Y:S01]  /*4fe0*/  MUFU.EX2 R22, R22 ;  /* 0x0000001600167308 */ /* 0x000ea20000000800 */
[----:B-1----:R-:W-:Y:S02]  /*4ff0*/  F2FP.BF16.F32.PACK_AB R152, R20, R19 ;  /* 0x000000131498723e */ /* 0x002fe400000010ff */
[----:B------:R-:W-:-:S04]  /*5000*/  FADD.FTZ R5, R19, R6 ;  /* 0x0000000613057221 */ /* 0x000fc80000010000 */
[----:B------:R-:W-:Y:S01]  /*5010*/  FADD.FTZ R6, R20, R5 ;  /* 0x0000000514067221 */ /* 0x000fe20000010000 */
[----:B------:R-:W-:Y:S03]  /*5020*/  MUFU.EX2 R50, R50 ;  /* 0x0000003200327308 */ /* 0x000fe60000000800 */
[----:B---3--:R-:W-:-:S05]  /*5030*/  FADD.FTZ R5, R21, R6 ;  /* 0x0000000615057221 */ /* 0x008fca0000010000 */
[----:B------:R-:W1:Y:S01]  /*5040*/  MUFU.EX2 R51, R51 ;  /* 0x0000003300337308 */ /* 0x000e620000000800 */
[C---:B--2---:R-:W-:Y:S01]  /*5050*/  F2FP.BF16.F32.PACK_AB R154, R22.reuse, R21 ;  /* 0x00000015169a723e */ /* 0x044fe200000010ff */
[----:B------:R-:W-:Y:S01]  /*5060*/  FADD.FTZ R22, R22, R5 ;  /* 0x0000000516167221 */ /* 0x000fe20000010000 */
[----:B------:R2:W-:Y:S04]  /*5070*/  STSM.16.M88.4 [R10+0x26800], R160 ;  /* 0x026800a00a007844 */ /* 0x0005e80000000200 */
[----:B------:R2:W-:Y:S01]  /*5080*/  STSM.16.M88.4 [R8], R156 ;  /* 0x0000009c08007844 */ /* 0x0005e20000000200 */
[----:B------:R-:W-:Y:S03]  /*5090*/  MUFU.EX2 R23, R23 ;  /* 0x0000001700177308 */ /* 0x000fe60000000800 */
[----:B------:R2:W-:Y:S05]  /*50a0*/  STSM.16.M88.4 [R9], R152 ;  /* 0x0000009809007844 */ /* 0x0005ea0000000200 */
        /* <DEDUP_REMOVED lines=9> */
[----:B------:R-:W3:Y:S01]  /*5140*/  MUFU.EX2 R25, R25 ;  /* 0x0000001900197308 */ /* 0x000ee20000000800 */
[----:B-1----:R-:W-:-:S07]  /*5150*/  FADD.FTZ R6, R54, R51 ;  /* 0x0000003336067221 */ /* 0x002fce0000010000 */
[----:B------:R-:W1:Y:S01]  /*5160*/  MUFU.EX2 R26, R26 ;  /* 0x0000001a001a7308 */ /* 0x000e620000000800 */
[C---:B----4-:R-:W-:Y:S01]  /*5170*/  F2FP.BF16.F32.PACK_AB R167, R55.reuse, R54 ;  /* 0x0000003637a7723e */ /* 0x050fe200000010ff */
[----:B------:R-:W-:Y:S01]  /*5180*/  FADD.FTZ R6, R55, R6 ;  /* 0x0000000637067221 */ /* 0x000fe20000010000 */
[----:B---3--:R-:W-:Y:S01]  /*5190*/  FADD.FTZ R5, R25, R24 ;  /* 0x0000001819057221 */ /* 0x008fe20000010000 */
[----:B-1----:R-:W-:-:S03]  /*51a0*/  F2FP.BF16.F32.PACK_AB R166, R26, R25 ;  /* 0x000000191aa6723e */ /* 0x002fc600000010ff */
[----:B------:R-:W-:Y:S02]  /*51b0*/  FADD.FTZ R5, R26, R5 ;  /* 0x000000051a057221 */ /* 0x000fe40000010000 */
[----:B------:R2:W-:Y:S01]  /*51c0*/  STSM.16.M88.4 [R7], R164 ;  /* 0x000000a407007844 */ /* 0x0005e20000000200 */
[----:B------:R-:W-:Y:S05]  /*51d0*/  @!P0 BRA `(.L_x_7198) ;  /* 0x0000000000048947 */ /* 0x000fea0003800000 */
[----:B------:R-:W-:Y:S01]  /*51e0*/  BPT.TRAP 0x1 ;  /* 0x000000040000795c */ /* 0x000fe20000300000 */
.L_x_7198:
[----:B------:R1:W3:Y:S01]  /*51f0*/  SYNCS.PHASECHK.TRANS64.TRYWAIT P3, [UR39+0x28c50], R13 ;  /* 0x028c500dff0075a7 */ /* 0x0002e20008060167 */
[----:B------:R-:W-:Y:S05]  /*5200*/  @!P0 BRA `(.L_x_7199) ;  /* 0x0000000000048947 */ /* 0x000fea0003800000 */
[----:B------:R-:W-:Y:S01]  /*5210*/  BPT.TRAP 0x1 ;  /* 0x000000040000795c */ /* 0x000fe20000300000 */
.L_x_7199:
[----:B---3--:R-:W-:Y:S05]  /*5220*/  @P3 BRA `(.L_x_7200) ;  /* 0x0000000000083947 */ /* 0x008fea0003800000 */
[----:B------:R-:W3:Y:S02]  /*5230*/  SYNCS.PHASECHK.TRANS64.TRYWAIT P3, [UR39+0x28c50], R13 ;  /* 0x028c500dff0075a7 */ /* 0x000ee40008060167 */
[----:B---3--:R-:W-:Y:S05]  /*5240*/  @!P3 BRA `(.L_x_7201) ;  /* 0x000000bc0054b947 */ /* 0x008fea0003800000 */
.L_x_7200:
[----:B------:R-:W-:Y:S01]  /*5250*/  WARPGROUP.ARRIVE ;  /* 0x00000000000079c5 */ /* 0x000fe20000000000 */
[----:B------:R-:W-:Y:S01]  /*5260*/  UMOV UR14, UR38 ;  /* 0x00000026000e7c82 */ /* 0x000fe20008000000 */
[----:B------:R-:W-:Y:S01]  /*5270*/  UMOV UR15, 0x40000040 ;  /* 0x40000040000f7882 */ /* 0x000fe20000000000 */
[----:B------:R-:W-:Y:S01]  /*5280*/  UIADD3 UR4, UR38, 0x80, URZ ;  /* 0x0000008026047890 */ /* 0x000fe2000fffe03f */
[----:B---3--:R-:W-:Y:S01]  /*5290*/  @!P1 IADD3 R14, R14, 0x28c60, RZ ;  /* 0x00028c600e0e9810 */ /* 0x008fe20007ffe0ff */
[----:B------:R-:W-:Y:S01]  /*52a0*/  UIMAD UR10, UR37, UR10, -UR6 ;  /* 0x0000000a250a72a4 */ /* 0x000fe2000f8e0a06 */
[----:B------:R-:W-:Y:S01]  /*52b0*/  HGMMA.64x256x16.F32.BF16 R24, R160, gdesc[UR12].tnspB, RZ, !UPT, gsb0 ;  /* 0x43e0000ca0187df0 */ /* 0x000fe2000c0018ff */
[----:B------:R-:W-:Y:S01]  /*52c0*/  UMOV UR15, 0x40000040 ;  /* 0x40000040000f7882 */ /* 0x000fe20000000000 */
[----:B------:R-:W-:Y:S01]  /*52d0*/  UIADD3 UR41, UR41, -0x2, URZ ;  /* 0xfffffffe29297890 */ /* 0x000fe2000fffe03f */
[----:B------:R-:W-:Y:S01]  /*52e0*/  @!P1 PRMT R14, RZ, 0x654, R14 ;  /* 0x00000654ff0e9816 */ /* 0x000fe2000000000e */
[----:B------:R-:W-:Y:S01]  /*52f0*/  UMOV UR14, UR4 ;  /* 0x00000004000e7c82 */ /* 0x000fe20008000000 */
[----:B------:R-:W-:Y:S01]  /*5300*/  UIADD3 UR4, UR38, 0x100, URZ ;  /* 0x0000010026047890 */ /* 0x000fe2000fffe03f */
[----:B------:R-:W-:-:S02]  /*5310*/  WARPGROUP.DEPBAR.LE gsb0, 0x0 ;  /* 0x00008000000079c5 */ /* 0x000fc40000010000 */
[----:B------:R-:W-:-:S15]  /*5320*/  WARPGROUP.ARRIVE ;  /* 0x00000000000079c5 */ /* 0x000fde0000000000 */
[----:B------:R-:W-:-:S05]  /*5330*/  NOP ;  /* 0x0000000000007918 */ /* 0x000fca0000000000 */
        /* <DEDUP_REMOVED lines=10> */
[----:B------:R-:W3:Y:S02]  /*53e0*/  S2UR UR4, SR_CTAID.X ;  /* 0x00000000000479c3 */ /* 0x000ee40000002500 */
[----:B---3--:R-:W-:-:S03]  /*53f0*/  USHF.L.U32 UR11, UR4, 0x6, URZ ;  /* 0x00000006040b7899 */ /* 0x008fc6000800063f */
[----:B------:R-:W-:Y:S02]  /*5400*/  @UP0 ULDC UR4, c[0x0][0x44c] ;  /* 0x0001130000040ab9 */ /* 0x000fe40000000800 */
[----:B------:R-:W-:Y:S02]  /*5410*/  UIMAD.WIDE.U32 UR4, UR11, UR4, URZ ;  /* 0x000000040b0472a5 */ /* 0x000fe4000f8e003f */
[----:B------:R-:W-:Y:S01]  /*5420*/  UMOV UR6, UR11 ;  /* 0x0000000b00067c82 */ /* 0x000fe20008000000 */
[----:B------:R-:W-:Y:S02]  /*5430*/  WARPGROUP.DEPBAR.LE gsb0, 0x0 ;  /* 0x00008000000079c5 */ /* 0x000fe40000010000 */
[----:B------:R-:W-:-:S13]  /*5440*/  WARPGROUP.ARRIVE ;  /* 0x00000000000079c5 */ /* 0x000fda0000000000 */
[----:B------:R-:W-:Y:S01]  /*5450*/  HGMMA.64x256x16.F32.BF16 R24, R164, gdesc[UR12].tnspB, R24, gsb0 ;  /* 0x43e0000ca4187df0 */ /* 0x000fe20008001818 */
[----:B------:R-:W-:Y:S02]  /*5460*/  @UP0 ULDC UR14, c[0x0][0x450] ;  /* 0x00011400000e0ab9 */ /* 0x000fe40000000800 */
[----:B------:R-:W-:-:S03]  /*5470*/  @UP0 USHF.R.U32.HI UR6, URZ, UR14, UR5 ;  /* 0x0000000e3f060299 */ /* 0x000fc60008011605 */
[----:B------:R-:W-:Y:S01]  /*5480*/  UMOV UR5, URZ ;  /* 0x0000003f00057c82 */ /* 0x000fe20008000000 */
[----:B------:R-:W-:-:S04]  /*5490*/  UIADD3 UR6, UR10, UR6, URZ ;  /* 0x000000060a067290 */ /* 0x000fc8000fffe03f */
[----:B------:R-:W-:-:S04]  /*54a0*/  USHF.R.S32.HI UR4, URZ, 0x1f, UR6 ;  /* 0x0000001f3f047899 */ /* 0x000fc80008011406 */
[----:B------:R-:W-:-:S04]  /*54b0*/  ULEA.HI UR4, UR4, UR6, URZ, 0x6 ;  /* 0x0000000604047291 */ /* 0x000fc8000f8f303f */
[----:B------:R-:W-:-:S04]  /*54c0*/  USHF.R.S32.HI UR4, URZ, 0x6, UR4 ;  /* 0x000000063f047899 */ /* 0x000fc80008011404 */
[----:B------:R-:W-:-:S04]  /*54d0*/  UISETP.LT.AND UP1, UPT, UR40, UR4, UPT ;  /* 0x000000042800728c */ /* 0x000fc8000bf21270 */
[----:B------:R-:W-:-:S03]  /*54e0*/  USEL UR25, UR40, UR4, !UP1 ;  /* 0x0000000428197287 */ /* 0x000fc6000c800000 */
[----:B------:R-:W-:Y:S01]  /*54f0*/  UMOV UR4, URZ ;  /* 0x0000003f00047c82 */ /* 0x000fe20008000000 */
[----:B------:R-:W-:-:S06]  /*5500*/  UISETP.GE.AND UP1, UPT, UR41, UR25, UPT ;  /* 0x000000192900728c */ /* 0x000fcc000bf26270 */
[----:B------:R-:W-:Y:S01]  /*5510*/  PLOP3.LUT P3, PT, PT, PT, UP1, 0x80, 0x0 ;  /* 0x000000000000781c */ /* 0x000fe20003f6f018 */
[----:B------:R-:W-:Y:S02]  /*5520*/  WARPGROUP.DEPBAR.LE gsb0, 0x0 ;  /* 0x00008000000079c5 */ /* 0x000fe40000010000 */
[----:B------:R-:W-:Y:S01]  /*5530*/  @!PT LDS RZ, [RZ] ;  /* 0x00000000fffff984 */ /* 0x000fe20000000800 */
[----:B------:R-:W-:Y:S01]  /*5540*/  @!PT LDS RZ, [RZ] ;  /* 0x00000000fffff984 */ /* 0x000fe20000000800 */
[----:B------:R-:W-:Y:S01]  /*5550*/  @!PT LDS RZ, [RZ] ;  /* 0x00000000fffff984 */ /* 0x000fe20000000800 */
[----:B------:R-:W-:Y:S01]  /*5560*/  @!PT LDS RZ, [RZ] ;  /* 0x00000000fffff984 */ /* 0x000fe20000000800 */
[----:B------:R3:W-:Y:S06]  /*5570*/  MEMBAR.ALL.CTA ;  /* 0x0000000000007992 */ /* 0x0007ec0000008000 */
[----:B---3--:R-:W3:Y:S02]  /*5580*/  FENCE.VIEW.ASYNC.S ;  /* 0x00000000000073c6 */ /* 0x008ee40000000000 */
[----:B---3--:R-:W-:Y:S01]  /*5590*/  NOP ;  /* 0x0000000000007918 */ /* 0x008fe20000000000 */
[----:B------:R-:W-:Y:S06]  /*55a0*/  BAR.ARV 0xe, 0x100 ;  /* 0x0384000000007b1d */ /* 0x000fec0000002000 */
[----:B------:R3:W-:Y:S01]  /*55b0*/  @!P1 SYNCS.ARRIVE.TRANS64.RED.A1T0 RZ, [R14+URZ], RZ ;  /* 0x000000ff0eff99a7 */ /* 0x0007e2000810043f */
[----:B------:R-:W-:Y:S05]  /*55c0*/  @!P3 BRA `(.L_x_7202) ;  /* 0x00000020008cb947 */ /* 0x000fea0003800000 */
[----:B---3--:R-:W-:Y:S01]  /*55d0*/  IMAD.MOV.U32 R14, RZ, RZ, R4 ;  /* 0x000000ffff0e7224 */ /* 0x008fe200078e0004 */
[----:B------:R-:W-:Y:S01]  /*55e0*/  UMOV UR5, URZ ;  /* 0x0000003f00057c82 */ /* 0x000fe20008000000 */
[----:B------:R-:W-:Y:S01]  /*55f0*/  IMAD.MOV.U32 R15, RZ, RZ, R3 ;  /* 0x000000ffff0f7224 */ /* 0x000fe200078e0003 */
[----:B------:R-:W-:Y:S01]  /*5600*/  UMOV UR6, URZ ;  /* 0x0000003f00067c82 */ /* 0x000fe20008000000 */
[----:B------:R-:W-:Y:S01]  /*5610*/  ULDC UR27, c[0x0][0x288] ;  /* 0x0000a200001b7ab9 */ /* 0x000fe20000000800 */
[----:B------:R-:W-:Y:S01]  /*5620*/  ULDC UR28, c[0x0][0x2f0] ;  /* 0x0000bc00001c7ab9 */ /* 0x000fe20000000800 */
[----:B------:R-:W-:Y:S01]  /*5630*/  ULDC UR29, c[0x0][0x9d8] ;  /* 0x00027600001d7ab9 */ /* 0x000fe20000000800 */
[----:B------:R-:W-:-:S05]  /*5640*/  ULDC UR26, c[0x0][0x988] ;  /* 0x00026200001a7ab9 */ /* 0x000fca0000000800 */
.L_x_7211:
[----:B------:R-:W-:-:S04]  /*5650*/  UIADD3 UR4, UR6, 0x1, URZ ;  /* 0x0000000106047890 */ /* 0x000fc8000fffe03f */
[----:B------:R-:W-:-:S04]  /*5660*/  UISETP.NE.AND UP1, UPT, UR4, 0x2, UPT ;  /* 0x000000020400788c */ /* 0x000fc8000bf25270 */
[----:B------:R-:W-:Y:S02]  /*5670*/  USEL UR7, URZ, 0x1, UP1 ;  /* 0x000000013f077887 */ /* 0x000fe40008800000 */
[----:B------:R-:W-:Y:S02]  /*5680*/  USEL UR4, UR4, URZ, UP1 ;  /* 0x0000003f04047287 */ /* 0x000fe40008800000 */
[----:B------:R-:W-:Y:S01]  /*5690*/  ULOP3.LUT UR5, UR5, UR7, URZ, 0x3c, !UPT ;  /* 0x0000000705057292 */ /* 0x000fe2000f8e3c3f */
[----:B------:R-:W-:Y:S11]  /*56a0*/  @!P0 BRA `(.L_x_7203) ;  /* 0x0000000000048947 */ /* 0x000ff60003800000 */
[----:B------:R-:W-:Y:S01]  /*56b0*/  BPT.TRAP 0x1 ;  /* 0x000000040000795c */ /* 0x000fe20000300000 */
.L_x_7203:
[----:B------:R-:W-:Y:S01]  /*56c0*/  ULEA UR30, UR4, UR39, 0x3 ;  /* 0x00000027041e7291 */ /* 0x000fe2000f8e183f */
[----:B01----:R-:W-:-:S04]  /*56d0*/  MOV R13, UR5 ;  /* 0x00000005000d7c02 */ /* 0x003fc80008000f00 */
[----:B------:R-:W-:-:S04]  /*56e0*/  SHF.L.U32 R13, R13, 0x1f, RZ ;  /* 0x0000001f0d0d7819 */ /* 0x000fc800000006ff */
[----:B------:R0:W1:Y:S01]  /*56f0*/  SYNCS.PHASECHK.TRANS64.TRYWAIT P3, [UR30+0x28c30], R13 ;  /* 0x028c300dff0075a7 */ /* 0x000062000806015e */
[----:B------:R-:W-:Y:S05]  /*5700*/  @!P0 BRA `(.L_x_7204) ;  /* 0x0000000000048947 */ /* 0x000fea0003800000 */
[----:B------:R-:W-:Y:S01]  /*5710*/  BPT.TRAP 0x1 ;  /* 0x000000040000795c */ /* 0x000fe20000300000 */
.L_x_7204:
[----:B-1----:R-:W-:Y:S05]  /*5720*/  @P3 BRA `(.L_x_7205) ;  /* 0x0000000000083947 */ /* 0x002fea0003800000 */
[----:B------:R-:W1:Y:S02]  /*5730*/  SYNCS.PHASECHK.TRANS64.TRYWAIT P3, [UR30+0x28c30], R13 ;  /* 0x028c300dff0075a7 */ /* 0x000e64000806015e */
[----:B-1----:R-:W-:Y:S05]  /*5740*/  @!P3 BRA `(.L_x_7206) ;  /* 0x000000b80028b947 */ /* 0x002fea0003800000 */
.L_x_7205:
[----:B------:R-:W-:Y:S01]  /*5750*/  ULEA UR10, UR4, UR24, 0x9 ;  /* 0x00000018040a7291 */ /* 0x000fe2000f8e483f */
[----:B--2---:R-:W-:Y:S01]  /*5760*/  WARPGROUP.ARRIVE ;  /* 0x00000000000079c5 */ /* 0x004fe20000000000 */
[----:B------:R-:W-:Y:S01]  /*5770*/  UMOV UR11, 0x40000040 ;  /* 0x40000040000b7882 */ /* 0x000fe20000000000 */
[----:B------:R-:W-:Y:S01]  /*5780*/  UMOV UR15, 0x40000040 ;  /* 0x40000040000f7882 */ /* 0x000fe20000000000 */
[----:B------:R-:W-:Y:S01]  /*5790*/  UIADD3 UR14, UR10, 0x2, URZ ;  /* 0x000000020a0e7890 */ /* 0x000fe2000fffe03f */
[----:B------:R-:W-:Y:S01]  /*57a0*/  IMAD.MOV.U32 R3, RZ, RZ, R12 ;  /* 0x000000ffff037224 */ /* 0x000fe200078e000c */
[----:B------:R-:W-:Y:S01]  /*57b0*/  UIADD3 UR18, UR10, 0x4, URZ ;  /* 0x000000040a127890 */ /* 0x000fe2000fffe03f */
[----:B------:R-:W-:Y:S01]  /*57c0*/  IMAD.U32 R22, RZ, RZ, UR28 ;  /* 0x0000001cff167e24 */ /* 0x000fe2000f8e00ff */
[----:B------:R-:W-:Y:S01]  /*57d0*/  UMOV UR19, 0x40000040 ;  /* 0x4000004000137882 */ /* 0x000fe20000000000 */
[----:B------:R-:W-:Y:S01]  /*57e0*/  HGMMA.64x64x16.F32.BF16 R152, gdesc[UR8], RZ, !UPT, gsb0 ;  /* 0x00e00000089879f0 */ /* 0x000fe2000c0018ff */
[----:B------:R-:W-:Y:S01]  /*57f0*/  UIADD3 UR22, UR10, 0x6, URZ ;  /* 0x000000060a167890 */ /* 0x000fe2000fffe03f */
[----:B------:R-:W-:Y:S01]  /*5800*/  UMOV UR23, 0x40000040 ;  /* 0x4000004000177882 */ /* 0x000fe20000000000 */
[----:B------:R-:W-:-:S02]  /*5810*/  @UP0 ULDC UR7, c[0x0][0x44c] ;  /* 0x0001130000070ab9 */ /* 0x000fc40000000800 */
[----:B-1----:R-:W-:Y:S01]  /*5820*/  @P2 IMAD.HI.U32 R4, R12, UR7, RZ ;  /* 0x000000070c042c27 */ /* 0x002fe2000f8e00ff */
[----:B------:R-:W-:-:S04]  /*5830*/  @UP0 ULDC UR7, c[0x0][0x450] ;  /* 0x0001140000070ab9 */ /* 0x000fc80000000800 */
[----:B------:R-:W-:Y:S01]  /*5840*/  @P2 SHF.R.U32.HI R3, RZ, UR7, R4 ;  /* 0x00000007ff032c19 */ /* 0x000fe20008011604 */
[----:B------:R-:W-:Y:S02]  /*5850*/  UMOV UR7, 0xffffffc0 ;  /* 0xffffffc000077882 */ /* 0x000fe40000000000 */
[----:B------:R-:W-:Y:S02]  /*5860*/  UIMAD UR7, UR41, UR7, 0x1 ;  /* 0x00000001290774a4 */ /* 0x000fe4000f8e0207 */
[----:B------:R-:W1:Y:S01]  /*5870*/  SHFL.IDX PT, R16, R3, RZ, 0x1c1f ;  /* 0x001c1fff03107589 */ /* 0x000e6200000e0000 */
        /* <DEDUP_REMOVED lines=13> */
[----:B------:R-:W-:Y:S01]  /*5950*/  IADD3 R161, -R11, UR7, RZ ;  /* 0x000000070ba17c10 */ /* 0x000fe2000fffe1ff */
[----:B------:R-:W2:Y:S01]  /*5960*/  MUFU.TANH R20, R152 ;  /* 0x0000009800147308 */ /* 0x000ea20000002400 */
[----:B------:R-:W-:Y:S01]  /*5970*/  FMUL.FTZ R156, R156, UR29 ;  /* 0x0000001d9c9c7c20 */ /* 0x000fe20008410000 */
[----:B------:R-:W-:Y:S01]  /*5980*/  FMUL.FTZ R160, R160, UR29 ;  /* 0x0000001da0a07c20 */ /* 0x000fe20008410000 */
[----:B------:R-:W-:Y:S01]  /*5990*/  FMUL.FTZ R157, R157, UR29 ;  /* 0x0000001d9d9d7c20 */ /* 0x000fe20008410000 */
[----:B------:R-:W-:-:S02]  /*59a0*/  IMAD R161, R22, UR37, R161 ;  /* 0x0000002516a17c24 */ /* 0x000fc4000f8e02a1 */
        /* <DEDUP_REMOVED lines=28> */
[----:B-1----:R-:W-:Y:S01]  /*5b70*/  IADD3 R160, R16, -UR27, R161 ;  /* 0x8000001b10a07c10 */ /* 0x002fe2000fffe0a1 */
[----:B------:R-:W-:-:S03]  /*5b80*/  UMOV UR7, UR26 ;  /* 0x0000001a00077c82 */ /* 0x000fc60008000000 */
[C---:B------:R-:W-:Y:S02]  /*5b90*/  ISETP.GT.AND P3, PT, R160.reuse, RZ, PT ;  /* 0x000000ffa000720c */ /* 0x040fe40003f64270 */
[----:B------:R-:W-:Y:S01]  /*5ba0*/  ISETP.GT.AND P4, PT, R160, 0x1, PT ;  /* 0x00000001a000780c */ /* 0x000fe20003f84270 */
[----:B------:R4:W1:Y:S01]  /*5bb0*/  MUFU.TANH R23, R4 ;  /* 0x0000000400177308 */ /* 0x0008620000002400 */
[----:B--2---:R-:W-:Y:S02]  /*5bc0*/  FSEL R20, R20, -INF , P3 ;  /* 0xff80000014147808 */ /* 0x004fe40001800000 */
[----:B------:R-:W-:Y:S02]  /*5bd0*/  ISETP.GT.AND P3, PT, R160, 0x8, PT ;  /* 0x00000008a000780c */ /* 0x000fe40003f64270 */
[----:B---3--:R-:W-:Y:S02]  /*5be0*/  FSEL R16, R153, -INF , P4 ;  /* 0xff80000099107808 */ /* 0x008fe40002000000 */
[----:B------:R-:W-:Y:S01]  /*5bf0*/  FMNMX.FTZ R17, R20, R15, !PT ;  /* 0x0000000f14117209 */ /* 0x000fe20007810000 */
[----:B------:R-:W2:Y:S01]  /*5c00*/  MUFU.TANH R164, R164 ;  /* 0x000000a400a47308 */ /* 0x000ea20000002400 */
[----:B------:R-:W-:-:S02]  /*5c10*/  ISETP.GT.AND P4, PT, R160, 0x9, PT ;  /* 0x00000009a000780c */ /* 0x000fc40003f84270 */
[----:B----4-:R-:W-:Y:S02]  /*5c20*/  FSEL R4, R156, -INF , P3 ;  /* 0xff8000009c047808 */ /* 0x010fe40001800000 */
[----:B------:R-:W-:Y:S02]  /*5c30*/  FMNMX.FTZ R19, R16, R17, !PT ;  /* 0x0000001110137209 */ /* 0x000fe40007810000 */
[----:B------:R-:W-:Y:S01]  /*5c40*/  ISETP.GT.AND P3, PT, R160, 0x10, PT ;  /* 0x00000010a000780c */ /* 0x000fe20003f64270 */
[----:B------:R-:W3:Y:S01]  /*5c50*/  MUFU.TANH R165, R165 ;  /* 0x000000a500a57308 */ /* 0x000ee20000002400 */
[----:B-----5:R-:W-:Y:S02]  /*5c60*/  FSEL R17, R157, -INF , P4 ;  /* 0xff8000009d117808 */ /* 0x020fe40002000000 */
[----:B------:R-:W-:Y:S02]  /*5c70*/  FMNMX.FTZ R22, R4, R19, !PT ;  /* 0x0000001304167209 */ /* 0x000fe40007810000 */
[----:B------:R-:W-:-:S02]  /*5c80*/  ISETP.GT.AND P4, PT, R160, 0x11, PT ;  /* 0x00000011a000780c */ /* 0x000fc40003f84270 */
[----:B------:R-:W-:Y:S01]  /*5c90*/  FSEL R18, R18, -INF , P3 ;  /* 0xff80000012127808 */ /* 0x000fe20001800000 */
[----:B------:R-:W4:Y:S01]  /*5ca0*/  MUFU.TANH R168, R168 ;  /* 0x000000a800a87308 */ /* 0x000f220000002400 */
[----:B------:R-:W-:Y:S02]  /*5cb0*/  FMNMX.FTZ R21, R17, R22, !PT ;  /* 0x0000001611157209 */ /* 0x000fe40007810000 */
[----:B------:R-:W-:Y:S02]  /*5cc0*/  ISETP.GT.AND P3, PT, R160, 0x18, PT ;  /* 0x00000018a000780c */ /* 0x000fe40003f64270 */
[----:B-1----:R-:W-:Y:S02]  /*5cd0*/  FSEL R19, R23, -INF , P4 ;  /* 0xff80000017137808 */ /* 0x002fe40002000000 */
[----:B------:R-:W-:Y:S01]  /*5ce0*/  FMNMX.FTZ R22, R18, R21, !PT ;  /* 0x0000001512167209 */ /* 0x000fe20007810000 */
[----:B------:R-:W1:Y:S01]  /*5cf0*/  MUFU.TANH R169, R169 ;  /* 0x000000a900a97308 */ /* 0x000e620000002400 */
[----:B------:R-:W-:-:S02]  /*5d00*/  ISETP.GT.AND P4, PT, R160, 0x19, PT ;  /* 0x00000019a000780c */ /* 0x000fc40003f84270 */
[----:B--2---:R-:W-:Y:S02]  /*5d10*/  FSEL R21, R164, -INF , P3 ;  /* 0xff800000a4157808 */ /* 0x004fe40001800000 */
[----:B------:R-:W-:Y:S02]  /*5d20*/  FMNMX.FTZ R152, R19, R22, !PT ;  /* 0x0000001613987209 */ /* 0x000fe40007810000 */
[C---:B------:R-:W-:Y:S01]  /*5d30*/  ISETP.GT.AND P3, PT, R160.reuse, 0x20, PT ;  /* 0x00000020a000780c */ /* 0x040fe20003f64270 */
[----:B------:R-:W2:Y:S01]  /*5d40*/  MUFU.TANH R172, R172 ;  /* 0x000000ac00ac7308 */ /* 0x000ea20000002400 */
[----:B---3--:R-:W-:Y:S02]  /*5d50*/  FSEL R22, R165, -INF , P4 ;  /* 0xff800000a5167808 */ /* 0x008fe40002000000 */
[----:B------:R-:W-:Y:S02]  /*5d60*/  FMNMX.FTZ R153, R21, R152, !PT ;  /* 0x0000009815997209 */ /* 0x000fe40007810000 */
[----:B------:R-:W-:-:S02]  /*5d70*/  ISETP.GT.AND P4, PT, R160, 0x21, PT ;  /* 0x00000021a000780c */ /* 0x000fc40003f84270 */
[----:B----4-:R-:W-:Y:S01]  /*5d80*/  FSEL R23, R168, -INF , P3 ;  /* 0xff800000a8177808 */ /* 0x010fe20001800000 */
[----:B------:R-:W3:Y:S01]  /*5d90*/  MUFU.TANH R173, R173 ;  /* 0x000000ad00ad7308 */ /* 0x000ee20000002400 */
[----:B------:R-:W-:Y:S02]  /*5da0*/  FMNMX.FTZ R156, R22, R153, !PT ;  /* 0x00000099169c7209 */ /* 0x000fe40007810000 */
[C---:B------:R-:W-:Y:S02]  /*5db0*/  ISETP.GT.AND P3, PT, R160.reuse, 0x28, PT ;  /* 0x00000028a000780c */ /* 0x040fe40003f64270 */
[----:B-1----:R-:W-:Y:S02]  /*5dc0*/  FSEL R152, R169, -INF , P4 ;  /* 0xff800000a9987808 */ /* 0x002fe40002000000 */
[----:B------:R-:W-:Y:S01]  /*5dd0*/  FMNMX.FTZ R157, R23, R156, !PT ;  /* 0x0000009c179d7209 */ /* 0x000fe20007810000 */
[----:B------:R-:W1:Y:S01]  /*5de0*/  MUFU.TANH R176, R176 ;  /* 0x000000b000b07308 */ /* 0x000e620000002400 */
[----:B------:R-:W-:-:S02]  /*5df0*/  ISETP.GT.AND P4, PT, R160, 0x29, PT ;  /* 0x00000029a000780c */ /* 0x000fc40003f84270 */
[----:B--2---:R-:W-:Y:S02]  /*5e00*/  FSEL R153, R172, -INF , P3 ;  /* 0xff800000ac997808 */ /* 0x004fe40001800000 */
[----:B------:R-:W-:Y:S02]  /*5e10*/  FMNMX.FTZ R164, R152, R157, !PT ;  /* 0x0000009d98a47209 */ /* 0x000fe40007810000 */
[----:B------:R-:W-:Y:S01]  /*5e20*/  ISETP.GT.AND P3, PT, R160, 0x30, PT ;  /* 0x00000030a000780c */ /* 0x000fe20003f64270 */
[----:B------:R-:W2:Y:S01]  /*5e30*/  MUFU.TANH R177, R177 ;  /* 0x000000b100b17308 */ /* 0x000ea20000002400 */
[----:B---3--:R-:W-:Y:S02]  /*5e40*/  FSEL R156, R173, -INF , P4 ;  /* 0xff800000ad9c7808 */ /* 0x008fe40002000000 */
[----:B------:R-:W-:Y:S01]  /*5e50*/  FMNMX.FTZ R157, R153, R164, !PT ;  /* 0x000000a4999d7209 */ /* 0x000fe20007810000 */
[----:B------:R-:W-:Y:S01]  /*5e60*/  FMUL.FTZ R164, R154, UR29 ;  /* 0x0000001d9aa47c20 */ /* 0x000fe20008410000 */
[----:B------:R-:W-:-:S02]  /*5e70*/  ISETP.GT.AND P4, PT, R160, 0x31, PT ;  /* 0x00000031a000780c */ /* 0x000fc40003f84270 */
[----:B------:R-:W-:Y:S01]  /*5e80*/  FMNMX.FTZ R165, R156, R157, !PT ;  /* 0x0000009d9ca57209 */ /* 0x000fe20007810000 */
[----:B------:R-:W3:Y:S01]  /*5e90*/  MUFU.TANH R180, R180 ;  /* 0x000000b400b47308 */ /* 0x000ee20000002400 */
[----:B-1----:R-:W-:Y:S02]  /*5ea0*/  FSEL R154, R176, -INF , P3 ;  /* 0xff800000b09a7808 */ /* 0x002fe40001800000 */
[----:B------:R-:W-:Y:S02]  /*5eb0*/  ISETP.GT.AND P3, PT, R160, 0x38, PT ;  /* 0x00000038a000780c */ /* 0x000fe40003f64270 */
[----:B------:R-:W-:Y:S01]  /*5ec0*/  FMNMX.FTZ R168, R154, R165, !PT ;  /* 0x000000a59aa87209 */ /* 0x000fe20007810000 */
[----:B------:R-:W-:Y:S02]  /*5ed0*/  FMUL.FTZ R165, R155, UR29 ;  /* 0x0000001d9ba57c20 */ /* 0x000fe40008410000 */
[----:B------:R-:W1:Y:S01]  /*5ee0*/  MUFU.TANH R181, R181 ;  /* 0x000000b500b57308 */ /* 0x000e620000002400 */
[----:B--2---:R-:W-:-:S02]  /*5ef0*/  FSEL R157, R177, -INF , P4 ;  /* 0xff800000b19d7808 */ /* 0x004fc40002000000 */
[----:B------:R-:W-:Y:S02]  /*5f00*/  ISETP.GT.AND P4, PT, R160, 0x39, PT ;  /* 0x00000039a000780c */ /* 0x000fe40003f84270 */
[----:B------:R-:W-:-:S03]  /*5f10*/  FMNMX.FTZ R168, R157, R168, !PT ;  /* 0x000000a89da87209 */ /* 0x000fc60007810000 */
[----:B------:R2:W4:Y:S01]  /*5f20*/  MUFU.TANH R172, R164 ;  /* 0x000000a400ac7308 */ /* 0x0005220000002400 */
[----:B---3--:R-:W-:-:S04]  /*5f30*/  FSEL R155, R180, -INF , P3 ;  /* 0xff800000b49b7808 */ /* 0x008fc80001800000 */
[----:B------:R-:W-:-:S03]  /*5f40*/  FMNMX.FTZ R169, R155, R168, !PT ;  /* 0x000000a89ba97209 */ /* 0x000fc60007810000 */
[----:B------:R-:W3:Y:S01]  /*5f50*/  MUFU.TANH R176, R165 ;  /* 0x000000a500b07308 */ /* 0x000ee20000002400 */
[----:B-1----:R-:W-:Y:S01]  /*5f60*/  FSEL R160, R181, -INF , P4 ;  /* 0xff800000b5a07808 */ /* 0x002fe20002000000 */
[----:B--2---:R-:W1:Y:S03]  /*5f70*/  SHFL.IDX PT, R164, R3, 0x1, 0x1c1f ;  /* 0x003c1f0003a47f89 */ /* 0x004e6600000e0000 */
[----:B------:R-:W-:-:S03]  /*5f80*/  FMNMX.FTZ R169, R160, R169, !PT ;  /* 0x000000a9a0a97209 */ /* 0x000fc60007810000 */
[----:B------:R-:W2:Y:S02]  /*5f90*/  MUFU.TANH R177, R158 ;  /* 0x0000009e00b17308 */ /* 0x000ea40000002400 */
[----:B------:R-:W5:Y:S06]  /*5fa0*/  SHFL.BFLY PT, R168, R169, 0x2, 0x1f ;  /* 0x0c401f00a9a87f89 */ /* 0x000f6c00000e0000 */
[----:B------:R4:W0:Y:S08]  /*5fb0*/  MUFU.TANH R180, R159 ;  /* 0x0000009f00b47308 */ /* 0x0008300000002400 */
[----:B------:R-:W0:Y:S01]  /*5fc0*/  MUFU.TANH R181, R162 ;  /* 0x000000a200b57308 */ /* 0x000e220000002400 */
[----:B-1----:R-:W-:-:S04]  /*5fd0*/  IADD3 R173, R164, -UR27, R161 ;  /* 0x8000001ba4ad7c10 */ /* 0x002fc8000fffe0a1 */
[C---:B------:R-:W-:Y:S02]  /*5fe0*/  ISETP.GT.AND P3, PT, R173.reuse, RZ, PT ;  /* 0x000000ffad00720c */ /* 0x040fe40003f64270 */
[----:B------:R-:W-:Y:S01]  /*5ff0*/  ISETP.GT.AND P4, PT, R173, 0x1, PT ;  /* 0x00000001ad00780c */ /* 0x000fe20003f84270 */
[----:B------:R2:W-:Y:S01]  /*6000*/  MUFU.TANH R184, R163 ;  /* 0x000000a300b87308 */ /* 0x0005e20000002400 */
[----:B-----5:R-:W-:Y:S02]  /*6010*/  FMNMX.FTZ R168, R169, R168, !PT ;  /* 0x000000a8a9a87209 */ /* 0x020fe40007810000 */
[----:B----4-:R-:W-:Y:S02]  /*6020*/  FSEL R159, R172, -INF , P3 ;  /* 0xff800000ac9f7808 */ /* 0x010fe40001800000 */
[----:B------:R-:W-:Y:S01]  /*6030*/  ISETP.GT.AND P3, PT, R173, 0x8, PT ;  /* 0x00000008ad00780c */ /* 0x000fe20003f64270 */
[----:B------:R-:W1:Y:S01]  /*6040*/  SHFL.BFLY PT, R165, R168, 0x1, 0x1f ;  /* 0x0c201f00a8a57f89 */ /* 0x000e6200000e0000 */
[----:B---3--:R-:W-:Y:S01]  /*6050*/  FSEL R158, R176, -INF , P4 ;  /* 0xff800000b09e7808 */ /* 0x008fe20002000000 */
[----:B------:R-:W3:Y:S01]  /*6060*/  MUFU.TANH R166, R166 ;  /* 0x000000a600a67308 */ /* 0x000ee20000002400 */
[----:B------:R-:W-:-:S02]  /*6070*/  FMNMX.FTZ R161, R159, R14, !PT ;  /* 0x0000000e9fa17209 */ /* 0x000fc40007810000 */
[----:B------:R-:W-:Y:S02]  /*6080*/  ISETP.GT.AND P4, PT, R173, 0x9, PT ;  /* 0x00000009ad00780c */ /* 0x000fe40003f84270 */
[----:B--2---:R-:W-:Y:S02]  /*6090*/  FSEL R163, R177, -INF , P3 ;  /* 0xff800000b1a37808 */ /* 0x004fe40001800000 */
[----:B------:R-:W-:Y:S01]  /*60a0*/  FMNMX.FTZ R162, R158, R161, !PT ;  /* 0x000000a19ea27209 */ /* 0x000fe20007810000 */
[----:B------:R0:W2:Y:S01]  /*60b0*/  MUFU.TANH R185, R167 ;  /* 0x000000a700b97308 */ /* 0x0000a20000002400 */
[----:B------:R-:W-:Y:S02]  /*60c0*/  ISETP.GT.AND P3, PT, R173, 0x10, PT ;  /* 0x00000010ad00780c */ /* 0x000fe40003f64270 */
[----:B------:R-:W-:Y:S02]  /*60d0*/  FMNMX.FTZ R162, R163, R162, !PT ;  /* 0x000000a2a3a27209 */ /* 0x000fe40007810000 */
[----:B------:R-:W-:-:S02]  /*60e0*/  ISETP.GT.AND P6, PT, R173, 0x20, PT ;  /* 0x00000020ad00780c */ /* 0x000fc40003fc4270 */
[C---:B------:R-:W-:Y:S01]  /*60f0*/  ISETP.GT.AND P5, PT, R173.reuse, 0x29, PT ;  /* 0x00000029ad00780c */ /* 0x040fe20003fa4270 */
[----:B------:R-:W4:Y:S01]  /*6100*/  MUFU.TANH R186, R170 ;  /* 0x000000aa00ba7308 */ /* 0x000f220000002400 */
[----:B0-----:R-:W-:Y:S02]  /*6110*/  FSEL R167, R180, -INF , P4 ;  /* 0xff800000b4a77808 */ /* 0x001fe40002000000 */
[----:B------:R-:W-:Y:S02]  /*6120*/  ISETP.GT.AND P4, PT, R173, 0x11, PT ;  /* 0x00000011ad00780c */ /* 0x000fe40003f84270 */
[----:B------:R-:W-:Y:S02]  /*6130*/  FMNMX.FTZ R161, R167, R162, !PT ;  /* 0x000000a2a7a17209 */ /* 0x000fe40007810000 */
[----:B-1----:R-:W-:Y:S01]  /*6140*/  FMNMX.FTZ R3, R168, R165, !PT ;  /* 0x000000a5a8037209 */ /* 0x002fe20007810000 */
[----:B------:R0:W1:Y:S01]  /*6150*/  MUFU.TANH R164, R171 ;  /* 0x000000ab00a47308 */ /* 0x0000620000002400 */
[----:B------:R-:W-:-:S02]  /*6160*/  FSEL R168, R181, -INF , P3 ;  /* 0xff800000b5a87808 */ /* 0x000fc40001800000 */
[----:B------:R-:W-:Y:S02]  /*6170*/  ISETP.GT.AND P3, PT, R173, 0x18, PT ;  /* 0x00000018ad00780c */ /* 0x000fe40003f64270 */
[----:B------:R-:W-:Y:S02]  /*6180*/  FMNMX.FTZ R162, R168, R161, !PT ;  /* 0x000000a1a8a27209 */ /* 0x000fe40007810000 */
[----:B---3--:R-:W-:Y:S01]  /*6190*/  FSEL R169, R166, -INF , P3 ;  /* 0xff800000a6a97808 */ /* 0x008fe20001800000 */
[----:B------:R-:W3:Y:S01]  /*61a0*/  MUFU.TANH R174, R174 ;  /* 0x000000ae00ae7308 */ /* 0x000ee20000002400 */
[----:B0-----:R-:W-:Y:S01]  /*61b0*/  FSEL R171, R184, -INF , P4 ;  /* 0xff800000b8ab7808 */ /* 0x001fe20002000000 */
[----:B------:R-:W-:Y:S01]  /*61c0*/  FMUL.FTZ R166, R3, UR7 ;  /* 0x0000000703a67c20 */ /* 0x000fe20008410000 */
[----:B------:R-:W-:Y:S02]  /*61d0*/  ISETP.GT.AND P4, PT, R173, 0x19, PT ;  /* 0x00000019ad00780c */ /* 0x000fe40003f84270 */
[----:B------:R-:W-:-:S02]  /*61e0*/  FMNMX.FTZ R162, R171, R162, !PT ;  /* 0x000000a2aba27209 */ /* 0x000fc40007810000 */
[----:B--2---:R-:W-:Y:S01]  /*61f0*/  FSEL R170, R185, -INF , P4 ;  /* 0xff800000b9aa7808 */ /* 0x004fe20002000000 */
[----:B------:R0:W2:Y:S01]  /*6200*/  MUFU.TANH R172, R175 ;  /* 0x000000af00ac7308 */ /* 0x0000a20000002400 */
[----:B------:R-:W-:Y:S02]  /*6210*/  FMNMX.FTZ R165, R169, R162, !PT ;  /* 0x000000a2a9a57209 */ /* 0x000fe40007810000 */
[C---:B------:R-:W-:Y:S02]  /*6220*/  ISETP.GT.AND P3, PT, R173.reuse, 0x21, PT ;  /* 0x00000021ad00780c */ /* 0x040fe40003f64270 */
[----:B----4-:R-:W-:Y:S02]  /*6230*/  FSEL R161, R186, -INF , P6 ;  /* 0xff800000baa17808 */ /* 0x010fe40003000000 */
[----:B------:R-:W-:Y:S01]  /*6240*/  FMNMX.FTZ R162, R170, R165, !PT ;  /* 0x000000a5aaa27209 */ /* 0x000fe20007810000 */
[----:B------:R-:W4:Y:S01]  /*6250*/  MUFU.TANH R178, R178 ;  /* 0x000000b200b27308 */ /* 0x000f220000002400 */
[----:B------:R-:W-:-:S02]  /*6260*/  ISETP.GT.AND P4, PT, R173, 0x28, PT ;  /* 0x00000028ad00780c */ /* 0x000fc40003f84270 */
[----:B-1----:R-:W-:Y:S02]  /*6270*/  FSEL R164, R164, -INF , P3 ;  /* 0xff800000a4a47808 */ /* 0x002fe40001800000 */
[----:B------:R-:W-:Y:S02]  /*6280*/  FMNMX.FTZ R165, R161, R162, !PT ;  /* 0x000000a2a1a57209 */ /* 0x000fe40007810000 */
[----:B---3--:R-:W-:Y:S01]  /*6290*/  FSEL R162, R174, -INF , P4 ;  /* 0xff800000aea27808 */ /* 0x008fe20002000000 */
[----:B------:R-:W1:Y:S01]  /*62a0*/  MUFU.TANH R179, R179 ;  /* 0x000000b300b37308 */ /* 0x000e620000002400 */
[----:B0-----:R-:W-:Y:S02]  /*62b0*/  FMNMX.FTZ R175, R164, R165, !PT ;  /* 0x000000a5a4af7209 */ /* 0x001fe40007810000 */
[----:B------:R-:W-:Y:S02]  /*62c0*/  FSETP.NEU.FTZ.AND P3, PT, R3, -INF , PT ;  /* 0xff8000000300780b */ /* 0x000fe40003f7d000 */
[----:B--2---:R-:W-:-:S02]  /*62d0*/  FSEL R165, R172, -INF , P5 ;  /* 0xff800000aca57808 */ /* 0x004fc40002800000 */
[C---:B------:R-:W-:Y:S01]  /*62e0*/  ISETP.GT.AND P6, PT, R173.reuse, 0x30, PT ;  /* 0x00000030ad00780c */ /* 0x040fe20003fc4270 */
[----:B------:R-:W0:Y:S01]  /*62f0*/  MUFU.TANH R182, R182 ;  /* 0x000000b600b67308 */ /* 0x000e220000002400 */
[----:B------:R-:W-:Y:S02]  /*6300*/  FMNMX.FTZ R172, R162, R175, !PT ;  /* 0x000000afa2ac7209 */ /* 0x000fe40007810000 */
[----:B------:R-:W-:Y:S02]  /*6310*/  FSEL R185, R166, RZ, P3 ;  /* 0x000000ffa6b97208 */ /* 0x000fe40001800000 */
[----:B------:R-:W-:Y:S02]  /*6320*/  ISETP.GT.AND P4, PT, R173, 0x31, PT ;  /* 0x00000031ad00780c */ /* 0x000fe40003f84270 */
[----:B----4-:R-:W-:Y:S01]  /*6330*/  FSEL R166, R178, -INF , P6 ;  /* 0xff800000b2a67808 */ /* 0x010fe20003000000 */
[----:B------:R-:W2:Y:S01]  /*6340*/  MUFU.TANH R183, R183 ;  /* 0x000000b700b77308 */ /* 0x000ea20000002400 */
[----:B------:R-:W-:Y:S01]  /*6350*/  FMNMX.FTZ R175, R165, R172, !PT ;  /* 0x000000aca5af7209 */ /* 0x000fe20007810000 */
[--C-:B------:R-:W-:Y:S01]  /*6360*/  FFMA.FTZ R176, R20, UR7, -R185.reuse ;  /* 0x0000000714b07c23 */ /* 0x100fe200080108b9 */
[----:B------:R-:W-:Y:S01]  /*6370*/  ISETP.GT.AND P5, PT, R173, 0x38, PT ;  /* 0x00000038ad00780c */ /* 0x000fe20003fa4270 */
[--C-:B------:R-:W-:Y:S01]  /*6380*/  FFMA.FTZ R178, R16, UR7, -R185.reuse ;  /* 0x0000000710b27c23 */ /* 0x100fe200080108b9 */
[----:B-1----:R-:W-:Y:S01]  /*6390*/  FSEL R20, R179, -INF , P4 ;  /* 0xff800000b3147808 */ /* 0x002fe20002000000 */
[--C-:B------:R-:W-:Y:S01]  /*63a0*/  FFMA.FTZ R179, R154, UR7, -R185.reuse ;  /* 0x000000079ab37c23 */ /* 0x100fe200080108b9 */
[----:B------:R-:W-:Y:S01]  /*63b0*/  FMNMX.FTZ R175, R166, R175, !PT ;  /* 0x000000afa6af7209 */ /* 0x000fe20007810000 */
[----:B------:R1:W-:Y:S01]  /*63c0*/  MUFU.EX2 R172, R176 ;  /* 0x000000b000ac7308 */ /* 0x0003e20000000800 */
[----:B------:R-:W-:Y:S01]  /*63d0*/  ISETP.GT.AND P4, PT, R173, 0x39, PT ;  /* 0x00000039ad00780c */ /* 0x000fe20003f84270 */
[--C-:B------:R-:W-:Y:S01]  /*63e0*/  FFMA.FTZ R17, R17, UR7, -R185.reuse ;  /* 0x0000000711117c23 */ /* 0x100fe200080108b9 */
[----:B0-----:R-:W-:Y:S01]  /*63f0*/  FSEL R173, R182, -INF , P5 ;  /* 0xff800000b6ad7808 */ /* 0x001fe20002800000 */
[--C-:B------:R-:W-:Y:S01]  /*6400*/  FFMA.FTZ R18, R18, UR7, -R185.reuse ;  /* 0x0000000712127c23 */ /* 0x100fe200080108b9 */
[----:B------:R-:W-:Y:S01]  /*6410*/  FMNMX.FTZ R174, R20, R175, !PT ;  /* 0x000000af14ae7209 */ /* 0x000fe20007810000 */
[--C-:B------:R-:W-:Y:S01]  /*6420*/  FFMA.FTZ R157, R157, UR7, -R185.reuse ;  /* 0x000000079d9d7c23 */ /* 0x100fe200080108b9 */
[--C-:B------:R-:W-:Y:S01]  /*6430*/  FFMA.FTZ R182, R160, UR7, -R185.reuse ;  /* 0x00000007a0b67c23 */ /* 0x100fe200080108b9 */
[----:B------:R0:W-:Y:S01]  /*6440*/  MUFU.EX2 R175, R178 ;  /* 0x000000b200af7308 */ /* 0x0001e20000000800 */
[----:B--2---:R-:W-:Y:S01]  /*6450*/  FSEL R16, R183, -INF , P4 ;  /* 0xff800000b7107808 */ /* 0x004fe20002000000 */
[--C-:B-1----:R-:W-:Y:S01]  /*6460*/  FFMA.FTZ R176, R152, UR7, -R185.reuse ;  /* 0x0000000798b07c23 */ /* 0x102fe200080108b9 */
[----:B------:R-:W-:Y:S01]  /*6470*/  FMNMX.FTZ R177, R173, R174, !PT ;  /* 0x000000aeadb17209 */ /* 0x000fe20007810000 */
[--C-:B------:R-:W-:Y:S01]  /*6480*/  FFMA.FTZ R174, R4, UR7, -R185.reuse ;  /* 0x0000000704ae7c23 */ /* 0x100fe200080108b9 */
[--C-:B------:R-:W-:Y:S01]  /*6490*/  FFMA.FTZ R19, R19, UR7, -R185.reuse ;  /* 0x0000000713137c23 */ /* 0x100fe200080108b9 */
[--C-:B------:R-:W-:Y:S01]  /*64a0*/  FFMA.FTZ R21, R21, UR7, -R185.reuse ;  /* 0x0000000715157c23 */ /* 0x100fe200080108b9 */
[----:B------:R-:W-:Y:S01]  /*64b0*/  FMNMX.FTZ R177, R16, R177, !PT ;  /* 0x000000b110b17209 */ /* 0x000fe20007810000 */
[----:B------:R-:W-:Y:S01]  /*64c0*/  MUFU.EX2 R17, R17 ;  /* 0x0000001100117308 */ /* 0x000fe20000000800 */
[--C-:B0-----:R-:W-:Y:S01]  /*64d0*/  FFMA.FTZ R178, R156, UR7, -R185.reuse ;  /* 0x000000079cb27c23 */ /* 0x101fe200080108b9 */
[--C-:B------:R-:W-:Y:S01]  /*64e0*/  FFMA.FTZ R22, R22, UR7, -R185.reuse ;  /* 0x0000000716167c23 */ /* 0x100fe200080108b9 */
[--C-:B------:R-:W-:Y:S01]  /*64f0*/  FFMA.FTZ R23, R23, UR7, -R185.reuse ;  /* 0x0000000717177c23 */ /* 0x100fe200080108b9 */
[----:B------:R-:W0:Y:S04]  /*6500*/  SHFL.BFLY PT, R4, R177, 0x2, 0x1f ;  /* 0x0c401f00b1047f89 */ /* 0x000e2800000e0000 */
[----:B------:R-:W-:Y:S08]  /*6510*/  MUFU.EX2 R174, R174 ;  /* 0x000000ae00ae7308 */ /* 0x000ff00000000800 */
[----:B------:R-:W-:Y:S08]  /*6520*/  MUFU.EX2 R18, R18 ;  /* 0x0000001200127308 */ /* 0x000ff00000000800 */
[----:B------:R-:W-:Y:S01]  /*6530*/  MUFU.EX2 R19, R19 ;  /* 0x0000001300137308 */ /* 0x000fe20000000800 */
[----:B0-----:R-:W-:Y:S01]  /*6540*/  FMNMX.FTZ R180, R177, R4, !PT ;  /* 0x00000004b1b47209 */ /* 0x001fe20007810000 */
[----:B------:R-:W-:-:S06]  /*6550*/  FFMA.FTZ R177, R153, UR7, -R185 ;  /* 0x0000000799b17c23 */ /* 0x000fcc00080108b9 */
[----:B------:R-:W-:Y:S01]  /*6560*/  MUFU.EX2 R21, R21 ;  /* 0x0000001500157308 */ /* 0x000fe20000000800 */
[----:B------:R-:W0:Y:S07]  /*6570*/  SHFL.BFLY PT, R181, R180, 0x1, 0x1f ;  /* 0x0c201f00b4b57f89 */ /* 0x000e2e00000e0000 */
[----:B------:R-:W-:Y:S08]  /*6580*/  MUFU.EX2 R22, R22 ;  /* 0x0000001600167308 */ /* 0x000ff00000000800 */
[----:B------:R-:W-:Y:S08]  /*6590*/  MUFU.EX2 R23, R23 ;  /* 0x0000001700177308 */ /* 0x000ff00000000800 */
[----:B------:R-:W-:Y:S01]  /*65a0*/  MUFU.EX2 R176, R176 ;  /* 0x000000b000b07308 */ /* 0x000fe20000000800 */
[----:B0-----:R-:W-:Y:S01]  /*65b0*/  FMNMX.FTZ R4, R180, R181, !PT ;  /* 0x000000b5b4047209 */ /* 0x001fe20007810000 */
[----:B------:R-:W-:-:S03]  /*65c0*/  FFMA.FTZ R181, R155, UR7, -R185 ;  /* 0x000000079bb57c23 */ /* 0x000fc600080108b9 */
[C---:B------:R-:W-:Y:S01]  /*65d0*/  FSETP.NEU.FTZ.AND P4, PT, R4.reuse, -INF , PT ;  /* 0xff8000000400780b */ /* 0x040fe20003f9d000 */
[C---:B------:R-:W-:Y:S02]  /*65e0*/  FMUL.FTZ R152, R4.reuse, UR7 ;  /* 0x0000000704987c20 */ /* 0x040fe40008410000 */
[----:B------:R-:W-:Y:S01]  /*65f0*/  MUFU.EX2 R180, R157 ;  /* 0x0000009d00b47308 */ /* 0x000fe20000000800 */
[----:B------:R-:W-:Y:S02]  /*6600*/  FSEL R153, R4, RZ, P4 ;  /* 0x000000ff04997208 */ /* 0x000fe40002000000 */
[----:B------:R-:W-:Y:S02]  /*6610*/  FSEL R154, R152, RZ, P4 ;  /* 0x000000ff989a7208 */ /* 0x000fe40002000000 */
[----:B------:R-:W-:Y:S01]  /*6620*/  FSEL R152, R3, RZ, P3 ;  /* 0x000000ff03987208 */ /* 0x000fe20001800000 */
[----:B------:R-:W-:Y:S01]  /*6630*/  FADD.FTZ R153, -R153, R14 ;  /* 0x0000000e99997221 */ /* 0x000fe20000010100 */
[----:B------:R-:W-:Y:S01]  /*6640*/  MOV R14, UR30 ;  /* 0x0000001e000e7c02 */ /* 0x000fe20008000f00 */
[--C-:B------:R-:W-:Y:S01]  /*6650*/  FFMA.FTZ R159, R159, UR7, -R154.reuse ;  /* 0x000000079f9f7c23 */ /* 0x100fe2000801089a */
[--C-:B------:R-:W-:Y:S01]  /*6660*/  FFMA.FTZ R158, R158, UR7, -R154.reuse ;  /* 0x000000079e9e7c23 */ /* 0x100fe2000801089a */
[----:B------:R-:W-:Y:S01]  /*6670*/  FADD.FTZ R152, -R152, R15 ;  /* 0x0000000f98987221 */ /* 0x000fe20000010100 */
[----:B------:R-:W-:Y:S01]  /*6680*/  FMUL.FTZ R153, R153, UR7 ;  /* 0x0000000799997c20 */ /* 0x000fe20008410000 */
[----:B------:R0:W-:Y:S01]  /*6690*/  MUFU.EX2 R156, R159 ;  /* 0x0000009f009c7308 */ /* 0x0001e20000000800 */
[----:B------:R-:W-:Y:S01]  /*66a0*/  FFMA.FTZ R163, R163, UR7, -R154 ;  /* 0x00000007a3a37c23 */ /* 0x000fe2000801089a */
[----:B------:R-:W-:Y:S01]  /*66b0*/  FMUL.FTZ R15, R152, UR7 ;  /* 0x00000007980f7c20 */ /* 0x000fe20008410000 */
[----:B------:R-:W-:-:S02]  /*66c0*/  @!P1 VIADD R152, R14, 0x28c40 ;  /* 0x00028c400e989836 */ /* 0x000fc40000000000 */
[--C-:B------:R-:W-:Y:S01]  /*66d0*/  FFMA.FTZ R167, R167, UR7, -R154.reuse ;  /* 0x00000007a7a77c23 */ /* 0x100fe2000801089a */
[--C-:B------:R-:W-:Y:S01]  /*66e0*/  FFMA.FTZ R168, R168, UR7, -R154.reuse ;  /* 0x00000007a8a87c23 */ /* 0x100fe2000801089a */
[--C-:B------:R-:W-:Y:S01]  /*66f0*/  FFMA.FTZ R171, R171, UR7, -R154.reuse ;  /* 0x00000007abab7c23 */ /* 0x100fe2000801089a */
[----:B------:R-:W-:Y:S01]  /*6700*/  ISETP.NE.AND P3, PT, R2, RZ, PT ;  /* 0x000000ff0200720c */ /* 0x000fe20003f65270 */
[----:B------:R-:W1:Y:S01]  /*6710*/  MUFU.EX2 R15, R15 ;  /* 0x0000000f000f7308 */ /* 0x000e620000000800 */
[----:B0-----:R-:W-:Y:S01]  /*6720*/  FFMA.FTZ R159, R169, UR7, -R154 ;  /* 0x00000007a99f7c23 */ /* 0x001fe2000801089a */
[----:B------:R-:W-:Y:S01]  /*6730*/  @!P1 PRMT R152, RZ, 0x654, R152 ;  /* 0x00000654ff989816 */ /* 0x000fe20000000098 */
[--C-:B------:R-:W-:Y:S01]  /*6740*/  FFMA.FTZ R170, R170, UR7, -R154.reuse ;  /* 0x00000007aaaa7c23 */ /* 0x100fe2000801089a */
[--C-:B------:R-:W-:Y:S01]  /*6750*/  FFMA.FTZ R161, R161, UR7, -R154.reuse ;  /* 0x00000007a1a17c23 */ /* 0x100fe2000801089a */
[--C-:B------:R-:W-:Y:S01]  /*6760*/  FFMA.FTZ R164, R164, UR7, -R154.reuse ;  /* 0x00000007a4a47c23 */ /* 0x100fe2000801089a */
[----:B------:R1:W-:Y:S01]  /*6770*/  @!P1 SYNCS.ARRIVE.TRANS64.RED.A1T0 RZ, [R152+URZ], RZ ;  /* 0x000000ff98ff99a7 */ /* 0x0003e2000810043f */
[--C-:B------:R-:W-:Y:S01]  /*6780*/  FFMA.FTZ R162, R162, UR7, -R154.reuse ;  /* 0x00000007a2a27c23 */ /* 0x100fe2000801089a */
[----:B------:R0:W2:Y:S01]  /*6790*/  MUFU.EX2 R169, R153 ;  /* 0x0000009900a97308 */ /* 0x0000a20000000800 */
[--C-:B------:R-:W-:Y:S01]  /*67a0*/  FFMA.FTZ R165, R165, UR7, -R154.reuse ;  /* 0x00000007a5a57c23 */ /* 0x100fe2000801089a */
[--C-:B------:R-:W-:Y:S01]  /*67b0*/  FFMA.FTZ R20, R20, UR7, -R154.reuse ;  /* 0x0000000714147c23 */ /* 0x100fe2000801089a */
[--C-:B------:R-:W-:Y:S01]  /*67c0*/  FFMA.FTZ R173, R173, UR7, -R154.reuse ;  /* 0x00000007adad7c23 */ /* 0x100fe2000801089a */
[----:B------:R-:W-:-:S04]  /*67d0*/  FFMA.FTZ R16, R16, UR7, -R154 ;  /* 0x0000000710107c23 */ /* 0x000fc8000801089a */
[----:B------:R3:W4:Y:S01]  /*67e0*/  MUFU.EX2 R155, R158 ;  /* 0x0000009e009b7308 */ /* 0x0007220000000800 */
[----:B-1----:R-:W-:Y:S01]  /*67f0*/  FFMA.FTZ R152, R15, R5, R172 ;  /* 0x000000050f987223 */ /* 0x002fe200000100ac */
[-C--:B------:R-:W-:Y:S01]  /*6800*/  FMUL.FTZ R24, R24, R15.reuse ;  /* 0x0000000f18187220 */ /* 0x080fe20000410000 */
[-C--:B------:R-:W-:Y:S01]  /*6810*/  FMUL.FTZ R25, R25, R15.reuse ;  /* 0x0000000f19197220 */ /* 0x080fe20000410000 */
[-C--:B------:R-:W-:Y:S01]  /*6820*/  FMUL.FTZ R28, R28, R15.reuse ;  /* 0x0000000f1c1c7220 */ /* 0x080fe20000410000 */
[----:B0-----:R-:W-:Y:S01]  /*6830*/  FADD.FTZ R153, R175, R152 ;  /* 0x00000098af997221 */ /* 0x001fe20000010000 */
[-C--:B------:R-:W-:Y:S01]  /*6840*/  FMUL.FTZ R29, R29, R15.reuse ;  /* 0x0000000f1d1d7220 */ /* 0x080fe20000410000 */
[-C--:B------:R-:W-:Y:S01]  /*6850*/  FMUL.FTZ R32, R32, R15.reuse ;  /* 0x0000000f20207220 */ /* 0x080fe20000410000 */
[----:B------:R-:W0:Y:S01]  /*6860*/  MUFU.EX2 R163, R163 ;  /* 0x000000a300a37308 */ /* 0x000e220000000800 */
[----:B--2---:R-:W-:Y:S01]  /*6870*/  FFMA.FTZ R6, R169, R6, R156 ;  /* 0x00000006a9067223 */ /* 0x004fe2000001009c */
[----:B---3--:R-:W-:Y:S01]  /*6880*/  FADD.FTZ R158, R174, R153 ;  /* 0x00000099ae9e7221 */ /* 0x008fe20000010000 */
[-C--:B------:R-:W-:Y:S01]  /*6890*/  FMUL.FTZ R33, R33, R15.reuse ;  /* 0x0000000f21217220 */ /* 0x080fe20000410000 */
[-C--:B------:R-:W-:Y:S01]  /*68a0*/  FMUL.FTZ R36, R36, R15.reuse ;  /* 0x0000000f24247220 */ /* 0x080fe20000410000 */
[-C--:B------:R-:W-:Y:S01]  /*68b0*/  FMUL.FTZ R37, R37, R15.reuse ;  /* 0x0000000f25257220 */ /* 0x080fe20000410000 */
[-C--:B------:R-:W-:Y:S01]  /*68c0*/  FMUL.FTZ R40, R40, R15.reuse ;  /* 0x0000000f28287220 */ /* 0x080fe20000410000 */
[-C--:B------:R-:W-:Y:S01]  /*68d0*/  FMUL.FTZ R41, R41, R15.reuse ;  /* 0x0000000f29297220 */ /* 0x080fe20000410000 */
[----:B------:R1:W2:Y:S01]  /*68e0*/  MUFU.EX2 R160, R167 ;  /* 0x000000a700a07308 */ /* 0x0002a20000000800 */
        /* <DEDUP_REMOVED lines=9> */
[----:B-1----:R-:W-:-:S02]  /*6980*/  IMAD.U32 R167, RZ, RZ, UR6 ;  /* 0x00000006ffa77e24 */ /* 0x002fc4000f8e00ff */
[-C--:B------:R-:W-:Y:S01]  /*6990*/  FMUL.FTZ R56, R56, R15.reuse ;  /* 0x0000000f38387220 */ /* 0x080fe20000410000 */
[-C--:B------:R-:W-:Y:S01]  /*69a0*/  FMUL.FTZ R57, R57, R15.reuse ;  /* 0x0000000f39397220 */ /* 0x080fe20000410000 */
[-C--:B------:R-:W-:Y:S01]  /*69b0*/  FMUL.FTZ R60, R60, R15.reuse ;  /* 0x0000000f3c3c7220 */ /* 0x080fe20000410000 */
[-C--:B------:R-:W-:Y:S01]  /*69c0*/  FMUL.FTZ R61, R61, R15.reuse ;  /* 0x0000000f3d3d7220 */ /* 0x080fe20000410000 */
[----:B------:R-:W-:Y:S01]  /*69d0*/  @!P3 LEA R5, R167, R0, 0x6 ;  /* 0x00000000a705b211 */ /* 0x000fe200078e30ff */
[----:B------:R0:W1:Y:S01]  /*69e0*/  MUFU.EX2 R184, R171 ;  /* 0x000000ab00b87308 */ /* 0x0000620000000800 */
[----:B--2---:R-:W-:Y:S01]  /*69f0*/  FADD.FTZ R152, R160, R153 ;  /* 0x00000099a0987221 */ /* 0x004fe20000010000 */
[-C--:B------:R-:W-:Y:S01]  /*6a00*/  FMUL.FTZ R64, R64, R15.reuse ;  /* 0x0000000f40407220 */ /* 0x080fe20000410000 */
[----:B------:R-:W-:Y:S01]  /*6a10*/  @!P3 LEA R6, R5, UR39, 0x2 ;  /* 0x000000270506bc11 */ /* 0x000fe2000f8e10ff */
[----:B------:R-:W-:Y:S01]  /*6a20*/  FFMA.FTZ R5, R166, UR7, -R154 ;  /* 0x00000007a6057c23 */ /* 0x000fe2000801089a */
[-C--:B------:R-:W-:Y:S01]  /*6a30*/  FMUL.FTZ R65, R65, R15.reuse ;  /* 0x0000000f41417220 */ /* 0x080fe20000410000 */
[-C--:B------:R-:W-:Y:S01]  /*6a40*/  FMUL.FTZ R68, R68, R15.reuse ;  /* 0x0000000f44447220 */ /* 0x080fe20000410000 */
[-C--:B------:R-:W-:Y:S01]  /*6a50*/  FMUL.FTZ R69, R69, R15.reuse ;  /* 0x0000000f45457220 */ /* 0x080fe20000410000 */
[----:B------:R-:W2:Y:S01]  /*6a60*/  MUFU.EX2 R159, R159 ;  /* 0x0000009f009f7308 */ /* 0x000ea20000000800 */
[----:B0-----:R-:W-:Y:S01]  /*6a70*/  FADD.FTZ R171, R17, R158 ;  /* 0x0000009e11ab7221 */ /* 0x001fe20000010000 */
[----:B---3--:R-:W-:Y:S01]  /*6a80*/  FADD.FTZ R153, R157, R152 ;  /* 0x000000989d997221 */ /* 0x008fe20000010000 */
[----:B------:R-:W-:Y:S01]  /*6a90*/  @!P3 STS [R6+0x28800], R15 ;  /* 0x0288000f0600b388 */ /* 0x000fe20000000800 */
[-C--:B------:R-:W-:Y:S01]  /*6aa0*/  FMUL.FTZ R72, R72, R15.reuse ;  /* 0x0000000f48487220 */ /* 0x080fe20000410000 */
[----:B------:R-:W-:Y:S01]  /*6ab0*/  FADD.FTZ R158, R18, R171 ;  /* 0x000000ab129e7221 */ /* 0x000fe20000010000 */
[----:B------:R-:W-:Y:S01]  /*6ac0*/  FMUL.FTZ R73, R73, R15 ;  /* 0x0000000f49497220 */ /* 0x000fe20000410000 */
[----:B------:R0:W-:Y:S01]  /*6ad0*/  @!P3 STS [R6+0x28820], R169 ;  /* 0x028820a90600b388 */ /* 0x0001e20000000800 */
[----:B------:R-:W3:Y:S01]  /*6ae0*/  MUFU.EX2 R170, R170 ;  /* 0x000000aa00aa7308 */ /* 0x000ee20000000800 */
[----:B------:R-:W-:Y:S01]  /*6af0*/  FADD.FTZ R158, R19, R158 ;  /* 0x0000009e139e7221 */ /* 0x000fe20000010000 */
[C---:B-1----:R-:W-:Y:S01]  /*6b00*/  FADD.FTZ R152, R184.reuse, R153 ;  /* 0x00000099b8987221 */ /* 0x042fe20000010000 */
[----:B------:R-:W-:Y:S01]  /*6b10*/  F2FP.BF16.F32.PACK_AB R157, R184, R157 ;  /* 0x0000009db89d723e */ /* 0x000fe200000010ff */
[-C--:B------:R-:W-:Y:S01]  /*6b20*/  FMUL.FTZ R76, R76, R15.reuse ;  /* 0x0000000f4c4c7220 */ /* 0x080fe20000410000 */
[----:B------:R-:W-:Y:S01]  /*6b30*/  FADD.FTZ R153, R21, R158 ;  /* 0x0000009e15997221 */ /* 0x000fe20000010000 */
[-C--:B------:R-:W-:Y:S01]  /*6b40*/  FMUL.FTZ R77, R77, R15.reuse ;  /* 0x0000000f4d4d7220 */ /* 0x080fe20000410000 */
[-C--:B------:R-:W-:Y:S01]  /*6b50*/  FMUL.FTZ R80, R80, R15.reuse ;  /* 0x0000000f50507220 */ /* 0x080fe20000410000 */
[----:B------:R-:W1:Y:S01]  /*6b60*/  MUFU.EX2 R161, R161 ;  /* 0x000000a100a17308 */ /* 0x000e620000000800 */
[----:B------:R-:W-:Y:S01]  /*6b70*/  FADD.FTZ R154, R22, R153 ;  /* 0x00000099169a7221 */ /* 0x000fe20000010000 */
[----:B------:R-:W-:Y:S01]  /*6b80*/  F2FP.BF16.F32.PACK_AB R153, R155, R156 ;  /* 0x0000009c9b99723e */ /* 0x000fe200000010ff */
[-C--:B------:R-:W-:Y:S01]  /*6b90*/  FMUL.FTZ R81, R81, R15.reuse ;  /* 0x0000000f51517220 */ /* 0x080fe20000410000 */
[----:B------:R-:W-:Y:S01]  /*6ba0*/  F2FP.BF16.F32.PACK_AB R156, R19, R18 ;  /* 0x00000012139c723e */ /* 0x000fe200000010ff */
[----:B------:R-:W-:Y:S01]  /*6bb0*/  FMUL.FTZ R84, R84, R15 ;  /* 0x0000000f54547220 */ /* 0x000fe20000410000 */
[----:B------:R-:W-:Y:S01]  /*6bc0*/  F2FP.BF16.F32.PACK_AB R155, R160, R163 ;  /* 0x000000a3a09b723e */ /* 0x000fe200000010ff */
[----:B------:R-:W-:Y:S01]  /*6bd0*/  FMUL.FTZ R85, R85, R15 ;  /* 0x0000000f55557220 */ /* 0x000fe20000410000 */
[----:B------:R-:W4:Y:S01]  /*6be0*/  MUFU.EX2 R164, R164 ;  /* 0x000000a400a47308 */ /* 0x000f220000000800 */
[----:B------:R-:W-:Y:S01]  /*6bf0*/  F2FP.BF16.F32.PACK_AB R160, R176, R23 ;  /* 0x00000017b0a0723e */ /* 0x000fe200000010ff */
[-C--:B------:R-:W-:Y:S01]  /*6c00*/  FMUL.FTZ R88, R88, R15.reuse ;  /* 0x0000000f58587220 */ /* 0x080fe20000410000 */
[-C--:B------:R-:W-:Y:S01]  /*6c10*/  FMUL.FTZ R89, R89, R15.reuse ;  /* 0x0000000f59597220 */ /* 0x080fe20000410000 */
[-C--:B------:R-:W-:Y:S01]  /*6c20*/  FMUL.FTZ R92, R92, R15.reuse ;  /* 0x0000000f5c5c7220 */ /* 0x080fe20000410000 */
[-C--:B------:R-:W-:Y:S01]  /*6c30*/  FMUL.FTZ R93, R93, R15.reuse ;  /* 0x0000000f5d5d7220 */ /* 0x080fe20000410000 */
[-C--:B------:R-:W-:Y:S01]  /*6c40*/  FMUL.FTZ R96, R96, R15.reuse ;  /* 0x0000000f60607220 */ /* 0x080fe20000410000 */
[-C--:B------:R-:W-:Y:S01]  /*6c50*/  FMUL.FTZ R97, R97, R15.reuse ;  /* 0x0000000f61617220 */ /* 0x080fe20000410000 */
[----:B------:R-:W5:Y:S01]  /*6c60*/  MUFU.EX2 R177, R177 ;  /* 0x000000b100b17308 */ /* 0x000f620000000800 */
        /* <DEDUP_REMOVED lines=15> */
[----:B------:R2:W5:Y:S01]  /*6d60*/  MUFU.EX2 R166, R165 ;  /* 0x000000a500a67308 */ /* 0x0005620000000800 */
[-C--:B------:R-:W-:Y:S01]  /*6d70*/  FMUL.FTZ R128, R128, R15.reuse ;  /* 0x0000000f80807220 */ /* 0x080fe20000410000 */
[-C--:B------:R-:W-:Y:S01]  /*6d80*/  FMUL.FTZ R129, R129, R15.reuse ;  /* 0x0000000f81817220 */ /* 0x080fe20000410000 */
[-C--:B------:R-:W-:Y:S01]  /*6d90*/  FMUL.FTZ R132, R132, R15.reuse ;  /* 0x0000000f84847220 */ /* 0x080fe20000410000 */
[-C--:B------:R-:W-:Y:S01]  /*6da0*/  FMUL.FTZ R133, R133, R15.reuse ;  /* 0x0000000f85857220 */ /* 0x080fe20000410000 */
[-C--:B------:R-:W-:Y:S01]  /*6db0*/  FMUL.FTZ R136, R136, R15.reuse ;  /* 0x0000000f88887220 */ /* 0x080fe20000410000 */
[-C--:B------:R-:W-:Y:S01]  /*6dc0*/  FMUL.FTZ R137, R137, R15.reuse ;  /* 0x0000000f89897220 */ /* 0x080fe20000410000 */
[-C--:B------:R-:W-:Y:S01]  /*6dd0*/  FMUL.FTZ R140, R140, R15.reuse ;  /* 0x0000000f8c8c7220 */ /* 0x080fe20000410000 */
[----:B------:R-:W5:Y:S01]  /*6de0*/  MUFU.EX2 R178, R178 ;  /* 0x000000b200b27308 */ /* 0x000f620000000800 */
[----:B--2---:R-:W-:Y:S01]  /*6df0*/  FADD.FTZ R165, R159, R152 ;  /* 0x000000989fa57221 */ /* 0x004fe20000010000 */
[----:B------:R-:W-:Y:S01]  /*6e00*/  F2FP.BF16.F32.PACK_AB R152, R175, R172 ;  /* 0x000000acaf98723e */ /* 0x000fe200000010ff */
[----:B------:R-:W-:Y:S01]  /*6e10*/  FMUL.FTZ R141, R141, R15 ;  /* 0x0000000f8d8d7220 */ /* 0x000fe20000410000 */
[C---:B---3--:R-:W-:Y:S01]  /*6e20*/  F2FP.BF16.F32.PACK_AB R159, R170.reuse, R159 ;  /* 0x0000009faa9f723e */ /* 0x048fe200000010ff */
[----:B------:R-:W-:Y:S01]  /*6e30*/  FADD.FTZ R158, R170, R165 ;  /* 0x000000a5aa9e7221 */ /* 0x000fe20000010000 */
[----:B------:R-:W-:Y:S01]  /*6e40*/  FADD.FTZ R165, R23, R154 ;  /* 0x0000009a17a57221 */ /* 0x000fe20000010000 */
[----:B------:R-:W-:Y:S01]  /*6e50*/  F2FP.BF16.F32.PACK_AB R154, R17, R174 ;  /* 0x000000ae119a723e */ /* 0x000fe200000010ff */
[----:B------:R-:W-:Y:S01]  /*6e60*/  BAR.SYNC.DEFER_BLOCKING 0xf, 0x100 ;  /* 0x03c4000000007b1d */ /* 0x000fe20000010000 */
[----:B-1----:R-:W-:Y:S01]  /*6e70*/  FADD.FTZ R17, R161, R158 ;  /* 0x0000009ea1117221 */ /* 0x002fe20000010000 */
[----:B0-----:R-:W-:Y:S01]  /*6e80*/  FADD.FTZ R6, R176, R165 ;  /* 0x000000a5b0067221 */ /* 0x001fe20000010000 */
[----:B----4-:R-:W-:Y:S01]  /*6e90*/  F2FP.BF16.F32.PACK_AB R161, R164, R161 ;  /* 0x000000a1a4a1723e */ /* 0x010fe200000010ff */
[----:B------:R-:W-:Y:S01]  /*6ea0*/  FMUL.FTZ R144, R144, R15 ;  /* 0x0000000f90907220 */ /* 0x000fe20000410000 */
[----:B------:R-:W-:Y:S01]  /*6eb0*/  FADD.FTZ R158, R164, R17 ;  /* 0x00000011a49e7221 */ /* 0x000fe20000010000 */
[----:B------:R-:W0:Y:S01]  /*6ec0*/  MUFU.EX2 R179, R179 ;  /* 0x000000b300b37308 */ /* 0x000e220000000800 */
[----:B-----5:R-:W-:Y:S01]  /*6ed0*/  FADD.FTZ R17, R177, R6 ;  /* 0x00000006b1117221 */ /* 0x020fe20000010000 */
[----:B------:R-:W-:Y:S01]  /*6ee0*/  F2FP.BF16.F32.PACK_AB R163, R166, R167 ;  /* 0x000000a7a6a3723e */ /* 0x000fe200000010ff */
[----:B------:R-:W-:Y:S01]  /*6ef0*/  FADD.FTZ R19, R167, R158 ;  /* 0x0000009ea7137221 */ /* 0x000fe20000010000 */
[----:B------:R-:W-:Y:S01]  /*6f00*/  F2FP.BF16.F32.PACK_AB R158, R22, R21 ;  /* 0x00000015169e723e */ /* 0x000fe200000010ff */
[C---:B------:R-:W-:Y:S01]  /*6f10*/  FADD.FTZ R6, R178.reuse, R17 ;  /* 0x00000011b2067221 */ /* 0x040fe20000010000 */
[----:B------:R-:W-:Y:S01]  /*6f20*/  F2FP.BF16.F32.PACK_AB R162, R178, R177 ;  /* 0x000000b1b2a2723e */ /* 0x000fe200000010ff */
[----:B------:R-:W-:Y:S01]  /*6f30*/  FADD.FTZ R18, R166, R19 ;  /* 0x00000013a6127221 */ /* 0x000fe20000010000 */
[----:B------:R-:W1:Y:S01]  /*6f40*/  MUFU.EX2 R5, R5 ;  /* 0x0000000500057308 */ /* 0x000e620000000800 */
[-C--:B------:R-:W-:Y:S01]  /*6f50*/  FMUL.FTZ R145, R145, R15.reuse ;  /* 0x0000000f91917220 */ /* 0x080fe20000410000 */
[-C--:B------:R-:W-:Y:S01]  /*6f60*/  FMUL.FTZ R148, R148, R15.reuse ;  /* 0x0000000f94947220 */ /* 0x080fe20000410000 */
[----:B------:R-:W-:Y:S01]  /*6f70*/  FMUL.FTZ R149, R149, R15 ;  /* 0x0000000f95957220 */ /* 0x000fe20000410000 */
[-C--:B------:R-:W-:Y:S01]  /*6f80*/  FMUL.FTZ R26, R26, R169.reuse ;  /* 0x000000a91a1a7220 */ /* 0x080fe20000410000 */
[-C--:B------:R-:W-:Y:S01]  /*6f90*/  FMUL.FTZ R27, R27, R169.reuse ;  /* 0x000000a91b1b7220 */ /* 0x080fe20000410000 */
[-C--:B------:R-:W-:Y:S01]  /*6fa0*/  FMUL.FTZ R30, R30, R169.reuse ;  /* 0x000000a91e1e7220 */ /* 0x080fe20000410000 */
[----:B------:R-:W-:Y:S01]  /*6fb0*/  FMUL.FTZ R31, R31, R169 ;  /* 0x000000a91f1f7220 */ /* 0x000fe20000410000 */
[----:B------:R-:W2:Y:S01]  /*6fc0*/  MUFU.EX2 R181, R181 ;  /* 0x000000b500b57308 */ /* 0x000ea20000000800 */
[----:B0-----:R-:W-:Y:S01]  /*6fd0*/  FADD.FTZ R17, R179, R6 ;  /* 0x00000006b3117221 */ /* 0x001fe20000010000 */
[----:B------:R-:W-:Y:S01]  /*6fe0*/  F2FP.BF16.F32.PACK_AB R164, R180, R179 ;  /* 0x000000b3b4a4723e */ /* 0x000fe200000010ff */
[----:B------:R0:W-:Y:S01]  /*6ff0*/  STSM.16.M88.4 [R10+0x26800], R152 ;  /* 0x026800980a007844 */ /* 0x0001e20000000200 */
[-C--:B------:R-:W-:Y:S01]  /*7000*/  FMUL.FTZ R34, R34, R169.reuse ;  /* 0x000000a922227220 */ /* 0x080fe20000410000 */
[----:B------:R-:W-:Y:S01]  /*7010*/  FADD.FTZ R6, R180, R17 ;  /* 0x00000011b4067221 */ /* 0x000fe20000010000 */
[-C--:B------:R-:W-:Y:S01]  /*7020*/  FMUL.FTZ R35, R35, R169.reuse ;  /* 0x000000a923237220 */ /* 0x080fe20000410000 */
[----:B------:R0:W-:Y:S01]  /*7030*/  STSM.16.M88.4 [R8], R156 ;  /* 0x0000009c08007844 */ /* 0x0001e20000000200 */
[----:B------:R-:W3:Y:S01]  /*7040*/  MUFU.EX2 R182, R182 ;  /* 0x000000b600b67308 */ /* 0x000ee20000000800 */
[----:B-1----:R-:W-:Y:S01]  /*7050*/  FADD.FTZ R19, R5, R18 ;  /* 0x0000001205137221 */ /* 0x002fe20000010000 */
[-C--:B------:R-:W-:Y:S01]  /*7060*/  FMUL.FTZ R38, R38, R169.reuse ;  /* 0x000000a926267220 */ /* 0x080fe20000410000 */
[----:B------:R0:W-:Y:S01]  /*7070*/  STSM.16.M88.4 [R9], R160 ;  /* 0x000000a009007844 */ /* 0x0001e20000000200 */
        /* <DEDUP_REMOVED lines=13> */
[----:B---3--:R-:W-:Y:S01]  /*7150*/  F2FP.BF16.F32.PACK_AB R166, R182, R181 ;  /* 0x000000b5b6a6723e */ /* 0x008fe200000010ff */
[-C--:B------:R-:W-:Y:S01]  /*7160*/  FMUL.FTZ R59, R59, R169.reuse ;  /* 0x000000a93b3b7220 */ /* 0x080fe20000410000 */
        /* <DEDUP_REMOVED lines=8> */
[----:B------:R-:W-:Y:S01]  /*71f0*/  FADD.FTZ R5, R182, R17 ;  /* 0x00000011b6057221 */ /* 0x000fe20000010000 */
        /* <DEDUP_REMOVED lines=10> */
[-C--:B------:R-:W-:Y:S01]  /*72a0*/  FMUL.FTZ R90, R90, R169.reuse ;  /* 0x000000a95a5a7220 */ /* 0x080fe20000410000 */
[-C--:B------:R-:W-:Y:S01]  /*72b0*/  FMUL.FTZ R91, R91, R169.reuse ;  /* 0x000000a95b5b7220 */ /* 0x080fe20000410000 */
[----:B------:R-:W-:Y:S01]  /*72c0*/  FMUL.FTZ R94, R94, R169 ;  /* 0x000000a95e5e7220 */ /* 0x000fe20000410000 */
[C---:B---3--:R-:W-:Y:S01]  /*72d0*/  F2FP.BF16.F32.PACK_AB R167, R16.reuse, R173 ;  /* 0x000000ad10a7723e */ /* 0x048fe200000010ff */
        /* <DEDUP_REMOVED lines=31> */
[----:B0-----:R-:W-:Y:S06]  /*74d0*/  @!P0 BRA `(.L_x_7207) ;  /* 0x0000000000048947 */ /* 0x001fec0003800000 */
[----:B------:R-:W-:Y:S01]  /*74e0*/  BPT.TRAP 0x1 ;  /* 0x000000040000795c */ /* 0x000fe20000300000 */
.L_x_7207:
[----:B------:R0:W1:Y:S01]  /*74f0*/  SYNCS.PHASECHK.TRANS64.TRYWAIT P3, [UR30+0x28c50], R13 ;  /* 0x028c500dff0075a7 */ /* 0x000062000806015e */
[----:B------:R-:W-:Y:S05]  /*7500*/  @!P0 BRA `(.L_x_7208) ;  /* 0x0000000000048947 */ /* 0x000fea0003800000 */
[----:B------:R-:W-:Y:S01]  /*7510*/  BPT.TRAP 0x1 ;  /* 0x000000040000795c */ /* 0x000fe20000300000 */
.L_x_7208:
[----:B-1----:R-:W-:Y:S05]  /*7520*/  @P3 BRA `(.L_x_7209) ;  /* 0x0000000000083947 */ /* 0x002fea0003800000 */
[----:B------:R-:W1:Y:S02]  /*7530*/  SYNCS.PHASECHK.TRANS64.TRYWAIT P3, [UR30+0x28c50], R13 ;  /* 0x028c500dff0075a7 */ /* 0x000e64000806015e */
[----:B-1----:R-:W-:Y:S05]  /*7540*/  @!P3 BRA `(.L_x_7210) ;  /* 0x0000009800c0b947 */ /* 0x002fea0003800000 */
.L_x_7209:
[----:B------:R-:W-:Y:S01]  /*7550*/  ULEA UR6, UR4, UR38, 0xc ;  /* 0x0000002604067291 */ /* 0x000fe2000f8e603f */
[----:B------:R-:W-:Y:S01]  /*7560*/  WARPGROUP.ARRIVE ;  /* 0x00000000000079c5 */ /* 0x000fe20000000000 */
[----:B------:R-:W-:Y:S01]  /*7570*/  UMOV UR11, 0x40000040 ;  /* 0x40000040000b7882 */ /* 0x000fe20000000000 */
[----:B------:R-:W-:Y:S01]  /*7580*/  UISETP.GT.AND UP1, UPT, UR41, UR25, UPT ;  /* 0x000000192900728c */ /* 0x000fe2000bf24270 */
[----:B-1----:R-:W-:Y:S01]  /*7590*/  @!P1 VIADD R14, R14, 0x28c60 ;  /* 0x00028c600e0e9836 */ /* 0x002fe20000000000 */
[----:B------:R-:W-:Y:S01]  /*75a0*/  UIADD3 UR41, UR41, -0x1, URZ ;  /* 0xffffffff29297890 */ /* 0x000fe2000fffe03f */
[----:B------:R-:W-:Y:S01]  /*75b0*/  MOV R15, R3 ;  /* 0x00000003000f7202 */ /* 0x000fe20000000f00 */
[----:B------:R-:W-:Y:S02]  /*75c0*/  UMOV UR10, UR6 ;  /* 0x00000006000a7c82 */ /* 0x000fe40008000000 */
[----:B------:R-:W-:Y:S01]  /*75d0*/  HGMMA.64x256x16.F32.BF16 R24, R152, gdesc[UR8].tnspB, R24, gsb0 ;  /* 0x43e0000898187df0 */ /* 0x000fe20008001818 */
[----:B------:R-:W-:Y:S01]  /*75e0*/  UIADD3 UR10, UR6, 0x80, URZ ;  /* 0x00000080060a7890 */ /* 0x000fe2000fffe03f */
[----:B------:R-:W-:Y:S01]  /*75f0*/  PLOP3.LUT P3, PT, PT, PT, UP1, 0x80, 0x0 ;  /* 0x000000000000781c */ /* 0x000fe20003f6f018 */
[----:B------:R-:W-:Y:S01]  /*7600*/  UMOV UR11, 0x40000040 ;  /* 0x40000040000b7882 */ /* 0x000fe20000000000 */
[----:B------:R-:W-:Y:S01]  /*7610*/  @!P1 PRMT R14, RZ, 0x654, R14 ;  /* 0x00000654ff0e9816 */ /* 0x000fe2000000000e */
[----:B------:R-:W-:-:S02]  /*7620*/  WARPGROUP.DEPBAR.LE gsb0, 0x0 ;  /* 0x00008000000079c5 */ /* 0x000fc40000010000 */
[----:B------:R-:W-:-:S15]  /*7630*/  WARPGROUP.ARRIVE ;  /* 0x00000000000079c5 */ /* 0x000fde0000000000 */
[----:B------:R-:W-:-:S06]  /*7640*/  NOP ;  /* 0x0000000000007918 */ /* 0x000fcc0000000000 */
        /* <DEDUP_REMOVED lines=25> */
[----:B-1----:R-:W-:Y:S01]  /*77e0*/  IMAD.MOV.U32 R14, RZ, RZ, R4 ;  /* 0x000000ffff0e7224 */ /* 0x002fe200078e0004 */
[----:B------:R-:W-:Y:S06]  /*77f0*/  @P3 BRA `(.L_x_7211) ;  /* 0xffffffdc00943947 */ /* 0x000fec000383ffff */
.L_x_7202:
[----:B------:R-:W-:-:S06]  /*7800*/  UISETP.GE.AND UP0, UPT, UR41, UR40, UPT ;  /* 0x000000282900728c */ /* 0x000fcc000bf06270 */
[----:B------:R-:W-:-:S13]  /*7810*/  PLOP3.LUT P2, PT, PT, PT, UP0, 0x80, 0x0 ;  /* 0x000000000000781c */ /* 0x000fda0003f4f008 */
[----:B------:R-:W-:Y:S05]  /*7820*/  @!P2 BRA `(.L_x_7212) ;  /* 0x0000001c002ca947 */ /* 0x000fea0003800000 */
[----:B01----:R-:W-:Y:S01]  /*7830*/  IMAD.MOV.U32 R13, RZ, RZ, R4 ;  /* 0x000000ffff0d7224 */ /* 0x003fe200078e0004 */
[----:B------:R-:W-:Y:S01]  /*7840*/  UMOV UR6, UR4 ;  /* 0x0000000400067c82 */ /* 0x000fe20008000000 */
[----:B------:R-:W-:Y:S01]  /*7850*/  IMAD.MOV.U32 R18, RZ, RZ, R3 ;  /* 0x000000ffff127224 */ /* 0x000fe200078e0003 */
[----:B------:R-:W-:Y:S01]  /*7860*/  ULDC UR25, c[0x0][0x9d8] ;  /* 0x0002760000197ab9 */ /* 0x000fe20000000800 */
[----:B------:R-:W-:-:S05]  /*7870*/  ULDC UR7, c[0x0][0x988] ;  /* 0x0002620000077ab9 */ /* 0x000fca0000000800 */
.L_x_7221:
[----:B------:R-:W-:-:S04]  /*7880*/  UIADD3 UR4, UR6, 0x1, URZ ;  /* 0x0000000106047890 */ /* 0x000fc8000fffe03f */
[----:B------:R-:W-:-:S04]  /*7890*/  UISETP.NE.AND UP0, UPT, UR4, 0x2, UPT ;  /* 0x000000020400788c */ /* 0x000fc8000bf05270 */
[----:B------:R-:W-:Y:S02]  /*78a0*/  USEL UR10, URZ, 0x1, UP0 ;  /* 0x000000013f0a7887 */ /* 0x000fe40008000000 */
[----:B------:R-:W-:Y:S02]  /*78b0*/  USEL UR4, UR4, URZ, UP0 ;  /* 0x0000003f04047287 */ /* 0x000fe40008000000 */
[----:B------:R-:W-:Y:S01]  /*78c0*/  ULOP3.LUT UR5, UR5, UR10, URZ, 0x3c, !UPT ;  /* 0x0000000a05057292 */ /* 0x000fe2000f8e3c3f */
[----:B-1--4-:R-:W-:Y:S11]  /*78d0*/  @!P0 BRA `(.L_x_7213) ;  /* 0x0000000000048947 */ /* 0x012ff60003800000 */
[----:B------:R-:W-:Y:S01]  /*78e0*/  BPT.TRAP 0x1 ;  /* 0x000000040000795c */ /* 0x000fe20000300000 */
.L_x_7213:
[----:B------:R-:W-:Y:S01]  /*78f0*/  ULEA UR26, UR4, UR39, 0x3 ;  /* 0x00000027041a7291 */ /* 0x000fe2000f8e183f */
[----:B------:R-:W-:-:S04]  /*7900*/  MOV R11, UR5 ;  /* 0x00000005000b7c02 */ /* 0x000fc80008000f00 */
[----:B------:R-:W-:-:S04]  /*7910*/  SHF.L.U32 R11, R11, 0x1f, RZ ;  /* 0x0000001f0b0b7819 */ /* 0x000fc800000006ff */
[----:B------:R0:W1:Y:S01]  /*7920*/  SYNCS.PHASECHK.TRANS64.TRYWAIT P2, [UR26+0x28c30], R11 ;  /* 0x028c300bff0075a7 */ /* 0x000062000804015a */
[----:B------:R-:W-:Y:S05]  /*7930*/  @!P0 BRA `(.L_x_7214) ;  /* 0x0000000000048947 */ /* 0x000fea0003800000 */
[----:B------:R-:W-:Y:S01]  /*7940*/  BPT.TRAP 0x1 ;  /* 0x000000040000795c */ /* 0x000fe20000300000 */
.L_x_7214:
[----:B-1----:R-:W-:Y:S05]  /*7950*/  @P2 BRA `(.L_x_7215) ;  /* 0x0000000000082947 */ /* 0x002fea0003800000 */
[----:B------:R-:W1:Y:S02]  /*7960*/  SYNCS.PHASECHK.TRANS64.TRYWAIT P2, [UR26+0x28c30], R11 ;  /* 0x028c300bff0075a7 */ /* 0x000e64000804015a */
[----:B-1----:R-:W-:Y:S05]  /*7970*/  @!P2 BRA `(.L_x_7216) ;  /* 0x0000009400c8a947 */ /* 0x002fea0003800000 */
.L_x_7215:
        /* <DEDUP_REMOVED lines=35> */
[----:B---3--:R-:W-:Y:S01]  /*7bb0*/  FMUL.FTZ R14, R155, UR25 ;  /* 0x000000199b0e7c20 */ /* 0x008fe20008410000 */
        /* <DEDUP_REMOVED lines=11> */
[----:B------:R-:W-:-:S05]  /*7c70*/  FMUL.FTZ R169, R179, UR25 ;  /* 0x00000019b3a97c20 */ /* 0x000fca0008410000 */
        /* <DEDUP_REMOVED lines=8> */
[----:B------:R-:W-:Y:S01]  /*7d00*/  FMUL.FTZ R158, R177, UR25 ;  /* 0x00000019b19e7c20 */ /* 0x000fe20008410000 */
[----:B------:R-:W-:-:S05]  /*7d10*/  IMAD.U32 R177, RZ, RZ, UR6 ;  /* 0x00000006ffb17e24 */ /* 0x000fca000f8e00ff */
        /* <DEDUP_REMOVED lines=16> */
[----:B-1----:R-:W-:Y:S01]  /*7e20*/  FMNMX.FTZ R3, R157, R162, !PT ;  /* 0x000000a29d037209 */ /* 0x002fe20007810000 */
[----:B------:R-:W-:Y:S01]  /*7e30*/  FMUL.FTZ R162, R163, UR25 ;  /* 0x00000019a3a27c20 */ /* 0x000fe20008410000 */
[----:B------:R-:W-:Y:S01]  /*7e40*/  FMUL.FTZ R163, R166, UR25 ;  /* 0x00000019a6a37c20 */ /* 0x000fe20008410000 */
[----:B------:R-:W-:Y:S01]  /*7e50*/  FMUL.FTZ R166, R171, UR25 ;  /* 0x00000019aba67c20 */ /* 0x000fe20008410000 */
[----:B------:R-:W-:-:S03]  /*7e60*/  FMUL.FTZ R171, R182, UR25 ;  /* 0x00000019b6ab7c20 */ /* 0x000fc60008410000 */
[----:B------:R-:W1:Y:S01]  /*7e70*/  MUFU.TANH R161, R161 ;  /* 0x000000a100a17308 */ /* 0x000e620000002400 */
[----:B--2---:R-:W-:-:S07]  /*7e80*/  FMNMX.FTZ R164, R158, R3, !PT ;  /* 0x000000039ea47209 */ /* 0x004fce0007810000 */
[----:B------:R-:W2:Y:S01]  /*7e90*/  MUFU.TANH R12, R12 ;  /* 0x0000000c000c7308 */ /* 0x000ea20000002400 */
[----:B---3--:R-:W-:-:S07]  /*7ea0*/  FMNMX.FTZ R164, R159, R164, !PT ;  /* 0x000000a49fa47209 */ /* 0x008fce0007810000 */
[----:B------:R-:W3:Y:S01]  /*7eb0*/  MUFU.TANH R14, R14 ;  /* 0x0000000e000e7308 */ /* 0x000ee20000002400 */
[----:B-1----:R-:W-:Y:S01]  /*7ec0*/  FMNMX.FTZ R3, R161, R164, !PT ;  /* 0x000000a4a1037209 */ /* 0x002fe20007810000 */
[----:B------:R-:W-:Y:S01]  /*7ed0*/  FMUL.FTZ R164, R167, UR25 ;  /* 0x00000019a7a47c20 */ /* 0x000fe20008410000 */
[----:B------:R-:W-:-:S03]  /*7ee0*/  FMUL.FTZ R167, R174, UR25 ;  /* 0x00000019aea77c20 */ /* 0x000fc60008410000 */
        /* <DEDUP_REMOVED lines=15> */
[----:B------:R-:W0:Y:S08]  /*7fe0*/  MUFU.TANH R164, R164 ;  /* 0x000000a400a47308 */ /* 0x000e300000002400 */
[----:B------:R-:W4:Y:S01]  /*7ff0*/  MUFU.TANH R165, R165 ;  /* 0x000000a500a57308 */ /* 0x000f220000002400 */
[----:B--2---:R-:W-:-:S02]  /*8000*/  FMNMX.FTZ R3, R174, R175, !PT ;  /* 0x000000afae037209 */ /* 0x004fc40007810000 */
[----:B-1----:R-:W-:-:S03]  /*8010*/  FMNMX.FTZ R174, R162, R173, !PT ;  /* 0x000000ada2ae7209 */ /* 0x002fc60007810000 */
[----:B------:R-:W-:Y:S02]  /*8020*/  FMUL.FTZ R184, R3, UR7 ;  /* 0x0000000703b87c20 */ /* 0x000fe40008410000 */
[----:B------:R-:W1:Y:S01]  /*8030*/  MUFU.TANH R166, R166 ;  /* 0x000000a600a67308 */ /* 0x000e620000002400 */
[----:B---3--:R-:W-:Y:S01]  /*8040*/  FMNMX.FTZ R173, R163, R174, !PT ;  /* 0x000000aea3ad7209 */ /* 0x008fe20007810000 */
[----:B------:R-:W-:Y:S01]  /*8050*/  FADD.FTZ R18, -R3, R18 ;  /* 0x0000001203127221 */ /* 0x000fe20000010100 */
[--C-:B------:R-:W-:Y:S01]  /*8060*/  FFMA.FTZ R176, R152, UR7, -R184.reuse ;  /* 0x0000000798b07c23 */ /* 0x100fe200080108b8 */
[--C-:B------:R-:W-:Y:S01]  /*8070*/  FFMA.FTZ R17, R17, UR7, -R184.reuse ;  /* 0x0000000711117c23 */ /* 0x100fe200080108b8 */
[----:B0-----:R-:W-:Y:S01]  /*8080*/  FMNMX.FTZ R174, R164, R173, !PT ;  /* 0x000000ada4ae7209 */ /* 0x001fe20007810000 */
[----:B------:R-:W-:Y:S01]  /*8090*/  FMUL.FTZ R18, R18, UR7 ;  /* 0x0000000712127c20 */ /* 0x000fe20008410000 */
[--C-:B------:R-:W-:Y:S01]  /*80a0*/  FFMA.FTZ R19, R19, UR7, -R184.reuse ;  /* 0x0000000713137c23 */ /* 0x100fe200080108b8 */
[----:B------:R-:W0:Y:S01]  /*80b0*/  MUFU.TANH R167, R167 ;  /* 0x000000a700a77308 */ /* 0x000e220000002400 */
[----:B----4-:R-:W-:Y:S01]  /*80c0*/  FMNMX.FTZ R173, R165, R174, !PT ;  /* 0x000000aea5ad7209 */ /* 0x010fe20007810000 */
[--C-:B------:R-:W-:Y:S01]  /*80d0*/  FFMA.FTZ R20, R20, UR7, -R184.reuse ;  /* 0x0000000714147c23 */ /* 0x100fe200080108b8 */
[--C-:B------:R-:W-:Y:S01]  /*80e0*/  FFMA.FTZ R21, R21, UR7, -R184.reuse ;  /* 0x0000000715157c23 */ /* 0x100fe200080108b8 */
[--C-:B------:R-:W-:Y:S01]  /*80f0*/  FFMA.FTZ R22, R22, UR7, -R184.reuse ;  /* 0x0000000716167c23 */ /* 0x100fe200080108b8 */
[--C-:B------:R-:W-:Y:S01]  /*8100*/  FFMA.FTZ R23, R23, UR7, -R184.reuse ;  /* 0x0000000717177c23 */ /* 0x100fe200080108b8 */
[--C-:B------:R-:W-:Y:S01]  /*8110*/  FFMA.FTZ R153, R153, UR7, -R184.reuse ;  /* 0x0000000799997c23 */ /* 0x100fe200080108b8 */
[--C-:B------:R-:W-:Y:S01]  /*8120*/  FFMA.FTZ R178, R154, UR7, -R184.reuse ;  /* 0x000000079ab27c23 */ /* 0x100fe200080108b8 */
[----:B------:R-:W2:Y:S01]  /*8130*/  MUFU.TANH R168, R168 ;  /* 0x000000a800a87308 */ /* 0x000ea20000002400 */
[----:B-1----:R-:W-:Y:S01]  /*8140*/  FMNMX.FTZ R174, R166, R173, !PT ;  /* 0x000000ada6ae7209 */ /* 0x002fe20007810000 */
[--C-:B------:R-:W-:Y:S01]  /*8150*/  FFMA.FTZ R155, R155, UR7, -R184.reuse ;  /* 0x000000079b9b7c23 */ /* 0x100fe200080108b8 */
[--C-:B------:R-:W-:Y:S01]  /*8160*/  FFMA.FTZ R180, R156, UR7, -R184.reuse ;  /* 0x000000079cb47c23 */ /* 0x100fe200080108b8 */
[--C-:B------:R-:W-:Y:S01]  /*8170*/  FFMA.FTZ R157, R157, UR7, -R184.reuse ;  /* 0x000000079d9d7c23 */ /* 0x100fe200080108b8 */
[--C-:B------:R-:W-:Y:S01]  /*8180*/  FFMA.FTZ R182, R158, UR7, -R184.reuse ;  /* 0x000000079eb67c23 */ /* 0x100fe200080108b8 */
[----:B------:R-:W-:Y:S01]  /*8190*/  FFMA.FTZ R159, R159, UR7, -R184 ;  /* 0x000000079f9f7c23 */ /* 0x000fe200080108b8 */
[----:B------:R-:W-:Y:S01]  /*81a0*/  @!P2 IMAD R154, R177, 0x40, R0 ;  /* 0x00000040b19aa824 */ /* 0x000fe200078e0200 */
[----:B------:R-:W1:Y:S01]  /*81b0*/  MUFU.TANH R170, R170 ;  /* 0x000000aa00aa7308 */ /* 0x000e620000002400 */
[----:B0-----:R-:W-:Y:S01]  /*81c0*/  FMNMX.FTZ R173, R167, R174, !PT ;  /* 0x000000aea7ad7209 */ /* 0x001fe20007810000 */
[--C-:B------:R-:W-:Y:S01]  /*81d0*/  FFMA.FTZ R174, R4, UR7, -R184.reuse ;  /* 0x0000000704ae7c23 */ /* 0x100fe200080108b8 */
[----:B------:R-:W-:Y:S01]  /*81e0*/  FFMA.FTZ R184, R161, UR7, -R184 ;  /* 0x00000007a1b87c23 */ /* 0x000fe200080108b8 */
[----:B------:R-:W-:-:S04]  /*81f0*/  @!P2 LEA R154, R154, UR39, 0x2 ;  /* 0x000000279a9aac11 */ /* 0x000fc8000f8e10ff */
[----:B------:R-:W0:Y:S01]  /*8200*/  MUFU.TANH R169, R169 ;  /* 0x000000a900a97308 */ /* 0x000e220000002400 */
[----:B--2---:R-:W-:-:S07]  /*8210*/  FMNMX.FTZ R173, R168, R173, !PT ;  /* 0x000000ada8ad7209 */ /* 0x004fce0007810000 */
[----:B------:R-:W2:Y:S01]  /*8220*/  MUFU.TANH R171, R171 ;  /* 0x000000ab00ab7308 */ /* 0x000ea20000002400 */
[----:B-1----:R-:W-:-:S07]  /*8230*/  FMNMX.FTZ R4, R170, R173, !PT ;  /* 0x000000adaa047209 */ /* 0x002fce0007810000 */
[----:B------:R-:W1:Y:S01]  /*8240*/  MUFU.TANH R172, R172 ;  /* 0x000000ac00ac7308 */ /* 0x000e620000002400 */
[----:B0-----:R-:W-:-:S07]  /*8250*/  FMNMX.FTZ R4, R169, R4, !PT ;  /* 0x00000004a9047209 */ /* 0x001fce0007810000 */
[----:B------:R-:W0:Y:S01]  /*8260*/  MUFU.EX2 R18, R18 ;  /* 0x0000001200127308 */ /* 0x000e220000000800 */
[----:B--2---:R-:W-:-:S07]  /*8270*/  FMNMX.FTZ R173, R171, R4, !PT ;  /* 0x00000004abad7209 */ /* 0x004fce0007810000 */
[----:B------:R-:W2:Y:S01]  /*8280*/  MUFU.EX2 R17, R17 ;  /* 0x0000001100117308 */ /* 0x000ea20000000800 */
[----:B-1----:R-:W-:-:S05]  /*8290*/  FMNMX.FTZ R173, R172, R173, !PT ;  /* 0x000000adacad7209 */ /* 0x002fca0007810000 */
[----:B------:R-:W1:Y:S02]  /*82a0*/  SHFL.BFLY PT, R4, R173, 0x2, 0x1f ;  /* 0x0c401f00ad047f89 */ /* 0x000e6400000e0000 */
[----:B------:R-:W3:Y:S01]  /*82b0*/  MUFU.EX2 R174, R174 ;  /* 0x000000ae00ae7308 */ /* 0x000ee20000000800 */
[-C--:B0-----:R-:W-:Y:S01]  /*82c0*/  FMUL.FTZ R24, R24, R18.reuse ;  /* 0x0000001218187220 */ /* 0x081fe20000410000 */
[-C--:B------:R-:W-:Y:S01]  /*82d0*/  FMUL.FTZ R25, R25, R18.reuse ;  /* 0x0000001219197220 */ /* 0x080fe20000410000 */
[-C--:B------:R-:W-:Y:S01]  /*82e0*/  FMUL.FTZ R28, R28, R18.reuse ;  /* 0x000000121c1c7220 */ /* 0x080fe20000410000 */
[-C--:B------:R-:W-:Y:S01]  /*82f0*/  FMUL.FTZ R29, R29, R18.reuse ;  /* 0x000000121d1d7220 */ /* 0x080fe20000410000 */
[-C--:B------:R-:W-:Y:S01]  /*8300*/  FMUL.FTZ R32, R32, R18.reuse ;  /* 0x0000001220207220 */ /* 0x080fe20000410000 */
[-C--:B------:R-:W-:Y:S01]  /*8310*/  FMUL.FTZ R33, R33, R18.reuse ;  /* 0x0000001221217220 */ /* 0x080fe20000410000 */
[-C--:B------:R-:W-:Y:S01]  /*8320*/  FMUL.FTZ R36, R36, R18.reuse ;  /* 0x0000001224247220 */ /* 0x080fe20000410000 */
[----:B------:R-:W0:Y:S01]  /*8330*/  MUFU.EX2 R19, R19 ;  /* 0x0000001300137308 */ /* 0x000e220000000800 */
        /* <DEDUP_REMOVED lines=12> */
[----:B------:R-:W-:Y:S01]  /*8400*/  FMUL.FTZ R57, R57, R18 ;  /* 0x0000001239397220 */ /* 0x000fe20000410000 */
[----:B-1----:R-:W-:Y:S01]  /*8410*/  FMNMX.FTZ R152, R173, R4, !PT ;  /* 0x00000004ad987209 */ /* 0x002fe20007810000 */
[-C--:B------:R-:W-:Y:S01]  /*8420*/  FMUL.FTZ R60, R60, R18.reuse ;  /* 0x000000123c3c7220 */ /* 0x080fe20000410000 */
[----:B------:R-:W1:Y:S01]  /*8430*/  MUFU.EX2 R21, R21 ;  /* 0x0000001500157308 */ /* 0x000e620000000800 */
[-C--:B------:R-:W-:Y:S01]  /*8440*/  FMUL.FTZ R61, R61, R18.reuse ;  /* 0x000000123d3d7220 */ /* 0x080fe20000410000 */
[-C--:B------:R-:W-:Y:S01]  /*8450*/  FMUL.FTZ R64, R64, R18.reuse ;  /* 0x0000001240407220 */ /* 0x080fe20000410000 */
[----:B------:R-:W4:Y:S01]  /*8460*/  SHFL.BFLY PT, R173, R152, 0x1, 0x1f ;  /* 0x0c201f0098ad7f89 */ /* 0x000f2200000e0000 */
        /* <DEDUP_REMOVED lines=23> */
[----:B----4-:R-:W-:Y:S01]  /*85e0*/  FMNMX.FTZ R4, R152, R173, !PT ;  /* 0x000000ad98047209 */ /* 0x010fe20007810000 */
[-C--:B------:R-:W-:Y:S01]  /*85f0*/  FMUL.FTZ R105, R105, R18.reuse ;  /* 0x0000001269697220 */ /* 0x080fe20000410000 */
[----:B------:R-:W-:Y:S01]  /*8600*/  @!P1 IADD3 R152, R190, 0x28c40, RZ ;  /* 0x00028c40be989810 */ /* 0x000fe20007ffe0ff */
[-C--:B------:R-:W-:Y:S01]  /*8610*/  FMUL.FTZ R108, R108, R18.reuse ;  /* 0x000000126c6c7220 */ /* 0x080fe20000410000 */
[-C--:B------:R-:W-:Y:S01]  /*8620*/  FMUL.FTZ R109, R109, R18.reuse ;  /* 0x000000126d6d7220 */ /* 0x080fe20000410000 */
[C---:B------:R-:W-:Y:S01]  /*8630*/  FADD.FTZ R13, -R4.reuse, R13 ;  /* 0x0000000d040d7221 */ /* 0x040fe20000010100 */
[----:B------:R-:W-:Y:S01]  /*8640*/  FMUL.FTZ R175, R4, UR7 ;  /* 0x0000000704af7c20 */ /* 0x000fe20008410000 */
[----:B------:R-:W-:Y:S01]  /*8650*/  @!P1 PRMT R152, RZ, 0x654, R152 ;  /* 0x00000654ff989816 */ /* 0x000fe20000000098 */
[----:B------:R-:W-:Y:S01]  /*8660*/  MUFU.EX2 R153, R153 ;  /* 0x0000009900997308 */ /* 0x000fe20000000800 */
[----:B------:R-:W-:Y:S01]  /*8670*/  FMUL.FTZ R13, R13, UR7 ;  /* 0x000000070d0d7c20 */ /* 0x000fe20008410000 */
[--C-:B------:R-:W-:Y:S01]  /*8680*/  FFMA.FTZ R12, R12, UR7, -R175.reuse ;  /* 0x000000070c0c7c23 */ /* 0x100fe200080108af */
[--C-:B------:R-:W-:Y:S01]  /*8690*/  FFMA.FTZ R161, R14, UR7, -R175.reuse ;  /* 0x000000070ea17c23 */ /* 0x100fe200080108af */
[--C-:B------:R-:W-:Y:S01]  /*86a0*/  FFMA.FTZ R14, R15, UR7, -R175.reuse ;  /* 0x000000070f0e7c23 */ /* 0x100fe200080108af */
[--C-:B------:R-:W-:Y:S01]  /*86b0*/  FFMA.FTZ R15, R16, UR7, -R175.reuse ;  /* 0x00000007100f7c23 */ /* 0x100fe200080108af */
[--C-:B------:R-:W-:Y:S01]  /*86c0*/  FFMA.FTZ R16, R160, UR7, -R175.reuse ;  /* 0x00000007a0107c23 */ /* 0x100fe200080108af */
[----:B------:R3:W-:Y:S01]  /*86d0*/  @!P1 SYNCS.ARRIVE.TRANS64.RED.A1T0 RZ, [R152+URZ], RZ ;  /* 0x000000ff98ff99a7 */ /* 0x0007e2000810043f */
[----:B------:R-:W4:Y:S01]  /*86e0*/  MUFU.EX2 R13, R13 ;  /* 0x0000000d000d7308 */ /* 0x000f220000000800 */
[--C-:B------:R-:W-:Y:S01]  /*86f0*/  FFMA.FTZ R173, R162, UR7, -R175.reuse ;  /* 0x00000007a2ad7c23 */ /* 0x100fe200080108af */
[--C-:B------:R-:W-:Y:S01]  /*8700*/  FFMA.FTZ R163, R163, UR7, -R175.reuse ;  /* 0x00000007a3a37c23 */ /* 0x100fe200080108af */
[--C-:B------:R-:W-:Y:S01]  /*8710*/  FFMA.FTZ R164, R164, UR7, -R175.reuse ;  /* 0x00000007a4a47c23 */ /* 0x100fe200080108af */
[--C-:B------:R-:W-:Y:S01]  /*8720*/  FFMA.FTZ R165, R165, UR7, -R175.reuse ;  /* 0x00000007a5a57c23 */ /* 0x100fe200080108af */
[--C-:B------:R-:W-:Y:S01]  /*8730*/  FFMA.FTZ R166, R166, UR7, -R175.reuse ;  /* 0x00000007a6a67c23 */ /* 0x100fe200080108af */
[----:B------:R-:W-:Y:S01]  /*8740*/  FFMA.FTZ R167, R167, UR7, -R175 ;  /* 0x00000007a7a77c23 */ /* 0x000fe200080108af */
[----:B---3--:R-:W-:Y:S01]  /*8750*/  FADD.FTZ R152, R174, R5 ;  /* 0x00000005ae987221 */ /* 0x008fe20000010000 */
[----:B------:R-:W3:Y:S01]  /*8760*/  MUFU.EX2 R12, R12 ;  /* 0x0000000c000c7308 */ /* 0x000ee20000000800 */
[--C-:B------:R-:W-:Y:S01]  /*8770*/  FFMA.FTZ R168, R168, UR7, -R175.reuse ;  /* 0x00000007a8a87c23 */ /* 0x100fe200080108af */
[--C-:B------:R-:W-:Y:S01]  /*8780*/  FFMA.FTZ R170, R170, UR7, -R175.reuse ;  /* 0x00000007aaaa7c23 */ /* 0x100fe200080108af */
[----:B0-----:R-:W-:Y:S01]  /*8790*/  FADD.FTZ R5, R19, R152 ;  /* 0x0000009813057221 */ /* 0x001fe20000010000 */
[--C-:B------:R-:W-:Y:S01]  /*87a0*/  FFMA.FTZ R169, R169, UR7, -R175.reuse ;  /* 0x00000007a9a97c23 */ /* 0x100fe200080108af */
[--C-:B------:R-:W-:Y:S01]  /*87b0*/  FFMA.FTZ R171, R171, UR7, -R175.reuse ;  /* 0x00000007abab7c23 */ /* 0x100fe200080108af */
[----:B------:R-:W-:Y:S01]  /*87c0*/  FFMA.FTZ R172, R172, UR7, -R175 ;  /* 0x00000007acac7c23 */ /* 0x000fe200080108af */
[----:B--2---:R-:W-:Y:S01]  /*87d0*/  FADD.FTZ R152, R20, R5 ;  /* 0x0000000514987221 */ /* 0x004fe20000010000 */
[----:B------:R-:W0:Y:S01]  /*87e0*/  MUFU.EX2 R161, R161 ;  /* 0x000000a100a17308 */ /* 0x000e220000000800 */
[----:B------:R-:W-:Y:S01]  /*87f0*/  @!P2 STS [R154+0x28800], R18 ;  /* 0x028800129a00a388 */ /* 0x000fe20000000800 */
[-C--:B------:R-:W-:Y:S01]  /*8800*/  FMUL.FTZ R112, R112, R18.reuse ;  /* 0x0000001270707220 */ /* 0x080fe20000410000 */
[----:B-1----:R-:W-:Y:S01]  /*8810*/  FADD.FTZ R175, R21, R152 ;  /* 0x0000009815af7221 */ /* 0x002fe20000010000 */
[-C--:B------:R-:W-:Y:S01]  /*8820*/  FMUL.FTZ R113, R113, R18.reuse ;  /* 0x0000001271717220 */ /* 0x080fe20000410000 */
[----:B----4-:R1:W-:Y:S01]  /*8830*/  @!P2 STS [R154+0x28820], R13 ;  /* 0x0288200d9a00a388 */ /* 0x0103e20000000800 */
[----:B------:R-:W-:Y:S01]  /*8840*/  FMUL.FTZ R116, R116, R18 ;  /* 0x0000001274747220 */ /* 0x000fe20000410000 */
[----:B------:R-:W-:Y:S01]  /*8850*/  FADD.FTZ R152, R22, R175 ;  /* 0x000000af16987221 */ /* 0x000fe20000010000 */
[----:B------:R-:W2:Y:S01]  /*8860*/  MUFU.EX2 R14, R14 ;  /* 0x0000000e000e7308 */ /* 0x000ea20000000800 */
[----:B---3--:R-:W-:Y:S01]  /*8870*/  FFMA.FTZ R6, R13, R6, R12 ;  /* 0x000000060d067223 */ /* 0x008fe2000001000c */
[-C--:B------:R-:W-:Y:S01]  /*8880*/  FMUL.FTZ R117, R117, R18.reuse ;  /* 0x0000001275757220 */ /* 0x080fe20000410000 */
[----:B------:R-:W-:Y:S01]  /*8890*/  FADD.FTZ R175, R23, R152 ;  /* 0x0000009817af7221 */ /* 0x000fe20000010000 */
[-C--:B------:R-:W-:Y:S01]  /*88a0*/  FMUL.FTZ R120, R120, R18.reuse ;  /* 0x0000001278787220 */ /* 0x080fe20000410000 */
[-C--:B------:R-:W-:Y:S01]  /*88b0*/  FMUL.FTZ R121, R121, R18.reuse ;  /* 0x0000001279797220 */ /* 0x080fe20000410000 */
[-C--:B------:R-:W-:Y:S01]  /*88c0*/  FMUL.FTZ R124, R124, R18.reuse ;  /* 0x000000127c7c7220 */ /* 0x080fe20000410000 */
[----:B------:R-:W-:Y:S01]  /*88d0*/  FADD.FTZ R152, R176, R175 ;  /* 0x000000afb0987221 */ /* 0x000fe20000010000 */
[----:B------:R-:W3:Y:S01]  /*88e0*/  MUFU.EX2 R15, R15 ;  /* 0x0000000f000f7308 */ /* 0x000ee20000000800 */
[----:B0-----:R-:W-:Y:S01]  /*88f0*/  FADD.FTZ R5, R161, R6 ;  /* 0x00000006a1057221 */ /* 0x001fe20000010000 */
[-C--:B------:R-:W-:Y:S01]  /*8900*/  FMUL.FTZ R125, R125, R18.reuse ;  /* 0x000000127d7d7220 */ /* 0x080fe20000410000 */
[----:B------:R-:W-:Y:S01]  /*8910*/  FADD.FTZ R175, R153, R152 ;  /* 0x0000009899af7221 */ /* 0x000fe20000010000 */
        /* <DEDUP_REMOVED lines=15> */
[----:B------:R-:W-:Y:S01]  /*8a10*/  FMUL.FTZ R149, R149, R18 ;  /* 0x0000001295957220 */ /* 0x000fe20000410000 */
[----:B-1----:R-:W-:Y:S01]  /*8a20*/  F2FP.BF16.F32.PACK_AB R154, R20, R19 ;  /* 0x00000013149a723e */ /* 0x002fe200000010ff */
[----:B------:R-:W-:Y:S01]  /*8a30*/  FMUL.FTZ R26, R26, R13 ;  /* 0x0000000d1a1a7220 */ /* 0x000fe20000410000 */
[----:B------:R-:W-:Y:S01]  /*8a40*/  F2FP.BF16.F32.PACK_AB R156, R22, R21 ;  /* 0x00000015169c723e */ /* 0x000fe200000010ff */
[----:B------:R-:W-:Y:S01]  /*8a50*/  FMUL.FTZ R27, R27, R13 ;  /* 0x0000000d1b1b7220 */ /* 0x000fe20000410000 */
[----:B------:R-:W1:Y:S01]  /*8a60*/  MUFU.EX2 R163, R163 ;  /* 0x000000a300a37308 */ /* 0x000e620000000800 */
[----:B0-----:R-:W-:Y:S01]  /*8a70*/  FADD.FTZ R6, R16, R5 ;  /* 0x0000000510067221 */ /* 0x001fe20000010000 */
        /* <DEDUP_REMOVED lines=23> */
[C---:B0-----:R-:W-:Y:S01]  /*8bf0*/  FADD.FTZ R152, R178.reuse, R175 ;  /* 0x000000afb2987221 */ /* 0x041fe20000010000 */
[----:B------:R-:W-:Y:S01]  /*8c00*/  F2FP.BF16.F32.PACK_AB R160, R178, R153 ;  /* 0x00000099b2a0723e */ /* 0x000fe200000010ff */
[-C--:B------:R-:W-:Y:S01]  /*8c10*/  FMUL.FTZ R63, R63, R13.reuse ;  /* 0x0000000d3f3f7220 */ /* 0x080fe20000410000 */
[----:B------:R-:W-:Y:S01]  /*8c20*/  F2FP.BF16.F32.PACK_AB R153, R161, R12 ;  /* 0x0000000ca199723e */ /* 0x000fe200000010ff */
        /* <DEDUP_REMOVED lines=31> */
[----:B------:R-:W-:Y:S01]  /*8e20*/  F2FP.BF16.F32.PACK_AB R155, R15, R14 ;  /* 0x0000000e0f9b723e */ /* 0x000fe200000010ff */
[----:B------:R-:W-:Y:S01]  /*8e30*/  BAR.SYNC.DEFER_BLOCKING 0xf, 0x100 ;  /* 0x03c4000000007b1d */ /* 0x000fe20000010000 */
[-C--:B------:R-:W-:Y:S01]  /*8e40*/  FMUL.FTZ R107, R107, R13.reuse ;  /* 0x0000000d6b6b7220 */ /* 0x080fe20000410000 */
[-C--:B------:R-:W-:Y:S01]  /*8e50*/  FMUL.FTZ R110, R110, R13.reuse ;  /* 0x0000000d6e6e7220 */ /* 0x080fe20000410000 */
[----:B------:R-:W-:Y:S01]  /*8e60*/  FMUL.FTZ R111, R111, R13 ;  /* 0x0000000d6f6f7220 */ /* 0x000fe20000410000 */
[C---:B-1----:R-:W-:Y:S01]  /*8e70*/  FADD.FTZ R6, R188.reuse, R5 ;  /* 0x00000005bc067221 */ /* 0x042fe20000010000 */
[----:B------:R-:W-:Y:S01]  /*8e80*/  F2FP.BF16.F32.PACK_AB R161, R188, R165 ;  /* 0x000000a5bca1723e */ /* 0x000fe200000010ff */
[----:B------:R-:W1:Y:S01]  /*8e90*/  MUFU.EX2 R167, R167 ;  /* 0x000000a700a77308 */ /* 0x000e620000000800 */
[-C--:B------:R-:W-:Y:S01]  /*8ea0*/  FMUL.FTZ R114, R114, R13.reuse ;  /* 0x0000000d72727220 */ /* 0x080fe20000410000 */
[-C--:B------:R-:W-:Y:S01]  /*8eb0*/  FMUL.FTZ R115, R115, R13.reuse ;  /* 0x0000000d73737220 */ /* 0x080fe20000410000 */
[-C--:B------:R-:W-:Y:S01]  /*8ec0*/  FMUL.FTZ R118, R118, R13.reuse ;  /* 0x0000000d76767220 */ /* 0x080fe20000410000 */
[-C--:B------:R-:W-:Y:S01]  /*8ed0*/  FMUL.FTZ R119, R119, R13.reuse ;  /* 0x0000000d77777220 */ /* 0x080fe20000410000 */
[-C--:B------:R-:W-:Y:S01]  /*8ee0*/  FMUL.FTZ R122, R122, R13.reuse ;  /* 0x0000000d7a7a7220 */ /* 0x080fe20000410000 */
[----:B0-----:R-:W-:Y:S01]  /*8ef0*/  FADD.FTZ R17, R157, R18 ;  /* 0x000000129d117221 */ /* 0x001fe20000010000 */
        /* <DEDUP_REMOVED lines=11> */
[----:B------:R1:W-:Y:S01]  /*8fb0*/  STSM.16.M88.4 [R10+0x26800], R152 ;  /* 0x026800980a007844 */ /* 0x0003e20000000200 */
        /* <DEDUP_REMOVED lines=9> */
[----:B------:R-:W-:Y:S01]  /*9050*/  F2FP.BF16.F32.PACK_AB R157, R173, R16 ;  /* 0x00000010ad9d723e */ /* 0x000fe200000010ff */
[----:B------:R-:W-:-:S03]  /*9060*/  FMUL.FTZ R151, R151, R13 ;  /* 0x0000000d97977220 */ /* 0x000fc60000410000 */
[----:B------:R-:W0:Y:S01]  /*9070*/  MUFU.EX2 R170, R170 ;  /* 0x000000aa00aa7308 */ /* 0x000e220000000800 */
[----:B--2---:R-:W-:-:S07]  /*9080*/  FADD.FTZ R5, R168, R5 ;  /* 0x00000005a8057221 */ /* 0x004fce0000010000 */
[----:B------:R-:W2:Y:S01]  /*9090*/  MUFU.EX2 R184, R184 ;  /* 0x000000b800b87308 */ /* 0x000ea20000000800 */
[----:B---3--:R-:W-:-:S07]  /*90a0*/  FADD.FTZ R17, R159, R6 ;  /* 0x000000069f117221 */ /* 0x008fce0000010000 */
[----:B------:R-:W3:Y:S01]  /*90b0*/  MUFU.EX2 R169, R169 ;  /* 0x000000a900a97308 */ /* 0x000ee20000000800 */
[----:B0-----:R-:W-:-:S07]  /*90c0*/  FADD.FTZ R6, R170, R5 ;  /* 0x00000005aa067221 */ /* 0x001fce0000010000 */
[----:B------:R-:W0:Y:S01]  /*90d0*/  MUFU.EX2 R171, R171 ;  /* 0x000000ab00ab7308 */ /* 0x000e220000000800 */
[C---:B--2---:R-:W-:Y:S01]  /*90e0*/  F2FP.BF16.F32.PACK_AB R166, R184.reuse, R159 ;  /* 0x0000009fb8a6723e */ /* 0x044fe200000010ff */
[----:B------:R-:W-:Y:S01]  /*90f0*/  FADD.FTZ R5, R184, R17 ;  /* 0x00000011b8057221 */ /* 0x000fe20000010000 */
[----:B------:R-:W-:Y:S02]  /*9100*/  F2FP.BF16.F32.PACK_AB R159, R186, R163 ;  /* 0x000000a3ba9f723e */ /* 0x000fe400000010ff */
[----:B------:R-:W-:-:S03]  /*9110*/  F2FP.BF16.F32.PACK_AB R163, R168, R167 ;  /* 0x000000a7a8a3723e */ /* 0x000fc600000010ff */
[----:B------:R-:W2:Y:S01]  /*9120*/  MUFU.EX2 R172, R172 ;  /* 0x000000ac00ac7308 */ /* 0x000ea20000000800 */
[C---:B---3--:R-:W-:Y:S01]  /*9130*/  FADD.FTZ R6, R169.reuse, R6 ;  /* 0x00000006a9067221 */ /* 0x048fe20000010000 */
[----:B------:R-:W-:Y:S01]  /*9140*/  F2FP.BF16.F32.PACK_AB R165, R169, R170 ;  /* 0x000000aaa9a5723e */ /* 0x000fe200000010ff */
[----:B------:R1:W-:Y:S04]  /*9150*/  STSM.16.M88.4 [R8], R156 ;  /* 0x0000009c08007844 */ /* 0x0003e80000000200 */
[----:B------:R1:W-:Y:S01]  /*9160*/  STSM.16.M88.4 [R9], R160 ;  /* 0x000000a009007844 */ /* 0x0003e20000000200 */
[----:B0-----:R-:W-:Y:S01]  /*9170*/  FADD.FTZ R15, R171, R6 ;  /* 0x00000006ab0f7221 */ /* 0x001fe20000010000 */
[----:B--2---:R-:W-:-:S03]  /*9180*/  F2FP.BF16.F32.PACK_AB R167, R172, R171 ;  /* 0x000000abaca7723e */ /* 0x004fc600000010ff */
[----:B------:R-:W-:Y:S02]  /*9190*/  FADD.FTZ R6, R172, R15 ;  /* 0x0000000fac067221 */ /* 0x000fe40000010000 */
[----:B------:R1:W-:Y:S01]  /*91a0*/  STSM.16.M88.4 [R7], R164 ;  /* 0x000000a407007844 */ /* 0x0003e20000000200 */
[----:B------:R-:W-:Y:S05]  /*91b0*/  @!P0 BRA `(.L_x_7217) ;  /* 0x0000000000048947 */ /* 0x000fea0003800000 */
[----:B------:R-:W-:Y:S01]  /*91c0*/  BPT.TRAP 0x1 ;  /* 0x000000040000795c */ /* 0x000fe20000300000 */
.L_x_7217:
[----:B------:R0:W2:Y:S01]  /*91d0*/  SYNCS.PHASECHK.TRANS64.TRYWAIT P2, [UR26+0x28c50], R11 ;  /* 0x028c500bff0075a7 */ /* 0x0000a2000804015a */
[----:B------:R-:W-:Y:S05]  /*91e0*/  @!P0 BRA `(.L_x_7218) ;  /* 0x0000000000048947 */ /* 0x000fea0003800000 */
[----:B------:R-:W-:Y:S01]  /*91f0*/  BPT.TRAP 0x1 ;  /* 0x000000040000795c */ /* 0x000fe20000300000 */
.L_x_7218:
[----:B--2---:R-:W-:Y:S05]  /*9200*/  @P2 BRA `(.L_x_7219) ;  /* 0x0000000000082947 */ /* 0x004fea0003800000 */
[----:B------:R-:W2:Y:S02]  /*9210*/  SYNCS.PHASECHK.TRANS64.TRYWAIT P2, [UR26+0x28c50], R11 ;  /* 0x028c500bff0075a7 */ /* 0x000ea4000804015a */
[----:B--2---:R-:W-:Y:S05]  /*9220*/  @!P2 BRA `(.L_x_7220) ;  /* 0x0000007c00b4a947 */ /* 0x004fea0003800000 */
.L_x_7219:
[----:B------:R-:W-:Y:S01]  /*9230*/  ULEA UR6, UR4, UR38, 0xc ;  /* 0x0000002604067291 */ /* 0x000fe2000f8e603f */
[----:B------:R-:W-:Y:S01]  /*9240*/  WARPGROUP.ARRIVE ;  /* 0x00000000000079c5 */ /* 0x000fe20000000000 */
[----:B------:R-:W-:Y:S01]  /*9250*/  UMOV UR11, 0x40000040 ;  /* 0x40000040000b7882 */ /* 0x000fe20000000000 */
[----:B------:R-:W-:Y:S01]  /*9260*/  UISETP.GT.AND UP0, UPT, UR41, UR40, UPT ;  /* 0x000000282900728c */ /* 0x000fe2000bf04270 */
[----:B0-2---:R-:W-:Y:S01]  /*9270*/  @!P1 VIADD R11, R190, 0x28c60 ;  /* 0x00028c60be0b9836 */ /* 0x005fe20000000000 */
[----:B------:R-:W-:Y:S01]  /*9280*/  UIADD3 UR41, UR41, -0x1, URZ ;  /* 0xffffffff29297890 */ /* 0x000fe2000fffe03f */
[----:B------:R-:W-:Y:S01]  /*9290*/  MOV R13, R4 ;  /* 0x00000004000d7202 */ /* 0x000fe20000000f00 */
[----:B------:R-:W-:Y:S01]  /*92a0*/  UMOV UR10, UR6 ;  /* 0x00000006000a7c82 */ /* 0x000fe20008000000 */
[----:B------:R-:W-:Y:S01]  /*92b0*/  IMAD.MOV.U32 R18, RZ, RZ, R3 ;  /* 0x000000ffff127224 */ /* 0x000fe200078e0003 */
        /* <DEDUP_REMOVED lines=34> */
.L_x_7212:
[----:B-12---:R-:W1:Y:S01]  /*94e0*/  SHFL.BFLY PT, R8, R5, 0x2, 0x1f ;  /* 0x0c401f0005087f89 */ /* 0x006e6200000e0000 */
[----:B------:R-:W-:Y:S08]  /*94f0*/  BAR.ARV 0x8, 0x100 ;  /* 0x0204000000007b1d */ /* 0x000ff00000002000 */
[----:B------:R-:W-:Y:S01]  /*9500*/  BAR.SYNC.DEFER_BLOCKING 0xf, 0x100 ;  /* 0x03c4000000007b1d */ /* 0x000fe20000010000 */
[----:B------:R-:W-:-:S02]  /*9510*/  ISETP.NE.AND P0, PT, R2, RZ, PT ;  /* 0x000000ff0200720c */ /* 0x000fc40003f05270 */
[----:B------:R-:W-:-:S03]  /*9520*/  MOV R2, RZ ;  /* 0x000000ff00027202 */ /* 0x000fc60000000f00 */
[----:B------:R-:W2:Y:S01]  /*9530*/  SHFL.BFLY PT, R9, R6, 0x2, 0x1f ;  /* 0x0c401f0006097f89 */ /* 0x000ea200000e0000 */
[----:B-1----:R-:W-:Y:S01]  /*9540*/  FADD.FTZ R8, R8, R5 ;  /* 0x0000000508087221 */ /* 0x002fe20000010000 */
[----:B------:R-:W-:-:S04]  /*9550*/  IMAD.U32 R5, RZ, RZ, UR4 ;  /* 0x00000004ff057e24 */ /* 0x000fc8000f8e00ff */
[----:B------:R-:W4:Y:S01]  /*9560*/  SHFL.BFLY PT, R7, R8, 0x1, 0x1f ;  /* 0x0c201f0008077f89 */ /* 0x000f2200000e0000 */
[----:B------:R-:W-:Y:S01]  /*9570*/  IMAD R0, R5, 0x40, R0 ;  /* 0x0000004005007824 */ /* 0x000fe200078e0200 */
[----:B------:R-:W-:-:S04]  /*9580*/  MOV R5, 0xff800000 ;  /* 0xff80000000057802 */ /* 0x000fc80000000f00 */
[----:B------:R-:W-:Y:S01]  /*9590*/  @!P0 LEA R0, R0, UR39, 0x2 ;  /* 0x0000002700008c11 */ /* 0x000fe2000f8e10ff */
[----:B--2---:R-:W-:Y:S01]  /*95a0*/  FADD.FTZ R9, R9, R6 ;  /* 0x0000000609097221 */ /* 0x004fe20000010000 */
[----:B------:R-:W-:-:S04]  /*95b0*/  IMAD.MOV.U32 R6, RZ, RZ, -0x800000 ;  /* 0xff800000ff067424 */ /* 0x000fc800078e00ff */
[----:B------:R-:W1:Y:S01]  /*95c0*/  SHFL.BFLY PT, R10, R9, 0x1, 0x1f ;  /* 0x0c201f00090a7f89 */ /* 0x000e6200000e0000 */
[----:B----4-:R-:W-:Y:S01]  /*95d0*/  FADD.FTZ R11, R8, R7 ;  /* 0x00000007080b7221 */ /* 0x010fe20000010000 */
[----:B------:R-:W-:-:S04]  /*95e0*/  IMAD.MOV.U32 R7, RZ, RZ, RZ ;  /* 0x000000ffff077224 */ /* 0x000fc800078e00ff */
[----:B------:R-:W-:-:S13]  /*95f0*/  FSETP.NE.FTZ.AND P1, PT, R11, RZ, PT ;  /* 0x000000ff0b00720b */ /* 0x000fda0003f35000 */
[----:B------:R-:W2:Y:S01]  /*9600*/  @P1 MUFU.RCP R7, R11 ;  /* 0x0000000b00071308 */ /* 0x000ea20000001000 */
[----:B-1----:R-:W-:-:S05]  /*9610*/  FADD.FTZ R10, R9, R10 ;  /* 0x0000000a090a7221 */ /* 0x002fca0000010000 */
[----:B------:R-:W-:Y:S02]  /*9620*/  FSETP.NE.FTZ.AND P2, PT, R10, RZ, PT ;  /* 0x000000ff0a00720b */ /* 0x000fe40003f55000 */
[----:B------:R-:W-:Y:S01]  /*9630*/  @P1 MUFU.LG2 R8, R11 ;  /* 0x0000000b00081308 */ /* 0x000fe20000000c00 */
[----:B--2---:R-:W-:Y:S01]  /*9640*/  @!P0 STS [R0+0x28800], R7 ;  /* 0x0288000700008388 */ /* 0x004fe20000000800 */
[-C--:B------:R-:W-:Y:S01]  /*9650*/  FMUL.FTZ R24, R24, R7.reuse ;  /* 0x0000000718187220 */ /* 0x080fe20000410000 */
[----:B------:R-:W-:-:S08]  /*9660*/  FMUL.FTZ R25, R25, R7 ;  /* 0x0000000719197220 */ /* 0x000fd00000410000 */
[----:B------:R-:W1:Y:S01]  /*9670*/  @P2 MUFU.RCP R2, R10 ;  /* 0x0000000a00022308 */ /* 0x000e620000001000 */
[-C--:B------:R-:W-:Y:S01]  /*9680*/  FMUL.FTZ R28, R28, R7.reuse ;  /* 0x000000071c1c7220 */ /* 0x080fe20000410000 */
[-C--:B------:R-:W-:Y:S01]  /*9690*/  FMUL.FTZ R29, R29, R7.reuse ;  /* 0x000000071d1d7220 */ /* 0x080fe20000410000 */
[-C--:B------:R-:W-:Y:S01]  /*96a0*/  FMUL.FTZ R32, R32, R7.reuse ;  /* 0x0000000720207220 */ /* 0x080fe20000410000 */
[-C--:B------:R-:W-:Y:S01]  /*96b0*/  FMUL.FTZ R33, R33, R7.reuse ;  /* 0x0000000721217220 */ /* 0x080fe20000410000 */
[-C--:B------:R-:W-:Y:S01]  /*96c0*/  FMUL.FTZ R36, R36, R7.reuse ;  /* 0x0000000724247220 */ /* 0x080fe20000410000 */
[-C--:B------:R-:W-:Y:S01]  /*96d0*/  FMUL.FTZ R37, R37, R7.reuse ;  /* 0x0000000725257220 */ /* 0x080fe20000410000 */
[-C--:B------:R-:W-:Y:S01]  /*96e0*/  FMUL.FTZ R40, R40, R7.reuse ;  /* 0x0000000728287220 */ /* 0x080fe20000410000 */
[----:B------:R2:W4:Y:S01]  /*96f0*/  @P2 MUFU.LG2 R9, R10 ;  /* 0x0000000a00092308 */ /* 0x0005220000000c00 */
        /* <DEDUP_REMOVED lines=8> */
[----:B-1----:R1:W-:Y:S01]  /*9780*/  @!P0 STS [R0+0x28820], R2 ;  /* 0x0288200200008388 */ /* 0x0023e20000000800 */
[----:B--2---:R-:W-:-:S02]  /*9790*/  IMAD.U32 R10, RZ, RZ, UR7 ;  /* 0x00000007ff0a7e24 */ /* 0x004fc4000f8e00ff */
        /* <DEDUP_REMOVED lines=8> */
[----:B-1----:R-:W-:Y:S01]  /*9820*/  MOV R0, UR7 ;  /* 0x0000000700007c02 */ /* 0x002fe20008000f00 */
        /* <DEDUP_REMOVED lines=39> */
[----:B------:R-:W-:Y:S01]  /*9aa0*/  @P1 FMUL.FTZ R0, R0, 0.69314718246459960938 ;  /* 0x3f31721800001820 */ /* 0x000fe20000410000 */
[----:B------:R-:W-:Y:S01]  /*9ab0*/  @P2 FMUL.FTZ R10, R10, 0.69314718246459960938 ;  /* 0x3f3172180a0a2820 */ /* 0x000fe20000410000 */
[----:B------:R-:W-:Y:S01]  /*9ac0*/  @P1 FMUL.FTZ R7, R8, 0.69314718246459960938 ;  /* 0x3f31721808071820 */ /* 0x000fe20000410000 */
[----:B----4-:R-:W-:Y:S01]  /*9ad0*/  @P2 FMUL.FTZ R9, R9, 0.69314718246459960938 ;  /* 0x3f31721809092820 */ /* 0x010fe20000410000 */
        /* <DEDUP_REMOVED lines=68> */
.L_x_7182:
[----:B------:R-:W-:Y:S05]  /*9f20*/  @P0 BRA `(.L_x_7222) ;  /* 0x0000002000f80947 */ /* 0x000fea0003800000 */
[----:B------:R-:W1:Y:S01]  /*9f30*/  S2R R0, SR_TID.X ;  /* 0x0000000000007919 */ /* 0x000e620000002100 */
[----:B------:R-:W2:Y:S01]  /*9f40*/  S2UR UR5, SR_CgaCtaId ;  /* 0x00000000000579c3 */ /* 0x000ea20000008800 */
[----:B------:R-:W-:Y:S01]  /*9f50*/  UMOV UR4, 0x400 ;  /* 0x0000040000047882 */ /* 0x000fe20000000000 */
[----:B------:R-:W-:-:S06]  /*9f60*/  IMAD R2, RZ, RZ, -UR36 ;  /* 0x80000024ff027e24 */ /* 0x000fcc000f8e02ff */
[----:B------:R-:W-:Y:S08]  /*9f70*/  BAR.SYNC.DEFER_BLOCKING 0x1, 0x100 ;  /* 0x0044000000007b1d */ /* 0x000ff00000010000 */
[----:B------:R-:W4:Y:S08]  /*9f80*/  S2UR UR6, SR_CTAID.Y ;  /* 0x00000000000679c3 */ /* 0x000f300000002600 */
[----:B------:R-:W4:Y:S01]  /*9f90*/  LDC R3, c[0x0][0xc50] ;  /* 0x00031400ff037b82 */ /* 0x000f220000000800 */
[----:B--2---:R-:W-:-:S07]  /*9fa0*/  ULEA UR4, UR5, UR4, 0x18 ;  /* 0x0000000405047291 */ /* 0x004fce000f8ec03f */
[----:B------:R-:W2:Y:S01]  /*9fb0*/  LDC R7, c[0x0][0xbe8] ;  /* 0x0002fa00ff077b82 */ /* 0x000ea20000000800 */
[----:B------:R-:W-:Y:S01]  /*9fc0*/  UIADD3 UR4, UR4, 0x28c20, URZ ;  /* 0x00028c2004047890 */ /* 0x000fe2000fffe03f */
[----:B-1----:R-:W-:-:S03]  /*9fd0*/  VIADD R18, R0, 0xffffff80 ;  /* 0xffffff8000127836 */ /* 0x002fc60000000000 */
[----:B------:R-:W-:Y:S02]  /*9fe0*/  UPRMT UR4, URZ, 0x654, UR4 ;  /* 0x000006543f047896 */ /* 0x000fe40008000004 */
[----:B------:R-:W-:-:S04]  /*9ff0*/  SHF.R.S32.HI R21, RZ, 0x1f, R18 ;  /* 0x0000001fff157819 */ /* 0x000fc80000011412 */
[----:B------:R-:W-:Y:S01]  /*a000*/  LEA.HI R4, R21, R18, RZ, 0x7 ;  /* 0x0000001215047211 */ /* 0x000fe200078f38ff */
[----:B----4-:R-:W-:Y:S01]  /*a010*/  IMAD R2, R3, R2, UR6 ;  /* 0x0000000603027e24 */ /* 0x010fe2000f8e0202 */
[----:B------:R-:W-:Y:S01]  /*a020*/  USHF.R.S32.HI UR6, URZ, 0x1f, UR36 ;  /* 0x0000001f3f067899 */ /* 0x000fe20008011424 */
[----:B------:R-:W-:Y:S01]  /*a030*/  SYNCS.ARRIVE.TRANS64.RED.A1T0 RZ, [UR4], RZ ;  /* 0x000000ffffff79a7 */ /* 0x000fe20008100404 */
[----:B------:R-:W-:Y:S02]  /*a040*/  SHF.R.S32.HI R0, RZ, 0x7, R4 ;  /* 0x00000007ff007819 */ /* 0x000fe40000011404 */
[----:B------:R-:W-:Y:S02]  /*a050*/  LOP3.LUT R9, R4, 0xffffff80, RZ, 0xc0, !PT ;  /* 0xffffff8004097812 */ /* 0x000fe400078ec0ff */
[----:B------:R-:W-:Y:S01]  /*a060*/  SHF.R.S32.HI R3, RZ, 0x1f, R2 ;  /* 0x0000001fff037819 */ /* 0x000fe20000011402 */
[----:B------:R-:W1:Y:S01]  /*a070*/  SHFL.IDX PT, R10, R0, RZ, 0x1f ;  /* 0x00001fff000a7589 */ /* 0x000e6200000e0000 */
[----:B------:R-:W-:-:S02]  /*a080*/  IADD3 R8, R18, -R9, RZ ;  /* 0x8000000912087210 */ /* 0x000fc40007ffe0ff */
[----:B--2---:R-:W-:Y:S02]  /*a090*/  ISETP.NE.AND P1, PT, R7, 0x1, PT ;  /* 0x000000010700780c */ /* 0x004fe40003f25270 */
[----:B------:R-:W-:-:S04]  /*a0a0*/  SHF.R.S32.HI R155, RZ, 0x1f, R8 ;  /* 0x0000001fff9b7819 */ /* 0x000fc80000011408 */
[----:B------:R-:W-:-:S04]  /*a0b0*/  LEA.HI R9, R155, R8, RZ, 0x2 ;  /* 0x000000089b097211 */ /* 0x000fc800078f10ff */
[----:B------:R-:W-:Y:S02]  /*a0c0*/  SHF.R.S32.HI R154, RZ, 0x2, R9 ;  /* 0x00000002ff9a7819 */ /* 0x000fe40000011409 */
[----:B-1----:R-:W-:-:S13]  /*a0d0*/  ISETP.NE.AND P0, PT, R10, RZ, PT ;  /* 0x000000ff0a00720c */ /* 0x002fda0003f05270 */
[----:B------:R-:W-:Y:S05]  /*a0e0*/  @P0 BRA `(.L_x_7223) ;  /* 0x0000000400440947 */ /* 0x000fea0003800000 */
[----:B------:R-:W1:Y:S01]  /*a0f0*/  LDC R19, c[0x0][0xbe8] ;  /* 0x0002fa00ff137b82 */ /* 0x000e620000000800 */
[----:B------:R-:W-:Y:S01]  /*a100*/  LOP3.LUT R11, R4, 0xffffff80, RZ, 0xc0, !PT ;  /* 0xffffff80040b7812 */ /* 0x000fe200078ec0ff */
[----:B------:R-:W2:Y:S01]  /*a110*/  S2R R23, SR_CTAID.X ;  /* 0x0000000000177919 */ /* 0x000ea20000002500 */
[----:B------:R-:W-:Y:S01]  /*a120*/  LEA.HI R10, R21, R18, RZ, 0x2 ;  /* 0x00000012150a7211 */ /* 0x000fe200078f10ff */
[----:B------:R-:W-:Y:S02]  /*a130*/  ULDC.64 UR4, c[0x0][0xbd0] ;  /* 0x0002f40000047ab9 */ /* 0x000fe40000000a00 */
[----:B------:R-:W-:Y:S01]  /*a140*/  IMAD.IADD R20, R18, 0x1, -R11 ;  /* 0x0000000112147824 */ /* 0x000fe200078e0a0b */
[----:B------:R-:W-:Y:S01]  /*a150*/  LOP3.LUT R17, R10, 0xfffffffc, RZ, 0xc0, !PT ;  /* 0xfffffffc0a117812 */ /* 0x000fe200078ec0ff */
[----:B------:R-:W4:Y:S01]  /*a160*/  S2UR UR7, SR_CTAID.Z ;  /* 0x00000000000779c3 */ /* 0x000f220000002700 */
[----:B------:R-:W-:Y:S02]  /*a170*/  UIMAD.WIDE.U32 UR8, UR36, UR4, URZ ;  /* 0x00000004240872a5 */ /* 0x000fe4000f8e003f */
[----:B------:R-:W-:Y:S01]  /*a180*/  SHF.R.S32.HI R11, RZ, 0x1f, R20 ;  /* 0x0000001fff0b7819 */ /* 0x000fe20000011414 */
[----:B------:R-:W-:Y:S01]  /*a190*/  IMAD.IADD R10, R18, 0x1, -R17 ;  /* 0x00000001120a7824 */ /* 0x000fe200078e0a11 */
[----:B------:R-:W-:-:S02]  /*a1a0*/  UIMAD UR4, UR6, UR4, URZ ;  /* 0x00000004060472a4 */ /* 0x000fc4000f8e023f */
[C---:B------:R-:W-:Y:S01]  /*a1b0*/  LEA.HI R22, R11.reuse, R20, RZ, 0x2 ;  /* 0x000000140b167211 */ /* 0x040fe200078f10ff */
[----:B---3--:R-:W3:Y:S01]  /*a1c0*/  LDC.64 R14, c[0x0][0xbd8] ;  /* 0x0002f600ff0e7b82 */ /* 0x008ee20000000a00 */
[----:B------:R-:W-:Y:S01]  /*a1d0*/  LEA.HI R12, R10, R10, RZ, 0x1 ;  /* 0x0000000a0a0c7211 */ /* 0x000fe200078f08ff */
[----:B------:R-:W-:Y:S01]  /*a1e0*/  UIMAD UR4, UR36, UR5, UR4 ;  /* 0x00000005240472a4 */ /* 0x000fe2000f8e0204 */
[--C-:B------:R-:W-:Y:S02]  /*a1f0*/  SHF.R.S32.HI R4, RZ, 0x2, R22.reuse ;  /* 0x00000002ff047819 */ /* 0x100fe40000011416 */
[----:B0-----:R-:W-:Y:S01]  /*a200*/  SHF.R.S32.HI R13, RZ, 0x1f, R22 ;  /* 0x0000001fff0d7819 */ /* 0x001fe20000011416 */
[----:B------:R-:W-:Y:S01]  /*a210*/  UIADD3 UR4, UR9, UR4, URZ ;  /* 0x0000000409047290 */ /* 0x000fe2000fffe03f */
[----:B------:R-:W-:Y:S02]  /*a220*/  LEA.HI R11, R11, R20, RZ, 0x5 ;  /* 0x000000140b0b7211 */ /* 0x000fe400078f28ff */
[----:B-1----:R-:W-:-:S02]  /*a230*/  ISETP.NE.AND P0, PT, R19, 0x1, PT ;  /* 0x000000011300780c */ /* 0x002fc40003f05270 */
[----:B------:R-:W-:Y:S02]  /*a240*/  LEA.HI R13, R13, R4, RZ, 0x3 ;  /* 0x000000040d0d7211 */ /* 0x000fe400078f18ff */
[----:B------:R-:W-:Y:S02]  /*a250*/  LOP3.LUT R153, R12, 0x1ffffffe, RZ, 0xc0, !PT ;  /* 0x1ffffffe0c997812 */ /* 0x000fe400078ec0ff */
[----:B------:R-:W-:Y:S01]  /*a260*/  LOP3.LUT R13, R13, 0xfffffff8, RZ, 0xc0, !PT ;  /* 0xfffffff80d0d7812 */ /* 0x000fe200078ec0ff */
[----:B----4-:R-:W-:Y:S01]  /*a270*/  USHF.R.S32.HI UR5, URZ, 0x1f, UR7 ;  /* 0x0000001f3f057899 */ /* 0x010fe20008011407 */
[----:B------:R-:W-:Y:S01]  /*a280*/  SHF.R.S32.HI R11, RZ, 0x5, R11 ;  /* 0x00000005ff0b7819 */ /* 0x000fe2000001140b */
[----:B------:R-:W-:Y:S01]  /*a290*/  IMAD.IADD R153, R10, 0x1, -R153 ;  /* 0x000000010a997824 */ /* 0x000fe200078e0a99 */
[----:B------:R-:W-:Y:S02]  /*a2a0*/  IADD3 R4, R4, -R13, RZ ;  /* 0x8000000d04047210 */ /* 0x000fe40007ffe0ff */
[----:B------:R-:W-:Y:S01]  /*a2b0*/  MOV R10, UR8 ;  /* 0x00000008000a7c02 */ /* 0x000fe20008000f00 */
[----:B------:R-:W0:Y:S02]  /*a2c0*/  @P0 LDC R13, c[0x0][0xbec] ;  /* 0x0002fb00ff0d0b82 */ /* 0x000e240000000800 */
[----:B------:R-:W-:-:S02]  /*a2d0*/  IMAD R152, R11, 0x10, R4 ;  /* 0x000000100b987824 */ /* 0x000fc400078e0204 */
[C---:B---3--:R-:W-:Y:S02]  /*a2e0*/  IMAD R12, R14.reuse, UR5, RZ ;  /* 0x000000050e0c7c24 */ /* 0x048fe4000f8e02ff */
[----:B------:R-:W-:Y:S02]  /*a2f0*/  IMAD R4, R153, 0x8, R152 ;  /* 0x0000000899047824 */ /* 0x000fe400078e0298 */
[----:B------:R-:W1:Y:S01]  /*a300*/  @P0 LDC R17, c[0x0][0xbf0] ;  /* 0x0002fc00ff110b82 */ /* 0x000e620000000800 */
[----:B------:R-:W-:Y:S01]  /*a310*/  IMAD.U32 R11, RZ, RZ, UR9 ;  /* 0x00000009ff0b7e24 */ /* 0x000fe2000f8e00ff */
[----:B------:R-:W-:Y:S01]  /*a320*/  MOV R11, UR4 ;  /* 0x00000004000b7c02 */ /* 0x000fe20008000f00 */
[----:B--2---:R-:W-:Y:S01]  /*a330*/  IMAD R4, R23, 0x40, R4 ;  /* 0x0000004017047824 */ /* 0x004fe200078e0204 */
[----:B------:R-:W-:Y:S01]  /*a340*/  ULDC.64 UR4, c[0x0][0xbe0] ;  /* 0x0002f80000047ab9 */ /* 0x000fe20000000a00 */
[----:B------:R-:W-:Y:S02]  /*a350*/  IMAD R15, R15, UR7, R12 ;  /* 0x000000070f0f7c24 */ /* 0x000fe4000f8e020c */
[----:B------:R-:W-:-:S04]  /*a360*/  IMAD.WIDE.U32 R10, R14, UR7, R10 ;  /* 0x000000070e0a7c25 */ /* 0x000fc8000f8e000a */
[----:B------:R-:W-:Y:S01]  /*a370*/  IMAD R23, R23, 0x40, R152 ;  /* 0x0000004017177824 */ /* 0x000fe200078e0298 */
[----:B------:R-:W-:Y:S01]  /*a380*/  IADD3 R11, R11, R15, RZ ;  /* 0x0000000f0b0b7210 */ /* 0x000fe20007ffe0ff */
[----:B0-----:R-:W-:-:S04]  /*a390*/  @P0 IMAD.HI.U32 R12, R4, R13, RZ ;  /* 0x0000000d040c0227 */ /* 0x001fc800078e00ff */
[----:B------:R-:W-:Y:S02]  /*a3a0*/  IMAD.MOV.U32 R13, RZ, RZ, R4 ;  /* 0x000000ffff0d7224 */ /* 0x000fe400078e0004 */
[----:B------:R-:W-:Y:S01]  /*a3b0*/  IMAD.WIDE.U32 R10, R2, UR4, R10 ;  /* 0x00000004020a7c25 */ /* 0x000fe2000f8e000a */
[----:B-1----:R-:W-:-:S03]  /*a3c0*/  @P0 SHF.R.U32.HI R13, RZ, R17, R12 ;  /* 0x00000011ff0d0219 */ /* 0x002fc6000001160c */
[----:B------:R-:W-:Y:S01]  /*a3d0*/  IMAD R17, R3, UR4, RZ ;  /* 0x0000000403117c24 */ /* 0x000fe2000f8e02ff */
[----:B------:R-:W-:Y:S01]  /*a3e0*/  IADD3 R10, P0, R13, R10, RZ ;  /* 0x0000000a0d0a7210 */ /* 0x000fe20007f1e0ff */
[----:B------:R-:W-:Y:S02]  /*a3f0*/  IMAD.MOV R15, RZ, RZ, -R13 ;  /* 0x000000ffff0f7224 */ /* 0x000fe400078e0a0d */
[----:B------:R-:W-:Y:S01]  /*a400*/  IMAD R12, R2, UR5, R17 ;  /* 0x00000005020c7c24 */ /* 0x000fe2000f8e0211 */
[----:B------:R-:W-:Y:S01]  /*a410*/  SHF.R.S32.HI R17, RZ, 0x1f, R13 ;  /* 0x0000001fff117819 */ /* 0x000fe2000001140d */
[----:B------:R-:W-:Y:S01]  /*a420*/  IMAD R15, R19, R15, R4 ;  /* 0x0000000f130f7224 */ /* 0x000fe200078e0204 */
[----:B------:R-:W-:Y:S01]  /*a430*/  ULDC.64 UR4, c[0x0][0xbc8] ;  /* 0x0002f20000047ab9 */ /* 0x000fe20000000a00 */
[----:B------:R-:W-:Y:S02]  /*a440*/  LOP3.LUT R13, R22, 0x7ffffffc, RZ, 0xc0, !PT ;  /* 0x7ffffffc160d7812 */ /* 0x000fe400078ec0ff */
[----:B------:R-:W-:-:S02]  /*a450*/  IADD3.X R11, R17, R11, R12, P0, !PT ;  /* 0x0000000b110b7210 */ /* 0x000fc400007fe40c */
[----:B------:R-:W-:Y:S01]  /*a460*/  SHF.R.S32.HI R4, RZ, 0x1f, R15 ;  /* 0x0000001fff047819 */ /* 0x000fe2000001140f */
[----:B------:R-:W-:Y:S02]  /*a470*/  IMAD.IADD R20, R20, 0x1, -R13 ;  /* 0x0000000114147824 */ /* 0x000fe400078e0a0d */
[----:B------:R-:W-:-:S04]  /*a480*/  IMAD.WIDE.U32 R10, R15, UR4, R10 ;  /* 0x000000040f0a7c25 */ /* 0x000fc8000f8e000a */
[----:B------:R-:W-:-:S04]  /*a490*/  IMAD R4, R4, UR4, RZ ;  /* 0x0000000404047c24 */ /* 0x000fc8000f8e02ff */
[----:B------:R-:W-:Y:S01]  /*a4a0*/  IMAD R15, R15, UR5, R4 ;  /* 0x000000050f0f7c24 */ /* 0x000fe2000f8e0204 */
[----:B------:R-:W-:Y:S01]  /*a4b0*/  ULDC.64 UR4, c[0x0][0xba8] ;  /* 0x0002ea0000047ab9 */ /* 0x000fe20000000a00 */
[-C--:B------:R-:W-:Y:S02]  /*a4c0*/  LEA.HI R4, R0, R0.reuse, RZ, 0x1 ;  /* 0x0000000000047211 */ /* 0x080fe400078f08ff */
[----:B------:R-:W-:Y:S01]  /*a4d0*/  IMAD.IADD R11, R11, 0x1, R15 ;  /* 0x000000010b0b7824 */ /* 0x000fe200078e020f */
[----:B------:R-:W-:Y:S01]  /*a4e0*/  LEA R16, P0, R10, UR4, 0x2 ;  /* 0x000000040a107c11 */ /* 0x000fe2000f8010ff */
[----:B------:R-:W-:Y:S01]  /*a4f0*/  ULDC UR4, c[0x0][0xa88] ;  /* 0x0002a20000047ab9 */ /* 0x000fe20000000800 */
[----:B------:R-:W-:Y:S01]  /*a500*/  LOP3.LUT R15, R4, 0xfffffe, RZ, 0xc0, !PT ;  /* 0x00fffffe040f7812 */ /* 0x000fe200078ec0ff */
[----:B------:R-:W-:Y:S01]  /*a510*/  IMAD R4, R19, UR4, RZ ;  /* 0x0000000413047c24 */ /* 0x000fe2000f8e02ff */
[----:B------:R-:W-:Y:S01]  /*a520*/  LEA.HI.X R17, R10, UR5, R11, 0x2, P0 ;  /* 0x000000050a117c11 */ /* 0x000fe200080f140b */
[----:B------:R-:W-:Y:S01]  /*a530*/  SHFL.IDX PT, R12, R16, 0x1, 0x1c1f ;  /* 0x003c1f00100c7f89 */ /* 0x000fe200000e0000 */
[----:B------:R-:W-:Y:S01]  /*a540*/  IADD3 R14, -R15, R0, RZ ;  /* 0x000000000f0e7210 */ /* 0x000fe20007ffe1ff */
[----:B------:R-:W-:-:S02]  /*a550*/  IMAD.SHL.U32 R15, R20, 0x2, RZ ;  /* 0x00000002140f7824 */ /* 0x000fc400078e00ff */
[----:B------:R-:W-:Y:S01]  /*a560*/  SHFL.IDX PT, R10, R16, RZ, 0x1c1f ;  /* 0x001c1fff100a7589 */ /* 0x000fe200000e0000 */
[----:B------:R-:W-:-:S03]  /*a570*/  LEA R14, -R14, RZ, 0x8 ;  /* 0x000000ff0e0e7211 */ /* 0x000fc600078e41ff */
        /* <DEDUP_REMOVED lines=8> */
.L_x_7223:
[----:B---3--:R-:W1:Y:S01]  /*a600*/  S2R R14, SR_CTAID.X ;  /* 0x00000000000e7919 */ /* 0x008e620000002500 */
[----:B------:R-:W3:Y:S01]  /*a610*/  S2UR UR7, SR_CTAID.Z ;  /* 0x00000000000779c3 */ /* 0x000ee20000002700 */
[----:B------:R-:W-:Y:S01]  /*a620*/  LEA.HI R21, R21, R18, RZ, 0x2 ;  /* 0x0000001215157211 */ /* 0x000fe200078f10ff */
[----:B------:R-:W-:Y:S01]  /*a630*/  ULDC.64 UR8, c[0x0][0xb38] ;  /* 0x0002ce0000087ab9 */ /* 0x000fe20000000a00 */
[----:B--2---:R-:W-:Y:S01]  /*a640*/  SHF.R.S32.HI R5, RZ, 0x1f, R9 ;  /* 0x0000001fff057819 */ /* 0x004fe20000011409 */
[----:B------:R-:W-:Y:S01]  /*a650*/  UIMAD UR6, UR6, UR8, URZ ;  /* 0x00000008060672a4 */ /* 0x000fe2000f8e023f */
[----:B------:R-:W-:Y:S01]  /*a660*/  LOP3.LUT R21, R21, 0xfffffffc, RZ, 0xc0, !PT ;  /* 0xfffffffc15157812 */ /* 0x000fe200078ec0ff */
[----:B------:R-:W-:Y:S01]  /*a670*/  UIMAD.WIDE.U32 UR4, UR36, UR8, URZ ;  /* 0x00000008240472a5 */ /* 0x000fe2000f8e003f */
[----:B------:R-:W-:Y:S01]  /*a680*/  LEA.HI R5, R5, R154, RZ, 0x3 ;  /* 0x0000009a05057211 */ /* 0x000fe200078f18ff */
[----:B0-----:R-:W0:Y:S01]  /*a690*/  LDC.64 R12, c[0x0][0xb40] ;  /* 0x0002d000ff0c7b82 */ /* 0x001e220000000a00 */
[----:B------:R-:W-:Y:S01]  /*a6a0*/  IADD3 R21, R18, -R21, RZ ;  /* 0x8000001512157210 */ /* 0x000fe20007ffe0ff */
[----:B------:R-:W-:Y:S01]  /*a6b0*/  UIMAD UR6, UR36, UR9, UR6 ;  /* 0x00000009240672a4 */ /* 0x000fe2000f8e0206 */
[----:B------:R-:W-:Y:S01]  /*a6c0*/  LOP3.LUT R5, R5, 0xfffffff8, RZ, 0xc0, !PT ;  /* 0xfffffff805057812 */ /* 0x000fe200078ec0ff */
[----:B------:R-:W-:Y:S01]  /*a6d0*/  BSSY B0, `(.L_x_7224) ;  /* 0x00000fc000007945 */ /* 0x000fe20003800000 */
[----:B------:R-:W-:Y:S01]  /*a6e0*/  LEA.HI R4, R21, R21, RZ, 0x1 ;  /* 0x0000001515047211 */ /* 0x000fe200078f08ff */
[----:B------:R-:W-:Y:S01]  /*a6f0*/  UIADD3 UR6, UR5, UR6, URZ ;  /* 0x0000000605067290 */ /* 0x000fe2000fffe03f */
[----:B------:R-:W-:Y:S01]  /*a700*/  LEA.HI R155, R155, R8, RZ, 0x5 ;  /* 0x000000089b9b7211 */ /* 0x000fe200078f28ff */
[----:B------:R-:W2:Y:S01]  /*a710*/  @P1 LDC R10, c[0x0][0xbec] ;  /* 0x0002fb00ff0a1b82 */ /* 0x000ea20000000800 */
[----:B------:R-:W-:Y:S01]  /*a720*/  IMAD.IADD R154, R154, 0x1, -R5 ;  /* 0x000000019a9a7824 */ /* 0x000fe200078e0a05 */
[----:B------:R-:W-:-:S02]  /*a730*/  LOP3.LUT R4, R4, 0x1ffffffe, RZ, 0xc0, !PT ;  /* 0x1ffffffe04047812 */ /* 0x000fc400078ec0ff */
[----:B------:R-:W-:Y:S02]  /*a740*/  SHF.R.S32.HI R155, RZ, 0x5, R155 ;  /* 0x00000005ff9b7819 */ /* 0x000fe4000001149b */
[----:B------:R-:W-:Y:S01]  /*a750*/  MOV R5, UR5 ;  /* 0x0000000500057c02 */ /* 0x000fe20008000f00 */
[----:B------:R-:W-:Y:S01]  /*a760*/  IMAD.IADD R4, R21, 0x1, -R4 ;  /* 0x0000000115047824 */ /* 0x000fe200078e0a04 */
[----:B------:R-:W4:Y:S01]  /*a770*/  @P1 LDC R17, c[0x0][0xbf0] ;  /* 0x0002fc00ff111b82 */ /* 0x000f220000000800 */
[----:B------:R-:W-:Y:S01]  /*a780*/  LEA R155, R155, R154, 0x4 ;  /* 0x0000009a9b9b7211 */ /* 0x000fe200078e20ff */
[----:B---3--:R-:W-:Y:S01]  /*a790*/  USHF.R.S32.HI UR8, URZ, 0x1f, UR7 ;  /* 0x0000001f3f087899 */ /* 0x008fe20008011407 */
[----:B------:R-:W-:Y:S01]  /*a7a0*/  IMAD.U32 R5, RZ, RZ, UR6 ;  /* 0x00000006ff057e24 */ /* 0x000fe2000f8e00ff */
[----:B------:R-:W-:Y:S02]  /*a7b0*/  LOP3.LUT R9, R9, 0x7ffffffc, RZ, 0xc0, !PT ;  /* 0x7ffffffc09097812 */ /* 0x000fe400078ec0ff */
[----:B------:R-:W-:-:S02]  /*a7c0*/  IMAD R11, R4, 0x8, R155 ;  /* 0x00000008040b7824 */ /* 0x000fc400078e029b */
[----:B------:R-:W-:Y:S01]  /*a7d0*/  IMAD.U32 R4, RZ, RZ, UR4 ;  /* 0x00000004ff047e24 */ /* 0x000fe2000f8e00ff */
[----:B------:R-:W-:Y:S01]  /*a7e0*/  ULDC.64 UR4, c[0x0][0xb48] ;  /* 0x0002d20000047ab9 */ /* 0x000fe20000000a00 */
[----:B0-----:R-:W-:Y:S02]  /*a7f0*/  IMAD R6, R12, UR8, RZ ;  /* 0x000000080c067c24 */ /* 0x001fe4000f8e02ff */
[----:B-1----:R-:W-:Y:S02]  /*a800*/  IMAD R15, R14, 0x40, R11 ;  /* 0x000000400e0f7824 */ /* 0x002fe400078e020b */
[----:B------:R-:W-:Y:S02]  /*a810*/  IMAD R13, R13, UR7, R6 ;  /* 0x000000070d0d7c24 */ /* 0x000fe4000f8e0206 */
[----:B--2---:R-:W-:Y:S01]  /*a820*/  @P1 IMAD.HI.U32 R10, R15, R10, RZ ;  /* 0x0000000a0f0a1227 */ /* 0x004fe200078e00ff */
[----:B------:R-:W-:-:S03]  /*a830*/  MOV R11, R15 ;  /* 0x0000000f000b7202 */ /* 0x000fc60000000f00 */
[----:B------:R-:W-:-:S04]  /*a840*/  IMAD.WIDE.U32 R4, R12, UR7, R4 ;  /* 0x000000070c047c25 */ /* 0x000fc8000f8e0004 */
[----:B------:R-:W-:Y:S01]  /*a850*/  IMAD R3, R3, UR4, RZ ;  /* 0x0000000403037c24 */ /* 0x000fe2000f8e02ff */
[----:B----4-:R-:W-:Y:S01]  /*a860*/  @P1 SHF.R.U32.HI R11, RZ, R17, R10 ;  /* 0x00000011ff0b1219 */ /* 0x010fe2000001160a */
[----:B------:R-:W-:Y:S02]  /*a870*/  IMAD.IADD R5, R5, 0x1, R13 ;  /* 0x0000000105057824 */ /* 0x000fe400078e020d */
[C---:B------:R-:W-:Y:S01]  /*a880*/  IMAD R13, R2.reuse, UR5, R3 ;  /* 0x00000005020d7c24 */ /* 0x040fe2000f8e0203 */
[----:B------:R-:W-:Y:S01]  /*a890*/  SHF.R.S32.HI R6, RZ, 0x1f, R11 ;  /* 0x0000001fff067819 */ /* 0x000fe2000001140b */
[----:B------:R-:W-:Y:S01]  /*a8a0*/  IMAD.WIDE.U32 R2, R2, UR4, R4 ;  /* 0x0000000402027c25 */ /* 0x000fe2000f8e0004 */
[----:B------:R-:W-:-:S03]  /*a8b0*/  ULDC.64 UR4, c[0x0][0xb30] ;  /* 0x0002cc0000047ab9 */ /* 0x000fc60000000a00 */
[----:B------:R-:W-:Y:S01]  /*a8c0*/  IMAD.MOV R10, RZ, RZ, -R11 ;  /* 0x000000ffff0a7224 */ /* 0x000fe200078e0a0b */
[----:B------:R-:W-:Y:S01]  /*a8d0*/  IADD3 R3, R3, R13, RZ ;  /* 0x0000000d03037210 */ /* 0x000fe20007ffe0ff */
[----:B------:R-:W-:Y:S02]  /*a8e0*/  IMAD R6, R6, UR4, RZ ;  /* 0x0000000406067c24 */ /* 0x000fe4000f8e02ff */
[----:B------:R-:W-:Y:S02]  /*a8f0*/  IMAD R5, R7, R10, R15 ;  /* 0x0000000a07057224 */ /* 0x000fe400078e020f */
[C---:B------:R-:W-:Y:S01]  /*a900*/  IMAD R13, R11.reuse, UR5, R6 ;  /* 0x000000050b0d7c24 */ /* 0x040fe2000f8e0206 */
[----:B------:R-:W-:Y:S01]  /*a910*/  LEA.HI R6, R0, R0, RZ, 0x1 ;  /* 0x0000000000067211 */ /* 0x000fe200078f08ff */
[----:B------:R-:W-:Y:S01]  /*a920*/  IMAD.WIDE.U32 R2, R11, UR4, R2 ;  /* 0x000000040b027c25 */ /* 0x000fe2000f8e0002 */
[----:B------:R-:W-:Y:S01]  /*a930*/  SHF.R.S32.HI R4, RZ, 0x1f, R5 ;  /* 0x0000001fff047819 */ /* 0x000fe20000011405 */
[----:B------:R-:W-:-:S02]  /*a940*/  ULDC.64 UR4, c[0x0][0xb28] ;  /* 0x0002ca0000047ab9 */ /* 0x000fc40000000a00 */
        /* <DEDUP_REMOVED lines=8> */
[----:B------:R-:W-:Y:S01]  /*a9d0*/  LOP3.LUT R11, R6, 0xfffffe, RZ, 0xc0, !PT ;  /* 0x00fffffe060b7812 */ /* 0x000fe200078ec0ff */
[----:B------:R-:W-:Y:S01]  /*a9e0*/  IMAD R6, R7, UR4, RZ ;  /* 0x0000000407067c24 */ /* 0x000fe2000f8e02ff */
[----:B------:R-:W-:Y:S02]  /*a9f0*/  LEA R7, R14, R155, 0x6 ;  /* 0x0000009b0e077211 */ /* 0x000fe400078e30ff */
[----:B------:R-:W-:Y:S01]  /*aa00*/  LEA.HI.X R5, R2, UR5, R5, 0x2, P0 ;  /* 0x0000000502057c11 */ /* 0x000fe200080f1405 */
[----:B------:R-:W-:Y:S01]  /*aa10*/  IMAD.IADD R11, R0, 0x1, -R11 ;  /* 0x00000001000b7824 */ /* 0x000fe200078e0a0b */
[----:B------:R-:W-:Y:S01]  /*aa20*/  ISETP.GE.AND P0, PT, R7, R6, PT ;  /* 0x000000060700720c */ /* 0x000fe20003f06270 */
[----:B------:R-:W-:Y:S01]  /*aa30*/  IMAD.IADD R0, R8, 0x1, -R9 ;  /* 0x0000000108007824 */ /* 0x000fe200078e0a09 */
[----:B------:R0:W1:Y:S04]  /*aa40*/  SHFL.IDX PT, R2, R4, RZ, 0x1c1f ;  /* 0x001c1fff04027589 */ /* 0x00006800000e0000 */
[----:B------:R-:W-:Y:S01]  /*aa50*/  LEA R0, R11, R0, 0x7 ;  /* 0x000000000b007211 */ /* 0x000fe200078e38ff */
[----:B------:R0:W2:Y:S04]  /*aa60*/  SHFL.IDX PT, R3, R5, RZ, 0x1c1f ;  /* 0x001c1fff05037589 */ /* 0x0000a800000e0000 */
[----:B------:R-:W-:-:S02]  /*aa70*/  IMAD.SHL.U32 R0, R0, 0x2, RZ ;  /* 0x0000000200007824 */ /* 0x000fc400078e00ff */
[----:B------:R-:W-:Y:S05]  /*aa80*/  @P0 BRA `(.L_x_7225) ;  /* 0x0000000c00000947 */ /* 0x000fea0003800000 */
[C---:B------:R-:W-:Y:S01]  /*aa90*/  VIADD R9, R0.reuse, 0x8 ;  /* 0x0000000800097836 */ /* 0x040fe20000000000 */
[----:B------:R-:W-:Y:S01]  /*aaa0*/  ULDC UR4, c[0x0][0xac8] ;  /* 0x0002b20000047ab9 */ /* 0x000fe20000000800 */
[C---:B------:R-:W-:Y:S01]  /*aab0*/  IADD3 R11, R0.reuse, 0x10, RZ ;  /* 0x00000010000b7810 */ /* 0x040fe20007ffe0ff */
        /* <DEDUP_REMOVED lines=11> */
[----:B------:R-:W-:-:S02]  /*ab70*/  ISETP.GE.AND P0, PT, R16, UR4, PT ;  /* 0x0000000410007c0c */ /* 0x000fc4000bf06270 */
[----:B------:R-:W-:Y:S02]  /*ab80*/  ISETP.GE.AND P1, PT, R17, UR4, PT ;  /* 0x0000000411007c0c */ /* 0x000fe4000bf26270 */
[----:B------:R-:W-:Y:S02]  /*ab90*/  @!P2 LEA.HI R8, R0, R0, RZ, 0x1 ;  /* 0x000000000008a211 */ /* 0x000fe400078f08ff */
[----:B------:R-:W-:Y:S02]  /*aba0*/  @!P3 LEA.HI R10, R9, R9, RZ, 0x1 ;  /* 0x00000009090ab211 */ /* 0x000fe400078f08ff */
[----:B------:R-:W-:Y:S02]  /*abb0*/  @!P4 LEA.HI R12, R11, R11, RZ, 0x1 ;  /* 0x0000000b0b0cc211 */ /* 0x000fe400078f08ff */
[----:B------:R-:W-:Y:S02]  /*abc0*/  @!P5 LEA.HI R14, R13, R13, RZ, 0x1 ;  /* 0x0000000d0d0ed211 */ /* 0x000fe400078f08ff */
[----:B------:R-:W-:-:S02]  /*abd0*/  @!P2 LOP3.LUT R9, R8, 0xfffffffe, RZ, 0xc0, !PT ;  /* 0xfffffffe0809a812 */ /* 0x000fc400078ec0ff */
[----:B------:R-:W-:Y:S02]  /*abe0*/  @!P3 LOP3.LUT R11, R10, 0xfffffffe, RZ, 0xc0, !PT ;  /* 0xfffffffe0a0bb812 */ /* 0x000fe400078ec0ff */
        /* <DEDUP_REMOVED lines=16> */
[----:B-1----:R-:W-:Y:S01]  /*acf0*/  VIADD R24, R0, 0x60 ;  /* 0x0000006000187836 */ /* 0x002fe20000000000 */
[----:B------:R-:W-:Y:S02]  /*ad00*/  @!P0 LEA.HI R16, R16, R16, RZ, 0x1 ;  /* 0x0000001010108211 */ /* 0x000fe400078f08ff */
[----:B------:R-:W-:-:S02]  /*ad10*/  @!P1 LEA.HI R17, R17, R17, RZ, 0x1 ;  /* 0x0000001111119211 */ /* 0x000fc400078f08ff */
[----:B------:R-:W-:Y:S02]  /*ad20*/  @!P0 LOP3.LUT R9, R16, 0xfffffffe, RZ, 0xc0, !PT ;  /* 0xfffffffe10098812 */ /* 0x000fe400078ec0ff */
[----:B--2---:R-:W-:Y:S02]  /*ad30*/  @!P1 LOP3.LUT R11, R17, 0xfffffffe, RZ, 0xc0, !PT ;  /* 0xfffffffe110b9812 */ /* 0x004fe400078ec0ff */
        /* <DEDUP_REMOVED lines=8> */
[----:B---3--:R-:W-:Y:S01]  /*adc0*/  @!P2 LOP3.LUT R13, R18, 0xfffffffe, RZ, 0xc0, !PT ;  /* 0xfffffffe120da812 */ /* 0x008fe200078ec0ff */
[----:B------:R2:W-:Y:S01]  /*add0*/  @!P1 ST.E.64 desc[UR44][R10.64], R44 ;  /* 0x0000002c0a009985 */ /* 0x0005e2000c101b2c */
[----:B------:R-:W-:Y:S01]  /*ade0*/  @!P3 LOP3.LUT R19, R19, 0xfffffffe, RZ, 0xc0, !PT ;  /* 0xfffffffe1313b812 */ /* 0x000fe200078ec0ff */
[----:B------:R-:W-:Y:S01]  /*adf0*/  VIADD R18, R0, 0x68 ;  /* 0x0000006800127836 */ /* 0x000fe20000000000 */
[----:B----4-:R-:W-:Y:S01]  /*ae00*/  @!P4 LOP3.LUT R15, R20, 0xfffffffe, RZ, 0xc0, !PT ;  /* 0xfffffffe140fc812 */ /* 0x010fe200078ec0ff */
[C---:B------:R-:W-:Y:S01]  /*ae10*/  VIADD R20, R0.reuse, 0x78 ;  /* 0x0000007800147836 */ /* 0x040fe20000000000 */
[----:B------:R-:W-:Y:S02]  /*ae20*/  @!P5 LOP3.LUT R21, R21, 0xfffffffe, RZ, 0xc0, !PT ;  /* 0xfffffffe1515d812 */ /* 0x000fe400078ec0ff */
[----:B------:R-:W-:Y:S02]  /*ae30*/  IADD3 R23, R0, 0x58, RZ ;  /* 0x0000005800177810 */ /* 0x000fe40007ffe0ff */
[----:B------:R-:W-:Y:S01]  /*ae40*/  @!P6 LOP3.LUT R17, R22, 0xfffffffe, RZ, 0xc0, !PT ;  /* 0xfffffffe1611e812 */ /* 0x000fe200078ec0ff */
[----:B-1----:R-:W-:Y:S01]  /*ae50*/  @!P2 IMAD.WIDE R8, R13, 0x4, R2 ;  /* 0x000000040d08a825 */ /* 0x002fe200078e0202 */
[----:B------:R-:W-:-:S02]  /*ae60*/  ISETP.GE.AND P1, PT, R23, UR4, PT ;  /* 0x0000000417007c0c */ /* 0x000fc4000bf26270 */
[----:B------:R-:W-:Y:S01]  /*ae70*/  ISETP.GE.AND P0, PT, R24, UR4, PT ;  /* 0x0000000418007c0c */ /* 0x000fe2000bf06270 */
[--C-:B--2---:R-:W-:Y:S01]  /*ae80*/  @!P3 IMAD.WIDE R10, R19, 0x4, R2.reuse ;  /* 0x00000004130ab825 */ /* 0x104fe200078e0202 */
[----:B------:R1:W-:Y:S01]  /*ae90*/  @!P2 ST.E.64 desc[UR44][R8.64], R48 ;  /* 0x000000300800a985 */ /* 0x0003e2000c101b2c */
[C---:B------:R-:W-:Y:S02]  /*aea0*/  IADD3 R19, R0.reuse, 0x70, RZ ;  /* 0x0000007000137810 */ /* 0x040fe40007ffe0ff */
[--C-:B------:R-:W-:Y:S01]  /*aeb0*/  @!P4 IMAD.WIDE R12, R15, 0x4, R2.reuse ;  /* 0x000000040f0cc825 */ /* 0x100fe200078e0202 */
[----:B------:R2:W-:Y:S01]  /*aec0*/  @!P3 ST.E.64 desc[UR44][R10.64], R52 ;  /* 0x000000340a00b985 */ /* 0x0005e2000c101b2c */
[----:B------:R-:W-:Y:S02]  /*aed0*/  IADD3 R22, R0, 0x88, RZ ;  /* 0x0000008800167810 */ /* 0x000fe40007ffe0ff */
        /* <DEDUP_REMOVED lines=12> */
[----:B------:R-:W-:Y:S02]  /*afa0*/  @!P0 LEA.HI R24, R24, R24, RZ, 0x1 ;  /* 0x0000001818188211 */ /* 0x000fe400078f08ff */
[----:B-1----:R-:W-:Y:S01]  /*afb0*/  @!P1 LOP3.LUT R9, R23, 0xfffffffe, RZ, 0xc0, !PT ;  /* 0xfffffffe17099812 */ /* 0x002fe200078ec0ff */
[----:B------:R-:W-:Y:S01]  /*afc0*/  VIADD R23, R0, 0x90 ;  /* 0x0000009000177836 */ /* 0x000fe20000000000 */
[----:B--2---:R-:W-:Y:S01]  /*afd0*/  @!P0 LOP3.LUT R11, R24, 0xfffffffe, RZ, 0xc0, !PT ;  /* 0xfffffffe180b8812 */ /* 0x004fe200078ec0ff */
        /* <DEDUP_REMOVED lines=9> */
[----:B---3--:R-:W-:Y:S01]  /*b070*/  @!P2 LOP3.LUT R13, R18, 0xfffffffe, RZ, 0xc0, !PT ;  /* 0xfffffffe120da812 */ /* 0x008fe200078ec0ff */
[----:B------:R2:W-:Y:S01]  /*b080*/  @!P0 ST.E.64 desc[UR44][R10.64], R72 ;  /* 0x000000480a008985 */ /* 0x0005e2000c101b2c */
[----:B------:R-:W-:Y:S02]  /*b090*/  @!P6 LOP3.LUT R19, R19, 0xfffffffe, RZ, 0xc0, !PT ;  /* 0xfffffffe1313e812 */ /* 0x000fe400078ec0ff */
[----:B----4-:R-:W-:Y:S01]  /*b0a0*/  @!P5 LOP3.LUT R15, R20, 0xfffffffe, RZ, 0xc0, !PT ;  /* 0xfffffffe140fd812 */ /* 0x010fe200078ec0ff */
[----:B------:R-:W-:Y:S01]  /*b0b0*/  VIADD R20, R0, 0xb0 ;  /* 0x000000b000147836 */ /* 0x000fe20000000000 */
[----:B------:R-:W-:-:S02]  /*b0c0*/  @!P4 LOP3.LUT R21, R21, 0xfffffffe, RZ, 0xc0, !PT ;  /* 0xfffffffe1515c812 */ /* 0x000fc400078ec0ff */
[----:B-----5:R-:W-:Y:S01]  /*b0d0*/  @!P3 LOP3.LUT R17, R22, 0xfffffffe, RZ, 0xc0, !PT ;  /* 0xfffffffe1611b812 */ /* 0x020fe200078ec0ff */
[C---:B------:R-:W-:Y:S01]  /*b0e0*/  VIADD R22, R0.reuse, 0xc0 ;  /* 0x000000c000167836 */ /* 0x040fe20000000000 */
[----:B------:R-:W-:Y:S01]  /*b0f0*/  ISETP.GE.AND P0, PT, R23, UR4, PT ;  /* 0x0000000417007c0c */ /* 0x000fe2000bf06270 */
[--C-:B-1----:R-:W-:Y:S01]  /*b100*/  @!P2 IMAD.WIDE R8, R13, 0x4, R2.reuse ;  /* 0x000000040d08a825 */ /* 0x102fe200078e0202 */
[----:B------:R-:W-:Y:S02]  /*b110*/  IADD3 R18, R0, 0xa0, RZ ;  /* 0x000000a000127810 */ /* 0x000fe40007ffe0ff */
[----:B------:R-:W-:Y:S01]  /*b120*/  ISETP.GE.AND P1, PT, R24, UR4, PT ;  /* 0x0000000418007c0c */ /* 0x000fe2000bf26270 */
[--C-:B--2---:R-:W-:Y:S01]  /*b130*/  @!P6 IMAD.WIDE R10, R19, 0x4, R2.reuse ;  /* 0x00000004130ae825 */ /* 0x104fe200078e0202 */
[----:B------:R1:W-:Y:S01]  /*b140*/  @!P2 ST.E.64 desc[UR44][R8.64], R76 ;  /* 0x0000004c0800a985 */ /* 0x0003e2000c101b2c */
[----:B------:R-:W-:Y:S02]  /*b150*/  ISETP.GE.AND P2, PT, R18, UR4, PT ;  /* 0x0000000412007c0c */ /* 0x000fe4000bf46270 */
[----:B------:R-:W-:Y:S01]  /*b160*/  @!P5 IMAD.WIDE R12, R15, 0x4, R2 ;  /* 0x000000040f0cd825 */ /* 0x000fe200078e0202 */
[----:B------:R2:W-:Y:S01]  /*b170*/  @!P6 ST.E.64 desc[UR44][R10.64], R80 ;  /* 0x000000500a00e985 */ /* 0x0005e2000c101b2c */
[----:B------:R-:W-:-:S02]  /*b180*/  ISETP.GE.AND P6, PT, R22, UR4, PT ;  /* 0x0000000416007c0c */ /* 0x000fc4000bfc6270 */
[--C-:B------:R-:W-:Y:S01]  /*b190*/  @!P4 IMAD.WIDE R14, R21, 0x4, R2.reuse ;  /* 0x00000004150ec825 */ /* 0x100fe200078e0202 */
[----:B------:R3:W-:Y:S01]  /*b1a0*/  @!P5 ST.E.64 desc[UR44][R12.64], R84 ;  /* 0x000000540c00d985 */ /* 0x0007e2000c101b2c */
[----:B------:R-:W-:Y:S02]  /*b1b0*/  IADD3 R21, R0, 0xb8, RZ ;  /* 0x000000b800157810 */ /* 0x000fe40007ffe0ff */
[----:B------:R-:W-:Y:S01]  /*b1c0*/  @!P3 IMAD.WIDE R16, R17, 0x4, R2 ;  /* 0x000000041110b825 */ /* 0x000fe200078e0202 */
[----:B------:R4:W-:Y:S01]  /*b1d0*/  @!P4 ST.E.64 desc[UR44][R14.64], R88 ;  /* 0x000000580e00c985 */ /* 0x0009e2000c101b2c */
[----:B------:R-:W-:Y:S02]  /*b1e0*/  ISETP.GE.AND P4, PT, R20, UR4, PT ;  /* 0x0000000414007c0c */ /* 0x000fe4000bf86270 */
[----:B------:R-:W-:Y:S01]  /*b1f0*/  VIADD R19, R0, 0xa8 ;  /* 0x000000a800137836 */ /* 0x000fe20000000000 */
[----:B------:R5:W-:Y:S01]  /*b200*/  @!P3 ST.E.64 desc[UR44][R16.64], R92 ;  /* 0x0000005c1000b985 */ /* 0x000be2000c101b2c */
[----:B------:R-:W-:-:S02]  /*b210*/  ISETP.GE.AND P5, PT, R21, UR4, PT ;  /* 0x0000000415007c0c */ /* 0x000fc4000bfa6270 */
[----:B------:R-:W-:Y:S02]  /*b220*/  @!P0 LEA.HI R23, R23, R23, RZ, 0x1 ;  /* 0x0000001717178211 */ /* 0x000fe400078f08ff */
[----:B------:R-:W-:Y:S02]  /*b230*/  ISETP.GE.AND P3, PT, R19, UR4, PT ;  /* 0x0000000413007c0c */ /* 0x000fe4000bf66270 */
[----:B------:R-:W-:Y:S02]  /*b240*/  @!P1 LEA.HI R24, R24, R24, RZ, 0x1 ;  /* 0x0000001818189211 */ /* 0x000fe400078f08ff */
[----:B-1----:R-:W-:Y:S02]  /*b250*/  @!P0 LOP3.LUT R9, R23, 0xfffffffe, RZ, 0xc0, !PT ;  /* 0xfffffffe17098812 */ /* 0x002fe400078ec0ff */
[----:B------:R-:W-:Y:S02]  /*b260*/  @!P2 LEA.HI R18, R18, R18, RZ, 0x1 ;  /* 0x000000121212a211 */ /* 0x000fe400078f08ff */
[----:B--2---:R-:W-:Y:S01]  /*b270*/  @!P1 LOP3.LUT R11, R24, 0xfffffffe, RZ, 0xc0, !PT ;  /* 0xfffffffe180b9812 */ /* 0x004fe200078ec0ff */
[----:B------:R-:W-:Y:S01]  /*b280*/  @!P0 IMAD.WIDE R8, R9, 0x4, R2 ;  /* 0x0000000409088825 */ /* 0x000fe200078e0202 */
[----:B------:R-:W-:-:S02]  /*b290*/  @!P4 LEA.HI R20, R20, R20, RZ, 0x1 ;  /* 0x000000141414c211 */ /* 0x000fc400078f08ff */
[----:B---3--:R-:W-:Y:S01]  /*b2a0*/  @!P2 LOP3.LUT R13, R18, 0xfffffffe, RZ, 0xc0, !PT ;  /* 0xfffffffe120da812 */ /* 0x008fe200078ec0ff */
        /* <DEDUP_REMOVED lines=9> */
[----:B----4-:R-:W-:Y:S01]  /*b340*/  @!P4 LOP3.LUT R15, R20, 0xfffffffe, RZ, 0xc0, !PT ;  /* 0xfffffffe140fc812 */ /* 0x010fe200078ec0ff */
[----:B------:R3:W-:Y:S01]  /*b350*/  @!P2 ST.E.64 desc[UR44][R12.64], R104 ;  /* 0x000000680c00a985 */ /* 0x0007e2000c101b2c */
[----:B------:R-:W-:Y:S01]  /*b360*/  @!P5 LOP3.LUT R21, R21, 0xfffffffe, RZ, 0xc0, !PT ;  /* 0xfffffffe1515d812 */ /* 0x000fe200078ec0ff */
[----:B------:R-:W-:Y:S01]  /*b370*/  VIADD R20, R0, 0xd8 ;  /* 0x000000d800147836 */ /* 0x000fe20000000000 */
[----:B-----5:R-:W-:-:S02]  /*b380*/  @!P6 LOP3.LUT R17, R22, 0xfffffffe, RZ, 0xc0, !PT ;  /* 0xfffffffe1611e812 */ /* 0x020fc400078ec0ff */
        /* <DEDUP_REMOVED lines=9> */
[----:B---3--:R-:W-:-:S02]  /*b420*/  IADD3 R12, R0, 0xe8, RZ ;  /* 0x000000e8000c7810 */ /* 0x008fc40007ffe0ff */
[----:B------:R-:W-:Y:S01]  /*b430*/  @!P6 IMAD.WIDE R16, R17, 0x4, R2 ;  /* 0x000000041110e825 */ /* 0x000fe200078e0202 */
[----:B------:R3:W-:Y:S01]  /*b440*/  @!P5 ST.E.64 desc[UR44][R14.64], R116 ;  /* 0x000000740e00d985 */ /* 0x0007e2000c101b2c */
[----:B------:R-:W-:Y:S02]  /*b450*/  ISETP.GE.AND P4, PT, R12, UR4, PT ;  /* 0x000000040c007c0c */ /* 0x000fe4000bf86270 */
[C---:B------:R-:W-:Y:S01]  /*b460*/  VIADD R21, R0.reuse, 0xe0 ;  /* 0x000000e000157836 */ /* 0x040fe20000000000 */
[----:B------:R4:W-:Y:S01]  /*b470*/  @!P6 ST.E.64 desc[UR44][R16.64], R120 ;  /* 0x000000781000e985 */ /* 0x0009e2000c101b2c */
[----:B------:R-:W-:Y:S01]  /*b480*/  VIADD R13, R0, 0xf0 ;  /* 0x000000f0000d7836 */ /* 0x000fe20000000000 */
[----:B------:R-:W-:Y:S01]  /*b490*/  @!P0 LEA.HI R18, R18, R18, RZ, 0x1 ;  /* 0x0000001212128211 */ /* 0x000fe200078f08ff */
[----:B-1----:R-:W-:Y:S01]  /*b4a0*/  VIADD R9, R0, 0xf8 ;  /* 0x000000f800097836 */ /* 0x002fe20000000000 */
[----:B------:R-:W-:Y:S02]  /*b4b0*/  ISETP.GE.AND P3, PT, R21, UR4, PT ;  /* 0x0000000415007c0c */ /* 0x000fe4000bf66270 */
[----:B------:R-:W-:-:S02]  /*b4c0*/  ISETP.GE.AND P5, PT, R13, UR4, PT ;  /* 0x000000040d007c0c */ /* 0x000fc4000bfa6270 */
[----:B------:R-:W-:Y:S02]  /*b4d0*/  ISETP.GE.AND P6, PT, R9, UR4, PT ;  /* 0x0000000409007c0c */ /* 0x000fe4000bfc6270 */
[----:B------:R-:W-:Y:S02]  /*b4e0*/  @!P1 LEA.HI R19, R19, R19, RZ, 0x1 ;  /* 0x0000001313139211 */ /* 0x000fe400078f08ff */
[----:B------:R-:W-:Y:S02]  /*b4f0*/  @!P2 LEA.HI R20, R20, R20, RZ, 0x1 ;  /* 0x000000141414a211 */ /* 0x000fe400078f08ff */
[----:B------:R-:W-:Y:S02]  /*b500*/  @!P4 LEA.HI R12, R12, R12, RZ, 0x1 ;  /* 0x0000000c0c0cc211 */ /* 0x000fe400078f08ff */
[----:B--2---:R-:W-:Y:S02]  /*b510*/  @!P1 LOP3.LUT R11, R19, 0xfffffffe, RZ, 0xc0, !PT ;  /* 0xfffffffe130b9812 */ /* 0x004fe400078ec0ff */
[----:B------:R-:W-:-:S02]  /*b520*/  @!P3 LEA.HI R21, R21, R21, RZ, 0x1 ;  /* 0x000000151515b211 */ /* 0x000fc400078f08ff */
[----:B------:R-:W-:Y:S02]  /*b530*/  @!P5 LEA.HI R8, R13, R13, RZ, 0x1 ;  /* 0x0000000d0d08d211 */ /* 0x000fe400078f08ff */
[----:B------:R-:W-:Y:S02]  /*b540*/  @!P6 LEA.HI R10, R9, R9, RZ, 0x1 ;  /* 0x00000009090ae211 */ /* 0x000fe400078f08ff */
[----:B------:R-:W-:Y:S02]  /*b550*/  @!P0 LOP3.LUT R9, R18, 0xfffffffe, RZ, 0xc0, !PT ;  /* 0xfffffffe12098812 */ /* 0x000fe400078ec0ff */
[----:B------:R-:W-:Y:S02]  /*b560*/  @!P2 LOP3.LUT R13, R20, 0xfffffffe, RZ, 0xc0, !PT ;  /* 0xfffffffe140da812 */ /* 0x000fe400078ec0ff */
[----:B---3--:R-:W-:Y:S02]  /*b570*/  @!P3 LOP3.LUT R15, R21, 0xfffffffe, RZ, 0xc0, !PT ;  /* 0xfffffffe150fb812 */ /* 0x008fe400078ec0ff */
[----:B----4-:R-:W-:Y:S01]  /*b580*/  @!P4 LOP3.LUT R17, R12, 0xfffffffe, RZ, 0xc0, !PT ;  /* 0xfffffffe0c11c812 */ /* 0x010fe200078ec0ff */
[----:B------:R-:W-:Y:S01]  /*b590*/  @!P2 IMAD.WIDE R12, R13, 0x4, R2 ;  /* 0x000000040d0ca825 */ /* 0x000fe200078e0202 */
[----:B------:R-:W-:-:S02]  /*b5a0*/  @!P5 LOP3.LUT R19, R8, 0xfffffffe, RZ, 0xc0, !PT ;  /* 0xfffffffe0813d812 */ /* 0x000fc400078ec0ff */
        /* <DEDUP_REMOVED lines=14> */
.L_x_7225:
[----:B------:R-:W-:Y:S05]  /*b690*/  BSYNC B0 ;  /* 0x0000000000007941 */ /* 0x000fea0003800000 */
.L_x_7224:
[----:B------:R-:W-:Y:S01]  /*b6a0*/  IADD3 R7, R7, 0x8, RZ ;  /* 0x0000000807077810 */ /* 0x000fe20007ffe0ff */
[----:B--23--:R2:W3:Y:S03]  /*b6b0*/  SHFL.IDX PT, R3, R5, 0x1, 0x1c1f ;  /* 0x003c1f0005037f89 */ /* 0x00c4e600000e0000 */
[----:B------:R-:W-:Y:S01]  /*b6c0*/  ISETP.GE.AND P0, PT, R7, R6, PT ;  /* 0x000000060700720c */ /* 0x000fe20003f06270 */
[----:B-1----:R2:W1:-:S12]  /*b6d0*/  SHFL.IDX PT, R2, R4, 0x1, 0x1c1f ;  /* 0x003c1f0004027f89 */ /* 0x00245800000e0000 */
[----:B--2---:R-:W-:Y:S05]  /*b6e0*/  @P0 BRA `(.L_x_7179) ;  /* 0x0000005400c40947 */ /* 0x004fea0003800000 */
[C---:B0-----:R-:W-:Y:S01]  /*b6f0*/  VIADD R5, R0.reuse, 0x8 ;  /* 0x0000000800057836 */ /* 0x041fe20000000000 */
        /* <DEDUP_REMOVED lines=22> */
[----:B-1-3--:R-:W-:Y:S01]  /*b860*/  @!P0 IMAD.WIDE R4, R5, 0x4, R2 ;  /* 0x0000000405048825 */ /* 0x00afe200078e0202 */
[----:B------:R-:W-:-:S02]  /*b870*/  IADD3 R16, R0, 0x48, RZ ;  /* 0x0000004800107810 */ /* 0x000fc40007ffe0ff */
[----:B------:R-:W-:Y:S01]  /*b880*/  ISETP.GE.AND P3, PT, R15, UR4, PT ;  /* 0x000000040f007c0c */ /* 0x000fe2000bf66270 */
[--C-:B------:R-:W-:Y:S01]  /*b890*/  @!P1 IMAD.WIDE R6, R7, 0x4, R2.reuse ;  /* 0x0000000407069825 */ /* 0x100fe200078e0202 */
[----:B------:R0:W-:Y:S01]  /*b8a0*/  @!P0 ST.E.64 desc[UR44][R4.64], R26 ;  /* 0x0000001a04008985 */ /* 0x0001e2000c101b2c */
[----:B------:R-:W-:Y:S02]  /*b8b0*/  ISETP.GE.AND P0, PT, R12, UR4, PT ;  /* 0x000000040c007c0c */ /* 0x000fe4000bf06270 */
[----:B------:R-:W-:Y:S01]  /*b8c0*/  @!P2 IMAD.WIDE R8, R9, 0x4, R2 ;  /* 0x000000040908a825 */ /* 0x000fe200078e0202 */
[----:B------:R1:W-:Y:S01]  /*b8d0*/  @!P1 ST.E.64 desc[UR44][R6.64], R30 ;  /* 0x0000001e06009985 */ /* 0x0003e2000c101b2c */
[----:B------:R-:W-:Y:S02]  /*b8e0*/  ISETP.GE.AND P1, PT, R13, UR4, PT ;  /* 0x000000040d007c0c */ /* 0x000fe4000bf26270 */
[----:B------:R-:W-:Y:S01]  /*b8f0*/  ISETP.GE.AND P4, PT, R16, UR4, PT ;  /* 0x0000000410007c0c */ /* 0x000fe2000bf86270 */
        /* <DEDUP_REMOVED lines=16> */
[----:B------:R-:W-:Y:S02]  /*ba00*/  @!P1 LOP3.LUT R13, R13, 0xfffffffe, RZ, 0xc0, !PT ;  /* 0xfffffffe0d0d9812 */ /* 0x000fe400078ec0ff */
[----:B------:R-:W-:-:S02]  /*ba10*/  @!P2 LOP3.LUT R11, R14, 0xfffffffe, RZ, 0xc0, !PT ;  /* 0xfffffffe0e0ba812 */ /* 0x000fc400078ec0ff */
[----:B------:R-:W-:Y:S02]  /*ba20*/  @!P3 LOP3.LUT R15, R15, 0xfffffffe, RZ, 0xc0, !PT ;  /* 0xfffffffe0f0fb812 */ /* 0x000fe400078ec0ff */
[----:B------:R-:W-:Y:S01]  /*ba30*/  @!P4 LOP3.LUT R17, R16, 0xfffffffe, RZ, 0xc0, !PT ;  /* 0xfffffffe1011c812 */ /* 0x000fe200078ec0ff */
        /* <DEDUP_REMOVED lines=9> */
[----:B------:R1:W-:Y:S03]  /*bad0*/  @!P1 ST.E.64 desc[UR44][R6.64], R50 ;  /* 0x0000003206009985 */ /* 0x0003e6000c101b2c */
        /* <DEDUP_REMOVED lines=8> */
[----:B------:R-:W-:Y:S02]  /*bb60*/  ISETP.GE.AND P4, PT, R14, UR4, PT ;  /* 0x000000040e007c0c */ /* 0x000fe4000bf86270 */
[----:B------:R-:W-:Y:S02]  /*bb70*/  ISETP.GE.AND P1, PT, R17, UR4, PT ;  /* 0x0000000411007c0c */ /* 0x000fe4000bf26270 */
[----:B------:R-:W-:Y:S02]  /*bb80*/  ISETP.GE.AND P3, PT, R15, UR4, PT ;  /* 0x000000040f007c0c */ /* 0x000fe4000bf66270 */
[----:B------:R-:W-:Y:S02]  /*bb90*/  @!P5 LEA.HI R18, R18, R18, RZ, 0x1 ;  /* 0x000000121212d211 */ /* 0x000fe400078f08ff */
[----:B------:R-:W-:-:S02]  /*bba0*/  @!P6 LEA.HI R19, R19, R19, RZ, 0x1 ;  /* 0x000000131313e211 */ /* 0x000fc400078f08ff */
        /* <DEDUP_REMOVED lines=58> */
[C---:B------:R-:W-:Y:S01]  /*bf50*/  VIADD R16, R0.reuse, 0xe0 ;  /* 0x000000e000107836 */ /* 0x040fe20000000000 */
[----:B------:R-:W-:Y:S02]  /*bf60*/  @!P2 LOP3.LUT R17, R17, 0xfffffffe, RZ, 0xc0, !PT ;  /* 0xfffffffe1111a812 */ /* 0x000fe400078ec0ff */
[----:B------:R-:W-:Y:S02]  /*bf70*/  IADD3 R18, R0, 0xc0, RZ ;  /* 0x000000c000127810 */ /* 0x000fe40007ffe0ff */
[----:B----4-:R-:W-:Y:S01]  /*bf80*/  @!P1 LOP3.LUT R13, R20, 0xfffffffe, RZ, 0xc0, !PT ;  /* 0xfffffffe140d9812 */ /* 0x010fe200078ec0ff */
[----:B0-----:R-:W-:Y:S01]  /*bf90*/  @!P0 IMAD.WIDE R4, R9, 0x4, R2 ;  /* 0x0000000409048825 */ /* 0x001fe200078e0202 */
[----:B------:R-:W-:-:S02]  /*bfa0*/  ISETP.GE.AND P5, PT, R18, UR4, PT ;  /* 0x0000000412007c0c */ /* 0x000fc4000bfa6270 */
[----:B------:R-:W-:Y:S01]  /*bfb0*/  ISETP.GE.AND P6, PT, R19, UR4, PT ;  /* 0x0000000413007c0c */ /* 0x000fe2000bfc6270 */
[--C-:B-1----:R-:W-:Y:S01]  /*bfc0*/  @!P4 IMAD.WIDE R6, R15, 0x4, R2.reuse ;  /* 0x000000040f06c825 */ /* 0x102fe200078e0202 */
        /* <DEDUP_REMOVED lines=13> */
[----:B------:R-:W-:Y:S01]  /*c0a0*/  ISETP.GE.AND P1, PT, R15, UR4, PT ;  /* 0x000000040f007c0c */ /* 0x000fe2000bf26270 */
[----:B------:R-:W-:Y:S01]  /*c0b0*/  VIADD R0, R0, 0xf8 ;  /* 0x000000f800007836 */ /* 0x000fe20000000000 */
[----:B------:R-:W-:Y:S02]  /*c0c0*/  ISETP.GE.AND P4, PT, R20, UR4, PT ;  /* 0x0000000414007c0c */ /* 0x000fe4000bf86270 */
[----:B------:R-:W-:-:S02]  /*c0d0*/  ISETP.GE.AND P3, PT, R17, UR4, PT ;  /* 0x0000000411007c0c */ /* 0x000fc4000bf66270 */
[----:B------:R-:W-:Y:S02]  /*c0e0*/  @!P5 LEA.HI R18, R18, R18, RZ, 0x1 ;  /* 0x000000121212d211 */ /* 0x000fe400078f08ff */
[----:B------:R-:W-:Y:S02]  /*c0f0*/  @!P6 LEA.HI R19, R19, R19, RZ, 0x1 ;  /* 0x000000131313e211 */ /* 0x000fe400078f08ff */
[----:B0-----:R-:W-:Y:S02]  /*c100*/  @!P5 LOP3.LUT R5, R18, 0xfffffffe, RZ, 0xc0, !PT ;  /* 0xfffffffe1205d812 */ /* 0x001fe400078ec0ff */
        /* <DEDUP_REMOVED lines=12> */
[----:B---3--:R-:W-:-:S02]  /*c1d0*/  @!P2 LOP3.LUT R11, R16, 0xfffffffe, RZ, 0xc0, !PT ;  /* 0xfffffffe100ba812 */ /* 0x008fc400078ec0ff */
        /* <DEDUP_REMOVED lines=19> */
.L_x_7222:
        /* <DEDUP_REMOVED lines=21> */
[----:B------:R-:W-:Y:S01]  /*c460*/  UIADD3 UR6, UR5, UR6, URZ ;  /* 0x0000000605067290 */ /* 0x000fe2000fffe03f */
[----:B------:R-:W-:Y:S01]  /*c470*/  MOV R2, UR4 ;  /* 0x0000000400027c02 */ /* 0x000fe20008000f00 */
[----:B------:R-:W-:Y:S01]  /*c480*/  IMAD.U32 R3, RZ, RZ, UR5 ;  /* 0x00000005ff037e24 */ /* 0x000fe2000f8e00ff */
[----:B------:R-:W4:Y:S01]  /*c490*/  @P0 LDC R7, c[0x0][0xbec] ;  /* 0x0002fb00ff070b82 */ /* 0x000f220000000800 */
[----:B------:R-:W-:Y:S02]  /*c4a0*/  ULDC.64 UR4, c[0x0][0xbe0] ;  /* 0x0002f80000047ab9 */ /* 0x000fe40000000a00 */
[----:B------:R-:W-:-:S05]  /*c4b0*/  IMAD.U32 R3, RZ, RZ, UR6 ;  /* 0x00000006ff037e24 */ /* 0x000fca000f8e00ff */
[----:B------:R-:W5:Y:S01]  /*c4c0*/  @P0 LDC R9, c[0x0][0xbf0] ;  /* 0x0002fc00ff090b82 */ /* 0x000f620000000800 */
[----:B-1----:R-:W-:-:S07]  /*c4d0*/  USHF.R.S32.HI UR8, URZ, 0x1f, UR7 ;  /* 0x0000001f3f087899 */ /* 0x002fce0008011407 */
[----:B------:R-:W1:Y:S01]  /*c4e0*/  S2UR UR10, SR_CTAID.Y ;  /* 0x00000000000a79c3 */ /* 0x000e620000002600 */
[C---:B--2---:R-:W-:Y:S02]  /*c4f0*/  IMAD R12, R10.reuse, UR8, RZ ;  /* 0x000000080a0c7c24 */ /* 0x044fe4000f8e02ff */
[----:B------:R-:W-:-:S04]  /*c500*/  IMAD.WIDE.U32 R2, R10, UR7, R2 ;  /* 0x000000070a027c25 */ /* 0x000fc8000f8e0002 */
[----:B------:R-:W-:Y:S01]  /*c510*/  IMAD R11, R11, UR7, R12 ;  /* 0x000000070b0b7c24 */ /* 0x000fe2000f8e020c */
[----:B------:R-:W1:Y:S01]  /*c520*/  LDC R8, c[0x0][0xc50] ;  /* 0x00031400ff087b82 */ /* 0x000e620000000800 */
[----:B----4-:R-:W-:Y:S01]  /*c530*/  @P0 IMAD.HI.U32 R4, R0, R7, RZ ;  /* 0x0000000700040227 */ /* 0x010fe200078e00ff */
[----:B------:R-:W-:-:S03]  /*c540*/  IADD3 R7, RZ, -UR36, RZ ;  /* 0x80000024ff077c10 */ /* 0x000fc6000fffe0ff */
[----:B------:R-:W-:Y:S01]  /*c550*/  IMAD.IADD R3, R11, 0x1, R3 ;  /* 0x000000010b037824 */ /* 0x000fe200078e0203 */
[----:B-----5:R-:W-:Y:S01]  /*c560*/  @P0 SHF.R.U32.HI R5, RZ, R9, R4 ;  /* 0x00000009ff050219 */ /* 0x020fe20000011604 */
[----:B-1----:R-:W-:-:S04]  /*c570*/  IMAD R9, R8, R7, UR10 ;  /* 0x0000000a08097e24 */ /* 0x002fc8000f8e0207 */
        /* <DEDUP_REMOVED lines=14> */
[----:B------:R-:W-:-:S04]  /*c660*/  ULDC.64 UR4, c[0x0][0xba8] ;  /* 0x0002ea0000047ab9 */ /* 0x000fc80000000a00 */
[----:B------:R-:W-:Y:S02]  /*c670*/  IADD3 R3, R3, R5, RZ ;  /* 0x0000000503037210 */ /* 0x000fe40007ffe0ff */
[----:B------:R-:W-:-:S04]  /*c680*/  LEA R4, P0, R2, UR4, 0x2 ;  /* 0x0000000402047c11 */ /* 0x000fc8000f8010ff */
[----:B------:R-:W-:Y:S01]  /*c690*/  LEA.HI.X R5, R2, UR5, R3, 0x2, P0 ;  /* 0x0000000502057c11 */ /* 0x000fe200080f1403 */
[----:B------:R-:W-:-:S05]  /*c6a0*/  IMAD.MOV.U32 R3, RZ, RZ, -0x800000 ;  /* 0xff800000ff037424 */ /* 0x000fca00078e00ff */
[----:B------:R4:W-:Y:S01]  /*c6b0*/  STG.E desc[UR44][R4.64], R3 ;  /* 0x0000000304007986 */ /* 0x0009e2000c10192c */
[----:B------:R-:W-:Y:S05]  /*c6c0*/  BRA `(.L_x_7179) ;  /* 0x0000004400cc7947 */ /* 0x000fea0003800000 */
.L_x_7177:
        /* <DEDUP_REMOVED lines=18> */
.L_x_7226:
[----:B------:R-:W-:Y:S01]  /*c7f0*/  ULDC UR40, c[0x0][0xc50] ;  /* 0x0003140000287ab9 */ /* 0x000fe20000000800 */
[----:B------:R-:W-:Y:S01]  /*c800*/  UMOV UR36, UR6 ;  /* 0x0000000600247c82 */ /* 0x000fe20008000000 */
[----:B------:R-:W-:-:S11]  /*c810*/  UISETP.NE.AND UP0, UPT, UR40, 0x1, UPT ;  /* 0x000000012800788c */ /* 0x000fd6000bf05270 */
[----:B------:R-:W-:Y:S01]  /*c820*/  @UP0 ULDC UR4, c[0x0][0xc54] ;  /* 0x0003150000040ab9 */ /* 0x000fe20000000800 */
[----:B------:R-:W-:Y:S01]  /*c830*/  @UP0 ULDC UR7, c[0x0][0xc58] ;  /* 0x0003160000070ab9 */ /* 0x000fe20000000800 */
[----:B------:R-:W-:-:S04]  /*c840*/  UIMAD.WIDE.U32 UR4, UR6, UR4, URZ ;  /* 0x00000004060472a5 */ /* 0x000fc8000f8e003f */
[----:B------:R-:W-:-:S12]  /*c850*/  @UP0 USHF.R.U32.HI UR36, URZ, UR7, UR5 ;  /* 0x000000073f240299 */ /* 0x000fd80008011605 */
.L_x_7227:
        /* <DEDUP_REMOVED lines=14> */
[----:B------:R-:W-:Y:S02]  /*c940*/  UISETP.NE.AND.EX UP0, UPT, UR5, URZ, UPT, UP0 ;  /* 0x0000003f0500728c */ /* 0x000fe4000bf05300 */
[----:B------:R-:W-:-:S02]  /*c950*/  UIADD3 UR9, -UR4, 0x40, URZ ;  /* 0x0000004004097890 */ /* 0x000fc4000fffe13f */
[----:B------:R-:W-:Y:S01]  /*c960*/  USEL UR7, UR7, 0x1, UP0 ;  /* 0x0000000107077887 */ /* 0x000fe20008000000 */
[----:B------:R-:W-:Y:S01]  /*c970*/  @UP1 ULDC UR4, c[0x0][0x44c] ;  /* 0x0001130000041ab9 */ /* 0x000fe20000000800 */
[----:B------:R-:W-:Y:S01]  /*c980*/  ULDC UR8, c[0x0][0x2f0] ;  /* 0x0000bc0000087ab9 */ /* 0x000fe20000000800 */
[----:B------:R-:W-:Y:S01]  /*c990*/  @UP1 ULDC UR10, c[0x0][0x450] ;  /* 0x00011400000a1ab9 */ /* 0x000fe20000000800 */
[----:B------:R-:W-:Y:S02]  /*c9a0*/  UIMAD UR9, UR7, UR8, UR9 ;  /* 0x00000008070972a4 */ /* 0x000fe4000f8e0209 */
[----:B------:R-:W-:Y:S01]  /*c9b0*/  UIMAD UR7, UR7, UR8, 0x3f ;  /* 0x0000003f070774a4 */ /* 0x000fe2000f8e0208 */
[----:B------:R-:W-:Y:S01]  /*c9c0*/  UMOV UR43, URZ ;  /* 0x0000003f002b7c82 */ /* 0x000fe20008000000 */
[----:B0-----:R-:W-:-:S04]  /*c9d0*/  ULEA UR6, UR6, 0x3f, 0x6 ;  /* 0x0000003f06067891 */ /* 0x001fc8000f8e303f */
[----:B------:R-:W-:-:S04]  /*c9e0*/  UIMAD.WIDE.U32 UR4, UR6, UR4, URZ ;  /* 0x00000004060472a5 */ /* 0x000fc8000f8e003f */
[----:B------:R-:W-:Y:S02]  /*c9f0*/  @UP1 USHF.R.U32.HI UR6, URZ, UR10, UR5 ;  /* 0x0000000a3f061299 */ /* 0x000fe40008011605 */
[----:B------:R-:W-:Y:S02]  /*ca00*/  USHF.R.S32.HI UR5, URZ, 0x1f, UR7 ;  /* 0x0000001f3f057899 */ /* 0x000fe40008011407 */
[----:B------:R-:W-:Y:S02]  /*ca10*/  UIADD3 UR6, UR9, UR6, URZ ;  /* 0x0000000609067290 */ /* 0x000fe4000fffe03f */
[----:B------:R-:W-:Y:S02]  /*ca20*/  ULEA.HI UR5, UR5, UR7, URZ, 0x6 ;  /* 0x0000000705057291 */ /* 0x000fe4000f8f303f */
[----:B------:R-:W-:Y:S02]  /*ca30*/  USHF.R.S32.HI UR4, URZ, 0x1f, UR6 ;  /* 0x0000001f3f047899 */ /* 0x000fe40008011406 */
[----:B------:R-:W-:-:S02]  /*ca40*/  USHF.R.S32.HI UR5, URZ, 0x6, UR5 ;  /* 0x000000063f057899 */ /* 0x000fc40008011405 */
[----:B------:R-:W-:Y:S02]  /*ca50*/  ULEA.HI UR4, UR4, UR6, URZ, 0x6 ;  /* 0x0000000604047291 */ /* 0x000fe4000f8f303f */
[----:B------:R-:W-:Y:S02]  /*ca60*/  USHF.R.U32.HI UR10, URZ, 0x10, UR40 ;  /* 0x000000103f0a7899 */ /* 0x000fe40008011628 */
[----:B------:R-:W-:Y:S02]  /*ca70*/  USHF.R.S32.HI UR4, URZ, 0x6, UR4 ;  /* 0x000000063f047899 */ /* 0x000fe40008011404 */
[----:B------:R-:W-:Y:S02]  /*ca80*/  ULOP3.LUT UR40, UR40, 0xffff, URZ, 0xc0, !UPT ;  /* 0x0000ffff28287892 */ /* 0x000fe4000f8ec03f */
[----:B------:R-:W-:-:S04]  /*ca90*/  UISETP.LT.AND UP0, UPT, UR5, UR4, UPT ;  /* 0x000000040500728c */ /* 0x000fc8000bf01270 */
[----:B------:R-:W-:Y:S02]  /*caa0*/  USEL UR41, UR5, UR4, UP0 ;  /* 0x0000000405297287 */ /* 0x000fe40008000000 */
[----:B------:R-:W-:Y:S02]  /*cab0*/  UISETP.NE.AND UP0, UPT, UR10, URZ, UPT ;  /* 0x0000003f0a00728c */ /* 0x000fe4000bf05270 */
[----:B------:R-:W-:-:S06]  /*cac0*/  UISETP.GE.AND UP1, UPT, UR41, 0x1, UPT ;  /* 0x000000012900788c */ /* 0x000fcc000bf26270 */
[----:B------:R-:W-:-:S03]  /*cad0*/  PLOP3.LUT P0, PT, PT, PT, UP1, 0x80, 0x0 ;  /* 0x000000000000781c */ /* 0x000fc60003f0f018 */
[----:B------:R-:W-:-:S10]  /*cae0*/  @!UP0 ULDC UR10, c[0x0][0x9f0] ;  /* 0x00027c00000a8ab9 */ /* 0x000fd40000000800 */
[----:B------:R-:W-:Y:S05]  /*caf0*/  @!P0 BRA `(.L_x_7229) ;  /* 0x0000000000848947 */ /* 0x000fea0003800000 */
[----:B------:R-:W-:Y:S01]  /*cb00*/  IMAD.U32 R4, RZ, RZ, UR10 ;  /* 0x0000000aff047e24 */ /* 0x000fe2000f8e00ff */
[----:B------:R-:W-:Y:S01]  /*cb10*/  UIADD3 UR6, UR10, -0x1, UR41 ;  /* 0xffffffff0a067890 */ /* 0x000fe2000fffe029 */
[----:B------:R-:W-:-:S03]  /*cb20*/  UMOV UR4, URZ ;  /* 0x0000003f00047c82 */ /* 0x000fc60008000000 */
        /* <DEDUP_REMOVED lines=8> */
[----:B0-----:R-:W-:-:S02]  /*cbb0*/  IADD3 R3, R2, 0xffffffe, RZ ;  /* 0x0ffffffe02037810 */ /* 0x001fc40007ffe0ff */
[----:B------:R-:W-:Y:S02]  /*cbc0*/  IABS R2, R4 ;  /* 0x0000000400027213 */ /* 0x000fe40000000000 */
[----:B------:R-:W-:Y:S02]  /*cbd0*/  MOV R4, R5 ;  /* 0x0000000500047202 */ /* 0x000fe40000000f00 */
[----:B------:R-:W0:Y:S01]  /*cbe0*/  F2I.FTZ.U32.TRUNC.NTZ R3, R3 ;  /* 0x0000000300037305 */ /* 0x000e22000021f000 */
[----:B------:R-:W-:Y:S02]  /*cbf0*/  R2UR UR8, R2 ;  /* 0x00000000020872ca */ /* 0x000fe400000e0000 */
        /* <DEDUP_REMOVED lines=17> */
.L_x_7229:
[----:B------:R-:W-:Y:S01]  /*cd10*/  UIMAD UR39, UR40, UR43, URZ ;  /* 0x0000002b282772a4 */ /* 0x000fe2000f8e023f */
[----:B------:R-:W-:Y:S01]  /*cd20*/  IMAD.U32 R2, RZ, RZ, UR41 ;  /* 0x00000029ff027e24 */ /* 0x000fe2000f8e00ff */
[----:B------:R-:W-:Y:S01]  /*cd30*/  MOV R6, RZ ;  /* 0x000000ff00067202 */ /* 0x000fe20000000f00 */
[----:B------:R-:W-:-:S03]  /*cd40*/  IMAD.MOV.U32 R9, RZ, RZ, 0x1 ;  /* 0x00000001ff097424 */ /* 0x000fc600078e00ff */
        /* <DEDUP_REMOVED lines=28> */
.L_x_7230:
        /* <DEDUP_REMOVED lines=20> */
.L_x_7232:
        /* <DEDUP_REMOVED lines=15> */
.L_x_7231:
        /* <DEDUP_REMOVED lines=17> */
.L_x_7329:
        /* <DEDUP_REMOVED lines=8> */
.L_x_7332:
[----:B------:R-:W-:Y:S05]  /*d2d0*/  @!P6 BRA `(.L_x_7234) ;  /* 0x0000000000d4e947 */ /* 0x000fea0003800000 */
[----:B------:R-:W-:Y:S01]  /*d2e0*/  MOV R16, R17 ;  /* 0x0000001100107202 */ /* 0x000fe20000000f00 */
[----:B------:R-:W-:Y:S06]  /*d2f0*/  @!P1 BRA `(.L_x_7236) ;  /* 0x0000000000509947 */ /* 0x000fec0003800000 */
[----:B------:R-:W-:Y:S01]  /*d300*/  IMAD.MOV.U32 R8, RZ, RZ, R0 ;  /* 0x000000ffff087224 */ /* 0x000fe200078e0000 */
[----:B------:R-:W-:Y:S01]  /*d310*/  ULDC.64 UR4, c[0x0][0x428] ;  /* 0x00010a0000047ab9 */ /* 0x000fe20000000a00 */
[----:B------:R-:W0:Y:S01]  /*d320*/  LDC R0, c[0x0][0x43c] ;  /* 0x00010f00ff007b82 */ /* 0x000e220000000800 */
[----:B------:R-:W-:Y:S02]  /*d330*/  IMAD R6, R18, UR4, RZ ;  /* 0x0000000412067c24 */ /* 0x000fe4000f8e02ff */
[----:B------:R-:W-:Y:S02]  /*d340*/  IMAD.MOV.U32 R7, RZ, RZ, R8 ;  /* 0x000000ffff077224 */ /* 0x000fe400078e0008 */
[----:B------:R-:W-:Y:S01]  /*d350*/  IMAD R9, R17, UR5, R6 ;  /* 0x0000000511097c24 */ /* 0x000fe2000f8e0206 */
[----:B0-----:R-:W-:-:S13]  /*d360*/  ISETP.NE.AND P0, PT, R0, 0x1, PT ;  /* 0x000000010000780c */ /* 0x001fda0003f05270 */
[----:B------:R-:W0:Y:S02]  /*d370*/  @P0 LDC.64 R4, c[0x0][0x440] ;  /* 0x00011000ff040b82 */ /* 0x000e240000000a00 */
[----:B0-----:R-:W-:-:S05]  /*d380*/  @P0 IMAD.HI.U32 R4, R8, R4, RZ ;  /* 0x0000000408040227 */ /* 0x001fca00078e00ff */
[----:B------:R-:W-:-:S04]  /*d390*/  @P0 SHF.R.U32.HI R7, RZ, R5, R4 ;  /* 0x00000005ff070219 */ /* 0x000fc80000011604 */
[----:B------:R-:W-:Y:S02]  /*d3a0*/  SHF.R.S32.HI R5, RZ, 0x1f, R7 ;  /* 0x0000001fff057819 */ /* 0x000fe40000011407 */
[----:B------:R-:W-:-:S05]  /*d3b0*/  MOV R4, R7 ;  /* 0x0000000700047202 */ /* 0x000fca0000000f00 */
        /* <DEDUP_REMOVED lines=8> */
.L_x_7236:
[----:B------:R-:W-:Y:S01]  /*d440*/  MOV R0, 0x1 ;  /* 0x0000000100007802 */ /* 0x000fe20000000f00 */
[----:B0-----:R-:W0:Y:S03]  /*d450*/  S2R R8, SR_TID.X ;  /* 0x0000000000087919 */ /* 0x001e260000002100 */
[----:B------:R-:W-:-:S04]  /*d460*/  SHF.L.U32 R0, R0, 0x1f, RZ ;  /* 0x0000001f00007819 */ /* 0x000fc800000006ff */
[----:B------:R-:W1:Y:S01]  /*d470*/  SYNCS.PHASECHK.TRANS64.TRYWAIT P0, [UR38+0x28c40], R0 ;  /* 0x028c4000ff0075a7 */ /* 0x000e620008000166 */
[----:B0-----:R-:W-:-:S04]  /*d480*/  LOP3.LUT R2, R8, 0x7f, RZ, 0xc0, !PT ;  /* 0x0000007f08027812 */ /* 0x001fc800078ec0ff */
[----:B------:R-:W-:Y:S01]  /*d490*/  ISETP.NE.AND P1, PT, R2, RZ, PT ;  /* 0x000000ff0200720c */ /* 0x000fe20003f25270 */
[----:B-1----:R-:W-:-:S12]  /*d4a0*/  @!P0 BRA `(.L_x_7237) ;  /* 0x0000003c00688947 */ /* 0x002fd80003800000 */
.L_x_7333:
[----:B------:R-:W-:Y:S05]  /*d4b0*/  @P1 BRA `(.L_x_7238) ;  /* 0x0000000000181947 */ /* 0x000fea0003800000 */
[----:B------:R-:W1:Y:S01]  /*d4c0*/  S2R R2, SR_TID.X ;  /* 0x0000000000027919 */ /* 0x000e620000002100 */
[----:B0-----:R-:W-:-:S04]  /*d4d0*/  IMAD.MOV.U32 R0, RZ, RZ, 0x2000 ;  /* 0x00002000ff007424 */ /* 0x001fc800078e00ff */
[----:B------:R2:W-:Y:S01]  /*d4e0*/  SYNCS.ARRIVE.TRANS64 RZ, [UR38+0x28c30], R0 ;  /* 0x028c3000ffff79a7 */ /* 0x0005e20008000026 */
[----:B-1----:R-:W-:-:S13]  /*d4f0*/  LOP3.LUT P0, RZ, R2, 0x1f, RZ, 0xc0, !PT ;  /* 0x0000001f02ff7812 */ /* 0x002fda000780c0ff */
[----:B--2---:R-:W-:Y:S05]  /*d500*/  @!P0 BRA `(.L_x_7238) ;  /* 0x0000000000048947 */ /* 0x004fea0003800000 */
[----:B------:R-:W-:Y:S01]  /*d510*/  BPT.TRAP 0x1 ;  /* 0x000000040000795c */ /* 0x000fe20000300000 */
.L_x_7238:
        /* <DEDUP_REMOVED lines=17> */
.L_x_7234:
        /* <DEDUP_REMOVED lines=22> */
.L_x_7239:
[----:B------:R-:W0:Y:S01]  /*d790*/  LDC R4, c[0x0][0x448] ;  /* 0x00011200ff047b82 */ /* 0x000e220000000800 */
[----:B------:R-:W1:Y:S01]  /*d7a0*/  S2R R13, SR_TID.X ;  /* 0x00000000000d7919 */ /* 0x000e620000002100 */
[----:B------:R-:W-:Y:S01]  /*d7b0*/  USHF.R.S32.HI UR6, URZ, 0x1f, UR36 ;  /* 0x0000001f3f067899 */ /* 0x000fe20008011424 */
[----:B------:R-:W-:Y:S01]  /*d7c0*/  ULDC.64 UR8, c[0x0][0x2d8] ;  /* 0x0000b60000087ab9 */ /* 0x000fe20000000a00 */
[----:B------:R-:W2:Y:S02]  /*d7d0*/  S2R R14, SR_CTAID.Z ;  /* 0x00000000000e7919 */ /* 0x000ea40000002700 */
[----:B------:R-:W-:Y:S02]  /*d7e0*/  UIMAD UR6, UR6, UR8, URZ ;  /* 0x00000008060672a4 */ /* 0x000fe4000f8e023f */
[----:B------:R-:W3:Y:S01]  /*d7f0*/  LDC.64 R2, c[0x0][0x2e0] ;  /* 0x0000b800ff027b82 */ /* 0x000ee20000000a00 */
[----:B------:R-:W4:Y:S01]  /*d800*/  S2R R10, SR_CTAID.X ;  /* 0x00000000000a7919 */ /* 0x000f220000002500 */
[----:B------:R-:W-:-:S02]  /*d810*/  UIMAD.WIDE.U32 UR4, UR36, UR8, URZ ;  /* 0x00000008240472a5 */ /* 0x000fc4000f8e003f */
[----:B------:R-:W-:-:S04]  /*d820*/  UIMAD UR6, UR36, UR9, UR6 ;  /* 0x00000009240672a4 */ /* 0x000fc8000f8e0206 */
[----:B------:R-:W-:Y:S01]  /*d830*/  UIADD3 UR5, UR5, UR6, URZ ;  /* 0x0000000605057290 */ /* 0x000fe2000fffe03f */
[----:B0-----:R-:W-:Y:S02]  /*d840*/  ISETP.NE.AND P0, PT, R4, 0x1, PT ;  /* 0x000000010400780c */ /* 0x001fe40003f05270 */
[C---:B-1----:R-:W-:Y:S01]  /*d850*/  LOP3.LUT R12, R13.reuse, 0x7f, RZ, 0xc0, !PT ;  /* 0x0000007f0d0c7812 */ /* 0x042fe200078ec0ff */
[----:B------:R-:W-:-:S10]  /*d860*/  IMAD.SHL.U32 R0, R13, 0x10, RZ ;  /* 0x000000100d007824 */ /* 0x000fd400078e00ff */
[----:B------:R-:W0:Y:S01]  /*d870*/  @P0 LDC R5, c[0x0][0x44c] ;  /* 0x00011300ff050b82 */ /* 0x000e220000000800 */
[----:B------:R-:W-:Y:S02]  /*d880*/  SHF.R.U32.HI R7, RZ, 0x3, R12 ;  /* 0x00000003ff077819 */ /* 0x000fe4000001160c */
[----:B--2---:R-:W-:Y:S02]  /*d890*/  SHF.R.S32.HI R11, RZ, 0x1f, R14 ;  /* 0x0000001fff0b7819 */ /* 0x004fe4000001140e */
[----:B------:R-:W-:-:S03]  /*d8a0*/  LOP3.LUT R9, R7, 0x70, R0, 0xf8, !PT ;  /* 0x0000007007097812 */ /* 0x000fc600078ef800 */
[----:B------:R-:W1:Y:S01]  /*d8b0*/  @P0 LDC R6, c[0x0][0x450] ;  /* 0x00011400ff060b82 */ /* 0x000e620000000800 */
[----:B---3--:R-:W-:Y:S01]  /*d8c0*/  IMAD R8, R11, R2, RZ ;  /* 0x000000020b087224 */ /* 0x008fe200078e02ff */
[----:B----4-:R-:W-:-:S03]  /*d8d0*/  LEA R0, R10, R9, 0x6 ;  /* 0x000000090a007211 */ /* 0x010fc600078e30ff */
[----:B------:R-:W-:Y:S02]  /*d8e0*/  IMAD R9, R14, R3, R8 ;  /* 0x000000030e097224 */ /* 0x000fe400078e0208 */
[----:B0-----:R-:W-:-:S04]  /*d8f0*/  @P0 IMAD.HI.U32 R3, R0, R5, RZ ;  /* 0x0000000500030227 */ /* 0x001fc800078e00ff */
[----:B------:R-:W-:Y:S01]  /*d900*/  IMAD.MOV.U32 R5, RZ, RZ, R0 ;  /* 0x000000ffff057224 */ /* 0x000fe200078e0000 */
[----:B-1----:R-:W-:Y:S01]  /*d910*/  @P0 SHF.R.U32.HI R5, RZ, R6, R3 ;  /* 0x00000006ff050219 */ /* 0x002fe20000011603 */
[----:B------:R-:W-:Y:S01]  /*d920*/  IMAD.WIDE.U32 R2, R14, R2, UR4 ;  /* 0x000000040e027e25 */ /* 0x000fe2000f8e0002 */
[----:B------:R-:W-:Y:S02]  /*d930*/  ULDC.64 UR4, c[0x0][0x2d0] ;  /* 0x0000b40000047ab9 */ /* 0x000fe40000000a00 */
[----:B------:R-:W-:Y:S01]  /*d940*/  SHF.R.S32.HI R6, RZ, 0x1f, R5 ;  /* 0x0000001fff067819 */ /* 0x000fe20000011405 */
[----:B------:R-:W-:Y:S01]  /*d950*/  IMAD.IADD R3, R3, 0x1, R9 ;  /* 0x0000000103037824 */ /* 0x000fe200078e0209 */
[----:B------:R-:W-:-:S03]  /*d960*/  IADD3 R9, -R5, RZ, RZ ;  /* 0x000000ff05097210 */ /* 0x000fc60007ffe1ff */
[----:B------:R-:W-:Y:S02]  /*d970*/  IMAD R6, R6, UR4, RZ ;  /* 0x0000000406067c24 */ /* 0x000fe4000f8e02ff */
[----:B------:R-:W-:Y:S02]  /*d980*/  IMAD R0, R4, R9, R0 ;  /* 0x0000000904007224 */ /* 0x000fe400078e0200 */
[C---:B------:R-:W-:Y:S02]  /*d990*/  IMAD R9, R5.reuse, UR5, R6 ;  /* 0x0000000505097c24 */ /* 0x040fe4000f8e0206 */
[----:B------:R-:W-:Y:S01]  /*d9a0*/  IMAD.WIDE.U32 R2, R5, UR4, R2 ;  /* 0x0000000405027c25 */ /* 0x000fe2000f8e0002 */
[----:B------:R-:W-:Y:S01]  /*d9b0*/  SHF.R.S32.HI R5, RZ, 0x1f, R0 ;  /* 0x0000001fff057819 */ /* 0x000fe20000011400 */
[----:B------:R-:W-:Y:S02]  /*d9c0*/  ULDC.64 UR4, c[0x0][0x2c8] ;  /* 0x0000b20000047ab9 */ /* 0x000fe40000000a00 */
[----:B------:R-:W-:-:S02]  /*d9d0*/  IMAD.IADD R3, R3, 0x1, R9 ;  /* 0x0000000103037824 */ /* 0x000fc400078e0209 */
[----:B------:R-:W-:Y:S02]  /*d9e0*/  IMAD R5, R5, UR4, RZ ;  /* 0x0000000405057c24 */ /* 0x000fe4000f8e02ff */
[----:B------:R-:W-:-:S04]  /*d9f0*/  IMAD.WIDE.U32 R2, R0, UR4, R2 ;  /* 0x0000000400027c25 */ /* 0x000fc8000f8e0002 */
[----:B------:R-:W-:Y:S01]  /*da00*/  IMAD R5, R0, UR5, R5 ;  /* 0x0000000500057c24 */ /* 0x000fe2000f8e0205 */
[----:B------:R-:W-:Y:S02]  /*da10*/  ULDC.64 UR4, c[0x0][0x280] ;  /* 0x0000a00000047ab9 */ /* 0x000fe40000000a00 */
[----:B------:R-:W-:Y:S01]  /*da20*/  LEA R0, P0, R2, UR4, 0x1 ;  /* 0x0000000402007c11 */ /* 0x000fe2000f8008ff */
[----:B------:R-:W-:Y:S01]  /*da30*/  IMAD.IADD R3, R3, 0x1, R5 ;  /* 0x0000000103037824 */ /* 0x000fe200078e0205 */
[----:B------:R-:W-:Y:S01]  /*da40*/  ULDC UR4, c[0x0][0x2b8] ;  /* 0x0000ae0000047ab9 */ /* 0x000fe20000000800 */
[----:B------:R-:W-:-:S03]  /*da50*/  IMAD.SHL.U32 R5, R12, 0x8, RZ ;  /* 0x000000080c057824 */ /* 0x000fc600078e00ff */
[----:B------:R-:W-:Y:S02]  /*da60*/  LEA.HI.X R6, R2, UR5, R3, 0x1, P0 ;  /* 0x0000000502067c11 */ /* 0x000fe400080f0c03 */
[----:B------:R-:W-:-:S04]  /*da70*/  SHF.L.U32 R2, R13, 0x3, RZ ;  /* 0x000000030d027819 */ /* 0x000fc800000006ff */
        /* <DEDUP_REMOVED lines=12> */
[----:B------:R-:W-:-:S03]  /*db40*/  VIADD R11, R7, 0x10 ;  /* 0x00000010070b7836 */ /* 0x000fc60000000000 */
[----:B------:R-:W-:-:S13]  /*db50*/  ISETP.GE.AND P1, PT, R7, R4, PT ;  /* 0x000000040700720c */ /* 0x000fda0003f26270 */
[----:B------:R-:W-:Y:S02]  /*db60*/  @!P1 LEA R9, R5, UR38, 0x1 ;  /* 0x0000002605099c11 */ /* 0x000fe4000f8e08ff */
[----:B0-----:R-:W-:-:S04]  /*db70*/  @!P1 LEA R14, P2, R8, R14, 0x1 ;  /* 0x0000000e080e9211 */ /* 0x001fc800078408ff */
[----:B-1----:R-:W-:Y:S01]  /*db80*/  @!P1 IADD3.X R3, RZ, R2, RZ, P2, !PT ;  /* 0x00000002ff039210 */ /* 0x002fe200017fe4ff */
        /* <DEDUP_REMOVED lines=16> */
[----:B0-----:R-:W-:-:S04]  /*dc90*/  @!P1 LEA R14, P2, R8, R14, 0x1 ;  /* 0x0000000e080e9211 */ /* 0x001fc800078408ff */
[----:B-1----:R-:W-:Y:S01]  /*dca0*/  @!P1 IADD3.X R3, RZ, R2, RZ, P2, !PT ;  /* 0x00000002ff039210 */ /* 0x002fe200017fe4ff */
[----:B------:R-:W-:Y:S02]  /*dcb0*/  @!P1 IMAD.MOV.U32 R2, RZ, RZ, R14 ;  /* 0x000000ffff029224 */ /* 0x000fe400078e000e */
[----:B------:R0:W1:Y:S04]  /*dcc0*/  SHFL.IDX PT, R14, R0, 0x3, 0x181f ;  /* 0x00781f00000e7f89 */ /* 0x00006800000e0000 */
[----:B--2---:R0:W-:Y:S02]  /*dcd0*/  @!P1 LDGSTS.E.BYPASS.LTC128B.128 [R9+0x21400], desc[UR44][R2.64], !P0 ;  /* 0x2140000002099fae */ /* 0x0041e4000c101d6c */
.L_x_7342:
[----:B------:R-:W-:-:S05]  /*dce0*/  VIADD R7, R7, 0x30 ;  /* 0x0000003007077836 */ /* 0x000fca0000000000 */
[----:B------:R-:W-:Y:S01]  /*dcf0*/  ISETP.GE.AND P1, PT, R7, R4, PT ;  /* 0x000000040700720c */ /* 0x000fe20003f26270 */
[----:B------:R-:W-:-:S05]  /*dd00*/  IMAD.MOV.U32 R4, RZ, RZ, 0x1 ;  /* 0x00000001ff047424 */ /* 0x000fca00078e00ff */
[----:B------:R-:W-:-:S07]  /*dd10*/  SHF.L.U32 R4, R4, 0x1f, RZ ;  /* 0x0000001f04047819 */ /* 0x000fce00000006ff */
[----:B01----:R-:W-:Y:S02]  /*dd20*/  @!P1 LEA R2, P2, R8, R14, 0x1 ;  /* 0x0000000e08029211 */ /* 0x003fe400078408ff */
[----:B------:R-:W-:Y:S02]  /*dd30*/  @!P1 LEA R5, R5, UR38, 0x1 ;  /* 0x0000002605059c11 */ /* 0x000fe4000f8e08ff */
[----:B------:R-:W-:-:S05]  /*dd40*/  @!P1 IADD3.X R3, RZ, R6, RZ, P2, !PT ;  /* 0x00000006ff039210 */ /* 0x000fca00017fe4ff */
        /* <DEDUP_REMOVED lines=11> */
.L_x_7343:
[----:B------:R-:W-:Y:S01]  /*de00*/  ISETP.NE.AND P0, PT, R19, RZ, PT ;  /* 0x000000ff1300720c */ /* 0x000fe20003f05270 */
[----:B------:R-:W-:Y:S01]  /*de10*/  BSSY B0, `(.L_x_7242) ;  /* 0x000007f000007945 */ /* 0x000fe20003800000 */
[----:B------:R-:W-:-:S11]  /*de20*/  IMAD.MOV.U32 R0, RZ, RZ, 0x1 ;  /* 0x00000001ff007424 */ /* 0x000fd600078e00ff */
[----:B------:R-:W-:Y:S05]  /*de30*/  @!P0 BRA `(.L_x_7243) ;  /* 0x0000000400f08947 */ /* 0x000fea0003800000 */
[----:B------:R-:W1:Y:S01]  /*de40*/  SYNCS.PHASECHK.TRANS64.TRYWAIT P0, [UR38+0x28c60], R4 ;  /* 0x028c6004ff0075a7 */ /* 0x000e620008000166 */
[----:B------:R-:W2:Y:S02]  /*de50*/  S2R R2, SR_TID.X ;  /* 0x0000000000027919 */ /* 0x000ea40000002100 */
[----:B--2---:R-:W-:-:S04]  /*de60*/  LOP3.LUT R2, R2, 0x7f, RZ, 0xc0, !PT ;  /* 0x0000007f02027812 */ /* 0x004fc800078ec0ff */
[----:B------:R-:W-:Y:S01]  /*de70*/  ISETP.NE.AND P1, PT, R2, RZ, PT ;  /* 0x000000ff0200720c */ /* 0x000fe20003f25270 */
[----:B-1----:R-:W-:-:S12]  /*de80*/  @!P0 BRA `(.L_x_7244) ;  /* 0x00000038004c8947 */ /* 0x002fd80003800000 */
.L_x_7344:
[----:B------:R-:W-:Y:S04]  /*de90*/  BSSY B1, `(.L_x_7245) ;  /* 0x0000008000017945 */ /* 0x000fe80003800000 */
[----:B------:R-:W-:Y:S05]  /*dea0*/  @P1 BRA `(.L_x_7246) ;  /* 0x0000000000181947 */ /* 0x000fea0003800000 */
[----:B0-----:R-:W0:Y:S01]  /*deb0*/  S2R R3, SR_TID.X ;  /* 0x0000000000037919 */ /* 0x001e220000002100 */
[----:B------:R-:W-:-:S04]  /*dec0*/  MOV R2, 0x10000 ;  /* 0x0001000000027802 */ /* 0x000fc80000000f00 */
[----:B------:R1:W-:Y:S01]  /*ded0*/  SYNCS.ARRIVE.TRANS64 RZ, [UR38+0x28c50], R2 ;  /* 0x028c5002ffff79a7 */ /* 0x0003e20008000026 */
[----:B0-----:R-:W-:-:S13]  /*dee0*/  LOP3.LUT P0, RZ, R3, 0x1f, RZ, 0xc0, !PT ;  /* 0x0000001f03ff7812 */ /* 0x001fda000780c0ff */
[----:B-1----:R-:W-:Y:S05]  /*def0*/  @!P0 BRA `(.L_x_7246) ;  /* 0x0000000000048947 */ /* 0x002fea0003800000 */
[----:B------:R-:W-:Y:S01]  /*df00*/  BPT.TRAP 0x1 ;  /* 0x000000040000795c */ /* 0x000fe20000300000 */
.L_x_7246:
[----:B------:R-:W-:Y:S05]  /*df10*/  BSYNC B1 ;  /* 0x0000000000017941 */ /* 0x000fea0003800000 */
.L_x_7245:
        /* <DEDUP_REMOVED lines=11> */
.L_x_7247:
        /* <DEDUP_REMOVED lines=13> */
.L_x_7248:
        /* <DEDUP_REMOVED lines=13> */
.L_x_7249:
        /* <DEDUP_REMOVED lines=13> */
.L_x_7250:
        /* <DEDUP_REMOVED lines=13> */
.L_x_7251:
        /* <DEDUP_REMOVED lines=13> */
.L_x_7252:
        /* <DEDUP_REMOVED lines=13> */
.L_x_7253:
        /* <DEDUP_REMOVED lines=13> */
.L_x_7254:
        /* <DEDUP_REMOVED lines=8> */
.L_x_7243:
[----:B------:R-:W-:Y:S05]  /*e600*/  BSYNC B0 ;  /* 0x0000000000007941 */ /* 0x000fea0003800000 */
.L_x_7242:
[----:B0-----:R-:W2:Y:S01]  /*e610*/  LDL.LU R3, [R1+0x8] ;  /* 0x0000080001037983 */ /* 0x001ea20000300800 */
[----:B------:R-:W-:Y:S01]  /*e620*/  MOV R9, RZ ;  /* 0x000000ff00097202 */ /* 0x000fe20000000f00 */
[----:B------:R-:W-:Y:S02]  /*e630*/  IMAD.MOV.U32 R6, RZ, RZ, 0x1 ;  /* 0x00000001ff067424 */ /* 0x000fe400078e00ff */
[----:B--2---:R-:W-:-:S05]  /*e640*/  VIADD R7, R3, 0xfffffffe ;  /* 0xfffffffe03077836 */ /* 0x004fca0000000000 */
        /* <DEDUP_REMOVED lines=17> */
[----:B------:R-:W-:Y:S01]  /*e760*/  IMAD.MOV.U32 R0, RZ, RZ, 0x1 ;  /* 0x00000001ff007424 */ /* 0x000fe200078e00ff */
[----:B------:R-:W-:-:S04]  /*e770*/  MOV R11, UR5 ;  /* 0x00000005000b7c02 */ /* 0x000fc80008000f00 */
[----:B------:R-:W-:-:S07]  /*e780*/  LOP3.LUT R11, R11, 0x1, RZ, 0xc0, !PT ;  /* 0x000000010b0b7812 */ /* 0x000fce00078ec0ff */
[----:B------:R-:W-:Y:S05]  /*e790*/  @!P0 BRA `(.L_x_7255) ;  /* 0x0000001400e88947 */ /* 0x000fea0003800000 */
[----:B------:R-:W-:Y:S01]  /*e7a0*/  R2UR UR4, R11 ;  /* 0x000000000b0472ca */ /* 0x000fe200000e0000 */
[----:B------:R-:W-:Y:S01]  /*e7b0*/  BSSY B0, `(.L_x_7255) ;  /* 0x0000178000007945 */ /* 0x000fe20003800000 */
[----:B------:R-:W-:-:S11]  /*e7c0*/  MOV R0, 0x1 ;  /* 0x0000000100007802 */ /* 0x000fd60000000f00 */
[----:B------:R-:W-:-:S06]  /*e7d0*/  UIADD3 UR4, UR5, -UR4, URZ ;  /* 0x8000000405047290 */ /* 0x000fcc000fffe03f */
[----:B------:R-:W-:-:S07]  /*e7e0*/  IMAD.U32 R8, RZ, RZ, UR4 ;  /* 0x00000004ff087e24 */ /* 0x000fce000f8e00ff */
.L_x_7296:
[----:B------:R-:W-:Y:S01]  /*e7f0*/  ISETP.NE.AND P0, PT, R19, RZ, PT ;  /* 0x000000ff1300720c */ /* 0x000fe20003f05270 */
[----:B------:R-:W-:Y:S01]  /*e800*/  VIADD R8, R8, 0xfffffffe ;  /* 0xfffffffe08087836 */ /* 0x000fe20000000000 */
[----:B------:R-:W-:Y:S04]  /*e810*/  BSSY B1, `(.L_x_7256) ;  /* 0x00000b6000017945 */ /* 0x000fe80003800000 */
[----:B------:R-:W-:-:S07]  /*e820*/  ISETP.NE.AND P1, PT, R8, RZ, PT ;  /* 0x000000ff0800720c */ /* 0x000fce0003f25270 */
[----:B0-----:R-:W-:Y:S06]  /*e830*/  @!P0 BRA `(.L_x_7257) ;  /* 0x0000000800cc8947 */ /* 0x001fec0003800000 */
[----:B------:R-:W2:Y:S01]  /*e840*/  LDL R2, [R1] ;  /* 0x0000000001027983 */ /* 0x000ea20000100800 */
[----:B------:R-:W-:Y:S02]  /*e850*/  MOV R13, R7 ;  /* 0x00000007000d7202 */ /* 0x000fe40000000f00 */
        /* <DEDUP_REMOVED lines=21> */
.L_x_7258:
[----:B------:R-:W1:Y:S01]  /*e9b0*/  S2R R2, SR_TID.X ;  /* 0x0000000000027919 */ /* 0x000e620000002100 */
[----:B------:R-:W-:Y:S01]  /*e9c0*/  BSSY B2, `(.L_x_7259) ;  /* 0x0000006000027945 */ /* 0x000fe20003800000 */
[----:B-1----:R-:W-:Y:S02]  /*e9d0*/  LOP3.LUT R3, R2, 0x7f, RZ, 0xc0, !PT ;  /* 0x0000007f02037812 */ /* 0x002fe400078ec0ff */
[----:B------:R-:W-:Y:S02]  /*e9e0*/  SHF.L.U32 R2, R0, 0x1f, RZ ;  /* 0x0000001f00027819 */ /* 0x000fe400000006ff */
[----:B------:R-:W-:Y:S02]  /*e9f0*/  ISETP.NE.AND P2, PT, R3, RZ, PT ;  /* 0x000000ff0300720c */ /* 0x000fe40003f45270 */
[----:B------:R-:W1:Y:S02]  /*ea00*/  SYNCS.PHASECHK.TRANS64.TRYWAIT P0, [UR38+0x28c48], R2 ;  /* 0x028c4802ff0075a7 */ /* 0x000e640008000166 */
[----:B-1----:R-:W-:Y:S09]  /*ea10*/  @!P0 BRA `(.L_x_7260) ;  /* 0x0000002c00808947 */ /* 0x002ff20003800000 */
.L_x_7345:
[----:B------:R-:W-:Y:S05]  /*ea20*/  BSYNC B2 ;  /* 0x0000000000027941 */ /* 0x000fea0003800000 */
.L_x_7259:
[----:B------:R-:W-:Y:S04]  /*ea30*/  BSSY B2, `(.L_x_7261) ;  /* 0x0000007000027945 */ /* 0x000fe80003800000 */
[----:B------:R-:W-:Y:S05]  /*ea40*/  @P2 BRA `(.L_x_7262) ;  /* 0x0000000000142947 */ /* 0x000fea0003800000 */
[----:B------:R-:W-:Y:S01]  /*ea50*/  ISETP.NE.AND P0, PT, R10, RZ, PT ;  /* 0x000000ff0a00720c */ /* 0x000fe20003f05270 */
[----:B-1----:R-:W-:-:S04]  /*ea60*/  IMAD.MOV.U32 R3, RZ, RZ, 0x2000 ;  /* 0x00002000ff037424 */ /* 0x002fc800078e00ff */
[----:B------:R2:W-:Y:S08]  /*ea70*/  SYNCS.ARRIVE.TRANS64 RZ, [UR38+0x28c38], R3 ;  /* 0x028c3803ffff79a7 */ /* 0x0005f00008000026 */
[----:B--2---:R-:W-:Y:S05]  /*ea80*/  @!P0 BRA `(.L_x_7262) ;  /* 0x0000000000048947 */ /* 0x004fea0003800000 */
[----:B------:R-:W-:Y:S01]  /*ea90*/  BPT.TRAP 0x1 ;  /* 0x000000040000795c */ /* 0x000fe20000300000 */
.L_x_7262:
[----:B------:R-:W-:Y:S05]  /*eaa0*/  BSYNC B2 ;  /* 0x0000000000027941 */ /* 0x000fea0003800000 */
.L_x_7261:
        /* <DEDUP_REMOVED lines=11> */
.L_x_7263:
        /* <DEDUP_REMOVED lines=10> */
.L_x_7346:
[----:B------:R-:W-:Y:S05]  /*ec00*/  BSYNC B2 ;  /* 0x0000000000027941 */ /* 0x000fea0003800000 */
.L_x_7264:
[----:B------:R-:W-:Y:S01]  /*ec10*/  BSSY B2, `(.L_x_7266) ;  /* 0x0000009000027945 */ /* 0x000fe20003800000 */
[----:B01----:R-:W-:Y:S01]  /*ec20*/  IMAD.MOV.U32 R2, RZ, RZ, 0x0 ;  /* 0x00000000ff027424 */ /* 0x003fe200078e00ff */
[----:B------:R-:W-:Y:S02]  /*ec30*/  MOV R3, 0x14f00000 ;  /* 0x14f0000000037802 */ /* 0x000fe40000000f00 */
[----:B------:R-:W-:Y:S05]  /*ec40*/  @P2 BRA `(.L_x_7267) ;  /* 0x0000000000142947 */ /* 0x000fea0003800000 */
[----:B------:R-:W-:Y:S01]  /*ec50*/  ISETP.NE.AND P0, PT, R10, RZ, PT ;  /* 0x000000ff0a00720c */ /* 0x000fe20003f05270 */
[----:B------:R-:W-:-:S04]  /*ec60*/  IMAD.MOV.U32 R12, RZ, RZ, 0x10000 ;  /* 0x00010000ff0c7424 */ /* 0x000fc800078e00ff */
[----:B------:R0:W-:Y:S08]  /*ec70*/  SYNCS.ARRIVE.TRANS64 RZ, [UR38+0x28c58], R12 ;  /* 0x028c580cffff79a7 */ /* 0x0001f00008000026 */
[----:B0-----:R-:W-:Y:S05]  /*ec80*/  @!P0 BRA `(.L_x_7267) ;  /* 0x0000000000048947 */ /* 0x001fea0003800000 */
[----:B------:R-:W-:Y:S01]  /*ec90*/  BPT.TRAP 0x1 ;  /* 0x000000040000795c */ /* 0x000fe20000300000 */
.L_x_7267:
[----:B------:R-:W-:Y:S05]  /*eca0*/  BSYNC B2 ;  /* 0x0000000000027941 */ /* 0x000fea0003800000 */
.L_x_7266:
        /* <DEDUP_REMOVED lines=9> */
.L_x_7268:
        /* <DEDUP_REMOVED lines=13> */
.L_x_7269:
        /* <DEDUP_REMOVED lines=13> */
.L_x_7270:
        /* <DEDUP_REMOVED lines=13> */
.L_x_7271:
        /* <DEDUP_REMOVED lines=13> */
.L_x_7272:
        /* <DEDUP_REMOVED lines=13> */
.L_x_7273:
        /* <DEDUP_REMOVED lines=13> */
.L_x_7274:
        /* <DEDUP_REMOVED lines=13> */
.L_x_7275:
        /* <DEDUP_REMOVED lines=8> */
.L_x_7257:
[----:B------:R-:W-:Y:S05]  /*f370*/  BSYNC B1 ;  /* 0x0000000000017941 */ /* 0x000fea0003800000 */
.L_x_7256:
        /* <DEDUP_REMOVED lines=27> */
.L_x_7278:
[----:B------:R-:W1:Y:S01]  /*f530*/  S2R R2, SR_TID.X ;  /* 0x0000000000027919 */ /* 0x000e620000002100 */
[----:B------:R-:W-:Y:S01]  /*f540*/  BSSY B2, `(.L_x_7279) ;  /* 0x0000006000027945 */ /* 0x000fe20003800000 */
[----:B-1----:R-:W-:Y:S02]  /*f550*/  LOP3.LUT R3, R2, 0x7f, RZ, 0xc0, !PT ;  /* 0x0000007f02037812 */ /* 0x002fe400078ec0ff */
[----:B------:R-:W-:Y:S02]  /*f560*/  SHF.L.U32 R2, R0, 0x1f, RZ ;  /* 0x0000001f00027819 */ /* 0x000fe400000006ff */
[----:B------:R-:W-:Y:S02]  /*f570*/  ISETP.NE.AND P2, PT, R3, RZ, PT ;  /* 0x000000ff0300720c */ /* 0x000fe40003f45270 */
[----:B------:R-:W1:Y:S02]  /*f580*/  SYNCS.PHASECHK.TRANS64.TRYWAIT P0, [UR38+0x28c40], R2 ;  /* 0x028c4002ff0075a7 */ /* 0x000e640008000166 */
[----:B-1----:R-:W-:Y:S09]  /*f590*/  @!P0 BRA `(.L_x_7280) ;  /* 0x0000002000d08947 */ /* 0x002ff20003800000 */
.L_x_7347:
[----:B------:R-:W-:Y:S05]  /*f5a0*/  BSYNC B2 ;  /* 0x0000000000027941 */ /* 0x000fea0003800000 */
.L_x_7279:
[----:B------:R-:W-:Y:S04]  /*f5b0*/  BSSY B2, `(.L_x_7281) ;  /* 0x0000007000027945 */ /* 0x000fe80003800000 */
[----:B------:R-:W-:Y:S05]  /*f5c0*/  @P2 BRA `(.L_x_7282) ;  /* 0x0000000000142947 */ /* 0x000fea0003800000 */
[----:B------:R-:W-:Y:S01]  /*f5d0*/  ISETP.NE.AND P0, PT, R10, RZ, PT ;  /* 0x000000ff0a00720c */ /* 0x000fe20003f05270 */
[----:B-1----:R-:W-:-:S04]  /*f5e0*/  IMAD.MOV.U32 R3, RZ, RZ, 0x2000 ;  /* 0x00002000ff037424 */ /* 0x002fc800078e00ff */
[----:B------:R2:W-:Y:S08]  /*f5f0*/  SYNCS.ARRIVE.TRANS64 RZ, [UR38+0x28c30], R3 ;  /* 0x028c3003ffff79a7 */ /* 0x0005f00008000026 */
[----:B--2---:R-:W-:Y:S05]  /*f600*/  @!P0 BRA `(.L_x_7282) ;  /* 0x0000000000048947 */ /* 0x004fea0003800000 */
[----:B------:R-:W-:Y:S01]  /*f610*/  BPT.TRAP 0x1 ;  /* 0x000000040000795c */ /* 0x000fe20000300000 */
.L_x_7282:
[----:B------:R-:W-:Y:S05]  /*f620*/  BSYNC B2 ;  /* 0x0000000000027941 */ /* 0x000fea0003800000 */
.L_x_7281:
[----:B0-----:R-:W-:Y:S01]  /*f630*/  IMAD.MOV.U32 R4, RZ, RZ, RZ ;  /* 0x000000ffff047224 */ /* 0x001fe200078e00ff */
        /* <DEDUP_REMOVED lines=10> */
.L_x_7283:
        /* <DEDUP_REMOVED lines=11> */
.L_x_7348:
[----:B------:R-:W-:Y:S05]  /*f790*/  BSYNC B2 ;  /* 0x0000000000027941 */ /* 0x000fea0003800000 */
.L_x_7284:
        /* <DEDUP_REMOVED lines=9> */
.L_x_7287:
[----:B------:R-:W-:Y:S05]  /*f830*/  BSYNC B2 ;  /* 0x0000000000027941 */ /* 0x000fea0003800000 */
.L_x_7286:
        /* <DEDUP_REMOVED lines=9> */
.L_x_7288:
        /* <DEDUP_REMOVED lines=13> */
.L_x_7289:
        /* <DEDUP_REMOVED lines=13> */
.L_x_7290:
        /* <DEDUP_REMOVED lines=13> */
.L_x_7291:
        /* <DEDUP_REMOVED lines=13> */
.L_x_7292:
        /* <DEDUP_REMOVED lines=13> */
.L_x_7293:
        /* <DEDUP_REMOVED lines=13> */
.L_x_7294:
        /* <DEDUP_REMOVED lines=13> */
.L_x_7295:
        /* <DEDUP_REMOVED lines=8> */
.L_x_7277:
[----:B------:R-:W-:Y:S05]  /*ff00*/  BSYNC B1 ;  /* 0x0000000000017941 */ /* 0x000fea0003800000 */
.L_x_7276:
[----:B------:R-:W-:Y:S01]  /*ff10*/  VIADD R7, R7, 0xfffffffe ;  /* 0xfffffffe07077836 */ /* 0x000fe20000000000 */
[----:B------:R-:W-:Y:S06]  /*ff20*/  @P1 BRA `(.L_x_7296) ;  /* 0xffffffe800301947 */ /* 0x000fec000383ffff */
[----:B------:R-:W-:Y:S05]  /*ff30*/  BSYNC B0 ;  /* 0x0000000000007941 */ /* 0x000fea0003800000 */
.L_x_7255:
        /* <DEDUP_REMOVED lines=27> */
.L_x_7299:
[----:B------:R-:W2:Y:S01]  /*100f0*/  S2R R2, SR_TID.X ;  /* 0x0000000000027919 */ /* 0x000ea20000002100 */
[----:B------:R-:W-:Y:S01]  /*10100*/  BSSY B1, `(.L_x_7300) ;  /* 0x0000006000017945 */ /* 0x000fe20003800000 */
[----:B--2---:R-:W-:Y:S02]  /*10110*/  LOP3.LUT R3, R2, 0x7f, RZ, 0xc0, !PT ;  /* 0x0000007f02037812 */ /* 0x004fe400078ec0ff */
[----:B------:R-:W-:Y:S02]  /*10120*/  SHF.L.U32 R2, R0, 0x1f, RZ ;  /* 0x0000001f00027819 */ /* 0x000fe400000006ff */
[----:B------:R-:W-:Y:S02]  /*10130*/  ISETP.NE.AND P1, PT, R3, RZ, PT ;  /* 0x000000ff0300720c */ /* 0x000fe40003f25270 */
[----:B------:R-:W2:Y:S02]  /*10140*/  SYNCS.PHASECHK.TRANS64.TRYWAIT P0, [UR38+0x28c48], R2 ;  /* 0x028c4802ff0075a7 */ /* 0x000ea40008000166 */
[----:B--2---:R-:W-:Y:S09]  /*10150*/  @!P0 BRA `(.L_x_7301) ;  /* 0x0000001800108947 */ /* 0x004ff20003800000 */
.L_x_7349:
[----:B------:R-:W-:Y:S05]  /*10160*/  BSYNC B1 ;  /* 0x0000000000017941 */ /* 0x000fea0003800000 */
.L_x_7300:
[----:B------:R-:W-:Y:S04]  /*10170*/  BSSY B1, `(.L_x_7302) ;  /* 0x0000007000017945 */ /* 0x000fe80003800000 */
[----:B------:R-:W-:Y:S05]  /*10180*/  @P1 BRA `(.L_x_7303) ;  /* 0x0000000000141947 */ /* 0x000fea0003800000 */
[----:B------:R-:W-:Y:S02]  /*10190*/  ISETP.NE.AND P0, PT, R10, RZ, PT ;  /* 0x000000ff0a00720c */ /* 0x000fe40003f05270 */
[----:B--2---:R-:W-:-:S04]  /*101a0*/  MOV R3, 0x2000 ;  /* 0x0000200000037802 */ /* 0x004fc80000000f00 */
[----:B------:R3:W-:Y:S07]  /*101b0*/  SYNCS.ARRIVE.TRANS64 RZ, [UR38+0x28c38], R3 ;  /* 0x028c3803ffff79a7 */ /* 0x0007ee0008000026 */
[----:B------:R-:W-:Y:S05]  /*101c0*/  @!P0 BRA `(.L_x_7303) ;  /* 0x0000000000048947 */ /* 0x000fea0003800000 */
[----:B------:R-:W-:Y:S01]  /*101d0*/  BPT.TRAP 0x1 ;  /* 0x000000040000795c */ /* 0x000fe20000300000 */
.L_x_7303:
[----:B------:R-:W-:Y:S05]  /*101e0*/  BSYNC B1 ;  /* 0x0000000000017941 */ /* 0x000fea0003800000 */
.L_x_7302:
        /* <DEDUP_REMOVED lines=11> */
.L_x_7304:
[----:B------:R-:W-:-:S13]  /*102a0*/  @P0 ELECT P2, URZ, PT ;  /* 0x00000000003f082f */ /* 0x000fda0003840000 */
[----:B-----5:R-:W-:Y:S01]  /*102b0*/  @P2 R2UR UR13, R16 ;  /* 0x00000000100d22ca */ /* 0x020fe200000e0000 */
[----:B------:R-:W-:Y:S01]  /*102c0*/  UMOV UR12, UR36 ;  /* 0x00000024000c7c82 */ /* 0x000fe20008000000 */
[----:B------:R-:W-:Y:S02]  /*102d0*/  @P2 R2UR UR11, R7 ;  /* 0x00000000070b22ca */ /* 0x000fe400000e0000 */
[----:B------:R-:W-:Y:S02]  /*102e0*/  @P2 PLOP3.LUT P0, PT, P2, PT, PT, 0x8, 0x0 ;  /* 0x000000000000281c */ /* 0x000fe4000170e170 */
[----:B------:R-:W-:-:S09]  /*102f0*/  PLOP3.LUT P2, PT, PT, PT, PT, 0x8, 0x0 ;  /* 0x000000000000781c */ /* 0x000fd20003f4e170 */
[----:B------:R4:W-:Y:S02]  /*10300*/  UTMALDG.4D [UR8], [UR4], desc[UR6] ;  /* 0x00000608040075b4 */ /* 0x0009e40008019000 */
[----:B----4-:R-:W-:Y:S05]  /*10310*/  @P0 BRA.U.ANY `(.L_x_7304) ;  /* 0xfffffffd00e00947 */ /* 0x010fea000393ffff */
[----:B------:R-:W4:Y:S01]  /*10320*/  SYNCS.PHASECHK.TRANS64.TRYWAIT P0, [UR38+0x28c68], R2 ;  /* 0x028c6802ff0075a7 */ /* 0x000f220008000166 */
[----:B------:R-:W-:Y:S04]  /*10330*/  BSSY B1, `(.L_x_7305) ;  /* 0x0000002000017945 */ /* 0x000fe80003800000 */
[----:B----4-:R-:W-:Y:S05]  /*10340*/  @!P0 BRA `(.L_x_7306) ;  /* 0x0000001400ac8947 */ /* 0x010fea0003800000 */
.L_x_7350:
[----:B------:R-:W-:Y:S05]  /*10350*/  BSYNC B1 ;  /* 0x0000000000017941 */ /* 0x000fea0003800000 */
.L_x_7305:
[----:B------:R-:W-:Y:S01]  /*10360*/  BSSY B1, `(.L_x_7307) ;  /* 0x0000009000017945 */ /* 0x000fe20003800000 */
[----:B--2---:R-:W-:Y:S01]  /*10370*/  MOV R2, 0x0 ;  /* 0x0000000000027802 */ /* 0x004fe20000000f00 */
[----:B---3--:R-:W-:Y:S02]  /*10380*/  IMAD.MOV.U32 R3, RZ, RZ, 0x14f00000 ;  /* 0x14f00000ff037424 */ /* 0x008fe400078e00ff */
[----:B------:R-:W-:Y:S05]  /*10390*/  @P1 BRA `(.L_x_7308) ;  /* 0x0000000000141947 */ /* 0x000fea0003800000 */
[----:B------:R-:W-:Y:S01]  /*103a0*/  ISETP.NE.AND P0, PT, R10, RZ, PT ;  /* 0x000000ff0a00720c */ /* 0x000fe20003f05270 */
[----:B0-----:R-:W-:-:S04]  /*103b0*/  IMAD.MOV.U32 R5, RZ, RZ, 0x10000 ;  /* 0x00010000ff057424 */ /* 0x001fc800078e00ff */
[----:B------:R2:W-:Y:S08]  /*103c0*/  SYNCS.ARRIVE.TRANS64 RZ, [UR38+0x28c58], R5 ;  /* 0x028c5805ffff79a7 */ /* 0x0005f00008000026 */
[----:B--2---:R-:W-:Y:S05]  /*103d0*/  @!P0 BRA `(.L_x_7308) ;  /* 0x0000000000048947 */ /* 0x004fea0003800000 */
[----:B------:R-:W-:Y:S01]  /*103e0*/  BPT.TRAP 0x1 ;  /* 0x000000040000795c */ /* 0x000fe20000300000 */
.L_x_7308:
[----:B------:R-:W-:Y:S05]  /*103f0*/  BSYNC B1 ;  /* 0x0000000000017941 */ /* 0x000fea0003800000 */
.L_x_7307:
        /* <DEDUP_REMOVED lines=9> */
.L_x_7309:
        /* <DEDUP_REMOVED lines=13> */
.L_x_7310:
        /* <DEDUP_REMOVED lines=13> */
.L_x_7311:
        /* <DEDUP_REMOVED lines=13> */
.L_x_7312:
        /* <DEDUP_REMOVED lines=13> */
.L_x_7313:
        /* <DEDUP_REMOVED lines=13> */
.L_x_7314:
        /* <DEDUP_REMOVED lines=13> */
.L_x_7315:
        /* <DEDUP_REMOVED lines=13> */
.L_x_7316:
        /* <DEDUP_REMOVED lines=8> */
.L_x_7298:
[----:B------:R-:W-:Y:S05]  /*10ac0*/  BSYNC B0 ;  /* 0x0000000000007941 */ /* 0x000fea0003800000 */
.L_x_7297:
[----:B------:R-:W-:Y:S01]  /*10ad0*/  LOP3.LUT R0, R0, 0x1, RZ, 0x3c, !PT ;  /* 0x0000000100007812 */ /* 0x000fe200078e3cff */
[----:B------:R-:W-:Y:S01]  /*10ae0*/  IMAD.MOV.U32 R9, RZ, RZ, RZ ;  /* 0x000000ffff097224 */ /* 0x000fe200078e00ff */
[----:B------:R-:W-:-:S07]  /*10af0*/  MOV R6, RZ ;  /* 0x000000ff00067202 */ /* 0x000fce0000000f00 */
.L_x_7228:
[----:B------:R-:W2:Y:S01]  /*10b00*/  S2R R3, SR_CgaCtaId ;  /* 0x0000000000037919 */ /* 0x000ea20000008800 */
[----:B------:R-:W-:Y:S02]  /*10b10*/  MOV R2, 0x400 ;  /* 0x0000040000027802 */ /* 0x000fe40000000f00 */
[----:B------:R-:W-:Y:S02]  /*10b20*/  SHF.L.U32 R9, R9, 0x1f, RZ ;  /* 0x0000001f09097819 */ /* 0x000fe400000006ff */
[----:B--2---:R-:W-:-:S04]  /*10b30*/  LEA R2, R3, R2, 0x18 ;  /* 0x0000000203027211 */ /* 0x004fc800078ec0ff */
[----:B------:R-:W2:Y:S02]  /*10b40*/  SYNCS.PHASECHK.TRANS64.TRYWAIT P0, [R2+URZ+0x28c20], R9 ;  /* 0x028c2009020075a7 */ /* 0x000ea4000800017f */
[----:B--2---:R-:W-:Y:S05]  /*10b50*/  @!P0 BRA `(.L_x_7317) ;  /* 0x0000000c00c08947 */ /* 0x004fea0003800000 */
.L_x_7351:
[----:B------:R-:W-:-:S03]  /*10b60*/  UMOV UR4, 0xffffffff ;  /* 0xffffffff00047882 */ /* 0x000fc60000000000 */
[----:B------:R-:W-:Y:S05]  /*10b70*/  BRA.DIV UR4, `(.L_x_7318) ;  /* 0x0000000e04cc7947 */ /* 0x000fea000b800000 */
[----:B------:R-:W3:Y:S02]  /*10b80*/  S2R R3, SR_TID.X ;  /* 0x0000000000037919 */ /* 0x000ee40000002100 */
[----:B---3--:R-:W-:-:S04]  /*10b90*/  SHF.R.U32.HI R3, RZ, 0x5, R3 ;  /* 0x00000005ff037819 */ /* 0x008fc80000011603 */
[----:B------:R-:W-:-:S05]  /*10ba0*/  LOP3.LUT R3, R3, 0x3, RZ, 0xc0, !PT ;  /* 0x0000000303037812 */ /* 0x000fca00078ec0ff */
[----:B------:R3:W4:Y:S02]  /*10bb0*/  SHFL.IDX PT, R14, R3, RZ, 0x1f ;  /* 0x00001fff030e7589 */ /* 0x00072400000e0000 */
.L_x_7354:
[----:B----4-:R-:W-:-:S13]  /*10bc0*/  ISETP.NE.AND P0, PT, R14, RZ, PT ;  /* 0x000000ff0e00720c */ /* 0x010fda0003f05270 */
[----:B------:R-:W-:Y:S05]  /*10bd0*/  @P0 BRA `(.L_x_7179) ;  /* 0x0000000000880947 */ /* 0x000fea0003800000 */
[----:B------:R-:W-:-:S03]  /*10be0*/  UMOV UR4, 0xffffffff ;  /* 0xffffffff00047882 */ /* 0x000fc60000000000 */
[----:B------:R-:W-:Y:S05]  /*10bf0*/  BRA.DIV UR4, `(.L_x_7319) ;  /* 0x0000000e04e07947 */ /* 0x000fea000b800000 */
[----:B------:R-:W-:-:S13]  /*10c00*/  ELECT P6, URZ, PT ;  /* 0x00000000003f782f */ /* 0x000fda00038c0000 */
.L_x_7357:
[----:B------:R-:W-:Y:S05]  /*10c10*/  @!P6 BRA `(.L_x_7179) ;  /* 0x000000000078e947 */ /* 0x000fea0003800000 */
[----:B------:R-:W-:-:S06]  /*10c20*/  ULOP3.LUT UR4, UR42, 0x2, URZ, 0xfc, !UPT ;  /* 0x000000022a047892 */ /* 0x000fcc000f8efc3f */
[----:B---3--:R-:W-:-:S05]  /*10c30*/  IMAD.U32 R3, RZ, RZ, UR4 ;  /* 0x00000004ff037e24 */ /* 0x008fca000f8e00ff */
[----:B------:R-:W-:-:S13]  /*10c40*/  ISETP.NE.AND P2, PT, R3, 0x3, PT ;  /* 0x000000030300780c */ /* 0x000fda0003f45270 */
[----:B------:R-:W-:Y:S05]  /*10c50*/  @!P2 BRA `(.L_x_7320) ;  /* 0x000000000004a947 */ /* 0x000fea0003800000 */
[----:B------:R-:W-:Y:S01]  /*10c60*/  BPT.TRAP 0x1 ;  /* 0x000000040000795c */ /* 0x000fe20000300000 */
.L_x_7320:
[----:B------:R-:W-:Y:S01]  /*10c70*/  IADD3 R8, R2, 0x28c40, RZ ;  /* 0x00028c4002087810 */ /* 0x000fe20007ffe0ff */
[----:B------:R-:W-:Y:S01]  /*10c80*/  VIADD R3, R6, 0x1 ;  /* 0x0000000106037836 */ /* 0x000fe20000000000 */
[----:B------:R-:W-:-:S03]  /*10c90*/  SHF.L.U32 R4, R0, 0x1f, RZ ;  /* 0x0000001f00047819 */ /* 0x000fc600000006ff */
[----:B------:R-:W-:Y:S01]  /*10ca0*/  IMAD R7, R6, 0x8, R8 ;  /* 0x0000000806077824 */ /* 0x000fe200078e0208 */
[----:B------:R-:W-:-:S03]  /*10cb0*/  ISETP.NE.AND P1, PT, R3, 0x2, PT ;  /* 0x000000020300780c */ /* 0x000fc60003f25270 */
[----:B------:R-:W3:Y:S01]  /*10cc0*/  SYNCS.PHASECHK.TRANS64.TRYWAIT P0, [R7+URZ], R4 ;  /* 0x00000004070075a7 */ /* 0x000ee2000800017f */
[----:B0-----:R-:W-:Y:S02]  /*10cd0*/  SEL R5, RZ, 0x1, P1 ;  /* 0x00000001ff057807 */ /* 0x001fe40000800000 */
[----:B------:R-:W-:Y:S02]  /*10ce0*/  SEL R3, R3, RZ, P1 ;  /* 0x000000ff03037207 */ /* 0x000fe40000800000 */
[----:B------:R-:W-:Y:S02]  /*10cf0*/  LOP3.LUT R0, R0, R5, RZ, 0x3c, !PT ;  /* 0x0000000500007212 */ /* 0x000fe400078e3cff */
[----:B------:R-:W-:Y:S02]  /*10d00*/  LEA R5, R3, R8, 0x3 ;  /* 0x0000000803057211 */ /* 0x000fe400078e18ff */
[----:B------:R-:W-:Y:S01]  /*10d10*/  SHF.L.U32 R0, R0, 0x1f, RZ ;  /* 0x0000001f00007819 */ /* 0x000fe200000006ff */
[----:B---3--:R-:W-:Y:S06]  /*10d20*/  @!P0 BRA `(.L_x_7321) ;  /* 0x0000000c00b48947 */ /* 0x008fec0003800000 */
.L_x_7358:
[----:B------:R-:W3:Y:S02]  /*10d30*/  SYNCS.PHASECHK.TRANS64.TRYWAIT P0, [R5+URZ], R0 ;  /* 0x00000000050075a7 */ /* 0x000ee4000800017f */
[----:B---3--:R-:W-:Y:S05]  /*10d40*/  @!P0 BRA `(.L_x_7322) ;  /* 0x0000000c00c08947 */ /* 0x008fea0003800000 */
.L_x_7359:
[----:B------:R-:W-:Y:S05]  /*10d50*/  @!P2 BRA `(.L_x_7323) ;  /* 0x000000000004a947 */ /* 0x000fea0003800000 */
[----:B------:R-:W-:Y:S01]  /*10d60*/  BPT.TRAP 0x1 ;  /* 0x000000040000795c */ /* 0x000fe20000300000 */
.L_x_7323:
[----:B--2---:R-:W-:-:S04]  /*10d70*/  VIADD R2, R2, 0x28c60 ;  /* 0x00028c6002027836 */ /* 0x004fc80000000000 */
[----:B---3--:R-:W-:-:S04]  /*10d80*/  IMAD R5, R6, 0x8, R2 ;  /* 0x0000000806057824 */ /* 0x008fc800078e0202 */
[----:B------:R-:W2:Y:S02]  /*10d90*/  SYNCS.PHASECHK.TRANS64.TRYWAIT P0, [R5+URZ], R4 ;  /* 0x00000004050075a7 */ /* 0x000ea4000800017f */
[----:B--2---:R-:W-:Y:S05]  /*10da0*/  @!P0 BRA `(.L_x_7324) ;  /* 0x0000000c00bc8947 */ /* 0x004fea0003800000 */
.L_x_7360:
[----:B------:R-:W-:-:S07]  /*10db0*/  LEA R3, R3, R2, 0x3 ;  /* 0x0000000203037211 */ /* 0x000fce00078e18ff */
.L_x_7325:
[----:B---3--:R3:W4:Y:S02]  /*10dc0*/  SYNCS.PHASECHK.TRANS64.TRYWAIT P0, [R3+URZ], R0 ;  /* 0x00000000030075a7 */ /* 0x008724000800017f */
[----:B----4-:R-:W-:Y:S05]  /*10dd0*/  @!P0 NANOSLEEP.SYNCS 0x989680 ;  /* 0x009896800000895d */ /* 0x010fea0003900000 */
[----:B------:R-:W4:Y:S02]  /*10de0*/  @!P0 SYNCS.PHASECHK.TRANS64 P0, [R3+URZ], R0 ;  /* 0x00000000030085a7 */ /* 0x000f24000800007f */
[----:B----4-:R-:W-:Y:S05]  /*10df0*/  @!P0 BRA `(.L_x_7325) ;  /* 0xfffffffc00f08947 */ /* 0x010fea000383ffff */
.L_x_7179:
[----:B------:R-:W-:Y:S05]  /*10e00*/  BSYNC B6 ;  /* 0x0000000000067941 */ /* 0x000fea0003800000 */
.L_x_7176:
[----:B------:R-:W-:Y:S05]  /*10e10*/  EXIT ;  /* 0x000000000000794d */ /* 0x000fea0003800000 */
.L_x_7184:
[----:B0-----:R-:W-:-:S04]  /*10e20*/  IMAD.U32 R5, RZ, RZ, UR5 ;  /* 0x00000005ff057e24 */ /* 0x001fc8000f8e00ff */
[----:B------:R0:W1:Y:S03]  /*10e30*/  SYNCS.PHASECHK.TRANS64.TRYWAIT P1, [R5+URZ+0x28c50], R2 ;  /* 0x028c5002050075a7 */ /* 0x000066000802017f */
[----:B-1----:R-:W-:Y:S05]  /*10e40*/  @!P1 NANOSLEEP.SYNCS 0x989680 ;  /* 0x009896800000995d */ /* 0x002fea0003900000 */
[----:B------:R-:W1:Y:S02]  /*10e50*/  @!P1 SYNCS.PHASECHK.TRANS64 P1, [R5+URZ+0x28c50], R2 ;  /* 0x028c5002050095a7 */ /* 0x000e64000802007f */
[----:B-1----:R-:W-:Y:S05]  /*10e60*/  @!P1 BRA `(.L_x_7184) ;  /* 0xfffffffc00ec9947 */ /* 0x002fea000383ffff */
[----:B------:R-:W-:Y:S05]  /*10e70*/  BRA `(.L_x_7326) ;  /* 0xffffff0400c87947 */ /* 0x000fea000383ffff */
.L_x_7189:
[----:B-1----:R-:W-:-:S04]  /*10e80*/  IMAD.U32 R5, RZ, RZ, UR7 ;  /* 0x00000007ff057e24 */ /* 0x002fc8000f8e00ff */
[----:B------:R1:W2:Y:S03]  /*10e90*/  SYNCS.PHASECHK.TRANS64.TRYWAIT P1, [R5+URZ+0x28c50], R2 ;  /* 0x028c5002050075a7 */ /* 0x0002a6000802017f */
[----:B--2---:R-:W-:Y:S05]  /*10ea0*/  @!P1 NANOSLEEP.SYNCS 0x989680 ;  /* 0x009896800000995d */ /* 0x004fea0003900000 */
[----:B------:R-:W2:Y:S02]  /*10eb0*/  @!P1 SYNCS.PHASECHK.TRANS64 P1, [R5+URZ+0x28c50], R2 ;  /* 0x028c5002050095a7 */ /* 0x000ea4000802007f */
[----:B--2---:R-:W-:Y:S05]  /*10ec0*/  @!P1 BRA `(.L_x_7189) ;  /* 0xfffffffc00ec9947 */ /* 0x004fea000383ffff */
[----:B------:R-:W-:Y:S05]  /*10ed0*/  BRA `(.L_x_7188) ;  /* 0xffffff1000d07947 */ /* 0x000fea000383ffff */
.L_x_7193:
[----:B0-----:R-:W-:-:S04]  /*10ee0*/  MOV R0, UR39 ;  /* 0x0000002700007c02 */ /* 0x001fc80008000f00 */
[----:B------:R0:W1:Y:S03]  /*10ef0*/  SYNCS.PHASECHK.TRANS64.TRYWAIT P0, [R0+URZ+0x28c00], R13 ;  /* 0x028c000d000075a7 */ /* 0x000066000800017f */
[----:B-1----:R-:W-:Y:S05]  /*10f00*/  @!P0 NANOSLEEP.SYNCS 0x989680 ;  /* 0x009896800000895d */ /* 0x002fea0003900000 */
[----:B------:R-:W1:Y:S02]  /*10f10*/  @!P0 SYNCS.PHASECHK.TRANS64 P0, [R0+URZ+0x28c00], R13 ;  /* 0x028c000d000085a7 */ /* 0x000e64000800007f */
[----:B-1----:R-:W-:Y:S05]  /*10f20*/  @!P0 BRA `(.L_x_7193) ;  /* 0xfffffffc00ec8947 */ /* 0x002fea000383ffff */
[----:B------:R-:W-:Y:S05]  /*10f30*/  BRA `(.L_x_7327) ;  /* 0xffffff2800247947 */ /* 0x000fea000383ffff */
.L_x_7197:
[----:B-1----:R-:W-:-:S04]  /*10f40*/  IMAD.U32 R4, RZ, RZ, UR39 ;  /* 0x00000027ff047e24 */ /* 0x002fc8000f8e00ff */
[----:B------:R1:W2:Y:S03]  /*10f50*/  SYNCS.PHASECHK.TRANS64.TRYWAIT P2, [R4+URZ+0x28c30], R13 ;  /* 0x028c300d040075a7 */ /* 0x0002a6000804017f */
[----:B--2---:R-:W-:Y:S05]  /*10f60*/  @!P2 NANOSLEEP.SYNCS 0x989680 ;  /* 0x009896800000a95d */ /* 0x004fea0003900000 */
[----:B------:R-:W2:Y:S02]  /*10f70*/  @!P2 SYNCS.PHASECHK.TRANS64 P2, [R4+URZ+0x28c30], R13 ;  /* 0x028c300d0400a5a7 */ /* 0x000ea4000804007f */
[----:B--2---:R-:W-:Y:S05]  /*10f80*/  @!P2 BRA `(.L_x_7197) ;  /* 0xfffffffc00eca947 */ /* 0x004fea000383ffff */
[----:B------:R-:W-:Y:S05]  /*10f90*/  BRA `(.L_x_7196) ;  /* 0xffffff2800707947 */ /* 0x000fea000383ffff */
.L_x_7201:
[----:B---3--:R3:W4:Y:S02]  /*10fa0*/  SYNCS.PHASECHK.TRANS64.TRYWAIT P3, [R14+URZ+0x28c50], R13 ;  /* 0x028c500d0e0075a7 */ /* 0x008724000806017f */
[----:B----4-:R-:W-:Y:S05]  /*10fb0*/  @!P3 NANOSLEEP.SYNCS 0x989680 ;  /* 0x009896800000b95d */ /* 0x010fea0003900000 */
[----:B------:R-:W4:Y:S02]  /*10fc0*/  @!P3 SYNCS.PHASECHK.TRANS64 P3, [R14+URZ+0x28c50], R13 ;  /* 0x028c500d0e00b5a7 */ /* 0x000f24000806007f */
[----:B----4-:R-:W-:Y:S05]  /*10fd0*/  @!P3 BRA `(.L_x_7201) ;  /* 0xfffffffc00f0b947 */ /* 0x010fea000383ffff */
[----:B------:R-:W-:Y:S05]  /*10fe0*/  BRA `(.L_x_7200) ;  /* 0xffffff4000987947 */ /* 0x000fea000383ffff */
.L_x_7206:
[----:B-1----:R-:W-:-:S04]  /*10ff0*/  IMAD.U32 R4, RZ, RZ, UR30 ;  /* 0x0000001eff047e24 */ /* 0x002fc8000f8e00ff */
[----:B------:R1:W3:Y:S03]  /*11000*/  SYNCS.PHASECHK.TRANS64.TRYWAIT P3, [R4+URZ+0x28c30], R13 ;  /* 0x028c300d040075a7 */ /* 0x0002e6000806017f */
[----:B---3--:R-:W-:Y:S05]  /*11010*/  @!P3 NANOSLEEP.SYNCS 0x989680 ;  /* 0x009896800000b95d */ /* 0x008fea0003900000 */
[----:B------:R-:W3:Y:S02]  /*11020*/  @!P3 SYNCS.PHASECHK.TRANS64 P3, [R4+URZ+0x28c30], R13 ;  /* 0x028c300d0400b5a7 */ /* 0x000ee4000806007f */
[----:B---3--:R-:W-:Y:S05]  /*11030*/  @!P3 BRA `(.L_x_7206) ;  /* 0xfffffffc00ecb947 */ /* 0x008fea000383ffff */
[----:B------:R-:W-:Y:S05]  /*11040*/  BRA `(.L_x_7205) ;  /* 0xffffff4400c07947 */ /* 0x000fea000383ffff */
.L_x_7210:
[----:B-1----:R1:W2:Y:S02]  /*11050*/  SYNCS.PHASECHK.TRANS64.TRYWAIT P3, [R14+URZ+0x28c50], R13 ;  /* 0x028c500d0e0075a7 */ /* 0x0022a4000806017f */
[----:B--2---:R-:W-:Y:S05]  /*11060*/  @!P3 NANOSLEEP.SYNCS 0x989680 ;  /* 0x009896800000b95d */ /* 0x004fea0003900000 */
[----:B------:R-:W2:Y:S02]  /*11070*/  @!P3 SYNCS.PHASECHK.TRANS64 P3, [R14+URZ+0x28c50], R13 ;  /* 0x028c500d0e00b5a7 */ /* 0x000ea4000806007f */
[----:B--2---:R-:W-:Y:S05]  /*11080*/  @!P3 BRA `(.L_x_7210) ;  /* 0xfffffffc00f0b947 */ /* 0x004fea000383ffff */
[----:B------:R-:W-:Y:S05]  /*11090*/  BRA `(.L_x_7209) ;  /* 0xffffff64002c7947 */ /* 0x000fea000383ffff */
.L_x_7216:
[----:B-1----:R-:W-:-:S04]  /*110a0*/  MOV R4, UR26 ;  /* 0x0000001a00047c02 */ /* 0x002fc80008000f00 */
[----:B------:R1:W4:Y:S03]  /*110b0*/  SYNCS.PHASECHK.TRANS64.TRYWAIT P2, [R4+URZ+0x28c30], R11 ;  /* 0x028c300b040075a7 */ /* 0x000326000804017f */
[----:B----4-:R-:W-:Y:S05]  /*110c0*/  @!P2 NANOSLEEP.SYNCS 0x989680 ;  /* 0x009896800000a95d */ /* 0x010fea0003900000 */
[----:B------:R-:W4:Y:S02]  /*110d0*/  @!P2 SYNCS.PHASECHK.TRANS64 P2, [R4+URZ+0x28c30], R11 ;  /* 0x028c300b0400a5a7 */ /* 0x000f24000804007f */
[----:B----4-:R-:W-:Y:S05]  /*110e0*/  @!P2 BRA `(.L_x_7216) ;  /* 0xfffffffc00eca947 */ /* 0x010fea000383ffff */
[----:B------:R-:W-:Y:S05]  /*110f0*/  BRA `(.L_x_7215) ;  /* 0xffffff6800207947 */ /* 0x000fea000383ffff */
.L_x_7220:
[----:B--2---:R2:W3:Y:S02]  /*11100*/  SYNCS.PHASECHK.TRANS64.TRYWAIT P2, [R190+URZ+0x28c50], R11 ;  /* 0x028c500bbe0075a7 */ /* 0x0044e4000804017f */
[----:B---3--:R-:W-:Y:S05]  /*11110*/  @!P2 NANOSLEEP.SYNCS 0x989680 ;  /* 0x009896800000a95d */ /* 0x008fea0003900000 */
[----:B------:R-:W3:Y:S02]  /*11120*/  @!P2 SYNCS.PHASECHK.TRANS64 P2, [R190+URZ+0x28c50], R11 ;  /* 0x028c500bbe00a5a7 */ /* 0x000ee4000804007f */
[----:B---3--:R-:W-:Y:S05]  /*11130*/  @!P2 BRA `(.L_x_7220) ;  /* 0xfffffffc00f0a947 */ /* 0x008fea000383ffff */
[----:B------:R-:W-:Y:S05]  /*11140*/  BRA `(.L_x_7219) ;  /* 0xffffff8000387947 */ /* 0x000fea000383ffff */
.L_x_7233:
[----:B------:R-:W-:Y:S01]  /*11150*/  IMAD.MOV.U32 R13, RZ, RZ, R19 ;  /* 0x000000ffff0d7224 */ /* 0x000fe200078e0013 */
[----:B------:R-:W-:Y:S01]  /*11160*/  MOV R11, 0x1f ;  /* 0x0000001f000b7802 */ /* 0x000fe20000000f00 */
[----:B------:R-:W-:Y:S02]  /*11170*/  IMAD.MOV.U32 R12, RZ, RZ, RZ ;  /* 0x000000ffff0c7224 */ /* 0x000fe400078e00ff */
[----:B------:R-:W-:-:S07]  /*11180*/  IMAD.MOV.U32 R15, RZ, RZ, -0x1 ;  /* 0xffffffffff0f7424 */ /* 0x000fce00078e00ff */
[----:B------:R-:W-:Y:S05]  /*11190*/  WARPSYNC.COLLECTIVE R15, `(.L_x_7328) ;  /* 0x000000000f087348 */ /* 0x000fea0003c00000 */
[----:B------:R0:W1:Y:S02]  /*111a0*/  SHFL.IDX P6, R14, R13, R12, R11 ;  /* 0x0000000c0d0e7389 */ /* 0x00006400000c000b */
[----:B01----:R-:W-:Y:S01]  /*111b0*/  ENDCOLLECTIVE ;  /* 0x000000000000791b */ /* 0x003fe20003800000 */
.L_x_7328:
[----:B------:R-:W-:Y:S05]  /*111c0*/  BRA `(.L_x_7329) ;  /* 0xffffffc000207947 */ /* 0x000fea000383ffff */
.L_x_7235:
[----:B------:R-:W-:Y:S01]  /*111d0*/  BSSY B0, `(.L_x_7330) ;  /* 0x0000006000007945 */ /* 0x000fe20003800000 */
[----:B------:R-:W-:-:S07]  /*111e0*/  IMAD.MOV.U32 R15, RZ, RZ, -0x1 ;  /* 0xffffffffff0f7424 */ /* 0x000fce00078e00ff */
[----:B------:R-:W-:Y:S05]  /*111f0*/  WARPSYNC.COLLECTIVE R15, `(.L_x_7331) ;  /* 0x000000000f0c7348 */ /* 0x000fea0003c00000 */
[----:B------:R-:W-:Y:S02]  /*11200*/  ELECT P6, UR62, PT ;  /* 0x00000000003e782f */ /* 0x000fe400038c0000 */
[----:B------:R-:W-:Y:S01]  /*11210*/  MOV R14, UR62 ;  /* 0x0000003e000e7c02 */ /* 0x000fe20008000f00 */
[----:B------:R-:W-:Y:S10]  /*11220*/  ENDCOLLECTIVE ;  /* 0x000000000000791b */ /* 0x000ff40003800000 */
.L_x_7331:
[----:B------:R-:W-:Y:S05]  /*11230*/  BSYNC B0 ;  /* 0x0000000000007941 */ /* 0x000fea0003800000 */
.L_x_7330:
[----:B------:R-:W-:Y:S05]  /*11240*/  BRA `(.L_x_7332) ;  /* 0xffffffc000207947 */ /* 0x000fea000383ffff */
.L_x_7237:
[----:B0-----:R-:W-:-:S04]  /*11250*/  MOV R3, UR38 ;  /* 0x0000002600037c02 */ /* 0x001fc80008000f00 */
[----:B------:R0:W1:Y:S03]  /*11260*/  SYNCS.PHASECHK.TRANS64.TRYWAIT P0, [R3+URZ+0x28c40], R0 ;  /* 0x028c4000030075a7 */ /* 0x000066000800017f */
[----:B-1----:R-:W-:Y:S05]  /*11270*/  @!P0 NANOSLEEP.SYNCS 0x989680 ;  /* 0x009896800000895d */ /* 0x002fea0003900000 */
[----:B------:R-:W1:Y:S02]  /*11280*/  @!P0 SYNCS.PHASECHK.TRANS64 P0, [R3+URZ+0x28c40], R0 ;  /* 0x028c4000030085a7 */ /* 0x000e64000800007f */
[----:B-1----:R-:W-:Y:S05]  /*11290*/  @!P0 BRA `(.L_x_7237) ;  /* 0xfffffffc00ec8947 */ /* 0x002fea000383ffff */
[----:B------:R-:W-:Y:S05]  /*112a0*/  BRA `(.L_x_7333) ;  /* 0xffffffc000807947 */ /* 0x000fea000383ffff */
.L_x_7240:
[----:B------:R-:W-:Y:S01]  /*112b0*/  IMAD.MOV.U32 R13, RZ, RZ, R6 ;  /* 0x000000ffff0d7224 */ /* 0x000fe200078e0006 */
[----:B------:R-:W-:Y:S01]  /*112c0*/  MOV R12, RZ ;  /* 0x000000ff000c7202 */ /* 0x000fe20000000f00 */
[----:B------:R-:W-:Y:S02]  /*112d0*/  IMAD.MOV.U32 R11, RZ, RZ, 0x181f ;  /* 0x0000181fff0b7424 */ /* 0x000fe400078e00ff */
[----:B------:R-:W-:Y:S02]  /*112e0*/  IMAD.MOV.U32 R15, RZ, RZ, -0x1 ;  /* 0xffffffffff0f7424 */ /* 0x000fe400078e00ff */
[----:B------:R-:W-:-:S07]  /*112f0*/  IMAD R7, R10, 0x40, R7 ;  /* 0x000000400a077824 */ /* 0x000fce00078e0207 */
[----:B------:R-:W-:Y:S05]  /*11300*/  WARPSYNC.COLLECTIVE R15, `(.L_x_7334) ;  /* 0x000000000f087348 */ /* 0x000fea0003c00000 */
[----:B------:R0:W1:Y:S02]  /*11310*/  SHFL.IDX P6, R14, R13, R12, R11 ;  /* 0x0000000c0d0e7389 */ /* 0x00006400000c000b */
[----:B01----:R-:W-:Y:S01]  /*11320*/  ENDCOLLECTIVE ;  /* 0x000000000000791b */ /* 0x003fe20003800000 */
.L_x_7334:
[----:B------:R-:W-:Y:S02]  /*11330*/  VIADD R21, R7, 0x10 ;  /* 0x0000001007157836 */ /* 0x000fe40000000000 */
[----:B------:R-:W-:Y:S01]  /*11340*/  IMAD.MOV.U32 R13, RZ, RZ, R0 ;  /* 0x000000ffff0d7224 */ /* 0x000fe200078e0000 */
[----:B------:R-:W-:-:S07]  /*11350*/  MOV R2, R14 ;  /* 0x0000000e00027202 */ /* 0x000fce0000000f00 */
[----:B------:R-:W-:Y:S05]  /*11360*/  WARPSYNC.COLLECTIVE R15, `(.L_x_7335) ;  /* 0x000000000f087348 */ /* 0x000fea0003c00000 */
[----:B------:R0:W1:Y:S02]  /*11370*/  SHFL.IDX P6, R14, R13, R12, R11 ;  /* 0x0000000c0d0e7389 */ /* 0x00006400000c000b */
[----:B01----:R-:W-:Y:S01]  /*11380*/  ENDCOLLECTIVE ;  /* 0x000000000000791b */ /* 0x003fe20003800000 */
.L_x_7335:
[----:B------:R-:W-:Y:S02]  /*11390*/  ULDC UR4, c[0x0][0x288] ;  /* 0x0000a20000047ab9 */ /* 0x000fe40000000800 */
[----:B------:R-:W-:-:S05]  /*113a0*/  IMAD R4, R4, UR4, RZ ;  /* 0x0000000404047c24 */ /* 0x000fca000f8e02ff */
[----:B------:R-:W-:Y:S01]  /*113b0*/  ISETP.GE.AND P1, PT, R7, R4, PT ;  /* 0x000000040700720c */ /* 0x000fe20003f26270 */
[----:B------:R-:W-:Y:S01]  /*113c0*/  IMAD.MOV.U32 R13, RZ, RZ, R6 ;  /* 0x000000ffff0d7224 */ /* 0x000fe200078e0006 */
[----:B------:R-:W-:-:S11]  /*113d0*/  MOV R12, 0x1 ;  /* 0x00000001000c7802 */ /* 0x000fd60000000f00 */
[----:B------:R-:W-:Y:S02]  /*113e0*/  @!P1 LEA R9, R5, UR38, 0x1 ;  /* 0x0000002605099c11 */ /* 0x000fe4000f8e08ff */
[----:B------:R-:W-:-:S05]  /*113f0*/  @!P1 LEA R14, P2, R8, R14, 0x1 ;  /* 0x0000000e080e9211 */ /* 0x000fca00078408ff */
[----:B------:R-:W-:Y:S01]  /*11400*/  @!P1 IMAD.X R3, RZ, RZ, R2, P2 ;  /* 0x000000ffff039224 */ /* 0x000fe200010e0602 */
[----:B------:R-:W-:-:S07]  /*11410*/  @!P1 MOV R2, R14 ;  /* 0x0000000e00029202 */ /* 0x000fce0000000f00 */
[----:B------:R-:W-:Y:S05]  /*11420*/  WARPSYNC.COLLECTIVE R15, `(.L_x_7336) ;  /* 0x000000000f087348 */ /* 0x000fea0003c00000 */
[----:B------:R0:W1:Y:S02]  /*11430*/  SHFL.IDX P6, R14, R13, R12, R11 ;  /* 0x0000000c0d0e7389 */ /* 0x00006400000c000b */
[----:B01----:R-:W-:Y:S01]  /*11440*/  ENDCOLLECTIVE ;  /* 0x000000000000791b */ /* 0x003fe20003800000 */
.L_x_7336:
[----:B------:R-:W-:Y:S01]  /*11450*/  @!PT LDS RZ, [RZ] ;  /* 0x00000000fffff984 */ /* 0x000fe20000000800 */
[----:B------:R-:W-:Y:S01]  /*11460*/  @!PT LDS RZ, [RZ] ;  /* 0x00000000fffff984 */ /* 0x000fe20000000800 */
[----:B------:R-:W-:Y:S01]  /*11470*/  @!PT LDS RZ, [RZ] ;  /* 0x00000000fffff984 */ /* 0x000fe20000000800 */
[----:B------:R0:W-:Y:S01]  /*11480*/  @!P1 LDGSTS.E.BYPASS.LTC128B.128 [R9+0x20400], desc[UR44][R2.64], !P0 ;  /* 0x2040000002099fae */ /* 0x0001e2000c101d6c */
[----:B------:R-:W-:Y:S01]  /*11490*/  ISETP.GE.AND P1, PT, R21, R4, PT ;  /* 0x000000041500720c */ /* 0x000fe20003f26270 */
[----:B------:R-:W-:Y:S02]  /*114a0*/  IMAD.MOV.U32 R13, RZ, RZ, R0 ;  /* 0x000000ffff0d7224 */ /* 0x000fe400078e0000 */
[----:B0-----:R-:W-:-:S10]  /*114b0*/  VIADD R9, R7, 0x20 ;  /* 0x0000002007097836 */ /* 0x001fd40000000000 */
[----:B------:R-:W-:Y:S01]  /*114c0*/  @!P1 LEA R21, R5, UR38, 0x1 ;  /* 0x0000002605159c11 */ /* 0x000fe2000f8e08ff */
[----:B------:R-:W-:-:S07]  /*114d0*/  IMAD.MOV.U32 R2, RZ, RZ, R14 ;  /* 0x000000ffff027224 */ /* 0x000fce00078e000e */
[----:B------:R-:W-:Y:S05]  /*114e0*/  WARPSYNC.COLLECTIVE R15, `(.L_x_7337) ;  /* 0x000000000f087348 */ /* 0x000fea0003c00000 */
[----:B------:R0:W1:Y:S02]  /*114f0*/  SHFL.IDX P6, R14, R13, R12, R11 ;  /* 0x0000000c0d0e7389 */ /* 0x00006400000c000b */
[----:B01----:R-:W-:Y:S01]  /*11500*/  ENDCOLLECTIVE ;  /* 0x000000000000791b */ /* 0x003fe20003800000 */
.L_x_7337:
        /* <DEDUP_REMOVED lines=8> */
.L_x_7338:
        /* <DEDUP_REMOVED lines=11> */
.L_x_7339:
        /* <DEDUP_REMOVED lines=8> */
.L_x_7340:
        /* <DEDUP_REMOVED lines=9> */
.L_x_7341:
[----:B------:R-:W-:Y:S05]  /*11750*/  BRA `(.L_x_7342) ;  /* 0xffffffc400607947 */ /* 0x000fea000383ffff */
.L_x_7241:
[----:B0-----:R-:W-:-:S04]  /*11760*/  IMAD.U32 R3, RZ, RZ, UR38 ;  /* 0x00000026ff037e24 */ /* 0x001fc8000f8e00ff */
[----:B------:R0:W1:Y:S03]  /*11770*/  SYNCS.PHASECHK.TRANS64.TRYWAIT P0, [R3+URZ+0x28c20], R4 ;  /* 0x028c2004030075a7 */ /* 0x000066000800017f */
[----:B-1----:R-:W-:Y:S05]  /*11780*/  @!P0 NANOSLEEP.SYNCS 0x989680 ;  /* 0x009896800000895d */ /* 0x002fea0003900000 */
[----:B------:R-:W1:Y:S02]  /*11790*/  @!P0 SYNCS.PHASECHK.TRANS64 P0, [R3+URZ+0x28c20], R4 ;  /* 0x028c2004030085a7 */ /* 0x000e64000800007f */
[----:B-1----:R-:W-:Y:S05]  /*117a0*/  @!P0 BRA `(.L_x_7241) ;  /* 0xfffffffc00ec8947 */ /* 0x002fea000383ffff */
[----:B------:R-:W-:Y:S05]  /*117b0*/  BRA `(.L_x_7343) ;  /* 0xffffffc400907947 */ /* 0x000fea000383ffff */
.L_x_7244:
[----:B0-----:R-:W-:-:S04]  /*117c0*/  IMAD.U32 R3, RZ, RZ, UR38 ;  /* 0x00000026ff037e24 */ /* 0x001fc8000f8e00ff */
[----:B------:R0:W1:Y:S03]  /*117d0*/  SYNCS.PHASECHK.TRANS64.TRYWAIT P0, [R3+URZ+0x28c60], R4 ;  /* 0x028c6004030075a7 */ /* 0x000066000800017f */
[----:B-1----:R-:W-:Y:S05]  /*117e0*/  @!P0 NANOSLEEP.SYNCS 0x989680 ;  /* 0x009896800000895d */ /* 0x002fea0003900000 */
[----:B------:R-:W1:Y:S02]  /*117f0*/  @!P0 SYNCS.PHASECHK.TRANS64 P0, [R3+URZ+0x28c60], R4 ;  /* 0x028c6004030085a7 */ /* 0x000e64000800007f */
[----:B-1----:R-:W-:Y:S05]  /*11800*/  @!P0 BRA `(.L_x_7244) ;  /* 0xfffffffc00ec8947 */ /* 0x002fea000383ffff */
[----:B------:R-:W-:Y:S05]  /*11810*/  BRA `(.L_x_7344) ;  /* 0xffffffc4009c7947 */ /* 0x000fea000383ffff */
.L_x_7260:
[----:B-1----:R-:W-:-:S04]  /*11820*/  MOV R3, UR38 ;  /* 0x0000002600037c02 */ /* 0x002fc80008000f00 */
[----:B------:R1:W2:Y:S03]  /*11830*/  SYNCS.PHASECHK.TRANS64.TRYWAIT P0, [R3+URZ+0x28c48], R2 ;  /* 0x028c4802030075a7 */ /* 0x0002a6000800017f */
[----:B--2---:R-:W-:Y:S05]  /*11840*/  @!P0 NANOSLEEP.SYNCS 0x989680 ;  /* 0x009896800000895d */ /* 0x004fea0003900000 */
[----:B------:R-:W2:Y:S02]  /*11850*/  @!P0 SYNCS.PHASECHK.TRANS64 P0, [R3+URZ+0x28c48], R2 ;  /* 0x028c4802030085a7 */ /* 0x000ea4000800007f */
[----:B--2---:R-:W-:Y:S05]  /*11860*/  @!P0 BRA `(.L_x_7260) ;  /* 0xfffffffc00ec8947 */ /* 0x004fea000383ffff */
[----:B------:R-:W-:Y:S05]  /*11870*/  BRA `(.L_x_7345) ;  /* 0xffffffd000687947 */ /* 0x000fea000383ffff */
.L_x_7265:
[----:B01----:R-:W-:-:S04]  /*11880*/  IMAD.U32 R3, RZ, RZ, UR38 ;  /* 0x00000026ff037e24 */ /* 0x003fc8000f8e00ff */
[----:B------:R0:W1:Y:S03]  /*11890*/  SYNCS.PHASECHK.TRANS64.TRYWAIT P0, [R3+URZ+0x28c68], R2 ;  /* 0x028c6802030075a7 */ /* 0x000066000800017f */
[----:B-1----:R-:W-:Y:S05]  /*118a0*/  @!P0 NANOSLEEP.SYNCS 0x989680 ;  /* 0x009896800000895d */ /* 0x002fea0003900000 */
[----:B------:R-:W1:Y:S02]  /*118b0*/  @!P0 SYNCS.PHASECHK.TRANS64 P0, [R3+URZ+0x28c68], R2 ;  /* 0x028c6802030085a7 */ /* 0x000e64000800007f */
[----:B-1----:R-:W-:Y:S05]  /*118c0*/  @!P0 BRA `(.L_x_7265) ;  /* 0xfffffffc00ec8947 */ /* 0x002fea000383ffff */
[----:B------:R-:W-:Y:S05]  /*118d0*/  BRA `(.L_x_7346) ;  /* 0xffffffd000c87947 */ /* 0x000fea000383ffff */
.L_x_7280:
[----:B-1----:R-:W-:-:S04]  /*118e0*/  IMAD.U32 R3, RZ, RZ, UR38 ;  /* 0x00000026ff037e24 */ /* 0x002fc8000f8e00ff */
[----:B------:R1:W2:Y:S03]  /*118f0*/  SYNCS.PHASECHK.TRANS64.TRYWAIT P0, [R3+URZ+0x28c40], R2 ;  /* 0x028c4002030075a7 */ /* 0x0002a6000800017f */
[----:B--2---:R-:W-:Y:S05]  /*11900*/  @!P0 NANOSLEEP.SYNCS 0x989680 ;  /* 0x009896800000895d */ /* 0x004fea0003900000 */
[----:B------:R-:W2:Y:S02]  /*11910*/  @!P0 SYNCS.PHASECHK.TRANS64 P0, [R3+URZ+0x28c40], R2 ;  /* 0x028c4002030085a7 */ /* 0x000ea4000800007f */
[----:B--2---:R-:W-:Y:S05]  /*11920*/  @!P0 BRA `(.L_x_7280) ;  /* 0xfffffffc00ec8947 */ /* 0x004fea000383ffff */
[----:B------:R-:W-:Y:S05]  /*11930*/  BRA `(.L_x_7347) ;  /* 0xffffffdc00187947 */ /* 0x000fea000383ffff */
.L_x_7285:
[----:B01----:R-:W-:-:S04]  /*11940*/  MOV R3, UR38 ;  /* 0x0000002600037c02 */ /* 0x003fc80008000f00 */
[----:B------:R0:W1:Y:S03]  /*11950*/  SYNCS.PHASECHK.TRANS64.TRYWAIT P0, [R3+URZ+0x28c60], R2 ;  /* 0x028c6002030075a7 */ /* 0x000066000800017f */
[----:B-1----:R-:W-:Y:S05]  /*11960*/  @!P0 NANOSLEEP.SYNCS 0x989680 ;  /* 0x009896800000895d */ /* 0x002fea0003900000 */
[----:B------:R-:W1:Y:S02]  /*11970*/  @!P0 SYNCS.PHASECHK.TRANS64 P0, [R3+URZ+0x28c60], R2 ;  /* 0x028c6002030085a7 */ /* 0x000e64000800007f */
[----:B-1----:R-:W-:Y:S05]  /*11980*/  @!P0 BRA `(.L_x_7285) ;  /* 0xfffffffc00ec8947 */ /* 0x002fea000383ffff */
[----:B------:R-:W-:Y:S05]  /*11990*/  BRA `(.L_x_7348) ;  /* 0xffffffdc007c7947 */ /* 0x000fea000383ffff */
.L_x_7301:
[----:B--2---:R-:W-:-:S04]  /*119a0*/  IMAD.U32 R3, RZ, RZ, UR38 ;  /* 0x00000026ff037e24 */ /* 0x004fc8000f8e00ff */
[----:B------:R2:W3:Y:S03]  /*119b0*/  SYNCS.PHASECHK.TRANS64.TRYWAIT P0, [R3+URZ+0x28c48], R2 ;  /* 0x028c4802030075a7 */ /* 0x0004e6000800017f */
[----:B---3--:R-:W-:Y:S05]  /*119c0*/  @!P0 NANOSLEEP.SYNCS 0x989680 ;  /* 0x009896800000895d */ /* 0x008fea0003900000 */
[----:B------:R-:W3:Y:S02]  /*119d0*/  @!P0 SYNCS.PHASECHK.TRANS64 P0, [R3+URZ+0x28c48], R2 ;  /* 0x028c4802030085a7 */ /* 0x000ee4000800007f */
[----:B---3--:R-:W-:Y:S05]  /*119e0*/  @!P0 BRA `(.L_x_7301) ;  /* 0xfffffffc00ec8947 */ /* 0x008fea000383ffff */
[----:B------:R-:W-:Y:S05]  /*119f0*/  BRA `(.L_x_7349) ;  /* 0xffffffe400d87947 */ /* 0x000fea000383ffff */
.L_x_7306:
[----:B--23--:R-:W-:-:S04]  /*11a00*/  IMAD.U32 R3, RZ, RZ, UR38 ;  /* 0x00000026ff037e24 */ /* 0x00cfc8000f8e00ff */
[----:B------:R2:W3:Y:S03]  /*11a10*/  SYNCS.PHASECHK.TRANS64.TRYWAIT P0, [R3+URZ+0x28c68], R2 ;  /* 0x028c6802030075a7 */ /* 0x0004e6000800017f */
[----:B---3--:R-:W-:Y:S05]  /*11a20*/  @!P0 NANOSLEEP.SYNCS 0x989680 ;  /* 0x009896800000895d */ /* 0x008fea0003900000 */
[----:B------:R-:W3:Y:S02]  /*11a30*/  @!P0 SYNCS.PHASECHK.TRANS64 P0, [R3+URZ+0x28c68], R2 ;  /* 0x028c6802030085a7 */ /* 0x000ee4000800007f */
[----:B---3--:R-:W-:Y:S05]  /*11a40*/  @!P0 BRA `(.L_x_7306) ;  /* 0xfffffffc00ec8947 */ /* 0x008fea000383ffff */
[----:B------:R-:W-:Y:S05]  /*11a50*/  BRA `(.L_x_7350) ;  /* 0xffffffe8003c7947 */ /* 0x000fea000383ffff */
.L_x_7317:
[----:B--2---:R2:W3:Y:S02]  /*11a60*/  SYNCS.PHASECHK.TRANS64.TRYWAIT P0, [R2+URZ+0x28c20], R9 ;  /* 0x028c2009020075a7 */ /* 0x0044e4000800017f */
[----:B---3--:R-:W-:Y:S05]  /*11a70*/  @!P0 NANOSLEEP.SYNCS 0x989680 ;  /* 0x009896800000895d */ /* 0x008fea0003900000 */
[----:B------:R-:W3:Y:S02]  /*11a80*/  @!P0 SYNCS.PHASECHK.TRANS64 P0, [R2+URZ+0x28c20], R9 ;  /* 0x028c2009020085a7 */ /* 0x000ee4000800007f */
[----:B---3--:R-:W-:Y:S05]  /*11a90*/  @!P0 BRA `(.L_x_7317) ;  /* 0xfffffffc00f08947 */ /* 0x008fea000383ffff */
[----:B------:R-:W-:Y:S05]  /*11aa0*/  BRA `(.L_x_7351) ;  /* 0xfffffff0002c7947 */ /* 0x000fea000383ffff */
.L_x_7318:
        /* <DEDUP_REMOVED lines=11> */
.L_x_7353:
[----:B------:R-:W-:Y:S05]  /*11b60*/  BSYNC B0 ;  /* 0x0000000000007941 */ /* 0x000fea0003800000 */
.L_x_7352:
[----:B------:R-:W-:Y:S05]  /*11b70*/  BRA `(.L_x_7354) ;  /* 0xfffffff000107947 */ /* 0x000fea000383ffff */
.L_x_7319:
[----:B------:R-:W-:Y:S01]  /*11b80*/  BSSY B0, `(.L_x_7355) ;  /* 0x0000006000007945 */ /* 0x000fe20003800000 */
[----:B------:R-:W-:-:S07]  /*11b90*/  IMAD.MOV.U32 R15, RZ, RZ, -0x1 ;  /* 0xffffffffff0f7424 */ /* 0x000fce00078e00ff */
[----:B0123--:R-:W-:Y:S05]  /*11ba0*/  WARPSYNC.COLLECTIVE R15, `(.L_x_7356) ;  /* 0x000000000f0c7348 */ /* 0x00ffea0003c00000 */
[----:B------:R-:W-:Y:S02]  /*11bb0*/  ELECT P6, UR62, PT ;  /* 0x00000000003e782f */ /* 0x000fe400038c0000 */
[----:B------:R-:W-:Y:S01]  /*11bc0*/  MOV R14, UR62 ;  /* 0x0000003e000e7c02 */ /* 0x000fe20008000f00 */
[----:B0123--:R-:W-:Y:S10]  /*11bd0*/  ENDCOLLECTIVE ;  /* 0x000000000000791b */ /* 0x00fff40003800000 */
.L_x_7356:
[----:B------:R-:W-:Y:S05]  /*11be0*/  BSYNC B0 ;  /* 0x0000000000007941 */ /* 0x000fea0003800000 */
.L_x_7355:
[----:B------:R-:W-:Y:S05]  /*11bf0*/  BRA `(.L_x_7357) ;  /* 0xfffffff000047947 */ /* 0x000fea000383ffff */
.L_x_7321:
[----:B0-----:R0:W3:Y:S02]  /*11c00*/  SYNCS.PHASECHK.TRANS64.TRYWAIT P0, [R7+URZ], R4 ;  /* 0x00000004070075a7 */ /* 0x0010e4000800017f */
[----:B---3--:R-:W-:Y:S05]  /*11c10*/  @!P0 NANOSLEEP.SYNCS 0x989680 ;  /* 0x009896800000895d */ /* 0x008fea0003900000 */
[----:B------:R-:W3:Y:S02]  /*11c20*/  @!P0 SYNCS.PHASECHK.TRANS64 P0, [R7+URZ], R4 ;  /* 0x00000004070085a7 */ /* 0x000ee4000800007f */
[----:B---3--:R-:W-:Y:S05]  /*11c30*/  @!P0 BRA `(.L_x_7321) ;  /* 0xfffffffc00f08947 */ /* 0x008fea000383ffff */
[----:B------:R-:W-:Y:S05]  /*11c40*/  BRA `(.L_x_7358) ;  /* 0xfffffff000387947 */ /* 0x000fea000383ffff */
.L_x_7322:
[----:B---3--:R3:W4:Y:S02]  /*11c50*/  SYNCS.PHASECHK.TRANS64.TRYWAIT P0, [R5+URZ], R0 ;  /* 0x00000000050075a7 */ /* 0x008724000800017f */
[----:B----4-:R-:W-:Y:S05]  /*11c60*/  @!P0 NANOSLEEP.SYNCS 0x989680 ;  /* 0x009896800000895d */ /* 0x010fea0003900000 */
[----:B------:R-:W4:Y:S02]  /*11c70*/  @!P0 SYNCS.PHASECHK.TRANS64 P0, [R5+URZ], R0 ;  /* 0x00000000050085a7 */ /* 0x000f24000800007f */
[----:B----4-:R-:W-:Y:S05]  /*11c80*/  @!P0 BRA `(.L_x_7322) ;  /* 0xfffffffc00f08947 */ /* 0x010fea000383ffff */
[----:B------:R-:W-:Y:S05]  /*11c90*/  BRA `(.L_x_7359) ;  /* 0xfffffff0002c7947 */ /* 0x000fea000383ffff */
.L_x_7324:
[----:B--2---:R2:W3:Y:S02]  /*11ca0*/  SYNCS.PHASECHK.TRANS64.TRYWAIT P0, [R5+URZ], R4 ;  /* 0x00000004050075a7 */ /* 0x0044e4000800017f */
[----:B---3--:R-:W-:Y:S05]  /*11cb0*/  @!P0 NANOSLEEP.SYNCS 0x989680 ;  /* 0x009896800000895d */ /* 0x008fea0003900000 */
[----:B------:R-:W3:Y:S02]  /*11cc0*/  @!P0 SYNCS.PHASECHK.TRANS64 P0, [R5+URZ], R4 ;  /* 0x00000004050085a7 */ /* 0x000ee4000800007f */
[----:B---3--:R-:W-:Y:S05]  /*11cd0*/  @!P0 BRA `(.L_x_7324) ;  /* 0xfffffffc00f08947 */ /* 0x008fea000383ffff */
[----:B------:R-:W-:Y:S05]  /*11ce0*/  BRA `(.L_x_7360) ;  /* 0xfffffff000307947 */ /* 0x000fea000383ffff */
.L_x_7361:
        /* <DEDUP_REMOVED lines=9> */
.L_x_15182:


//--------------------- .text._ZN7cutlass13device_kernelIN5flash11enable_sm90INS1_16FlashAttnFwdSm90INS1_25CollectiveMainloopFwdSm90ILi2EN4cute5tupleIJNS5_1CILi1EEES8_S8_EEENS6_IJNS7_ILi64EEESA_SA_EEELi512ENS_10bfloat16_tEfNS_4arch4Sm90ELb1ELb0ELb1ELb0ELb0ELb0ELb1ELb0ELb0ELb1ELb1ELb0EEENS1_21CollectiveEpilogueFwdINS6_IJSA_NS7_ILi512EEESA_EEES9_SC_SE_Li256ELb0ELb1ELb1ELb0EEENS1_19SingleTileSchedulerILb0ELb1ELb1ELi64EEEEEEEEEvNT_6ParamsE --------------------------
	.section	.text._ZN7cutlass13device_kernelIN5flash11enable_sm90INS1_16FlashAttnFwdSm90INS1_25CollectiveMainloopFwdSm90ILi2EN4cute5tupleIJNS5_1CILi1EEES8_S8_EEENS6_IJNS7_ILi64EEESA_SA_EEELi512ENS_10bfloat16_tEfNS_4arch4Sm90ELb1ELb0ELb1ELb0ELb0ELb0ELb1ELb0ELb0ELb1ELb1ELb0EEENS1_21CollectiveEpilogueFwdINS6_IJSA_NS7_ILi512EEESA_EEES9_SC_SE_Li256ELb0ELb1ELb1ELb0EEENS1_19SingleTileSchedulerILb0ELb1ELb1ELi64EEEEEEEEEvNT_6ParamsE,"ax",@progbits
	.align	128
.text._ZN7cutlass13device_kernelIN5flash11enable_sm90INS1_16FlashAttnFwdSm90INS1_25CollectiveMainloopFwdSm90ILi2EN4cute5tupleIJNS5_1CILi1EEES8_S8_EEENS6_IJNS7_ILi64EEESA_SA_EEELi512ENS_10bfloat16_tEfNS_4arch4Sm90ELb1ELb0ELb1ELb0ELb0ELb0ELb1ELb0ELb0ELb1ELb1ELb0EEENS1_21CollectiveEpilogueFwdINS6_IJSA_NS7_ILi512EEESA_EEES9_SC_SE_Li256ELb0ELb1ELb1ELb0EEENS1_19SingleTileSchedulerILb0ELb1ELb1ELi64EEEEEEEEEvNT_6ParamsE:
        .type           _ZN7cutlass13device_kernelIN5flash11enable_sm90INS1_16FlashAttnFwdSm90INS1_25CollectiveMainloopFwdSm90ILi2EN4cute5tupleIJNS5_1CILi1EEES8_S8_EEENS6_IJNS7_ILi64EEESA_SA_EEELi512ENS_10bfloat16_tEfNS_4arch4Sm90ELb1ELb0ELb1ELb0ELb0ELb0ELb1ELb0ELb0ELb1ELb1ELb0EEENS1_21CollectiveEpilogueFwdINS6_IJSA_NS7_ILi512EEESA_EEES9_SC_SE_Li256ELb0ELb1ELb1ELb0EEENS1_19SingleTileSchedulerILb0ELb1ELb1ELi64EEEEEEEEEvNT_6ParamsE,@function
        .size           _ZN7cutlass13device_kernelIN5flash11enable_sm90INS1_16FlashAttnFwdSm90INS1_25CollectiveMainloopFwdSm90ILi2EN4cute5tupleIJNS5_1CILi1EEES8_S8_EEENS6_IJNS7_ILi64EEESA_SA_EEELi512ENS_10bfloat16_tEfNS_4arch4Sm90ELb1ELb0ELb1ELb0ELb0ELb0ELb1ELb0ELb0ELb1ELb1ELb0EEENS1_21CollectiveEpilogueFwdINS6_IJSA_NS7_ILi512EEESA_EEES9_SC_SE_Li256ELb0ELb1ELb1ELb0EEENS1_19SingleTileSchedulerILb0ELb1ELb1ELi64EEEEEEEEEvNT_6ParamsE,(.L_x_15183 - _ZN7cutlass13device_kernelIN5flash11enable_sm90INS1_16FlashAttnFwdSm90INS1_25CollectiveMainloopFwdSm90ILi2EN4cute5tupleIJNS5_1CILi1EEES8_S8_EEENS6_IJNS7_ILi64EEESA_SA_EEELi512ENS_10bfloat16_tEfNS_4arch4Sm90ELb1ELb0ELb1ELb0ELb0ELb0ELb1ELb0ELb0ELb1ELb1ELb0EEENS1_21CollectiveEpilogueFwdINS6_IJSA_NS7_ILi512EEESA_EEES9_SC_SE_Li256ELb0ELb1ELb1ELb0EEENS1_19SingleTileSchedulerILb0ELb1ELb1ELi64EEEEEEEEEvNT_6ParamsE)
        .other          _ZN7cutlass13device_kernelIN5flash11enable_sm90INS1_16FlashAttnFwdSm90INS1_25CollectiveMainloopFwdSm90ILi2EN4cute5tupleIJNS5_1CILi1EEES8_S8_EEENS6_IJNS7_ILi64EEESA_SA_EEELi512ENS_10bfloat16_tEfNS_4arch4Sm90ELb1ELb0ELb1ELb0ELb0ELb0ELb1ELb0ELb0ELb1ELb1ELb0EEENS1_21CollectiveEpilogueFwdINS6_IJSA_NS7_ILi512EEESA_EEES9_SC_SE_Li256ELb0ELb1ELb1ELb0EEENS1_19SingleTileSchedulerILb0ELb1ELb1ELi64EEEEEEEEEvNT_6ParamsE,@"STO_CUDA_ENTRY STV_DEFAULT"
_ZN7cutlass13device_kernelIN5flash11enable_sm90INS1_16FlashAttnFwdSm90INS1_25CollectiveMainloopFwdSm90ILi2EN4cute5tupleIJNS5_1CILi1EEES8_S8_EEENS6_IJNS7_ILi64EEESA_SA_EEELi512ENS_10bfloat16_tEfNS_4arch4Sm90ELb1ELb0ELb1ELb0ELb0ELb0ELb1ELb0ELb0ELb1ELb1ELb0EEENS1_21CollectiveEpilogueFwdINS6_IJSA_NS7_ILi512EEESA_EEES9_SC_SE_Li256ELb0ELb1ELb1ELb0EEENS1_19SingleTileSchedulerILb0ELb1ELb1ELi64EEEEEEEEEvNT_6ParamsE:
        /* <DEDUP_REMOVED lines=18> */
.L_x_7363:
[----:B------:R-:W-:Y:S05]  /*0120*/  BSYNC B0 ;  /* 0x0000000000007941 */ /* 0x000fea0003800000 */
.L_x_7362:
        /* <DEDUP_REMOVED lines=39> */
.L_x_7364:
        /* <DEDUP_REMOVED lines=22> */
.L_x_7365:
        /* <DEDUP_REMOVED lines=18> */
.L_x_7366:
        /* <DEDUP_REMOVED lines=22> */
.L_x_7367:
        /* <DEDUP_REMOVED lines=22> */
.L_x_7368:
        /* <DEDUP_REMOVED lines=9> */
.L_x_7371:
        /* <DEDUP_REMOVED lines=25> */
[----:B0-----:R-:W0:Y:S01]  /*0b00*/  LDC.64 R2, c[0x0][0x418] ;  /* 0x00010600ff027b82 */ /* 0x001e220000000a00 */
[----:B------:R-:W-:Y:S01]  /*0b10*/  UISETP.NE.AND UP0, UPT, UR10, 0x1, UPT ;  /* 0x000000010a00788c */ /* 0x000fe2000bf05270 */
[----:B------:R-:W-:-:S06]  /*0b20*/  VIADD R23, R11, 0xffffff80 ;  /* 0xffffff800b177836 */ /* 0x000fcc0000000000 */
[----:B------:R-:W1:Y:S08]  /*0b30*/  LDC R192, c[0x0][0x424] ;  /* 0x00010900ffc07b82 */ /* 0x000e700000000800 */
[----:B------:R-:W2:Y:S08]  /*0b40*/  LDC R7, c[0x0][0x2f0] ;  /* 0x0000bc00ff077b82 */ /* 0x000eb00000000800 */
[----:B------:R-:W3:Y:S01]  /*0b50*/  S2UR UR60, SR_CTAID.X ;  /* 0x00000000003c79c3 */ /* 0x000ee20000002500 */
[----:B0-----:R-:W-:-:S04]  /*0b60*/  ISETP.NE.U32.AND P0, PT, R2, RZ, PT ;  /* 0x000000ff0200720c */ /* 0x001fc80003f05070 */
[----:B------:R-:W-:-:S04]  /*0b70*/  ISETP.NE.AND.EX P0, PT, R3, RZ, PT, P0 ;  /* 0x000000ff0300720c */ /* 0x000fc80003f05300 */
[----:B-1----:R-:W-:Y:S02]  /*0b80*/  SEL R192, R192, 0x1, P0 ;  /* 0x00000001c0c07807 */ /* 0x002fe40000000000 */
[----:B------:R-:W-:-:S03]  /*0b90*/  PLOP3.LUT P0, PT, PT, PT, UP0, 0x80, 0x0 ;  /* 0x000000000000781c */ /* 0x000fc60003f0f008 */
[----:B--2---:R-:W-:-:S05]  /*0ba0*/  IMAD R0, R192, R7, 0x3f ;  /* 0x0000003fc0007424 */ /* 0x004fca00078e0207 */
[----:B------:R-:W-:Y:S01]  /*0bb0*/  SHF.R.S32.HI R3, RZ, 0x1f, R0 ;  /* 0x0000001fff037819 */ /* 0x000fe20000011400 */
[----:B---3--:R-:W-:-:S03]  /*0bc0*/  USHF.L.U32 UR60, UR60, 0x6, URZ ;  /* 0x000000063c3c7899 */ /* 0x008fc6000800063f */
[----:B------:R-:W-:-:S04]  /*0bd0*/  LEA.HI R3, R3, R0, RZ, 0x6 ;  /* 0x0000000003037211 */ /* 0x000fc800078f30ff */
[----:B------:R-:W-:Y:S01]  /*0be0*/  SHF.R.S32.HI R3, RZ, 0x6, R3 ;  /* 0x00000006ff037819 */ /* 0x000fe20000011403 */
[----:B------:R-:W-:Y:S06]  /*0bf0*/  @!P0 BRA `(.L_x_7373) ;  /* 0x0000001c00f48947 */ /* 0x000fec0003800000 */
[----:B------:R-:W0:Y:S01]  /*0c00*/  LDC R5, c[0x0][0x288] ;  /* 0x0000a200ff057b82 */ /* 0x000e220000000800 */
[----:B------:R-:W-:Y:S01]  /*0c10*/  ULDC UR5, c[0x0][0x448] ;  /* 0x0001120000057ab9 */ /* 0x000fe20000000800 */
[----:B------:R-:W-:Y:S01]  /*0c20*/  UIADD3 UR60, UR60, 0x3f, URZ ;  /* 0x0000003f3c3c7890 */ /* 0x000fe2000fffe03f */
[----:B------:R-:W-:Y:S01]  /*0c30*/  R2UR UR8, R3 ;  /* 0x00000000030872ca */ /* 0x000fe200000e0000 */
[----:B------:R-:W-:Y:S01]  /*0c40*/  UISETP.NE.AND UP0, UPT, UR5, 0x1, UPT ;  /* 0x000000010500788c */ /* 0x000fe2000bf05270 */
[----:B------:R-:W-:Y:S01]  /*0c50*/  PLOP3.LUT P0, PT, PT, PT, PT, 0x80, 0x0 ;  /* 0x000000000000781c */ /* 0x000fe20003f0f070 */
[----:B------:R-:W-:Y:S01]  /*0c60*/  USHF.R.U32.HI UR9, URZ, 0x10, UR4 ;  /* 0x000000103f097899 */ /* 0x000fe20008011604 */
[----:B------:R-:W-:Y:S01]  /*0c70*/  CS2R R2, SRZ ;  /* 0x0000000000027805 */ /* 0x000fe2000001ff00 */
[----:B------:R-:W-:Y:S01]  /*0c80*/  ULOP3.LUT UR6, UR4, 0xffff, URZ, 0xc0, !UPT ;  /* 0x0000ffff04067892 */ /* 0x000fe2000f8ec03f */
[----:B------:R-:W-:Y:S01]  /*0c90*/  IMAD.MOV.U32 R4, RZ, RZ, RZ ;  /* 0x000000ffff047224 */ /* 0x000fe200078e00ff */
[----:B------:R-:W-:-:S02]  /*0ca0*/  CS2R R150, SRZ ;  /* 0x0000000000967805 */ /* 0x000fc4000001ff00 */
[----:B------:R-:W-:Y:S02]  /*0cb0*/  CS2R R148, SRZ ;  /* 0x0000000000947805 */ /* 0x000fe4000001ff00 */
[----:B------:R-:W-:Y:S02]  /*0cc0*/  CS2R R146, SRZ ;  /* 0x0000000000927805 */ /* 0x000fe4000001ff00 */
[----:B------:R-:W-:Y:S02]  /*0cd0*/  CS2R R144, SRZ ;  /* 0x0000000000907805 */ /* 0x000fe4000001ff00 */
        /* <DEDUP_REMOVED lines=10> */
[----:B0-----:R-:W-:Y:S02]  /*0d80*/  IADD3 R5, -R5, 0x40, RZ ;  /* 0x0000004005057810 */ /* 0x001fe40007ffe1ff */
[----:B------:R-:W-:-:S02]  /*0d90*/  CS2R R130, SRZ ;  /* 0x0000000000827805 */ /* 0x000fc4000001ff00 */
[----:B------:R-:W-:Y:S02]  /*0da0*/  CS2R R128, SRZ ;  /* 0x0000000000807805 */ /* 0x000fe4000001ff00 */
[----:B------:R-:W-:Y:S02]  /*0db0*/  CS2R R126, SRZ ;  /* 0x00000000007e7805 */ /* 0x000fe4000001ff00 */
[----:B------:R-:W-:Y:S01]  /*0dc0*/  CS2R R124, SRZ ;  /* 0x00000000007c7805 */ /* 0x000fe2000001ff00 */
[----:B------:R-:W-:Y:S01]  /*0dd0*/  IMAD R5, R192, R7, R5 ;  /* 0x00000007c0057224 */ /* 0x000fe200078e0205 */
[----:B------:R-:W-:Y:S02]  /*0de0*/  CS2R R122, SRZ ;  /* 0x00000000007a7805 */ /* 0x000fe4000001ff00 */
        /* <DEDUP_REMOVED lines=16> */
[----:B------:R-:W-:Y:S01]  /*0ef0*/  UIADD3 UR60, UR7, UR60, URZ ;  /* 0x0000003c073c7290 */ /* 0x000fe2000fffe03f */
[----:B------:R-:W-:Y:S02]  /*0f00*/  CS2R R90, SRZ ;  /* 0x00000000005a7805 */ /* 0x000fe4000001ff00 */
[----:B------:R-:W-:Y:S02]  /*0f10*/  CS2R R88, SRZ ;  /* 0x0000000000587805 */ /* 0x000fe4000001ff00 */
[----:B------:R-:W-:Y:S01]  /*0f20*/  CS2R R86, SRZ ;  /* 0x0000000000567805 */ /* 0x000fe2000001ff00 */
[----:B------:R-:W-:Y:S01]  /*0f30*/  USHF.R.S32.HI UR4, URZ, 0x1f, UR60 ;  /* 0x0000001f3f047899 */ /* 0x000fe2000801143c */
[----:B------:R-:W-:-:S02]  /*0f40*/  CS2R R84, SRZ ;  /* 0x0000000000547805 */ /* 0x000fc4000001ff00 */
[----:B------:R-:W-:Y:S02]  /*0f50*/  CS2R R82, SRZ ;  /* 0x0000000000527805 */ /* 0x000fe4000001ff00 */
[----:B------:R-:W-:Y:S01]  /*0f60*/  CS2R R80, SRZ ;  /* 0x0000000000507805 */ /* 0x000fe2000001ff00 */
[----:B------:R-:W-:Y:S01]  /*0f70*/  ULEA.HI UR4, UR4, UR60, URZ, 0x6 ;  /* 0x0000003c04047291 */ /* 0x000fe2000f8f303f */
[----:B------:R-:W-:Y:S02]  /*0f80*/  CS2R R78, SRZ ;  /* 0x00000000004e7805 */ /* 0x000fe4000001ff00 */
[----:B------:R-:W-:Y:S02]  /*0f90*/  CS2R R76, SRZ ;  /* 0x00000000004c7805 */ /* 0x000fe4000001ff00 */
[----:B------:R-:W-:Y:S01]  /*0fa0*/  CS2R R74, SRZ ;  /* 0x00000000004a7805 */ /* 0x000fe2000001ff00 */
[----:B------:R-:W-:Y:S01]  /*0fb0*/  USHF.R.S32.HI UR4, URZ, 0x6, UR4 ;  /* 0x000000063f047899 */ /* 0x000fe20008011404 */
[----:B------:R-:W-:-:S02]  /*0fc0*/  CS2R R72, SRZ ;  /* 0x0000000000487805 */ /* 0x000fc4000001ff00 */
[----:B------:R-:W-:Y:S02]  /*0fd0*/  CS2R R70, SRZ ;  /* 0x0000000000467805 */ /* 0x000fe4000001ff00 */
[----:B------:R-:W-:Y:S01]  /*0fe0*/  CS2R R68, SRZ ;  /* 0x0000000000447805 */ /* 0x000fe2000001ff00 */
[----:B------:R-:W-:Y:S01]  /*0ff0*/  UISETP.LT.AND UP0, UPT, UR8, UR4, UPT ;  /* 0x000000040800728c */ /* 0x000fe2000bf01270 */
[----:B------:R-:W-:Y:S02]  /*1000*/  CS2R R66, SRZ ;  /* 0x0000000000427805 */ /* 0x000fe4000001ff00 */
[----:B------:R-:W-:Y:S02]  /*1010*/  CS2R R64, SRZ ;  /* 0x0000000000407805 */ /* 0x000fe4000001ff00 */
[----:B------:R-:W-:Y:S01]  /*1020*/  CS2R R62, SRZ ;  /* 0x00000000003e7805 */ /* 0x000fe2000001ff00 */
[----:B------:R-:W-:Y:S01]  /*1030*/  USEL UR5, UR8, UR4, UP0 ;  /* 0x0000000408057287 */ /* 0x000fe20008000000 */
[----:B------:R-:W-:Y:S01]  /*1040*/  CS2R R60, SRZ ;  /* 0x00000000003c7805 */ /* 0x000fe2000001ff00 */
[----:B------:R-:W-:Y:S01]  /*1050*/  UISETP.NE.AND UP0, UPT, UR9, URZ, UPT ;  /* 0x0000003f0900728c */ /* 0x000fe2000bf05270 */
[----:B------:R-:W-:Y:S01]  /*1060*/  CS2R R58, SRZ ;  /* 0x00000000003a7805 */ /* 0x000fe2000001ff00 */
[----:B------:R-:W-:Y:S01]  /*1070*/  UISETP.GE.AND UP1, UPT, UR5, 0x1, UPT ;  /* 0x000000010500788c */ /* 0x000fe2000bf26270 */
[----:B------:R-:W-:-:S02]  /*1080*/  CS2R R56, SRZ ;  /* 0x0000000000387805 */ /* 0x000fc4000001ff00 */
[----:B------:R-:W-:Y:S02]  /*1090*/  CS2R R54, SRZ ;  /* 0x0000000000367805 */ /* 0x000fe4000001ff00 */
[----:B------:R-:W-:Y:S02]  /*10a0*/  CS2R R52, SRZ ;  /* 0x0000000000347805 */ /* 0x000fe4000001ff00 */
[----:B------:R-:W-:Y:S02]  /*10b0*/  CS2R R50, SRZ ;  /* 0x0000000000327805 */ /* 0x000fe4000001ff00 */
[----:B------:R-:W-:Y:S02]  /*10c0*/  CS2R R48, SRZ ;  /* 0x0000000000307805 */ /* 0x000fe4000001ff00 */
[----:B------:R-:W-:Y:S02]  /*10d0*/  PLOP3.LUT P1, PT, PT, PT, UP1, 0x80, 0x0 ;  /* 0x000000000000781c */ /* 0x000fe40003f2f018 */
[----:B------:R-:W-:-:S02]  /*10e0*/  CS2R R46, SRZ ;  /* 0x00000000002e7805 */ /* 0x000fc4000001ff00 */
[----:B------:R-:W-:Y:S01]  /*10f0*/  CS2R R44, SRZ ;  /* 0x00000000002c7805 */ /* 0x000fe2000001ff00 */
[----:B------:R-:W-:Y:S01]  /*1100*/  @!UP0 ULDC UR9, c[0x0][0xae8] ;  /* 0x0002ba0000098ab9 */ /* 0x000fe20000000800 */
[----:B------:R-:W-:Y:S02]  /*1110*/  CS2R R42, SRZ ;  /* 0x00000000002a7805 */ /* 0x000fe4000001ff00 */
[----:B------:R-:W-:Y:S02]  /*1120*/  CS2R R40, SRZ ;  /* 0x0000000000287805 */ /* 0x000fe4000001ff00 */
[----:B------:R-:W-:Y:S01]  /*1130*/  CS2R R38, SRZ ;  /* 0x0000000000267805 */ /* 0x000fe2000001ff00 */
[----:B------:R-:W-:Y:S02]  /*1140*/  IMAD.MOV.U32 R37, RZ, RZ, RZ ;  /* 0x000000ffff257224 */ /* 0x000fe400078e00ff */
[----:B------:R-:W-:Y:S05]  /*1150*/  @!P1 BRA `(.L_x_7374) ;  /* 0x0000000000749947 */ /* 0x000fea0003800000 */
[----:B------:R-:W-:Y:S01]  /*1160*/  IMAD.U32 R5, RZ, RZ, UR9 ;  /* 0x00000009ff057e24 */ /* 0x000fe2000f8e00ff */
[----:B------:R-:W-:-:S04]  /*1170*/  UIADD3 UR4, UR9, -0x1, UR5 ;  /* 0xffffffff09047890 */ /* 0x000fc8000fffe005 */
[-C--:B------:R-:W-:Y:S02]  /*1180*/  IABS R3, R5.reuse ;  /* 0x0000000500037213 */ /* 0x080fe40000000000 */
[----:B------:R-:W-:Y:S01]  /*1190*/  IABS R9, R5 ;  /* 0x0000000500097213 */ /* 0x000fe20000000000 */
[----:B------:R-:W-:Y:S01]  /*11a0*/  IMAD.U32 R8, RZ, RZ, UR4 ;  /* 0x00000004ff087e24 */ /* 0x000fe2000f8e00ff */
[----:B------:R-:W0:Y:S01]  /*11b0*/  I2F.RP R0, R3 ;  /* 0x0000000300007306 */ /* 0x000e220000209400 */
[----:B------:R-:W-:Y:S02]  /*11c0*/  ULOP3.LUT UR4, UR4, UR9, URZ, 0x3c, !UPT ;  /* 0x0000000904047292 */ /* 0x000fe4000f8e3c3f */
[----:B------:R-:W-:-:S04]  /*11d0*/  IMAD.MOV R9, RZ, RZ, -R9 ;  /* 0x000000ffff097224 */ /* 0x000fc800078e0a09 */
[----:B------:R-:W-:Y:S01]  /*11e0*/  ISETP.LE.AND P3, PT, RZ, UR4, PT ;  /* 0x00000004ff007c0c */ /* 0x000fe2000bf63270 */
[----:B0-----:R-:W0:Y:S02]  /*11f0*/  MUFU.RCP R0, R0 ;  /* 0x0000000000007308 */ /* 0x001e240000001000 */
        /* <DEDUP_REMOVED lines=16> */
[----:B------:R-:W-:-:S04]  /*1300*/  IMAD.MOV.U32 R3, RZ, RZ, R7 ;  /* 0x000000ffff037224 */ /* 0x000fc800078e0007 */
[----:B------:R-:W-:Y:S01]  /*1310*/  @!P3 IMAD.MOV R3, RZ, RZ, -R3 ;  /* 0x000000ffff03b224 */ /* 0x000fe200078e0a03 */
[----:B------:R-:W-:-:S07]  /*1320*/  @!P2 LOP3.LUT R3, RZ, UR9, RZ, 0x33, !PT ;  /* 0x00000009ff03ac12 */ /* 0x000fce000f8e33ff */
.L_x_7374:
        /* <DEDUP_REMOVED lines=12> */
[----:B------:R-:W0:Y:S08]  /*13f0*/  S2UR UR7, SR_CgaCtaId ;  /* 0x00000000000779c3 */ /* 0x000e300000008800 */
[----:B------:R-:W-:Y:S01]  /*1400*/  BAR.SYNC.DEFER_BLOCKING 0xe, 0x100 ;  /* 0x0384000000007b1d */ /* 0x000fe20000010000 */
[----:B------:R-:W-:Y:S01]  /*1410*/  LOP3.LUT R5, R11, 0x7f, RZ, 0xc0, !PT ;  /* 0x0000007f0b057812 */ /* 0x000fe200078ec0ff */
[----:B------:R-:W-:Y:S01]  /*1420*/  VIADD R3, R3, 0xfffffffe ;  /* 0xfffffffe03037836 */ /* 0x000fe20000000000 */
[----:B------:R-:W-:-:S02]  /*1430*/  LEA.HI R2, R2, R23, RZ, 0x7 ;  /* 0x0000001702027211 */ /* 0x000fc400078f38ff */
[----:B------:R-:W-:Y:S01]  /*1440*/  ISETP.NE.AND P1, PT, R5, RZ, PT ;  /* 0x000000ff0500720c */ /* 0x000fe20003f25270 */
[----:B------:R-:W-:Y:S01]  /*1450*/  UMOV UR9, 0x40000040 ;  /* 0x4000004000097882 */ /* 0x000fe20000000000 */
[----:B------:R-:W-:Y:S01]  /*1460*/  SHF.R.S32.HI R4, RZ, 0x7, R2 ;  /* 0x00000007ff047819 */ /* 0x000fe20000011402 */
[----:B------:R-:W-:Y:S01]  /*1470*/  UMOV UR11, 0x40000040 ;  /* 0x40000040000b7882 */ /* 0x000fe20000000000 */
[----:B------:R-:W-:Y:S01]  /*1480*/  UMOV UR13, 0x40000040 ;  /* 0x40000040000d7882 */ /* 0x000fe20000000000 */
[----:B------:R-:W-:Y:S01]  /*1490*/  UMOV UR15, 0x40000040 ;  /* 0x40000040000f7882 */ /* 0x000fe20000000000 */
[----:B------:R-:W-:Y:S01]  /*14a0*/  UMOV UR17, 0x40000040 ;  /* 0x4000004000117882 */ /* 0x000fe20000000000 */
[----:B------:R-:W-:Y:S01]  /*14b0*/  UMOV UR19, 0x40000040 ;  /* 0x4000004000137882 */ /* 0x000fe20000000000 */
[----:B------:R-:W1:Y:S01]  /*14c0*/  SHFL.IDX PT, R4, R4, RZ, 0x1f ;  /* 0x00001fff04047589 */ /* 0x000e6200000e0000 */
[----:B------:R-:W-:Y:S01]  /*14d0*/  UMOV UR21, 0x40000040 ;  /* 0x4000004000157882 */ /* 0x000fe20000000000 */
[----:B------:R-:W-:Y:S01]  /*14e0*/  UMOV UR23, 0x40000040 ;  /* 0x4000004000177882 */ /* 0x000fe20000000000 */
[----:B------:R-:W-:-:S02]  /*14f0*/  LOP3.LUT R2, R2, 0xffffff80, RZ, 0xc0, !PT ;  /* 0xffffff8002027812 */ /* 0x000fc400078ec0ff */
[----:B------:R-:W-:-:S03]  /*1500*/  ISETP.GE.AND P0, PT, R3, R0, PT ;  /* 0x000000000300720c */ /* 0x000fc60003f06270 */
[----:B------:R-:W-:Y:S01]  /*1510*/  IMAD.IADD R2, R23, 0x1, -R2 ;  /* 0x0000000117027824 */ /* 0x000fe200078e0a02 */
[----:B------:R-:W-:-:S04]  /*1520*/  WARPGROUP.ARRIVE ;  /* 0x00000000000079c5 */ /* 0x000fc80000000000 */
[----:B------:R-:W-:Y:S02]  /*1530*/  SHF.R.S32.HI R5, RZ, 0x1f, R2 ;  /* 0x0000001fff057819 */ /* 0x000fe40000011402 */
[----:B-1----:R-:W-:Y:S02]  /*1540*/  R2UR UR4, R4 ;  /* 0x00000000040472ca */ /* 0x002fe400000e0000 */
[CC--:B------:R-:W-:Y:S02]  /*1550*/  LEA.HI R4, R5.reuse, R2.reuse, RZ, 0x2 ;  /* 0x0000000205047211 */ /* 0x0c0fe400078f10ff */
[----:B------:R-:W-:Y:S02]  /*1560*/  LEA.HI R2, R5, R2, RZ, 0x5 ;  /* 0x0000000205027211 */ /* 0x000fe400078f28ff */
[----:B------:R-:W-:Y:S02]  /*1570*/  SHF.R.S32.HI R7, RZ, 0x1f, R4 ;  /* 0x0000001fff077819 */ /* 0x000fe40000011404 */
[----:B------:R-:W-:-:S05]  /*1580*/  SHF.R.S32.HI R2, RZ, 0x5, R2 ;  /* 0x00000005ff027819 */ /* 0x000fca0000011402 */
[----:B------:R-:W-:-:S04]  /*1590*/  ULEA.HI UR5, UR4, UR4, URZ, 0x1 ;  /* 0x0000000404057291 */ /* 0x000fc8000f8f083f */
[----:B------:R-:W-:-:S03]  /*15a0*/  ULOP3.LUT UR6, UR5, 0x1fffe, URZ, 0xc0, !UPT ;  /* 0x0001fffe05067892 */ /* 0x000fc6000f8ec03f */
[----:B------:R-:W-:Y:S01]  /*15b0*/  UMOV UR5, 0x400 ;  /* 0x0000040000057882 */ /* 0x000fe20000000000 */
[----:B------:R-:W-:Y:S02]  /*15c0*/  UIADD3 UR6, UR4, -UR6, URZ ;  /* 0x8000000604067290 */ /* 0x000fe4000fffe03f */
[----:B0-----:R-:W-:-:S04]  /*15d0*/  ULEA UR5, UR7, UR5, 0x18 ;  /* 0x0000000507057291 */ /* 0x001fc8000f8ec03f */
        /* <DEDUP_REMOVED lines=43> */
.L_x_7377:
        /* <DEDUP_REMOVED lines=170> */
.L_x_7376:
[----:B------:R-:W-:Y:S01]  /*2330*/  BAR.SYNC.DEFER_BLOCKING 0xe, 0x100 ;  /* 0x0384000000007b1d */ /* 0x000fe20000010000 */
[----:B------:R-:W-:Y:S01]  /*2340*/  VIADD R2, R2, UR4 ;  /* 0x0000000402027c36 */ /* 0x000fe20008000000 */
[----:B------:R-:W-:Y:S02]  /*2350*/  PLOP3.LUT P0, PT, PT, PT, PT, 0x8, 0x0 ;  /* 0x000000000000781c */ /* 0x000fe40003f0e170 */
[----:B-1----:R-:W-:Y:S02]  /*2360*/  MOV R4, RZ ;  /* 0x000000ff00047202 */ /* 0x002fe40000000f00 */
[----:B------:R-:W-:-:S05]  /*2370*/  LEA R2, R2, UR5, 0x2 ;  /* 0x0000000502027c11 */ /* 0x000fca000f8e10ff */
[----:B------:R-:W1:Y:S04]  /*2380*/  LDS R3, [R2+0x38400] ;  /* 0x0384000002037984 */ /* 0x000e680000000800 */
[----:B------:R2:W3:Y:S02]  /*2390*/  LDS R0, [R2+0x38420] ;  /* 0x0384200002007984 */ /* 0x0004e40000000800 */
[----:B--2---:R-:W-:Y:S02]  /*23a0*/  IMAD.MOV.U32 R2, RZ, RZ, RZ ;  /* 0x000000ffff027224 */ /* 0x004fe400078e00ff */
        /* <DEDUP_REMOVED lines=130> */
.L_x_7373:
[----:B------:R-:W0:Y:S01]  /*2bd0*/  LDC R0, c[0x0][0x448] ;  /* 0x00011200ff007b82 */ /* 0x000e220000000800 */
[----:B------:R-:W-:Y:S02]  /*2be0*/  UIADD3 UR5, UR60, 0x3f, URZ ;  /* 0x0000003f3c057890 */ /* 0x000fe4000fffe03f */
[----:B------:R-:W-:Y:S02]  /*2bf0*/  USHF.R.U32.HI UR10, URZ, 0x10, UR4 ;  /* 0x000000103f0a7899 */ /* 0x000fe40008011604 */
[----:B------:R-:W-:Y:S02]  /*2c00*/  ULOP3.LUT UR8, UR4, 0xffff, URZ, 0xc0, !UPT ;  /* 0x0000ffff04087892 */ /* 0x000fe4000f8ec03f */
[----:B------:R-:W-:Y:S01]  /*2c10*/  UISETP.NE.AND UP0, UPT, UR10, URZ, UPT ;  /* 0x0000003f0a00728c */ /* 0x000fe2000bf05270 */
[----:B------:R-:W1:Y:S01]  /*2c20*/  LDC R2, c[0x0][0x288] ;  /* 0x0000a200ff027b82 */ /* 0x000e620000000800 */
[----:B------:R-:W-:-:S09]  /*2c30*/  UMOV UR4, URZ ;  /* 0x0000003f00047c82 */ /* 0x000fd20008000000 */
[----:B------:R-:W-:Y:S01]  /*2c40*/  @!UP0 ULDC UR10, c[0x0][0xae8] ;  /* 0x0002ba00000a8ab9 */ /* 0x000fe20000000800 */
[----:B0-----:R-:W-:Y:S02]  /*2c50*/  ISETP.NE.AND P0, PT, R0, 0x1, PT ;  /* 0x000000010000780c */ /* 0x001fe40003f05270 */
[----:B-1----:R-:W-:-:S11]  /*2c60*/  IADD3 R4, -R2, 0x40, RZ ;  /* 0x0000004002047810 */ /* 0x002fd60007ffe1ff */
[----:B------:R-:W0:Y:S01]  /*2c70*/  @P0 LDC R0, c[0x0][0x44c] ;  /* 0x00011300ff000b82 */ /* 0x000e220000000800 */
[----:B------:R-:W-:-:S07]  /*2c80*/  IMAD R7, R192, R7, R4 ;  /* 0x00000007c0077224 */ /* 0x000fce00078e0204 */
[----:B------:R-:W1:Y:S01]  /*2c90*/  @P0 LDC R5, c[0x0][0x450] ;  /* 0x00011400ff050b82 */ /* 0x000e620000000800 */
[----:B0-----:R-:W-:-:S04]  /*2ca0*/  @P0 IMAD.HI.U32 R2, R0, UR5, RZ ;  /* 0x0000000500020c27 */ /* 0x001fc8000f8e00ff */
[----:B------:R-:W-:Y:S01]  /*2cb0*/  IMAD.U32 R0, RZ, RZ, UR5 ;  /* 0x00000005ff007e24 */ /* 0x000fe2000f8e00ff */
[----:B-1----:R-:W-:-:S05]  /*2cc0*/  @P0 SHF.R.U32.HI R0, RZ, R5, R2 ;  /* 0x00000005ff000219 */ /* 0x002fca0000011602 */
[----:B------:R-:W-:-:S05]  /*2cd0*/  IMAD.IADD R0, R7, 0x1, R0 ;  /* 0x0000000107007824 */ /* 0x000fca00078e0200 */
[----:B------:R-:W-:-:S04]  /*2ce0*/  SHF.R.S32.HI R5, RZ, 0x1f, R0 ;  /* 0x0000001fff057819 */ /* 0x000fc80000011400 */
[----:B------:R-:W-:-:S04]  /*2cf0*/  LEA.HI R5, R5, R0, RZ, 0x6 ;  /* 0x0000000005057211 */ /* 0x000fc800078f30ff */
[----:B------:R-:W-:-:S04]  /*2d00*/  SHF.R.S32.HI R0, RZ, 0x6, R5 ;  /* 0x00000006ff007819 */ /* 0x000fc80000011405 */
[----:B------:R-:W-:-:S04]  /*2d10*/  VIMNMX R22, R3, R0, PT ;  /* 0x0000000003167248 */ /* 0x000fc80003fe0100 */
[----:B------:R-:W-:-:S13]  /*2d20*/  ISETP.GE.AND P0, PT, R22, 0x1, PT ;  /* 0x000000011600780c */ /* 0x000fda0003f06270 */
[----:B------:R-:W-:Y:S05]  /*2d30*/  @!P0 BRA `(.L_x_7378) ;  /* 0x0000000000808947 */ /* 0x000fea0003800000 */
[----:B------:R-:W-:Y:S01]  /*2d40*/  IMAD.U32 R5, RZ, RZ, UR10 ;  /* 0x0000000aff057e24 */ /* 0x000fe2000f8e00ff */
[----:B------:R-:W-:-:S04]  /*2d50*/  UMOV UR4, URZ ;  /* 0x0000003f00047c82 */ /* 0x000fc80008000000 */
[----:B------:R-:W-:-:S04]  /*2d60*/  IABS R0, R5 ;  /* 0x0000000500007213 */ /* 0x000fc80000000000 */
[----:B------:R-:W-:Y:S02]  /*2d70*/  R2UR UR9, R0 ;  /* 0x00000000000972ca */ /* 0x000fe400000e0000 */
[----:B------:R-:W-:Y:S02]  /*2d80*/  IADD3 R0, R5, -0x1, R22 ;  /* 0xffffffff05007810 */ /* 0x000fe40007ffe016 */
[----:B------:R-:W-:Y:S02]  /*2d90*/  IABS R5, R5 ;  /* 0x0000000500057213 */ /* 0x000fe40000000000 */
[----:B------:R-:W-:-:S04]  /*2da0*/  IABS R4, R0 ;  /* 0x0000000000047213 */ /* 0x000fc80000000000 */
[----:B------:R-:W-:-:S03]  /*2db0*/  R2UR UR7, R4 ;  /* 0x00000000040772ca */ /* 0x000fc600000e0000 */
        /* <DEDUP_REMOVED lines=11> */
[----:B------:R-:W-:Y:S01]  /*2e70*/  UIMAD UR4, UR5, UR6, UR7 ;  /* 0x00000006050472a4 */ /* 0x000fe2000f8e0207 */
[----:B------:R-:W-:-:S03]  /*2e80*/  R2UR UR6, R0 ;  /* 0x00000000000672ca */ /* 0x000fc600000e0000 */
[----:B------:R-:W-:-:S11]  /*2e90*/  UISETP.GT.U32.AND UP1, UPT, UR9, UR4, UPT ;  /* 0x000000040900728c */ /* 0x000fd6000bf24070 */
[----:B------:R-:W-:Y:S02]  /*2ea0*/  @!UP1 UIADD3 UR4, UR4, -UR9, URZ ;  /* 0x8000000904049290 */ /* 0x000fe4000fffe03f */
[----:B------:R-:W-:Y:S02]  /*2eb0*/  @!UP1 UIADD3 UR5, UR5, 0x1, URZ ;  /* 0x0000000105059890 */ /* 0x000fe4000fffe03f */
[----:B------:R-:W-:Y:S02]  /*2ec0*/  UISETP.GE.U32.AND UP0, UPT, UR4, UR9, UPT ;  /* 0x000000090400728c */ /* 0x000fe4000bf06070 */
[----:B------:R-:W-:-:S04]  /*2ed0*/  ULOP3.LUT UR4, UR6, UR10, URZ, 0x3c, !UPT ;  /* 0x0000000a06047292 */ /* 0x000fc8000f8e3c3f */
[----:B------:R-:W-:-:S05]  /*2ee0*/  UISETP.GE.AND UP1, UPT, UR4, URZ, UPT ;  /* 0x0000003f0400728c */ /* 0x000fca000bf26270 */
[----:B------:R-:W-:Y:S02]  /*2ef0*/  @UP0 UIADD3 UR5, UR5, 0x1, URZ ;  /* 0x0000000105050890 */ /* 0x000fe4000fffe03f */
[----:B------:R-:W-:-:S05]  /*2f00*/  UISETP.NE.AND UP0, UPT, UR10, URZ, UPT ;  /* 0x0000003f0a00728c */ /* 0x000fca000bf05270 */
[----:B------:R-:W-:Y:S02]  /*2f10*/  UMOV UR4, UR5 ;  /* 0x0000000500047c82 */ /* 0x000fe40008000000 */
[----:B------:R-:W-:-:S04]  /*2f20*/  @!UP1 UIADD3 UR4, -UR4, URZ, URZ ;  /* 0x0000003f04049290 */ /* 0x000fc8000fffe13f */
[----:B------:R-:W-:-:S12]  /*2f30*/  @!UP0 ULOP3.LUT UR4, URZ, UR10, URZ, 0x33, !UPT ;  /* 0x0000000a3f048292 */ /* 0x000fd8000f8e333f */
.L_x_7378:
[----:B------:R-:W-:Y:S02]  /*2f40*/  UIMAD UR5, UR8, UR4, URZ ;  /* 0x00000004080572a4 */ /* 0x000fe4000f8e023f */
[----:B------:R-:W-:Y:S01]  /*2f50*/  IMAD.U32 R3, RZ, RZ, UR4 ;  /* 0x00000004ff037e24 */ /* 0x000fe2000f8e00ff */
[----:B------:R-:W-:Y:S01]  /*2f60*/  PLOP3.LUT P0, PT, PT, PT, PT, 0x80, 0x0 ;  /* 0x000000000000781c */ /* 0x000fe20003f0f070 */
[----:B------:R-:W-:Y:S01]  /*2f70*/  IMAD.MOV.U32 R4, RZ, RZ, RZ ;  /* 0x000000ffff047224 */ /* 0x000fe200078e00ff */
[----:B------:R-:W-:Y:S01]  /*2f80*/  CS2R R150, SRZ ;  /* 0x0000000000967805 */ /* 0x000fe2000001ff00 */
[----:B------:R-:W-:Y:S01]  /*2f90*/  IMAD.MOV.U32 R2, RZ, RZ, RZ ;  /* 0x000000ffff027224 */ /* 0x000fe200078e00ff */
        /* <DEDUP_REMOVED lines=75> */
[----:B------:R-:W-:Y:S01]  /*3450*/  LOP3.LUT R3, R2, 0x1fffe, RZ, 0xc0, !PT ;  /* 0x0001fffe02037812 */ /* 0x000fe200078ec0ff */
[----:B------:R-:W-:-:S04]  /*3460*/  VIADD R2, R195, 0x36400 ;  /* 0x00036400c3027836 */ /* 0x000fc80000000000 */
[----:B------:R-:W-:Y:S01]  /*3470*/  IMAD.IADD R0, R0, 0x1, -R3 ;  /* 0x0000000100007824 */ /* 0x000fe200078e0a03 */
[----:B------:R-:W-:-:S03]  /*3480*/  LOP3.LUT P0, RZ, R2, 0x3ff, RZ, 0xc0, !PT ;  /* 0x000003ff02ff7812 */ /* 0x000fc6000780c0ff */
[----:B------:R-:W-:-:S04]  /*3490*/  IMAD R0, R0, 0x8000, R195 ;  /* 0x0000800000007824 */ /* 0x000fc800078e02c3 */
        /* <DEDUP_REMOVED lines=21> */
.L_x_7379:
        /* <DEDUP_REMOVED lines=11> */
.L_x_7518:
[----:B------:R-:W2:Y:S01]  /*36a0*/  LDL R0, [R1+0x30] ;  /* 0x0000300001007983 */ /* 0x000ea20000100800 */
[----:B------:R-:W-:Y:S01]  /*36b0*/  LEA.HI R7, R7, R6, RZ, 0x3 ;  /* 0x0000000607077211 */ /* 0x000fe200078f18ff */
[----:B------:R-:W-:-:S03]  /*36c0*/  IMAD.IADD R2, R17, 0x1, -R2 ;  /* 0x0000000111027824 */ /* 0x000fc600078e0a02 */
[----:B------:R-:W-:-:S05]  /*36d0*/  LOP3.LUT R7, R7, 0xfffffff8, RZ, 0xc0, !PT ;  /* 0xfffffff807077812 */ /* 0x000fca00078ec0ff */
[----:B------:R-:W-:Y:S01]  /*36e0*/  IMAD.IADD R6, R6, 0x1, -R7 ;  /* 0x0000000106067824 */ /* 0x000fe200078e0a07 */
[----:B--2---:R-:W-:Y:S02]  /*36f0*/  R2UR UR4, R0 ;  /* 0x00000000000472ca */ /* 0x004fe400000e0000 */
[----:B------:R-:W-:-:S05]  /*3700*/  LOP3.LUT R0, R5, 0x7ffffffc, RZ, 0xc0, !PT ;  /* 0x7ffffffc05007812 */ /* 0x000fca00078ec0ff */
[----:B------:R-:W-:Y:S01]  /*3710*/  IMAD.IADD R0, R3, 0x1, -R0 ;  /* 0x0000000103007824 */ /* 0x000fe200078e0a00 */
[----:B------:R-:W-:-:S03]  /*3720*/  LEA.HI R3, R4, R3, RZ, 0x5 ;  /* 0x0000000304037211 */ /* 0x000fc600078f28ff */
[----:B------:R-:W-:Y:S01]  /*3730*/  IMAD.SHL.U32 R193, R0, 0x2, RZ ;  /* 0x0000000200c17824 */ /* 0x000fe200078e00ff */
[----:B------:R-:W-:Y:S01]  /*3740*/  SHF.R.S32.HI R3, RZ, 0x5, R3 ;  /* 0x00000005ff037819 */ /* 0x000fe20000011403 */
[----:B------:R-:W-:-:S03]  /*3750*/  ULOP3.LUT UR4, UR4, 0x1, URZ, 0xfc, !UPT ;  /* 0x0000000104047892 */ /* 0x000fc6000f8efc3f */
[----:B------:R-:W-:Y:S01]  /*3760*/  LEA R191, R2, R193, 0x8 ;  /* 0x000000c102bf7211 */ /* 0x000fe200078e40ff */
[----:B------:R-:W-:Y:S02]  /*3770*/  IMAD R189, R3, 0x10, R6 ;  /* 0x0000001003bd7824 */ /* 0x000fe400078e0206 */
[----:B------:R-:W-:-:S05]  /*3780*/  IMAD.U32 R5, RZ, RZ, UR4 ;  /* 0x00000004ff057e24 */ /* 0x000fca000f8e00ff */
[----:B------:R-:W-:-:S13]  /*3790*/  ISETP.NE.AND P0, PT, R5, 0x3, PT ;  /* 0x000000030500780c */ /* 0x000fda0003f05270 */
[----:B------:R-:W-:Y:S05]  /*37a0*/  @!P0 BRA `(.L_x_7381) ;  /* 0x0000000000048947 */ /* 0x000fea0003800000 */
[----:B------:R-:W-:Y:S01]  /*37b0*/  BPT.TRAP 0x1 ;  /* 0x000000040000795c */ /* 0x000fe20000300000 */
.L_x_7381:
[----:B------:R1:W2:Y:S01]  /*37c0*/  SYNCS.PHASECHK.TRANS64.TRYWAIT P1, [R195+URZ+0x38830], R10 ;  /* 0x0388300ac30075a7 */ /* 0x0002a2000802017f */
[----:B------:R-:W-:Y:S05]  /*37d0*/  @!P0 BRA `(.L_x_7382) ;  /* 0x0000000000048947 */ /* 0x000fea0003800000 */
[----:B------:R-:W-:Y:S01]  /*37e0*/  BPT.TRAP 0x1 ;  /* 0x000000040000795c */ /* 0x000fe20000300000 */
.L_x_7382:
[----:B--2---:R-:W-:Y:S05]  /*37f0*/  @P1 BRA `(.L_x_7383) ;  /* 0x0000000000081947 */ /* 0x004fea0003800000 */
[----:B------:R-:W2:Y:S02]  /*3800*/  SYNCS.PHASECHK.TRANS64.TRYWAIT P1, [R195+URZ+0x38830], R10 ;  /* 0x0388300ac30075a7 */ /* 0x000ea4000802017f */
[----:B--2---:R-:W-:Y:S05]  /*3810*/  @!P1 BRA `(.L_x_7384) ;  /* 0x0000012400409947 */ /* 0x004fea0003800000 */
.L_x_7383:
        /* <DEDUP_REMOVED lines=31> */
[----:B------:R-:W-:Y:S02]  /*3a10*/  VIADD R0, R0, 0x6 ;  /* 0x0000000600007836 */ /* 0x000fe40000000000 */
[----:B------:R-:W-:-:S03]  /*3a20*/  IMAD.U32 R5, RZ, RZ, UR9 ;  /* 0x00000009ff057e24 */ /* 0x000fc6000f8e00ff */
        /* <DEDUP_REMOVED lines=11> */
[----:B------:R-:W-:Y:S02]  /*3ae0*/  UMOV UR9, 0x40000040 ;  /* 0x4000004000097882 */ /* 0x000fe40000000000 */
[----:B------:R-:W-:-:S06]  /*3af0*/  IMAD.U32 R3, RZ, RZ, UR9 ;  /* 0x00000009ff037e24 */ /* 0x000fcc000f8e00ff */
        /* <DEDUP_REMOVED lines=19> */
.L_x_7519:
[----:B------:R-:W-:Y:S05]  /*3c30*/  @!P0 BRA `(.L_x_7386) ;  /* 0x0000000000048947 */ /* 0x000fea0003800000 */
[----:B------:R-:W-:Y:S01]  /*3c40*/  BPT.TRAP 0x1 ;  /* 0x000000040000795c */ /* 0x000fe20000300000 */
.L_x_7386:
[----:B------:R4:W0:Y:S01]  /*3c50*/  SYNCS.PHASECHK.TRANS64.TRYWAIT P1, [R195+URZ+0x38850], R10 ;  /* 0x0388500ac30075a7 */ /* 0x000822000802017f */
[----:B------:R-:W-:Y:S05]  /*3c60*/  @!P0 BRA `(.L_x_7387) ;  /* 0x0000000000048947 */ /* 0x000fea0003800000 */
[----:B------:R-:W-:Y:S01]  /*3c70*/  BPT.TRAP 0x1 ;  /* 0x000000040000795c */ /* 0x000fe20000300000 */
.L_x_7387:
        /* <DEDUP_REMOVED lines=11> */
.L_x_7388:
[----:B------:R-:W-:Y:S01]  /*3d30*/  R2UR UR4, R0 ;  /* 0x00000000000472ca */ /* 0x000fe200000e0000 */
[----:B------:R-:W-:Y:S01]  /*3d40*/  WARPGROUP.ARRIVE ;  /* 0x00000000000079c5 */ /* 0x000fe20000000000 */
[----:B------:R-:W-:Y:S01]  /*3d50*/  R2UR UR6, R16 ;  /* 0x00000000100672ca */ /* 0x000fe200000e0000 */
[----:B------:R-:W-:Y:S01]  /*3d60*/  UMOV UR9, 0x40000040 ;  /* 0x4000004000097882 */ /* 0x000fe20000000000 */
[----:B------:R-:W-:Y:S01]  /*3d70*/  UMOV UR7, 0x40000040 ;  /* 0x4000004000077882 */ /* 0x000fe20000000000 */
[----:B------:R-:W-:Y:S01]  /*3d80*/  UMOV UR5, UR9 ;  /* 0x0000000900057c82 */ /* 0x000fe20008000000 */
[C---:B-1234-:R-:W-:Y:S01]  /*3d90*/  VIADD R10, R0.reuse, 0x2 ;  /* 0x00000002000a7836 */ /* 0x05efe20000000000 */
[----:B------:R-:W-:Y:S01]  /*3da0*/  IADD3 R17, R0, 0x6, RZ ;  /* 0x0000000600117810 */ /* 0x000fe20007ffe0ff */
[----:B------:R-:W-:Y:S01]  /*3db0*/  VIADD R11, R16, 0x2 ;  /* 0x00000002100b7836 */ /* 0x000fe20000000000 */
[----:B------:R-:W-:Y:S01]  /*3dc0*/  UMOV UR11, 0x40000040 ;  /* 0x40000040000b7882 */ /* 0x000fe20000000000 */
[----:B------:R-:W-:Y:S01]  /*3dd0*/  IMAD.U32 R9, RZ, RZ, UR9 ;  /* 0x00000009ff097e24 */ /* 0x000fe2000f8e00ff */
[----:B------:R-:W-:Y:S01]  /*3de0*/  UMOV UR9, 0x40000040 ;  /* 0x4000004000097882 */ /* 0x000fe20000000000 */
[----:B------:R-:W-:Y:S01]  /*3df0*/  VIADD R12, R0, 0x4 ;  /* 0x00000004000c7836 */ /* 0x000fe20000000000 */
[----:B------:R-:W-:Y:S01]  /*3e00*/  UMOV UR8, UR4 ;  /* 0x0000000400087c82 */ /* 0x000fe20008000000 */
[----:B------:R-:W-:Y:S01]  /*3e10*/  VIADD R13, R16, 0x4 ;  /* 0x00000004100d7836 */ /* 0x000fe20000000000 */
[----:B------:R-:W-:Y:S01]  /*3e20*/  UMOV UR4, UR8 ;  /* 0x0000000800047c82 */ /* 0x000fe20008000000 */
[----:B------:R-:W-:Y:S01]  /*3e30*/  IMAD.U32 R8, RZ, RZ, UR8 ;  /* 0x00000008ff087e24 */ /* 0x000fe2000f8e00ff */
[----:B------:R-:W-:Y:S01]  /*3e40*/  HGMMA.64x64x16.F32.BF16 R24, gdesc[UR4], R24, gsb0 ;  /* 0x00e00000041879f0 */ /* 0x000fe20008001818 */
[----:B------:R-:W-:Y:S01]  /*3e50*/  R2UR UR4, R10 ;  /* 0x000000000a0472ca */ /* 0x000fe200000e0000 */
[----:B------:R-:W-:Y:S01]  /*3e60*/  UMOV UR5, UR9 ;  /* 0x0000000900057c82 */ /* 0x000fe20008000000 */
[----:B------:R-:W-:Y:S01]  /*3e70*/  R2UR UR6, R11 ;  /* 0x000000000b0672ca */ /* 0x000fe200000e0000 */
[----:B------:R-:W-:Y:S01]  /*3e80*/  UMOV UR7, 0x40000040 ;  /* 0x4000004000077882 */ /* 0x000fe20000000000 */
[----:B------:R-:W-:Y:S01]  /*3e90*/  IMAD.U32 R11, RZ, RZ, UR9 ;  /* 0x00000009ff0b7e24 */ /* 0x000fe2000f8e00ff */
[----:B------:R-:W-:Y:S01]  /*3ea0*/  UMOV UR9, 0x40000040 ;  /* 0x4000004000097882 */ /* 0x000fe20000000000 */
[----:B------:R-:W-:Y:S01]  /*3eb0*/  VIADD R18, R16, 0x6 ;  /* 0x0000000610127836 */ /* 0x000fe20000000000 */
[----:B------:R-:W-:Y:S01]  /*3ec0*/  UMOV UR13, 0x40000040 ;  /* 0x40000040000d7882 */ /* 0x000fe20000000000 */
[----:B------:R-:W-:Y:S01]  /*3ed0*/  UMOV UR15, 0x40000040 ;  /* 0x40000040000f7882 */ /* 0x000fe20000000000 */
        /* <DEDUP_REMOVED lines=26> */
[----:B------:R-:W-:Y:S01]  /*4080*/  MOV R60, 0x4 ;  /* 0x00000004003c7802 */ /* 0x000fe20000000f00 */
[----:B------:R-:W-:Y:S01]  /*4090*/  VIADD R196, R0, 0xe00 ;  /* 0x00000e0000c47836 */ /* 0x000fe20000000000 */
[----:B------:R-:W1:Y:S01]  /*40a0*/  S2R R69, SR_TID.X ;  /* 0x0000000000457919 */ /* 0x000e620000002100 */
[----:B------:R-:W-:Y:S01]  /*40b0*/  VIADD R186, R189, UR60 ;  /* 0x0000003cbdba7c36 */ /* 0x000fe20008000000 */
[----:B------:R-:W-:Y:S01]  /*40c0*/  R2UR UR61, R194 ;  /* 0x00000000c23d72ca */ /* 0x000fe200000e0000 */
[----:B------:R-:W-:-:S02]  /*40d0*/  IMAD.MOV.U32 R185, RZ, RZ, 0x20 ;  /* 0x00000020ffb97424 */ /* 0x000fc400078e00ff */
        /* <DEDUP_REMOVED lines=10> */
[----:B------:R-:W-:Y:S01]  /*4180*/  IMAD.U32 R13, RZ, RZ, UR9 ;  /* 0x00000009ff0d7e24 */ /* 0x000fe2000f8e00ff */
[----:B------:R-:W-:-:S08]  /*4190*/  UMOV UR9, 0x40000040 ;  /* 0x4000004000097882 */ /* 0x000fd00000000000 */
        /* <DEDUP_REMOVED lines=63> */
[----:B------:R-:W-:Y:S01]  /*4590*/  ULDC UR6, c[0x0][0xad0] ;  /* 0x0002b40000067ab9 */ /* 0x000fe20000000800 */
[----:B------:R-:W-:Y:S01]  /*45a0*/  UISETP.NE.AND UP0, UPT, UR7, 0x1, UPT ;  /* 0x000000010700788c */ /* 0x000fe2000bf05270 */
[----:B0-----:R-:W-:-:S10]  /*45b0*/  VIADD R19, R0, 0x800 ;  /* 0x0000080000137836 */ /* 0x001fd40000000000 */
[----:B------:R-:W-:Y:S01]  /*45c0*/  @UP0 ULDC UR7, c[0x0][0x44c] ;  /* 0x0001130000070ab9 */ /* 0x000fe20000000800 */
        /* <DEDUP_REMOVED lines=74> */
[----:B------:R-:W-:Y:S01]  /*4a70*/  VIADD R18, R0, 0xa00 ;  /* 0x00000a0000127836 */ /* 0x000fe20000000000 */
        /* <DEDUP_REMOVED lines=96> */
[----:B------:R-:W-:-:S03]  /*5080*/  IMAD.MOV.U32 R59, RZ, RZ, 0x40 ;  /* 0x00000040ff3b7424 */ /* 0x000fc600078e00ff */
[----:B------:R-:W-:Y:S01]  /*5090*/  IADD3 R20, R20, R21, RZ ;  /* 0x0000001514147210 */ /* 0x000fe20007ffe0ff */
        /* <DEDUP_REMOVED lines=9> */
[----:B------:R-:W-:Y:S02]  /*5130*/  IMAD.IADD R21, R60, 0x1, R21 ;  /* 0x000000013c157824 */ /* 0x000fe400078e0215 */
[----:B------:R-:W-:-:S05]  /*5140*/  IMAD.MOV.U32 R57, RZ, RZ, 0x1000 ;  /* 0x00001000ff397424 */ /* 0x000fca00078e00ff */
[----:B------:R-:W-:-:S04]  /*5150*/  SEL R57, R57, 0xf80, P1 ;  /* 0x00000f8039397807 */ /* 0x000fc80000800000 */
[----:B------:R-:W-:Y:S01]  /*5160*/  LOP3.LUT R57, R57, 0x1e00, RZ, 0xc0, !PT ;  /* 0x00001e0039397812 */ /* 0x000fe200078ec0ff */
        /* <DEDUP_REMOVED lines=15> */
[----:B------:R-:W-:Y:S02]  /*5260*/  SEL R20, R59, 0x3e, P1 ;  /* 0x0000003e3b147807 */ /* 0x000fe40000800000 */
[----:B------:R-:W-:Y:S02]  /*5270*/  PLOP3.LUT P1, PT, PT, PT, UP0, 0x80, 0x0 ;  /* 0x000000000000781c */ /* 0x000fe40003f2f008 */
        /* <DEDUP_REMOVED lines=10> */
[----:B------:R-:W-:-:S04]  /*5320*/  LEA.HI R20, R56, R23, RZ, 0x2 ;  /* 0x0000001738147211 */ /* 0x000fc800078f10ff */
[----:B------:R-:W-:-:S05]  /*5330*/  LOP3.LUT R20, R20, 0xfffffffc, RZ, 0xc0, !PT ;  /* 0xfffffffc14147812 */ /* 0x000fca00078ec0ff */
[----:B------:R-:W-:-:S05]  /*5340*/  IMAD.IADD R20, R23, 0x1, -R20 ;  /* 0x0000000117147824 */ /* 0x000fca00078e0a14 */
[----:B------:R-:W-:-:S04]  /*5350*/  LEA.HI R21, R20, R20, RZ, 0x1 ;  /* 0x0000001414157211 */ /* 0x000fc800078f08ff */
[----:B------:R-:W-:-:S05]  /*5360*/  LOP3.LUT R21, R21, 0x1ffffffe, RZ, 0xc0, !PT ;  /* 0x1ffffffe15157812 */ /* 0x000fca00078ec0ff */
[----:B------:R-:W-:-:S04]  /*5370*/  IMAD.IADD R21, R20, 0x1, -R21 ;  /* 0x0000000114157824 */ /* 0x000fc800078e0a15 */
[----:B------:R-:W-:-:S04]  /*5380*/  IMAD R186, R21, 0x8, R186 ;  /* 0x0000000815ba7824 */ /* 0x000fc800078e02ba */
[----:B------:R-:W-:Y:S01]  /*5390*/  @P1 IMAD.HI.U32 R21, R186, UR7, RZ ;  /* 0x00000007ba151c27 */ /* 0x000fe2000f8e00ff */
[----:B------:R-:W-:-:S03]  /*53a0*/  @UP0 ULDC UR7, c[0x0][0x450] ;  /* 0x0001140000070ab9 */ /* 0x000fc60000000800 */
[----:B------:R-:W-:Y:S01]  /*53b0*/  IMAD.MOV.U32 R20, RZ, RZ, R186 ;  /* 0x000000ffff147224 */ /* 0x000fe200078e00ba */
[----:B------:R-:W-:Y:S01]  /*53c0*/  @P1 SHF.R.U32.HI R20, RZ, UR7, R21 ;  /* 0x00000007ff141c19 */ /* 0x000fe20008011615 */
[----:B------:R-:W-:Y:S01]  /*53d0*/  ULDC UR7, c[0x0][0x2f0] ;  /* 0x0000bc0000077ab9 */ /* 0x000fe20000000800 */
[----:B------:R-:W0:Y:S03]  /*53e0*/  LDC R21, c[0x0][0x288] ;  /* 0x0000a200ff157b82 */ /* 0x000e260000000800 */
[----:B------:R-:W1:Y:S04]  /*53f0*/  SHFL.IDX PT, R57, R20, RZ, 0x1c1f ;  /* 0x001c1fff14397589 */ /* 0x000e6800000e0000 */
[----:B------:R-:W2:Y:S01]  /*5400*/  SHFL.IDX PT, R20, R20, 0x1, 0x1c1f ;  /* 0x003c1f0014147f89 */ /* 0x000ea200000e0000 */
[----:B------:R-:W-:-:S02]  /*5410*/  WARPGROUP.DEPBAR.LE gsb0, 0x0 ;  /* 0x00008000000079c5 */ /* 0x000fc40000010000 */
[----:B------:R-:W-:-:S06]  /*5420*/  WARPGROUP.ARRIVE ;  /* 0x00000000000079c5 */ /* 0x000fcc0000000000 */
[----:B------:R-:W-:Y:S03]  /*5430*/  HGMMA.64x64x16.F32.BF16 R24, gdesc[UR56], R24, gsb0 ;  /* 0x00e00000381879f0 */ /* 0x000fe60008001818 */
[----:B------:R-:W-:Y:S02]  /*5440*/  WARPGROUP.DEPBAR.LE gsb0, 0x0 ;  /* 0x00008000000079c5 */ /* 0x000fe40000010000 */
        /* <DEDUP_REMOVED lines=13> */
[----:B---3--:R-:W-:-:S02]  /*5520*/  IMAD R25, R22, -0x40, R59 ;  /* 0xffffffc016197824 */ /* 0x008fc400078e023b */
[----:B------:R-:W-:Y:S01]  /*5530*/  FMUL.FTZ R45, R45, UR6 ;  /* 0x000000062d2d7c20 */ /* 0x000fe20008410000 */
[----:B------:R-:W-:Y:S01]  /*5540*/  FMUL.FTZ R48, R48, UR6 ;  /* 0x0000000630307c20 */ /* 0x000fe20008410000 */
[----:B------:R-:W-:Y:S01]  /*5550*/  FMUL.FTZ R49, R49, UR6 ;  /* 0x0000000631317c20 */ /* 0x000fe20008410000 */
[----:B------:R-:W-:Y:S01]  /*5560*/  FMUL.FTZ R52, R52, UR6 ;  /* 0x0000000634347c20 */ /* 0x000fe20008410000 */
[----:B------:R-:W-:Y:S01]  /*5570*/  FMUL.FTZ R53, R53, UR6 ;  /* 0x0000000635357c20 */ /* 0x000fe20008410000 */
[----:B------:R-:W-:Y:S01]  /*5580*/  FMUL.FTZ R26, R26, UR6 ;  /* 0x000000061a1a7c20 */ /* 0x000fe20008410000 */
[----:B------:R3:W5:Y:S01]  /*5590*/  MUFU.TANH R58, R24 ;  /* 0x00000018003a7308 */ /* 0x0007620000002400 */
[----:B----4-:R-:W-:Y:S02]  /*55a0*/  VIADD R29, R25, 0x1 ;  /* 0x00000001191d7836 */ /* 0x010fe40000000000 */
[----:B------:R-:W-:Y:S01]  /*55b0*/  FMUL.FTZ R27, R27, UR6 ;  /* 0x000000061b1b7c20 */ /* 0x000fe20008410000 */
[----:B------:R-:W-:Y:S01]  /*55c0*/  FMUL.FTZ R30, R30, UR6 ;  /* 0x000000061e1e7c20 */ /* 0x000fe20008410000 */
[----:B------:R-:W-:Y:S01]  /*55d0*/  FMUL.FTZ R31, R31, UR6 ;  /* 0x000000061f1f7c20 */ /* 0x000fe20008410000 */
[----:B------:R-:W-:Y:S01]  /*55e0*/  FMUL.FTZ R34, R34, UR6 ;  /* 0x0000000622227c20 */ /* 0x000fe20008410000 */
[----:B------:R-:W-:Y:S01]  /*55f0*/  FMUL.FTZ R35, R35, UR6 ;  /* 0x0000000623237c20 */ /* 0x000fe20008410000 */
[----:B------:R-:W-:Y:S01]  /*5600*/  FMUL.FTZ R38, R38, UR6 ;  /* 0x0000000626267c20 */ /* 0x000fe20008410000 */
[----:B------:R4:W5:Y:S01]  /*5610*/  MUFU.TANH R61, R28 ;  /* 0x0000001c003d7308 */ /* 0x0009620000002400 */
[----:B---3--:R-:W-:-:S02]  /*5620*/  IMAD R24, R192, UR7, R25 ;  /* 0x00000007c0187c24 */ /* 0x008fc4000f8e0219 */
[----:B------:R-:W-:Y:S01]  /*5630*/  FMUL.FTZ R39, R39, UR6 ;  /* 0x0000000627277c20 */ /* 0x000fe20008410000 */
[----:B------:R-:W-:Y:S01]  /*5640*/  FMUL.FTZ R42, R42, UR6 ;  /* 0x000000062a2a7c20 */ /* 0x000fe20008410000 */
[----:B------:R-:W-:Y:S01]  /*5650*/  FMUL.FTZ R43, R43, UR6 ;  /* 0x000000062b2b7c20 */ /* 0x000fe20008410000 */
[----:B------:R-:W-:Y:S02]  /*5660*/  IMAD.IADD R24, R24, 0x1, -R193 ;  /* 0x0000000118187824 */ /* 0x000fe400078e0ac1 */
[----:B------:R-:W-:Y:S01]  /*5670*/  FMUL.FTZ R46, R46, UR6 ;  /* 0x000000062e2e7c20 */ /* 0x000fe20008410000 */
[----:B------:R-:W-:Y:S01]  /*5680*/  FMUL.FTZ R47, R47, UR6 ;  /* 0x000000062f2f7c20 */ /* 0x000fe20008410000 */
[----:B------:R3:W3:Y:S01]  /*5690*/  MUFU.TANH R63, R32 ;  /* 0x00000020003f7308 */ /* 0x0006e20000002400 */
[----:B----4-:R-:W-:Y:S02]  /*56a0*/  IMAD R28, R192, UR7, R29 ;  /* 0x00000007c01c7c24 */ /* 0x010fe4000f8e021d */
[----:B------:R-:W-:Y:S01]  /*56b0*/  FMUL.FTZ R50, R50, UR6 ;  /* 0x0000000632327c20 */ /* 0x000fe20008410000 */
[----:B------:R-:W-:Y:S01]  /*56c0*/  FMUL.FTZ R51, R51, UR6 ;  /* 0x0000000633337c20 */ /* 0x000fe20008410000 */
[----:B------:R-:W-:Y:S01]  /*56d0*/  FMUL.FTZ R54, R54, UR6 ;  /* 0x0000000636367c20 */ /* 0x000fe20008410000 */
[----:B------:R-:W-:Y:S01]  /*56e0*/  FMUL.FTZ R55, R55, UR6 ;  /* 0x0000000637377c20 */ /* 0x000fe20008410000 */
[----:B0-----:R-:W-:Y:S01]  /*56f0*/  IADD3 R25, R28, -R21, -R193 ;  /* 0x800000151c197210 */ /* 0x001fe20007ffe8c1 */
[----:B------:R-:W-:Y:S01]  /*5700*/  ULDC UR6, c[0x0][0xa80] ;  /* 0x0002a00000067ab9 */ /* 0x000fe20000000800 */
[----:B------:R0:W4:Y:S01]  /*5710*/  MUFU.TANH R64, R33 ;  /* 0x0000002100407308 */ /* 0x0001220000002400 */
[----:B------:R-:W-:Y:S01]  /*5720*/  IMAD R21, R192, UR7, -R21 ;  /* 0x00000007c0157c24 */ /* 0x000fe2000f8e0a15 */
[----:B-1----:R-:W-:-:S02]  /*5730*/  VIADDMNMX R57, R57, R25, R24, PT ;  /* 0x0000001939397246 */ /* 0x002fc40003800118 */
[----:B--2---:R-:W-:Y:S02]  /*5740*/  VIADDMNMX R24, R20, R25, R24, PT ;  /* 0x0000001914187246 */ /* 0x004fe40003800118 */
[C---:B------:R-:W-:Y:S02]  /*5750*/  ISETP.GT.AND P2, PT, R57.reuse, RZ, PT ;  /* 0x000000ff3900720c */ /* 0x040fe40003f44270 */
[C---:B------:R-:W-:Y:S01]  /*5760*/  ISETP.GT.AND P3, PT, R57.reuse, 0x1, PT ;  /* 0x000000013900780c */ /* 0x040fe20003f64270 */
[----:B------:R-:W1:Y:S01]  /*5770*/  MUFU.TANH R65, R36 ;  /* 0x0000002400417308 */ /* 0x000e620000002400 */
[----:B------:R-:W-:Y:S02]  /*5780*/  ISETP.GT.AND P4, PT, R57, 0x8, PT ;  /* 0x000000083900780c */ /* 0x000fe40003f84270 */
[----:B-----5:R-:W-:Y:S02]  /*5790*/  FSEL R28, R58, -INF , P2 ;  /* 0xff8000003a1c7808 */ /* 0x020fe40001000000 */
[----:B------:R-:W-:-:S02]  /*57a0*/  FSEL R29, R60, -INF , P3 ;  /* 0xff8000003c1d7808 */ /* 0x000fc40001800000 */
[----:B------:R-:W-:Y:S01]  /*57b0*/  ISETP.GT.AND P2, PT, R57, 0x9, PT ;  /* 0x000000093900780c */ /* 0x000fe20003f44270 */
[----:B------:R2:W5:Y:S01]  /*57c0*/  MUFU.TANH R59, R37 ;  /* 0x00000025003b7308 */ /* 0x0005620000002400 */
[----:B---3--:R-:W-:Y:S02]  /*57d0*/  FSEL R32, R61, -INF , P4 ;  /* 0xff8000003d207808 */ /* 0x008fe40002000000 */
[C---:B------:R-:W-:Y:S02]  /*57e0*/  ISETP.GT.AND P3, PT, R57.reuse, 0x10, PT ;  /* 0x000000103900780c */ /* 0x040fe40003f64270 */
[----:B0-----:R-:W-:Y:S02]  /*57f0*/  FSEL R33, R62, -INF , P2 ;  /* 0xff8000003e217808 */ /* 0x001fe40001000000 */
[----:B------:R-:W-:Y:S01]  /*5800*/  ISETP.GT.AND P2, PT, R57, 0x11, PT ;  /* 0x000000113900780c */ /* 0x000fe20003f44270 */
[----:B------:R0:W3:Y:S01]  /*5810*/  MUFU.TANH R66, R40 ;  /* 0x0000002800427308 */ /* 0x0000e20000002400 */
[----:B--2---:R-:W-:-:S02]  /*5820*/  FMNMX.FTZ R37, R28, R29, !PT ;  /* 0x0000001d1c257209 */ /* 0x004fc40007810000 */
[----:B------:R-:W-:Y:S02]  /*5830*/  FSEL R36, R63, -INF , P3 ;  /* 0xff8000003f247808 */ /* 0x000fe40001800000 */
[C---:B------:R-:W-:Y:S02]  /*5840*/  ISETP.GT.AND P3, PT, R57.reuse, 0x18, PT ;  /* 0x000000183900780c */ /* 0x040fe40003f64270 */
[----:B------:R-:W-:Y:S01]  /*5850*/  ISETP.GT.AND P4, PT, R24, 0x8, PT ;  /* 0x000000081800780c */ /* 0x000fe20003f84270 */
[----:B------:R2:W3:Y:S01]  /*5860*/  MUFU.TANH R67, R41 ;  /* 0x0000002900437308 */ /* 0x0004e20000002400 */
[----:B0-----:R-:W-:Y:S02]  /*5870*/  FMNMX.FTZ R40, R32, R37, !PT ;  /* 0x0000002520287209 */ /* 0x001fe40007810000 */
[----:B----4-:R-:W-:Y:S02]  /*5880*/  FSEL R37, R64, -INF , P2 ;  /* 0xff80000040257808 */ /* 0x010fe40001000000 */
[----:B------:R-:W-:-:S02]  /*5890*/  ISETP.GT.AND P2, PT, R57, 0x19, PT ;  /* 0x000000193900780c */ /* 0x000fc40003f44270 */
[----:B------:R-:W-:Y:S01]  /*58a0*/  ISETP.GT.AND P5, PT, R24, 0x28, PT ;  /* 0x000000281800780c */ /* 0x000fe20003fa4270 */
[----:B------:R0:W4:Y:S01]  /*58b0*/  MUFU.TANH R68, R44 ;  /* 0x0000002c00447308 */ /* 0x0001220000002400 */
[----:B--2---:R-:W-:Y:S02]  /*58c0*/  FMNMX.FTZ R41, R33, R40, !PT ;  /* 0x0000002821297209 */ /* 0x004fe40007810000 */
[----:B-1----:R-:W-:Y:S02]  /*58d0*/  FSEL R40, R65, -INF , P3 ;  /* 0xff80000041287808 */ /* 0x002fe40001800000 */
[----:B------:R-:W-:Y:S02]  /*58e0*/  ISETP.GT.AND P3, PT, R57, 0x20, PT ;  /* 0x000000203900780c */ /* 0x000fe40003f64270 */
[----:B------:R-:W-:Y:S01]  /*58f0*/  R2UR UR7, R21 ;  /* 0x00000000150772ca */ /* 0x000fe200000e0000 */
[----:B------:R1:W2:Y:S01]  /*5900*/  MUFU.TANH R60, R45 ;  /* 0x0000002d003c7308 */ /* 0x0002a20000002400 */
[----:B0-----:R-:W-:-:S02]  /*5910*/  FMNMX.FTZ R44, R36, R41, !PT ;  /* 0x00000029242c7209 */ /* 0x001fc40007810000 */
[----:B-----5:R-:W-:Y:S02]  /*5920*/  FSEL R41, R59, -INF , P2 ;  /* 0xff8000003b297808 */ /* 0x020fe40001000000 */
[----:B------:R-:W-:-:S03]  /*5930*/  ISETP.GT.AND P2, PT, R57, 0x21, PT ;  /* 0x000000213900780c */ /* 0x000fc60003f44270 */
[----:B------:R4:W0:Y:S01]  /*5940*/  MUFU.TANH R61, R48 ;  /* 0x00000030003d7308 */ /* 0x0008220000002400 */
[----:B-1----:R-:W-:Y:S02]  /*5950*/  FMNMX.FTZ R45, R37, R44, !PT ;  /* 0x0000002c252d7209 */ /* 0x002fe40007810000 */
[----:B---3--:R-:W-:Y:S02]  /*5960*/  FSEL R44, R66, -INF , P3 ;  /* 0xff800000422c7808 */ /* 0x008fe40001800000 */
[----:B------:R-:W-:Y:S02]  /*5970*/  FMNMX.FTZ R58, R40, R45, !PT ;  /* 0x0000002d283a7209 */ /* 0x000fe40007810000 */
[----:B------:R-:W-:Y:S01]  /*5980*/  ISETP.GT.AND P3, PT, R57, 0x28, PT ;  /* 0x000000283900780c */ /* 0x000fe20003f64270 */
[----:B------:R2:W1:Y:S01]  /*5990*/  MUFU.TANH R62, R49 ;  /* 0x00000031003e7308 */ /* 0x0004620000002400 */
[----:B------:R-:W-:Y:S02]  /*59a0*/  FMNMX.FTZ R59, R41, R58, !PT ;  /* 0x0000003a293b7209 */ /* 0x000fe40007810000 */
[----:B------:R-:W-:-:S02]  /*59b0*/  FSEL R45, R67, -INF , P2 ;  /* 0xff800000432d7808 */ /* 0x000fc40001000000 */
[----:B------:R-:W-:Y:S02]  /*59c0*/  FMNMX.FTZ R58, R44, R59, !PT ;  /* 0x0000003b2c3a7209 */ /* 0x000fe40007810000 */
[----:B------:R-:W-:Y:S01]  /*59d0*/  ISETP.GT.AND P2, PT, R57, 0x29, PT ;  /* 0x000000293900780c */ /* 0x000fe20003f44270 */
[----:B------:R0:W3:Y:S01]  /*59e0*/  MUFU.TANH R63, R52 ;  /* 0x00000034003f7308 */ /* 0x0000e20000002400 */
[----:B----4-:R-:W-:Y:S02]  /*59f0*/  FSEL R48, R68, -INF , P3 ;  /* 0xff80000044307808 */ /* 0x010fe40001800000 */
[----:B------:R-:W-:Y:S02]  /*5a00*/  FMNMX.FTZ R59, R45, R58, !PT ;  /* 0x0000003a2d3b7209 */ /* 0x000fe40007810000 */
[----:B------:R-:W-:Y:S02]  /*5a10*/  ISETP.GT.AND P3, PT, R57, 0x30, PT ;  /* 0x000000303900780c */ /* 0x000fe40003f64270 */
[----:B--2---:R-:W-:Y:S01]  /*5a20*/  FSEL R49, R60, -INF , P2 ;  /* 0xff8000003c317808 */ /* 0x004fe20001000000 */
[----:B------:R3:W2:Y:S01]  /*5a30*/  MUFU.TANH R64, R53 ;  /* 0x0000003500407308 */ /* 0x0006a20000002400 */
[----:B------:R-:W-:-:S02]  /*5a40*/  FMNMX.FTZ R58, R48, R59, !PT ;  /* 0x0000003b303a7209 */ /* 0x000fc40007810000 */
[----:B------:R-:W-:Y:S02]  /*5a50*/  ISETP.GT.AND P2, PT, R57, 0x31, PT ;  /* 0x000000313900780c */ /* 0x000fe40003f44270 */
[----:B0-----:R-:W-:Y:S02]  /*5a60*/  FSEL R52, R61, -INF , P3 ;  /* 0xff8000003d347808 */ /* 0x001fe40001800000 */
[----:B------:R-:W-:Y:S01]  /*5a70*/  FMNMX.FTZ R59, R49, R58, !PT ;  /* 0x0000003a313b7209 */ /* 0x000fe20007810000 */
[----:B------:R-:W0:Y:S01]  /*5a80*/  MUFU.TANH R26, R26 ;  /* 0x0000001a001a7308 */ /* 0x000e220000002400 */
[----:B------:R-:W-:Y:S02]  /*5a90*/  ISETP.GT.AND P3, PT, R57, 0x38, PT ;  /* 0x000000383900780c */ /* 0x000fe40003f64270 */
[----:B-1----:R-:W-:Y:S02]  /*5aa0*/  FSEL R58, R62, -INF , P2 ;  /* 0xff8000003e3a7808 */ /* 0x002fe40001000000 */
[----:B------:R-:W-:-:S02]  /*5ab0*/  FMNMX.FTZ R59, R52, R59, !PT ;  /* 0x0000003b343b7209 */ /* 0x000fc40007810000 */
[----:B------:R-:W-:Y:S01]  /*5ac0*/  ISETP.GT.AND P2, PT, R57, 0x39, PT ;  /* 0x000000393900780c */ /* 0x000fe20003f44270 */
[----:B------:R-:W1:Y:S01]  /*5ad0*/  MUFU.TANH R27, R27 ;  /* 0x0000001b001b7308 */ /* 0x000e620000002400 */
[----:B---3--:R-:W-:Y:S02]  /*5ae0*/  FSEL R53, R63, -INF , P3 ;  /* 0xff8000003f357808 */ /* 0x008fe40001800000 */
[----:B------:R-:W-:Y:S02]  /*5af0*/  FMNMX.FTZ R60, R58, R59, !PT ;  /* 0x0000003b3a3c7209 */ /* 0x000fe40007810000 */
[----:B--2---:R-:W-:Y:S02]  /*5b00*/  FSEL R57, R64, -INF , P2 ;  /* 0xff80000040397808 */ /* 0x004fe40001000000 */
[----:B------:R-:W-:Y:S01]  /*5b10*/  FMNMX.FTZ R60, R53, R60, !PT ;  /* 0x0000003c353c7209 */ /* 0x000fe20007810000 */
[----:B------:R-:W2:Y:S01]  /*5b20*/  MUFU.TANH R30, R30 ;  /* 0x0000001e001e7308 */ /* 0x000ea20000002400 */
[----:B------:R-:W-:-:S02]  /*5b30*/  ISETP.GT.AND P2, PT, R24, RZ, PT ;  /* 0x000000ff1800720c */ /* 0x000fc40003f44270 */
[----:B------:R-:W-:Y:S02]  /*5b40*/  FMNMX.FTZ R60, R57, R60, !PT ;  /* 0x0000003c393c7209 */ /* 0x000fe40007810000 */
[----:B------:R-:W-:Y:S02]  /*5b50*/  ISETP.GT.AND P3, PT, R24, 0x1, PT ;  /* 0x000000011800780c */ /* 0x000fe40003f64270 */
[----:B0-----:R-:W-:Y:S01]  /*5b60*/  FSEL R20, R26, -INF , P2 ;  /* 0xff8000001a147808 */ /* 0x001fe20001000000 */
[----:B------:R-:W0:Y:S01]  /*5b70*/  SHFL.BFLY PT, R59, R60, 0x2, 0x1f ;  /* 0x0c401f003c3b7f89 */ /* 0x000e2200000e0000 */
[----:B------:R3:W4:Y:S01]  /*5b80*/  MUFU.TANH R61, R31 ;  /* 0x0000001f003d7308 */ /* 0x0007220000002400 */
[----:B-1----:R-:W-:Y:S02]  /*5b90*/  FSEL R25, R27, -INF , P3 ;  /* 0xff8000001b197808 */ /* 0x002fe40001800000 */
[C---:B------:R-:W-:Y:S02]  /*5ba0*/  ISETP.GT.AND P2, PT, R24.reuse, 0x9, PT ;  /* 0x000000091800780c */ /* 0x040fe40003f44270 */
[----:B------:R-:W-:-:S03]  /*5bb0*/  ISETP.GT.AND P3, PT, R24, 0x10, PT ;  /* 0x000000101800780c */ /* 0x000fc60003f64270 */
[----:B------:R1:W5:Y:S01]  /*5bc0*/  MUFU.TANH R62, R34 ;  /* 0x00000022003e7308 */ /* 0x0003620000002400 */
[----:B--2---:R-:W-:Y:S02]  /*5bd0*/  FSEL R26, R30, -INF , P4 ;  /* 0xff8000001e1a7808 */ /* 0x004fe40002000000 */
[----:B---3--:R-:W-:Y:S02]  /*5be0*/  FMNMX.FTZ R31, R20, R25, !PT ;  /* 0x00000019141f7209 */ /* 0x008fe40007810000 */
[----:B------:R-:W-:-:S03]  /*5bf0*/  ISETP.GT.AND P4, PT, R24, 0x19, PT ;  /* 0x000000191800780c */ /* 0x000fc60003f84270 */
[----:B------:R2:W3:Y:S01]  /*5c00*/  MUFU.TANH R63, R35 ;  /* 0x00000023003f7308 */ /* 0x0004e20000002400 */
[----:B----4-:R-:W-:Y:S02]  /*5c10*/  FSEL R27, R61, -INF , P2 ;  /* 0xff8000003d1b7808 */ /* 0x010fe40001000000 */
[----:B-1----:R-:W-:Y:S02]  /*5c20*/  FMNMX.FTZ R34, R26, R31, !PT ;  /* 0x0000001f1a227209 */ /* 0x002fe40007810000 */
[----:B------:R-:W-:Y:S02]  /*5c30*/  ISETP.GT.AND P2, PT, R24, 0x11, PT ;  /* 0x000000111800780c */ /* 0x000fe40003f44270 */
[----:B0-----:R-:W-:Y:S01]  /*5c40*/  FMNMX.FTZ R59, R60, R59, !PT ;  /* 0x0000003b3c3b7209 */ /* 0x001fe20007810000 */
[----:B------:R0:W1:Y:S01]  /*5c50*/  MUFU.TANH R64, R38 ;  /* 0x0000002600407308 */ /* 0x0000620000002400 */
[----:B-----5:R-:W-:Y:S02]  /*5c60*/  FSEL R30, R62, -INF , P3 ;  /* 0xff8000003e1e7808 */ /* 0x020fe40001800000 */
[----:B--2---:R-:W-:Y:S01]  /*5c70*/  FMNMX.FTZ R35, R27, R34, !PT ;  /* 0x000000221b237209 */ /* 0x004fe20007810000 */
[----:B------:R-:W2:Y:S01]  /*5c80*/  SHFL.BFLY PT, R168, R59, 0x1, 0x1f ;  /* 0x0c201f003ba87f89 */ /* 0x000ea200000e0000 */
[----:B------:R-:W-:-:S03]  /*5c90*/  ISETP.GT.AND P3, PT, R24, 0x18, PT ;  /* 0x000000181800780c */ /* 0x000fc60003f64270 */
[----:B------:R4:W5:Y:S01]  /*5ca0*/  MUFU.TANH R60, R39 ;  /* 0x00000027003c7308 */ /* 0x0009620000002400 */
[----:B---3--:R-:W-:Y:S02]  /*5cb0*/  FSEL R31, R63, -INF , P2 ;  /* 0xff8000003f1f7808 */ /* 0x008fe40001000000 */
[----:B0-----:R-:W-:Y:S02]  /*5cc0*/  FMNMX.FTZ R38, R30, R35, !PT ;  /* 0x000000231e267209 */ /* 0x001fe40007810000 */
[----:B------:R-:W-:-:S03]  /*5cd0*/  ISETP.GT.AND P2, PT, R24, 0x20, PT ;  /* 0x000000201800780c */ /* 0x000fc60003f44270 */
[----:B------:R0:W3:Y:S01]  /*5ce0*/  MUFU.TANH R65, R42 ;  /* 0x0000002a00417308 */ /* 0x0000e20000002400 */
[----:B-1----:R-:W-:Y:S02]  /*5cf0*/  FSEL R34, R64, -INF , P3 ;  /* 0xff80000040227808 */ /* 0x002fe40001800000 */
[----:B----4-:R-:W-:Y:S02]  /*5d00*/  FMNMX.FTZ R39, R31, R38, !PT ;  /* 0x000000261f277209 */ /* 0x010fe40007810000 */
[----:B------:R-:W-:-:S03]  /*5d10*/  ISETP.GT.AND P3, PT, R24, 0x21, PT ;  /* 0x000000211800780c */ /* 0x000fc60003f64270 */
[----:B------:R1:W4:Y:S01]  /*5d20*/  MUFU.TANH R66, R43 ;  /* 0x0000002b00427308 */ /* 0x0003220000002400 */
[----:B-----5:R-:W-:Y:S02]  /*5d30*/  FSEL R35, R60, -INF , P4 ;  /* 0xff8000003c237808 */ /* 0x020fe40002000000 */
[----:B0-----:R-:W-:Y:S02]  /*5d40*/  FMNMX.FTZ R42, R34, R39, !PT ;  /* 0x00000027222a7209 */ /* 0x001fe40007810000 */
[----:B--2---:R-:W-:Y:S02]  /*5d50*/  FMNMX.FTZ R168, R59, R168, !PT ;  /* 0x000000a83ba87209 */ /* 0x004fe40007810000 */
[----:B------:R-:W-:Y:S01]  /*5d60*/  ISETP.GT.AND P4, PT, R24, 0x29, PT ;  /* 0x000000291800780c */ /* 0x000fe20003f84270 */
[----:B------:R0:W2:Y:S01]  /*5d70*/  MUFU.TANH R67, R46 ;  /* 0x0000002e00437308 */ /* 0x0000a20000002400 */
[----:B---3--:R-:W-:Y:S02]  /*5d80*/  FSEL R38, R65, -INF , P2 ;  /* 0xff80000041267808 */ /* 0x008fe40001000000 */
[----:B-1----:R-:W-:-:S02]  /*5d90*/  FMNMX.FTZ R43, R35, R42, !PT ;  /* 0x0000002a232b7209 */ /* 0x002fc40007810000 */
[----:B------:R-:W-:-:S03]  /*5da0*/  ISETP.GT.AND P2, PT, R24, 0x30, PT ;  /* 0x000000301800780c */ /* 0x000fc60003f44270 */
[----:B------:R1:W3:Y:S01]  /*5db0*/  MUFU.TANH R68, R47 ;  /* 0x0000002f00447308 */ /* 0x0002e20000002400 */
[----:B----4-:R-:W-:Y:S02]  /*5dc0*/  FSEL R39, R66, -INF , P3 ;  /* 0xff80000042277808 */ /* 0x010fe40001800000 */
[----:B0-----:R-:W-:Y:S01]  /*5dd0*/  FMNMX.FTZ R46, R38, R43, !PT ;  /* 0x0000002b262e7209 */ /* 0x001fe20007810000 */
[C---:B------:R-:W-:Y:S01]  /*5de0*/  FMUL.FTZ R43, R168.reuse, UR6 ;  /* 0x00000006a82b7c20 */ /* 0x040fe20008410000 */
[----:B------:R-:W-:-:S03]  /*5df0*/  FSETP.NEU.FTZ.AND P3, PT, R168, -INF , PT ;  /* 0xff800000a800780b */ /* 0x000fc60003f7d000 */
[----:B------:R0:W4:Y:S01]  /*5e00*/  MUFU.TANH R61, R50 ;  /* 0x00000032003d7308 */ /* 0x0001220000002400 */
[----:B--2---:R-:W-:Y:S02]  /*5e10*/  FSEL R42, R67, -INF , P5 ;  /* 0xff800000432a7808 */ /* 0x004fe40002800000 */
[----:B-1----:R-:W-:Y:S02]  /*5e20*/  FMNMX.FTZ R47, R39, R46, !PT ;  /* 0x0000002e272f7209 */ /* 0x002fe40007810000 */
[----:B------:R-:W-:Y:S02]  /*5e30*/  FSEL R59, R43, RZ, P3 ;  /* 0x000000ff2b3b7208 */ /* 0x000fe40001800000 */
[----:B------:R-:W-:Y:S01]  /*5e40*/  ISETP.GT.AND P3, PT, R24, 0x31, PT ;  /* 0x000000311800780c */ /* 0x000fe20003f64270 */
[----:B------:R-:W1:Y:S01]  /*5e50*/  MUFU.TANH R51, R51 ;  /* 0x0000003300337308 */ /* 0x000e620000002400 */
[----:B---3--:R-:W-:Y:S01]  /*5e60*/  FSEL R43, R68, -INF , P4 ;  /* 0xff800000442b7808 */ /* 0x008fe20002000000 */
[--C-:B------:R-:W-:Y:S01]  /*5e70*/  FFMA.FTZ R170, R28, UR6, -R59.reuse ;  /* 0x000000061caa7c23 */ /* 0x100fe2000801083b */
[----:B0-----:R-:W-:Y:S01]  /*5e80*/  FMNMX.FTZ R50, R42, R47, !PT ;  /* 0x0000002f2a327209 */ /* 0x001fe20007810000 */
[--C-:B------:R-:W-:Y:S01]  /*5e90*/  FFMA.FTZ R171, R29, UR6, -R59.reuse ;  /* 0x000000061dab7c23 */ /* 0x100fe2000801083b */
[--C-:B------:R-:W-:Y:S01]  /*5ea0*/  FFMA.FTZ R173, R33, UR6, -R59.reuse ;  /* 0x0000000621ad7c23 */ /* 0x100fe2000801083b */
[--C-:B------:R-:W-:Y:S01]  /*5eb0*/  FFMA.FTZ R172, R32, UR6, -R59.reuse ;  /* 0x0000000620ac7c23 */ /* 0x100fe2000801083b */
[----:B------:R-:W-:Y:S01]  /*5ec0*/  FMNMX.FTZ R47, R43, R50, !PT ;  /* 0x000000322b2f7209 */ /* 0x000fe20007810000 */
[----:B------:R-:W0:Y:S01]  /*5ed0*/  MUFU.TANH R54, R54 ;  /* 0x0000003600367308 */ /* 0x000e220000002400 */
[----:B----4-:R-:W-:Y:S01]  /*5ee0*/  FSEL R46, R61, -INF , P2 ;  /* 0xff8000003d2e7808 */ /* 0x010fe20001000000 */
[--C-:B------:R-:W-:Y:S01]  /*5ef0*/  FFMA.FTZ R174, R36, UR6, -R59.reuse ;  /* 0x0000000624ae7c23 */ /* 0x100fe2000801083b */
[----:B------:R-:W-:Y:S01]  /*5f00*/  ISETP.GT.AND P2, PT, R24, 0x38, PT ;  /* 0x000000381800780c */ /* 0x000fe20003f44270 */
[--C-:B------:R-:W-:Y:S01]  /*5f10*/  FFMA.FTZ R175, R37, UR6, -R59.reuse ;  /* 0x0000000625af7c23 */ /* 0x100fe2000801083b */
[--C-:B------:R-:W-:Y:S01]  /*5f20*/  FFMA.FTZ R176, R40, UR6, -R59.reuse ;  /* 0x0000000628b07c23 */ /* 0x100fe2000801083b */
[--C-:B------:R-:W-:Y:S01]  /*5f30*/  FFMA.FTZ R177, R41, UR6, -R59.reuse ;  /* 0x0000000629b17c23 */ /* 0x100fe2000801083b */
[--C-:B------:R-:W-:Y:S01]  /*5f40*/  FFMA.FTZ R178, R44, UR6, -R59.reuse ;  /* 0x000000062cb27c23 */ /* 0x100fe2000801083b */
[----:B------:R-:W2:Y:S01]  /*5f50*/  MUFU.TANH R55, R55 ;  /* 0x0000003700377308 */ /* 0x000ea20000002400 */
[----:B-1----:R-:W-:Y:S01]  /*5f60*/  FSEL R28, R51, -INF , P3 ;  /* 0xff800000331c7808 */ /* 0x002fe20001800000 */
[--C-:B------:R-:W-:Y:S01]  /*5f70*/  FFMA.FTZ R179, R45, UR6, -R59.reuse ;  /* 0x000000062db37c23 */ /* 0x100fe2000801083b */
[----:B------:R-:W-:Y:S01]  /*5f80*/  FMNMX.FTZ R51, R46, R47, !PT ;  /* 0x0000002f2e337209 */ /* 0x000fe20007810000 */
[--C-:B------:R-:W-:Y:S01]  /*5f90*/  FFMA.FTZ R180, R48, UR6, -R59.reuse ;  /* 0x0000000630b47c23 */ /* 0x100fe2000801083b */
[----:B------:R-:W-:Y:S01]  /*5fa0*/  ISETP.GT.AND P3, PT, R24, 0x39, PT ;  /* 0x000000391800780c */ /* 0x000fe20003f64270 */
[--C-:B------:R-:W-:Y:S01]  /*5fb0*/  FFMA.FTZ R181, R49, UR6, -R59.reuse ;  /* 0x0000000631b57c23 */ /* 0x100fe2000801083b */
[----:B------:R-:W-:Y:S01]  /*5fc0*/  FMNMX.FTZ R24, R28, R51, !PT ;  /* 0x000000331c187209 */ /* 0x000fe20007810000 */
[--C-:B------:R-:W-:Y:S01]  /*5fd0*/  FFMA.FTZ R182, R52, UR6, -R59.reuse ;  /* 0x0000000634b67c23 */ /* 0x100fe2000801083b */
[----:B0-----:R-:W-:Y:S01]  /*5fe0*/  FSEL R47, R54, -INF , P2 ;  /* 0xff800000362f7808 */ /* 0x001fe20001000000 */
[--C-:B------:R-:W-:Y:S01]  /*5ff0*/  FFMA.FTZ R197, R58, UR6, -R59.reuse ;  /* 0x000000063ac57c23 */ /* 0x100fe2000801083b */
[--C-:B------:R-:W-:Y:S01]  /*6000*/  FFMA.FTZ R183, R53, UR6, -R59.reuse ;  /* 0x0000000635b77c23 */ /* 0x100fe2000801083b */
[----:B------:R-:W-:Y:S01]  /*6010*/  FFMA.FTZ R200, R57, UR6, -R59 ;  /* 0x0000000639c87c23 */ /* 0x000fe2000801083b */
[----:B------:R-:W-:Y:S01]  /*6020*/  FMNMX.FTZ R24, R47, R24, !PT ;  /* 0x000000182f187209 */ /* 0x000fe20007810000 */
[----:B------:R-:W-:Y:S01]  /*6030*/  MUFU.EX2 R170, R170 ;  /* 0x000000aa00aa7308 */ /* 0x000fe20000000800 */
[----:B--2---:R-:W-:-:S04]  /*6040*/  FSEL R29, R55, -INF , P3 ;  /* 0xff800000371d7808 */ /* 0x004fc80001800000 */
[----:B------:R-:W-:-:S03]  /*6050*/  FMNMX.FTZ R24, R29, R24, !PT ;  /* 0x000000181d187209 */ /* 0x000fc60007810000 */
[----:B------:R-:W0:Y:S02]  /*6060*/  MUFU.EX2 R171, R171 ;  /* 0x000000ab00ab7308 */ /* 0x000e240000000800 */
[----:B------:R-:W1:Y:S06]  /*6070*/  SHFL.BFLY PT, R33, R24, 0x2, 0x1f ;  /* 0x0c401f0018217f89 */ /* 0x000e6c00000e0000 */
[----:B------:R-:W-:Y:S08]  /*6080*/  MUFU.EX2 R172, R172 ;  /* 0x000000ac00ac7308 */ /* 0x000ff00000000800 */
[----:B------:R-:W2:Y:S01]  /*6090*/  MUFU.EX2 R173, R173 ;  /* 0x000000ad00ad7308 */ /* 0x000ea20000000800 */
[----:B0-----:R-:W-:Y:S01]  /*60a0*/  F2FP.BF16.F32.PACK_AB R152, R171, R170 ;  /* 0x000000aaab98723e */ /* 0x001fe200000010ff */
[----:B------:R-:W-:-:S06]  /*60b0*/  FADD.FTZ R171, R170, R171 ;  /* 0x000000abaaab7221 */ /* 0x000fcc0000010000 */
[----:B------:R-:W-:Y:S01]  /*60c0*/  MUFU.EX2 R174, R174 ;  /* 0x000000ae00ae7308 */ /* 0x000fe20000000800 */
[----:B-1----:R-:W-:-:S07]  /*60d0*/  FMNMX.FTZ R33, R24, R33, !PT ;  /* 0x0000002118217209 */ /* 0x002fce0007810000 */
[----:B------:R-:W0:Y:S01]  /*60e0*/  MUFU.EX2 R175, R175 ;  /* 0x000000af00af7308 */ /* 0x000e220000000800 */
[----:B------:R-:W1:Y:S01]  /*60f0*/  SHFL.BFLY PT, R24, R33, 0x1, 0x1f ;  /* 0x0c201f0021187f89 */ /* 0x000e6200000e0000 */
[----:B--2---:R-:W-:Y:S01]  /*6100*/  F2FP.BF16.F32.PACK_AB R154, R173, R172 ;  /* 0x000000acad9a723e */ /* 0x004fe200000010ff */
[----:B------:R-:W-:-:S04]  /*6110*/  FADD.FTZ R172, R172, R171 ;  /* 0x000000abacac7221 */ /* 0x000fc80000010000 */
[----:B------:R-:W-:Y:S01]  /*6120*/  FADD.FTZ R173, R173, R172 ;  /* 0x000000acadad7221 */ /* 0x000fe20000010000 */
[----:B------:R-:W-:Y:S08]  /*6130*/  MUFU.EX2 R176, R176 ;  /* 0x000000b000b07308 */ /* 0x000ff00000000800 */
[----:B------:R-:W2:Y:S01]  /*6140*/  MUFU.EX2 R177, R177 ;  /* 0x000000b100b17308 */ /* 0x000ea20000000800 */
[----:B0-----:R-:W-:Y:S01]  /*6150*/  F2FP.BF16.F32.PACK_AB R156, R175, R174 ;  /* 0x000000aeaf9c723e */ /* 0x001fe200000010ff */
[----:B------:R-:W-:-:S04]  /*6160*/  FADD.FTZ R174, R174, R173 ;  /* 0x000000adaeae7221 */ /* 0x000fc80000010000 */
[----:B------:R-:W-:Y:S02]  /*6170*/  FADD.FTZ R175, R175, R174 ;  /* 0x000000aeafaf7221 */ /* 0x000fe40000010000 */
[----:B------:R-:W-:Y:S01]  /*6180*/  MUFU.EX2 R178, R178 ;  /* 0x000000b200b27308 */ /* 0x000fe20000000800 */
[----:B-1----:R-:W-:-:S04]  /*6190*/  FMNMX.FTZ R169, R33, R24, !PT ;  /* 0x0000001821a97209 */ /* 0x002fc80007810000 */
[C---:B------:R-:W-:Y:S01]  /*61a0*/  FSETP.NEU.FTZ.AND P2, PT, R169.reuse, -INF , PT ;  /* 0xff800000a900780b */ /* 0x040fe20003f5d000 */
[----:B------:R-:W-:Y:S02]  /*61b0*/  FMUL.FTZ R24, R169, UR6 ;  /* 0x00000006a9187c20 */ /* 0x000fe40008410000 */
[----:B------:R-:W0:Y:S01]  /*61c0*/  MUFU.EX2 R179, R179 ;  /* 0x000000b300b37308 */ /* 0x000e220000000800 */
[----:B--2---:R-:W-:Y:S01]  /*61d0*/  F2FP.BF16.F32.PACK_AB R158, R177, R176 ;  /* 0x000000b0b19e723e */ /* 0x004fe200000010ff */
[----:B------:R-:W-:Y:S01]  /*61e0*/  FADD.FTZ R176, R176, R175 ;  /* 0x000000afb0b07221 */ /* 0x000fe20000010000 */
[----:B------:R-:W-:Y:S02]  /*61f0*/  FSEL R32, R24, RZ, P2 ;  /* 0x000000ff18207208 */ /* 0x000fe40001000000 */
[----:B------:R-:W-:Y:S01]  /*6200*/  ISETP.NE.AND P2, PT, R69, RZ, PT ;  /* 0x000000ff4500720c */ /* 0x000fe20003f45270 */
[----:B------:R-:W-:Y:S02]  /*6210*/  FADD.FTZ R177, R177, R176 ;  /* 0x000000b0b1b17221 */ /* 0x000fe40000010000 */
[--C-:B------:R-:W-:Y:S01]  /*6220*/  FFMA.FTZ R198, R20, UR6, -R32.reuse ;  /* 0x0000000614c67c23 */ /* 0x100fe20008010820 */
[-C--:B------:R-:W-:Y:S01]  /*6230*/  LEA.HI R20, R56, R23.reuse, RZ, 0x4 ;  /* 0x0000001738147211 */ /* 0x080fe200078f20ff */
[--C-:B------:R-:W-:Y:S01]  /*6240*/  FFMA.FTZ R199, R25, UR6, -R32.reuse ;  /* 0x0000000619c77c23 */ /* 0x100fe20008010820 */
[--C-:B------:R-:W-:Y:S01]  /*6250*/  FFMA.FTZ R202, R27, UR6, -R32.reuse ;  /* 0x000000061bca7c23 */ /* 0x100fe20008010820 */
[--C-:B------:R-:W-:Y:S01]  /*6260*/  FFMA.FTZ R204, R31, UR6, -R32.reuse ;  /* 0x000000061fcc7c23 */ /* 0x100fe20008010820 */
[----:B------:R-:W-:Y:S01]  /*6270*/  LOP3.LUT R24, R20, 0xfffffff0, RZ, 0xc0, !PT ;  /* 0xfffffff014187812 */ /* 0x000fe200078ec0ff */
[--C-:B------:R-:W-:Y:S01]  /*6280*/  FFMA.FTZ R201, R26, UR6, -R32.reuse ;  /* 0x000000061ac97c23 */ /* 0x100fe20008010820 */
[----:B------:R-:W-:Y:S01]  /*6290*/  LEA.HI R56, R56, R23, RZ, 0x5 ;  /* 0x0000001738387211 */ /* 0x000fe200078f28ff */
[----:B------:R-:W-:Y:S01]  /*62a0*/  FFMA.FTZ R203, R30, UR6, -R32 ;  /* 0x000000061ecb7c23 */ /* 0x000fe20008010820 */
[----:B------:R-:W-:Y:S01]  /*62b0*/  SHF.R.U32.HI R31, RZ, 0x1, R20 ;  /* 0x00000001ff1f7819 */ /* 0x000fe20000011614 */
[----:B------:R-:W-:-:S02]  /*62c0*/  IMAD.IADD R24, R23, 0x1, -R24 ;  /* 0x0000000117187824 */ /* 0x000fc400078e0a18 */
[--C-:B------:R-:W-:Y:S01]  /*62d0*/  FFMA.FTZ R205, R34, UR6, -R32.reuse ;  /* 0x0000000622cd7c23 */ /* 0x100fe20008010820 */
[----:B------:R-:W-:Y:S02]  /*62e0*/  IMAD.SHL.U32 R56, R56, 0x20, RZ ;  /* 0x0000002038387824 */ /* 0x000fe400078e00ff */
[----:B------:R-:W-:Y:S01]  /*62f0*/  FFMA.FTZ R206, R35, UR6, -R32 ;  /* 0x0000000623ce7c23 */ /* 0x000fe20008010820 */
[----:B------:R-:W-:Y:S01]  /*6300*/  @!P2 VIADD R20, R195, 0x38840 ;  /* 0x00038840c314a836 */ /* 0x000fe20000000000 */
[----:B------:R-:W-:Y:S01]  /*6310*/  SHF.R.S32.HI R25, RZ, 0x1f, R24 ;  /* 0x0000001fff197819 */ /* 0x000fe20000011418 */
[--C-:B------:R-:W-:Y:S01]  /*6320*/  FFMA.FTZ R207, R38, UR6, -R32.reuse ;  /* 0x0000000626cf7c23 */ /* 0x100fe20008010820 */
[----:B------:R-:W-:Y:S01]  /*6330*/  LOP3.LUT R56, R56, 0x7ffffc00, RZ, 0xc0, !PT ;  /* 0x7ffffc0038387812 */ /* 0x000fe200078ec0ff */
        /* <DEDUP_REMOVED lines=9> */
[----:B------:R-:W-:Y:S01]  /*63d0*/  FFMA.FTZ R214, R29, UR6, -R32 ;  /* 0x000000061dd67c23 */ /* 0x000fe20008010820 */
[----:B------:R-:W-:Y:S01]  /*63e0*/  IMAD.IADD R27, R24, 0x1, -R27 ;  /* 0x00000001181b7824 */ /* 0x000fe200078e0a1b */
[----:B------:R-:W-:Y:S01]  /*63f0*/  LOP3.LUT R25, R25, 0x7ffffe00, RZ, 0xc0, !PT ;  /* 0x7ffffe0019197812 */ /* 0x000fe200078ec0ff */
[----:B------:R-:W-:Y:S01]  /*6400*/  MUFU.EX2 R198, R198 ;  /* 0x000000c600c67308 */ /* 0x000fe20000000800 */
[----:B0-----:R-:W-:Y:S01]  /*6410*/  F2FP.BF16.F32.PACK_AB R160, R179, R178 ;  /* 0x000000b2b3a0723e */ /* 0x001fe200000010ff */
[C---:B------:R-:W-:Y:S01]  /*6420*/  IMAD.SHL.U32 R24, R27.reuse, 0x40, RZ ;  /* 0x000000401b187824 */ /* 0x040fe200078e00ff */
[C---:B------:R-:W-:Y:S01]  /*6430*/  LOP3.LUT P4, RZ, R27.reuse, 0x4, RZ, 0xc0, !PT ;  /* 0x000000041bff7812 */ /* 0x040fe2000788c0ff */
[----:B------:R-:W-:Y:S01]  /*6440*/  FADD.FTZ R178, R178, R177 ;  /* 0x000000b1b2b27221 */ /* 0x000fe20000010000 */
[----:B------:R-:W-:-:S02]  /*6450*/  LOP3.LUT P3, RZ, R27, 0x2, RZ, 0xc0, !PT ;  /* 0x000000021bff7812 */ /* 0x000fc4000786c0ff */
[----:B------:R-:W-:Y:S01]  /*6460*/  LOP3.LUT R24, R24, 0x1c0, RZ, 0xc0, !PT ;  /* 0x000001c018187812 */ /* 0x000fe200078ec0ff */
[----:B------:R-:W0:Y:S01]  /*6470*/  MUFU.EX2 R199, R199 ;  /* 0x000000c700c77308 */ /* 0x000e220000000800 */
[----:B------:R-:W-:Y:S01]  /*6480*/  SEL R185, R185, 0xffffffe0, !P3 ;  /* 0xffffffe0b9b97807 */ /* 0x000fe20005800000 */
[----:B------:R-:W-:Y:S01]  /*6490*/  FADD.FTZ R179, R179, R178 ;  /* 0x000000b2b3b37221 */ /* 0x000fe20000010000 */
[----:B------:R-:W-:Y:S02]  /*64a0*/  LOP3.LUT R31, R24, 0x8, R31, 0xf8, !PT ;  /* 0x00000008181f7812 */ /* 0x000fe400078ef81f */
[----:B------:R-:W-:Y:S02]  /*64b0*/  SHF.R.U32.HI R24, RZ, 0x3, R24 ;  /* 0x00000003ff187819 */ /* 0x000fe40000011618 */
[----:B------:R-:W-:Y:S01]  /*64c0*/  @!P2 IADD3 R21, R195, 0x38860, RZ ;  /* 0x00038860c315a810 */ /* 0x000fe20007ffe0ff */
[----:B------:R-:W-:Y:S01]  /*64d0*/  MUFU.EX2 R201, R201 ;  /* 0x000000c900c97308 */ /* 0x000fe20000000800 */
[----:B------:R-:W-:-:S02]  /*64e0*/  LOP3.LUT R24, R31, R24, RZ, 0x3c, !PT ;  /* 0x000000181f187212 */ /* 0x000fc400078e3cff */
[----:B------:R-:W-:Y:S02]  /*64f0*/  @!P2 PRMT R21, RZ, 0x654, R21 ;  /* 0x00000654ff15a816 */ /* 0x000fe40000000015 */
[----:B------:R-:W-:-:S03]  /*6500*/  IADD3 R24, R24, R25, R56 ;  /* 0x0000001918187210 */ /* 0x000fc60007ffe038 */
[----:B------:R-:W1:Y:S01]  /*6510*/  MUFU.EX2 R202, R202 ;  /* 0x000000ca00ca7308 */ /* 0x000e620000000800 */
[----:B0-----:R-:W-:Y:S01]  /*6520*/  F2FP.BF16.F32.PACK_AB R153, R199, R198 ;  /* 0x000000c6c799723e */ /* 0x001fe200000010ff */
[----:B------:R-:W-:Y:S01]  /*6530*/  IMAD R184, R24, 0x2, R195 ;  /* 0x0000000218b87824 */ /* 0x000fe200078e02c3 */
[----:B------:R-:W-:Y:S01]  /*6540*/  @!P2 PRMT R24, RZ, 0x654, R20 ;  /* 0x00000654ff18a816 */ /* 0x000fe20000000014 */
[----:B------:R-:W-:Y:S02]  /*6550*/  FADD.FTZ R198, R198, R199 ;  /* 0x000000c7c6c67221 */ /* 0x000fe40000010000 */
[C---:B------:R-:W-:Y:S01]  /*6560*/  VIADD R187, R184.reuse, 0x36400 ;  /* 0x00036400b8bb7836 */ /* 0x040fe20000000000 */
[----:B------:R0:W-:Y:S01]  /*6570*/  @!P2 SYNCS.ARRIVE.TRANS64.RED.A1T0 RZ, [R24+URZ], RZ ;  /* 0x000000ff18ffa9a7 */ /* 0x0001e2000810043f */
[----:B------:R-:W-:Y:S01]  /*6580*/  MUFU.EX2 R203, R203 ;  /* 0x000000cb00cb7308 */ /* 0x000fe20000000800 */
[----:B------:R-:W-:Y:S02]  /*6590*/  VIADD R20, R184, 0x36440 ;  /* 0x00036440b8147836 */ /* 0x000fe40000000000 */
[----:B------:R-:W-:-:S02]  /*65a0*/  @P4 VIADD R20, R187, 0xffffffc0 ;  /* 0xffffffc0bb144836 */ /* 0x000fc40000000000 */
[----:B------:R-:W-:Y:S02]  /*65b0*/  IMAD.IADD R187, R187, 0x1, R185 ;  /* 0x00000001bbbb7824 */ /* 0x000fe400078e02b9 */
[----:B------:R-:W-:Y:S01]  /*65c0*/  IMAD.IADD R185, R185, 0x1, R20 ;  /* 0x00000001b9b97824 */ /* 0x000fe200078e0214 */
[----:B------:R-:W2:Y:S01]  /*65d0*/  MUFU.EX2 R204, R204 ;  /* 0x000000cc00cc7308 */ /* 0x000ea20000000800 */
[----:B-1----:R-:W-:Y:S01]  /*65e0*/  F2FP.BF16.F32.PACK_AB R155, R202, R201 ;  /* 0x000000c9ca9b723e */ /* 0x002fe200000010ff */
[----:B------:R-:W-:Y:S01]  /*65f0*/  BAR.SYNC.DEFER_BLOCKING 0xf, 0x100 ;  /* 0x03c4000000007b1d */ /* 0x000fe20000010000 */
[----:B------:R-:W-:Y:S01]  /*6600*/  FADD.FTZ R201, R201, R198 ;  /* 0x000000c6c9c97221 */ /* 0x000fe20000010000 */
[----:B------:R-:W-:-:S03]  /*6610*/  VIADD R198, R22, 0xfffffffe ;  /* 0xfffffffe16c67836 */ /* 0x000fc60000000000 */
[----:B------:R-:W-:Y:S01]  /*6620*/  FADD.FTZ R202, R202, R201 ;  /* 0x000000c9caca7221 */ /* 0x000fe20000010000 */
[----:B------:R-:W-:Y:S08]  /*6630*/  MUFU.EX2 R205, R205 ;  /* 0x000000cd00cd7308 */ /* 0x000ff00000000800 */
[----:B------:R-:W1:Y:S01]  /*6640*/  MUFU.EX2 R206, R206 ;  /* 0x000000ce00ce7308 */ /* 0x000e620000000800 */
[----:B--2---:R-:W-:Y:S01]  /*6650*/  F2FP.BF16.F32.PACK_AB R157, R204, R203 ;  /* 0x000000cbcc9d723e */ /* 0x004fe200000010ff */
[----:B------:R-:W-:-:S04]  /*6660*/  FADD.FTZ R203, R203, R202 ;  /* 0x000000cacbcb7221 */ /* 0x000fc80000010000 */
[----:B------:R-:W-:Y:S02]  /*6670*/  FADD.FTZ R204, R204, R203 ;  /* 0x000000cbcccc7221 */ /* 0x000fe40000010000 */
[----:B------:R-:W-:Y:S01]  /*6680*/  MUFU.EX2 R180, R180 ;  /* 0x000000b400b47308 */ /* 0x000fe20000000800 */
[----:B------:R2:W-:Y:S07]  /*6690*/  STSM.16.M88.4 [R184+0x36400], R152 ;  /* 0x03640098b8007844 */ /* 0x0005ee0000000200 */
[----:B------:R-:W3:Y:S01]  /*66a0*/  MUFU.EX2 R181, R181 ;  /* 0x000000b500b57308 */ /* 0x000ee20000000800 */
[----:B-1----:R-:W-:Y:S01]  /*66b0*/  F2FP.BF16.F32.PACK_AB R159, R206, R205 ;  /* 0x000000cdce9f723e */ /* 0x002fe200000010ff */
        /* <DEDUP_REMOVED lines=17> */
[----:B------:R1:W-:Y:S01]  /*67d0*/  STSM.16.M88.4 [R20], R160 ;  /* 0x000000a014007844 */ /* 0x0003e20000000200 */
[----:B------:R-:W-:Y:S01]  /*67e0*/  FADD.FTZ R210, R210, R209 ;  /* 0x000000d1d2d27221 */ /* 0x000fe20000010000 */
[----:B------:R-:W-:Y:S08]  /*67f0*/  MUFU.EX2 R183, R183 ;  /* 0x000000b700b77308 */ /* 0x000ff00000000800 */
[----:B------:R-:W3:Y:S01]  /*6800*/  MUFU.EX2 R200, R200 ;  /* 0x000000c800c87308 */ /* 0x000ee20000000800 */
[----:B----4-:R-:W-:Y:S01]  /*6810*/  F2FP.BF16.F32.PACK_AB R164, R197, R182 ;  /* 0x000000b6c5a4723e */ /* 0x010fe200000010ff */
[----:B------:R-:W-:-:S04]  /*6820*/  FADD.FTZ R182, R182, R181 ;  /* 0x000000b5b6b67221 */ /* 0x000fc80000010000 */
[----:B------:R-:W-:Y:S02]  /*6830*/  FADD.FTZ R182, R197, R182 ;  /* 0x000000b6c5b67221 */ /* 0x000fe40000010000 */
[----:B------:R-:W-:Y:S08]  /*6840*/  MUFU.EX2 R23, R23 ;  /* 0x0000001700177308 */ /* 0x000ff00000000800 */
[----:B------:R-:W4:Y:S01]  /*6850*/  MUFU.EX2 R212, R212 ;  /* 0x000000d400d47308 */ /* 0x000f220000000800 */
[----:B---3--:R-:W-:-:S07]  /*6860*/  F2FP.BF16.F32.PACK_AB R166, R200, R183 ;  /* 0x000000b7c8a6723e */ /* 0x008fce00000010ff */
[----:B------:R-:W-:Y:S08]  /*6870*/  MUFU.EX2 R211, R211 ;  /* 0x000000d300d37308 */ /* 0x000ff00000000800 */
[----:B------:R-:W3:Y:S01]  /*6880*/  MUFU.EX2 R214, R214 ;  /* 0x000000d600d67308 */ /* 0x000ee20000000800 */
[----:B----4-:R-:W-:Y:S01]  /*6890*/  F2FP.BF16.F32.PACK_AB R165, R212, R23 ;  /* 0x00000017d4a5723e */ /* 0x010fe200000010ff */
[----:B------:R-:W-:-:S04]  /*68a0*/  FADD.FTZ R23, R23, R210 ;  /* 0x000000d217177221 */ /* 0x000fc80000010000 */
[----:B------:R-:W-:Y:S01]  /*68b0*/  FADD.FTZ R212, R212, R23 ;  /* 0x00000017d4d47221 */ /* 0x000fe20000010000 */
[----:B------:R-:W-:Y:S01]  /*68c0*/  IMAD.MOV.U32 R23, RZ, RZ, RZ ;  /* 0x000000ffff177224 */ /* 0x000fe200078e00ff */
[----:B---3--:R-:W-:Y:S02]  /*68d0*/  F2FP.BF16.F32.PACK_AB R167, R214, R211 ;  /* 0x000000d3d6a7723e */ /* 0x008fe400000010ff */
[----:B------:R-:W-:-:S03]  /*68e0*/  FADD.FTZ R211, R211, R212 ;  /* 0x000000d4d3d37221 */ /* 0x000fc60000010000 */
[----:B------:R1:W-:Y:S01]  /*68f0*/  STSM.16.M88.4 [R185], R164 ;  /* 0x000000a4b9007844 */ /* 0x0003e20000000200 */
[----:B0-----:R-:W-:Y:S01]  /*6900*/  WARPGROUP.ARRIVE ;  /* 0x00000000000079c5 */ /* 0x001fe20000000000 */
        /* <DEDUP_REMOVED lines=21> */
[----:B------:R-:W-:Y:S01]  /*6a60*/  HGMMA.64x256x16.F32.BF16 R24, R164, gdesc[UR8].tnspB, R24, gsb0 ;  /* 0x43e00008a4187df0 */ /* 0x000fe20008001818 */
[----:B------:R-:W-:Y:S02]  /*6a70*/  @UP0 ULDC UR10, c[0x0][0x44c] ;  /* 0x00011300000a0ab9 */ /* 0x000fe40000000800 */
[----:B------:R-:W-:-:S04]  /*6a80*/  UIMAD.WIDE.U32 UR10, UR60, UR10, URZ ;  /* 0x0000000a3c0a72a5 */ /* 0x000fc8000f8e003f */
[----:B------:R-:W-:-:S04]  /*6a90*/  @UP0 USHF.R.U32.HI UR60, URZ, UR14, UR11 ;  /* 0x0000000e3f3c0299 */ /* 0x000fc8000801160b */
[----:B------:R-:W-:-:S04]  /*6aa0*/  UIADD3 UR60, UR7, UR60, URZ ;  /* 0x0000003c073c7290 */ /* 0x000fc8000fffe03f */
[----:B------:R-:W-:-:S04]  /*6ab0*/  USHF.R.S32.HI UR7, URZ, 0x1f, UR60 ;  /* 0x0000001f3f077899 */ /* 0x000fc8000801143c */
[----:B------:R-:W-:-:S04]  /*6ac0*/  ULEA.HI UR7, UR7, UR60, URZ, 0x6 ;  /* 0x0000003c07077291 */ /* 0x000fc8000f8f303f */
[----:B------:R-:W-:-:S04]  /*6ad0*/  USHF.R.S32.HI UR7, URZ, 0x6, UR7 ;  /* 0x000000063f077899 */ /* 0x000fc80008011407 */
[----:B------:R-:W-:-:S04]  /*6ae0*/  UISETP.LT.AND UP1, UPT, UR61, UR7, UPT ;  /* 0x000000073d00728c */ /* 0x000fc8000bf21270 */
[----:B------:R-:W-:-:S03]  /*6af0*/  USEL UR10, UR61, UR7, !UP1 ;  /* 0x000000073d0a7287 */ /* 0x000fc6000c800000 */
[----:B------:R-:W-:-:S03]  /*6b00*/  UMOV UR61, URZ ;  /* 0x0000003f003d7c82 */ /* 0x000fc60008000000 */
[----:B------:R-:W-:Y:S01]  /*6b10*/  ISETP.GE.AND P3, PT, R198, UR10, PT ;  /* 0x0000000ac6007c0c */ /* 0x000fe2000bf66270 */
[----:B------:R-:W-:Y:S01]  /*6b20*/  IMAD.U32 R201, RZ, RZ, UR10 ;  /* 0x0000000affc97e24 */ /* 0x000fe2000f8e00ff */
        /* <DEDUP_REMOVED lines=9> */
[----:B------:R0:W-:Y:S02]  /*6bc0*/  @!P2 SYNCS.ARRIVE.TRANS64.RED.A1T0 RZ, [R21+URZ], RZ ;  /* 0x000000ff15ffa9a7 */ /* 0x0001e4000810043f */
[----:B0-----:R-:W-:-:S04]  /*6bd0*/  FADD.FTZ R21, R183, R182 ;  /* 0x000000b6b7157221 */ /* 0x001fc80000010000 */
[----:B------:R-:W-:Y:S01]  /*6be0*/  FADD.FTZ R21, R200, R21 ;  /* 0x00000015c8157221 */ /* 0x000fe20000010000 */
[----:B-1----:R-:W-:Y:S06]  /*6bf0*/  @!P3 BRA `(.L_x_7390) ;  /* 0x000000340090b947 */ /* 0x002fec0003800000 */
[----:B------:R-:W-:Y:S01]  /*6c00*/  IMAD.MOV.U32 R199, RZ, RZ, R169 ;  /* 0x000000ffffc77224 */ /* 0x000fe200078e00a9 */
[----:B------:R-:W-:Y:S01]  /*6c10*/  UMOV UR61, URZ ;  /* 0x0000003f003d7c82 */ /* 0x000fe20008000000 */
[----:B------:R-:W-:Y:S01]  /*6c20*/  IMAD.MOV.U32 R200, RZ, RZ, R168 ;  /* 0x000000ffffc87224 */ /* 0x000fe200078e00a8 */
[----:B------:R-:W-:Y:S01]  /*6c30*/  ULDC UR60, c[0x0][0xad0] ;  /* 0x0002b400003c7ab9 */ /* 0x000fe20000000800 */
[----:B------:R-:W-:-:S07]  /*6c40*/  IMAD.MOV.U32 R202, RZ, RZ, RZ ;  /* 0x000000ffffca7224 */ /* 0x000fce00078e00ff */
.L_x_7399:
[----:B------:R-:W-:-:S05]  /*6c50*/  VIADD R23, R202, 0x1 ;  /* 0x00000001ca177836 */ /* 0x000fca0000000000 */
[----:B------:R-:W-:-:S04]  /*6c60*/  ISETP.NE.AND P3, PT, R23, 0x2, PT ;  /* 0x000000021700780c */ /* 0x000fc80003f65270 */
[----:B------:R-:W-:Y:S02]  /*6c70*/  SEL R152, RZ, 0x1, P3 ;  /* 0x00000001ff987807 */ /* 0x000fe40001800000 */
[----:B------:R-:W-:Y:S02]  /*6c80*/  SEL R23, R23, RZ, P3 ;  /* 0x000000ff17177207 */ /* 0x000fe40001800000 */
[----:B------:R-:W-:-:S13]  /*6c90*/  R2UR UR6, R152 ;  /* 0x00000000980672ca */ /* 0x000fda00000e0000 */
[----:B------:R-:W-:Y:S01]  /*6ca0*/  ULOP3.LUT UR61, UR61, UR6, URZ, 0x3c, !UPT ;  /* 0x000000063d3d7292 */ /* 0x000fe2000f8e3c3f */
[----:B--2---:R-:W-:Y:S11]  /*6cb0*/  @!P0 BRA `(.L_x_7391) ;  /* 0x0000000000048947 */ /* 0x004ff60003800000 */
[----:B------:R-:W-:Y:S01]  /*6cc0*/  BPT.TRAP 0x1 ;  /* 0x000000040000795c */ /* 0x000fe20000300000 */
.L_x_7391:
[----:B------:R-:W-:Y:S02]  /*6cd0*/  IMAD.U32 R204, RZ, RZ, UR61 ;  /* 0x0000003dffcc7e24 */ /* 0x000fe4000f8e00ff */
[----:B------:R-:W-:-:S03]  /*6ce0*/  IMAD R197, R23, 0x8, R195 ;  /* 0x0000000817c57824 */ /* 0x000fc600078e02c3 */
[----:B------:R-:W-:-:S04]  /*6cf0*/  SHF.L.U32 R204, R204, 0x1f, RZ ;  /* 0x0000001fcccc7819 */ /* 0x000fc800000006ff */
[----:B------:R0:W1:Y:S01]  /*6d00*/  SYNCS.PHASECHK.TRANS64.TRYWAIT P3, [R197+URZ+0x38830], R204 ;  /* 0x038830ccc50075a7 */ /* 0x000062000806017f */
[----:B------:R-:W-:Y:S05]  /*6d10*/  @!P0 BRA `(.L_x_7392) ;  /* 0x0000000000048947 */ /* 0x000fea0003800000 */
[----:B------:R-:W-:Y:S01]  /*6d20*/  BPT.TRAP 0x1 ;  /* 0x000000040000795c */ /* 0x000fe20000300000 */
.L_x_7392:
[----:B------:R-:W-:Y:S01]  /*6d30*/  IMAD R203, R23, 0x200, R188 ;  /* 0x0000020017cb7824 */ /* 0x000fe200078e02bc */
[----:B-1----:R-:W-:Y:S06]  /*6d40*/  @P3 BRA `(.L_x_7393) ;  /* 0x0000000000083947 */ /* 0x002fec0003800000 */
[----:B------:R-:W1:Y:S02]  /*6d50*/  SYNCS.PHASECHK.TRANS64.TRYWAIT P3, [R197+URZ+0x38830], R204 ;  /* 0x038830ccc50075a7 */ /* 0x000e64000806017f */
[----:B-1----:R-:W-:Y:S05]  /*6d60*/  @!P3 BRA `(.L_x_7394) ;  /* 0x000000f00028b947 */ /* 0x002fea0003800000 */
.L_x_7393:
        /* <DEDUP_REMOVED lines=49> */
.L_x_7395:
[----:B------:R2:W3:Y:S01]  /*7080*/  SYNCS.PHASECHK.TRANS64.TRYWAIT P3, [R197+URZ+0x38850], R204 ;  /* 0x038850ccc50075a7 */ /* 0x0004e2000806017f */
[----:B------:R-:W-:Y:S05]  /*7090*/  @!P0 BRA `(.L_x_7396) ;  /* 0x0000000000048947 */ /* 0x000fea0003800000 */
[----:B------:R-:W-:Y:S01]  /*70a0*/  BPT.TRAP 0x1 ;  /* 0x000000040000795c */ /* 0x000fe20000300000 */
.L_x_7396:
[----:B---3--:R-:W-:Y:S05]  /*70b0*/  @P3 BRA `(.L_x_7397) ;  /* 0x0000000000083947 */ /* 0x008fea0003800000 */
[----:B------:R-:W3:Y:S02]  /*70c0*/  SYNCS.PHASECHK.TRANS64.TRYWAIT P3, [R197+URZ+0x38850], R204 ;  /* 0x038850ccc50075a7 */ /* 0x000ee4000806017f */
[----:B---3--:R-:W-:Y:S05]  /*70d0*/  @!P3 BRA `(.L_x_7398) ;  /* 0x000000ec0060b947 */ /* 0x008fea0003800000 */
.L_x_7397:
        /* <DEDUP_REMOVED lines=36> */
[----:B------:R-:W-:-:S04]  /*7320*/  IMAD R220, R23, 0x1000, R190 ;  /* 0x0000100017dc7824 */ /* 0x000fc800078e02be */
[----:B------:R-:W-:Y:S02]  /*7330*/  VIADD R221, R220, 0x80 ;  /* 0x00000080dcdd7836 */ /* 0x000fe40000000000 */
[----:B------:R-:W-:Y:S01]  /*7340*/  UMOV UR54, UR6 ;  /* 0x0000000600367c82 */ /* 0x000fe20008000000 */
[----:B------:R-:W-:Y:S01]  /*7350*/  R2UR UR6, R204 ;  /* 0x00000000cc0672ca */ /* 0x000fe200000e0000 */
[----:B------:R-:W-:-:S12]  /*7360*/  VIADD R204, R203, 0x6 ;  /* 0x00000006cbcc7836 */ /* 0x000fd80000000000 */
        /* <DEDUP_REMOVED lines=27> */
[C---:B------:R-:W-:Y:S01]  /*7520*/  VIADD R204, R203.reuse, 0x602 ;  /* 0x00000602cbcc7836 */ /* 0x040fe20000000000 */
[----:B------:R-:W-:-:S04]  /*7530*/  IADD3 R207, R203, 0x800, RZ ;  /* 0x00000800cbcf7810 */ /* 0x000fc80007ffe0ff */
[----:B------:R-:W-:Y:S01]  /*7540*/  R2UR UR46, R204 ;  /* 0x00000000cc2e72ca */ /* 0x000fe200000e0000 */
[----:B------:R-:W-:-:S05]  /*7550*/  VIADD R204, R203, 0x604 ;  /* 0x00000604cbcc7836 */ /* 0x000fca0000000000 */
[----:B------:R-:W-:Y:S01]  /*7560*/  R2UR UR50, R204 ;  /* 0x00000000cc3272ca */ /* 0x000fe200000e0000 */
[----:B------:R-:W-:-:S05]  /*7570*/  VIADD R204, R203, 0x606 ;  /* 0x00000606cbcc7836 */ /* 0x000fca0000000000 */
[----:B------:R-:W-:Y:S02]  /*7580*/  R2UR UR54, R204 ;  /* 0x00000000cc3672ca */ /* 0x000fe400000e0000 */
[----:B------:R-:W0:Y:S02]  /*7590*/  SHFL.IDX PT, R204, R208, RZ, 0x1f ;  /* 0x00001fffd0cc7589 */ /* 0x000e2400000e0000 */
[----:B0-----:R-:W-:-:S04]  /*75a0*/  ISETP.GT.AND P3, PT, R204, 0x7f, PT ;  /* 0x0000007fcc00780c */ /* 0x001fc80003f64270 */
        /* <DEDUP_REMOVED lines=10> */
[----:B------:R-:W-:-:S05]  /*7650*/  IMAD.MOV.U32 R205, RZ, RZ, 0x4 ;  /* 0x00000004ffcd7424 */ /* 0x000fca00078e00ff */
        /* <DEDUP_REMOVED lines=8> */
[----:B------:R-:W-:Y:S01]  /*76e0*/  @UP0 ULDC UR6, c[0x0][0x44c] ;  /* 0x0001130000060ab9 */ /* 0x000fe20000000800 */
[----:B------:R-:W-:Y:S01]  /*76f0*/  ULDC UR7, c[0x0][0x288] ;  /* 0x0000a20000077ab9 */ /* 0x000fe20000000800 */
[----:B------:R-:W-:Y:S02]  /*7700*/  WARPGROUP.DEPBAR.LE gsb0, 0x0 ;  /* 0x00008000000079c5 */ /* 0x000fe40000010000 */
[----:B------:R-:W-:-:S06]  /*7710*/  WARPGROUP.ARRIVE ;  /* 0x00000000000079c5 */ /* 0x000fcc0000000000 */
[----:B------:R-:W-:Y:S01]  /*7720*/  HGMMA.64x64x16.F32.BF16 R152, gdesc[UR8], R152, gsb0 ;  /* 0x00e00000089879f0 */ /* 0x000fe20008001898 */
[----:B------:R-:W-:Y:S01]  /*7730*/  ULDC UR11, c[0x0][0x2f0] ;  /* 0x0000bc00000b7ab9 */ /* 0x000fe20000000800 */
        /* <DEDUP_REMOVED lines=151> */
[----:B------:R-:W-:-:S05]  /*80b0*/  VIADD R207, R203, 0xe00 ;  /* 0x00000e00cbcf7836 */ /* 0x000fca0000000000 */
        /* <DEDUP_REMOVED lines=41> */
[----:B------:R-:W-:Y:S01]  /*8350*/  @P1 IMAD.HI.U32 R203, R186, UR6, RZ ;  /* 0x00000006bacb1c27 */ /* 0x000fe2000f8e00ff */
[----:B------:R-:W-:-:S03]  /*8360*/  @UP0 ULDC UR6, c[0x0][0x450] ;  /* 0x0001140000060ab9 */ /* 0x000fc60000000800 */
[----:B------:R-:W-:Y:S01]  /*8370*/  IMAD.MOV.U32 R206, RZ, RZ, R186 ;  /* 0x000000ffffce7224 */ /* 0x000fe200078e00ba */
[----:B------:R-:W-:Y:S01]  /*8380*/  @P1 SHF.R.U32.HI R206, RZ, UR6, R203 ;  /* 0x00000006ffce1c19 */ /* 0x000fe200080116cb */
[----:B------:R-:W-:-:S04]  /*8390*/  ULDC UR6, c[0x0][0xa80] ;  /* 0x0002a00000067ab9 */ /* 0x000fc80000000800 */
[----:B------:R-:W0:Y:S01]  /*83a0*/  SHFL.IDX PT, R203, R206, RZ, 0x1c1f ;  /* 0x001c1fffcecb7589 */ /* 0x000e2200000e0000 */
        /* <DEDUP_REMOVED lines=16> */
[----:B------:R2:W3:Y:S01]  /*84b0*/  MUFU.TANH R205, R152 ;  /* 0x0000009800cd7308 */ /* 0x0004e20000002400 */
[----:B-1----:R-:W-:-:S02]  /*84c0*/  IMAD.MOV.U32 R153, RZ, RZ, -0x40 ;  /* 0xffffffc0ff997424 */ /* 0x002fc400078e00ff */
[----:B------:R-:W-:Y:S01]  /*84d0*/  FMUL.FTZ R181, R181, UR60 ;  /* 0x0000003cb5b57c20 */ /* 0x000fe20008410000 */
[----:B------:R-:W-:Y:S01]  /*84e0*/  FMUL.FTZ R155, R155, UR60 ;  /* 0x0000003c9b9b7c20 */ /* 0x000fe20008410000 */
[----:B------:R-:W-:Y:S01]  /*84f0*/  FMUL.FTZ R213, R167, UR60 ;  /* 0x0000003ca7d57c20 */ /* 0x000fe20008410000 */
[----:B------:R-:W-:Y:S01]  /*8500*/  FMUL.FTZ R214, R170, UR60 ;  /* 0x0000003caad67c20 */ /* 0x000fe20008410000 */
[----:B------:R-:W-:Y:S01]  /*8510*/  FMUL.FTZ R171, R171, UR60 ;  /* 0x0000003cabab7c20 */ /* 0x000fe20008410000 */
[----:B------:R-:W-:Y:S01]  /*8520*/  FMUL.FTZ R174, R174, UR60 ;  /* 0x0000003caeae7c20 */ /* 0x000fe20008410000 */
[----:B------:R1:W-:Y:S01]  /*8530*/  MUFU.TANH R208, R157 ;  /* 0x0000009d00d07308 */ /* 0x0003e20000002400 */
[----:B--2---:R-:W-:Y:S02]  /*8540*/  IMAD R152, R198, R153, 0x1 ;  /* 0x00000001c6987424 */ /* 0x004fe400078e0299 */
[----:B------:R-:W-:Y:S01]  /*8550*/  FMUL.FTZ R153, R168, UR60 ;  /* 0x0000003ca8997c20 */ /* 0x000fe20008410000 */
[----:B------:R-:W-:Y:S01]  /*8560*/  FMUL.FTZ R175, R175, UR60 ;  /* 0x0000003cafaf7c20 */ /* 0x000fe20008410000 */
[----:B------:R-:W-:Y:S01]  /*8570*/  FMUL.FTZ R178, R178, UR60 ;  /* 0x0000003cb2b27c20 */ /* 0x000fe20008410000 */
[----:B------:R-:W-:Y:S01]  /*8580*/  FMUL.FTZ R179, R179, UR60 ;  /* 0x0000003cb3b37c20 */ /* 0x000fe20008410000 */
[----:B------:R-:W-:Y:S01]  /*8590*/  FMUL.FTZ R182, R182, UR60 ;  /* 0x0000003cb6b67c20 */ /* 0x000fe20008410000 */
[----:B------:R-:W-:Y:S01]  /*85a0*/  FMUL.FTZ R183, R183, UR60 ;  /* 0x0000003cb7b77c20 */ /* 0x000fe20008410000 */
[----:B------:R2:W4:Y:S01]  /*85b0*/  MUFU.TANH R207, R156 ;  /* 0x0000009c00cf7308 */ /* 0x0005220000002400 */
[----:B-1----:R-:W-:-:S04]  /*85c0*/  IMAD.IADD R157, R152, 0x1, -R193 ;  /* 0x00000001989d7824 */ /* 0x002fc800078e0ac1 */
[----:B------:R-:W-:Y:S01]  /*85d0*/  IMAD R168, R192, UR11, R157 ;  /* 0x0000000bc0a87c24 */ /* 0x000fe2000f8e029d */
[----:B------:R-:W-:Y:S02]  /*85e0*/  UMOV UR11, 0x40000040 ;  /* 0x40000040000b7882 */ /* 0x000fe40000000000 */
[----:B------:R1:W5:Y:S01]  /*85f0*/  MUFU.TANH R209, R160 ;  /* 0x000000a000d17308 */ /* 0x0003620000002400 */
[----:B--2---:R-:W-:Y:S01]  /*8600*/  FMUL.FTZ R156, R172, UR60 ;  /* 0x0000003cac9c7c20 */ /* 0x004fe20008410000 */
[----:B0-----:R-:W-:-:S04]  /*8610*/  IADD3 R152, R203, -UR7, R168 ;  /* 0x80000007cb987c10 */ /* 0x001fc8000fffe0a8 */
[C---:B------:R-:W-:Y:S02]  /*8620*/  ISETP.GT.AND P3, PT, R152.reuse, RZ, PT ;  /* 0x000000ff9800720c */ /* 0x040fe40003f64270 */
[C---:B------:R-:W-:Y:S01]  /*8630*/  ISETP.GT.AND P4, PT, R152.reuse, 0x1, PT ;  /* 0x000000019800780c */ /* 0x040fe20003f84270 */
[----:B------:R-:W0:Y:S01]  /*8640*/  MUFU.TANH R161, R161 ;  /* 0x000000a100a17308 */ /* 0x000e220000002400 */
[----:B---3--:R-:W-:Y:S02]  /*8650*/  FSEL R205, R205, -INF , P3 ;  /* 0xff800000cdcd7808 */ /* 0x008fe40001800000 */
[----:B------:R-:W-:Y:S02]  /*8660*/  ISETP.GT.AND P3, PT, R152, 0x8, PT ;  /* 0x000000089800780c */ /* 0x000fe40003f64270 */
[----:B------:R-:W-:Y:S02]  /*8670*/  FSEL R204, R204, -INF , P4 ;  /* 0xff800000cccc7808 */ /* 0x000fe40002000000 */
[----:B------:R-:W-:Y:S01]  /*8680*/  FMNMX.FTZ R157, R205, R200, !PT ;  /* 0x000000c8cd9d7209 */ /* 0x000fe20007810000 */
[----:B------:R-:W2:Y:S01]  /*8690*/  MUFU.TANH R164, R164 ;  /* 0x000000a400a47308 */ /* 0x000ea20000002400 */
[----:B------:R-:W-:-:S02]  /*86a0*/  ISETP.GT.AND P4, PT, R152, 0x9, PT ;  /* 0x000000099800780c */ /* 0x000fc40003f84270 */
[----:B----4-:R-:W-:Y:S02]  /*86b0*/  FSEL R172, R207, -INF , P3 ;  /* 0xff800000cfac7808 */ /* 0x010fe40001800000 */
[----:B------:R-:W-:Y:S02]  /*86c0*/  FMNMX.FTZ R157, R204, R157, !PT ;  /* 0x0000009dcc9d7209 */ /* 0x000fe40007810000 */
[----:B------:R-:W-:Y:S01]  /*86d0*/  ISETP.GT.AND P3, PT, R152, 0x10, PT ;  /* 0x000000109800780c */ /* 0x000fe20003f64270 */
[----:B------:R3:W-:Y:S01]  /*86e0*/  MUFU.TANH R210, R153 ;  /* 0x0000009900d27308 */ /* 0x0007e20000002400 */
[----:B-1----:R-:W-:Y:S02]  /*86f0*/  FMNMX.FTZ R160, R172, R157, !PT ;  /* 0x0000009daca07209 */ /* 0x002fe40007810000 */
[----:B-----5:R-:W-:Y:S02]  /*8700*/  FSEL R203, R209, -INF , P3 ;  /* 0xff800000d1cb7808 */ /* 0x020fe40001800000 */
[----:B------:R-:W-:-:S03]  /*8710*/  ISETP.GT.AND P3, PT, R152, 0x18, PT ;  /* 0x000000189800780c */ /* 0x000fc60003f64270 */
[----:B------:R-:W1:Y:S01]  /*8720*/  MUFU.TANH R165, R165 ;  /* 0x000000a500a57308 */ /* 0x000e620000002400 */
[----:B---3--:R-:W-:Y:S01]  /*8730*/  FMUL.FTZ R153, R173, UR60 ;  /* 0x0000003cad997c20 */ /* 0x008fe20008410000 */
[----:B------:R-:W-:Y:S02]  /*8740*/  FSEL R173, R208, -INF , P4 ;  /* 0xff800000d0ad7808 */ /* 0x000fe40002000000 */
[----:B------:R-:W-:Y:S02]  /*8750*/  ISETP.GT.AND P4, PT, R152, 0x11, PT ;  /* 0x000000119800780c */ /* 0x000fe40003f84270 */
[----:B------:R-:W-:Y:S02]  /*8760*/  FMNMX.FTZ R160, R173, R160, !PT ;  /* 0x000000a0ada07209 */ /* 0x000fe40007810000 */
[----:B------:R0:W3:Y:S02]  /*8770*/  MUFU.TANH R211, R169 ;  /* 0x000000a900d37308 */ /* 0x0000e40000002400 */
[----:B------:R-:W-:-:S06]  /*8780*/  FMNMX.FTZ R160, R203, R160, !PT ;  /* 0x000000a0cba07209 */ /* 0x000fcc0007810000 */
[----:B------:R4:W5:Y:S01]  /*8790*/  MUFU.TANH R212, R156 ;  /* 0x0000009c00d47308 */ /* 0x0009620000002400 */
[----:B0-----:R-:W-:Y:S02]  /*87a0*/  FSEL R169, R161, -INF , P4 ;  /* 0xff800000a1a97808 */ /* 0x001fe40002000000 */
[----:B------:R-:W-:-:S05]  /*87b0*/  ISETP.GT.AND P4, PT, R152, 0x19, PT ;  /* 0x000000199800780c */ /* 0x000fca0003f84270 */
[----:B------:R0:W5:Y:S01]  /*87c0*/  MUFU.TANH R207, R153 ;  /* 0x0000009900cf7308 */ /* 0x0001620000002400 */
[----:B----4-:R-:W-:Y:S01]  /*87d0*/  FMUL.FTZ R156, R176, UR60 ;  /* 0x0000003cb09c7c20 */ /* 0x010fe20008410000 */
[----:B--2---:R-:W-:Y:S02]  /*87e0*/  FSEL R176, R164, -INF , P3 ;  /* 0xff800000a4b07808 */ /* 0x004fe40001800000 */
[C---:B------:R-:W-:Y:S02]  /*87f0*/  ISETP.GT.AND P3, PT, R152.reuse, 0x20, PT ;  /* 0x000000209800780c */ /* 0x040fe40003f64270 */
[----:B-1----:R-:W-:Y:S02]  /*8800*/  FSEL R164, R165, -INF , P4 ;  /* 0xff800000a5a47808 */ /* 0x002fe40002000000 */
[----:B------:R1:W2:Y:S01]  /*8810*/  MUFU.TANH R157, R156 ;  /* 0x0000009c009d7308 */ /* 0x0002a20000002400 */
[----:B0-----:R-:W-:Y:S02]  /*8820*/  FMNMX.FTZ R153, R169, R160, !PT ;  /* 0x000000a0a9997209 */ /* 0x001fe40007810000 */
[----:B------:R-:W-:-:S02]  /*8830*/  ISETP.GT.AND P4, PT, R152, 0x21, PT ;  /* 0x000000219800780c */ /* 0x000fc40003f84270 */
[----:B------:R-:W-:Y:S02]  /*8840*/  FMNMX.FTZ R153, R176, R153, !PT ;  /* 0x00000099b0997209 */ /* 0x000fe40007810000 */
[----:B------:R-:W-:Y:S01]  /*8850*/  FSEL R165, R210, -INF , P3 ;  /* 0xff800000d2a57808 */ /* 0x000fe20001800000 */
[----:B------:R0:W4:Y:S01]  /*8860*/  MUFU.TANH R209, R177 ;  /* 0x000000b100d17308 */ /* 0x0001220000002400 */
[----:B-1----:R-:W-:Y:S02]  /*8870*/  FMNMX.FTZ R156, R164, R153, !PT ;  /* 0x00000099a49c7209 */ /* 0x002fe40007810000 */
[----:B------:R-:W-:Y:S02]  /*8880*/  ISETP.GT.AND P3, PT, R152, 0x28, PT ;  /* 0x000000289800780c */ /* 0x000fe40003f64270 */
[----:B---3--:R-:W-:Y:S01]  /*8890*/  FSEL R160, R211, -INF , P4 ;  /* 0xff800000d3a07808 */ /* 0x008fe20002000000 */
[----:B------:R-:W-:Y:S01]  /*88a0*/  FMUL.FTZ R211, R166, UR60 ;  /* 0x0000003ca6d37c20 */ /* 0x000fe20008410000 */
[----:B------:R-:W-:Y:S01]  /*88b0*/  FMNMX.FTZ R153, R165, R156, !PT ;  /* 0x0000009ca5997209 */ /* 0x000fe20007810000 */
[----:B------:R1:W3:Y:S01]  /*88c0*/  MUFU.TANH R210, R180 ;  /* 0x000000b400d27308 */ /* 0x0002e20000002400 */
[----:B------:R-:W-:Y:S01]  /*88d0*/  ISETP.GT.AND P4, PT, R152, 0x29, PT ;  /* 0x000000299800780c */ /* 0x000fe20003f84270 */
[----:B0-----:R-:W-:Y:S01]  /*88e0*/  FMUL.FTZ R177, R154, UR60 ;  /* 0x0000003c9ab17c20 */ /* 0x001fe20008410000 */
[----:B-----5:R-:W-:-:S02]  /*88f0*/  FSEL R161, R212, -INF , P3 ;  /* 0xff800000d4a17808 */ /* 0x020fc40001800000 */
[----:B------:R-:W-:Y:S02]  /*8900*/  FMNMX.FTZ R208, R160, R153, !PT ;  /* 0x00000099a0d07209 */ /* 0x000fe40007810000 */
[C---:B------:R-:W-:Y:S01]  /*8910*/  ISETP.GT.AND P3, PT, R152.reuse, 0x30, PT ;  /* 0x000000309800780c */ /* 0x040fe20003f64270 */
[----:B------:R-:W0:Y:S01]  /*8920*/  MUFU.TANH R181, R181 ;  /* 0x000000b500b57308 */ /* 0x000e220000002400 */
[----:B------:R-:W-:Y:S02]  /*8930*/  FSEL R156, R207, -INF , P4 ;  /* 0xff800000cf9c7808 */ /* 0x000fe40002000000 */
[----:B------:R-:W-:Y:S01]  /*8940*/  FMNMX.FTZ R153, R161, R208, !PT ;  /* 0x000000d0a1997209 */ /* 0x000fe20007810000 */
[----:B------:R-:W-:Y:S01]  /*8950*/  FMUL.FTZ R208, R159, UR60 ;  /* 0x0000003c9fd07c20 */ /* 0x000fe20008410000 */
[----:B------:R-:W-:Y:S01]  /*8960*/  ISETP.GT.AND P4, PT, R152, 0x31, PT ;  /* 0x000000319800780c */ /* 0x000fe20003f84270 */
[----:B------:R-:W5:Y:S01]  /*8970*/  SHFL.IDX PT, R159, R206, 0x1, 0x1c1f ;  /* 0x003c1f00ce9f7f89 */ /* 0x000f6200000e0000 */
[----:B--2---:R-:W-:Y:S01]  /*8980*/  FSEL R157, R157, -INF , P3 ;  /* 0xff8000009d9d7808 */ /* 0x004fe20001800000 */
[----:B------:R-:W2:Y:S01]  /*8990*/  MUFU.TANH R177, R177 ;  /* 0x000000b100b17308 */ /* 0x000ea20000002400 */
[----:B-1----:R-:W-:-:S02]  /*89a0*/  FMNMX.FTZ R180, R156, R153, !PT ;  /* 0x000000999cb47209 */ /* 0x002fc40007810000 */
[----:B------:R-:W-:Y:S02]  /*89b0*/  ISETP.GT.AND P3, PT, R152, 0x38, PT ;  /* 0x000000389800780c */ /* 0x000fe40003f64270 */
[----:B----4-:R-:W-:Y:S01]  /*89c0*/  FSEL R154, R209, -INF , P4 ;  /* 0xff800000d19a7808 */ /* 0x010fe20002000000 */
[----:B------:R-:W-:Y:S01]  /*89d0*/  FMUL.FTZ R209, R162, UR60 ;  /* 0x0000003ca2d17c20 */ /* 0x000fe20008410000 */
[----:B------:R-:W-:Y:S01]  /*89e0*/  FMNMX.FTZ R207, R157, R180, !PT ;  /* 0x000000b49dcf7209 */ /* 0x000fe20007810000 */
[----:B------:R-:W1:Y:S01]  /*89f0*/  MUFU.TANH R155, R155 ;  /* 0x0000009b009b7308 */ /* 0x000e620000002400 */
[----:B------:R-:W-:Y:S02]  /*8a00*/  ISETP.GT.AND P4, PT, R152, 0x39, PT ;  /* 0x000000399800780c */ /* 0x000fe40003f84270 */
[----:B---3--:R-:W-:Y:S01]  /*8a10*/  FSEL R153, R210, -INF , P3 ;  /* 0xff800000d2997808 */ /* 0x008fe20001800000 */
[----:B------:R-:W-:Y:S01]  /*8a20*/  FMUL.FTZ R210, R163, UR60 ;  /* 0x0000003ca3d27c20 */ /* 0x000fe20008410000 */
[----:B------:R-:W-:Y:S01]  /*8a30*/  FMNMX.FTZ R180, R154, R207, !PT ;  /* 0x000000cf9ab47209 */ /* 0x000fe20007810000 */
[----:B------:R-:W-:Y:S01]  /*8a40*/  FMUL.FTZ R207, R158, UR60 ;  /* 0x0000003c9ecf7c20 */ /* 0x000fe20008410000 */
[----:B0-----:R-:W-:Y:S01]  /*8a50*/  FSEL R152, R181, -INF , P4 ;  /* 0xff800000b5987808 */ /* 0x001fe20002000000 */
[----:B------:R-:W-:Y:S01]  /*8a60*/  MUFU.TANH R208, R208 ;  /* 0x000000d000d07308 */ /* 0x000fe20000002400 */
[----:B------:R-:W-:-:S04]  /*8a70*/  FMNMX.FTZ R181, R153, R180, !PT ;  /* 0x000000b499b57209 */ /* 0x000fc80007810000 */
[----:B------:R-:W-:Y:S02]  /*8a80*/  FMNMX.FTZ R181, R152, R181, !PT ;  /* 0x000000b598b57209 */ /* 0x000fe40007810000 */
[----:B-----5:R-:W-:Y:S01]  /*8a90*/  IADD3 R162, R159, -UR7, R168 ;  /* 0x800000079fa27c10 */ /* 0x020fe2000fffe0a8 */
[----:B------:R-:W0:Y:S01]  /*8aa0*/  MUFU.TANH R207, R207 ;  /* 0x000000cf00cf7308 */ /* 0x000e220000002400 */
[----:B------:R-:W-:Y:S01]  /*8ab0*/  R2UR UR7, R201 ;  /* 0x00000000c90772ca */ /* 0x000fe200000e0000 */
[----:B------:R-:W3:Y:S01]  /*8ac0*/  SHFL.BFLY PT, R158, R181, 0x2, 0x1f ;  /* 0x0c401f00b59e7f89 */ /* 0x000ee200000e0000 */
[C---:B------:R-:W-:Y:S02]  /*8ad0*/  ISETP.GT.AND P3, PT, R162.reuse, RZ, PT ;  /* 0x000000ffa200720c */ /* 0x040fe40003f64270 */
[C---:B------:R-:W-:Y:S02]  /*8ae0*/  ISETP.GT.AND P4, PT, R162.reuse, 0x1, PT ;  /* 0x00000001a200780c */ /* 0x040fe40003f84270 */
[----:B--2---:R-:W-:Y:S01]  /*8af0*/  FSEL R166, R177, -INF , P3 ;  /* 0xff800000b1a67808 */ /* 0x004fe20001800000 */
[----:B------:R-:W2:Y:S01]  /*8b00*/  MUFU.TANH R209, R209 ;  /* 0x000000d100d17308 */ /* 0x000ea20000002400 */
[----:B------:R-:W-:-:S02]  /*8b10*/  ISETP.GT.AND P3, PT, R162, 0x8, PT ;  /* 0x00000008a200780c */ /* 0x000fc40003f64270 */
[----:B-1----:R-:W-:Y:S02]  /*8b20*/  FSEL R167, R155, -INF , P4 ;  /* 0xff8000009ba77808 */ /* 0x002fe40002000000 */
[C---:B------:R-:W-:Y:S02]  /*8b30*/  ISETP.GT.AND P4, PT, R162.reuse, 0x9, PT ;  /* 0x00000009a200780c */ /* 0x040fe40003f84270 */
[C---:B------:R-:W-:Y:S01]  /*8b40*/  ISETP.GT.AND P6, PT, R162.reuse, 0x20, PT ;  /* 0x00000020a200780c */ /* 0x040fe20003fc4270 */
[----:B------:R-:W1:Y:S01]  /*8b50*/  MUFU.TANH R210, R210 ;  /* 0x000000d200d27308 */ /* 0x000e620000002400 */
[----:B0-----:R-:W-:Y:S02]  /*8b60*/  FSEL R207, R207, -INF , P3 ;  /* 0xff800000cfcf7808 */ /* 0x001fe40001800000 */
[----:B------:R-:W-:Y:S02]  /*8b70*/  ISETP.GT.AND P3, PT, R162, 0x10, PT ;  /* 0x00000010a200780c */ /* 0x000fe40003f64270 */
[----:B------:R-:W-:-:S02]  /*8b80*/  FSEL R208, R208, -INF , P4 ;  /* 0xff800000d0d07808 */ /* 0x000fc40002000000 */
[----:B------:R-:W-:Y:S01]  /*8b90*/  ISETP.GT.AND P4, PT, R162, 0x11, PT ;  /* 0x00000011a200780c */ /* 0x000fe20003f84270 */
[----:B------:R-:W0:Y:S01]  /*8ba0*/  MUFU.TANH R211, R211 ;  /* 0x000000d300d37308 */ /* 0x000e220000002400 */
[----:B--2---:R-:W-:Y:S02]  /*8bb0*/  FSEL R209, R209, -INF , P3 ;  /* 0xff800000d1d17808 */ /* 0x004fe40001800000 */
[----:B---3--:R-:W-:Y:S02]  /*8bc0*/  FMNMX.FTZ R163, R181, R158, !PT ;  /* 0x0000009eb5a37209 */ /* 0x008fe40007810000 */
[----:B------:R-:W-:Y:S02]  /*8bd0*/  FMNMX.FTZ R158, R166, R199, !PT ;  /* 0x000000c7a69e7209 */ /* 0x000fe40007810000 */
[----:B------:R-:W-:Y:S01]  /*8be0*/  ISETP.GT.AND P3, PT, R162, 0x18, PT ;  /* 0x00000018a200780c */ /* 0x000fe20003f64270 */
[----:B------:R-:W2:Y:S01]  /*8bf0*/  MUFU.TANH R213, R213 ;  /* 0x000000d500d57308 */ /* 0x000ea20000002400 */
[----:B------:R-:W-:Y:S01]  /*8c00*/  FMNMX.FTZ R158, R167, R158, !PT ;  /* 0x0000009ea79e7209 */ /* 0x000fe20007810000 */
[----:B------:R-:W3:Y:S01]  /*8c10*/  SHFL.BFLY PT, R180, R163, 0x1, 0x1f ;  /* 0x0c201f00a3b47f89 */ /* 0x000ee200000e0000 */
[----:B-1----:R-:W-:-:S02]  /*8c20*/  FSEL R210, R210, -INF , P4 ;  /* 0xff800000d2d27808 */ /* 0x002fc40002000000 */
[----:B------:R-:W-:Y:S02]  /*8c30*/  FMNMX.FTZ R155, R207, R158, !PT ;  /* 0x0000009ecf9b7209 */ /* 0x000fe40007810000 */
[----:B------:R-:W-:Y:S01]  /*8c40*/  ISETP.GT.AND P4, PT, R162, 0x19, PT ;  /* 0x00000019a200780c */ /* 0x000fe20003f84270 */
[----:B------:R-:W1:Y:S01]  /*8c50*/  MUFU.TANH R214, R214 ;  /* 0x000000d600d67308 */ /* 0x000e620000002400 */
[----:B------:R-:W-:Y:S02]  /*8c60*/  FMNMX.FTZ R158, R208, R155, !PT ;  /* 0x0000009bd09e7209 */ /* 0x000fe40007810000 */
[----:B0-----:R-:W-:Y:S02]  /*8c70*/  FSEL R211, R211, -INF , P3 ;  /* 0xff800000d3d37808 */ /* 0x001fe40001800000 */
[----:B------:R-:W-:Y:S02]  /*8c80*/  FMNMX.FTZ R155, R209, R158, !PT ;  /* 0x0000009ed19b7209 */ /* 0x000fe40007810000 */
[----:B------:R-:W-:Y:S01]  /*8c90*/  ISETP.GT.AND P3, PT, R162, 0x21, PT ;  /* 0x00000021a200780c */ /* 0x000fe20003f64270 */
[----:B------:R-:W0:Y:S01]  /*8ca0*/  MUFU.TANH R171, R171 ;  /* 0x000000ab00ab7308 */ /* 0x000e220000002400 */
[----:B------:R-:W-:-:S02]  /*8cb0*/  FMNMX.FTZ R158, R210, R155, !PT ;  /* 0x0000009bd29e7209 */ /* 0x000fc40007810000 */
[----:B--2---:R-:W-:Y:S02]  /*8cc0*/  FSEL R213, R213, -INF , P4 ;  /* 0xff800000d5d57808 */ /* 0x004fe40002000000 */
[----:B------:R-:W-:Y:S02]  /*8cd0*/  FMNMX.FTZ R158, R211, R158, !PT ;  /* 0x0000009ed39e7209 */ /* 0x000fe40007810000 */
[----:B------:R-:W-:Y:S01]  /*8ce0*/  ISETP.GT.AND P4, PT, R162, 0x28, PT ;  /* 0x00000028a200780c */ /* 0x000fe20003f84270 */
[----:B------:R-:W2:Y:S01]  /*8cf0*/  MUFU.TANH R174, R174 ;  /* 0x000000ae00ae7308 */ /* 0x000ea20000002400 */
[----:B-1----:R-:W-:Y:S02]  /*8d00*/  FSEL R214, R214, -INF , P6 ;  /* 0xff800000d6d67808 */ /* 0x002fe40003000000 */
[----:B------:R-:W-:Y:S02]  /*8d10*/  FMNMX.FTZ R155, R213, R158, !PT ;  /* 0x0000009ed59b7209 */ /* 0x000fe40007810000 */
[----:B------:R-:W-:-:S02]  /*8d20*/  ISETP.GT.AND P5, PT, R162, 0x29, PT ;  /* 0x00000029a200780c */ /* 0x000fc40003fa4270 */
[----:B------:R-:W-:Y:S01]  /*8d30*/  FMNMX.FTZ R158, R214, R155, !PT ;  /* 0x0000009bd69e7209 */ /* 0x000fe20007810000 */
[----:B------:R-:W1:Y:S01]  /*8d40*/  MUFU.TANH R159, R175 ;  /* 0x000000af009f7308 */ /* 0x000e620000002400 */
[----:B0-----:R-:W-:Y:S02]  /*8d50*/  FSEL R215, R171, -INF , P3 ;  /* 0xff800000abd77808 */ /* 0x001fe40001800000 */
[----:B------:R-:W-:Y:S02]  /*8d60*/  ISETP.GT.AND P6, PT, R162, 0x30, PT ;  /* 0x00000030a200780c */ /* 0x000fe40003fc4270 */
[----:B------:R-:W-:Y:S02]  /*8d70*/  FMNMX.FTZ R155, R215, R158, !PT ;  /* 0x0000009ed79b7209 */ /* 0x000fe40007810000 */
[----:B---3--:R-:W-:Y:S01]  /*8d80*/  FMNMX.FTZ R168, R163, R180, !PT ;  /* 0x000000b4a3a87209 */ /* 0x008fe20007810000 */
[----:B------:R-:W0:Y:S01]  /*8d90*/  MUFU.TANH R178, R178 ;  /* 0x000000b200b27308 */ /* 0x000e220000002400 */
[----:B--2---:R-:W-:-:S02]  /*8da0*/  FSEL R212, R174, -INF , P4 ;  /* 0xff800000aed47808 */ /* 0x004fc40002000000 */
[----:B------:R-:W-:Y:S01]  /*8db0*/  ISETP.GT.AND P4, PT, R162, 0x31, PT ;  /* 0x00000031a200780c */ /* 0x000fe20003f84270 */
[----:B------:R-:W-:Y:S01]  /*8dc0*/  FMUL.FTZ R206, R168, UR6 ;  /* 0x00000006a8ce7c20 */ /* 0x000fe20008410000 */
[----:B------:R-:W-:Y:S02]  /*8dd0*/  FMNMX.FTZ R158, R212, R155, !PT ;  /* 0x0000009bd49e7209 */ /* 0x000fe40007810000 */
[----:B------:R-:W-:Y:S01]  /*8de0*/  FSETP.NEU.FTZ.AND P3, PT, R168, -INF , PT ;  /* 0xff800000a800780b */ /* 0x000fe20003f7d000 */
[----:B------:R-:W2:Y:S01]  /*8df0*/  MUFU.TANH R179, R179 ;  /* 0x000000b300b37308 */ /* 0x000ea20000002400 */
[----:B-1----:R-:W-:Y:S02]  /*8e00*/  FSEL R159, R159, -INF , P5 ;  /* 0xff8000009f9f7808 */ /* 0x002fe40002800000 */
[----:B------:R-:W-:Y:S02]  /*8e10*/  ISETP.GT.AND P5, PT, R162, 0x38, PT ;  /* 0x00000038a200780c */ /* 0x000fe40003fa4270 */
[----:B------:R-:W-:-:S02]  /*8e20*/  FMNMX.FTZ R174, R159, R158, !PT ;  /* 0x0000009e9fae7209 */ /* 0x000fc40007810000 */
[----:B------:R-:W-:Y:S01]  /*8e30*/  FSEL R206, R206, RZ, P3 ;  /* 0x000000ffcece7208 */ /* 0x000fe20001800000 */
[----:B------:R-:W1:Y:S01]  /*8e40*/  MUFU.TANH R182, R182 ;  /* 0x000000b600b67308 */ /* 0x000e620000002400 */
[----:B0-----:R-:W-:-:S03]  /*8e50*/  FSEL R155, R178, -INF , P6 ;  /* 0xff800000b29b7808 */ /* 0x001fc60003000000 */
[--C-:B------:R-:W-:Y:S01]  /*8e60*/  FFMA.FTZ R177, R164, UR6, -R206.reuse ;  /* 0x00000006a4b17c23 */ /* 0x100fe200080108ce */
[----:B------:R-:W-:Y:S01]  /*8e70*/  FMNMX.FTZ R163, R155, R174, !PT ;  /* 0x000000ae9ba37209 */ /* 0x000fe20007810000 */
[--C-:B------:R-:W-:Y:S01]  /*8e80*/  FFMA.FTZ R171, R204, UR6, -R206.reuse ;  /* 0x00000006ccab7c23 */ /* 0x100fe200080108ce */
[--C-:B------:R-:W-:Y:S01]  /*8e90*/  FFMA.FTZ R204, R152, UR6, -R206.reuse ;  /* 0x0000000698cc7c23 */ /* 0x100fe200080108ce */
[----:B------:R-:W0:Y:S01]  /*8ea0*/  MUFU.TANH R183, R183 ;  /* 0x000000b700b77308 */ /* 0x000e220000002400 */
[----:B--2---:R-:W-:Y:S01]  /*8eb0*/  FSEL R158, R179, -INF , P4 ;  /* 0xff800000b39e7808 */ /* 0x004fe20002000000 */
[--C-:B------:R-:W-:Y:S01]  /*8ec0*/  FFMA.FTZ R181, R156, UR6, -R206.reuse ;  /* 0x000000069cb57c23 */ /* 0x100fe200080108ce */
[----:B------:R-:W-:Y:S01]  /*8ed0*/  ISETP.GT.AND P4, PT, R162, 0x39, PT ;  /* 0x00000039a200780c */ /* 0x000fe20003f84270 */
[--C-:B------:R-:W-:Y:S01]  /*8ee0*/  FFMA.FTZ R170, R205, UR6, -R206.reuse ;  /* 0x00000006cdaa7c23 */ /* 0x100fe200080108ce */
[----:B------:R-:W-:Y:S01]  /*8ef0*/  FMNMX.FTZ R175, R158, R163, !PT ;  /* 0x000000a39eaf7209 */ /* 0x000fe20007810000 */
[--C-:B------:R-:W-:Y:S01]  /*8f00*/  FFMA.FTZ R172, R172, UR6, -R206.reuse ;  /* 0x00000006acac7c23 */ /* 0x100fe200080108ce */
[--C-:B------:R-:W-:Y:S01]  /*8f10*/  FFMA.FTZ R173, R173, UR6, -R206.reuse ;  /* 0x00000006adad7c23 */ /* 0x100fe200080108ce */
[--C-:B------:R-:W-:Y:S01]  /*8f20*/  FFMA.FTZ R176, R176, UR6, -R206.reuse ;  /* 0x00000006b0b07c23 */ /* 0x100fe200080108ce */
[----:B-1----:R-:W-:Y:S01]  /*8f30*/  FSEL R162, R182, -INF , P5 ;  /* 0xff800000b6a27808 */ /* 0x002fe20002800000 */
[--C-:B------:R-:W-:Y:S01]  /*8f40*/  FFMA.FTZ R180, R161, UR6, -R206.reuse ;  /* 0x00000006a1b47c23 */ /* 0x100fe200080108ce */
[--C-:B------:R-:W-:Y:S01]  /*8f50*/  FFMA.FTZ R182, R157, UR6, -R206.reuse ;  /* 0x000000069db67c23 */ /* 0x100fe200080108ce */
[----:B------:R-:W-:Y:S01]  /*8f60*/  MUFU.EX2 R170, R170 ;  /* 0x000000aa00aa7308 */ /* 0x000fe20000000800 */
[----:B------:R-:W-:Y:S01]  /*8f70*/  FMNMX.FTZ R174, R162, R175, !PT ;  /* 0x000000afa2ae7209 */ /* 0x000fe20007810000 */
[--C-:B------:R-:W-:Y:S01]  /*8f80*/  FFMA.FTZ R175, R169, UR6, -R206.reuse ;  /* 0x00000006a9af7c23 */ /* 0x100fe200080108ce */
[----:B0-----:R-:W-:Y:S01]  /*8f90*/  FSEL R163, R183, -INF , P4 ;  /* 0xff800000b7a37808 */ /* 0x001fe20002000000 */
[----:B------:R-:W-:-:S04]  /*8fa0*/  FFMA.FTZ R183, R154, UR6, -R206 ;  /* 0x000000069ab77c23 */ /* 0x000fc800080108ce */
[----:B------:R-:W-:Y:S01]  /*8fb0*/  MUFU.EX2 R171, R171 ;  /* 0x000000ab00ab7308 */ /* 0x000fe20000000800 */
[----:B------:R-:W-:Y:S01]  /*8fc0*/  FMNMX.FTZ R178, R163, R174, !PT ;  /* 0x000000aea3b27209 */ /* 0x000fe20007810000 */
[--C-:B------:R-:W-:Y:S01]  /*8fd0*/  FFMA.FTZ R174, R203, UR6, -R206.reuse ;  /* 0x00000006cbae7c23 */ /* 0x100fe200080108ce */
[----:B------:R-:W-:-:S03]  /*8fe0*/  FFMA.FTZ R203, R153, UR6, -R206 ;  /* 0x0000000699cb7c23 */ /* 0x000fc600080108ce */
[----:B------:R-:W0:Y:S02]  /*8ff0*/  SHFL.BFLY PT, R179, R178, 0x2, 0x1f ;  /* 0x0c401f00b2b37f89 */ /* 0x000e2400000e0000 */
[----:B------:R-:W-:Y:S08]  /*9000*/  MUFU.EX2 R172, R172 ;  /* 0x000000ac00ac7308 */ /* 0x000ff00000000800 */
[----:B------:R-:W-:Y:S08]  /*9010*/  MUFU.EX2 R173, R173 ;  /* 0x000000ad00ad7308 */ /* 0x000ff00000000800 */
[----:B------:R-:W-:Y:S01]  /*9020*/  MUFU.EX2 R174, R174 ;  /* 0x000000ae00ae7308 */ /* 0x000fe20000000800 */
[----:B0-----:R-:W-:Y:S01]  /*9030*/  FMNMX.FTZ R164, R178, R179, !PT ;  /* 0x000000b3b2a47209 */ /* 0x001fe20007810000 */
[--C-:B------:R-:W-:Y:S01]  /*9040*/  FFMA.FTZ R179, R160, UR6, -R206.reuse ;  /* 0x00000006a0b37c23 */ /* 0x100fe200080108ce */
[----:B------:R-:W-:-:S05]  /*9050*/  FFMA.FTZ R178, R165, UR6, -R206 ;  /* 0x00000006a5b27c23 */ /* 0x000fca00080108ce */
[----:B------:R-:W-:Y:S01]  /*9060*/  MUFU.EX2 R175, R175 ;  /* 0x000000af00af7308 */ /* 0x000fe20000000800 */
[----:B------:R-:W0:Y:S07]  /*9070*/  SHFL.BFLY PT, R169, R164, 0x1, 0x1f ;  /* 0x0c201f00a4a97f89 */ /* 0x000e2e00000e0000 */
[----:B------:R-:W-:Y:S08]  /*9080*/  MUFU.EX2 R176, R176 ;  /* 0x000000b000b07308 */ /* 0x000ff00000000800 */
[----:B------:R-:W-:Y:S08]  /*9090*/  MUFU.EX2 R177, R177 ;  /* 0x000000b100b17308 */ /* 0x000ff00000000800 */
[----:B------:R-:W-:Y:S01]  /*90a0*/  MUFU.EX2 R178, R178 ;  /* 0x000000b200b27308 */ /* 0x000fe20000000800 */
[----:B0-----:R-:W-:-:S04]  /*90b0*/  FMNMX.FTZ R169, R164, R169, !PT ;  /* 0x000000a9a4a97209 */ /* 0x001fc80007810000 */
[C---:B------:R-:W-:Y:S01]  /*90c0*/  FSETP.NEU.FTZ.AND P4, PT, R169.reuse, -INF , PT ;  /* 0xff800000a900780b */ /* 0x040fe20003f9d000 */
[C---:B------:R-:W-:Y:S02]  /*90d0*/  FMUL.FTZ R153, R169.reuse, UR6 ;  /* 0x00000006a9997c20 */ /* 0x040fe40008410000 */
[----:B------:R-:W-:Y:S01]  /*90e0*/  MUFU.EX2 R179, R179 ;  /* 0x000000b300b37308 */ /* 0x000fe20000000800 */
[----:B------:R-:W-:Y:S02]  /*90f0*/  FSEL R154, R169, RZ, P4 ;  /* 0x000000ffa99a7208 */ /* 0x000fe40002000000 */
[----:B------:R-:W-:Y:S02]  /*9100*/  FSEL R152, R153, RZ, P4 ;  /* 0x000000ff99987208 */ /* 0x000fe40002000000 */
[----:B------:R-:W-:Y:S01]  /*9110*/  FSEL R153, R168, RZ, P3 ;  /* 0x000000ffa8997208 */ /* 0x000fe20001800000 */
[----:B------:R-:W-:Y:S01]  /*9120*/  FADD.FTZ R154, -R154, R199 ;  /* 0x000000c79a9a7221 */ /* 0x000fe20000010100 */
[----:B------:R-:W-:Y:S01]  /*9130*/  ISETP.NE.AND P3, PT, R191, RZ, PT ;  /* 0x000000ffbf00720c */ /* 0x000fe20003f65270 */
[--C-:B------:R-:W-:Y:S01]  /*9140*/  FFMA.FTZ R216, R213, UR6, -R152.reuse ;  /* 0x00000006d5d87c23 */ /* 0x100fe20008010898 */
[----:B------:R-:W-:Y:S01]  /*9150*/  FFMA.FTZ R205, R166, UR6, -R152 ;  /* 0x00000006a6cd7c23 */ /* 0x000fe20008010898 */
[----:B------:R-:W-:Y:S01]  /*9160*/  FADD.FTZ R153, -R153, R200 ;  /* 0x000000c899997221 */ /* 0x000fe20000010100 */
[----:B------:R-:W-:Y:S01]  /*9170*/  FMUL.FTZ R154, R154, UR6 ;  /* 0x000000069a9a7c20 */ /* 0x000fe20008410000 */
[--C-:B------:R-:W-:Y:S01]  /*9180*/  FFMA.FTZ R206, R167, UR6, -R152.reuse ;  /* 0x00000006a7ce7c23 */ /* 0x100fe20008010898 */
[----:B------:R-:W-:Y:S01]  /*9190*/  FFMA.FTZ R207, R207, UR6, -R152 ;  /* 0x00000006cfcf7c23 */ /* 0x000fe20008010898 */
[----:B------:R-:W-:Y:S01]  /*91a0*/  FMUL.FTZ R219, R153, UR6 ;  /* 0x0000000699db7c20 */ /* 0x000fe20008410000 */
[----:B------:R-:W0:Y:S01]  /*91b0*/  MUFU.EX2 R218, R154 ;  /* 0x0000009a00da7308 */ /* 0x000e220000000800 */
[----:B------:R-:W-:-:S02]  /*91c0*/  @!P2 VIADD R153, R197, 0x38840 ;  /* 0x00038840c599a836 */ /* 0x000fc40000000000 */
[--C-:B------:R-:W-:Y:S01]  /*91d0*/  FFMA.FTZ R208, R208, UR6, -R152.reuse ;  /* 0x00000006d0d07c23 */ /* 0x100fe20008010898 */
[--C-:B------:R-:W-:Y:S01]  /*91e0*/  FFMA.FTZ R213, R214, UR6, -R152.reuse ;  /* 0x00000006d6d57c23 */ /* 0x100fe20008010898 */
[--C-:B------:R-:W-:Y:S01]  /*91f0*/  FFMA.FTZ R209, R209, UR6, -R152.reuse ;  /* 0x00000006d1d17c23 */ /* 0x100fe20008010898 */
[----:B------:R-:W-:Y:S01]  /*9200*/  @!P3 IMAD R156, R202, 0x40, R189 ;  /* 0x00000040ca9cb824 */ /* 0x000fe200078e02bd */
[----:B------:R-:W-:Y:S01]  /*9210*/  @!P2 PRMT R153, RZ, 0x654, R153 ;  /* 0x00000654ff99a816 */ /* 0x000fe20000000099 */
[--C-:B------:R-:W-:Y:S01]  /*9220*/  FFMA.FTZ R210, R210, UR6, -R152.reuse ;  /* 0x00000006d2d27c23 */ /* 0x100fe20008010898 */
[----:B------:R-:W1:Y:S01]  /*9230*/  MUFU.EX2 R219, R219 ;  /* 0x000000db00db7308 */ /* 0x000e620000000800 */
[----:B------:R-:W-:Y:S02]  /*9240*/  @!P3 IMAD R160, R156, 0x4, R195 ;  /* 0x000000049ca0b824 */ /* 0x000fe400078e02c3 */
[--C-:B------:R-:W-:Y:S01]  /*9250*/  FFMA.FTZ R211, R211, UR6, -R152.reuse ;  /* 0x00000006d3d37c23 */ /* 0x100fe20008010898 */
[--C-:B------:R-:W-:Y:S01]  /*9260*/  FFMA.FTZ R214, R215, UR6, -R152.reuse ;  /* 0x00000006d7d67c23 */ /* 0x100fe20008010898 */
[--C-:B------:R-:W-:Y:S01]  /*9270*/  FFMA.FTZ R212, R212, UR6, -R152.reuse ;  /* 0x00000006d4d47c23 */ /* 0x100fe20008010898 */
[--C-:B------:R-:W-:Y:S01]  /*9280*/  FFMA.FTZ R215, R159, UR6, -R152.reuse ;  /* 0x000000069fd77c23 */ /* 0x100fe20008010898 */
[----:B------:R2:W-:Y:S01]  /*9290*/  @!P2 SYNCS.ARRIVE.TRANS64.RED.A1T0 RZ, [R153+URZ], RZ ;  /* 0x000000ff99ffa9a7 */ /* 0x0005e2000810043f */
[--C-:B------:R-:W-:Y:S01]  /*92a0*/  FFMA.FTZ R199, R158, UR6, -R152.reuse ;  /* 0x000000069ec77c23 */ /* 0x100fe20008010898 */
[--C-:B------:R-:W-:Y:S01]  /*92b0*/  FFMA.FTZ R217, R163, UR6, -R152.reuse ;  /* 0x00000006a3d97c23 */ /* 0x100fe20008010898 */
[----:B0-----:R-:W-:Y:S01]  /*92c0*/  @!P3 STS [R160+0x38420], R218 ;  /* 0x038420daa000b388 */ /* 0x001fe20000000800 */
[--C-:B------:R-:W-:Y:S01]  /*92d0*/  FFMA.FTZ R155, R155, UR6, -R152.reuse ;  /* 0x000000069b9b7c23 */ /* 0x100fe20008010898 */
[----:B------:R-:W-:Y:S01]  /*92e0*/  FFMA.FTZ R162, R162, UR6, -R152 ;  /* 0x00000006a2a27c23 */ /* 0x000fe20008010898 */
[----:B------:R-:W-:Y:S01]  /*92f0*/  MUFU.EX2 R205, R205 ;  /* 0x000000cd00cd7308 */ /* 0x000fe20000000800 */
[----:B------:R-:W-:Y:S01]  /*9300*/  F2FP.BF16.F32.PACK_AB R152, R171, R170 ;  /* 0x000000aaab98723e */ /* 0x000fe200000010ff */
[----:B------:R-:W-:Y:S01]  /*9310*/  FMUL.FTZ R26, R26, R218 ;  /* 0x000000da1a1a7220 */ /* 0x000fe20000410000 */
[----:B------:R-:W-:Y:S01]  /*9320*/  F2FP.BF16.F32.PACK_AB R154, R173, R172 ;  /* 0x000000acad9a723e */ /* 0x000fe200000010ff */
[----:B------:R-:W-:Y:S01]  /*9330*/  FMUL.FTZ R27, R27, R218 ;  /* 0x000000da1b1b7220 */ /* 0x000fe20000410000 */
[----:B-1----:R0:W-:Y:S01]  /*9340*/  @!P3 STS [R160+0x38400], R219 ;  /* 0x038400dba000b388 */ /* 0x0021e20000000800 */
[----:B------:R-:W-:Y:S01]  /*9350*/  F2FP.BF16.F32.PACK_AB R156, R175, R174 ;  /* 0x000000aeaf9c723e */ /* 0x000fe200000010ff */
[-C--:B------:R-:W-:Y:S01]  /*9360*/  FMUL.FTZ R24, R24, R219.reuse ;  /* 0x000000db18187220 */ /* 0x080fe20000410000 */
[----:B------:R-:W2:Y:S01]  /*9370*/  MUFU.EX2 R206, R206 ;  /* 0x000000ce00ce7308 */ /* 0x000ea20000000800 */
[----:B------:R-:W-:Y:S01]  /*9380*/  F2FP.BF16.F32.PACK_AB R158, R177, R176 ;  /* 0x000000b0b19e723e */ /* 0x000fe200000010ff */
[-C--:B------:R-:W-:Y:S01]  /*9390*/  FMUL.FTZ R25, R25, R219.reuse ;  /* 0x000000db19197220 */ /* 0x080fe20000410000 */
[-C--:B------:R-:W-:Y:S01]  /*93a0*/  FMUL.FTZ R28, R28, R219.reuse ;  /* 0x000000db1c1c7220 */ /* 0x080fe20000410000 */
[-C--:B------:R-:W-:Y:S01]  /*93b0*/  FMUL.FTZ R29, R29, R219.reuse ;  /* 0x000000db1d1d7220 */ /* 0x080fe20000410000 */
[-C--:B------:R-:W-:Y:S01]  /*93c0*/  FMUL.FTZ R30, R30, R218.reuse ;  /* 0x000000da1e1e7220 */ /* 0x080fe20000410000 */
[----:B------:R-:W-:Y:S01]  /*93d0*/  FMUL.FTZ R31, R31, R218 ;  /* 0x000000da1f1f7220 */ /* 0x000fe20000410000 */
[----:B0-----:R-:W-:Y:S01]  /*93e0*/  F2FP.BF16.F32.PACK_AB R160, R179, R178 ;  /* 0x000000b2b3a0723e */ /* 0x001fe200000010ff */
        /* <DEDUP_REMOVED lines=8> */
[----:B------:R-:W-:Y:S01]  /*9470*/  MUFU.EX2 R208, R208 ;  /* 0x000000d000d07308 */ /* 0x000fe20000000800 */
[----:B--2---:R-:W-:Y:S01]  /*9480*/  F2FP.BF16.F32.PACK_AB R153, R206, R205 ;  /* 0x000000cdce99723e */ /* 0x004fe200000010ff */
        /* <DEDUP_REMOVED lines=127> */
[----:B0-----:R-:W-:Y:S01]  /*9c80*/  F2FP.BF16.F32.PACK_AB R155, R208, R207 ;  /* 0x000000cfd09b723e */ /* 0x001fe200000010ff */
[----:B------:R-:W-:Y:S01]  /*9c90*/  BAR.SYNC.DEFER_BLOCKING 0xf, 0x100 ;  /* 0x03c4000000007b1d */ /* 0x000fe20000010000 */
[----:B-1----:R-:W-:Y:S01]  /*9ca0*/  F2FP.BF16.F32.PACK_AB R166, R204, R203 ;  /* 0x000000cbcca6723e */ /* 0x002fe200000010ff */
[-C--:B------:R-:W-:Y:S01]  /*9cb0*/  FMUL.FTZ R145, R145, R219.reuse ;  /* 0x000000db91917220 */ /* 0x080fe20000410000 */
[-C--:B------:R-:W-:Y:S01]  /*9cc0*/  FMUL.FTZ R146, R146, R218.reuse ;  /* 0x000000da92927220 */ /* 0x080fe20000410000 */
[-C--:B------:R-:W-:Y:S01]  /*9cd0*/  FMUL.FTZ R147, R147, R218.reuse ;  /* 0x000000da93937220 */ /* 0x080fe20000410000 */
[-C--:B------:R-:W-:Y:S01]  /*9ce0*/  FMUL.FTZ R148, R148, R219.reuse ;  /* 0x000000db94947220 */ /* 0x080fe20000410000 */
[----:B------:R0:W-:Y:S01]  /*9cf0*/  MUFU.EX2 R202, R162 ;  /* 0x000000a200ca7308 */ /* 0x0001e20000000800 */
[----:B------:R-:W-:Y:S01]  /*9d00*/  FMUL.FTZ R149, R149, R219 ;  /* 0x000000db95957220 */ /* 0x000fe20000410000 */
[-C--:B------:R-:W-:Y:S01]  /*9d10*/  FMUL.FTZ R150, R150, R218.reuse ;  /* 0x000000da96967220 */ /* 0x080fe20000410000 */
[----:B------:R-:W-:Y:S01]  /*9d20*/  FMUL.FTZ R151, R151, R218 ;  /* 0x000000da97977220 */ /* 0x000fe20000410000 */
[----:B------:R-:W-:Y:S01]  /*9d30*/  FFMA.FTZ R170, R219, R21, R170 ;  /* 0x00000015dbaa7223 */ /* 0x000fe200000100aa */
[----:B------:R-:W-:Y:S01]  /*9d40*/  FFMA.FTZ R205, R218, R22, R205 ;  /* 0x00000016dacd7223 */ /* 0x000fe200000100cd */
[----:B------:R-:W-:Y:S01]  /*9d50*/  ISETP.GT.AND P3, PT, R198, UR7, PT ;  /* 0x00000007c6007c0c */ /* 0x000fe2000bf64270 */
[----:B------:R-:W-:Y:S01]  /*9d60*/  @!P2 VIADD R197, R197, 0x38860 ;  /* 0x00038860c5c5a836 */ /* 0x000fe20000000000 */
[----:B------:R-:W1:Y:S01]  /*9d70*/  MUFU.EX2 R217, R217 ;  /* 0x000000d900d97308 */ /* 0x000e620000000800 */
[----:B0-----:R-:W-:Y:S01]  /*9d80*/  F2FP.BF16.F32.PACK_AB R162, R181, R180 ;  /* 0x000000b4b5a2723e */ /* 0x001fe200000010ff */
[----:B------:R-:W-:Y:S01]  /*9d90*/  FADD.FTZ R171, R171, R170 ;  /* 0x000000aaabab7221 */ /* 0x000fe20000010000 */
[----:B--2---:R-:W-:Y:S01]  /*9da0*/  F2FP.BF16.F32.PACK_AB R165, R199, R200 ;  /* 0x000000c8c7a5723e */ /* 0x004fe200000010ff */
[----:B------:R-:W-:Y:S01]  /*9db0*/  FADD.FTZ R206, R206, R205 ;  /* 0x000000cdcece7221 */ /* 0x000fe20000010000 */
[----:B------:R-:W-:Y:S01]  /*9dc0*/  @!P2 PRMT R197, RZ, 0x654, R197 ;  /* 0x00000654ffc5a816 */ /* 0x000fe200000000c5 */
[----:B------:R-:W-:-:S02]  /*9dd0*/  FADD.FTZ R172, R172, R171 ;  /* 0x000000abacac7221 */ /* 0x000fc40000010000 */
[----:B------:R-:W-:Y:S01]  /*9de0*/  FADD.FTZ R207, R207, R206 ;  /* 0x000000cecfcf7221 */ /* 0x000fe20000010000 */
[----:B------:R0:W-:Y:S01]  /*9df0*/  STSM.16.M88.4 [R184+0x36400], R152 ;  /* 0x03640098b8007844 */ /* 0x0001e20000000200 */
[----:B------:R-:W-:Y:S02]  /*9e00*/  FADD.FTZ R173, R173, R172 ;  /* 0x000000acadad7221 */ /* 0x000fe40000010000 */
[----:B------:R-:W-:Y:S01]  /*9e10*/  FADD.FTZ R208, R208, R207 ;  /* 0x000000cfd0d07221 */ /* 0x000fe20000010000 */
[----:B------:R2:W-:Y:S01]  /*9e20*/  STSM.16.M88.4 [R187], R156 ;  /* 0x0000009cbb007844 */ /* 0x0005e20000000200 */
[----:B------:R-:W-:Y:S02]  /*9e30*/  FADD.FTZ R174, R174, R173 ;  /* 0x000000adaeae7221 */ /* 0x000fe40000010000 */
[----:B------:R-:W-:Y:S01]  /*9e40*/  FADD.FTZ R209, R209, R208 ;  /* 0x000000d0d1d17221 */ /* 0x000fe20000010000 */
[----:B-1----:R-:W-:Y:S01]  /*9e50*/  F2FP.BF16.F32.PACK_AB R167, R217, R202 ;  /* 0x000000cad9a7723e */ /* 0x002fe200000010ff */
[----:B------:R2:W-:Y:S01]  /*9e60*/  STSM.16.M88.4 [R20], R160 ;  /* 0x000000a014007844 */ /* 0x0005e20000000200 */
[----:B------:R-:W-:Y:S01]  /*9e70*/  FADD.FTZ R175, R175, R174 ;  /* 0x000000aeafaf7221 */ /* 0x000fe20000010000 */
[----:B------:R-:W-:-:S02]  /*9e80*/  FADD.FTZ R210, R210, R209 ;  /* 0x000000d1d2d27221 */ /* 0x000fc40000010000 */
[----:B------:R2:W-:Y:S01]  /*9e90*/  STSM.16.M88.4 [R185], R164 ;  /* 0x000000a4b9007844 */ /* 0x0005e20000000200 */
[----:B------:R-:W-:Y:S01]  /*9ea0*/  WARPGROUP.ARRIVE ;  /* 0x00000000000079c5 */ /* 0x000fe20000000000 */
[----:B------:R-:W-:Y:S01]  /*9eb0*/  FADD.FTZ R176, R176, R175 ;  /* 0x000000afb0b07221 */ /* 0x000fe20000010000 */
[----:B------:R-:W-:-:S03]  /*9ec0*/  FADD.FTZ R211, R211, R210 ;  /* 0x000000d2d3d37221 */ /* 0x000fc60000010000 */
[----:B------:R-:W-:Y:S01]  /*9ed0*/  FADD.FTZ R177, R177, R176 ;  /* 0x000000b0b1b17221 */ /* 0x000fe20000010000 */
[----:B------:R-:W-:Y:S01]  /*9ee0*/  HGMMA.64x256x16.F32.BF16 R24, R152, gdesc[UR8].tnspB, R24, gsb0 ;  /* 0x43e0000898187df0 */ /* 0x000fe20008001818 */
[----:B------:R-:W-:Y:S01]  /*9ef0*/  R2UR UR10, R221 ;  /* 0x00000000dd0a72ca */ /* 0x000fe200000e0000 */
[----:B------:R-:W-:Y:S01]  /*9f00*/  UMOV UR11, 0x40000040 ;  /* 0x40000040000b7882 */ /* 0x000fe20000000000 */
[----:B------:R-:W-:Y:S02]  /*9f10*/  VIADD R221, R220, 0x100 ;  /* 0x00000100dcdd7836 */ /* 0x000fe40000000000 */
[----:B------:R-:W-:Y:S01]  /*9f20*/  FADD.FTZ R216, R216, R211 ;  /* 0x000000d3d8d87221 */ /* 0x000fe20000010000 */
[----:B------:R-:W-:Y:S02]  /*9f30*/  VIADD R220, R220, 0x180 ;  /* 0x00000180dcdc7836 */ /* 0x000fe40000000000 */
        /* <DEDUP_REMOVED lines=14> */
[----:B------:R-:W-:Y:S01]  /*a020*/  FADD.FTZ R22, R202, R199 ;  /* 0x000000c7ca167221 */ /* 0x000fe20000010000 */
[----:B------:R-:W-:Y:S02]  /*a030*/  IMAD.MOV.U32 R202, RZ, RZ, R23 ;  /* 0x000000ffffca7224 */ /* 0x000fe400078e0017 */
[----:B------:R-:W-:Y:S01]  /*a040*/  FADD.FTZ R21, R204, R21 ;  /* 0x00000015cc157221 */ /* 0x000fe20000010000 */
[----:B------:R-:W-:Y:S02]  /*a050*/  IMAD.MOV.U32 R199, RZ, RZ, R169 ;  /* 0x000000ffffc77224 */ /* 0x000fe400078e00a9 */
[----:B------:R-:W-:Y:S01]  /*a060*/  FADD.FTZ R22, R217, R22 ;  /* 0x00000016d9167221 */ /* 0x000fe20000010000 */
[----:B------:R-:W-:-:S02]  /*a070*/  WARPGROUP.DEPBAR.LE gsb0, 0x0 ;  /* 0x00008000000079c5 */ /* 0x000fc40000010000 */
[----:B------:R-:W-:Y:S01]  /*a080*/  WARPGROUP.ARRIVE ;  /* 0x00000000000079c5 */ /* 0x000fe20000000000 */
[----:B0-----:R-:W-:-:S04]  /*a090*/  VIADD R152, R198, 0xffffffff ;  /* 0xffffffffc6987836 */ /* 0x001fc80000000000 */
[----:B------:R-:W-:Y:S01]  /*a0a0*/  IMAD.MOV.U32 R198, RZ, RZ, R152 ;  /* 0x000000ffffc67224 */ /* 0x000fe200078e0098 */
        /* <DEDUP_REMOVED lines=24> */
[----:B------:R-:W-:-:S07]  /*a230*/  IMAD.MOV.U32 R198, RZ, RZ, R152 ;  /* 0x000000ffffc67224 */ /* 0x000fce00078e0098 */
.L_x_7390:
[----:B------:R-:W-:-:S13]  /*a240*/  R2UR UR7, R194 ;  /* 0x00000000c20772ca */ /* 0x000fda00000e0000 */
[----:B------:R-:W-:-:S13]  /*a250*/  ISETP.GE.AND P1, PT, R198, UR7, PT ;  /* 0x00000007c6007c0c */ /* 0x000fda000bf26270 */
[----:B------:R-:W-:Y:S05]  /*a260*/  @!P1 BRA `(.L_x_7400) ;  /* 0x0000002c00cc9947 */ /* 0x000fea0003800000 */
[----:B------:R-:W-:Y:S01]  /*a270*/  IMAD.MOV.U32 R200, RZ, RZ, R169 ;  /* 0x000000ffffc87224 */ /* 0x000fe200078e00a9 */
[----:B------:R-:W-:Y:S01]  /*a280*/  ULDC UR60, c[0x0][0xad0] ;  /* 0x0002b400003c7ab9 */ /* 0x000fe20000000800 */
[----:B------:R-:W-:Y:S02]  /*a290*/  IMAD.MOV.U32 R193, RZ, RZ, R168 ;  /* 0x000000ffffc17224 */ /* 0x000fe400078e00a8 */
[----:B------:R-:W-:-:S07]  /*a2a0*/  IMAD.MOV.U32 R192, RZ, RZ, R23 ;  /* 0x000000ffffc07224 */ /* 0x000fce00078e0017 */
.L_x_7409:
[----:B------:R-:W-:-:S05]  /*a2b0*/  VIADD R23, R192, 0x1 ;  /* 0x00000001c0177836 */ /* 0x000fca0000000000 */
[----:B------:R-:W-:-:S04]  /*a2c0*/  ISETP.NE.AND P1, PT, R23, 0x2, PT ;  /* 0x000000021700780c */ /* 0x000fc80003f25270 */
[----:B------:R-:W-:Y:S02]  /*a2d0*/  SEL R152, RZ, 0x1, P1 ;  /* 0x00000001ff987807 */ /* 0x000fe40000800000 */
[----:B------:R-:W-:Y:S02]  /*a2e0*/  SEL R23, R23, RZ, P1 ;  /* 0x000000ff17177207 */ /* 0x000fe40000800000 */
[----:B------:R-:W-:-:S13]  /*a2f0*/  R2UR UR6, R152 ;  /* 0x00000000980672ca */ /* 0x000fda00000e0000 */
[----:B------:R-:W-:Y:S01]  /*a300*/  ULOP3.LUT UR61, UR61, UR6, URZ, 0x3c, !UPT ;  /* 0x000000063d3d7292 */ /* 0x000fe2000f8e3c3f */
[----:B---3--:R-:W-:Y:S11]  /*a310*/  @!P0 BRA `(.L_x_7401) ;  /* 0x0000000000048947 */ /* 0x008ff60003800000 */
[----:B------:R-:W-:Y:S01]  /*a320*/  BPT.TRAP 0x1 ;  /* 0x000000040000795c */ /* 0x000fe20000300000 */
.L_x_7401:
[----:B--2---:R-:W-:Y:S02]  /*a330*/  IMAD.U32 R197, RZ, RZ, UR61 ;  /* 0x0000003dffc57e24 */ /* 0x004fe4000f8e00ff */
[----:B------:R-:W-:-:S03]  /*a340*/  IMAD R186, R23, 0x8, R195 ;  /* 0x0000000817ba7824 */ /* 0x000fc600078e02c3 */
[----:B------:R-:W-:-:S04]  /*a350*/  SHF.L.U32 R197, R197, 0x1f, RZ ;  /* 0x0000001fc5c57819 */ /* 0x000fc800000006ff */
[----:B------:R0:W1:Y:S01]  /*a360*/  SYNCS.PHASECHK.TRANS64.TRYWAIT P1, [R186+URZ+0x38830], R197 ;  /* 0x038830c5ba0075a7 */ /* 0x000062000802017f */
[----:B------:R-:W-:Y:S05]  /*a370*/  @!P0 BRA `(.L_x_7402) ;  /* 0x0000000000048947 */ /* 0x000fea0003800000 */
[----:B------:R-:W-:Y:S01]  /*a380*/  BPT.TRAP 0x1 ;  /* 0x000000040000795c */ /* 0x000fe20000300000 */
.L_x_7402:
[----:B------:R-:W-:Y:S01]  /*a390*/  LEA R199, R23, R188, 0x9 ;  /* 0x000000bc17c77211 */ /* 0x000fe200078e48ff */
[----:B-1----:R-:W-:Y:S06]  /*a3a0*/  @P1 BRA `(.L_x_7403) ;  /* 0x0000000000081947 */ /* 0x002fec0003800000 */
[----:B------:R-:W1:Y:S02]  /*a3b0*/  SYNCS.PHASECHK.TRANS64.TRYWAIT P1, [R186+URZ+0x38830], R197 ;  /* 0x038830c5ba0075a7 */ /* 0x000e64000802017f */
[----:B-1----:R-:W-:Y:S05]  /*a3c0*/  @!P1 BRA `(.L_x_7404) ;  /* 0x000000b800b89947 */ /* 0x002fea0003800000 */
.L_x_7403:
[----:B------:R-:W-:Y:S01]  /*a3d0*/  R2UR UR58, R199 ;  /* 0x00000000c73a72ca */ /* 0x000fe200000e0000 */
[----:B------:R-:W-:Y:S01]  /*a3e0*/  WARPGROUP.ARRIVE ;  /* 0x00000000000079c5 */ /* 0x000fe20000000000 */
[----:B------:R-:W-:Y:S01]  /*a3f0*/  R2UR UR56, R6 ;  /* 0x00000000063872ca */ /* 0x000fe200000e0000 */
[----:B------:R-:W-:Y:S01]  /*a400*/  UMOV UR59, 0x40000040 ;  /* 0x40000040003b7882 */ /* 0x000fe20000000000 */
[----:B------:R-:W-:Y:S01]  /*a410*/  R2UR UR57, R7 ;  /* 0x00000000073972ca */ /* 0x000fe200000e0000 */
[----:B------:R-:W-:-:S12]  /*a420*/  VIADD R201, R199, 0x2 ;  /* 0x00000002c7c97836 */ /* 0x000fd80000000000 */
[----:B------:R-:W-:Y:S01]  /*a430*/  HGMMA.64x64x16.F32.BF16 R152, gdesc[UR56], RZ, !UPT, gsb0 ;  /* 0x00e00000389879f0 */ /* 0x000fe2000c0018ff */
[----:B------:R-:W-:Y:S01]  /*a440*/  R2UR UR58, R201 ;  /* 0x00000000c93a72ca */ /* 0x000fe200000e0000 */
[----:B------:R-:W-:Y:S01]  /*a450*/  UMOV UR59, 0x40000040 ;  /* 0x40000040003b7882 */ /* 0x000fe20000000000 */
[----:B------:R-:W-:Y:S01]  /*a460*/  R2UR UR56, R14 ;  /* 0x000000000e3872ca */ /* 0x000fe200000e0000 */
[----:B------:R-:W-:Y:S01]  /*a470*/  VIADD R201, R199, 0x4 ;  /* 0x00000004c7c97836 */ /* 0x000fe20000000000 */
[----:B------:R-:W-:Y:S01]  /*a480*/  R2UR UR57, R15 ;  /* 0x000000000f3972ca */ /* 0x000fe200000e0000 */
[----:B------:R-:W-:Y:S01]  /*a490*/  VIADD R199, R199, 0x6 ;  /* 0x00000006c7c77836 */ /* 0x000fe20000000000 */
[----:B------:R-:W-:Y:S02]  /*a4a0*/  WARPGROUP.DEPBAR.LE gsb0, 0x0 ;  /* 0x00008000000079c5 */ /* 0x000fe40000010000 */
[----:B------:R-:W-:-:S09]  /*a4b0*/  WARPGROUP.ARRIVE ;  /* 0x00000000000079c5 */ /* 0x000fd20000000000 */
[----:B------:R-:W-:Y:S01]  /*a4c0*/  HGMMA.64x64x16.F32.BF16 R152, gdesc[UR56], R152, gsb0 ;  /* 0x00e00000389879f0 */ /* 0x000fe20008001898 */
[----:B------:R-:W-:Y:S01]  /*a4d0*/  R2UR UR58, R201 ;  /* 0x00000000c93a72ca */ /* 0x000fe200000e0000 */
[----:B------:R-:W-:Y:S01]  /*a4e0*/  UMOV UR59, 0x40000040 ;  /* 0x40000040003b7882 */ /* 0x000fe20000000000 */
[----:B------:R-:W-:Y:S02]  /*a4f0*/  R2UR UR56, R4 ;  /* 0x00000000043872ca */ /* 0x000fe400000e0000 */
[----:B------:R-:W-:Y:S01]  /*a500*/  R2UR UR57, R5 ;  /* 0x00000000053972ca */ /* 0x000fe200000e0000 */
[----:B------:R-:W-:Y:S02]  /*a510*/  WARPGROUP.DEPBAR.LE gsb0, 0x0 ;  /* 0x00008000000079c5 */ /* 0x000fe40000010000 */
[----:B------:R-:W-:-:S10]  /*a520*/  WARPGROUP.ARRIVE ;  /* 0x00000000000079c5 */ /* 0x000fd40000000000 */
[----:B------:R-:W-:Y:S01]  /*a530*/  HGMMA.64x64x16.F32.BF16 R152, gdesc[UR56], R152, gsb0 ;  /* 0x00e00000389879f0 */ /* 0x000fe20008001898 */
[----:B------:R-:W-:Y:S01]  /*a540*/  R2UR UR58, R199 ;  /* 0x00000000c73a72ca */ /* 0x000fe200000e0000 */
[----:B------:R-:W-:Y:S01]  /*a550*/  UMOV UR59, 0x40000040 ;  /* 0x40000040003b7882 */ /* 0x000fe20000000000 */
[----:B------:R-:W-:Y:S02]  /*a560*/  R2UR UR56, R2 ;  /* 0x00000000023872ca */ /* 0x000fe400000e0000 */
[----:B------:R-:W-:Y:S01]  /*a570*/  R2UR UR57, R3 ;  /* 0x00000000033972ca */ /* 0x000fe200000e0000 */
[----:B------:R-:W-:Y:S02]  /*a580*/  WARPGROUP.DEPBAR.LE gsb0, 0x0 ;  /* 0x00008000000079c5 */ /* 0x000fe40000010000 */
[----:B------:R-:W-:-:S10]  /*a590*/  WARPGROUP.ARRIVE ;  /* 0x00000000000079c5 */ /* 0x000fd40000000000 */
[----:B------:R-:W-:Y:S03]  /*a5a0*/  HGMMA.64x64x16.F32.BF16 R152, gdesc[UR56], R152, gsb0 ;  /* 0x00e00000389879f0 */ /* 0x000fe60008001898 */
[----:B------:R-:W-:Y:S02]  /*a5b0*/  WARPGROUP.DEPBAR.LE gsb0, 0x0 ;  /* 0x00008000000079c5 */ /* 0x000fe40000010000 */
[----:B------:R-:W-:Y:S05]  /*a5c0*/  @!P0 BRA `(.L_x_7405) ;  /* 0x0000000000048947 */ /* 0x000fea0003800000 */
[----:B------:R-:W-:Y:S01]  /*a5d0*/  BPT.TRAP 0x1 ;  /* 0x000000040000795c */ /* 0x000fe20000300000 */
.L_x_7405:
[----:B------:R2:W3:Y:S01]  /*a5e0*/  SYNCS.PHASECHK.TRANS64.TRYWAIT P1, [R186+URZ+0x38850], R197 ;  /* 0x038850c5ba0075a7 */ /* 0x0004e2000802017f */
[----:B------:R-:W-:Y:S05]  /*a5f0*/  @!P0 BRA `(.L_x_7406) ;  /* 0x0000000000048947 */ /* 0x000fea0003800000 */
[----:B------:R-:W-:Y:S01]  /*a600*/  BPT.TRAP 0x1 ;  /* 0x000000040000795c */ /* 0x000fe20000300000 */
.L_x_7406:
[----:B---3--:R-:W-:Y:S05]  /*a610*/  @P1 BRA `(.L_x_7407) ;  /* 0x0000000000081947 */ /* 0x008fea0003800000 */
[----:B------:R-:W3:Y:S02]  /*a620*/  SYNCS.PHASECHK.TRANS64.TRYWAIT P1, [R186+URZ+0x38850], R197 ;  /* 0x038850c5ba0075a7 */ /* 0x000ee4000802017f */
[----:B---3--:R-:W-:Y:S05]  /*a630*/  @!P1 BRA `(.L_x_7408) ;  /* 0x000000b800309947 */ /* 0x008fea0003800000 */
.L_x_7407:
[----:B0123--:R-:W-:Y:S01]  /*a640*/  IMAD R197, R23, 0x1000, R16 ;  /* 0x0000100017c57824 */ /* 0x00ffe200078e0210 */
[----:B------:R-:W-:Y:S01]  /*a650*/  R2UR UR56, R8 ;  /* 0x00000000083872ca */ /* 0x000fe200000e0000 */
[----:B------:R-:W-:Y:S01]  /*a660*/  WARPGROUP.ARRIVE ;  /* 0x00000000000079c5 */ /* 0x000fe20000000000 */
[----:B------:R-:W-:Y:S01]  /*a670*/  R2UR UR57, R9 ;  /* 0x00000000093972ca */ /* 0x000fe200000e0000 */
[----:B------:R-:W-:Y:S01]  /*a680*/  UMOV UR59, 0x40000040 ;  /* 0x40000040003b7882 */ /* 0x000fe20000000000 */
[C---:B------:R-:W-:Y:S01]  /*a690*/  R2UR UR58, R197.reuse ;  /* 0x00000000c53a72ca */ /* 0x040fe200000e0000 */
[----:B------:R-:W-:Y:S01]  /*a6a0*/  VIADD R199, R197, 0x2 ;  /* 0x00000002c5c77836 */ /* 0x000fe20000000000 */
        /* <DEDUP_REMOVED lines=11> */
[----:B------:R-:W-:Y:S01]  /*a760*/  HGMMA.64x64x16.F32.BF16 R152, gdesc[UR56], R152, gsb0 ;  /* 0x00e00000389879f0 */ /* 0x000fe20008001898 */
[----:B------:R-:W-:Y:S01]  /*a770*/  R2UR UR58, R199 ;  /* 0x00000000c73a72ca */ /* 0x000fe200000e0000 */
[----:B------:R-:W-:Y:S01]  /*a780*/  UMOV UR59, 0x40000040 ;  /* 0x40000040003b7882 */ /* 0x000fe20000000000 */
[----:B------:R-:W-:Y:S01]  /*a790*/  R2UR UR56, R10 ;  /* 0x000000000a3872ca */ /* 0x000fe200000e0000 */
[----:B------:R-:W-:Y:S01]  /*a7a0*/  VIADD R199, R197, 0x4 ;  /* 0x00000004c5c77836 */ /* 0x000fe20000000000 */
[----:B------:R-:W-:Y:S01]  /*a7b0*/  R2UR UR57, R11 ;  /* 0x000000000b3972ca */ /* 0x000fe200000e0000 */
[----:B------:R-:W-:Y:S01]  /*a7c0*/  UMOV UR51, 0x40000040 ;  /* 0x4000004000337882 */ /* 0x000fe20000000000 */
[----:B------:R-:W0:Y:S01]  /*a7d0*/  S2R R201, SR_TID.X ;  /* 0x0000000000c97919 */ /* 0x000e220000002100 */
[----:B------:R-:W-:Y:S01]  /*a7e0*/  UMOV UR55, 0x40000040 ;  /* 0x4000004000377882 */ /* 0x000fe20000000000 */
[----:B------:R-:W-:-:S02]  /*a7f0*/  VIADD R204, R197, 0x800 ;  /* 0x00000800c5cc7836 */ /* 0x000fc40000000000 */
[----:B------:R-:W-:-:S04]  /*a800*/  IMAD R215, R23, 0x1000, R190 ;  /* 0x0000100017d77824 */ /* 0x000fc800078e02be */
[----:B------:R-:W-:Y:S01]  /*a810*/  VIADD R217, R215, 0x80 ;  /* 0x00000080d7d97836 */ /* 0x000fe20000000000 */
[----:B0-----:R-:W-:Y:S01]  /*a820*/  SHF.R.U32.HI R201, RZ, 0x7, R201 ;  /* 0x00000007ffc97819 */ /* 0x001fe200000116c9 */
[----:B------:R-:W-:Y:S02]  /*a830*/  WARPGROUP.DEPBAR.LE gsb0, 0x0 ;  /* 0x00008000000079c5 */ /* 0x000fe40000010000 */
[----:B------:R-:W-:-:S06]  /*a840*/  WARPGROUP.ARRIVE ;  /* 0x00000000000079c5 */ /* 0x000fcc0000000000 */
[----:B------:R-:W-:Y:S01]  /*a850*/  HGMMA.64x64x16.F32.BF16 R152, gdesc[UR56], R152, gsb0 ;  /* 0x00e00000389879f0 */ /* 0x000fe20008001898 */
[----:B------:R-:W-:Y:S01]  /*a860*/  R2UR UR58, R199 ;  /* 0x00000000c73a72ca */ /* 0x000fe200000e0000 */
[----:B------:R-:W-:Y:S01]  /*a870*/  UMOV UR59, 0x40000040 ;  /* 0x40000040003b7882 */ /* 0x000fe20000000000 */
[----:B------:R-:W-:Y:S01]  /*a880*/  R2UR UR56, R12 ;  /* 0x000000000c3872ca */ /* 0x000fe200000e0000 */
[----:B------:R-:W-:Y:S01]  /*a890*/  VIADD R199, R197, 0x6 ;  /* 0x00000006c5c77836 */ /* 0x000fe20000000000 */
[----:B------:R-:W-:-:S04]  /*a8a0*/  R2UR UR57, R13 ;  /* 0x000000000d3972ca */ /* 0x000fc800000e0000 */
        /* <DEDUP_REMOVED lines=23> */
[----:B------:R-:W-:Y:S02]  /*aa20*/  WARPGROUP.DEPBAR.LE gsb0, 0x0 ;  /* 0x00008000000079c5 */ /* 0x000fe40000010000 */
[----:B------:R-:W-:Y:S01]  /*aa30*/  WARPGROUP.ARRIVE ;  /* 0x00000000000079c5 */ /* 0x000fe20000000000 */
[----:B------:R-:W-:-:S05]  /*aa40*/  VIADD R199, R197, 0x606 ;  /* 0x00000606c5c77836 */ /* 0x000fca0000000000 */
[----:B------:R-:W-:Y:S01]  /*aa50*/  HGMMA.64x64x16.F32.BF16 R152, gdesc[UR56], R152, gsb0 ;  /* 0x00e00000389879f0 */ /* 0x000fe20008001898 */
[----:B------:R-:W-:Y:S01]  /*aa60*/  R2UR UR54, R199 ;  /* 0x00000000c73672ca */ /* 0x000fe200000e0000 */
[----:B------:R-:W-:Y:S01]  /*aa70*/  UMOV UR57, 0x40000040 ;  /* 0x4000004000397882 */ /* 0x000fe20000000000 */
[----:B------:R-:W0:Y:S01]  /*aa80*/  SHFL.IDX PT, R199, R201, RZ, 0x1f ;  /* 0x00001fffc9c77589 */ /* 0x000e2200000e0000 */
[----:B------:R-:W-:Y:S01]  /*aa90*/  UMOV UR59, 0x40000040 ;  /* 0x40000040003b7882 */ /* 0x000fe20000000000 */
[----:B0-----:R-:W-:-:S04]  /*aaa0*/  ISETP.GT.AND P1, PT, R199, 0x7f, PT ;  /* 0x0000007fc700780c */ /* 0x001fc80003f24270 */
[----:B------:R-:W-:-:S05]  /*aab0*/  SEL R199, RZ, 0x2, !P1 ;  /* 0x00000002ffc77807 */ /* 0x000fca0004800000 */
[----:B------:R-:W-:Y:S02]  /*aac0*/  IMAD.IADD R201, R19, 0x1, R199 ;  /* 0x0000000113c97824 */ /* 0x000fe400078e02c7 */
[----:B------:R-:W-:-:S03]  /*aad0*/  IMAD.IADD R202, R199, 0x1, R204 ;  /* 0x00000001c7ca7824 */ /* 0x000fc600078e02cc */
[----:B------:R-:W-:Y:S02]  /*aae0*/  R2UR UR56, R201 ;  /* 0x00000000c93872ca */ /* 0x000fe400000e0000 */
[----:B------:R-:W-:Y:S01]  /*aaf0*/  R2UR UR58, R202 ;  /* 0x00000000ca3a72ca */ /* 0x000fe200000e0000 */
        /* <DEDUP_REMOVED lines=11> */
[----:B------:R-:W-:Y:S01]  /*abb0*/  R2UR UR7, R194 ;  /* 0x00000000c20772ca */ /* 0x000fe200000e0000 */
        /* <DEDUP_REMOVED lines=60> */
[----:B------:R-:W-:Y:S02]  /*af80*/  IADD3 R203, R203, R204, R197 ;  /* 0x000000cccbcb7210 */ /* 0x000fe40007ffe0c5 */
[----:B------:R-:W-:Y:S01]  /*af90*/  IADD3 R204, R197, 0xa00, RZ ;  /* 0x00000a00c5cc7810 */ /* 0x000fe20007ffe0ff */
        /* <DEDUP_REMOVED lines=112> */
[----:B------:R-:W-:Y:S02]  /*b6a0*/  IMAD.IADD R202, R202, 0x1, R204 ;  /* 0x00000001caca7824 */ /* 0x000fe400078e02cc */
[----:B------:R-:W-:-:S05]  /*b6b0*/  IMAD.MOV.U32 R201, RZ, RZ, 0x1000 ;  /* 0x00001000ffc97424 */ /* 0x000fca00078e00ff */
[----:B------:R-:W-:Y:S01]  /*b6c0*/  SEL R201, R201, 0xf80, P1 ;  /* 0x00000f80c9c97807 */ /* 0x000fe20000800000 */
[----:B------:R-:W-:Y:S02]  /*b6d0*/  WARPGROUP.DEPBAR.LE gsb0, 0x0 ;  /* 0x00008000000079c5 */ /* 0x000fe40000010000 */
[----:B------:R-:W-:-:S06]  /*b6e0*/  WARPGROUP.ARRIVE ;  /* 0x00000000000079c5 */ /* 0x000fcc0000000000 */
[----:B------:R-:W-:Y:S01]  /*b6f0*/  HGMMA.64x64x16.F32.BF16 R152, gdesc[UR56], R152, gsb0 ;  /* 0x00e00000389879f0 */ /* 0x000fe20008001898 */
[----:B------:R-:W-:Y:S01]  /*b700*/  R2UR UR56, R199 ;  /* 0x00000000c73872ca */ /* 0x000fe200000e0000 */
[----:B------:R-:W-:Y:S01]  /*b710*/  UMOV UR57, 0x40000040 ;  /* 0x4000004000397882 */ /* 0x000fe20000000000 */
[----:B------:R-:W-:Y:S01]  /*b720*/  R2UR UR58, R202 ;  /* 0x00000000ca3a72ca */ /* 0x000fe200000e0000 */
[----:B------:R-:W-:Y:S01]  /*b730*/  UMOV UR59, 0x40000040 ;  /* 0x40000040003b7882 */ /* 0x000fe20000000000 */
[----:B------:R-:W-:Y:S01]  /*b740*/  IMAD.MOV.U32 R199, RZ, RZ, 0x40 ;  /* 0x00000040ffc77424 */ /* 0x000fe200078e00ff */
[----:B------:R-:W-:-:S04]  /*b750*/  LOP3.LUT R202, R201, 0x1e00, RZ, 0xc0, !PT ;  /* 0x00001e00c9ca7812 */ /* 0x000fc800078ec0ff */
[----:B------:R-:W-:Y:S02]  /*b760*/  SEL R199, R199, 0x3e, P1 ;  /* 0x0000003ec7c77807 */ /* 0x000fe40000800000 */
[----:B------:R-:W-:Y:S02]  /*b770*/  ISETP.NE.AND P1, PT, R191, RZ, PT ;  /* 0x000000ffbf00720c */ /* 0x000fe40003f25270 */
        /* <DEDUP_REMOVED lines=59> */
[----:B-1----:R-:W-:Y:S01]  /*bb30*/  FMNMX.FTZ R157, R209, R156, !PT ;  /* 0x0000009cd19d7209 */ /* 0x002fe20007810000 */
[----:B------:R-:W-:Y:S01]  /*bb40*/  FMUL.FTZ R156, R162, UR60 ;  /* 0x0000003ca29c7c20 */ /* 0x000fe20008410000 */
[----:B------:R-:W-:-:S05]  /*bb50*/  FMUL.FTZ R162, R174, UR60 ;  /* 0x0000003caea27c20 */ /* 0x000fca0008410000 */
[----:B------:R-:W1:Y:S01]  /*bb60*/  MUFU.TANH R212, R212 ;  /* 0x000000d400d47308 */ /* 0x000e620000002400 */
[----:B--2---:R-:W-:Y:S01]  /*bb70*/  FMNMX.FTZ R158, R210, R157, !PT ;  /* 0x0000009dd29e7209 */ /* 0x004fe20007810000 */
[----:B------:R-:W-:-:S06]  /*bb80*/  FMUL.FTZ R157, R163, UR60 ;  /* 0x0000003ca39d7c20 */ /* 0x000fcc0008410000 */
[----:B------:R-:W2:Y:S01]  /*bb90*/  MUFU.TANH R213, R213 ;  /* 0x000000d500d57308 */ /* 0x000ea20000002400 */
[----:B0-----:R-:W-:-:S07]  /*bba0*/  FMNMX.FTZ R159, R211, R158, !PT ;  /* 0x0000009ed39f7209 */ /* 0x001fce0007810000 */
[----:B------:R-:W0:Y:S01]  /*bbb0*/  MUFU.TANH R207, R207 ;  /* 0x000000cf00cf7308 */ /* 0x000e220000002400 */
[----:B-1----:R-:W-:Y:S01]  /*bbc0*/  FMNMX.FTZ R158, R212, R159, !PT ;  /* 0x0000009fd49e7209 */ /* 0x002fe20007810000 */
[----:B------:R-:W-:-:S06]  /*bbd0*/  FMUL.FTZ R159, R167, UR60 ;  /* 0x0000003ca79f7c20 */ /* 0x000fcc0008410000 */
[----:B------:R-:W1:Y:S01]  /*bbe0*/  MUFU.TANH R153, R153 ;  /* 0x0000009900997308 */ /* 0x000e620000002400 */
[----:B--2---:R-:W-:Y:S01]  /*bbf0*/  FMNMX.FTZ R160, R213, R158, !PT ;  /* 0x0000009ed5a07209 */ /* 0x004fe20007810000 */
[----:B------:R-:W-:Y:S01]  /*bc00*/  FMUL.FTZ R158, R166, UR60 ;  /* 0x0000003ca69e7c20 */ /* 0x000fe20008410000 */
[----:B------:R-:W-:-:S05]  /*bc10*/  FMUL.FTZ R166, R182, UR60 ;  /* 0x0000003cb6a67c20 */ /* 0x000fca0008410000 */
[----:B------:R-:W2:Y:S01]  /*bc20*/  MUFU.TANH R152, R152 ;  /* 0x0000009800987308 */ /* 0x000ea20000002400 */
[----:B0-----:R-:W-:Y:S01]  /*bc30*/  FMNMX.FTZ R164, R207, R160, !PT ;  /* 0x000000a0cfa47209 */ /* 0x001fe20007810000 */
[----:B------:R-:W-:-:S04]  /*bc40*/  FMUL.FTZ R160, R170, UR60 ;  /* 0x0000003caaa07c20 */ /* 0x000fc80008410000 */
        /* <DEDUP_REMOVED lines=16> */
[----:B------:R-:W2:Y:S08]  /*bd50*/  MUFU.TANH R159, R159 ;  /* 0x0000009f009f7308 */ /* 0x000eb00000002400 */
[----:B------:R-:W4:Y:S01]  /*bd60*/  MUFU.TANH R160, R160 ;  /* 0x000000a000a07308 */ /* 0x000f220000002400 */
[----:B-1----:R-:W-:Y:S02]  /*bd70*/  FMNMX.FTZ R168, R171, R172, !PT ;  /* 0x000000acaba87209 */ /* 0x002fe40007810000 */
[----:B0-----:R-:W-:-:S05]  /*bd80*/  FMNMX.FTZ R171, R157, R170, !PT ;  /* 0x000000aa9dab7209 */ /* 0x001fca0007810000 */
[----:B------:R-:W0:Y:S01]  /*bd90*/  MUFU.TANH R161, R161 ;  /* 0x000000a100a17308 */ /* 0x000e220000002400 */
[----:B---3--:R-:W-:Y:S01]  /*bda0*/  FMNMX.FTZ R170, R158, R171, !PT ;  /* 0x000000ab9eaa7209 */ /* 0x008fe20007810000 */
[C---:B------:R-:W-:Y:S01]  /*bdb0*/  FADD.FTZ R172, -R168.reuse, R193 ;  /* 0x000000c1a8ac7221 */ /* 0x040fe20000010100 */
[----:B------:R-:W-:Y:S02]  /*bdc0*/  FMUL.FTZ R214, R168, UR6 ;  /* 0x00000006a8d67c20 */ /* 0x000fe40008410000 */
[----:B--2---:R-:W-:Y:S01]  /*bdd0*/  FMNMX.FTZ R171, R159, R170, !PT ;  /* 0x000000aa9fab7209 */ /* 0x004fe20007810000 */
[----:B------:R-:W-:Y:S01]  /*bde0*/  FMUL.FTZ R175, R172, UR6 ;  /* 0x00000006acaf7c20 */ /* 0x000fe20008410000 */
[--C-:B------:R-:W-:Y:S01]  /*bdf0*/  FFMA.FTZ R176, R204, UR6, -R214.reuse ;  /* 0x00000006ccb07c23 */ /* 0x100fe200080108d6 */
[----:B------:R-:W1:Y:S01]  /*be00*/  MUFU.TANH R162, R162 ;  /* 0x000000a200a27308 */ /* 0x000e620000002400 */
        /* <DEDUP_REMOVED lines=9> */
[--C-:B------:R-:W-:Y:S01]  /*bea0*/  FFMA.FTZ R182, R210, UR6, -R214.reuse ;  /* 0x00000006d2b67c23 */ /* 0x100fe200080108d6 */
[--C-:B------:R-:W-:Y:S01]  /*beb0*/  FFMA.FTZ R183, R211, UR6, -R214.reuse ;  /* 0x00000006d3b77c23 */ /* 0x100fe200080108d6 */
[--C-:B------:R-:W-:Y:S01]  /*bec0*/  FFMA.FTZ R202, R212, UR6, -R214.reuse ;  /* 0x00000006d4ca7c23 */ /* 0x100fe200080108d6 */
[----:B------:R-:W-:-:S03]  /*bed0*/  FFMA.FTZ R213, R213, UR6, -R214 ;  /* 0x00000006d5d57c23 */ /* 0x000fc600080108d6 */
[----:B------:R-:W0:Y:S01]  /*bee0*/  MUFU.TANH R164, R164 ;  /* 0x000000a400a47308 */ /* 0x000e220000002400 */
[----:B-1----:R-:W-:-:S07]  /*bef0*/  FMNMX.FTZ R172, R162, R173, !PT ;  /* 0x000000ada2ac7209 */ /* 0x002fce0007810000 */
[----:B------:R-:W1:Y:S01]  /*bf00*/  MUFU.TANH R165, R165 ;  /* 0x000000a500a57308 */ /* 0x000e620000002400 */
[----:B--2---:R-:W-:-:S07]  /*bf10*/  FMNMX.FTZ R173, R163, R172, !PT ;  /* 0x000000aca3ad7209 */ /* 0x004fce0007810000 */
[----:B------:R-:W2:Y:S01]  /*bf20*/  MUFU.TANH R166, R166 ;  /* 0x000000a600a67308 */ /* 0x000ea20000002400 */
[----:B0-----:R-:W-:Y:S01]  /*bf30*/  FMNMX.FTZ R174, R164, R173, !PT ;  /* 0x000000ada4ae7209 */ /* 0x001fe20007810000 */
[----:B------:R-:W-:-:S06]  /*bf40*/  FFMA.FTZ R173, R199, UR6, -R214 ;  /* 0x00000006c7ad7c23 */ /* 0x000fcc00080108d6 */
[----:B------:R-:W0:Y:S08]  /*bf50*/  MUFU.TANH R167, R167 ;  /* 0x000000a700a77308 */ /* 0x000e300000002400 */
[----:B------:R1:W3:Y:S08]  /*bf60*/  MUFU.EX2 R170, R175 ;  /* 0x000000af00aa7308 */ /* 0x0002f00000000800 */
[----:B------:R4:W-:Y:S01]  /*bf70*/  MUFU.EX2 R172, R197 ;  /* 0x000000c500ac7308 */ /* 0x0009e20000000800 */
[----:B-1----:R-:W-:-:S04]  /*bf80*/  FMNMX.FTZ R175, R165, R174, !PT ;  /* 0x000000aea5af7209 */ /* 0x002fc80007810000 */
[----:B--2---:R-:W-:Y:S01]  /*bf90*/  FMNMX.FTZ R174, R166, R175, !PT ;  /* 0x000000afa6ae7209 */ /* 0x004fe20007810000 */
[--C-:B------:R-:W-:Y:S02]  /*bfa0*/  FFMA.FTZ R175, R203, UR6, -R214.reuse ;  /* 0x00000006cbaf7c23 */ /* 0x100fe400080108d6 */
[----:B------:R-:W-:Y:S01]  /*bfb0*/  MUFU.EX2 R171, R171 ;  /* 0x000000ab00ab7308 */ /* 0x000fe20000000800 */
[----:B0-----:R-:W-:Y:S01]  /*bfc0*/  FMNMX.FTZ R180, R167, R174, !PT ;  /* 0x000000aea7b47209 */ /* 0x001fe20007810000 */
[-C--:B---3--:R-:W-:Y:S01]  /*bfd0*/  FMUL.FTZ R24, R24, R170.reuse ;  /* 0x000000aa18187220 */ /* 0x088fe20000410000 */
[-C--:B------:R-:W-:Y:S01]  /*bfe0*/  FMUL.FTZ R25, R25, R170.reuse ;  /* 0x000000aa19197220 */ /* 0x080fe20000410000 */
[-C--:B------:R-:W-:Y:S01]  /*bff0*/  FMUL.FTZ R28, R28, R170.reuse ;  /* 0x000000aa1c1c7220 */ /* 0x080fe20000410000 */
[-C--:B------:R-:W-:Y:S01]  /*c000*/  FMUL.FTZ R29, R29, R170.reuse ;  /* 0x000000aa1d1d7220 */ /* 0x080fe20000410000 */
[----:B------:R-:W0:Y:S01]  /*c010*/  SHFL.BFLY PT, R181, R180, 0x2, 0x1f ;  /* 0x0c401f00b4b57f89 */ /* 0x000e2200000e0000 */
        /* <DEDUP_REMOVED lines=23> */
[----:B0-----:R-:W-:Y:S01]  /*c190*/  FMNMX.FTZ R193, R180, R181, !PT ;  /* 0x000000b5b4c17209 */ /* 0x001fe20007810000 */
[--C-:B------:R-:W-:Y:S01]  /*c1a0*/  FFMA.FTZ R180, R169, UR6, -R214.reuse ;  /* 0x00000006a9b47c23 */ /* 0x100fe200080108d6 */
[--C-:B------:R-:W-:Y:S01]  /*c1b0*/  FFMA.FTZ R181, R209, UR6, -R214.reuse ;  /* 0x00000006d1b57c23 */ /* 0x100fe200080108d6 */
[----:B------:R-:W-:Y:S01]  /*c1c0*/  FFMA.FTZ R214, R207, UR6, -R214 ;  /* 0x00000006cfd67c23 */ /* 0x000fe200080108d6 */
        /* <DEDUP_REMOVED lines=24> */
[----:B------:R-:W-:Y:S01]  /*c350*/  MUFU.EX2 R179, R179 ;  /* 0x000000b300b37308 */ /* 0x000fe20000000800 */
[----:B0-----:R-:W-:Y:S01]  /*c360*/  FMNMX.FTZ R169, R193, R204, !PT ;  /* 0x000000ccc1a97209 */ /* 0x001fe20007810000 */
[-C--:B------:R-:W-:Y:S01]  /*c370*/  FMUL.FTZ R112, R112, R170.reuse ;  /* 0x000000aa70707220 */ /* 0x080fe20000410000 */
[-C--:B------:R-:W-:Y:S01]  /*c380*/  FMUL.FTZ R113, R113, R170.reuse ;  /* 0x000000aa71717220 */ /* 0x080fe20000410000 */
[-C--:B------:R-:W-:Y:S01]  /*c390*/  FMUL.FTZ R116, R116, R170.reuse ;  /* 0x000000aa74747220 */ /* 0x080fe20000410000 */
[-C--:B------:R-:W-:Y:S01]  /*c3a0*/  FMUL.FTZ R117, R117, R170.reuse ;  /* 0x000000aa75757220 */ /* 0x080fe20000410000 */
[C---:B----4-:R-:W-:Y:S01]  /*c3b0*/  FADD.FTZ R197, -R169.reuse, R200 ;  /* 0x000000c8a9c57221 */ /* 0x050fe20000010100 */
[----:B------:R-:W-:Y:S01]  /*c3c0*/  FMUL.FTZ R207, R169, UR6 ;  /* 0x00000006a9cf7c20 */ /* 0x000fe20008410000 */
[----:B------:R0:W-:Y:S01]  /*c3d0*/  MUFU.EX2 R193, R213 ;  /* 0x000000d500c17308 */ /* 0x0001e20000000800 */
[----:B------:R-:W-:Y:S01]  /*c3e0*/  FMUL.FTZ R120, R120, R170 ;  /* 0x000000aa78787220 */ /* 0x000fe20000410000 */
[----:B------:R-:W-:Y:S01]  /*c3f0*/  FMUL.FTZ R197, R197, UR6 ;  /* 0x00000006c5c57c20 */ /* 0x000fe20008410000 */
[--C-:B------:R-:W-:Y:S01]  /*c400*/  FFMA.FTZ R199, R152, UR6, -R207.reuse ;  /* 0x0000000698c77c23 */ /* 0x100fe200080108cf */
[----:B-1----:R-:W-:Y:S01]  /*c410*/  FFMA.FTZ R201, R154, UR6, -R207 ;  /* 0x000000069ac97c23 */ /* 0x002fe200080108cf */
[----:B------:R-:W-:-:S02]  /*c420*/  @!P2 VIADD R152, R186, 0x38840 ;  /* 0x00038840ba98a836 */ /* 0x000fc40000000000 */
[----:B------:R-:W-:Y:S01]  /*c430*/  FFMA.FTZ R204, R153, UR6, -R207 ;  /* 0x0000000699cc7c23 */ /* 0x000fe200080108cf */
[----:B------:R-:W-:Y:S01]  /*c440*/  @!P1 IMAD R154, R192, 0x40, R189 ;  /* 0x00000040c09a9824 */ /* 0x000fe200078e02bd */
[----:B------:R-:W1:Y:S01]  /*c450*/  MUFU.EX2 R197, R197 ;  /* 0x000000c500c57308 */ /* 0x000e620000000800 */
[--C-:B------:R-:W-:Y:S01]  /*c460*/  FFMA.FTZ R206, R155, UR6, -R207.reuse ;  /* 0x000000069bce7c23 */ /* 0x100fe200080108cf */
[----:B------:R-:W-:Y:S01]  /*c470*/  @!P2 PRMT R152, RZ, 0x654, R152 ;  /* 0x00000654ff98a816 */ /* 0x000fe20000000098 */
[--C-:B------:R-:W-:Y:S01]  /*c480*/  FFMA.FTZ R203, R156, UR6, -R207.reuse ;  /* 0x000000069ccb7c23 */ /* 0x100fe200080108cf */
[----:B------:R-:W-:Y:S01]  /*c490*/  @!P1 LEA R154, R154, R195, 0x2 ;  /* 0x000000c39a9a9211 */ /* 0x000fe200078e10ff */
[--C-:B------:R-:W-:Y:S01]  /*c4a0*/  FFMA.FTZ R208, R157, UR6, -R207.reuse ;  /* 0x000000069dd07c23 */ /* 0x100fe200080108cf */
[--C-:B------:R-:W-:Y:S01]  /*c4b0*/  FFMA.FTZ R205, R158, UR6, -R207.reuse ;  /* 0x000000069ecd7c23 */ /* 0x100fe200080108cf */
[--C-:B------:R-:W-:Y:S01]  /*c4c0*/  FFMA.FTZ R210, R159, UR6, -R207.reuse ;  /* 0x000000069fd27c23 */ /* 0x100fe200080108cf */
[----:B------:R2:W-:Y:S01]  /*c4d0*/  MUFU.EX2 R200, R214 ;  /* 0x000000d600c87308 */ /* 0x0005e20000000800 */
[--C-:B------:R-:W-:Y:S01]  /*c4e0*/  FFMA.FTZ R209, R160, UR6, -R207.reuse ;  /* 0x00000006a0d17c23 */ /* 0x100fe200080108cf */
[--C-:B------:R-:W-:Y:S01]  /*c4f0*/  FFMA.FTZ R212, R161, UR6, -R207.reuse ;  /* 0x00000006a1d47c23 */ /* 0x100fe200080108cf */
[--C-:B------:R-:W-:Y:S01]  /*c500*/  FFMA.FTZ R211, R162, UR6, -R207.reuse ;  /* 0x00000006a2d37c23 */ /* 0x100fe200080108cf */
[--C-:B0-----:R-:W-:Y:S01]  /*c510*/  FFMA.FTZ R213, R164, UR6, -R207.reuse ;  /* 0x00000006a4d57c23 */ /* 0x101fe200080108cf */
[--C-:B------:R-:W-:Y:S01]  /*c520*/  FFMA.FTZ R216, R165, UR6, -R207.reuse ;  /* 0x00000006a5d87c23 */ /* 0x100fe200080108cf */
[--C-:B------:R-:W-:Y:S01]  /*c530*/  FFMA.FTZ R192, R166, UR6, -R207.reuse ;  /* 0x00000006a6c07c23 */ /* 0x100fe200080108cf */
[----:B------:R0:W-:Y:S01]  /*c540*/  @!P2 SYNCS.ARRIVE.TRANS64.RED.A1T0 RZ, [R152+URZ], RZ ;  /* 0x000000ff98ffa9a7 */ /* 0x0001e2000810043f */
[----:B------:R-:W-:Y:S01]  /*c550*/  @!P1 STS [R154+0x38400], R170 ;  /* 0x038400aa9a009388 */ /* 0x000fe20000000800 */
[--C-:B--2---:R-:W-:Y:S01]  /*c560*/  FFMA.FTZ R214, R163, UR6, -R207.reuse ;  /* 0x00000006a3d67c23 */ /* 0x104fe200080108cf */
[----:B------:R-:W-:Y:S01]  /*c570*/  FFMA.FTZ R207, R167, UR6, -R207 ;  /* 0x00000006a7cf7c23 */ /* 0x000fe200080108cf */
[----:B------:R-:W-:Y:S01]  /*c580*/  MUFU.EX2 R204, R204 ;  /* 0x000000cc00cc7308 */ /* 0x000fe20000000800 */
[----:B-1----:R1:W-:Y:S01]  /*c590*/  @!P1 STS [R154+0x38420], R197 ;  /* 0x038420c59a009388 */ /* 0x0023e20000000800 */
[----:B------:R-:W-:Y:S01]  /*c5a0*/  F2FP.BF16.F32.PACK_AB R156, R176, R175 ;  /* 0x000000afb09c723e */ /* 0x000fe200000010ff */
[----:B------:R-:W-:Y:S01]  /*c5b0*/  FMUL.FTZ R26, R26, R197 ;  /* 0x000000c51a1a7220 */ /* 0x000fe20000410000 */
[----:B0-----:R-:W-:Y:S01]  /*c5c0*/  F2FP.BF16.F32.PACK_AB R152, R172, R171 ;  /* 0x000000abac98723e */ /* 0x001fe200000010ff */
[----:B------:R-:W-:Y:S01]  /*c5d0*/  FMUL.FTZ R27, R27, R197 ;  /* 0x000000c51b1b7220 */ /* 0x000fe20000410000 */
[----:B------:R-:W-:Y:S01]  /*c5e0*/  F2FP.BF16.F32.PACK_AB R158, R178, R177 ;  /* 0x000000b1b29e723e */ /* 0x000fe200000010ff */
[-C--:B------:R-:W-:Y:S01]  /*c5f0*/  FMUL.FTZ R30, R30, R197.reuse ;  /* 0x000000c51e1e7220 */ /* 0x080fe20000410000 */
[----:B------:R-:W0:Y:S01]  /*c600*/  MUFU.EX2 R199, R199 ;  /* 0x000000c700c77308 */ /* 0x000e220000000800 */
[-C--:B------:R-:W-:Y:S01]  /*c610*/  FMUL.FTZ R31, R31, R197.reuse ;  /* 0x000000c51f1f7220 */ /* 0x080fe20000410000 */
[----:B------:R-:W-:Y:S01]  /*c620*/  FMUL.FTZ R34, R34, R197 ;  /* 0x000000c522227220 */ /* 0x000fe20000410000 */
[----:B-1----:R-:W-:Y:S01]  /*c630*/  F2FP.BF16.F32.PACK_AB R154, R174, R173 ;  /* 0x000000adae9a723e */ /* 0x002fe200000010ff */
        /* <DEDUP_REMOVED lines=61> */
[----:B-1----:R-:W-:Y:S01]  /*ca10*/  F2FP.BF16.F32.PACK_AB R159, R210, R205 ;  /* 0x000000cdd29f723e */ /* 0x002fe200000010ff */
[-C--:B------:R-:W-:Y:S01]  /*ca20*/  FMUL.FTZ R127, R127, R197.reuse ;  /* 0x000000c57f7f7220 */ /* 0x080fe20000410000 */
[-C--:B------:R-:W-:Y:S01]  /*ca30*/  FMUL.FTZ R128, R128, R170.reuse ;  /* 0x000000aa80807220 */ /* 0x080fe20000410000 */
[-C--:B------:R-:W-:Y:S01]  /*ca40*/  FMUL.FTZ R129, R129, R170.reuse ;  /* 0x000000aa81817220 */ /* 0x080fe20000410000 */
[-C--:B------:R-:W-:Y:S01]  /*ca50*/  FMUL.FTZ R130, R130, R197.reuse ;  /* 0x000000c582827220 */ /* 0x080fe20000410000 */
[----:B------:R-:W-:Y:S01]  /*ca60*/  FMUL.FTZ R131, R131, R197 ;  /* 0x000000c583837220 */ /* 0x000fe20000410000 */
        /* <DEDUP_REMOVED lines=15> */
[-C--:B------:R-:W-:Y:S01]  /*cb60*/  FMUL.FTZ R144, R144, R170.reuse ;  /* 0x000000aa90907220 */ /* 0x080fe20000410000 */
[-C--:B------:R-:W-:Y:S01]  /*cb70*/  FMUL.FTZ R145, R145, R170.reuse ;  /* 0x000000aa91917220 */ /* 0x080fe20000410000 */
[----:B------:R-:W0:Y:S01]  /*cb80*/  MUFU.EX2 R212, R212 ;  /* 0x000000d400d47308 */ /* 0x000e220000000800 */
[----:B-1----:R-:W-:Y:S01]  /*cb90*/  F2FP.BF16.F32.PACK_AB R162, R182, R181 ;  /* 0x000000b5b6a2723e */ /* 0x002fe200000010ff */
[-C--:B------:R-:W-:Y:S01]  /*cba0*/  FMUL.FTZ R146, R146, R197.reuse ;  /* 0x000000c592927220 */ /* 0x080fe20000410000 */
[-C--:B------:R-:W-:Y:S01]  /*cbb0*/  FMUL.FTZ R147, R147, R197.reuse ;  /* 0x000000c593937220 */ /* 0x080fe20000410000 */
[-C--:B------:R-:W-:Y:S01]  /*cbc0*/  FMUL.FTZ R148, R148, R170.reuse ;  /* 0x000000aa94947220 */ /* 0x080fe20000410000 */
[----:B------:R-:W-:Y:S01]  /*cbd0*/  FMUL.FTZ R149, R149, R170 ;  /* 0x000000aa95957220 */ /* 0x000fe20000410000 */
[-C--:B------:R-:W-:Y:S01]  /*cbe0*/  FMUL.FTZ R150, R150, R197.reuse ;  /* 0x000000c596967220 */ /* 0x080fe20000410000 */
[----:B------:R-:W-:Y:S01]  /*cbf0*/  FMUL.FTZ R151, R151, R197 ;  /* 0x000000c597977220 */ /* 0x000fe20000410000 */
[----:B------:R-:W-:Y:S01]  /*cc00*/  MUFU.EX2 R211, R211 ;  /* 0x000000d300d37308 */ /* 0x000fe20000000800 */
[----:B------:R-:W-:Y:S01]  /*cc10*/  F2FP.BF16.F32.PACK_AB R166, R200, R193 ;  /* 0x000000c1c8a6723e */ /* 0x000fe200000010ff */
[----:B------:R1:W-:Y:S01]  /*cc20*/  STSM.16.M88.4 [R184+0x36400], R152 ;  /* 0x03640098b8007844 */ /* 0x0003e20000000200 */
[----:B------:R-:W-:Y:S01]  /*cc30*/  FFMA.FTZ R21, R170, R21, R171 ;  /* 0x00000015aa157223 */ /* 0x000fe200000100ab */
[----:B------:R-:W-:Y:S01]  /*cc40*/  FFMA.FTZ R22, R197, R22, R204 ;  /* 0x00000016c5167223 */ /* 0x000fe200000100cc */
[----:B------:R-:W-:Y:S01]  /*cc50*/  ISETP.GT.AND P1, PT, R198, UR7, PT ;  /* 0x00000007c6007c0c */ /* 0x000fe2000bf24270 */
[----:B------:R3:W-:Y:S01]  /*cc60*/  STSM.16.M88.4 [R187], R156 ;  /* 0x0000009cbb007844 */ /* 0x0007e20000000200 */
[----:B------:R-:W-:Y:S01]  /*cc70*/  FADD.FTZ R172, R172, R21 ;  /* 0x00000015acac7221 */ /* 0x000fe20000010000 */
[----:B------:R-:W2:Y:S01]  /*cc80*/  MUFU.EX2 R214, R214 ;  /* 0x000000d600d67308 */ /* 0x000ea20000000800 */
[----:B0-----:R-:W-:Y:S01]  /*cc90*/  F2FP.BF16.F32.PACK_AB R161, R212, R209 ;  /* 0x000000d1d4a1723e */ /* 0x001fe200000010ff */
[----:B------:R-:W-:Y:S01]  /*cca0*/  FADD.FTZ R22, R199, R22 ;  /* 0x00000016c7167221 */ /* 0x000fe20000010000 */
[----:B------:R-:W-:Y:S01]  /*ccb0*/  FADD.FTZ R173, R173, R172 ;  /* 0x000000acadad7221 */ /* 0x000fe20000010000 */
[----:B------:R-:W-:-:S02]  /*ccc0*/  @!P2 VIADD R186, R186, 0x38860 ;  /* 0x00038860babaa836 */ /* 0x000fc40000000000 */
[----:B------:R-:W-:Y:S01]  /*ccd0*/  FADD.FTZ R201, R201, R22 ;  /* 0x00000016c9c97221 */ /* 0x000fe20000010000 */
[----:B------:R-:W-:Y:S01]  /*cce0*/  FADD.FTZ R174, R174, R173 ;  /* 0x000000adaeae7221 */ /* 0x000fe20000010000 */
[----:B------:R-:W-:Y:S01]  /*ccf0*/  MUFU.EX2 R183, R183 ;  /* 0x000000b700b77308 */ /* 0x000fe20000000800 */
[----:B------:R-:W-:Y:S01]  /*cd00*/  @!P2 PRMT R186, RZ, 0x654, R186 ;  /* 0x00000654ffbaa816 */ /* 0x000fe200000000ba */
        /* <DEDUP_REMOVED lines=10> */
[----:B------:R-:W-:Y:S01]  /*cdb0*/  MUFU.EX2 R213, R213 ;  /* 0x000000d500d57308 */ /* 0x000fe20000000800 */
[----:B------:R-:W-:Y:S02]  /*cdc0*/  FADD.FTZ R178, R178, R177 ;  /* 0x000000b1b2b27221 */ /* 0x000fe40000010000 */
[----:B------:R-:W-:Y:S02]  /*cdd0*/  FADD.FTZ R210, R210, R205 ;  /* 0x000000cdd2d27221 */ /* 0x000fe40000010000 */
[----:B------:R-:W-:Y:S02]  /*cde0*/  FADD.FTZ R179, R179, R178 ;  /* 0x000000b2b3b37221 */ /* 0x000fe40000010000 */
[----:B------:R-:W-:Y:S01]  /*cdf0*/  FADD.FTZ R209, R209, R210 ;  /* 0x000000d2d1d17221 */ /* 0x000fe20000010000 */
[----:B------:R-:W2:Y:S01]  /*ce00*/  MUFU.EX2 R216, R216 ;  /* 0x000000d800d87308 */ /* 0x000ea20000000800 */
[----:B0-----:R-:W-:Y:S01]  /*ce10*/  F2FP.BF16.F32.PACK_AB R164, R202, R183 ;  /* 0x000000b7caa4723e */ /* 0x001fe200000010ff */
[----:B------:R-:W-:Y:S01]  /*ce20*/  FADD.FTZ R180, R180, R179 ;  /* 0x000000b3b4b47221 */ /* 0x000fe20000010000 */
[----:B------:R-:W-:-:S03]  /*ce30*/  FADD.FTZ R212, R212, R209 ;  /* 0x000000d1d4d47221 */ /* 0x000fc60000010000 */
[----:B------:R-:W-:Y:S01]  /*ce40*/  FADD.FTZ R181, R181, R180 ;  /* 0x000000b4b5b57221 */ /* 0x000fe20000010000 */
[----:B------:R-:W-:Y:S01]  /*ce50*/  FADD.FTZ R211, R211, R212 ;  /* 0x000000d4d3d37221 */ /* 0x000fe20000010000 */
[----:B------:R-:W0:Y:S02]  /*ce60*/  MUFU.EX2 R192, R192 ;  /* 0x000000c000c07308 */ /* 0x000e240000000800 */
[----:B------:R-:W-:Y:S01]  /*ce70*/  FADD.FTZ R182, R182, R181 ;  /* 0x000000b5b6b67221 */ /* 0x000fe20000010000 */
[----:B------:R-:W-:-:S03]  /*ce80*/  FADD.FTZ R214, R214, R211 ;  /* 0x000000d3d6d67221 */ /* 0x000fc60000010000 */
[----:B------:R-:W-:Y:S02]  /*ce90*/  FADD.FTZ R183, R183, R182 ;  /* 0x000000b6b7b77221 */ /* 0x000fe40000010000 */
[----:B------:R-:W4:Y:S01]  /*cea0*/  MUFU.EX2 R207, R207 ;  /* 0x000000cf00cf7308 */ /* 0x000f220000000800 */
[----:B--2---:R-:W-:Y:S01]  /*ceb0*/  F2FP.BF16.F32.PACK_AB R165, R216, R213 ;  /* 0x000000d5d8a5723e */ /* 0x004fe200000010ff */
[----:B------:R-:W-:Y:S01]  /*cec0*/  FADD.FTZ R213, R213, R214 ;  /* 0x000000d6d5d57221 */ /* 0x000fe20000010000 */
[----:B------:R-:W-:-:S03]  /*ced0*/  FADD.FTZ R202, R202, R183 ;  /* 0x000000b7caca7221 */ /* 0x000fc60000010000 */
[----:B------:R-:W-:Y:S01]  /*cee0*/  FADD.FTZ R213, R216, R213 ;  /* 0x000000d5d8d57221 */ /* 0x000fe20000010000 */
[----:B------:R-:W-:Y:S01]  /*cef0*/  FADD.FTZ R21, R193, R202 ;  /* 0x000000cac1157221 */ /* 0x000fe20000010000 */
[----:B------:R-:W-:Y:S02]  /*cf00*/  IMAD.MOV.U32 R193, RZ, RZ, R168 ;  /* 0x000000ffffc17224 */ /* 0x000fe400078e00a8 */
[----:B0-----:R-:W-:Y:S01]  /*cf10*/  FADD.FTZ R22, R192, R213 ;  /* 0x000000d5c0167221 */ /* 0x001fe20000010000 */
[----:B------:R-:W-:Y:S01]  /*cf20*/  FADD.FTZ R21, R200, R21 ;  /* 0x00000015c8157221 */ /* 0x000fe20000010000 */
[----:B------:R-:W-:Y:S01]  /*cf30*/  IMAD.MOV.U32 R200, RZ, RZ, R169 ;  /* 0x000000ffffc87224 */ /* 0x000fe200078e00a9 */
[C---:B----4-:R-:W-:Y:S01]  /*cf40*/  F2FP.BF16.F32.PACK_AB R167, R207.reuse, R192 ;  /* 0x000000c0cfa7723e */ /* 0x050fe200000010ff */
[----:B------:R-:W-:Y:S01]  /*cf50*/  FADD.FTZ R22, R207, R22 ;  /* 0x00000016cf167221 */ /* 0x000fe20000010000 */
[----:B------:R-:W-:-:S03]  /*cf60*/  IMAD.MOV.U32 R192, RZ, RZ, R23 ;  /* 0x000000ffffc07224 */ /* 0x000fc600078e0017 */
        /* <DEDUP_REMOVED lines=8> */
[----:B------:R-:W-:Y:S01]  /*cff0*/  WARPGROUP.ARRIVE ;  /* 0x00000000000079c5 */ /* 0x000fe20000000000 */
[----:B-1----:R-:W-:-:S04]  /*d000*/  VIADD R152, R198, 0xffffffff ;  /* 0xffffffffc6987836 */ /* 0x002fc80000000000 */
[----:B------:R-:W-:-:S15]  /*d010*/  IMAD.MOV.U32 R198, RZ, RZ, R152 ;  /* 0x000000ffffc67224 */ /* 0x000fde00078e0098 */
        /* <DEDUP_REMOVED lines=24> */
.L_x_7400:
[----:B------:R-:W0:Y:S01]  /*d1a0*/  SHFL.BFLY PT, R0, R21, 0x2, 0x1f ;  /* 0x0c401f0015007f89 */ /* 0x000e2200000e0000 */
[----:B------:R-:W-:Y:S08]  /*d1b0*/  BAR.ARV 0x8, 0x100 ;  /* 0x0204000000007b1d */ /* 0x000ff00000002000 */
[----:B------:R-:W-:Y:S01]  /*d1c0*/  BAR.SYNC.DEFER_BLOCKING 0xf, 0x100 ;  /* 0x03c4000000007b1d */ /* 0x000fe20000010000 */
[----:B------:R-:W-:Y:S01]  /*d1d0*/  ISETP.NE.AND P0, PT, R191, RZ, PT ;  /* 0x000000ffbf00720c */ /* 0x000fe20003f05270 */
[----:B------:R-:W-:-:S04]  /*d1e0*/  IMAD.U32 R9, RZ, RZ, UR6 ;  /* 0x00000006ff097e24 */ /* 0x000fc8000f8e00ff */
[----:B------:R-:W1:Y:S01]  /*d1f0*/  SHFL.BFLY PT, R5, R22, 0x2, 0x1f ;  /* 0x0c401f0016057f89 */ /* 0x000e6200000e0000 */
[----:B0-----:R-:W-:-:S05]  /*d200*/  FADD.FTZ R2, R0, R21 ;  /* 0x0000001500027221 */ /* 0x001fca0000010000 */
[----:B------:R-:W0:Y:S01]  /*d210*/  SHFL.BFLY PT, R3, R2, 0x1, 0x1f ;  /* 0x0c201f0002037f89 */ /* 0x000e2200000e0000 */
[----:B-1----:R-:W-:-:S05]  /*d220*/  FADD.FTZ R5, R5, R22 ;  /* 0x0000001605057221 */ /* 0x002fca0000010000 */
[----:B------:R-:W1:Y:S01]  /*d230*/  SHFL.BFLY PT, R0, R5, 0x1, 0x1f ;  /* 0x0c201f0005007f89 */ /* 0x000e6200000e0000 */
[----:B0-----:R-:W-:Y:S01]  /*d240*/  FADD.FTZ R4, R2, R3 ;  /* 0x0000000302047221 */ /* 0x001fe20000010000 */
[----:B------:R-:W-:Y:S02]  /*d250*/  IMAD.MOV.U32 R3, RZ, RZ, RZ ;  /* 0x000000ffff037224 */ /* 0x000fe400078e00ff */
[----:B------:R-:W-:Y:S02]  /*d260*/  IMAD R2, R23, 0x40, R189 ;  /* 0x0000004017027824 */ /* 0x000fe400078e02bd */
[----:B------:R-:W-:Y:S02]  /*d270*/  FSETP.NE.FTZ.AND P1, PT, R4, RZ, PT ;  /* 0x000000ff0400720b */ /* 0x000fe40003f35000 */
[----:B------:R-:W-:Y:S02]  /*d280*/  @!P0 IMAD R195, R2, 0x4, R195 ;  /* 0x0000000402c38824 */ /* 0x000fe400078e02c3 */
[----:B------:R-:W-:-:S09]  /*d290*/  IMAD.MOV.U32 R2, RZ, RZ, -0x800000 ;  /* 0xff800000ff027424 */ /* 0x000fd200078e00ff */
[----:B------:R-:W0:Y:S01]  /*d2a0*/  @P1 MUFU.RCP R3, R4 ;  /* 0x0000000400031308 */ /* 0x000e220000001000 */
[----:B-1----:R-:W-:Y:S01]  /*d2b0*/  FADD.FTZ R6, R5, R0 ;  /* 0x0000000005067221 */ /* 0x002fe20000010000 */
[----:B------:R-:W-:-:S04]  /*d2c0*/  IMAD.MOV.U32 R0, RZ, RZ, RZ ;  /* 0x000000ffff007224 */ /* 0x000fc800078e00ff */
[----:B------:R-:W-:Y:S02]  /*d2d0*/  FSETP.NE.FTZ.AND P2, PT, R6, RZ, PT ;  /* 0x000000ff0600720b */ /* 0x000fe40003f55000 */
[----:B------:R-:W-:Y:S01]  /*d2e0*/  @P1 MUFU.LG2 R5, R4 ;  /* 0x0000000400051308 */ /* 0x000fe20000000c00 */
[----:B0-----:R0:W-:Y:S01]  /*d2f0*/  @!P0 STS [R195+0x38400], R3 ;  /* 0x03840003c3008388 */ /* 0x0011e20000000800 */
        /* <DEDUP_REMOVED lines=10> */
[----:B------:R4:W5:Y:S01]  /*d3a0*/  @P2 MUFU.LG2 R7, R6 ;  /* 0x0000000600072308 */ /* 0x0009620000000c00 */
        /* <DEDUP_REMOVED lines=56> */
[----:B0-----:R-:W-:-:S02]  /*d730*/  IMAD.U32 R3, RZ, RZ, UR6 ;  /* 0x00000006ff037e24 */ /* 0x001fc4000f8e00ff */
[----:B------:R-:W-:Y:S01]  /*d740*/  @P2 FMUL.FTZ R9, R9, 0.69314718246459960938 ;  /* 0x3f31721809092820 */ /* 0x000fe20000410000 */
[----:B----4-:R-:W-:Y:S01]  /*d750*/  @P1 FMUL.FTZ R6, R5, 0.69314718246459960938 ;  /* 0x3f31721805061820 */ /* 0x010fe20000410000 */
[----:B-----5:R-:W-:Y:S01]  /*d760*/  @P2 FMUL.FTZ R8, R7, 0.69314718246459960938 ;  /* 0x3f31721807082820 */ /* 0x020fe20000410000 */
[----:B------:R-:W-:Y:S01]  /*d770*/  @P1 FMUL.FTZ R3, R3, 0.69314718246459960938 ;  /* 0x3f31721803031820 */ /* 0x000fe20000410000 */
        /* <DEDUP_REMOVED lines=68> */
[----:B-1----:R-:W-:Y:S06]  /*dbc0*/  BAR.ARV 0xe, 0x100 ;  /* 0x0384000000007b1d */ /* 0x002fec0000002000 */
.L_x_7375:
[----:B------:R-:W-:Y:S05]  /*dbd0*/  @P0 BRA `(.L_x_7410) ;  /* 0x0000002400180947 */ /* 0x000fea0003800000 */
[----:B--23--:R-:W2:Y:S01]  /*dbe0*/  LDL R156, [R1] ;  /* 0x00000000019c7983 */ /* 0x00cea20000100800 */
        /* <DEDUP_REMOVED lines=19> */
[----:B------:R-:W-:-:S02]  /*dd20*/  SHF.R.S32.HI R155, RZ, 0x1f, R8 ;  /* 0x0000001fff9b7819 */ /* 0x000fc40000011408 */
[----:B-1----:R-:W-:Y:S02]  /*dd30*/  ISETP.NE.AND P0, PT, R7, RZ, PT ;  /* 0x000000ff0700720c */ /* 0x002fe40003f05270 */
[----:B------:R-:W-:-:S04]  /*dd40*/  LEA.HI R7, R155, R8, RZ, 0x2 ;  /* 0x000000089b077211 */ /* 0x000fc800078f10ff */
[----:B------:R-:W-:Y:S02]  /*dd50*/  SHF.R.S32.HI R154, RZ, 0x2, R7 ;  /* 0x00000002ff9a7819 */ /* 0x000fe40000011407 */
        /* <DEDUP_REMOVED lines=9> */
[----:B------:R-:W-:Y:S01]  /*ddf0*/  LEA.HI R11, R21, R20, RZ, 0x2 ;  /* 0x00000014150b7211 */ /* 0x000fe200078f10ff */
[----:B------:R-:W-:Y:S01]  /*de00*/  ULDC.64 UR4, c[0x0][0xcd0] ;  /* 0x0003340000047ab9 */ /* 0x000fe20000000a00 */
[----:B------:R-:W-:Y:S01]  /*de10*/  R2UR UR10, R156 ;  /* 0x000000009c0a72ca */ /* 0x000fe200000e0000 */
[C---:B------:R-:W-:Y:S01]  /*de20*/  IMAD.IADD R23, R20.reuse, 0x1, -R9 ;  /* 0x0000000114177824 */ /* 0x040fe200078e0a09 */
[----:B------:R-:W-:Y:S01]  /*de30*/  LOP3.LUT R11, R11, 0xfffffffc, RZ, 0xc0, !PT ;  /* 0xfffffffc0b0b7812 */ /* 0x000fe200078ec0ff */
[----:B------:R-:W2:Y:S03]  /*de40*/  S2UR UR7, SR_CTAID.Z ;  /* 0x00000000000779c3 */ /* 0x000ea60000002700 */
[----:B------:R-:W-:Y:S01]  /*de50*/  SHF.R.S32.HI R10, RZ, 0x1f, R23 ;  /* 0x0000001fff0a7819 */ /* 0x000fe20000011417 */
[----:B------:R-:W-:-:S03]  /*de60*/  IMAD.IADD R11, R20, 0x1, -R11 ;  /* 0x00000001140b7824 */ /* 0x000fc600078e0a0b */
[CC--:B------:R-:W-:Y:S01]  /*de70*/  LEA.HI R152, R10.reuse, R23.reuse, RZ, 0x2 ;  /* 0x000000170a987211 */ /* 0x0c0fe200078f10ff */
[----:B------:R-:W3:Y:S01]  /*de80*/  LDC.64 R18, c[0x0][0xcd8] ;  /* 0x00033600ff127b82 */ /* 0x000ee20000000a00 */
[----:B------:R-:W-:Y:S01]  /*de90*/  LEA.HI R10, R10, R23, RZ, 0x5 ;  /* 0x000000170a0a7211 */ /* 0x000fe200078f28ff */
[----:B------:R-:W-:Y:S01]  /*dea0*/  UIMAD.WIDE.U32 UR8, UR10, UR4, URZ ;  /* 0x000000040a0872a5 */ /* 0x000fe2000f8e003f */
[--C-:B------:R-:W-:Y:S01]  /*deb0*/  SHF.R.S32.HI R9, RZ, 0x2, R152.reuse ;  /* 0x00000002ff097819 */ /* 0x100fe20000011498 */
[----:B------:R-:W-:Y:S01]  /*dec0*/  UIMAD UR4, UR6, UR4, URZ ;  /* 0x00000004060472a4 */ /* 0x000fe2000f8e023f */
[----:B------:R-:W-:Y:S02]  /*ded0*/  SHF.R.S32.HI R12, RZ, 0x1f, R152 ;  /* 0x0000001fff0c7819 */ /* 0x000fe40000011498 */
[----:B------:R-:W-:Y:S01]  /*dee0*/  SHF.R.S32.HI R10, RZ, 0x5, R10 ;  /* 0x00000005ff0a7819 */ /* 0x000fe2000001140a */
[----:B------:R-:W-:Y:S01]  /*def0*/  UIMAD UR4, UR10, UR5, UR4 ;  /* 0x000000050a0472a4 */ /* 0x000fe2000f8e0204 */
[----:B0-----:R-:W-:-:S02]  /*df00*/  ISETP.NE.AND P0, PT, R16, 0x1, PT ;  /* 0x000000011000780c */ /* 0x001fc40003f05270 */
[----:B------:R-:W-:Y:S01]  /*df10*/  LEA.HI R12, R12, R9, RZ, 0x3 ;  /* 0x000000090c0c7211 */ /* 0x000fe200078f18ff */
[----:B------:R-:W-:Y:S01]  /*df20*/  UIADD3 UR4, UR9, UR4, URZ ;  /* 0x0000000409047290 */ /* 0x000fe2000fffe03f */
[----:B------:R-:W-:Y:S01]  /*df30*/  LOP3.LUT R152, R152, 0x7ffffffc, RZ, 0xc0, !PT ;  /* 0x7ffffffc98987812 */ /* 0x000fe200078ec0ff */
[----:B------:R-:W-:Y:S01]  /*df40*/  ULDC.64 UR10, c[0x0][0x208] ;  /* 0x00008200000a7ab9 */ /* 0x000fe20000000a00 */
[----:B------:R-:W-:Y:S01]  /*df50*/  LOP3.LUT R12, R12, 0xfffffff8, RZ, 0xc0, !PT ;  /* 0xfffffff80c0c7812 */ /* 0x000fe200078ec0ff */
[----:B--2---:R-:W-:Y:S02]  /*df60*/  USHF.R.S32.HI UR5, URZ, 0x1f, UR7 ;  /* 0x0000001f3f057899 */ /* 0x004fe40008011407 */
[----:B------:R-:W-:Y:S02]  /*df70*/  IMAD.IADD R152, R23, 0x1, -R152 ;  /* 0x0000000117987824 */ /* 0x000fe400078e0a98 */
[----:B------:R-:W-:Y:S01]  /*df80*/  IMAD.IADD R9, R9, 0x1, -R12 ;  /* 0x0000000109097824 */ /* 0x000fe200078e0a0c */
[----:B------:R-:W-:Y:S01]  /*df90*/  LEA.HI R12, R11, R11, RZ, 0x1 ;  /* 0x0000000b0b0c7211 */ /* 0x000fe200078f08ff */
[----:B------:R-:W0:Y:S01]  /*dfa0*/  @P0 LDC R14, c[0x0][0xcec] ;  /* 0x00033b00ff0e0b82 */ /* 0x000e220000000800 */
[----:B------:R-:W-:-:S02]  /*dfb0*/  IMAD.SHL.U32 R152, R152, 0x2, RZ ;  /* 0x0000000298987824 */ /* 0x000fc400078e00ff */
[----:B------:R-:W-:Y:S01]  /*dfc0*/  LOP3.LUT R12, R12, 0x1ffffffe, RZ, 0xc0, !PT ;  /* 0x1ffffffe0c0c7812 */ /* 0x000fe200078ec0ff */
[----:B------:R-:W-:Y:S02]  /*dfd0*/  IMAD R153, R10, 0x10, R9 ;  /* 0x000000100a997824 */ /* 0x000fe400078e0209 */
[----:B------:R-:W-:Y:S02]  /*dfe0*/  IMAD.U32 R10, RZ, RZ, UR8 ;  /* 0x00000008ff0a7e24 */ /* 0x000fe4000f8e00ff */
[----:B------:R-:W2:Y:S01]  /*dff0*/  @P0 LDC R17, c[0x0][0xcf0] ;  /* 0x00033c00ff110b82 */ /* 0x000ea20000000800 */
[----:B------:R-:W-:Y:S02]  /*e000*/  IMAD.IADD R12, R11, 0x1, -R12 ;  /* 0x000000010b0c7824 */ /* 0x000fe400078e0a0c */
[----:B------:R-:W-:Y:S02]  /*e010*/  IMAD.U32 R11, RZ, RZ, UR9 ;  /* 0x00000009ff0b7e24 */ /* 0x000fe4000f8e00ff */
[----:B------:R-:W-:-:S02]  /*e020*/  IMAD R9, R12, 0x8, R153 ;  /* 0x000000080c097824 */ /* 0x000fc400078e0299 */
[----:B---3--:R-:W-:Y:S02]  /*e030*/  IMAD R12, R18, UR5, RZ ;  /* 0x00000005120c7c24 */ /* 0x008fe4000f8e02ff */
[----:B------:R-:W-:Y:S01]  /*e040*/  IMAD.U32 R11, RZ, RZ, UR4 ;  /* 0x00000004ff0b7e24 */ /* 0x000fe2000f8e00ff */
[----:B-1----:R-:W-:Y:S01]  /*e050*/  LEA R9, R22, R9, 0x6 ;  /* 0x0000000916097211 */ /* 0x002fe200078e30ff */
[----:B------:R-:W-:Y:S01]  /*e060*/  IMAD R15, R19, UR7, R12 ;  /* 0x00000007130f7c24 */ /* 0x000fe2000f8e020c */
[----:B------:R-:W-:Y:S01]  /*e070*/  ULDC.64 UR4, c[0x0][0xce0] ;  /* 0x0003380000047ab9 */ /* 0x000fe20000000a00 */
[----:B------:R-:W-:-:S04]  /*e080*/  IMAD.WIDE.U32 R10, R18, UR7, R10 ;  /* 0x00000007120a7c25 */ /* 0x000fc8000f8e000a */
[----:B0-----:R-:W-:-:S04]  /*e090*/  @P0 IMAD.HI.U32 R12, R9, R14, RZ ;  /* 0x0000000e090c0227 */ /* 0x001fc800078e00ff */
[----:B------:R-:W-:Y:S02]  /*e0a0*/  IMAD.MOV.U32 R13, RZ, RZ, R9 ;  /* 0x000000ffff0d7224 */ /* 0x000fe400078e0009 */
[----:B------:R-:W-:Y:S01]  /*e0b0*/  IMAD.IADD R11, R11, 0x1, R15 ;  /* 0x000000010b0b7824 */ /* 0x000fe200078e020f */
[----:B--2---:R-:W-:Y:S01]  /*e0c0*/  @P0 SHF.R.U32.HI R13, RZ, R17, R12 ;  /* 0x00000011ff0d0219 */ /* 0x004fe2000001160c */
[----:B------:R-:W-:Y:S02]  /*e0d0*/  IMAD R12, R5, UR4, RZ ;  /* 0x00000004050c7c24 */ /* 0x000fe4000f8e02ff */
[----:B------:R-:W-:Y:S01]  /*e0e0*/  IMAD.WIDE.U32 R10, R3, UR4, R10 ;  /* 0x00000004030a7c25 */ /* 0x000fe2000f8e000a */
[----:B------:R-:W-:-:S03]  /*e0f0*/  SHF.R.S32.HI R15, RZ, 0x1f, R13 ;  /* 0x0000001fff0f7819 */ /* 0x000fc6000001140d */
[----:B------:R-:W-:Y:S01]  /*e100*/  IMAD.MOV R14, RZ, RZ, -R13 ;  /* 0x000000ffff0e7224 */ /* 0x000fe200078e0a0d */
[----:B------:R-:W-:-:S03]  /*e110*/  IADD3 R10, P0, R13, R10, RZ ;  /* 0x0000000a0d0a7210 */ /* 0x000fc60007f1e0ff */
[----:B------:R-:W-:Y:S02]  /*e120*/  IMAD R9, R16, R14, R9 ;  /* 0x0000000e10097224 */ /* 0x000fe400078e0209 */
[----:B------:R-:W-:Y:S01]  /*e130*/  IMAD R14, R3, UR5, R12 ;  /* 0x00000005030e7c24 */ /* 0x000fe2000f8e020c */
[----:B------:R-:W-:Y:S02]  /*e140*/  ULDC.64 UR4, c[0x0][0xcc8] ;  /* 0x0003320000047ab9 */ /* 0x000fe40000000a00 */
        /* <DEDUP_REMOVED lines=14> */
[----:B------:R-:W-:-:S02]  /*e230*/  IMAD R9, R22, 0x40, R153 ;  /* 0x0000004016097824 */ /* 0x000fc400078e0299 */
[----:B------:R-:W-:Y:S01]  /*e240*/  IMAD.IADD R15, R0, 0x1, -R11 ;  /* 0x00000001000f7824 */ /* 0x000fe200078e0a0b */
[----:B------:R-:W-:Y:S03]  /*e250*/  SHFL.IDX PT, R10, R17, RZ, 0x1c1f ;  /* 0x001c1fff110a7589 */ /* 0x000fe600000e0000 */
        /* <DEDUP_REMOVED lines=9> */
.L_x_7411:
[----:B------:R-:W1:Y:S01]  /*e2f0*/  S2R R14, SR_CTAID.X ;  /* 0x00000000000e7919 */ /* 0x000e620000002500 */
[----:B------:R-:W-:Y:S01]  /*e300*/  LEA.HI R21, R21, R20, RZ, 0x2 ;  /* 0x0000001415157211 */ /* 0x000fe200078f10ff */
[----:B------:R-:W2:Y:S01]  /*e310*/  S2UR UR7, SR_CTAID.Z ;  /* 0x00000000000779c3 */ /* 0x000ea20000002700 */
[----:B------:R-:W-:Y:S01]  /*e320*/  SHF.R.S32.HI R9, RZ, 0x1f, R7 ;  /* 0x0000001fff097819 */ /* 0x000fe20000011407 */
[----:B------:R-:W-:Y:S01]  /*e330*/  ULDC.64 UR8, c[0x0][0xc38] ;  /* 0x00030e0000087ab9 */ /* 0x000fe20000000a00 */
[----:B------:R-:W-:Y:S01]  /*e340*/  LOP3.LUT R21, R21, 0xfffffffc, RZ, 0xc0, !PT ;  /* 0xfffffffc15157812 */ /* 0x000fe200078ec0ff */
[----:B------:R-:W-:Y:S01]  /*e350*/  UIMAD UR6, UR6, UR8, URZ ;  /* 0x00000008060672a4 */ /* 0x000fe2000f8e023f */
[----:B------:R-:W-:Y:S01]  /*e360*/  LEA.HI R9, R9, R154, RZ, 0x3 ;  /* 0x0000009a09097211 */ /* 0x000fe200078f18ff */
[----:B------:R-:W-:Y:S01]  /*e370*/  BSSY B0, `(.L_x_7412) ;  /* 0x0000103000007945 */ /* 0x000fe20003800000 */
[----:B------:R-:W-:Y:S01]  /*e380*/  R2UR UR10, R156 ;  /* 0x000000009c0a72ca */ /* 0x000fe200000e0000 */
[----:B------:R-:W-:Y:S01]  /*e390*/  IMAD.IADD R21, R20, 0x1, -R21 ;  /* 0x0000000114157824 */ /* 0x000fe200078e0a15 */
[----:B0-----:R-:W0:Y:S01]  /*e3a0*/  LDC.64 R12, c[0x0][0xc40] ;  /* 0x00031000ff0c7b82 */ /* 0x001e220000000a00 */
        /* <DEDUP_REMOVED lines=20> */
[C---:B0-----:R-:W-:Y:S02]  /*e4f0*/  IMAD R2, R12.reuse, UR8, RZ ;  /* 0x000000080c027c24 */ /* 0x041fe4000f8e02ff */
[----:B------:R-:W-:-:S04]  /*e500*/  IMAD.WIDE.U32 R10, R12, UR7, R10 ;  /* 0x000000070c0a7c25 */ /* 0x000fc8000f8e000a */
[----:B---3--:R-:W-:-:S04]  /*e510*/  @P1 IMAD.HI.U32 R4, R15, R4, RZ ;  /* 0x000000040f041227 */ /* 0x008fc800078e00ff */
[----:B------:R-:W-:Y:S02]  /*e520*/  IMAD R13, R13, UR7, R2 ;  /* 0x000000070d0d7c24 */ /* 0x000fe4000f8e0202 */
[----:B------:R-:W-:Y:S01]  /*e530*/  IMAD.MOV.U32 R9, RZ, RZ, R15 ;  /* 0x000000ffff097224 */ /* 0x000fe200078e000f */
[----:B--2---:R-:W-:Y:S01]  /*e540*/  @P1 SHF.R.U32.HI R9, RZ, R17, R4 ;  /* 0x00000011ff091219 */ /* 0x004fe20000011604 */
[----:B------:R-:W-:Y:S02]  /*e550*/  IMAD R2, R5, UR4, RZ ;  /* 0x0000000405027c24 */ /* 0x000fe4000f8e02ff */
[----:B------:R-:W-:Y:S01]  /*e560*/  IMAD.IADD R11, R11, 0x1, R13 ;  /* 0x000000010b0b7824 */ /* 0x000fe200078e020d */
[--C-:B------:R-:W-:Y:S01]  /*e570*/  SHF.R.S32.HI R4, RZ, 0x1f, R9.reuse ;  /* 0x0000001fff047819 */ /* 0x100fe20000011409 */
[----:B------:R-:W-:Y:S02]  /*e580*/  IMAD R13, R3, UR5, R2 ;  /* 0x00000005030d7c24 */ /* 0x000fe4000f8e0202 */
[----:B------:R-:W-:-:S02]  /*e590*/  IMAD.MOV R5, RZ, RZ, -R9 ;  /* 0x000000ffff057224 */ /* 0x000fc400078e0a09 */
        /* <DEDUP_REMOVED lines=28> */
[----:B------:R-:W-:-:S05]  /*e760*/  IMAD R0, R11, 0x80, R0 ;  /* 0x000000800b007824 */ /* 0x000fca00078e0200 */
[----:B------:R-:W-:-:S05]  /*e770*/  SHF.L.U32 R0, R0, 0x1, RZ ;  /* 0x0000000100007819 */ /* 0x000fca00000006ff */
        /* <DEDUP_REMOVED lines=142> */
[----:B------:R2:W-:Y:S01]  /*f060*/  @!P2 ST.E.64 desc[UR6][R12.64], R104 ;  /* 0x000000680c00a985 */ /* 0x0005e2000c101b06 */
        /* <DEDUP_REMOVED lines=9> */
[----:B------:R1:W-:Y:S01]  /*f100*/  @!P4 ST.E.64 desc[UR6][R10.64], R112 ;  /* 0x000000700a00c985 */ /* 0x0003e2000c101b06 */
[C---:B--2---:R-:W-:Y:S02]  /*f110*/  IADD3 R13, R0.reuse, 0xf0, RZ ;  /* 0x000000f0000d7810 */ /* 0x044fe40007ffe0ff */
[----:B------:R-:W-:Y:S01]  /*f120*/  VIADD R19, R0, 0xd0 ;  /* 0x000000d000137836 */ /* 0x000fe20000000000 */
[----:B------:R2:W-:Y:S01]  /*f130*/  @!P5 ST.E.64 desc[UR6][R14.64], R116 ;  /* 0x000000740e00d985 */ /* 0x0005e2000c101b06 */
[----:B------:R-:W-:Y:S01]  /*f140*/  @!P6 IMAD.WIDE R16, R17, 0x4, R2 ;  /* 0x000000041110e825 */ /* 0x000fe200078e0202 */
[----:B------:R-:W-:-:S02]  /*f150*/  ISETP.GE.AND P5, PT, R13, UR4, PT ;  /* 0x000000040d007c0c */ /* 0x000fc4000bfa6270 */
[----:B------:R-:W-:Y:S01]  /*f160*/  ISETP.GE.AND P1, PT, R19, UR4, PT ;  /* 0x0000000413007c0c */ /* 0x000fe2000bf26270 */
[C---:B------:R-:W-:Y:S01]  /*f170*/  VIADD R21, R0.reuse, 0xe0 ;  /* 0x000000e000157836 */ /* 0x040fe20000000000 */
[----:B------:R3:W-:Y:S01]  /*f180*/  @!P6 ST.E.64 desc[UR6][R16.64], R120 ;  /* 0x000000781000e985 */ /* 0x0007e2000c101b06 */
[----:B0-----:R-:W-:Y:S01]  /*f190*/  VIADD R9, R0, 0xf8 ;  /* 0x000000f800097836 */ /* 0x001fe20000000000 */
[----:B------:R-:W-:Y:S01]  /*f1a0*/  @!P0 LEA.HI R18, R18, R18, RZ, 0x1 ;  /* 0x0000001212128211 */ /* 0x000fe200078f08ff */
[----:B------:R-:W-:Y:S01]  /*f1b0*/  VIADD R12, R0, 0xe8 ;  /* 0x000000e8000c7836 */ /* 0x000fe20000000000 */
[----:B------:R-:W-:Y:S02]  /*f1c0*/  ISETP.GE.AND P3, PT, R21, UR4, PT ;  /* 0x0000000415007c0c */ /* 0x000fe4000bf66270 */
[----:B------:R-:W-:Y:S02]  /*f1d0*/  ISETP.GE.AND P6, PT, R9, UR4, PT ;  /* 0x0000000409007c0c */ /* 0x000fe4000bfc6270 */
[----:B------:R-:W-:-:S02]  /*f1e0*/  ISETP.GE.AND P4, PT, R12, UR4, PT ;  /* 0x000000040c007c0c */ /* 0x000fc4000bf86270 */
[----:B------:R-:W-:Y:S02]  /*f1f0*/  @!P2 LEA.HI R20, R20, R20, RZ, 0x1 ;  /* 0x000000141414a211 */ /* 0x000fe400078f08ff */
[----:B------:R-:W-:Y:S02]  /*f200*/  @!P1 LEA.HI R19, R19, R19, RZ, 0x1 ;  /* 0x0000001313139211 */ /* 0x000fe400078f08ff */
[----:B------:R-:W-:Y:S02]  /*f210*/  @!P5 LEA.HI R8, R13, R13, RZ, 0x1 ;  /* 0x0000000d0d08d211 */ /* 0x000fe400078f08ff */
[----:B-1----:R-:W-:Y:S02]  /*f220*/  @!P1 LOP3.LUT R11, R19, 0xfffffffe, RZ, 0xc0, !PT ;  /* 0xfffffffe130b9812 */ /* 0x002fe400078ec0ff */
[----:B------:R-:W-:Y:S02]  /*f230*/  @!P3 LEA.HI R21, R21, R21, RZ, 0x1 ;  /* 0x000000151515b211 */ /* 0x000fe400078f08ff */
[----:B------:R-:W-:-:S02]  /*f240*/  @!P6 LEA.HI R10, R9, R9, RZ, 0x1 ;  /* 0x00000009090ae211 */ /* 0x000fc400078f08ff */
[----:B------:R-:W-:Y:S02]  /*f250*/  @!P4 LEA.HI R12, R12, R12, RZ, 0x1 ;  /* 0x0000000c0c0cc211 */ /* 0x000fe400078f08ff */
[----:B------:R-:W-:Y:S02]  /*f260*/  @!P0 LOP3.LUT R9, R18, 0xfffffffe, RZ, 0xc0, !PT ;  /* 0xfffffffe12098812 */ /* 0x000fe400078ec0ff */
[----:B------:R-:W-:Y:S02]  /*f270*/  @!P2 LOP3.LUT R13, R20, 0xfffffffe, RZ, 0xc0, !PT ;  /* 0xfffffffe140da812 */ /* 0x000fe400078ec0ff */
[----:B--2---:R-:W-:Y:S02]  /*f280*/  @!P3 LOP3.LUT R15, R21, 0xfffffffe, RZ, 0xc0, !PT ;  /* 0xfffffffe150fb812 */ /* 0x004fe400078ec0ff */
[----:B---3--:R-:W-:Y:S01]  /*f290*/  @!P4 LOP3.LUT R17, R12, 0xfffffffe, RZ, 0xc0, !PT ;  /* 0xfffffffe0c11c812 */ /* 0x008fe200078ec0ff */
        /* <DEDUP_REMOVED lines=16> */
.L_x_7413:
[----:B------:R-:W-:Y:S05]  /*f3a0*/  BSYNC B0 ;  /* 0x0000000000007941 */ /* 0x000fea0003800000 */
.L_x_7412:
        /* <DEDUP_REMOVED lines=144> */
[----:B------:R-:W-:Y:S02]  /*fcb0*/  @!P2 LOP3.LUT R17, R17, 0xfffffffe, RZ, 0xc0, !PT ;  /* 0xfffffffe1111a812 */ /* 0x000fe400078ec0ff */
[----:B------:R-:W-:Y:S01]  /*fcc0*/  ISETP.GE.AND P6, PT, R19, UR4, PT ;  /* 0x0000000413007c0c */ /* 0x000fe2000bfc6270 */
[--C-:B-1----:R-:W-:Y:S01]  /*fcd0*/  @!P4 IMAD.WIDE R6, R15, 0x4, R2.reuse ;  /* 0x000000040f06c825 */ /* 0x102fe200078e0202 */
[----:B------:R-:W-:Y:S02]  /*fce0*/  @!P1 LOP3.LUT R13, R20, 0xfffffffe, RZ, 0xc0, !PT ;  /* 0xfffffffe140d9812 */ /* 0x000fe400078ec0ff */
[----:B------:R-:W-:Y:S01]  /*fcf0*/  ISETP.GE.AND P0, PT, R14, UR4, PT ;  /* 0x000000040e007c0c */ /* 0x000fe2000bf06270 */
[----:B------:R-:W-:Y:S01]  /*fd00*/  @!P3 IMAD.WIDE R8, R11, 0x4, R2 ;  /* 0x000000040b08b825 */ /* 0x000fe200078e0202 */
[----:B------:R1:W-:Y:S01]  /*fd10*/  @!P4 ST.E.64 desc[UR6][R6.64], R106 ;  /* 0x0000006a0600c985 */ /* 0x0003e2000c101b06 */
[----:B------:R-:W-:-:S02]  /*fd20*/  IADD3 R16, R0, 0xe0, RZ ;  /* 0x000000e000107810 */ /* 0x000fc40007ffe0ff */
[--C-:B------:R-:W-:Y:S01]  /*fd30*/  @!P2 IMAD.WIDE R10, R17, 0x4, R2.reuse ;  /* 0x00000004110aa825 */ /* 0x100fe200078e0202 */
[----:B------:R2:W-:Y:S01]  /*fd40*/  @!P3 ST.E.64 desc[UR6][R8.64], R110 ;  /* 0x0000006e0800b985 */ /* 0x0005e2000c101b06 */
[----:B------:R-:W-:Y:S02]  /*fd50*/  @!P5 LEA.HI R18, R18, R18, RZ, 0x1 ;  /* 0x000000121212d211 */ /* 0x000fe400078f08ff */
[--C-:B------:R-:W-:Y:S01]  /*fd60*/  @!P1 IMAD.WIDE R12, R13, 0x4, R2.reuse ;  /* 0x000000040d0c9825 */ /* 0x100fe200078e0202 */
[----:B------:R-:W-:Y:S01]  /*fd70*/  @!P2 ST.E.64 desc[UR6][R10.64], R114 ;  /* 0x000000720a00a985 */ /* 0x000fe2000c101b06 */
[----:B------:R-:W-:Y:S02]  /*fd80*/  ISETP.GE.AND P2, PT, R16, UR4, PT ;  /* 0x0000000410007c0c */ /* 0x000fe4000bf46270 */
[C---:B------:R-:W-:Y:S01]  /*fd90*/  VIADD R15, R0.reuse, 0xd8 ;  /* 0x000000d8000f7836 */ /* 0x040fe20000000000 */
[----:B------:R-:W-:Y:S01]  /*fda0*/  @!P1 ST.E.64 desc[UR6][R12.64], R118 ;  /* 0x000000760c009985 */ /* 0x000fe2000c101b06 */
[----:B------:R-:W-:Y:S01]  /*fdb0*/  VIADD R17, R0, 0xe8 ;  /* 0x000000e800117836 */ /* 0x000fe20000000000 */
[----:B0-----:R-:W-:Y:S01]  /*fdc0*/  @!P5 LOP3.LUT R5, R18, 0xfffffffe, RZ, 0xc0, !PT ;  /* 0xfffffffe1205d812 */ /* 0x001fe200078ec0ff */
[C---:B------:R-:W-:Y:S01]  /*fdd0*/  VIADD R20, R0.reuse, 0xf0 ;  /* 0x000000f000147836 */ /* 0x040fe20000000000 */
[----:B------:R-:W-:Y:S01]  /*fde0*/  ISETP.GE.AND P1, PT, R15, UR4, PT ;  /* 0x000000040f007c0c */ /* 0x000fe2000bf26270 */
[----:B------:R-:W-:Y:S01]  /*fdf0*/  VIADD R0, R0, 0xf8 ;  /* 0x000000f800007836 */ /* 0x000fe20000000000 */
[----:B------:R-:W-:Y:S01]  /*fe00*/  @!P6 LEA.HI R19, R19, R19, RZ, 0x1 ;  /* 0x000000131313e211 */ /* 0x000fe200078f08ff */
[----:B------:R-:W-:Y:S01]  /*fe10*/  @!P5 IMAD.WIDE R4, R5, 0x4, R2 ;  /* 0x000000040504d825 */ /* 0x000fe200078e0202 */
[----:B------:R-:W-:-:S02]  /*fe20*/  ISETP.GE.AND P3, PT, R17, UR4, PT ;  /* 0x0000000411007c0c */ /* 0x000fc4000bf66270 */
[----:B------:R-:W-:Y:S02]  /*fe30*/  ISETP.GE.AND P4, PT, R20, UR4, PT ;  /* 0x0000000414007c0c */ /* 0x000fe4000bf86270 */
        /* <DEDUP_REMOVED lines=32> */
.L_x_7410:
[----:B------:R-:W1:Y:S02]  /*10040*/  S2R R0, SR_TID.X ;  /* 0x0000000000007919 */ /* 0x000e640000002100 */
[----:B-1----:R-:W-:-:S05]  /*10050*/  VIADD R2, R0, 0xffffff80 ;  /* 0xffffff8000027836 */ /* 0x002fca0000000000 */
[----:B------:R-:W-:-:S13]  /*10060*/  ISETP.GT.AND P0, PT, R2, 0x3f, PT ;  /* 0x0000003f0200780c */ /* 0x000fda0003f04270 */
[----:B------:R-:W-:Y:S05]  /*10070*/  @P0 BRA `(.L_x_7372) ;  /* 0x0000005c000c0947 */ /* 0x000fea0003800000 */
[----:B------:R-:W1:Y:S01]  /*10080*/  S2R R3, SR_CTAID.X ;  /* 0x0000000000037919 */ /* 0x000e620000002500 */
[----:B------:R-:W4:Y:S01]  /*10090*/  LDC R6, c[0x0][0xce8] ;  /* 0x00033a00ff067b82 */ /* 0x000f220000000800 */
[----:B------:R-:W-:Y:S01]  /*100a0*/  ULDC UR4, c[0x0][0xb88] ;  /* 0x0002e20000047ab9 */ /* 0x000fe20000000800 */
[----:B-1----:R-:W-:Y:S02]  /*100b0*/  IMAD R0, R3, 0x40, R0 ;  /* 0x0000004003007824 */ /* 0x002fe400078e0200 */
[----:B----4-:R-:W-:Y:S02]  /*100c0*/  IMAD R3, R6, UR4, RZ ;  /* 0x0000000406037c24 */ /* 0x010fe4000f8e02ff */
[----:B------:R-:W-:-:S05]  /*100d0*/  VIADD R0, R0, 0xffffff80 ;  /* 0xffffff8000007836 */ /* 0x000fca0000000000 */
[----:B------:R-:W-:-:S13]  /*100e0*/  ISETP.GE.AND P0, PT, R0, R3, PT ;  /* 0x000000030000720c */ /* 0x000fda0003f06270 */
[----:B------:R-:W-:Y:S05]  /*100f0*/  @P0 BRA `(.L_x_7372) ;  /* 0x0000005800ec0947 */ /* 0x000fea0003800000 */
[----:B------:R-:W4:Y:S01]  /*10100*/  LDL R4, [R1] ;  /* 0x0000000001047983 */ /* 0x000f220000100800 */
[----:B------:R-:W-:Y:S01]  /*10110*/  ISETP.NE.AND P0, PT, R6, 0x1, PT ;  /* 0x000000010600780c */ /* 0x000fe20003f05270 */
[----:B------:R-:W-:Y:S01]  /*10120*/  S2UR UR7, SR_CTAID.Z ;  /* 0x00000000000779c3 */ /* 0x000fe20000002700 */
[----:B------:R-:W-:Y:S01]  /*10130*/  ULDC.64 UR8, c[0x0][0xcd0] ;  /* 0x0003340000087ab9 */ /* 0x000fe20000000a00 */
[----:B------:R-:W-:Y:S01]  /*10140*/  IMAD.MOV.U32 R5, RZ, RZ, R0 ;  /* 0x000000ffff057224 */ /* 0x000fe200078e0000 */
[----:B------:R-:W-:-:S05]  /*10150*/  ULDC.64 UR12, c[0x0][0x208] ;  /* 0x00008200000c7ab9 */ /* 0x000fca0000000a00 */
[----:B------:R-:W1:Y:S08]  /*10160*/  LDC.64 R10, c[0x0][0xcd8] ;  /* 0x00033600ff0a7b82 */ /* 0x000e700000000a00 */
[----:B------:R-:W5:Y:S08]  /*10170*/  @P0 LDC R7, c[0x0][0xcec] ;  /* 0x00033b00ff070b82 */ /* 0x000f700000000800 */
[----:B------:R-:W2:Y:S08]  /*10180*/  @P0 LDC R9, c[0x0][0xcf0] ;  /* 0x00033c00ff090b82 */ /* 0x000eb00000000800 */
[----:B------:R-:W3:Y:S08]  /*10190*/  S2UR UR10, SR_CTAID.Y ;  /* 0x00000000000a79c3 */ /* 0x000ef00000002600 */
[----:B0-----:R-:W3:Y:S01]  /*101a0*/  LDC R8, c[0x0][0xd50] ;  /* 0x00035400ff087b82 */ /* 0x001ee20000000800 */
[----:B----4-:R-:W-:Y:S01]  /*101b0*/  R2UR UR11, R4 ;  /* 0x00000000040b72ca */ /* 0x010fe200000e0000 */
[----:B-----5:R-:W-:-:S05]  /*101c0*/  @P0 IMAD.HI.U32 R4, R0, R7, RZ ;  /* 0x0000000700040227 */ /* 0x020fca00078e00ff */
[----:B--2---:R-:W-:-:S07]  /*101d0*/  @P0 SHF.R.U32.HI R5, RZ, R9, R4 ;  /* 0x00000009ff050219 */ /* 0x004fce0000011604 */
[----:B------:R-:W-:Y:S02]  /*101e0*/  USHF.R.S32.HI UR6, URZ, 0x1f, UR11 ;  /* 0x0000001f3f067899 */ /* 0x000fe4000801140b */
[----:B------:R-:W-:Y:S01]  /*101f0*/  IMAD R7, RZ, RZ, -UR11 ;  /* 0x8000000bff077e24 */ /* 0x000fe2000f8e02ff */
[----:B------:R-:W-:Y:S02]  /*10200*/  UIMAD.WIDE.U32 UR4, UR11, UR8, URZ ;  /* 0x000000080b0472a5 */ /* 0x000fe4000f8e003f */
[----:B------:R-:W-:Y:S01]  /*10210*/  UIMAD UR6, UR6, UR8, URZ ;  /* 0x00000008060672a4 */ /* 0x000fe2000f8e023f */
[----:B---3--:R-:W-:Y:S01]  /*10220*/  IMAD R9, R8, R7, UR10 ;  /* 0x0000000a08097e24 */ /* 0x008fe2000f8e0207 */
[----:B------:R-:W-:Y:S01]  /*10230*/  USHF.R.S32.HI UR8, URZ, 0x1f, UR7 ;  /* 0x0000001f3f087899 */ /* 0x000fe20008011407 */
[----:B------:R-:W-:Y:S01]  /*10240*/  IMAD.MOV R7, RZ, RZ, -R5 ;  /* 0x000000ffff077224 */ /* 0x000fe200078e0a05 */
[----:B------:R-:W-:Y:S01]  /*10250*/  UIMAD UR6, UR11, UR9, UR6 ;  /* 0x000000090b0672a4 */ /* 0x000fe2000f8e0206 */
[----:B------:R-:W-:Y:S01]  /*10260*/  IMAD.U32 R3, RZ, RZ, UR5 ;  /* 0x00000005ff037e24 */ /* 0x000fe2000f8e00ff */
[----:B------:R-:W-:Y:S01]  /*10270*/  SHF.R.S32.HI R4, RZ, 0x1f, R9 ;  /* 0x0000001fff047819 */ /* 0x000fe20000011409 */
[----:B------:R-:W-:Y:S01]  /*10280*/  IMAD.U32 R2, RZ, RZ, UR4 ;  /* 0x00000004ff027e24 */ /* 0x000fe2000f8e00ff */
[----:B------:R-:W-:Y:S01]  /*10290*/  UIADD3 UR6, UR5, UR6, URZ ;  /* 0x0000000605067290 */ /* 0x000fe2000fffe03f */
[----:B-1----:R-:W-:-:S02]  /*102a0*/  IMAD R12, R10, UR8, RZ ;  /* 0x000000080a0c7c24 */ /* 0x002fc4000f8e02ff */
        /* <DEDUP_REMOVED lines=24> */
.L_x_7370:
        /* <DEDUP_REMOVED lines=18> */
.L_x_7414:
[----:B------:R-:W-:Y:S01]  /*10550*/  ULDC UR43, c[0x0][0xd50] ;  /* 0x00035400002b7ab9 */ /* 0x000fe20000000800 */
[----:B------:R-:W-:Y:S01]  /*10560*/  UMOV UR36, UR6 ;  /* 0x0000000600247c82 */ /* 0x000fe20008000000 */
[----:B------:R-:W-:-:S11]  /*10570*/  UISETP.NE.AND UP0, UPT, UR43, 0x1, UPT ;  /* 0x000000012b00788c */ /* 0x000fd6000bf05270 */
[----:B------:R-:W-:Y:S01]  /*10580*/  @UP0 ULDC UR4, c[0x0][0xd54] ;  /* 0x0003550000040ab9 */ /* 0x000fe20000000800 */
[----:B------:R-:W-:Y:S01]  /*10590*/  @UP0 ULDC UR7, c[0x0][0xd58] ;  /* 0x0003560000070ab9 */ /* 0x000fe20000000800 */
[----:B------:R-:W-:-:S04]  /*105a0*/  UIMAD.WIDE.U32 UR4, UR6, UR4, URZ ;  /* 0x00000004060472a5 */ /* 0x000fc8000f8e003f */
[----:B------:R-:W-:-:S12]  /*105b0*/  @UP0 USHF.R.U32.HI UR36, URZ, UR7, UR5 ;  /* 0x000000073f240299 */ /* 0x000fd80008011605 */
.L_x_7415:
[----:B------:R-:W-:Y:S01]  /*105c0*/  ISETP.LE.AND P0, PT, RZ, UR44, PT ;  /* 0x0000002cff007c0c */ /* 0x000fe2000bf03270 */
        /* <DEDUP_REMOVED lines=74> */
.L_x_7417:
        /* <DEDUP_REMOVED lines=32> */
.L_x_7418:
        /* <DEDUP_REMOVED lines=20> */
.L_x_7420:
        /* <DEDUP_REMOVED lines=15> */
.L_x_7419:
        /* <DEDUP_REMOVED lines=25> */
.L_x_7521:
        /* <DEDUP_REMOVED lines=9> */
.L_x_7524:
[----:B------:R-:W-:Y:S05]  /*110c0*/  @!P6 BRA `(.L_x_7422) ;  /* 0x0000000000dce947 */ /* 0x000fea0003800000 */
[----:B------:R-:W-:Y:S01]  /*110d0*/  IMAD.MOV.U32 R16, RZ, RZ, R18 ;  /* 0x000000ffff107224 */ /* 0x000fe200078e0012 */
[----:B------:R-:W-:Y:S06]  /*110e0*/  @!P1 BRA `(.L_x_7424) ;  /* 0x0000000000549947 */ /* 0x000fec0003800000 */
[----:B0-----:R-:W-:Y:S01]  /*110f0*/  MOV R6, R0 ;  /* 0x0000000000067202 */ /* 0x001fe20000000f00 */
[----:B------:R-:W-:Y:S01]  /*11100*/  ULDC.64 UR4, c[0x0][0x428] ;  /* 0x00010a0000047ab9 */ /* 0x000fe20000000a00 */
[----:B------:R-:W0:Y:S01]  /*11110*/  LDC R0, c[0x0][0x43c] ;  /* 0x00010f00ff007b82 */ /* 0x000e220000000800 */
[----:B------:R-:W-:Y:S01]  /*11120*/  IMAD R9, R19, UR4, RZ ;  /* 0x0000000413097c24 */ /* 0x000fe2000f8e02ff */
[----:B------:R-:W-:Y:S01]  /*11130*/  ULDC.64 UR6, c[0x0][0x208] ;  /* 0x0000820000067ab9 */ /* 0x000fe20000000a00 */
[----:B------:R-:W-:Y:S02]  /*11140*/  IMAD.MOV.U32 R7, RZ, RZ, R6 ;  /* 0x000000ffff077224 */ /* 0x000fe400078e0006 */
        /* <DEDUP_REMOVED lines=15> */
.L_x_7424:
[----:B------:R-:W-:Y:S01]  /*11240*/  IMAD.MOV.U32 R0, RZ, RZ, 0x1 ;  /* 0x00000001ff007424 */ /* 0x000fe200078e00ff */
[----:B01----:R-:W0:Y:S04]  /*11250*/  S2R R6, SR_TID.X ;  /* 0x0000000000067919 */ /* 0x003e280000002100 */
[----:B------:R-:W-:-:S04]  /*11260*/  SHF.L.U32 R0, R0, 0x1f, RZ ;  /* 0x0000001f00007819 */ /* 0x000fc800000006ff */
[----:B------:R-:W1:Y:S01]  /*11270*/  SYNCS.PHASECHK.TRANS64.TRYWAIT P0, [UR38+0x38840], R0 ;  /* 0x03884000ff0075a7 */ /* 0x000e620008000166 */
[----:B0-----:R-:W-:-:S04]  /*11280*/  LOP3.LUT R2, R6, 0x7f, RZ, 0xc0, !PT ;  /* 0x0000007f06027812 */ /* 0x001fc800078ec0ff */
[----:B------:R-:W-:Y:S01]  /*11290*/  ISETP.NE.AND P1, PT, R2, RZ, PT ;  /* 0x000000ff0200720c */ /* 0x000fe20003f25270 */
[----:B-1----:R-:W-:-:S12]  /*112a0*/  @!P0 BRA `(.L_x_7425) ;  /* 0x0000004c00688947 */ /* 0x002fd80003800000 */
.L_x_7525:
[----:B------:R-:W-:Y:S05]  /*112b0*/  @P1 BRA `(.L_x_7426) ;  /* 0x0000000000181947 */ /* 0x000fea0003800000 */
[----:B------:R-:W1:Y:S01]  /*112c0*/  S2R R2, SR_TID.X ;  /* 0x0000000000027919 */ /* 0x000e620000002100 */
[----:B0-----:R-:W-:-:S04]  /*112d0*/  IMAD.MOV.U32 R0, RZ, RZ, 0x2000 ;  /* 0x00002000ff007424 */ /* 0x001fc800078e00ff */
[----:B------:R2:W-:Y:S01]  /*112e0*/  SYNCS.ARRIVE.TRANS64 RZ, [UR38+0x38830], R0 ;  /* 0x03883000ffff79a7 */ /* 0x0005e20008000026 */
[----:B-1----:R-:W-:-:S13]  /*112f0*/  LOP3.LUT P0, RZ, R2, 0x1f, RZ, 0xc0, !PT ;  /* 0x0000001f02ff7812 */ /* 0x002fda000780c0ff */
[----:B--2---:R-:W-:Y:S05]  /*11300*/  @!P0 BRA `(.L_x_7426) ;  /* 0x0000000000048947 */ /* 0x004fea0003800000 */
[----:B------:R-:W-:Y:S01]  /*11310*/  BPT.TRAP 0x1 ;  /* 0x000000040000795c */ /* 0x000fe20000300000 */
.L_x_7426:
[----:B0-----:R-:W2:Y:S01]  /*11320*/  LDL R0, [R1+0xc] ;  /* 0x00000c0001007983 */ /* 0x001ea20000100800 */
        /* <DEDUP_REMOVED lines=17> */
.L_x_7422:
        /* <DEDUP_REMOVED lines=24> */
.L_x_7427:
        /* <DEDUP_REMOVED lines=24> */
[----:B------:R-:W-:Y:S01]  /*11740*/  IMAD.MOV.U32 R9, RZ, RZ, R11 ;  /* 0x000000ffff097224 */ /* 0x000fe200078e000b */
[----:B------:R2:W-:Y:S01]  /*11750*/  STL [R1+0x8], R11 ;  /* 0x0000080b01007387 */ /* 0x0005e20000100800 */
        /* <DEDUP_REMOVED lines=9> */
[----:B--2---:R-:W-:Y:S01]  /*117f0*/  IMAD R11, R9, UR5, R0 ;  /* 0x00000005090b7c24 */ /* 0x004fe2000f8e0200 */
[----:B------:R-:W-:Y:S02]  /*11800*/  ULDC.64 UR4, c[0x0][0x2c8] ;  /* 0x0000b20000047ab9 */ /* 0x000fe40000000a00 */
[----:B------:R-:W-:Y:S01]  /*11810*/  SHF.R.S32.HI R0, RZ, 0x1f, R5 ;  /* 0x0000001fff007819 */ /* 0x000fe20000011405 */
[----:B------:R-:W-:-:S04]  /*11820*/  IMAD.IADD R3, R3, 0x1, R11 ;  /* 0x0000000103037824 */ /* 0x000fc800078e020b */
[----:B------:R-:W-:Y:S02]  /*11830*/  IMAD R0, R0, UR4, RZ ;  /* 0x0000000400007c24 */ /* 0x000fe4000f8e02ff */
[----:B------:R-:W-:-:S04]  /*11840*/  IMAD.WIDE.U32 R2, R5, UR4, R2 ;  /* 0x0000000405027c25 */ /* 0x000fc8000f8e0002 */
[----:B------:R-:W-:Y:S01]  /*11850*/  IMAD R9, R5, UR5, R0 ;  /* 0x0000000505097c24 */ /* 0x000fe2000f8e0200 */
[----:B------:R-:W-:Y:S02]  /*11860*/  ULDC.64 UR4, c[0x0][0x280] ;  /* 0x0000a00000047ab9 */ /* 0x000fe40000000a00 */
[C---:B------:R-:W-:Y:S01]  /*11870*/  LEA R0, P0, R2.reuse, UR4, 0x1 ;  /* 0x0000000402007c11 */ /* 0x040fe2000f8008ff */
[----:B------:R-:W-:Y:S01]  /*11880*/  IMAD.IADD R3, R3, 0x1, R9 ;  /* 0x0000000103037824 */ /* 0x000fe200078e0209 */
[----:B------:R-:W-:Y:S01]  /*11890*/  ULDC UR4, c[0x0][0x2b8] ;  /* 0x0000ae0000047ab9 */ /* 0x000fe20000000800 */
[----:B------:R-:W0:Y:S03]  /*118a0*/  S2R R9, SR_TID.X ;  /* 0x0000000000097919 */ /* 0x000e260000002100 */
[----:B------:R-:W-:Y:S01]  /*118b0*/  LEA.HI.X R3, R2, UR5, R3, 0x1, P0 ;  /* 0x0000000502037c11 */ /* 0x000fe200080f0c03 */
[----:B0-----:R-:W-:-:S05]  /*118c0*/  IMAD.SHL.U32 R2, R9, 0x8, RZ ;  /* 0x0000000809027824 */ /* 0x001fca00078e00ff */
        /* <DEDUP_REMOVED lines=8> */
[----:B------:R-:W0:Y:S01]  /*11950*/  S2R R4, SR_TID.X ;  /* 0x0000000000047919 */ /* 0x000e220000002100 */
[----:B------:R-:W-:Y:S01]  /*11960*/  ULDC UR4, c[0x0][0x288] ;  /* 0x0000a20000047ab9 */ /* 0x000fe20000000800 */
[----:B------:R-:W-:Y:S01]  /*11970*/  IMAD R8, R8, 0x40, R6 ;  /* 0x0000004008087824 */ /* 0x000fe200078e0206 */
[----:B------:R-:W-:Y:S01]  /*11980*/  ULDC.64 UR6, c[0x0][0x208] ;  /* 0x0000820000067ab9 */ /* 0x000fe20000000a00 */
[----:B------:R-:W1:Y:S01]  /*11990*/  SHFL.IDX PT, R14, R0, RZ, 0x181f ;  /* 0x00181fff000e7589 */ /* 0x000e6200000e0000 */
[----:B------:R-:W-:Y:S02]  /*119a0*/  IMAD R2, R7, UR4, RZ ;  /* 0x0000000407027c24 */ /* 0x000fe4000f8e02ff */
[C---:B------:R-:W-:Y:S01]  /*119b0*/  VIADD R6, R8.reuse, 0x10 ;  /* 0x0000001008067836 */ /* 0x040fe20000000000 */
[----:B------:R2:W-:Y:S02]  /*119c0*/  STL [R1+0x4], R8 ;  /* 0x0000040801007387 */ /* 0x0005e40000100800 */
[----:B------:R-:W-:-:S02]  /*119d0*/  ISETP.GE.AND P1, PT, R8, R2, PT ;  /* 0x000000020800720c */ /* 0x000fc40003f26270 */
[----:B------:R-:W-:Y:S01]  /*119e0*/  STL [R1+0x10], R6 ;  /* 0x0000100601007387 */ /* 0x000fe20000100800 */
[----:B--2---:R-:W-:-:S10]  /*119f0*/  VIADD R8, R8, 0x20 ;  /* 0x0000002008087836 */ /* 0x004fd40000000000 */
[----:B------:R-:W-:Y:S01]  /*11a00*/  @!P1 LEA R9, R10, UR38, 0x1 ;  /* 0x000000260a099c11 */ /* 0x000fe2000f8e08ff */
[----:B------:R-:W-:Y:S01]  /*11a10*/  STL [R1+0x14], R8 ;  /* 0x0000140801007387 */ /* 0x000fe20000100800 */
[----:B0-----:R-:W-:-:S03]  /*11a20*/  IMAD.SHL.U32 R11, R4, 0x8, RZ ;  /* 0x00000008040b7824 */ /* 0x001fc600078e00ff */
[----:B------:R-:W0:Y:S02]  /*11a30*/  SHFL.IDX PT, R4, R3, RZ, 0x181f ;  /* 0x00181fff03047589 */ /* 0x000e2400000e0000 */
[----:B------:R-:W-:-:S04]  /*11a40*/  LOP3.LUT R11, R11, 0x38, RZ, 0xc0, !PT ;  /* 0x000000380b0b7812 */ /* 0x000fc800078ec0ff */
[----:B-1----:R-:W-:-:S04]  /*11a50*/  @!P1 LEA R14, P2, R11, R14, 0x1 ;  /* 0x0000000e0b0e9211 */ /* 0x002fc800078408ff */
[----:B0-----:R-:W-:Y:S01]  /*11a60*/  @!P1 IADD3.X R5, RZ, R4, RZ, P2, !PT ;  /* 0x00000004ff059210 */ /* 0x001fe200017fe4ff */
[----:B------:R-:W-:Y:S02]  /*11a70*/  @!P1 IMAD.MOV.U32 R4, RZ, RZ, R14 ;  /* 0x000000ffff049224 */ /* 0x000fe400078e000e */
[----:B------:R-:W0:Y:S04]  /*11a80*/  SHFL.IDX PT, R14, R0, 0x1, 0x181f ;  /* 0x00381f00000e7f89 */ /* 0x000e2800000e0000 */
[----:B------:R1:W-:Y:S01]  /*11a90*/  @!P1 LDGSTS.E.BYPASS.LTC128B.128 [R9+0x20400], desc[UR6][R4.64], !P0 ;  /* 0x2040000004099fae */ /* 0x0003e2000c101d46 */
[----:B------:R-:W-:-:S03]  /*11aa0*/  ISETP.GE.AND P1, PT, R6, R2, PT ;  /* 0x000000020600720c */ /* 0x000fc60003f26270 */
[----:B-1----:R-:W1:Y:S10]  /*11ab0*/  SHFL.IDX PT, R4, R3, 0x1, 0x181f ;  /* 0x00381f0003047f89 */ /* 0x002e7400000e0000 */
[----:B------:R-:W-:-:S02]  /*11ac0*/  @!P1 LEA R7, R10, UR38, 0x1 ;  /* 0x000000260a079c11 */ /* 0x000fc4000f8e08ff */
[----:B0-----:R-:W-:Y:S02]  /*11ad0*/  @!P1 LEA R6, P2, R11, R14, 0x1 ;  /* 0x0000000e0b069211 */ /* 0x001fe400078408ff */
[----:B------:R-:W0:Y:S03]  /*11ae0*/  SHFL.IDX PT, R14, R0, 0x2, 0x181f ;  /* 0x00581f00000e7f89 */ /* 0x000e2600000e0000 */
        /* <DEDUP_REMOVED lines=14> */
.L_x_7534:
[----:B--2---:R-:W2:Y:S01]  /*11bd0*/  LDL R4, [R1+0x4] ;  /* 0x0000040001047983 */ /* 0x004ea20000100800 */
[----:B------:R-:W-:Y:S01]  /*11be0*/  ULDC.64 UR4, c[0x0][0x208] ;  /* 0x0000820000047ab9 */ /* 0x000fe20000000a00 */
[----:B------:R-:W0:Y:S02]  /*11bf0*/  S2R R0, SR_TID.X ;  /* 0x0000000000007919 */ /* 0x000e240000002100 */
[----:B0-----:R-:W-:-:S05]  /*11c00*/  IMAD.SHL.U32 R0, R0, 0x8, RZ ;  /* 0x0000000800007824 */ /* 0x001fca00078e00ff */
[----:B------:R-:W-:Y:S01]  /*11c10*/  LOP3.LUT R0, R0, 0x38, RZ, 0xc0, !PT ;  /* 0x0000003800007812 */ /* 0x000fe200078ec0ff */
        /* <DEDUP_REMOVED lines=42> */
.L_x_7429:
[----:B------:R-:W2:Y:S01]  /*11ec0*/  LDL.LU.64 R6, [R1+0x20] ;  /* 0x0000200001067983 */ /* 0x000ea20000300a00 */
[----:B------:R-:W-:-:S03]  /*11ed0*/  ULDC.64 UR8, c[0x0][0x3e0] ;  /* 0x0000f80000087ab9 */ /* 0x000fc60000000a00 */
[----:B------:R-:W3:Y:S04]  /*11ee0*/  LDL.LU R2, [R1+0x2c] ;  /* 0x00002c0001027983 */ /* 0x000ee80000300800 */
[----:B0-----:R-:W4:Y:S01]  /*11ef0*/  LDL.LU R4, [R1+0x8] ;  /* 0x0000080001047983 */ /* 0x001f220000300800 */
[----:B------:R-:W-:Y:S01]  /*11f00*/  UIMAD UR6, UR45, UR8, URZ ;  /* 0x000000082d0672a4 */ /* 0x000fe2000f8e023f */
[----:B------:R-:W-:Y:S01]  /*11f10*/  LOP3.LUT R17, R17, 0xfffffff7, RZ, 0xc0, !PT ;  /* 0xfffffff711117812 */ /* 0x000fe200078ec0ff */
[----:B------:R-:W0:Y:S02]  /*11f20*/  S2R R8, SR_TID.X ;  /* 0x0000000000087919 */ /* 0x000e240000002100 */
[----:B------:R-:W-:Y:S01]  /*11f30*/  UIMAD UR6, UR44, UR9, UR6 ;  /* 0x000000092c0672a4 */ /* 0x000fe2000f8e0206 */
[----:B0-----:R-:W-:-:S05]  /*11f40*/  IMAD.SHL.U32 R10, R8, 0x8, RZ ;  /* 0x00000008080a7824 */ /* 0x001fca00078e00ff */
[----:B------:R-:W-:Y:S02]  /*11f50*/  LOP3.LUT R10, R10, 0x38, RZ, 0xc0, !PT ;  /* 0x000000380a0a7812 */ /* 0x000fe400078ec0ff */
[----:B--2---:R-:W-:Y:S02]  /*11f60*/  R2UR UR5, R7 ;  /* 0x00000000070572ca */ /* 0x004fe400000e0000 */
[----:B------:R-:W0:Y:S01]  /*11f70*/  LDC R7, c[0x0][0x448] ;  /* 0x00011200ff077b82 */ /* 0x000e220000000800 */
[----:B------:R-:W-:Y:S02]  /*11f80*/  R2UR UR4, R6 ;  /* 0x00000000060472ca */ /* 0x000fe400000e0000 */
[----:B---3--:R-:W-:-:S13]  /*11f90*/  R2UR UR5, R2 ;  /* 0x00000000020572ca */ /* 0x008fda00000e0000 */
[----:B------:R-:W-:-:S03]  /*11fa0*/  UIMAD.WIDE.U32 UR4, UR44, UR8, UR4 ;  /* 0x000000082c0472a5 */ /* 0x000fc6000f8e0004 */
[----:B------:R-:W-:Y:S01]  /*11fb0*/  ULDC.64 UR8, c[0x0][0x3d0] ;  /* 0x0000f40000087ab9 */ /* 0x000fe20000000a00 */
[----:B------:R-:W-:Y:S01]  /*11fc0*/  UIADD3 UR5, UR5, UR6, URZ ;  /* 0x0000000605057290 */ /* 0x000fe2000fffe03f */
[----:B0-----:R-:W-:-:S13]  /*11fd0*/  ISETP.NE.AND P0, PT, R7, 0x1, PT ;  /* 0x000000010700780c */ /* 0x001fda0003f05270 */
[----:B------:R-:W4:Y:S08]  /*11fe0*/  @P0 LDC R2, c[0x0][0x44c] ;  /* 0x00011300ff020b82 */ /* 0x000f300000000800 */
[----:B------:R-:W0:Y:S01]  /*11ff0*/  @P0 LDC R0, c[0x0][0x450] ;  /* 0x00011400ff000b82 */ /* 0x000e220000000800 */
[----:B----4-:R-:W-:-:S04]  /*12000*/  @P0 IMAD.HI.U32 R3, R4, R2, RZ ;  /* 0x0000000204030227 */ /* 0x010fc800078e00ff */
[----:B------:R-:W-:Y:S01]  /*12010*/  IMAD.MOV.U32 R2, RZ, RZ, R4 ;  /* 0x000000ffff027224 */ /* 0x000fe200078e0004 */
[----:B0-----:R-:W-:-:S04]  /*12020*/  @P0 SHF.R.U32.HI R2, RZ, R0, R3 ;  /* 0x00000000ff020219 */ /* 0x001fc80000011603 */
[--C-:B------:R-:W-:Y:S01]  /*12030*/  SHF.R.S32.HI R3, RZ, 0x1f, R2.reuse ;  /* 0x0000001fff037819 */ /* 0x100fe20000011402 */
[----:B------:R-:W-:-:S04]  /*12040*/  IMAD.MOV R0, RZ, RZ, -R2 ;  /* 0x000000ffff007224 */ /* 0x000fc800078e0a02 */
[----:B------:R-:W-:Y:S02]  /*12050*/  IMAD R0, R7, R0, R4 ;  /* 0x0000000007007224 */ /* 0x000fe400078e0204 */
[----:B------:R-:W-:Y:S02]  /*12060*/  IMAD R5, R3, UR8, RZ ;  /* 0x0000000803057c24 */ /* 0x000fe4000f8e02ff */
[----:B------:R-:W-:Y:S01]  /*12070*/  IMAD.U32 R3, RZ, RZ, UR8 ;  /* 0x00000008ff037e24 */ /* 0x000fe2000f8e00ff */
[----:B------:R-:W-:Y:S01]  /*12080*/  SHF.R.S32.HI R4, RZ, 0x1f, R0 ;  /* 0x0000001fff047819 */ /* 0x000fe20000011400 */
[C---:B------:R-:W-:Y:S02]  /*12090*/  IMAD R5, R2.reuse, UR9, R5 ;  /* 0x0000000902057c24 */ /* 0x040fe4000f8e0205 */
        /* <DEDUP_REMOVED lines=9> */
[----:B------:R-:W-:Y:S02]  /*12130*/  ULDC UR4, c[0x0][0x3b8] ;  /* 0x0000ee0000047ab9 */ /* 0x000fe40000000800 */
[----:B------:R-:W-:Y:S02]  /*12140*/  ISETP.GE.AND P3, PT, R10, UR4, PT ;  /* 0x000000040a007c0c */ /* 0x000fe4000bf66270 */
[----:B------:R-:W-:Y:S02]  /*12150*/  LEA.HI.X R6, R2, UR5, R3, 0x1, P0 ;  /* 0x0000000502067c11 */ /* 0x000fe400080f0c03 */
[----:B------:R-:W-:-:S04]  /*12160*/  LOP3.LUT R2, R10, 0x40, RZ, 0xfc, !PT ;  /* 0x000000400a027812 */ /* 0x000fc800078efcff */
[----:B------:R-:W-:Y:S02]  /*12170*/  ISETP.GE.AND P1, PT, R2, UR4, PT ;  /* 0x0000000402007c0c */ /* 0x000fe4000bf26270 */
[----:B------:R-:W-:Y:S02]  /*12180*/  LOP3.LUT R2, R10, 0x80, RZ, 0xfc, !PT ;  /* 0x000000800a027812 */ /* 0x000fe400078efcff */
[----:B------:R-:W-:Y:S02]  /*12190*/  SEL R4, RZ, 0x2, P1 ;  /* 0x00000002ff047807 */ /* 0x000fe40000800000 */
[----:B------:R-:W-:Y:S02]  /*121a0*/  ISETP.GE.AND P2, PT, R2, UR4, PT ;  /* 0x0000000402007c0c */ /* 0x000fe4000bf46270 */
[----:B------:R-:W-:Y:S02]  /*121b0*/  SEL R2, RZ, 0x1, P3 ;  /* 0x00000001ff027807 */ /* 0x000fe40001800000 */
[----:B------:R-:W-:-:S03]  /*121c0*/  SEL R3, RZ, 0x4, P2 ;  /* 0x00000004ff037807 */ /* 0x000fc60001000000 */
[----:B------:R-:W-:Y:S02]  /*121d0*/  @P1 LOP3.LUT R17, R17, 0x8, RZ, 0xfc, !PT ;  /* 0x0000000811111812 */ /* 0x000fe400078efcff */
[----:B------:R-:W-:Y:S02]  /*121e0*/  IADD3 R2, R3, R4, R2 ;  /* 0x0000000403027210 */ /* 0x000fe40007ffe002 */
[C---:B------:R-:W-:Y:S02]  /*121f0*/  LOP3.LUT R3, R10.reuse, 0xc0, RZ, 0xfc, !PT ;  /* 0x000000c00a037812 */ /* 0x040fe400078efcff */
[----:B------:R-:W-:Y:S02]  /*12200*/  LOP3.LUT R17, R17, 0xfffffffb, RZ, 0xc0, !PT ;  /* 0xfffffffb11117812 */ /* 0x000fe400078ec0ff */
[----:B------:R-:W-:Y:S02]  /*12210*/  ISETP.GE.AND P5, PT, R3, UR4, PT ;  /* 0x0000000403007c0c */ /* 0x000fe4000bfa6270 */
[----:B------:R-:W-:-:S02]  /*12220*/  LOP3.LUT R3, R10, 0x100, RZ, 0xfc, !PT ;  /* 0x000001000a037812 */ /* 0x000fc400078efcff */
[----:B------:R-:W-:Y:S02]  /*12230*/  SEL R4, RZ, 0x8, P5 ;  /* 0x00000008ff047807 */ /* 0x000fe40002800000 */
[----:B------:R-:W-:Y:S02]  /*12240*/  ISETP.GE.AND P0, PT, R3, UR4, PT ;  /* 0x0000000403007c0c */ /* 0x000fe4000bf06270 */
[----:B------:R-:W-:Y:S02]  /*12250*/  LOP3.LUT R17, R17, 0xffffffef, RZ, 0xc0, !PT ;  /* 0xffffffef11117812 */ /* 0x000fe400078ec0ff */
[----:B------:R-:W-:Y:S02]  /*12260*/  SEL R3, RZ, 0x10, P0 ;  /* 0x00000010ff037807 */ /* 0x000fe40000000000 */
[----:B------:R-:W-:Y:S02]  /*12270*/  @P3 LOP3.LUT R17, R17, 0x10, RZ, 0xfc, !PT ;  /* 0x0000001011113812 */ /* 0x000fe400078efcff */
[----:B------:R-:W-:-:S02]  /*12280*/  IADD3 R2, R3, R2, R4 ;  /* 0x0000000203027210 */ /* 0x000fc40007ffe004 */
[C---:B------:R-:W-:Y:S02]  /*12290*/  LOP3.LUT R3, R10.reuse, 0x180, RZ, 0xfc, !PT ;  /* 0x000001800a037812 */ /* 0x040fe400078efcff */
[----:B------:R-:W-:Y:S02]  /*122a0*/  @P2 LOP3.LUT R17, R17, 0x4, RZ, 0xfc, !PT ;  /* 0x0000000411112812 */ /* 0x000fe400078efcff */
[----:B------:R-:W-:Y:S02]  /*122b0*/  ISETP.GE.AND P1, PT, R3, UR4, PT ;  /* 0x0000000403007c0c */ /* 0x000fe4000bf26270 */
[----:B------:R-:W-:Y:S02]  /*122c0*/  LOP3.LUT R3, R10, 0x140, RZ, 0xfc, !PT ;  /* 0x000001400a037812 */ /* 0x000fe400078efcff */
[----:B------:R-:W-:Y:S02]  /*122d0*/  SEL R4, RZ, 0x40, P1 ;  /* 0x00000040ff047807 */ /* 0x000fe40000800000 */
[----:B------:R-:W-:-:S04]  /*122e0*/  ISETP.GE.AND P1, PT, R3, UR4, PT ;  /* 0x0000000403007c0c */ /* 0x000fc8000bf26270 */
[----:B------:R-:W-:-:S04]  /*122f0*/  SEL R3, RZ, 0x20, P1 ;  /* 0x00000020ff037807 */ /* 0x000fc80000800000 */
[----:B------:R-:W-:Y:S02]  /*12300*/  IADD3 R4, R4, R2, R3 ;  /* 0x0000000204047210 */ /* 0x000fe40007ffe003 */
[----:B------:R-:W-:-:S04]  /*12310*/  LOP3.LUT R2, R10, 0x1c0, RZ, 0xfc, !PT ;  /* 0x000001c00a027812 */ /* 0x000fc800078efcff */
        /* <DEDUP_REMOVED lines=22> */
[----:B------:R-:W-:Y:S02]  /*12480*/  LOP3.LUT R13, R13, 0x38, RZ, 0xc0, !PT ;  /* 0x000000380d0d7812 */ /* 0x000fe400078ec0ff */
[----:B------:R-:W-:Y:S01]  /*12490*/  SHF.L.U32 R12, R11, 0x3, RZ ;  /* 0x000000030b0c7819 */ /* 0x000fe200000006ff */
        /* <DEDUP_REMOVED lines=80> */
.L_x_7544:
        /* <DEDUP_REMOVED lines=38> */
.L_x_7432:
[----:B------:R-:W-:Y:S05]  /*12c00*/  BSYNC B0 ;  /* 0x0000000000007941 */ /* 0x000fea0003800000 */
.L_x_7431:
        /* <DEDUP_REMOVED lines=9> */
.L_x_7545:
        /* <DEDUP_REMOVED lines=9> */
.L_x_7546:
        /* <DEDUP_REMOVED lines=8> */
.L_x_7438:
[----:B------:R-:W-:Y:S05]  /*12db0*/  BSYNC B1 ;  /* 0x0000000000017941 */ /* 0x000fea0003800000 */
.L_x_7437:
        /* <DEDUP_REMOVED lines=11> */
.L_x_7439:
        /* <DEDUP_REMOVED lines=13> */
.L_x_7440:
        /* <DEDUP_REMOVED lines=13> */
.L_x_7441:
        /* <DEDUP_REMOVED lines=13> */
.L_x_7442:
        /* <DEDUP_REMOVED lines=13> */
.L_x_7443:
        /* <DEDUP_REMOVED lines=13> */
.L_x_7444:
        /* <DEDUP_REMOVED lines=13> */
.L_x_7445:
        /* <DEDUP_REMOVED lines=13> */
.L_x_7446:
        /* <DEDUP_REMOVED lines=8> */
.L_x_7435:
[----:B------:R-:W-:Y:S05]  /*134a0*/  BSYNC B0 ;  /* 0x0000000000007941 */ /* 0x000fea0003800000 */
.L_x_7434:
        /* <DEDUP_REMOVED lines=30> */
.L_x_7488:
        /* <DEDUP_REMOVED lines=28> */
.L_x_7450:
[----:B------:R-:W1:Y:S01]  /*13850*/  S2R R2, SR_TID.X ;  /* 0x0000000000027919 */ /* 0x000e620000002100 */
[----:B------:R-:W-:Y:S01]  /*13860*/  BSSY B2, `(.L_x_7451) ;  /* 0x0000006000027945 */ /* 0x000fe20003800000 */
[----:B-1----:R-:W-:Y:S02]  /*13870*/  LOP3.LUT R3, R2, 0x7f, RZ, 0xc0, !PT ;  /* 0x0000007f02037812 */ /* 0x002fe400078ec0ff */
[----:B------:R-:W-:Y:S02]  /*13880*/  SHF.L.U32 R2, R0, 0x1f, RZ ;  /* 0x0000001f00027819 */ /* 0x000fe400000006ff */
[----:B------:R-:W-:Y:S02]  /*13890*/  ISETP.NE.AND P2, PT, R3, RZ, PT ;  /* 0x000000ff0300720c */ /* 0x000fe40003f45270 */
[----:B------:R-:W1:Y:S02]  /*138a0*/  SYNCS.PHASECHK.TRANS64.TRYWAIT P0, [UR38+0x38848], R2 ;  /* 0x03884802ff0075a7 */ /* 0x000e640008000166 */
[----:B-1----:R-:W-:Y:S09]  /*138b0*/  @!P0 BRA `(.L_x_7452) ;  /* 0x0000003400f88947 */ /* 0x002ff20003800000 */
.L_x_7547:
[----:B------:R-:W-:Y:S05]  /*138c0*/  BSYNC B2 ;  /* 0x0000000000027941 */ /* 0x000fea0003800000 */
.L_x_7451:
[----:B------:R-:W-:Y:S04]  /*138d0*/  BSSY B2, `(.L_x_7453) ;  /* 0x0000007000027945 */ /* 0x000fe80003800000 */
[----:B------:R-:W-:Y:S05]  /*138e0*/  @P2 BRA `(.L_x_7454) ;  /* 0x0000000000142947 */ /* 0x000fea0003800000 */
[----:B------:R-:W-:Y:S01]  /*138f0*/  ISETP.NE.AND P0, PT, R10, RZ, PT ;  /* 0x000000ff0a00720c */ /* 0x000fe20003f05270 */
[----:B-1----:R-:W-:-:S04]  /*13900*/  IMAD.MOV.U32 R3, RZ, RZ, 0x2000 ;  /* 0x00002000ff037424 */ /* 0x002fc800078e00ff */
[----:B------:R3:W-:Y:S08]  /*13910*/  SYNCS.ARRIVE.TRANS64 RZ, [UR38+0x38838], R3 ;  /* 0x03883803ffff79a7 */ /* 0x0007f00008000026 */
[----:B---3--:R-:W-:Y:S05]  /*13920*/  @!P0 BRA `(.L_x_7454) ;  /* 0x0000000000048947 */ /* 0x008fea0003800000 */
[----:B------:R-:W-:Y:S01]  /*13930*/  BPT.TRAP 0x1 ;  /* 0x000000040000795c */ /* 0x000fe20000300000 */
.L_x_7454:
[----:B------:R-:W-:Y:S05]  /*13940*/  BSYNC B2 ;  /* 0x0000000000027941 */ /* 0x000fea0003800000 */
.L_x_7453:
        /* <DEDUP_REMOVED lines=11> */
.L_x_7455:
        /* <DEDUP_REMOVED lines=10> */
.L_x_7548:
[----:B------:R-:W-:Y:S05]  /*13aa0*/  BSYNC B2 ;  /* 0x0000000000027941 */ /* 0x000fea0003800000 */
.L_x_7456:
        /* <DEDUP_REMOVED lines=9> */
.L_x_7459:
[----:B------:R-:W-:Y:S05]  /*13b40*/  BSYNC B2 ;  /* 0x0000000000027941 */ /* 0x000fea0003800000 */
.L_x_7458:
        /* <DEDUP_REMOVED lines=9> */
.L_x_7460:
        /* <DEDUP_REMOVED lines=13> */
.L_x_7461:
        /* <DEDUP_REMOVED lines=13> */
.L_x_7462:
        /* <DEDUP_REMOVED lines=13> */
.L_x_7463:
        /* <DEDUP_REMOVED lines=13> */
.L_x_7464:
        /* <DEDUP_REMOVED lines=13> */
.L_x_7465:
        /* <DEDUP_REMOVED lines=13> */
.L_x_7466:
        /* <DEDUP_REMOVED lines=13> */
.L_x_7467:
        /* <DEDUP_REMOVED lines=8> */
.L_x_7449:
[----:B------:R-:W-:Y:S05]  /*14210*/  BSYNC B1 ;  /* 0x0000000000017941 */ /* 0x000fea0003800000 */
.L_x_7448:
        /* <DEDUP_REMOVED lines=27> */
.L_x_7470:
[----:B------:R-:W1:Y:S01]  /*143d0*/  S2R R2, SR_TID.X ;  /* 0x0000000000027919 */ /* 0x000e620000002100 */
[----:B------:R-:W-:Y:S01]  /*143e0*/  BSSY B2, `(.L_x_7471) ;  /* 0x0000006000027945 */ /* 0x000fe20003800000 */
[----:B-1----:R-:W-:Y:S02]  /*143f0*/  LOP3.LUT R3, R2, 0x7f, RZ, 0xc0, !PT ;  /* 0x0000007f02037812 */ /* 0x002fe400078ec0ff */
[----:B------:R-:W-:Y:S02]  /*14400*/  SHF.L.U32 R2, R0, 0x1f, RZ ;  /* 0x0000001f00027819 */ /* 0x000fe400000006ff */
[----:B------:R-:W-:Y:S02]  /*14410*/  ISETP.NE.AND P2, PT, R3, RZ, PT ;  /* 0x000000ff0300720c */ /* 0x000fe40003f45270 */
[----:B------:R-:W1:Y:S02]  /*14420*/  SYNCS.PHASECHK.TRANS64.TRYWAIT P0, [UR38+0x38840], R2 ;  /* 0x03884002ff0075a7 */ /* 0x000e640008000166 */
[----:B-1----:R-:W-:Y:S09]  /*14430*/  @!P0 BRA `(.L_x_7472) ;  /* 0x0000002c00488947 */ /* 0x002ff20003800000 */
.L_x_7549:
[----:B------:R-:W-:Y:S05]  /*14440*/  BSYNC B2 ;  /* 0x0000000000027941 */ /* 0x000fea0003800000 */
.L_x_7471:
[----:B------:R-:W-:Y:S04]  /*14450*/  BSSY B2, `(.L_x_7473) ;  /* 0x0000007000027945 */ /* 0x000fe80003800000 */
[----:B------:R-:W-:Y:S05]  /*14460*/  @P2 BRA `(.L_x_7474) ;  /* 0x0000000000142947 */ /* 0x000fea0003800000 */
[----:B------:R-:W-:Y:S01]  /*14470*/  ISETP.NE.AND P0, PT, R10, RZ, PT ;  /* 0x000000ff0a00720c */ /* 0x000fe20003f05270 */
[----:B-1----:R-:W-:-:S04]  /*14480*/  IMAD.MOV.U32 R3, RZ, RZ, 0x2000 ;  /* 0x00002000ff037424 */ /* 0x002fc800078e00ff */
[----:B------:R3:W-:Y:S08]  /*14490*/  SYNCS.ARRIVE.TRANS64 RZ, [UR38+0x38830], R3 ;  /* 0x03883003ffff79a7 */ /* 0x0007f00008000026 */
[----:B---3--:R-:W-:Y:S05]  /*144a0*/  @!P0 BRA `(.L_x_7474) ;  /* 0x0000000000048947 */ /* 0x008fea0003800000 */
[----:B------:R-:W-:Y:S01]  /*144b0*/  BPT.TRAP 0x1 ;  /* 0x000000040000795c */ /* 0x000fe20000300000 */
.L_x_7474:
[----:B------:R-:W-:Y:S05]  /*144c0*/  BSYNC B2 ;  /* 0x0000000000027941 */ /* 0x000fea0003800000 */
.L_x_7473:
        /* <DEDUP_REMOVED lines=11> */
.L_x_7475:
        /* <DEDUP_REMOVED lines=11> */
.L_x_7550:
[----:B------:R-:W-:Y:S05]  /*14630*/  BSYNC B2 ;  /* 0x0000000000027941 */ /* 0x000fea0003800000 */
.L_x_7476:
        /* <DEDUP_REMOVED lines=9> */
.L_x_7479:
[----:B------:R-:W-:Y:S05]  /*146d0*/  BSYNC B2 ;  /* 0x0000000000027941 */ /* 0x000fea0003800000 */
.L_x_7478:
        /* <DEDUP_REMOVED lines=9> */
.L_x_7480:
        /* <DEDUP_REMOVED lines=13> */
.L_x_7481:
        /* <DEDUP_REMOVED lines=13> */
.L_x_7482:
        /* <DEDUP_REMOVED lines=13> */
.L_x_7483:
        /* <DEDUP_REMOVED lines=13> */
.L_x_7484:
        /* <DEDUP_REMOVED lines=13> */
.L_x_7485:
        /* <DEDUP_REMOVED lines=13> */
.L_x_7486:
        /* <DEDUP_REMOVED lines=13> */
.L_x_7487:
        /* <DEDUP_REMOVED lines=8> */
.L_x_7469:
[----:B------:R-:W-:Y:S05]  /*14da0*/  BSYNC B1 ;  /* 0x0000000000017941 */ /* 0x000fea0003800000 */
.L_x_7468:
[----:B------:R-:W-:Y:S01]  /*14db0*/  VIADD R8, R8, 0xfffffffe ;  /* 0xfffffffe08087836 */ /* 0x000fe20000000000 */
[----:B------:R-:W-:Y:S06]  /*14dc0*/  @P1 BRA `(.L_x_7488) ;  /* 0xffffffe800301947 */ /* 0x000fec000383ffff */
[----:B------:R-:W-:Y:S05]  /*14dd0*/  BSYNC B0 ;  /* 0x0000000000007941 */ /* 0x000fea0003800000 */
.L_x_7447:
        /* <DEDUP_REMOVED lines=26> */
.L_x_7491:
[----:B------:R-:W1:Y:S01]  /*14f80*/  S2R R2, SR_TID.X ;  /* 0x0000000000027919 */ /* 0x000e620000002100 */
[----:B------:R-:W-:Y:S01]  /*14f90*/  BSSY B1, `(.L_x_7492) ;  /* 0x0000006000017945 */ /* 0x000fe20003800000 */
[----:B-1----:R-:W-:Y:S02]  /*14fa0*/  LOP3.LUT R3, R2, 0x7f, RZ, 0xc0, !PT ;  /* 0x0000007f02037812 */ /* 0x002fe400078ec0ff */
[----:B------:R-:W-:Y:S02]  /*14fb0*/  SHF.L.U32 R2, R0, 0x1f, RZ ;  /* 0x0000001f00027819 */ /* 0x000fe400000006ff */
[----:B------:R-:W-:Y:S02]  /*14fc0*/  ISETP.NE.AND P1, PT, R3, RZ, PT ;  /* 0x000000ff0300720c */ /* 0x000fe40003f25270 */
[----:B------:R-:W1:Y:S02]  /*14fd0*/  SYNCS.PHASECHK.TRANS64.TRYWAIT P0, [UR38+0x38848], R2 ;  /* 0x03884802ff0075a7 */ /* 0x000e640008000166 */
[----:B-1----:R-:W-:Y:S09]  /*14fe0*/  @!P0 BRA `(.L_x_7493) ;  /* 0x00000020008c8947 */ /* 0x002ff20003800000 */
.L_x_7551:
[----:B------:R-:W-:Y:S05]  /*14ff0*/  BSYNC B1 ;  /* 0x0000000000017941 */ /* 0x000fea0003800000 */
.L_x_7492:
[----:B------:R-:W-:Y:S04]  /*15000*/  BSSY B1, `(.L_x_7494) ;  /* 0x0000007000017945 */ /* 0x000fe80003800000 */
[----:B------:R-:W-:Y:S05]  /*15010*/  @P1 BRA `(.L_x_7495) ;  /* 0x0000000000141947 */ /* 0x000fea0003800000 */
[----:B------:R-:W-:Y:S01]  /*15020*/  ISETP.NE.AND P0, PT, R10, RZ, PT ;  /* 0x000000ff0a00720c */ /* 0x000fe20003f05270 */
[----:B-1----:R-:W-:-:S04]  /*15030*/  IMAD.MOV.U32 R3, RZ, RZ, 0x2000 ;  /* 0x00002000ff037424 */ /* 0x002fc800078e00ff */
[----:B------:R3:W-:Y:S08]  /*15040*/  SYNCS.ARRIVE.TRANS64 RZ, [UR38+0x38838], R3 ;  /* 0x03883803ffff79a7 */ /* 0x0007f00008000026 */
[----:B---3--:R-:W-:Y:S05]  /*15050*/  @!P0 BRA `(.L_x_7495) ;  /* 0x0000000000048947 */ /* 0x008fea0003800000 */
[----:B------:R-:W-:Y:S01]  /*15060*/  BPT.TRAP 0x1 ;  /* 0x000000040000795c */ /* 0x000fe20000300000 */
.L_x_7495:
[----:B------:R-:W-:Y:S05]  /*15070*/  BSYNC B1 ;  /* 0x0000000000017941 */ /* 0x000fea0003800000 */
.L_x_7494:
        /* <DEDUP_REMOVED lines=11> */
.L_x_7496:
        /* <DEDUP_REMOVED lines=11> */
.L_x_7552:
[----:B------:R-:W-:Y:S05]  /*151e0*/  BSYNC B1 ;  /* 0x0000000000017941 */ /* 0x000fea0003800000 */
.L_x_7497:
        /* <DEDUP_REMOVED lines=9> */
.L_x_7500:
[----:B------:R-:W-:Y:S05]  /*15280*/  BSYNC B1 ;  /* 0x0000000000017941 */ /* 0x000fea0003800000 */
.L_x_7499:
        /* <DEDUP_REMOVED lines=9> */
.L_x_7501:
        /* <DEDUP_REMOVED lines=13> */
.L_x_7502:
        /* <DEDUP_REMOVED lines=13> */
.L_x_7503:
        /* <DEDUP_REMOVED lines=13> */
.L_x_7504:
        /* <DEDUP_REMOVED lines=13> */
.L_x_7505:
        /* <DEDUP_REMOVED lines=13> */
.L_x_7506:
        /* <DEDUP_REMOVED lines=13> */
.L_x_7507:
        /* <DEDUP_REMOVED lines=13> */
.L_x_7508:
        /* <DEDUP_REMOVED lines=8> */
.L_x_7490:
[----:B------:R-:W-:Y:S05]  /*15950*/  BSYNC B0 ;  /* 0x0000000000007941 */ /* 0x000fea0003800000 */
.L_x_7489:
[----:B------:R-:W-:Y:S01]  /*15960*/  LOP3.LUT R0, R0, 0x1, RZ, 0x3c, !PT ;  /* 0x0000000100007812 */ /* 0x000fe200078e3cff */
[----:B------:R-:W-:Y:S02]  /*15970*/  IMAD.MOV.U32 R6, RZ, RZ, RZ ;  /* 0x000000ffff067224 */ /* 0x000fe400078e00ff */
[----:B------:R-:W-:-:S07]  /*15980*/  IMAD.MOV.U32 R9, RZ, RZ, RZ ;  /* 0x000000ffff097224 */ /* 0x000fce00078e00ff */
.L_x_7416:
[----:B------:R-:W1:Y:S01]  /*15990*/  S2R R3, SR_CgaCtaId ;  /* 0x0000000000037919 */ /* 0x000e620000008800 */
[----:B------:R-:W-:Y:S02]  /*159a0*/  MOV R2, 0x400 ;  /* 0x0000040000027802 */ /* 0x000fe40000000f00 */
[----:B------:R-:W-:Y:S02]  /*159b0*/  SHF.L.U32 R9, R9, 0x1f, RZ ;  /* 0x0000001f09097819 */ /* 0x000fe400000006ff */
[----:B-1----:R-:W-:-:S04]  /*159c0*/  LEA R2, R3, R2, 0x18 ;  /* 0x0000000203027211 */ /* 0x002fc800078ec0ff */
[----:B------:R-:W1:Y:S02]  /*159d0*/  SYNCS.PHASECHK.TRANS64.TRYWAIT P0, [R2+URZ+0x38820], R9 ;  /* 0x03882009020075a7 */ /* 0x000e64000800017f */
[----:B-1----:R-:W-:Y:S05]  /*159e0*/  @!P0 BRA `(.L_x_7509) ;  /* 0x00000018003c8947 */ /* 0x002fea0003800000 */
.L_x_7553:
[----:B------:R-:W-:-:S03]  /*159f0*/  UMOV UR4, 0xffffffff ;  /* 0xffffffff00047882 */ /* 0x000fc60000000000 */
[----:B------:R-:W-:Y:S05]  /*15a00*/  BRA.DIV UR4, `(.L_x_7510) ;  /* 0x0000001a04487947 */ /* 0x000fea000b800000 */
[----:B------:R-:W3:Y:S02]  /*15a10*/  S2R R3, SR_TID.X ;  /* 0x0000000000037919 */ /* 0x000ee40000002100 */
[----:B---3--:R-:W-:-:S04]  /*15a20*/  SHF.R.U32.HI R3, RZ, 0x5, R3 ;  /* 0x00000005ff037819 */ /* 0x008fc80000011603 */
[----:B------:R-:W-:-:S05]  /*15a30*/  LOP3.LUT R3, R3, 0x3, RZ, 0xc0, !PT ;  /* 0x0000000303037812 */ /* 0x000fca00078ec0ff */
[----:B--2---:R2:W3:Y:S02]  /*15a40*/  SHFL.IDX PT, R14, R3, RZ, 0x1f ;  /* 0x00001fff030e7589 */ /* 0x0044e400000e0000 */
.L_x_7556:
[----:B---3--:R-:W-:-:S13]  /*15a50*/  ISETP.NE.AND P0, PT, R14, RZ, PT ;  /* 0x000000ff0e00720c */ /* 0x008fda0003f05270 */
[----:B------:R-:W-:Y:S05]  /*15a60*/  @P0 BRA `(.L_x_7372) ;  /* 0x0000000000900947 */ /* 0x000fea0003800000 */
[----:B------:R-:W-:-:S03]  /*15a70*/  UMOV UR4, 0xffffffff ;  /* 0xffffffff00047882 */ /* 0x000fc60000000000 */
[----:B------:R-:W-:Y:S05]  /*15a80*/  BRA.DIV UR4, `(.L_x_7511) ;  /* 0x0000001a045c7947 */ /* 0x000fea000b800000 */
[----:B------:R-:W-:-:S13]  /*15a90*/  ELECT P6, URZ, PT ;  /* 0x00000000003f782f */ /* 0x000fda00038c0000 */
.L_x_7559:
        /* <DEDUP_REMOVED lines=8> */
.L_x_7512:
[----:B------:R-:W-:Y:S01]  /*15b20*/  VIADD R8, R2, 0x38840 ;  /* 0x0003884002087836 */ /* 0x000fe20000000000 */
[----:B------:R-:W-:Y:S01]  /*15b30*/  SHF.L.U32 R4, R0, 0x1f, RZ ;  /* 0x0000001f00047819 */ /* 0x000fe200000006ff */
[----:B------:R-:W-:-:S03]  /*15b40*/  VIADD R3, R6, 0x1 ;  /* 0x0000000106037836 */ /* 0x000fc60000000000 */
[----:B------:R-:W-:Y:S02]  /*15b50*/  LEA R7, R6, R8, 0x3 ;  /* 0x0000000806077211 */ /* 0x000fe400078e18ff */
[C---:B------:R-:W-:Y:S02]  /*15b60*/  ISETP.NE.AND P1, PT, R3.reuse, 0x2, PT ;  /* 0x000000020300780c */ /* 0x040fe40003f25270 */
[----:B------:R-:W2:Y:S02]  /*15b70*/  SYNCS.PHASECHK.TRANS64.TRYWAIT P0, [R7+URZ], R4 ;  /* 0x00000004070075a7 */ /* 0x000ea4000800017f */
[----:B------:R-:W-:Y:S02]  /*15b80*/  SEL R5, RZ, 0x1, P1 ;  /* 0x00000001ff057807 */ /* 0x000fe40000800000 */
[----:B------:R-:W-:Y:S02]  /*15b90*/  SEL R3, R3, RZ, P1 ;  /* 0x000000ff03037207 */ /* 0x000fe40000800000 */
[----:B------:R-:W-:-:S03]  /*15ba0*/  LOP3.LUT R0, R0, R5, RZ, 0x3c, !PT ;  /* 0x0000000500007212 */ /* 0x000fc600078e3cff */
[----:B------:R-:W-:Y:S01]  /*15bb0*/  IMAD R5, R3, 0x8, R8 ;  /* 0x0000000803057824 */ /* 0x000fe200078e0208 */
[----:B------:R-:W-:Y:S01]  /*15bc0*/  SHF.L.U32 R0, R0, 0x1f, RZ ;  /* 0x0000001f00007819 */ /* 0x000fe200000006ff */
[----:B--2---:R-:W-:Y:S06]  /*15bd0*/  @!P0 BRA `(.L_x_7513) ;  /* 0x0000001800288947 */ /* 0x004fec0003800000 */
.L_x_7560:
[----:B------:R-:W3:Y:S02]  /*15be0*/  SYNCS.PHASECHK.TRANS64.TRYWAIT P0, [R5+URZ], R0 ;  /* 0x00000000050075a7 */ /* 0x000ee4000800017f */
[----:B---3--:R-:W-:Y:S05]  /*15bf0*/  @!P0 BRA `(.L_x_7514) ;  /* 0x0000001800348947 */ /* 0x008fea0003800000 */
.L_x_7561:
[----:B------:R-:W-:Y:S05]  /*15c00*/  @!P2 BRA `(.L_x_7515) ;  /* 0x000000000004a947 */ /* 0x000fea0003800000 */
[----:B------:R-:W-:Y:S01]  /*15c10*/  BPT.TRAP 0x1 ;  /* 0x000000040000795c */ /* 0x000fe20000300000 */
.L_x_7515:
[----:B-1----:R-:W-:-:S04]  /*15c20*/  VIADD R2, R2, 0x38860 ;  /* 0x0003886002027836 */ /* 0x002fc80000000000 */
[----:B---3--:R-:W-:-:S04]  /*15c30*/  IMAD R5, R6, 0x8, R2 ;  /* 0x0000000806057824 */ /* 0x008fc800078e0202 */
[----:B------:R-:W1:Y:S02]  /*15c40*/  SYNCS.PHASECHK.TRANS64.TRYWAIT P0, [R5+URZ], R4 ;  /* 0x00000004050075a7 */ /* 0x000e64000800017f */
[----:B-1----:R-:W-:Y:S05]  /*15c50*/  @!P0 BRA `(.L_x_7516) ;  /* 0x0000001800308947 */ /* 0x002fea0003800000 */
.L_x_7562:
[----:B------:R-:W-:-:S07]  /*15c60*/  IMAD R3, R3, 0x8, R2 ;  /* 0x0000000803037824 */ /* 0x000fce00078e0202 */
.L_x_7517:
[----:B---3--:R3:W4:Y:S02]  /*15c70*/  SYNCS.PHASECHK.TRANS64.TRYWAIT P0, [R3+URZ], R0 ;  /* 0x00000000030075a7 */ /* 0x008724000800017f */
[----:B----4-:R-:W-:Y:S05]  /*15c80*/  @!P0 NANOSLEEP.SYNCS 0x989680 ;  /* 0x009896800000895d */ /* 0x010fea0003900000 */
[----:B------:R-:W4:Y:S02]  /*15c90*/  @!P0 SYNCS.PHASECHK.TRANS64 P0, [R3+URZ], R0 ;  /* 0x00000000030085a7 */ /* 0x000f24000800007f */
[----:B----4-:R-:W-:Y:S05]  /*15ca0*/  @!P0 BRA `(.L_x_7517) ;  /* 0xfffffffc00f08947 */ /* 0x010fea000383ffff */
.L_x_7372:
[----:B------:R-:W-:Y:S05]  /*15cb0*/  BSYNC B6 ;  /* 0x0000000000067941 */ /* 0x000fea0003800000 */
.L_x_7369:
[----:B------:R-:W-:Y:S05]  /*15cc0*/  EXIT ;  /* 0x000000000000794d */ /* 0x000fea0003800000 */
.L_x_7380:
[----:B0-----:R0:W1:Y:S02]  /*15cd0*/  SYNCS.PHASECHK.TRANS64.TRYWAIT P0, [R195+URZ+0x38800], R10 ;  /* 0x0388000ac30075a7 */ /* 0x001064000800017f */
[----:B-1----:R-:W-:Y:S05]  /*15ce0*/  @!P0 NANOSLEEP.SYNCS 0x989680 ;  /* 0x009896800000895d */ /* 0x002fea0003900000 */
[----:B------:R-:W1:Y:S02]  /*15cf0*/  @!P0 SYNCS.PHASECHK.TRANS64 P0, [R195+URZ+0x38800], R10 ;  /* 0x0388000ac30085a7 */ /* 0x000e64000800007f */
[----:B-1----:R-:W-:Y:S05]  /*15d00*/  @!P0 BRA `(.L_x_7380) ;  /* 0xfffffffc00f08947 */ /* 0x002fea000383ffff */
[----:B------:R-:W-:Y:S05]  /*15d10*/  BRA `(.L_x_7518) ;  /* 0xfffffed800607947 */ /* 0x000fea000383ffff */
.L_x_7384:
[----:B--2---:R2:W3:Y:S02]  /*15d20*/  SYNCS.PHASECHK.TRANS64.TRYWAIT P1, [R195+URZ+0x38830], R10 ;  /* 0x0388300ac30075a7 */ /* 0x0044e4000802017f */
[----:B---3--:R-:W-:Y:S05]  /*15d30*/  @!P1 NANOSLEEP.SYNCS 0x989680 ;  /* 0x009896800000995d */ /* 0x008fea0003900000 */
[----:B------:R-:W3:Y:S02]  /*15d40*/  @!P1 SYNCS.PHASECHK.TRANS64 P1, [R195+URZ+0x38830], R10 ;  /* 0x0388300ac30095a7 */ /* 0x000ee4000802007f */
[----:B---3--:R-:W-:Y:S05]  /*15d50*/  @!P1 BRA `(.L_x_7384) ;  /* 0xfffffffc00f09947 */ /* 0x008fea000383ffff */
[----:B------:R-:W-:Y:S05]  /*15d60*/  BRA `(.L_x_7383) ;  /* 0xfffffed800ac7947 */ /* 0x000fea000383ffff */
.L_x_7385:
[----:B---3--:R3:W4:Y:S02]  /*15d70*/  SYNCS.PHASECHK.TRANS64.TRYWAIT P1, [R195+URZ+0x38810], R10 ;  /* 0x0388100ac30075a7 */ /* 0x008724000802017f */
[----:B----4-:R-:W-:Y:S05]  /*15d80*/  @!P1 NANOSLEEP.SYNCS 0x989680 ;  /* 0x009896800000995d */ /* 0x010fea0003900000 */
[----:B------:R-:W4:Y:S02]  /*15d90*/  @!P1 SYNCS.PHASECHK.TRANS64 P1, [R195+URZ+0x38810], R10 ;  /* 0x0388100ac30095a7 */ /* 0x000f24000802007f */
[----:B----4-:R-:W-:Y:S05]  /*15da0*/  @!P1 BRA `(.L_x_7385) ;  /* 0xfffffffc00f09947 */ /* 0x010fea000383ffff */
[----:B------:R-:W-:Y:S05]  /*15db0*/  BRA `(.L_x_7519) ;  /* 0xfffffedc009c7947 */ /* 0x000fea000383ffff */
.L_x_7389:
[----:B------:R0:W0:Y:S02]  /*15dc0*/  SYNCS.PHASECHK.TRANS64.TRYWAIT P1, [R195+URZ+0x38850], R10 ;  /* 0x0388500ac30075a7 */ /* 0x000024000802017f */
[----:B0-----:R-:W-:Y:S05]  /*15dd0*/  @!P1 NANOSLEEP.SYNCS 0x989680 ;  /* 0x009896800000995d */ /* 0x001fea0003900000 */
[----:B------:R-:W0:Y:S02]  /*15de0*/  @!P1 SYNCS.PHASECHK.TRANS64 P1, [R195+URZ+0x38850], R10 ;  /* 0x0388500ac30095a7 */ /* 0x000e24000802007f */
[----:B0-----:R-:W-:Y:S05]  /*15df0*/  @!P1 BRA `(.L_x_7389) ;  /* 0xfffffffc00f09947 */ /* 0x001fea000383ffff */
[----:B------:R-:W-:Y:S05]  /*15e00*/  BRA `(.L_x_7388) ;  /* 0xfffffedc00c87947 */ /* 0x000fea000383ffff */
.L_x_7394:
[----:B-1----:R1:W2:Y:S02]  /*15e10*/  SYNCS.PHASECHK.TRANS64.TRYWAIT P3, [R197+URZ+0x38830], R204 ;  /* 0x038830ccc50075a7 */ /* 0x0022a4000806017f */
[----:B--2---:R-:W-:Y:S05]  /*15e20*/  @!P3 NANOSLEEP.SYNCS 0x989680 ;  /* 0x009896800000b95d */ /* 0x004fea0003900000 */
[----:B------:R-:W2:Y:S02]  /*15e30*/  @!P3 SYNCS.PHASECHK.TRANS64 P3, [R197+URZ+0x38830], R204 ;  /* 0x038830ccc500b5a7 */ /* 0x000ea4000806007f */
[----:B--2---:R-:W-:Y:S05]  /*15e40*/  @!P3 BRA `(.L_x_7394) ;  /* 0xfffffffc00f0b947 */ /* 0x004fea000383ffff */
[----:B------:R-:W-:Y:S05]  /*15e50*/  BRA `(.L_x_7393) ;  /* 0xffffff0c00c47947 */ /* 0x000fea000383ffff */
.L_x_7398:
[----:B---3--:R3:W4:Y:S02]  /*15e60*/  SYNCS.PHASECHK.TRANS64.TRYWAIT P3, [R197+URZ+0x38850], R204 ;  /* 0x038850ccc50075a7 */ /* 0x008724000806017f */
[----:B----4-:R-:W-:Y:S05]  /*15e70*/  @!P3 NANOSLEEP.SYNCS 0x989680 ;  /* 0x009896800000b95d */ /* 0x010fea0003900000 */
[----:B------:R-:W4:Y:S02]  /*15e80*/  @!P3 SYNCS.PHASECHK.TRANS64 P3, [R197+URZ+0x38850], R204 ;  /* 0x038850ccc500b5a7 */ /* 0x000f24000806007f */
[----:B----4-:R-:W-:Y:S05]  /*15e90*/  @!P3 BRA `(.L_x_7398) ;  /* 0xfffffffc00f0b947 */ /* 0x010fea000383ffff */
[----:B------:R-:W-:Y:S05]  /*15ea0*/  BRA `(.L_x_7397) ;  /* 0xffffff10008c7947 */ /* 0x000fea000383ffff */
.L_x_7404:
[----:B-1----:R1:W2:Y:S02]  /*15eb0*/  SYNCS.PHASECHK.TRANS64.TRYWAIT P1, [R186+URZ+0x38830], R197 ;  /* 0x038830c5ba0075a7 */ /* 0x0022a4000802017f */
[----:B--2---:R-:W-:Y:S05]  /*15ec0*/  @!P1 NANOSLEEP.SYNCS 0x989680 ;  /* 0x009896800000995d */ /* 0x004fea0003900000 */
[----:B------:R-:W2:Y:S02]  /*15ed0*/  @!P1 SYNCS.PHASECHK.TRANS64 P1, [R186+URZ+0x38830], R197 ;  /* 0x038830c5ba0095a7 */ /* 0x000ea4000802007f */
[----:B--2---:R-:W-:Y:S05]  /*15ee0*/  @!P1 BRA `(.L_x_7404) ;  /* 0xfffffffc00f09947 */ /* 0x004fea000383ffff */
[----:B------:R-:W-:Y:S05]  /*15ef0*/  BRA `(.L_x_7403) ;  /* 0xffffff4400347947 */ /* 0x000fea000383ffff */
.L_x_7408:
[----:B---3--:R3:W4:Y:S02]  /*15f00*/  SYNCS.PHASECHK.TRANS64.TRYWAIT P1, [R186+URZ+0x38850], R197 ;  /* 0x038850c5ba0075a7 */ /* 0x008724000802017f */
[----:B----4-:R-:W-:Y:S05]  /*15f10*/  @!P1 NANOSLEEP.SYNCS 0x989680 ;  /* 0x009896800000995d */ /* 0x010fea0003900000 */
[----:B------:R-:W4:Y:S02]  /*15f20*/  @!P1 SYNCS.PHASECHK.TRANS64 P1, [R186+URZ+0x38850], R197 ;  /* 0x038850c5ba0095a7 */ /* 0x000f24000802007f */
[----:B----4-:R-:W-:Y:S05]  /*15f30*/  @!P1 BRA `(.L_x_7408) ;  /* 0xfffffffc00f09947 */ /* 0x010fea000383ffff */
[----:B------:R-:W-:Y:S05]  /*15f40*/  BRA `(.L_x_7407) ;  /* 0xffffff4400bc7947 */ /* 0x000fea000383ffff */
.L_x_7421:
[----:B------:R-:W-:Y:S02]  /*15f50*/  IMAD.MOV.U32 R13, RZ, RZ, R6 ;  /* 0x000000ffff0d7224 */ /* 0x000fe400078e0006 */
[----:B------:R-:W-:Y:S02]  /*15f60*/  IMAD.MOV.U32 R12, RZ, RZ, RZ ;  /* 0x000000ffff0c7224 */ /* 0x000fe400078e00ff */
[----:B------:R-:W-:Y:S02]  /*15f70*/  IMAD.MOV.U32 R11, RZ, RZ, 0x1f ;  /* 0x0000001fff0b7424 */ /* 0x000fe400078e00ff */
[----:B------:R-:W-:-:S07]  /*15f80*/  IMAD.MOV.U32 R15, RZ, RZ, -0x1 ;  /* 0xffffffffff0f7424 */ /* 0x000fce00078e00ff */
[----:B------:R-:W-:Y:S05]  /*15f90*/  WARPSYNC.COLLECTIVE R15, `(.L_x_7520) ;  /* 0x000000000f087348 */ /* 0x000fea0003c00000 */
[----:B------:R0:W1:Y:S02]  /*15fa0*/  SHFL.IDX P6, R14, R13, R12, R11 ;  /* 0x0000000c0d0e7389 */ /* 0x00006400000c000b */
[----:B01----:R-:W-:Y:S01]  /*15fb0*/  ENDCOLLECTIVE ;  /* 0x000000000000791b */ /* 0x003fe20003800000 */
.L_x_7520:
[----:B------:R-:W-:Y:S05]  /*15fc0*/  BRA `(.L_x_7521) ;  /* 0xffffffb000187947 */ /* 0x000fea000383ffff */
.L_x_7423:
[----:B------:R-:W-:Y:S01]  /*15fd0*/  BSSY B0, `(.L_x_7522) ;  /* 0x0000006000007945 */ /* 0x000fe20003800000 */
[----:B------:R-:W-:-:S07]  /*15fe0*/  IMAD.MOV.U32 R15, RZ, RZ, -0x1 ;  /* 0xffffffffff0f7424 */ /* 0x000fce00078e00ff */
[----:B0-----:R-:W-:Y:S05]  /*15ff0*/  WARPSYNC.COLLECTIVE R15, `(.L_x_7523) ;  /* 0x000000000f0c7348 */ /* 0x001fea0003c00000 */
[----:B------:R-:W-:Y:S02]  /*16000*/  ELECT P6, UR62, PT ;  /* 0x00000000003e782f */ /* 0x000fe400038c0000 */
[----:B------:R-:W-:Y:S01]  /*16010*/  MOV R14, UR62 ;  /* 0x0000003e000e7c02 */ /* 0x000fe20008000f00 */
[----:B0-----:R-:W-:Y:S10]  /*16020*/  ENDCOLLECTIVE ;  /* 0x000000000000791b */ /* 0x001ff40003800000 */
.L_x_7523:
[----:B------:R-:W-:Y:S05]  /*16030*/  BSYNC B0 ;  /* 0x0000000000007941 */ /* 0x000fea0003800000 */
.L_x_7522:
[----:B------:R-:W-:Y:S05]  /*16040*/  BRA `(.L_x_7524) ;  /* 0xffffffb0001c7947 */ /* 0x000fea000383ffff */
.L_x_7425:
[----:B0-----:R-:W-:-:S04]  /*16050*/  IMAD.U32 R3, RZ, RZ, UR38 ;  /* 0x00000026ff037e24 */ /* 0x001fc8000f8e00ff */
[----:B------:R0:W1:Y:S03]  /*16060*/  SYNCS.PHASECHK.TRANS64.TRYWAIT P0, [R3+URZ+0x38840], R0 ;  /* 0x03884000030075a7 */ /* 0x000066000800017f */
[----:B-1----:R-:W-:Y:S05]  /*16070*/  @!P0 NANOSLEEP.SYNCS 0x989680 ;  /* 0x009896800000895d */ /* 0x002fea0003900000 */
[----:B------:R-:W1:Y:S02]  /*16080*/  @!P0 SYNCS.PHASECHK.TRANS64 P0, [R3+URZ+0x38840], R0 ;  /* 0x03884000030085a7 */ /* 0x000e64000800007f */
[----:B-1----:R-:W-:Y:S05]  /*16090*/  @!P0 BRA `(.L_x_7425) ;  /* 0xfffffffc00ec8947 */ /* 0x002fea000383ffff */
[----:B------:R-:W-:Y:S05]  /*160a0*/  BRA `(.L_x_7525) ;  /* 0xffffffb000807947 */ /* 0x000fea000383ffff */
.L_x_7428:
[----:B------:R-:W-:Y:S02]  /*160b0*/  IMAD.MOV.U32 R13, RZ, RZ, R3 ;  /* 0x000000ffff0d7224 */ /* 0x000fe400078e0003 */
[----:B------:R-:W-:Y:S02]  /*160c0*/  IMAD.MOV.U32 R12, RZ, RZ, RZ ;  /* 0x000000ffff0c7224 */ /* 0x000fe400078e00ff */
[----:B------:R-:W-:Y:S02]  /*160d0*/  IMAD.MOV.U32 R11, RZ, RZ, 0x181f ;  /* 0x0000181fff0b7424 */ /* 0x000fe400078e00ff */
[----:B------:R-:W-:Y:S02]  /*160e0*/  IMAD.MOV.U32 R15, RZ, RZ, -0x1 ;  /* 0xffffffffff0f7424 */ /* 0x000fe400078e00ff */
[----:B------:R-:W-:Y:S02]  /*160f0*/  IMAD R6, R8, 0x40, R6 ;  /* 0x0000004008067824 */ /* 0x000fe400078e0206 */
[----:B------:R-:W-:-:S07]  /*16100*/  IMAD.SHL.U32 R8, R9, 0x8, RZ ;  /* 0x0000000809087824 */ /* 0x000fce00078e00ff */
[----:B------:R-:W-:Y:S05]  /*16110*/  WARPSYNC.COLLECTIVE R15, `(.L_x_7526) ;  /* 0x000000000f087348 */ /* 0x000fea0003c00000 */
[----:B------:R0:W1:Y:S02]  /*16120*/  SHFL.IDX P6, R14, R13, R12, R11 ;  /* 0x0000000c0d0e7389 */ /* 0x00006400000c000b */
[----:B01----:R-:W-:Y:S01]  /*16130*/  ENDCOLLECTIVE ;  /* 0x000000000000791b */ /* 0x003fe20003800000 */
.L_x_7526:
[----:B------:R-:W-:Y:S01]  /*16140*/  LOP3.LUT R8, R8, 0x38, RZ, 0xc0, !PT ;  /* 0x0000003808087812 */ /* 0x000fe200078ec0ff */
[----:B------:R0:W-:Y:S01]  /*16150*/  STL [R1+0x4], R6 ;  /* 0x0000040601007387 */ /* 0x0001e20000100800 */
[----:B------:R-:W-:Y:S02]  /*16160*/  IMAD.MOV.U32 R13, RZ, RZ, R0 ;  /* 0x000000ffff0d7224 */ /* 0x000fe400078e0000 */
[----:B------:R-:W-:-:S07]  /*16170*/  IMAD.MOV.U32 R4, RZ, RZ, R14 ;  /* 0x000000ffff047224 */ /* 0x000fce00078e000e */
[----:B0-----:R-:W-:Y:S05]  /*16180*/  WARPSYNC.COLLECTIVE R15, `(.L_x_7527) ;  /* 0x000000000f087348 */ /* 0x001fea0003c00000 */
[----:B------:R1:W2:Y:S02]  /*16190*/  SHFL.IDX P6, R14, R13, R12, R11 ;  /* 0x0000000c0d0e7389 */ /* 0x0002a400000c000b */
[----:B012---:R-:W-:Y:S01]  /*161a0*/  ENDCOLLECTIVE ;  /* 0x000000000000791b */ /* 0x007fe20003800000 */
.L_x_7527:
        /* <DEDUP_REMOVED lines=17> */
.L_x_7528:
        /* <DEDUP_REMOVED lines=11> */
.L_x_7529:
[----:B------:R-:W-:Y:S01]  /*16370*/  ULDC.64 UR4, c[0x0][0x208] ;  /* 0x0000820000047ab9 */ /* 0x000fe20000000a00 */
[----:B------:R-:W-:Y:S02]  /*16380*/  @!P1 LEA R7, R10, UR38, 0x1 ;  /* 0x000000260a079c11 */ /* 0x000fe4000f8e08ff */
[----:B------:R-:W-:Y:S01]  /*16390*/  MOV R13, R3 ;  /* 0x00000003000d7202 */ /* 0x000fe20000000f00 */
        /* <DEDUP_REMOVED lines=12> */
.L_x_7530:
[----:B------:R-:W-:Y:S01]  /*16460*/  @!P1 LEA R6, R10, UR38, 0x1 ;  /* 0x000000260a069c11 */ /* 0x000fe2000f8e08ff */
[----:B------:R-:W-:Y:S02]  /*16470*/  IMAD.MOV.U32 R13, RZ, RZ, R0 ;  /* 0x000000ffff0d7224 */ /* 0x000fe400078e0000 */
[----:B------:R-:W-:-:S07]  /*16480*/  IMAD.MOV.U32 R4, RZ, RZ, R14 ;  /* 0x000000ffff047224 */ /* 0x000fce00078e000e */
[----:B------:R-:W-:Y:S05]  /*16490*/  WARPSYNC.COLLECTIVE R15, `(.L_x_7531) ;  /* 0x000000000f087348 */ /* 0x000fea0003c00000 */
[----:B------:R0:W1:Y:S02]  /*164a0*/  SHFL.IDX P6, R14, R13, R12, R11 ;  /* 0x0000000c0d0e7389 */ /* 0x00006400000c000b */
[----:B01----:R-:W-:Y:S01]  /*164b0*/  ENDCOLLECTIVE ;  /* 0x000000000000791b */ /* 0x003fe20003800000 */
.L_x_7531:
        /* <DEDUP_REMOVED lines=15> */
.L_x_7532:
[----:B------:R-:W-:Y:S02]  /*165b0*/  IMAD.MOV.U32 R13, RZ, RZ, R0 ;  /* 0x000000ffff0d7224 */ /* 0x000fe400078e0000 */
[----:B------:R-:W-:-:S07]  /*165c0*/  IMAD.MOV.U32 R3, RZ, RZ, R14 ;  /* 0x000000ffff037224 */ /* 0x000fce00078e000e */
[----:B------:R-:W-:Y:S05]  /*165d0*/  WARPSYNC.COLLECTIVE R15, `(.L_x_7533) ;  /* 0x000000000f087348 */ /* 0x000fea0003c00000 */
[----:B------:R0:W1:Y:S02]  /*165e0*/  SHFL.IDX P6, R14, R13, R12, R11 ;  /* 0x0000000c0d0e7389 */ /* 0x00006400000c000b */
[----:B01----:R-:W-:Y:S01]  /*165f0*/  ENDCOLLECTIVE ;  /* 0x000000000000791b */ /* 0x003fe20003800000 */
.L_x_7533:
[----:B------:R-:W-:Y:S05]  /*16600*/  BRA `(.L_x_7534) ;  /* 0xffffffb400707947 */ /* 0x000fea000383ffff */
.L_x_7430:
        /* <DEDUP_REMOVED lines=8> */
.L_x_7536:
[----:B------:R-:W-:Y:S05]  /*16690*/  BSYNC B0 ;  /* 0x0000000000007941 */ /* 0x000fea0003800000 */
.L_x_7535:
        /* <DEDUP_REMOVED lines=17> */
.L_x_7537:
        /* <DEDUP_REMOVED lines=49> */
.L_x_7538:
[----:B------:R-:W-:Y:S01]  /*16ac0*/  IMAD.MOV.U32 R13, RZ, RZ, R0 ;  /* 0x000000ffff0d7224 */ /* 0x000fe200078e0000 */
[----:B------:R-:W-:-:S07]  /*16ad0*/  MOV R8, R14 ;  /* 0x0000000e00087202 */ /* 0x000fce0000000f00 */
[----:B------:R-:W-:Y:S05]  /*16ae0*/  WARPSYNC.COLLECTIVE R15, `(.L_x_7539) ;  /* 0x000000000f087348 */ /* 0x000fea0003c00000 */
[----:B------:R0:W1:Y:S02]  /*16af0*/  SHFL.IDX P6, R14, R13, R12, R11 ;  /* 0x0000000c0d0e7389 */ /* 0x00006400000c000b */
[----:B01----:R-:W-:Y:S01]  /*16b00*/  ENDCOLLECTIVE ;  /* 0x000000000000791b */ /* 0x003fe20003800000 */
.L_x_7539:
        /* <DEDUP_REMOVED lines=31> */
.L_x_7540:
[----:B------:R-:W-:Y:S02]  /*16d00*/  IMAD.MOV.U32 R13, RZ, RZ, R0 ;  /* 0x000000ffff0d7224 */ /* 0x000fe400078e0000 */
[----:B------:R-:W-:-:S07]  /*16d10*/  IMAD.MOV.U32 R2, RZ, RZ, R14 ;  /* 0x000000ffff027224 */ /* 0x000fce00078e000e */
[----:B------:R-:W-:Y:S05]  /*16d20*/  WARPSYNC.COLLECTIVE R15, `(.L_x_7541) ;  /* 0x000000000f087348 */ /* 0x000fea0003c00000 */
[----:B------:R0:W1:Y:S02]  /*16d30*/  SHFL.IDX P6, R14, R13, R12, R11 ;  /* 0x0000000c0d0e7389 */ /* 0x00006400000c000b */
[----:B01----:R-:W-:Y:S01]  /*16d40*/  ENDCOLLECTIVE ;  /* 0x000000000000791b */ /* 0x003fe20003800000 */
.L_x_7541:
        /* <DEDUP_REMOVED lines=35> */
.L_x_7542:
[----:B------:R-:W-:Y:S02]  /*16f80*/  IMAD.MOV.U32 R13, RZ, RZ, R0 ;  /* 0x000000ffff0d7224 */ /* 0x000fe400078e0000 */
[----:B------:R-:W-:-:S07]  /*16f90*/  IMAD.MOV.U32 R6, RZ, RZ, R14 ;  /* 0x000000ffff067224 */ /* 0x000fce00078e000e */
[----:B------:R-:W-:Y:S05]  /*16fa0*/  WARPSYNC.COLLECTIVE R15, `(.L_x_7543) ;  /* 0x000000000f087348 */ /* 0x000fea0003c00000 */
[----:B------:R0:W1:Y:S02]  /*16fb0*/  SHFL.IDX P6, R14, R13, R12, R11 ;  /* 0x0000000c0d0e7389 */ /* 0x00006400000c000b */
[----:B01----:R-:W-:Y:S01]  /*16fc0*/  ENDCOLLECTIVE ;  /* 0x000000000000791b */ /* 0x003fe20003800000 */
.L_x_7543:
[----:B------:R-:W-:Y:S05]  /*16fd0*/  BRA `(.L_x_7544) ;  /* 0xffffffb800707947 */ /* 0x000fea000383ffff */
.L_x_7433:
[----:B0-----:R-:W-:-:S04]  /*16fe0*/  IMAD.U32 R3, RZ, RZ, UR38 ;  /* 0x00000026ff037e24 */ /* 0x001fc8000f8e00ff */
[----:B------:R0:W3:Y:S03]  /*16ff0*/  SYNCS.PHASECHK.TRANS64.TRYWAIT P0, [R3+URZ+0x38820], R2 ;  /* 0x03882002030075a7 */ /* 0x0000e6000800017f */
[----:B---3--:R-:W-:Y:S05]  /*17000*/  @!P0 NANOSLEEP.SYNCS 0x989680 ;  /* 0x009896800000895d */ /* 0x008fea0003900000 */
[----:B------:R-:W3:Y:S02]  /*17010*/  @!P0 SYNCS.PHASECHK.TRANS64 P0, [R3+URZ+0x38820], R2 ;  /* 0x03882002030085a7 */ /* 0x000ee4000800007f */
[----:B---3--:R-:W-:Y:S05]  /*17020*/  @!P0 BRA `(.L_x_7433) ;  /* 0xfffffffc00ec8947 */ /* 0x008fea000383ffff */
[----:B------:R-:W-:Y:S05]  /*17030*/  BRA `(.L_x_7545) ;  /* 0xffffffbc00187947 */ /* 0x000fea000383ffff */
.L_x_7436:
[----:B0-----:R-:W-:-:S04]  /*17040*/  IMAD.U32 R3, RZ, RZ, UR38 ;  /* 0x00000026ff037e24 */ /* 0x001fc8000f8e00ff */
[----:B------:R0:W3:Y:S03]  /*17050*/  SYNCS.PHASECHK.TRANS64.TRYWAIT P0, [R3+URZ+0x38860], R2 ;  /* 0x03886002030075a7 */ /* 0x0000e6000800017f */
[----:B---3--:R-:W-:Y:S05]  /*17060*/  @!P0 NANOSLEEP.SYNCS 0x989680 ;  /* 0x009896800000895d */ /* 0x008fea0003900000 */
[----:B------:R-:W3:Y:S02]  /*17070*/  @!P0 SYNCS.PHASECHK.TRANS64 P0, [R3+URZ+0x38860], R2 ;  /* 0x03886002030085a7 */ /* 0x000ee4000800007f */
[----:B---3--:R-:W-:Y:S05]  /*17080*/  @!P0 BRA `(.L_x_7436) ;  /* 0xfffffffc00ec8947 */ /* 0x008fea000383ffff */
[----:B------:R-:W-:Y:S05]  /*17090*/  BRA `(.L_x_7546) ;  /* 0xffffffbc00247947 */ /* 0x000fea000383ffff */
.L_x_7452:
[----:B-1----:R-:W-:-:S04]  /*170a0*/  IMAD.U32 R3, RZ, RZ, UR38 ;  /* 0x00000026ff037e24 */ /* 0x002fc8000f8e00ff */
[----:B------:R1:W3:Y:S03]  /*170b0*/  SYNCS.PHASECHK.TRANS64.TRYWAIT P0, [R3+URZ+0x38848], R2 ;  /* 0x03884802030075a7 */ /* 0x0002e6000800017f */
[----:B---3--:R-:W-:Y:S05]  /*170c0*/  @!P0 NANOSLEEP.SYNCS 0x989680 ;  /* 0x009896800000895d */ /* 0x008fea0003900000 */
[----:B------:R-:W3:Y:S02]  /*170d0*/  @!P0 SYNCS.PHASECHK.TRANS64 P0, [R3+URZ+0x38848], R2 ;  /* 0x03884802030085a7 */ /* 0x000ee4000800007f */
[----:B---3--:R-:W-:Y:S05]  /*170e0*/  @!P0 BRA `(.L_x_7452) ;  /* 0xfffffffc00ec8947 */ /* 0x008fea000383ffff */
[----:B------:R-:W-:Y:S05]  /*170f0*/  BRA `(.L_x_7547) ;  /* 0xffffffc400f07947 */ /* 0x000fea000383ffff */
.L_x_7457:
[----:B01----:R-:W-:-:S04]  /*17100*/  IMAD.U32 R3, RZ, RZ, UR38 ;  /* 0x00000026ff037e24 */ /* 0x003fc8000f8e00ff */
[----:B------:R0:W1:Y:S03]  /*17110*/  SYNCS.PHASECHK.TRANS64.TRYWAIT P0, [R3+URZ+0x38868], R2 ;  /* 0x03886802030075a7 */ /* 0x000066000800017f */
[----:B-1----:R-:W-:Y:S05]  /*17120*/  @!P0 NANOSLEEP.SYNCS 0x989680 ;  /* 0x009896800000895d */ /* 0x002fea0003900000 */
[----:B------:R-:W1:Y:S02]  /*17130*/  @!P0 SYNCS.PHASECHK.TRANS64 P0, [R3+URZ+0x38868], R2 ;  /* 0x03886802030085a7 */ /* 0x000e64000800007f */
[----:B-1----:R-:W-:Y:S05]  /*17140*/  @!P0 BRA `(.L_x_7457) ;  /* 0xfffffffc00ec8947 */ /* 0x002fea000383ffff */
[----:B------:R-:W-:Y:S05]  /*17150*/  BRA `(.L_x_7548) ;  /* 0xffffffc800507947 */ /* 0x000fea000383ffff */
.L_x_7472:
[----:B-1----:R-:W-:-:S04]  /*17160*/  IMAD.U32 R3, RZ, RZ, UR38 ;  /* 0x00000026ff037e24 */ /* 0x002fc8000f8e00ff */
[----:B------:R1:W3:Y:S03]  /*17170*/  SYNCS.PHASECHK.TRANS64.TRYWAIT P0, [R3+URZ+0x38840], R2 ;  /* 0x03884002030075a7 */ /* 0x0002e6000800017f */
[----:B---3--:R-:W-:Y:S05]  /*17180*/  @!P0 NANOSLEEP.SYNCS 0x989680 ;  /* 0x009896800000895d */ /* 0x008fea0003900000 */
[----:B------:R-:W3:Y:S02]  /*17190*/  @!P0 SYNCS.PHASECHK.TRANS64 P0, [R3+URZ+0x38840], R2 ;  /* 0x03884002030085a7 */ /* 0x000ee4000800007f */
[----:B---3--:R-:W-:Y:S05]  /*171a0*/  @!P0 BRA `(.L_x_7472) ;  /* 0xfffffffc00ec8947 */ /* 0x008fea000383ffff */
[----:B------:R-:W-:Y:S05]  /*171b0*/  BRA `(.L_x_7549) ;  /* 0xffffffd000a07947 */ /* 0x000fea000383ffff */
.L_x_7477:
[----:B01----:R-:W-:-:S04]  /*171c0*/  IMAD.U32 R3, RZ, RZ, UR38 ;  /* 0x00000026ff037e24 */ /* 0x003fc8000f8e00ff */
[----:B------:R0:W1:Y:S03]  /*171d0*/  SYNCS.PHASECHK.TRANS64.TRYWAIT P0, [R3+URZ+0x38860], R2 ;  /* 0x03886002030075a7 */ /* 0x000066000800017f */
[----:B-1----:R-:W-:Y:S05]  /*171e0*/  @!P0 NANOSLEEP.SYNCS 0x989680 ;  /* 0x009896800000895d */ /* 0x002fea0003900000 */
[----:B------:R-:W1:Y:S02]  /*171f0*/  @!P0 SYNCS.PHASECHK.TRANS64 P0, [R3+URZ+0x38860], R2 ;  /* 0x03886002030085a7 */ /* 0x000e64000800007f */
[----:B-1----:R-:W-:Y:S05]  /*17200*/  @!P0 BRA `(.L_x_7477) ;  /* 0xfffffffc00ec8947 */ /* 0x002fea000383ffff */
[----:B------:R-:W-:Y:S05]  /*17210*/  BRA `(.L_x_7550) ;  /* 0xffffffd400047947 */ /* 0x000fea000383ffff */
.L_x_7493:
[----:B-1----:R-:W-:-:S04]  /*17220*/  IMAD.U32 R3, RZ, RZ, UR38 ;  /* 0x00000026ff037e24 */ /* 0x002fc8000f8e00ff */
[----:B------:R1:W3:Y:S03]  /*17230*/  SYNCS.PHASECHK.TRANS64.TRYWAIT P0, [R3+URZ+0x38848], R2 ;  /* 0x03884802030075a7 */ /* 0x0002e6000800017f */
[----:B---3--:R-:W-:Y:S05]  /*17240*/  @!P0 NANOSLEEP.SYNCS 0x989680 ;  /* 0x009896800000895d */ /* 0x008fea0003900000 */
[----:B------:R-:W3:Y:S02]  /*17250*/  @!P0 SYNCS.PHASECHK.TRANS64 P0, [R3+URZ+0x38848], R2 ;  /* 0x03884802030085a7 */ /* 0x000ee4000800007f */
[----:B---3--:R-:W-:Y:S05]  /*17260*/  @!P0 BRA `(.L_x_7493) ;  /* 0xfffffffc00ec8947 */ /* 0x008fea000383ffff */
[----:B------:R-:W-:Y:S05]  /*17270*/  BRA `(.L_x_7551) ;  /* 0xffffffdc005c7947 */ /* 0x000fea000383ffff */
.L_x_7498:
[----:B-1----:R-:W-:-:S04]  /*17280*/  IMAD.U32 R3, RZ, RZ, UR38 ;  /* 0x00000026ff037e24 */ /* 0x002fc8000f8e00ff */
[----:B------:R1:W3:Y:S03]  /*17290*/  SYNCS.PHASECHK.TRANS64.TRYWAIT P0, [R3+URZ+0x38868], R2 ;  /* 0x03886802030075a7 */ /* 0x0002e6000800017f */
[----:B---3--:R-:W-:Y:S05]  /*172a0*/  @!P0 NANOSLEEP.SYNCS 0x989680 ;  /* 0x009896800000895d */ /* 0x008fea0003900000 */
[----:B------:R-:W3:Y:S02]  /*172b0*/  @!P0 SYNCS.PHASECHK.TRANS64 P0, [R3+URZ+0x38868], R2 ;  /* 0x03886802030085a7 */ /* 0x000ee4000800007f */
[----:B---3--:R-:W-:Y:S05]  /*172c0*/  @!P0 BRA `(.L_x_7498) ;  /* 0xfffffffc00ec8947 */ /* 0x008fea000383ffff */
[----:B------:R-:W-:Y:S05]  /*172d0*/  BRA `(.L_x_7552) ;  /* 0xffffffdc00c07947 */ /* 0x000fea000383ffff */
.L_x_7509:
[----:B-1----:R1:W3:Y:S02]  /*172e0*/  SYNCS.PHASECHK.TRANS64.TRYWAIT P0, [R2+URZ+0x38820], R9 ;  /* 0x03882009020075a7 */ /* 0x0022e4000800017f */
[----:B---3--:R-:W-:Y:S05]  /*172f0*/  @!P0 NANOSLEEP.SYNCS 0x989680 ;  /* 0x009896800000895d */ /* 0x008fea0003900000 */
[----:B------:R-:W3:Y:S02]  /*17300*/  @!P0 SYNCS.PHASECHK.TRANS64 P0, [R2+URZ+0x38820], R9 ;  /* 0x03882009020085a7 */ /* 0x000ee4000800007f */
[----:B---3--:R-:W-:Y:S05]  /*17310*/  @!P0 BRA `(.L_x_7509) ;  /* 0xfffffffc00f08947 */ /* 0x008fea000383ffff */
[----:B------:R-:W-:Y:S05]  /*17320*/  BRA `(.L_x_7553) ;  /* 0xffffffe400b07947 */ /* 0x000fea000383ffff */
.L_x_7510:
        /* <DEDUP_REMOVED lines=11> */
.L_x_7555:
[----:B------:R-:W-:Y:S05]  /*173e0*/  BSYNC B0 ;  /* 0x0000000000007941 */ /* 0x000fea0003800000 */
.L_x_7554:
[----:B------:R-:W-:Y:S05]  /*173f0*/  BRA `(.L_x_7556) ;  /* 0xffffffe400947947 */ /* 0x000fea000383ffff */
.L_x_7511:
[----:B------:R-:W-:Y:S01]  /*17400*/  BSSY B0, `(.L_x_7557) ;  /* 0x0000006000007945 */ /* 0x000fe20003800000 */
[----:B------:R-:W-:-:S07]  /*17410*/  IMAD.MOV.U32 R15, RZ, RZ, -0x1 ;  /* 0xffffffffff0f7424 */ /* 0x000fce00078e00ff */
[----:B012---:R-:W-:Y:S05]  /*17420*/  WARPSYNC.COLLECTIVE R15, `(.L_x_7558) ;  /* 0x000000000f0c7348 */ /* 0x007fea0003c00000 */
[----:B------:R-:W-:Y:S02]  /*17430*/  ELECT P6, UR62, PT ;  /* 0x00000000003e782f */ /* 0x000fe400038c0000 */
[----:B------:R-:W-:Y:S01]  /*17440*/  MOV R14, UR62 ;  /* 0x0000003e000e7c02 */ /* 0x000fe20008000f00 */
[----:B012---:R-:W-:Y:S10]  /*17450*/  ENDCOLLECTIVE ;  /* 0x000000000000791b */ /* 0x007ff40003800000 */
.L_x_7558:
[----:B------:R-:W-:Y:S05]  /*17460*/  BSYNC B0 ;  /* 0x0000000000007941 */ /* 0x000fea0003800000 */
.L_x_7557:
[----:B------:R-:W-:Y:S05]  /*17470*/  BRA `(.L_x_7559) ;  /* 0xffffffe400887947 */ /* 0x000fea000383ffff */
.L_x_7513:
[----:B--2---:R2:W3:Y:S02]  /*17480*/  SYNCS.PHASECHK.TRANS64.TRYWAIT P0, [R7+URZ], R4 ;  /* 0x00000004070075a7 */ /* 0x0044e4000800017f */
[----:B---3--:R-:W-:Y:S05]  /*17490*/  @!P0 NANOSLEEP.SYNCS 0x989680 ;  /* 0x009896800000895d */ /* 0x008fea0003900000 */
[----:B------:R-:W3:Y:S02]  /*174a0*/  @!P0 SYNCS.PHASECHK.TRANS64 P0, [R7+URZ], R4 ;  /* 0x00000004070085a7 */ /* 0x000ee4000800007f */
[----:B---3--:R-:W-:Y:S05]  /*174b0*/  @!P0 BRA `(.L_x_7513) ;  /* 0xfffffffc00f08947 */ /* 0x008fea000383ffff */
[----:B------:R-:W-:Y:S05]  /*174c0*/  BRA `(.L_x_7560) ;  /* 0xffffffe400c47947 */ /* 0x000fea000383ffff */
.L_x_7514:
[----:B---3--:R3:W4:Y:S02]  /*174d0*/  SYNCS.PHASECHK.TRANS64.TRYWAIT P0, [R5+URZ], R0 ;  /* 0x00000000050075a7 */ /* 0x008724000800017f */
[----:B----4-:R-:W-:Y:S05]  /*174e0*/  @!P0 NANOSLEEP.SYNCS 0x989680 ;  /* 0x009896800000895d */ /* 0x010fea0003900000 */
[----:B------:R-:W4:Y:S02]  /*174f0*/  @!P0 SYNCS.PHASECHK.TRANS64 P0, [R5+URZ], R0 ;  /* 0x00000000050085a7 */ /* 0x000f24000800007f */
[----:B----4-:R-:W-:Y:S05]  /*17500*/  @!P0 BRA `(.L_x_7514) ;  /* 0xfffffffc00f08947 */ /* 0x010fea000383ffff */
[----:B------:R-:W-:Y:S05]  /*17510*/  BRA `(.L_x_7561) ;  /* 0xffffffe400b87947 */ /* 0x000fea000383ffff */
.L_x_7516:
[----:B-1----:R1:W3:Y:S02]  /*17520*/  SYNCS.PHASECHK.TRANS64.TRYWAIT P0, [R5+URZ], R4 ;  /* 0x00000004050075a7 */ /* 0x0022e4000800017f */
[----:B---3--:R-:W-:Y:S05]  /*17530*/  @!P0 NANOSLEEP.SYNCS 0x989680 ;  /* 0x009896800000895d */ /* 0x008fea0003900000 */
[----:B------:R-:W3:Y:S02]  /*17540*/  @!P0 SYNCS.PHASECHK.TRANS64 P0, [R5+URZ], R4 ;  /* 0x00000004050085a7 */ /* 0x000ee4000800007f */
[----:B---3--:R-:W-:Y:S05]  /*17550*/  @!P0 BRA `(.L_x_7516) ;  /* 0xfffffffc00f08947 */ /* 0x008fea000383ffff */
[----:B------:R-:W-:Y:S05]  /*17560*/  BRA `(.L_x_7562) ;  /* 0xffffffe400bc7947 */ /* 0x000fea000383ffff */
.L_x_7563:
        /* <DEDUP_REMOVED lines=9> */
.L_x_15183:


//--------------------- .text._ZN7cutlass13device_kernelIN5flash11enable_sm90INS1_16FlashAttnFwdSm90INS1_25CollectiveMainloopFwdSm90ILi2EN4cute5tupleIJNS5_1CILi1EEES8_S8_EEENS6_IJNS7_ILi64EEESA_SA_EEELi512ENS_10bfloat16_tEfNS_4arch4Sm90ELb1ELb0ELb1ELb1ELb0ELb0ELb0ELb0ELb0ELb1ELb1ELb0EEENS1_21CollectiveEpilogueFwdINS6_IJSA_NS7_ILi512EEESA_EEES9_SC_SE_Li256ELb1ELb1ELb1ELb0EEENS1_36VarlenDynamicPersistentTileSchedulerILi64ELi64ELi256ELi128ELb1ELb1ELb1ELb1ELb1ELb1EEEEEEEEEvNT_6ParamsE --------------------------
	.section	.text._ZN7cutlass13device_kernelIN5flash11enable_sm90INS1_16FlashAttnFwdSm90INS1_25CollectiveMainloopFwdSm90ILi2EN4cute5tupleIJNS5_1CILi1EEES8_S8_EEENS6_IJNS7_ILi64EEESA_SA_EEELi512ENS_10bfloat16_tEfNS_4arch4Sm90ELb1ELb0ELb1ELb1ELb0ELb0ELb0ELb0ELb0ELb1ELb1ELb0EEENS1_21CollectiveEpilogueFwdINS6_IJSA_NS7_ILi512EEESA_EEES9_SC_SE_Li256ELb1ELb1ELb1ELb0EEENS1_36VarlenDynamicPersistentTileSchedulerILi64ELi64ELi256ELi128ELb1ELb1ELb1ELb1ELb1ELb1EEEEEEEEEvNT_6ParamsE,"ax",@progbits
	.align	128
.text._ZN7cutlass13device_kernelIN5flash11enable_sm90INS1_16FlashAttnFwdSm90INS1_25CollectiveMainloopFwdSm90ILi2EN4cute5tupleIJNS5_1CILi1EEES8_S8_EEENS6_IJNS7_ILi64EEESA_SA_EEELi512ENS_10bfloat16_tEfNS_4arch4Sm90ELb1ELb0ELb1ELb1ELb0ELb0ELb0ELb0ELb0ELb1ELb1ELb0EEENS1_21CollectiveEpilogueFwdINS6_IJSA_NS7_ILi512EEESA_EEES9_SC_SE_Li256ELb1ELb1ELb1ELb0EEENS1_36VarlenDynamicPersistentTileSchedulerILi64ELi64ELi256ELi128ELb1ELb1ELb1ELb1ELb1ELb1EEEEEEEEEvNT_6ParamsE:
        .type           _ZN7cutlass13device_kernelIN5flash11enable_sm90INS1_16FlashAttnFwdSm90INS1_25CollectiveMainloopFwdSm90ILi2EN4cute5tupleIJNS5_1CILi1EEES8_S8_EEENS6_IJNS7_ILi64EEESA_SA_EEELi512ENS_10bfloat16_tEfNS_4arch4Sm90ELb1ELb0ELb1ELb1ELb0ELb0ELb0ELb0ELb0ELb1ELb1ELb0EEENS1_21CollectiveEpilogueFwdINS6_IJSA_NS7_ILi512EEESA_EEES9_SC_SE_Li256ELb1ELb1ELb1ELb0EEENS1_36VarlenDynamicPersistentTileSchedulerILi64ELi64ELi256ELi128ELb1ELb1ELb1ELb1ELb1ELb1EEEEEEEEEvNT_6ParamsE,@function
        .size           _ZN7cutlass13device_kernelIN5flash11enable_sm90INS1_16FlashAttnFwdSm90INS1_25CollectiveMainloopFwdSm90ILi2EN4cute5tupleIJNS5_1CILi1EEES8_S8_EEENS6_IJNS7_ILi64EEESA_SA_EEELi512ENS_10bfloat16_tEfNS_4arch4Sm90ELb1ELb0ELb1ELb1ELb0ELb0ELb0ELb0ELb0ELb1ELb1ELb0EEENS1_21CollectiveEpilogueFwdINS6_IJSA_NS7_ILi512EEESA_EEES9_SC_SE_Li256ELb1ELb1ELb1ELb0EEENS1_36VarlenDynamicPersistentTileSchedulerILi64ELi64ELi256ELi128ELb1ELb1ELb1ELb1ELb1ELb1EEEEEEEEEvNT_6ParamsE,(.L_x_15184 - _ZN7cutlass13device_kernelIN5flash11enable_sm90INS1_16FlashAttnFwdSm90INS1_25CollectiveMainloopFwdSm90ILi2EN4cute5tupleIJNS5_1CILi1EEES8_S8_EEENS6_IJNS7_ILi64EEESA_SA_EEELi512ENS_10bfloat16_tEfNS_4arch4Sm90ELb1ELb0ELb1ELb1ELb0ELb0ELb0ELb0ELb0ELb1ELb1ELb0EEENS1_21CollectiveEpilogueFwdINS6_IJSA_NS7_ILi512EEESA_EEES9_SC_SE_Li256ELb1ELb1ELb1ELb0EEENS1_36VarlenDynamicPersistentTileSchedulerILi64ELi64ELi256ELi128ELb1ELb1ELb1ELb1ELb1ELb1EEEEEEEEEvNT_6ParamsE)
        .other          _ZN7cutlass13device_kernelIN5flash11enable_sm90INS1_16FlashAttnFwdSm90INS1_25CollectiveMainloopFwdSm90ILi2EN4cute5tupleIJNS5_1CILi1EEES8_S8_EEENS6_IJNS7_ILi64EEESA_SA_EEELi512ENS_10bfloat16_tEfNS_4arch4Sm90ELb1ELb0ELb1ELb1ELb0ELb0ELb0ELb0ELb0ELb1ELb1ELb0EEENS1_21CollectiveEpilogueFwdINS6_IJSA_NS7_ILi512EEESA_EEES9_SC_SE_Li256ELb1ELb1ELb1ELb0EEENS1_36VarlenDynamicPersistentTileSchedulerILi64ELi64ELi256ELi128ELb1ELb1ELb1ELb1ELb1ELb1EEEEEEEEEvNT_6ParamsE,@"STO_CUDA_ENTRY STV_DEFAULT"
_ZN7cutlass13device_kernelIN5flash11enable_sm90INS1_16FlashAttnFwdSm90INS1_25CollectiveMainloopFwdSm90ILi2EN4cute5tupleIJNS5_1CILi1EEES8_S8_EEENS6_IJNS7_ILi64EEESA_SA_EEELi512ENS_10bfloat16_tEfNS_4arch4Sm90ELb1ELb0ELb1ELb1ELb0ELb0ELb0ELb0ELb0ELb1ELb1ELb0EEENS1_21CollectiveEpilogueFwdINS6_IJSA_NS7_ILi512EEESA_EEES9_SC_SE_Li256ELb1ELb1ELb1ELb0EEENS1_36VarlenDynamicPersistentTileSchedulerILi64ELi64ELi256ELi128ELb1ELb1ELb1ELb1ELb1ELb1EEEEEEEEEvNT_6ParamsE:
        /* <DEDUP_REMOVED lines=18> */
.L_x_7565:
[----:B------:R-:W-:Y:S05]  /*0120*/  BSYNC B0 ;  /* 0x0000000000007941 */ /* 0x000fea0003800000 */
.L_x_7564:
        /* <DEDUP_REMOVED lines=37> */
.L_x_7566:
        /* <DEDUP_REMOVED lines=22> */
.L_x_7567:
        /* <DEDUP_REMOVED lines=18> */
.L_x_7568:
        /* <DEDUP_REMOVED lines=22> */
.L_x_7569:
        /* <DEDUP_REMOVED lines=22> */
.L_x_7570:
[----:B------:R-:W-:Y:S01]  /*08c0*/  PLOP3.LUT P0, PT, PT, PT, UP0, 0x80, 0x0 ;  /* 0x000000000000781c */ /* 0x000fe20003f0f008 */
[----:B------:R-:W-:Y:S01]  /*08d0*/  UMOV UR36, 0x1 ;  /* 0x0000000100247882 */ /* 0x000fe20000000000 */
[----:B------:R-:W-:Y:S01]  /*08e0*/  NOP ;  /* 0x0000000000007918 */ /* 0x000fe20000000000 */
[----:B------:R-:W-:Y:S01]  /*08f0*/  USEL UR36, UR36, 0x2, !UP0 ;  /* 0x0000000224247887 */ /* 0x000fe2000c000000 */
[----:B------:R-:W-:Y:S01]  /*0900*/  ULDC.64 UR40, c[0x0][0x208] ;  /* 0x0000820000287ab9 */ /* 0x000fe20000000a00 */
[----:B012-4-:R-:W-:Y:S08]  /*0910*/  BAR.SYNC.DEFER_BLOCKING 0x0 ;  /* 0x0000000000007b1d */ /* 0x017ff00000010000 */
[----:B------:R-:W-:Y:S05]  /*0920*/  @!P0 BRA `(.L_x_7571) ;  /* 0x000000e800908947 */ /* 0x000fea0003800000 */
.L_x_7572:
        /* <DEDUP_REMOVED lines=32> */
[----:B------:R-:W-:Y:S02]  /*0b30*/  LOP3.LUT R11, R7, 0xfffffff8, RZ, 0xc0, !PT ;  /* 0xfffffff8070b7812 */ /* 0x000fe400078ec0ff */
[----:B------:R-:W-:Y:S02]  /*0b40*/  LOP3.LUT R13, R3, 0xfffffffc, RZ, 0xc0, !PT ;  /* 0xfffffffc030d7812 */ /* 0x000fe400078ec0ff */
[----:B------:R-:W-:Y:S01]  /*0b50*/  SHF.R.S32.HI R7, RZ, 0x4, R2 ;  /* 0x00000004ff077819 */ /* 0x000fe20000011402 */
[----:B------:R-:W-:Y:S01]  /*0b60*/  IMAD.IADD R10, R6, 0x1, -R11 ;  /* 0x00000001060a7824 */ /* 0x000fe200078e0a0b */
[----:B------:R-:W-:Y:S01]  /*0b70*/  LOP3.LUT R3, R2, 0xfffffff0, RZ, 0xc0, !PT ;  /* 0xfffffff002037812 */ /* 0x000fe200078ec0ff */
[----:B------:R-:W-:Y:S01]  /*0b80*/  IMAD.IADD R13, R6, 0x1, -R13 ;  /* 0x00000001060d7824 */ /* 0x000fe200078e0a0d */
[----:B------:R-:W-:-:S02]  /*0b90*/  SHF.R.S32.HI R5, RZ, 0x5, R4 ;  /* 0x00000005ff057819 */ /* 0x000fc40000011404 */
[----:B------:R-:W-:Y:S02]  /*0ba0*/  SHF.R.S32.HI R8, RZ, 0x1f, R4 ;  /* 0x0000001fff087819 */ /* 0x000fe40000011404 */
[----:B------:R-:W-:Y:S02]  /*0bb0*/  LOP3.LUT R9, R0, 0xffffff80, RZ, 0xc0, !PT ;  /* 0xffffff8000097812 */ /* 0x000fe400078ec0ff */
[----:B------:R-:W-:Y:S01]  /*0bc0*/  LEA.HI R4, R2, R7, RZ, 0x1 ;  /* 0x0000000702047211 */ /* 0x000fe200078f08ff */
[----:B------:R-:W-:Y:S01]  /*0bd0*/  IMAD.IADD R2, R6, 0x1, -R3 ;  /* 0x0000000106027824 */ /* 0x000fe200078e0a03 */
[----:B------:R-:W-:Y:S01]  /*0be0*/  LEA.HI R8, R8, R5, RZ, 0x2 ;  /* 0x0000000508087211 */ /* 0x000fe200078f10ff */
[----:B------:R-:W-:Y:S01]  /*0bf0*/  IMAD.IADD R9, R6, 0x1, -R9 ;  /* 0x0000000106097824 */ /* 0x000fe200078e0a09 */
[----:B------:R-:W-:Y:S02]  /*0c00*/  LOP3.LUT R4, R4, 0x1ffffffe, RZ, 0xc0, !PT ;  /* 0x1ffffffe04047812 */ /* 0x000fe400078ec0ff */
[----:B------:R-:W-:-:S02]  /*0c10*/  SHF.R.S32.HI R3, RZ, 0x1f, R2 ;  /* 0x0000001fff037819 */ /* 0x000fc40000011402 */
[----:B------:R-:W-:Y:S01]  /*0c20*/  SHF.R.S32.HI R223, RZ, 0x7, R0 ;  /* 0x00000007ffdf7819 */ /* 0x000fe20000011400 */
[----:B------:R-:W-:Y:S01]  /*0c30*/  IMAD.IADD R4, R7, 0x1, -R4 ;  /* 0x0000000107047824 */ /* 0x000fe200078e0a04 */
[----:B------:R-:W-:Y:S02]  /*0c40*/  LOP3.LUT R8, R8, 0x3ffffc, RZ, 0xc0, !PT ;  /* 0x003ffffc08087812 */ /* 0x000fe400078ec0ff */
[----:B------:R-:W-:Y:S01]  /*0c50*/  SHF.R.S32.HI R6, RZ, 0x1f, R9 ;  /* 0x0000001fff067819 */ /* 0x000fe20000011409 */
[----:B------:R-:W-:Y:S01]  /*0c60*/  IMAD R15, R223, 0x100, R2 ;  /* 0x00000100df0f7824 */ /* 0x000fe200078e0202 */
[----:B------:R-:W-:Y:S01]  /*0c70*/  LEA.HI R11, R13, R13, RZ, 0x1 ;  /* 0x0000000d0d0b7211 */ /* 0x000fe200078f08ff */
[----:B------:R-:W-:Y:S01]  /*0c80*/  IMAD.IADD R8, R5, 0x1, -R8 ;  /* 0x0000000105087824 */ /* 0x000fe200078e0a08 */
[----:B------:R-:W-:Y:S01]  /*0c90*/  LEA.HI R7, R3, R2, RZ, 0x3 ;  /* 0x0000000203077211 */ /* 0x000fe200078f18ff */
[----:B------:R-:W-:Y:S01]  /*0ca0*/  IMAD.SHL.U32 R4, R4, 0x8, RZ ;  /* 0x0000000804047824 */ /* 0x000fe200078e00ff */
[----:B------:R-:W-:Y:S01]  /*0cb0*/  LEA.HI R3, R6, R9, RZ, 0x2 ;  /* 0x0000000906037211 */ /* 0x000fe200078f10ff */
[----:B------:R-:W-:Y:S01]  /*0cc0*/  IMAD R15, R8, 0x10, R15 ;  /* 0x00000010080f7824 */ /* 0x000fe200078e020f */
[----:B------:R-:W-:-:S02]  /*0cd0*/  LOP3.LUT R12, R11, 0x1ffffffe, RZ, 0xc0, !PT ;  /* 0x1ffffffe0b0c7812 */ /* 0x000fc400078ec0ff */
[----:B------:R-:W-:Y:S02]  /*0ce0*/  LOP3.LUT R11, R7, 0xfffffff8, RZ, 0xc0, !PT ;  /* 0xfffffff8070b7812 */ /* 0x000fe400078ec0ff */
[----:B------:R-:W-:Y:S01]  /*0cf0*/  LOP3.LUT R8, R3, 0x7ffffffc, RZ, 0xc0, !PT ;  /* 0x7ffffffc03087812 */ /* 0x000fe200078ec0ff */
[----:B------:R-:W-:Y:S01]  /*0d00*/  IMAD.IADD R13, R13, 0x1, -R12 ;  /* 0x000000010d0d7824 */ /* 0x000fe200078e0a0c */
[----:B------:R-:W-:Y:S01]  /*0d10*/  LEA.HI R6, R6, R9, RZ, 0x5 ;  /* 0x0000000906067211 */ /* 0x000fe200078f28ff */
[----:B------:R-:W-:Y:S01]  /*0d20*/  IMAD.IADD R11, R2, 0x1, -R11 ;  /* 0x00000001020b7824 */ /* 0x000fe200078e0a0b */
[----:B------:R-:W-:Y:S01]  /*0d30*/  LEA.HI R0, R0, R223, RZ, 0x1 ;  /* 0x000000df00007211 */ /* 0x000fe200078f08ff */
[----:B------:R-:W-:Y:S01]  /*0d40*/  IMAD.IADD R185, R9, 0x1, -R8 ;  /* 0x0000000109b97824 */ /* 0x000fe200078e0a08 */
[--C-:B------:R-:W-:Y:S01]  /*0d50*/  SHF.R.S32.HI R2, RZ, 0x2, R3.reuse ;  /* 0x00000002ff027819 */ /* 0x100fe20000011403 */
[----:B------:R-:W-:Y:S01]  /*0d60*/  IMAD.SHL.U32 R8, R11, 0x40, RZ ;  /* 0x000000400b087824 */ /* 0x000fe200078e00ff */
[----:B------:R-:W-:Y:S01]  /*0d70*/  LOP3.LUT R0, R0, 0xfffffe, RZ, 0xc0, !PT ;  /* 0x00fffffe00007812 */ /* 0x000fe200078ec0ff */
[----:B------:R-:W-:Y:S01]  /*0d80*/  IMAD.SHL.U32 R9, R7, 0x40, RZ ;  /* 0x0000004007097824 */ /* 0x000fe200078e00ff */
[----:B------:R-:W-:Y:S01]  /*0d90*/  SHF.R.S32.HI R3, RZ, 0x1f, R3 ;  /* 0x0000001fff037819 */ /* 0x000fe20000011403 */
[----:B------:R-:W-:Y:S01]  /*0da0*/  IMAD.SHL.U32 R185, R185, 0x2, RZ ;  /* 0x00000002b9b97824 */ /* 0x000fe200078e00ff */
[----:B------:R-:W-:Y:S01]  /*0db0*/  LOP3.LUT R7, R8, 0x1c0, RZ, 0xc0, !PT ;  /* 0x000001c008077812 */ /* 0x000fe200078ec0ff */
[----:B------:R-:W-:Y:S01]  /*0dc0*/  IMAD.IADD R0, R223, 0x1, -R0 ;  /* 0x00000001df007824 */ /* 0x000fe200078e0a00 */
[----:B------:R-:W-:Y:S01]  /*0dd0*/  LOP3.LUT R8, R9, 0x7ffffe00, RZ, 0xc0, !PT ;  /* 0x7ffffe0009087812 */ /* 0x000fe200078ec0ff */
[--C-:B------:R-:W-:Y:S01]  /*0de0*/  IMAD.U32 R9, R15, 0x40, R4.reuse ;  /* 0x000000400f097824 */ /* 0x100fe200078e0004 */
[----:B------:R-:W-:-:S02]  /*0df0*/  LOP3.LUT R4, R7, 0x8, R4, 0xf8, !PT ;  /* 0x0000000807047812 */ /* 0x000fc400078ef804 */
[----:B------:R-:W-:Y:S01]  /*0e00*/  SHF.R.U32.HI R7, RZ, 0x3, R7 ;  /* 0x00000003ff077819 */ /* 0x000fe20000011607 */
[----:B------:R-:W-:Y:S01]  /*0e10*/  IMAD R8, R5, 0x400, R8 ;  /* 0x0000040005087824 */ /* 0x000fe200078e0208 */
[----:B------:R0:W-:Y:S01]  /*0e20*/  STL [R1+0x54], R9 ;  /* 0x0000540901007387 */ /* 0x0001e20000100800 */
[----:B------:R-:W-:Y:S02]  /*0e30*/  LEA.HI R3, R3, R2, RZ, 0x3 ;  /* 0x0000000203037211 */ /* 0x000fe400078f18ff */
[----:B------:R-:W-:Y:S02]  /*0e40*/  LOP3.LUT R7, R4, R7, RZ, 0x3c, !PT ;  /* 0x0000000704077212 */ /* 0x000fe400078e3cff */
[----:B------:R-:W-:Y:S02]  /*0e50*/  LOP3.LUT R3, R3, 0xfffffff8, RZ, 0xc0, !PT ;  /* 0xfffffff803037812 */ /* 0x000fe400078ec0ff */
[----:B------:R-:W-:Y:S01]  /*0e60*/  R2P PR, R11, 0x6 ;  /* 0x000000060b007804 */ /* 0x000fe20000000000 */
[----:B------:R-:W-:Y:S01]  /*0e70*/  IMAD.IADD R7, R8, 0x1, R7 ;  /* 0x0000000108077824 */ /* 0x000fe200078e0207 */
[----:B------:R-:W-:Y:S01]  /*0e80*/  SHF.R.S32.HI R6, RZ, 0x5, R6 ;  /* 0x00000005ff067819 */ /* 0x000fe20000011406 */
[----:B0-----:R-:W-:-:S02]  /*0e90*/  IMAD.SHL.U32 R9, R0, 0x100, RZ ;  /* 0x0000010000097824 */ /* 0x001fc400078e00ff */
[----:B------:R-:W-:Y:S01]  /*0ea0*/  IMAD.IADD R3, R2, 0x1, -R3 ;  /* 0x0000000102037824 */ /* 0x000fe200078e0a03 */
[----:B------:R-:W-:Y:S01]  /*0eb0*/  LEA R19, R7, UR46, 0x1 ;  /* 0x0000002e07137c11 */ /* 0x000fe2000f8e08ff */
[----:B------:R-:W-:Y:S01]  /*0ec0*/  IMAD.SHL.U32 R2, R10, 0x8, RZ ;  /* 0x000000080a027824 */ /* 0x000fe200078e00ff */
[----:B------:R0:W-:Y:S01]  /*0ed0*/  STL [R1+0x50], R9 ;  /* 0x0000500901007387 */ /* 0x0001e20000100800 */
[----:B------:R-:W-:Y:S01]  /*0ee0*/  IMAD.IADD R17, R185, 0x1, R9 ;  /* 0x00000001b9117824 */ /* 0x000fe200078e0209 */
[----:B------:R-:W-:Y:S01]  /*0ef0*/  SEL R23, R23, 0xffffffe0, !P1 ;  /* 0xffffffe017177807 */ /* 0x000fe20004800000 */
[----:B------:R-:W-:Y:S02]  /*0f00*/  VIADD R191, R2, 0x40 ;  /* 0x0000004002bf7836 */ /* 0x000fe40000000000 */
[C---:B------:R-:W-:Y:S01]  /*0f10*/  VIADD R222, R17.reuse, 0x8 ;  /* 0x0000000811de7836 */ /* 0x040fe20000000000 */
[----:B------:R-:W-:Y:S01]  /*0f20*/  SHF.R.S32.HI R0, RZ, 0x1f, R17 ;  /* 0x0000001fff007819 */ /* 0x000fe20000011411 */
[----:B------:R-:W-:-:S02]  /*0f30*/  VIADD R221, R17, 0x10 ;  /* 0x0000001011dd7836 */ /* 0x000fc40000000000 */
[C---:B------:R-:W-:Y:S01]  /*0f40*/  VIADD R220, R17.reuse, 0x18 ;  /* 0x0000001811dc7836 */ /* 0x040fe20000000000 */
[----:B------:R-:W-:Y:S01]  /*0f50*/  SHF.R.S32.HI R0, RZ, 0x1f, R222 ;  /* 0x0000001fff007819 */ /* 0x000fe200000114de */
[C---:B------:R-:W-:Y:S01]  /*0f60*/  VIADD R219, R17.reuse, 0x20 ;  /* 0x0000002011db7836 */ /* 0x040fe20000000000 */
[----:B------:R-:W-:Y:S01]  /*0f70*/  SHF.R.S32.HI R4, RZ, 0x1f, R221 ;  /* 0x0000001fff047819 */ /* 0x000fe200000114dd */
[C---:B------:R-:W-:Y:S02]  /*0f80*/  VIADD R218, R17.reuse, 0x28 ;  /* 0x0000002811da7836 */ /* 0x040fe40000000000 */
[C---:B------:R-:W-:Y:S01]  /*0f90*/  VIADD R217, R17.reuse, 0x30 ;  /* 0x0000003011d97836 */ /* 0x040fe20000000000 */
[----:B------:R-:W-:Y:S01]  /*0fa0*/  SHF.R.S32.HI R0, RZ, 0x1f, R219 ;  /* 0x0000001fff007819 */ /* 0x000fe200000114db */
[C---:B------:R-:W-:Y:S01]  /*0fb0*/  VIADD R216, R17.reuse, 0x38 ;  /* 0x0000003811d87836 */ /* 0x040fe20000000000 */
[----:B------:R-:W-:Y:S01]  /*0fc0*/  SHF.R.S32.HI R4, RZ, 0x1f, R218 ;  /* 0x0000001fff047819 */ /* 0x000fe200000114da */
[----:B------:R-:W-:-:S02]  /*0fd0*/  VIADD R215, R17, 0x40 ;  /* 0x0000004011d77836 */ /* 0x000fc40000000000 */
[C---:B------:R-:W-:Y:S01]  /*0fe0*/  VIADD R214, R17.reuse, 0x48 ;  /* 0x0000004811d67836 */ /* 0x040fe20000000000 */
[----:B------:R-:W-:Y:S01]  /*0ff0*/  SHF.R.S32.HI R0, RZ, 0x1f, R216 ;  /* 0x0000001fff007819 */ /* 0x000fe200000114d8 */
[----:B------:R-:W-:Y:S01]  /*1000*/  VIADD R213, R17, 0x50 ;  /* 0x0000005011d57836 */ /* 0x000fe20000000000 */
[----:B------:R-:W-:Y:S01]  /*1010*/  SHF.R.S32.HI R4, RZ, 0x1f, R215 ;  /* 0x0000001fff047819 */ /* 0x000fe200000114d7 */
[----:B------:R-:W-:Y:S02]  /*1020*/  VIADD R184, R19, 0x26800 ;  /* 0x0002680013b87836 */ /* 0x000fe40000000000 */
        /* <DEDUP_REMOVED lines=57> */
[----:B------:R-:W-:Y:S02]  /*13c0*/  IMAD R186, R13, 0x8, R16 ;  /* 0x000000080dba7824 */ /* 0x000fe400078e0210 */
[----:B0-----:R-:W-:-:S07]  /*13d0*/  IMAD.IADD R23, R23, 0x1, R22 ;  /* 0x0000000117177824 */ /* 0x001fce00078e0216 */
.L_x_7633:
[----:B------:R-:W-:Y:S01]  /*13e0*/  ULDC.64 UR8, c[0x0][0xc88] ;  /* 0x0003220000087ab9 */ /* 0x000fe20000000a00 */
[----:B------:R-:W-:Y:S01]  /*13f0*/  ULDC.64 UR10, c[0x0][0xa18] ;  /* 0x00028600000a7ab9 */ /* 0x000fe20000000a00 */
[----:B------:R-:W-:Y:S02]  /*1400*/  UIMAD.WIDE UR8, UR7, 0x4, UR8 ;  /* 0x00000004070878a5 */ /* 0x000fe4000f8e0208 */
[----:B------:R-:W-:Y:S02]  /*1410*/  UISETP.NE.U32.AND UP1, UPT, UR10, URZ, UPT ;  /* 0x0000003f0a00728c */ /* 0x000fe4000bf25070 */
[----:B------:R-:W-:Y:S02]  /*1420*/  ULOP3.LUT UR4, UR6, 0xff000000, URZ, 0xc0, !UPT ;  /* 0xff00000006047892 */ /* 0x000fe4000f8ec03f */
[----:B0-234-:R-:W-:Y:S01]  /*1430*/  IMAD.U32 R4, RZ, RZ, UR8 ;  /* 0x00000008ff047e24 */ /* 0x01dfe2000f8e00ff */
[----:B------:R-:W-:Y:S01]  /*1440*/  ULDC UR7, c[0x0][0x424] ;  /* 0x0001090000077ab9 */ /* 0x000fe20000000800 */
[----:B------:R-:W-:Y:S01]  /*1450*/  IMAD.U32 R5, RZ, RZ, UR9 ;  /* 0x00000009ff057e24 */ /* 0x000fe2000f8e00ff */
        /* <DEDUP_REMOVED lines=16> */
[----:B-1----:R-:W-:-:S03]  /*1560*/  IMAD.U32 R6, RZ, RZ, UR10 ;  /* 0x0000000aff067e24 */ /* 0x002fc6000f8e00ff */
[----:B------:R-:W-:Y:S01]  /*1570*/  IMAD.U32 R7, RZ, RZ, UR11 ;  /* 0x0000000bff077e24 */ /* 0x000fe2000f8e00ff */
[----:B------:R-:W2:Y:S01]  /*1580*/  @P0 LDG.E R4, desc[UR40][R4.64] ;  /* 0x0000002804040981 */ /* 0x000ea2000c1e1900 */
[----:B------:R-:W-:Y:S01]  /*1590*/  UISETP.NE.U32.AND UP0, UPT, UR8, URZ, UPT ;  /* 0x0000003f0800728c */ /* 0x000fe2000bf05070 */
[----:B------:R-:W-:Y:S02]  /*15a0*/  ULDC.64 UR10, c[0x0][0xa20] ;  /* 0x00028800000a7ab9 */ /* 0x000fe40000000a00 */
[----:B------:R-:W3:Y:S01]  /*15b0*/  @P2 LDG.E R6, desc[UR40][R6.64] ;  /* 0x0000002806062981 */ /* 0x000ee2000c1e1900 */
[----:B------:R-:W-:Y:S01]  /*15c0*/  UISETP.NE.AND.EX UP0, UPT, UR9, URZ, UPT, UP0 ;  /* 0x0000003f0900728c */ /* 0x000fe2000bf05300 */
[----:B------:R-:W-:Y:S01]  /*15d0*/  ISETP.NE.U32.AND P1, PT, RZ, UR10, PT ;  /* 0x0000000aff007c0c */ /* 0x000fe2000bf25070 */
[----:B------:R-:W-:Y:S02]  /*15e0*/  ULOP3.LUT UR43, UR6, 0xff0000, URZ, 0xc0, !UPT ;  /* 0x00ff0000062b7892 */ /* 0x000fe4000f8ec03f */
[----:B------:R-:W-:Y:S01]  /*15f0*/  USHF.R.U32.HI UR4, URZ, 0x8, UR4 ;  /* 0x000000083f047899 */ /* 0x000fe20008011604 */
[----:B------:R-:W-:Y:S01]  /*1600*/  ISETP.NE.AND.EX P1, PT, RZ, UR11, PT, P1 ;  /* 0x0000000bff007c0c */ /* 0x000fe2000bf25310 */
        /* <DEDUP_REMOVED lines=23> */
.L_x_7573:
[----:B------:R-:W-:Y:S05]  /*1780*/  @!P1 BRA `(.L_x_7574) ;  /* 0x00000000001c9947 */ /* 0x000fea0003800000 */
[----:B------:R-:W-:-:S04]  /*1790*/  ULEA UR4, UP0, UR45, UR10, 0x2 ;  /* 0x0000000a2d047291 */ /* 0x000fc8000f80103f */
[----:B------:R-:W-:Y:S02]  /*17a0*/  ULEA.HI.X UR6, UR45, UR11, UR44, 0x2, UP0 ;  /* 0x0000000b2d067291 */ /* 0x000fe400080f142c */
[----:B------:R-:W-:-:S04]  /*17b0*/  IMAD.U32 R4, RZ, RZ, UR4 ;  /* 0x00000004ff047e24 */ /* 0x000fc8000f8e00ff */
[----:B------:R-:W-:-:S05]  /*17c0*/  IMAD.U32 R5, RZ, RZ, UR6 ;  /* 0x00000006ff057e24 */ /* 0x000fca000f8e00ff */
[----:B------:R-:W2:Y:S02]  /*17d0*/  LDG.E R4, desc[UR40][R4.64] ;  /* 0x0000002804047981 */ /* 0x000ea4000c1e1900 */
[----:B--2---:R-:W-:Y:S01]  /*17e0*/  R2UR UR4, R4 ;  /* 0x00000000040472ca */ /* 0x004fe200000e0000 */
[----:B------:R-:W-:-:S14]  /*17f0*/  BRA `(.L_x_7575) ;  /* 0x0000000000347947 */ /* 0x000fdc0003800000 */
.L_x_7574:
        /* <DEDUP_REMOVED lines=13> */
.L_x_7575:
[----:B------:R-:W-:Y:S02]  /*18d0*/  UISETP.NE.AND UP0, UPT, UR48, 0x1, UPT ;  /* 0x000000013000788c */ /* 0x000fe4000bf05270 */
[----:B------:R-:W-:Y:S02]  /*18e0*/  UIADD3 UR51, -UR51, UR4, URZ ;  /* 0x0000000433337290 */ /* 0x000fe4000fffe13f */
        /* <DEDUP_REMOVED lines=10> */
[----:B------:R-:W-:Y:S02]  /*1990*/  UIADD3 UR51, UR51, 0x40, -UR52 ;  /* 0x0000004033337890 */ /* 0x000fe4000fffe834 */
[----:B------:R-:W-:-:S07]  /*19a0*/  ULOP3.LUT UR20, UR43, 0xff, URZ, 0xc0, !UPT ;  /* 0x000000ff2b147892 */ /* 0x000fce000f8ec03f */
[----:B------:R-:W-:Y:S01]  /*19b0*/  @UP0 ULDC UR4, c[0x0][0x44c] ;  /* 0x0001130000040ab9 */ /* 0x000fe20000000800 */
[----:B------:R-:W-:Y:S01]  /*19c0*/  @UP0 ULDC UR8, c[0x0][0x450] ;  /* 0x0001140000080ab9 */ /* 0x000fe20000000800 */
[----:B------:R-:W-:-:S04]  /*19d0*/  UIMAD.WIDE.U32 UR4, UR6, UR4, URZ ;  /* 0x00000004060472a5 */ /* 0x000fc8000f8e003f */
[----:B------:R-:W-:-:S04]  /*19e0*/  @UP0 USHF.R.U32.HI UR6, URZ, UR8, UR5 ;  /* 0x000000083f060299 */ /* 0x000fc80008011605 */
[----:B------:R-:W-:-:S04]  /*19f0*/  UIADD3 UR6, UR51, UR6, URZ ;  /* 0x0000000633067290 */ /* 0x000fc8000fffe03f */
[----:B------:R-:W-:-:S04]  /*1a00*/  USHF.R.S32.HI UR4, URZ, 0x1f, UR6 ;  /* 0x0000001f3f047899 */ /* 0x000fc80008011406 */
[----:B------:R-:W-:-:S04]  /*1a10*/  ULEA.HI UR4, UR4, UR6, URZ, 0x6 ;  /* 0x0000000604047291 */ /* 0x000fc8000f8f303f */
[----:B------:R-:W-:-:S04]  /*1a20*/  USHF.R.S32.HI UR4, URZ, 0x6, UR4 ;  /* 0x000000063f047899 */ /* 0x000fc80008011404 */
[----:B------:R-:W-:-:S04]  /*1a30*/  UISETP.LT.AND UP0, UPT, UR7, UR4, UPT ;  /* 0x000000040700728c */ /* 0x000fc8000bf01270 */
[----:B------:R-:W-:-:S03]  /*1a40*/  USEL UR9, UR7, UR4, UP0 ;  /* 0x0000000407097287 */ /* 0x000fc60008000000 */
[----:B------:R-:W-:Y:S01]  /*1a50*/  UMOV UR4, URZ ;  /* 0x0000003f00047c82 */ /* 0x000fe20008000000 */
[----:B------:R-:W-:-:S06]  /*1a60*/  UISETP.GE.AND UP0, UPT, UR9, 0x1, UPT ;  /* 0x000000010900788c */ /* 0x000fcc000bf06270 */
[----:B------:R-:W-:-:S13]  /*1a70*/  PLOP3.LUT P0, PT, PT, PT, UP0, 0x80, 0x0 ;  /* 0x000000000000781c */ /* 0x000fda0003f0f008 */
[----:B------:R-:W-:Y:S05]  /*1a80*/  @!P0 BRA `(.L_x_7577) ;  /* 0x0000000000908947 */ /* 0x000fea0003800000 */
[----:B------:R-:W-:Y:S01]  /*1a90*/  USHF.R.U32.HI UR10, URZ, 0x10, UR43 ;  /* 0x000000103f0a7899 */ /* 0x000fe2000801162b */
[----:B------:R-:W-:-:S03]  /*1aa0*/  UMOV UR4, URZ ;  /* 0x0000003f00047c82 */ /* 0x000fc60008000000 */
[----:B------:R-:W-:-:S11]  /*1ab0*/  UISETP.NE.AND UP0, UPT, UR10, URZ, UPT ;  /* 0x0000003f0a00728c */ /* 0x000fd6000bf05270 */
[----:B------:R-:W-:Y:S02]  /*1ac0*/  @!UP0 ULDC UR10, c[0x0][0x9f0] ;  /* 0x00027c00000a8ab9 */ /* 0x000fe40000000800 */
[----:B------:R-:W-:Y:S01]  /*1ad0*/  IMAD.U32 R4, RZ, RZ, UR10 ;  /* 0x0000000aff047e24 */ /* 0x000fe2000f8e00ff */
[----:B------:R-:W-:-:S04]  /*1ae0*/  UIADD3 UR6, UR10, -0x1, UR9 ;  /* 0xffffffff0a067890 */ /* 0x000fc8000fffe009 */
        /* <DEDUP_REMOVED lines=30> */
.L_x_7577:
        /* <DEDUP_REMOVED lines=91> */
.L_x_7579:
[----:B------:R-:W-:Y:S01]  /*2280*/  ULEA UR23, UR37, UR46, 0x3 ;  /* 0x0000002e25177291 */ /* 0x000fe2000f8e183f */
[----:B------:R-:W-:-:S05]  /*2290*/  IMAD.U32 R0, RZ, RZ, UR38 ;  /* 0x00000026ff007e24 */ /* 0x000fca000f8e00ff */
[----:B------:R-:W-:-:S04]  /*22a0*/  SHF.L.U32 R0, R0, 0x1f, RZ ;  /* 0x0000001f00007819 */ /* 0x000fc800000006ff */
[----:B------:R-:W0:Y:S02]  /*22b0*/  SYNCS.PHASECHK.TRANS64.TRYWAIT P1, [UR23+0x28c50], R0 ;  /* 0x028c5000ff0075a7 */ /* 0x000e240008020157 */
[----:B0-----:R-:W-:Y:S05]  /*22c0*/  @!P1 BRA `(.L_x_7580) ;  /* 0x0000014c00149947 */ /* 0x001fea0003800000 */
.L_x_7776:
        /* <DEDUP_REMOVED lines=46> */
.L_x_7586:
        /* <DEDUP_REMOVED lines=144> */
.L_x_7582:
[----:B------:R-:W-:Y:S01]  /*2eb0*/  ULEA UR23, UR37, UR46, 0x3 ;  /* 0x0000002e25177291 */ /* 0x000fe2000f8e183f */
[----:B------:R-:W-:-:S05]  /*2ec0*/  IMAD.U32 R0, RZ, RZ, UR38 ;  /* 0x00000026ff007e24 */ /* 0x000fca000f8e00ff */
[----:B------:R-:W-:-:S04]  /*2ed0*/  SHF.L.U32 R0, R0, 0x1f, RZ ;  /* 0x0000001f00007819 */ /* 0x000fc800000006ff */
[----:B------:R0:W1:Y:S01]  /*2ee0*/  SYNCS.PHASECHK.TRANS64.TRYWAIT P1, [UR23+0x28c50], R0 ;  /* 0x028c5000ff0075a7 */ /* 0x0000620008020157 */
[----:B------:R-:W-:Y:S05]  /*2ef0*/  @!P0 BRA `(.L_x_7583) ;  /* 0x0000000000048947 */ /* 0x000fea0003800000 */
[----:B------:R-:W-:Y:S01]  /*2f00*/  BPT.TRAP 0x1 ;  /* 0x000000040000795c */ /* 0x000fe20000300000 */
.L_x_7583:
[----:B-1----:R-:W-:Y:S05]  /*2f10*/  @P1 BRA `(.L_x_7584) ;  /* 0x0000000000081947 */ /* 0x002fea0003800000 */
[----:B------:R-:W1:Y:S02]  /*2f20*/  SYNCS.PHASECHK.TRANS64.TRYWAIT P1, [UR23+0x28c50], R0 ;  /* 0x028c5000ff0075a7 */ /* 0x000e640008020157 */
[----:B-1----:R-:W-:Y:S05]  /*2f30*/  @!P1 BRA `(.L_x_7585) ;  /* 0x0000014000109947 */ /* 0x002fea0003800000 */
.L_x_7584:
        /* <DEDUP_REMOVED lines=30> */
.L_x_7581:
[----:B------:R-:W-:Y:S01]  /*3120*/  BAR.SYNC.DEFER_BLOCKING 0xe, 0x100 ;  /* 0x0384000000007b1d */ /* 0x000fe20000010000 */
[----:B------:R-:W-:Y:S01]  /*3130*/  IMAD.U32 R3, RZ, RZ, UR37 ;  /* 0x00000025ff037e24 */ /* 0x000fe2000f8e00ff */
[----:B------:R-:W-:Y:S01]  /*3140*/  UIADD3 UR37, UR37, 0x1, URZ ;  /* 0x0000000125257890 */ /* 0x000fe2000fffe03f */
[----:B------:R-:W-:Y:S02]  /*3150*/  PLOP3.LUT P0, PT, PT, PT, PT, 0x8, 0x0 ;  /* 0x000000000000781c */ /* 0x000fe40003f0e170 */
[----:B------:R-:W-:Y:S01]  /*3160*/  CS2R R12, SRZ ;  /* 0x00000000000c7805 */ /* 0x000fe2000001ff00 */
        /* <DEDUP_REMOVED lines=138> */
.L_x_7576:
        /* <DEDUP_REMOVED lines=55> */
.L_x_7587:
        /* <DEDUP_REMOVED lines=104> */
.L_x_7588:
        /* <DEDUP_REMOVED lines=12> */
.L_x_7777:
[----:B------:R-:W-:Y:S05]  /*44c0*/  @!P0 BRA `(.L_x_7590) ;  /* 0x0000000000048947 */ /* 0x000fea0003800000 */
[----:B------:R-:W-:Y:S01]  /*44d0*/  BPT.TRAP 0x1 ;  /* 0x000000040000795c */ /* 0x000fe20000300000 */
.L_x_7590:
[----:B------:R-:W-:Y:S02]  /*44e0*/  IMAD.U32 R7, RZ, RZ, UR37 ;  /* 0x00000025ff077e24 */ /* 0x000fe4000f8e00ff */
[----:B------:R-:W-:-:S03]  /*44f0*/  IMAD.U32 R8, RZ, RZ, UR38 ;  /* 0x00000026ff087e24 */ /* 0x000fc6000f8e00ff */
[----:B------:R-:W-:Y:S02]  /*4500*/  LEA R7, R7, UR46, 0x3 ;  /* 0x0000002e07077c11 */ /* 0x000fe4000f8e18ff */
[----:B------:R-:W-:-:S04]  /*4510*/  SHF.L.U32 R8, R8, 0x1f, RZ ;  /* 0x0000001f08087819 */ /* 0x000fc800000006ff */
[----:B------:R1:W2:Y:S01]  /*4520*/  SYNCS.PHASECHK.TRANS64.TRYWAIT P1, [R7+URZ+0x28c30], R8 ;  /* 0x028c3008070075a7 */ /* 0x0002a2000802017f */
[----:B------:R-:W-:Y:S05]  /*4530*/  @!P0 BRA `(.L_x_7591) ;  /* 0x0000000000048947 */ /* 0x000fea0003800000 */
[----:B------:R-:W-:Y:S01]  /*4540*/  BPT.TRAP 0x1 ;  /* 0x000000040000795c */ /* 0x000fe20000300000 */
.L_x_7591:
[----:B--2---:R-:W-:Y:S05]  /*4550*/  @P1 BRA `(.L_x_7592) ;  /* 0x0000000000081947 */ /* 0x004fea0003800000 */
[----:B------:R-:W2:Y:S02]  /*4560*/  SYNCS.PHASECHK.TRANS64.TRYWAIT P1, [R7+URZ+0x28c30], R8 ;  /* 0x028c3008070075a7 */ /* 0x000ea4000802017f */
[----:B--2---:R-:W-:Y:S05]  /*4570*/  @!P1 BRA `(.L_x_7593) ;  /* 0x0000012800b09947 */ /* 0x004fea0003800000 */
.L_x_7592:
        /* <DEDUP_REMOVED lines=19> */
[----:B------:R-:W-:Y:S01]  /*46b0*/  LOP3.LUT R18, R18, 0xfffff7ff, RZ, 0xc0, !PT ;  /* 0xfffff7ff12127812 */ /* 0x000fe200078ec0ff */
[----:B------:R-:W-:Y:S01]  /*46c0*/  UMOV UR11, 0x40000040 ;  /* 0x40000040000b7882 */ /* 0x000fe20000000000 */
[----:B------:R-:W-:Y:S01]  /*46d0*/  UMOV UR9, 0x40000040 ;  /* 0x4000004000097882 */ /* 0x000fe20000000000 */
[----:B------:R-:W-:-:S02]  /*46e0*/  ULEA UR18, UR37, UR18, 0x9 ;  /* 0x0000001225127291 */ /* 0x000fc4000f8e483f */
[----:B------:R-:W-:Y:S02]  /*46f0*/  ULOP3.LUT UR16, UR4, 0x10000, URZ, 0xfc, !UPT ;  /* 0x0001000004107892 */ /* 0x000fe4000f8efc3f */
[----:B------:R-:W-:Y:S02]  /*4700*/  UIADD3 UR6, UR18, 0x2, URZ ;  /* 0x0000000212067890 */ /* 0x000fe4000fffe03f */
[----:B------:R-:W-:Y:S02]  /*4710*/  UIADD3 UR4, UR16, 0x2, URZ ;  /* 0x0000000210047890 */ /* 0x000fe4000fffe03f */
[----:B------:R-:W-:Y:S02]  /*4720*/  UIADD3 UR10, UR18, 0x4, URZ ;  /* 0x00000004120a7890 */ /* 0x000fe4000fffe03f */
[----:B------:R-:W-:Y:S02]  /*4730*/  UIADD3 UR8, UR16, 0x4, URZ ;  /* 0x0000000410087890 */ /* 0x000fe4000fffe03f */
[----:B------:R-:W-:Y:S01]  /*4740*/  HGMMA.64x64x16.F32.BF16 R24, gdesc[UR16], RZ, !UPT, gsb0 ;  /* 0x00e00000101879f0 */ /* 0x000fe2000c0018ff */
[----:B------:R-:W-:-:S02]  /*4750*/  UIADD3 UR14, UR18, 0x6, URZ ;  /* 0x00000006120e7890 */ /* 0x000fc4000fffe03f */
[----:B------:R-:W-:Y:S01]  /*4760*/  UIADD3 UR12, UR16, 0x6, URZ ;  /* 0x00000006100c7890 */ /* 0x000fe2000fffe03f */
[----:B------:R-:W-:Y:S01]  /*4770*/  UMOV UR15, 0x40000040 ;  /* 0x40000040000f7882 */ /* 0x000fe20000000000 */
[----:B------:R-:W-:Y:S01]  /*4780*/  UMOV UR13, 0x40000040 ;  /* 0x40000040000d7882 */ /* 0x000fe20000000000 */
[----:B------:R-:W-:Y:S02]  /*4790*/  WARPGROUP.DEPBAR.LE gsb0, 0x0 ;  /* 0x00008000000079c5 */ /* 0x000fe40000010000 */
[----:B------:R-:W-:-:S06]  /*47a0*/  WARPGROUP.ARRIVE ;  /* 0x00000000000079c5 */ /* 0x000fcc0000000000 */
[----:B------:R-:W-:Y:S01]  /*47b0*/  HGMMA.64x64x16.F32.BF16 R24, gdesc[UR4], R24, gsb0 ;  /* 0x00e00000041879f0 */ /* 0x000fe20008001818 */
[----:B------:R-:W-:Y:S02]  /*47c0*/  ULDC UR6, c[0x0][0x448] ;  /* 0x0001120000067ab9 */ /* 0x000fe40000000800 */
[----:B------:R-:W-:-:S06]  /*47d0*/  UISETP.NE.AND UP0, UPT, UR6, 0x1, UPT ;  /* 0x000000010600788c */ /* 0x000fcc000bf05270 */
[----:B------:R-:W-:-:S05]  /*47e0*/  PLOP3.LUT P2, PT, PT, PT, UP0, 0x80, 0x0 ;  /* 0x000000000000781c */ /* 0x000fca0003f4f008 */
[----:B------:R-:W-:-:S08]  /*47f0*/  @UP0 ULDC UR6, c[0x0][0x44c] ;  /* 0x0001130000060ab9 */ /* 0x000fd00000000800 */
[----:B------:R-:W-:Y:S01]  /*4800*/  @P2 IMAD.HI.U32 R4, R0, UR6, RZ ;  /* 0x0000000600042c27 */ /* 0x000fe2000f8e00ff */
[----:B------:R-:W-:Y:S01]  /*4810*/  @UP0 ULDC UR6, c[0x0][0x450] ;  /* 0x0001140000060ab9 */ /* 0x000fe20000000800 */
[----:B------:R-:W-:-:S03]  /*4820*/  @P2 LOP3.LUT R18, R18, 0x800, RZ, 0xfc, !PT ;  /* 0x0000080012122812 */ /* 0x000fc600078efcff */
[----:B------:R-:W-:Y:S01]  /*4830*/  @P2 SHF.R.U32.HI R0, RZ, UR6, R4 ;  /* 0x00000006ff002c19 */ /* 0x000fe20008011604 */
[----:B------:R-:W-:Y:S02]  /*4840*/  UMOV UR6, 0xffffffc0 ;  /* 0xffffffc000067882 */ /* 0x000fe40000000000 */
[----:B------:R-:W-:Y:S02]  /*4850*/  UIMAD UR6, UR53, UR6, 0x40 ;  /* 0x00000040350674a4 */ /* 0x000fe4000f8e0206 */
[----:B------:R-:W0:Y:S02]  /*4860*/  SHFL.IDX PT, R6, R0, 0x1, 0x1c1f ;  /* 0x003c1f0000067f89 */ /* 0x000e2400000e0000 */
[----:B------:R-:W-:Y:S02]  /*4870*/  UIADD3 UR7, UR51, 0x1, UR6 ;  /* 0x0000000133077890 */ /* 0x000fe4000fffe006 */
[----:B------:R-:W-:Y:S01]  /*4880*/  IMAD.U32 R4, RZ, RZ, UR6 ;  /* 0x00000006ff047e24 */ /* 0x000fe2000f8e00ff */
[----:B------:R-:W3:Y:S04]  /*4890*/  SHFL.IDX PT, R0, R0, RZ, 0x1c1f ;  /* 0x001c1fff00007589 */ /* 0x000ee800000e0000 */
[----:B------:R-:W-:Y:S01]  /*48a0*/  IADD3 R4, -R185, UR51, R4 ;  /* 0x00000033b9047c10 */ /* 0x000fe2000fffe104 */
[----:B------:R-:W-:-:S02]  /*48b0*/  WARPGROUP.DEPBAR.LE gsb0, 0x0 ;  /* 0x00008000000079c5 */ /* 0x000fc40000010000 */
[----:B------:R-:W-:-:S06]  /*48c0*/  WARPGROUP.ARRIVE ;  /* 0x00000000000079c5 */ /* 0x000fcc0000000000 */
[----:B------:R-:W-:Y:S01]  /*48d0*/  HGMMA.64x64x16.F32.BF16 R24, gdesc[UR8], R24, gsb0 ;  /* 0x00e00000081879f0 */ /* 0x000fe20008001818 */
[----:B------:R-:W-:Y:S02]  /*48e0*/  ULDC UR10, c[0x0][0x9d8] ;  /* 0x00027600000a7ab9 */ /* 0x000fe40000000800 */
        /* <DEDUP_REMOVED lines=18> */
[----:B----4-:R-:W-:-:S02]  /*4a10*/  IMAD.U32 R30, RZ, RZ, UR7 ;  /* 0x00000007ff1e7e24 */ /* 0x010fc4000f8e00ff */
[----:B------:R-:W-:Y:S01]  /*4a20*/  FMUL.FTZ R50, R50, UR10 ;  /* 0x0000000a32327c20 */ /* 0x000fe20008410000 */
[----:B------:R-:W-:Y:S01]  /*4a30*/  FMUL.FTZ R51, R51, UR10 ;  /* 0x0000000a33337c20 */ /* 0x000fe20008410000 */
[----:B------:R-:W-:Y:S01]  /*4a40*/  FMUL.FTZ R54, R54, UR10 ;  /* 0x0000000a36367c20 */ /* 0x000fe20008410000 */
[----:B------:R-:W-:Y:S01]  /*4a50*/  FMUL.FTZ R55, R55, UR10 ;  /* 0x0000000a37377c20 */ /* 0x000fe20008410000 */
[----:B------:R-:W-:Y:S01]  /*4a60*/  IADD3 R5, R30, -UR52, -R185 ;  /* 0x800000341e057c10 */ /* 0x000fe2000fffe8b9 */
[----:B------:R-:W-:Y:S01]  /*4a70*/  FMUL.FTZ R24, R24, UR10 ;  /* 0x0000000a18187c20 */ /* 0x000fe20008410000 */
[----:B------:R5:W4:Y:S01]  /*4a80*/  MUFU.TANH R9, R27 ;  /* 0x0000001b00097308 */ /* 0x000b220000002400 */
[----:B------:R-:W-:Y:S01]  /*4a90*/  FMUL.FTZ R25, R25, UR10 ;  /* 0x0000000a19197c20 */ /* 0x000fe20008410000 */
[----:B0-----:R-:W-:Y:S01]  /*4aa0*/  VIADDMNMX R6, R6, R5, R4, PT ;  /* 0x0000000506067246 */ /* 0x001fe20003800104 */
[----:B------:R-:W-:Y:S01]  /*4ab0*/  FMUL.FTZ R28, R28, UR10 ;  /* 0x0000000a1c1c7c20 */ /* 0x000fe20008410000 */
[----:B------:R-:W-:Y:S01]  /*4ac0*/  FMUL.FTZ R29, R29, UR10 ;  /* 0x0000000a1d1d7c20 */ /* 0x000fe20008410000 */
[----:B------:R-:W-:Y:S01]  /*4ad0*/  FMUL.FTZ R32, R32, UR10 ;  /* 0x0000000a20207c20 */ /* 0x000fe20008410000 */
[C---:B------:R-:W-:Y:S01]  /*4ae0*/  ISETP.GT.AND P2, PT, R6.reuse, RZ, PT ;  /* 0x000000ff0600720c */ /* 0x040fe20003f44270 */
[----:B------:R-:W-:Y:S01]  /*4af0*/  FMUL.FTZ R33, R33, UR10 ;  /* 0x0000000a21217c20 */ /* 0x000fe20008410000 */
[----:B------:R0:W1:Y:S01]  /*4b00*/  MUFU.TANH R11, R31 ;  /* 0x0000001f000b7308 */ /* 0x0000620000002400 */
[----:B------:R-:W-:Y:S01]  /*4b10*/  ISETP.GT.AND P3, PT, R6, 0x1, PT ;  /* 0x000000010600780c */ /* 0x000fe20003f64270 */
[----:B------:R-:W-:Y:S01]  /*4b20*/  FMUL.FTZ R36, R36, UR10 ;  /* 0x0000000a24247c20 */ /* 0x000fe20008410000 */
[----:B------:R-:W-:Y:S01]  /*4b30*/  ISETP.GT.AND P4, PT, R6, 0x8, PT ;  /* 0x000000080600780c */ /* 0x000fe20003f84270 */
[----:B------:R-:W-:Y:S01]  /*4b40*/  FMUL.FTZ R37, R37, UR10 ;  /* 0x0000000a25257c20 */ /* 0x000fe20008410000 */
[----:B-----5:R-:W-:Y:S01]  /*4b50*/  FSEL R27, R26, -INF , P2 ;  /* 0xff8000001a1b7808 */ /* 0x020fe20001000000 */
[----:B------:R-:W-:Y:S01]  /*4b60*/  FMUL.FTZ R40, R40, UR10 ;  /* 0x0000000a28287c20 */ /* 0x000fe20008410000 */
[----:B------:R-:W-:Y:S01]  /*4b70*/  ISETP.GT.AND P2, PT, R6, 0x9, PT ;  /* 0x000000090600780c */ /* 0x000fe20003f44270 */
[----:B------:R1:W5:Y:S01]  /*4b80*/  MUFU.TANH R12, R34 ;  /* 0x00000022000c7308 */ /* 0x0003620000002400 */
[----:B----4-:R-:W-:Y:S01]  /*4b90*/  FSEL R30, R9, -INF , P3 ;  /* 0xff800000091e7808 */ /* 0x010fe20001800000 */
[----:B------:R-:W-:Y:S01]  /*4ba0*/  FMUL.FTZ R41, R41, UR10 ;  /* 0x0000000a29297c20 */ /* 0x000fe20008410000 */
[----:B0-----:R-:W-:Y:S01]  /*4bb0*/  FSEL R31, R10, -INF , P4 ;  /* 0xff8000000a1f7808 */ /* 0x001fe20002000000 */
[----:B------:R-:W-:Y:S01]  /*4bc0*/  FMUL.FTZ R44, R44, UR10 ;  /* 0x0000000a2c2c7c20 */ /* 0x000fe20008410000 */
[----:B------:R-:W-:Y:S01]  /*4bd0*/  FMNMX.FTZ R10, R27, R30, !PT ;  /* 0x0000001e1b0a7209 */ /* 0x000fe20007810000 */
[----:B------:R-:W-:Y:S01]  /*4be0*/  FMUL.FTZ R45, R45, UR10 ;  /* 0x0000000a2d2d7c20 */ /* 0x000fe20008410000 */
[----:B------:R-:W-:Y:S01]  /*4bf0*/  ISETP.GT.AND P3, PT, R6, 0x10, PT ;  /* 0x000000100600780c */ /* 0x000fe20003f64270 */
[----:B------:R5:W0:Y:S01]  /*4c00*/  MUFU.TANH R13, R35 ;  /* 0x00000023000d7308 */ /* 0x000a220000002400 */
[----:B-1----:R-:W-:Y:S01]  /*4c10*/  FSEL R34, R11, -INF , P2 ;  /* 0xff8000000b227808 */ /* 0x002fe20001000000 */
[----:B------:R-:W-:Y:S01]  /*4c20*/  FMUL.FTZ R48, R48, UR10 ;  /* 0x0000000a30307c20 */ /* 0x000fe20008410000 */
[----:B------:R-:W-:Y:S01]  /*4c30*/  FMNMX.FTZ R9, R31, R10, !PT ;  /* 0x0000000a1f097209 */ /* 0x000fe20007810000 */
[----:B------:R-:W-:Y:S01]  /*4c40*/  FMUL.FTZ R49, R49, UR10 ;  /* 0x0000000a31317c20 */ /* 0x000fe20008410000 */
[----:B------:R-:W-:Y:S01]  /*4c50*/  ISETP.GT.AND P2, PT, R6, 0x11, PT ;  /* 0x000000110600780c */ /* 0x000fe20003f44270 */
[----:B------:R-:W-:Y:S01]  /*4c60*/  FMUL.FTZ R52, R52, UR10 ;  /* 0x0000000a34347c20 */ /* 0x000fe20008410000 */
[----:B------:R-:W-:Y:S01]  /*4c70*/  FMNMX.FTZ R10, R34, R9, !PT ;  /* 0x00000009220a7209 */ /* 0x000fe20007810000 */
[----:B------:R0:W1:Y:S01]  /*4c80*/  MUFU.TANH R14, R38 ;  /* 0x00000026000e7308 */ /* 0x0000620000002400 */
[----:B-----5:R-:W-:Y:S01]  /*4c90*/  FSEL R35, R12, -INF , P3 ;  /* 0xff8000000c237808 */ /* 0x020fe20001800000 */
[----:B------:R-:W-:Y:S01]  /*4ca0*/  FMUL.FTZ R53, R53, UR10 ;  /* 0x0000000a35357c20 */ /* 0x000fe20008410000 */
[----:B------:R-:W-:Y:S01]  /*4cb0*/  ISETP.GT.AND P3, PT, R6, 0x18, PT ;  /* 0x000000180600780c */ /* 0x000fe20003f64270 */
[----:B------:R-:W-:Y:S01]  /*4cc0*/  ULDC UR10, c[0x0][0x988] ;  /* 0x00026200000a7ab9 */ /* 0x000fe20000000800 */
[----:B------:R-:W-:-:S02]  /*4cd0*/  FMNMX.FTZ R9, R35, R10, !PT ;  /* 0x0000000a23097209 */ /* 0x000fc40007810000 */
[----:B---3--:R-:W-:Y:S01]  /*4ce0*/  VIADDMNMX R4, R0, R5, R4, PT ;  /* 0x0000000500047246 */ /* 0x008fe20003800104 */
[----:B------:R1:W3:Y:S01]  /*4cf0*/  MUFU.TANH R15, R39 ;  /* 0x00000027000f7308 */ /* 0x0002e20000002400 */
[----:B0-----:R-:W-:Y:S02]  /*4d00*/  FSEL R38, R13, -INF , P2 ;  /* 0xff8000000d267808 */ /* 0x001fe40001000000 */
[----:B------:R-:W-:Y:S02]  /*4d10*/  ISETP.GT.AND P2, PT, R6, 0x19, PT ;  /* 0x000000190600780c */ /* 0x000fe40003f44270 */
[----:B------:R-:W-:Y:S02]  /*4d20*/  FMNMX.FTZ R10, R38, R9, !PT ;  /* 0x00000009260a7209 */ /* 0x000fe40007810000 */
[----:B------:R-:W-:Y:S01]  /*4d30*/  ISETP.GT.AND P4, PT, R4, 0x8, PT ;  /* 0x000000080400780c */ /* 0x000fe20003f84270 */
[----:B------:R3:W0:Y:S01]  /*4d40*/  MUFU.TANH R20, R42 ;  /* 0x0000002a00147308 */ /* 0x0006220000002400 */
[----:B-1----:R-:W-:-:S02]  /*4d50*/  FSEL R39, R14, -INF , P3 ;  /* 0xff8000000e277808 */ /* 0x002fc40001800000 */
[----:B------:R-:W-:Y:S02]  /*4d60*/  ISETP.GT.AND P3, PT, R6, 0x20, PT ;  /* 0x000000200600780c */ /* 0x000fe40003f64270 */
[----:B------:R-:W-:Y:S02]  /*4d70*/  FMNMX.FTZ R9, R39, R10, !PT ;  /* 0x0000000a27097209 */ /* 0x000fe40007810000 */
[----:B------:R-:W-:Y:S01]  /*4d80*/  ISETP.GT.AND P5, PT, R4, 0x20, PT ;  /* 0x000000200400780c */ /* 0x000fe20003fa4270 */
[----:B------:R0:W1:Y:S01]  /*4d90*/  MUFU.TANH R21, R43 ;  /* 0x0000002b00157308 */ /* 0x0000620000002400 */
[----:B---3--:R-:W-:Y:S02]  /*4da0*/  FSEL R42, R15, -INF , P2 ;  /* 0xff8000000f2a7808 */ /* 0x008fe40001000000 */
[----:B------:R-:W-:Y:S02]  /*4db0*/  ISETP.GT.AND P2, PT, R6, 0x21, PT ;  /* 0x000000210600780c */ /* 0x000fe40003f44270 */
[----:B------:R-:W-:-:S03]  /*4dc0*/  FMNMX.FTZ R10, R42, R9, !PT ;  /* 0x000000092a0a7209 */ /* 0x000fc60007810000 */
[----:B------:R1:W3:Y:S01]  /*4dd0*/  MUFU.TANH R56, R46 ;  /* 0x0000002e00387308 */ /* 0x0002e20000002400 */
[----:B0-----:R-:W-:Y:S02]  /*4de0*/  FSEL R43, R20, -INF , P3 ;  /* 0xff800000142b7808 */ /* 0x001fe40001800000 */
[----:B------:R-:W-:Y:S02]  /*4df0*/  ISETP.GT.AND P3, PT, R6, 0x28, PT ;  /* 0x000000280600780c */ /* 0x000fe40003f64270 */
[----:B------:R-:W-:-:S03]  /*4e00*/  FMNMX.FTZ R9, R43, R10, !PT ;  /* 0x0000000a2b097209 */ /* 0x000fc60007810000 */
[----:B------:R3:W0:Y:S01]  /*4e10*/  MUFU.TANH R26, R47 ;  /* 0x0000002f001a7308 */ /* 0x0006220000002400 */
[----:B-1----:R-:W-:Y:S02]  /*4e20*/  FSEL R46, R21, -INF , P2 ;  /* 0xff800000152e7808 */ /* 0x002fe40001000000 */
[----:B------:R-:W-:Y:S02]  /*4e30*/  ISETP.GT.AND P2, PT, R6, 0x29, PT ;  /* 0x000000290600780c */ /* 0x000fe40003f44270 */
[----:B------:R-:W-:-:S03]  /*4e40*/  FMNMX.FTZ R10, R46, R9, !PT ;  /* 0x000000092e0a7209 */ /* 0x000fc60007810000 */
        /* <DEDUP_REMOVED lines=16> */
[----:B------:R-:W3:Y:S01]  /*4f50*/  MUFU.TANH R24, R24 ;  /* 0x0000001800187308 */ /* 0x000ee20000002400 */
[----:B0-----:R-:W-:Y:S02]  /*4f60*/  FSEL R55, R13, -INF , P3 ;  /* 0xff8000000d377808 */ /* 0x001fe40001800000 */
[----:B------:R-:W-:Y:S02]  /*4f70*/  ISETP.GT.AND P3, PT, R4, 0x1, PT ;  /* 0x000000010400780c */ /* 0x000fe40003f64270 */
[----:B------:R-:W-:-:S03]  /*4f80*/  FMNMX.FTZ R9, R55, R6, !PT ;  /* 0x0000000637097209 */ /* 0x000fc60007810000 */
[----:B------:R-:W0:Y:S01]  /*4f90*/  MUFU.TANH R10, R25 ;  /* 0x00000019000a7308 */ /* 0x000e220000002400 */
[----:B-1----:R-:W-:Y:S02]  /*4fa0*/  FSEL R56, R56, -INF , P2 ;  /* 0xff80000038387808 */ /* 0x002fe40001000000 */
[----:B------:R-:W-:Y:S02]  /*4fb0*/  ISETP.GT.AND P2, PT, R4, RZ, PT ;  /* 0x000000ff0400720c */ /* 0x000fe40003f44270 */
[----:B------:R-:W-:-:S03]  /*4fc0*/  FMNMX.FTZ R9, R56, R9, !PT ;  /* 0x0000000938097209 */ /* 0x000fc60007810000 */
[----:B------:R-:W-:Y:S01]  /*4fd0*/  MUFU.TANH R28, R28 ;  /* 0x0000001c001c7308 */ /* 0x000fe20000002400 */
[----:B---3--:R-:W-:Y:S01]  /*4fe0*/  FSEL R5, R24, -INF , P2 ;  /* 0xff80000018057808 */ /* 0x008fe20001000000 */
[----:B------:R-:W1:Y:S01]  /*4ff0*/  SHFL.BFLY PT, R6, R9, 0x2, 0x1f ;  /* 0x0c401f0009067f89 */ /* 0x000e6200000e0000 */
[----:B------:R-:W-:-:S05]  /*5000*/  ISETP.GT.AND P2, PT, R4, 0x9, PT ;  /* 0x000000090400780c */ /* 0x000fca0003f44270 */
[----:B------:R-:W3:Y:S01]  /*5010*/  MUFU.TANH R11, R29 ;  /* 0x0000001d000b7308 */ /* 0x000ee20000002400 */
[----:B0-----:R-:W-:Y:S02]  /*5020*/  FSEL R10, R10, -INF , P3 ;  /* 0xff8000000a0a7808 */ /* 0x001fe40001800000 */
[----:B------:R-:W-:-:S05]  /*5030*/  ISETP.GT.AND P3, PT, R4, 0x10, PT ;  /* 0x000000100400780c */ /* 0x000fca0003f64270 */
[----:B------:R-:W0:Y:S08]  /*5040*/  MUFU.TANH R12, R32 ;  /* 0x00000020000c7308 */ /* 0x000e300000002400 */
[----:B------:R-:W4:Y:S01]  /*5050*/  MUFU.TANH R13, R33 ;  /* 0x00000021000d7308 */ /* 0x000f220000002400 */
[----:B---3--:R-:W-:Y:S02]  /*5060*/  FSEL R11, R11, -INF , P2 ;  /* 0xff8000000b0b7808 */ /* 0x008fe40001000000 */
[----:B-1----:R-:W-:-:S02]  /*5070*/  FMNMX.FTZ R6, R9, R6, !PT ;  /* 0x0000000609067209 */ /* 0x002fc40007810000 */
[----:B------:R-:W-:-:S03]  /*5080*/  ISETP.GT.AND P2, PT, R4, 0x11, PT ;  /* 0x000000110400780c */ /* 0x000fc60003f44270 */
[----:B------:R-:W1:Y:S01]  /*5090*/  SHFL.BFLY PT, R9, R6, 0x1, 0x1f ;  /* 0x0c201f0006097f89 */ /* 0x000e6200000e0000 */
[----:B------:R-:W3:Y:S01]  /*50a0*/  MUFU.TANH R14, R36 ;  /* 0x00000024000e7308 */ /* 0x000ee20000002400 */
[----:B0-----:R-:W-:Y:S02]  /*50b0*/  FSEL R12, R12, -INF , P3 ;  /* 0xff8000000c0c7808 */ /* 0x001fe40001800000 */
[----:B------:R-:W-:-:S05]  /*50c0*/  ISETP.GT.AND P3, PT, R4, 0x18, PT ;  /* 0x000000180400780c */ /* 0x000fca0003f64270 */
[----:B------:R-:W-:Y:S01]  /*50d0*/  MUFU.TANH R37, R37 ;  /* 0x0000002500257308 */ /* 0x000fe20000002400 */
[----:B----4-:R-:W-:Y:S02]  /*50e0*/  FSEL R13, R13, -INF , P2 ;  /* 0xff8000000d0d7808 */ /* 0x010fe40001000000 */
[----:B------:R-:W-:-:S05]  /*50f0*/  ISETP.GT.AND P2, PT, R4, 0x19, PT ;  /* 0x000000190400780c */ /* 0x000fca0003f44270 */
[----:B------:R-:W0:Y:S01]  /*5100*/  MUFU.TANH R20, R40 ;  /* 0x0000002800147308 */ /* 0x000e220000002400 */
[----:B---3--:R-:W-:Y:S02]  /*5110*/  FSEL R14, R14, -INF , P3 ;  /* 0xff8000000e0e7808 */ /* 0x008fe40001800000 */
[----:B------:R-:W-:Y:S02]  /*5120*/  ISETP.GT.AND P3, PT, R4, 0x28, PT ;  /* 0x000000280400780c */ /* 0x000fe40003f64270 */
[----:B-1----:R-:W-:-:S03]  /*5130*/  FMNMX.FTZ R0, R6, R9, !PT ;  /* 0x0000000906007209 */ /* 0x002fc60007810000 */
[----:B------:R-:W1:Y:S01]  /*5140*/  MUFU.TANH R41, R41 ;  /* 0x0000002900297308 */ /* 0x000e620000002400 */
[----:B------:R-:W-:Y:S02]  /*5150*/  FSEL R9, R28, -INF , P4 ;  /* 0xff8000001c097808 */ /* 0x000fe40002000000 */
[----:B------:R-:W-:Y:S02]  /*5160*/  FMNMX.FTZ R6, R5, R10, !PT ;  /* 0x0000000a05067209 */ /* 0x000fe40007810000 */
[----:B------:R-:W-:Y:S02]  /*5170*/  ISETP.GT.AND P4, PT, R4, 0x21, PT ;  /* 0x000000210400780c */ /* 0x000fe40003f84270 */
[----:B------:R-:W-:Y:S01]  /*5180*/  FMNMX.FTZ R6, R9, R6, !PT ;  /* 0x0000000609067209 */ /* 0x000fe20007810000 */
[----:B------:R-:W3:Y:S01]  /*5190*/  MUFU.TANH R44, R44 ;  /* 0x0000002c002c7308 */ /* 0x000ee20000002400 */
[----:B0-----:R-:W-:Y:S02]  /*51a0*/  FSEL R20, R20, -INF , P5 ;  /* 0xff80000014147808 */ /* 0x001fe40002800000 */
[----:B------:R-:W-:-:S02]  /*51b0*/  FMNMX.FTZ R15, R11, R6, !PT ;  /* 0x000000060b0f7209 */ /* 0x000fc40007810000 */
[----:B------:R-:W-:Y:S02]  /*51c0*/  ISETP.GT.AND P5, PT, R4, 0x30, PT ;  /* 0x000000300400780c */ /* 0x000fe40003fa4270 */
[----:B------:R-:W-:Y:S01]  /*51d0*/  FMNMX.FTZ R6, R12, R15, !PT ;  /* 0x0000000f0c067209 */ /* 0x000fe20007810000 */
[----:B------:R-:W0:Y:S01]  /*51e0*/  MUFU.TANH R45, R45 ;  /* 0x0000002d002d7308 */ /* 0x000e220000002400 */
[----:B------:R-:W-:Y:S02]  /*51f0*/  FSEL R15, R37, -INF , P2 ;  /* 0xff800000250f7808 */ /* 0x000fe40001000000 */
[----:B------:R-:W-:Y:S02]  /*5200*/  FMNMX.FTZ R21, R13, R6, !PT ;  /* 0x000000060d157209 */ /* 0x000fe40007810000 */
[----:B------:R-:W-:Y:S02]  /*5210*/  ISETP.GT.AND P2, PT, R4, 0x29, PT ;  /* 0x000000290400780c */ /* 0x000fe40003f44270 */
[----:B------:R-:W-:Y:S01]  /*5220*/  FMNMX.FTZ R6, R14, R21, !PT ;  /* 0x000000150e067209 */ /* 0x000fe20007810000 */
[----:B------:R-:W4:Y:S01]  /*5230*/  MUFU.TANH R26, R48 ;  /* 0x00000030001a7308 */ /* 0x000f220000002400 */
[----:B-1----:R-:W-:-:S02]  /*5240*/  FSEL R21, R41, -INF , P4 ;  /* 0xff80000029157808 */ /* 0x002fc40002000000 */
[----:B------:R-:W-:Y:S02]  /*5250*/  FMNMX.FTZ R25, R15, R6, !PT ;  /* 0x000000060f197209 */ /* 0x000fe40007810000 */
[----:B------:R-:W-:Y:S02]  /*5260*/  FSETP.NEU.FTZ.AND P4, PT, R0, -INF , PT ;  /* 0xff8000000000780b */ /* 0x000fe40003f9d000 */
[----:B------:R-:W-:Y:S01]  /*5270*/  FMNMX.FTZ R6, R20, R25, !PT ;  /* 0x0000001914067209 */ /* 0x000fe20007810000 */
[----:B------:R-:W1:Y:S01]  /*5280*/  MUFU.TANH R49, R49 ;  /* 0x0000003100317308 */ /* 0x000e620000002400 */
[----:B------:R-:W-:Y:S01]  /*5290*/  FMUL.FTZ R25, R0, UR10 ;  /* 0x0000000a00197c20 */ /* 0x000fe20008410000 */
[----:B---3--:R-:W-:Y:S02]  /*52a0*/  FSEL R24, R44, -INF , P3 ;  /* 0xff8000002c187808 */ /* 0x008fe40001800000 */
[----:B------:R-:W-:Y:S02]  /*52b0*/  FMNMX.FTZ R29, R21, R6, !PT ;  /* 0x00000006151d7209 */ /* 0x000fe40007810000 */
[----:B------:R-:W-:-:S02]  /*52c0*/  FSEL R32, R25, RZ, P4 ;  /* 0x000000ff19207208 */ /* 0x000fc40002000000 */
[----:B------:R-:W3:Y:S01]  /*52d0*/  MUFU.TANH R28, R52 ;  /* 0x00000034001c7308 */ /* 0x000ee20000002400 */
[----:B0-----:R-:W-:Y:S02]  /*52e0*/  FSEL R25, R45, -INF , P2 ;  /* 0xff8000002d197808 */ /* 0x001fe40001000000 */
[----:B------:R-:W-:Y:S01]  /*52f0*/  FMNMX.FTZ R6, R24, R29, !PT ;  /* 0x0000001d18067209 */ /* 0x000fe20007810000 */
[--C-:B------:R-:W-:Y:S01]  /*5300*/  FFMA.FTZ R36, R27, UR10, -R32.reuse ;  /* 0x0000000a1b247c23 */ /* 0x100fe20008010820 */
[----:B------:R-:W-:Y:S01]  /*5310*/  ISETP.GT.AND P2, PT, R4, 0x31, PT ;  /* 0x000000310400780c */ /* 0x000fe20003f44270 */
[--C-:B------:R-:W-:Y:S01]  /*5320*/  FFMA.FTZ R30, R30, UR10, -R32.reuse ;  /* 0x0000000a1e1e7c23 */ /* 0x100fe20008010820 */
[----:B----4-:R-:W-:Y:S01]  /*5330*/  FSEL R26, R26, -INF , P5 ;  /* 0xff8000001a1a7808 */ /* 0x010fe20002800000 */
[----:B------:R-:W0:Y:S01]  /*5340*/  MUFU.TANH R53, R53 ;  /* 0x0000003500357308 */ /* 0x000e220000002400 */
[----:B------:R-:W-:Y:S01]  /*5350*/  FMNMX.FTZ R29, R25, R6, !PT ;  /* 0x00000006191d7209 */ /* 0x000fe20007810000 */
[--C-:B------:R-:W-:Y:S01]  /*5360*/  FFMA.FTZ R34, R34, UR10, -R32.reuse ;  /* 0x0000000a22227c23 */ /* 0x100fe20008010820 */
[----:B------:R-:W-:Y:S01]  /*5370*/  ISETP.GT.AND P3, PT, R4, 0x38, PT ;  /* 0x000000380400780c */ /* 0x000fe20003f64270 */
[--C-:B------:R-:W-:Y:S01]  /*5380*/  FFMA.FTZ R35, R35, UR10, -R32.reuse ;  /* 0x0000000a23237c23 */ /* 0x100fe20008010820 */
[----:B-1----:R-:W-:Y:S01]  /*5390*/  FSEL R27, R49, -INF , P2 ;  /* 0xff800000311b7808 */ /* 0x002fe20001000000 */
[--C-:B------:R-:W-:Y:S01]  /*53a0*/  FFMA.FTZ R38, R38, UR10, -R32.reuse ;  /* 0x0000000a26267c23 */ /* 0x100fe20008010820 */
[----:B------:R-:W-:Y:S01]  /*53b0*/  FMNMX.FTZ R6, R26, R29, !PT ;  /* 0x0000001d1a067209 */ /* 0x000fe20007810000 */
[----:B------:R-:W-:Y:S01]  /*53c0*/  MUFU.EX2 R153, R30 ;  /* 0x0000001e00997308 */ /* 0x000fe20000000800 */
[----:B------:R-:W-:Y:S01]  /*53d0*/  ISETP.GT.AND P2, PT, R4, 0x39, PT ;  /* 0x000000390400780c */ /* 0x000fe20003f44270 */
[--C-:B------:R-:W-:Y:S01]  /*53e0*/  FFMA.FTZ R39, R39, UR10, -R32.reuse ;  /* 0x0000000a27277c23 */ /* 0x100fe20008010820 */
[----:B---3--:R-:W-:Y:S01]  /*53f0*/  FSEL R28, R28, -INF , P3 ;  /* 0xff8000001c1c7808 */ /* 0x008fe20001800000 */
[--C-:B------:R-:W-:Y:S01]  /*5400*/  FFMA.FTZ R42, R42, UR10, -R32.reuse ;  /* 0x0000000a2a2a7c23 */ /* 0x100fe20008010820 */
[----:B------:R-:W-:Y:S01]  /*5410*/  FMNMX.FTZ R33, R27, R6, !PT ;  /* 0x000000061b217209 */ /* 0x000fe20007810000 */
[--C-:B------:R-:W-:Y:S01]  /*5420*/  FFMA.FTZ R6, R31, UR10, -R32.reuse ;  /* 0x0000000a1f067c23 */ /* 0x100fe20008010820 */
[--C-:B------:R-:W-:Y:S01]  /*5430*/  FFMA.FTZ R43, R43, UR10, -R32.reuse ;  /* 0x0000000a2b2b7c23 */ /* 0x100fe20008010820 */
[----:B------:R-:W-:Y:S01]  /*5440*/  MUFU.EX2 R36, R36 ;  /* 0x0000002400247308 */ /* 0x000fe20000000800 */
[----:B0-----:R-:W-:Y:S01]  /*5450*/  FSEL R29, R53, -INF , P2 ;  /* 0xff800000351d7808 */ /* 0x001fe20001000000 */
[--C-:B------:R-:W-:Y:S01]  /*5460*/  FFMA.FTZ R46, R46, UR10, -R32.reuse ;  /* 0x0000000a2e2e7c23 */ /* 0x100fe20008010820 */
[----:B------:R-:W-:Y:S01]  /*5470*/  FMNMX.FTZ R4, R28, R33, !PT ;  /* 0x000000211c047209 */ /* 0x000fe20007810000 */
[--C-:B------:R-:W-:Y:S01]  /*5480*/  FFMA.FTZ R47, R47, UR10, -R32.reuse ;  /* 0x0000000a2f2f7c23 */ /* 0x100fe20008010820 */
[--C-:B------:R-:W-:Y:S01]  /*5490*/  FFMA.FTZ R50, R50, UR10, -R32.reuse ;  /* 0x0000000a32327c23 */ /* 0x100fe20008010820 */
[--C-:B------:R-:W-:Y:S01]  /*54a0*/  FFMA.FTZ R51, R51, UR10, -R32.reuse ;  /* 0x0000000a33337c23 */ /* 0x100fe20008010820 */
[----:B------:R-:W-:Y:S01]  /*54b0*/  FMNMX.FTZ R4, R29, R4, !PT ;  /* 0x000000041d047209 */ /* 0x000fe20007810000 */
[----:B------:R0:W-:Y:S01]  /*54c0*/  MUFU.EX2 R155, R6 ;  /* 0x00000006009b7308 */ /* 0x0001e20000000800 */
[--C-:B------:R-:W-:Y:S01]  /*54d0*/  FFMA.FTZ R54, R54, UR10, -R32.reuse ;  /* 0x0000000a36367c23 */ /* 0x100fe20008010820 */
[--C-:B------:R-:W-:Y:S01]  /*54e0*/  FFMA.FTZ R55, R55, UR10, -R32.reuse ;  /* 0x0000000a37377c23 */ /* 0x100fe20008010820 */
[----:B------:R-:W-:Y:S01]  /*54f0*/  FFMA.FTZ R32, R56, UR10, -R32 ;  /* 0x0000000a38207c23 */ /* 0x000fe20008010820 */
[----:B------:R-:W1:Y:S04]  /*5500*/  SHFL.BFLY PT, R31, R4, 0x2, 0x1f ;  /* 0x0c401f00041f7f89 */ /* 0x000e6800000e0000 */
[----:B------:R-:W-:Y:S08]  /*5510*/  MUFU.EX2 R34, R34 ;  /* 0x0000002200227308 */ /* 0x000ff00000000800 */
[----:B------:R-:W-:Y:S08]  /*5520*/  MUFU.EX2 R35, R35 ;  /* 0x0000002300237308 */ /* 0x000ff00000000800 */
[----:B------:R-:W3:Y:S01]  /*5530*/  MUFU.EX2 R38, R38 ;  /* 0x0000002600267308 */ /* 0x000ee20000000800 */
[----:B-1----:R-:W-:-:S07]  /*5540*/  FMNMX.FTZ R31, R4, R31, !PT ;  /* 0x0000001f041f7209 */ /* 0x002fce0007810000 */
[----:B------:R-:W-:Y:S01]  /*5550*/  MUFU.EX2 R39, R39 ;  /* 0x0000002700277308 */ /* 0x000fe20000000800 */
[----:B0-----:R-:W0:Y:S07]  /*5560*/  SHFL.BFLY PT, R6, R31, 0x1, 0x1f ;  /* 0x0c201f001f067f89 */ /* 0x001e2e00000e0000 */
[----:B------:R-:W1:Y:S01]  /*5570*/  MUFU.EX2 R42, R42 ;  /* 0x0000002a002a7308 */ /* 0x000e620000000800 */
[----:B---3--:R-:W-:-:S07]  /*5580*/  F2FP.BF16.F32.PACK_AB R157, R38, R35 ;  /* 0x00000023269d723e */ /* 0x008fce00000010ff */
[----:B------:R-:W-:Y:S08]  /*5590*/  MUFU.EX2 R43, R43 ;  /* 0x0000002b002b7308 */ /* 0x000ff00000000800 */
[----:B------:R-:W3:Y:S01]  /*55a0*/  MUFU.EX2 R46, R46 ;  /* 0x0000002e002e7308 */ /* 0x000ee20000000800 */
[----:B0-----:R-:W-:Y:S02]  /*55b0*/  FMNMX.FTZ R6, R31, R6, !PT ;  /* 0x000000061f067209 */ /* 0x001fe40007810000 */
[----:B-1----:R-:W-:-:S02]  /*55c0*/  F2FP.BF16.F32.PACK_AB R159, R42, R39 ;  /* 0x000000272a9f723e */ /* 0x002fc400000010ff */
[C---:B------:R-:W-:Y:S01]  /*55d0*/  FSETP.NEU.FTZ.AND P2, PT, R6.reuse, -INF , PT ;  /* 0xff8000000600780b */ /* 0x040fe20003f5d000 */
[----:B------:R-:W-:Y:S02]  /*55e0*/  FMUL.FTZ R4, R6, UR10 ;  /* 0x0000000a06047c20 */ /* 0x000fe40008410000 */
[----:B------:R-:W-:Y:S03]  /*55f0*/  MUFU.EX2 R47, R47 ;  /* 0x0000002f002f7308 */ /* 0x000fe60000000800 */
[----:B------:R-:W-:Y:S01]  /*5600*/  FSEL R30, R4, RZ, P2 ;  /* 0x000000ff041e7208 */ /* 0x000fe20001000000 */
[----:B------:R-:W-:Y:S01]  /*5610*/  FADD.FTZ R4, R36, R153 ;  /* 0x0000009924047221 */ /* 0x000fe20000010000 */
[----:B------:R-:W-:-:S03]  /*5620*/  F2FP.BF16.F32.PACK_AB R153, R153, R36 ;  /* 0x000000249999723e */ /* 0x000fc600000010ff */
        /* <DEDUP_REMOVED lines=17> */
[----:B------:R-:W-:Y:S01]  /*5740*/  FFMA.FTZ R29, R29, UR10, -R30 ;  /* 0x0000000a1d1d7c23 */ /* 0x000fe2000801081e */
[----:B---3--:R-:W-:-:S04]  /*5750*/  F2FP.BF16.F32.PACK_AB R161, R46, R43 ;  /* 0x0000002b2ea1723e */ /* 0x008fc800000010ff */
[----:B------:R-:W1:Y:S08]  /*5760*/  MUFU.EX2 R9, R9 ;  /* 0x0000000900097308 */ /* 0x000e700000000800 */
[----:B------:R3:W4:Y:S01]  /*5770*/  MUFU.EX2 R154, R11 ;  /* 0x0000000b009a7308 */ /* 0x0007220000000800 */
[----:B0-----:R-:W-:Y:S01]  /*5780*/  FADD.FTZ R40, R5, R10 ;  /* 0x0000000a05287221 */ /* 0x001fe20000010000 */
[----:B------:R-:W-:-:S06]  /*5790*/  F2FP.BF16.F32.PACK_AB R152, R10, R5 ;  /* 0x000000050a98723e */ /* 0x000fcc00000010ff */
[----:B------:R-:W0:Y:S01]  /*57a0*/  MUFU.EX2 R12, R12 ;  /* 0x0000000c000c7308 */ /* 0x000e220000000800 */
[----:B---3--:R-:W-:Y:S01]  /*57b0*/  FADD.FTZ R11, R155, R4 ;  /* 0x000000049b0b7221 */ /* 0x008fe20000010000 */
[----:B------:R-:W-:Y:S01]  /*57c0*/  @!P1 VIADD R4, R7, 0x28c40 ;  /* 0x00028c4007049836 */ /* 0x000fe20000000000 */
[C---:B------:R-:W-:Y:S02]  /*57d0*/  F2FP.BF16.F32.PACK_AB R155, R34.reuse, R155 ;  /* 0x0000009b229b723e */ /* 0x040fe400000010ff */
[----:B------:R-:W-:Y:S01]  /*57e0*/  FADD.FTZ R44, R34, R11 ;  /* 0x0000000b222c7221 */ /* 0x000fe20000010000 */
[----:B-1----:R-:W-:Y:S01]  /*57f0*/  FADD.FTZ R11, R9, R40 ;  /* 0x00000028090b7221 */ /* 0x002fe20000010000 */
[----:B------:R-:W-:Y:S01]  /*5800*/  @!P1 PRMT R4, RZ, 0x654, R4 ;  /* 0x00000654ff049816 */ /* 0x000fe20000000004 */
[----:B------:R-:W1:Y:S01]  /*5810*/  MUFU.EX2 R13, R13 ;  /* 0x0000000d000d7308 */ /* 0x000e620000000800 */
[----:B------:R-:W-:Y:S01]  /*5820*/  FADD.FTZ R31, R35, R44 ;  /* 0x0000002c231f7221 */ /* 0x000fe20000010000 */
[C---:B----4-:R-:W-:Y:S01]  /*5830*/  FADD.FTZ R11, R154.reuse, R11 ;  /* 0x0000000b9a0b7221 */ /* 0x050fe20000010000 */
[----:B------:R0:W-:Y:S01]  /*5840*/  @!P1 SYNCS.ARRIVE.TRANS64.RED.A1T0 RZ, [R4+URZ], RZ ;  /* 0x000000ff04ff99a7 */ /* 0x0001e2000810043f */
[----:B------:R-:W-:Y:S01]  /*5850*/  F2FP.BF16.F32.PACK_AB R154, R154, R9 ;  /* 0x000000099a9a723e */ /* 0x000fe200000010ff */
[----:B------:R-:W-:Y:S01]  /*5860*/  FADD.FTZ R40, R38, R31 ;  /* 0x0000001f26287221 */ /* 0x000fe20000010000 */
[----:B------:R-:W-:Y:S03]  /*5870*/  BAR.SYNC.DEFER_BLOCKING 0xf, 0x100 ;  /* 0x03c4000000007b1d */ /* 0x000fe60000010000 */
[----:B------:R-:W-:Y:S01]  /*5880*/  FADD.FTZ R31, R39, R40 ;  /* 0x00000028271f7221 */ /* 0x000fe20000010000 */
[----:B0-----:R-:W-:-:S02]  /*5890*/  FADD.FTZ R4, R12, R11 ;  /* 0x0000000b0c047221 */ /* 0x001fc40000010000 */
[----:B------:R-:W0:Y:S01]  /*58a0*/  MUFU.EX2 R14, R14 ;  /* 0x0000000e000e7308 */ /* 0x000e220000000800 */
[----:B------:R-:W-:Y:S01]  /*58b0*/  FADD.FTZ R30, R42, R31 ;  /* 0x0000001f2a1e7221 */ /* 0x000fe20000010000 */
[----:B-1----:R-:W-:-:S03]  /*58c0*/  FADD.FTZ R11, R13, R4 ;  /* 0x000000040d0b7221 */ /* 0x002fc60000010000 */
[----:B------:R-:W-:Y:S01]  /*58d0*/  FADD.FTZ R31, R43, R30 ;  /* 0x0000001e2b1f7221 */ /* 0x000fe20000010000 */
[----:B------:R-:W-:Y:S02]  /*58e0*/  F2FP.BF16.F32.PACK_AB R156, R13, R12 ;  /* 0x0000000c0d9c723e */ /* 0x000fe400000010ff */
[----:B------:R-:W1:Y:S01]  /*58f0*/  MUFU.EX2 R15, R15 ;  /* 0x0000000f000f7308 */ /* 0x000e620000000800 */
[----:B------:R-:W-:-:S04]  /*5900*/  FADD.FTZ R30, R46, R31 ;  /* 0x0000001f2e1e7221 */ /* 0x000fc80000010000 */
[----:B------:R-:W-:-:S03]  /*5910*/  FADD.FTZ R9, R47, R30 ;  /* 0x0000001e2f097221 */ /* 0x000fc60000010000 */
[----:B------:R-:W3:Y:S01]  /*5920*/  MUFU.EX2 R20, R20 ;  /* 0x0000001400147308 */ /* 0x000ee20000000800 */
[----:B0-----:R-:W-:Y:S01]  /*5930*/  FADD.FTZ R4, R14, R11 ;  /* 0x0000000b0e047221 */ /* 0x001fe20000010000 */
[----:B------:R0:W-:Y:S06]  /*5940*/  STSM.16.M88.4 [R19+0x26800], R152 ;  /* 0x0268009813007844 */ /* 0x0001ec0000000200 */
[----:B------:R-:W4:Y:S01]  /*5950*/  MUFU.EX2 R21, R21 ;  /* 0x0000001500157308 */ /* 0x000f220000000800 */
[C---:B-1----:R-:W-:Y:S01]  /*5960*/  FADD.FTZ R11, R15.reuse, R4 ;  /* 0x000000040f0b7221 */ /* 0x042fe20000010000 */
[----:B------:R-:W-:-:S05]  /*5970*/  F2FP.BF16.F32.PACK_AB R158, R15, R14 ;  /* 0x0000000e0f9e723e */ /* 0x000fca00000010ff */
[----:B------:R0:W-:Y:S01]  /*5980*/  STSM.16.M88.4 [R184], R156 ;  /* 0x0000009cb8007844 */ /* 0x0001e20000000200 */
[----:B------:R-:W1:Y:S01]  /*5990*/  MUFU.EX2 R24, R24 ;  /* 0x0000001800187308 */ /* 0x000e620000000800 */
[----:B---3--:R-:W-:-:S07]  /*59a0*/  FADD.FTZ R4, R20, R11 ;  /* 0x0000000b14047221 */ /* 0x008fce0000010000 */
[----:B------:R-:W3:Y:S01]  /*59b0*/  MUFU.EX2 R50, R50 ;  /* 0x0000003200327308 */ /* 0x000ee20000000800 */
[C---:B----4-:R-:W-:Y:S01]  /*59c0*/  FADD.FTZ R5, R21.reuse, R4 ;  /* 0x0000000415057221 */ /* 0x050fe20000010000 */
[----:B------:R-:W-:-:S06]  /*59d0*/  F2FP.BF16.F32.PACK_AB R160, R21, R20 ;  /* 0x0000001415a0723e */ /* 0x000fcc00000010ff */
[----:B------:R-:W4:Y:S01]  /*59e0*/  MUFU.EX2 R25, R25 ;  /* 0x0000001900197308 */ /* 0x000f220000000800 */
[----:B-1----:R-:W-:-:S07]  /*59f0*/  FADD.FTZ R4, R24, R5 ;  /* 0x0000000518047221 */ /* 0x002fce0000010000 */
[----:B------:R-:W-:Y:S01]  /*5a00*/  MUFU.EX2 R51, R51 ;  /* 0x0000003300337308 */ /* 0x000fe20000000800 */
[C---:B---3--:R-:W-:Y:S01]  /*5a10*/  F2FP.BF16.F32.PACK_AB R163, R50.reuse, R47 ;  /* 0x0000002f32a3723e */ /* 0x048fe200000010ff */
        /* <DEDUP_REMOVED lines=26> */
.L_x_7594:
[----:B------:R1:W3:Y:S01]  /*5bc0*/  SYNCS.PHASECHK.TRANS64.TRYWAIT P2, [R7+URZ+0x28c50], R8 ;  /* 0x028c5008070075a7 */ /* 0x0002e2000804017f */
[----:B------:R-:W-:Y:S05]  /*5bd0*/  @!P0 BRA `(.L_x_7595) ;  /* 0x0000000000048947 */ /* 0x000fea0003800000 */
[----:B------:R-:W-:Y:S01]  /*5be0*/  BPT.TRAP 0x1 ;  /* 0x000000040000795c */ /* 0x000fe20000300000 */
.L_x_7595:
[----:B---3--:R-:W-:Y:S05]  /*5bf0*/  @P2 BRA `(.L_x_7596) ;  /* 0x0000000000082947 */ /* 0x008fea0003800000 */
[----:B------:R-:W3:Y:S02]  /*5c00*/  SYNCS.PHASECHK.TRANS64.TRYWAIT P2, [R7+URZ+0x28c50], R8 ;  /* 0x028c5008070075a7 */ /* 0x000ee4000804017f */
[----:B---3--:R-:W-:Y:S05]  /*5c10*/  @!P2 BRA `(.L_x_7597) ;  /* 0x00000114001ca947 */ /* 0x008fea0003800000 */
.L_x_7596:
[----:B------:R-:W-:Y:S01]  /*5c20*/  ULEA UR11, UR37, UR50, 0xc ;  /* 0x00000032250b7291 */ /* 0x000fe2000f8e603f */
[----:B------:R-:W-:Y:S01]  /*5c30*/  WARPGROUP.ARRIVE ;  /* 0x00000000000079c5 */ /* 0x000fe20000000000 */
[----:B------:R-:W-:Y:S01]  /*5c40*/  UMOV UR7, 0x40000040 ;  /* 0x4000004000077882 */ /* 0x000fe20000000000 */
[----:B------:R-:W-:Y:S01]  /*5c50*/  @UP0 ULDC UR14, c[0x0][0x450] ;  /* 0x00011400000e0ab9 */ /* 0x000fe20000000800 */
[----:B------:R-:W-:Y:S01]  /*5c60*/  UIADD3 UR21, UR53, -0x2, URZ ;  /* 0xfffffffe35157890 */ /* 0x000fe2000fffe03f */
[----:B-123--:R-:W-:Y:S02]  /*5c70*/  @!P1 VIADD R7, R7, 0x28c60 ;  /* 0x00028c6007079836 */ /* 0x00efe40000000000 */
[----:B------:R-:W-:Y:S02]  /*5c80*/  UMOV UR6, UR11 ;  /* 0x0000000b00067c82 */ /* 0x000fe40008000000 */
[----:B------:R-:W-:Y:S01]  /*5c90*/  HGMMA.64x256x16.F32.BF16 R24, R152, gdesc[UR4].tnspB, RZ, !UPT, gsb0 ;  /* 0x43e0000498187df0 */ /* 0x000fe2000c0018ff */
        /* <DEDUP_REMOVED lines=24> */
[----:B------:R-:W-:-:S04]  /*5e20*/  USHF.R.S32.HI UR7, URZ, 0x1f, UR6 ;  /* 0x0000001f3f077899 */ /* 0x000fc80008011406 */
[----:B------:R-:W-:-:S04]  /*5e30*/  ULEA.HI UR7, UR7, UR6, URZ, 0x6 ;  /* 0x0000000607077291 */ /* 0x000fc8000f8f303f */
[----:B------:R-:W-:-:S04]  /*5e40*/  USHF.R.S32.HI UR7, URZ, 0x6, UR7 ;  /* 0x000000063f077899 */ /* 0x000fc80008011407 */
[----:B------:R-:W-:-:S04]  /*5e50*/  UISETP.LT.AND UP1, UPT, UR49, UR7, UPT ;  /* 0x000000073100728c */ /* 0x000fc8000bf21270 */
[----:B------:R-:W-:-:S04]  /*5e60*/  USEL UR20, UR49, UR7, !UP1 ;  /* 0x0000000731147287 */ /* 0x000fc8000c800000 */
        /* <DEDUP_REMOVED lines=18> */
.L_x_7607:
[----:B------:R-:W-:-:S04]  /*5f90*/  UIADD3 UR37, UR23, 0x1, URZ ;  /* 0x0000000117257890 */ /* 0x000fc8000fffe03f */
[----:B------:R-:W-:-:S04]  /*5fa0*/  UISETP.NE.AND UP1, UPT, UR37, 0x2, UPT ;  /* 0x000000022500788c */ /* 0x000fc8000bf25270 */
[----:B------:R-:W-:Y:S02]  /*5fb0*/  USEL UR6, URZ, 0x1, UP1 ;  /* 0x000000013f067887 */ /* 0x000fe40008800000 */
[----:B------:R-:W-:Y:S02]  /*5fc0*/  USEL UR37, UR37, URZ, UP1 ;  /* 0x0000003f25257287 */ /* 0x000fe40008800000 */
[----:B------:R-:W-:Y:S01]  /*5fd0*/  ULOP3.LUT UR38, UR38, UR6, URZ, 0x3c, !UPT ;  /* 0x0000000626267292 */ /* 0x000fe2000f8e3c3f */
[----:B0-23--:R-:W-:Y:S11]  /*5fe0*/  @!P0 BRA `(.L_x_7599) ;  /* 0x0000000000048947 */ /* 0x00dff60003800000 */
[----:B------:R-:W-:Y:S01]  /*5ff0*/  BPT.TRAP 0x1 ;  /* 0x000000040000795c */ /* 0x000fe20000300000 */
.L_x_7599:
[----:B------:R-:W-:Y:S01]  /*6000*/  ULEA UR25, UR37, UR46, 0x3 ;  /* 0x0000002e25197291 */ /* 0x000fe2000f8e183f */
[----:B-1----:R-:W-:-:S05]  /*6010*/  IMAD.U32 R7, RZ, RZ, UR38 ;  /* 0x00000026ff077e24 */ /* 0x002fca000f8e00ff */
[----:B------:R-:W-:-:S04]  /*6020*/  SHF.L.U32 R7, R7, 0x1f, RZ ;  /* 0x0000001f07077819 */ /* 0x000fc800000006ff */
[----:B------:R1:W2:Y:S01]  /*6030*/  SYNCS.PHASECHK.TRANS64.TRYWAIT P2, [UR25+0x28c30], R7 ;  /* 0x028c3007ff0075a7 */ /* 0x0002a20008040159 */
[----:B------:R-:W-:Y:S05]  /*6040*/  @!P0 BRA `(.L_x_7600) ;  /* 0x0000000000048947 */ /* 0x000fea0003800000 */
[----:B------:R-:W-:Y:S01]  /*6050*/  BPT.TRAP 0x1 ;  /* 0x000000040000795c */ /* 0x000fe20000300000 */
.L_x_7600:
[----:B------:R-:W-:Y:S01]  /*6060*/  VIADD R10, R186, UR39 ;  /* 0x00000027ba0a7c36 */ /* 0x000fe20008000000 */
[----:B--2---:R-:W-:Y:S06]  /*6070*/  @P2 BRA `(.L_x_7601) ;  /* 0x0000000000082947 */ /* 0x004fec0003800000 */
[----:B------:R-:W2:Y:S02]  /*6080*/  SYNCS.PHASECHK.TRANS64.TRYWAIT P2, [UR25+0x28c30], R7 ;  /* 0x028c3007ff0075a7 */ /* 0x000ea40008040159 */
[----:B--2---:R-:W-:Y:S05]  /*6090*/  @!P2 BRA `(.L_x_7602) ;  /* 0x000001100010a947 */ /* 0x004fea0003800000 */
.L_x_7601:
[----:B------:R-:W-:Y:S01]  /*60a0*/  R2UR UR18, R3 ;  /* 0x00000000031272ca */ /* 0x000fe200000e0000 */
[----:B0-----:R-:W-:Y:S01]  /*60b0*/  WARPGROUP.ARRIVE ;  /* 0x00000000000079c5 */ /* 0x001fe20000000000 */
[----:B------:R-:W-:Y:S01]  /*60c0*/  UMOV UR19, 0x40000040 ;  /* 0x4000004000137882 */ /* 0x000fe20000000000 */
[----:B------:R-:W-:Y:S01]  /*60d0*/  PLOP3.LUT P2, PT, PT, PT, UP0, 0x80, 0x0 ;  /* 0x000000000000781c */ /* 0x000fe20003f4f008 */
[----:B------:R-:W-:Y:S01]  /*60e0*/  @UP0 ULDC UR6, c[0x0][0x44c] ;  /* 0x0001130000060ab9 */ /* 0x000fe20000000800 */
[----:B------:R-:W-:Y:S01]  /*60f0*/  UMOV UR7, 0x40000040 ;  /* 0x4000004000077882 */ /* 0x000fe20000000000 */
[----:B------:R-:W-:Y:S01]  /*6100*/  UMOV UR11, 0x40000040 ;  /* 0x40000040000b7882 */ /* 0x000fe20000000000 */
[----:B------:R-:W-:Y:S01]  /*6110*/  UMOV UR15, 0x40000040 ;  /* 0x40000040000f7882 */ /* 0x000fe20000000000 */
[----:B------:R-:W-:-:S04]  /*6120*/  LOP3.LUT R18, R18, 0xffffdfff, RZ, 0xc0, !PT ;  /* 0xffffdfff12127812 */ /* 0x000fc800078ec0ff */
[----:B------:R-:W-:Y:S01]  /*6130*/  @P1 LOP3.LUT R18, R18, 0x2000, RZ, 0xfc, !PT ;  /* 0x0000200012121812 */ /* 0x000fe200078efcff */
[----:B------:R-:W-:-:S03]  /*6140*/  ULEA UR18, UR37, UR18, 0x9 ;  /* 0x0000001225127291 */ /* 0x000fc6000f8e483f */
[----:B--2---:R-:W-:Y:S01]  /*6150*/  @P2 IMAD.HI.U32 R0, R10, UR6, RZ ;  /* 0x000000060a002c27 */ /* 0x004fe2000f8e00ff */
[----:B------:R-:W-:Y:S01]  /*6160*/  @UP0 ULDC UR6, c[0x0][0x450] ;  /* 0x0001140000060ab9 */ /* 0x000fe20000000800 */
[----:B------:R-:W-:Y:S01]  /*6170*/  UIADD3 UR10, UR18, 0x4, URZ ;  /* 0x00000004120a7890 */ /* 0x000fe2000fffe03f */
[----:B------:R-:W-:Y:S01]  /*6180*/  LOP3.LUT R18, R18, 0xffffefff, RZ, 0xc0, !PT ;  /* 0xffffefff12127812 */ /* 0x000fe200078ec0ff */
[----:B------:R-:W-:Y:S01]  /*6190*/  UIADD3 UR14, UR18, 0x6, URZ ;  /* 0x00000006120e7890 */ /* 0x000fe2000fffe03f */
[----:B------:R-:W-:Y:S01]  /*61a0*/  @P2 SHF.R.U32.HI R10, RZ, UR6, R0 ;  /* 0x00000006ff0a2c19 */ /* 0x000fe20008011600 */
[----:B------:R-:W-:Y:S01]  /*61b0*/  HGMMA.64x64x16.F32.BF16 R152, gdesc[UR16], RZ, !UPT, gsb0 ;  /* 0x00e00000109879f0 */ /* 0x000fe2000c0018ff */
[----:B------:R-:W-:Y:S01]  /*61c0*/  UMOV UR6, 0xffffffc0 ;  /* 0xffffffc000067882 */ /* 0x000fe20000000000 */
[----:B------:R-:W-:Y:S01]  /*61d0*/  IMAD.U32 R0, RZ, RZ, UR51 ;  /* 0x00000033ff007e24 */ /* 0x000fe2000f8e00ff */
[----:B------:R-:W-:Y:S01]  /*61e0*/  UIMAD UR6, UR21, UR6, 0x1 ;  /* 0x00000001150674a4 */ /* 0x000fe2000f8e0206 */
[----:B------:R-:W0:Y:S01]  /*61f0*/  SHFL.IDX PT, R11, R10, RZ, 0x1c1f ;  /* 0x001c1fff0a0b7589 */ /* 0x000e2200000e0000 */
[----:B------:R-:W-:-:S03]  /*6200*/  @P0 LOP3.LUT R18, R18, 0x1000, RZ, 0xfc, !PT ;  /* 0x0000100012120812 */ /* 0x000fc600078efcff */
[----:B------:R-:W2:Y:S01]  /*6210*/  SHFL.IDX PT, R13, R10, 0x1, 0x1c1f ;  /* 0x003c1f000a0d7f89 */ /* 0x000ea200000e0000 */
[----:B------:R-:W-:Y:S01]  /*6220*/  IADD3 R0, R0, UR6, -R185 ;  /* 0x0000000600007c10 */ /* 0x000fe2000fffe8b9 */
[----:B------:R-:W-:Y:S01]  /*6230*/  UIADD3 UR6, UR18, 0x2, URZ ;  /* 0x0000000212067890 */ /* 0x000fe2000fffe03f */
[----:B------:R-:W-:-:S03]  /*6240*/  LOP3.LUT R18, R18, 0xffffbfff, RZ, 0xc0, !PT ;  /* 0xffffbfff12127812 */ /* 0x000fc600078ec0ff */
[----:B------:R-:W-:-:S04]  /*6250*/  VIADD R0, R0, -UR52 ;  /* 0x8000003400007c36 */ /* 0x000fc80008000000 */
[C---:B0-----:R-:W-:Y:S02]  /*6260*/  IMAD.IADD R6, R0.reuse, 0x1, R11 ;  /* 0x0000000100067824 */ /* 0x041fe400078e020b */
[----:B--2---:R-:W-:-:S03]  /*6270*/  IMAD.IADD R0, R0, 0x1, R13 ;  /* 0x0000000100007824 */ /* 0x004fc600078e020d */
[C---:B------:R-:W-:Y:S02]  /*6280*/  ISETP.GT.AND P1, PT, R6.reuse, 0x19, PT ;  /* 0x000000190600780c */ /* 0x040fe40003f24270 */
[C---:B------:R-:W-:Y:S02]  /*6290*/  ISETP.GT.AND P0, PT, R6.reuse, 0x20, PT ;  /* 0x000000200600780c */ /* 0x040fe40003f04270 */
[C---:B------:R-:W-:Y:S02]  /*62a0*/  ISETP.GT.AND P4, PT, R6.reuse, 0x29, PT ;  /* 0x000000290600780c */ /* 0x040fe40003f84270 */
[C---:B------:R-:W-:Y:S02]  /*62b0*/  ISETP.GT.AND P5, PT, R6.reuse, 0x30, PT ;  /* 0x000000300600780c */ /* 0x040fe40003fa4270 */
[C---:B------:R-:W-:Y:S02]  /*62c0*/  ISETP.GT.AND P2, PT, R6.reuse, 0x21, PT ;  /* 0x000000210600780c */ /* 0x040fe40003f44270 */
[----:B------:R-:W-:-:S02]  /*62d0*/  ISETP.GT.AND P3, PT, R6, 0x28, PT ;  /* 0x000000280600780c */ /* 0x000fc40003f64270 */
[----:B------:R-:W-:Y:S02]  /*62e0*/  ISETP.GT.AND P6, PT, R6, 0x31, PT ;  /* 0x000000310600780c */ /* 0x000fe40003fc4270 */
[----:B------:R-:W-:Y:S02]  /*62f0*/  @P1 LOP3.LUT R18, R18, 0x4000, RZ, 0xfc, !PT ;  /* 0x0000400012121812 */ /* 0x000fe400078efcff */
[----:B------:R-:W-:Y:S02]  /*6300*/  ISETP.GT.AND P1, PT, R6, RZ, PT ;  /* 0x000000ff0600720c */ /* 0x000fe40003f24270 */
[----:B------:R-:W-:-:S04]  /*6310*/  LOP3.LUT R18, R18, 0xffff7fff, RZ, 0xc0, !PT ;  /* 0xffff7fff12127812 */ /* 0x000fc800078ec0ff */
[----:B------:R-:W-:Y:S02]  /*6320*/  @P0 LOP3.LUT R18, R18, 0x8000, RZ, 0xfc, !PT ;  /* 0x0000800012120812 */ /* 0x000fe400078efcff */
[----:B------:R-:W-:Y:S01]  /*6330*/  ISETP.GT.AND P0, PT, R6, 0x1, PT ;  /* 0x000000010600780c */ /* 0x000fe20003f04270 */
        /* <DEDUP_REMOVED lines=32> */
[----:B--2---:R-:W-:Y:S01]  /*6540*/  FMUL.FTZ R160, R176, UR24 ;  /* 0x00000018b0a07c20 */ /* 0x004fe20008410000 */
[----:B0-----:R-:W-:Y:S01]  /*6550*/  FSEL R10, R10, -INF , P1 ;  /* 0xff8000000a0a7808 */ /* 0x001fe20000800000 */
[----:B------:R-:W-:Y:S01]  /*6560*/  FMUL.FTZ R159, R159, UR24 ;  /* 0x000000189f9f7c20 */ /* 0x000fe20008410000 */
[----:B------:R-:W-:Y:S01]  /*6570*/  ISETP.GT.AND P1, PT, R6, 0x8, PT ;  /* 0x000000080600780c */ /* 0x000fe20003f24270 */
[----:B------:R-:W-:Y:S01]  /*6580*/  FMUL.FTZ R166, R166, UR24 ;  /* 0x00000018a6a67c20 */ /* 0x000fe20008410000 */
[----:B------:R-:W-:Y:S01]  /*6590*/  FMUL.FTZ R167, R167, UR24 ;  /* 0x00000018a7a77c20 */ /* 0x000fe20008410000 */
[----:B------:R-:W-:Y:S01]  /*65a0*/  FMUL.FTZ R175, R175, UR24 ;  /* 0x00000018afaf7c20 */ /* 0x000fe20008410000 */
[----:B------:R-:W0:Y:S08]  /*65b0*/  MUFU.TANH R12, R156 ;  /* 0x0000009c000c7308 */ /* 0x000e300000002400 */
[----:B------:R-:W2:Y:S01]  /*65c0*/  MUFU.TANH R13, R157 ;  /* 0x0000009d000d7308 */ /* 0x000ea20000002400 */
[----:B---3--:R-:W-:-:S02]  /*65d0*/  FSEL R11, R11, -INF , P0 ;  /* 0xff8000000b0b7808 */ /* 0x008fc40000000000 */
[----:B------:R-:W-:-:S05]  /*65e0*/  ISETP.GT.AND P0, PT, R6, 0x9, PT ;  /* 0x000000090600780c */ /* 0x000fca0003f04270 */
[----:B------:R-:W3:Y:S01]  /*65f0*/  MUFU.TANH R157, R173 ;  /* 0x000000ad009d7308 */ /* 0x000ee20000002400 */
[----:B0-----:R-:W-:Y:S02]  /*6600*/  FSEL R12, R12, -INF , P1 ;  /* 0xff8000000c0c7808 */ /* 0x001fe40000800000 */
[----:B------:R-:W-:-:S04]  /*6610*/  ISETP.GT.AND P1, PT, R6, 0x10, PT ;  /* 0x000000100600780c */ /* 0x000fc80003f24270 */
[----:B------:R-:W-:Y:S01]  /*6620*/  FSEL R14, R14, -INF , P1 ;  /* 0xff8000000e0e7808 */ /* 0x000fe20000800000 */
[----:B------:R-:W0:Y:S01]  /*6630*/  MUFU.TANH R160, R160 ;  /* 0x000000a000a07308 */ /* 0x000e220000002400 */
[----:B--2---:R-:W-:Y:S02]  /*6640*/  FSEL R13, R13, -INF , P0 ;  /* 0xff8000000d0d7808 */ /* 0x004fe40000000000 */
[C---:B------:R-:W-:Y:S02]  /*6650*/  ISETP.GT.AND P0, PT, R6.reuse, 0x11, PT ;  /* 0x000000110600780c */ /* 0x040fe40003f04270 */
[----:B------:R-:W-:-:S03]  /*6660*/  ISETP.GT.AND P1, PT, R6, 0x18, PT ;  /* 0x000000180600780c */ /* 0x000fc60003f24270 */
[----:B------:R2:W4:Y:S01]  /*6670*/  MUFU.TANH R153, R169 ;  /* 0x000000a900997308 */ /* 0x0005220000002400 */
[----:B---3--:R-:W-:Y:S02]  /*6680*/  FSEL R157, R157, -INF , P4 ;  /* 0xff8000009d9d7808 */ /* 0x008fe40002000000 */
[----:B------:R-:W-:-:S05]  /*6690*/  ISETP.GT.AND P4, PT, R6, 0x38, PT ;  /* 0x000000380600780c */ /* 0x000fca0003f84270 */
[----:B------:R-:W3:Y:S01]  /*66a0*/  MUFU.TANH R156, R172 ;  /* 0x000000ac009c7308 */ /* 0x000ee20000002400 */
[----:B0-----:R-:W-:Y:S01]  /*66b0*/  FSEL R160, R160, -INF , P5 ;  /* 0xff800000a0a07808 */ /* 0x001fe20002800000 */
[----:B--2---:R-:W-:Y:S01]  /*66c0*/  FMUL.FTZ R169, R174, UR24 ;  /* 0x00000018aea97c20 */ /* 0x004fe20008410000 */
[----:B------:R-:W-:Y:S01]  /*66d0*/  ISETP.GT.AND P5, PT, R6, 0x39, PT ;  /* 0x000000390600780c */ /* 0x000fe20003fa4270 */
[----:B------:R-:W-:-:S04]  /*66e0*/  FMUL.FTZ R174, R182, UR24 ;  /* 0x00000018b6ae7c20 */ /* 0x000fc80008410000 */
[----:B------:R-:W0:Y:S01]  /*66f0*/  MUFU.TANH R154, R154 ;  /* 0x0000009a009a7308 */ /* 0x000e220000002400 */
[----:B----4-:R-:W-:Y:S02]  /*6700*/  FSEL R153, R153, -INF , P2 ;  /* 0xff80000099997808 */ /* 0x010fe40001000000 */
[----:B------:R-:W-:-:S05]  /*6710*/  ISETP.GT.AND P2, PT, R0, RZ, PT ;  /* 0x000000ff0000720c */ /* 0x000fca0003f44270 */
[----:B------:R-:W2:Y:S01]  /*6720*/  MUFU.TANH R155, R155 ;  /* 0x0000009b009b7308 */ /* 0x000ea20000002400 */
[----:B---3--:R-:W-:Y:S02]  /*6730*/  FSEL R156, R156, -INF , P3 ;  /* 0xff8000009c9c7808 */ /* 0x008fe40001800000 */
[----:B------:R-:W-:-:S05]  /*6740*/  ISETP.GT.AND P3, PT, R0, 0x1, PT ;  /* 0x000000010000780c */ /* 0x000fca0003f64270 */
[----:B------:R3:W-:Y:S01]  /*6750*/  MUFU.TANH R152, R168 ;  /* 0x000000a800987308 */ /* 0x0007e20000002400 */
[----:B0-----:R-:W-:Y:S02]  /*6760*/  FSEL R154, R154, -INF , P2 ;  /* 0xff8000009a9a7808 */ /* 0x001fe40001000000 */
[----:B------:R-:W-:-:S05]  /*6770*/  ISETP.GT.AND P2, PT, R0, 0x10, PT ;  /* 0x000000100000780c */ /* 0x000fca0003f44270 */
[----:B------:R-:W0:Y:S01]  /*6780*/  MUFU.TANH R162, R162 ;  /* 0x000000a200a27308 */ /* 0x000e220000002400 */
[----:B---3--:R-:W-:Y:S01]  /*6790*/  FMUL.FTZ R168, R170, UR24 ;  /* 0x00000018aaa87c20 */ /* 0x008fe20008410000 */
[----:B--2---:R-:W-:Y:S02]  /*67a0*/  FSEL R155, R155, -INF , P3 ;  /* 0xff8000009b9b7808 */ /* 0x004fe40001800000 */
[----:B------:R-:W-:-:S04]  /*67b0*/  ISETP.GT.AND P3, PT, R0, 0x11, PT ;  /* 0x000000110000780c */ /* 0x000fc80003f64270 */
[----:B------:R-:W2:Y:S08]  /*67c0*/  MUFU.TANH R163, R163 ;  /* 0x000000a300a37308 */ /* 0x000eb00000002400 */
[----:B------:R-:W3:Y:S01]  /*67d0*/  MUFU.TANH R168, R168 ;  /* 0x000000a800a87308 */ /* 0x000ee20000002400 */
[----:B0-----:R-:W-:Y:S02]  /*67e0*/  FSEL R162, R162, -INF , P2 ;  /* 0xff800000a2a27808 */ /* 0x001fe40001000000 */
[----:B------:R-:W-:-:S05]  /*67f0*/  ISETP.GT.AND P2, PT, R0, 0x20, PT ;  /* 0x000000200000780c */ /* 0x000fca0003f44270 */
[----:B------:R-:W0:Y:S01]  /*6800*/  MUFU.TANH R6, R171 ;  /* 0x000000ab00067308 */ /* 0x000e220000002400 */
[----:B--2---:R-:W-:Y:S02]  /*6810*/  FSEL R163, R163, -INF , P3 ;  /* 0xff800000a3a37808 */ /* 0x004fe40001800000 */
[----:B------:R-:W-:-:S05]  /*6820*/  ISETP.GT.AND P3, PT, R0, 0x21, PT ;  /* 0x000000210000780c */ /* 0x000fca0003f64270 */
[----:B------:R2:W4:Y:S01]  /*6830*/  MUFU.TANH R15, R161 ;  /* 0x000000a1000f7308 */ /* 0x0005220000002400 */
[----:B---3--:R-:W-:Y:S02]  /*6840*/  FSEL R170, R168, -INF , P2 ;  /* 0xff800000a8aa7808 */ /* 0x008fe40001000000 */
[----:B------:R-:W-:-:S05]  /*6850*/  ISETP.GT.AND P2, PT, R0, 0x30, PT ;  /* 0x000000300000780c */ /* 0x000fca0003f44270 */
[----:B------:R3:W5:Y:S01]  /*6860*/  MUFU.TANH R20, R164 ;  /* 0x000000a400147308 */ /* 0x0007620000002400 */
[----:B0-----:R-:W-:Y:S01]  /*6870*/  FSEL R168, R6, -INF , P3 ;  /* 0xff80000006a87808 */ /* 0x001fe20001800000 */
[----:B--2---:R-:W-:Y:S01]  /*6880*/  FMUL.FTZ R161, R177, UR24 ;  /* 0x00000018b1a17c20 */ /* 0x004fe20008410000 */
[----:B------:R-:W-:Y:S02]  /*6890*/  FMNMX.FTZ R6, R10, R9, !PT ;  /* 0x000000090a067209 */ /* 0x000fe40007810000 */
[----:B------:R-:W-:Y:S02]  /*68a0*/  ISETP.GT.AND P3, PT, R0, 0x31, PT ;  /* 0x000000310000780c */ /* 0x000fe40003f64270 */
[----:B------:R-:W-:Y:S01]  /*68b0*/  FMNMX.FTZ R6, R11, R6, !PT ;  /* 0x000000060b067209 */ /* 0x000fe20007810000 */
[----:B------:R0:W2:Y:S01]  /*68c0*/  MUFU.TANH R21, R165 ;  /* 0x000000a500157308 */ /* 0x0000a20000002400 */
[----:B----4-:R-:W-:Y:S01]  /*68d0*/  FSEL R15, R15, -INF , P0 ;  /* 0xff8000000f0f7808 */ /* 0x010fe20000000000 */
[----:B---3--:R-:W-:Y:S01]  /*68e0*/  FMUL.FTZ R164, R180, UR24 ;  /* 0x00000018b4a47c20 */ /* 0x008fe20008410000 */
[----:B------:R-:W-:-:S02]  /*68f0*/  FMNMX.FTZ R6, R12, R6, !PT ;  /* 0x000000060c067209 */ /* 0x000fc40007810000 */
[----:B------:R-:W-:Y:S02]  /*6900*/  LOP3.LUT P0, RZ, R18, 0x8000, RZ, 0xc0, !PT ;  /* 0x0000800012ff7812 */ /* 0x000fe4000780c0ff */
[----:B------:R-:W-:Y:S01]  /*6910*/  FMNMX.FTZ R6, R13, R6, !PT ;  /* 0x000000060d067209 */ /* 0x000fe20007810000 */
[----:B------:R-:W3:Y:S01]  /*6920*/  MUFU.TANH R161, R161 ;  /* 0x000000a100a17308 */ /* 0x000ee20000002400 */
[----:B-----5:R-:W-:Y:S01]  /*6930*/  FSEL R20, R20, -INF , P1 ;  /* 0xff80000014147808 */ /* 0x020fe20000800000 */
[----:B0-----:R-:W-:Y:S01]  /*6940*/  FMUL.FTZ R165, R181, UR24 ;  /* 0x00000018b5a57c20 */ /* 0x001fe20008410000 */
[----:B------:R-:W-:Y:S02]  /*6950*/  FMNMX.FTZ R6, R14, R6, !PT ;  /* 0x000000060e067209 */ /* 0x000fe40007810000 */
[----:B------:R-:W-:Y:S02]  /*6960*/  LOP3.LUT P1, RZ, R18, 0x4000, RZ, 0xc0, !PT ;  /* 0x0000400012ff7812 */ /* 0x000fe4000782c0ff */
[----:B------:R-:W-:Y:S01]  /*6970*/  FMNMX.FTZ R6, R15, R6, !PT ;  /* 0x000000060f067209 */ /* 0x000fe20007810000 */
[----:B------:R-:W0:Y:S01]  /*6980*/  MUFU.TANH R164, R164 ;  /* 0x000000a400a47308 */ /* 0x000e220000002400 */
[----:B--2---:R-:W-:-:S02]  /*6990*/  FSEL R21, R21, -INF , P1 ;  /* 0xff80000015157808 */ /* 0x004fc40000800000 */
[----:B------:R-:W-:Y:S02]  /*69a0*/  FMNMX.FTZ R6, R20, R6, !PT ;  /* 0x0000000614067209 */ /* 0x000fe40007810000 */
[----:B------:R-:W-:Y:S02]  /*69b0*/  FSEL R152, R152, -INF , P0 ;  /* 0xff80000098987808 */ /* 0x000fe40000000000 */
[----:B------:R-:W-:Y:S01]  /*69c0*/  FMNMX.FTZ R6, R21, R6, !PT ;  /* 0x0000000615067209 */ /* 0x000fe20007810000 */
[----:B------:R-:W2:Y:S01]  /*69d0*/  MUFU.TANH R165, R165 ;  /* 0x000000a500a57308 */ /* 0x000ea20000002400 */
[----:B---3--:R-:W-:Y:S02]  /*69e0*/  FSEL R161, R161, -INF , P6 ;  /* 0xff800000a1a17808 */ /* 0x008fe40003000000 */
[----:B------:R-:W-:Y:S02]  /*69f0*/  FMNMX.FTZ R6, R152, R6, !PT ;  /* 0x0000000698067209 */ /* 0x000fe40007810000 */
[----:B------:R-:W-:-:S02]  /*6a00*/  LOP3.LUT P1, RZ, R18, 0x2000, RZ, 0xc0, !PT ;  /* 0x0000200012ff7812 */ /* 0x000fc4000782c0ff */
[----:B------:R-:W-:Y:S01]  /*6a10*/  FMNMX.FTZ R6, R153, R6, !PT ;  /* 0x0000000699067209 */ /* 0x000fe20007810000 */
[----:B------:R-:W3:Y:S01]  /*6a20*/  MUFU.TANH R158, R158 ;  /* 0x0000009e009e7308 */ /* 0x000ee20000002400 */
[----:B0-----:R-:W-:Y:S02]  /*6a30*/  FSEL R164, R164, -INF , P4 ;  /* 0xff800000a4a47808 */ /* 0x001fe40002000000 */
[----:B------:R-:W-:Y:S02]  /*6a40*/  FMNMX.FTZ R6, R156, R6, !PT ;  /* 0x000000069c067209 */ /* 0x000fe40007810000 */
[----:B------:R-:W-:Y:S02]  /*6a50*/  ISETP.GT.AND P4, PT, R0, 0x8, PT ;  /* 0x000000080000780c */ /* 0x000fe40003f84270 */
[----:B------:R-:W-:Y:S01]  /*6a60*/  FMNMX.FTZ R6, R157, R6, !PT ;  /* 0x000000069d067209 */ /* 0x000fe20007810000 */
[----:B------:R-:W0:Y:S01]  /*6a70*/  MUFU.TANH R159, R159 ;  /* 0x0000009f009f7308 */ /* 0x000e220000002400 */
[----:B--2---:R-:W-:-:S02]  /*6a80*/  FSEL R165, R165, -INF , P5 ;  /* 0xff800000a5a57808 */ /* 0x004fc40002800000 */
[----:B------:R-:W-:Y:S02]  /*6a90*/  FMNMX.FTZ R6, R160, R6, !PT ;  /* 0x00000006a0067209 */ /* 0x000fe40007810000 */
[----:B------:R-:W-:Y:S02]  /*6aa0*/  ISETP.GT.AND P5, PT, R0, 0x9, PT ;  /* 0x000000090000780c */ /* 0x000fe40003fa4270 */
[----:B------:R-:W-:Y:S01]  /*6ab0*/  FMNMX.FTZ R6, R161, R6, !PT ;  /* 0x00000006a1067209 */ /* 0x000fe20007810000 */
[----:B------:R-:W2:Y:S01]  /*6ac0*/  MUFU.TANH R166, R166 ;  /* 0x000000a600a67308 */ /* 0x000ea20000002400 */
[----:B---3--:R-:W-:Y:S02]  /*6ad0*/  FSEL R158, R158, -INF , P4 ;  /* 0xff8000009e9e7808 */ /* 0x008fe40002000000 */
[----:B------:R-:W-:Y:S02]  /*6ae0*/  FMNMX.FTZ R6, R164, R6, !PT ;  /* 0x00000006a4067209 */ /* 0x000fe40007810000 */
[----:B------:R-:W-:-:S02]  /*6af0*/  ISETP.GT.AND P4, PT, R0, 0x18, PT ;  /* 0x000000180000780c */ /* 0x000fc40003f84270 */
[----:B------:R-:W-:Y:S01]  /*6b00*/  FMNMX.FTZ R6, R165, R6, !PT ;  /* 0x00000006a5067209 */ /* 0x000fe20007810000 */
[----:B------:R-:W3:Y:S01]  /*6b10*/  MUFU.TANH R167, R167 ;  /* 0x000000a700a77308 */ /* 0x000ee20000002400 */
[----:B0-----:R-:W-:Y:S02]  /*6b20*/  FSEL R159, R159, -INF , P5 ;  /* 0xff8000009f9f7808 */ /* 0x001fe40002800000 */
[----:B------:R-:W-:Y:S01]  /*6b30*/  ISETP.GT.AND P5, PT, R0, 0x19, PT ;  /* 0x000000190000780c */ /* 0x000fe20003fa4270 */
[----:B------:R-:W0:Y:S01]  /*6b40*/  SHFL.BFLY PT, R171, R6, 0x2, 0x1f ;  /* 0x0c401f0006ab7f89 */ /* 0x000e2200000e0000 */
[----:B------:R-:W-:-:S03]  /*6b50*/  LOP3.LUT P0, RZ, R18, 0x1000, RZ, 0xc0, !PT ;  /* 0x0000100012ff7812 */ /* 0x000fc6000780c0ff */
[----:B------:R-:W4:Y:S01]  /*6b60*/  MUFU.TANH R169, R169 ;  /* 0x000000a900a97308 */ /* 0x000f220000002400 */
[----:B--2---:R-:W-:Y:S02]  /*6b70*/  FSEL R166, R166, -INF , P4 ;  /* 0xff800000a6a67808 */ /* 0x004fe40002000000 */
[----:B------:R-:W-:-:S05]  /*6b80*/  ISETP.GT.AND P4, PT, R0, 0x28, PT ;  /* 0x000000280000780c */ /* 0x000fca0003f84270 */
[----:B------:R-:W2:Y:S01]  /*6b90*/  MUFU.TANH R174, R174 ;  /* 0x000000ae00ae7308 */ /* 0x000ea20000002400 */
[----:B---3--:R-:W-:Y:S02]  /*6ba0*/  FSEL R167, R167, -INF , P5 ;  /* 0xff800000a7a77808 */ /* 0x008fe40002800000 */
[C---:B------:R-:W-:Y:S02]  /*6bb0*/  ISETP.GT.AND P5, PT, R0.reuse, 0x39, PT ;  /* 0x000000390000780c */ /* 0x040fe40003fa4270 */
[----:B----4-:R-:W-:Y:S02]  /*6bc0*/  FSEL R169, R169, -INF , P4 ;  /* 0xff800000a9a97808 */ /* 0x010fe40002000000 */
[----:B------:R-:W-:Y:S02]  /*6bd0*/  ISETP.GT.AND P4, PT, R0, 0x38, PT ;  /* 0x000000380000780c */ /* 0x000fe40003f84270 */
[----:B0-----:R-:W-:Y:S02]  /*6be0*/  FMNMX.FTZ R6, R6, R171, !PT ;  /* 0x000000ab06067209 */ /* 0x001fe40007810000 */
[----:B--2---:R-:W-:-:S03]  /*6bf0*/  FSEL R174, R174, -INF , P4 ;  /* 0xff800000aeae7808 */ /* 0x004fc60002000000 */
[----:B------:R-:W0:Y:S02]  /*6c00*/  SHFL.BFLY PT, R171, R6, 0x1, 0x1f ;  /* 0x0c201f0006ab7f89 */ /* 0x000e2400000e0000 */
[----:B0-----:R-:W-:-:S04]  /*6c10*/  FMNMX.FTZ R6, R6, R171, !PT ;  /* 0x000000ab06067209 */ /* 0x001fc80007810000 */
[C---:B------:R-:W-:Y:S01]  /*6c20*/  FSETP.NEU.FTZ.AND P6, PT, R6.reuse, -INF , PT ;  /* 0xff8000000600780b */ /* 0x040fe20003fdd000 */
[----:B------:R-:W-:-:S03]  /*6c30*/  FMUL.FTZ R171, R6, UR10 ;  /* 0x0000000a06ab7c20 */ /* 0x000fc60008410000 */
[----:B------:R-:W-:Y:S02]  /*6c40*/  FSEL R172, R6, RZ, P6 ;  /* 0x000000ff06ac7208 */ /* 0x000fe40003000000 */
[----:B------:R-:W-:Y:S02]  /*6c50*/  FSEL R171, R171, RZ, P6 ;  /* 0x000000ffabab7208 */ /* 0x000fe40003000000 */
[----:B------:R-:W-:Y:S01]  /*6c60*/  ISETP.GT.AND P6, PT, R0, 0x29, PT ;  /* 0x000000290000780c */ /* 0x000fe20003fc4270 */
[----:B------:R-:W-:Y:S02]  /*6c70*/  FADD.FTZ R172, -R172, R9 ;  /* 0x00000009acac7221 */ /* 0x000fe40000010100 */
        /* <DEDUP_REMOVED lines=13> */
[----:B0-----:R-:W-:Y:S01]  /*6d50*/  FMUL.FTZ R10, R172, UR10 ;  /* 0x0000000aac0a7c20 */ /* 0x001fe20008410000 */
[--C-:B------:R-:W-:Y:S01]  /*6d60*/  FFMA.FTZ R157, R157, UR10, -R171.reuse ;  /* 0x0000000a9d9d7c23 */ /* 0x100fe200080108ab */
[--C-:B------:R-:W-:Y:S01]  /*6d70*/  FFMA.FTZ R160, R160, UR10, -R171.reuse ;  /* 0x0000000aa0a07c23 */ /* 0x100fe200080108ab */
[--C-:B------:R-:W-:Y:S01]  /*6d80*/  FFMA.FTZ R161, R161, UR10, -R171.reuse ;  /* 0x0000000aa1a17c23 */ /* 0x100fe200080108ab */
[--C-:B------:R-:W-:Y:S01]  /*6d90*/  FFMA.FTZ R164, R164, UR10, -R171.reuse ;  /* 0x0000000aa4a47c23 */ /* 0x100fe200080108ab */
[----:B------:R-:W-:Y:S01]  /*6da0*/  FFMA.FTZ R165, R165, UR10, -R171 ;  /* 0x0000000aa5a57c23 */ /* 0x000fe200080108ab */
[----:B------:R-:W-:Y:S01]  /*6db0*/  FMUL.FTZ R171, R178, UR24 ;  /* 0x00000018b2ab7c20 */ /* 0x000fe20008410000 */
[----:B------:R-:W0:Y:S01]  /*6dc0*/  MUFU.EX2 R10, R10 ;  /* 0x0000000a000a7308 */ /* 0x000e220000000800 */
[----:B------:R-:W-:-:S07]  /*6dd0*/  FMUL.FTZ R172, R179, UR24 ;  /* 0x00000018b3ac7c20 */ /* 0x000fce0008410000 */
[----:B------:R2:W3:Y:S08]  /*6de0*/  MUFU.TANH R9, R175 ;  /* 0x000000af00097308 */ /* 0x0004f00000002400 */
[----:B------:R-:W4:Y:S01]  /*6df0*/  MUFU.TANH R171, R171 ;  /* 0x000000ab00ab7308 */ /* 0x000f220000002400 */
[----:B0-----:R-:W-:Y:S01]  /*6e00*/  FFMA.FTZ R4, R10, R4, R152 ;  /* 0x000000040a047223 */ /* 0x001fe20000010098 */
[----:B------:R-:W-:Y:S01]  /*6e10*/  F2FP.BF16.F32.PACK_AB R152, R11, R152 ;  /* 0x000000980b98723e */ /* 0x000fe200000010ff */
[----:B--2---:R-:W-:Y:S01]  /*6e20*/  FMUL.FTZ R175, R183, UR24 ;  /* 0x00000018b7af7c20 */ /* 0x004fe20008410000 */
[----:B------:R-:W-:Y:S01]  /*6e30*/  FMUL.FTZ R24, R24, R10 ;  /* 0x0000000a18187220 */ /* 0x000fe20000410000 */
[----:B------:R-:W-:Y:S01]  /*6e40*/  FADD.FTZ R4, R11, R4 ;  /* 0x000000040b047221 */ /* 0x000fe20000010000 */
[----:B------:R-:W-:-:S02]  /*6e50*/  IMAD.U32 R11, RZ, RZ, UR25 ;  /* 0x00000019ff0b7e24 */ /* 0x000fc4000f8e00ff */
[-C--:B------:R-:W-:Y:S01]  /*6e60*/  FMUL.FTZ R25, R25, R10.reuse ;  /* 0x0000000a19197220 */ /* 0x080fe20000410000 */
[----:B------:R-:W0:Y:S01]  /*6e70*/  MUFU.TANH R172, R172 ;  /* 0x000000ac00ac7308 */ /* 0x000e220000002400 */
[----:B---3--:R-:W-:Y:S01]  /*6e80*/  FSEL R9, R9, -INF , P6 ;  /* 0xff80000009097808 */ /* 0x008fe20003000000 */
[----:B------:R-:W-:Y:S02]  /*6e90*/  @!P1 VIADD R0, R11, 0x28c40 ;  /* 0x00028c400b009836 */ /* 0x000fe40000000000 */
[-C--:B------:R-:W-:Y:S01]  /*6ea0*/  FMUL.FTZ R28, R28, R10.reuse ;  /* 0x0000000a1c1c7220 */ /* 0x080fe20000410000 */
[-C--:B------:R-:W-:Y:S01]  /*6eb0*/  FMUL.FTZ R29, R29, R10.reuse ;  /* 0x0000000a1d1d7220 */ /* 0x080fe20000410000 */
[-C--:B------:R-:W-:Y:S01]  /*6ec0*/  FMUL.FTZ R32, R32, R10.reuse ;  /* 0x0000000a20207220 */ /* 0x080fe20000410000 */
[-C--:B------:R-:W-:Y:S01]  /*6ed0*/  FMUL.FTZ R33, R33, R10.reuse ;  /* 0x0000000a21217220 */ /* 0x080fe20000410000 */
[----:B------:R-:W-:Y:S01]  /*6ee0*/  @!P1 PRMT R0, RZ, 0x654, R0 ;  /* 0x00000654ff009816 */ /* 0x000fe20000000000 */
[----:B------:R-:W2:Y:S01]  /*6ef0*/  MUFU.TANH R175, R175 ;  /* 0x000000af00af7308 */ /* 0x000ea20000002400 */
[----:B----4-:R-:W-:Y:S01]  /*6f00*/  FSEL R171, R171, -INF , P2 ;  /* 0xff800000abab7808 */ /* 0x010fe20001000000 */
[-C--:B------:R-:W-:Y:S01]  /*6f10*/  FMUL.FTZ R36, R36, R10.reuse ;  /* 0x0000000a24247220 */ /* 0x080fe20000410000 */
[----:B------:R3:W-:Y:S01]  /*6f20*/  @!P1 SYNCS.ARRIVE.TRANS64.RED.A1T0 RZ, [R0+URZ], RZ ;  /* 0x000000ff00ff99a7 */ /* 0x0007e2000810043f */
[----:B------:R-:W-:Y:S01]  /*6f30*/  ISETP.NE.AND P2, PT, R17, RZ, PT ;  /* 0x000000ff1100720c */ /* 0x000fe20003f45270 */
[-C--:B------:R-:W-:Y:S01]  /*6f40*/  FMUL.FTZ R37, R37, R10.reuse ;  /* 0x0000000a25257220 */ /* 0x080fe20000410000 */
[-C--:B------:R-:W-:Y:S01]  /*6f50*/  FMUL.FTZ R40, R40, R10.reuse ;  /* 0x0000000a28287220 */ /* 0x080fe20000410000 */
[-C--:B------:R-:W-:Y:S01]  /*6f60*/  FMUL.FTZ R41, R41, R10.reuse ;  /* 0x0000000a29297220 */ /* 0x080fe20000410000 */
[----:B------:R-:W4:Y:S01]  /*6f70*/  MUFU.EX2 R12, R12 ;  /* 0x0000000c000c7308 */ /* 0x000f220000000800 */
[----:B0-----:R-:W-:Y:S01]  /*6f80*/  FSEL R172, R172, -INF , P3 ;  /* 0xff800000acac7808 */ /* 0x001fe20001800000 */
[----:B------:R-:W-:Y:S01]  /*6f90*/  FMUL.FTZ R44, R44, R10 ;  /* 0x0000000a2c2c7220 */ /* 0x000fe20000410000 */
[----:B---3--:R-:W-:Y:S01]  /*6fa0*/  FMNMX.FTZ R0, R154, R8, !PT ;  /* 0x000000089a007209 */ /* 0x008fe20007810000 */
[-C--:B------:R-:W-:Y:S01]  /*6fb0*/  FMUL.FTZ R45, R45, R10.reuse ;  /* 0x0000000a2d2d7220 */ /* 0x080fe20000410000 */
[-C--:B------:R-:W-:Y:S01]  /*6fc0*/  FMUL.FTZ R48, R48, R10.reuse ;  /* 0x0000000a30307220 */ /* 0x080fe20000410000 */
[----:B------:R-:W-:Y:S01]  /*6fd0*/  FMUL.FTZ R49, R49, R10 ;  /* 0x0000000a31317220 */ /* 0x000fe20000410000 */
[----:B------:R-:W-:Y:S01]  /*6fe0*/  FMNMX.FTZ R0, R155, R0, !PT ;  /* 0x000000009b007209 */ /* 0x000fe20007810000 */
[----:B------:R-:W-:Y:S01]  /*6ff0*/  MUFU.EX2 R180, R157 ;  /* 0x0000009d00b47308 */ /* 0x000fe20000000800 */
[----:B--2---:R-:W-:Y:S01]  /*7000*/  FSEL R175, R175, -INF , P5 ;  /* 0xff800000afaf7808 */ /* 0x004fe20002800000 */
[----:B------:R-:W-:Y:S01]  /*7010*/  FMUL.FTZ R52, R52, R10 ;  /* 0x0000000a34347220 */ /* 0x000fe20000410000 */
[----:B------:R-:W-:Y:S01]  /*7020*/  FMNMX.FTZ R0, R158, R0, !PT ;  /* 0x000000009e007209 */ /* 0x000fe20007810000 */
[-C--:B------:R-:W-:Y:S01]  /*7030*/  FMUL.FTZ R53, R53, R10.reuse ;  /* 0x0000000a35357220 */ /* 0x080fe20000410000 */
[-C--:B------:R-:W-:Y:S01]  /*7040*/  FMUL.FTZ R56, R56, R10.reuse ;  /* 0x0000000a38387220 */ /* 0x080fe20000410000 */
[----:B------:R-:W-:Y:S01]  /*7050*/  FMUL.FTZ R57, R57, R10 ;  /* 0x0000000a39397220 */ /* 0x000fe20000410000 */
[----:B------:R-:W-:Y:S01]  /*7060*/  FMNMX.FTZ R0, R159, R0, !PT ;  /* 0x000000009f007209 */ /* 0x000fe20007810000 */
[----:B------:R-:W0:Y:S01]  /*7070*/  MUFU.EX2 R13, R13 ;  /* 0x0000000d000d7308 */ /* 0x000e220000000800 */
[----:B----4-:R-:W-:Y:S01]  /*7080*/  FADD.FTZ R4, R12, R4 ;  /* 0x000000040c047221 */ /* 0x010fe20000010000 */
[----:B------:R-:W-:Y:S01]  /*7090*/  FMUL.FTZ R60, R60, R10 ;  /* 0x0000000a3c3c7220 */ /* 0x000fe20000410000 */
[----:B------:R-:W-:Y:S01]  /*70a0*/  FMNMX.FTZ R0, R162, R0, !PT ;  /* 0x00000000a2007209 */ /* 0x000fe20007810000 */
[-C--:B------:R-:W-:Y:S01]  /*70b0*/  FMUL.FTZ R61, R61, R10.reuse ;  /* 0x0000000a3d3d7220 */ /* 0x080fe20000410000 */
[-C--:B------:R-:W-:Y:S01]  /*70c0*/  FMUL.FTZ R64, R64, R10.reuse ;  /* 0x0000000a40407220 */ /* 0x080fe20000410000 */
[----:B------:R-:W-:Y:S01]  /*70d0*/  FMUL.FTZ R65, R65, R10 ;  /* 0x0000000a41417220 */ /* 0x000fe20000410000 */
[----:B------:R-:W-:Y:S01]  /*70e0*/  FMNMX.FTZ R0, R163, R0, !PT ;  /* 0x00000000a3007209 */ /* 0x000fe20007810000 */
[----:B------:R-:W2:Y:S01]  /*70f0*/  MUFU.EX2 R14, R14 ;  /* 0x0000000e000e7308 */ /* 0x000ea20000000800 */
[-C--:B------:R-:W-:Y:S01]  /*7100*/  FMUL.FTZ R68, R68, R10.reuse ;  /* 0x0000000a44447220 */ /* 0x080fe20000410000 */
        /* <DEDUP_REMOVED lines=15> */
[----:B--2---:R-:W-:Y:S01]  /*7200*/  FADD.FTZ R4, R14, R4 ;  /* 0x000000040e047221 */ /* 0x004fe20000010000 */
[----:B------:R-:W-:Y:S01]  /*7210*/  FMUL.FTZ R85, R85, R10 ;  /* 0x0000000a55557220 */ /* 0x000fe20000410000 */
[----:B------:R-:W-:Y:S01]  /*7220*/  FMNMX.FTZ R0, R169, R0, !PT ;  /* 0x00000000a9007209 */ /* 0x000fe20007810000 */
[-C--:B------:R-:W-:Y:S01]  /*7230*/  FMUL.FTZ R88, R88, R10.reuse ;  /* 0x0000000a58587220 */ /* 0x080fe20000410000 */
[-C--:B------:R-:W-:Y:S01]  /*7240*/  FMUL.FTZ R89, R89, R10.reuse ;  /* 0x0000000a59597220 */ /* 0x080fe20000410000 */
[----:B------:R-:W-:Y:S01]  /*7250*/  FMUL.FTZ R92, R92, R10 ;  /* 0x0000000a5c5c7220 */ /* 0x000fe20000410000 */
[----:B------:R-:W-:Y:S01]  /*7260*/  FMNMX.FTZ R0, R9, R0, !PT ;  /* 0x0000000009007209 */ /* 0x000fe20007810000 */
[----:B------:R-:W-:Y:S01]  /*7270*/  MUFU.EX2 R181, R161 ;  /* 0x000000a100b57308 */ /* 0x000fe20000000800 */
[----:B---3--:R-:W-:Y:S01]  /*7280*/  FADD.FTZ R4, R15, R4 ;  /* 0x000000040f047221 */ /* 0x008fe20000010000 */
        /* <DEDUP_REMOVED lines=15> */
[-C--:B------:R-:W-:Y:S01]  /*7380*/  FMUL.FTZ R109, R109, R10.reuse ;  /* 0x0000000a6d6d7220 */ /* 0x080fe20000410000 */
[-C--:B------:R-:W-:Y:S01]  /*7390*/  FMUL.FTZ R112, R112, R10.reuse ;  /* 0x0000000a70707220 */ /* 0x080fe20000410000 */
[-C--:B------:R-:W-:Y:S01]  /*73a0*/  FMUL.FTZ R113, R113, R10.reuse ;  /* 0x0000000a71717220 */ /* 0x080fe20000410000 */
[----:B------:R-:W3:Y:S01]  /*73b0*/  SHFL.BFLY PT, R176, R0, 0x2, 0x1f ;  /* 0x0c401f0000b07f89 */ /* 0x000ee200000e0000 */
[-C--:B------:R-:W-:Y:S01]  /*73c0*/  FMUL.FTZ R116, R116, R10.reuse ;  /* 0x0000000a74747220 */ /* 0x080fe20000410000 */
[-C--:B------:R-:W-:Y:S01]  /*73d0*/  FMUL.FTZ R117, R117, R10.reuse ;  /* 0x0000000a75757220 */ /* 0x080fe20000410000 */
[-C--:B------:R-:W-:Y:S01]  /*73e0*/  FMUL.FTZ R120, R120, R10.reuse ;  /* 0x0000000a78787220 */ /* 0x080fe20000410000 */
[----:B------:R-:W-:Y:S01]  /*73f0*/  MUFU.EX2 R179, R165 ;  /* 0x000000a500b37308 */ /* 0x000fe20000000800 */
[----:B--2---:R-:W-:Y:S01]  /*7400*/  FADD.FTZ R4, R21, R4 ;  /* 0x0000000415047221 */ /* 0x004fe20000010000 */
[-C--:B------:R-:W-:Y:S01]  /*7410*/  FMUL.FTZ R121, R121, R10.reuse ;  /* 0x0000000a79797220 */ /* 0x080fe20000410000 */
        /* <DEDUP_REMOVED lines=15> */
[----:B---3--:R-:W-:-:S05]  /*7510*/  FMNMX.FTZ R0, R0, R176, !PT ;  /* 0x000000b000007209 */ /* 0x008fca0007810000 */
[----:B------:R-:W0:Y:S02]  /*7520*/  SHFL.BFLY PT, R176, R0, 0x1, 0x1f ;  /* 0x0c201f0000b07f89 */ /* 0x000e2400000e0000 */
[----:B0-----:R-:W-:-:S04]  /*7530*/  FMNMX.FTZ R0, R0, R176, !PT ;  /* 0x000000b000007209 */ /* 0x001fc80007810000 */
[C---:B------:R-:W-:Y:S01]  /*7540*/  FSETP.NEU.FTZ.AND P3, PT, R0.reuse, -INF , PT ;  /* 0xff8000000000780b */ /* 0x040fe20003f7d000 */
[----:B------:R-:W-:-:S03]  /*7550*/  FMUL.FTZ R177, R0, UR10 ;  /* 0x0000000a00b17c20 */ /* 0x000fc60008410000 */
[----:B------:R-:W-:Y:S02]  /*7560*/  FSEL R176, R0, RZ, P3 ;  /* 0x000000ff00b07208 */ /* 0x000fe40001800000 */
[----:B------:R-:W-:-:S03]  /*7570*/  FSEL R177, R177, RZ, P3 ;  /* 0x000000ffb1b17208 */ /* 0x000fc60001800000 */
[----:B------:R-:W-:Y:S02]  /*7580*/  FADD.FTZ R176, -R176, R8 ;  /* 0x00000008b0b07221 */ /* 0x000fe40000010100 */
[--C-:B------:R-:W-:Y:S01]  /*7590*/  FFMA.FTZ R154, R154, UR10, -R177.reuse ;  /* 0x0000000a9a9a7c23 */ /* 0x100fe200080108b1 */
[--C-:B------:R-:W-:Y:S01]  /*75a0*/  FFMA.FTZ R155, R155, UR10, -R177.reuse ;  /* 0x0000000a9b9b7c23 */ /* 0x100fe200080108b1 */
[----:B------:R-:W-:Y:S01]  /*75b0*/  FMUL.FTZ R8, R176, UR10 ;  /* 0x0000000ab0087c20 */ /* 0x000fe20008410000 */
[----:B------:R-:W-:Y:S02]  /*75c0*/  IMAD.U32 R176, RZ, RZ, UR23 ;  /* 0x00000017ffb07e24 */ /* 0x000fe4000f8e00ff */
[--C-:B------:R-:W-:Y:S01]  /*75d0*/  FFMA.FTZ R158, R158, UR10, -R177.reuse ;  /* 0x0000000a9e9e7c23 */ /* 0x100fe200080108b1 */
[--C-:B------:R-:W-:Y:S01]  /*75e0*/  FFMA.FTZ R159, R159, UR10, -R177.reuse ;  /* 0x0000000a9f9f7c23 */ /* 0x100fe200080108b1 */
[--C-:B------:R-:W-:Y:S01]  /*75f0*/  FFMA.FTZ R178, R162, UR10, -R177.reuse ;  /* 0x0000000aa2b27c23 */ /* 0x100fe200080108b1 */
[----:B------:R-:W-:Y:S01]  /*7600*/  @!P2 IMAD R176, R176, 0x40, R16 ;  /* 0x00000040b0b0a824 */ /* 0x000fe200078e0210 */
[----:B------:R-:W0:Y:S01]  /*7610*/  MUFU.EX2 R8, R8 ;  /* 0x0000000800087308 */ /* 0x000e220000000800 */
[--C-:B------:R-:W-:Y:S01]  /*7620*/  FFMA.FTZ R163, R163, UR10, -R177.reuse ;  /* 0x0000000aa3a37c23 */ /* 0x100fe200080108b1 */
[--C-:B------:R-:W-:Y:S01]  /*7630*/  FFMA.FTZ R166, R166, UR10, -R177.reuse ;  /* 0x0000000aa6a67c23 */ /* 0x100fe200080108b1 */
[--C-:B------:R-:W-:Y:S01]  /*7640*/  FFMA.FTZ R167, R167, UR10, -R177.reuse ;  /* 0x0000000aa7a77c23 */ /* 0x100fe200080108b1 */
[----:B------:R-:W-:Y:S01]  /*7650*/  @!P2 LEA R176, R176, UR46, 0x2 ;  /* 0x0000002eb0b0ac11 */ /* 0x000fe2000f8e10ff */
[--C-:B------:R-:W-:Y:S01]  /*7660*/  FFMA.FTZ R170, R170, UR10, -R177.reuse ;  /* 0x0000000aaaaa7c23 */ /* 0x100fe200080108b1 */
[--C-:B------:R-:W-:Y:S01]  /*7670*/  FFMA.FTZ R168, R168, UR10, -R177.reuse ;  /* 0x0000000aa8a87c23 */ /* 0x100fe200080108b1 */
[--C-:B------:R-:W-:Y:S01]  /*7680*/  FFMA.FTZ R9, R9, UR10, -R177.reuse ;  /* 0x0000000a09097c23 */ /* 0x100fe200080108b1 */
[----:B------:R-:W-:Y:S01]  /*7690*/  MUFU.EX2 R155, R155 ;  /* 0x0000009b009b7308 */ /* 0x000fe20000000800 */
[----:B------:R-:W-:Y:S01]  /*76a0*/  @!P2 STS [R176+0x28800], R10 ;  /* 0x0288000ab000a388 */ /* 0x000fe20000000800 */
[--C-:B------:R-:W-:Y:S01]  /*76b0*/  FFMA.FTZ R171, R171, UR10, -R177.reuse ;  /* 0x0000000aabab7c23 */ /* 0x100fe200080108b1 */
[--C-:B------:R-:W-:Y:S01]  /*76c0*/  FFMA.FTZ R172, R172, UR10, -R177.reuse ;  /* 0x0000000aacac7c23 */ /* 0x100fe200080108b1 */
[--C-:B------:R-:W-:Y:S01]  /*76d0*/  FFMA.FTZ R174, R174, UR10, -R177.reuse ;  /* 0x0000000aaeae7c23 */ /* 0x100fe200080108b1 */
[----:B------:R-:W-:-:S03]  /*76e0*/  FFMA.FTZ R175, R175, UR10, -R177 ;  /* 0x0000000aafaf7c23 */ /* 0x000fc600080108b1 */
[----:B------:R-:W-:Y:S01]  /*76f0*/  MUFU.EX2 R157, R178 ;  /* 0x000000b2009d7308 */ /* 0x000fe20000000800 */
[----:B0-----:R0:W-:Y:S01]  /*7700*/  @!P2 STS [R176+0x28820], R8 ;  /* 0x02882008b000a388 */ /* 0x0011e20000000800 */
        /* <DEDUP_REMOVED lines=14> */
[----:B0-----:R-:W0:Y:S01]  /*77f0*/  MUFU.EX2 R176, R153 ;  /* 0x0000009900b07308 */ /* 0x001e220000000800 */
[----:B--2---:R-:W-:Y:S01]  /*7800*/  FFMA.FTZ R156, R169, UR10, -R177 ;  /* 0x0000000aa99c7c23 */ /* 0x004fe200080108b1 */
[-C--:B------:R-:W-:Y:S01]  /*7810*/  FMUL.FTZ R51, R51, R8.reuse ;  /* 0x0000000833337220 */ /* 0x080fe20000410000 */
[-C--:B------:R-:W-:Y:S01]  /*7820*/  FMUL.FTZ R54, R54, R8.reuse ;  /* 0x0000000836367220 */ /* 0x080fe20000410000 */
[-C--:B------:R-:W-:Y:S01]  /*7830*/  FMUL.FTZ R55, R55, R8.reuse ;  /* 0x0000000837377220 */ /* 0x080fe20000410000 */
[-C--:B------:R-:W-:Y:S01]  /*7840*/  FMUL.FTZ R58, R58, R8.reuse ;  /* 0x000000083a3a7220 */ /* 0x080fe20000410000 */
[-C--:B------:R-:W-:Y:S01]  /*7850*/  FMUL.FTZ R59, R59, R8.reuse ;  /* 0x000000083b3b7220 */ /* 0x080fe20000410000 */
[-C--:B------:R-:W-:Y:S01]  /*7860*/  FMUL.FTZ R62, R62, R8.reuse ;  /* 0x000000083e3e7220 */ /* 0x080fe20000410000 */
[----:B------:R2:W3:Y:S01]  /*7870*/  MUFU.EX2 R153, R154 ;  /* 0x0000009a00997308 */ /* 0x0004e20000000800 */
[-C--:B------:R-:W-:Y:S01]  /*7880*/  FMUL.FTZ R63, R63, R8.reuse ;  /* 0x000000083f3f7220 */ /* 0x080fe20000410000 */
[-C--:B------:R-:W-:Y:S01]  /*7890*/  FMUL.FTZ R66, R66, R8.reuse ;  /* 0x0000000842427220 */ /* 0x080fe20000410000 */
[-C--:B------:R-:W-:Y:S01]  /*78a0*/  FMUL.FTZ R67, R67, R8.reuse ;  /* 0x0000000843437220 */ /* 0x080fe20000410000 */
[-C--:B------:R-:W-:Y:S01]  /*78b0*/  FMUL.FTZ R70, R70, R8.reuse ;  /* 0x0000000846467220 */ /* 0x080fe20000410000 */
[-C--:B------:R-:W-:Y:S01]  /*78c0*/  FMUL.FTZ R71, R71, R8.reuse ;  /* 0x0000000847477220 */ /* 0x080fe20000410000 */
[-C--:B------:R-:W-:Y:S01]  /*78d0*/  FMUL.FTZ R74, R74, R8.reuse ;  /* 0x000000084a4a7220 */ /* 0x080fe20000410000 */
[----:B------:R-:W-:Y:S01]  /*78e0*/  FMUL.FTZ R75, R75, R8 ;  /* 0x000000084b4b7220 */ /* 0x000fe20000410000 */
[----:B------:R-:W4:Y:S01]  /*78f0*/  MUFU.EX2 R177, R160 ;  /* 0x000000a000b17308 */ /* 0x000f220000000800 */
[----:B0-----:R-:W-:Y:S01]  /*7900*/  FADD.FTZ R4, R176, R4 ;  /* 0x00000004b0047221 */ /* 0x001fe20000010000 */
[----:B--2---:R-:W-:Y:S01]  /*7910*/  F2FP.BF16.F32.PACK_AB R154, R13, R12 ;  /* 0x0000000c0d9a723e */ /* 0x004fe200000010ff */
[-C--:B------:R-:W-:Y:S01]  /*7920*/  FMUL.FTZ R78, R78, R8.reuse ;  /* 0x000000084e4e7220 */ /* 0x080fe20000410000 */
[----:B------:R-:W-:Y:S01]  /*7930*/  FMUL.FTZ R79, R79, R8 ;  /* 0x000000084f4f7220 */ /* 0x000fe20000410000 */
[----:B------:R-:W-:Y:S01]  /*7940*/  FADD.FTZ R4, R162, R4 ;  /* 0x00000004a2047221 */ /* 0x000fe20000010000 */
[----:B------:R-:W-:Y:S01]  /*7950*/  F2FP.BF16.F32.PACK_AB R162, R180, R162 ;  /* 0x000000a2b4a2723e */ /* 0x000fe200000010ff */
[-C--:B------:R-:W-:Y:S01]  /*7960*/  FMUL.FTZ R82, R82, R8.reuse ;  /* 0x0000000852527220 */ /* 0x080fe20000410000 */
[----:B------:R-:W-:Y:S01]  /*7970*/  MUFU.EX2 R160, R163 ;  /* 0x000000a300a07308 */ /* 0x000fe20000000800 */
[----:B---3--:R-:W-:Y:S01]  /*7980*/  FFMA.FTZ R5, R8, R5, R153 ;  /* 0x0000000508057223 */ /* 0x008fe20000010099 */
[----:B------:R-:W-:Y:S01]  /*7990*/  F2FP.BF16.F32.PACK_AB R153, R155, R153 ;  /* 0x000000999b99723e */ /* 0x000fe200000010ff */
[----:B------:R-:W-:Y:S01]  /*79a0*/  FADD.FTZ R4, R180, R4 ;  /* 0x00000004b4047221 */ /* 0x000fe20000010000 */
[-C--:B------:R-:W-:Y:S01]  /*79b0*/  FMUL.FTZ R83, R83, R8.reuse ;  /* 0x0000000853537220 */ /* 0x080fe20000410000 */
[----:B------:R-:W-:Y:S01]  /*79c0*/  FADD.FTZ R5, R155, R5 ;  /* 0x000000059b057221 */ /* 0x000fe20000010000 */
[-C--:B------:R-:W-:Y:S01]  /*79d0*/  FMUL.FTZ R86, R86, R8.reuse ;  /* 0x0000000856567220 */ /* 0x080fe20000410000 */
[-C--:B------:R-:W-:Y:S01]  /*79e0*/  FMUL.FTZ R87, R87, R8.reuse ;  /* 0x0000000857577220 */ /* 0x080fe20000410000 */
[----:B------:R-:W0:Y:S01]  /*79f0*/  MUFU.EX2 R155, R158 ;  /* 0x0000009e009b7308 */ /* 0x000e220000000800 */
[----:B----4-:R-:W-:Y:S01]  /*7a00*/  FADD.FTZ R4, R177, R4 ;  /* 0x00000004b1047221 */ /* 0x010fe20000010000 */
[-C--:B------:R-:W-:Y:S01]  /*7a10*/  FMUL.FTZ R90, R90, R8.reuse ;  /* 0x000000085a5a7220 */ /* 0x080fe20000410000 */
[-C--:B------:R-:W-:Y:S01]  /*7a20*/  FMUL.FTZ R91, R91, R8.reuse ;  /* 0x000000085b5b7220 */ /* 0x080fe20000410000 */
[-C--:B------:R-:W-:Y:S01]  /*7a30*/  FMUL.FTZ R94, R94, R8.reuse ;  /* 0x000000085e5e7220 */ /* 0x080fe20000410000 */
[----:B------:R-:W-:Y:S01]  /*7a40*/  FADD.FTZ R4, R181, R4 ;  /* 0x00000004b5047221 */ /* 0x000fe20000010000 */
        /* <DEDUP_REMOVED lines=21> */
[----:B------:R-:W-:Y:S01]  /*7ba0*/  BAR.SYNC.DEFER_BLOCKING 0xf, 0x100 ;  /* 0x03c4000000007b1d */ /* 0x000fe20000010000 */
[----:B------:R-:W-:Y:S01]  /*7bb0*/  F2FP.BF16.F32.PACK_AB R158, R21, R20 ;  /* 0x00000014159e723e */ /* 0x000fe200000010ff */
[----:B------:R-:W-:Y:S01]  /*7bc0*/  FADD.FTZ R5, R157, R5 ;  /* 0x000000059d057221 */ /* 0x000fe20000010000 */
[----:B------:R-:W-:Y:S01]  /*7bd0*/  F2FP.BF16.F32.PACK_AB R157, R160, R157 ;  /* 0x0000009da09d723e */ /* 0x000fe200000010ff */
[-C--:B------:R-:W-:Y:S01]  /*7be0*/  FMUL.FTZ R126, R126, R8.reuse ;  /* 0x000000087e7e7220 */ /* 0x080fe20000410000 */
[-C--:B------:R-:W-:Y:S01]  /*7bf0*/  FMUL.FTZ R127, R127, R8.reuse ;  /* 0x000000087f7f7220 */ /* 0x080fe20000410000 */
[----:B------:R-:W2:Y:S01]  /*7c00*/  MUFU.EX2 R161, R170 ;  /* 0x000000aa00a17308 */ /* 0x000ea20000000800 */
[----:B------:R-:W-:Y:S01]  /*7c10*/  FADD.FTZ R5, R160, R5 ;  /* 0x00000005a0057221 */ /* 0x000fe20000010000 */
[----:B------:R-:W-:Y:S01]  /*7c20*/  F2FP.BF16.F32.PACK_AB R160, R176, R173 ;  /* 0x000000adb0a0723e */ /* 0x000fe200000010ff */
[-C--:B------:R-:W-:Y:S01]  /*7c30*/  FMUL.FTZ R130, R130, R8.reuse ;  /* 0x0000000882827220 */ /* 0x080fe20000410000 */
[-C--:B------:R-:W-:Y:S01]  /*7c40*/  FMUL.FTZ R131, R131, R8.reuse ;  /* 0x0000000883837220 */ /* 0x080fe20000410000 */
[----:B---3--:R-:W-:Y:S01]  /*7c50*/  FADD.FTZ R5, R159, R5 ;  /* 0x000000059f057221 */ /* 0x008fe20000010000 */
        /* <DEDUP_REMOVED lines=10> */
[----:B------:R0:W4:Y:S01]  /*7d00*/  MUFU.EX2 R163, R156 ;  /* 0x0000009c00a37308 */ /* 0x0001220000000800 */
[----:B--2---:R-:W-:Y:S01]  /*7d10*/  FADD.FTZ R5, R161, R5 ;  /* 0x00000005a1057221 */ /* 0x004fe20000010000 */
[----:B------:R2:W-:Y:S01]  /*7d20*/  STSM.16.M88.4 [R19+0x26800], R152 ;  /* 0x0268009813007844 */ /* 0x0005e20000000200 */
[-C--:B------:R-:W-:Y:S01]  /*7d30*/  FMUL.FTZ R147, R147, R8.reuse ;  /* 0x0000000893937220 */ /* 0x080fe20000410000 */
[-C--:B------:R-:W-:Y:S01]  /*7d40*/  FMUL.FTZ R150, R150, R8.reuse ;  /* 0x0000000896967220 */ /* 0x080fe20000410000 */
[----:B------:R-:W-:-:S03]  /*7d50*/  FMUL.FTZ R151, R151, R8 ;  /* 0x0000000897977220 */ /* 0x000fc60000410000 */
[----:B------:R-:W5:Y:S01]  /*7d60*/  MUFU.EX2 R9, R9 ;  /* 0x0000000900097308 */ /* 0x000f620000000800 */
[C---:B---3--:R-:W-:Y:S01]  /*7d70*/  FADD.FTZ R5, R168.reuse, R5 ;  /* 0x00000005a8057221 */ /* 0x048fe20000010000 */
[----:B0-----:R-:W-:Y:S02]  /*7d80*/  F2FP.BF16.F32.PACK_AB R156, R15, R14 ;  /* 0x0000000e0f9c723e */ /* 0x001fe400000010ff */
[----:B------:R-:W-:-:S03]  /*7d90*/  F2FP.BF16.F32.PACK_AB R161, R168, R161 ;  /* 0x000000a1a8a1723e */ /* 0x000fc600000010ff */
[----:B------:R2:W-:Y:S01]  /*7da0*/  STSM.16.M88.4 [R184], R156 ;  /* 0x0000009cb8007844 */ /* 0x0005e20000000200 */
[----:B------:R-:W0:Y:S01]  /*7db0*/  MUFU.EX2 R165, R171 ;  /* 0x000000ab00a57308 */ /* 0x000e220000000800 */
[----:B----4-:R-:W-:-:S07]  /*7dc0*/  FADD.FTZ R5, R163, R5 ;  /* 0x00000005a3057221 */ /* 0x010fce0000010000 */
[----:B------:R-:W3:Y:S01]  /*7dd0*/  MUFU.EX2 R172, R172 ;  /* 0x000000ac00ac7308 */ /* 0x000ee20000000800 */
[C---:B-----5:R-:W-:Y:S01]  /*7de0*/  FADD.FTZ R5, R9.reuse, R5 ;  /* 0x0000000509057221 */ /* 0x060fe20000010000 */
[----:B------:R-:W-:-:S05]  /*7df0*/  F2FP.BF16.F32.PACK_AB R163, R9, R163 ;  /* 0x000000a309a3723e */ /* 0x000fca00000010ff */
[----:B------:R2:W-:Y:S01]  /*7e00*/  STSM.16.M88.4 [R22], R160 ;  /* 0x000000a016007844 */ /* 0x0005e20000000200 */
[----:B------:R-:W4:Y:S01]  /*7e10*/  MUFU.EX2 R167, R174 ;  /* 0x000000ae00a77308 */ /* 0x000f220000000800 */
[----:B0-----:R-:W-:-:S07]  /*7e20*/  FADD.FTZ R5, R165, R5 ;  /* 0x00000005a5057221 */ /* 0x001fce0000010000 */
[----:B------:R0:W5:Y:S01]  /*7e30*/  MUFU.EX2 R169, R164 ;  /* 0x000000a400a97308 */ /* 0x0001620000000800 */
[C---:B---3--:R-:W-:Y:S01]  /*7e40*/  FADD.FTZ R5, R172.reuse, R5 ;  /* 0x00000005ac057221 */ /* 0x048fe20000010000 */
[----:B------:R-:W-:-:S06]  /*7e50*/  F2FP.BF16.F32.PACK_AB R165, R172, R165 ;  /* 0x000000a5aca5723e */ /* 0x000fcc00000010ff */
[----:B------:R-:W3:Y:S01]  /*7e60*/  MUFU.EX2 R175, R175 ;  /* 0x000000af00af7308 */ /* 0x000ee20000000800 */
[----:B----4-:R-:W-:Y:S01]  /*7e70*/  FADD.FTZ R5, R167, R5 ;  /* 0x00000005a7057221 */ /* 0x010fe20000010000 */
[----:B0-----:R-:W-:Y:S02]  /*7e80*/  F2FP.BF16.F32.PACK_AB R164, R181, R177 ;  /* 0x000000b1b5a4723e */ /* 0x001fe400000010ff */
[----:B-----5:R-:W-:Y:S01]  /*7e90*/  F2FP.BF16.F32.PACK_AB R166, R179, R169 ;  /* 0x000000a9b3a6723e */ /* 0x020fe200000010ff */
[----:B------:R-:W-:-:S04]  /*7ea0*/  FADD.FTZ R4, R169, R4 ;  /* 0x00000004a9047221 */ /* 0x000fc80000010000 */
[----:B------:R-:W-:Y:S01]  /*7eb0*/  FADD.FTZ R4, R179, R4 ;  /* 0x00000004b3047221 */ /* 0x000fe20000010000 */
[C---:B---3--:R-:W-:Y:S01]  /*7ec0*/  F2FP.BF16.F32.PACK_AB R167, R175.reuse, R167 ;  /* 0x000000a7afa7723e */ /* 0x048fe200000010ff */
[----:B------:R-:W-:-:S04]  /*7ed0*/  FADD.FTZ R5, R175, R5 ;  /* 0x00000005af057221 */ /* 0x000fc80000010000 */
[----:B------:R2:W-:Y:S01]  /*7ee0*/  STSM.16.M88.4 [R23], R164 ;  /* 0x000000a417007844 */ /* 0x0005e20000000200 */
[----:B------:R-:W-:Y:S05]  /*7ef0*/  @!P0 BRA `(.L_x_7603) ;  /* 0x0000000000048947 */ /* 0x000fea0003800000 */
[----:B------:R-:W-:Y:S01]  /*7f00*/  BPT.TRAP 0x1 ;  /* 0x000000040000795c */ /* 0x000fe20000300000 */
.L_x_7603:
[----:B------:R0:W3:Y:S01]  /*7f10*/  SYNCS.PHASECHK.TRANS64.TRYWAIT P2, [UR25+0x28c50], R7 ;  /* 0x028c5007ff0075a7 */ /* 0x0000e20008040159 */
[----:B------:R-:W-:Y:S05]  /*7f20*/  @!P0 BRA `(.L_x_7604) ;  /* 0x0000000000048947 */ /* 0x000fea0003800000 */
[----:B------:R-:W-:Y:S01]  /*7f30*/  BPT.TRAP 0x1 ;  /* 0x000000040000795c */ /* 0x000fe20000300000 */
.L_x_7604:
[----:B---3--:R-:W-:Y:S05]  /*7f40*/  @P2 BRA `(.L_x_7605) ;  /* 0x0000000000082947 */ /* 0x008fea0003800000 */
[----:B------:R-:W3:Y:S02]  /*7f50*/  SYNCS.PHASECHK.TRANS64.TRYWAIT P2, [UR25+0x28c50], R7 ;  /* 0x028c5007ff0075a7 */ /* 0x000ee40008040159 */
[----:B---3--:R-:W-:Y:S05]  /*7f60*/  @!P2 BRA `(.L_x_7606) ;  /* 0x000000f00074a947 */ /* 0x008fea0003800000 */
.L_x_7605:
[----:B------:R-:W-:Y:S01]  /*7f70*/  ULEA UR11, UR37, UR50, 0xc ;  /* 0x00000032250b7291 */ /* 0x000fe2000f8e603f */
[----:B------:R-:W-:Y:S01]  /*7f80*/  WARPGROUP.ARRIVE ;  /* 0x00000000000079c5 */ /* 0x000fe20000000000 */
[----:B------:R-:W-:Y:S01]  /*7f90*/  UMOV UR7, 0x40000040 ;  /* 0x4000004000077882 */ /* 0x000fe20000000000 */
[----:B------:R-:W-:Y:S01]  /*7fa0*/  UISETP.GT.AND UP1, UPT, UR21, UR20, UPT ;  /* 0x000000141500728c */ /* 0x000fe2000bf24270 */
[----:B---3--:R-:W-:Y:S01]  /*7fb0*/  @!P1 VIADD R11, R11, 0x28c60 ;  /* 0x00028c600b0b9836 */ /* 0x008fe20000000000 */
        /* <DEDUP_REMOVED lines=36> */
[----:B------:R-:W-:Y:S05]  /*8200*/  @P2 BRA `(.L_x_7607) ;  /* 0xffffffdc00602947 */ /* 0x000fea000383ffff */
.L_x_7598:
        /* <DEDUP_REMOVED lines=8> */
.L_x_7617:
[----:B------:R-:W-:-:S04]  /*8290*/  UIADD3 UR37, UR22, 0x1, URZ ;  /* 0x0000000116257890 */ /* 0x000fc8000fffe03f */
[----:B------:R-:W-:-:S04]  /*82a0*/  UISETP.NE.AND UP0, UPT, UR37, 0x2, UPT ;  /* 0x000000022500788c */ /* 0x000fc8000bf05270 */
[----:B------:R-:W-:Y:S02]  /*82b0*/  USEL UR6, URZ, 0x1, UP0 ;  /* 0x000000013f067887 */ /* 0x000fe40008000000 */
[----:B------:R-:W-:Y:S02]  /*82c0*/  USEL UR37, UR37, URZ, UP0 ;  /* 0x0000003f25257287 */ /* 0x000fe40008000000 */
[----:B------:R-:W-:Y:S01]  /*82d0*/  ULOP3.LUT UR38, UR38, UR6, URZ, 0x3c, !UPT ;  /* 0x0000000626267292 */ /* 0x000fe2000f8e3c3f */
[----:B------:R-:W-:Y:S11]  /*82e0*/  @!P0 BRA `(.L_x_7609) ;  /* 0x0000000000048947 */ /* 0x000ff60003800000 */
[----:B------:R-:W-:Y:S01]  /*82f0*/  BPT.TRAP 0x1 ;  /* 0x000000040000795c */ /* 0x000fe20000300000 */
.L_x_7609:
[----:B------:R-:W-:Y:S01]  /*8300*/  ULEA UR24, UR37, UR46, 0x3 ;  /* 0x0000002e25187291 */ /* 0x000fe2000f8e183f */
[----:B01----:R-:W-:-:S05]  /*8310*/  IMAD.U32 R7, RZ, RZ, UR38 ;  /* 0x00000026ff077e24 */ /* 0x003fca000f8e00ff */
[----:B------:R-:W-:-:S04]  /*8320*/  SHF.L.U32 R7, R7, 0x1f, RZ ;  /* 0x0000001f07077819 */ /* 0x000fc800000006ff */
[----:B------:R0:W1:Y:S01]  /*8330*/  SYNCS.PHASECHK.TRANS64.TRYWAIT P2, [UR24+0x28c30], R7 ;  /* 0x028c3007ff0075a7 */ /* 0x0000620008040158 */
[----:B------:R-:W-:Y:S05]  /*8340*/  @!P0 BRA `(.L_x_7610) ;  /* 0x0000000000048947 */ /* 0x000fea0003800000 */
[----:B------:R-:W-:Y:S01]  /*8350*/  BPT.TRAP 0x1 ;  /* 0x000000040000795c */ /* 0x000fe20000300000 */
.L_x_7610:
[----:B-1----:R-:W-:Y:S05]  /*8360*/  @P2 BRA `(.L_x_7611) ;  /* 0x0000000000082947 */ /* 0x002fea0003800000 */
[----:B------:R-:W1:Y:S02]  /*8370*/  SYNCS.PHASECHK.TRANS64.TRYWAIT P2, [UR24+0x28c30], R7 ;  /* 0x028c3007ff0075a7 */ /* 0x000e640008040158 */
[----:B-1----:R-:W-:Y:S05]  /*8380*/  @!P2 BRA `(.L_x_7612) ;  /* 0x000000ec0080a947 */ /* 0x002fea0003800000 */
.L_x_7611:
[----:B------:R-:W-:Y:S01]  /*8390*/  R2UR UR18, R3 ;  /* 0x00000000031272ca */ /* 0x000fe200000e0000 */
[----:B--2---:R-:W-:Y:S01]  /*83a0*/  WARPGROUP.ARRIVE ;  /* 0x00000000000079c5 */ /* 0x004fe20000000000 */
        /* <DEDUP_REMOVED lines=21> */
[----:B-1----:R-:W-:Y:S01]  /*8500*/  FMUL.FTZ R0, R152, UR23 ;  /* 0x0000001798007c20 */ /* 0x002fe20008410000 */
[----:B------:R-:W-:Y:S01]  /*8510*/  FMUL.FTZ R10, R153, UR23 ;  /* 0x00000017990a7c20 */ /* 0x000fe20008410000 */
[----:B---3--:R-:W-:Y:S01]  /*8520*/  FMUL.FTZ R11, R156, UR23 ;  /* 0x000000179c0b7c20 */ /* 0x008fe20008410000 */
        /* <DEDUP_REMOVED lines=365> */
.L_x_7613:
[----:B------:R1:W2:Y:S01]  /*9c00*/  SYNCS.PHASECHK.TRANS64.TRYWAIT P2, [UR24+0x28c50], R7 ;  /* 0x028c5007ff0075a7 */ /* 0x0002a20008040158 */
[----:B------:R-:W-:Y:S05]  /*9c10*/  @!P0 BRA `(.L_x_7614) ;  /* 0x0000000000048947 */ /* 0x000fea0003800000 */
[----:B------:R-:W-:Y:S01]  /*9c20*/  BPT.TRAP 0x1 ;  /* 0x000000040000795c */ /* 0x000fe20000300000 */
.L_x_7614:
[----:B--2---:R-:W-:Y:S05]  /*9c30*/  @P2 BRA `(.L_x_7615) ;  /* 0x0000000000082947 */ /* 0x004fea0003800000 */
[----:B------:R-:W2:Y:S02]  /*9c40*/  SYNCS.PHASECHK.TRANS64.TRYWAIT P2, [UR24+0x28c50], R7 ;  /* 0x028c5007ff0075a7 */ /* 0x000ea40008040158 */
[----:B--2---:R-:W-:Y:S05]  /*9c50*/  @!P2 BRA `(.L_x_7616) ;  /* 0x000000d40064a947 */ /* 0x004fea0003800000 */
.L_x_7615:
        /* <DEDUP_REMOVED lines=42> */
.L_x_7608:
[----:B------:R-:W4:Y:S01]  /*9f00*/  SHFL.BFLY PT, R3, R4, 0x2, 0x1f ;  /* 0x0c401f0004037f89 */ /* 0x000f2200000e0000 */
[----:B------:R-:W-:Y:S08]  /*9f10*/  BAR.ARV 0x8, 0x100 ;  /* 0x0204000000007b1d */ /* 0x000ff00000002000 */
[----:B------:R-:W-:Y:S01]  /*9f20*/  BAR.SYNC.DEFER_BLOCKING 0xf, 0x100 ;  /* 0x03c4000000007b1d */ /* 0x000fe20000010000 */
[----:B------:R-:W-:Y:S01]  /*9f30*/  ISETP.NE.AND P2, PT, R17, RZ, PT ;  /* 0x000000ff1100720c */ /* 0x000fe20003f45270 */
[----:B------:R-:W-:Y:S01]  /*9f40*/  IMAD.MOV.U32 R13, RZ, RZ, -0x800000 ;  /* 0xff800000ff0d7424 */ /* 0x000fe200078e00ff */
[----:B------:R-:W-:Y:S01]  /*9f50*/  UIADD3 UR47, UR47, 0x1, URZ ;  /* 0x000000012f2f7890 */ /* 0x000fe2000fffe03f */
[----:B------:R-:W-:-:S02]  /*9f60*/  IMAD.MOV.U32 R12, RZ, RZ, -0x800000 ;  /* 0xff800000ff0c7424 */ /* 0x000fc400078e00ff */
[----:B------:R-:W5:Y:S01]  /*9f70*/  SHFL.BFLY PT, R10, R5, 0x2, 0x1f ;  /* 0x0c401f00050a7f89 */ /* 0x000f6200000e0000 */
[----:B----4-:R-:W-:Y:S01]  /*9f80*/  FADD.FTZ R3, R3, R4 ;  /* 0x0000000403037221 */ /* 0x010fe20000010000 */
[----:B------:R-:W-:-:S04]  /*9f90*/  IMAD.MOV.U32 R4, RZ, RZ, RZ ;  /* 0x000000ffff047224 */ /* 0x000fc800078e00ff */
[----:B------:R-:W4:Y:S01]  /*9fa0*/  SHFL.BFLY PT, R8, R3, 0x1, 0x1f ;  /* 0x0c201f0003087f89 */ /* 0x000f2200000e0000 */
[----:B-----5:R-:W-:Y:S01]  /*9fb0*/  FADD.FTZ R10, R10, R5 ;  /* 0x000000050a0a7221 */ /* 0x020fe20000010000 */
[----:B------:R-:W-:-:S04]  /*9fc0*/  IMAD.U32 R5, RZ, RZ, UR10 ;  /* 0x0000000aff057e24 */ /* 0x000fc8000f8e00ff */
[----:B01----:R-:W0:Y:S01]  /*9fd0*/  SHFL.BFLY PT, R7, R10, 0x1, 0x1f ;  /* 0x0c201f000a077f89 */ /* 0x003e2200000e0000 */
[----:B----4-:R-:W-:Y:S01]  /*9fe0*/  FADD.FTZ R9, R3, R8 ;  /* 0x0000000803097221 */ /* 0x010fe20000010000 */
        /* <DEDUP_REMOVED lines=82> */
[----:B----4-:R-:W-:Y:S01]  /*a510*/  IMAD.U32 R4, RZ, RZ, UR10 ;  /* 0x0000000aff047e24 */ /* 0x010fe2000f8e00ff */
        /* <DEDUP_REMOVED lines=72> */
.L_x_7578:
        /* <DEDUP_REMOVED lines=12> */
[----:B------:R-:W4:Y:S01]  /*aa60*/  LDL R0, [R1+0x54] ;  /* 0x0000540001007983 */ /* 0x000f220000100800 */
        /* <DEDUP_REMOVED lines=8> */
[----:B---3--:R-:W-:Y:S01]  /*aaf0*/  F2FP.BF16.F32.PACK_AB R11, R39, R38 ;  /* 0x00000026270b723e */ /* 0x008fe200000010ff */
[----:B------:R-:W-:Y:S01]  /*ab00*/  UMOV UR10, UR46 ;  /* 0x0000002e000a7c82 */ /* 0x000fe20008000000 */
[----:B0-----:R-:W-:Y:S01]  /*ab10*/  UMOV UR11, UR4 ;  /* 0x00000004000b7c82 */ /* 0x001fe20008000000 */
[----:B------:R-:W-:Y:S01]  /*ab20*/  ULDC UR4, c[0x0][0xad4] ;  /* 0x0002b50000047ab9 */ /* 0x000fe20000000800 */
[----:B------:R-:W-:-:S02]  /*ab30*/  IMAD.U32 R14, RZ, RZ, UR10 ;  /* 0x0000000aff0e7e24 */ /* 0x000fc4000f8e00ff */
[----:B------:R-:W-:Y:S01]  /*ab40*/  IMAD.U32 R15, RZ, RZ, UR11 ;  /* 0x0000000bff0f7e24 */ /* 0x000fe2000f8e00ff */
[----:B------:R-:W-:Y:S02]  /*ab50*/  ULDC.64 UR10, c[0x0][0xc08] ;  /* 0x00030200000a7ab9 */ /* 0x000fe40000000a00 */
[----:B------:R-:W-:-:S04]  /*ab60*/  UISETP.NE.U32.AND UP0, UPT, UR10, URZ, UPT ;  /* 0x0000003f0a00728c */ /* 0x000fc8000bf05070 */
[----:B------:R-:W-:Y:S01]  /*ab70*/  UISETP.NE.AND.EX UP0, UPT, UR11, URZ, UPT, UP0 ;  /* 0x0000003f0b00728c */ /* 0x000fe2000bf05300 */
[----:B------:R-:W-:Y:S05]  /*ab80*/  BAR.SYNC.DEFER_BLOCKING 0x1, 0x100 ;  /* 0x0044000000007b1d */ /* 0x000fea0000010000 */
[----:B------:R-:W-:-:S05]  /*ab90*/  PLOP3.LUT P1, PT, PT, PT, UP0, 0x80, 0x0 ;  /* 0x000000000000781c */ /* 0x000fca0003f2f008 */
[----:B------:R-:W-:-:S04]  /*aba0*/  @UP0 ULEA UR10, UP1, UR45, UR10, 0x2 ;  /* 0x0000000a2d0a0291 */ /* 0x000fc8000f82103f */
[----:B------:R-:W-:Y:S01]  /*abb0*/  @UP0 ULEA.HI.X UR11, UR45, UR11, UR44, 0x2, UP1 ;  /* 0x0000000b2d0b0291 */ /* 0x000fe200088f142c */
[----:B----4-:R-:W-:-:S03]  /*abc0*/  IMAD.WIDE R20, R0, 0x2, R14 ;  /* 0x0000000200147825 */ /* 0x010fc600078e020e */
        /* <DEDUP_REMOVED lines=172> */
[----:B0-----:R-:W-:Y:S02]  /*b690*/  IMAD.U32 R4, RZ, RZ, UR10 ;  /* 0x0000000aff047e24 */ /* 0x001fe4000f8e00ff */
[----:B------:R-:W-:Y:S01]  /*b6a0*/  IMAD.U32 R5, RZ, RZ, UR11 ;  /* 0x0000000bff057e24 */ /* 0x000fe2000f8e00ff */
[----:B------:R-:W-:Y:S06]  /*b6b0*/  BAR.SYNC.DEFER_BLOCKING 0x1, 0x100 ;  /* 0x0044000000007b1d */ /* 0x000fec0000010000 */
[----:B------:R0:W3:Y:S02]  /*b6c0*/  @P1 LDG.E R3, desc[UR40][R4.64] ;  /* 0x0000002804031981 */ /* 0x0000e4000c1e1900 */
[----:B0-----:R-:W-:-:S02]  /*b6d0*/  IMAD.U32 R4, RZ, RZ, UR12 ;  /* 0x0000000cff047e24 */ /* 0x001fc4000f8e00ff */
[----:B------:R-:W-:-:S05]  /*b6e0*/  IMAD.U32 R5, RZ, RZ, UR13 ;  /* 0x0000000dff057e24 */ /* 0x000fca000f8e00ff */
[----:B------:R0:W5:Y:S01]  /*b6f0*/  @P0 LDG.E R0, desc[UR40][R4.64] ;  /* 0x0000002804000981 */ /* 0x000162000c1e1900 */
[----:B------:R-:W-:Y:S01]  /*b700*/  UISETP.NE.AND UP0, UPT, UR9, URZ, UPT ;  /* 0x0000003f0900728c */ /* 0x000fe2000bf05270 */
[----:B------:R-:W-:Y:S01]  /*b710*/  ULDC UR8, c[0x0][0xa88] ;  /* 0x0002a20000087ab9 */ /* 0x000fe20000000800 */
[----:B------:R-:W-:Y:S02]  /*b720*/  ULOP3.LUT UR43, UR43, 0xff, URZ, 0xc0, !UPT ;  /* 0x000000ff2b2b7892 */ /* 0x000fe4000f8ec03f */
[----:B------:R-:W-:Y:S01]  /*b730*/  USEL UR10, UR9, UR4, UP0 ;  /* 0x00000004090a7287 */ /* 0x000fe20008000000 */
[----:B---3--:R-:W-:Y:S01]  /*b740*/  @P1 R2UR UR8, R3 ;  /* 0x00000000030812ca */ /* 0x008fe200000e0000 */
[----:B0-----:R-:W-:-:S14]  /*b750*/  @P1 BRA `(.L_x_7620) ;  /* 0x0000000000281947 */ /* 0x001fdc0003800000 */
        /* <DEDUP_REMOVED lines=10> */
.L_x_7620:
        /* <DEDUP_REMOVED lines=16> */
[----:B------:R-:W-:Y:S02]  /*b900*/  UISETP.NE.U32.AND UP0, UPT, UR14, URZ, UPT ;  /* 0x0000003f0e00728c */ /* 0x000fe4000bf05070 */
[----:B------:R-:W-:Y:S01]  /*b910*/  USEL UR18, UR18, 0x978, UP1 ;  /* 0x0000097812127887 */ /* 0x000fe20008800000 */
[----:B------:R-:W-:Y:S01]  /*b920*/  IMAD.MOV.U32 R3, RZ, RZ, R9 ;  /* 0x000000ffff037224 */ /* 0x000fe200078e0009 */
[----:B------:R-:W-:Y:S02]  /*b930*/  UISETP.NE.AND.EX UP0, UPT, UR15, URZ, UPT, UP0 ;  /* 0x0000003f0f00728c */ /* 0x000fe4000bf05300 */
[----:B------:R-:W-:-:S02]  /*b940*/  USEL UR16, UR43, URZ, UP1 ;  /* 0x0000003f2b107287 */ /* 0x000fc40008800000 */
[----:B------:R-:W-:Y:S02]  /*b950*/  USEL UR45, UR45, URZ, !UP0 ;  /* 0x0000003f2d2d7287 */ /* 0x000fe4000c000000 */
[----:B------:R-:W-:-:S04]  /*b960*/  USEL UR44, UR44, URZ, !UP0 ;  /* 0x0000003f2c2c7287 */ /* 0x000fc8000c000000 */
[----:B------:R-:W-:Y:S01]  /*b970*/  ULDC.64 UR14, c[0x0][UR18+0x228] ;  /* 0x00008a00120e7abb */ /* 0x000fe20008000a00 */
[----:B------:R-:W-:Y:S01]  /*b980*/  ULDC.64 UR12, c[0x0][UR18+0x220] ;  /* 0x00008800120c7abb */ /* 0x000fe20008000a00 */
[----:B------:R-:W-:Y:S02]  /*b990*/  UIMAD.WIDE.U32 UR20, UR14, UR16, URZ ;  /* 0x000000100e1472a5 */ /* 0x000fe4000f8e003f */
[----:B------:R-:W-:Y:S01]  /*b9a0*/  UIMAD UR19, UR15, UR16, URZ ;  /* 0x000000100f1372a4 */ /* 0x000fe2000f8e023f */
[----:B0-----:R-:W-:Y:S01]  /*b9b0*/  ISETP.NE.AND P0, PT, R0, 0x1, PT ;  /* 0x000000010000780c */ /* 0x001fe20003f05270 */
[----:B------:R-:W-:Y:S01]  /*b9c0*/  UIMAD.WIDE.U32 UR14, UR12, UR45, URZ ;  /* 0x0000002d0c0e72a5 */ /* 0x000fe2000f8e003f */
[----:B------:R-:W-:Y:S01]  /*b9d0*/  ULDC.64 UR10, c[0x0][UR18+0x218] ;  /* 0x00008600120a7abb */ /* 0x000fe20008000a00 */
[----:B------:R-:W-:Y:S02]  /*b9e0*/  UIMAD UR45, UR13, UR45, URZ ;  /* 0x0000002d0d2d72a4 */ /* 0x000fe4000f8e023f */
[----:B------:R-:W-:-:S02]  /*b9f0*/  UIMAD.WIDE.U32 UR16, UR10, UR42, URZ ;  /* 0x0000002a0a1072a5 */ /* 0x000fc4000f8e003f */
[----:B------:R-:W-:Y:S02]  /*ba00*/  UIMAD UR10, UR11, UR42, URZ ;  /* 0x0000002a0b0a72a4 */ /* 0x000fe4000f8e023f */
[----:B------:R-:W-:Y:S02]  /*ba10*/  UIMAD UR44, UR12, UR44, UR45 ;  /* 0x0000002c0c2c72a4 */ /* 0x000fe4000f8e022d */
[----:B------:R-:W-:Y:S02]  /*ba20*/  UIADD3 UR19, UR21, UR19, URZ ;  /* 0x0000001315137290 */ /* 0x000fe4000fffe03f */
[----:B------:R-:W0:Y:S01]  /*ba30*/  @P0 LDC R4, c[0x0][0xbec] ;  /* 0x0002fb00ff040b82 */ /* 0x000e220000000800 */
[----:B------:R-:W-:Y:S02]  /*ba40*/  UIADD3 UR11, UR17, UR10, URZ ;  /* 0x0000000a110b7290 */ /* 0x000fe4000fffe03f */
[----:B------:R-:W-:Y:S02]  /*ba50*/  UIADD3 UR16, UP0, UP2, UR14, UR16, UR4 ;  /* 0x000000100e107290 */ /* 0x000fe4000fa1e004 */
[----:B------:R-:W-:Y:S01]  /*ba60*/  UIADD3 UR10, UR15, UR44, URZ ;  /* 0x0000002c0f0a7290 */ /* 0x000fe2000fffe03f */
[----:B------:R-:W-:-:S02]  /*ba70*/  IMAD.U32 R6, RZ, RZ, UR19 ;  /* 0x00000013ff067e24 */ /* 0x000fc4000f8e00ff */
[----:B------:R-:W1:Y:S01]  /*ba80*/  @P0 LDC R5, c[0x0][0xbf0] ;  /* 0x0002fc00ff050b82 */ /* 0x000e620000000800 */
[----:B------:R-:W-:Y:S01]  /*ba90*/  UIADD3.X UR10, UR10, UR11, UR22, UP0, UP2 ;  /* 0x0000000b0a0a7290 */ /* 0x000fe200087e4416 */
[----:B0-----:R-:W-:-:S05]  /*baa0*/  @P0 IMAD.HI.U32 R4, R9, R4, RZ ;  /* 0x0000000409040227 */ /* 0x001fca00078e00ff */
[----:B-1----:R-:W-:Y:S01]  /*bab0*/  @P0 SHF.R.U32.HI R3, RZ, R5, R4 ;  /* 0x00000005ff030219 */ /* 0x002fe20000011604 */
[----:B------:R-:W-:-:S04]  /*bac0*/  IMAD.U32 R4, RZ, RZ, UR20 ;  /* 0x00000014ff047e24 */ /* 0x000fc8000f8e00ff */
[--C-:B------:R-:W-:Y:S01]  /*bad0*/  IMAD.MOV R7, RZ, RZ, -R3.reuse ;  /* 0x000000ffff077224 */ /* 0x100fe200078e0a03 */
[----:B------:R-:W-:Y:S02]  /*bae0*/  IADD3 R4, P0, P2, R3, UR16, R4 ;  /* 0x0000001003047c10 */ /* 0x000fe4000fa1e004 */
[----:B------:R-:W-:Y:S01]  /*baf0*/  SHF.R.S32.HI R3, RZ, 0x1f, R3 ;  /* 0x0000001fff037819 */ /* 0x000fe20000011403 */
[C---:B------:R-:W-:Y:S02]  /*bb00*/  IMAD R7, R0.reuse, R7, R9 ;  /* 0x0000000700077224 */ /* 0x040fe400078e0209 */
[----:B------:R-:W-:Y:S01]  /*bb10*/  IMAD R9, R0, UR8, RZ ;  /* 0x0000000800097c24 */ /* 0x000fe2000f8e02ff */
[----:B------:R-:W-:Y:S01]  /*bb20*/  IADD3.X R5, R3, UR10, R6, P0, P2 ;  /* 0x0000000a03057c10 */ /* 0x000fe200087e4406 */
[----:B------:R-:W-:Y:S01]  /*bb30*/  ULDC.64 UR10, c[0x0][UR18+0x210] ;  /* 0x00008400120a7abb */ /* 0x000fe20008000a00 */
[----:B------:R-:W-:Y:S01]  /*bb40*/  SHF.R.S32.HI R3, RZ, 0x1f, R7 ;  /* 0x0000001fff037819 */ /* 0x000fe20000011407 */
[----:B------:R-:W-:-:S02]  /*bb50*/  IMAD R6, R7, UR11, RZ ;  /* 0x0000000b07067c24 */ /* 0x000fc4000f8e02ff */
[----:B------:R-:W-:-:S04]  /*bb60*/  IMAD.WIDE.U32 R4, R7, UR10, R4 ;  /* 0x0000000a07047c25 */ /* 0x000fc8000f8e0004 */
[----:B------:R-:W-:Y:S01]  /*bb70*/  IMAD R3, R3, UR10, R6 ;  /* 0x0000000a03037c24 */ /* 0x000fe2000f8e0206 */
[----:B------:R-:W-:Y:S01]  /*bb80*/  ULDC.64 UR10, c[0x0][0xba8] ;  /* 0x0002ea00000a7ab9 */ /* 0x000fe20000000a00 */
[----:B------:R-:W-:Y:S01]  /*bb90*/  @!UP1 ULDC UR10, c[0x0][0xb50] ;  /* 0x0002d400000a9ab9 */ /* 0x000fe20000000800 */
[----:B------:R-:W-:Y:S01]  /*bba0*/  @!UP1 ULDC UR11, c[0x0][0xb54] ;  /* 0x0002d500000b9ab9 */ /* 0x000fe20000000800 */
[----:B------:R-:W-:Y:S01]  /*bbb0*/  IMAD.IADD R3, R5, 0x1, R3 ;  /* 0x0000000105037824 */ /* 0x000fe200078e0203 */
[----:B------:R-:W-:Y:S01]  /*bbc0*/  LEA R8, P0, R4, UR10, 0x2 ;  /* 0x0000000a04087c11 */ /* 0x000fe2000f8010ff */
[----:B------:R-:W-:-:S03]  /*bbd0*/  VIADD R0, R16, UR39 ;  /* 0x0000002710007c36 */ /* 0x000fc60008000000 */
[----:B------:R-:W-:Y:S01]  /*bbe0*/  LEA.HI.X R3, R4, UR11, R3, 0x2, P0 ;  /* 0x0000000b04037c11 */ /* 0x000fe200080f1403 */
[----:B------:R-:W-:Y:S04]  /*bbf0*/  SHFL.IDX PT, R6, R8, 0x1, 0x1c1f ;  /* 0x003c1f0008067f89 */ /* 0x000fe800000e0000 */
[----:B------:R-:W-:Y:S04]  /*bc00*/  SHFL.IDX PT, R5, R3, RZ, 0x1c1f ;  /* 0x001c1fff03057589 */ /* 0x000fe800000e0000 */
[----:B------:R-:W-:Y:S01]  /*bc10*/  SHFL.IDX PT, R7, R3, 0x1, 0x1c1f ;  /* 0x003c1f0003077f89 */ /* 0x000fe200000e0000 */
[----:B---3--:R-:W-:-:S05]  /*bc20*/  IMAD.MOV R4, RZ, RZ, -R10 ;  /* 0x000000ffff047224 */ /* 0x008fca00078e0a0a */
[----:B------:R-:W-:Y:S02]  /*bc30*/  ISETP.NE.AND P0, PT, R185, R4, PT ;  /* 0x00000004b900720c */ /* 0x000fe40003f05270 */
[----:B------:R-:W0:Y:S02]  /*bc40*/  SHFL.IDX PT, R4, R8, RZ, 0x1c1f ;  /* 0x001c1fff08047589 */ /* 0x000e2400000e0000 */
[C---:B------:R-:W-:Y:S01]  /*bc50*/  ISETP.GE.OR P2, PT, R0.reuse, R9, P0 ;  /* 0x000000090000720c */ /* 0x040fe20000746670 */
[----:B------:R-:W-:-:S05]  /*bc60*/  VIADD R0, R0, 0x8 ;  /* 0x0000000800007836 */ /* 0x000fca0000000000 */
[----:B------:R-:W-:-:S07]  /*bc70*/  ISETP.GE.OR P0, PT, R0, R9, P0 ;  /* 0x000000090000720c */ /* 0x000fce0000706670 */
[----:B0-----:R0:W-:Y:S06]  /*bc80*/  @!P2 ST.E desc[UR40][R4.64], R13 ;  /* 0x0000000d0400a985 */ /* 0x0011ec000c101928 */
[----:B------:R0:W-:Y:S02]  /*bc90*/  @!P0 ST.E desc[UR40][R6.64], R12 ;  /* 0x0000000c06008985 */ /* 0x0001e4000c101928 */
.L_x_7621:
[----:B------:R-:W-:Y:S05]  /*bca0*/  @P1 BRA `(.L_x_7622) ;  /* 0x00000010004c1947 */ /* 0x000fea0003800000 */
[----:B------:R-:W1:Y:S01]  /*bcb0*/  S2R R0, SR_TID.X ;  /* 0x0000000000007919 */ /* 0x000e620000002100 */
[----:B------:R-:W3:Y:S01]  /*bcc0*/  LDC R82, c[0x0][0xbe8] ;  /* 0x0002fa00ff527b82 */ /* 0x000ee20000000800 */
        /* <DEDUP_REMOVED lines=11> */
[----:B------:R-:W-:Y:S02]  /*bd80*/  LOP3.LUT R32, R33, 0x380, RZ, 0xc0, !PT ;  /* 0x0000038021207812 */ /* 0x000fe400078ec0ff */
[----:B------:R-:W-:Y:S02]  /*bd90*/  IADD3 R37, P1, R14, 0x6000, RZ ;  /* 0x000060000e257810 */ /* 0x000fe40007f3e0ff */
[----:B------:R-:W-:-:S02]  /*bda0*/  SHF.R.U64 R40, R40, 0x3, RZ ;  /* 0x0000000328287819 */ /* 0x000fc400000012ff */
[----:B------:R-:W-:Y:S02]  /*bdb0*/  SHF.R.U64 R32, R32, 0x3, RZ ;  /* 0x0000000320207819 */ /* 0x000fe400000012ff */
[----:B------:R-:W-:Y:S02]  /*bdc0*/  LOP3.LUT R36, R37, 0x380, RZ, 0xc0, !PT ;  /* 0x0000038025247812 */ /* 0x000fe400078ec0ff */
[----:B------:R-:W-:Y:S01]  /*bdd0*/  LOP3.LUT R40, R40, R41, RZ, 0x3c, !PT ;  /* 0x0000002928287212 */ /* 0x000fe200078e3cff */
[--C-:B------:R-:W-:Y:S01]  /*bde0*/  IMAD.X R41, RZ, RZ, R15.reuse, P2 ;  /* 0x000000ffff297224 */ /* 0x100fe200010e060f */
[----:B------:R-:W-:Y:S01]  /*bdf0*/  LOP3.LUT R32, R32, R33, RZ, 0x3c, !PT ;  /* 0x0000002120207212 */ /* 0x000fe200078e3cff */
[--C-:B------:R-:W-:Y:S01]  /*be00*/  IMAD.X R33, RZ, RZ, R15.reuse, P0 ;  /* 0x000000ffff217224 */ /* 0x100fe200000e060f */
[----:B------:R-:W-:Y:S02]  /*be10*/  IADD3 R69, P2, R14, 0xe000, RZ ;  /* 0x0000e0000e457810 */ /* 0x000fe40007f5e0ff */
[----:B------:R-:W-:Y:S01]  /*be20*/  SHF.R.U64 R36, R36, 0x3, RZ ;  /* 0x0000000324247819 */ /* 0x000fe200000012ff */
[----:B------:R-:W-:Y:S01]  /*be30*/  UIMAD UR12, UR22, UR14, URZ ;  /* 0x0000000e160c72a4 */ /* 0x000fe2000f8e023f */
[----:B------:R-:W-:Y:S01]  /*be40*/  IADD3 R61, P0, R14, 0xc000, RZ ;  /* 0x0000c0000e3d7810 */ /* 0x000fe20007f1e0ff */
[----:B------:R-:W-:Y:S01]  /*be50*/  UIMAD.WIDE.U32 UR10, UR4, UR14, URZ ;  /* 0x0000000e040a72a5 */ /* 0x000fe2000f8e003f */
[----:B------:R-:W-:Y:S01]  /*be60*/  LOP3.LUT R68, R69, 0x380, RZ, 0xc0, !PT ;  /* 0x0000038045447812 */ /* 0x000fe200078ec0ff */
[----:B------:R-:W5:Y:S01]  /*be70*/  LD.E.128 R32, desc[UR40][R32.64] ;  /* 0x0000002820207980 */ /* 0x000f62000c101d00 */
[----:B------:R-:W-:Y:S01]  /*be80*/  LOP3.LUT R36, R36, R37, RZ, 0x3c, !PT ;  /* 0x0000002524247212 */ /* 0x000fe200078e3cff */
[----:B------:R-:W-:Y:S01]  /*be90*/  IMAD.X R37, RZ, RZ, R15, P1 ;  /* 0x000000ffff257224 */ /* 0x000fe200008e060f */
[----:B------:R-:W-:Y:S01]  /*bea0*/  LOP3.LUT R60, R61, 0x380, RZ, 0xc0, !PT ;  /* 0x000003803d3c7812 */ /* 0x000fe200078ec0ff */
[----:B------:R-:W5:Y:S01]  /*beb0*/  LD.E.128 R40, desc[UR40][R40.64] ;  /* 0x0000002828287980 */ /* 0x000f62000c101d00 */
[----:B------:R-:W-:-:S02]  /*bec0*/  IADD3 R65, P1, R14, 0xd000, RZ ;  /* 0x0000d0000e417810 */ /* 0x000fc40007f3e0ff */
[----:B------:R-:W-:Y:S02]  /*bed0*/  SHF.R.U64 R68, R68, 0x3, RZ ;  /* 0x0000000344447819 */ /* 0x000fe400000012ff */
[----:B------:R-:W-:Y:S02]  /*bee0*/  IADD3 R9, P3, R14, 0x1000, RZ ;  /* 0x000010000e097810 */ /* 0x000fe40007f7e0ff */
[----:B------:R-:W-:Y:S02]  /*bef0*/  LOP3.LUT R81, R20, 0xfffffff8, RZ, 0xc0, !PT ;  /* 0xfffffff814517812 */ /* 0x000fe400078ec0ff */
[C---:B------:R-:W-:Y:S02]  /*bf00*/  IADD3 R13, P4, R14.reuse, 0x2000, RZ ;  /* 0x000020000e0d7810 */ /* 0x040fe40007f9e0ff */
[C---:B------:R-:W-:Y:S02]  /*bf10*/  IADD3 R25, P5, R14.reuse, 0x3000, RZ ;  /* 0x000030000e197810 */ /* 0x040fe40007fbe0ff */
[----:B------:R-:W-:Y:S01]  /*bf20*/  IADD3 R29, P6, R14, 0x4000, RZ ;  /* 0x000040000e1d7810 */ /* 0x000fe20007fde0ff */
[----:B------:R-:W-:Y:S01]  /*bf30*/  UIMAD UR12, UR4, UR15, UR12 ;  /* 0x0000000f040c72a4 */ /* 0x000fe2000f8e020c */
[----:B------:R-:W-:Y:S01]  /*bf40*/  SHF.R.U64 R60, R60, 0x3, RZ ;  /* 0x000000033c3c7819 */ /* 0x000fe200000012ff */
[----:B------:R-:W5:Y:S01]  /*bf50*/  LD.E.128 R36, desc[UR40][R36.64] ;  /* 0x0000002824247980 */ /* 0x000f62000c101d00 */
[----:B------:R-:W-:-:S02]  /*bf60*/  LOP3.LUT R64, R65, 0x380, RZ, 0xc0, !PT ;  /* 0x0000038041407812 */ /* 0x000fc400078ec0ff */
[----:B------:R-:W-:Y:S01]  /*bf70*/  LOP3.LUT R68, R68, R69, RZ, 0x3c, !PT ;  /* 0x0000004544447212 */ /* 0x000fe200078e3cff */
[--C-:B------:R-:W-:Y:S01]  /*bf80*/  IMAD.X R69, RZ, RZ, R15.reuse, P2 ;  /* 0x000000ffff457224 */ /* 0x100fe200010e060f */
[----:B------:R-:W-:Y:S01]  /*bf90*/  LOP3.LUT R60, R60, R61, RZ, 0x3c, !PT ;  /* 0x0000003d3c3c7212 */ /* 0x000fe200078e3cff */
[----:B------:R-:W-:Y:S01]  /*bfa0*/  IMAD.X R61, RZ, RZ, R15, P0 ;  /* 0x000000ffff3d7224 */ /* 0x000fe200000e060f */
[----:B---3--:R-:W-:Y:S02]  /*bfb0*/  ISETP.NE.AND P2, PT, R82, 0x1, PT ;  /* 0x000000015200780c */ /* 0x008fe40003f45270 */
[----:B------:R-:W-:Y:S02]  /*bfc0*/  SHF.R.U64 R64, R64, 0x3, RZ ;  /* 0x0000000340407819 */ /* 0x000fe400000012ff */
[----:B------:R-:W-:Y:S01]  /*bfd0*/  LOP3.LUT R8, R9, 0x380, RZ, 0xc0, !PT ;  /* 0x0000038009087812 */ /* 0x000fe200078ec0ff */
[----:B------:R-:W-:Y:S01]  /*bfe0*/  IMAD.IADD R20, R0, 0x1, -R81 ;  /* 0x0000000100147824 */ /* 0x000fe200078e0a51 */
[----:B------:R-:W-:-:S02]  /*bff0*/  ISETP.GE.AND P0, PT, R191, UR16, PT ;  /* 0x00000010bf007c0c */ /* 0x000fc4000bf06270 */
[----:B------:R-:W-:Y:S02]  /*c000*/  LOP3.LUT R12, R13, 0x380, RZ, 0xc0, !PT ;  /* 0x000003800d0c7812 */ /* 0x000fe400078ec0ff */
[----:B------:R-:W-:Y:S02]  /*c010*/  LOP3.LUT R24, R25, 0x380, RZ, 0xc0, !PT ;  /* 0x0000038019187812 */ /* 0x000fe400078ec0ff */
[----:B------:R-:W-:Y:S01]  /*c020*/  LOP3.LUT R28, R29, 0x380, RZ, 0xc0, !PT ;  /* 0x000003801d1c7812 */ /* 0x000fe200078ec0ff */
[----:B------:R-:W0:Y:S01]  /*c030*/  @P2 LDC R77, c[0x0][0xbec] ;  /* 0x0002fb00ff4d2b82 */ /* 0x000e220000000800 */
[----:B------:R-:W-:Y:S01]  /*c040*/  LOP3.LUT R64, R64, R65, RZ, 0x3c, !PT ;  /* 0x0000004140407212 */ /* 0x000fe200078e3cff */
[----:B------:R-:W-:Y:S01]  /*c050*/  IMAD.X R65, RZ, RZ, R15, P1 ;  /* 0x000000ffff417224 */ /* 0x000fe200008e060f */
[----:B------:R-:W-:Y:S01]  /*c060*/  SEL R76, RZ, 0xffffffff, P0 ;  /* 0xffffffffff4c7807 */ /* 0x000fe20000000000 */
[----:B------:R-:W-:Y:S01]  /*c070*/  UIADD3 UR11, UR11, UR12, URZ ;  /* 0x0000000c0b0b7290 */ /* 0x000fe2000fffe03f */
[----:B------:R-:W-:Y:S01]  /*c080*/  ISETP.GE.AND P1, PT, R2, UR16, PT ;  /* 0x0000001002007c0c */ /* 0x000fe2000bf26270 */
[----:B------:R-:W-:Y:S01]  /*c090*/  USHF.R.S32.HI UR4, URZ, 0x1f, UR9 ;  /* 0x0000001f3f047899 */ /* 0x000fe20008011409 */
[----:B------:R-:W-:Y:S01]  /*c0a0*/  SHF.R.U64 R8, R8, 0x3, RZ ;  /* 0x0000000308087819 */ /* 0x000fe200000012ff */
[----:B------:R-:W-:Y:S01]  /*c0b0*/  IMAD.SHL.U32 R76, R76, 0x2, RZ ;  /* 0x000000024c4c7824 */ /* 0x000fe200078e00ff */
[----:B------:R-:W-:Y:S01]  /*c0c0*/  SEL R21, RZ, 0x1, P1 ;  /* 0x00000001ff157807 */ /* 0x000fe20000800000 */
[----:B------:R-:W1:Y:S01]  /*c0d0*/  @P2 LDC R79, c[0x0][0xbf0] ;  /* 0x0002fc00ff4f2b82 */ /* 0x000e620000000800 */
[----:B------:R-:W-:Y:S01]  /*c0e0*/  ISETP.GE.AND P1, PT, R190, UR16, PT ;  /* 0x00000010be007c0c */ /* 0x000fe2000bf26270 */
[----:B------:R-:W-:Y:S01]  /*c0f0*/  ULDC.64 UR12, c[0x0][0xae8] ;  /* 0x0002ba00000c7ab9 */ /* 0x000fe20000000a00 */
[----:B------:R-:W-:Y:S01]  /*c100*/  LOP3.LUT R21, R76, 0x2, R21, 0xe2, !PT ;  /* 0x000000024c157812 */ /* 0x000fe200078ee215 */
[----:B------:R-:W5:Y:S01]  /*c110*/  LD.E.128 R60, desc[UR40][R60.64] ;  /* 0x000000283c3c7980 */ /* 0x000f62000c101d00 */
[----:B------:R-:W-:-:S02]  /*c120*/  SEL R76, RZ, 0xffffffff, P1 ;  /* 0xffffffffff4c7807 */ /* 0x000fc40000800000 */
[----:B------:R-:W-:Y:S01]  /*c130*/  ISETP.GE.AND P0, PT, R189, UR16, PT ;  /* 0x00000010bd007c0c */ /* 0x000fe2000bf06270 */
[----:B------:R-:W5:Y:S01]  /*c140*/  LD.E.128 R64, desc[UR40][R64.64] ;  /* 0x0000002840407980 */ /* 0x000f62000c101d00 */
[----:B------:R-:W-:Y:S01]  /*c150*/  LOP3.LUT R8, R8, R9, RZ, 0x3c, !PT ;  /* 0x0000000908087212 */ /* 0x000fe200078e3cff */
[----:B------:R-:W-:Y:S01]  /*c160*/  IMAD.X R9, RZ, RZ, R15, P3 ;  /* 0x000000ffff097224 */ /* 0x000fe200018e060f */
[----:B------:R-:W-:Y:S01]  /*c170*/  IADD3 R45, P3, R14, 0x8000, RZ ;  /* 0x000080000e2d7810 */ /* 0x000fe20007f7e0ff */
[----:B------:R-:W-:Y:S01]  /*c180*/  IMAD.SHL.U32 R76, R76, 0x4, RZ ;  /* 0x000000044c4c7824 */ /* 0x000fe200078e00ff */
[----:B------:R-:W-:Y:S01]  /*c190*/  SEL R0, RZ, 0xffffffff, P0 ;  /* 0xffffffffff007807 */ /* 0x000fe20000000000 */
[----:B------:R-:W5:Y:S01]  /*c1a0*/  LD.E.128 R68, desc[UR40][R68.64] ;  /* 0x0000002844447980 */ /* 0x000f62000c101d00 */
[----:B------:R-:W-:Y:S02]  /*c1b0*/  LOP3.LUT R44, R45, 0x380, RZ, 0xc0, !PT ;  /* 0x000003802d2c7812 */ /* 0x000fe400078ec0ff */
[----:B------:R-:W-:Y:S01]  /*c1c0*/  LOP3.LUT R21, R76, 0x4, R21, 0xe2, !PT ;  /* 0x000000044c157812 */ /* 0x000fe200078ee215 */
[----:B------:R-:W-:Y:S01]  /*c1d0*/  IMAD.SHL.U32 R76, R0, 0x8, RZ ;  /* 0x00000008004c7824 */ /* 0x000fe200078e00ff */
[----:B------:R-:W-:Y:S01]  /*c1e0*/  SHF.R.U64 R12, R12, 0x3, RZ ;  /* 0x000000030c0c7819 */ /* 0x000fe200000012ff */
[----:B------:R-:W-:Y:S01]  /*c1f0*/  IMAD R0, R20, 0x20, R3 ;  /* 0x0000002014007824 */ /* 0x000fe200078e0203 */
[----:B------:R-:W-:-:S02]  /*c200*/  SHF.R.U64 R24, R24, 0x3, RZ ;  /* 0x0000000318187819 */ /* 0x000fc400000012ff */
[----:B------:R-:W-:Y:S01]  /*c210*/  SHF.R.U64 R28, R28, 0x3, RZ ;  /* 0x000000031c1c7819 */ /* 0x000fe200000012ff */
[----:B------:R-:W-:Y:S01]  /*c220*/  UIMAD.WIDE.U32 UR10, UR42, UR12, UR10 ;  /* 0x0000000c2a0a72a5 */ /* 0x000fe2000f8e000a */
[----:B------:R-:W-:Y:S01]  /*c230*/  SHF.R.U64 R44, R44, 0x3, RZ ;  /* 0x000000032c2c7819 */ /* 0x000fe200000012ff */
[----:B------:R-:W-:Y:S01]  /*c240*/  VIADD R80, R0, UR39 ;  /* 0x0000002700507c36 */ /* 0x000fe20008000000 */
        /* <DEDUP_REMOVED lines=9> */
[----:B------:R-:W-:Y:S01]  /*c2e0*/  UIMAD UR11, UR42, UR13, UR11 ;  /* 0x0000000d2a0b72a4 */ /* 0x000fe2000f8e020b */
[C---:B------:R-:W-:Y:S01]  /*c2f0*/  IADD3 R53, P5, R14.reuse, 0xa000, RZ ;  /* 0x0000a0000e357810 */ /* 0x040fe20007fbe0ff */
[----:B------:R-:W5:Y:S01]  /*c300*/  LD.E.128 R8, desc[UR40][R8.64] ;  /* 0x0000002808087980 */ /* 0x000f62000c101d00 */
[----:B------:R-:W-:Y:S01]  /*c310*/  IADD3 R57, P6, R14, 0xb000, RZ ;  /* 0x0000b0000e397810 */ /* 0x000fe20007fde0ff */
[----:B------:R-:W-:Y:S01]  /*c320*/  ULDC.64 UR12, c[0x0][0xaf0] ;  /* 0x0002bc00000c7ab9 */ /* 0x000fe20000000a00 */
[----:B------:R-:W-:Y:S01]  /*c330*/  ISETP.GE.AND P0, PT, R188, UR16, PT ;  /* 0x00000010bc007c0c */ /* 0x000fe2000bf06270 */
[----:B0-----:R-:W-:Y:S01]  /*c340*/  @P2 IMAD.HI.U32 R0, R80, R77, RZ ;  /* 0x0000004d50002227 */ /* 0x001fe200078e00ff */
[----:B------:R-:W-:Y:S01]  /*c350*/  IADD3 R7, P3, R14, 0xf000, RZ ;  /* 0x0000f0000e077810 */ /* 0x000fe20007f7e0ff */
[----:B------:R-:W-:Y:S01]  /*c360*/  UIMAD UR4, UR4, UR12, URZ ;  /* 0x0000000c040472a4 */ /* 0x000fe2000f8e023f */
[----:B------:R-:W-:Y:S01]  /*c370*/  LOP3.LUT R48, R49, 0x380, RZ, 0xc0, !PT ;  /* 0x0000038031307812 */ /* 0x000fe200078ec0ff */
[----:B------:R-:W5:Y:S01]  /*c380*/  LD.E.128 R24, desc[UR40][R24.64] ;  /* 0x0000002818187980 */ /* 0x000f62000c101d00 */
[----:B------:R-:W-:-:S02]  /*c390*/  LOP3.LUT R52, R53, 0x380, RZ, 0xc0, !PT ;  /* 0x0000038035347812 */ /* 0x000fc400078ec0ff */
[----:B------:R-:W-:Y:S01]  /*c3a0*/  LOP3.LUT R56, R57, 0x380, RZ, 0xc0, !PT ;  /* 0x0000038039387812 */ /* 0x000fe200078ec0ff */
[----:B------:R-:W5:Y:S01]  /*c3b0*/  LD.E.128 R28, desc[UR40][R28.64] ;  /* 0x000000281c1c7980 */ /* 0x000f62000c101d00 */
[----:B------:R-:W-:Y:S02]  /*c3c0*/  LOP3.LUT R5, R14, 0x380, RZ, 0xc0, !PT ;  /* 0x000003800e057812 */ /* 0x000fe400078ec0ff */
[----:B------:R-:W-:Y:S01]  /*c3d0*/  SEL R20, RZ, 0xffffffff, P0 ;  /* 0xffffffffff147807 */ /* 0x000fe20000000000 */
[----:B------:R-:W-:Y:S01]  /*c3e0*/  IMAD.MOV.U32 R77, RZ, RZ, R80 ;  /* 0x000000ffff4d7224 */ /* 0x000fe200078e0050 */
[----:B------:R-:W-:Y:S01]  /*c3f0*/  LOP3.LUT R6, R7, 0x380, RZ, 0xc0, !PT ;  /* 0x0000038007067812 */ /* 0x000fe200078ec0ff */
[----:B------:R-:W-:Y:S01]  /*c400*/  UIMAD UR4, UR9, UR13, UR4 ;  /* 0x0000000d090472a4 */ /* 0x000fe2000f8e0204 */
[----:B-1----:R-:W-:Y:S01]  /*c410*/  @P2 SHF.R.U32.HI R77, RZ, R79, R0 ;  /* 0x0000004fff4d2219 */ /* 0x002fe20000011600 */
[----:B------:R-:W-:Y:S01]  /*c420*/  UIMAD.WIDE.U32 UR10, UR9, UR12, UR10 ;  /* 0x0000000c090a72a5 */ /* 0x000fe2000f8e000a */
[----:B------:R-:W-:Y:S01]  /*c430*/  SHF.R.U64 R48, R48, 0x3, RZ ;  /* 0x0000000330307819 */ /* 0x000fe200000012ff */
[----:B------:R-:W-:Y:S01]  /*c440*/  IMAD.SHL.U32 R20, R20, 0x10, RZ ;  /* 0x0000001014147824 */ /* 0x000fe200078e00ff */
[----:B------:R-:W-:Y:S01]  /*c450*/  SHF.R.U64 R52, R52, 0x3, RZ ;  /* 0x0000000334347819 */ /* 0x000fe200000012ff */
[----:B------:R-:W-:Y:S01]  /*c460*/  IMAD.X R73, RZ, RZ, R15, P3 ;  /* 0x000000ffff497224 */ /* 0x000fe200018e060f */
[----:B------:R-:W-:Y:S01]  /*c470*/  SHF.R.U64 R56, R56, 0x3, RZ ;  /* 0x0000000338387819 */ /* 0x000fe200000012ff */
[----:B------:R-:W5:Y:S01]  /*c480*/  LD.E.128 R44, desc[UR40][R44.64] ;  /* 0x000000282c2c7980 */ /* 0x000f62000c101d00 */
[----:B------:R-:W-:-:S02]  /*c490*/  SHF.R.U64 R5, R5, 0x3, RZ ;  /* 0x0000000305057819 */ /* 0x000fc400000012ff */
[----:B------:R-:W-:Y:S02]  /*c4a0*/  SHF.R.U64 R6, R6, 0x3, RZ ;  /* 0x0000000306067819 */ /* 0x000fe400000012ff */
[----:B------:R-:W-:Y:S01]  /*c4b0*/  LOP3.LUT R21, R76, 0x8, R21, 0xe2, !PT ;  /* 0x000000084c157812 */ /* 0x000fe200078ee215 */
[----:B------:R-:W-:Y:S01]  /*c4c0*/  UIADD3 UR4, UR11, UR4, URZ ;  /* 0x000000040b047290 */ /* 0x000fe2000fffe03f */
[----:B------:R-:W-:Y:S01]  /*c4d0*/  ISETP.GE.AND P0, PT, R187, UR16, PT ;  /* 0x00000010bb007c0c */ /* 0x000fe2000bf06270 */
        /* <DEDUP_REMOVED lines=9> */
[----:B------:R-:W-:-:S02]  /*c570*/  LOP3.LUT R72, R6, R7, RZ, 0x3c, !PT ;  /* 0x0000000706487212 */ /* 0x000fc400078e3cff */
[----:B------:R-:W-:Y:S02]  /*c580*/  SHF.R.S32.HI R78, RZ, 0x1f, R77 ;  /* 0x0000001fff4e7819 */ /* 0x000fe4000001144d */
[----:B------:R-:W-:Y:S01]  /*c590*/  LOP3.LUT R76, R20, 0x10, R21, 0xe2, !PT ;  /* 0x00000010144c7812 */ /* 0x000fe200078ee215 */
[----:B------:R-:W-:Y:S01]  /*c5a0*/  IMAD.U32 R20, RZ, RZ, UR10 ;  /* 0x0000000aff147e24 */ /* 0x000fe2000f8e00ff */
[----:B------:R-:W-:Y:S01]  /*c5b0*/  SEL R0, RZ, 0xffffffff, P0 ;  /* 0xffffffffff007807 */ /* 0x000fe20000000000 */
[----:B------:R-:W-:Y:S01]  /*c5c0*/  IMAD.U32 R21, RZ, RZ, UR11 ;  /* 0x0000000bff157e24 */ /* 0x000fe2000f8e00ff */
[----:B------:R-:W-:Y:S01]  /*c5d0*/  ULDC.64 UR10, c[0x0][0xae0] ;  /* 0x0002b800000a7ab9 */ /* 0x000fe20000000a00 */
[----:B------:R-:W-:Y:S01]  /*c5e0*/  IMAD R79, R82, R79, R80 ;  /* 0x0000004f524f7224 */ /* 0x000fe200078e0250 */
[----:B------:R-:W5:Y:S01]  /*c5f0*/  LD.E.128 R4, desc[UR40][R4.64] ;  /* 0x0000002804047980 */ /* 0x000f62000c101d00 */
[----:B------:R-:W-:Y:S02]  /*c600*/  IMAD.U32 R21, RZ, RZ, UR4 ;  /* 0x00000004ff157e24 */ /* 0x000fe4000f8e00ff */
[----:B------:R-:W-:Y:S01]  /*c610*/  IMAD R78, R78, UR10, RZ ;  /* 0x0000000a4e4e7c24 */ /* 0x000fe2000f8e02ff */
[----:B------:R-:W5:Y:S01]  /*c620*/  LD.E.128 R12, desc[UR40][R12.64] ;  /* 0x000000280c0c7980 */ /* 0x000f62000c101d00 */
[----:B------:R-:W-:Y:S01]  /*c630*/  IMAD.SHL.U32 R83, R0, 0x20, RZ ;  /* 0x0000002000537824 */ /* 0x000fe200078e00ff */
[----:B------:R-:W-:-:S02]  /*c640*/  ISETP.GE.AND P0, PT, R225, UR16, PT ;  /* 0x00000010e1007c0c */ /* 0x000fc4000bf06270 */
[----:B------:R-:W5:Y:S01]  /*c650*/  LD.E.128 R48, desc[UR40][R48.64] ;  /* 0x0000002830307980 */ /* 0x000f62000c101d00 */
[----:B------:R-:W-:-:S03]  /*c660*/  SHF.R.S32.HI R0, RZ, 0x1f, R79 ;  /* 0x0000001fff007819 */ /* 0x000fc6000001144f */
[----:B------:R-:W5:Y:S01]  /*c670*/  LD.E.128 R52, desc[UR40][R52.64] ;  /* 0x0000002834347980 */ /* 0x000f62000c101d00 */
[----:B------:R-:W-:-:S03]  /*c680*/  IMAD.WIDE.U32 R20, R77, UR10, R20 ;  /* 0x0000000a4d147c25 */ /* 0x000fc6000f8e0014 */
[----:B------:R-:W5:Y:S01]  /*c690*/  LD.E.128 R56, desc[UR40][R56.64] ;  /* 0x0000002838387980 */ /* 0x000f62000c101d00 */
[----:B------:R-:W-:Y:S01]  /*c6a0*/  IMAD R81, R77, UR11, R78 ;  /* 0x0000000b4d517c24 */ /* 0x000fe2000f8e024e */
[----:B------:R-:W-:Y:S02]  /*c6b0*/  ULDC.64 UR10, c[0x0][0xad8] ;  /* 0x0002b600000a7ab9 */ /* 0x000fe40000000a00 */
        /* <DEDUP_REMOVED lines=8> */
[----:B------:R-:W-:Y:S01]  /*c740*/  IMAD.IADD R21, R21, 0x1, R81 ;  /* 0x0000000115157824 */ /* 0x000fe200078e0251 */
[----:B------:R-:W-:Y:S01]  /*c750*/  SEL R77, RZ, 0x40, P0 ;  /* 0x00000040ff4d7807 */ /* 0x000fe20000000000 */
[----:B------:R-:W-:Y:S01]  /*c760*/  IMAD R78, R0, UR10, RZ ;  /* 0x0000000a004e7c24 */ /* 0x000fe2000f8e02ff */
[----:B------:R-:W-:Y:S01]  /*c770*/  ISETP.GE.AND P0, PT, R224, UR16, PT ;  /* 0x00000010e0007c0c */ /* 0x000fe2000bf06270 */
[----:B------:R-:W-:-:S02]  /*c780*/  IMAD R83, R82, UR8, RZ ;  /* 0x0000000852537c24 */ /* 0x000fc4000f8e02ff */
[----:B------:R-:W-:Y:S01]  /*c790*/  VIADD R82, R3, UR39 ;  /* 0x0000002703527c36 */ /* 0x000fe20008000000 */
        /* <DEDUP_REMOVED lines=14> */
[----:B------:R0:W3:Y:S01]  /*c880*/  SHFL.IDX PT, R21, R81, RZ, 0x181f ;  /* 0x00181fff51157589 */ /* 0x0000e200000e0000 */
[----:B------:R-:W-:Y:S02]  /*c890*/  LOP3.LUT R3, R0, R3, RZ, 0xfc, !PT ;  /* 0x0000000300037212 */ /* 0x000fe400078efcff */
[----:B--2---:R-:W-:Y:S01]  /*c8a0*/  SHF.R.S32.HI R152, RZ, 0x1f, R191 ;  /* 0x0000001fff987819 */ /* 0x004fe200000114bf */
        /* <DEDUP_REMOVED lines=9> */
[----:B---3--:R-:W-:-:S03]  /*c940*/  @!P0 IMAD.WIDE R78, R2, 0x2, R20 ;  /* 0x00000002024e8825 */ /* 0x008fc600078e0214 */
[----:B------:R-:W-:Y:S02]  /*c950*/  @!P1 LEA.HI.X R77, R191, R21, R152, 0x1, P2 ;  /* 0x00000015bf4d9211 */ /* 0x000fe400010f0c98 */
[----:B------:R-:W-:Y:S01]  /*c960*/  ISETP.GE.AND P2, PT, R188, UR16, PT ;  /* 0x00000010bc007c0c */ /* 0x000fe2000bf46270 */
[----:B-----5:R1:W-:Y:S01]  /*c970*/  @!P0 ST.E.128 desc[UR40][R78.64], R4 ;  /* 0x000000044e008985 */ /* 0x0203e2000c101d28 */
[----:B------:R-:W-:-:S03]  /*c980*/  LOP3.LUT P0, RZ, R0, 0x40, RZ, 0xc0, !PT ;  /* 0x0000004000ff7812 */ /* 0x000fc6000780c0ff */
[----:B------:R2:W-:Y:S01]  /*c990*/  @!P1 ST.E.128 desc[UR40][R76.64], R12 ;  /* 0x0000000c4c009985 */ /* 0x0005e2000c101d28 */
[----:B------:R-:W-:Y:S02]  /*c9a0*/  ISETP.GE.AND P1, PT, R187, UR16, PT ;  /* 0x00000010bb007c0c */ /* 0x000fe4000bf26270 */
[----:B-1----:R-:W-:Y:S02]  /*c9b0*/  SHF.R.S32.HI R4, RZ, 0x1f, R187 ;  /* 0x0000001fff047819 */ /* 0x002fe400000114bb */
[----:B------:R-:W-:Y:S02]  /*c9c0*/  SHF.R.S32.HI R5, RZ, 0x1f, R225 ;  /* 0x0000001fff057819 */ /* 0x000fe400000114e1 */
[CC--:B--2---:R-:W-:Y:S02]  /*c9d0*/  @!P4 LEA R76, P5, R190.reuse, R20.reuse, 0x1 ;  /* 0x00000014be4cc211 */ /* 0x0c4fe400078a08ff */
[----:B------:R-:W-:Y:S02]  /*c9e0*/  @!P3 LEA R14, P6, R189, R20, 0x1 ;  /* 0x00000014bd0eb211 */ /* 0x000fe400078c08ff */
[----:B------:R-:W-:-:S02]  /*c9f0*/  @!P4 LEA.HI.X R77, R190, R21, R85, 0x1, P5 ;  /* 0x00000015be4dc211 */ /* 0x000fc400028f0c55 */
[CC--:B------:R-:W-:Y:S02]  /*ca00*/  @!P2 LEA R12, P5, R188.reuse, R20.reuse, 0x1 ;  /* 0x00000014bc0ca211 */ /* 0x0c0fe400078a08ff */
[-C--:B------:R-:W-:Y:S01]  /*ca10*/  @!P3 LEA.HI.X R15, R189, R21.reuse, R84, 0x1, P6 ;  /* 0x00000015bd0fb211 */ /* 0x080fe200030f0c54 */
[----:B------:R2:W-:Y:S01]  /*ca20*/  @!P4 ST.E.128 desc[UR40][R76.64], R28 ;  /* 0x0000001c4c00c985 */ /* 0x0005e2000c101d28 */
[----:B------:R-:W-:Y:S02]  /*ca30*/  LOP3.LUT P6, RZ, R3, 0x80, RZ, 0xc0, !PT ;  /* 0x0000008003ff7812 */ /* 0x000fe400078cc0ff */
[-C--:B------:R-:W-:Y:S01]  /*ca40*/  @!P2 LEA.HI.X R13, R188, R21.reuse, R87, 0x1, P5 ;  /* 0x00000015bc0da211 */ /* 0x080fe200028f0c57 */
[----:B------:R2:W-:Y:S01]  /*ca50*/  @!P3 ST.E.128 desc[UR40][R14.64], R36 ;  /* 0x000000240e00b985 */ /* 0x0005e2000c101d28 */
[C---:B------:R-:W-:Y:S02]  /*ca60*/  @!P1 LEA R6, P5, R187.reuse, R20, 0x1 ;  /* 0x00000014bb069211 */ /* 0x040fe400078a08ff */
[----:B------:R-:W-:Y:S01]  /*ca70*/  SHF.R.S32.HI R79, RZ, 0x1f, R224 ;  /* 0x0000001fff4f7819 */ /* 0x000fe200000114e0 */
[----:B------:R2:W-:Y:S01]  /*ca80*/  @!P2 ST.E.128 desc[UR40][R12.64], R44 ;  /* 0x0000002c0c00a985 */ /* 0x0005e2000c101d28 */
[----:B------:R-:W-:-:S02]  /*ca90*/  @!P1 LEA.HI.X R7, R187, R21, R4, 0x1, P5 ;  /* 0x00000015bb079211 */ /* 0x000fc400028f0c04 */
[----:B------:R-:W-:-:S03]  /*caa0*/  @P0 LEA R4, P5, R225, R20, 0x1 ;  /* 0x00000014e1040211 */ /* 0x000fc600078a08ff */
[----:B------:R2:W-:Y:S01]  /*cab0*/  @!P1 ST.E.128 desc[UR40][R6.64], R52 ;  /* 0x0000003406009985 */ /* 0x0005e2000c101d28 */
[----:B------:R-:W-:Y:S02]  /*cac0*/  @P0 LEA.HI.X R5, R225, R21, R5, 0x1, P5 ;  /* 0x00000015e1050211 */ /* 0x000fe400028f0c05 */
[----:B------:R-:W-:-:S03]  /*cad0*/  @P6 LEA R20, P5, R224, R20, 0x1 ;  /* 0x00000014e0146211 */ /* 0x000fc600078a08ff */
[----:B------:R2:W-:Y:S01]  /*cae0*/  @P0 ST.E.128 desc[UR40][R4.64], R60 ;  /* 0x0000003c04000985 */ /* 0x0005e2000c101d28 */
[----:B------:R-:W-:-:S05]  /*caf0*/  @P6 LEA.HI.X R21, R224, R21, R79, 0x1, P5 ;  /* 0x00000015e0156211 */ /* 0x000fca00028f0c4f */
[----:B------:R2:W-:Y:S04]  /*cb00*/  @P6 ST.E.128 desc[UR40][R20.64], R68 ;  /* 0x0000004414006985 */ /* 0x0005e8000c101d28 */
.L_x_7624:
[----:B------:R-:W-:Y:S05]  /*cb10*/  BSYNC B1 ;  /* 0x0000000000017941 */ /* 0x000fea0003800000 */
.L_x_7623:
[----:B--2--5:R-:W-:Y:S01]  /*cb20*/  VIADD R6, R82, 0x20 ;  /* 0x0000002052067836 */ /* 0x024fe20000000000 */
[----:B------:R2:W4:Y:S04]  /*cb30*/  SHFL.IDX PT, R5, R81, 0x1, 0x181f ;  /* 0x00381f0051057f89 */ /* 0x00052800000e0000 */
[----:B------:R-:W-:Y:S01]  /*cb40*/  ISETP.GE.AND P0, PT, R6, R83, PT ;  /* 0x000000530600720c */ /* 0x000fe20003f06270 */
[----:B------:R2:W0:-:S12]  /*cb50*/  SHFL.IDX PT, R4, R80, 0x1, 0x181f ;  /* 0x00381f0050047f89 */ /* 0x00041800000e0000 */
[----:B--2---:R-:W-:Y:S05]  /*cb60*/  @P0 BRA `(.L_x_7625) ;  /* 0x0000002400e80947 */ /* 0x004fea0003800000 */
[----:B------:R-:W-:Y:S02]  /*cb70*/  ISETP.GE.AND P0, PT, R191, UR16, PT ;  /* 0x00000010bf007c0c */ /* 0x000fe4000bf06270 */
[----:B------:R-:W-:Y:S02]  /*cb80*/  ISETP.GE.AND P5, PT, R2, UR16, PT ;  /* 0x0000001002007c0c */ /* 0x000fe4000bfa6270 */
[----:B------:R-:W-:Y:S02]  /*cb90*/  ISETP.GE.AND P2, PT, R190, UR16, PT ;  /* 0x00000010be007c0c */ /* 0x000fe4000bf46270 */
[----:B------:R-:W-:Y:S02]  /*cba0*/  ISETP.GE.AND P1, PT, R189, UR16, PT ;  /* 0x00000010bd007c0c */ /* 0x000fe4000bf26270 */
[----:B------:R-:W-:Y:S02]  /*cbb0*/  ISETP.GE.AND P3, PT, R188, UR16, PT ;  /* 0x00000010bc007c0c */ /* 0x000fe4000bf66270 */
[----:B------:R-:W-:-:S02]  /*cbc0*/  SHF.R.S32.HI R15, RZ, 0x1f, R190 ;  /* 0x0000001fff0f7819 */ /* 0x000fc400000114be */
[----:B---3--:R-:W-:Y:S02]  /*cbd0*/  SHF.R.S32.HI R21, RZ, 0x1f, R189 ;  /* 0x0000001fff157819 */ /* 0x008fe400000114bd */
[C---:B0-----:R-:W-:Y:S01]  /*cbe0*/  @!P0 LEA R12, P4, R191.reuse, R4, 0x1 ;  /* 0x00000004bf0c8211 */ /* 0x041fe200078808ff */
        /* <DEDUP_REMOVED lines=31> */
.L_x_7622:
        /* <DEDUP_REMOVED lines=10> */
[----:B--2---:R-:W-:Y:S01]  /*ce80*/  SHF.R.S32.HI R152, RZ, 0x1f, R205 ;  /* 0x0000001fff987819 */ /* 0x004fe200000114cd */
        /* <DEDUP_REMOVED lines=49> */
[----:B------:R-:W-:Y:S01]  /*d1a0*/  IMAD.IADD R5, R5, 0x1, R9 ;  /* 0x0000000105057824 */ /* 0x000fe200078e0209 */
[----:B------:R-:W-:Y:S01]  /*d1b0*/  SHF.R.S32.HI R13, RZ, 0x1f, R220 ;  /* 0x0000001fff0d7819 */ /* 0x000fe200000114dc */
[C---:B------:R-:W-:Y:S01]  /*d1c0*/  IMAD R3, R7.reuse, UR11, R0 ;  /* 0x0000000b07037c24 */ /* 0x040fe2000f8e0200 */
[----:B------:R-:W-:Y:S01]  /*d1d0*/  SHF.R.S32.HI R167, RZ, 0x1f, R221 ;  /* 0x0000001fffa77819 */ /* 0x000fe200000114dd */
[----:B------:R-:W-:Y:S01]  /*d1e0*/  VIADD R0, R16, UR39 ;  /* 0x0000002710007c36 */ /* 0x000fe20008000000 */
[----:B------:R-:W-:Y:S01]  /*d1f0*/  SHF.R.S32.HI R168, RZ, 0x1f, R222 ;  /* 0x0000001fffa87819 */ /* 0x000fe200000114de */
[----:B------:R-:W-:Y:S01]  /*d200*/  IMAD.WIDE.U32 R4, R7, UR10, R4 ;  /* 0x0000000a07047c25 */ /* 0x000fe2000f8e0004 */
[----:B------:R-:W-:Y:S01]  /*d210*/  ULDC.64 UR10, c[0x0][0xb00] ;  /* 0x0002c000000a7ab9 */ /* 0x000fe20000000a00 */
[----:B------:R-:W-:-:S02]  /*d220*/  SHF.R.S32.HI R169, RZ, 0x1f, R17 ;  /* 0x0000001fffa97819 */ /* 0x000fc40000011411 */
[----:B------:R-:W-:Y:S01]  /*d230*/  ISETP.GE.AND P0, PT, R0, UR8, PT ;  /* 0x0000000800007c0c */ /* 0x000fe2000bf06270 */
[----:B------:R-:W-:Y:S01]  /*d240*/  IMAD.IADD R5, R5, 0x1, R3 ;  /* 0x0000000105057824 */ /* 0x000fe200078e0203 */
[----:B------:R-:W-:-:S04]  /*d250*/  LEA R3, P1, R4, UR10, 0x2 ;  /* 0x0000000a04037c11 */ /* 0x000fc8000f8210ff */
[----:B------:R-:W-:Y:S01]  /*d260*/  LEA.HI.X R10, R4, UR11, R5, 0x2, P1 ;  /* 0x0000000b040a7c11 */ /* 0x000fe200088f1405 */
[----:B------:R0:W1:Y:S04]  /*d270*/  SHFL.IDX PT, R11, R3, RZ, 0x1c1f ;  /* 0x001c1fff030b7589 */ /* 0x00006800000e0000 */
[----:B------:R0:W2:Y:S02]  /*d280*/  SHFL.IDX PT, R12, R10, RZ, 0x1c1f ;  /* 0x001c1fff0a0c7589 */ /* 0x0000a400000e0000 */
[----:B------:R-:W-:Y:S05]  /*d290*/  @P0 BRA `(.L_x_7627) ;  /* 0x0000000800040947 */ /* 0x000fea0003800000 */
[----:B------:R-:W-:Y:S02]  /*d2a0*/  ULDC UR4, c[0x0][0xac8] ;  /* 0x0002b20000047ab9 */ /* 0x000fe40000000800 */
[----:B------:R-:W-:Y:S02]  /*d2b0*/  ISETP.GE.AND P3, PT, R17, UR4, PT ;  /* 0x0000000411007c0c */ /* 0x000fe4000bf66270 */
[----:B------:R-:W-:Y:S02]  /*d2c0*/  ISETP.GE.AND P4, PT, R222, UR4, PT ;  /* 0x00000004de007c0c */ /* 0x000fe4000bf86270 */
[----:B------:R-:W-:Y:S02]  /*d2d0*/  ISETP.GE.AND P2, PT, R221, UR4, PT ;  /* 0x00000004dd007c0c */ /* 0x000fe4000bf46270 */
[----:B------:R-:W-:-:S07]  /*d2e0*/  ISETP.GE.AND P1, PT, R220, UR4, PT ;  /* 0x00000004dc007c0c */ /* 0x000fce000bf26270 */
[CC--:B-1----:R-:W-:Y:S02]  /*d2f0*/  @!P3 LEA R4, P0, R17.reuse, R11.reuse, 0x2 ;  /* 0x0000000b1104b211 */ /* 0x0c2fe400078010ff */
[C---:B------:R-:W-:Y:S02]  /*d300*/  @!P4 LEA R6, P5, R222.reuse, R11, 0x2 ;  /* 0x0000000bde06c211 */ /* 0x040fe400078a10ff */
        /* <DEDUP_REMOVED lines=122> */
.L_x_7627:
[----:B------:R-:W-:Y:S05]  /*dab0*/  BSYNC B1 ;  /* 0x0000000000017941 */ /* 0x000fea0003800000 */
.L_x_7626:
        /* <DEDUP_REMOVED lines=10> */
[CC--:B0-----:R-:W-:Y:S02]  /*db60*/  @!P4 LEA R10, P3, R17.reuse, R3.reuse, 0x2 ;  /* 0x00000003110ac211 */ /* 0x0c1fe400078610ff */
[-C--:B---3--:R-:W-:Y:S02]  /*db70*/  @!P2 LEA R4, P6, R222, R3.reuse, 0x2 ;  /* 0x00000003de04a211 */ /* 0x088fe400078c10ff */
[----:B-1----:R-:W-:Y:S02]  /*db80*/  @!P4 LEA.HI.X R11, R17, R20, R169, 0x2, P3 ;  /* 0x00000014110bc211 */ /* 0x002fe400018f14a9 */
[----:B------:R-:W-:Y:S02]  /*db90*/  ISETP.GE.AND P3, PT, R219, UR4, PT ;  /* 0x00000004db007c0c */ /* 0x000fe4000bf66270 */
[----:B------:R-:W-:Y:S01]  /*dba0*/  @!P1 LEA R6, P5, R221, R3, 0x2 ;  /* 0x00000003dd069211 */ /* 0x000fe200078a10ff */
[----:B------:R0:W-:Y:S01]  /*dbb0*/  @!P4 ST.E.64 desc[UR40][R10.64], R26 ;  /* 0x0000001a0a00c985 */ /* 0x0001e2000c101b28 */
[----:B------:R-:W-:-:S02]  /*dbc0*/  ISETP.GE.AND P4, PT, R218, UR4, PT ;  /* 0x00000004da007c0c */ /* 0x000fc4000bf86270 */
[-C--:B------:R-:W-:Y:S02]  /*dbd0*/  @!P2 LEA.HI.X R5, R222, R20.reuse, R168, 0x2, P6 ;  /* 0x00000014de05a211 */ /* 0x080fe400030f14a8 */
[CC--:B------:R-:W-:Y:S02]  /*dbe0*/  @!P0 LEA R8, P6, R220.reuse, R3.reuse, 0x2 ;  /* 0x00000003dc088211 */ /* 0x0c0fe400078c10ff */
        /* <DEDUP_REMOVED lines=14> */
[-C--:B------:R-:W-:Y:S01]  /*dcd0*/  @!P5 LEA R14, P6, R217, R3.reuse, 0x2 ;  /* 0x00000003d90ed211 */ /* 0x080fe200078c10ff */
[----:B------:R4:W-:Y:S01]  /*dce0*/  @!P4 ST.E.64 desc[UR40][R12.64], R46 ;  /* 0x0000002e0c00c985 */ /* 0x0009e2000c101b28 */
[----:B------:R-:W-:Y:S02]  /*dcf0*/  ISETP.GE.AND P3, PT, R213, UR4, PT ;  /* 0x00000004d5007c0c */ /* 0x000fe4000bf66270 */
[----:B------:R-:W-:Y:S02]  /*dd00*/  @!P5 LEA.HI.X R15, R217, R20, R164, 0x2, P6 ;  /* 0x00000014d90fd211 */ /* 0x000fe400030f14a4 */
[-C--:B-1----:R-:W-:Y:S02]  /*dd10*/  @!P0 LEA R4, P6, R216, R3.reuse, 0x2 ;  /* 0x00000003d8048211 */ /* 0x082fe400078c10ff */
[----:B------:R-:W-:Y:S01]  /*dd20*/  ISETP.GE.AND P4, PT, R212, UR4, PT ;  /* 0x00000004d4007c0c */ /* 0x000fe2000bf86270 */
[----:B------:R1:W-:Y:S01]  /*dd30*/  @!P5 ST.E.64 desc[UR40][R14.64], R50 ;  /* 0x000000320e00d985 */ /* 0x0003e2000c101b28 */
[----:B---3--:R-:W-:-:S02]  /*dd40*/  @!P1 LEA R6, P5, R215, R3, 0x2 ;  /* 0x00000003d7069211 */ /* 0x008fc400078a10ff */
[-C--:B------:R-:W-:Y:S02]  /*dd50*/  @!P0 LEA.HI.X R5, R216, R20.reuse, R163, 0x2, P6 ;  /* 0x00000014d8058211 */ /* 0x080fe400030f14a3 */
        /* <DEDUP_REMOVED lines=9> */
[CC--:B----4-:R-:W-:Y:S02]  /*ddf0*/  @!P4 LEA R12, P2, R212.reuse, R3.reuse, 0x2 ;  /* 0x00000003d40cc211 */ /* 0x0d0fe400078410ff */
[----:B------:R-:W-:Y:S02]  /*de00*/  ISETP.GE.AND P1, PT, R209, UR4, PT ;  /* 0x00000004d1007c0c */ /* 0x000fe4000bf26270 */
[-C--:B------:R-:W-:Y:S02]  /*de10*/  @!P3 LEA.HI.X R11, R213, R20.reuse, R160, 0x2, P6 ;  /* 0x00000014d50bb211 */ /* 0x080fe400030f14a0 */
[----:B------:R-:W-:Y:S02]  /*de20*/  @!P4 LEA.HI.X R13, R212, R20, R159, 0x2, P2 ;  /* 0x00000014d40dc211 */ /* 0x000fe400010f149f */
[----:B------:R-:W-:Y:S01]  /*de30*/  ISETP.GE.AND P2, PT, R208, UR4, PT ;  /* 0x00000004d0007c0c */ /* 0x000fe2000bf46270 */
[----:B------:R-:W-:Y:S01]  /*de40*/  @!P3 ST.E.64 desc[UR40][R10.64], R66 ;  /* 0x000000420a00b985 */ /* 0x000fe2000c101b28 */
[----:B-1----:R-:W-:-:S03]  /*de50*/  @!P5 LEA R14, P6, R211, R3, 0x2 ;  /* 0x00000003d30ed211 */ /* 0x002fc600078c10ff */
[----:B------:R1:W-:Y:S01]  /*de60*/  @!P4 ST.E.64 desc[UR40][R12.64], R70 ;  /* 0x000000460c00c985 */ /* 0x0003e2000c101b28 */
[-C--:B------:R-:W-:Y:S02]  /*de70*/  @!P5 LEA.HI.X R15, R211, R20.reuse, R158, 0x2, P6 ;  /* 0x00000014d30fd211 */ /* 0x080fe400030f149e */
[CC--:B0-----:R-:W-:Y:S02]  /*de80*/  @!P0 LEA R4, P4, R210.reuse, R3.reuse, 0x2 ;  /* 0x00000003d2048211 */ /* 0x0c1fe400078810ff */
        /* <DEDUP_REMOVED lines=15> */
[CC--:B------:R-:W-:Y:S02]  /*df80*/  @!P5 LEA R10, P6, R207.reuse, R3.reuse, 0x2 ;  /* 0x00000003cf0ad211 */ /* 0x0c0fe400078c10ff */
[-C--:B------:R-:W-:Y:S02]  /*df90*/  @!P4 LEA.HI.X R13, R206, R20.reuse, R153, 0x2, P0 ;  /* 0x00000014ce0dc211 */ /* 0x080fe400000f1499 */
[----:B------:R-:W-:Y:S02]  /*dfa0*/  @!P5 LEA.HI.X R11, R207, R20, R154, 0x2, P6 ;  /* 0x00000014cf0bd211 */ /* 0x000fe400030f149a */
[----:B------:R-:W-:Y:S02]  /*dfb0*/  ISETP.GE.AND P0, PT, R202, UR4, PT ;  /* 0x00000004ca007c0c */ /* 0x000fe4000bf06270 */
[----:B0-----:R-:W-:Y:S01]  /*dfc0*/  @!P3 LEA R14, P6, R205, R3, 0x2 ;  /* 0x00000003cd0eb211 */ /* 0x001fe200078c10ff */
        /* <DEDUP_REMOVED lines=28> */
[CC--:B-1----:R-:W-:Y:S01]  /*e190*/  @!P0 LEA R4, P5, R198.reuse, R3.reuse, 0x2 ;  /* 0x00000003c6048211 */ /* 0x0c2fe200078a10ff */
[----:B------:R1:W-:Y:S01]  /*e1a0*/  @!P3 ST.E.64 desc[UR40][R14.64], R122 ;  /* 0x0000007a0e00b985 */ /* 0x0003e2000c101b28 */
[----:B------:R-:W-:Y:S02]  /*e1b0*/  ISETP.GE.AND P3, PT, R195, UR4, PT ;  /* 0x00000004c3007c0c */ /* 0x000fe4000bf66270 */
[----:B------:R-:W-:Y:S02]  /*e1c0*/  @!P0 LEA.HI.X R5, R198, R20, R232, 0x2, P5 ;  /* 0x00000014c6058211 */ /* 0x000fe400028f14e8 */
[----:B------:R-:W-:Y:S02]  /*e1d0*/  ISETP.GE.AND P5, PT, R193, UR4, PT ;  /* 0x00000004c1007c0c */ /* 0x000fe4000bfa6270 */
[-C--:B--2---:R-:W-:Y:S01]  /*e1e0*/  @!P1 LEA R6, P6, R197, R3.reuse, 0x2 ;  /* 0x00000003c5069211 */ /* 0x084fe200078c10ff */
[----:B------:R2:W-:Y:S02]  /*e1f0*/  @!P0 ST.E.64 desc[UR40][R4.64], R126 ;  /* 0x0000007e04008985 */ /* 0x0005e4000c101b28 */
[----:B0-----:R-:W-:-:S02]  /*e200*/  @!P4 LEA R8, P0, R196, R3, 0x2 ;  /* 0x00000003c408c211 */ /* 0x001fc400078010ff */
[-C--:B------:R-:W-:Y:S02]  /*e210*/  @!P1 LEA.HI.X R7, R197, R20.reuse, R231, 0x2, P6 ;  /* 0x00000014c5079211 */ /* 0x080fe400030f14e7 */
[-C--:B---3--:R-:W-:Y:S02]  /*e220*/  @!P3 LEA R10, P6, R195, R3.reuse, 0x2 ;  /* 0x00000003c30ab211 */ /* 0x088fe400078c10ff */
[-C--:B------:R-:W-:Y:S01]  /*e230*/  @!P4 LEA.HI.X R9, R196, R20.reuse, R230, 0x2, P0 ;  /* 0x00000014c409c211 */ /* 0x080fe200000f14e6 */
        /* <DEDUP_REMOVED lines=16> */
.L_x_7619:
        /* <DEDUP_REMOVED lines=10> */
[----:B------:R-:W4:Y:S01]  /*e3e0*/  @P1 LDG.E R8, desc[UR40][R4.64] ;  /* 0x0000002804081981 */ /* 0x000f22000c1e1900 */
        /* <DEDUP_REMOVED lines=13> */
[----:B----4-:R-:W-:Y:S01]  /*e4c0*/  @P1 R2UR UR4, R8 ;  /* 0x00000000080412ca */ /* 0x010fe200000e0000 */
[----:B-1----:R-:W-:-:S05]  /*e4d0*/  VIADD R8, R3, 0xffffff80 ;  /* 0xffffff8003087836 */ /* 0x002fca0000000000 */
[----:B------:R-:W-:-:S07]  /*e4e0*/  ISETP.GT.AND P0, PT, R8, 0x3f, PT ;  /* 0x0000003f0800780c */ /* 0x000fce0003f04270 */
[----:B------:R-:W-:Y:S01]  /*e4f0*/  USHF.R.S32.HI UR22, URZ, 0x1f, UR4 ;  /* 0x0000001f3f167899 */ /* 0x000fe20008011404 */
[----:B0-----:R-:W-:Y:S11]  /*e500*/  @P2 BRA `(.L_x_7628) ;  /* 0x0000000000102947 */ /* 0x001ff60003800000 */
[----:B------:R-:W-:Y:S05]  /*e510*/  @!P1 BRA `(.L_x_7628) ;  /* 0x00000000000c9947 */ /* 0x000fea0003800000 */
[----:B------:R-:W4:Y:S04]  /*e520*/  LDG.E R3, desc[UR40][R4.64] ;  /* 0x0000002804037981 */ /* 0x000f28000c1e1900 */
[----:B-----5:R-:W4:Y:S02]  /*e530*/  LDG.E R0, desc[UR40][R4.64+0x4] ;  /* 0x0000042804007981 */ /* 0x020f24000c1e1900 */
[----:B----4-:R-:W-:-:S07]  /*e540*/  IMAD.IADD R0, R0, 0x1, -R3 ;  /* 0x0000000100007824 */ /* 0x010fce00078e0a03 */
.L_x_7628:
[----:B------:R-:W-:Y:S01]  /*e550*/  USEL UR45, UR45, URZ, !UP0 ;  /* 0x0000003f2d2d7287 */ /* 0x000fe2000c000000 */
[----:B------:R-:W-:Y:S01]  /*e560*/  BSSY B1, `(.L_x_7629) ;  /* 0x0000039000017945 */ /* 0x000fe20003800000 */
[----:B------:R-:W-:-:S03]  /*e570*/  USEL UR44, UR44, URZ, !UP0 ;  /* 0x0000003f2c2c7287 */ /* 0x000fc6000c000000 */
[----:B------:R-:W-:Y:S09]  /*e580*/  @P0 BRA `(.L_x_7630) ;  /* 0x0000000000d80947 */ /* 0x000ff20003800000 */
[----:B------:R-:W0:Y:S01]  /*e590*/  S2R R6, SR_TID.X ;  /* 0x0000000000067919 */ /* 0x000e220000002100 */
[----:B------:R-:W1:Y:S01]  /*e5a0*/  LDC R9, c[0x0][0xbe8] ;  /* 0x0002fa00ff097b82 */ /* 0x000e620000000800 */
[----:B------:R-:W-:Y:S02]  /*e5b0*/  IMAD.U32 R5, RZ, RZ, UR39 ;  /* 0x00000027ff057e24 */ /* 0x000fe4000f8e00ff */
[----:B-1---5:R-:W-:-:S03]  /*e5c0*/  IMAD R3, R0, R9, RZ ;  /* 0x0000000900037224 */ /* 0x022fc600078e02ff */
[----:B0-----:R-:W-:-:S04]  /*e5d0*/  IADD3 R6, R5, -0x80, R6 ;  /* 0xffffff8005067810 */ /* 0x001fc80007ffe006 */
        /* <DEDUP_REMOVED lines=34> */
[----:B------:R-:W-:Y:S01]  /*e800*/  ULDC.64 UR10, c[0x0][UR18+0x210] ;  /* 0x00008400120a7abb */ /* 0x000fe20008000a00 */
[----:B------:R-:W-:Y:S01]  /*e810*/  ULDC.64 UR12, c[0x0][0xba8] ;  /* 0x0002ea00000c7ab9 */ /* 0x000fe20000000a00 */
[----:B------:R-:W-:Y:S01]  /*e820*/  IMAD R7, R9, R7, R6 ;  /* 0x0000000709077224 */ /* 0x000fe200078e0206 */
[----:B------:R-:W-:Y:S01]  /*e830*/  IADD3.X R5, R5, UR8, R10, P0, P1 ;  /* 0x0000000805057c10 */ /* 0x000fe200087e240a */
[----:B------:R-:W-:Y:S01]  /*e840*/  @!UP0 ULDC UR12, c[0x0][0xb50] ;  /* 0x0002d400000c8ab9 */ /* 0x000fe20000000800 */
[----:B------:R-:W-:Y:S01]  /*e850*/  @!UP0 ULDC UR13, c[0x0][0xb54] ;  /* 0x0002d500000d8ab9 */ /* 0x000fe20000000800 */
[C---:B------:R-:W-:Y:S01]  /*e860*/  IMAD R6, R7.reuse, UR11, RZ ;  /* 0x0000000b07067c24 */ /* 0x040fe2000f8e02ff */
[----:B------:R-:W-:Y:S01]  /*e870*/  SHF.R.S32.HI R3, RZ, 0x1f, R7 ;  /* 0x0000001fff037819 */ /* 0x000fe20000011407 */
[----:B------:R-:W-:-:S04]  /*e880*/  IMAD.WIDE.U32 R4, R7, UR10, R4 ;  /* 0x0000000a07047c25 */ /* 0x000fc8000f8e0004 */
[----:B------:R-:W-:Y:S01]  /*e890*/  IMAD R3, R3, UR10, R6 ;  /* 0x0000000a03037c24 */ /* 0x000fe2000f8e0206 */
[----:B------:R-:W-:-:S03]  /*e8a0*/  LEA R6, P0, R4, UR12, 0x2 ;  /* 0x0000000c04067c11 */ /* 0x000fc6000f8010ff */
[----:B------:R-:W-:-:S05]  /*e8b0*/  IMAD.IADD R3, R5, 0x1, R3 ;  /* 0x0000000105037824 */ /* 0x000fca00078e0203 */
[----:B------:R-:W-:Y:S01]  /*e8c0*/  LEA.HI.X R7, R4, UR13, R3, 0x2, P0 ;  /* 0x0000000d04077c11 */ /* 0x000fe200080f1403 */
[----:B------:R-:W-:-:S05]  /*e8d0*/  IMAD.MOV.U32 R3, RZ, RZ, -0x800000 ;  /* 0xff800000ff037424 */ /* 0x000fca00078e00ff */
[----:B------:R0:W-:Y:S02]  /*e8e0*/  STG.E desc[UR40][R6.64], R3 ;  /* 0x0000000306007986 */ /* 0x0001e4000c101928 */
.L_x_7630:
[----:B------:R-:W-:Y:S05]  /*e8f0*/  BSYNC B1 ;  /* 0x0000000000017941 */ /* 0x000fea0003800000 */
.L_x_7629:
[----:B------:R-:W-:-:S06]  /*e900*/  UISETP.GT.AND UP0, UPT, UR9, 0x1, UPT ;  /* 0x000000010900788c */ /* 0x000fcc000bf04270 */
[----:B------:R-:W-:-:S13]  /*e910*/  PLOP3.LUT P0, PT, PT, PT, UP0, 0x80, 0x0 ;  /* 0x000000000000781c */ /* 0x000fda0003f0f008 */
[----:B------:R-:W-:Y:S05]  /*e920*/  @P0 BRA `(.L_x_7625) ;  /* 0x0000000800780947 */ /* 0x000fea0003800000 */
[----:B---3--:R-:W1:Y:S01]  /*e930*/  LDC R11, c[0x0][0xbe8] ;  /* 0x0002fa00ff0b7b82 */ /* 0x008e620000000800 */
        /* <DEDUP_REMOVED lines=15> */
[----:B------:R-:W-:Y:S01]  /*ea30*/  ISETP.GE.AND P1, PT, R190, UR12, PT ;  /* 0x0000000cbe007c0c */ /* 0x000fe2000bf26270 */
[----:B------:R-:W-:Y:S01]  /*ea40*/  UIMAD.WIDE.U32 UR8, UR42, UR10, UR8 ;  /* 0x0000000a2a0872a5 */ /* 0x000fe2000f8e0008 */
[----:B------:R-:W-:Y:S01]  /*ea50*/  IMAD R3, R9, 0x20, R26 ;  /* 0x0000002009037824 */ /* 0x000fe200078e021a */
[----:B------:R-:W-:Y:S01]  /*ea60*/  SEL R4, RZ, 0xffffffff, P2 ;  /* 0xffffffffff047807 */ /* 0x000fe20001000000 */
[----:B------:R-:W-:Y:S01]  /*ea70*/  VIADD R26, R26, UR39 ;  /* 0x000000271a1a7c36 */ /* 0x000fe20008000000 */
[----:B------:R-:W-:Y:S01]  /*ea80*/  ISETP.GE.AND P3, PT, R2, UR12, PT ;  /* 0x0000000c02007c0c */ /* 0x000fe2000bf66270 */
[----:B------:R-:W-:Y:S01]  /*ea90*/  VIADD R8, R3, UR39 ;  /* 0x0000002703087c36 */ /* 0x000fe20008000000 */
[----:B------:R-:W-:Y:S01]  /*eaa0*/  UIMAD UR9, UR42, UR11, UR9 ;  /* 0x0000000b2a0972a4 */ /* 0x000fe2000f8e0209 */
[----:B-1----:R-:W-:Y:S01]  /*eab0*/  ISETP.NE.AND P0, PT, R11, 0x1, PT ;  /* 0x000000010b00780c */ /* 0x002fe20003f05270 */
[----:B------:R-:W-:Y:S01]  /*eac0*/  IMAD.SHL.U32 R13, R4, 0x2, RZ ;  /* 0x00000002040d7824 */ /* 0x000fe200078e00ff */
[----:B------:R-:W-:Y:S01]  /*ead0*/  SEL R9, RZ, 0xffffffff, P1 ;  /* 0xffffffffff097807 */ /* 0x000fe20000800000 */
[----:B------:R-:W-:Y:S01]  /*eae0*/  ULDC.64 UR10, c[0x0][0xaf0] ;  /* 0x0002bc00000a7ab9 */ /* 0x000fe20000000a00 */
[----:B------:R-:W-:Y:S01]  /*eaf0*/  SEL R6, RZ, 0x1, P3 ;  /* 0x00000001ff067807 */ /* 0x000fe20001800000 */
[----:B------:R-:W-:Y:S01]  /*eb00*/  UIMAD UR44, UR44, UR10, URZ ;  /* 0x0000000a2c2c72a4 */ /* 0x000fe2000f8e023f */
[----:B------:R-:W-:Y:S01]  /*eb10*/  IMAD.MOV.U32 R3, RZ, RZ, R8 ;  /* 0x000000ffff037224 */ /* 0x000fe200078e0008 */
[----:B------:R-:W-:Y:S01]  /*eb20*/  UIMAD.WIDE.U32 UR8, UR45, UR10, UR8 ;  /* 0x0000000a2d0872a5 */ /* 0x000fe2000f8e0008 */
[----:B------:R-:W-:Y:S01]  /*eb30*/  IMAD.SHL.U32 R9, R9, 0x4, RZ ;  /* 0x0000000409097824 */ /* 0x000fe200078e00ff */
[----:B------:R-:W-:Y:S01]  /*eb40*/  LOP3.LUT R6, R13, 0x2, R6, 0xe2, !PT ;  /* 0x000000020d067812 */ /* 0x000fe200078ee206 */
[----:B------:R-:W-:Y:S01]  /*eb50*/  UIMAD UR4, UR45, UR11, UR44 ;  /* 0x0000000b2d0472a4 */ /* 0x000fe2000f8e022c */
[----:B-----5:R-:W-:Y:S01]  /*eb60*/  IMAD R25, R0, R11, RZ ;  /* 0x0000000b00197224 */ /* 0x020fe200078e02ff */
[----:B------:R-:W-:Y:S01]  /*eb70*/  ISETP.GE.AND P1, PT, R224, UR12, PT ;  /* 0x0000000ce0007c0c */ /* 0x000fe2000bf26270 */
[----:B------:R-:W0:Y:S01]  /*eb80*/  @P0 LDC R5, c[0x0][0xbec] ;  /* 0x0002fb00ff050b82 */ /* 0x000e220000000800 */
[----:B------:R-:W-:Y:S01]  /*eb90*/  LOP3.LUT R10, R9, 0x4, R6, 0xe2, !PT ;  /* 0x00000004090a7812 */ /* 0x000fe200078ee206 */
[----:B------:R-:W-:Y:S01]  /*eba0*/  UIADD3 UR4, UR9, UR4, URZ ;  /* 0x0000000409047290 */ /* 0x000fe2000fffe03f */
[----:B------:R-:W-:-:S02]  /*ebb0*/  SEL R0, RZ, 0x80, P1 ;  /* 0x00000080ff007807 */ /* 0x000fc40000800000 */
[----:B------:R-:W-:Y:S02]  /*ebc0*/  SHF.R.S32.HI R29, RZ, 0x1f, R190 ;  /* 0x0000001fff1d7819 */ /* 0x000fe400000114be */
[----:B------:R-:W-:Y:S01]  /*ebd0*/  SHF.R.S32.HI R28, RZ, 0x1f, R225 ;  /* 0x0000001fff1c7819 */ /* 0x000fe200000114e1 */
[----:B------:R-:W1:Y:S01]  /*ebe0*/  @P0 LDC R7, c[0x0][0xbf0] ;  /* 0x0002fc00ff070b82 */ /* 0x000e620000000800 */
[----:B------:R-:W-:Y:S02]  /*ebf0*/  SHF.R.S32.HI R30, RZ, 0x1f, R189 ;  /* 0x0000001fff1e7819 */ /* 0x000fe400000114bd */
[----:B------:R-:W-:Y:S02]  /*ec00*/  SHF.R.S32.HI R31, RZ, 0x1f, R187 ;  /* 0x0000001fff1f7819 */ /* 0x000fe400000114bb */
        /* <DEDUP_REMOVED lines=27> */
[----:B------:R-:W-:Y:S02]  /*edc0*/  SEL R8, RZ, 0xffffffff, P0 ;  /* 0xffffffffff087807 */ /* 0x000fe40000000000 */
[----:B------:R-:W-:Y:S01]  /*edd0*/  ISETP.GE.AND P0, PT, R225, UR12, PT ;  /* 0x0000000ce1007c0c */ /* 0x000fe2000bf06270 */
[----:B------:R-:W-:Y:S01]  /*ede0*/  IMAD R3, R7, UR9, R6 ;  /* 0x0000000907037c24 */ /* 0x000fe2000f8e0206 */
[----:B------:R-:W-:Y:S01]  /*edf0*/  ULDC.64 UR8, c[0x0][0xa80] ;  /* 0x0002a00000087ab9 */ /* 0x000fe20000000a00 */
[----:B------:R-:W-:Y:S01]  /*ee00*/  IMAD.SHL.U32 R9, R8, 0x20, RZ ;  /* 0x0000002008097824 */ /* 0x000fe200078e00ff */
[----:B------:R-:W-:Y:S01]  /*ee10*/  SEL R7, RZ, 0x40, P0 ;  /* 0x00000040ff077807 */ /* 0x000fe20000000000 */
[----:B------:R-:W-:Y:S01]  /*ee20*/  IMAD.IADD R3, R5, 0x1, R3 ;  /* 0x0000000105037824 */ /* 0x000fe200078e0203 */
[----:B------:R-:W-:Y:S02]  /*ee30*/  LEA R20, P0, R4, UR8, 0x1 ;  /* 0x0000000804147c11 */ /* 0x000fe4000f8008ff */
[----:B------:R-:W-:-:S02]  /*ee40*/  LOP3.LUT R10, R13, 0x10, R10, 0xe2, !PT ;  /* 0x000000100d0a7812 */ /* 0x000fc400078ee20a */
[----:B------:R-:W-:Y:S01]  /*ee50*/  LEA.HI.X R3, R4, UR9, R3, 0x1, P0 ;  /* 0x0000000904037c11 */ /* 0x000fe200080f0c03 */
[----:B------:R0:W1:Y:S01]  /*ee60*/  SHFL.IDX PT, R6, R20, RZ, 0x181f ;  /* 0x00181fff14067589 */ /* 0x00006200000e0000 */
[----:B------:R-:W-:Y:S02]  /*ee70*/  ISETP.GE.AND P0, PT, R26, R25, PT ;  /* 0x000000191a00720c */ /* 0x000fe40003f06270 */
[----:B------:R-:W-:-:S04]  /*ee80*/  LOP3.LUT R10, R9, 0x20, R10, 0xe2, !PT ;  /* 0x00000020090a7812 */ /* 0x000fc800078ee20a */
[----:B------:R-:W-:Y:S02]  /*ee90*/  LOP3.LUT R21, R10, R7, RZ, 0xfc, !PT ;  /* 0x000000070a157212 */ /* 0x000fe400078efcff */
[----:B------:R0:W3:Y:S02]  /*eea0*/  SHFL.IDX PT, R7, R3, RZ, 0x181f ;  /* 0x00181fff03077589 */ /* 0x0000e400000e0000 */
[----:B------:R-:W-:-:S03]  /*eeb0*/  LOP3.LUT R24, R21, R0, RZ, 0xfc, !PT ;  /* 0x0000000015187212 */ /* 0x000fc600078efcff */
[----:B------:R-:W-:Y:S05]  /*eec0*/  @P0 BRA `(.L_x_7632) ;  /* 0x00000000007c0947 */ /* 0x000fea0003800000 */
        /* <DEDUP_REMOVED lines=18> */
[----:B-1----:R-:W-:-:S02]  /*eff0*/  @!P1 LEA R8, P6, R187, R6, 0x1 ;  /* 0x00000006bb089211 */ /* 0x002fc400078c08ff */
        /* <DEDUP_REMOVED lines=12> */
.L_x_7632:
[----:B------:R-:W-:Y:S05]  /*f0c0*/  BSYNC B1 ;  /* 0x0000000000017941 */ /* 0x000fea0003800000 */
.L_x_7631:
[----:B------:R-:W-:Y:S01]  /*f0d0*/  VIADD R0, R26, 0x20 ;  /* 0x000000201a007836 */ /* 0x000fe20000000000 */
[----:B---34-:R4:W3:Y:S04]  /*f0e0*/  SHFL.IDX PT, R7, R3, 0x1, 0x181f ;  /* 0x00381f0003077f89 */ /* 0x0188e800000e0000 */
        /* <DEDUP_REMOVED lines=8> */
[----:B-1-3--:R-:W-:Y:S02]  /*f170*/  @!P1 IMAD.WIDE R4, R2, 0x2, R6 ;  /* 0x0000000202049825 */ /* 0x00afe400078e0206 */
        /* <DEDUP_REMOVED lines=15> */
[----:B-1----:R-:W-:-:S03]  /*f270*/  @!P1 LEA R4, P6, R187, R6, 0x1 ;  /* 0x00000006bb049211 */ /* 0x002fc600078c08ff */
        /* <DEDUP_REMOVED lines=9> */
.L_x_7625:
[----:B------:R-:W-:Y:S05]  /*f310*/  BSYNC B0 ;  /* 0x0000000000007941 */ /* 0x000fea0003800000 */
.L_x_7618:
[----:B------:R-:W-:Y:S02]  /*f320*/  ULDC UR4, c[0x0][0xc3c] ;  /* 0x00030f0000047ab9 */ /* 0x000fe40000000800 */
[----:B------:R-:W-:-:S06]  /*f330*/  UISETP.GE.AND UP0, UPT, UR7, UR4, UPT ;  /* 0x000000040700728c */ /* 0x000fcc000bf06270 */
[----:B------:R-:W-:-:S13]  /*f340*/  PLOP3.LUT P0, PT, PT, PT, UP0, 0x80, 0x0 ;  /* 0x000000000000781c */ /* 0x000fda0003f0f008 */
[----:B------:R-:W-:Y:S05]  /*f350*/  @!P0 BRA `(.L_x_7633) ;  /* 0xffffff2000208947 */ /* 0x000fea000383ffff */
[----:B------:R-:W-:Y:S05]  /*f360*/  EXIT ;  /* 0x000000000000794d */ /* 0x000fea0003800000 */
.L_x_7571:
        /* <DEDUP_REMOVED lines=18> */
.L_x_7634:
        /* <DEDUP_REMOVED lines=43> */
.L_x_7638:
        /* <DEDUP_REMOVED lines=39> */
.L_x_7636:
        /* <DEDUP_REMOVED lines=12> */
.L_x_7639:
        /* <DEDUP_REMOVED lines=63> */
.L_x_7640:
        /* <DEDUP_REMOVED lines=61> */
.L_x_7641:
[----:B01----:R-:W-:-:S05]  /*10230*/  LOP3.LUT R3, RZ, R2, RZ, 0x33, !PT ;  /* 0x00000002ff037212 */ /* 0x003fca00078e33ff */
[----:B------:R-:W-:-:S05]  /*10240*/  IMAD.IADD R2, R4, 0x1, R3 ;  /* 0x0000000104027824 */ /* 0x000fca00078e0203 */
[----:B------:R1:W-:Y:S01]  /*10250*/  STL [R1+0x4], R2 ;  /* 0x0000040201007387 */ /* 0x0003e20000100800 */
[----:B------:R-:W-:Y:S05]  /*10260*/  BRA `(.L_x_7642) ;  /* 0x0000000000107947 */ /* 0x000fea0003800000 */
.L_x_7637:
[----:B------:R-:W-:Y:S01]  /*10270*/  IMAD.U32 R2, RZ, RZ, UR6 ;  /* 0x00000006ff027e24 */ /* 0x000fe2000f8e00ff */
[----:B------:R0:W-:Y:S04]  /*10280*/  STL [R1+0x4], RZ ;  /* 0x000004ff01007387 */ /* 0x0001e80000100800 */
[----:B------:R0:W-:Y:S04]  /*10290*/  STL [R1+0x8], RZ ;  /* 0x000008ff01007387 */ /* 0x0001e80000100800 */
[----:B------:R0:W-:Y:S02]  /*102a0*/  STL [R1], R2 ;  /* 0x0000000201007387 */ /* 0x0001e40000100800 */
.L_x_7642:
        /* <DEDUP_REMOVED lines=10> */
.L_x_7635:
        /* <DEDUP_REMOVED lines=30> */
.L_x_7763:
[----:B0-2---:R-:W2:Y:S01]  /*10530*/  LDL R0, [R1+0xc] ;  /* 0x00000c0001007983 */ /* 0x005ea20000100800 */
[----:B---3--:R-:W2:Y:S01]  /*10540*/  LDC.64 R2, c[0x0][0xc88] ;  /* 0x00032200ff027b82 */ /* 0x008ea20000000a00 */
        /* <DEDUP_REMOVED lines=54> */
.L_x_7644:
        /* <DEDUP_REMOVED lines=18> */
.L_x_7645:
[----:B------:R-:W-:Y:S05]  /*109d0*/  @!P0 BRA `(.L_x_7646) ;  /* 0x00000000000c8947 */ /* 0x000fea0003800000 */
[----:B------:R-:W3:Y:S04]  /*109e0*/  LDG.E R6, desc[UR40][R4.64] ;  /* 0x0000002804067981 */ /* 0x000ee8000c1e1900 */
[----:B------:R-:W3:Y:S02]  /*109f0*/  LDG.E R4, desc[UR40][R4.64+0x4] ;  /* 0x0000042804047981 */ /* 0x000ee4000c1e1900 */
[----:B---3--:R-:W-:-:S07]  /*10a00*/  IMAD.IADD R6, R4, 0x1, -R6 ;  /* 0x0000000104067824 */ /* 0x008fce00078e0a06 */
.L_x_7646:
[----:B------:R-:W3:Y:S01]  /*10a10*/  LDL R5, [R1+0x4] ;  /* 0x0000040001057983 */ /* 0x000ee20000100800 */
[----:B-----5:R-:W-:Y:S01]  /*10a20*/  IMAD.IADD R6, R6, 0x1, -R0 ;  /* 0x0000000106067824 */ /* 0x020fe200078e0a00 */
[----:B------:R-:W-:Y:S01]  /*10a30*/  BSSY B0, `(.L_x_7647) ;  /* 0x000003a000007945 */ /* 0x000fe20003800000 */
[----:B------:R-:W4:Y:S02]  /*10a40*/  LDC R0, c[0x0][0x448] ;  /* 0x00011200ff007b82 */ /* 0x000f240000000800 */
[----:B----4-:R-:W-:-:S13]  /*10a50*/  ISETP.NE.AND P0, PT, R0, 0x1, PT ;  /* 0x000000010000780c */ /* 0x010fda0003f05270 */
[----:B--2---:R-:W2:Y:S08]  /*10a60*/  @P0 LDC R3, c[0x0][0x44c] ;  /* 0x00011300ff030b82 */ /* 0x004eb00000000800 */
[----:B------:R-:W4:Y:S01]  /*10a70*/  @P0 LDC R4, c[0x0][0x450] ;  /* 0x00011400ff040b82 */ /* 0x000f220000000800 */
[----:B---3--:R-:W-:Y:S02]  /*10a80*/  IMAD.SHL.U32 R0, R5, 0x40, RZ ;  /* 0x0000004005007824 */ /* 0x008fe400078e00ff */
[----:B------:R-:W-:-:S02]  /*10a90*/  IMAD.MOV.U32 R5, RZ, RZ, RZ ;  /* 0x000000ffff057224 */ /* 0x000fc400078e00ff */
[----:B------:R-:W-:Y:S02]  /*10aa0*/  VIADD R0, R0, 0x3f ;  /* 0x0000003f00007836 */ /* 0x000fe40000000000 */
[----:B------:R-:W-:Y:S02]  /*10ab0*/  IMAD.MOV.U32 R10, RZ, RZ, R5 ;  /* 0x000000ffff0a7224 */ /* 0x000fe400078e0005 */
[----:B--2---:R-:W-:-:S05]  /*10ac0*/  @P0 IMAD.HI.U32 R3, R0, R3, RZ ;  /* 0x0000000300030227 */ /* 0x004fca00078e00ff */
[----:B----4-:R-:W-:Y:S01]  /*10ad0*/  @P0 SHF.R.U32.HI R0, RZ, R4, R3 ;  /* 0x00000004ff000219 */ /* 0x010fe20000011603 */
[C---:B------:R-:W-:Y:S01]  /*10ae0*/  VIADD R4, R6.reuse, 0x3f ;  /* 0x0000003f06047836 */ /* 0x040fe20000000000 */
[----:B------:R-:W-:Y:S02]  /*10af0*/  IADD3 R3, R6, 0x40, -R9 ;  /* 0x0000004006037810 */ /* 0x000fe40007ffe809 */
[----:B01----:R-:W-:-:S03]  /*10b00*/  LOP3.LUT R9, R2, 0xff, RZ, 0xc0, !PT ;  /* 0x000000ff02097812 */ /* 0x003fc600078ec0ff */
[----:B------:R-:W-:Y:S01]  /*10b10*/  IMAD.IADD R0, R3, 0x1, R0 ;  /* 0x0000000103007824 */ /* 0x000fe200078e0200 */
[----:B------:R-:W-:-:S04]  /*10b20*/  SHF.R.S32.HI R3, RZ, 0x1f, R4 ;  /* 0x0000001fff037819 */ /* 0x000fc80000011404 */
[----:B------:R-:W-:Y:S02]  /*10b30*/  LEA.HI R4, R3, R4, RZ, 0x6 ;  /* 0x0000000403047211 */ /* 0x000fe400078f30ff */
[----:B------:R-:W-:Y:S02]  /*10b40*/  SHF.R.S32.HI R3, RZ, 0x1f, R0 ;  /* 0x0000001fff037819 */ /* 0x000fe40000011400 */
[----:B------:R-:W-:Y:S02]  /*10b50*/  SHF.R.S32.HI R4, RZ, 0x6, R4 ;  /* 0x00000006ff047819 */ /* 0x000fe40000011404 */
[----:B------:R-:W-:Y:S02]  /*10b60*/  LEA.HI R3, R3, R0, RZ, 0x6 ;  /* 0x0000000003037211 */ /* 0x000fe400078f30ff */
[----:B------:R-:W-:Y:S02]  /*10b70*/  SHF.R.U32.HI R0, RZ, 0x10, R2 ;  /* 0x00000010ff007819 */ /* 0x000fe40000011602 */
[----:B------:R-:W-:-:S02]  /*10b80*/  SHF.R.S32.HI R3, RZ, 0x6, R3 ;  /* 0x00000006ff037819 */ /* 0x000fc40000011403 */
[----:B------:R-:W-:Y:S02]  /*10b90*/  ISETP.NE.AND P0, PT, R0, RZ, PT ;  /* 0x000000ff0000720c */ /* 0x000fe40003f05270 */
[----:B------:R-:W-:-:S04]  /*10ba0*/  VIMNMX R8, R4, R3, PT ;  /* 0x0000000304087248 */ /* 0x000fc80003fe0100 */
[----:B------:R-:W-:Y:S01]  /*10bb0*/  ISETP.GE.AND P1, PT, R8, 0x1, PT ;  /* 0x000000010800780c */ /* 0x000fe20003f26270 */
[----:B------:R0:W-:Y:S04]  /*10bc0*/  STL [R1+0x30], R8 ;  /* 0x0000300801007387 */ /* 0x0001e80000100800 */
[----:B------:R0:W-:Y:S02]  /*10bd0*/  STL [R1+0x3c], R5 ;  /* 0x00003c0501007387 */ /* 0x0001e40000100800 */
[----:B------:R-:W1:Y:S02]  /*10be0*/  @!P0 LDC R0, c[0x0][0x9f0] ;  /* 0x00027c00ff008b82 */ /* 0x000e640000000800 */
        /* <DEDUP_REMOVED lines=30> */
.L_x_7648:
[----:B------:R-:W-:Y:S05]  /*10dd0*/  BSYNC B0 ;  /* 0x0000000000007941 */ /* 0x000fea0003800000 */
.L_x_7647:
        /* <DEDUP_REMOVED lines=12> */
[----:B0-----:R-:W0:Y:S01]  /*10ea0*/  S2R R5, SR_LANEID ;  /* 0x0000000000057919 */ /* 0x001e220000000000 */
[----:B------:R-:W-:Y:S01]  /*10eb0*/  VOTEU.ANY UR4, UPT, PT ;  /* 0x0000000000047886 */ /* 0x000fe200038e0100 */
[----:B------:R-:W1:Y:S01]  /*10ec0*/  LDC.64 R2, c[0x0][0xc60] ;  /* 0x00031800ff027b82 */ /* 0x000e620000000a00 */
[----:B------:R-:W0:Y:S02]  /*10ed0*/  FLO.U32 R0, UR4 ;  /* 0x0000000400007d00 */ /* 0x000e2400080e0000 */
[----:B0-----:R-:W-:-:S06]  /*10ee0*/  ISETP.EQ.U32.AND P0, PT, R0, R5, PT ;  /* 0x000000050000720c */ /* 0x001fcc0003f02070 */
[----:B------:R-:W1:Y:S07]  /*10ef0*/  POPC R5, UR4 ;  /* 0x0000000400057d09 */ /* 0x000e6e0008000000 */
[----:B-1----:R-:W3:Y:S01]  /*10f00*/  @P0 ATOMG.E.ADD.STRONG.GPU PT, R3, desc[UR40][R2.64], R5 ;  /* 0x00000005020309a8 */ /* 0x002ee200081ee1e8 */
[----:B------:R-:W0:Y:S02]  /*10f10*/  S2R R4, SR_LTMASK ;  /* 0x0000000000047919 */ /* 0x000e240000003900 */
[----:B0-----:R-:W-:-:S04]  /*10f20*/  LOP3.LUT R4, R4, UR4, RZ, 0xc0, !PT ;  /* 0x0000000404047c12 */ /* 0x001fc8000f8ec0ff */
[----:B------:R-:W0:Y:S01]  /*10f30*/  POPC R7, R4 ;  /* 0x0000000400077309 */ /* 0x000e220000000000 */
[----:B---3--:R-:W0:Y:S02]  /*10f40*/  SHFL.IDX PT, R0, R3, R0, 0x1f ;  /* 0x00001f0003007589 */ /* 0x008e2400000e0000 */
[----:B0-----:R-:W-:-:S05]  /*10f50*/  IADD3 R0, R0, UR37, R7 ;  /* 0x0000002500007c10 */ /* 0x001fca000fffe007 */
[----:B------:R1:W-:Y:S01]  /*10f60*/  STL [R1], R0 ;  /* 0x0000000001007387 */ /* 0x0003e20000100800 */
[----:B------:R-:W-:Y:S05]  /*10f70*/  BRA `(.L_x_7651) ;  /* 0x0000004800787947 */ /* 0x000fea0003800000 */
.L_x_7650:
[----:B-1----:R-:W-:Y:S01]  /*10f80*/  VIADD R0, R19, 0x22400 ;  /* 0x0002240013007836 */ /* 0x002fe20000000000 */
        /* <DEDUP_REMOVED lines=19> */
.L_x_7653:
[----:B------:R-:W-:Y:S05]  /*110c0*/  BSYNC B6 ;  /* 0x0000000000067941 */ /* 0x000fea0003800000 */
.L_x_7652:
        /* <DEDUP_REMOVED lines=9> */
[----:B------:R-:W-:Y:S02]  /*11160*/  IMAD.U32 R4, RZ, RZ, UR6 ;  /* 0x00000006ff047e24 */ /* 0x000fe4000f8e00ff */
[----:B0-----:R-:W-:Y:S02]  /*11170*/  IMAD.U32 R5, RZ, RZ, UR7 ;  /* 0x00000007ff057e24 */ /* 0x001fe4000f8e00ff */
[----:B------:R-:W-:Y:S02]  /*11180*/  IMAD.U32 R6, RZ, RZ, UR8 ;  /* 0x00000008ff067e24 */ /* 0x000fe4000f8e00ff */
[----:B------:R-:W-:-:S02]  /*11190*/  IMAD.U32 R7, RZ, RZ, UR9 ;  /* 0x00000009ff077e24 */ /* 0x000fc4000f8e00ff */
[----:B--2---:R-:W-:Y:S02]  /*111a0*/  IMAD.U32 R10, RZ, RZ, UR4 ;  /* 0x00000004ff0a7e24 */ /* 0x004fe4000f8e00ff */
[----:B------:R-:W-:Y:S02]  /*111b0*/  IMAD.U32 R11, RZ, RZ, UR5 ;  /* 0x00000005ff0b7e24 */ /* 0x000fe4000f8e00ff */
[----:B------:R-:W-:Y:S02]  /*111c0*/  IMAD.MOV.U32 R8, RZ, RZ, 0x70 ;  /* 0x00000070ff087424 */ /* 0x000fe400078e00ff */
[----:B------:R-:W-:Y:S02]  /*111d0*/  IMAD.MOV.U32 R12, RZ, RZ, 0x1 ;  /* 0x00000001ff0c7424 */ /* 0x000fe400078e00ff */
[----:B-1----:R-:W-:-:S07]  /*111e0*/  IMAD.MOV.U32 R13, RZ, RZ, RZ ;  /* 0x000000ffff0d7224 */ /* 0x002fce00078e00ff */
[----:B------:R-:W-:-:S07]  /*111f0*/  LEPC R20, `(.L_x_7656) ;  /* 0x000000001014794e */ /* 0x000fce0000000000 */
[----:B---3--:R-:W-:Y:S05]  /*11200*/  CALL.ABS.NOINC R2 ;  /* 0x0000000002007343 */ /* 0x008fea0003c00000 */
.L_x_7656:
        /* <DEDUP_REMOVED lines=16> */
.L_x_7655:
[----:B------:R-:W-:Y:S05]  /*11310*/  BSYNC B6 ;  /* 0x0000000000067941 */ /* 0x000fea0003800000 */
.L_x_7654:
[----:B------:R-:W3:Y:S01]  /*11320*/  LDL.LU R4, [R1+0x18] ;  /* 0x0000180001047983 */ /* 0x000ee20000300800 */
[----:B------:R-:W-:-:S03]  /*11330*/  ULDC.64 UR4, c[0x0][0x9f8] ;  /* 0x00027e0000047ab9 */ /* 0x000fc60000000a00 */
[----:B------:R-:W4:Y:S01]  /*11340*/  LDL R7, [R1+0x8] ;  /* 0x0000080001077983 */ /* 0x000f220000100800 */
[----:B------:R-:W-:-:S03]  /*11350*/  ISETP.NE.U32.AND P0, PT, RZ, UR4, PT ;  /* 0x00000004ff007c0c */ /* 0x000fc6000bf05070 */
[----:B------:R-:W5:Y:S01]  /*11360*/  LDL R0, [R1+0x34] ;  /* 0x0000340001007983 */ /* 0x000f620000100800 */
[----:B------:R-:W-:-:S13]  /*11370*/  ISETP.NE.AND.EX P0, PT, RZ, UR5, PT, P0 ;  /* 0x00000005ff007c0c */ /* 0x000fda000bf05300 */
[----:B------:R-:W-:-:S04]  /*11380*/  @P0 IADD3 R2, P1, R16, UR4, RZ ;  /* 0x0000000410020c10 */ /* 0x000fc8000ff3e0ff */
[----:B---3--:R-:W-:Y:S01]  /*11390*/  @P0 IADD3.X R3, R4, UR5, RZ, P1, !PT ;  /* 0x0000000504030c10 */ /* 0x008fe20008ffe4ff */
[----:B------:R-:W-:-:S04]  /*113a0*/  ULDC.64 UR4, c[0x0][0xa08] ;  /* 0x0002820000047ab9 */ /* 0x000fc80000000a00 */
[----:B----4-:R1:W0:Y:S02]  /*113b0*/  @P0 LDG.E R7, desc[UR40][R2.64] ;  /* 0x0000002802070981 */ /* 0x010224000c1e1900 */
        /* <DEDUP_REMOVED lines=14> */
.L_x_7780:
[----:B------:R3:W-:Y:S01]  /*114a0*/  STL [R1+0x28], R0 ;  /* 0x0000280001007387 */ /* 0x0007e20000100800 */
[----:B-1----:R-:W-:Y:S02]  /*114b0*/  ISETP.NE.AND P0, PT, R14, RZ, PT ;  /* 0x000000ff0e00720c */ /* 0x002fe40003f05270 */
[----:B------:R-:W-:Y:S02]  /*114c0*/  PLOP3.LUT P1, PT, PT, PT, PT, 0x8, 0x0 ;  /* 0x000000000000781c */ /* 0x000fe40003f2e170 */
[----:B------:R-:W-:-:S11]  /*114d0*/  LOP3.LUT R18, R18, 0xfffffffe, RZ, 0xc0, !PT ;  /* 0xfffffffe12127812 */ /* 0x000fd600078ec0ff */
[----:B------:R-:W-:Y:S01]  /*114e0*/  @P1 LOP3.LUT R18, R18, 0x1, RZ, 0xfc, !PT ;  /* 0x0000000112121812 */ /* 0x000fe200078efcff */
[----:B---3--:R-:W-:Y:S06]  /*114f0*/  @P0 BRA `(.L_x_7658) ;  /* 0x00000004000c0947 */ /* 0x008fec0003800000 */
[----:B------:R-:W-:-:S03]  /*11500*/  UMOV UR4, 0xffffffff ;  /* 0xffffffff00047882 */ /* 0x000fc60000000000 */
[----:B------:R-:W-:Y:S05]  /*11510*/  BRA.DIV UR4, `(.L_x_7659) ;  /* 0x0000005e047c7947 */ /* 0x000fea000b800000 */
[----:B------:R-:W-:-:S13]  /*11520*/  ELECT P6, URZ, PT ;  /* 0x00000000003f782f */ /* 0x000fda00038c0000 */
.L_x_7783:
[----:B------:R-:W-:Y:S05]  /*11530*/  @!P6 BRA `(.L_x_7658) ;  /* 0x0000000000fce947 */ /* 0x000fea0003800000 */
[----:B------:R-:W-:-:S04]  /*11540*/  ISETP.NE.U32.AND P0, PT, R2, RZ, PT ;  /* 0x000000ff0200720c */ /* 0x000fc80003f05070 */
[----:B------:R-:W-:-:S13]  /*11550*/  ISETP.NE.AND.EX P0, PT, R3, RZ, PT, P0 ;  /* 0x000000ff0300720c */ /* 0x000fda0003f05300 */
[----:B------:R-:W-:Y:S05]  /*11560*/  @!P0 BRA `(.L_x_7660) ;  /* 0x0000000000508947 */ /* 0x000fea0003800000 */
[----:B------:R-:W1:Y:S01]  /*11570*/  LDC R6, c[0x0][0x43c] ;  /* 0x00010f00ff067b82 */ /* 0x000e620000000800 */
[----:B------:R-:W-:Y:S01]  /*11580*/  IMAD.MOV.U32 R9, RZ, RZ, R0 ;  /* 0x000000ffff097224 */ /* 0x000fe200078e0000 */
[----:B------:R-:W-:-:S03]  /*11590*/  ULDC.64 UR4, c[0x0][0x428] ;  /* 0x00010a0000047ab9 */ /* 0x000fc60000000a00 */
[----:B------:R-:W-:Y:S01]  /*115a0*/  IMAD.MOV.U32 R0, RZ, RZ, R9 ;  /* 0x000000ffff007224 */ /* 0x000fe200078e0009 */
[----:B-1----:R-:W-:-:S13]  /*115b0*/  ISETP.NE.AND P0, PT, R6, 0x1, PT ;  /* 0x000000010600780c */ /* 0x002fda0003f05270 */
[----:B0-----:R-:W0:Y:S02]  /*115c0*/  @P0 LDC.64 R4, c[0x0][0x440] ;  /* 0x00011000ff040b82 */ /* 0x001e240000000a00 */
        /* <DEDUP_REMOVED lines=14> */
.L_x_7660:
[----:B------:R-:W3:Y:S04]  /*116b0*/  LDL R0, [R1+0x10] ;  /* 0x0000100001007983 */ /* 0x000ee80000100800 */
[----:B-1----:R-:W4:Y:S01]  /*116c0*/  LDL R2, [R1+0x14] ;  /* 0x0000140001027983 */ /* 0x002f220000100800 */
[----:B---3--:R-:W-:Y:S01]  /*116d0*/  IMAD R0, R0, 0x8, R19 ;  /* 0x0000000800007824 */ /* 0x008fe200078e0213 */
[----:B----4-:R-:W-:-:S04]  /*116e0*/  SHF.L.U32 R2, R2, 0x1f, RZ ;  /* 0x0000001f02027819 */ /* 0x010fc800000006ff */
[----:B------:R-:W1:Y:S02]  /*116f0*/  SYNCS.PHASECHK.TRANS64.TRYWAIT P0, [R0+URZ+0x28c40], R2 ;  /* 0x028c4002000075a7 */ /* 0x000e64000800017f */
[----:B-1----:R-:W-:Y:S05]  /*11700*/  @!P0 BRA `(.L_x_7661) ;  /* 0x0000005c00208947 */ /* 0x002fea0003800000 */
.L_x_7784:
        /* <DEDUP_REMOVED lines=11> */
.L_x_7662:
[----:B------:R-:W3:Y:S04]  /*117c0*/  LDL R3, [R1+0x10] ;  /* 0x0000100001037983 */ /* 0x000ee80000100800 */
[----:B0-----:R-:W4:Y:S04]  /*117d0*/  LDL R4, [R1+0x28] ;  /* 0x0000280001047983 */ /* 0x001f280000100800 */
[----:B-1----:R-:W2:Y:S01]  /*117e0*/  LDL R2, [R1+0x1c] ;  /* 0x00001c0001027983 */ /* 0x002ea20000100800 */
        /* <DEDUP_REMOVED lines=11> */
[----:B---3--:R-:W-:Y:S01]  /*118a0*/  IMAD R0, R3, 0x2000, R19 ;  /* 0x0000200003007824 */ /* 0x008fe200078e0213 */
[----:B----4-:R-:W-:-:S04]  /*118b0*/  R2UR UR11, R4 ;  /* 0x00000000040b72ca */ /* 0x010fc800000e0000 */
[----:B------:R-:W-:Y:S02]  /*118c0*/  R2UR UR8, R0 ;  /* 0x00000000000872ca */ /* 0x000fe400000e0000 */
[----:B--2---:R-:W-:-:S11]  /*118d0*/  R2UR UR4, R2 ;  /* 0x00000000020472ca */ /* 0x004fd600000e0000 */
[----:B------:R-:W-:Y:S02]  /*118e0*/  UIADD3 UR8, UR8, 0x22400, URZ ;  /* 0x0002240008087890 */ /* 0x000fe4000fffe03f */
[----:B------:R-:W-:-:S03]  /*118f0*/  ULEA UR11, UR11, UR4, 0x6 ;  /* 0x000000040b0b7291 */ /* 0x000fc6000f8e303f */
[----:B------:R-:W-:-:S06]  /*11900*/  UMOV UR4, 0x0 ;  /* 0x0000000000047882 */ /* 0x000fcc0000000000 */
[----:B------:R1:W-:Y:S02]  /*11910*/  UTMALDG.4D [UR8], [UR6], desc[UR4] ;  /* 0x00000408060075b4 */ /* 0x0003e40008019000 */
[----:B-1----:R-:W-:Y:S01]  /*11920*/  NOP ;  /* 0x0000000000007918 */ /* 0x002fe20000000000 */
.L_x_7658:
[----:B------:R-:W3:Y:S04]  /*11930*/  LDL.LU R3, [R1+0x38] ;  /* 0x0000380001037983 */ /* 0x000ee80000300800 */
[----:B------:R-:W4:Y:S04]  /*11940*/  LDL.LU R5, [R1+0x24] ;  /* 0x0000240001057983 */ /* 0x000f280000300800 */
[----:B0-----:R-:W5:Y:S01]  /*11950*/  LDL.LU R4, [R1+0x44] ;  /* 0x0000440001047983 */ /* 0x001f620000300800 */
        /* <DEDUP_REMOVED lines=9> */
[----:B---3--:R-:W-:Y:S02]  /*119f0*/  SHF.R.S32.HI R0, RZ, 0x1f, R3 ;  /* 0x0000001fff007819 */ /* 0x008fe40000011403 */
[----:B----4-:R-:W-:-:S03]  /*11a00*/  SEL R5, R5, RZ, !P0 ;  /* 0x000000ff05057207 */ /* 0x010fc60004000000 */
[----:B------:R-:W-:Y:S01]  /*11a10*/  IMAD R0, R0, UR4, RZ ;  /* 0x0000000400007c24 */ /* 0x000fe2000f8e02ff */
[----:B-----5:R-:W-:-:S03]  /*11a20*/  SEL R4, R4, RZ, !P0 ;  /* 0x000000ff04047207 */ /* 0x020fc60004000000 */
        /* <DEDUP_REMOVED lines=24> */
.L_x_7664:
[----:B------:R-:W-:Y:S05]  /*11bb0*/  BSYNC B6 ;  /* 0x0000000000067941 */ /* 0x000fea0003800000 */
.L_x_7663:
[----:B0-----:R-:W3:Y:S01]  /*11bc0*/  LDL.LU R0, [R1+0x44] ;  /* 0x0000440001007983 */ /* 0x001ee20000300800 */
[----:B------:R-:W-:Y:S01]  /*11bd0*/  ULDC.64 UR4, c[0x0][0x2d8] ;  /* 0x0000b60000047ab9 */ /* 0x000fe20000000a00 */
[----:B------:R-:W0:Y:S01]  /*11be0*/  LDC R7, c[0x0][0x448] ;  /* 0x00011200ff077b82 */ /* 0x000e220000000800 */
[----:B------:R-:W-:Y:S01]  /*11bf0*/  ULDC UR6, c[0x0][0x2b8] ;  /* 0x0000ae0000067ab9 */ /* 0x000fe20000000800 */
[----:B------:R-:W4:Y:S04]  /*11c00*/  LDL.LU R4, [R1+0x38] ;  /* 0x0000380001047983 */ /* 0x000f280000300800 */
[----:B------:R-:W4:Y:S04]  /*11c10*/  LDL.LU.64 R2, [R1+0x48] ;  /* 0x0000480001027983 */ /* 0x000f280000300a00 */
[----:B------:R-:W3:Y:S04]  /*11c20*/  LDL.LU R5, [R1+0x24] ;  /* 0x0000240001057983 */ /* 0x000ee80000300800 */
[----:B--2---:R-:W2:Y:S04]  /*11c30*/  LDL R10, [R1+0x4] ;  /* 0x00000400010a7983 */ /* 0x004ea80000100800 */
[----:B------:R1:W5:Y:S01]  /*11c40*/  LDL R8, [R1+0x58] ;  /* 0x0000580001087983 */ /* 0x0003620000100800 */
[----:B0-----:R-:W-:-:S13]  /*11c50*/  ISETP.NE.AND P0, PT, R7, 0x1, PT ;  /* 0x000000010700780c */ /* 0x001fda0003f05270 */
[----:B------:R-:W0:Y:S01]  /*11c60*/  @P0 LDC R6, c[0x0][0x450] ;  /* 0x00011400ff060b82 */ /* 0x000e220000000800 */
[----:B------:R-:W1:Y:S02]  /*11c70*/  S2R R9, SR_TID.X ;  /* 0x0000000000097919 */ /* 0x000e640000002100 */
[----:B-1----:R-:W-:-:S05]  /*11c80*/  IMAD.SHL.U32 R9, R9, 0x8, RZ ;  /* 0x0000000809097824 */ /* 0x002fca00078e00ff */
        /* <DEDUP_REMOVED lines=17> */
[----:B--2---:R-:W-:-:S04]  /*11da0*/  IMAD R4, R10, 0x40, R4 ;  /* 0x000000400a047824 */ /* 0x004fc800078e0204 */
        /* <DEDUP_REMOVED lines=27> */
[C---:B------:R-:W-:Y:S02]  /*11f60*/  VIADD R5, R3.reuse, 0x10 ;  /* 0x0000001003057836 */ /* 0x040fe40000000000 */
        /* <DEDUP_REMOVED lines=26> */
[----:B------:R-:W-:Y:S01]  /*12110*/  @!P1 IMAD.MOV.U32 R6, RZ, RZ, R5 ;  /* 0x000000ffff069224 */ /* 0x000fe200078e0005 */
[----:B------:R-:W0:Y:S04]  /*12120*/  SHFL.IDX PT, R0, R0, 0x3, 0x181f ;  /* 0x00781f0000007f89 */ /* 0x000e2800000e0000 */
[----:B------:R1:W-:Y:S04]  /*12130*/  @!P1 LDGSTS.E.BYPASS.LTC128B.128 [R8+0x21400], desc[UR40][R6.64], !P0 ;  /* 0x2140000006089fae */ /* 0x0003e8000c101d68 */
[----:B------:R-:W2:Y:S02]  /*12140*/  SHFL.IDX PT, R4, R4, 0x3, 0x181f ;  /* 0x00781f0004047f89 */ /* 0x000ea400000e0000 */
.L_x_7793:
[----:B------:R-:W-:-:S05]  /*12150*/  VIADD R3, R3, 0x30 ;  /* 0x0000003003037836 */ /* 0x000fca0000000000 */
[----:B------:R-:W-:-:S13]  /*12160*/  ISETP.GE.AND P1, PT, R3, R2, PT ;  /* 0x000000020300720c */ /* 0x000fda0003f26270 */
[----:B--2---:R-:W-:-:S05]  /*12170*/  @!P1 LEA R2, P2, R9, R4, 0x1 ;  /* 0x0000000409029211 */ /* 0x004fca00078408ff */
[----:B0-----:R-:W-:-:S05]  /*12180*/  @!P1 IMAD.X R3, RZ, RZ, R0, P2 ;  /* 0x000000ffff039224 */ /* 0x001fca00010e0600 */
[----:B------:R-:W-:Y:S01]  /*12190*/  @!PT LDS RZ, [RZ] ;  /* 0x00000000fffff984 */ /* 0x000fe20000000800 */
[----:B------:R-:W-:Y:S01]  /*121a0*/  @!PT LDS RZ, [RZ] ;  /* 0x00000000fffff984 */ /* 0x000fe20000000800 */
[----:B------:R-:W-:Y:S01]  /*121b0*/  @!PT LDS RZ, [RZ] ;  /* 0x00000000fffff984 */ /* 0x000fe20000000800 */
[----:B------:R0:W-:Y:S01]  /*121c0*/  @!P1 LDGSTS.E.BYPASS.LTC128B.128 [R8+0x21c00], desc[UR40][R2.64], !P0 ;  /* 0x21c0000002089fae */ /* 0x0001e2000c101d68 */
[----:B------:R-:W-:Y:S01]  /*121d0*/  PLOP3.LUT P0, PT, PT, PT, PT, 0x80, 0x0 ;  /* 0x000000000000781c */ /* 0x000fe20003f0f070 */
[----:B------:R-:W-:-:S12]  /*121e0*/  NOP ;  /* 0x0000000000007918 */ /* 0x000fd80000000000 */
.L_x_7666:
        /* <DEDUP_REMOVED lines=18> */
.L_x_7794:
[----:B------:R-:W-:Y:S05]  /*12310*/  BSYNC B0 ;  /* 0x0000000000007941 */ /* 0x000fea0003800000 */
.L_x_7667:
[----:B------:R-:W-:Y:S01]  /*12320*/  LOP3.LUT P0, RZ, R18, 0x1, RZ, 0xc0, !PT ;  /* 0x0000000112ff7812 */ /* 0x000fe2000780c0ff */
[----:B------:R-:W-:-:S12]  /*12330*/  BSSY B0, `(.L_x_7669) ;  /* 0x0000097000007945 */ /* 0x000fd80003800000 */
[----:B------:R-:W-:Y:S05]  /*12340*/  @!P0 BRA `(.L_x_7670) ;  /* 0x0000000800548947 */ /* 0x000fea0003800000 */
[----:B------:R-:W0:Y:S04]  /*12350*/  LDL R4, [R1+0x10] ;  /* 0x0000100001047983 */ /* 0x000e280000100800 */
[----:B------:R-:W2:Y:S01]  /*12360*/  LDL R2, [R1+0x14] ;  /* 0x0000140001027983 */ /* 0x000ea20000100800 */
[----:B------:R-:W-:Y:S01]  /*12370*/  BSSY B1, `(.L_x_7671) ;  /* 0x0000008000017945 */ /* 0x000fe20003800000 */
[----:B------:R-:W3:Y:S02]  /*12380*/  S2R R3, SR_TID.X ;  /* 0x0000000000037919 */ /* 0x000ee40000002100 */
[----:B---3--:R-:W-:-:S04]  /*12390*/  LOP3.LUT R3, R3, 0x7f, RZ, 0xc0, !PT ;  /* 0x0000007f03037812 */ /* 0x008fc800078ec0ff */
[----:B------:R-:W-:Y:S01]  /*123a0*/  ISETP.NE.AND P1, PT, R3, RZ, PT ;  /* 0x000000ff0300720c */ /* 0x000fe20003f25270 */
[----:B0-----:R-:W-:Y:S01]  /*123b0*/  IMAD R0, R4, 0x8, R19 ;  /* 0x0000000804007824 */ /* 0x001fe200078e0213 */
[----:B--2---:R-:W-:-:S04]  /*123c0*/  SHF.L.U32 R2, R2, 0x1f, RZ ;  /* 0x0000001f02027819 */ /* 0x004fc800000006ff */
[----:B------:R-:W0:Y:S02]  /*123d0*/  SYNCS.PHASECHK.TRANS64.TRYWAIT P0, [R0+URZ+0x28c60], R2 ;  /* 0x028c6002000075a7 */ /* 0x000e24000800017f */
[----:B0-----:R-:W-:Y:S05]  /*123e0*/  @!P0 BRA `(.L_x_7672) ;  /* 0x00000054005c8947 */ /* 0x001fea0003800000 */
.L_x_7795:
[----:B------:R-:W-:Y:S05]  /*123f0*/  BSYNC B1 ;  /* 0x0000000000017941 */ /* 0x000fea0003800000 */
.L_x_7671:
        /* <DEDUP_REMOVED lines=9> */
.L_x_7674:
[----:B------:R-:W-:Y:S05]  /*12490*/  BSYNC B1 ;  /* 0x0000000000017941 */ /* 0x000fea0003800000 */
.L_x_7673:
        /* <DEDUP_REMOVED lines=13> */
.L_x_7675:
        /* <DEDUP_REMOVED lines=15> */
.L_x_7676:
        /* <DEDUP_REMOVED lines=15> */
.L_x_7677:
        /* <DEDUP_REMOVED lines=15> */
.L_x_7678:
        /* <DEDUP_REMOVED lines=15> */
.L_x_7679:
        /* <DEDUP_REMOVED lines=15> */
.L_x_7680:
        /* <DEDUP_REMOVED lines=15> */
.L_x_7681:
        /* <DEDUP_REMOVED lines=15> */
.L_x_7682:
        /* <DEDUP_REMOVED lines=10> */
.L_x_7670:
[----:B------:R-:W-:Y:S05]  /*12ca0*/  BSYNC B0 ;  /* 0x0000000000007941 */ /* 0x000fea0003800000 */
.L_x_7669:
[----:B------:R-:W0:Y:S04]  /*12cb0*/  LDL R4, [R1+0x34] ;  /* 0x0000340001047983 */ /* 0x000e280000100800 */
[----:B------:R-:W2:Y:S01]  /*12cc0*/  LDL R5, [R1+0x20] ;  /* 0x0000200001057983 */ /* 0x000ea20000100800 */
[----:B------:R-:W-:Y:S01]  /*12cd0*/  BSSY B0, `(.L_x_7683) ;  /* 0x00002ac000007945 */ /* 0x000fe20003800000 */
[----:B0-----:R-:W-:-:S05]  /*12ce0*/  VIADD R0, R4, 0xfffffffe ;  /* 0xfffffffe04007836 */ /* 0x001fca0000000000 */
[----:B--2---:R-:W-:-:S13]  /*12cf0*/  ISETP.GE.AND P0, PT, R0, R5, PT ;  /* 0x000000050000720c */ /* 0x004fda0003f06270 */
[----:B------:R-:W-:Y:S05]  /*12d00*/  @!P0 BRA `(.L_x_7684) ;  /* 0x0000002800a08947 */ /* 0x000fea0003800000 */
[----:B-1----:R-:W2:Y:S04]  /*12d10*/  LDL.LU R7, [R1+0x54] ;  /* 0x0000540001077983 */ /* 0x002ea80000300800 */
        /* <DEDUP_REMOVED lines=48> */
.L_x_7689:
        /* <DEDUP_REMOVED lines=8> */
.L_x_7796:
[----:B------:R-:W-:Y:S05]  /*130a0*/  BSYNC B3 ;  /* 0x0000000000037941 */ /* 0x000fea0003800000 */
.L_x_7690:
        /* <DEDUP_REMOVED lines=9> */
.L_x_7693:
[----:B------:R-:W-:Y:S05]  /*13140*/  BSYNC B3 ;  /* 0x0000000000037941 */ /* 0x000fea0003800000 */
.L_x_7692:
        /* <DEDUP_REMOVED lines=13> */
.L_x_7694:
        /* <DEDUP_REMOVED lines=13> */
.L_x_7797:
[----:B------:R-:W-:Y:S05]  /*132f0*/  BSYNC B3 ;  /* 0x0000000000037941 */ /* 0x000fea0003800000 */
.L_x_7695:
        /* <DEDUP_REMOVED lines=11> */
.L_x_7698:
[----:B------:R-:W-:Y:S05]  /*133b0*/  BSYNC B3 ;  /* 0x0000000000037941 */ /* 0x000fea0003800000 */
.L_x_7697:
        /* <DEDUP_REMOVED lines=10> */
.L_x_7699:
        /* <DEDUP_REMOVED lines=15> */
.L_x_7700:
        /* <DEDUP_REMOVED lines=15> */
.L_x_7701:
        /* <DEDUP_REMOVED lines=15> */
.L_x_7702:
        /* <DEDUP_REMOVED lines=15> */
.L_x_7703:
        /* <DEDUP_REMOVED lines=15> */
.L_x_7704:
        /* <DEDUP_REMOVED lines=15> */
.L_x_7705:
        /* <DEDUP_REMOVED lines=15> */
.L_x_7706:
        /* <DEDUP_REMOVED lines=10> */
.L_x_7688:
[----:B------:R-:W-:Y:S05]  /*13b90*/  BSYNC B1 ;  /* 0x0000000000017941 */ /* 0x000fea0003800000 */
.L_x_7687:
[----:B------:R-:W2:Y:S02]  /*13ba0*/  LDL.LU R6, [R1+0x34] ;  /* 0x0000340001067983 */ /* 0x000ea40000300800 */
[----:B--2---:R-:W-:-:S07]  /*13bb0*/  VIADD R0, R6, 0xfffffffd ;  /* 0xfffffffd06007836 */ /* 0x004fce0000000000 */
.L_x_7686:
[----:B------:R-:W-:Y:S05]  /*13bc0*/  BSYNC B2 ;  /* 0x0000000000027941 */ /* 0x000fea0003800000 */
.L_x_7685:
[----:B------:R-:W-:Y:S01]  /*13bd0*/  VIADD R5, R5, 0xfffffffe ;  /* 0xfffffffe05057836 */ /* 0x000fe20000000000 */
[----:B------:R-:W-:-:S04]  /*13be0*/  LOP3.LUT R4, RZ, R4, RZ, 0x33, !PT ;  /* 0x00000004ff047212 */ /* 0x000fc800078e33ff */
[----:B------:R-:W-:-:S13]  /*13bf0*/  ISETP.NE.AND P0, PT, R5, R4, PT ;  /* 0x000000040500720c */ /* 0x000fda0003f05270 */
[----:B------:R-:W-:Y:S05]  /*13c00*/  @!P0 BRA `(.L_x_7684) ;  /* 0x0000001800e08947 */ /* 0x000fea0003800000 */
.L_x_7747:
        /* <DEDUP_REMOVED lines=35> */
.L_x_7709:
        /* <DEDUP_REMOVED lines=8> */
.L_x_7798:
[----:B------:R-:W-:Y:S05]  /*13ec0*/  BSYNC B2 ;  /* 0x0000000000027941 */ /* 0x000fea0003800000 */
.L_x_7710:
        /* <DEDUP_REMOVED lines=9> */
.L_x_7713:
[----:B------:R-:W-:Y:S05]  /*13f60*/  BSYNC B2 ;  /* 0x0000000000027941 */ /* 0x000fea0003800000 */
.L_x_7712:
        /* <DEDUP_REMOVED lines=12> */
.L_x_7714:
        /* <DEDUP_REMOVED lines=13> */
.L_x_7799:
[----:B------:R-:W-:Y:S05]  /*14100*/  BSYNC B2 ;  /* 0x0000000000027941 */ /* 0x000fea0003800000 */
.L_x_7715:
        /* <DEDUP_REMOVED lines=11> */
.L_x_7718:
[----:B------:R-:W-:Y:S05]  /*141c0*/  BSYNC B2 ;  /* 0x0000000000027941 */ /* 0x000fea0003800000 */
.L_x_7717:
        /* <DEDUP_REMOVED lines=9> */
.L_x_7719:
        /* <DEDUP_REMOVED lines=15> */
.L_x_7720:
        /* <DEDUP_REMOVED lines=15> */
.L_x_7721:
        /* <DEDUP_REMOVED lines=15> */
.L_x_7722:
        /* <DEDUP_REMOVED lines=15> */
.L_x_7723:
        /* <DEDUP_REMOVED lines=15> */
.L_x_7724:
        /* <DEDUP_REMOVED lines=15> */
.L_x_7725:
        /* <DEDUP_REMOVED lines=15> */
.L_x_7726:
        /* <DEDUP_REMOVED lines=10> */
.L_x_7708:
[----:B------:R-:W-:Y:S05]  /*14990*/  BSYNC B1 ;  /* 0x0000000000017941 */ /* 0x000fea0003800000 */
.L_x_7707:
        /* <DEDUP_REMOVED lines=35> */
.L_x_7729:
        /* <DEDUP_REMOVED lines=8> */
.L_x_7800:
[----:B------:R-:W-:Y:S05]  /*14c50*/  BSYNC B2 ;  /* 0x0000000000027941 */ /* 0x000fea0003800000 */
.L_x_7730:
        /* <DEDUP_REMOVED lines=9> */
.L_x_7733:
[----:B------:R-:W-:Y:S05]  /*14cf0*/  BSYNC B2 ;  /* 0x0000000000027941 */ /* 0x000fea0003800000 */
.L_x_7732:
        /* <DEDUP_REMOVED lines=13> */
.L_x_7734:
        /* <DEDUP_REMOVED lines=13> */
.L_x_7801:
[----:B------:R-:W-:Y:S05]  /*14ea0*/  BSYNC B2 ;  /* 0x0000000000027941 */ /* 0x000fea0003800000 */
.L_x_7735:
        /* <DEDUP_REMOVED lines=11> */
.L_x_7738:
[----:B------:R-:W-:Y:S05]  /*14f60*/  BSYNC B2 ;  /* 0x0000000000027941 */ /* 0x000fea0003800000 */
.L_x_7737:
        /* <DEDUP_REMOVED lines=10> */
.L_x_7739:
        /* <DEDUP_REMOVED lines=15> */
.L_x_7740:
        /* <DEDUP_REMOVED lines=15> */
.L_x_7741:
        /* <DEDUP_REMOVED lines=15> */
.L_x_7742:
        /* <DEDUP_REMOVED lines=15> */
.L_x_7743:
        /* <DEDUP_REMOVED lines=15> */
.L_x_7744:
        /* <DEDUP_REMOVED lines=15> */
.L_x_7745:
        /* <DEDUP_REMOVED lines=15> */
.L_x_7746:
        /* <DEDUP_REMOVED lines=10> */
.L_x_7728:
[----:B------:R-:W-:Y:S05]  /*15740*/  BSYNC B1 ;  /* 0x0000000000017941 */ /* 0x000fea0003800000 */
.L_x_7727:
[----:B------:R-:W2:Y:S01]  /*15750*/  LDL R2, [R1+0x20] ;  /* 0x0000200001027983 */ /* 0x000ea20000100800 */
[----:B------:R-:W-:Y:S01]  /*15760*/  VIADD R0, R0, 0xfffffffe ;  /* 0xfffffffe00007836 */ /* 0x000fe20000000000 */
[----:B--2---:R-:W-:-:S13]  /*15770*/  ISETP.GT.AND P0, PT, R6, R2, PT ;  /* 0x000000020600720c */ /* 0x004fda0003f04270 */
[----:B------:R-:W-:Y:S05]  /*15780*/  @P0 BRA `(.L_x_7747) ;  /* 0xffffffe400200947 */ /* 0x000fea000383ffff */
.L_x_7684:
[----:B------:R-:W-:Y:S05]  /*15790*/  BSYNC B0 ;  /* 0x0000000000007941 */ /* 0x000fea0003800000 */
.L_x_7683:
[----:B------:R-:W2:Y:S04]  /*157a0*/  LDL.LU R4, [R1+0x10] ;  /* 0x0000100001047983 */ /* 0x000ea80000300800 */
[----:B------:R-:W3:Y:S01]  /*157b0*/  LDL.LU R3, [R1+0x14] ;  /* 0x0000140001037983 */ /* 0x000ee20000300800 */
[----:B------:R-:W4:Y:S01]  /*157c0*/  S2R R2, SR_TID.X ;  /* 0x0000000000027919 */ /* 0x000f220000002100 */
[----:B------:R-:W-:Y:S01]  /*157d0*/  BSSY B0, `(.L_x_7748) ;  /* 0x0000016000007945 */ /* 0x000fe20003800000 */
[----:B----4-:R-:W-:-:S04]  /*157e0*/  LOP3.LUT R2, R2, 0x7f, RZ, 0xc0, !PT ;  /* 0x0000007f02027812 */ /* 0x010fc800078ec0ff */
[----:B------:R-:W-:Y:S01]  /*157f0*/  ISETP.NE.AND P1, PT, R2, RZ, PT ;  /* 0x000000ff0200720c */ /* 0x000fe20003f25270 */
[----:B--2---:R-:W-:-:S05]  /*15800*/  VIADD R0, R4, 0x1 ;  /* 0x0000000104007836 */ /* 0x004fca0000000000 */
[----:B------:R-:W-:-:S04]  /*15810*/  ISETP.NE.AND P0, PT, R0, 0x2, PT ;  /* 0x000000020000780c */ /* 0x000fc80003f05270 */
[----:B------:R-:W-:-:S04]  /*15820*/  SEL R2, RZ, 0x1, P0 ;  /* 0x00000001ff027807 */ /* 0x000fc80000000000 */
[----:B---3--:R-:W-:-:S05]  /*15830*/  LOP3.LUT R3, R3, R2, RZ, 0x3c, !PT ;  /* 0x0000000203037212 */ /* 0x008fca00078e3cff */
[----:B------:R2:W-:Y:S01]  /*15840*/  STL [R1+0x14], R3 ;  /* 0x0000140301007387 */ /* 0x0005e20000100800 */
[----:B------:R-:W-:Y:S05]  /*15850*/  @P1 BRA `(.L_x_7749) ;  /* 0x0000000000341947 */ /* 0x000fea0003800000 */
[----:B------:R-:W3:Y:S01]  /*15860*/  S2R R5, SR_LANEID ;  /* 0x0000000000057919 */ /* 0x000ee20000000000 */
[----:B------:R-:W-:Y:S01]  /*15870*/  VOTEU.ANY UR4, UPT, PT ;  /* 0x0000000000047886 */ /* 0x000fe200038e0100 */
[----:B--2---:R-:W2:Y:S01]  /*15880*/  LDC.64 R2, c[0x0][0xc60] ;  /* 0x00031800ff027b82 */ /* 0x004ea20000000a00 */
[----:B------:R-:W3:Y:S02]  /*15890*/  FLO.U32 R4, UR4 ;  /* 0x0000000400047d00 */ /* 0x000ee400080e0000 */
[----:B---3--:R-:W-:-:S06]  /*158a0*/  ISETP.EQ.U32.AND P1, PT, R4, R5, PT ;  /* 0x000000050400720c */ /* 0x008fcc0003f22070 */
[----:B------:R-:W2:Y:S07]  /*158b0*/  POPC R5, UR4 ;  /* 0x0000000400057d09 */ /* 0x000eae0008000000 */
[----:B--2---:R-:W2:Y:S01]  /*158c0*/  @P1 ATOMG.E.ADD.STRONG.GPU PT, R3, desc[UR40][R2.64], R5 ;  /* 0x00000005020319a8 */ /* 0x004ea200081ee1e8 */
[----:B-1----:R-:W1:Y:S02]  /*158d0*/  S2R R6, SR_LTMASK ;  /* 0x0000000000067919 */ /* 0x002e640000003900 */
[----:B-1----:R-:W-:-:S04]  /*158e0*/  LOP3.LUT R6, R6, UR4, RZ, 0xc0, !PT ;  /* 0x0000000406067c12 */ /* 0x002fc8000f8ec0ff */
[----:B------:R-:W1:Y:S01]  /*158f0*/  POPC R7, R6 ;  /* 0x0000000600077309 */ /* 0x000e620000000000 */
[----:B--2---:R-:W1:Y:S02]  /*15900*/  SHFL.IDX PT, R4, R3, R4, 0x1f ;  /* 0x00001f0403047589 */ /* 0x004e6400000e0000 */
[----:B-1----:R-:W-:-:S05]  /*15910*/  IADD3 R2, R4, UR37, R7 ;  /* 0x0000002504027c10 */ /* 0x002fca000fffe007 */
[----:B------:R3:W-:Y:S02]  /*15920*/  STL [R1], R2 ;  /* 0x0000000201007387 */ /* 0x0007e40000100800 */
.L_x_7749:
[----:B------:R-:W-:Y:S05]  /*15930*/  BSYNC B0 ;  /* 0x0000000000007941 */ /* 0x000fea0003800000 */
.L_x_7748:
[----:B------:R-:W-:-:S05]  /*15940*/  SEL R0, R0, RZ, P0 ;  /* 0x000000ff00007207 */ /* 0x000fca0000000000 */
[----:B------:R4:W-:Y:S02]  /*15950*/  STL [R1+0x10], R0 ;  /* 0x0000100001007387 */ /* 0x0009e40000100800 */
.L_x_7651:
[----:B------:R-:W-:Y:S05]  /*15960*/  BSYNC B7 ;  /* 0x0000000000077941 */ /* 0x000fea0003800000 */
.L_x_7649:
        /* <DEDUP_REMOVED lines=13> */
.L_x_7750:
[----:B------:R-:W5:Y:S01]  /*15a40*/  S2R R16, SR_TID.X ;  /* 0x0000000000107919 */ /* 0x000f620000002100 */
[----:B------:R-:W-:Y:S01]  /*15a50*/  UMOV UR4, 0xffffffff ;  /* 0xffffffff00047882 */ /* 0x000fe20000000000 */
[----:B-----5:R-:W-:-:S04]  /*15a60*/  LOP3.LUT R16, R16, 0x1f, RZ, 0xc0, !PT ;  /* 0x0000001f10107812 */ /* 0x020fc800078ec0ff */
[----:B------:R-:W-:Y:S01]  /*15a70*/  ISETP.NE.AND P0, PT, R16, 0x1f, PT ;  /* 0x0000001f1000780c */ /* 0x000fe20003f05270 */
[----:B------:R-:W-:-:S12]  /*15a80*/  BRA.DIV UR4, `(.L_x_7752) ;  /* 0x0000002204407947 */ /* 0x000fd8000b800000 */
[----:B--2---:R-:W2:Y:S01]  /*15a90*/  LDL.LU R3, [R1] ;  /* 0x0000000001037983 */ /* 0x004ea20000300800 */
[----:B------:R-:W-:-:S03]  /*15aa0*/  ULDC UR4, c[0x0][0xc3c] ;  /* 0x00030f0000047ab9 */ /* 0x000fc60000000800 */
[----:B01----:R-:W4:Y:S01]  /*15ab0*/  LDL R8, [R1+0xc] ;  /* 0x00000c0001087983 */ /* 0x003f220000100800 */
[----:B--2---:R-:W-:Y:S02]  /*15ac0*/  IMAD.MOV.U32 R10, RZ, RZ, R3 ;  /* 0x000000ffff0a7224 */ /* 0x004fe400078e0003 */
[----:B----4-:R-:W-:-:S05]  /*15ad0*/  IMAD.IADD R0, R8, 0x1, R16 ;  /* 0x0000000108007824 */ /* 0x010fca00078e0210 */
[----:B------:R-:W-:-:S13]  /*15ae0*/  ISETP.GE.OR P1, PT, R0, UR4, !P0 ;  /* 0x0000000400007c0c */ /* 0x000fda000c726670 */
[----:B---3--:R-:W0:Y:S08]  /*15af0*/  @!P1 LDC.64 R2, c[0x0][0xc80] ;  /* 0x00032000ff029b82 */ /* 0x008e300000000a00 */
        /* <DEDUP_REMOVED lines=34> */
.L_x_7811:
[----:B------:R-:W-:Y:S02]  /*15d20*/  ULDC UR4, c[0x0][0xc38] ;  /* 0x00030e0000047ab9 */ /* 0x000fe40000000800 */
[----:B------:R-:W-:-:S04]  /*15d30*/  IMAD.U32 R8, RZ, RZ, UR4 ;  /* 0x00000004ff087e24 */ /* 0x000fc8000f8e00ff */
[----:B-1----:R-:W-:-:S04]  /*15d40*/  IMAD R9, R14, R8, RZ ;  /* 0x000000080e097224 */ /* 0x002fc800078e02ff */
[----:B------:R-:W-:-:S05]  /*15d50*/  IMAD.IADD R0, R0, 0x1, R9 ;  /* 0x0000000100007824 */ /* 0x000fca00078e0209 */
[----:B------:R-:W-:-:S13]  /*15d60*/  ISETP.GT.AND P6, PT, R0, R4, PT ;  /* 0x000000040000720c */ /* 0x000fda0003fc4270 */
[----:B------:R-:W-:Y:S05]  /*15d70*/  @P6 BRA `(.L_x_7753) ;  /* 0x0000000000ac6947 */ /* 0x000fea0003800000 */
.L_x_7756:
        /* <DEDUP_REMOVED lines=37> */
.L_x_7819:
[----:B------:R-:W-:Y:S02]  /*15fd0*/  ULDC UR4, c[0x0][0xc38] ;  /* 0x00030e0000047ab9 */ /* 0x000fe40000000800 */
[----:B------:R-:W-:-:S04]  /*15fe0*/  IMAD.U32 R8, RZ, RZ, UR4 ;  /* 0x00000004ff087e24 */ /* 0x000fc8000f8e00ff */
[----:B-1----:R-:W-:-:S04]  /*15ff0*/  IMAD R9, R14, R8, RZ ;  /* 0x000000080e097224 */ /* 0x002fc800078e02ff */
[----:B------:R-:W-:-:S05]  /*16000*/  IMAD.IADD R0, R9, 0x1, R0 ;  /* 0x0000000109007824 */ /* 0x000fca00078e0200 */
[----:B------:R-:W-:-:S13]  /*16010*/  ISETP.GT.AND P6, PT, R0, R4, PT ;  /* 0x000000040000720c */ /* 0x000fda0003fc4270 */
[----:B------:R-:W-:Y:S05]  /*16020*/  @!P6 BRA `(.L_x_7756) ;  /* 0xfffffffc0054e947 */ /* 0x000fea000383ffff */
.L_x_7753:
        /* <DEDUP_REMOVED lines=12> */
.L_x_7824:
[----:B------:R-:W-:-:S13]  /*160f0*/  ISETP.NE.AND P0, PT, R3, RZ, PT ;  /* 0x000000ff0300720c */ /* 0x000fda0003f05270 */
[----:B------:R-:W-:Y:S05]  /*16100*/  @!P0 BRA `(.L_x_7758) ;  /* 0x0000000000108947 */ /* 0x000fea0003800000 */
[----:B------:R-:W-:Y:S01]  /*16110*/  UMOV UR4, 0xffffffff ;  /* 0xffffffff00047882 */ /* 0x000fe20000000000 */
[----:B------:R-:W-:Y:S02]  /*16120*/  VIADD R12, R10, 0xffffffff ;  /* 0xffffffff0a0c7836 */ /* 0x000fe40000000000 */
[----:B------:R-:W-:Y:S05]  /*16130*/  BRA.DIV UR4, `(.L_x_7759) ;  /* 0x0000002604047947 */ /* 0x000fea000b800000 */
[----:B------:R1:W2:Y:S02]  /*16140*/  SHFL.IDX PT, R6, R2, R12, 0x1f ;  /* 0x00001f0c02067589 */ /* 0x0002a400000e0000 */
.L_x_7758:
[----:B--2---:R-:W-:Y:S01]  /*16150*/  IMAD R3, R6, R8, R9 ;  /* 0x0000000806037224 */ /* 0x004fe200078e0209 */
[----:B------:R-:W-:-:S03]  /*16160*/  ISETP.NE.AND P0, PT, R7, 0x1, PT ;  /* 0x000000010700780c */ /* 0x000fc60003f05270 */
[----:B------:R-:W-:Y:S01]  /*16170*/  IMAD.IADD R4, R4, 0x1, -R3 ;  /* 0x0000000104047824 */ /* 0x000fe200078e0a03 */
[----:B------:R2:W-:Y:S09]  /*16180*/  STL [R1], R3 ;  /* 0x0000000301007387 */ /* 0x0005f20000100800 */
[----:B------:R-:W-:Y:S05]  /*16190*/  @!P0 BRA `(.L_x_7760) ;  /* 0x0000000000e48947 */ /* 0x000fea0003800000 */
[----:B0--3--:R-:W-:-:S04]  /*161a0*/  IABS R5, R0 ;  /* 0x0000000000057213 */ /* 0x009fc80000000000 */
[----:B------:R-:W0:Y:S08]  /*161b0*/  I2F.RP R6, R5 ;  /* 0x0000000500067306 */ /* 0x000e300000209400 */
[----:B0-----:R-:W0:Y:S02]  /*161c0*/  MUFU.RCP R6, R6 ;  /* 0x0000000600067308 */ /* 0x001e240000001000 */
[----:B0-----:R-:W-:-:S06]  /*161d0*/  VIADD R9, R6, 0xffffffe ;  /* 0x0ffffffe06097836 */ /* 0x001fcc0000000000 */
[----:B--2---:R-:W1:Y:S02]  /*161e0*/  F2I.FTZ.U32.TRUNC.NTZ R3, R9 ;  /* 0x0000000900037305 */ /* 0x004e64000021f000 */
        /* <DEDUP_REMOVED lines=52> */
.L_x_7760:
[----:B0--3--:R-:W3:Y:S01]  /*16530*/  LDL R5, [R1+0xc] ;  /* 0x00000c0001057983 */ /* 0x009ee20000100800 */
[----:B-12---:R-:W3:Y:S02]  /*16540*/  LDC.64 R2, c[0x0][0xc90] ;  /* 0x00032400ff027b82 */ /* 0x006ee40000000a00 */
        /* <DEDUP_REMOVED lines=61> */
.L_x_7761:
[----:B0-----:R-:W-:-:S05]  /*16920*/  LOP3.LUT R3, RZ, R4, RZ, 0x33, !PT ;  /* 0x00000004ff037212 */ /* 0x001fca00078e33ff */
[----:B------:R-:W-:-:S05]  /*16930*/  IMAD.IADD R0, R0, 0x1, R3 ;  /* 0x0000000100007824 */ /* 0x000fca00078e0203 */
[----:B------:R2:W-:Y:S01]  /*16940*/  STL [R1+0x4], R0 ;  /* 0x0000040001007387 */ /* 0x0005e20000100800 */
[----:B------:R-:W-:Y:S05]  /*16950*/  BRA `(.L_x_7762) ;  /* 0x0000000000287947 */ /* 0x000fea0003800000 */
.L_x_7754:
        /* <DEDUP_REMOVED lines=10> */
.L_x_7762:
[----:B0-----:R-:W3:Y:S04]  /*16a00*/  LDL R3, [R1+0x8] ;  /* 0x0000080001037983 */ /* 0x001ee80000100800 */
[----:B-1----:R-:W4:Y:S04]  /*16a10*/  LDL R2, [R1+0xc] ;  /* 0x00000c0001027983 */ /* 0x002f280000100800 */
        /* <DEDUP_REMOVED lines=14> */
.L_x_7751:
[----:B----4-:R-:W4:Y:S01]  /*16b00*/  LDL R0, [R1+0xc] ;  /* 0x00000c0001007983 */ /* 0x010f220000100800 */
[----:B------:R-:W-:Y:S02]  /*16b10*/  ULDC UR4, c[0x0][0xc3c] ;  /* 0x00030f0000047ab9 */ /* 0x000fe40000000800 */
[----:B----4-:R-:W-:-:S13]  /*16b20*/  ISETP.GE.AND P0, PT, R0, UR4, PT ;  /* 0x0000000400007c0c */ /* 0x010fda000bf06270 */
[----:B------:R-:W-:Y:S05]  /*16b30*/  @!P0 BRA `(.L_x_7763) ;  /* 0xffffff98007c8947 */ /* 0x000fea000383ffff */
[----:B------:R-:W-:Y:S05]  /*16b40*/  BSYNC B8 ;  /* 0x0000000000087941 */ /* 0x000fea0003800000 */
.L_x_7643:
[----:B---3--:R-:W3:Y:S01]  /*16b50*/  LDL.LU R0, [R1+0x50] ;  /* 0x0000500001007983 */ /* 0x008ee20000300800 */
[----:B------:R-:W-:Y:S01]  /*16b60*/  BSSY B0, `(.L_x_7764) ;  /* 0x000000b000007945 */ /* 0x000fe20003800000 */
[----:B01----:R-:W0:Y:S01]  /*16b70*/  S2R R5, SR_CgaCtaId ;  /* 0x0000000000057919 */ /* 0x003e220000008800 */
[----:B---3--:R-:W-:-:S05]  /*16b80*/  VIADD R0, R0, 0x1 ;  /* 0x0000000100007836 */ /* 0x008fca0000000000 */
[----:B------:R-:W-:-:S04]  /*16b90*/  LEA.HI R2, R0, R0, RZ, 0x1 ;  /* 0x0000000000027211 */ /* 0x000fc800078f08ff */
[----:B--2---:R-:W-:-:S05]  /*16ba0*/  LOP3.LUT R3, R2, 0xfffffffe, RZ, 0xc0, !PT ;  /* 0xfffffffe02037812 */ /* 0x004fca00078ec0ff */
[----:B------:R-:W-:Y:S01]  /*16bb0*/  IMAD.IADD R3, R0, 0x1, -R3 ;  /* 0x0000000100037824 */ /* 0x000fe200078e0a03 */
[----:B------:R-:W-:-:S04]  /*16bc0*/  MOV R0, 0x400 ;  /* 0x0000040000007802 */ /* 0x000fc80000000f00 */
[----:B0-----:R-:W-:Y:S02]  /*16bd0*/  LEA R0, R5, R0, 0x18 ;  /* 0x0000000005007211 */ /* 0x001fe400078ec0ff */
[----:B------:R-:W-:-:S04]  /*16be0*/  SHF.L.U32 R3, R3, 0x1f, RZ ;  /* 0x0000001f03037819 */ /* 0x000fc800000006ff */
[----:B------:R-:W0:Y:S02]  /*16bf0*/  SYNCS.PHASECHK.TRANS64.TRYWAIT P0, [R0+URZ+0x28c20], R3 ;  /* 0x028c2003000075a7 */ /* 0x000e24000800017f */
[----:B0-----:R-:W-:Y:S05]  /*16c00*/  @!P0 BRA `(.L_x_7765) ;  /* 0x0000001800788947 */ /* 0x001fea0003800000 */
.L_x_7827:
[----:B------:R-:W-:Y:S05]  /*16c10*/  BSYNC B0 ;  /* 0x0000000000007941 */ /* 0x000fea0003800000 */
.L_x_7764:
[----:B------:R-:W-:-:S03]  /*16c20*/  UMOV UR4, 0xffffffff ;  /* 0xffffffff00047882 */ /* 0x000fc60000000000 */
[----:B------:R-:W-:Y:S05]  /*16c30*/  BRA.DIV UR4, `(.L_x_7766) ;  /* 0x0000001a04807947 */ /* 0x000fea000b800000 */
[----:B------:R-:W1:Y:S02]  /*16c40*/  S2R R2, SR_TID.X ;  /* 0x0000000000027919 */ /* 0x000e640000002100 */
[----:B-1----:R-:W-:-:S04]  /*16c50*/  SHF.R.U32.HI R2, RZ, 0x5, R2 ;  /* 0x00000005ff027819 */ /* 0x002fc80000011602 */
[----:B------:R-:W-:-:S05]  /*16c60*/  LOP3.LUT R2, R2, 0x3, RZ, 0xc0, !PT ;  /* 0x0000000302027812 */ /* 0x000fca00078ec0ff */
[----:B------:R1:W2:Y:S02]  /*16c70*/  SHFL.IDX PT, R14, R2, RZ, 0x1f ;  /* 0x00001fff020e7589 */ /* 0x0002a400000e0000 */
.L_x_7830:
[----:B--2---:R-:W-:Y:S01]  /*16c80*/  ISETP.NE.AND P0, PT, R14, RZ, PT ;  /* 0x000000ff0e00720c */ /* 0x004fe20003f05270 */
[----:B------:R-:W-:-:S12]  /*16c90*/  BSSY B0, `(.L_x_7767) ;  /* 0x0000027000007945 */ /* 0x000fd80003800000 */
[----:B------:R-:W-:Y:S05]  /*16ca0*/  @P0 BRA `(.L_x_7768) ;  /* 0x0000000000940947 */ /* 0x000fea0003800000 */
[----:B------:R-:W-:-:S03]  /*16cb0*/  UMOV UR4, 0xffffffff ;  /* 0xffffffff00047882 */ /* 0x000fc60000000000 */
[----:B------:R-:W-:Y:S05]  /*16cc0*/  BRA.DIV UR4, `(.L_x_7769) ;  /* 0x0000001a04907947 */ /* 0x000fea000b800000 */
[----:B------:R-:W-:-:S13]  /*16cd0*/  ELECT P6, URZ, PT ;  /* 0x00000000003f782f */ /* 0x000fda00038c0000 */
.L_x_7833:
[----:B------:R-:W-:Y:S05]  /*16ce0*/  @!P6 BRA `(.L_x_7768) ;  /* 0x000000000084e947 */ /* 0x000fea0003800000 */
[----:B------:R-:W-:-:S06]  /*16cf0*/  ULOP3.LUT UR4, UR36, 0x2, URZ, 0xfc, !UPT ;  /* 0x0000000224047892 */ /* 0x000fcc000f8efc3f */
[----:B-1----:R-:W-:-:S05]  /*16d00*/  IMAD.U32 R2, RZ, RZ, UR4 ;  /* 0x00000004ff027e24 */ /* 0x002fca000f8e00ff */
[----:B------:R-:W-:-:S13]  /*16d10*/  ISETP.NE.AND P2, PT, R2, 0x3, PT ;  /* 0x000000030200780c */ /* 0x000fda0003f45270 */
[----:B------:R-:W-:Y:S05]  /*16d20*/  @!P2 BRA `(.L_x_7770) ;  /* 0x000000000004a947 */ /* 0x000fea0003800000 */
[----:B------:R-:W-:Y:S01]  /*16d30*/  BPT.TRAP 0x1 ;  /* 0x000000040000795c */ /* 0x000fe20000300000 */
.L_x_7770:
        /* <DEDUP_REMOVED lines=14> */
.L_x_7834:
[----:B------:R-:W1:Y:S02]  /*16e20*/  SYNCS.PHASECHK.TRANS64.TRYWAIT P0, [R7+URZ], R2 ;  /* 0x00000002070075a7 */ /* 0x000e64000800017f */
[----:B-1----:R-:W-:Y:S05]  /*16e30*/  @!P0 BRA `(.L_x_7772) ;  /* 0x0000001800688947 */ /* 0x002fea0003800000 */
.L_x_7835:
[----:B------:R-:W-:Y:S05]  /*16e40*/  @!P2 BRA `(.L_x_7773) ;  /* 0x000000000004a947 */ /* 0x000fea0003800000 */
[----:B------:R-:W-:Y:S01]  /*16e50*/  BPT.TRAP 0x1 ;  /* 0x000000040000795c */ /* 0x000fe20000300000 */
.L_x_7773:
[----:B------:R-:W2:Y:S01]  /*16e60*/  LDL.LU R4, [R1+0x10] ;  /* 0x0000100001047983 */ /* 0x000ea20000300800 */
[----:B------:R-:W-:-:S04]  /*16e70*/  VIADD R0, R0, 0x28c60 ;  /* 0x00028c6000007836 */ /* 0x000fc80000000000 */
[----:B--2---:R-:W-:-:S04]  /*16e80*/  IMAD R4, R4, 0x8, R0 ;  /* 0x0000000804047824 */ /* 0x004fc800078e0200 */
[----:B------:R-:W2:Y:S02]  /*16e90*/  SYNCS.PHASECHK.TRANS64.TRYWAIT P0, [R4+URZ], R5 ;  /* 0x00000005040075a7 */ /* 0x000ea4000800017f */
[----:B--2---:R-:W-:Y:S05]  /*16ea0*/  @!P0 BRA `(.L_x_7774) ;  /* 0x0000001800608947 */ /* 0x004fea0003800000 */
.L_x_7836:
[----:B------:R-:W-:-:S07]  /*16eb0*/  IMAD R3, R3, 0x8, R0 ;  /* 0x0000000803037824 */ /* 0x000fce00078e0200 */
.L_x_7775:
[----:B---3--:R3:W4:Y:S02]  /*16ec0*/  SYNCS.PHASECHK.TRANS64.TRYWAIT P0, [R3+URZ], R2 ;  /* 0x00000002030075a7 */ /* 0x008724000800017f */
[----:B----4-:R-:W-:Y:S05]  /*16ed0*/  @!P0 NANOSLEEP.SYNCS 0x989680 ;  /* 0x009896800000895d */ /* 0x010fea0003900000 */
[----:B------:R-:W4:Y:S02]  /*16ee0*/  @!P0 SYNCS.PHASECHK.TRANS64 P0, [R3+URZ], R2 ;  /* 0x00000002030085a7 */ /* 0x000f24000800007f */
[----:B----4-:R-:W-:Y:S05]  /*16ef0*/  @!P0 BRA `(.L_x_7775) ;  /* 0xfffffffc00f08947 */ /* 0x010fea000383ffff */
.L_x_7768:
[----:B------:R-:W-:Y:S05]  /*16f00*/  BSYNC B0 ;  /* 0x0000000000007941 */ /* 0x000fea0003800000 */
.L_x_7767:
[----:B------:R-:W-:Y:S05]  /*16f10*/  EXIT ;  /* 0x000000000000794d */ /* 0x000fea0003800000 */
.L_x_7580:
[----:B0-----:R-:W-:-:S04]  /*16f20*/  IMAD.U32 R3, RZ, RZ, UR23 ;  /* 0x00000017ff037e24 */ /* 0x001fc8000f8e00ff */
[----:B------:R0:W1:Y:S03]  /*16f30*/  SYNCS.PHASECHK.TRANS64.TRYWAIT P1, [R3+URZ+0x28c50], R0 ;  /* 0x028c5000030075a7 */ /* 0x000066000802017f */
[----:B-1----:R-:W-:Y:S05]  /*16f40*/  @!P1 NANOSLEEP.SYNCS 0x989680 ;  /* 0x009896800000995d */ /* 0x002fea0003900000 */
[----:B------:R-:W1:Y:S02]  /*16f50*/  @!P1 SYNCS.PHASECHK.TRANS64 P1, [R3+URZ+0x28c50], R0 ;  /* 0x028c5000030095a7 */ /* 0x000e64000802007f */
[----:B-1----:R-:W-:Y:S05]  /*16f60*/  @!P1 BRA `(.L_x_7580) ;  /* 0xfffffffc00ec9947 */ /* 0x002fea000383ffff */
[----:B------:R-:W-:Y:S05]  /*16f70*/  BRA `(.L_x_7776) ;  /* 0xfffffeb000d47947 */ /* 0x000fea000383ffff */
.L_x_7585:
[----:B-1----:R-:W-:-:S04]  /*16f80*/  IMAD.U32 R3, RZ, RZ, UR23 ;  /* 0x00000017ff037e24 */ /* 0x002fc8000f8e00ff */
[----:B------:R1:W2:Y:S03]  /*16f90*/  SYNCS.PHASECHK.TRANS64.TRYWAIT P1, [R3+URZ+0x28c50], R0 ;  /* 0x028c5000030075a7 */ /* 0x0002a6000802017f */
[----:B--2---:R-:W-:Y:S05]  /*16fa0*/  @!P1 NANOSLEEP.SYNCS 0x989680 ;  /* 0x009896800000995d */ /* 0x004fea0003900000 */
[----:B------:R-:W2:Y:S02]  /*16fb0*/  @!P1 SYNCS.PHASECHK.TRANS64 P1, [R3+URZ+0x28c50], R0 ;  /* 0x028c5000030095a7 */ /* 0x000ea4000802007f */
[----:B--2---:R-:W-:Y:S05]  /*16fc0*/  @!P1 BRA `(.L_x_7585) ;  /* 0xfffffffc00ec9947 */ /* 0x004fea000383ffff */
[----:B------:R-:W-:Y:S05]  /*16fd0*/  BRA `(.L_x_7584) ;  /* 0xfffffebc00d87947 */ /* 0x000fea000383ffff */
.L_x_7589:
[----:B0-----:R-:W-:-:S04]  /*16fe0*/  IMAD.U32 R3, RZ, RZ, UR46 ;  /* 0x0000002eff037e24 */ /* 0x001fc8000f8e00ff */
[----:B------:R0:W1:Y:S03]  /*16ff0*/  SYNCS.PHASECHK.TRANS64.TRYWAIT P1, [R3+URZ+0x28c00], R0 ;  /* 0x028c0000030075a7 */ /* 0x000066000802017f */
[----:B-1----:R-:W-:Y:S05]  /*17000*/  @!P1 NANOSLEEP.SYNCS 0x989680 ;  /* 0x009896800000995d */ /* 0x002fea0003900000 */
[----:B------:R-:W1:Y:S02]  /*17010*/  @!P1 SYNCS.PHASECHK.TRANS64 P1, [R3+URZ+0x28c00], R0 ;  /* 0x028c0000030095a7 */ /* 0x000e64000802007f */
[----:B-1----:R-:W-:Y:S05]  /*17020*/  @!P1 BRA `(.L_x_7589) ;  /* 0xfffffffc00ec9947 */ /* 0x002fea000383ffff */
[----:B------:R-:W-:Y:S05]  /*17030*/  BRA `(.L_x_7777) ;  /* 0xfffffed400207947 */ /* 0x000fea000383ffff */
.L_x_7593:
[----:B--2---:R2:W3:Y:S02]  /*17040*/  SYNCS.PHASECHK.TRANS64.TRYWAIT P1, [R7+URZ+0x28c30], R8 ;  /* 0x028c3008070075a7 */ /* 0x0044e4000802017f */
[----:B---3--:R-:W-:Y:S05]  /*17050*/  @!P1 NANOSLEEP.SYNCS 0x989680 ;  /* 0x009896800000995d */ /* 0x008fea0003900000 */
[----:B------:R-:W3:Y:S02]  /*17060*/  @!P1 SYNCS.PHASECHK.TRANS64 P1, [R7+URZ+0x28c30], R8 ;  /* 0x028c3008070095a7 */ /* 0x000ee4000802007f */
[----:B---3--:R-:W-:Y:S05]  /*17070*/  @!P1 BRA `(.L_x_7593) ;  /* 0xfffffffc00f09947 */ /* 0x008fea000383ffff */
[----:B------:R-:W-:Y:S05]  /*17080*/  BRA `(.L_x_7592) ;  /* 0xfffffed4003c7947 */ /* 0x000fea000383ffff */
.L_x_7597:
[----:B---3--:R3:W4:Y:S02]  /*17090*/  SYNCS.PHASECHK.TRANS64.TRYWAIT P2, [R7+URZ+0x28c50], R8 ;  /* 0x028c5008070075a7 */ /* 0x008724000804017f */
[----:B----4-:R-:W-:Y:S05]  /*170a0*/  @!P2 NANOSLEEP.SYNCS 0x989680 ;  /* 0x009896800000a95d */ /* 0x010fea0003900000 */
[----:B------:R-:W4:Y:S02]  /*170b0*/  @!P2 SYNCS.PHASECHK.TRANS64 P2, [R7+URZ+0x28c50], R8 ;  /* 0x028c50080700a5a7 */ /* 0x000f24000804007f */
[----:B----4-:R-:W-:Y:S05]  /*170c0*/  @!P2 BRA `(.L_x_7597) ;  /* 0xfffffffc00f0a947 */ /* 0x010fea000383ffff */
[----:B------:R-:W-:Y:S05]  /*170d0*/  BRA `(.L_x_7596) ;  /* 0xfffffee800d07947 */ /* 0x000fea000383ffff */
.L_x_7602:
[----:B--2---:R-:W-:-:S04]  /*170e0*/  IMAD.U32 R0, RZ, RZ, UR25 ;  /* 0x00000019ff007e24 */ /* 0x004fc8000f8e00ff */
[----:B------:R2:W3:Y:S03]  /*170f0*/  SYNCS.PHASECHK.TRANS64.TRYWAIT P2, [R0+URZ+0x28c30], R7 ;  /* 0x028c3007000075a7 */ /* 0x0004e6000804017f */
[----:B---3--:R-:W-:Y:S05]  /*17100*/  @!P2 NANOSLEEP.SYNCS 0x989680 ;  /* 0x009896800000a95d */ /* 0x008fea0003900000 */
[----:B------:R-:W3:Y:S02]  /*17110*/  @!P2 SYNCS.PHASECHK.TRANS64 P2, [R0+URZ+0x28c30], R7 ;  /* 0x028c30070000a5a7 */ /* 0x000ee4000804007f */
[----:B---3--:R-:W-:Y:S05]  /*17120*/  @!P2 BRA `(.L_x_7602) ;  /* 0xfffffffc00eca947 */ /* 0x008fea000383ffff */
[----:B------:R-:W-:Y:S05]  /*17130*/  BRA `(.L_x_7601) ;  /* 0xfffffeec00d87947 */ /* 0x000fea000383ffff */
.L_x_7606:
[----:B---3--:R3:W4:Y:S02]  /*17140*/  SYNCS.PHASECHK.TRANS64.TRYWAIT P2, [R11+URZ+0x28c50], R7 ;  /* 0x028c50070b0075a7 */ /* 0x008724000804017f */
[----:B----4-:R-:W-:Y:S05]  /*17150*/  @!P2 NANOSLEEP.SYNCS 0x989680 ;  /* 0x009896800000a95d */ /* 0x010fea0003900000 */
[----:B------:R-:W4:Y:S02]  /*17160*/  @!P2 SYNCS.PHASECHK.TRANS64 P2, [R11+URZ+0x28c50], R7 ;  /* 0x028c50070b00a5a7 */ /* 0x000f24000804007f */
[----:B----4-:R-:W-:Y:S05]  /*17170*/  @!P2 BRA `(.L_x_7606) ;  /* 0xfffffffc00f0a947 */ /* 0x010fea000383ffff */
[----:B------:R-:W-:Y:S05]  /*17180*/  BRA `(.L_x_7605) ;  /* 0xffffff0c00787947 */ /* 0x000fea000383ffff */
.L_x_7612:
[----:B-1----:R-:W-:-:S04]  /*17190*/  IMAD.U32 R0, RZ, RZ, UR24 ;  /* 0x00000018ff007e24 */ /* 0x002fc8000f8e00ff */
[----:B------:R1:W4:Y:S03]  /*171a0*/  SYNCS.PHASECHK.TRANS64.TRYWAIT P2, [R0+URZ+0x28c30], R7 ;  /* 0x028c3007000075a7 */ /* 0x000326000804017f */
[----:B----4-:R-:W-:Y:S05]  /*171b0*/  @!P2 NANOSLEEP.SYNCS 0x989680 ;  /* 0x009896800000a95d */ /* 0x010fea0003900000 */
[----:B------:R-:W4:Y:S02]  /*171c0*/  @!P2 SYNCS.PHASECHK.TRANS64 P2, [R0+URZ+0x28c30], R7 ;  /* 0x028c30070000a5a7 */ /* 0x000f24000804007f */
[----:B----4-:R-:W-:Y:S05]  /*171d0*/  @!P2 BRA `(.L_x_7612) ;  /* 0xfffffffc00eca947 */ /* 0x010fea000383ffff */
[----:B------:R-:W-:Y:S05]  /*171e0*/  BRA `(.L_x_7611) ;  /* 0xffffff1000687947 */ /* 0x000fea000383ffff */
.L_x_7616:
[----:B--2---:R2:W3:Y:S02]  /*171f0*/  SYNCS.PHASECHK.TRANS64.TRYWAIT P2, [R9+URZ+0x28c50], R7 ;  /* 0x028c5007090075a7 */ /* 0x0044e4000804017f */
[----:B---3--:R-:W-:Y:S05]  /*17200*/  @!P2 NANOSLEEP.SYNCS 0x989680 ;  /* 0x009896800000a95d */ /* 0x008fea0003900000 */
[----:B------:R-:W3:Y:S02]  /*17210*/  @!P2 SYNCS.PHASECHK.TRANS64 P2, [R9+URZ+0x28c50], R7 ;  /* 0x028c50070900a5a7 */ /* 0x000ee4000804007f */
[----:B---3--:R-:W-:Y:S05]  /*17220*/  @!P2 BRA `(.L_x_7616) ;  /* 0xfffffffc00f0a947 */ /* 0x008fea000383ffff */
[----:B------:R-:W-:Y:S05]  /*17230*/  BRA `(.L_x_7615) ;  /* 0xffffff2800887947 */ /* 0x000fea000383ffff */
.L_x_7657:
        /* <DEDUP_REMOVED lines=11> */
.L_x_7779:
[----:B------:R-:W-:Y:S05]  /*172f0*/  BSYNC B0 ;  /* 0x0000000000007941 */ /* 0x000fea0003800000 */
.L_x_7778:
[----:B------:R-:W-:Y:S05]  /*17300*/  BRA `(.L_x_7780) ;  /* 0xffffffa000647947 */ /* 0x000fea000383ffff */
.L_x_7659:
[----:B------:R-:W-:Y:S01]  /*17310*/  BSSY B0, `(.L_x_7781) ;  /* 0x0000006000007945 */ /* 0x000fe20003800000 */
[----:B------:R-:W-:-:S07]  /*17320*/  IMAD.MOV.U32 R15, RZ, RZ, -0x1 ;  /* 0xffffffffff0f7424 */ /* 0x000fce00078e00ff */
[----:B0-2---:R-:W-:Y:S05]  /*17330*/  WARPSYNC.COLLECTIVE R15, `(.L_x_7782) ;  /* 0x000000000f0c7348 */ /* 0x005fea0003c00000 */
[----:B------:R-:W-:Y:S02]  /*17340*/  ELECT P6, UR62, PT ;  /* 0x00000000003e782f */ /* 0x000fe400038c0000 */
[----:B------:R-:W-:Y:S01]  /*17350*/  MOV R14, UR62 ;  /* 0x0000003e000e7c02 */ /* 0x000fe20008000f00 */
[----:B0-2---:R-:W-:Y:S10]  /*17360*/  ENDCOLLECTIVE ;  /* 0x000000000000791b */ /* 0x005ff40003800000 */
.L_x_7782:
[----:B------:R-:W-:Y:S05]  /*17370*/  BSYNC B0 ;  /* 0x0000000000007941 */ /* 0x000fea0003800000 */
.L_x_7781:
[----:B------:R-:W-:Y:S05]  /*17380*/  BRA `(.L_x_7783) ;  /* 0xffffffa000687947 */ /* 0x000fea000383ffff */
.L_x_7661:
[----:B-1----:R1:W3:Y:S02]  /*17390*/  SYNCS.PHASECHK.TRANS64.TRYWAIT P0, [R0+URZ+0x28c40], R2 ;  /* 0x028c4002000075a7 */ /* 0x0022e4000800017f */
[----:B---3--:R-:W-:Y:S05]  /*173a0*/  @!P0 NANOSLEEP.SYNCS 0x989680 ;  /* 0x009896800000895d */ /* 0x008fea0003900000 */
[----:B------:R-:W3:Y:S02]  /*173b0*/  @!P0 SYNCS.PHASECHK.TRANS64 P0, [R0+URZ+0x28c40], R2 ;  /* 0x028c4002000085a7 */ /* 0x000ee4000800007f */
[----:B---3--:R-:W-:Y:S05]  /*173c0*/  @!P0 BRA `(.L_x_7661) ;  /* 0xfffffffc00f08947 */ /* 0x008fea000383ffff */
[----:B------:R-:W-:Y:S05]  /*173d0*/  BRA `(.L_x_7784) ;  /* 0xffffffa000cc7947 */ /* 0x000fea000383ffff */
.L_x_7665:
        /* <DEDUP_REMOVED lines=15> */
.L_x_7785:
[----:B------:R-:W-:Y:S02]  /*174d0*/  IMAD.MOV.U32 R13, RZ, RZ, R4 ;  /* 0x000000ffff0d7224 */ /* 0x000fe400078e0004 */
[----:B------:R-:W-:-:S07]  /*174e0*/  IMAD.MOV.U32 R6, RZ, RZ, R14 ;  /* 0x000000ffff067224 */ /* 0x000fce00078e000e */
[----:B------:R-:W-:Y:S05]  /*174f0*/  WARPSYNC.COLLECTIVE R15, `(.L_x_7786) ;  /* 0x000000000f087348 */ /* 0x000fea0003c00000 */
[----:B------:R0:W1:Y:S02]  /*17500*/  SHFL.IDX P6, R14, R13, R12, R11 ;  /* 0x0000000c0d0e7389 */ /* 0x00006400000c000b */
[----:B01----:R-:W-:Y:S01]  /*17510*/  ENDCOLLECTIVE ;  /* 0x000000000000791b */ /* 0x003fe20003800000 */
.L_x_7786:
[----:B------:R-:W-:Y:S02]  /*17520*/  IMAD.MOV.U32 R13, RZ, RZ, R0 ;  /* 0x000000ffff0d7224 */ /* 0x000fe400078e0000 */
[----:B------:R-:W-:Y:S02]  /*17530*/  IMAD.MOV.U32 R12, RZ, RZ, 0x1 ;  /* 0x00000001ff0c7424 */ /* 0x000fe400078e00ff */
[----:B------:R-:W-:-:S07]  /*17540*/  IMAD.MOV.U32 R7, RZ, RZ, R14 ;  /* 0x000000ffff077224 */ /* 0x000fce00078e000e */
[----:B------:R-:W-:Y:S05]  /*17550*/  WARPSYNC.COLLECTIVE R15, `(.L_x_7787) ;  /* 0x000000000f087348 */ /* 0x000fea0003c00000 */
[----:B------:R0:W1:Y:S02]  /*17560*/  SHFL.IDX P6, R14, R13, R12, R11 ;  /* 0x0000000c0d0e7389 */ /* 0x00006400000c000b */
[----:B01----:R-:W-:Y:S01]  /*17570*/  ENDCOLLECTIVE ;  /* 0x000000000000791b */ /* 0x003fe20003800000 */
.L_x_7787:
        /* <DEDUP_REMOVED lines=15> */
.L_x_7788:
[----:B------:R-:W-:Y:S02]  /*17670*/  IMAD.MOV.U32 R13, RZ, RZ, R0 ;  /* 0x000000ffff0d7224 */ /* 0x000fe400078e0000 */
[----:B------:R-:W-:Y:S02]  /*17680*/  IMAD.MOV.U32 R12, RZ, RZ, 0x2 ;  /* 0x00000002ff0c7424 */ /* 0x000fe400078e00ff */
[----:B------:R-:W-:-:S07]  /*17690*/  IMAD.MOV.U32 R5, RZ, RZ, R14 ;  /* 0x000000ffff057224 */ /* 0x000fce00078e000e */
[----:B------:R-:W-:Y:S05]  /*176a0*/  WARPSYNC.COLLECTIVE R15, `(.L_x_7789) ;  /* 0x000000000f087348 */ /* 0x000fea0003c00000 */
[----:B------:R0:W1:Y:S02]  /*176b0*/  SHFL.IDX P6, R14, R13, R12, R11 ;  /* 0x0000000c0d0e7389 */ /* 0x00006400000c000b */
[----:B01----:R-:W-:Y:S01]  /*176c0*/  ENDCOLLECTIVE ;  /* 0x000000000000791b */ /* 0x003fe20003800000 */
.L_x_7789:
        /* <DEDUP_REMOVED lines=15> */
.L_x_7790:
[----:B------:R-:W-:Y:S02]  /*177c0*/  IMAD.MOV.U32 R13, RZ, RZ, R0 ;  /* 0x000000ffff0d7224 */ /* 0x000fe400078e0000 */
[----:B------:R-:W-:Y:S02]  /*177d0*/  IMAD.MOV.U32 R12, RZ, RZ, 0x3 ;  /* 0x00000003ff0c7424 */ /* 0x000fe400078e00ff */
[----:B------:R-:W-:-:S07]  /*177e0*/  IMAD.MOV.U32 R5, RZ, RZ, R14 ;  /* 0x000000ffff057224 */ /* 0x000fce00078e000e */
[----:B------:R-:W-:Y:S05]  /*177f0*/  WARPSYNC.COLLECTIVE R15, `(.L_x_7791) ;  /* 0x000000000f087348 */ /* 0x000fea0003c00000 */
[----:B------:R0:W1:Y:S02]  /*17800*/  SHFL.IDX P6, R14, R13, R12, R11 ;  /* 0x0000000c0d0e7389 */ /* 0x00006400000c000b */
[----:B01----:R-:W-:Y:S01]  /*17810*/  ENDCOLLECTIVE ;  /* 0x000000000000791b */ /* 0x003fe20003800000 */
.L_x_7791:
        /* <DEDUP_REMOVED lines=13> */
.L_x_7792:
[----:B------:R-:W-:Y:S01]  /*178f0*/  IMAD.MOV.U32 R4, RZ, RZ, R14 ;  /* 0x000000ffff047224 */ /* 0x000fe200078e000e */
[----:B------:R-:W-:Y:S06]  /*17900*/  BRA `(.L_x_7793) ;  /* 0xffffffa800107947 */ /* 0x000fec000383ffff */
.L_x_7668:
[----:B0-----:R0:W2:Y:S02]  /*17910*/  SYNCS.PHASECHK.TRANS64.TRYWAIT P0, [R19+URZ+0x28c20], R0 ;  /* 0x028c2000130075a7 */ /* 0x0010a4000800017f */
[----:B--2---:R-:W-:Y:S05]  /*17920*/  @!P0 NANOSLEEP.SYNCS 0x989680 ;  /* 0x009896800000895d */ /* 0x004fea0003900000 */
[----:B------:R-:W2:Y:S02]  /*17930*/  @!P0 SYNCS.PHASECHK.TRANS64 P0, [R19+URZ+0x28c20], R0 ;  /* 0x028c2000130085a7 */ /* 0x000ea4000800007f */
[----:B--2---:R-:W-:Y:S05]  /*17940*/  @!P0 BRA `(.L_x_7668) ;  /* 0xfffffffc00f08947 */ /* 0x004fea000383ffff */
[----:B------:R-:W-:Y:S05]  /*17950*/  BRA `(.L_x_7794) ;  /* 0xffffffa8006c7947 */ /* 0x000fea000383ffff */
.L_x_7672:
[----:B0-----:R0:W2:Y:S02]  /*17960*/  SYNCS.PHASECHK.TRANS64.TRYWAIT P0, [R0+URZ+0x28c60], R2 ;  /* 0x028c6002000075a7 */ /* 0x0010a4000800017f */
[----:B--2---:R-:W-:Y:S05]  /*17970*/  @!P0 NANOSLEEP.SYNCS 0x989680 ;  /* 0x009896800000895d */ /* 0x004fea0003900000 */
[----:B------:R-:W2:Y:S02]  /*17980*/  @!P0 SYNCS.PHASECHK.TRANS64 P0, [R0+URZ+0x28c60], R2 ;  /* 0x028c6002000085a7 */ /* 0x000ea4000800007f */
[----:B--2---:R-:W-:Y:S05]  /*17990*/  @!P0 BRA `(.L_x_7672) ;  /* 0xfffffffc00f08947 */ /* 0x004fea000383ffff */
[----:B------:R-:W-:Y:S05]  /*179a0*/  BRA `(.L_x_7795) ;  /* 0xffffffa800907947 */ /* 0x000fea000383ffff */
.L_x_7691:
[----:B-1----:R1:W2:Y:S02]  /*179b0*/  SYNCS.PHASECHK.TRANS64.TRYWAIT P0, [R3+URZ+0x28c40], R2 ;  /* 0x028c4002030075a7 */ /* 0x0022a4000800017f */
[----:B--2---:R-:W-:Y:S05]  /*179c0*/  @!P0 NANOSLEEP.SYNCS 0x989680 ;  /* 0x009896800000895d */ /* 0x004fea0003900000 */
[----:B------:R-:W2:Y:S02]  /*179d0*/  @!P0 SYNCS.PHASECHK.TRANS64 P0, [R3+URZ+0x28c40], R2 ;  /* 0x028c4002030085a7 */ /* 0x000ea4000800007f */
[----:B--2---:R-:W-:Y:S05]  /*179e0*/  @!P0 BRA `(.L_x_7691) ;  /* 0xfffffffc00f08947 */ /* 0x004fea000383ffff */
[----:B------:R-:W-:Y:S05]  /*179f0*/  BRA `(.L_x_7796) ;  /* 0xffffffb400a87947 */ /* 0x000fea000383ffff */
.L_x_7696:
[----:B--2---:R2:W3:Y:S02]  /*17a00*/  SYNCS.PHASECHK.TRANS64.TRYWAIT P0, [R3+URZ+0x28c60], R2 ;  /* 0x028c6002030075a7 */ /* 0x0044e4000800017f */
[----:B---3--:R-:W-:Y:S05]  /*17a10*/  @!P0 NANOSLEEP.SYNCS 0x989680 ;  /* 0x009896800000895d */ /* 0x008fea0003900000 */
[----:B------:R-:W3:Y:S02]  /*17a20*/  @!P0 SYNCS.PHASECHK.TRANS64 P0, [R3+URZ+0x28c60], R2 ;  /* 0x028c6002030085a7 */ /* 0x000ee4000800007f */
[----:B---3--:R-:W-:Y:S05]  /*17a30*/  @!P0 BRA `(.L_x_7696) ;  /* 0xfffffffc00f08947 */ /* 0x008fea000383ffff */
[----:B------:R-:W-:Y:S05]  /*17a40*/  BRA `(.L_x_7797) ;  /* 0xffffffb800287947 */ /* 0x000fea000383ffff */
.L_x_7711:
[----:B0-----:R0:W1:Y:S02]  /*17a50*/  SYNCS.PHASECHK.TRANS64.TRYWAIT P0, [R4+URZ+0x28c40], R2 ;  /* 0x028c4002040075a7 */ /* 0x001064000800017f */
[----:B-1----:R-:W-:Y:S05]  /*17a60*/  @!P0 NANOSLEEP.SYNCS 0x989680 ;  /* 0x009896800000895d */ /* 0x002fea0003900000 */
[----:B------:R-:W1:Y:S02]  /*17a70*/  @!P0 SYNCS.PHASECHK.TRANS64 P0, [R4+URZ+0x28c40], R2 ;  /* 0x028c4002040085a7 */ /* 0x000e64000800007f */
[----:B-1----:R-:W-:Y:S05]  /*17a80*/  @!P0 BRA `(.L_x_7711) ;  /* 0xfffffffc00f08947 */ /* 0x002fea000383ffff */
[----:B------:R-:W-:Y:S05]  /*17a90*/  BRA `(.L_x_7798) ;  /* 0xffffffc400087947 */ /* 0x000fea000383ffff */
.L_x_7716:
[----:B-1----:R1:W2:Y:S02]  /*17aa0*/  SYNCS.PHASECHK.TRANS64.TRYWAIT P0, [R4+URZ+0x28c60], R2 ;  /* 0x028c6002040075a7 */ /* 0x0022a4000800017f */
[----:B--2---:R-:W-:Y:S05]  /*17ab0*/  @!P0 NANOSLEEP.SYNCS 0x989680 ;  /* 0x009896800000895d */ /* 0x004fea0003900000 */
[----:B------:R-:W2:Y:S02]  /*17ac0*/  @!P0 SYNCS.PHASECHK.TRANS64 P0, [R4+URZ+0x28c60], R2 ;  /* 0x028c6002040085a7 */ /* 0x000ea4000800007f */
[----:B--2---:R-:W-:Y:S05]  /*17ad0*/  @!P0 BRA `(.L_x_7716) ;  /* 0xfffffffc00f08947 */ /* 0x004fea000383ffff */
[----:B------:R-:W-:Y:S05]  /*17ae0*/  BRA `(.L_x_7799) ;  /* 0xffffffc400847947 */ /* 0x000fea000383ffff */
.L_x_7731:
[----:B-1----:R1:W2:Y:S02]  /*17af0*/  SYNCS.PHASECHK.TRANS64.TRYWAIT P0, [R4+URZ+0x28c40], R2 ;  /* 0x028c4002040075a7 */ /* 0x0022a4000800017f */
[----:B--2---:R-:W-:Y:S05]  /*17b00*/  @!P0 NANOSLEEP.SYNCS 0x989680 ;  /* 0x009896800000895d */ /* 0x004fea0003900000 */
[----:B------:R-:W2:Y:S02]  /*17b10*/  @!P0 SYNCS.PHASECHK.TRANS64 P0, [R4+URZ+0x28c40], R2 ;  /* 0x028c4002040085a7 */ /* 0x000ea4000800007f */
[----:B--2---:R-:W-:Y:S05]  /*17b20*/  @!P0 BRA `(.L_x_7731) ;  /* 0xfffffffc00f08947 */ /* 0x004fea000383ffff */
[----:B------:R-:W-:Y:S05]  /*17b30*/  BRA `(.L_x_7800) ;  /* 0xffffffd000447947 */ /* 0x000fea000383ffff */
.L_x_7736:
[----:B0-----:R0:W2:Y:S02]  /*17b40*/  SYNCS.PHASECHK.TRANS64.TRYWAIT P0, [R4+URZ+0x28c60], R2 ;  /* 0x028c6002040075a7 */ /* 0x0010a4000800017f */
[----:B--2---:R-:W-:Y:S05]  /*17b50*/  @!P0 NANOSLEEP.SYNCS 0x989680 ;  /* 0x009896800000895d */ /* 0x004fea0003900000 */
[----:B------:R-:W2:Y:S02]  /*17b60*/  @!P0 SYNCS.PHASECHK.TRANS64 P0, [R4+URZ+0x28c60], R2 ;  /* 0x028c6002040085a7 */ /* 0x000ea4000800007f */
[----:B--2---:R-:W-:Y:S05]  /*17b70*/  @!P0 BRA `(.L_x_7736) ;  /* 0xfffffffc00f08947 */ /* 0x004fea000383ffff */
[----:B------:R-:W-:Y:S05]  /*17b80*/  BRA `(.L_x_7801) ;  /* 0xffffffd000c47947 */ /* 0x000fea000383ffff */
.L_x_7752:
[----:B-1--4-:R-:W4:Y:S01]  /*17b90*/  LDL R0, [R1] ;  /* 0x0000000001007983 */ /* 0x012f220000100800 */
[----:B------:R-:W-:Y:S01]  /*17ba0*/  BSSY B0, `(.L_x_7802) ;  /* 0x0000008000007945 */ /* 0x000fe20003800000 */
[----:B------:R-:W-:Y:S02]  /*17bb0*/  IMAD.MOV.U32 R12, RZ, RZ, RZ ;  /* 0x000000ffff0c7224 */ /* 0x000fe400078e00ff */
[----:B------:R-:W-:Y:S02]  /*17bc0*/  IMAD.MOV.U32 R11, RZ, RZ, 0x1f ;  /* 0x0000001fff0b7424 */ /* 0x000fe400078e00ff */
[----:B------:R-:W-:Y:S02]  /*17bd0*/  IMAD.MOV.U32 R15, RZ, RZ, -0x1 ;  /* 0xffffffffff0f7424 */ /* 0x000fe400078e00ff */
[----:B----4-:R-:W-:-:S07]  /*17be0*/  IMAD.MOV.U32 R13, RZ, RZ, R0 ;  /* 0x000000ffff0d7224 */ /* 0x010fce00078e0000 */
[----:B0-23--:R-:W-:Y:S05]  /*17bf0*/  WARPSYNC.COLLECTIVE R15, `(.L_x_7803) ;  /* 0x000000000f087348 */ /* 0x00dfea0003c00000 */
[----:B------:R1:W4:Y:S02]  /*17c00*/  SHFL.IDX P6, R14, R13, R12, R11 ;  /* 0x0000000c0d0e7389 */ /* 0x00032400000c000b */
[----:B01234-:R-:W-:Y:S01]  /*17c10*/  ENDCOLLECTIVE ;  /* 0x000000000000791b */ /* 0x01ffe20003800000 */
.L_x_7803:
[----:B------:R-:W-:Y:S05]  /*17c20*/  BSYNC B0 ;  /* 0x0000000000007941 */ /* 0x000fea0003800000 */
.L_x_7802:
        /* <DEDUP_REMOVED lines=9> */
.L_x_7804:
        /* <DEDUP_REMOVED lines=26> */
.L_x_7805:
[----:B------:R-:W-:Y:S01]  /*17e60*/  IMAD.MOV.U32 R12, RZ, RZ, 0x2 ;  /* 0x00000002ff0c7424 */ /* 0x000fe200078e00ff */
[----:B------:R-:W-:-:S05]  /*17e70*/  SEL R3, R14, RZ, P1 ;  /* 0x000000ff0e037207 */ /* 0x000fca0000800000 */
[----:B------:R-:W-:-:S04]  /*17e80*/  IMAD.IADD R2, R2, 0x1, R3 ;  /* 0x0000000102027824 */ /* 0x000fc800078e0203 */
[----:B------:R-:W-:-:S07]  /*17e90*/  IMAD.MOV.U32 R13, RZ, RZ, R2 ;  /* 0x000000ffff0d7224 */ /* 0x000fce00078e0002 */
[----:B------:R-:W-:Y:S05]  /*17ea0*/  WARPSYNC.COLLECTIVE R15, `(.L_x_7806) ;  /* 0x000000000f087348 */ /* 0x000fea0003c00000 */
[----:B------:R0:W1:Y:S02]  /*17eb0*/  SHFL.UP P6, R14, R13, R12, R11 ;  /* 0x0400000c0d0e7389 */ /* 0x00006400000c000b */
[----:B01----:R-:W-:Y:S01]  /*17ec0*/  ENDCOLLECTIVE ;  /* 0x000000000000791b */ /* 0x003fe20003800000 */
.L_x_7806:
[----:B------:R-:W-:Y:S01]  /*17ed0*/  IMAD.MOV.U32 R12, RZ, RZ, 0x4 ;  /* 0x00000004ff0c7424 */ /* 0x000fe200078e00ff */
[----:B------:R-:W-:-:S05]  /*17ee0*/  SEL R3, R14, RZ, P2 ;  /* 0x000000ff0e037207 */ /* 0x000fca0001000000 */
[----:B------:R-:W-:-:S04]  /*17ef0*/  IMAD.IADD R2, R2, 0x1, R3 ;  /* 0x0000000102027824 */ /* 0x000fc800078e0203 */
[----:B------:R-:W-:-:S07]  /*17f00*/  IMAD.MOV.U32 R13, RZ, RZ, R2 ;  /* 0x000000ffff0d7224 */ /* 0x000fce00078e0002 */
[----:B------:R-:W-:Y:S05]  /*17f10*/  WARPSYNC.COLLECTIVE R15, `(.L_x_7807) ;  /* 0x000000000f087348 */ /* 0x000fea0003c00000 */
[----:B------:R0:W1:Y:S02]  /*17f20*/  SHFL.UP P6, R14, R13, R12, R11 ;  /* 0x0400000c0d0e7389 */ /* 0x00006400000c000b */
[----:B01----:R-:W-:Y:S01]  /*17f30*/  ENDCOLLECTIVE ;  /* 0x000000000000791b */ /* 0x003fe20003800000 */
.L_x_7807:
[----:B------:R-:W-:Y:S01]  /*17f40*/  IMAD.MOV.U32 R12, RZ, RZ, 0x8 ;  /* 0x00000008ff0c7424 */ /* 0x000fe200078e00ff */
[----:B------:R-:W-:-:S05]  /*17f50*/  SEL R3, R14, RZ, P3 ;  /* 0x000000ff0e037207 */ /* 0x000fca0001800000 */
[----:B------:R-:W-:-:S04]  /*17f60*/  IMAD.IADD R2, R2, 0x1, R3 ;  /* 0x0000000102027824 */ /* 0x000fc800078e0203 */
[----:B------:R-:W-:-:S07]  /*17f70*/  IMAD.MOV.U32 R13, RZ, RZ, R2 ;  /* 0x000000ffff0d7224 */ /* 0x000fce00078e0002 */
[----:B------:R-:W-:Y:S05]  /*17f80*/  WARPSYNC.COLLECTIVE R15, `(.L_x_7808) ;  /* 0x000000000f087348 */ /* 0x000fea0003c00000 */
[----:B------:R0:W1:Y:S02]  /*17f90*/  SHFL.UP P6, R14, R13, R12, R11 ;  /* 0x0400000c0d0e7389 */ /* 0x00006400000c000b */
[----:B01----:R-:W-:Y:S01]  /*17fa0*/  ENDCOLLECTIVE ;  /* 0x000000000000791b */ /* 0x003fe20003800000 */
.L_x_7808:
[----:B------:R-:W-:Y:S01]  /*17fb0*/  IMAD.MOV.U32 R12, RZ, RZ, 0x10 ;  /* 0x00000010ff0c7424 */ /* 0x000fe200078e00ff */
[----:B------:R-:W-:-:S05]  /*17fc0*/  SEL R3, R14, RZ, P4 ;  /* 0x000000ff0e037207 */ /* 0x000fca0002000000 */
[----:B------:R-:W-:-:S04]  /*17fd0*/  IMAD.IADD R2, R2, 0x1, R3 ;  /* 0x0000000102027824 */ /* 0x000fc800078e0203 */
[----:B------:R-:W-:-:S07]  /*17fe0*/  IMAD.MOV.U32 R13, RZ, RZ, R2 ;  /* 0x000000ffff0d7224 */ /* 0x000fce00078e0002 */
[----:B------:R-:W-:Y:S05]  /*17ff0*/  WARPSYNC.COLLECTIVE R15, `(.L_x_7809) ;  /* 0x000000000f087348 */ /* 0x000fea0003c00000 */
[----:B------:R0:W1:Y:S02]  /*18000*/  SHFL.UP P6, R14, R13, R12, R11 ;  /* 0x0400000c0d0e7389 */ /* 0x00006400000c000b */
[----:B01----:R-:W-:Y:S01]  /*18010*/  ENDCOLLECTIVE ;  /* 0x000000000000791b */ /* 0x003fe20003800000 */
.L_x_7809:
        /* <DEDUP_REMOVED lines=8> */
.L_x_7810:
[----:B------:R-:W-:Y:S05]  /*180a0*/  BRA `(.L_x_7811) ;  /* 0xffffffdc001c7947 */ /* 0x000fea000383ffff */
.L_x_7755:
        /* <DEDUP_REMOVED lines=8> */
.L_x_7813:
[----:B------:R-:W-:Y:S05]  /*18130*/  BSYNC B0 ;  /* 0x0000000000007941 */ /* 0x000fea0003800000 */
.L_x_7812:
        /* <DEDUP_REMOVED lines=9> */
.L_x_7814:
[----:B------:R-:W-:Y:S01]  /*181d0*/  IMAD.MOV.U32 R12, RZ, RZ, 0x4 ;  /* 0x00000004ff0c7424 */ /* 0x000fe200078e00ff */
[----:B------:R-:W-:-:S05]  /*181e0*/  SEL R3, R14, RZ, P2 ;  /* 0x000000ff0e037207 */ /* 0x000fca0001000000 */
[----:B------:R-:W-:-:S04]  /*181f0*/  IMAD.IADD R2, R2, 0x1, R3 ;  /* 0x0000000102027824 */ /* 0x000fc800078e0203 */
[----:B------:R-:W-:-:S07]  /*18200*/  IMAD.MOV.U32 R13, RZ, RZ, R2 ;  /* 0x000000ffff0d7224 */ /* 0x000fce00078e0002 */
[----:B------:R-:W-:Y:S05]  /*18210*/  WARPSYNC.COLLECTIVE R15, `(.L_x_7815) ;  /* 0x000000000f087348 */ /* 0x000fea0003c00000 */
[----:B------:R0:W1:Y:S02]  /*18220*/  SHFL.UP P6, R14, R13, R12, R11 ;  /* 0x0400000c0d0e7389 */ /* 0x00006400000c000b */
[----:B01----:R-:W-:Y:S01]  /*18230*/  ENDCOLLECTIVE ;  /* 0x000000000000791b */ /* 0x003fe20003800000 */
.L_x_7815:
[----:B------:R-:W-:Y:S01]  /*18240*/  IMAD.MOV.U32 R12, RZ, RZ, 0x8 ;  /* 0x00000008ff0c7424 */ /* 0x000fe200078e00ff */
[----:B------:R-:W-:-:S05]  /*18250*/  SEL R3, R14, RZ, P3 ;  /* 0x000000ff0e037207 */ /* 0x000fca0001800000 */
[----:B------:R-:W-:-:S04]  /*18260*/  IMAD.IADD R2, R2, 0x1, R3 ;  /* 0x0000000102027824 */ /* 0x000fc800078e0203 */
[----:B------:R-:W-:-:S07]  /*18270*/  IMAD.MOV.U32 R13, RZ, RZ, R2 ;  /* 0x000000ffff0d7224 */ /* 0x000fce00078e0002 */
[----:B------:R-:W-:Y:S05]  /*18280*/  WARPSYNC.COLLECTIVE R15, `(.L_x_7816) ;  /* 0x000000000f087348 */ /* 0x000fea0003c00000 */
[----:B------:R0:W1:Y:S02]  /*18290*/  SHFL.UP P6, R14, R13, R12, R11 ;  /* 0x0400000c0d0e7389 */ /* 0x00006400000c000b */
[----:B01----:R-:W-:Y:S01]  /*182a0*/  ENDCOLLECTIVE ;  /* 0x000000000000791b */ /* 0x003fe20003800000 */
.L_x_7816:
[----:B------:R-:W-:Y:S01]  /*182b0*/  IMAD.MOV.U32 R12, RZ, RZ, 0x10 ;  /* 0x00000010ff0c7424 */ /* 0x000fe200078e00ff */
[----:B------:R-:W-:-:S05]  /*182c0*/  SEL R3, R14, RZ, P4 ;  /* 0x000000ff0e037207 */ /* 0x000fca0002000000 */
[----:B------:R-:W-:-:S04]  /*182d0*/  IMAD.IADD R2, R2, 0x1, R3 ;  /* 0x0000000102027824 */ /* 0x000fc800078e0203 */
[----:B------:R-:W-:-:S07]  /*182e0*/  IMAD.MOV.U32 R13, RZ, RZ, R2 ;  /* 0x000000ffff0d7224 */ /* 0x000fce00078e0002 */
[----:B------:R-:W-:Y:S05]  /*182f0*/  WARPSYNC.COLLECTIVE R15, `(.L_x_7817) ;  /* 0x000000000f087348 */ /* 0x000fea0003c00000 */
[----:B------:R0:W1:Y:S02]  /*18300*/  SHFL.UP P6, R14, R13, R12, R11 ;  /* 0x0400000c0d0e7389 */ /* 0x00006400000c000b */
[----:B01----:R-:W-:Y:S01]  /*18310*/  ENDCOLLECTIVE ;  /* 0x000000000000791b */ /* 0x003fe20003800000 */
.L_x_7817:
        /* <DEDUP_REMOVED lines=8> */
.L_x_7818:
[----:B------:R-:W-:Y:S05]  /*183a0*/  BRA `(.L_x_7819) ;  /* 0xffffffdc00087947 */ /* 0x000fea000383ffff */
.L_x_7757:
[----:B------:R-:W-:Y:S01]  /*183b0*/  BSSY B0, `(.L_x_7820) ;  /* 0x0000006000007945 */ /* 0x000fe20003800000 */
[----:B------:R-:W-:Y:S01]  /*183c0*/  PLOP3.LUT P6, PT, P6, PT, PT, 0x8, 0x0 ;  /* 0x000000000000781c */ /* 0x000fe200037ce170 */
[----:B------:R-:W-:-:S12]  /*183d0*/  IMAD.MOV.U32 R15, RZ, RZ, -0x1 ;  /* 0xffffffffff0f7424 */ /* 0x000fd800078e00ff */
[----:B0-----:R-:W-:Y:S05]  /*183e0*/  WARPSYNC.COLLECTIVE R15, `(.L_x_7821) ;  /* 0x000000000f087348 */ /* 0x001fea0003c00000 */
[----:B------:R-:W-:Y:S01]  /*183f0*/  VOTE.ANY R14, PT, P6 ;  /* 0x00000000000e7806 */ /* 0x000fe200030e0100 */
[----:B0-----:R-:W-:Y:S06]  /*18400*/  ENDCOLLECTIVE ;  /* 0x000000000000791b */ /* 0x001fec0003800000 */
.L_x_7821:
[----:B------:R-:W-:Y:S05]  /*18410*/  BSYNC B0 ;  /* 0x0000000000007941 */ /* 0x000fea0003800000 */
.L_x_7820:
        /* <DEDUP_REMOVED lines=10> */
.L_x_7822:
[----:B------:R-:W-:Y:S02]  /*184c0*/  IMAD.MOV.U32 R13, RZ, RZ, R7 ;  /* 0x000000ffff0d7224 */ /* 0x000fe400078e0007 */
[----:B------:R-:W-:-:S07]  /*184d0*/  IMAD.MOV.U32 R0, RZ, RZ, R14 ;  /* 0x000000ffff007224 */ /* 0x000fce00078e000e */
[----:B------:R-:W-:Y:S05]  /*184e0*/  WARPSYNC.COLLECTIVE R15, `(.L_x_7823) ;  /* 0x000000000f087348 */ /* 0x000fea0003c00000 */
[----:B------:R0:W1:Y:S02]  /*184f0*/  SHFL.IDX P6, R14, R13, R12, R11 ;  /* 0x0000000c0d0e7389 */ /* 0x00006400000c000b */
[----:B01----:R-:W-:Y:S01]  /*18500*/  ENDCOLLECTIVE ;  /* 0x000000000000791b */ /* 0x003fe20003800000 */
.L_x_7823:
[----:B------:R-:W-:Y:S02]  /*18510*/  IMAD.MOV.U32 R7, RZ, RZ, R14 ;  /* 0x000000ffff077224 */ /* 0x000fe400078e000e */
[----:B------:R-:W-:-:S05]  /*18520*/  IMAD.IADD R5, R10, 0x1, R16 ;  /* 0x000000010a057824 */ /* 0x000fca00078e0210 */
[----:B------:R0:W-:Y:S01]  /*18530*/  STL [R1+0xc], R5 ;  /* 0x00000c0501007387 */ /* 0x0001e20000100800 */
[----:B------:R-:W-:Y:S05]  /*18540*/  BRA `(.L_x_7824) ;  /* 0xffffffd800e87947 */ /* 0x000fea000383ffff */
.L_x_7759:
[----:B------:R-:W-:Y:S01]  /*18550*/  BSSY B0, `(.L_x_7825) ;  /* 0x0000007000007945 */ /* 0x000fe20003800000 */
[----:B------:R-:W-:Y:S02]  /*18560*/  IMAD.MOV.U32 R13, RZ, RZ, R2 ;  /* 0x000000ffff0d7224 */ /* 0x000fe400078e0002 */
[----:B------:R-:W-:Y:S02]  /*18570*/  IMAD.MOV.U32 R11, RZ, RZ, 0x1f ;  /* 0x0000001fff0b7424 */ /* 0x000fe400078e00ff */
[----:B------:R-:W-:-:S07]  /*18580*/  IMAD.MOV.U32 R15, RZ, RZ, -0x1 ;  /* 0xffffffffff0f7424 */ /* 0x000fce00078e00ff */
[----:B0--3--:R-:W-:Y:S05]  /*18590*/  WARPSYNC.COLLECTIVE R15, `(.L_x_7826) ;  /* 0x000000000f087348 */ /* 0x009fea0003c00000 */
[----:B------:R1:W2:Y:S02]  /*185a0*/  SHFL.IDX P6, R14, R13, R12, R11 ;  /* 0x0000000c0d0e7389 */ /* 0x0002a400000c000b */
[----:B0123--:R-:W-:Y:S01]  /*185b0*/  ENDCOLLECTIVE ;  /* 0x000000000000791b */ /* 0x00ffe20003800000 */
.L_x_7826:
[----:B------:R-:W-:Y:S05]  /*185c0*/  BSYNC B0 ;  /* 0x0000000000007941 */ /* 0x000fea0003800000 */
.L_x_7825:
[----:B------:R-:W-:Y:S01]  /*185d0*/  IMAD.MOV.U32 R6, RZ, RZ, R14 ;  /* 0x000000ffff067224 */ /* 0x000fe200078e000e */
[----:B------:R-:W-:Y:S06]  /*185e0*/  BRA `(.L_x_7758) ;  /* 0xffffffd800d87947 */ /* 0x000fec000383ffff */
.L_x_7765:
[----:B0-----:R0:W1:Y:S02]  /*185f0*/  SYNCS.PHASECHK.TRANS64.TRYWAIT P0, [R0+URZ+0x28c20], R3 ;  /* 0x028c2003000075a7 */ /* 0x001064000800017f */
[----:B-1----:R-:W-:Y:S05]  /*18600*/  @!P0 NANOSLEEP.SYNCS 0x989680 ;  /* 0x009896800000895d */ /* 0x002fea0003900000 */
[----:B------:R-:W1:Y:S02]  /*18610*/  @!P0 SYNCS.PHASECHK.TRANS64 P0, [R0+URZ+0x28c20], R3 ;  /* 0x028c2003000085a7 */ /* 0x000e64000800007f */
[----:B-1----:R-:W-:Y:S05]  /*18620*/  @!P0 BRA `(.L_x_7765) ;  /* 0xfffffffc00f08947 */ /* 0x002fea000383ffff */
[----:B------:R-:W-:Y:S05]  /*18630*/  BRA `(.L_x_7827) ;  /* 0xffffffe400747947 */ /* 0x000fea000383ffff */
.L_x_7766:
        /* <DEDUP_REMOVED lines=11> */
.L_x_7829:
[----:B------:R-:W-:Y:S05]  /*186f0*/  BSYNC B0 ;  /* 0x0000000000007941 */ /* 0x000fea0003800000 */
.L_x_7828:
[----:B------:R-:W-:Y:S05]  /*18700*/  BRA `(.L_x_7830) ;  /* 0xffffffe4005c7947 */ /* 0x000fea000383ffff */
.L_x_7769:
[----:B------:R-:W-:Y:S01]  /*18710*/  BSSY B1, `(.L_x_7831) ;  /* 0x0000006000017945 */ /* 0x000fe20003800000 */
[----:B------:R-:W-:-:S07]  /*18720*/  IMAD.MOV.U32 R15, RZ, RZ, -0x1 ;  /* 0xffffffffff0f7424 */ /* 0x000fce00078e00ff */
[----:B01----:R-:W-:Y:S05]  /*18730*/  WARPSYNC.COLLECTIVE R15, `(.L_x_7832) ;  /* 0x000000000f0c7348 */ /* 0x003fea0003c00000 */
[----:B------:R-:W-:Y:S02]  /*18740*/  ELECT P6, UR62, PT ;  /* 0x00000000003e782f */ /* 0x000fe400038c0000 */
[----:B------:R-:W-:Y:S01]  /*18750*/  MOV R14, UR62 ;  /* 0x0000003e000e7c02 */ /* 0x000fe20008000f00 */
[----:B01----:R-:W-:Y:S10]  /*18760*/  ENDCOLLECTIVE ;  /* 0x000000000000791b */ /* 0x003ff40003800000 */
.L_x_7832:
[----:B------:R-:W-:Y:S05]  /*18770*/  BSYNC B1 ;  /* 0x0000000000017941 */ /* 0x000fea0003800000 */
.L_x_7831:
[----:B------:R-:W-:Y:S05]  /*18780*/  BRA `(.L_x_7833) ;  /* 0xffffffe400547947 */ /* 0x000fea000383ffff */
.L_x_7771:
[----:B0-----:R0:W1:Y:S02]  /*18790*/  SYNCS.PHASECHK.TRANS64.TRYWAIT P0, [R6+URZ], R5 ;  /* 0x00000005060075a7 */ /* 0x001064000800017f */
[----:B-1----:R-:W-:Y:S05]  /*187a0*/  @!P0 NANOSLEEP.SYNCS 0x989680 ;  /* 0x009896800000895d */ /* 0x002fea0003900000 */
[----:B------:R-:W1:Y:S02]  /*187b0*/  @!P0 SYNCS.PHASECHK.TRANS64 P0, [R6+URZ], R5 ;  /* 0x00000005060085a7 */ /* 0x000e64000800007f */
[----:B-1----:R-:W-:Y:S05]  /*187c0*/  @!P0 BRA `(.L_x_7771) ;  /* 0xfffffffc00f08947 */ /* 0x002fea000383ffff */
[----:B------:R-:W-:Y:S05]  /*187d0*/  BRA `(.L_x_7834) ;  /* 0xffffffe400907947 */ /* 0x000fea000383ffff */
.L_x_7772:
[----:B-1----:R1:W2:Y:S02]  /*187e0*/  SYNCS.PHASECHK.TRANS64.TRYWAIT P0, [R7+URZ], R2 ;  /* 0x00000002070075a7 */ /* 0x0022a4000800017f */
[----:B--2---:R-:W-:Y:S05]  /*187f0*/  @!P0 NANOSLEEP.SYNCS 0x989680 ;  /* 0x009896800000895d */ /* 0x004fea0003900000 */
[----:B------:R-:W2:Y:S02]  /*18800*/  @!P0 SYNCS.PHASECHK.TRANS64 P0, [R7+URZ], R2 ;  /* 0x00000002070085a7 */ /* 0x000ea4000800007f */
[----:B--2---:R-:W-:Y:S05]  /*18810*/  @!P0 BRA `(.L_x_7772) ;  /* 0xfffffffc00f08947 */ /* 0x004fea000383ffff */
[----:B------:R-:W-:Y:S05]  /*18820*/  BRA `(.L_x_7835) ;  /* 0xffffffe400847947 */ /* 0x000fea000383ffff */
.L_x_7774:
[----:B--2---:R2:W3:Y:S02]  /*18830*/  SYNCS.PHASECHK.TRANS64.TRYWAIT P0, [R4+URZ], R5 ;  /* 0x00000005040075a7 */ /* 0x0044e4000800017f */
[----:B---3--:R-:W-:Y:S05]  /*18840*/  @!P0 NANOSLEEP.SYNCS 0x989680 ;  /* 0x009896800000895d */ /* 0x008fea0003900000 */
[----:B------:R-:W3:Y:S02]  /*18850*/  @!P0 SYNCS.PHASECHK.TRANS64 P0, [R4+URZ], R5 ;  /* 0x00000005040085a7 */ /* 0x000ee4000800007f */
[----:B---3--:R-:W-:Y:S05]  /*18860*/  @!P0 BRA `(.L_x_7774) ;  /* 0xfffffffc00f08947 */ /* 0x008fea000383ffff */
[----:B------:R-:W-:Y:S05]  /*18870*/  BRA `(.L_x_7836) ;  /* 0xffffffe4008c7947 */ /* 0x000fea000383ffff */
.L_x_7837:
        /* <DEDUP_REMOVED lines=16> */
.L_x_15184:


//--------------------- .text._ZN7cutlass13device_kernelIN5flash11enable_sm90INS1_16FlashAttnFwdSm90INS1_25CollectiveMainloopFwdSm90ILi2EN4cute5tupleIJNS5_1CILi1EEES8_S8_EEENS6_IJNS7_ILi64EEESA_SA_EEELi512ENS_10bfloat16_tEfNS_4arch4Sm90ELb1ELb0ELb1ELb1ELb0ELb1ELb0ELb0ELb0ELb1ELb1ELb0EEENS1_21CollectiveEpilogueFwdINS6_IJSA_NS7_ILi512EEESA_EEES9_SC_SE_Li256ELb1ELb1ELb1ELb0EEENS1_36VarlenDynamicPersistentTileSchedulerILi64ELi64ELi256ELi128ELb1ELb1ELb1ELb1ELb1ELb1EEEEEEEEEvNT_6ParamsE --------------------------
	.section	.text._ZN7cutlass13device_kernelIN5flash11enable_sm90INS1_16FlashAttnFwdSm90INS1_25CollectiveMainloopFwdSm90ILi2EN4cute5tupleIJNS5_1CILi1EEES8_S8_EEENS6_IJNS7_ILi64EEESA_SA_EEELi512ENS_10bfloat16_tEfNS_4arch4Sm90ELb1ELb0ELb1ELb1ELb0ELb1ELb0ELb0ELb0ELb1ELb1ELb0EEENS1_21CollectiveEpilogueFwdINS6_IJSA_NS7_ILi512EEESA_EEES9_SC_SE_Li256ELb1ELb1ELb1ELb0EEENS1_36VarlenDynamicPersistentTileSchedulerILi64ELi64ELi256ELi128ELb1ELb1ELb1ELb1ELb1ELb1EEEEEEEEEvNT_6ParamsE,"ax",@progbits
	.align	128
.text._ZN7cutlass13device_kernelIN5flash11enable_sm90INS1_16FlashAttnFwdSm90INS1_25CollectiveMainloopFwdSm90ILi2EN4cute5tupleIJNS5_1CILi1EEES8_S8_EEENS6_IJNS7_ILi64EEESA_SA_EEELi512ENS_10bfloat16_tEfNS_4arch4Sm90ELb1ELb0ELb1ELb1ELb0ELb1ELb0ELb0ELb0ELb1ELb1ELb0EEENS1_21CollectiveEpilogueFwdINS6_IJSA_NS7_ILi512EEESA_EEES9_SC_SE_Li256ELb1ELb1ELb1ELb0EEENS1_36VarlenDynamicPersistentTileSchedulerILi64ELi64ELi256ELi128ELb1ELb1ELb1ELb1ELb1ELb1EEEEEEEEEvNT_6ParamsE:
        .type           _ZN7cutlass13device_kernelIN5flash11enable_sm90INS1_16FlashAttnFwdSm90INS1_25CollectiveMainloopFwdSm90ILi2EN4cute5tupleIJNS5_1CILi1EEES8_S8_EEENS6_IJNS7_ILi64EEESA_SA_EEELi512ENS_10bfloat16_tEfNS_4arch4Sm90ELb1ELb0ELb1ELb1ELb0ELb1ELb0ELb0ELb0ELb1ELb1ELb0EEENS1_21CollectiveEpilogueFwdINS6_IJSA_NS7_ILi512EEESA_EEES9_SC_SE_Li256ELb1ELb1ELb1ELb0EEENS1_36VarlenDynamicPersistentTileSchedulerILi64ELi64ELi256ELi128ELb1ELb1ELb1ELb1ELb1ELb1EEEEEEEEEvNT_6ParamsE,@function
        .size           _ZN7cutlass13device_kernelIN5flash11enable_sm90INS1_16FlashAttnFwdSm90INS1_25CollectiveMainloopFwdSm90ILi2EN4cute5tupleIJNS5_1CILi1EEES8_S8_EEENS6_IJNS7_ILi64EEESA_SA_EEELi512ENS_10bfloat16_tEfNS_4arch4Sm90ELb1ELb0ELb1ELb1ELb0ELb1ELb0ELb0ELb0ELb1ELb1ELb0EEENS1_21CollectiveEpilogueFwdINS6_IJSA_NS7_ILi512EEESA_EEES9_SC_SE_Li256ELb1ELb1ELb1ELb0EEENS1_36VarlenDynamicPersistentTileSchedulerILi64ELi64ELi256ELi128ELb1ELb1ELb1ELb1ELb1ELb1EEEEEEEEEvNT_6ParamsE,(.L_x_15185 - _ZN7cutlass13device_kernelIN5flash11enable_sm90INS1_16FlashAttnFwdSm90INS1_25CollectiveMainloopFwdSm90ILi2EN4cute5tupleIJNS5_1CILi1EEES8_S8_EEENS6_IJNS7_ILi64EEESA_SA_EEELi512ENS_10bfloat16_tEfNS_4arch4Sm90ELb1ELb0ELb1ELb1ELb0ELb1ELb0ELb0ELb0ELb1ELb1ELb0EEENS1_21CollectiveEpilogueFwdINS6_IJSA_NS7_ILi512EEESA_EEES9_SC_SE_Li256ELb1ELb1ELb1ELb0EEENS1_36VarlenDynamicPersistentTileSchedulerILi64ELi64ELi256ELi128ELb1ELb1ELb1ELb1ELb1ELb1EEEEEEEEEvNT_6ParamsE)
        .other          _ZN7cutlass13device_kernelIN5flash11enable_sm90INS1_16FlashAttnFwdSm90INS1_25CollectiveMainloopFwdSm90ILi2EN4cute5tupleIJNS5_1CILi1EEES8_S8_EEENS6_IJNS7_ILi64EEESA_SA_EEELi512ENS_10bfloat16_tEfNS_4arch4Sm90ELb1ELb0ELb1ELb1ELb0ELb1ELb0ELb0ELb0ELb1ELb1ELb0EEENS1_21CollectiveEpilogueFwdINS6_IJSA_NS7_ILi512EEESA_EEES9_SC_SE_Li256ELb1ELb1ELb1ELb0EEENS1_36VarlenDynamicPersistentTileSchedulerILi64ELi64ELi256ELi128ELb1ELb1ELb1ELb1ELb1ELb1EEEEEEEEEvNT_6ParamsE,@"STO_CUDA_ENTRY STV_DEFAULT"
_ZN7cutlass13device_kernelIN5flash11enable_sm90INS1_16FlashAttnFwdSm90INS1_25CollectiveMainloopFwdSm90ILi2EN4cute5tupleIJNS5_1CILi1EEES8_S8_EEENS6_IJNS7_ILi64EEESA_SA_EEELi512ENS_10bfloat16_tEfNS_4arch4Sm90ELb1ELb0ELb1ELb1ELb0ELb1ELb0ELb0ELb0ELb1ELb1ELb0EEENS1_21CollectiveEpilogueFwdINS6_IJSA_NS7_ILi512EEESA_EEES9_SC_SE_Li256ELb1ELb1ELb1ELb0EEENS1_36VarlenDynamicPersistentTileSchedulerILi64ELi64ELi256ELi128ELb1ELb1ELb1ELb1ELb1ELb1EEEEEEEEEvNT_6ParamsE:
        /* <DEDUP_REMOVED lines=24> */
.L_x_7839:
[----:B------:R-:W-:Y:S05]  /*0180*/  BSYNC B0 ;  /* 0x0000000000007941 */ /* 0x000fea0003800000 */
.L_x_7838:
        /* <DEDUP_REMOVED lines=37> */
.L_x_7840:
        /* <DEDUP_REMOVED lines=22> */
.L_x_7841:
        /* <DEDUP_REMOVED lines=18> */
.L_x_7842:
        /* <DEDUP_REMOVED lines=22> */
.L_x_7843:
        /* <DEDUP_REMOVED lines=22> */
.L_x_7844:
        /* <DEDUP_REMOVED lines=8> */
.L_x_7847:
        /* <DEDUP_REMOVED lines=24> */
[----:B------:R-:W-:-:S03]  /*0b20*/  IMAD.MOV.U32 R185, RZ, RZ, RZ ;  /* 0x000000ffffb97224 */ /* 0x000fc600078e00ff */
[CC--:B------:R-:W-:Y:S02]  /*0b30*/  LEA.HI R4, R3.reuse, R6.reuse, RZ, 0x4 ;  /* 0x0000000603047211 */ /* 0x0c0fe400078f20ff */
[CC--:B------:R-:W-:Y:S02]  /*0b40*/  LEA.HI R5, R3.reuse, R6.reuse, RZ, 0x5 ;  /* 0x0000000603057211 */ /* 0x0c0fe400078f28ff */
[CC--:B------:R-:W-:Y:S02]  /*0b50*/  LEA.HI R0, R3.reuse, R6.reuse, RZ, 0x7 ;  /* 0x0000000603007211 */ /* 0x0c0fe400078f38ff */
[CC--:B------:R-:W-:Y:S02]  /*0b60*/  LEA.HI R13, R3.reuse, R6.reuse, RZ, 0x2 ;  /* 0x00000006030d7211 */ /* 0x0c0fe400078f10ff */
[----:B------:R-:W-:Y:S02]  /*0b70*/  LEA.HI R3, R3, R6, RZ, 0x3 ;  /* 0x0000000603037211 */ /* 0x000fe400078f18ff */
[----:B------:R-:W-:-:S02]  /*0b80*/  SHF.R.S32.HI R202, RZ, 0x5, R5 ;  /* 0x00000005ffca7819 */ /* 0x000fc40000011405 */
[----:B------:R-:W-:Y:S02]  /*0b90*/  LOP3.LUT R15, R3, 0xfffffff8, RZ, 0xc0, !PT ;  /* 0xfffffff8030f7812 */ /* 0x000fe400078ec0ff */
[----:B------:R-:W-:Y:S02]  /*0ba0*/  LOP3.LUT R3, R4, 0xfffffff0, RZ, 0xc0, !PT ;  /* 0xfffffff004037812 */ /* 0x000fe400078ec0ff */
[----:B------:R-:W-:Y:S01]  /*0bb0*/  SHF.R.S32.HI R5, RZ, 0x1f, R5 ;  /* 0x0000001fff057819 */ /* 0x000fe20000011405 */
[C---:B------:R-:W-:Y:S01]  /*0bc0*/  IMAD.IADD R15, R6.reuse, 0x1, -R15 ;  /* 0x00000001060f7824 */ /* 0x040fe200078e0a0f */
[----:B------:R-:W-:Y:S01]  /*0bd0*/  SHF.R.S32.HI R7, RZ, 0x4, R4 ;  /* 0x00000004ff077819 */ /* 0x000fe20000011404 */
[----:B------:R-:W-:Y:S01]  /*0be0*/  IMAD.IADD R3, R6, 0x1, -R3 ;  /* 0x0000000106037824 */ /* 0x000fe200078e0a03 */
[----:B------:R-:W-:Y:S01]  /*0bf0*/  LOP3.LUT R9, R0, 0xffffff80, RZ, 0xc0, !PT ;  /* 0xffffff8000097812 */ /* 0x000fe200078ec0ff */
[----:B------:R-:W-:Y:S01]  /*0c00*/  IMAD.SHL.U32 R188, R15, 0x8, RZ ;  /* 0x000000080fbc7824 */ /* 0x000fe200078e00ff */
[----:B------:R-:W-:-:S02]  /*0c10*/  LEA.HI R5, R5, R202, RZ, 0x2 ;  /* 0x000000ca05057211 */ /* 0x000fc400078f10ff */
[----:B------:R-:W-:Y:S01]  /*0c20*/  LEA.HI R4, R4, R7, RZ, 0x1 ;  /* 0x0000000704047211 */ /* 0x000fe200078f08ff */
[----:B------:R-:W-:Y:S01]  /*0c30*/  IMAD.IADD R9, R6, 0x1, -R9 ;  /* 0x0000000106097824 */ /* 0x000fe200078e0a09 */
[----:B------:R-:W-:Y:S01]  /*0c40*/  LOP3.LUT R11, R13, 0xfffffffc, RZ, 0xc0, !PT ;  /* 0xfffffffc0d0b7812 */ /* 0x000fe200078ec0ff */
[C---:B------:R-:W-:Y:S01]  /*0c50*/  VIADD R214, R188.reuse, 0x40 ;  /* 0x00000040bcd67836 */ /* 0x040fe20000000000 */
[----:B------:R-:W-:Y:S01]  /*0c60*/  SHF.R.S32.HI R24, RZ, 0x7, R0 ;  /* 0x00000007ff187819 */ /* 0x000fe20000011400 */
[----:B------:R-:W-:Y:S01]  /*0c70*/  VIADD R212, R188, 0xc0 ;  /* 0x000000c0bcd47836 */ /* 0x000fe20000000000 */
[----:B------:R-:W-:Y:S01]  /*0c80*/  SHF.R.S32.HI R8, RZ, 0x1f, R3 ;  /* 0x0000001fff087819 */ /* 0x000fe20000011403 */
[----:B------:R-:W-:Y:S01]  /*0c90*/  IMAD.IADD R186, R6, 0x1, -R11 ;  /* 0x0000000106ba7824 */ /* 0x000fe200078e0a0b */
[----:B------:R-:W-:Y:S01]  /*0ca0*/  LOP3.LUT R5, R5, 0x3ffffc, RZ, 0xc0, !PT ;  /* 0x003ffffc05057812 */ /* 0x000fe200078ec0ff */
[----:B------:R-:W-:Y:S01]  /*0cb0*/  IMAD R14, R24, 0x100, R3 ;  /* 0x00000100180e7824 */ /* 0x000fe200078e0203 */
[----:B------:R-:W-:Y:S01]  /*0cc0*/  LOP3.LUT R4, R4, 0x1ffffffe, RZ, 0xc0, !PT ;  /* 0x1ffffffe04047812 */ /* 0x000fe200078ec0ff */
[----:B------:R-:W-:Y:S01]  /*0cd0*/  STL [R1+0x44], R24 ;  /* 0x0000441801007387 */ /* 0x000fe20000100800 */
[----:B------:R-:W-:Y:S01]  /*0ce0*/  SHF.R.S32.HI R6, RZ, 0x1f, R9 ;  /* 0x0000001fff067819 */ /* 0x000fe20000011409 */
[----:B------:R-:W-:Y:S01]  /*0cf0*/  IMAD.IADD R5, R202, 0x1, -R5 ;  /* 0x00000001ca057824 */ /* 0x000fe200078e0a05 */
[----:B------:R-:W-:Y:S01]  /*0d00*/  LEA.HI R10, R8, R3, RZ, 0x3 ;  /* 0x00000003080a7211 */ /* 0x000fe200078f18ff */
[----:B------:R-:W-:Y:S01]  /*0d10*/  IMAD.IADD R4, R7, 0x1, -R4 ;  /* 0x0000000107047824 */ /* 0x000fe200078e0a04 */
[----:B------:R-:W-:Y:S01]  /*0d20*/  SHF.R.S32.HI R184, RZ, 0x2, R13 ;  /* 0x00000002ffb87819 */ /* 0x000fe2000001140d */
[----:B------:R-:W-:Y:S01]  /*0d30*/  IMAD R21, R5, 0x10, R14 ;  /* 0x0000001005157824 */ /* 0x000fe200078e020e */
[-C--:B------:R-:W-:Y:S01]  /*0d40*/  LEA.HI R7, R6, R9.reuse, RZ, 0x2 ;  /* 0x0000000906077211 */ /* 0x080fe200078f10ff */
[----:B------:R-:W-:Y:S01]  /*0d50*/  IMAD.SHL.U32 R4, R4, 0x8, RZ ;  /* 0x0000000804047824 */ /* 0x000fe200078e00ff */
[----:B------:R-:W-:Y:S01]  /*0d60*/  LOP3.LUT R12, R10, 0xfffffff8, RZ, 0xc0, !PT ;  /* 0xfffffff80a0c7812 */ /* 0x000fe200078ec0ff */
[----:B------:R-:W-:Y:S01]  /*0d70*/  VIADD R5, R184, 0x20 ;  /* 0x00000020b8057836 */ /* 0x000fe20000000000 */
[--C-:B------:R-:W-:Y:S01]  /*0d80*/  SHF.R.S32.HI R8, RZ, 0x2, R7.reuse ;  /* 0x00000002ff087819 */ /* 0x100fe20000011407 */
[----:B------:R-:W-:Y:S01]  /*0d90*/  IMAD.SHL.U32 R10, R10, 0x40, RZ ;  /* 0x000000400a0a7824 */ /* 0x000fe200078e00ff */
[----:B------:R-:W-:Y:S01]  /*0da0*/  SHF.R.S32.HI R11, RZ, 0x1f, R7 ;  /* 0x0000001fff0b7819 */ /* 0x000fe20000011407 */
[----:B------:R-:W-:Y:S01]  /*0db0*/  IMAD.IADD R12, R3, 0x1, -R12 ;  /* 0x00000001030c7824 */ /* 0x000fe200078e0a0c */
[----:B------:R-:W-:Y:S01]  /*0dc0*/  LOP3.LUT R14, R7, 0x7ffffffc, RZ, 0xc0, !PT ;  /* 0x7ffffffc070e7812 */ /* 0x000fe200078ec0ff */
[----:B------:R-:W-:Y:S01]  /*0dd0*/  VIADD R210, R188, 0x140 ;  /* 0x00000140bcd27836 */ /* 0x000fe20000000000 */
[----:B------:R-:W-:Y:S01]  /*0de0*/  LEA.HI R11, R11, R8, RZ, 0x3 ;  /* 0x000000080b0b7211 */ /* 0x000fe200078f18ff */
[----:B------:R-:W-:Y:S01]  /*0df0*/  IMAD.SHL.U32 R3, R12, 0x40, RZ ;  /* 0x000000400c037824 */ /* 0x000fe200078e00ff */
[----:B------:R-:W-:Y:S01]  /*0e00*/  SHF.R.S32.HI R16, RZ, 0x1f, R5 ;  /* 0x0000001fff107819 */ /* 0x000fe20000011405 */
[----:B------:R-:W-:Y:S01]  /*0e10*/  IMAD.IADD R14, R9, 0x1, -R14 ;  /* 0x00000001090e7824 */ /* 0x000fe200078e0a0e */
[----:B------:R-:W-:Y:S01]  /*0e20*/  LEA.HI R6, R6, R9, RZ, 0x5 ;  /* 0x0000000906067211 */ /* 0x000fe200078f28ff */
[----:B------:R-:W-:Y:S01]  /*0e30*/  VIADD R213, R188, 0x80 ;  /* 0x00000080bcd57836 */ /* 0x000fe20000000000 */
[----:B------:R-:W-:Y:S01]  /*0e40*/  LOP3.LUT R11, R11, 0xfffffff8, RZ, 0xc0, !PT ;  /* 0xfffffff80b0b7812 */ /* 0x000fe200078ec0ff */
[----:B------:R-:W-:Y:S01]  /*0e50*/  IMAD.SHL.U32 R203, R14, 0x2, RZ ;  /* 0x000000020ecb7824 */ /* 0x000fe200078e00ff */
[----:B------:R-:W-:Y:S01]  /*0e60*/  LEA.HI R9, R16, R5, RZ, 0x3 ;  /* 0x0000000510097211 */ /* 0x000fe200078f18ff */
[----:B------:R-:W-:Y:S01]  /*0e70*/  IMAD.SHL.U32 R5, R5, 0x40, RZ ;  /* 0x0000004005057824 */ /* 0x000fe200078e00ff */
[----:B------:R-:W-:Y:S01]  /*0e80*/  LOP3.LUT R3, R3, 0x1c0, RZ, 0xc0, !PT ;  /* 0x000001c003037812 */ /* 0x000fe200078ec0ff */
[----:B------:R-:W-:Y:S01]  /*0e90*/  IMAD.IADD R11, R8, 0x1, -R11 ;  /* 0x00000001080b7824 */ /* 0x000fe200078e0a0b */
[----:B------:R-:W-:Y:S01]  /*0ea0*/  LEA.HI R0, R0, R24, RZ, 0x1 ;  /* 0x0000001800007211 */ /* 0x000fe200078f08ff */
[--C-:B------:R-:W-:Y:S01]  /*0eb0*/  IMAD.U32 R8, R21, 0x40, R4.reuse ;  /* 0x0000004015087824 */ /* 0x100fe200078e0004 */
[----:B------:R-:W-:Y:S01]  /*0ec0*/  LOP3.LUT R7, R5, 0x1c0, RZ, 0xc0, !PT ;  /* 0x000001c005077812 */ /* 0x000fe200078ec0ff */
[----:B------:R-:W-:Y:S01]  /*0ed0*/  IMAD.SHL.U32 R16, R186, 0x8, RZ ;  /* 0x00000008ba107824 */ /* 0x000fe200078e00ff */
[----:B------:R-:W-:Y:S01]  /*0ee0*/  LOP3.LUT R4, R3, 0x8, R4, 0xf8, !PT ;  /* 0x0000000803047812 */ /* 0x000fe200078ef804 */
[----:B------:R-:W-:Y:S01]  /*0ef0*/  IMAD.SHL.U32 R9, R9, 0x40, RZ ;  /* 0x0000004009097824 */ /* 0x000fe200078e00ff */
[----:B------:R-:W-:Y:S01]  /*0f00*/  SHF.R.U32.HI R5, RZ, 0x3, R3 ;  /* 0x00000003ff057819 */ /* 0x000fe20000011603 */
[----:B------:R0:W-:Y:S01]  /*0f10*/  STL [R1+0x6c], R8 ;  /* 0x00006c0801007387 */ /* 0x0001e20000100800 */
[----:B------:R-:W-:Y:S01]  /*0f20*/  LOP3.LUT R3, R10, 0x7ffffe00, RZ, 0xc0, !PT ;  /* 0x7ffffe000a037812 */ /* 0x000fe200078ec0ff */
[----:B------:R-:W-:Y:S01]  /*0f30*/  VIADD R211, R188, 0x100 ;  /* 0x00000100bcd37836 */ /* 0x000fe20000000000 */
[----:B------:R-:W-:Y:S01]  /*0f40*/  LOP3.LUT R4, R4, R5, RZ, 0x3c, !PT ;  /* 0x0000000504047212 */ /* 0x000fe200078e3cff */
[----:B------:R-:W-:Y:S01]  /*0f50*/  IMAD.MOV.U32 R5, RZ, RZ, R17 ;  /* 0x000000ffff057224 */ /* 0x000fe200078e0011 */
[----:B------:R-:W-:Y:S01]  /*0f60*/  LOP3.LUT R0, R0, 0xfffffe, RZ, 0xc0, !PT ;  /* 0x00fffffe00007812 */ /* 0x000fe200078ec0ff */
[----:B------:R-:W-:Y:S01]  /*0f70*/  IMAD R3, R202, 0x400, R3 ;  /* 0x00000400ca037824 */ /* 0x000fe200078e0203 */
[----:B------:R-:W-:-:S02]  /*0f80*/  SHF.R.U32.HI R20, RZ, 0x3, R7 ;  /* 0x00000003ff147819 */ /* 0x000fc40000011607 */
[----:B------:R-:W-:Y:S01]  /*0f90*/  LOP3.LUT R7, R7, 0x38, R16, 0xf8, !PT ;  /* 0x0000003807077812 */ /* 0x000fe200078ef810 */
[----:B------:R-:W-:Y:S01]  /*0fa0*/  IMAD.IADD R3, R3, 0x1, R4 ;  /* 0x0000000103037824 */ /* 0x000fe200078e0204 */
[----:B------:R-:W-:Y:S01]  /*0fb0*/  LEA.HI R4, R186, R186, RZ, 0x1 ;  /* 0x000000baba047211 */ /* 0x000fe200078f08ff */
[----:B------:R-:W-:Y:S01]  /*0fc0*/  IMAD.IADD R0, R24, 0x1, -R0 ;  /* 0x0000000118007824 */ /* 0x000fe200078e0a00 */
[----:B0-----:R-:W-:Y:S01]  /*0fd0*/  LOP3.LUT R8, R9, 0xfffffe00, RZ, 0xc0, !PT ;  /* 0xfffffe0009087812 */ /* 0x001fe200078ec0ff */
[----:B------:R-:W-:Y:S01]  /*0fe0*/  IMAD R197, R3, 0x2, R2 ;  /* 0x0000000203c57824 */ /* 0x000fe200078e0202 */
[----:B------:R-:W-:Y:S01]  /*0ff0*/  LOP3.LUT R9, R4, 0x1ffffffe, RZ, 0xc0, !PT ;  /* 0x1ffffffe04097812 */ /* 0x000fe200078ec0ff */
[----:B------:R-:W-:Y:S01]  /*1000*/  IMAD.SHL.U32 R4, R0, 0x100, RZ ;  /* 0x0000010000047824 */ /* 0x000fe200078e00ff */
[----:B------:R-:W-:Y:S01]  /*1010*/  LOP3.LUT R21, R8, R7, R20, 0xf6, !PT ;  /* 0x0000000708157212 */ /* 0x000fe200078ef614 */
[----:B------:R-:W-:Y:S01]  /*1020*/  VIADD R200, R197, 0x26800 ;  /* 0x00026800c5c87836 */ /* 0x000fe20000000000 */
[----:B------:R-:W-:Y:S01]  /*1030*/  SHF.R.S32.HI R13, RZ, 0x1f, R13 ;  /* 0x0000001fff0d7819 */ /* 0x000fe2000001140d */
[----:B------:R-:W-:Y:S01]  /*1040*/  IMAD.IADD R193, R203, 0x1, R4 ;  /* 0x00000001cbc17824 */ /* 0x000fe200078e0204 */
[----:B------:R-:W-:Y:S01]  /*1050*/  R2P PR, R12, 0x6 ;  /* 0x000000060c007804 */ /* 0x000fe20000000000 */
[----:B------:R0:W-:Y:S01]  /*1060*/  STL [R1+0x68], R4 ;  /* 0x0000680401007387 */ /* 0x0001e20000100800 */
[----:B------:R-:W-:Y:S01]  /*1070*/  LEA.HI R13, R13, R184, RZ, 0x3 ;  /* 0x000000b80d0d7211 */ /* 0x000fe200078f18ff */
        /* <DEDUP_REMOVED lines=8> */
[----:B0-----:R-:W-:Y:S01]  /*1100*/  IMAD R4, R21, 0x2, R2 ;  /* 0x0000000215047824 */ /* 0x001fe200078e0202 */
[----:B------:R-:W-:Y:S01]  /*1110*/  LOP3.LUT R13, R13, 0xfffffff8, RZ, 0xc0, !PT ;  /* 0xfffffff80d0d7812 */ /* 0x000fe200078ec0ff */
[C---:B------:R-:W-:Y:S01]  /*1120*/  VIADD R229, R193.reuse, 0xc8 ;  /* 0x000000c8c1e57836 */ /* 0x040fe20000000000 */
[----:B------:R-:W-:Y:S01]  /*1130*/  SHF.R.S32.HI R0, RZ, 0x1f, R193 ;  /* 0x0000001fff007819 */ /* 0x000fe200000114c1 */
[C---:B------:R-:W-:Y:S01]  /*1140*/  VIADD R0, R193.reuse, 0x88 ;  /* 0x00000088c1007836 */ /* 0x040fe20000000000 */
[----:B------:R0:W-:Y:S01]  /*1150*/  STL [R1+0x64], R4 ;  /* 0x0000640401007387 */ /* 0x0001e20000100800 */
[----:B------:R-:W-:Y:S01]  /*1160*/  SHF.R.S32.HI R8, RZ, 0x1f, R213 ;  /* 0x0000001fff087819 */ /* 0x000fe200000114d5 */
[C---:B------:R-:W-:Y:S01]  /*1170*/  VIADD R225, R193.reuse, 0xd0 ;  /* 0x000000d0c1e17836 */ /* 0x040fe20000000000 */
[----:B------:R-:W-:Y:S01]  /*1180*/  SHF.R.S32.HI R8, RZ, 0x1f, R211 ;  /* 0x0000001fff087819 */ /* 0x000fe200000114d3 */
[----:B------:R-:W-:Y:S01]  /*1190*/  VIADD R8, R193, 0x78 ;  /* 0x00000078c1087836 */ /* 0x000fe20000000000 */
[----:B------:R-:W-:Y:S01]  /*11a0*/  SEL R199, R199, 0xffffffe0, !P1 ;  /* 0xffffffe0c7c77807 */ /* 0x000fe20004800000 */
[----:B------:R-:W-:Y:S01]  /*11b0*/  IMAD R189, R6, 0x10, R11 ;  /* 0x0000001006bd7824 */ /* 0x000fe200078e020b */
[----:B------:R-:W-:Y:S01]  /*11c0*/  SHF.R.S32.HI R0, RZ, 0x1f, R0 ;  /* 0x0000001fff007819 */ /* 0x000fe20000011400 */
[----:B------:R-:W-:Y:S01]  /*11d0*/  IMAD.MOV.U32 R7, RZ, RZ, R19 ;  /* 0x000000ffff077224 */ /* 0x000fe200078e0013 */
[----:B------:R-:W-:Y:S01]  /*11e0*/  SHF.R.S32.HI R0, RZ, 0x1f, R235 ;  /* 0x0000001fff007819 */ /* 0x000fe200000114eb */
[C---:B0-----:R-:W-:Y:S01]  /*11f0*/  VIADD R4, R193.reuse, 0x80 ;  /* 0x00000080c1047836 */ /* 0x041fe20000000000 */
[----:B------:R-:W-:Y:S01]  /*1200*/  SHF.R.S32.HI R0, RZ, 0x1f, R231 ;  /* 0x0000001fff007819 */ /* 0x000fe200000114e7 */
[----:B------:R-:W-:Y:S01]  /*1210*/  IMAD.IADD R204, R186, 0x1, -R9 ;  /* 0x00000001bacc7824 */ /* 0x000fe200078e0a09 */
[----:B------:R-:W-:Y:S01]  /*1220*/  SHF.R.S32.HI R8, RZ, 0x1f, R8 ;  /* 0x0000001fff087819 */ /* 0x000fe20000011408 */
[----:B------:R-:W-:Y:S01]  /*1230*/  IMAD.IADD R190, R184, 0x1, -R13 ;  /* 0x00000001b8be7824 */ /* 0x000fe200078e0a0d */
        /* <DEDUP_REMOVED lines=51> */
[----:B------:R-:W-:Y:S01]  /*1570*/  IMAD.MOV.U32 R6, RZ, RZ, R18 ;  /* 0x000000ffff067224 */ /* 0x000fe200078e0012 */
[----:B------:R-:W-:Y:S01]  /*1580*/  SHF.R.S32.HI R0, RZ, 0x1f, R220 ;  /* 0x0000001fff007819 */ /* 0x000fe200000114dc */
[----:B------:R-:W-:-:S02]  /*1590*/  IMAD.IADD R200, R200, 0x1, R199 ;  /* 0x00000001c8c87824 */ /* 0x000fc400078e02c7 */
[----:B------:R-:W-:Y:S02]  /*15a0*/  IMAD.MOV.U32 R18, RZ, RZ, RZ ;  /* 0x000000ffff127224 */ /* 0x000fe400078e00ff */
[----:B------:R-:W-:Y:S02]  /*15b0*/  VIADD R192, R186, 0x10 ;  /* 0x00000010bac07836 */ /* 0x000fe40000000000 */
[----:B------:R-:W-:Y:S02]  /*15c0*/  IMAD R204, R204, 0x8, R189 ;  /* 0x00000008cccc7824 */ /* 0x000fe400078e02bd */
[----:B------:R-:W-:-:S07]  /*15d0*/  IMAD.IADD R199, R199, 0x1, R198 ;  /* 0x00000001c7c77824 */ /* 0x000fce00078e02c6 */
.L_x_7995:
[----:B01-34-:R-:W0:Y:S01]  /*15e0*/  LDC.64 R8, c[0x0][0xc88] ;  /* 0x00032200ff087b82 */ /* 0x01be220000000a00 */
[----:B------:R-:W-:Y:S01]  /*15f0*/  ULDC.64 UR4, c[0x0][0xa28] ;  /* 0x00028a0000047ab9 */ /* 0x000fe20000000a00 */
[----:B------:R-:W-:Y:S01]  /*1600*/  ULDC.64 UR8, c[0x0][0xa18] ;  /* 0x0002860000087ab9 */ /* 0x000fe20000000a00 */
[----:B------:R-:W-:Y:S01]  /*1610*/  ULDC.64 UR6, c[0x0][0xa08] ;  /* 0x0002820000067ab9 */ /* 0x000fe20000000a00 */
[----:B0-----:R-:W-:-:S05]  /*1620*/  IMAD.WIDE R8, R7, 0x4, R8 ;  /* 0x0000000407087825 */ /* 0x001fca00078e0208 */
[----:B--2---:R-:W2:Y:S01]  /*1630*/  LDG.E R207, desc[UR42][R8.64] ;  /* 0x0000002a08cf7981 */ /* 0x004ea2000c1e1900 */
[----:B------:R-:W-:Y:S01]  /*1640*/  ISETP.NE.U32.AND P2, PT, RZ, UR4, PT ;  /* 0x00000004ff007c0c */ /* 0x000fe2000bf45070 */
[----:B-----5:R-:W-:Y:S01]  /*1650*/  IMAD.MOV.U32 R15, RZ, RZ, RZ ;  /* 0x000000ffff0f7224 */ /* 0x020fe200078e00ff */
        /* <DEDUP_REMOVED lines=35> */
[----:B------:R-:W-:Y:S02]  /*1890*/  LEA.HI R206, R0, R3, RZ, 0x10 ;  /* 0x0000000300ce7211 */ /* 0x000fe400078f80ff */
        /* <DEDUP_REMOVED lines=11> */
.L_x_7849:
[----:B------:R-:W-:Y:S02]  /*1950*/  IMAD.U32 R40, RZ, RZ, UR5 ;  /* 0x00000005ff287e24 */ /* 0x000fe4000f8e00ff */
[----:B------:R-:W-:Y:S01]  /*1960*/  IMAD.U32 R24, RZ, RZ, UR4 ;  /* 0x00000004ff187e24 */ /* 0x000fe2000f8e00ff */
[----:B------:R-:W-:Y:S06]  /*1970*/  @!P2 BRA `(.L_x_7850) ;  /* 0x000000000010a947 */ /* 0x000fec0003800000 */
[----:B------:R-:W-:-:S04]  /*1980*/  IADD3 R6, P0, R208, UR8, RZ ;  /* 0x00000008d0067c10 */ /* 0x000fc8000ff1e0ff */
[----:B------:R-:W-:-:S05]  /*1990*/  IADD3.X R7, R209, UR9, RZ, P0, !PT ;  /* 0x00000009d1077c10 */ /* 0x000fca00087fe4ff */
[----:B------:R0:W5:Y:S01]  /*19a0*/  LDG.E R24, desc[UR42][R6.64] ;  /* 0x0000002a06187981 */ /* 0x000162000c1e1900 */
[----:B------:R-:W-:Y:S05]  /*19b0*/  BRA `(.L_x_7851) ;  /* 0x0000000000107947 */ /* 0x000fea0003800000 */
.L_x_7850:
[----:B------:R-:W-:Y:S05]  /*19c0*/  @!P0 BRA `(.L_x_7851) ;  /* 0x00000000000c8947 */ /* 0x000fea0003800000 */
[----:B------:R-:W2:Y:S04]  /*19d0*/  LDG.E R3, desc[UR42][R8.64] ;  /* 0x0000002a08037981 */ /* 0x000ea8000c1e1900 */
[----:B------:R-:W2:Y:S02]  /*19e0*/  LDG.E R24, desc[UR42][R8.64+0x4] ;  /* 0x0000042a08187981 */ /* 0x000ea4000c1e1900 */
[----:B--2---:R-:W-:-:S07]  /*19f0*/  IMAD.IADD R24, R24, 0x1, -R3 ;  /* 0x0000000118187824 */ /* 0x004fce00078e0a03 */
.L_x_7851:
        /* <DEDUP_REMOVED lines=70> */
.L_x_7853:
[----:B------:R-:W-:Y:S05]  /*1e60*/  BSYNC B0 ;  /* 0x0000000000007941 */ /* 0x000fea0003800000 */
.L_x_7852:
[----:B------:R-:W-:-:S05]  /*1e70*/  IMAD R3, R219, R0, RZ ;  /* 0x00000000db037224 */ /* 0x000fca00078e02ff */
        /* <DEDUP_REMOVED lines=35> */
.L_x_7856:
[----:B------:R-:W-:Y:S05]  /*20b0*/  BSYNC B6 ;  /* 0x0000000000067941 */ /* 0x000fea0003800000 */
.L_x_7855:
        /* <DEDUP_REMOVED lines=20> */
.L_x_7858:
[----:B------:R-:W-:Y:S05]  /*2200*/  BSYNC B6 ;  /* 0x0000000000067941 */ /* 0x000fea0003800000 */
.L_x_7857:
        /* <DEDUP_REMOVED lines=14> */
[CC--:B0-----:R-:W-:Y:S01]  /*22f0*/  IMAD.WIDE.U32 R8, R25.reuse, R6.reuse, RZ ;  /* 0x0000000619087225 */ /* 0x0c1fe200078e00ff */
        /* <DEDUP_REMOVED lines=8> */
[----:B-1----:R-:W-:Y:S01]  /*2380*/  ISETP.GE.AND P2, PT, R16, R27, PT ;  /* 0x0000001b1000720c */ /* 0x002fe20003f46270 */
[----:B------:R-:W1:Y:S01]  /*2390*/  LDC.64 R4, c[0x0][0x3f8] ;  /* 0x0000fe00ff047b82 */ /* 0x000e620000000a00 */
[----:B------:R-:W-:Y:S01]  /*23a0*/  SHF.R.S32.HI R187, RZ, 0x1f, R186 ;  /* 0x0000001fffbb7819 */ /* 0x000fe200000114ba */
[----:B------:R-:W-:Y:S01]  /*23b0*/  IMAD.IADD R9, R9, 0x1, R3 ;  /* 0x0000000109097824 */ /* 0x000fe200078e0203 */
[----:B------:R-:W-:Y:S01]  /*23c0*/  LOP3.LUT R58, R58, 0x1c0, RZ, 0xc0, !PT ;  /* 0x000001c03a3a7812 */ /* 0x000fe200078ec0ff */
[----:B------:R-:W-:Y:S01]  /*23d0*/  IMAD R13, R73, R6, RZ ;  /* 0x00000006490d7224 */ /* 0x000fe200078e02ff */
[----:B------:R-:W-:Y:S01]  /*23e0*/  P2R R74, PR, RZ, 0x4 ;  /* 0x00000004ff4a7803 */ /* 0x000fe20000000000 */
[----:B------:R-:W-:Y:S01]  /*23f0*/  IMAD.WIDE.U32 R20, R205, UR4, R8 ;  /* 0x00000004cd147c25 */ /* 0x000fe2000f8e0008 */
[----:B------:R-:W-:-:S02]  /*2400*/  SHF.R.U32.HI R54, RZ, 0x3, R58 ;  /* 0x00000003ff367819 */ /* 0x000fc4000001163a */
[----:B------:R-:W-:Y:S01]  /*2410*/  SHF.L.U64.HI R62, R6, 0x6, R7 ;  /* 0x00000006063e7819 */ /* 0x000fe20000010207 */
[C---:B------:R-:W-:Y:S01]  /*2420*/  IMAD R21, R205.reuse, UR5, R21 ;  /* 0x00000005cd157c24 */ /* 0x040fe2000f8e0215 */
[----:B------:R-:W-:Y:S01]  /*2430*/  ULDC.64 UR4, c[0x0][0x330] ;  /* 0x0000cc0000047ab9 */ /* 0x000fe20000000a00 */
[----:B------:R-:W-:Y:S02]  /*2440*/  IMAD R13, R184, R7, R13 ;  /* 0x00000007b80d7224 */ /* 0x000fe400078e020d */
[----:B------:R-:W-:-:S04]  /*2450*/  IMAD.WIDE.U32 R28, R205, UR4, R16 ;  /* 0x00000004cd1c7c25 */ /* 0x000fc8000f8e0010 */
[----:B------:R-:W-:Y:S01]  /*2460*/  IMAD R29, R205, UR5, R29 ;  /* 0x00000005cd1d7c24 */ /* 0x000fe2000f8e021d */
[----:B------:R-:W-:Y:S01]  /*2470*/  ULDC.64 UR4, c[0x0][0x310] ;  /* 0x0000c40000047ab9 */ /* 0x000fe20000000a00 */
[----:B--2---:R-:W-:-:S04]  /*2480*/  IMAD.WIDE.U32 R34, R184, R56, R186 ;  /* 0x00000038b8227225 */ /* 0x004fc800078e00ba */
[----:B-1----:R-:W-:Y:S01]  /*2490*/  IMAD R8, R73, R4, RZ ;  /* 0x0000000449087224 */ /* 0x002fe200078e02ff */
[----:B------:R-:W-:Y:S01]  /*24a0*/  SHF.L.U64.HI R60, R4, 0x6, R5 ;  /* 0x00000006043c7819 */ /* 0x000fe20000010205 */
[----:B------:R-:W-:Y:S01]  /*24b0*/  IMAD.WIDE.U32 R36, R184, R56, R16 ;  /* 0x00000038b8247225 */ /* 0x000fe200078e0010 */
[----:B0-----:R-:W-:-:S03]  /*24c0*/  LEA.HI R53, R53, 0x8, RZ, 0x19 ;  /* 0x0000000835357811 */ /* 0x001fc600078fc8ff */
[C---:B---3--:R-:W-:Y:S02]  /*24d0*/  IMAD R11, R184.reuse, R5, R8 ;  /* 0x00000005b80b7224 */ /* 0x048fe400078e0208 */
[----:B------:R-:W-:-:S04]  /*24e0*/  IMAD.WIDE.U32 R8, R184, R6, R16 ;  /* 0x00000006b8087225 */ /* 0x000fc800078e0010 */
[----:B------:R-:W-:-:S04]  /*24f0*/  IMAD.WIDE.U32 R30, R184, R4, R186 ;  /* 0x00000004b81e7225 */ /* 0x000fc800078e00ba */
[----:B------:R-:W-:-:S04]  /*2500*/  IMAD.WIDE.U32 R32, R184, R4, R16 ;  /* 0x00000004b8207225 */ /* 0x000fc800078e0010 */
[----:B------:R-:W-:Y:S02]  /*2510*/  IMAD.IADD R31, R31, 0x1, R11 ;  /* 0x000000011f1f7824 */ /* 0x000fe400078e020b */
[----:B------:R-:W-:Y:S02]  /*2520*/  IMAD.IADD R33, R11, 0x1, R33 ;  /* 0x000000010b217824 */ /* 0x000fe400078e0221 */
[----:B-----5:R-:W-:-:S04]  /*2530*/  IMAD.WIDE.U32 R30, R152, R4, R30 ;  /* 0x00000004981e7225 */ /* 0x020fc800078e001e */
[----:B------:R-:W-:Y:S02]  /*2540*/  VIADD R55, R16, 0x20 ;  /* 0x0000002010377836 */ /* 0x000fe40000000000 */
[----:B------:R-:W-:-:S04]  /*2550*/  IMAD.WIDE.U32 R32, R152, R4, R32 ;  /* 0x0000000498207225 */ /* 0x000fc800078e0020 */
[----:B------:R-:W-:Y:S02]  /*2560*/  IMAD.SHL.U32 R61, R6, 0x40, RZ ;  /* 0x00000040063d7824 */ /* 0x000fe400078e00ff */
[----:B------:R-:W-:Y:S02]  /*2570*/  IMAD.SHL.U32 R59, R4, 0x40, RZ ;  /* 0x00000040043b7824 */ /* 0x000fe400078e00ff */
[----:B------:R-:W-:Y:S01]  /*2580*/  IMAD.SHL.U32 R52, R27, 0x2, RZ ;  /* 0x000000021b347824 */ /* 0x000fe200078e00ff */
[----:B----4-:R-:W-:-:S04]  /*2590*/  SHF.R.S32.HI R3, RZ, 0x1f, R0 ;  /* 0x0000001fff037819 */ /* 0x010fc80000011400 */
[----:B------:R-:W-:Y:S02]  /*25a0*/  SEL R10, R3, RZ, !P0 ;  /* 0x000000ff030a7207 */ /* 0x000fe40004000000 */
[----:B------:R-:W-:-:S03]  /*25b0*/  SEL R3, R0, RZ, !P0 ;  /* 0x000000ff00037207 */ /* 0x000fc60004000000 */
[----:B------:R-:W-:Y:S02]  /*25c0*/  IMAD R0, R10, UR4, RZ ;  /* 0x000000040a007c24 */ /* 0x000fe4000f8e02ff */
[----:B------:R-:W-:-:S04]  /*25d0*/  IMAD.WIDE.U32 R20, R3, UR4, R20 ;  /* 0x0000000403147c25 */ /* 0x000fc8000f8e0014 */
[C---:B------:R-:W-:Y:S01]  /*25e0*/  IMAD R65, R3.reuse, UR5, R0 ;  /* 0x0000000503417c24 */ /* 0x040fe2000f8e0200 */
[----:B------:R-:W-:Y:S01]  /*25f0*/  ULDC.64 UR4, c[0x0][0x338] ;  /* 0x0000ce0000047ab9 */ /* 0x000fe20000000a00 */
[----:B------:R-:W-:Y:S01]  /*2600*/  IADD3 R72, P0, R20, R8, RZ ;  /* 0x0000000814487210 */ /* 0x000fe20007f1e0ff */
[----:B------:R-:W-:Y:S02]  /*2610*/  IMAD R10, R10, UR4, RZ ;  /* 0x000000040a0a7c24 */ /* 0x000fe4000f8e02ff */
[C---:B------:R-:W-:Y:S01]  /*2620*/  IMAD.WIDE.U32 R28, R3.reuse, UR4, R28 ;  /* 0x00000004031c7c25 */ /* 0x040fe2000f8e001c */
[----:B------:R-:W-:Y:S02]  /*2630*/  ULDC UR4, c[0x0][0x2f4] ;  /* 0x0000bd0000047ab9 */ /* 0x000fe40000000800 */
[----:B------:R-:W-:Y:S01]  /*2640*/  ISETP.GE.AND P4, PT, R16, UR4, PT ;  /* 0x0000000410007c0c */ /* 0x000fe2000bf86270 */
[----:B------:R-:W-:Y:S01]  /*2650*/  IMAD R15, R3, UR5, R10 ;  /* 0x00000005030f7c24 */ /* 0x000fe2000f8e020a */
[----:B------:R-:W-:Y:S01]  /*2660*/  SEL R3, R27, RZ, P2 ;  /* 0x000000ff1b037207 */ /* 0x000fe20001000000 */
[----:B------:R-:W-:Y:S01]  /*2670*/  IMAD.IADD R65, R21, 0x1, R65 ;  /* 0x0000000115417824 */ /* 0x000fe200078e0241 */
[----:B------:R-:W-:Y:S01]  /*2680*/  ISETP.GE.AND P3, PT, R55, UR4, PT ;  /* 0x0000000437007c0c */ /* 0x000fe2000bf66270 */
[----:B------:R-:W-:-:S02]  /*2690*/  IMAD R0, R73, R56, RZ ;  /* 0x0000003849007224 */ /* 0x000fc400078e02ff */
[----:B------:R-:W-:Y:S01]  /*26a0*/  IMAD.IADD R3, R16, 0x1, R3 ;  /* 0x0000000110037824 */ /* 0x000fe200078e0203 */
[----:B------:R-:W-:Y:S01]  /*26b0*/  IADD3.X R64, R65, R9, R13, P0, !PT ;  /* 0x0000000941407210 */ /* 0x000fe200007fe40d */
[C---:B------:R-:W-:Y:S01]  /*26c0*/  IMAD R9, R184.reuse, R57, R0 ;  /* 0x00000039b8097224 */ /* 0x040fe200078e0200 */
[----:B------:R-:W-:Y:S02]  /*26d0*/  IADD3 R38, P0, R184, R25, RZ ;  /* 0x00000019b8267210 */ /* 0x000fe40007f1e0ff */
[----:B------:R-:W-:Y:S01]  /*26e0*/  SHF.R.S32.HI R0, RZ, 0x1f, R3 ;  /* 0x0000001fff007819 */ /* 0x000fe20000011403 */
[----:B------:R-:W-:Y:S02]  /*26f0*/  IMAD.IADD R35, R35, 0x1, R9 ;  /* 0x0000000123237824 */ /* 0x000fe400078e0209 */
[----:B------:R-:W-:Y:S01]  /*2700*/  IMAD.IADD R37, R9, 0x1, R37 ;  /* 0x0000000109257824 */ /* 0x000fe200078e0225 */
[----:B------:R-:W-:Y:S01]  /*2710*/  LEA.HI R63, R0, R3, RZ, 0x3 ;  /* 0x00000003003f7211 */ /* 0x000fe200078f18ff */
[----:B------:R-:W-:Y:S01]  /*2720*/  IMAD.WIDE.U32 R34, R152, R56, R34 ;  /* 0x0000003898227225 */ /* 0x000fe200078e0022 */
[----:B------:R-:W-:-:S02]  /*2730*/  LOP3.LUT R3, R58, 0x18, R16, 0xf8, !PT ;  /* 0x000000183a037812 */ /* 0x000fc400078ef810 */
[----:B------:R-:W-:Y:S01]  /*2740*/  SHF.R.S32.HI R9, RZ, 0x1f, R152 ;  /* 0x0000001fff097819 */ /* 0x000fe20000011498 */
[----:B------:R-:W-:Y:S01]  /*2750*/  IMAD.WIDE.U32 R36, R152, R56, R36 ;  /* 0x0000003898247225 */ /* 0x000fe200078e0024 */
[----:B------:R-:W-:Y:S02]  /*2760*/  LOP3.LUT R3, R3, R54, RZ, 0x3c, !PT ;  /* 0x0000003603037212 */ /* 0x000fe400078e3cff */
[----:B------:R-:W-:Y:S01]  /*2770*/  LOP3.LUT R48, R63, 0xfffffff8, RZ, 0xc0, !PT ;  /* 0xfffffff83f307812 */ /* 0x000fe200078ec0ff */
[C---:B------:R-:W-:Y:S02]  /*2780*/  IMAD R0, R9.reuse, R4, RZ ;  /* 0x0000000409007224 */ /* 0x040fe400078e02ff */
[----:B------:R-:W-:Y:S01]  /*2790*/  IMAD R51, R202, 0x200, R3 ;  /* 0x00000200ca337824 */ /* 0x000fe200078e0203 */
[----:B------:R-:W-:Y:S01]  /*27a0*/  LOP3.LUT R3, R58, 0x38, R63, 0xf8, !PT ;  /* 0x000000383a037812 */ /* 0x000fe200078ef83f */
[----:B------:R-:W-:Y:S01]  /*27b0*/  IMAD R9, R9, R56, RZ ;  /* 0x0000003809097224 */ /* 0x000fe200078e02ff */
[----:B------:R-:W-:Y:S01]  /*27c0*/  SHF.R.S32.HI R45, RZ, 0x1f, R48 ;  /* 0x0000001fff2d7819 */ /* 0x000fe20000011430 */
[C---:B------:R-:W-:Y:S01]  /*27d0*/  IMAD R49, R152.reuse, R5, R0 ;  /* 0x0000000598317224 */ /* 0x040fe200078e0200 */
[----:B------:R-:W-:Y:S01]  /*27e0*/  LOP3.LUT R3, R3, R54, RZ, 0x3c, !PT ;  /* 0x0000003603037212 */ /* 0x000fe200078e3cff */
[----:B------:R-:W-:Y:S01]  /*27f0*/  IMAD R9, R152, R57, R9 ;  /* 0x0000003998097224 */ /* 0x000fe200078e0209 */
[----:B------:R-:W-:Y:S01]  /*2800*/  SHF.L.U64.HI R57, R56, 0x6, R57 ;  /* 0x0000000638397819 */ /* 0x000fe20000010239 */
[----:B------:R-:W-:-:S02]  /*2810*/  IMAD.IADD R50, R31, 0x1, R49 ;  /* 0x000000011f327824 */ /* 0x000fc400078e0231 */
[----:B------:R-:W-:Y:S02]  /*2820*/  IMAD.SHL.U32 R56, R56, 0x40, RZ ;  /* 0x0000004038387824 */ /* 0x000fe400078e00ff */
[----:B------:R-:W-:Y:S02]  /*2830*/  IMAD.X R39, R12, 0x1, R73, P0 ;  /* 0x000000010c277824 */ /* 0x000fe400000e0649 */
[----:B------:R-:W-:Y:S02]  /*2840*/  IMAD.IADD R49, R49, 0x1, R33 ;  /* 0x0000000131317824 */ /* 0x000fe400078e0221 */
[----:B------:R-:W-:Y:S02]  /*2850*/  IMAD.IADD R47, R35, 0x1, R9 ;  /* 0x00000001232f7824 */ /* 0x000fe400078e0209 */
[----:B------:R-:W-:Y:S02]  /*2860*/  IMAD.IADD R46, R9, 0x1, R37 ;  /* 0x00000001092e7824 */ /* 0x000fe400078e0225 */
[----:B------:R-:W-:-:S02]  /*2870*/  IMAD R3, R202, 0x200, R3 ;  /* 0x00000200ca037824 */ /* 0x000fc400078e0203 */
[----:B------:R-:W-:-:S07]  /*2880*/  IMAD.IADD R0, R29, 0x1, R15 ;  /* 0x000000011d007824 */ /* 0x000fce00078e020f */
.L_x_7888:
        /* <DEDUP_REMOVED lines=36> */
[----:B------:R-:W-:Y:S01]  /*2ad0*/  IMAD.MOV.U32 R6, RZ, RZ, R34 ;  /* 0x000000ffff067224 */ /* 0x000fe200078e0022 */
[----:B------:R-:W-:Y:S01]  /*2ae0*/  ULDC.64 UR4, c[0x0][0x3e8] ;  /* 0x0000fa0000047ab9 */ /* 0x000fe20000000a00 */
[----:B------:R-:W-:Y:S01]  /*2af0*/  IMAD.MOV.U32 R7, RZ, RZ, R47 ;  /* 0x000000ffff077224 */ /* 0x000fe200078e002f */
[----:B------:R-:W-:Y:S01]  /*2b00*/  ULDC.64 UR6, c[0x0][0x400] ;  /* 0x0001000000067ab9 */ /* 0x000fe20000000a00 */
[----:B------:R-:W-:Y:S02]  /*2b10*/  IMAD R5, R57, R41, RZ ;  /* 0x0000002939057224 */ /* 0x000fe400078e02ff */
[----:B------:R-:W-:Y:S01]  /*2b20*/  IMAD.WIDE.U32 R8, R41, R56, R6 ;  /* 0x0000003829087225 */ /* 0x000fe200078e0006 */
[----:B------:R-:W-:-:S03]  /*2b30*/  IADD3 R7, P0, R30, R4, RZ ;  /* 0x000000041e077210 */ /* 0x000fc60007f1e0ff */
[----:B------:R-:W-:Y:S01]  /*2b40*/  IMAD R5, R69, R56, R5 ;  /* 0x0000003845057224 */ /* 0x000fe200078e0205 */
[----:B------:R-:W-:Y:S01]  /*2b50*/  LEA R4, P5, R8, UR6, 0x1 ;  /* 0x0000000608047c11 */ /* 0x000fe2000f8a08ff */
[----:B------:R-:W-:Y:S01]  /*2b60*/  IMAD.X R10, R70, 0x1, R50, P0 ;  /* 0x00000001460a7824 */ /* 0x000fe200000e0632 */
[----:B------:R-:W-:Y:S01]  /*2b70*/  LEA R6, P0, R7, UR4, 0x1 ;  /* 0x0000000407067c11 */ /* 0x000fe2000f8008ff */
[----:B------:R-:W-:-:S03]  /*2b80*/  IMAD.IADD R5, R9, 0x1, R5 ;  /* 0x0000000109057824 */ /* 0x000fc600078e0205 */
[----:B------:R-:W-:Y:S02]  /*2b90*/  LEA.HI.X R7, R7, UR5, R10, 0x1, P0 ;  /* 0x0000000507077c11 */ /* 0x000fe400080f0c0a */
[----:B------:R-:W-:Y:S02]  /*2ba0*/  CS2R R10, SRZ ;  /* 0x00000000000a7805 */ /* 0x000fe4000001ff00 */
[----:B------:R-:W-:Y:S02]  /*2bb0*/  LEA.HI.X R5, R8, UR7, R5, 0x1, P5 ;  /* 0x0000000708057c11 */ /* 0x000fe4000a8f0c05 */
[----:B------:R-:W-:Y:S02]  /*2bc0*/  CS2R R8, SRZ ;  /* 0x0000000000087805 */ /* 0x000fe4000001ff00 */
[-C--:B------:R-:W-:Y:S02]  /*2bd0*/  ISETP.GE.AND P5, PT, R186, R27.reuse, PT ;  /* 0x0000001bba00720c */ /* 0x080fe40003fa6270 */
[----:B------:R-:W-:-:S11]  /*2be0*/  ISETP.GE.AND P0, PT, R192, R27, PT ;  /* 0x0000001bc000720c */ /* 0x000fd60003f06270 */
[----:B------:R0:W5:Y:S04]  /*2bf0*/  @!P5 LDG.E.64 R14, desc[UR42][R6.64] ;  /* 0x0000002a060ed981 */ /* 0x000168000c1e1b00 */
[----:B------:R0:W5:Y:S04]  /*2c00*/  @!P0 LDG.E.64 R8, desc[UR42][R6.64+0x20] ;  /* 0x0000202a06088981 */ /* 0x000168000c1e1b00 */
[----:B------:R0:W5:Y:S04]  /*2c10*/  @!P5 LDG.E.64 R24, desc[UR42][R4.64] ;  /* 0x0000002a0418d981 */ /* 0x000168000c1e1b00 */
[----:B------:R0:W5:Y:S02]  /*2c20*/  @!P0 LDG.E.64 R10, desc[UR42][R4.64+0x20] ;  /* 0x0000202a040a8981 */ /* 0x000164000c1e1b00 */
.L_x_7863:
[----:B------:R-:W-:Y:S05]  /*2c30*/  BSYNC B1 ;  /* 0x0000000000017941 */ /* 0x000fea0003800000 */
.L_x_7862:
        /* <DEDUP_REMOVED lines=18> */
[----:B------:R-:W-:Y:S06]  /*2d60*/  @!P0 BRA `(.L_x_7864) ;  /* 0x0000000000048947 */ /* 0x000fec0003800000 */
[----:B------:R-:W-:Y:S01]  /*2d70*/  BPT.TRAP 0x1 ;  /* 0x000000040000795c */ /* 0x000fe20000300000 */
.L_x_7864:
[----:B------:R-:W-:Y:S01]  /*2d80*/  IMAD R75, R23, 0x8, R2 ;  /* 0x00000008174b7824 */ /* 0x000fe200078e0202 */
[----:B------:R-:W-:Y:S01]  /*2d90*/  SHF.L.U32 R76, R185, 0x1f, RZ ;  /* 0x0000001fb94c7819 */ /* 0x000fe200000006ff */
[----:B------:R-:W-:Y:S03]  /*2da0*/  BSSY B1, `(.L_x_7865) ;  /* 0x0000003000017945 */ /* 0x000fe60003800000 */
[----:B------:R-:W0:Y:S02]  /*2db0*/  SYNCS.PHASECHK.TRANS64.TRYWAIT P5, [R75+URZ+0x28c90], R76 ;  /* 0x028c904c4b0075a7 */ /* 0x000e2400080a017f */
[----:B0-----:R-:W-:Y:S05]  /*2dc0*/  @!P5 BRA `(.L_x_7866) ;  /* 0x000001c40058d947 */ /* 0x001fea0003800000 */
.L_x_8184:
[----:B------:R-:W-:Y:S05]  /*2dd0*/  BSYNC B1 ;  /* 0x0000000000017941 */ /* 0x000fea0003800000 */
.L_x_7865:
        /* <DEDUP_REMOVED lines=53> */
.L_x_7871:
[----:B------:R-:W-:Y:S05]  /*3130*/  BSYNC B2 ;  /* 0x0000000000027941 */ /* 0x000fea0003800000 */
.L_x_7870:
[----:B--2---:R1:W-:Y:S02]  /*3140*/  STG.E.128 desc[UR42][R12.64], R4 ;  /* 0x000000040c007986 */ /* 0x0043e4000c101d2a */
.L_x_7869:
[----:B------:R-:W-:Y:S05]  /*3150*/  BSYNC B1 ;  /* 0x0000000000017941 */ /* 0x000fea0003800000 */
.L_x_7868:
        /* <DEDUP_REMOVED lines=56> */
.L_x_7873:
[----:B------:R-:W-:Y:S05]  /*34e0*/  BSYNC B1 ;  /* 0x0000000000017941 */ /* 0x000fea0003800000 */
.L_x_7872:
[----:B-1----:R2:W-:Y:S01]  /*34f0*/  STG.E.128 desc[UR42][R12.64+0x40], R4 ;  /* 0x000040040c007986 */ /* 0x0025e2000c101d2a */
[----:B------:R-:W-:Y:S05]  /*3500*/  BRA `(.L_x_7867) ;  /* 0x0000000c00507947 */ /* 0x000fea0003800000 */
.L_x_7861:
        /* <DEDUP_REMOVED lines=30> */
[----:B------:R-:W-:Y:S01]  /*36f0*/  IMAD.MOV.U32 R68, RZ, RZ, R6 ;  /* 0x000000ffff447224 */ /* 0x000fe200078e0006 */
[----:B------:R-:W-:Y:S01]  /*3700*/  PRMT R87, R24, 0x7610, R87 ;  /* 0x0000761018577816 */ /* 0x000fe20000000057 */
[----:B------:R-:W-:-:S03]  /*3710*/  IMAD.MOV.U32 R69, RZ, RZ, R7 ;  /* 0x000000ffff457224 */ /* 0x000fc600078e0007 */
        /* <DEDUP_REMOVED lines=11> */
.L_x_7874:
[----:B------:R-:W-:Y:S01]  /*37d0*/  IMAD R75, R23, 0x8, R2 ;  /* 0x00000008174b7824 */ /* 0x000fe200078e0202 */
[----:B------:R-:W-:Y:S01]  /*37e0*/  SHF.L.U32 R76, R185, 0x1f, RZ ;  /* 0x0000001fb94c7819 */ /* 0x000fe200000006ff */
[----:B------:R-:W0:Y:S01]  /*37f0*/  LDC R77, c[0x0][0x2f4] ;  /* 0x0000bd00ff4d7b82 */ /* 0x000e220000000800 */
[----:B------:R-:W-:Y:S02]  /*3800*/  BSSY B1, `(.L_x_7875) ;  /* 0x0000003000017945 */ /* 0x000fe40003800000 */
[----:B------:R-:W1:Y:S02]  /*3810*/  SYNCS.PHASECHK.TRANS64.TRYWAIT P5, [R75+URZ+0x28c90], R76 ;  /* 0x028c904c4b0075a7 */ /* 0x000e6400080a017f */
[----:B-1----:R-:W-:Y:S05]  /*3820*/  @!P5 BRA `(.L_x_7876) ;  /* 0x000001b800d4d947 */ /* 0x002fea0003800000 */
.L_x_8185:
[----:B------:R-:W-:Y:S05]  /*3830*/  BSYNC B1 ;  /* 0x0000000000017941 */ /* 0x000fea0003800000 */
.L_x_7875:
        /* <DEDUP_REMOVED lines=33> */
[----:B------:R-:W-:Y:S01]  /*3a50*/  SHF.R.U32.HI R82, RZ, 0x10, R5 ;  /* 0x00000010ff527819 */ /* 0x000fe20000011605 */
[----:B--2---:R-:W-:Y:S01]  /*3a60*/  IMAD.U32 R80, R25, 0x10000, RZ ;  /* 0x0001000019507824 */ /* 0x004fe200078e00ff */
[----:B------:R-:W-:Y:S02]  /*3a70*/  SHF.R.U32.HI R86, RZ, 0x10, R9 ;  /* 0x00000010ff567819 */ /* 0x000fe40000011609 */
[----:B------:R-:W-:Y:S01]  /*3a80*/  SHF.R.U64 R81, R4, 0x10, R5 ;  /* 0x0000001004517819 */ /* 0x000fe20000001205 */
[----:B------:R-:W-:Y:S01]  /*3a90*/  IMAD.U32 R5, R26, 0x10000, RZ ;  /* 0x000100001a057824 */ /* 0x000fe200078e00ff */
[----:B------:R-:W-:Y:S01]  /*3aa0*/  SHF.R.U64 R83, R6, 0x10, R7 ;  /* 0x0000001006537819 */ /* 0x000fe20000001207 */
[----:B0-----:R-:W-:Y:S01]  /*3ab0*/  IMAD.U32 R6, R12, 0x10000, RZ ;  /* 0x000100000c067824 */ /* 0x001fe200078e00ff */
[----:B------:R-:W-:Y:S01]  /*3ac0*/  PRMT R82, R91, 0x5432, R82 ;  /* 0x000054325b527816 */ /* 0x000fe20000000052 */
[----:B------:R-:W-:Y:S01]  /*3ad0*/  IMAD.U32 R4, R14, 0x10000, RZ ;  /* 0x000100000e047824 */ /* 0x000fe200078e00ff */
[----:B------:R-:W-:-:S02]  /*3ae0*/  PRMT R86, R87, 0x5432, R86 ;  /* 0x0000543257567816 */ /* 0x000fc40000000056 */
[----:B------:R-:W-:Y:S02]  /*3af0*/  SHF.R.U32.HI R84, RZ, 0x10, R7 ;  /* 0x00000010ff547819 */ /* 0x000fe40000011607 */
[----:B------:R-:W-:Y:S02]  /*3b00*/  SHF.R.U32.HI R89, RZ, 0x10, R11 ;  /* 0x00000010ff597819 */ /* 0x000fe4000001160b */
[----:B------:R-:W-:Y:S01]  /*3b10*/  PRMT R81, R87, 0x5410, R81 ;  /* 0x0000541057517816 */ /* 0x000fe20000000051 */
[----:B------:R-:W-:Y:S01]  /*3b20*/  IMAD.U32 R87, R86, 0x10000, RZ ;  /* 0x0001000056577824 */ /* 0x000fe200078e00ff */
[----:B------:R-:W-:Y:S01]  /*3b30*/  PRMT R7, R91, 0x5410, R83 ;  /* 0x000054105b077816 */ /* 0x000fe20000000053 */
[----:B------:R-:W-:Y:S01]  /*3b40*/  IMAD.U32 R83, R82, 0x10000, RZ ;  /* 0x0001000052537824 */ /* 0x000fe200078e00ff */
[----:B------:R-:W-:Y:S01]  /*3b50*/  SHF.R.U64 R88, R10, 0x10, R11 ;  /* 0x000000100a587819 */ /* 0x000fe2000000120b */
[----:B------:R-:W-:Y:S01]  /*3b60*/  IMAD.U32 R10, R13, 0x10000, RZ ;  /* 0x000100000d0a7824 */ /* 0x000fe200078e00ff */
[----:B------:R-:W-:Y:S01]  /*3b70*/  PRMT R89, R92, 0x5410, R89 ;  /* 0x000054105c597816 */ /* 0x000fe20000000059 */
[----:B------:R-:W-:Y:S01]  /*3b80*/  FMUL.FTZ R91, R80, R87 ;  /* 0x00000057505b7220 */ /* 0x000fe20000410000 */
[----:B------:R-:W-:Y:S01]  /*3b90*/  SHF.R.U64 R85, R8, 0x10, R9 ;  /* 0x0000001008557819 */ /* 0x000fe20000001209 */
[-C--:B------:R-:W-:Y:S01]  /*3ba0*/  FMUL.FTZ R93, R80, R83.reuse ;  /* 0x00000053505d7220 */ /* 0x080fe20000410000 */
[----:B------:R-:W-:Y:S01]  /*3bb0*/  LOP3.LUT R25, R25, 0xffff0000, RZ, 0xc0, !PT ;  /* 0xffff000019197812 */ /* 0x000fe200078ec0ff */
[----:B------:R-:W-:Y:S01]  /*3bc0*/  FFMA.FTZ R91, R10, R83, -R91 ;  /* 0x000000530a5b7223 */ /* 0x000fe2000001085b */
[----:B------:R-:W-:Y:S01]  /*3bd0*/  PRMT R84, R92, 0x5432, R84 ;  /* 0x000054325c547816 */ /* 0x000fe20000000054 */
[----:B------:R-:W-:Y:S01]  /*3be0*/  IMAD.U32 R80, R89, 0x10000, RZ ;  /* 0x0001000059507824 */ /* 0x000fe200078e00ff */
[----:B------:R-:W-:Y:S01]  /*3bf0*/  LOP3.LUT R86, R86, 0xffff0000, RZ, 0xc0, !PT ;  /* 0xffff000056567812 */ /* 0x000fe200078ec0ff */
[----:B------:R-:W-:Y:S01]  /*3c00*/  FFMA.FTZ R93, R10, R87, R93 ;  /* 0x000000570a5d7223 */ /* 0x000fe2000001005d */
[----:B------:R-:W-:Y:S01]  /*3c10*/  LOP3.LUT R11, R13, 0xffff0000, RZ, 0xc0, !PT ;  /* 0xffff00000d0b7812 */ /* 0x000fe200078ec0ff */
[C---:B------:R-:W-:Y:S01]  /*3c20*/  IMAD.U32 R13, R15.reuse, 0x10000, RZ ;  /* 0x000100000f0d7824 */ /* 0x040fe200078e00ff */
[----:B------:R-:W-:Y:S01]  /*3c30*/  LOP3.LUT R9, R15, 0xffff0000, RZ, 0xc0, !PT ;  /* 0xffff00000f097812 */ /* 0x000fe200078ec0ff */
[----:B------:R-:W-:Y:S01]  /*3c40*/  IMAD.U32 R15, R27, 0x10000, RZ ;  /* 0x000100001b0f7824 */ /* 0x000fe200078e00ff */
[----:B------:R-:W-:Y:S01]  /*3c50*/  PRMT R85, R90, 0x5410, R85 ;  /* 0x000054105a557816 */ /* 0x000fe20000000055 */
[----:B------:R-:W-:Y:S01]  /*3c60*/  IMAD.U32 R10, R84, 0x10000, RZ ;  /* 0x00010000540a7824 */ /* 0x000fe200078e00ff */
[----:B------:R-:W-:Y:S01]  /*3c70*/  PRMT R88, R90, 0x5432, R88 ;  /* 0x000054325a587816 */ /* 0x000fe20000000058 */
[----:B------:R-:W-:Y:S01]  /*3c80*/  FMUL.FTZ R90, R25, R86 ;  /* 0x00000056195a7220 */ /* 0x000fe20000410000 */
[----:B------:R-:W-:Y:S01]  /*3c90*/  LOP3.LUT R82, R82, 0xffff0000, RZ, 0xc0, !PT ;  /* 0xffff000052527812 */ /* 0x000fe200078ec0ff */
[C---:B------:R-:W-:Y:S01]  /*3ca0*/  FMUL.FTZ R94, R15.reuse, R80 ;  /* 0x000000500f5e7220 */ /* 0x040fe20000410000 */
[----:B------:R-:W-:Y:S01]  /*3cb0*/  FMUL.FTZ R15, R15, R10 ;  /* 0x0000000a0f0f7220 */ /* 0x000fe20000410000 */
[----:B------:R-:W-:Y:S01]  /*3cc0*/  LOP3.LUT R27, R27, 0xffff0000, RZ, 0xc0, !PT ;  /* 0xffff00001b1b7812 */ /* 0x000fe200078ec0ff */
[----:B------:R-:W-:-:S02]  /*3cd0*/  IMAD.U32 R8, R24, 0x10000, RZ ;  /* 0x0001000018087824 */ /* 0x000fc400078e00ff */
[-C--:B------:R-:W-:Y:S01]  /*3ce0*/  FMUL.FTZ R92, R25, R82.reuse ;  /* 0x00000052195c7220 */ /* 0x080fe20000410000 */
[----:B------:R-:W-:Y:S01]  /*3cf0*/  FFMA.FTZ R90, R11, R82, -R90 ;  /* 0x000000520b5a7223 */ /* 0x000fe2000001085a */
[----:B------:R-:W-:Y:S01]  /*3d00*/  LOP3.LUT R82, R89, 0xffff0000, RZ, 0xc0, !PT ;  /* 0xffff000059527812 */ /* 0x000fe200078ec0ff */
[C---:B------:R-:W-:Y:S01]  /*3d10*/  FFMA.FTZ R94, R13.reuse, R10, -R94 ;  /* 0x0000000a0d5e7223 */ /* 0x040fe2000001085e */
[----:B------:R-:W-:Y:S01]  /*3d20*/  LOP3.LUT R84, R84, 0xffff0000, RZ, 0xc0, !PT ;  /* 0xffff000054547812 */ /* 0x000fe200078ec0ff */
[----:B------:R-:W-:Y:S01]  /*3d30*/  FFMA.FTZ R80, R13, R80, R15 ;  /* 0x000000500d507223 */ /* 0x000fe2000001000f */
[----:B------:R-:W-:Y:S01]  /*3d40*/  FFMA.FTZ R92, R11, R86, R92 ;  /* 0x000000560b5c7223 */ /* 0x000fe2000001005c */
[----:B------:R-:W-:Y:S01]  /*3d50*/  IMAD.U32 R13, R85, 0x10000, RZ ;  /* 0x00010000550d7824 */ /* 0x000fe200078e00ff */
[----:B------:R-:W-:Y:S01]  /*3d60*/  LOP3.LUT R24, R24, 0xffff0000, RZ, 0xc0, !PT ;  /* 0xffff000018187812 */ /* 0x000fe200078ec0ff */
[C---:B------:R-:W-:Y:S01]  /*3d70*/  FMUL.FTZ R10, R27.reuse, R82 ;  /* 0x000000521b0a7220 */ /* 0x040fe20000410000 */
[-C--:B------:R-:W-:Y:S01]  /*3d80*/  FMUL.FTZ R86, R27, R84.reuse ;  /* 0x000000541b567220 */ /* 0x080fe20000410000 */
[----:B------:R-:W-:Y:S01]  /*3d90*/  LOP3.LUT R85, R85, 0xffff0000, RZ, 0xc0, !PT ;  /* 0xffff000055557812 */ /* 0x000fe200078ec0ff */
[----:B------:R-:W-:Y:S01]  /*3da0*/  IMAD.U32 R11, R81, 0x10000, RZ ;  /* 0x00010000510b7824 */ /* 0x000fe200078e00ff */
[----:B------:R-:W-:Y:S01]  /*3db0*/  LOP3.LUT R12, R12, 0xffff0000, RZ, 0xc0, !PT ;  /* 0xffff00000c0c7812 */ /* 0x000fe200078ec0ff */
[----:B------:R-:W-:Y:S01]  /*3dc0*/  FFMA.FTZ R27, R9, R84, -R10 ;  /* 0x00000054091b7223 */ /* 0x000fe2000001080a */
[----:B------:R-:W-:Y:S01]  /*3dd0*/  LOP3.LUT R81, R81, 0xffff0000, RZ, 0xc0, !PT ;  /* 0xffff000051517812 */ /* 0x000fe200078ec0ff */
[C---:B------:R-:W-:Y:S01]  /*3de0*/  FMUL.FTZ R15, R8.reuse, R13 ;  /* 0x0000000d080f7220 */ /* 0x040fe20000410000 */
[----:B------:R-:W-:Y:S01]  /*3df0*/  FFMA.FTZ R83, R9, R82, R86 ;  /* 0x0000005209537223 */ /* 0x000fe20000010056 */
[----:B------:R-:W-:Y:S01]  /*3e00*/  FMUL.FTZ R8, R8, R11 ;  /* 0x0000000b08087220 */ /* 0x000fe20000410000 */
[----:B------:R-:W-:Y:S01]  /*3e10*/  FMUL.FTZ R9, R24, R85 ;  /* 0x0000005518097220 */ /* 0x000fe20000410000 */
[----:B------:R-:W-:Y:S01]  /*3e20*/  FFMA.FTZ R15, R6, R11, -R15 ;  /* 0x0000000b060f7223 */ /* 0x000fe2000001080f */
[----:B------:R-:W-:Y:S01]  /*3e30*/  FMUL.FTZ R11, R24, R81 ;  /* 0x00000051180b7220 */ /* 0x000fe20000410000 */
[----:B------:R-:W-:Y:S01]  /*3e40*/  FFMA.FTZ R13, R6, R13, R8 ;  /* 0x0000000d060d7223 */ /* 0x000fe20000010008 */
[----:B------:R-:W-:Y:S01]  /*3e50*/  FFMA.FTZ R10, R12, R81, -R9 ;  /* 0x000000510c0a7223 */ /* 0x000fe20000010809 */
[----:B------:R-:W-:Y:S01]  /*3e60*/  LOP3.LUT R26, R26, 0xffff0000, RZ, 0xc0, !PT ;  /* 0xffff00001a1a7812 */ /* 0x000fe200078ec0ff */
[C---:B------:R-:W-:Y:S01]  /*3e70*/  IMAD.U32 R8, R88.reuse, 0x10000, RZ ;  /* 0x0001000058087824 */ /* 0x040fe200078e00ff */
[----:B------:R-:W-:Y:S01]  /*3e80*/  LOP3.LUT R9, R88, 0xffff0000, RZ, 0xc0, !PT ;  /* 0xffff000058097812 */ /* 0x000fe200078ec0ff */
[C---:B------:R-:W-:Y:S01]  /*3e90*/  IMAD.U32 R6, R7.reuse, 0x10000, RZ ;  /* 0x0001000007067824 */ /* 0x040fe200078e00ff */
[----:B------:R-:W-:Y:S01]  /*3ea0*/  LOP3.LUT R7, R7, 0xffff0000, RZ, 0xc0, !PT ;  /* 0xffff000007077812 */ /* 0x000fe200078ec0ff */
[----:B------:R-:W-:Y:S01]  /*3eb0*/  FFMA.FTZ R12, R12, R85, R11 ;  /* 0x000000550c0c7223 */ /* 0x000fe2000001000b */
[C---:B------:R-:W-:Y:S01]  /*3ec0*/  FMUL.FTZ R11, R5.reuse, R8 ;  /* 0x00000008050b7220 */ /* 0x040fe20000410000 */
[----:B------:R-:W-:Y:S01]  /*3ed0*/  LOP3.LUT R14, R14, 0xffff0000, RZ, 0xc0, !PT ;  /* 0xffff00000e0e7812 */ /* 0x000fe200078ec0ff */
[-C--:B------:R-:W-:Y:S01]  /*3ee0*/  FMUL.FTZ R5, R5, R6.reuse ;  /* 0x0000000605057220 */ /* 0x080fe20000410000 */
[C---:B------:R-:W-:Y:S01]  /*3ef0*/  FMUL.FTZ R25, R26.reuse, R9 ;  /* 0x000000091a197220 */ /* 0x040fe20000410000 */
[----:B------:R-:W-:Y:S01]  /*3f00*/  FMUL.FTZ R26, R26, R7 ;  /* 0x000000071a1a7220 */ /* 0x000fe20000410000 */
[----:B------:R-:W-:Y:S01]  /*3f10*/  F2FP.BF16.F32.PACK_AB R15, R10, R15 ;  /* 0x0000000f0a0f723e */ /* 0x000fe200000010ff */
[C---:B------:R-:W-:Y:S01]  /*3f20*/  FFMA.FTZ R11, R4.reuse, R6, -R11 ;  /* 0x00000006040b7223 */ /* 0x040fe2000001080b */
[----:B------:R-:W-:Y:S01]  /*3f30*/  FFMA.FTZ R5, R4, R8, R5 ;  /* 0x0000000804057223 */ /* 0x000fe20000010005 */
[----:B------:R-:W-:Y:S01]  /*3f40*/  F2FP.BF16.F32.PACK_AB R27, R27, R94 ;  /* 0x0000005e1b1b723e */ /* 0x000fe200000010ff */
        /* <DEDUP_REMOVED lines=11> */
[----:B------:R-:W-:-:S07]  /*4000*/  IMAD.MOV.U32 R27, RZ, RZ, R80 ;  /* 0x000000ffff1b7224 */ /* 0x000fce00078e0050 */
.L_x_7878:
[----:B------:R-:W-:Y:S05]  /*4010*/  BSYNC B1 ;  /* 0x0000000000017941 */ /* 0x000fea0003800000 */
.L_x_7877:
        /* <DEDUP_REMOVED lines=10> */
.L_x_7860:
[----:B------:R-:W-:-:S06]  /*40c0*/  UISETP.NE.AND UP0, UPT, UR37, 0x3, UPT ;  /* 0x000000032500788c */ /* 0x000fcc000bf05270 */
[----:B------:R-:W-:-:S13]  /*40d0*/  PLOP3.LUT P0, PT, PT, PT, UP0, 0x80, 0x0 ;  /* 0x000000000000781c */ /* 0x000fda0003f0f008 */
[----:B------:R-:W-:Y:S05]  /*40e0*/  @!P0 BRA `(.L_x_7879) ;  /* 0x0000000000048947 */ /* 0x000fea0003800000 */
[----:B------:R-:W-:Y:S01]  /*40f0*/  BPT.TRAP 0x1 ;  /* 0x000000040000795c */ /* 0x000fe20000300000 */
.L_x_7879:
        /* <DEDUP_REMOVED lines=8> */
.L_x_8186:
[----:B------:R-:W-:Y:S05]  /*4180*/  BSYNC B1 ;  /* 0x0000000000017941 */ /* 0x000fea0003800000 */
.L_x_7880:
        /* <DEDUP_REMOVED lines=12> */
.L_x_7867:
[----:B------:R-:W-:Y:S05]  /*4250*/  BSYNC B0 ;  /* 0x0000000000007941 */ /* 0x000fea0003800000 */
.L_x_7859:
        /* <DEDUP_REMOVED lines=17> */
.L_x_7883:
[----:B------:R-:W-:Y:S05]  /*4370*/  BSYNC B0 ;  /* 0x0000000000007941 */ /* 0x000fea0003800000 */
.L_x_7882:
[----:B------:R-:W2:Y:S01]  /*4380*/  SYNCS.PHASECHK.TRANS64.TRYWAIT P0, [R75+URZ+0x28cb0], R76 ;  /* 0x028cb04c4b0075a7 */ /* 0x000ea2000800017f */
[----:B------:R-:W-:Y:S04]  /*4390*/  BSSY B0, `(.L_x_7884) ;  /* 0x0000002000007945 */ /* 0x000fe80003800000 */
[----:B--2---:R-:W-:Y:S05]  /*43a0*/  @!P0 BRA `(.L_x_7885) ;  /* 0x000001b0001c8947 */ /* 0x004fea0003800000 */
.L_x_8187:
[----:B------:R-:W-:Y:S05]  /*43b0*/  BSYNC B0 ;  /* 0x0000000000007941 */ /* 0x000fea0003800000 */
.L_x_7884:
        /* <DEDUP_REMOVED lines=20> */
[----:B----4-:R-:W-:Y:S01]  /*4500*/  IMAD R25, R9, 0x2, R2 ;  /* 0x0000000209197824 */ /* 0x010fe200078e0202 */
[----:B------:R-:W-:Y:S01]  /*4510*/  ISETP.GE.AND P0, PT, R6, UR4, PT ;  /* 0x0000000406007c0c */ /* 0x000fe2000bf06270 */
[----:B------:R-:W-:-:S02]  /*4520*/  VIADD R14, R16, 0x80 ;  /* 0x00000080100e7836 */ /* 0x000fc40000000000 */
[----:B------:R-:W-:-:S08]  /*4530*/  VIADD R24, R16, 0xc0 ;  /* 0x000000c010187836 */ /* 0x000fd00000000000 */
[----:B------:R-:W1:Y:S04]  /*4540*/  @!P1 LDS.128 R4, [R25+0x400] ;  /* 0x0004000019049984 */ /* 0x000e680000000c00 */
[----:B------:R-:W3:Y:S04]  /*4550*/  @!P0 LDS.128 R8, [R25+0x2400] ;  /* 0x0024000019088984 */ /* 0x000ee80000000c00 */
[----:B-1----:R-:W-:Y:S01]  /*4560*/  @!P1 STG.E.128 desc[UR42][R12.64], R4 ;  /* 0x000000040c009986 */ /* 0x002fe2000c101d2a */
[----:B------:R-:W-:Y:S01]  /*4570*/  ISETP.GE.AND P1, PT, R14, UR4, PT ;  /* 0x000000040e007c0c */ /* 0x000fe2000bf26270 */
[----:B------:R-:W-:-:S02]  /*4580*/  VIADD R14, R16, 0x100 ;  /* 0x00000100100e7836 */ /* 0x000fc40000000000 */
[----:B---3--:R-:W-:Y:S01]  /*4590*/  @!P0 STG.E.128 desc[UR42][R12.64+0x80], R8 ;  /* 0x000080080c008986 */ /* 0x008fe2000c101d2a */
[----:B------:R-:W-:Y:S01]  /*45a0*/  ISETP.GE.AND P0, PT, R24, UR4, PT ;  /* 0x0000000418007c0c */ /* 0x000fe2000bf06270 */
        /* <DEDUP_REMOVED lines=16> */
[----:B------:R-:W-:Y:S02]  /*46b0*/  IMAD R24, R15, 0x2, R2 ;  /* 0x000000020f187824 */ /* 0x000fe400078e0202 */
[----:B------:R-:W-:-:S06]  /*46c0*/  VIADD R15, R16, 0xe0 ;  /* 0x000000e0100f7836 */ /* 0x000fcc0000000000 */
[----:B------:R-:W1:Y:S04]  /*46d0*/  @!P1 LDS.128 R4, [R25+0xc400] ;  /* 0x00c4000019049984 */ /* 0x000e680000000c00 */
[----:B------:R-:W3:Y:S04]  /*46e0*/  @!P0 LDS.128 R8, [R25+0xe400] ;  /* 0x00e4000019088984 */ /* 0x000ee80000000c00 */
[----:B-1----:R-:W-:Y:S01]  /*46f0*/  @!P1 STG.E.128 desc[UR42][R12.64+0x300], R4 ;  /* 0x000300040c009986 */ /* 0x002fe2000c101d2a */
[----:B------:R-:W-:-:S03]  /*4700*/  ISETP.GE.AND P1, PT, R55, UR4, PT ;  /* 0x0000000437007c0c */ /* 0x000fc6000bf26270 */
        /* <DEDUP_REMOVED lines=22> */
[----:B------:R-:W-:-:S03]  /*4870*/  ISETP.GE.AND P1, PT, R14, UR4, PT ;  /* 0x000000040e007c0c */ /* 0x000fc6000bf26270 */
[----:B---3--:R-:W-:Y:S01]  /*4880*/  @!P0 STG.E.128 desc[UR42][R12.64+0x2c0], R8 ;  /* 0x0002c0080c008986 */ /* 0x008fe2000c101d2a */
[----:B------:R-:W-:-:S09]  /*4890*/  ISETP.GE.AND P0, PT, R15, UR4, PT ;  /* 0x000000040f007c0c */ /* 0x000fd2000bf06270 */
[----:B------:R-:W1:Y:S04]  /*48a0*/  @!P1 LDS.128 R4, [R24+0xc400] ;  /* 0x00c4000018049984 */ /* 0x000e680000000c00 */
[----:B------:R-:W3:Y:S04]  /*48b0*/  @!P0 LDS.128 R8, [R24+0xe400] ;  /* 0x00e4000018088984 */ /* 0x000ee80000000c00 */
[----:B-1----:R1:W-:Y:S04]  /*48c0*/  @!P1 STG.E.128 desc[UR42][R12.64+0x340], R4 ;  /* 0x000340040c009986 */ /* 0x0023e8000c101d2a */
[----:B---3--:R1:W-:Y:S02]  /*48d0*/  @!P0 STG.E.128 desc[UR42][R12.64+0x3c0], R8 ;  /* 0x0003c0080c008986 */ /* 0x0083e4000c101d2a */
.L_x_7887:
[----:B------:R-:W-:Y:S05]  /*48e0*/  BSYNC B0 ;  /* 0x0000000000007941 */ /* 0x000fea0003800000 */
.L_x_7886:
        /* <DEDUP_REMOVED lines=17> */
.L_x_7854:
[----:B------:R-:W-:Y:S04]  /*4a00*/  BSSY B0, `(.L_x_7889) ;  /* 0x0000004000007945 */ /* 0x000fe80003800000 */
[----:B------:R-:W-:Y:S05]  /*4a10*/  @P0 BRA `(.L_x_7890) ;  /* 0x0000000000080947 */ /* 0x000fea0003800000 */
[----:B------:R-:W1:Y:S02]  /*4a20*/  FENCE.VIEW.ASYNC.G ;  /* 0x00000000000073c6 */ /* 0x000e640000000100 */
[----:B-1----:R-:W-:Y:S06]  /*4a30*/  BAR.ARV 0xc, 0x180 ;  /* 0x0306000000007b1d */ /* 0x002fec0000002000 */
.L_x_7890:
[----:B------:R-:W-:Y:S05]  /*4a40*/  BSYNC B0 ;  /* 0x0000000000007941 */ /* 0x000fea0003800000 */
.L_x_7889:
[----:B------:R-:W-:Y:S01]  /*4a50*/  UISETP.NE.AND UP0, UPT, UR38, 0x1, UPT ;  /* 0x000000012600788c */ /* 0x000fe2000bf05270 */
[----:B------:R-:W-:Y:S05]  /*4a60*/  BSSY B7, `(.L_x_7891) ;  /* 0x0000c3a000077945 */ /* 0x000fea0003800000 */
[----:B------:R-:W-:-:S13]  /*4a70*/  PLOP3.LUT P0, PT, PT, PT, UP0, 0x80, 0x0 ;  /* 0x000000000000781c */ /* 0x000fda0003f0f008 */
[----:B------:R-:W-:Y:S05]  /*4a80*/  @!P0 BRA `(.L_x_7892) ;  /* 0x0000002000708947 */ /* 0x000fea0003800000 */
[----:B------:R-:W1:Y:S01]  /*4a90*/  LDC R0, c[0x0][0x448] ;  /* 0x00011200ff007b82 */ /* 0x000e620000000800 */
[----:B------:R-:W-:Y:S01]  /*4aa0*/  VIADD R3, R195, 0x3f ;  /* 0x0000003fc3037836 */ /* 0x000fe20000000000 */
[----:B------:R-:W-:Y:S01]  /*4ab0*/  BSSY B0, `(.L_x_7893) ;  /* 0x000002b000007945 */ /* 0x000fe20003800000 */
[----:B------:R-:W-:Y:S01]  /*4ac0*/  IMAD.MOV.U32 R4, RZ, RZ, RZ ;  /* 0x000000ffff047224 */ /* 0x000fe200078e00ff */
[----:B-1----:R-:W-:-:S13]  /*4ad0*/  ISETP.NE.AND P0, PT, R0, 0x1, PT ;  /* 0x000000010000780c */ /* 0x002fda0003f05270 */
[----:B------:R-:W1:Y:S08]  /*4ae0*/  @P0 LDC R0, c[0x0][0x44c] ;  /* 0x00011300ff000b82 */ /* 0x000e700000000800 */
[----:B------:R-:W2:Y:S01]  /*4af0*/  @P0 LDC R5, c[0x0][0x450] ;  /* 0x00011400ff050b82 */ /* 0x000ea20000000800 */
[----:B-1----:R-:W-:-:S05]  /*4b00*/  @P0 IMAD.HI.U32 R0, R3, R0, RZ ;  /* 0x0000000003000227 */ /* 0x002fca00078e00ff */
[----:B--2---:R-:W-:-:S05]  /*4b10*/  @P0 SHF.R.U32.HI R3, RZ, R5, R0 ;  /* 0x00000005ff030219 */ /* 0x004fca0000011600 */
[----:B------:R-:W-:-:S05]  /*4b20*/  IMAD.IADD R3, R44, 0x1, R3 ;  /* 0x000000012c037824 */ /* 0x000fca00078e0203 */
[----:B------:R-:W-:-:S04]  /*4b30*/  SHF.R.S32.HI R0, RZ, 0x1f, R3 ;  /* 0x0000001fff007819 */ /* 0x000fc80000011403 */
[----:B------:R-:W-:-:S04]  /*4b40*/  LEA.HI R0, R0, R3, RZ, 0x6 ;  /* 0x0000000300007211 */ /* 0x000fc800078f30ff */
[----:B------:R-:W-:-:S04]  /*4b50*/  SHF.R.S32.HI R0, RZ, 0x6, R0 ;  /* 0x00000006ff007819 */ /* 0x000fc80000011400 */
[----:B------:R-:W-:-:S04]  /*4b60*/  VIMNMX R43, R43, R0, PT ;  /* 0x000000002b2b7248 */ /* 0x000fc80003fe0100 */
[----:B------:R-:W-:-:S13]  /*4b70*/  ISETP.GE.AND P0, PT, R43, 0x1, PT ;  /* 0x000000012b00780c */ /* 0x000fda0003f06270 */
        /* <DEDUP_REMOVED lines=30> */
.L_x_7894:
[----:B------:R-:W-:Y:S05]  /*4d60*/  BSYNC B0 ;  /* 0x0000000000007941 */ /* 0x000fea0003800000 */
.L_x_7893:
        /* <DEDUP_REMOVED lines=44> */
[----:B0-----:R-:W-:-:S02]  /*5030*/  CS2R R74, SRZ ;  /* 0x00000000004a7805 */ /* 0x001fc4000001ff00 */
        /* <DEDUP_REMOVED lines=26> */
[----:B------:R-:W2:Y:S04]  /*51e0*/  LDL R5, [R1+0x44] ;  /* 0x0000440001057983 */ /* 0x000ea80000100800 */
[----:B--2---:R-:W0:Y:S02]  /*51f0*/  SHFL.IDX PT, R3, R5, RZ, 0x1f ;  /* 0x00001fff05037589 */ /* 0x004e2400000e0000 */
[----:B0-----:R-:W-:-:S04]  /*5200*/  LEA.HI R5, R3, R3, RZ, 0x1 ;  /* 0x0000000303057211 */ /* 0x001fc800078f08ff */
[----:B------:R-:W-:Y:S01]  /*5210*/  LOP3.LUT R6, R5, 0x1fffe, RZ, 0xc0, !PT ;  /* 0x0001fffe05067812 */ /* 0x000fe200078ec0ff */
[----:B------:R-:W-:-:S04]  /*5220*/  IMAD.U32 R5, RZ, RZ, UR37 ;  /* 0x00000025ff057e24 */ /* 0x000fc8000f8e00ff */
[----:B------:R-:W-:Y:S01]  /*5230*/  IMAD.IADD R3, R3, 0x1, -R6 ;  /* 0x0000000103037824 */ /* 0x000fe200078e0a06 */
[----:B------:R-:W-:-:S03]  /*5240*/  ISETP.NE.AND P0, PT, R5, 0x3, PT ;  /* 0x000000030500780c */ /* 0x000fc60003f05270 */
[----:B------:R-:W-:-:S04]  /*5250*/  IMAD R3, R3, 0x8000, R2 ;  /* 0x0000800003037824 */ /* 0x000fc800078e0202 */
[----:B------:R-:W-:-:S05]  /*5260*/  VIADD R3, R3, 0x400 ;  /* 0x0000040003037836 */ /* 0x000fca0000000000 */
[----:B------:R-:W-:-:S04]  /*5270*/  SHF.R.U32.HI R3, RZ, 0x4, R3 ;  /* 0x00000004ff037819 */ /* 0x000fc80000011603 */
[----:B------:R-:W-:-:S04]  /*5280*/  LOP3.LUT R3, R3, 0x3fff, RZ, 0xc0, !PT ;  /* 0x00003fff03037812 */ /* 0x000fc800078ec0ff */
[----:B------:R-:W-:Y:S01]  /*5290*/  LOP3.LUT R3, R3, 0x2000000, RZ, 0xfc, !PT ;  /* 0x0200000003037812 */ /* 0x000fe200078efcff */
[----:B------:R-:W-:Y:S06]  /*52a0*/  @!P0 BRA `(.L_x_7896) ;  /* 0x0000000000048947 */ /* 0x000fec0003800000 */
[----:B------:R-:W-:Y:S01]  /*52b0*/  BPT.TRAP 0x1 ;  /* 0x000000040000795c */ /* 0x000fe20000300000 */
.L_x_7896:
        /* <DEDUP_REMOVED lines=11> */
.L_x_8188:
[----:B------:R-:W-:Y:S05]  /*5370*/  BSYNC B0 ;  /* 0x0000000000007941 */ /* 0x000fea0003800000 */
.L_x_7897:
        /* <DEDUP_REMOVED lines=56> */
.L_x_7906:
        /* <DEDUP_REMOVED lines=143> */
.L_x_7901:
[----:B------:R-:W-:Y:S01]  /*5ff0*/  IMAD R21, R18, 0x8, R2 ;  /* 0x0000000812157824 */ /* 0x000fe200078e0202 */
[----:B------:R-:W-:-:S04]  /*6000*/  SHF.L.U32 R4, R22, 0x1f, RZ ;  /* 0x0000001f16047819 */ /* 0x000fc800000006ff */
[----:B------:R0:W1:Y:S01]  /*6010*/  SYNCS.PHASECHK.TRANS64.TRYWAIT P2, [R21+URZ+0x28c50], R4 ;  /* 0x028c5004150075a7 */ /* 0x000062000804017f */
[----:B------:R-:W-:Y:S05]  /*6020*/  @!P0 BRA `(.L_x_7902) ;  /* 0x0000000000048947 */ /* 0x000fea0003800000 */
[----:B------:R-:W-:Y:S01]  /*6030*/  BPT.TRAP 0x1 ;  /* 0x000000040000795c */ /* 0x000fe20000300000 */
.L_x_7902:
[----:B------:R-:W-:Y:S04]  /*6040*/  BSSY B1, `(.L_x_7903) ;  /* 0x0000004000017945 */ /* 0x000fe80003800000 */
[----:B-1----:R-:W-:Y:S05]  /*6050*/  @P2 BRA `(.L_x_7904) ;  /* 0x0000000000082947 */ /* 0x002fea0003800000 */
[----:B------:R-:W1:Y:S02]  /*6060*/  SYNCS.PHASECHK.TRANS64.TRYWAIT P2, [R21+URZ+0x28c50], R4 ;  /* 0x028c5004150075a7 */ /* 0x000e64000804017f */
[----:B-1----:R-:W-:Y:S05]  /*6070*/  @!P2 BRA `(.L_x_7905) ;  /* 0x000001940010a947 */ /* 0x002fea0003800000 */
.L_x_7904:
[----:B------:R-:W-:Y:S05]  /*6080*/  BSYNC B1 ;  /* 0x0000000000017941 */ /* 0x000fea0003800000 */
.L_x_7903:
        /* <DEDUP_REMOVED lines=44> */
.L_x_7900:
[----:B------:R-:W-:Y:S05]  /*6350*/  BSYNC B0 ;  /* 0x0000000000007941 */ /* 0x000fea0003800000 */
.L_x_7899:
        /* <DEDUP_REMOVED lines=143> */
.L_x_7892:
        /* <DEDUP_REMOVED lines=45> */
.L_x_7908:
[----:B------:R-:W-:Y:S05]  /*6f20*/  BSYNC B0 ;  /* 0x0000000000007941 */ /* 0x000fea0003800000 */
.L_x_7907:
        /* <DEDUP_REMOVED lines=101> */
.L_x_7910:
[----:B------:R-:W-:Y:S05]  /*7580*/  BSYNC B6 ;  /* 0x0000000000067941 */ /* 0x000fea0003800000 */
.L_x_7909:
        /* <DEDUP_REMOVED lines=12> */
.L_x_7914:
[----:B-1----:R1:W2:Y:S02]  /*7650*/  SYNCS.PHASECHK.TRANS64.TRYWAIT P0, [R2+URZ+0x28c00], R3 ;  /* 0x028c0003020075a7 */ /* 0x0022a4000800017f */
[----:B--2---:R-:W-:Y:S05]  /*7660*/  @!P0 NANOSLEEP.SYNCS 0x989680 ;  /* 0x009896800000895d */ /* 0x004fea0003900000 */
[----:B------:R-:W2:Y:S02]  /*7670*/  @!P0 SYNCS.PHASECHK.TRANS64 P0, [R2+URZ+0x28c00], R3 ;  /* 0x028c0003020085a7 */ /* 0x000ea4000800007f */
[----:B--2---:R-:W-:Y:S05]  /*7680*/  @!P0 BRA `(.L_x_7914) ;  /* 0xfffffffc00f08947 */ /* 0x004fea000383ffff */
.L_x_7913:
[----:B------:R-:W-:Y:S05]  /*7690*/  BSYNC B0 ;  /* 0x0000000000007941 */ /* 0x000fea0003800000 */
.L_x_7912:
[----:B------:R-:W-:Y:S05]  /*76a0*/  BRA `(.L_x_7915) ;  /* 0x0000002c00987947 */ /* 0x000fea0003800000 */
.L_x_7911:
        /* <DEDUP_REMOVED lines=31> */
.L_x_7917:
[----:B------:R-:W-:Y:S05]  /*78a0*/  BSYNC B6 ;  /* 0x0000000000067941 */ /* 0x000fea0003800000 */
.L_x_7916:
[----:B------:R-:W0:Y:S01]  /*78b0*/  S2R R0, SR_TID.X ;  /* 0x0000000000007919 */ /* 0x000e220000002100 */
[----:B------:R-:W-:Y:S01]  /*78c0*/  ULDC.U8 UR4, c[0x0][0x410] ;  /* 0x0001040000047ab9 */ /* 0x000fe20000000000 */
[----:B------:R-:W-:Y:S01]  /*78d0*/  BSSY B0, `(.L_x_7918) ;  /* 0x00002bb000007945 */ /* 0x000fe20003800000 */
[----:B------:R-:W-:Y:S01]  /*78e0*/  ISETP.NE.AND P0, PT, RZ, UR4, PT ;  /* 0x00000004ff007c0c */ /* 0x000fe2000bf05270 */
        /* <DEDUP_REMOVED lines=41> */
.L_x_8194:
        /* <DEDUP_REMOVED lines=9> */
[----:B-1----:R-:W-:Y:S01]  /*7c10*/  IMAD.MOV.U32 R5, RZ, RZ, R3 ;  /* 0x000000ffff057224 */ /* 0x002fe200078e0003 */
[----:B------:R-:W-:Y:S02]  /*7c20*/  ISETP.GE.AND P3, PT, R192, UR4, PT ;  /* 0x00000004c0007c0c */ /* 0x000fe4000bf66270 */
[----:B------:R-:W-:Y:S02]  /*7c30*/  CS2R R26, SRZ ;  /* 0x00000000001a7805 */ /* 0x000fe4000001ff00 */
[----:B------:R-:W-:Y:S01]  /*7c40*/  ISETP.GE.AND P2, PT, R186, UR4, PT ;  /* 0x00000004ba007c0c */ /* 0x000fe2000bf46270 */
[----:B---3--:R-:W-:Y:S01]  /*7c50*/  IMAD.MOV.U32 R9, RZ, RZ, R0 ;  /* 0x000000ffff097224 */ /* 0x008fe200078e0000 */
[----:B------:R-:W-:-:S07]  /*7c60*/  CS2R R28, SRZ ;  /* 0x00000000001c7805 */ /* 0x000fce000001ff00 */
[C---:B------:R-:W-:Y:S01]  /*7c70*/  @!P3 IMAD.SHL.U32 R7, R192.reuse, 0x2, RZ ;  /* 0x00000002c007b824 */ /* 0x040fe200078e00ff */
[----:B------:R-:W-:-:S03]  /*7c80*/  @!P3 SHF.L.U64.HI R12, R192, 0x1, R39 ;  /* 0x00000001c00cb819 */ /* 0x000fc60000010227 */
[----:B--2---:R-:W-:Y:S01]  /*7c90*/  @!P2 IMAD.WIDE R10, R186, 0x2, R4 ;  /* 0x00000002ba0aa825 */ /* 0x004fe200078e0204 */
[-C--:B------:R-:W-:Y:S02]  /*7ca0*/  @!P3 IADD3 R4, P0, R4, R7.reuse, RZ ;  /* 0x000000070404b210 */ /* 0x080fe40007f1e0ff */
[----:B----4-:R-:W-:Y:S02]  /*7cb0*/  @!P3 IADD3 R6, P1, R8, R7, RZ ;  /* 0x000000070806b210 */ /* 0x010fe40007f3e0ff */
[----:B------:R-:W-:Y:S02]  /*7cc0*/  CS2R R24, SRZ ;  /* 0x0000000000187805 */ /* 0x000fe4000001ff00 */
[----:B------:R-:W-:Y:S01]  /*7cd0*/  CS2R R20, SRZ ;  /* 0x0000000000147805 */ /* 0x000fe2000001ff00 */
[----:B------:R-:W-:Y:S01]  /*7ce0*/  @!P2 IMAD.WIDE R8, R186, 0x2, R8 ;  /* 0x00000002ba08a825 */ /* 0x000fe200078e0208 */
[----:B------:R1:W5:Y:S03]  /*7cf0*/  @!P2 LD.E.64 R26, desc[UR42][R10.64] ;  /* 0x0000002a0a1aa980 */ /* 0x000366000c101b00 */
[--C-:B------:R-:W-:Y:S01]  /*7d00*/  @!P3 IMAD.X R5, R3, 0x1, R12.reuse, P0 ;  /* 0x000000010305b824 */ /* 0x100fe200000e060c */
[----:B------:R1:W5:Y:S01]  /*7d10*/  @!P2 LD.E.64 R28, desc[UR42][R8.64] ;  /* 0x0000002a081ca980 */ /* 0x000362000c101b00 */
[----:B------:R-:W-:-:S03]  /*7d20*/  @!P3 IMAD.X R7, R0, 0x1, R12, P1 ;  /* 0x000000010007b824 */ /* 0x000fc600008e060c */
[----:B------:R1:W5:Y:S04]  /*7d30*/  @!P3 LD.E.64 R24, desc[UR42][R4.64] ;  /* 0x0000002a0418b980 */ /* 0x000368000c101b00 */
[----:B------:R1:W5:Y:S02]  /*7d40*/  @!P3 LD.E.64 R20, desc[UR42][R6.64] ;  /* 0x0000002a0614b980 */ /* 0x000364000c101b00 */
.L_x_7922:
[----:B------:R-:W-:Y:S05]  /*7d50*/  BSYNC B1 ;  /* 0x0000000000017941 */ /* 0x000fea0003800000 */
.L_x_7921:
[----:B---3-5:R-:W-:Y:S01]  /*7d60*/  IMAD.MOV.U32 R0, RZ, RZ, R24 ;  /* 0x000000ffff007224 */ /* 0x028fe200078e0018 */
[----:B------:R-:W-:Y:S01]  /*7d70*/  UMOV UR4, 0xffffffff ;  /* 0xffffffff00047882 */ /* 0x000fe20000000000 */
[----:B-1----:R-:W-:Y:S01]  /*7d80*/  IMAD.MOV.U32 R3, RZ, RZ, R25 ;  /* 0x000000ffff037224 */ /* 0x002fe200078e0019 */
[----:B----4-:R-:W-:Y:S01]  /*7d90*/  CS2R R8, SRZ ;  /* 0x0000000000087805 */ /* 0x010fe2000001ff00 */
[----:B--2---:R-:W-:Y:S02]  /*7da0*/  IMAD.MOV.U32 R4, RZ, RZ, R26 ;  /* 0x000000ffff047224 */ /* 0x004fe400078e001a */
[----:B------:R-:W-:Y:S01]  /*7db0*/  IMAD.MOV.U32 R5, RZ, RZ, R27 ;  /* 0x000000ffff057224 */ /* 0x000fe200078e001b */
[----:B------:R-:W-:Y:S01]  /*7dc0*/  PRMT R44, R3, 0x5410, R0 ;  /* 0x00005410032c7816 */ /* 0x000fe20000000000 */
[----:B------:R-:W-:Y:S02]  /*7dd0*/  IMAD.MOV.U32 R0, RZ, RZ, R20 ;  /* 0x000000ffff007224 */ /* 0x000fe400078e0014 */
[----:B------:R-:W-:Y:S01]  /*7de0*/  IMAD.MOV.U32 R3, RZ, RZ, R21 ;  /* 0x000000ffff037224 */ /* 0x000fe200078e0015 */
[----:B------:R-:W-:Y:S01]  /*7df0*/  PRMT R40, R4, 0x5410, R5 ;  /* 0x0000541004287816 */ /* 0x000fe20000000005 */
[----:B------:R-:W-:Y:S01]  /*7e00*/  IMAD.MOV.U32 R4, RZ, RZ, R28 ;  /* 0x000000ffff047224 */ /* 0x000fe200078e001c */
[----:B------:R-:W-:Y:S01]  /*7e10*/  PRMT R45, R0, 0x7610, R45 ;  /* 0x00007610002d7816 */ /* 0x000fe2000000002d */
[----:B------:R-:W-:Y:S01]  /*7e20*/  IMAD.MOV.U32 R5, RZ, RZ, R29 ;  /* 0x000000ffff057224 */ /* 0x000fe200078e001d */
[----:B------:R-:W-:-:S04]  /*7e30*/  PRMT R46, R3, 0x7610, R46 ;  /* 0x00007610032e7816 */ /* 0x000fc8000000002e */
[----:B------:R-:W-:Y:S01]  /*7e40*/  PRMT R41, R5, 0x5410, R4 ;  /* 0x0000541005297816 */ /* 0x000fe20000000004 */
[----:B------:R-:W-:Y:S06]  /*7e50*/  BRA.DIV UR4, `(.L_x_7923) ;  /* 0x0000017a04207947 */ /* 0x000fec000b800000 */
[----:B------:R1:W2:Y:S04]  /*7e60*/  SHFL.IDX PT, R0, R32, 0x1, 0x1c1f ;  /* 0x003c1f0020007f89 */ /* 0x0002a800000e0000 */
[----:B------:R1:W3:Y:S04]  /*7e70*/  SHFL.IDX PT, R3, R31, 0x1, 0x1c1f ;  /* 0x003c1f001f037f89 */ /* 0x0002e800000e0000 */
[----:B------:R1:W4:Y:S04]  /*7e80*/  SHFL.IDX PT, R7, R33, 0x1, 0x1c1f ;  /* 0x003c1f0021077f89 */ /* 0x00032800000e0000 */
[----:B0-----:R-:W0:Y:S02]  /*7e90*/  SHFL.IDX PT, R30, R30, 0x1, 0x1c1f ;  /* 0x003c1f001e1e7f89 */ /* 0x001e2400000e0000 */
.L_x_8200:
[----:B------:R-:W-:Y:S01]  /*7ea0*/  VIADD R34, R34, 0x20 ;  /* 0x0000002022227836 */ /* 0x000fe20000000000 */
[----:B------:R-:W-:Y:S01]  /*7eb0*/  LEA.HI R4, R218, R218, RZ, 0x1 ;  /* 0x000000dada047211 */ /* 0x000fe200078f08ff */
[----:B------:R-:W-:Y:S01]  /*7ec0*/  BSSY B1, `(.L_x_7924) ;  /* 0x0000021000017945 */ /* 0x000fe20003800000 */
[----:B-1----:R-:W-:Y:S01]  /*7ed0*/  IMAD.SHL.U32 R32, R190, 0x40, RZ ;  /* 0x00000040be207824 */ /* 0x002fe200078e00ff */
        /* <DEDUP_REMOVED lines=9> */
[----:B---3--:R-:W-:Y:S01]  /*7f70*/  IMAD.MOV.U32 R4, RZ, RZ, R3 ;  /* 0x000000ffff047224 */ /* 0x008fe200078e0003 */
[----:B------:R-:W-:Y:S01]  /*7f80*/  ISETP.GE.AND P2, PT, R186, UR4, PT ;  /* 0x00000004ba007c0c */ /* 0x000fe2000bf46270 */
[----:B--2---:R-:W-:Y:S01]  /*7f90*/  IMAD.MOV.U32 R5, RZ, RZ, R0 ;  /* 0x000000ffff057224 */ /* 0x004fe200078e0000 */
[----:B------:R-:W-:Y:S02]  /*7fa0*/  ISETP.GE.AND P3, PT, R192, UR4, PT ;  /* 0x00000004c0007c0c */ /* 0x000fe4000bf66270 */
[----:B------:R-:W-:Y:S01]  /*7fb0*/  CS2R R12, SRZ ;  /* 0x00000000000c7805 */ /* 0x000fe2000001ff00 */
[----:B0-----:R-:W-:-:S08]  /*7fc0*/  IMAD.MOV.U32 R8, RZ, RZ, R30 ;  /* 0x000000ffff087224 */ /* 0x001fd000078e001e */
[----:B------:R-:W-:Y:S02]  /*7fd0*/  @!P2 IMAD.WIDE R4, R186, 0x2, R4 ;  /* 0x00000002ba04a825 */ /* 0x000fe400078e0204 */
[C---:B------:R-:W-:Y:S02]  /*7fe0*/  @!P3 SHF.L.U64.HI R10, R192.reuse, 0x1, R39 ;  /* 0x00000001c00ab819 */ /* 0x040fe40000010227 */
[----:B------:R-:W-:Y:S01]  /*7ff0*/  @!P3 IMAD.SHL.U32 R6, R192, 0x2, RZ ;  /* 0x00000002c006b824 */ /* 0x000fe200078e00ff */
[----:B------:R0:W5:Y:S01]  /*8000*/  @!P2 LD.E.64 R12, desc[UR42][R4.64] ;  /* 0x0000002a040ca980 */ /* 0x000162000c101b00 */
[----:B----4-:R-:W-:Y:S01]  /*8010*/  IMAD.MOV.U32 R9, RZ, RZ, R7 ;  /* 0x000000ffff097224 */ /* 0x010fe200078e0007 */
[----:B------:R-:W-:Y:S02]  /*8020*/  CS2R R14, SRZ ;  /* 0x00000000000e7805 */ /* 0x000fe4000001ff00 */
[-C--:B0-----:R-:W-:Y:S02]  /*8030*/  @!P3 IADD3 R4, P0, R3, R6.reuse, RZ ;  /* 0x000000060304b210 */ /* 0x081fe40007f1e0ff */
[----:B------:R-:W-:Y:S01]  /*8040*/  @!P3 IADD3 R6, P1, R30, R6, RZ ;  /* 0x000000061e06b210 */ /* 0x000fe20007f3e0ff */
[----:B------:R-:W-:Y:S01]  /*8050*/  @!P2 IMAD.WIDE R30, R186, 0x2, R8 ;  /* 0x00000002ba1ea825 */ /* 0x000fe200078e0208 */
[----:B------:R-:W-:-:S03]  /*8060*/  CS2R R8, SRZ ;  /* 0x0000000000087805 */ /* 0x000fc6000001ff00 */
[--C-:B------:R-:W-:Y:S01]  /*8070*/  @!P3 IMAD.X R5, R0, 0x1, R10.reuse, P0 ;  /* 0x000000010005b824 */ /* 0x100fe200000e060a */
[----:B------:R1:W5:Y:S01]  /*8080*/  @!P2 LD.E.64 R14, desc[UR42][R30.64] ;  /* 0x0000002a1e0ea980 */ /* 0x000362000c101b00 */
[----:B------:R-:W-:Y:S01]  /*8090*/  @!P3 IMAD.X R7, R7, 0x1, R10, P1 ;  /* 0x000000010707b824 */ /* 0x000fe200008e060a */
[----:B------:R-:W-:Y:S02]  /*80a0*/  CS2R R10, SRZ ;  /* 0x00000000000a7805 */ /* 0x000fe4000001ff00 */
[----:B------:R1:W5:Y:S04]  /*80b0*/  @!P3 LD.E.64 R8, desc[UR42][R4.64] ;  /* 0x0000002a0408b980 */ /* 0x000368000c101b00 */
[----:B------:R1:W5:Y:S02]  /*80c0*/  @!P3 LD.E.64 R10, desc[UR42][R6.64] ;  /* 0x0000002a060ab980 */ /* 0x000364000c101b00 */
.L_x_7925:
[----:B------:R-:W-:Y:S05]  /*80d0*/  BSYNC B1 ;  /* 0x0000000000017941 */ /* 0x000fea0003800000 */
.L_x_7924:
[----:B------:R-:W4:Y:S01]  /*80e0*/  SYNCS.PHASECHK.TRANS64.TRYWAIT P0, [R2+URZ+0x28c00], R35 ;  /* 0x028c0023020075a7 */ /* 0x000f22000800017f */
[----:B---3--:R-:W-:Y:S01]  /*80f0*/  LOP3.LUT R3, R32, 0x1c0, RZ, 0xc0, !PT ;  /* 0x000001c020037812 */ /* 0x008fe200078ec0ff */
[----:B-1---5:R-:W-:Y:S01]  /*8100*/  IMAD.MOV.U32 R4, RZ, RZ, R8 ;  /* 0x000000ffff047224 */ /* 0x022fe200078e0008 */
[----:B------:R-:W-:Y:S01]  /*8110*/  VIADDMNMX R31, R37, -R195, 0x40, PT ;  /* 0x00000040251f7446 */ /* 0x000fe200038009c3 */
[----:B------:R-:W-:Y:S01]  /*8120*/  IMAD.MOV.U32 R6, RZ, RZ, R10 ;  /* 0x000000ffff067224 */ /* 0x000fe200078e000a */
[----:B--2---:R-:W-:Y:S01]  /*8130*/  LOP3.LUT R0, R3, 0x18, R16, 0xf8, !PT ;  /* 0x0000001803007812 */ /* 0x004fe200078ef810 */
        /* <DEDUP_REMOVED lines=9> */
[----:B0-----:R-:W-:Y:S01]  /*81d0*/  PRMT R30, R6, 0x5410, R4 ;  /* 0x00005410061e7816 */ /* 0x001fe20000000004 */
[----:B------:R-:W-:Y:S01]  /*81e0*/  IMAD R3, R202, 0x200, R3 ;  /* 0x00000200ca037824 */ /* 0x000fe200078e0203 */
[----:B------:R-:W-:Y:S01]  /*81f0*/  PRMT R32, R0, 0x7610, R32 ;  /* 0x0000761000207816 */ /* 0x000fe20000000020 */
[----:B------:R-:W-:Y:S01]  /*8200*/  IMAD.MOV.U32 R0, RZ, RZ, R11 ;  /* 0x000000ffff007224 */ /* 0x000fe200078e000b */
[----:B------:R-:W-:Y:S01]  /*8210*/  LOP3.LUT P2, RZ, R190, 0x4, RZ, 0xc0, !PT ;  /* 0x00000004beff7812 */ /* 0x000fe2000784c0ff */
[----:B------:R-:W-:Y:S01]  /*8220*/  IMAD.MOV.U32 R4, RZ, RZ, R14 ;  /* 0x000000ffff047224 */ /* 0x000fe200078e000e */
[----:B------:R-:W-:Y:S01]  /*8230*/  ISETP.GE.AND P1, PT, R184, R31, PT ;  /* 0x0000001fb800720c */ /* 0x000fe20003f26270 */
[----:B------:R-:W-:Y:S01]  /*8240*/  IMAD R3, R3, 0x2, R2 ;  /* 0x0000000203037824 */ /* 0x000fe200078e0202 */
[----:B------:R-:W-:-:S02]  /*8250*/  PRMT R34, R0, 0x7610, R34 ;  /* 0x0000761000227816 */ /* 0x000fc40000000022 */
[----:B------:R-:W-:Y:S01]  /*8260*/  PRMT R48, R4, 0x7610, R48 ;  /* 0x0000761004307816 */ /* 0x000fe20000000030 */
[C---:B------:R-:W-:Y:S02]  /*8270*/  VIADD R4, R3.reuse, 0x20400 ;  /* 0x0002040003047836 */ /* 0x040fe40000000000 */
[----:B------:R-:W-:Y:S01]  /*8280*/  VIADD R0, R3, 0x20440 ;  /* 0x0002044003007836 */ /* 0x000fe20000000000 */
[----:B----4-:R-:W-:Y:S06]  /*8290*/  @!P0 BRA `(.L_x_7927) ;  /* 0x0000017400848947 */ /* 0x010fec0003800000 */
.L_x_8201:
[----:B------:R-:W-:Y:S05]  /*82a0*/  BSYNC B1 ;  /* 0x0000000000017941 */ /* 0x000fea0003800000 */
.L_x_7926:
        /* <DEDUP_REMOVED lines=9> */
[----:B------:R-:W1:Y:S01]  /*8340*/  LDS.128 R4, [R3+0x20400] ;  /* 0x0204000003047984 */ /* 0x000e620000000c00 */
[----:B------:R-:W-:Y:S02]  /*8350*/  SHF.R.U32.HI R39, RZ, 0x10, R29 ;  /* 0x00000010ff277819 */ /* 0x000fe4000001161d */
[--C-:B------:R-:W-:Y:S02]  /*8360*/  SHF.R.U32.HI R36, RZ, 0x10, R27.reuse ;  /* 0x00000010ff247819 */ /* 0x100fe4000001161b */
[----:B0-----:R-:W-:Y:S02]  /*8370*/  SHF.R.U64 R35, R26, 0x10, R27 ;  /* 0x000000101a237819 */ /* 0x001fe4000000121b */
[----:B------:R-:W-:Y:S02]  /*8380*/  PRMT R39, R41, 0x5410, R39 ;  /* 0x0000541029277816 */ /* 0x000fe40000000027 */
[----:B------:R-:W-:Y:S02]  /*8390*/  PRMT R36, R40, 0x5432, R36 ;  /* 0x0000543228247816 */ /* 0x000fe40000000024 */
[----:B------:R-:W-:-:S02]  /*83a0*/  SHF.R.U64 R38, R28, 0x10, R29 ;  /* 0x000000101c267819 */ /* 0x000fc4000000121d */
[----:B------:R-:W-:Y:S01]  /*83b0*/  PRMT R35, R40, 0x5410, R35 ;  /* 0x0000541028237816 */ /* 0x000fe20000000023 */
[----:B------:R-:W-:Y:S01]  /*83c0*/  IMAD.U32 R40, R39, 0x10000, RZ ;  /* 0x0001000027287824 */ /* 0x000fe200078e00ff */
[----:B------:R-:W-:Y:S01]  /*83d0*/  PRMT R38, R41, 0x5432, R38 ;  /* 0x0000543229267816 */ /* 0x000fe20000000026 */
[C---:B------:R-:W-:Y:S01]  /*83e0*/  IMAD.U32 R37, R36.reuse, 0x10000, RZ ;  /* 0x0001000024257824 */ /* 0x040fe200078e00ff */
[----:B------:R-:W-:Y:S02]  /*83f0*/  LOP3.LUT R39, R39, 0xffff0000, RZ, 0xc0, !PT ;  /* 0xffff000027277812 */ /* 0x000fe400078ec0ff */
[----:B------:R-:W-:Y:S02]  /*8400*/  LOP3.LUT R36, R36, 0xffff0000, RZ, 0xc0, !PT ;  /* 0xffff000024247812 */ /* 0x000fe400078ec0ff */
[C---:B-1----:R-:W-:Y:S01]  /*8410*/  LOP3.LUT R27, R6.reuse, 0xffff0000, RZ, 0xc0, !PT ;  /* 0xffff0000061b7812 */ /* 0x042fe200078ec0ff */
[----:B------:R-:W-:Y:S01]  /*8420*/  IMAD.U32 R26, R6, 0x10000, RZ ;  /* 0x00010000061a7824 */ /* 0x000fe200078e00ff */
[C---:B------:R-:W-:Y:S01]  /*8430*/  LOP3.LUT R29, R7.reuse, 0xffff0000, RZ, 0xc0, !PT ;  /* 0xffff0000071d7812 */ /* 0x040fe200078ec0ff */
[----:B------:R-:W-:-:S02]  /*8440*/  IMAD.U32 R28, R7, 0x10000, RZ ;  /* 0x00010000071c7824 */ /* 0x000fc400078e00ff */
[C---:B------:R-:W-:Y:S01]  /*8450*/  FMUL.FTZ R41, R27.reuse, R40 ;  /* 0x000000281b297220 */ /* 0x040fe20000410000 */
[----:B------:R-:W-:Y:S01]  /*8460*/  FMUL.FTZ R27, R27, R37 ;  /* 0x000000251b1b7220 */ /* 0x000fe20000410000 */
[C---:B------:R-:W-:Y:S01]  /*8470*/  FMUL.FTZ R43, R29.reuse, R39 ;  /* 0x000000271d2b7220 */ /* 0x040fe20000410000 */
[----:B------:R-:W-:Y:S02]  /*8480*/  IMAD.U32 R6, R4, 0x10000, RZ ;  /* 0x0001000004067824 */ /* 0x000fe400078e00ff */
[C---:B------:R-:W-:Y:S01]  /*8490*/  FFMA.FTZ R41, R26.reuse, R37, -R41 ;  /* 0x000000251a297223 */ /* 0x040fe20000010829 */
[----:B------:R-:W-:Y:S01]  /*84a0*/  FMUL.FTZ R37, R29, R36 ;  /* 0x000000241d257220 */ /* 0x000fe20000410000 */
[----:B------:R-:W-:Y:S02]  /*84b0*/  IMAD.U32 R7, R5, 0x10000, RZ ;  /* 0x0001000005077824 */ /* 0x000fe400078e00ff */
[----:B------:R-:W-:Y:S01]  /*84c0*/  FFMA.FTZ R40, R26, R40, R27 ;  /* 0x000000281a287223 */ /* 0x000fe2000001001b */
[----:B------:R-:W-:Y:S01]  /*84d0*/  IMAD.U32 R29, R38, 0x10000, RZ ;  /* 0x00010000261d7824 */ /* 0x000fe200078e00ff */
[----:B------:R-:W-:Y:S01]  /*84e0*/  LOP3.LUT R4, R4, 0xffff0000, RZ, 0xc0, !PT ;  /* 0xffff000004047812 */ /* 0x000fe200078ec0ff */
[----:B------:R-:W-:Y:S01]  /*84f0*/  IMAD.U32 R27, R35, 0x10000, RZ ;  /* 0x00010000231b7824 */ /* 0x000fe200078e00ff */
[----:B------:R-:W-:Y:S01]  /*8500*/  LOP3.LUT R5, R5, 0xffff0000, RZ, 0xc0, !PT ;  /* 0xffff000005057812 */ /* 0x000fe200078ec0ff */
[----:B------:R-:W-:Y:S01]  /*8510*/  FFMA.FTZ R43, R28, R36, -R43 ;  /* 0x000000241c2b7223 */ /* 0x000fe2000001082b */
        /* <DEDUP_REMOVED lines=16> */
.L_x_7931:
[----:B------:R-:W-:Y:S05]  /*8620*/  BSYNC B2 ;  /* 0x0000000000027941 */ /* 0x000fea0003800000 */
.L_x_7930:
[----:B------:R-:W-:Y:S05]  /*8630*/  @P1 BRA `(.L_x_7929) ;  /* 0x0000000000b81947 */ /* 0x000fea0003800000 */
[----:B-1----:R-:W1:Y:S01]  /*8640*/  LDS.128 R4, [R0] ;  /* 0x0000000000047984 */ /* 0x002e620000000c00 */
        /* <DEDUP_REMOVED lines=9> */
[----:B------:R-:W-:Y:S02]  /*86e0*/  PRMT R26, R44, 0x5432, R26 ;  /* 0x000054322c1a7816 */ /* 0x000fe4000000001a */
[----:B------:R-:W-:Y:S02]  /*86f0*/  LOP3.LUT R27, R27, 0xffff0000, RZ, 0xc0, !PT ;  /* 0xffff00001b1b7812 */ /* 0x000fe400078ec0ff */
[----:B------:R-:W-:Y:S02]  /*8700*/  PRMT R29, R45, 0x5410, R29 ;  /* 0x000054102d1d7816 */ /* 0x000fe4000000001d */
[C---:B-1----:R-:W-:Y:S01]  /*8710*/  LOP3.LUT R21, R6.reuse, 0xffff0000, RZ, 0xc0, !PT ;  /* 0xffff000006157812 */ /* 0x042fe200078ec0ff */
[----:B------:R-:W-:Y:S01]  /*8720*/  IMAD.U32 R20, R6, 0x10000, RZ ;  /* 0x0001000006147824 */ /* 0x000fe200078e00ff */
[C---:B------:R-:W-:Y:S01]  /*8730*/  LOP3.LUT R25, R7.reuse, 0xffff0000, RZ, 0xc0, !PT ;  /* 0xffff000007197812 */ /* 0x040fe200078ec0ff */
[----:B------:R-:W-:Y:S02]  /*8740*/  IMAD.U32 R24, R7, 0x10000, RZ ;  /* 0x0001000007187824 */ /* 0x000fe400078e00ff */
[C---:B------:R-:W-:Y:S01]  /*8750*/  FMUL.FTZ R37, R21.reuse, R36 ;  /* 0x0000002415257220 */ /* 0x040fe20000410000 */
[----:B------:R-:W-:Y:S01]  /*8760*/  FMUL.FTZ R21, R21, R28 ;  /* 0x0000001c15157220 */ /* 0x000fe20000410000 */
[C---:B------:R-:W-:Y:S01]  /*8770*/  IMAD.U32 R6, R4.reuse, 0x10000, RZ ;  /* 0x0001000004067824 */ /* 0x040fe200078e00ff */
[----:B------:R-:W-:Y:S01]  /*8780*/  LOP3.LUT R4, R4, 0xffff0000, RZ, 0xc0, !PT ;  /* 0xffff000004047812 */ /* 0x000fe200078ec0ff */
[----:B------:R-:W-:-:S02]  /*8790*/  IMAD.U32 R7, R5, 0x10000, RZ ;  /* 0x0001000005077824 */ /* 0x000fc400078e00ff */
[C---:B------:R-:W-:Y:S01]  /*87a0*/  FFMA.FTZ R36, R20.reuse, R36, R21 ;  /* 0x0000002414247223 */ /* 0x040fe20000010015 */
[----:B------:R-:W-:Y:S01]  /*87b0*/  FFMA.FTZ R37, R20, R28, -R37 ;  /* 0x0000001c14257223 */ /* 0x000fe20000010825 */
[C---:B------:R-:W-:Y:S01]  /*87c0*/  IMAD.U32 R21, R26.reuse, 0x10000, RZ ;  /* 0x000100001a157824 */ /* 0x040fe200078e00ff */
[----:B------:R-:W-:Y:S01]  /*87d0*/  LOP3.LUT R5, R5, 0xffff0000, RZ, 0xc0, !PT ;  /* 0xffff000005057812 */ /* 0x000fe200078ec0ff */
[C---:B------:R-:W-:Y:S01]  /*87e0*/  FMUL.FTZ R39, R25.reuse, R35 ;  /* 0x0000002319277220 */ /* 0x040fe20000410000 */
[-C--:B------:R-:W-:Y:S01]  /*87f0*/  FMUL.FTZ R41, R25, R27.reuse ;  /* 0x0000001b19297220 */ /* 0x080fe20000410000 */
[C---:B------:R-:W-:Y:S01]  /*8800*/  LOP3.LUT R20, R29.reuse, 0xffff0000, RZ, 0xc0, !PT ;  /* 0xffff00001d147812 */ /* 0x040fe200078ec0ff */
[----:B------:R-:W-:Y:S01]  /*8810*/  IMAD.U32 R25, R29, 0x10000, RZ ;  /* 0x000100001d197824 */ /* 0x000fe200078e00ff */
[----:B------:R-:W-:Y:S01]  /*8820*/  LOP3.LUT R26, R26, 0xffff0000, RZ, 0xc0, !PT ;  /* 0xffff00001a1a7812 */ /* 0x000fe200078ec0ff */
        /* <DEDUP_REMOVED lines=15> */
.L_x_7929:
[----:B------:R-:W-:Y:S05]  /*8920*/  BSYNC B1 ;  /* 0x0000000000017941 */ /* 0x000fea0003800000 */
.L_x_7928:
        /* <DEDUP_REMOVED lines=54> */
.L_x_7934:
[----:B------:R-:W-:Y:S05]  /*8c90*/  BSYNC B1 ;  /* 0x0000000000017941 */ /* 0x000fea0003800000 */
.L_x_7933:
[----:B------:R-:W-:Y:S05]  /*8ca0*/  @P1 BRA `(.L_x_7932) ;  /* 0x0000001400f41947 */ /* 0x000fea0003800000 */
[----:B-1----:R-:W1:Y:S01]  /*8cb0*/  LDS.128 R4, [R0+0x1000] ;  /* 0x0010000000047984 */ /* 0x002e620000000c00 */
        /* <DEDUP_REMOVED lines=46> */
.L_x_7919:
        /* <DEDUP_REMOVED lines=34> */
.L_x_8207:
        /* <DEDUP_REMOVED lines=15> */
.L_x_7937:
[----:B------:R-:W-:Y:S05]  /*92b0*/  BSYNC B1 ;  /* 0x0000000000017941 */ /* 0x000fea0003800000 */
.L_x_7936:
[----:B-12--5:R-:W-:Y:S01]  /*92c0*/  IMAD.MOV.U32 R4, RZ, RZ, R28 ;  /* 0x000000ffff047224 */ /* 0x026fe200078e001c */
[----:B------:R-:W-:Y:S01]  /*92d0*/  UMOV UR4, 0xffffffff ;  /* 0xffffffff00047882 */ /* 0x000fe20000000000 */
[----:B------:R-:W-:Y:S02]  /*92e0*/  IMAD.MOV.U32 R5, RZ, RZ, R29 ;  /* 0x000000ffff057224 */ /* 0x000fe400078e001d */
[----:B----4-:R-:W-:Y:S02]  /*92f0*/  IMAD.MOV.U32 R6, RZ, RZ, R30 ;  /* 0x000000ffff067224 */ /* 0x010fe400078e001e */
[----:B---3--:R-:W-:Y:S01]  /*9300*/  IMAD.MOV.U32 R7, RZ, RZ, R31 ;  /* 0x000000ffff077224 */ /* 0x008fe200078e001f */
        /* <DEDUP_REMOVED lines=19> */
.L_x_8213:
        /* <DEDUP_REMOVED lines=23> */
.L_x_7940:
[----:B------:R-:W-:Y:S05]  /*95b0*/  BSYNC B1 ;  /* 0x0000000000017941 */ /* 0x000fea0003800000 */
.L_x_7939:
[----:B------:R-:W2:Y:S01]  /*95c0*/  SYNCS.PHASECHK.TRANS64.TRYWAIT P1, [R2+URZ+0x28c00], R33 ;  /* 0x028c0021020075a7 */ /* 0x000ea2000802017f */
[----:B-1----:R-:W-:Y:S01]  /*95d0*/  VIADDMNMX R13, R21, -R195, 0x40, PT ;  /* 0x00000040150d7446 */ /* 0x002fe200038009c3 */
[----:B-----5:R-:W-:Y:S01]  /*95e0*/  IMAD.MOV.U32 R12, RZ, RZ, R4 ;  /* 0x000000ffff0c7224 */ /* 0x020fe200078e0004 */
[----:B0-----:R-:W-:Y:S01]  /*95f0*/  ISETP.GE.AND P0, PT, R16, R3, PT ;  /* 0x000000031000720c */ /* 0x001fe20003f06270 */
[----:B----4-:R-:W-:Y:S01]  /*9600*/  IMAD.MOV.U32 R14, RZ, RZ, R5 ;  /* 0x000000ffff0e7224 */ /* 0x010fe200078e0005 */
[----:B------:R-:W-:Y:S01]  /*9610*/  BSSY B1, `(.L_x_7941) ;  /* 0x0000010000017945 */ /* 0x000fe20003800000 */
[C---:B------:R-:W-:Y:S01]  /*9620*/  VIADD R0, R184.reuse, 0x20 ;  /* 0x00000020b8007836 */ /* 0x040fe20000000000 */
[-C--:B------:R-:W-:Y:S01]  /*9630*/  ISETP.GE.OR P2, PT, R184, R13.reuse, P0 ;  /* 0x0000000db800720c */ /* 0x080fe20000746670 */
[----:B------:R-:W-:Y:S01]  /*9640*/  IMAD.MOV.U32 R15, RZ, RZ, R9 ;  /* 0x000000ffff0f7224 */ /* 0x000fe200078e0009 */
[----:B------:R-:W-:Y:S01]  /*9650*/  PRMT R51, R51, 0x5410, R12 ;  /* 0x0000541033337816 */ /* 0x000fe2000000000c */
[----:B------:R-:W-:Y:S01]  /*9660*/  IMAD.MOV.U32 R12, RZ, RZ, R6 ;  /* 0x000000ffff0c7224 */ /* 0x000fe200078e0006 */
        /* <DEDUP_REMOVED lines=10> */
.L_x_8214:
[----:B------:R-:W-:Y:S05]  /*9710*/  BSYNC B1 ;  /* 0x0000000000017941 */ /* 0x000fea0003800000 */
.L_x_7941:
        /* <DEDUP_REMOVED lines=8> */
[----:B0-----:R-:W-:Y:S02]  /*97a0*/  SHF.R.U32.HI R33, RZ, 0x3, R15 ;  /* 0x00000003ff217819 */ /* 0x001fe4000001160f */
[----:B------:R-:W-:-:S02]  /*97b0*/  LOP3.LUT R14, R15, 0x38, R14, 0xf8, !PT ;  /* 0x000000380f0e7812 */ /* 0x000fc400078ef80e */
[----:B------:R-:W-:Y:S02]  /*97c0*/  LOP3.LUT R12, R15, 0x38, R16, 0xf8, !PT ;  /* 0x000000380f0c7812 */ /* 0x000fe400078ef810 */
[-C--:B------:R-:W-:Y:S02]  /*97d0*/  LOP3.LUT R15, R14, R33.reuse, RZ, 0x3c, !PT ;  /* 0x000000210e0f7212 */ /* 0x080fe400078e3cff */
[----:B------:R-:W-:Y:S02]  /*97e0*/  LOP3.LUT R13, R12, R33, RZ, 0x3c, !PT ;  /* 0x000000210c0d7212 */ /* 0x000fe400078e3cff */
[----:B------:R-:W-:Y:S01]  /*97f0*/  SHF.R.U32.HI R48, RZ, 0x10, R31 ;  /* 0x00000010ff307819 */ /* 0x000fe2000001161f */
[----:B------:R-:W-:Y:S01]  /*9800*/  IMAD R37, R202, 0x200, R15 ;  /* 0x00000200ca257824 */ /* 0x000fe200078e020f */
[----:B------:R-:W-:Y:S01]  /*9810*/  PRMT R44, R38, 0x5432, R44 ;  /* 0x00005432262c7816 */ /* 0x000fe2000000002c */
[----:B------:R-:W-:Y:S01]  /*9820*/  IMAD R13, R202, 0x200, R13 ;  /* 0x00000200ca0d7824 */ /* 0x000fe200078e020d */
[----:B------:R-:W-:Y:S01]  /*9830*/  SHF.R.U32.HI R46, RZ, 0x10, R29 ;  /* 0x00000010ff2e7819 */ /* 0x000fe2000001161d */
[--C-:B------:R-:W-:Y:S01]  /*9840*/  IMAD R37, R37, 0x2, R2.reuse ;  /* 0x0000000225257824 */ /* 0x100fe200078e0202 */
[----:B------:R-:W-:Y:S01]  /*9850*/  PRMT R39, R41, 0x5410, R39 ;  /* 0x0000541029277816 */ /* 0x000fe20000000027 */
[----:B------:R-:W-:Y:S01]  /*9860*/  IMAD R36, R13, 0x2, R2 ;  /* 0x000000020d247824 */ /* 0x000fe200078e0202 */
[----:B------:R-:W-:-:S02]  /*9870*/  SHF.R.U32.HI R40, RZ, 0x10, R25 ;  /* 0x00000010ff287819 */ /* 0x000fc40000011619 */
[----:B------:R-:W0:Y:S01]  /*9880*/  LDS.128 R32, [R37+0x20400] ;  /* 0x0204000025207984 */ /* 0x000e220000000c00 */
[----:B------:R-:W-:Y:S02]  /*9890*/  SHF.R.U64 R47, R30, 0x10, R31 ;  /* 0x000000101e2f7819 */ /* 0x000fe4000000121f */
[C---:B------:R-:W-:Y:S01]  /*98a0*/  PRMT R43, R45.reuse, 0x5410, R43 ;  /* 0x000054102d2b7816 */ /* 0x040fe2000000002b */
[----:B------:R-:W1:Y:S01]  /*98b0*/  LDS.128 R12, [R36+0x20400] ;  /* 0x02040000240c7984 */ /* 0x000e620000000c00 */
[----:B------:R-:W-:Y:S01]  /*98c0*/  PRMT R48, R45, 0x5432, R48 ;  /* 0x000054322d307816 */ /* 0x000fe20000000030 */
[----:B------:R-:W-:Y:S01]  /*98d0*/  IMAD.U32 R45, R44, 0x10000, RZ ;  /* 0x000100002c2d7824 */ /* 0x000fe200078e00ff */
[----:B------:R-:W-:Y:S01]  /*98e0*/  PRMT R46, R41, 0x5432, R46 ;  /* 0x00005432292e7816 */ /* 0x000fe2000000002e */
[----:B------:R-:W-:Y:S01]  /*98f0*/  IMAD.U32 R41, R39, 0x10000, RZ ;  /* 0x0001000027297824 */ /* 0x000fe200078e00ff */
[----:B------:R-:W-:Y:S02]  /*9900*/  PRMT R40, R49, 0x5432, R40 ;  /* 0x0000543231287816 */ /* 0x000fe40000000028 */
[----:B------:R-:W-:-:S02]  /*9910*/  PRMT R47, R38, 0x5410, R47 ;  /* 0x00005410262f7816 */ /* 0x000fc4000000002f */
        /* <DEDUP_REMOVED lines=10> */
[----:B-1----:R-:W-:-:S02]  /*99c0*/  IMAD.U32 R24, R12, 0x10000, RZ ;  /* 0x000100000c187824 */ /* 0x002fc400078e00ff */
[C---:B------:R-:W-:Y:S01]  /*99d0*/  FMUL.FTZ R49, R28.reuse, R45 ;  /* 0x0000002d1c317220 */ /* 0x040fe20000410000 */
[C---:B------:R-:W-:Y:S01]  /*99e0*/  IMAD.U32 R38, R35.reuse, 0x10000, RZ ;  /* 0x0001000023267824 */ /* 0x040fe200078e00ff */
[----:B------:R-:W-:Y:S01]  /*99f0*/  LOP3.LUT R34, R35, 0xffff0000, RZ, 0xc0, !PT ;  /* 0xffff000023227812 */ /* 0x000fe200078ec0ff */
[-C--:B------:R-:W-:Y:S01]  /*9a00*/  FMUL.FTZ R35, R28, R41.reuse ;  /* 0x000000291c237220 */ /* 0x080fe20000410000 */
[----:B------:R-:W-:Y:S01]  /*9a10*/  LOP3.LUT R12, R12, 0xffff0000, RZ, 0xc0, !PT ;  /* 0xffff00000c0c7812 */ /* 0x000fe200078ec0ff */
[----:B------:R-:W-:Y:S01]  /*9a20*/  FFMA.FTZ R49, R24, R41, -R49 ;  /* 0x0000002918317223 */ /* 0x000fe20000010831 */
[----:B------:R-:W-:Y:S02]  /*9a30*/  IMAD.U32 R28, R46, 0x10000, RZ ;  /* 0x000100002e1c7824 */ /* 0x000fe400078e00ff */
[----:B------:R-:W-:Y:S01]  /*9a40*/  FMUL.FTZ R41, R29, R44 ;  /* 0x0000002c1d297220 */ /* 0x000fe20000410000 */
[----:B------:R-:W-:Y:S01]  /*9a50*/  FFMA.FTZ R35, R24, R45, R35 ;  /* 0x0000002d18237223 */ /* 0x000fe20000010023 */
[----:B------:R-:W-:-:S02]  /*9a60*/  IMAD.U32 R24, R40, 0x10000, RZ ;  /* 0x0001000028187824 */ /* 0x000fc400078e00ff */
[-C--:B------:R-:W-:Y:S01]  /*9a70*/  FMUL.FTZ R29, R29, R39.reuse ;  /* 0x000000271d1d7220 */ /* 0x080fe20000410000 */
[C---:B------:R-:W-:Y:S02]  /*9a80*/  IMAD.U32 R25, R13.reuse, 0x10000, RZ ;  /* 0x000100000d197824 */ /* 0x040fe400078e00ff */
[----:B------:R-:W-:Y:S01]  /*9a90*/  FFMA.FTZ R50, R12, R39, -R41 ;  /* 0x000000270c327223 */ /* 0x000fe20000010829 */
[----:B------:R-:W-:Y:S01]  /*9aa0*/  FMUL.FTZ R52, R30, R28 ;  /* 0x0000001c1e347220 */ /* 0x000fe20000410000 */
[----:B------:R-:W-:Y:S01]  /*9ab0*/  LOP3.LUT R46, R46, 0xffff0000, RZ, 0xc0, !PT ;  /* 0xffff00002e2e7812 */ /* 0x000fe200078ec0ff */
[-C--:B------:R-:W-:Y:S01]  /*9ac0*/  FMUL.FTZ R39, R30, R24.reuse ;  /* 0x000000181e277220 */ /* 0x080fe20000410000 */
[----:B------:R-:W-:Y:S01]  /*9ad0*/  LOP3.LUT R13, R13, 0xffff0000, RZ, 0xc0, !PT ;  /* 0xffff00000d0d7812 */ /* 0x000fe200078ec0ff */
[C---:B------:R-:W-:Y:S01]  /*9ae0*/  FFMA.FTZ R52, R25.reuse, R24, -R52 ;  /* 0x0000001819347223 */ /* 0x040fe20000010834 */
[----:B------:R-:W-:Y:S01]  /*9af0*/  LOP3.LUT R40, R40, 0xffff0000, RZ, 0xc0, !PT ;  /* 0xffff000028287812 */ /* 0x000fe200078ec0ff */
        /* <DEDUP_REMOVED lines=44> */
.L_x_7944:
[----:B------:R-:W-:Y:S05]  /*9dc0*/  BSYNC B1 ;  /* 0x0000000000017941 */ /* 0x000fea0003800000 */
.L_x_7943:
        /* <DEDUP_REMOVED lines=12> */
[----:B------:R-:W-:Y:S02]  /*9e90*/  SHF.R.U64 R21, R8, 0x10, R9 ;  /* 0x0000001008157819 */ /* 0x000fe40000001209 */
[----:B------:R-:W-:Y:S02]  /*9ea0*/  LOP3.LUT R0, R0, R3, RZ, 0x3c, !PT ;  /* 0x0000000300007212 */ /* 0x000fe400078e3cff */
[----:B------:R-:W-:Y:S02]  /*9eb0*/  LOP3.LUT R3, R13, 0xfffffe00, RZ, 0xc0, !PT ;  /* 0xfffffe000d037812 */ /* 0x000fe400078ec0ff */
[----:B------:R-:W-:Y:S02]  /*9ec0*/  PRMT R32, R51, 0x5432, R32 ;  /* 0x0000543233207816 */ /* 0x000fe40000000020 */
[----:B------:R-:W-:Y:S01]  /*9ed0*/  PRMT R21, R54, 0x5410, R21 ;  /* 0x0000541036157816 */ /* 0x000fe20000000015 */
[----:B------:R-:W-:Y:S01]  /*9ee0*/  IMAD.IADD R3, R3, 0x1, R0 ;  /* 0x0000000103037824 */ /* 0x000fe200078e0200 */
[----:B------:R-:W-:Y:S01]  /*9ef0*/  SHF.R.U32.HI R28, RZ, 0x10, R9 ;  /* 0x00000010ff1c7819 */ /* 0x000fe20000011609 */
[----:B0-----:R-:W-:Y:S01]  /*9f00*/  IMAD.U32 R33, R32, 0x10000, RZ ;  /* 0x0001000020217824 */ /* 0x001fe200078e00ff */
        /* <DEDUP_REMOVED lines=87> */
.L_x_7932:
[----:B------:R-:W-:Y:S05]  /*a480*/  BSYNC B0 ;  /* 0x0000000000007941 */ /* 0x000fea0003800000 */
.L_x_7918:
        /* <DEDUP_REMOVED lines=8> */
.L_x_7915:
[----:B--2---:R-:W-:-:S05]  /*a510*/  IMAD.U32 R0, RZ, RZ, UR37 ;  /* 0x00000025ff007e24 */ /* 0x004fca000f8e00ff */
[----:B------:R-:W-:-:S13]  /*a520*/  ISETP.NE.AND P0, PT, R0, 0x3, PT ;  /* 0x000000030000780c */ /* 0x000fda0003f05270 */
[----:B------:R-:W-:Y:S05]  /*a530*/  @!P0 BRA `(.L_x_7945) ;  /* 0x0000000000048947 */ /* 0x000fea0003800000 */
[----:B------:R-:W-:Y:S01]  /*a540*/  BPT.TRAP 0x1 ;  /* 0x000000040000795c */ /* 0x000fe20000300000 */
.L_x_7945:
[----:B------:R-:W-:Y:S01]  /*a550*/  IMAD R20, R18, 0x8, R2 ;  /* 0x0000000812147824 */ /* 0x000fe200078e0202 */
[----:B------:R-:W-:-:S04]  /*a560*/  SHF.L.U32 R21, R22, 0x1f, RZ ;  /* 0x0000001f16157819 */ /* 0x000fc800000006ff */
[----:B------:R2:W4:Y:S01]  /*a570*/  SYNCS.PHASECHK.TRANS64.TRYWAIT P2, [R20+URZ+0x28c30], R21 ;  /* 0x028c3015140075a7 */ /* 0x000522000804017f */
[----:B------:R-:W-:Y:S05]  /*a580*/  @!P0 BRA `(.L_x_7946) ;  /* 0x0000000000048947 */ /* 0x000fea0003800000 */
[----:B------:R-:W-:Y:S01]  /*a590*/  BPT.TRAP 0x1 ;  /* 0x000000040000795c */ /* 0x000fe20000300000 */
.L_x_7946:
[----:B01-3--:R-:W0:Y:S01]  /*a5a0*/  S2R R3, SR_TID.X ;  /* 0x0000000000037919 */ /* 0x00be220000002100 */
[----:B------:R-:W-:-:S05]  /*a5b0*/  VIADD R0, R2, 0x22400 ;  /* 0x0002240002007836 */ /* 0x000fca0000000000 */
[----:B------:R-:W-:-:S04]  /*a5c0*/  SHF.R.U32.HI R0, RZ, 0x4, R0 ;  /* 0x00000004ff007819 */ /* 0x000fc80000011600 */
[----:B------:R-:W-:Y:S02]  /*a5d0*/  LOP3.LUT R0, R0, 0x3fff, RZ, 0xc0, !PT ;  /* 0x00003fff00007812 */ /* 0x000fe400078ec0ff */
[----:B0-----:R-:W-:-:S04]  /*a5e0*/  LOP3.LUT R3, R3, 0x7f, RZ, 0xc0, !PT ;  /* 0x0000007f03037812 */ /* 0x001fc800078ec0ff */
[----:B------:R-:W-:Y:S01]  /*a5f0*/  ISETP.NE.AND P1, PT, R3, RZ, PT ;  /* 0x000000ff0300720c */ /* 0x000fe20003f25270 */
[----:B----4-:R-:W-:-:S12]  /*a600*/  @P2 BRA `(.L_x_7947) ;  /* 0x0000000000082947 */ /* 0x010fd80003800000 */
[----:B------:R-:W0:Y:S02]  /*a610*/  SYNCS.PHASECHK.TRANS64.TRYWAIT P2, [R20+URZ+0x28c30], R21 ;  /* 0x028c3015140075a7 */ /* 0x000e24000804017f */
[----:B0-----:R-:W-:Y:S05]  /*a620*/  @!P2 BRA `(.L_x_7948) ;  /* 0x0000015400b4a947 */ /* 0x001fea0003800000 */
.L_x_7947:
[----:B------:R-:W-:Y:S05]  /*a630*/  WARPSYNC.ALL ;  /* 0x0000000000007948 */ /* 0x000fea0003800000 */
[----:B------:R-:W-:Y:S01]  /*a640*/  LOP3.LUT R12, R0, 0x10000, RZ, 0xfc, !PT ;  /* 0x00010000000c7812 */ /* 0x000fe200078efcff */
[----:B------:R-:W-:Y:S01]  /*a650*/  VIADD R0, R2, 0x20400 ;  /* 0x0002040002007836 */ /* 0x000fe20000000000 */
[----:B------:R-:W-:-:S03]  /*a660*/  WARPGROUP.ARRIVE ;  /* 0x00000000000079c5 */ /* 0x000fc60000000000 */
[----:B------:R-:W-:Y:S01]  /*a670*/  IMAD R6, R18, 0x200, R12 ;  /* 0x0000020012067824 */ /* 0x000fe200078e020c */
[----:B------:R-:W1:Y:S01]  /*a680*/  LDC R3, c[0x0][0x448] ;  /* 0x00011200ff037b82 */ /* 0x000e620000000800 */
[----:B------:R-:W-:Y:S01]  /*a690*/  IMAD.MOV.U32 R7, RZ, RZ, 0x40000040 ;  /* 0x40000040ff077424 */ /* 0x000fe200078e00ff */
        /* <DEDUP_REMOVED lines=14> */
[----:B------:R-:W-:Y:S01]  /*a780*/  LOP3.LUT R19, R19, 0xf7ffffff, RZ, 0xc0, !PT ;  /* 0xf7ffffff13137812 */ /* 0x000fe200078ec0ff */
[----:B------:R-:W-:-:S02]  /*a790*/  IMAD.MOV.U32 R7, RZ, RZ, 0x40000040 ;  /* 0x40000040ff077424 */ /* 0x000fc400078e00ff */
[----:B------:R-:W-:-:S04]  /*a7a0*/  IMAD.IADD R0, R204, 0x1, R195 ;  /* 0x00000001cc007824 */ /* 0x000fc800078e02c3 */
[----:B------:R-:W-:Y:S01]  /*a7b0*/  IMAD.MOV.U32 R13, RZ, RZ, R0 ;  /* 0x000000ffff0d7224 */ /* 0x000fe200078e0000 */
[----:B-1----:R-:W-:-:S03]  /*a7c0*/  ISETP.NE.AND P6, PT, R3, 0x1, PT ;  /* 0x000000010300780c */ /* 0x002fc60003fc5270 */
[----:B------:R-:W-:Y:S01]  /*a7d0*/  HGMMA.64x64x16.F32.BF16 R24, gdesc[UR4], RZ, !UPT, gsb0 ;  /* 0x00e00000041879f0 */ /* 0x000fe2000c0018ff */
[----:B------:R-:W-:Y:S01]  /*a7e0*/  R2UR UR6, R8 ;  /* 0x00000000080672ca */ /* 0x000fe200000e0000 */
[----:B------:R-:W-:Y:S01]  /*a7f0*/  VIADD R8, R4, 0x4 ;  /* 0x0000000404087836 */ /* 0x000fe20000000000 */
[----:B------:R-:W-:Y:S01]  /*a800*/  R2UR UR7, R9 ;  /* 0x00000000090772ca */ /* 0x000fe200000e0000 */
[----:B------:R-:W-:Y:S01]  /*a810*/  IMAD.MOV.U32 R9, RZ, RZ, 0x40000040 ;  /* 0x40000040ff097424 */ /* 0x000fe200078e00ff */
[----:B------:R-:W-:Y:S02]  /*a820*/  R2UR UR4, R10 ;  /* 0x000000000a0472ca */ /* 0x000fe400000e0000 */
[----:B------:R-:W-:-:S03]  /*a830*/  R2UR UR5, R11 ;  /* 0x000000000b0572ca */ /* 0x000fc600000e0000 */
[----:B------:R-:W1:Y:S01]  /*a840*/  @P6 LDC R3, c[0x0][0x44c] ;  /* 0x00011300ff036b82 */ /* 0x000e620000000800 */
[----:B------:R-:W-:Y:S01]  /*a850*/  @P6 LOP3.LUT R19, R19, 0x8000000, RZ, 0xfc, !PT ;  /* 0x0800000013136812 */ /* 0x000fe200078efcff */
[----:B-1----:R-:W-:Y:S01]  /*a860*/  @P6 IMAD.HI.U32 R3, R0, R3, RZ ;  /* 0x0000000300036227 */ /* 0x002fe200078e00ff */
[----:B------:R-:W-:Y:S02]  /*a870*/  WARPGROUP.DEPBAR.LE gsb0, 0x0 ;  /* 0x00008000000079c5 */ /* 0x000fe40000010000 */
[----:B------:R-:W-:-:S06]  /*a880*/  WARPGROUP.ARRIVE ;  /* 0x00000000000079c5 */ /* 0x000fcc0000000000 */
        /* <DEDUP_REMOVED lines=12> */
[----:B------:R-:W-:Y:S01]  /*a950*/  R2UR UR7, R15 ;  /* 0x000000000f0772ca */ /* 0x000fe200000e0000 */
[----:B------:R-:W1:Y:S01]  /*a960*/  @P6 LDC R14, c[0x0][0x450] ;  /* 0x00011400ff0e6b82 */ /* 0x000e620000000800 */
[----:B------:R-:W-:Y:S02]  /*a970*/  R2UR UR4, R6 ;  /* 0x00000000060472ca */ /* 0x000fe400000e0000 */
[----:B------:R-:W-:Y:S02]  /*a980*/  R2UR UR5, R7 ;  /* 0x00000000070572ca */ /* 0x000fe400000e0000 */
[----:B-1----:R-:W-:Y:S01]  /*a990*/  @P6 SHF.R.U32.HI R13, RZ, R14, R3 ;  /* 0x0000000eff0d6219 */ /* 0x002fe20000011603 */
[----:B------:R-:W-:-:S04]  /*a9a0*/  IMAD.MOV.U32 R3, RZ, RZ, -0x40 ;  /* 0xffffffc0ff037424 */ /* 0x000fc800078e00ff */
[----:B------:R-:W1:Y:S01]  /*a9b0*/  SHFL.IDX PT, R14, R13, 0x1, 0x1c1f ;  /* 0x003c1f000d0e7f89 */ /* 0x000e6200000e0000 */
[----:B------:R-:W-:-:S03]  /*a9c0*/  IMAD R3, R168, R3, 0x40 ;  /* 0x00000040a8037424 */ /* 0x000fc600078e0203 */
[----:B------:R-:W3:Y:S02]  /*a9d0*/  SHFL.IDX PT, R13, R13, RZ, 0x1c1f ;  /* 0x001c1fff0d0d7589 */ /* 0x000ee400000e0000 */
[----:B------:R-:W-:Y:S02]  /*a9e0*/  IADD3 R0, R196, 0x1, R3 ;  /* 0x00000001c4007810 */ /* 0x000fe40007ffe003 */
[----:B------:R-:W-:Y:S02]  /*a9f0*/  IADD3 R15, -R203, R3, R196 ;  /* 0x00000003cb0f7210 */ /* 0x000fe40007ffe1c4 */
[----:B------:R-:W-:Y:S01]  /*aa00*/  IADD3 R66, -R194, R0, -R203 ;  /* 0x00000000c2427210 */ /* 0x000fe20007ffe9cb */
        /* <DEDUP_REMOVED lines=19> */
[----:B-1----:R-:W-:Y:S01]  /*ab40*/  VIADDMNMX R27, R14, R66, R15, PT ;  /* 0x000000420e1b7246 */ /* 0x002fe2000380010f */
[----:B------:R-:W-:Y:S01]  /*ab50*/  FMUL.FTZ R50, R50, UR4 ;  /* 0x0000000432327c20 */ /* 0x000fe20008410000 */
[----:B------:R-:W-:Y:S01]  /*ab60*/  FMUL.FTZ R51, R51, UR4 ;  /* 0x0000000433337c20 */ /* 0x000fe20008410000 */
[----:B------:R-:W-:Y:S01]  /*ab70*/  FMUL.FTZ R54, R54, UR4 ;  /* 0x0000000436367c20 */ /* 0x000fe20008410000 */
[----:B------:R-:W-:Y:S01]  /*ab80*/  ISETP.GT.AND P2, PT, R27, RZ, PT ;  /* 0x000000ff1b00720c */ /* 0x000fe20003f44270 */
[----:B------:R-:W-:Y:S01]  /*ab90*/  FMUL.FTZ R55, R55, UR4 ;  /* 0x0000000437377c20 */ /* 0x000fe20008410000 */
[C---:B------:R-:W-:Y:S01]  /*aba0*/  ISETP.GT.AND P3, PT, R27.reuse, 0x1, PT ;  /* 0x000000011b00780c */ /* 0x040fe20003f64270 */
[----:B------:R-:W1:Y:S01]  /*abb0*/  MUFU.TANH R30, R30 ;  /* 0x0000001e001e7308 */ /* 0x000e620000002400 */
[----:B------:R-:W-:Y:S01]  /*abc0*/  ISETP.GT.AND P4, PT, R27, 0x8, PT ;  /* 0x000000081b00780c */ /* 0x000fe20003f84270 */
[----:B------:R-:W-:Y:S01]  /*abd0*/  FMUL.FTZ R24, R24, UR4 ;  /* 0x0000000418187c20 */ /* 0x000fe20008410000 */
[----:B------:R-:W-:Y:S01]  /*abe0*/  FMUL.FTZ R25, R25, UR4 ;  /* 0x0000000419197c20 */ /* 0x000fe20008410000 */
[----:B------:R-:W-:Y:S01]  /*abf0*/  FMUL.FTZ R28, R28, UR4 ;  /* 0x000000041c1c7c20 */ /* 0x000fe20008410000 */
[----:B------:R-:W-:Y:S01]  /*ac00*/  FMUL.FTZ R29, R29, UR4 ;  /* 0x000000041d1d7c20 */ /* 0x000fe20008410000 */
[----:B------:R-:W-:Y:S01]  /*ac10*/  FMUL.FTZ R32, R32, UR4 ;  /* 0x0000000420207c20 */ /* 0x000fe20008410000 */
[----:B------:R-:W-:Y:S01]  /*ac20*/  FMUL.FTZ R33, R33, UR4 ;  /* 0x0000000421217c20 */ /* 0x000fe20008410000 */
[----:B------:R-:W0:Y:S01]  /*ac30*/  MUFU.TANH R57, R31 ;  /* 0x0000001f00397308 */ /* 0x000e220000002400 */
[----:B----4-:R-:W-:Y:S01]  /*ac40*/  FSEL R3, R26, -INF , P2 ;  /* 0xff8000001a037808 */ /* 0x010fe20001000000 */
[----:B------:R-:W-:Y:S01]  /*ac50*/  FMUL.FTZ R36, R36, UR4 ;  /* 0x0000000424247c20 */ /* 0x000fe20008410000 */
[----:B------:R-:W-:Y:S01]  /*ac60*/  ISETP.GT.AND P2, PT, R27, 0x9, PT ;  /* 0x000000091b00780c */ /* 0x000fe20003f44270 */
[----:B------:R-:W-:Y:S01]  /*ac70*/  FMUL.FTZ R37, R37, UR4 ;  /* 0x0000000425257c20 */ /* 0x000fe20008410000 */
[----:B------:R-:W-:Y:S01]  /*ac80*/  FMUL.FTZ R40, R40, UR4 ;  /* 0x0000000428287c20 */ /* 0x000fe20008410000 */
[----:B------:R-:W-:Y:S01]  /*ac90*/  FMUL.FTZ R41, R41, UR4 ;  /* 0x0000000429297c20 */ /* 0x000fe20008410000 */
[----:B------:R-:W-:Y:S01]  /*aca0*/  FMUL.FTZ R45, R45, UR4 ;  /* 0x000000042d2d7c20 */ /* 0x000fe20008410000 */
[----:B------:R-:W4:Y:S01]  /*acb0*/  MUFU.TANH R34, R34 ;  /* 0x0000002200227308 */ /* 0x000f220000002400 */
[----:B-1----:R-:W-:Y:S01]  /*acc0*/  FSEL R0, R30, -INF , P4 ;  /* 0xff8000001e007808 */ /* 0x002fe20002000000 */
[----:B------:R-:W-:Y:S01]  /*acd0*/  FMUL.FTZ R48, R48, UR4 ;  /* 0x0000000430307c20 */ /* 0x000fe20008410000 */
[----:B------:R-:W-:Y:S01]  /*ace0*/  FMUL.FTZ R49, R49, UR4 ;  /* 0x0000000431317c20 */ /* 0x000fe20008410000 */
[----:B------:R-:W-:-:S04]  /*acf0*/  FMUL.FTZ R53, R53, UR4 ;  /* 0x0000000435357c20 */ /* 0x000fc80008410000 */
[----:B------:R-:W1:Y:S01]  /*ad00*/  MUFU.TANH R35, R35 ;  /* 0x0000002300237308 */ /* 0x000e620000002400 */
[----:B0-----:R-:W-:Y:S02]  /*ad10*/  FSEL R14, R57, -INF , P2 ;  /* 0xff800000390e7808 */ /* 0x001fe40001000000 */
[----:B------:R-:W-:-:S05]  /*ad20*/  ISETP.GT.AND P2, PT, R27, 0x11, PT ;  /* 0x000000111b00780c */ /* 0x000fca0003f44270 */
[----:B------:R0:W2:Y:S08]  /*ad30*/  MUFU.TANH R58, R38 ;  /* 0x00000026003a7308 */ /* 0x0000b00000002400 */
[----:B------:R-:W3:Y:S01]  /*ad40*/  MUFU.TANH R39, R39 ;  /* 0x0000002700277308 */ /* 0x000ee20000002400 */
[----:B0-----:R-:W-:Y:S02]  /*ad50*/  FSEL R38, R56, -INF , P3 ;  /* 0xff80000038267808 */ /* 0x001fe40001800000 */
[----:B------:R-:W-:-:S02]  /*ad60*/  ISETP.GT.AND P3, PT, R27, 0x10, PT ;  /* 0x000000101b00780c */ /* 0x000fc40003f64270 */
[----:B------:R-:W-:Y:S02]  /*ad70*/  FMNMX.FTZ R31, R3, R38, !PT ;  /* 0x00000026031f7209 */ /* 0x000fe40007810000 */
[----:B----4-:R-:W-:Y:S01]  /*ad80*/  FSEL R26, R34, -INF , P3 ;  /* 0xff800000221a7808 */ /* 0x010fe20001800000 */
[----:B------:R3:W0:Y:S01]  /*ad90*/  MUFU.TANH R59, R42 ;  /* 0x0000002a003b7308 */ /* 0x0006220000002400 */
[----:B------:R-:W-:Y:S02]  /*ada0*/  FMNMX.FTZ R31, R0, R31, !PT ;  /* 0x0000001f001f7209 */ /* 0x000fe40007810000 */
[----:B------:R-:W-:Y:S02]  /*adb0*/  ISETP.GT.AND P3, PT, R27, 0x18, PT ;  /* 0x000000181b00780c */ /* 0x000fe40003f64270 */
[----:B------:R-:W-:Y:S02]  /*adc0*/  FMNMX.FTZ R31, R14, R31, !PT ;  /* 0x0000001f0e1f7209 */ /* 0x000fe40007810000 */
[----:B-1----:R-:W-:Y:S01]  /*add0*/  FSEL R30, R35, -INF , P2 ;  /* 0xff800000231e7808 */ /* 0x002fe20001000000 */
[----:B------:R-:W-:Y:S01]  /*ade0*/  MUFU.TANH R43, R43 ;  /* 0x0000002b002b7308 */ /* 0x000fe20000002400 */
[----:B------:R-:W-:-:S02]  /*adf0*/  FMNMX.FTZ R31, R26, R31, !PT ;  /* 0x0000001f1a1f7209 */ /* 0x000fc40007810000 */
[C---:B------:R-:W-:Y:S02]  /*ae00*/  ISETP.GT.AND P2, PT, R27.reuse, 0x19, PT ;  /* 0x000000191b00780c */ /* 0x040fe40003f44270 */
[----:B--2---:R-:W-:Y:S02]  /*ae10*/  FSEL R34, R58, -INF , P3 ;  /* 0xff8000003a227808 */ /* 0x004fe40001800000 */
[----:B------:R-:W-:Y:S01]  /*ae20*/  FMNMX.FTZ R31, R30, R31, !PT ;  /* 0x0000001f1e1f7209 */ /* 0x000fe20007810000 */
[----:B------:R0:W1:Y:S01]  /*ae30*/  MUFU.TANH R60, R46 ;  /* 0x0000002e003c7308 */ /* 0x0000620000002400 */
[----:B------:R-:W-:Y:S02]  /*ae40*/  ISETP.GT.AND P3, PT, R27, 0x20, PT ;  /* 0x000000201b00780c */ /* 0x000fe40003f64270 */
[----:B---3--:R-:W-:Y:S02]  /*ae50*/  FSEL R42, R39, -INF , P2 ;  /* 0xff800000272a7808 */ /* 0x008fe40001000000 */
[----:B------:R-:W-:-:S02]  /*ae60*/  FMNMX.FTZ R31, R34, R31, !PT ;  /* 0x0000001f221f7209 */ /* 0x000fc40007810000 */
[----:B------:R-:W-:Y:S01]  /*ae70*/  ISETP.GT.AND P2, PT, R27, 0x21, PT ;  /* 0x000000211b00780c */ /* 0x000fe20003f44270 */
[----:B------:R-:W2:Y:S01]  /*ae80*/  MUFU.TANH R47, R47 ;  /* 0x0000002f002f7308 */ /* 0x000ea20000002400 */
[----:B0-----:R-:W-:Y:S02]  /*ae90*/  FSEL R46, R59, -INF , P3 ;  /* 0xff8000003b2e7808 */ /* 0x001fe40001800000 */
[----:B------:R-:W-:Y:S02]  /*aea0*/  FMNMX.FTZ R31, R42, R31, !PT ;  /* 0x0000001f2a1f7209 */ /* 0x000fe40007810000 */
[----:B------:R-:W-:Y:S02]  /*aeb0*/  ISETP.GT.AND P3, PT, R27, 0x28, PT ;  /* 0x000000281b00780c */ /* 0x000fe40003f64270 */
[----:B------:R-:W-:Y:S01]  /*aec0*/  FMNMX.FTZ R31, R46, R31, !PT ;  /* 0x0000001f2e1f7209 */ /* 0x000fe20007810000 */
[----:B------:R0:W3:Y:S01]  /*aed0*/  MUFU.TANH R57, R50 ;  /* 0x0000003200397308 */ /* 0x0000e20000002400 */
[----:B-1----:R-:W-:-:S02]  /*aee0*/  FSEL R56, R60, -INF , P3 ;  /* 0xff8000003c387808 */ /* 0x002fc40001800000 */
[----:B------:R-:W-:-:S05]  /*aef0*/  ISETP.GT.AND P3, PT, R27, 0x30, PT ;  /* 0x000000301b00780c */ /* 0x000fca0003f64270 */
[----:B------:R-:W1:Y:S01]  /*af00*/  MUFU.TANH R51, R51 ;  /* 0x0000003300337308 */ /* 0x000e620000002400 */
[----:B0-----:R-:W-:Y:S02]  /*af10*/  FSEL R50, R43, -INF , P2 ;  /* 0xff8000002b327808 */ /* 0x001fe40001000000 */
[----:B------:R-:W-:Y:S02]  /*af20*/  ISETP.GT.AND P2, PT, R27, 0x29, PT ;  /* 0x000000291b00780c */ /* 0x000fe40003f44270 */
[----:B------:R-:W-:Y:S02]  /*af30*/  FMNMX.FTZ R31, R50, R31, !PT ;  /* 0x0000001f321f7209 */ /* 0x000fe40007810000 */
[----:B--2---:R-:W-:Y:S01]  /*af40*/  FSEL R62, R47, -INF , P2 ;  /* 0xff8000002f3e7808 */ /* 0x004fe20001000000 */
[----:B------:R-:W0:Y:S01]  /*af50*/  MUFU.TANH R54, R54 ;  /* 0x0000003600367308 */ /* 0x000e220000002400 */
[----:B------:R-:W-:Y:S02]  /*af60*/  FMNMX.FTZ R31, R56, R31, !PT ;  /* 0x0000001f381f7209 */ /* 0x000fe40007810000 */
[----:B------:R-:W-:-:S02]  /*af70*/  ISETP.GT.AND P2, PT, R27, 0x31, PT ;  /* 0x000000311b00780c */ /* 0x000fc40003f44270 */
[----:B---3--:R-:W-:Y:S02]  /*af80*/  FSEL R60, R57, -INF , P3 ;  /* 0xff800000393c7808 */ /* 0x008fe40001800000 */
[----:B------:R-:W-:Y:S01]  /*af90*/  FMNMX.FTZ R31, R62, R31, !PT ;  /* 0x0000001f3e1f7209 */ /* 0x000fe20007810000 */
[----:B------:R-:W2:Y:S01]  /*afa0*/  MUFU.TANH R55, R55 ;  /* 0x0000003700377308 */ /* 0x000ea20000002400 */
[----:B------:R-:W-:Y:S02]  /*afb0*/  ISETP.GT.AND P3, PT, R27, 0x38, PT ;  /* 0x000000381b00780c */ /* 0x000fe40003f64270 */
[----:B-1----:R-:W-:Y:S02]  /*afc0*/  FSEL R58, R51, -INF , P2 ;  /* 0xff800000333a7808 */ /* 0x002fe40001000000 */
[----:B------:R-:W-:Y:S02]  /*afd0*/  FMNMX.FTZ R31, R60, R31, !PT ;  /* 0x0000001f3c1f7209 */ /* 0x000fe40007810000 */
[----:B------:R-:W-:Y:S01]  /*afe0*/  ISETP.GT.AND P2, PT, R27, 0x39, PT ;  /* 0x000000391b00780c */ /* 0x000fe20003f44270 */
[----:B------:R1:W3:Y:S01]  /*aff0*/  MUFU.TANH R35, R24 ;  /* 0x0000001800237308 */ /* 0x0002e20000002400 */
[----:B0-----:R-:W-:-:S02]  /*b000*/  FSEL R64, R54, -INF , P3 ;  /* 0xff80000036407808 */ /* 0x001fc40001800000 */
[----:B------:R-:W-:-:S04]  /*b010*/  FMNMX.FTZ R31, R58, R31, !PT ;  /* 0x0000001f3a1f7209 */ /* 0x000fc80007810000 */
[----:B------:R-:W-:Y:S01]  /*b020*/  FMNMX.FTZ R31, R64, R31, !PT ;  /* 0x0000001f401f7209 */ /* 0x000fe20007810000 */
[----:B------:R0:W-:Y:S01]  /*b030*/  MUFU.TANH R39, R25 ;  /* 0x0000001900277308 */ /* 0x0001e20000002400 */
[----:B--2---:R-:W-:Y:S01]  /*b040*/  FSEL R54, R55, -INF , P2 ;  /* 0xff80000037367808 */ /* 0x004fe20001000000 */
[----:B-1----:R-:W-:-:S03]  /*b050*/  FMUL.FTZ R24, R52, UR4 ;  /* 0x0000000434187c20 */ /* 0x002fc60008410000 */
[----:B------:R-:W-:-:S03]  /*b060*/  FMNMX.FTZ R31, R54, R31, !PT ;  /* 0x0000001f361f7209 */ /* 0x000fc60007810000 */
[----:B------:R-:W-:Y:S01]  /*b070*/  MUFU.TANH R28, R28 ;  /* 0x0000001c001c7308 */ /* 0x000fe20000002400 */
[----:B0-----:R-:W-:Y:S01]  /*b080*/  VIADDMNMX R25, R13, R66, R15, PT ;  /* 0x000000420d197246 */ /* 0x001fe2000380010f */
[----:B------:R-:W0:Y:S01]  /*b090*/  SHFL.BFLY PT, R68, R31, 0x2, 0x1f ;  /* 0x0c401f001f447f89 */ /* 0x000e2200000e0000 */
[----:B------:R-:W-:Y:S01]  /*b0a0*/  FMUL.FTZ R13, R44, UR4 ;  /* 0x000000042c0d7c20 */ /* 0x000fe20008410000 */
[----:B------:R-:W-:Y:S01]  /*b0b0*/  ULDC UR4, c[0x0][0x988] ;  /* 0x0002620000047ab9 */ /* 0x000fe20000000800 */
[C---:B------:R-:W-:Y:S02]  /*b0c0*/  ISETP.GT.AND P2, PT, R25.reuse, RZ, PT ;  /* 0x000000ff1900720c */ /* 0x040fe40003f44270 */
[C---:B------:R-:W-:Y:S01]  /*b0d0*/  ISETP.GT.AND P3, PT, R25.reuse, 0x1, PT ;  /* 0x000000011900780c */ /* 0x040fe20003f64270 */
[----:B------:R3:W1:Y:S01]  /*b0e0*/  MUFU.TANH R43, R29 ;  /* 0x0000001d002b7308 */ /* 0x0006620000002400 */
[C---:B------:R-:W-:Y:S02]  /*b0f0*/  ISETP.GT.AND P4, PT, R25.reuse, 0x8, PT ;  /* 0x000000081900780c */ /* 0x040fe40003f84270 */
[----:B------:R-:W-:-:S05]  /*b100*/  ISETP.GT.AND P5, PT, R25, 0x20, PT ;  /* 0x000000201900780c */ /* 0x000fca0003fa4270 */
[----:B------:R-:W-:Y:S01]  /*b110*/  MUFU.TANH R32, R32 ;  /* 0x0000002000207308 */ /* 0x000fe20000002400 */
[----:B---3--:R-:W-:Y:S02]  /*b120*/  FSEL R29, R35, -INF , P2 ;  /* 0xff800000231d7808 */ /* 0x008fe40001000000 */
[----:B------:R-:W-:-:S05]  /*b130*/  ISETP.GT.AND P2, PT, R25, 0x9, PT ;  /* 0x000000091900780c */ /* 0x000fca0003f44270 */
[----:B------:R-:W2:Y:S01]  /*b140*/  MUFU.TANH R33, R33 ;  /* 0x0000002100217308 */ /* 0x000ea20000002400 */
[----:B-1----:R-:W-:Y:S02]  /*b150*/  FSEL R44, R43, -INF , P2 ;  /* 0xff8000002b2c7808 */ /* 0x002fe40001000000 */
[----:B0-----:R-:W-:Y:S02]  /*b160*/  FMNMX.FTZ R68, R31, R68, !PT ;  /* 0x000000441f447209 */ /* 0x001fe40007810000 */
[----:B------:R-:W-:-:S03]  /*b170*/  ISETP.GT.AND P2, PT, R25, 0x11, PT ;  /* 0x000000111900780c */ /* 0x000fc60003f44270 */
[----:B------:R-:W0:Y:S01]  /*b180*/  SHFL.BFLY PT, R27, R68, 0x1, 0x1f ;  /* 0x0c201f00441b7f89 */ /* 0x000e2200000e0000 */
[----:B------:R1:W3:Y:S08]  /*b190*/  MUFU.TANH R31, R36 ;  /* 0x00000024001f7308 */ /* 0x0002f00000002400 */
[----:B------:R-:W4:Y:S01]  /*b1a0*/  MUFU.TANH R37, R37 ;  /* 0x0000002500257308 */ /* 0x000f220000002400 */
[----:B-1----:R-:W-:-:S02]  /*b1b0*/  FSEL R36, R28, -INF , P4 ;  /* 0xff8000001c247808 */ /* 0x002fc40002000000 */
[----:B--2---:R-:W-:Y:S02]  /*b1c0*/  FSEL R66, R33, -INF , P2 ;  /* 0xff80000021427808 */ /* 0x004fe40001000000 */
[C---:B------:R-:W-:Y:S02]  /*b1d0*/  ISETP.GT.AND P2, PT, R25.reuse, 0x19, PT ;  /* 0x000000191900780c */ /* 0x040fe40003f44270 */
[----:B------:R-:W-:Y:S01]  /*b1e0*/  ISETP.GT.AND P4, PT, R25, 0x21, PT ;  /* 0x000000211900780c */ /* 0x000fe20003f84270 */
[----:B------:R1:W2:Y:S01]  /*b1f0*/  MUFU.TANH R72, R40 ;  /* 0x0000002800487308 */ /* 0x0002a20000002400 */
[----:B0-----:R-:W-:-:S07]  /*b200*/  FMNMX.FTZ R15, R68, R27, !PT ;  /* 0x0000001b440f7209 */ /* 0x001fce0007810000 */
[----:B------:R-:W0:Y:S01]  /*b210*/  MUFU.TANH R41, R41 ;  /* 0x0000002900297308 */ /* 0x000e220000002400 */
[----:B------:R-:W-:Y:S02]  /*b220*/  FSEL R68, R39, -INF , P3 ;  /* 0xff80000027447808 */ /* 0x000fe40001800000 */
[----:B------:R-:W-:Y:S02]  /*b230*/  ISETP.GT.AND P3, PT, R25, 0x10, PT ;  /* 0x000000101900780c */ /* 0x000fe40003f64270 */
[----:B------:R-:W-:Y:S02]  /*b240*/  FMNMX.FTZ R27, R29, R68, !PT ;  /* 0x000000441d1b7209 */ /* 0x000fe40007810000 */
[----:B-1----:R-:W-:Y:S01]  /*b250*/  FSEL R40, R32, -INF , P3 ;  /* 0xff80000020287808 */ /* 0x002fe20001800000 */
[----:B------:R1:W0:Y:S01]  /*b260*/  MUFU.TANH R76, R13 ;  /* 0x0000000d004c7308 */ /* 0x0002220000002400 */
[----:B------:R-:W-:Y:S02]  /*b270*/  FMNMX.FTZ R27, R36, R27, !PT ;  /* 0x0000001b241b7209 */ /* 0x000fe40007810000 */
[----:B------:R-:W-:-:S02]  /*b280*/  ISETP.GT.AND P3, PT, R25, 0x18, PT ;  /* 0x000000181900780c */ /* 0x000fc40003f64270 */
[----:B------:R-:W-:Y:S02]  /*b290*/  FMNMX.FTZ R27, R44, R27, !PT ;  /* 0x0000001b2c1b7209 */ /* 0x000fe40007810000 */
[----:B---3--:R-:W-:Y:S01]  /*b2a0*/  FSEL R52, R31, -INF , P3 ;  /* 0xff8000001f347808 */ /* 0x008fe20001800000 */
[----:B------:R-:W3:Y:S01]  /*b2b0*/  MUFU.TANH R45, R45 ;  /* 0x0000002d002d7308 */ /* 0x000ee20000002400 */
[----:B------:R-:W-:Y:S01]  /*b2c0*/  FMNMX.FTZ R27, R40, R27, !PT ;  /* 0x0000001b281b7209 */ /* 0x000fe20007810000 */
[----:B-1----:R-:W-:Y:S01]  /*b2d0*/  IMAD.U32 R13, RZ, RZ, UR4 ;  /* 0x00000004ff0d7e24 */ /* 0x002fe2000f8e00ff */
[----:B----4-:R-:W-:Y:S02]  /*b2e0*/  FSEL R70, R37, -INF , P2 ;  /* 0xff80000025467808 */ /* 0x010fe40001000000 */
[----:B------:R-:W-:Y:S01]  /*b2f0*/  FMNMX.FTZ R27, R66, R27, !PT ;  /* 0x0000001b421b7209 */ /* 0x000fe20007810000 */
[----:B------:R-:W-:Y:S01]  /*b300*/  FMUL.FTZ R28, R15, R13 ;  /* 0x0000000d0f1c7220 */ /* 0x000fe20000410000 */
[----:B--2---:R-:W-:Y:S01]  /*b310*/  FSEL R72, R72, -INF , P5 ;  /* 0xff80000048487808 */ /* 0x004fe20002800000 */
[----:B------:R-:W1:Y:S01]  /*b320*/  MUFU.TANH R48, R48 ;  /* 0x0000003000307308 */ /* 0x000e620000002400 */
[----:B------:R-:W-:-:S02]  /*b330*/  FMNMX.FTZ R27, R52, R27, !PT ;  /* 0x0000001b341b7209 */ /* 0x000fc40007810000 */
[----:B------:R-:W-:Y:S02]  /*b340*/  ISETP.GT.AND P3, PT, R25, 0x28, PT ;  /* 0x000000281900780c */ /* 0x000fe40003f64270 */
[----:B------:R-:W-:Y:S02]  /*b350*/  FMNMX.FTZ R27, R70, R27, !PT ;  /* 0x0000001b461b7209 */ /* 0x000fe40007810000 */
[----:B0-----:R-:W-:Y:S01]  /*b360*/  FSEL R74, R41, -INF , P4 ;  /* 0xff800000294a7808 */ /* 0x001fe20002000000 */
[----:B------:R-:W0:Y:S01]  /*b370*/  MUFU.TANH R49, R49 ;  /* 0x0000003100317308 */ /* 0x000e220000002400 */
[----:B------:R-:W-:Y:S02]  /*b380*/  FMNMX.FTZ R27, R72, R27, !PT ;  /* 0x0000001b481b7209 */ /* 0x000fe40007810000 */
[----:B------:R-:W-:Y:S02]  /*b390*/  ISETP.GT.AND P2, PT, R25, 0x29, PT ;  /* 0x000000291900780c */ /* 0x000fe40003f44270 */
[----:B------:R-:W-:-:S02]  /*b3a0*/  FSEL R76, R76, -INF , P3 ;  /* 0xff8000004c4c7808 */ /* 0x000fc40001800000 */
[----:B------:R-:W-:Y:S01]  /*b3b0*/  FMNMX.FTZ R27, R74, R27, !PT ;  /* 0x0000001b4a1b7209 */ /* 0x000fe20007810000 */
[----:B------:R-:W2:Y:S01]  /*b3c0*/  MUFU.TANH R24, R24 ;  /* 0x0000001800187308 */ /* 0x000ea20000002400 */
        /* <DEDUP_REMOVED lines=8> */
[----:B0-----:R-:W-:Y:S02]  /*b450*/  FSEL R48, R49, -INF , P2 ;  /* 0xff80000031307808 */ /* 0x001fe40001000000 */
[----:B------:R-:W-:Y:S02]  /*b460*/  FMNMX.FTZ R27, R80, R27, !PT ;  /* 0x0000001b501b7209 */ /* 0x000fe40007810000 */
[----:B------:R-:W-:Y:S02]  /*b470*/  ISETP.GT.AND P2, PT, R25, 0x39, PT ;  /* 0x000000391900780c */ /* 0x000fe40003f44270 */
[----:B--2---:R-:W-:-:S02]  /*b480*/  FSEL R24, R24, -INF , P3 ;  /* 0xff80000018187808 */ /* 0x004fc40001800000 */
[----:B------:R-:W-:Y:S02]  /*b490*/  FMNMX.FTZ R27, R48, R27, !PT ;  /* 0x0000001b301b7209 */ /* 0x000fe40007810000 */
[----:B------:R-:W-:Y:S02]  /*b4a0*/  FSETP.NEU.FTZ.AND P4, PT, R15, -INF , PT ;  /* 0xff8000000f00780b */ /* 0x000fe40003f9d000 */
[----:B---3--:R-:W-:Y:S02]  /*b4b0*/  FSEL R32, R32, -INF , P2 ;  /* 0xff80000020207808 */ /* 0x008fe40001000000 */
[----:B------:R-:W-:Y:S02]  /*b4c0*/  FMNMX.FTZ R27, R24, R27, !PT ;  /* 0x0000001b181b7209 */ /* 0x000fe40007810000 */
[----:B------:R-:W-:Y:S02]  /*b4d0*/  FSEL R33, R28, RZ, P4 ;  /* 0x000000ff1c217208 */ /* 0x000fe40002000000 */
[----:B------:R-:W-:-:S03]  /*b4e0*/  FMNMX.FTZ R27, R32, R27, !PT ;  /* 0x0000001b201b7209 */ /* 0x000fc60007810000 */
[-CC-:B------:R-:W-:Y:S01]  /*b4f0*/  FFMA.FTZ R155, R0, R13.reuse, -R33.reuse ;  /* 0x0000000d009b7223 */ /* 0x180fe20000010821 */
[-CC-:B------:R-:W-:Y:S01]  /*b500*/  FFMA.FTZ R0, R14, R13.reuse, -R33.reuse ;  /* 0x0000000d0e007223 */ /* 0x180fe20000010821 */
[-CC-:B------:R-:W-:Y:S01]  /*b510*/  FFMA.FTZ R153, R3, R13.reuse, -R33.reuse ;  /* 0x0000000d03997223 */ /* 0x180fe20000010821 */
[----:B------:R-:W0:Y:S01]  /*b520*/  SHFL.BFLY PT, R14, R27, 0x2, 0x1f ;  /* 0x0c401f001b0e7f89 */ /* 0x000e2200000e0000 */
        /* <DEDUP_REMOVED lines=10> */
[----:B------:R-:W-:-:S02]  /*b5d0*/  FFMA.FTZ R58, R58, R13, -R33 ;  /* 0x0000000d3a3a7223 */ /* 0x000fc40000010821 */
[----:B------:R2:W-:Y:S01]  /*b5e0*/  MUFU.EX2 R159, R34 ;  /* 0x00000022009f7308 */ /* 0x0005e20000000800 */
[----:B-1----:R-:W-:-:S07]  /*b5f0*/  FFMA.FTZ R3, R62, R13, -R33 ;  /* 0x0000000d3e037223 */ /* 0x002fce0000010821 */
[----:B------:R-:W-:Y:S01]  /*b600*/  MUFU.EX2 R153, R153 ;  /* 0x0000009900997308 */ /* 0x000fe20000000800 */
[----:B--2---:R-:W-:Y:S01]  /*b610*/  FFMA.FTZ R34, R54, R13, -R33 ;  /* 0x0000000d36227223 */ /* 0x004fe20000010821 */
[----:B0-----:R-:W-:-:S05]  /*b620*/  FMNMX.FTZ R30, R27, R14, !PT ;  /* 0x0000000e1b1e7209 */ /* 0x001fca0007810000 */
[----:B------:R-:W0:Y:S01]  /*b630*/  SHFL.BFLY PT, R27, R30, 0x1, 0x1f ;  /* 0x0c201f001e1b7f89 */ /* 0x000e2200000e0000 */
[----:B------:R-:W-:Y:S08]  /*b640*/  MUFU.EX2 R28, R28 ;  /* 0x0000001c001c7308 */ /* 0x000ff00000000800 */
[----:B------:R-:W-:Y:S08]  /*b650*/  MUFU.EX2 R155, R155 ;  /* 0x0000009b009b7308 */ /* 0x000ff00000000800 */
[----:B------:R-:W-:Y:S01]  /*b660*/  MUFU.EX2 R0, R0 ;  /* 0x0000000000007308 */ /* 0x000fe20000000800 */
[----:B0-----:R-:W-:Y:S01]  /*b670*/  FMNMX.FTZ R14, R30, R27, !PT ;  /* 0x0000001b1e0e7209 */ /* 0x001fe20007810000 */
[----:B------:R-:W-:-:S06]  /*b680*/  FFMA.FTZ R27, R64, R13, -R33 ;  /* 0x0000000d401b7223 */ /* 0x000fcc0000010821 */
        /* <DEDUP_REMOVED lines=9> */
[----:B-----5:R0:W-:Y:S01]  /*b720*/  MUFU.EX2 R152, R29 ;  /* 0x0000001d00987308 */ /* 0x0201e20000000800 */
        /* <DEDUP_REMOVED lines=12> */
[----:B------:R-:W-:Y:S01]  /*b7f0*/  FFMA.FTZ R31, R32, R13, -R31 ;  /* 0x0000000d201f7223 */ /* 0x000fe2000001081f */
[----:B0-----:R-:W-:-:S02]  /*b800*/  @!P1 VIADD R29, R20, 0x28c40 ;  /* 0x00028c40141d9836 */ /* 0x001fc40000000000 */
[----:B------:R-:W0:Y:S03]  /*b810*/  MUFU.EX2 R36, R36 ;  /* 0x0000002400247308 */ /* 0x000e260000000800 */
[----:B------:R-:W-:-:S04]  /*b820*/  @!P1 PRMT R29, RZ, 0x654, R29 ;  /* 0x00000654ff1d9816 */ /* 0x000fc8000000001d */
[----:B------:R2:W-:Y:S01]  /*b830*/  @!P1 SYNCS.ARRIVE.TRANS64.RED.A1T0 RZ, [R29+URZ], RZ ;  /* 0x000000ff1dff99a7 */ /* 0x0005e2000810043f */
[----:B------:R3:W4:Y:S01]  /*b840*/  MUFU.EX2 R35, R44 ;  /* 0x0000002c00237308 */ /* 0x0007220000000800 */
[----:B-1----:R-:W-:Y:S01]  /*b850*/  FADD.FTZ R45, R152, R33 ;  /* 0x00000021982d7221 */ /* 0x002fe20000010000 */
[----:B------:R-:W-:-:S06]  /*b860*/  F2FP.BF16.F32.PACK_AB R152, R33, R152 ;  /* 0x000000982198723e */ /* 0x000fcc00000010ff */
[----:B------:R-:W1:Y:S01]  /*b870*/  MUFU.EX2 R40, R40 ;  /* 0x0000002800287308 */ /* 0x000e620000000800 */
[----:B---3--:R-:W-:Y:S01]  /*b880*/  FADD.FTZ R44, R153, R28 ;  /* 0x0000001c992c7221 */ /* 0x008fe20000010000 */
[----:B------:R-:W-:-:S03]  /*b890*/  F2FP.BF16.F32.PACK_AB R153, R28, R153 ;  /* 0x000000991c99723e */ /* 0x000fc600000010ff */
[----:B------:R-:W-:Y:S01]  /*b8a0*/  FADD.FTZ R47, R155, R44 ;  /* 0x0000002c9b2f7221 */ /* 0x000fe20000010000 */
[----:B0-----:R-:W-:Y:S01]  /*b8b0*/  FADD.FTZ R44, R36, R45 ;  /* 0x0000002d242c7221 */ /* 0x001fe20000010000 */
[----:B------:R-:W-:Y:S01]  /*b8c0*/  F2FP.BF16.F32.PACK_AB R155, R0, R155 ;  /* 0x0000009b009b723e */ /* 0x000fe200000010ff */
[----:B------:R-:W0:Y:S01]  /*b8d0*/  MUFU.EX2 R37, R66 ;  /* 0x0000004200257308 */ /* 0x000e220000000800 */
[C---:B----4-:R-:W-:Y:S01]  /*b8e0*/  F2FP.BF16.F32.PACK_AB R154, R35.reuse, R36 ;  /* 0x00000024239a723e */ /* 0x050fe200000010ff */
[----:B------:R-:W-:Y:S01]  /*b8f0*/  FADD.FTZ R45, R35, R44 ;  /* 0x0000002c232d7221 */ /* 0x000fe20000010000 */
[----:B------:R-:W-:Y:S06]  /*b900*/  BAR.SYNC.DEFER_BLOCKING 0xf, 0x100 ;  /* 0x03c4000000007b1d */ /* 0x000fec0000010000 */
[----:B------:R-:W3:Y:S01]  /*b910*/  MUFU.EX2 R52, R52 ;  /* 0x0000003400347308 */ /* 0x000ee20000000800 */
[----:B-1----:R-:W-:-:S07]  /*b920*/  FADD.FTZ R32, R40, R45 ;  /* 0x0000002d28207221 */ /* 0x002fce0000010000 */
[----:B------:R1:W-:Y:S01]  /*b930*/  MUFU.EX2 R161, R50 ;  /* 0x0000003200a17308 */ /* 0x0003e20000000800 */
[C---:B0-----:R-:W-:Y:S01]  /*b940*/  FADD.FTZ R45, R37.reuse, R32 ;  /* 0x00000020252d7221 */ /* 0x041fe20000010000 */
[----:B------:R-:W-:-:S06]  /*b950*/  F2FP.BF16.F32.PACK_AB R156, R37, R40 ;  /* 0x00000028259c723e */ /* 0x000fcc00000010ff */
[----:B------:R-:W0:Y:S01]  /*b960*/  MUFU.EX2 R39, R70 ;  /* 0x0000004600277308 */ /* 0x000e220000000800 */
[----:B-1----:R-:W-:Y:S01]  /*b970*/  FADD.FTZ R50, R0, R47 ;  /* 0x0000002f00327221 */ /* 0x002fe20000010000 */
[----:B---3--:R-:W-:Y:S01]  /*b980*/  FADD.FTZ R0, R52, R45 ;  /* 0x0000002d34007221 */ /* 0x008fe20000010000 */
[----:B------:R1:W-:Y:S02]  /*b990*/  STSM.16.M88.4 [R197+0x26800], R152 ;  /* 0x02680098c5007844 */ /* 0x0003e40000000200 */
[----:B------:R-:W-:Y:S01]  /*b9a0*/  FADD.FTZ R47, R157, R50 ;  /* 0x000000329d2f7221 */ /* 0x000fe20000010000 */
[C---:B------:R-:W-:Y:S02]  /*b9b0*/  F2FP.BF16.F32.PACK_AB R157, R38.reuse, R157 ;  /* 0x0000009d269d723e */ /* 0x040fe400000010ff */
[----:B------:R-:W3:Y:S01]  /*b9c0*/  MUFU.EX2 R46, R46 ;  /* 0x0000002e002e7308 */ /* 0x000ee20000000800 */
[----:B------:R-:W-:-:S04]  /*b9d0*/  FADD.FTZ R44, R38, R47 ;  /* 0x0000002f262c7221 */ /* 0x000fc80000010000 */
[----:B------:R-:W-:Y:S01]  /*b9e0*/  FADD.FTZ R47, R159, R44 ;  /* 0x0000002c9f2f7221 */ /* 0x000fe20000010000 */
[C---:B------:R-:W-:Y:S02]  /*b9f0*/  F2FP.BF16.F32.PACK_AB R159, R42.reuse, R159 ;  /* 0x0000009f2a9f723e */ /* 0x040fe400000010ff */
[----:B------:R-:W4:Y:S01]  /*ba00*/  MUFU.EX2 R72, R72 ;  /* 0x0000004800487308 */ /* 0x000f220000000800 */
[----:B------:R-:W-:Y:S01]  /*ba10*/  FADD.FTZ R47, R42, R47 ;  /* 0x0000002f2a2f7221 */ /* 0x000fe20000010000 */
[C---:B0-----:R-:W-:Y:S01]  /*ba20*/  FADD.FTZ R45, R39.reuse, R0 ;  /* 0x00000000272d7221 */ /* 0x041fe20000010000 */
[----:B------:R-:W-:-:S05]  /*ba30*/  F2FP.BF16.F32.PACK_AB R158, R39, R52 ;  /* 0x00000034279e723e */ /* 0x000fca00000010ff */
[----:B------:R-:W0:Y:S01]  /*ba40*/  MUFU.EX2 R41, R74 ;  /* 0x0000004a00297308 */ /* 0x000e220000000800 */
[----:B---3--:R-:W-:Y:S01]  /*ba50*/  FADD.FTZ R28, R46, R47 ;  /* 0x0000002f2e1c7221 */ /* 0x008fe20000010000 */
[----:B------:R1:W-:Y:S03]  /*ba60*/  STSM.16.M88.4 [R200], R156 ;  /* 0x0000009cc8007844 */ /* 0x0003e60000000200 */
[C---:B------:R-:W-:Y:S01]  /*ba70*/  FADD.FTZ R47, R161.reuse, R28 ;  /* 0x0000001ca12f7221 */ /* 0x040fe20000010000 */
[----:B------:R-:W-:Y:S02]  /*ba80*/  F2FP.BF16.F32.PACK_AB R161, R161, R46 ;  /* 0x0000002ea1a1723e */ /* 0x000fe400000010ff */
[----:B------:R-:W3:Y:S01]  /*ba90*/  MUFU.EX2 R26, R26 ;  /* 0x0000001a001a7308 */ /* 0x000ee20000000800 */
[----:B----4-:R-:W-:-:S07]  /*baa0*/  FADD.FTZ R0, R72, R45 ;  /* 0x0000002d48007221 */ /* 0x010fce0000010000 */
[----:B------:R-:W4:Y:S01]  /*bab0*/  MUFU.EX2 R76, R76 ;  /* 0x0000004c004c7308 */ /* 0x000f220000000800 */
[C---:B0-----:R-:W-:Y:S01]  /*bac0*/  FADD.FTZ R33, R41.reuse, R0 ;  /* 0x0000000029217221 */ /* 0x041fe20000010000 */
[----:B------:R-:W-:-:S06]  /*bad0*/  F2FP.BF16.F32.PACK_AB R160, R41, R72 ;  /* 0x0000004829a0723e */ /* 0x000fcc00000010ff */
[----:B------:R-:W0:Y:S01]  /*bae0*/  MUFU.EX2 R43, R78 ;  /* 0x0000004e002b7308 */ /* 0x000e220000000800 */
[----:B---3--:R-:W-:-:S07]  /*baf0*/  FADD.FTZ R28, R26, R47 ;  /* 0x0000002f1a1c7221 */ /* 0x008fce0000010000 */
[----:B------:R-:W3:Y:S01]  /*bb00*/  MUFU.EX2 R3, R3 ;  /* 0x0000000300037308 */ /* 0x000ee20000000800 */
[----:B----4-:R-:W-:-:S07]  /*bb10*/  FADD.FTZ R0, R76, R33 ;  /* 0x000000214c007221 */ /* 0x010fce0000010000 */
[----:B------:R-:W-:Y:S01]  /*bb20*/  MUFU.EX2 R25, R25 ;  /* 0x0000001900197308 */ /* 0x000fe20000000800 */
[C---:B0-----:R-:W-:Y:S01]  /*bb30*/  F2FP.BF16.F32.PACK_AB R162, R43.reuse, R76 ;  /* 0x0000004c2ba2723e */ /* 0x041fe200000010ff */
[----:B------:R-:W-:-:S06]  /*bb40*/  FADD.FTZ R43, R43, R0 ;  /* 0x000000002b2b7221 */ /* 0x000fcc0000010000 */
[----:B------:R-:W0:Y:S01]  /*bb50*/  MUFU.EX2 R30, R58 ;  /* 0x0000003a001e7308 */ /* 0x000e220000000800 */
[C---:B---3--:R-:W-:Y:S01]  /*bb60*/  FADD.FTZ R28, R3.reuse, R28 ;  /* 0x0000001c031c7221 */ /* 0x048fe20000010000 */
[----:B------:R-:W-:-:S05]  /*bb70*/  F2FP.BF16.F32.PACK_AB R163, R3, R26 ;  /* 0x0000001a03a3723e */ /* 0x000fca00000010ff */
[----:B------:R1:W-:Y:S01]  /*bb80*/  STSM.16.M88.4 [R198], R160 ;  /* 0x000000a0c6007844 */ /* 0x0003e20000000200 */
[----:B------:R-:W-:Y:S08]  /*bb90*/  MUFU.EX2 R80, R80 ;  /* 0x0000005000507308 */ /* 0x000ff00000000800 */
[----:B--2---:R-:W2:Y:S01]  /*bba0*/  MUFU.EX2 R29, R48 ;  /* 0x00000030001d7308 */ /* 0x004ea20000000800 */
[----:B0-----:R-:W-:Y:S01]  /*bbb0*/  F2FP.BF16.F32.PACK_AB R165, R30, R25 ;  /* 0x000000191ea5723e */ /* 0x001fe200000010ff */
[----:B------:R-:W-:-:S04]  /*bbc0*/  FADD.FTZ R25, R25, R28 ;  /* 0x0000001c19197221 */ /* 0x000fc80000010000 */
[----:B------:R-:W-:Y:S02]  /*bbd0*/  FADD.FTZ R30, R30, R25 ;  /* 0x000000191e1e7221 */ /* 0x000fe40000010000 */
[----:B------:R-:W0:Y:S08]  /*bbe0*/  MUFU.EX2 R27, R27 ;  /* 0x0000001b001b7308 */ /* 0x000e300000000800 */
[----:B------:R-:W3:Y:S01]  /*bbf0*/  MUFU.EX2 R34, R34 ;  /* 0x0000002200227308 */ /* 0x000ee20000000800 */
[----:B--2---:R-:W-:Y:S01]  /*bc00*/  F2FP.BF16.F32.PACK_AB R164, R29, R80 ;  /* 0x000000501da4723e */ /* 0x004fe200000010ff */
[----:B------:R-:W-:-:S04]  /*bc10*/  FADD.FTZ R80, R80, R43 ;  /* 0x0000002b50507221 */ /* 0x000fc80000010000 */
[----:B------:R-:W-:Y:S02]  /*bc20*/  FADD.FTZ R29, R29, R80 ;  /* 0x000000501d1d7221 */ /* 0x000fe40000010000 */
[----:B------:R-:W2:Y:S01]  /*bc30*/  MUFU.EX2 R24, R24 ;  /* 0x0000001800187308 */ /* 0x000ea20000000800 */
[----:B0-----:R-:W-:-:S07]  /*bc40*/  FADD.FTZ R3, R27, R30 ;  /* 0x0000001e1b037221 */ /* 0x001fce0000010000 */
[----:B------:R-:W0:Y:S01]  /*bc50*/  MUFU.EX2 R31, R31 ;  /* 0x0000001f001f7308 */ /* 0x000e220000000800 */
[C---:B---3--:R-:W-:Y:S01]  /*bc60*/  F2FP.BF16.F32.PACK_AB R167, R34.reuse, R27 ;  /* 0x0000001b22a7723e */ /* 0x048fe200000010ff */
[----:B------:R-:W-:Y:S01]  /*bc70*/  FADD.FTZ R3, R34, R3 ;  /* 0x0000000322037221 */ /* 0x000fe20000010000 */
[----:B--2---:R-:W-:Y:S01]  /*bc80*/  FADD.FTZ R0, R24, R29 ;  /* 0x0000001d18007221 */ /* 0x004fe20000010000 */
[----:B0-----:R-:W-:-:S03]  /*bc90*/  F2FP.BF16.F32.PACK_AB R166, R31, R24 ;  /* 0x000000181fa6723e */ /* 0x001fc600000010ff */
[----:B------:R-:W-:Y:S02]  /*bca0*/  FADD.FTZ R0, R31, R0 ;  /* 0x000000001f007221 */ /* 0x000fe40000010000 */
[----:B------:R1:W-:Y:S01]  /*bcb0*/  STSM.16.M88.4 [R199], R164 ;  /* 0x000000a4c7007844 */ /* 0x0003e20000000200 */
[----:B------:R-:W-:Y:S05]  /*bcc0*/  @!P0 BRA `(.L_x_7949) ;  /* 0x0000000000048947 */ /* 0x000fea0003800000 */
[----:B------:R-:W-:Y:S01]  /*bcd0*/  BPT.TRAP 0x1 ;  /* 0x000000040000795c */ /* 0x000fe20000300000 */
.L_x_7949:
[----:B------:R0:W2:Y:S01]  /*bce0*/  SYNCS.PHASECHK.TRANS64.TRYWAIT P2, [R20+URZ+0x28c50], R21 ;  /* 0x028c5015140075a7 */ /* 0x0000a2000804017f */
[----:B------:R-:W-:Y:S05]  /*bcf0*/  @!P0 BRA `(.L_x_7950) ;  /* 0x0000000000048947 */ /* 0x000fea0003800000 */
[----:B------:R-:W-:Y:S01]  /*bd00*/  BPT.TRAP 0x1 ;  /* 0x000000040000795c */ /* 0x000fe20000300000 */
.L_x_7950:
        /* <DEDUP_REMOVED lines=11> */
.L_x_7952:
[----:B------:R-:W-:Y:S05]  /*bdc0*/  BSYNC B0 ;  /* 0x0000000000007941 */ /* 0x000fea0003800000 */
.L_x_7951:
[----:B------:R-:W5:Y:S01]  /*bdd0*/  LDC R24, c[0x0][0x448] ;  /* 0x00011200ff187b82 */ /* 0x000f620000000800 */
[----:B------:R-:W-:Y:S01]  /*bde0*/  IMAD.MOV.U32 R25, RZ, RZ, 0x40000040 ;  /* 0x40000040ff197424 */ /* 0x000fe200078e00ff */
[----:B------:R-:W-:Y:S01]  /*bdf0*/  BSSY B0, `(.L_x_7954) ;  /* 0x0000276000007945 */ /* 0x000fe20003800000 */
[----:B0-2---:R-:W-:Y:S02]  /*be00*/  IMAD.MOV.U32 R21, RZ, RZ, R195 ;  /* 0x000000ffff157224 */ /* 0x005fe400078e00c3 */
[----:B------:R-:W-:Y:S01]  /*be10*/  IMAD.MOV.U32 R29, RZ, RZ, 0x40000040 ;  /* 0x40000040ff1d7424 */ /* 0x000fe200078e00ff */
[C---:B------:R-:W-:Y:S01]  /*be20*/  R2UR UR7, R25.reuse ;  /* 0x00000000190772ca */ /* 0x040fe200000e0000 */
[----:B------:R-:W-:Y:S01]  /*be30*/  VIADD R216, R168, 0xfffffffe ;  /* 0xfffffffea8d87836 */ /* 0x000fe20000000000 */
[----:B------:R-:W-:Y:S01]  /*be40*/  R2UR UR11, R25 ;  /* 0x00000000190b72ca */ /* 0x000fe200000e0000 */
[----:B------:R-:W-:Y:S01]  /*be50*/  @!P1 VIADD R20, R20, 0x28c60 ;  /* 0x00028c6014149836 */ /* 0x000fe20000000000 */
[----:B------:R-:W-:-:S04]  /*be60*/  R2UR UR19, R29 ;  /* 0x000000001d1372ca */ /* 0x000fc800000e0000 */
[----:B------:R-:W-:Y:S02]  /*be70*/  @!P1 PRMT R20, RZ, 0x654, R20 ;  /* 0x00000654ff149816 */ /* 0x000fe40000000014 */
[----:B-----5:R-:W-:Y:S01]  /*be80*/  ISETP.NE.AND P2, PT, R24, 0x1, PT ;  /* 0x000000011800780c */ /* 0x020fe20003f45270 */
[----:B------:R-:W-:-:S05]  /*be90*/  IMAD.MOV.U32 R24, RZ, RZ, R28 ;  /* 0x000000ffff187224 */ /* 0x000fca00078e001c */
[----:B------:R-:W-:Y:S01]  /*bea0*/  R2UR UR6, R24 ;  /* 0x00000000180672ca */ /* 0x000fe200000e0000 */
[----:B------:R-:W-:-:S05]  /*beb0*/  VIADD R24, R28, 0x80 ;  /* 0x000000801c187836 */ /* 0x000fca0000000000 */
[----:B------:R-:W-:Y:S01]  /*bec0*/  R2UR UR10, R24 ;  /* 0x00000000180a72ca */ /* 0x000fe200000e0000 */
[----:B---3--:R-:W-:-:S04]  /*bed0*/  @P2 IMAD.HI.U32 R27, R195, R26, RZ ;  /* 0x0000001ac31b2227 */ /* 0x008fc800078e00ff */
[C---:B------:R-:W-:Y:S01]  /*bee0*/  VIADD R26, R28.reuse, 0x100 ;  /* 0x000001001c1a7836 */ /* 0x040fe20000000000 */
[----:B----4-:R-:W-:Y:S01]  /*bef0*/  @P2 SHF.R.U32.HI R21, RZ, R30, R27 ;  /* 0x0000001eff152219 */ /* 0x010fe2000001161b */
[----:B------:R-:W-:Y:S02]  /*bf00*/  VIADD R28, R28, 0x180 ;  /* 0x000001801c1c7836 */ /* 0x000fe40000000000 */
[----:B------:R-:W-:Y:S01]  /*bf10*/  IMAD.MOV.U32 R27, RZ, RZ, 0x40000040 ;  /* 0x40000040ff1b7424 */ /* 0x000fe200078e00ff */
[----:B------:R-:W-:Y:S02]  /*bf20*/  R2UR UR14, R26 ;  /* 0x000000001a0e72ca */ /* 0x000fe400000e0000 */
[----:B------:R-:W-:Y:S02]  /*bf30*/  R2UR UR18, R28 ;  /* 0x000000001c1272ca */ /* 0x000fe400000e0000 */
[----:B------:R-:W-:Y:S02]  /*bf40*/  R2UR UR15, R27 ;  /* 0x000000001b0f72ca */ /* 0x000fe400000e0000 */
[----:B------:R-:W-:Y:S01]  /*bf50*/  WARPGROUP.ARRIVE ;  /* 0x00000000000079c5 */ /* 0x000fe20000000000 */
[----:B------:R-:W-:-:S05]  /*bf60*/  IADD3 R21, R21, R196, -R194 ;  /* 0x000000c415157210 */ /* 0x000fca0007ffe8c2 */
[----:B------:R-:W-:Y:S03]  /*bf70*/  HGMMA.64x256x16.F32.BF16 R24, R152, gdesc[UR4].tnspB, RZ, !UPT, gsb0 ;  /* 0x43e0000498187df0 */ /* 0x000fe6000c0018ff */
[----:B------:R-:W-:Y:S02]  /*bf80*/  WARPGROUP.DEPBAR.LE gsb0, 0x0 ;  /* 0x00008000000079c5 */ /* 0x000fe40000010000 */
[----:B------:R-:W-:Y:S01]  /*bf90*/  WARPGROUP.ARRIVE ;  /* 0x00000000000079c5 */ /* 0x000fe20000000000 */
[----:B-1----:R-:W-:-:S04]  /*bfa0*/  SHF.R.S32.HI R152, RZ, 0x1f, R21 ;  /* 0x0000001fff987819 */ /* 0x002fc80000011415 */
[----:B------:R-:W-:-:S15]  /*bfb0*/  LEA.HI R152, R152, R21, RZ, 0x6 ;  /* 0x0000001598987211 */ /* 0x000fde00078f30ff */
[----:B------:R-:W-:-:S03]  /*bfc0*/  NOP ;  /* 0x0000000000007918 */ /* 0x000fc60000000000 */
[----:B------:R-:W-:Y:S01]  /*bfd0*/  HGMMA.64x256x16.F32.BF16 R24, R156, gdesc[UR8].tnspB, R24, gsb0 ;  /* 0x43e000089c187df0 */ /* 0x000fe20008001818 */
[----:B------:R-:W-:-:S04]  /*bfe0*/  SHF.R.S32.HI R152, RZ, 0x6, R152 ;  /* 0x00000006ff987819 */ /* 0x000fc80000011498 */
[----:B------:R-:W-:-:S04]  /*bff0*/  VIMNMX R215, R201, R152, !PT ;  /* 0x00000098c9d77248 */ /* 0x000fc80007fe0100 */
[----:B------:R-:W-:Y:S01]  /*c000*/  ISETP.GE.AND P2, PT, R216, R215, PT ;  /* 0x000000d7d800720c */ /* 0x000fe20003f46270 */
[----:B------:R-:W-:Y:S02]  /*c010*/  WARPGROUP.DEPBAR.LE gsb0, 0x0 ;  /* 0x00008000000079c5 */ /* 0x000fe40000010000 */
[----:B------:R-:W-:-:S15]  /*c020*/  WARPGROUP.ARRIVE ;  /* 0x00000000000079c5 */ /* 0x000fde0000000000 */
[----:B------:R-:W-:-:S01]  /*c030*/  NOP ;  /* 0x0000000000007918 */ /* 0x000fc20000000000 */
        /* <DEDUP_REMOVED lines=16> */
[----:B------:R-:W-:Y:S01]  /*c140*/  BSSY B1, `(.L_x_7955) ;  /* 0x0000240000017945 */ /* 0x000fe20003800000 */
[----:B------:R-:W-:Y:S02]  /*c150*/  IMAD.MOV.U32 R227, RZ, RZ, R15 ;  /* 0x000000ffffe37224 */ /* 0x000fe400078e000f */
[----:B------:R-:W-:Y:S02]  /*c160*/  IMAD.MOV.U32 R21, RZ, RZ, R14 ;  /* 0x000000ffff157224 */ /* 0x000fe400078e000e */
[----:B------:R-:W-:-:S07]  /*c170*/  IMAD.MOV.U32 R226, RZ, RZ, R18 ;  /* 0x000000ffffe27224 */ /* 0x000fce00078e0012 */
.L_x_7966:
[----:B------:R-:W-:-:S05]  /*c180*/  VIADD R18, R226, 0x1 ;  /* 0x00000001e2127836 */ /* 0x000fca0000000000 */
[----:B------:R-:W-:-:S04]  /*c190*/  ISETP.NE.AND P2, PT, R18, 0x2, PT ;  /* 0x000000021200780c */ /* 0x000fc80003f45270 */
[----:B------:R-:W-:Y:S02]  /*c1a0*/  SEL R13, RZ, 0x1, P2 ;  /* 0x00000001ff0d7807 */ /* 0x000fe40001000000 */
[----:B------:R-:W-:Y:S02]  /*c1b0*/  SEL R18, R18, RZ, P2 ;  /* 0x000000ff12127207 */ /* 0x000fe40001000000 */
[----:B------:R-:W-:Y:S01]  /*c1c0*/  LOP3.LUT R22, R22, R13, RZ, 0x3c, !PT ;  /* 0x0000000d16167212 */ /* 0x000fe200078e3cff */
[----:B-1----:R-:W-:Y:S06]  /*c1d0*/  @!P0 BRA `(.L_x_7956) ;  /* 0x0000000000048947 */ /* 0x002fec0003800000 */
[----:B------:R-:W-:Y:S01]  /*c1e0*/  BPT.TRAP 0x1 ;  /* 0x000000040000795c */ /* 0x000fe20000300000 */
.L_x_7956:
[----:B------:R-:W-:Y:S01]  /*c1f0*/  IMAD R217, R18, 0x8, R2 ;  /* 0x0000000812d97824 */ /* 0x000fe200078e0202 */
[----:B0-----:R-:W-:-:S04]  /*c200*/  SHF.L.U32 R20, R22, 0x1f, RZ ;  /* 0x0000001f16147819 */ /* 0x001fc800000006ff */
[----:B------:R0:W1:Y:S01]  /*c210*/  SYNCS.PHASECHK.TRANS64.TRYWAIT P2, [R217+URZ+0x28c30], R20 ;  /* 0x028c3014d90075a7 */ /* 0x000062000804017f */
[----:B------:R-:W-:Y:S05]  /*c220*/  @!P0 BRA `(.L_x_7957) ;  /* 0x0000000000048947 */ /* 0x000fea0003800000 */
[----:B------:R-:W-:Y:S01]  /*c230*/  BPT.TRAP 0x1 ;  /* 0x000000040000795c */ /* 0x000fe20000300000 */
.L_x_7957:
[----:B------:R-:W2:Y:S01]  /*c240*/  LDC R13, c[0x0][0x448] ;  /* 0x00011200ff0d7b82 */ /* 0x000ea20000000800 */
[----:B------:R-:W-:Y:S01]  /*c250*/  BSSY B2, `(.L_x_7958) ;  /* 0x000000a000027945 */ /* 0x000fe20003800000 */
[----:B--2---:R-:W-:Y:S01]  /*c260*/  ISETP.NE.AND P3, PT, R13, 0x1, PT ;  /* 0x000000010d00780c */ /* 0x004fe20003f65270 */
[----:B------:R-:W-:-:S12]  /*c270*/  IMAD.IADD R13, R204, 0x1, R195 ;  /* 0x00000001cc0d7824 */ /* 0x000fd800078e02c3 */
[----:B------:R-:W2:Y:S08]  /*c280*/  @P3 LDC R15, c[0x0][0x44c] ;  /* 0x00011300ff0f3b82 */ /* 0x000eb00000000800 */
[----:B------:R-:W3:Y:S01]  /*c290*/  @P3 LDC R14, c[0x0][0x450] ;  /* 0x00011400ff0e3b82 */ /* 0x000ee20000000800 */
[----:B--2---:R-:W-:-:S05]  /*c2a0*/  @P3 IMAD.HI.U32 R15, R13, R15, RZ ;  /* 0x0000000f0d0f3227 */ /* 0x004fca00078e00ff */
[----:B---3--:R-:W-:Y:S01]  /*c2b0*/  @P3 SHF.R.U32.HI R13, RZ, R14, R15 ;  /* 0x0000000eff0d3219 */ /* 0x008fe2000001160f */
[----:B-1----:R-:W-:Y:S06]  /*c2c0*/  @P2 BRA `(.L_x_7959) ;  /* 0x0000000000082947 */ /* 0x002fec0003800000 */
[----:B------:R-:W1:Y:S02]  /*c2d0*/  SYNCS.PHASECHK.TRANS64.TRYWAIT P2, [R217+URZ+0x28c30], R20 ;  /* 0x028c3014d90075a7 */ /* 0x000e64000804017f */
[----:B-1----:R-:W-:Y:S05]  /*c2e0*/  @!P2 BRA `(.L_x_7960) ;  /* 0x0000013800aca947 */ /* 0x002fea0003800000 */
.L_x_7959:
[----:B------:R-:W-:Y:S05]  /*c2f0*/  BSYNC B2 ;  /* 0x0000000000027941 */ /* 0x000fea0003800000 */
.L_x_7958:
[----:B------:R-:W-:Y:S01]  /*c300*/  IMAD.MOV.U32 R14, RZ, RZ, -0x40 ;  /* 0xffffffc0ff0e7424 */ /* 0x000fe200078e00ff */
[----:B------:R-:W-:Y:S01]  /*c310*/  R2UR UR4, R4 ;  /* 0x00000000040472ca */ /* 0x000fe200000e0000 */
[----:B------:R-:W-:Y:S01]  /*c320*/  IMAD R154, R18, 0x200, R12 ;  /* 0x00000200129a7824 */ /* 0x000fe200078e020c */
[----:B------:R-:W-:Y:S01]  /*c330*/  R2UR UR5, R5 ;  /* 0x00000000050572ca */ /* 0x000fe200000e0000 */
[----:B------:R-:W-:Y:S01]  /*c340*/  IMAD R14, R216, R14, 0x1 ;  /* 0x00000001d80e7424 */ /* 0x000fe200078e020e */
[----:B------:R-:W-:Y:S01]  /*c350*/  R2UR UR8, R10 ;  /* 0x000000000a0872ca */ /* 0x000fe200000e0000 */
[----:B------:R-:W-:Y:S01]  /*c360*/  IMAD.MOV.U32 R155, RZ, RZ, 0x40000040 ;  /* 0x40000040ff9b7424 */ /* 0x000fe200078e00ff */
[C---:B------:R-:W-:Y:S01]  /*c370*/  R2UR UR6, R154.reuse ;  /* 0x000000009a0672ca */ /* 0x040fe200000e0000 */
[----:B------:R-:W-:Y:S01]  /*c380*/  VIADD R152, R154, 0x2 ;  /* 0x000000029a987836 */ /* 0x000fe20000000000 */
[----:B------:R-:W-:Y:S01]  /*c390*/  IADD3 R14, R196, R14, -R203 ;  /* 0x0000000ec40e7210 */ /* 0x000fe20007ffe8cb */
[----:B------:R-:W-:Y:S01]  /*c3a0*/  IMAD.MOV.U32 R153, RZ, RZ, 0x40000040 ;  /* 0x40000040ff997424 */ /* 0x000fe200078e00ff */
[----:B------:R-:W-:Y:S01]  /*c3b0*/  R2UR UR7, R155 ;  /* 0x000000009b0772ca */ /* 0x000fe200000e0000 */
[----:B------:R-:W2:Y:S01]  /*c3c0*/  SHFL.IDX PT, R228, R13, RZ, 0x1c1f ;  /* 0x001c1fff0de47589 */ /* 0x000ea200000e0000 */
[----:B------:R-:W-:Y:S01]  /*c3d0*/  R2UR UR10, R152 ;  /* 0x00000000980a72ca */ /* 0x000fe200000e0000 */
[----:B------:R-:W-:Y:S01]  /*c3e0*/  IMAD.IADD R15, R14, 0x1, -R194 ;  /* 0x000000010e0f7824 */ /* 0x000fe200078e0ac2 */
[----:B------:R-:W-:Y:S01]  /*c3f0*/  R2UR UR11, R153 ;  /* 0x00000000990b72ca */ /* 0x000fe200000e0000 */
[C---:B------:R-:W-:Y:S01]  /*c400*/  VIADD R14, R154.reuse, 0x4 ;  /* 0x000000049a0e7836 */ /* 0x040fe20000000000 */
[----:B------:R-:W-:Y:S01]  /*c410*/  R2UR UR19, R155 ;  /* 0x000000009b1372ca */ /* 0x000fe200000e0000 */
[----:B------:R-:W-:Y:S01]  /*c420*/  VIADD R154, R154, 0x6 ;  /* 0x000000069a9a7836 */ /* 0x000fe20000000000 */
[----:B------:R-:W-:Y:S01]  /*c430*/  R2UR UR9, R11 ;  /* 0x000000000b0972ca */ /* 0x000fe200000e0000 */
[----:B------:R-:W3:Y:S01]  /*c440*/  SHFL.IDX PT, R13, R13, 0x1, 0x1c1f ;  /* 0x003c1f000d0d7f89 */ /* 0x000ee200000e0000 */
        /* <DEDUP_REMOVED lines=8> */
[----:B------:R-:W-:Y:S01]  /*c4d0*/  LOP3.LUT R19, R19, 0xdfffffff, RZ, 0xc0, !PT ;  /* 0xdfffffff13137812 */ /* 0x000fe200078ec0ff */
[----:B--2---:R-:W-:-:S03]  /*c4e0*/  IMAD.IADD R228, R15, 0x1, R228 ;  /* 0x000000010fe47824 */ /* 0x004fc600078e02e4 */
[----:B------:R-:W-:-:S04]  /*c4f0*/  @P1 LOP3.LUT R19, R19, 0x20000000, RZ, 0xfc, !PT ;  /* 0x2000000013131812 */ /* 0x000fc800078efcff */
[----:B------:R-:W-:Y:S01]  /*c500*/  LOP3.LUT R19, R19, 0xefffffff, RZ, 0xc0, !PT ;  /* 0xefffffff13137812 */ /* 0x000fe200078ec0ff */
[----:B---3--:R-:W-:Y:S02]  /*c510*/  IMAD.IADD R13, R15, 0x1, R13 ;  /* 0x000000010f0d7824 */ /* 0x008fe400078e020d */
[----:B------:R-:W-:Y:S01]  /*c520*/  IMAD.MOV.U32 R15, RZ, RZ, 0x40000040 ;  /* 0x40000040ff0f7424 */ /* 0x000fe200078e00ff */
[----:B------:R-:W-:Y:S02]  /*c530*/  @P0 LOP3.LUT R19, R19, 0x10000000, RZ, 0xfc, !PT ;  /* 0x1000000013130812 */ /* 0x000fe400078efcff */
[----:B------:R-:W-:Y:S02]  /*c540*/  ISETP.GT.AND P1, PT, R13, 0x21, PT ;  /* 0x000000210d00780c */ /* 0x000fe40003f24270 */
[----:B------:R-:W-:Y:S02]  /*c550*/  R2UR UR15, R15 ;  /* 0x000000000f0f72ca */ /* 0x000fe400000e0000 */
[----:B------:R-:W-:-:S02]  /*c560*/  ISETP.GT.AND P0, PT, R13, 0x28, PT ;  /* 0x000000280d00780c */ /* 0x000fc40003f04270 */
[----:B------:R-:W-:Y:S02]  /*c570*/  LOP3.LUT R19, R19, 0xbfffffff, RZ, 0xc0, !PT ;  /* 0xbfffffff13137812 */ /* 0x000fe400078ec0ff */
[C---:B------:R-:W-:Y:S02]  /*c580*/  ISETP.GT.AND P2, PT, R13.reuse, 0x29, PT ;  /* 0x000000290d00780c */ /* 0x040fe40003f44270 */
[C---:B------:R-:W-:Y:S02]  /*c590*/  ISETP.GT.AND P3, PT, R13.reuse, 0x30, PT ;  /* 0x000000300d00780c */ /* 0x040fe40003f64270 */
[----:B------:R-:W-:Y:S02]  /*c5a0*/  ISETP.GT.AND P4, PT, R13, 0x31, PT ;  /* 0x000000310d00780c */ /* 0x000fe40003f84270 */
[----:B------:R-:W-:Y:S02]  /*c5b0*/  @P1 LOP3.LUT R19, R19, 0x40000000, RZ, 0xfc, !PT ;  /* 0x4000000013131812 */ /* 0x000fe400078efcff */
[----:B------:R-:W-:-:S02]  /*c5c0*/  ISETP.GT.AND P1, PT, R228, 0x1, PT ;  /* 0x00000001e400780c */ /* 0x000fc40003f24270 */
[----:B------:R-:W-:Y:S02]  /*c5d0*/  LOP3.LUT R19, R19, 0x7fffffff, RZ, 0xc0, !PT ;  /* 0x7fffffff13137812 */ /* 0x000fe400078ec0ff */
[----:B------:R-:W-:Y:S02]  /*c5e0*/  ISETP.GT.AND P5, PT, R13, 0x38, PT ;  /* 0x000000380d00780c */ /* 0x000fe40003fa4270 */
[----:B------:R-:W-:Y:S02]  /*c5f0*/  @P0 LOP3.LUT R19, R19, 0x80000000, RZ, 0xfc, !PT ;  /* 0x8000000013130812 */ /* 0x000fe400078efcff */
[----:B------:R-:W-:Y:S02]  /*c600*/  ISETP.GT.AND P0, PT, R228, RZ, PT ;  /* 0x000000ffe400720c */ /* 0x000fe40003f04270 */
[----:B------:R-:W-:Y:S01]  /*c610*/  ISETP.GT.AND P6, PT, R13, 0x39, PT ;  /* 0x000000390d00780c */ /* 0x000fe20003fc4270 */
        /* <DEDUP_REMOVED lines=41> */
[----:B---3--:R-:W-:Y:S01]  /*c8b0*/  FSEL R233, R153, -INF , P1 ;  /* 0xff80000099e97808 */ /* 0x008fe20000800000 */
[----:B------:R-:W-:Y:S01]  /*c8c0*/  FMUL.FTZ R182, R182, UR44 ;  /* 0x0000002cb6b67c20 */ /* 0x000fe20008410000 */
[----:B------:R-:W-:Y:S01]  /*c8d0*/  ISETP.GT.AND P1, PT, R228, 0x9, PT ;  /* 0x00000009e400780c */ /* 0x000fe20003f24270 */
[----:B------:R-:W-:Y:S01]  /*c8e0*/  FMUL.FTZ R183, R183, UR44 ;  /* 0x0000002cb7b77c20 */ /* 0x000fe20008410000 */
[----:B------:R-:W-:-:S03]  /*c8f0*/  FMUL.FTZ R173, R173, UR44 ;  /* 0x0000002cadad7c20 */ /* 0x000fc60008410000 */
[----:B------:R-:W3:Y:S01]  /*c900*/  MUFU.TANH R160, R160 ;  /* 0x000000a000a07308 */ /* 0x000ee20000002400 */
[----:B----4-:R-:W-:Y:S02]  /*c910*/  FSEL R156, R156, -INF , P0 ;  /* 0xff8000009c9c7808 */ /* 0x010fe40000000000 */
[----:B------:R-:W-:-:S05]  /*c920*/  ISETP.GT.AND P0, PT, R228, 0x10, PT ;  /* 0x00000010e400780c */ /* 0x000fca0003f04270 */
[----:B------:R-:W4:Y:S01]  /*c930*/  MUFU.TANH R161, R161 ;  /* 0x000000a100a17308 */ /* 0x000f220000002400 */
[----:B--2---:R-:W-:Y:S02]  /*c940*/  FSEL R157, R157, -INF , P1 ;  /* 0xff8000009d9d7808 */ /* 0x004fe40000800000 */
[----:B------:R-:W-:-:S05]  /*c950*/  ISETP.GT.AND P1, PT, R228, 0x11, PT ;  /* 0x00000011e400780c */ /* 0x000fca0003f24270 */
[----:B------:R-:W2:Y:S01]  /*c960*/  MUFU.TANH R164, R164 ;  /* 0x000000a400a47308 */ /* 0x000ea20000002400 */
[----:B---3--:R-:W-:Y:S02]  /*c970*/  FSEL R160, R160, -INF , P0 ;  /* 0xff800000a0a07808 */ /* 0x008fe40000000000 */
[----:B------:R-:W-:-:S05]  /*c980*/  ISETP.GT.AND P0, PT, R228, 0x18, PT ;  /* 0x00000018e400780c */ /* 0x000fca0003f04270 */
        /* <DEDUP_REMOVED lines=14> */
[----:B------:R-:W-:-:S05]  /*ca70*/  ISETP.GT.AND P1, PT, R13, RZ, PT ;  /* 0x000000ff0d00720c */ /* 0x000fca0003f24270 */
        /* <DEDUP_REMOVED lines=23> */
[----:B------:R-:W-:Y:S02]  /*cbf0*/  ISETP.GT.AND P1, PT, R13, 0x20, PT ;  /* 0x000000200d00780c */ /* 0x000fe40003f24270 */
[----:B------:R-:W-:-:S03]  /*cc00*/  FMNMX.FTZ R13, R14, R227, !PT ;  /* 0x000000e30e0d7209 */ /* 0x000fc60007810000 */
[----:B------:R-:W4:Y:S01]  /*cc10*/  MUFU.TANH R167, R171 ;  /* 0x000000ab00a77308 */ /* 0x000f220000002400 */
[----:B------:R-:W-:Y:S02]  /*cc20*/  FMNMX.FTZ R13, R153, R13, !PT ;  /* 0x0000000d990d7209 */ /* 0x000fe40007810000 */
[----:B--2---:R-:W-:Y:S02]  /*cc30*/  FSEL R163, R163, -INF , P0 ;  /* 0xff800000a3a37808 */ /* 0x004fe40000000000 */
[----:B------:R-:W-:Y:S02]  /*cc40*/  FMNMX.FTZ R13, R154, R13, !PT ;  /* 0x0000000d9a0d7209 */ /* 0x000fe40007810000 */
[----:B------:R-:W-:Y:S01]  /*cc50*/  LOP3.LUT P0, RZ, R19, 0x80000000, RZ, 0xc0, !PT ;  /* 0x8000000013ff7812 */ /* 0x000fe2000780c0ff */
[----:B------:R-:W2:Y:S01]  /*cc60*/  MUFU.TANH R170, R174 ;  /* 0x000000ae00aa7308 */ /* 0x000ea20000002400 */
[----:B------:R-:W-:Y:S02]  /*cc70*/  FMNMX.FTZ R13, R155, R13, !PT ;  /* 0x0000000d9b0d7209 */ /* 0x000fe40007810000 */
[----:B---3--:R-:W-:-:S02]  /*cc80*/  FSEL R166, R166, -INF , P1 ;  /* 0xff800000a6a67808 */ /* 0x008fc40000800000 */
[----:B------:R-:W-:Y:S02]  /*cc90*/  FMNMX.FTZ R13, R158, R13, !PT ;  /* 0x0000000d9e0d7209 */ /* 0x000fe40007810000 */
[----:B------:R-:W-:Y:S01]  /*cca0*/  LOP3.LUT P1, RZ, R19, 0x40000000, RZ, 0xc0, !PT ;  /* 0x4000000013ff7812 */ /* 0x000fe2000782c0ff */
[----:B------:R-:W3:Y:S01]  /*ccb0*/  MUFU.TANH R171, R175 ;  /* 0x000000af00ab7308 */ /* 0x000ee20000002400 */
[----:B------:R-:W-:Y:S02]  /*ccc0*/  FMNMX.FTZ R13, R159, R13, !PT ;  /* 0x0000000d9f0d7209 */ /* 0x000fe40007810000 */
[----:B----4-:R-:W-:Y:S02]  /*ccd0*/  FSEL R167, R167, -INF , P1 ;  /* 0xff800000a7a77808 */ /* 0x010fe40000800000 */
[----:B------:R-:W-:Y:S02]  /*cce0*/  FMNMX.FTZ R13, R162, R13, !PT ;  /* 0x0000000da20d7209 */ /* 0x000fe40007810000 */
[----:B------:R-:W-:Y:S01]  /*ccf0*/  LOP3.LUT P1, RZ, R19, 0x20000000, RZ, 0xc0, !PT ;  /* 0x2000000013ff7812 */ /* 0x000fe2000782c0ff */
[----:B------:R-:W4:Y:S01]  /*cd00*/  MUFU.TANH R174, R178 ;  /* 0x000000b200ae7308 */ /* 0x000f220000002400 */
[----:B------:R-:W-:-:S02]  /*cd10*/  FMNMX.FTZ R13, R163, R13, !PT ;  /* 0x0000000da30d7209 */ /* 0x000fc40007810000 */
[----:B--2---:R-:W-:Y:S02]  /*cd20*/  FSEL R170, R170, -INF , P0 ;  /* 0xff800000aaaa7808 */ /* 0x004fe40000000000 */
[----:B------:R-:W-:Y:S02]  /*cd30*/  FMNMX.FTZ R13, R166, R13, !PT ;  /* 0x0000000da60d7209 */ /* 0x000fe40007810000 */
[----:B------:R-:W-:Y:S01]  /*cd40*/  LOP3.LUT P0, RZ, R19, 0x10000000, RZ, 0xc0, !PT ;  /* 0x1000000013ff7812 */ /* 0x000fe2000780c0ff */
[----:B------:R-:W2:Y:S01]  /*cd50*/  MUFU.TANH R175, R179 ;  /* 0x000000b300af7308 */ /* 0x000ea20000002400 */
[----:B------:R-:W-:Y:S02]  /*cd60*/  FMNMX.FTZ R13, R167, R13, !PT ;  /* 0x0000000da70d7209 */ /* 0x000fe40007810000 */
[----:B---3--:R-:W-:Y:S02]  /*cd70*/  FSEL R171, R171, -INF , P2 ;  /* 0xff800000abab7808 */ /* 0x008fe40001000000 */
[----:B------:R-:W-:-:S03]  /*cd80*/  FMNMX.FTZ R13, R170, R13, !PT ;  /* 0x0000000daa0d7209 */ /* 0x000fc60007810000 */
[----:B------:R-:W3:Y:S01]  /*cd90*/  MUFU.TANH R178, R182 ;  /* 0x000000b600b27308 */ /* 0x000ee20000002400 */
[----:B----4-:R-:W-:Y:S02]  /*cda0*/  FSEL R174, R174, -INF , P3 ;  /* 0xff800000aeae7808 */ /* 0x010fe40001800000 */
[----:B------:R-:W-:Y:S02]  /*cdb0*/  FMNMX.FTZ R13, R171, R13, !PT ;  /* 0x0000000dab0d7209 */ /* 0x000fe40007810000 */
[----:B------:R-:W-:Y:S02]  /*cdc0*/  ISETP.GT.AND P3, PT, R228, 0x29, PT ;  /* 0x00000029e400780c */ /* 0x000fe40003f64270 */
[----:B------:R-:W-:Y:S01]  /*cdd0*/  FMNMX.FTZ R13, R174, R13, !PT ;  /* 0x0000000dae0d7209 */ /* 0x000fe20007810000 */
[----:B------:R-:W4:Y:S01]  /*cde0*/  MUFU.TANH R179, R183 ;  /* 0x000000b700b37308 */ /* 0x000f220000002400 */
[----:B--2---:R-:W-:Y:S02]  /*cdf0*/  FSEL R175, R175, -INF , P4 ;  /* 0xff800000afaf7808 */ /* 0x004fe40002000000 */
[----:B------:R-:W-:-:S02]  /*ce00*/  ISETP.GT.AND P4, PT, R228, 0x30, PT ;  /* 0x00000030e400780c */ /* 0x000fc40003f84270 */
[----:B------:R-:W-:-:S03]  /*ce10*/  FMNMX.FTZ R13, R175, R13, !PT ;  /* 0x0000000daf0d7209 */ /* 0x000fc60007810000 */
[----:B------:R-:W2:Y:S01]  /*ce20*/  MUFU.TANH R173, R173 ;  /* 0x000000ad00ad7308 */ /* 0x000ea20000002400 */
[----:B---3--:R-:W-:-:S04]  /*ce30*/  FSEL R178, R178, -INF , P5 ;  /* 0xff800000b2b27808 */ /* 0x008fc80002800000 */
[----:B------:R-:W-:Y:S02]  /*ce40*/  FMNMX.FTZ R13, R178, R13, !PT ;  /* 0x0000000db20d7209 */ /* 0x000fe40007810000 */
[----:B----4-:R-:W-:-:S04]  /*ce50*/  FSEL R179, R179, -INF , P6 ;  /* 0xff800000b3b37808 */ /* 0x010fc80003000000 */
[----:B------:R-:W-:Y:S02]  /*ce60*/  FMNMX.FTZ R13, R179, R13, !PT ;  /* 0x0000000db30d7209 */ /* 0x000fe40007810000 */
[----:B--2---:R-:W-:-:S03]  /*ce70*/  FSEL R173, R173, -INF , P3 ;  /* 0xff800000adad7808 */ /* 0x004fc60001800000 */
[----:B------:R-:W2:Y:S01]  /*ce80*/  SHFL.BFLY PT, R15, R13, 0x2, 0x1f ;  /* 0x0c401f000d0f7f89 */ /* 0x000ea200000e0000 */
[----:B------:R-:W-:Y:S02]  /*ce90*/  ISETP.GT.AND P3, PT, R228, 0x31, PT ;  /* 0x00000031e400780c */ /* 0x000fe40003f64270 */
[----:B--2---:R-:W-:-:S05]  /*cea0*/  FMNMX.FTZ R15, R13, R15, !PT ;  /* 0x0000000f0d0f7209 */ /* 0x004fca0007810000 */
[----:B------:R-:W2:Y:S02]  /*ceb0*/  SHFL.BFLY PT, R13, R15, 0x1, 0x1f ;  /* 0x0c201f000f0d7f89 */ /* 0x000ea400000e0000 */
[----:B--2---:R-:W-:Y:S01]  /*cec0*/  FMNMX.FTZ R15, R15, R13, !PT ;  /* 0x0000000d0f0f7209 */ /* 0x004fe20007810000 */
[----:B------:R-:W-:-:S03]  /*ced0*/  IMAD.U32 R13, RZ, RZ, UR40 ;  /* 0x00000028ff0d7e24 */ /* 0x000fc6000f8e00ff */
[C---:B------:R-:W-:Y:S01]  /*cee0*/  FSETP.NEU.FTZ.AND P2, PT, R15.reuse, -INF , PT ;  /* 0xff8000000f00780b */ /* 0x040fe20003f5d000 */
[----:B------:R-:W-:-:S03]  /*cef0*/  FMUL.FTZ R182, R15, R13 ;  /* 0x0000000d0fb67220 */ /* 0x000fc60000410000 */
[----:B------:R-:W-:Y:S02]  /*cf00*/  FSEL R183, R15, RZ, P2 ;  /* 0x000000ff0fb77208 */ /* 0x000fe40001000000 */
[----:B------:R-:W-:Y:S02]  /*cf10*/  FSEL R182, R182, RZ, P2 ;  /* 0x000000ffb6b67208 */ /* 0x000fe40001000000 */
[----:B------:R-:W-:Y:S01]  /*cf20*/  ISETP.NE.AND P2, PT, R193, RZ, PT ;  /* 0x000000ffc100720c */ /* 0x000fe20003f45270 */
[----:B------:R-:W-:Y:S02]  /*cf30*/  FADD.FTZ R183, -R183, R227 ;  /* 0x000000e3b7b77221 */ /* 0x000fe40000010100 */
[-CC-:B------:R-:W-:Y:S01]  /*cf40*/  FFMA.FTZ R227, R170, R13.reuse, -R182.reuse ;  /* 0x0000000daae37223 */ /* 0x180fe200000108b6 */
[-CC-:B------:R-:W-:Y:S01]  /*cf50*/  FFMA.FTZ R14, R14, R13.reuse, -R182.reuse ;  /* 0x0000000d0e0e7223 */ /* 0x180fe200000108b6 */
        /* <DEDUP_REMOVED lines=16> */
[----:B------:R-:W-:Y:S01]  /*d060*/  FFMA.FTZ R179, R179, R13, -R182 ;  /* 0x0000000db3b37223 */ /* 0x000fe200000108b6 */
[----:B------:R-:W-:-:S04]  /*d070*/  @!P2 IMAD R182, R226, 0x40, R189 ;  /* 0x00000040e2b6a824 */ /* 0x000fc800078e02bd */
[----:B------:R-:W3:Y:S01]  /*d080*/  MUFU.EX2 R153, R153 ;  /* 0x0000009900997308 */ /* 0x000ee20000000800 */
[----:B------:R-:W-:-:S07]  /*d090*/  @!P2 IMAD R182, R182, 0x4, R2 ;  /* 0x00000004b6b6a824 */ /* 0x000fce00078e0202 */
[----:B------:R-:W4:Y:S01]  /*d0a0*/  MUFU.EX2 R154, R154 ;  /* 0x0000009a009a7308 */ /* 0x000f220000000800 */
[----:B--2---:R-:W-:Y:S01]  /*d0b0*/  FFMA.FTZ R3, R170, R3, R14 ;  /* 0x00000003aa037223 */ /* 0x004fe2000001000e */
        /* <DEDUP_REMOVED lines=9> */
[----:B------:R-:W-:-:S02]  /*d150*/  @!P1 VIADD R14, R217, 0x28c40 ;  /* 0x00028c40d90e9836 */ /* 0x000fc40000000000 */
[-C--:B------:R-:W-:Y:S01]  /*d160*/  FMUL.FTZ R38, R38, R170.reuse ;  /* 0x000000aa26267220 */ /* 0x080fe20000410000 */
[-C--:B------:R-:W-:Y:S01]  /*d170*/  FMUL.FTZ R39, R39, R170.reuse ;  /* 0x000000aa27277220 */ /* 0x080fe20000410000 */
[-C--:B------:R-:W-:Y:S01]  /*d180*/  FMUL.FTZ R42, R42, R170.reuse ;  /* 0x000000aa2a2a7220 */ /* 0x080fe20000410000 */
[-C--:B------:R-:W-:Y:S01]  /*d190*/  FMUL.FTZ R43, R43, R170.reuse ;  /* 0x000000aa2b2b7220 */ /* 0x080fe20000410000 */
[----:B------:R-:W-:Y:S01]  /*d1a0*/  @!P1 PRMT R14, RZ, 0x654, R14 ;  /* 0x00000654ff0e9816 */ /* 0x000fe2000000000e */
[----:B----4-:R-:W-:Y:S01]  /*d1b0*/  FADD.FTZ R3, R154, R3 ;  /* 0x000000039a037221 */ /* 0x010fe20000010000 */
[----:B------:R-:W3:Y:S01]  /*d1c0*/  MUFU.EX2 R158, R158 ;  /* 0x0000009e009e7308 */ /* 0x000ee20000000800 */
[-C--:B------:R-:W-:Y:S01]  /*d1d0*/  FMUL.FTZ R46, R46, R170.reuse ;  /* 0x000000aa2e2e7220 */ /* 0x080fe20000410000 */
[----:B------:R4:W-:Y:S01]  /*d1e0*/  @!P1 SYNCS.ARRIVE.TRANS64.RED.A1T0 RZ, [R14+URZ], RZ ;  /* 0x000000ff0eff99a7 */ /* 0x0009e2000810043f */
[----:B------:R-:W-:Y:S01]  /*d1f0*/  @!P2 STS [R182+0x28820], R170 ;  /* 0x028820aab600a388 */ /* 0x000fe20000000800 */
[-C--:B------:R-:W-:Y:S01]  /*d200*/  FMUL.FTZ R47, R47, R170.reuse ;  /* 0x000000aa2f2f7220 */ /* 0x080fe20000410000 */
[-C--:B------:R-:W-:Y:S01]  /*d210*/  FMUL.FTZ R50, R50, R170.reuse ;  /* 0x000000aa32327220 */ /* 0x080fe20000410000 */
[----:B------:R-:W-:Y:S01]  /*d220*/  FMUL.FTZ R51, R51, R170 ;  /* 0x000000aa33337220 */ /* 0x000fe20000410000 */
[C---:B--2---:R-:W-:Y:S01]  /*d230*/  FADD.FTZ R3, R155.reuse, R3 ;  /* 0x000000039b037221 */ /* 0x044fe20000010000 */
[----:B------:R-:W-:Y:S01]  /*d240*/  F2FP.BF16.F32.PACK_AB R155, R155, R154 ;  /* 0x0000009a9b9b723e */ /* 0x000fe200000010ff */
[----:B------:R-:W-:Y:S01]  /*d250*/  FMUL.FTZ R154, R176, UR44 ;  /* 0x0000002cb09a7c20 */ /* 0x000fe20008410000 */
[----:B----4-:R-:W-:Y:S01]  /*d260*/  FMNMX.FTZ R14, R152, R21, !PT ;  /* 0x00000015980e7209 */ /* 0x010fe20007810000 */
[----:B------:R-:W-:Y:S01]  /*d270*/  FMUL.FTZ R176, R177, UR44 ;  /* 0x0000002cb1b07c20 */ /* 0x000fe20008410000 */
[----:B------:R-:W-:Y:S01]  /*d280*/  FMUL.FTZ R177, R180, UR44 ;  /* 0x0000002cb4b17c20 */ /* 0x000fe20008410000 */
[----:B------:R-:W-:Y:S01]  /*d290*/  FMUL.FTZ R180, R181, UR44 ;  /* 0x0000002cb5b47c20 */ /* 0x000fe20008410000 */
[----:B------:R-:W-:Y:S01]  /*d2a0*/  FMNMX.FTZ R14, R233, R14, !PT ;  /* 0x0000000ee90e7209 */ /* 0x000fe20007810000 */
[----:B------:R-:W2:Y:S01]  /*d2b0*/  MUFU.TANH R154, R154 ;  /* 0x0000009a009a7308 */ /* 0x000ea20000002400 */
[----:B------:R-:W-:Y:S01]  /*d2c0*/  FMUL.FTZ R54, R54, R170 ;  /* 0x000000aa36367220 */ /* 0x000fe20000410000 */
[----:B---3--:R-:W-:Y:S01]  /*d2d0*/  FADD.FTZ R3, R158, R3 ;  /* 0x000000039e037221 */ /* 0x008fe20000010000 */
[----:B------:R-:W-:Y:S01]  /*d2e0*/  FMNMX.FTZ R14, R156, R14, !PT ;  /* 0x0000000e9c0e7209 */ /* 0x000fe20007810000 */
[-C--:B------:R-:W-:Y:S01]  /*d2f0*/  FMUL.FTZ R55, R55, R170.reuse ;  /* 0x000000aa37377220 */ /* 0x080fe20000410000 */
[-C--:B------:R-:W-:Y:S01]  /*d300*/  FMUL.FTZ R58, R58, R170.reuse ;  /* 0x000000aa3a3a7220 */ /* 0x080fe20000410000 */
[----:B------:R-:W-:Y:S01]  /*d310*/  FMUL.FTZ R59, R59, R170 ;  /* 0x000000aa3b3b7220 */ /* 0x000fe20000410000 */
[----:B------:R-:W-:Y:S01]  /*d320*/  FMNMX.FTZ R14, R157, R14, !PT ;  /* 0x0000000e9d0e7209 */ /* 0x000fe20007810000 */
[----:B------:R-:W3:Y:S01]  /*d330*/  MUFU.TANH R176, R176 ;  /* 0x000000b000b07308 */ /* 0x000ee20000002400 */
        /* <DEDUP_REMOVED lines=8> */
[----:B--2---:R-:W-:Y:S01]  /*d3c0*/  FSEL R154, R154, -INF , P4 ;  /* 0xff8000009a9a7808 */ /* 0x004fe20002000000 */
[----:B------:R-:W-:Y:S01]  /*d3d0*/  FMUL.FTZ R71, R71, R170 ;  /* 0x000000aa47477220 */ /* 0x000fe20000410000 */
[----:B------:R-:W-:Y:S01]  /*d3e0*/  FMNMX.FTZ R14, R164, R14, !PT ;  /* 0x0000000ea40e7209 */ /* 0x000fe20007810000 */
[-C--:B------:R-:W-:Y:S01]  /*d3f0*/  FMUL.FTZ R74, R74, R170.reuse ;  /* 0x000000aa4a4a7220 */ /* 0x080fe20000410000 */
[----:B------:R-:W-:Y:S01]  /*d400*/  ISETP.GT.AND P4, PT, R228, 0x38, PT ;  /* 0x00000038e400780c */ /* 0x000fe20003f84270 */
[----:B------:R-:W-:Y:S01]  /*d410*/  FMUL.FTZ R75, R75, R170 ;  /* 0x000000aa4b4b7220 */ /* 0x000fe20000410000 */
[----:B------:R-:W-:Y:S01]  /*d420*/  FMNMX.FTZ R14, R165, R14, !PT ;  /* 0x0000000ea50e7209 */ /* 0x000fe20007810000 */
[----:B------:R-:W2:Y:S01]  /*d430*/  MUFU.TANH R180, R180 ;  /* 0x000000b400b47308 */ /* 0x000ea20000002400 */
[----:B---3--:R-:W-:Y:S01]  /*d440*/  FSEL R176, R176, -INF , P3 ;  /* 0xff800000b0b07808 */ /* 0x008fe20001800000 */
[----:B------:R-:W-:Y:S01]  /*d450*/  FMUL.FTZ R78, R78, R170 ;  /* 0x000000aa4e4e7220 */ /* 0x000fe20000410000 */
[----:B------:R-:W-:Y:S01]  /*d460*/  FMNMX.FTZ R14, R168, R14, !PT ;  /* 0x0000000ea80e7209 */ /* 0x000fe20007810000 */
[-C--:B------:R-:W-:Y:S01]  /*d470*/  FMUL.FTZ R79, R79, R170.reuse ;  /* 0x000000aa4f4f7220 */ /* 0x080fe20000410000 */
[----:B------:R-:W-:Y:S01]  /*d480*/  ISETP.GT.AND P3, PT, R228, 0x39, PT ;  /* 0x00000039e400780c */ /* 0x000fe20003f64270 */
[----:B------:R-:W-:Y:S01]  /*d490*/  FMUL.FTZ R82, R82, R170 ;  /* 0x000000aa52527220 */ /* 0x000fe20000410000 */
[----:B------:R-:W-:Y:S01]  /*d4a0*/  FMNMX.FTZ R14, R169, R14, !PT ;  /* 0x0000000ea90e7209 */ /* 0x000fe20007810000 */
[----:B------:R-:W3:Y:S01]  /*d4b0*/  MUFU.EX2 R159, R159 ;  /* 0x0000009f009f7308 */ /* 0x000ee20000000800 */
[----:B----4-:R-:W-:Y:S01]  /*d4c0*/  FSEL R177, R177, -INF , P4 ;  /* 0xff800000b1b17808 */ /* 0x010fe20002000000 */
[----:B------:R-:W-:Y:S01]  /*d4d0*/  FMUL.FTZ R83, R83, R170 ;  /* 0x000000aa53537220 */ /* 0x000fe20000410000 */
[----:B------:R-:W-:Y:S01]  /*d4e0*/  FMNMX.FTZ R14, R172, R14, !PT ;  /* 0x0000000eac0e7209 */ /* 0x000fe20007810000 */
[-C--:B------:R-:W-:Y:S01]  /*d4f0*/  FMUL.FTZ R86, R86, R170.reuse ;  /* 0x000000aa56567220 */ /* 0x080fe20000410000 */
[-C--:B------:R-:W-:Y:S01]  /*d500*/  FMUL.FTZ R87, R87, R170.reuse ;  /* 0x000000aa57577220 */ /* 0x080fe20000410000 */
[----:B------:R-:W-:Y:S01]  /*d510*/  FMUL.FTZ R90, R90, R170 ;  /* 0x000000aa5a5a7220 */ /* 0x000fe20000410000 */
[----:B------:R-:W-:Y:S01]  /*d520*/  FMNMX.FTZ R14, R173, R14, !PT ;  /* 0x0000000ead0e7209 */ /* 0x000fe20007810000 */
[----:B------:R-:W4:Y:S01]  /*d530*/  MUFU.EX2 R162, R162 ;  /* 0x000000a200a27308 */ /* 0x000f220000000800 */
[----:B--2---:R-:W-:Y:S01]  /*d540*/  FSEL R180, R180, -INF , P3 ;  /* 0xff800000b4b47808 */ /* 0x004fe20001800000 */
        /* <DEDUP_REMOVED lines=14> */
[----:B------:R-:W-:Y:S01]  /*d630*/  MUFU.EX2 R167, R167 ;  /* 0x000000a700a77308 */ /* 0x000fe20000000800 */
[----:B----4-:R-:W-:Y:S01]  /*d640*/  FADD.FTZ R3, R162, R3 ;  /* 0x00000003a2037221 */ /* 0x010fe20000010000 */
[-C--:B------:R-:W-:Y:S01]  /*d650*/  FMUL.FTZ R107, R107, R170.reuse ;  /* 0x000000aa6b6b7220 */ /* 0x080fe20000410000 */
[-C--:B------:R-:W-:Y:S01]  /*d660*/  FMUL.FTZ R110, R110, R170.reuse ;  /* 0x000000aa6e6e7220 */ /* 0x080fe20000410000 */
[----:B------:R-:W2:Y:S01]  /*d670*/  SHFL.BFLY PT, R181, R14, 0x2, 0x1f ;  /* 0x0c401f000eb57f89 */ /* 0x000ea200000e0000 */
        /* <DEDUP_REMOVED lines=23> */
[----:B--2---:R-:W-:Y:S01]  /*d7f0*/  FMNMX.FTZ R14, R14, R181, !PT ;  /* 0x000000b50e0e7209 */ /* 0x004fe20007810000 */
[----:B------:R-:W-:-:S03]  /*d800*/  FMUL.FTZ R151, R151, R170 ;  /* 0x000000aa97977220 */ /* 0x000fc60000410000 */
[----:B------:R-:W-:Y:S01]  /*d810*/  MUFU.EX2 R178, R178 ;  /* 0x000000b200b27308 */ /* 0x000fe20000000800 */
[----:B------:R-:W2:Y:S02]  /*d820*/  SHFL.BFLY PT, R181, R14, 0x1, 0x1f ;  /* 0x0c201f000eb57f89 */ /* 0x000ea400000e0000 */
[----:B--2---:R-:W-:-:S05]  /*d830*/  FMNMX.FTZ R14, R14, R181, !PT ;  /* 0x000000b50e0e7209 */ /* 0x004fca0007810000 */
[----:B------:R2:W-:Y:S01]  /*d840*/  MUFU.EX2 R181, R163 ;  /* 0x000000a300b57308 */ /* 0x0005e20000000800 */
[----:B------:R-:W-:-:S04]  /*d850*/  FSETP.NEU.FTZ.AND P3, PT, R14, -INF , PT ;  /* 0xff8000000e00780b */ /* 0x000fc80003f7d000 */
[----:B--2---:R-:W-:-:S05]  /*d860*/  FSEL R163, R14, RZ, P3 ;  /* 0x000000ff0ea37208 */ /* 0x004fca0001800000 */
[----:B------:R-:W-:-:S04]  /*d870*/  FADD.FTZ R163, -R163, R21 ;  /* 0x00000015a3a37221 */ /* 0x000fc80000010100 */
[----:B------:R-:W-:Y:S02]  /*d880*/  FMUL.FTZ R21, R163, R13 ;  /* 0x0000000da3157220 */ /* 0x000fe40000410000 */
[----:B------:R-:W-:Y:S08]  /*d890*/  MUFU.EX2 R163, R227 ;  /* 0x000000e300a37308 */ /* 0x000ff00000000800 */
[----:B------:R-:W2:Y:S02]  /*d8a0*/  MUFU.EX2 R21, R21 ;  /* 0x0000001500157308 */ /* 0x000ea40000000800 */
        /* <DEDUP_REMOVED lines=10> */
[----:B--2---:R-:W-:Y:S01]  /*d950*/  FMUL.FTZ R182, R14, R13 ;  /* 0x0000000d0eb67220 */ /* 0x004fe20000410000 */
[-C--:B------:R-:W-:Y:S01]  /*d960*/  FMUL.FTZ R41, R41, R21.reuse ;  /* 0x0000001529297220 */ /* 0x080fe20000410000 */
[-C--:B------:R-:W-:Y:S01]  /*d970*/  FMUL.FTZ R44, R44, R21.reuse ;  /* 0x000000152c2c7220 */ /* 0x080fe20000410000 */
[-C--:B------:R-:W-:Y:S01]  /*d980*/  FMUL.FTZ R45, R45, R21.reuse ;  /* 0x000000152d2d7220 */ /* 0x080fe20000410000 */
[-C--:B------:R-:W-:Y:S01]  /*d990*/  FMUL.FTZ R48, R48, R21.reuse ;  /* 0x0000001530307220 */ /* 0x080fe20000410000 */
[----:B------:R-:W-:Y:S01]  /*d9a0*/  FSEL R182, R182, RZ, P3 ;  /* 0x000000ffb6b67208 */ /* 0x000fe20001800000 */
[-C--:B------:R-:W-:Y:S01]  /*d9b0*/  FMUL.FTZ R49, R49, R21.reuse ;  /* 0x0000001531317220 */ /* 0x080fe20000410000 */
[-C--:B------:R-:W-:Y:S01]  /*d9c0*/  FMUL.FTZ R52, R52, R21.reuse ;  /* 0x0000001534347220 */ /* 0x080fe20000410000 */
[-C--:B------:R-:W-:Y:S01]  /*d9d0*/  FMUL.FTZ R53, R53, R21.reuse ;  /* 0x0000001535357220 */ /* 0x080fe20000410000 */
[----:B------:R-:W-:Y:S01]  /*d9e0*/  FMUL.FTZ R56, R56, R21 ;  /* 0x0000001538387220 */ /* 0x000fe20000410000 */
        /* <DEDUP_REMOVED lines=17> */
[----:B------:R-:W-:Y:S01]  /*db00*/  FFMA.FTZ R180, R180, R13, -R182 ;  /* 0x0000000db4b47223 */ /* 0x000fe200000108b6 */
        /* <DEDUP_REMOVED lines=21> */
[----:B-----5:R-:W-:Y:S01]  /*dc60*/  F2FP.BF16.F32.PACK_AB R157, R159, R158 ;  /* 0x0000009e9f9d723e */ /* 0x020fe200000010ff */
[----:B--2---:R-:W-:Y:S01]  /*dc70*/  FFMA.FTZ R158, R21, R0, R152 ;  /* 0x00000000159e7223 */ /* 0x004fe20000010098 */
[C---:B------:R-:W-:Y:S01]  /*dc80*/  FADD.FTZ R0, R181.reuse, R3 ;  /* 0x00000003b5007221 */ /* 0x040fe20000010000 */
[----:B------:R-:W-:Y:S01]  /*dc90*/  F2FP.BF16.F32.PACK_AB R159, R181, R162 ;  /* 0x000000a2b59f723e */ /* 0x000fe200000010ff */
[-C--:B------:R-:W-:Y:S01]  /*dca0*/  FMUL.FTZ R93, R93, R21.reuse ;  /* 0x000000155d5d7220 */ /* 0x080fe20000410000 */
[C---:B---3--:R-:W-:Y:S01]  /*dcb0*/  FADD.FTZ R158, R233.reuse, R158 ;  /* 0x0000009ee99e7221 */ /* 0x048fe20000010000 */
[----:B------:R-:W-:Y:S01]  /*dcc0*/  F2FP.BF16.F32.PACK_AB R152, R233, R152 ;  /* 0x00000098e998723e */ /* 0x000fe200000010ff */
[----:B------:R-:W2:Y:S01]  /*dcd0*/  MUFU.EX2 R161, R161 ;  /* 0x000000a100a17308 */ /* 0x000ea20000000800 */
[-C--:B------:R-:W-:Y:S01]  /*dce0*/  FMUL.FTZ R96, R96, R21.reuse ;  /* 0x0000001560607220 */ /* 0x080fe20000410000 */
[----:B----4-:R-:W-:Y:S01]  /*dcf0*/  FADD.FTZ R158, R156, R158 ;  /* 0x0000009e9c9e7221 */ /* 0x010fe20000010000 */
[-C--:B------:R-:W-:Y:S01]  /*dd00*/  FMUL.FTZ R97, R97, R21.reuse ;  /* 0x0000001561617220 */ /* 0x080fe20000410000 */
[-C--:B------:R-:W-:Y:S01]  /*dd10*/  FMUL.FTZ R100, R100, R21.reuse ;  /* 0x0000001564647220 */ /* 0x080fe20000410000 */
[-C--:B------:R-:W-:Y:S01]  /*dd20*/  FMUL.FTZ R101, R101, R21.reuse ;  /* 0x0000001565657220 */ /* 0x080fe20000410000 */
[----:B0-----:R-:W-:Y:S01]  /*dd30*/  FADD.FTZ R158, R182, R158 ;  /* 0x0000009eb69e7221 */ /* 0x001fe20000010000 */
[-C--:B------:R-:W-:Y:S01]  /*dd40*/  FMUL.FTZ R104, R104, R21.reuse ;  /* 0x0000001568687220 */ /* 0x080fe20000410000 */
[----:B------:R-:W0:Y:S01]  /*dd50*/  MUFU.EX2 R164, R164 ;  /* 0x000000a400a47308 */ /* 0x000e220000000800 */
[-C--:B------:R-:W-:Y:S01]  /*dd60*/  FMUL.FTZ R105, R105, R21.reuse ;  /* 0x0000001569697220 */ /* 0x080fe20000410000 */
[----:B-1----:R-:W-:Y:S01]  /*dd70*/  FADD.FTZ R158, R160, R158 ;  /* 0x0000009ea09e7221 */ /* 0x002fe20000010000 */
        /* <DEDUP_REMOVED lines=26> */
[----:B------:R-:W-:-:S03]  /*df20*/  FMUL.FTZ R149, R149, R21 ;  /* 0x0000001595957220 */ /* 0x000fc60000410000 */
[----:B------:R-:W3:Y:S08]  /*df30*/  MUFU.EX2 R172, R172 ;  /* 0x000000ac00ac7308 */ /* 0x000ef00000000800 */
[----:B------:R4:W-:Y:S08]  /*df40*/  MUFU.EX2 R3, R154 ;  /* 0x0000009a00037308 */ /* 0x0009f00000000800 */
[----:B------:R-:W5:Y:S01]  /*df50*/  MUFU.EX2 R162, R173 ;  /* 0x000000ad00a27308 */ /* 0x000f620000000800 */
[----:B----4-:R-:W-:Y:S01]  /*df60*/  F2FP.BF16.F32.PACK_AB R154, R182, R156 ;  /* 0x0000009cb69a723e */ /* 0x010fe200000010ff */
[----:B------:R-:W-:Y:S01]  /*df70*/  BAR.SYNC.DEFER_BLOCKING 0xf, 0x100 ;  /* 0x03c4000000007b1d */ /* 0x000fe20000010000 */
[----:B------:R-:W-:Y:S01]  /*df80*/  F2FP.BF16.F32.PACK_AB R156, R161, R160 ;  /* 0x000000a0a19c723e */ /* 0x000fe200000010ff */
[C---:B-1----:R-:W-:Y:S01]  /*df90*/  FADD.FTZ R160, R165.reuse, R158 ;  /* 0x0000009ea5a07221 */ /* 0x042fe20000010000 */
[----:B------:R-:W-:Y:S01]  /*dfa0*/  FADD.FTZ R161, R166, R0 ;  /* 0x00000000a6a17221 */ /* 0x000fe20000010000 */
[----:B------:R-:W-:-:S02]  /*dfb0*/  F2FP.BF16.F32.PACK_AB R158, R165, R164 ;  /* 0x000000a4a59e723e */ /* 0x000fc400000010ff */
[----:B--2---:R-:W-:Y:S01]  /*dfc0*/  FADD.FTZ R160, R168, R160 ;  /* 0x000000a0a8a07221 */ /* 0x004fe20000010000 */
[----:B------:R-:W1:Y:S01]  /*dfd0*/  MUFU.EX2 R176, R176 ;  /* 0x000000b000b07308 */ /* 0x000e620000000800 */
[C---:B------:R-:W-:Y:S01]  /*dfe0*/  FADD.FTZ R164, R167.reuse, R161 ;  /* 0x000000a1a7a47221 */ /* 0x040fe20000010000 */
[----:B------:R-:W-:Y:S01]  /*dff0*/  F2FP.BF16.F32.PACK_AB R161, R167, R166 ;  /* 0x000000a6a7a1723e */ /* 0x000fe200000010ff */
[C---:B0-----:R-:W-:Y:S01]  /*e000*/  FADD.FTZ R0, R169.reuse, R160 ;  /* 0x000000a0a9007221 */ /* 0x041fe20000010000 */
[----:B------:R-:W-:Y:S01]  /*e010*/  F2FP.BF16.F32.PACK_AB R160, R169, R168 ;  /* 0x000000a8a9a0723e */ /* 0x000fe200000010ff */
[----:B------:R-:W-:Y:S01]  /*e020*/  FADD.FTZ R164, R163, R164 ;  /* 0x000000a4a3a47221 */ /* 0x000fe20000010000 */
[C---:B------:R-:W-:Y:S01]  /*e030*/  F2FP.BF16.F32.PACK_AB R163, R171.reuse, R163 ;  /* 0x000000a3aba3723e */ /* 0x040fe200000010ff */
[----:B---3--:R-:W-:Y:S01]  /*e040*/  FADD.FTZ R0, R172, R0 ;  /* 0x00000000ac007221 */ /* 0x008fe20000010000 */
[----:B------:R-:W0:Y:S01]  /*e050*/  MUFU.EX2 R177, R177 ;  /* 0x000000b100b17308 */ /* 0x000e220000000800 */
[----:B------:R-:W-:-:S02]  /*e060*/  FADD.FTZ R164, R171, R164 ;  /* 0x000000a4aba47221 */ /* 0x000fc40000010000 */
[C---:B-----5:R-:W-:Y:S01]  /*e070*/  FADD.FTZ R0, R162.reuse, R0 ;  /* 0x00000000a2007221 */ /* 0x060fe20000010000 */
[----:B------:R-:W-:Y:S01]  /*e080*/  F2FP.BF16.F32.PACK_AB R162, R162, R172 ;  /* 0x000000aca2a2723e */ /* 0x000fe200000010ff */
[----:B------:R-:W-:Y:S02]  /*e090*/  FADD.FTZ R165, R174, R164 ;  /* 0x000000a4aea57221 */ /* 0x000fe40000010000 */
[----:B------:R-:W-:Y:S01]  /*e0a0*/  FADD.FTZ R0, R3, R0 ;  /* 0x0000000003007221 */ /* 0x000fe20000010000 */
[----:B------:R-:W2:Y:S01]  /*e0b0*/  MUFU.EX2 R166, R180 ;  /* 0x000000b400a67308 */ /* 0x000ea20000000800 */
[C---:B-1----:R-:W-:Y:S01]  /*e0c0*/  F2FP.BF16.F32.PACK_AB R164, R176.reuse, R3 ;  /* 0x00000003b0a4723e */ /* 0x042fe200000010ff */
[C---:B------:R-:W-:Y:S01]  /*e0d0*/  FADD.FTZ R3, R175.reuse, R165 ;  /* 0x000000a5af037221 */ /* 0x040fe20000010000 */
[----:B------:R-:W-:Y:S01]  /*e0e0*/  FADD.FTZ R0, R176, R0 ;  /* 0x00000000b0007221 */ /* 0x000fe20000010000 */
[----:B------:R-:W-:Y:S01]  /*e0f0*/  F2FP.BF16.F32.PACK_AB R165, R175, R174 ;  /* 0x000000aeafa5723e */ /* 0x000fe200000010ff */
[----:B------:R1:W-:Y:S01]  /*e100*/  STSM.16.M88.4 [R197+0x26800], R152 ;  /* 0x02680098c5007844 */ /* 0x0003e20000000200 */
[----:B------:R-:W-:-:S02]  /*e110*/  FADD.FTZ R3, R178, R3 ;  /* 0x00000003b2037221 */ /* 0x000fc40000010000 */
[----:B------:R-:W3:Y:S01]  /*e120*/  MUFU.EX2 R167, R179 ;  /* 0x000000b300a77308 */ /* 0x000ee20000000800 */
[----:B0-----:R-:W-:Y:S01]  /*e130*/  FADD.FTZ R0, R177, R0 ;  /* 0x00000000b1007221 */ /* 0x001fe20000010000 */
[----:B------:R1:W-:Y:S04]  /*e140*/  STSM.16.M88.4 [R200], R156 ;  /* 0x0000009cc8007844 */ /* 0x0003e80000000200 */
[----:B------:R1:W-:Y:S01]  /*e150*/  STSM.16.M88.4 [R198], R160 ;  /* 0x000000a0c6007844 */ /* 0x0003e20000000200 */
[C---:B--2---:R-:W-:Y:S01]  /*e160*/  FADD.FTZ R0, R166.reuse, R0 ;  /* 0x00000000a6007221 */ /* 0x044fe20000010000 */
[----:B------:R-:W-:Y:S01]  /*e170*/  F2FP.BF16.F32.PACK_AB R166, R166, R177 ;  /* 0x000000b1a6a6723e */ /* 0x000fe200000010ff */
[C---:B---3--:R-:W-:Y:S01]  /*e180*/  FADD.FTZ R3, R167.reuse, R3 ;  /* 0x00000003a7037221 */ /* 0x048fe20000010000 */
[----:B------:R-:W-:-:S05]  /*e190*/  F2FP.BF16.F32.PACK_AB R167, R167, R178 ;  /* 0x000000b2a7a7723e */ /* 0x000fca00000010ff */
[----:B------:R1:W-:Y:S01]  /*e1a0*/  STSM.16.M88.4 [R199], R164 ;  /* 0x000000a4c7007844 */ /* 0x0003e20000000200 */
[----:B------:R-:W-:Y:S05]  /*e1b0*/  @!P0 BRA `(.L_x_7961) ;  /* 0x0000000000048947 */ /* 0x000fea0003800000 */
[----:B------:R-:W-:Y:S01]  /*e1c0*/  BPT.TRAP 0x1 ;  /* 0x000000040000795c */ /* 0x000fe20000300000 */
.L_x_7961:
[----:B------:R0:W2:Y:S01]  /*e1d0*/  SYNCS.PHASECHK.TRANS64.TRYWAIT P2, [R217+URZ+0x28c50], R20 ;  /* 0x028c5014d90075a7 */ /* 0x0000a2000804017f */
[----:B------:R-:W-:Y:S05]  /*e1e0*/  @!P0 BRA `(.L_x_7962) ;  /* 0x0000000000048947 */ /* 0x000fea0003800000 */
[----:B------:R-:W-:Y:S01]  /*e1f0*/  BPT.TRAP 0x1 ;  /* 0x000000040000795c */ /* 0x000fe20000300000 */
.L_x_7962:
[----:B------:R-:W-:Y:S04]  /*e200*/  BSSY B2, `(.L_x_7963) ;  /* 0x0000004000027945 */ /* 0x000fe80003800000 */
[----:B--2---:R-:W-:Y:S05]  /*e210*/  @P2 BRA `(.L_x_7964) ;  /* 0x0000000000082947 */ /* 0x004fea0003800000 */
[----:B------:R-:W2:Y:S02]  /*e220*/  SYNCS.PHASECHK.TRANS64.TRYWAIT P2, [R217+URZ+0x28c50], R20 ;  /* 0x028c5014d90075a7 */ /* 0x000ea4000804017f */
[----:B--2---:R-:W-:Y:S05]  /*e230*/  @!P2 BRA `(.L_x_7965) ;  /* 0x0000011800eca947 */ /* 0x004fea0003800000 */
.L_x_7964:
[----:B------:R-:W-:Y:S05]  /*e240*/  BSYNC B2 ;  /* 0x0000000000027941 */ /* 0x000fea0003800000 */
.L_x_7963:
[----:B0-2---:R-:W-:Y:S01]  /*e250*/  IMAD R20, R18, 0x1000, R191 ;  /* 0x0000100012147824 */ /* 0x005fe200078e02bf */
[----:B------:R-:W-:Y:S01]  /*e260*/  WARPGROUP.ARRIVE ;  /* 0x00000000000079c5 */ /* 0x000fe20000000000 */
[----:B------:R-:W-:Y:S01]  /*e270*/  IMAD.MOV.U32 R21, RZ, RZ, 0x40000040 ;  /* 0x40000040ff157424 */ /* 0x000fe200078e00ff */
[----:B------:R-:W-:Y:S01]  /*e280*/  ISETP.GT.AND P2, PT, R216, R215, PT ;  /* 0x000000d7d800720c */ /* 0x000fe20003f44270 */
[----:B------:R-:W-:Y:S01]  /*e290*/  @!P1 VIADD R217, R217, 0x28c60 ;  /* 0x00028c60d9d99836 */ /* 0x000fe20000000000 */
[----:B------:R-:W-:Y:S01]  /*e2a0*/  R2UR UR6, R20 ;  /* 0x00000000140672ca */ /* 0x000fe200000e0000 */
[----:B------:R-:W-:Y:S01]  /*e2b0*/  VIADD R216, R216, 0xffffffff ;  /* 0xffffffffd8d87836 */ /* 0x000fe20000000000 */
[----:B------:R-:W-:Y:S01]  /*e2c0*/  R2UR UR7, R21 ;  /* 0x00000000150772ca */ /* 0x000fe200000e0000 */
[----:B------:R-:W-:Y:S01]  /*e2d0*/  IMAD.MOV.U32 R21, RZ, RZ, 0x40000040 ;  /* 0x40000040ff157424 */ /* 0x000fe200078e00ff */
[----:B------:R-:W-:Y:S01]  /*e2e0*/  @!P1 PRMT R217, RZ, 0x654, R217 ;  /* 0x00000654ffd99816 */ /* 0x000fe200000000d9 */
[----:B------:R-:W-:-:S02]  /*e2f0*/  IMAD.MOV.U32 R227, RZ, RZ, R15 ;  /* 0x000000ffffe37224 */ /* 0x000fc400078e000f */
[----:B------:R-:W-:-:S08]  /*e300*/  IMAD.MOV.U32 R226, RZ, RZ, R18 ;  /* 0x000000ffffe27224 */ /* 0x000fd000078e0012 */
[----:B------:R-:W-:Y:S03]  /*e310*/  HGMMA.64x256x16.F32.BF16 R24, R152, gdesc[UR4].tnspB, R24, gsb0 ;  /* 0x43e0000498187df0 */ /* 0x000fe60008001818 */
[----:B------:R-:W-:Y:S02]  /*e320*/  WARPGROUP.DEPBAR.LE gsb0, 0x0 ;  /* 0x00008000000079c5 */ /* 0x000fe40000010000 */
[----:B-1----:R-:W-:Y:S01]  /*e330*/  VIADD R152, R20, 0x80 ;  /* 0x0000008014987836 */ /* 0x002fe20000000000 */
        /* <DEDUP_REMOVED lines=33> */
.L_x_7955:
[----:B------:R-:W-:Y:S05]  /*e550*/  BSYNC B0 ;  /* 0x0000000000007941 */ /* 0x000fea0003800000 */
.L_x_7954:
[----:B------:R-:W-:Y:S01]  /*e560*/  ISETP.GE.AND P2, PT, R216, R201, PT ;  /* 0x000000c9d800720c */ /* 0x000fe20003f46270 */
[----:B------:R-:W-:-:S12]  /*e570*/  BSSY B0, `(.L_x_7967) ;  /* 0x00001e1000007945 */ /* 0x000fd80003800000 */
[----:B------:R-:W-:Y:S05]  /*e580*/  @!P2 BRA `(.L_x_7968) ;  /* 0x0000001c007ca947 */ /* 0x000fea0003800000 */
[----:B------:R-:W-:Y:S02]  /*e590*/  IMAD.MOV.U32 R21, RZ, RZ, R15 ;  /* 0x000000ffff157224 */ /* 0x000fe400078e000f */
[----:B------:R-:W-:Y:S02]  /*e5a0*/  IMAD.MOV.U32 R215, RZ, RZ, R14 ;  /* 0x000000ffffd77224 */ /* 0x000fe400078e000e */
[----:B------:R-:W-:-:S07]  /*e5b0*/  IMAD.MOV.U32 R196, RZ, RZ, R18 ;  /* 0x000000ffffc47224 */ /* 0x000fce00078e0012 */
.L_x_7979:
[----:B------:R-:W-:-:S05]  /*e5c0*/  VIADD R18, R196, 0x1 ;  /* 0x00000001c4127836 */ /* 0x000fca0000000000 */
[----:B------:R-:W-:-:S04]  /*e5d0*/  ISETP.NE.AND P2, PT, R18, 0x2, PT ;  /* 0x000000021200780c */ /* 0x000fc80003f45270 */
[----:B------:R-:W-:Y:S02]  /*e5e0*/  SEL R13, RZ, 0x1, P2 ;  /* 0x00000001ff0d7807 */ /* 0x000fe40001000000 */
[----:B------:R-:W-:Y:S02]  /*e5f0*/  SEL R18, R18, RZ, P2 ;  /* 0x000000ff12127207 */ /* 0x000fe40001000000 */
[----:B------:R-:W-:Y:S01]  /*e600*/  LOP3.LUT R22, R22, R13, RZ, 0x3c, !PT ;  /* 0x0000000d16167212 */ /* 0x000fe200078e3cff */
[----:B--2---:R-:W-:Y:S06]  /*e610*/  @!P0 BRA `(.L_x_7969) ;  /* 0x0000000000048947 */ /* 0x004fec0003800000 */
[----:B------:R-:W-:Y:S01]  /*e620*/  BPT.TRAP 0x1 ;  /* 0x000000040000795c */ /* 0x000fe20000300000 */
.L_x_7969:
[----:B------:R-:W-:Y:S01]  /*e630*/  IMAD R194, R18, 0x8, R2 ;  /* 0x0000000812c27824 */ /* 0x000fe200078e0202 */
[----:B0-----:R-:W-:-:S04]  /*e640*/  SHF.L.U32 R20, R22, 0x1f, RZ ;  /* 0x0000001f16147819 */ /* 0x001fc800000006ff */
[----:B------:R0:W2:Y:S01]  /*e650*/  SYNCS.PHASECHK.TRANS64.TRYWAIT P2, [R194+URZ+0x28c30], R20 ;  /* 0x028c3014c20075a7 */ /* 0x0000a2000804017f */
[----:B------:R-:W-:Y:S05]  /*e660*/  @!P0 BRA `(.L_x_7970) ;  /* 0x0000000000048947 */ /* 0x000fea0003800000 */
[----:B------:R-:W-:Y:S01]  /*e670*/  BPT.TRAP 0x1 ;  /* 0x000000040000795c */ /* 0x000fe20000300000 */
.L_x_7970:
[----:B------:R-:W-:Y:S01]  /*e680*/  BSSY B1, `(.L_x_7971) ;  /* 0x0000006000017945 */ /* 0x000fe20003800000 */
[----:B------:R-:W-:Y:S02]  /*e690*/  IMAD R154, R18, 0x200, R12 ;  /* 0x00000200129a7824 */ /* 0x000fe400078e020c */
[----:B------:R-:W-:Y:S01]  /*e6a0*/  IMAD.MOV.U32 R155, RZ, RZ, 0x40000040 ;  /* 0x40000040ff9b7424 */ /* 0x000fe200078e00ff */
[----:B--2---:R-:W-:Y:S06]  /*e6b0*/  @P2 BRA `(.L_x_7972) ;  /* 0x0000000000082947 */ /* 0x004fec0003800000 */
[----:B------:R-:W2:Y:S02]  /*e6c0*/  SYNCS.PHASECHK.TRANS64.TRYWAIT P2, [R194+URZ+0x28c30], R20 ;  /* 0x028c3014c20075a7 */ /* 0x000ea4000804017f */
[----:B--2---:R-:W-:Y:S05]  /*e6d0*/  @!P2 BRA `(.L_x_7973) ;  /* 0x0000011400d8a947 */ /* 0x004fea0003800000 */
.L_x_7972:
[----:B------:R-:W-:Y:S05]  /*e6e0*/  BSYNC B1 ;  /* 0x0000000000017941 */ /* 0x000fea0003800000 */
.L_x_7971:
        /* <DEDUP_REMOVED lines=58> */
[----:B---3--:R-:W-:Y:S01]  /*ea90*/  FMNMX.FTZ R13, R15, R215, !PT ;  /* 0x000000d70f0d7209 */ /* 0x008fe20007810000 */
[----:B------:R-:W-:Y:S01]  /*eaa0*/  FMUL.FTZ R159, R159, UR41 ;  /* 0x000000299f9f7c20 */ /* 0x000fe20008410000 */
[----:B------:R-:W-:Y:S01]  /*eab0*/  FMUL.FTZ R162, R162, UR41 ;  /* 0x00000029a2a27c20 */ /* 0x000fe20008410000 */
[----:B------:R-:W-:Y:S01]  /*eac0*/  FMUL.FTZ R163, R163, UR41 ;  /* 0x00000029a3a37c20 */ /* 0x000fe20008410000 */
[----:B------:R-:W-:Y:S01]  /*ead0*/  FMUL.FTZ R167, R167, UR41 ;  /* 0x00000029a7a77c20 */ /* 0x000fe20008410000 */
[----:B------:R-:W-:Y:S01]  /*eae0*/  FMUL.FTZ R170, R170, UR41 ;  /* 0x00000029aaaa7c20 */ /* 0x000fe20008410000 */
[----:B------:R-:W-:Y:S01]  /*eaf0*/  FMUL.FTZ R171, R171, UR41 ;  /* 0x00000029abab7c20 */ /* 0x000fe20008410000 */
[----:B------:R-:W3:Y:S01]  /*eb00*/  MUFU.TANH R156, R156 ;  /* 0x0000009c009c7308 */ /* 0x000ee20000002400 */
[----:B----4-:R-:W-:Y:S01]  /*eb10*/  FMNMX.FTZ R13, R152, R13, !PT ;  /* 0x0000000d980d7209 */ /* 0x010fe20007810000 */
[----:B------:R-:W-:Y:S01]  /*eb20*/  FMUL.FTZ R174, R174, UR41 ;  /* 0x00000029aeae7c20 */ /* 0x000fe20008410000 */
[----:B------:R-:W-:Y:S01]  /*eb30*/  FMUL.FTZ R175, R175, UR41 ;  /* 0x00000029afaf7c20 */ /* 0x000fe20008410000 */
[----:B------:R-:W-:Y:S01]  /*eb40*/  FMUL.FTZ R178, R178, UR41 ;  /* 0x00000029b2b27c20 */ /* 0x000fe20008410000 */
[----:B------:R-:W-:Y:S01]  /*eb50*/  FMUL.FTZ R179, R179, UR41 ;  /* 0x00000029b3b37c20 */ /* 0x000fe20008410000 */
[----:B------:R-:W-:Y:S01]  /*eb60*/  FMUL.FTZ R182, R182, UR41 ;  /* 0x00000029b6b67c20 */ /* 0x000fe20008410000 */
[----:B------:R-:W-:Y:S01]  /*eb70*/  FMUL.FTZ R183, R183, UR41 ;  /* 0x00000029b7b77c20 */ /* 0x000fe20008410000 */
[----:B------:R-:W4:Y:S01]  /*eb80*/  MUFU.TANH R157, R157 ;  /* 0x0000009d009d7308 */ /* 0x000f220000002400 */
[----:B-----5:R-:W-:-:S07]  /*eb90*/  FMNMX.FTZ R13, R153, R13, !PT ;  /* 0x0000000d990d7209 */ /* 0x020fce0007810000 */
[----:B------:R-:W5:Y:S01]  /*eba0*/  MUFU.TANH R160, R160 ;  /* 0x000000a000a07308 */ /* 0x000f620000002400 */
[----:B---3--:R-:W-:-:S07]  /*ebb0*/  FMNMX.FTZ R13, R156, R13, !PT ;  /* 0x0000000d9c0d7209 */ /* 0x008fce0007810000 */
[----:B------:R-:W3:Y:S01]  /*ebc0*/  MUFU.TANH R161, R161 ;  /* 0x000000a100a17308 */ /* 0x000ee20000002400 */
[----:B----4-:R-:W-:-:S07]  /*ebd0*/  FMNMX.FTZ R13, R157, R13, !PT ;  /* 0x0000000d9d0d7209 */ /* 0x010fce0007810000 */
        /* <DEDUP_REMOVED lines=18> */
[----:B------:R-:W-:Y:S01]  /*ed00*/  MUFU.TANH R154, R154 ;  /* 0x0000009a009a7308 */ /* 0x000fe20000002400 */
[----:B-----5:R-:W-:-:S07]  /*ed10*/  FMNMX.FTZ R13, R177, R13, !PT ;  /* 0x0000000db10d7209 */ /* 0x020fce0007810000 */
[----:B------:R-:W-:Y:S01]  /*ed20*/  MUFU.TANH R155, R155 ;  /* 0x0000009b009b7308 */ /* 0x000fe20000002400 */
[----:B---3--:R-:W-:-:S05]  /*ed30*/  FMNMX.FTZ R14, R180, R13, !PT ;  /* 0x0000000db40e7209 */ /* 0x008fca0007810000 */
[----:B------:R-:W3:Y:S02]  /*ed40*/  SHFL.BFLY PT, R13, R14, 0x2, 0x1f ;  /* 0x0c401f000e0d7f89 */ /* 0x000ee400000e0000 */
[----:B------:R-:W-:Y:S08]  /*ed50*/  MUFU.TANH R158, R158 ;  /* 0x0000009e009e7308 */ /* 0x000ff00000002400 */
[----:B------:R-:W-:Y:S08]  /*ed60*/  MUFU.TANH R159, R159 ;  /* 0x0000009f009f7308 */ /* 0x000ff00000002400 */
[----:B------:R-:W-:Y:S01]  /*ed70*/  MUFU.TANH R162, R162 ;  /* 0x000000a200a27308 */ /* 0x000fe20000002400 */
[----:B---3--:R-:W-:-:S07]  /*ed80*/  FMNMX.FTZ R14, R14, R13, !PT ;  /* 0x0000000d0e0e7209 */ /* 0x008fce0007810000 */
[----:B------:R-:W-:Y:S01]  /*ed90*/  MUFU.TANH R163, R163 ;  /* 0x000000a300a37308 */ /* 0x000fe20000002400 */
[----:B------:R-:W3:Y:S07]  /*eda0*/  SHFL.BFLY PT, R13, R14, 0x1, 0x1f ;  /* 0x0c201f000e0d7f89 */ /* 0x000eee00000e0000 */
[----:B------:R-:W-:Y:S08]  /*edb0*/  MUFU.TANH R167, R167 ;  /* 0x000000a700a77308 */ /* 0x000ff00000002400 */
[----:B------:R-:W-:Y:S08]  /*edc0*/  MUFU.TANH R170, R170 ;  /* 0x000000aa00aa7308 */ /* 0x000ff00000002400 */
[----:B------:R-:W-:Y:S01]  /*edd0*/  MUFU.TANH R171, R171 ;  /* 0x000000ab00ab7308 */ /* 0x000fe20000002400 */
[----:B---3--:R-:W-:Y:S01]  /*ede0*/  FMNMX.FTZ R14, R14, R13, !PT ;  /* 0x0000000d0e0e7209 */ /* 0x008fe20007810000 */
        /* <DEDUP_REMOVED lines=18> */
[----:B------:R-:W4:Y:S01]  /*ef10*/  MUFU.EX2 R15, R15 ;  /* 0x0000000f000f7308 */ /* 0x000f220000000800 */
[-CC-:B------:R-:W-:Y:S01]  /*ef20*/  FFMA.FTZ R173, R173, R13.reuse, -R181.reuse ;  /* 0x0000000dadad7223 */ /* 0x180fe200000108b5 */
[-CC-:B------:R-:W-:Y:S01]  /*ef30*/  FFMA.FTZ R176, R176, R13.reuse, -R181.reuse ;  /* 0x0000000db0b07223 */ /* 0x180fe200000108b5 */
[-CC-:B------:R-:W-:Y:S01]  /*ef40*/  FFMA.FTZ R177, R177, R13.reuse, -R181.reuse ;  /* 0x0000000db1b17223 */ /* 0x180fe200000108b5 */
[----:B------:R-:W-:-:S04]  /*ef50*/  FFMA.FTZ R180, R180, R13, -R181 ;  /* 0x0000000db4b47223 */ /* 0x000fc800000108b5 */
[----:B------:R-:W5:Y:S01]  /*ef60*/  MUFU.EX2 R152, R152 ;  /* 0x0000009800987308 */ /* 0x000f620000000800 */
[-C--:B---3--:R-:W-:Y:S01]  /*ef70*/  FMUL.FTZ R24, R24, R215.reuse ;  /* 0x000000d718187220 */ /* 0x088fe20000410000 */
[-C--:B------:R-:W-:Y:S01]  /*ef80*/  FMUL.FTZ R25, R25, R215.reuse ;  /* 0x000000d719197220 */ /* 0x080fe20000410000 */
[-C--:B------:R-:W-:Y:S01]  /*ef90*/  FMUL.FTZ R28, R28, R215.reuse ;  /* 0x000000d71c1c7220 */ /* 0x080fe20000410000 */
[-C--:B------:R-:W-:Y:S01]  /*efa0*/  FMUL.FTZ R29, R29, R215.reuse ;  /* 0x000000d71d1d7220 */ /* 0x080fe20000410000 */
[-C--:B------:R-:W-:Y:S01]  /*efb0*/  FMUL.FTZ R32, R32, R215.reuse ;  /* 0x000000d720207220 */ /* 0x080fe20000410000 */
[-C--:B------:R-:W-:Y:S01]  /*efc0*/  FMUL.FTZ R33, R33, R215.reuse ;  /* 0x000000d721217220 */ /* 0x080fe20000410000 */
[-C--:B------:R-:W-:Y:S01]  /*efd0*/  FMUL.FTZ R36, R36, R215.reuse ;  /* 0x000000d724247220 */ /* 0x080fe20000410000 */
[----:B------:R-:W-:Y:S01]  /*efe0*/  MUFU.TANH R175, R175 ;  /* 0x000000af00af7308 */ /* 0x000fe20000002400 */
[----:B----4-:R-:W-:Y:S01]  /*eff0*/  FFMA.FTZ R181, R215, R0, R15 ;  /* 0x00000000d7b57223 */ /* 0x010fe2000001000f */
[-C--:B------:R-:W-:Y:S01]  /*f000*/  FMUL.FTZ R37, R37, R215.reuse ;  /* 0x000000d725257220 */ /* 0x080fe20000410000 */
[-C--:B------:R-:W-:Y:S01]  /*f010*/  FMUL.FTZ R40, R40, R215.reuse ;  /* 0x000000d728287220 */ /* 0x080fe20000410000 */
[-C--:B------:R-:W-:Y:S01]  /*f020*/  FMUL.FTZ R41, R41, R215.reuse ;  /* 0x000000d729297220 */ /* 0x080fe20000410000 */
[-C--:B------:R-:W-:Y:S01]  /*f030*/  FMUL.FTZ R44, R44, R215.reuse ;  /* 0x000000d72c2c7220 */ /* 0x080fe20000410000 */
[-C--:B------:R-:W-:Y:S01]  /*f040*/  FMUL.FTZ R45, R45, R215.reuse ;  /* 0x000000d72d2d7220 */ /* 0x080fe20000410000 */
[-C--:B------:R-:W-:Y:S01]  /*f050*/  FMUL.FTZ R48, R48, R215.reuse ;  /* 0x000000d730307220 */ /* 0x080fe20000410000 */
[----:B------:R5:W3:Y:S01]  /*f060*/  MUFU.TANH R0, R166 ;  /* 0x000000a600007308 */ /* 0x000ae20000002400 */
[-C--:B------:R-:W-:Y:S01]  /*f070*/  FMUL.FTZ R49, R49, R215.reuse ;  /* 0x000000d731317220 */ /* 0x080fe20000410000 */
[-C--:B------:R-:W-:Y:S01]  /*f080*/  FMUL.FTZ R52, R52, R215.reuse ;  /* 0x000000d734347220 */ /* 0x080fe20000410000 */
[-C--:B------:R-:W-:Y:S01]  /*f090*/  FMUL.FTZ R53, R53, R215.reuse ;  /* 0x000000d735357220 */ /* 0x080fe20000410000 */
[-C--:B------:R-:W-:Y:S01]  /*f0a0*/  FMUL.FTZ R56, R56, R215.reuse ;  /* 0x000000d738387220 */ /* 0x080fe20000410000 */
[-C--:B------:R-:W-:Y:S01]  /*f0b0*/  FMUL.FTZ R57, R57, R215.reuse ;  /* 0x000000d739397220 */ /* 0x080fe20000410000 */
[-C--:B------:R-:W-:Y:S01]  /*f0c0*/  FMUL.FTZ R60, R60, R215.reuse ;  /* 0x000000d73c3c7220 */ /* 0x080fe20000410000 */
[----:B------:R-:W-:Y:S01]  /*f0d0*/  FMUL.FTZ R61, R61, R215 ;  /* 0x000000d73d3d7220 */ /* 0x000fe20000410000 */
[----:B------:R-:W4:Y:S01]  /*f0e0*/  MUFU.TANH R178, R178 ;  /* 0x000000b200b27308 */ /* 0x000f220000002400 */
[C---:B-----5:R-:W-:Y:S01]  /*f0f0*/  FADD.FTZ R166, R152.reuse, R181 ;  /* 0x000000b598a67221 */ /* 0x060fe20000010000 */
[----:B------:R-:W-:Y:S01]  /*f100*/  F2FP.BF16.F32.PACK_AB R152, R152, R15 ;  /* 0x0000000f9898723e */ /* 0x000fe200000010ff */
[----:B------:R-:W-:-:S02]  /*f110*/  @!P1 VIADD R15, R194, 0x28c40 ;  /* 0x00028c40c20f9836 */ /* 0x000fc40000000000 */
[-C--:B------:R-:W-:Y:S01]  /*f120*/  FMUL.FTZ R64, R64, R215.reuse ;  /* 0x000000d740407220 */ /* 0x080fe20000410000 */
[----:B------:R-:W-:Y:S02]  /*f130*/  @!P2 IMAD R181, R196, 0x40, R189 ;  /* 0x00000040c4b5a824 */ /* 0x000fe400078e02bd */
[-C--:B------:R-:W-:Y:S01]  /*f140*/  FMUL.FTZ R65, R65, R215.reuse ;  /* 0x000000d741417220 */ /* 0x080fe20000410000 */
[-C--:B------:R-:W-:Y:S01]  /*f150*/  FMUL.FTZ R68, R68, R215.reuse ;  /* 0x000000d744447220 */ /* 0x080fe20000410000 */
[----:B------:R-:W-:Y:S01]  /*f160*/  @!P1 PRMT R15, RZ, 0x654, R15 ;  /* 0x00000654ff0f9816 */ /* 0x000fe2000000000f */
[----:B------:R-:W5:Y:S01]  /*f170*/  MUFU.TANH R179, R179 ;  /* 0x000000b300b37308 */ /* 0x000f620000002400 */
[----:B------:R-:W-:Y:S02]  /*f180*/  @!P2 IMAD R181, R181, 0x4, R2 ;  /* 0x00000004b5b5a824 */ /* 0x000fe400078e0202 */
[-C--:B------:R-:W-:Y:S01]  /*f190*/  FMUL.FTZ R69, R69, R215.reuse ;  /* 0x000000d745457220 */ /* 0x080fe20000410000 */
[----:B------:R0:W-:Y:S01]  /*f1a0*/  @!P1 SYNCS.ARRIVE.TRANS64.RED.A1T0 RZ, [R15+URZ], RZ ;  /* 0x000000ff0fff99a7 */ /* 0x0001e2000810043f */
[-C--:B------:R-:W-:Y:S01]  /*f1b0*/  FMUL.FTZ R72, R72, R215.reuse ;  /* 0x000000d748487220 */ /* 0x080fe20000410000 */
[-C--:B------:R-:W-:Y:S01]  /*f1c0*/  FMUL.FTZ R73, R73, R215.reuse ;  /* 0x000000d749497220 */ /* 0x080fe20000410000 */
[----:B------:R-:W-:Y:S01]  /*f1d0*/  @!P2 STS [R181+0x28800], R215 ;  /* 0x028800d7b500a388 */ /* 0x000fe20000000800 */
[-C--:B------:R-:W-:Y:S01]  /*f1e0*/  FMUL.FTZ R76, R76, R215.reuse ;  /* 0x000000d74c4c7220 */ /* 0x080fe20000410000 */
[----:B------:R-:W1:Y:S01]  /*f1f0*/  MUFU.TANH R182, R182 ;  /* 0x000000b600b67308 */ /* 0x000e620000002400 */
[-C--:B------:R-:W-:Y:S01]  /*f200*/  FMUL.FTZ R77, R77, R215.reuse ;  /* 0x000000d74d4d7220 */ /* 0x080fe20000410000 */
[----:B------:R-:W-:Y:S01]  /*f210*/  FMUL.FTZ R80, R80, R215 ;  /* 0x000000d750507220 */ /* 0x000fe20000410000 */
[----:B0-----:R-:W-:Y:S01]  /*f220*/  FMNMX.FTZ R15, R154, R21, !PT ;  /* 0x000000159a0f7209 */ /* 0x001fe20007810000 */
        /* <DEDUP_REMOVED lines=23> */
[----:B---3--:R-:W-:Y:S01]  /*f3a0*/  FMNMX.FTZ R15, R0, R15, !PT ;  /* 0x0000000f000f7209 */ /* 0x008fe20007810000 */
[-C--:B------:R-:W-:Y:S01]  /*f3b0*/  FMUL.FTZ R112, R112, R215.reuse ;  /* 0x000000d770707220 */ /* 0x080fe20000410000 */
[-C--:B------:R-:W-:Y:S01]  /*f3c0*/  FMUL.FTZ R113, R113, R215.reuse ;  /* 0x000000d771717220 */ /* 0x080fe20000410000 */
[----:B------:R-:W-:Y:S01]  /*f3d0*/  FMUL.FTZ R116, R116, R215 ;  /* 0x000000d774747220 */ /* 0x000fe20000410000 */
[----:B------:R-:W-:Y:S01]  /*f3e0*/  FMNMX.FTZ R15, R167, R15, !PT ;  /* 0x0000000fa70f7209 */ /* 0x000fe20007810000 */
[----:B------:R-:W3:Y:S01]  /*f3f0*/  MUFU.EX2 R157, R157 ;  /* 0x0000009d009d7308 */ /* 0x000ee20000000800 */
        /* <DEDUP_REMOVED lines=18> */
[----:B----4-:R-:W-:Y:S01]  /*f520*/  FMNMX.FTZ R15, R178, R15, !PT ;  /* 0x0000000fb20f7209 */ /* 0x010fe20007810000 */
[-C--:B------:R-:W-:Y:S01]  /*f530*/  FMUL.FTZ R141, R141, R215.reuse ;  /* 0x000000d78d8d7220 */ /* 0x080fe20000410000 */
[-C--:B------:R-:W-:Y:S01]  /*f540*/  FMUL.FTZ R144, R144, R215.reuse ;  /* 0x000000d790907220 */ /* 0x080fe20000410000 */
[----:B------:R-:W-:Y:S01]  /*f550*/  FMUL.FTZ R145, R145, R215 ;  /* 0x000000d791917220 */ /* 0x000fe20000410000 */
[----:B-----5:R-:W-:Y:S01]  /*f560*/  FMNMX.FTZ R15, R179, R15, !PT ;  /* 0x0000000fb30f7209 */ /* 0x020fe20007810000 */
[----:B------:R-:W4:Y:S01]  /*f570*/  MUFU.EX2 R164, R164 ;  /* 0x000000a400a47308 */ /* 0x000f220000000800 */
[-C--:B------:R-:W-:Y:S01]  /*f580*/  FMUL.FTZ R148, R148, R215.reuse ;  /* 0x000000d794947220 */ /* 0x080fe20000410000 */
[----:B------:R-:W-:Y:S01]  /*f590*/  FMUL.FTZ R149, R149, R215 ;  /* 0x000000d795957220 */ /* 0x000fe20000410000 */
[----:B-1----:R-:W-:Y:S01]  /*f5a0*/  FMNMX.FTZ R15, R182, R15, !PT ;  /* 0x0000000fb60f7209 */ /* 0x002fe20007810000 */
[----:B0-----:R-:W-:-:S03]  /*f5b0*/  FADD.FTZ R166, R153, R166 ;  /* 0x000000a699a67221 */ /* 0x001fc60000010000 */
[----:B------:R-:W-:Y:S01]  /*f5c0*/  FMNMX.FTZ R15, R183, R15, !PT ;  /* 0x0000000fb70f7209 */ /* 0x000fe20007810000 */
[----:B--2---:R-:W-:Y:S01]  /*f5d0*/  FADD.FTZ R166, R156, R166 ;  /* 0x000000a69ca67221 */ /* 0x004fe20000010000 */
[----:B------:R-:W0:Y:S03]  /*f5e0*/  MUFU.EX2 R165, R165 ;  /* 0x000000a500a57308 */ /* 0x000e260000000800 */
[----:B------:R-:W1:Y:S01]  /*f5f0*/  SHFL.BFLY PT, R196, R15, 0x2, 0x1f ;  /* 0x0c401f000fc47f89 */ /* 0x000e6200000e0000 */
[----:B---3--:R-:W-:-:S04]  /*f600*/  FADD.FTZ R166, R157, R166 ;  /* 0x000000a69da67221 */ /* 0x008fc80000010000 */
[----:B------:R-:W2:Y:S01]  /*f610*/  MUFU.EX2 R168, R168 ;  /* 0x000000a800a87308 */ /* 0x000ea20000000800 */
[----:B------:R-:W-:-:S04]  /*f620*/  FADD.FTZ R166, R160, R166 ;  /* 0x000000a6a0a67221 */ /* 0x000fc80000010000 */
[----:B------:R-:W-:-:S03]  /*f630*/  FADD.FTZ R166, R161, R166 ;  /* 0x000000a6a1a67221 */ /* 0x000fc60000010000 */
[----:B------:R-:W3:Y:S01]  /*f640*/  MUFU.EX2 R169, R169 ;  /* 0x000000a900a97308 */ /* 0x000ee20000000800 */
[----:B----4-:R-:W-:-:S04]  /*f650*/  FADD.FTZ R166, R164, R166 ;  /* 0x000000a6a4a67221 */ /* 0x010fc80000010000 */
[----:B0-----:R-:W-:-:S03]  /*f660*/  FADD.FTZ R166, R165, R166 ;  /* 0x000000a6a5a67221 */ /* 0x001fc60000010000 */
[----:B------:R-:W0:Y:S01]  /*f670*/  MUFU.EX2 R172, R172 ;  /* 0x000000ac00ac7308 */ /* 0x000e220000000800 */
[----:B--2---:R-:W-:Y:S01]  /*f680*/  FADD.FTZ R166, R168, R166 ;  /* 0x000000a6a8a67221 */ /* 0x004fe20000010000 */
[----:B-1----:R-:W-:-:S05]  /*f690*/  FMNMX.FTZ R15, R15, R196, !PT ;  /* 0x000000c40f0f7209 */ /* 0x002fca0007810000 */
[----:B------:R-:W1:Y:S01]  /*f6a0*/  SHFL.BFLY PT, R196, R15, 0x1, 0x1f ;  /* 0x0c201f000fc47f89 */ /* 0x000e6200000e0000 */
[----:B------:R-:W2:Y:S01]  /*f6b0*/  MUFU.EX2 R173, R173 ;  /* 0x000000ad00ad7308 */ /* 0x000ea20000000800 */
[----:B---3--:R-:W-:-:S07]  /*f6c0*/  FADD.FTZ R166, R169, R166 ;  /* 0x000000a6a9a67221 */ /* 0x008fce0000010000 */
[----:B------:R-:W3:Y:S01]  /*f6d0*/  MUFU.EX2 R176, R176 ;  /* 0x000000b000b07308 */ /* 0x000ee20000000800 */
[----:B0-----:R-:W-:-:S07]  /*f6e0*/  FADD.FTZ R166, R172, R166 ;  /* 0x000000a6aca67221 */ /* 0x001fce0000010000 */
[----:B------:R-:W0:Y:S01]  /*f6f0*/  MUFU.EX2 R177, R177 ;  /* 0x000000b100b17308 */ /* 0x000e220000000800 */
[----:B--2---:R-:W-:Y:S01]  /*f700*/  FADD.FTZ R166, R173, R166 ;  /* 0x000000a6ada67221 */ /* 0x004fe20000010000 */
[----:B-1----:R-:W-:-:S06]  /*f710*/  FMNMX.FTZ R15, R15, R196, !PT ;  /* 0x000000c40f0f7209 */ /* 0x002fcc0007810000 */
[----:B------:R-:W-:Y:S01]  /*f720*/  MUFU.EX2 R180, R180 ;  /* 0x000000b400b47308 */ /* 0x000fe20000000800 */
[----:B---3--:R-:W-:Y:S01]  /*f730*/  FADD.FTZ R166, R176, R166 ;  /* 0x000000a6b0a67221 */ /* 0x008fe20000010000 */
[----:B------:R-:W-:-:S04]  /*f740*/  FADD.FTZ R21, -R15, R21 ;  /* 0x000000150f157221 */ /* 0x000fc80000010100 */
[----:B------:R-:W-:Y:S01]  /*f750*/  FMUL.FTZ R21, R21, R13 ;  /* 0x0000000d15157220 */ /* 0x000fe20000410000 */
[----:B0-----:R-:W-:-:S05]  /*f760*/  FADD.FTZ R166, R177, R166 ;  /* 0x000000a6b1a67221 */ /* 0x001fca0000010000 */
        /* <DEDUP_REMOVED lines=11> */
[----:B0-----:R-:W-:Y:S01]  /*f820*/  FMUL.FTZ R181, R15, R13 ;  /* 0x0000000d0fb57220 */ /* 0x001fe20000410000 */
        /* <DEDUP_REMOVED lines=27> */
[----:B------:R0:W1:Y:S01]  /*f9e0*/  MUFU.EX2 R183, R154 ;  /* 0x0000009a00b77308 */ /* 0x0000620000000800 */
[-C--:B------:R-:W-:Y:S01]  /*f9f0*/  FMUL.FTZ R63, R63, R21.reuse ;  /* 0x000000153f3f7220 */ /* 0x080fe20000410000 */
[-C--:B------:R-:W-:Y:S01]  /*fa00*/  FMUL.FTZ R66, R66, R21.reuse ;  /* 0x0000001542427220 */ /* 0x080fe20000410000 */
[-C--:B------:R-:W-:Y:S01]  /*fa10*/  FMUL.FTZ R67, R67, R21.reuse ;  /* 0x0000001543437220 */ /* 0x080fe20000410000 */
[-C--:B------:R-:W-:Y:S01]  /*fa20*/  FMUL.FTZ R70, R70, R21.reuse ;  /* 0x0000001546467220 */ /* 0x080fe20000410000 */
[-C--:B------:R-:W-:Y:S01]  /*fa30*/  FMUL.FTZ R71, R71, R21.reuse ;  /* 0x0000001547477220 */ /* 0x080fe20000410000 */
[-C--:B------:R-:W-:Y:S01]  /*fa40*/  FMUL.FTZ R74, R74, R21.reuse ;  /* 0x000000154a4a7220 */ /* 0x080fe20000410000 */
[----:B------:R-:W-:Y:S01]  /*fa50*/  FMUL.FTZ R75, R75, R21 ;  /* 0x000000154b4b7220 */ /* 0x000fe20000410000 */
[----:B------:R2:W3:Y:S01]  /*fa60*/  MUFU.EX2 R196, R158 ;  /* 0x0000009e00c47308 */ /* 0x0004e20000000800 */
[----:B0-----:R-:W-:Y:S01]  /*fa70*/  F2FP.BF16.F32.PACK_AB R154, R156, R153 ;  /* 0x000000999c9a723e */ /* 0x001fe200000010ff */
[----:B------:R-:W-:Y:S01]  /*fa80*/  FMUL.FTZ R78, R78, R21 ;  /* 0x000000154e4e7220 */ /* 0x000fe20000410000 */
[----:B------:R-:W-:Y:S01]  /*fa90*/  F2FP.BF16.F32.PACK_AB R156, R160, R157 ;  /* 0x0000009da09c723e */ /* 0x000fe200000010ff */
[----:B------:R-:W-:Y:S01]  /*faa0*/  FMUL.FTZ R79, R79, R21 ;  /* 0x000000154f4f7220 */ /* 0x000fe20000410000 */
[----:B------:R-:W-:Y:S01]  /*fab0*/  F2FP.BF16.F32.PACK_AB R160, R168, R165 ;  /* 0x000000a5a8a0723e */ /* 0x000fe200000010ff */
[-C--:B------:R-:W-:Y:S01]  /*fac0*/  FMUL.FTZ R82, R82, R21.reuse ;  /* 0x0000001552527220 */ /* 0x080fe20000410000 */
[----:B------:R-:W-:Y:S01]  /*fad0*/  FMUL.FTZ R83, R83, R21 ;  /* 0x0000001553537220 */ /* 0x000fe20000410000 */
[----:B------:R-:W0:Y:S01]  /*fae0*/  MUFU.EX2 R159, R159 ;  /* 0x0000009f009f7308 */ /* 0x000e220000000800 */
[----:B-1----:R-:W-:Y:S01]  /*faf0*/  FFMA.FTZ R3, R21, R3, R183 ;  /* 0x0000000315037223 */ /* 0x002fe200000100b7 */
[----:B--2---:R-:W-:Y:S01]  /*fb00*/  F2FP.BF16.F32.PACK_AB R158, R164, R161 ;  /* 0x000000a1a49e723e */ /* 0x004fe200000010ff */
[----:B------:R-:W-:Y:S01]  /*fb10*/  FMUL.FTZ R86, R86, R21 ;  /* 0x0000001556567220 */ /* 0x000fe20000410000 */
[C---:B------:R-:W-:Y:S01]  /*fb20*/  F2FP.BF16.F32.PACK_AB R153, R155.reuse, R183 ;  /* 0x000000b79b99723e */ /* 0x040fe200000010ff */
[----:B------:R-:W-:Y:S01]  /*fb30*/  FADD.FTZ R3, R155, R3 ;  /* 0x000000039b037221 */ /* 0x000fe20000010000 */
[----:B------:R-:W-:Y:S01]  /*fb40*/  F2FP.BF16.F32.PACK_AB R164, R176, R173 ;  /* 0x000000adb0a4723e */ /* 0x000fe200000010ff */
        /* <DEDUP_REMOVED lines=13> */
[----:B-1----:R-:W-:Y:S01]  /*fc20*/  F2FP.BF16.F32.PACK_AB R162, R172, R169 ;  /* 0x000000a9aca2723e */ /* 0x002fe200000010ff */
[-C--:B------:R-:W-:Y:S01]  /*fc30*/  FMUL.FTZ R102, R102, R21.reuse ;  /* 0x0000001566667220 */ /* 0x080fe20000410000 */
[-C--:B------:R-:W-:Y:S01]  /*fc40*/  FMUL.FTZ R103, R103, R21.reuse ;  /* 0x0000001567677220 */ /* 0x080fe20000410000 */
        /* <DEDUP_REMOVED lines=13> */
[C---:B0-----:R-:W-:Y:S01]  /*fd20*/  FADD.FTZ R0, R180.reuse, R166 ;  /* 0x000000a6b4007221 */ /* 0x041fe20000010000 */
        /* <DEDUP_REMOVED lines=21> */
[----:B0-----:R-:W-:Y:S01]  /*fe80*/  FADD.FTZ R3, R161, R3 ;  /* 0x00000003a1037221 */ /* 0x001fe20000010000 */
[-C--:B------:R-:W-:Y:S01]  /*fe90*/  FMUL.FTZ R146, R146, R21.reuse ;  /* 0x0000001592927220 */ /* 0x080fe20000410000 */
[-C--:B------:R-:W-:Y:S01]  /*fea0*/  FMUL.FTZ R147, R147, R21.reuse ;  /* 0x0000001593937220 */ /* 0x080fe20000410000 */
[-C--:B------:R-:W-:Y:S01]  /*feb0*/  FMUL.FTZ R150, R150, R21.reuse ;  /* 0x0000001596967220 */ /* 0x080fe20000410000 */
[----:B------:R-:W-:-:S03]  /*fec0*/  FMUL.FTZ R151, R151, R21 ;  /* 0x0000001597977220 */ /* 0x000fc60000410000 */
[----:B------:R-:W0:Y:S01]  /*fed0*/  MUFU.EX2 R175, R175 ;  /* 0x000000af00af7308 */ /* 0x000e220000000800 */
[C---:B---3--:R-:W-:Y:S01]  /*fee0*/  FADD.FTZ R3, R171.reuse, R3 ;  /* 0x00000003ab037221 */ /* 0x048fe20000010000 */
[----:B------:R-:W-:-:S06]  /*fef0*/  F2FP.BF16.F32.PACK_AB R161, R171, R161 ;  /* 0x000000a1aba1723e */ /* 0x000fcc00000010ff */
[----:B------:R-:W3:Y:S01]  /*ff00*/  MUFU.EX2 R165, R178 ;  /* 0x000000b200a57308 */ /* 0x000ee20000000800 */
[----:B--2---:R-:W-:-:S07]  /*ff10*/  FADD.FTZ R3, R174, R3 ;  /* 0x00000003ae037221 */ /* 0x004fce0000010000 */
[----:B------:R-:W2:Y:S01]  /*ff20*/  MUFU.EX2 R179, R179 ;  /* 0x000000b300b37308 */ /* 0x000ea20000000800 */
[C---:B0-----:R-:W-:Y:S01]  /*ff30*/  FADD.FTZ R3, R175.reuse, R3 ;  /* 0x00000003af037221 */ /* 0x041fe20000010000 */
[----:B------:R-:W-:-:S05]  /*ff40*/  F2FP.BF16.F32.PACK_AB R163, R175, R174 ;  /* 0x000000aeafa3723e */ /* 0x000fca00000010ff */
[----:B------:R1:W-:Y:S01]  /*ff50*/  STSM.16.M88.4 [R198], R160 ;  /* 0x000000a0c6007844 */ /* 0x0003e20000000200 */
[----:B------:R-:W0:Y:S01]  /*ff60*/  MUFU.EX2 R182, R182 ;  /* 0x000000b600b67308 */ /* 0x000e220000000800 */
[----:B---3--:R-:W-:-:S07]  /*ff70*/  FADD.FTZ R3, R165, R3 ;  /* 0x00000003a5037221 */ /* 0x008fce0000010000 */
[----:B------:R-:W3:Y:S01]  /*ff80*/  MUFU.EX2 R181, R181 ;  /* 0x000000b500b57308 */ /* 0x000ee20000000800 */
[C---:B--2---:R-:W-:Y:S01]  /*ff90*/  FADD.FTZ R3, R179.reuse, R3 ;  /* 0x00000003b3037221 */ /* 0x044fe20000010000 */
[----:B------:R-:W-:-:S03]  /*ffa0*/  F2FP.BF16.F32.PACK_AB R165, R179, R165 ;  /* 0x000000a5b3a5723e */ /* 0x000fc600000010ff */
[----:B0-----:R-:W-:Y:S01]  /*ffb0*/  FADD.FTZ R3, R182, R3 ;  /* 0x00000003b6037221 */ /* 0x001fe20000010000 */
[----:B---3--:R-:W-:-:S03]  /*ffc0*/  F2FP.BF16.F32.PACK_AB R167, R181, R182 ;  /* 0x000000b6b5a7723e */ /* 0x008fc600000010ff */
[----:B------:R-:W-:Y:S02]  /*ffd0*/  FADD.FTZ R3, R181, R3 ;  /* 0x00000003b5037221 */ /* 0x000fe40000010000 */
[----:B------:R1:W-:Y:S01]  /*ffe0*/  STSM.16.M88.4 [R199], R164 ;  /* 0x000000a4c7007844 */ /* 0x0003e20000000200 */
[----:B------:R-:W-:Y:S05]  /*fff0*/  @!P0 BRA `(.L_x_7974) ;  /* 0x0000000000048947 */ /* 0x000fea0003800000 */
[----:B------:R-:W-:Y:S01]  /*10000*/  BPT.TRAP 0x1 ;  /* 0x000000040000795c */ /* 0x000fe20000300000 */
.L_x_7974:
[----:B------:R0:W2:Y:S01]  /*10010*/  SYNCS.PHASECHK.TRANS64.TRYWAIT P2, [R194+URZ+0x28c50], R20 ;  /* 0x028c5014c20075a7 */ /* 0x0000a2000804017f */
[----:B------:R-:W-:Y:S05]  /*10020*/  @!P0 BRA `(.L_x_7975) ;  /* 0x0000000000048947 */ /* 0x000fea0003800000 */
[----:B------:R-:W-:Y:S01]  /*10030*/  BPT.TRAP 0x1 ;  /* 0x000000040000795c */ /* 0x000fe20000300000 */
.L_x_7975:
[----:B------:R-:W-:Y:S04]  /*10040*/  BSSY B1, `(.L_x_7976) ;  /* 0x0000004000017945 */ /* 0x000fe80003800000 */
[----:B--2---:R-:W-:Y:S05]  /*10050*/  @P2 BRA `(.L_x_7977) ;  /* 0x0000000000082947 */ /* 0x004fea0003800000 */
[----:B------:R-:W2:Y:S02]  /*10060*/  SYNCS.PHASECHK.TRANS64.TRYWAIT P2, [R194+URZ+0x28c50], R20 ;  /* 0x028c5014c20075a7 */ /* 0x000ea4000804017f */
[----:B--2---:R-:W-:Y:S05]  /*10070*/  @!P2 BRA `(.L_x_7978) ;  /* 0x000000fc0084a947 */ /* 0x004fea0003800000 */
.L_x_7977:
[----:B------:R-:W-:Y:S05]  /*10080*/  BSYNC B1 ;  /* 0x0000000000017941 */ /* 0x000fea0003800000 */
.L_x_7976:
        /* <DEDUP_REMOVED lines=47> */
.L_x_7968:
[----:B------:R-:W-:Y:S05]  /*10380*/  BSYNC B0 ;  /* 0x0000000000007941 */ /* 0x000fea0003800000 */
.L_x_7967:
[----:B------:R-:W3:Y:S01]  /*10390*/  SHFL.BFLY PT, R4, R0, 0x2, 0x1f ;  /* 0x0c401f0000047f89 */ /* 0x000ee200000e0000 */
[----:B------:R-:W-:Y:S02]  /*103a0*/  IMAD.MOV.U32 R154, RZ, RZ, -0x800000 ;  /* 0xff800000ff9a7424 */ /* 0x000fe400078e00ff */
[----:B------:R-:W-:Y:S01]  /*103b0*/  VIADD R218, R218, 0x1 ;  /* 0x00000001dada7836 */ /* 0x000fe20000000000 */
[----:B------:R-:W-:Y:S08]  /*103c0*/  BAR.ARV 0x8, 0x100 ;  /* 0x0204000000007b1d */ /* 0x000ff00000002000 */
[----:B------:R-:W-:Y:S01]  /*103d0*/  BAR.SYNC.DEFER_BLOCKING 0xf, 0x100 ;  /* 0x03c4000000007b1d */ /* 0x000fe20000010000 */
[----:B---3--:R-:W-:-:S05]  /*103e0*/  FADD.FTZ R4, R4, R0 ;  /* 0x0000000004047221 */ /* 0x008fca0000010000 */
[----:B------:R-:W3:Y:S02]  /*103f0*/  SHFL.BFLY PT, R0, R4, 0x1, 0x1f ;  /* 0x0c201f0004007f89 */ /* 0x000ee400000e0000 */
[----:B---3--:R-:W-:Y:S01]  /*10400*/  FADD.FTZ R0, R4, R0 ;  /* 0x0000000004007221 */ /* 0x008fe20000010000 */
[----:B------:R-:W-:-:S04]  /*10410*/  IMAD.MOV.U32 R4, RZ, RZ, RZ ;  /* 0x000000ffff047224 */ /* 0x000fc800078e00ff */
[----:B------:R-:W-:-:S13]  /*10420*/  FSETP.NE.FTZ.AND P0, PT, R0, RZ, PT ;  /* 0x000000ff0000720b */ /* 0x000fda0003f15000 */
[----:B------:R-:W3:Y:S01]  /*10430*/  @P0 MUFU.RCP R4, R0 ;  /* 0x0000000000040308 */ /* 0x000ee20000001000 */
[----:B------:R-:W-:-:S07]  /*10440*/  @P0 FMUL.FTZ R5, R13, 0.69314718246459960938 ;  /* 0x3f3172180d050820 */ /* 0x000fce0000410000 */
[----:B------:R-:W4:Y:S01]  /*10450*/  @P0 MUFU.LG2 R0, R0 ;  /* 0x0000000000000308 */ /* 0x000f220000000c00 */
        /* <DEDUP_REMOVED lines=8> */
[----:B----4-:R-:W-:Y:S01]  /*104e0*/  @P0 FMUL.FTZ R0, R0, 0.69314718246459960938 ;  /* 0x3f31721800000820 */ /* 0x010fe20000410000 */
[-C--:B------:R-:W-:Y:S01]  /*104f0*/  FMUL.FTZ R40, R40, R4.reuse ;  /* 0x0000000428287220 */ /* 0x080fe20000410000 */
[-C--:B------:R-:W-:Y:S01]  /*10500*/  FMUL.FTZ R41, R41, R4.reuse ;  /* 0x0000000429297220 */ /* 0x080fe20000410000 */
[----:B------:R-:W-:Y:S01]  /*10510*/  FMUL.FTZ R44, R44, R4 ;  /* 0x000000042c2c7220 */ /* 0x000fe20000410000 */
[----:B------:R-:W-:Y:S01]  /*10520*/  @P0 FFMA.FTZ R154, R5, R14, R0 ;  /* 0x0000000e059a0223 */ /* 0x000fe20000010000 */
        /* <DEDUP_REMOVED lines=57> */
[----:B------:R-:W-:Y:S01]  /*108c0*/  FMUL.FTZ R149, R149, R4 ;  /* 0x0000000495957220 */ /* 0x000fe20000410000 */
        /* <DEDUP_REMOVED lines=11> */
[----:B------:R-:W-:Y:S01]  /*10980*/  FMUL.FTZ R39, R39, R0 ;  /* 0x0000000027277220 */ /* 0x000fe20000410000 */
[----:B----4-:R-:W-:Y:S01]  /*10990*/  @P0 FMUL.FTZ R5, R3, 0.69314718246459960938 ;  /* 0x3f31721803050820 */ /* 0x010fe20000410000 */
        /* <DEDUP_REMOVED lines=70> */
.L_x_7895:
[----:B------:R-:W-:Y:S05]  /*10e00*/  BSYNC B7 ;  /* 0x0000000000077941 */ /* 0x000fea0003800000 */
.L_x_7891:
[----:B------:R-:W3:Y:S08]  /*10e10*/  S2UR UR5, SR_CgaCtaId ;  /* 0x00000000000579c3 */ /* 0x000ef00000008800 */
[----:B------:R-:W-:Y:S06]  /*10e20*/  BAR.SYNC.DEFER_BLOCKING 0x5, 0x180 ;  /* 0x0146000000007b1d */ /* 0x000fec0000010000 */
[----:B------:R-:W-:Y:S01]  /*10e30*/  UMOV UR4, 0x400 ;  /* 0x0000040000047882 */ /* 0x000fe20000000000 */
[----:B------:R-:W-:Y:S01]  /*10e40*/  BSSY B0, `(.L_x_7980) ;  /* 0x0000499000007945 */ /* 0x000fe20003800000 */
[----:B---3--:R-:W-:-:S06]  /*10e50*/  ULEA UR4, UR5, UR4, 0x18 ;  /* 0x0000000405047291 */ /* 0x008fcc000f8ec03f */
[----:B------:R-:W-:-:S05]  /*10e60*/  IMAD.U32 R2, RZ, RZ, UR4 ;  /* 0x00000004ff027e24 */ /* 0x000fca000f8e00ff */
[----:B0-----:R0:W3:Y:S01]  /*10e70*/  LDS.128 R4, [R2+0x28cd0] ;  /* 0x028cd00002047984 */ /* 0x0010e20000000c00 */
        /* <DEDUP_REMOVED lines=15> */
[----:B----45:R-:W-:-:S04]  /*10f70*/  IMAD.WIDE R152, R8, 0x2, R20 ;  /* 0x0000000208987825 */ /* 0x030fc800078e0214 */
        /* <DEDUP_REMOVED lines=158> */
[----:B---3--:R-:W-:Y:S02]  /*11960*/  MOV R4, R8 ;  /* 0x0000000800047202 */ /* 0x008fe40000000f00 */
[----:B------:R-:W-:Y:S01]  /*11970*/  F2FP.BF16.F32.PACK_AB R8, R137, R136 ;  /* 0x000000888908723e */ /* 0x000fe200000010ff */
[----:B------:R-:W-:Y:S01]  /*11980*/  IMAD.X R153, RZ, RZ, R153, P0 ;  /* 0x000000ffff997224 */ /* 0x000fe200000e0699 */
[----:B------:R-:W-:-:S02]  /*11990*/  F2FP.BF16.F32.PACK_AB R9, R139, R138 ;  /* 0x0000008a8b09723e */ /* 0x000fc400000010ff */
[----:B------:R-:W-:Y:S02]  /*119a0*/  F2FP.BF16.F32.PACK_AB R15, R151, R150 ;  /* 0x00000096970f723e */ /* 0x000fe400000010ff */
[----:B------:R-:W-:Y:S01]  /*119b0*/  ISETP.NE.U32.AND P1, PT, RZ, UR6, PT ;  /* 0x00000006ff007c0c */ /* 0x000fe2000bf25070 */
[----:B------:R1:W-:Y:S03]  /*119c0*/  STSM.16.M88.4 [R4], R8 ;  /* 0x0000000804007844 */ /* 0x0003e60000000200 */
[----:B------:R-:W-:Y:S02]  /*119d0*/  ISETP.NE.AND.EX P1, PT, RZ, UR7, PT, P1 ;  /* 0x00000007ff007c0c */ /* 0x000fe4000bf25310 */
[----:B-1----:R-:W-:Y:S02]  /*119e0*/  LOP3.LUT R4, R0, 0x380, RZ, 0xc0, !PT ;  /* 0x0000038000047812 */ /* 0x002fe400078ec0ff */
[----:B------:R-:W-:-:S02]  /*119f0*/  IADD3 R8, P0, R208, UR6, RZ ;  /* 0x00000006d0087c10 */ /* 0x000fc4000ff1e0ff */
[----:B------:R-:W-:Y:S02]  /*11a00*/  SHF.R.U64 R4, R4, 0x3, RZ ;  /* 0x0000000304047819 */ /* 0x000fe400000012ff */
[----:B------:R-:W-:Y:S02]  /*11a10*/  IADD3.X R9, R209, UR7, RZ, P0, !PT ;  /* 0x00000007d1097c10 */ /* 0x000fe400087fe4ff */
[----:B------:R-:W-:Y:S01]  /*11a20*/  LOP3.LUT R152, R4, R0, RZ, 0x3c, !PT ;  /* 0x0000000004987212 */ /* 0x000fe200078e3cff */
[----:B------:R-:W-:-:S03]  /*11a30*/  IMAD.MOV.U32 R0, RZ, RZ, RZ ;  /* 0x000000ffff007224 */ /* 0x000fc600078e00ff */
[----:B------:R-:W-:Y:S02]  /*11a40*/  MOV R152, R152 ;  /* 0x0000009800987202 */ /* 0x000fe40000000f00 */
[----:B------:R-:W-:-:S03]  /*11a50*/  ISETP.NE.U32.AND P0, PT, RZ, UR4, PT ;  /* 0x00000004ff007c0c */ /* 0x000fc6000bf05070 */
[----:B------:R1:W-:Y:S01]  /*11a60*/  STSM.16.M88.4 [R152], R12 ;  /* 0x0000000c98007844 */ /* 0x0003e20000000200 */
[----:B------:R-:W-:Y:S01]  /*11a70*/  BAR.SYNC.DEFER_BLOCKING 0x1, 0x100 ;  /* 0x0044000000007b1d */ /* 0x000fe20000010000 */
[----:B------:R-:W-:-:S13]  /*11a80*/  ISETP.NE.AND.EX P0, PT, RZ, UR5, PT, P0 ;  /* 0x00000005ff007c0c */ /* 0x000fda000bf05300 */
[----:B------:R-:W-:Y:S01]  /*11a90*/  @P0 IADD3 R208, P2, R208, UR4, RZ ;  /* 0x00000004d0d00c10 */ /* 0x000fe2000ff5e0ff */
        /* <DEDUP_REMOVED lines=10> */
.L_x_7982:
[----:B-1----:R-:W3:Y:S01]  /*11b40*/  LDL R8, [R1+0x44] ;  /* 0x0000440001087983 */ /* 0x002ee20000100800 */
[----:B------:R-:W-:Y:S01]  /*11b50*/  ISETP.NE.AND P1, PT, R206, RZ, PT ;  /* 0x000000ffce00720c */ /* 0x000fe20003f25270 */
[----:B------:R-:W-:-:S03]  /*11b60*/  ULDC UR4, c[0x0][0xad4] ;  /* 0x0002b50000047ab9 */ /* 0x000fc60000000800 */
[----:B------:R-:W-:Y:S01]  /*11b70*/  SEL R206, R206, UR4, P1 ;  /* 0x00000004cece7c07 */ /* 0x000fe20008800000 */
[----:B---3--:R-:W1:Y:S02]  /*11b80*/  SHFL.IDX PT, R8, R8, RZ, 0x1f ;  /* 0x00001fff08087589 */ /* 0x008e6400000e0000 */
[----:B-1----:R-:W-:Y:S02]  /*11b90*/  ISETP.NE.AND P0, PT, R8, RZ, PT ;  /* 0x000000ff0800720c */ /* 0x002fe40003f05270 */
[----:B-----5:R-:W-:-:S11]  /*11ba0*/  SHF.R.S32.HI R8, RZ, 0x1f, R0 ;  /* 0x0000001fff087819 */ /* 0x020fd60000011400 */
[----:B------:R-:W-:Y:S05]  /*11bb0*/  @P0 BRA `(.L_x_7983) ;  /* 0x0000000000f80947 */ /* 0x000fea0003800000 */
[----:B------:R-:W3:Y:S01]  /*11bc0*/  LDL.LU R14, [R1+0x40] ;  /* 0x00004000010e7983 */ /* 0x000ee20000300800 */
[----:B------:R-:W-:Y:S01]  /*11bd0*/  IMAD.MOV.U32 R9, RZ, RZ, 0x9b8 ;  /* 0x000009b8ff097424 */ /* 0x000fe200078e00ff */
[----:B------:R-:W-:Y:S01]  /*11be0*/  ISETP.GT.AND P1, PT, R206, 0x1, PT ;  /* 0x00000001ce00780c */ /* 0x000fe20003f24270 */
[----:B------:R-:W1:Y:S01]  /*11bf0*/  LDC R156, c[0x0][0xbe8] ;  /* 0x0002fa00ff9c7b82 */ /* 0x000e620000000800 */
[----:B------:R-:W4:Y:S01]  /*11c00*/  LDL R157, [R1+0x68] ;  /* 0x00006800019d7983 */ /* 0x000f220000100800 */
[----:B------:R-:W-:Y:S02]  /*11c10*/  ISETP.NE.U32.AND P0, PT, RZ, UR6, PT ;  /* 0x00000006ff007c0c */ /* 0x000fe4000bf05070 */
[----:B------:R-:W-:Y:S02]  /*11c20*/  SEL R9, R9, 0x978, P1 ;  /* 0x0000097809097807 */ /* 0x000fe40000800000 */
[----:B------:R-:W-:Y:S02]  /*11c30*/  ISETP.NE.AND.EX P0, PT, RZ, UR7, PT, P0 ;  /* 0x00000007ff007c0c */ /* 0x000fe4000bf05300 */
[----:B------:R-:W5:Y:S02]  /*11c40*/  LDC.64 R12, c[0x0][R9+0x220] ;  /* 0x00008800090c7b82 */ /* 0x000f640000000a00 */
[----:B------:R-:W-:-:S06]  /*11c50*/  SEL R15, R207, RZ, !P0 ;  /* 0x000000ffcf0f7207 */ /* 0x000fcc0004000000 */
[----:B------:R-:W0:Y:S01]  /*11c60*/  LDC.64 R10, c[0x0][R9+0x218] ;  /* 0x00008600090a7b82 */ /* 0x000e220000000a00 */
[----:B------:R-:W-:Y:S02]  /*11c70*/  IMAD.IADD R153, R204, 0x1, R195 ;  /* 0x00000001cc997824 */ /* 0x000fe400078e02c3 */
[----:B-----5:R-:W-:Y:S01]  /*11c80*/  IMAD R13, R13, R15, RZ ;  /* 0x0000000f0d0d7224 */ /* 0x020fe200078e02ff */
[----:B------:R-:W-:Y:S02]  /*11c90*/  SEL R155, R219, RZ, P1 ;  /* 0x000000ffdb9b7207 */ /* 0x000fe40000800000 */
[----:B---3--:R-:W-:Y:S02]  /*11ca0*/  SEL R14, R14, RZ, !P0 ;  /* 0x000000ff0e0e7207 */ /* 0x008fe40004000000 */
[----:B-1----:R-:W-:-:S03]  /*11cb0*/  ISETP.NE.AND P0, PT, R156, 0x1, PT ;  /* 0x000000019c00780c */ /* 0x002fc60003f05270 */
        /* <DEDUP_REMOVED lines=31> */
[----:B------:R-:W-:Y:S01]  /*11eb0*/  IMAD.IADD R14, R189, 0x1, R195 ;  /* 0x00000001bd0e7824 */ /* 0x000fe200078e02c3 */
[----:B0-----:R-:W-:Y:S01]  /*11ec0*/  LEA R13, P0, R12, R10, 0x2 ;  /* 0x0000000a0c0d7211 */ /* 0x001fe200078010ff */
[----:B----4-:R-:W-:-:S03]  /*11ed0*/  IMAD.MOV R10, RZ, RZ, -R157 ;  /* 0x000000ffff0a7224 */ /* 0x010fc600078e0a9d */
[----:B-1----:R-:W-:Y:S02]  /*11ee0*/  LEA.HI.X R9, R12, R11, R9, 0x2, P0 ;  /* 0x0000000b0c097211 */ /* 0x002fe400000f1409 */
[----:B------:R-:W-:Y:S01]  /*11ef0*/  ISETP.NE.AND P0, PT, R203, R10, PT ;  /* 0x0000000acb00720c */ /* 0x000fe20003f05270 */
[----:B------:R-:W-:Y:S04]  /*11f00*/  SHFL.IDX PT, R12, R13, 0x1, 0x1c1f ;  /* 0x003c1f000d0c7f89 */ /* 0x000fe800000e0000 */
[----:B------:R-:W-:Y:S04]  /*11f10*/  SHFL.IDX PT, R10, R13, RZ, 0x1c1f ;  /* 0x001c1fff0d0a7589 */ /* 0x000fe800000e0000 */
        /* <DEDUP_REMOVED lines=8> */
.L_x_7983:
[----:B------:R-:W-:Y:S02]  /*11fa0*/  ISETP.GT.AND P1, PT, R206, 0x1, PT ;  /* 0x00000001ce00780c */ /* 0x000fe40003f24270 */
[----:B------:R-:W-:-:S04]  /*11fb0*/  ISETP.NE.U32.AND P0, PT, RZ, UR6, PT ;  /* 0x00000006ff007c0c */ /* 0x000fc8000bf05070 */
[----:B------:R-:W-:-:S04]  /*11fc0*/  ISETP.NE.AND.EX P0, PT, RZ, UR7, PT, P0 ;  /* 0x00000007ff007c0c */ /* 0x000fc8000bf05300 */
[----:B------:R-:W-:-:S03]  /*11fd0*/  SEL R207, R207, RZ, !P0 ;  /* 0x000000ffcfcf7207 */ /* 0x000fc60004000000 */
[----:B------:R-:W-:Y:S06]  /*11fe0*/  @P1 BRA `(.L_x_7984) ;  /* 0x0000001000381947 */ /* 0x000fec0003800000 */
[----:B-1----:R-:W1:Y:S01]  /*11ff0*/  S2R R11, SR_TID.X ;  /* 0x00000000000b7919 */ /* 0x002e620000002100 */
[----:B------:R-:W3:Y:S01]  /*12000*/  LDC R87, c[0x0][0xbe8] ;  /* 0x0002fa00ff577b82 */ /* 0x000ee20000000800 */
[----:B------:R-:W-:Y:S01]  /*12010*/  ULDC.64 UR4, c[0x0][0xaa0] ;  /* 0x0002a80000047ab9 */ /* 0x000fe20000000a00 */
[----:B-1----:R-:W-:-:S05]  /*12020*/  VIADD R11, R11, 0xffffff80 ;  /* 0xffffff800b0b7836 */ /* 0x002fca0000000000 */
[----:B------:R-:W-:-:S04]  /*12030*/  SHF.R.S32.HI R84, RZ, 0x1f, R11 ;  /* 0x0000001fff547819 */ /* 0x000fc8000001140b */
[----:B------:R-:W-:-:S04]  /*12040*/  LEA.HI R84, R84, R11, RZ, 0x3 ;  /* 0x0000000b54547211 */ /* 0x000fc800078f18ff */
[----:B------:R-:W-:-:S05]  /*12050*/  SHF.R.S32.HI R10, RZ, 0x3, R84 ;  /* 0x00000003ff0a7819 */ /* 0x000fca0000011454 */
[----:B------:R-:W-:-:S04]  /*12060*/  IMAD R3, R10, 0x40, R188 ;  /* 0x000000400a037824 */ /* 0x000fc800078e02bc */
        /* <DEDUP_REMOVED lines=11> */
[C---:B------:R-:W-:Y:S01]  /*12120*/  IADD3 R45, P1, R20.reuse, 0x6000, RZ ;  /* 0x00006000142d7810 */ /* 0x040fe20007f3e0ff */
[----:B------:R-:W5:Y:S01]  /*12130*/  LD.E.128 R24, desc[UR42][R24.64] ;  /* 0x0000002a18187980 */ /* 0x000f62000c101d00 */
        /* <DEDUP_REMOVED lines=17> */
[----:B------:R-:W-:Y:S02]  /*12250*/  IADD3 R14, P3, R20, 0xf000, RZ ;  /* 0x0000f000140e7810 */ /* 0x000fe40007f7e0ff */
        /* <DEDUP_REMOVED lines=12> */
[C---:B------:R-:W-:Y:S01]  /*12320*/  IADD3 R57, P4, R20.reuse, 0x9000, RZ ;  /* 0x0000900014397810 */ /* 0x040fe20007f9e0ff */
[----:B------:R-:W-:Y:S01]  /*12330*/  IMAD.X R81, RZ, RZ, R21, P3 ;  /* 0x000000ffff517224 */ /* 0x000fe200018e0615 */
        /* <DEDUP_REMOVED lines=10> */
[----:B------:R-:W5:Y:S01]  /*123e0*/  LD.E.128 R40, desc[UR42][R40.64] ;  /* 0x0000002a28287980 */ /* 0x000f62000c101d00 */
[----:B------:R-:W-:-:S02]  /*123f0*/  LOP3.LUT R60, R61, 0x380, RZ, 0xc0, !PT ;  /* 0x000003803d3c7812 */ /* 0x000fc400078ec0ff */
[----:B------:R-:W-:Y:S01]  /*12400*/  LOP3.LUT R64, R65, 0x380, RZ, 0xc0, !PT ;  /* 0x0000038041407812 */ /* 0x000fe200078ec0ff */
[----:B------:R-:W5:Y:S01]  /*12410*/  LD.E.128 R44, desc[UR42][R44.64] ;  /* 0x0000002a2c2c7980 */ /* 0x000f62000c101d00 */
[----:B------:R-:W-:Y:S02]  /*12420*/  LOP3.LUT R68, R69, 0x380, RZ, 0xc0, !PT ;  /* 0x0000038045447812 */ /* 0x000fe400078ec0ff */
[----:B------:R-:W-:Y:S01]  /*12430*/  LOP3.LUT R72, R73, 0x380, RZ, 0xc0, !PT ;  /* 0x0000038049487812 */ /* 0x000fe200078ec0ff */
[----:B------:R-:W5:Y:S01]  /*12440*/  LD.E.128 R48, desc[UR42][R48.64] ;  /* 0x0000002a30307980 */ /* 0x000f62000c101d00 */
[----:B------:R-:W-:Y:S02]  /*12450*/  LOP3.LUT R76, R77, 0x380, RZ, 0xc0, !PT ;  /* 0x000003804d4c7812 */ /* 0x000fe400078ec0ff */
[----:B------:R-:W-:Y:S01]  /*12460*/  LOP3.LUT R13, R20, 0x380, RZ, 0xc0, !PT ;  /* 0x00000380140d7812 */ /* 0x000fe200078ec0ff */
[----:B------:R-:W5:Y:S01]  /*12470*/  LD.E.128 R52, desc[UR42][R52.64] ;  /* 0x0000002a34347980 */ /* 0x000f62000c101d00 */
[----:B------:R-:W-:-:S02]  /*12480*/  SHF.R.U64 R3, R3, 0x3, RZ ;  /* 0x0000000303037819 */ /* 0x000fc400000012ff */
        /* <DEDUP_REMOVED lines=23> */
[----:B---3--:R-:W-:Y:S01]  /*12600*/  ISETP.NE.AND P3, PT, R87, 0x1, PT ;  /* 0x000000015700780c */ /* 0x008fe20003f65270 */
[----:B------:R-:W-:Y:S01]  /*12610*/  IMAD R21, R0, UR5, R3 ;  /* 0x0000000500157c24 */ /* 0x000fe2000f8e0203 */
[----:B------:R-:W-:Y:S01]  /*12620*/  LOP3.LUT R84, R84, 0xfffffff8, RZ, 0xc0, !PT ;  /* 0xfffffff854547812 */ /* 0x000fe200078ec0ff */
[----:B------:R-:W1:Y:S01]  /*12630*/  LDC R3, c[0x0][0xac8] ;  /* 0x0002b200ff037b82 */ /* 0x000e620000000800 */
[----:B------:R-:W-:Y:S01]  /*12640*/  IMAD.WIDE.U32 R8, R0, UR4, RZ ;  /* 0x0000000400087c25 */ /* 0x000fe2000f8e00ff */
[----:B------:R-:W-:Y:S01]  /*12650*/  ULDC.64 UR4, c[0x0][0xae8] ;  /* 0x0002ba0000047ab9 */ /* 0x000fe20000000a00 */
[----:B------:R-:W5:Y:S02]  /*12660*/  LD.E.128 R12, desc[UR42][R12.64] ;  /* 0x0000002a0c0c7980 */ /* 0x000f64000c101d00 */
[----:B------:R-:W-:-:S02]  /*12670*/  IMAD.IADD R9, R9, 0x1, R21 ;  /* 0x0000000109097824 */ /* 0x000fc400078e0215 */
[----:B------:R-:W5:Y:S03]  /*12680*/  LD.E.128 R56, desc[UR42][R56.64] ;  /* 0x0000002a38387980 */ /* 0x000f66000c101d00 */
[----:B------:R-:W3:Y:S01]  /*12690*/  @P3 LDC R89, c[0x0][0xbec] ;  /* 0x0002fb00ff593b82 */ /* 0x000ee20000000800 */
[----:B------:R-:W-:Y:S01]  /*126a0*/  IMAD.WIDE.U32 R8, R205, UR4, R8 ;  /* 0x00000004cd087c25 */ /* 0x000fe2000f8e0008 */
[----:B------:R-:W5:Y:S03]  /*126b0*/  LD.E.128 R60, desc[UR42][R60.64] ;  /* 0x0000002a3c3c7980 */ /* 0x000f66000c101d00 */
[----:B------:R-:W-:Y:S01]  /*126c0*/  IMAD.IADD R21, R11, 0x1, -R84 ;  /* 0x000000010b157824 */ /* 0x000fe200078e0a54 */
[----:B------:R-:W5:Y:S02]  /*126d0*/  LD.E.128 R64, desc[UR42][R64.64] ;  /* 0x0000002a40407980 */ /* 0x000f64000c101d00 */
[----:B------:R-:W4:Y:S01]  /*126e0*/  @P3 LDC R91, c[0x0][0xbf0] ;  /* 0x0002fc00ff5b3b82 */ /* 0x000f220000000800 */
[----:B------:R-:W-:Y:S01]  /*126f0*/  SHF.R.S32.HI R11, RZ, 0x1f, R207 ;  /* 0x0000001fff0b7819 */ /* 0x000fe200000114cf */
[----:B------:R-:W-:Y:S01]  /*12700*/  IMAD R9, R205, UR5, R9 ;  /* 0x00000005cd097c24 */ /* 0x000fe2000f8e0209 */
[----:B------:R-:W-:Y:S01]  /*12710*/  ULDC.64 UR4, c[0x0][0xaf0] ;  /* 0x0002bc0000047ab9 */ /* 0x000fe20000000a00 */
[----:B------:R-:W-:Y:S01]  /*12720*/  IMAD R20, R21, 0x20, R10 ;  /* 0x0000002015147824 */ /* 0x000fe200078e020a */
[----:B------:R-:W5:Y:S01]  /*12730*/  LD.E.128 R68, desc[UR42][R68.64] ;  /* 0x0000002a44447980 */ /* 0x000f62000c101d00 */
[----:B------:R-:W-:Y:S01]  /*12740*/  IMAD.IADD R0, R10, 0x1, R195 ;  /* 0x000000010a007824 */ /* 0x000fe200078e02c3 */
[-C--:B-1----:R-:W-:Y:S01]  /*12750*/  ISETP.GE.AND P1, PT, R214, R3.reuse, PT ;  /* 0x00000003d600720c */ /* 0x082fe20003f26270 */
[----:B------:R-:W-:Y:S01]  /*12760*/  IMAD R10, R11, UR4, RZ ;  /* 0x000000040b0a7c24 */ /* 0x000fe2000f8e02ff */
[----:B------:R-:W5:Y:S03]  /*12770*/  LD.E.128 R72, desc[UR42][R72.64] ;  /* 0x0000002a48487980 */ /* 0x000f66000c101d00 */
[----:B------:R-:W-:Y:S01]  /*12780*/  IMAD R85, R207, UR5, R10 ;  /* 0x00000005cf557c24 */ /* 0x000fe2000f8e020a */
[----:B------:R-:W-:Y:S01]  /*12790*/  SEL R10, RZ, 0xffffffff, P1 ;  /* 0xffffffffff0a7807 */ /* 0x000fe20000800000 */
[----:B------:R-:W-:Y:S01]  /*127a0*/  IMAD.IADD R84, R195, 0x1, R20 ;  /* 0x00000001c3547824 */ /* 0x000fe200078e0214 */
[----:B------:R-:W-:Y:S01]  /*127b0*/  ISETP.GE.AND P0, PT, R213, R3, PT ;  /* 0x00000003d500720c */ /* 0x000fe20003f06270 */
[----:B------:R-:W5:Y:S02]  /*127c0*/  LD.E.128 R76, desc[UR42][R76.64] ;  /* 0x0000002a4c4c7980 */ /* 0x000f64000c101d00 */
[----:B------:R-:W-:Y:S01]  /*127d0*/  IMAD.SHL.U32 R93, R10, 0x2, RZ ;  /* 0x000000020a5d7824 */ /* 0x000fe200078e00ff */
[----:B------:R-:W-:Y:S01]  /*127e0*/  SEL R21, RZ, 0xffffffff, P0 ;  /* 0xffffffffff157807 */ /* 0x000fe20000000000 */
[----:B---3--:R-:W-:Y:S01]  /*127f0*/  @P3 IMAD.HI.U32 R10, R84, R89, RZ ;  /* 0x00000059540a3227 */ /* 0x008fe200078e00ff */
[-C--:B------:R-:W-:Y:S01]  /*12800*/  ISETP.GE.AND P2, PT, R188, R3.reuse, PT ;  /* 0x00000003bc00720c */ /* 0x080fe20003f46270 */
[----:B------:R-:W5:Y:S01]  /*12810*/  LD.E.128 R80, desc[UR42][R80.64] ;  /* 0x0000002a50507980 */ /* 0x000f62000c101d00 */
[----:B------:R-:W-:Y:S01]  /*12820*/  ISETP.GE.AND P0, PT, R212, R3, PT ;  /* 0x00000003d400720c */ /* 0x000fe20003f06270 */
[----:B------:R-:W-:Y:S01]  /*12830*/  IMAD.MOV.U32 R11, RZ, RZ, R84 ;  /* 0x000000ffff0b7224 */ /* 0x000fe200078e0054 */
[----:B----4-:R-:W-:Y:S01]  /*12840*/  @P3 SHF.R.U32.HI R11, RZ, R91, R10 ;  /* 0x0000005bff0b3219 */ /* 0x010fe2000001160a */
[----:B------:R-:W-:Y:S01]  /*12850*/  IMAD.WIDE.U32 R8, R207, UR4, R8 ;  /* 0x00000004cf087c25 */ /* 0x000fe2000f8e0008 */
[----:B------:R-:W-:Y:S01]  /*12860*/  SEL R20, RZ, 0x1, P2 ;  /* 0x00000001ff147807 */ /* 0x000fe20001000000 */
[----:B------:R-:W-:Y:S01]  /*12870*/  ULDC.64 UR4, c[0x0][0xae0] ;  /* 0x0002b80000047ab9 */ /* 0x000fe20000000a00 */
[----:B------:R-:W-:Y:S01]  /*12880*/  SEL R10, RZ, 0xffffffff, P0 ;  /* 0xffffffffff0a7807 */ /* 0x000fe20000000000 */
[----:B------:R-:W-:Y:S01]  /*12890*/  IMAD.SHL.U32 R21, R21, 0x4, RZ ;  /* 0x0000000415157824 */ /* 0x000fe200078e00ff */
[----:B------:R-:W-:Y:S01]  /*128a0*/  LOP3.LUT R20, R93, 0x2, R20, 0xe2, !PT ;  /* 0x000000025d147812 */ /* 0x000fe200078ee214 */
[----:B------:R-:W-:Y:S01]  /*128b0*/  IMAD.IADD R9, R9, 0x1, R85 ;  /* 0x0000000109097824 */ /* 0x000fe200078e0255 */
[----:B------:R-:W-:Y:S01]  /*128c0*/  ISETP.GE.AND P0, PT, R211, R3, PT ;  /* 0x00000003d300720c */ /* 0x000fe20003f06270 */
[----:B------:R-:W-:Y:S01]  /*128d0*/  IMAD.SHL.U32 R85, R10, 0x8, RZ ;  /* 0x000000080a557824 */ /* 0x000fe200078e00ff */
[--C-:B------:R-:W-:Y:S01]  /*128e0*/  SHF.R.S32.HI R10, RZ, 0x1f, R11.reuse ;  /* 0x0000001fff0a7819 */ /* 0x100fe2000001140b */
[----:B------:R-:W-:Y:S01]  /*128f0*/  IMAD R89, R4, R87, RZ ;  /* 0x0000005704597224 */ /* 0x000fe200078e02ff */
[----:B------:R-:W-:Y:S01]  /*12900*/  LOP3.LUT R20, R21, 0x4, R20, 0xe2, !PT ;  /* 0x0000000415147812 */ /* 0x000fe200078ee214 */
[----:B------:R-:W-:Y:S01]  /*12910*/  IMAD.MOV R21, RZ, RZ, -R11 ;  /* 0x000000ffff157224 */ /* 0x000fe200078e0a0b */
[----:B------:R-:W-:Y:S01]  /*12920*/  SEL R4, RZ, 0xffffffff, P0 ;  /* 0xffffffffff047807 */ /* 0x000fe20000000000 */
[----:B------:R-:W-:Y:S01]  /*12930*/  IMAD R10, R10, UR4, RZ ;  /* 0x000000040a0a7c24 */ /* 0x000fe2000f8e02ff */
[----:B------:R-:W-:Y:S01]  /*12940*/  ISETP.GE.AND P0, PT, R210, R3, PT ;  /* 0x00000003d200720c */ /* 0x000fe20003f06270 */
[----:B------:R-:W-:Y:S01]  /*12950*/  IMAD R21, R87, R21, R84 ;  /* 0x0000001557157224 */ /* 0x000fe200078e0254 */
[----:B------:R-:W-:Y:S01]  /*12960*/  LOP3.LUT R20, R85, 0x8, R20, 0xe2, !PT ;  /* 0x0000000855147812 */ /* 0x000fe200078ee214 */
[----:B------:R-:W-:Y:S01]  /*12970*/  IMAD.SHL.U32 R85, R4, 0x10, RZ ;  /* 0x0000001004557824 */ /* 0x000fe200078e00ff */
[----:B------:R-:W-:Y:S01]  /*12980*/  SEL R4, RZ, 0xffffffff, P0 ;  /* 0xffffffffff047807 */ /* 0x000fe20000000000 */
[C---:B------:R-:W-:Y:S01]  /*12990*/  IMAD.WIDE.U32 R8, R11.reuse, UR4, R8 ;  /* 0x000000040b087c25 */ /* 0x040fe2000f8e0008 */
[----:B------:R-:W-:Y:S01]  /*129a0*/  @!PT LDS RZ, [RZ] ;  /* 0x00000000fffff984 */ /* 0x000fe20000000800 */
[----:B------:R-:W-:Y:S01]  /*129b0*/  @!PT LDS RZ, [RZ] ;  /* 0x00000000fffff984 */ /* 0x000fe20000000800 */
[----:B------:R-:W-:Y:S01]  /*129c0*/  @!PT LDS RZ, [RZ] ;  /* 0x00000000fffff984 */ /* 0x000fe20000000800 */
[----:B------:R-:W-:Y:S01]  /*129d0*/  @!PT LDS RZ, [RZ] ;  /* 0x00000000fffff984 */ /* 0x000fe20000000800 */
[----:B------:R1:W-:Y:S06]  /*129e0*/  MEMBAR.ALL.CTA ;  /* 0x0000000000007992 */ /* 0x0003ec0000008000 */
[----:B-1----:R-:W1:Y:S01]  /*129f0*/  FENCE.VIEW.ASYNC.S ;  /* 0x00000000000073c6 */ /* 0x002e620000000000 */
[----:B------:R-:W-:Y:S01]  /*12a00*/  IMAD R11, R11, UR5, R10 ;  /* 0x000000050b0b7c24 */ /* 0x000fe2000f8e020a */
[----:B------:R-:W-:Y:S01]  /*12a10*/  SHF.R.S32.HI R10, RZ, 0x1f, R21 ;  /* 0x0000001fff0a7819 */ /* 0x000fe20000011415 */
[----:B------:R-:W-:Y:S01]  /*12a20*/  VIADD R93, R188, 0x180 ;  /* 0x00000180bc5d7836 */ /* 0x000fe20000000000 */
[----:B------:R-:W-:Y:S01]  /*12a30*/  LOP3.LUT R20, R85, 0x10, R20, 0xe2, !PT ;  /* 0x0000001055147812 */ /* 0x000fe200078ee214 */
[----:B------:R-:W-:Y:S01]  /*12a40*/  IMAD.IADD R9, R9, 0x1, R11 ;  /* 0x0000000109097824 */ /* 0x000fe200078e020b */
[----:B------:R-:W-:Y:S01]  /*12a50*/  ULDC.64 UR4, c[0x0][0xad8] ;  /* 0x0002b60000047ab9 */ /* 0x000fe20000000a00 */
[----:B------:R-:W-:Y:S01]  /*12a60*/  IMAD.SHL.U32 R11, R4, 0x20, RZ ;  /* 0x00000020040b7824 */ /* 0x000fe200078e00ff */
[----:B------:R-:W-:Y:S01]  /*12a70*/  ISETP.GE.AND P0, PT, R93, R3, PT ;  /* 0x000000035d00720c */ /* 0x000fe20003f06270 */
[----:B------:R-:W-:-:S02]  /*12a80*/  IMAD R10, R10, UR4, RZ ;  /* 0x000000040a0a7c24 */ /* 0x000fc4000f8e02ff */
[----:B------:R-:W-:Y:S01]  /*12a90*/  VIADD R91, R188, 0x1c0 ;  /* 0x000001c0bc5b7836 */ /* 0x000fe20000000000 */
        /* <DEDUP_REMOVED lines=14> */
[----:B-1----:R1:W-:Y:S01]  /*12b80*/  SYNCS.ARRIVE.TRANS64.RED.A1T0 RZ, [R4+URZ], RZ ;  /* 0x000000ff04ff79a7 */ /* 0x0023e2000810043f */
[----:B------:R3:W4:Y:S01]  /*12b90*/  SHFL.IDX PT, R8, R87, RZ, 0x181f ;  /* 0x00181fff57087589 */ /* 0x00072200000e0000 */
[----:B------:R-:W-:Y:S01]  /*12ba0*/  BSSY B1, `(.L_x_7985) ;  /* 0x000002a000017945 */ /* 0x000fe20003800000 */
[----:B------:R-:W-:Y:S02]  /*12bb0*/  SHF.R.S32.HI R152, RZ, 0x1f, R210 ;  /* 0x0000001fff987819 */ /* 0x000fe400000114d2 */
[----:B-1----:R-:W-:-:S02]  /*12bc0*/  LOP3.LUT R4, R86, R9, RZ, 0xfc, !PT ;  /* 0x0000000956047212 */ /* 0x002fc400078efcff */
[----:B------:R3:W1:Y:S01]  /*12bd0*/  SHFL.IDX PT, R9, R88, RZ, 0x181f ;  /* 0x00181fff58097589 */ /* 0x00066200000e0000 */
        /* <DEDUP_REMOVED lines=25> */
[CC--:B---3--:R-:W-:Y:S02]  /*12d70*/  @!P0 LEA R10, P5, R212.reuse, R8.reuse, 0x1 ;  /* 0x00000008d40a8211 */ /* 0x0c8fe400078a08ff */
        /* <DEDUP_REMOVED lines=12> */
.L_x_7986:
[----:B------:R-:W-:Y:S05]  /*12e40*/  BSYNC B1 ;  /* 0x0000000000017941 */ /* 0x000fea0003800000 */
.L_x_7985:
[----:B------:R-:W-:Y:S01]  /*12e50*/  VIADD R0, R0, 0x20 ;  /* 0x0000002000007836 */ /* 0x000fe20000000000 */
[----:B-1--4-:R1:W3:Y:S04]  /*12e60*/  SHFL.IDX PT, R9, R88, 0x1, 0x181f ;  /* 0x00381f0058097f89 */ /* 0x0122e800000e0000 */
[----:B------:R-:W-:Y:S01]  /*12e70*/  ISETP.GE.AND P0, PT, R0, R89, PT ;  /* 0x000000590000720c */ /* 0x000fe20003f06270 */
[----:B------:R1:W4:-:S12]  /*12e80*/  SHFL.IDX PT, R8, R87, 0x1, 0x181f ;  /* 0x00381f0057087f89 */ /* 0x00031800000e0000 */
[----:B-1----:R-:W-:Y:S05]  /*12e90*/  @P0 BRA `(.L_x_7987) ;  /* 0x00000028004c0947 */ /* 0x002fea0003800000 */
[-C--:B------:R-:W-:Y:S02]  /*12ea0*/  ISETP.GE.AND P5, PT, R214, R3.reuse, PT ;  /* 0x00000003d600720c */ /* 0x080fe40003fa6270 */
[-C--:B------:R-:W-:Y:S02]  /*12eb0*/  ISETP.GE.AND P6, PT, R188, R3.reuse, PT ;  /* 0x00000003bc00720c */ /* 0x080fe40003fc6270 */
[-C--:B------:R-:W-:Y:S02]  /*12ec0*/  ISETP.GE.AND P4, PT, R213, R3.reuse, PT ;  /* 0x00000003d500720c */ /* 0x080fe40003f86270 */
[-C--:B------:R-:W-:Y:S02]  /*12ed0*/  ISETP.GE.AND P2, PT, R211, R3.reuse, PT ;  /* 0x00000003d300720c */ /* 0x080fe40003f46270 */
[----:B------:R-:W-:Y:S02]  /*12ee0*/  ISETP.GE.AND P3, PT, R212, R3, PT ;  /* 0x00000003d400720c */ /* 0x000fe40003f66270 */
[----:B------:R-:W-:-:S02]  /*12ef0*/  LOP3.LUT P0, RZ, R86, 0x40, RZ, 0xc0, !PT ;  /* 0x0000004056ff7812 */ /* 0x000fc4000780c0ff */
[----:B------:R-:W-:Y:S02]  /*12f00*/  SHF.R.S32.HI R0, RZ, 0x1f, R93 ;  /* 0x0000001fff007819 */ /* 0x000fe4000001145d */
[----:B----45:R-:W-:Y:S01]  /*12f10*/  @!P5 LEA R12, P1, R214, R8, 0x1 ;  /* 0x00000008d60cd211 */ /* 0x030fe200078208ff */
[----:B---3--:R-:W-:-:S03]  /*12f20*/  @!P6 IMAD.WIDE R10, R188, 0x2, R8 ;  /* 0x00000002bc0ae825 */ /* 0x008fc600078e0208 */
[----:B------:R-:W-:Y:S02]  /*12f30*/  @!P5 LEA.HI.X R13, R214, R9, R156, 0x1, P1 ;  /* 0x00000009d60dd211 */ /* 0x000fe400008f0c9c */
[----:B------:R-:W-:Y:S01]  /*12f40*/  ISETP.GE.AND P1, PT, R210, R3, PT ;  /* 0x00000003d200720c */ /* 0x000fe20003f26270 */
[----:B------:R1:W-:Y:S04]  /*12f50*/  @!P6 ST.E.128 desc[UR42][R10.64], R24 ;  /* 0x000000180a00e985 */ /* 0x0003e8000c101d2a */
[----:B------:R3:W-:Y:S01]  /*12f60*/  @!P5 ST.E.128 desc[UR42][R12.64], R32 ;  /* 0x000000200c00d985 */ /* 0x0007e2000c101d2a */
[----:B-1----:R-:W-:-:S04]  /*12f70*/  @!P4 LEA R10, P6, R213, R8, 0x1 ;  /* 0x00000008d50ac211 */ /* 0x002fc800078c08ff */
[-C--:B------:R-:W-:Y:S02]  /*12f80*/  @!P4 LEA.HI.X R11, R213, R9.reuse, R155, 0x1, P6 ;  /* 0x00000009d50bc211 */ /* 0x080fe400030f0c9b */
[CC--:B------:R-:W-:Y:S02]  /*12f90*/  @!P2 LEA R14, P6, R211.reuse, R8.reuse, 0x1 ;  /* 0x00000008d30ea211 */ /* 0x0c0fe400078c08ff */
[CC--:B---3--:R-:W-:Y:S01]  /*12fa0*/  @!P3 LEA R12, P5, R212.reuse, R8.reuse, 0x1 ;  /* 0x00000008d40cb211 */ /* 0x0c8fe200078a08ff */
[----:B------:R1:W-:Y:S01]  /*12fb0*/  @!P4 ST.E.128 desc[UR42][R10.64], R40 ;  /* 0x000000280a00c985 */ /* 0x0003e2000c101d2a */
[-C--:B------:R-:W-:Y:S02]  /*12fc0*/  @!P2 LEA.HI.X R15, R211, R9.reuse, R153, 0x1, P6 ;  /* 0x00000009d30fa211 */ /* 0x080fe400030f0c99 */
[----:B------:R-:W-:Y:S02]  /*12fd0*/  @!P3 LEA.HI.X R13, R212, R9, R154, 0x1, P5 ;  /* 0x00000009d40db211 */ /* 0x000fe400028f0c9a */
[----:B------:R-:W-:-:S02]  /*12fe0*/  @!P1 LEA R24, P6, R210, R8, 0x1 ;  /* 0x00000008d2189211 */ /* 0x000fc400078c08ff */
[C---:B------:R-:W-:Y:S01]  /*12ff0*/  @P0 LEA R20, P5, R93.reuse, R8, 0x1 ;  /* 0x000000085d140211 */ /* 0x040fe200078a08ff */
        /* <DEDUP_REMOVED lines=13> */
.L_x_7984:
[----:B-1----:R-:W1:Y:S01]  /*130d0*/  LDC R10, c[0x0][0xbe8] ;  /* 0x0002fa00ff0a7b82 */ /* 0x002e620000000800 */
[----:B------:R-:W-:Y:S01]  /*130e0*/  ULDC.64 UR4, c[0x0][0xb08] ;  /* 0x0002c20000047ab9 */ /* 0x000fe20000000a00 */
[----:B------:R-:W-:Y:S01]  /*130f0*/  IMAD.IADD R11, R204, 0x1, R195 ;  /* 0x00000001cc0b7824 */ /* 0x000fe200078e02c3 */
[----:B------:R-:W-:Y:S01]  /*13100*/  BSSY B1, `(.L_x_7988) ;  /* 0x00000f4000017945 */ /* 0x000fe20003800000 */
[----:B------:R-:W-:Y:S01]  /*13110*/  IMAD R3, R8, UR4, RZ ;  /* 0x0000000408037c24 */ /* 0x000fe2000f8e02ff */
[----:B------:R-:W-:Y:S01]  /*13120*/  SHF.R.S32.HI R152, RZ, 0x1f, R220 ;  /* 0x0000001fff987819 */ /* 0x000fe200000114dc */
[C---:B------:R-:W-:Y:S01]  /*13130*/  IMAD.WIDE.U32 R8, R0.reuse, UR4, RZ ;  /* 0x0000000400087c25 */ /* 0x040fe2000f8e00ff */
[----:B------:R-:W-:Y:S02]  /*13140*/  SHF.R.S32.HI R153, RZ, 0x1f, R221 ;  /* 0x0000001fff997819 */ /* 0x000fe400000114dd */
        /* <DEDUP_REMOVED lines=14> */
[----:B-1----:R-:W-:Y:S01]  /*13230*/  ISETP.NE.AND P0, PT, R10, 0x1, PT ;  /* 0x000000010a00780c */ /* 0x002fe20003f05270 */
[----:B------:R-:W-:Y:S01]  /*13240*/  ULDC.64 UR4, c[0x0][0xb40] ;  /* 0x0002d00000047ab9 */ /* 0x000fe20000000a00 */
[----:B------:R-:W-:Y:S01]  /*13250*/  IMAD R4, R4, R10, RZ ;  /* 0x0000000a04047224 */ /* 0x000fe200078e02ff */
        /* <DEDUP_REMOVED lines=33> */
[----:B-1----:R-:W-:Y:S01]  /*13470*/  @P0 IMAD.HI.U32 R12, R11, R12, RZ ;  /* 0x0000000c0b0c0227 */ /* 0x002fe200078e00ff */
[----:B------:R-:W-:-:S02]  /*13480*/  SHF.R.S32.HI R181, RZ, 0x1f, R181 ;  /* 0x0000001fffb57819 */ /* 0x000fc400000114b5 */
[----:B------:R-:W-:Y:S01]  /*13490*/  SHF.R.S32.HI R183, RZ, 0x1f, R183 ;  /* 0x0000001fffb77819 */ /* 0x000fe200000114b7 */
[C---:B--2---:R-:W-:Y:S02]  /*134a0*/  VIADD R194, R193.reuse, 0x40 ;  /* 0x00000040c1c27836 */ /* 0x044fe40000000000 */
[C---:B------:R-:W-:Y:S01]  /*134b0*/  VIADD R201, R193.reuse, 0x38 ;  /* 0x00000038c1c97836 */ /* 0x040fe20000000000 */
[----:B---3--:R-:W-:Y:S01]  /*134c0*/  @P0 SHF.R.U32.HI R3, RZ, R0, R12 ;  /* 0x00000000ff030219 */ /* 0x008fe2000001160c */
[C---:B------:R-:W-:Y:S01]  /*134d0*/  VIADD R208, R193.reuse, 0x30 ;  /* 0x00000030c1d07836 */ /* 0x040fe20000000000 */
[----:B------:R-:W-:Y:S01]  /*134e0*/  SHF.R.S32.HI R194, RZ, 0x1f, R194 ;  /* 0x0000001fffc27819 */ /* 0x000fe200000114c2 */
[----:B------:R-:W-:Y:S01]  /*134f0*/  VIADD R215, R193, 0x28 ;  /* 0x00000028c1d77836 */ /* 0x000fe20000000000 */
[----:B------:R-:W-:Y:S01]  /*13500*/  SHF.R.S32.HI R201, RZ, 0x1f, R201 ;  /* 0x0000001fffc97819 */ /* 0x000fe200000114c9 */
[----:B------:R-:W-:Y:S01]  /*13510*/  IMAD.MOV R0, RZ, RZ, -R3 ;  /* 0x000000ffff007224 */ /* 0x000fe200078e0a03 */
[----:B------:R-:W-:Y:S01]  /*13520*/  SHF.R.S32.HI R208, RZ, 0x1f, R208 ;  /* 0x0000001fffd07819 */ /* 0x000fe200000114d0 */
[----:B------:R-:W-:Y:S01]  /*13530*/  IMAD.WIDE.U32 R8, R3, UR4, R8 ;  /* 0x0000000403087c25 */ /* 0x000fe2000f8e0008 */
[----:B------:R-:W-:-:S03]  /*13540*/  SHF.R.S32.HI R215, RZ, 0x1f, R215 ;  /* 0x0000001fffd77819 */ /* 0x000fc600000114d7 */
[----:B------:R-:W-:Y:S01]  /*13550*/  IMAD R0, R10, R0, R11 ;  /* 0x000000000a007224 */ /* 0x000fe200078e020b */
[----:B------:R-:W-:Y:S01]  /*13560*/  SHF.R.S32.HI R10, RZ, 0x1f, R3 ;  /* 0x0000001fff0a7819 */ /* 0x000fe20000011403 */
[C---:B------:R-:W-:Y:S02]  /*13570*/  VIADD R217, R193.reuse, 0x20 ;  /* 0x00000020c1d97836 */ /* 0x040fe40000000000 */
[C---:B------:R-:W-:Y:S02]  /*13580*/  VIADD R227, R193.reuse, 0x18 ;  /* 0x00000018c1e37836 */ /* 0x040fe40000000000 */
[----:B------:R-:W-:Y:S01]  /*13590*/  IMAD R10, R10, UR4, RZ ;  /* 0x000000040a0a7c24 */ /* 0x000fe2000f8e02ff */
[----:B------:R-:W-:Y:S01]  /*135a0*/  SHF.R.S32.HI R217, RZ, 0x1f, R217 ;  /* 0x0000001fffd97819 */ /* 0x000fe200000114d9 */
[----:B------:R-:W-:Y:S01]  /*135b0*/  VIADD R233, R193, 0x10 ;  /* 0x00000010c1e97836 */ /* 0x000fe20000000000 */
[----:B------:R-:W-:Y:S01]  /*135c0*/  SHF.R.S32.HI R227, RZ, 0x1f, R227 ;  /* 0x0000001fffe37819 */ /* 0x000fe200000114e3 */
[----:B------:R-:W-:Y:S01]  /*135d0*/  IMAD R10, R3, UR5, R10 ;  /* 0x00000005030a7c24 */ /* 0x000fe2000f8e020a */
[----:B------:R-:W-:Y:S01]  /*135e0*/  SHF.R.S32.HI R3, RZ, 0x1f, R0 ;  /* 0x0000001fff037819 */ /* 0x000fe20000011400 */
[----:B------:R-:W-:Y:S01]  /*135f0*/  ULDC.64 UR4, c[0x0][0xb28] ;  /* 0x0002ca0000047ab9 */ /* 0x000fe20000000a00 */
[----:B------:R-:W-:Y:S01]  /*13600*/  VIADD R207, R193, 0x8 ;  /* 0x00000008c1cf7836 */ /* 0x000fe20000000000 */
[----:B------:R-:W-:Y:S01]  /*13610*/  SHF.R.S32.HI R233, RZ, 0x1f, R233 ;  /* 0x0000001fffe97819 */ /* 0x000fe200000114e9 */
[----:B------:R-:W-:-:S02]  /*13620*/  IMAD.IADD R9, R9, 0x1, R10 ;  /* 0x0000000109097824 */ /* 0x000fc400078e020a */
[----:B------:R-:W-:Y:S01]  /*13630*/  IMAD R3, R3, UR4, RZ ;  /* 0x0000000403037c24 */ /* 0x000fe2000f8e02ff */
[----:B------:R-:W-:Y:S01]  /*13640*/  SHF.R.S32.HI R207, RZ, 0x1f, R207 ;  /* 0x0000001fffcf7819 */ /* 0x000fe200000114cf */
[----:B------:R-:W-:-:S04]  /*13650*/  IMAD.WIDE.U32 R8, R0, UR4, R8 ;  /* 0x0000000400087c25 */ /* 0x000fc8000f8e0008 */
[----:B------:R-:W-:Y:S01]  /*13660*/  IMAD R3, R0, UR5, R3 ;  /* 0x0000000500037c24 */ /* 0x000fe2000f8e0203 */
[----:B------:R-:W-:Y:S01]  /*13670*/  ULDC.64 UR4, c[0x0][0xb00] ;  /* 0x0002c00000047ab9 */ /* 0x000fe20000000a00 */
[----:B------:R-:W-:Y:S01]  /*13680*/  VIADD R166, R193, 0x88 ;  /* 0x00000088c1a67836 */ /* 0x000fe20000000000 */
[C---:B------:R-:W-:Y:S01]  /*13690*/  LEA R0, P0, R8.reuse, UR4, 0x2 ;  /* 0x0000000408007c11 */ /* 0x040fe2000f8010ff */
[----:B------:R-:W-:Y:S02]  /*136a0*/  IMAD.IADD R3, R9, 0x1, R3 ;  /* 0x0000000109037824 */ /* 0x000fe400078e0203 */
[----:B------:R-:W-:Y:S02]  /*136b0*/  VIADD R168, R193, 0x80 ;  /* 0x00000080c1a87836 */ /* 0x000fe40000000000 */
[----:B------:R1:W2:Y:S01]  /*136c0*/  SHFL.IDX PT, R15, R0, RZ, 0x1c1f ;  /* 0x001c1fff000f7589 */ /* 0x0002a200000e0000 */
[----:B------:R-:W-:Y:S01]  /*136d0*/  LEA.HI.X R3, R8, UR5, R3, 0x2, P0 ;  /* 0x0000000508037c11 */ /* 0x000fe200080f1403 */
[----:B------:R-:W-:Y:S01]  /*136e0*/  VIADD R8, R2, 0x28c20 ;  /* 0x00028c2002087836 */ /* 0x000fe20000000000 */
[----:B------:R-:W-:Y:S01]  /*136f0*/  ISETP.GE.AND P0, PT, R195, R4, PT ;  /* 0x00000004c300720c */ /* 0x000fe20003f06270 */
[----:B------:R-:W-:-:S02]  /*13700*/  VIADD R170, R193, 0x78 ;  /* 0x00000078c1aa7836 */ /* 0x000fc40000000000 */
[----:B------:R1:W3:Y:S01]  /*13710*/  SHFL.IDX PT, R14, R3, RZ, 0x1c1f ;  /* 0x001c1fff030e7589 */ /* 0x0002e200000e0000 */
[----:B------:R-:W-:Y:S01]  /*13720*/  PRMT R8, RZ, 0x654, R8 ;  /* 0x00000654ff087816 */ /* 0x000fe20000000008 */
[C---:B------:R-:W-:Y:S02]  /*13730*/  VIADD R172, R193.reuse, 0x70 ;  /* 0x00000070c1ac7836 */ /* 0x040fe40000000000 */
[C---:B------:R-:W-:Y:S01]  /*13740*/  VIADD R174, R193.reuse, 0x68 ;  /* 0x00000068c1ae7836 */ /* 0x040fe20000000000 */
[----:B------:R1:W-:Y:S01]  /*13750*/  SYNCS.ARRIVE.TRANS64.RED.A1T0 RZ, [R8+URZ], RZ ;  /* 0x000000ff08ff79a7 */ /* 0x0003e2000810043f */
        /* <DEDUP_REMOVED lines=11> */
[----:B------:R-:W-:Y:S01]  /*13810*/  VIADD R205, R193, 0x8 ;  /* 0x00000008c1cd7836 */ /* 0x000fe20000000000 */
[----:B-123--:R-:W-:Y:S06]  /*13820*/  @P0 BRA `(.L_x_7989) ;  /* 0x0000000800040947 */ /* 0x00efec0003800000 */
[----:B------:R-:W-:Y:S02]  /*13830*/  ULDC UR4, c[0x0][0xac8] ;  /* 0x0002b20000047ab9 */ /* 0x000fe40000000800 */
[----:B------:R-:W-:Y:S02]  /*13840*/  ISETP.GE.AND P0, PT, R193, UR4, PT ;  /* 0x00000004c1007c0c */ /* 0x000fe4000bf06270 */
[----:B------:R-:W-:Y:S02]  /*13850*/  ISETP.GE.AND P4, PT, R176, UR4, PT ;  /* 0x00000004b0007c0c */ /* 0x000fe4000bf86270 */
[----:B------:R-:W-:-:S09]  /*13860*/  ISETP.GE.AND P5, PT, R174, UR4, PT ;  /* 0x00000004ae007c0c */ /* 0x000fd2000bfa6270 */
[----:B------:R-:W-:-:S04]  /*13870*/  @!P0 LEA R8, P1, R193, R15, 0x2 ;  /* 0x0000000fc1088211 */ /* 0x000fc800078210ff */
[----:B------:R-:W-:-:S05]  /*13880*/  @!P0 LEA.HI.X R9, R193, R14, R219, 0x2, P1 ;  /* 0x0000000ec1098211 */ /* 0x000fca00008f14db */
        /* <DEDUP_REMOVED lines=25> */
[----:B------:R-:W-:-:S03]  /*13a20*/  ISETP.GE.AND P2, PT, R191, UR4, PT ;  /* 0x00000004bf007c0c */ /* 0x000fc6000bf46270 */
[----:B------:R1:W-:Y:S02]  /*13a30*/  @!P0 ST.E.64 desc[UR42][R8.64], R48 ;  /* 0x0000003008008985 */ /* 0x0003e4000c101b2a */
[----:B-1----:R-:W-:-:S04]  /*13a40*/  @!P1 LEA R8, P0, R196, R15, 0x2 ;  /* 0x0000000fc4089211 */ /* 0x002fc800078010ff */
[----:B------:R-:W-:Y:S02]  /*13a50*/  @!P1 LEA.HI.X R9, R196, R14, R201, 0x2, P0 ;  /* 0x0000000ec4099211 */ /* 0x000fe400000f14c9 */
[----:B------:R-:W-:-:S03]  /*13a60*/  ISETP.GE.AND P0, PT, R182, UR4, PT ;  /* 0x00000004b6007c0c */ /* 0x000fc6000bf06270 */
[----:B------:R1:W-:Y:S01]  /*13a70*/  @!P1 ST.E.64 desc[UR42][R8.64], R52 ;  /* 0x0000003408009985 */ /* 0x0003e2000c101b2a */
[----:B------:R-:W-:Y:S02]  /*13a80*/  ISETP.GE.AND P1, PT, R180, UR4, PT ;  /* 0x00000004b4007c0c */ /* 0x000fe4000bf26270 */
[----:B-1----:R-:W-:-:S11]  /*13a90*/  @!P2 LEA R8, P3, R191, R15, 0x2 ;  /* 0x0000000fbf08a211 */ /* 0x002fd600078610ff */
[-C--:B------:R-:W-:Y:S02]  /*13aa0*/  @!P1 LEA R10, P6, R180, R15.reuse, 0x2 ;  /* 0x0000000fb40a9211 */ /* 0x080fe400078c10ff */
[-C--:B------:R-:W-:Y:S02]  /*13ab0*/  @!P2 LEA.HI.X R9, R191, R14.reuse, R194, 0x2, P3 ;  /* 0x0000000ebf09a211 */ /* 0x080fe400018f14c2 */
[----:B------:R-:W-:Y:S02]  /*13ac0*/  ISETP.GE.AND P3, PT, R178, UR4, PT ;  /* 0x00000004b2007c0c */ /* 0x000fe4000bf66270 */
[----:B------:R-:W-:Y:S01]  /*13ad0*/  @!P1 LEA.HI.X R11, R180, R14, R181, 0x2, P6 ;  /* 0x0000000eb40b9211 */ /* 0x000fe200030f14b5 */
[----:B------:R1:W-:Y:S02]  /*13ae0*/  @!P2 ST.E.64 desc[UR42][R8.64], R56 ;  /* 0x000000380800a985 */ /* 0x0003e4000c101b2a */
[----:B-1----:R-:W-:-:S04]  /*13af0*/  @!P0 LEA R8, P2, R182, R15, 0x2 ;  /* 0x0000000fb6088211 */ /* 0x002fc800078410ff */
[----:B------:R-:W-:-:S05]  /*13b00*/  @!P0 LEA.HI.X R9, R182, R14, R183, 0x2, P2 ;  /* 0x0000000eb6098211 */ /* 0x000fca00010f14b7 */
[----:B------:R1:W-:Y:S01]  /*13b10*/  @!P0 ST.E.64 desc[UR42][R8.64], R60 ;  /* 0x0000003c08008985 */ /* 0x0003e2000c101b2a */
[----:B------:R-:W-:-:S03]  /*13b20*/  ISETP.GE.AND P0, PT, R172, UR4, PT ;  /* 0x00000004ac007c0c */ /* 0x000fc6000bf06270 */
[----:B------:R2:W-:Y:S01]  /*13b30*/  @!P1 ST.E.64 desc[UR42][R10.64], R64 ;  /* 0x000000400a009985 */ /* 0x0005e2000c101b2a */
[----:B------:R-:W-:Y:S02]  /*13b40*/  ISETP.GE.AND P1, PT, R170, UR4, PT ;  /* 0x00000004aa007c0c */ /* 0x000fe4000bf26270 */
[-C--:B-1----:R-:W-:Y:S02]  /*13b50*/  @!P3 LEA R8, P6, R178, R15.reuse, 0x2 ;  /* 0x0000000fb208b211 */ /* 0x082fe400078c10ff */
[-C--:B--2---:R-:W-:Y:S02]  /*13b60*/  @!P4 LEA R10, P2, R176, R15.reuse, 0x2 ;  /* 0x0000000fb00ac211 */ /* 0x084fe400078410ff */
[-C--:B------:R-:W-:Y:S02]  /*13b70*/  @!P3 LEA.HI.X R9, R178, R14.reuse, R179, 0x2, P6 ;  /* 0x0000000eb209b211 */ /* 0x080fe400030f14b3 */
[----:B------:R-:W-:Y:S02]  /*13b80*/  @!P4 LEA.HI.X R11, R176, R14, R177, 0x2, P2 ;  /* 0x0000000eb00bc211 */ /* 0x000fe400010f14b1 */
[----:B------:R-:W-:Y:S01]  /*13b90*/  ISETP.GE.AND P2, PT, R168, UR4, PT ;  /* 0x00000004a8007c0c */ /* 0x000fe2000bf46270 */
[----:B------:R1:W-:Y:S01]  /*13ba0*/  @!P3 ST.E.64 desc[UR42][R8.64], R68 ;  /* 0x000000440800b985 */ /* 0x0003e2000c101b2a */
[----:B------:R-:W-:-:S02]  /*13bb0*/  @!P5 LEA R12, P6, R174, R15, 0x2 ;  /* 0x0000000fae0cd211 */ /* 0x000fc400078c10ff */
[----:B------:R-:W-:Y:S01]  /*13bc0*/  ISETP.GE.AND P3, PT, R166, UR4, PT ;  /* 0x00000004a6007c0c */ /* 0x000fe2000bf66270 */
[----:B------:R2:W-:Y:S01]  /*13bd0*/  @!P4 ST.E.64 desc[UR42][R10.64], R72 ;  /* 0x000000480a00c985 */ /* 0x0005e2000c101b2a */
[----:B------:R-:W-:-:S05]  /*13be0*/  @!P5 LEA.HI.X R13, R174, R14, R175, 0x2, P6 ;  /* 0x0000000eae0dd211 */ /* 0x000fca00030f14af */
[----:B------:R3:W-:Y:S01]  /*13bf0*/  @!P5 ST.E.64 desc[UR42][R12.64], R76 ;  /* 0x0000004c0c00d985 */ /* 0x0007e2000c101b2a */
[----:B-1----:R-:W-:-:S04]  /*13c00*/  @!P0 LEA R8, P4, R172, R15, 0x2 ;  /* 0x0000000fac088211 */ /* 0x002fc800078810ff */
[-C--:B------:R-:W-:Y:S02]  /*13c10*/  @!P0 LEA.HI.X R9, R172, R14.reuse, R173, 0x2, P4 ;  /* 0x0000000eac098211 */ /* 0x080fe400020f14ad */
[----:B------:R-:W-:Y:S02]  /*13c20*/  ISETP.GE.AND P4, PT, R237, UR4, PT ;  /* 0x00000004ed007c0c */ /* 0x000fe4000bf86270 */
[-C--:B--2---:R-:W-:Y:S01]  /*13c30*/  @!P1 LEA R10, P5, R170, R15.reuse, 0x2 ;  /* 0x0000000faa0a9211 */ /* 0x084fe200078a10ff */
        /* <DEDUP_REMOVED lines=15> */
[-C--:B---3--:R-:W-:Y:S01]  /*13d30*/  @!P5 LEA R12, P6, R236, R15.reuse, 0x2 ;  /* 0x0000000fec0cd211 */ /* 0x088fe200078c10ff */
        /* <DEDUP_REMOVED lines=23> */
[-C--:B--2---:R-:W-:Y:S01]  /*13eb0*/  @!P3 LEA R12, P6, R229, R15.reuse, 0x2 ;  /* 0x0000000fe50cb211 */ /* 0x084fe200078c10ff */
        /* <DEDUP_REMOVED lines=24> */
.L_x_7989:
[----:B------:R-:W-:Y:S05]  /*14040*/  BSYNC B1 ;  /* 0x0000000000017941 */ /* 0x000fea0003800000 */
.L_x_7988:
[----:B------:R-:W-:Y:S01]  /*14050*/  VIADD R195, R195, 0x8 ;  /* 0x00000008c3c37836 */ /* 0x000fe20000000000 */
[----:B------:R2:W3:Y:S04]  /*14060*/  SHFL.IDX PT, R28, R3, 0x1, 0x1c1f ;  /* 0x003c1f00031c7f89 */ /* 0x0004e800000e0000 */
[----:B------:R-:W-:Y:S01]  /*14070*/  ISETP.GE.AND P0, PT, R195, R4, PT ;  /* 0x00000004c300720c */ /* 0x000fe20003f06270 */
[----:B------:R-:W4:-:S12]  /*14080*/  SHFL.IDX PT, R0, R0, 0x1, 0x1c1f ;  /* 0x003c1f0000007f89 */ /* 0x000f1800000e0000 */
[----:B--2---:R-:W-:Y:S05]  /*14090*/  @P0 BRA `(.L_x_7987) ;  /* 0x0000001400cc0947 */ /* 0x004fea0003800000 */
[----:B------:R-:W-:Y:S02]  /*140a0*/  ULDC UR4, c[0x0][0xac8] ;  /* 0x0002b20000047ab9 */ /* 0x000fe40000000800 */
[----:B------:R-:W-:Y:S02]  /*140b0*/  ISETP.GE.AND P4, PT, R193, UR4, PT ;  /* 0x00000004c1007c0c */ /* 0x000fe4000bf86270 */
[----:B------:R-:W-:Y:S02]  /*140c0*/  ISETP.GE.AND P2, PT, R205, UR4, PT ;  /* 0x00000004cd007c0c */ /* 0x000fe4000bf46270 */
[----:B------:R-:W-:Y:S02]  /*140d0*/  ISETP.GE.AND P1, PT, R228, UR4, PT ;  /* 0x00000004e4007c0c */ /* 0x000fe4000bf26270 */
[----:B------:R-:W-:-:S07]  /*140e0*/  ISETP.GE.AND P0, PT, R226, UR4, PT ;  /* 0x00000004e2007c0c */ /* 0x000fce000bf06270 */
[----:B-1--4-:R-:W-:-:S04]  /*140f0*/  @!P4 LEA R8, P3, R193, R0, 0x2 ;  /* 0x00000000c108c211 */ /* 0x012fc800078610ff */
[----:B---3--:R-:W-:Y:S02]  /*14100*/  @!P4 LEA.HI.X R9, R193, R28, R219, 0x2, P3 ;  /* 0x0000001cc109c211 */ /* 0x008fe400018f14db */
[----:B------:R-:W-:Y:S02]  /*14110*/  ISETP.GE.AND P3, PT, R216, UR4, PT ;  /* 0x00000004d8007c0c */ /* 0x000fe4000bf66270 */
[C---:B------:R-:W-:Y:S01]  /*14120*/  @!P1 LEA R10, P5, R228.reuse, R0, 0x2 ;  /* 0x00000000e40a9211 */ /* 0x040fe200078a10ff */
[----:B------:R1:W-:Y:S01]  /*14130*/  @!P4 ST.E.64 desc[UR42][R8.64], R26 ;  /* 0x0000001a0800c985 */ /* 0x0003e2000c101b2a */
[----:B------:R-:W-:Y:S02]  /*14140*/  ISETP.GE.AND P4, PT, R209, UR4, PT ;  /* 0x00000004d1007c0c */ /* 0x000fe4000bf86270 */
[----:B------:R-:W-:Y:S02]  /*14150*/  @!P1 LEA.HI.X R11, R228, R28, R233, 0x2, P5 ;  /* 0x0000001ce40b9211 */ /* 0x000fe400028f14e9 */
[----:B------:R-:W-:-:S02]  /*14160*/  ISETP.GE.AND P5, PT, R206, UR4, PT ;  /* 0x00000004ce007c0c */ /* 0x000fc4000bfa6270 */
        /* <DEDUP_REMOVED lines=8> */
[CC--:B-1----:R-:W-:Y:S02]  /*141f0*/  @!P3 LEA R8, P1, R216.reuse, R0.reuse, 0x2 ;  /* 0x00000000d808b211 */ /* 0x0c2fe400078210ff */
[----:B--2---:R-:W-:Y:S02]  /*14200*/  @!P4 LEA R10, P2, R209, R0, 0x2 ;  /* 0x00000000d10ac211 */ /* 0x004fe400078410ff */
[----:B------:R-:W-:-:S02]  /*14210*/  @!P3 LEA.HI.X R9, R216, R28, R217, 0x2, P1 ;  /* 0x0000001cd809b211 */ /* 0x000fc400008f14d9 */
[----:B------:R-:W-:Y:S02]  /*14220*/  ISETP.GE.AND P1, PT, R191, UR4, PT ;  /* 0x00000004bf007c0c */ /* 0x000fe4000bf26270 */
[----:B------:R-:W-:Y:S01]  /*14230*/  @!P4 LEA.HI.X R11, R209, R28, R215, 0x2, P2 ;  /* 0x0000001cd10bc211 */ /* 0x000fe200010f14d7 */
[----:B------:R1:W-:Y:S01]  /*14240*/  @!P3 ST.E.64 desc[UR42][R8.64], R42 ;  /* 0x0000002a0800b985 */ /* 0x0003e2000c101b2a */
[----:B------:R-:W-:Y:S02]  /*14250*/  ISETP.GE.AND P2, PT, R182, UR4, PT ;  /* 0x00000004b6007c0c */ /* 0x000fe4000bf46270 */
[----:B---3--:R-:W-:Y:S01]  /*14260*/  @!P5 LEA R12, P6, R206, R0, 0x2 ;  /* 0x00000000ce0cd211 */ /* 0x008fe200078c10ff */
[----:B------:R2:W-:Y:S01]  /*14270*/  @!P4 ST.E.64 desc[UR42][R10.64], R46 ;  /* 0x0000002e0a00c985 */ /* 0x0005e2000c101b2a */
[----:B------:R-:W-:Y:S02]  /*14280*/  ISETP.GE.AND P3, PT, R180, UR4, PT ;  /* 0x00000004b4007c0c */ /* 0x000fe4000bf66270 */
[----:B------:R-:W-:-:S02]  /*14290*/  @!P5 LEA.HI.X R13, R206, R28, R208, 0x2, P6 ;  /* 0x0000001cce0dd211 */ /* 0x000fc400030f14d0 */
[----:B------:R-:W-:-:S03]  /*142a0*/  ISETP.GE.AND P4, PT, R178, UR4, PT ;  /* 0x00000004b2007c0c */ /* 0x000fc6000bf86270 */
[----:B------:R3:W-:Y:S01]  /*142b0*/  @!P5 ST.E.64 desc[UR42][R12.64], R50 ;  /* 0x000000320c00d985 */ /* 0x0007e2000c101b2a */
[CC--:B-1----:R-:W-:Y:S02]  /*142c0*/  @!P0 LEA R8, P6, R196.reuse, R0.reuse, 0x2 ;  /* 0x00000000c4088211 */ /* 0x0c2fe400078c10ff */
[C---:B--2---:R-:W-:Y:S02]  /*142d0*/  @!P1 LEA R10, P5, R191.reuse, R0, 0x2 ;  /* 0x00000000bf0a9211 */ /* 0x044fe400078a10ff */
        /* <DEDUP_REMOVED lines=10> */
[-C--:B-1----:R-:W-:Y:S02]  /*14380*/  @!P3 LEA R8, P6, R180, R0.reuse, 0x2 ;  /* 0x00000000b408b211 */ /* 0x082fe400078c10ff */
[----:B--2---:R-:W-:Y:S02]  /*14390*/  @!P4 LEA R10, P2, R178, R0, 0x2 ;  /* 0x00000000b20ac211 */ /* 0x004fe400078410ff */
        /* <DEDUP_REMOVED lines=10> */
[----:B------:R-:W-:Y:S02]  /*14440*/  @!P0 LEA.HI.X R9, R174, R28, R175, 0x2, P4 ;  /* 0x0000001cae098211 */ /* 0x000fe400020f14af */
        /* <DEDUP_REMOVED lines=16> */
[----:B------:R-:W-:Y:S02]  /*14550*/  @!P4 LEA.HI.X R11, R166, R28, R167, 0x2, P0 ;  /* 0x0000001ca60bc211 */ /* 0x000fe400000f14a7 */
[----:B------:R-:W-:Y:S02]  /*14560*/  ISETP.GE.AND P0, PT, R234, UR4, PT ;  /* 0x00000004ea007c0c */ /* 0x000fe4000bf06270 */
[----:B---3--:R-:W-:Y:S01]  /*14570*/  @!P3 LEA R12, P6, R237, R0, 0x2 ;  /* 0x00000000ed0cb211 */ /* 0x008fe200078c10ff */
[----:B------:R2:W-:Y:S01]  /*14580*/  @!P4 ST.E.64 desc[UR42][R10.64], R94 ;  /* 0x0000005e0a00c985 */ /* 0x0005e2000c101b2a */
[----:B------:R-:W-:Y:S02]  /*14590*/  ISETP.GE.AND P4, PT, R231, UR4, PT ;  /* 0x00000004e7007c0c */ /* 0x000fe4000bf86270 */
[----:B------:R-:W-:-:S02]  /*145a0*/  @!P3 LEA.HI.X R13, R237, R28, R165, 0x2, P6 ;  /* 0x0000001ced0db211 */ /* 0x000fc400030f14a5 */
[----:B------:R-:W-:-:S03]  /*145b0*/  @!P2 LEA R14, P6, R236, R0, 0x2 ;  /* 0x00000000ec0ea211 */ /* 0x000fc600078c10ff */
[----:B------:R3:W-:Y:S01]  /*145c0*/  @!P3 ST.E.64 desc[UR42][R12.64], R98 ;  /* 0x000000620c00b985 */ /* 0x0007e2000c101b2a */
[C---:B------:R-:W-:Y:S02]  /*145d0*/  @!P1 LEA R20, P3, R235.reuse, R0, 0x2 ;  /* 0x00000000eb149211 */ /* 0x040fe400078610ff */
[----:B------:R-:W-:Y:S02]  /*145e0*/  @!P2 LEA.HI.X R15, R236, R28, R164, 0x2, P6 ;  /* 0x0000001cec0fa211 */ /* 0x000fe400030f14a4 */
[----:B------:R-:W-:Y:S02]  /*145f0*/  @!P0 LEA R24, P6, R234, R0, 0x2 ;  /* 0x00000000ea188211 */ /* 0x000fe400078c10ff */
[-C--:B------:R-:W-:Y:S01]  /*14600*/  @!P1 LEA.HI.X R21, R235, R28.reuse, R163, 0x2, P3 ;  /* 0x0000001ceb159211 */ /* 0x080fe200018f14a3 */
[----:B------:R4:W-:Y:S01]  /*14610*/  @!P2 ST.E.64 desc[UR42][R14.64], R102 ;  /* 0x000000660e00a985 */ /* 0x0009e2000c101b2a */
[----:B------:R-:W-:Y:S02]  /*14620*/  ISETP.GE.AND P3, PT, R230, UR4, PT ;  /* 0x00000004e6007c0c */ /* 0x000fe4000bf66270 */
[----:B------:R-:W-:Y:S01]  /*14630*/  @!P0 LEA.HI.X R25, R234, R28, R162, 0x2, P6 ;  /* 0x0000001cea198211 */ /* 0x000fe200030f14a2 */
[----:B------:R5:W-:Y:S01]  /*14640*/  @!P1 ST.E.64 desc[UR42][R20.64], R106 ;  /* 0x0000006a14009985 */ /* 0x000be2000c101b2a */
[----:B-1----:R-:W-:-:S02]  /*14650*/  @!P5 LEA R8, P1, R232, R0, 0x2 ;  /* 0x00000000e808d211 */ /* 0x002fc400078210ff */
[----:B--2---:R-:W-:Y:S01]  /*14660*/  @!P4 LEA R10, P2, R231, R0, 0x2 ;  /* 0x00000000e70ac211 */ /* 0x004fe200078410ff */
[----:B------:R-:W-:Y:S01]  /*14670*/  @!P0 ST.E.64 desc[UR42][R24.64], R110 ;  /* 0x0000006e18008985 */ /* 0x000fe2000c101b2a */
[----:B------:R-:W-:Y:S02]  /*14680*/  ISETP.GE.AND P0, PT, R229, UR4, PT ;  /* 0x00000004e5007c0c */ /* 0x000fe4000bf06270 */
[----:B------:R-:W-:Y:S02]  /*14690*/  @!P5 LEA.HI.X R9, R232, R28, R161, 0x2, P1 ;  /* 0x0000001ce809d211 */ /* 0x000fe400008f14a1 */
[----:B------:R-:W-:Y:S02]  /*146a0*/  ISETP.GE.AND P1, PT, R225, UR4, PT ;  /* 0x00000004e1007c0c */ /* 0x000fe4000bf26270 */
[----:B---3--:R-:W-:Y:S01]  /*146b0*/  @!P3 LEA R12, P6, R230, R0, 0x2 ;  /* 0x00000000e60cb211 */ /* 0x008fe200078c10ff */
[----:B------:R1:W-:Y:S01]  /*146c0*/  @!P5 ST.E.64 desc[UR42][R8.64], R114 ;  /* 0x000000720800d985 */ /* 0x0003e2000c101b2a */
[----:B------:R-:W-:-:S02]  /*146d0*/  @!P4 LEA.HI.X R11, R231, R28, R160, 0x2, P2 ;  /* 0x0000001ce70bc211 */ /* 0x000fc400010f14a0 */
[----:B------:R-:W-:Y:S02]  /*146e0*/  @!P3 LEA.HI.X R13, R230, R28, R159, 0x2, P6 ;  /* 0x0000001ce60db211 */ /* 0x000fe400030f149f */
[----:B------:R-:W-:Y:S01]  /*146f0*/  ISETP.GE.AND P2, PT, R222, UR4, PT ;  /* 0x00000004de007c0c */ /* 0x000fe2000bf46270 */
[----:B------:R2:W-:Y:S01]  /*14700*/  @!P4 ST.E.64 desc[UR42][R10.64], R118 ;  /* 0x000000760a00c985 */ /* 0x0005e2000c101b2a */
[----:B------:R-:W-:Y:S02]  /*14710*/  ISETP.GE.AND P4, PT, R224, UR4, PT ;  /* 0x00000004e0007c0c */ /* 0x000fe4000bf86270 */
[----:B----4-:R-:W-:Y:S01]  /*14720*/  @!P0 LEA R14, P5, R229, R0, 0x2 ;  /* 0x00000000e50e8211 */ /* 0x010fe200078a10ff */
[----:B------:R3:W-:Y:S01]  /*14730*/  @!P3 ST.E.64 desc[UR42][R12.64], R122 ;  /* 0x0000007a0c00b985 */ /* 0x0007e2000c101b2a */
[----:B------:R-:W-:Y:S02]  /*14740*/  ISETP.GE.AND P3, PT, R223, UR4, PT ;  /* 0x00000004df007c0c */ /* 0x000fe4000bf66270 */
[----:B------:R-:W-:-:S02]  /*14750*/  @!P0 LEA.HI.X R15, R229, R28, R158, 0x2, P5 ;  /* 0x0000001ce50f8211 */ /* 0x000fc400028f149e */
[----:B------:R-:W-:Y:S02]  /*14760*/  ISETP.GE.AND P5, PT, R221, UR4, PT ;  /* 0x00000004dd007c0c */ /* 0x000fe4000bfa6270 */
[CC--:B-----5:R-:W-:Y:S01]  /*14770*/  @!P1 LEA R20, P6, R225.reuse, R0.reuse, 0x2 ;  /* 0x00000000e1149211 */ /* 0x0e0fe200078c10ff */
[----:B------:R4:W-:Y:S02]  /*14780*/  @!P0 ST.E.64 desc[UR42][R14.64], R126 ;  /* 0x0000007e0e008985 */ /* 0x0009e4000c101b2a */
[C---:B-1----:R-:W-:Y:S02]  /*14790*/  @!P4 LEA R8, P0, R224.reuse, R0, 0x2 ;  /* 0x00000000e008c211 */ /* 0x042fe400078010ff */
[----:B------:R-:W-:Y:S02]  /*147a0*/  @!P1 LEA.HI.X R21, R225, R28, R157, 0x2, P6 ;  /* 0x0000001ce1159211 */ /* 0x000fe400030f149d */
[----:B--2---:R-:W-:Y:S02]  /*147b0*/  @!P3 LEA R10, P6, R223, R0, 0x2 ;  /* 0x00000000df0ab211 */ /* 0x004fe400078c10ff */
        /* <DEDUP_REMOVED lines=17> */
.L_x_7981:
        /* <DEDUP_REMOVED lines=16> */
[----:B---3--:R-:W3:-:S12]  /*149d0*/  S2R R4, SR_TID.X ;  /* 0x0000000000047919 */ /* 0x008ed80000002100 */
[----:B------:R-:W1:Y:S01]  /*149e0*/  @!P2 LDC R206, c[0x0][0xad4] ;  /* 0x0002b500ffceab82 */ /* 0x000e620000000800 */
[----:B---3--:R-:W-:Y:S01]  /*149f0*/  VIADD R32, R4, 0xffffff80 ;  /* 0xffffff8004207836 */ /* 0x008fe20000000000 */
[----:B-1----:R-:W-:-:S04]  /*14a00*/  ISETP.GT.AND P2, PT, R206, 0x1, PT ;  /* 0x00000001ce00780c */ /* 0x002fc80003f44270 */
[----:B------:R-:W-:Y:S01]  /*14a10*/  ISETP.GT.AND P3, PT, R32, 0x3f, PT ;  /* 0x0000003f2000780c */ /* 0x000fe20003f64270 */
[----:B----4-:R-:W-:-:S12]  /*14a20*/  @P1 BRA `(.L_x_7990) ;  /* 0x0000000000101947 */ /* 0x010fd80003800000 */
[----:B------:R-:W-:Y:S05]  /*14a30*/  @!P0 BRA `(.L_x_7990) ;  /* 0x00000000000c8947 */ /* 0x000fea0003800000 */
[----:B------:R-:W3:Y:S04]  /*14a40*/  LDG.E R11, desc[UR42][R8.64] ;  /* 0x0000002a080b7981 */ /* 0x000ee8000c1e1900 */
[----:B-----5:R-:W3:Y:S02]  /*14a50*/  LDG.E R0, desc[UR42][R8.64+0x4] ;  /* 0x0000042a08007981 */ /* 0x020ee4000c1e1900 */
[----:B---3--:R-:W-:-:S07]  /*14a60*/  IMAD.IADD R0, R0, 0x1, -R11 ;  /* 0x0000000100007824 */ /* 0x008fce00078e0a0b */
.L_x_7990:
[----:B------:R-:W3:Y:S01]  /*14a70*/  LDL.LU R4, [R1+0x40] ;  /* 0x0000400001047983 */ /* 0x000ee20000300800 */
[----:B------:R-:W-:Y:S01]  /*14a80*/  BSSY B1, `(.L_x_7991) ;  /* 0x0000036000017945 */ /* 0x000fe20003800000 */
[----:B------:R-:W-:Y:S02]  /*14a90*/  SEL R207, R207, RZ, !P0 ;  /* 0x000000ffcfcf7207 */ /* 0x000fe40004000000 */
[----:B-----5:R-:W-:Y:S02]  /*14aa0*/  SHF.R.S32.HI R28, RZ, 0x1f, R3 ;  /* 0x0000001fff1c7819 */ /* 0x020fe40000011403 */
[----:B---3--:R-:W-:Y:S01]  /*14ab0*/  SEL R30, R4, RZ, !P0 ;  /* 0x000000ff041e7207 */ /* 0x008fe20004000000 */
[----:B------:R-:W-:Y:S06]  /*14ac0*/  @P3 BRA `(.L_x_7992) ;  /* 0x0000000000c43947 */ /* 0x000fec0003800000 */
[----:B------:R-:W1:Y:S01]  /*14ad0*/  S2R R8, SR_TID.X ;  /* 0x0000000000087919 */ /* 0x000e620000002100 */
[----:B------:R-:W3:Y:S02]  /*14ae0*/  LDC R33, c[0x0][0xbe8] ;  /* 0x0002fa00ff217b82 */ /* 0x000ee40000000800 */
[----:B---3--:R-:W-:Y:S01]  /*14af0*/  IMAD R4, R0, R33, RZ ;  /* 0x0000002100047224 */ /* 0x008fe200078e02ff */
        /* <DEDUP_REMOVED lines=37> */
[-C--:B0-----:R-:W-:Y:S01]  /*14d50*/  IMAD R4, R11, R15.reuse, RZ ;  /* 0x0000000f0b047224 */ /* 0x081fe200078e02ff */
[----:B------:R-:W-:Y:S01]  /*14d60*/  SHF.R.S32.HI R21, RZ, 0x1f, R15 ;  /* 0x0000001fff157819 */ /* 0x000fe2000001140f */
[----:B------:R-:W-:Y:S02]  /*14d70*/  IMAD.MOV.U32 R11, RZ, RZ, -0x800000 ;  /* 0xff800000ff0b7424 */ /* 0x000fe400078e00ff */
[----:B------:R-:W-:-:S04]  /*14d80*/  IMAD.WIDE.U32 R12, R10, R15, R12 ;  /* 0x0000000f0a0c7225 */ /* 0x000fc800078e000c */
[----:B------:R-:W-:Y:S01]  /*14d90*/  IMAD R21, R10, R21, R4 ;  /* 0x000000150a157224 */ /* 0x000fe200078e0204 */
[----:B-1----:R-:W-:-:S03]  /*14da0*/  LEA R8, P0, R12, R8, 0x2 ;  /* 0x000000080c087211 */ /* 0x002fc600078010ff */
[----:B------:R-:W-:-:S05]  /*14db0*/  IMAD.IADD R4, R13, 0x1, R21 ;  /* 0x000000010d047824 */ /* 0x000fca00078e0215 */
[----:B--2---:R-:W-:-:S05]  /*14dc0*/  LEA.HI.X R9, R12, R9, R4, 0x2, P0 ;  /* 0x000000090c097211 */ /* 0x004fca00000f1404 */
[----:B------:R1:W-:Y:S02]  /*14dd0*/  STG.E desc[UR42][R8.64], R11 ;  /* 0x0000000b08007986 */ /* 0x0003e4000c10192a */
.L_x_7992:
[----:B------:R-:W-:Y:S05]  /*14de0*/  BSYNC B1 ;  /* 0x0000000000017941 */ /* 0x000fea0003800000 */
.L_x_7991:
        /* <DEDUP_REMOVED lines=12> */
[C---:B------:R-:W-:Y:S01]  /*14eb0*/  VIADD R31, R188.reuse, 0x180 ;  /* 0x00000180bc1f7836 */ /* 0x040fe20000000000 */
[----:B------:R-:W-:Y:S01]  /*14ec0*/  SHF.R.S32.HI R35, RZ, 0x1f, R210 ;  /* 0x0000001fff237819 */ /* 0x000fe200000114d2 */
[----:B------:R-:W-:Y:S01]  /*14ed0*/  IMAD.IADD R9, R9, 0x1, R3 ;  /* 0x0000000109097824 */ /* 0x000fe200078e0203 */
[----:B------:R-:W-:Y:S01]  /*14ee0*/  LOP3.LUT R3, R11, 0xfffffff8, RZ, 0xc0, !PT ;  /* 0xfffffff80b037812 */ /* 0x000fe200078ec0ff */
[----:B------:R-:W-:Y:S01]  /*14ef0*/  VIADD R33, R188, 0x1c0 ;  /* 0x000001c0bc217836 */ /* 0x000fe20000000000 */
        /* <DEDUP_REMOVED lines=10> */
[----:B------:R-:W-:Y:S01]  /*14fa0*/  IMAD R29, R0, R13, RZ ;  /* 0x0000000d001d7224 */ /* 0x000fe200078e02ff */
[----:B------:R-:W-:Y:S01]  /*14fb0*/  SHF.R.S32.HI R38, RZ, 0x1f, R213 ;  /* 0x0000001fff267819 */ /* 0x000fe200000114d5 */
[----:B------:R-:W-:Y:S01]  /*14fc0*/  IMAD.IADD R10, R195, 0x1, R4 ;  /* 0x00000001c30a7824 */ /* 0x000fe200078e0204 */
[----:B------:R-:W-:Y:S01]  /*14fd0*/  SHF.R.S32.HI R39, RZ, 0x1f, R214 ;  /* 0x0000001fff277819 */ /* 0x000fe200000114d6 */
[----:B------:R-:W-:Y:S01]  /*14fe0*/  IMAD R3, R30, UR4, RZ ;  /* 0x000000041e037c24 */ /* 0x000fe2000f8e02ff */
[-C--:B-1----:R-:W-:Y:S01]  /*14ff0*/  ISETP.GE.AND P1, PT, R214, R27.reuse, PT ;  /* 0x0000001bd600720c */ /* 0x082fe20003f26270 */
[----:B------:R-:W-:Y:S01]  /*15000*/  IMAD.WIDE.U32 R8, R207, UR4, R8 ;  /* 0x00000004cf087c25 */ /* 0x000fe2000f8e0008 */
[----:B------:R-:W-:-:S03]  /*15010*/  ISETP.GE.AND P2, PT, R188, R27, PT ;  /* 0x0000001bbc00720c */ /* 0x000fc60003f46270 */
[----:B------:R-:W1:Y:S01]  /*15020*/  @P0 LDC R15, c[0x0][0xbec] ;  /* 0x0002fb00ff0f0b82 */ /* 0x000e620000000800 */
[----:B------:R-:W-:Y:S01]  /*15030*/  IMAD R11, R207, UR5, R3 ;  /* 0x00000005cf0b7c24 */ /* 0x000fe2000f8e0203 */
[----:B------:R-:W-:Y:S01]  /*15040*/  ULDC.64 UR4, c[0x0][0xae0] ;  /* 0x0002b80000047ab9 */ /* 0x000fe20000000a00 */
[----:B------:R-:W-:Y:S01]  /*15050*/  IMAD.MOV.U32 R3, RZ, RZ, R10 ;  /* 0x000000ffff037224 */ /* 0x000fe200078e000a */
[----:B------:R-:W-:Y:S01]  /*15060*/  SEL R0, RZ, 0x1, P2 ;  /* 0x00000001ff007807 */ /* 0x000fe20001000000 */
[----:B------:R-:W-:Y:S01]  /*15070*/  IMAD.IADD R9, R9, 0x1, R11 ;  /* 0x0000000109097824 */ /* 0x000fe200078e020b */
[----:B------:R-:W-:Y:S01]  /*15080*/  ISETP.GE.AND P2, PT, R33, R27, PT ;  /* 0x0000001b2100720c */ /* 0x000fe20003f46270 */
[----:B------:R-:W-:Y:S01]  /*15090*/  IMAD.IADD R30, R12, 0x1, R195 ;  /* 0x000000010c1e7824 */ /* 0x000fe200078e02c3 */
[----:B------:R-:W3:Y:S01]  /*150a0*/  @P0 LDC R21, c[0x0][0xbf0] ;  /* 0x0002fc00ff150b82 */ /* 0x000ee20000000800 */
        /* <DEDUP_REMOVED lines=12> */
[----:B------:R-:W-:Y:S01]  /*15170*/  ISETP.GE.AND P0, PT, R212, R27, PT ;  /* 0x0000001bd400720c */ /* 0x000fe20003f06270 */
[----:B------:R-:W-:Y:S02]  /*15180*/  IMAD.SHL.U32 R15, R10, 0x2, RZ ;  /* 0x000000020a0f7824 */ /* 0x000fe400078e00ff */
[----:B------:R-:W-:Y:S01]  /*15190*/  IMAD.SHL.U32 R3, R3, 0x4, RZ ;  /* 0x0000000403037824 */ /* 0x000fe200078e00ff */
[----:B------:R-:W-:Y:S01]  /*151a0*/  SEL R4, RZ, 0xffffffff, P0 ;  /* 0xffffffffff047807 */ /* 0x000fe20000000000 */
[----:B------:R-:W-:Y:S01]  /*151b0*/  IMAD.IADD R9, R9, 0x1, R13 ;  /* 0x0000000109097824 */ /* 0x000fe200078e020d */
[----:B------:R-:W-:-:S02]  /*151c0*/  LOP3.LUT R0, R15, 0x2, R0, 0xe2, !PT ;  /* 0x000000020f007812 */ /* 0x000fc400078ee200 */
[-C--:B------:R-:W-:Y:S01]  /*151d0*/  ISETP.GE.AND P0, PT, R211, R27.reuse, PT ;  /* 0x0000001bd300720c */ /* 0x080fe20003f06270 */
[----:B------:R-:W-:Y:S01]  /*151e0*/  IMAD.SHL.U32 R10, R4, 0x8, RZ ;  /* 0x00000008040a7824 */ /* 0x000fe200078e00ff */
[----:B------:R-:W-:Y:S01]  /*151f0*/  LOP3.LUT R3, R3, 0x4, R0, 0xe2, !PT ;  /* 0x0000000403037812 */ /* 0x000fe200078ee200 */
[----:B------:R-:W-:Y:S01]  /*15200*/  IMAD.WIDE.U32 R8, R11, UR4, R8 ;  /* 0x000000040b087c25 */ /* 0x000fe2000f8e0008 */
[----:B------:R-:W-:Y:S02]  /*15210*/  SEL R4, RZ, 0xffffffff, P0 ;  /* 0xffffffffff047807 */ /* 0x000fe40000000000 */
[----:B------:R-:W-:Y:S02]  /*15220*/  ISETP.GE.AND P0, PT, R210, R27, PT ;  /* 0x0000001bd200720c */ /* 0x000fe40003f06270 */
[----:B------:R-:W-:Y:S01]  /*15230*/  SHF.R.S32.HI R0, RZ, 0x1f, R11 ;  /* 0x0000001fff007819 */ /* 0x000fe2000001140b */
[----:B------:R-:W-:Y:S01]  /*15240*/  IMAD.SHL.U32 R4, R4, 0x10, RZ ;  /* 0x0000001004047824 */ /* 0x000fe200078e00ff */
        /* <DEDUP_REMOVED lines=24> */
[-C--:B---3--:R-:W-:Y:S02]  /*153d0*/  @!P2 LEA R12, P0, R214, R8.reuse, 0x1 ;  /* 0x00000008d60ca211 */ /* 0x088fe400078008ff */
        /* <DEDUP_REMOVED lines=26> */
.L_x_7994:
[----:B------:R-:W-:Y:S05]  /*15580*/  BSYNC B1 ;  /* 0x0000000000017941 */ /* 0x000fea0003800000 */
.L_x_7993:
        /* <DEDUP_REMOVED lines=10> */
[-C--:B---3--:R-:W-:Y:S02]  /*15630*/  @!P5 LEA R12, P3, R214, R8.reuse, 0x1 ;  /* 0x00000008d60cd211 */ /* 0x088fe400078608ff */
        /* <DEDUP_REMOVED lines=12> */
[-C--:B0-----:R-:W-:Y:S02]  /*15700*/  @!P3 LEA R10, P6, R211, R8.reuse, 0x1 ;  /* 0x00000008d30ab211 */ /* 0x081fe400078c08ff */
[-C--:B------:R-:W-:Y:S01]  /*15710*/  @P2 LEA R24, P0, R31, R8.reuse, 0x1 ;  /* 0x000000081f182211 */ /* 0x080fe200078008ff */
[----:B------:R4:W-:Y:S01]  /*15720*/  @!P1 ST.E.128 desc[UR42][R20.64], RZ ;  /* 0x000000ff14009985 */ /* 0x0009e2000c101d2a */
[-C--:B------:R-:W-:Y:S02]  /*15730*/  @!P3 LEA.HI.X R11, R211, R9.reuse, R36, 0x1, P6 ;  /* 0x00000009d30bb211 */ /* 0x080fe400030f0c24 */
[----:B------:R-:W-:Y:S02]  /*15740*/  @P2 LEA.HI.X R25, R31, R9, R32, 0x1, P0 ;  /* 0x000000091f192211 */ /* 0x000fe400000f0c20 */
[-C--:B------:R-:W-:Y:S01]  /*15750*/  @P4 LEA R26, P6, R33, R8.reuse, 0x1 ;  /* 0x00000008211a4211 */ /* 0x080fe200078c08ff */
[----:B------:R4:W-:Y:S01]  /*15760*/  @!P3 ST.E.128 desc[UR42][R10.64], RZ ;  /* 0x000000ff0a00b985 */ /* 0x0009e2000c101d2a */
[----:B------:R-:W-:-:S02]  /*15770*/  @!P5 LEA R8, P0, R210, R8, 0x1 ;  /* 0x00000008d208d211 */ /* 0x000fc400078008ff */
[-C--:B------:R-:W-:Y:S02]  /*15780*/  @P4 LEA.HI.X R27, R33, R9.reuse, R34, 0x1, P6 ;  /* 0x00000009211b4211 */ /* 0x080fe400030f0c22 */
[----:B------:R-:W-:-:S05]  /*15790*/  @!P5 LEA.HI.X R9, R210, R9, R35, 0x1, P0 ;  /* 0x00000009d209d211 */ /* 0x000fca00000f0c23 */
[----:B------:R4:W-:Y:S04]  /*157a0*/  @!P5 ST.E.128 desc[UR42][R8.64], RZ ;  /* 0x000000ff0800d985 */ /* 0x0009e8000c101d2a */
[----:B------:R4:W-:Y:S04]  /*157b0*/  @P2 ST.E.128 desc[UR42][R24.64], RZ ;  /* 0x000000ff18002985 */ /* 0x0009e8000c101d2a */
[----:B------:R4:W-:Y:S02]  /*157c0*/  @P4 ST.E.128 desc[UR42][R26.64], RZ ;  /* 0x000000ff1a004985 */ /* 0x0009e4000c101d2a */
.L_x_7987:
[----:B------:R-:W-:Y:S05]  /*157d0*/  BSYNC B0 ;  /* 0x0000000000007941 */ /* 0x000fea0003800000 */
.L_x_7980:
[----:B------:R-:W-:Y:S02]  /*157e0*/  ULDC UR4, c[0x0][0xc3c] ;  /* 0x00030f0000047ab9 */ /* 0x000fe40000000800 */
[----:B------:R-:W-:-:S13]  /*157f0*/  ISETP.GE.AND P0, PT, R7, UR4, PT ;  /* 0x0000000407007c0c */ /* 0x000fda000bf06270 */
[----:B------:R-:W-:Y:S05]  /*15800*/  @!P0 BRA `(.L_x_7995) ;  /* 0xfffffebc00748947 */ /* 0x000fea000383ffff */
[----:B------:R-:W-:Y:S05]  /*15810*/  BRA `(.L_x_7848) ;  /* 0x0000009800bc7947 */ /* 0x000fea0003800000 */
.L_x_7846:
        /* <DEDUP_REMOVED lines=18> */
.L_x_7996:
        /* <DEDUP_REMOVED lines=43> */
.L_x_8000:
        /* <DEDUP_REMOVED lines=39> */
.L_x_7998:
        /* <DEDUP_REMOVED lines=12> */
.L_x_8001:
        /* <DEDUP_REMOVED lines=63> */
.L_x_8002:
        /* <DEDUP_REMOVED lines=61> */
.L_x_8003:
[----:B01----:R-:W-:-:S05]  /*166e0*/  LOP3.LUT R3, RZ, R2, RZ, 0x33, !PT ;  /* 0x00000002ff037212 */ /* 0x003fca00078e33ff */
[----:B------:R-:W-:-:S05]  /*166f0*/  IMAD.IADD R2, R4, 0x1, R3 ;  /* 0x0000000104027824 */ /* 0x000fca00078e0203 */
[----:B------:R1:W-:Y:S01]  /*16700*/  STL [R1+0x4], R2 ;  /* 0x0000040201007387 */ /* 0x0003e20000100800 */
[----:B------:R-:W-:Y:S05]  /*16710*/  BRA `(.L_x_8004) ;  /* 0x0000000000107947 */ /* 0x000fea0003800000 */
.L_x_7999:
[----:B------:R-:W-:Y:S01]  /*16720*/  IMAD.U32 R2, RZ, RZ, UR6 ;  /* 0x00000006ff027e24 */ /* 0x000fe2000f8e00ff */
[----:B------:R0:W-:Y:S04]  /*16730*/  STL [R1+0x4], RZ ;  /* 0x000004ff01007387 */ /* 0x0001e80000100800 */
[----:B------:R0:W-:Y:S04]  /*16740*/  STL [R1+0x8], RZ ;  /* 0x000008ff01007387 */ /* 0x0001e80000100800 */
[----:B------:R0:W-:Y:S02]  /*16750*/  STL [R1], R2 ;  /* 0x0000000201007387 */ /* 0x0001e40000100800 */
.L_x_8004:
        /* <DEDUP_REMOVED lines=10> */
.L_x_7997:
        /* <DEDUP_REMOVED lines=13> */
[----:B------:R-:W-:Y:S01]  /*168d0*/  ULDC.64 UR40, c[0x0][0x198] ;  /* 0x0000660000287ab9 */ /* 0x000fe20000000a00 */
[----:B------:R-:W-:Y:S01]  /*168e0*/  LOP3.LUT R3, R0, 0x1f8, RZ, 0xc0, !PT ;  /* 0x000001f800037812 */ /* 0x000fe200078ec0ff */
[----:B01----:R-:W-:Y:S01]  /*168f0*/  IMAD.SHL.U32 R2, R4, 0x8, RZ ;  /* 0x0000000804027824 */ /* 0x003fe200078e00ff */
[----:B------:R-:W-:Y:S01]  /*16900*/  ULDC UR37, c[0x0][0xc] ;  /* 0x0000030000257ab9 */ /* 0x000fe20000000800 */
        /* <DEDUP_REMOVED lines=12> */
[----:B------:R0:W-:Y:S04]  /*169d0*/  STL [R1+0x14], RZ ;  /* 0x000014ff01007387 */ /* 0x0001e80000100800 */
[----:B------:R0:W-:Y:S04]  /*169e0*/  STL [R1+0x10], RZ ;  /* 0x000010ff01007387 */ /* 0x0001e80000100800 */
[----:B------:R0:W-:Y:S02]  /*169f0*/  STL [R1+0x18], R0 ;  /* 0x0000180001007387 */ /* 0x0001e40000100800 */
.L_x_8173:
[----:B0-2---:R-:W2:Y:S01]  /*16a00*/  LDL R0, [R1+0xc] ;  /* 0x00000c0001007983 */ /* 0x005ea20000100800 */
[----:B-1----:R-:W2:Y:S01]  /*16a10*/  LDC.64 R2, c[0x0][0xc88] ;  /* 0x00032200ff027b82 */ /* 0x002ea20000000a00 */
        /* <DEDUP_REMOVED lines=30> */
[----:B------:R-:W-:Y:S02]  /*16c00*/  IADD3.X R3, R15, UR5, RZ, P4, !PT ;  /* 0x000000050f037c10 */ /* 0x000fe4000a7fe4ff */
        /* <DEDUP_REMOVED lines=9> */
[----:B------:R0:W5:Y:S04]  /*16ca0*/  @P0 LDG.E R12, desc[UR42][R6.64] ;  /* 0x0000002a060c0981 */ /* 0x000168000c1e1900 */
        /* <DEDUP_REMOVED lines=22> */
.L_x_8006:
[----:B------:R-:W2:Y:S01]  /*16e10*/  LDL.LU R3, [R1+0x8] ;  /* 0x0000080001037983 */ /* 0x000ea20000300800 */
[----:B------:R-:W-:Y:S02]  /*16e20*/  ULDC.64 UR4, c[0x0][0xa20] ;  /* 0x0002880000047ab9 */ /* 0x000fe40000000a00 */
[----:B------:R-:W-:Y:S01]  /*16e30*/  ISETP.NE.U32.AND P2, PT, RZ, UR4, PT ;  /* 0x00000004ff007c0c */ /* 0x000fe2000bf45070 */
[----:B------:R1:W-:Y:S03]  /*16e40*/  STL [R1+0x8], R13 ;  /* 0x0000080d01007387 */ /* 0x0003e60000100800 */
[----:B------:R-:W-:Y:S02]  /*16e50*/  ISETP.NE.AND.EX P2, PT, RZ, UR5, PT, P2 ;  /* 0x00000005ff007c0c */ /* 0x000fe4000bf45320 */
[C---:B--2---:R-:W-:Y:S02]  /*16e60*/  LOP3.LUT R10, R3.reuse, 0xff000000, RZ, 0xc0, !PT ;  /* 0xff000000030a7812 */ /* 0x044fe400078ec0ff */
[----:B------:R-:W-:-:S02]  /*16e70*/  LOP3.LUT R2, R3, 0xff0000, RZ, 0xc0, !PT ;  /* 0x00ff000003027812 */ /* 0x000fc400078ec0ff */
        /* <DEDUP_REMOVED lines=10> */
.L_x_8007:
[----:B------:R-:W-:Y:S05]  /*16f20*/  @!P0 BRA `(.L_x_8008) ;  /* 0x00000000000c8947 */ /* 0x000fea0003800000 */
[----:B------:R-:W2:Y:S04]  /*16f30*/  LDG.E R9, desc[UR42][R6.64] ;  /* 0x0000002a06097981 */ /* 0x000ea8000c1e1900 */
[----:B------:R-:W2:Y:S02]  /*16f40*/  LDG.E R6, desc[UR42][R6.64+0x4] ;  /* 0x0000042a06067981 */ /* 0x000ea4000c1e1900 */
[----:B--2---:R-:W-:-:S07]  /*16f50*/  IMAD.IADD R9, R6, 0x1, -R9 ;  /* 0x0000000106097824 */ /* 0x004fce00078e0a09 */
.L_x_8008:
[----:B------:R-:W3:Y:S01]  /*16f60*/  LDL R7, [R1+0x4] ;  /* 0x0000040001077983 */ /* 0x000ee20000100800 */
[----:B--2---:R-:W2:Y:S03]  /*16f70*/  LDC R3, c[0x0][0x448] ;  /* 0x00011200ff037b82 */ /* 0x004ea60000000800 */
[----:B-1----:R-:W4:Y:S04]  /*16f80*/  @P1 LDG.E R2, desc[UR42][R4.64] ;  /* 0x0000002a04021981 */ /* 0x002f28000c1e1900 */
[----:B------:R1:W4:Y:S01]  /*16f90*/  @P1 LDG.E R4, desc[UR42][R4.64+0x4] ;  /* 0x0000042a04041981 */ /* 0x000322000c1e1900 */
[----:B------:R-:W-:Y:S01]  /*16fa0*/  LOP3.LUT R12, R10, 0xff, RZ, 0xc0, !PT ;  /* 0x000000ff0a0c7812 */ /* 0x000fe200078ec0ff */
[----:B------:R-:W-:Y:S01]  /*16fb0*/  BSSY B0, `(.L_x_8009) ;  /* 0x0000037000007945 */ /* 0x000fe20003800000 */
[----:B------:R-:W-:-:S03]  /*16fc0*/  SHF.R.U32.HI R10, RZ, 0x10, R10 ;  /* 0x00000010ff0a7819 */ /* 0x000fc6000001160a */
[----:B------:R0:W-:Y:S01]  /*16fd0*/  STL [R1+0x58], R12 ;  /* 0x0000580c01007387 */ /* 0x0001e20000100800 */
[----:B--2---:R-:W-:-:S13]  /*16fe0*/  ISETP.NE.AND P0, PT, R3, 0x1, PT ;  /* 0x000000010300780c */ /* 0x004fda0003f05270 */
[----:B-1----:R-:W1:Y:S08]  /*16ff0*/  @P0 LDC R5, c[0x0][0x44c] ;  /* 0x00011300ff050b82 */ /* 0x002e700000000800 */
[----:B------:R-:W2:Y:S01]  /*17000*/  @P0 LDC R6, c[0x0][0x450] ;  /* 0x00011400ff060b82 */ /* 0x000ea20000000800 */
[----:B---3--:R-:W-:Y:S02]  /*17010*/  IMAD.SHL.U32 R3, R7, 0x40, RZ ;  /* 0x0000004007037824 */ /* 0x008fe400078e00ff */
[----:B-----5:R-:W-:-:S02]  /*17020*/  IMAD.IADD R7, R9, 0x1, -R8 ;  /* 0x0000000109077824 */ /* 0x020fc400078e0a08 */
[----:B------:R-:W-:Y:S02]  /*17030*/  VIADD R3, R3, 0x3f ;  /* 0x0000003f03037836 */ /* 0x000fe40000000000 */
[----:B----4-:R-:W-:Y:S02]  /*17040*/  @P1 IMAD.IADD R11, R4, 0x1, -R2 ;  /* 0x00000001040b1824 */ /* 0x010fe400078e0a02 */
[----:B-1----:R-:W-:-:S05]  /*17050*/  @P0 IMAD.HI.U32 R2, R3, R5, RZ ;  /* 0x0000000503020227 */ /* 0x002fca00078e00ff */
[----:B--2---:R-:W-:Y:S01]  /*17060*/  @P0 SHF.R.U32.HI R3, RZ, R6, R2 ;  /* 0x00000006ff030219 */ /* 0x004fe20000011602 */
[----:B------:R-:W-:-:S04]  /*17070*/  IMAD.IADD R2, R7, 0x1, R11 ;  /* 0x0000000107027824 */ /* 0x000fc800078e020b */
[C---:B------:R-:W-:Y:S01]  /*17080*/  VIADD R4, R2.reuse, 0x3f ;  /* 0x0000003f02047836 */ /* 0x040fe20000000000 */
[----:B------:R-:W-:-:S05]  /*17090*/  IADD3 R21, R2, 0x40, -R14 ;  /* 0x0000004002157810 */ /* 0x000fca0007ffe80e */
[----:B------:R-:W-:Y:S01]  /*170a0*/  IMAD.IADD R2, R21, 0x1, R3 ;  /* 0x0000000115027824 */ /* 0x000fe200078e0203 */
[----:B------:R-:W-:-:S04]  /*170b0*/  SHF.R.S32.HI R3, RZ, 0x1f, R4 ;  /* 0x0000001fff037819 */ /* 0x000fc80000011404 */
[----:B------:R-:W-:Y:S02]  /*170c0*/  SHF.R.S32.HI R6, RZ, 0x1f, R2 ;  /* 0x0000001fff067819 */ /* 0x000fe40000011402 */
[----:B------:R-:W-:Y:S01]  /*170d0*/  LEA.HI R3, R3, R4, RZ, 0x6 ;  /* 0x0000000403037211 */ /* 0x000fe200078f30ff */
[----:B------:R-:W-:Y:S01]  /*170e0*/  IMAD.MOV.U32 R4, RZ, RZ, RZ ;  /* 0x000000ffff047224 */ /* 0x000fe200078e00ff */
[----:B------:R-:W-:Y:S02]  /*170f0*/  LEA.HI R6, R6, R2, RZ, 0x6 ;  /* 0x0000000206067211 */ /* 0x000fe400078f30ff */
[----:B------:R-:W-:Y:S02]  /*17100*/  SHF.R.S32.HI R20, RZ, 0x6, R3 ;  /* 0x00000006ff147819 */ /* 0x000fe40000011403 */
[----:B------:R-:W-:-:S04]  /*17110*/  SHF.R.S32.HI R6, RZ, 0x6, R6 ;  /* 0x00000006ff067819 */ /* 0x000fc80000011406 */
[----:B------:R-:W-:-:S04]  /*17120*/  VIMNMX R6, R20, R6, PT ;  /* 0x0000000614067248 */ /* 0x000fc80003fe0100 */
[----:B------:R-:W-:-:S13]  /*17130*/  ISETP.GE.AND P0, PT, R6, 0x1, PT ;  /* 0x000000010600780c */ /* 0x000fda0003f06270 */
        /* <DEDUP_REMOVED lines=30> */
.L_x_8010:
[----:B------:R-:W-:Y:S05]  /*17320*/  BSYNC B0 ;  /* 0x0000000000007941 */ /* 0x000fea0003800000 */
.L_x_8009:
        /* <DEDUP_REMOVED lines=24> */
.L_x_8217:
[----:B-1----:R-:W-:Y:S02]  /*174b0*/  ISETP.NE.AND P0, PT, R14, RZ, PT ;  /* 0x000000ff0e00720c */ /* 0x002fe40003f05270 */
[----:B------:R-:W-:-:S11]  /*174c0*/  PLOP3.LUT P6, PT, PT, PT, PT, 0x8, 0x0 ;  /* 0x000000000000781c */ /* 0x000fd60003fce170 */
[----:B------:R-:W-:Y:S05]  /*174d0*/  @P0 BRA `(.L_x_8014) ;  /* 0x00000000000c0947 */ /* 0x000fea0003800000 */
[----:B------:R-:W-:-:S03]  /*174e0*/  UMOV UR4, 0xffffffff ;  /* 0xffffffff00047882 */ /* 0x000fc60000000000 */
[----:B------:R-:W-:Y:S05]  /*174f0*/  BRA.DIV UR4, `(.L_x_8015) ;  /* 0x0000008a04ac7947 */ /* 0x000fea000b800000 */
[----:B------:R-:W-:-:S13]  /*17500*/  ELECT P6, URZ, PT ;  /* 0x00000000003f782f */ /* 0x000fda00038c0000 */
.L_x_8014:
        /* <DEDUP_REMOVED lines=9> */
.L_x_8220:
[----:B------:R-:W-:Y:S05]  /*175a0*/  BSYNC B1 ;  /* 0x0000000000017941 */ /* 0x000fea0003800000 */
.L_x_8016:
        /* <DEDUP_REMOVED lines=12> */
.L_x_8221:
[----:B------:R-:W-:Y:S05]  /*17670*/  BSYNC B2 ;  /* 0x0000000000027941 */ /* 0x000fea0003800000 */
.L_x_8020:
        /* <DEDUP_REMOVED lines=9> */
.L_x_8023:
[----:B------:R-:W-:Y:S05]  /*17710*/  BSYNC B2 ;  /* 0x0000000000027941 */ /* 0x000fea0003800000 */
.L_x_8022:
        /* <DEDUP_REMOVED lines=13> */
.L_x_8024:
        /* <DEDUP_REMOVED lines=13> */
.L_x_8222:
[----:B------:R-:W-:Y:S05]  /*178c0*/  BSYNC B2 ;  /* 0x0000000000027941 */ /* 0x000fea0003800000 */
.L_x_8025:
        /* <DEDUP_REMOVED lines=11> */
.L_x_8028:
[----:B------:R-:W-:Y:S05]  /*17980*/  BSYNC B2 ;  /* 0x0000000000027941 */ /* 0x000fea0003800000 */
.L_x_8027:
        /* <DEDUP_REMOVED lines=10> */
.L_x_8029:
        /* <DEDUP_REMOVED lines=15> */
.L_x_8030:
        /* <DEDUP_REMOVED lines=15> */
.L_x_8031:
        /* <DEDUP_REMOVED lines=15> */
.L_x_8032:
        /* <DEDUP_REMOVED lines=15> */
.L_x_8033:
        /* <DEDUP_REMOVED lines=15> */
.L_x_8034:
        /* <DEDUP_REMOVED lines=15> */
.L_x_8035:
        /* <DEDUP_REMOVED lines=15> */
.L_x_8036:
        /* <DEDUP_REMOVED lines=10> */
.L_x_8019:
[----:B------:R-:W-:Y:S05]  /*18160*/  BSYNC B1 ;  /* 0x0000000000017941 */ /* 0x000fea0003800000 */
.L_x_8018:
        /* <DEDUP_REMOVED lines=13> */
.L_x_8056:
        /* <DEDUP_REMOVED lines=13> */
.L_x_8223:
[----:B------:R-:W-:Y:S05]  /*18310*/  BSYNC B2 ;  /* 0x0000000000027941 */ /* 0x000fea0003800000 */
.L_x_8039:
        /* <DEDUP_REMOVED lines=9> */
.L_x_8042:
[----:B------:R-:W-:Y:S05]  /*183b0*/  BSYNC B2 ;  /* 0x0000000000027941 */ /* 0x000fea0003800000 */
.L_x_8041:
        /* <DEDUP_REMOVED lines=12> */
.L_x_8043:
        /* <DEDUP_REMOVED lines=13> */
.L_x_8224:
[----:B------:R-:W-:Y:S05]  /*18550*/  BSYNC B2 ;  /* 0x0000000000027941 */ /* 0x000fea0003800000 */
.L_x_8044:
        /* <DEDUP_REMOVED lines=11> */
.L_x_8047:
[----:B------:R-:W-:Y:S05]  /*18610*/  BSYNC B2 ;  /* 0x0000000000027941 */ /* 0x000fea0003800000 */
.L_x_8046:
        /* <DEDUP_REMOVED lines=10> */
.L_x_8048:
        /* <DEDUP_REMOVED lines=15> */
.L_x_8049:
        /* <DEDUP_REMOVED lines=15> */
.L_x_8050:
        /* <DEDUP_REMOVED lines=15> */
.L_x_8051:
        /* <DEDUP_REMOVED lines=15> */
.L_x_8052:
        /* <DEDUP_REMOVED lines=15> */
.L_x_8053:
        /* <DEDUP_REMOVED lines=15> */
.L_x_8054:
        /* <DEDUP_REMOVED lines=15> */
.L_x_8055:
        /* <DEDUP_REMOVED lines=10> */
.L_x_8038:
[----:B------:R-:W-:Y:S05]  /*18df0*/  BSYNC B1 ;  /* 0x0000000000017941 */ /* 0x000fea0003800000 */
.L_x_8037:
        /* <DEDUP_REMOVED lines=12> */
.L_x_8012:
[----:B------:R-:W-:Y:S05]  /*18ec0*/  BSYNC B0 ;  /* 0x0000000000007941 */ /* 0x000fea0003800000 */
.L_x_8011:
        /* <DEDUP_REMOVED lines=49> */
.L_x_8058:
[----:B------:R-:W-:Y:S05]  /*191e0*/  BSYNC B0 ;  /* 0x0000000000007941 */ /* 0x000fea0003800000 */
.L_x_8057:
        /* <DEDUP_REMOVED lines=14> */
[----:B------:R-:W-:Y:S01]  /*192d0*/  VOTEU.ANY UR4, UPT, PT ;  /* 0x0000000000047886 */ /* 0x000fe200038e0100 */
[----:B------:R-:W1:Y:S01]  /*192e0*/  LDC.64 R2, c[0x0][0xc60] ;  /* 0x00031800ff027b82 */ /* 0x000e620000000a00 */
[----:B------:R-:W0:Y:S02]  /*192f0*/  FLO.U32 R0, UR4 ;  /* 0x0000000400007d00 */ /* 0x000e2400080e0000 */
[----:B0-----:R-:W-:-:S06]  /*19300*/  ISETP.EQ.U32.AND P0, PT, R0, R5, PT ;  /* 0x000000050000720c */ /* 0x001fcc0003f02070 */
[----:B------:R-:W1:Y:S07]  /*19310*/  POPC R5, UR4 ;  /* 0x0000000400057d09 */ /* 0x000e6e0008000000 */
[----:B-1----:R-:W2:Y:S01]  /*19320*/  @P0 ATOMG.E.ADD.STRONG.GPU PT, R3, desc[UR42][R2.64], R5 ;  /* 0x00000005020309a8 */ /* 0x002ea200081ee1ea */
[----:B------:R-:W0:Y:S02]  /*19330*/  S2R R4, SR_LTMASK ;  /* 0x0000000000047919 */ /* 0x000e240000003900 */
[----:B0-----:R-:W-:-:S04]  /*19340*/  LOP3.LUT R4, R4, UR4, RZ, 0xc0, !PT ;  /* 0x0000000404047c12 */ /* 0x001fc8000f8ec0ff */
[----:B------:R-:W0:Y:S01]  /*19350*/  POPC R7, R4 ;  /* 0x0000000400077309 */ /* 0x000e220000000000 */
[----:B--2---:R-:W0:Y:S02]  /*19360*/  SHFL.IDX PT, R0, R3, R0, 0x1f ;  /* 0x00001f0003007589 */ /* 0x004e2400000e0000 */
[----:B0-----:R-:W-:-:S05]  /*19370*/  IADD3 R0, R0, UR37, R7 ;  /* 0x0000002500007c10 */ /* 0x001fca000fffe007 */
[----:B------:R4:W-:Y:S01]  /*19380*/  STL [R1], R0 ;  /* 0x0000000001007387 */ /* 0x0009e20000100800 */
[----:B------:R-:W-:Y:S05]  /*19390*/  BRA `(.L_x_8061) ;  /* 0x0000004800787947 */ /* 0x000fea0003800000 */
.L_x_8060:
        /* <DEDUP_REMOVED lines=20> */
.L_x_8063:
[----:B------:R-:W-:Y:S05]  /*194e0*/  BSYNC B6 ;  /* 0x0000000000067941 */ /* 0x000fea0003800000 */
.L_x_8062:
        /* <DEDUP_REMOVED lines=20> */
.L_x_8066:
        /* <DEDUP_REMOVED lines=16> */
.L_x_8065:
[----:B------:R-:W-:Y:S05]  /*19730*/  BSYNC B6 ;  /* 0x0000000000067941 */ /* 0x000fea0003800000 */
.L_x_8064:
        /* <DEDUP_REMOVED lines=24> */
.L_x_8227:
        /* <DEDUP_REMOVED lines=9> */
.L_x_8230:
        /* <DEDUP_REMOVED lines=24> */
.L_x_8070:
[----:B------:R-:W2:Y:S04]  /*19ad0*/  LDL R0, [R1+0x10] ;  /* 0x0000100001007983 */ /* 0x000ea80000100800 */
[----:B-1----:R-:W3:Y:S01]  /*19ae0*/  LDL R2, [R1+0x18] ;  /* 0x0000180001027983 */ /* 0x002ee20000100800 */
[----:B--2---:R-:W-:Y:S01]  /*19af0*/  IMAD R0, R0, 0x8, R18 ;  /* 0x0000000800007824 */ /* 0x004fe200078e0212 */
[----:B---3--:R-:W-:-:S04]  /*19b00*/  SHF.L.U32 R2, R2, 0x1f, RZ ;  /* 0x0000001f02027819 */ /* 0x008fc800000006ff */
[----:B------:R-:W1:Y:S02]  /*19b10*/  SYNCS.PHASECHK.TRANS64.TRYWAIT P0, [R0+URZ+0x28c40], R2 ;  /* 0x028c4002000075a7 */ /* 0x000e64000800017f */
[----:B-1----:R-:W-:Y:S05]  /*19b20*/  @!P0 BRA `(.L_x_8071) ;  /* 0x0000006400f88947 */ /* 0x002fea0003800000 */
.L_x_8231:
        /* <DEDUP_REMOVED lines=11> */
.L_x_8072:
[----:B------:R-:W2:Y:S04]  /*19be0*/  LDL R3, [R1+0x10] ;  /* 0x0000100001037983 */ /* 0x000ea80000100800 */
[----:B0-----:R-:W3:Y:S04]  /*19bf0*/  LDL R4, [R1+0x30] ;  /* 0x0000300001047983 */ /* 0x001ee80000100800 */
[----:B-1----:R-:W4:Y:S01]  /*19c00*/  LDL R2, [R1+0x24] ;  /* 0x0000240001027983 */ /* 0x002f220000100800 */
        /* <DEDUP_REMOVED lines=11> */
[----:B--2---:R-:W-:Y:S01]  /*19cc0*/  IMAD R0, R3, 0x2000, R18 ;  /* 0x0000200003007824 */ /* 0x004fe200078e0212 */
[----:B---3--:R-:W-:-:S04]  /*19cd0*/  R2UR UR11, R4 ;  /* 0x00000000040b72ca */ /* 0x008fc800000e0000 */
[----:B------:R-:W-:Y:S02]  /*19ce0*/  R2UR UR8, R0 ;  /* 0x00000000000872ca */ /* 0x000fe400000e0000 */
[----:B----4-:R-:W-:-:S11]  /*19cf0*/  R2UR UR4, R2 ;  /* 0x00000000020472ca */ /* 0x010fd600000e0000 */
[----:B------:R-:W-:Y:S02]  /*19d00*/  UIADD3 UR8, UR8, 0x22400, URZ ;  /* 0x0002240008087890 */ /* 0x000fe4000fffe03f */
[----:B------:R-:W-:-:S03]  /*19d10*/  ULEA UR11, UR11, UR4, 0x6 ;  /* 0x000000040b0b7291 */ /* 0x000fc6000f8e303f */
[----:B------:R-:W-:-:S06]  /*19d20*/  UMOV UR4, 0x0 ;  /* 0x0000000000047882 */ /* 0x000fcc0000000000 */
[----:B------:R1:W-:Y:S02]  /*19d30*/  UTMALDG.4D [UR8], [UR6], desc[UR4] ;  /* 0x00000408060075b4 */ /* 0x0003e40008019000 */
[----:B-1----:R-:W-:Y:S01]  /*19d40*/  NOP ;  /* 0x0000000000007918 */ /* 0x002fe20000000000 */
.L_x_8068:
        /* <DEDUP_REMOVED lines=40> */
.L_x_8074:
[----:B------:R-:W-:Y:S05]  /*19fd0*/  BSYNC B6 ;  /* 0x0000000000067941 */ /* 0x000fea0003800000 */
.L_x_8073:
        /* <DEDUP_REMOVED lines=89> */
.L_x_8240:
        /* <DEDUP_REMOVED lines=10> */
.L_x_8076:
        /* <DEDUP_REMOVED lines=18> */
.L_x_8241:
[----:B------:R-:W-:Y:S05]  /*1a730*/  BSYNC B0 ;  /* 0x0000000000007941 */ /* 0x000fea0003800000 */
.L_x_8077:
[----:B------:R-:W-:Y:S01]  /*1a740*/  LOP3.LUT P0, RZ, R19, 0x1, RZ, 0xc0, !PT ;  /* 0x0000000113ff7812 */ /* 0x000fe2000780c0ff */
[----:B------:R-:W-:-:S12]  /*1a750*/  BSSY B0, `(.L_x_8079) ;  /* 0x0000097000007945 */ /* 0x000fd80003800000 */
[----:B------:R-:W-:Y:S05]  /*1a760*/  @!P0 BRA `(.L_x_8080) ;  /* 0x0000000800548947 */ /* 0x000fea0003800000 */
[----:B------:R-:W0:Y:S04]  /*1a770*/  LDL R4, [R1+0x10] ;  /* 0x0000100001047983 */ /* 0x000e280000100800 */
        /* <DEDUP_REMOVED lines=9> */
.L_x_8242:
[----:B------:R-:W-:Y:S05]  /*1a810*/  BSYNC B1 ;  /* 0x0000000000017941 */ /* 0x000fea0003800000 */
.L_x_8081:
        /* <DEDUP_REMOVED lines=9> */
.L_x_8084:
[----:B------:R-:W-:Y:S05]  /*1a8b0*/  BSYNC B1 ;  /* 0x0000000000017941 */ /* 0x000fea0003800000 */
.L_x_8083:
        /* <DEDUP_REMOVED lines=13> */
.L_x_8085:
        /* <DEDUP_REMOVED lines=15> */
.L_x_8086:
        /* <DEDUP_REMOVED lines=15> */
.L_x_8087:
        /* <DEDUP_REMOVED lines=15> */
.L_x_8088:
        /* <DEDUP_REMOVED lines=15> */
.L_x_8089:
        /* <DEDUP_REMOVED lines=15> */
.L_x_8090:
        /* <DEDUP_REMOVED lines=15> */
.L_x_8091:
        /* <DEDUP_REMOVED lines=15> */
.L_x_8092:
        /* <DEDUP_REMOVED lines=10> */
.L_x_8080:
[----:B------:R-:W-:Y:S05]  /*1b0c0*/  BSYNC B0 ;  /* 0x0000000000007941 */ /* 0x000fea0003800000 */
.L_x_8079:
        /* <DEDUP_REMOVED lines=55> */
.L_x_8099:
        /* <DEDUP_REMOVED lines=8> */
.L_x_8243:
[----:B------:R-:W-:Y:S05]  /*1b4c0*/  BSYNC B3 ;  /* 0x0000000000037941 */ /* 0x000fea0003800000 */
.L_x_8100:
        /* <DEDUP_REMOVED lines=9> */
.L_x_8103:
[----:B------:R-:W-:Y:S05]  /*1b560*/  BSYNC B3 ;  /* 0x0000000000037941 */ /* 0x000fea0003800000 */
.L_x_8102:
        /* <DEDUP_REMOVED lines=13> */
.L_x_8104:
        /* <DEDUP_REMOVED lines=13> */
.L_x_8244:
[----:B------:R-:W-:Y:S05]  /*1b710*/  BSYNC B3 ;  /* 0x0000000000037941 */ /* 0x000fea0003800000 */
.L_x_8105:
        /* <DEDUP_REMOVED lines=11> */
.L_x_8108:
[----:B------:R-:W-:Y:S05]  /*1b7d0*/  BSYNC B3 ;  /* 0x0000000000037941 */ /* 0x000fea0003800000 */
.L_x_8107:
        /* <DEDUP_REMOVED lines=10> */
.L_x_8109:
        /* <DEDUP_REMOVED lines=15> */
.L_x_8110:
        /* <DEDUP_REMOVED lines=15> */
.L_x_8111:
        /* <DEDUP_REMOVED lines=15> */
.L_x_8112:
        /* <DEDUP_REMOVED lines=15> */
.L_x_8113:
        /* <DEDUP_REMOVED lines=15> */
.L_x_8114:
        /* <DEDUP_REMOVED lines=15> */
.L_x_8115:
        /* <DEDUP_REMOVED lines=15> */
.L_x_8116:
        /* <DEDUP_REMOVED lines=10> */
.L_x_8098:
[----:B------:R-:W-:Y:S05]  /*1bfb0*/  BSYNC B1 ;  /* 0x0000000000017941 */ /* 0x000fea0003800000 */
.L_x_8097:
[----:B------:R-:W2:Y:S02]  /*1bfc0*/  LDL.LU R5, [R1+0x34] ;  /* 0x0000340001057983 */ /* 0x000ea40000300800 */
[----:B--2---:R-:W-:-:S07]  /*1bfd0*/  VIADD R0, R5, 0xfffffffd ;  /* 0xfffffffd05007836 */ /* 0x004fce0000000000 */
.L_x_8096:
[----:B------:R-:W-:Y:S05]  /*1bfe0*/  BSYNC B2 ;  /* 0x0000000000027941 */ /* 0x000fea0003800000 */
.L_x_8095:
[----:B------:R-:W-:Y:S01]  /*1bff0*/  VIADD R8, R8, 0xfffffffe ;  /* 0xfffffffe08087836 */ /* 0x000fe20000000000 */
[----:B------:R-:W-:-:S04]  /*1c000*/  LOP3.LUT R4, RZ, R4, RZ, 0x33, !PT ;  /* 0x00000004ff047212 */ /* 0x000fc800078e33ff */
[----:B------:R-:W-:-:S13]  /*1c010*/  ISETP.NE.AND P0, PT, R8, R4, PT ;  /* 0x000000040800720c */ /* 0x000fda0003f05270 */
[----:B------:R-:W-:Y:S05]  /*1c020*/  @!P0 BRA `(.L_x_8094) ;  /* 0x0000001800e08947 */ /* 0x000fea0003800000 */
.L_x_8157:
        /* <DEDUP_REMOVED lines=35> */
.L_x_8119:
        /* <DEDUP_REMOVED lines=8> */
.L_x_8245:
[----:B------:R-:W-:Y:S05]  /*1c2e0*/  BSYNC B2 ;  /* 0x0000000000027941 */ /* 0x000fea0003800000 */
.L_x_8120:
        /* <DEDUP_REMOVED lines=9> */
.L_x_8123:
[----:B------:R-:W-:Y:S05]  /*1c380*/  BSYNC B2 ;  /* 0x0000000000027941 */ /* 0x000fea0003800000 */
.L_x_8122:
        /* <DEDUP_REMOVED lines=12> */
.L_x_8124:
        /* <DEDUP_REMOVED lines=13> */
.L_x_8246:
[----:B------:R-:W-:Y:S05]  /*1c520*/  BSYNC B2 ;  /* 0x0000000000027941 */ /* 0x000fea0003800000 */
.L_x_8125:
        /* <DEDUP_REMOVED lines=11> */
.L_x_8128:
[----:B------:R-:W-:Y:S05]  /*1c5e0*/  BSYNC B2 ;  /* 0x0000000000027941 */ /* 0x000fea0003800000 */
.L_x_8127:
        /* <DEDUP_REMOVED lines=9> */
.L_x_8129:
        /* <DEDUP_REMOVED lines=15> */
.L_x_8130:
        /* <DEDUP_REMOVED lines=15> */
.L_x_8131:
        /* <DEDUP_REMOVED lines=15> */
.L_x_8132:
        /* <DEDUP_REMOVED lines=15> */
.L_x_8133:
        /* <DEDUP_REMOVED lines=15> */
.L_x_8134:
        /* <DEDUP_REMOVED lines=15> */
.L_x_8135:
        /* <DEDUP_REMOVED lines=15> */
.L_x_8136:
        /* <DEDUP_REMOVED lines=10> */
.L_x_8118:
[----:B------:R-:W-:Y:S05]  /*1cdb0*/  BSYNC B1 ;  /* 0x0000000000017941 */ /* 0x000fea0003800000 */
.L_x_8117:
        /* <DEDUP_REMOVED lines=35> */
.L_x_8139:
        /* <DEDUP_REMOVED lines=8> */
.L_x_8247:
[----:B------:R-:W-:Y:S05]  /*1d070*/  BSYNC B2 ;  /* 0x0000000000027941 */ /* 0x000fea0003800000 */
.L_x_8140:
        /* <DEDUP_REMOVED lines=9> */
.L_x_8143:
[----:B------:R-:W-:Y:S05]  /*1d110*/  BSYNC B2 ;  /* 0x0000000000027941 */ /* 0x000fea0003800000 */
.L_x_8142:
        /* <DEDUP_REMOVED lines=13> */
.L_x_8144:
        /* <DEDUP_REMOVED lines=13> */
.L_x_8248:
[----:B------:R-:W-:Y:S05]  /*1d2c0*/  BSYNC B2 ;  /* 0x0000000000027941 */ /* 0x000fea0003800000 */
.L_x_8145:
        /* <DEDUP_REMOVED lines=11> */
.L_x_8148:
[----:B------:R-:W-:Y:S05]  /*1d380*/  BSYNC B2 ;  /* 0x0000000000027941 */ /* 0x000fea0003800000 */
.L_x_8147:
        /* <DEDUP_REMOVED lines=10> */
.L_x_8149:
        /* <DEDUP_REMOVED lines=15> */
.L_x_8150:
        /* <DEDUP_REMOVED lines=15> */
.L_x_8151:
        /* <DEDUP_REMOVED lines=15> */
.L_x_8152:
        /* <DEDUP_REMOVED lines=15> */
.L_x_8153:
        /* <DEDUP_REMOVED lines=15> */
.L_x_8154:
        /* <DEDUP_REMOVED lines=15> */
.L_x_8155:
        /* <DEDUP_REMOVED lines=15> */
.L_x_8156:
        /* <DEDUP_REMOVED lines=10> */
.L_x_8138:
[----:B------:R-:W-:Y:S05]  /*1db60*/  BSYNC B1 ;  /* 0x0000000000017941 */ /* 0x000fea0003800000 */
.L_x_8137:
[----:B------:R-:W2:Y:S01]  /*1db70*/  LDL R5, [R1+0x28] ;  /* 0x0000280001057983 */ /* 0x000ea20000100800 */
[----:B------:R-:W-:Y:S01]  /*1db80*/  VIADD R0, R0, 0xfffffffe ;  /* 0xfffffffe00007836 */ /* 0x000fe20000000000 */
[----:B--2---:R-:W-:-:S13]  /*1db90*/  ISETP.GT.AND P0, PT, R6, R5, PT ;  /* 0x000000050600720c */ /* 0x004fda0003f04270 */
[----:B------:R-:W-:Y:S05]  /*1dba0*/  @P0 BRA `(.L_x_8157) ;  /* 0xffffffe400200947 */ /* 0x000fea000383ffff */
.L_x_8094:
[----:B------:R-:W-:Y:S05]  /*1dbb0*/  BSYNC B0 ;  /* 0x0000000000007941 */ /* 0x000fea0003800000 */
.L_x_8093:
        /* <DEDUP_REMOVED lines=25> */
.L_x_8159:
[----:B------:R-:W-:Y:S05]  /*1dd50*/  BSYNC B0 ;  /* 0x0000000000007941 */ /* 0x000fea0003800000 */
.L_x_8158:
[----:B------:R-:W-:-:S05]  /*1dd60*/  SEL R0, R0, RZ, P0 ;  /* 0x000000ff00007207 */ /* 0x000fca0000000000 */
[----:B------:R3:W-:Y:S02]  /*1dd70*/  STL [R1+0x10], R0 ;  /* 0x0000100001007387 */ /* 0x0007e40000100800 */
.L_x_8061:
[----:B------:R-:W-:Y:S05]  /*1dd80*/  BSYNC B7 ;  /* 0x0000000000077941 */ /* 0x000fea0003800000 */
.L_x_8059:
        /* <DEDUP_REMOVED lines=8> */
[----:B------:R-:W5:Y:S04]  /*1de10*/  LDS.128 R4, [R18+0x28cd0] ;  /* 0x028cd00012047984 */ /* 0x000f680000000c00 */
[----:B-----5:R0:W-:Y:S04]  /*1de20*/  STL.64 [R1], R4 ;  /* 0x0000000401007387 */ /* 0x0201e80000100a00 */
[----:B------:R0:W-:Y:S01]  /*1de30*/  STL.64 [R1+0x8], R6 ;  /* 0x0000080601007387 */ /* 0x0001e20000100a00 */
[----:B------:R-:W-:Y:S06]  /*1de40*/  BAR.ARV 0x4, 0x180 ;  /* 0x0106000000007b1d */ /* 0x000fec0000002000 */
[----:B------:R-:W-:Y:S05]  /*1de50*/  BRA `(.L_x_8161) ;  /* 0x0000001000307947 */ /* 0x000fea0003800000 */
.L_x_8160:
[----:B------:R-:W5:Y:S01]  /*1de60*/  S2R R16, SR_TID.X ;  /* 0x0000000000107919 */ /* 0x000f620000002100 */
[----:B------:R-:W-:Y:S01]  /*1de70*/  UMOV UR4, 0xffffffff ;  /* 0xffffffff00047882 */ /* 0x000fe20000000000 */
[----:B-----5:R-:W-:-:S04]  /*1de80*/  LOP3.LUT R16, R16, 0x1f, RZ, 0xc0, !PT ;  /* 0x0000001f10107812 */ /* 0x020fc800078ec0ff */
[----:B------:R-:W-:Y:S01]  /*1de90*/  ISETP.NE.AND P0, PT, R16, 0x1f, PT ;  /* 0x0000001f1000780c */ /* 0x000fe20003f05270 */
[----:B------:R-:W-:-:S12]  /*1dea0*/  BRA.DIV UR4, `(.L_x_8162) ;  /* 0x0000002e04187947 */ /* 0x000fd8000b800000 */
[----:B--2---:R-:W0:Y:S01]  /*1deb0*/  LDL.LU R2, [R1] ;  /* 0x0000000001027983 */ /* 0x004e220000300800 */
[----:B------:R-:W-:-:S03]  /*1dec0*/  ULDC UR4, c[0x0][0xc3c] ;  /* 0x00030f0000047ab9 */ /* 0x000fc60000000800 */
[----:B------:R-:W3:Y:S01]  /*1ded0*/  LDL R7, [R1+0xc] ;  /* 0x00000c0001077983 */ /* 0x000ee20000100800 */
[----:B0-----:R-:W-:Y:S02]  /*1dee0*/  IMAD.MOV.U32 R10, RZ, RZ, R2 ;  /* 0x000000ffff0a7224 */ /* 0x001fe400078e0002 */
[----:B---34-:R-:W-:-:S05]  /*1def0*/  IMAD.IADD R0, R7, 0x1, R16 ;  /* 0x0000000107007824 */ /* 0x018fca00078e0210 */
[----:B------:R-:W-:-:S13]  /*1df00*/  ISETP.GE.OR P1, PT, R0, UR4, !P0 ;  /* 0x0000000400007c0c */ /* 0x000fda000c726670 */
[----:B-1----:R-:W0:Y:S08]  /*1df10*/  @!P1 LDC.64 R2, c[0x0][0xc80] ;  /* 0x00032000ff029b82 */ /* 0x002e300000000a00 */
        /* <DEDUP_REMOVED lines=9> */
[----:B------:R-:W-:Y:S01]  /*1dfb0*/  SHFL.IDX PT, R0, R10, 0x1, 0x1f ;  /* 0x00201f000a007f89 */ /* 0x000fe200000e0000 */
[C---:B------:R-:W-:Y:S02]  /*1dfc0*/  ISETP.GE.U32.AND P4, PT, R16.reuse, 0x8, PT ;  /* 0x000000081000780c */ /* 0x040fe40003f86070 */
[----:B------:R-:W-:Y:S01]  /*1dfd0*/  ISETP.GE.U32.AND P5, PT, R16, 0x10, PT ;  /* 0x000000101000780c */ /* 0x000fe20003fa6070 */
[----:B--2---:R-:W-:Y:S02]  /*1dfe0*/  @!P1 IMAD.MOV.U32 R4, RZ, RZ, R8 ;  /* 0x000000ffff049224 */ /* 0x004fe400078e0008 */
[----:B------:R-:W-:-:S02]  /*1dff0*/  IMAD.MOV.U32 R8, RZ, RZ, RZ ;  /* 0x000000ffff087224 */ /* 0x000fc400078e00ff */
[----:B---3--:R-:W-:Y:S01]  /*1e000*/  @!P1 IMAD.MOV.U32 R6, RZ, RZ, R2 ;  /* 0x000000ffff069224 */ /* 0x008fe200078e0002 */
[----:B------:R-:W-:-:S03]  /*1e010*/  ISETP.NE.AND P1, PT, R16, RZ, PT ;  /* 0x000000ff1000720c */ /* 0x000fc60003f25270 */
[----:B------:R-:W-:-:S05]  /*1e020*/  IMAD R2, R6, R4, RZ ;  /* 0x0000000406027224 */ /* 0x000fca00078e02ff */
[----:B------:R-:W0:Y:S02]  /*1e030*/  SHFL.UP PT, R3, R2, 0x1, RZ ;  /* 0x0420000002037989 */ /* 0x000e2400000e00ff */
[----:B0-----:R-:W-:-:S05]  /*1e040*/  SEL R5, R3, RZ, P1 ;  /* 0x000000ff03057207 */ /* 0x001fca0000800000 */
[----:B------:R-:W-:Y:S02]  /*1e050*/  IMAD.IADD R2, R2, 0x1, R5 ;  /* 0x0000000102027824 */ /* 0x000fe400078e0205 */
[----:B------:R-:W-:Y:S04]  /*1e060*/  SHFL.IDX PT, R5, R10, RZ, 0x1f ;  /* 0x00001fff0a057589 */ /* 0x000fe800000e0000 */
        /* <DEDUP_REMOVED lines=13> */
.L_x_8258:
[----:B------:R-:W-:Y:S02]  /*1e140*/  ULDC UR4, c[0x0][0xc38] ;  /* 0x00030e0000047ab9 */ /* 0x000fe40000000800 */
[----:B------:R-:W-:-:S04]  /*1e150*/  IMAD.U32 R2, RZ, RZ, UR4 ;  /* 0x00000004ff027e24 */ /* 0x000fc8000f8e00ff */
[----:B-1----:R-:W-:-:S04]  /*1e160*/  IMAD R9, R9, R2, RZ ;  /* 0x0000000209097224 */ /* 0x002fc800078e02ff */
[----:B------:R-:W-:-:S05]  /*1e170*/  IMAD.IADD R0, R0, 0x1, R9 ;  /* 0x0000000100007824 */ /* 0x000fca00078e0209 */
[----:B------:R-:W-:-:S13]  /*1e180*/  ISETP.GT.AND P6, PT, R0, R5, PT ;  /* 0x000000050000720c */ /* 0x000fda0003fc4270 */
[----:B------:R-:W-:Y:S05]  /*1e190*/  @P6 BRA `(.L_x_8163) ;  /* 0x0000000000ac6947 */ /* 0x000fea0003800000 */
.L_x_8166:
        /* <DEDUP_REMOVED lines=37> */
.L_x_8266:
[----:B------:R-:W-:Y:S02]  /*1e3f0*/  ULDC UR4, c[0x0][0xc38] ;  /* 0x00030e0000047ab9 */ /* 0x000fe40000000800 */
[----:B------:R-:W-:-:S04]  /*1e400*/  IMAD.U32 R2, RZ, RZ, UR4 ;  /* 0x00000004ff027e24 */ /* 0x000fc8000f8e00ff */
[----:B-1----:R-:W-:-:S04]  /*1e410*/  IMAD R9, R9, R2, RZ ;  /* 0x0000000209097224 */ /* 0x002fc800078e02ff */
[----:B------:R-:W-:-:S05]  /*1e420*/  IMAD.IADD R0, R9, 0x1, R0 ;  /* 0x0000000109007824 */ /* 0x000fca00078e0200 */
[----:B------:R-:W-:-:S13]  /*1e430*/  ISETP.GT.AND P6, PT, R0, R5, PT ;  /* 0x000000050000720c */ /* 0x000fda0003fc4270 */
[----:B------:R-:W-:Y:S05]  /*1e440*/  @!P6 BRA `(.L_x_8166) ;  /* 0xfffffffc0054e947 */ /* 0x000fea000383ffff */
.L_x_8163:
        /* <DEDUP_REMOVED lines=12> */
.L_x_8271:
[----:B------:R-:W-:-:S13]  /*1e510*/  ISETP.NE.AND P0, PT, R0, RZ, PT ;  /* 0x000000ff0000720c */ /* 0x000fda0003f05270 */
[----:B------:R-:W-:Y:S05]  /*1e520*/  @!P0 BRA `(.L_x_8168) ;  /* 0x0000000000108947 */ /* 0x000fea0003800000 */
[----:B------:R-:W-:Y:S01]  /*1e530*/  UMOV UR4, 0xffffffff ;  /* 0xffffffff00047882 */ /* 0x000fe20000000000 */
[----:B-1----:R-:W-:Y:S02]  /*1e540*/  VIADD R7, R7, 0xffffffff ;  /* 0xffffffff07077836 */ /* 0x002fe40000000000 */
[----:B------:R-:W-:Y:S05]  /*1e550*/  BRA.DIV UR4, `(.L_x_8169) ;  /* 0x00000032040c7947 */ /* 0x000fea000b800000 */
[----:B------:R2:W3:Y:S02]  /*1e560*/  SHFL.IDX PT, R8, R3, R7, 0x1f ;  /* 0x00001f0703087589 */ /* 0x0004e400000e0000 */
.L_x_8168:
[----:B------:R-:W-:Y:S01]  /*1e570*/  ISETP.NE.AND P0, PT, R6, 0x1, PT ;  /* 0x000000010600780c */ /* 0x000fe20003f05270 */
[----:B---3--:R-:W-:-:S05]  /*1e580*/  IMAD R0, R8, R2, R9 ;  /* 0x0000000208007224 */ /* 0x008fca00078e0209 */
[----:B------:R3:W-:Y:S02]  /*1e590*/  STL [R1], R0 ;  /* 0x0000000001007387 */ /* 0x0007e40000100800 */
[----:B---3--:R-:W-:-:S05]  /*1e5a0*/  IMAD.IADD R0, R5, 0x1, -R0 ;  /* 0x0000000105007824 */ /* 0x008fca00078e0a00 */
[----:B------:R-:W-:Y:S05]  /*1e5b0*/  @!P0 BRA `(.L_x_8170) ;  /* 0x0000000000e48947 */ /* 0x000fea0003800000 */
[----:B------:R-:W-:-:S04]  /*1e5c0*/  IABS R5, R4 ;  /* 0x0000000400057213 */ /* 0x000fc80000000000 */
[----:B-12---:R-:W1:Y:S08]  /*1e5d0*/  I2F.RP R7, R5 ;  /* 0x0000000500077306 */ /* 0x006e700000209400 */
        /* <DEDUP_REMOVED lines=55> */
.L_x_8170:
[----:B0-2---:R-:W2:Y:S01]  /*1e950*/  LDL R3, [R1+0xc] ;  /* 0x00000c0001037983 */ /* 0x005ea20000100800 */
[----:B-1----:R-:W2:Y:S02]  /*1e960*/  LDC.64 R6, c[0x0][0xc90] ;  /* 0x00032400ff067b82 */ /* 0x002ea40000000a00 */
        /* <DEDUP_REMOVED lines=61> */
.L_x_8171:
[----:B------:R-:W-:-:S05]  /*1ed40*/  LOP3.LUT R3, RZ, R0, RZ, 0x33, !PT ;  /* 0x00000000ff037212 */ /* 0x000fca00078e33ff */
[----:B------:R-:W-:-:S05]  /*1ed50*/  IMAD.IADD R0, R4, 0x1, R3 ;  /* 0x0000000104007824 */ /* 0x000fca00078e0203 */
[----:B------:R2:W-:Y:S01]  /*1ed60*/  STL [R1+0x4], R0 ;  /* 0x0000040001007387 */ /* 0x0005e20000100800 */
[----:B------:R-:W-:Y:S05]  /*1ed70*/  BRA `(.L_x_8172) ;  /* 0x0000000000287947 */ /* 0x000fea0003800000 */
.L_x_8164:
        /* <DEDUP_REMOVED lines=10> */
.L_x_8172:
[----:B---3--:R-:W3:Y:S04]  /*1ee20*/  LDL R3, [R1+0x8] ;  /* 0x0000080001037983 */ /* 0x008ee80000100800 */
[----:B01----:R-:W4:Y:S04]  /*1ee30*/  LDL R2, [R1+0xc] ;  /* 0x00000c0001027983 */ /* 0x003f280000100800 */
        /* <DEDUP_REMOVED lines=14> */
.L_x_8161:
[----:B---34-:R-:W3:Y:S01]  /*1ef20*/  LDL R0, [R1+0xc] ;  /* 0x00000c0001007983 */ /* 0x018ee20000100800 */
[----:B------:R-:W-:Y:S02]  /*1ef30*/  ULDC UR4, c[0x0][0xc3c] ;  /* 0x00030f0000047ab9 */ /* 0x000fe40000000800 */
[----:B---3--:R-:W-:-:S13]  /*1ef40*/  ISETP.GE.AND P0, PT, R0, UR4, PT ;  /* 0x0000000400007c0c */ /* 0x008fda000bf06270 */
[----:B------:R-:W-:Y:S05]  /*1ef50*/  @!P0 BRA `(.L_x_8173) ;  /* 0xffffff7800a88947 */ /* 0x000fea000383ffff */
[----:B------:R-:W-:Y:S05]  /*1ef60*/  BSYNC B8 ;  /* 0x0000000000087941 */ /* 0x000fea0003800000 */
.L_x_8005:
[----:B---3--:R-:W3:Y:S01]  /*1ef70*/  LDL.LU R0, [R1+0x5c] ;  /* 0x00005c0001007983 */ /* 0x008ee20000300800 */
[----:B------:R-:W-:Y:S01]  /*1ef80*/  BSSY B0, `(.L_x_8174) ;  /* 0x000000b000007945 */ /* 0x000fe20003800000 */
[----:B0-----:R-:W0:Y:S01]  /*1ef90*/  S2R R5, SR_CgaCtaId ;  /* 0x0000000000057919 */ /* 0x001e220000008800 */
[----:B---3--:R-:W-:-:S05]  /*1efa0*/  VIADD R0, R0, 0x1 ;  /* 0x0000000100007836 */ /* 0x008fca0000000000 */
[----:B-12---:R-:W-:-:S04]  /*1efb0*/  LEA.HI R2, R0, R0, RZ, 0x1 ;  /* 0x0000000000027211 */ /* 0x006fc800078f08ff */
[----:B------:R-:W-:-:S05]  /*1efc0*/  LOP3.LUT R3, R2, 0xfffffffe, RZ, 0xc0, !PT ;  /* 0xfffffffe02037812 */ /* 0x000fca00078ec0ff */
[----:B------:R-:W-:Y:S01]  /*1efd0*/  IMAD.IADD R3, R0, 0x1, -R3 ;  /* 0x0000000100037824 */ /* 0x000fe200078e0a03 */
[----:B------:R-:W-:-:S04]  /*1efe0*/  MOV R0, 0x400 ;  /* 0x0000040000007802 */ /* 0x000fc80000000f00 */
[----:B0-----:R-:W-:Y:S02]  /*1eff0*/  LEA R0, R5, R0, 0x18 ;  /* 0x0000000005007211 */ /* 0x001fe400078ec0ff */
[----:B------:R-:W-:-:S04]  /*1f000*/  SHF.L.U32 R3, R3, 0x1f, RZ ;  /* 0x0000001f03037819 */ /* 0x000fc800000006ff */
[----:B------:R-:W0:Y:S02]  /*1f010*/  SYNCS.PHASECHK.TRANS64.TRYWAIT P0, [R0+URZ+0x28c20], R3 ;  /* 0x028c2003000075a7 */ /* 0x000e24000800017f */
[----:B0-----:R-:W-:Y:S05]  /*1f020*/  @!P0 BRA `(.L_x_8175) ;  /* 0x0000002400848947 */ /* 0x001fea0003800000 */
.L_x_8274:
[----:B------:R-:W-:Y:S05]  /*1f030*/  BSYNC B0 ;  /* 0x0000000000007941 */ /* 0x000fea0003800000 */
.L_x_8174:
[----:B------:R-:W-:-:S03]  /*1f040*/  UMOV UR4, 0xffffffff ;  /* 0xffffffff00047882 */ /* 0x000fc60000000000 */
[----:B------:R-:W-:Y:S05]  /*1f050*/  BRA.DIV UR4, `(.L_x_8176) ;  /* 0x00000026048c7947 */ /* 0x000fea000b800000 */
[----:B------:R-:W1:Y:S02]  /*1f060*/  S2R R2, SR_TID.X ;  /* 0x0000000000027919 */ /* 0x000e640000002100 */
[----:B-1----:R-:W-:-:S04]  /*1f070*/  SHF.R.U32.HI R2, RZ, 0x5, R2 ;  /* 0x00000005ff027819 */ /* 0x002fc80000011602 */
[----:B------:R-:W-:-:S05]  /*1f080*/  LOP3.LUT R2, R2, 0x3, RZ, 0xc0, !PT ;  /* 0x0000000302027812 */ /* 0x000fca00078ec0ff */
[----:B------:R1:W2:Y:S02]  /*1f090*/  SHFL.IDX PT, R14, R2, RZ, 0x1f ;  /* 0x00001fff020e7589 */ /* 0x0002a400000e0000 */
.L_x_8277:
[----:B--2---:R-:W-:-:S13]  /*1f0a0*/  ISETP.NE.AND P0, PT, R14, RZ, PT ;  /* 0x000000ff0e00720c */ /* 0x004fda0003f05270 */
[----:B------:R-:W-:Y:S05]  /*1f0b0*/  @P0 BRA `(.L_x_7848) ;  /* 0x0000000000940947 */ /* 0x000fea0003800000 */
[----:B------:R-:W-:-:S03]  /*1f0c0*/  UMOV UR4, 0xffffffff ;  /* 0xffffffff00047882 */ /* 0x000fc60000000000 */
[----:B------:R-:W-:Y:S05]  /*1f0d0*/  BRA.DIV UR4, `(.L_x_8177) ;  /* 0x0000002604a07947 */ /* 0x000fea000b800000 */
[----:B------:R-:W-:-:S13]  /*1f0e0*/  ELECT P6, URZ, PT ;  /* 0x00000000003f782f */ /* 0x000fda00038c0000 */
.L_x_8280:
[----:B------:R-:W-:Y:S05]  /*1f0f0*/  @!P6 BRA `(.L_x_7848) ;  /* 0x000000000084e947 */ /* 0x000fea0003800000 */
[----:B------:R-:W-:-:S06]  /*1f100*/  ULOP3.LUT UR4, UR36, 0x2, URZ, 0xfc, !UPT ;  /* 0x0000000224047892 */ /* 0x000fcc000f8efc3f */
[----:B-1----:R-:W-:-:S05]  /*1f110*/  IMAD.U32 R2, RZ, RZ, UR4 ;  /* 0x00000004ff027e24 */ /* 0x002fca000f8e00ff */
[----:B------:R-:W-:-:S13]  /*1f120*/  ISETP.NE.AND P2, PT, R2, 0x3, PT ;  /* 0x000000030200780c */ /* 0x000fda0003f45270 */
[----:B------:R-:W-:Y:S05]  /*1f130*/  @!P2 BRA `(.L_x_8178) ;  /* 0x000000000004a947 */ /* 0x000fea0003800000 */
[----:B------:R-:W-:Y:S01]  /*1f140*/  BPT.TRAP 0x1 ;  /* 0x000000040000795c */ /* 0x000fe20000300000 */
.L_x_8178:
        /* <DEDUP_REMOVED lines=14> */
.L_x_8281:
[----:B------:R-:W1:Y:S02]  /*1f230*/  SYNCS.PHASECHK.TRANS64.TRYWAIT P0, [R7+URZ], R2 ;  /* 0x00000002070075a7 */ /* 0x000e64000800017f */
[----:B-1----:R-:W-:Y:S05]  /*1f240*/  @!P0 BRA `(.L_x_8180) ;  /* 0x0000002400788947 */ /* 0x002fea0003800000 */
.L_x_8282:
[----:B------:R-:W-:Y:S05]  /*1f250*/  @!P2 BRA `(.L_x_8181) ;  /* 0x000000000004a947 */ /* 0x000fea0003800000 */
[----:B------:R-:W-:Y:S01]  /*1f260*/  BPT.TRAP 0x1 ;  /* 0x000000040000795c */ /* 0x000fe20000300000 */
.L_x_8181:
[----:B------:R-:W2:Y:S01]  /*1f270*/  LDL.LU R4, [R1+0x10] ;  /* 0x0000100001047983 */ /* 0x000ea20000300800 */
[----:B------:R-:W-:-:S04]  /*1f280*/  VIADD R0, R0, 0x28c60 ;  /* 0x00028c6000007836 */ /* 0x000fc80000000000 */
[----:B--2---:R-:W-:-:S04]  /*1f290*/  IMAD R4, R4, 0x8, R0 ;  /* 0x0000000804047824 */ /* 0x004fc800078e0200 */
[----:B------:R-:W2:Y:S02]  /*1f2a0*/  SYNCS.PHASECHK.TRANS64.TRYWAIT P0, [R4+URZ], R5 ;  /* 0x00000005040075a7 */ /* 0x000ea4000800017f */
[----:B--2---:R-:W-:Y:S05]  /*1f2b0*/  @!P0 BRA `(.L_x_8182) ;  /* 0x0000002400708947 */ /* 0x004fea0003800000 */
.L_x_8283:
[----:B------:R-:W-:-:S07]  /*1f2c0*/  IMAD R3, R3, 0x8, R0 ;  /* 0x0000000803037824 */ /* 0x000fce00078e0200 */
.L_x_8183:
[----:B---3--:R3:W4:Y:S02]  /*1f2d0*/  SYNCS.PHASECHK.TRANS64.TRYWAIT P0, [R3+URZ], R2 ;  /* 0x00000002030075a7 */ /* 0x008724000800017f */
[----:B----4-:R-:W-:Y:S05]  /*1f2e0*/  @!P0 NANOSLEEP.SYNCS 0x989680 ;  /* 0x009896800000895d */ /* 0x010fea0003900000 */
[----:B------:R-:W4:Y:S02]  /*1f2f0*/  @!P0 SYNCS.PHASECHK.TRANS64 P0, [R3+URZ], R2 ;  /* 0x00000002030085a7 */ /* 0x000f24000800007f */
[----:B----4-:R-:W-:Y:S05]  /*1f300*/  @!P0 BRA `(.L_x_8183) ;  /* 0xfffffffc00f08947 */ /* 0x010fea000383ffff */
.L_x_7848:
[----:B------:R-:W-:Y:S05]  /*1f310*/  BSYNC B9 ;  /* 0x0000000000097941 */ /* 0x000fea0003800000 */
.L_x_7845:
[----:B------:R-:W-:Y:S05]  /*1f320*/  EXIT ;  /* 0x000000000000794d */ /* 0x000fea0003800000 */
.L_x_7866:
[----:B0-----:R0:W1:Y:S02]  /*1f330*/  SYNCS.PHASECHK.TRANS64.TRYWAIT P5, [R75+URZ+0x28c90], R76 ;  /* 0x028c904c4b0075a7 */ /* 0x00106400080a017f */
[----:B-1----:R-:W-:Y:S05]  /*1f340*/  @!P5 NANOSLEEP.SYNCS 0x989680 ;  /* 0x009896800000d95d */ /* 0x002fea0003900000 */
[----:B------:R-:W1:Y:S02]  /*1f350*/  @!P5 SYNCS.PHASECHK.TRANS64 P5, [R75+URZ+0x28c90], R76 ;  /* 0x028c904c4b00d5a7 */ /* 0x000e6400080a007f */
[----:B-1----:R-:W-:Y:S05]  /*1f360*/  @!P5 BRA `(.L_x_7866) ;  /* 0xfffffffc00f0d947 */ /* 0x002fea000383ffff */
[----:B------:R-:W-:Y:S05]  /*1f370*/  BRA `(.L_x_8184) ;  /* 0xfffffe3800947947 */ /* 0x000fea000383ffff */
.L_x_7876:
[----:B-1----:R1:W2:Y:S02]  /*1f380*/  SYNCS.PHASECHK.TRANS64.TRYWAIT P5, [R75+URZ+0x28c90], R76 ;  /* 0x028c904c4b0075a7 */ /* 0x0022a400080a017f */
[----:B--2---:R-:W-:Y:S05]  /*1f390*/  @!P5 NANOSLEEP.SYNCS 0x989680 ;  /* 0x009896800000d95d */ /* 0x004fea0003900000 */
[----:B------:R-:W2:Y:S02]  /*1f3a0*/  @!P5 SYNCS.PHASECHK.TRANS64 P5, [R75+URZ+0x28c90], R76 ;  /* 0x028c904c4b00d5a7 */ /* 0x000ea400080a007f */
[----:B--2---:R-:W-:Y:S05]  /*1f3b0*/  @!P5 BRA `(.L_x_7876) ;  /* 0xfffffffc00f0d947 */ /* 0x004fea000383ffff */
[----:B------:R-:W-:Y:S05]  /*1f3c0*/  BRA `(.L_x_8185) ;  /* 0xfffffe4400187947 */ /* 0x000fea000383ffff */
.L_x_7881:
[----:B0-----:R0:W1:Y:S02]  /*1f3d0*/  SYNCS.PHASECHK.TRANS64.TRYWAIT P5, [R75+URZ+0x28c90], R76 ;  /* 0x028c904c4b0075a7 */ /* 0x00106400080a017f */
[----:B-1----:R-:W-:Y:S05]  /*1f3e0*/  @!P5 NANOSLEEP.SYNCS 0x989680 ;  /* 0x009896800000d95d */ /* 0x002fea0003900000 */
[----:B------:R-:W1:Y:S02]  /*1f3f0*/  @!P5 SYNCS.PHASECHK.TRANS64 P5, [R75+URZ+0x28c90], R76 ;  /* 0x028c904c4b00d5a7 */ /* 0x000e6400080a007f */
[----:B-1----:R-:W-:Y:S05]  /*1f400*/  @!P5 BRA `(.L_x_7881) ;  /* 0xfffffffc00f0d947 */ /* 0x002fea000383ffff */
[----:B------:R-:W-:Y:S05]  /*1f410*/  BRA `(.L_x_8186) ;  /* 0xfffffe4c00587947 */ /* 0x000fea000383ffff */
.L_x_7885:
[----:B--2---:R2:W0:Y:S02]  /*1f420*/  SYNCS.PHASECHK.TRANS64.TRYWAIT P0, [R75+URZ+0x28cb0], R76 ;  /* 0x028cb04c4b0075a7 */ /* 0x004424000800017f */
[----:B0-----:R-:W-:Y:S05]  /*1f430*/  @!P0 NANOSLEEP.SYNCS 0x989680 ;  /* 0x009896800000895d */ /* 0x001fea0003900000 */
[----:B------:R-:W0:Y:S02]  /*1f440*/  @!P0 SYNCS.PHASECHK.TRANS64 P0, [R75+URZ+0x28cb0], R76 ;  /* 0x028cb04c4b0085a7 */ /* 0x000e24000800007f */
[----:B0-----:R-:W-:Y:S05]  /*1f450*/  @!P0 BRA `(.L_x_7885) ;  /* 0xfffffffc00f08947 */ /* 0x001fea000383ffff */
[----:B------:R-:W-:Y:S05]  /*1f460*/  BRA `(.L_x_8187) ;  /* 0xfffffe4c00d07947 */ /* 0x000fea000383ffff */
.L_x_7898:
[----:B0-----:R0:W1:Y:S02]  /*1f470*/  SYNCS.PHASECHK.TRANS64.TRYWAIT P1, [R5+URZ+0x28c50], R10 ;  /* 0x028c500a050075a7 */ /* 0x001064000802017f */
[----:B-1----:R-:W-:Y:S05]  /*1f480*/  @!P1 NANOSLEEP.SYNCS 0x989680 ;  /* 0x009896800000995d */ /* 0x002fea0003900000 */
[----:B------:R-:W1:Y:S02]  /*1f490*/  @!P1 SYNCS.PHASECHK.TRANS64 P1, [R5+URZ+0x28c50], R10 ;  /* 0x028c500a050095a7 */ /* 0x000e64000802007f */
[----:B-1----:R-:W-:Y:S05]  /*1f4a0*/  @!P1 BRA `(.L_x_7898) ;  /* 0xfffffffc00f09947 */ /* 0x002fea000383ffff */
[----:B------:R-:W-:Y:S05]  /*1f4b0*/  BRA `(.L_x_8188) ;  /* 0xfffffe5c00ac7947 */ /* 0x000fea000383ffff */
.L_x_7905:
[----:B-1----:R1:W2:Y:S02]  /*1f4c0*/  SYNCS.PHASECHK.TRANS64.TRYWAIT P2, [R21+URZ+0x28c50], R4 ;  /* 0x028c5004150075a7 */ /* 0x0022a4000804017f */
[----:B--2---:R-:W-:Y:S05]  /*1f4d0*/  @!P2 NANOSLEEP.SYNCS 0x989680 ;  /* 0x009896800000a95d */ /* 0x004fea0003900000 */
[----:B------:R-:W2:Y:S02]  /*1f4e0*/  @!P2 SYNCS.PHASECHK.TRANS64 P2, [R21+URZ+0x28c50], R4 ;  /* 0x028c50041500a5a7 */ /* 0x000ea4000804007f */
[----:B--2---:R-:W-:Y:S05]  /*1f4f0*/  @!P2 BRA `(.L_x_7905) ;  /* 0xfffffffc00f0a947 */ /* 0x004fea000383ffff */
[----:B------:R-:W-:Y:S05]  /*1f500*/  BRA `(.L_x_7904) ;  /* 0xfffffe6800dc7947 */ /* 0x000fea000383ffff */
.L_x_7920:
        /* <DEDUP_REMOVED lines=8> */
.L_x_8190:
[----:B------:R-:W-:Y:S05]  /*1f590*/  BSYNC B1 ;  /* 0x0000000000017941 */ /* 0x000fea0003800000 */
.L_x_8189:
        /* <DEDUP_REMOVED lines=8> */
.L_x_8191:
[----:B------:R-:W-:Y:S02]  /*1f620*/  IMAD.MOV.U32 R13, RZ, RZ, R33 ;  /* 0x000000ffff0d7224 */ /* 0x000fe400078e0021 */
[----:B------:R-:W-:-:S07]  /*1f630*/  IMAD.MOV.U32 R4, RZ, RZ, R14 ;  /* 0x000000ffff047224 */ /* 0x000fce00078e000e */
[----:B------:R-:W-:Y:S05]  /*1f640*/  WARPSYNC.COLLECTIVE R15, `(.L_x_8192) ;  /* 0x000000000f087348 */ /* 0x000fea0003c00000 */
[----:B------:R0:W1:Y:S02]  /*1f650*/  SHFL.IDX P6, R14, R13, R12, R11 ;  /* 0x0000000c0d0e7389 */ /* 0x00006400000c000b */
[----:B01----:R-:W-:Y:S01]  /*1f660*/  ENDCOLLECTIVE ;  /* 0x000000000000791b */ /* 0x003fe20003800000 */
.L_x_8192:
[----:B------:R-:W-:Y:S02]  /*1f670*/  IMAD.MOV.U32 R13, RZ, RZ, R30 ;  /* 0x000000ffff0d7224 */ /* 0x000fe400078e001e */
[----:B------:R-:W-:-:S07]  /*1f680*/  IMAD.MOV.U32 R0, RZ, RZ, R14 ;  /* 0x000000ffff007224 */ /* 0x000fce00078e000e */
[----:B------:R-:W-:Y:S05]  /*1f690*/  WARPSYNC.COLLECTIVE R15, `(.L_x_8193) ;  /* 0x000000000f087348 */ /* 0x000fea0003c00000 */
[----:B------:R0:W1:Y:S02]  /*1f6a0*/  SHFL.IDX P6, R14, R13, R12, R11 ;  /* 0x0000000c0d0e7389 */ /* 0x00006400000c000b */
[----:B01----:R-:W-:Y:S01]  /*1f6b0*/  ENDCOLLECTIVE ;  /* 0x000000000000791b */ /* 0x003fe20003800000 */
.L_x_8193:
[----:B------:R-:W-:Y:S01]  /*1f6c0*/  IMAD.MOV.U32 R8, RZ, RZ, R14 ;  /* 0x000000ffff087224 */ /* 0x000fe200078e000e */
[----:B------:R-:W-:Y:S06]  /*1f6d0*/  BRA `(.L_x_8194) ;  /* 0xfffffe8400287947 */ /* 0x000fec000383ffff */
.L_x_7923:
        /* <DEDUP_REMOVED lines=8> */
.L_x_8196:
[----:B------:R-:W-:Y:S05]  /*1f760*/  BSYNC B1 ;  /* 0x0000000000017941 */ /* 0x000fea0003800000 */
.L_x_8195:
        /* <DEDUP_REMOVED lines=8> */
.L_x_8197:
[----:B------:R-:W-:Y:S02]  /*1f7f0*/  IMAD.MOV.U32 R13, RZ, RZ, R33 ;  /* 0x000000ffff0d7224 */ /* 0x000fe400078e0021 */
[----:B------:R-:W-:-:S07]  /*1f800*/  IMAD.MOV.U32 R3, RZ, RZ, R14 ;  /* 0x000000ffff037224 */ /* 0x000fce00078e000e */
[----:B------:R-:W-:Y:S05]  /*1f810*/  WARPSYNC.COLLECTIVE R15, `(.L_x_8198) ;  /* 0x000000000f087348 */ /* 0x000fea0003c00000 */
[----:B------:R0:W1:Y:S02]  /*1f820*/  SHFL.IDX P6, R14, R13, R12, R11 ;  /* 0x0000000c0d0e7389 */ /* 0x00006400000c000b */
[----:B01----:R-:W-:Y:S01]  /*1f830*/  ENDCOLLECTIVE ;  /* 0x000000000000791b */ /* 0x003fe20003800000 */
.L_x_8198:
[----:B------:R-:W-:Y:S02]  /*1f840*/  IMAD.MOV.U32 R13, RZ, RZ, R30 ;  /* 0x000000ffff0d7224 */ /* 0x000fe400078e001e */
[----:B------:R-:W-:-:S07]  /*1f850*/  IMAD.MOV.U32 R7, RZ, RZ, R14 ;  /* 0x000000ffff077224 */ /* 0x000fce00078e000e */
[----:B------:R-:W-:Y:S05]  /*1f860*/  WARPSYNC.COLLECTIVE R15, `(.L_x_8199) ;  /* 0x000000000f087348 */ /* 0x000fea0003c00000 */
[----:B------:R0:W1:Y:S02]  /*1f870*/  SHFL.IDX P6, R14, R13, R12, R11 ;  /* 0x0000000c0d0e7389 */ /* 0x00006400000c000b */
[----:B01----:R-:W-:Y:S01]  /*1f880*/  ENDCOLLECTIVE ;  /* 0x000000000000791b */ /* 0x003fe20003800000 */
.L_x_8199:
[----:B------:R-:W-:Y:S01]  /*1f890*/  IMAD.MOV.U32 R30, RZ, RZ, R14 ;  /* 0x000000ffff1e7224 */ /* 0x000fe200078e000e */
[----:B------:R-:W-:Y:S06]  /*1f8a0*/  BRA `(.L_x_8200) ;  /* 0xfffffe84007c7947 */ /* 0x000fec000383ffff */
.L_x_7927:
[----:B0-----:R0:W1:Y:S02]  /*1f8b0*/  SYNCS.PHASECHK.TRANS64.TRYWAIT P0, [R2+URZ+0x28c00], R35 ;  /* 0x028c0023020075a7 */ /* 0x001064000800017f */
[----:B-1----:R-:W-:Y:S05]  /*1f8c0*/  @!P0 NANOSLEEP.SYNCS 0x989680 ;  /* 0x009896800000895d */ /* 0x002fea0003900000 */
[----:B------:R-:W1:Y:S02]  /*1f8d0*/  @!P0 SYNCS.PHASECHK.TRANS64 P0, [R2+URZ+0x28c00], R35 ;  /* 0x028c0023020085a7 */ /* 0x000e64000800007f */
[----:B-1----:R-:W-:Y:S05]  /*1f8e0*/  @!P0 BRA `(.L_x_7927) ;  /* 0xfffffffc00f08947 */ /* 0x002fea000383ffff */
[----:B------:R-:W-:Y:S05]  /*1f8f0*/  BRA `(.L_x_8201) ;  /* 0xfffffe8800687947 */ /* 0x000fea000383ffff */
.L_x_7935:
        /* <DEDUP_REMOVED lines=8> */
.L_x_8203:
[----:B------:R-:W-:Y:S05]  /*1f980*/  BSYNC B1 ;  /* 0x0000000000017941 */ /* 0x000fea0003800000 */
.L_x_8202:
        /* <DEDUP_REMOVED lines=8> */
.L_x_8204:
[----:B------:R-:W-:Y:S02]  /*1fa10*/  IMAD.MOV.U32 R13, RZ, RZ, R9 ;  /* 0x000000ffff0d7224 */ /* 0x000fe400078e0009 */
[----:B------:R-:W-:-:S07]  /*1fa20*/  IMAD.MOV.U32 R4, RZ, RZ, R14 ;  /* 0x000000ffff047224 */ /* 0x000fce00078e000e */
[----:B------:R-:W-:Y:S05]  /*1fa30*/  WARPSYNC.COLLECTIVE R15, `(.L_x_8205) ;  /* 0x000000000f087348 */ /* 0x000fea0003c00000 */
[----:B------:R0:W1:Y:S02]  /*1fa40*/  SHFL.IDX P6, R14, R13, R12, R11 ;  /* 0x0000000c0d0e7389 */ /* 0x00006400000c000b */
[----:B01----:R-:W-:Y:S01]  /*1fa50*/  ENDCOLLECTIVE ;  /* 0x000000000000791b */ /* 0x003fe20003800000 */
.L_x_8205:
[----:B------:R-:W-:Y:S02]  /*1fa60*/  IMAD.MOV.U32 R13, RZ, RZ, R8 ;  /* 0x000000ffff0d7224 */ /* 0x000fe400078e0008 */
[----:B------:R-:W-:-:S07]  /*1fa70*/  IMAD.MOV.U32 R7, RZ, RZ, R14 ;  /* 0x000000ffff077224 */ /* 0x000fce00078e000e */
[----:B------:R-:W-:Y:S05]  /*1fa80*/  WARPSYNC.COLLECTIVE R15, `(.L_x_8206) ;  /* 0x000000000f087348 */ /* 0x000fea0003c00000 */
[----:B------:R0:W1:Y:S02]  /*1fa90*/  SHFL.IDX P6, R14, R13, R12, R11 ;  /* 0x0000000c0d0e7389 */ /* 0x00006400000c000b */
[----:B01----:R-:W-:Y:S01]  /*1faa0*/  ENDCOLLECTIVE ;  /* 0x000000000000791b */ /* 0x003fe20003800000 */
.L_x_8206:
[----:B------:R-:W-:Y:S01]  /*1fab0*/  IMAD.MOV.U32 R6, RZ, RZ, R14 ;  /* 0x000000ffff067224 */ /* 0x000fe200078e000e */
[----:B------:R-:W-:Y:S06]  /*1fac0*/  BRA `(.L_x_8207) ;  /* 0xfffffe9400bc7947 */ /* 0x000fec000383ffff */
.L_x_7938:
        /* <DEDUP_REMOVED lines=8> */
.L_x_8209:
[----:B------:R-:W-:Y:S05]  /*1fb50*/  BSYNC B1 ;  /* 0x0000000000017941 */ /* 0x000fea0003800000 */
.L_x_8208:
        /* <DEDUP_REMOVED lines=8> */
.L_x_8210:
[----:B------:R-:W-:Y:S02]  /*1fbe0*/  IMAD.MOV.U32 R13, RZ, RZ, R9 ;  /* 0x000000ffff0d7224 */ /* 0x000fe400078e0009 */
[----:B------:R-:W-:-:S07]  /*1fbf0*/  IMAD.MOV.U32 R3, RZ, RZ, R14 ;  /* 0x000000ffff037224 */ /* 0x000fce00078e000e */
[----:B------:R-:W-:Y:S05]  /*1fc00*/  WARPSYNC.COLLECTIVE R15, `(.L_x_8211) ;  /* 0x000000000f087348 */ /* 0x000fea0003c00000 */
[----:B------:R0:W1:Y:S02]  /*1fc10*/  SHFL.IDX P6, R14, R13, R12, R11 ;  /* 0x0000000c0d0e7389 */ /* 0x00006400000c000b */
[----:B01----:R-:W-:Y:S01]  /*1fc20*/  ENDCOLLECTIVE ;  /* 0x000000000000791b */ /* 0x003fe20003800000 */
.L_x_8211:
[----:B------:R-:W-:Y:S02]  /*1fc30*/  IMAD.MOV.U32 R13, RZ, RZ, R8 ;  /* 0x000000ffff0d7224 */ /* 0x000fe400078e0008 */
[----:B------:R-:W-:-:S07]  /*1fc40*/  IMAD.MOV.U32 R6, RZ, RZ, R14 ;  /* 0x000000ffff067224 */ /* 0x000fce00078e000e */
[----:B------:R-:W-:Y:S05]  /*1fc50*/  WARPSYNC.COLLECTIVE R15, `(.L_x_8212) ;  /* 0x000000000f087348 */ /* 0x000fea0003c00000 */
[----:B------:R0:W1:Y:S02]  /*1fc60*/  SHFL.IDX P6, R14, R13, R12, R11 ;  /* 0x0000000c0d0e7389 */ /* 0x00006400000c000b */
[----:B01----:R-:W-:Y:S01]  /*1fc70*/  ENDCOLLECTIVE ;  /* 0x000000000000791b */ /* 0x003fe20003800000 */
.L_x_8212:
[----:B------:R-:W-:Y:S02]  /*1fc80*/  IMAD.MOV.U32 R12, RZ, RZ, R3 ;  /* 0x000000ffff0c7224 */ /* 0x000fe400078e0003 */
[----:B------:R-:W-:Y:S01]  /*1fc90*/  IMAD.MOV.U32 R13, RZ, RZ, R0 ;  /* 0x000000ffff0d7224 */ /* 0x000fe200078e0000 */
[----:B------:R-:W-:Y:S06]  /*1fca0*/  BRA `(.L_x_8213) ;  /* 0xfffffe9400e47947 */ /* 0x000fec000383ffff */
.L_x_7942:
[----:B0-----:R0:W1:Y:S02]  /*1fcb0*/  SYNCS.PHASECHK.TRANS64.TRYWAIT P1, [R2+URZ+0x28c00], R33 ;  /* 0x028c0021020075a7 */ /* 0x001064000802017f */
[----:B-1----:R-:W-:Y:S05]  /*1fcc0*/  @!P1 NANOSLEEP.SYNCS 0x989680 ;  /* 0x009896800000995d */ /* 0x002fea0003900000 */
[----:B------:R-:W1:Y:S02]  /*1fcd0*/  @!P1 SYNCS.PHASECHK.TRANS64 P1, [R2+URZ+0x28c00], R33 ;  /* 0x028c0021020095a7 */ /* 0x000e64000802007f */
[----:B-1----:R-:W-:Y:S05]  /*1fce0*/  @!P1 BRA `(.L_x_7942) ;  /* 0xfffffffc00f09947 */ /* 0x002fea000383ffff */
[----:B------:R-:W-:Y:S05]  /*1fcf0*/  BRA `(.L_x_8214) ;  /* 0xfffffe9800847947 */ /* 0x000fea000383ffff */
.L_x_7948:
[----:B0-----:R0:W1:Y:S02]  /*1fd00*/  SYNCS.PHASECHK.TRANS64.TRYWAIT P2, [R20+URZ+0x28c30], R21 ;  /* 0x028c3015140075a7 */ /* 0x001064000804017f */
[----:B-1----:R-:W-:Y:S05]  /*1fd10*/  @!P2 NANOSLEEP.SYNCS 0x989680 ;  /* 0x009896800000a95d */ /* 0x002fea0003900000 */
[----:B------:R-:W1:Y:S02]  /*1fd20*/  @!P2 SYNCS.PHASECHK.TRANS64 P2, [R20+URZ+0x28c30], R21 ;  /* 0x028c30151400a5a7 */ /* 0x000e64000804007f */
[----:B-1----:R-:W-:Y:S05]  /*1fd30*/  @!P2 BRA `(.L_x_7948) ;  /* 0xfffffffc00f0a947 */ /* 0x002fea000383ffff */
[----:B------:R-:W-:Y:S05]  /*1fd40*/  BRA `(.L_x_7947) ;  /* 0xfffffea800387947 */ /* 0x000fea000383ffff */
.L_x_7953:
[----:B--2---:R2:W0:Y:S02]  /*1fd50*/  SYNCS.PHASECHK.TRANS64.TRYWAIT P2, [R20+URZ+0x28c50], R21 ;  /* 0x028c5015140075a7 */ /* 0x004424000804017f */
[----:B0-----:R-:W-:Y:S05]  /*1fd60*/  @!P2 NANOSLEEP.SYNCS 0x989680 ;  /* 0x009896800000a95d */ /* 0x001fea0003900000 */
[----:B------:R-:W0:Y:S02]  /*1fd70*/  @!P2 SYNCS.PHASECHK.TRANS64 P2, [R20+URZ+0x28c50], R21 ;  /* 0x028c50151400a5a7 */ /* 0x000e24000804007f */
[----:B0-----:R-:W-:Y:S05]  /*1fd80*/  @!P2 BRA `(.L_x_7953) ;  /* 0xfffffffc00f0a947 */ /* 0x001fea000383ffff */
[----:B------:R-:W-:Y:S05]  /*1fd90*/  BRA `(.L_x_7952) ;  /* 0xfffffec000087947 */ /* 0x000fea000383ffff */
.L_x_7960:
[----:B-1----:R1:W2:Y:S02]  /*1fda0*/  SYNCS.PHASECHK.TRANS64.TRYWAIT P2, [R217+URZ+0x28c30], R20 ;  /* 0x028c3014d90075a7 */ /* 0x0022a4000804017f */
[----:B--2---:R-:W-:Y:S05]  /*1fdb0*/  @!P2 NANOSLEEP.SYNCS 0x989680 ;  /* 0x009896800000a95d */ /* 0x004fea0003900000 */
[----:B------:R-:W2:Y:S02]  /*1fdc0*/  @!P2 SYNCS.PHASECHK.TRANS64 P2, [R217+URZ+0x28c30], R20 ;  /* 0x028c3014d900a5a7 */ /* 0x000ea4000804007f */
[----:B--2---:R-:W-:Y:S05]  /*1fdd0*/  @!P2 BRA `(.L_x_7960) ;  /* 0xfffffffc00f0a947 */ /* 0x004fea000383ffff */
[----:B------:R-:W-:Y:S05]  /*1fde0*/  BRA `(.L_x_7959) ;  /* 0xfffffec400407947 */ /* 0x000fea000383ffff */
.L_x_7965:
[----:B--2---:R2:W3:Y:S02]  /*1fdf0*/  SYNCS.PHASECHK.TRANS64.TRYWAIT P2, [R217+URZ+0x28c50], R20 ;  /* 0x028c5014d90075a7 */ /* 0x0044e4000804017f */
[----:B---3--:R-:W-:Y:S05]  /*1fe00*/  @!P2 NANOSLEEP.SYNCS 0x989680 ;  /* 0x009896800000a95d */ /* 0x008fea0003900000 */
[----:B------:R-:W3:Y:S02]  /*1fe10*/  @!P2 SYNCS.PHASECHK.TRANS64 P2, [R217+URZ+0x28c50], R20 ;  /* 0x028c5014d900a5a7 */ /* 0x000ee4000804007f */
[----:B---3--:R-:W-:Y:S05]  /*1fe20*/  @!P2 BRA `(.L_x_7965) ;  /* 0xfffffffc00f0a947 */ /* 0x008fea000383ffff */
[----:B------:R-:W-:Y:S05]  /*1fe30*/  BRA `(.L_x_7964) ;  /* 0xfffffee400007947 */ /* 0x000fea000383ffff */
.L_x_7973:
[----:B--2---:R2:W3:Y:S02]  /*1fe40*/  SYNCS.PHASECHK.TRANS64.TRYWAIT P2, [R194+URZ+0x28c30], R20 ;  /* 0x028c3014c20075a7 */ /* 0x0044e4000804017f */
[----:B---3--:R-:W-:Y:S05]  /*1fe50*/  @!P2 NANOSLEEP.SYNCS 0x989680 ;  /* 0x009896800000a95d */ /* 0x008fea0003900000 */
[----:B------:R-:W3:Y:S02]  /*1fe60*/  @!P2 SYNCS.PHASECHK.TRANS64 P2, [R194+URZ+0x28c30], R20 ;  /* 0x028c3014c200a5a7 */ /* 0x000ee4000804007f */
[----:B---3--:R-:W-:Y:S05]  /*1fe70*/  @!P2 BRA `(.L_x_7973) ;  /* 0xfffffffc00f0a947 */ /* 0x008fea000383ffff */
[----:B------:R-:W-:Y:S05]  /*1fe80*/  BRA `(.L_x_7972) ;  /* 0xfffffee800147947 */ /* 0x000fea000383ffff */
.L_x_7978:
[----:B--2---:R2:W3:Y:S02]  /*1fe90*/  SYNCS.PHASECHK.TRANS64.TRYWAIT P2, [R194+URZ+0x28c50], R20 ;  /* 0x028c5014c20075a7 */ /* 0x0044e4000804017f */
[----:B---3--:R-:W-:Y:S05]  /*1fea0*/  @!P2 NANOSLEEP.SYNCS 0x989680 ;  /* 0x009896800000a95d */ /* 0x008fea0003900000 */
[----:B------:R-:W3:Y:S02]  /*1feb0*/  @!P2 SYNCS.PHASECHK.TRANS64 P2, [R194+URZ+0x28c50], R20 ;  /* 0x028c5014c200a5a7 */ /* 0x000ee4000804007f */
[----:B---3--:R-:W-:Y:S05]  /*1fec0*/  @!P2 BRA `(.L_x_7978) ;  /* 0xfffffffc00f0a947 */ /* 0x008fea000383ffff */
[----:B------:R-:W-:Y:S05]  /*1fed0*/  BRA `(.L_x_7977) ;  /* 0xffffff0000687947 */ /* 0x000fea000383ffff */
.L_x_8013:
        /* <DEDUP_REMOVED lines=11> */
.L_x_8216:
[----:B------:R-:W-:Y:S05]  /*1ff90*/  BSYNC B1 ;  /* 0x0000000000017941 */ /* 0x000fea0003800000 */
.L_x_8215:
[----:B------:R-:W-:Y:S05]  /*1ffa0*/  BRA `(.L_x_8217) ;  /* 0xffffff7400407947 */ /* 0x000fea000383ffff */
.L_x_8015:
[----:B------:R-:W-:Y:S01]  /*1ffb0*/  BSSY B1, `(.L_x_8218) ;  /* 0x0000006000017945 */ /* 0x000fe20003800000 */
[----:B------:R-:W-:-:S07]  /*1ffc0*/  IMAD.MOV.U32 R15, RZ, RZ, -0x1 ;  /* 0xffffffffff0f7424 */ /* 0x000fce00078e00ff */
[----:B0-----:R-:W-:Y:S05]  /*1ffd0*/  WARPSYNC.COLLECTIVE R15, `(.L_x_8219) ;  /* 0x000000000f0c7348 */ /* 0x001fea0003c00000 */
[----:B------:R-:W-:Y:S02]  /*1ffe0*/  ELECT P6, UR62, PT ;  /* 0x00000000003e782f */ /* 0x000fe400038c0000 */
[----:B------:R-:W-:Y:S01]  /*1fff0*/  MOV R14, UR62 ;  /* 0x0000003e000e7c02 */ /* 0x000fe20008000f00 */
[----:B0-----:R-:W-:Y:S10]  /*20000*/  ENDCOLLECTIVE ;  /* 0x000000000000791b */ /* 0x001ff40003800000 */
.L_x_8219:
[----:B------:R-:W-:Y:S05]  /*20010*/  BSYNC B1 ;  /* 0x0000000000017941 */ /* 0x000fea0003800000 */
.L_x_8218:
[----:B------:R-:W-:Y:S05]  /*20020*/  BRA `(.L_x_8014) ;  /* 0xffffff7400387947 */ /* 0x000fea000383ffff */
.L_x_8017:
[----:B0-----:R0:W1:Y:S02]  /*20030*/  SYNCS.PHASECHK.TRANS64.TRYWAIT P0, [R18+URZ+0x28c20], R4 ;  /* 0x028c2004120075a7 */ /* 0x001064000800017f */
[----:B-1----:R-:W-:Y:S05]  /*20040*/  @!P0 NANOSLEEP.SYNCS 0x989680 ;  /* 0x009896800000895d */ /* 0x002fea0003900000 */
[----:B------:R-:W1:Y:S02]  /*20050*/  @!P0 SYNCS.PHASECHK.TRANS64 P0, [R18+URZ+0x28c20], R4 ;  /* 0x028c2004120085a7 */ /* 0x000e64000800007f */
[----:B-1----:R-:W-:Y:S05]  /*20060*/  @!P0 BRA `(.L_x_8017) ;  /* 0xfffffffc00f08947 */ /* 0x002fea000383ffff */
[----:B------:R-:W-:Y:S05]  /*20070*/  BRA `(.L_x_8220) ;  /* 0xffffff7400487947 */ /* 0x000fea000383ffff */
.L_x_8021:
[----:B-1----:R1:W2:Y:S02]  /*20080*/  SYNCS.PHASECHK.TRANS64.TRYWAIT P0, [R5+URZ+0x28ca0], R9 ;  /* 0x028ca009050075a7 */ /* 0x0022a4000800017f */
[----:B--2---:R-:W-:Y:S05]  /*20090*/  @!P0 NANOSLEEP.SYNCS 0x989680 ;  /* 0x009896800000895d */ /* 0x004fea0003900000 */
[----:B------:R-:W2:Y:S02]  /*200a0*/  @!P0 SYNCS.PHASECHK.TRANS64 P0, [R5+URZ+0x28ca0], R9 ;  /* 0x028ca009050085a7 */ /* 0x000ea4000800007f */
[----:B--2---:R-:W-:Y:S05]  /*200b0*/  @!P0 BRA `(.L_x_8021) ;  /* 0xfffffffc00f08947 */ /* 0x004fea000383ffff */
[----:B------:R-:W-:Y:S05]  /*200c0*/  BRA `(.L_x_8221) ;  /* 0xffffff7400687947 */ /* 0x000fea000383ffff */
.L_x_8026:
[----:B0-----:R0:W2:Y:S02]  /*200d0*/  SYNCS.PHASECHK.TRANS64.TRYWAIT P0, [R5+URZ+0x28cc0], R9 ;  /* 0x028cc009050075a7 */ /* 0x0010a4000800017f */
[----:B--2---:R-:W-:Y:S05]  /*200e0*/  @!P0 NANOSLEEP.SYNCS 0x989680 ;  /* 0x009896800000895d */ /* 0x004fea0003900000 */
[----:B------:R-:W2:Y:S02]  /*200f0*/  @!P0 SYNCS.PHASECHK.TRANS64 P0, [R5+URZ+0x28cc0], R9 ;  /* 0x028cc009050085a7 */ /* 0x000ea4000800007f */
[----:B--2---:R-:W-:Y:S05]  /*20100*/  @!P0 BRA `(.L_x_8026) ;  /* 0xfffffffc00f08947 */ /* 0x004fea000383ffff */
[----:B------:R-:W-:Y:S05]  /*20110*/  BRA `(.L_x_8222) ;  /* 0xffffff7400e87947 */ /* 0x000fea000383ffff */
.L_x_8040:
[----:B0-----:R0:W1:Y:S02]  /*20120*/  SYNCS.PHASECHK.TRANS64.TRYWAIT P1, [R5+URZ+0x28ca0], R6 ;  /* 0x028ca006050075a7 */ /* 0x001064000802017f */
[----:B-1----:R-:W-:Y:S05]  /*20130*/  @!P1 NANOSLEEP.SYNCS 0x989680 ;  /* 0x009896800000995d */ /* 0x002fea0003900000 */
[----:B------:R-:W1:Y:S02]  /*20140*/  @!P1 SYNCS.PHASECHK.TRANS64 P1, [R5+URZ+0x28ca0], R6 ;  /* 0x028ca006050095a7 */ /* 0x000e64000802007f */
[----:B-1----:R-:W-:Y:S05]  /*20150*/  @!P1 BRA `(.L_x_8040) ;  /* 0xfffffffc00f09947 */ /* 0x002fea000383ffff */
[----:B------:R-:W-:Y:S05]  /*20160*/  BRA `(.L_x_8223) ;  /* 0xffffff8000687947 */ /* 0x000fea000383ffff */
.L_x_8045:
[----:B-1----:R1:W2:Y:S02]  /*20170*/  SYNCS.PHASECHK.TRANS64.TRYWAIT P1, [R5+URZ+0x28cc0], R6 ;  /* 0x028cc006050075a7 */ /* 0x0022a4000802017f */
[----:B--2---:R-:W-:Y:S05]  /*20180*/  @!P1 NANOSLEEP.SYNCS 0x989680 ;  /* 0x009896800000995d */ /* 0x004fea0003900000 */
[----:B------:R-:W2:Y:S02]  /*20190*/  @!P1 SYNCS.PHASECHK.TRANS64 P1, [R5+URZ+0x28cc0], R6 ;  /* 0x028cc006050095a7 */ /* 0x000ea4000802007f */
[----:B--2---:R-:W-:Y:S05]  /*201a0*/  @!P1 BRA `(.L_x_8045) ;  /* 0xfffffffc00f09947 */ /* 0x004fea000383ffff */
[----:B------:R-:W-:Y:S05]  /*201b0*/  BRA `(.L_x_8224) ;  /* 0xffffff8000e47947 */ /* 0x000fea000383ffff */
.L_x_8067:
        /* <DEDUP_REMOVED lines=11> */
.L_x_8226:
[----:B------:R-:W-:Y:S05]  /*20270*/  BSYNC B0 ;  /* 0x0000000000007941 */ /* 0x000fea0003800000 */
.L_x_8225:
[----:B------:R-:W-:Y:S05]  /*20280*/  BRA `(.L_x_8227) ;  /* 0xffffff94008c7947 */ /* 0x000fea000383ffff */
.L_x_8069:
[----:B------:R-:W-:Y:S01]  /*20290*/  BSSY B0, `(.L_x_8228) ;  /* 0x0000006000007945 */ /* 0x000fe20003800000 */
[----:B------:R-:W-:-:S07]  /*202a0*/  IMAD.MOV.U32 R15, RZ, RZ, -0x1 ;  /* 0xffffffffff0f7424 */ /* 0x000fce00078e00ff */
[----:B0-----:R-:W-:Y:S05]  /*202b0*/  WARPSYNC.COLLECTIVE R15, `(.L_x_8229) ;  /* 0x000000000f0c7348 */ /* 0x001fea0003c00000 */
[----:B------:R-:W-:Y:S02]  /*202c0*/  ELECT P6, UR62, PT ;  /* 0x00000000003e782f */ /* 0x000fe400038c0000 */
[----:B------:R-:W-:Y:S01]  /*202d0*/  MOV R14, UR62 ;  /* 0x0000003e000e7c02 */ /* 0x000fe20008000f00 */
[----:B0-----:R-:W-:Y:S10]  /*202e0*/  ENDCOLLECTIVE ;  /* 0x000000000000791b */ /* 0x001ff40003800000 */
.L_x_8229:
[----:B------:R-:W-:Y:S05]  /*202f0*/  BSYNC B0 ;  /* 0x0000000000007941 */ /* 0x000fea0003800000 */
.L_x_8228:
[----:B------:R-:W-:Y:S05]  /*20300*/  BRA `(.L_x_8230) ;  /* 0xffffff9400907947 */ /* 0x000fea000383ffff */
.L_x_8071:
[----:B-1----:R1:W2:Y:S02]  /*20310*/  SYNCS.PHASECHK.TRANS64.TRYWAIT P0, [R0+URZ+0x28c40], R2 ;  /* 0x028c4002000075a7 */ /* 0x0022a4000800017f */
[----:B--2---:R-:W-:Y:S05]  /*20320*/  @!P0 NANOSLEEP.SYNCS 0x989680 ;  /* 0x009896800000895d */ /* 0x004fea0003900000 */
[----:B------:R-:W2:Y:S02]  /*20330*/  @!P0 SYNCS.PHASECHK.TRANS64 P0, [R0+URZ+0x28c40], R2 ;  /* 0x028c4002000085a7 */ /* 0x000ea4000800007f */
[----:B--2---:R-:W-:Y:S05]  /*20340*/  @!P0 BRA `(.L_x_8071) ;  /* 0xfffffffc00f08947 */ /* 0x004fea000383ffff */
[----:B------:R-:W-:Y:S05]  /*20350*/  BRA `(.L_x_8231) ;  /* 0xffffff9400f47947 */ /* 0x000fea000383ffff */
.L_x_8075:
        /* <DEDUP_REMOVED lines=15> */
.L_x_8232:
[----:B------:R-:W-:Y:S02]  /*20450*/  IMAD.MOV.U32 R13, RZ, RZ, R4 ;  /* 0x000000ffff0d7224 */ /* 0x000fe400078e0004 */
[----:B------:R-:W-:-:S07]  /*20460*/  IMAD.MOV.U32 R6, RZ, RZ, R14 ;  /* 0x000000ffff067224 */ /* 0x000fce00078e000e */
[----:B------:R-:W-:Y:S05]  /*20470*/  WARPSYNC.COLLECTIVE R15, `(.L_x_8233) ;  /* 0x000000000f087348 */ /* 0x000fea0003c00000 */
[----:B------:R0:W1:Y:S02]  /*20480*/  SHFL.IDX P6, R14, R13, R12, R11 ;  /* 0x0000000c0d0e7389 */ /* 0x00006400000c000b */
[----:B01----:R-:W-:Y:S01]  /*20490*/  ENDCOLLECTIVE ;  /* 0x000000000000791b */ /* 0x003fe20003800000 */
.L_x_8233:
[----:B------:R-:W-:Y:S02]  /*204a0*/  IMAD.MOV.U32 R13, RZ, RZ, R3 ;  /* 0x000000ffff0d7224 */ /* 0x000fe400078e0003 */
[----:B------:R-:W-:Y:S02]  /*204b0*/  IMAD.MOV.U32 R12, RZ, RZ, 0x1 ;  /* 0x00000001ff0c7424 */ /* 0x000fe400078e00ff */
[----:B------:R-:W-:-:S07]  /*204c0*/  IMAD.MOV.U32 R7, RZ, RZ, R14 ;  /* 0x000000ffff077224 */ /* 0x000fce00078e000e */
[----:B------:R-:W-:Y:S05]  /*204d0*/  WARPSYNC.COLLECTIVE R15, `(.L_x_8234) ;  /* 0x000000000f087348 */ /* 0x000fea0003c00000 */
[----:B------:R0:W1:Y:S02]  /*204e0*/  SHFL.IDX P6, R14, R13, R12, R11 ;  /* 0x0000000c0d0e7389 */ /* 0x00006400000c000b */
[----:B01----:R-:W-:Y:S01]  /*204f0*/  ENDCOLLECTIVE ;  /* 0x000000000000791b */ /* 0x003fe20003800000 */
.L_x_8234:
        /* <DEDUP_REMOVED lines=15> */
.L_x_8235:
[----:B------:R-:W-:Y:S02]  /*205f0*/  IMAD.MOV.U32 R13, RZ, RZ, R3 ;  /* 0x000000ffff0d7224 */ /* 0x000fe400078e0003 */
[----:B------:R-:W-:Y:S02]  /*20600*/  IMAD.MOV.U32 R12, RZ, RZ, 0x2 ;  /* 0x00000002ff0c7424 */ /* 0x000fe400078e00ff */
[----:B------:R-:W-:-:S07]  /*20610*/  IMAD.MOV.U32 R5, RZ, RZ, R14 ;  /* 0x000000ffff057224 */ /* 0x000fce00078e000e */
[----:B------:R-:W-:Y:S05]  /*20620*/  WARPSYNC.COLLECTIVE R15, `(.L_x_8236) ;  /* 0x000000000f087348 */ /* 0x000fea0003c00000 */
[----:B------:R0:W1:Y:S02]  /*20630*/  SHFL.IDX P6, R14, R13, R12, R11 ;  /* 0x0000000c0d0e7389 */ /* 0x00006400000c000b */
[----:B01----:R-:W-:Y:S01]  /*20640*/  ENDCOLLECTIVE ;  /* 0x000000000000791b */ /* 0x003fe20003800000 */
.L_x_8236:
        /* <DEDUP_REMOVED lines=15> */
.L_x_8237:
[----:B------:R-:W-:Y:S02]  /*20740*/  IMAD.MOV.U32 R13, RZ, RZ, R3 ;  /* 0x000000ffff0d7224 */ /* 0x000fe400078e0003 */
[----:B------:R-:W-:Y:S02]  /*20750*/  IMAD.MOV.U32 R12, RZ, RZ, 0x3 ;  /* 0x00000003ff0c7424 */ /* 0x000fe400078e00ff */
[----:B------:R-:W-:-:S07]  /*20760*/  IMAD.MOV.U32 R5, RZ, RZ, R14 ;  /* 0x000000ffff057224 */ /* 0x000fce00078e000e */
[----:B------:R-:W-:Y:S05]  /*20770*/  WARPSYNC.COLLECTIVE R15, `(.L_x_8238) ;  /* 0x000000000f087348 */ /* 0x000fea0003c00000 */
[----:B------:R0:W1:Y:S02]  /*20780*/  SHFL.IDX P6, R14, R13, R12, R11 ;  /* 0x0000000c0d0e7389 */ /* 0x00006400000c000b */
[----:B01----:R-:W-:Y:S01]  /*20790*/  ENDCOLLECTIVE ;  /* 0x000000000000791b */ /* 0x003fe20003800000 */
.L_x_8238:
        /* <DEDUP_REMOVED lines=13> */
.L_x_8239:
[----:B------:R-:W-:Y:S01]  /*20870*/  IMAD.MOV.U32 R3, RZ, RZ, R14 ;  /* 0x000000ffff037224 */ /* 0x000fe200078e000e */
[----:B------:R-:W-:Y:S06]  /*20880*/  BRA `(.L_x_8240) ;  /* 0xffffff9c00387947 */ /* 0x000fec000383ffff */
.L_x_8078:
[----:B0-----:R0:W1:Y:S02]  /*20890*/  SYNCS.PHASECHK.TRANS64.TRYWAIT P0, [R18+URZ+0x28c20], R0 ;  /* 0x028c2000120075a7 */ /* 0x001064000800017f */
[----:B-1----:R-:W-:Y:S05]  /*208a0*/  @!P0 NANOSLEEP.SYNCS 0x989680 ;  /* 0x009896800000895d */ /* 0x002fea0003900000 */
[----:B------:R-:W1:Y:S02]  /*208b0*/  @!P0 SYNCS.PHASECHK.TRANS64 P0, [R18+URZ+0x28c20], R0 ;  /* 0x028c2000120085a7 */ /* 0x000e64000800007f */
[----:B-1----:R-:W-:Y:S05]  /*208c0*/  @!P0 BRA `(.L_x_8078) ;  /* 0xfffffffc00f08947 */ /* 0x002fea000383ffff */
[----:B------:R-:W-:Y:S05]  /*208d0*/  BRA `(.L_x_8241) ;  /* 0xffffff9c00947947 */ /* 0x000fea000383ffff */
.L_x_8082:
[----:B0-----:R0:W1:Y:S02]  /*208e0*/  SYNCS.PHASECHK.TRANS64.TRYWAIT P0, [R0+URZ+0x28c60], R2 ;  /* 0x028c6002000075a7 */ /* 0x001064000800017f */
[----:B-1----:R-:W-:Y:S05]  /*208f0*/  @!P0 NANOSLEEP.SYNCS 0x989680 ;  /* 0x009896800000895d */ /* 0x002fea0003900000 */
[----:B------:R-:W1:Y:S02]  /*20900*/  @!P0 SYNCS.PHASECHK.TRANS64 P0, [R0+URZ+0x28c60], R2 ;  /* 0x028c6002000085a7 */ /* 0x000e64000800007f */
[----:B-1----:R-:W-:Y:S05]  /*20910*/  @!P0 BRA `(.L_x_8082) ;  /* 0xfffffffc00f08947 */ /* 0x002fea000383ffff */
[----:B------:R-:W-:Y:S05]  /*20920*/  BRA `(.L_x_8242) ;  /* 0xffffff9c00b87947 */ /* 0x000fea000383ffff */
.L_x_8101:
[----:B-1----:R1:W2:Y:S02]  /*20930*/  SYNCS.PHASECHK.TRANS64.TRYWAIT P0, [R2+URZ+0x28c40], R6 ;  /* 0x028c4006020075a7 */ /* 0x0022a4000800017f */
[----:B--2---:R-:W-:Y:S05]  /*20940*/  @!P0 NANOSLEEP.SYNCS 0x989680 ;  /* 0x009896800000895d */ /* 0x004fea0003900000 */
[----:B------:R-:W2:Y:S02]  /*20950*/  @!P0 SYNCS.PHASECHK.TRANS64 P0, [R2+URZ+0x28c40], R6 ;  /* 0x028c4006020085a7 */ /* 0x000ea4000800007f */
[----:B--2---:R-:W-:Y:S05]  /*20960*/  @!P0 BRA `(.L_x_8101) ;  /* 0xfffffffc00f08947 */ /* 0x004fea000383ffff */
[----:B------:R-:W-:Y:S05]  /*20970*/  BRA `(.L_x_8243) ;  /* 0xffffffa800d07947 */ /* 0x000fea000383ffff */
.L_x_8106:
[----:B0-----:R0:W2:Y:S02]  /*20980*/  SYNCS.PHASECHK.TRANS64.TRYWAIT P0, [R2+URZ+0x28c60], R6 ;  /* 0x028c6006020075a7 */ /* 0x0010a4000800017f */
[----:B--2---:R-:W-:Y:S05]  /*20990*/  @!P0 NANOSLEEP.SYNCS 0x989680 ;  /* 0x009896800000895d */ /* 0x004fea0003900000 */
[----:B------:R-:W2:Y:S02]  /*209a0*/  @!P0 SYNCS.PHASECHK.TRANS64 P0, [R2+URZ+0x28c60], R6 ;  /* 0x028c6006020085a7 */ /* 0x000ea4000800007f */
[----:B--2---:R-:W-:Y:S05]  /*209b0*/  @!P0 BRA `(.L_x_8106) ;  /* 0xfffffffc00f08947 */ /* 0x004fea000383ffff */
[----:B------:R-:W-:Y:S05]  /*209c0*/  BRA `(.L_x_8244) ;  /* 0xffffffac00507947 */ /* 0x000fea000383ffff */
.L_x_8121:
[----:B-1----:R1:W2:Y:S02]  /*209d0*/  SYNCS.PHASECHK.TRANS64.TRYWAIT P0, [R2+URZ+0x28c40], R3 ;  /* 0x028c4003020075a7 */ /* 0x0022a4000800017f */
[----:B--2---:R-:W-:Y:S05]  /*209e0*/  @!P0 NANOSLEEP.SYNCS 0x989680 ;  /* 0x009896800000895d */ /* 0x004fea0003900000 */
[----:B------:R-:W2:Y:S02]  /*209f0*/  @!P0 SYNCS.PHASECHK.TRANS64 P0, [R2+URZ+0x28c40], R3 ;  /* 0x028c4003020085a7 */ /* 0x000ea4000800007f */
[----:B--2---:R-:W-:Y:S05]  /*20a00*/  @!P0 BRA `(.L_x_8121) ;  /* 0xfffffffc00f08947 */ /* 0x004fea000383ffff */
[----:B------:R-:W-:Y:S05]  /*20a10*/  BRA `(.L_x_8245) ;  /* 0xffffffb800307947 */ /* 0x000fea000383ffff */
.L_x_8126:
[----:B0-----:R0:W2:Y:S02]  /*20a20*/  SYNCS.PHASECHK.TRANS64.TRYWAIT P0, [R2+URZ+0x28c60], R3 ;  /* 0x028c6003020075a7 */ /* 0x0010a4000800017f */
[----:B--2---:R-:W-:Y:S05]  /*20a30*/  @!P0 NANOSLEEP.SYNCS 0x989680 ;  /* 0x009896800000895d */ /* 0x004fea0003900000 */
[----:B------:R-:W2:Y:S02]  /*20a40*/  @!P0 SYNCS.PHASECHK.TRANS64 P0, [R2+URZ+0x28c60], R3 ;  /* 0x028c6003020085a7 */ /* 0x000ea4000800007f */
[----:B--2---:R-:W-:Y:S05]  /*20a50*/  @!P0 BRA `(.L_x_8126) ;  /* 0xfffffffc00f08947 */ /* 0x004fea000383ffff */
[----:B------:R-:W-:Y:S05]  /*20a60*/  BRA `(.L_x_8246) ;  /* 0xffffffb800ac7947 */ /* 0x000fea000383ffff */
.L_x_8141:
[----:B-1----:R1:W2:Y:S02]  /*20a70*/  SYNCS.PHASECHK.TRANS64.TRYWAIT P0, [R3+URZ+0x28c40], R2 ;  /* 0x028c4002030075a7 */ /* 0x0022a4000800017f */
[----:B--2---:R-:W-:Y:S05]  /*20a80*/  @!P0 NANOSLEEP.SYNCS 0x989680 ;  /* 0x009896800000895d */ /* 0x004fea0003900000 */
[----:B------:R-:W2:Y:S02]  /*20a90*/  @!P0 SYNCS.PHASECHK.TRANS64 P0, [R3+URZ+0x28c40], R2 ;  /* 0x028c4002030085a7 */ /* 0x000ea4000800007f */
[----:B--2---:R-:W-:Y:S05]  /*20aa0*/  @!P0 BRA `(.L_x_8141) ;  /* 0xfffffffc00f08947 */ /* 0x004fea000383ffff */
[----:B------:R-:W-:Y:S05]  /*20ab0*/  BRA `(.L_x_8247) ;  /* 0xffffffc4006c7947 */ /* 0x000fea000383ffff */
.L_x_8146:
[----:B--2---:R2:W3:Y:S02]  /*20ac0*/  SYNCS.PHASECHK.TRANS64.TRYWAIT P0, [R3+URZ+0x28c60], R2 ;  /* 0x028c6002030075a7 */ /* 0x0044e4000800017f */
[----:B---3--:R-:W-:Y:S05]  /*20ad0*/  @!P0 NANOSLEEP.SYNCS 0x989680 ;  /* 0x009896800000895d */ /* 0x008fea0003900000 */
[----:B------:R-:W3:Y:S02]  /*20ae0*/  @!P0 SYNCS.PHASECHK.TRANS64 P0, [R3+URZ+0x28c60], R2 ;  /* 0x028c6002030085a7 */ /* 0x000ee4000800007f */
[----:B---3--:R-:W-:Y:S05]  /*20af0*/  @!P0 BRA `(.L_x_8146) ;  /* 0xfffffffc00f08947 */ /* 0x008fea000383ffff */
[----:B------:R-:W-:Y:S05]  /*20b00*/  BRA `(.L_x_8248) ;  /* 0xffffffc400ec7947 */ /* 0x000fea000383ffff */
.L_x_8162:
        /* <DEDUP_REMOVED lines=9> */
.L_x_8250:
[----:B------:R-:W-:Y:S05]  /*20ba0*/  BSYNC B0 ;  /* 0x0000000000007941 */ /* 0x000fea0003800000 */
.L_x_8249:
        /* <DEDUP_REMOVED lines=9> */
.L_x_8251:
        /* <DEDUP_REMOVED lines=26> */
.L_x_8252:
        /* <DEDUP_REMOVED lines=8> */
.L_x_8253:
        /* <DEDUP_REMOVED lines=8> */
.L_x_8254:
        /* <DEDUP_REMOVED lines=8> */
.L_x_8255:
        /* <DEDUP_REMOVED lines=8> */
.L_x_8256:
        /* <DEDUP_REMOVED lines=9> */
.L_x_8257:
[----:B------:R-:W-:Y:S01]  /*21070*/  IMAD.MOV.U32 R9, RZ, RZ, R14 ;  /* 0x000000ffff097224 */ /* 0x000fe200078e000e */
[----:B------:R-:W-:Y:S06]  /*21080*/  BRA `(.L_x_8258) ;  /* 0xffffffd0002c7947 */ /* 0x000fec000383ffff */
.L_x_8165:
        /* <DEDUP_REMOVED lines=8> */
.L_x_8260:
[----:B------:R-:W-:Y:S05]  /*21110*/  BSYNC B0 ;  /* 0x0000000000007941 */ /* 0x000fea0003800000 */
.L_x_8259:
        /* <DEDUP_REMOVED lines=10> */
.L_x_8261:
        /* <DEDUP_REMOVED lines=8> */
.L_x_8262:
        /* <DEDUP_REMOVED lines=8> */
.L_x_8263:
        /* <DEDUP_REMOVED lines=8> */
.L_x_8264:
        /* <DEDUP_REMOVED lines=9> */
.L_x_8265:
[----:B------:R-:W-:Y:S01]  /*213d0*/  IMAD.MOV.U32 R9, RZ, RZ, R14 ;  /* 0x000000ffff097224 */ /* 0x000fe200078e000e */
[----:B------:R-:W-:Y:S06]  /*213e0*/  BRA `(.L_x_8266) ;  /* 0xffffffd000007947 */ /* 0x000fec000383ffff */
.L_x_8167:
[----:B------:R-:W-:Y:S01]  /*213f0*/  BSSY B0, `(.L_x_8267) ;  /* 0x0000006000007945 */ /* 0x000fe20003800000 */
[----:B------:R-:W-:Y:S01]  /*21400*/  PLOP3.LUT P6, PT, P6, PT, PT, 0x8, 0x0 ;  /* 0x000000000000781c */ /* 0x000fe200037ce170 */
[----:B------:R-:W-:-:S12]  /*21410*/  IMAD.MOV.U32 R15, RZ, RZ, -0x1 ;  /* 0xffffffffff0f7424 */ /* 0x000fd800078e00ff */
[----:B0-----:R-:W-:Y:S05]  /*21420*/  WARPSYNC.COLLECTIVE R15, `(.L_x_8268) ;  /* 0x000000000f087348 */ /* 0x001fea0003c00000 */
[----:B------:R-:W-:Y:S01]  /*21430*/  VOTE.ANY R14, PT, P6 ;  /* 0x00000000000e7806 */ /* 0x000fe200030e0100 */
[----:B0-----:R-:W-:Y:S06]  /*21440*/  ENDCOLLECTIVE ;  /* 0x000000000000791b */ /* 0x001fec0003800000 */
.L_x_8268:
[----:B------:R-:W-:Y:S05]  /*21450*/  BSYNC B0 ;  /* 0x0000000000007941 */ /* 0x000fea0003800000 */
.L_x_8267:
        /* <DEDUP_REMOVED lines=10> */
.L_x_8269:
[----:B------:R-:W-:Y:S02]  /*21500*/  IMAD.MOV.U32 R13, RZ, RZ, R6 ;  /* 0x000000ffff0d7224 */ /* 0x000fe400078e0006 */
[----:B------:R-:W-:-:S07]  /*21510*/  IMAD.MOV.U32 R4, RZ, RZ, R14 ;  /* 0x000000ffff047224 */ /* 0x000fce00078e000e */
[----:B------:R-:W-:Y:S05]  /*21520*/  WARPSYNC.COLLECTIVE R15, `(.L_x_8270) ;  /* 0x000000000f087348 */ /* 0x000fea0003c00000 */
[----:B------:R0:W1:Y:S02]  /*21530*/  SHFL.IDX P6, R14, R13, R12, R11 ;  /* 0x0000000c0d0e7389 */ /* 0x00006400000c000b */
[----:B01----:R-:W-:Y:S01]  /*21540*/  ENDCOLLECTIVE ;  /* 0x000000000000791b */ /* 0x003fe20003800000 */
.L_x_8270:
[----:B------:R-:W-:Y:S02]  /*21550*/  IMAD.MOV.U32 R6, RZ, RZ, R14 ;  /* 0x000000ffff067224 */ /* 0x000fe400078e000e */
[----:B------:R-:W-:-:S05]  /*21560*/  IMAD.IADD R10, R7, 0x1, R10 ;  /* 0x00000001070a7824 */ /* 0x000fca00078e020a */
[----:B------:R0:W-:Y:S01]  /*21570*/  STL [R1+0xc], R10 ;  /* 0x00000c0a01007387 */ /* 0x0001e20000100800 */
[----:B------:R-:W-:Y:S05]  /*21580*/  BRA `(.L_x_8271) ;  /* 0xffffffcc00e07947 */ /* 0x000fea000383ffff */
.L_x_8169:
        /* <DEDUP_REMOVED lines=8> */
.L_x_8273:
[----:B------:R-:W-:Y:S05]  /*21610*/  BSYNC B0 ;  /* 0x0000000000007941 */ /* 0x000fea0003800000 */
.L_x_8272:
[----:B------:R-:W-:Y:S01]  /*21620*/  IMAD.MOV.U32 R8, RZ, RZ, R14 ;  /* 0x000000ffff087224 */ /* 0x000fe200078e000e */
[----:B------:R-:W-:Y:S06]  /*21630*/  BRA `(.L_x_8168) ;  /* 0xffffffcc00cc7947 */ /* 0x000fec000383ffff */
.L_x_8175:
[----:B0-----:R0:W1:Y:S02]  /*21640*/  SYNCS.PHASECHK.TRANS64.TRYWAIT P0, [R0+URZ+0x28c20], R3 ;  /* 0x028c2003000075a7 */ /* 0x001064000800017f */
[----:B-1----:R-:W-:Y:S05]  /*21650*/  @!P0 NANOSLEEP.SYNCS 0x989680 ;  /* 0x009896800000895d */ /* 0x002fea0003900000 */
[----:B------:R-:W1:Y:S02]  /*21660*/  @!P0 SYNCS.PHASECHK.TRANS64 P0, [R0+URZ+0x28c20], R3 ;  /* 0x028c2003000085a7 */ /* 0x000e64000800007f */
[----:B-1----:R-:W-:Y:S05]  /*21670*/  @!P0 BRA `(.L_x_8175) ;  /* 0xfffffffc00f08947 */ /* 0x002fea000383ffff */
[----:B------:R-:W-:Y:S05]  /*21680*/  BRA `(.L_x_8274) ;  /* 0xffffffd800687947 */ /* 0x000fea000383ffff */
.L_x_8176:
        /* <DEDUP_REMOVED lines=11> */
.L_x_8276:
[----:B------:R-:W-:Y:S05]  /*21740*/  BSYNC B0 ;  /* 0x0000000000007941 */ /* 0x000fea0003800000 */
.L_x_8275:
[----:B------:R-:W-:Y:S05]  /*21750*/  BRA `(.L_x_8277) ;  /* 0xffffffd800507947 */ /* 0x000fea000383ffff */
.L_x_8177:
[----:B------:R-:W-:Y:S01]  /*21760*/  BSSY B0, `(.L_x_8278) ;  /* 0x0000006000007945 */ /* 0x000fe20003800000 */
[----:B------:R-:W-:-:S07]  /*21770*/  IMAD.MOV.U32 R15, RZ, RZ, -0x1 ;  /* 0xffffffffff0f7424 */ /* 0x000fce00078e00ff */
[----:B01----:R-:W-:Y:S05]  /*21780*/  WARPSYNC.COLLECTIVE R15, `(.L_x_8279) ;  /* 0x000000000f0c7348 */ /* 0x003fea0003c00000 */
[----:B------:R-:W-:Y:S02]  /*21790*/  ELECT P6, UR62, PT ;  /* 0x00000000003e782f */ /* 0x000fe400038c0000 */
[----:B------:R-:W-:Y:S01]  /*217a0*/  MOV R14, UR62 ;  /* 0x0000003e000e7c02 */ /* 0x000fe20008000f00 */
[----:B01----:R-:W-:Y:S10]  /*217b0*/  ENDCOLLECTIVE ;  /* 0x000000000000791b */ /* 0x003ff40003800000 */
.L_x_8279:
[----:B------:R-:W-:Y:S05]  /*217c0*/  BSYNC B0 ;  /* 0x0000000000007941 */ /* 0x000fea0003800000 */
.L_x_8278:
[----:B------:R-:W-:Y:S05]  /*217d0*/  BRA `(.L_x_8280) ;  /* 0xffffffd800447947 */ /* 0x000fea000383ffff */
.L_x_8179:
[----:B0-----:R0:W1:Y:S02]  /*217e0*/  SYNCS.PHASECHK.TRANS64.TRYWAIT P0, [R6+URZ], R5 ;  /* 0x00000005060075a7 */ /* 0x001064000800017f */
[----:B-1----:R-:W-:Y:S05]  /*217f0*/  @!P0 NANOSLEEP.SYNCS 0x989680 ;  /* 0x009896800000895d */ /* 0x002fea0003900000 */
[----:B------:R-:W1:Y:S02]  /*21800*/  @!P0 SYNCS.PHASECHK.TRANS64 P0, [R6+URZ], R5 ;  /* 0x00000005060085a7 */ /* 0x000e64000800007f */
[----:B-1----:R-:W-:Y:S05]  /*21810*/  @!P0 BRA `(.L_x_8179) ;  /* 0xfffffffc00f08947 */ /* 0x002fea000383ffff */
[----:B------:R-:W-:Y:S05]  /*21820*/  BRA `(.L_x_8281) ;  /* 0xffffffd800807947 */ /* 0x000fea000383ffff */
.L_x_8180:
[----:B-1----:R1:W2:Y:S02]  /*21830*/  SYNCS.PHASECHK.TRANS64.TRYWAIT P0, [R7+URZ], R2 ;  /* 0x00000002070075a7 */ /* 0x0022a4000800017f */
[----:B--2---:R-:W-:Y:S05]  /*21840*/  @!P0 NANOSLEEP.SYNCS 0x989680 ;  /* 0x009896800000895d */ /* 0x004fea0003900000 */
[----:B------:R-:W2:Y:S02]  /*21850*/  @!P0 SYNCS.PHASECHK.TRANS64 P0, [R7+URZ], R2 ;  /* 0x00000002070085a7 */ /* 0x000ea4000800007f */
[----:B--2---:R-:W-:Y:S05]  /*21860*/  @!P0 BRA `(.L_x_8180) ;  /* 0xfffffffc00f08947 */ /* 0x004fea000383ffff */
[----:B------:R-:W-:Y:S05]  /*21870*/  BRA `(.L_x_8282) ;  /* 0xffffffd800747947 */ /* 0x000fea000383ffff */
.L_x_8182:
[----:B--2---:R2:W3:Y:S02]  /*21880*/  SYNCS.PHASECHK.TRANS64.TRYWAIT P0, [R4+URZ], R5 ;  /* 0x00000005040075a7 */ /* 0x0044e4000800017f */
[----:B---3--:R-:W-:Y:S05]  /*21890*/  @!P0 NANOSLEEP.SYNCS 0x989680 ;  /* 0x009896800000895d */ /* 0x008fea0003900000 */
[----:B------:R-:W3:Y:S02]  /*218a0*/  @!P0 SYNCS.PHASECHK.TRANS64 P0, [R4+URZ], R5 ;  /* 0x00000005040085a7 */ /* 0x000ee4000800007f */
[----:B---3--:R-:W-:Y:S05]  /*218b0*/  @!P0 BRA `(.L_x_8182) ;  /* 0xfffffffc00f08947 */ /* 0x008fea000383ffff */
[----:B------:R-:W-:Y:S05]  /*218c0*/  BRA `(.L_x_8283) ;  /* 0xffffffd8007c7947 */ /* 0x000fea000383ffff */
.L_x_8284:
        /* <DEDUP_REMOVED lines=11> */
.L_x_15185:


//--------------------- .text._ZN7cutlass13device_kernelIN5flash11enable_sm90INS1_16FlashAttnFwdSm90INS1_25CollectiveMainloopFwdSm90ILi2EN4cute5tupleIJNS5_1CILi1EEES8_S8_EEENS6_IJNS7_ILi64EEESA_SA_EEELi512ENS_10bfloat16_tEfNS_4arch4Sm90ELb1ELb0ELb1ELb1ELb0ELb0ELb1ELb0ELb0ELb1ELb1ELb0EEENS1_21CollectiveEpilogueFwdINS6_IJSA_NS7_ILi512EEESA_EEES9_SC_SE_Li256ELb1ELb1ELb1ELb0EEENS1_36VarlenDynamicPersistentTileSchedulerILi64ELi64ELi256ELi128ELb1ELb1ELb1ELb1ELb1ELb1EEEEEEEEEvNT_6ParamsE --------------------------
	.section	.text._ZN7cutlass13device_kernelIN5flash11enable_sm90INS1_16FlashAttnFwdSm90INS1_25CollectiveMainloopFwdSm90ILi2EN4cute5tupleIJNS5_1CILi1EEES8_S8_EEENS6_IJNS7_ILi64EEESA_SA_EEELi512ENS_10bfloat16_tEfNS_4arch4Sm90ELb1ELb0ELb1ELb1ELb0ELb0ELb1ELb0ELb0ELb1ELb1ELb0EEENS1_21CollectiveEpilogueFwdINS6_IJSA_NS7_ILi512EEESA_EEES9_SC_SE_Li256ELb1ELb1ELb1ELb0EEENS1_36VarlenDynamicPersistentTileSchedulerILi64ELi64ELi256ELi128ELb1ELb1ELb1ELb1ELb1ELb1EEEEEEEEEvNT_6ParamsE,"ax",@progbits
	.align	128
.text._ZN7cutlass13device_kernelIN5flash11enable_sm90INS1_16FlashAttnFwdSm90INS1_25CollectiveMainloopFwdSm90ILi2EN4cute5tupleIJNS5_1CILi1EEES8_S8_EEENS6_IJNS7_ILi64EEESA_SA_EEELi512ENS_10bfloat16_tEfNS_4arch4Sm90ELb1ELb0ELb1ELb1ELb0ELb0ELb1ELb0ELb0ELb1ELb1ELb0EEENS1_21CollectiveEpilogueFwdINS6_IJSA_NS7_ILi512EEESA_EEES9_SC_SE_Li256ELb1ELb1ELb1ELb0EEENS1_36VarlenDynamicPersistentTileSchedulerILi64ELi64ELi256ELi128ELb1ELb1ELb1ELb1ELb1ELb1EEEEEEEEEvNT_6ParamsE:
        .type           _ZN7cutlass13device_kernelIN5flash11enable_sm90INS1_16FlashAttnFwdSm90INS1_25CollectiveMainloopFwdSm90ILi2EN4cute5tupleIJNS5_1CILi1EEES8_S8_EEENS6_IJNS7_ILi64EEESA_SA_EEELi512ENS_10bfloat16_tEfNS_4arch4Sm90ELb1ELb0ELb1ELb1ELb0ELb0ELb1ELb0ELb0ELb1ELb1ELb0EEENS1_21CollectiveEpilogueFwdINS6_IJSA_NS7_ILi512EEESA_EEES9_SC_SE_Li256ELb1ELb1ELb1ELb0EEENS1_36VarlenDynamicPersistentTileSchedulerILi64ELi64ELi256ELi128ELb1ELb1ELb1ELb1ELb1ELb1EEEEEEEEEvNT_6ParamsE,@function
        .size           _ZN7cutlass13device_kernelIN5flash11enable_sm90INS1_16FlashAttnFwdSm90INS1_25CollectiveMainloopFwdSm90ILi2EN4cute5tupleIJNS5_1CILi1EEES8_S8_EEENS6_IJNS7_ILi64EEESA_SA_EEELi512ENS_10bfloat16_tEfNS_4arch4Sm90ELb1ELb0ELb1ELb1ELb0ELb0ELb1ELb0ELb0ELb1ELb1ELb0EEENS1_21CollectiveEpilogueFwdINS6_IJSA_NS7_ILi512EEESA_EEES9_SC_SE_Li256ELb1ELb1ELb1ELb0EEENS1_36VarlenDynamicPersistentTileSchedulerILi64ELi64ELi256ELi128ELb1ELb1ELb1ELb1ELb1ELb1EEEEEEEEEvNT_6ParamsE,(.L_x_15186 - _ZN7cutlass13device_kernelIN5flash11enable_sm90INS1_16FlashAttnFwdSm90INS1_25CollectiveMainloopFwdSm90ILi2EN4cute5tupleIJNS5_1CILi1EEES8_S8_EEENS6_IJNS7_ILi64EEESA_SA_EEELi512ENS_10bfloat16_tEfNS_4arch4Sm90ELb1ELb0ELb1ELb1ELb0ELb0ELb1ELb0ELb0ELb1ELb1ELb0EEENS1_21CollectiveEpilogueFwdINS6_IJSA_NS7_ILi512EEESA_EEES9_SC_SE_Li256ELb1ELb1ELb1ELb0EEENS1_36VarlenDynamicPersistentTileSchedulerILi64ELi64ELi256ELi128ELb1ELb1ELb1ELb1ELb1ELb1EEEEEEEEEvNT_6ParamsE)
        .other          _ZN7cutlass13device_kernelIN5flash11enable_sm90INS1_16FlashAttnFwdSm90INS1_25CollectiveMainloopFwdSm90ILi2EN4cute5tupleIJNS5_1CILi1EEES8_S8_EEENS6_IJNS7_ILi64EEESA_SA_EEELi512ENS_10bfloat16_tEfNS_4arch4Sm90ELb1ELb0ELb1ELb1ELb0ELb0ELb1ELb0ELb0ELb1ELb1ELb0EEENS1_21CollectiveEpilogueFwdINS6_IJSA_NS7_ILi512EEESA_EEES9_SC_SE_Li256ELb1ELb1ELb1ELb0EEENS1_36VarlenDynamicPersistentTileSchedulerILi64ELi64ELi256ELi128ELb1ELb1ELb1ELb1ELb1ELb1EEEEEEEEEvNT_6ParamsE,@"STO_CUDA_ENTRY STV_DEFAULT"
_ZN7cutlass13device_kernelIN5flash11enable_sm90INS1_16FlashAttnFwdSm90INS1_25CollectiveMainloopFwdSm90ILi2EN4cute5tupleIJNS5_1CILi1EEES8_S8_EEENS6_IJNS7_ILi64EEESA_SA_EEELi512ENS_10bfloat16_tEfNS_4arch4Sm90ELb1ELb0ELb1ELb1ELb0ELb0ELb1ELb0ELb0ELb1ELb1ELb0EEENS1_21CollectiveEpilogueFwdINS6_IJSA_NS7_ILi512EEESA_EEES9_SC_SE_Li256ELb1ELb1ELb1ELb0EEENS1_36VarlenDynamicPersistentTileSchedulerILi64ELi64ELi256ELi128ELb1ELb1ELb1ELb1ELb1ELb1EEEEEEEEEvNT_6ParamsE:
        /* <DEDUP_REMOVED lines=18> */
.L_x_8286:
[----:B------:R-:W-:Y:S05]  /*0120*/  BSYNC B0 ;  /* 0x0000000000007941 */ /* 0x000fea0003800000 */
.L_x_8285:
        /* <DEDUP_REMOVED lines=39> */
.L_x_8287:
        /* <DEDUP_REMOVED lines=22> */
.L_x_8288:
        /* <DEDUP_REMOVED lines=18> */
.L_x_8289:
        /* <DEDUP_REMOVED lines=22> */
.L_x_8290:
        /* <DEDUP_REMOVED lines=22> */
.L_x_8291:
[----:B------:R-:W-:Y:S01]  /*08e0*/  PLOP3.LUT P0, PT, PT, PT, UP0, 0x80, 0x0 ;  /* 0x000000000000781c */ /* 0x000fe20003f0f008 */
[----:B------:R-:W-:Y:S01]  /*08f0*/  UMOV UR36, 0x1 ;  /* 0x0000000100247882 */ /* 0x000fe20000000000 */
[----:B------:R-:W-:Y:S01]  /*0900*/  NOP ;  /* 0x0000000000007918 */ /* 0x000fe20000000000 */
[----:B------:R-:W-:Y:S01]  /*0910*/  USEL UR36, UR36, 0x2, !UP0 ;  /* 0x0000000224247887 */ /* 0x000fe2000c000000 */
[----:B------:R-:W-:Y:S01]  /*0920*/  ULDC.64 UR38, c[0x0][0x208] ;  /* 0x0000820000267ab9 */ /* 0x000fe20000000a00 */
[----:B0123--:R-:W-:Y:S08]  /*0930*/  BAR.SYNC.DEFER_BLOCKING 0x0 ;  /* 0x0000000000007b1d */ /* 0x00fff00000010000 */
[----:B------:R-:W-:Y:S05]  /*0940*/  @!P0 BRA `(.L_x_8292) ;  /* 0x0000012000d48947 */ /* 0x000fea0003800000 */
.L_x_8293:
        /* <DEDUP_REMOVED lines=25> */
[----:B------:R-:W-:-:S03]  /*0ae0*/  UMOV UR40, URZ ;  /* 0x0000003f00287c82 */ /* 0x000fc60008000000 */
[CC--:B------:R-:W-:Y:S02]  /*0af0*/  LEA.HI R2, R3.reuse, R6.reuse, RZ, 0x4 ;  /* 0x0000000603027211 */ /* 0x0c0fe400078f20ff */
[CC--:B------:R-:W-:Y:S02]  /*0b00*/  LEA.HI R4, R3.reuse, R6.reuse, RZ, 0x5 ;  /* 0x0000000603047211 */ /* 0x0c0fe400078f28ff */
[CC--:B------:R-:W-:Y:S02]  /*0b10*/  LEA.HI R0, R3.reuse, R6.reuse, RZ, 0x7 ;  /* 0x0000000603007211 */ /* 0x0c0fe400078f38ff */
[CC--:B------:R-:W-:Y:S02]  /*0b20*/  LEA.HI R9, R3.reuse, R6.reuse, RZ, 0x3 ;  /* 0x0000000603097211 */ /* 0x0c0fe400078f18ff */
[----:B------:R-:W-:Y:S02]  /*0b30*/  LEA.HI R10, R3, R6, RZ, 0x2 ;  /* 0x00000006030a7211 */ /* 0x000fe400078f10ff */
[----:B------:R-:W-:-:S02]  /*0b40*/  SHF.R.S32.HI R7, RZ, 0x4, R2 ;  /* 0x00000004ff077819 */ /* 0x000fc40000011402 */
[C---:B------:R-:W-:Y:S02]  /*0b50*/  LOP3.LUT R3, R2.reuse, 0xfffffff0, RZ, 0xc0, !PT ;  /* 0xfffffff002037812 */ /* 0x040fe400078ec0ff */
[--C-:B------:R-:W-:Y:S02]  /*0b60*/  SHF.R.S32.HI R5, RZ, 0x5, R4.reuse ;  /* 0x00000005ff057819 */ /* 0x100fe40000011404 */
[----:B------:R-:W-:Y:S02]  /*0b70*/  SHF.R.S32.HI R8, RZ, 0x1f, R4 ;  /* 0x0000001fff087819 */ /* 0x000fe40000011404 */
[----:B------:R-:W-:Y:S01]  /*0b80*/  LEA.HI R4, R2, R7, RZ, 0x1 ;  /* 0x0000000702047211 */ /* 0x000fe200078f08ff */
[----:B------:R-:W-:Y:S01]  /*0b90*/  IMAD.IADD R2, R6, 0x1, -R3 ;  /* 0x0000000106027824 */ /* 0x000fe200078e0a03 */
[----:B------:R-:W-:Y:S02]  /*0ba0*/  LOP3.LUT R13, R10, 0xfffffffc, RZ, 0xc0, !PT ;  /* 0xfffffffc0a0d7812 */ /* 0x000fe400078ec0ff */
[----:B------:R-:W-:-:S02]  /*0bb0*/  LOP3.LUT R4, R4, 0x1ffffffe, RZ, 0xc0, !PT ;  /* 0x1ffffffe04047812 */ /* 0x000fc400078ec0ff */
[----:B------:R-:W-:Y:S01]  /*0bc0*/  SHF.R.S32.HI R3, RZ, 0x1f, R2 ;  /* 0x0000001fff037819 */ /* 0x000fe20000011402 */
[----:B------:R-:W-:Y:S01]  /*0bd0*/  IMAD.IADD R13, R6, 0x1, -R13 ;  /* 0x00000001060d7824 */ /* 0x000fe200078e0a0d */
[----:B------:R-:W-:Y:S01]  /*0be0*/  LOP3.LUT R11, R9, 0xfffffff8, RZ, 0xc0, !PT ;  /* 0xfffffff8090b7812 */ /* 0x000fe200078ec0ff */
[----:B------:R-:W-:Y:S01]  /*0bf0*/  IMAD.IADD R4, R7, 0x1, -R4 ;  /* 0x0000000107047824 */ /* 0x000fe200078e0a04 */
[----:B------:R-:W-:Y:S02]  /*0c00*/  LEA.HI R8, R8, R5, RZ, 0x2 ;  /* 0x0000000508087211 */ /* 0x000fe400078f10ff */
[----:B------:R-:W-:Y:S01]  /*0c10*/  LOP3.LUT R9, R0, 0xffffff80, RZ, 0xc0, !PT ;  /* 0xffffff8000097812 */ /* 0x000fe200078ec0ff */
[----:B------:R-:W-:Y:S01]  /*0c20*/  IMAD.IADD R17, R6, 0x1, -R11 ;  /* 0x0000000106117824 */ /* 0x000fe200078e0a0b */
[----:B------:R-:W-:Y:S01]  /*0c30*/  LEA.HI R7, R3, R2, RZ, 0x3 ;  /* 0x0000000203077211 */ /* 0x000fe200078f18ff */
[----:B------:R-:W-:Y:S01]  /*0c40*/  IMAD.SHL.U32 R4, R4, 0x8, RZ ;  /* 0x0000000804047824 */ /* 0x000fe200078e00ff */
[----:B------:R-:W-:Y:S01]  /*0c50*/  SHF.R.S32.HI R233, RZ, 0x7, R0 ;  /* 0x00000007ffe97819 */ /* 0x000fe20000011400 */
[----:B------:R-:W-:Y:S01]  /*0c60*/  IMAD.IADD R9, R6, 0x1, -R9 ;  /* 0x0000000106097824 */ /* 0x000fe200078e0a09 */
[----:B------:R-:W-:Y:S01]  /*0c70*/  LOP3.LUT R8, R8, 0x3ffffc, RZ, 0xc0, !PT ;  /* 0x003ffffc08087812 */ /* 0x000fe200078ec0ff */
[----:B------:R-:W-:Y:S01]  /*0c80*/  IMAD.SHL.U32 R17, R17, 0x8, RZ ;  /* 0x0000000811117824 */ /* 0x000fe200078e00ff */
[----:B------:R-:W-:Y:S01]  /*0c90*/  LEA.HI R6, R13, R13, RZ, 0x1 ;  /* 0x0000000d0d067211 */ /* 0x000fe200078f08ff */
[----:B------:R-:W-:Y:S01]  /*0ca0*/  IMAD R15, R233, 0x100, R2 ;  /* 0x00000100e90f7824 */ /* 0x000fe200078e0202 */
[----:B------:R-:W-:Y:S01]  /*0cb0*/  LOP3.LUT R11, R7, 0xfffffff8, RZ, 0xc0, !PT ;  /* 0xfffffff8070b7812 */ /* 0x000fe200078ec0ff */
[----:B------:R-:W-:Y:S01]  /*0cc0*/  IMAD.IADD R8, R5, 0x1, -R8 ;  /* 0x0000000105087824 */ /* 0x000fe200078e0a08 */
[----:B------:R-:W-:Y:S01]  /*0cd0*/  LOP3.LUT R10, R6, 0x1ffffffe, RZ, 0xc0, !PT ;  /* 0x1ffffffe060a7812 */ /* 0x000fe200078ec0ff */
[----:B------:R-:W-:Y:S01]  /*0ce0*/  IMAD.SHL.U32 R7, R7, 0x40, RZ ;  /* 0x0000004007077824 */ /* 0x000fe200078e00ff */
[----:B------:R-:W-:Y:S01]  /*0cf0*/  SHF.R.S32.HI R6, RZ, 0x1f, R9 ;  /* 0x0000001fff067819 */ /* 0x000fe20000011409 */
[----:B------:R-:W-:Y:S01]  /*0d00*/  IMAD.IADD R11, R2, 0x1, -R11 ;  /* 0x00000001020b7824 */ /* 0x000fe200078e0a0b */
[----:B------:R-:W-:Y:S01]  /*0d10*/  LEA.HI R0, R0, R233, RZ, 0x1 ;  /* 0x000000e900007211 */ /* 0x000fe200078f08ff */
[----:B------:R-:W-:Y:S01]  /*0d20*/  IMAD R15, R8, 0x10, R15 ;  /* 0x00000010080f7824 */ /* 0x000fe200078e020f */
[----:B------:R-:W-:Y:S01]  /*0d30*/  LOP3.LUT R8, R7, 0x7ffffe00, RZ, 0xc0, !PT ;  /* 0x7ffffe0007087812 */ /* 0x000fe200078ec0ff */
[----:B------:R-:W-:Y:S01]  /*0d40*/  IMAD.SHL.U32 R7, R11, 0x40, RZ ;  /* 0x000000400b077824 */ /* 0x000fe200078e00ff */
[----:B------:R-:W-:Y:S01]  /*0d50*/  LEA.HI R3, R6, R9, RZ, 0x2 ;  /* 0x0000000906037211 */ /* 0x000fe200078f10ff */
[----:B------:R-:W-:Y:S01]  /*0d60*/  IMAD.IADD R13, R13, 0x1, -R10 ;  /* 0x000000010d0d7824 */ /* 0x000fe200078e0a0a */
[----:B------:R-:W-:Y:S01]  /*0d70*/  LOP3.LUT R0, R0, 0xfffffe, RZ, 0xc0, !PT ;  /* 0x00fffffe00007812 */ /* 0x000fe200078ec0ff */
[----:B------:R-:W-:Y:S01]  /*0d80*/  IMAD R8, R5, 0x400, R8 ;  /* 0x0000040005087824 */ /* 0x000fe200078e0208 */
[----:B------:R-:W-:Y:S01]  /*0d90*/  LOP3.LUT R10, R3, 0x7ffffffc, RZ, 0xc0, !PT ;  /* 0x7ffffffc030a7812 */ /* 0x000fe200078ec0ff */
[----:B------:R-:W-:Y:S01]  /*0da0*/  IMAD.U32 R5, R15, 0x40, R4 ;  /* 0x000000400f057824 */ /* 0x000fe200078e0004 */
[----:B------:R-:W-:Y:S01]  /*0db0*/  LOP3.LUT R7, R7, 0x1c0, RZ, 0xc0, !PT ;  /* 0x000001c007077812 */ /* 0x000fe200078ec0ff */
[----:B------:R-:W-:Y:S01]  /*0dc0*/  IMAD.IADD R0, R233, 0x1, -R0 ;  /* 0x00000001e9007824 */ /* 0x000fe200078e0a00 */
[--C-:B------:R-:W-:Y:S01]  /*0dd0*/  SHF.R.S32.HI R2, RZ, 0x2, R3.reuse ;  /* 0x00000002ff027819 */ /* 0x100fe20000011403 */
[----:B------:R-:W-:Y:S01]  /*0de0*/  IMAD.IADD R10, R9, 0x1, -R10 ;  /* 0x00000001090a7824 */ /* 0x000fe200078e0a0a */
[----:B------:R-:W-:Y:S01]  /*0df0*/  SHF.R.S32.HI R3, RZ, 0x1f, R3 ;  /* 0x0000001fff037819 */ /* 0x000fe20000011403 */
[----:B------:R0:W-:Y:S01]  /*0e00*/  STL [R1+0x70], R5 ;  /* 0x0000700501007387 */ /* 0x0001e20000100800 */
[----:B------:R-:W-:Y:S01]  /*0e10*/  LOP3.LUT R4, R7, 0x8, R4, 0xf8, !PT ;  /* 0x0000000807047812 */ /* 0x000fe200078ef804 */
[----:B------:R-:W-:Y:S01]  /*0e20*/  IMAD.SHL.U32 R189, R10, 0x2, RZ ;  /* 0x000000020abd7824 */ /* 0x000fe200078e00ff */
[----:B------:R-:W-:Y:S01]  /*0e30*/  SHF.R.U32.HI R7, RZ, 0x3, R7 ;  /* 0x00000003ff077819 */ /* 0x000fe20000011607 */
[----:B------:R-:W-:Y:S01]  /*0e40*/  VIADD R194, R17, 0x40 ;  /* 0x0000004011c27836 */ /* 0x000fe20000000000 */
[----:B------:R-:W-:Y:S01]  /*0e50*/  LEA.HI R3, R3, R2, RZ, 0x3 ;  /* 0x0000000203037211 */ /* 0x000fe200078f18ff */
[----:B------:R-:W-:Y:S01]  /*0e60*/  VIADD R193, R17, 0x80 ;  /* 0x0000008011c17836 */ /* 0x000fe20000000000 */
[----:B------:R-:W-:-:S02]  /*0e70*/  LOP3.LUT R7, R4, R7, RZ, 0x3c, !PT ;  /* 0x0000000704077212 */ /* 0x000fc400078e3cff */
[----:B------:R-:W-:Y:S01]  /*0e80*/  LEA.HI R6, R6, R9, RZ, 0x5 ;  /* 0x0000000906067211 */ /* 0x000fe200078f28ff */
[----:B0-----:R-:W-:Y:S01]  /*0e90*/  IMAD.SHL.U32 R5, R0, 0x100, RZ ;  /* 0x0000010000057824 */ /* 0x001fe200078e00ff */
[----:B------:R-:W-:Y:S01]  /*0ea0*/  LOP3.LUT R3, R3, 0xfffffff8, RZ, 0xc0, !PT ;  /* 0xfffffff803037812 */ /* 0x000fe200078ec0ff */
[----:B------:R-:W-:Y:S01]  /*0eb0*/  IMAD.IADD R7, R8, 0x1, R7 ;  /* 0x0000000108077824 */ /* 0x000fe200078e0207 */
[----:B------:R-:W-:Y:S01]  /*0ec0*/  R2P PR, R11, 0x6 ;  /* 0x000000060b007804 */ /* 0x000fe20000000000 */
[----:B------:R-:W-:Y:S01]  /*0ed0*/  IMAD.IADD R22, R189, 0x1, R5 ;  /* 0x00000001bd167824 */ /* 0x000fe200078e0205 */
[----:B------:R0:W-:Y:S01]  /*0ee0*/  STL [R1+0x6c], R5 ;  /* 0x00006c0501007387 */ /* 0x0001e20000100800 */
[----:B------:R-:W-:Y:S01]  /*0ef0*/  SHF.R.S32.HI R6, RZ, 0x5, R6 ;  /* 0x00000005ff067819 */ /* 0x000fe20000011406 */
[----:B------:R-:W-:Y:S01]  /*0f00*/  IMAD.IADD R3, R2, 0x1, -R3 ;  /* 0x0000000102037824 */ /* 0x000fe200078e0a03 */
[----:B------:R-:W-:Y:S01]  /*0f10*/  SEL R185, R185, 0xffffffe0, !P1 ;  /* 0xffffffe0b9b97807 */ /* 0x000fe20004800000 */
[C---:B------:R-:W-:Y:S01]  /*0f20*/  VIADD R226, R22.reuse, 0x10 ;  /* 0x0000001016e27836 */ /* 0x040fe20000000000 */
[----:B------:R-:W-:Y:S01]  /*0f30*/  SHF.R.S32.HI R0, RZ, 0x1f, R22 ;  /* 0x0000001fff007819 */ /* 0x000fe20000011416 */
[----:B------:R-:W-:-:S02]  /*0f40*/  VIADD R227, R22, 0x8 ;  /* 0x0000000816e37836 */ /* 0x000fc40000000000 */
[C---:B------:R-:W-:Y:S01]  /*0f50*/  VIADD R223, R22.reuse, 0x28 ;  /* 0x0000002816df7836 */ /* 0x040fe20000000000 */
[----:B------:R-:W-:Y:S01]  /*0f60*/  SHF.R.S32.HI R0, RZ, 0x1f, R226 ;  /* 0x0000001fff007819 */ /* 0x000fe200000114e2 */
[C---:B------:R-:W-:Y:S02]  /*0f70*/  VIADD R225, R22.reuse, 0x18 ;  /* 0x0000001816e17836 */ /* 0x040fe40000000000 */
[C---:B------:R-:W-:Y:S01]  /*0f80*/  VIADD R224, R22.reuse, 0x20 ;  /* 0x0000002016e07836 */ /* 0x040fe20000000000 */
[----:B------:R-:W-:Y:S01]  /*0f90*/  SHF.R.S32.HI R0, RZ, 0x1f, R223 ;  /* 0x0000001fff007819 */ /* 0x000fe200000114df */
[C---:B------:R-:W-:Y:S01]  /*0fa0*/  VIADD R220, R22.reuse, 0x40 ;  /* 0x0000004016dc7836 */ /* 0x040fe20000000000 */
[----:B------:R-:W-:Y:S01]  /*0fb0*/  SHF.R.S32.HI R4, RZ, 0x1f, R225 ;  /* 0x0000001fff047819 */ /* 0x000fe200000114e1 */
[----:B------:R-:W-:Y:S02]  /*0fc0*/  IMAD R23, R7, 0x2, R16 ;  /* 0x0000000207177824 */ /* 0x000fe400078e0210 */
[C---:B------:R-:W-:Y:S01]  /*0fd0*/  VIADD R222, R22.reuse, 0x30 ;  /* 0x0000003016de7836 */ /* 0x040fe20000000000 */
[----:B------:R-:W-:Y:S01]  /*0fe0*/  SHF.R.S32.HI R0, RZ, 0x1f, R220 ;  /* 0x0000001fff007819 */ /* 0x000fe200000114dc */
[----:B------:R-:W-:-:S02]  /*0ff0*/  VIADD R221, R22, 0x38 ;  /* 0x0000003816dd7836 */ /* 0x000fc40000000000 */
        /* <DEDUP_REMOVED lines=57> */
[----:B------:R-:W-:Y:S02]  /*1390*/  IMAD.MOV.U32 R2, RZ, RZ, RZ ;  /* 0x000000ffff027224 */ /* 0x000fe400078e00ff */
[----:B------:R-:W-:Y:S02]  /*13a0*/  IMAD R190, R13, 0x8, R18 ;  /* 0x000000080dbe7824 */ /* 0x000fe400078e0212 */
[----:B0-----:R-:W-:-:S07]  /*13b0*/  IMAD.IADD R185, R185, 0x1, R184 ;  /* 0x00000001b9b97824 */ /* 0x001fce00078e02b8 */
.L_x_8349:
[----:B------:R-:W-:Y:S01]  /*13c0*/  ULDC.64 UR6, c[0x0][0xd88] ;  /* 0x0003620000067ab9 */ /* 0x000fe20000000a00 */
[----:B------:R-:W-:Y:S01]  /*13d0*/  ULDC.64 UR8, c[0x0][0xb10] ;  /* 0x0002c40000087ab9 */ /* 0x000fe20000000a00 */
[----:B------:R-:W-:Y:S01]  /*13e0*/  UIMAD.WIDE UR6, UR5, 0x4, UR6 ;  /* 0x00000004050678a5 */ /* 0x000fe2000f8e0206 */
[----:B0-----:R-:W0:Y:S05]  /*13f0*/  LDC R188, c[0x0][0x288] ;  /* 0x0000a200ffbc7b82 */ /* 0x001e2a0000000800 */
[----:B-1234-:R-:W-:Y:S02]  /*1400*/  IMAD.U32 R8, RZ, RZ, UR6 ;  /* 0x00000006ff087e24 */ /* 0x01efe4000f8e00ff */
[----:B------:R-:W-:Y:S01]  /*1410*/  IMAD.U32 R9, RZ, RZ, UR7 ;  /* 0x00000007ff097e24 */ /* 0x000fe2000f8e00ff */
[----:B------:R-:W-:Y:S01]  /*1420*/  ULDC.64 UR6, c[0x0][0xb20] ;  /* 0x0002c80000067ab9 */ /* 0x000fe20000000a00 */
[----:B-----5:R-:W1:Y:S03]  /*1430*/  LDC.64 R12, c[0x0][0x418] ;  /* 0x00010600ff0c7b82 */ /* 0x020e660000000a00 */
[----:B------:R-:W2:Y:S01]  /*1440*/  LDG.E R191, desc[UR38][R8.64] ;  /* 0x0000002608bf7981 */ /* 0x000ea2000c1e1900 */
[----:B------:R-:W-:Y:S01]  /*1450*/  ISETP.NE.U32.AND P1, PT, RZ, UR6, PT ;  /* 0x00000006ff007c0c */ /* 0x000fe2000bf25070 */
[----:B------:R-:W-:Y:S01]  /*1460*/  IMAD.MOV.U32 R10, RZ, RZ, RZ ;  /* 0x000000ffff0a7224 */ /* 0x000fe200078e00ff */
[----:B------:R-:W-:-:S02]  /*1470*/  ISETP.NE.U32.AND P0, PT, RZ, UR8, PT ;  /* 0x00000008ff007c0c */ /* 0x000fc4000bf05070 */
[----:B------:R-:W-:Y:S01]  /*1480*/  ISETP.NE.AND.EX P1, PT, RZ, UR7, PT, P1 ;  /* 0x00000007ff007c0c */ /* 0x000fe2000bf25310 */
[----:B------:R-:W3:Y:S01]  /*1490*/  LDC R3, c[0x0][0x424] ;  /* 0x00010900ff037b82 */ /* 0x000ee20000000800 */
[----:B------:R-:W-:-:S07]  /*14a0*/  ISETP.NE.AND.EX P0, PT, RZ, UR9, PT, P0 ;  /* 0x00000009ff007c0c */ /* 0x000fce000bf05300 */
[----:B------:R-:W4:Y:S01]  /*14b0*/  LDC R14, c[0x0][0x2f0] ;  /* 0x0000bc00ff0e7b82 */ /* 0x000f220000000800 */
[----:B--2---:R-:W-:-:S03]  /*14c0*/  SHF.R.S32.HI R196, RZ, 0x1f, R191 ;  /* 0x0000001fffc47819 */ /* 0x004fc600000114bf */
[----:B------:R-:W-:-:S04]  /*14d0*/  @P1 LEA R4, P2, R191, UR6, 0x2 ;  /* 0x00000006bf041c11 */ /* 0x000fc8000f8410ff */
[C---:B------:R-:W-:Y:S02]  /*14e0*/  @P1 LEA.HI.X R5, R191.reuse, UR7, R196, 0x2, P2 ;  /* 0x00000007bf051c11 */ /* 0x040fe400090f14c4 */
[----:B------:R-:W-:-:S03]  /*14f0*/  @P0 LEA R8, P2, R191, UR8, 0x2 ;  /* 0x00000008bf080c11 */ /* 0x000fc6000f8410ff */
[----:B------:R2:W5:Y:S01]  /*1500*/  @P1 LDG.E R10, desc[UR38][R4.64] ;  /* 0x00000026040a1981 */ /* 0x000562000c1e1900 */
[----:B------:R-:W-:Y:S01]  /*1510*/  @P0 LEA.HI.X R9, R191, UR9, R196, 0x2, P2 ;  /* 0x00000009bf090c11 */ /* 0x000fe200090f14c4 */
[----:B------:R-:W-:-:S04]  /*1520*/  ULDC.64 UR8, c[0x0][0xb18] ;  /* 0x0002c60000087ab9 */ /* 0x000fc80000000a00 */
[----:B0-----:R2:W5:Y:S01]  /*1530*/  @P0 LDG.E R188, desc[UR38][R8.64] ;  /* 0x0000002608bc0981 */ /* 0x001562000c1e1900 */
[----:B-1----:R-:W-:Y:S02]  /*1540*/  ISETP.NE.U32.AND P1, PT, R12, RZ, PT ;  /* 0x000000ff0c00720c */ /* 0x002fe40003f25070 */
[----:B------:R-:W-:Y:S02]  /*1550*/  ISETP.NE.U32.AND P2, PT, RZ, UR8, PT ;  /* 0x00000008ff007c0c */ /* 0x000fe4000bf45070 */
[C---:B------:R-:W-:Y:S02]  /*1560*/  LOP3.LUT R0, R6.reuse, 0xff000000, RZ, 0xc0, !PT ;  /* 0xff00000006007812 */ /* 0x040fe400078ec0ff */
[----:B------:R-:W-:Y:S02]  /*1570*/  ISETP.NE.AND.EX P1, PT, R13, RZ, PT, P1 ;  /* 0x000000ff0d00720c */ /* 0x000fe40003f25310 */
[----:B------:R-:W-:Y:S02]  /*1580*/  ISETP.NE.AND.EX P2, PT, RZ, UR9, PT, P2 ;  /* 0x00000009ff007c0c */ /* 0x000fe4000bf45320 */
[----:B------:R-:W-:-:S02]  /*1590*/  LOP3.LUT R192, R6, 0xffff, RZ, 0xc0, !PT ;  /* 0x0000ffff06c07812 */ /* 0x000fc400078ec0ff */
[----:B------:R-:W-:Y:S02]  /*15a0*/  LOP3.LUT R195, R6, 0xff0000, RZ, 0xc0, !PT ;  /* 0x00ff000006c37812 */ /* 0x000fe400078ec0ff */
[----:B------:R-:W-:Y:S02]  /*15b0*/  SHF.R.U32.HI R0, RZ, 0x8, R0 ;  /* 0x00000008ff007819 */ /* 0x000fe40000011600 */
[----:B---3--:R-:W-:Y:S01]  /*15c0*/  SEL R3, R3, 0x1, P1 ;  /* 0x0000000103037807 */ /* 0x008fe20000800000 */
[----:B--2-4-:R-:W-:Y:S06]  /*15d0*/  @P0 BRA `(.L_x_8294) ;  /* 0x0000000000240947 */ /* 0x014fec0003800000 */
        /* <DEDUP_REMOVED lines=9> */
.L_x_8294:
[----:B------:R-:W-:Y:S01]  /*1670*/  LEA.HI R195, R195, R0, RZ, 0x10 ;  /* 0x00000000c3c37211 */ /* 0x000fe200078f80ff */
[----:B------:R-:W-:Y:S01]  /*1680*/  IMAD R187, R3, R14, RZ ;  /* 0x0000000e03bb7224 */ /* 0x000fe200078e02ff */
[----:B------:R-:W-:Y:S06]  /*1690*/  @!P2 BRA `(.L_x_8295) ;  /* 0x000000000010a947 */ /* 0x000fec0003800000 */
[----:B------:R-:W-:-:S04]  /*16a0*/  LEA R4, P0, R191, UR8, 0x2 ;  /* 0x00000008bf047c11 */ /* 0x000fc8000f8010ff */
[----:B------:R-:W-:-:S05]  /*16b0*/  LEA.HI.X R5, R191, UR9, R196, 0x2, P0 ;  /* 0x00000009bf057c11 */ /* 0x000fca00080f14c4 */
[----:B------:R0:W5:Y:S01]  /*16c0*/  LDG.E R187, desc[UR38][R4.64] ;  /* 0x0000002604bb7981 */ /* 0x000162000c1e1900 */
[----:B------:R-:W-:Y:S05]  /*16d0*/  BRA `(.L_x_8296) ;  /* 0x0000000000247947 */ /* 0x000fea0003800000 */
.L_x_8295:
        /* <DEDUP_REMOVED lines=9> */
.L_x_8296:
[----:B------:R-:W-:Y:S01]  /*1770*/  UISETP.NE.AND UP0, UPT, UR41, 0x1, UPT ;  /* 0x000000012900788c */ /* 0x000fe2000bf05270 */
[----:B-----5:R-:W-:Y:S01]  /*1780*/  IMAD.IADD R187, R187, 0x1, -R10 ;  /* 0x00000001bbbb7824 */ /* 0x020fe200078e0a0a */
[----:B------:R-:W-:-:S03]  /*1790*/  USHF.L.U32 UR42, UR4, 0x6, URZ ;  /* 0x00000006042a7899 */ /* 0x000fc6000800063f */
[----:B------:R-:W-:Y:S01]  /*17a0*/  VIADD R0, R187, 0x3f ;  /* 0x0000003fbb007836 */ /* 0x000fe20000000000 */
[----:B------:R-:W-:-:S04]  /*17b0*/  PLOP3.LUT P0, PT, PT, PT, UP0, 0x80, 0x0 ;  /* 0x000000000000781c */ /* 0x000fc80003f0f008 */
[----:B------:R-:W-:-:S04]  /*17c0*/  SHF.R.S32.HI R3, RZ, 0x1f, R0 ;  /* 0x0000001fff037819 */ /* 0x000fc80000011400 */
[----:B------:R-:W-:-:S04]  /*17d0*/  LEA.HI R3, R3, R0, RZ, 0x6 ;  /* 0x0000000003037211 */ /* 0x000fc800078f30ff */
[----:B------:R-:W-:Y:S01]  /*17e0*/  SHF.R.S32.HI R6, RZ, 0x6, R3 ;  /* 0x00000006ff067819 */ /* 0x000fe20000011403 */
[----:B------:R-:W-:Y:S06]  /*17f0*/  @!P0 BRA `(.L_x_8297) ;  /* 0x0000001c00d88947 */ /* 0x000fec0003800000 */
[----:B------:R-:W1:Y:S01]  /*1800*/  LDC R0, c[0x0][0x448] ;  /* 0x00011200ff007b82 */ /* 0x000e620000000800 */
[----:B------:R-:W-:Y:S01]  /*1810*/  UIADD3 UR4, UR42, 0x3f, URZ ;  /* 0x0000003f2a047890 */ /* 0x000fe2000fffe03f */
[----:B------:R-:W-:Y:S02]  /*1820*/  IADD3 R187, R187, 0x40, -R188 ;  /* 0x00000040bbbb7810 */ /* 0x000fe40007ffe8bc */
[----:B------:R-:W-:Y:S02]  /*1830*/  LOP3.LUT R8, R195, 0xff, RZ, 0xc0, !PT ;  /* 0x000000ffc3087812 */ /* 0x000fe400078ec0ff */
[----:B-1----:R-:W-:Y:S01]  /*1840*/  ISETP.NE.AND P0, PT, R0, 0x1, PT ;  /* 0x000000010000780c */ /* 0x002fe20003f05270 */
[----:B------:R-:W-:-:S12]  /*1850*/  IMAD.U32 R0, RZ, RZ, UR4 ;  /* 0x00000004ff007e24 */ /* 0x000fd8000f8e00ff */
[----:B------:R-:W1:Y:S08]  /*1860*/  @P0 LDC R3, c[0x0][0x44c] ;  /* 0x00011300ff030b82 */ /* 0x000e700000000800 */
[----:B0-----:R-:W0:Y:S01]  /*1870*/  @P0 LDC R4, c[0x0][0x450] ;  /* 0x00011400ff040b82 */ /* 0x001e220000000800 */
[----:B-1----:R-:W-:-:S05]  /*1880*/  @P0 IMAD.HI.U32 R3, R3, UR4, RZ ;  /* 0x0000000403030c27 */ /* 0x002fca000f8e00ff */
[----:B0-----:R-:W-:-:S05]  /*1890*/  @P0 SHF.R.U32.HI R0, RZ, R4, R3 ;  /* 0x00000004ff000219 */ /* 0x001fca0000011603 */
[----:B------:R-:W-:-:S05]  /*18a0*/  IMAD.IADD R0, R187, 0x1, R0 ;  /* 0x00000001bb007824 */ /* 0x000fca00078e0200 */
[----:B------:R-:W-:-:S04]  /*18b0*/  SHF.R.S32.HI R3, RZ, 0x1f, R0 ;  /* 0x0000001fff037819 */ /* 0x000fc80000011400 */
[----:B------:R-:W-:-:S04]  /*18c0*/  LEA.HI R3, R3, R0, RZ, 0x6 ;  /* 0x0000000003037211 */ /* 0x000fc800078f30ff */
[----:B------:R-:W-:-:S04]  /*18d0*/  SHF.R.S32.HI R3, RZ, 0x6, R3 ;  /* 0x00000006ff037819 */ /* 0x000fc80000011403 */
[----:B------:R-:W-:Y:S01]  /*18e0*/  VIMNMX R11, R6, R3, PT ;  /* 0x00000003060b7248 */ /* 0x000fe20003fe0100 */
[----:B------:R-:W-:-:S03]  /*18f0*/  IMAD.MOV.U32 R3, RZ, RZ, RZ ;  /* 0x000000ffff037224 */ /* 0x000fc600078e00ff */
[----:B------:R-:W-:-:S13]  /*1900*/  ISETP.GE.AND P0, PT, R11, 0x1, PT ;  /* 0x000000010b00780c */ /* 0x000fda0003f06270 */
[----:B------:R-:W-:Y:S05]  /*1910*/  @!P0 BRA `(.L_x_8298) ;  /* 0x0000000000788947 */ /* 0x000fea0003800000 */
        /* <DEDUP_REMOVED lines=30> */
.L_x_8298:
        /* <DEDUP_REMOVED lines=9> */
[----:B------:R-:W-:Y:S02]  /*1b90*/  R2UR UR4, R11 ;  /* 0x000000000b0472ca */ /* 0x000fe400000e0000 */
        /* <DEDUP_REMOVED lines=72> */
[----:B0-----:R-:W-:-:S04]  /*2020*/  LEA.HI R4, R3, R3, RZ, 0x1 ;  /* 0x0000000303047211 */ /* 0x001fc800078f08ff */
[----:B------:R-:W-:Y:S01]  /*2030*/  LOP3.LUT R4, R4, 0x1fffe, RZ, 0xc0, !PT ;  /* 0x0001fffe04047812 */ /* 0x000fe200078ec0ff */
[----:B------:R-:W-:-:S04]  /*2040*/  WARPGROUP.ARRIVE ;  /* 0x00000000000079c5 */ /* 0x000fc80000000000 */
[----:B------:R-:W-:Y:S02]  /*2050*/  IMAD.IADD R3, R3, 0x1, -R4 ;  /* 0x0000000103037824 */ /* 0x000fe400078e0a04 */
[----:B------:R-:W-:Y:S02]  /*2060*/  VIADD R4, R16, 0x36400 ;  /* 0x0003640010047836 */ /* 0x000fe40000000000 */
[----:B------:R-:W-:-:S03]  /*2070*/  IMAD R3, R3, 0x8000, R16 ;  /* 0x0000800003037824 */ /* 0x000fc600078e0210 */
[----:B------:R-:W-:Y:S01]  /*2080*/  SHF.R.U32.HI R4, RZ, 0x4, R4 ;  /* 0x00000004ff047819 */ /* 0x000fe20000011604 */
[----:B------:R-:W-:-:S03]  /*2090*/  VIADD R3, R3, 0x400 ;  /* 0x0000040003037836 */ /* 0x000fc60000000000 */
[----:B------:R-:W-:Y:S02]  /*20a0*/  LOP3.LUT R4, R4, 0x3fff, RZ, 0xc0, !PT ;  /* 0x00003fff04047812 */ /* 0x000fe400078ec0ff */
[----:B------:R-:W-:Y:S02]  /*20b0*/  SHF.R.U32.HI R3, RZ, 0x4, R3 ;  /* 0x00000004ff037819 */ /* 0x000fe40000011603 */
[----:B------:R-:W-:Y:S02]  /*20c0*/  LOP3.LUT R5, R4, 0x10000, RZ, 0xfc, !PT ;  /* 0x0001000004057812 */ /* 0x000fe400078efcff */
[----:B------:R-:W-:Y:S02]  /*20d0*/  LOP3.LUT R3, R3, 0x3fff, RZ, 0xc0, !PT ;  /* 0x00003fff03037812 */ /* 0x000fe400078ec0ff */
[C---:B------:R-:W-:Y:S01]  /*20e0*/  R2UR UR16, R5.reuse ;  /* 0x00000000051072ca */ /* 0x040fe200000e0000 */
[----:B------:R-:W-:Y:S01]  /*20f0*/  VIADD R7, R5, 0x2 ;  /* 0x0000000205077836 */ /* 0x000fe20000000000 */
[----:B------:R-:W-:-:S02]  /*2100*/  LOP3.LUT R3, R3, 0x2000000, RZ, 0xfc, !PT ;  /* 0x0200000003037812 */ /* 0x000fc400078efcff */
[----:B-1----:R-:W-:Y:S02]  /*2110*/  LOP3.LUT R9, R9, 0x7f, RZ, 0xc0, !PT ;  /* 0x0000007f09097812 */ /* 0x002fe400078ec0ff */
[----:B------:R-:W-:Y:S01]  /*2120*/  R2UR UR12, R7 ;  /* 0x00000000070c72ca */ /* 0x000fe200000e0000 */
[----:B------:R-:W-:Y:S01]  /*2130*/  IMAD R4, R2, 0x1000, R3 ;  /* 0x0000100002047824 */ /* 0x000fe200078e0203 */
[----:B------:R-:W-:Y:S01]  /*2140*/  ISETP.NE.AND P1, PT, R9, RZ, PT ;  /* 0x000000ff0900720c */ /* 0x000fe20003f25270 */
[C---:B------:R-:W-:Y:S02]  /*2150*/  VIADD R7, R5.reuse, 0x4 ;  /* 0x0000000405077836 */ /* 0x040fe40000000000 */
[C---:B------:R-:W-:Y:S01]  /*2160*/  VIADD R6, R4.reuse, 0x80 ;  /* 0x0000008004067836 */ /* 0x040fe20000000000 */
[----:B------:R-:W-:Y:S01]  /*2170*/  R2UR UR18, R4 ;  /* 0x00000000041272ca */ /* 0x000fe200000e0000 */
[----:B------:R-:W-:Y:S01]  /*2180*/  VIADD R5, R5, 0x6 ;  /* 0x0000000605057836 */ /* 0x000fe20000000000 */
[----:B------:R-:W-:-:S02]  /*2190*/  R2UR UR8, R7 ;  /* 0x00000000070872ca */ /* 0x000fc400000e0000 */
[----:B------:R-:W-:Y:S01]  /*21a0*/  R2UR UR14, R6 ;  /* 0x00000000060e72ca */ /* 0x000fe200000e0000 */
[C---:B------:R-:W-:Y:S01]  /*21b0*/  VIADD R6, R4.reuse, 0x100 ;  /* 0x0000010004067836 */ /* 0x040fe20000000000 */
[----:B------:R-:W-:Y:S01]  /*21c0*/  R2UR UR7, R5 ;  /* 0x00000000050772ca */ /* 0x000fe200000e0000 */
[----:B------:R-:W-:-:S03]  /*21d0*/  VIADD R4, R4, 0x180 ;  /* 0x0000018004047836 */ /* 0x000fc60000000000 */
[----:B------:R-:W-:Y:S02]  /*21e0*/  R2UR UR10, R6 ;  /* 0x00000000060a72ca */ /* 0x000fe400000e0000 */
[----:B------:R-:W-:Y:S01]  /*21f0*/  R2UR UR6, R4 ;  /* 0x00000000040672ca */ /* 0x000fe200000e0000 */
[----:B------:R-:W-:Y:S01]  /*2200*/  HGMMA.64x256x16.F32.BF16 R24, gdesc[UR16].tnspB, RZ, !UPT, gsb0 ;  /* 0x43e00000101879f0 */ /* 0x000fe2000c0018ff */
[----:B------:R-:W-:-:S04]  /*2210*/  @!P1 IMAD R4, R2, 0x8, R16 ;  /* 0x0000000802049824 */ /* 0x000fc800078e0210 */
[----:B------:R-:W-:-:S05]  /*2220*/  @!P1 VIADD R4, R4, 0x38860 ;  /* 0x0003886004049836 */ /* 0x000fca0000000000 */
[----:B------:R-:W-:Y:S01]  /*2230*/  @!P1 PRMT R4, RZ, 0x654, R4 ;  /* 0x00000654ff049816 */ /* 0x000fe20000000004 */
[----:B------:R-:W-:Y:S02]  /*2240*/  WARPGROUP.DEPBAR.LE gsb0, 0x0 ;  /* 0x00008000000079c5 */ /* 0x000fe40000010000 */
[----:B------:R-:W-:-:S15]  /*2250*/  WARPGROUP.ARRIVE ;  /* 0x00000000000079c5 */ /* 0x000fde0000000000 */
[----:B------:R-:W-:Y:S03]  /*2260*/  HGMMA.64x256x16.F32.BF16 R24, gdesc[UR12].tnspB, R24, gsb0 ;  /* 0x43e000000c1879f0 */ /* 0x000fe60008001818 */
[----:B------:R-:W-:Y:S02]  /*2270*/  WARPGROUP.DEPBAR.LE gsb0, 0x0 ;  /* 0x00008000000079c5 */ /* 0x000fe40000010000 */
[----:B------:R-:W-:-:S15]  /*2280*/  WARPGROUP.ARRIVE ;  /* 0x00000000000079c5 */ /* 0x000fde0000000000 */
[----:B------:R-:W-:-:S08]  /*2290*/  NOP ;  /* 0x0000000000007918 */ /* 0x000fd00000000000 */
[----:B------:R-:W-:Y:S01]  /*22a0*/  HGMMA.64x256x16.F32.BF16 R24, gdesc[UR8].tnspB, R24, gsb0 ;  /* 0x43e00000081879f0 */ /* 0x000fe20008001818 */
[----:B------:R-:W-:-:S03]  /*22b0*/  UIADD3 UR10, UR4, -0x2, URZ ;  /* 0xfffffffe040a7890 */ /* 0x000fc6000fffe03f */
[----:B------:R-:W-:Y:S01]  /*22c0*/  UMOV UR4, UR7 ;  /* 0x0000000700047c82 */ /* 0x000fe20008000000 */
[----:B------:R-:W-:Y:S02]  /*22d0*/  UMOV UR7, 0x40000040 ;  /* 0x4000004000077882 */ /* 0x000fe40000000000 */
[----:B------:R-:W-:Y:S01]  /*22e0*/  ISETP.LE.AND P0, PT, R0, UR10, PT ;  /* 0x0000000a00007c0c */ /* 0x000fe2000bf03270 */
[----:B------:R-:W-:Y:S02]  /*22f0*/  WARPGROUP.DEPBAR.LE gsb0, 0x0 ;  /* 0x00008000000079c5 */ /* 0x000fe40000010000 */
[----:B------:R-:W-:-:S15]  /*2300*/  WARPGROUP.ARRIVE ;  /* 0x00000000000079c5 */ /* 0x000fde0000000000 */
[----:B------:R-:W-:-:S03]  /*2310*/  NOP ;  /* 0x0000000000007918 */ /* 0x000fc60000000000 */
[----:B------:R-:W-:Y:S03]  /*2320*/  HGMMA.64x256x16.F32.BF16 R24, gdesc[UR4].tnspB, R24, gsb0 ;  /* 0x43e00000041879f0 */ /* 0x000fe60008001818 */
[----:B------:R-:W-:Y:S02]  /*2330*/  WARPGROUP.DEPBAR.LE gsb0, 0x0 ;  /* 0x00008000000079c5 */ /* 0x000fe40000010000 */
[----:B------:R-:W-:Y:S06]  /*2340*/  BAR.ARV 0xf, 0x100 ;  /* 0x03c4000000007b1d */ /* 0x000fec0000002000 */
[----:B------:R0:W-:Y:S01]  /*2350*/  @!P1 SYNCS.ARRIVE.TRANS64.RED.A1T0 RZ, [R4+URZ], RZ ;  /* 0x000000ff04ff99a7 */ /* 0x0001e2000810043f */
[----:B------:R-:W-:Y:S05]  /*2360*/  @!P0 BRA `(.L_x_8300) ;  /* 0x0000000800bc8947 */ /* 0x000fea0003800000 */
[----:B------:R-:W-:-:S05]  /*2370*/  UMOV UR20, UR10 ;  /* 0x0000000a00147c82 */ /* 0x000fca0008000000 */
.L_x_8301:
[----:B------:R-:W-:Y:S01]  /*2380*/  BAR.SYNC.DEFER_BLOCKING 0xe, 0x100 ;  /* 0x0384000000007b1d */ /* 0x000fe20000010000 */
[C---:B------:R-:W-:Y:S02]  /*2390*/  IMAD R5, R2.reuse, 0x40, R18 ;  /* 0x0000004002057824 */ /* 0x040fe400078e0212 */
[----:B------:R-:W-:Y:S02]  /*23a0*/  VIADD R2, R2, 0x1 ;  /* 0x0000000102027836 */ /* 0x000fe40000000000 */
[----:B------:R-:W-:Y:S01]  /*23b0*/  IMAD R5, R5, 0x4, R16 ;  /* 0x0000000405057824 */ /* 0x000fe200078e0210 */
[----:B------:R-:W-:Y:S01]  /*23c0*/  UMOV UR19, 0x40000040 ;  /* 0x4000004000137882 */ /* 0x000fe20000000000 */
[----:B------:R-:W-:Y:S01]  /*23d0*/  UMOV UR15, 0x40000040 ;  /* 0x40000040000f7882 */ /* 0x000fe20000000000 */
[----:B------:R-:W-:Y:S01]  /*23e0*/  ISETP.NE.AND P0, PT, R2, 0x2, PT ;  /* 0x000000020200780c */ /* 0x000fe20003f05270 */
[----:B------:R-:W-:Y:S01]  /*23f0*/  UMOV UR11, 0x40000040 ;  /* 0x40000040000b7882 */ /* 0x000fe20000000000 */
[----:B------:R-:W-:-:S02]  /*2400*/  UMOV UR7, 0x40000040 ;  /* 0x4000004000077882 */ /* 0x000fc40000000000 */
[----:B------:R-:W-:Y:S01]  /*2410*/  SEL R2, R2, RZ, P0 ;  /* 0x000000ff02027207 */ /* 0x000fe20000000000 */
        /* <DEDUP_REMOVED lines=67> */
[-C--:B-1----:R-:W-:Y:S01]  /*2850*/  FMUL.FTZ R26, R26, R6.reuse ;  /* 0x000000061a1a7220 */ /* 0x082fe20000410000 */
        /* <DEDUP_REMOVED lines=64> */
[----:B------:R-:W-:-:S05]  /*2c60*/  VIADD R5, R4, 0x80 ;  /* 0x0000008004057836 */ /* 0x000fca0000000000 */
[----:B------:R-:W-:Y:S01]  /*2c70*/  WARPGROUP.ARRIVE ;  /* 0x00000000000079c5 */ /* 0x000fe20000000000 */
[----:B------:R-:W-:Y:S01]  /*2c80*/  R2UR UR14, R5 ;  /* 0x00000000050e72ca */ /* 0x000fe200000e0000 */
[C---:B------:R-:W-:Y:S02]  /*2c90*/  VIADD R5, R4.reuse, 0x100 ;  /* 0x0000010004057836 */ /* 0x040fe40000000000 */
[----:B------:R-:W-:Y:S02]  /*2ca0*/  VIADD R4, R4, 0x180 ;  /* 0x0000018004047836 */ /* 0x000fe40000000000 */
[----:B------:R-:W-:Y:S01]  /*2cb0*/  HGMMA.64x256x16.F32.BF16 R24, gdesc[UR16].tnspB, R24, gsb0 ;  /* 0x43e00000101879f0 */ /* 0x000fe20008001818 */
[----:B------:R-:W-:Y:S02]  /*2cc0*/  R2UR UR10, R5 ;  /* 0x00000000050a72ca */ /* 0x000fe400000e0000 */
[----:B------:R-:W-:Y:S01]  /*2cd0*/  R2UR UR6, R4 ;  /* 0x00000000040672ca */ /* 0x000fe200000e0000 */
[----:B------:R-:W-:Y:S01]  /*2ce0*/  @!P1 IMAD R4, R2, 0x8, R16 ;  /* 0x0000000802049824 */ /* 0x000fe200078e0210 */
[----:B------:R-:W-:-:S03]  /*2cf0*/  SEL R5, RZ, 0x1, P0 ;  /* 0x00000001ff057807 */ /* 0x000fc60000000000 */
[----:B------:R-:W-:-:S05]  /*2d00*/  @!P1 VIADD R4, R4, 0x38860 ;  /* 0x0003886004049836 */ /* 0x000fca0000000000 */
[----:B------:R-:W-:Y:S01]  /*2d10*/  @!P1 PRMT R4, RZ, 0x654, R4 ;  /* 0x00000654ff049816 */ /* 0x000fe20000000004 */
[----:B------:R-:W-:Y:S02]  /*2d20*/  WARPGROUP.DEPBAR.LE gsb0, 0x0 ;  /* 0x00008000000079c5 */ /* 0x000fe40000010000 */
[----:B------:R-:W-:-:S12]  /*2d30*/  WARPGROUP.ARRIVE ;  /* 0x00000000000079c5 */ /* 0x000fd80000000000 */
        /* <DEDUP_REMOVED lines=8> */
[----:B------:R-:W-:Y:S01]  /*2dc0*/  HGMMA.64x256x16.F32.BF16 R24, gdesc[UR4].tnspB, R24, gsb0 ;  /* 0x43e00000041879f0 */ /* 0x000fe20008001818 */
[----:B------:R-:W-:Y:S01]  /*2dd0*/  UMOV UR6, UR20 ;  /* 0x0000001400067c82 */ /* 0x000fe20008000000 */
[----:B------:R-:W-:Y:S01]  /*2de0*/  R2UR UR7, R5 ;  /* 0x00000000050772ca */ /* 0x000fe200000e0000 */
[----:B------:R-:W-:Y:S01]  /*2df0*/  UIADD3 UR20, UR20, -0x1, URZ ;  /* 0xffffffff14147890 */ /* 0x000fe2000fffe03f */
[----:B------:R-:W-:-:S11]  /*2e00*/  ISETP.LT.AND P0, PT, R0, UR6, PT ;  /* 0x0000000600007c0c */ /* 0x000fd6000bf01270 */
[----:B------:R-:W-:Y:S01]  /*2e10*/  ULOP3.LUT UR37, UR37, UR7, URZ, 0x3c, !UPT ;  /* 0x0000000725257292 */ /* 0x000fe2000f8e3c3f */
[----:B------:R-:W-:Y:S02]  /*2e20*/  WARPGROUP.DEPBAR.LE gsb0, 0x0 ;  /* 0x00008000000079c5 */ /* 0x000fe40000010000 */
[----:B------:R-:W-:Y:S06]  /*2e30*/  BAR.ARV 0xf, 0x100 ;  /* 0x03c4000000007b1d */ /* 0x000fec0000002000 */
[----:B------:R1:W-:Y:S01]  /*2e40*/  @!P1 SYNCS.ARRIVE.TRANS64.RED.A1T0 RZ, [R4+URZ], RZ ;  /* 0x000000ff04ff99a7 */ /* 0x0003e2000810043f */
[----:B------:R-:W-:Y:S05]  /*2e50*/  @P0 BRA `(.L_x_8301) ;  /* 0xfffffff400480947 */ /* 0x000fea000383ffff */
.L_x_8300:
[----:B------:R-:W-:Y:S01]  /*2e60*/  BAR.SYNC.DEFER_BLOCKING 0xe, 0x100 ;  /* 0x0384000000007b1d */ /* 0x000fe20000010000 */
[C---:B------:R-:W-:Y:S01]  /*2e70*/  IMAD R3, R2.reuse, 0x40, R18 ;  /* 0x0000004002037824 */ /* 0x040fe200078e0212 */
[----:B------:R-:W-:Y:S01]  /*2e80*/  PLOP3.LUT P0, PT, PT, PT, PT, 0x8, 0x0 ;  /* 0x000000000000781c */ /* 0x000fe20003f0e170 */
[----:B------:R-:W-:Y:S02]  /*2e90*/  VIADD R2, R2, 0x1 ;  /* 0x0000000102027836 */ /* 0x000fe40000000000 */
[----:B------:R-:W-:Y:S02]  /*2ea0*/  IMAD R16, R3, 0x4, R16 ;  /* 0x0000000403107824 */ /* 0x000fe400078e0210 */
[----:B------:R-:W-:Y:S01]  /*2eb0*/  IMAD.MOV.U32 R19, RZ, RZ, RZ ;  /* 0x000000ffff137224 */ /* 0x000fe200078e00ff */
[----:B------:R-:W-:-:S04]  /*2ec0*/  ISETP.NE.AND P1, PT, R2, 0x2, PT ;  /* 0x000000020200780c */ /* 0x000fc80003f25270 */
[----:B01----:R-:W-:Y:S02]  /*2ed0*/  SEL R4, RZ, 0x1, P1 ;  /* 0x00000001ff047807 */ /* 0x003fe40000800000 */
[----:B------:R-:W-:Y:S02]  /*2ee0*/  SEL R2, R2, RZ, P1 ;  /* 0x000000ff02027207 */ /* 0x000fe40000800000 */
[----:B------:R-:W-:Y:S01]  /*2ef0*/  R2UR UR4, R4 ;  /* 0x00000000040472ca */ /* 0x000fe200000e0000 */
[----:B------:R-:W0:Y:S04]  /*2f00*/  LDS R3, [R16+0x38400] ;  /* 0x0384000010037984 */ /* 0x000e280000000800 */
[----:B------:R-:W1:Y:S08]  /*2f10*/  LDS R0, [R16+0x38420] ;  /* 0x0384200010007984 */ /* 0x000e700000000800 */
[----:B------:R-:W-:Y:S01]  /*2f20*/  ULOP3.LUT UR37, UR37, UR4, URZ, 0x3c, !UPT ;  /* 0x0000000425257292 */ /* 0x000fe2000f8e3c3f */
        /* <DEDUP_REMOVED lines=131> */
.L_x_8297:
[----:B------:R-:W1:Y:S01]  /*3760*/  LDC R0, c[0x0][0x448] ;  /* 0x00011200ff007b82 */ /* 0x000e620000000800 */
[----:B------:R-:W-:Y:S01]  /*3770*/  UIADD3 UR4, UR42, 0x3f, URZ ;  /* 0x0000003f2a047890 */ /* 0x000fe2000fffe03f */
[----:B0-----:R-:W-:Y:S02]  /*3780*/  IADD3 R5, R187, 0x40, -R188 ;  /* 0x00000040bb057810 */ /* 0x001fe40007ffe8bc */
[----:B-1----:R-:W-:-:S13]  /*3790*/  ISETP.NE.AND P0, PT, R0, 0x1, PT ;  /* 0x000000010000780c */ /* 0x002fda0003f05270 */
[----:B------:R-:W0:Y:S08]  /*37a0*/  @P0 LDC R0, c[0x0][0x44c] ;  /* 0x00011300ff000b82 */ /* 0x000e300000000800 */
[----:B------:R-:W1:Y:S01]  /*37b0*/  @P0 LDC R4, c[0x0][0x450] ;  /* 0x00011400ff040b82 */ /* 0x000e620000000800 */
[----:B0-----:R-:W-:-:S04]  /*37c0*/  @P0 IMAD.HI.U32 R3, R0, UR4, RZ ;  /* 0x0000000400030c27 */ /* 0x001fc8000f8e00ff */
[----:B------:R-:W-:Y:S01]  /*37d0*/  IMAD.U32 R0, RZ, RZ, UR4 ;  /* 0x00000004ff007e24 */ /* 0x000fe2000f8e00ff */
[----:B------:R-:W-:Y:S01]  /*37e0*/  UMOV UR4, URZ ;  /* 0x0000003f00047c82 */ /* 0x000fe20008000000 */
[----:B-1----:R-:W-:-:S05]  /*37f0*/  @P0 SHF.R.U32.HI R0, RZ, R4, R3 ;  /* 0x00000004ff000219 */ /* 0x002fca0000011603 */
[----:B------:R-:W-:-:S05]  /*3800*/  IMAD.IADD R0, R5, 0x1, R0 ;  /* 0x0000000105007824 */ /* 0x000fca00078e0200 */
[----:B------:R-:W-:-:S04]  /*3810*/  SHF.R.S32.HI R3, RZ, 0x1f, R0 ;  /* 0x0000001fff037819 */ /* 0x000fc80000011400 */
[----:B------:R-:W-:Y:S02]  /*3820*/  LEA.HI R3, R3, R0, RZ, 0x6 ;  /* 0x0000000003037211 */ /* 0x000fe400078f30ff */
[----:B------:R-:W-:Y:S02]  /*3830*/  LOP3.LUT R0, R195, 0xff, RZ, 0xc0, !PT ;  /* 0x000000ffc3007812 */ /* 0x000fe400078ec0ff */
[----:B------:R-:W-:Y:S02]  /*3840*/  SHF.R.S32.HI R3, RZ, 0x6, R3 ;  /* 0x00000006ff037819 */ /* 0x000fe40000011403 */
[----:B------:R-:W-:Y:S02]  /*3850*/  R2UR UR43, R0 ;  /* 0x00000000002b72ca */ /* 0x000fe400000e0000 */
[----:B------:R-:W-:-:S04]  /*3860*/  VIMNMX R6, R6, R3, PT ;  /* 0x0000000306067248 */ /* 0x000fc80003fe0100 */
[----:B------:R-:W-:-:S13]  /*3870*/  ISETP.GE.AND P0, PT, R6, 0x1, PT ;  /* 0x000000010600780c */ /* 0x000fda0003f06270 */
[----:B------:R-:W-:Y:S05]  /*3880*/  @!P0 BRA `(.L_x_8302) ;  /* 0x0000000000948947 */ /* 0x000fea0003800000 */
[----:B------:R-:W-:Y:S01]  /*3890*/  SHF.R.U32.HI R5, RZ, 0x10, R195 ;  /* 0x00000010ff057819 */ /* 0x000fe200000116c3 */
[----:B------:R-:W-:-:S03]  /*38a0*/  UMOV UR4, URZ ;  /* 0x0000003f00047c82 */ /* 0x000fc60008000000 */
[----:B------:R-:W-:-:S13]  /*38b0*/  ISETP.NE.AND P0, PT, R5, RZ, PT ;  /* 0x000000ff0500720c */ /* 0x000fda0003f05270 */
[----:B------:R-:W0:Y:S02]  /*38c0*/  @!P0 LDC R5, c[0x0][0xae8] ;  /* 0x0002ba00ff058b82 */ /* 0x000e240000000800 */
[-C--:B0-----:R-:W-:Y:S02]  /*38d0*/  IABS R0, R5.reuse ;  /* 0x0000000500007213 */ /* 0x081fe40000000000 */
[----:B------:R-:W-:Y:S02]  /*38e0*/  IABS R8, R5 ;  /* 0x0000000500087213 */ /* 0x000fe40000000000 */
[----:B------:R-:W-:Y:S02]  /*38f0*/  R2UR UR8, R0 ;  /* 0x00000000000872ca */ /* 0x000fe400000e0000 */
[C---:B------:R-:W-:Y:S02]  /*3900*/  IADD3 R0, R5.reuse, -0x1, R6 ;  /* 0xffffffff05007810 */ /* 0x040fe40007ffe006 */
[----:B------:R-:W-:-:S02]  /*3910*/  R2UR UR9, R5 ;  /* 0x00000000050972ca */ /* 0x000fc400000e0000 */
[----:B------:R-:W-:Y:S02]  /*3920*/  IABS R7, R0 ;  /* 0x0000000000077213 */ /* 0x000fe40000000000 */
[----:B------:R-:W-:Y:S02]  /*3930*/  LOP3.LUT R0, R0, R5, RZ, 0x3c, !PT ;  /* 0x0000000500007212 */ /* 0x000fe400078e3cff */
[----:B------:R-:W-:-:S03]  /*3940*/  R2UR UR7, R7 ;  /* 0x00000000070772ca */ /* 0x000fc600000e0000 */
[----:B------:R-:W0:Y:S04]  /*3950*/  I2F.RP R3, UR8 ;  /* 0x0000000800037d06 */ /* 0x000e280008209400 */
[----:B------:R-:W-:-:S06]  /*3960*/  UISETP.NE.AND UP1, UPT, UR9, URZ, UPT ;  /* 0x0000003f0900728c */ /* 0x000fcc000bf25270 */
[----:B------:R-:W-:Y:S01]  /*3970*/  PLOP3.LUT P0, PT, PT, PT, UP1, 0x80, 0x0 ;  /* 0x000000000000781c */ /* 0x000fe20003f0f018 */
        /* <DEDUP_REMOVED lines=16> */
[----:B------:R-:W-:Y:S01]  /*3a80*/  UISETP.GE.AND UP2, UPT, UR6, URZ, UPT ;  /* 0x0000003f0600728c */ /* 0x000fe2000bf46270 */
[----:B------:R-:W-:-:S08]  /*3a90*/  @!P0 R2UR UR6, R5 ;  /* 0x00000000050682ca */ /* 0x000fd000000e0000 */
[----:B------:R-:W-:-:S07]  /*3aa0*/  @UP0 UIADD3 UR5, UR5, 0x1, URZ ;  /* 0x0000000105050890 */ /* 0x000fce000fffe03f */
[----:B------:R-:W-:Y:S02]  /*3ab0*/  UMOV UR4, UR5 ;  /* 0x0000000500047c82 */ /* 0x000fe40008000000 */
[----:B------:R-:W-:Y:S02]  /*3ac0*/  @!UP2 UIADD3 UR4, -UR4, URZ, URZ ;  /* 0x0000003f0404a290 */ /* 0x000fe4000fffe13f */
[----:B------:R-:W-:-:S12]  /*3ad0*/  @!UP1 ULOP3.LUT UR4, URZ, UR6, URZ, 0x33, !UPT ;  /* 0x000000063f049292 */ /* 0x000fd8000f8e333f */
.L_x_8302:
[----:B------:R-:W-:Y:S02]  /*3ae0*/  UIMAD UR43, UR43, UR4, URZ ;  /* 0x000000042b2b72a4 */ /* 0x000fe4000f8e023f */
[----:B------:R-:W-:Y:S01]  /*3af0*/  IMAD.U32 R5, RZ, RZ, UR4 ;  /* 0x00000004ff057e24 */ /* 0x000fe2000f8e00ff */
[----:B------:R-:W-:Y:S01]  /*3b00*/  PLOP3.LUT P0, PT, PT, PT, PT, 0x80, 0x0 ;  /* 0x000000000000781c */ /* 0x000fe20003f0f070 */
[----:B------:R-:W-:Y:S01]  /*3b10*/  IMAD.MOV.U32 R3, RZ, RZ, RZ ;  /* 0x000000ffff037224 */ /* 0x000fe200078e00ff */
[----:B------:R-:W-:Y:S01]  /*3b20*/  CS2R R150, SRZ ;  /* 0x0000000000967805 */ /* 0x000fe2000001ff00 */
[----:B------:R-:W-:Y:S01]  /*3b30*/  IMAD.MOV.U32 R19, RZ, RZ, RZ ;  /* 0x000000ffff137224 */ /* 0x000fe200078e00ff */
[----:B------:R-:W-:Y:S02]  /*3b40*/  VIADDMNMX R152, R5, UR43, R6, PT ;  /* 0x0000002b05987c46 */ /* 0x000fe4000b800106 */
[----:B------:R-:W-:Y:S02]  /*3b50*/  CS2R R148, SRZ ;  /* 0x0000000000947805 */ /* 0x000fe4000001ff00 */
        /* <DEDUP_REMOVED lines=64> */
[----:B------:R-:W0:Y:S02]  /*3f60*/  SHFL.IDX PT, R0, R233, RZ, 0x1f ;  /* 0x00001fffe9007589 */ /* 0x000e2400000e0000 */
        /* <DEDUP_REMOVED lines=27> */
.L_x_8303:
        /* <DEDUP_REMOVED lines=10> */
[----:B------:R-:W0:Y:S02]  /*41c0*/  SYNCS.PHASECHK.TRANS64.TRYWAIT P1, [R16+URZ+0x38800], R5 ;  /* 0x03880005100075a7 */ /* 0x000e24000802017f */
[----:B0-----:R-:W-:Y:S05]  /*41d0*/  @!P1 BRA `(.L_x_8304) ;  /* 0x0000017400c89947 */ /* 0x001fea0003800000 */
.L_x_8498:
[----:B------:R-:W-:Y:S05]  /*41e0*/  @!P0 BRA `(.L_x_8305) ;  /* 0x0000000000048947 */ /* 0x000fea0003800000 */
[----:B------:R-:W-:Y:S01]  /*41f0*/  BPT.TRAP 0x1 ;  /* 0x000000040000795c */ /* 0x000fe20000300000 */
.L_x_8305:
[----:B------:R-:W-:Y:S02]  /*4200*/  IMAD.U32 R6, RZ, RZ, UR37 ;  /* 0x00000025ff067e24 */ /* 0x000fe4000f8e00ff */
[----:B------:R-:W-:-:S03]  /*4210*/  IMAD R9, R2, 0x8, R16 ;  /* 0x0000000802097824 */ /* 0x000fc600078e0210 */
[----:B------:R-:W-:-:S04]  /*4220*/  SHF.L.U32 R6, R6, 0x1f, RZ ;  /* 0x0000001f06067819 */ /* 0x000fc800000006ff */
[----:B------:R1:W2:Y:S01]  /*4230*/  SYNCS.PHASECHK.TRANS64.TRYWAIT P1, [R9+URZ+0x38830], R6 ;  /* 0x03883006090075a7 */ /* 0x0002a2000802017f */
[----:B------:R-:W-:Y:S05]  /*4240*/  @!P0 BRA `(.L_x_8306) ;  /* 0x0000000000048947 */ /* 0x000fea0003800000 */
[----:B------:R-:W-:Y:S01]  /*4250*/  BPT.TRAP 0x1 ;  /* 0x000000040000795c */ /* 0x000fe20000300000 */
.L_x_8306:
[----:B------:R-:W-:-:S05]  /*4260*/  VIADD R0, R16, 0x22400 ;  /* 0x0002240010007836 */ /* 0x000fca0000000000 */
[----:B------:R-:W-:-:S04]  /*4270*/  SHF.R.U32.HI R0, RZ, 0x4, R0 ;  /* 0x00000004ff007819 */ /* 0x000fc80000011600 */
[----:B------:R-:W-:Y:S01]  /*4280*/  LOP3.LUT R0, R0, 0x3fff, RZ, 0xc0, !PT ;  /* 0x00003fff00007812 */ /* 0x000fe200078ec0ff */
[----:B--2---:R-:W-:Y:S06]  /*4290*/  @P1 BRA `(.L_x_8307) ;  /* 0x0000000000081947 */ /* 0x004fec0003800000 */
[----:B------:R-:W2:Y:S02]  /*42a0*/  SYNCS.PHASECHK.TRANS64.TRYWAIT P1, [R9+URZ+0x38830], R6 ;  /* 0x03883006090075a7 */ /* 0x000ea4000802017f */
[----:B--2---:R-:W-:Y:S05]  /*42b0*/  @!P1 BRA `(.L_x_8308) ;  /* 0x0000017400a49947 */ /* 0x004fea0003800000 */
.L_x_8307:
[----:B------:R-:W-:Y:S05]  /*42c0*/  WARPSYNC.ALL ;  /* 0x0000000000007948 */ /* 0x000fea0003800000 */
[----:B------:R-:W-:Y:S01]  /*42d0*/  LOP3.LUT R0, R0, 0x10000, RZ, 0xfc, !PT ;  /* 0x0001000000007812 */ /* 0x000fe200078efcff */
[----:B------:R-:W-:Y:S01]  /*42e0*/  VIADD R3, R16, 0x20400 ;  /* 0x0002040010037836 */ /* 0x000fe20000000000 */
[----:B------:R-:W-:-:S03]  /*42f0*/  WARPGROUP.ARRIVE ;  /* 0x00000000000079c5 */ /* 0x000fc60000000000 */
[----:B------:R-:W-:Y:S01]  /*4300*/  IMAD R4, R2, 0x200, R0 ;  /* 0x0000020002047824 */ /* 0x000fe200078e0200 */
[----:B------:R-:W-:Y:S01]  /*4310*/  UMOV UR11, 0x40000040 ;  /* 0x40000040000b7882 */ /* 0x000fe20000000000 */
[----:B------:R-:W-:Y:S01]  /*4320*/  UMOV UR9, 0x40000040 ;  /* 0x4000004000097882 */ /* 0x000fe20000000000 */
[----:B------:R-:W-:Y:S01]  /*4330*/  SHF.R.U32.HI R3, RZ, 0x4, R3 ;  /* 0x00000004ff037819 */ /* 0x000fe20000011603 */
[----:B------:R-:W-:Y:S01]  /*4340*/  UMOV UR15, 0x40000040 ;  /* 0x40000040000f7882 */ /* 0x000fe20000000000 */
[----:B------:R-:W-:Y:S01]  /*4350*/  R2UR UR10, R4 ;  /* 0x00000000040a72ca */ /* 0x000fe200000e0000 */
[----:B------:R-:W-:Y:S01]  /*4360*/  UMOV UR13, 0x40000040 ;  /* 0x40000040000d7882 */ /* 0x000fe20000000000 */
[----:B------:R-:W-:Y:S01]  /*4370*/  LOP3.LUT R3, R3, 0x3fff, RZ, 0xc0, !PT ;  /* 0x00003fff03037812 */ /* 0x000fe200078ec0ff */
[----:B------:R-:W-:Y:S01]  /*4380*/  UMOV UR19, 0x40000040 ;  /* 0x4000004000137882 */ /* 0x000fe20000000000 */
[----:B------:R-:W-:Y:S01]  /*4390*/  UMOV UR17, 0x40000040 ;  /* 0x4000004000117882 */ /* 0x000fe20000000000 */
[----:B------:R-:W-:Y:S01]  /*43a0*/  UMOV UR23, 0x40000040 ;  /* 0x4000004000177882 */ /* 0x000fe20000000000 */
[----:B------:R-:W-:Y:S01]  /*43b0*/  LOP3.LUT R3, R3, 0x10000, RZ, 0xfc, !PT ;  /* 0x0001000003037812 */ /* 0x000fe200078efcff */
[----:B------:R-:W-:-:S03]  /*43c0*/  UMOV UR21, 0x40000040 ;  /* 0x4000004000157882 */ /* 0x000fc60000000000 */
[C---:B------:R-:W-:Y:S01]  /*43d0*/  R2UR UR8, R3.reuse ;  /* 0x00000000030872ca */ /* 0x040fe200000e0000 */
[C---:B------:R-:W-:Y:S02]  /*43e0*/  VIADD R4, R3.reuse, 0x2 ;  /* 0x0000000203047836 */ /* 0x040fe40000000000 */
[----:B------:R-:W-:Y:S02]  /*43f0*/  UIADD3 UR14, UR10, 0x2, URZ ;  /* 0x000000020a0e7890 */ /* 0x000fe4000fffe03f */
[----:B------:R-:W-:Y:S01]  /*4400*/  UIADD3 UR18, UR10, 0x4, URZ ;  /* 0x000000040a127890 */ /* 0x000fe2000fffe03f */
[----:B------:R-:W-:Y:S01]  /*4410*/  R2UR UR12, R4 ;  /* 0x00000000040c72ca */ /* 0x000fe200000e0000 */
[C---:B------:R-:W-:Y:S01]  /*4420*/  VIADD R4, R3.reuse, 0x4 ;  /* 0x0000000403047836 */ /* 0x040fe20000000000 */
[----:B------:R-:W-:Y:S01]  /*4430*/  UIADD3 UR22, UR10, 0x6, URZ ;  /* 0x000000060a167890 */ /* 0x000fe2000fffe03f */
[----:B------:R-:W-:-:S03]  /*4440*/  VIADD R3, R3, 0x6 ;  /* 0x0000000603037836 */ /* 0x000fc60000000000 */
[----:B------:R-:W-:Y:S01]  /*4450*/  R2UR UR16, R4 ;  /* 0x00000000041072ca */ /* 0x000fe200000e0000 */
[----:B------:R-:W-:Y:S01]  /*4460*/  HGMMA.64x64x16.F32.BF16 R24, gdesc[UR8], RZ, !UPT, gsb0 ;  /* 0x00e00000081879f0 */ /* 0x000fe2000c0018ff */
[----:B------:R-:W-:Y:S02]  /*4470*/  R2UR UR20, R3 ;  /* 0x00000000031472ca */ /* 0x000fe400000e0000 */
        /* <DEDUP_REMOVED lines=10> */
[----:B------:R-:W3:Y:S02]  /*4520*/  SYNCS.PHASECHK.TRANS64.TRYWAIT P1, [R16+URZ+0x38810], R5 ;  /* 0x03881005100075a7 */ /* 0x000ee4000802017f */
[----:B---3--:R-:W-:Y:S05]  /*4530*/  @!P1 BRA `(.L_x_8309) ;  /* 0x0000017400189947 */ /* 0x008fea0003800000 */
.L_x_8499:
[----:B------:R-:W-:Y:S05]  /*4540*/  @!P0 BRA `(.L_x_8310) ;  /* 0x0000000000048947 */ /* 0x000fea0003800000 */
[----:B------:R-:W-:Y:S01]  /*4550*/  BPT.TRAP 0x1 ;  /* 0x000000040000795c */ /* 0x000fe20000300000 */
.L_x_8310:
[----:B------:R4:W0:Y:S01]  /*4560*/  SYNCS.PHASECHK.TRANS64.TRYWAIT P1, [R9+URZ+0x38850], R6 ;  /* 0x03885006090075a7 */ /* 0x000822000802017f */
[----:B------:R-:W-:Y:S05]  /*4570*/  @!P0 BRA `(.L_x_8311) ;  /* 0x0000000000048947 */ /* 0x000fea0003800000 */
[----:B------:R-:W-:Y:S01]  /*4580*/  BPT.TRAP 0x1 ;  /* 0x000000040000795c */ /* 0x000fe20000300000 */
.L_x_8311:
[C---:B------:R-:W-:Y:S02]  /*4590*/  VIADD R3, R16.reuse, 0x400 ;  /* 0x0000040010037836 */ /* 0x040fe40000000000 */
[----:B------:R-:W-:-:S03]  /*45a0*/  VIADD R4, R16, 0x26400 ;  /* 0x0002640010047836 */ /* 0x000fc60000000000 */
[----:B------:R-:W-:Y:S02]  /*45b0*/  SHF.R.U32.HI R3, RZ, 0x4, R3 ;  /* 0x00000004ff037819 */ /* 0x000fe40000011603 */
[----:B------:R-:W-:Y:S02]  /*45c0*/  SHF.R.U32.HI R4, RZ, 0x4, R4 ;  /* 0x00000004ff047819 */ /* 0x000fe40000011604 */
[----:B------:R-:W-:Y:S02]  /*45d0*/  LOP3.LUT R3, R3, 0x3fff, RZ, 0xc0, !PT ;  /* 0x00003fff03037812 */ /* 0x000fe400078ec0ff */
[----:B------:R-:W-:Y:S02]  /*45e0*/  LOP3.LUT R4, R4, 0x3fff, RZ, 0xc0, !PT ;  /* 0x00003fff04047812 */ /* 0x000fe400078ec0ff */
[----:B------:R-:W-:Y:S02]  /*45f0*/  LOP3.LUT R3, R3, 0x10000, RZ, 0xfc, !PT ;  /* 0x0001000003037812 */ /* 0x000fe400078efcff */
[----:B------:R-:W-:-:S03]  /*4600*/  LOP3.LUT R4, R4, 0x10000, RZ, 0xfc, !PT ;  /* 0x0001000004047812 */ /* 0x000fc600078efcff */
[----:B0--3--:R-:W-:Y:S01]  /*4610*/  IMAD R5, R2, 0x1000, R3 ;  /* 0x0000100002057824 */ /* 0x009fe200078e0203 */
[----:B------:R-:W-:Y:S06]  /*4620*/  @P1 BRA `(.L_x_8312) ;  /* 0x0000000000081947 */ /* 0x000fec0003800000 */
[----:B------:R-:W0:Y:S02]  /*4630*/  SYNCS.PHASECHK.TRANS64.TRYWAIT P1, [R9+URZ+0x38850], R6 ;  /* 0x03885006090075a7 */ /* 0x000e24000802017f */
[----:B0-----:R-:W-:Y:S05]  /*4640*/  @!P1 BRA `(.L_x_8313) ;  /* 0x0000017000e89947 */ /* 0x001fea0003800000 */
.L_x_8312:
[C---:B------:R-:W-:Y:S01]  /*4650*/  R2UR UR24, R4.reuse ;  /* 0x00000000041872ca */ /* 0x040fe200000e0000 */
[----:B------:R-:W-:Y:S01]  /*4660*/  WARPGROUP.ARRIVE ;  /* 0x00000000000079c5 */ /* 0x000fe20000000000 */
[C---:B------:R-:W-:Y:S01]  /*4670*/  R2UR UR26, R5.reuse ;  /* 0x00000000051a72ca */ /* 0x040fe200000e0000 */
[----:B------:R-:W-:Y:S01]  /*4680*/  UMOV UR25, 0x40000040 ;  /* 0x4000004000197882 */ /* 0x000fe20000000000 */
[----:B------:R-:W-:Y:S01]  /*4690*/  UMOV UR27, 0x40000040 ;  /* 0x40000040001b7882 */ /* 0x000fe20000000000 */
[C---:B------:R-:W-:Y:S01]  /*46a0*/  VIADD R7, R4.reuse, 0x2 ;  /* 0x0000000204077836 */ /* 0x040fe20000000000 */
[----:B------:R-:W-:Y:S01]  /*46b0*/  UMOV UR5, 0x40000040 ;  /* 0x4000004000057882 */ /* 0x000fe20000000000 */
[----:B012-4-:R-:W-:Y:S01]  /*46c0*/  VIADD R6, R5, 0x2 ;  /* 0x0000000205067836 */ /* 0x017fe20000000000 */
[----:B------:R-:W-:Y:S01]  /*46d0*/  UMOV UR7, 0x40000040 ;  /* 0x4000004000077882 */ /* 0x000fe20000000000 */
[----:B------:R-:W0:Y:S01]  /*46e0*/  S2R R8, SR_TID.X ;  /* 0x0000000000087919 */ /* 0x000e220000002100 */
[----:B------:R-:W-:Y:S01]  /*46f0*/  R2UR UR4, R7 ;  /* 0x00000000070472ca */ /* 0x000fe200000e0000 */
[----:B------:R-:W-:Y:S01]  /*4700*/  VIADD R7, R4, 0x4 ;  /* 0x0000000404077836 */ /* 0x000fe20000000000 */
[----:B------:R-:W-:Y:S01]  /*4710*/  R2UR UR6, R6 ;  /* 0x00000000060672ca */ /* 0x000fe200000e0000 */
[C---:B------:R-:W-:Y:S01]  /*4720*/  VIADD R6, R5.reuse, 0x4 ;  /* 0x0000000405067836 */ /* 0x040fe20000000000 */
[----:B------:R-:W1:Y:S01]  /*4730*/  S2R R56, SR_TID.X ;  /* 0x0000000000387919 */ /* 0x000e620000002100 */
[----:B------:R-:W-:Y:S01]  /*4740*/  HGMMA.64x64x16.F32.BF16 R24, gdesc[UR24], R24, gsb0 ;  /* 0x00e00000181879f0 */ /* 0x000fe20008001818 */
[----:B------:R-:W-:Y:S01]  /*4750*/  VIADD R11, R5, 0x800 ;  /* 0x00000800050b7836 */ /* 0x000fe20000000000 */
[----:B------:R-:W-:Y:S01]  /*4760*/  UMOV UR15, 0x40000040 ;  /* 0x40000040000f7882 */ /* 0x000fe20000000000 */
[----:B------:R-:W-:Y:S01]  /*4770*/  UMOV UR11, 0x40000040 ;  /* 0x40000040000b7882 */ /* 0x000fe20000000000 */
[----:B0-----:R-:W-:-:S02]  /*4780*/  SHF.R.U32.HI R8, RZ, 0x7, R8 ;  /* 0x00000007ff087819 */ /* 0x001fc40000011608 */
[----:B-1----:R-:W-:Y:S01]  /*4790*/  LOP3.LUT R56, R56, 0x7f, RZ, 0xc0, !PT ;  /* 0x0000007f38387812 */ /* 0x002fe200078ec0ff */
        /* <DEDUP_REMOVED lines=124> */
[----:B------:R-:W0:Y:S01]  /*4f60*/  SHFL.IDX PT, R6, R8, RZ, 0x1f ;  /* 0x00001fff08067589 */ /* 0x000e2200000e0000 */
[----:B------:R-:W-:Y:S01]  /*4f70*/  VIADD R7, R4, 0x800 ;  /* 0x0000080004077836 */ /* 0x000fe20000000000 */
[----:B0-----:R-:W-:-:S04]  /*4f80*/  ISETP.GT.AND P1, PT, R6, 0x7f, PT ;  /* 0x0000007f0600780c */ /* 0x001fc80003f24270 */
[----:B------:R-:W-:-:S05]  /*4f90*/  SEL R6, RZ, 0x2, !P1 ;  /* 0x00000002ff067807 */ /* 0x000fca0004800000 */
[C---:B------:R-:W-:Y:S02]  /*4fa0*/  IMAD.IADD R8, R6.reuse, 0x1, R7 ;  /* 0x0000000106087824 */ /* 0x040fe400078e0207 */
        /* <DEDUP_REMOVED lines=12> */
[----:B------:R-:W-:Y:S02]  /*5070*/  IMAD.IADD R13, R11, 0x1, R8 ;  /* 0x000000010b0d7824 */ /* 0x000fe400078e0208 */
[--C-:B------:R-:W-:Y:S02]  /*5080*/  IMAD.IADD R7, R7, 0x1, R10.reuse ;  /* 0x0000000107077824 */ /* 0x100fe400078e020a */
        /* <DEDUP_REMOVED lines=42> */
[----:B------:R-:W-:Y:S02]  /*5330*/  IMAD.IADD R13, R8, 0x1, R11 ;  /* 0x00000001080d7824 */ /* 0x000fe400078e020b */
        /* <DEDUP_REMOVED lines=89> */
[----:B------:R-:W-:-:S02]  /*58d0*/  IMAD.IADD R10, R10, 0x1, R11 ;  /* 0x000000010a0a7824 */ /* 0x000fc400078e020b */
[----:B------:R-:W-:Y:S01]  /*58e0*/  IMAD.MOV.U32 R11, RZ, RZ, 0x40 ;  /* 0x00000040ff0b7424 */ /* 0x000fe200078e00ff */
[----:B------:R-:W-:Y:S02]  /*58f0*/  WARPGROUP.DEPBAR.LE gsb0, 0x0 ;  /* 0x00008000000079c5 */ /* 0x000fe40000010000 */
[----:B------:R-:W-:-:S06]  /*5900*/  WARPGROUP.ARRIVE ;  /* 0x00000000000079c5 */ /* 0x000fcc0000000000 */
[----:B------:R-:W-:Y:S01]  /*5910*/  HGMMA.64x64x16.F32.BF16 R24, gdesc[UR4], R24, gsb0 ;  /* 0x00e00000041879f0 */ /* 0x000fe20008001818 */
[----:B------:R-:W-:Y:S01]  /*5920*/  R2UR UR4, R6 ;  /* 0x00000000060472ca */ /* 0x000fe200000e0000 */
[----:B------:R-:W-:Y:S01]  /*5930*/  UMOV UR5, 0x40000040 ;  /* 0x4000004000057882 */ /* 0x000fe20000000000 */
[----:B------:R-:W-:Y:S01]  /*5940*/  R2UR UR6, R8 ;  /* 0x00000000080672ca */ /* 0x000fe200000e0000 */
[----:B------:R-:W-:Y:S01]  /*5950*/  UMOV UR7, 0x40000040 ;  /* 0x4000004000077882 */ /* 0x000fe20000000000 */
        /* <DEDUP_REMOVED lines=10> */
[----:B------:R-:W-:-:S04]  /*5a00*/  SEL R7, R7, 0xf80, P1 ;  /* 0x00000f8007077807 */ /* 0x000fc80000800000 */
        /* <DEDUP_REMOVED lines=10> */
[----:B------:R-:W0:Y:S02]  /*5ab0*/  LDC R5, c[0x0][0x448] ;  /* 0x00011200ff057b82 */ /* 0x000e240000000800 */
[----:B0-----:R-:W-:Y:S01]  /*5ac0*/  ISETP.NE.AND P1, PT, R5, 0x1, PT ;  /* 0x000000010500780c */ /* 0x001fe20003f25270 */
[----:B------:R-:W-:-:S04]  /*5ad0*/  VIADD R5, R190, UR42 ;  /* 0x0000002abe057c36 */ /* 0x000fc80008000000 */
[----:B------:R-:W-:-:S08]  /*5ae0*/  IMAD.MOV.U32 R8, RZ, RZ, R5 ;  /* 0x000000ffff087224 */ /* 0x000fd000078e0005 */
[----:B------:R-:W0:Y:S08]  /*5af0*/  @P1 LDC R6, c[0x0][0x44c] ;  /* 0x00011300ff061b82 */ /* 0x000e300000000800 */
[----:B------:R-:W1:Y:S01]  /*5b00*/  @P1 LDC R7, c[0x0][0x450] ;  /* 0x00011400ff071b82 */ /* 0x000e620000000800 */
[----:B0-----:R-:W-:-:S05]  /*5b10*/  @P1 IMAD.HI.U32 R6, R5, R6, RZ ;  /* 0x0000000605061227 */ /* 0x001fca00078e00ff */
[----:B-1----:R-:W-:Y:S01]  /*5b20*/  @P1 SHF.R.U32.HI R8, RZ, R7, R6 ;  /* 0x00000007ff081219 */ /* 0x002fe20000011606 */
[C---:B------:R-:W-:Y:S01]  /*5b30*/  IMAD R6, R152.reuse, -0x40, R11 ;  /* 0xffffffc098067824 */ /* 0x040fe200078e020b */
[----:B------:R-:W-:Y:S02]  /*5b40*/  WARPGROUP.DEPBAR.LE gsb0, 0x0 ;  /* 0x00008000000079c5 */ /* 0x000fe40000010000 */
[----:B------:R-:W-:Y:S01]  /*5b50*/  WARPGROUP.ARRIVE ;  /* 0x00000000000079c5 */ /* 0x000fe20000000000 */
[----:B------:R-:W0:Y:S01]  /*5b60*/  SHFL.IDX PT, R7, R8, RZ, 0x1c1f ;  /* 0x001c1fff08077589 */ /* 0x000e2200000e0000 */
[----:B------:R-:W-:Y:S01]  /*5b70*/  IADD3 R5, R187, 0x1, R6 ;  /* 0x00000001bb057810 */ /* 0x000fe20007ffe006 */
[----:B------:R-:W-:Y:S01]  /*5b80*/  VIADD R152, R152, 0xfffffffe ;  /* 0xfffffffe98987836 */ /* 0x000fe20000000000 */
[----:B------:R-:W-:Y:S01]  /*5b90*/  IADD3 R21, -R189, R6, R187 ;  /* 0x00000006bd157210 */ /* 0x000fe20007ffe1bb */
[----:B------:R-:W1:Y:S01]  /*5ba0*/  SHFL.IDX PT, R8, R8, 0x1, 0x1c1f ;  /* 0x003c1f0008087f89 */ /* 0x000e6200000e0000 */
[----:B------:R-:W-:Y:S01]  /*5bb0*/  HGMMA.64x64x16.F32.BF16 R24, gdesc[UR4], R24, gsb0 ;  /* 0x00e00000041879f0 */ /* 0x000fe20008001818 */
[----:B------:R-:W-:Y:S01]  /*5bc0*/  ULDC UR4, c[0x0][0xad0] ;  /* 0x0002b40000047ab9 */ /* 0x000fe20000000800 */
[----:B------:R-:W-:Y:S01]  /*5bd0*/  R2UR UR7, R152 ;  /* 0x00000000980772ca */ /* 0x000fe200000e0000 */
[----:B------:R-:W-:-:S02]  /*5be0*/  WARPGROUP.DEPBAR.LE gsb0, 0x0 ;  /* 0x00008000000079c5 */ /* 0x000fc40000010000 */
        /* <DEDUP_REMOVED lines=12> */
[----:B------:R0:W4:Y:S01]  /*5cb0*/  MUFU.TANH R15, R25 ;  /* 0x00000019000f7308 */ /* 0x0001220000002400 */
[----:B--2---:R-:W-:Y:S01]  /*5cc0*/  IADD3 R24, -R188, R5, -R189 ;  /* 0x00000005bc187210 */ /* 0x004fe20007ffe9bd */
[----:B------:R-:W-:Y:S01]  /*5cd0*/  FMUL.FTZ R45, R45, UR4 ;  /* 0x000000042d2d7c20 */ /* 0x000fe20008410000 */
[----:B------:R-:W-:Y:S01]  /*5ce0*/  FMUL.FTZ R48, R48, UR4 ;  /* 0x0000000430307c20 */ /* 0x000fe20008410000 */
[----:B------:R-:W-:Y:S01]  /*5cf0*/  FMUL.FTZ R49, R49, UR4 ;  /* 0x0000000431317c20 */ /* 0x000fe20008410000 */
[----:B------:R-:W-:Y:S01]  /*5d00*/  FMUL.FTZ R52, R52, UR4 ;  /* 0x0000000434347c20 */ /* 0x000fe20008410000 */
[----:B------:R-:W-:Y:S01]  /*5d10*/  FMUL.FTZ R53, R53, UR4 ;  /* 0x0000000435357c20 */ /* 0x000fe20008410000 */
[----:B------:R-:W-:Y:S01]  /*5d20*/  FMUL.FTZ R26, R26, UR4 ;  /* 0x000000041a1a7c20 */ /* 0x000fe20008410000 */
[----:B------:R3:W2:Y:S01]  /*5d30*/  MUFU.TANH R12, R28 ;  /* 0x0000001c000c7308 */ /* 0x0006a20000002400 */
[--C-:B0-----:R-:W-:Y:S01]  /*5d40*/  VIADDMNMX R25, R7, R24, R21.reuse, PT ;  /* 0x0000001807197246 */ /* 0x101fe20003800115 */
[----:B------:R-:W-:Y:S01]  /*5d50*/  FMUL.FTZ R31, R31, UR4 ;  /* 0x000000041f1f7c20 */ /* 0x000fe20008410000 */
[----:B------:R-:W-:Y:S01]  /*5d60*/  FMUL.FTZ R27, R27, UR4 ;  /* 0x000000041b1b7c20 */ /* 0x000fe20008410000 */
[----:B------:R-:W-:Y:S01]  /*5d70*/  FMUL.FTZ R30, R30, UR4 ;  /* 0x000000041e1e7c20 */ /* 0x000fe20008410000 */
[C---:B------:R-:W-:Y:S01]  /*5d80*/  ISETP.GT.AND P2, PT, R25.reuse, RZ, PT ;  /* 0x000000ff1900720c */ /* 0x040fe20003f44270 */
[----:B------:R-:W-:Y:S01]  /*5d90*/  FMUL.FTZ R34, R34, UR4 ;  /* 0x0000000422227c20 */ /* 0x000fe20008410000 */
[C---:B------:R-:W-:Y:S01]  /*5da0*/  ISETP.GT.AND P3, PT, R25.reuse, 0x1, PT ;  /* 0x000000011900780c */ /* 0x040fe20003f64270 */
[----:B------:R-:W0:Y:S01]  /*5db0*/  MUFU.TANH R29, R29 ;  /* 0x0000001d001d7308 */ /* 0x000e220000002400 */
[----:B------:R-:W-:Y:S01]  /*5dc0*/  ISETP.GT.AND P4, PT, R25, 0x8, PT ;  /* 0x000000081900780c */ /* 0x000fe20003f84270 */
[----:B------:R-:W-:Y:S01]  /*5dd0*/  FMUL.FTZ R35, R35, UR4 ;  /* 0x0000000423237c20 */ /* 0x000fe20008410000 */
[----:B---3--:R-:W-:Y:S01]  /*5de0*/  FSEL R28, R10, -INF , P2 ;  /* 0xff8000000a1c7808 */ /* 0x008fe20001000000 */
[----:B------:R-:W-:Y:S01]  /*5df0*/  FMUL.FTZ R38, R38, UR4 ;  /* 0x0000000426267c20 */ /* 0x000fe20008410000 */
[----:B----4-:R-:W-:Y:S01]  /*5e00*/  FSEL R15, R15, -INF , P3 ;  /* 0xff8000000f0f7808 */ /* 0x010fe20001800000 */
[----:B------:R-:W-:Y:S01]  /*5e10*/  FMUL.FTZ R39, R39, UR4 ;  /* 0x0000000427277c20 */ /* 0x000fe20008410000 */
[----:B------:R-:W-:Y:S01]  /*5e20*/  ISETP.GT.AND P2, PT, R25, 0x9, PT ;  /* 0x000000091900780c */ /* 0x000fe20003f44270 */
[----:B------:R-:W3:Y:S01]  /*5e30*/  MUFU.TANH R32, R32 ;  /* 0x0000002000207308 */ /* 0x000ee20000002400 */
[----:B--2---:R-:W-:Y:S01]  /*5e40*/  FSEL R7, R12, -INF , P4 ;  /* 0xff8000000c077808 */ /* 0x004fe20002000000 */
[----:B------:R-:W-:Y:S01]  /*5e50*/  FMUL.FTZ R42, R42, UR4 ;  /* 0x000000042a2a7c20 */ /* 0x000fe20008410000 */
[----:B------:R-:W-:Y:S01]  /*5e60*/  FMNMX.FTZ R10, R28, R15, !PT ;  /* 0x0000000f1c0a7209 */ /* 0x000fe20007810000 */
[----:B------:R-:W-:Y:S01]  /*5e70*/  FMUL.FTZ R43, R43, UR4 ;  /* 0x000000042b2b7c20 */ /* 0x000fe20008410000 */
[----:B------:R-:W-:Y:S01]  /*5e80*/  ISETP.GT.AND P3, PT, R25, 0x10, PT ;  /* 0x000000101900780c */ /* 0x000fe20003f64270 */
[----:B------:R-:W-:Y:S01]  /*5e90*/  FMUL.FTZ R46, R46, UR4 ;  /* 0x000000042e2e7c20 */ /* 0x000fe20008410000 */
[----:B------:R-:W-:Y:S01]  /*5ea0*/  FMNMX.FTZ R11, R7, R10, !PT ;  /* 0x0000000a070b7209 */ /* 0x000fe20007810000 */
[----:B------:R-:W2:Y:S01]  /*5eb0*/  MUFU.TANH R33, R33 ;  /* 0x0000002100217308 */ /* 0x000ea20000002400 */
[----:B0-----:R-:W-:Y:S01]  /*5ec0*/  FSEL R6, R29, -INF , P2 ;  /* 0xff8000001d067808 */ /* 0x001fe20001000000 */
[----:B------:R-:W-:Y:S01]  /*5ed0*/  FMUL.FTZ R47, R47, UR4 ;  /* 0x000000042f2f7c20 */ /* 0x000fe20008410000 */
[----:B------:R-:W-:Y:S01]  /*5ee0*/  ISETP.GT.AND P2, PT, R25, 0x11, PT ;  /* 0x000000111900780c */ /* 0x000fe20003f44270 */
[----:B------:R-:W-:Y:S01]  /*5ef0*/  FMUL.FTZ R50, R50, UR4 ;  /* 0x0000000432327c20 */ /* 0x000fe20008410000 */
[----:B------:R-:W-:Y:S01]  /*5f00*/  FMNMX.FTZ R12, R6, R11, !PT ;  /* 0x0000000b060c7209 */ /* 0x000fe20007810000 */
[----:B------:R-:W-:Y:S01]  /*5f10*/  FMUL.FTZ R51, R51, UR4 ;  /* 0x0000000433337c20 */ /* 0x000fe20008410000 */
[----:B-1----:R-:W-:Y:S01]  /*5f20*/  VIADDMNMX R21, R8, R24, R21, PT ;  /* 0x0000001808157246 */ /* 0x002fe20003800115 */
[----:B------:R-:W0:Y:S01]  /*5f30*/  MUFU.TANH R36, R36 ;  /* 0x0000002400247308 */ /* 0x000e220000002400 */
[----:B---3--:R-:W-:Y:S01]  /*5f40*/  FSEL R5, R32, -INF , P3 ;  /* 0xff80000020057808 */ /* 0x008fe20001800000 */
[----:B------:R-:W-:Y:S01]  /*5f50*/  FMUL.FTZ R54, R54, UR4 ;  /* 0x0000000436367c20 */ /* 0x000fe20008410000 */
[----:B------:R-:W-:Y:S01]  /*5f60*/  ISETP.GT.AND P3, PT, R25, 0x18, PT ;  /* 0x000000181900780c */ /* 0x000fe20003f64270 */
[----:B------:R-:W-:Y:S01]  /*5f70*/  FMUL.FTZ R55, R55, UR4 ;  /* 0x0000000437377c20 */ /* 0x000fe20008410000 */
[----:B------:R-:W-:Y:S01]  /*5f80*/  FMNMX.FTZ R13, R5, R12, !PT ;  /* 0x0000000c050d7209 */ /* 0x000fe20007810000 */
[----:B------:R-:W-:Y:S01]  /*5f90*/  ULDC UR4, c[0x0][0xa80] ;  /* 0x0002a00000047ab9 */ /* 0x000fe20000000800 */
[----:B------:R-:W-:Y:S01]  /*5fa0*/  ISETP.GT.AND P4, PT, R21, 0x8, PT ;  /* 0x000000081500780c */ /* 0x000fe20003f84270 */
[----:B------:R-:W1:Y:S01]  /*5fb0*/  MUFU.TANH R14, R37 ;  /* 0x00000025000e7308 */ /* 0x000e620000002400 */
[----:B--2---:R-:W-:-:S02]  /*5fc0*/  FSEL R10, R33, -INF , P2 ;  /* 0xff800000210a7808 */ /* 0x004fc40001000000 */
[----:B------:R-:W-:Y:S02]  /*5fd0*/  ISETP.GT.AND P2, PT, R25, 0x19, PT ;  /* 0x000000191900780c */ /* 0x000fe40003f44270 */
[----:B------:R-:W-:Y:S02]  /*5fe0*/  FMNMX.FTZ R12, R10, R13, !PT ;  /* 0x0000000d0a0c7209 */ /* 0x000fe40007810000 */
[----:B------:R-:W-:Y:S01]  /*5ff0*/  ISETP.GT.AND P5, PT, R21, 0x28, PT ;  /* 0x000000281500780c */ /* 0x000fe20003fa4270 */
        /* <DEDUP_REMOVED lines=16> */
[----:B------:R0:W3:Y:S01]  /*6100*/  MUFU.TANH R32, R48 ;  /* 0x0000003000207308 */ /* 0x0000e20000002400 */
[----:B-1----:R-:W-:Y:S02]  /*6110*/  FSEL R20, R44, -INF , P3 ;  /* 0xff8000002c147808 */ /* 0x002fe40001800000 */
[----:B------:R-:W-:Y:S02]  /*6120*/  ISETP.GT.AND P3, PT, R25, 0x30, PT ;  /* 0x000000301900780c */ /* 0x000fe40003f64270 */
[----:B------:R-:W-:-:S03]  /*6130*/  FMNMX.FTZ R36, R20, R33, !PT ;  /* 0x0000002114247209 */ /* 0x000fc60007810000 */
[----:B------:R-:W1:Y:S01]  /*6140*/  MUFU.TANH R49, R49 ;  /* 0x0000003100317308 */ /* 0x000e620000002400 */
[----:B--2---:R-:W-:Y:S01]  /*6150*/  FSEL R29, R45, -INF , P2 ;  /* 0xff8000002d1d7808 */ /* 0x004fe20001000000 */
[----:B0-----:R-:W-:Y:S01]  /*6160*/  IMAD.U32 R48, RZ, RZ, UR42 ;  /* 0x0000002aff307e24 */ /* 0x001fe2000f8e00ff */
[----:B------:R-:W-:Y:S02]  /*6170*/  ISETP.GT.AND P2, PT, R25, 0x31, PT ;  /* 0x000000311900780c */ /* 0x000fe40003f44270 */
[----:B------:R-:W-:-:S03]  /*6180*/  FMNMX.FTZ R37, R29, R36, !PT ;  /* 0x000000241d257209 */ /* 0x000fc60007810000 */
[----:B------:R-:W0:Y:S01]  /*6190*/  MUFU.TANH R52, R52 ;  /* 0x0000003400347308 */ /* 0x000e220000002400 */
[----:B---3--:R-:W-:Y:S02]  /*61a0*/  FSEL R32, R32, -INF , P3 ;  /* 0xff80000020207808 */ /* 0x008fe40001800000 */
[----:B------:R-:W-:Y:S02]  /*61b0*/  ISETP.GT.AND P3, PT, R25, 0x38, PT ;  /* 0x000000381900780c */ /* 0x000fe40003f64270 */
[----:B------:R-:W-:-:S03]  /*61c0*/  FMNMX.FTZ R36, R32, R37, !PT ;  /* 0x0000002520247209 */ /* 0x000fc60007810000 */
[----:B------:R-:W2:Y:S01]  /*61d0*/  MUFU.TANH R53, R53 ;  /* 0x0000003500357308 */ /* 0x000ea20000002400 */
[----:B-1----:R-:W-:Y:S02]  /*61e0*/  FSEL R33, R49, -INF , P2 ;  /* 0xff80000031217808 */ /* 0x002fe40001000000 */
[----:B------:R-:W-:Y:S02]  /*61f0*/  ISETP.GT.AND P2, PT, R25, 0x39, PT ;  /* 0x000000391900780c */ /* 0x000fe40003f44270 */
[----:B------:R-:W-:-:S03]  /*6200*/  FMNMX.FTZ R40, R33, R36, !PT ;  /* 0x0000002421287209 */ /* 0x000fc60007810000 */
[----:B------:R-:W1:Y:S01]  /*6210*/  MUFU.TANH R41, R26 ;  /* 0x0000001a00297308 */ /* 0x000e620000002400 */
[----:B0-----:R-:W-:Y:S02]  /*6220*/  FSEL R25, R52, -INF , P3 ;  /* 0xff80000034197808 */ /* 0x001fe40001800000 */
[----:B------:R-:W-:Y:S02]  /*6230*/  ISETP.GT.AND P3, PT, R21, 0x1, PT ;  /* 0x000000011500780c */ /* 0x000fe40003f64270 */
[----:B------:R-:W-:-:S03]  /*6240*/  FMNMX.FTZ R37, R25, R40, !PT ;  /* 0x0000002819257209 */ /* 0x000fc60007810000 */
[----:B------:R-:W-:Y:S01]  /*6250*/  MUFU.TANH R40, R31 ;  /* 0x0000001f00287308 */ /* 0x000fe20000002400 */
[----:B--2---:R-:W-:Y:S02]  /*6260*/  FSEL R36, R53, -INF , P2 ;  /* 0xff80000035247808 */ /* 0x004fe40001000000 */
[----:B------:R-:W-:Y:S02]  /*6270*/  ISETP.GT.AND P2, PT, R21, RZ, PT ;  /* 0x000000ff1500720c */ /* 0x000fe40003f44270 */
[----:B------:R-:W-:-:S03]  /*6280*/  FMNMX.FTZ R37, R36, R37, !PT ;  /* 0x0000002524257209 */ /* 0x000fc60007810000 */
[----:B------:R-:W0:Y:S01]  /*6290*/  MUFU.TANH R27, R27 ;  /* 0x0000001b001b7308 */ /* 0x000e220000002400 */
[----:B-1----:R-:W-:Y:S01]  /*62a0*/  FSEL R24, R41, -INF , P2 ;  /* 0xff80000029187808 */ /* 0x002fe20001000000 */
[----:B------:R-:W1:Y:S01]  /*62b0*/  SHFL.BFLY PT, R26, R37, 0x2, 0x1f ;  /* 0x0c401f00251a7f89 */ /* 0x000e6200000e0000 */
[----:B------:R-:W-:-:S05]  /*62c0*/  ISETP.GT.AND P2, PT, R21, 0x9, PT ;  /* 0x000000091500780c */ /* 0x000fca0003f44270 */
[----:B------:R-:W2:Y:S08]  /*62d0*/  MUFU.TANH R30, R30 ;  /* 0x0000001e001e7308 */ /* 0x000eb00000002400 */
[----:B------:R-:W3:Y:S01]  /*62e0*/  MUFU.TANH R34, R34 ;  /* 0x0000002200227308 */ /* 0x000ee20000002400 */
[----:B0-----:R-:W-:Y:S02]  /*62f0*/  FSEL R27, R27, -INF , P3 ;  /* 0xff8000001b1b7808 */ /* 0x001fe40001800000 */
[----:B------:R-:W-:-:S05]  /*6300*/  ISETP.GT.AND P3, PT, R21, 0x10, PT ;  /* 0x000000101500780c */ /* 0x000fca0003f64270 */
[----:B------:R0:W4:Y:S01]  /*6310*/  MUFU.TANH R44, R35 ;  /* 0x00000023002c7308 */ /* 0x0001220000002400 */
[----:B-1----:R-:W-:-:S05]  /*6320*/  FMNMX.FTZ R26, R37, R26, !PT ;  /* 0x0000001a251a7209 */ /* 0x002fca0007810000 */
[----:B------:R-:W1:Y:S02]  /*6330*/  SHFL.BFLY PT, R31, R26, 0x1, 0x1f ;  /* 0x0c201f001a1f7f89 */ /* 0x000e6400000e0000 */
[----:B------:R5:W4:Y:S08]  /*6340*/  MUFU.TANH R45, R38 ;  /* 0x00000026002d7308 */ /* 0x000b300000002400 */
[----:B------:R-:W4:Y:S08]  /*6350*/  MUFU.TANH R39, R39 ;  /* 0x0000002700277308 */ /* 0x000f300000002400 */
[----:B------:R-:W4:Y:S01]  /*6360*/  MUFU.TANH R42, R42 ;  /* 0x0000002a002a7308 */ /* 0x000f220000002400 */
[----:B-1----:R-:W-:-:S07]  /*6370*/  FMNMX.FTZ R8, R26, R31, !PT ;  /* 0x0000001f1a087209 */ /* 0x002fce0007810000 */
[----:B------:R-:W1:Y:S01]  /*6380*/  MUFU.TANH R43, R43 ;  /* 0x0000002b002b7308 */ /* 0x000e620000002400 */
[----:B--2---:R-:W-:Y:S02]  /*6390*/  FSEL R26, R30, -INF , P4 ;  /* 0xff8000001e1a7808 */ /* 0x004fe40002000000 */
[----:B------:R-:W-:Y:S02]  /*63a0*/  FMNMX.FTZ R31, R24, R27, !PT ;  /* 0x0000001b181f7209 */ /* 0x000fe40007810000 */
[----:B------:R-:W-:Y:S02]  /*63b0*/  FSEL R30, R40, -INF , P2 ;  /* 0xff800000281e7808 */ /* 0x000fe40001000000 */
[----:B0-----:R-:W-:Y:S01]  /*63c0*/  FMNMX.FTZ R35, R26, R31, !PT ;  /* 0x0000001f1a237209 */ /* 0x001fe20007810000 */
[----:B------:R-:W0:Y:S01]  /*63d0*/  MUFU.TANH R46, R46 ;  /* 0x0000002e002e7308 */ /* 0x000e220000002400 */
[----:B------:R-:W-:Y:S02]  /*63e0*/  ISETP.GT.AND P2, PT, R21, 0x11, PT ;  /* 0x000000111500780c */ /* 0x000fe40003f44270 */
[----:B---3--:R-:W-:-:S02]  /*63f0*/  FSEL R31, R34, -INF , P3 ;  /* 0xff800000221f7808 */ /* 0x008fc40001800000 */
[----:B-----5:R-:W-:Y:S02]  /*6400*/  FMNMX.FTZ R38, R30, R35, !PT ;  /* 0x000000231e267209 */ /* 0x020fe40007810000 */
[----:B------:R-:W-:Y:S01]  /*6410*/  ISETP.GT.AND P3, PT, R21, 0x18, PT ;  /* 0x000000181500780c */ /* 0x000fe20003f64270 */
[----:B------:R-:W2:Y:S01]  /*6420*/  MUFU.TANH R47, R47 ;  /* 0x0000002f002f7308 */ /* 0x000ea20000002400 */
[----:B----4-:R-:W-:Y:S02]  /*6430*/  FSEL R34, R44, -INF , P2 ;  /* 0xff8000002c227808 */ /* 0x010fe40001000000 */
[----:B------:R-:W-:Y:S02]  /*6440*/  FMNMX.FTZ R37, R31, R38, !PT ;  /* 0x000000261f257209 */ /* 0x000fe40007810000 */
[----:B------:R-:W-:Y:S02]  /*6450*/  ISETP.GT.AND P4, PT, R21, 0x19, PT ;  /* 0x000000191500780c */ /* 0x000fe40003f84270 */
[----:B------:R-:W-:Y:S01]  /*6460*/  FSEL R35, R45, -INF , P3 ;  /* 0xff8000002d237808 */ /* 0x000fe20001800000 */
[----:B------:R-:W3:Y:S01]  /*6470*/  MUFU.TANH R50, R50 ;  /* 0x0000003200327308 */ /* 0x000ee20000002400 */
[----:B------:R-:W-:-:S02]  /*6480*/  FMNMX.FTZ R38, R34, R37, !PT ;  /* 0x0000002522267209 */ /* 0x000fc40007810000 */
[----:B------:R-:W-:Y:S02]  /*6490*/  ISETP.GT.AND P2, PT, R21, 0x20, PT ;  /* 0x000000201500780c */ /* 0x000fe40003f44270 */
[----:B------:R-:W-:Y:S02]  /*64a0*/  FSEL R37, R39, -INF , P4 ;  /* 0xff80000027257808 */ /* 0x000fe40002000000 */
[----:B------:R-:W-:Y:S01]  /*64b0*/  FMNMX.FTZ R40, R35, R38, !PT ;  /* 0x0000002623287209 */ /* 0x000fe20007810000 */
[----:B------:R-:W4:Y:S01]  /*64c0*/  MUFU.TANH R51, R51 ;  /* 0x0000003300337308 */ /* 0x000f220000002400 */
[----:B------:R-:W-:Y:S02]  /*64d0*/  ISETP.GT.AND P3, PT, R21, 0x21, PT ;  /* 0x000000211500780c */ /* 0x000fe40003f64270 */
[----:B------:R-:W-:Y:S02]  /*64e0*/  FSEL R38, R42, -INF , P2 ;  /* 0xff8000002a267808 */ /* 0x000fe40001000000 */
[----:B------:R-:W-:-:S02]  /*64f0*/  FMNMX.FTZ R41, R37, R40, !PT ;  /* 0x0000002825297209 */ /* 0x000fc40007810000 */
[----:B-1----:R-:W-:Y:S01]  /*6500*/  FSEL R39, R43, -INF , P3 ;  /* 0xff8000002b277808 */ /* 0x002fe20001800000 */
[----:B------:R-:W1:Y:S01]  /*6510*/  MUFU.TANH R54, R54 ;  /* 0x0000003600367308 */ /* 0x000e620000002400 */
[----:B------:R-:W-:Y:S01]  /*6520*/  FMNMX.FTZ R42, R38, R41, !PT ;  /* 0x00000029262a7209 */ /* 0x000fe20007810000 */
[C---:B------:R-:W-:Y:S01]  /*6530*/  FMUL.FTZ R41, R8.reuse, UR4 ;  /* 0x0000000408297c20 */ /* 0x040fe20008410000 */
[----:B------:R-:W-:Y:S02]  /*6540*/  FSETP.NEU.FTZ.AND P3, PT, R8, -INF , PT ;  /* 0xff8000000800780b */ /* 0x000fe40003f7d000 */
[----:B------:R-:W-:Y:S02]  /*6550*/  ISETP.GT.AND P4, PT, R21, 0x29, PT ;  /* 0x000000291500780c */ /* 0x000fe40003f84270 */
[----:B0-----:R-:W-:Y:S01]  /*6560*/  FSEL R40, R46, -INF , P5 ;  /* 0xff8000002e287808 */ /* 0x001fe20002800000 */
[----:B------:R-:W0:Y:S01]  /*6570*/  MUFU.TANH R55, R55 ;  /* 0x0000003700377308 */ /* 0x000e220000002400 */
[----:B------:R-:W-:-:S02]  /*6580*/  FMNMX.FTZ R43, R39, R42, !PT ;  /* 0x0000002a272b7209 */ /* 0x000fc40007810000 */
[----:B------:R-:W-:Y:S02]  /*6590*/  FSEL R45, R41, RZ, P3 ;  /* 0x000000ff292d7208 */ /* 0x000fe40001800000 */
[----:B------:R-:W-:Y:S02]  /*65a0*/  ISETP.GT.AND P2, PT, R21, 0x30, PT ;  /* 0x000000301500780c */ /* 0x000fe40003f44270 */
[----:B--2---:R-:W-:Y:S01]  /*65b0*/  FSEL R41, R47, -INF , P4 ;  /* 0xff8000002f297808 */ /* 0x004fe20002000000 */
[--C-:B------:R-:W-:Y:S01]  /*65c0*/  FFMA.FTZ R46, R28, UR4, -R45.reuse ;  /* 0x000000041c2e7c23 */ /* 0x100fe2000801082d */
        /* <DEDUP_REMOVED lines=10> */
[----:B----4-:R-:W-:Y:S01]  /*6670*/  FSEL R28, R51, -INF , P3 ;  /* 0xff800000331c7808 */ /* 0x010fe20001800000 */
[--C-:B------:R-:W-:Y:S01]  /*6680*/  FFMA.FTZ R11, R11, UR4, -R45.reuse ;  /* 0x000000040b0b7c23 */ /* 0x100fe2000801082d */
[----:B------:R-:W-:Y:S01]  /*6690*/  FMNMX.FTZ R43, R42, R43, !PT ;  /* 0x0000002b2a2b7209 */ /* 0x000fe20007810000 */
[--C-:B------:R-:W-:Y:S01]  /*66a0*/  FFMA.FTZ R14, R14, UR4, -R45.reuse ;  /* 0x000000040e0e7c23 */ /* 0x100fe2000801082d */
[----:B------:R-:W-:Y:S01]  /*66b0*/  ISETP.GT.AND P3, PT, R21, 0x39, PT ;  /* 0x000000391500780c */ /* 0x000fe20003f64270 */
[----:B------:R-:W-:Y:S01]  /*66c0*/  MUFU.EX2 R156, R5 ;  /* 0x00000005009c7308 */ /* 0x000fe20000000800 */
[----:B-1----:R-:W-:Y:S01]  /*66d0*/  FSEL R21, R54, -INF , P2 ;  /* 0xff80000036157808 */ /* 0x002fe20001000000 */
[--C-:B------:R-:W-:Y:S01]  /*66e0*/  FFMA.FTZ R13, R13, UR4, -R45.reuse ;  /* 0x000000040d0d7c23 */ /* 0x100fe2000801082d */
[----:B------:R-:W-:Y:S01]  /*66f0*/  FMNMX.FTZ R44, R28, R43, !PT ;  /* 0x0000002b1c2c7209 */ /* 0x000fe20007810000 */
[--C-:B------:R-:W-:Y:S01]  /*6700*/  FFMA.FTZ R43, R7, UR4, -R45.reuse ;  /* 0x00000004072b7c23 */ /* 0x100fe2000801082d */
[----:B0-----:R-:W-:Y:S01]  /*6710*/  FSEL R15, R55, -INF , P3 ;  /* 0xff800000370f7808 */ /* 0x001fe20001800000 */
        /* <DEDUP_REMOVED lines=8> */
[----:B------:R-:W-:Y:S01]  /*67a0*/  FFMA.FTZ R36, R36, UR4, -R45 ;  /* 0x0000000424247c23 */ /* 0x000fe2000801082d */
[----:B------:R-:W0:Y:S01]  /*67b0*/  @P1 LDC R50, c[0x0][0x450] ;  /* 0x00011400ff321b82 */ /* 0x000e220000000800 */
[----:B------:R-:W1:Y:S01]  /*67c0*/  SHFL.BFLY PT, R7, R44, 0x2, 0x1f ;  /* 0x0c401f002c077f89 */ /* 0x000e6200000e0000 */
[----:B------:R-:W-:Y:S06]  /*67d0*/  MUFU.EX2 R46, R46 ;  /* 0x0000002e002e7308 */ /* 0x000fec0000000800 */
[----:B------:R-:W2:Y:S02]  /*67e0*/  @P1 LDC R45, c[0x0][0x44c] ;  /* 0x00011300ff2d1b82 */ /* 0x000ea40000000800 */
[----:B------:R-:W3:Y:S08]  /*67f0*/  MUFU.EX2 R47, R47 ;  /* 0x0000002f002f7308 */ /* 0x000ef00000000800 */
[----:B------:R-:W-:Y:S01]  /*6800*/  MUFU.EX2 R43, R43 ;  /* 0x0000002b002b7308 */ /* 0x000fe20000000800 */
[----:B-1----:R-:W-:-:S07]  /*6810*/  FMNMX.FTZ R7, R44, R7, !PT ;  /* 0x000000072c077209 */ /* 0x002fce0007810000 */
[----:B------:R1:W-:Y:S01]  /*6820*/  MUFU.EX2 R49, R10 ;  /* 0x0000000a00317308 */ /* 0x0003e20000000800 */
[----:B---3--:R-:W-:Y:S01]  /*6830*/  F2FP.BF16.F32.PACK_AB R152, R47, R46 ;  /* 0x0000002e2f98723e */ /* 0x008fe200000010ff */
[----:B------:R-:W3:Y:S06]  /*6840*/  SHFL.BFLY PT, R6, R7, 0x1, 0x1f ;  /* 0x0c201f0007067f89 */ /* 0x000eec00000e0000 */
[----:B------:R-:W-:Y:S01]  /*6850*/  MUFU.EX2 R11, R11 ;  /* 0x0000000b000b7308 */ /* 0x000fe20000000800 */
[----:B-1----:R-:W-:-:S04]  /*6860*/  IMAD R10, R2, 0x1000, R19 ;  /* 0x00001000020a7824 */ /* 0x002fc800078e0213 */
[C---:B------:R-:W-:Y:S01]  /*6870*/  VIADD R44, R10.reuse, 0x80 ;  /* 0x000000800a2c7836 */ /* 0x040fe20000000000 */
[----:B------:R-:W-:Y:S02]  /*6880*/  R2UR UR6, R10 ;  /* 0x000000000a0672ca */ /* 0x000fe400000e0000 */
[----:B------:R-:W1:Y:S02]  /*6890*/  MUFU.EX2 R14, R14 ;  /* 0x0000000e000e7308 */ /* 0x000e640000000800 */
[----:B------:R-:W-:-:S06]  /*68a0*/  R2UR UR10, R44 ;  /* 0x000000002c0a72ca */ /* 0x000fcc00000e0000 */
[----:B------:R-:W-:Y:S03]  /*68b0*/  MUFU.EX2 R13, R13 ;  /* 0x0000000d000d7308 */ /* 0x000fe60000000800 */
[----:B------:R-:W-:Y:S01]  /*68c0*/  UMOV UR14, UR6 ;  /* 0x00000006000e7c82 */ /* 0x000fe20008000000 */
[----:B---3--:R-:W-:-:S04]  /*68d0*/  FMNMX.FTZ R5, R7, R6, !PT ;  /* 0x0000000607057209 */ /* 0x008fc80007810000 */
[C---:B------:R-:W-:Y:S01]  /*68e0*/  FSETP.NEU.FTZ.AND P2, PT, R5.reuse, -INF , PT ;  /* 0xff8000000500780b */ /* 0x040fe20003f5d000 */
[----:B------:R-:W-:Y:S01]  /*68f0*/  FMUL.FTZ R6, R5, UR4 ;  /* 0x0000000405067c20 */ /* 0x000fe20008410000 */
[----:B------:R-:W3:Y:S01]  /*6900*/  MUFU.EX2 R12, R12 ;  /* 0x0000000c000c7308 */ /* 0x000ee20000000800 */
[----:B-1----:R-:W-:-:S03]  /*6910*/  F2FP.BF16.F32.PACK_AB R158, R14, R11 ;  /* 0x0000000b0e9e723e */ /* 0x002fc600000010ff */
[----:B------:R-:W-:Y:S02]  /*6920*/  FSEL R7, R6, RZ, P2 ;  /* 0x000000ff06077208 */ /* 0x000fe40001000000 */
[----:B------:R-:W-:Y:S02]  /*6930*/  ISETP.NE.AND P2, PT, R56, RZ, PT ;  /* 0x000000ff3800720c */ /* 0x000fe40003f45270 */
        /* <DEDUP_REMOVED lines=10> */
[----:B------:R-:W-:Y:S01]  /*69e0*/  FFMA.FTZ R38, R38, UR4, -R7 ;  /* 0x0000000426267c23 */ /* 0x000fe20008010807 */
[----:B------:R-:W-:-:S02]  /*69f0*/  @!P2 VIADD R6, R9, 0x38840 ;  /* 0x000388400906a836 */ /* 0x000fc40000000000 */
[--C-:B------:R-:W-:Y:S01]  /*6a00*/  FFMA.FTZ R39, R39, UR4, -R7.reuse ;  /* 0x0000000427277c23 */ /* 0x100fe20008010807 */
[--C-:B------:R-:W-:Y:S01]  /*6a10*/  FFMA.FTZ R40, R40, UR4, -R7.reuse ;  /* 0x0000000428287c23 */ /* 0x100fe20008010807 */
[--C-:B------:R-:W-:Y:S01]  /*6a20*/  FFMA.FTZ R41, R41, UR4, -R7.reuse ;  /* 0x0000000429297c23 */ /* 0x100fe20008010807 */
[--C-:B------:R-:W-:Y:S01]  /*6a30*/  FFMA.FTZ R42, R42, UR4, -R7.reuse ;  /* 0x000000042a2a7c23 */ /* 0x100fe20008010807 */
[----:B------:R-:W1:Y:S01]  /*6a40*/  MUFU.EX2 R27, R27 ;  /* 0x0000001b001b7308 */ /* 0x000e620000000800 */
[----:B------:R-:W-:Y:S01]  /*6a50*/  @!P2 PRMT R6, RZ, 0x654, R6 ;  /* 0x00000654ff06a816 */ /* 0x000fe20000000006 */
[--C-:B------:R-:W-:Y:S01]  /*6a60*/  FFMA.FTZ R28, R28, UR4, -R7.reuse ;  /* 0x000000041c1c7c23 */ /* 0x100fe20008010807 */
[--C-:B------:R-:W-:Y:S01]  /*6a70*/  FFMA.FTZ R21, R21, UR4, -R7.reuse ;  /* 0x0000000415157c23 */ /* 0x100fe20008010807 */
[----:B------:R-:W-:Y:S01]  /*6a80*/  FFMA.FTZ R7, R15, UR4, -R7 ;  /* 0x000000040f077c23 */ /* 0x000fe20008010807 */
[----:B------:R4:W-:Y:S01]  /*6a90*/  @!P2 SYNCS.ARRIVE.TRANS64.RED.A1T0 RZ, [R6+URZ], RZ ;  /* 0x000000ff06ffa9a7 */ /* 0x0009e2000810043f */
[----:B---3--:R-:W-:Y:S01]  /*6aa0*/  F2FP.BF16.F32.PACK_AB R160, R12, R13 ;  /* 0x0000000d0ca0723e */ /* 0x008fe200000010ff */
[----:B------:R-:W-:Y:S01]  /*6ab0*/  @!P2 VIADD R9, R9, 0x38860 ;  /* 0x000388600909a836 */ /* 0x000fe20000000000 */
[----:B------:R-:W3:Y:S04]  /*6ac0*/  MUFU.EX2 R26, R26 ;  /* 0x0000001a001a7308 */ /* 0x000ee80000000800 */
[----:B------:R-:W-:Y:S01]  /*6ad0*/  @!P2 PRMT R9, RZ, 0x654, R9 ;  /* 0x00000654ff09a816 */ /* 0x000fe20000000009 */
[----:B----4-:R-:W-:-:S03]  /*6ae0*/  FADD.FTZ R6, R46, R47 ;  /* 0x0000002f2e067221 */ /* 0x010fc60000010000 */
[----:B------:R-:W4:Y:S01]  /*6af0*/  MUFU.EX2 R155, R30 ;  /* 0x0000001e009b7308 */ /* 0x000f220000000800 */
[----:B-1----:R-:W-:-:S07]  /*6b00*/  F2FP.BF16.F32.PACK_AB R153, R27, R24 ;  /* 0x000000181b99723e */ /* 0x002fce00000010ff */
[----:B------:R2:W-:Y:S08]  /*6b10*/  MUFU.EX2 R30, R37 ;  /* 0x00000025001e7308 */ /* 0x0005f00000000800 */
[----:B------:R-:W1:Y:S01]  /*6b20*/  MUFU.EX2 R31, R31 ;  /* 0x0000001f001f7308 */ /* 0x000e620000000800 */
[----:B--2---:R-:W-:-:S04]  /*6b30*/  @P1 IMAD.HI.U32 R37, R45, UR42, RZ ;  /* 0x0000002a2d251c27 */ /* 0x004fc8000f8e00ff */
[----:B------:R-:W-:Y:S01]  /*6b40*/  FADD.FTZ R45, R43, R6 ;  /* 0x000000062b2d7221 */ /* 0x000fe20000010000 */
[----:B0-----:R-:W-:Y:S01]  /*6b50*/  @P1 SHF.R.U32.HI R48, RZ, R50, R37 ;  /* 0x00000032ff301219 */ /* 0x001fe20000011625 */
[----:B------:R-:W-:Y:S01]  /*6b60*/  FADD.FTZ R37, R24, R27 ;  /* 0x0000001b18257221 */ /* 0x000fe20000010000 */
[----:B------:R-:W0:Y:S01]  /*6b70*/  MUFU.EX2 R34, R34 ;  /* 0x0000002200227308 */ /* 0x000e220000000800 */
[C---:B------:R-:W-:Y:S01]  /*6b80*/  FADD.FTZ R45, R154.reuse, R45 ;  /* 0x0000002d9a2d7221 */ /* 0x040fe20000010000 */
[----:B------:R-:W-:Y:S01]  /*6b90*/  F2FP.BF16.F32.PACK_AB R154, R154, R43 ;  /* 0x0000002b9a9a723e */ /* 0x000fe200000010ff */
[----:B---3--:R-:W-:Y:S01]  /*6ba0*/  FADD.FTZ R6, R26, R37 ;  /* 0x000000251a067221 */ /* 0x008fe20000010000 */
[----:B------:R-:W-:Y:S01]  /*6bb0*/  IADD3 R48, R48, R187, -R188 ;  /* 0x000000bb30307210 */ /* 0x000fe20007ffe8bc */
[----:B------:R-:W-:Y:S01]  /*6bc0*/  FADD.FTZ R44, R156, R45 ;  /* 0x0000002d9c2c7221 */ /* 0x000fe20000010000 */
[----:B------:R-:W-:Y:S01]  /*6bd0*/  F2FP.BF16.F32.PACK_AB R156, R49, R156 ;  /* 0x0000009c319c723e */ /* 0x000fe200000010ff */
[----:B----4-:R-:W-:Y:S01]  /*6be0*/  FADD.FTZ R6, R155, R6 ;  /* 0x000000069b067221 */ /* 0x010fe20000010000 */
[----:B------:R-:W2:Y:S01]  /*6bf0*/  MUFU.EX2 R35, R35 ;  /* 0x0000002300237308 */ /* 0x000ea20000000800 */
[----:B------:R-:W-:Y:S01]  /*6c00*/  FADD.FTZ R44, R49, R44 ;  /* 0x0000002c312c7221 */ /* 0x000fe20000010000 */
[----:B------:R-:W-:Y:S01]  /*6c10*/  F2FP.BF16.F32.PACK_AB R155, R155, R26 ;  /* 0x0000001a9b9b723e */ /* 0x000fe200000010ff */
[----:B-1----:R-:W-:Y:S01]  /*6c20*/  FADD.FTZ R15, R31, R6 ;  /* 0x000000061f0f7221 */ /* 0x002fe20000010000 */
[----:B------:R-:W-:Y:S01]  /*6c30*/  BAR.SYNC.DEFER_BLOCKING 0xf, 0x100 ;  /* 0x03c4000000007b1d */ /* 0x000fe20000010000 */
[----:B------:R-:W-:-:S02]  /*6c40*/  R2UR UR5, R48 ;  /* 0x00000000300572ca */ /* 0x000fc400000e0000 */
[----:B0-----:R-:W-:-:S03]  /*6c50*/  FADD.FTZ R6, R34, R15 ;  /* 0x0000000f22067221 */ /* 0x001fc60000010000 */
[----:B------:R-:W0:Y:S01]  /*6c60*/  MUFU.EX2 R38, R38 ;  /* 0x0000002600267308 */ /* 0x000e220000000800 */
[----:B------:R-:W-:Y:S01]  /*6c70*/  FADD.FTZ R15, R11, R44 ;  /* 0x0000002c0b0f7221 */ /* 0x000fe20000010000 */
[----:B------:R-:W-:Y:S01]  /*6c80*/  F2FP.BF16.F32.PACK_AB R157, R34, R31 ;  /* 0x0000001f229d723e */ /* 0x000fe200000010ff */
[----:B--2---:R-:W-:-:S05]  /*6c90*/  FADD.FTZ R37, R35, R6 ;  /* 0x0000000623257221 */ /* 0x004fca0000010000 */
[----:B------:R-:W1:Y:S01]  /*6ca0*/  MUFU.EX2 R39, R39 ;  /* 0x0000002700277308 */ /* 0x000e620000000800 */
[----:B------:R-:W-:Y:S01]  /*6cb0*/  FADD.FTZ R6, R14, R15 ;  /* 0x0000000f0e067221 */ /* 0x000fe20000010000 */
[C---:B------:R-:W-:Y:S01]  /*6cc0*/  F2FP.BF16.F32.PACK_AB R159, R30.reuse, R35 ;  /* 0x000000231e9f723e */ /* 0x040fe200000010ff */
[----:B------:R-:W-:Y:S02]  /*6cd0*/  FADD.FTZ R37, R30, R37 ;  /* 0x000000251e257221 */ /* 0x000fe40000010000 */
[----:B------:R-:W-:-:S03]  /*6ce0*/  FADD.FTZ R15, R13, R6 ;  /* 0x000000060d0f7221 */ /* 0x000fc60000010000 */
[----:B------:R-:W2:Y:S01]  /*6cf0*/  MUFU.EX2 R40, R40 ;  /* 0x0000002800287308 */ /* 0x000ea20000000800 */
[----:B0-----:R-:W-:Y:S01]  /*6d00*/  FADD.FTZ R6, R38, R37 ;  /* 0x0000002526067221 */ /* 0x001fe20000010000 */
[----:B------:R-:W-:Y:S01]  /*6d10*/  FADD.FTZ R15, R12, R15 ;  /* 0x0000000f0c0f7221 */ /* 0x000fe20000010000 */
[----:B------:R0:W-:Y:S04]  /*6d20*/  STSM.16.M88.4 [R23+0x36400], R152 ;  /* 0x0364009817007844 */ /* 0x0001e80000000200 */
[----:B------:R0:W-:Y:S01]  /*6d30*/  STSM.16.M88.4 [R186], R156 ;  /* 0x0000009cba007844 */ /* 0x0001e20000000200 */
[----:B------:R-:W3:Y:S01]  /*6d40*/  MUFU.EX2 R29, R29 ;  /* 0x0000001d001d7308 */ /* 0x000ee20000000800 */
[C---:B-1----:R-:W-:Y:S01]  /*6d50*/  FADD.FTZ R27, R39.reuse, R6 ;  /* 0x00000006271b7221 */ /* 0x042fe20000010000 */
[----:B------:R-:W-:Y:S01]  /*6d60*/  FADD.FTZ R6, R20, R15 ;  /* 0x0000000f14067221 */ /* 0x000fe20000010000 */
[----:B------:R-:W-:-:S05]  /*6d70*/  F2FP.BF16.F32.PACK_AB R161, R39, R38 ;  /* 0x0000002627a1723e */ /* 0x000fca00000010ff */
[----:B------:R-:W1:Y:S01]  /*6d80*/  MUFU.EX2 R41, R41 ;  /* 0x0000002900297308 */ /* 0x000e620000000800 */
[----:B--2---:R-:W-:-:S07]  /*6d90*/  FADD.FTZ R24, R40, R27 ;  /* 0x0000001b28187221 */ /* 0x004fce0000010000 */
[----:B------:R-:W2:Y:S01]  /*6da0*/  MUFU.EX2 R32, R32 ;  /* 0x0000002000207308 */ /* 0x000ea20000000800 */
[C---:B---3--:R-:W-:Y:S01]  /*6db0*/  FADD.FTZ R11, R29.reuse, R6 ;  /* 0x000000061d0b7221 */ /* 0x048fe20000010000 */
[----:B------:R-:W-:-:S06]  /*6dc0*/  F2FP.BF16.F32.PACK_AB R162, R29, R20 ;  /* 0x000000141da2723e */ /* 0x000fcc00000010ff */
[----:B------:R-:W3:Y:S01]  /*6dd0*/  MUFU.EX2 R42, R42 ;  /* 0x0000002a002a7308 */ /* 0x000ee20000000800 */
[C---:B-1----:R-:W-:Y:S01]  /*6de0*/  FADD.FTZ R15, R41.reuse, R24 ;  /* 0x00000018290f7221 */ /* 0x042fe20000010000 */
[----:B------:R-:W-:-:S05]  /*6df0*/  F2FP.BF16.F32.PACK_AB R163, R41, R40 ;  /* 0x0000002829a3723e */ /* 0x000fca00000010ff */
[----:B------:R0:W-:Y:S01]  /*6e00*/  STSM.16.M88.4 [R184], R160 ;  /* 0x000000a0b8007844 */ /* 0x0001e20000000200 */
[----:B------:R-:W1:Y:S01]  /*6e10*/  MUFU.EX2 R33, R33 ;  /* 0x0000002100217308 */ /* 0x000e620000000800 */
[----:B--2---:R-:W-:-:S07]  /*6e20*/  FADD.FTZ R6, R32, R11 ;  /* 0x0000000b20067221 */ /* 0x004fce0000010000 */
[----:B------:R-:W2:Y:S01]  /*6e30*/  MUFU.EX2 R165, R28 ;  /* 0x0000001c00a57308 */ /* 0x000ea20000000800 */
[----:B---3--:R-:W-:-:S07]  /*6e40*/  FADD.FTZ R12, R42, R15 ;  /* 0x0000000f2a0c7221 */ /* 0x008fce0000010000 */
[----:B------:R-:W-:Y:S01]  /*6e50*/  MUFU.EX2 R25, R25 ;  /* 0x0000001900197308 */ /* 0x000fe20000000800 */
[C---:B-1----:R-:W-:Y:S01]  /*6e60*/  FADD.FTZ R6, R33.reuse, R6 ;  /* 0x0000000621067221 */ /* 0x042fe20000010000 */
[----:B------:R-:W-:-:S06]  /*6e70*/  F2FP.BF16.F32.PACK_AB R164, R33, R32 ;  /* 0x0000002021a4723e */ /* 0x000fcc00000010ff */
[----:B------:R-:W1:Y:S01]  /*6e80*/  MUFU.EX2 R36, R36 ;  /* 0x0000002400247308 */ /* 0x000e620000000800 */
[C---:B--2---:R-:W-:Y:S01]  /*6e90*/  FADD.FTZ R12, R165.reuse, R12 ;  /* 0x0000000ca50c7221 */ /* 0x044fe20000010000 */
[----:B------:R-:W-:-:S06]  /*6ea0*/  F2FP.BF16.F32.PACK_AB R165, R165, R42 ;  /* 0x0000002aa5a5723e */ /* 0x000fcc00000010ff */
[----:B------:R-:W2:Y:S08]  /*6eb0*/  MUFU.EX2 R21, R21 ;  /* 0x0000001500157308 */ /* 0x000eb00000000800 */
[----:B------:R3:W4:Y:S01]  /*6ec0*/  MUFU.EX2 R14, R7 ;  /* 0x00000007000e7308 */ /* 0x0007220000000800 */
[----:B-1----:R-:W-:Y:S01]  /*6ed0*/  F2FP.BF16.F32.PACK_AB R166, R36, R25 ;  /* 0x0000001924a6723e */ /* 0x002fe200000010ff */
[----:B---3--:R-:W-:Y:S01]  /*6ee0*/  FADD.FTZ R7, R25, R6 ;  /* 0x0000000619077221 */ /* 0x008fe20000010000 */
[----:B--2---:R-:W-:-:S03]  /*6ef0*/  FADD.FTZ R11, R21, R12 ;  /* 0x0000000c150b7221 */ /* 0x004fc60000010000 */
[----:B------:R-:W-:Y:S01]  /*6f00*/  FADD.FTZ R6, R36, R7 ;  /* 0x0000000724067221 */ /* 0x000fe20000010000 */
[C---:B----4-:R-:W-:Y:S01]  /*6f10*/  F2FP.BF16.F32.PACK_AB R167, R14.reuse, R21 ;  /* 0x000000150ea7723e */ /* 0x050fe200000010ff */
[----:B------:R-:W-:Y:S01]  /*6f20*/  FADD.FTZ R7, R14, R11 ;  /* 0x0000000b0e077221 */ /* 0x000fe20000010000 */
[C---:B------:R-:W-:Y:S02]  /*6f30*/  VIADD R11, R10.reuse, 0x100 ;  /* 0x000001000a0b7836 */ /* 0x040fe40000000000 */
[----:B------:R-:W-:Y:S01]  /*6f40*/  VIADD R10, R10, 0x180 ;  /* 0x000001800a0a7836 */ /* 0x000fe20000000000 */
[----:B------:R0:W-:Y:S01]  /*6f50*/  STSM.16.M88.4 [R185], R164 ;  /* 0x000000a4b9007844 */ /* 0x0001e20000000200 */
[----:B------:R-:W-:Y:S01]  /*6f60*/  WARPGROUP.ARRIVE ;  /* 0x00000000000079c5 */ /* 0x000fe20000000000 */
[----:B------:R-:W-:-:S05]  /*6f70*/  R2UR UR6, R11 ;  /* 0x000000000b0672ca */ /* 0x000fca00000e0000 */
[----:B------:R-:W-:Y:S03]  /*6f80*/  HGMMA.64x256x16.F32.BF16 R24, R152, gdesc[UR12].tnspB, RZ, !UPT, gsb0 ;  /* 0x43e0000c98187df0 */ /* 0x000fe6000c0018ff */
[----:B------:R-:W-:Y:S02]  /*6f90*/  WARPGROUP.DEPBAR.LE gsb0, 0x0 ;  /* 0x00008000000079c5 */ /* 0x000fe40000010000 */
[----:B------:R-:W-:-:S15]  /*6fa0*/  WARPGROUP.ARRIVE ;  /* 0x00000000000079c5 */ /* 0x000fde0000000000 */
[----:B------:R-:W-:-:S08]  /*6fb0*/  NOP ;  /* 0x0000000000007918 */ /* 0x000fd00000000000 */
[----:B------:R-:W-:Y:S01]  /*6fc0*/  HGMMA.64x256x16.F32.BF16 R24, R156, gdesc[UR8].tnspB, R24, gsb0 ;  /* 0x43e000089c187df0 */ /* 0x000fe20008001818 */
[----:B------:R-:W-:Y:S01]  /*6fd0*/  UMOV UR10, UR6 ;  /* 0x00000006000a7c82 */ /* 0x000fe20008000000 */
[----:B------:R-:W-:Y:S01]  /*6fe0*/  UMOV UR11, 0x40000040 ;  /* 0x40000040000b7882 */ /* 0x000fe20000000000 */
[----:B------:R-:W-:Y:S01]  /*6ff0*/  R2UR UR6, R10 ;  /* 0x000000000a0672ca */ /* 0x000fe200000e0000 */
[----:B------:R-:W-:Y:S02]  /*7000*/  WARPGROUP.DEPBAR.LE gsb0, 0x0 ;  /* 0x00008000000079c5 */ /* 0x000fe40000010000 */
[----:B------:R-:W-:-:S15]  /*7010*/  WARPGROUP.ARRIVE ;  /* 0x00000000000079c5 */ /* 0x000fde0000000000 */
[----:B------:R-:W-:-:S07]  /*7020*/  NOP ;  /* 0x0000000000007918 */ /* 0x000fce0000000000 */
[----:B------:R-:W-:Y:S01]  /*7030*/  HGMMA.64x256x16.F32.BF16 R24, R160, gdesc[UR8].tnspB, R24, gsb0 ;  /* 0x43e00008a0187df0 */ /* 0x000fe20008001818 */
[----:B------:R-:W-:Y:S01]  /*7040*/  UMOV UR10, UR6 ;  /* 0x00000006000a7c82 */ /* 0x000fe20008000000 */
[----:B------:R-:W-:Y:S01]  /*7050*/  UMOV UR11, 0x40000040 ;  /* 0x40000040000b7882 */ /* 0x000fe20000000000 */
        /* <DEDUP_REMOVED lines=8> */
[----:B------:R-:W-:-:S06]  /*70e0*/  WARPGROUP.ARRIVE ;  /* 0x00000000000079c5 */ /* 0x000fcc0000000000 */
        /* <DEDUP_REMOVED lines=13> */
[----:B------:R-:W-:Y:S01]  /*71c0*/  ULDC UR5, c[0x0][0xad0] ;  /* 0x0002b40000057ab9 */ /* 0x000fe20000000800 */
[----:B------:R-:W-:Y:S01]  /*71d0*/  IMAD.MOV.U32 R10, RZ, RZ, R8 ;  /* 0x000000ffff0a7224 */ /* 0x000fe200078e0008 */
[----:B------:R-:W-:Y:S01]  /*71e0*/  ULDC UR4, c[0x0][0xa80] ;  /* 0x0002a00000047ab9 */ /* 0x000fe20000000800 */
[----:B------:R-:W-:-:S07]  /*71f0*/  IMAD.MOV.U32 R12, RZ, RZ, R2 ;  /* 0x000000ffff0c7224 */ /* 0x000fce00078e0002 */
.L_x_8323:
        /* <DEDUP_REMOVED lines=8> */
.L_x_8315:
[----:B------:R-:W-:Y:S02]  /*7280*/  IMAD.U32 R5, RZ, RZ, UR37 ;  /* 0x00000025ff057e24 */ /* 0x000fe4000f8e00ff */
[----:B0-----:R-:W-:-:S03]  /*7290*/  IMAD R9, R2, 0x8, R16 ;  /* 0x0000000802097824 */ /* 0x001fc600078e0210 */
[----:B------:R-:W-:-:S04]  /*72a0*/  SHF.L.U32 R5, R5, 0x1f, RZ ;  /* 0x0000001f05057819 */ /* 0x000fc800000006ff */
[----:B------:R0:W1:Y:S01]  /*72b0*/  SYNCS.PHASECHK.TRANS64.TRYWAIT P3, [R9+URZ+0x38830], R5 ;  /* 0x03883005090075a7 */ /* 0x000062000806017f */
[----:B------:R-:W-:Y:S05]  /*72c0*/  @!P0 BRA `(.L_x_8316) ;  /* 0x0000000000048947 */ /* 0x000fea0003800000 */
[----:B------:R-:W-:Y:S01]  /*72d0*/  BPT.TRAP 0x1 ;  /* 0x000000040000795c */ /* 0x000fe20000300000 */
.L_x_8316:
[----:B------:R-:W-:Y:S01]  /*72e0*/  IMAD R8, R2, 0x200, R0 ;  /* 0x0000020002087824 */ /* 0x000fe200078e0200 */
[----:B-1----:R-:W-:Y:S06]  /*72f0*/  @P3 BRA `(.L_x_8317) ;  /* 0x0000000000083947 */ /* 0x002fec0003800000 */
[----:B------:R-:W1:Y:S02]  /*7300*/  SYNCS.PHASECHK.TRANS64.TRYWAIT P3, [R9+URZ+0x38830], R5 ;  /* 0x03883005090075a7 */ /* 0x000e64000806017f */
[----:B-1----:R-:W-:Y:S05]  /*7310*/  @!P3 BRA `(.L_x_8318) ;  /* 0x0000014400c8b947 */ /* 0x002fea0003800000 */
.L_x_8317:
[----:B------:R-:W-:Y:S01]  /*7320*/  R2UR UR10, R8 ;  /* 0x00000000080a72ca */ /* 0x000fe200000e0000 */
[----:B------:R-:W-:Y:S01]  /*7330*/  WARPGROUP.ARRIVE ;  /* 0x00000000000079c5 */ /* 0x000fe20000000000 */
[----:B------:R-:W-:Y:S01]  /*7340*/  UMOV UR11, 0x40000040 ;  /* 0x40000040000b7882 */ /* 0x000fe20000000000 */
[----:B------:R-:W-:Y:S01]  /*7350*/  UMOV UR15, 0x40000040 ;  /* 0x40000040000f7882 */ /* 0x000fe20000000000 */
[----:B------:R-:W-:Y:S01]  /*7360*/  UMOV UR19, 0x40000040 ;  /* 0x4000004000137882 */ /* 0x000fe20000000000 */
[----:B------:R-:W-:-:S08]  /*7370*/  UMOV UR23, 0x40000040 ;  /* 0x4000004000177882 */ /* 0x000fd00000000000 */
[----:B------:R-:W-:Y:S01]  /*7380*/  HGMMA.64x64x16.F32.BF16 R152, gdesc[UR8], RZ, !UPT, gsb0 ;  /* 0x00e00000089879f0 */ /* 0x000fe2000c0018ff */
[----:B------:R-:W-:Y:S02]  /*7390*/  UIADD3 UR14, UR10, 0x2, URZ ;  /* 0x000000020a0e7890 */ /* 0x000fe4000fffe03f */
[----:B------:R-:W-:Y:S02]  /*73a0*/  UIADD3 UR18, UR10, 0x4, URZ ;  /* 0x000000040a127890 */ /* 0x000fe4000fffe03f */
        /* <DEDUP_REMOVED lines=13> */
.L_x_8319:
[----:B------:R2:W3:Y:S01]  /*7480*/  SYNCS.PHASECHK.TRANS64.TRYWAIT P3, [R9+URZ+0x38850], R5 ;  /* 0x03885005090075a7 */ /* 0x0004e2000806017f */
[----:B------:R-:W-:Y:S05]  /*7490*/  @!P0 BRA `(.L_x_8320) ;  /* 0x0000000000048947 */ /* 0x000fea0003800000 */
[----:B------:R-:W-:Y:S01]  /*74a0*/  BPT.TRAP 0x1 ;  /* 0x000000040000795c */ /* 0x000fe20000300000 */
.L_x_8320:
[----:B---3--:R-:W-:Y:S05]  /*74b0*/  @P3 BRA `(.L_x_8321) ;  /* 0x0000000000083947 */ /* 0x008fea0003800000 */
[----:B------:R-:W3:Y:S02]  /*74c0*/  SYNCS.PHASECHK.TRANS64.TRYWAIT P3, [R9+URZ+0x38850], R5 ;  /* 0x03885005090075a7 */ /* 0x000ee4000806017f */
[----:B---3--:R-:W-:Y:S05]  /*74d0*/  @!P3 BRA `(.L_x_8322) ;  /* 0x00000144006cb947 */ /* 0x008fea0003800000 */
.L_x_8321:
[----:B0123--:R-:W-:Y:S01]  /*74e0*/  IMAD R5, R2, 0x1000, R3 ;  /* 0x0000100002057824 */ /* 0x00ffe200078e0203 */
[----:B------:R-:W-:Y:S01]  /*74f0*/  WARPGROUP.ARRIVE ;  /* 0x00000000000079c5 */ /* 0x000fe20000000000 */
[----:B------:R-:W-:Y:S01]  /*7500*/  UMOV UR27, 0x40000040 ;  /* 0x40000040001b7882 */ /* 0x000fe20000000000 */
[----:B------:R-:W-:Y:S01]  /*7510*/  VIADD R8, R4, 0x2 ;  /* 0x0000000204087836 */ /* 0x000fe20000000000 */
[----:B------:R-:W-:Y:S01]  /*7520*/  UMOV UR29, 0x40000040 ;  /* 0x40000040001d7882 */ /* 0x000fe20000000000 */
[C---:B------:R-:W-:Y:S01]  /*7530*/  R2UR UR26, R5.reuse ;  /* 0x00000000051a72ca */ /* 0x040fe200000e0000 */
[----:B------:R-:W-:Y:S01]  /*7540*/  UMOV UR31, 0x40000040 ;  /* 0x40000040001f7882 */ /* 0x000fe20000000000 */
[----:B------:R-:W0:Y:S01]  /*7550*/  S2R R13, SR_TID.X ;  /* 0x00000000000d7919 */ /* 0x000e220000002100 */
[----:B------:R-:W-:Y:S01]  /*7560*/  R2UR UR28, R8 ;  /* 0x00000000081c72ca */ /* 0x000fe200000e0000 */
[C---:B------:R-:W-:Y:S01]  /*7570*/  VIADD R8, R5.reuse, 0x2 ;  /* 0x0000000205087836 */ /* 0x040fe20000000000 */
[----:B------:R-:W-:Y:S01]  /*7580*/  UMOV UR10, 0xffffffc0 ;  /* 0xffffffc0000a7882 */ /* 0x000fe20000000000 */
[----:B------:R-:W-:Y:S01]  /*7590*/  VIADD R20, R5, 0x800 ;  /* 0x0000080005147836 */ /* 0x000fe20000000000 */
[----:B------:R-:W-:Y:S01]  /*75a0*/  UIMAD UR10, UR7, UR10, 0x1 ;  /* 0x00000001070a74a4 */ /* 0x000fe2000f8e020a */
[----:B------:R-:W-:Y:S01]  /*75b0*/  IMAD.MOV.U32 R15, RZ, RZ, 0x4 ;  /* 0x00000004ff0f7424 */ /* 0x000fe200078e00ff */
[----:B------:R-:W-:Y:S01]  /*75c0*/  R2UR UR30, R8 ;  /* 0x00000000081e72ca */ /* 0x000fe200000e0000 */
[----:B------:R-:W-:Y:S01]  /*75d0*/  VIADD R8, R4, 0x4 ;  /* 0x0000000404087836 */ /* 0x000fe20000000000 */
[----:B------:R-:W-:Y:S01]  /*75e0*/  UMOV UR11, 0x40000040 ;  /* 0x40000040000b7882 */ /* 0x000fe20000000000 */
[----:B------:R-:W-:Y:S01]  /*75f0*/  UISETP.GT.AND UP0, UPT, UR7, UR6, UPT ;  /* 0x000000060700728c */ /* 0x000fe2000bf04270 */
[----:B------:R-:W-:Y:S01]  /*7600*/  HGMMA.64x64x16.F32.BF16 R152, gdesc[UR24], R152, gsb0 ;  /* 0x00e00000189879f0 */ /* 0x000fe20008001898 */
[----:B------:R-:W-:Y:S01]  /*7610*/  UIADD3 UR7, UR7, -0x1, URZ ;  /* 0xffffffff07077890 */ /* 0x000fe2000fffe03f */
[----:B0-----:R-:W-:Y:S01]  /*7620*/  SHF.R.U32.HI R13, RZ, 0x7, R13 ;  /* 0x00000007ff0d7819 */ /* 0x001fe2000001160d */
[----:B------:R-:W-:-:S02]  /*7630*/  WARPGROUP.DEPBAR.LE gsb0, 0x0 ;  /* 0x00008000000079c5 */ /* 0x000fc40000010000 */
[----:B------:R-:W-:-:S06]  /*7640*/  WARPGROUP.ARRIVE ;  /* 0x00000000000079c5 */ /* 0x000fcc0000000000 */
[----:B------:R-:W-:Y:S01]  /*7650*/  HGMMA.64x64x16.F32.BF16 R152, gdesc[UR28], R152, gsb0 ;  /* 0x00e000001c9879f0 */ /* 0x000fe20008001898 */
[----:B------:R-:W-:Y:S01]  /*7660*/  R2UR UR28, R8 ;  /* 0x00000000081c72ca */ /* 0x000fe200000e0000 */
[----:B------:R-:W-:Y:S01]  /*7670*/  VIADD R8, R5, 0x4 ;  /* 0x0000000405087836 */ /* 0x000fe20000000000 */
[----:B------:R-:W-:Y:S01]  /*7680*/  UMOV UR29, 0x40000040 ;  /* 0x40000040001d7882 */ /* 0x000fe20000000000 */
[----:B------:R-:W-:-:S03]  /*7690*/  UMOV UR31, 0x40000040 ;  /* 0x40000040001f7882 */ /* 0x000fc60000000000 */
[----:B------:R-:W-:Y:S01]  /*76a0*/  R2UR UR30, R8 ;  /* 0x00000000081e72ca */ /* 0x000fe200000e0000 */
[----:B------:R-:W-:Y:S01]  /*76b0*/  VIADD R8, R4, 0x6 ;  /* 0x0000000604087836 */ /* 0x000fe20000000000 */
[----:B------:R-:W-:Y:S02]  /*76c0*/  WARPGROUP.DEPBAR.LE gsb0, 0x0 ;  /* 0x00008000000079c5 */ /* 0x000fe40000010000 */
[----:B------:R-:W-:-:S09]  /*76d0*/  WARPGROUP.ARRIVE ;  /* 0x00000000000079c5 */ /* 0x000fd20000000000 */
        /* <DEDUP_REMOVED lines=113> */
[----:B------:R-:W-:Y:S02]  /*7df0*/  R2UR UR30, R8 ;  /* 0x00000000081e72ca */ /* 0x000fe400000e0000 */
[----:B------:R0:W1:Y:S02]  /*7e00*/  SHFL.IDX PT, R8, R13, RZ, 0x1f ;  /* 0x00001fff0d087589 */ /* 0x00006400000e0000 */
[----:B0-----:R-:W-:Y:S01]  /*7e10*/  VIADD R13, R4, 0x800 ;  /* 0x00000800040d7836 */ /* 0x001fe20000000000 */
[----:B-1----:R-:W-:-:S04]  /*7e20*/  ISETP.GT.AND P3, PT, R8, 0x7f, PT ;  /* 0x0000007f0800780c */ /* 0x002fc80003f64270 */
[----:B------:R-:W-:-:S05]  /*7e30*/  SEL R14, RZ, 0x2, !P3 ;  /* 0x00000002ff0e7807 */ /* 0x000fca0005800000 */
[----:B------:R-:W-:Y:S01]  /*7e40*/  IMAD.IADD R8, R13, 0x1, R14 ;  /* 0x000000010d087824 */ /* 0x000fe200078e020e */
[----:B------:R-:W-:Y:S02]  /*7e50*/  WARPGROUP.DEPBAR.LE gsb0, 0x0 ;  /* 0x00008000000079c5 */ /* 0x000fe40000010000 */
[----:B------:R-:W-:-:S06]  /*7e60*/  WARPGROUP.ARRIVE ;  /* 0x00000000000079c5 */ /* 0x000fcc0000000000 */
[----:B------:R-:W-:Y:S01]  /*7e70*/  HGMMA.64x64x16.F32.BF16 R152, gdesc[UR28], R152, gsb0 ;  /* 0x00e000001c9879f0 */ /* 0x000fe20008001898 */
[----:B------:R-:W-:Y:S01]  /*7e80*/  R2UR UR28, R8 ;  /* 0x00000000081c72ca */ /* 0x000fe200000e0000 */
[----:B------:R-:W-:Y:S01]  /*7e90*/  IMAD.IADD R8, R14, 0x1, R20 ;  /* 0x000000010e087824 */ /* 0x000fe200078e0214 */
[----:B------:R-:W-:Y:S01]  /*7ea0*/  UMOV UR29, 0x40000040 ;  /* 0x40000040001d7882 */ /* 0x000fe20000000000 */
[----:B------:R-:W-:-:S03]  /*7eb0*/  UMOV UR31, 0x40000040 ;  /* 0x40000040001f7882 */ /* 0x000fc60000000000 */
[----:B------:R-:W-:Y:S02]  /*7ec0*/  R2UR UR30, R8 ;  /* 0x00000000081e72ca */ /* 0x000fe400000e0000 */
[C---:B------:R-:W-:Y:S02]  /*7ed0*/  SEL R8, R15.reuse, 0x2, P3 ;  /* 0x000000020f087807 */ /* 0x040fe40001800000 */
[----:B------:R-:W-:-:S03]  /*7ee0*/  SEL R15, R15, 0x6, !P3 ;  /* 0x000000060f0f7807 */ /* 0x000fc60005800000 */
[C---:B------:R-:W-:Y:S02]  /*7ef0*/  IMAD.IADD R21, R13.reuse, 0x1, R8 ;  /* 0x000000010d157824 */ /* 0x040fe400078e0208 */
[----:B------:R-:W-:Y:S01]  /*7f00*/  IMAD.IADD R13, R13, 0x1, R15 ;  /* 0x000000010d0d7824 */ /* 0x000fe200078e020f */
[----:B------:R-:W-:Y:S02]  /*7f10*/  WARPGROUP.DEPBAR.LE gsb0, 0x0 ;  /* 0x00008000000079c5 */ /* 0x000fe40000010000 */
[----:B------:R-:W-:-:S06]  /*7f20*/  WARPGROUP.ARRIVE ;  /* 0x00000000000079c5 */ /* 0x000fcc0000000000 */
[----:B------:R-:W-:Y:S01]  /*7f30*/  HGMMA.64x64x16.F32.BF16 R152, gdesc[UR28], R152, gsb0 ;  /* 0x00e000001c9879f0 */ /* 0x000fe20008001898 */
[----:B------:R-:W-:Y:S01]  /*7f40*/  R2UR UR28, R21 ;  /* 0x00000000151c72ca */ /* 0x000fe200000e0000 */
[C---:B------:R-:W-:Y:S01]  /*7f50*/  IMAD.IADD R21, R20.reuse, 0x1, R8 ;  /* 0x0000000114157824 */ /* 0x040fe200078e0208 */
[----:B------:R-:W-:Y:S01]  /*7f60*/  UMOV UR29, 0x40000040 ;  /* 0x40000040001d7882 */ /* 0x000fe20000000000 */
[----:B------:R-:W-:Y:S01]  /*7f70*/  UMOV UR31, 0x40000040 ;  /* 0x40000040001f7882 */ /* 0x000fe20000000000 */
[----:B------:R-:W-:Y:S02]  /*7f80*/  IMAD.IADD R20, R20, 0x1, R15 ;  /* 0x0000000114147824 */ /* 0x000fe400078e020f */
[----:B------:R-:W-:Y:S01]  /*7f90*/  R2UR UR30, R21 ;  /* 0x00000000151e72ca */ /* 0x000fe200000e0000 */
[----:B------:R-:W-:Y:S02]  /*7fa0*/  WARPGROUP.DEPBAR.LE gsb0, 0x0 ;  /* 0x00008000000079c5 */ /* 0x000fe40000010000 */
[----:B------:R-:W-:-:S10]  /*7fb0*/  WARPGROUP.ARRIVE ;  /* 0x00000000000079c5 */ /* 0x000fd40000000000 */
        /* <DEDUP_REMOVED lines=26> */
[----:B------:R-:W-:Y:S01]  /*8160*/  VIADD R20, R5, 0xa00 ;  /* 0x00000a0005147836 */ /* 0x000fe20000000000 */
[----:B------:R-:W-:Y:S01]  /*8170*/  UMOV UR29, 0x40000040 ;  /* 0x40000040001d7882 */ /* 0x000fe20000000000 */
[----:B------:R-:W-:Y:S02]  /*8180*/  UMOV UR31, 0x40000040 ;  /* 0x40000040001f7882 */ /* 0x000fe40000000000 */
[----:B------:R-:W-:-:S05]  /*8190*/  IMAD.IADD R21, R14, 0x1, R20 ;  /* 0x000000010e157824 */ /* 0x000fca00078e0214 */
[----:B------:R-:W-:Y:S01]  /*81a0*/  R2UR UR30, R21 ;  /* 0x00000000151e72ca */ /* 0x000fe200000e0000 */
[C---:B------:R-:W-:Y:S02]  /*81b0*/  IMAD.IADD R21, R13.reuse, 0x1, R8 ;  /* 0x000000010d157824 */ /* 0x040fe400078e0208 */
[----:B------:R-:W-:Y:S01]  /*81c0*/  IMAD.IADD R13, R13, 0x1, R15 ;  /* 0x000000010d0d7824 */ /* 0x000fe200078e020f */
[----:B------:R-:W-:Y:S02]  /*81d0*/  WARPGROUP.DEPBAR.LE gsb0, 0x0 ;  /* 0x00008000000079c5 */ /* 0x000fe40000010000 */
[----:B------:R-:W-:-:S07]  /*81e0*/  WARPGROUP.ARRIVE ;  /* 0x00000000000079c5 */ /* 0x000fce0000000000 */
[----:B------:R-:W-:Y:S01]  /*81f0*/  HGMMA.64x64x16.F32.BF16 R152, gdesc[UR28], R152, gsb0 ;  /* 0x00e000001c9879f0 */ /* 0x000fe20008001898 */
[----:B------:R-:W-:Y:S01]  /*8200*/  R2UR UR28, R21 ;  /* 0x00000000151c72ca */ /* 0x000fe200000e0000 */
[--C-:B------:R-:W-:Y:S01]  /*8210*/  IMAD.IADD R21, R8, 0x1, R20.reuse ;  /* 0x0000000108157824 */ /* 0x100fe200078e0214 */
        /* <DEDUP_REMOVED lines=82> */
[--C-:B------:R-:W-:Y:S02]  /*8740*/  IMAD.IADD R8, R8, 0x1, R20.reuse ;  /* 0x0000000108087824 */ /* 0x100fe400078e0214 */
        /* <DEDUP_REMOVED lines=23> */
[----:B------:R-:W-:Y:S02]  /*88c0*/  IADD3 R8, R13, R8, R4 ;  /* 0x000000080d087210 */ /* 0x000fe40007ffe004 */
[----:B------:R-:W0:Y:S01]  /*88d0*/  @P1 LDC R13, c[0x0][0x44c] ;  /* 0x00011300ff0d1b82 */ /* 0x000e220000000800 */
[----:B------:R-:W-:Y:S02]  /*88e0*/  WARPGROUP.DEPBAR.LE gsb0, 0x0 ;  /* 0x00008000000079c5 */ /* 0x000fe40000010000 */
[----:B------:R-:W-:-:S06]  /*88f0*/  WARPGROUP.ARRIVE ;  /* 0x00000000000079c5 */ /* 0x000fcc0000000000 */
[----:B------:R-:W-:Y:S01]  /*8900*/  HGMMA.64x64x16.F32.BF16 R152, gdesc[UR28], R152, gsb0 ;  /* 0x00e000001c9879f0 */ /* 0x000fe20008001898 */
[----:B------:R-:W-:Y:S01]  /*8910*/  R2UR UR28, R8 ;  /* 0x00000000081c72ca */ /* 0x000fe200000e0000 */
[----:B------:R-:W-:Y:S01]  /*8920*/  UMOV UR29, 0x40000040 ;  /* 0x40000040001d7882 */ /* 0x000fe20000000000 */
[----:B------:R-:W-:Y:S01]  /*8930*/  R2UR UR30, R5 ;  /* 0x00000000051e72ca */ /* 0x000fe200000e0000 */
[----:B------:R-:W-:Y:S01]  /*8940*/  UMOV UR31, 0x40000040 ;  /* 0x40000040001f7882 */ /* 0x000fe20000000000 */
[----:B------:R-:W1:Y:S01]  /*8950*/  @P1 LDC R8, c[0x0][0x450] ;  /* 0x00011400ff081b82 */ /* 0x000e620000000800 */
[----:B------:R-:W-:-:S04]  /*8960*/  VIADD R5, R190, UR42 ;  /* 0x0000002abe057c36 */ /* 0x000fc80008000000 */
[----:B0-----:R-:W-:-:S05]  /*8970*/  @P1 IMAD.HI.U32 R13, R5, R13, RZ ;  /* 0x0000000d050d1227 */ /* 0x001fca00078e00ff */
[----:B-1----:R-:W-:Y:S02]  /*8980*/  @P1 SHF.R.U32.HI R5, RZ, R8, R13 ;  /* 0x00000008ff051219 */ /* 0x002fe4000001160d */
[----:B------:R-:W-:-:S05]  /*8990*/  IADD3 R8, R187, UR10, -R189 ;  /* 0x0000000abb087c10 */ /* 0x000fca000fffe8bd */
[----:B------:R-:W-:Y:S01]  /*89a0*/  IMAD.IADD R8, R8, 0x1, -R188 ;  /* 0x0000000108087824 */ /* 0x000fe200078e0abc */
[----:B------:R-:W-:Y:S02]  /*89b0*/  WARPGROUP.DEPBAR.LE gsb0, 0x0 ;  /* 0x00008000000079c5 */ /* 0x000fe40000010000 */
[----:B------:R-:W-:-:S06]  /*89c0*/  WARPGROUP.ARRIVE ;  /* 0x00000000000079c5 */ /* 0x000fcc0000000000 */
[----:B------:R-:W-:Y:S03]  /*89d0*/  HGMMA.64x64x16.F32.BF16 R152, gdesc[UR28], R152, gsb0 ;  /* 0x00e000001c9879f0 */ /* 0x000fe60008001898 */
[----:B------:R-:W-:Y:S02]  /*89e0*/  WARPGROUP.DEPBAR.LE gsb0, 0x0 ;  /* 0x00008000000079c5 */ /* 0x000fe40000010000 */
[----:B------:R-:W-:Y:S01]  /*89f0*/  FMUL.FTZ R15, R161, UR5 ;  /* 0x00000005a10f7c20 */ /* 0x000fe20008410000 */
[----:B------:R-:W-:Y:S01]  /*8a00*/  FMUL.FTZ R14, R152, UR5 ;  /* 0x00000005980e7c20 */ /* 0x000fe20008410000 */
[----:B------:R-:W0:Y:S01]  /*8a10*/  SHFL.IDX PT, R161, R5, RZ, 0x1c1f ;  /* 0x001c1fff05a17589 */ /* 0x000e2200000e0000 */
        /* <DEDUP_REMOVED lines=23> */
[----:B0-----:R-:W-:-:S02]  /*8b90*/  IMAD.IADD R161, R8, 0x1, R161 ;  /* 0x0000000108a17824 */ /* 0x001fc400078e02a1 */
[----:B------:R-:W-:-:S03]  /*8ba0*/  FMUL.FTZ R232, R183, UR5 ;  /* 0x00000005b7e87c20 */ /* 0x000fc60008410000 */
[C---:B------:R-:W-:Y:S02]  /*8bb0*/  ISETP.GT.AND P6, PT, R161.reuse, 0x1, PT ;  /* 0x00000001a100780c */ /* 0x040fe40003fc4270 */
[----:B------:R-:W0:Y:S01]  /*8bc0*/  MUFU.TANH R20, R20 ;  /* 0x0000001400147308 */ /* 0x000e220000002400 */
[C---:B------:R-:W-:Y:S02]  /*8bd0*/  ISETP.GT.AND P5, PT, R161.reuse, RZ, PT ;  /* 0x000000ffa100720c */ /* 0x040fe40003fa4270 */
[C---:B------:R-:W-:Y:S02]  /*8be0*/  ISETP.GT.AND P3, PT, R161.reuse, 0x8, PT ;  /* 0x00000008a100780c */ /* 0x040fe40003f64270 */
[----:B------:R-:W-:Y:S02]  /*8bf0*/  ISETP.GT.AND P4, PT, R161, 0x9, PT ;  /* 0x00000009a100780c */ /* 0x000fe40003f84270 */
[----:B-1----:R-:W-:Y:S01]  /*8c00*/  FSEL R13, R13, -INF , P6 ;  /* 0xff8000000d0d7808 */ /* 0x002fe20003000000 */
[----:B------:R-:W1:Y:S01]  /*8c10*/  MUFU.TANH R15, R15 ;  /* 0x0000000f000f7308 */ /* 0x000e620000002400 */
[----:B--2---:R-:W-:-:S02]  /*8c20*/  FSEL R14, R14, -INF , P5 ;  /* 0xff8000000e0e7808 */ /* 0x004fc40002800000 */
[C---:B------:R-:W-:Y:S02]  /*8c30*/  ISETP.GT.AND P6, PT, R161.reuse, 0x11, PT ;  /* 0x00000011a100780c */ /* 0x040fe40003fc4270 */
[----:B---3--:R-:W-:Y:S02]  /*8c40*/  FSEL R152, R152, -INF , P3 ;  /* 0xff80000098987808 */ /* 0x008fe40001800000 */
[C---:B------:R-:W-:Y:S01]  /*8c50*/  ISETP.GT.AND P5, PT, R161.reuse, 0x10, PT ;  /* 0x00000010a100780c */ /* 0x040fe20003fa4270 */
[----:B------:R-:W2:Y:S01]  /*8c60*/  MUFU.TANH R153, R153 ;  /* 0x0000009900997308 */ /* 0x000ea20000002400 */
[----:B0-----:R-:W-:Y:S02]  /*8c70*/  FSEL R20, R20, -INF , P4 ;  /* 0xff80000014147808 */ /* 0x001fe40002000000 */
[C---:B------:R-:W-:Y:S02]  /*8c80*/  ISETP.GT.AND P3, PT, R161.reuse, 0x18, PT ;  /* 0x00000018a100780c */ /* 0x040fe40003f64270 */
[----:B------:R-:W-:-:S03]  /*8c90*/  ISETP.GT.AND P4, PT, R161, 0x19, PT ;  /* 0x00000019a100780c */ /* 0x000fc60003f84270 */
[----:B------:R-:W0:Y:S01]  /*8ca0*/  MUFU.TANH R21, R21 ;  /* 0x0000001500157308 */ /* 0x000e220000002400 */
[----:B-1----:R-:W-:Y:S02]  /*8cb0*/  FSEL R15, R15, -INF , P6 ;  /* 0xff8000000f0f7808 */ /* 0x002fe40003000000 */
[----:B------:R-:W-:-:S05]  /*8cc0*/  ISETP.GT.AND P6, PT, R161, 0x21, PT ;  /* 0x00000021a100780c */ /* 0x000fca0003fc4270 */
[----:B------:R-:W1:Y:S01]  /*8cd0*/  MUFU.TANH R157, R157 ;  /* 0x0000009d009d7308 */ /* 0x000e620000002400 */
[----:B--2---:R-:W-:Y:S02]  /*8ce0*/  FSEL R153, R153, -INF , P5 ;  /* 0xff80000099997808 */ /* 0x004fe40002800000 */
[----:B------:R-:W-:-:S05]  /*8cf0*/  ISETP.GT.AND P5, PT, R161, 0x20, PT ;  /* 0x00000020a100780c */ /* 0x000fca0003fa4270 */
[----:B------:R-:W2:Y:S01]  /*8d00*/  MUFU.TANH R160, R160 ;  /* 0x000000a000a07308 */ /* 0x000ea20000002400 */
[----:B0-----:R-:W-:Y:S02]  /*8d10*/  FSEL R21, R21, -INF , P3 ;  /* 0xff80000015157808 */ /* 0x001fe40001800000 */
[----:B------:R-:W-:-:S05]  /*8d20*/  ISETP.GT.AND P3, PT, R161, 0x28, PT ;  /* 0x00000028a100780c */ /* 0x000fca0003f64270 */
        /* <DEDUP_REMOVED lines=9> */
[----:B------:R-:W-:Y:S01]  /*8dc0*/  MUFU.TANH R165, R165 ;  /* 0x000000a500a57308 */ /* 0x000fe20000002400 */
[----:B-1----:R-:W-:Y:S01]  /*8dd0*/  FSEL R160, R164, -INF , P3 ;  /* 0xff800000a4a07808 */ /* 0x002fe20001800000 */
[----:B------:R-:W-:Y:S01]  /*8de0*/  FMUL.FTZ R164, R176, UR5 ;  /* 0x00000005b0a47c20 */ /* 0x000fe20008410000 */
[----:B------:R-:W-:Y:S01]  /*8df0*/  ISETP.GT.AND P3, PT, R161, 0x38, PT ;  /* 0x00000038a100780c */ /* 0x000fe20003f64270 */
[----:B------:R-:W-:-:S04]  /*8e00*/  FMUL.FTZ R176, R181, UR5 ;  /* 0x00000005b5b07c20 */ /* 0x000fc80008410000 */
[----:B------:R-:W0:Y:S01]  /*8e10*/  MUFU.TANH R164, R164 ;  /* 0x000000a400a47308 */ /* 0x000e220000002400 */
[----:B--2---:R-:W-:Y:S02]  /*8e20*/  FSEL R155, R168, -INF , P4 ;  /* 0xff800000a89b7808 */ /* 0x004fe40002000000 */
[----:B------:R-:W-:Y:S02]  /*8e30*/  ISETP.GT.AND P4, PT, R161, 0x39, PT ;  /* 0x00000039a100780c */ /* 0x000fe40003f84270 */
[----:B------:R-:W-:-:S03]  /*8e40*/  FMNMX.FTZ R161, R14, R10, !PT ;  /* 0x0000000a0ea17209 */ /* 0x000fc60007810000 */
[----:B------:R1:W-:Y:S01]  /*8e50*/  MUFU.TANH R168, R169 ;  /* 0x000000a900a87308 */ /* 0x0003e20000002400 */
[----:B------:R-:W-:-:S04]  /*8e60*/  FMNMX.FTZ R161, R13, R161, !PT ;  /* 0x000000a10da17209 */ /* 0x000fc80007810000 */
[----:B------:R-:W-:-:S03]  /*8e70*/  FMNMX.FTZ R161, R152, R161, !PT ;  /* 0x000000a198a17209 */ /* 0x000fc60007810000 */
[----:B------:R-:W-:Y:S01]  /*8e80*/  MUFU.TANH R176, R176 ;  /* 0x000000b000b07308 */ /* 0x000fe20000002400 */
[----:B------:R-:W-:Y:S01]  /*8e90*/  FMNMX.FTZ R161, R20, R161, !PT ;  /* 0x000000a114a17209 */ /* 0x000fe20007810000 */
[----:B-1----:R-:W-:Y:S01]  /*8ea0*/  FMUL.FTZ R169, R158, UR5 ;  /* 0x000000059ea97c20 */ /* 0x002fe20008410000 */
[----:B0-----:R-:W-:Y:S02]  /*8eb0*/  FSEL R164, R164, -INF , P5 ;  /* 0xff800000a4a47808 */ /* 0x001fe40002800000 */
[----:B------:R-:W-:-:S03]  /*8ec0*/  FMNMX.FTZ R161, R153, R161, !PT ;  /* 0x000000a199a17209 */ /* 0x000fc60007810000 */
[----:B------:R-:W-:Y:S01]  /*8ed0*/  MUFU.TANH R169, R169 ;  /* 0x000000a900a97308 */ /* 0x000fe20000002400 */
[----:B------:R-:W-:-:S04]  /*8ee0*/  FMNMX.FTZ R158, R15, R161, !PT ;  /* 0x000000a10f9e7209 */ /* 0x000fc80007810000 */
[----:B------:R-:W-:-:S03]  /*8ef0*/  FMNMX.FTZ R158, R21, R158, !PT ;  /* 0x0000009e159e7209 */ /* 0x000fc60007810000 */
[----:B------:R-:W0:Y:S01]  /*8f00*/  MUFU.TANH R161, R177 ;  /* 0x000000b100a17308 */ /* 0x000e220000002400 */
[----:B------:R-:W-:-:S04]  /*8f10*/  FMNMX.FTZ R172, R157, R158, !PT ;  /* 0x0000009e9dac7209 */ /* 0x000fc80007810000 */
[----:B------:R-:W-:-:S03]  /*8f20*/  FMNMX.FTZ R172, R156, R172, !PT ;  /* 0x000000ac9cac7209 */ /* 0x000fc60007810000 */
[----:B------:R1:W2:Y:S01]  /*8f30*/  MUFU.TANH R158, R180 ;  /* 0x000000b4009e7308 */ /* 0x0002a20000002400 */
[----:B------:R-:W-:-:S04]  /*8f40*/  FMNMX.FTZ R172, R154, R172, !PT ;  /* 0x000000ac9aac7209 */ /* 0x000fc80007810000 */
[----:B------:R-:W-:-:S03]  /*8f50*/  FMNMX.FTZ R172, R160, R172, !PT ;  /* 0x000000aca0ac7209 */ /* 0x000fc60007810000 */
[----:B------:R-:W-:Y:S01]  /*8f60*/  MUFU.TANH R170, R170 ;  /* 0x000000aa00aa7308 */ /* 0x000fe20000002400 */
[----:B------:R-:W-:Y:S01]  /*8f70*/  FMNMX.FTZ R173, R155, R172, !PT ;  /* 0x000000ac9bad7209 */ /* 0x000fe20007810000 */
[----:B-1----:R-:W-:Y:S01]  /*8f80*/  FMUL.FTZ R180, R174, UR5 ;  /* 0x00000005aeb47c20 */ /* 0x002fe20008410000 */
[----:B0-----:R-:W-:Y:S02]  /*8f90*/  FSEL R161, R161, -INF , P6 ;  /* 0xff800000a1a17808 */ /* 0x001fe40003000000 */
[----:B------:R-:W-:-:S03]  /*8fa0*/  FMNMX.FTZ R173, R164, R173, !PT ;  /* 0x000000ada4ad7209 */ /* 0x000fc60007810000 */
[----:B------:R0:W1:Y:S01]  /*8fb0*/  MUFU.TANH R172, R159 ;  /* 0x0000009f00ac7308 */ /* 0x0000620000002400 */
[----:B--2---:R-:W-:Y:S02]  /*8fc0*/  FSEL R158, R158, -INF , P3 ;  /* 0xff8000009e9e7808 */ /* 0x004fe40001800000 */
[----:B------:R-:W-:-:S05]  /*8fd0*/  FMNMX.FTZ R177, R161, R173, !PT ;  /* 0x000000ada1b17209 */ /* 0x000fca0007810000 */
[----:B------:R2:W3:Y:S01]  /*8fe0*/  MUFU.TANH R173, R162 ;  /* 0x000000a200ad7308 */ /* 0x0004e20000002400 */
[----:B0-----:R-:W-:Y:S01]  /*8ff0*/  FSEL R159, R176, -INF , P4 ;  /* 0xff800000b09f7808 */ /* 0x001fe20002000000 */
[----:B------:R-:W-:Y:S02]  /*9000*/  FMUL.FTZ R176, R163, UR5 ;  /* 0x00000005a3b07c20 */ /* 0x000fe40008410000 */
[----:B------:R-:W0:Y:S04]  /*9010*/  SHFL.IDX PT, R163, R5, 0x1, 0x1c1f ;  /* 0x003c1f0005a37f89 */ /* 0x000e2800000e0000 */
[----:B------:R-:W-:Y:S01]  /*9020*/  MUFU.TANH R176, R176 ;  /* 0x000000b000b07308 */ /* 0x000fe20000002400 */
[----:B--2---:R-:W-:Y:S01]  /*9030*/  FMNMX.FTZ R162, R158, R177, !PT ;  /* 0x000000b19ea27209 */ /* 0x004fe20007810000 */
[----:B------:R-:W-:Y:S01]  /*9040*/  FMUL.FTZ R177, R166, UR5 ;  /* 0x00000005a6b17c20 */ /* 0x000fe20008410000 */
[----:B------:R-:W-:-:S02]  /*9050*/  FMUL.FTZ R166, R167, UR5 ;  /* 0x00000005a7a67c20 */ /* 0x000fc40008410000 */
[----:B------:R-:W-:-:S03]  /*9060*/  FMNMX.FTZ R162, R159, R162, !PT ;  /* 0x000000a29fa27209 */ /* 0x000fc60007810000 */
[----:B------:R-:W-:Y:S02]  /*9070*/  MUFU.TANH R175, R175 ;  /* 0x000000af00af7308 */ /* 0x000fe40000002400 */
[----:B------:R-:W2:Y:S06]  /*9080*/  SHFL.BFLY PT, R5, R162, 0x2, 0x1f ;  /* 0x0c401f00a2057f89 */ /* 0x000eac00000e0000 */
[----:B------:R-:W4:Y:S01]  /*9090*/  MUFU.TANH R166, R166 ;  /* 0x000000a600a67308 */ /* 0x000f220000002400 */
[----:B0-----:R-:W-:-:S07]  /*90a0*/  IMAD.IADD R8, R8, 0x1, R163 ;  /* 0x0000000108087824 */ /* 0x001fce00078e02a3 */
[----:B------:R-:W0:Y:S01]  /*90b0*/  MUFU.TANH R177, R177 ;  /* 0x000000b100b17308 */ /* 0x000e220000002400 */
[C---:B------:R-:W-:Y:S02]  /*90c0*/  ISETP.GT.AND P4, PT, R8.reuse, RZ, PT ;  /* 0x000000ff0800720c */ /* 0x040fe40003f84270 */
[C---:B------:R-:W-:Y:S02]  /*90d0*/  ISETP.GT.AND P3, PT, R8.reuse, 0x9, PT ;  /* 0x000000090800780c */ /* 0x040fe40003f64270 */
[----:B------:R-:W-:Y:S02]  /*90e0*/  ISETP.GT.AND P5, PT, R8, 0x1, PT ;  /* 0x000000010800780c */ /* 0x000fe40003fa4270 */
[----:B-1----:R-:W-:Y:S01]  /*90f0*/  FSEL R174, R172, -INF , P3 ;  /* 0xff800000acae7808 */ /* 0x002fe20001800000 */
[----:B------:R-:W1:Y:S01]  /*9100*/  MUFU.TANH R171, R171 ;  /* 0x000000ab00ab7308 */ /* 0x000e620000002400 */
[----:B------:R-:W-:Y:S02]  /*9110*/  ISETP.GT.AND P3, PT, R8, 0x19, PT ;  /* 0x000000190800780c */ /* 0x000fe40003f64270 */
[----:B--2---:R-:W-:-:S02]  /*9120*/  FMNMX.FTZ R5, R162, R5, !PT ;  /* 0x00000005a2057209 */ /* 0x004fc40007810000 */
[----:B------:R-:W-:Y:S02]  /*9130*/  FSEL R162, R165, -INF , P4 ;  /* 0xff800000a5a27808 */ /* 0x000fe40002000000 */
[----:B------:R-:W-:Y:S01]  /*9140*/  ISETP.GT.AND P4, PT, R8, 0x10, PT ;  /* 0x000000100800780c */ /* 0x000fe20003f84270 */
[----:B------:R-:W2:Y:S01]  /*9150*/  MUFU.TANH R180, R180 ;  /* 0x000000b400b47308 */ /* 0x000ea20000002400 */
[----:B------:R-:W-:Y:S02]  /*9160*/  FSEL R163, R168, -INF , P5 ;  /* 0xff800000a8a37808 */ /* 0x000fe40002800000 */
[C---:B------:R-:W-:Y:S02]  /*9170*/  ISETP.GT.AND P6, PT, R8.reuse, 0x8, PT ;  /* 0x000000080800780c */ /* 0x040fe40003fc4270 */
[----:B---3--:R-:W-:Y:S02]  /*9180*/  FSEL R168, R173, -INF , P4 ;  /* 0xff800000ada87808 */ /* 0x008fe40002000000 */
[----:B------:R-:W-:Y:S01]  /*9190*/  ISETP.GT.AND P4, PT, R8, 0x20, PT ;  /* 0x000000200800780c */ /* 0x000fe20003f84270 */
[----:B------:R-:W-:Y:S01]  /*91a0*/  MUFU.TANH R229, R229 ;  /* 0x000000e500e57308 */ /* 0x000fe20000002400 */
[----:B----4-:R-:W-:-:S02]  /*91b0*/  FSEL R166, R166, -INF , P3 ;  /* 0xff800000a6a67808 */ /* 0x010fc40001800000 */
[C---:B------:R-:W-:Y:S02]  /*91c0*/  ISETP.GT.AND P5, PT, R8.reuse, 0x11, PT ;  /* 0x000000110800780c */ /* 0x040fe40003fa4270 */
[----:B------:R-:W-:Y:S02]  /*91d0*/  ISETP.GT.AND P3, PT, R8, 0x29, PT ;  /* 0x000000290800780c */ /* 0x000fe40003f64270 */
[----:B------:R-:W-:Y:S01]  /*91e0*/  FSEL R167, R169, -INF , P6 ;  /* 0xff800000a9a77808 */ /* 0x000fe20003000000 */
[----:B------:R-:W-:Y:S01]  /*91f0*/  MUFU.TANH R232, R232 ;  /* 0x000000e800e87308 */ /* 0x000fe20000002400 */
[----:B------:R-:W-:Y:S02]  /*9200*/  FSEL R169, R170, -INF , P4 ;  /* 0xff800000aaa97808 */ /* 0x000fe40002000000 */
[----:B------:R-:W-:Y:S02]  /*9210*/  FSEL R173, R176, -INF , P5 ;  /* 0xff800000b0ad7808 */ /* 0x000fe40002800000 */
[----:B------:R-:W-:Y:S01]  /*9220*/  FSEL R170, R175, -INF , P3 ;  /* 0xff800000afaa7808 */ /* 0x000fe20001800000 */
[----:B------:R-:W3:Y:S01]  /*9230*/  SHFL.BFLY PT, R176, R5, 0x1, 0x1f ;  /* 0x0c201f0005b07f89 */ /* 0x000ee200000e0000 */
[----:B------:R-:W-:-:S02]  /*9240*/  FMNMX.FTZ R175, R162, R11, !PT ;  /* 0x0000000ba2af7209 */ /* 0x000fc40007810000 */
[----:B------:R-:W-:Y:S02]  /*9250*/  ISETP.GT.AND P6, PT, R8, 0x18, PT ;  /* 0x000000180800780c */ /* 0x000fe40003fc4270 */
[----:B------:R-:W-:Y:S02]  /*9260*/  FMNMX.FTZ R175, R163, R175, !PT ;  /* 0x000000afa3af7209 */ /* 0x000fe40007810000 */
[----:B0-----:R-:W-:Y:S01]  /*9270*/  FSEL R165, R177, -INF , P6 ;  /* 0xff800000b1a57808 */ /* 0x001fe20003000000 */
[----:B------:R-:W-:Y:S01]  /*9280*/  FMUL.FTZ R177, R178, UR5 ;  /* 0x00000005b2b17c20 */ /* 0x000fe20008410000 */
[----:B------:R-:W-:Y:S02]  /*9290*/  FMNMX.FTZ R175, R167, R175, !PT ;  /* 0x000000afa7af7209 */ /* 0x000fe40007810000 */
[----:B------:R-:W-:Y:S02]  /*92a0*/  ISETP.GT.AND P5, PT, R8, 0x21, PT ;  /* 0x000000210800780c */ /* 0x000fe40003fa4270 */
[----:B------:R-:W-:Y:S01]  /*92b0*/  FMNMX.FTZ R175, R174, R175, !PT ;  /* 0x000000afaeaf7209 */ /* 0x000fe20007810000 */
[----:B------:R-:W0:Y:S01]  /*92c0*/  MUFU.TANH R177, R177 ;  /* 0x000000b100b17308 */ /* 0x000e220000002400 */
[----:B------:R-:W-:-:S02]  /*92d0*/  ISETP.GT.AND P6, PT, R8, 0x28, PT ;  /* 0x000000280800780c */ /* 0x000fc40003fc4270 */
[----:B------:R-:W-:Y:S02]  /*92e0*/  FMNMX.FTZ R175, R168, R175, !PT ;  /* 0x000000afa8af7209 */ /* 0x000fe40007810000 */
[----:B-1----:R-:W-:Y:S02]  /*92f0*/  FSEL R171, R171, -INF , P5 ;  /* 0xff800000abab7808 */ /* 0x002fe40002800000 */
[----:B------:R-:W-:Y:S02]  /*9300*/  FMNMX.FTZ R175, R173, R175, !PT ;  /* 0x000000afadaf7209 */ /* 0x000fe40007810000 */
[----:B--2---:R-:W-:Y:S02]  /*9310*/  FSEL R172, R180, -INF , P6 ;  /* 0xff800000b4ac7808 */ /* 0x004fe40003000000 */
[C---:B------:R-:W-:Y:S02]  /*9320*/  ISETP.GT.AND P4, PT, R8.reuse, 0x30, PT ;  /* 0x000000300800780c */ /* 0x040fe40003f84270 */
[----:B------:R-:W-:-:S02]  /*9330*/  ISETP.GT.AND P5, PT, R8, 0x31, PT ;  /* 0x000000310800780c */ /* 0x000fc40003fa4270 */
[C---:B------:R-:W-:Y:S02]  /*9340*/  ISETP.GT.AND P6, PT, R8.reuse, 0x38, PT ;  /* 0x000000380800780c */ /* 0x040fe40003fc4270 */
[----:B------:R-:W-:Y:S02]  /*9350*/  ISETP.GT.AND P3, PT, R8, 0x39, PT ;  /* 0x000000390800780c */ /* 0x000fe40003f64270 */
[----:B---3--:R-:W-:Y:S01]  /*9360*/  FMNMX.FTZ R8, R5, R176, !PT ;  /* 0x000000b005087209 */ /* 0x008fe20007810000 */
[----:B------:R-:W-:Y:S01]  /*9370*/  FMUL.FTZ R5, R182, UR5 ;  /* 0x00000005b6057c20 */ /* 0x000fe20008410000 */
[----:B------:R-:W-:Y:S02]  /*9380*/  FMNMX.FTZ R175, R165, R175, !PT ;  /* 0x000000afa5af7209 */ /* 0x000fe40007810000 */
[----:B0-----:R-:W-:Y:S01]  /*9390*/  FSEL R177, R177, -INF , P4 ;  /* 0xff800000b1b17808 */ /* 0x001fe20002000000 */
[----:B------:R-:W-:Y:S01]  /*93a0*/  FMUL.FTZ R178, R8, UR4 ;  /* 0x0000000408b27c20 */ /* 0x000fe20008410000 */
[----:B------:R-:W-:Y:S01]  /*93b0*/  FMNMX.FTZ R175, R166, R175, !PT ;  /* 0x000000afa6af7209 */ /* 0x000fe20007810000 */
[----:B------:R-:W0:Y:S01]  /*93c0*/  MUFU.TANH R5, R5 ;  /* 0x0000000500057308 */ /* 0x000e220000002400 */
[----:B------:R-:W-:-:S02]  /*93d0*/  FSETP.NEU.FTZ.AND P4, PT, R8, -INF , PT ;  /* 0xff8000000800780b */ /* 0x000fc40003f9d000 */
[----:B------:R-:W-:Y:S02]  /*93e0*/  FMNMX.FTZ R175, R169, R175, !PT ;  /* 0x000000afa9af7209 */ /* 0x000fe40007810000 */
[----:B------:R-:W-:Y:S02]  /*93f0*/  FSEL R178, R178, RZ, P4 ;  /* 0x000000ffb2b27208 */ /* 0x000fe40002000000 */
[----:B------:R-:W-:Y:S02]  /*9400*/  FMNMX.FTZ R175, R171, R175, !PT ;  /* 0x000000afabaf7209 */ /* 0x000fe40007810000 */
[----:B------:R-:W-:Y:S01]  /*9410*/  FSEL R229, R229, -INF , P5 ;  /* 0xff800000e5e57808 */ /* 0x000fe20002800000 */
[--C-:B------:R-:W-:Y:S01]  /*9420*/  FFMA.FTZ R228, R13, UR4, -R178.reuse ;  /* 0x000000040de47c23 */ /* 0x100fe200080108b2 */
[----:B------:R-:W-:Y:S01]  /*9430*/  FMNMX.FTZ R13, R172, R175, !PT ;  /* 0x000000afac0d7209 */ /* 0x000fe20007810000 */
[--C-:B------:R-:W-:Y:S01]  /*9440*/  FFMA.FTZ R181, R152, UR4, -R178.reuse ;  /* 0x0000000498b57c23 */ /* 0x100fe200080108b2 */
[----:B------:R-:W-:Y:S01]  /*9450*/  FSEL R232, R232, -INF , P3 ;  /* 0xff800000e8e87808 */ /* 0x000fe20001800000 */
        /* <DEDUP_REMOVED lines=19> */
[----:B------:R-:W-:-:S03]  /*9590*/  FFMA.FTZ R179, R159, UR4, -R178 ;  /* 0x000000049fb37c23 */ /* 0x000fc600080108b2 */
[----:B------:R-:W0:Y:S01]  /*95a0*/  SHFL.BFLY PT, R20, R5, 0x2, 0x1f ;  /* 0x0c401f0005147f89 */ /* 0x000e2200000e0000 */
[----:B------:R-:W-:Y:S08]  /*95b0*/  MUFU.EX2 R228, R228 ;  /* 0x000000e400e47308 */ /* 0x000ff00000000800 */
[----:B------:R-:W-:Y:S08]  /*95c0*/  MUFU.EX2 R181, R181 ;  /* 0x000000b500b57308 */ /* 0x000ff00000000800 */
[----:B------:R-:W-:Y:S01]  /*95d0*/  MUFU.EX2 R230, R230 ;  /* 0x000000e600e67308 */ /* 0x000fe20000000800 */
[----:B0-----:R-:W-:Y:S01]  /*95e0*/  FMNMX.FTZ R5, R5, R20, !PT ;  /* 0x0000001405057209 */ /* 0x001fe20007810000 */
[----:B------:R-:W-:Y:S01]  /*95f0*/  FFMA.FTZ R20, R160, UR4, -R178 ;  /* 0x00000004a0147c23 */ /* 0x000fe200080108b2 */
[----:B------:R-:W-:-:S05]  /*9600*/  FSEL R160, R8, RZ, P4 ;  /* 0x000000ff08a07208 */ /* 0x000fca0002000000 */
[----:B------:R-:W-:Y:S01]  /*9610*/  MUFU.EX2 R178, R158 ;  /* 0x0000009e00b27308 */ /* 0x000fe20000000800 */
[----:B------:R-:W0:Y:S01]  /*9620*/  SHFL.BFLY PT, R153, R5, 0x1, 0x1f ;  /* 0x0c201f0005997f89 */ /* 0x000e2200000e0000 */
[----:B------:R-:W-:-:S04]  /*9630*/  FADD.FTZ R160, -R160, R10 ;  /* 0x0000000aa0a07221 */ /* 0x000fc80000010100 */
[----:B------:R-:W-:Y:S02]  /*9640*/  FMUL.FTZ R160, R160, UR4 ;  /* 0x00000004a0a07c20 */ /* 0x000fe40008410000 */
[----:B------:R-:W-:Y:S08]  /*9650*/  MUFU.EX2 R182, R182 ;  /* 0x000000b600b67308 */ /* 0x000ff00000000800 */
[----:B------:R-:W1:Y:S08]  /*9660*/  MUFU.EX2 R160, R160 ;  /* 0x000000a000a07308 */ /* 0x000e700000000800 */
[----:B------:R-:W-:Y:S01]  /*9670*/  MUFU.EX2 R231, R231 ;  /* 0x000000e700e77308 */ /* 0x000fe20000000800 */
[----:B0-----:R-:W-:-:S04]  /*9680*/  FMNMX.FTZ R5, R5, R153, !PT ;  /* 0x0000009905057209 */ /* 0x001fc80007810000 */
[C---:B------:R-:W-:Y:S01]  /*9690*/  FSETP.NEU.FTZ.AND P3, PT, R5.reuse, -INF , PT ;  /* 0xff8000000500780b */ /* 0x040fe20003f7d000 */
[C---:B------:R-:W-:Y:S02]  /*96a0*/  FMUL.FTZ R153, R5.reuse, UR4 ;  /* 0x0000000405997c20 */ /* 0x040fe40008410000 */
[----:B------:R-:W-:Y:S01]  /*96b0*/  MUFU.EX2 R183, R183 ;  /* 0x000000b700b77308 */ /* 0x000fe20000000800 */
[----:B------:R-:W-:Y:S01]  /*96c0*/  FSEL R161, R5, RZ, P3 ;  /* 0x000000ff05a17208 */ /* 0x000fe20001800000 */
[-C--:B-1----:R-:W-:Y:S01]  /*96d0*/  FMUL.FTZ R24, R24, R160.reuse ;  /* 0x000000a018187220 */ /* 0x082fe20000410000 */
[----:B------:R-:W-:Y:S01]  /*96e0*/  FSEL R153, R153, RZ, P3 ;  /* 0x000000ff99997208 */ /* 0x000fe20001800000 */
[----:B------:R-:W-:Y:S01]  /*96f0*/  FMUL.FTZ R25, R25, R160 ;  /* 0x000000a019197220 */ /* 0x000fe20000410000 */
[----:B------:R-:W-:Y:S01]  /*9700*/  ISETP.NE.AND P3, PT, R22, RZ, PT ;  /* 0x000000ff1600720c */ /* 0x000fe20003f65270 */
[----:B------:R-:W-:Y:S01]  /*9710*/  FADD.FTZ R161, -R161, R11 ;  /* 0x0000000ba1a17221 */ /* 0x000fe20000010100 */
[----:B------:R-:W-:-:S02]  /*9720*/  @!P2 VIADD R11, R9, 0x38840 ;  /* 0x00038840090ba836 */ /* 0x000fc40000000000 */
[--C-:B------:R-:W-:Y:S01]  /*9730*/  FFMA.FTZ R154, R162, UR4, -R153.reuse ;  /* 0x00000004a29a7c23 */ /* 0x100fe20008010899 */
[--C-:B------:R-:W-:Y:S01]  /*9740*/  FFMA.FTZ R156, R163, UR4, -R153.reuse ;  /* 0x00000004a39c7c23 */ /* 0x100fe20008010899 */
[----:B------:R-:W-:Y:S01]  /*9750*/  FMUL.FTZ R161, R161, UR4 ;  /* 0x00000004a1a17c20 */ /* 0x000fe20008410000 */
[--C-:B------:R-:W-:Y:S01]  /*9760*/  FFMA.FTZ R155, R167, UR4, -R153.reuse ;  /* 0x00000004a79b7c23 */ /* 0x100fe20008010899 */
[--C-:B------:R-:W-:Y:S01]  /*9770*/  FFMA.FTZ R158, R174, UR4, -R153.reuse ;  /* 0x00000004ae9e7c23 */ /* 0x100fe20008010899 */
[----:B------:R-:W-:Y:S01]  /*9780*/  FFMA.FTZ R157, R168, UR4, -R153 ;  /* 0x00000004a89d7c23 */ /* 0x000fe20008010899 */
[----:B------:R-:W-:Y:S01]  /*9790*/  MUFU.EX2 R154, R154 ;  /* 0x0000009a009a7308 */ /* 0x000fe20000000800 */
[----:B------:R-:W-:Y:S01]  /*97a0*/  @!P2 PRMT R11, RZ, 0x654, R11 ;  /* 0x00000654ff0ba816 */ /* 0x000fe2000000000b */
[--C-:B------:R-:W-:Y:S01]  /*97b0*/  FFMA.FTZ R159, R173, UR4, -R153.reuse ;  /* 0x00000004ad9f7c23 */ /* 0x100fe20008010899 */
[----:B------:R-:W-:Y:S01]  /*97c0*/  FFMA.FTZ R168, R165, UR4, -R153 ;  /* 0x00000004a5a87c23 */ /* 0x000fe20008010899 */
[----:B------:R-:W-:-:S02]  /*97d0*/  @!P3 IMAD R163, R12, 0x40, R18 ;  /* 0x000000400ca3b824 */ /* 0x000fc400078e0212 */
[--C-:B------:R-:W-:Y:S01]  /*97e0*/  FFMA.FTZ R173, R166, UR4, -R153.reuse ;  /* 0x00000004a6ad7c23 */ /* 0x100fe20008010899 */
[--C-:B------:R-:W-:Y:S01]  /*97f0*/  FFMA.FTZ R10, R169, UR4, -R153.reuse ;  /* 0x00000004a90a7c23 */ /* 0x100fe20008010899 */
[----:B------:R0:W-:Y:S01]  /*9800*/  @!P2 SYNCS.ARRIVE.TRANS64.RED.A1T0 RZ, [R11+URZ], RZ ;  /* 0x000000ff0bffa9a7 */ /* 0x0001e2000810043f */
[----:B------:R-:W1:Y:S01]  /*9810*/  MUFU.EX2 R161, R161 ;  /* 0x000000a100a17308 */ /* 0x000e620000000800 */
[----:B------:R-:W-:Y:S02]  /*9820*/  @!P3 IMAD R163, R163, 0x4, R16 ;  /* 0x00000004a3a3b824 */ /* 0x000fe400078e0210 */
[--C-:B------:R-:W-:Y:S01]  /*9830*/  FFMA.FTZ R12, R172, UR4, -R153.reuse ;  /* 0x00000004ac0c7c23 */ /* 0x100fe20008010899 */
[--C-:B------:R-:W-:Y:S01]  /*9840*/  FFMA.FTZ R171, R171, UR4, -R153.reuse ;  /* 0x00000004abab7c23 */ /* 0x100fe20008010899 */
[--C-:B------:R-:W-:Y:S01]  /*9850*/  FFMA.FTZ R229, R229, UR4, -R153.reuse ;  /* 0x00000004e5e57c23 */ /* 0x100fe20008010899 */
[--C-:B------:R-:W-:Y:S01]  /*9860*/  FFMA.FTZ R162, R152, UR4, -R153.reuse ;  /* 0x0000000498a27c23 */ /* 0x100fe20008010899 */
[--C-:B------:R-:W-:Y:S01]  /*9870*/  FFMA.FTZ R232, R232, UR4, -R153.reuse ;  /* 0x00000004e8e87c23 */ /* 0x100fe20008010899 */
[----:B------:R-:W-:Y:S01]  /*9880*/  @!P3 STS [R163+0x38400], R160 ;  /* 0x038400a0a300b388 */ /* 0x000fe20000000800 */
[----:B------:R-:W2:Y:S01]  /*9890*/  MUFU.EX2 R156, R156 ;  /* 0x0000009c009c7308 */ /* 0x000ea20000000800 */
[--C-:B------:R-:W-:Y:S01]  /*98a0*/  FFMA.FTZ R170, R170, UR4, -R153.reuse ;  /* 0x00000004aaaa7c23 */ /* 0x100fe20008010899 */
[----:B------:R-:W-:Y:S01]  /*98b0*/  FFMA.FTZ R152, R160, R6, R180 ;  /* 0x00000006a0987223 */ /* 0x000fe200000100b4 */
[----:B------:R-:W-:Y:S01]  /*98c0*/  FFMA.FTZ R177, R177, UR4, -R153 ;  /* 0x00000004b1b17c23 */ /* 0x000fe20008010899 */
[-C--:B------:R-:W-:Y:S01]  /*98d0*/  FMUL.FTZ R28, R28, R160.reuse ;  /* 0x000000a01c1c7220 */ /* 0x080fe20000410000 */
[-C--:B------:R-:W-:Y:S01]  /*98e0*/  FMUL.FTZ R29, R29, R160.reuse ;  /* 0x000000a01d1d7220 */ /* 0x080fe20000410000 */
[-C--:B------:R-:W-:Y:S01]  /*98f0*/  FMUL.FTZ R32, R32, R160.reuse ;  /* 0x000000a020207220 */ /* 0x080fe20000410000 */
[-C--:B------:R-:W-:Y:S01]  /*9900*/  FMUL.FTZ R33, R33, R160.reuse ;  /* 0x000000a021217220 */ /* 0x080fe20000410000 */
[----:B------:R-:W3:Y:S01]  /*9910*/  MUFU.EX2 R155, R155 ;  /* 0x0000009b009b7308 */ /* 0x000ee20000000800 */
[----:B-1----:R1:W-:Y:S01]  /*9920*/  @!P3 STS [R163+0x38420], R161 ;  /* 0x038420a1a300b388 */ /* 0x0023e20000000800 */
[----:B------:R-:W-:Y:S01]  /*9930*/  FFMA.FTZ R7, R161, R7, R154 ;  /* 0x00000007a1077223 */ /* 0x000fe2000001009a */
        /* <DEDUP_REMOVED lines=8> */
[C---:B-1----:R-:W-:Y:S01]  /*99c0*/  FADD.FTZ R163, R228.reuse, R152 ;  /* 0x00000098e4a37221 */ /* 0x042fe20000010000 */
[----:B------:R-:W-:Y:S01]  /*99d0*/  F2FP.BF16.F32.PACK_AB R152, R228, R180 ;  /* 0x000000b4e498723e */ /* 0x000fe200000010ff */
[----:B------:R-:W-:Y:S01]  /*99e0*/  FMUL.FTZ R45, R45, R160 ;  /* 0x000000a02d2d7220 */ /* 0x000fe20000410000 */
[C---:B------:R-:W-:Y:S01]  /*99f0*/  F2FP.BF16.F32.PACK_AB R154, R230.reuse, R181 ;  /* 0x000000b5e69a723e */ /* 0x040fe200000010ff */
[----:B------:R-:W-:Y:S01]  /*9a00*/  FADD.FTZ R163, R181, R163 ;  /* 0x000000a3b5a37221 */ /* 0x000fe20000010000 */
[----:B------:R-:W1:Y:S01]  /*9a10*/  MUFU.EX2 R157, R157 ;  /* 0x0000009d009d7308 */ /* 0x000e620000000800 */
[----:B---3--:R-:W-:Y:S01]  /*9a20*/  FADD.FTZ R164, R155, R164 ;  /* 0x000000a49ba47221 */ /* 0x008fe20000010000 */
[----:B------:R-:W-:Y:S01]  /*9a30*/  F2FP.BF16.F32.PACK_AB R156, R231, R182 ;  /* 0x000000b6e79c723e */ /* 0x000fe200000010ff */
[----:B------:R-:W-:Y:S01]  /*9a40*/  FADD.FTZ R163, R230, R163 ;  /* 0x000000a3e6a37221 */ /* 0x000fe20000010000 */
[-C--:B------:R-:W-:Y:S01]  /*9a50*/  FMUL.FTZ R48, R48, R160.reuse ;  /* 0x000000a030307220 */ /* 0x080fe20000410000 */
[-C--:B------:R-:W-:Y:S01]  /*9a60*/  FMUL.FTZ R49, R49, R160.reuse ;  /* 0x000000a031317220 */ /* 0x080fe20000410000 */
[-C--:B------:R-:W-:Y:S01]  /*9a70*/  FMUL.FTZ R52, R52, R160.reuse ;  /* 0x000000a034347220 */ /* 0x080fe20000410000 */
[----:B------:R-:W-:Y:S01]  /*9a80*/  FADD.FTZ R163, R182, R163 ;  /* 0x000000a3b6a37221 */ /* 0x000fe20000010000 */
[----:B------:R-:W2:Y:S01]  /*9a90*/  MUFU.EX2 R159, R159 ;  /* 0x0000009f009f7308 */ /* 0x000ea20000000800 */
[C---:B----4-:R-:W-:Y:S01]  /*9aa0*/  FADD.FTZ R164, R158.reuse, R164 ;  /* 0x000000a49ea47221 */ /* 0x050fe20000010000 */
[----:B------:R-:W-:Y:S01]  /*9ab0*/  F2FP.BF16.F32.PACK_AB R155, R158, R155 ;  /* 0x0000009b9e9b723e */ /* 0x000fe200000010ff */
[----:B------:R-:W-:Y:S01]  /*9ac0*/  BAR.SYNC.DEFER_BLOCKING 0xf, 0x100 ;  /* 0x03c4000000007b1d */ /* 0x000fe20000010000 */
[----:B------:R-:W-:Y:S01]  /*9ad0*/  FADD.FTZ R172, R231, R163 ;  /* 0x000000a3e7ac7221 */ /* 0x000fe20000010000 */
        /* <DEDUP_REMOVED lines=13> */
[C---:B--2---:R-:W-:Y:S01]  /*9bb0*/  FADD.FTZ R169, R159.reuse, R164 ;  /* 0x000000a49fa97221 */ /* 0x044fe20000010000 */
[----:B------:R-:W-:Y:S01]  /*9bc0*/  F2FP.BF16.F32.PACK_AB R157, R159, R157 ;  /* 0x0000009d9f9d723e */ /* 0x000fe200000010ff */
        /* <DEDUP_REMOVED lines=78> */
[----:B----4-:R-:W-:-:S02]  /*a0b0*/  IMAD R170, R2, 0x1000, R19 ;  /* 0x0000100002aa7824 */ /* 0x010fc400078e0213 */
        /* <DEDUP_REMOVED lines=39> */
[----:B------:R-:W-:Y:S01]  /*a330*/  FMUL.FTZ R151, R151, R161 ;  /* 0x000000a197977220 */ /* 0x000fe20000410000 */
[----:B---3--:R-:W-:Y:S01]  /*a340*/  F2FP.BF16.F32.PACK_AB R158, R13, R183 ;  /* 0x000000b70d9e723e */ /* 0x008fe200000010ff */
[----:B------:R3:W-:Y:S01]  /*a350*/  STSM.16.M88.4 [R23+0x36400], R152 ;  /* 0x0364009817007844 */ /* 0x0007e20000000200 */
[----:B-1----:R-:W-:Y:S01]  /*a360*/  F2FP.BF16.F32.PACK_AB R159, R173, R168 ;  /* 0x000000a8ad9f723e */ /* 0x002fe200000010ff */
[----:B------:R-:W-:Y:S01]  /*a370*/  FADD.FTZ R172, R183, R172 ;  /* 0x000000acb7ac7221 */ /* 0x000fe20000010000 */
[----:B------:R-:W-:Y:S01]  /*a380*/  R2UR UR10, R170 ;  /* 0x00000000aa0a72ca */ /* 0x000fe200000e0000 */
[----:B------:R-:W-:Y:S01]  /*a390*/  FADD.FTZ R169, R168, R169 ;  /* 0x000000a9a8a97221 */ /* 0x000fe20000010000 */
[----:B------:R-:W1:Y:S01]  /*a3a0*/  MUFU.EX2 R232, R232 ;  /* 0x000000e800e87308 */ /* 0x000e620000000800 */
[----:B--2---:R-:W-:Y:S01]  /*a3b0*/  F2FP.BF16.F32.PACK_AB R160, R15, R14 ;  /* 0x0000000e0fa0723e */ /* 0x004fe200000010ff */
[----:B------:R2:W-:Y:S01]  /*a3c0*/  STSM.16.M88.4 [R186], R156 ;  /* 0x0000009cba007844 */ /* 0x0005e20000000200 */
[----:B0-----:R-:W-:Y:S01]  /*a3d0*/  F2FP.BF16.F32.PACK_AB R161, R11, R10 ;  /* 0x0000000a0ba1723e */ /* 0x001fe200000010ff */
[----:B------:R-:W-:Y:S01]  /*a3e0*/  FADD.FTZ R172, R13, R172 ;  /* 0x000000ac0dac7221 */ /* 0x000fe20000010000 */
[----:B-----5:R-:W-:Y:S01]  /*a3f0*/  F2FP.BF16.F32.PACK_AB R162, R21, R20 ;  /* 0x0000001415a2723e */ /* 0x020fe200000010ff */
[----:B------:R-:W-:Y:S01]  /*a400*/  FADD.FTZ R169, R173, R169 ;  /* 0x000000a9ada97221 */ /* 0x000fe20000010000 */
[----:B------:R-:W-:Y:S01]  /*a410*/  F2FP.BF16.F32.PACK_AB R163, R6, R12 ;  /* 0x0000000c06a3723e */ /* 0x000fe200000010ff */
[----:B------:R-:W-:Y:S01]  /*a420*/  FADD.FTZ R172, R14, R172 ;  /* 0x000000ac0eac7221 */ /* 0x000fe20000010000 */
[----:B----4-:R-:W-:Y:S01]  /*a430*/  F2FP.BF16.F32.PACK_AB R164, R176, R175 ;  /* 0x000000afb0a4723e */ /* 0x010fe200000010ff */
[----:B------:R-:W-:Y:S01]  /*a440*/  FADD.FTZ R169, R10, R169 ;  /* 0x000000a90aa97221 */ /* 0x000fe20000010000 */
[----:B------:R-:W-:Y:S01]  /*a450*/  F2FP.BF16.F32.PACK_AB R165, R229, R7 ;  /* 0x00000007e5a5723e */ /* 0x000fe200000010ff */
[----:B------:R2:W-:Y:S01]  /*a460*/  STSM.16.M88.4 [R184], R160 ;  /* 0x000000a0b8007844 */ /* 0x0005e20000000200 */
[----:B------:R-:W-:Y:S01]  /*a470*/  F2FP.BF16.F32.PACK_AB R166, R179, R178 ;  /* 0x000000b2b3a6723e */ /* 0x000fe200000010ff */
[----:B------:R-:W-:Y:S01]  /*a480*/  FADD.FTZ R172, R15, R172 ;  /* 0x000000ac0fac7221 */ /* 0x000fe20000010000 */
[----:B------:R-:W-:Y:S01]  /*a490*/  FADD.FTZ R169, R11, R169 ;  /* 0x000000a90ba97221 */ /* 0x000fe20000010000 */
[----:B------:R-:W-:Y:S01]  /*a4a0*/  PLOP3.LUT P3, PT, PT, PT, UP0, 0x80, 0x0 ;  /* 0x000000000000781c */ /* 0x000fe20003f6f008 */
[----:B------:R-:W-:Y:S01]  /*a4b0*/  @!P2 VIADD R9, R9, 0x38860 ;  /* 0x000388600909a836 */ /* 0x000fe20000000000 */
[----:B-1----:R-:W-:Y:S01]  /*a4c0*/  F2FP.BF16.F32.PACK_AB R167, R232, R171 ;  /* 0x000000abe8a7723e */ /* 0x002fe200000010ff */
[----:B------:R-:W-:Y:S01]  /*a4d0*/  FADD.FTZ R172, R20, R172 ;  /* 0x000000ac14ac7221 */ /* 0x000fe20000010000 */
[----:B------:R-:W-:Y:S01]  /*a4e0*/  FADD.FTZ R169, R12, R169 ;  /* 0x000000a90ca97221 */ /* 0x000fe20000010000 */
[----:B------:R-:W-:Y:S01]  /*a4f0*/  IMAD.MOV.U32 R12, RZ, RZ, R2 ;  /* 0x000000ffff0c7224 */ /* 0x000fe200078e0002 */
[----:B------:R-:W-:Y:S01]  /*a500*/  @!P2 PRMT R9, RZ, 0x654, R9 ;  /* 0x00000654ff09a816 */ /* 0x000fe20000000009 */
[----:B------:R2:W-:Y:S01]  /*a510*/  STSM.16.M88.4 [R185], R164 ;  /* 0x000000a4b9007844 */ /* 0x0005e20000000200 */
[----:B------:R-:W-:Y:S01]  /*a520*/  WARPGROUP.ARRIVE ;  /* 0x00000000000079c5 */ /* 0x000fe20000000000 */
[----:B------:R-:W-:Y:S01]  /*a530*/  FADD.FTZ R172, R21, R172 ;  /* 0x000000ac15ac7221 */ /* 0x000fe20000010000 */
[----:B------:R-:W-:Y:S01]  /*a540*/  FADD.FTZ R6, R6, R169 ;  /* 0x000000a906067221 */ /* 0x000fe20000010000 */
[----:B------:R-:W-:-:S02]  /*a550*/  IMAD.MOV.U32 R11, RZ, RZ, R5 ;  /* 0x000000ffff0b7224 */ /* 0x000fc400078e0005 */
[----:B------:R-:W-:Y:S01]  /*a560*/  FADD.FTZ R175, R175, R172 ;  /* 0x000000acafaf7221 */ /* 0x000fe20000010000 */
[----:B------:R-:W-:Y:S01]  /*a570*/  HGMMA.64x256x16.F32.BF16 R24, R152, gdesc[UR8].tnspB, R24, gsb0 ;  /* 0x43e0000898187df0 */ /* 0x000fe20008001818 */
[----:B------:R-:W-:Y:S01]  /*a580*/  UMOV UR11, 0x40000040 ;  /* 0x40000040000b7882 */ /* 0x000fe20000000000 */
        /* <DEDUP_REMOVED lines=8> */
[----:B------:R-:W-:Y:S02]  /*a610*/  WARPGROUP.DEPBAR.LE gsb0, 0x0 ;  /* 0x00008000000079c5 */ /* 0x000fe40000010000 */
[----:B---3--:R-:W-:Y:S01]  /*a620*/  VIADD R152, R170, 0x80 ;  /* 0x00000080aa987836 */ /* 0x008fe20000000000 */
[----:B------:R-:W-:-:S04]  /*a630*/  WARPGROUP.ARRIVE ;  /* 0x00000000000079c5 */ /* 0x000fc80000000000 */
[----:B------:R-:W-:Y:S01]  /*a640*/  R2UR UR10, R152 ;  /* 0x00000000980a72ca */ /* 0x000fe200000e0000 */
[C---:B------:R-:W-:Y:S02]  /*a650*/  VIADD R152, R170.reuse, 0x100 ;  /* 0x00000100aa987836 */ /* 0x040fe40000000000 */
[----:B------:R-:W-:-:S10]  /*a660*/  VIADD R170, R170, 0x180 ;  /* 0x00000180aaaa7836 */ /* 0x000fd40000000000 */
        /* <DEDUP_REMOVED lines=24> */
.L_x_8314:
[----:B------:R-:W-:-:S06]  /*a7f0*/  UISETP.GE.AND UP0, UPT, UR7, UR43, UPT ;  /* 0x0000002b0700728c */ /* 0x000fcc000bf06270 */
[----:B------:R-:W-:-:S13]  /*a800*/  PLOP3.LUT P1, PT, PT, PT, UP0, 0x80, 0x0 ;  /* 0x000000000000781c */ /* 0x000fda0003f2f008 */
[----:B------:R-:W-:Y:S05]  /*a810*/  @!P1 BRA `(.L_x_8324) ;  /* 0x0000003000509947 */ /* 0x000fea0003800000 */
[----:B------:R-:W-:Y:S01]  /*a820*/  IMAD.MOV.U32 R11, RZ, RZ, R5 ;  /* 0x000000ffff0b7224 */ /* 0x000fe200078e0005 */
[----:B------:R-:W-:Y:S01]  /*a830*/  ULDC UR5, c[0x0][0xad0] ;  /* 0x0002b40000057ab9 */ /* 0x000fe20000000800 */
[----:B------:R-:W-:Y:S01]  /*a840*/  IMAD.MOV.U32 R12, RZ, RZ, R8 ;  /* 0x000000ffff0c7224 */ /* 0x000fe200078e0008 */
[----:B------:R-:W-:Y:S01]  /*a850*/  ULDC UR4, c[0x0][0xa80] ;  /* 0x0002a00000047ab9 */ /* 0x000fe20000000800 */
[----:B------:R-:W-:-:S07]  /*a860*/  IMAD.MOV.U32 R10, RZ, RZ, R2 ;  /* 0x000000ffff0a7224 */ /* 0x000fce00078e0002 */
.L_x_8333:
        /* <DEDUP_REMOVED lines=8> */
.L_x_8325:
[----:B------:R-:W-:Y:S02]  /*a8f0*/  IMAD.U32 R5, RZ, RZ, UR37 ;  /* 0x00000025ff057e24 */ /* 0x000fe4000f8e00ff */
[----:B0-2---:R-:W-:-:S03]  /*a900*/  IMAD R9, R2, 0x8, R16 ;  /* 0x0000000802097824 */ /* 0x005fc600078e0210 */
[----:B------:R-:W-:-:S04]  /*a910*/  SHF.L.U32 R5, R5, 0x1f, RZ ;  /* 0x0000001f05057819 */ /* 0x000fc800000006ff */
[----:B------:R0:W1:Y:S01]  /*a920*/  SYNCS.PHASECHK.TRANS64.TRYWAIT P1, [R9+URZ+0x38830], R5 ;  /* 0x03883005090075a7 */ /* 0x000062000802017f */
[----:B------:R-:W-:Y:S05]  /*a930*/  @!P0 BRA `(.L_x_8326) ;  /* 0x0000000000048947 */ /* 0x000fea0003800000 */
[----:B------:R-:W-:Y:S01]  /*a940*/  BPT.TRAP 0x1 ;  /* 0x000000040000795c */ /* 0x000fe20000300000 */
.L_x_8326:
[----:B------:R-:W-:Y:S01]  /*a950*/  IMAD R8, R2, 0x200, R0 ;  /* 0x0000020002087824 */ /* 0x000fe200078e0200 */
[----:B-1----:R-:W-:Y:S06]  /*a960*/  @P1 BRA `(.L_x_8327) ;  /* 0x0000000000081947 */ /* 0x002fec0003800000 */
[----:B------:R-:W1:Y:S02]  /*a970*/  SYNCS.PHASECHK.TRANS64.TRYWAIT P1, [R9+URZ+0x38830], R5 ;  /* 0x03883005090075a7 */ /* 0x000e64000802017f */
[----:B-1----:R-:W-:Y:S05]  /*a980*/  @!P1 BRA `(.L_x_8328) ;  /* 0x0000011000549947 */ /* 0x002fea0003800000 */
.L_x_8327:
        /* <DEDUP_REMOVED lines=22> */
.L_x_8329:
[----:B------:R2:W3:Y:S01]  /*aaf0*/  SYNCS.PHASECHK.TRANS64.TRYWAIT P1, [R9+URZ+0x38850], R5 ;  /* 0x03885005090075a7 */ /* 0x0004e2000802017f */
[----:B------:R-:W-:Y:S05]  /*ab00*/  @!P0 BRA `(.L_x_8330) ;  /* 0x0000000000048947 */ /* 0x000fea0003800000 */
[----:B------:R-:W-:Y:S01]  /*ab10*/  BPT.TRAP 0x1 ;  /* 0x000000040000795c */ /* 0x000fe20000300000 */
.L_x_8330:
[----:B---3--:R-:W-:Y:S05]  /*ab20*/  @P1 BRA `(.L_x_8331) ;  /* 0x0000000000081947 */ /* 0x008fea0003800000 */
[----:B------:R-:W3:Y:S02]  /*ab30*/  SYNCS.PHASECHK.TRANS64.TRYWAIT P1, [R9+URZ+0x38850], R5 ;  /* 0x03885005090075a7 */ /* 0x000ee4000802017f */
[----:B---3--:R-:W-:Y:S05]  /*ab40*/  @!P1 BRA `(.L_x_8332) ;  /* 0x0000010c00f89947 */ /* 0x008fea0003800000 */
.L_x_8331:
        /* <DEDUP_REMOVED lines=12> */
[----:B------:R-:W-:Y:S01]  /*ac10*/  UISETP.GT.AND UP0, UPT, UR7, UR43, UPT ;  /* 0x0000002b0700728c */ /* 0x000fe2000bf04270 */
[----:B------:R-:W-:Y:S01]  /*ac20*/  IMAD.MOV.U32 R15, RZ, RZ, 0x4 ;  /* 0x00000004ff0f7424 */ /* 0x000fe200078e00ff */
[----:B------:R-:W-:Y:S01]  /*ac30*/  R2UR UR30, R8 ;  /* 0x00000000081e72ca */ /* 0x000fe200000e0000 */
[----:B------:R-:W-:Y:S01]  /*ac40*/  VIADD R8, R4, 0x4 ;  /* 0x0000000404087836 */ /* 0x000fe20000000000 */
[----:B------:R-:W-:-:S02]  /*ac50*/  UIADD3 UR7, UR7, -0x1, URZ ;  /* 0xffffffff07077890 */ /* 0x000fc4000fffe03f */
[----:B------:R-:W-:Y:S01]  /*ac60*/  HGMMA.64x64x16.F32.BF16 R152, gdesc[UR24], R152, gsb0 ;  /* 0x00e00000189879f0 */ /* 0x000fe20008001898 */
[----:B0-----:R-:W-:Y:S02]  /*ac70*/  SHF.R.U32.HI R13, RZ, 0x7, R13 ;  /* 0x00000007ff0d7819 */ /* 0x001fe4000001160d */
[----:B------:R-:W-:Y:S02]  /*ac80*/  WARPGROUP.DEPBAR.LE gsb0, 0x0 ;  /* 0x00008000000079c5 */ /* 0x000fe40000010000 */
        /* <DEDUP_REMOVED lines=382> */
[----:B0-----:R-:W-:-:S05]  /*c470*/  FMNMX.FTZ R8, R8, R172, !PT ;  /* 0x000000ac08087209 */ /* 0x001fca0007810000 */
[----:B------:R-:W0:Y:S01]  /*c480*/  MUFU.TANH R163, R163 ;  /* 0x000000a300a37308 */ /* 0x000e220000002400 */
[----:B-1----:R-:W-:Y:S01]  /*c490*/  FMNMX.FTZ R175, R153, R175, !PT ;  /* 0x000000af99af7209 */ /* 0x002fe20007810000 */
[----:B------:R-:W1:Y:S06]  /*c4a0*/  SHFL.BFLY PT, R172, R8, 0x1, 0x1f ;  /* 0x0c201f0008ac7f89 */ /* 0x000e6c00000e0000 */
[----:B------:R-:W3:Y:S01]  /*c4b0*/  MUFU.TANH R166, R166 ;  /* 0x000000a600a67308 */ /* 0x000ee20000002400 */
[----:B--2---:R-:W-:-:S07]  /*c4c0*/  FMNMX.FTZ R175, R162, R175, !PT ;  /* 0x000000afa2af7209 */ /* 0x004fce0007810000 */
[----:B------:R-:W2:Y:S01]  /*c4d0*/  MUFU.TANH R167, R167 ;  /* 0x000000a700a77308 */ /* 0x000ea20000002400 */
[----:B0-----:R-:W-:-:S07]  /*c4e0*/  FMNMX.FTZ R175, R163, R175, !PT ;  /* 0x000000afa3af7209 */ /* 0x001fce0007810000 */
[----:B------:R-:W0:Y:S01]  /*c4f0*/  MUFU.TANH R170, R170 ;  /* 0x000000aa00aa7308 */ /* 0x000e220000002400 */
[----:B---3--:R-:W-:Y:S02]  /*c500*/  FMNMX.FTZ R175, R166, R175, !PT ;  /* 0x000000afa6af7209 */ /* 0x008fe40007810000 */
[----:B-1----:R-:W-:-:S05]  /*c510*/  FMNMX.FTZ R8, R8, R172, !PT ;  /* 0x000000ac08087209 */ /* 0x002fca0007810000 */
[----:B------:R-:W1:Y:S01]  /*c520*/  MUFU.TANH R171, R171 ;  /* 0x000000ab00ab7308 */ /* 0x000e620000002400 */
[C---:B------:R-:W-:Y:S01]  /*c530*/  FADD.FTZ R12, -R8.reuse, R12 ;  /* 0x0000000c080c7221 */ /* 0x040fe20000010100 */
[----:B------:R-:W-:-:S03]  /*c540*/  FMUL.FTZ R183, R8, UR4 ;  /* 0x0000000408b77c20 */ /* 0x000fc60008410000 */
[----:B------:R-:W-:Y:S01]  /*c550*/  FMUL.FTZ R172, R12, UR4 ;  /* 0x000000040cac7c20 */ /* 0x000fe20008410000 */
[----:B--2---:R-:W-:Y:S01]  /*c560*/  FMNMX.FTZ R12, R167, R175, !PT ;  /* 0x000000afa70c7209 */ /* 0x004fe20007810000 */
[--C-:B------:R-:W-:Y:S01]  /*c570*/  FFMA.FTZ R229, R5, UR4, -R183.reuse ;  /* 0x0000000405e57c23 */ /* 0x100fe200080108b7 */
[----:B------:R-:W2:Y:S01]  /*c580*/  MUFU.TANH R173, R173 ;  /* 0x000000ad00ad7308 */ /* 0x000ea20000002400 */
[--C-:B------:R-:W-:Y:S01]  /*c590*/  FFMA.FTZ R228, R20, UR4, -R183.reuse ;  /* 0x0000000414e47c23 */ /* 0x100fe200080108b7 */
[----:B0-----:R-:W-:Y:S01]  /*c5a0*/  FMNMX.FTZ R12, R170, R12, !PT ;  /* 0x0000000caa0c7209 */ /* 0x001fe20007810000 */
        /* <DEDUP_REMOVED lines=10> */
[--C-:B------:R-:W-:Y:S01]  /*c650*/  FFMA.FTZ R177, R161, UR4, -R183.reuse ;  /* 0x00000004a1b17c23 */ /* 0x100fe200080108b7 */
[--C-:B------:R-:W-:Y:S01]  /*c660*/  FFMA.FTZ R179, R164, UR4, -R183.reuse ;  /* 0x00000004a4b37c23 */ /* 0x100fe200080108b7 */
[--C-:B------:R-:W-:Y:S01]  /*c670*/  FFMA.FTZ R168, R168, UR4, -R183.reuse ;  /* 0x00000004a8a87c23 */ /* 0x100fe200080108b7 */
[----:B------:R-:W1:Y:S01]  /*c680*/  MUFU.TANH R176, R176 ;  /* 0x000000b000b07308 */ /* 0x000e620000002400 */
[----:B--2---:R-:W-:Y:S01]  /*c690*/  FMNMX.FTZ R12, R173, R12, !PT ;  /* 0x0000000cad0c7209 */ /* 0x004fe20007810000 */
[----:B------:R-:W-:-:S06]  /*c6a0*/  FFMA.FTZ R182, R165, UR4, -R183 ;  /* 0x00000004a5b67c23 */ /* 0x000fcc00080108b7 */
[----:B------:R-:W2:Y:S01]  /*c6b0*/  MUFU.TANH R178, R178 ;  /* 0x000000b200b27308 */ /* 0x000ea20000002400 */
[----:B0-----:R-:W-:-:S07]  /*c6c0*/  FMNMX.FTZ R12, R174, R12, !PT ;  /* 0x0000000cae0c7209 */ /* 0x001fce0007810000 */
[----:B------:R-:W0:Y:S01]  /*c6d0*/  MUFU.TANH R180, R180 ;  /* 0x000000b400b47308 */ /* 0x000e220000002400 */
[----:B-1----:R-:W-:-:S07]  /*c6e0*/  FMNMX.FTZ R12, R176, R12, !PT ;  /* 0x0000000cb00c7209 */ /* 0x002fce0007810000 */
[----:B------:R-:W1:Y:S01]  /*c6f0*/  MUFU.TANH R181, R181 ;  /* 0x000000b500b57308 */ /* 0x000e620000002400 */
[----:B--2---:R-:W-:-:S07]  /*c700*/  FMNMX.FTZ R12, R178, R12, !PT ;  /* 0x0000000cb20c7209 */ /* 0x004fce0007810000 */
[----:B------:R-:W2:Y:S01]  /*c710*/  MUFU.EX2 R172, R172 ;  /* 0x000000ac00ac7308 */ /* 0x000ea20000000800 */
[----:B0-----:R-:W-:Y:S01]  /*c720*/  FMNMX.FTZ R5, R180, R12, !PT ;  /* 0x0000000cb4057209 */ /* 0x001fe20007810000 */
[----:B------:R-:W-:-:S06]  /*c730*/  FFMA.FTZ R12, R157, UR4, -R183 ;  /* 0x000000049d0c7c23 */ /* 0x000fcc00080108b7 */
[----:B------:R-:W0:Y:S01]  /*c740*/  MUFU.EX2 R229, R229 ;  /* 0x000000e500e57308 */ /* 0x000e220000000800 */
[----:B-1----:R-:W-:-:S05]  /*c750*/  FMNMX.FTZ R5, R181, R5, !PT ;  /* 0x00000005b5057209 */ /* 0x002fca0007810000 */
[----:B------:R-:W1:Y:S02]  /*c760*/  SHFL.BFLY PT, R20, R5, 0x2, 0x1f ;  /* 0x0c401f0005147f89 */ /* 0x000e6400000e0000 */
[----:B------:R-:W-:Y:S01]  /*c770*/  MUFU.EX2 R230, R230 ;  /* 0x000000e600e67308 */ /* 0x000fe20000000800 */
[-C--:B--2---:R-:W-:Y:S01]  /*c780*/  FMUL.FTZ R24, R24, R172.reuse ;  /* 0x000000ac18187220 */ /* 0x084fe20000410000 */
        /* <DEDUP_REMOVED lines=20> */
[----:B-1----:R-:W-:Y:S01]  /*c8d0*/  FMNMX.FTZ R5, R5, R20, !PT ;  /* 0x0000001405057209 */ /* 0x002fe20007810000 */
[----:B------:R-:W-:Y:S01]  /*c8e0*/  FFMA.FTZ R20, R159, UR4, -R183 ;  /* 0x000000049f147c23 */ /* 0x000fe200080108b7 */
[----:B------:R-:W-:Y:S01]  /*c8f0*/  MUFU.EX2 R188, R188 ;  /* 0x000000bc00bc7308 */ /* 0x000fe20000000800 */
[-C--:B------:R-:W-:Y:S01]  /*c900*/  FMUL.FTZ R61, R61, R172.reuse ;  /* 0x000000ac3d3d7220 */ /* 0x080fe20000410000 */
[-C--:B------:R-:W-:Y:S01]  /*c910*/  FMUL.FTZ R64, R64, R172.reuse ;  /* 0x000000ac40407220 */ /* 0x080fe20000410000 */
[----:B------:R-:W1:Y:S01]  /*c920*/  SHFL.BFLY PT, R152, R5, 0x1, 0x1f ;  /* 0x0c201f0005987f89 */ /* 0x000e6200000e0000 */
        /* <DEDUP_REMOVED lines=23> */
[----:B-1----:R-:W-:Y:S01]  /*caa0*/  FMNMX.FTZ R5, R5, R152, !PT ;  /* 0x0000009805057209 */ /* 0x002fe20007810000 */
[-C--:B------:R-:W-:Y:S01]  /*cab0*/  FMUL.FTZ R105, R105, R172.reuse ;  /* 0x000000ac69697220 */ /* 0x080fe20000410000 */
[-C--:B------:R-:W-:Y:S01]  /*cac0*/  FMUL.FTZ R108, R108, R172.reuse ;  /* 0x000000ac6c6c7220 */ /* 0x080fe20000410000 */
[-C--:B------:R-:W-:Y:S01]  /*cad0*/  FMUL.FTZ R109, R109, R172.reuse ;  /* 0x000000ac6d6d7220 */ /* 0x080fe20000410000 */
[-C--:B------:R-:W-:Y:S01]  /*cae0*/  FMUL.FTZ R112, R112, R172.reuse ;  /* 0x000000ac70707220 */ /* 0x080fe20000410000 */
[----:B------:R-:W-:Y:S01]  /*caf0*/  FADD.FTZ R152, -R5, R11 ;  /* 0x0000000b05987221 */ /* 0x000fe20000010100 */
[----:B------:R-:W-:Y:S01]  /*cb00*/  MUFU.EX2 R14, R14 ;  /* 0x0000000e000e7308 */ /* 0x000fe20000000800 */
[-C--:B------:R-:W-:Y:S01]  /*cb10*/  FMUL.FTZ R113, R113, R172.reuse ;  /* 0x000000ac71717220 */ /* 0x080fe20000410000 */
[-C--:B------:R-:W-:Y:S01]  /*cb20*/  FMUL.FTZ R116, R116, R172.reuse ;  /* 0x000000ac74747220 */ /* 0x080fe20000410000 */
[----:B------:R-:W-:Y:S01]  /*cb30*/  FMUL.FTZ R152, R152, UR4 ;  /* 0x0000000498987c20 */ /* 0x000fe20008410000 */
        /* <DEDUP_REMOVED lines=13> */
[----:B-1----:R-:W-:Y:S01]  /*cc10*/  FMUL.FTZ R152, R5, UR4 ;  /* 0x0000000405987c20 */ /* 0x002fe20008410000 */
[-C--:B------:R-:W-:Y:S01]  /*cc20*/  FMUL.FTZ R140, R140, R172.reuse ;  /* 0x000000ac8c8c7220 */ /* 0x080fe20000410000 */
[-C--:B------:R-:W-:Y:S01]  /*cc30*/  FMUL.FTZ R141, R141, R172.reuse ;  /* 0x000000ac8d8d7220 */ /* 0x080fe20000410000 */
[----:B------:R-:W-:Y:S01]  /*cc40*/  FMUL.FTZ R144, R144, R172 ;  /* 0x000000ac90907220 */ /* 0x000fe20000410000 */
[--C-:B------:R-:W-:Y:S01]  /*cc50*/  FFMA.FTZ R154, R13, UR4, -R152.reuse ;  /* 0x000000040d9a7c23 */ /* 0x100fe20008010898 */
[--C-:B------:R-:W-:Y:S01]  /*cc60*/  FFMA.FTZ R156, R15, UR4, -R152.reuse ;  /* 0x000000040f9c7c23 */ /* 0x100fe20008010898 */
[----:B------:R-:W-:Y:S01]  /*cc70*/  FFMA.FTZ R159, R153, UR4, -R152 ;  /* 0x00000004999f7c23 */ /* 0x000fe20008010898 */
[----:B------:R-:W-:-:S02]  /*cc80*/  @!P2 VIADD R153, R9, 0x38840 ;  /* 0x000388400999a836 */ /* 0x000fc40000000000 */
[--C-:B------:R-:W-:Y:S01]  /*cc90*/  FFMA.FTZ R155, R21, UR4, -R152.reuse ;  /* 0x00000004159b7c23 */ /* 0x100fe20008010898 */
[--C-:B------:R-:W-:Y:S01]  /*cca0*/  FFMA.FTZ R157, R162, UR4, -R152.reuse ;  /* 0x00000004a29d7c23 */ /* 0x100fe20008010898 */
[----:B------:R-:W1:Y:S01]  /*ccb0*/  MUFU.EX2 R154, R154 ;  /* 0x0000009a009a7308 */ /* 0x000e620000000800 */
[--C-:B------:R-:W-:Y:S01]  /*ccc0*/  FFMA.FTZ R160, R163, UR4, -R152.reuse ;  /* 0x00000004a3a07c23 */ /* 0x100fe20008010898 */
[----:B------:R-:W-:Y:S01]  /*ccd0*/  @!P2 PRMT R153, RZ, 0x654, R153 ;  /* 0x00000654ff99a816 */ /* 0x000fe20000000099 */
[--C-:B------:R-:W-:Y:S01]  /*cce0*/  FFMA.FTZ R13, R166, UR4, -R152.reuse ;  /* 0x00000004a60d7c23 */ /* 0x100fe20008010898 */
[--C-:B------:R-:W-:Y:S01]  /*ccf0*/  FFMA.FTZ R15, R167, UR4, -R152.reuse ;  /* 0x00000004a70f7c23 */ /* 0x100fe20008010898 */
[--C-:B------:R-:W-:Y:S01]  /*cd00*/  FFMA.FTZ R21, R170, UR4, -R152.reuse ;  /* 0x00000004aa157c23 */ /* 0x100fe20008010898 */
[----:B------:R3:W-:Y:S01]  /*cd10*/  @!P2 SYNCS.ARRIVE.TRANS64.RED.A1T0 RZ, [R153+URZ], RZ ;  /* 0x000000ff99ffa9a7 */ /* 0x0007e2000810043f */
[--C-:B--2---:R-:W-:Y:S01]  /*cd20*/  FFMA.FTZ R169, R171, UR4, -R152.reuse ;  /* 0x00000004aba97c23 */ /* 0x104fe20008010898 */
[----:B------:R-:W2:Y:S01]  /*cd30*/  MUFU.EX2 R156, R156 ;  /* 0x0000009c009c7308 */ /* 0x000ea20000000800 */
[--C-:B------:R-:W-:Y:S01]  /*cd40*/  FFMA.FTZ R174, R174, UR4, -R152.reuse ;  /* 0x00000004aeae7c23 */ /* 0x100fe20008010898 */
[--C-:B------:R-:W-:Y:S01]  /*cd50*/  FFMA.FTZ R176, R176, UR4, -R152.reuse ;  /* 0x00000004b0b07c23 */ /* 0x100fe20008010898 */
[--C-:B------:R-:W-:Y:S01]  /*cd60*/  FFMA.FTZ R178, R178, UR4, -R152.reuse ;  /* 0x00000004b2b27c23 */ /* 0x100fe20008010898 */
[--C-:B------:R-:W-:Y:S01]  /*cd70*/  FFMA.FTZ R180, R180, UR4, -R152.reuse ;  /* 0x00000004b4b47c23 */ /* 0x100fe20008010898 */
[----:B------:R-:W-:Y:S01]  /*cd80*/  FFMA.FTZ R181, R181, UR4, -R152 ;  /* 0x00000004b5b57c23 */ /* 0x000fe20008010898 */
[----:B---3--:R-:W-:-:S02]  /*cd90*/  @!P1 IMAD R153, R10, 0x40, R18 ;  /* 0x000000400a999824 */ /* 0x008fc400078e0212 */
[----:B------:R-:W-:Y:S01]  /*cda0*/  FFMA.FTZ R10, R173, UR4, -R152 ;  /* 0x00000004ad0a7c23 */ /* 0x000fe20008010898 */
[----:B------:R-:W3:Y:S01]  /*cdb0*/  MUFU.EX2 R155, R155 ;  /* 0x0000009b009b7308 */ /* 0x000ee20000000800 */
[----:B0-----:R-:W-:Y:S01]  /*cdc0*/  FFMA.FTZ R152, R172, R6, R229 ;  /* 0x00000006ac987223 */ /* 0x001fe200000100e5 */
[----:B------:R-:W-:Y:S02]  /*cdd0*/  @!P1 IMAD R153, R153, 0x4, R16 ;  /* 0x0000000499999824 */ /* 0x000fe400078e0210 */
[----:B-1----:R-:W-:Y:S01]  /*cde0*/  FFMA.FTZ R7, R158, R7, R154 ;  /* 0x000000079e077223 */ /* 0x002fe2000001009a */
[----:B------:R-:W-:Y:S02]  /*cdf0*/  IMAD R171, R2, 0x1000, R19 ;  /* 0x0000100002ab7824 */ /* 0x000fe400078e0213 */
[----:B------:R-:W-:Y:S01]  /*ce00*/  FADD.FTZ R161, R230, R152 ;  /* 0x00000098e6a17221 */ /* 0x000fe20000010000 */
[-C--:B------:R-:W-:Y:S01]  /*ce10*/  FMUL.FTZ R145, R145, R172.reuse ;  /* 0x000000ac91917220 */ /* 0x080fe20000410000 */
[----:B------:R-:W-:Y:S01]  /*ce20*/  @!P1 STS [R153+0x38400], R172 ;  /* 0x038400ac99009388 */ /* 0x000fe20000000800 */
[----:B------:R-:W0:Y:S01]  /*ce30*/  MUFU.EX2 R159, R159 ;  /* 0x0000009f009f7308 */ /* 0x000e220000000800 */
[----:B--2---:R-:W-:Y:S01]  /*ce40*/  FADD.FTZ R162, R156, R7 ;  /* 0x000000079ca27221 */ /* 0x004fe20000010000 */
[----:B------:R-:W-:Y:S01]  /*ce50*/  FADD.FTZ R161, R228, R161 ;  /* 0x000000a1e4a17221 */ /* 0x000fe20000010000 */
[----:B------:R1:W-:Y:S01]  /*ce60*/  @!P1 STS [R153+0x38420], R158 ;  /* 0x0384209e99009388 */ /* 0x0003e20000000800 */
[-C--:B------:R-:W-:Y:S01]  /*ce70*/  FMUL.FTZ R148, R148, R172.reuse ;  /* 0x000000ac94947220 */ /* 0x080fe20000410000 */
[----:B------:R-:W-:Y:S01]  /*ce80*/  FMUL.FTZ R149, R149, R172 ;  /* 0x000000ac95957220 */ /* 0x000fe20000410000 */
[----:B------:R-:W-:Y:S01]  /*ce90*/  FADD.FTZ R161, R231, R161 ;  /* 0x000000a1e7a17221 */ /* 0x000fe20000010000 */
[----:B------:R-:W-:Y:S01]  /*cea0*/  F2FP.BF16.F32.PACK_AB R152, R230, R229 ;  /* 0x000000e5e698723e */ /* 0x000fe200000010ff */
[----:B------:R-:W2:Y:S01]  /*ceb0*/  MUFU.EX2 R157, R157 ;  /* 0x0000009d009d7308 */ /* 0x000ea20000000800 */
[----:B---3--:R-:W-:Y:S01]  /*cec0*/  FADD.FTZ R162, R155, R162 ;  /* 0x000000a29ba27221 */ /* 0x008fe20000010000 */
[----:B------:R-:W-:Y:S01]  /*ced0*/  R2UR UR6, R171 ;  /* 0x00000000ab0672ca */ /* 0x000fe200000e0000 */
[-C--:B------:R-:W-:Y:S01]  /*cee0*/  FMUL.FTZ R26, R26, R158.reuse ;  /* 0x0000009e1a1a7220 */ /* 0x080fe20000410000 */
[----:B------:R-:W-:Y:S01]  /*cef0*/  FMUL.FTZ R27, R27, R158 ;  /* 0x0000009e1b1b7220 */ /* 0x000fe20000410000 */
[----:B-1----:R-:W-:Y:S01]  /*cf00*/  F2FP.BF16.F32.PACK_AB R153, R156, R154 ;  /* 0x0000009a9c99723e */ /* 0x002fe200000010ff */
[----:B------:R-:W-:Y:S01]  /*cf10*/  FMUL.FTZ R30, R30, R158 ;  /* 0x0000009e1e1e7220 */ /* 0x000fe20000410000 */
[----:B------:R-:W-:Y:S01]  /*cf20*/  F2FP.BF16.F32.PACK_AB R154, R231, R228 ;  /* 0x000000e4e79a723e */ /* 0x000fe200000010ff */
[----:B------:R-:W1:Y:S01]  /*cf30*/  MUFU.EX2 R160, R160 ;  /* 0x000000a000a07308 */ /* 0x000e620000000800 */
[C---:B0-----:R-:W-:Y:S01]  /*cf40*/  FADD.FTZ R162, R159.reuse, R162 ;  /* 0x000000a29fa27221 */ /* 0x041fe20000010000 */
[----:B------:R-:W-:Y:S01]  /*cf50*/  F2FP.BF16.F32.PACK_AB R155, R159, R155 ;  /* 0x0000009b9f9b723e */ /* 0x000fe200000010ff */
[----:B------:R-:W-:Y:S01]  /*cf60*/  BAR.SYNC.DEFER_BLOCKING 0xf, 0x100 ;  /* 0x03c4000000007b1d */ /* 0x000fe20000010000 */
[----:B------:R-:W-:Y:S01]  /*cf70*/  FADD.FTZ R159, R188, R161 ;  /* 0x000000a1bc9f7221 */ /* 0x000fe20000010000 */
[-C--:B------:R-:W-:Y:S01]  /*cf80*/  FMUL.FTZ R31, R31, R158.reuse ;  /* 0x0000009e1f1f7220 */ /* 0x080fe20000410000 */
[-C--:B------:R-:W-:Y:S01]  /*cf90*/  FMUL.FTZ R34, R34, R158.reuse ;  /* 0x0000009e22227220 */ /* 0x080fe20000410000 */
[-C--:B------:R-:W-:Y:S01]  /*cfa0*/  FMUL.FTZ R35, R35, R158.reuse ;  /* 0x0000009e23237220 */ /* 0x080fe20000410000 */
[----:B------:R-:W-:Y:S01]  /*cfb0*/  FADD.FTZ R159, R232, R159 ;  /* 0x0000009fe89f7221 */ /* 0x000fe20000010000 */
        /* <DEDUP_REMOVED lines=67> */
[----:B------:R-:W-:Y:S01]  /*d3f0*/  FMUL.FTZ R151, R151, R158 ;  /* 0x0000009e97977220 */ /* 0x000fe20000410000 */
[----:B------:R-:W-:Y:S01]  /*d400*/  FADD.FTZ R172, R187, R159 ;  /* 0x0000009fbbac7221 */ /* 0x000fe20000010000 */
[----:B------:R-:W-:Y:S01]  /*d410*/  F2FP.BF16.F32.PACK_AB R156, R232, R188 ;  /* 0x000000bce89c723e */ /* 0x000fe200000010ff */
[C---:B-1----:R-:W-:Y:S01]  /*d420*/  FADD.FTZ R170, R160.reuse, R162 ;  /* 0x000000a2a0aa7221 */ /* 0x042fe20000010000 */
[----:B------:R-:W-:Y:S01]  /*d430*/  F2FP.BF16.F32.PACK_AB R157, R160, R157 ;  /* 0x0000009da09d723e */ /* 0x000fe200000010ff */
[----:B------:R-:W-:Y:S01]  /*d440*/  MUFU.EX2 R179, R179 ;  /* 0x000000b300b37308 */ /* 0x000fe20000000800 */
[----:B------:R-:W-:Y:S01]  /*d450*/  F2FP.BF16.F32.PACK_AB R158, R12, R187 ;  /* 0x000000bb0c9e723e */ /* 0x000fe200000010ff */
[----:B------:R1:W-:Y:S01]  /*d460*/  STSM.16.M88.4 [R23+0x36400], R152 ;  /* 0x0364009817007844 */ /* 0x0003e20000000200 */
[----:B0-----:R-:W-:Y:S01]  /*d470*/  F2FP.BF16.F32.PACK_AB R159, R15, R13 ;  /* 0x0000000d0f9f723e */ /* 0x001fe200000010ff */
[----:B------:R-:W-:Y:S01]  /*d480*/  UMOV UR10, UR6 ;  /* 0x00000006000a7c82 */ /* 0x000fe20008000000 */
[----:B--2---:R-:W-:Y:S01]  /*d490*/  F2FP.BF16.F32.PACK_AB R160, R20, R14 ;  /* 0x0000000e14a0723e */ /* 0x004fe200000010ff */
[----:B------:R-:W-:Y:S01]  /*d4a0*/  FADD.FTZ R170, R13, R170 ;  /* 0x000000aa0daa7221 */ /* 0x000fe20000010000 */
[----:B---3--:R-:W-:Y:S01]  /*d4b0*/  F2FP.BF16.F32.PACK_AB R161, R169, R21 ;  /* 0x00000015a9a1723e */ /* 0x008fe200000010ff */
[----:B------:R-:W0:Y:S01]  /*d4c0*/  MUFU.EX2 R168, R168 ;  /* 0x000000a800a87308 */ /* 0x000e220000000800 */
[----:B------:R-:W-:Y:S01]  /*d4d0*/  F2FP.BF16.F32.PACK_AB R162, R177, R175 ;  /* 0x000000afb1a2723e */ /* 0x000fe200000010ff */
[----:B------:R3:W-:Y:S01]  /*d4e0*/  STSM.16.M88.4 [R186], R156 ;  /* 0x0000009cba007844 */ /* 0x0007e20000000200 */
[----:B----4-:R-:W-:Y:S01]  /*d4f0*/  F2FP.BF16.F32.PACK_AB R163, R6, R10 ;  /* 0x0000000a06a3723e */ /* 0x010fe200000010ff */
[----:B------:R-:W-:Y:S01]  /*d500*/  FADD.FTZ R172, R12, R172 ;  /* 0x000000ac0cac7221 */ /* 0x000fe20000010000 */
[----:B------:R-:W-:Y:S01]  /*d510*/  FADD.FTZ R170, R15, R170 ;  /* 0x000000aa0faa7221 */ /* 0x000fe20000010000 */
[----:B------:R-:W-:Y:S01]  /*d520*/  PLOP3.LUT P1, PT, PT, PT, UP0, 0x80, 0x0 ;  /* 0x000000000000781c */ /* 0x000fe20003f2f008 */
[----:B------:R-:W-:Y:S01]  /*d530*/  @!P2 VIADD R9, R9, 0x38860 ;  /* 0x000388600909a836 */ /* 0x000fe20000000000 */
[----:B------:R-:W2:Y:S01]  /*d540*/  MUFU.EX2 R182, R182 ;  /* 0x000000b600b67308 */ /* 0x000ea20000000800 */
[----:B------:R3:W-:Y:S01]  /*d550*/  STSM.16.M88.4 [R184], R160 ;  /* 0x000000a0b8007844 */ /* 0x0007e20000000200 */
[----:B------:R-:W-:Y:S01]  /*d560*/  FADD.FTZ R172, R14, R172 ;  /* 0x000000ac0eac7221 */ /* 0x000fe20000010000 */
[----:B------:R-:W-:Y:S01]  /*d570*/  FADD.FTZ R170, R21, R170 ;  /* 0x000000aa15aa7221 */ /* 0x000fe20000010000 */
[----:B------:R-:W-:Y:S01]  /*d580*/  @!P2 PRMT R9, RZ, 0x654, R9 ;  /* 0x00000654ff09a816 */ /* 0x000fe20000000009 */
[----:B------:R-:W-:-:S02]  /*d590*/  IMAD.MOV.U32 R12, RZ, RZ, R8 ;  /* 0x000000ffff0c7224 */ /* 0x000fc400078e0008 */
[----:B------:R-:W-:Y:S01]  /*d5a0*/  FADD.FTZ R172, R20, R172 ;  /* 0x000000ac14ac7221 */ /* 0x000fe20000010000 */
[----:B------:R-:W-:Y:S01]  /*d5b0*/  FADD.FTZ R169, R169, R170 ;  /* 0x000000aaa9a97221 */ /* 0x000fe20000010000 */
[----:B------:R-:W-:Y:S01]  /*d5c0*/  MUFU.EX2 R7, R176 ;  /* 0x000000b000077308 */ /* 0x000fe20000000800 */
[----:B0-----:R-:W-:Y:S01]  /*d5d0*/  F2FP.BF16.F32.PACK_AB R164, R168, R179 ;  /* 0x000000b3a8a4723e */ /* 0x001fe200000010ff */
[----:B------:R-:W-:Y:S01]  /*d5e0*/  FADD.FTZ R172, R175, R172 ;  /* 0x000000acafac7221 */ /* 0x000fe20000010000 */
[----:B------:R-:W-:Y:S01]  /*d5f0*/  FADD.FTZ R169, R10, R169 ;  /* 0x000000a90aa97221 */ /* 0x000fe20000010000 */
[----:B------:R-:W-:Y:S02]  /*d600*/  IMAD.MOV.U32 R10, RZ, RZ, R2 ;  /* 0x000000ffff0a7224 */ /* 0x000fe400078e0002 */
[----:B------:R-:W-:Y:S01]  /*d610*/  FADD.FTZ R172, R177, R172 ;  /* 0x000000acb1ac7221 */ /* 0x000fe20000010000 */
[----:B------:R-:W-:Y:S01]  /*d620*/  FADD.FTZ R6, R6, R169 ;  /* 0x000000a906067221 */ /* 0x000fe20000010000 */
[----:B------:R-:W0:Y:S01]  /*d630*/  MUFU.EX2 R178, R178 ;  /* 0x000000b200b27308 */ /* 0x000e220000000800 */
[----:B--2---:R-:W-:Y:S01]  /*d640*/  F2FP.BF16.F32.PACK_AB R166, R11, R182 ;  /* 0x000000b60ba6723e */ /* 0x004fe200000010ff */
[----:B------:R-:W-:-:S04]  /*d650*/  FADD.FTZ R179, R179, R172 ;  /* 0x000000acb3b37221 */ /* 0x000fc80000010000 */
[----:B------:R-:W-:Y:S02]  /*d660*/  FADD.FTZ R179, R168, R179 ;  /* 0x000000b3a8b37221 */ /* 0x000fe40000010000 */
[----:B------:R-:W-:Y:S08]  /*d670*/  MUFU.EX2 R180, R180 ;  /* 0x000000b400b47308 */ /* 0x000ff00000000800 */
[----:B------:R-:W2:Y:S01]  /*d680*/  MUFU.EX2 R181, R181 ;  /* 0x000000b500b57308 */ /* 0x000ea20000000800 */
[----:B0-----:R-:W-:Y:S01]  /*d690*/  F2FP.BF16.F32.PACK_AB R165, R178, R7 ;  /* 0x00000007b2a5723e */ /* 0x001fe200000010ff */
[----:B------:R-:W-:Y:S01]  /*d6a0*/  FADD.FTZ R7, R7, R6 ;  /* 0x0000000607077221 */ /* 0x000fe20000010000 */
[----:B------:R-:W-:-:S03]  /*d6b0*/  FADD.FTZ R6, R182, R179 ;  /* 0x000000b3b6067221 */ /* 0x000fc60000010000 */
[----:B------:R-:W-:Y:S01]  /*d6c0*/  FADD.FTZ R7, R178, R7 ;  /* 0x00000007b2077221 */ /* 0x000fe20000010000 */
[----:B------:R-:W-:Y:S01]  /*d6d0*/  FADD.FTZ R6, R11, R6 ;  /* 0x000000060b067221 */ /* 0x000fe20000010000 */
[----:B------:R-:W-:Y:S01]  /*d6e0*/  IMAD.MOV.U32 R11, RZ, RZ, R5 ;  /* 0x000000ffff0b7224 */ /* 0x000fe200078e0005 */
[----:B--2---:R-:W-:Y:S01]  /*d6f0*/  F2FP.BF16.F32.PACK_AB R167, R181, R180 ;  /* 0x000000b4b5a7723e */ /* 0x004fe200000010ff */
[----:B------:R-:W-:-:S04]  /*d700*/  FADD.FTZ R180, R180, R7 ;  /* 0x00000007b4b47221 */ /* 0x000fc80000010000 */
[----:B------:R3:W-:Y:S01]  /*d710*/  STSM.16.M88.4 [R185], R164 ;  /* 0x000000a4b9007844 */ /* 0x0007e20000000200 */
[----:B------:R-:W-:Y:S01]  /*d720*/  WARPGROUP.ARRIVE ;  /* 0x00000000000079c5 */ /* 0x000fe20000000000 */
[----:B------:R-:W-:-:S05]  /*d730*/  FADD.FTZ R7, R181, R180 ;  /* 0x000000b4b5077221 */ /* 0x000fca0000010000 */
[----:B------:R-:W-:Y:S01]  /*d740*/  HGMMA.64x256x16.F32.BF16 R24, R152, gdesc[UR8].tnspB, R24, gsb0 ;  /* 0x43e0000898187df0 */ /* 0x000fe20008001818 */
[----:B------:R-:W-:Y:S02]  /*d750*/  UMOV UR11, 0x40000040 ;  /* 0x40000040000b7882 */ /* 0x000fe40000000000 */
[----:B------:R-:W-:Y:S02]  /*d760*/  WARPGROUP.DEPBAR.LE gsb0, 0x0 ;  /* 0x00008000000079c5 */ /* 0x000fe40000010000 */
[----:B-1----:R-:W-:Y:S01]  /*d770*/  VIADD R152, R171, 0x80 ;  /* 0x00000080ab987836 */ /* 0x002fe20000000000 */
[----:B------:R-:W-:-:S04]  /*d780*/  WARPGROUP.ARRIVE ;  /* 0x00000000000079c5 */ /* 0x000fc80000000000 */
[----:B------:R-:W-:Y:S01]  /*d790*/  R2UR UR6, R152 ;  /* 0x00000000980672ca */ /* 0x000fe200000e0000 */
[C---:B------:R-:W-:Y:S02]  /*d7a0*/  VIADD R152, R171.reuse, 0x100 ;  /* 0x00000100ab987836 */ /* 0x040fe40000000000 */
[----:B------:R-:W-:-:S10]  /*d7b0*/  VIADD R171, R171, 0x180 ;  /* 0x00000180abab7836 */ /* 0x000fd40000000000 */
[----:B------:R-:W-:Y:S01]  /*d7c0*/  UMOV UR10, UR6 ;  /* 0x00000006000a7c82 */ /* 0x000fe20008000000 */
[----:B------:R-:W-:-:S04]  /*d7d0*/  R2UR UR6, R152 ;  /* 0x00000000980672ca */ /* 0x000fc800000e0000 */
[----:B------:R-:W-:Y:S01]  /*d7e0*/  HGMMA.64x256x16.F32.BF16 R24, R156, gdesc[UR8].tnspB, R24, gsb0 ;  /* 0x43e000089c187df0 */ /* 0x000fe20008001818 */
[----:B------:R-:W-:-:S08]  /*d7f0*/  UMOV UR11, 0x40000040 ;  /* 0x40000040000b7882 */ /* 0x000fd00000000000 */
[----:B------:R-:W-:Y:S01]  /*d800*/  UMOV UR10, UR6 ;  /* 0x00000006000a7c82 */ /* 0x000fe20008000000 */
[----:B------:R-:W-:Y:S01]  /*d810*/  R2UR UR6, R171 ;  /* 0x00000000ab0672ca */ /* 0x000fe200000e0000 */
[----:B------:R-:W-:Y:S02]  /*d820*/  WARPGROUP.DEPBAR.LE gsb0, 0x0 ;  /* 0x00008000000079c5 */ /* 0x000fe40000010000 */
[----:B------:R-:W-:-:S15]  /*d830*/  WARPGROUP.ARRIVE ;  /* 0x00000000000079c5 */ /* 0x000fde0000000000 */
        /* <DEDUP_REMOVED lines=18> */
.L_x_8324:
[----:B------:R-:W1:Y:S01]  /*d960*/  SHFL.BFLY PT, R3, R6, 0x2, 0x1f ;  /* 0x0c401f0006037f89 */ /* 0x000e6200000e0000 */
[----:B------:R-:W-:Y:S01]  /*d970*/  IMAD.U32 R11, RZ, RZ, UR4 ;  /* 0x00000004ff0b7e24 */ /* 0x000fe2000f8e00ff */
[----:B------:R-:W-:Y:S06]  /*d980*/  BAR.ARV 0x8, 0x100 ;  /* 0x0204000000007b1d */ /* 0x000fec0000002000 */
[----:B------:R-:W-:Y:S02]  /*d990*/  IMAD.MOV.U32 R19, RZ, RZ, -0x800000 ;  /* 0xff800000ff137424 */ /* 0x000fe400078e00ff */
[----:B------:R-:W-:Y:S01]  /*d9a0*/  BAR.SYNC.DEFER_BLOCKING 0xf, 0x100 ;  /* 0x03c4000000007b1d */ /* 0x000fe20000010000 */
[----:B------:R-:W-:Y:S01]  /*d9b0*/  ISETP.NE.AND P3, PT, R22, RZ, PT ;  /* 0x000000ff1600720c */ /* 0x000fe20003f65270 */
[----:B------:R-:W-:-:S04]  /*d9c0*/  UIADD3 UR40, UR40, 0x1, URZ ;  /* 0x0000000128287890 */ /* 0x000fc8000fffe03f */
[----:B------:R-:W4:Y:S01]  /*d9d0*/  SHFL.BFLY PT, R4, R7, 0x2, 0x1f ;  /* 0x0c401f0007047f89 */ /* 0x000f2200000e0000 */
[----:B-1----:R-:W-:-:S05]  /*d9e0*/  FADD.FTZ R3, R3, R6 ;  /* 0x0000000603037221 */ /* 0x002fca0000010000 */
[----:B------:R-:W1:Y:S01]  /*d9f0*/  SHFL.BFLY PT, R0, R3, 0x1, 0x1f ;  /* 0x0c201f0003007f89 */ /* 0x000e6200000e0000 */
[----:B----4-:R-:W-:Y:S01]  /*da00*/  FADD.FTZ R4, R4, R7 ;  /* 0x0000000704047221 */ /* 0x010fe20000010000 */
[----:B------:R-:W-:-:S04]  /*da10*/  @!P3 IMAD R7, R2, 0x40, R18 ;  /* 0x000000400207b824 */ /* 0x000fc800078e0212 */
[----:B0-23--:R-:W0:Y:S01]  /*da20*/  SHFL.BFLY PT, R9, R4, 0x1, 0x1f ;  /* 0x0c201f0004097f89 */ /* 0x00de2200000e0000 */
[----:B------:R-:W-:Y:S02]  /*da30*/  @!P3 IMAD R7, R7, 0x4, R16 ;  /* 0x000000040707b824 */ /* 0x000fe400078e0210 */
[----:B-1----:R-:W-:Y:S01]  /*da40*/  FADD.FTZ R10, R3, R0 ;  /* 0x00000000030a7221 */ /* 0x002fe20000010000 */
[----:B------:R-:W-:-:S04]  /*da50*/  IMAD.MOV.U32 R3, RZ, RZ, RZ ;  /* 0x000000ffff037224 */ /* 0x000fc800078e00ff */
[----:B------:R-:W-:-:S13]  /*da60*/  FSETP.NE.FTZ.AND P0, PT, R10, RZ, PT ;  /* 0x000000ff0a00720b */ /* 0x000fda0003f15000 */
[----:B------:R-:W1:Y:S01]  /*da70*/  @P0 MUFU.LG2 R0, R10 ;  /* 0x0000000a00000308 */ /* 0x000e620000000c00 */
[----:B------:R-:W-:Y:S01]  /*da80*/  @P0 FMUL.FTZ R11, R11, 0.69314718246459960938 ;  /* 0x3f3172180b0b0820 */ /* 0x000fe20000410000 */
[----:B0-----:R-:W-:Y:S01]  /*da90*/  FADD.FTZ R9, R4, R9 ;  /* 0x0000000904097221 */ /* 0x001fe20000010000 */
[----:B------:R-:W-:-:S04]  /*daa0*/  VIADD R4, R2, 0x1 ;  /* 0x0000000102047836 */ /* 0x000fc80000000000 */
[----:B------:R-:W-:Y:S01]  /*dab0*/  FSETP.NE.FTZ.AND P2, PT, R9, RZ, PT ;  /* 0x000000ff0900720b */ /* 0x000fe20003f55000 */
[----:B------:R-:W0:Y:S01]  /*dac0*/  @P0 MUFU.RCP R3, R10 ;  /* 0x0000000a00030308 */ /* 0x000e220000001000 */
[----:B------:R-:W-:-:S04]  /*dad0*/  ISETP.NE.AND P1, PT, R4, 0x2, PT ;  /* 0x000000020400780c */ /* 0x000fc80003f25270 */
[----:B------:R-:W-:Y:S01]  /*dae0*/  SEL R2, RZ, 0x1, P1 ;  /* 0x00000001ff027807 */ /* 0x000fe20000800000 */
[----:B-1----:R-:W-:-:S03]  /*daf0*/  @P0 FMUL.FTZ R0, R0, 0.69314718246459960938 ;  /* 0x3f31721800000820 */ /* 0x002fc60000410000 */
[----:B------:R-:W-:Y:S01]  /*db00*/  R2UR UR5, R2 ;  /* 0x00000000020572ca */ /* 0x000fe200000e0000 */
[----:B------:R-:W-:Y:S02]  /*db10*/  IMAD.U32 R2, RZ, RZ, UR4 ;  /* 0x00000004ff027e24 */ /* 0x000fe4000f8e00ff */
[----:B------:R-:W1:Y:S01]  /*db20*/  @P2 MUFU.LG2 R6, R9 ;  /* 0x0000000900062308 */ /* 0x000e620000000c00 */
[----:B------:R-:W-:Y:S01]  /*db30*/  @P0 FFMA.FTZ R19, R11, R8, R0 ;  /* 0x000000080b130223 */ /* 0x000fe20000010000 */
[----:B------:R-:W-:Y:S02]  /*db40*/  IMAD.MOV.U32 R0, RZ, RZ, RZ ;  /* 0x000000ffff007224 */ /* 0x000fe400078e00ff */
[----:B------:R-:W-:Y:S01]  /*db50*/  @P2 FMUL.FTZ R2, R2, 0.69314718246459960938 ;  /* 0x3f31721802022820 */ /* 0x000fe20000410000 */
[----:B------:R-:W-:Y:S01]  /*db60*/  PLOP3.LUT P0, PT, PT, PT, PT, 0x8, 0x0 ;  /* 0x000000000000781c */ /* 0x000fe20003f0e170 */
[----:B0-----:R0:W-:Y:S01]  /*db70*/  @!P3 STS [R7+0x38400], R3 ;  /* 0x038400030700b388 */ /* 0x0011e20000000800 */
[-C--:B------:R-:W-:Y:S01]  /*db80*/  FMUL.FTZ R24, R24, R3.reuse ;  /* 0x0000000318187220 */ /* 0x080fe20000410000 */
[-C--:B------:R-:W-:Y:S01]  /*db90*/  FMUL.FTZ R25, R25, R3.reuse ;  /* 0x0000000319197220 */ /* 0x080fe20000410000 */
        /* <DEDUP_REMOVED lines=65> */
[----:B0-----:R-:W-:-:S02]  /*dfb0*/  IMAD.MOV.U32 R3, RZ, RZ, -0x800000 ;  /* 0xff800000ff037424 */ /* 0x001fc400078e00ff */
[----:B------:R-:W-:Y:S01]  /*dfc0*/  @P2 FFMA.FTZ R3, R2, R5, R6 ;  /* 0x0000000502032223 */ /* 0x000fe20000010006 */
        /* <DEDUP_REMOVED lines=64> */
[----:B------:R-:W-:Y:S01]  /*e3d0*/  SEL R2, R4, RZ, P1 ;  /* 0x000000ff04027207 */ /* 0x000fe20000800000 */
[----:B------:R-:W-:Y:S01]  /*e3e0*/  ULOP3.LUT UR37, UR37, UR5, URZ, 0x3c, !UPT ;  /* 0x0000000525257292 */ /* 0x000fe2000f8e3c3f */
[----:B-1----:R-:W-:Y:S11]  /*e3f0*/  BAR.ARV 0xe, 0x100 ;  /* 0x0384000000007b1d */ /* 0x002ff60000002000 */
.L_x_8299:
[----:B------:R-:W0:Y:S01]  /*e400*/  S2R R5, SR_CgaCtaId ;  /* 0x0000000000057919 */ /* 0x000e220000008800 */
[----:B------:R-:W-:Y:S01]  /*e410*/  MOV R16, 0x400 ;  /* 0x0000040000107802 */ /* 0x000fe20000000f00 */
[----:B------:R-:W-:Y:S01]  /*e420*/  BSSY B0, `(.L_x_8334) ;  /* 0x0000482000007945 */ /* 0x000fe20003800000 */
[----:B------:R-:W-:Y:S01]  /*e430*/  SHF.R.U32.HI R0, RZ, 0x10, R195 ;  /* 0x00000010ff007819 */ /* 0x000fe200000116c3 */
[----:B------:R-:W-:Y:S01]  /*e440*/  BAR.SYNC.DEFER_BLOCKING 0x5, 0x180 ;  /* 0x0146000000007b1d */ /* 0x000fe20000010000 */
[----:B0-----:R-:W-:-:S05]  /*e450*/  LEA R16, R5, R16, 0x18 ;  /* 0x0000001005107211 */ /* 0x001fca00078ec0ff */
[----:B------:R-:W0:Y:S02]  /*e460*/  LDS.128 R4, [R16+0x388d0] ;  /* 0x0388d00010047984 */ /* 0x000e240000000c00 */
[----:B0-----:R-:W-:Y:S02]  /*e470*/  R2UR UR4, R5 ;  /* 0x00000000050472ca */ /* 0x001fe400000e0000 */
[----:B------:R-:W-:Y:S01]  /*e480*/  R2UR UR5, R7 ;  /* 0x00000000070572ca */ /* 0x000fe200000e0000 */
[----:B------:R-:W-:Y:S06]  /*e490*/  BAR.ARV 0x4, 0x180 ;  /* 0x0106000000007b1d */ /* 0x000fec0000002000 */
[----:B------:R-:W-:Y:S08]  /*e4a0*/  @P0 BRA `(.L_x_8335) ;  /* 0x0000003800140947 */ /* 0x000ff00003800000 */
[----:B------:R-:W2:Y:S01]  /*e4b0*/  LDL R8, [R1+0x70] ;  /* 0x0000700001087983 */ /* 0x000ea20000100800 */
[----:B------:R-:W-:Y:S01]  /*e4c0*/  ULDC.64 UR6, c[0x0][0xd08] ;  /* 0x0003420000067ab9 */ /* 0x000fe20000000a00 */
[----:B------:R-:W0:Y:S01]  /*e4d0*/  S2R R7, SR_SWINHI ;  /* 0x0000000000077919 */ /* 0x000e220000002f00 */
[----:B------:R-:W-:Y:S02]  /*e4e0*/  MOV R4, R16 ;  /* 0x0000001000047202 */ /* 0x000fe40000000f00 */
[----:B0-----:R-:W-:Y:S01]  /*e4f0*/  MOV R5, R7 ;  /* 0x0000000700057202 */ /* 0x001fe20000000f00 */
[----:B------:R-:W-:Y:S02]  /*e500*/  BAR.SYNC.DEFER_BLOCKING 0x1, 0x100 ;  /* 0x0044000000007b1d */ /* 0x000fe40000010000 */
        /* <DEDUP_REMOVED lines=12> */
[----:B------:R-:W-:Y:S02]  /*e5d0*/  MOV R166, R8 ;  /* 0x0000000800a67202 */ /* 0x000fe40000000f00 */
[----:B------:R-:W-:Y:S02]  /*e5e0*/  LOP3.LUT R9, R20, 0x380, RZ, 0xc0, !PT ;  /* 0x0000038014097812 */ /* 0x000fe400078ec0ff */
[----:B------:R-:W-:-:S02]  /*e5f0*/  LOP3.LUT R10, R11, 0x380, RZ, 0xc0, !PT ;  /* 0x000003800b0a7812 */ /* 0x000fc400078ec0ff */
[----:B------:R-:W-:Y:S02]  /*e600*/  SHF.R.U64 R9, R9, 0x3, RZ ;  /* 0x0000000309097819 */ /* 0x000fe400000012ff */
[----:B------:R-:W-:Y:S02]  /*e610*/  MOV R164, R12 ;  /* 0x0000000c00a47202 */ /* 0x000fe40000000f00 */
[----:B------:R-:W-:Y:S01]  /*e620*/  LOP3.LUT R8, R9, R20, RZ, 0x3c, !PT ;  /* 0x0000001409087212 */ /* 0x000fe200078e3cff */
[----:B------:R-:W-:Y:S01]  /*e630*/  IMAD.MOV.U32 R9, RZ, RZ, R21 ;  /* 0x000000ffff097224 */ /* 0x000fe200078e0015 */
[----:B------:R-:W-:Y:S02]  /*e640*/  SHF.R.U64 R10, R10, 0x3, RZ ;  /* 0x000000030a0a7819 */ /* 0x000fe400000012ff */
[----:B------:R-:W-:Y:S02]  /*e650*/  IADD3 R156, P5, R20, 0x4020, RZ ;  /* 0x00004020149c7810 */ /* 0x000fe40007fbe0ff */
[----:B------:R-:W-:-:S02]  /*e660*/  MOV R12, R8 ;  /* 0x00000008000c7202 */ /* 0x000fc40000000f00 */
[----:B------:R-:W0:Y:S01]  /*e670*/  LDC R9, c[0x0][0xbd4] ;  /* 0x0002f500ff097b82 */ /* 0x000e220000000800 */
[----:B------:R-:W-:Y:S01]  /*e680*/  LOP3.LUT R10, R10, R11, RZ, 0x3c, !PT ;  /* 0x0000000b0a0a7212 */ /* 0x000fe200078e3cff */
[----:B------:R-:W-:Y:S01]  /*e690*/  IMAD.X R11, RZ, RZ, R21, P0 ;  /* 0x000000ffff0b7224 */ /* 0x000fe200000e0615 */
[----:B------:R-:W-:Y:S02]  /*e6a0*/  IADD3 R160, P0, R20, 0x2060, RZ ;  /* 0x0000206014a07810 */ /* 0x000fe40007f1e0ff */
[----:B------:R-:W-:Y:S02]  /*e6b0*/  LOP3.LUT R157, R156, 0x380, RZ, 0xc0, !PT ;  /* 0x000003809c9d7812 */ /* 0x000fe400078ec0ff */
[----:B------:R-:W-:Y:S02]  /*e6c0*/  LOP3.LUT R161, R160, 0x380, RZ, 0xc0, !PT ;  /* 0x00000380a0a17812 */ /* 0x000fe400078ec0ff */
[----:B------:R-:W-:Y:S02]  /*e6d0*/  MOV R165, R10 ;  /* 0x0000000a00a57202 */ /* 0x000fe40000000f00 */
[----:B------:R-:W-:-:S02]  /*e6e0*/  SHF.R.U64 R161, R161, 0x3, RZ ;  /* 0x00000003a1a17819 */ /* 0x000fc400000012ff */
[----:B------:R-:W-:Y:S02]  /*e6f0*/  IADD3 R11, P1, R20, 0x2040, RZ ;  /* 0x00002040140b7810 */ /* 0x000fe40007f3e0ff */
[----:B------:R-:W-:Y:S01]  /*e700*/  LOP3.LUT R160, R161, R160, RZ, 0x3c, !PT ;  /* 0x000000a0a1a07212 */ /* 0x000fe200078e3cff */
[----:B------:R-:W-:Y:S01]  /*e710*/  IMAD.X R161, RZ, RZ, R21, P0 ;  /* 0x000000ffffa17224 */ /* 0x000fe200000e0615 */
[----:B------:R-:W-:Y:S02]  /*e720*/  LOP3.LUT R8, R11, 0x380, RZ, 0xc0, !PT ;  /* 0x000003800b087812 */ /* 0x000fe400078ec0ff */
[----:B------:R-:W-:Y:S02]  /*e730*/  SHF.R.U64 R157, R157, 0x3, RZ ;  /* 0x000000039d9d7819 */ /* 0x000fe400000012ff */
[----:B------:R-:W-:Y:S02]  /*e740*/  ISETP.NE.AND P0, PT, R0, RZ, PT ;  /* 0x000000ff0000720c */ /* 0x000fe40003f05270 */
[----:B------:R-:W-:-:S02]  /*e750*/  SHF.R.U64 R8, R8, 0x3, RZ ;  /* 0x0000000308087819 */ /* 0x000fc400000012ff */
[----:B------:R-:W-:Y:S01]  /*e760*/  LOP3.LUT R156, R157, R156, RZ, 0x3c, !PT ;  /* 0x0000009c9d9c7212 */ /* 0x000fe200078e3cff */
[--C-:B------:R-:W-:Y:S01]  /*e770*/  IMAD.X R157, RZ, RZ, R21.reuse, P5 ;  /* 0x000000ffff9d7224 */ /* 0x100fe200028e0615 */
[----:B0-----:R-:W-:Y:S01]  /*e780*/  SEL R0, R0, R9, P0 ;  /* 0x0000000900007207 */ /* 0x001fe20000000000 */
[----:B------:R-:W-:Y:S01]  /*e790*/  IMAD.X R9, RZ, RZ, R21, P1 ;  /* 0x000000ffff097224 */ /* 0x000fe200008e0615 */
[----:B------:R-:W-:Y:S02]  /*e7a0*/  IADD3 R15, P2, R20, 0x6000, RZ ;  /* 0x00006000140f7810 */ /* 0x000fe40007f5e0ff */
[----:B------:R-:W-:Y:S02]  /*e7b0*/  LOP3.LUT R8, R8, R11, RZ, 0x3c, !PT ;  /* 0x0000000b08087212 */ /* 0x000fe400078e3cff */
[----:B------:R-:W-:Y:S02]  /*e7c0*/  MOV R156, R156 ;  /* 0x0000009c009c7202 */ /* 0x000fe40000000f00 */
[----:B------:R-:W-:-:S02]  /*e7d0*/  LOP3.LUT R14, R15, 0x380, RZ, 0xc0, !PT ;  /* 0x000003800f0e7812 */ /* 0x000fc400078ec0ff */
[C---:B------:R-:W-:Y:S02]  /*e7e0*/  IADD3 R158, P6, R20.reuse, 0x4000, RZ ;  /* 0x00004000149e7810 */ /* 0x040fe40007fde0ff */
[----:B------:R-:W-:Y:S02]  /*e7f0*/  MOV R157, R8 ;  /* 0x00000008009d7202 */ /* 0x000fe40000000f00 */
[----:B------:R-:W-:Y:S02]  /*e800*/  IADD3 R9, P0, R20, 0x2020, RZ ;  /* 0x0000202014097810 */ /* 0x000fe40007f1e0ff */
[----:B------:R-:W-:Y:S02]  /*e810*/  SHF.R.U64 R14, R14, 0x3, RZ ;  /* 0x000000030e0e7819 */ /* 0x000fe400000012ff */
[----:B------:R-:W-:Y:S02]  /*e820*/  LOP3.LUT R159, R158, 0x380, RZ, 0xc0, !PT ;  /* 0x000003809e9f7812 */ /* 0x000fe400078ec0ff */
[----:B------:R-:W-:-:S02]  /*e830*/  LOP3.LUT R8, R9, 0x380, RZ, 0xc0, !PT ;  /* 0x0000038009087812 */ /* 0x000fc400078ec0ff */
[----:B------:R-:W-:Y:S01]  /*e840*/  LOP3.LUT R14, R14, R15, RZ, 0x3c, !PT ;  /* 0x0000000f0e0e7212 */ /* 0x000fe200078e3cff */
[--C-:B------:R-:W-:Y:S01]  /*e850*/  IMAD.X R15, RZ, RZ, R21.reuse, P2 ;  /* 0x000000ffff0f7224 */ /* 0x100fe200010e0615 */
[----:B------:R-:W-:Y:S02]  /*e860*/  SHF.R.U64 R159, R159, 0x3, RZ ;  /* 0x000000039f9f7819 */ /* 0x000fe400000012ff */
[----:B------:R-:W-:Y:S02]  /*e870*/  SHF.R.U64 R8, R8, 0x3, RZ ;  /* 0x0000000308087819 */ /* 0x000fe400000012ff */
[----:B------:R-:W-:Y:S01]  /*e880*/  LOP3.LUT R158, R159, R158, RZ, 0x3c, !PT ;  /* 0x0000009e9f9e7212 */ /* 0x000fe200078e3cff */
[--C-:B------:R-:W-:Y:S01]  /*e890*/  IMAD.X R159, RZ, RZ, R21.reuse, P6 ;  /* 0x000000ffff9f7224 */ /* 0x100fe200030e0615 */
[----:B------:R-:W-:Y:S01]  /*e8a0*/  LOP3.LUT R8, R8, R9, RZ, 0x3c, !PT ;  /* 0x0000000908087212 */ /* 0x000fe200078e3cff */
[----:B------:R-:W-:Y:S01]  /*e8b0*/  IMAD.X R9, RZ, RZ, R21, P0 ;  /* 0x000000ffff097224 */ /* 0x000fe200000e0615 */
[----:B------:R-:W-:-:S02]  /*e8c0*/  MOV R163, R14 ;  /* 0x0000000e00a37202 */ /* 0x000fc40000000f00 */
[----:B------:R-:W-:Y:S02]  /*e8d0*/  IADD3 R14, P0, R20, 0x20, RZ ;  /* 0x00000020140e7810 */ /* 0x000fe40007f1e0ff */
[----:B------:R-:W-:Y:S02]  /*e8e0*/  MOV R158, R158 ;  /* 0x0000009e009e7202 */ /* 0x000fe40000000f00 */
[----:B------:R-:W-:Y:S02]  /*e8f0*/  MOV R159, R8 ;  /* 0x00000008009f7202 */ /* 0x000fe40000000f00 */
[----:B------:R-:W-:Y:S02]  /*e900*/  LOP3.LUT R13, R14, 0x380, RZ, 0xc0, !PT ;  /* 0x000003800e0d7812 */ /* 0x000fe400078ec0ff */
[----:B------:R-:W-:Y:S02]  /*e910*/  F2FP.BF16.F32.PACK_AB R8, R25, R24 ;  /* 0x000000181908723e */ /* 0x000fe400000010ff */
[----:B------:R-:W-:-:S02]  /*e920*/  F2FP.BF16.F32.PACK_AB R9, R27, R26 ;  /* 0x0000001a1b09723e */ /* 0x000fc400000010ff */
[----:B------:R-:W-:Y:S02]  /*e930*/  F2FP.BF16.F32.PACK_AB R10, R29, R28 ;  /* 0x0000001c1d0a723e */ /* 0x000fe400000010ff */
[----:B------:R-:W-:Y:S02]  /*e940*/  F2FP.BF16.F32.PACK_AB R11, R31, R30 ;  /* 0x0000001e1f0b723e */ /* 0x000fe400000010ff */
[----:B------:R-:W-:Y:S02]  /*e950*/  SHF.R.U64 R13, R13, 0x3, RZ ;  /* 0x000000030d0d7819 */ /* 0x000fe400000012ff */
[----:B------:R-:W-:Y:S01]  /*e960*/  F2FP.BF16.F32.PACK_AB R15, R39, R38 ;  /* 0x00000026270f723e */ /* 0x000fe200000010ff */
[----:B------:R0:W-:Y:S01]  /*e970*/  STSM.16.M88.4 [R12], R8 ;  /* 0x000000080c007844 */ /* 0x0001e20000000200 */
[C---:B------:R-:W-:Y:S02]  /*e980*/  IADD3 R153, P3, R20.reuse, 0x4060, RZ ;  /* 0x0000406014997810 */ /* 0x040fe40007f7e0ff */
[----:B------:R-:W-:-:S02]  /*e990*/  IADD3 R154, P4, R20, 0x4040, RZ ;  /* 0x00004040149a7810 */ /* 0x000fc40007f9e0ff */
[----:B------:R-:W-:Y:S02]  /*e9a0*/  LOP3.LUT R152, R153, 0x380, RZ, 0xc0, !PT ;  /* 0x0000038099987812 */ /* 0x000fe400078ec0ff */
[----:B------:R-:W-:Y:S02]  /*e9b0*/  LOP3.LUT R155, R154, 0x380, RZ, 0xc0, !PT ;  /* 0x000003809a9b7812 */ /* 0x000fe400078ec0ff */
[----:B------:R-:W-:Y:S02]  /*e9c0*/  SHF.R.U64 R152, R152, 0x3, RZ ;  /* 0x0000000398987819 */ /* 0x000fe400000012ff */
[----:B------:R-:W-:Y:S02]  /*e9d0*/  SHF.R.U64 R155, R155, 0x3, RZ ;  /* 0x000000039b9b7819 */ /* 0x000fe400000012ff */
[----:B------:R-:W-:Y:S01]  /*e9e0*/  LOP3.LUT R152, R152, R153, RZ, 0x3c, !PT ;  /* 0x0000009998987212 */ /* 0x000fe200078e3cff */
[--C-:B------:R-:W-:Y:S01]  /*e9f0*/  IMAD.X R153, RZ, RZ, R21.reuse, P3 ;  /* 0x000000ffff997224 */ /* 0x100fe200018e0615 */
[----:B------:R-:W-:Y:S01]  /*ea00*/  LOP3.LUT R154, R155, R154, RZ, 0x3c, !PT ;  /* 0x0000009a9b9a7212 */ /* 0x000fe200078e3cff */
[--C-:B0-----:R-:W-:Y:S01]  /*ea10*/  IMAD.X R9, RZ, RZ, R21.reuse, P0 ;  /* 0x000000ffff097224 */ /* 0x101fe200000e0615 */
[----:B------:R-:W-:Y:S01]  /*ea20*/  LOP3.LUT R8, R13, R14, RZ, 0x3c, !PT ;  /* 0x0000000e0d087212 */ /* 0x000fe200078e3cff */
[----:B------:R-:W-:Y:S01]  /*ea30*/  IMAD.X R155, RZ, RZ, R21, P4 ;  /* 0x000000ffff9b7224 */ /* 0x000fe200020e0615 */
[----:B------:R-:W-:-:S02]  /*ea40*/  IADD3 R10, P0, R20, 0x40, RZ ;  /* 0x00000040140a7810 */ /* 0x000fc40007f1e0ff */
[----:B------:R-:W-:Y:S02]  /*ea50*/  MOV R8, R8 ;  /* 0x0000000800087202 */ /* 0x000fe40000000f00 */
[----:B------:R-:W-:Y:S02]  /*ea60*/  LOP3.LUT R9, R10, 0x380, RZ, 0xc0, !PT ;  /* 0x000003800a097812 */ /* 0x000fe400078ec0ff */
[----:B------:R-:W-:Y:S02]  /*ea70*/  F2FP.BF16.F32.PACK_AB R12, R33, R32 ;  /* 0x00000020210c723e */ /* 0x000fe400000010ff */
[----:B------:R-:W-:Y:S02]  /*ea80*/  F2FP.BF16.F32.PACK_AB R13, R35, R34 ;  /* 0x00000022230d723e */ /* 0x000fe400000010ff */
[----:B------:R-:W-:Y:S02]  /*ea90*/  F2FP.BF16.F32.PACK_AB R14, R37, R36 ;  /* 0x00000024250e723e */ /* 0x000fe400000010ff */
[----:B------:R-:W-:-:S02]  /*eaa0*/  SHF.R.U64 R9, R9, 0x3, RZ ;  /* 0x0000000309097819 */ /* 0x000fc400000012ff */
[----:B------:R-:W-:Y:S01]  /*eab0*/  F2FP.BF16.F32.PACK_AB R11, R47, R46 ;  /* 0x0000002e2f0b723e */ /* 0x000fe200000010ff */
[----:B------:R0:W-:Y:S01]  /*eac0*/  STSM.16.M88.4 [R8], R12 ;  /* 0x0000000c08007844 */ /* 0x0001e20000000200 */
[----:B------:R-:W-:Y:S02]  /*ead0*/  MOV R7, R152 ;  /* 0x0000009800077202 */ /* 0x000fe40000000f00 */
[----:B------:R-:W-:Y:S02]  /*eae0*/  MOV R162, R154 ;  /* 0x0000009a00a27202 */ /* 0x000fe40000000f00 */
[----:B------:R-:W-:Y:S02]  /*eaf0*/  F2FP.BF16.F32.PACK_AB R153, R67, R66 ;  /* 0x000000424399723e */ /* 0x000fe400000010ff */
[----:B------:R-:W-:Y:S02]  /*eb00*/  F2FP.BF16.F32.PACK_AB R154, R69, R68 ;  /* 0x00000044459a723e */ /* 0x000fe400000010ff */
[----:B------:R-:W-:-:S02]  /*eb10*/  F2FP.BF16.F32.PACK_AB R155, R71, R70 ;  /* 0x00000046479b723e */ /* 0x000fc400000010ff */
[----:B------:R-:W-:Y:S02]  /*eb20*/  MOV R160, R160 ;  /* 0x000000a000a07202 */ /* 0x000fe40000000f00 */
[----:B0-----:R-:W-:Y:S01]  /*eb30*/  LOP3.LUT R8, R9, R10, RZ, 0x3c, !PT ;  /* 0x0000000a09087212 */ /* 0x001fe200078e3cff */
[----:B------:R-:W-:Y:S01]  /*eb40*/  IMAD.X R9, RZ, RZ, R21, P0 ;  /* 0x000000ffff097224 */ /* 0x000fe200000e0615 */
[----:B------:R-:W-:Y:S02]  /*eb50*/  IADD3 R14, P0, R20, 0x2000, RZ ;  /* 0x00002000140e7810 */ /* 0x000fe40007f1e0ff */
[----:B------:R-:W-:Y:S02]  /*eb60*/  F2FP.BF16.F32.PACK_AB R10, R45, R44 ;  /* 0x0000002c2d0a723e */ /* 0x000fe400000010ff */
[----:B------:R-:W-:Y:S02]  /*eb70*/  MOV R12, R8 ;  /* 0x00000008000c7202 */ /* 0x000fe40000000f00 */
[----:B------:R-:W-:-:S02]  /*eb80*/  F2FP.BF16.F32.PACK_AB R8, R41, R40 ;  /* 0x000000282908723e */ /* 0x000fc400000010ff */
[----:B------:R-:W-:Y:S02]  /*eb90*/  F2FP.BF16.F32.PACK_AB R9, R43, R42 ;  /* 0x0000002a2b09723e */ /* 0x000fe400000010ff */
[----:B------:R-:W-:Y:S02]  /*eba0*/  LOP3.LUT R13, R14, 0x380, RZ, 0xc0, !PT ;  /* 0x000003800e0d7812 */ /* 0x000fe400078ec0ff */
[----:B------:R-:W-:Y:S01]  /*ebb0*/  F2FP.BF16.F32.PACK_AB R15, R63, R62 ;  /* 0x0000003e3f0f723e */ /* 0x000fe200000010ff */
[----:B------:R0:W-:Y:S01]  /*ebc0*/  STSM.16.M88.4 [R12], R8 ;  /* 0x000000080c007844 */ /* 0x0001e20000000200 */
[----:B------:R-:W-:Y:S02]  /*ebd0*/  SHF.R.U64 R13, R13, 0x3, RZ ;  /* 0x000000030d0d7819 */ /* 0x000fe400000012ff */
[----:B0-----:R-:W-:Y:S01]  /*ebe0*/  IADD3 R10, P1, R20, 0x60, RZ ;  /* 0x00000060140a7810 */ /* 0x001fe20007f3e0ff */
[----:B------:R-:W-:Y:S01]  /*ebf0*/  IMAD.X R9, RZ, RZ, R21, P0 ;  /* 0x000000ffff097224 */ /* 0x000fe200000e0615 */
[----:B------:R-:W-:-:S02]  /*ec00*/  LOP3.LUT R8, R13, R14, RZ, 0x3c, !PT ;  /* 0x0000000e0d087212 */ /* 0x000fc400078e3cff */
[----:B------:R-:W-:Y:S01]  /*ec10*/  LOP3.LUT R13, R10, 0x380, RZ, 0xc0, !PT ;  /* 0x000003800a0d7812 */ /* 0x000fe200078ec0ff */
[----:B------:R-:W-:Y:S01]  /*ec20*/  IMAD.X R21, RZ, RZ, R21, P1 ;  /* 0x000000ffff157224 */ /* 0x000fe200008e0615 */
[----:B------:R-:W-:Y:S02]  /*ec30*/  MOV R152, R8 ;  /* 0x0000000800987202 */ /* 0x000fe40000000f00 */
[----:B------:R-:W-:Y:S02]  /*ec40*/  SHF.R.U64 R13, R13, 0x3, RZ ;  /* 0x000000030d0d7819 */ /* 0x000fe400000012ff */
[----:B------:R-:W-:Y:S02]  /*ec50*/  F2FP.BF16.F32.PACK_AB R8, R49, R48 ;  /* 0x000000303108723e */ /* 0x000fe400000010ff */
[----:B------:R-:W-:Y:S02]  /*ec60*/  LOP3.LUT R20, R13, R10, RZ, 0x3c, !PT ;  /* 0x0000000a0d147212 */ /* 0x000fe400078e3cff */
[----:B------:R-:W-:-:S02]  /*ec70*/  F2FP.BF16.F32.PACK_AB R9, R51, R50 ;  /* 0x000000323309723e */ /* 0x000fc400000010ff */
[----:B------:R-:W-:Y:S02]  /*ec80*/  MOV R20, R20 ;  /* 0x0000001400147202 */ /* 0x000fe40000000f00 */
[----:B------:R-:W-:Y:S02]  /*ec90*/  F2FP.BF16.F32.PACK_AB R10, R53, R52 ;  /* 0x00000034350a723e */ /* 0x000fe400000010ff */
[----:B------:R-:W-:Y:S02]  /*eca0*/  F2FP.BF16.F32.PACK_AB R11, R55, R54 ;  /* 0x00000036370b723e */ /* 0x000fe400000010ff */
[----:B------:R-:W-:Y:S02]  /*ecb0*/  F2FP.BF16.F32.PACK_AB R12, R57, R56 ;  /* 0x00000038390c723e */ /* 0x000fe400000010ff */
[----:B------:R-:W-:Y:S01]  /*ecc0*/  F2FP.BF16.F32.PACK_AB R13, R59, R58 ;  /* 0x0000003a3b0d723e */ /* 0x000fe200000010ff */
[----:B------:R0:W-:Y:S01]  /*ecd0*/  STSM.16.M88.4 [R20], R8 ;  /* 0x0000000814007844 */ /* 0x0001e20000000200 */
[----:B------:R-:W-:-:S02]  /*ece0*/  F2FP.BF16.F32.PACK_AB R14, R61, R60 ;  /* 0x0000003c3d0e723e */ /* 0x000fc400000010ff */
[----:B------:R-:W-:-:S03]  /*ecf0*/  ISETP.NE.U32.AND P0, PT, RZ, UR6, PT ;  /* 0x00000006ff007c0c */ /* 0x000fc6000bf05070 */
[----:B------:R1:W-:Y:S01]  /*ed00*/  STSM.16.M88.4 [R152], R12 ;  /* 0x0000000c98007844 */ /* 0x0003e20000000200 */
[----:B------:R-:W-:Y:S02]  /*ed10*/  ISETP.NE.AND.EX P0, PT, RZ, UR7, PT, P0 ;  /* 0x00000007ff007c0c */ /* 0x000fe4000bf05300 */
[----:B0-----:R-:W-:Y:S02]  /*ed20*/  F2FP.BF16.F32.PACK_AB R8, R73, R72 ;  /* 0x000000484908723e */ /* 0x001fe400000010ff */
[----:B------:R-:W-:Y:S02]  /*ed30*/  F2FP.BF16.F32.PACK_AB R9, R75, R74 ;  /* 0x0000004a4b09723e */ /* 0x000fe400000010ff */
[----:B------:R-:W-:Y:S02]  /*ed40*/  F2FP.BF16.F32.PACK_AB R10, R77, R76 ;  /* 0x0000004c4d0a723e */ /* 0x000fe400000010ff */
[----:B-1----:R-:W-:Y:S02]  /*ed50*/  F2FP.BF16.F32.PACK_AB R152, R65, R64 ;  /* 0x000000404198723e */ /* 0x002fe400000010ff */
[----:B------:R-:W-:-:S02]  /*ed60*/  F2FP.BF16.F32.PACK_AB R11, R79, R78 ;  /* 0x0000004e4f0b723e */ /* 0x000fc400000010ff */
[----:B------:R-:W-:Y:S01]  /*ed70*/  F2FP.BF16.F32.PACK_AB R12, R81, R80 ;  /* 0x00000050510c723e */ /* 0x000fe200000010ff */
[----:B------:R0:W-:Y:S01]  /*ed80*/  STSM.16.M88.4 [R159], R152 ;  /* 0x000000989f007844 */ /* 0x0001e20000000200 */
[----:B------:R-:W-:Y:S02]  /*ed90*/  F2FP.BF16.F32.PACK_AB R13, R83, R82 ;  /* 0x00000052530d723e */ /* 0x000fe400000010ff */
[----:B------:R-:W-:Y:S01]  /*eda0*/  F2FP.BF16.F32.PACK_AB R14, R85, R84 ;  /* 0x00000054550e723e */ /* 0x000fe200000010ff */
[----:B------:R1:W-:Y:S01]  /*edb0*/  STSM.16.M88.4 [R157], R8 ;  /* 0x000000089d007844 */ /* 0x0003e20000000200 */
        /* <DEDUP_REMOVED lines=41> */
[----:B-1----:R-:W0:Y:S04]  /*f050*/  LDC.64 R12, c[0x0][0xd00] ;  /* 0x00034000ff0c7b82 */ /* 0x002e280000000a00 */
[----:B------:R1:W-:Y:S04]  /*f060*/  STSM.16.M88.4 [R166], R8 ;  /* 0x00000008a6007844 */ /* 0x0003e80000000200 */
[----:B-1----:R-:W1:Y:S08]  /*f070*/  LDC.64 R10, c[0x0][0xd00] ;  /* 0x00034000ff0a7b82 */ /* 0x002e700000000a00 */
[----:B------:R-:W-:Y:S01]  /*f080*/  BAR.SYNC.DEFER_BLOCKING 0x1, 0x100 ;  /* 0x0044000000007b1d */ /* 0x000fe20000010000 */
[----:B------:R-:W-:-:S04]  /*f090*/  @P0 LEA R8, P2, R191, UR6, 0x2 ;  /* 0x00000006bf080c11 */ /* 0x000fc8000f8410ff */
[----:B------:R-:W-:Y:S01]  /*f0a0*/  @P0 LEA.HI.X R9, R191, UR7, R196, 0x2, P2 ;  /* 0x00000007bf090c11 */ /* 0x000fe200090f14c4 */
[----:B------:R-:W-:Y:S01]  /*f0b0*/  IMAD.MOV.U32 R7, RZ, RZ, RZ ;  /* 0x000000ffff077224 */ /* 0x000fe200078e00ff */
[----:B-1----:R-:W-:-:S03]  /*f0c0*/  ISETP.NE.U32.AND P1, PT, R10, RZ, PT ;  /* 0x000000ff0a00720c */ /* 0x002fc60003f25070 */
[----:B------:R0:W2:Y:S01]  /*f0d0*/  @P0 LDG.E R14, desc[UR38][R8.64] ;  /* 0x00000026080e0981 */ /* 0x0000a2000c1e1900 */
[----:B------:R-:W-:Y:S01]  /*f0e0*/  ISETP.NE.AND.EX P1, PT, R11, RZ, PT, P1 ;  /* 0x000000ff0b00720c */ /* 0x000fe20003f25310 */
[----:B0-----:R-:W-:-:S12]  /*f0f0*/  IMAD.WIDE R8, R191, 0x4, R12 ;  /* 0x00000004bf087825 */ /* 0x001fd800078e020c */
        /* <DEDUP_REMOVED lines=10> */
.L_x_8336:
[----:B------:R-:W0:Y:S01]  /*f1a0*/  SHFL.IDX PT, R8, R233, RZ, 0x1f ;  /* 0x00001fffe9087589 */ /* 0x000e2200000e0000 */
[----:B------:R-:W-:Y:S02]  /*f1b0*/  LOP3.LUT R195, R195, 0xff, RZ, 0xc0, !PT ;  /* 0x000000ffc3c37812 */ /* 0x000fe400078ec0ff */
[----:B0-----:R-:W-:Y:S02]  /*f1c0*/  ISETP.NE.AND P0, PT, R8, RZ, PT ;  /* 0x000000ff0800720c */ /* 0x001fe40003f05270 */
[----:B-----5:R-:W-:-:S11]  /*f1d0*/  SHF.R.S32.HI R8, RZ, 0x1f, R7 ;  /* 0x0000001fff087819 */ /* 0x020fd60000011407 */
[----:B------:R-:W-:Y:S05]  /*f1e0*/  @P0 BRA `(.L_x_8337) ;  /* 0x0000000000f40947 */ /* 0x000fea0003800000 */
[----:B------:R-:W2:Y:S01]  /*f1f0*/  LDL R156, [R1+0x6c] ;  /* 0x00006c00019c7983 */ /* 0x000ea20000100800 */
[----:B------:R-:W-:Y:S01]  /*f200*/  IMAD.MOV.U32 R20, RZ, RZ, 0xab8 ;  /* 0x00000ab8ff147424 */ /* 0x000fe200078e00ff */
[----:B------:R-:W-:Y:S01]  /*f210*/  ISETP.GT.AND P1, PT, R0, 0x1, PT ;  /* 0x000000010000780c */ /* 0x000fe20003f24270 */
[----:B------:R-:W0:Y:S01]  /*f220*/  LDC R9, c[0x0][0xce8] ;  /* 0x00033a00ff097b82 */ /* 0x000e220000000800 */
[----:B------:R-:W-:Y:S01]  /*f230*/  ISETP.NE.U32.AND P0, PT, R10, RZ, PT ;  /* 0x000000ff0a00720c */ /* 0x000fe20003f05070 */
[----:B------:R-:W-:Y:S01]  /*f240*/  VIADD R152, R190, UR42 ;  /* 0x0000002abe987c36 */ /* 0x000fe20008000000 */
[----:B------:R-:W-:Y:S02]  /*f250*/  SEL R20, R20, 0xa78, P1 ;  /* 0x00000a7814147807 */ /* 0x000fe40000800000 */
[----:B------:R-:W-:-:S03]  /*f260*/  ISETP.NE.AND.EX P0, PT, R11, RZ, PT, P0 ;  /* 0x000000ff0b00720c */ /* 0x000fc60003f05300 */
[----:B------:R-:W1:Y:S01]  /*f270*/  LDC.64 R12, c[0x0][R20+0x220] ;  /* 0x00008800140c7b82 */ /* 0x000e620000000a00 */
[----:B------:R-:W-:Y:S02]  /*f280*/  SEL R21, R191, RZ, !P0 ;  /* 0x000000ffbf157207 */ /* 0x000fe40004000000 */
[----:B------:R-:W-:-:S05]  /*f290*/  SEL R153, R196, RZ, !P0 ;  /* 0x000000ffc4997207 */ /* 0x000fca0004000000 */
[----:B------:R-:W3:Y:S01]  /*f2a0*/  LDC.64 R14, c[0x0][R20+0x218] ;  /* 0x00008600140e7b82 */ /* 0x000ee20000000a00 */
[----:B0-----:R-:W-:Y:S01]  /*f2b0*/  ISETP.NE.AND P2, PT, R9, 0x1, PT ;  /* 0x000000010900780c */ /* 0x001fe20003f45270 */
[----:B-1----:R-:W-:-:S04]  /*f2c0*/  IMAD R13, R13, R21, RZ ;  /* 0x000000150d0d7224 */ /* 0x002fc800078e02ff */
[C---:B------:R-:W-:Y:S02]  /*f2d0*/  IMAD R153, R12.reuse, R153, R13 ;  /* 0x000000990c997224 */ /* 0x040fe400078e020d */
[----:B------:R-:W-:-:S04]  /*f2e0*/  IMAD.WIDE.U32 R12, R12, R21, RZ ;  /* 0x000000150c0c7225 */ /* 0x000fc800078e00ff */
[-C--:B---3--:R-:W-:Y:S02]  /*f2f0*/  IMAD R155, R15, R192.reuse, RZ ;  /* 0x000000c00f9b7224 */ /* 0x088fe400078e02ff */
[----:B------:R-:W-:Y:S02]  /*f300*/  IMAD.IADD R13, R13, 0x1, R153 ;  /* 0x000000010d0d7824 */ /* 0x000fe400078e0299 */
[----:B------:R-:W-:Y:S01]  /*f310*/  IMAD.WIDE.U32 R14, R14, R192, RZ ;  /* 0x000000c00e0e7225 */ /* 0x000fe200078e00ff */
[----:B------:R-:W0:Y:S03]  /*f320*/  @P2 LDC R153, c[0x0][0xcec] ;  /* 0x00033b00ff992b82 */ /* 0x000e260000000800 */
[----:B------:R-:W-:Y:S01]  /*f330*/  IMAD.IADD R154, R15, 0x1, R155 ;  /* 0x000000010f9a7824 */ /* 0x000fe200078e029b */
[----:B------:R-:W-:-:S04]  /*f340*/  IADD3 R21, P0, P3, R12, R14, R7 ;  /* 0x0000000e0c157210 */ /* 0x000fc80007b1e007 */
[----:B------:R-:W1:Y:S01]  /*f350*/  @P2 LDC R155, c[0x0][0xcf0] ;  /* 0x00033c00ff9b2b82 */ /* 0x000e620000000800 */
[----:B------:R-:W-:Y:S02]  /*f360*/  IADD3.X R154, R13, R154, R8, P0, P3 ;  /* 0x0000009a0d9a7210 */ /* 0x000fe400007e6408 */
[----:B------:R-:W-:-:S05]  /*f370*/  SEL R13, R195, RZ, P1 ;  /* 0x000000ffc30d7207 */ /* 0x000fca0000800000 */
[----:B------:R-:W3:Y:S01]  /*f380*/  LDC.64 R14, c[0x0][R20+0x228] ;  /* 0x00008a00140e7b82 */ /* 0x000ee20000000a00 */
[----:B0-----:R-:W-:-:S04]  /*f390*/  @P2 IMAD.HI.U32 R12, R152, R153, RZ ;  /* 0x00000099980c2227 */ /* 0x001fc800078e00ff */
[----:B------:R-:W-:Y:S01]  /*f3a0*/  IMAD.MOV.U32 R153, RZ, RZ, R152 ;  /* 0x000000ffff997224 */ /* 0x000fe200078e0098 */
[----:B-1----:R-:W-:Y:S01]  /*f3b0*/  @P2 SHF.R.U32.HI R153, RZ, R155, R12 ;  /* 0x0000009bff992219 */ /* 0x002fe2000001160c */
[-C--:B---3--:R-:W-:Y:S02]  /*f3c0*/  IMAD R155, R15, R13.reuse, RZ ;  /* 0x0000000d0f9b7224 */ /* 0x088fe400078e02ff */
[----:B------:R-:W-:Y:S02]  /*f3d0*/  IMAD.WIDE.U32 R14, R14, R13, RZ ;  /* 0x0000000d0e0e7225 */ /* 0x000fe400078e00ff */
[----:B------:R-:W0:Y:S02]  /*f3e0*/  LDC.64 R12, c[0x0][0xca8] ;  /* 0x00032a00ff0c7b82 */ /* 0x000e240000000a00 */
[----:B------:R-:W-:Y:S01]  /*f3f0*/  IMAD.IADD R15, R15, 0x1, R155 ;  /* 0x000000010f0f7824 */ /* 0x000fe200078e029b */
[----:B------:R-:W-:Y:S01]  /*f400*/  IADD3 R14, P0, P2, R153, R21, R14 ;  /* 0x00000015990e7210 */ /* 0x000fe20007a1e00e */
[--C-:B------:R-:W-:Y:S01]  /*f410*/  IMAD.MOV R155, RZ, RZ, -R153.reuse ;  /* 0x000000ffff9b7224 */ /* 0x100fe200078e0a99 */
[----:B------:R-:W-:-:S03]  /*f420*/  SHF.R.S32.HI R153, RZ, 0x1f, R153 ;  /* 0x0000001fff997819 */ /* 0x000fc60000011499 */
[----:B------:R-:W1:Y:S01]  /*f430*/  LDC.64 R20, c[0x0][R20+0x210] ;  /* 0x0000840014147b82 */ /* 0x000e620000000a00 */
[----:B------:R-:W-:Y:S01]  /*f440*/  IMAD R155, R9, R155, R152 ;  /* 0x0000009b099b7224 */ /* 0x000fe200078e0298 */
[----:B------:R-:W-:Y:S01]  /*f450*/  IADD3.X R15, R153, R154, R15, P0, P2 ;  /* 0x0000009a990f7210 */ /* 0x000fe200007e440f */
[----:B------:R-:W-:Y:S02]  /*f460*/  IMAD R152, R9, UR6, RZ ;  /* 0x0000000609987c24 */ /* 0x000fe4000f8e02ff */
[----:B------:R-:W-:Y:S01]  /*f470*/  VIADD R9, R18, UR42 ;  /* 0x0000002a12097c36 */ /* 0x000fe20008000000 */
[----:B------:R-:W-:Y:S02]  /*f480*/  SHF.R.S32.HI R153, RZ, 0x1f, R155 ;  /* 0x0000001fff997819 */ /* 0x000fe4000001149b */
[----:B0-----:R-:W0:Y:S08]  /*f490*/  @!P1 LDC R12, c[0x0][0xc50] ;  /* 0x00031400ff0c9b82 */ /* 0x001e300000000800 */
[----:B------:R-:W3:Y:S01]  /*f4a0*/  @!P1 LDC R13, c[0x0][0xc54] ;  /* 0x00031500ff0d9b82 */ /* 0x000ee20000000800 */
[----:B-1----:R-:W-:-:S02]  /*f4b0*/  IMAD R21, R21, R155, RZ ;  /* 0x0000009b15157224 */ /* 0x002fc400078e02ff */
[----:B------:R-:W-:-:S04]  /*f4c0*/  IMAD.WIDE.U32 R14, R20, R155, R14 ;  /* 0x0000009b140e7225 */ /* 0x000fc800078e000e */
[----:B------:R-:W-:-:S04]  /*f4d0*/  IMAD R21, R20, R153, R21 ;  /* 0x0000009914157224 */ /* 0x000fc800078e0215 */
[----:B------:R-:W-:Y:S01]  /*f4e0*/  IMAD.IADD R15, R15, 0x1, R21 ;  /* 0x000000010f0f7824 */ /* 0x000fe200078e0215 */
[----:B0-----:R-:W-:-:S04]  /*f4f0*/  LEA R20, P0, R14, R12, 0x2 ;  /* 0x0000000c0e147211 */ /* 0x001fc800078010ff */
[----:B---3--:R-:W-:Y:S02]  /*f500*/  LEA.HI.X R21, R14, R13, R15, 0x2, P0 ;  /* 0x0000000d0e157211 */ /* 0x008fe400000f140f */
[----:B------:R-:W-:Y:S04]  /*f510*/  SHFL.IDX PT, R14, R20, 0x1, 0x1c1f ;  /* 0x003c1f00140e7f89 */ /* 0x000fe800000e0000 */
[----:B------:R-:W-:Y:S04]  /*f520*/  SHFL.IDX PT, R13, R21, RZ, 0x1c1f ;  /* 0x001c1fff150d7589 */ /* 0x000fe800000e0000 */
[----:B------:R-:W-:Y:S01]  /*f530*/  SHFL.IDX PT, R15, R21, 0x1, 0x1c1f ;  /* 0x003c1f00150f7f89 */ /* 0x000fe200000e0000 */
[----:B--2---:R-:W-:-:S05]  /*f540*/  IMAD.MOV R12, RZ, RZ, -R156 ;  /* 0x000000ffff0c7224 */ /* 0x004fca00078e0a9c */
[----:B------:R-:W-:Y:S02]  /*f550*/  ISETP.NE.AND P0, PT, R189, R12, PT ;  /* 0x0000000cbd00720c */ /* 0x000fe40003f05270 */
[----:B------:R-:W0:Y:S02]  /*f560*/  SHFL.IDX PT, R12, R20, RZ, 0x1c1f ;  /* 0x001c1fff140c7589 */ /* 0x000e2400000e0000 */
[C---:B------:R-:W-:Y:S01]  /*f570*/  ISETP.GE.OR P1, PT, R9.reuse, R152, P0 ;  /* 0x000000980900720c */ /* 0x040fe20000726670 */
[----:B------:R-:W-:-:S05]  /*f580*/  VIADD R9, R9, 0x8 ;  /* 0x0000000809097836 */ /* 0x000fca0000000000 */
[----:B------:R-:W-:-:S07]  /*f590*/  ISETP.GE.OR P0, PT, R9, R152, P0 ;  /* 0x000000980900720c */ /* 0x000fce0000706670 */
[----:B0-----:R0:W-:Y:S06]  /*f5a0*/  @!P1 ST.E desc[UR38][R12.64], R19 ;  /* 0x000000130c009985 */ /* 0x0011ec000c101926 */
[----:B------:R0:W-:Y:S02]  /*f5b0*/  @!P0 ST.E desc[UR38][R14.64], R3 ;  /* 0x000000030e008985 */ /* 0x0001e4000c101926 */
.L_x_8337:
[----:B------:R-:W-:Y:S02]  /*f5c0*/  ISETP.GT.AND P1, PT, R0, 0x1, PT ;  /* 0x000000010000780c */ /* 0x000fe40003f24270 */
[----:B------:R-:W-:-:S04]  /*f5d0*/  ISETP.NE.U32.AND P0, PT, R10, RZ, PT ;  /* 0x000000ff0a00720c */ /* 0x000fc80003f05070 */
[----:B------:R-:W-:-:S04]  /*f5e0*/  ISETP.NE.AND.EX P0, PT, R11, RZ, PT, P0 ;  /* 0x000000ff0b00720c */ /* 0x000fc80003f05300 */
[----:B------:R-:W-:-:S03]  /*f5f0*/  SEL R191, R191, RZ, !P0 ;  /* 0x000000ffbfbf7207 */ /* 0x000fc60004000000 */
[----:B------:R-:W-:Y:S06]  /*f600*/  @P1 BRA `(.L_x_8338) ;  /* 0x0000001000501947 */ /* 0x000fec0003800000 */
[----:B0-----:R-:W0:Y:S01]  /*f610*/  S2R R3, SR_TID.X ;  /* 0x0000000000037919 */ /* 0x001e220000002100 */
[----:B------:R-:W1:Y:S01]  /*f620*/  LDC R21, c[0x0][0xce8] ;  /* 0x00033a00ff157b82 */ /* 0x000e620000000800 */
[----:B------:R-:W-:Y:S01]  /*f630*/  ULDC.64 UR8, c[0x0][0xba0] ;  /* 0x0002e80000087ab9 */ /* 0x000fe20000000a00 */
[----:B------:R-:W-:Y:S01]  /*f640*/  ULDC UR7, c[0x0][0xbc8] ;  /* 0x0002f20000077ab9 */ /* 0x000fe20000000800 */
[----:B0-----:R-:W-:-:S05]  /*f650*/  VIADD R3, R3, 0xffffff80 ;  /* 0xffffff8003037836 */ /* 0x001fca0000000000 */
        /* <DEDUP_REMOVED lines=14> */
[C---:B------:R-:W-:Y:S02]  /*f740*/  IADD3 R53, P3, R4.reuse, 0x8000, RZ ;  /* 0x0000800004357810 */ /* 0x040fe40007f7e0ff */
[----:B------:R-:W-:Y:S01]  /*f750*/  IADD3 R45, P1, R4, 0x6000, RZ ;  /* 0x00006000042d7810 */ /* 0x000fe20007f3e0ff */
[----:B------:R-:W-:Y:S01]  /*f760*/  IMAD R8, R8, UR8, RZ ;  /* 0x0000000808087c24 */ /* 0x000fe2000f8e02ff */
[----:B------:R-:W-:Y:S01]  /*f770*/  SHF.R.U64 R48, R48, 0x3, RZ ;  /* 0x0000000330307819 */ /* 0x000fe200000012ff */
[C---:B------:R-:W-:Y:S01]  /*f780*/  VIADD R97, R17.reuse, 0x140 ;  /* 0x0000014011617836 */ /* 0x040fe20000000000 */
[----:B------:R-:W-:Y:S01]  /*f790*/  SHF.R.U64 R40, R40, 0x3, RZ ;  /* 0x0000000328287819 */ /* 0x000fe200000012ff */
[----:B------:R-:W-:Y:S01]  /*f7a0*/  VIADD R93, R17, 0x180 ;  /* 0x00000180115d7836 */ /* 0x000fe20000000000 */
[----:B------:R-:W-:Y:S01]  /*f7b0*/  LOP3.LUT R52, R53, 0x380, RZ, 0xc0, !PT ;  /* 0x0000038035347812 */ /* 0x000fe200078ec0ff */
[----:B------:R-:W5:Y:S01]  /*f7c0*/  LD.E.128 R24, desc[UR38][R24.64] ;  /* 0x0000002618187980 */ /* 0x000f62000c101d00 */
[----:B------:R-:W-:-:S02]  /*f7d0*/  IADD3 R29, P4, R4, 0x2000, RZ ;  /* 0x00002000041d7810 */ /* 0x000fc40007f9e0ff */
[C---:B------:R-:W-:Y:S02]  /*f7e0*/  IADD3 R33, P5, R4.reuse, 0x3000, RZ ;  /* 0x0000300004217810 */ /* 0x040fe40007fbe0ff */
[----:B------:R-:W-:Y:S02]  /*f7f0*/  IADD3 R37, P6, R4, 0x4000, RZ ;  /* 0x0000400004257810 */ /* 0x000fe40007fde0ff */
[----:B------:R-:W-:Y:S02]  /*f800*/  LOP3.LUT R44, R45, 0x380, RZ, 0xc0, !PT ;  /* 0x000003802d2c7812 */ /* 0x000fe400078ec0ff */
[----:B------:R-:W-:Y:S01]  /*f810*/  LOP3.LUT R48, R48, R49, RZ, 0x3c, !PT ;  /* 0x0000003130307212 */ /* 0x000fe200078e3cff */
[--C-:B------:R-:W-:Y:S01]  /*f820*/  IMAD.X R49, RZ, RZ, R5.reuse, P2 ;  /* 0x000000ffff317224 */ /* 0x100fe200010e0605 */
[----:B------:R-:W-:Y:S01]  /*f830*/  LOP3.LUT R40, R40, R41, RZ, 0x3c, !PT ;  /* 0x0000002928287212 */ /* 0x000fe200078e3cff */
[----:B------:R-:W-:Y:S01]  /*f840*/  IMAD.X R41, RZ, RZ, R5, P0 ;  /* 0x000000ffff297224 */ /* 0x000fe200000e0605 */
[----:B------:R-:W-:-:S02]  /*f850*/  SHF.R.U64 R52, R52, 0x3, RZ ;  /* 0x0000000334347819 */ /* 0x000fc400000012ff */
[----:B------:R-:W-:Y:S01]  /*f860*/  LOP3.LUT R28, R29, 0x380, RZ, 0xc0, !PT ;  /* 0x000003801d1c7812 */ /* 0x000fe200078ec0ff */
[----:B------:R-:W5:Y:S01]  /*f870*/  LD.E.128 R48, desc[UR38][R48.64] ;  /* 0x0000002630307980 */ /* 0x000f62000c101d00 */
[----:B------:R-:W-:Y:S02]  /*f880*/  LOP3.LUT R32, R33, 0x380, RZ, 0xc0, !PT ;  /* 0x0000038021207812 */ /* 0x000fe400078ec0ff */
[----:B------:R-:W-:Y:S01]  /*f890*/  LOP3.LUT R36, R37, 0x380, RZ, 0xc0, !PT ;  /* 0x0000038025247812 */ /* 0x000fe200078ec0ff */
[----:B------:R-:W5:Y:S01]  /*f8a0*/  LD.E.128 R40, desc[UR38][R40.64] ;  /* 0x0000002628287980 */ /* 0x000f62000c101d00 */
[----:B------:R-:W-:Y:S02]  /*f8b0*/  IADD3 R77, P2, R4, 0xe000, RZ ;  /* 0x0000e000044d7810 */ /* 0x000fe40007f5e0ff */
[----:B------:R-:W-:Y:S02]  /*f8c0*/  SHF.R.U64 R44, R44, 0x3, RZ ;  /* 0x000000032c2c7819 */ /* 0x000fe400000012ff */
[----:B------:R-:W-:-:S02]  /*f8d0*/  IADD3 R69, P0, R4, 0xc000, RZ ;  /* 0x0000c00004457810 */ /* 0x000fc40007f1e0ff */
[----:B------:R-:W-:Y:S01]  /*f8e0*/  LOP3.LUT R52, R52, R53, RZ, 0x3c, !PT ;  /* 0x0000003534347212 */ /* 0x000fe200078e3cff */
[--C-:B------:R-:W-:Y:S01]  /*f8f0*/  IMAD.X R53, RZ, RZ, R5.reuse, P3 ;  /* 0x000000ffff357224 */ /* 0x100fe200018e0605 */
[----:B------:R-:W-:Y:S02]  /*f900*/  SHF.R.U64 R28, R28, 0x3, RZ ;  /* 0x000000031c1c7819 */ /* 0x000fe400000012ff */
[----:B------:R-:W-:Y:S02]  /*f910*/  SHF.R.U64 R32, R32, 0x3, RZ ;  /* 0x0000000320207819 */ /* 0x000fe400000012ff */
[----:B------:R-:W-:Y:S01]  /*f920*/  SHF.R.U64 R36, R36, 0x3, RZ ;  /* 0x0000000324247819 */ /* 0x000fe200000012ff */
[----:B------:R-:W5:Y:S01]  /*f930*/  LD.E.128 R52, desc[UR38][R52.64] ;  /* 0x0000002634347980 */ /* 0x000f62000c101d00 */
[----:B------:R-:W-:Y:S02]  /*f940*/  LOP3.LUT R76, R77, 0x380, RZ, 0xc0, !PT ;  /* 0x000003804d4c7812 */ /* 0x000fe400078ec0ff */
[----:B------:R-:W-:Y:S01]  /*f950*/  LOP3.LUT R44, R44, R45, RZ, 0x3c, !PT ;  /* 0x0000002d2c2c7212 */ /* 0x000fe200078e3cff */
[----:B------:R-:W-:Y:S01]  /*f960*/  IMAD.X R45, RZ, RZ, R5, P1 ;  /* 0x000000ffff2d7224 */ /* 0x000fe200008e0605 */
[----:B------:R-:W-:-:S02]  /*f970*/  LOP3.LUT R68, R69, 0x380, RZ, 0xc0, !PT ;  /* 0x0000038045447812 */ /* 0x000fc400078ec0ff */
[C---:B------:R-:W-:Y:S02]  /*f980*/  IADD3 R11, P3, R4.reuse, 0xf000, RZ ;  /* 0x0000f000040b7810 */ /* 0x040fe40007f7e0ff */
        /* <DEDUP_REMOVED lines=8> */
[----:B------:R-:W-:Y:S01]  /*fa10*/  SHF.R.U64 R76, R76, 0x3, RZ ;  /* 0x000000034c4c7819 */ /* 0x000fe200000012ff */
[----:B------:R-:W-:Y:S01]  /*fa20*/  IMAD.X R81, RZ, RZ, R5, P3 ;  /* 0x000000ffff517224 */ /* 0x000fe200018e0605 */
[----:B------:R-:W-:Y:S01]  /*fa30*/  SHF.R.U64 R68, R68, 0x3, RZ ;  /* 0x0000000344447819 */ /* 0x000fe200000012ff */
[----:B------:R-:W5:Y:S01]  /*fa40*/  LD.E.128 R28, desc[UR38][R28.64] ;  /* 0x000000261c1c7980 */ /* 0x000f62000c101d00 */
[----:B------:R-:W-:-:S02]  /*fa50*/  LOP3.LUT R10, R11, 0x380, RZ, 0xc0, !PT ;  /* 0x000003800b0a7812 */ /* 0x000fc400078ec0ff */
[C---:B------:R-:W-:Y:S01]  /*fa60*/  IADD3 R57, P4, R4.reuse, 0x9000, RZ ;  /* 0x0000900004397810 */ /* 0x040fe20007f9e0ff */
[----:B------:R-:W5:Y:S01]  /*fa70*/  LD.E.128 R32, desc[UR38][R32.64] ;  /* 0x0000002620207980 */ /* 0x000f62000c101d00 */
[C---:B------:R-:W-:Y:S02]  /*fa80*/  IADD3 R61, P5, R4.reuse, 0xa000, RZ ;  /* 0x0000a000043d7810 */ /* 0x040fe40007fbe0ff */
[C---:B------:R-:W-:Y:S01]  /*fa90*/  IADD3 R65, P6, R4.reuse, 0xb000, RZ ;  /* 0x0000b00004417810 */ /* 0x040fe20007fde0ff */
[----:B------:R-:W5:Y:S01]  /*faa0*/  LD.E.128 R36, desc[UR38][R36.64] ;  /* 0x0000002624247980 */ /* 0x000f62000c101d00 */
[----:B------:R-:W-:Y:S02]  /*fab0*/  LOP3.LUT R13, R4, 0x380, RZ, 0xc0, !PT ;  /* 0x00000380040d7812 */ /* 0x000fe400078ec0ff */
        /* <DEDUP_REMOVED lines=11> */
[----:B------:R-:W-:Y:S02]  /*fb70*/  SHF.R.U64 R13, R13, 0x3, RZ ;  /* 0x000000030d0d7819 */ /* 0x000fe400000012ff */
[----:B-1----:R-:W-:Y:S02]  /*fb80*/  ISETP.NE.AND P2, PT, R21, 0x1, PT ;  /* 0x000000011500780c */ /* 0x002fe40003f45270 */
[----:B------:R-:W-:-:S02]  /*fb90*/  SHF.R.U64 R72, R72, 0x3, RZ ;  /* 0x0000000348487819 */ /* 0x000fc400000012ff */
[----:B------:R-:W-:Y:S02]  /*fba0*/  ISETP.GE.AND P0, PT, R194, UR7, PT ;  /* 0x00000007c2007c0c */ /* 0x000fe4000bf06270 */
[----:B------:R-:W-:Y:S01]  /*fbb0*/  LOP3.LUT R80, R10, R11, RZ, 0x3c, !PT ;  /* 0x0000000b0a507212 */ /* 0x000fe200078e3cff */
[----:B------:R-:W-:Y:S01]  /*fbc0*/  IMAD R11, R7, UR9, R8 ;  /* 0x00000009070b7c24 */ /* 0x000fe2000f8e0208 */
[----:B------:R-:W-:Y:S02]  /*fbd0*/  SHF.R.U64 R56, R56, 0x3, RZ ;  /* 0x0000000338387819 */ /* 0x000fe400000012ff */
[----:B------:R-:W-:Y:S02]  /*fbe0*/  SHF.R.U64 R60, R60, 0x3, RZ ;  /* 0x000000033c3c7819 */ /* 0x000fe400000012ff */
[----:B------:R-:W-:Y:S01]  /*fbf0*/  SHF.R.U64 R64, R64, 0x3, RZ ;  /* 0x0000000340407819 */ /* 0x000fe200000012ff */
[----:B------:R-:W0:Y:S01]  /*fc00*/  @P2 LDC R85, c[0x0][0xcec] ;  /* 0x00033b00ff552b82 */ /* 0x000e220000000800 */
[----:B------:R-:W-:Y:S01]  /*fc10*/  LOP3.LUT R4, R13, R4, RZ, 0x3c, !PT ;  /* 0x000000040d047212 */ /* 0x000fe200078e3cff */
[----:B------:R-:W5:Y:S01]  /*fc20*/  LD.E.128 R80, desc[UR38][R80.64] ;  /* 0x0000002650507980 */ /* 0x000f62000c101d00 */
[----:B------:R-:W-:Y:S01]  /*fc30*/  LOP3.LUT R72, R72, R73, RZ, 0x3c, !PT ;  /* 0x0000004948487212 */ /* 0x000fe200078e3cff */
[--C-:B------:R-:W-:Y:S01]  /*fc40*/  IMAD.X R73, RZ, RZ, R5.reuse, P1 ;  /* 0x000000ffff497224 */ /* 0x100fe200008e0605 */
[----:B------:R-:W-:Y:S01]  /*fc50*/  SEL R8, RZ, 0xffffffff, P0 ;  /* 0xffffffffff087807 */ /* 0x000fe20000000000 */
[----:B------:R1:W5:Y:S01]  /*fc60*/  LD.E.128 R12, desc[UR38][R4.64] ;  /* 0x00000026040c7980 */ /* 0x000362000c101d00 */
[----:B------:R-:W-:Y:S01]  /*fc70*/  ISETP.GE.AND P1, PT, R17, UR7, PT ;  /* 0x0000000711007c0c */ /* 0x000fe2000bf26270 */
[----:B------:R-:W2:Y:S01]  /*fc80*/  @P2 LDC R87, c[0x0][0xcf0] ;  /* 0x00033c00ff572b82 */ /* 0x000ea20000000800 */
[----:B------:R-:W-:Y:S01]  /*fc90*/  LOP3.LUT R56, R56, R57, RZ, 0x3c, !PT ;  /* 0x0000003938387212 */ /* 0x000fe200078e3cff */
[--C-:B------:R-:W-:Y:S01]  /*fca0*/  IMAD.X R57, RZ, RZ, R5.reuse, P4 ;  /* 0x000000ffff397224 */ /* 0x100fe200020e0605 */
[----:B------:R-:W-:Y:S01]  /*fcb0*/  LOP3.LUT R60, R60, R61, RZ, 0x3c, !PT ;  /* 0x0000003d3c3c7212 */ /* 0x000fe200078e3cff */
[--C-:B------:R-:W-:Y:S01]  /*fcc0*/  IMAD.X R61, RZ, RZ, R5.reuse, P5 ;  /* 0x000000ffff3d7224 */ /* 0x100fe200028e0605 */
[----:B------:R-:W-:Y:S01]  /*fcd0*/  LOP3.LUT R64, R64, R65, RZ, 0x3c, !PT ;  /* 0x0000004140407212 */ /* 0x000fe200078e3cff */
[----:B------:R-:W-:Y:S01]  /*fce0*/  IMAD.X R65, RZ, RZ, R5, P6 ;  /* 0x000000ffff417224 */ /* 0x000fe200030e0605 */
[----:B------:R-:W-:Y:S01]  /*fcf0*/  ISETP.GE.AND P0, PT, R193, UR7, PT ;  /* 0x00000007c1007c0c */ /* 0x000fe2000bf06270 */
[----:B-1----:R-:W-:Y:S01]  /*fd00*/  IMAD.WIDE.U32 R4, R7, UR8, RZ ;  /* 0x0000000807047c25 */ /* 0x002fe2000f8e00ff */
[----:B------:R-:W-:Y:S01]  /*fd10*/  SEL R7, RZ, 0x1, P1 ;  /* 0x00000001ff077807 */ /* 0x000fe20000800000 */
[----:B------:R-:W-:Y:S01]  /*fd20*/  ULDC.64 UR8, c[0x0][0xbe8] ;  /* 0x0002fa0000087ab9 */ /* 0x000fe20000000a00 */
[----:B------:R-:W5:Y:S01]  /*fd30*/  LD.E.128 R56, desc[UR38][R56.64] ;  /* 0x0000002638387980 */ /* 0x000f62000c101d00 */
[----:B------:R-:W-:Y:S01]  /*fd40*/  IMAD.SHL.U32 R10, R8, 0x2, RZ ;  /* 0x00000002080a7824 */ /* 0x000fe200078e00ff */
[----:B------:R-:W-:-:S02]  /*fd50*/  SEL R8, RZ, 0xffffffff, P0 ;  /* 0xffffffffff087807 */ /* 0x000fc40000000000 */
[----:B------:R-:W5:Y:S02]  /*fd60*/  LD.E.128 R60, desc[UR38][R60.64] ;  /* 0x000000263c3c7980 */ /* 0x000f64000c101d00 */
[----:B------:R-:W-:Y:S01]  /*fd70*/  LOP3.LUT R7, R10, 0x2, R7, 0xe2, !PT ;  /* 0x000000020a077812 */ /* 0x000fe200078ee207 */
[----:B------:R-:W-:Y:S01]  /*fd80*/  IMAD.SHL.U32 R8, R8, 0x4, RZ ;  /* 0x0000000408087824 */ /* 0x000fe200078e00ff */
[----:B------:R-:W-:Y:S01]  /*fd90*/  LOP3.LUT R10, R9, 0xfffffff8, RZ, 0xc0, !PT ;  /* 0xfffffff8090a7812 */ /* 0x000fe200078ec0ff */
[----:B------:R-:W-:Y:S01]  /*fda0*/  IMAD.IADD R5, R5, 0x1, R11 ;  /* 0x0000000105057824 */ /* 0x000fe200078e020b */
[----:B------:R-:W5:Y:S03]  /*fdb0*/  LD.E.128 R64, desc[UR38][R64.64] ;  /* 0x0000002640407980 */ /* 0x000f66000c101d00 */
[----:B------:R-:W-:Y:S01]  /*fdc0*/  IMAD.IADD R11, R3, 0x1, -R10 ;  /* 0x00000001030b7824 */ /* 0x000fe200078e0a0a */
[----:B------:R-:W-:Y:S01]  /*fdd0*/  LOP3.LUT R10, R8, 0x4, R7, 0xe2, !PT ;  /* 0x00000004080a7812 */ /* 0x000fe200078ee207 */
[----:B------:R-:W-:Y:S01]  /*fde0*/  VIADD R7, R17, 0xc0 ;  /* 0x000000c011077836 */ /* 0x000fe20000000000 */
[----:B------:R-:W5:Y:S01]  /*fdf0*/  LD.E.128 R72, desc[UR38][R72.64] ;  /* 0x0000002648487980 */ /* 0x000f62000c101d00 */
[----:B------:R-:W-:Y:S01]  /*fe00*/  IMAD.WIDE.U32 R4, R192, UR8, R4 ;  /* 0x00000008c0047c25 */ /* 0x000fe2000f8e0004 */
[----:B------:R-:W-:-:S02]  /*fe10*/  SHF.R.S32.HI R9, RZ, 0x1f, R191 ;  /* 0x0000001fff097819 */ /* 0x000fc400000114bf */
[----:B------:R-:W-:Y:S01]  /*fe20*/  ISETP.GE.AND P1, PT, R7, UR7, PT ;  /* 0x0000000707007c0c */ /* 0x000fe2000bf26270 */
[----:B------:R-:W-:Y:S01]  /*fe30*/  VIADD R3, R17, 0x100 ;  /* 0x0000010011037836 */ /* 0x000fe20000000000 */
[----:B------:R-:W-:Y:S01]  /*fe40*/  @!PT LDS RZ, [RZ] ;  /* 0x00000000fffff984 */ /* 0x000fe20000000800 */
[----:B------:R-:W-:Y:S01]  /*fe50*/  @!PT LDS RZ, [RZ] ;  /* 0x00000000fffff984 */ /* 0x000fe20000000800 */
[----:B------:R-:W-:Y:S01]  /*fe60*/  @!PT LDS RZ, [RZ] ;  /* 0x00000000fffff984 */ /* 0x000fe20000000800 */
[----:B------:R-:W-:Y:S01]  /*fe70*/  @!PT LDS RZ, [RZ] ;  /* 0x00000000fffff984 */ /* 0x000fe20000000800 */
[----:B------:R1:W-:Y:S06]  /*fe80*/  MEMBAR.ALL.CTA ;  /* 0x0000000000007992 */ /* 0x0003ec0000008000 */
[----:B-1----:R-:W1:Y:S01]  /*fe90*/  FENCE.VIEW.ASYNC.S ;  /* 0x00000000000073c6 */ /* 0x002e620000000000 */
[----:B------:R-:W-:Y:S01]  /*fea0*/  IMAD R5, R192, UR9, R5 ;  /* 0x00000009c0057c24 */ /* 0x000fe2000f8e0205 */
[----:B------:R-:W-:Y:S01]  /*feb0*/  ULDC.64 UR8, c[0x0][0xbf0] ;  /* 0x0002fc0000087ab9 */ /* 0x000fe20000000a00 */
[----:B------:R-:W-:Y:S01]  /*fec0*/  IMAD R8, R11, 0x20, R0 ;  /* 0x000000200b087824 */ /* 0x000fe200078e0200 */
[----:B------:R-:W-:Y:S01]  /*fed0*/  ISETP.GE.AND P0, PT, R3, UR7, PT ;  /* 0x0000000703007c0c */ /* 0x000fe2000bf06270 */
[----:B------:R-:W-:Y:S01]  /*fee0*/  IMAD R20, R9, UR8, RZ ;  /* 0x0000000809147c24 */ /* 0x000fe2000f8e02ff */
[----:B------:R-:W-:Y:S01]  /*fef0*/  SEL R9, RZ, 0xffffffff, P1 ;  /* 0xffffffffff097807 */ /* 0x000fe20000800000 */
[----:B------:R-:W-:Y:S01]  /*ff00*/  VIADD R84, R8, UR42 ;  /* 0x0000002a08547c36 */ /* 0x000fe20008000000 */
[----:B------:R-:W-:-:S03]  /*ff10*/  SEL R11, RZ, 0xffffffff, P0 ;  /* 0xffffffffff0b7807 */ /* 0x000fc60000000000 */
[----:B------:R-:W-:Y:S02]  /*ff20*/  IMAD.SHL.U32 R89, R9, 0x8, RZ ;  /* 0x0000000809597824 */ /* 0x000fe400078e00ff */
[----:B0-----:R-:W-:-:S03]  /*ff30*/  @P2 IMAD.HI.U32 R8, R84, R85, RZ ;  /* 0x0000005554082227 */ /* 0x001fc600078e00ff */
[----:B------:R-:W-:Y:S01]  /*ff40*/  LOP3.LUT R10, R89, 0x8, R10, 0xe2, !PT ;  /* 0x00000008590a7812 */ /* 0x000fe200078ee20a */
[----:B------:R-:W-:Y:S01]  /*ff50*/  IMAD.MOV.U32 R9, RZ, RZ, R84 ;  /* 0x000000ffff097224 */ /* 0x000fe200078e0054 */
[----:B--2---:R-:W-:Y:S01]  /*ff60*/  @P2 SHF.R.U32.HI R9, RZ, R87, R8 ;  /* 0x00000057ff092219 */ /* 0x004fe20000011608 */
[----:B------:R-:W-:Y:S02]  /*ff70*/  IMAD.SHL.U32 R11, R11, 0x10, RZ ;  /* 0x000000100b0b7824 */ /* 0x000fe400078e00ff */
[C---:B------:R-:W-:Y:S02]  /*ff80*/  IMAD R19, R191.reuse, UR9, R20 ;  /* 0x00000009bf137c24 */ /* 0x040fe4000f8e0214 */
[----:B------:R-:W-:Y:S01]  /*ff90*/  IMAD.WIDE.U32 R4, R191, UR8, R4 ;  /* 0x00000008bf047c25 */ /* 0x000fe2000f8e0004 */
[----:B------:R-:W-:Y:S01]  /*ffa0*/  LOP3.LUT R10, R11, 0x10, R10, 0xe2, !PT ;  /* 0x000000100b0a7812 */ /* 0x000fe200078ee20a */
[----:B------:R-:W-:Y:S01]  /*ffb0*/  ULDC.64 UR8, c[0x0][0xbe0] ;  /* 0x0002f80000087ab9 */ /* 0x000fe20000000a00 */
[----:B------:R-:W-:Y:S01]  /*ffc0*/  ISETP.GE.AND P0, PT, R97, UR7, PT ;  /* 0x0000000761007c0c */ /* 0x000fe2000bf06270 */
[----:B------:R-:W-:Y:S01]  /*ffd0*/  IMAD.IADD R5, R5, 0x1, R19 ;  /* 0x0000000105057824 */ /* 0x000fe200078e0213 */
[--C-:B------:R-:W-:Y:S01]  /*ffe0*/  SHF.R.S32.HI R19, RZ, 0x1f, R9.reuse ;  /* 0x0000001fff137819 */ /* 0x100fe20000011409 */
[----:B------:R-:W-:Y:S01]  /*fff0*/  IMAD.MOV R11, RZ, RZ, -R9 ;  /* 0x000000ffff0b7224 */ /* 0x000fe200078e0a09 */
[----:B------:R-:W-:-:S03]  /*10000*/  SEL R8, RZ, 0xffffffff, P0 ;  /* 0xffffffffff087807 */ /* 0x000fc60000000000 */
[----:B------:R-:W-:Y:S02]  /*10010*/  IMAD R11, R21, R11, R84 ;  /* 0x0000000b150b7224 */ /* 0x000fe400078e0254 */
[----:B------:R-:W-:Y:S01]  /*10020*/  IMAD R20, R19, UR8, RZ ;  /* 0x0000000813147c24 */ /* 0x000fe2000f8e02ff */
[----:B------:R-:W-:Y:S01]  /*10030*/  ISETP.GE.AND P0, PT, R93, UR7, PT ;  /* 0x000000075d007c0c */ /* 0x000fe2000bf06270 */
[----:B------:R-:W-:Y:S01]  /*10040*/  IMAD.SHL.U32 R85, R8, 0x20, RZ ;  /* 0x0000002008557824 */ /* 0x000fe200078e00ff */
[----:B------:R-:W-:Y:S01]  /*10050*/  SHF.R.S32.HI R8, RZ, 0x1f, R11 ;  /* 0x0000001fff087819 */ /* 0x000fe2000001140b */
[----:B------:R-:W-:-:S04]  /*10060*/  IMAD.WIDE.U32 R4, R9, UR8, R4 ;  /* 0x0000000809047c25 */ /* 0x000fc8000f8e0004 */
[----:B------:R-:W-:Y:S01]  /*10070*/  IMAD R19, R9, UR9, R20 ;  /* 0x0000000909137c24 */ /* 0x000fe2000f8e0214 */
[----:B------:R-:W-:Y:S01]  /*10080*/  ULDC.64 UR8, c[0x0][0xbd8] ;  /* 0x0002f60000087ab9 */ /* 0x000fe20000000a00 */
[----:B------:R-:W-:Y:S01]  /*10090*/  LOP3.LUT R10, R85, 0x20, R10, 0xe2, !PT ;  /* 0x00000020550a7812 */ /* 0x000fe200078ee20a */
[----:B------:R-:W-:Y:S01]  /*100a0*/  IMAD R8, R8, UR8, RZ ;  /* 0x0000000808087c24 */ /* 0x000fe2000f8e02ff */
[----:B------:R-:W-:Y:S01]  /*100b0*/  SEL R9, RZ, 0x40, P0 ;  /* 0x00000040ff097807 */ /* 0x000fe20000000000 */
[----:B------:R-:W-:Y:S02]  /*100c0*/  IMAD.IADD R5, R5, 0x1, R19 ;  /* 0x0000000105057824 */ /* 0x000fe400078e0213 */
[----:B------:R-:W-:Y:S02]  /*100d0*/  IMAD R91, R21, UR6, RZ ;  /* 0x00000006155b7c24 */ /* 0x000fe4000f8e02ff */
[----:B------:R-:W-:Y:S01]  /*100e0*/  VIADD R90, R0, UR42 ;  /* 0x0000002a005a7c36 */ /* 0x000fe20008000000 */
[----:B------:R-:W-:Y:S01]  /*100f0*/  LOP3.LUT R19, R10, R9, RZ, 0xfc, !PT ;  /* 0x000000090a137212 */ /* 0x000fe200078efcff */
[----:B------:R-:W-:-:S02]  /*10100*/  IMAD R9, R11, UR9, R8 ;  /* 0x000000090b097c24 */ /* 0x000fc4000f8e0208 */
[----:B------:R-:W-:Y:S01]  /*10110*/  IMAD.WIDE.U32 R4, R11, UR8, R4 ;  /* 0x000000080b047c25 */ /* 0x000fe2000f8e0004 */
[----:B------:R-:W-:Y:S01]  /*10120*/  ISETP.GE.AND P1, PT, R90, R91, PT ;  /* 0x0000005b5a00720c */ /* 0x000fe20003f26270 */
[----:B------:R-:W-:Y:S02]  /*10130*/  ULDC.64 UR8, c[0x0][0xb80] ;  /* 0x0002e00000087ab9 */ /* 0x000fe40000000a00 */
[----:B------:R-:W-:Y:S01]  /*10140*/  VIADD R95, R17, 0x1c0 ;  /* 0x000001c0115f7836 */ /* 0x000fe20000000000 */
[----:B------:R-:W-:Y:S01]  /*10150*/  LEA R88, P2, R4, UR8, 0x1 ;  /* 0x0000000804587c11 */ /* 0x000fe2000f8408ff */
[----:B------:R-:W-:Y:S02]  /*10160*/  IMAD.IADD R5, R5, 0x1, R9 ;  /* 0x0000000105057824 */ /* 0x000fe400078e0209 */
[----:B------:R-:W-:Y:S01]  /*10170*/  VIADD R8, R16, 0x38820 ;  /* 0x0003882010087836 */ /* 0x000fe20000000000 */
[----:B------:R-:W-:Y:S02]  /*10180*/  ISETP.GE.AND P0, PT, R95, UR7, PT ;  /* 0x000000075f007c0c */ /* 0x000fe4000bf06270 */
[----:B------:R-:W-:-:S02]  /*10190*/  LEA.HI.X R89, R4, UR9, R5, 0x1, P2 ;  /* 0x0000000904597c11 */ /* 0x000fc400090f0c05 */
[----:B------:R-:W-:Y:S01]  /*101a0*/  PRMT R8, RZ, 0x654, R8 ;  /* 0x00000654ff087816 */ /* 0x000fe20000000008 */
[----:B-1----:R0:W1:Y:S01]  /*101b0*/  SHFL.IDX PT, R4, R88, RZ, 0x181f ;  /* 0x00181fff58047589 */ /* 0x00206200000e0000 */
[----:B------:R-:W-:Y:S01]  /*101c0*/  SEL R0, RZ, 0x80, P0 ;  /* 0x00000080ff007807 */ /* 0x000fe20000000000 */
[----:B------:R-:W-:Y:S01]  /*101d0*/  BSSY B1, `(.L_x_8339) ;  /* 0x000002b000017945 */ /* 0x000fe20003800000 */
[----:B------:R0:W-:Y:S01]  /*101e0*/  SYNCS.ARRIVE.TRANS64.RED.A1T0 RZ, [R8+URZ], RZ ;  /* 0x000000ff08ff79a7 */ /* 0x0001e2000810043f */
        /* <DEDUP_REMOVED lines=11> */
[CC--:B01----:R-:W-:Y:S01]  /*102a0*/  @!P1 LEA R8, P2, R194.reuse, R4.reuse, 0x1 ;  /* 0x00000004c2089211 */ /* 0x0c3fe200078408ff */
        /* <DEDUP_REMOVED lines=14> */
[----:B0-----:R-:W-:Y:S01]  /*10390*/  SHF.R.S32.HI R11, RZ, 0x1f, R93 ;  /* 0x0000001fff0b7819 */ /* 0x001fe2000001145d */
[----:B------:R3:W-:Y:S01]  /*103a0*/  @!P3 ST.E.128 desc[UR38][R84.64], R44 ;  /* 0x0000002c5400b985 */ /* 0x0007e2000c101d26 */
[----:B------:R-:W-:-:S02]  /*103b0*/  @!P2 LEA.HI.X R87, R3, R5, R87, 0x1, P5 ;  /* 0x000000050357a211 */ /* 0x000fc400028f0c57 */
[----:B-1----:R-:W-:Y:S02]  /*103c0*/  SHF.R.S32.HI R9, RZ, 0x1f, R97 ;  /* 0x0000001fff097819 */ /* 0x002fe40000011461 */
[CC--:B------:R-:W-:Y:S01]  /*103d0*/  @!P1 LEA R8, P5, R97.reuse, R4.reuse, 0x1 ;  /* 0x0000000461089211 */ /* 0x0c0fe200078a08ff */
[----:B------:R3:W-:Y:S01]  /*103e0*/  @!P2 ST.E.128 desc[UR38][R86.64], R52 ;  /* 0x000000345600a985 */ /* 0x0007e2000c101d26 */
[----:B------:R-:W-:Y:S02]  /*103f0*/  SHF.R.S32.HI R12, RZ, 0x1f, R95 ;  /* 0x0000001fff0c7819 */ /* 0x000fe4000001145f */
        /* <DEDUP_REMOVED lines=8> */
.L_x_8340:
[----:B------:R-:W-:Y:S05]  /*10480*/  BSYNC B1 ;  /* 0x0000000000017941 */ /* 0x000fea0003800000 */
.L_x_8339:
[----:B0--3--:R-:W-:Y:S01]  /*10490*/  VIADD R8, R90, 0x20 ;  /* 0x000000205a087836 */ /* 0x009fe20000000000 */
[----:B--2---:R4:W0:Y:S04]  /*104a0*/  SHFL.IDX PT, R5, R89, 0x1, 0x181f ;  /* 0x00381f0059057f89 */ /* 0x00482800000e0000 */
[----:B------:R-:W-:Y:S01]  /*104b0*/  ISETP.GE.AND P0, PT, R8, R91, PT ;  /* 0x0000005b0800720c */ /* 0x000fe20003f06270 */
[----:B-1----:R4:W1:-:S12]  /*104c0*/  SHFL.IDX PT, R4, R88, 0x1, 0x181f ;  /* 0x00381f0058047f89 */ /* 0x00285800000e0000 */
[----:B----4-:R-:W-:Y:S05]  /*104d0*/  @P0 BRA `(.L_x_8341) ;  /* 0x0000002400d80947 */ /* 0x010fea0003800000 */
[----:B------:R-:W-:Y:S02]  /*104e0*/  ISETP.GE.AND P0, PT, R17, UR7, PT ;  /* 0x0000000711007c0c */ /* 0x000fe4000bf06270 */
[----:B------:R-:W-:Y:S02]  /*104f0*/  ISETP.GE.AND P4, PT, R194, UR7, PT ;  /* 0x00000007c2007c0c */ /* 0x000fe4000bf86270 */
[----:B------:R-:W-:Y:S02]  /*10500*/  ISETP.GE.AND P3, PT, R193, UR7, PT ;  /* 0x00000007c1007c0c */ /* 0x000fe4000bf66270 */
[----:B------:R-:W-:Y:S02]  /*10510*/  ISETP.GE.AND P2, PT, R7, UR7, PT ;  /* 0x0000000707007c0c */ /* 0x000fe4000bf46270 */
[----:B------:R-:W-:Y:S02]  /*10520*/  ISETP.GE.AND P1, PT, R3, UR7, PT ;  /* 0x0000000703007c0c */ /* 0x000fe4000bf26270 */
[----:B-----5:R-:W-:-:S02]  /*10530*/  SHF.R.S32.HI R13, RZ, 0x1f, R193 ;  /* 0x0000001fff0d7819 */ /* 0x020fc400000114c1 */
[----:B------:R-:W-:Y:S01]  /*10540*/  SHF.R.S32.HI R15, RZ, 0x1f, R7 ;  /* 0x0000001fff0f7819 */ /* 0x000fe20000011407 */
[----:B01----:R-:W-:Y:S02]  /*10550*/  @!P0 IMAD.WIDE R8, R17, 0x2, R4 ;  /* 0x0000000211088825 */ /* 0x003fe400078e0204 */
[CC--:B------:R-:W-:Y:S02]  /*10560*/  @!P4 LEA R10, P5, R194.reuse, R4.reuse, 0x1 ;  /* 0x00000004c20ac211 */ /* 0x0c0fe400078a08ff */
[-C--:B------:R-:W-:Y:S01]  /*10570*/  @!P3 LEA R12, P6, R193, R4.reuse, 0x1 ;  /* 0x00000004c10cb211 */ /* 0x080fe200078c08ff */
[----:B------:R0:W-:Y:S01]  /*10580*/  @!P0 ST.E.128 desc[UR38][R8.64], R24 ;  /* 0x0000001808008985 */ /* 0x0001e2000c101d26 */
[----:B------:R-:W-:Y:S02]  /*10590*/  ISETP.GE.AND P0, PT, R97, UR7, PT ;  /* 0x0000000761007c0c */ /* 0x000fe4000bf06270 */
[----:B------:R-:W-:Y:S02]  /*105a0*/  @!P4 LEA.HI.X R11, R194, R5, R152, 0x1, P5 ;  /* 0x00000005c20bc211 */ /* 0x000fe400028f0c98 */
[----:B------:R-:W-:-:S02]  /*105b0*/  @!P2 LEA R14, P5, R7, R4, 0x1 ;  /* 0x00000004070ea211 */ /* 0x000fc400078a08ff */
        /* <DEDUP_REMOVED lines=25> */
.L_x_8338:
[----:B------:R-:W-:Y:S01]  /*10750*/  ULDC UR7, c[0x0][0xce8] ;  /* 0x00033a0000077ab9 */ /* 0x000fe20000000800 */
[----:B------:R-:W-:Y:S01]  /*10760*/  ULDC.64 UR8, c[0x0][0xc08] ;  /* 0x0003020000087ab9 */ /* 0x000fe20000000a00 */
[----:B------:R-:W-:Y:S01]  /*10770*/  UISETP.NE.AND UP0, UPT, UR7, 0x1, UPT ;  /* 0x000000010700788c */ /* 0x000fe2000bf05270 */
[----:B------:R-:W-:Y:S01]  /*10780*/  IMAD R8, R8, UR8, RZ ;  /* 0x0000000808087c24 */ /* 0x000fe2000f8e02ff */
[----:B------:R-:W-:Y:S01]  /*10790*/  SHF.R.S32.HI R0, RZ, 0x1f, R191 ;  /* 0x0000001fff007819 */ /* 0x000fe200000114bf */
[C---:B------:R-:W-:Y:S01]  /*107a0*/  IMAD.WIDE.U32 R4, R7.reuse, UR8, RZ ;  /* 0x0000000807047c25 */ /* 0x040fe2000f8e00ff */
[----:B------:R-:W-:Y:S01]  /*107b0*/  ULDC.64 UR10, c[0x0][0xc40] ;  /* 0x00031000000a7ab9 */ /* 0x000fe20000000a00 */
[----:B------:R-:W-:Y:S01]  /*107c0*/  UIMAD UR6, UR6, UR7, URZ ;  /* 0x00000007060672a4 */ /* 0x000fe2000f8e023f */
[----:B------:R-:W-:Y:S01]  /*107d0*/  PLOP3.LUT P0, PT, PT, PT, UP0, 0x80, 0x0 ;  /* 0x000000000000781c */ /* 0x000fe20003f0f008 */
[----:B------:R-:W-:Y:S01]  /*107e0*/  IMAD R7, R7, UR9, R8 ;  /* 0x0000000907077c24 */ /* 0x000fe2000f8e0208 */
[----:B------:R-:W-:Y:S01]  /*107f0*/  ULDC.64 UR8, c[0x0][0xc38] ;  /* 0x00030e0000087ab9 */ /* 0x000fe20000000a00 */
[----:B------:R-:W-:Y:S01]  /*10800*/  IMAD R0, R0, UR10, RZ ;  /* 0x0000000a00007c24 */ /* 0x000fe2000f8e02ff */
[----:B------:R-:W-:Y:S01]  /*10810*/  BSSY B1, `(.L_x_8342) ;  /* 0x00000c6000017945 */ /* 0x000fe20003800000 */
[----:B------:R-:W-:Y:S01]  /*10820*/  IMAD.IADD R5, R5, 0x1, R7 ;  /* 0x0000000105057824 */ /* 0x000fe200078e0207 */
[----:B0-----:R-:W-:Y:S01]  /*10830*/  SHF.R.S32.HI R19, RZ, 0x1f, R201 ;  /* 0x0000001fff137819 */ /* 0x001fe200000114c9 */
[----:B------:R-:W-:Y:S01]  /*10840*/  VIADD R8, R190, UR42 ;  /* 0x0000002abe087c36 */ /* 0x000fe20008000000 */
[----:B------:R-:W-:Y:S01]  /*10850*/  SHF.R.S32.HI R152, RZ, 0x1f, R202 ;  /* 0x0000001fff987819 */ /* 0x000fe200000114ca */
[----:B------:R-:W-:Y:S01]  /*10860*/  IMAD.WIDE.U32 R4, R192, UR8, R4 ;  /* 0x00000008c0047c25 */ /* 0x000fe2000f8e0004 */
[----:B------:R-:W-:Y:S01]  /*10870*/  @UP0 ULDC UR8, c[0x0][0xcec] ;  /* 0x00033b0000080ab9 */ /* 0x000fe20000000800 */
[----:B------:R-:W-:-:S02]  /*10880*/  SHF.R.S32.HI R153, RZ, 0x1f, R203 ;  /* 0x0000001fff997819 */ /* 0x000fc400000114cb */
[C---:B------:R-:W-:Y:S01]  /*10890*/  IMAD R7, R191.reuse, UR11, R0 ;  /* 0x0000000bbf077c24 */ /* 0x040fe2000f8e0200 */
[----:B------:R-:W-:Y:S01]  /*108a0*/  SHF.R.S32.HI R154, RZ, 0x1f, R204 ;  /* 0x0000001fff9a7819 */ /* 0x000fe200000114cc */
[----:B------:R-:W-:Y:S01]  /*108b0*/  @P0 IMAD.HI.U32 R0, R8, UR8, RZ ;  /* 0x0000000808000c27 */ /* 0x000fe2000f8e00ff */
[----:B------:R-:W-:Y:S01]  /*108c0*/  @UP0 ULDC UR8, c[0x0][0xcf0] ;  /* 0x00033c0000080ab9 */ /* 0x000fe20000000800 */
[----:B------:R-:W-:Y:S02]  /*108d0*/  SHF.R.S32.HI R155, RZ, 0x1f, R205 ;  /* 0x0000001fff9b7819 */ /* 0x000fe400000114cd */
[----:B------:R-:W-:Y:S01]  /*108e0*/  IMAD R5, R192, UR9, R5 ;  /* 0x00000009c0057c24 */ /* 0x000fe2000f8e0205 */
[----:B------:R-:W-:Y:S01]  /*108f0*/  SHF.R.S32.HI R156, RZ, 0x1f, R206 ;  /* 0x0000001fff9c7819 */ /* 0x000fe200000114ce */
[----:B------:R-:W-:Y:S01]  /*10900*/  IMAD.MOV.U32 R3, RZ, RZ, R8 ;  /* 0x000000ffff037224 */ /* 0x000fe200078e0008 */
[----:B------:R-:W-:Y:S01]  /*10910*/  @P0 SHF.R.U32.HI R3, RZ, UR8, R0 ;  /* 0x00000008ff030c19 */ /* 0x000fe20008011600 */
[----:B------:R-:W-:Y:S01]  /*10920*/  IMAD.WIDE.U32 R4, R191, UR10, R4 ;  /* 0x0000000abf047c25 */ /* 0x000fe2000f8e0004 */
[----:B------:R-:W-:Y:S01]  /*10930*/  ULDC.64 UR10, c[0x0][0xc30] ;  /* 0x00030c00000a7ab9 */ /* 0x000fe20000000a00 */
[----:B------:R-:W-:Y:S01]  /*10940*/  ULDC.64 UR8, c[0x0][0xc48] ;  /* 0x0003120000087ab9 */ /* 0x000fe20000000a00 */
[----:B------:R-:W-:Y:S01]  /*10950*/  SHF.R.S32.HI R0, RZ, 0x1f, R3 ;  /* 0x0000001fff007819 */ /* 0x000fe20000011403 */
[----:B------:R-:W-:Y:S01]  /*10960*/  IMAD.IADD R5, R5, 0x1, R7 ;  /* 0x0000000105057824 */ /* 0x000fe200078e0207 */
[----:B------:R-:W-:Y:S01]  /*10970*/  SHF.R.S32.HI R157, RZ, 0x1f, R207 ;  /* 0x0000001fff9d7819 */ /* 0x000fe200000114cf */
[----:B------:R-:W-:Y:S01]  /*10980*/  IMAD.MOV R7, RZ, RZ, -R3 ;  /* 0x000000ffff077224 */ /* 0x000fe200078e0a03 */
[----:B------:R-:W-:Y:S01]  /*10990*/  SHF.R.S32.HI R158, RZ, 0x1f, R208 ;  /* 0x0000001fff9e7819 */ /* 0x000fe200000114d0 */
[----:B------:R-:W-:Y:S01]  /*109a0*/  IMAD R0, R0, UR10, RZ ;  /* 0x0000000a00007c24 */ /* 0x000fe2000f8e02ff */
[----:B------:R-:W-:Y:S01]  /*109b0*/  SHF.R.S32.HI R159, RZ, 0x1f, R209 ;  /* 0x0000001fff9f7819 */ /* 0x000fe200000114d1 */
[----:B------:R-:W-:Y:S01]  /*109c0*/  IMAD R7, R7, UR7, R8 ;  /* 0x0000000707077c24 */ /* 0x000fe2000f8e0208 */
[----:B------:R-:W-:Y:S01]  /*109d0*/  SHF.R.S32.HI R160, RZ, 0x1f, R210 ;  /* 0x0000001fffa07819 */ /* 0x000fe200000114d2 */
[----:B------:R-:W-:Y:S01]  /*109e0*/  IMAD.WIDE.U32 R4, R195, UR8, R4 ;  /* 0x00000008c3047c25 */ /* 0x000fe2000f8e0004 */
[----:B------:R-:W-:-:S02]  /*109f0*/  SHF.R.S32.HI R161, RZ, 0x1f, R211 ;  /* 0x0000001fffa17819 */ /* 0x000fc400000114d3 */
[----:B------:R-:W-:Y:S01]  /*10a00*/  SHF.R.S32.HI R162, RZ, 0x1f, R212 ;  /* 0x0000001fffa27819 */ /* 0x000fe200000114d4 */
[----:B------:R-:W-:Y:S01]  /*10a10*/  IMAD R9, R3, UR11, R0 ;  /* 0x0000000b03097c24 */ /* 0x000fe2000f8e0200 */
[----:B------:R-:W-:Y:S01]  /*10a20*/  SHF.R.S32.HI R0, RZ, 0x1f, R7 ;  /* 0x0000001fff007819 */ /* 0x000fe20000011407 */
[----:B------:R-:W-:Y:S01]  /*10a30*/  IMAD R5, R195, UR9, R5 ;  /* 0x00000009c3057c24 */ /* 0x000fe2000f8e0205 */
[----:B------:R-:W-:Y:S01]  /*10a40*/  ULDC.64 UR8, c[0x0][0xc28] ;  /* 0x00030a0000087ab9 */ /* 0x000fe20000000a00 */
[----:B------:R-:W-:Y:S01]  /*10a50*/  VIADD R8, R16, 0x38820 ;  /* 0x0003882010087836 */ /* 0x000fe20000000000 */
[----:B------:R-:W-:Y:S01]  /*10a60*/  SHF.R.S32.HI R163, RZ, 0x1f, R213 ;  /* 0x0000001fffa37819 */ /* 0x000fe200000114d5 */
[----:B------:R-:W-:Y:S01]  /*10a70*/  IMAD.WIDE.U32 R4, R3, UR10, R4 ;  /* 0x0000000a03047c25 */ /* 0x000fe2000f8e0004 */
[----:B------:R-:W-:Y:S02]  /*10a80*/  SHF.R.S32.HI R164, RZ, 0x1f, R214 ;  /* 0x0000001fffa47819 */ /* 0x000fe400000114d6 */
[----:B------:R-:W-:Y:S01]  /*10a90*/  PRMT R8, RZ, 0x654, R8 ;  /* 0x00000654ff087816 */ /* 0x000fe20000000008 */
[----:B------:R-:W-:Y:S01]  /*10aa0*/  IMAD R0, R0, UR8, RZ ;  /* 0x0000000800007c24 */ /* 0x000fe2000f8e02ff */
[----:B------:R-:W-:Y:S01]  /*10ab0*/  SHF.R.S32.HI R165, RZ, 0x1f, R215 ;  /* 0x0000001fffa57819 */ /* 0x000fe200000114d7 */
[----:B------:R-:W-:Y:S01]  /*10ac0*/  IMAD.IADD R5, R5, 0x1, R9 ;  /* 0x0000000105057824 */ /* 0x000fe200078e0209 */
[----:B------:R0:W-:Y:S01]  /*10ad0*/  SYNCS.ARRIVE.TRANS64.RED.A1T0 RZ, [R8+URZ], RZ ;  /* 0x000000ff08ff79a7 */ /* 0x0001e2000810043f */
        /* <DEDUP_REMOVED lines=9> */
[C---:B------:R-:W-:Y:S02]  /*10b70*/  LEA R3, P1, R4.reuse, UR8, 0x2 ;  /* 0x0000000804037c11 */ /* 0x040fe4000f8210ff */
[----:B------:R-:W-:Y:S02]  /*10b80*/  SHF.R.S32.HI R169, RZ, 0x1f, R219 ;  /* 0x0000001fffa97819 */ /* 0x000fe400000114db */
[----:B------:R-:W-:Y:S01]  /*10b90*/  LEA.HI.X R7, R4, UR9, R7, 0x2, P1 ;  /* 0x0000000904077c11 */ /* 0x000fe200088f1407 */
[----:B------:R0:W1:Y:S01]  /*10ba0*/  SHFL.IDX PT, R12, R3, RZ, 0x1c1f ;  /* 0x001c1fff030c7589 */ /* 0x00006200000e0000 */
[----:B------:R-:W-:Y:S02]  /*10bb0*/  SHF.R.S32.HI R170, RZ, 0x1f, R220 ;  /* 0x0000001fffaa7819 */ /* 0x000fe400000114dc */
[----:B------:R-:W-:Y:S01]  /*10bc0*/  SHF.R.S32.HI R171, RZ, 0x1f, R221 ;  /* 0x0000001fffab7819 */ /* 0x000fe200000114dd */
[----:B------:R0:W2:Y:S01]  /*10bd0*/  SHFL.IDX PT, R13, R7, RZ, 0x1c1f ;  /* 0x001c1fff070d7589 */ /* 0x0000a200000e0000 */
[----:B------:R-:W-:-:S02]  /*10be0*/  SHF.R.S32.HI R172, RZ, 0x1f, R222 ;  /* 0x0000001fffac7819 */ /* 0x000fc400000114de */
[----:B------:R-:W-:Y:S02]  /*10bf0*/  SHF.R.S32.HI R173, RZ, 0x1f, R223 ;  /* 0x0000001fffad7819 */ /* 0x000fe400000114df */
[----:B------:R-:W-:Y:S02]  /*10c00*/  SHF.R.S32.HI R174, RZ, 0x1f, R224 ;  /* 0x0000001fffae7819 */ /* 0x000fe400000114e0 */
[----:B------:R-:W-:Y:S02]  /*10c10*/  SHF.R.S32.HI R14, RZ, 0x1f, R225 ;  /* 0x0000001fff0e7819 */ /* 0x000fe400000114e1 */
[----:B------:R-:W-:Y:S02]  /*10c20*/  SHF.R.S32.HI R15, RZ, 0x1f, R226 ;  /* 0x0000001fff0f7819 */ /* 0x000fe400000114e2 */
[----:B------:R-:W-:Y:S02]  /*10c30*/  SHF.R.S32.HI R20, RZ, 0x1f, R227 ;  /* 0x0000001fff147819 */ /* 0x000fe400000114e3 */
[----:B------:R-:W-:Y:S01]  /*10c40*/  SHF.R.S32.HI R21, RZ, 0x1f, R22 ;  /* 0x0000001fff157819 */ /* 0x000fe20000011416 */
[----:B0-----:R-:W-:Y:S06]  /*10c50*/  @P0 BRA `(.L_x_8343) ;  /* 0x0000000800040947 */ /* 0x001fec0003800000 */
        /* <DEDUP_REMOVED lines=14> */
[CC--:B0-----:R-:W-:Y:S02]  /*10d40*/  @!P2 LEA R4, P6, R226.reuse, R12.reuse, 0x2 ;  /* 0x0000000ce204a211 */ /* 0x0c1fe400078c10ff */
[CC--:B-1----:R-:W-:Y:S02]  /*10d50*/  @!P1 LEA R8, P5, R225.reuse, R12.reuse, 0x2 ;  /* 0x0000000ce1089211 */ /* 0x0c2fe400078a10ff */
        /* <DEDUP_REMOVED lines=12> */
[----:B------:R-:W-:Y:S02]  /*10e20*/  ISETP.GE.AND P1, PT, R219, UR7, PT ;  /* 0x00000007db007c0c */ /* 0x000fe4000bf26270 */
[----:B------:R-:W-:Y:S01]  /*10e30*/  @!P4 LEA.HI.X R9, R222, R13, R172, 0x2, P2 ;  /* 0x0000000dde09c211 */ /* 0x000fe200010f14ac */
[----:B------:R0:W-:Y:S01]  /*10e40*/  @!P3 ST.E.64 desc[UR38][R4.64], R44 ;  /* 0x0000002c0400b985 */ /* 0x0001e2000c101b26 */
[----:B------:R-:W-:Y:S02]  /*10e50*/  ISETP.GE.AND P2, PT, R218, UR7, PT ;  /* 0x00000007da007c0c */ /* 0x000fe4000bf46270 */
[----:B--2---:R-:W-:Y:S01]  /*10e60*/  @!P5 LEA R10, P6, R221, R12, 0x2 ;  /* 0x0000000cdd0ad211 */ /* 0x004fe200078c10ff */
[----:B------:R1:W-:Y:S01]  /*10e70*/  @!P4 ST.E.64 desc[UR38][R8.64], R48 ;  /* 0x000000300800c985 */ /* 0x0003e2000c101b26 */
[----:B------:R-:W-:-:S02]  /*10e80*/  ISETP.GE.AND P3, PT, R217, UR7, PT ;  /* 0x00000007d9007c0c */ /* 0x000fc4000bf66270 */
[----:B------:R-:W-:Y:S02]  /*10e90*/  @!P5 LEA.HI.X R11, R221, R13, R171, 0x2, P6 ;  /* 0x0000000ddd0bd211 */ /* 0x000fe400030f14ab */
        /* <DEDUP_REMOVED lines=20> */
[----:B--2---:R-:W-:-:S03]  /*10fe0*/  @!P5 LEA R10, P6, R215, R12, 0x2 ;  /* 0x0000000cd70ad211 */ /* 0x004fc600078c10ff */
[----:B------:R1:W-:Y:S01]  /*10ff0*/  @!P4 ST.E.64 desc[UR38][R8.64], R72 ;  /* 0x000000480800c985 */ /* 0x0003e2000c101b26 */
[----:B------:R-:W-:-:S05]  /*11000*/  @!P5 LEA.HI.X R11, R215, R13, R165, 0x2, P6 ;  /* 0x0000000dd70bd211 */ /* 0x000fca00030f14a5 */
[----:B------:R2:W-:Y:S01]  /*11010*/  @!P5 ST.E.64 desc[UR38][R10.64], R76 ;  /* 0x0000004c0a00d985 */ /* 0x0005e2000c101b26 */
[----:B------:R-:W-:Y:S02]  /*11020*/  ISETP.GE.AND P5, PT, R211, UR7, PT ;  /* 0x00000007d3007c0c */ /* 0x000fe4000bfa6270 */
[----:B0-----:R-:W-:-:S04]  /*11030*/  @!P0 LEA R4, P4, R214, R12, 0x2 ;  /* 0x0000000cd6048211 */ /* 0x001fc800078810ff */
[-C--:B------:R-:W-:Y:S02]  /*11040*/  @!P0 LEA.HI.X R5, R214, R13.reuse, R164, 0x2, P4 ;  /* 0x0000000dd6058211 */ /* 0x080fe400020f14a4 */
[----:B------:R-:W-:Y:S02]  /*11050*/  ISETP.GE.AND P4, PT, R210, UR7, PT ;  /* 0x00000007d2007c0c */ /* 0x000fe4000bf86270 */
[CC--:B-1----:R-:W-:Y:S01]  /*11060*/  @!P1 LEA R8, P3, R213.reuse, R12.reuse, 0x2 ;  /* 0x0000000cd5089211 */ /* 0x0c2fe200078610ff */
[----:B------:R0:W-:Y:S01]  /*11070*/  @!P0 ST.E.64 desc[UR38][R4.64], R80 ;  /* 0x0000005004008985 */ /* 0x0001e2000c101b26 */
[----:B--2---:R-:W-:Y:S02]  /*11080*/  @!P2 LEA R10, P6, R212, R12, 0x2 ;  /* 0x0000000cd40aa211 */ /* 0x004fe400078c10ff */
        /* <DEDUP_REMOVED lines=12> */
[-C--:B------:R-:W-:Y:S02]  /*11150*/  @!P4 LEA.HI.X R9, R210, R13.reuse, R160, 0x2, P0 ;  /* 0x0000000dd209c211 */ /* 0x080fe400000f14a0 */
[----:B------:R-:W-:Y:S02]  /*11160*/  ISETP.GE.AND P0, PT, R206, UR7, PT ;  /* 0x00000007ce007c0c */ /* 0x000fe4000bf06270 */
[C---:B--2---:R-:W-:Y:S01]  /*11170*/  @!P3 LEA R10, P6, R209.reuse, R12, 0x2 ;  /* 0x0000000cd10ab211 */ /* 0x044fe200078c10ff */
[----:B------:R1:W-:Y:S01]  /*11180*/  @!P4 ST.E.64 desc[UR38][R8.64], R96 ;  /* 0x000000600800c985 */ /* 0x0003e2000c101b26 */
[----:B------:R-:W-:Y:S02]  /*11190*/  ISETP.GE.AND P4, PT, R204, UR7, PT ;  /* 0x00000007cc007c0c */ /* 0x000fe4000bf86270 */
[----:B------:R-:W-:-:S02]  /*111a0*/  @!P3 LEA.HI.X R11, R209, R13, R159, 0x2, P6 ;  /* 0x0000000dd10bb211 */ /* 0x000fc400030f149f */
[----:B0-----:R-:W-:-:S03]  /*111b0*/  @!P2 LEA R4, P6, R208, R12, 0x2 ;  /* 0x0000000cd004a211 */ /* 0x001fc600078c10ff */
[----:B------:R0:W-:Y:S01]  /*111c0*/  @!P3 ST.E.64 desc[UR38][R10.64], R100 ;  /* 0x000000640a00b985 */ /* 0x0001e2000c101b26 */
[----:B------:R-:W-:Y:S02]  /*111d0*/  @!P2 LEA.HI.X R5, R208, R13, R158, 0x2, P6 ;  /* 0x0000000dd005a211 */ /* 0x000fe400030f149e */
[----:B-1----:R-:W-:-:S03]  /*111e0*/  @!P1 LEA R8, P3, R207, R12, 0x2 ;  /* 0x0000000ccf089211 */ /* 0x002fc600078610ff */
[----:B------:R1:W-:Y:S01]  /*111f0*/  @!P2 ST.E.64 desc[UR38][R4.64], R104 ;  /* 0x000000680400a985 */ /* 0x0003e2000c101b26 */
[-C--:B------:R-:W-:Y:S02]  /*11200*/  @!P1 LEA.HI.X R9, R207, R13.reuse, R157, 0x2, P3 ;  /* 0x0000000dcf099211 */ /* 0x080fe400018f149d */
[----:B------:R-:W-:Y:S02]  /*11210*/  ISETP.GE.AND P3, PT, R203, UR7, PT ;  /* 0x00000007cb007c0c */ /* 0x000fe4000bf66270 */
[CC--:B0-----:R-:W-:Y:S01]  /*11220*/  @!P0 LEA R10, P6, R206.reuse, R12.reuse, 0x2 ;  /* 0x0000000cce0a8211 */ /* 0x0c1fe200078c10ff */
[----:B------:R0:W-:Y:S03]  /*11230*/  @!P1 ST.E.64 desc[UR38][R8.64], R108 ;  /* 0x0000006c08009985 */ /* 0x0001e6000c101b26 */
[----:B------:R-:W-:Y:S02]  /*11240*/  @!P0 LEA.HI.X R11, R206, R13, R156, 0x2, P6 ;  /* 0x0000000dce0b8211 */ /* 0x000fe400030f149c */
[----:B-1----:R-:W-:-:S03]  /*11250*/  @!P5 LEA R4, P1, R205, R12, 0x2 ;  /* 0x0000000ccd04d211 */ /* 0x002fc600078210ff */
[----:B------:R1:W-:Y:S01]  /*11260*/  @!P0 ST.E.64 desc[UR38][R10.64], R112 ;  /* 0x000000700a008985 */ /* 0x0003e2000c101b26 */
[----:B------:R-:W-:Y:S02]  /*11270*/  ISETP.GE.AND P0, PT, R202, UR7, PT ;  /* 0x00000007ca007c0c */ /* 0x000fe4000bf06270 */
[-C--:B------:R-:W-:Y:S02]  /*11280*/  @!P5 LEA.HI.X R5, R205, R13.reuse, R155, 0x2, P1 ;  /* 0x0000000dcd05d211 */ /* 0x080fe400008f149b */
[----:B------:R-:W-:Y:S02]  /*11290*/  ISETP.GE.AND P1, PT, R201, UR7, PT ;  /* 0x00000007c9007c0c */ /* 0x000fe4000bf26270 */
[C---:B0-----:R-:W-:Y:S01]  /*112a0*/  @!P4 LEA R8, P2, R204.reuse, R12, 0x2 ;  /* 0x0000000ccc08c211 */ /* 0x041fe200078410ff */
[----:B------:R0:W-:Y:S03]  /*112b0*/  @!P5 ST.E.64 desc[UR38][R4.64], R116 ;  /* 0x000000740400d985 */ /* 0x0001e6000c101b26 */
[----:B------:R-:W-:-:S02]  /*112c0*/  @!P4 LEA.HI.X R9, R204, R13, R154, 0x2, P2 ;  /* 0x0000000dcc09c211 */ /* 0x000fc400010f149a */
[----:B------:R-:W-:Y:S02]  /*112d0*/  ISETP.GE.AND P2, PT, R198, UR7, PT ;  /* 0x00000007c6007c0c */ /* 0x000fe4000bf46270 */
[CC--:B-1----:R-:W-:Y:S01]  /*112e0*/  @!P3 LEA R10, P6, R203.reuse, R12.reuse, 0x2 ;  /* 0x0000000ccb0ab211 */ /* 0x0c2fe200078c10ff */
[----:B------:R1:W-:Y:S01]  /*112f0*/  @!P4 ST.E.64 desc[UR38][R8.64], R120 ;  /* 0x000000780800c985 */ /* 0x0003e2000c101b26 */
[----:B------:R-:W-:Y:S02]  /*11300*/  ISETP.GE.AND P4, PT, R200, UR7, PT ;  /* 0x00000007c8007c0c */ /* 0x000fe4000bf86270 */
[----:B------:R-:W-:Y:S02]  /*11310*/  @!P3 LEA.HI.X R11, R203, R13, R153, 0x2, P6 ;  /* 0x0000000dcb0bb211 */ /* 0x000fe400030f1499 */
[----:B0-----:R-:W-:-:S03]  /*11320*/  @!P0 LEA R4, P5, R202, R12, 0x2 ;  /* 0x0000000cca048211 */ /* 0x001fc600078a10ff */
[----:B------:R0:W-:Y:S01]  /*11330*/  @!P3 ST.E.64 desc[UR38][R10.64], R124 ;  /* 0x0000007c0a00b985 */ /* 0x0001e2000c101b26 */
[----:B------:R-:W-:Y:S02]  /*11340*/  ISETP.GE.AND P3, PT, R199, UR7, PT ;  /* 0x00000007c7007c0c */ /* 0x000fe4000bf66270 */
[-C--:B------:R-:W-:Y:S02]  /*11350*/  @!P0 LEA.HI.X R5, R202, R13.reuse, R152, 0x2, P5 ;  /* 0x0000000dca058211 */ /* 0x080fe400028f1498 */
[----:B------:R-:W-:Y:S02]  /*11360*/  ISETP.GE.AND P5, PT, R197, UR7, PT ;  /* 0x00000007c5007c0c */ /* 0x000fe4000bfa6270 */
[C---:B-1----:R-:W-:Y:S01]  /*11370*/  @!P1 LEA R8, P6, R201.reuse, R12, 0x2 ;  /* 0x0000000cc9089211 */ /* 0x042fe200078c10ff */
[----:B------:R1:W-:Y:S03]  /*11380*/  @!P0 ST.E.64 desc[UR38][R4.64], R128 ;  /* 0x0000008004008985 */ /* 0x0003e6000c101b26 */
[----:B------:R-:W-:-:S03]  /*11390*/  @!P1 LEA.HI.X R9, R201, R13, R19, 0x2, P6 ;  /* 0x0000000dc9099211 */ /* 0x000fc600030f1413 */
[CC--:B0-----:R-:W-:Y:S02]  /*113a0*/  @!P3 LEA R10, P6, R199.reuse, R12.reuse, 0x2 ;  /* 0x0000000cc70ab211 */ /* 0x0c1fe400078c10ff */
[----:B------:R0:W-:Y:S02]  /*113b0*/  @!P1 ST.E.64 desc[UR38][R8.64], R132 ;  /* 0x0000008408009985 */ /* 0x0001e4000c101b26 */
[----:B------:R-:W-:Y:S02]  /*113c0*/  @!P3 LEA.HI.X R11, R199, R13, R236, 0x2, P6 ;  /* 0x0000000dc70bb211 */ /* 0x000fe400030f14ec */
[----:B-1----:R-:W-:-:S04]  /*113d0*/  @!P4 LEA R4, P0, R200, R12, 0x2 ;  /* 0x0000000cc804c211 */ /* 0x002fc800078010ff */
[----:B------:R-:W-:Y:S02]  /*113e0*/  @!P4 LEA.HI.X R5, R200, R13, R237, 0x2, P0 ;  /* 0x0000000dc805c211 */ /* 0x000fe400000f14ed */
[----:B0-----:R-:W-:-:S03]  /*113f0*/  @!P2 LEA R8, P1, R198, R12, 0x2 ;  /* 0x0000000cc608a211 */ /* 0x001fc600078210ff */
[----:B------:R0:W-:Y:S01]  /*11400*/  @!P4 ST.E.64 desc[UR38][R4.64], R136 ;  /* 0x000000880400c985 */ /* 0x0001e2000c101b26 */
[C---:B------:R-:W-:Y:S02]  /*11410*/  @!P5 LEA R12, P0, R197.reuse, R12, 0x2 ;  /* 0x0000000cc50cd211 */ /* 0x040fe400078010ff */
[-C--:B------:R-:W-:Y:S01]  /*11420*/  @!P2 LEA.HI.X R9, R198, R13.reuse, R235, 0x2, P1 ;  /* 0x0000000dc609a211 */ /* 0x080fe200008f14eb */
[----:B------:R0:W-:Y:S01]  /*11430*/  @!P3 ST.E.64 desc[UR38][R10.64], R140 ;  /* 0x0000008c0a00b985 */ /* 0x0001e2000c101b26 */
[----:B------:R-:W-:-:S03]  /*11440*/  @!P5 LEA.HI.X R13, R197, R13, R234, 0x2, P0 ;  /* 0x0000000dc50dd211 */ /* 0x000fc600000f14ea */
[----:B------:R0:W-:Y:S04]  /*11450*/  @!P2 ST.E.64 desc[UR38][R8.64], R144 ;  /* 0x000000900800a985 */ /* 0x0001e8000c101b26 */
[----:B------:R0:W-:Y:S02]  /*11460*/  @!P5 ST.E.64 desc[UR38][R12.64], R148 ;  /* 0x000000940c00d985 */ /* 0x0001e4000c101b26 */
.L_x_8343:
[----:B------:R-:W-:Y:S05]  /*11470*/  BSYNC B1 ;  /* 0x0000000000017941 */ /* 0x000fea0003800000 */
.L_x_8342:
[----:B------:R-:W-:Y:S01]  /*11480*/  VIADD R0, R0, 0x8 ;  /* 0x0000000800007836 */ /* 0x000fe20000000000 */
[----:B------:R-:W3:Y:S04]  /*11490*/  SHFL.IDX PT, R7, R7, 0x1, 0x1c1f ;  /* 0x003c1f0007077f89 */ /* 0x000ee800000e0000 */
[----:B------:R-:W-:Y:S01]  /*114a0*/  ISETP.GE.AND P0, PT, R0, UR6, PT ;  /* 0x0000000600007c0c */ /* 0x000fe2000bf06270 */
[----:B------:R-:W4:-:S12]  /*114b0*/  SHFL.IDX PT, R3, R3, 0x1, 0x1c1f ;  /* 0x003c1f0003037f89 */ /* 0x000f1800000e0000 */
[----:B------:R-:W-:Y:S05]  /*114c0*/  @P0 BRA `(.L_x_8341) ;  /* 0x0000001400dc0947 */ /* 0x000fea0003800000 */
[----:B------:R-:W-:Y:S02]  /*114d0*/  ULDC UR6, c[0x0][0xbc8] ;  /* 0x0002f20000067ab9 */ /* 0x000fe40000000800 */
[----:B------:R-:W-:Y:S02]  /*114e0*/  ISETP.GE.AND P4, PT, R22, UR6, PT ;  /* 0x0000000616007c0c */ /* 0x000fe4000bf86270 */
[----:B------:R-:W-:Y:S02]  /*114f0*/  ISETP.GE.AND P2, PT, R227, UR6, PT ;  /* 0x00000006e3007c0c */ /* 0x000fe4000bf46270 */
[----:B------:R-:W-:Y:S02]  /*11500*/  ISETP.GE.AND P1, PT, R226, UR6, PT ;  /* 0x00000006e2007c0c */ /* 0x000fe4000bf26270 */
[----:B------:R-:W-:-:S07]  /*11510*/  ISETP.GE.AND P0, PT, R225, UR6, PT ;  /* 0x00000006e1007c0c */ /* 0x000fce000bf06270 */
[CC--:B01--4-:R-:W-:Y:S02]  /*11520*/  @!P4 LEA R12, P3, R22.reuse, R3.reuse, 0x2 ;  /* 0x00000003160cc211 */ /* 0x0d3fe400078610ff */
[----:B------:R-:W-:Y:S02]  /*11530*/  @!P2 LEA R4, P6, R227, R3, 0x2 ;  /* 0x00000003e304a211 */ /* 0x000fe400078c10ff */
[----:B--23--:R-:W-:Y:S02]  /*11540*/  @!P4 LEA.HI.X R13, R22, R7, R21, 0x2, P3 ;  /* 0x00000007160dc211 */ /* 0x00cfe400018f1415 */
        /* <DEDUP_REMOVED lines=14> */
[C---:B------:R-:W-:Y:S02]  /*11630*/  @!P4 LEA R14, P2, R223.reuse, R3, 0x2 ;  /* 0x00000003df0ec211 */ /* 0x040fe400078410ff */
        /* <DEDUP_REMOVED lines=12> */
[----:B--2---:R-:W-:-:S02]  /*11700*/  @!P1 LEA R8, P5, R220, R3, 0x2 ;  /* 0x00000003dc089211 */ /* 0x004fc400078a10ff */
        /* <DEDUP_REMOVED lines=20> */
[----:B--2---:R-:W-:Y:S01]  /*11850*/  @!P1 LEA R8, P3, R214, R3, 0x2 ;  /* 0x00000003d6089211 */ /* 0x004fe200078610ff */
        /* <DEDUP_REMOVED lines=23> */
[-C--:B--2---:R-:W-:Y:S02]  /*119d0*/  @!P2 LEA R4, P6, R209, R3.reuse, 0x2 ;  /* 0x00000003d104a211 */ /* 0x084fe400078c10ff */
[----:B------:R-:W-:Y:S01]  /*119e0*/  ISETP.GE.AND P4, PT, R205, UR6, PT ;  /* 0x00000006cd007c0c */ /* 0x000fe2000bf86270 */
[----:B------:R2:W-:Y:S01]  /*119f0*/  @!P3 ST.E.64 desc[UR38][R20.64], R98 ;  /* 0x000000621400b985 */ /* 0x0005e2000c101b26 */
[----:B---3--:R-:W-:Y:S02]  /*11a00*/  @!P1 LEA R8, P3, R208, R3, 0x2 ;  /* 0x00000003d0089211 */ /* 0x008fe400078610ff */
        /* <DEDUP_REMOVED lines=13> */
[C---:B--2---:R-:W-:Y:S01]  /*11ae0*/  @!P3 LEA R20, P6, R204.reuse, R3, 0x2 ;  /* 0x00000003cc14b211 */ /* 0x044fe200078c10ff */
        /* <DEDUP_REMOVED lines=11> */
[-C--:B---3--:R-:W-:Y:S01]  /*11ba0*/  @!P1 LEA R8, P6, R202, R3.reuse, 0x2 ;  /* 0x00000003ca089211 */ /* 0x088fe200078c10ff */
[----:B------:R3:W-:Y:S02]  /*11bb0*/  @!P0 ST.E.64 desc[UR38][R4.64], R126 ;  /* 0x0000007e04008985 */ /* 0x0007e4000c101b26 */
[----:B0-----:R-:W-:-:S02]  /*11bc0*/  @!P4 LEA R10, P0, R201, R3, 0x2 ;  /* 0x00000003c90ac211 */ /* 0x001fc400078010ff */
[----:B------:R-:W-:Y:S02]  /*11bd0*/  @!P1 LEA.HI.X R9, R202, R7, R152, 0x2, P6 ;  /* 0x00000007ca099211 */ /* 0x000fe400030f1498 */
[----:B--2---:R-:W-:Y:S02]  /*11be0*/  @!P3 LEA R12, P6, R200, R3, 0x2 ;  /* 0x00000003c80cb211 */ /* 0x004fe400078c10ff */
        /* <DEDUP_REMOVED lines=13> */
[----:B---3--:R-:W-:-:S04]  /*11cc0*/  LEA R4, P0, R197, R3, 0x2 ;  /* 0x00000003c5047211 */ /* 0x008fc800078010ff */
[----:B------:R-:W-:-:S05]  /*11cd0*/  LEA.HI.X R5, R197, R7, R234, 0x2, P0 ;  /* 0x00000007c5057211 */ /* 0x000fca00000f14ea */
[----:B------:R0:W-:Y:S01]  /*11ce0*/  ST.E.64 desc[UR38][R4.64], R150 ;  /* 0x0000009604007985 */ /* 0x0001e2000c101b26 */
[----:B------:R-:W-:Y:S05]  /*11cf0*/  BRA `(.L_x_8341) ;  /* 0x0000000c00d07947 */ /* 0x000fea0003800000 */
.L_x_8335:
[----:B------:R-:W0:Y:S01]  /*11d00*/  LDC.64 R8, c[0x0][0xd00] ;  /* 0x00034000ff087b82 */ /* 0x000e220000000a00 */
[----:B------:R-:W-:Y:S01]  /*11d10*/  ULDC.64 UR6, c[0x0][0xd08] ;  /* 0x0003420000067ab9 */ /* 0x000fe20000000a00 */
[----:B------:R-:W-:Y:S01]  /*11d20*/  IMAD.MOV.U32 R3, RZ, RZ, RZ ;  /* 0x000000ffff037224 */ /* 0x000fe200078e00ff */
[----:B------:R-:W-:-:S04]  /*11d30*/  ISETP.NE.U32.AND P1, PT, RZ, UR6, PT ;  /* 0x00000006ff007c0c */ /* 0x000fc8000bf25070 */
[----:B------:R-:W-:Y:S01]  /*11d40*/  ISETP.NE.AND.EX P1, PT, RZ, UR7, PT, P1 ;  /* 0x00000007ff007c0c */ /* 0x000fe2000bf25310 */
[----:B------:R-:W1:Y:S01]  /*11d50*/  LDC.64 R4, c[0x0][0xd00] ;  /* 0x00034000ff047b82 */ /* 0x000e620000000a00 */
[----:B0-----:R-:W-:-:S04]  /*11d60*/  ISETP.NE.U32.AND P0, PT, R8, RZ, PT ;  /* 0x000000ff0800720c */ /* 0x001fc80003f05070 */
[----:B------:R-:W-:-:S07]  /*11d70*/  ISETP.NE.AND.EX P0, PT, R9, RZ, PT, P0 ;  /* 0x000000ff0900720c */ /* 0x000fce0003f05300 */
[C---:B------:R-:W-:Y:S01]  /*11d80*/  @P1 LEA R8, P2, R191.reuse, UR6, 0x2 ;  /* 0x00000006bf081c11 */ /* 0x040fe2000f8410ff */
[----:B------:R-:W-:Y:S01]  /*11d90*/  ULDC UR6, c[0x0][0xb88] ;  /* 0x0002e20000067ab9 */ /* 0x000fe20000000800 */
[C---:B-1----:R-:W-:Y:S02]  /*11da0*/  IMAD.WIDE R4, R191.reuse, 0x4, R4 ;  /* 0x00000004bf047825 */ /* 0x042fe400078e0204 */
[----:B------:R-:W-:Y:S02]  /*11db0*/  @P1 LEA.HI.X R9, R191, UR7, R196, 0x2, P2 ;  /* 0x00000007bf091c11 */ /* 0x000fe400090f14c4 */
[----:B------:R-:W-:Y:S01]  /*11dc0*/  IMAD.U32 R7, RZ, RZ, UR6 ;  /* 0x00000006ff077e24 */ /* 0x000fe2000f8e00ff */
[----:B------:R0:W5:Y:S05]  /*11dd0*/  @P0 LDG.E R3, desc[UR38][R4.64] ;  /* 0x0000002604030981 */ /* 0x00016a000c1e1900 */
        /* <DEDUP_REMOVED lines=12> */
.L_x_8344:
[----:B------:R-:W-:Y:S01]  /*11ea0*/  BSSY B1, `(.L_x_8345) ;  /* 0x0000038000017945 */ /* 0x000fe20003800000 */
[----:B------:R-:W-:Y:S02]  /*11eb0*/  SEL R191, R191, RZ, !P0 ;  /* 0x000000ffbfbf7207 */ /* 0x000fe40004000000 */
[----:B------:R-:W-:Y:S02]  /*11ec0*/  SEL R196, R196, RZ, !P0 ;  /* 0x000000ffc4c47207 */ /* 0x000fe40004000000 */
[----:B-----5:R-:W-:Y:S01]  /*11ed0*/  SHF.R.S32.HI R26, RZ, 0x1f, R3 ;  /* 0x0000001fff1a7819 */ /* 0x020fe20000011403 */
[----:B------:R-:W-:Y:S06]  /*11ee0*/  @P3 BRA `(.L_x_8346) ;  /* 0x0000000000cc3947 */ /* 0x000fec0003800000 */
[----:B------:R-:W0:Y:S01]  /*11ef0*/  S2R R29, SR_TID.X ;  /* 0x00000000001d7919 */ /* 0x000e220000002100 */
[----:B------:R-:W1:Y:S01]  /*11f00*/  LDC R28, c[0x0][0xce8] ;  /* 0x00033a00ff1c7b82 */ /* 0x000e620000000800 */
[----:B------:R-:W-:Y:S02]  /*11f10*/  IMAD.U32 R8, RZ, RZ, UR42 ;  /* 0x0000002aff087e24 */ /* 0x000fe4000f8e00ff */
[----:B-1----:R-:W-:-:S03]  /*11f20*/  IMAD R4, R7, R28, RZ ;  /* 0x0000001c07047224 */ /* 0x002fc600078e02ff */
[----:B0-----:R-:W-:-:S04]  /*11f30*/  IADD3 R29, R8, -0x80, R29 ;  /* 0xffffff80081d7810 */ /* 0x001fc80007ffe01d */
[----:B------:R-:W-:-:S13]  /*11f40*/  ISETP.GE.AND P0, PT, R29, R4, PT ;  /* 0x000000041d00720c */ /* 0x000fda0003f06270 */
[----:B------:R-:W-:Y:S05]  /*11f50*/  @P0 BRA `(.L_x_8346) ;  /* 0x0000000000b00947 */ /* 0x000fea0003800000 */
[----:B------:R-:W-:Y:S01]  /*11f60*/  ISETP.NE.AND P1, PT, R28, 0x1, PT ;  /* 0x000000011c00780c */ /* 0x000fe20003f25270 */
[----:B------:R-:W-:Y:S01]  /*11f70*/  IMAD.MOV.U32 R24, RZ, RZ, 0xab8 ;  /* 0x00000ab8ff187424 */ /* 0x000fe200078e00ff */
[----:B------:R-:W-:Y:S01]  /*11f80*/  ISETP.GT.AND P0, PT, R0, 0x1, PT ;  /* 0x000000010000780c */ /* 0x000fe20003f04270 */
[----:B------:R-:W0:Y:S01]  /*11f90*/  LDC.64 R4, c[0x0][0xca8] ;  /* 0x00032a00ff047b82 */ /* 0x000e220000000a00 */
[----:B------:R-:W-:Y:S01]  /*11fa0*/  LOP3.LUT R195, R195, 0xff, RZ, 0xc0, !PT ;  /* 0x000000ffc3c37812 */ /* 0x000fe200078ec0ff */
[----:B------:R-:W-:Y:S01]  /*11fb0*/  IMAD.MOV.U32 R19, RZ, RZ, R29 ;  /* 0x000000ffff137224 */ /* 0x000fe200078e001d */
[----:B------:R-:W-:-:S05]  /*11fc0*/  SEL R24, R24, 0xa78, P0 ;  /* 0x00000a7818187807 */ /* 0x000fca0000000000 */
[----:B------:R-:W1:Y:S08]  /*11fd0*/  LDC.64 R12, c[0x0][R24+0x220] ;  /* 0x00008800180c7b82 */ /* 0x000e700000000a00 */
[----:B------:R-:W2:Y:S08]  /*11fe0*/  @P1 LDC R0, c[0x0][0xcec] ;  /* 0x00033b00ff001b82 */ /* 0x000eb00000000800 */
[----:B------:R-:W3:Y:S08]  /*11ff0*/  LDC.64 R10, c[0x0][R24+0x218] ;  /* 0x00008600180a7b82 */ /* 0x000ef00000000a00 */
[----:B------:R-:W4:Y:S01]  /*12000*/  @P1 LDC R27, c[0x0][0xcf0] ;  /* 0x00033c00ff1b1b82 */ /* 0x000f220000000800 */
[----:B-1----:R-:W-:-:S02]  /*12010*/  IMAD R13, R13, R191, RZ ;  /* 0x000000bf0d0d7224 */ /* 0x002fc400078e02ff */
[----:B------:R-:W-:-:S05]  /*12020*/  IMAD.WIDE.U32 R20, R12, R191, RZ ;  /* 0x000000bf0c147225 */ /* 0x000fca00078e00ff */
[----:B------:R-:W1:Y:S01]  /*12030*/  LDC.64 R14, c[0x0][R24+0x228] ;  /* 0x00008a00180e7b82 */ /* 0x000e620000000a00 */
        /* <DEDUP_REMOVED lines=8> */
[----:B0-----:R-:W0:Y:S01]  /*120c0*/  @!P0 LDC R4, c[0x0][0xc50] ;  /* 0x00031400ff048b82 */ /* 0x001e220000000800 */
[----:B------:R-:W-:Y:S01]  /*120d0*/  IADD3 R0, P1, P3, R20, R10, R3 ;  /* 0x0000000a14007210 */ /* 0x000fe20007b3e003 */
[----:B------:R-:W-:Y:S02]  /*120e0*/  IMAD.MOV R12, RZ, RZ, -R19 ;  /* 0x000000ffff0c7224 */ /* 0x000fe400078e0a13 */
[----:B------:R-:W-:Y:S02]  /*120f0*/  IMAD.IADD R27, R21, 0x1, R27 ;  /* 0x00000001151b7824 */ /* 0x000fe400078e021b */
[----:B-1----:R-:W-:-:S02]  /*12100*/  IMAD.WIDE.U32 R10, R14, R13, RZ ;  /* 0x0000000d0e0a7225 */ /* 0x002fc400078e00ff */
[----:B------:R-:W1:Y:S02]  /*12110*/  @!P0 LDC R5, c[0x0][0xc54] ;  /* 0x00031500ff058b82 */ /* 0x000e640000000800 */
        /* <DEDUP_REMOVED lines=8> */
[----:B------:R-:W-:-:S05]  /*121a0*/  SHF.R.S32.HI R15, RZ, 0x1f, R13 ;  /* 0x0000001fff0f7819 */ /* 0x000fca000001140d */
[C---:B------:R-:W-:Y:S02]  /*121b0*/  IMAD R15, R8.reuse, R15, R0 ;  /* 0x0000000f080f7224 */ /* 0x040fe400078e0200 */
[----:B------:R-:W-:-:S04]  /*121c0*/  IMAD.WIDE.U32 R8, R8, R13, R10 ;  /* 0x0000000d08087225 */ /* 0x000fc800078e000a */
[----:B------:R-:W-:Y:S01]  /*121d0*/  IMAD.IADD R0, R9, 0x1, R15 ;  /* 0x0000000109007824 */ /* 0x000fe200078e020f */
[----:B0-----:R-:W-:Y:S01]  /*121e0*/  LEA R4, P0, R8, R4, 0x2 ;  /* 0x0000000408047211 */ /* 0x001fe200078010ff */
[----:B------:R-:W-:-:S03]  /*121f0*/  IMAD.MOV.U32 R9, RZ, RZ, -0x800000 ;  /* 0xff800000ff097424 */ /* 0x000fc600078e00ff */
[----:B-1----:R-:W-:-:S05]  /*12200*/  LEA.HI.X R5, R8, R5, R0, 0x2, P0 ;  /* 0x0000000508057211 */ /* 0x002fca00000f1400 */
[----:B------:R0:W-:Y:S04]  /*12210*/  STG.E desc[UR38][R4.64], R9 ;  /* 0x0000000904007986 */ /* 0x0001e8000c101926 */
.L_x_8346:
[----:B------:R-:W-:Y:S05]  /*12220*/  BSYNC B1 ;  /* 0x0000000000017941 */ /* 0x000fea0003800000 */
.L_x_8345:
[----:B------:R-:W-:Y:S05]  /*12230*/  @P2 BRA `(.L_x_8341) ;  /* 0x0000000800802947 */ /* 0x000fea0003800000 */
[----:B------:R-:W1:Y:S01]  /*12240*/  LDC R10, c[0x0][0xce8] ;  /* 0x00033a00ff0a7b82 */ /* 0x000e620000000800 */
[----:B------:R-:W-:Y:S01]  /*12250*/  ULDC.64 UR6, c[0x0][0xba0] ;  /* 0x0002e80000067ab9 */ /* 0x000fe20000000a00 */
[----:B------:R-:W-:Y:S01]  /*12260*/  ULDC UR8, c[0x0][0xbc8] ;  /* 0x0002f20000087ab9 */ /* 0x000fe20000000800 */
[----:B------:R-:W-:Y:S01]  /*12270*/  IMAD R0, R26, UR6, RZ ;  /* 0x000000061a007c24 */ /* 0x000fe2000f8e02ff */
[----:B------:R-:W-:Y:S01]  /*12280*/  ISETP.GE.AND P1, PT, R194, UR8, PT ;  /* 0x00000008c2007c0c */ /* 0x000fe2000bf26270 */
[----:B0-----:R-:W-:Y:S01]  /*12290*/  IMAD.WIDE.U32 R4, R3, UR6, RZ ;  /* 0x0000000603047c25 */ /* 0x001fe2000f8e00ff */
[----:B------:R-:W-:Y:S01]  /*122a0*/  ISETP.GE.AND P2, PT, R17, UR8, PT ;  /* 0x0000000811007c0c */ /* 0x000fe2000bf46270 */
[----:B------:R-:W-:Y:S01]  /*122b0*/  BSSY B1, `(.L_x_8347) ;  /* 0x0000074000017945 */ /* 0x000fe20003800000 */
[----:B------:R-:W-:Y:S01]  /*122c0*/  SHF.R.S32.HI R37, RZ, 0x1f, R194 ;  /* 0x0000001fff257819 */ /* 0x000fe200000114c2 */
[----:B------:R-:W-:Y:S01]  /*122d0*/  IMAD R3, R3, UR7, R0 ;  /* 0x0000000703037c24 */ /* 0x000fe2000f8e0200 */
[----:B------:R-:W-:Y:S01]  /*122e0*/  ULDC.64 UR6, c[0x0][0xbe8] ;  /* 0x0002fa0000067ab9 */ /* 0x000fe20000000a00 */
[----:B------:R-:W-:Y:S01]  /*122f0*/  SEL R0, RZ, 0x1, P2 ;  /* 0x00000001ff007807 */ /* 0x000fe20001000000 */
[----:B------:R-:W-:Y:S01]  /*12300*/  VIADD R29, R17, 0xc0 ;  /* 0x000000c0111d7836 */ /* 0x000fe20000000000 */
[----:B------:R-:W-:Y:S01]  /*12310*/  ISETP.GE.AND P2, PT, R193, UR8, PT ;  /* 0x00000008c1007c0c */ /* 0x000fe2000bf46270 */
[----:B------:R-:W-:Y:S01]  /*12320*/  IMAD.IADD R5, R5, 0x1, R3 ;  /* 0x0000000105057824 */ /* 0x000fe200078e0203 */
[----:B------:R-:W-:Y:S01]  /*12330*/  SHF.R.S32.HI R3, RZ, 0x1f, R30 ;  /* 0x0000001fff037819 */ /* 0x000fe2000001141e */
[----:B------:R-:W-:Y:S01]  /*12340*/  VIADD R35, R17, 0x100 ;  /* 0x0000010011237836 */ /* 0x000fe20000000000 */
[----:B------:R-:W-:Y:S01]  /*12350*/  SEL R14, RZ, 0xffffffff, P2 ;  /* 0xffffffffff0e7807 */ /* 0x000fe20001000000 */
[----:B------:R-:W-:Y:S01]  /*12360*/  IMAD.WIDE.U32 R4, R192, UR6, R4 ;  /* 0x00000006c0047c25 */ /* 0x000fe2000f8e0004 */
[----:B------:R-:W-:-:S02]  /*12370*/  LEA.HI R8, R3, R30, RZ, 0x3 ;  /* 0x0000001e03087211 */ /* 0x000fc400078f18ff */
[----:B------:R-:W-:Y:S01]  /*12380*/  SEL R3, RZ, 0xffffffff, P1 ;  /* 0xffffffffff037807 */ /* 0x000fe20000800000 */
[----:B------:R-:W-:Y:S01]  /*12390*/  IMAD R5, R192, UR7, R5 ;  /* 0x00000007c0057c24 */ /* 0x000fe2000f8e0205 */
[----:B------:R-:W-:Y:S01]  /*123a0*/  LOP3.LUT R9, R8, 0xfffffff8, RZ, 0xc0, !PT ;  /* 0xfffffff808097812 */ /* 0x000fe200078ec0ff */
[----:B------:R-:W-:Y:S01]  /*123b0*/  ULDC.64 UR6, c[0x0][0xbf0] ;  /* 0x0002fc0000067ab9 */ /* 0x000fe20000000a00 */
[----:B-1----:R-:W-:Y:S01]  /*123c0*/  ISETP.NE.AND P0, PT, R10, 0x1, PT ;  /* 0x000000010a00780c */ /* 0x002fe20003f05270 */
[----:B------:R-:W-:Y:S01]  /*123d0*/  IMAD.SHL.U32 R15, R3, 0x2, RZ ;  /* 0x00000002030f7824 */ /* 0x000fe200078e00ff */
[----:B------:R-:W-:Y:S01]  /*123e0*/  SHF.R.S32.HI R20, RZ, 0x3, R8 ;  /* 0x00000003ff147819 */ /* 0x000fe20000011408 */
[----:B------:R-:W-:Y:S01]  /*123f0*/  IMAD.IADD R3, R30, 0x1, -R9 ;  /* 0x000000011e037824 */ /* 0x000fe200078e0a09 */
[----:B------:R-:W-:Y:S01]  /*12400*/  ISETP.GE.AND P1, PT, R29, UR8, PT ;  /* 0x000000081d007c0c */ /* 0x000fe2000bf26270 */
[----:B------:R-:W-:Y:S01]  /*12410*/  IMAD.WIDE.U32 R4, R191, UR6, R4 ;  /* 0x00000006bf047c25 */ /* 0x000fe2000f8e0004 */
[----:B------:R-:W-:-:S02]  /*12420*/  LOP3.LUT R12, R15, 0x2, R0, 0xe2, !PT ;  /* 0x000000020f0c7812 */ /* 0x000fc400078ee200 */
[----:B------:R-:W-:Y:S01]  /*12430*/  SHF.R.S32.HI R30, RZ, 0x1f, R193 ;  /* 0x0000001fff1e7819 */ /* 0x000fe200000114c1 */
[----:B------:R-:W-:Y:S01]  /*12440*/  IMAD R3, R3, 0x20, R20 ;  /* 0x0000002003037824 */ /* 0x000fe200078e0214 */
[----:B------:R-:W-:Y:S01]  /*12450*/  SHF.R.S32.HI R26, RZ, 0x1f, R29 ;  /* 0x0000001fff1a7819 */ /* 0x000fe2000001141d */
[----:B------:R-:W-:Y:S01]  /*12460*/  IMAD R0, R196, UR6, RZ ;  /* 0x00000006c4007c24 */ /* 0x000fe2000f8e02ff */
[----:B------:R-:W-:Y:S01]  /*12470*/  SHF.R.S32.HI R32, RZ, 0x1f, R35 ;  /* 0x0000001fff207819 */ /* 0x000fe20000011423 */
[----:B------:R-:W0:Y:S01]  /*12480*/  @P0 LDC R11, c[0x0][0xcec] ;  /* 0x00033b00ff0b0b82 */ /* 0x000e220000000800 */
[----:B------:R-:W-:Y:S02]  /*12490*/  VIADD R8, R3, UR42 ;  /* 0x0000002a03087c36 */ /* 0x000fe40008000000 */
[----:B------:R-:W-:Y:S01]  /*124a0*/  IMAD R9, R191, UR7, R0 ;  /* 0x00000007bf097c24 */ /* 0x000fe2000f8e0200 */
[----:B------:R-:W-:Y:S01]  /*124b0*/  ULDC.64 UR6, c[0x0][0xbe0] ;  /* 0x0002f80000067ab9 */ /* 0x000fe20000000a00 */
[----:B------:R-:W-:Y:S01]  /*124c0*/  IMAD.SHL.U32 R15, R14, 0x4, RZ ;  /* 0x000000040e0f7824 */ /* 0x000fe200078e00ff */
[----:B------:R-:W-:Y:S01]  /*124d0*/  SEL R14, RZ, 0xffffffff, P1 ;  /* 0xffffffffff0e7807 */ /* 0x000fe20000800000 */
[----:B------:R-:W-:Y:S01]  /*124e0*/  IMAD.MOV.U32 R3, RZ, RZ, R8 ;  /* 0x000000ffff037224 */ /* 0x000fe200078e0008 */
[----:B------:R-:W1:Y:S01]  /*124f0*/  @P0 LDC R13, c[0x0][0xcf0] ;  /* 0x00033c00ff0d0b82 */ /* 0x000e620000000800 */
[----:B------:R-:W-:Y:S01]  /*12500*/  IMAD.IADD R5, R5, 0x1, R9 ;  /* 0x0000000105057824 */ /* 0x000fe200078e0209 */
[----:B------:R-:W-:Y:S01]  /*12510*/  LOP3.LUT R12, R15, 0x4, R12, 0xe2, !PT ;  /* 0x000000040f0c7812 */ /* 0x000fe200078ee20c */
[----:B------:R-:W-:-:S02]  /*12520*/  VIADD R33, R17, 0x140 ;  /* 0x0000014011217836 */ /* 0x000fc40000000000 */
[----:B------:R-:W-:Y:S02]  /*12530*/  VIADD R31, R17, 0x180 ;  /* 0x00000180111f7836 */ /* 0x000fe40000000000 */
[----:B------:R-:W-:Y:S01]  /*12540*/  IMAD R25, R7, R10, RZ ;  /* 0x0000000a07197224 */ /* 0x000fe200078e02ff */
[----:B------:R-:W-:Y:S01]  /*12550*/  SHF.R.S32.HI R36, RZ, 0x1f, R33 ;  /* 0x0000001fff247819 */ /* 0x000fe20000011421 */
[----:B------:R-:W-:Y:S01]  /*12560*/  VIADD R27, R17, 0x1c0 ;  /* 0x000001c0111b7836 */ /* 0x000fe20000000000 */
[----:B------:R-:W-:-:S04]  /*12570*/  SHF.R.S32.HI R28, RZ, 0x1f, R31 ;  /* 0x0000001fff1c7819 */ /* 0x000fc8000001141f */
[----:B------:R-:W-:Y:S01]  /*12580*/  ISETP.GE.AND P1, PT, R27, UR8, PT ;  /* 0x000000081b007c0c */ /* 0x000fe2000bf26270 */
[----:B0-----:R-:W-:Y:S01]  /*12590*/  @P0 IMAD.HI.U32 R0, R8, R11, RZ ;  /* 0x0000000b08000227 */ /* 0x001fe200078e00ff */
[----:B------:R-:W-:-:S03]  /*125a0*/  SHF.R.S32.HI R34, RZ, 0x1f, R27 ;  /* 0x0000001fff227819 */ /* 0x000fc6000001141b */
[----:B------:R-:W-:Y:S01]  /*125b0*/  IMAD.SHL.U32 R11, R14, 0x8, RZ ;  /* 0x000000080e0b7824 */ /* 0x000fe200078e00ff */
[----:B-1----:R-:W-:Y:S02]  /*125c0*/  @P0 SHF.R.U32.HI R3, RZ, R13, R0 ;  /* 0x0000000dff030219 */ /* 0x002fe40000011600 */
[----:B------:R-:W-:Y:S02]  /*125d0*/  ISETP.GE.AND P0, PT, R35, UR8, PT ;  /* 0x0000000823007c0c */ /* 0x000fe4000bf06270 */
[--C-:B------:R-:W-:Y:S01]  /*125e0*/  SHF.R.S32.HI R0, RZ, 0x1f, R3.reuse ;  /* 0x0000001fff007819 */ /* 0x100fe20000011403 */
[----:B------:R-:W-:Y:S01]  /*125f0*/  IMAD.MOV R9, RZ, RZ, -R3 ;  /* 0x000000ffff097224 */ /* 0x000fe200078e0a03 */
[----:B------:R-:W-:Y:S01]  /*12600*/  LOP3.LUT R12, R11, 0x8, R12, 0xe2, !PT ;  /* 0x000000080b0c7812 */ /* 0x000fe200078ee20c */
[----:B------:R-:W-:Y:S01]  /*12610*/  IMAD.WIDE.U32 R4, R3, UR6, R4 ;  /* 0x0000000603047c25 */ /* 0x000fe2000f8e0004 */
[----:B------:R-:W-:Y:S02]  /*12620*/  SEL R11, RZ, 0xffffffff, P0 ;  /* 0xffffffffff0b7807 */ /* 0x000fe40000000000 */
[----:B------:R-:W-:Y:S01]  /*12630*/  ISETP.GE.AND P0, PT, R33, UR8, PT ;  /* 0x0000000821007c0c */ /* 0x000fe2000bf06270 */
[----:B------:R-:W-:-:S02]  /*12640*/  IMAD R0, R0, UR6, RZ ;  /* 0x0000000600007c24 */ /* 0x000fc4000f8e02ff */
[----:B------:R-:W-:Y:S02]  /*12650*/  IMAD R9, R10, R9, R8 ;  /* 0x000000090a097224 */ /* 0x000fe400078e0208 */
[----:B------:R-:W-:Y:S02]  /*12660*/  IMAD.SHL.U32 R13, R11, 0x10, RZ ;  /* 0x000000100b0d7824 */ /* 0x000fe400078e00ff */
[----:B------:R-:W-:Y:S01]  /*12670*/  IMAD R11, R3, UR7, R0 ;  /* 0x00000007030b7c24 */ /* 0x000fe2000f8e0200 */
[----:B------:R-:W-:Y:S01]  /*12680*/  SHF.R.S32.HI R0, RZ, 0x1f, R9 ;  /* 0x0000001fff007819 */ /* 0x000fe20000011409 */
[----:B------:R-:W-:Y:S01]  /*12690*/  ULDC.64 UR6, c[0x0][0xbd8] ;  /* 0x0002f60000067ab9 */ /* 0x000fe20000000a00 */
[----:B------:R-:W-:Y:S01]  /*126a0*/  SEL R3, RZ, 0xffffffff, P0 ;  /* 0xffffffffff037807 */ /* 0x000fe20000000000 */
[----:B------:R-:W-:Y:S01]  /*126b0*/  IMAD.IADD R5, R5, 0x1, R11 ;  /* 0x0000000105057824 */ /* 0x000fe200078e020b */
[----:B------:R-:W-:Y:S01]  /*126c0*/  ISETP.GE.AND P0, PT, R31, UR8, PT ;  /* 0x000000081f007c0c */ /* 0x000fe2000bf06270 */
[----:B------:R-:W-:Y:S01]  /*126d0*/  IMAD R0, R0, UR6, RZ ;  /* 0x0000000600007c24 */ /* 0x000fe2000f8e02ff */
[----:B------:R-:W-:Y:S01]  /*126e0*/  LOP3.LUT R12, R13, 0x10, R12, 0xe2, !PT ;  /* 0x000000100d0c7812 */ /* 0x000fe200078ee20c */
[----:B------:R-:W-:-:S02]  /*126f0*/  IMAD.SHL.U32 R11, R3, 0x20, RZ ;  /* 0x00000020030b7824 */ /* 0x000fc400078e00ff */
[C---:B------:R-:W-:Y:S02]  /*12700*/  IMAD R3, R9.reuse, UR7, R0 ;  /* 0x0000000709037c24 */ /* 0x040fe4000f8e0200 */
[----:B------:R-:W-:Y:S01]  /*12710*/  IMAD.WIDE.U32 R4, R9, UR6, R4 ;  /* 0x0000000609047c25 */ /* 0x000fe2000f8e0004 */
[----:B------:R-:W-:Y:S01]  /*12720*/  ULDC.64 UR6, c[0x0][0xb80] ;  /* 0x0002e00000067ab9 */ /* 0x000fe20000000a00 */
[----:B------:R-:W-:Y:S02]  /*12730*/  SEL R9, RZ, 0x40, P0 ;  /* 0x00000040ff097807 */ /* 0x000fe40000000000 */
[----:B------:R-:W-:Y:S01]  /*12740*/  IMAD.IADD R3, R5, 0x1, R3 ;  /* 0x0000000105037824 */ /* 0x000fe200078e0203 */
[----:B------:R-:W-:Y:S01]  /*12750*/  LEA R19, P0, R4, UR6, 0x1 ;  /* 0x0000000604137c11 */ /* 0x000fe2000f8008ff */
[----:B------:R-:W-:Y:S01]  /*12760*/  VIADD R0, R20, UR42 ;  /* 0x0000002a14007c36 */ /* 0x000fe20008000000 */
[----:B------:R-:W-:Y:S02]  /*12770*/  LOP3.LUT R12, R11, 0x20, R12, 0xe2, !PT ;  /* 0x000000200b0c7812 */ /* 0x000fe400078ee20c */
[----:B------:R-:W-:Y:S01]  /*12780*/  LEA.HI.X R3, R4, UR7, R3, 0x1, P0 ;  /* 0x0000000704037c11 */ /* 0x000fe200080f0c03 */
[----:B------:R0:W1:Y:S01]  /*12790*/  SHFL.IDX PT, R8, R19, RZ, 0x181f ;  /* 0x00181fff13087589 */ /* 0x00006200000e0000 */
[----:B------:R-:W-:-:S02]  /*127a0*/  ISETP.GE.AND P0, PT, R0, R25, PT ;  /* 0x000000190000720c */ /* 0x000fc40003f06270 */
[----:B------:R-:W-:Y:S02]  /*127b0*/  LOP3.LUT R24, R12, R9, RZ, 0xfc, !PT ;  /* 0x000000090c187212 */ /* 0x000fe400078efcff */
[----:B------:R-:W-:Y:S01]  /*127c0*/  SEL R5, RZ, 0x80, P1 ;  /* 0x00000080ff057807 */ /* 0x000fe20000800000 */
[----:B------:R0:W2:Y:S03]  /*127d0*/  SHFL.IDX PT, R9, R3, RZ, 0x181f ;  /* 0x00181fff03097589 */ /* 0x0000a600000e0000 */
[----:B------:R-:W-:-:S05]  /*127e0*/  LOP3.LUT R7, R24, R5, RZ, 0xfc, !PT ;  /* 0x0000000518077212 */ /* 0x000fca00078efcff */
        /* <DEDUP_REMOVED lines=32> */
.L_x_8348:
[----:B------:R-:W-:Y:S05]  /*129f0*/  BSYNC B1 ;  /* 0x0000000000017941 */ /* 0x000fea0003800000 */
.L_x_8347:
        /* <DEDUP_REMOVED lines=36> */
.L_x_8341:
[----:B------:R-:W-:Y:S05]  /*12c40*/  BSYNC B0 ;  /* 0x0000000000007941 */ /* 0x000fea0003800000 */
.L_x_8334:
[----:B------:R-:W-:Y:S02]  /*12c50*/  ULDC UR6, c[0x0][0xd3c] ;  /* 0x00034f0000067ab9 */ /* 0x000fe40000000800 */
[----:B------:R-:W-:-:S06]  /*12c60*/  UISETP.GE.AND UP0, UPT, UR5, UR6, UPT ;  /* 0x000000060500728c */ /* 0x000fcc000bf06270 */
[----:B------:R-:W-:-:S13]  /*12c70*/  PLOP3.LUT P0, PT, PT, PT, UP0, 0x80, 0x0 ;  /* 0x000000000000781c */ /* 0x000fda0003f0f008 */
[----:B------:R-:W-:Y:S05]  /*12c80*/  @!P0 BRA `(.L_x_8349) ;  /* 0xfffffee400cc8947 */ /* 0x000fea000383ffff */
[----:B------:R-:W-:Y:S05]  /*12c90*/  EXIT ;  /* 0x000000000000794d */ /* 0x000fea0003800000 */
.L_x_8292:
        /* <DEDUP_REMOVED lines=18> */
.L_x_8350:
        /* <DEDUP_REMOVED lines=43> */
.L_x_8354:
        /* <DEDUP_REMOVED lines=39> */
.L_x_8352:
        /* <DEDUP_REMOVED lines=12> */
.L_x_8355:
        /* <DEDUP_REMOVED lines=63> */
.L_x_8356:
        /* <DEDUP_REMOVED lines=61> */
.L_x_8357:
[----:B01----:R-:W-:-:S05]  /*13b60*/  LOP3.LUT R3, RZ, R2, RZ, 0x33, !PT ;  /* 0x00000002ff037212 */ /* 0x003fca00078e33ff */
[----:B------:R-:W-:-:S05]  /*13b70*/  IMAD.IADD R2, R4, 0x1, R3 ;  /* 0x0000000104027824 */ /* 0x000fca00078e0203 */
[----:B------:R1:W-:Y:S01]  /*13b80*/  STL [R1+0x4], R2 ;  /* 0x0000040201007387 */ /* 0x0003e20000100800 */
[----:B------:R-:W-:Y:S05]  /*13b90*/  BRA `(.L_x_8358) ;  /* 0x0000000000107947 */ /* 0x000fea0003800000 */
.L_x_8353:
[----:B------:R-:W-:Y:S01]  /*13ba0*/  IMAD.U32 R2, RZ, RZ, UR6 ;  /* 0x00000006ff027e24 */ /* 0x000fe2000f8e00ff */
[----:B------:R0:W-:Y:S04]  /*13bb0*/  STL [R1+0x4], RZ ;  /* 0x000004ff01007387 */ /* 0x0001e80000100800 */
[----:B------:R0:W-:Y:S04]  /*13bc0*/  STL [R1+0x8], RZ ;  /* 0x000008ff01007387 */ /* 0x0001e80000100800 */
[----:B------:R0:W-:Y:S02]  /*13bd0*/  STL [R1], R2 ;  /* 0x0000000201007387 */ /* 0x0001e40000100800 */
.L_x_8358:
        /* <DEDUP_REMOVED lines=10> */
.L_x_8351:
        /* <DEDUP_REMOVED lines=25> */
[----:B--2---:R-:W-:Y:S01]  /*13e10*/  ULEA UR4, UR5, UR4, 0x18 ;  /* 0x0000000405047291 */ /* 0x004fe2000f8ec03f */
        /* <DEDUP_REMOVED lines=12> */
.L_x_8485:
[----:B--2---:R-:W2:Y:S01]  /*13ee0*/  LDL R0, [R1+0xc] ;  /* 0x00000c0001007983 */ /* 0x004ea20000100800 */
[----:B------:R-:W2:Y:S01]  /*13ef0*/  LDC.64 R2, c[0x0][0xd88] ;  /* 0x00036200ff027b82 */ /* 0x000ea20000000a00 */
[----:B------:R-:W-:Y:S05]  /*13f00*/  YIELD ;  /* 0x0000000000007946 */ /* 0x000fea0003800000 */
[----:B------:R-:W-:Y:S01]  /*13f10*/  ULDC.64 UR4, c[0x0][0xb20] ;  /* 0x0002c80000047ab9 */ /* 0x000fe20000000a00 */
[----:B0---4-:R-:W-:Y:S01]  /*13f20*/  IMAD.MOV.U32 R6, RZ, RZ, RZ ;  /* 0x000000ffff067224 */ /* 0x011fe200078e00ff */
        /* <DEDUP_REMOVED lines=51> */
.L_x_8360:
        /* <DEDUP_REMOVED lines=18> */
.L_x_8361:
[----:B------:R-:W-:Y:S05]  /*14380*/  @!P0 BRA `(.L_x_8362) ;  /* 0x00000000000c8947 */ /* 0x000fea0003800000 */
[----:B------:R-:W3:Y:S04]  /*14390*/  LDG.E R6, desc[UR38][R4.64] ;  /* 0x0000002604067981 */ /* 0x000ee8000c1e1900 */
[----:B------:R-:W3:Y:S02]  /*143a0*/  LDG.E R4, desc[UR38][R4.64+0x4] ;  /* 0x0000042604047981 */ /* 0x000ee4000c1e1900 */
[----:B---3--:R-:W-:-:S07]  /*143b0*/  IMAD.IADD R6, R4, 0x1, -R6 ;  /* 0x0000000104067824 */ /* 0x008fce00078e0a06 */
.L_x_8362:
        /* <DEDUP_REMOVED lines=60> */
.L_x_8364:
[----:B------:R-:W-:Y:S05]  /*14780*/  BSYNC B0 ;  /* 0x0000000000007941 */ /* 0x000fea0003800000 */
.L_x_8363:
        /* <DEDUP_REMOVED lines=15> */
[----:B------:R-:W3:Y:S01]  /*14880*/  POPC R4, UR4 ;  /* 0x0000000400047d09 */ /* 0x000ee20008000000 */
[----:B-1----:R-:W-:-:S02]  /*14890*/  ISETP.EQ.U32.AND P0, PT, R0, R2, PT ;  /* 0x000000020000720c */ /* 0x002fc40003f02070 */
[----:B------:R-:W3:Y:S11]  /*148a0*/  LDC.64 R2, c[0x0][0xd60] ;  /* 0x00035800ff027b82 */ /* 0x000ef60000000a00 */
[----:B---3--:R-:W3:Y:S04]  /*148b0*/  @P0 ATOMG.E.ADD.STRONG.GPU PT, R2, desc[UR38][R2.64], R4 ;  /* 0x00000004020209a8 */ /* 0x008ee800081ee1e6 */
[----:B---3--:R1:W3:Y:S02]  /*148c0*/  SHFL.IDX PT, R2, R2, R0, 0x1f ;  /* 0x00001f0002027589 */ /* 0x0082e400000e0000 */
[----:B-1----:R-:W1:Y:S02]  /*148d0*/  S2R R0, SR_LTMASK ;  /* 0x0000000000007919 */ /* 0x002e640000003900 */
[----:B-1----:R-:W-:-:S06]  /*148e0*/  LOP3.LUT R0, R0, UR4, RZ, 0xc0, !PT ;  /* 0x0000000400007c12 */ /* 0x002fcc000f8ec0ff */
[----:B------:R-:W3:Y:S02]  /*148f0*/  POPC R0, R0 ;  /* 0x0000000000007309 */ /* 0x000ee40000000000 */
[----:B---3--:R-:W-:-:S05]  /*14900*/  IADD3 R0, R2, UR37, R0 ;  /* 0x0000002502007c10 */ /* 0x008fca000fffe000 */
[----:B------:R1:W-:Y:S01]  /*14910*/  STL [R1], R0 ;  /* 0x0000000001007387 */ /* 0x0003e20000100800 */
[----:B------:R-:W-:Y:S05]  /*14920*/  BRA `(.L_x_8367) ;  /* 0x0000005800847947 */ /* 0x000fea0003800000 */
.L_x_8366:
        /* <DEDUP_REMOVED lines=20> */
.L_x_8369:
[----:B------:R-:W-:Y:S05]  /*14a70*/  BSYNC B6 ;  /* 0x0000000000067941 */ /* 0x000fea0003800000 */
.L_x_8368:
        /* <DEDUP_REMOVED lines=20> */
.L_x_8372:
        /* <DEDUP_REMOVED lines=16> */
.L_x_8371:
[----:B------:R-:W-:Y:S05]  /*14cc0*/  BSYNC B6 ;  /* 0x0000000000067941 */ /* 0x000fea0003800000 */
.L_x_8370:
        /* <DEDUP_REMOVED lines=24> */
.L_x_8502:
        /* <DEDUP_REMOVED lines=9> */
.L_x_8505:
        /* <DEDUP_REMOVED lines=24> */
.L_x_8376:
[----:B------:R-:W3:Y:S04]  /*15060*/  LDL R0, [R1+0x10] ;  /* 0x0000100001007983 */ /* 0x000ee80000100800 */
[----:B-1----:R-:W4:Y:S01]  /*15070*/  LDL R2, [R1+0x18] ;  /* 0x0000180001027983 */ /* 0x002f220000100800 */
[----:B---3--:R-:W-:Y:S01]  /*15080*/  IMAD R0, R0, 0x8, R18 ;  /* 0x0000000800007824 */ /* 0x008fe200078e0212 */
[----:B----4-:R-:W-:-:S04]  /*15090*/  SHF.L.U32 R2, R2, 0x1f, RZ ;  /* 0x0000001f02027819 */ /* 0x010fc800000006ff */
[----:B------:R-:W1:Y:S02]  /*150a0*/  SYNCS.PHASECHK.TRANS64.TRYWAIT P0, [R0+URZ+0x38840], R2 ;  /* 0x03884002000075a7 */ /* 0x000e64000800017f */
[----:B-1----:R-:W-:Y:S05]  /*150b0*/  @!P0 BRA `(.L_x_8377) ;  /* 0x0000006c00048947 */ /* 0x002fea0003800000 */
.L_x_8506:
        /* <DEDUP_REMOVED lines=11> */
.L_x_8378:
        /* <DEDUP_REMOVED lines=23> */
.L_x_8374:
[----:B0-----:R-:W3:Y:S04]  /*152e0*/  LDL.LU R4, [R1+0x28] ;  /* 0x0000280001047983 */ /* 0x001ee80000300800 */
[----:B------:R-:W4:Y:S04]  /*152f0*/  LDL.LU R3, [R1+0x48] ;  /* 0x0000480001037983 */ /* 0x000f280000300800 */
[----:B------:R-:W5:Y:S01]  /*15300*/  LDL R2, [R1+0x2c] ;  /* 0x00002c0001027983 */ /* 0x000f620000100800 */
        /* <DEDUP_REMOVED lines=8> */
[----:B---3--:R-:W-:Y:S02]  /*15390*/  SEL R4, R4, RZ, !P0 ;  /* 0x000000ff04047207 */ /* 0x008fe40004000000 */
[----:B----4-:R-:W-:-:S03]  /*153a0*/  SEL R3, R3, RZ, !P0 ;  /* 0x000000ff03037207 */ /* 0x010fc60004000000 */
[----:B------:R0:W-:Y:S01]  /*153b0*/  STL [R1+0x38], R4 ;  /* 0x0000380401007387 */ /* 0x0001e20000100800 */
[----:B-----5:R-:W-:-:S05]  /*153c0*/  SHF.R.S32.HI R0, RZ, 0x1f, R2 ;  /* 0x0000001fff007819 */ /* 0x020fca0000011402 */
[----:B------:R0:W-:Y:S04]  /*153d0*/  STL [R1+0x50], R0 ;  /* 0x0000500001007387 */ /* 0x0001e80000100800 */
[----:B------:R0:W-:Y:S01]  /*153e0*/  STL [R1+0x58], R3 ;  /* 0x0000580301007387 */ /* 0x0001e20000100800 */
        /* <DEDUP_REMOVED lines=17> */
.L_x_8380:
[----:B------:R-:W-:Y:S05]  /*15500*/  BSYNC B6 ;  /* 0x0000000000067941 */ /* 0x000fea0003800000 */
.L_x_8379:
[----:B--2---:R-:W2:Y:S01]  /*15510*/  LDL R10, [R1+0x4] ;  /* 0x00000400010a7983 */ /* 0x004ea20000100800 */
[----:B------:R-:W1:Y:S01]  /*15520*/  LDC R7, c[0x0][0x448] ;  /* 0x00011200ff077b82 */ /* 0x000e620000000800 */
[----:B------:R-:W-:Y:S01]  /*15530*/  ULDC.64 UR4, c[0x0][0x298] ;  /* 0x0000a60000047ab9 */ /* 0x000fe20000000a00 */
[----:B------:R-:W-:Y:S01]  /*15540*/  ULDC.64 UR6, c[0x0][0x280] ;  /* 0x0000a00000067ab9 */ /* 0x000fe20000000a00 */
[----:B0-----:R-:W3:Y:S04]  /*15550*/  LDL R4, [R1+0x50] ;  /* 0x0000500001047983 */ /* 0x001ee80000100800 */
        /* <DEDUP_REMOVED lines=93> */
.L_x_8515:
        /* <DEDUP_REMOVED lines=12> */
.L_x_8382:
        /* <DEDUP_REMOVED lines=37> */
.L_x_8384:
[----:B------:R-:W-:Y:S05]  /*15e40*/  BSYNC B6 ;  /* 0x0000000000067941 */ /* 0x000fea0003800000 */
.L_x_8383:
        /* <DEDUP_REMOVED lines=183> */
.L_x_8525:
        /* <DEDUP_REMOVED lines=30> */
.L_x_8387:
[----:B------:R-:W-:Y:S05]  /*16ba0*/  BSYNC B0 ;  /* 0x0000000000007941 */ /* 0x000fea0003800000 */
.L_x_8386:
[----:B------:R-:W-:Y:S01]  /*16bb0*/  NOP ;  /* 0x0000000000007918 */ /* 0x000fe20000000000 */
[----:B------:R-:W-:-:S13]  /*16bc0*/  PLOP3.LUT P0, PT, PT, PT, PT, 0x80, 0x0 ;  /* 0x000000000000781c */ /* 0x000fda0003f0f070 */
.L_x_8388:
        /* <DEDUP_REMOVED lines=18> */
.L_x_8526:
[----:B------:R-:W-:Y:S05]  /*16cf0*/  BSYNC B0 ;  /* 0x0000000000007941 */ /* 0x000fea0003800000 */
.L_x_8389:
        /* <DEDUP_REMOVED lines=13> */
.L_x_8527:
[----:B------:R-:W-:Y:S05]  /*16dd0*/  BSYNC B1 ;  /* 0x0000000000017941 */ /* 0x000fea0003800000 */
.L_x_8393:
        /* <DEDUP_REMOVED lines=9> */
.L_x_8396:
[----:B------:R-:W-:Y:S05]  /*16e70*/  BSYNC B1 ;  /* 0x0000000000017941 */ /* 0x000fea0003800000 */
.L_x_8395:
        /* <DEDUP_REMOVED lines=13> */
.L_x_8397:
        /* <DEDUP_REMOVED lines=15> */
.L_x_8398:
        /* <DEDUP_REMOVED lines=15> */
.L_x_8399:
        /* <DEDUP_REMOVED lines=15> */
.L_x_8400:
        /* <DEDUP_REMOVED lines=15> */
.L_x_8401:
        /* <DEDUP_REMOVED lines=15> */
.L_x_8402:
        /* <DEDUP_REMOVED lines=15> */
.L_x_8403:
        /* <DEDUP_REMOVED lines=15> */
.L_x_8404:
        /* <DEDUP_REMOVED lines=10> */
.L_x_8392:
[----:B------:R-:W-:Y:S05]  /*17680*/  BSYNC B0 ;  /* 0x0000000000007941 */ /* 0x000fea0003800000 */
.L_x_8391:
        /* <DEDUP_REMOVED lines=55> */
.L_x_8411:
        /* <DEDUP_REMOVED lines=8> */
.L_x_8528:
[----:B------:R-:W-:Y:S05]  /*17a80*/  BSYNC B3 ;  /* 0x0000000000037941 */ /* 0x000fea0003800000 */
.L_x_8412:
        /* <DEDUP_REMOVED lines=9> */
.L_x_8415:
[----:B------:R-:W-:Y:S05]  /*17b20*/  BSYNC B3 ;  /* 0x0000000000037941 */ /* 0x000fea0003800000 */
.L_x_8414:
        /* <DEDUP_REMOVED lines=13> */
.L_x_8416:
        /* <DEDUP_REMOVED lines=13> */
.L_x_8529:
[----:B------:R-:W-:Y:S05]  /*17cd0*/  BSYNC B3 ;  /* 0x0000000000037941 */ /* 0x000fea0003800000 */
.L_x_8417:
        /* <DEDUP_REMOVED lines=11> */
.L_x_8420:
[----:B------:R-:W-:Y:S05]  /*17d90*/  BSYNC B3 ;  /* 0x0000000000037941 */ /* 0x000fea0003800000 */
.L_x_8419:
        /* <DEDUP_REMOVED lines=10> */
.L_x_8421:
        /* <DEDUP_REMOVED lines=15> */
.L_x_8422:
        /* <DEDUP_REMOVED lines=15> */
.L_x_8423:
        /* <DEDUP_REMOVED lines=15> */
.L_x_8424:
        /* <DEDUP_REMOVED lines=15> */
.L_x_8425:
        /* <DEDUP_REMOVED lines=15> */
.L_x_8426:
        /* <DEDUP_REMOVED lines=15> */
.L_x_8427:
        /* <DEDUP_REMOVED lines=15> */
.L_x_8428:
        /* <DEDUP_REMOVED lines=10> */
.L_x_8410:
[----:B------:R-:W-:Y:S05]  /*18570*/  BSYNC B1 ;  /* 0x0000000000017941 */ /* 0x000fea0003800000 */
.L_x_8409:
[----:B------:R-:W2:Y:S02]  /*18580*/  LDL.LU R5, [R1+0x40] ;  /* 0x0000400001057983 */ /* 0x000ea40000300800 */
[----:B--2---:R-:W-:-:S07]  /*18590*/  VIADD R0, R5, 0xfffffffd ;  /* 0xfffffffd05007836 */ /* 0x004fce0000000000 */
.L_x_8408:
[----:B------:R-:W-:Y:S05]  /*185a0*/  BSYNC B2 ;  /* 0x0000000000027941 */ /* 0x000fea0003800000 */
.L_x_8407:
[----:B------:R-:W-:Y:S01]  /*185b0*/  VIADD R8, R8, 0xfffffffe ;  /* 0xfffffffe08087836 */ /* 0x000fe20000000000 */
[----:B------:R-:W-:-:S04]  /*185c0*/  LOP3.LUT R4, RZ, R4, RZ, 0x33, !PT ;  /* 0x00000004ff047212 */ /* 0x000fc800078e33ff */
[----:B------:R-:W-:-:S13]  /*185d0*/  ISETP.NE.AND P0, PT, R8, R4, PT ;  /* 0x000000040800720c */ /* 0x000fda0003f05270 */
[----:B------:R-:W-:Y:S05]  /*185e0*/  @!P0 BRA `(.L_x_8406) ;  /* 0x0000001800e08947 */ /* 0x000fea0003800000 */
.L_x_8469:
        /* <DEDUP_REMOVED lines=35> */
.L_x_8431:
        /* <DEDUP_REMOVED lines=8> */
.L_x_8530:
[----:B------:R-:W-:Y:S05]  /*188a0*/  BSYNC B2 ;  /* 0x0000000000027941 */ /* 0x000fea0003800000 */
.L_x_8432:
        /* <DEDUP_REMOVED lines=9> */
.L_x_8435:
[----:B------:R-:W-:Y:S05]  /*18940*/  BSYNC B2 ;  /* 0x0000000000027941 */ /* 0x000fea0003800000 */
.L_x_8434:
        /* <DEDUP_REMOVED lines=12> */
.L_x_8436:
        /* <DEDUP_REMOVED lines=13> */
.L_x_8531:
[----:B------:R-:W-:Y:S05]  /*18ae0*/  BSYNC B2 ;  /* 0x0000000000027941 */ /* 0x000fea0003800000 */
.L_x_8437:
        /* <DEDUP_REMOVED lines=11> */
.L_x_8440:
[----:B------:R-:W-:Y:S05]  /*18ba0*/  BSYNC B2 ;  /* 0x0000000000027941 */ /* 0x000fea0003800000 */
.L_x_8439:
        /* <DEDUP_REMOVED lines=9> */
.L_x_8441:
        /* <DEDUP_REMOVED lines=15> */
.L_x_8442:
        /* <DEDUP_REMOVED lines=15> */
.L_x_8443:
        /* <DEDUP_REMOVED lines=15> */
.L_x_8444:
        /* <DEDUP_REMOVED lines=15> */
.L_x_8445:
        /* <DEDUP_REMOVED lines=15> */
.L_x_8446:
        /* <DEDUP_REMOVED lines=15> */
.L_x_8447:
        /* <DEDUP_REMOVED lines=15> */
.L_x_8448:
        /* <DEDUP_REMOVED lines=10> */
.L_x_8430:
[----:B------:R-:W-:Y:S05]  /*19370*/  BSYNC B1 ;  /* 0x0000000000017941 */ /* 0x000fea0003800000 */
.L_x_8429:
        /* <DEDUP_REMOVED lines=35> */
.L_x_8451:
        /* <DEDUP_REMOVED lines=8> */
.L_x_8532:
[----:B------:R-:W-:Y:S05]  /*19630*/  BSYNC B2 ;  /* 0x0000000000027941 */ /* 0x000fea0003800000 */
.L_x_8452:
        /* <DEDUP_REMOVED lines=9> */
.L_x_8455:
[----:B------:R-:W-:Y:S05]  /*196d0*/  BSYNC B2 ;  /* 0x0000000000027941 */ /* 0x000fea0003800000 */
.L_x_8454:
        /* <DEDUP_REMOVED lines=13> */
.L_x_8456:
        /* <DEDUP_REMOVED lines=13> */
.L_x_8533:
[----:B------:R-:W-:Y:S05]  /*19880*/  BSYNC B2 ;  /* 0x0000000000027941 */ /* 0x000fea0003800000 */
.L_x_8457:
        /* <DEDUP_REMOVED lines=11> */
.L_x_8460:
[----:B------:R-:W-:Y:S05]  /*19940*/  BSYNC B2 ;  /* 0x0000000000027941 */ /* 0x000fea0003800000 */
.L_x_8459:
        /* <DEDUP_REMOVED lines=10> */
.L_x_8461:
        /* <DEDUP_REMOVED lines=15> */
.L_x_8462:
        /* <DEDUP_REMOVED lines=15> */
.L_x_8463:
        /* <DEDUP_REMOVED lines=15> */
.L_x_8464:
        /* <DEDUP_REMOVED lines=15> */
.L_x_8465:
        /* <DEDUP_REMOVED lines=15> */
.L_x_8466:
        /* <DEDUP_REMOVED lines=15> */
.L_x_8467:
        /* <DEDUP_REMOVED lines=15> */
.L_x_8468:
        /* <DEDUP_REMOVED lines=10> */
.L_x_8450:
[----:B------:R-:W-:Y:S05]  /*1a120*/  BSYNC B1 ;  /* 0x0000000000017941 */ /* 0x000fea0003800000 */
.L_x_8449:
[----:B------:R-:W2:Y:S01]  /*1a130*/  LDL R2, [R1+0x24] ;  /* 0x0000240001027983 */ /* 0x000ea20000100800 */
[----:B------:R-:W-:Y:S01]  /*1a140*/  VIADD R0, R0, 0xfffffffe ;  /* 0xfffffffe00007836 */ /* 0x000fe20000000000 */
[----:B--2---:R-:W-:-:S13]  /*1a150*/  ISETP.GT.AND P0, PT, R6, R2, PT ;  /* 0x000000020600720c */ /* 0x004fda0003f04270 */
[----:B------:R-:W-:Y:S05]  /*1a160*/  @P0 BRA `(.L_x_8469) ;  /* 0xffffffe400200947 */ /* 0x000fea000383ffff */
.L_x_8406:
[----:B------:R-:W-:Y:S05]  /*1a170*/  BSYNC B0 ;  /* 0x0000000000007941 */ /* 0x000fea0003800000 */
.L_x_8405:
        /* <DEDUP_REMOVED lines=25> */
.L_x_8471:
[----:B------:R-:W-:Y:S05]  /*1a310*/  BSYNC B0 ;  /* 0x0000000000007941 */ /* 0x000fea0003800000 */
.L_x_8470:
[----:B------:R-:W-:-:S05]  /*1a320*/  SEL R0, R0, RZ, P0 ;  /* 0x000000ff00007207 */ /* 0x000fca0000000000 */
[----:B------:R3:W-:Y:S02]  /*1a330*/  STL [R1+0x10], R0 ;  /* 0x0000100001007387 */ /* 0x0007e40000100800 */
.L_x_8367:
[----:B------:R-:W-:Y:S05]  /*1a340*/  BSYNC B7 ;  /* 0x0000000000077941 */ /* 0x000fea0003800000 */
.L_x_8365:
        /* <DEDUP_REMOVED lines=8> */
[----:B0-----:R-:W0:Y:S04]  /*1a3d0*/  LDS.128 R4, [R18+0x388d0] ;  /* 0x0388d00012047984 */ /* 0x001e280000000c00 */
[----:B0-----:R0:W-:Y:S04]  /*1a3e0*/  STL.64 [R1], R4 ;  /* 0x0000000401007387 */ /* 0x0011e80000100a00 */
[----:B------:R0:W-:Y:S01]  /*1a3f0*/  STL.64 [R1+0x8], R6 ;  /* 0x0000080601007387 */ /* 0x0001e20000100a00 */
[----:B------:R-:W-:Y:S06]  /*1a400*/  BAR.ARV 0x4, 0x180 ;  /* 0x0106000000007b1d */ /* 0x000fec0000002000 */
[----:B------:R-:W-:Y:S05]  /*1a410*/  BRA `(.L_x_8473) ;  /* 0x0000001000307947 */ /* 0x000fea0003800000 */
.L_x_8472:
[----:B------:R-:W4:Y:S01]  /*1a420*/  S2R R16, SR_TID.X ;  /* 0x0000000000107919 */ /* 0x000f220000002100 */
[----:B------:R-:W-:Y:S01]  /*1a430*/  UMOV UR4, 0xffffffff ;  /* 0xffffffff00047882 */ /* 0x000fe20000000000 */
[----:B----4-:R-:W-:-:S04]  /*1a440*/  LOP3.LUT R16, R16, 0x1f, RZ, 0xc0, !PT ;  /* 0x0000001f10107812 */ /* 0x010fc800078ec0ff */
[----:B------:R-:W-:Y:S01]  /*1a450*/  ISETP.NE.AND P0, PT, R16, 0x1f, PT ;  /* 0x0000001f1000780c */ /* 0x000fe20003f05270 */
[----:B------:R-:W-:-:S12]  /*1a460*/  BRA.DIV UR4, `(.L_x_8474) ;  /* 0x0000002a04f87947 */ /* 0x000fd8000b800000 */
[----:B-1----:R-:W0:Y:S01]  /*1a470*/  LDL.LU R3, [R1] ;  /* 0x0000000001037983 */ /* 0x002e220000300800 */
[----:B------:R-:W-:-:S03]  /*1a480*/  ULDC UR4, c[0x0][0xd3c] ;  /* 0x00034f0000047ab9 */ /* 0x000fc60000000800 */
[----:B------:R-:W3:Y:S01]  /*1a490*/  LDL R4, [R1+0xc] ;  /* 0x00000c0001047983 */ /* 0x000ee20000100800 */
[----:B0-----:R-:W-:Y:S02]  /*1a4a0*/  IMAD.MOV.U32 R8, RZ, RZ, R3 ;  /* 0x000000ffff087224 */ /* 0x001fe400078e0003 */
[----:B---3--:R-:W-:-:S05]  /*1a4b0*/  IMAD.IADD R0, R4, 0x1, R16 ;  /* 0x0000000104007824 */ /* 0x008fca00078e0210 */
        /* <DEDUP_REMOVED lines=35> */
.L_x_8543:
[----:B------:R-:W-:Y:S02]  /*1a6f0*/  ULDC UR4, c[0x0][0xd38] ;  /* 0x00034e0000047ab9 */ /* 0x000fe40000000800 */
[----:B------:R-:W-:-:S04]  /*1a700*/  IMAD.U32 R8, RZ, RZ, UR4 ;  /* 0x00000004ff087e24 */ /* 0x000fc8000f8e00ff */
[----:B-1----:R-:W-:-:S04]  /*1a710*/  IMAD R10, R10, R8, RZ ;  /* 0x000000080a0a7224 */ /* 0x002fc800078e02ff */
[----:B------:R-:W-:-:S05]  /*1a720*/  IMAD.IADD R4, R9, 0x1, R10 ;  /* 0x0000000109047824 */ /* 0x000fca00078e020a */
[----:B------:R-:W-:-:S13]  /*1a730*/  ISETP.GT.AND P6, PT, R4, R0, PT ;  /* 0x000000000400720c */ /* 0x000fda0003fc4270 */
[----:B------:R-:W-:Y:S05]  /*1a740*/  @P6 BRA `(.L_x_8475) ;  /* 0x0000000000ac6947 */ /* 0x000fea0003800000 */
.L_x_8478:
        /* <DEDUP_REMOVED lines=37> */
.L_x_8551:
[----:B------:R-:W-:Y:S02]  /*1a9a0*/  ULDC UR4, c[0x0][0xd38] ;  /* 0x00034e0000047ab9 */ /* 0x000fe40000000800 */
[----:B------:R-:W-:-:S04]  /*1a9b0*/  IMAD.U32 R8, RZ, RZ, UR4 ;  /* 0x00000004ff087e24 */ /* 0x000fc8000f8e00ff */
[----:B-1----:R-:W-:-:S04]  /*1a9c0*/  IMAD R10, R10, R8, RZ ;  /* 0x000000080a0a7224 */ /* 0x002fc800078e02ff */
[----:B------:R-:W-:-:S05]  /*1a9d0*/  IMAD.IADD R4, R10, 0x1, R4 ;  /* 0x000000010a047824 */ /* 0x000fca00078e0204 */
[----:B------:R-:W-:-:S13]  /*1a9e0*/  ISETP.GT.AND P6, PT, R4, R0, PT ;  /* 0x000000000400720c */ /* 0x000fda0003fc4270 */
[----:B------:R-:W-:Y:S05]  /*1a9f0*/  @!P6 BRA `(.L_x_8478) ;  /* 0xfffffffc0054e947 */ /* 0x000fea000383ffff */
.L_x_8475:
        /* <DEDUP_REMOVED lines=12> */
.L_x_8556:
[----:B------:R-:W-:-:S13]  /*1aac0*/  ISETP.NE.AND P0, PT, R3, RZ, PT ;  /* 0x000000ff0300720c */ /* 0x000fda0003f05270 */
[----:B------:R-:W-:Y:S05]  /*1aad0*/  @!P0 BRA `(.L_x_8480) ;  /* 0x0000000000148947 */ /* 0x000fea0003800000 */
[----:B------:R-:W-:Y:S01]  /*1aae0*/  UMOV UR4, 0xffffffff ;  /* 0xffffffff00047882 */ /* 0x000fe20000000000 */
[----:B---3--:R-:W-:Y:S02]  /*1aaf0*/  VIADD R9, R9, 0xffffffff ;  /* 0xffffffff09097836 */ /* 0x008fe40000000000 */
[----:B------:R-:W-:Y:S05]  /*1ab00*/  BRA.DIV UR4, `(.L_x_8481) ;  /* 0x0000002e04ec7947 */ /* 0x000fea000b800000 */
[----:B0-----:R0:W1:Y:S02]  /*1ab10*/  SHFL.IDX PT, R2, R2, R9, 0x1f ;  /* 0x00001f0902027589 */ /* 0x00106400000e0000 */
.L_x_8559:
[----:B-1----:R-:W-:-:S07]  /*1ab20*/  IMAD.MOV.U32 R6, RZ, RZ, R2 ;  /* 0x000000ffff067224 */ /* 0x002fce00078e0002 */
.L_x_8480:
        /* <DEDUP_REMOVED lines=62> */
.L_x_8482:
[----:B---3--:R-:W2:Y:S01]  /*1af10*/  LDL R5, [R1+0xc] ;  /* 0x00000c0001057983 */ /* 0x008ea20000100800 */
        /* <DEDUP_REMOVED lines=62> */
.L_x_8483:
[----:B------:R-:W-:-:S05]  /*1b300*/  LOP3.LUT R0, RZ, R0, RZ, 0x33, !PT ;  /* 0x00000000ff007212 */ /* 0x000fca00078e33ff */
[----:B------:R-:W-:-:S05]  /*1b310*/  IMAD.IADD R0, R4, 0x1, R0 ;  /* 0x0000000104007824 */ /* 0x000fca00078e0200 */
[----:B------:R2:W-:Y:S01]  /*1b320*/  STL [R1+0x4], R0 ;  /* 0x0000040001007387 */ /* 0x0005e20000100800 */
[----:B------:R-:W-:Y:S05]  /*1b330*/  BRA `(.L_x_8484) ;  /* 0x0000000000287947 */ /* 0x000fea0003800000 */
.L_x_8476:
        /* <DEDUP_REMOVED lines=10> */
.L_x_8484:
        /* <DEDUP_REMOVED lines=16> */
.L_x_8473:
[----:B-1-3--:R-:W3:Y:S01]  /*1b4e0*/  LDL R0, [R1+0xc] ;  /* 0x00000c0001007983 */ /* 0x00aee20000100800 */
[----:B------:R-:W-:Y:S02]  /*1b4f0*/  ULDC UR4, c[0x0][0xd3c] ;  /* 0x00034f0000047ab9 */ /* 0x000fe40000000800 */
[----:B---3--:R-:W-:-:S13]  /*1b500*/  ISETP.GE.AND P0, PT, R0, UR4, PT ;  /* 0x0000000400007c0c */ /* 0x008fda000bf06270 */
[----:B------:R-:W-:Y:S05]  /*1b510*/  @!P0 BRA `(.L_x_8485) ;  /* 0xffffff8800708947 */ /* 0x000fea000383ffff */
[----:B------:R-:W-:Y:S05]  /*1b520*/  BSYNC B8 ;  /* 0x0000000000087941 */ /* 0x000fea0003800000 */
.L_x_8359:
[----:B---3--:R-:W3:Y:S01]  /*1b530*/  LDL.LU R0, [R1+0x64] ;  /* 0x0000640001007983 */ /* 0x008ee20000300800 */
[----:B------:R-:W-:Y:S01]  /*1b540*/  BSSY B0, `(.L_x_8486) ;  /* 0x000000b000007945 */ /* 0x000fe20003800000 */
[----:B0---4-:R-:W0:Y:S01]  /*1b550*/  S2R R5, SR_CgaCtaId ;  /* 0x0000000000057919 */ /* 0x011e220000008800 */
        /* <DEDUP_REMOVED lines=9> */
.L_x_8560:
[----:B------:R-:W-:Y:S05]  /*1b5f0*/  BSYNC B0 ;  /* 0x0000000000007941 */ /* 0x000fea0003800000 */
.L_x_8486:
[----:B------:R-:W-:-:S03]  /*1b600*/  UMOV UR4, 0xffffffff ;  /* 0xffffffff00047882 */ /* 0x000fc60000000000 */
[----:B------:R-:W-:Y:S05]  /*1b610*/  BRA.DIV UR4, `(.L_x_8488) ;  /* 0x0000002604687947 */ /* 0x000fea000b800000 */
[----:B------:R-:W1:Y:S02]  /*1b620*/  S2R R2, SR_TID.X ;  /* 0x0000000000027919 */ /* 0x000e640000002100 */
[----:B-1----:R-:W-:-:S04]  /*1b630*/  SHF.R.U32.HI R2, RZ, 0x5, R2 ;  /* 0x00000005ff027819 */ /* 0x002fc80000011602 */
[----:B------:R-:W-:-:S05]  /*1b640*/  LOP3.LUT R2, R2, 0x3, RZ, 0xc0, !PT ;  /* 0x0000000302027812 */ /* 0x000fca00078ec0ff */
[----:B------:R1:W2:Y:S02]  /*1b650*/  SHFL.IDX PT, R14, R2, RZ, 0x1f ;  /* 0x00001fff020e7589 */ /* 0x0002a400000e0000 */
.L_x_8563:
[----:B--2---:R-:W-:Y:S01]  /*1b660*/  ISETP.NE.AND P0, PT, R14, RZ, PT ;  /* 0x000000ff0e00720c */ /* 0x004fe20003f05270 */
[----:B------:R-:W-:-:S12]  /*1b670*/  BSSY B0, `(.L_x_8489) ;  /* 0x0000027000007945 */ /* 0x000fd80003800000 */
[----:B------:R-:W-:Y:S05]  /*1b680*/  @P0 BRA `(.L_x_8490) ;  /* 0x0000000000940947 */ /* 0x000fea0003800000 */
[----:B------:R-:W-:-:S03]  /*1b690*/  UMOV UR4, 0xffffffff ;  /* 0xffffffff00047882 */ /* 0x000fc60000000000 */
[----:B------:R-:W-:Y:S05]  /*1b6a0*/  BRA.DIV UR4, `(.L_x_8491) ;  /* 0x0000002604787947 */ /* 0x000fea000b800000 */
[----:B------:R-:W-:-:S13]  /*1b6b0*/  ELECT P6, URZ, PT ;  /* 0x00000000003f782f */ /* 0x000fda00038c0000 */
.L_x_8566:
[----:B------:R-:W-:Y:S05]  /*1b6c0*/  @!P6 BRA `(.L_x_8490) ;  /* 0x000000000084e947 */ /* 0x000fea0003800000 */
[----:B------:R-:W-:-:S06]  /*1b6d0*/  ULOP3.LUT UR4, UR36, 0x2, URZ, 0xfc, !UPT ;  /* 0x0000000224047892 */ /* 0x000fcc000f8efc3f */
[----:B-1----:R-:W-:-:S05]  /*1b6e0*/  IMAD.U32 R2, RZ, RZ, UR4 ;  /* 0x00000004ff027e24 */ /* 0x002fca000f8e00ff */
[----:B------:R-:W-:-:S13]  /*1b6f0*/  ISETP.NE.AND P2, PT, R2, 0x3, PT ;  /* 0x000000030200780c */ /* 0x000fda0003f45270 */
[----:B------:R-:W-:Y:S05]  /*1b700*/  @!P2 BRA `(.L_x_8492) ;  /* 0x000000000004a947 */ /* 0x000fea0003800000 */
[----:B------:R-:W-:Y:S01]  /*1b710*/  BPT.TRAP 0x1 ;  /* 0x000000040000795c */ /* 0x000fe20000300000 */
.L_x_8492:
        /* <DEDUP_REMOVED lines=14> */
.L_x_8567:
[----:B------:R-:W1:Y:S02]  /*1b800*/  SYNCS.PHASECHK.TRANS64.TRYWAIT P0, [R7+URZ], R2 ;  /* 0x00000002070075a7 */ /* 0x000e64000800017f */
[----:B-1----:R-:W-:Y:S05]  /*1b810*/  @!P0 BRA `(.L_x_8494) ;  /* 0x0000002400508947 */ /* 0x002fea0003800000 */
.L_x_8568:
[----:B------:R-:W-:Y:S05]  /*1b820*/  @!P2 BRA `(.L_x_8495) ;  /* 0x000000000004a947 */ /* 0x000fea0003800000 */
[----:B------:R-:W-:Y:S01]  /*1b830*/  BPT.TRAP 0x1 ;  /* 0x000000040000795c */ /* 0x000fe20000300000 */
.L_x_8495:
[----:B------:R-:W2:Y:S01]  /*1b840*/  LDL.LU R4, [R1+0x10] ;  /* 0x0000100001047983 */ /* 0x000ea20000300800 */
[----:B------:R-:W-:-:S04]  /*1b850*/  VIADD R0, R0, 0x38860 ;  /* 0x0003886000007836 */ /* 0x000fc80000000000 */
[----:B--2---:R-:W-:-:S04]  /*1b860*/  IMAD R4, R4, 0x8, R0 ;  /* 0x0000000804047824 */ /* 0x004fc800078e0200 */
[----:B------:R-:W2:Y:S02]  /*1b870*/  SYNCS.PHASECHK.TRANS64.TRYWAIT P0, [R4+URZ], R5 ;  /* 0x00000005040075a7 */ /* 0x000ea4000800017f */
[----:B--2---:R-:W-:Y:S05]  /*1b880*/  @!P0 BRA `(.L_x_8496) ;  /* 0x0000002400488947 */ /* 0x004fea0003800000 */
.L_x_8569:
[----:B------:R-:W-:-:S07]  /*1b890*/  IMAD R3, R3, 0x8, R0 ;  /* 0x0000000803037824 */ /* 0x000fce00078e0200 */
.L_x_8497:
[----:B---3--:R3:W4:Y:S02]  /*1b8a0*/  SYNCS.PHASECHK.TRANS64.TRYWAIT P0, [R3+URZ], R2 ;  /* 0x00000002030075a7 */ /* 0x008724000800017f */
[----:B----4-:R-:W-:Y:S05]  /*1b8b0*/  @!P0 NANOSLEEP.SYNCS 0x989680 ;  /* 0x009896800000895d */ /* 0x010fea0003900000 */
[----:B------:R-:W4:Y:S02]  /*1b8c0*/  @!P0 SYNCS.PHASECHK.TRANS64 P0, [R3+URZ], R2 ;  /* 0x00000002030085a7 */ /* 0x000f24000800007f */
[----:B----4-:R-:W-:Y:S05]  /*1b8d0*/  @!P0 BRA `(.L_x_8497) ;  /* 0xfffffffc00f08947 */ /* 0x010fea000383ffff */
.L_x_8490:
[----:B------:R-:W-:Y:S05]  /*1b8e0*/  BSYNC B0 ;  /* 0x0000000000007941 */ /* 0x000fea0003800000 */
.L_x_8489:
[----:B------:R-:W-:Y:S05]  /*1b8f0*/  EXIT ;  /* 0x000000000000794d */ /* 0x000fea0003800000 */
.L_x_8304:
[----:B0-----:R0:W1:Y:S02]  /*1b900*/  SYNCS.PHASECHK.TRANS64.TRYWAIT P1, [R16+URZ+0x38800], R5 ;  /* 0x03880005100075a7 */ /* 0x001064000802017f */
[----:B-1----:R-:W-:Y:S05]  /*1b910*/  @!P1 NANOSLEEP.SYNCS 0x989680 ;  /* 0x009896800000995d */ /* 0x002fea0003900000 */
[----:B------:R-:W1:Y:S02]  /*1b920*/  @!P1 SYNCS.PHASECHK.TRANS64 P1, [R16+URZ+0x38800], R5 ;  /* 0x03880005100095a7 */ /* 0x000e64000802007f */
[----:B-1----:R-:W-:Y:S05]  /*1b930*/  @!P1 BRA `(.L_x_8304) ;  /* 0xfffffffc00f09947 */ /* 0x002fea000383ffff */
[----:B------:R-:W-:Y:S05]  /*1b940*/  BRA `(.L_x_8498) ;  /* 0xfffffe8800247947 */ /* 0x000fea000383ffff */
.L_x_8308:
[----:B--2---:R2:W3:Y:S02]  /*1b950*/  SYNCS.PHASECHK.TRANS64.TRYWAIT P1, [R9+URZ+0x38830], R6 ;  /* 0x03883006090075a7 */ /* 0x0044e4000802017f */
[----:B---3--:R-:W-:Y:S05]  /*1b960*/  @!P1 NANOSLEEP.SYNCS 0x989680 ;  /* 0x009896800000995d */ /* 0x008fea0003900000 */
[----:B------:R-:W3:Y:S02]  /*1b970*/  @!P1 SYNCS.PHASECHK.TRANS64 P1, [R9+URZ+0x38830], R6 ;  /* 0x03883006090095a7 */ /* 0x000ee4000802007f */
[----:B---3--:R-:W-:Y:S05]  /*1b980*/  @!P1 BRA `(.L_x_8308) ;  /* 0xfffffffc00f09947 */ /* 0x008fea000383ffff */
[----:B------:R-:W-:Y:S05]  /*1b990*/  BRA `(.L_x_8307) ;  /* 0xfffffe8800487947 */ /* 0x000fea000383ffff */
.L_x_8309:
[----:B---3--:R3:W4:Y:S02]  /*1b9a0*/  SYNCS.PHASECHK.TRANS64.TRYWAIT P1, [R16+URZ+0x38810], R5 ;  /* 0x03881005100075a7 */ /* 0x008724000802017f */
[----:B----4-:R-:W-:Y:S05]  /*1b9b0*/  @!P1 NANOSLEEP.SYNCS 0x989680 ;  /* 0x009896800000995d */ /* 0x010fea0003900000 */
[----:B------:R-:W4:Y:S02]  /*1b9c0*/  @!P1 SYNCS.PHASECHK.TRANS64 P1, [R16+URZ+0x38810], R5 ;  /* 0x03881005100095a7 */ /* 0x000f24000802007f */
[----:B----4-:R-:W-:Y:S05]  /*1b9d0*/  @!P1 BRA `(.L_x_8309) ;  /* 0xfffffffc00f09947 */ /* 0x010fea000383ffff */
[----:B------:R-:W-:Y:S05]  /*1b9e0*/  BRA `(.L_x_8499) ;  /* 0xfffffe8800d47947 */ /* 0x000fea000383ffff */
.L_x_8313:
[----:B0-----:R0:W3:Y:S02]  /*1b9f0*/  SYNCS.PHASECHK.TRANS64.TRYWAIT P1, [R9+URZ+0x38850], R6 ;  /* 0x03885006090075a7 */ /* 0x0010e4000802017f */
[----:B---3--:R-:W-:Y:S05]  /*1ba00*/  @!P1 NANOSLEEP.SYNCS 0x989680 ;  /* 0x009896800000995d */ /* 0x008fea0003900000 */
[----:B------:R-:W3:Y:S02]  /*1ba10*/  @!P1 SYNCS.PHASECHK.TRANS64 P1, [R9+URZ+0x38850], R6 ;  /* 0x03885006090095a7 */ /* 0x000ee4000802007f */
[----:B---3--:R-:W-:Y:S05]  /*1ba20*/  @!P1 BRA `(.L_x_8313) ;  /* 0xfffffffc00f09947 */ /* 0x008fea000383ffff */
[----:B------:R-:W-:Y:S05]  /*1ba30*/  BRA `(.L_x_8312) ;  /* 0xfffffe8c00047947 */ /* 0x000fea000383ffff */
.L_x_8318:
[----:B-1----:R1:W2:Y:S02]  /*1ba40*/  SYNCS.PHASECHK.TRANS64.TRYWAIT P3, [R9+URZ+0x38830], R5 ;  /* 0x03883005090075a7 */ /* 0x0022a4000806017f */
[----:B--2---:R-:W-:Y:S05]  /*1ba50*/  @!P3 NANOSLEEP.SYNCS 0x989680 ;  /* 0x009896800000b95d */ /* 0x004fea0003900000 */
[----:B------:R-:W2:Y:S02]  /*1ba60*/  @!P3 SYNCS.PHASECHK.TRANS64 P3, [R9+URZ+0x38830], R5 ;  /* 0x038830050900b5a7 */ /* 0x000ea4000806007f */
[----:B--2---:R-:W-:Y:S05]  /*1ba70*/  @!P3 BRA `(.L_x_8318) ;  /* 0xfffffffc00f0b947 */ /* 0x004fea000383ffff */
[----:B------:R-:W-:Y:S05]  /*1ba80*/  BRA `(.L_x_8317) ;  /* 0xfffffeb800247947 */ /* 0x000fea000383ffff */
.L_x_8322:
[----:B---3--:R3:W4:Y:S02]  /*1ba90*/  SYNCS.PHASECHK.TRANS64.TRYWAIT P3, [R9+URZ+0x38850], R5 ;  /* 0x03885005090075a7 */ /* 0x008724000806017f */
[----:B----4-:R-:W-:Y:S05]  /*1baa0*/  @!P3 NANOSLEEP.SYNCS 0x989680 ;  /* 0x009896800000b95d */ /* 0x010fea0003900000 */
[----:B------:R-:W4:Y:S02]  /*1bab0*/  @!P3 SYNCS.PHASECHK.TRANS64 P3, [R9+URZ+0x38850], R5 ;  /* 0x038850050900b5a7 */ /* 0x000f24000806007f */
[----:B----4-:R-:W-:Y:S05]  /*1bac0*/  @!P3 BRA `(.L_x_8322) ;  /* 0xfffffffc00f0b947 */ /* 0x010fea000383ffff */
[----:B------:R-:W-:Y:S05]  /*1bad0*/  BRA `(.L_x_8321) ;  /* 0xfffffeb800807947 */ /* 0x000fea000383ffff */
.L_x_8328:
[----:B-1----:R1:W2:Y:S02]  /*1bae0*/  SYNCS.PHASECHK.TRANS64.TRYWAIT P1, [R9+URZ+0x38830], R5 ;  /* 0x03883005090075a7 */ /* 0x0022a4000802017f */
[----:B--2---:R-:W-:Y:S05]  /*1baf0*/  @!P1 NANOSLEEP.SYNCS 0x989680 ;  /* 0x009896800000995d */ /* 0x004fea0003900000 */
[----:B------:R-:W2:Y:S02]  /*1bb00*/  @!P1 SYNCS.PHASECHK.TRANS64 P1, [R9+URZ+0x38830], R5 ;  /* 0x03883005090095a7 */ /* 0x000ea4000802007f */
[----:B--2---:R-:W-:Y:S05]  /*1bb10*/  @!P1 BRA `(.L_x_8328) ;  /* 0xfffffffc00f09947 */ /* 0x004fea000383ffff */
[----:B------:R-:W-:Y:S05]  /*1bb20*/  BRA `(.L_x_8327) ;  /* 0xfffffeec00987947 */ /* 0x000fea000383ffff */
.L_x_8332:
[----:B---3--:R3:W4:Y:S02]  /*1bb30*/  SYNCS.PHASECHK.TRANS64.TRYWAIT P1, [R9+URZ+0x38850], R5 ;  /* 0x03885005090075a7 */ /* 0x008724000802017f */
[----:B----4-:R-:W-:Y:S05]  /*1bb40*/  @!P1 NANOSLEEP.SYNCS 0x989680 ;  /* 0x009896800000995d */ /* 0x010fea0003900000 */
[----:B------:R-:W4:Y:S02]  /*1bb50*/  @!P1 SYNCS.PHASECHK.TRANS64 P1, [R9+URZ+0x38850], R5 ;  /* 0x03885005090095a7 */ /* 0x000f24000802007f */
[----:B----4-:R-:W-:Y:S05]  /*1bb60*/  @!P1 BRA `(.L_x_8332) ;  /* 0xfffffffc00f09947 */ /* 0x010fea000383ffff */
[----:B------:R-:W-:Y:S05]  /*1bb70*/  BRA `(.L_x_8331) ;  /* 0xfffffeec00f47947 */ /* 0x000fea000383ffff */
.L_x_8373:
        /* <DEDUP_REMOVED lines=11> */
.L_x_8501:
[----:B------:R-:W-:Y:S05]  /*1bc30*/  BSYNC B0 ;  /* 0x0000000000007941 */ /* 0x000fea0003800000 */
.L_x_8500:
[----:B------:R-:W-:Y:S05]  /*1bc40*/  BRA `(.L_x_8502) ;  /* 0xffffff9000807947 */ /* 0x000fea000383ffff */
.L_x_8375:
[----:B------:R-:W-:Y:S01]  /*1bc50*/  BSSY B0, `(.L_x_8503) ;  /* 0x0000006000007945 */ /* 0x000fe20003800000 */
[----:B------:R-:W-:-:S07]  /*1bc60*/  IMAD.MOV.U32 R15, RZ, RZ, -0x1 ;  /* 0xffffffffff0f7424 */ /* 0x000fce00078e00ff */
[----:B0-2---:R-:W-:Y:S05]  /*1bc70*/  WARPSYNC.COLLECTIVE R15, `(.L_x_8504) ;  /* 0x000000000f0c7348 */ /* 0x005fea0003c00000 */
[----:B------:R-:W-:Y:S02]  /*1bc80*/  ELECT P6, UR62, PT ;  /* 0x00000000003e782f */ /* 0x000fe400038c0000 */
[----:B------:R-:W-:Y:S01]  /*1bc90*/  MOV R14, UR62 ;  /* 0x0000003e000e7c02 */ /* 0x000fe20008000f00 */
[----:B0-2---:R-:W-:Y:S10]  /*1bca0*/  ENDCOLLECTIVE ;  /* 0x000000000000791b */ /* 0x005ff40003800000 */
.L_x_8504:
[----:B------:R-:W-:Y:S05]  /*1bcb0*/  BSYNC B0 ;  /* 0x0000000000007941 */ /* 0x000fea0003800000 */
.L_x_8503:
[----:B------:R-:W-:Y:S05]  /*1bcc0*/  BRA `(.L_x_8505) ;  /* 0xffffff9000847947 */ /* 0x000fea000383ffff */
.L_x_8377:
[----:B-1----:R1:W3:Y:S02]  /*1bcd0*/  SYNCS.PHASECHK.TRANS64.TRYWAIT P0, [R0+URZ+0x38840], R2 ;  /* 0x03884002000075a7 */ /* 0x0022e4000800017f */
[----:B---3--:R-:W-:Y:S05]  /*1bce0*/  @!P0 NANOSLEEP.SYNCS 0x989680 ;  /* 0x009896800000895d */ /* 0x008fea0003900000 */
[----:B------:R-:W3:Y:S02]  /*1bcf0*/  @!P0 SYNCS.PHASECHK.TRANS64 P0, [R0+URZ+0x38840], R2 ;  /* 0x03884002000085a7 */ /* 0x000ee4000800007f */
[----:B---3--:R-:W-:Y:S05]  /*1bd00*/  @!P0 BRA `(.L_x_8377) ;  /* 0xfffffffc00f08947 */ /* 0x008fea000383ffff */
[----:B------:R-:W-:Y:S05]  /*1bd10*/  BRA `(.L_x_8506) ;  /* 0xffffff9000e87947 */ /* 0x000fea000383ffff */
.L_x_8381:
        /* <DEDUP_REMOVED lines=9> */
.L_x_8507:
[----:B------:R-:W-:Y:S02]  /*1bdb0*/  IMAD.MOV.U32 R13, RZ, RZ, R3 ;  /* 0x000000ffff0d7224 */ /* 0x000fe400078e0003 */
[----:B------:R-:W-:Y:S01]  /*1bdc0*/  IMAD.MOV.U32 R4, RZ, RZ, R14 ;  /* 0x000000ffff047224 */ /* 0x000fe200078e000e */
[----:B------:R-:W-:-:S07]  /*1bdd0*/  LOP3.LUT R6, R6, 0x7f, RZ, 0xc0, !PT ;  /* 0x0000007f06067812 */ /* 0x000fce00078ec0ff */
[----:B------:R-:W-:Y:S05]  /*1bde0*/  WARPSYNC.COLLECTIVE R15, `(.L_x_8508) ;  /* 0x000000000f087348 */ /* 0x000fea0003c00000 */
[----:B------:R0:W1:Y:S02]  /*1bdf0*/  SHFL.IDX P6, R14, R13, R12, R11 ;  /* 0x0000000c0d0e7389 */ /* 0x00006400000c000b */
[----:B01----:R-:W-:Y:S01]  /*1be00*/  ENDCOLLECTIVE ;  /* 0x000000000000791b */ /* 0x003fe20003800000 */
.L_x_8508:
        /* <DEDUP_REMOVED lines=9> */
.L_x_8509:
[----:B------:R-:W-:Y:S02]  /*1bea0*/  IMAD.MOV.U32 R13, RZ, RZ, R3 ;  /* 0x000000ffff0d7224 */ /* 0x000fe400078e0003 */
[----:B------:R-:W-:-:S07]  /*1beb0*/  IMAD.MOV.U32 R6, RZ, RZ, R14 ;  /* 0x000000ffff067224 */ /* 0x000fce00078e000e */
[----:B------:R-:W-:Y:S05]  /*1bec0*/  WARPSYNC.COLLECTIVE R15, `(.L_x_8510) ;  /* 0x000000000f087348 */ /* 0x000fea0003c00000 */
[----:B------:R0:W1:Y:S02]  /*1bed0*/  SHFL.IDX P6, R14, R13, R12, R11 ;  /* 0x0000000c0d0e7389 */ /* 0x00006400000c000b */
[----:B01----:R-:W-:Y:S01]  /*1bee0*/  ENDCOLLECTIVE ;  /* 0x000000000000791b */ /* 0x003fe20003800000 */
.L_x_8510:
        /* <DEDUP_REMOVED lines=22> */
.L_x_8511:
        /* <DEDUP_REMOVED lines=10> */
.L_x_8512:
        /* <DEDUP_REMOVED lines=11> */
.L_x_8513:
        /* <DEDUP_REMOVED lines=14> */
.L_x_8514:
[----:B------:R-:W-:Y:S01]  /*1c280*/  IMAD.MOV.U32 R3, RZ, RZ, R14 ;  /* 0x000000ffff037224 */ /* 0x000fe200078e000e */
[----:B------:R-:W-:Y:S06]  /*1c290*/  BRA `(.L_x_8515) ;  /* 0xffffff9800247947 */ /* 0x000fec000383ffff */
.L_x_8385:
        /* <DEDUP_REMOVED lines=26> */
.L_x_8517:
[----:B------:R-:W-:Y:S05]  /*1c440*/  BSYNC B0 ;  /* 0x0000000000007941 */ /* 0x000fea0003800000 */
.L_x_8516:
        /* <DEDUP_REMOVED lines=13> */
.L_x_8518:
        /* <DEDUP_REMOVED lines=41> */
.L_x_8519:
        /* <DEDUP_REMOVED lines=16> */
.L_x_8520:
        /* <DEDUP_REMOVED lines=29> */
.L_x_8521:
        /* <DEDUP_REMOVED lines=12> */
.L_x_8522:
        /* <DEDUP_REMOVED lines=34> */
.L_x_8523:
[----:B------:R-:W-:Y:S02]  /*1cd60*/  IMAD.MOV.U32 R13, RZ, RZ, R0 ;  /* 0x000000ffff0d7224 */ /* 0x000fe400078e0000 */
[----:B------:R-:W-:-:S07]  /*1cd70*/  IMAD.MOV.U32 R4, RZ, RZ, R14 ;  /* 0x000000ffff047224 */ /* 0x000fce00078e000e */
[----:B------:R-:W-:Y:S05]  /*1cd80*/  WARPSYNC.COLLECTIVE R15, `(.L_x_8524) ;  /* 0x000000000f087348 */ /* 0x000fea0003c00000 */
[----:B------:R0:W1:Y:S02]  /*1cd90*/  SHFL.IDX P6, R14, R13, R12, R11 ;  /* 0x0000000c0d0e7389 */ /* 0x00006400000c000b */
[----:B01----:R-:W-:Y:S01]  /*1cda0*/  ENDCOLLECTIVE ;  /* 0x000000000000791b */ /* 0x003fe20003800000 */
.L_x_8524:
[----:B------:R-:W-:Y:S01]  /*1cdb0*/  IMAD.MOV.U32 R0, RZ, RZ, R14 ;  /* 0x000000ffff007224 */ /* 0x000fe200078e000e */
[----:B------:R-:W-:Y:S06]  /*1cdc0*/  BRA `(.L_x_8525) ;  /* 0xffffff9800fc7947 */ /* 0x000fec000383ffff */
.L_x_8390:
[----:B0-----:R0:W2:Y:S02]  /*1cdd0*/  SYNCS.PHASECHK.TRANS64.TRYWAIT P0, [R18+URZ+0x38820], R0 ;  /* 0x03882000120075a7 */ /* 0x0010a4000800017f */
[----:B--2---:R-:W-:Y:S05]  /*1cde0*/  @!P0 NANOSLEEP.SYNCS 0x989680 ;  /* 0x009896800000895d */ /* 0x004fea0003900000 */
[----:B------:R-:W2:Y:S02]  /*1cdf0*/  @!P0 SYNCS.PHASECHK.TRANS64 P0, [R18+URZ+0x38820], R0 ;  /* 0x03882000120085a7 */ /* 0x000ea4000800007f */
[----:B--2---:R-:W-:Y:S05]  /*1ce00*/  @!P0 BRA `(.L_x_8390) ;  /* 0xfffffffc00f08947 */ /* 0x004fea000383ffff */
[----:B------:R-:W-:Y:S05]  /*1ce10*/  BRA `(.L_x_8526) ;  /* 0xffffff9c00b47947 */ /* 0x000fea000383ffff */
.L_x_8394:
[----:B0-----:R0:W1:Y:S02]  /*1ce20*/  SYNCS.PHASECHK.TRANS64.TRYWAIT P0, [R0+URZ+0x38860], R2 ;  /* 0x03886002000075a7 */ /* 0x001064000800017f */
[----:B-1----:R-:W-:Y:S05]  /*1ce30*/  @!P0 NANOSLEEP.SYNCS 0x989680 ;  /* 0x009896800000895d */ /* 0x002fea0003900000 */
[----:B------:R-:W1:Y:S02]  /*1ce40*/  @!P0 SYNCS.PHASECHK.TRANS64 P0, [R0+URZ+0x38860], R2 ;  /* 0x03886002000085a7 */ /* 0x000e64000800007f */
[----:B-1----:R-:W-:Y:S05]  /*1ce50*/  @!P0 BRA `(.L_x_8394) ;  /* 0xfffffffc00f08947 */ /* 0x002fea000383ffff */
[----:B------:R-:W-:Y:S05]  /*1ce60*/  BRA `(.L_x_8527) ;  /* 0xffffff9c00d87947 */ /* 0x000fea000383ffff */
.L_x_8413:
[----:B--2---:R2:W3:Y:S02]  /*1ce70*/  SYNCS.PHASECHK.TRANS64.TRYWAIT P0, [R3+URZ+0x38840], R2 ;  /* 0x03884002030075a7 */ /* 0x0044e4000800017f */
[----:B---3--:R-:W-:Y:S05]  /*1ce80*/  @!P0 NANOSLEEP.SYNCS 0x989680 ;  /* 0x009896800000895d */ /* 0x008fea0003900000 */
[----:B------:R-:W3:Y:S02]  /*1ce90*/  @!P0 SYNCS.PHASECHK.TRANS64 P0, [R3+URZ+0x38840], R2 ;  /* 0x03884002030085a7 */ /* 0x000ee4000800007f */
[----:B---3--:R-:W-:Y:S05]  /*1cea0*/  @!P0 BRA `(.L_x_8413) ;  /* 0xfffffffc00f08947 */ /* 0x008fea000383ffff */
[----:B------:R-:W-:Y:S05]  /*1ceb0*/  BRA `(.L_x_8528) ;  /* 0xffffffa800f07947 */ /* 0x000fea000383ffff */
.L_x_8418:
[----:B0-----:R0:W1:Y:S02]  /*1cec0*/  SYNCS.PHASECHK.TRANS64.TRYWAIT P0, [R3+URZ+0x38860], R2 ;  /* 0x03886002030075a7 */ /* 0x001064000800017f */
[----:B-1----:R-:W-:Y:S05]  /*1ced0*/  @!P0 NANOSLEEP.SYNCS 0x989680 ;  /* 0x009896800000895d */ /* 0x002fea0003900000 */
[----:B------:R-:W1:Y:S02]  /*1cee0*/  @!P0 SYNCS.PHASECHK.TRANS64 P0, [R3+URZ+0x38860], R2 ;  /* 0x03886002030085a7 */ /* 0x000e64000800007f */
[----:B-1----:R-:W-:Y:S05]  /*1cef0*/  @!P0 BRA `(.L_x_8418) ;  /* 0xfffffffc00f08947 */ /* 0x002fea000383ffff */
[----:B------:R-:W-:Y:S05]  /*1cf00*/  BRA `(.L_x_8529) ;  /* 0xffffffac00707947 */ /* 0x000fea000383ffff */
.L_x_8433:
[----:B-1----:R1:W2:Y:S02]  /*1cf10*/  SYNCS.PHASECHK.TRANS64.TRYWAIT P0, [R4+URZ+0x38840], R2 ;  /* 0x03884002040075a7 */ /* 0x0022a4000800017f */
[----:B--2---:R-:W-:Y:S05]  /*1cf20*/  @!P0 NANOSLEEP.SYNCS 0x989680 ;  /* 0x009896800000895d */ /* 0x004fea0003900000 */
[----:B------:R-:W2:Y:S02]  /*1cf30*/  @!P0 SYNCS.PHASECHK.TRANS64 P0, [R4+URZ+0x38840], R2 ;  /* 0x03884002040085a7 */ /* 0x000ea4000800007f */
[----:B--2---:R-:W-:Y:S05]  /*1cf40*/  @!P0 BRA `(.L_x_8433) ;  /* 0xfffffffc00f08947 */ /* 0x004fea000383ffff */
[----:B------:R-:W-:Y:S05]  /*1cf50*/  BRA `(.L_x_8530) ;  /* 0xffffffb800507947 */ /* 0x000fea000383ffff */
.L_x_8438:
[----:B0-----:R0:W2:Y:S02]  /*1cf60*/  SYNCS.PHASECHK.TRANS64.TRYWAIT P0, [R4+URZ+0x38860], R2 ;  /* 0x03886002040075a7 */ /* 0x0010a4000800017f */
[----:B--2---:R-:W-:Y:S05]  /*1cf70*/  @!P0 NANOSLEEP.SYNCS 0x989680 ;  /* 0x009896800000895d */ /* 0x004fea0003900000 */
[----:B------:R-:W2:Y:S02]  /*1cf80*/  @!P0 SYNCS.PHASECHK.TRANS64 P0, [R4+URZ+0x38860], R2 ;  /* 0x03886002040085a7 */ /* 0x000ea4000800007f */
[----:B--2---:R-:W-:Y:S05]  /*1cf90*/  @!P0 BRA `(.L_x_8438) ;  /* 0xfffffffc00f08947 */ /* 0x004fea000383ffff */
[----:B------:R-:W-:Y:S05]  /*1cfa0*/  BRA `(.L_x_8531) ;  /* 0xffffffb800cc7947 */ /* 0x000fea000383ffff */
.L_x_8453:
[----:B-1----:R1:W2:Y:S02]  /*1cfb0*/  SYNCS.PHASECHK.TRANS64.TRYWAIT P0, [R4+URZ+0x38840], R2 ;  /* 0x03884002040075a7 */ /* 0x0022a4000800017f */
[----:B--2---:R-:W-:Y:S05]  /*1cfc0*/  @!P0 NANOSLEEP.SYNCS 0x989680 ;  /* 0x009896800000895d */ /* 0x004fea0003900000 */
[----:B------:R-:W2:Y:S02]  /*1cfd0*/  @!P0 SYNCS.PHASECHK.TRANS64 P0, [R4+URZ+0x38840], R2 ;  /* 0x03884002040085a7 */ /* 0x000ea4000800007f */
[----:B--2---:R-:W-:Y:S05]  /*1cfe0*/  @!P0 BRA `(.L_x_8453) ;  /* 0xfffffffc00f08947 */ /* 0x004fea000383ffff */
[----:B------:R-:W-:Y:S05]  /*1cff0*/  BRA `(.L_x_8532) ;  /* 0xffffffc4008c7947 */ /* 0x000fea000383ffff */
.L_x_8458:
[----:B0-----:R0:W2:Y:S02]  /*1d000*/  SYNCS.PHASECHK.TRANS64.TRYWAIT P0, [R4+URZ+0x38860], R2 ;  /* 0x03886002040075a7 */ /* 0x0010a4000800017f */
[----:B--2---:R-:W-:Y:S05]  /*1d010*/  @!P0 NANOSLEEP.SYNCS 0x989680 ;  /* 0x009896800000895d */ /* 0x004fea0003900000 */
[----:B------:R-:W2:Y:S02]  /*1d020*/  @!P0 SYNCS.PHASECHK.TRANS64 P0, [R4+URZ+0x38860], R2 ;  /* 0x03886002040085a7 */ /* 0x000ea4000800007f */
[----:B--2---:R-:W-:Y:S05]  /*1d030*/  @!P0 BRA `(.L_x_8458) ;  /* 0xfffffffc00f08947 */ /* 0x004fea000383ffff */
[----:B------:R-:W-:Y:S05]  /*1d040*/  BRA `(.L_x_8533) ;  /* 0xffffffc8000c7947 */ /* 0x000fea000383ffff */
.L_x_8474:
[----:B-1----:R-:W4:Y:S01]  /*1d050*/  LDL R3, [R1] ;  /* 0x0000000001037983 */ /* 0x002f220000100800 */
        /* <DEDUP_REMOVED lines=8> */
.L_x_8535:
[----:B------:R-:W-:Y:S05]  /*1d0e0*/  BSYNC B0 ;  /* 0x0000000000007941 */ /* 0x000fea0003800000 */
.L_x_8534:
        /* <DEDUP_REMOVED lines=9> */
.L_x_8536:
        /* <DEDUP_REMOVED lines=25> */
.L_x_8537:
        /* <DEDUP_REMOVED lines=8> */
.L_x_8538:
        /* <DEDUP_REMOVED lines=8> */
.L_x_8539:
        /* <DEDUP_REMOVED lines=8> */
.L_x_8540:
        /* <DEDUP_REMOVED lines=8> */
.L_x_8541:
        /* <DEDUP_REMOVED lines=9> */
.L_x_8542:
[----:B------:R-:W-:Y:S01]  /*1d5a0*/  IMAD.MOV.U32 R10, RZ, RZ, R14 ;  /* 0x000000ffff0a7224 */ /* 0x000fe200078e000e */
[----:B------:R-:W-:Y:S06]  /*1d5b0*/  BRA `(.L_x_8543) ;  /* 0xffffffd0004c7947 */ /* 0x000fec000383ffff */
.L_x_8477:
        /* <DEDUP_REMOVED lines=8> */
.L_x_8545:
[----:B------:R-:W-:Y:S05]  /*1d640*/  BSYNC B0 ;  /* 0x0000000000007941 */ /* 0x000fea0003800000 */
.L_x_8544:
        /* <DEDUP_REMOVED lines=10> */
.L_x_8546:
        /* <DEDUP_REMOVED lines=8> */
.L_x_8547:
        /* <DEDUP_REMOVED lines=8> */
.L_x_8548:
        /* <DEDUP_REMOVED lines=8> */
.L_x_8549:
        /* <DEDUP_REMOVED lines=9> */
.L_x_8550:
[----:B------:R-:W-:Y:S01]  /*1d900*/  IMAD.MOV.U32 R10, RZ, RZ, R14 ;  /* 0x000000ffff0a7224 */ /* 0x000fe200078e000e */
[----:B------:R-:W-:Y:S06]  /*1d910*/  BRA `(.L_x_8551) ;  /* 0xffffffd000207947 */ /* 0x000fec000383ffff */
.L_x_8479:
[----:B------:R-:W-:Y:S01]  /*1d920*/  BSSY B0, `(.L_x_8552) ;  /* 0x0000006000007945 */ /* 0x000fe20003800000 */
[----:B------:R-:W-:Y:S01]  /*1d930*/  PLOP3.LUT P6, PT, P6, PT, PT, 0x8, 0x0 ;  /* 0x000000000000781c */ /* 0x000fe200037ce170 */
[----:B------:R-:W-:-:S12]  /*1d940*/  IMAD.MOV.U32 R15, RZ, RZ, -0x1 ;  /* 0xffffffffff0f7424 */ /* 0x000fd800078e00ff */
[----:B0-----:R-:W-:Y:S05]  /*1d950*/  WARPSYNC.COLLECTIVE R15, `(.L_x_8553) ;  /* 0x000000000f087348 */ /* 0x001fea0003c00000 */
[----:B------:R-:W-:Y:S01]  /*1d960*/  VOTE.ANY R14, PT, P6 ;  /* 0x00000000000e7806 */ /* 0x000fe200030e0100 */
[----:B0-----:R-:W-:Y:S06]  /*1d970*/  ENDCOLLECTIVE ;  /* 0x000000000000791b */ /* 0x001fec0003800000 */
.L_x_8553:
[----:B------:R-:W-:Y:S05]  /*1d980*/  BSYNC B0 ;  /* 0x0000000000007941 */ /* 0x000fea0003800000 */
.L_x_8552:
        /* <DEDUP_REMOVED lines=10> */
.L_x_8554:
[----:B------:R-:W-:Y:S02]  /*1da30*/  IMAD.MOV.U32 R13, RZ, RZ, R7 ;  /* 0x000000ffff0d7224 */ /* 0x000fe400078e0007 */
[----:B------:R-:W-:-:S07]  /*1da40*/  IMAD.MOV.U32 R4, RZ, RZ, R14 ;  /* 0x000000ffff047224 */ /* 0x000fce00078e000e */
[----:B------:R-:W-:Y:S05]  /*1da50*/  WARPSYNC.COLLECTIVE R15, `(.L_x_8555) ;  /* 0x000000000f087348 */ /* 0x000fea0003c00000 */
[----:B------:R0:W1:Y:S02]  /*1da60*/  SHFL.IDX P6, R14, R13, R12, R11 ;  /* 0x0000000c0d0e7389 */ /* 0x00006400000c000b */
[----:B01----:R-:W-:Y:S01]  /*1da70*/  ENDCOLLECTIVE ;  /* 0x000000000000791b */ /* 0x003fe20003800000 */
.L_x_8555:
[----:B------:R-:W-:Y:S02]  /*1da80*/  IMAD.MOV.U32 R7, RZ, RZ, R14 ;  /* 0x000000ffff077224 */ /* 0x000fe400078e000e */
[----:B------:R-:W-:-:S05]  /*1da90*/  IMAD.IADD R5, R9, 0x1, R16 ;  /* 0x0000000109057824 */ /* 0x000fca00078e0210 */
[----:B------:R0:W-:Y:S01]  /*1daa0*/  STL [R1+0xc], R5 ;  /* 0x00000c0501007387 */ /* 0x0001e20000100800 */
[----:B------:R-:W-:Y:S05]  /*1dab0*/  BRA `(.L_x_8556) ;  /* 0xffffffd000007947 */ /* 0x000fea000383ffff */
.L_x_8481:
        /* <DEDUP_REMOVED lines=8> */
.L_x_8558:
[----:B------:R-:W-:Y:S05]  /*1db40*/  BSYNC B0 ;  /* 0x0000000000007941 */ /* 0x000fea0003800000 */
.L_x_8557:
[----:B------:R-:W-:Y:S01]  /*1db50*/  IMAD.MOV.U32 R2, RZ, RZ, R14 ;  /* 0x000000ffff027224 */ /* 0x000fe200078e000e */
[----:B------:R-:W-:Y:S06]  /*1db60*/  BRA `(.L_x_8559) ;  /* 0xffffffcc00ec7947 */ /* 0x000fec000383ffff */
.L_x_8487:
[----:B0-----:R0:W1:Y:S02]  /*1db70*/  SYNCS.PHASECHK.TRANS64.TRYWAIT P0, [R0+URZ+0x38820], R3 ;  /* 0x03882003000075a7 */ /* 0x001064000800017f */
[----:B-1----:R-:W-:Y:S05]  /*1db80*/  @!P0 NANOSLEEP.SYNCS 0x989680 ;  /* 0x009896800000895d */ /* 0x002fea0003900000 */
[----:B------:R-:W1:Y:S02]  /*1db90*/  @!P0 SYNCS.PHASECHK.TRANS64 P0, [R0+URZ+0x38820], R3 ;  /* 0x03882003000085a7 */ /* 0x000e64000800007f */
[----:B-1----:R-:W-:Y:S05]  /*1dba0*/  @!P0 BRA `(.L_x_8487) ;  /* 0xfffffffc00f08947 */ /* 0x002fea000383ffff */
[----:B------:R-:W-:Y:S05]  /*1dbb0*/  BRA `(.L_x_8560) ;  /* 0xffffffd8008c7947 */ /* 0x000fea000383ffff */
.L_x_8488:
        /* <DEDUP_REMOVED lines=11> */
.L_x_8562:
[----:B------:R-:W-:Y:S05]  /*1dc70*/  BSYNC B0 ;  /* 0x0000000000007941 */ /* 0x000fea0003800000 */
.L_x_8561:
[----:B------:R-:W-:Y:S05]  /*1dc80*/  BRA `(.L_x_8563) ;  /* 0xffffffd800747947 */ /* 0x000fea000383ffff */
.L_x_8491:
[----:B------:R-:W-:Y:S01]  /*1dc90*/  BSSY B1, `(.L_x_8564) ;  /* 0x0000006000017945 */ /* 0x000fe20003800000 */
[----:B------:R-:W-:-:S07]  /*1dca0*/  IMAD.MOV.U32 R15, RZ, RZ, -0x1 ;  /* 0xffffffffff0f7424 */ /* 0x000fce00078e00ff */
[----:B01----:R-:W-:Y:S05]  /*1dcb0*/  WARPSYNC.COLLECTIVE R15, `(.L_x_8565) ;  /* 0x000000000f0c7348 */ /* 0x003fea0003c00000 */
[----:B------:R-:W-:Y:S02]  /*1dcc0*/  ELECT P6, UR62, PT ;  /* 0x00000000003e782f */ /* 0x000fe400038c0000 */
[----:B------:R-:W-:Y:S01]  /*1dcd0*/  MOV R14, UR62 ;  /* 0x0000003e000e7c02 */ /* 0x000fe20008000f00 */
[----:B01----:R-:W-:Y:S10]  /*1dce0*/  ENDCOLLECTIVE ;  /* 0x000000000000791b */ /* 0x003ff40003800000 */
.L_x_8565:
[----:B------:R-:W-:Y:S05]  /*1dcf0*/  BSYNC B1 ;  /* 0x0000000000017941 */ /* 0x000fea0003800000 */
.L_x_8564:
[----:B------:R-:W-:Y:S05]  /*1dd00*/  BRA `(.L_x_8566) ;  /* 0xffffffd8006c7947 */ /* 0x000fea000383ffff */
.L_x_8493:
[----:B0-----:R0:W1:Y:S02]  /*1dd10*/  SYNCS.PHASECHK.TRANS64.TRYWAIT P0, [R6+URZ], R5 ;  /* 0x00000005060075a7 */ /* 0x001064000800017f */
[----:B-1----:R-:W-:Y:S05]  /*1dd20*/  @!P0 NANOSLEEP.SYNCS 0x989680 ;  /* 0x009896800000895d */ /* 0x002fea0003900000 */
[----:B------:R-:W1:Y:S02]  /*1dd30*/  @!P0 SYNCS.PHASECHK.TRANS64 P0, [R6+URZ], R5 ;  /* 0x00000005060085a7 */ /* 0x000e64000800007f */
[----:B-1----:R-:W-:Y:S05]  /*1dd40*/  @!P0 BRA `(.L_x_8493) ;  /* 0xfffffffc00f08947 */ /* 0x002fea000383ffff */
[----:B------:R-:W-:Y:S05]  /*1dd50*/  BRA `(.L_x_8567) ;  /* 0xffffffd800a87947 */ /* 0x000fea000383ffff */
.L_x_8494:
[----:B-1----:R1:W2:Y:S02]  /*1dd60*/  SYNCS.PHASECHK.TRANS64.TRYWAIT P0, [R7+URZ], R2 ;  /* 0x00000002070075a7 */ /* 0x0022a4000800017f */
[----:B--2---:R-:W-:Y:S05]  /*1dd70*/  @!P0 NANOSLEEP.SYNCS 0x989680 ;  /* 0x009896800000895d */ /* 0x004fea0003900000 */
[----:B------:R-:W2:Y:S02]  /*1dd80*/  @!P0 SYNCS.PHASECHK.TRANS64 P0, [R7+URZ], R2 ;  /* 0x00000002070085a7 */ /* 0x000ea4000800007f */
[----:B--2---:R-:W-:Y:S05]  /*1dd90*/  @!P0 BRA `(.L_x_8494) ;  /* 0xfffffffc00f08947 */ /* 0x004fea000383ffff */
[----:B------:R-:W-:Y:S05]  /*1dda0*/  BRA `(.L_x_8568) ;  /* 0xffffffd8009c7947 */ /* 0x000fea000383ffff */
.L_x_8496:
[----:B--2---:R2:W3:Y:S02]  /*1ddb0*/  SYNCS.PHASECHK.TRANS64.TRYWAIT P0, [R4+URZ], R5 ;  /* 0x00000005040075a7 */ /* 0x0044e4000800017f */
[----:B---3--:R-:W-:Y:S05]  /*1ddc0*/  @!P0 NANOSLEEP.SYNCS 0x989680 ;  /* 0x009896800000895d */ /* 0x008fea0003900000 */
[----:B------:R-:W3:Y:S02]  /*1ddd0*/  @!P0 SYNCS.PHASECHK.TRANS64 P0, [R4+URZ], R5 ;  /* 0x00000005040085a7 */ /* 0x000ee4000800007f */
[----:B---3--:R-:W-:Y:S05]  /*1dde0*/  @!P0 BRA `(.L_x_8496) ;  /* 0xfffffffc00f08947 */ /* 0x008fea000383ffff */
[----:B------:R-:W-:Y:S05]  /*1ddf0*/  BRA `(.L_x_8569) ;  /* 0xffffffd800a47947 */ /* 0x000fea000383ffff */
.L_x_8570:
        /* <DEDUP_REMOVED lines=16> */
.L_x_15186:


//--------------------- .text._ZN7cutlass13device_kernelIN5flash11enable_sm90INS1_16FlashAttnFwdSm90INS1_25CollectiveMainloopFwdSm90ILi2EN4cute5tupleIJNS5_1CILi1EEES8_S8_EEENS6_IJNS7_ILi64EEESA_SA_EEELi512ENS_10bfloat16_tEfNS_4arch4Sm90ELb1ELb0ELb1ELb1ELb0ELb1ELb1ELb0ELb0ELb1ELb1ELb0EEENS1_21CollectiveEpilogueFwdINS6_IJSA_NS7_ILi512EEESA_EEES9_SC_SE_Li256ELb1ELb1ELb1ELb0EEENS1_36VarlenDynamicPersistentTileSchedulerILi64ELi64ELi256ELi128ELb1ELb1ELb1ELb1ELb1ELb1EEEEEEEEEvNT_6ParamsE --------------------------
	.section	.text._ZN7cutlass13device_kernelIN5flash11enable_sm90INS1_16FlashAttnFwdSm90INS1_25CollectiveMainloopFwdSm90ILi2EN4cute5tupleIJNS5_1CILi1EEES8_S8_EEENS6_IJNS7_ILi64EEESA_SA_EEELi512ENS_10bfloat16_tEfNS_4arch4Sm90ELb1ELb0ELb1ELb1ELb0ELb1ELb1ELb0ELb0ELb1ELb1ELb0EEENS1_21CollectiveEpilogueFwdINS6_IJSA_NS7_ILi512EEESA_EEES9_SC_SE_Li256ELb1ELb1ELb1ELb0EEENS1_36VarlenDynamicPersistentTileSchedulerILi64ELi64ELi256ELi128ELb1ELb1ELb1ELb1ELb1ELb1EEEEEEEEEvNT_6ParamsE,"ax",@progbits
	.align	128
.text._ZN7cutlass13device_kernelIN5flash11enable_sm90INS1_16FlashAttnFwdSm90INS1_25CollectiveMainloopFwdSm90ILi2EN4cute5tupleIJNS5_1CILi1EEES8_S8_EEENS6_IJNS7_ILi64EEESA_SA_EEELi512ENS_10bfloat16_tEfNS_4arch4Sm90ELb1ELb0ELb1ELb1ELb0ELb1ELb1ELb0ELb0ELb1ELb1ELb0EEENS1_21CollectiveEpilogueFwdINS6_IJSA_NS7_ILi512EEESA_EEES9_SC_SE_Li256ELb1ELb1ELb1ELb0EEENS1_36VarlenDynamicPersistentTileSchedulerILi64ELi64ELi256ELi128ELb1ELb1ELb1ELb1ELb1ELb1EEEEEEEEEvNT_6ParamsE:
        .type           _ZN7cutlass13device_kernelIN5flash11enable_sm90INS1_16FlashAttnFwdSm90INS1_25CollectiveMainloopFwdSm90ILi2EN4cute5tupleIJNS5_1CILi1EEES8_S8_EEENS6_IJNS7_ILi64EEESA_SA_EEELi512ENS_10bfloat16_tEfNS_4arch4Sm90ELb1ELb0ELb1ELb1ELb0ELb1ELb1ELb0ELb0ELb1ELb1ELb0EEENS1_21CollectiveEpilogueFwdINS6_IJSA_NS7_ILi512EEESA_EEES9_SC_SE_Li256ELb1ELb1ELb1ELb0EEENS1_36VarlenDynamicPersistentTileSchedulerILi64ELi64ELi256ELi128ELb1ELb1ELb1ELb1ELb1ELb1EEEEEEEEEvNT_6ParamsE,@function
        .size           _ZN7cutlass13device_kernelIN5flash11enable_sm90INS1_16FlashAttnFwdSm90INS1_25CollectiveMainloopFwdSm90ILi2EN4cute5tupleIJNS5_1CILi1EEES8_S8_EEENS6_IJNS7_ILi64EEESA_SA_EEELi512ENS_10bfloat16_tEfNS_4arch4Sm90ELb1ELb0ELb1ELb1ELb0ELb1ELb1ELb0ELb0ELb1ELb1ELb0EEENS1_21CollectiveEpilogueFwdINS6_IJSA_NS7_ILi512EEESA_EEES9_SC_SE_Li256ELb1ELb1ELb1ELb0EEENS1_36VarlenDynamicPersistentTileSchedulerILi64ELi64ELi256ELi128ELb1ELb1ELb1ELb1ELb1ELb1EEEEEEEEEvNT_6ParamsE,(.L_x_15187 - _ZN7cutlass13device_kernelIN5flash11enable_sm90INS1_16FlashAttnFwdSm90INS1_25CollectiveMainloopFwdSm90ILi2EN4cute5tupleIJNS5_1CILi1EEES8_S8_EEENS6_IJNS7_ILi64EEESA_SA_EEELi512ENS_10bfloat16_tEfNS_4arch4Sm90ELb1ELb0ELb1ELb1ELb0ELb1ELb1ELb0ELb0ELb1ELb1ELb0EEENS1_21CollectiveEpilogueFwdINS6_IJSA_NS7_ILi512EEESA_EEES9_SC_SE_Li256ELb1ELb1ELb1ELb0EEENS1_36VarlenDynamicPersistentTileSchedulerILi64ELi64ELi256ELi128ELb1ELb1ELb1ELb1ELb1ELb1EEEEEEEEEvNT_6ParamsE)
        .other          _ZN7cutlass13device_kernelIN5flash11enable_sm90INS1_16FlashAttnFwdSm90INS1_25CollectiveMainloopFwdSm90ILi2EN4cute5tupleIJNS5_1CILi1EEES8_S8_EEENS6_IJNS7_ILi64EEESA_SA_EEELi512ENS_10bfloat16_tEfNS_4arch4Sm90ELb1ELb0ELb1ELb1ELb0ELb1ELb1ELb0ELb0ELb1ELb1ELb0EEENS1_21CollectiveEpilogueFwdINS6_IJSA_NS7_ILi512EEESA_EEES9_SC_SE_Li256ELb1ELb1ELb1ELb0EEENS1_36VarlenDynamicPersistentTileSchedulerILi64ELi64ELi256ELi128ELb1ELb1ELb1ELb1ELb1ELb1EEEEEEEEEvNT_6ParamsE,@"STO_CUDA_ENTRY STV_DEFAULT"
_ZN7cutlass13device_kernelIN5flash11enable_sm90INS1_16FlashAttnFwdSm90INS1_25CollectiveMainloopFwdSm90ILi2EN4cute5tupleIJNS5_1CILi1EEES8_S8_EEENS6_IJNS7_ILi64EEESA_SA_EEELi512ENS_10bfloat16_tEfNS_4arch4Sm90ELb1ELb0ELb1ELb1ELb0ELb1ELb1ELb0ELb0ELb1ELb1ELb0EEENS1_21CollectiveEpilogueFwdINS6_IJSA_NS7_ILi512EEESA_EEES9_SC_SE_Li256ELb1ELb1ELb1ELb0EEENS1_36VarlenDynamicPersistentTileSchedulerILi64ELi64ELi256ELi128ELb1ELb1ELb1ELb1ELb1ELb1EEEEEEEEEvNT_6ParamsE:
        /* <DEDUP_REMOVED lines=24> */
.L_x_8572:
[----:B------:R-:W-:Y:S05]  /*0180*/  BSYNC B0 ;  /* 0x0000000000007941 */ /* 0x000fea0003800000 */
.L_x_8571:
        /* <DEDUP_REMOVED lines=39> */
.L_x_8573:
        /* <DEDUP_REMOVED lines=22> */
.L_x_8574:
        /* <DEDUP_REMOVED lines=18> */
.L_x_8575:
        /* <DEDUP_REMOVED lines=22> */
.L_x_8576:
        /* <DEDUP_REMOVED lines=22> */
.L_x_8577:
[----:B------:R-:W-:Y:S01]  /*0940*/  PLOP3.LUT P0, PT, PT, PT, UP0, 0x80, 0x0 ;  /* 0x000000000000781c */ /* 0x000fe20003f0f008 */
[----:B------:R-:W-:Y:S01]  /*0950*/  UMOV UR36, 0x1 ;  /* 0x0000000100247882 */ /* 0x000fe20000000000 */
[----:B------:R-:W-:Y:S01]  /*0960*/  NOP ;  /* 0x0000000000007918 */ /* 0x000fe20000000000 */
[----:B------:R-:W-:Y:S01]  /*0970*/  USEL UR36, UR36, 0x2, !UP0 ;  /* 0x0000000224247887 */ /* 0x000fe2000c000000 */
[----:B------:R-:W-:Y:S01]  /*0980*/  BSSY B9, `(.L_x_8578) ;  /* 0x0002434000097945 */ /* 0x000fe20003800000 */
[----:B------:R-:W-:Y:S01]  /*0990*/  ULDC.64 UR42, c[0x0][0x208] ;  /* 0x00008200002a7ab9 */ /* 0x000fe20000000a00 */
[----:B0123--:R-:W-:Y:S07]  /*09a0*/  BAR.SYNC.DEFER_BLOCKING 0x0 ;  /* 0x0000000000007b1d */ /* 0x00ffee0000010000 */
[----:B------:R-:W-:Y:S05]  /*09b0*/  @!P0 BRA `(.L_x_8579) ;  /* 0x0000019400d48947 */ /* 0x000fea0003800000 */
.L_x_8580:
        /* <DEDUP_REMOVED lines=19> */
[----:B------:R-:W-:Y:S01]  /*0af0*/  VIADD R6, R6, 0xffffff80 ;  /* 0xffffff8006067836 */ /* 0x000fe20000000000 */
[----:B------:R-:W-:Y:S01]  /*0b00*/  ULOP3.LUT UR37, UR36, 0x1, URZ, 0xfc, !UPT ;  /* 0x0000000124257892 */ /* 0x000fe2000f8efc3f */
[----:B------:R-:W-:Y:S02]  /*0b10*/  IMAD.MOV.U32 R210, RZ, RZ, 0x20 ;  /* 0x00000020ffd27424 */ /* 0x000fe400078e00ff */
        /* <DEDUP_REMOVED lines=12> */
[----:B------:R-:W-:Y:S01]  /*0be0*/  SHF.R.S32.HI R5, RZ, 0x1f, R5 ;  /* 0x0000001fff057819 */ /* 0x000fe20000011405 */
[C---:B------:R-:W-:Y:S01]  /*0bf0*/  IMAD.IADD R15, R6.reuse, 0x1, -R15 ;  /* 0x00000001060f7824 */ /* 0x040fe200078e0a0f */
[----:B------:R-:W-:Y:S01]  /*0c00*/  SHF.R.S32.HI R7, RZ, 0x4, R4 ;  /* 0x00000004ff077819 */ /* 0x000fe20000011404 */
[----:B------:R-:W-:Y:S01]  /*0c10*/  IMAD.IADD R3, R6, 0x1, -R3 ;  /* 0x0000000106037824 */ /* 0x000fe200078e0a03 */
[----:B------:R-:W-:Y:S01]  /*0c20*/  LOP3.LUT R9, R0, 0xffffff80, RZ, 0xc0, !PT ;  /* 0xffffff8000097812 */ /* 0x000fe200078ec0ff */
[----:B------:R-:W-:Y:S01]  /*0c30*/  IMAD.SHL.U32 R187, R15, 0x8, RZ ;  /* 0x000000080fbb7824 */ /* 0x000fe200078e00ff */
[----:B------:R-:W-:Y:S02]  /*0c40*/  LEA.HI R5, R5, R214, RZ, 0x2 ;  /* 0x000000d605057211 */ /* 0x000fe400078f10ff */
[----:B------:R-:W-:Y:S01]  /*0c50*/  LEA.HI R4, R4, R7, RZ, 0x1 ;  /* 0x0000000704047211 */ /* 0x000fe200078f08ff */
[C---:B------:R-:W-:Y:S01]  /*0c60*/  IMAD.IADD R9, R6.reuse, 0x1, -R9 ;  /* 0x0000000106097824 */ /* 0x040fe200078e0a09 */
        /* <DEDUP_REMOVED lines=18> */
[C---:B------:R-:W-:Y:S01]  /*0d90*/  LOP3.LUT R12, R10.reuse, 0xfffffff8, RZ, 0xc0, !PT ;  /* 0xfffffff80a0c7812 */ /* 0x040fe200078ec0ff */
        /* <DEDUP_REMOVED lines=31> */
[----:B------:R-:W-:Y:S01]  /*0f90*/  SHF.R.U32.HI R20, RZ, 0x3, R7 ;  /* 0x00000003ff147819 */ /* 0x000fe20000011607 */
[----:B------:R-:W-:Y:S01]  /*0fa0*/  IMAD R3, R214, 0x400, R3 ;  /* 0x00000400d6037824 */ /* 0x000fe200078e0203 */
[----:B------:R-:W-:-:S02]  /*0fb0*/  LOP3.LUT R7, R7, 0x38, R16, 0xf8, !PT ;  /* 0x0000003807077812 */ /* 0x000fc400078ef810 */
[----:B------:R-:W-:Y:S01]  /*0fc0*/  LOP3.LUT R0, R0, 0xfffffe, RZ, 0xc0, !PT ;  /* 0x00fffffe00007812 */ /* 0x000fe200078ec0ff */
[----:B------:R-:W-:Y:S01]  /*0fd0*/  IMAD.IADD R3, R3, 0x1, R4 ;  /* 0x0000000103037824 */ /* 0x000fe200078e0204 */
[----:B0-----:R-:W-:Y:S02]  /*0fe0*/  LOP3.LUT R8, R9, 0xfffffe00, RZ, 0xc0, !PT ;  /* 0xfffffe0009087812 */ /* 0x001fe400078ec0ff */
[----:B------:R-:W-:Y:S01]  /*0ff0*/  SHF.R.S32.HI R4, RZ, 0x1f, R13 ;  /* 0x0000001fff047819 */ /* 0x000fe2000001140d */
[----:B------:R-:W-:Y:S01]  /*1000*/  IMAD.IADD R0, R24, 0x1, -R0 ;  /* 0x0000000118007824 */ /* 0x000fe200078e0a00 */
[----:B------:R-:W-:Y:S01]  /*1010*/  LOP3.LUT R21, R8, R7, R20, 0xf6, !PT ;  /* 0x0000000708157212 */ /* 0x000fe200078ef614 */
[----:B------:R-:W-:Y:S01]  /*1020*/  IMAD R195, R3, 0x2, R2 ;  /* 0x0000000203c37824 */ /* 0x000fe200078e0202 */
[----:B------:R-:W-:Y:S01]  /*1030*/  LEA.HI R8, R184, R184, RZ, 0x1 ;  /* 0x000000b8b8087211 */ /* 0x000fe200078f08ff */
[----:B------:R-:W-:Y:S01]  /*1040*/  IMAD.MOV.U32 R7, RZ, RZ, R19 ;  /* 0x000000ffff077224 */ /* 0x000fe200078e0013 */
[----:B------:R-:W-:Y:S01]  /*1050*/  LEA.HI R4, R4, R23, RZ, 0x3 ;  /* 0x0000001704047211 */ /* 0x000fe200078f18ff */
[C---:B------:R-:W-:Y:S01]  /*1060*/  VIADD R212, R195.reuse, 0x36400 ;  /* 0x00036400c3d47836 */ /* 0x040fe20000000000 */
[----:B------:R-:W-:Y:S01]  /*1070*/  LOP3.LUT R9, R8, 0x1ffffffe, RZ, 0xc0, !PT ;  /* 0x1ffffffe08097812 */ /* 0x000fe200078ec0ff */
[----:B------:R-:W-:Y:S01]  /*1080*/  IMAD.SHL.U32 R8, R0, 0x100, RZ ;  /* 0x0000010000087824 */ /* 0x000fe200078e00ff */
[----:B------:R-:W-:Y:S01]  /*1090*/  LOP3.LUT R4, R4, 0xfffffff8, RZ, 0xc0, !PT ;  /* 0xfffffff804047812 */ /* 0x000fe200078ec0ff */
[----:B------:R-:W-:Y:S01]  /*10a0*/  VIADD R203, R195, 0x36440 ;  /* 0x00036440c3cb7836 */ /* 0x000fe20000000000 */
[----:B------:R-:W-:Y:S01]  /*10b0*/  SHF.R.S32.HI R6, RZ, 0x5, R6 ;  /* 0x00000005ff067819 */ /* 0x000fe20000011406 */
[----:B------:R-:W-:Y:S01]  /*10c0*/  IMAD.IADD R192, R215, 0x1, R8 ;  /* 0x00000001d7c07824 */ /* 0x000fe200078e0208 */
[----:B------:R-:W-:Y:S01]  /*10d0*/  R2P PR, R12, 0x6 ;  /* 0x000000060c007804 */ /* 0x000fe20000000000 */
[----:B------:R-:W-:Y:S01]  /*10e0*/  IMAD.IADD R189, R23, 0x1, -R4 ;  /* 0x0000000117bd7824 */ /* 0x000fe200078e0a04 */
[----:B------:R-:W-:Y:S01]  /*10f0*/  SHF.R.S32.HI R4, RZ, 0x1f, R225 ;  /* 0x0000001fff047819 */ /* 0x000fe200000114e1 */
[----:B------:R-:W-:Y:S01]  /*1100*/  IMAD R188, R6, 0x10, R11 ;  /* 0x0000001006bc7824 */ /* 0x000fe200078e020b */
[----:B------:R-:W-:Y:S01]  /*1110*/  SHF.R.S32.HI R4, RZ, 0x1f, R223 ;  /* 0x0000001fff047819 */ /* 0x000fe200000114df */
[----:B------:R-:W-:Y:S01]  /*1120*/  IMAD.IADD R9, R184, 0x1, -R9 ;  /* 0x00000001b8097824 */ /* 0x000fe200078e0a09 */
        /* <DEDUP_REMOVED lines=8> */
[----:B------:R-:W-:Y:S01]  /*11b0*/  STL [R1+0x78], R8 ;  /* 0x0000780801007387 */ /* 0x000fe20000100800 */
[----:B------:R-:W-:Y:S01]  /*11c0*/  VIADD R28, R192, 0x50 ;  /* 0x00000050c01c7836 */ /* 0x000fe20000000000 */
[----:B------:R-:W-:Y:S01]  /*11d0*/  SEL R210, R210, 0xffffffe0, !P1 ;  /* 0xffffffe0d2d27807 */ /* 0x000fe20004800000 */
[C---:B------:R-:W-:Y:S01]  /*11e0*/  VIADD R25, R192.reuse, 0x68 ;  /* 0x00000068c0197836 */ /* 0x040fe20000000000 */
[----:B------:R0:W-:Y:S01]  /*11f0*/  STL [R1+0x74], R4 ;  /* 0x0000740401007387 */ /* 0x0001e20000100800 */
[----:B------:R-:W-:-:S02]  /*1200*/  VIADD R0, R192, 0xc8 ;  /* 0x000000c8c0007836 */ /* 0x000fc40000000000 */
        /* <DEDUP_REMOVED lines=57> */
[----:B------:R-:W-:Y:S01]  /*15a0*/  CS2R R18, SRZ ;  /* 0x0000000000127805 */ /* 0x000fe2000001ff00 */
[----:B------:R-:W-:Y:S01]  /*15b0*/  IMAD.IADD R212, R212, 0x1, R210 ;  /* 0x00000001d4d47824 */ /* 0x000fe200078e02d2 */
[----:B------:R-:W-:Y:S01]  /*15c0*/  SHF.R.S32.HI R4, RZ, 0x1f, R236 ;  /* 0x0000001fff047819 */ /* 0x000fe200000114ec */
[----:B------:R-:W-:Y:S01]  /*15d0*/  VIADD R191, R184, 0x10 ;  /* 0x00000010b8bf7836 */ /* 0x000fe20000000000 */
[----:B------:R-:W-:Y:S01]  /*15e0*/  SHF.R.S32.HI R3, RZ, 0x1f, R233 ;  /* 0x0000001fff037819 */ /* 0x000fe200000114e9 */
[----:B------:R-:W-:Y:S01]  /*15f0*/  IMAD.IADD R210, R210, 0x1, R203 ;  /* 0x00000001d2d27824 */ /* 0x000fe200078e02cb */
[----:B------:R-:W-:-:S07]  /*1600*/  SHF.R.S32.HI R0, RZ, 0x1f, R232 ;  /* 0x0000001fff007819 */ /* 0x000fce00000114e8 */
.L_x_8723:
[----:B01234-:R-:W0:Y:S01]  /*1610*/  LDC.64 R8, c[0x0][0xd88] ;  /* 0x00036200ff087b82 */ /* 0x01fe220000000a00 */
[----:B------:R-:W-:Y:S01]  /*1620*/  ULDC.64 UR4, c[0x0][0xb20] ;  /* 0x0002c80000047ab9 */ /* 0x000fe20000000a00 */
[----:B------:R-:W-:Y:S01]  /*1630*/  ULDC.64 UR8, c[0x0][0xb10] ;  /* 0x0002c40000087ab9 */ /* 0x000fe20000000a00 */
[----:B------:R-:W-:Y:S01]  /*1640*/  ULDC.64 UR6, c[0x0][0xb00] ;  /* 0x0002c00000067ab9 */ /* 0x000fe20000000a00 */
[----:B0-----:R-:W-:-:S05]  /*1650*/  IMAD.WIDE R8, R7, 0x4, R8 ;  /* 0x0000000407087825 */ /* 0x001fca00078e0208 */
[----:B------:R-:W2:Y:S01]  /*1660*/  LDG.E R219, desc[UR42][R8.64] ;  /* 0x0000002a08db7981 */ /* 0x000ea2000c1e1900 */
        /* <DEDUP_REMOVED lines=49> */
.L_x_8582:
[----:B------:R-:W-:Y:S02]  /*1980*/  IMAD.U32 R40, RZ, RZ, UR5 ;  /* 0x00000005ff287e24 */ /* 0x000fe4000f8e00ff */
[----:B------:R-:W-:Y:S01]  /*1990*/  IMAD.U32 R24, RZ, RZ, UR4 ;  /* 0x00000004ff187e24 */ /* 0x000fe2000f8e00ff */
[----:B------:R-:W-:Y:S06]  /*19a0*/  @!P2 BRA `(.L_x_8583) ;  /* 0x000000000010a947 */ /* 0x000fec0003800000 */
[----:B------:R-:W-:-:S04]  /*19b0*/  IADD3 R6, P0, R220, UR8, RZ ;  /* 0x00000008dc067c10 */ /* 0x000fc8000ff1e0ff */
[----:B------:R-:W-:-:S05]  /*19c0*/  IADD3.X R7, R221, UR9, RZ, P0, !PT ;  /* 0x00000009dd077c10 */ /* 0x000fca00087fe4ff */
[----:B------:R0:W5:Y:S01]  /*19d0*/  LDG.E R24, desc[UR42][R6.64] ;  /* 0x0000002a06187981 */ /* 0x000162000c1e1900 */
[----:B------:R-:W-:Y:S05]  /*19e0*/  BRA `(.L_x_8584) ;  /* 0x0000000000107947 */ /* 0x000fea0003800000 */
.L_x_8583:
[----:B------:R-:W-:Y:S05]  /*19f0*/  @!P0 BRA `(.L_x_8584) ;  /* 0x00000000000c8947 */ /* 0x000fea0003800000 */
[----:B------:R-:W2:Y:S04]  /*1a00*/  LDG.E R3, desc[UR42][R8.64] ;  /* 0x0000002a08037981 */ /* 0x000ea8000c1e1900 */
[----:B------:R-:W2:Y:S02]  /*1a10*/  LDG.E R24, desc[UR42][R8.64+0x4] ;  /* 0x0000042a08187981 */ /* 0x000ea4000c1e1900 */
[----:B--2---:R-:W-:-:S07]  /*1a20*/  IMAD.IADD R24, R24, 0x1, -R3 ;  /* 0x0000000118187824 */ /* 0x004fce00078e0a03 */
.L_x_8584:
        /* <DEDUP_REMOVED lines=70> */
.L_x_8586:
[----:B------:R-:W-:Y:S05]  /*1e90*/  BSYNC B0 ;  /* 0x0000000000007941 */ /* 0x000fea0003800000 */
.L_x_8585:
        /* <DEDUP_REMOVED lines=36> */
.L_x_8589:
[----:B------:R-:W-:Y:S05]  /*20e0*/  BSYNC B6 ;  /* 0x0000000000067941 */ /* 0x000fea0003800000 */
.L_x_8588:
        /* <DEDUP_REMOVED lines=20> */
.L_x_8591:
[----:B------:R-:W-:Y:S05]  /*2230*/  BSYNC B6 ;  /* 0x0000000000067941 */ /* 0x000fea0003800000 */
.L_x_8590:
        /* <DEDUP_REMOVED lines=21> */
[C---:B------:R-:W-:Y:S01]  /*2390*/  IMAD.WIDE.U32 R28, R217.reuse, UR4, R16 ;  /* 0x00000004d91c7c25 */ /* 0x040fe2000f8e0010 */
[----:B------:R-:W-:Y:S01]  /*23a0*/  ULDC.64 UR6, c[0x0][0x338] ;  /* 0x0000ce0000067ab9 */ /* 0x000fe20000000a00 */
[----:B---3--:R-:W3:Y:S01]  /*23b0*/  LDC.64 R4, c[0x0][0x3f8] ;  /* 0x0000fe00ff047b82 */ /* 0x008ee20000000a00 */
[----:B-1----:R-:W-:Y:S01]  /*23c0*/  ISETP.GE.AND P2, PT, R16, R15, PT ;  /* 0x0000000f1000720c */ /* 0x002fe20003f46270 */
[----:B------:R-:W-:Y:S01]  /*23d0*/  IMAD R3, R38, R7, R3 ;  /* 0x0000000726037224 */ /* 0x000fe200078e0203 */
[----:B------:R-:W-:Y:S01]  /*23e0*/  SHF.R.S32.HI R185, RZ, 0x1f, R184 ;  /* 0x0000001fffb97819 */ /* 0x000fe200000114b8 */
[----:B------:R-:W-:Y:S01]  /*23f0*/  IMAD R29, R217, UR5, R29 ;  /* 0x00000005d91d7c24 */ /* 0x000fe2000f8e021d */
[----:B------:R-:W-:Y:S01]  /*2400*/  ULDC.64 UR4, c[0x0][0x308] ;  /* 0x0000c20000047ab9 */ /* 0x000fe20000000a00 */
[----:B------:R-:W-:Y:S01]  /*2410*/  IMAD.IADD R21, R21, 0x1, R3 ;  /* 0x0000000115157824 */ /* 0x000fe200078e0203 */
[----:B------:R-:W-:Y:S01]  /*2420*/  P2R R74, PR, RZ, 0x4 ;  /* 0x00000004ff4a7803 */ /* 0x000fe20000000000 */
[----:B------:R-:W-:Y:S01]  /*2430*/  IMAD R12, R73, R6, RZ ;  /* 0x00000006490c7224 */ /* 0x000fe200078e02ff */
[----:B------:R-:W-:Y:S01]  /*2440*/  SHF.L.U64.HI R62, R6, 0x6, R7 ;  /* 0x00000006063e7819 */ /* 0x000fe20000010207 */
[----:B------:R-:W-:-:S04]  /*2450*/  IMAD.WIDE.U32 R20, R217, UR4, R20 ;  /* 0x00000004d9147c25 */ /* 0x000fc8000f8e0014 */
[----:B------:R-:W-:Y:S01]  /*2460*/  IMAD R21, R217, UR5, R21 ;  /* 0x00000005d9157c24 */ /* 0x000fe2000f8e0215 */
[----:B------:R-:W-:Y:S01]  /*2470*/  ULDC.64 UR4, c[0x0][0x310] ;  /* 0x0000c40000047ab9 */ /* 0x000fe20000000a00 */
[----:B------:R-:W-:Y:S02]  /*2480*/  IMAD R12, R23, R7, R12 ;  /* 0x00000007170c7224 */ /* 0x000fe400078e020c */
[----:B------:R-:W-:Y:S02]  /*2490*/  IMAD.SHL.U32 R58, R189, 0x40, RZ ;  /* 0x00000040bd3a7824 */ /* 0x000fe400078e00ff */
[----:B--2---:R-:W-:-:S03]  /*24a0*/  IMAD.WIDE.U32 R34, R23, R56, R184 ;  /* 0x0000003817227225 */ /* 0x004fc600078e00b8 */
[----:B------:R-:W-:Y:S01]  /*24b0*/  LOP3.LUT R58, R58, 0x1c0, RZ, 0xc0, !PT ;  /* 0x000001c03a3a7812 */ /* 0x000fe200078ec0ff */
[C---:B------:R-:W-:Y:S01]  /*24c0*/  IMAD.WIDE.U32 R36, R23.reuse, R56, R16 ;  /* 0x0000003817247225 */ /* 0x040fe200078e0010 */
[----:B---3--:R-:W-:Y:S02]  /*24d0*/  SHF.L.U64.HI R60, R4, 0x6, R5 ;  /* 0x00000006043c7819 */ /* 0x008fe40000010205 */
[----:B------:R-:W-:Y:S01]  /*24e0*/  SHF.R.U32.HI R54, RZ, 0x3, R58 ;  /* 0x00000003ff367819 */ /* 0x000fe2000001163a */
[----:B------:R-:W-:Y:S01]  /*24f0*/  IMAD.WIDE.U32 R30, R23, R4, R184 ;  /* 0x00000004171e7225 */ /* 0x000fe200078e00b8 */
[----:B0-----:R-:W-:-:S03]  /*2500*/  SHF.R.U32.HI R26, RZ, 0x7, R26 ;  /* 0x00000007ff1a7819 */ /* 0x001fc6000001161a */
[----:B------:R-:W-:-:S04]  /*2510*/  IMAD.WIDE.U32 R32, R23, R4, R16 ;  /* 0x0000000417207225 */ /* 0x000fc800078e0010 */
[----:B------:R-:W-:Y:S02]  /*2520*/  VIADD R55, R16, 0x20 ;  /* 0x0000002010377836 */ /* 0x000fe40000000000 */
[----:B------:R-:W-:Y:S02]  /*2530*/  IMAD.SHL.U32 R61, R6, 0x40, RZ ;  /* 0x00000040063d7824 */ /* 0x000fe400078e00ff */
[----:B------:R-:W-:Y:S02]  /*2540*/  IMAD.SHL.U32 R59, R4, 0x40, RZ ;  /* 0x00000040043b7824 */ /* 0x000fe400078e00ff */
[----:B------:R-:W-:Y:S02]  /*2550*/  VIADD R53, R26, 0x8 ;  /* 0x000000081a357836 */ /* 0x000fe40000000000 */
[----:B------:R-:W-:Y:S01]  /*2560*/  IMAD.SHL.U32 R52, R15, 0x2, RZ ;  /* 0x000000020f347824 */ /* 0x000fe200078e00ff */
[----:B----4-:R-:W-:-:S04]  /*2570*/  SHF.R.S32.HI R3, RZ, 0x1f, R0 ;  /* 0x0000001fff037819 */ /* 0x010fc80000011400 */
[----:B------:R-:W-:Y:S02]  /*2580*/  SEL R8, R3, RZ, !P0 ;  /* 0x000000ff03087207 */ /* 0x000fe40004000000 */
[----:B------:R-:W-:-:S03]  /*2590*/  SEL R3, R0, RZ, !P0 ;  /* 0x000000ff00037207 */ /* 0x000fc60004000000 */
[----:B------:R-:W-:Y:S02]  /*25a0*/  IMAD R0, R8, UR4, RZ ;  /* 0x0000000408007c24 */ /* 0x000fe4000f8e02ff */
[C---:B------:R-:W-:Y:S01]  /*25b0*/  IMAD.WIDE.U32 R20, R3.reuse, UR4, R20 ;  /* 0x0000000403147c25 */ /* 0x040fe2000f8e0014 */
[----:B------:R-:W-:Y:S02]  /*25c0*/  ULDC UR4, c[0x0][0x2f4] ;  /* 0x0000bd0000047ab9 */ /* 0x000fe40000000800 */
[----:B------:R-:W-:Y:S01]  /*25d0*/  ISETP.GE.AND P4, PT, R16, UR4, PT ;  /* 0x0000000410007c0c */ /* 0x000fe2000bf86270 */
[----:B------:R-:W-:Y:S01]  /*25e0*/  IMAD R65, R3, UR5, R0 ;  /* 0x0000000503417c24 */ /* 0x000fe2000f8e0200 */
[----:B------:R-:W-:Y:S01]  /*25f0*/  ISETP.GE.AND P3, PT, R55, UR4, PT ;  /* 0x0000000437007c0c */ /* 0x000fe2000bf66270 */
[----:B------:R-:W-:Y:S02]  /*2600*/  IMAD R0, R8, UR6, RZ ;  /* 0x0000000608007c24 */ /* 0x000fe4000f8e02ff */
[----:B------:R-:W-:-:S04]  /*2610*/  IMAD.WIDE.U32 R8, R23, R6, R16 ;  /* 0x0000000617087225 */ /* 0x000fc800078e0010 */
[----:B------:R-:W-:Y:S01]  /*2620*/  IMAD.WIDE.U32 R28, R3, UR6, R28 ;  /* 0x00000006031c7c25 */ /* 0x000fe2000f8e001c */
[----:B------:R-:W-:-:S03]  /*2630*/  IADD3 R72, P0, R20, R8, RZ ;  /* 0x0000000814487210 */ /* 0x000fc60007f1e0ff */
[----:B------:R-:W-:Y:S01]  /*2640*/  IMAD R13, R3, UR7, R0 ;  /* 0x00000007030d7c24 */ /* 0x000fe2000f8e0200 */
[----:B------:R-:W-:Y:S01]  /*2650*/  SEL R3, R15, RZ, P2 ;  /* 0x000000ff0f037207 */ /* 0x000fe20001000000 */
[----:B------:R-:W-:Y:S02]  /*2660*/  IMAD R0, R73, R4, RZ ;  /* 0x0000000449007224 */ /* 0x000fe400078e02ff */
[----:B------:R-:W-:Y:S02]  /*2670*/  IMAD.IADD R65, R21, 0x1, R65 ;  /* 0x0000000115417824 */ /* 0x000fe400078e0241 */
[----:B------:R-:W-:Y:S02]  /*2680*/  IMAD R11, R23, R5, R0 ;  /* 0x00000005170b7224 */ /* 0x000fe400078e0200 */
[----:B------:R-:W-:Y:S01]  /*2690*/  IMAD R0, R73, R56, RZ ;  /* 0x0000003849007224 */ /* 0x000fe200078e02ff */
[----:B------:R-:W-:Y:S01]  /*26a0*/  IADD3.X R64, R65, R9, R12, P0, !PT ;  /* 0x0000000941407210 */ /* 0x000fe200007fe40c */
[----:B------:R-:W-:Y:S01]  /*26b0*/  IMAD.IADD R3, R16, 0x1, R3 ;  /* 0x0000000110037824 */ /* 0x000fe200078e0203 */
[C---:B------:R-:W-:Y:S01]  /*26c0*/  IADD3 R38, P0, R23.reuse, R38, RZ ;  /* 0x0000002617267210 */ /* 0x040fe20007f1e0ff */
[----:B------:R-:W-:-:S02]  /*26d0*/  IMAD R9, R23, R57, R0 ;  /* 0x0000003917097224 */ /* 0x000fc400078e0200 */
[----:B------:R-:W-:Y:S01]  /*26e0*/  IMAD.IADD R31, R31, 0x1, R11 ;  /* 0x000000011f1f7824 */ /* 0x000fe200078e020b */
[----:B------:R-:W-:Y:S01]  /*26f0*/  SHF.R.S32.HI R0, RZ, 0x1f, R3 ;  /* 0x0000001fff007819 */ /* 0x000fe20000011403 */
[----:B------:R-:W-:Y:S02]  /*2700*/  IMAD.IADD R35, R35, 0x1, R9 ;  /* 0x0000000123237824 */ /* 0x000fe400078e0209 */
[----:B------:R-:W-:Y:S01]  /*2710*/  IMAD.IADD R37, R9, 0x1, R37 ;  /* 0x0000000109257824 */ /* 0x000fe200078e0225 */
[----:B------:R-:W-:Y:S01]  /*2720*/  LEA.HI R63, R0, R3, RZ, 0x3 ;  /* 0x00000003003f7211 */ /* 0x000fe200078f18ff */
[----:B------:R-:W-:Y:S01]  /*2730*/  IMAD.IADD R33, R11, 0x1, R33 ;  /* 0x000000010b217824 */ /* 0x000fe200078e0221 */
[----:B------:R-:W-:Y:S01]  /*2740*/  LOP3.LUT R3, R58, 0x18, R16, 0xf8, !PT ;  /* 0x000000183a037812 */ /* 0x000fe200078ef810 */
[C---:B-----5:R-:W-:Y:S01]  /*2750*/  IMAD.WIDE.U32 R30, R152.reuse, R4, R30 ;  /* 0x00000004981e7225 */ /* 0x060fe200078e001e */
[----:B------:R-:W-:Y:S02]  /*2760*/  SHF.R.S32.HI R9, RZ, 0x1f, R152 ;  /* 0x0000001fff097819 */ /* 0x000fe40000011498 */
[----:B------:R-:W-:Y:S01]  /*2770*/  LOP3.LUT R3, R3, R54, RZ, 0x3c, !PT ;  /* 0x0000003603037212 */ /* 0x000fe200078e3cff */
[----:B------:R-:W-:Y:S01]  /*2780*/  IMAD.WIDE.U32 R32, R152, R4, R32 ;  /* 0x0000000498207225 */ /* 0x000fe200078e0020 */
[----:B------:R-:W-:-:S03]  /*2790*/  LOP3.LUT R48, R63, 0xfffffff8, RZ, 0xc0, !PT ;  /* 0xfffffff83f307812 */ /* 0x000fc600078ec0ff */
[----:B------:R-:W-:Y:S01]  /*27a0*/  IMAD R51, R214, 0x200, R3 ;  /* 0x00000200d6337824 */ /* 0x000fe200078e0203 */
[----:B------:R-:W-:Y:S01]  /*27b0*/  LOP3.LUT R3, R58, 0x38, R63, 0xf8, !PT ;  /* 0x000000383a037812 */ /* 0x000fe200078ef83f */
[C---:B------:R-:W-:Y:S01]  /*27c0*/  IMAD R0, R9.reuse, R4, RZ ;  /* 0x0000000409007224 */ /* 0x040fe200078e02ff */
[----:B------:R-:W-:Y:S01]  /*27d0*/  SHF.R.S32.HI R45, RZ, 0x1f, R48 ;  /* 0x0000001fff2d7819 */ /* 0x000fe20000011430 */
[----:B------:R-:W-:Y:S01]  /*27e0*/  IMAD R9, R9, R56, RZ ;  /* 0x0000003809097224 */ /* 0x000fe200078e02ff */
[----:B------:R-:W-:Y:S01]  /*27f0*/  LOP3.LUT R3, R3, R54, RZ, 0x3c, !PT ;  /* 0x0000003603037212 */ /* 0x000fe200078e3cff */
[C---:B------:R-:W-:Y:S02]  /*2800*/  IMAD R49, R152.reuse, R5, R0 ;  /* 0x0000000598317224 */ /* 0x040fe400078e0200 */
[----:B------:R-:W-:Y:S01]  /*2810*/  IMAD R9, R152, R57, R9 ;  /* 0x0000003998097224 */ /* 0x000fe200078e0209 */
[----:B------:R-:W-:Y:S01]  /*2820*/  SHF.L.U64.HI R57, R56, 0x6, R57 ;  /* 0x0000000638397819 */ /* 0x000fe20000010239 */
[----:B------:R-:W-:-:S04]  /*2830*/  IMAD.WIDE.U32 R34, R152, R56, R34 ;  /* 0x0000003898227225 */ /* 0x000fc800078e0022 */
[----:B------:R-:W-:-:S04]  /*2840*/  IMAD.WIDE.U32 R36, R152, R56, R36 ;  /* 0x0000003898247225 */ /* 0x000fc800078e0024 */
[----:B------:R-:W-:Y:S02]  /*2850*/  IMAD.IADD R50, R31, 0x1, R49 ;  /* 0x000000011f327824 */ /* 0x000fe400078e0231 */
[----:B------:R-:W-:Y:S02]  /*2860*/  IMAD.SHL.U32 R56, R56, 0x40, RZ ;  /* 0x0000004038387824 */ /* 0x000fe400078e00ff */
[----:B------:R-:W-:Y:S02]  /*2870*/  IMAD.X R39, R10, 0x1, R73, P0 ;  /* 0x000000010a277824 */ /* 0x000fe400000e0649 */
[----:B------:R-:W-:Y:S02]  /*2880*/  IMAD.IADD R49, R49, 0x1, R33 ;  /* 0x0000000131317824 */ /* 0x000fe400078e0221 */
[----:B------:R-:W-:Y:S02]  /*2890*/  IMAD.IADD R47, R35, 0x1, R9 ;  /* 0x00000001232f7824 */ /* 0x000fe400078e0209 */
[----:B------:R-:W-:-:S02]  /*28a0*/  IMAD.IADD R46, R9, 0x1, R37 ;  /* 0x00000001092e7824 */ /* 0x000fc400078e0225 */
[----:B------:R-:W-:Y:S02]  /*28b0*/  IMAD R3, R214, 0x200, R3 ;  /* 0x00000200d6037824 */ /* 0x000fe400078e0203 */
[----:B------:R-:W-:-:S07]  /*28c0*/  IMAD.IADD R0, R29, 0x1, R13 ;  /* 0x000000011d007824 */ /* 0x000fce00078e020d */
.L_x_8621:
        /* <DEDUP_REMOVED lines=58> */
.L_x_8596:
[----:B------:R-:W-:Y:S05]  /*2c70*/  BSYNC B1 ;  /* 0x0000000000017941 */ /* 0x000fea0003800000 */
.L_x_8595:
        /* <DEDUP_REMOVED lines=20> */
.L_x_8597:
[----:B------:R-:W-:Y:S01]  /*2dc0*/  IMAD R75, R22, 0x8, R2 ;  /* 0x00000008164b7824 */ /* 0x000fe200078e0202 */
[----:B------:R-:W-:Y:S01]  /*2dd0*/  SHF.L.U32 R76, R186, 0x1f, RZ ;  /* 0x0000001fba4c7819 */ /* 0x000fe200000006ff */
[----:B------:R-:W-:Y:S03]  /*2de0*/  BSSY B1, `(.L_x_8598) ;  /* 0x0000003000017945 */ /* 0x000fe60003800000 */
[----:B------:R-:W0:Y:S02]  /*2df0*/  SYNCS.PHASECHK.TRANS64.TRYWAIT P5, [R75+URZ+0x38890], R76 ;  /* 0x0388904c4b0075a7 */ /* 0x000e2400080a017f */
[----:B0-----:R-:W-:Y:S05]  /*2e00*/  @!P5 BRA `(.L_x_8599) ;  /* 0x0000021c00b4d947 */ /* 0x001fea0003800000 */
.L_x_8918:
[----:B------:R-:W-:Y:S05]  /*2e10*/  BSYNC B1 ;  /* 0x0000000000017941 */ /* 0x000fea0003800000 */
.L_x_8598:
        /* <DEDUP_REMOVED lines=53> */
.L_x_8604:
[----:B------:R-:W-:Y:S05]  /*3170*/  BSYNC B2 ;  /* 0x0000000000027941 */ /* 0x000fea0003800000 */
.L_x_8603:
[----:B--2---:R1:W-:Y:S02]  /*3180*/  STG.E.128 desc[UR42][R12.64], R4 ;  /* 0x000000040c007986 */ /* 0x0043e4000c101d2a */
.L_x_8602:
[----:B------:R-:W-:Y:S05]  /*3190*/  BSYNC B1 ;  /* 0x0000000000017941 */ /* 0x000fea0003800000 */
.L_x_8601:
        /* <DEDUP_REMOVED lines=56> */
.L_x_8606:
[----:B------:R-:W-:Y:S05]  /*3520*/  BSYNC B1 ;  /* 0x0000000000017941 */ /* 0x000fea0003800000 */
.L_x_8605:
[----:B-1----:R2:W-:Y:S01]  /*3530*/  STG.E.128 desc[UR42][R12.64+0x40], R4 ;  /* 0x000040040c007986 */ /* 0x0025e2000c101d2a */
[----:B------:R-:W-:Y:S05]  /*3540*/  BRA `(.L_x_8600) ;  /* 0x0000000c00507947 */ /* 0x000fea0003800000 */
.L_x_8594:
        /* <DEDUP_REMOVED lines=44> */
.L_x_8607:
[----:B------:R-:W-:Y:S01]  /*3810*/  IMAD R75, R22, 0x8, R2 ;  /* 0x00000008164b7824 */ /* 0x000fe200078e0202 */
[----:B------:R-:W-:Y:S01]  /*3820*/  SHF.L.U32 R76, R186, 0x1f, RZ ;  /* 0x0000001fba4c7819 */ /* 0x000fe200000006ff */
[----:B------:R-:W0:Y:S01]  /*3830*/  LDC R77, c[0x0][0x2f4] ;  /* 0x0000bd00ff4d7b82 */ /* 0x000e220000000800 */
[----:B------:R-:W-:Y:S02]  /*3840*/  BSSY B1, `(.L_x_8608) ;  /* 0x0000003000017945 */ /* 0x000fe40003800000 */
[----:B------:R-:W1:Y:S02]  /*3850*/  SYNCS.PHASECHK.TRANS64.TRYWAIT P5, [R75+URZ+0x38890], R76 ;  /* 0x0388904c4b0075a7 */ /* 0x000e6400080a017f */
[----:B-1----:R-:W-:Y:S05]  /*3860*/  @!P5 BRA `(.L_x_8609) ;  /* 0x000002140030d947 */ /* 0x002fea0003800000 */
.L_x_8919:
[----:B------:R-:W-:Y:S05]  /*3870*/  BSYNC B1 ;  /* 0x0000000000017941 */ /* 0x000fea0003800000 */
.L_x_8608:
        /* <DEDUP_REMOVED lines=125> */
.L_x_8611:
[----:B------:R-:W-:Y:S05]  /*4050*/  BSYNC B1 ;  /* 0x0000000000017941 */ /* 0x000fea0003800000 */
.L_x_8610:
        /* <DEDUP_REMOVED lines=10> */
.L_x_8593:
[----:B------:R-:W-:-:S06]  /*4100*/  UISETP.NE.AND UP0, UPT, UR37, 0x3, UPT ;  /* 0x000000032500788c */ /* 0x000fcc000bf05270 */
[----:B------:R-:W-:-:S13]  /*4110*/  PLOP3.LUT P0, PT, PT, PT, UP0, 0x80, 0x0 ;  /* 0x000000000000781c */ /* 0x000fda0003f0f008 */
[----:B------:R-:W-:Y:S05]  /*4120*/  @!P0 BRA `(.L_x_8612) ;  /* 0x0000000000048947 */ /* 0x000fea0003800000 */
[----:B------:R-:W-:Y:S01]  /*4130*/  BPT.TRAP 0x1 ;  /* 0x000000040000795c */ /* 0x000fe20000300000 */
.L_x_8612:
        /* <DEDUP_REMOVED lines=8> */
.L_x_8920:
[----:B------:R-:W-:Y:S05]  /*41c0*/  BSYNC B1 ;  /* 0x0000000000017941 */ /* 0x000fea0003800000 */
.L_x_8613:
        /* <DEDUP_REMOVED lines=12> */
.L_x_8600:
[----:B------:R-:W-:Y:S05]  /*4290*/  BSYNC B0 ;  /* 0x0000000000007941 */ /* 0x000fea0003800000 */
.L_x_8592:
        /* <DEDUP_REMOVED lines=17> */
.L_x_8616:
[----:B------:R-:W-:Y:S05]  /*43b0*/  BSYNC B0 ;  /* 0x0000000000007941 */ /* 0x000fea0003800000 */
.L_x_8615:
[----:B------:R-:W2:Y:S01]  /*43c0*/  SYNCS.PHASECHK.TRANS64.TRYWAIT P0, [R75+URZ+0x388b0], R76 ;  /* 0x0388b04c4b0075a7 */ /* 0x000ea2000800017f */
[----:B------:R-:W-:Y:S04]  /*43d0*/  BSSY B0, `(.L_x_8617) ;  /* 0x0000002000007945 */ /* 0x000fe80003800000 */
[----:B--2---:R-:W-:Y:S05]  /*43e0*/  @!P0 BRA `(.L_x_8618) ;  /* 0x0000020800788947 */ /* 0x004fea0003800000 */
.L_x_8921:
[----:B------:R-:W-:Y:S05]  /*43f0*/  BSYNC B0 ;  /* 0x0000000000007941 */ /* 0x000fea0003800000 */
.L_x_8617:
        /* <DEDUP_REMOVED lines=82> */
.L_x_8620:
[----:B------:R-:W-:Y:S05]  /*4920*/  BSYNC B0 ;  /* 0x0000000000007941 */ /* 0x000fea0003800000 */
.L_x_8619:
        /* <DEDUP_REMOVED lines=17> */
.L_x_8587:
[----:B------:R-:W-:Y:S04]  /*4a40*/  BSSY B0, `(.L_x_8622) ;  /* 0x0000004000007945 */ /* 0x000fe80003800000 */
[----:B------:R-:W-:Y:S05]  /*4a50*/  @P0 BRA `(.L_x_8623) ;  /* 0x0000000000080947 */ /* 0x000fea0003800000 */
[----:B------:R-:W1:Y:S02]  /*4a60*/  FENCE.VIEW.ASYNC.G ;  /* 0x00000000000073c6 */ /* 0x000e640000000100 */
[----:B-1----:R-:W-:Y:S06]  /*4a70*/  BAR.ARV 0xc, 0x180 ;  /* 0x0306000000007b1d */ /* 0x002fec0000002000 */
.L_x_8623:
[----:B------:R-:W-:Y:S05]  /*4a80*/  BSYNC B0 ;  /* 0x0000000000007941 */ /* 0x000fea0003800000 */
.L_x_8622:
        /* <DEDUP_REMOVED lines=49> */
.L_x_8627:
[----:B------:R-:W-:Y:S05]  /*4da0*/  BSYNC B0 ;  /* 0x0000000000007941 */ /* 0x000fea0003800000 */
.L_x_8626:
        /* <DEDUP_REMOVED lines=144> */
.L_x_8631:
        /* <DEDUP_REMOVED lines=185> */
.L_x_8630:
[----:B------:R-:W-:Y:S05]  /*6240*/  BSYNC B0 ;  /* 0x0000000000007941 */ /* 0x000fea0003800000 */
.L_x_8629:
        /* <DEDUP_REMOVED lines=143> */
.L_x_8625:
[----:B------:R-:W1:Y:S01]  /*6b40*/  LDC R0, c[0x0][0x448] ;  /* 0x00011200ff007b82 */ /* 0x000e620000000800 */
[----:B------:R-:W-:Y:S01]  /*6b50*/  VIADD R3, R194, 0x3f ;  /* 0x0000003fc2037836 */ /* 0x000fe20000000000 */
[----:B------:R-:W-:Y:S01]  /*6b60*/  BSSY B0, `(.L_x_8632) ;  /* 0x000002b000007945 */ /* 0x000fe20003800000 */
        /* <DEDUP_REMOVED lines=42> */
.L_x_8633:
[----:B------:R-:W-:Y:S05]  /*6e10*/  BSYNC B0 ;  /* 0x0000000000007941 */ /* 0x000fea0003800000 */
.L_x_8632:
        /* <DEDUP_REMOVED lines=101> */
.L_x_8635:
[----:B------:R-:W-:Y:S05]  /*7470*/  BSYNC B6 ;  /* 0x0000000000067941 */ /* 0x000fea0003800000 */
.L_x_8634:
        /* <DEDUP_REMOVED lines=12> */
.L_x_8639:
[----:B-1----:R1:W2:Y:S02]  /*7540*/  SYNCS.PHASECHK.TRANS64.TRYWAIT P0, [R2+URZ+0x38800], R5 ;  /* 0x03880005020075a7 */ /* 0x0022a4000800017f */
[----:B--2---:R-:W-:Y:S05]  /*7550*/  @!P0 NANOSLEEP.SYNCS 0x989680 ;  /* 0x009896800000895d */ /* 0x004fea0003900000 */
[----:B------:R-:W2:Y:S02]  /*7560*/  @!P0 SYNCS.PHASECHK.TRANS64 P0, [R2+URZ+0x38800], R5 ;  /* 0x03880005020085a7 */ /* 0x000ea4000800007f */
[----:B--2---:R-:W-:Y:S05]  /*7570*/  @!P0 BRA `(.L_x_8639) ;  /* 0xfffffffc00f08947 */ /* 0x004fea000383ffff */
.L_x_8638:
[----:B------:R-:W-:Y:S05]  /*7580*/  BSYNC B0 ;  /* 0x0000000000007941 */ /* 0x000fea0003800000 */
.L_x_8637:
[----:B------:R-:W-:Y:S05]  /*7590*/  BRA `(.L_x_8640) ;  /* 0x0000002c00907947 */ /* 0x000fea0003800000 */
.L_x_8636:
        /* <DEDUP_REMOVED lines=31> */
.L_x_8642:
[----:B------:R-:W-:Y:S05]  /*7790*/  BSYNC B6 ;  /* 0x0000000000067941 */ /* 0x000fea0003800000 */
.L_x_8641:
        /* <DEDUP_REMOVED lines=45> */
.L_x_8927:
        /* <DEDUP_REMOVED lines=29> */
.L_x_8647:
[----:B------:R-:W-:Y:S05]  /*7c40*/  BSYNC B1 ;  /* 0x0000000000017941 */ /* 0x000fea0003800000 */
.L_x_8646:
        /* <DEDUP_REMOVED lines=10> */
[----:B------:R-:W-:-:S02]  /*7cf0*/  IMAD.MOV.U32 R4, RZ, RZ, R28 ;  /* 0x000000ffff047224 */ /* 0x000fc400078e001c */
[----:B------:R-:W-:Y:S01]  /*7d00*/  IMAD.MOV.U32 R5, RZ, RZ, R29 ;  /* 0x000000ffff057224 */ /* 0x000fe200078e001d */
[----:B------:R-:W-:-:S04]  /*7d10*/  PRMT R46, R0, 0x5410, R3 ;  /* 0x00005410002e7816 */ /* 0x000fc80000000003 */
[----:B------:R-:W-:Y:S01]  /*7d20*/  PRMT R41, R4, 0x5410, R5 ;  /* 0x0000541004297816 */ /* 0x000fe20000000005 */
[----:B------:R-:W-:Y:S06]  /*7d30*/  BRA.DIV UR4, `(.L_x_8648) ;  /* 0x000001d204ac7947 */ /* 0x000fec000b800000 */
[----:B------:R1:W2:Y:S04]  /*7d40*/  SHFL.IDX PT, R0, R33, 0x1, 0x1c1f ;  /* 0x003c1f0021007f89 */ /* 0x0002a800000e0000 */
[----:B------:R1:W3:Y:S04]  /*7d50*/  SHFL.IDX PT, R7, R30, 0x1, 0x1c1f ;  /* 0x003c1f001e077f89 */ /* 0x0002e800000e0000 */
[----:B0-----:R-:W0:Y:S04]  /*7d60*/  SHFL.IDX PT, R32, R32, 0x1, 0x1c1f ;  /* 0x003c1f0020207f89 */ /* 0x001e2800000e0000 */
[----:B-1----:R-:W4:Y:S02]  /*7d70*/  SHFL.IDX PT, R31, R31, 0x1, 0x1c1f ;  /* 0x003c1f001f1f7f89 */ /* 0x002f2400000e0000 */
.L_x_8933:
[----:B------:R-:W-:Y:S01]  /*7d80*/  VIADD R34, R34, 0x20 ;  /* 0x0000002022227836 */ /* 0x000fe20000000000 */
[----:B------:R-:W-:Y:S01]  /*7d90*/  LEA.HI R3, R230, R230, RZ, 0x1 ;  /* 0x000000e6e6037211 */ /* 0x000fe200078f08ff */
[----:B------:R-:W-:Y:S01]  /*7da0*/  BSSY B1, `(.L_x_8649) ;  /* 0x0000021000017945 */ /* 0x000fe20003800000 */
[----:B------:R-:W-:Y:S01]  /*7db0*/  IMAD.SHL.U32 R33, R189, 0x40, RZ ;  /* 0x00000040bd217824 */ /* 0x000fe200078e00ff */
        /* <DEDUP_REMOVED lines=14> */
[----:B----4-:R-:W-:-:S08]  /*7ea0*/  IMAD.MOV.U32 R8, RZ, RZ, R31 ;  /* 0x000000ffff087224 */ /* 0x010fd000078e001f */
[C---:B------:R-:W-:Y:S02]  /*7eb0*/  @!P2 IMAD.WIDE R4, R184.reuse, 0x2, R4 ;  /* 0x00000002b804a825 */ /* 0x040fe400078e0204 */
[C---:B------:R-:W-:Y:S02]  /*7ec0*/  @!P3 SHF.L.U64.HI R11, R191.reuse, 0x1, R36 ;  /* 0x00000001bf0bb819 */ /* 0x040fe40000010224 */
[----:B------:R-:W-:Y:S01]  /*7ed0*/  @!P3 IMAD.SHL.U32 R6, R191, 0x2, RZ ;  /* 0x00000002bf06b824 */ /* 0x000fe200078e00ff */
[----:B------:R1:W5:Y:S01]  /*7ee0*/  @!P2 LD.E.64 R12, desc[UR42][R4.64] ;  /* 0x0000002a040ca980 */ /* 0x000362000c101b00 */
[----:B0-----:R-:W-:Y:S01]  /*7ef0*/  IMAD.MOV.U32 R9, RZ, RZ, R32 ;  /* 0x000000ffff097224 */ /* 0x001fe200078e0020 */
[----:B------:R-:W-:Y:S02]  /*7f00*/  CS2R R14, SRZ ;  /* 0x00000000000e7805 */ /* 0x000fe4000001ff00 */
[-C--:B-1----:R-:W-:Y:S02]  /*7f10*/  @!P3 IADD3 R4, P0, R7, R6.reuse, RZ ;  /* 0x000000060704b210 */ /* 0x082fe40007f1e0ff */
        /* <DEDUP_REMOVED lines=9> */
.L_x_8650:
[----:B------:R-:W-:Y:S05]  /*7fb0*/  BSYNC B1 ;  /* 0x0000000000017941 */ /* 0x000fea0003800000 */
.L_x_8649:
[----:B------:R-:W4:Y:S01]  /*7fc0*/  SYNCS.PHASECHK.TRANS64.TRYWAIT P0, [R2+URZ+0x38800], R37 ;  /* 0x03880025020075a7 */ /* 0x000f22000800017f */
[----:B------:R-:W-:Y:S01]  /*7fd0*/  LOP3.LUT R33, R33, 0x1c0, RZ, 0xc0, !PT ;  /* 0x000001c021217812 */ /* 0x000fe200078ec0ff */
[----:B-1---5:R-:W-:Y:S01]  /*7fe0*/  IMAD.MOV.U32 R4, RZ, RZ, R8 ;  /* 0x000000ffff047224 */ /* 0x022fe200078e0008 */
[----:B0-----:R-:W-:Y:S01]  /*7ff0*/  VIADDMNMX R32, R35, -R194, 0x40, PT ;  /* 0x0000004023207446 */ /* 0x001fe200038009c2 */
[----:B---3--:R-:W-:Y:S01]  /*8000*/  IMAD.MOV.U32 R7, RZ, RZ, R10 ;  /* 0x000000ffff077224 */ /* 0x008fe200078e000a */
        /* <DEDUP_REMOVED lines=8> */
[----:B------:R-:W-:-:S02]  /*8090*/  PRMT R47, R6, 0x7610, R47 ;  /* 0x00007610062f7816 */ /* 0x000fc4000000002f */
[----:B----4-:R-:W-:Y:S01]  /*80a0*/  PRMT R31, R7, 0x5410, R4 ;  /* 0x00005410071f7816 */ /* 0x010fe20000000004 */
[----:B------:R-:W-:Y:S01]  /*80b0*/  IMAD R5, R214, 0x200, R5 ;  /* 0x00000200d6057824 */ /* 0x000fe200078e0205 */
[----:B------:R-:W-:Y:S01]  /*80c0*/  PRMT R33, R0, 0x7610, R33 ;  /* 0x0000761000217816 */ /* 0x000fe20000000021 */
[----:B------:R-:W-:Y:S01]  /*80d0*/  IMAD.MOV.U32 R0, RZ, RZ, R11 ;  /* 0x000000ffff007224 */ /* 0x000fe200078e000b */
[----:B------:R-:W-:Y:S01]  /*80e0*/  LOP3.LUT P2, RZ, R189, 0x4, RZ, 0xc0, !PT ;  /* 0x00000004bdff7812 */ /* 0x000fe2000784c0ff */
[----:B------:R-:W-:Y:S01]  /*80f0*/  IMAD.MOV.U32 R4, RZ, RZ, R14 ;  /* 0x000000ffff047224 */ /* 0x000fe200078e000e */
[----:B------:R-:W-:Y:S01]  /*8100*/  ISETP.GE.AND P1, PT, R23, R32, PT ;  /* 0x000000201700720c */ /* 0x000fe20003f26270 */
[----:B------:R-:W-:Y:S01]  /*8110*/  IMAD R30, R5, 0x2, R2 ;  /* 0x00000002051e7824 */ /* 0x000fe200078e0202 */
[----:B------:R-:W-:Y:S01]  /*8120*/  PRMT R35, R0, 0x7610, R35 ;  /* 0x0000761000237816 */ /* 0x000fe20000000023 */
[----:B------:R-:W-:Y:S01]  /*8130*/  IMAD.MOV.U32 R5, RZ, RZ, R15 ;  /* 0x000000ffff057224 */ /* 0x000fe200078e000f */
[----:B------:R-:W-:Y:S01]  /*8140*/  PRMT R48, R4, 0x7610, R48 ;  /* 0x0000761004307816 */ /* 0x000fe20000000030 */
[----:B------:R-:W-:-:S02]  /*8150*/  VIADD R4, R30, 0x20400 ;  /* 0x000204001e047836 */ /* 0x000fc40000000000 */
[----:B------:R-:W-:Y:S01]  /*8160*/  VIADD R0, R30, 0x20440 ;  /* 0x000204401e007836 */ /* 0x000fe20000000000 */
[----:B------:R-:W-:Y:S06]  /*8170*/  @!P0 BRA `(.L_x_8652) ;  /* 0x000001d000108947 */ /* 0x000fec0003800000 */
.L_x_8934:
[----:B------:R-:W-:Y:S05]  /*8180*/  BSYNC B1 ;  /* 0x0000000000017941 */ /* 0x000fea0003800000 */
.L_x_8651:
        /* <DEDUP_REMOVED lines=11> */
[----:B0-----:R-:W-:Y:S02]  /*8240*/  SHF.R.U32.HI R37, RZ, 0x10, R27 ;  /* 0x00000010ff257819 */ /* 0x001fe4000001161b */
[----:B------:R-:W-:Y:S02]  /*8250*/  SHF.R.U64 R39, R28, 0x10, R29 ;  /* 0x000000101c277819 */ /* 0x000fe4000000121d */
        /* <DEDUP_REMOVED lines=42> */
.L_x_8656:
[----:B------:R-:W-:Y:S05]  /*8500*/  BSYNC B2 ;  /* 0x0000000000027941 */ /* 0x000fea0003800000 */
.L_x_8655:
[----:B------:R-:W-:Y:S05]  /*8510*/  @P1 BRA `(.L_x_8654) ;  /* 0x0000000000b81947 */ /* 0x000fea0003800000 */
[----:B-1----:R-:W1:Y:S01]  /*8520*/  LDS.128 R4, [R0] ;  /* 0x0000000000047984 */ /* 0x002e620000000c00 */
[----:B------:R-:W-:Y:S02]  /*8530*/  SHF.R.U32.HI R36, RZ, 0x10, R21 ;  /* 0x00000010ff247819 */ /* 0x000fe40000011615 */
[----:B------:R-:W-:Y:S02]  /*8540*/  SHF.R.U32.HI R27, RZ, 0x10, R25 ;  /* 0x00000010ff1b7819 */ /* 0x000fe40000011619 */
[----:B------:R-:W-:Y:S02]  /*8550*/  PRMT R36, R46, 0x5432, R36 ;  /* 0x000054322e247816 */ /* 0x000fe40000000024 */
[----:B------:R-:W-:Y:S02]  /*8560*/  PRMT R27, R44, 0x5410, R27 ;  /* 0x000054102c1b7816 */ /* 0x000fe4000000001b */
[----:B------:R-:W-:Y:S01]  /*8570*/  SHF.R.U64 R29, R20, 0x10, R21 ;  /* 0x00000010141d7819 */ /* 0x000fe20000001215 */
[----:B0-----:R-:W-:Y:S01]  /*8580*/  IMAD.U32 R37, R36, 0x10000, RZ ;  /* 0x0001000024257824 */ /* 0x001fe200078e00ff */
        /* <DEDUP_REMOVED lines=39> */
.L_x_8654:
[----:B------:R-:W-:Y:S05]  /*8800*/  BSYNC B1 ;  /* 0x0000000000017941 */ /* 0x000fea0003800000 */
.L_x_8653:
        /* <DEDUP_REMOVED lines=36> */
[----:B0-----:R-:W-:Y:S01]  /*8a50*/  FMUL.FTZ R37, R15, R21 ;  /* 0x000000150f257220 */ /* 0x001fe20000410000 */
        /* <DEDUP_REMOVED lines=17> */
.L_x_8659:
[----:B------:R-:W-:Y:S05]  /*8b70*/  BSYNC B1 ;  /* 0x0000000000017941 */ /* 0x000fea0003800000 */
.L_x_8658:
        /* <DEDUP_REMOVED lines=46> */
[----:B------:R3:W-:Y:S01]  /*8e60*/  STS.128 [R0+0x1000], R4 ;  /* 0x0010000400007388 */ /* 0x0007e20000000c00 */
[----:B------:R-:W-:Y:S05]  /*8e70*/  BRA `(.L_x_8657) ;  /* 0x0000001400347947 */ /* 0x000fea0003800000 */
.L_x_8644:
        /* <DEDUP_REMOVED lines=34> */
.L_x_8940:
        /* <DEDUP_REMOVED lines=15> */
.L_x_8662:
[----:B------:R-:W-:Y:S05]  /*9190*/  BSYNC B1 ;  /* 0x0000000000017941 */ /* 0x000fea0003800000 */
.L_x_8661:
[----:B-12--5:R-:W-:Y:S01]  /*91a0*/  IMAD.MOV.U32 R4, RZ, RZ, R28 ;  /* 0x000000ffff047224 */ /* 0x026fe200078e001c */
[----:B------:R-:W-:Y:S01]  /*91b0*/  UMOV UR4, 0xffffffff ;  /* 0xffffffff00047882 */ /* 0x000fe20000000000 */
[----:B------:R-:W-:Y:S02]  /*91c0*/  IMAD.MOV.U32 R5, RZ, RZ, R29 ;  /* 0x000000ffff057224 */ /* 0x000fe400078e001d */
[----:B----4-:R-:W-:Y:S02]  /*91d0*/  IMAD.MOV.U32 R6, RZ, RZ, R30 ;  /* 0x000000ffff067224 */ /* 0x010fe400078e001e */
[----:B---3--:R-:W-:Y:S01]  /*91e0*/  IMAD.MOV.U32 R7, RZ, RZ, R31 ;  /* 0x000000ffff077224 */ /* 0x008fe200078e001f */
[----:B------:R-:W-:Y:S01]  /*91f0*/  PRMT R39, R4, 0x5410, R5 ;  /* 0x0000541004277816 */ /* 0x000fe20000000005 */
[----:B------:R-:W-:Y:S02]  /*9200*/  IMAD.MOV.U32 R4, RZ, RZ, R24 ;  /* 0x000000ffff047224 */ /* 0x000fe400078e0018 */
[----:B------:R-:W-:Y:S01]  /*9210*/  IMAD.MOV.U32 R5, RZ, RZ, R25 ;  /* 0x000000ffff057224 */ /* 0x000fe200078e0019 */
[----:B------:R-:W-:Y:S01]  /*9220*/  PRMT R41, R7, 0x5410, R6 ;  /* 0x0000541007297816 */ /* 0x000fe20000000006 */
[----:B------:R-:W-:-:S02]  /*9230*/  IMAD.MOV.U32 R6, RZ, RZ, R26 ;  /* 0x000000ffff067224 */ /* 0x000fc400078e001a */
[----:B------:R-:W-:Y:S01]  /*9240*/  IMAD.MOV.U32 R7, RZ, RZ, R27 ;  /* 0x000000ffff077224 */ /* 0x000fe200078e001b */
[----:B------:R-:W-:Y:S02]  /*9250*/  PRMT R50, R50, 0x5410, R5 ;  /* 0x0000541032327816 */ /* 0x000fe40000000005 */
[----:B------:R-:W-:Y:S02]  /*9260*/  PRMT R47, R6, 0x5410, R4 ;  /* 0x00005410062f7816 */ /* 0x000fe40000000004 */
[----:B------:R-:W-:Y:S02]  /*9270*/  CS2R R4, SRZ ;  /* 0x0000000000047805 */ /* 0x000fe4000001ff00 */
        /* <DEDUP_REMOVED lines=8> */
.L_x_8946:
        /* <DEDUP_REMOVED lines=23> */
.L_x_8665:
[----:B------:R-:W-:Y:S05]  /*9470*/  BSYNC B1 ;  /* 0x0000000000017941 */ /* 0x000fea0003800000 */
.L_x_8664:
        /* <DEDUP_REMOVED lines=19> */
[----:B------:R-:W-:-:S02]  /*95b0*/  PRMT R54, R12, 0x7610, R54 ;  /* 0x000076100c367816 */ /* 0x000fc40000000036 */
[----:B------:R-:W-:Y:S01]  /*95c0*/  PRMT R55, R15, 0x7610, R55 ;  /* 0x000076100f377816 */ /* 0x000fe20000000037 */
[----:B--2---:R-:W-:Y:S06]  /*95d0*/  @!P1 BRA `(.L_x_8667) ;  /* 0x000001bc00f89947 */ /* 0x004fec0003800000 */
.L_x_8947:
[----:B------:R-:W-:Y:S05]  /*95e0*/  BSYNC B1 ;  /* 0x0000000000017941 */ /* 0x000fea0003800000 */
.L_x_8666:
[----:B------:R-:W-:Y:S04]  /*95f0*/  BSSY B1, `(.L_x_8668) ;  /* 0x000006a000017945 */ /* 0x000fe80003800000 */
[----:B------:R-:W-:Y:S05]  /*9600*/  @P2 BRA `(.L_x_8669) ;  /* 0x0000000400a02947 */ /* 0x000fea0003800000 */
[----:B------:R-:W-:Y:S01]  /*9610*/  IMAD.SHL.U32 R12, R189, 0x40, RZ ;  /* 0x00000040bd0c7824 */ /* 0x000fe200078e00ff */
[----:B------:R-:W-:Y:S01]  /*9620*/  SHF.R.U64 R45, R28, 0x10, R29 ;  /* 0x000000101c2d7819 */ /* 0x000fe2000000121d */
[----:B------:R-:W-:Y:S01]  /*9630*/  IMAD.IADD R14, R16, 0x1, R21 ;  /* 0x00000001100e7824 */ /* 0x000fe200078e0215 */
[----:B------:R-:W-:Y:S02]  /*9640*/  SHF.R.U64 R40, R24, 0x10, R25 ;  /* 0x0000001018287819 */ /* 0x000fe40000001219 */
[----:B------:R-:W-:Y:S02]  /*9650*/  LOP3.LUT R15, R12, 0x1c0, RZ, 0xc0, !PT ;  /* 0x000001c00c0f7812 */ /* 0x000fe400078ec0ff */
[----:B------:R-:W-:Y:S02]  /*9660*/  SHF.R.U64 R43, R26, 0x10, R27 ;  /* 0x000000101a2b7819 */ /* 0x000fe4000000121b */
[----:B0-----:R-:W-:Y:S02]  /*9670*/  SHF.R.U32.HI R33, RZ, 0x3, R15 ;  /* 0x00000003ff217819 */ /* 0x001fe4000001160f */
[----:B------:R-:W-:-:S02]  /*9680*/  LOP3.LUT R14, R15, 0x38, R14, 0xf8, !PT ;  /* 0x000000380f0e7812 */ /* 0x000fc400078ef80e */
[----:B------:R-:W-:Y:S02]  /*9690*/  LOP3.LUT R12, R15, 0x38, R16, 0xf8, !PT ;  /* 0x000000380f0c7812 */ /* 0x000fe400078ef810 */
[-C--:B------:R-:W-:Y:S02]  /*96a0*/  LOP3.LUT R15, R14, R33.reuse, RZ, 0x3c, !PT ;  /* 0x000000210e0f7212 */ /* 0x080fe400078e3cff */
[----:B------:R-:W-:Y:S02]  /*96b0*/  LOP3.LUT R13, R12, R33, RZ, 0x3c, !PT ;  /* 0x000000210c0d7212 */ /* 0x000fe400078e3cff */
[----:B------:R-:W-:Y:S01]  /*96c0*/  PRMT R45, R39, 0x5410, R45 ;  /* 0x00005410272d7816 */ /* 0x000fe2000000002d */
[----:B------:R-:W-:Y:S01]  /*96d0*/  IMAD R33, R214, 0x200, R15 ;  /* 0x00000200d6217824 */ /* 0x000fe200078e020f */
[----:B------:R-:W-:Y:S01]  /*96e0*/  SHF.R.U64 R48, R30, 0x10, R31 ;  /* 0x000000101e307819 */ /* 0x000fe2000000121f */
[----:B------:R-:W-:Y:S01]  /*96f0*/  IMAD R13, R214, 0x200, R13 ;  /* 0x00000200d60d7824 */ /* 0x000fe200078e020d */
[----:B------:R-:W-:Y:S01]  /*9700*/  SHF.R.U32.HI R49, RZ, 0x10, R31 ;  /* 0x00000010ff317819 */ /* 0x000fe2000001161f */
[----:B------:R-:W-:Y:S01]  /*9710*/  IMAD R38, R33, 0x2, R2 ;  /* 0x0000000221267824 */ /* 0x000fe200078e0202 */
[----:B------:R-:W-:Y:S01]  /*9720*/  PRMT R40, R47, 0x5432, R40 ;  /* 0x000054322f287816 */ /* 0x000fe20000000028 */
[----:B------:R-:W-:Y:S01]  /*9730*/  IMAD R37, R13, 0x2, R2 ;  /* 0x000000020d257824 */ /* 0x000fe200078e0202 */
[----:B------:R-:W-:-:S02]  /*9740*/  SHF.R.U32.HI R44, RZ, 0x10, R27 ;  /* 0x00000010ff2c7819 */ /* 0x000fc4000001161b */
[----:B------:R-:W0:Y:S01]  /*9750*/  LDS.128 R32, [R38+0x20400] ;  /* 0x0204000026207984 */ /* 0x000e220000000c00 */
[----:B------:R-:W-:Y:S02]  /*9760*/  SHF.R.U32.HI R46, RZ, 0x10, R29 ;  /* 0x00000010ff2e7819 */ /* 0x000fe4000001161d */
[----:B------:R-:W-:Y:S01]  /*9770*/  PRMT R43, R47, 0x5410, R43 ;  /* 0x000054102f2b7816 */ /* 0x000fe2000000002b */
[----:B------:R-:W1:Y:S01]  /*9780*/  LDS.128 R12, [R37+0x20400] ;  /* 0x02040000250c7984 */ /* 0x000e620000000c00 */
[----:B------:R-:W-:Y:S01]  /*9790*/  PRMT R48, R41, 0x5432, R48 ;  /* 0x0000543229307816 */ /* 0x000fe20000000030 */
[----:B------:R-:W-:Y:S01]  /*97a0*/  IMAD.U32 R47, R45, 0x10000, RZ ;  /* 0x000100002d2f7824 */ /* 0x000fe200078e00ff */
[----:B------:R-:W-:Y:S01]  /*97b0*/  PRMT R49, R41, 0x5410, R49 ;  /* 0x0000541029317816 */ /* 0x000fe20000000031 */
[----:B------:R-:W-:Y:S01]  /*97c0*/  IMAD.U32 R41, R40, 0x10000, RZ ;  /* 0x0001000028297824 */ /* 0x000fe200078e00ff */
[----:B------:R-:W-:Y:S02]  /*97d0*/  SHF.R.U32.HI R42, RZ, 0x10, R25 ;  /* 0x00000010ff2a7819 */ /* 0x000fe40000011619 */
[----:B------:R-:W-:-:S02]  /*97e0*/  PRMT R44, R51, 0x5432, R44 ;  /* 0x00005432332c7816 */ /* 0x000fc4000000002c */
[----:B------:R-:W-:Y:S02]  /*97f0*/  PRMT R46, R39, 0x5432, R46 ;  /* 0x00005432272e7816 */ /* 0x000fe4000000002e */
[----:B------:R-:W-:Y:S02]  /*9800*/  LOP3.LUT R45, R45, 0xffff0000, RZ, 0xc0, !PT ;  /* 0xffff00002d2d7812 */ /* 0x000fe400078ec0ff */
[----:B------:R-:W-:Y:S02]  /*9810*/  PRMT R42, R50, 0x5432, R42 ;  /* 0x00005432322a7816 */ /* 0x000fe4000000002a */
[----:B------:R-:W-:Y:S01]  /*9820*/  LOP3.LUT R40, R40, 0xffff0000, RZ, 0xc0, !PT ;  /* 0xffff000028287812 */ /* 0x000fe200078ec0ff */
        /* <DEDUP_REMOVED lines=12> */
[C---:B------:R-:W-:Y:S01]  /*98f0*/  FFMA.FTZ R51, R24.reuse, R41, -R51 ;  /* 0x0000002918337223 */ /* 0x040fe20000010833 */
[C---:B------:R-:W-:Y:S01]  /*9900*/  FMUL.FTZ R41, R29.reuse, R45 ;  /* 0x0000002d1d297220 */ /* 0x040fe20000410000 */
[----:B------:R-:W-:Y:S01]  /*9910*/  FFMA.FTZ R35, R24, R47, R35 ;  /* 0x0000002f18237223 */ /* 0x000fe20000010023 */
[----:B------:R-:W-:Y:S02]  /*9920*/  IMAD.U32 R28, R46, 0x10000, RZ ;  /* 0x000100002e1c7824 */ /* 0x000fe400078e00ff */
[----:B------:R-:W-:Y:S01]  /*9930*/  FMUL.FTZ R29, R29, R40 ;  /* 0x000000281d1d7220 */ /* 0x000fe20000410000 */
[----:B------:R-:W-:-:S02]  /*9940*/  IMAD.U32 R24, R42, 0x10000, RZ ;  /* 0x000100002a187824 */ /* 0x000fc400078e00ff */
[----:B------:R-:W-:Y:S01]  /*9950*/  FFMA.FTZ R40, R12, R40, -R41 ;  /* 0x000000280c287223 */ /* 0x000fe20000010829 */
[----:B------:R-:W-:Y:S02]  /*9960*/  IMAD.U32 R25, R13, 0x10000, RZ ;  /* 0x000100000d197824 */ /* 0x000fe400078e00ff */
[----:B------:R-:W-:Y:S01]  /*9970*/  FMUL.FTZ R50, R30, R28 ;  /* 0x0000001c1e327220 */ /* 0x000fe20000410000 */
[----:B------:R-:W-:Y:S01]  /*9980*/  LOP3.LUT R46, R46, 0xffff0000, RZ, 0xc0, !PT ;  /* 0xffff00002e2e7812 */ /* 0x000fe200078ec0ff */
[-C--:B------:R-:W-:Y:S01]  /*9990*/  FMUL.FTZ R41, R30, R24.reuse ;  /* 0x000000181e297220 */ /* 0x080fe20000410000 */
[----:B------:R-:W-:Y:S01]  /*99a0*/  LOP3.LUT R42, R42, 0xffff0000, RZ, 0xc0, !PT ;  /* 0xffff00002a2a7812 */ /* 0x000fe200078ec0ff */
[----:B------:R-:W-:Y:S01]  /*99b0*/  FFMA.FTZ R50, R25, R24, -R50 ;  /* 0x0000001819327223 */ /* 0x000fe20000010832 */
[----:B------:R-:W-:Y:S01]  /*99c0*/  LOP3.LUT R13, R13, 0xffff0000, RZ, 0xc0, !PT ;  /* 0xffff00000d0d7812 */ /* 0x000fe200078ec0ff */
[----:B------:R-:W-:Y:S01]  /*99d0*/  FFMA.FTZ R41, R25, R28, R41 ;  /* 0x0000001c19297223 */ /* 0x000fe20000010029 */
[----:B------:R-:W-:Y:S01]  /*99e0*/  FMUL.FTZ R24, R32, R46 ;  /* 0x0000002e20187220 */ /* 0x000fe20000410000 */
[----:B------:R-:W-:-:S02]  /*99f0*/  IMAD.U32 R25, R48, 0x10000, RZ ;  /* 0x0001000030197824 */ /* 0x000fc400078e00ff */
[----:B------:R-:W-:Y:S01]  /*9a00*/  FFMA.FTZ R30, R12, R45, R29 ;  /* 0x0000002d0c1e7223 */ /* 0x000fe2000001001d */
[-C--:B------:R-:W-:Y:S01]  /*9a10*/  FMUL.FTZ R32, R32, R42.reuse ;  /* 0x0000002a20207220 */ /* 0x080fe20000410000 */
[----:B------:R-:W-:Y:S02]  /*9a20*/  IMAD.U32 R26, R14, 0x10000, RZ ;  /* 0x000100000e1a7824 */ /* 0x000fe400078e00ff */
[----:B------:R-:W-:Y:S01]  /*9a30*/  FFMA.FTZ R29, R13, R42, -R24 ;  /* 0x0000002a0d1d7223 */ /* 0x000fe20000010818 */
[----:B------:R-:W-:Y:S02]  /*9a40*/  IMAD.U32 R12, R43, 0x10000, RZ ;  /* 0x000100002b0c7824 */ /* 0x000fe400078e00ff */
[----:B------:R-:W-:Y:S01]  /*9a50*/  FMUL.FTZ R45, R31, R25 ;  /* 0x000000191f2d7220 */ /* 0x000fe20000410000 */
[----:B------:R-:W-:Y:S02]  /*9a60*/  IMAD.U32 R28, R49, 0x10000, RZ ;  /* 0x00010000311c7824 */ /* 0x000fe400078e00ff */
[----:B------:R-:W-:Y:S01]  /*9a70*/  FFMA.FTZ R32, R13, R46, R32 ;  /* 0x0000002e0d207223 */ /* 0x000fe20000010020 */
[----:B------:R-:W-:-:S02]  /*9a80*/  IMAD.U32 R24, R44, 0x10000, RZ ;  /* 0x000100002c187824 */ /* 0x000fc400078e00ff */
[----:B------:R-:W-:Y:S01]  /*9a90*/  FMUL.FTZ R42, R31, R12 ;  /* 0x0000000c1f2a7220 */ /* 0x000fe20000410000 */
[----:B------:R-:W-:Y:S02]  /*9aa0*/  IMAD.U32 R27, R15, 0x10000, RZ ;  /* 0x000100000f1b7824 */ /* 0x000fe400078e00ff */
[C---:B------:R-:W-:Y:S01]  /*9ab0*/  FMUL.FTZ R46, R39.reuse, R28 ;  /* 0x0000001c272e7220 */ /* 0x040fe20000410000 */
[----:B------:R-:W-:Y:S01]  /*9ac0*/  FFMA.FTZ R45, R26, R12, -R45 ;  /* 0x0000000c1a2d7223 */ /* 0x000fe2000001082d */
[-C--:B------:R-:W-:Y:S01]  /*9ad0*/  FMUL.FTZ R12, R39, R24.reuse ;  /* 0x00000018270c7220 */ /* 0x080fe20000410000 */
[----:B------:R-:W-:Y:S01]  /*9ae0*/  LOP3.LUT R48, R48, 0xffff0000, RZ, 0xc0, !PT ;  /* 0xffff000030307812 */ /* 0x000fe200078ec0ff */
[----:B------:R-:W-:Y:S01]  /*9af0*/  FFMA.FTZ R46, R27, R24, -R46 ;  /* 0x000000181b2e7223 */ /* 0x000fe2000001082e */
[----:B------:R-:W-:Y:S01]  /*9b00*/  LOP3.LUT R49, R49, 0xffff0000, RZ, 0xc0, !PT ;  /* 0xffff000031317812 */ /* 0x000fe200078ec0ff */
[----:B------:R-:W-:Y:S01]  /*9b10*/  FFMA.FTZ R27, R27, R28, R12 ;  /* 0x0000001c1b1b7223 */ /* 0x000fe2000001000c */
        /* <DEDUP_REMOVED lines=8> */
[----:B------:R-:W-:Y:S01]  /*9ba0*/  FFMA.FTZ R26, R26, R25, R42 ;  /* 0x000000191a1a7223 */ /* 0x000fe2000001002a */
        /* <DEDUP_REMOVED lines=14> */
.L_x_8669:
[----:B------:R-:W-:Y:S05]  /*9c90*/  BSYNC B1 ;  /* 0x0000000000017941 */ /* 0x000fea0003800000 */
.L_x_8668:
[----:B------:R-:W-:Y:S01]  /*9ca0*/  PRMT R20, R20, 0x5410, R36 ;  /* 0x0000541014147816 */ /* 0x000fe20000000024 */
[----:B------:R-:W-:Y:S06]  /*9cb0*/  @P0 BRA `(.L_x_8657) ;  /* 0x0000000400a40947 */ /* 0x000fec0003800000 */
[----:B------:R-:W2:Y:S01]  /*9cc0*/  LDL R41, [R1+0x74] ;  /* 0x0000740001297983 */ /* 0x000ea20000100800 */
[----:B-1----:R-:W-:Y:S01]  /*9cd0*/  SHF.R.S32.HI R13, RZ, 0x1f, R0 ;  /* 0x0000001fff0d7819 */ /* 0x002fe20000011400 */
[----:B------:R-:W-:Y:S01]  /*9ce0*/  IMAD.SHL.U32 R12, R0, 0x40, RZ ;  /* 0x00000040000c7824 */ /* 0x000fe200078e00ff */
[----:B0-----:R-:W-:Y:S01]  /*9cf0*/  SHF.R.U64 R33, R4, 0x10, R5 ;  /* 0x0000001004217819 */ /* 0x001fe20000001205 */
[----:B------:R-:W-:Y:S01]  /*9d00*/  IMAD.IADD R21, R16, 0x1, R21 ;  /* 0x0000000110157824 */ /* 0x000fe200078e0215 */
[----:B------:R-:W-:Y:S02]  /*9d10*/  LEA.HI R13, R13, R0, RZ, 0x3 ;  /* 0x000000000d0d7211 */ /* 0x000fe400078f18ff */
[----:B------:R-:W-:Y:S02]  /*9d20*/  LOP3.LUT R12, R12, 0x1c0, RZ, 0xc0, !PT ;  /* 0x000001c00c0c7812 */ /* 0x000fe400078ec0ff */
[----:B------:R-:W-:Y:S01]  /*9d30*/  SHF.R.U64 R28, R8, 0x10, R9 ;  /* 0x00000010081c7819 */ /* 0x000fe20000001209 */
[----:B------:R-:W-:Y:S01]  /*9d40*/  IMAD.SHL.U32 R13, R13, 0x40, RZ ;  /* 0x000000400d0d7824 */ /* 0x000fe200078e00ff */
[----:B------:R-:W-:-:S02]  /*9d50*/  LOP3.LUT R0, R12, 0x38, R21, 0xf8, !PT ;  /* 0x000000380c007812 */ /* 0x000fc400078ef815 */
[----:B------:R-:W-:Y:S02]  /*9d60*/  SHF.R.U32.HI R15, RZ, 0x3, R12 ;  /* 0x00000003ff0f7819 */ /* 0x000fe4000001160c */
[----:B------:R-:W-:Y:S02]  /*9d70*/  LOP3.LUT R13, R13, 0xfffffe00, RZ, 0xc0, !PT ;  /* 0xfffffe000d0d7812 */ /* 0x000fe400078ec0ff */
[----:B------:R-:W-:Y:S02]  /*9d80*/  LOP3.LUT R0, R0, R15, RZ, 0x3c, !PT ;  /* 0x0000000f00007212 */ /* 0x000fe400078e3cff */
[----:B------:R-:W-:Y:S02]  /*9d90*/  PRMT R33, R52, 0x5410, R33 ;  /* 0x0000541034217816 */ /* 0x000fe40000000021 */
[----:B------:R-:W-:Y:S01]  /*9da0*/  PRMT R28, R53, 0x5432, R28 ;  /* 0x00005432351c7816 */ /* 0x000fe2000000001c */
[----:B------:R-:W-:Y:S01]  /*9db0*/  IMAD.IADD R21, R13, 0x1, R0 ;  /* 0x000000010d157824 */ /* 0x000fe200078e0200 */
[----:B------:R-:W-:Y:S01]  /*9dc0*/  SHF.R.U32.HI R29, RZ, 0x10, R9 ;  /* 0x00000010ff1d7819 */ /* 0x000fe20000011609 */
[----:B------:R-:W-:Y:S01]  /*9dd0*/  IMAD.U32 R34, R33, 0x10000, RZ ;  /* 0x0001000021227824 */ /* 0x000fe200078e00ff */
[----:B------:R-:W-:Y:S01]  /*9de0*/  SHF.R.U32.HI R35, RZ, 0x10, R5 ;  /* 0x00000010ff237819 */ /* 0x000fe20000011605 */
[----:B------:R-:W-:Y:S01]  /*9df0*/  IMAD R21, R21, 0x2, R2 ;  /* 0x0000000215157824 */ /* 0x000fe200078e0202 */
[----:B------:R-:W-:-:S02]  /*9e00*/  SHF.R.U64 R31, R10, 0x10, R11 ;  /* 0x000000100a1f7819 */ /* 0x000fc4000000120b */
[----:B------:R-:W-:Y:S02]  /*9e10*/  SHF.R.U32.HI R32, RZ, 0x10, R11 ;  /* 0x00000010ff207819 */ /* 0x000fe4000001160b */
[----:B------:R-:W0:Y:S01]  /*9e20*/  LDS.128 R24, [R21+0x20400] ;  /* 0x0204000015187984 */ /* 0x000e220000000c00 */
[----:B------:R-:W-:Y:S02]  /*9e30*/  SHF.R.U32.HI R38, RZ, 0x10, R7 ;  /* 0x00000010ff267819 */ /* 0x000fe40000011607 */
[----:B------:R-:W-:Y:S02]  /*9e40*/  PRMT R29, R55, 0x5410, R29 ;  /* 0x00005410371d7816 */ /* 0x000fe4000000001d */
[----:B------:R-:W-:Y:S02]  /*9e50*/  PRMT R35, R53, 0x5410, R35 ;  /* 0x0000541035237816 */ /* 0x000fe40000000023 */
[----:B------:R-:W-:Y:S01]  /*9e60*/  PRMT R38, R52, 0x5432, R38 ;  /* 0x0000543234267816 */ /* 0x000fe20000000026 */
[----:B------:R-:W-:Y:S01]  /*9e70*/  IMAD.U32 R30, R29, 0x10000, RZ ;  /* 0x000100001d1e7824 */ /* 0x000fe200078e00ff */
[C---:B------:R-:W-:Y:S01]  /*9e80*/  PRMT R32, R20.reuse, 0x5432, R32 ;  /* 0x0000543214207816 */ /* 0x040fe20000000020 */
[----:B------:R-:W-:Y:S01]  /*9e90*/  IMAD.U32 R36, R35, 0x10000, RZ ;  /* 0x0001000023247824 */ /* 0x000fe200078e00ff */
[----:B------:R-:W-:-:S02]  /*9ea0*/  PRMT R31, R20, 0x5410, R31 ;  /* 0x00005410141f7816 */ /* 0x000fc4000000001f */
[----:B------:R-:W-:Y:S02]  /*9eb0*/  SHF.R.U64 R37, R6, 0x10, R7 ;  /* 0x0000001006257819 */ /* 0x000fe40000001207 */
[----:B------:R-:W-:Y:S02]  /*9ec0*/  LOP3.LUT R33, R33, 0xffff0000, RZ, 0xc0, !PT ;  /* 0xffff000021217812 */ /* 0x000fe400078ec0ff */
[----:B------:R-:W-:Y:S02]  /*9ed0*/  PRMT R37, R54, 0x5410, R37 ;  /* 0x0000541036257816 */ /* 0x000fe40000000025 */
[----:B------:R-:W-:Y:S02]  /*9ee0*/  LOP3.LUT R35, R35, 0xffff0000, RZ, 0xc0, !PT ;  /* 0xffff000023237812 */ /* 0x000fe400078ec0ff */
[----:B------:R-:W-:Y:S01]  /*9ef0*/  LOP3.LUT R29, R29, 0xffff0000, RZ, 0xc0, !PT ;  /* 0xffff00001d1d7812 */ /* 0x000fe200078ec0ff */
[C---:B0-----:R-:W-:Y:S01]  /*9f00*/  IMAD.U32 R9, R24.reuse, 0x10000, RZ ;  /* 0x0001000018097824 */ /* 0x041fe200078e00ff */
[----:B------:R-:W-:Y:S01]  /*9f10*/  LOP3.LUT R10, R24, 0xffff0000, RZ, 0xc0, !PT ;  /* 0xffff0000180a7812 */ /* 0x000fe200078ec0ff */
[C---:B------:R-:W-:Y:S01]  /*9f20*/  IMAD.U32 R11, R25.reuse, 0x10000, RZ ;  /* 0x00010000190b7824 */ /* 0x040fe200078e00ff */
[----:B------:R-:W-:Y:S01]  /*9f30*/  LOP3.LUT R24, R25, 0xffff0000, RZ, 0xc0, !PT ;  /* 0xffff000019187812 */ /* 0x000fe200078ec0ff */
[----:B------:R-:W-:-:S02]  /*9f40*/  IMAD.U32 R25, R28, 0x10000, RZ ;  /* 0x000100001c197824 */ /* 0x000fc400078e00ff */
[----:B------:R-:W-:Y:S01]  /*9f50*/  FMUL.FTZ R39, R9, R34 ;  /* 0x0000002209277220 */ /* 0x000fe20000410000 */
[----:B------:R-:W-:Y:S02]  /*9f60*/  IMAD.U32 R20, R27, 0x10000, RZ ;  /* 0x000100001b147824 */ /* 0x000fe400078e00ff */
[----:B------:R-:W-:Y:S01]  /*9f70*/  FMUL.FTZ R40, R11, R36 ;  /* 0x000000240b287220 */ /* 0x000fe20000410000 */
[-C--:B------:R-:W-:Y:S01]  /*9f80*/  FMUL.FTZ R9, R9, R25.reuse ;  /* 0x0000001909097220 */ /* 0x080fe20000410000 */
        /* <DEDUP_REMOVED lines=8> */
[-C--:B------:R-:W-:Y:S01]  /*a010*/  FMUL.FTZ R0, R11, R30.reuse ;  /* 0x0000001e0b007220 */ /* 0x080fe20000410000 */
[----:B------:R-:W-:Y:S02]  /*a020*/  IMAD.U32 R9, R32, 0x10000, RZ ;  /* 0x0001000020097824 */ /* 0x000fe400078e00ff */
[C---:B------:R-:W-:Y:S01]  /*a030*/  FMUL.FTZ R11, R20.reuse, R25 ;  /* 0x00000019140b7220 */ /* 0x040fe20000410000 */
[----:B------:R-:W-:Y:S02]  /*a040*/  IMAD.U32 R8, R15, 0x10000, RZ ;  /* 0x000100000f087824 */ /* 0x000fe400078e00ff */
[C---:B------:R-:W-:Y:S01]  /*a050*/  FFMA.FTZ R40, R5.reuse, R30, -R40 ;  /* 0x0000001e05287223 */ /* 0x040fe20000010828 */
[----:B------:R-:W-:Y:S01]  /*a060*/  FFMA.FTZ R36, R5, R36, R0 ;  /* 0x0000002405247223 */ /* 0x000fe20000010000 */
[-C--:B------:R-:W-:Y:S01]  /*a070*/  FMUL.FTZ R30, R20, R9.reuse ;  /* 0x00000009141e7220 */ /* 0x080fe20000410000 */
[----:B------:R-:W-:Y:S01]  /*a080*/  LOP3.LUT R5, R28, 0xffff0000, RZ, 0xc0, !PT ;  /* 0xffff00001c057812 */ /* 0x000fe200078ec0ff */
[----:B------:R-:W-:Y:S01]  /*a090*/  FFMA.FTZ R20, R8, R9, -R11 ;  /* 0x0000000908147223 */ /* 0x000fe2000001080b */
[----:B------:R-:W-:Y:S01]  /*a0a0*/  FMUL.FTZ R9, R10, R33 ;  /* 0x000000210a097220 */ /* 0x000fe20000410000 */
[----:B------:R-:W-:Y:S01]  /*a0b0*/  FFMA.FTZ R30, R8, R25, R30 ;  /* 0x00000019081e7223 */ /* 0x000fe2000001001e */
[----:B------:R-:W-:-:S02]  /*a0c0*/  IMAD.U32 R13, R26, 0x10000, RZ ;  /* 0x000100001a0d7824 */ /* 0x000fc400078e00ff */
[-C--:B------:R-:W-:Y:S01]  /*a0d0*/  FMUL.FTZ R11, R10, R5.reuse ;  /* 0x000000050a0b7220 */ /* 0x080fe20000410000 */
[----:B------:R-:W-:Y:S02]  /*a0e0*/  IMAD.U32 R8, R37, 0x10000, RZ ;  /* 0x0001000025087824 */ /* 0x000fe400078e00ff */
[----:B------:R-:W-:Y:S01]  /*a0f0*/  FFMA.FTZ R10, R4, R5, -R9 ;  /* 0x00000005040a7223 */ /* 0x000fe20000010809 */
[C---:B------:R-:W-:Y:S01]  /*a100*/  FMUL.FTZ R5, R24.reuse, R35 ;  /* 0x0000002318057220 */ /* 0x040fe20000410000 */
[----:B------:R-:W-:Y:S01]  /*a110*/  FMUL.FTZ R24, R24, R29 ;  /* 0x0000001d18187220 */ /* 0x000fe20000410000 */
[C---:B------:R-:W-:Y:S02]  /*a120*/  IMAD.U32 R6, R14.reuse, 0x10000, RZ ;  /* 0x000100000e067824 */ /* 0x040fe400078e00ff */
[----:B------:R-:W-:Y:S01]  /*a130*/  FMUL.FTZ R9, R13, R8 ;  /* 0x000000080d097220 */ /* 0x000fe20000410000 */
[----:B------:R-:W-:Y:S01]  /*a140*/  IMAD.U32 R0, R31, 0x10000, RZ ;  /* 0x000100001f007824 */ /* 0x000fe200078e00ff */
[----:B------:R-:W-:Y:S01]  /*a150*/  LOP3.LUT R7, R14, 0xffff0000, RZ, 0xc0, !PT ;  /* 0xffff00000e077812 */ /* 0x000fe200078ec0ff */
[----:B------:R-:W-:Y:S01]  /*a160*/  FFMA.FTZ R11, R4, R33, R11 ;  /* 0x00000021040b7223 */ /* 0x000fe2000001000b */
[----:B------:R-:W-:Y:S01]  /*a170*/  LOP3.LUT R14, R15, 0xffff0000, RZ, 0xc0, !PT ;  /* 0xffff00000f0e7812 */ /* 0x000fe200078ec0ff */
[C---:B------:R-:W-:Y:S01]  /*a180*/  FFMA.FTZ R29, R12.reuse, R29, -R5 ;  /* 0x0000001d0c1d7223 */ /* 0x040fe20000010805 */
[----:B------:R-:W-:Y:S01]  /*a190*/  FFMA.FTZ R35, R12, R35, R24 ;  /* 0x000000230c237223 */ /* 0x000fe20000010018 */
[----:B------:R-:W-:Y:S01]  /*a1a0*/  LOP3.LUT R15, R26, 0xffff0000, RZ, 0xc0, !PT ;  /* 0xffff00001a0f7812 */ /* 0x000fe200078ec0ff */
[-C--:B------:R-:W-:Y:S01]  /*a1b0*/  FMUL.FTZ R13, R13, R0.reuse ;  /* 0x000000000d0d7220 */ /* 0x080fe20000410000 */
[----:B------:R-:W-:Y:S01]  /*a1c0*/  FFMA.FTZ R12, R6, R0, -R9 ;  /* 0x00000000060c7223 */ /* 0x000fe20000010809 */
[----:B------:R-:W-:-:S02]  /*a1d0*/  LOP3.LUT R4, R37, 0xffff0000, RZ, 0xc0, !PT ;  /* 0xffff000025047812 */ /* 0x000fc400078ec0ff */
        /* <DEDUP_REMOVED lines=8> */
[----:B------:R-:W-:Y:S01]  /*a260*/  F2FP.BF16.F32.PACK_AB R8, R11, R34 ;  /* 0x000000220b08723e */ /* 0x000fe200000010ff */
[C---:B------:R-:W-:Y:S01]  /*a270*/  FMUL.FTZ R27, R26.reuse, R9 ;  /* 0x000000091a1b7220 */ /* 0x040fe20000410000 */
[----:B------:R-:W-:Y:S01]  /*a280*/  FFMA.FTZ R0, R7, R4, R25 ;  /* 0x0000000407007223 */ /* 0x000fe20000010019 */
[----:B------:R-:W-:Y:S01]  /*a290*/  FMUL.FTZ R26, R26, R5 ;  /* 0x000000051a1a7220 */ /* 0x000fe20000410000 */
[----:B------:R-:W-:Y:S01]  /*a2a0*/  F2FP.BF16.F32.PACK_AB R4, R10, R39 ;  /* 0x000000270a04723e */ /* 0x000fe200000010ff */
[C---:B------:R-:W-:Y:S01]  /*a2b0*/  FFMA.FTZ R7, R14.reuse, R5, -R27 ;  /* 0x000000050e077223 */ /* 0x040fe2000001081b */
[----:B------:R-:W-:Y:S01]  /*a2c0*/  F2FP.BF16.F32.PACK_AB R5, R29, R40 ;  /* 0x000000281d05723e */ /* 0x000fe200000010ff */
[----:B------:R-:W-:Y:S01]  /*a2d0*/  FFMA.FTZ R25, R14, R9, R26 ;  /* 0x000000090e197223 */ /* 0x000fe2000001001a */
[----:B------:R-:W-:-:S02]  /*a2e0*/  F2FP.BF16.F32.PACK_AB R6, R15, R12 ;  /* 0x0000000c0f06723e */ /* 0x000fc400000010ff */
[----:B------:R-:W-:Y:S02]  /*a2f0*/  F2FP.BF16.F32.PACK_AB R7, R7, R20 ;  /* 0x000000140707723e */ /* 0x000fe400000010ff */
[----:B------:R-:W-:Y:S02]  /*a300*/  F2FP.BF16.F32.PACK_AB R9, R35, R36 ;  /* 0x000000242309723e */ /* 0x000fe400000010ff */
[----:B------:R-:W-:Y:S01]  /*a310*/  F2FP.BF16.F32.PACK_AB R10, R0, R13 ;  /* 0x0000000d000a723e */ /* 0x000fe200000010ff */
[----:B------:R2:W-:Y:S01]  /*a320*/  STS.128 [R41+0x20400], R4 ;  /* 0x0204000429007388 */ /* 0x0005e20000000c00 */
[----:B------:R-:W-:-:S05]  /*a330*/  F2FP.BF16.F32.PACK_AB R11, R25, R30 ;  /* 0x0000001e190b723e */ /* 0x000fca00000010ff */
[----:B------:R2:W-:Y:S02]  /*a340*/  STS.128 [R21+0x20400], R8 ;  /* 0x0204000815007388 */ /* 0x0005e40000000c00 */
.L_x_8657:
[----:B------:R-:W-:Y:S05]  /*a350*/  BSYNC B0 ;  /* 0x0000000000007941 */ /* 0x000fea0003800000 */
.L_x_8643:
        /* <DEDUP_REMOVED lines=8> */
.L_x_8640:
[----:B---3--:R-:W-:-:S05]  /*a3e0*/  IMAD.U32 R0, RZ, RZ, UR37 ;  /* 0x00000025ff007e24 */ /* 0x008fca000f8e00ff */
[----:B------:R-:W-:-:S13]  /*a3f0*/  ISETP.NE.AND P0, PT, R0, 0x3, PT ;  /* 0x000000030000780c */ /* 0x000fda0003f05270 */
[----:B------:R-:W-:Y:S05]  /*a400*/  @!P0 BRA `(.L_x_8670) ;  /* 0x0000000000048947 */ /* 0x000fea0003800000 */
[----:B------:R-:W-:Y:S01]  /*a410*/  BPT.TRAP 0x1 ;  /* 0x000000040000795c */ /* 0x000fe20000300000 */
.L_x_8670:
[----:B------:R-:W-:Y:S01]  /*a420*/  IMAD R172, R18, 0x8, R2 ;  /* 0x0000000812ac7824 */ /* 0x000fe200078e0202 */
[----:B-1----:R-:W-:-:S04]  /*a430*/  SHF.L.U32 R15, R19, 0x1f, RZ ;  /* 0x0000001f130f7819 */ /* 0x002fc800000006ff */
[----:B------:R1:W3:Y:S01]  /*a440*/  SYNCS.PHASECHK.TRANS64.TRYWAIT P1, [R172+URZ+0x38830], R15 ;  /* 0x0388300fac0075a7 */ /* 0x0002e2000802017f */
[----:B------:R-:W-:Y:S05]  /*a450*/  @!P0 BRA `(.L_x_8671) ;  /* 0x0000000000048947 */ /* 0x000fea0003800000 */
[----:B------:R-:W-:Y:S01]  /*a460*/  BPT.TRAP 0x1 ;  /* 0x000000040000795c */ /* 0x000fe20000300000 */
.L_x_8671:
[C---:B------:R-:W-:Y:S02]  /*a470*/  VIADD R0, R2.reuse, 0x22400 ;  /* 0x0002240002007836 */ /* 0x040fe40000000000 */
[----:B--2---:R-:W-:-:S03]  /*a480*/  VIADD R4, R2, 0x20400 ;  /* 0x0002040002047836 */ /* 0x004fc60000000000 */
[----:B------:R-:W-:Y:S02]  /*a490*/  SHF.R.U32.HI R0, RZ, 0x4, R0 ;  /* 0x00000004ff007819 */ /* 0x000fe40000011600 */
[----:B------:R-:W-:Y:S02]  /*a4a0*/  SHF.R.U32.HI R4, RZ, 0x4, R4 ;  /* 0x00000004ff047819 */ /* 0x000fe40000011604 */
[----:B------:R-:W-:Y:S02]  /*a4b0*/  LOP3.LUT R0, R0, 0x3fff, RZ, 0xc0, !PT ;  /* 0x00003fff00007812 */ /* 0x000fe400078ec0ff */
[----:B------:R-:W-:Y:S02]  /*a4c0*/  LOP3.LUT R4, R4, 0x3fff, RZ, 0xc0, !PT ;  /* 0x00003fff04047812 */ /* 0x000fe400078ec0ff */
[----:B------:R-:W-:Y:S01]  /*a4d0*/  LOP3.LUT R0, R0, 0x10000, RZ, 0xfc, !PT ;  /* 0x0001000000007812 */ /* 0x000fe200078efcff */
[----:B---3--:R-:W-:Y:S06]  /*a4e0*/  @P1 BRA `(.L_x_8672) ;  /* 0x0000000000081947 */ /* 0x008fec0003800000 */
[----:B------:R-:W2:Y:S02]  /*a4f0*/  SYNCS.PHASECHK.TRANS64.TRYWAIT P1, [R172+URZ+0x38830], R15 ;  /* 0x0388300fac0075a7 */ /* 0x000ea4000802017f */
[----:B--2---:R-:W-:Y:S05]  /*a500*/  @!P1 BRA `(.L_x_8673) ;  /* 0x000001b000409947 */ /* 0x004fea0003800000 */
.L_x_8672:
[----:B------:R-:W-:Y:S01]  /*a510*/  IMAD R6, R18, 0x200, R0 ;  /* 0x0000020012067824 */ /* 0x000fe200078e0200 */
[----:B------:R-:W-:Y:S01]  /*a520*/  LOP3.LUT R4, R4, 0x10000, RZ, 0xfc, !PT ;  /* 0x0001000004047812 */ /* 0x000fe200078efcff */
[----:B0-----:R-:W-:Y:S01]  /*a530*/  IMAD.MOV.U32 R5, RZ, RZ, 0x40000040 ;  /* 0x40000040ff057424 */ /* 0x001fe200078e00ff */
        /* <DEDUP_REMOVED lines=10> */
[----:B------:R-:W-:Y:S01]  /*a5e0*/  SHF.L.U32 R3, R3, 0x1f, RZ ;  /* 0x0000001f03037819 */ /* 0x000fe200000006ff */
[----:B------:R-:W-:Y:S01]  /*a5f0*/  IMAD.MOV.U32 R9, RZ, RZ, 0x40000040 ;  /* 0x40000040ff097424 */ /* 0x000fe200078e00ff */
[----:B------:R-:W-:Y:S01]  /*a600*/  BSSY B0, `(.L_x_8674) ;  /* 0x0000022000007945 */ /* 0x000fe20003800000 */
[----:B------:R-:W-:-:S02]  /*a610*/  VIADD R10, R4, 0x4 ;  /* 0x00000004040a7836 */ /* 0x000fc40000000000 */
[----:B------:R-:W-:Y:S02]  /*a620*/  IMAD.MOV.U32 R11, RZ, RZ, 0x40000040 ;  /* 0x40000040ff0b7424 */ /* 0x000fe400078e00ff */
[----:B------:R-:W-:-:S04]  /*a630*/  IMAD.MOV.U32 R7, RZ, RZ, 0x40000040 ;  /* 0x40000040ff077424 */ /* 0x000fc800078e00ff */
[----:B------:R-:W-:Y:S01]  /*a640*/  HGMMA.64x64x16.F32.BF16 R24, gdesc[UR4], RZ, !UPT, gsb0 ;  /* 0x00e00000041879f0 */ /* 0x000fe2000c0018ff */
[----:B------:R-:W-:Y:S02]  /*a650*/  R2UR UR4, R12 ;  /* 0x000000000c0472ca */ /* 0x000fe400000e0000 */
[----:B------:R-:W-:Y:S02]  /*a660*/  R2UR UR5, R13 ;  /* 0x000000000d0572ca */ /* 0x000fe400000e0000 */
[----:B------:R-:W-:Y:S01]  /*a670*/  R2UR UR6, R8 ;  /* 0x00000000080672ca */ /* 0x000fe200000e0000 */
[C---:B------:R-:W-:Y:S01]  /*a680*/  VIADD R8, R6.reuse, 0x4 ;  /* 0x0000000406087836 */ /* 0x040fe20000000000 */
[----:B------:R-:W-:Y:S01]  /*a690*/  R2UR UR7, R9 ;  /* 0x00000000090772ca */ /* 0x000fe200000e0000 */
[----:B------:R-:W-:Y:S02]  /*a6a0*/  IMAD.MOV.U32 R9, RZ, RZ, 0x40000040 ;  /* 0x40000040ff097424 */ /* 0x000fe400078e00ff */
[----:B------:R-:W-:Y:S01]  /*a6b0*/  VIADD R6, R6, 0x6 ;  /* 0x0000000606067836 */ /* 0x000fe20000000000 */
[----:B------:R-:W-:-:S02]  /*a6c0*/  WARPGROUP.DEPBAR.LE gsb0, 0x0 ;  /* 0x00008000000079c5 */ /* 0x000fc40000010000 */
[----:B------:R-:W-:-:S07]  /*a6d0*/  WARPGROUP.ARRIVE ;  /* 0x00000000000079c5 */ /* 0x000fce0000000000 */
[----:B------:R-:W-:Y:S01]  /*a6e0*/  HGMMA.64x64x16.F32.BF16 R24, gdesc[UR4], R24, gsb0 ;  /* 0x00e00000041879f0 */ /* 0x000fe20008001818 */
[----:B------:R-:W-:Y:S02]  /*a6f0*/  R2UR UR4, R10 ;  /* 0x000000000a0472ca */ /* 0x000fe400000e0000 */
[----:B------:R-:W-:Y:S02]  /*a700*/  R2UR UR5, R11 ;  /* 0x000000000b0572ca */ /* 0x000fe400000e0000 */
        /* <DEDUP_REMOVED lines=10> */
[----:B------:R-:W-:Y:S01]  /*a7b0*/  R2UR UR7, R7 ;  /* 0x00000000070772ca */ /* 0x000fe200000e0000 */
[----:B------:R-:W-:Y:S02]  /*a7c0*/  WARPGROUP.DEPBAR.LE gsb0, 0x0 ;  /* 0x00008000000079c5 */ /* 0x000fe40000010000 */
[----:B------:R-:W-:-:S10]  /*a7d0*/  WARPGROUP.ARRIVE ;  /* 0x00000000000079c5 */ /* 0x000fd40000000000 */
[----:B------:R-:W-:Y:S03]  /*a7e0*/  HGMMA.64x64x16.F32.BF16 R24, gdesc[UR4], R24, gsb0 ;  /* 0x00e00000041879f0 */ /* 0x000fe60008001818 */
[----:B------:R-:W-:Y:S02]  /*a7f0*/  WARPGROUP.DEPBAR.LE gsb0, 0x0 ;  /* 0x00008000000079c5 */ /* 0x000fe40000010000 */
[----:B------:R-:W0:Y:S02]  /*a800*/  SYNCS.PHASECHK.TRANS64.TRYWAIT P1, [R2+URZ+0x38810], R3 ;  /* 0x03881003020075a7 */ /* 0x000e24000802017f */
[----:B0-----:R-:W-:Y:S05]  /*a810*/  @!P1 BRA `(.L_x_8675) ;  /* 0x000001ac00909947 */ /* 0x001fea0003800000 */
.L_x_8948:
[----:B------:R-:W-:Y:S05]  /*a820*/  BSYNC B0 ;  /* 0x0000000000007941 */ /* 0x000fea0003800000 */
.L_x_8674:
[----:B------:R-:W-:Y:S05]  /*a830*/  @!P0 BRA `(.L_x_8676) ;  /* 0x0000000000048947 */ /* 0x000fea0003800000 */
[----:B------:R-:W-:Y:S01]  /*a840*/  BPT.TRAP 0x1 ;  /* 0x000000040000795c */ /* 0x000fe20000300000 */
.L_x_8676:
[----:B------:R3:W4:Y:S01]  /*a850*/  SYNCS.PHASECHK.TRANS64.TRYWAIT P2, [R172+URZ+0x38850], R15 ;  /* 0x0388500fac0075a7 */ /* 0x000722000804017f */
[----:B------:R-:W-:Y:S05]  /*a860*/  @!P0 BRA `(.L_x_8677) ;  /* 0x0000000000048947 */ /* 0x000fea0003800000 */
[----:B------:R-:W-:Y:S01]  /*a870*/  BPT.TRAP 0x1 ;  /* 0x000000040000795c */ /* 0x000fe20000300000 */
.L_x_8677:
[----:B------:R-:W1:Y:S01]  /*a880*/  S2R R6, SR_TID.X ;  /* 0x0000000000067919 */ /* 0x000e620000002100 */
[----:B0-----:R-:W-:Y:S01]  /*a890*/  VIADD R3, R2, 0x400 ;  /* 0x0000040002037836 */ /* 0x001fe20000000000 */
[----:B------:R-:W-:Y:S04]  /*a8a0*/  BSSY B0, `(.L_x_8678) ;  /* 0x0000008000007945 */ /* 0x000fe80003800000 */
[----:B------:R-:W-:-:S04]  /*a8b0*/  SHF.R.U32.HI R3, RZ, 0x4, R3 ;  /* 0x00000004ff037819 */ /* 0x000fc80000011603 */
[----:B------:R-:W-:Y:S02]  /*a8c0*/  LOP3.LUT R3, R3, 0x3fff, RZ, 0xc0, !PT ;  /* 0x00003fff03037812 */ /* 0x000fe400078ec0ff */
[----:B-1----:R-:W-:-:S04]  /*a8d0*/  LOP3.LUT R6, R6, 0x7f, RZ, 0xc0, !PT ;  /* 0x0000007f06067812 */ /* 0x002fc800078ec0ff */
[----:B------:R-:W-:Y:S01]  /*a8e0*/  ISETP.NE.AND P1, PT, R6, RZ, PT ;  /* 0x000000ff0600720c */ /* 0x000fe20003f25270 */
[----:B----4-:R-:W-:-:S12]  /*a8f0*/  @P2 BRA `(.L_x_8679) ;  /* 0x0000000000082947 */ /* 0x010fd80003800000 */
[----:B------:R-:W0:Y:S02]  /*a900*/  SYNCS.PHASECHK.TRANS64.TRYWAIT P2, [R172+URZ+0x38850], R15 ;  /* 0x0388500fac0075a7 */ /* 0x000e24000804017f */
[----:B0-----:R-:W-:Y:S05]  /*a910*/  @!P2 BRA `(.L_x_8680) ;  /* 0x000001ac0064a947 */ /* 0x001fea0003800000 */
.L_x_8679:
[----:B------:R-:W-:Y:S05]  /*a920*/  BSYNC B0 ;  /* 0x0000000000007941 */ /* 0x000fea0003800000 */
.L_x_8678:
[----:B------:R-:W-:Y:S05]  /*a930*/  WARPSYNC.ALL ;  /* 0x0000000000007948 */ /* 0x000fea0003800000 */
[----:B------:R-:W-:Y:S01]  /*a940*/  LOP3.LUT R3, R3, 0x10000, RZ, 0xfc, !PT ;  /* 0x0001000003037812 */ /* 0x000fe200078efcff */
[----:B------:R-:W-:Y:S01]  /*a950*/  VIADD R6, R2, 0x26400 ;  /* 0x0002640002067836 */ /* 0x000fe20000000000 */
[----:B------:R-:W-:-:S03]  /*a960*/  WARPGROUP.ARRIVE ;  /* 0x00000000000079c5 */ /* 0x000fc60000000000 */
[----:B------:R-:W-:-:S03]  /*a970*/  IMAD R14, R18, 0x1000, R3 ;  /* 0x00001000120e7824 */ /* 0x000fc600078e0203 */
[----:B------:R-:W1:Y:S01]  /*a980*/  S2R R58, SR_TID.X ;  /* 0x00000000003a7919 */ /* 0x000e620000002100 */
[----:B0-23--:R-:W-:Y:S01]  /*a990*/  IMAD.MOV.U32 R15, RZ, RZ, 0x40000040 ;  /* 0x40000040ff0f7424 */ /* 0x00dfe200078e00ff */
        /* <DEDUP_REMOVED lines=13> */
[C---:B------:R-:W-:Y:S01]  /*aa70*/  VIADD R56, R6.reuse, 0x2 ;  /* 0x0000000206387836 */ /* 0x040fe20000000000 */
[----:B------:R-:W-:Y:S01]  /*aa80*/  ULDC UR41, c[0x0][0xad0] ;  /* 0x0002b40000297ab9 */ /* 0x000fe20000000800 */
[----:B------:R-:W-:Y:S01]  /*aa90*/  VIADD R60, R6, 0x800 ;  /* 0x00000800063c7836 */ /* 0x000fe20000000000 */
[----:B------:R-:W-:Y:S01]  /*aaa0*/  ULDC UR44, c[0x0][0xad0] ;  /* 0x0002b400002c7ab9 */ /* 0x000fe20000000800 */
[----:B------:R-:W-:Y:S01]  /*aab0*/  IMAD.MOV.U32 R173, RZ, RZ, R194 ;  /* 0x000000ffffad7224 */ /* 0x000fe200078e00c2 */
[----:B------:R-:W-:Y:S01]  /*aac0*/  ULDC UR39, c[0x0][0xa80] ;  /* 0x0002a00000277ab9 */ /* 0x000fe20000000800 */
[----:B------:R-:W-:Y:S01]  /*aad0*/  ULDC UR40, c[0x0][0xa80] ;  /* 0x0002a00000287ab9 */ /* 0x000fe20000000800 */
[----:B------:R-:W-:Y:S05]  /*aae0*/  BSSY B0, `(.L_x_8681) ;  /* 0x000069e000007945 */ /* 0x000fea0003800000 */
        /* <DEDUP_REMOVED lines=9> */
[----:B-1----:R-:W-:-:S05]  /*ab80*/  SHF.R.U32.HI R58, RZ, 0x7, R58 ;  /* 0x00000007ff3a7819 */ /* 0x002fca000001163a */
[----:B------:R-:W0:Y:S02]  /*ab90*/  SHFL.IDX PT, R15, R58, RZ, 0x1f ;  /* 0x00001fff3a0f7589 */ /* 0x000e2400000e0000 */
[----:B0-----:R-:W-:-:S04]  /*aba0*/  ISETP.GT.AND P2, PT, R15, 0x7f, PT ;  /* 0x0000007f0f00780c */ /* 0x001fc80003f44270 */
[----:B------:R-:W-:Y:S02]  /*abb0*/  SEL R58, RZ, 0x2, !P2 ;  /* 0x00000002ff3a7807 */ /* 0x000fe40005000000 */
[C---:B------:R-:W-:Y:S02]  /*abc0*/  SEL R15, R59.reuse, 0x2, P2 ;  /* 0x000000023b0f7807 */ /* 0x040fe40001000000 */
[----:B------:R-:W-:Y:S01]  /*abd0*/  SEL R59, R59, 0x6, !P2 ;  /* 0x000000063b3b7807 */ /* 0x000fe20005000000 */
        /* <DEDUP_REMOVED lines=158> */
[--C-:B------:R-:W-:Y:S01]  /*b5c0*/  IMAD.IADD R20, R62, 0x1, R15.reuse ;  /* 0x000000013e147824 */ /* 0x100fe200078e020f */
        /* <DEDUP_REMOVED lines=16> */
[----:B------:R-:W-:Y:S02]  /*b6d0*/  IMAD.MOV.U32 R57, RZ, RZ, 0x40000040 ;  /* 0x40000040ff397424 */ /* 0x000fe400078e00ff */
[----:B------:R-:W-:-:S02]  /*b6e0*/  VIADD R62, R14, 0xa00 ;  /* 0x00000a000e3e7836 */ /* 0x000fc40000000000 */
[----:B------:R-:W-:Y:S01]  /*b6f0*/  VIADD R60, R6, 0xa00 ;  /* 0x00000a00063c7836 */ /* 0x000fe20000000000 */
[----:B------:R-:W-:Y:S02]  /*b700*/  WARPGROUP.DEPBAR.LE gsb0, 0x0 ;  /* 0x00008000000079c5 */ /* 0x000fe40000010000 */
[----:B------:R-:W-:-:S06]  /*b710*/  WARPGROUP.ARRIVE ;  /* 0x00000000000079c5 */ /* 0x000fcc0000000000 */
[----:B------:R-:W-:Y:S01]  /*b720*/  HGMMA.64x64x16.F32.BF16 R24, gdesc[UR4], R24, gsb0 ;  /* 0x00e00000041879f0 */ /* 0x000fe20008001818 */
[----:B------:R-:W-:Y:S01]  /*b730*/  R2UR UR6, R20 ;  /* 0x00000000140672ca */ /* 0x000fe200000e0000 */
[----:B------:R-:W-:Y:S01]  /*b740*/  IMAD.MOV.U32 R20, RZ, RZ, 0x28 ;  /* 0x00000028ff147424 */ /* 0x000fe200078e00ff */
[----:B------:R-:W-:Y:S01]  /*b750*/  R2UR UR7, R21 ;  /* 0x00000000150772ca */ /* 0x000fe200000e0000 */
[----:B------:R-:W-:Y:S01]  /*b760*/  IMAD.MOV.U32 R21, RZ, RZ, 0xa00 ;  /* 0x00000a00ff157424 */ /* 0x000fe200078e00ff */
[----:B------:R-:W-:Y:S02]  /*b770*/  R2UR UR4, R56 ;  /* 0x00000000380472ca */ /* 0x000fe400000e0000 */
[----:B------:R-:W-:Y:S02]  /*b780*/  R2UR UR5, R57 ;  /* 0x00000000390572ca */ /* 0x000fe400000e0000 */
[----:B------:R-:W-:Y:S02]  /*b790*/  SEL R20, R20, 0x26, P2 ;  /* 0x0000002614147807 */ /* 0x000fe40001000000 */
[----:B------:R-:W-:-:S02]  /*b7a0*/  SEL R21, R21, 0x980, P2 ;  /* 0x0000098015157807 */ /* 0x000fc40001000000 */
[----:B------:R-:W-:Y:S02]  /*b7b0*/  LOP3.LUT R57, R20, 0x6, RZ, 0xc0, !PT ;  /* 0x0000000614397812 */ /* 0x000fe400078ec0ff */
        /* <DEDUP_REMOVED lines=146> */
[----:B------:R-:W-:Y:S01]  /*c0e0*/  IMAD.MOV.U32 R20, RZ, RZ, 0x1000 ;  /* 0x00001000ff147424 */ /* 0x000fe200078e00ff */
[----:B------:R-:W-:Y:S02]  /*c0f0*/  R2UR UR7, R21 ;  /* 0x00000000150772ca */ /* 0x000fe400000e0000 */
[----:B------:R-:W-:Y:S01]  /*c100*/  R2UR UR4, R56 ;  /* 0x00000000380472ca */ /* 0x000fe200000e0000 */
[----:B------:R-:W-:Y:S01]  /*c110*/  IMAD.MOV.U32 R56, RZ, RZ, 0x40 ;  /* 0x00000040ff387424 */ /* 0x000fe200078e00ff */
        /* <DEDUP_REMOVED lines=12> */
[----:B------:R-:W-:Y:S02]  /*c1e0*/  R2UR UR4, R20 ;  /* 0x00000000140472ca */ /* 0x000fe400000e0000 */
[----:B------:R-:W-:Y:S02]  /*c1f0*/  R2UR UR5, R21 ;  /* 0x00000000150572ca */ /* 0x000fe400000e0000 */
[----:B------:R-:W-:Y:S02]  /*c200*/  R2UR UR6, R14 ;  /* 0x000000000e0672ca */ /* 0x000fe400000e0000 */
[----:B------:R-:W-:Y:S01]  /*c210*/  R2UR UR7, R15 ;  /* 0x000000000f0772ca */ /* 0x000fe200000e0000 */
[----:B------:R-:W0:Y:S02]  /*c220*/  LDC R14, c[0x0][0x448] ;  /* 0x00011200ff0e7b82 */ /* 0x000e240000000800 */
[----:B0-----:R-:W-:Y:S01]  /*c230*/  ISETP.NE.AND P2, PT, R14, 0x1, PT ;  /* 0x000000010e00780c */ /* 0x001fe20003f45270 */
[----:B------:R-:W-:-:S04]  /*c240*/  IMAD.IADD R14, R216, 0x1, R194 ;  /* 0x00000001d80e7824 */ /* 0x000fc800078e02c2 */
[----:B------:R-:W-:-:S08]  /*c250*/  IMAD.MOV.U32 R57, RZ, RZ, R14 ;  /* 0x000000ffff397224 */ /* 0x000fd000078e000e */
[----:B------:R-:W0:Y:S08]  /*c260*/  @P2 LDC R15, c[0x0][0x44c] ;  /* 0x00011300ff0f2b82 */ /* 0x000e300000000800 */
[----:B------:R-:W1:Y:S01]  /*c270*/  @P2 LDC R20, c[0x0][0x450] ;  /* 0x00011400ff142b82 */ /* 0x000e620000000800 */
[----:B0-----:R-:W-:-:S04]  /*c280*/  @P2 IMAD.HI.U32 R15, R14, R15, RZ ;  /* 0x0000000f0e0f2227 */ /* 0x001fc800078e00ff */
[----:B------:R-:W-:Y:S01]  /*c290*/  IMAD R14, R171, -0x40, R56 ;  /* 0xffffffc0ab0e7824 */ /* 0x000fe200078e0238 */
[----:B------:R-:W-:Y:S02]  /*c2a0*/  WARPGROUP.DEPBAR.LE gsb0, 0x0 ;  /* 0x00008000000079c5 */ /* 0x000fe40000010000 */
[----:B------:R-:W-:Y:S01]  /*c2b0*/  WARPGROUP.ARRIVE ;  /* 0x00000000000079c5 */ /* 0x000fe20000000000 */
[----:B-1----:R-:W-:Y:S02]  /*c2c0*/  @P2 SHF.R.U32.HI R57, RZ, R20, R15 ;  /* 0x00000014ff392219 */ /* 0x002fe4000001160f */
[----:B------:R-:W-:-:S03]  /*c2d0*/  IADD3 R20, R211, 0x1, R14 ;  /* 0x00000001d3147810 */ /* 0x000fc60007ffe00e */
[----:B------:R-:W-:Y:S01]  /*c2e0*/  HGMMA.64x64x16.F32.BF16 R24, gdesc[UR4], R24, gsb0 ;  /* 0x00e00000041879f0 */ /* 0x000fe20008001818 */
[----:B------:R-:W-:Y:S01]  /*c2f0*/  SHFL.IDX PT, R15, R57, RZ, 0x1c1f ;  /* 0x001c1fff390f7589 */ /* 0x000fe200000e0000 */
[----:B------:R-:W-:Y:S01]  /*c300*/  ULDC UR4, c[0x0][0xad0] ;  /* 0x0002b40000047ab9 */ /* 0x000fe20000000800 */
[----:B------:R-:W-:Y:S02]  /*c310*/  IADD3 R66, -R193, R20, -R215 ;  /* 0x00000014c1427210 */ /* 0x000fe40007ffe9d7 */
[----:B------:R-:W0:Y:S01]  /*c320*/  SHFL.IDX PT, R57, R57, 0x1, 0x1c1f ;  /* 0x003c1f0039397f89 */ /* 0x000e2200000e0000 */
        /* <DEDUP_REMOVED lines=25> */
[----:B0-----:R-:W-:Y:S01]  /*c4c0*/  VIADDMNMX R57, R57, R66, R25, PT ;  /* 0x0000004239397246 */ /* 0x001fe20003800119 */
        /* <DEDUP_REMOVED lines=8> */
[----:B------:R-:W-:Y:S01]  /*c550*/  ISETP.GT.AND P6, PT, R57, 0x20, PT ;  /* 0x000000203900780c */ /* 0x000fe20003fc4270 */
[----:B------:R-:W-:Y:S01]  /*c560*/  FMUL.FTZ R51, R51, UR4 ;  /* 0x0000000433337c20 */ /* 0x000fe20008410000 */
[----:B------:R-:W-:-:S02]  /*c570*/  FMUL.FTZ R55, R55, UR4 ;  /* 0x0000000437377c20 */ /* 0x000fc40008410000 */
[----:B------:R-:W4:Y:S01]  /*c580*/  MUFU.TANH R32, R32 ;  /* 0x0000002000207308 */ /* 0x000f220000002400 */
[----:B0-----:R-:W-:Y:S01]  /*c590*/  VIADDMNMX R29, R15, R66, R25, PT ;  /* 0x000000420f1d7246 */ /* 0x001fe20003800119 */
[----:B------:R-:W-:-:S03]  /*c5a0*/  FMUL.FTZ R25, R50, UR4 ;  /* 0x0000000432197c20 */ /* 0x000fc60008410000 */
[C---:B------:R-:W-:Y:S02]  /*c5b0*/  ISETP.GT.AND P3, PT, R29.reuse, RZ, PT ;  /* 0x000000ff1d00720c */ /* 0x040fe40003f64270 */
[C---:B------:R-:W-:Y:S01]  /*c5c0*/  ISETP.GT.AND P4, PT, R29.reuse, 0x1, PT ;  /* 0x000000011d00780c */ /* 0x040fe20003f84270 */
[----:B------:R-:W0:Y:S01]  /*c5d0*/  MUFU.TANH R33, R33 ;  /* 0x0000002100217308 */ /* 0x000e220000002400 */
[C---:B------:R-:W-:Y:S02]  /*c5e0*/  ISETP.GT.AND P5, PT, R29.reuse, 0x8, PT ;  /* 0x000000081d00780c */ /* 0x040fe40003fa4270 */
[----:B--2---:R-:W-:Y:S02]  /*c5f0*/  FSEL R15, R24, -INF , P3 ;  /* 0xff800000180f7808 */ /* 0x004fe40001800000 */
[----:B------:R-:W-:Y:S02]  /*c600*/  ISETP.GT.AND P3, PT, R29, 0x9, PT ;  /* 0x000000091d00780c */ /* 0x000fe40003f64270 */
[----:B-1----:R-:W-:Y:S01]  /*c610*/  FSEL R14, R28, -INF , P5 ;  /* 0xff8000001c0e7808 */ /* 0x002fe20002800000 */
[----:B------:R1:W2:Y:S01]  /*c620*/  MUFU.TANH R59, R36 ;  /* 0x00000024003b7308 */ /* 0x0002a20000002400 */
[----:B---3--:R-:W-:-:S02]  /*c630*/  FSEL R20, R58, -INF , P3 ;  /* 0xff8000003a147808 */ /* 0x008fc40001800000 */
[----:B------:R-:W-:Y:S02]  /*c640*/  ISETP.GT.AND P3, PT, R29, 0x11, PT ;  /* 0x000000111d00780c */ /* 0x000fe40003f64270 */
[----:B------:R-:W-:-:S03]  /*c650*/  ISETP.GT.AND P5, PT, R57, 0x8, PT ;  /* 0x000000083900780c */ /* 0x000fc60003fa4270 */
[----:B------:R-:W3:Y:S01]  /*c660*/  MUFU.TANH R37, R37 ;  /* 0x0000002500257308 */ /* 0x000ee20000002400 */
[----:B-1----:R-:W-:Y:S02]  /*c670*/  FSEL R36, R21, -INF , P4 ;  /* 0xff80000015247808 */ /* 0x002fe40002000000 */
[----:B------:R-:W-:Y:S02]  /*c680*/  ISETP.GT.AND P4, PT, R29, 0x10, PT ;  /* 0x000000101d00780c */ /* 0x000fe40003f84270 */
[----:B------:R-:W-:Y:S02]  /*c690*/  FMNMX.FTZ R21, R15, R36, !PT ;  /* 0x000000240f157209 */ /* 0x000fe40007810000 */
[----:B----4-:R-:W-:Y:S01]  /*c6a0*/  FSEL R24, R32, -INF , P4 ;  /* 0xff80000020187808 */ /* 0x010fe20002000000 */
[----:B------:R3:W1:Y:S01]  /*c6b0*/  MUFU.TANH R56, R40 ;  /* 0x0000002800387308 */ /* 0x0006620000002400 */
[----:B------:R-:W-:Y:S02]  /*c6c0*/  FMNMX.FTZ R21, R14, R21, !PT ;  /* 0x000000150e157209 */ /* 0x000fe40007810000 */
[----:B------:R-:W-:-:S02]  /*c6d0*/  ISETP.GT.AND P4, PT, R29, 0x18, PT ;  /* 0x000000181d00780c */ /* 0x000fc40003f84270 */
[----:B------:R-:W-:Y:S02]  /*c6e0*/  FMNMX.FTZ R21, R20, R21, !PT ;  /* 0x0000001514157209 */ /* 0x000fe40007810000 */
[----:B0-----:R-:W-:Y:S01]  /*c6f0*/  FSEL R28, R33, -INF , P3 ;  /* 0xff800000211c7808 */ /* 0x001fe20001800000 */
[----:B------:R-:W-:Y:S01]  /*c700*/  MUFU.TANH R41, R41 ;  /* 0x0000002900297308 */ /* 0x000fe20000002400 */
[----:B------:R-:W-:Y:S02]  /*c710*/  FMNMX.FTZ R21, R24, R21, !PT ;  /* 0x0000001518157209 */ /* 0x000fe40007810000 */
[----:B------:R-:W-:Y:S02]  /*c720*/  ISETP.GT.AND P3, PT, R29, 0x19, PT ;  /* 0x000000191d00780c */ /* 0x000fe40003f64270 */
[----:B--2---:R-:W-:Y:S02]  /*c730*/  FSEL R32, R59, -INF , P4 ;  /* 0xff8000003b207808 */ /* 0x004fe40002000000 */
[----:B------:R-:W-:Y:S01]  /*c740*/  FMNMX.FTZ R21, R28, R21, !PT ;  /* 0x000000151c157209 */ /* 0x000fe20007810000 */
[----:B------:R1:W0:Y:S01]  /*c750*/  MUFU.TANH R60, R44 ;  /* 0x0000002c003c7308 */ /* 0x0002220000002400 */
[----:B------:R-:W-:-:S02]  /*c760*/  ISETP.GT.AND P4, PT, R29, 0x20, PT ;  /* 0x000000201d00780c */ /* 0x000fc40003f84270 */
[----:B---3--:R-:W-:Y:S02]  /*c770*/  FSEL R40, R37, -INF , P3 ;  /* 0xff80000025287808 */ /* 0x008fe40001800000 */
[----:B------:R-:W-:Y:S01]  /*c780*/  FMNMX.FTZ R33, R32, R21, !PT ;  /* 0x0000001520217209 */ /* 0x000fe20007810000 */
[----:B------:R-:W-:Y:S01]  /*c790*/  FMUL.FTZ R21, R52, UR4 ;  /* 0x0000000434157c20 */ /* 0x000fe20008410000 */
[C---:B------:R-:W-:Y:S01]  /*c7a0*/  ISETP.GT.AND P3, PT, R29.reuse, 0x21, PT ;  /* 0x000000211d00780c */ /* 0x040fe20003f64270 */
[----:B------:R-:W2:Y:S01]  /*c7b0*/  MUFU.TANH R45, R45 ;  /* 0x0000002d002d7308 */ /* 0x000ea20000002400 */
[----:B-1----:R-:W-:Y:S02]  /*c7c0*/  FSEL R44, R56, -INF , P4 ;  /* 0xff800000382c7808 */ /* 0x002fe40002000000 */
[----:B------:R-:W-:Y:S02]  /*c7d0*/  FMNMX.FTZ R33, R40, R33, !PT ;  /* 0x0000002128217209 */ /* 0x000fe40007810000 */
[----:B------:R-:W-:-:S02]  /*c7e0*/  ISETP.GT.AND P4, PT, R29, 0x28, PT ;  /* 0x000000281d00780c */ /* 0x000fc40003f84270 */
[----:B------:R-:W-:Y:S01]  /*c7f0*/  FMNMX.FTZ R33, R44, R33, !PT ;  /* 0x000000212c217209 */ /* 0x000fe20007810000 */
[----:B------:R1:W3:Y:S01]  /*c800*/  MUFU.TANH R58, R48 ;  /* 0x00000030003a7308 */ /* 0x0002e20000002400 */
[----:B0-----:R-:W-:Y:S02]  /*c810*/  FSEL R52, R60, -INF , P4 ;  /* 0xff8000003c347808 */ /* 0x001fe40002000000 */
[----:B------:R-:W-:-:S05]  /*c820*/  ISETP.GT.AND P4, PT, R29, 0x30, PT ;  /* 0x000000301d00780c */ /* 0x000fca0003f84270 */
[----:B------:R-:W0:Y:S01]  /*c830*/  MUFU.TANH R49, R49 ;  /* 0x0000003100317308 */ /* 0x000e220000002400 */
[----:B-1----:R-:W-:Y:S02]  /*c840*/  FSEL R48, R41, -INF , P3 ;  /* 0xff80000029307808 */ /* 0x002fe40001800000 */
[----:B------:R-:W-:Y:S02]  /*c850*/  ISETP.GT.AND P3, PT, R29, 0x29, PT ;  /* 0x000000291d00780c */ /* 0x000fe40003f64270 */
[----:B------:R-:W-:Y:S02]  /*c860*/  FMNMX.FTZ R33, R48, R33, !PT ;  /* 0x0000002130217209 */ /* 0x000fe40007810000 */
[----:B--2---:R-:W-:Y:S01]  /*c870*/  FSEL R62, R45, -INF , P3 ;  /* 0xff8000002d3e7808 */ /* 0x004fe20001800000 */
[----:B------:R-:W1:Y:S01]  /*c880*/  MUFU.TANH R21, R21 ;  /* 0x0000001500157308 */ /* 0x000e620000002400 */
[----:B------:R-:W-:Y:S02]  /*c890*/  FMNMX.FTZ R33, R52, R33, !PT ;  /* 0x0000002134217209 */ /* 0x000fe40007810000 */
[----:B------:R-:W-:-:S02]  /*c8a0*/  ISETP.GT.AND P3, PT, R29, 0x31, PT ;  /* 0x000000311d00780c */ /* 0x000fc40003f64270 */
[----:B---3--:R-:W-:Y:S02]  /*c8b0*/  FSEL R58, R58, -INF , P4 ;  /* 0xff8000003a3a7808 */ /* 0x008fe40002000000 */
[----:B------:R-:W-:Y:S01]  /*c8c0*/  FMNMX.FTZ R33, R62, R33, !PT ;  /* 0x000000213e217209 */ /* 0x000fe20007810000 */
[----:B------:R-:W2:Y:S01]  /*c8d0*/  MUFU.TANH R53, R53 ;  /* 0x0000003500357308 */ /* 0x000ea20000002400 */
[----:B------:R-:W-:Y:S02]  /*c8e0*/  ISETP.GT.AND P4, PT, R29, 0x38, PT ;  /* 0x000000381d00780c */ /* 0x000fe40003f84270 */
[----:B0-----:R-:W-:Y:S02]  /*c8f0*/  FSEL R60, R49, -INF , P3 ;  /* 0xff800000313c7808 */ /* 0x001fe40001800000 */
[----:B------:R-:W-:Y:S02]  /*c900*/  FMNMX.FTZ R33, R58, R33, !PT ;  /* 0x000000213a217209 */ /* 0x000fe40007810000 */
[----:B------:R-:W-:Y:S01]  /*c910*/  ISETP.GT.AND P3, PT, R29, 0x39, PT ;  /* 0x000000391d00780c */ /* 0x000fe20003f64270 */
[----:B------:R-:W-:Y:S01]  /*c920*/  MUFU.TANH R26, R26 ;  /* 0x0000001a001a7308 */ /* 0x000fe20000002400 */
[----:B-1----:R-:W-:-:S02]  /*c930*/  FSEL R56, R21, -INF , P4 ;  /* 0xff80000015387808 */ /* 0x002fc40002000000 */
[----:B------:R-:W-:Y:S02]  /*c940*/  FMNMX.FTZ R33, R60, R33, !PT ;  /* 0x000000213c217209 */ /* 0x000fe40007810000 */
[----:B------:R-:W-:Y:S02]  /*c950*/  ISETP.GT.AND P4, PT, R57, 0x1, PT ;  /* 0x000000013900780c */ /* 0x000fe40003f84270 */
[----:B------:R-:W-:Y:S01]  /*c960*/  FMNMX.FTZ R33, R56, R33, !PT ;  /* 0x0000002138217209 */ /* 0x000fe20007810000 */
[----:B------:R0:W1:Y:S01]  /*c970*/  MUFU.TANH R29, R27 ;  /* 0x0000001b001d7308 */ /* 0x0000620000002400 */
[----:B--2---:R-:W-:Y:S02]  /*c980*/  FSEL R64, R53, -INF , P3 ;  /* 0xff80000035407808 */ /* 0x004fe40001800000 */
[----:B------:R-:W-:Y:S02]  /*c990*/  ISETP.GT.AND P3, PT, R57, RZ, PT ;  /* 0x000000ff3900720c */ /* 0x000fe40003f64270 */
[----:B------:R-:W-:-:S03]  /*c9a0*/  FMNMX.FTZ R33, R64, R33, !PT ;  /* 0x0000002140217209 */ /* 0x000fc60007810000 */
[----:B------:R-:W2:Y:S01]  /*c9b0*/  MUFU.TANH R30, R30 ;  /* 0x0000001e001e7308 */ /* 0x000ea20000002400 */
[----:B0-----:R-:W-:Y:S01]  /*c9c0*/  FMUL.FTZ R27, R54, UR4 ;  /* 0x00000004361b7c20 */ /* 0x001fe20008410000 */
[----:B------:R-:W0:Y:S01]  /*c9d0*/  SHFL.BFLY PT, R68, R33, 0x2, 0x1f ;  /* 0x0c401f0021447f89 */ /* 0x000e2200000e0000 */
[----:B------:R-:W-:Y:S02]  /*c9e0*/  ULDC UR4, c[0x0][0xa80] ;  /* 0x0002a00000047ab9 */ /* 0x000fe40000000800 */
[----:B------:R-:W-:-:S03]  /*c9f0*/  IMAD.U32 R169, RZ, RZ, UR4 ;  /* 0x00000004ffa97e24 */ /* 0x000fc6000f8e00ff */
[----:B------:R-:W-:Y:S01]  /*ca00*/  MUFU.TANH R31, R31 ;  /* 0x0000001f001f7308 */ /* 0x000fe20000002400 */
[----:B-1----:R-:W-:Y:S02]  /*ca10*/  FSEL R50, R29, -INF , P4 ;  /* 0xff8000001d327808 */ /* 0x002fe40002000000 */
[----:B------:R-:W-:-:S05]  /*ca20*/  ISETP.GT.AND P4, PT, R57, 0x10, PT ;  /* 0x000000103900780c */ /* 0x000fca0003f84270 */
[----:B------:R2:W1:Y:S08]  /*ca30*/  MUFU.TANH R37, R34 ;  /* 0x0000002200257308 */ /* 0x0004700000002400 */
[----:B------:R-:W-:Y:S01]  /*ca40*/  MUFU.TANH R35, R35 ;  /* 0x0000002300237308 */ /* 0x000fe20000002400 */
[----:B--2---:R-:W-:Y:S02]  /*ca50*/  FSEL R34, R30, -INF , P5 ;  /* 0xff8000001e227808 */ /* 0x004fe40002800000 */
[----:B0-----:R-:W-:-:S02]  /*ca60*/  FMNMX.FTZ R68, R33, R68, !PT ;  /* 0x0000004421447209 */ /* 0x001fc40007810000 */
[----:B------:R-:W-:-:S03]  /*ca70*/  ISETP.GT.AND P5, PT, R57, 0x21, PT ;  /* 0x000000213900780c */ /* 0x000fc60003fa4270 */
[----:B------:R-:W0:Y:S01]  /*ca80*/  SHFL.BFLY PT, R21, R68, 0x1, 0x1f ;  /* 0x0c201f0044157f89 */ /* 0x000e2200000e0000 */
[----:B------:R2:W3:Y:S01]  /*ca90*/  MUFU.TANH R33, R38 ;  /* 0x0000002600217308 */ /* 0x0004e20000002400 */
[----:B-1----:R-:W-:Y:S02]  /*caa0*/  FSEL R30, R37, -INF , P4 ;  /* 0xff800000251e7808 */ /* 0x002fe40002000000 */
[----:B------:R-:W-:-:S05]  /*cab0*/  ISETP.GT.AND P4, PT, R57, 0x18, PT ;  /* 0x000000183900780c */ /* 0x000fca0003f84270 */
[----:B------:R-:W1:Y:S08]  /*cac0*/  MUFU.TANH R39, R39 ;  /* 0x0000002700277308 */ /* 0x000e700000002400 */
[----:B------:R3:W4:Y:S01]  /*cad0*/  MUFU.TANH R41, R42 ;  /* 0x0000002a00297308 */ /* 0x0007220000002400 */
[----:B0-----:R-:W-:-:S07]  /*cae0*/  FMNMX.FTZ R168, R68, R21, !PT ;  /* 0x0000001544a87209 */ /* 0x001fce0007810000 */
[----:B------:R-:W0:Y:S01]  /*caf0*/  MUFU.TANH R43, R43 ;  /* 0x0000002b002b7308 */ /* 0x000e220000002400 */
[----:B------:R-:W-:Y:S02]  /*cb00*/  FSEL R21, R26, -INF , P3 ;  /* 0xff8000001a157808 */ /* 0x000fe40001800000 */
[----:B------:R-:W-:Y:S02]  /*cb10*/  ISETP.GT.AND P3, PT, R57, 0x9, PT ;  /* 0x000000093900780c */ /* 0x000fe40003f64270 */
[----:B------:R-:W-:Y:S02]  /*cb20*/  FMNMX.FTZ R29, R21, R50, !PT ;  /* 0x00000032151d7209 */ /* 0x000fe40007810000 */
[----:B--2---:R-:W-:Y:S01]  /*cb30*/  FSEL R38, R31, -INF , P3 ;  /* 0xff8000001f267808 */ /* 0x004fe20001800000 */
[----:B------:R2:W0:Y:S01]  /*cb40*/  MUFU.TANH R45, R46 ;  /* 0x0000002e002d7308 */ /* 0x0004220000002400 */
[----:B------:R-:W-:Y:S02]  /*cb50*/  FMNMX.FTZ R29, R34, R29, !PT ;  /* 0x0000001d221d7209 */ /* 0x000fe40007810000 */
[----:B------:R-:W-:-:S02]  /*cb60*/  ISETP.GT.AND P3, PT, R57, 0x11, PT ;  /* 0x000000113900780c */ /* 0x000fc40003f64270 */
[----:B------:R-:W-:Y:S02]  /*cb70*/  FMNMX.FTZ R29, R38, R29, !PT ;  /* 0x0000001d261d7209 */ /* 0x000fe40007810000 */
[----:B---3--:R-:W-:Y:S01]  /*cb80*/  FSEL R42, R33, -INF , P4 ;  /* 0xff800000212a7808 */ /* 0x008fe20002000000 */
[----:B------:R-:W3:Y:S01]  /*cb90*/  MUFU.TANH R47, R47 ;  /* 0x0000002f002f7308 */ /* 0x000ee20000002400 */
[----:B--2---:R-:W-:Y:S02]  /*cba0*/  FSEL R46, R35, -INF , P3 ;  /* 0xff800000232e7808 */ /* 0x004fe40001800000 */
[----:B------:R-:W-:Y:S02]  /*cbb0*/  FMNMX.FTZ R29, R30, R29, !PT ;  /* 0x0000001d1e1d7209 */ /* 0x000fe40007810000 */
[----:B------:R-:W-:Y:S02]  /*cbc0*/  ISETP.GT.AND P3, PT, R57, 0x19, PT ;  /* 0x000000193900780c */ /* 0x000fe40003f64270 */
[----:B------:R-:W-:Y:S01]  /*cbd0*/  FMNMX.FTZ R29, R46, R29, !PT ;  /* 0x0000001d2e1d7209 */ /* 0x000fe20007810000 */
[----:B------:R2:W3:Y:S01]  /*cbe0*/  MUFU.TANH R72, R25 ;  /* 0x0000001900487308 */ /* 0x0004e20000002400 */
[----:B-1----:R-:W-:-:S02]  /*cbf0*/  FSEL R68, R39, -INF , P3 ;  /* 0xff80000027447808 */ /* 0x002fc40001800000 */
[----:B------:R-:W-:Y:S02]  /*cc00*/  FMNMX.FTZ R29, R42, R29, !PT ;  /* 0x0000001d2a1d7209 */ /* 0x000fe40007810000 */
[----:B----4-:R-:W-:Y:S02]  /*cc10*/  FSEL R66, R41, -INF , P6 ;  /* 0xff80000029427808 */ /* 0x010fe40003000000 */
[----:B------:R-:W-:Y:S01]  /*cc20*/  FMNMX.FTZ R29, R68, R29, !PT ;  /* 0x0000001d441d7209 */ /* 0x000fe20007810000 */
[----:B------:R-:W1:Y:S01]  /*cc30*/  MUFU.TANH R51, R51 ;  /* 0x0000003300337308 */ /* 0x000e620000002400 */
[----:B------:R-:W-:Y:S01]  /*cc40*/  ISETP.GT.AND P4, PT, R57, 0x28, PT ;  /* 0x000000283900780c */ /* 0x000fe20003f84270 */
[----:B--2---:R-:W-:Y:S01]  /*cc50*/  FMUL.FTZ R25, R168, R169 ;  /* 0x000000a9a8197220 */ /* 0x004fe20000410000 */
[----:B0-----:R-:W-:Y:S02]  /*cc60*/  FSEL R54, R43, -INF , P5 ;  /* 0xff8000002b367808 */ /* 0x001fe40002800000 */
[----:B------:R-:W-:Y:S01]  /*cc70*/  FMNMX.FTZ R29, R66, R29, !PT ;  /* 0x0000001d421d7209 */ /* 0x000fe20007810000 */
[----:B------:R-:W0:Y:S01]  /*cc80*/  @P2 LDC R43, c[0x0][0x450] ;  /* 0x00011400ff2b2b82 */ /* 0x000e220000000800 */
[----:B------:R-:W-:Y:S01]  /*cc90*/  ISETP.GT.AND P3, PT, R57, 0x29, PT ;  /* 0x000000293900780c */ /* 0x000fe20003f64270 */
[----:B------:R-:W2:Y:S01]  /*cca0*/  MUFU.TANH R27, R27 ;  /* 0x0000001b001b7308 */ /* 0x000ea20000002400 */
[----:B------:R-:W-:-:S02]  /*ccb0*/  FSEL R26, R45, -INF , P4 ;  /* 0xff8000002d1a7808 */ /* 0x000fc40002000000 */
[----:B------:R-:W-:Y:S02]  /*ccc0*/  FMNMX.FTZ R29, R54, R29, !PT ;  /* 0x0000001d361d7209 */ /* 0x000fe40007810000 */
[----:B------:R-:W-:Y:S02]  /*ccd0*/  ISETP.GT.AND P6, PT, R57, 0x30, PT ;  /* 0x000000303900780c */ /* 0x000fe40003fc4270 */
[----:B---3--:R-:W-:Y:S01]  /*cce0*/  FSEL R70, R47, -INF , P3 ;  /* 0xff8000002f467808 */ /* 0x008fe20001800000 */
[----:B------:R-:W3:Y:S01]  /*ccf0*/  MUFU.TANH R55, R55 ;  /* 0x0000003700377308 */ /* 0x000ee20000002400 */
[----:B------:R-:W-:Y:S02]  /*cd00*/  FMNMX.FTZ R29, R26, R29, !PT ;  /* 0x0000001d1a1d7209 */ /* 0x000fe40007810000 */
[----:B------:R-:W-:Y:S02]  /*cd10*/  ISETP.GT.AND P3, PT, R57, 0x31, PT ;  /* 0x000000313900780c */ /* 0x000fe40003f64270 */
[----:B------:R-:W-:-:S02]  /*cd20*/  FSEL R72, R72, -INF , P6 ;  /* 0xff80000048487808 */ /* 0x000fc40003000000 */
[----:B------:R-:W-:Y:S02]  /*cd30*/  FMNMX.FTZ R29, R70, R29, !PT ;  /* 0x0000001d461d7209 */ /* 0x000fe40007810000 */
[----:B------:R-:W-:Y:S02]  /*cd40*/  FSETP.NEU.FTZ.AND P5, PT, R168, -INF , PT ;  /* 0xff800000a800780b */ /* 0x000fe40003fbd000 */
[----:B------:R-:W-:Y:S02]  /*cd50*/  ISETP.GT.AND P4, PT, R57, 0x38, PT ;  /* 0x000000383900780c */ /* 0x000fe40003f84270 */
[----:B-1----:R-:W-:Y:S02]  /*cd60*/  FSEL R74, R51, -INF , P3 ;  /* 0xff800000334a7808 */ /* 0x002fe40001800000 */
[----:B------:R-:W-:Y:S02]  /*cd70*/  FMNMX.FTZ R29, R72, R29, !PT ;  /* 0x0000001d481d7209 */ /* 0x000fe40007810000 */
[----:B------:R-:W-:-:S02]  /*cd80*/  FSEL R39, R25, RZ, P5 ;  /* 0x000000ff19277208 */ /* 0x000fc40002800000 */
[----:B------:R-:W-:Y:S02]  /*cd90*/  ISETP.GT.AND P3, PT, R57, 0x39, PT ;  /* 0x000000393900780c */ /* 0x000fe40003f64270 */
[----:B--2---:R-:W-:Y:S01]  /*cda0*/  FSEL R76, R27, -INF , P4 ;  /* 0xff8000001b4c7808 */ /* 0x004fe20002000000 */
[--C-:B------:R-:W-:Y:S01]  /*cdb0*/  FFMA.FTZ R25, R36, R169, -R39.reuse ;  /* 0x000000a924197223 */ /* 0x100fe20000010827 */
[----:B------:R-:W-:Y:S01]  /*cdc0*/  FMNMX.FTZ R29, R74, R29, !PT ;  /* 0x0000001d4a1d7209 */ /* 0x000fe20007810000 */
[-CC-:B------:R-:W-:Y:S01]  /*cdd0*/  FFMA.FTZ R154, R14, R169.reuse, -R39.reuse ;  /* 0x000000a90e9a7223 */ /* 0x180fe20000010827 */
[----:B---3--:R-:W-:Y:S01]  /*cde0*/  FSEL R36, R55, -INF , P3 ;  /* 0xff80000037247808 */ /* 0x008fe20001800000 */
[--C-:B-----5:R-:W-:Y:S01]  /*cdf0*/  FFMA.FTZ R152, R15, R169, -R39.reuse ;  /* 0x000000a90f987223 */ /* 0x120fe20000010827 */
[----:B------:R-:W-:Y:S01]  /*ce00*/  FMNMX.FTZ R29, R76, R29, !PT ;  /* 0x0000001d4c1d7209 */ /* 0x000fe20007810000 */
[----:B------:R-:W-:Y:S01]  /*ce10*/  MUFU.EX2 R25, R25 ;  /* 0x0000001900197308 */ /* 0x000fe20000000800 */
[-CC-:B------:R-:W-:Y:S01]  /*ce20*/  FFMA.FTZ R27, R20, R169.reuse, -R39.reuse ;  /* 0x000000a9141b7223 */ /* 0x180fe20000010827 */
[--C-:B------:R-:W-:Y:S01]  /*ce30*/  FFMA.FTZ R156, R24, R169, -R39.reuse ;  /* 0x000000a9189c7223 */ /* 0x100fe20000010827 */
[----:B------:R-:W-:Y:S01]  /*ce40*/  FMNMX.FTZ R14, R36, R29, !PT ;  /* 0x0000001d240e7209 */ /* 0x000fe20007810000 */
[-CC-:B------:R-:W-:Y:S01]  /*ce50*/  FFMA.FTZ R31, R28, R169.reuse, -R39.reuse ;  /* 0x000000a91c1f7223 */ /* 0x180fe20000010827 */
[-CC-:B------:R-:W-:Y:S01]  /*ce60*/  FFMA.FTZ R158, R32, R169.reuse, -R39.reuse ;  /* 0x000000a9209e7223 */ /* 0x180fe20000010827 */
[-CC-:B------:R-:W-:Y:S01]  /*ce70*/  FFMA.FTZ R29, R40, R169.reuse, -R39.reuse ;  /* 0x000000a9281d7223 */ /* 0x180fe20000010827 */
[-CC-:B------:R-:W-:Y:S01]  /*ce80*/  FFMA.FTZ R160, R44, R169.reuse, -R39.reuse ;  /* 0x000000a92ca07223 */ /* 0x180fe20000010827 */
[----:B------:R-:W1:Y:S01]  /*ce90*/  SHFL.BFLY PT, R15, R14, 0x2, 0x1f ;  /* 0x0c401f000e0f7f89 */ /* 0x000e6200000e0000 */
        /* <DEDUP_REMOVED lines=9> */
[----:B------:R-:W-:Y:S01]  /*cf30*/  MUFU.EX2 R27, R27 ;  /* 0x0000001b001b7308 */ /* 0x000fe20000000800 */
[----:B-1----:R-:W-:-:S07]  /*cf40*/  FMNMX.FTZ R15, R14, R15, !PT ;  /* 0x0000000f0e0f7209 */ /* 0x002fce0007810000 */
[----:B------:R-:W-:Y:S01]  /*cf50*/  MUFU.EX2 R156, R156 ;  /* 0x0000009c009c7308 */ /* 0x000fe20000000800 */
[----:B------:R-:W1:Y:S07]  /*cf60*/  SHFL.BFLY PT, R170, R15, 0x1, 0x1f ;  /* 0x0c201f000faa7f89 */ /* 0x000e6e00000e0000 */
[----:B------:R-:W-:Y:S08]  /*cf70*/  MUFU.EX2 R31, R31 ;  /* 0x0000001f001f7308 */ /* 0x000ff00000000800 */
[----:B------:R-:W-:Y:S08]  /*cf80*/  MUFU.EX2 R158, R158 ;  /* 0x0000009e009e7308 */ /* 0x000ff00000000800 */
[----:B------:R-:W-:Y:S01]  /*cf90*/  MUFU.EX2 R29, R29 ;  /* 0x0000001d001d7308 */ /* 0x000fe20000000800 */
[----:B-1----:R-:W-:-:S04]  /*cfa0*/  FMNMX.FTZ R170, R15, R170, !PT ;  /* 0x000000aa0faa7209 */ /* 0x002fc80007810000 */
[C---:B------:R-:W-:Y:S01]  /*cfb0*/  FSETP.NEU.FTZ.AND P3, PT, R170.reuse, -INF , PT ;  /* 0xff800000aa00780b */ /* 0x040fe20003f7d000 */
[-C--:B------:R-:W-:Y:S02]  /*cfc0*/  FMUL.FTZ R14, R170, R169.reuse ;  /* 0x000000a9aa0e7220 */ /* 0x080fe40000410000 */
[----:B------:R-:W-:Y:S03]  /*cfd0*/  MUFU.EX2 R160, R160 ;  /* 0x000000a000a07308 */ /* 0x000fe60000000800 */
[----:B------:R-:W-:Y:S01]  /*cfe0*/  FSEL R15, R14, RZ, P3 ;  /* 0x000000ff0e0f7208 */ /* 0x000fe20001800000 */
[C---:B------:R-:W-:Y:S02]  /*cff0*/  @!P1 VIADD R14, R172.reuse, 0x38840 ;  /* 0x00038840ac0e9836 */ /* 0x040fe40000000000 */
[----:B------:R-:W-:Y:S02]  /*d000*/  @!P1 VIADD R172, R172, 0x38860 ;  /* 0x00038860acac9836 */ /* 0x000fe40000000000 */
        /* <DEDUP_REMOVED lines=9> */
[----:B------:R-:W-:Y:S01]  /*d0a0*/  @!P1 PRMT R14, RZ, 0x654, R14 ;  /* 0x00000654ff0e9816 */ /* 0x000fe2000000000e */
[-CC-:B------:R-:W-:Y:S01]  /*d0b0*/  FFMA.FTZ R68, R68, R169.reuse, -R15.reuse ;  /* 0x000000a944447223 */ /* 0x180fe2000001080f */
[-CC-:B------:R-:W-:Y:S01]  /*d0c0*/  FFMA.FTZ R66, R66, R169.reuse, -R15.reuse ;  /* 0x000000a942427223 */ /* 0x180fe2000001080f */
[-CC-:B------:R-:W-:Y:S01]  /*d0d0*/  FFMA.FTZ R54, R54, R169.reuse, -R15.reuse ;  /* 0x000000a936367223 */ /* 0x180fe2000001080f */
[----:B------:R2:W-:Y:S01]  /*d0e0*/  @!P1 SYNCS.ARRIVE.TRANS64.RED.A1T0 RZ, [R14+URZ], RZ ;  /* 0x000000ff0eff99a7 */ /* 0x0005e2000810043f */
[-CC-:B------:R-:W-:Y:S01]  /*d0f0*/  FFMA.FTZ R26, R26, R169.reuse, -R15.reuse ;  /* 0x000000a91a1a7223 */ /* 0x180fe2000001080f */
[-CC-:B------:R-:W-:Y:S01]  /*d100*/  FFMA.FTZ R70, R70, R169.reuse, -R15.reuse ;  /* 0x000000a946467223 */ /* 0x180fe2000001080f */
[----:B------:R-:W3:Y:S01]  /*d110*/  MUFU.EX2 R50, R50 ;  /* 0x0000003200327308 */ /* 0x000ee20000000800 */
[-CC-:B------:R-:W-:Y:S01]  /*d120*/  FFMA.FTZ R72, R72, R169.reuse, -R15.reuse ;  /* 0x000000a948487223 */ /* 0x180fe2000001080f */
[-CC-:B------:R-:W-:Y:S01]  /*d130*/  FFMA.FTZ R74, R74, R169.reuse, -R15.reuse ;  /* 0x000000a94a4a7223 */ /* 0x180fe2000001080f */
[-CC-:B------:R-:W-:Y:S01]  /*d140*/  FFMA.FTZ R76, R76, R169.reuse, -R15.reuse ;  /* 0x000000a94c4c7223 */ /* 0x180fe2000001080f */
[----:B------:R-:W-:Y:S01]  /*d150*/  FFMA.FTZ R36, R36, R169, -R15 ;  /* 0x000000a924247223 */ /* 0x000fe2000001080f */
[----:B-1----:R-:W1:Y:S01]  /*d160*/  @P2 LDC R21, c[0x0][0x44c] ;  /* 0x00011300ff152b82 */ /* 0x002e620000000800 */
[----:B------:R-:W-:-:S02]  /*d170*/  @!P1 PRMT R172, RZ, 0x654, R172 ;  /* 0x00000654ffac9816 */ /* 0x000fc400000000ac */
[----:B------:R-:W4:Y:S08]  /*d180*/  MUFU.EX2 R34, R34 ;  /* 0x0000002200227308 */ /* 0x000f300000000800 */
[----:B------:R-:W0:Y:S01]  /*d190*/  MUFU.EX2 R155, R38 ;  /* 0x00000026009b7308 */ /* 0x000e220000000800 */
[----:B---3--:R-:W-:Y:S01]  /*d1a0*/  FADD.FTZ R41, R153, R50 ;  /* 0x0000003299297221 */ /* 0x008fe20000010000 */
[----:B------:R-:W-:-:S06]  /*d1b0*/  F2FP.BF16.F32.PACK_AB R153, R50, R153 ;  /* 0x000000993299723e */ /* 0x000fcc00000010ff */
[----:B------:R-:W3:Y:S01]  /*d1c0*/  MUFU.EX2 R30, R30 ;  /* 0x0000001e001e7308 */ /* 0x000ee20000000800 */
[----:B----4-:R-:W-:Y:S01]  /*d1d0*/  FADD.FTZ R24, R34, R41 ;  /* 0x0000002922187221 */ /* 0x010fe20000010000 */
[----:B-1----:R-:W-:-:S04]  /*d1e0*/  @P2 IMAD.HI.U32 R20, R194, R21, RZ ;  /* 0x00000015c2142227 */ /* 0x002fc800078e00ff */
[----:B------:R-:W-:Y:S01]  /*d1f0*/  FADD.FTZ R21, R152, R25 ;  /* 0x0000001998157221 */ /* 0x000fe20000010000 */
[----:B------:R-:W-:Y:S01]  /*d200*/  F2FP.BF16.F32.PACK_AB R152, R25, R152 ;  /* 0x000000981998723e */ /* 0x000fe200000010ff */
[----:B------:R-:W1:Y:S01]  /*d210*/  MUFU.EX2 R157, R46 ;  /* 0x0000002e009d7308 */ /* 0x000e620000000800 */
[----:B0-----:R-:W-:Y:S01]  /*d220*/  FADD.FTZ R41, R155, R24 ;  /* 0x000000189b297221 */ /* 0x001fe20000010000 */
[----:B--2---:R-:W-:Y:S01]  /*d230*/  FADD.FTZ R14, R154, R21 ;  /* 0x000000159a0e7221 */ /* 0x004fe20000010000 */
[----:B------:R-:W-:Y:S01]  /*d240*/  @P2 SHF.R.U32.HI R173, RZ, R43, R20 ;  /* 0x0000002bffad2219 */ /* 0x000fe20000011614 */
[----:B------:R-:W-:Y:S01]  /*d250*/  IMAD R20, R18, 0x1000, R190 ;  /* 0x0000100012147824 */ /* 0x000fe200078e02be */
[C---:B------:R-:W-:Y:S01]  /*d260*/  F2FP.BF16.F32.PACK_AB R154, R27.reuse, R154 ;  /* 0x0000009a1b9a723e */ /* 0x040fe200000010ff */
[----:B------:R-:W-:Y:S01]  /*d270*/  FADD.FTZ R15, R27, R14 ;  /* 0x0000000e1b0f7221 */ /* 0x000fe20000010000 */
[----:B------:R-:W-:Y:S01]  /*d280*/  IMAD.MOV.U32 R21, RZ, RZ, 0x40000040 ;  /* 0x40000040ff157424 */ /* 0x000fe200078e00ff */
[----:B------:R-:W0:Y:S01]  /*d290*/  MUFU.EX2 R42, R42 ;  /* 0x0000002a002a7308 */ /* 0x000e220000000800 */
[----:B---3--:R-:W-:Y:S01]  /*d2a0*/  FADD.FTZ R28, R30, R41 ;  /* 0x000000291e1c7221 */ /* 0x008fe20000010000 */
[----:B------:R-:W-:-:S02]  /*d2b0*/  VIADD R14, R20, 0x80 ;  /* 0x00000080140e7836 */ /* 0x000fc40000000000 */
[----:B------:R-:W-:Y:S01]  /*d2c0*/  FADD.FTZ R24, R156, R15 ;  /* 0x0000000f9c187221 */ /* 0x000fe20000010000 */
[----:B------:R-:W-:Y:S01]  /*d2d0*/  R2UR UR7, R21 ;  /* 0x00000000150772ca */ /* 0x000fe200000e0000 */
[----:B------:R-:W-:Y:S01]  /*d2e0*/  IMAD.MOV.U32 R15, RZ, RZ, 0x40000040 ;  /* 0x40000040ff0f7424 */ /* 0x000fe200078e00ff */
[----:B------:R-:W-:Y:S01]  /*d2f0*/  F2FP.BF16.F32.PACK_AB R155, R155, R34 ;  /* 0x000000229b9b723e */ /* 0x000fe200000010ff */
[----:B------:R-:W-:Y:S01]  /*d300*/  FADD.FTZ R21, R31, R24 ;  /* 0x000000181f157221 */ /* 0x000fe20000010000 */
[----:B------:R-:W2:Y:S01]  /*d310*/  MUFU.EX2 R159, R68 ;  /* 0x00000044009f7308 */ /* 0x000ea20000000800 */
[----:B-1----:R-:W-:Y:S01]  /*d320*/  FADD.FTZ R41, R157, R28 ;  /* 0x0000001c9d297221 */ /* 0x002fe20000010000 */
[----:B------:R-:W-:Y:S01]  /*d330*/  R2UR UR10, R14 ;  /* 0x000000000e0a72ca */ /* 0x000fe200000e0000 */
[----:B------:R-:W-:Y:S01]  /*d340*/  FADD.FTZ R24, R158, R21 ;  /* 0x000000159e187221 */ /* 0x000fe20000010000 */
[----:B------:R-:W-:Y:S01]  /*d350*/  R2UR UR11, R15 ;  /* 0x000000000f0b72ca */ /* 0x000fe200000e0000 */
[----:B------:R-:W-:Y:S01]  /*d360*/  BAR.SYNC.DEFER_BLOCKING 0xf, 0x100 ;  /* 0x03c4000000007b1d */ /* 0x000fe20000010000 */
[----:B------:R-:W-:Y:S01]  /*d370*/  F2FP.BF16.F32.PACK_AB R156, R31, R156 ;  /* 0x0000009c1f9c723e */ /* 0x000fe200000010ff */
[----:B------:R-:W-:Y:S01]  /*d380*/  FADD.FTZ R15, R29, R24 ;  /* 0x000000181d0f7221 */ /* 0x000fe20000010000 */
[----:B------:R-:W-:Y:S01]  /*d390*/  F2FP.BF16.F32.PACK_AB R157, R157, R30 ;  /* 0x0000001e9d9d723e */ /* 0x000fe200000010ff */
[----:B0-----:R-:W-:Y:S01]  /*d3a0*/  FADD.FTZ R14, R42, R41 ;  /* 0x000000292a0e7221 */ /* 0x001fe20000010000 */
[----:B------:R-:W-:Y:S01]  /*d3b0*/  F2FP.BF16.F32.PACK_AB R158, R29, R158 ;  /* 0x0000009e1d9e723e */ /* 0x000fe200000010ff */
[----:B------:R-:W0:Y:S01]  /*d3c0*/  MUFU.EX2 R66, R66 ;  /* 0x0000004200427308 */ /* 0x000e220000000800 */
[----:B------:R-:W-:Y:S01]  /*d3d0*/  R2UR UR6, R20 ;  /* 0x00000000140672ca */ /* 0x000fe200000e0000 */
[----:B--2---:R-:W-:Y:S01]  /*d3e0*/  FADD.FTZ R21, R159, R14 ;  /* 0x0000000e9f157221 */ /* 0x004fe20000010000 */
[----:B------:R-:W-:-:S05]  /*d3f0*/  FADD.FTZ R14, R160, R15 ;  /* 0x0000000fa00e7221 */ /* 0x000fca0000010000 */
[----:B------:R-:W1:Y:S01]  /*d400*/  MUFU.EX2 R161, R54 ;  /* 0x0000003600a17308 */ /* 0x000e620000000800 */
[----:B------:R-:W-:Y:S01]  /*d410*/  F2FP.BF16.F32.PACK_AB R159, R159, R42 ;  /* 0x0000002a9f9f723e */ /* 0x000fe200000010ff */
[C---:B------:R-:W-:Y:S01]  /*d420*/  FADD.FTZ R15, R33.reuse, R14 ;  /* 0x0000000e210f7221 */ /* 0x040fe20000010000 */
[----:B------:R-:W-:-:S05]  /*d430*/  F2FP.BF16.F32.PACK_AB R160, R33, R160 ;  /* 0x000000a021a0723e */ /* 0x000fca00000010ff */
[----:B------:R-:W2:Y:S01]  /*d440*/  MUFU.EX2 R26, R26 ;  /* 0x0000001a001a7308 */ /* 0x000ea20000000800 */
[----:B0-----:R-:W-:Y:S01]  /*d450*/  FADD.FTZ R24, R66, R21 ;  /* 0x0000001542187221 */ /* 0x001fe20000010000 */
[----:B------:R0:W-:Y:S04]  /*d460*/  STSM.16.M88.4 [R195+0x36400], R152 ;  /* 0x03640098c3007844 */ /* 0x0001e80000000200 */
[----:B------:R3:W-:Y:S02]  /*d470*/  STSM.16.M88.4 [R212], R156 ;  /* 0x0000009cd4007844 */ /* 0x0007e40000000200 */
[----:B------:R-:W4:Y:S01]  /*d480*/  MUFU.EX2 R162, R162 ;  /* 0x000000a200a27308 */ /* 0x000f220000000800 */
[C---:B-1----:R-:W-:Y:S01]  /*d490*/  FADD.FTZ R21, R161.reuse, R24 ;  /* 0x00000018a1157221 */ /* 0x042fe20000010000 */
[----:B------:R-:W-:-:S06]  /*d4a0*/  F2FP.BF16.F32.PACK_AB R161, R161, R66 ;  /* 0x00000042a1a1723e */ /* 0x000fcc00000010ff */
[----:B------:R-:W1:Y:S01]  /*d4b0*/  MUFU.EX2 R163, R70 ;  /* 0x0000004600a37308 */ /* 0x000e620000000800 */
[----:B--2---:R-:W-:-:S07]  /*d4c0*/  FADD.FTZ R24, R26, R21 ;  /* 0x000000151a187221 */ /* 0x004fce0000010000 */
[----:B------:R-:W2:Y:S01]  /*d4d0*/  MUFU.EX2 R35, R35 ;  /* 0x0000002300237308 */ /* 0x000ea20000000800 */
[----:B----4-:R-:W-:-:S07]  /*d4e0*/  FADD.FTZ R14, R162, R15 ;  /* 0x0000000fa20e7221 */ /* 0x010fce0000010000 */
[----:B------:R-:W4:Y:S01]  /*d4f0*/  MUFU.EX2 R72, R72 ;  /* 0x0000004800487308 */ /* 0x000f220000000800 */
[C---:B-1----:R-:W-:Y:S01]  /*d500*/  FADD.FTZ R21, R163.reuse, R24 ;  /* 0x00000018a3157221 */ /* 0x042fe20000010000 */
[----:B------:R-:W-:-:S06]  /*d510*/  F2FP.BF16.F32.PACK_AB R163, R163, R26 ;  /* 0x0000001aa3a3723e */ /* 0x000fcc00000010ff */
[----:B------:R-:W1:Y:S01]  /*d520*/  MUFU.EX2 R164, R164 ;  /* 0x000000a400a47308 */ /* 0x000e620000000800 */
[C---:B--2---:R-:W-:Y:S01]  /*d530*/  FADD.FTZ R15, R35.reuse, R14 ;  /* 0x0000000e230f7221 */ /* 0x044fe20000010000 */
[----:B------:R-:W-:-:S05]  /*d540*/  F2FP.BF16.F32.PACK_AB R162, R35, R162 ;  /* 0x000000a223a2723e */ /* 0x000fca00000010ff */
[----:B------:R3:W-:Y:S01]  /*d550*/  STSM.16.M88.4 [R203], R160 ;  /* 0x000000a0cb007844 */ /* 0x0007e20000000200 */
[----:B------:R-:W2:Y:S01]  /*d560*/  MUFU.EX2 R165, R74 ;  /* 0x0000004a00a57308 */ /* 0x000ea20000000800 */
[----:B----4-:R-:W-:-:S07]  /*d570*/  FADD.FTZ R24, R72, R21 ;  /* 0x0000001548187221 */ /* 0x010fce0000010000 */
[----:B------:R-:W4:Y:S01]  /*d580*/  MUFU.EX2 R37, R37 ;  /* 0x0000002500257308 */ /* 0x000f220000000800 */
[----:B-1----:R-:W-:-:S07]  /*d590*/  FADD.FTZ R14, R164, R15 ;  /* 0x0000000fa40e7221 */ /* 0x002fce0000010000 */
[----:B------:R-:W1:Y:S01]  /*d5a0*/  MUFU.EX2 R76, R76 ;  /* 0x0000004c004c7308 */ /* 0x000e620000000800 */
[C---:B--2---:R-:W-:Y:S01]  /*d5b0*/  FADD.FTZ R21, R165.reuse, R24 ;  /* 0x00000018a5157221 */ /* 0x044fe20000010000 */
[----:B------:R-:W-:-:S06]  /*d5c0*/  F2FP.BF16.F32.PACK_AB R165, R165, R72 ;  /* 0x00000048a5a5723e */ /* 0x000fcc00000010ff */
[----:B------:R-:W2:Y:S01]  /*d5d0*/  MUFU.EX2 R166, R166 ;  /* 0x000000a600a67308 */ /* 0x000ea20000000800 */
[C---:B----4-:R-:W-:Y:S01]  /*d5e0*/  FADD.FTZ R15, R37.reuse, R14 ;  /* 0x0000000e250f7221 */ /* 0x050fe20000010000 */
[----:B------:R-:W-:-:S06]  /*d5f0*/  F2FP.BF16.F32.PACK_AB R164, R37, R164 ;  /* 0x000000a425a4723e */ /* 0x000fcc00000010ff */
[----:B------:R-:W4:Y:S01]  /*d600*/  MUFU.EX2 R167, R36 ;  /* 0x0000002400a77308 */ /* 0x000f220000000800 */
[----:B-1----:R-:W-:Y:S01]  /*d610*/  FADD.FTZ R24, R76, R21 ;  /* 0x000000154c187221 */ /* 0x002fe20000010000 */
[----:B------:R-:W-:-:S06]  /*d620*/  IMAD.MOV.U32 R21, RZ, RZ, 0x40000040 ;  /* 0x40000040ff157424 */ /* 0x000fcc00078e00ff */
[----:B------:R-:W1:Y:S01]  /*d630*/  MUFU.EX2 R39, R39 ;  /* 0x0000002700277308 */ /* 0x000e620000000800 */
[----:B--2---:R-:W-:Y:S01]  /*d640*/  FADD.FTZ R14, R166, R15 ;  /* 0x0000000fa60e7221 */ /* 0x004fe20000010000 */
[C---:B----4-:R-:W-:Y:S01]  /*d650*/  FADD.FTZ R15, R167.reuse, R24 ;  /* 0x00000018a70f7221 */ /* 0x050fe20000010000 */
[----:B------:R-:W-:Y:S02]  /*d660*/  F2FP.BF16.F32.PACK_AB R167, R167, R76 ;  /* 0x0000004ca7a7723e */ /* 0x000fe400000010ff */
[C---:B-1----:R-:W-:Y:S01]  /*d670*/  F2FP.BF16.F32.PACK_AB R166, R39.reuse, R166 ;  /* 0x000000a627a6723e */ /* 0x042fe200000010ff */
[----:B------:R-:W-:-:S04]  /*d680*/  FADD.FTZ R14, R39, R14 ;  /* 0x0000000e270e7221 */ /* 0x000fc80000010000 */
[----:B------:R3:W-:Y:S01]  /*d690*/  STSM.16.M88.4 [R210], R164 ;  /* 0x000000a4d2007844 */ /* 0x0007e20000000200 */
[----:B------:R-:W-:-:S06]  /*d6a0*/  WARPGROUP.ARRIVE ;  /* 0x00000000000079c5 */ /* 0x000fcc0000000000 */
[----:B------:R-:W-:Y:S03]  /*d6b0*/  HGMMA.64x256x16.F32.BF16 R24, R152, gdesc[UR4].tnspB, RZ, !UPT, gsb0 ;  /* 0x43e0000498187df0 */ /* 0x000fe6000c0018ff */
[----:B------:R-:W-:Y:S02]  /*d6c0*/  WARPGROUP.DEPBAR.LE gsb0, 0x0 ;  /* 0x00008000000079c5 */ /* 0x000fe40000010000 */
[----:B------:R-:W-:Y:S01]  /*d6d0*/  WARPGROUP.ARRIVE ;  /* 0x00000000000079c5 */ /* 0x000fe20000000000 */
[C---:B0-----:R-:W-:Y:S02]  /*d6e0*/  VIADD R152, R20.reuse, 0x100 ;  /* 0x0000010014987836 */ /* 0x041fe40000000000 */
[----:B------:R-:W-:Y:S02]  /*d6f0*/  IMAD.MOV.U32 R153, RZ, RZ, 0x40000040 ;  /* 0x40000040ff997424 */ /* 0x000fe400078e00ff */
[----:B------:R-:W-:-:S15]  /*d700*/  VIADD R20, R20, 0x180 ;  /* 0x0000018014147836 */ /* 0x000fde0000000000 */
[----:B------:R-:W-:-:S03]  /*d710*/  NOP ;  /* 0x0000000000007918 */ /* 0x000fc60000000000 */
        /* <DEDUP_REMOVED lines=8> */
[----:B------:R-:W-:Y:S02]  /*d7a0*/  R2UR UR7, R21 ;  /* 0x00000000150772ca */ /* 0x000fe400000e0000 */
[----:B------:R-:W-:-:S04]  /*d7b0*/  IADD3 R20, R173, R211, -R193 ;  /* 0x000000d3ad147210 */ /* 0x000fc80007ffe8c1 */
[----:B------:R-:W-:-:S04]  /*d7c0*/  SHF.R.S32.HI R21, RZ, 0x1f, R20 ;  /* 0x0000001fff157819 */ /* 0x000fc80000011414 */
[----:B------:R-:W-:Y:S01]  /*d7d0*/  LEA.HI R21, R21, R20, RZ, 0x6 ;  /* 0x0000001415157211 */ /* 0x000fe200078f30ff */
[----:B------:R-:W-:-:S03]  /*d7e0*/  VIADD R20, R171, 0xfffffffe ;  /* 0xfffffffeab147836 */ /* 0x000fc60000000000 */
[----:B------:R-:W-:-:S04]  /*d7f0*/  SHF.R.S32.HI R21, RZ, 0x6, R21 ;  /* 0x00000006ff157819 */ /* 0x000fc80000011415 */
[----:B------:R-:W-:-:S04]  /*d800*/  VIMNMX R196, R213, R21, !PT ;  /* 0x00000015d5c47248 */ /* 0x000fc80007fe0100 */
[----:B------:R-:W-:Y:S01]  /*d810*/  ISETP.GE.AND P3, PT, R20, R196, PT ;  /* 0x000000c41400720c */ /* 0x000fe20003f66270 */
        /* <DEDUP_REMOVED lines=18> */
.L_x_8694:
[----:B------:R-:W-:-:S05]  /*d940*/  VIADD R18, R201, 0x1 ;  /* 0x00000001c9127836 */ /* 0x000fca0000000000 */
[----:B------:R-:W-:-:S04]  /*d950*/  ISETP.NE.AND P3, PT, R18, 0x2, PT ;  /* 0x000000021200780c */ /* 0x000fc80003f65270 */
[----:B------:R-:W-:Y:S02]  /*d960*/  SEL R21, RZ, 0x1, P3 ;  /* 0x00000001ff157807 */ /* 0x000fe40001800000 */
[----:B------:R-:W-:Y:S02]  /*d970*/  SEL R18, R18, RZ, P3 ;  /* 0x000000ff12127207 */ /* 0x000fe40001800000 */
[----:B------:R-:W-:Y:S01]  /*d980*/  LOP3.LUT R19, R19, R21, RZ, 0x3c, !PT ;  /* 0x0000001513137212 */ /* 0x000fe200078e3cff */
[----:B------:R-:W-:Y:S06]  /*d990*/  @!P0 BRA `(.L_x_8684) ;  /* 0x0000000000048947 */ /* 0x000fec0003800000 */
[----:B------:R-:W-:Y:S01]  /*d9a0*/  BPT.TRAP 0x1 ;  /* 0x000000040000795c */ /* 0x000fe20000300000 */
.L_x_8684:
[----:B------:R-:W-:Y:S01]  /*d9b0*/  IMAD R21, R18, 0x8, R2 ;  /* 0x0000000812157824 */ /* 0x000fe200078e0202 */
[----:B------:R-:W-:-:S04]  /*d9c0*/  SHF.L.U32 R198, R19, 0x1f, RZ ;  /* 0x0000001f13c67819 */ /* 0x000fc800000006ff */
[----:B------:R0:W1:Y:S01]  /*d9d0*/  SYNCS.PHASECHK.TRANS64.TRYWAIT P3, [R21+URZ+0x38830], R198 ;  /* 0x038830c6150075a7 */ /* 0x000062000806017f */
[----:B------:R-:W-:Y:S05]  /*d9e0*/  @!P0 BRA `(.L_x_8685) ;  /* 0x0000000000048947 */ /* 0x000fea0003800000 */
[----:B------:R-:W-:Y:S01]  /*d9f0*/  BPT.TRAP 0x1 ;  /* 0x000000040000795c */ /* 0x000fe20000300000 */
.L_x_8685:
[----:B------:R-:W-:Y:S01]  /*da00*/  BSSY B2, `(.L_x_8686) ;  /* 0x0000006000027945 */ /* 0x000fe20003800000 */
[----:B---3--:R-:W-:Y:S02]  /*da10*/  IMAD R156, R18, 0x200, R0 ;  /* 0x00000200129c7824 */ /* 0x008fe400078e0200 */
[----:B------:R-:W-:Y:S01]  /*da20*/  IMAD.MOV.U32 R157, RZ, RZ, 0x40000040 ;  /* 0x40000040ff9d7424 */ /* 0x000fe200078e00ff */
[----:B-1----:R-:W-:Y:S06]  /*da30*/  @P3 BRA `(.L_x_8687) ;  /* 0x0000000000083947 */ /* 0x002fec0003800000 */
[----:B------:R-:W1:Y:S02]  /*da40*/  SYNCS.PHASECHK.TRANS64.TRYWAIT P3, [R21+URZ+0x38830], R198 ;  /* 0x038830c6150075a7 */ /* 0x000e64000806017f */
[----:B-1----:R-:W-:Y:S05]  /*da50*/  @!P3 BRA `(.L_x_8688) ;  /* 0x0000017c0028b947 */ /* 0x002fea0003800000 */
.L_x_8687:
[----:B------:R-:W-:Y:S05]  /*da60*/  BSYNC B2 ;  /* 0x0000000000027941 */ /* 0x000fea0003800000 */
.L_x_8686:
        /* <DEDUP_REMOVED lines=36> */
.L_x_8689:
[----:B------:R2:W3:Y:S01]  /*dcb0*/  SYNCS.PHASECHK.TRANS64.TRYWAIT P3, [R21+URZ+0x38850], R198 ;  /* 0x038850c6150075a7 */ /* 0x0004e2000806017f */
[----:B------:R-:W-:Y:S05]  /*dcc0*/  @!P0 BRA `(.L_x_8690) ;  /* 0x0000000000048947 */ /* 0x000fea0003800000 */
[----:B------:R-:W-:Y:S01]  /*dcd0*/  BPT.TRAP 0x1 ;  /* 0x000000040000795c */ /* 0x000fe20000300000 */
.L_x_8690:
[----:B------:R-:W-:Y:S04]  /*dce0*/  BSSY B2, `(.L_x_8691) ;  /* 0x0000004000027945 */ /* 0x000fe80003800000 */
[----:B---3--:R-:W-:Y:S05]  /*dcf0*/  @P3 BRA `(.L_x_8692) ;  /* 0x0000000000083947 */ /* 0x008fea0003800000 */
[----:B------:R-:W3:Y:S02]  /*dd00*/  SYNCS.PHASECHK.TRANS64.TRYWAIT P3, [R21+URZ+0x38850], R198 ;  /* 0x038850c6150075a7 */ /* 0x000ee4000806017f */
[----:B---3--:R-:W-:Y:S05]  /*dd10*/  @!P3 BRA `(.L_x_8693) ;  /* 0x00000178008cb947 */ /* 0x008fea0003800000 */
.L_x_8692:
[----:B------:R-:W-:Y:S05]  /*dd20*/  BSYNC B2 ;  /* 0x0000000000027941 */ /* 0x000fea0003800000 */
.L_x_8691:
[----:B------:R-:W-:Y:S01]  /*dd30*/  IMAD R204, R18, 0x1000, R3 ;  /* 0x0000100012cc7824 */ /* 0x000fe200078e0203 */
[----:B------:R-:W-:Y:S01]  /*dd40*/  R2UR UR4, R6 ;  /* 0x00000000060472ca */ /* 0x000fe200000e0000 */
[----:B------:R-:W-:Y:S01]  /*dd50*/  IMAD.MOV.U32 R205, RZ, RZ, 0x40000040 ;  /* 0x40000040ffcd7424 */ /* 0x000fe200078e00ff */
[----:B------:R-:W-:Y:S01]  /*dd60*/  R2UR UR5, R7 ;  /* 0x00000000070572ca */ /* 0x000fe200000e0000 */
[----:B------:R-:W-:Y:S01]  /*dd70*/  WARPGROUP.ARRIVE ;  /* 0x00000000000079c5 */ /* 0x000fe20000000000 */
[----:B------:R-:W-:Y:S01]  /*dd80*/  R2UR UR6, R204 ;  /* 0x00000000cc0672ca */ /* 0x000fe200000e0000 */
[----:B0123--:R-:W-:Y:S01]  /*dd90*/  VIADD R198, R6, 0x2 ;  /* 0x0000000206c67836 */ /* 0x00ffe20000000000 */
[----:B------:R-:W-:Y:S01]  /*dda0*/  R2UR UR7, R205 ;  /* 0x00000000cd0772ca */ /* 0x000fe200000e0000 */
[----:B------:R-:W-:Y:S02]  /*ddb0*/  IMAD.MOV.U32 R199, RZ, RZ, 0x40000040 ;  /* 0x40000040ffc77424 */ /* 0x000fe400078e00ff */
[----:B------:R-:W0:Y:S01]  /*ddc0*/  S2R R202, SR_TID.X ;  /* 0x0000000000ca7919 */ /* 0x000e220000002100 */
[----:B------:R-:W-:-:S02]  /*ddd0*/  VIADD R205, R204, 0x800 ;  /* 0x00000800cccd7836 */ /* 0x000fc40000000000 */
[----:B------:R-:W-:Y:S02]  /*dde0*/  IMAD.MOV.U32 R207, RZ, RZ, 0x40000040 ;  /* 0x40000040ffcf7424 */ /* 0x000fe400078e00ff */
[----:B------:R-:W-:Y:S02]  /*ddf0*/  VIADD R208, R6, 0x800 ;  /* 0x0000080006d07836 */ /* 0x000fe40000000000 */
[----:B------:R-:W-:-:S03]  /*de00*/  IMAD.MOV.U32 R209, RZ, RZ, 0xa00 ;  /* 0x00000a00ffd17424 */ /* 0x000fc600078e00ff */
        /* <DEDUP_REMOVED lines=9> */
[----:B0-----:R-:W-:Y:S01]  /*dea0*/  SHF.R.U32.HI R202, RZ, 0x7, R202 ;  /* 0x00000007ffca7819 */ /* 0x001fe200000116ca */
[----:B------:R-:W-:Y:S02]  /*deb0*/  WARPGROUP.DEPBAR.LE gsb0, 0x0 ;  /* 0x00008000000079c5 */ /* 0x000fe40000010000 */
[----:B------:R-:W-:-:S08]  /*dec0*/  WARPGROUP.ARRIVE ;  /* 0x00000000000079c5 */ /* 0x000fd00000000000 */
        /* <DEDUP_REMOVED lines=150> */
[----:B------:R-:W0:Y:S01]  /*e830*/  SHFL.IDX PT, R198, R202, RZ, 0x1f ;  /* 0x00001fffcac67589 */ /* 0x000e2200000e0000 */
[----:B------:R-:W-:Y:S01]  /*e840*/  IMAD.MOV.U32 R199, RZ, RZ, 0x4 ;  /* 0x00000004ffc77424 */ /* 0x000fe200078e00ff */
[----:B0-----:R-:W-:-:S04]  /*e850*/  ISETP.GT.AND P3, PT, R198, 0x7f, PT ;  /* 0x0000007fc600780c */ /* 0x001fc80003f64270 */
        /* <DEDUP_REMOVED lines=163> */
[C---:B------:R-:W-:Y:S01]  /*f290*/  IMAD.IADD R206, R208.reuse, 0x1, R198 ;  /* 0x00000001d0ce7824 */ /* 0x040fe200078e02c6 */
[----:B------:R-:W-:Y:S01]  /*f2a0*/  R2UR UR7, R207 ;  /* 0x00000000cf0772ca */ /* 0x000fe200000e0000 */
[----:B------:R-:W-:Y:S02]  /*f2b0*/  IMAD.MOV.U32 R207, RZ, RZ, 0x40000040 ;  /* 0x40000040ffcf7424 */ /* 0x000fe400078e00ff */
[----:B------:R-:W-:Y:S01]  /*f2c0*/  IMAD.IADD R198, R208, 0x1, R199 ;  /* 0x00000001d0c67824 */ /* 0x000fe200078e02c7 */
[----:B------:R-:W-:Y:S01]  /*f2d0*/  R2UR UR4, R206 ;  /* 0x00000000ce0472ca */ /* 0x000fe200000e0000 */
[----:B------:R-:W-:Y:S01]  /*f2e0*/  IMAD.IADD R206, R208, 0x1, R202 ;  /* 0x00000001d0ce7824 */ /* 0x000fe200078e02ca */
[----:B------:R-:W-:Y:S01]  /*f2f0*/  R2UR UR5, R207 ;  /* 0x00000000cf0572ca */ /* 0x000fe200000e0000 */
[----:B------:R-:W-:Y:S01]  /*f300*/  IMAD.MOV.U32 R207, RZ, RZ, 0x40000040 ;  /* 0x40000040ffcf7424 */ /* 0x000fe200078e00ff */
[----:B------:R-:W-:-:S02]  /*f310*/  WARPGROUP.DEPBAR.LE gsb0, 0x0 ;  /* 0x00008000000079c5 */ /* 0x000fc40000010000 */
[----:B------:R-:W-:-:S09]  /*f320*/  WARPGROUP.ARRIVE ;  /* 0x00000000000079c5 */ /* 0x000fd20000000000 */
[----:B------:R-:W-:Y:S01]  /*f330*/  HGMMA.64x64x16.F32.BF16 R152, gdesc[UR4], R152, gsb0 ;  /* 0x00e00000049879f0 */ /* 0x000fe20008001898 */
[----:B------:R-:W-:Y:S01]  /*f340*/  R2UR UR4, R206 ;  /* 0x00000000ce0472ca */ /* 0x000fe200000e0000 */
[--C-:B------:R-:W-:Y:S01]  /*f350*/  IMAD.IADD R206, R202, 0x1, R205.reuse ;  /* 0x00000001cace7824 */ /* 0x100fe200078e02cd */
[----:B------:R-:W-:Y:S01]  /*f360*/  R2UR UR5, R207 ;  /* 0x00000000cf0572ca */ /* 0x000fe200000e0000 */
[----:B------:R-:W-:Y:S02]  /*f370*/  IMAD.MOV.U32 R207, RZ, RZ, 0x40000040 ;  /* 0x40000040ffcf7424 */ /* 0x000fe400078e00ff */
[----:B------:R-:W-:Y:S01]  /*f380*/  IMAD.IADD R202, R216, 0x1, R194 ;  /* 0x00000001d8ca7824 */ /* 0x000fe200078e02c2 */
[----:B------:R-:W-:Y:S01]  /*f390*/  R2UR UR6, R206 ;  /* 0x00000000ce0672ca */ /* 0x000fe200000e0000 */
[----:B------:R-:W-:Y:S01]  /*f3a0*/  IMAD.IADD R206, R199, 0x1, R205 ;  /* 0x00000001c7ce7824 */ /* 0x000fe200078e02cd */
[----:B------:R-:W-:Y:S01]  /*f3b0*/  R2UR UR7, R207 ;  /* 0x00000000cf0772ca */ /* 0x000fe200000e0000 */
[----:B------:R-:W-:-:S02]  /*f3c0*/  IMAD.MOV.U32 R199, RZ, RZ, 0x40000040 ;  /* 0x40000040ffc77424 */ /* 0x000fc400078e00ff */
        /* <DEDUP_REMOVED lines=12> */
[----:B------:R-:W-:-:S04]  /*f490*/  SEL R199, R199, 0xf80, P3 ;  /* 0x00000f80c7c77807 */ /* 0x000fc80001800000 */
        /* <DEDUP_REMOVED lines=9> */
[----:B------:R-:W-:Y:S01]  /*f530*/  R2UR UR5, R199 ;  /* 0x00000000c70572ca */ /* 0x000fe200000e0000 */
[----:B------:R-:W0:Y:S01]  /*f540*/  @P2 LDC R198, c[0x0][0x450] ;  /* 0x00011400ffc62b82 */ /* 0x000e220000000800 */
[----:B------:R-:W-:Y:S02]  /*f550*/  R2UR UR6, R204 ;  /* 0x00000000cc0672ca */ /* 0x000fe400000e0000 */
[----:B------:R-:W-:-:S05]  /*f560*/  R2UR UR7, R205 ;  /* 0x00000000cd0772ca */ /* 0x000fca00000e0000 */
[----:B------:R-:W1:Y:S02]  /*f570*/  @P2 LDC R199, c[0x0][0x44c] ;  /* 0x00011300ffc72b82 */ /* 0x000e640000000800 */
[----:B-1----:R-:W-:-:S05]  /*f580*/  @P2 IMAD.HI.U32 R199, R202, R199, RZ ;  /* 0x000000c7cac72227 */ /* 0x002fca00078e00ff */
[----:B0-----:R-:W-:Y:S01]  /*f590*/  @P2 SHF.R.U32.HI R202, RZ, R198, R199 ;  /* 0x000000c6ffca2219 */ /* 0x001fe200000116c7 */
[----:B------:R-:W-:Y:S02]  /*f5a0*/  IMAD.MOV.U32 R199, RZ, RZ, 0x40000040 ;  /* 0x40000040ffc77424 */ /* 0x000fe400078e00ff */
[----:B------:R-:W-:Y:S01]  /*f5b0*/  IMAD R198, R18, 0x1000, R190 ;  /* 0x0000100012c67824 */ /* 0x000fe200078e02be */
[----:B------:R-:W-:Y:S02]  /*f5c0*/  WARPGROUP.DEPBAR.LE gsb0, 0x0 ;  /* 0x00008000000079c5 */ /* 0x000fe40000010000 */
[----:B------:R-:W-:-:S06]  /*f5d0*/  WARPGROUP.ARRIVE ;  /* 0x00000000000079c5 */ /* 0x000fcc0000000000 */
[----:B------:R-:W-:Y:S01]  /*f5e0*/  HGMMA.64x64x16.F32.BF16 R152, gdesc[UR4], R152, gsb0 ;  /* 0x00e00000049879f0 */ /* 0x000fe20008001898 */
[----:B------:R-:W-:Y:S02]  /*f5f0*/  R2UR UR7, R199 ;  /* 0x00000000c70772ca */ /* 0x000fe400000e0000 */
[----:B------:R-:W-:Y:S01]  /*f600*/  R2UR UR6, R198 ;  /* 0x00000000c60672ca */ /* 0x000fe200000e0000 */
[----:B------:R-:W-:Y:S02]  /*f610*/  WARPGROUP.DEPBAR.LE gsb0, 0x0 ;  /* 0x00008000000079c5 */ /* 0x000fe40000010000 */
[----:B------:R-:W-:Y:S01]  /*f620*/  FMUL.FTZ R208, R152, UR44 ;  /* 0x0000002c98d07c20 */ /* 0x000fe20008410000 */
[----:B------:R-:W-:Y:S01]  /*f630*/  FMUL.FTZ R152, R153, UR44 ;  /* 0x0000002c99987c20 */ /* 0x000fe20008410000 */
[----:B------:R-:W-:Y:S01]  /*f640*/  FMUL.FTZ R206, R157, UR44 ;  /* 0x0000002c9dce7c20 */ /* 0x000fe20008410000 */
[----:B------:R-:W0:Y:S01]  /*f650*/  SHFL.IDX PT, R153, R202, RZ, 0x1c1f ;  /* 0x001c1fffca997589 */ /* 0x000e2200000e0000 */
[----:B------:R-:W-:Y:S01]  /*f660*/  FMUL.FTZ R157, R160, UR44 ;  /* 0x0000002ca09d7c20 */ /* 0x000fe20008410000 */
[----:B------:R-:W-:-:S02]  /*f670*/  IMAD.MOV.U32 R160, RZ, RZ, -0x40 ;  /* 0xffffffc0ffa07424 */ /* 0x000fc400078e00ff */
[----:B------:R-:W-:Y:S01]  /*f680*/  FMUL.FTZ R204, R156, UR44 ;  /* 0x0000002c9ccc7c20 */ /* 0x000fe20008410000 */
[----:B------:R-:W-:Y:S01]  /*f690*/  MUFU.TANH R208, R208 ;  /* 0x000000d000d07308 */ /* 0x000fe20000002400 */
[----:B------:R-:W-:Y:S01]  /*f6a0*/  FMUL.FTZ R199, R165, UR44 ;  /* 0x0000002ca5c77c20 */ /* 0x000fe20008410000 */
[----:B------:R-:W-:Y:S02]  /*f6b0*/  IMAD R160, R20, R160, 0x1 ;  /* 0x0000000114a07424 */ /* 0x000fe400078e02a0 */
[----:B------:R-:W-:Y:S01]  /*f6c0*/  FMUL.FTZ R165, R168, UR44 ;  /* 0x0000002ca8a57c20 */ /* 0x000fe20008410000 */
[----:B------:R-:W-:Y:S01]  /*f6d0*/  FMUL.FTZ R207, R161, UR44 ;  /* 0x0000002ca1cf7c20 */ /* 0x000fe20008410000 */
[----:B------:R-:W-:Y:S01]  /*f6e0*/  FMUL.FTZ R205, R169, UR44 ;  /* 0x0000002ca9cd7c20 */ /* 0x000fe20008410000 */
[----:B------:R-:W-:Y:S01]  /*f6f0*/  FMUL.FTZ R156, R164, UR44 ;  /* 0x0000002ca49c7c20 */ /* 0x000fe20008410000 */
[----:B------:R-:W-:Y:S01]  /*f700*/  IADD3 R160, R211, R160, -R215 ;  /* 0x000000a0d3a07210 */ /* 0x000fe20007ffe8d7 */
[----:B------:R-:W1:Y:S01]  /*f710*/  MUFU.TANH R204, R204 ;  /* 0x000000cc00cc7308 */ /* 0x000e620000002400 */
[----:B------:R-:W-:Y:S01]  /*f720*/  FMUL.FTZ R173, R173, UR44 ;  /* 0x0000002cadad7c20 */ /* 0x000fe20008410000 */
[----:B------:R-:W-:Y:S01]  /*f730*/  FMUL.FTZ R172, R172, UR44 ;  /* 0x0000002cacac7c20 */ /* 0x000fe20008410000 */
[----:B------:R-:W-:Y:S01]  /*f740*/  FMUL.FTZ R154, R154, UR44 ;  /* 0x0000002c9a9a7c20 */ /* 0x000fe20008410000 */
[----:B------:R-:W-:-:S02]  /*f750*/  IMAD.IADD R168, R160, 0x1, -R193 ;  /* 0x00000001a0a87824 */ /* 0x000fc400078e0ac1 */
[----:B------:R-:W-:Y:S01]  /*f760*/  FMUL.FTZ R158, R158, UR44 ;  /* 0x0000002c9e9e7c20 */ /* 0x000fe20008410000 */
[----:B------:R-:W-:Y:S01]  /*f770*/  FMUL.FTZ R176, R176, UR44 ;  /* 0x0000002cb0b07c20 */ /* 0x000fe20008410000 */
[----:B------:R-:W-:Y:S01]  /*f780*/  FMUL.FTZ R180, R180, UR44 ;  /* 0x0000002cb4b47c20 */ /* 0x000fe20008410000 */
[----:B------:R-:W2:Y:S01]  /*f790*/  MUFU.TANH R152, R152 ;  /* 0x0000009800987308 */ /* 0x000ea20000002400 */
[----:B------:R-:W-:Y:S01]  /*f7a0*/  FMUL.FTZ R181, R181, UR44 ;  /* 0x0000002cb5b57c20 */ /* 0x000fe20008410000 */
[----:B------:R-:W-:Y:S01]  /*f7b0*/  FMUL.FTZ R162, R162, UR44 ;  /* 0x0000002ca2a27c20 */ /* 0x000fe20008410000 */
[----:B------:R-:W3:Y:S01]  /*f7c0*/  SHFL.IDX PT, R202, R202, 0x1, 0x1c1f ;  /* 0x003c1f00caca7f89 */ /* 0x000ee200000e0000 */
[----:B0-----:R-:W-:Y:S02]  /*f7d0*/  IMAD.IADD R169, R168, 0x1, R153 ;  /* 0x00000001a8a97824 */ /* 0x001fe400078e0299 */
[----:B------:R-:W-:Y:S01]  /*f7e0*/  FMUL.FTZ R171, R171, UR44 ;  /* 0x0000002cabab7c20 */ /* 0x000fe20008410000 */
[----:B------:R-:W-:Y:S01]  /*f7f0*/  FMUL.FTZ R209, R179, UR44 ;  /* 0x0000002cb3d17c20 */ /* 0x000fe20008410000 */
[----:B------:R-:W-:Y:S01]  /*f800*/  FMUL.FTZ R228, R182, UR44 ;  /* 0x0000002cb6e47c20 */ /* 0x000fe20008410000 */
[----:B------:R-:W0:Y:S01]  /*f810*/  MUFU.TANH R206, R206 ;  /* 0x000000ce00ce7308 */ /* 0x000e220000002400 */
[----:B------:R-:W-:Y:S01]  /*f820*/  ISETP.GT.AND P3, PT, R169, 0x8, PT ;  /* 0x00000008a900780c */ /* 0x000fe20003f64270 */
[----:B------:R-:W-:Y:S01]  /*f830*/  FMUL.FTZ R229, R183, UR44 ;  /* 0x0000002cb7e57c20 */ /* 0x000fe20008410000 */
[----:B------:R-:W-:-:S02]  /*f840*/  ISETP.GT.AND P5, PT, R169, RZ, PT ;  /* 0x000000ffa900720c */ /* 0x000fc40003fa4270 */
[----:B-1----:R-:W-:Y:S02]  /*f850*/  FSEL R161, R204, -INF , P3 ;  /* 0xff800000cca17808 */ /* 0x002fe40001800000 */
[C---:B------:R-:W-:Y:S01]  /*f860*/  ISETP.GT.AND P6, PT, R169.reuse, 0x1, PT ;  /* 0x00000001a900780c */ /* 0x040fe20003fc4270 */
[----:B------:R-:W1:Y:S01]  /*f870*/  MUFU.TANH R157, R157 ;  /* 0x0000009d009d7308 */ /* 0x000e620000002400 */
[----:B------:R-:W-:Y:S02]  /*f880*/  FSEL R153, R208, -INF , P5 ;  /* 0xff800000d0997808 */ /* 0x000fe40002800000 */
[C---:B------:R-:W-:Y:S02]  /*f890*/  ISETP.GT.AND P4, PT, R169.reuse, 0x9, PT ;  /* 0x00000009a900780c */ /* 0x040fe40003f84270 */
[C---:B------:R-:W-:Y:S02]  /*f8a0*/  ISETP.GT.AND P5, PT, R169.reuse, 0x10, PT ;  /* 0x00000010a900780c */ /* 0x040fe40003fa4270 */
[----:B--2---:R-:W-:Y:S01]  /*f8b0*/  FSEL R152, R152, -INF , P6 ;  /* 0xff80000098987808 */ /* 0x004fe20003000000 */
[----:B------:R-:W2:Y:S01]  /*f8c0*/  MUFU.TANH R207, R207 ;  /* 0x000000cf00cf7308 */ /* 0x000ea20000002400 */
[----:B------:R-:W-:-:S02]  /*f8d0*/  ISETP.GT.AND P6, PT, R169, 0x11, PT ;  /* 0x00000011a900780c */ /* 0x000fc40003fc4270 */
[----:B0-----:R-:W-:Y:S01]  /*f8e0*/  FSEL R160, R206, -INF , P4 ;  /* 0xff800000cea07808 */ /* 0x001fe20002000000 */
[----:B------:R-:W-:Y:S01]  /*f8f0*/  FMUL.FTZ R206, R159, UR44 ;  /* 0x0000002c9fce7c20 */ /* 0x000fe20008410000 */
[C---:B------:R-:W-:Y:S01]  /*f900*/  ISETP.GT.AND P4, PT, R169.reuse, 0x19, PT ;  /* 0x00000019a900780c */ /* 0x040fe20003f84270 */
[----:B---3--:R-:W-:Y:S01]  /*f910*/  IMAD.IADD R168, R168, 0x1, R202 ;  /* 0x00000001a8a87824 */ /* 0x008fe200078e02ca */
[----:B------:R-:W-:Y:S01]  /*f920*/  ISETP.GT.AND P3, PT, R169, 0x18, PT ;  /* 0x00000018a900780c */ /* 0x000fe20003f64270 */
[----:B------:R-:W-:Y:S01]  /*f930*/  MUFU.TANH R199, R199 ;  /* 0x000000c700c77308 */ /* 0x000fe20000002400 */
[----:B-1----:R-:W-:Y:S02]  /*f940*/  FSEL R164, R157, -INF , P5 ;  /* 0xff8000009da47808 */ /* 0x002fe40002800000 */
[----:B------:R-:W-:-:S05]  /*f950*/  ISETP.GT.AND P5, PT, R169, 0x20, PT ;  /* 0x00000020a900780c */ /* 0x000fca0003fa4270 */
[----:B------:R-:W0:Y:S01]  /*f960*/  MUFU.TANH R156, R156 ;  /* 0x0000009c009c7308 */ /* 0x000e220000002400 */
[----:B--2---:R-:W-:Y:S01]  /*f970*/  FSEL R157, R207, -INF , P6 ;  /* 0xff800000cf9d7808 */ /* 0x004fe20003000000 */
[----:B------:R-:W-:Y:S01]  /*f980*/  FMUL.FTZ R207, R175, UR44 ;  /* 0x0000002cafcf7c20 */ /* 0x000fe20008410000 */
[----:B------:R-:W-:-:S05]  /*f990*/  ISETP.GT.AND P6, PT, R169, 0x21, PT ;  /* 0x00000021a900780c */ /* 0x000fca0003fc4270 */
[----:B------:R-:W-:Y:S08]  /*f9a0*/  MUFU.TANH R205, R205 ;  /* 0x000000cd00cd7308 */ /* 0x000ff00000002400 */
[----:B------:R-:W-:Y:S01]  /*f9b0*/  MUFU.TANH R204, R173 ;  /* 0x000000ad00cc7308 */ /* 0x000fe20000002400 */
[----:B0-----:R-:W-:Y:S02]  /*f9c0*/  FSEL R156, R156, -INF , P3 ;  /* 0xff8000009c9c7808 */ /* 0x001fe40001800000 */
[----:B------:R-:W-:-:S05]  /*f9d0*/  ISETP.GT.AND P3, PT, R169, 0x28, PT ;  /* 0x00000028a900780c */ /* 0x000fca0003f64270 */
[----:B------:R-:W0:Y:S08]  /*f9e0*/  MUFU.TANH R165, R165 ;  /* 0x000000a500a57308 */ /* 0x000e300000002400 */
[----:B------:R1:W2:Y:S08]  /*f9f0*/  MUFU.TANH R208, R172 ;  /* 0x000000ac00d07308 */ /* 0x0002b00000002400 */
[----:B------:R-:W3:Y:S01]  /*fa00*/  MUFU.TANH R181, R181 ;  /* 0x000000b500b57308 */ /* 0x000ee20000002400 */
[----:B-1----:R-:W-:-:S02]  /*fa10*/  FSEL R172, R199, -INF , P4 ;  /* 0xff800000c7ac7808 */ /* 0x002fc40002000000 */
[----:B------:R-:W-:Y:S02]  /*fa20*/  ISETP.GT.AND P4, PT, R169, 0x29, PT ;  /* 0x00000029a900780c */ /* 0x000fe40003f84270 */
[----:B0-----:R-:W-:Y:S02]  /*fa30*/  FSEL R165, R165, -INF , P5 ;  /* 0xff800000a5a57808 */ /* 0x001fe40002800000 */
[C---:B------:R-:W-:Y:S01]  /*fa40*/  ISETP.GT.AND P5, PT, R169.reuse, 0x30, PT ;  /* 0x00000030a900780c */ /* 0x040fe20003fa4270 */
[----:B------:R0:W-:Y:S01]  /*fa50*/  MUFU.TANH R199, R154 ;  /* 0x0000009a00c77308 */ /* 0x0001e20000002400 */
[----:B--2---:R-:W-:Y:S01]  /*fa60*/  FSEL R173, R208, -INF , P3 ;  /* 0xff800000d0ad7808 */ /* 0x004fe20001800000 */
[----:B------:R-:W-:Y:S01]  /*fa70*/  FMUL.FTZ R208, R174, UR44 ;  /* 0x0000002caed07c20 */ /* 0x000fe20008410000 */
[----:B------:R-:W-:-:S05]  /*fa80*/  ISETP.GT.AND P3, PT, R169, 0x38, PT ;  /* 0x00000038a900780c */ /* 0x000fca0003f64270 */
[----:B------:R-:W-:Y:S01]  /*fa90*/  MUFU.TANH R206, R206 ;  /* 0x000000ce00ce7308 */ /* 0x000fe20000002400 */
[----:B0-----:R-:W-:Y:S01]  /*faa0*/  FSEL R154, R205, -INF , P6 ;  /* 0xff800000cd9a7808 */ /* 0x001fe20003000000 */
[----:B------:R-:W-:Y:S01]  /*fab0*/  FMUL.FTZ R205, R155, UR44 ;  /* 0x0000002c9bcd7c20 */ /* 0x000fe20008410000 */
[----:B------:R-:W-:Y:S02]  /*fac0*/  FSEL R155, R204, -INF , P4 ;  /* 0xff800000cc9b7808 */ /* 0x000fe40002000000 */
[----:B------:R-:W-:Y:S02]  /*fad0*/  FMNMX.FTZ R204, R153, R197, !PT ;  /* 0x000000c599cc7209 */ /* 0x000fe40007810000 */
[C---:B------:R-:W-:Y:S01]  /*fae0*/  ISETP.GT.AND P6, PT, R169.reuse, 0x31, PT ;  /* 0x00000031a900780c */ /* 0x040fe20003fc4270 */
[----:B------:R-:W-:Y:S01]  /*faf0*/  MUFU.TANH R171, R171 ;  /* 0x000000ab00ab7308 */ /* 0x000fe20000002400 */
[----:B------:R-:W-:-:S04]  /*fb00*/  ISETP.GT.AND P4, PT, R169, 0x39, PT ;  /* 0x00000039a900780c */ /* 0x000fc80003f84270 */
[----:B---3--:R-:W-:Y:S01]  /*fb10*/  FSEL R159, R181, -INF , P4 ;  /* 0xff800000b59f7808 */ /* 0x008fe20002000000 */
[----:B------:R-:W-:Y:S01]  /*fb20*/  FMUL.FTZ R181, R166, UR44 ;  /* 0x0000002ca6b57c20 */ /* 0x000fe20008410000 */
[----:B------:R-:W-:Y:S01]  /*fb30*/  FMUL.FTZ R166, R167, UR44 ;  /* 0x0000002ca7a67c20 */ /* 0x000fe20008410000 */
[----:B------:R0:W-:Y:S01]  /*fb40*/  MUFU.TANH R169, R205 ;  /* 0x000000cd00a97308 */ /* 0x0001e20000002400 */
[----:B------:R-:W-:Y:S01]  /*fb50*/  FMUL.FTZ R167, R170, UR44 ;  /* 0x0000002caaa77c20 */ /* 0x000fe20008410000 */
[----:B------:R-:W-:-:S06]  /*fb60*/  ISETP.GT.AND P4, PT, R168, RZ, PT ;  /* 0x000000ffa800720c */ /* 0x000fcc0003f84270 */
[----:B------:R-:W-:Y:S01]  /*fb70*/  MUFU.TANH R181, R181 ;  /* 0x000000b500b57308 */ /* 0x000fe20000002400 */
[----:B0-----:R-:W-:-:S04]  /*fb80*/  FMNMX.FTZ R205, R152, R204, !PT ;  /* 0x000000cc98cd7209 */ /* 0x001fc80007810000 */
[----:B------:R-:W-:-:S03]  /*fb90*/  FMNMX.FTZ R205, R161, R205, !PT ;  /* 0x000000cda1cd7209 */ /* 0x000fc60007810000 */
[----:B------:R0:W-:Y:S08]  /*fba0*/  MUFU.TANH R204, R158 ;  /* 0x0000009e00cc7308 */ /* 0x0001f00000002400 */
[----:B------:R-:W-:Y:S01]  /*fbb0*/  MUFU.TANH R166, R166 ;  /* 0x000000a600a67308 */ /* 0x000fe20000002400 */
[----:B0-----:R-:W-:-:S04]  /*fbc0*/  FMNMX.FTZ R158, R160, R205, !PT ;  /* 0x000000cda09e7209 */ /* 0x001fc80007810000 */
[----:B------:R-:W-:-:S03]  /*fbd0*/  FMNMX.FTZ R158, R164, R158, !PT ;  /* 0x0000009ea49e7209 */ /* 0x000fc60007810000 */
[----:B------:R0:W1:Y:S01]  /*fbe0*/  MUFU.TANH R205, R176 ;  /* 0x000000b000cd7308 */ /* 0x0000620000002400 */
[----:B------:R-:W-:-:S04]  /*fbf0*/  FMNMX.FTZ R158, R157, R158, !PT ;  /* 0x0000009e9d9e7209 */ /* 0x000fc80007810000 */
[----:B------:R-:W-:-:S03]  /*fc00*/  FMNMX.FTZ R158, R156, R158, !PT ;  /* 0x0000009e9c9e7209 */ /* 0x000fc60007810000 */
[----:B------:R-:W-:Y:S01]  /*fc10*/  MUFU.TANH R167, R167 ;  /* 0x000000a700a77308 */ /* 0x000fe20000002400 */
[----:B0-----:R-:W-:Y:S01]  /*fc20*/  FMUL.FTZ R176, R177, UR44 ;  /* 0x0000002cb1b07c20 */ /* 0x001fe20008410000 */
[----:B------:R-:W-:-:S04]  /*fc30*/  FMNMX.FTZ R177, R172, R158, !PT ;  /* 0x0000009eacb17209 */ /* 0x000fc80007810000 */
[----:B------:R-:W-:Y:S02]  /*fc40*/  FMNMX.FTZ R177, R165, R177, !PT ;  /* 0x000000b1a5b17209 */ /* 0x000fe40007810000 */
[----:B------:R-:W0:Y:S02]  /*fc50*/  MUFU.TANH R176, R176 ;  /* 0x000000b000b07308 */ /* 0x000e240000002400 */
[----:B------:R-:W-:-:S06]  /*fc60*/  FMNMX.FTZ R177, R154, R177, !PT ;  /* 0x000000b19ab17209 */ /* 0x000fcc0007810000 */
[----:B------:R2:W3:Y:S08]  /*fc70*/  MUFU.TANH R158, R180 ;  /* 0x000000b4009e7308 */ /* 0x0004f00000002400 */
[----:B------:R-:W-:Y:S01]  /*fc80*/  MUFU.TANH R208, R208 ;  /* 0x000000d000d07308 */ /* 0x000fe20000002400 */
[----:B--2---:R-:W-:Y:S02]  /*fc90*/  FMNMX.FTZ R180, R173, R177, !PT ;  /* 0x000000b1adb47209 */ /* 0x004fe40007810000 */
[----:B-1----:R-:W-:-:S02]  /*fca0*/  FSEL R177, R205, -INF , P5 ;  /* 0xff800000cdb17808 */ /* 0x002fc40002800000 */
[----:B------:R-:W-:Y:S02]  /*fcb0*/  FMNMX.FTZ R180, R155, R180, !PT ;  /* 0x000000b49bb47209 */ /* 0x000fe40007810000 */
[----:B0-----:R-:W-:Y:S01]  /*fcc0*/  FSEL R176, R176, -INF , P6 ;  /* 0xff800000b0b07808 */ /* 0x001fe20003000000 */
[----:B------:R-:W0:Y:S01]  /*fcd0*/  MUFU.TANH R207, R207 ;  /* 0x000000cf00cf7308 */ /* 0x000e220000002400 */
[----:B------:R-:W-:Y:S02]  /*fce0*/  FMNMX.FTZ R180, R177, R180, !PT ;  /* 0x000000b4b1b47209 */ /* 0x000fe40007810000 */
[----:B---3--:R-:W-:Y:S02]  /*fcf0*/  FSEL R158, R158, -INF , P3 ;  /* 0xff8000009e9e7808 */ /* 0x008fe40001800000 */
[----:B------:R-:W-:Y:S02]  /*fd00*/  FMNMX.FTZ R205, R176, R180, !PT ;  /* 0x000000b4b0cd7209 */ /* 0x000fe40007810000 */
[C---:B------:R-:W-:Y:S01]  /*fd10*/  ISETP.GT.AND P5, PT, R168.reuse, 0x1, PT ;  /* 0x00000001a800780c */ /* 0x040fe20003fa4270 */
[----:B------:R1:W2:Y:S01]  /*fd20*/  MUFU.TANH R180, R162 ;  /* 0x000000a200b47308 */ /* 0x0002a20000002400 */
[----:B------:R-:W-:-:S02]  /*fd30*/  ISETP.GT.AND P6, PT, R168, 0x8, PT ;  /* 0x00000008a800780c */ /* 0x000fc40003fc4270 */
[----:B------:R-:W-:Y:S02]  /*fd40*/  ISETP.GT.AND P3, PT, R168, 0x9, PT ;  /* 0x00000009a800780c */ /* 0x000fe40003f64270 */
[----:B------:R-:W-:Y:S02]  /*fd50*/  FSEL R204, R204, -INF , P6 ;  /* 0xff800000cccc7808 */ /* 0x000fe40003000000 */
[----:B------:R-:W-:Y:S01]  /*fd60*/  FSEL R206, R206, -INF , P3 ;  /* 0xff800000cece7808 */ /* 0x000fe20001800000 */
[----:B------:R-:W-:Y:S01]  /*fd70*/  MUFU.TANH R209, R209 ;  /* 0x000000d100d17308 */ /* 0x000fe20000002400 */
[----:B-1----:R-:W-:Y:S01]  /*fd80*/  FMNMX.FTZ R162, R158, R205, !PT ;  /* 0x000000cd9ea27209 */ /* 0x002fe20007810000 */
[----:B------:R-:W-:Y:S01]  /*fd90*/  FMUL.FTZ R205, R163, UR44 ;  /* 0x0000002ca3cd7c20 */ /* 0x000fe20008410000 */
[----:B------:R-:W-:Y:S02]  /*fda0*/  ISETP.GT.AND P6, PT, R168, 0x18, PT ;  /* 0x00000018a800780c */ /* 0x000fe40003fc4270 */
[----:B------:R-:W-:-:S02]  /*fdb0*/  FMNMX.FTZ R162, R159, R162, !PT ;  /* 0x000000a29fa27209 */ /* 0x000fc40007810000 */
[----:B------:R-:W-:Y:S01]  /*fdc0*/  ISETP.GT.AND P3, PT, R168, 0x19, PT ;  /* 0x00000019a800780c */ /* 0x000fe20003f64270 */
[----:B------:R-:W1:Y:S02]  /*fdd0*/  MUFU.TANH R205, R205 ;  /* 0x000000cd00cd7308 */ /* 0x000e640000002400 */
[----:B------:R-:W3:Y:S01]  /*fde0*/  SHFL.BFLY PT, R163, R162, 0x2, 0x1f ;  /* 0x0c401f00a2a37f89 */ /* 0x000ee200000e0000 */
[----:B------:R-:W-:Y:S02]  /*fdf0*/  FSEL R166, R166, -INF , P3 ;  /* 0xff800000a6a67808 */ /* 0x000fe40001800000 */
[----:B------:R-:W-:-:S03]  /*fe00*/  ISETP.GT.AND P3, PT, R168, 0x29, PT ;  /* 0x00000029a800780c */ /* 0x000fc60003f64270 */
[----:B------:R-:W4:Y:S01]  /*fe10*/  MUFU.TANH R228, R228 ;  /* 0x000000e400e47308 */ /* 0x000f220000002400 */
[----:B0-----:R-:W-:Y:S02]  /*fe20*/  FSEL R207, R207, -INF , P3 ;  /* 0xff800000cfcf7808 */ /* 0x001fe40001800000 */
[----:B------:R-:W-:-:S05]  /*fe30*/  ISETP.GT.AND P3, PT, R168, 0x39, PT ;  /* 0x00000039a800780c */ /* 0x000fca0003f64270 */
[----:B------:R-:W0:Y:S01]  /*fe40*/  MUFU.TANH R229, R229 ;  /* 0x000000e500e57308 */ /* 0x000e220000002400 */
[----:B---3--:R-:W-:Y:S02]  /*fe50*/  FMNMX.FTZ R170, R162, R163, !PT ;  /* 0x000000a3a2aa7209 */ /* 0x008fe40007810000 */
[----:B------:R-:W-:Y:S02]  /*fe60*/  FSEL R162, R199, -INF , P4 ;  /* 0xff800000c7a27808 */ /* 0x000fe40002000000 */
[----:B------:R-:W-:Y:S02]  /*fe70*/  FSEL R163, R169, -INF , P5 ;  /* 0xff800000a9a37808 */ /* 0x000fe40002800000 */
[C---:B------:R-:W-:Y:S01]  /*fe80*/  ISETP.GT.AND P4, PT, R168.reuse, 0x10, PT ;  /* 0x00000010a800780c */ /* 0x040fe20003f84270 */
[----:B------:R-:W3:Y:S01]  /*fe90*/  SHFL.BFLY PT, R169, R170, 0x1, 0x1f ;  /* 0x0c201f00aaa97f89 */ /* 0x000ee200000e0000 */
[----:B------:R-:W-:Y:S02]  /*fea0*/  ISETP.GT.AND P5, PT, R168, 0x11, PT ;  /* 0x00000011a800780c */ /* 0x000fe40003fa4270 */
[----:B--2---:R-:W-:-:S02]  /*feb0*/  FSEL R202, R180, -INF , P4 ;  /* 0xff800000b4ca7808 */ /* 0x004fc40002000000 */
[----:B-1----:R-:W-:Y:S02]  /*fec0*/  FSEL R205, R205, -INF , P5 ;  /* 0xff800000cdcd7808 */ /* 0x002fe40002800000 */
[----:B------:R-:W-:Y:S02]  /*fed0*/  FSEL R199, R181, -INF , P6 ;  /* 0xff800000b5c77808 */ /* 0x000fe40003000000 */
[C---:B------:R-:W-:Y:S02]  /*fee0*/  ISETP.GT.AND P4, PT, R168.reuse, 0x20, PT ;  /* 0x00000020a800780c */ /* 0x040fe40003f84270 */
[C---:B------:R-:W-:Y:S02]  /*fef0*/  ISETP.GT.AND P5, PT, R168.reuse, 0x21, PT ;  /* 0x00000021a800780c */ /* 0x040fe40003fa4270 */
[----:B------:R-:W-:Y:S02]  /*ff00*/  ISETP.GT.AND P6, PT, R168, 0x28, PT ;  /* 0x00000028a800780c */ /* 0x000fe40003fc4270 */
[----:B------:R-:W-:-:S02]  /*ff10*/  FSEL R167, R167, -INF , P4 ;  /* 0xff800000a7a77808 */ /* 0x000fc40002000000 */
[----:B------:R-:W-:Y:S01]  /*ff20*/  FSEL R181, R171, -INF , P5 ;  /* 0xff800000abb57808 */ /* 0x000fe20002800000 */
[----:B------:R-:W-:Y:S01]  /*ff30*/  FMUL.FTZ R171, R178, UR44 ;  /* 0x0000002cb2ab7c20 */ /* 0x000fe20008410000 */
[----:B------:R-:W-:Y:S02]  /*ff40*/  FSEL R208, R208, -INF , P6 ;  /* 0xff800000d0d07808 */ /* 0x000fe40003000000 */
[C---:B------:R-:W-:Y:S02]  /*ff50*/  ISETP.GT.AND P4, PT, R168.reuse, 0x30, PT ;  /* 0x00000030a800780c */ /* 0x040fe40003f84270 */
[C---:B------:R-:W-:Y:S01]  /*ff60*/  ISETP.GT.AND P5, PT, R168.reuse, 0x31, PT ;  /* 0x00000031a800780c */ /* 0x040fe20003fa4270 */
[----:B------:R-:W1:Y:S01]  /*ff70*/  MUFU.TANH R171, R171 ;  /* 0x000000ab00ab7308 */ /* 0x000e620000002400 */
[----:B------:R-:W-:Y:S02]  /*ff80*/  ISETP.GT.AND P6, PT, R168, 0x38, PT ;  /* 0x00000038a800780c */ /* 0x000fe40003fc4270 */
[----:B------:R-:W-:-:S02]  /*ff90*/  FMNMX.FTZ R168, R162, R200, !PT ;  /* 0x000000c8a2a87209 */ /* 0x000fc40007810000 */
[----:B------:R-:W-:Y:S02]  /*ffa0*/  FSEL R209, R209, -INF , P5 ;  /* 0xff800000d1d17808 */ /* 0x000fe40002800000 */
[----:B------:R-:W-:Y:S02]  /*ffb0*/  FMNMX.FTZ R168, R163, R168, !PT ;  /* 0x000000a8a3a87209 */ /* 0x000fe40007810000 */
[----:B----4-:R-:W-:Y:S02]  /*ffc0*/  FSEL R228, R228, -INF , P6 ;  /* 0xff800000e4e47808 */ /* 0x010fe40003000000 */
[----:B------:R-:W-:Y:S02]  /*ffd0*/  FMNMX.FTZ R168, R204, R168, !PT ;  /* 0x000000a8cca87209 */ /* 0x000fe40007810000 */
[----:B0-----:R-:W-:Y:S02]  /*ffe0*/  FSEL R229, R229, -INF , P3 ;  /* 0xff800000e5e57808 */ /* 0x001fe40001800000 */
[----:B------:R-:W-:-:S02]  /*fff0*/  FMNMX.FTZ R174, R206, R168, !PT ;  /* 0x000000a8ceae7209 */ /* 0x000fc40007810000 */
[----:B---3--:R-:W-:Y:S01]  /*10000*/  FMNMX.FTZ R168, R170, R169, !PT ;  /* 0x000000a9aaa87209 */ /* 0x008fe20007810000 */
[----:B------:R-:W-:Y:S01]  /*10010*/  IMAD.U32 R169, RZ, RZ, UR40 ;  /* 0x00000028ffa97e24 */ /* 0x000fe2000f8e00ff */
[----:B------:R-:W-:Y:S02]  /*10020*/  FMNMX.FTZ R170, R202, R174, !PT ;  /* 0x000000aecaaa7209 */ /* 0x000fe40007810000 */
[----:B-1----:R-:W-:Y:S01]  /*10030*/  FSEL R182, R171, -INF , P4 ;  /* 0xff800000abb67808 */ /* 0x002fe20002000000 */
[C---:B------:R-:W-:Y:S01]  /*10040*/  FMUL.FTZ R179, R168.reuse, R169 ;  /* 0x000000a9a8b37220 */ /* 0x040fe20000410000 */
[----:B------:R-:W-:Y:S02]  /*10050*/  FMNMX.FTZ R170, R205, R170, !PT ;  /* 0x000000aacdaa7209 */ /* 0x000fe40007810000 */
[----:B------:R-:W-:Y:S02]  /*10060*/  FSETP.NEU.FTZ.AND P4, PT, R168, -INF , PT ;  /* 0xff800000a800780b */ /* 0x000fe40003f9d000 */
[----:B------:R-:W-:-:S02]  /*10070*/  FMNMX.FTZ R170, R199, R170, !PT ;  /* 0x000000aac7aa7209 */ /* 0x000fc40007810000 */
[----:B------:R-:W-:Y:S02]  /*10080*/  FSEL R179, R179, RZ, P4 ;  /* 0x000000ffb3b37208 */ /* 0x000fe40002000000 */
[----:B------:R-:W-:-:S03]  /*10090*/  FMNMX.FTZ R170, R166, R170, !PT ;  /* 0x000000aaa6aa7209 */ /* 0x000fc60007810000 */
        /* <DEDUP_REMOVED lines=30> */
[----:B0-----:R-:W-:-:S02]  /*10280*/  FMNMX.FTZ R170, R170, R164, !PT ;  /* 0x000000a4aaaa7209 */ /* 0x001fc40007810000 */
[----:B------:R-:W-:-:S05]  /*10290*/  FSEL R164, R168, RZ, P4 ;  /* 0x000000ffa8a47208 */ /* 0x000fca0002000000 */
[----:B------:R-:W-:Y:S01]  /*102a0*/  MUFU.EX2 R160, R160 ;  /* 0x000000a000a07308 */ /* 0x000fe20000000800 */
[----:B------:R-:W0:Y:S01]  /*102b0*/  SHFL.BFLY PT, R154, R170, 0x1, 0x1f ;  /* 0x0c201f00aa9a7f89 */ /* 0x000e2200000e0000 */
[----:B------:R-:W-:-:S04]  /*102c0*/  FADD.FTZ R164, -R164, R197 ;  /* 0x000000c5a4a47221 */ /* 0x000fc80000010100 */
[----:B------:R-:W-:Y:S02]  /*102d0*/  FMUL.FTZ R164, R164, R169 ;  /* 0x000000a9a4a47220 */ /* 0x000fe40000410000 */
[----:B------:R-:W-:Y:S08]  /*102e0*/  MUFU.EX2 R157, R157 ;  /* 0x0000009d009d7308 */ /* 0x000ff00000000800 */
[----:B------:R-:W1:Y:S08]  /*102f0*/  MUFU.EX2 R164, R164 ;  /* 0x000000a400a47308 */ /* 0x000e700000000800 */
[----:B------:R-:W-:Y:S01]  /*10300*/  MUFU.EX2 R171, R171 ;  /* 0x000000ab00ab7308 */ /* 0x000fe20000000800 */
[----:B0-----:R-:W-:-:S04]  /*10310*/  FMNMX.FTZ R170, R170, R154, !PT ;  /* 0x0000009aaaaa7209 */ /* 0x001fc80007810000 */
[C---:B------:R-:W-:Y:S01]  /*10320*/  FSETP.NEU.FTZ.AND P3, PT, R170.reuse, -INF , PT ;  /* 0xff800000aa00780b */ /* 0x040fe20003f7d000 */
[CC--:B------:R-:W-:Y:S02]  /*10330*/  FMUL.FTZ R156, R170.reuse, R169.reuse ;  /* 0x000000a9aa9c7220 */ /* 0x0c0fe40000410000 */
[----:B------:R-:W-:Y:S01]  /*10340*/  MUFU.EX2 R172, R172 ;  /* 0x000000ac00ac7308 */ /* 0x000fe20000000800 */
[----:B------:R-:W-:Y:S01]  /*10350*/  FSEL R165, R170, RZ, P3 ;  /* 0x000000ffaaa57208 */ /* 0x000fe20001800000 */
[----:B-1----:R-:W-:Y:S01]  /*10360*/  FFMA.FTZ R14, R164, R14, R153 ;  /* 0x0000000ea40e7223 */ /* 0x002fe20000010099 */
[----:B------:R-:W-:Y:S01]  /*10370*/  FSEL R156, R156, RZ, P3 ;  /* 0x000000ff9c9c7208 */ /* 0x000fe20001800000 */
[----:B------:R-:W-:Y:S01]  /*10380*/  FMUL.FTZ R24, R24, R164 ;  /* 0x000000a418187220 */ /* 0x000fe20000410000 */
[----:B------:R-:W-:Y:S01]  /*10390*/  ISETP.NE.AND P3, PT, R192, RZ, PT ;  /* 0x000000ffc000720c */ /* 0x000fe20003f65270 */
[----:B------:R-:W-:Y:S01]  /*103a0*/  FADD.FTZ R165, -R165, R200 ;  /* 0x000000c8a5a57221 */ /* 0x000fe20000010100 */
[----:B------:R-:W-:Y:S01]  /*103b0*/  FADD.FTZ R14, R152, R14 ;  /* 0x0000000e980e7221 */ /* 0x000fe20000010000 */
[-CC-:B------:R-:W-:Y:S01]  /*103c0*/  FFMA.FTZ R154, R162, R169.reuse, -R156.reuse ;  /* 0x000000a9a29a7223 */ /* 0x180fe2000001089c */
[-CC-:B------:R-:W-:Y:S01]  /*103d0*/  FFMA.FTZ R158, R202, R169.reuse, -R156.reuse ;  /* 0x000000a9ca9e7223 */ /* 0x180fe2000001089c */
[-C--:B------:R-:W-:Y:S01]  /*103e0*/  FMUL.FTZ R165, R165, R169.reuse ;  /* 0x000000a9a5a57220 */ /* 0x080fe20000410000 */
[----:B------:R-:W-:Y:S01]  /*103f0*/  FFMA.FTZ R202, R166, R169, -R156 ;  /* 0x000000a9a6ca7223 */ /* 0x000fe2000001089c */
[----:B------:R-:W-:-:S02]  /*10400*/  @!P1 VIADD R166, R21, 0x38840 ;  /* 0x0003884015a69836 */ /* 0x000fc40000000000 */
[-CC-:B------:R-:W-:Y:S01]  /*10410*/  FFMA.FTZ R159, R163, R169.reuse, -R156.reuse ;  /* 0x000000a9a39f7223 */ /* 0x180fe2000001089c */
[----:B------:R-:W-:Y:S01]  /*10420*/  MUFU.EX2 R154, R154 ;  /* 0x0000009a009a7308 */ /* 0x000fe20000000800 */
[-CC-:B------:R-:W-:Y:S01]  /*10430*/  FFMA.FTZ R155, R204, R169.reuse, -R156.reuse ;  /* 0x000000a9cc9b7223 */ /* 0x180fe2000001089c */
[-C--:B------:R-:W-:Y:S01]  /*10440*/  FFMA.FTZ R162, R206, R169.reuse, -R156 ;  /* 0x000000a9cea27223 */ /* 0x080fe2000001089c */
[----:B------:R-:W-:Y:S01]  /*10450*/  @!P1 PRMT R166, RZ, 0x654, R166 ;  /* 0x00000654ffa69816 */ /* 0x000fe200000000a6 */
[-CC-:B------:R-:W-:Y:S01]  /*10460*/  FFMA.FTZ R163, R205, R169.reuse, -R156.reuse ;  /* 0x000000a9cda37223 */ /* 0x180fe2000001089c */
[-CC-:B------:R-:W-:Y:S01]  /*10470*/  FFMA.FTZ R183, R199, R169.reuse, -R156.reuse ;  /* 0x000000a9c7b77223 */ /* 0x180fe2000001089c */
[-CC-:B------:R-:W-:Y:S01]  /*10480*/  FFMA.FTZ R197, R167, R169.reuse, -R156.reuse ;  /* 0x000000a9a7c57223 */ /* 0x180fe2000001089c */
[----:B------:R0:W-:Y:S01]  /*10490*/  @!P1 SYNCS.ARRIVE.TRANS64.RED.A1T0 RZ, [R166+URZ], RZ ;  /* 0x000000ffa6ff99a7 */ /* 0x0001e2000810043f */
[----:B------:R-:W1:Y:S01]  /*104a0*/  MUFU.EX2 R165, R165 ;  /* 0x000000a500a57308 */ /* 0x000e620000000800 */
[-CC-:B------:R-:W-:Y:S01]  /*104b0*/  FFMA.FTZ R181, R181, R169.reuse, -R156.reuse ;  /* 0x000000a9b5b57223 */ /* 0x180fe2000001089c */
[-CC-:B------:R-:W-:Y:S01]  /*104c0*/  FFMA.FTZ R200, R208, R169.reuse, -R156.reuse ;  /* 0x000000a9d0c87223 */ /* 0x180fe2000001089c */
[-CC-:B------:R-:W-:Y:S01]  /*104d0*/  FFMA.FTZ R167, R207, R169.reuse, -R156.reuse ;  /* 0x000000a9cfa77223 */ /* 0x180fe2000001089c */
[-CC-:B------:R-:W-:Y:S01]  /*104e0*/  FFMA.FTZ R204, R209, R169.reuse, -R156.reuse ;  /* 0x000000a9d1cc7223 */ /* 0x180fe2000001089c */
[-CC-:B------:R-:W-:Y:S01]  /*104f0*/  FFMA.FTZ R207, R228, R169.reuse, -R156.reuse ;  /* 0x000000a9e4cf7223 */ /* 0x180fe2000001089c */
[-C--:B------:R-:W-:Y:S01]  /*10500*/  FFMA.FTZ R208, R229, R169.reuse, -R156 ;  /* 0x000000a9e5d07223 */ /* 0x080fe2000001089c */
[----:B0-----:R-:W-:Y:S01]  /*10510*/  @!P3 IMAD R166, R201, 0x40, R188 ;  /* 0x00000040c9a6b824 */ /* 0x001fe200078e02bc */
[----:B------:R-:W0:Y:S01]  /*10520*/  MUFU.EX2 R159, R159 ;  /* 0x0000009f009f7308 */ /* 0x000e220000000800 */
[----:B------:R-:W-:Y:S01]  /*10530*/  FFMA.FTZ R201, R182, R169, -R156 ;  /* 0x000000a9b6c97223 */ /* 0x000fe2000001089c */
[----:B------:R-:W-:Y:S01]  /*10540*/  FADD.FTZ R14, R161, R14 ;  /* 0x0000000ea10e7221 */ /* 0x000fe20000010000 */
[----:B------:R-:W-:Y:S01]  /*10550*/  @!P3 IMAD R166, R166, 0x4, R2 ;  /* 0x00000004a6a6b824 */ /* 0x000fe200078e0202 */
[----:B------:R-:W-:Y:S01]  /*10560*/  F2FP.BF16.F32.PACK_AB R152, R152, R153 ;  /* 0x000000999898723e */ /* 0x000fe200000010ff */
[----:B------:R-:W-:Y:S01]  /*10570*/  FMUL.FTZ R25, R25, R164 ;  /* 0x000000a419197220 */ /* 0x000fe20000410000 */
[----:B------:R-:W-:Y:S01]  /*10580*/  FADD.FTZ R14, R227, R14 ;  /* 0x0000000ee30e7221 */ /* 0x000fe20000010000 */
[----:B------:R-:W-:Y:S01]  /*10590*/  F2FP.BF16.F32.PACK_AB R156, R157, R160 ;  /* 0x000000a09d9c723e */ /* 0x000fe200000010ff */
[----:B------:R-:W2:Y:S01]  /*105a0*/  MUFU.EX2 R155, R155 ;  /* 0x0000009b009b7308 */ /* 0x000ea20000000800 */
[----:B------:R3:W-:Y:S01]  /*105b0*/  @!P3 STS [R166+0x38400], R164 ;  /* 0x038400a4a600b388 */ /* 0x0007e20000000800 */
[----:B-1----:R-:W-:Y:S01]  /*105c0*/  FFMA.FTZ R15, R165, R15, R154 ;  /* 0x0000000fa50f7223 */ /* 0x002fe2000001009a */
[----:B------:R-:W-:Y:S01]  /*105d0*/  FADD.FTZ R14, R160, R14 ;  /* 0x0000000ea00e7221 */ /* 0x000fe20000010000 */
[-C--:B------:R-:W-:Y:S01]  /*105e0*/  FMUL.FTZ R28, R28, R164.reuse ;  /* 0x000000a41c1c7220 */ /* 0x080fe20000410000 */
[----:B------:R1:W-:Y:S01]  /*105f0*/  @!P3 STS [R166+0x38420], R165 ;  /* 0x038420a5a600b388 */ /* 0x0003e20000000800 */
[----:B------:R-:W-:Y:S01]  /*10600*/  FMUL.FTZ R29, R29, R164 ;  /* 0x000000a41d1d7220 */ /* 0x000fe20000410000 */
[----:B------:R-:W-:Y:S01]  /*10610*/  FADD.FTZ R205, R157, R14 ;  /* 0x0000000e9dcd7221 */ /* 0x000fe20000010000 */
[----:B------:R-:W4:Y:S01]  /*10620*/  MUFU.EX2 R162, R162 ;  /* 0x000000a200a27308 */ /* 0x000f220000000800 */
        /* <DEDUP_REMOVED lines=17> */
[----:B------:R-:W-:Y:S01]  /*10740*/  F2FP.BF16.F32.PACK_AB R155, R162, R155 ;  /* 0x0000009ba29b723e */ /* 0x000fe200000010ff */
[----:B------:R-:W-:Y:S01]  /*10750*/  BAR.SYNC.DEFER_BLOCKING 0xf, 0x100 ;  /* 0x03c4000000007b1d */ /* 0x000fe20000010000 */
[-C--:B------:R-:W-:Y:S01]  /*10760*/  FMUL.FTZ R52, R52, R164.reuse ;  /* 0x000000a434347220 */ /* 0x080fe20000410000 */
[-C--:B------:R-:W-:Y:S01]  /*10770*/  FMUL.FTZ R53, R53, R164.reuse ;  /* 0x000000a435357220 */ /* 0x080fe20000410000 */
[-C--:B------:R-:W-:Y:S01]  /*10780*/  FMUL.FTZ R56, R56, R164.reuse ;  /* 0x000000a438387220 */ /* 0x080fe20000410000 */
[-C--:B------:R-:W-:Y:S01]  /*10790*/  FMUL.FTZ R57, R57, R164.reuse ;  /* 0x000000a439397220 */ /* 0x080fe20000410000 */
[-C--:B------:R-:W-:Y:S01]  /*107a0*/  FMUL.FTZ R60, R60, R164.reuse ;  /* 0x000000a43c3c7220 */ /* 0x080fe20000410000 */
[----:B------:R-:W-:Y:S01]  /*107b0*/  MUFU.EX2 R183, R183 ;  /* 0x000000b700b77308 */ /* 0x000fe20000000800 */
        /* <DEDUP_REMOVED lines=8> */
[C---:B--2---:R-:W-:Y:S01]  /*10840*/  F2FP.BF16.F32.PACK_AB R157, R163.reuse, R158 ;  /* 0x0000009ea39d723e */ /* 0x044fe200000010ff */
[----:B------:R-:W-:Y:S01]  /*10850*/  FADD.FTZ R206, R163, R15 ;  /* 0x0000000fa3ce7221 */ /* 0x000fe20000010000 */
[----:B------:R-:W-:Y:S01]  /*10860*/  F2FP.BF16.F32.PACK_AB R158, R172, R171 ;  /* 0x000000abac9e723e */ /* 0x000fe200000010ff */
        /* <DEDUP_REMOVED lines=45> */
[----:B------:R-:W-:Y:S01]  /*10b40*/  FMUL.FTZ R149, R149, R164 ;  /* 0x000000a495957220 */ /* 0x000fe20000410000 */
        /* <DEDUP_REMOVED lines=72> */
[----:B------:R-:W-:Y:S01]  /*10fd0*/  FMUL.FTZ R151, R151, R165 ;  /* 0x000000a597977220 */ /* 0x000fe20000410000 */
[----:B--2---:R-:W-:Y:S01]  /*10fe0*/  F2FP.BF16.F32.PACK_AB R160, R175, R174 ;  /* 0x000000aeafa0723e */ /* 0x004fe200000010ff */
[----:B------:R2:W-:Y:S01]  /*10ff0*/  STSM.16.M88.4 [R195+0x36400], R152 ;  /* 0x03640098c3007844 */ /* 0x0005e20000000200 */
[----:B0-----:R-:W-:Y:S01]  /*11000*/  F2FP.BF16.F32.PACK_AB R161, R181, R197 ;  /* 0x000000c5b5a1723e */ /* 0x001fe200000010ff */
[----:B------:R-:W-:Y:S01]  /*11010*/  VIADD R14, R198, 0x80 ;  /* 0x00000080c60e7836 */ /* 0x000fe20000000000 */
[----:B------:R-:W-:Y:S01]  /*11020*/  F2FP.BF16.F32.PACK_AB R162, R178, R173 ;  /* 0x000000adb2a2723e */ /* 0x000fe200000010ff */
[----:B------:R2:W-:Y:S01]  /*11030*/  STSM.16.M88.4 [R212], R156 ;  /* 0x0000009cd4007844 */ /* 0x0005e20000000200 */
[----:B----4-:R-:W-:Y:S01]  /*11040*/  F2FP.BF16.F32.PACK_AB R163, R182, R200 ;  /* 0x000000c8b6a3723e */ /* 0x010fe200000010ff */
[----:B------:R-:W-:Y:S01]  /*11050*/  IMAD.MOV.U32 R15, RZ, RZ, 0x40000040 ;  /* 0x40000040ff0f7424 */ /* 0x000fe200078e00ff */
[----:B---3--:R-:W-:Y:S01]  /*11060*/  F2FP.BF16.F32.PACK_AB R164, R176, R177 ;  /* 0x000000b1b0a4723e */ /* 0x008fe200000010ff */
[----:B------:R-:W-:Y:S01]  /*11070*/  IMAD.MOV.U32 R199, RZ, RZ, 0x40000040 ;  /* 0x40000040ffc77424 */ /* 0x000fe200078e00ff */
[----:B-1----:R-:W-:Y:S01]  /*11080*/  F2FP.BF16.F32.PACK_AB R165, R204, R201 ;  /* 0x000000c9cca5723e */ /* 0x002fe200000010ff */
[----:B------:R2:W-:Y:S01]  /*11090*/  STSM.16.M88.4 [R203], R160 ;  /* 0x000000a0cb007844 */ /* 0x0005e20000000200 */
[----:B------:R-:W-:Y:S01]  /*110a0*/  F2FP.BF16.F32.PACK_AB R166, R180, R179 ;  /* 0x000000b3b4a6723e */ /* 0x000fe200000010ff */
[----:B------:R-:W-:Y:S01]  /*110b0*/  FADD.FTZ R205, R171, R205 ;  /* 0x000000cdabcd7221 */ /* 0x000fe20000010000 */
[----:B-----5:R-:W-:Y:S01]  /*110c0*/  F2FP.BF16.F32.PACK_AB R167, R208, R207 ;  /* 0x000000cfd0a7723e */ /* 0x020fe200000010ff */
[----:B------:R-:W-:Y:S01]  /*110d0*/  FADD.FTZ R206, R183, R206 ;  /* 0x000000ceb7ce7221 */ /* 0x000fe20000010000 */
[----:B------:R-:W-:Y:S01]  /*110e0*/  ISETP.GT.AND P3, PT, R20, R196, PT ;  /* 0x000000c41400720c */ /* 0x000fe20003f64270 */
[----:B------:R-:W-:Y:S01]  /*110f0*/  FADD.FTZ R205, R172, R205 ;  /* 0x000000cdaccd7221 */ /* 0x000fe20000010000 */
[----:B------:R-:W-:Y:S01]  /*11100*/  @!P1 VIADD R21, R21, 0x38860 ;  /* 0x0003886015159836 */ /* 0x000fe20000000000 */
[----:B------:R2:W-:Y:S01]  /*11110*/  STSM.16.M88.4 [R210], R164 ;  /* 0x000000a4d2007844 */ /* 0x0005e20000000200 */
[----:B------:R-:W-:Y:S01]  /*11120*/  WARPGROUP.ARRIVE ;  /* 0x00000000000079c5 */ /* 0x000fe20000000000 */
[----:B------:R-:W-:Y:S01]  /*11130*/  FADD.FTZ R206, R202, R206 ;  /* 0x000000cecace7221 */ /* 0x000fe20000010000 */
[----:B------:R-:W-:Y:S01]  /*11140*/  FADD.FTZ R205, R174, R205 ;  /* 0x000000cdaecd7221 */ /* 0x000fe20000010000 */
[----:B------:R-:W-:-:S02]  /*11150*/  @!P1 PRMT R21, RZ, 0x654, R21 ;  /* 0x00000654ff159816 */ /* 0x000fc40000000015 */
[----:B------:R-:W-:Y:S01]  /*11160*/  FADD.FTZ R206, R197, R206 ;  /* 0x000000cec5ce7221 */ /* 0x000fe20000010000 */
[----:B------:R-:W-:Y:S01]  /*11170*/  HGMMA.64x256x16.F32.BF16 R24, R152, gdesc[UR4].tnspB, R24, gsb0 ;  /* 0x43e0000498187df0 */ /* 0x000fe20008001818 */
[----:B------:R-:W-:Y:S01]  /*11180*/  R2UR UR6, R14 ;  /* 0x000000000e0672ca */ /* 0x000fe200000e0000 */
[C---:B------:R-:W-:Y:S01]  /*11190*/  VIADD R14, R198.reuse, 0x100 ;  /* 0x00000100c60e7836 */ /* 0x040fe20000000000 */
[----:B------:R-:W-:Y:S01]  /*111a0*/  R2UR UR7, R15 ;  /* 0x000000000f0772ca */ /* 0x000fe200000e0000 */
[----:B------:R-:W-:Y:S02]  /*111b0*/  IMAD.MOV.U32 R15, RZ, RZ, 0x40000040 ;  /* 0x40000040ff0f7424 */ /* 0x000fe400078e00ff */
[----:B------:R-:W-:Y:S01]  /*111c0*/  FADD.FTZ R205, R175, R205 ;  /* 0x000000cdafcd7221 */ /* 0x000fe20000010000 */
[----:B------:R-:W-:Y:S02]  /*111d0*/  VIADD R198, R198, 0x180 ;  /* 0x00000180c6c67836 */ /* 0x000fe40000000000 */
[----:B------:R-:W-:Y:S01]  /*111e0*/  FADD.FTZ R206, R181, R206 ;  /* 0x000000ceb5ce7221 */ /* 0x000fe20000010000 */
[----:B------:R-:W-:-:S02]  /*111f0*/  IMAD.MOV.U32 R197, RZ, RZ, R168 ;  /* 0x000000ffffc57224 */ /* 0x000fc400078e00a8 */
[----:B------:R-:W-:Y:S01]  /*11200*/  FADD.FTZ R205, R173, R205 ;  /* 0x000000cdadcd7221 */ /* 0x000fe20000010000 */
[----:B------:R-:W-:Y:S01]  /*11210*/  FADD.FTZ R206, R200, R206 ;  /* 0x000000cec8ce7221 */ /* 0x000fe20000010000 */
[----:B------:R-:W-:Y:S02]  /*11220*/  IMAD.MOV.U32 R200, RZ, RZ, R170 ;  /* 0x000000ffffc87224 */ /* 0x000fe400078e00aa */
[----:B------:R-:W-:Y:S01]  /*11230*/  FADD.FTZ R205, R178, R205 ;  /* 0x000000cdb2cd7221 */ /* 0x000fe20000010000 */
[----:B------:R-:W-:-:S03]  /*11240*/  FADD.FTZ R206, R182, R206 ;  /* 0x000000ceb6ce7221 */ /* 0x000fc60000010000 */
[----:B------:R-:W-:Y:S01]  /*11250*/  FADD.FTZ R205, R177, R205 ;  /* 0x000000cdb1cd7221 */ /* 0x000fe20000010000 */
[----:B------:R-:W-:Y:S01]  /*11260*/  FADD.FTZ R206, R201, R206 ;  /* 0x000000cec9ce7221 */ /* 0x000fe20000010000 */
[----:B------:R-:W-:Y:S02]  /*11270*/  IMAD.MOV.U32 R201, RZ, RZ, R18 ;  /* 0x000000ffffc97224 */ /* 0x000fe400078e0012 */
[----:B------:R-:W-:Y:S01]  /*11280*/  FADD.FTZ R205, R176, R205 ;  /* 0x000000cdb0cd7221 */ /* 0x000fe20000010000 */
[----:B------:R-:W-:-:S03]  /*11290*/  FADD.FTZ R206, R204, R206 ;  /* 0x000000ceccce7221 */ /* 0x000fc60000010000 */
[----:B------:R-:W-:Y:S01]  /*112a0*/  FADD.FTZ R205, R179, R205 ;  /* 0x000000cdb3cd7221 */ /* 0x000fe20000010000 */
[----:B------:R-:W-:Y:S01]  /*112b0*/  FADD.FTZ R206, R207, R206 ;  /* 0x000000cecfce7221 */ /* 0x000fe20000010000 */
[----:B------:R-:W-:Y:S02]  /*112c0*/  WARPGROUP.DEPBAR.LE gsb0, 0x0 ;  /* 0x00008000000079c5 */ /* 0x000fe40000010000 */
[----:B------:R-:W-:-:S06]  /*112d0*/  WARPGROUP.ARRIVE ;  /* 0x00000000000079c5 */ /* 0x000fcc0000000000 */
[----:B------:R-:W-:Y:S01]  /*112e0*/  HGMMA.64x256x16.F32.BF16 R24, R156, gdesc[UR4].tnspB, R24, gsb0 ;  /* 0x43e000049c187df0 */ /* 0x000fe20008001818 */
[----:B------:R-:W-:Y:S01]  /*112f0*/  R2UR UR6, R14 ;  /* 0x000000000e0672ca */ /* 0x000fe200000e0000 */
[----:B------:R-:W-:Y:S01]  /*11300*/  FADD.FTZ R14, R180, R205 ;  /* 0x000000cdb40e7221 */ /* 0x000fe20000010000 */
[----:B------:R-:W-:Y:S01]  /*11310*/  R2UR UR7, R15 ;  /* 0x000000000f0772ca */ /* 0x000fe200000e0000 */
[----:B------:R-:W-:Y:S01]  /*11320*/  FADD.FTZ R15, R208, R206 ;  /* 0x000000ced00f7221 */ /* 0x000fe20000010000 */
        /* <DEDUP_REMOVED lines=20> */
[----:B0-----:R-:W-:-:S04]  /*11470*/  VIADD R21, R20, 0xffffffff ;  /* 0xffffffff14157836 */ /* 0x001fc80000000000 */
[----:B------:R-:W-:Y:S01]  /*11480*/  IMAD.MOV.U32 R20, RZ, RZ, R21 ;  /* 0x000000ffff147224 */ /* 0x000fe200078e0015 */
[----:B--2---:R-:W-:Y:S06]  /*11490*/  @P3 BRA `(.L_x_8694) ;  /* 0xffffffc400283947 */ /* 0x004fec000383ffff */
[----:B------:R-:W-:Y:S05]  /*114a0*/  BSYNC B1 ;  /* 0x0000000000017941 */ /* 0x000fea0003800000 */
.L_x_8683:
[----:B------:R-:W-:-:S07]  /*114b0*/  IMAD.MOV.U32 R20, RZ, RZ, R21 ;  /* 0x000000ffff147224 */ /* 0x000fce00078e0015 */
.L_x_8682:
[----:B------:R-:W-:Y:S05]  /*114c0*/  BSYNC B0 ;  /* 0x0000000000007941 */ /* 0x000fea0003800000 */
.L_x_8681:
[----:B------:R-:W-:Y:S01]  /*114d0*/  ISETP.GE.AND P2, PT, R20, R213, PT ;  /* 0x000000d51400720c */ /* 0x000fe20003f46270 */
[----:B------:R-:W-:-:S12]  /*114e0*/  BSSY B0, `(.L_x_8695) ;  /* 0x0000369000007945 */ /* 0x000fd80003800000 */
[----:B------:R-:W-:Y:S05]  /*114f0*/  @!P2 BRA `(.L_x_8696) ;  /* 0x00000034009ca947 */ /* 0x000fea0003800000 */
[----:B------:R-:W-:Y:S02]  /*11500*/  IMAD.MOV.U32 R199, RZ, RZ, R170 ;  /* 0x000000ffffc77224 */ /* 0x000fe400078e00aa */
[----:B------:R-:W-:Y:S02]  /*11510*/  IMAD.MOV.U32 R193, RZ, RZ, R168 ;  /* 0x000000ffffc17224 */ /* 0x000fe400078e00a8 */
[----:B------:R-:W-:-:S07]  /*11520*/  IMAD.MOV.U32 R198, RZ, RZ, R18 ;  /* 0x000000ffffc67224 */ /* 0x000fce00078e0012 */
.L_x_8707:
[----:B------:R-:W-:-:S05]  /*11530*/  VIADD R18, R198, 0x1 ;  /* 0x00000001c6127836 */ /* 0x000fca0000000000 */
[----:B------:R-:W-:-:S04]  /*11540*/  ISETP.NE.AND P2, PT, R18, 0x2, PT ;  /* 0x000000021200780c */ /* 0x000fc80003f45270 */
[----:B------:R-:W-:Y:S02]  /*11550*/  SEL R21, RZ, 0x1, P2 ;  /* 0x00000001ff157807 */ /* 0x000fe40001000000 */
[----:B------:R-:W-:Y:S02]  /*11560*/  SEL R18, R18, RZ, P2 ;  /* 0x000000ff12127207 */ /* 0x000fe40001000000 */
[----:B------:R-:W-:Y:S01]  /*11570*/  LOP3.LUT R19, R19, R21, RZ, 0x3c, !PT ;  /* 0x0000001513137212 */ /* 0x000fe200078e3cff */
[----:B------:R-:W-:Y:S06]  /*11580*/  @!P0 BRA `(.L_x_8697) ;  /* 0x0000000000048947 */ /* 0x000fec0003800000 */
[----:B------:R-:W-:Y:S01]  /*11590*/  BPT.TRAP 0x1 ;  /* 0x000000040000795c */ /* 0x000fe20000300000 */
.L_x_8697:
[----:B------:R-:W-:Y:S01]  /*115a0*/  IMAD R21, R18, 0x8, R2 ;  /* 0x0000000812157824 */ /* 0x000fe200078e0202 */
[----:B------:R-:W-:-:S04]  /*115b0*/  SHF.L.U32 R196, R19, 0x1f, RZ ;  /* 0x0000001f13c47819 */ /* 0x000fc800000006ff */
[----:B------:R0:W1:Y:S01]  /*115c0*/  SYNCS.PHASECHK.TRANS64.TRYWAIT P2, [R21+URZ+0x38830], R196 ;  /* 0x038830c4150075a7 */ /* 0x000062000804017f */
[----:B------:R-:W-:Y:S05]  /*115d0*/  @!P0 BRA `(.L_x_8698) ;  /* 0x0000000000048947 */ /* 0x000fea0003800000 */
[----:B------:R-:W-:Y:S01]  /*115e0*/  BPT.TRAP 0x1 ;  /* 0x000000040000795c */ /* 0x000fe20000300000 */
.L_x_8698:
[----:B------:R-:W-:Y:S01]  /*115f0*/  BSSY B1, `(.L_x_8699) ;  /* 0x0000006000017945 */ /* 0x000fe20003800000 */
[----:B---3--:R-:W-:Y:S02]  /*11600*/  IMAD R156, R18, 0x200, R0 ;  /* 0x00000200129c7824 */ /* 0x008fe400078e0200 */
[----:B------:R-:W-:Y:S01]  /*11610*/  IMAD.MOV.U32 R157, RZ, RZ, 0x40000040 ;  /* 0x40000040ff9d7424 */ /* 0x000fe200078e00ff */
[----:B-1----:R-:W-:Y:S06]  /*11620*/  @P2 BRA `(.L_x_8700) ;  /* 0x0000000000082947 */ /* 0x002fec0003800000 */
[----:B------:R-:W1:Y:S02]  /*11630*/  SYNCS.PHASECHK.TRANS64.TRYWAIT P2, [R21+URZ+0x38830], R196 ;  /* 0x038830c4150075a7 */ /* 0x000e64000804017f */
[----:B-1----:R-:W-:Y:S05]  /*11640*/  @!P2 BRA `(.L_x_8701) ;  /* 0x000001400054a947 */ /* 0x002fea0003800000 */
.L_x_8700:
[----:B------:R-:W-:Y:S05]  /*11650*/  BSYNC B1 ;  /* 0x0000000000017941 */ /* 0x000fea0003800000 */
.L_x_8699:
        /* <DEDUP_REMOVED lines=36> */
.L_x_8702:
[----:B------:R2:W3:Y:S01]  /*118a0*/  SYNCS.PHASECHK.TRANS64.TRYWAIT P2, [R21+URZ+0x38850], R196 ;  /* 0x038850c4150075a7 */ /* 0x0004e2000804017f */
[----:B------:R-:W-:Y:S05]  /*118b0*/  @!P0 BRA `(.L_x_8703) ;  /* 0x0000000000048947 */ /* 0x000fea0003800000 */
[----:B------:R-:W-:Y:S01]  /*118c0*/  BPT.TRAP 0x1 ;  /* 0x000000040000795c */ /* 0x000fe20000300000 */
.L_x_8703:
[----:B------:R-:W-:Y:S04]  /*118d0*/  BSSY B1, `(.L_x_8704) ;  /* 0x0000004000017945 */ /* 0x000fe80003800000 */
[----:B---3--:R-:W-:Y:S05]  /*118e0*/  @P2 BRA `(.L_x_8705) ;  /* 0x0000000000082947 */ /* 0x008fea0003800000 */
[----:B------:R-:W3:Y:S02]  /*118f0*/  SYNCS.PHASECHK.TRANS64.TRYWAIT P2, [R21+URZ+0x38850], R196 ;  /* 0x038850c4150075a7 */ /* 0x000ee4000804017f */
[----:B---3--:R-:W-:Y:S05]  /*11900*/  @!P2 BRA `(.L_x_8706) ;  /* 0x0000013c00b8a947 */ /* 0x008fea0003800000 */
.L_x_8705:
[----:B------:R-:W-:Y:S05]  /*11910*/  BSYNC B1 ;  /* 0x0000000000017941 */ /* 0x000fea0003800000 */
.L_x_8704:
        /* <DEDUP_REMOVED lines=13> */
[----:B------:R-:W-:Y:S02]  /*119f0*/  IMAD.MOV.U32 R207, RZ, RZ, 0x40000040 ;  /* 0x40000040ffcf7424 */ /* 0x000fe400078e00ff */
[----:B------:R-:W-:Y:S01]  /*11a00*/  IMAD.MOV.U32 R208, RZ, RZ, 0x28 ;  /* 0x00000028ffd07424 */ /* 0x000fe200078e00ff */
[----:B------:R-:W-:Y:S01]  /*11a10*/  HGMMA.64x64x16.F32.BF16 R152, gdesc[UR4], R152, gsb0 ;  /* 0x00e00000049879f0 */ /* 0x000fe20008001898 */
[----:B------:R-:W-:Y:S01]  /*11a20*/  R2UR UR4, R196 ;  /* 0x00000000c40472ca */ /* 0x000fe200000e0000 */
[----:B------:R-:W-:Y:S01]  /*11a30*/  VIADD R196, R204, 0x2 ;  /* 0x00000002ccc47836 */ /* 0x000fe20000000000 */
[----:B------:R-:W-:Y:S01]  /*11a40*/  R2UR UR5, R197 ;  /* 0x00000000c50572ca */ /* 0x000fe200000e0000 */
[----:B------:R-:W-:-:S02]  /*11a50*/  IMAD.MOV.U32 R197, RZ, RZ, 0x40000040 ;  /* 0x40000040ffc57424 */ /* 0x000fc400078e00ff */
[----:B------:R-:W-:Y:S01]  /*11a60*/  IMAD.MOV.U32 R209, RZ, RZ, 0xa00 ;  /* 0x00000a00ffd17424 */ /* 0x000fe200078e00ff */
        /* <DEDUP_REMOVED lines=161> */
[----:B------:R-:W-:Y:S02]  /*12480*/  SEL R208, R208, 0x26, P2 ;  /* 0x00000026d0d07807 */ /* 0x000fe40001000000 */
[----:B------:R-:W-:Y:S01]  /*12490*/  SEL R209, R209, 0x980, P2 ;  /* 0x00000980d1d17807 */ /* 0x000fe20001000000 */
[----:B------:R-:W-:Y:S01]  /*124a0*/  IMAD.IADD R200, R196, 0x1, R202 ;  /* 0x00000001c4c87824 */ /* 0x000fe200078e02ca */
[----:B------:R-:W-:Y:S02]  /*124b0*/  LOP3.LUT R208, R208, 0x6, RZ, 0xc0, !PT ;  /* 0x00000006d0d07812 */ /* 0x000fe400078ec0ff */
        /* <DEDUP_REMOVED lines=8> */
[----:B------:R-:W-:Y:S02]  /*12540*/  R2UR UR4, R200 ;  /* 0x00000000c80472ca */ /* 0x000fe400000e0000 */
[----:B------:R-:W-:Y:S01]  /*12550*/  R2UR UR5, R201 ;  /* 0x00000000c90572ca */ /* 0x000fe200000e0000 */
[----:B------:R-:W-:Y:S01]  /*12560*/  VIADD R201, R6, 0xa00 ;  /* 0x00000a0006c97836 */ /* 0x000fe20000000000 */
[C---:B------:R-:W-:Y:S02]  /*12570*/  SEL R200, R197.reuse, 0x2, P2 ;  /* 0x00000002c5c87807 */ /* 0x040fe40001000000 */
[----:B------:R-:W-:-:S03]  /*12580*/  SEL R197, R197, 0x6, !P2 ;  /* 0x00000006c5c57807 */ /* 0x000fc60005000000 */
[----:B------:R-:W-:Y:S01]  /*12590*/  IMAD.IADD R206, R202, 0x1, R200 ;  /* 0x00000001cace7824 */ /* 0x000fe200078e02c8 */
        /* <DEDUP_REMOVED lines=34> */
[----:B------:R-:W-:Y:S01]  /*127c0*/  IMAD.MOV.U32 R208, RZ, RZ, 0x30 ;  /* 0x00000030ffd07424 */ /* 0x000fe200078e00ff */
[----:B------:R-:W-:Y:S01]  /*127d0*/  R2UR UR7, R209 ;  /* 0x00000000d10772ca */ /* 0x000fe200000e0000 */
[----:B------:R-:W-:-:S03]  /*127e0*/  IMAD.MOV.U32 R209, RZ, RZ, 0xc00 ;  /* 0x00000c00ffd17424 */ /* 0x000fc600078e00ff */
[----:B------:R-:W-:Y:S02]  /*127f0*/  SEL R208, R208, 0x2e, P2 ;  /* 0x0000002ed0d07807 */ /* 0x000fe40001000000 */
[----:B------:R-:W-:Y:S02]  /*12800*/  SEL R209, R209, 0xb80, P2 ;  /* 0x00000b80d1d17807 */ /* 0x000fe40001000000 */
        /* <DEDUP_REMOVED lines=76> */
[----:B------:R-:W-:Y:S01]  /*12cd0*/  IMAD.MOV.U32 R201, RZ, RZ, 0x40000040 ;  /* 0x40000040ffc97424 */ /* 0x000fe200078e00ff */
        /* <DEDUP_REMOVED lines=30> */
[C---:B------:R-:W-:Y:S01]  /*12ec0*/  IMAD.IADD R196, R205.reuse, 0x1, R197 ;  /* 0x00000001cdc47824 */ /* 0x040fe200078e02c5 */
[----:B------:R-:W-:Y:S01]  /*12ed0*/  R2UR UR4, R206 ;  /* 0x00000000ce0472ca */ /* 0x000fe200000e0000 */
[----:B------:R-:W-:Y:S01]  /*12ee0*/  IMAD.IADD R206, R205, 0x1, R200 ;  /* 0x00000001cdce7824 */ /* 0x000fe200078e02c8 */
[----:B------:R-:W-:Y:S01]  /*12ef0*/  R2UR UR5, R207 ;  /* 0x00000000cf0572ca */ /* 0x000fe200000e0000 */
[----:B------:R-:W-:-:S02]  /*12f00*/  IMAD.MOV.U32 R207, RZ, RZ, 0x40000040 ;  /* 0x40000040ffcf7424 */ /* 0x000fc400078e00ff */
[----:B------:R-:W-:Y:S02]  /*12f10*/  IMAD.IADD R200, R200, 0x1, R202 ;  /* 0x00000001c8c87824 */ /* 0x000fe400078e02ca */
[----:B------:R-:W-:-:S05]  /*12f20*/  IMAD.MOV.U32 R205, RZ, RZ, 0x40 ;  /* 0x00000040ffcd7424 */ /* 0x000fca00078e00ff */
[----:B------:R-:W-:-:S04]  /*12f30*/  SEL R205, R205, 0x3e, P2 ;  /* 0x0000003ecdcd7807 */ /* 0x000fc80001000000 */
[----:B------:R-:W-:Y:S01]  /*12f40*/  LOP3.LUT R205, R205, 0x6, RZ, 0xc0, !PT ;  /* 0x00000006cdcd7812 */ /* 0x000fe200078ec0ff */
[----:B------:R-:W-:Y:S02]  /*12f50*/  WARPGROUP.DEPBAR.LE gsb0, 0x0 ;  /* 0x00008000000079c5 */ /* 0x000fe40000010000 */
[----:B------:R-:W-:-:S06]  /*12f60*/  WARPGROUP.ARRIVE ;  /* 0x00000000000079c5 */ /* 0x000fcc0000000000 */
[----:B------:R-:W-:Y:S01]  /*12f70*/  HGMMA.64x64x16.F32.BF16 R152, gdesc[UR4], R152, gsb0 ;  /* 0x00e00000049879f0 */ /* 0x000fe20008001898 */
[----:B------:R-:W-:Y:S02]  /*12f80*/  R2UR UR4, R206 ;  /* 0x00000000ce0472ca */ /* 0x000fe400000e0000 */
[----:B------:R-:W-:Y:S02]  /*12f90*/  R2UR UR5, R207 ;  /* 0x00000000cf0572ca */ /* 0x000fe400000e0000 */
[----:B------:R-:W-:Y:S01]  /*12fa0*/  R2UR UR6, R200 ;  /* 0x00000000c80672ca */ /* 0x000fe200000e0000 */
[----:B------:R-:W-:Y:S01]  /*12fb0*/  IMAD.IADD R200, R197, 0x1, R202 ;  /* 0x00000001c5c87824 */ /* 0x000fe200078e02ca */
[----:B------:R-:W-:Y:S01]  /*12fc0*/  R2UR UR7, R201 ;  /* 0x00000000c90772ca */ /* 0x000fe200000e0000 */
[----:B------:R-:W-:Y:S02]  /*12fd0*/  IMAD.MOV.U32 R197, RZ, RZ, 0x40000040 ;  /* 0x40000040ffc57424 */ /* 0x000fe400078e00ff */
[----:B------:R-:W-:Y:S01]  /*12fe0*/  IMAD.MOV.U32 R201, RZ, RZ, 0x40000040 ;  /* 0x40000040ffc97424 */ /* 0x000fe200078e00ff */
[----:B------:R-:W-:-:S02]  /*12ff0*/  WARPGROUP.DEPBAR.LE gsb0, 0x0 ;  /* 0x00008000000079c5 */ /* 0x000fc40000010000 */
[----:B------:R-:W-:-:S07]  /*13000*/  WARPGROUP.ARRIVE ;  /* 0x00000000000079c5 */ /* 0x000fce0000000000 */
        /* <DEDUP_REMOVED lines=127> */
[C---:B------:R-:W-:Y:S01]  /*13800*/  FADD.FTZ R171, -R168.reuse, R193 ;  /* 0x000000c1a8ab7221 */ /* 0x040fe20000010100 */
[----:B------:R-:W-:-:S03]  /*13810*/  FMUL.FTZ R193, R168, R169 ;  /* 0x000000a9a8c17220 */ /* 0x000fc60000410000 */
[-C--:B------:R-:W-:Y:S01]  /*13820*/  FMUL.FTZ R171, R171, R169.reuse ;  /* 0x000000a9abab7220 */ /* 0x080fe20000410000 */
[-CC-:B------:R-:W-:Y:S01]  /*13830*/  FFMA.FTZ R208, R156, R169.reuse, -R193.reuse ;  /* 0x000000a99cd07223 */ /* 0x180fe200000108c1 */
[-CC-:B------:R-:W-:Y:S01]  /*13840*/  FFMA.FTZ R156, R159, R169.reuse, -R193.reuse ;  /* 0x000000a99f9c7223 */ /* 0x180fe200000108c1 */
[----:B0-----:R-:W-:Y:S01]  /*13850*/  FMNMX.FTZ R170, R182, R170, !PT ;  /* 0x000000aab6aa7209 */ /* 0x001fe20007810000 */
[-CC-:B------:R-:W-:Y:S01]  /*13860*/  FFMA.FTZ R159, R161, R169.reuse, -R193.reuse ;  /* 0x000000a9a19f7223 */ /* 0x180fe200000108c1 */
[-CC-:B------:R-:W-:Y:S01]  /*13870*/  FFMA.FTZ R174, R165, R169.reuse, -R193.reuse ;  /* 0x000000a9a5ae7223 */ /* 0x180fe200000108c1 */
[-CC-:B------:R-:W-:Y:S01]  /*13880*/  FFMA.FTZ R152, R152, R169.reuse, -R193.reuse ;  /* 0x000000a998987223 */ /* 0x180fe200000108c1 */
[-CC-:B------:R-:W-:Y:S01]  /*13890*/  FFMA.FTZ R153, R153, R169.reuse, -R193.reuse ;  /* 0x000000a999997223 */ /* 0x180fe200000108c1 */
[-CC-:B------:R-:W-:Y:S01]  /*138a0*/  FFMA.FTZ R178, R201, R169.reuse, -R193.reuse ;  /* 0x000000a9c9b27223 */ /* 0x180fe200000108c1 */
[----:B------:R0:W2:Y:S01]  /*138b0*/  MUFU.EX2 R179, R171 ;  /* 0x000000ab00b37308 */ /* 0x0000a20000000800 */
[-CC-:B------:R-:W-:Y:S01]  /*138c0*/  FFMA.FTZ R197, R197, R169.reuse, -R193.reuse ;  /* 0x000000a9c5c57223 */ /* 0x180fe200000108c1 */
[----:B-1----:R-:W-:Y:S01]  /*138d0*/  FMNMX.FTZ R170, R183, R170, !PT ;  /* 0x000000aab7aa7209 */ /* 0x002fe20007810000 */
[-CC-:B------:R-:W-:Y:S01]  /*138e0*/  FFMA.FTZ R160, R160, R169.reuse, -R193.reuse ;  /* 0x000000a9a0a07223 */ /* 0x180fe200000108c1 */
[-CC-:B------:R-:W-:Y:S01]  /*138f0*/  FFMA.FTZ R172, R172, R169.reuse, -R193.reuse ;  /* 0x000000a9acac7223 */ /* 0x180fe200000108c1 */
[-CC-:B------:R-:W-:Y:S01]  /*13900*/  FFMA.FTZ R173, R173, R169.reuse, -R193.reuse ;  /* 0x000000a9adad7223 */ /* 0x180fe200000108c1 */
[-CC-:B------:R-:W-:Y:S01]  /*13910*/  FFMA.FTZ R176, R176, R169.reuse, -R193.reuse ;  /* 0x000000a9b0b07223 */ /* 0x180fe200000108c1 */
[----:B------:R-:W1:Y:S01]  /*13920*/  SHFL.BFLY PT, R175, R170, 0x2, 0x1f ;  /* 0x0c401f00aaaf7f89 */ /* 0x000e6200000e0000 */
[----:B------:R-:W3:Y:S01]  /*13930*/  MUFU.EX2 R152, R152 ;  /* 0x0000009800987308 */ /* 0x000ee20000000800 */
[-CC-:B0-----:R-:W-:Y:S01]  /*13940*/  FFMA.FTZ R171, R164, R169.reuse, -R193.reuse ;  /* 0x000000a9a4ab7223 */ /* 0x181fe200000108c1 */
[-CC-:B------:R-:W-:Y:S01]  /*13950*/  FFMA.FTZ R177, R177, R169.reuse, -R193.reuse ;  /* 0x000000a9b1b17223 */ /* 0x180fe200000108c1 */
[----:B------:R-:W-:-:S05]  /*13960*/  FFMA.FTZ R180, R180, R169, -R193 ;  /* 0x000000a9b4b47223 */ /* 0x000fca00000108c1 */
[----:B------:R-:W0:Y:S01]  /*13970*/  MUFU.EX2 R153, R153 ;  /* 0x0000009900997308 */ /* 0x000e220000000800 */
[-C--:B--2---:R-:W-:Y:S01]  /*13980*/  FMUL.FTZ R24, R24, R179.reuse ;  /* 0x000000b318187220 */ /* 0x084fe20000410000 */
[-C--:B------:R-:W-:Y:S01]  /*13990*/  FMUL.FTZ R25, R25, R179.reuse ;  /* 0x000000b319197220 */ /* 0x080fe20000410000 */
[-C--:B------:R-:W-:Y:S01]  /*139a0*/  FMUL.FTZ R28, R28, R179.reuse ;  /* 0x000000b31c1c7220 */ /* 0x080fe20000410000 */
[-C--:B------:R-:W-:Y:S01]  /*139b0*/  FMUL.FTZ R29, R29, R179.reuse ;  /* 0x000000b31d1d7220 */ /* 0x080fe20000410000 */
[-C--:B------:R-:W-:Y:S01]  /*139c0*/  FMUL.FTZ R32, R32, R179.reuse ;  /* 0x000000b320207220 */ /* 0x080fe20000410000 */
[-C--:B------:R-:W-:Y:S01]  /*139d0*/  FMUL.FTZ R33, R33, R179.reuse ;  /* 0x000000b321217220 */ /* 0x080fe20000410000 */
[-C--:B------:R-:W-:Y:S01]  /*139e0*/  FMUL.FTZ R36, R36, R179.reuse ;  /* 0x000000b324247220 */ /* 0x080fe20000410000 */
[----:B------:R-:W2:Y:S01]  /*139f0*/  MUFU.EX2 R208, R208 ;  /* 0x000000d000d07308 */ /* 0x000ea20000000800 */
[----:B---3--:R-:W-:Y:S01]  /*13a00*/  FFMA.FTZ R14, R179, R14, R152 ;  /* 0x0000000eb30e7223 */ /* 0x008fe20000010098 */
[-C--:B------:R-:W-:Y:S01]  /*13a10*/  FMUL.FTZ R37, R37, R179.reuse ;  /* 0x000000b325257220 */ /* 0x080fe20000410000 */
[-C--:B------:R-:W-:Y:S01]  /*13a20*/  FMUL.FTZ R40, R40, R179.reuse ;  /* 0x000000b328287220 */ /* 0x080fe20000410000 */
[-C--:B------:R-:W-:Y:S01]  /*13a30*/  FMUL.FTZ R41, R41, R179.reuse ;  /* 0x000000b329297220 */ /* 0x080fe20000410000 */
[-C--:B------:R-:W-:Y:S01]  /*13a40*/  FMUL.FTZ R44, R44, R179.reuse ;  /* 0x000000b32c2c7220 */ /* 0x080fe20000410000 */
[----:B------:R-:W-:Y:S01]  /*13a50*/  FMUL.FTZ R45, R45, R179 ;  /* 0x000000b32d2d7220 */ /* 0x000fe20000410000 */
[----:B-1----:R-:W-:Y:S01]  /*13a60*/  FMNMX.FTZ R170, R170, R175, !PT ;  /* 0x000000afaaaa7209 */ /* 0x002fe20007810000 */
[----:B------:R-:W-:Y:S01]  /*13a70*/  MUFU.EX2 R197, R197 ;  /* 0x000000c500c57308 */ /* 0x000fe20000000800 */
[----:B------:R-:W-:Y:S01]  /*13a80*/  FFMA.FTZ R175, R200, R169, -R193 ;  /* 0x000000a9c8af7223 */ /* 0x000fe200000108c1 */
[C---:B0-----:R-:W-:Y:S01]  /*13a90*/  FADD.FTZ R14, R153.reuse, R14 ;  /* 0x0000000e990e7221 */ /* 0x041fe20000010000 */
[----:B------:R-:W-:Y:S01]  /*13aa0*/  F2FP.BF16.F32.PACK_AB R152, R153, R152 ;  /* 0x000000989998723e */ /* 0x000fe200000010ff */
[----:B------:R-:W0:Y:S01]  /*13ab0*/  SHFL.BFLY PT, R161, R170, 0x1, 0x1f ;  /* 0x0c201f00aaa17f89 */ /* 0x000e2200000e0000 */
        /* <DEDUP_REMOVED lines=22> */
[----:B------:R-:W-:Y:S01]  /*13c20*/  FMUL.FTZ R84, R84, R179 ;  /* 0x000000b354547220 */ /* 0x000fe20000410000 */
[----:B0-----:R-:W-:Y:S01]  /*13c30*/  FMNMX.FTZ R170, R170, R161, !PT ;  /* 0x000000a1aaaa7209 */ /* 0x001fe20007810000 */
[-C--:B------:R-:W-:Y:S01]  /*13c40*/  FMUL.FTZ R85, R85, R179.reuse ;  /* 0x000000b355557220 */ /* 0x080fe20000410000 */
[-C--:B------:R-:W-:Y:S01]  /*13c50*/  FMUL.FTZ R88, R88, R179.reuse ;  /* 0x000000b358587220 */ /* 0x080fe20000410000 */
[----:B------:R-:W-:Y:S01]  /*13c60*/  FMUL.FTZ R89, R89, R179 ;  /* 0x000000b359597220 */ /* 0x000fe20000410000 */
[----:B------:R-:W-:Y:S01]  /*13c70*/  MUFU.EX2 R171, R171 ;  /* 0x000000ab00ab7308 */ /* 0x000fe20000000800 */
[C---:B------:R-:W-:Y:S01]  /*13c80*/  FADD.FTZ R161, -R170.reuse, R199 ;  /* 0x000000c7aaa17221 */ /* 0x040fe20000010100 */
[----:B------:R-:W-:Y:S01]  /*13c90*/  FMUL.FTZ R165, R170, R169 ;  /* 0x000000a9aaa57220 */ /* 0x000fe20000410000 */
[-C--:B------:R-:W-:Y:S01]  /*13ca0*/  FMUL.FTZ R92, R92, R179.reuse ;  /* 0x000000b35c5c7220 */ /* 0x080fe20000410000 */
[----:B------:R-:W-:Y:S01]  /*13cb0*/  FMUL.FTZ R93, R93, R179 ;  /* 0x000000b35d5d7220 */ /* 0x000fe20000410000 */
[-C--:B------:R-:W-:Y:S01]  /*13cc0*/  FMUL.FTZ R161, R161, R169.reuse ;  /* 0x000000a9a1a17220 */ /* 0x080fe20000410000 */
[-CC-:B------:R-:W-:Y:S01]  /*13cd0*/  FFMA.FTZ R154, R154, R169.reuse, -R165.reuse ;  /* 0x000000a99a9a7223 */ /* 0x180fe200000108a5 */
[-CC-:B------:R-:W-:Y:S01]  /*13ce0*/  FFMA.FTZ R201, R155, R169.reuse, -R165.reuse ;  /* 0x000000a99bc97223 */ /* 0x180fe200000108a5 */
[-CC-:B------:R-:W-:Y:S01]  /*13cf0*/  FFMA.FTZ R155, R157, R169.reuse, -R165.reuse ;  /* 0x000000a99d9b7223 */ /* 0x180fe200000108a5 */
[-CC-:B------:R-:W-:Y:S01]  /*13d00*/  FFMA.FTZ R157, R162, R169.reuse, -R165.reuse ;  /* 0x000000a9a29d7223 */ /* 0x180fe200000108a5 */
[----:B------:R-:W-:Y:S01]  /*13d10*/  @!P1 VIADD R162, R21, 0x38840 ;  /* 0x0003884015a29836 */ /* 0x000fe20000000000 */
[----:B------:R-:W-:Y:S01]  /*13d20*/  MUFU.EX2 R161, R161 ;  /* 0x000000a100a17308 */ /* 0x000fe20000000800 */
[-CC-:B------:R-:W-:Y:S01]  /*13d30*/  FFMA.FTZ R164, R158, R169.reuse, -R165.reuse ;  /* 0x000000a99ea47223 */ /* 0x180fe200000108a5 */
[-CC-:B------:R-:W-:Y:S01]  /*13d40*/  FFMA.FTZ R158, R163, R169.reuse, -R165.reuse ;  /* 0x000000a9a39e7223 */ /* 0x180fe200000108a5 */
[-CC-:B------:R-:W-:Y:S01]  /*13d50*/  FFMA.FTZ R193, R166, R169.reuse, -R165.reuse ;  /* 0x000000a9a6c17223 */ /* 0x180fe200000108a5 */
[----:B------:R-:W-:Y:S01]  /*13d60*/  @!P1 PRMT R162, RZ, 0x654, R162 ;  /* 0x00000654ffa29816 */ /* 0x000fe200000000a2 */
[-CC-:B------:R-:W-:Y:S01]  /*13d70*/  FFMA.FTZ R199, R167, R169.reuse, -R165.reuse ;  /* 0x000000a9a7c77223 */ /* 0x180fe200000108a5 */
[-CC-:B------:R-:W-:Y:S01]  /*13d80*/  FFMA.FTZ R181, R181, R169.reuse, -R165.reuse ;  /* 0x000000a9b5b57223 */ /* 0x180fe200000108a5 */
[-CC-:B------:R-:W-:Y:S01]  /*13d90*/  FFMA.FTZ R200, R202, R169.reuse, -R165.reuse ;  /* 0x000000a9cac87223 */ /* 0x180fe200000108a5 */
[----:B------:R-:W0:Y:S01]  /*13da0*/  MUFU.EX2 R154, R154 ;  /* 0x0000009a009a7308 */ /* 0x000e220000000800 */
[----:B------:R1:W-:Y:S01]  /*13db0*/  @!P1 SYNCS.ARRIVE.TRANS64.RED.A1T0 RZ, [R162+URZ], RZ ;  /* 0x000000ffa2ff99a7 */ /* 0x0003e2000810043f */
[-CC-:B------:R-:W-:Y:S01]  /*13dc0*/  FFMA.FTZ R205, R205, R169.reuse, -R165.reuse ;  /* 0x000000a9cdcd7223 */ /* 0x180fe200000108a5 */
[-CC-:B------:R-:W-:Y:S01]  /*13dd0*/  FFMA.FTZ R206, R206, R169.reuse, -R165.reuse ;  /* 0x000000a9cece7223 */ /* 0x180fe200000108a5 */
[----:B------:R-:W-:Y:S01]  /*13de0*/  FFMA.FTZ R207, R207, R169, -R165 ;  /* 0x000000a9cfcf7223 */ /* 0x000fe200000108a5 */
[-C--:B------:R-:W-:Y:S01]  /*13df0*/  FMUL.FTZ R96, R96, R179.reuse ;  /* 0x000000b360607220 */ /* 0x080fe20000410000 */
[-C--:B------:R-:W-:Y:S01]  /*13e00*/  FMUL.FTZ R97, R97, R179.reuse ;  /* 0x000000b361617220 */ /* 0x080fe20000410000 */
[----:B------:R-:W-:Y:S01]  /*13e10*/  FMUL.FTZ R100, R100, R179 ;  /* 0x000000b364647220 */ /* 0x000fe20000410000 */
[----:B------:R-:W2:Y:S01]  /*13e20*/  MUFU.EX2 R201, R201 ;  /* 0x000000c900c97308 */ /* 0x000ea20000000800 */
[----:B-1----:R-:W-:-:S02]  /*13e30*/  @!P2 IMAD R162, R198, 0x40, R188 ;  /* 0x00000040c6a2a824 */ /* 0x002fc400078e02bc */
[-CC-:B------:R-:W-:Y:S01]  /*13e40*/  FFMA.FTZ R198, R204, R169.reuse, -R165.reuse ;  /* 0x000000a9ccc67223 */ /* 0x180fe200000108a5 */
[-CC-:B------:R-:W-:Y:S01]  /*13e50*/  FFMA.FTZ R204, R182, R169.reuse, -R165.reuse ;  /* 0x000000a9b6cc7223 */ /* 0x180fe200000108a5 */
[----:B------:R-:W-:Y:S01]  /*13e60*/  FFMA.FTZ R165, R183, R169, -R165 ;  /* 0x000000a9b7a57223 */ /* 0x000fe200000108a5 */
[----:B------:R-:W-:Y:S02]  /*13e70*/  @!P2 IMAD R162, R162, 0x4, R2 ;  /* 0x00000004a2a2a824 */ /* 0x000fe400078e0202 */
[-C--:B------:R-:W-:Y:S01]  /*13e80*/  FMUL.FTZ R101, R101, R179.reuse ;  /* 0x000000b365657220 */ /* 0x080fe20000410000 */
[----:B------:R-:W-:Y:S01]  /*13e90*/  FMUL.FTZ R104, R104, R179 ;  /* 0x000000b368687220 */ /* 0x000fe20000410000 */
[----:B------:R-:W1:Y:S01]  /*13ea0*/  MUFU.EX2 R155, R155 ;  /* 0x0000009b009b7308 */ /* 0x000e620000000800 */
[----:B0-----:R-:W-:Y:S01]  /*13eb0*/  FFMA.FTZ R15, R161, R15, R154 ;  /* 0x0000000fa10f7223 */ /* 0x001fe2000001009a */
[----:B------:R-:W-:Y:S01]  /*13ec0*/  @!P2 STS [R162+0x38400], R179 ;  /* 0x038400b3a200a388 */ /* 0x000fe20000000800 */
[-C--:B------:R-:W-:Y:S01]  /*13ed0*/  FMUL.FTZ R105, R105, R179.reuse ;  /* 0x000000b369697220 */ /* 0x080fe20000410000 */
[-C--:B------:R-:W-:Y:S01]  /*13ee0*/  FMUL.FTZ R108, R108, R179.reuse ;  /* 0x000000b36c6c7220 */ /* 0x080fe20000410000 */
[-C--:B------:R-:W-:Y:S01]  /*13ef0*/  FMUL.FTZ R109, R109, R179.reuse ;  /* 0x000000b36d6d7220 */ /* 0x080fe20000410000 */
[----:B------:R0:W-:Y:S01]  /*13f00*/  @!P2 STS [R162+0x38420], R161 ;  /* 0x038420a1a200a388 */ /* 0x0001e20000000800 */
[-C--:B------:R-:W-:Y:S01]  /*13f10*/  FMUL.FTZ R112, R112, R179.reuse ;  /* 0x000000b370707220 */ /* 0x080fe20000410000 */
        /* <DEDUP_REMOVED lines=25> */
[----:B-1----:R-:W-:Y:S01]  /*140b0*/  FADD.FTZ R15, R155, R15 ;  /* 0x0000000f9b0f7221 */ /* 0x002fe20000010000 */
[C---:B------:R-:W-:Y:S01]  /*140c0*/  FADD.FTZ R14, R197.reuse, R14 ;  /* 0x0000000ec50e7221 */ /* 0x040fe20000010000 */
[----:B------:R-:W-:Y:S01]  /*140d0*/  F2FP.BF16.F32.PACK_AB R154, R197, R208 ;  /* 0x000000d0c59a723e */ /* 0x000fe200000010ff */
[----:B------:R-:W-:Y:S01]  /*140e0*/  FMUL.FTZ R26, R26, R161 ;  /* 0x000000a11a1a7220 */ /* 0x000fe20000410000 */
[----:B---3--:R-:W-:Y:S01]  /*140f0*/  FADD.FTZ R15, R164, R15 ;  /* 0x0000000fa40f7221 */ /* 0x008fe20000010000 */
[----:B------:R-:W-:Y:S01]  /*14100*/  FADD.FTZ R14, R156, R14 ;  /* 0x0000000e9c0e7221 */ /* 0x000fe20000010000 */
[----:B------:R-:W-:Y:S01]  /*14110*/  F2FP.BF16.F32.PACK_AB R155, R164, R155 ;  /* 0x0000009ba49b723e */ /* 0x000fe200000010ff */
[----:B------:R-:W-:Y:S01]  /*14120*/  BAR.SYNC.DEFER_BLOCKING 0xf, 0x100 ;  /* 0x03c4000000007b1d */ /* 0x000fe20000010000 */
[----:B--2---:R-:W-:Y:S01]  /*14130*/  FADD.FTZ R15, R157, R15 ;  /* 0x0000000f9d0f7221 */ /* 0x004fe20000010000 */
[----:B----4-:R-:W-:Y:S01]  /*14140*/  F2FP.BF16.F32.PACK_AB R157, R158, R157 ;  /* 0x0000009d9e9d723e */ /* 0x010fe200000010ff */
[----:B------:R-:W-:Y:S01]  /*14150*/  FMUL.FTZ R27, R27, R161 ;  /* 0x000000a11b1b7220 */ /* 0x000fe20000410000 */
[----:B------:R-:W-:Y:S01]  /*14160*/  F2FP.BF16.F32.PACK_AB R156, R160, R156 ;  /* 0x0000009ca09c723e */ /* 0x000fe200000010ff */
[----:B------:R-:W-:Y:S01]  /*14170*/  FADD.FTZ R202, R158, R15 ;  /* 0x0000000f9eca7221 */ /* 0x000fe20000010000 */
[----:B------:R-:W-:Y:S01]  /*14180*/  MUFU.EX2 R199, R199 ;  /* 0x000000c700c77308 */ /* 0x000fe20000000800 */
        /* <DEDUP_REMOVED lines=72> */
[----:B--2---:R-:W-:Y:S01]  /*14610*/  FADD.FTZ R205, R160, R14 ;  /* 0x0000000ea0cd7221 */ /* 0x004fe20000010000 */
[----:B-1----:R-:W-:Y:S01]  /*14620*/  F2FP.BF16.F32.PACK_AB R160, R175, R174 ;  /* 0x000000aeafa0723e */ /* 0x002fe200000010ff */
[----:B------:R1:W-:Y:S01]  /*14630*/  STSM.16.M88.4 [R195+0x36400], R152 ;  /* 0x03640098c3007844 */ /* 0x0003e20000000200 */
[----:B0-----:R-:W-:Y:S01]  /*14640*/  F2FP.BF16.F32.PACK_AB R161, R200, R181 ;  /* 0x000000b5c8a1723e */ /* 0x001fe200000010ff */
[----:B------:R-:W-:Y:S01]  /*14650*/  FADD.FTZ R205, R159, R205 ;  /* 0x000000cd9fcd7221 */ /* 0x000fe20000010000 */
[----:B------:R-:W-:Y:S01]  /*14660*/  F2FP.BF16.F32.PACK_AB R159, R199, R193 ;  /* 0x000000c1c79f723e */ /* 0x000fe200000010ff */
[----:B------:R-:W-:Y:S01]  /*14670*/  VIADD R14, R196, 0x80 ;  /* 0x00000080c40e7836 */ /* 0x000fe20000000000 */
[----:B------:R-:W0:Y:S01]  /*14680*/  MUFU.EX2 R178, R178 ;  /* 0x000000b200b27308 */ /* 0x000e220000000800 */
[----:B------:R-:W-:Y:S01]  /*14690*/  F2FP.BF16.F32.PACK_AB R162, R173, R172 ;  /* 0x000000acada2723e */ /* 0x000fe200000010ff */
[----:B------:R-:W-:Y:S01]  /*146a0*/  IMAD.MOV.U32 R15, RZ, RZ, 0x40000040 ;  /* 0x40000040ff0f7424 */ /* 0x000fe200078e00ff */
[----:B---3--:R-:W-:Y:S01]  /*146b0*/  F2FP.BF16.F32.PACK_AB R163, R182, R198 ;  /* 0x000000c6b6a3723e */ /* 0x008fe200000010ff */
[----:B------:R1:W-:Y:S01]  /*146c0*/  STSM.16.M88.4 [R212], R156 ;  /* 0x0000009cd4007844 */ /* 0x0003e20000000200 */
[----:B------:R-:W-:-:S02]  /*146d0*/  IMAD.MOV.U32 R197, RZ, RZ, 0x40000040 ;  /* 0x40000040ffc57424 */ /* 0x000fc400078e00ff */
[----:B------:R-:W-:Y:S01]  /*146e0*/  FADD.FTZ R202, R193, R202 ;  /* 0x000000cac1ca7221 */ /* 0x000fe20000010000 */
[----:B------:R-:W-:Y:S01]  /*146f0*/  FADD.FTZ R205, R171, R205 ;  /* 0x000000cdabcd7221 */ /* 0x000fe20000010000 */
[----:B------:R-:W-:Y:S01]  /*14700*/  MUFU.EX2 R177, R177 ;  /* 0x000000b100b17308 */ /* 0x000fe20000000800 */
[----:B------:R1:W-:Y:S01]  /*14710*/  STSM.16.M88.4 [R203], R160 ;  /* 0x000000a0cb007844 */ /* 0x0003e20000000200 */
[----:B------:R-:W-:Y:S01]  /*14720*/  FADD.FTZ R202, R199, R202 ;  /* 0x000000cac7ca7221 */ /* 0x000fe20000010000 */
[----:B------:R-:W-:Y:S01]  /*14730*/  FADD.FTZ R205, R174, R205 ;  /* 0x000000cdaecd7221 */ /* 0x000fe20000010000 */
[----:B------:R-:W-:Y:S01]  /*14740*/  ISETP.GT.AND P2, PT, R20, R213, PT ;  /* 0x000000d51400720c */ /* 0x000fe20003f44270 */
[----:B------:R-:W-:Y:S02]  /*14750*/  @!P1 VIADD R21, R21, 0x38860 ;  /* 0x0003886015159836 */ /* 0x000fe40000000000 */
[----:B------:R-:W-:Y:S01]  /*14760*/  FADD.FTZ R202, R181, R202 ;  /* 0x000000cab5ca7221 */ /* 0x000fe20000010000 */
[----:B------:R-:W-:Y:S01]  /*14770*/  FADD.FTZ R205, R175, R205 ;  /* 0x000000cdafcd7221 */ /* 0x000fe20000010000 */
[----:B------:R-:W2:Y:S01]  /*14780*/  MUFU.EX2 R180, R180 ;  /* 0x000000b400b47308 */ /* 0x000ea20000000800 */
[----:B0-----:R-:W-:Y:S01]  /*14790*/  F2FP.BF16.F32.PACK_AB R164, R178, R176 ;  /* 0x000000b0b2a4723e */ /* 0x001fe200000010ff */
[----:B------:R-:W-:Y:S01]  /*147a0*/  FADD.FTZ R202, R200, R202 ;  /* 0x000000cac8ca7221 */ /* 0x000fe20000010000 */
[----:B------:R-:W-:Y:S01]  /*147b0*/  FADD.FTZ R205, R172, R205 ;  /* 0x000000cdaccd7221 */ /* 0x000fe20000010000 */
[----:B------:R-:W-:Y:S01]  /*147c0*/  @!P1 PRMT R21, RZ, 0x654, R21 ;  /* 0x00000654ff159816 */ /* 0x000fe20000000015 */
[----:B------:R-:W-:-:S02]  /*147d0*/  IMAD.MOV.U32 R199, RZ, RZ, R170 ;  /* 0x000000ffffc77224 */ /* 0x000fc400078e00aa */
[----:B------:R-:W-:Y:S01]  /*147e0*/  FADD.FTZ R202, R198, R202 ;  /* 0x000000cac6ca7221 */ /* 0x000fe20000010000 */
[----:B------:R-:W-:Y:S01]  /*147f0*/  FADD.FTZ R205, R173, R205 ;  /* 0x000000cdadcd7221 */ /* 0x000fe20000010000 */
[----:B------:R-:W0:Y:S01]  /*14800*/  MUFU.EX2 R183, R206 ;  /* 0x000000ce00b77308 */ /* 0x000e220000000800 */
[----:B------:R-:W-:Y:S02]  /*14810*/  IMAD.MOV.U32 R198, RZ, RZ, R18 ;  /* 0x000000ffffc67224 */ /* 0x000fe400078e0012 */
[----:B------:R-:W-:Y:S01]  /*14820*/  FADD.FTZ R202, R182, R202 ;  /* 0x000000cab6ca7221 */ /* 0x000fe20000010000 */
[----:B------:R-:W-:Y:S01]  /*14830*/  FADD.FTZ R205, R176, R205 ;  /* 0x000000cdb0cd7221 */ /* 0x000fe20000010000 */
[----:B------:R-:W-:-:S03]  /*14840*/  IMAD.MOV.U32 R193, RZ, RZ, R168 ;  /* 0x000000ffffc17224 */ /* 0x000fc600078e00a8 */
[----:B------:R-:W-:Y:S01]  /*14850*/  FADD.FTZ R205, R178, R205 ;  /* 0x000000cdb2cd7221 */ /* 0x000fe20000010000 */
[----:B------:R-:W3:Y:S01]  /*14860*/  MUFU.EX2 R201, R207 ;  /* 0x000000cf00c97308 */ /* 0x000ee20000000800 */
[----:B--2---:R-:W-:Y:S02]  /*14870*/  F2FP.BF16.F32.PACK_AB R166, R180, R177 ;  /* 0x000000b1b4a6723e */ /* 0x004fe400000010ff */
[----:B------:R-:W-:-:S05]  /*14880*/  FADD.FTZ R205, R177, R205 ;  /* 0x000000cdb1cd7221 */ /* 0x000fca0000010000 */
[----:B------:R-:W2:Y:S01]  /*14890*/  MUFU.EX2 R204, R204 ;  /* 0x000000cc00cc7308 */ /* 0x000ea20000000800 */
[----:B0-----:R-:W-:-:S07]  /*148a0*/  FADD.FTZ R202, R183, R202 ;  /* 0x000000cab7ca7221 */ /* 0x001fce0000010000 */
[----:B------:R0:W4:Y:S01]  /*148b0*/  MUFU.EX2 R179, R165 ;  /* 0x000000a500b37308 */ /* 0x0001220000000800 */
[C---:B---3--:R-:W-:Y:S01]  /*148c0*/  FADD.FTZ R202, R201.reuse, R202 ;  /* 0x000000cac9ca7221 */ /* 0x048fe20000010000 */
[----:B0-----:R-:W-:-:S03]  /*148d0*/  F2FP.BF16.F32.PACK_AB R165, R201, R183 ;  /* 0x000000b7c9a5723e */ /* 0x001fc600000010ff */
[----:B--2---:R-:W-:Y:S01]  /*148e0*/  FADD.FTZ R202, R204, R202 ;  /* 0x000000caccca7221 */ /* 0x004fe20000010000 */
[----:B----4-:R-:W-:-:S05]  /*148f0*/  F2FP.BF16.F32.PACK_AB R167, R179, R204 ;  /* 0x000000ccb3a7723e */ /* 0x010fca00000010ff */
[----:B------:R1:W-:Y:S01]  /*14900*/  STSM.16.M88.4 [R210], R164 ;  /* 0x000000a4d2007844 */ /* 0x0003e20000000200 */
[----:B------:R-:W-:-:S06]  /*14910*/  WARPGROUP.ARRIVE ;  /* 0x00000000000079c5 */ /* 0x000fcc0000000000 */
        /* <DEDUP_REMOVED lines=36> */
[----:B-1----:R-:W-:Y:S06]  /*14b60*/  @P2 BRA `(.L_x_8707) ;  /* 0xffffffc800702947 */ /* 0x002fec000383ffff */
.L_x_8696:
[----:B------:R-:W-:Y:S05]  /*14b70*/  BSYNC B0 ;  /* 0x0000000000007941 */ /* 0x000fea0003800000 */
.L_x_8695:
[----:B------:R-:W0:Y:S01]  /*14b80*/  SHFL.BFLY PT, R0, R14, 0x2, 0x1f ;  /* 0x0c401f000e007f89 */ /* 0x000e2200000e0000 */
[----:B------:R-:W-:Y:S02]  /*14b90*/  IMAD.MOV.U32 R4, RZ, RZ, RZ ;  /* 0x000000ffff047224 */ /* 0x000fe400078e00ff */
[----:B------:R-:W-:Y:S01]  /*14ba0*/  IMAD.MOV.U32 R154, RZ, RZ, -0x800000 ;  /* 0xff800000ff9a7424 */ /* 0x000fe200078e00ff */
[----:B------:R-:W-:Y:S06]  /*14bb0*/  BAR.ARV 0x8, 0x100 ;  /* 0x0204000000007b1d */ /* 0x000fec0000002000 */
[----:B------:R-:W-:-:S02]  /*14bc0*/  VIADD R230, R230, 0x1 ;  /* 0x00000001e6e67836 */ /* 0x000fc40000000000 */
[----:B------:R-:W-:Y:S01]  /*14bd0*/  BAR.SYNC.DEFER_BLOCKING 0xf, 0x100 ;  /* 0x03c4000000007b1d */ /* 0x000fe20000010000 */
[----:B0-----:R-:W-:-:S05]  /*14be0*/  FADD.FTZ R0, R0, R14 ;  /* 0x0000000e00007221 */ /* 0x001fca0000010000 */
[----:B------:R-:W0:Y:S02]  /*14bf0*/  SHFL.BFLY PT, R3, R0, 0x1, 0x1f ;  /* 0x0c201f0000037f89 */ /* 0x000e2400000e0000 */
[----:B0-----:R-:W-:-:S05]  /*14c00*/  FADD.FTZ R3, R0, R3 ;  /* 0x0000000300037221 */ /* 0x001fca0000010000 */
[----:B------:R-:W-:-:S13]  /*14c10*/  FSETP.NE.FTZ.AND P0, PT, R3, RZ, PT ;  /* 0x000000ff0300720b */ /* 0x000fda0003f15000 */
[----:B------:R-:W0:Y:S08]  /*14c20*/  @P0 MUFU.LG2 R0, R3 ;  /* 0x0000000300000308 */ /* 0x000e300000000c00 */
[----:B------:R1:W2:Y:S01]  /*14c30*/  @P0 MUFU.RCP R4, R3 ;  /* 0x0000000300040308 */ /* 0x0002a20000001000 */
[----:B0-----:R-:W-:Y:S01]  /*14c40*/  @P0 FMUL.FTZ R0, R0, 0.69314718246459960938 ;  /* 0x3f31721800000820 */ /* 0x001fe20000410000 */
[----:B-1----:R-:W-:-:S04]  /*14c50*/  @P0 FMUL.FTZ R3, R169, 0.69314718246459960938 ;  /* 0x3f317218a9030820 */ /* 0x002fc80000410000 */
[----:B------:R-:W-:Y:S02]  /*14c60*/  @P0 FFMA.FTZ R154, R3, R168, R0 ;  /* 0x000000a8039a0223 */ /* 0x000fe40000010000 */
[----:B------:R-:W0:Y:S01]  /*14c70*/  SHFL.BFLY PT, R0, R15, 0x2, 0x1f ;  /* 0x0c401f000f007f89 */ /* 0x000e2200000e0000 */
        /* <DEDUP_REMOVED lines=52> */
[----:B0-----:R-:W-:Y:S01]  /*14fc0*/  FADD.FTZ R3, R0, R3 ;  /* 0x0000000300037221 */ /* 0x001fe20000010000 */
        /* <DEDUP_REMOVED lines=16> */
[----:B------:R-:W0:Y:S01]  /*150d0*/  @P0 MUFU.RCP R0, R3 ;  /* 0x0000000300000308 */ /* 0x000e220000001000 */
[----:B------:R-:W-:-:S07]  /*150e0*/  @P0 FMUL.FTZ R169, R169, 0.69314718246459960938 ;  /* 0x3f317218a9a90820 */ /* 0x000fce0000410000 */
[----:B------:R-:W1:Y:S01]  /*150f0*/  @P0 MUFU.LG2 R3, R3 ;  /* 0x0000000300030308 */ /* 0x000e620000000c00 */
[-C--:B0-----:R-:W-:Y:S01]  /*15100*/  FMUL.FTZ R26, R26, R0.reuse ;  /* 0x000000001a1a7220 */ /* 0x081fe20000410000 */
[-C--:B------:R-:W-:Y:S01]  /*15110*/  FMUL.FTZ R27, R27, R0.reuse ;  /* 0x000000001b1b7220 */ /* 0x080fe20000410000 */
[-C--:B------:R-:W-:Y:S01]  /*15120*/  FMUL.FTZ R30, R30, R0.reuse ;  /* 0x000000001e1e7220 */ /* 0x080fe20000410000 */
[-C--:B------:R-:W-:Y:S01]  /*15130*/  FMUL.FTZ R31, R31, R0.reuse ;  /* 0x000000001f1f7220 */ /* 0x080fe20000410000 */
[-C--:B------:R-:W-:Y:S01]  /*15140*/  FMUL.FTZ R34, R34, R0.reuse ;  /* 0x0000000022227220 */ /* 0x080fe20000410000 */
[-C--:B------:R-:W-:Y:S01]  /*15150*/  FMUL.FTZ R35, R35, R0.reuse ;  /* 0x0000000023237220 */ /* 0x080fe20000410000 */
[-C--:B------:R-:W-:Y:S01]  /*15160*/  FMUL.FTZ R38, R38, R0.reuse ;  /* 0x0000000026267220 */ /* 0x080fe20000410000 */
[----:B------:R-:W-:Y:S01]  /*15170*/  FMUL.FTZ R39, R39, R0 ;  /* 0x0000000027277220 */ /* 0x000fe20000410000 */
[----:B-1----:R-:W-:Y:S01]  /*15180*/  @P0 FMUL.FTZ R5, R3, 0.69314718246459960938 ;  /* 0x3f31721803050820 */ /* 0x002fe20000410000 */
[----:B------:R-:W-:-:S02]  /*15190*/  IMAD.MOV.U32 R3, RZ, RZ, -0x800000 ;  /* 0xff800000ff037424 */ /* 0x000fc400078e00ff */
[-C--:B------:R-:W-:Y:S01]  /*151a0*/  FMUL.FTZ R42, R42, R0.reuse ;  /* 0x000000002a2a7220 */ /* 0x080fe20000410000 */
[----:B------:R-:W-:Y:S01]  /*151b0*/  FMUL.FTZ R43, R43, R0 ;  /* 0x000000002b2b7220 */ /* 0x000fe20000410000 */
        /* <DEDUP_REMOVED lines=62> */
[----:B0-----:R-:W-:Y:S01]  /*155a0*/  SEL R0, RZ, 0x1, P1 ;  /* 0x00000001ff007807 */ /* 0x001fe20000800000 */
[----:B------:R-:W-:Y:S06]  /*155b0*/  BAR.ARV 0xe, 0x100 ;  /* 0x0384000000007b1d */ /* 0x000fec0000002000 */
[----:B------:R-:W-:-:S02]  /*155c0*/  PLOP3.LUT P0, PT, PT, PT, PT, 0x8, 0x0 ;  /* 0x000000000000781c */ /* 0x000fc40003f0e170 */
[----:B------:R-:W-:Y:S02]  /*155d0*/  LOP3.LUT R19, R19, R0, RZ, 0x3c, !PT ;  /* 0x0000000013137212 */ /* 0x000fe400078e3cff */
[----:B------:R-:W-:-:S09]  /*155e0*/  SEL R18, R18, RZ, P1 ;  /* 0x000000ff12127207 */ /* 0x000fd20000800000 */
.L_x_8628:
[----:B------:R-:W-:Y:S05]  /*155f0*/  BSYNC B7 ;  /* 0x0000000000077941 */ /* 0x000fea0003800000 */
.L_x_8624:
[----:B------:R-:W2:Y:S08]  /*15600*/  S2UR UR5, SR_CgaCtaId ;  /* 0x00000000000579c3 */ /* 0x000eb00000008800 */
[----:B------:R-:W-:Y:S06]  /*15610*/  BAR.SYNC.DEFER_BLOCKING 0x5, 0x180 ;  /* 0x0146000000007b1d */ /* 0x000fec0000010000 */
[----:B------:R-:W-:Y:S01]  /*15620*/  UMOV UR4, 0x400 ;  /* 0x0000040000047882 */ /* 0x000fe20000000000 */
[----:B------:R-:W-:Y:S01]  /*15630*/  BSSY B0, `(.L_x_8708) ;  /* 0x00004a9000007945 */ /* 0x000fe20003800000 */
[----:B--2---:R-:W-:-:S06]  /*15640*/  ULEA UR4, UR5, UR4, 0x18 ;  /* 0x0000000405047291 */ /* 0x004fcc000f8ec03f */
[----:B------:R-:W-:-:S05]  /*15650*/  IMAD.U32 R2, RZ, RZ, UR4 ;  /* 0x00000004ff027e24 */ /* 0x000fca000f8e00ff */
[----:B01----:R0:W1:Y:S01]  /*15660*/  LDS.128 R4, [R2+0x388d0] ;  /* 0x0388d00002047984 */ /* 0x0030620000000c00 */
[----:B------:R-:W-:Y:S06]  /*15670*/  BAR.ARV 0x4, 0x180 ;  /* 0x0106000000007b1d */ /* 0x000fec0000002000 */
[----:B------:R-:W-:Y:S05]  /*15680*/  @P0 BRA `(.L_x_8709) ;  /* 0x0000003800cc0947 */ /* 0x000fea0003800000 */
[----:B------:R-:W2:Y:S01]  /*15690*/  LDL R8, [R1+0x7c] ;  /* 0x00007c0001087983 */ /* 0x000ea20000100800 */
        /* <DEDUP_REMOVED lines=12> */
[----:B--2--5:R-:W-:-:S04]  /*15760*/  IMAD.WIDE R152, R8, 0x2, R20 ;  /* 0x0000000208987825 */ /* 0x024fc800078e0214 */
        /* <DEDUP_REMOVED lines=8> */
[----:B--2---:R-:W-:Y:S02]  /*157f0*/  IADD3 R8, P0, R152, 0x20, RZ ;  /* 0x0000002098087810 */ /* 0x004fe40007f1e0ff */
        /* <DEDUP_REMOVED lines=8> */
[----:B--2---:R-:W-:Y:S02]  /*15880*/  IADD3 R8, P0, R152, 0x40, RZ ;  /* 0x0000004098087810 */ /* 0x004fe40007f1e0ff */
        /* <DEDUP_REMOVED lines=140> */
[----:B-1----:R-:W-:Y:S02]  /*16150*/  MOV R4, R8 ;  /* 0x0000000800047202 */ /* 0x002fe40000000f00 */
        /* <DEDUP_REMOVED lines=26> */
[----:B-----5:R-:W2:Y:S04]  /*16300*/  LDG.E R4, desc[UR42][R8.64] ;  /* 0x0000002a08047981 */ /* 0x020ea8000c1e1900 */
[----:B-1----:R-:W2:Y:S02]  /*16310*/  LDG.E R8, desc[UR42][R8.64+0x4] ;  /* 0x0000042a08087981 */ /* 0x002ea4000c1e1900 */
[----:B--2---:R-:W-:-:S07]  /*16320*/  IMAD.IADD R4, R8, 0x1, -R4 ;  /* 0x0000000108047824 */ /* 0x004fce00078e0a04 */
.L_x_8710:
[----:B-1----:R-:W2:Y:S01]  /*16330*/  LDL R8, [R1+0x68] ;  /* 0x0000680001087983 */ /* 0x002ea20000100800 */
[----:B------:R-:W-:Y:S01]  /*16340*/  ISETP.NE.AND P1, PT, R218, RZ, PT ;  /* 0x000000ffda00720c */ /* 0x000fe20003f25270 */
[----:B------:R-:W-:-:S03]  /*16350*/  ULDC UR4, c[0x0][0xbd4] ;  /* 0x0002f50000047ab9 */ /* 0x000fc60000000800 */
[----:B------:R-:W-:Y:S01]  /*16360*/  SEL R218, R218, UR4, P1 ;  /* 0x00000004dada7c07 */ /* 0x000fe20008800000 */
[----:B--2---:R-:W1:Y:S02]  /*16370*/  SHFL.IDX PT, R8, R8, RZ, 0x1f ;  /* 0x00001fff08087589 */ /* 0x004e6400000e0000 */
[----:B-1----:R-:W-:Y:S02]  /*16380*/  ISETP.NE.AND P0, PT, R8, RZ, PT ;  /* 0x000000ff0800720c */ /* 0x002fe40003f05270 */
[----:B-----5:R-:W-:-:S11]  /*16390*/  SHF.R.S32.HI R8, RZ, 0x1f, R0 ;  /* 0x0000001fff087819 */ /* 0x020fd60000011400 */
[----:B------:R-:W-:Y:S05]  /*163a0*/  @P0 BRA `(.L_x_8711) ;  /* 0x0000000000f80947 */ /* 0x000fea0003800000 */
[----:B------:R-:W2:Y:S01]  /*163b0*/  LDL.LU R14, [R1+0x64] ;  /* 0x00006400010e7983 */ /* 0x000ea20000300800 */
[----:B------:R-:W-:Y:S01]  /*163c0*/  IMAD.MOV.U32 R9, RZ, RZ, 0xab8 ;  /* 0x00000ab8ff097424 */ /* 0x000fe200078e00ff */
[----:B------:R-:W-:Y:S01]  /*163d0*/  ISETP.GT.AND P1, PT, R218, 0x1, PT ;  /* 0x00000001da00780c */ /* 0x000fe20003f24270 */
[----:B---3--:R-:W1:Y:S01]  /*163e0*/  LDC R156, c[0x0][0xce8] ;  /* 0x00033a00ff9c7b82 */ /* 0x008e620000000800 */
[----:B------:R-:W3:Y:S01]  /*163f0*/  LDL R157, [R1+0x78] ;  /* 0x00007800019d7983 */ /* 0x000ee20000100800 */
[----:B------:R-:W-:Y:S02]  /*16400*/  ISETP.NE.U32.AND P0, PT, RZ, UR6, PT ;  /* 0x00000006ff007c0c */ /* 0x000fe4000bf05070 */
[----:B------:R-:W-:Y:S02]  /*16410*/  SEL R9, R9, 0xa78, P1 ;  /* 0x00000a7809097807 */ /* 0x000fe40000800000 */
[----:B------:R-:W-:Y:S02]  /*16420*/  ISETP.NE.AND.EX P0, PT, RZ, UR7, PT, P0 ;  /* 0x00000007ff007c0c */ /* 0x000fe4000bf05300 */
[----:B------:R-:W4:Y:S02]  /*16430*/  LDC.64 R12, c[0x0][R9+0x220] ;  /* 0x00008800090c7b82 */ /* 0x000f240000000a00 */
[----:B------:R-:W-:-:S06]  /*16440*/  SEL R15, R219, RZ, !P0 ;  /* 0x000000ffdb0f7207 */ /* 0x000fcc0004000000 */
[----:B------:R-:W5:Y:S01]  /*16450*/  LDC.64 R10, c[0x0][R9+0x218] ;  /* 0x00008600090a7b82 */ /* 0x000f620000000a00 */
[----:B------:R-:W-:Y:S02]  /*16460*/  IMAD.IADD R153, R216, 0x1, R194 ;  /* 0x00000001d8997824 */ /* 0x000fe400078e02c2 */
[----:B----4-:R-:W-:Y:S01]  /*16470*/  IMAD R13, R13, R15, RZ ;  /* 0x0000000f0d0d7224 */ /* 0x010fe200078e02ff */
[----:B------:R-:W-:Y:S02]  /*16480*/  SEL R155, R231, RZ, P1 ;  /* 0x000000ffe79b7207 */ /* 0x000fe40000800000 */
[----:B--2---:R-:W-:Y:S02]  /*16490*/  SEL R14, R14, RZ, !P0 ;  /* 0x000000ff0e0e7207 */ /* 0x004fe40004000000 */
[----:B-1----:R-:W-:-:S03]  /*164a0*/  ISETP.NE.AND P0, PT, R156, 0x1, PT ;  /* 0x000000019c00780c */ /* 0x002fc60003f05270 */
[C---:B------:R-:W-:Y:S02]  /*164b0*/  IMAD R14, R12.reuse, R14, R13 ;  /* 0x0000000e0c0e7224 */ /* 0x040fe400078e020d */
[----:B------:R-:W-:-:S04]  /*164c0*/  IMAD.WIDE.U32 R12, R12, R15, RZ ;  /* 0x0000000f0c0c7225 */ /* 0x000fc800078e00ff */
[-C--:B-----5:R-:W-:Y:S02]  /*164d0*/  IMAD R15, R11, R217.reuse, RZ ;  /* 0x000000d90b0f7224 */ /* 0x0a0fe400078e02ff */
[----:B------:R-:W-:-:S04]  /*164e0*/  IMAD.WIDE.U32 R10, R10, R217, RZ ;  /* 0x000000d90a0a7225 */ /* 0x000fc800078e00ff */
[----:B------:R-:W-:Y:S02]  /*164f0*/  IMAD.IADD R15, R11, 0x1, R15 ;  /* 0x000000010b0f7824 */ /* 0x000fe400078e020f */
[----:B------:R-:W1:Y:S01]  /*16500*/  @P0 LDC R11, c[0x0][0xcec] ;  /* 0x00033b00ff0b0b82 */ /* 0x000e620000000800 */
[----:B------:R-:W-:-:S07]  /*16510*/  IADD3 R152, P2, P3, R12, R10, R0 ;  /* 0x0000000a0c987210 */ /* 0x000fce0007b5e000 */
[----:B------:R-:W2:Y:S01]  /*16520*/  @P0 LDC R10, c[0x0][0xcf0] ;  /* 0x00033c00ff0a0b82 */ /* 0x000ea20000000800 */
[----:B------:R-:W-:-:S05]  /*16530*/  IMAD.IADD R14, R13, 0x1, R14 ;  /* 0x000000010d0e7824 */ /* 0x000fca00078e020e */
[----:B------:R-:W-:Y:S01]  /*16540*/  IADD3.X R14, R14, R15, R8, P2, P3 ;  /* 0x0000000f0e0e7210 */ /* 0x000fe200017e6408 */
[----:B------:R-:W-:Y:S02]  /*16550*/  IMAD.MOV.U32 R15, RZ, RZ, R153 ;  /* 0x000000ffff0f7224 */ /* 0x000fe400078e0099 */
[----:B-1----:R-:W-:-:S05]  /*16560*/  @P0 IMAD.HI.U32 R11, R153, R11, RZ ;  /* 0x0000000b990b0227 */ /* 0x002fca00078e00ff */
[----:B--2---:R-:W-:Y:S02]  /*16570*/  @P0 SHF.R.U32.HI R15, RZ, R10, R11 ;  /* 0x0000000aff0f0219 */ /* 0x004fe4000001160b */
[----:B------:R-:W1:Y:S02]  /*16580*/  LDC.64 R10, c[0x0][R9+0x228] ;  /* 0x00008a00090a7b82 */ /* 0x000e640000000a00 */
[----:B-1----:R-:W-:-:S04]  /*16590*/  IMAD.WIDE.U32 R12, R10, R155, RZ ;  /* 0x0000009b0a0c7225 */ /* 0x002fc800078e00ff */
[----:B------:R-:W-:-:S04]  /*165a0*/  IMAD R10, R11, R155, RZ ;  /* 0x0000009b0b0a7224 */ /* 0x000fc800078e02ff */
[----:B------:R-:W-:Y:S02]  /*165b0*/  IMAD.IADD R13, R13, 0x1, R10 ;  /* 0x000000010d0d7824 */ /* 0x000fe400078e020a */
[----:B------:R1:W2:Y:S01]  /*165c0*/  LDC.64 R10, c[0x0][R9+0x210] ;  /* 0x00008400090a7b82 */ /* 0x0002a20000000a00 */
[----:B------:R-:W-:Y:S01]  /*165d0*/  IADD3 R12, P0, P2, R15, R152, R12 ;  /* 0x000000980f0c7210 */ /* 0x000fe20007a1e00c */
[--C-:B------:R-:W-:Y:S01]  /*165e0*/  IMAD.MOV R152, RZ, RZ, -R15.reuse ;  /* 0x000000ffff987224 */ /* 0x100fe200078e0a0f */
[----:B------:R-:W-:-:S03]  /*165f0*/  SHF.R.S32.HI R15, RZ, 0x1f, R15 ;  /* 0x0000001fff0f7819 */ /* 0x000fc6000001140f */
[----:B------:R-:W-:Y:S01]  /*16600*/  IMAD R152, R156, R152, R153 ;  /* 0x000000989c987224 */ /* 0x000fe200078e0299 */
[----:B------:R-:W-:-:S04]  /*16610*/  IADD3.X R13, R15, R14, R13, P0, P2 ;  /* 0x0000000e0f0d7210 */ /* 0x000fc800007e440d */
[----:B-1----:R-:W-:Y:S01]  /*16620*/  SHF.R.S32.HI R9, RZ, 0x1f, R152 ;  /* 0x0000001fff097819 */ /* 0x002fe20000011498 */
[-C--:B--2---:R-:W-:Y:S02]  /*16630*/  IMAD R11, R11, R152.reuse, RZ ;  /* 0x000000980b0b7224 */ /* 0x084fe400078e02ff */
[----:B------:R-:W-:-:S04]  /*16640*/  IMAD.WIDE.U32 R12, R10, R152, R12 ;  /* 0x000000980a0c7225 */ /* 0x000fc800078e000c */
[----:B------:R-:W-:Y:S02]  /*16650*/  IMAD R9, R10, R9, R11 ;  /* 0x000000090a097224 */ /* 0x000fe400078e020b */
[----:B------:R-:W1:Y:S08]  /*16660*/  LDC.64 R10, c[0x0][0xca8] ;  /* 0x00032a00ff0a7b82 */ /* 0x000e700000000a00 */
[----:B-1----:R-:W1:Y:S08]  /*16670*/  @!P1 LDC R10, c[0x0][0xc50] ;  /* 0x00031400ff0a9b82 */ /* 0x002e700000000800 */
[----:B------:R-:W2:Y:S01]  /*16680*/  @!P1 LDC R11, c[0x0][0xc54] ;  /* 0x00031500ff0b9b82 */ /* 0x000ea20000000800 */
[----:B------:R-:W-:-:S02]  /*16690*/  IMAD.IADD R9, R13, 0x1, R9 ;  /* 0x000000010d097824 */ /* 0x000fc400078e0209 */
[----:B------:R-:W-:Y:S01]  /*166a0*/  IMAD.IADD R14, R188, 0x1, R194 ;  /* 0x00000001bc0e7824 */ /* 0x000fe200078e02c2 */
[----:B-1----:R-:W-:Y:S01]  /*166b0*/  LEA R13, P0, R12, R10, 0x2 ;  /* 0x0000000a0c0d7211 */ /* 0x002fe200078010ff */
[----:B---3--:R-:W-:-:S03]  /*166c0*/  IMAD.MOV R10, RZ, RZ, -R157 ;  /* 0x000000ffff0a7224 */ /* 0x008fc600078e0a9d */
[----:B--2---:R-:W-:Y:S02]  /*166d0*/  LEA.HI.X R9, R12, R11, R9, 0x2, P0 ;  /* 0x0000000b0c097211 */ /* 0x004fe400000f1409 */
[----:B------:R-:W-:Y:S01]  /*166e0*/  ISETP.NE.AND P0, PT, R215, R10, PT ;  /* 0x0000000ad700720c */ /* 0x000fe20003f05270 */
[----:B------:R-:W-:Y:S04]  /*166f0*/  SHFL.IDX PT, R12, R13, 0x1, 0x1c1f ;  /* 0x003c1f000d0c7f89 */ /* 0x000fe800000e0000 */
[----:B------:R-:W-:Y:S04]  /*16700*/  SHFL.IDX PT, R10, R13, RZ, 0x1c1f ;  /* 0x001c1fff0d0a7589 */ /* 0x000fe800000e0000 */
[----:B------:R-:W1:Y:S04]  /*16710*/  SHFL.IDX PT, R11, R9, RZ, 0x1c1f ;  /* 0x001c1fff090b7589 */ /* 0x000e6800000e0000 */
[----:B------:R2:W3:Y:S02]  /*16720*/  SHFL.IDX PT, R13, R9, 0x1, 0x1c1f ;  /* 0x003c1f00090d7f89 */ /* 0x0004e400000e0000 */
[----:B--2---:R-:W-:-:S05]  /*16730*/  IMAD R9, R4, R156, RZ ;  /* 0x0000009c04097224 */ /* 0x004fca00078e02ff */
[C---:B------:R-:W-:Y:S01]  /*16740*/  ISETP.GE.OR P1, PT, R14.reuse, R9, P0 ;  /* 0x000000090e00720c */ /* 0x040fe20000726670 */
[----:B------:R-:W-:-:S05]  /*16750*/  VIADD R14, R14, 0x8 ;  /* 0x000000080e0e7836 */ /* 0x000fca0000000000 */
[----:B------:R-:W-:-:S07]  /*16760*/  ISETP.GE.OR P0, PT, R14, R9, P0 ;  /* 0x000000090e00720c */ /* 0x000fce0000706670 */
[----:B-1----:R1:W-:Y:S06]  /*16770*/  @!P1 ST.E desc[UR42][R10.64], R154 ;  /* 0x0000009a0a009985 */ /* 0x0023ec000c10192a */
[----:B---3--:R1:W-:Y:S02]  /*16780*/  @!P0 ST.E desc[UR42][R12.64], R3 ;  /* 0x000000030c008985 */ /* 0x0083e4000c10192a */
.L_x_8711:
[----:B------:R-:W-:Y:S02]  /*16790*/  ISETP.GT.AND P1, PT, R218, 0x1, PT ;  /* 0x00000001da00780c */ /* 0x000fe40003f24270 */
[----:B------:R-:W-:-:S04]  /*167a0*/  ISETP.NE.U32.AND P0, PT, RZ, UR6, PT ;  /* 0x00000006ff007c0c */ /* 0x000fc8000bf05070 */
[----:B------:R-:W-:-:S04]  /*167b0*/  ISETP.NE.AND.EX P0, PT, RZ, UR7, PT, P0 ;  /* 0x00000007ff007c0c */ /* 0x000fc8000bf05300 */
[----:B------:R-:W-:-:S03]  /*167c0*/  SEL R219, R219, RZ, !P0 ;  /* 0x000000ffdbdb7207 */ /* 0x000fc60004000000 */
[----:B------:R-:W-:Y:S06]  /*167d0*/  @P1 BRA `(.L_x_8712) ;  /* 0x0000001000381947 */ /* 0x000fec0003800000 */
[----:B-1----:R-:W1:Y:S01]  /*167e0*/  S2R R10, SR_TID.X ;  /* 0x00000000000a7919 */ /* 0x002e620000002100 */
[----:B------:R-:W2:Y:S01]  /*167f0*/  LDC R87, c[0x0][0xce8] ;  /* 0x00033a00ff577b82 */ /* 0x000ea20000000800 */
        /* <DEDUP_REMOVED lines=17> */
[----:B------:R-:W-:Y:S01]  /*16910*/  IADD3 R45, P1, R20, 0x6000, RZ ;  /* 0x00006000142d7810 */ /* 0x000fe20007f3e0ff */
[----:B--2---:R-:W-:Y:S01]  /*16920*/  IMAD R90, R4, R87, RZ ;  /* 0x00000057045a7224 */ /* 0x004fe200078e02ff */
[----:B------:R-:W-:Y:S01]  /*16930*/  IADD3 R49, P2, R20, 0x7000, RZ ;  /* 0x0000700014317810 */ /* 0x000fe20007f5e0ff */
[----:B------:R-:W5:Y:S01]  /*16940*/  LD.E.128 R24, desc[UR42][R24.64] ;  /* 0x0000002a18187980 */ /* 0x000f62000c101d00 */
        /* <DEDUP_REMOVED lines=75> */
[----:B------:R-:W-:Y:S01]  /*16e00*/  ISETP.NE.AND P3, PT, R87, 0x1, PT ;  /* 0x000000015700780c */ /* 0x000fe20003f65270 */
[C---:B------:R-:W-:Y:S01]  /*16e10*/  IMAD R21, R0.reuse, UR5, R9 ;  /* 0x0000000500157c24 */ /* 0x040fe2000f8e0209 */
[----:B------:R-:W-:Y:S01]  /*16e20*/  LOP3.LUT R11, R11, 0xfffffff8, RZ, 0xc0, !PT ;  /* 0xfffffff80b0b7812 */ /* 0x000fe200078ec0ff */
[----:B------:R-:W-:Y:S01]  /*16e30*/  IMAD.WIDE.U32 R8, R0, UR4, RZ ;  /* 0x0000000400087c25 */ /* 0x000fe2000f8e00ff */
[----:B------:R-:W-:Y:S01]  /*16e40*/  ULDC.64 UR4, c[0x0][0xbe8] ;  /* 0x0002fa0000047ab9 */ /* 0x000fe20000000a00 */
[----:B------:R-:W1:Y:S01]  /*16e50*/  LDC R0, c[0x0][0xbc8] ;  /* 0x0002f200ff007b82 */ /* 0x000e620000000800 */
[----:B------:R-:W5:Y:S01]  /*16e60*/  LD.E.128 R12, desc[UR42][R12.64] ;  /* 0x0000002a0c0c7980 */ /* 0x000f62000c101d00 */
[----:B------:R-:W-:-:S03]  /*16e70*/  IMAD.IADD R9, R9, 0x1, R21 ;  /* 0x0000000109097824 */ /* 0x000fc600078e0215 */
[----:B------:R-:W5:Y:S03]  /*16e80*/  LD.E.128 R56, desc[UR42][R56.64] ;  /* 0x0000002a38387980 */ /* 0x000f66000c101d00 */
[----:B------:R-:W2:Y:S01]  /*16e90*/  @P3 LDC R89, c[0x0][0xcec] ;  /* 0x00033b00ff593b82 */ /* 0x000ea20000000800 */
[C---:B------:R-:W-:Y:S01]  /*16ea0*/  IMAD.WIDE.U32 R8, R217.reuse, UR4, R8 ;  /* 0x00000004d9087c25 */ /* 0x040fe2000f8e0008 */
[----:B------:R-:W5:Y:S03]  /*16eb0*/  LD.E.128 R60, desc[UR42][R60.64] ;  /* 0x0000002a3c3c7980 */ /* 0x000f66000c101d00 */
[----:B------:R-:W-:Y:S01]  /*16ec0*/  IMAD.IADD R20, R10, 0x1, -R11 ;  /* 0x000000010a147824 */ /* 0x000fe200078e0a0b */
[----:B------:R-:W5:Y:S02]  /*16ed0*/  LD.E.128 R64, desc[UR42][R64.64] ;  /* 0x0000002a40407980 */ /* 0x000f64000c101d00 */
[----:B------:R-:W4:Y:S01]  /*16ee0*/  @P3 LDC R91, c[0x0][0xcf0] ;  /* 0x00033c00ff5b3b82 */ /* 0x000f220000000800 */
[----:B------:R-:W-:Y:S01]  /*16ef0*/  SHF.R.S32.HI R10, RZ, 0x1f, R219 ;  /* 0x0000001fff0a7819 */ /* 0x000fe200000114db */
[----:B------:R-:W-:Y:S01]  /*16f00*/  IMAD R9, R217, UR5, R9 ;  /* 0x00000005d9097c24 */ /* 0x000fe2000f8e0209 */
[----:B------:R-:W-:Y:S01]  /*16f10*/  ULDC.64 UR4, c[0x0][0xbf0] ;  /* 0x0002fc0000047ab9 */ /* 0x000fe20000000a00 */
[----:B------:R-:W5:Y:S02]  /*16f20*/  LD.E.128 R68, desc[UR42][R68.64] ;  /* 0x0000002a44447980 */ /* 0x000f64000c101d00 */
[----:B------:R-:W-:Y:S01]  /*16f30*/  IMAD R10, R10, UR4, RZ ;  /* 0x000000040a0a7c24 */ /* 0x000fe2000f8e02ff */
[-C--:B-1----:R-:W-:Y:S01]  /*16f40*/  ISETP.GE.AND P1, PT, R226, R0.reuse, PT ;  /* 0x00000000e200720c */ /* 0x082fe20003f26270 */
[----:B------:R-:W-:Y:S01]  /*16f50*/  IMAD R11, R20, 0x20, R3 ;  /* 0x00000020140b7824 */ /* 0x000fe200078e0203 */
[----:B------:R-:W5:Y:S01]  /*16f60*/  LD.E.128 R72, desc[UR42][R72.64] ;  /* 0x0000002a48487980 */ /* 0x000f62000c101d00 */
[----:B------:R-:W-:Y:S01]  /*16f70*/  IMAD R85, R219, UR5, R10 ;  /* 0x00000005db557c24 */ /* 0x000fe2000f8e020a */
[----:B------:R-:W-:Y:S01]  /*16f80*/  SEL R10, RZ, 0xffffffff, P1 ;  /* 0xffffffffff0a7807 */ /* 0x000fe20000800000 */
[----:B------:R-:W-:Y:S01]  /*16f90*/  IMAD.IADD R3, R3, 0x1, R194 ;  /* 0x0000000103037824 */ /* 0x000fe200078e02c2 */
[-C--:B------:R-:W-:Y:S01]  /*16fa0*/  ISETP.GE.AND P0, PT, R225, R0.reuse, PT ;  /* 0x00000000e100720c */ /* 0x080fe20003f06270 */
[----:B------:R-:W-:Y:S01]  /*16fb0*/  IMAD.IADD R194, R194, 0x1, R11 ;  /* 0x00000001c2c27824 */ /* 0x000fe200078e020b */
[----:B------:R-:W5:Y:S01]  /*16fc0*/  LD.E.128 R76, desc[UR42][R76.64] ;  /* 0x0000002a4c4c7980 */ /* 0x000f62000c101d00 */
[----:B------:R-:W-:Y:S01]  /*16fd0*/  IMAD.SHL.U32 R93, R10, 0x2, RZ ;  /* 0x000000020a5d7824 */ /* 0x000fe200078e00ff */
[----:B------:R-:W-:Y:S01]  /*16fe0*/  SEL R21, RZ, 0xffffffff, P0 ;  /* 0xffffffffff157807 */ /* 0x000fe20000000000 */
[----:B--2---:R-:W-:Y:S01]  /*16ff0*/  @P3 IMAD.HI.U32 R10, R194, R89, RZ ;  /* 0x00000059c20a3227 */ /* 0x004fe200078e00ff */
[-C--:B------:R-:W-:Y:S01]  /*17000*/  ISETP.GE.AND P2, PT, R187, R0.reuse, PT ;  /* 0x00000000bb00720c */ /* 0x080fe20003f46270 */
[----:B------:R-:W5:Y:S01]  /*17010*/  LD.E.128 R80, desc[UR42][R80.64] ;  /* 0x0000002a50507980 */ /* 0x000f62000c101d00 */
[-C--:B------:R-:W-:Y:S01]  /*17020*/  ISETP.GE.AND P0, PT, R224, R0.reuse, PT ;  /* 0x00000000e000720c */ /* 0x080fe20003f06270 */
        /* <DEDUP_REMOVED lines=9> */
[-C--:B------:R-:W-:Y:S01]  /*170c0*/  ISETP.GE.AND P0, PT, R223, R0.reuse, PT ;  /* 0x00000000df00720c */ /* 0x080fe20003f06270 */
[----:B------:R-:W-:Y:S01]  /*170d0*/  IMAD.SHL.U32 R85, R10, 0x8, RZ ;  /* 0x000000080a557824 */ /* 0x000fe200078e00ff */
[--C-:B------:R-:W-:Y:S01]  /*170e0*/  SHF.R.S32.HI R10, RZ, 0x1f, R11.reuse ;  /* 0x0000001fff0a7819 */ /* 0x100fe2000001140b */
[----:B------:R-:W-:Y:S01]  /*170f0*/  @!PT LDS RZ, [RZ] ;  /* 0x00000000fffff984 */ /* 0x000fe20000000800 */
[----:B------:R-:W-:Y:S01]  /*17100*/  @!PT LDS RZ, [RZ] ;  /* 0x00000000fffff984 */ /* 0x000fe20000000800 */
[----:B------:R-:W-:Y:S01]  /*17110*/  @!PT LDS RZ, [RZ] ;  /* 0x00000000fffff984 */ /* 0x000fe20000000800 */
[----:B------:R-:W-:Y:S01]  /*17120*/  @!PT LDS RZ, [RZ] ;  /* 0x00000000fffff984 */ /* 0x000fe20000000800 */
[----:B------:R1:W-:Y:S06]  /*17130*/  MEMBAR.ALL.CTA ;  /* 0x0000000000007992 */ /* 0x0003ec0000008000 */
[----:B-1----:R-:W1:Y:S01]  /*17140*/  FENCE.VIEW.ASYNC.S ;  /* 0x00000000000073c6 */ /* 0x002e620000000000 */
        /* <DEDUP_REMOVED lines=9> */
[----:B------:R-:W-:-:S04]  /*171e0*/  IMAD.WIDE.U32 R8, R11, UR4, R8 ;  /* 0x000000040b087c25 */ /* 0x000fc8000f8e0008 */
        /* <DEDUP_REMOVED lines=8> */
[----:B------:R-:W-:Y:S02]  /*17270*/  IMAD R10, R10, UR4, RZ ;  /* 0x000000040a0a7c24 */ /* 0x000fe4000f8e02ff */
        /* <DEDUP_REMOVED lines=24> */
[----:B---3--:R-:W-:Y:S01]  /*17400*/  SHF.R.S32.HI R156, RZ, 0x1f, R226 ;  /* 0x0000001fff9c7819 */ /* 0x008fe200000114e2 */
[----:B--2---:R-:W-:Y:S06]  /*17410*/  @P1 BRA `(.L_x_8714) ;  /* 0x0000000000841947 */ /* 0x004fec0003800000 */
        /* <DEDUP_REMOVED lines=20> */
[CC--:B--2---:R-:W-:Y:S02]  /*17560*/  @!P0 LEA R10, P5, R224.reuse, R8.reuse, 0x1 ;  /* 0x00000008e00a8211 */ /* 0x0c4fe400078a08ff */
        /* <DEDUP_REMOVED lines=12> */
.L_x_8714:
[----:B------:R-:W-:Y:S05]  /*17630*/  BSYNC B1 ;  /* 0x0000000000017941 */ /* 0x000fea0003800000 */
.L_x_8713:
[----:B------:R-:W-:Y:S01]  /*17640*/  VIADD R3, R3, 0x20 ;  /* 0x0000002003037836 */ /* 0x000fe20000000000 */
[----:B-1-3--:R1:W2:Y:S04]  /*17650*/  SHFL.IDX PT, R9, R88, 0x1, 0x181f ;  /* 0x00381f0058097f89 */ /* 0x00a2a800000e0000 */
[----:B------:R-:W-:Y:S01]  /*17660*/  ISETP.GE.AND P0, PT, R3, R90, PT ;  /* 0x0000005a0300720c */ /* 0x000fe20003f06270 */
[----:B----4-:R1:W3:-:S12]  /*17670*/  SHFL.IDX PT, R8, R87, 0x1, 0x181f ;  /* 0x00381f0057087f89 */ /* 0x0102d800000e0000 */
[----:B-1----:R-:W-:Y:S05]  /*17680*/  @P0 BRA `(.L_x_8715) ;  /* 0x00000028008c0947 */ /* 0x002fea0003800000 */
[-C--:B------:R-:W-:Y:S02]  /*17690*/  ISETP.GE.AND P5, PT, R226, R0.reuse, PT ;  /* 0x00000000e200720c */ /* 0x080fe40003fa6270 */
[-C--:B------:R-:W-:Y:S02]  /*176a0*/  ISETP.GE.AND P6, PT, R187, R0.reuse, PT ;  /* 0x00000000bb00720c */ /* 0x080fe40003fc6270 */
[-C--:B------:R-:W-:Y:S02]  /*176b0*/  ISETP.GE.AND P4, PT, R225, R0.reuse, PT ;  /* 0x00000000e100720c */ /* 0x080fe40003f86270 */
[-C--:B------:R-:W-:Y:S02]  /*176c0*/  ISETP.GE.AND P2, PT, R223, R0.reuse, PT ;  /* 0x00000000df00720c */ /* 0x080fe40003f46270 */
[----:B------:R-:W-:Y:S02]  /*176d0*/  ISETP.GE.AND P3, PT, R224, R0, PT ;  /* 0x00000000e000720c */ /* 0x000fe40003f66270 */
[----:B------:R-:W-:-:S03]  /*176e0*/  LOP3.LUT P0, RZ, R86, 0x40, RZ, 0xc0, !PT ;  /* 0x0000004056ff7812 */ /* 0x000fc6000780c0ff */
[C---:B---3-5:R-:W-:Y:S02]  /*176f0*/  @!P5 LEA R12, P1, R226.reuse, R8, 0x1 ;  /* 0x00000008e20cd211 */ /* 0x068fe400078208ff */
[----:B--2---:R-:W-:Y:S02]  /*17700*/  @!P6 IMAD.WIDE R10, R187, 0x2, R8 ;  /* 0x00000002bb0ae825 */ /* 0x004fe400078e0208 */
        /* <DEDUP_REMOVED lines=27> */
.L_x_8712:
[----:B------:R-:W-:Y:S01]  /*178c0*/  ULDC.64 UR4, c[0x0][0xc08] ;  /* 0x0003020000047ab9 */ /* 0x000fe20000000a00 */
[----:B-1----:R-:W-:Y:S01]  /*178d0*/  IMAD.IADD R11, R216, 0x1, R194 ;  /* 0x00000001d80b7824 */ /* 0x002fe200078e02c2 */
        /* <DEDUP_REMOVED lines=9> */
[----:B------:R-:W-:Y:S01]  /*17970*/  IMAD.MOV.U32 R10, RZ, RZ, R11 ;  /* 0x000000ffff0a7224 */ /* 0x000fe200078e000b */
[----:B------:R-:W-:Y:S01]  /*17980*/  SHF.R.S32.HI R155, RZ, 0x1f, R235 ;  /* 0x0000001fff9b7819 */ /* 0x000fe200000114eb */
[----:B------:R-:W-:Y:S01]  /*17990*/  IMAD.IADD R9, R9, 0x1, R3 ;  /* 0x0000000109097824 */ /* 0x000fe200078e0203 */
[----:B---3--:R-:W-:Y:S01]  /*179a0*/  SHF.R.S32.HI R156, RZ, 0x1f, R236 ;  /* 0x0000001fff9c7819 */ /* 0x008fe200000114ec */
[----:B------:R-:W1:Y:S01]  /*179b0*/  LDC R3, c[0x0][0xce8] ;  /* 0x00033a00ff037b82 */ /* 0x000e620000000800 */
[----:B------:R-:W-:Y:S01]  /*179c0*/  IMAD.IADD R194, R188, 0x1, R194 ;  /* 0x00000001bcc27824 */ /* 0x000fe200078e02c2 */
[----:B------:R-:W-:Y:S01]  /*179d0*/  SHF.R.S32.HI R157, RZ, 0x1f, R237 ;  /* 0x0000001fff9d7819 */ /* 0x000fe200000114ed */
[----:B------:R-:W-:-:S04]  /*179e0*/  IMAD.WIDE.U32 R8, R217, UR4, R8 ;  /* 0x00000004d9087c25 */ /* 0x000fc8000f8e0008 */
[----:B------:R-:W-:Y:S01]  /*179f0*/  IMAD R9, R217, UR5, R9 ;  /* 0x00000005d9097c24 */ /* 0x000fe2000f8e0209 */
[----:B------:R-:W-:Y:S01]  /*17a00*/  ULDC.64 UR4, c[0x0][0xc40] ;  /* 0x0003100000047ab9 */ /* 0x000fe20000000a00 */
[----:B------:R-:W-:Y:S02]  /*17a10*/  VIADD R159, R192, 0xc8 ;  /* 0x000000c8c09f7836 */ /* 0x000fe40000000000 */
[----:B------:R-:W-:Y:S02]  /*17a20*/  IMAD R0, R0, UR4, RZ ;  /* 0x0000000400007c24 */ /* 0x000fe4000f8e02ff */
[----:B------:R-:W-:Y:S01]  /*17a30*/  IMAD.WIDE.U32 R8, R219, UR4, R8 ;  /* 0x00000004db087c25 */ /* 0x000fe2000f8e0008 */
[----:B------:R-:W-:-:S03]  /*17a40*/  SHF.R.S32.HI R159, RZ, 0x1f, R159 ;  /* 0x0000001fff9f7819 */ /* 0x000fc6000001149f */
[----:B------:R-:W-:Y:S01]  /*17a50*/  IMAD R0, R219, UR5, R0 ;  /* 0x00000005db007c24 */ /* 0x000fe2000f8e0200 */
[----:B------:R-:W-:Y:S01]  /*17a60*/  ULDC.64 UR4, c[0x0][0xc48] ;  /* 0x0003120000047ab9 */ /* 0x000fe20000000a00 */
[C---:B------:R-:W-:Y:S01]  /*17a70*/  VIADD R161, R192.reuse, 0xc0 ;  /* 0x000000c0c0a17836 */ /* 0x040fe20000000000 */
[----:B------:R-:W-:Y:S01]  /*17a80*/  SHF.R.S32.HI R219, RZ, 0x1f, R192 ;  /* 0x0000001fffdb7819 */ /* 0x000fe200000114c0 */
[----:B------:R-:W-:Y:S02]  /*17a90*/  IMAD.IADD R9, R9, 0x1, R0 ;  /* 0x0000000109097824 */ /* 0x000fe400078e0200 */
[----:B------:R-:W-:Y:S01]  /*17aa0*/  VIADD R163, R192, 0xb8 ;  /* 0x000000b8c0a37836 */ /* 0x000fe20000000000 */
[----:B-1----:R-:W-:Y:S01]  /*17ab0*/  ISETP.NE.AND P0, PT, R3, 0x1, PT ;  /* 0x000000010300780c */ /* 0x002fe20003f05270 */
[----:B------:R-:W-:Y:S01]  /*17ac0*/  IMAD.WIDE.U32 R8, R231, UR4, R8 ;  /* 0x00000004e7087c25 */ /* 0x000fe2000f8e0008 */
[----:B------:R-:W-:Y:S02]  /*17ad0*/  SHF.R.S32.HI R161, RZ, 0x1f, R161 ;  /* 0x0000001fffa17819 */ /* 0x000fe400000114a1 */
[----:B------:R-:W-:Y:S01]  /*17ae0*/  SHF.R.S32.HI R163, RZ, 0x1f, R163 ;  /* 0x0000001fffa37819 */ /* 0x000fe200000114a3 */
[----:B------:R-:W-:-:S02]  /*17af0*/  IMAD R4, R4, R3, RZ ;  /* 0x0000000304047224 */ /* 0x000fc400078e02ff */
[----:B------:R-:W-:Y:S01]  /*17b00*/  IMAD R9, R231, UR5, R9 ;  /* 0x00000005e7097c24 */ /* 0x000fe2000f8e0209 */
[----:B------:R-:W-:Y:S01]  /*17b10*/  ULDC.64 UR4, c[0x0][0xc30] ;  /* 0x00030c0000047ab9 */ /* 0x000fe20000000a00 */
[C---:B------:R-:W-:Y:S02]  /*17b20*/  VIADD R165, R192.reuse, 0xb0 ;  /* 0x000000b0c0a57836 */ /* 0x040fe40000000000 */
[C---:B------:R-:W-:Y:S02]  /*17b30*/  VIADD R167, R192.reuse, 0xa8 ;  /* 0x000000a8c0a77836 */ /* 0x040fe40000000000 */
[----:B------:R-:W1:Y:S01]  /*17b40*/  @P0 LDC R12, c[0x0][0xcec] ;  /* 0x00033b00ff0c0b82 */ /* 0x000e620000000800 */
[C---:B------:R-:W-:Y:S01]  /*17b50*/  VIADD R169, R192.reuse, 0xa0 ;  /* 0x000000a0c0a97836 */ /* 0x040fe20000000000 */
[----:B------:R-:W-:Y:S01]  /*17b60*/  SHF.R.S32.HI R165, RZ, 0x1f, R165 ;  /* 0x0000001fffa57819 */ /* 0x000fe200000114a5 */
[C---:B------:R-:W-:Y:S01]  /*17b70*/  VIADD R171, R192.reuse, 0x98 ;  /* 0x00000098c0ab7836 */ /* 0x040fe20000000000 */
[----:B------:R-:W-:Y:S01]  /*17b80*/  SHF.R.S32.HI R167, RZ, 0x1f, R167 ;  /* 0x0000001fffa77819 */ /* 0x000fe200000114a7 */
[C---:B------:R-:W-:Y:S01]  /*17b90*/  VIADD R173, R192.reuse, 0x90 ;  /* 0x00000090c0ad7836 */ /* 0x040fe20000000000 */
[----:B------:R-:W-:Y:S01]  /*17ba0*/  SHF.R.S32.HI R169, RZ, 0x1f, R169 ;  /* 0x0000001fffa97819 */ /* 0x000fe200000114a9 */
[C---:B------:R-:W-:Y:S01]  /*17bb0*/  VIADD R175, R192.reuse, 0x88 ;  /* 0x00000088c0af7836 */ /* 0x040fe20000000000 */
[----:B------:R-:W2:Y:S01]  /*17bc0*/  @P0 LDC R0, c[0x0][0xcf0] ;  /* 0x00033c00ff000b82 */ /* 0x000ea20000000800 */
        /* <DEDUP_REMOVED lines=19> */
[C---:B------:R-:W-:Y:S01]  /*17d00*/  VIADD R204, R192.reuse, 0x40 ;  /* 0x00000040c0cc7836 */ /* 0x040fe20000000000 */
[----:B------:R-:W-:Y:S01]  /*17d10*/  SHF.R.S32.HI R201, RZ, 0x1f, R201 ;  /* 0x0000001fffc97819 */ /* 0x000fe200000114c9 */
[C---:B------:R-:W-:Y:S01]  /*17d20*/  VIADD R206, R192.reuse, 0x38 ;  /* 0x00000038c0ce7836 */ /* 0x040fe20000000000 */
[----:B--2---:R-:W-:Y:S01]  /*17d30*/  @P0 SHF.R.U32.HI R10, RZ, R0, R12 ;  /* 0x00000000ff0a0219 */ /* 0x004fe2000001160c */
        /* <DEDUP_REMOVED lines=17> */
[----:B------:R-:W-:Y:S01]  /*17e50*/  ULDC.64 UR4, c[0x0][0xc28] ;  /* 0x00030a0000047ab9 */ /* 0x000fe20000000a00 */
[C---:B------:R-:W-:Y:S01]  /*17e60*/  VIADD R217, R192.reuse, 0x8 ;  /* 0x00000008c0d97836 */ /* 0x040fe20000000000 */
[----:B------:R-:W-:Y:S01]  /*17e70*/  SHF.R.S32.HI R228, RZ, 0x1f, R228 ;  /* 0x0000001fffe47819 */ /* 0x000fe200000114e4 */
[----:B------:R-:W-:Y:S01]  /*17e80*/  IMAD.IADD R9, R9, 0x1, R3 ;  /* 0x0000000109097824 */ /* 0x000fe200078e0203 */
[----:B------:R-:W-:Y:S01]  /*17e90*/  SHF.R.S32.HI R3, RZ, 0x1f, R0 ;  /* 0x0000001fff037819 */ /* 0x000fe20000011400 */
[----:B------:R-:W-:Y:S01]  /*17ea0*/  VIADD R158, R192, 0xc8 ;  /* 0x000000c8c09e7836 */ /* 0x000fe20000000000 */
[----:B------:R-:W-:Y:S01]  /*17eb0*/  SHF.R.S32.HI R217, RZ, 0x1f, R217 ;  /* 0x0000001fffd97819 */ /* 0x000fe200000114d9 */
[----:B------:R-:W-:-:S04]  /*17ec0*/  IMAD.WIDE.U32 R8, R0, UR4, R8 ;  /* 0x0000000400087c25 */ /* 0x000fc8000f8e0008 */
[----:B------:R-:W-:Y:S02]  /*17ed0*/  IMAD R3, R3, UR4, RZ ;  /* 0x0000000403037c24 */ /* 0x000fe4000f8e02ff */
[----:B------:R-:W-:Y:S02]  /*17ee0*/  VIADD R160, R192, 0xc0 ;  /* 0x000000c0c0a07836 */ /* 0x000fe40000000000 */
[----:B------:R-:W-:Y:S01]  /*17ef0*/  IMAD R3, R0, UR5, R3 ;  /* 0x0000000500037c24 */ /* 0x000fe2000f8e0203 */
[----:B------:R-:W-:Y:S01]  /*17f00*/  ULDC.64 UR4, c[0x0][0xc00] ;  /* 0x0003000000047ab9 */ /* 0x000fe20000000a00 */
[----:B------:R-:W-:Y:S01]  /*17f10*/  VIADD R162, R192, 0xb8 ;  /* 0x000000b8c0a27836 */ /* 0x000fe20000000000 */
[----:B------:R-:W-:Y:S01]  /*17f20*/  LEA R0, P0, R8, UR4, 0x2 ;  /* 0x0000000408007c11 */ /* 0x000fe2000f8010ff */
[----:B------:R-:W-:Y:S02]  /*17f30*/  IMAD.IADD R3, R9, 0x1, R3 ;  /* 0x0000000109037824 */ /* 0x000fe400078e0203 */
[----:B------:R-:W-:-:S02]  /*17f40*/  VIADD R164, R192, 0xb0 ;  /* 0x000000b0c0a47836 */ /* 0x000fc40000000000 */
[----:B------:R1:W2:Y:S01]  /*17f50*/  SHFL.IDX PT, R15, R0, RZ, 0x1c1f ;  /* 0x001c1fff000f7589 */ /* 0x0002a200000e0000 */
[----:B------:R-:W-:Y:S01]  /*17f60*/  LEA.HI.X R3, R8, UR5, R3, 0x2, P0 ;  /* 0x0000000508037c11 */ /* 0x000fe200080f1403 */
[----:B------:R-:W-:Y:S01]  /*17f70*/  VIADD R8, R2, 0x38820 ;  /* 0x0003882002087836 */ /* 0x000fe20000000000 */
[----:B------:R-:W-:Y:S01]  /*17f80*/  ISETP.GE.AND P0, PT, R194, R4, PT ;  /* 0x00000004c200720c */ /* 0x000fe20003f06270 */
[C---:B------:R-:W-:Y:S02]  /*17f90*/  VIADD R166, R192.reuse, 0xa8 ;  /* 0x000000a8c0a67836 */ /* 0x040fe40000000000 */
[----:B------:R1:W3:Y:S01]  /*17fa0*/  SHFL.IDX PT, R14, R3, RZ, 0x1c1f ;  /* 0x001c1fff030e7589 */ /* 0x0002e200000e0000 */
[----:B------:R-:W-:Y:S01]  /*17fb0*/  PRMT R8, RZ, 0x654, R8 ;  /* 0x00000654ff087816 */ /* 0x000fe20000000008 */
[C---:B------:R-:W-:Y:S02]  /*17fc0*/  VIADD R168, R192.reuse, 0xa0 ;  /* 0x000000a0c0a87836 */ /* 0x040fe40000000000 */
[C---:B------:R-:W-:Y:S01]  /*17fd0*/  VIADD R170, R192.reuse, 0x98 ;  /* 0x00000098c0aa7836 */ /* 0x040fe20000000000 */
[----:B------:R1:W-:Y:S01]  /*17fe0*/  SYNCS.ARRIVE.TRANS64.RED.A1T0 RZ, [R8+URZ], RZ ;  /* 0x000000ff08ff79a7 */ /* 0x0003e2000810043f */
        /* <DEDUP_REMOVED lines=148> */
.L_x_8717:
[----:B------:R-:W-:Y:S05]  /*18930*/  BSYNC B1 ;  /* 0x0000000000017941 */ /* 0x000fea0003800000 */
.L_x_8716:
[----:B-1----:R-:W-:Y:S01]  /*18940*/  VIADD R9, R194, 0x8 ;  /* 0x00000008c2097836 */ /* 0x002fe20000000000 */
[----:B------:R-:W1:Y:S04]  /*18950*/  SHFL.IDX PT, R3, R3, 0x1, 0x1c1f ;  /* 0x003c1f0003037f89 */ /* 0x000e6800000e0000 */
[----:B------:R-:W-:Y:S01]  /*18960*/  ISETP.GE.AND P0, PT, R9, R4, PT ;  /* 0x000000040900720c */ /* 0x000fe20003f06270 */
[----:B------:R2:W3:-:S12]  /*18970*/  SHFL.IDX PT, R29, R0, 0x1, 0x1c1f ;  /* 0x003c1f00001d7f89 */ /* 0x0004d800000e0000 */
[----:B--2---:R-:W-:Y:S05]  /*18980*/  @P0 BRA `(.L_x_8715) ;  /* 0x0000001400cc0947 */ /* 0x004fea0003800000 */
[----:B------:R-:W-:Y:S02]  /*18990*/  ULDC UR4, c[0x0][0xbc8] ;  /* 0x0002f20000047ab9 */ /* 0x000fe40000000800 */
[----:B------:R-:W-:Y:S02]  /*189a0*/  ISETP.GE.AND P4, PT, R192, UR4, PT ;  /* 0x00000004c0007c0c */ /* 0x000fe4000bf86270 */
[----:B------:R-:W-:Y:S02]  /*189b0*/  ISETP.GE.AND P2, PT, R229, UR4, PT ;  /* 0x00000004e5007c0c */ /* 0x000fe4000bf46270 */
[----:B------:R-:W-:Y:S02]  /*189c0*/  ISETP.GE.AND P1, PT, R227, UR4, PT ;  /* 0x00000004e3007c0c */ /* 0x000fe4000bf26270 */
[----:B------:R-:W-:-:S07]  /*189d0*/  ISETP.GE.AND P0, PT, R220, UR4, PT ;  /* 0x00000004dc007c0c */ /* 0x000fce000bf06270 */
[----:B---3--:R-:W-:-:S04]  /*189e0*/  @!P4 LEA R8, P3, R192, R29, 0x2 ;  /* 0x0000001dc008c211 */ /* 0x008fc800078610ff */
[----:B-1----:R-:W-:Y:S02]  /*189f0*/  @!P4 LEA.HI.X R9, R192, R3, R219, 0x2, P3 ;  /* 0x00000003c009c211 */ /* 0x002fe400018f14db */
[----:B------:R-:W-:Y:S02]  /*18a00*/  ISETP.GE.AND P3, PT, R213, UR4, PT ;  /* 0x00000004d5007c0c */ /* 0x000fe4000bf66270 */
[----:B------:R-:W-:Y:S01]  /*18a10*/  @!P1 LEA R10, P5, R227, R29, 0x2 ;  /* 0x0000001de30a9211 */ /* 0x000fe200078a10ff */
        /* <DEDUP_REMOVED lines=12> */
[-C--:B-1----:R-:W-:Y:S02]  /*18ae0*/  @!P3 LEA R8, P1, R213, R29.reuse, 0x2 ;  /* 0x0000001dd508b211 */ /* 0x082fe400078210ff */
[----:B--2---:R-:W-:Y:S02]  /*18af0*/  @!P4 LEA R10, P2, R209, R29, 0x2 ;  /* 0x0000001dd10ac211 */ /* 0x004fe400078410ff */
[----:B------:R-:W-:-:S02]  /*18b00*/  @!P3 LEA.HI.X R9, R213, R3, R218, 0x2, P1 ;  /* 0x00000003d509b211 */ /* 0x000fc400008f14da */
[----:B------:R-:W-:Y:S02]  /*18b10*/  ISETP.GE.AND P1, PT, R202, UR4, PT ;  /* 0x00000004ca007c0c */ /* 0x000fe4000bf26270 */
[----:B------:R-:W-:Y:S01]  /*18b20*/  @!P4 LEA.HI.X R11, R209, R3, R211, 0x2, P2 ;  /* 0x00000003d10bc211 */ /* 0x000fe200010f14d3 */
[----:B------:R1:W-:Y:S01]  /*18b30*/  @!P3 ST.E.64 desc[UR42][R8.64], R42 ;  /* 0x0000002a0800b985 */ /* 0x0003e2000c101b2a */
[----:B------:R-:W-:Y:S02]  /*18b40*/  ISETP.GE.AND P2, PT, R200, UR4, PT ;  /* 0x00000004c8007c0c */ /* 0x000fe4000bf46270 */
[C---:B---3--:R-:W-:Y:S01]  /*18b50*/  @!P5 LEA R12, P6, R207.reuse, R29, 0x2 ;  /* 0x0000001dcf0cd211 */ /* 0x048fe200078c10ff */
        /* <DEDUP_REMOVED lines=54> */
[----:B------:R-:W-:Y:S02]  /*18ec0*/  @!P1 LEA R20, P3, R168, R29, 0x2 ;  /* 0x0000001da8149211 */ /* 0x000fe400078610ff */
        /* <DEDUP_REMOVED lines=20> */
[C---:B----4-:R-:W-:Y:S01]  /*19010*/  @!P0 LEA R14, P5, R158.reuse, R29, 0x2 ;  /* 0x0000001d9e0e8211 */ /* 0x050fe200078a10ff */
        /* <DEDUP_REMOVED lines=26> */
.L_x_8709:
        /* <DEDUP_REMOVED lines=17> */
[----:B------:R-:W4:Y:S01]  /*192d0*/  @!P2 LDC R218, c[0x0][0xbd4] ;  /* 0x0002f500ffdaab82 */ /* 0x000f220000000800 */
[----:B-1----:R-:W-:Y:S01]  /*192e0*/  VIADD R32, R4, 0xffffff80 ;  /* 0xffffff8004207836 */ /* 0x002fe20000000000 */
[----:B----4-:R-:W-:-:S04]  /*192f0*/  ISETP.GT.AND P2, PT, R218, 0x1, PT ;  /* 0x00000001da00780c */ /* 0x010fc80003f44270 */
[----:B------:R-:W-:Y:S01]  /*19300*/  ISETP.GT.AND P3, PT, R32, 0x3f, PT ;  /* 0x0000003f2000780c */ /* 0x000fe20003f64270 */
[----:B--2---:R-:W-:-:S12]  /*19310*/  @P1 BRA `(.L_x_8718) ;  /* 0x0000000000101947 */ /* 0x004fd80003800000 */
[----:B------:R-:W-:Y:S05]  /*19320*/  @!P0 BRA `(.L_x_8718) ;  /* 0x00000000000c8947 */ /* 0x000fea0003800000 */
[----:B------:R-:W2:Y:S04]  /*19330*/  LDG.E R11, desc[UR42][R8.64] ;  /* 0x0000002a080b7981 */ /* 0x000ea8000c1e1900 */
[----:B-----5:R-:W2:Y:S02]  /*19340*/  LDG.E R0, desc[UR42][R8.64+0x4] ;  /* 0x0000042a08007981 */ /* 0x020ea4000c1e1900 */
[----:B--2---:R-:W-:-:S07]  /*19350*/  IMAD.IADD R0, R0, 0x1, -R11 ;  /* 0x0000000100007824 */ /* 0x004fce00078e0a0b */
.L_x_8718:
[----:B------:R-:W2:Y:S01]  /*19360*/  LDL.LU R4, [R1+0x64] ;  /* 0x0000640001047983 */ /* 0x000ea20000300800 */
[----:B------:R-:W-:Y:S01]  /*19370*/  BSSY B1, `(.L_x_8719) ;  /* 0x0000036000017945 */ /* 0x000fe20003800000 */
[----:B------:R-:W-:Y:S02]  /*19380*/  SEL R219, R219, RZ, !P0 ;  /* 0x000000ffdbdb7207 */ /* 0x000fe40004000000 */
[----:B-----5:R-:W-:Y:S02]  /*19390*/  SHF.R.S32.HI R28, RZ, 0x1f, R3 ;  /* 0x0000001fff1c7819 */ /* 0x020fe40000011403 */
[----:B--2---:R-:W-:Y:S01]  /*193a0*/  SEL R30, R4, RZ, !P0 ;  /* 0x000000ff041e7207 */ /* 0x004fe20004000000 */
        /* <DEDUP_REMOVED lines=15> */
[----:B------:R-:W4:Y:S08]  /*194a0*/  LDC.64 R24, c[0x0][R26+0x218] ;  /* 0x000086001a187b82 */ /* 0x000f300000000a00 */
[----:B------:R-:W5:Y:S08]  /*194b0*/  LDC.64 R12, c[0x0][R26+0x228] ;  /* 0x00008a001a0c7b82 */ /* 0x000f700000000a00 */
[----:B------:R-:W0:Y:S08]  /*194c0*/  LDC.64 R10, c[0x0][R26+0x210] ;  /* 0x000084001a0a7b82 */ /* 0x000e300000000a00 */
[----:B------:R-:W3:Y:S08]  /*194d0*/  @P1 LDC R4, c[0x0][0xcec] ;  /* 0x00033b00ff041b82 */ /* 0x000ef00000000800 */
[----:B------:R-:W5:Y:S01]  /*194e0*/  @P1 LDC R35, c[0x0][0xcf0] ;  /* 0x00033c00ff231b82 */ /* 0x000f620000000800 */
[----:B--2---:R-:W-:-:S07]  /*194f0*/  IMAD R15, R15, R219, RZ ;  /* 0x000000db0f0f7224 */ /* 0x004fce00078e02ff */
[----:B-1----:R-:W1:Y:S01]  /*19500*/  @!P0 LDC R8, c[0x0][0xc50] ;  /* 0x00031400ff088b82 */ /* 0x002e620000000800 */
[----:B------:R-:W-:-:S04]  /*19510*/  IMAD.WIDE.U32 R20, R14, R219, RZ ;  /* 0x000000db0e147225 */ /* 0x000fc800078e00ff */
[----:B------:R-:W-:Y:S02]  /*19520*/  IMAD R15, R14, R30, R15 ;  /* 0x0000001e0e0f7224 */ /* 0x000fe400078e020f */
[----:B---3--:R-:W-:Y:S01]  /*19530*/  @P1 IMAD.HI.U32 R4, R31, R4, RZ ;  /* 0x000000041f041227 */ /* 0x008fe200078e00ff */
        /* <DEDUP_REMOVED lines=25> */
.L_x_8720:
[----:B------:R-:W-:Y:S05]  /*196d0*/  BSYNC B1 ;  /* 0x0000000000017941 */ /* 0x000fea0003800000 */
.L_x_8719:
[----:B------:R-:W-:Y:S05]  /*196e0*/  @P2 BRA `(.L_x_8715) ;  /* 0x0000000800742947 */ /* 0x000fea0003800000 */
[----:B------:R-:W2:Y:S01]  /*196f0*/  LDC R13, c[0x0][0xce8] ;  /* 0x00033a00ff0d7b82 */ /* 0x000ea20000000800 */
        /* <DEDUP_REMOVED lines=22> */
[----:B--2---:R-:W-:Y:S01]  /*19860*/  ISETP.NE.AND P0, PT, R13, 0x1, PT ;  /* 0x000000010d00780c */ /* 0x004fe20003f05270 */
[----:B------:R-:W-:Y:S01]  /*19870*/  IMAD R11, R32, 0x20, R25 ;  /* 0x00000020200b7824 */ /* 0x000fe200078e0219 */
[----:B------:R-:W-:Y:S01]  /*19880*/  ULDC.64 UR4, c[0x0][0xbf0] ;  /* 0x0002fc0000047ab9 */ /* 0x000fe20000000a00 */
[----:B------:R-:W-:Y:S01]  /*19890*/  IMAD R29, R0, R13, RZ ;  /* 0x0000000d001d7224 */ /* 0x000fe200078e02ff */
[----:B------:R-:W-:Y:S01]  /*198a0*/  SHF.R.S32.HI R32, RZ, 0x1f, R33 ;  /* 0x0000001fff207819 */ /* 0x000fe20000011421 */
[----:B------:R-:W-:Y:S02]  /*198b0*/  IMAD.IADD R10, R194, 0x1, R11 ;  /* 0x00000001c20a7824 */ /* 0x000fe400078e020b */
        /* <DEDUP_REMOVED lines=13> */
[----:B------:R-:W2:Y:S01]  /*19990*/  @P0 LDC R21, c[0x0][0xcf0] ;  /* 0x00033c00ff150b82 */ /* 0x000ea20000000800 */
[----:B-1----:R-:W-:-:S05]  /*199a0*/  @P0 IMAD.HI.U32 R4, R10, R15, RZ ;  /* 0x0000000f0a040227 */ /* 0x002fca00078e00ff */
[----:B--2---:R-:W-:Y:S02]  /*199b0*/  @P0 SHF.R.U32.HI R3, RZ, R21, R4 ;  /* 0x00000015ff030219 */ /* 0x004fe40000011604 */
        /* <DEDUP_REMOVED lines=37> */
[----:B------:R-:W-:Y:S02]  /*19c10*/  LOP3.LUT R27, R0, R11, RZ, 0xfc, !PT ;  /* 0x0000000b001b7212 */ /* 0x000fe400078efcff */
[----:B------:R-:W-:Y:S02]  /*19c20*/  LEA.HI.X R3, R8, UR5, R3, 0x1, P1 ;  /* 0x0000000508037c11 */ /* 0x000fe400088f0c03 */
[----:B------:R-:W-:Y:S01]  /*19c30*/  SEL R0, RZ, 0x80, P2 ;  /* 0x00000080ff007807 */ /* 0x000fe20001000000 */
[----:B------:R1:W2:Y:S03]  /*19c40*/  SHFL.IDX PT, R8, R4, RZ, 0x181f ;  /* 0x00181fff04087589 */ /* 0x0002a600000e0000 */
[----:B------:R-:W-:Y:S01]  /*19c50*/  LOP3.LUT R28, R27, R0, RZ, 0xfc, !PT ;  /* 0x000000001b1c7212 */ /* 0x000fe200078efcff */
[----:B------:R1:W4:Y:S01]  /*19c60*/  SHFL.IDX PT, R9, R3, RZ, 0x181f ;  /* 0x00181fff03097589 */ /* 0x00032200000e0000 */
[----:B------:R-:W-:Y:S05]  /*19c70*/  @P0 BRA `(.L_x_8722) ;  /* 0x00000000007c0947 */ /* 0x000fea0003800000 */
[-C--:B------:R-:W-:Y:S02]  /*19c80*/  ISETP.GE.AND P2, PT, R226, R26.reuse, PT ;  /* 0x0000001ae200720c */ /* 0x080fe40003f46270 */
[-C--:B------:R-:W-:Y:S02]  /*19c90*/  ISETP.GE.AND P1, PT, R187, R26.reuse, PT ;  /* 0x0000001abb00720c */ /* 0x080fe40003f26270 */
[-C--:B------:R-:W-:Y:S02]  /*19ca0*/  ISETP.GE.AND P5, PT, R225, R26.reuse, PT ;  /* 0x0000001ae100720c */ /* 0x080fe40003fa6270 */
[----:B------:R-:W-:-:S07]  /*19cb0*/  ISETP.GE.AND P3, PT, R224, R26, PT ;  /* 0x0000001ae000720c */ /* 0x000fce0003f66270 */
[CC--:B--2---:R-:W-:Y:S02]  /*19cc0*/  @!P2 LEA R12, P0, R226.reuse, R8.reuse, 0x1 ;  /* 0x00000008e20ca211 */ /* 0x0c4fe400078008ff */
        /* <DEDUP_REMOVED lines=13> */
[----:B--2---:R-:W-:-:S02]  /*19da0*/  @!P1 LEA R12, P6, R222, R8, 0x1 ;  /* 0x00000008de0c9211 */ /* 0x004fc400078c08ff */
        /* <DEDUP_REMOVED lines=12> */
.L_x_8722:
[----:B------:R-:W-:Y:S05]  /*19e70*/  BSYNC B1 ;  /* 0x0000000000017941 */ /* 0x000fea0003800000 */
.L_x_8721:
[----:B------:R-:W-:Y:S01]  /*19e80*/  VIADD R0, R194, 0x20 ;  /* 0x00000020c2007836 */ /* 0x000fe20000000000 */
[----:B----4-:R4:W0:Y:S04]  /*19e90*/  SHFL.IDX PT, R9, R3, 0x1, 0x181f ;  /* 0x00381f0003097f89 */ /* 0x01082800000e0000 */
[----:B------:R-:W-:Y:S01]  /*19ea0*/  ISETP.GE.AND P0, PT, R0, R29, PT ;  /* 0x0000001d0000720c */ /* 0x000fe20003f06270 */
[----:B--2---:R4:W2:-:S12]  /*19eb0*/  SHFL.IDX PT, R8, R4, 0x1, 0x181f ;  /* 0x00381f0004087f89 */ /* 0x00489800000e0000 */
[----:B----4-:R-:W-:Y:S05]  /*19ec0*/  @P0 BRA `(.L_x_8715) ;  /* 0x00000000007c0947 */ /* 0x010fea0003800000 */
[-C--:B------:R-:W-:Y:S02]  /*19ed0*/  ISETP.GE.AND P5, PT, R226, R26.reuse, PT ;  /* 0x0000001ae200720c */ /* 0x080fe40003fa6270 */
[-C--:B------:R-:W-:Y:S02]  /*19ee0*/  ISETP.GE.AND P4, PT, R187, R26.reuse, PT ;  /* 0x0000001abb00720c */ /* 0x080fe40003f86270 */
[-C--:B------:R-:W-:Y:S02]  /*19ef0*/  ISETP.GE.AND P0, PT, R225, R26.reuse, PT ;  /* 0x0000001ae100720c */ /* 0x080fe40003f06270 */
[----:B------:R-:W-:Y:S02]  /*19f00*/  ISETP.GE.AND P1, PT, R224, R26, PT ;  /* 0x0000001ae000720c */ /* 0x000fe40003f26270 */
[----:B------:R-:W-:-:S05]  /*19f10*/  LOP3.LUT P2, RZ, R27, 0x40, RZ, 0xc0, !PT ;  /* 0x000000401bff7812 */ /* 0x000fca000784c0ff */
[C---:B--2---:R-:W-:Y:S02]  /*19f20*/  @!P5 LEA R12, P3, R226.reuse, R8, 0x1 ;  /* 0x00000008e20cd211 */ /* 0x044fe400078608ff */
[----:B0-----:R-:W-:Y:S02]  /*19f30*/  @!P4 IMAD.WIDE R10, R187, 0x2, R8 ;  /* 0x00000002bb0ac825 */ /* 0x001fe400078e0208 */
[----:B------:R-:W-:Y:S02]  /*19f40*/  @!P5 LEA.HI.X R13, R226, R9, R38, 0x1, P3 ;  /* 0x00000009e20dd211 */ /* 0x000fe400018f0c26 */
[----:B------:R-:W-:Y:S01]  /*19f50*/  ISETP.GE.AND P3, PT, R223, R26, PT ;  /* 0x0000001adf00720c */ /* 0x000fe20003f66270 */
        /* <DEDUP_REMOVED lines=22> */
.L_x_8715:
[----:B------:R-:W-:Y:S05]  /*1a0c0*/  BSYNC B0 ;  /* 0x0000000000007941 */ /* 0x000fea0003800000 */
.L_x_8708:
[----:B------:R-:W-:Y:S02]  /*1a0d0*/  ULDC UR4, c[0x0][0xd3c] ;  /* 0x00034f0000047ab9 */ /* 0x000fe40000000800 */
[----:B------:R-:W-:-:S13]  /*1a0e0*/  ISETP.GE.AND P0, PT, R7, UR4, PT ;  /* 0x0000000407007c0c */ /* 0x000fda000bf06270 */
[----:B------:R-:W-:Y:S05]  /*1a0f0*/  @!P0 BRA `(.L_x_8723) ;  /* 0xfffffe7400448947 */ /* 0x000fea000383ffff */
[----:B------:R-:W-:Y:S05]  /*1a100*/  BRA `(.L_x_8581) ;  /* 0x000000a800ec7947 */ /* 0x000fea0003800000 */
.L_x_8579:
        /* <DEDUP_REMOVED lines=18> */
.L_x_8724:
        /* <DEDUP_REMOVED lines=43> */
.L_x_8728:
        /* <DEDUP_REMOVED lines=39> */
.L_x_8726:
        /* <DEDUP_REMOVED lines=12> */
.L_x_8729:
        /* <DEDUP_REMOVED lines=63> */
.L_x_8730:
        /* <DEDUP_REMOVED lines=61> */
.L_x_8731:
[----:B01----:R-:W-:-:S05]  /*1afd0*/  LOP3.LUT R3, RZ, R2, RZ, 0x33, !PT ;  /* 0x00000002ff037212 */ /* 0x003fca00078e33ff */
[----:B------:R-:W-:-:S05]  /*1afe0*/  IMAD.IADD R2, R4, 0x1, R3 ;  /* 0x0000000104027824 */ /* 0x000fca00078e0203 */
[----:B------:R1:W-:Y:S01]  /*1aff0*/  STL [R1+0x4], R2 ;  /* 0x0000040201007387 */ /* 0x0003e20000100800 */
[----:B------:R-:W-:Y:S05]  /*1b000*/  BRA `(.L_x_8732) ;  /* 0x0000000000107947 */ /* 0x000fea0003800000 */
.L_x_8727:
[----:B------:R-:W-:Y:S01]  /*1b010*/  IMAD.U32 R2, RZ, RZ, UR6 ;  /* 0x00000006ff027e24 */ /* 0x000fe2000f8e00ff */
[----:B------:R0:W-:Y:S04]  /*1b020*/  STL [R1+0x4], RZ ;  /* 0x000004ff01007387 */ /* 0x0001e80000100800 */
[----:B------:R0:W-:Y:S04]  /*1b030*/  STL [R1+0x8], RZ ;  /* 0x000008ff01007387 */ /* 0x0001e80000100800 */
[----:B------:R0:W-:Y:S02]  /*1b040*/  STL [R1], R2 ;  /* 0x0000000201007387 */ /* 0x0001e40000100800 */
.L_x_8732:
        /* <DEDUP_REMOVED lines=10> */
.L_x_8725:
        /* <DEDUP_REMOVED lines=16> */
[----:B------:R-:W-:Y:S01]  /*1b1f0*/  LOP3.LUT R0, R0, 0x38, RZ, 0xc0, !PT ;  /* 0x0000003800007812 */ /* 0x000fe200078ec0ff */
[----:B------:R-:W-:Y:S01]  /*1b200*/  ULDC UR37, c[0x0][0xc] ;  /* 0x0000030000257ab9 */ /* 0x000fe20000000800 */
        /* <DEDUP_REMOVED lines=17> */
[----:B------:R-:W-:Y:S04]  /*1b320*/  STL [R1+0x10], RZ ;  /* 0x000010ff01007387 */ /* 0x000fe80000100800 */
[----:B------:R0:W-:Y:S02]  /*1b330*/  STL [R1+0x1c], R2 ;  /* 0x00001c0201007387 */ /* 0x0001e40000100800 */
[C---:B0-----:R-:W-:Y:S02]  /*1b340*/  LOP3.LUT R2, R0.reuse, 0xc0, RZ, 0xfc, !PT ;  /* 0x000000c000027812 */ /* 0x041fe400078efcff */
[C---:B------:R-:W-:Y:S02]  /*1b350*/  LOP3.LUT R2, R0.reuse, 0x180, RZ, 0xfc, !PT ;  /* 0x0000018000027812 */ /* 0x040fe400078efcff */
[----:B------:R-:W-:-:S07]  /*1b360*/  LOP3.LUT R0, R0, 0x1c0, RZ, 0xfc, !PT ;  /* 0x000001c000007812 */ /* 0x000fce00078efcff */
.L_x_8907:
[----:B--2---:R-:W2:Y:S01]  /*1b370*/  LDL R0, [R1+0xc] ;  /* 0x00000c0001007983 */ /* 0x004ea20000100800 */
[----:B-1----:R-:W2:Y:S01]  /*1b380*/  LDC.64 R2, c[0x0][0xd88] ;  /* 0x00036200ff027b82 */ /* 0x002ea20000000a00 */
[----:B------:R-:W-:Y:S05]  /*1b390*/  YIELD ;  /* 0x0000000000007946 */ /* 0x000fea0003800000 */
[----:B------:R-:W-:Y:S01]  /*1b3a0*/  ULDC.64 UR4, c[0x0][0xb20] ;  /* 0x0002c80000047ab9 */ /* 0x000fe20000000a00 */
[----:B0-----:R-:W-:Y:S02]  /*1b3b0*/  CS2R R8, SRZ ;  /* 0x0000000000087805 */ /* 0x001fe4000001ff00 */
        /* <DEDUP_REMOVED lines=27> */
[----:B------:R-:W-:Y:S02]  /*1b570*/  IADD3.X R3, R15, UR5, RZ, P4, !PT ;  /* 0x000000050f037c10 */ /* 0x000fe4000a7fe4ff */
        /* <DEDUP_REMOVED lines=32> */
.L_x_8734:
        /* <DEDUP_REMOVED lines=17> */
.L_x_8735:
[----:B------:R-:W-:Y:S05]  /*1b890*/  @!P0 BRA `(.L_x_8736) ;  /* 0x00000000000c8947 */ /* 0x000fea0003800000 */
[----:B------:R-:W2:Y:S04]  /*1b8a0*/  LDG.E R8, desc[UR42][R6.64] ;  /* 0x0000002a06087981 */ /* 0x000ea8000c1e1900 */
[----:B------:R-:W2:Y:S02]  /*1b8b0*/  LDG.E R6, desc[UR42][R6.64+0x4] ;  /* 0x0000042a06067981 */ /* 0x000ea4000c1e1900 */
[----:B--2---:R-:W-:-:S07]  /*1b8c0*/  IMAD.IADD R8, R6, 0x1, -R8 ;  /* 0x0000000106087824 */ /* 0x004fce00078e0a08 */
.L_x_8736:
        /* <DEDUP_REMOVED lines=60> */
.L_x_8738:
[----:B------:R-:W-:Y:S05]  /*1bc90*/  BSYNC B0 ;  /* 0x0000000000007941 */ /* 0x000fea0003800000 */
.L_x_8737:
        /* <DEDUP_REMOVED lines=24> */
.L_x_8951:
[----:B-1----:R-:W-:Y:S02]  /*1be20*/  ISETP.NE.AND P0, PT, R14, RZ, PT ;  /* 0x000000ff0e00720c */ /* 0x002fe40003f05270 */
[----:B------:R-:W-:-:S11]  /*1be30*/  PLOP3.LUT P6, PT, PT, PT, PT, 0x8, 0x0 ;  /* 0x000000000000781c */ /* 0x000fd60003fce170 */
[----:B------:R-:W-:Y:S05]  /*1be40*/  @P0 BRA `(.L_x_8742) ;  /* 0x00000000000c0947 */ /* 0x000fea0003800000 */
[----:B------:R-:W-:-:S03]  /*1be50*/  UMOV UR4, 0xffffffff ;  /* 0xffffffff00047882 */ /* 0x000fc60000000000 */
[----:B------:R-:W-:Y:S05]  /*1be60*/  BRA.DIV UR4, `(.L_x_8743) ;  /* 0x0000009a04a87947 */ /* 0x000fea000b800000 */
[----:B------:R-:W-:-:S13]  /*1be70*/  ELECT P6, URZ, PT ;  /* 0x00000000003f782f */ /* 0x000fda00038c0000 */
.L_x_8742:
        /* <DEDUP_REMOVED lines=9> */
.L_x_8954:
[----:B------:R-:W-:Y:S05]  /*1bf10*/  BSYNC B1 ;  /* 0x0000000000017941 */ /* 0x000fea0003800000 */
.L_x_8744:
        /* <DEDUP_REMOVED lines=12> */
.L_x_8955:
[----:B------:R-:W-:Y:S05]  /*1bfe0*/  BSYNC B2 ;  /* 0x0000000000027941 */ /* 0x000fea0003800000 */
.L_x_8748:
        /* <DEDUP_REMOVED lines=9> */
.L_x_8751:
[----:B------:R-:W-:Y:S05]  /*1c080*/  BSYNC B2 ;  /* 0x0000000000027941 */ /* 0x000fea0003800000 */
.L_x_8750:
        /* <DEDUP_REMOVED lines=13> */
.L_x_8752:
        /* <DEDUP_REMOVED lines=13> */
.L_x_8956:
[----:B------:R-:W-:Y:S05]  /*1c230*/  BSYNC B2 ;  /* 0x0000000000027941 */ /* 0x000fea0003800000 */
.L_x_8753:
        /* <DEDUP_REMOVED lines=11> */
.L_x_8756:
[----:B------:R-:W-:Y:S05]  /*1c2f0*/  BSYNC B2 ;  /* 0x0000000000027941 */ /* 0x000fea0003800000 */
.L_x_8755:
        /* <DEDUP_REMOVED lines=10> */
.L_x_8757:
        /* <DEDUP_REMOVED lines=15> */
.L_x_8758:
        /* <DEDUP_REMOVED lines=15> */
.L_x_8759:
        /* <DEDUP_REMOVED lines=15> */
.L_x_8760:
        /* <DEDUP_REMOVED lines=15> */
.L_x_8761:
        /* <DEDUP_REMOVED lines=15> */
.L_x_8762:
        /* <DEDUP_REMOVED lines=15> */
.L_x_8763:
        /* <DEDUP_REMOVED lines=15> */
.L_x_8764:
        /* <DEDUP_REMOVED lines=10> */
.L_x_8747:
[----:B------:R-:W-:Y:S05]  /*1cad0*/  BSYNC B1 ;  /* 0x0000000000017941 */ /* 0x000fea0003800000 */
.L_x_8746:
        /* <DEDUP_REMOVED lines=13> */
.L_x_8784:
        /* <DEDUP_REMOVED lines=13> */
.L_x_8957:
[----:B------:R-:W-:Y:S05]  /*1cc80*/  BSYNC B2 ;  /* 0x0000000000027941 */ /* 0x000fea0003800000 */
.L_x_8767:
        /* <DEDUP_REMOVED lines=9> */
.L_x_8770:
[----:B------:R-:W-:Y:S05]  /*1cd20*/  BSYNC B2 ;  /* 0x0000000000027941 */ /* 0x000fea0003800000 */
.L_x_8769:
        /* <DEDUP_REMOVED lines=12> */
.L_x_8771:
        /* <DEDUP_REMOVED lines=13> */
.L_x_8958:
[----:B------:R-:W-:Y:S05]  /*1cec0*/  BSYNC B2 ;  /* 0x0000000000027941 */ /* 0x000fea0003800000 */
.L_x_8772:
        /* <DEDUP_REMOVED lines=11> */
.L_x_8775:
[----:B------:R-:W-:Y:S05]  /*1cf80*/  BSYNC B2 ;  /* 0x0000000000027941 */ /* 0x000fea0003800000 */
.L_x_8774:
        /* <DEDUP_REMOVED lines=10> */
.L_x_8776:
        /* <DEDUP_REMOVED lines=15> */
.L_x_8777:
        /* <DEDUP_REMOVED lines=15> */
.L_x_8778:
        /* <DEDUP_REMOVED lines=15> */
.L_x_8779:
        /* <DEDUP_REMOVED lines=15> */
.L_x_8780:
        /* <DEDUP_REMOVED lines=15> */
.L_x_8781:
        /* <DEDUP_REMOVED lines=15> */
.L_x_8782:
        /* <DEDUP_REMOVED lines=15> */
.L_x_8783:
        /* <DEDUP_REMOVED lines=10> */
.L_x_8766:
[----:B------:R-:W-:Y:S05]  /*1d760*/  BSYNC B1 ;  /* 0x0000000000017941 */ /* 0x000fea0003800000 */
.L_x_8765:
        /* <DEDUP_REMOVED lines=12> */
.L_x_8740:
[----:B------:R-:W-:Y:S05]  /*1d830*/  BSYNC B0 ;  /* 0x0000000000007941 */ /* 0x000fea0003800000 */
.L_x_8739:
        /* <DEDUP_REMOVED lines=49> */
.L_x_8786:
[----:B------:R-:W-:Y:S05]  /*1db50*/  BSYNC B0 ;  /* 0x0000000000007941 */ /* 0x000fea0003800000 */
.L_x_8785:
        /* <DEDUP_REMOVED lines=19> */
[----:B-1----:R-:W2:Y:S04]  /*1dc90*/  @P0 ATOMG.E.ADD.STRONG.GPU PT, R2, desc[UR42][R4.64], R2 ;  /* 0x00000002040209a8 */ /* 0x002ea800081ee1ea */
[----:B--2---:R0:W1:Y:S02]  /*1dca0*/  SHFL.IDX PT, R2, R2, R0, 0x1f ;  /* 0x00001f0002027589 */ /* 0x00406400000e0000 */
[----:B0-----:R-:W0:Y:S02]  /*1dcb0*/  S2R R0, SR_LTMASK ;  /* 0x0000000000007919 */ /* 0x001e240000003900 */
[----:B0-----:R-:W-:-:S06]  /*1dcc0*/  LOP3.LUT R0, R0, UR4, RZ, 0xc0, !PT ;  /* 0x0000000400007c12 */ /* 0x001fcc000f8ec0ff */
[----:B------:R-:W1:Y:S02]  /*1dcd0*/  POPC R0, R0 ;  /* 0x0000000000007309 */ /* 0x000e640000000000 */
[----:B-1----:R-:W-:-:S05]  /*1dce0*/  IADD3 R0, R2, UR37, R0 ;  /* 0x0000002502007c10 */ /* 0x002fca000fffe000 */
[----:B------:R4:W-:Y:S01]  /*1dcf0*/  STL [R1], R0 ;  /* 0x0000000001007387 */ /* 0x0009e20000100800 */
[----:B------:R-:W-:Y:S05]  /*1dd00*/  BRA `(.L_x_8789) ;  /* 0x0000005800847947 */ /* 0x000fea0003800000 */
.L_x_8788:
        /* <DEDUP_REMOVED lines=20> */
.L_x_8791:
[----:B------:R-:W-:Y:S05]  /*1de50*/  BSYNC B6 ;  /* 0x0000000000067941 */ /* 0x000fea0003800000 */
.L_x_8790:
        /* <DEDUP_REMOVED lines=20> */
.L_x_8794:
        /* <DEDUP_REMOVED lines=16> */
.L_x_8793:
[----:B------:R-:W-:Y:S05]  /*1e0a0*/  BSYNC B6 ;  /* 0x0000000000067941 */ /* 0x000fea0003800000 */
.L_x_8792:
        /* <DEDUP_REMOVED lines=24> */
.L_x_8961:
        /* <DEDUP_REMOVED lines=9> */
.L_x_8964:
        /* <DEDUP_REMOVED lines=24> */
.L_x_8798:
[----:B------:R-:W2:Y:S04]  /*1e440*/  LDL R0, [R1+0x10] ;  /* 0x0000100001007983 */ /* 0x000ea80000100800 */
[----:B-1----:R-:W3:Y:S01]  /*1e450*/  LDL R2, [R1+0x1c] ;  /* 0x00001c0001027983 */ /* 0x002ee20000100800 */
[----:B--2---:R-:W-:Y:S01]  /*1e460*/  IMAD R0, R0, 0x8, R18 ;  /* 0x0000000800007824 */ /* 0x004fe200078e0212 */
[----:B---3--:R-:W-:-:S04]  /*1e470*/  SHF.L.U32 R2, R2, 0x1f, RZ ;  /* 0x0000001f02027819 */ /* 0x008fc800000006ff */
[----:B------:R-:W1:Y:S02]  /*1e480*/  SYNCS.PHASECHK.TRANS64.TRYWAIT P0, [R0+URZ+0x38840], R2 ;  /* 0x03884002000075a7 */ /* 0x000e64000800017f */
[----:B-1----:R-:W-:Y:S05]  /*1e490*/  @!P0 BRA `(.L_x_8799) ;  /* 0x0000007400f48947 */ /* 0x002fea0003800000 */
.L_x_8965:
        /* <DEDUP_REMOVED lines=11> */
.L_x_8800:
        /* <DEDUP_REMOVED lines=23> */
.L_x_8796:
[----:B0-----:R-:W2:Y:S04]  /*1e6c0*/  LDL.LU R4, [R1+0x30] ;  /* 0x0000300001047983 */ /* 0x001ea80000300800 */
        /* <DEDUP_REMOVED lines=33> */
.L_x_8802:
[----:B------:R-:W-:Y:S05]  /*1e8e0*/  BSYNC B6 ;  /* 0x0000000000067941 */ /* 0x000fea0003800000 */
.L_x_8801:
        /* <DEDUP_REMOVED lines=98> */
.L_x_8974:
        /* <DEDUP_REMOVED lines=12> */
.L_x_8804:
        /* <DEDUP_REMOVED lines=37> */
.L_x_8806:
[----:B------:R-:W-:Y:S05]  /*1f220*/  BSYNC B6 ;  /* 0x0000000000067941 */ /* 0x000fea0003800000 */
.L_x_8805:
        /* <DEDUP_REMOVED lines=43> */
[----:B------:R-:W-:-:S04]  /*1f4e0*/  ISETP.GE.AND P3, PT, R10, UR4, PT ;  /* 0x000000040a007c0c */ /* 0x000fc8000bf66270 */
[----:B------:R-:W-:Y:S01]  /*1f4f0*/  LEA.HI.X R4, R2, UR5, R4, 0x1, P0 ;  /* 0x0000000502047c11 */ /* 0x000fe200080f0c04 */
[----:B0-----:R-:W-:Y:S01]  /*1f500*/  IMAD.SHL.U32 R6, R6, 0x8, RZ ;  /* 0x0000000806067824 */ /* 0x001fe200078e00ff */
[----:B------:R-:W-:-:S04]  /*1f510*/  SEL R5, RZ, 0x1, P3 ;  /* 0x00000001ff057807 */ /* 0x000fc80001800000 */
[----:B------:R-:W-:-:S03]  /*1f520*/  LOP3.LUT R6, R6, 0x38, RZ, 0xc0, !PT ;  /* 0x0000003806067812 */ /* 0x000fc600078ec0ff */
[----:B------:R-:W-:Y:S02]  /*1f530*/  @P3 LOP3.LUT R19, R19, 0x8, RZ, 0xfc, !PT ;  /* 0x0000000813133812 */ /* 0x000fe400078efcff */
[C---:B------:R-:W-:Y:S02]  /*1f540*/  LOP3.LUT R8, R6.reuse, 0x80, RZ, 0xfc, !PT ;  /* 0x0000008006087812 */ /* 0x040fe400078efcff */
[----:B------:R-:W-:Y:S02]  /*1f550*/  LOP3.LUT R6, R6, 0x40, RZ, 0xfc, !PT ;  /* 0x0000004006067812 */ /* 0x000fe400078efcff */
[----:B------:R-:W-:Y:S02]  /*1f560*/  ISETP.GE.AND P2, PT, R8, UR4, PT ;  /* 0x0000000408007c0c */ /* 0x000fe4000bf46270 */
[----:B------:R-:W-:Y:S02]  /*1f570*/  ISETP.GE.AND P1, PT, R6, UR4, PT ;  /* 0x0000000406007c0c */ /* 0x000fe4000bf26270 */
[----:B------:R-:W0:Y:S01]  /*1f580*/  S2R R6, SR_TID.X ;  /* 0x0000000000067919 */ /* 0x000e220000002100 */
[----:B------:R-:W-:-:S02]  /*1f590*/  LOP3.LUT R19, R19, 0xfffffffd, RZ, 0xc0, !PT ;  /* 0xfffffffd13137812 */ /* 0x000fc400078ec0ff */
[----:B------:R-:W-:Y:S02]  /*1f5a0*/  SEL R3, RZ, 0x4, P2 ;  /* 0x00000004ff037807 */ /* 0x000fe40001000000 */
[----:B------:R-:W-:-:S04]  /*1f5b0*/  SEL R2, RZ, 0x2, P1 ;  /* 0x00000002ff027807 */ /* 0x000fc80000800000 */
        /* <DEDUP_REMOVED lines=42> */
[----:B------:R-:W0:Y:S02]  /*1f860*/  S2R R12, SR_TID.X ;  /* 0x00000000000c7919 */ /* 0x000e240000002100 */
[----:B0-----:R-:W-:-:S05]  /*1f870*/  IMAD.SHL.U32 R12, R12, 0x8, RZ ;  /* 0x000000080c0c7824 */ /* 0x001fca00078e00ff */
[----:B------:R-:W-:Y:S01]  /*1f880*/  LOP3.LUT R12, R12, 0x38, RZ, 0xc0, !PT ;  /* 0x000000380c0c7812 */ /* 0x000fe200078ec0ff */
[----:B------:R-:W-:Y:S04]  /*1f890*/  SHFL.IDX PT, R14, R0, 0x1, 0x181f ;  /* 0x00381f00000e7f89 */ /* 0x000fe800000e0000 */
        /* <DEDUP_REMOVED lines=80> */
.L_x_8984:
        /* <DEDUP_REMOVED lines=30> */
.L_x_8809:
[----:B------:R-:W-:Y:S05]  /*1ff80*/  BSYNC B0 ;  /* 0x0000000000007941 */ /* 0x000fea0003800000 */
.L_x_8808:
[----:B------:R-:W-:Y:S01]  /*1ff90*/  NOP ;  /* 0x0000000000007918 */ /* 0x000fe20000000000 */
[----:B------:R-:W-:-:S13]  /*1ffa0*/  PLOP3.LUT P0, PT, PT, PT, PT, 0x80, 0x0 ;  /* 0x000000000000781c */ /* 0x000fda0003f0f070 */
.L_x_8810:
        /* <DEDUP_REMOVED lines=18> */
.L_x_8985:
[----:B------:R-:W-:Y:S05]  /*200d0*/  BSYNC B0 ;  /* 0x0000000000007941 */ /* 0x000fea0003800000 */
.L_x_8811:
        /* <DEDUP_REMOVED lines=13> */
.L_x_8986:
[----:B------:R-:W-:Y:S05]  /*201b0*/  BSYNC B1 ;  /* 0x0000000000017941 */ /* 0x000fea0003800000 */
.L_x_8815:
        /* <DEDUP_REMOVED lines=9> */
.L_x_8818:
[----:B------:R-:W-:Y:S05]  /*20250*/  BSYNC B1 ;  /* 0x0000000000017941 */ /* 0x000fea0003800000 */
.L_x_8817:
        /* <DEDUP_REMOVED lines=13> */
.L_x_8819:
        /* <DEDUP_REMOVED lines=15> */
.L_x_8820:
        /* <DEDUP_REMOVED lines=15> */
.L_x_8821:
        /* <DEDUP_REMOVED lines=15> */
.L_x_8822:
        /* <DEDUP_REMOVED lines=15> */
.L_x_8823:
        /* <DEDUP_REMOVED lines=15> */
.L_x_8824:
        /* <DEDUP_REMOVED lines=15> */
.L_x_8825:
        /* <DEDUP_REMOVED lines=15> */
.L_x_8826:
        /* <DEDUP_REMOVED lines=10> */
.L_x_8814:
[----:B------:R-:W-:Y:S05]  /*20a60*/  BSYNC B0 ;  /* 0x0000000000007941 */ /* 0x000fea0003800000 */
.L_x_8813:
        /* <DEDUP_REMOVED lines=55> */
.L_x_8833:
        /* <DEDUP_REMOVED lines=8> */
.L_x_8987:
[----:B------:R-:W-:Y:S05]  /*20e60*/  BSYNC B3 ;  /* 0x0000000000037941 */ /* 0x000fea0003800000 */
.L_x_8834:
        /* <DEDUP_REMOVED lines=9> */
.L_x_8837:
[----:B------:R-:W-:Y:S05]  /*20f00*/  BSYNC B3 ;  /* 0x0000000000037941 */ /* 0x000fea0003800000 */
.L_x_8836:
        /* <DEDUP_REMOVED lines=13> */
.L_x_8838:
        /* <DEDUP_REMOVED lines=13> */
.L_x_8988:
[----:B------:R-:W-:Y:S05]  /*210b0*/  BSYNC B3 ;  /* 0x0000000000037941 */ /* 0x000fea0003800000 */
.L_x_8839:
        /* <DEDUP_REMOVED lines=11> */
.L_x_8842:
[----:B------:R-:W-:Y:S05]  /*21170*/  BSYNC B3 ;  /* 0x0000000000037941 */ /* 0x000fea0003800000 */
.L_x_8841:
        /* <DEDUP_REMOVED lines=10> */
.L_x_8843:
        /* <DEDUP_REMOVED lines=15> */
.L_x_8844:
        /* <DEDUP_REMOVED lines=15> */
.L_x_8845:
        /* <DEDUP_REMOVED lines=15> */
.L_x_8846:
        /* <DEDUP_REMOVED lines=15> */
.L_x_8847:
        /* <DEDUP_REMOVED lines=15> */
.L_x_8848:
        /* <DEDUP_REMOVED lines=15> */
.L_x_8849:
        /* <DEDUP_REMOVED lines=15> */
.L_x_8850:
        /* <DEDUP_REMOVED lines=10> */
.L_x_8832:
[----:B------:R-:W-:Y:S05]  /*21950*/  BSYNC B1 ;  /* 0x0000000000017941 */ /* 0x000fea0003800000 */
.L_x_8831:
[----:B------:R-:W2:Y:S02]  /*21960*/  LDL.LU R5, [R1+0x4c] ;  /* 0x00004c0001057983 */ /* 0x000ea40000300800 */
[----:B--2---:R-:W-:-:S07]  /*21970*/  VIADD R0, R5, 0xfffffffd ;  /* 0xfffffffd05007836 */ /* 0x004fce0000000000 */
.L_x_8830:
[----:B------:R-:W-:Y:S05]  /*21980*/  BSYNC B2 ;  /* 0x0000000000027941 */ /* 0x000fea0003800000 */
.L_x_8829:
[----:B------:R-:W-:Y:S01]  /*21990*/  VIADD R8, R8, 0xfffffffe ;  /* 0xfffffffe08087836 */ /* 0x000fe20000000000 */
[----:B------:R-:W-:-:S04]  /*219a0*/  LOP3.LUT R4, RZ, R4, RZ, 0x33, !PT ;  /* 0x00000004ff047212 */ /* 0x000fc800078e33ff */
[----:B------:R-:W-:-:S13]  /*219b0*/  ISETP.NE.AND P0, PT, R8, R4, PT ;  /* 0x000000040800720c */ /* 0x000fda0003f05270 */
[----:B------:R-:W-:Y:S05]  /*219c0*/  @!P0 BRA `(.L_x_8828) ;  /* 0x0000001800e08947 */ /* 0x000fea0003800000 */
.L_x_8891:
        /* <DEDUP_REMOVED lines=35> */
.L_x_8853:
        /* <DEDUP_REMOVED lines=8> */
.L_x_8989:
[----:B------:R-:W-:Y:S05]  /*21c80*/  BSYNC B2 ;  /* 0x0000000000027941 */ /* 0x000fea0003800000 */
.L_x_8854:
        /* <DEDUP_REMOVED lines=9> */
.L_x_8857:
[----:B------:R-:W-:Y:S05]  /*21d20*/  BSYNC B2 ;  /* 0x0000000000027941 */ /* 0x000fea0003800000 */
.L_x_8856:
        /* <DEDUP_REMOVED lines=12> */
.L_x_8858:
        /* <DEDUP_REMOVED lines=13> */
.L_x_8990:
[----:B------:R-:W-:Y:S05]  /*21ec0*/  BSYNC B2 ;  /* 0x0000000000027941 */ /* 0x000fea0003800000 */
.L_x_8859:
        /* <DEDUP_REMOVED lines=11> */
.L_x_8862:
[----:B------:R-:W-:Y:S05]  /*21f80*/  BSYNC B2 ;  /* 0x0000000000027941 */ /* 0x000fea0003800000 */
.L_x_8861:
        /* <DEDUP_REMOVED lines=9> */
.L_x_8863:
        /* <DEDUP_REMOVED lines=15> */
.L_x_8864:
        /* <DEDUP_REMOVED lines=15> */
.L_x_8865:
        /* <DEDUP_REMOVED lines=15> */
.L_x_8866:
        /* <DEDUP_REMOVED lines=15> */
.L_x_8867:
        /* <DEDUP_REMOVED lines=15> */
.L_x_8868:
        /* <DEDUP_REMOVED lines=15> */
.L_x_8869:
        /* <DEDUP_REMOVED lines=15> */
.L_x_8870:
        /* <DEDUP_REMOVED lines=10> */
.L_x_8852:
[----:B------:R-:W-:Y:S05]  /*22750*/  BSYNC B1 ;  /* 0x0000000000017941 */ /* 0x000fea0003800000 */
.L_x_8851:
        /* <DEDUP_REMOVED lines=35> */
.L_x_8873:
        /* <DEDUP_REMOVED lines=8> */
.L_x_8991:
[----:B------:R-:W-:Y:S05]  /*22a10*/  BSYNC B2 ;  /* 0x0000000000027941 */ /* 0x000fea0003800000 */
.L_x_8874:
        /* <DEDUP_REMOVED lines=9> */
.L_x_8877:
[----:B------:R-:W-:Y:S05]  /*22ab0*/  BSYNC B2 ;  /* 0x0000000000027941 */ /* 0x000fea0003800000 */
.L_x_8876:
        /* <DEDUP_REMOVED lines=13> */
.L_x_8878:
        /* <DEDUP_REMOVED lines=13> */
.L_x_8992:
[----:B------:R-:W-:Y:S05]  /*22c60*/  BSYNC B2 ;  /* 0x0000000000027941 */ /* 0x000fea0003800000 */
.L_x_8879:
        /* <DEDUP_REMOVED lines=11> */
.L_x_8882:
[----:B------:R-:W-:Y:S05]  /*22d20*/  BSYNC B2 ;  /* 0x0000000000027941 */ /* 0x000fea0003800000 */
.L_x_8881:
        /* <DEDUP_REMOVED lines=10> */
.L_x_8883:
        /* <DEDUP_REMOVED lines=15> */
.L_x_8884:
        /* <DEDUP_REMOVED lines=15> */
.L_x_8885:
        /* <DEDUP_REMOVED lines=15> */
.L_x_8886:
        /* <DEDUP_REMOVED lines=15> */
.L_x_8887:
        /* <DEDUP_REMOVED lines=15> */
.L_x_8888:
        /* <DEDUP_REMOVED lines=15> */
.L_x_8889:
        /* <DEDUP_REMOVED lines=15> */
.L_x_8890:
        /* <DEDUP_REMOVED lines=10> */
.L_x_8872:
[----:B------:R-:W-:Y:S05]  /*23500*/  BSYNC B1 ;  /* 0x0000000000017941 */ /* 0x000fea0003800000 */
.L_x_8871:
[----:B------:R-:W2:Y:S01]  /*23510*/  LDL R5, [R1+0x2c] ;  /* 0x00002c0001057983 */ /* 0x000ea20000100800 */
[----:B------:R-:W-:Y:S01]  /*23520*/  VIADD R0, R0, 0xfffffffe ;  /* 0xfffffffe00007836 */ /* 0x000fe20000000000 */
[----:B--2---:R-:W-:-:S13]  /*23530*/  ISETP.GT.AND P0, PT, R6, R5, PT ;  /* 0x000000050600720c */ /* 0x004fda0003f04270 */
[----:B------:R-:W-:Y:S05]  /*23540*/  @P0 BRA `(.L_x_8891) ;  /* 0xffffffe400200947 */ /* 0x000fea000383ffff */
.L_x_8828:
[----:B------:R-:W-:Y:S05]  /*23550*/  BSYNC B0 ;  /* 0x0000000000007941 */ /* 0x000fea0003800000 */
.L_x_8827:
        /* <DEDUP_REMOVED lines=25> */
.L_x_8893:
[----:B------:R-:W-:Y:S05]  /*236f0*/  BSYNC B0 ;  /* 0x0000000000007941 */ /* 0x000fea0003800000 */
.L_x_8892:
[----:B------:R-:W-:-:S05]  /*23700*/  SEL R0, R0, RZ, P0 ;  /* 0x000000ff00007207 */ /* 0x000fca0000000000 */
[----:B------:R3:W-:Y:S02]  /*23710*/  STL [R1+0x10], R0 ;  /* 0x0000100001007387 */ /* 0x0007e40000100800 */
.L_x_8789:
[----:B------:R-:W-:Y:S05]  /*23720*/  BSYNC B7 ;  /* 0x0000000000077941 */ /* 0x000fea0003800000 */
.L_x_8787:
        /* <DEDUP_REMOVED lines=13> */
.L_x_8894:
[----:B------:R-:W5:Y:S01]  /*23800*/  S2R R16, SR_TID.X ;  /* 0x0000000000107919 */ /* 0x000f620000002100 */
[----:B------:R-:W-:Y:S01]  /*23810*/  UMOV UR4, 0xffffffff ;  /* 0xffffffff00047882 */ /* 0x000fe20000000000 */
[----:B-----5:R-:W-:-:S04]  /*23820*/  LOP3.LUT R16, R16, 0x1f, RZ, 0xc0, !PT ;  /* 0x0000001f10107812 */ /* 0x020fc800078ec0ff */
[----:B------:R-:W-:Y:S01]  /*23830*/  ISETP.NE.AND P0, PT, R16, 0x1f, PT ;  /* 0x0000001f1000780c */ /* 0x000fe20003f05270 */
[----:B------:R-:W-:-:S12]  /*23840*/  BRA.DIV UR4, `(.L_x_8896) ;  /* 0x0000003604e87947 */ /* 0x000fd8000b800000 */
[----:B--2---:R-:W0:Y:S01]  /*23850*/  LDL.LU R2, [R1] ;  /* 0x0000000001027983 */ /* 0x004e220000300800 */
[----:B------:R-:W-:-:S03]  /*23860*/  ULDC UR4, c[0x0][0xd3c] ;  /* 0x00034f0000047ab9 */ /* 0x000fc60000000800 */
[----:B-1----:R-:W3:Y:S01]  /*23870*/  LDL R3, [R1+0xc] ;  /* 0x00000c0001037983 */ /* 0x002ee20000100800 */
[----:B0-----:R-:W-:Y:S02]  /*23880*/  IMAD.MOV.U32 R10, RZ, RZ, R2 ;  /* 0x000000ffff0a7224 */ /* 0x001fe400078e0002 */
[----:B---34-:R-:W-:-:S05]  /*23890*/  IMAD.IADD R0, R3, 0x1, R16 ;  /* 0x0000000103007824 */ /* 0x018fca00078e0210 */
        /* <DEDUP_REMOVED lines=36> */
.L_x_9002:
[----:B------:R-:W-:Y:S02]  /*23ae0*/  ULDC UR4, c[0x0][0xd38] ;  /* 0x00034e0000047ab9 */ /* 0x000fe40000000800 */
[----:B------:R-:W-:-:S04]  /*23af0*/  IMAD.U32 R2, RZ, RZ, UR4 ;  /* 0x00000004ff027e24 */ /* 0x000fc8000f8e00ff */
[----:B-1----:R-:W-:-:S04]  /*23b00*/  IMAD R9, R9, R2, RZ ;  /* 0x0000000209097224 */ /* 0x002fc800078e02ff */
[----:B------:R-:W-:-:S05]  /*23b10*/  IMAD.IADD R4, R4, 0x1, R9 ;  /* 0x0000000104047824 */ /* 0x000fca00078e0209 */
[----:B------:R-:W-:-:S13]  /*23b20*/  ISETP.GT.AND P6, PT, R4, R5, PT ;  /* 0x000000050400720c */ /* 0x000fda0003fc4270 */
[----:B------:R-:W-:Y:S05]  /*23b30*/  @P6 BRA `(.L_x_8897) ;  /* 0x0000000000ac6947 */ /* 0x000fea0003800000 */
.L_x_8900:
        /* <DEDUP_REMOVED lines=37> */
.L_x_9010:
[----:B------:R-:W-:Y:S02]  /*23d90*/  ULDC UR4, c[0x0][0xd38] ;  /* 0x00034e0000047ab9 */ /* 0x000fe40000000800 */
[----:B------:R-:W-:-:S04]  /*23da0*/  IMAD.U32 R2, RZ, RZ, UR4 ;  /* 0x00000004ff027e24 */ /* 0x000fc8000f8e00ff */
[----:B-1----:R-:W-:-:S04]  /*23db0*/  IMAD R9, R9, R2, RZ ;  /* 0x0000000209097224 */ /* 0x002fc800078e02ff */
[----:B------:R-:W-:-:S05]  /*23dc0*/  IMAD.IADD R4, R9, 0x1, R4 ;  /* 0x0000000109047824 */ /* 0x000fca00078e0204 */
[----:B------:R-:W-:-:S13]  /*23dd0*/  ISETP.GT.AND P6, PT, R4, R5, PT ;  /* 0x000000050400720c */ /* 0x000fda0003fc4270 */
[----:B------:R-:W-:Y:S05]  /*23de0*/  @!P6 BRA `(.L_x_8900) ;  /* 0xfffffffc0054e947 */ /* 0x000fea000383ffff */
.L_x_8897:
        /* <DEDUP_REMOVED lines=12> */
.L_x_9015:
[----:B------:R-:W-:-:S13]  /*23eb0*/  ISETP.NE.AND P0, PT, R3, RZ, PT ;  /* 0x000000ff0300720c */ /* 0x000fda0003f05270 */
[----:B------:R-:W-:Y:S05]  /*23ec0*/  @!P0 BRA `(.L_x_8902) ;  /* 0x0000000000148947 */ /* 0x000fea0003800000 */
[----:B------:R-:W-:Y:S01]  /*23ed0*/  UMOV UR4, 0xffffffff ;  /* 0xffffffff00047882 */ /* 0x000fe20000000000 */
[----:B-1----:R-:W-:Y:S02]  /*23ee0*/  VIADD R4, R4, 0xffffffff ;  /* 0xffffffff04047836 */ /* 0x002fe40000000000 */
[----:B------:R-:W-:Y:S05]  /*23ef0*/  BRA.DIV UR4, `(.L_x_8903) ;  /* 0x0000003a04dc7947 */ /* 0x000fea000b800000 */
[----:B------:R1:W2:Y:S02]  /*23f00*/  SHFL.IDX PT, R4, R7, R4, 0x1f ;  /* 0x00001f0407047589 */ /* 0x0002a400000e0000 */
.L_x_9018:
[----:B--2---:R-:W-:-:S07]  /*23f10*/  IMAD.MOV.U32 R8, RZ, RZ, R4 ;  /* 0x000000ffff087224 */ /* 0x004fce00078e0004 */
.L_x_8902:
[----:B------:R-:W-:Y:S01]  /*23f20*/  IMAD R3, R8, R2, R9 ;  /* 0x0000000208037224 */ /* 0x000fe200078e0209 */
[----:B------:R-:W-:-:S03]  /*23f30*/  ISETP.NE.AND P0, PT, R6, 0x1, PT ;  /* 0x000000010600780c */ /* 0x000fc60003f05270 */
[----:B01----:R-:W-:Y:S01]  /*23f40*/  IMAD.IADD R7, R5, 0x1, -R3 ;  /* 0x0000000105077824 */ /* 0x003fe200078e0a03 */
[----:B------:R0:W-:Y:S09]  /*23f50*/  STL [R1], R3 ;  /* 0x0000000301007387 */ /* 0x0001f20000100800 */
        /* <DEDUP_REMOVED lines=58> */
.L_x_8904:
[----:B0-----:R-:W2:Y:S01]  /*24300*/  LDL R3, [R1+0xc] ;  /* 0x00000c0001037983 */ /* 0x001ea20000100800 */
[----:B------:R-:W2:Y:S02]  /*24310*/  LDC.64 R4, c[0x0][0xd90] ;  /* 0x00036400ff047b82 */ /* 0x000ea40000000a00 */
        /* <DEDUP_REMOVED lines=61> */
.L_x_8905:
[----:B------:R-:W-:-:S05]  /*246f0*/  LOP3.LUT R7, RZ, R7, RZ, 0x33, !PT ;  /* 0x00000007ff077212 */ /* 0x000fca00078e33ff */
[----:B------:R-:W-:-:S05]  /*24700*/  IMAD.IADD R0, R0, 0x1, R7 ;  /* 0x0000000100007824 */ /* 0x000fca00078e0207 */
[----:B------:R2:W-:Y:S01]  /*24710*/  STL [R1+0x4], R0 ;  /* 0x0000040001007387 */ /* 0x0005e20000100800 */
[----:B------:R-:W-:Y:S05]  /*24720*/  BRA `(.L_x_8906) ;  /* 0x0000000000287947 */ /* 0x000fea0003800000 */
.L_x_8898:
        /* <DEDUP_REMOVED lines=10> */
.L_x_8906:
[----:B01----:R-:W3:Y:S04]  /*247d0*/  LDL R2, [R1+0xc] ;  /* 0x00000c0001027983 */ /* 0x003ee80000100800 */
[----:B------:R-:W4:Y:S04]  /*247e0*/  LDL R3, [R1+0x8] ;  /* 0x0000080001037983 */ /* 0x000f280000100800 */
        /* <DEDUP_REMOVED lines=14> */
.L_x_8895:
[----:B---34-:R-:W3:Y:S01]  /*248d0*/  LDL R0, [R1+0xc] ;  /* 0x00000c0001007983 */ /* 0x018ee20000100800 */
[----:B------:R-:W-:Y:S02]  /*248e0*/  ULDC UR4, c[0x0][0xd3c] ;  /* 0x00034f0000047ab9 */ /* 0x000fe40000000800 */
[----:B---3--:R-:W-:-:S13]  /*248f0*/  ISETP.GE.AND P0, PT, R0, UR4, PT ;  /* 0x0000000400007c0c */ /* 0x008fda000bf06270 */
[----:B------:R-:W-:Y:S05]  /*24900*/  @!P0 BRA `(.L_x_8907) ;  /* 0xffffff6800988947 */ /* 0x000fea000383ffff */
[----:B------:R-:W-:Y:S05]  /*24910*/  BSYNC B8 ;  /* 0x0000000000087941 */ /* 0x000fea0003800000 */
.L_x_8733:
        /* <DEDUP_REMOVED lines=12> */
.L_x_9019:
[----:B------:R-:W-:Y:S05]  /*249e0*/  BSYNC B0 ;  /* 0x0000000000007941 */ /* 0x000fea0003800000 */
.L_x_8908:
[----:B------:R-:W-:-:S03]  /*249f0*/  UMOV UR4, 0xffffffff ;  /* 0xffffffff00047882 */ /* 0x000fc60000000000 */
[----:B------:R-:W-:Y:S05]  /*24a00*/  BRA.DIV UR4, `(.L_x_8910) ;  /* 0x0000003204587947 */ /* 0x000fea000b800000 */
[----:B------:R-:W1:Y:S02]  /*24a10*/  S2R R2, SR_TID.X ;  /* 0x0000000000027919 */ /* 0x000e640000002100 */
[----:B-1----:R-:W-:-:S04]  /*24a20*/  SHF.R.U32.HI R2, RZ, 0x5, R2 ;  /* 0x00000005ff027819 */ /* 0x002fc80000011602 */
[----:B------:R-:W-:-:S05]  /*24a30*/  LOP3.LUT R2, R2, 0x3, RZ, 0xc0, !PT ;  /* 0x0000000302027812 */ /* 0x000fca00078ec0ff */
[----:B------:R1:W2:Y:S02]  /*24a40*/  SHFL.IDX PT, R14, R2, RZ, 0x1f ;  /* 0x00001fff020e7589 */ /* 0x0002a400000e0000 */
.L_x_9022:
[----:B--2---:R-:W-:-:S13]  /*24a50*/  ISETP.NE.AND P0, PT, R14, RZ, PT ;  /* 0x000000ff0e00720c */ /* 0x004fda0003f05270 */
[----:B------:R-:W-:Y:S05]  /*24a60*/  @P0 BRA `(.L_x_8581) ;  /* 0x0000000000940947 */ /* 0x000fea0003800000 */
[----:B------:R-:W-:-:S03]  /*24a70*/  UMOV UR4, 0xffffffff ;  /* 0xffffffff00047882 */ /* 0x000fc60000000000 */
[----:B------:R-:W-:Y:S05]  /*24a80*/  BRA.DIV UR4, `(.L_x_8911) ;  /* 0x00000032046c7947 */ /* 0x000fea000b800000 */
[----:B------:R-:W-:-:S13]  /*24a90*/  ELECT P6, URZ, PT ;  /* 0x00000000003f782f */ /* 0x000fda00038c0000 */
.L_x_9025:
[----:B------:R-:W-:Y:S05]  /*24aa0*/  @!P6 BRA `(.L_x_8581) ;  /* 0x000000000084e947 */ /* 0x000fea0003800000 */
[----:B------:R-:W-:-:S06]  /*24ab0*/  ULOP3.LUT UR4, UR36, 0x2, URZ, 0xfc, !UPT ;  /* 0x0000000224047892 */ /* 0x000fcc000f8efc3f */
[----:B-1----:R-:W-:-:S05]  /*24ac0*/  IMAD.U32 R2, RZ, RZ, UR4 ;  /* 0x00000004ff027e24 */ /* 0x002fca000f8e00ff */
[----:B------:R-:W-:-:S13]  /*24ad0*/  ISETP.NE.AND P2, PT, R2, 0x3, PT ;  /* 0x000000030200780c */ /* 0x000fda0003f45270 */
[----:B------:R-:W-:Y:S05]  /*24ae0*/  @!P2 BRA `(.L_x_8912) ;  /* 0x000000000004a947 */ /* 0x000fea0003800000 */
[----:B------:R-:W-:Y:S01]  /*24af0*/  BPT.TRAP 0x1 ;  /* 0x000000040000795c */ /* 0x000fe20000300000 */
.L_x_8912:
        /* <DEDUP_REMOVED lines=14> */
.L_x_9026:
[----:B------:R-:W1:Y:S02]  /*24be0*/  SYNCS.PHASECHK.TRANS64.TRYWAIT P0, [R7+URZ], R2 ;  /* 0x00000002070075a7 */ /* 0x000e64000800017f */
[----:B-1----:R-:W-:Y:S05]  /*24bf0*/  @!P0 BRA `(.L_x_8914) ;  /* 0x0000003000448947 */ /* 0x002fea0003800000 */
.L_x_9027:
[----:B------:R-:W-:Y:S05]  /*24c00*/  @!P2 BRA `(.L_x_8915) ;  /* 0x000000000004a947 */ /* 0x000fea0003800000 */
[----:B------:R-:W-:Y:S01]  /*24c10*/  BPT.TRAP 0x1 ;  /* 0x000000040000795c */ /* 0x000fe20000300000 */
.L_x_8915:
[----:B------:R-:W2:Y:S01]  /*24c20*/  LDL.LU R4, [R1+0x10] ;  /* 0x0000100001047983 */ /* 0x000ea20000300800 */
[----:B------:R-:W-:-:S04]  /*24c30*/  VIADD R0, R0, 0x38860 ;  /* 0x0003886000007836 */ /* 0x000fc80000000000 */
[----:B--2---:R-:W-:-:S04]  /*24c40*/  IMAD R4, R4, 0x8, R0 ;  /* 0x0000000804047824 */ /* 0x004fc800078e0200 */
[----:B------:R-:W2:Y:S02]  /*24c50*/  SYNCS.PHASECHK.TRANS64.TRYWAIT P0, [R4+URZ], R5 ;  /* 0x00000005040075a7 */ /* 0x000ea4000800017f */
[----:B--2---:R-:W-:Y:S05]  /*24c60*/  @!P0 BRA `(.L_x_8916) ;  /* 0x00000030003c8947 */ /* 0x004fea0003800000 */
.L_x_9028:
[----:B------:R-:W-:-:S07]  /*24c70*/  IMAD R3, R3, 0x8, R0 ;  /* 0x0000000803037824 */ /* 0x000fce00078e0200 */
.L_x_8917:
[----:B---3--:R3:W4:Y:S02]  /*24c80*/  SYNCS.PHASECHK.TRANS64.TRYWAIT P0, [R3+URZ], R2 ;  /* 0x00000002030075a7 */ /* 0x008724000800017f */
[----:B----4-:R-:W-:Y:S05]  /*24c90*/  @!P0 NANOSLEEP.SYNCS 0x989680 ;  /* 0x009896800000895d */ /* 0x010fea0003900000 */
[----:B------:R-:W4:Y:S02]  /*24ca0*/  @!P0 SYNCS.PHASECHK.TRANS64 P0, [R3+URZ], R2 ;  /* 0x00000002030085a7 */ /* 0x000f24000800007f */
[----:B----4-:R-:W-:Y:S05]  /*24cb0*/  @!P0 BRA `(.L_x_8917) ;  /* 0xfffffffc00f08947 */ /* 0x010fea000383ffff */
.L_x_8581:
[----:B------:R-:W-:Y:S05]  /*24cc0*/  BSYNC B9 ;  /* 0x0000000000097941 */ /* 0x000fea0003800000 */
.L_x_8578:
[----:B------:R-:W-:Y:S05]  /*24cd0*/  EXIT ;  /* 0x000000000000794d */ /* 0x000fea0003800000 */
.L_x_8599:
[----:B0-----:R0:W1:Y:S02]  /*24ce0*/  SYNCS.PHASECHK.TRANS64.TRYWAIT P5, [R75+URZ+0x38890], R76 ;  /* 0x0388904c4b0075a7 */ /* 0x00106400080a017f */
[----:B-1----:R-:W-:Y:S05]  /*24cf0*/  @!P5 NANOSLEEP.SYNCS 0x989680 ;  /* 0x009896800000d95d */ /* 0x002fea0003900000 */
[----:B------:R-:W1:Y:S02]  /*24d00*/  @!P5 SYNCS.PHASECHK.TRANS64 P5, [R75+URZ+0x38890], R76 ;  /* 0x0388904c4b00d5a7 */ /* 0x000e6400080a007f */
[----:B-1----:R-:W-:Y:S05]  /*24d10*/  @!P5 BRA `(.L_x_8599) ;  /* 0xfffffffc00f0d947 */ /* 0x002fea000383ffff */
[----:B------:R-:W-:Y:S05]  /*24d20*/  BRA `(.L_x_8918) ;  /* 0xfffffde000387947 */ /* 0x000fea000383ffff */
.L_x_8609:
[----:B-1----:R1:W2:Y:S02]  /*24d30*/  SYNCS.PHASECHK.TRANS64.TRYWAIT P5, [R75+URZ+0x38890], R76 ;  /* 0x0388904c4b0075a7 */ /* 0x0022a400080a017f */
[----:B--2---:R-:W-:Y:S05]  /*24d40*/  @!P5 NANOSLEEP.SYNCS 0x989680 ;  /* 0x009896800000d95d */ /* 0x004fea0003900000 */
[----:B------:R-:W2:Y:S02]  /*24d50*/  @!P5 SYNCS.PHASECHK.TRANS64 P5, [R75+URZ+0x38890], R76 ;  /* 0x0388904c4b00d5a7 */ /* 0x000ea400080a007f */
[----:B--2---:R-:W-:Y:S05]  /*24d60*/  @!P5 BRA `(.L_x_8609) ;  /* 0xfffffffc00f0d947 */ /* 0x004fea000383ffff */
[----:B------:R-:W-:Y:S05]  /*24d70*/  BRA `(.L_x_8919) ;  /* 0xfffffde800bc7947 */ /* 0x000fea000383ffff */
.L_x_8614:
[----:B0-----:R0:W1:Y:S02]  /*24d80*/  SYNCS.PHASECHK.TRANS64.TRYWAIT P5, [R75+URZ+0x38890], R76 ;  /* 0x0388904c4b0075a7 */ /* 0x00106400080a017f */
[----:B-1----:R-:W-:Y:S05]  /*24d90*/  @!P5 NANOSLEEP.SYNCS 0x989680 ;  /* 0x009896800000d95d */ /* 0x002fea0003900000 */
[----:B------:R-:W1:Y:S02]  /*24da0*/  @!P5 SYNCS.PHASECHK.TRANS64 P5, [R75+URZ+0x38890], R76 ;  /* 0x0388904c4b00d5a7 */ /* 0x000e6400080a007f */
[----:B-1----:R-:W-:Y:S05]  /*24db0*/  @!P5 BRA `(.L_x_8614) ;  /* 0xfffffffc00f0d947 */ /* 0x002fea000383ffff */
[----:B------:R-:W-:Y:S05]  /*24dc0*/  BRA `(.L_x_8920) ;  /* 0xfffffdf000fc7947 */ /* 0x000fea000383ffff */
.L_x_8618:
[----:B--2---:R2:W0:Y:S02]  /*24dd0*/  SYNCS.PHASECHK.TRANS64.TRYWAIT P0, [R75+URZ+0x388b0], R76 ;  /* 0x0388b04c4b0075a7 */ /* 0x004424000800017f */
[----:B0-----:R-:W-:Y:S05]  /*24de0*/  @!P0 NANOSLEEP.SYNCS 0x989680 ;  /* 0x009896800000895d */ /* 0x001fea0003900000 */
[----:B------:R-:W0:Y:S02]  /*24df0*/  @!P0 SYNCS.PHASECHK.TRANS64 P0, [R75+URZ+0x388b0], R76 ;  /* 0x0388b04c4b0085a7 */ /* 0x000e24000800007f */
[----:B0-----:R-:W-:Y:S05]  /*24e00*/  @!P0 BRA `(.L_x_8618) ;  /* 0xfffffffc00f08947 */ /* 0x001fea000383ffff */
[----:B------:R-:W-:Y:S05]  /*24e10*/  BRA `(.L_x_8921) ;  /* 0xfffffdf400747947 */ /* 0x000fea000383ffff */
.L_x_8645:
        /* <DEDUP_REMOVED lines=8> */
.L_x_8923:
[----:B------:R-:W-:Y:S05]  /*24ea0*/  BSYNC B1 ;  /* 0x0000000000017941 */ /* 0x000fea0003800000 */
.L_x_8922:
        /* <DEDUP_REMOVED lines=8> */
.L_x_8924:
[----:B------:R-:W-:Y:S02]  /*24f30*/  IMAD.MOV.U32 R13, RZ, RZ, R32 ;  /* 0x000000ffff0d7224 */ /* 0x000fe400078e0020 */
[----:B------:R-:W-:-:S07]  /*24f40*/  IMAD.MOV.U32 R4, RZ, RZ, R14 ;  /* 0x000000ffff047224 */ /* 0x000fce00078e000e */
[----:B------:R-:W-:Y:S05]  /*24f50*/  WARPSYNC.COLLECTIVE R15, `(.L_x_8925) ;  /* 0x000000000f087348 */ /* 0x000fea0003c00000 */
[----:B------:R0:W1:Y:S02]  /*24f60*/  SHFL.IDX P6, R14, R13, R12, R11 ;  /* 0x0000000c0d0e7389 */ /* 0x00006400000c000b */
[----:B01----:R-:W-:Y:S01]  /*24f70*/  ENDCOLLECTIVE ;  /* 0x000000000000791b */ /* 0x003fe20003800000 */
.L_x_8925:
[----:B------:R-:W-:Y:S02]  /*24f80*/  IMAD.MOV.U32 R13, RZ, RZ, R31 ;  /* 0x000000ffff0d7224 */ /* 0x000fe400078e001f */
[----:B------:R-:W-:-:S07]  /*24f90*/  IMAD.MOV.U32 R0, RZ, RZ, R14 ;  /* 0x000000ffff007224 */ /* 0x000fce00078e000e */
[----:B------:R-:W-:Y:S05]  /*24fa0*/  WARPSYNC.COLLECTIVE R15, `(.L_x_8926) ;  /* 0x000000000f087348 */ /* 0x000fea0003c00000 */
[----:B------:R0:W1:Y:S02]  /*24fb0*/  SHFL.IDX P6, R14, R13, R12, R11 ;  /* 0x0000000c0d0e7389 */ /* 0x00006400000c000b */
[----:B01----:R-:W-:Y:S01]  /*24fc0*/  ENDCOLLECTIVE ;  /* 0x000000000000791b */ /* 0x003fe20003800000 */
.L_x_8926:
[----:B------:R-:W-:Y:S01]  /*24fd0*/  IMAD.MOV.U32 R8, RZ, RZ, R14 ;  /* 0x000000ffff087224 */ /* 0x000fe200078e000e */
[----:B------:R-:W-:Y:S06]  /*24fe0*/  BRA `(.L_x_8927) ;  /* 0xfffffe2800a07947 */ /* 0x000fec000383ffff */
.L_x_8648:
        /* <DEDUP_REMOVED lines=8> */
.L_x_8929:
[----:B------:R-:W-:Y:S05]  /*25070*/  BSYNC B1 ;  /* 0x0000000000017941 */ /* 0x000fea0003800000 */
.L_x_8928:
        /* <DEDUP_REMOVED lines=8> */
.L_x_8930:
[----:B------:R-:W-:Y:S02]  /*25100*/  IMAD.MOV.U32 R13, RZ, RZ, R32 ;  /* 0x000000ffff0d7224 */ /* 0x000fe400078e0020 */
[----:B------:R-:W-:-:S07]  /*25110*/  IMAD.MOV.U32 R7, RZ, RZ, R14 ;  /* 0x000000ffff077224 */ /* 0x000fce00078e000e */
[----:B------:R-:W-:Y:S05]  /*25120*/  WARPSYNC.COLLECTIVE R15, `(.L_x_8931) ;  /* 0x000000000f087348 */ /* 0x000fea0003c00000 */
[----:B------:R0:W1:Y:S02]  /*25130*/  SHFL.IDX P6, R14, R13, R12, R11 ;  /* 0x0000000c0d0e7389 */ /* 0x00006400000c000b */
[----:B01----:R-:W-:Y:S01]  /*25140*/  ENDCOLLECTIVE ;  /* 0x000000000000791b */ /* 0x003fe20003800000 */
.L_x_8931:
[----:B------:R-:W-:Y:S02]  /*25150*/  IMAD.MOV.U32 R13, RZ, RZ, R31 ;  /* 0x000000ffff0d7224 */ /* 0x000fe400078e001f */
[----:B------:R-:W-:-:S07]  /*25160*/  IMAD.MOV.U32 R32, RZ, RZ, R14 ;  /* 0x000000ffff207224 */ /* 0x000fce00078e000e */
[----:B------:R-:W-:Y:S05]  /*25170*/  WARPSYNC.COLLECTIVE R15, `(.L_x_8932) ;  /* 0x000000000f087348 */ /* 0x000fea0003c00000 */
[----:B------:R0:W1:Y:S02]  /*25180*/  SHFL.IDX P6, R14, R13, R12, R11 ;  /* 0x0000000c0d0e7389 */ /* 0x00006400000c000b */
[----:B01----:R-:W-:Y:S01]  /*25190*/  ENDCOLLECTIVE ;  /* 0x000000000000791b */ /* 0x003fe20003800000 */
.L_x_8932:
[----:B------:R-:W-:Y:S01]  /*251a0*/  IMAD.MOV.U32 R31, RZ, RZ, R14 ;  /* 0x000000ffff1f7224 */ /* 0x000fe200078e000e */
[----:B------:R-:W-:Y:S06]  /*251b0*/  BRA `(.L_x_8933) ;  /* 0xfffffe2800f07947 */ /* 0x000fec000383ffff */
.L_x_8652:
[----:B0-----:R0:W1:Y:S02]  /*251c0*/  SYNCS.PHASECHK.TRANS64.TRYWAIT P0, [R2+URZ+0x38800], R37 ;  /* 0x03880025020075a7 */ /* 0x001064000800017f */
[----:B-1----:R-:W-:Y:S05]  /*251d0*/  @!P0 NANOSLEEP.SYNCS 0x989680 ;  /* 0x009896800000895d */ /* 0x002fea0003900000 */
[----:B------:R-:W1:Y:S02]  /*251e0*/  @!P0 SYNCS.PHASECHK.TRANS64 P0, [R2+URZ+0x38800], R37 ;  /* 0x03880025020085a7 */ /* 0x000e64000800007f */
[----:B-1----:R-:W-:Y:S05]  /*251f0*/  @!P0 BRA `(.L_x_8652) ;  /* 0xfffffffc00f08947 */ /* 0x002fea000383ffff */
[----:B------:R-:W-:Y:S05]  /*25200*/  BRA `(.L_x_8934) ;  /* 0xfffffe2c00dc7947 */ /* 0x000fea000383ffff */
.L_x_8660:
        /* <DEDUP_REMOVED lines=8> */
.L_x_8936:
[----:B------:R-:W-:Y:S05]  /*25290*/  BSYNC B1 ;  /* 0x0000000000017941 */ /* 0x000fea0003800000 */
.L_x_8935:
        /* <DEDUP_REMOVED lines=8> */
.L_x_8937:
[----:B------:R-:W-:Y:S02]  /*25320*/  IMAD.MOV.U32 R13, RZ, RZ, R9 ;  /* 0x000000ffff0d7224 */ /* 0x000fe400078e0009 */
[----:B------:R-:W-:-:S07]  /*25330*/  IMAD.MOV.U32 R4, RZ, RZ, R14 ;  /* 0x000000ffff047224 */ /* 0x000fce00078e000e */
[----:B------:R-:W-:Y:S05]  /*25340*/  WARPSYNC.COLLECTIVE R15, `(.L_x_8938) ;  /* 0x000000000f087348 */ /* 0x000fea0003c00000 */
[----:B------:R0:W1:Y:S02]  /*25350*/  SHFL.IDX P6, R14, R13, R12, R11 ;  /* 0x0000000c0d0e7389 */ /* 0x00006400000c000b */
[----:B01----:R-:W-:Y:S01]  /*25360*/  ENDCOLLECTIVE ;  /* 0x000000000000791b */ /* 0x003fe20003800000 */
.L_x_8938:
[----:B------:R-:W-:Y:S02]  /*25370*/  IMAD.MOV.U32 R13, RZ, RZ, R8 ;  /* 0x000000ffff0d7224 */ /* 0x000fe400078e0008 */
[----:B------:R-:W-:-:S07]  /*25380*/  IMAD.MOV.U32 R7, RZ, RZ, R14 ;  /* 0x000000ffff077224 */ /* 0x000fce00078e000e */
[----:B------:R-:W-:Y:S05]  /*25390*/  WARPSYNC.COLLECTIVE R15, `(.L_x_8939) ;  /* 0x000000000f087348 */ /* 0x000fea0003c00000 */
[----:B------:R0:W1:Y:S02]  /*253a0*/  SHFL.IDX P6, R14, R13, R12, R11 ;  /* 0x0000000c0d0e7389 */ /* 0x00006400000c000b */
[----:B01----:R-:W-:Y:S01]  /*253b0*/  ENDCOLLECTIVE ;  /* 0x000000000000791b */ /* 0x003fe20003800000 */
.L_x_8939:
[----:B------:R-:W-:Y:S01]  /*253c0*/  IMAD.MOV.U32 R6, RZ, RZ, R14 ;  /* 0x000000ffff067224 */ /* 0x000fe200078e000e */
[----:B------:R-:W-:Y:S06]  /*253d0*/  BRA `(.L_x_8940) ;  /* 0xfffffe3c00307947 */ /* 0x000fec000383ffff */
.L_x_8663:
        /* <DEDUP_REMOVED lines=8> */
.L_x_8942:
[----:B------:R-:W-:Y:S05]  /*25460*/  BSYNC B1 ;  /* 0x0000000000017941 */ /* 0x000fea0003800000 */
.L_x_8941:
        /* <DEDUP_REMOVED lines=8> */
.L_x_8943:
[----:B------:R-:W-:Y:S02]  /*254f0*/  IMAD.MOV.U32 R13, RZ, RZ, R9 ;  /* 0x000000ffff0d7224 */ /* 0x000fe400078e0009 */
[----:B------:R-:W-:-:S07]  /*25500*/  IMAD.MOV.U32 R3, RZ, RZ, R14 ;  /* 0x000000ffff037224 */ /* 0x000fce00078e000e */
[----:B------:R-:W-:Y:S05]  /*25510*/  WARPSYNC.COLLECTIVE R15, `(.L_x_8944) ;  /* 0x000000000f087348 */ /* 0x000fea0003c00000 */
[----:B------:R0:W1:Y:S02]  /*25520*/  SHFL.IDX P6, R14, R13, R12, R11 ;  /* 0x0000000c0d0e7389 */ /* 0x00006400000c000b */
[----:B01----:R-:W-:Y:S01]  /*25530*/  ENDCOLLECTIVE ;  /* 0x000000000000791b */ /* 0x003fe20003800000 */
.L_x_8944:
[----:B------:R-:W-:Y:S02]  /*25540*/  IMAD.MOV.U32 R13, RZ, RZ, R8 ;  /* 0x000000ffff0d7224 */ /* 0x000fe400078e0008 */
[----:B------:R-:W-:-:S07]  /*25550*/  IMAD.MOV.U32 R6, RZ, RZ, R14 ;  /* 0x000000ffff067224 */ /* 0x000fce00078e000e */
[----:B------:R-:W-:Y:S05]  /*25560*/  WARPSYNC.COLLECTIVE R15, `(.L_x_8945) ;  /* 0x000000000f087348 */ /* 0x000fea0003c00000 */
[----:B------:R0:W1:Y:S02]  /*25570*/  SHFL.IDX P6, R14, R13, R12, R11 ;  /* 0x0000000c0d0e7389 */ /* 0x00006400000c000b */
[----:B01----:R-:W-:Y:S01]  /*25580*/  ENDCOLLECTIVE ;  /* 0x000000000000791b */ /* 0x003fe20003800000 */
.L_x_8945:
[----:B------:R-:W-:Y:S02]  /*25590*/  IMAD.MOV.U32 R12, RZ, RZ, R3 ;  /* 0x000000ffff0c7224 */ /* 0x000fe400078e0003 */
[----:B------:R-:W-:Y:S01]  /*255a0*/  IMAD.MOV.U32 R13, RZ, RZ, R0 ;  /* 0x000000ffff0d7224 */ /* 0x000fe200078e0000 */
[----:B------:R-:W-:Y:S06]  /*255b0*/  BRA `(.L_x_8946) ;  /* 0xfffffe3c00507947 */ /* 0x000fec000383ffff */
.L_x_8667:
[----:B0-----:R0:W1:Y:S02]  /*255c0*/  SYNCS.PHASECHK.TRANS64.TRYWAIT P1, [R2+URZ+0x38800], R33 ;  /* 0x03880021020075a7 */ /* 0x001064000802017f */
[----:B-1----:R-:W-:Y:S05]  /*255d0*/  @!P1 NANOSLEEP.SYNCS 0x989680 ;  /* 0x009896800000995d */ /* 0x002fea0003900000 */
[----:B------:R-:W1:Y:S02]  /*255e0*/  @!P1 SYNCS.PHASECHK.TRANS64 P1, [R2+URZ+0x38800], R33 ;  /* 0x03880021020095a7 */ /* 0x000e64000802007f */
[----:B-1----:R-:W-:Y:S05]  /*255f0*/  @!P1 BRA `(.L_x_8667) ;  /* 0xfffffffc00f09947 */ /* 0x002fea000383ffff */
[----:B------:R-:W-:Y:S05]  /*25600*/  BRA `(.L_x_8947) ;  /* 0xfffffe3c00f47947 */ /* 0x000fea000383ffff */
.L_x_8673:
[----:B--2---:R2:W3:Y:S02]  /*25610*/  SYNCS.PHASECHK.TRANS64.TRYWAIT P1, [R172+URZ+0x38830], R15 ;  /* 0x0388300fac0075a7 */ /* 0x0044e4000802017f */
[----:B---3--:R-:W-:Y:S05]  /*25620*/  @!P1 NANOSLEEP.SYNCS 0x989680 ;  /* 0x009896800000995d */ /* 0x008fea0003900000 */
[----:B------:R-:W3:Y:S02]  /*25630*/  @!P1 SYNCS.PHASECHK.TRANS64 P1, [R172+URZ+0x38830], R15 ;  /* 0x0388300fac0095a7 */ /* 0x000ee4000802007f */
[----:B---3--:R-:W-:Y:S05]  /*25640*/  @!P1 BRA `(.L_x_8673) ;  /* 0xfffffffc00f09947 */ /* 0x008fea000383ffff */
[----:B------:R-:W-:Y:S05]  /*25650*/  BRA `(.L_x_8672) ;  /* 0xfffffe4c00ac7947 */ /* 0x000fea000383ffff */
.L_x_8675:
[----:B0-----:R0:W3:Y:S02]  /*25660*/  SYNCS.PHASECHK.TRANS64.TRYWAIT P1, [R2+URZ+0x38810], R3 ;  /* 0x03881003020075a7 */ /* 0x0010e4000802017f */
[----:B---3--:R-:W-:Y:S05]  /*25670*/  @!P1 NANOSLEEP.SYNCS 0x989680 ;  /* 0x009896800000995d */ /* 0x008fea0003900000 */
[----:B------:R-:W3:Y:S02]  /*25680*/  @!P1 SYNCS.PHASECHK.TRANS64 P1, [R2+URZ+0x38810], R3 ;  /* 0x03881003020095a7 */ /* 0x000ee4000802007f */
[----:B---3--:R-:W-:Y:S05]  /*25690*/  @!P1 BRA `(.L_x_8675) ;  /* 0xfffffffc00f09947 */ /* 0x008fea000383ffff */
[----:B------:R-:W-:Y:S05]  /*256a0*/  BRA `(.L_x_8948) ;  /* 0xfffffe50005c7947 */ /* 0x000fea000383ffff */
.L_x_8680:
[----:B0-----:R0:W1:Y:S02]  /*256b0*/  SYNCS.PHASECHK.TRANS64.TRYWAIT P2, [R172+URZ+0x38850], R15 ;  /* 0x0388500fac0075a7 */ /* 0x001064000804017f */
[----:B-1----:R-:W-:Y:S05]  /*256c0*/  @!P2 NANOSLEEP.SYNCS 0x989680 ;  /* 0x009896800000a95d */ /* 0x002fea0003900000 */
[----:B------:R-:W1:Y:S02]  /*256d0*/  @!P2 SYNCS.PHASECHK.TRANS64 P2, [R172+URZ+0x38850], R15 ;  /* 0x0388500fac00a5a7 */ /* 0x000e64000804007f */
[----:B-1----:R-:W-:Y:S05]  /*256e0*/  @!P2 BRA `(.L_x_8680) ;  /* 0xfffffffc00f0a947 */ /* 0x002fea000383ffff */
[----:B------:R-:W-:Y:S05]  /*256f0*/  BRA `(.L_x_8679) ;  /* 0xfffffe5000887947 */ /* 0x000fea000383ffff */
.L_x_8688:
[----:B-1----:R1:W2:Y:S02]  /*25700*/  SYNCS.PHASECHK.TRANS64.TRYWAIT P3, [R21+URZ+0x38830], R198 ;  /* 0x038830c6150075a7 */ /* 0x0022a4000806017f */
[----:B--2---:R-:W-:Y:S05]  /*25710*/  @!P3 NANOSLEEP.SYNCS 0x989680 ;  /* 0x009896800000b95d */ /* 0x004fea0003900000 */
[----:B------:R-:W2:Y:S02]  /*25720*/  @!P3 SYNCS.PHASECHK.TRANS64 P3, [R21+URZ+0x38830], R198 ;  /* 0x038830c61500b5a7 */ /* 0x000ea4000806007f */
[----:B--2---:R-:W-:Y:S05]  /*25730*/  @!P3 BRA `(.L_x_8688) ;  /* 0xfffffffc00f0b947 */ /* 0x004fea000383ffff */
[----:B------:R-:W-:Y:S05]  /*25740*/  BRA `(.L_x_8687) ;  /* 0xfffffe8000c47947 */ /* 0x000fea000383ffff */
.L_x_8693:
[----:B---3--:R3:W4:Y:S02]  /*25750*/  SYNCS.PHASECHK.TRANS64.TRYWAIT P3, [R21+URZ+0x38850], R198 ;  /* 0x038850c6150075a7 */ /* 0x008724000806017f */
[----:B----4-:R-:W-:Y:S05]  /*25760*/  @!P3 NANOSLEEP.SYNCS 0x989680 ;  /* 0x009896800000b95d */ /* 0x010fea0003900000 */
[----:B------:R-:W4:Y:S02]  /*25770*/  @!P3 SYNCS.PHASECHK.TRANS64 P3, [R21+URZ+0x38850], R198 ;  /* 0x038850c61500b5a7 */ /* 0x000f24000806007f */
[----:B----4-:R-:W-:Y:S05]  /*25780*/  @!P3 BRA `(.L_x_8693) ;  /* 0xfffffffc00f0b947 */ /* 0x010fea000383ffff */
[----:B------:R-:W-:Y:S05]  /*25790*/  BRA `(.L_x_8692) ;  /* 0xfffffe8400607947 */ /* 0x000fea000383ffff */
.L_x_8701:
[----:B-1----:R1:W2:Y:S02]  /*257a0*/  SYNCS.PHASECHK.TRANS64.TRYWAIT P2, [R21+URZ+0x38830], R196 ;  /* 0x038830c4150075a7 */ /* 0x0022a4000804017f */
[----:B--2---:R-:W-:Y:S05]  /*257b0*/  @!P2 NANOSLEEP.SYNCS 0x989680 ;  /* 0x009896800000a95d */ /* 0x004fea0003900000 */
[----:B------:R-:W2:Y:S02]  /*257c0*/  @!P2 SYNCS.PHASECHK.TRANS64 P2, [R21+URZ+0x38830], R196 ;  /* 0x038830c41500a5a7 */ /* 0x000ea4000804007f */
[----:B--2---:R-:W-:Y:S05]  /*257d0*/  @!P2 BRA `(.L_x_8701) ;  /* 0xfffffffc00f0a947 */ /* 0x004fea000383ffff */
[----:B------:R-:W-:Y:S05]  /*257e0*/  BRA `(.L_x_8700) ;  /* 0xfffffebc00987947 */ /* 0x000fea000383ffff */
.L_x_8706:
[----:B---3--:R3:W4:Y:S02]  /*257f0*/  SYNCS.PHASECHK.TRANS64.TRYWAIT P2, [R21+URZ+0x38850], R196 ;  /* 0x038850c4150075a7 */ /* 0x008724000804017f */
[----:B----4-:R-:W-:Y:S05]  /*25800*/  @!P2 NANOSLEEP.SYNCS 0x989680 ;  /* 0x009896800000a95d */ /* 0x010fea0003900000 */
[----:B------:R-:W4:Y:S02]  /*25810*/  @!P2 SYNCS.PHASECHK.TRANS64 P2, [R21+URZ+0x38850], R196 ;  /* 0x038850c41500a5a7 */ /* 0x000f24000804007f */
[----:B----4-:R-:W-:Y:S05]  /*25820*/  @!P2 BRA `(.L_x_8706) ;  /* 0xfffffffc00f0a947 */ /* 0x010fea000383ffff */
[----:B------:R-:W-:Y:S05]  /*25830*/  BRA `(.L_x_8705) ;  /* 0xfffffec000347947 */ /* 0x000fea000383ffff */
.L_x_8741:
        /* <DEDUP_REMOVED lines=11> */
.L_x_8950:
[----:B------:R-:W-:Y:S05]  /*258f0*/  BSYNC B1 ;  /* 0x0000000000017941 */ /* 0x000fea0003800000 */
.L_x_8949:
[----:B------:R-:W-:Y:S05]  /*25900*/  BRA `(.L_x_8951) ;  /* 0xffffff6400447947 */ /* 0x000fea000383ffff */
.L_x_8743:
[----:B------:R-:W-:Y:S01]  /*25910*/  BSSY B1, `(.L_x_8952) ;  /* 0x0000006000017945 */ /* 0x000fe20003800000 */
[----:B------:R-:W-:-:S07]  /*25920*/  IMAD.MOV.U32 R15, RZ, RZ, -0x1 ;  /* 0xffffffffff0f7424 */ /* 0x000fce00078e00ff */
[----:B0-----:R-:W-:Y:S05]  /*25930*/  WARPSYNC.COLLECTIVE R15, `(.L_x_8953) ;  /* 0x000000000f0c7348 */ /* 0x001fea0003c00000 */
[----:B------:R-:W-:Y:S02]  /*25940*/  ELECT P6, UR62, PT ;  /* 0x00000000003e782f */ /* 0x000fe400038c0000 */
[----:B------:R-:W-:Y:S01]  /*25950*/  MOV R14, UR62 ;  /* 0x0000003e000e7c02 */ /* 0x000fe20008000f00 */
[----:B0-----:R-:W-:Y:S10]  /*25960*/  ENDCOLLECTIVE ;  /* 0x000000000000791b */ /* 0x001ff40003800000 */
.L_x_8953:
[----:B------:R-:W-:Y:S05]  /*25970*/  BSYNC B1 ;  /* 0x0000000000017941 */ /* 0x000fea0003800000 */
.L_x_8952:
[----:B------:R-:W-:Y:S05]  /*25980*/  BRA `(.L_x_8742) ;  /* 0xffffff64003c7947 */ /* 0x000fea000383ffff */
.L_x_8745:
[----:B0-----:R0:W1:Y:S02]  /*25990*/  SYNCS.PHASECHK.TRANS64.TRYWAIT P0, [R18+URZ+0x38820], R3 ;  /* 0x03882003120075a7 */ /* 0x001064000800017f */
[----:B-1----:R-:W-:Y:S05]  /*259a0*/  @!P0 NANOSLEEP.SYNCS 0x989680 ;  /* 0x009896800000895d */ /* 0x002fea0003900000 */
[----:B------:R-:W1:Y:S02]  /*259b0*/  @!P0 SYNCS.PHASECHK.TRANS64 P0, [R18+URZ+0x38820], R3 ;  /* 0x03882003120085a7 */ /* 0x000e64000800007f */
[----:B-1----:R-:W-:Y:S05]  /*259c0*/  @!P0 BRA `(.L_x_8745) ;  /* 0xfffffffc00f08947 */ /* 0x002fea000383ffff */
[----:B------:R-:W-:Y:S05]  /*259d0*/  BRA `(.L_x_8954) ;  /* 0xffffff64004c7947 */ /* 0x000fea000383ffff */
.L_x_8749:
[----:B-1----:R1:W2:Y:S02]  /*259e0*/  SYNCS.PHASECHK.TRANS64.TRYWAIT P0, [R4+URZ+0x388a0], R8 ;  /* 0x0388a008040075a7 */ /* 0x0022a4000800017f */
[----:B--2---:R-:W-:Y:S05]  /*259f0*/  @!P0 NANOSLEEP.SYNCS 0x989680 ;  /* 0x009896800000895d */ /* 0x004fea0003900000 */
[----:B------:R-:W2:Y:S02]  /*25a00*/  @!P0 SYNCS.PHASECHK.TRANS64 P0, [R4+URZ+0x388a0], R8 ;  /* 0x0388a008040085a7 */ /* 0x000ea4000800007f */
[----:B--2---:R-:W-:Y:S05]  /*25a10*/  @!P0 BRA `(.L_x_8749) ;  /* 0xfffffffc00f08947 */ /* 0x004fea000383ffff */
[----:B------:R-:W-:Y:S05]  /*25a20*/  BRA `(.L_x_8955) ;  /* 0xffffff64006c7947 */ /* 0x000fea000383ffff */
.L_x_8754:
[----:B0-----:R0:W2:Y:S02]  /*25a30*/  SYNCS.PHASECHK.TRANS64.TRYWAIT P0, [R4+URZ+0x388c0], R8 ;  /* 0x0388c008040075a7 */ /* 0x0010a4000800017f */
[----:B--2---:R-:W-:Y:S05]  /*25a40*/  @!P0 NANOSLEEP.SYNCS 0x989680 ;  /* 0x009896800000895d */ /* 0x004fea0003900000 */
[----:B------:R-:W2:Y:S02]  /*25a50*/  @!P0 SYNCS.PHASECHK.TRANS64 P0, [R4+URZ+0x388c0], R8 ;  /* 0x0388c008040085a7 */ /* 0x000ea4000800007f */
[----:B--2---:R-:W-:Y:S05]  /*25a60*/  @!P0 BRA `(.L_x_8754) ;  /* 0xfffffffc00f08947 */ /* 0x004fea000383ffff */
[----:B------:R-:W-:Y:S05]  /*25a70*/  BRA `(.L_x_8956) ;  /* 0xffffff6400ec7947 */ /* 0x000fea000383ffff */
.L_x_8768:
[----:B0-----:R0:W1:Y:S02]  /*25a80*/  SYNCS.PHASECHK.TRANS64.TRYWAIT P1, [R4+URZ+0x388a0], R5 ;  /* 0x0388a005040075a7 */ /* 0x001064000802017f */
[----:B-1----:R-:W-:Y:S05]  /*25a90*/  @!P1 NANOSLEEP.SYNCS 0x989680 ;  /* 0x009896800000995d */ /* 0x002fea0003900000 */
[----:B------:R-:W1:Y:S02]  /*25aa0*/  @!P1 SYNCS.PHASECHK.TRANS64 P1, [R4+URZ+0x388a0], R5 ;  /* 0x0388a005040095a7 */ /* 0x000e64000802007f */
[----:B-1----:R-:W-:Y:S05]  /*25ab0*/  @!P1 BRA `(.L_x_8768) ;  /* 0xfffffffc00f09947 */ /* 0x002fea000383ffff */
[----:B------:R-:W-:Y:S05]  /*25ac0*/  BRA `(.L_x_8957) ;  /* 0xffffff70006c7947 */ /* 0x000fea000383ffff */
.L_x_8773:
[----:B-1----:R1:W2:Y:S02]  /*25ad0*/  SYNCS.PHASECHK.TRANS64.TRYWAIT P1, [R4+URZ+0x388c0], R5 ;  /* 0x0388c005040075a7 */ /* 0x0022a4000802017f */
[----:B--2---:R-:W-:Y:S05]  /*25ae0*/  @!P1 NANOSLEEP.SYNCS 0x989680 ;  /* 0x009896800000995d */ /* 0x004fea0003900000 */
[----:B------:R-:W2:Y:S02]  /*25af0*/  @!P1 SYNCS.PHASECHK.TRANS64 P1, [R4+URZ+0x388c0], R5 ;  /* 0x0388c005040095a7 */ /* 0x000ea4000802007f */
[----:B--2---:R-:W-:Y:S05]  /*25b00*/  @!P1 BRA `(.L_x_8773) ;  /* 0xfffffffc00f09947 */ /* 0x004fea000383ffff */
[----:B------:R-:W-:Y:S05]  /*25b10*/  BRA `(.L_x_8958) ;  /* 0xffffff7000e87947 */ /* 0x000fea000383ffff */
.L_x_8795:
        /* <DEDUP_REMOVED lines=11> */
.L_x_8960:
[----:B------:R-:W-:Y:S05]  /*25bd0*/  BSYNC B0 ;  /* 0x0000000000007941 */ /* 0x000fea0003800000 */
.L_x_8959:
[----:B------:R-:W-:Y:S05]  /*25be0*/  BRA `(.L_x_8961) ;  /* 0xffffff8400907947 */ /* 0x000fea000383ffff */
.L_x_8797:
[----:B------:R-:W-:Y:S01]  /*25bf0*/  BSSY B0, `(.L_x_8962) ;  /* 0x0000006000007945 */ /* 0x000fe20003800000 */
[----:B------:R-:W-:-:S07]  /*25c00*/  IMAD.MOV.U32 R15, RZ, RZ, -0x1 ;  /* 0xffffffffff0f7424 */ /* 0x000fce00078e00ff */
[----:B0-----:R-:W-:Y:S05]  /*25c10*/  WARPSYNC.COLLECTIVE R15, `(.L_x_8963) ;  /* 0x000000000f0c7348 */ /* 0x001fea0003c00000 */
[----:B------:R-:W-:Y:S02]  /*25c20*/  ELECT P6, UR62, PT ;  /* 0x00000000003e782f */ /* 0x000fe400038c0000 */
[----:B------:R-:W-:Y:S01]  /*25c30*/  MOV R14, UR62 ;  /* 0x0000003e000e7c02 */ /* 0x000fe20008000f00 */
[----:B0-----:R-:W-:Y:S10]  /*25c40*/  ENDCOLLECTIVE ;  /* 0x000000000000791b */ /* 0x001ff40003800000 */
.L_x_8963:
[----:B------:R-:W-:Y:S05]  /*25c50*/  BSYNC B0 ;  /* 0x0000000000007941 */ /* 0x000fea0003800000 */
.L_x_8962:
[----:B------:R-:W-:Y:S05]  /*25c60*/  BRA `(.L_x_8964) ;  /* 0xffffff8400947947 */ /* 0x000fea000383ffff */
.L_x_8799:
[----:B-1----:R1:W2:Y:S02]  /*25c70*/  SYNCS.PHASECHK.TRANS64.TRYWAIT P0, [R0+URZ+0x38840], R2 ;  /* 0x03884002000075a7 */ /* 0x0022a4000800017f */
[----:B--2---:R-:W-:Y:S05]  /*25c80*/  @!P0 NANOSLEEP.SYNCS 0x989680 ;  /* 0x009896800000895d */ /* 0x004fea0003900000 */
[----:B------:R-:W2:Y:S02]  /*25c90*/  @!P0 SYNCS.PHASECHK.TRANS64 P0, [R0+URZ+0x38840], R2 ;  /* 0x03884002000085a7 */ /* 0x000ea4000800007f */
[----:B--2---:R-:W-:Y:S05]  /*25ca0*/  @!P0 BRA `(.L_x_8799) ;  /* 0xfffffffc00f08947 */ /* 0x004fea000383ffff */
[----:B------:R-:W-:Y:S05]  /*25cb0*/  BRA `(.L_x_8965) ;  /* 0xffffff8400f87947 */ /* 0x000fea000383ffff */
.L_x_8803:
        /* <DEDUP_REMOVED lines=9> */
.L_x_8966:
[----:B------:R-:W-:Y:S02]  /*25d50*/  IMAD.MOV.U32 R13, RZ, RZ, R3 ;  /* 0x000000ffff0d7224 */ /* 0x000fe400078e0003 */
[----:B------:R-:W-:Y:S01]  /*25d60*/  IMAD.MOV.U32 R4, RZ, RZ, R14 ;  /* 0x000000ffff047224 */ /* 0x000fe200078e000e */
[----:B------:R-:W-:-:S07]  /*25d70*/  LOP3.LUT R6, R6, 0x7f, RZ, 0xc0, !PT ;  /* 0x0000007f06067812 */ /* 0x000fce00078ec0ff */
[----:B------:R-:W-:Y:S05]  /*25d80*/  WARPSYNC.COLLECTIVE R15, `(.L_x_8967) ;  /* 0x000000000f087348 */ /* 0x000fea0003c00000 */
[----:B------:R0:W1:Y:S02]  /*25d90*/  SHFL.IDX P6, R14, R13, R12, R11 ;  /* 0x0000000c0d0e7389 */ /* 0x00006400000c000b */
[----:B01----:R-:W-:Y:S01]  /*25da0*/  ENDCOLLECTIVE ;  /* 0x000000000000791b */ /* 0x003fe20003800000 */
.L_x_8967:
        /* <DEDUP_REMOVED lines=9> */
.L_x_8968:
[----:B------:R-:W-:Y:S02]  /*25e40*/  IMAD.MOV.U32 R13, RZ, RZ, R3 ;  /* 0x000000ffff0d7224 */ /* 0x000fe400078e0003 */
[----:B------:R-:W-:-:S07]  /*25e50*/  IMAD.MOV.U32 R6, RZ, RZ, R14 ;  /* 0x000000ffff067224 */ /* 0x000fce00078e000e */
[----:B------:R-:W-:Y:S05]  /*25e60*/  WARPSYNC.COLLECTIVE R15, `(.L_x_8969) ;  /* 0x000000000f087348 */ /* 0x000fea0003c00000 */
[----:B------:R0:W1:Y:S02]  /*25e70*/  SHFL.IDX P6, R14, R13, R12, R11 ;  /* 0x0000000c0d0e7389 */ /* 0x00006400000c000b */
[----:B01----:R-:W-:Y:S01]  /*25e80*/  ENDCOLLECTIVE ;  /* 0x000000000000791b */ /* 0x003fe20003800000 */
.L_x_8969:
        /* <DEDUP_REMOVED lines=22> */
.L_x_8970:
        /* <DEDUP_REMOVED lines=10> */
.L_x_8971:
        /* <DEDUP_REMOVED lines=11> */
.L_x_8972:
        /* <DEDUP_REMOVED lines=14> */
.L_x_8973:
[----:B------:R-:W-:Y:S01]  /*26220*/  IMAD.MOV.U32 R3, RZ, RZ, R14 ;  /* 0x000000ffff037224 */ /* 0x000fe200078e000e */
[----:B------:R-:W-:Y:S06]  /*26230*/  BRA `(.L_x_8974) ;  /* 0xffffff8c00347947 */ /* 0x000fec000383ffff */
.L_x_8807:
        /* <DEDUP_REMOVED lines=26> */
.L_x_8976:
[----:B------:R-:W-:Y:S05]  /*263e0*/  BSYNC B0 ;  /* 0x0000000000007941 */ /* 0x000fea0003800000 */
.L_x_8975:
        /* <DEDUP_REMOVED lines=13> */
.L_x_8977:
        /* <DEDUP_REMOVED lines=40> */
.L_x_8978:
        /* <DEDUP_REMOVED lines=17> */
.L_x_8979:
        /* <DEDUP_REMOVED lines=29> */
.L_x_8980:
        /* <DEDUP_REMOVED lines=12> */
.L_x_8981:
        /* <DEDUP_REMOVED lines=34> */
.L_x_8982:
[----:B------:R-:W-:Y:S02]  /*26d00*/  IMAD.MOV.U32 R13, RZ, RZ, R0 ;  /* 0x000000ffff0d7224 */ /* 0x000fe400078e0000 */
[----:B------:R-:W-:-:S07]  /*26d10*/  IMAD.MOV.U32 R4, RZ, RZ, R14 ;  /* 0x000000ffff047224 */ /* 0x000fce00078e000e */
[----:B------:R-:W-:Y:S05]  /*26d20*/  WARPSYNC.COLLECTIVE R15, `(.L_x_8983) ;  /* 0x000000000f087348 */ /* 0x000fea0003c00000 */
[----:B------:R0:W1:Y:S02]  /*26d30*/  SHFL.IDX P6, R14, R13, R12, R11 ;  /* 0x0000000c0d0e7389 */ /* 0x00006400000c000b */
[----:B01----:R-:W-:Y:S01]  /*26d40*/  ENDCOLLECTIVE ;  /* 0x000000000000791b */ /* 0x003fe20003800000 */
.L_x_8983:
[----:B------:R-:W-:Y:S01]  /*26d50*/  IMAD.MOV.U32 R0, RZ, RZ, R14 ;  /* 0x000000ffff007224 */ /* 0x000fe200078e000e */
[----:B------:R-:W-:Y:S06]  /*26d60*/  BRA `(.L_x_8984) ;  /* 0xffffff90000c7947 */ /* 0x000fec000383ffff */
.L_x_8812:
[----:B0-----:R0:W2:Y:S02]  /*26d70*/  SYNCS.PHASECHK.TRANS64.TRYWAIT P0, [R18+URZ+0x38820], R0 ;  /* 0x03882000120075a7 */ /* 0x0010a4000800017f */
[----:B--2---:R-:W-:Y:S05]  /*26d80*/  @!P0 NANOSLEEP.SYNCS 0x989680 ;  /* 0x009896800000895d */ /* 0x004fea0003900000 */
[----:B------:R-:W2:Y:S02]  /*26d90*/  @!P0 SYNCS.PHASECHK.TRANS64 P0, [R18+URZ+0x38820], R0 ;  /* 0x03882000120085a7 */ /* 0x000ea4000800007f */
[----:B--2---:R-:W-:Y:S05]  /*26da0*/  @!P0 BRA `(.L_x_8812) ;  /* 0xfffffffc00f08947 */ /* 0x004fea000383ffff */
[----:B------:R-:W-:Y:S05]  /*26db0*/  BRA `(.L_x_8985) ;  /* 0xffffff9000c47947 */ /* 0x000fea000383ffff */
.L_x_8816:
[----:B0-----:R0:W1:Y:S02]  /*26dc0*/  SYNCS.PHASECHK.TRANS64.TRYWAIT P0, [R0+URZ+0x38860], R2 ;  /* 0x03886002000075a7 */ /* 0x001064000800017f */
[----:B-1----:R-:W-:Y:S05]  /*26dd0*/  @!P0 NANOSLEEP.SYNCS 0x989680 ;  /* 0x009896800000895d */ /* 0x002fea0003900000 */
[----:B------:R-:W1:Y:S02]  /*26de0*/  @!P0 SYNCS.PHASECHK.TRANS64 P0, [R0+URZ+0x38860], R2 ;  /* 0x03886002000085a7 */ /* 0x000e64000800007f */
[----:B-1----:R-:W-:Y:S05]  /*26df0*/  @!P0 BRA `(.L_x_8816) ;  /* 0xfffffffc00f08947 */ /* 0x002fea000383ffff */
[----:B------:R-:W-:Y:S05]  /*26e00*/  BRA `(.L_x_8986) ;  /* 0xffffff9000e87947 */ /* 0x000fea000383ffff */
.L_x_8835:
[----:B-1----:R1:W2:Y:S02]  /*26e10*/  SYNCS.PHASECHK.TRANS64.TRYWAIT P0, [R2+URZ+0x38840], R6 ;  /* 0x03884006020075a7 */ /* 0x0022a4000800017f */
[----:B--2---:R-:W-:Y:S05]  /*26e20*/  @!P0 NANOSLEEP.SYNCS 0x989680 ;  /* 0x009896800000895d */ /* 0x004fea0003900000 */
[----:B------:R-:W2:Y:S02]  /*26e30*/  @!P0 SYNCS.PHASECHK.TRANS64 P0, [R2+URZ+0x38840], R6 ;  /* 0x03884006020085a7 */ /* 0x000ea4000800007f */
[----:B--2---:R-:W-:Y:S05]  /*26e40*/  @!P0 BRA `(.L_x_8835) ;  /* 0xfffffffc00f08947 */ /* 0x004fea000383ffff */
[----:B------:R-:W-:Y:S05]  /*26e50*/  BRA `(.L_x_8987) ;  /* 0xffffffa000007947 */ /* 0x000fea000383ffff */
.L_x_8840:
[----:B0-----:R0:W2:Y:S02]  /*26e60*/  SYNCS.PHASECHK.TRANS64.TRYWAIT P0, [R2+URZ+0x38860], R6 ;  /* 0x03886006020075a7 */ /* 0x0010a4000800017f */
[----:B--2---:R-:W-:Y:S05]  /*26e70*/  @!P0 NANOSLEEP.SYNCS 0x989680 ;  /* 0x009896800000895d */ /* 0x004fea0003900000 */
[----:B------:R-:W2:Y:S02]  /*26e80*/  @!P0 SYNCS.PHASECHK.TRANS64 P0, [R2+URZ+0x38860], R6 ;  /* 0x03886006020085a7 */ /* 0x000ea4000800007f */
[----:B--2---:R-:W-:Y:S05]  /*26e90*/  @!P0 BRA `(.L_x_8840) ;  /* 0xfffffffc00f08947 */ /* 0x004fea000383ffff */
[----:B------:R-:W-:Y:S05]  /*26ea0*/  BRA `(.L_x_8988) ;  /* 0xffffffa000807947 */ /* 0x000fea000383ffff */
.L_x_8855:
[----:B-1----:R1:W2:Y:S02]  /*26eb0*/  SYNCS.PHASECHK.TRANS64.TRYWAIT P0, [R3+URZ+0x38840], R2 ;  /* 0x03884002030075a7 */ /* 0x0022a4000800017f */
[----:B--2---:R-:W-:Y:S05]  /*26ec0*/  @!P0 NANOSLEEP.SYNCS 0x989680 ;  /* 0x009896800000895d */ /* 0x004fea0003900000 */
[----:B------:R-:W2:Y:S02]  /*26ed0*/  @!P0 SYNCS.PHASECHK.TRANS64 P0, [R3+URZ+0x38840], R2 ;  /* 0x03884002030085a7 */ /* 0x000ea4000800007f */
[----:B--2---:R-:W-:Y:S05]  /*26ee0*/  @!P0 BRA `(.L_x_8855) ;  /* 0xfffffffc00f08947 */ /* 0x004fea000383ffff */
[----:B------:R-:W-:Y:S05]  /*26ef0*/  BRA `(.L_x_8989) ;  /* 0xffffffac00607947 */ /* 0x000fea000383ffff */
.L_x_8860:
[----:B0-----:R0:W2:Y:S02]  /*26f00*/  SYNCS.PHASECHK.TRANS64.TRYWAIT P0, [R3+URZ+0x38860], R2 ;  /* 0x03886002030075a7 */ /* 0x0010a4000800017f */
[----:B--2---:R-:W-:Y:S05]  /*26f10*/  @!P0 NANOSLEEP.SYNCS 0x989680 ;  /* 0x009896800000895d */ /* 0x004fea0003900000 */
[----:B------:R-:W2:Y:S02]  /*26f20*/  @!P0 SYNCS.PHASECHK.TRANS64 P0, [R3+URZ+0x38860], R2 ;  /* 0x03886002030085a7 */ /* 0x000ea4000800007f */
[----:B--2---:R-:W-:Y:S05]  /*26f30*/  @!P0 BRA `(.L_x_8860) ;  /* 0xfffffffc00f08947 */ /* 0x004fea000383ffff */
[----:B------:R-:W-:Y:S05]  /*26f40*/  BRA `(.L_x_8990) ;  /* 0xffffffac00dc7947 */ /* 0x000fea000383ffff */
.L_x_8875:
[----:B-1----:R1:W2:Y:S02]  /*26f50*/  SYNCS.PHASECHK.TRANS64.TRYWAIT P0, [R3+URZ+0x38840], R2 ;  /* 0x03884002030075a7 */ /* 0x0022a4000800017f */
[----:B--2---:R-:W-:Y:S05]  /*26f60*/  @!P0 NANOSLEEP.SYNCS 0x989680 ;  /* 0x009896800000895d */ /* 0x004fea0003900000 */
[----:B------:R-:W2:Y:S02]  /*26f70*/  @!P0 SYNCS.PHASECHK.TRANS64 P0, [R3+URZ+0x38840], R2 ;  /* 0x03884002030085a7 */ /* 0x000ea4000800007f */
[----:B--2---:R-:W-:Y:S05]  /*26f80*/  @!P0 BRA `(.L_x_8875) ;  /* 0xfffffffc00f08947 */ /* 0x004fea000383ffff */
[----:B------:R-:W-:Y:S05]  /*26f90*/  BRA `(.L_x_8991) ;  /* 0xffffffb8009c7947 */ /* 0x000fea000383ffff */
.L_x_8880:
[----:B--2---:R2:W3:Y:S02]  /*26fa0*/  SYNCS.PHASECHK.TRANS64.TRYWAIT P0, [R3+URZ+0x38860], R2 ;  /* 0x03886002030075a7 */ /* 0x0044e4000800017f */
[----:B---3--:R-:W-:Y:S05]  /*26fb0*/  @!P0 NANOSLEEP.SYNCS 0x989680 ;  /* 0x009896800000895d */ /* 0x008fea0003900000 */
[----:B------:R-:W3:Y:S02]  /*26fc0*/  @!P0 SYNCS.PHASECHK.TRANS64 P0, [R3+URZ+0x38860], R2 ;  /* 0x03886002030085a7 */ /* 0x000ee4000800007f */
[----:B---3--:R-:W-:Y:S05]  /*26fd0*/  @!P0 BRA `(.L_x_8880) ;  /* 0xfffffffc00f08947 */ /* 0x008fea000383ffff */
[----:B------:R-:W-:Y:S05]  /*26fe0*/  BRA `(.L_x_8992) ;  /* 0xffffffbc001c7947 */ /* 0x000fea000383ffff */
.L_x_8896:
[----:B--2---:R-:W2:Y:S01]  /*26ff0*/  LDL R2, [R1] ;  /* 0x0000000001027983 */ /* 0x004ea20000100800 */
[----:B------:R-:W-:Y:S01]  /*27000*/  BSSY B0, `(.L_x_8993) ;  /* 0x0000008000007945 */ /* 0x000fe20003800000 */
[----:B------:R-:W-:Y:S02]  /*27010*/  IMAD.MOV.U32 R12, RZ, RZ, RZ ;  /* 0x000000ffff0c7224 */ /* 0x000fe400078e00ff */
[----:B------:R-:W-:Y:S02]  /*27020*/  IMAD.MOV.U32 R11, RZ, RZ, 0x1f ;  /* 0x0000001fff0b7424 */ /* 0x000fe400078e00ff */
[----:B------:R-:W-:Y:S02]  /*27030*/  IMAD.MOV.U32 R15, RZ, RZ, -0x1 ;  /* 0xffffffffff0f7424 */ /* 0x000fe400078e00ff */
[----:B--2---:R-:W-:-:S07]  /*27040*/  IMAD.MOV.U32 R13, RZ, RZ, R2 ;  /* 0x000000ffff0d7224 */ /* 0x004fce00078e0002 */
[----:B01-34-:R-:W-:Y:S05]  /*27050*/  WARPSYNC.COLLECTIVE R15, `(.L_x_8994) ;  /* 0x000000000f087348 */ /* 0x01bfea0003c00000 */
[----:B------:R2:W0:Y:S02]  /*27060*/  SHFL.IDX P6, R14, R13, R12, R11 ;  /* 0x0000000c0d0e7389 */ /* 0x00042400000c000b */
[----:B01234-:R-:W-:Y:S01]  /*27070*/  ENDCOLLECTIVE ;  /* 0x000000000000791b */ /* 0x01ffe20003800000 */
.L_x_8994:
[----:B------:R-:W-:Y:S05]  /*27080*/  BSYNC B0 ;  /* 0x0000000000007941 */ /* 0x000fea0003800000 */
.L_x_8993:
        /* <DEDUP_REMOVED lines=9> */
.L_x_8995:
        /* <DEDUP_REMOVED lines=26> */
.L_x_8996:
        /* <DEDUP_REMOVED lines=8> */
.L_x_8997:
        /* <DEDUP_REMOVED lines=8> */
.L_x_8998:
        /* <DEDUP_REMOVED lines=8> */
.L_x_8999:
        /* <DEDUP_REMOVED lines=8> */
.L_x_9000:
        /* <DEDUP_REMOVED lines=9> */
.L_x_9001:
[----:B------:R-:W-:Y:S01]  /*27550*/  IMAD.MOV.U32 R9, RZ, RZ, R14 ;  /* 0x000000ffff097224 */ /* 0x000fe200078e000e */
[----:B------:R-:W-:Y:S06]  /*27560*/  BRA `(.L_x_9002) ;  /* 0xffffffc4005c7947 */ /* 0x000fec000383ffff */
.L_x_8899:
        /* <DEDUP_REMOVED lines=8> */
.L_x_9004:
[----:B------:R-:W-:Y:S05]  /*275f0*/  BSYNC B0 ;  /* 0x0000000000007941 */ /* 0x000fea0003800000 */
.L_x_9003:
        /* <DEDUP_REMOVED lines=10> */
.L_x_9005:
        /* <DEDUP_REMOVED lines=8> */
.L_x_9006:
        /* <DEDUP_REMOVED lines=8> */
.L_x_9007:
        /* <DEDUP_REMOVED lines=8> */
.L_x_9008:
        /* <DEDUP_REMOVED lines=9> */
.L_x_9009:
[----:B------:R-:W-:Y:S01]  /*278b0*/  IMAD.MOV.U32 R9, RZ, RZ, R14 ;  /* 0x000000ffff097224 */ /* 0x000fe200078e000e */
[----:B------:R-:W-:Y:S06]  /*278c0*/  BRA `(.L_x_9010) ;  /* 0xffffffc400307947 */ /* 0x000fec000383ffff */
.L_x_8901:
[----:B------:R-:W-:Y:S01]  /*278d0*/  BSSY B0, `(.L_x_9011) ;  /* 0x0000006000007945 */ /* 0x000fe20003800000 */
[----:B------:R-:W-:Y:S01]  /*278e0*/  PLOP3.LUT P6, PT, P6, PT, PT, 0x8, 0x0 ;  /* 0x000000000000781c */ /* 0x000fe200037ce170 */
[----:B------:R-:W-:-:S12]  /*278f0*/  IMAD.MOV.U32 R15, RZ, RZ, -0x1 ;  /* 0xffffffffff0f7424 */ /* 0x000fd800078e00ff */
[----:B0-----:R-:W-:Y:S05]  /*27900*/  WARPSYNC.COLLECTIVE R15, `(.L_x_9012) ;  /* 0x000000000f087348 */ /* 0x001fea0003c00000 */
[----:B------:R-:W-:Y:S01]  /*27910*/  VOTE.ANY R14, PT, P6 ;  /* 0x00000000000e7806 */ /* 0x000fe200030e0100 */
[----:B0-----:R-:W-:Y:S06]  /*27920*/  ENDCOLLECTIVE ;  /* 0x000000000000791b */ /* 0x001fec0003800000 */
.L_x_9012:
[----:B------:R-:W-:Y:S05]  /*27930*/  BSYNC B0 ;  /* 0x0000000000007941 */ /* 0x000fea0003800000 */
.L_x_9011:
        /* <DEDUP_REMOVED lines=10> */
.L_x_9013:
[----:B------:R-:W-:Y:S02]  /*279e0*/  IMAD.MOV.U32 R13, RZ, RZ, R6 ;  /* 0x000000ffff0d7224 */ /* 0x000fe400078e0006 */
[----:B------:R-:W-:-:S07]  /*279f0*/  IMAD.MOV.U32 R0, RZ, RZ, R14 ;  /* 0x000000ffff007224 */ /* 0x000fce00078e000e */
[----:B------:R-:W-:Y:S05]  /*27a00*/  WARPSYNC.COLLECTIVE R15, `(.L_x_9014) ;  /* 0x000000000f087348 */ /* 0x000fea0003c00000 */
[----:B------:R0:W1:Y:S02]  /*27a10*/  SHFL.IDX P6, R14, R13, R12, R11 ;  /* 0x0000000c0d0e7389 */ /* 0x00006400000c000b */
[----:B01----:R-:W-:Y:S01]  /*27a20*/  ENDCOLLECTIVE ;  /* 0x000000000000791b */ /* 0x003fe20003800000 */
.L_x_9014:
[----:B------:R-:W-:Y:S02]  /*27a30*/  IMAD.MOV.U32 R6, RZ, RZ, R14 ;  /* 0x000000ffff067224 */ /* 0x000fe400078e000e */
[----:B------:R-:W-:-:S05]  /*27a40*/  IMAD.IADD R10, R4, 0x1, R10 ;  /* 0x00000001040a7824 */ /* 0x000fca00078e020a */
[----:B------:R0:W-:Y:S01]  /*27a50*/  STL [R1+0xc], R10 ;  /* 0x00000c0a01007387 */ /* 0x0001e20000100800 */
[----:B------:R-:W-:Y:S05]  /*27a60*/  BRA `(.L_x_9015) ;  /* 0xffffffc400107947 */ /* 0x000fea000383ffff */
.L_x_8903:
        /* <DEDUP_REMOVED lines=8> */
.L_x_9017:
[----:B------:R-:W-:Y:S05]  /*27af0*/  BSYNC B0 ;  /* 0x0000000000007941 */ /* 0x000fea0003800000 */
.L_x_9016:
[----:B------:R-:W-:Y:S01]  /*27b00*/  IMAD.MOV.U32 R4, RZ, RZ, R14 ;  /* 0x000000ffff047224 */ /* 0x000fe200078e000e */
[----:B------:R-:W-:Y:S06]  /*27b10*/  BRA `(.L_x_9018) ;  /* 0xffffffc000fc7947 */ /* 0x000fec000383ffff */
.L_x_8909:
[----:B0-----:R0:W1:Y:S02]  /*27b20*/  SYNCS.PHASECHK.TRANS64.TRYWAIT P0, [R0+URZ+0x38820], R3 ;  /* 0x03882003000075a7 */ /* 0x001064000800017f */
[----:B-1----:R-:W-:Y:S05]  /*27b30*/  @!P0 NANOSLEEP.SYNCS 0x989680 ;  /* 0x009896800000895d */ /* 0x002fea0003900000 */
[----:B------:R-:W1:Y:S02]  /*27b40*/  @!P0 SYNCS.PHASECHK.TRANS64 P0, [R0+URZ+0x38820], R3 ;  /* 0x03882003000085a7 */ /* 0x000e64000800007f */
[----:B-1----:R-:W-:Y:S05]  /*27b50*/  @!P0 BRA `(.L_x_8909) ;  /* 0xfffffffc00f08947 */ /* 0x002fea000383ffff */
[----:B------:R-:W-:Y:S05]  /*27b60*/  BRA `(.L_x_9019) ;  /* 0xffffffcc009c7947 */ /* 0x000fea000383ffff */
.L_x_8910:
        /* <DEDUP_REMOVED lines=11> */
.L_x_9021:
[----:B------:R-:W-:Y:S05]  /*27c20*/  BSYNC B0 ;  /* 0x0000000000007941 */ /* 0x000fea0003800000 */
.L_x_9020:
[----:B------:R-:W-:Y:S05]  /*27c30*/  BRA `(.L_x_9022) ;  /* 0xffffffcc00847947 */ /* 0x000fea000383ffff */
.L_x_8911:
[----:B------:R-:W-:Y:S01]  /*27c40*/  BSSY B0, `(.L_x_9023) ;  /* 0x0000006000007945 */ /* 0x000fe20003800000 */
[----:B------:R-:W-:-:S07]  /*27c50*/  IMAD.MOV.U32 R15, RZ, RZ, -0x1 ;  /* 0xffffffffff0f7424 */ /* 0x000fce00078e00ff */
[----:B01----:R-:W-:Y:S05]  /*27c60*/  WARPSYNC.COLLECTIVE R15, `(.L_x_9024) ;  /* 0x000000000f0c7348 */ /* 0x003fea0003c00000 */
[----:B------:R-:W-:Y:S02]  /*27c70*/  ELECT P6, UR62, PT ;  /* 0x00000000003e782f */ /* 0x000fe400038c0000 */
[----:B------:R-:W-:Y:S01]  /*27c80*/  MOV R14, UR62 ;  /* 0x0000003e000e7c02 */ /* 0x000fe20008000f00 */
[----:B01----:R-:W-:Y:S10]  /*27c90*/  ENDCOLLECTIVE ;  /* 0x000000000000791b */ /* 0x003ff40003800000 */
.L_x_9024:
[----:B------:R-:W-:Y:S05]  /*27ca0*/  BSYNC B0 ;  /* 0x0000000000007941 */ /* 0x000fea0003800000 */
.L_x_9023:
[----:B------:R-:W-:Y:S05]  /*27cb0*/  BRA `(.L_x_9025) ;  /* 0xffffffcc00787947 */ /* 0x000fea000383ffff */
.L_x_8913:
[----:B0-----:R0:W1:Y:S02]  /*27cc0*/  SYNCS.PHASECHK.TRANS64.TRYWAIT P0, [R6+URZ], R5 ;  /* 0x00000005060075a7 */ /* 0x001064000800017f */
[----:B-1----:R-:W-:Y:S05]  /*27cd0*/  @!P0 NANOSLEEP.SYNCS 0x989680 ;  /* 0x009896800000895d */ /* 0x002fea0003900000 */
[----:B------:R-:W1:Y:S02]  /*27ce0*/  @!P0 SYNCS.PHASECHK.TRANS64 P0, [R6+URZ], R5 ;  /* 0x00000005060085a7 */ /* 0x000e64000800007f */
[----:B-1----:R-:W-:Y:S05]  /*27cf0*/  @!P0 BRA `(.L_x_8913) ;  /* 0xfffffffc00f08947 */ /* 0x002fea000383ffff */
[----:B------:R-:W-:Y:S05]  /*27d00*/  BRA `(.L_x_9026) ;  /* 0xffffffcc00b47947 */ /* 0x000fea000383ffff */
.L_x_8914:
[----:B-1----:R1:W2:Y:S02]  /*27d10*/  SYNCS.PHASECHK.TRANS64.TRYWAIT P0, [R7+URZ], R2 ;  /* 0x00000002070075a7 */ /* 0x0022a4000800017f */
[----:B--2---:R-:W-:Y:S05]  /*27d20*/  @!P0 NANOSLEEP.SYNCS 0x989680 ;  /* 0x009896800000895d */ /* 0x004fea0003900000 */
[----:B------:R-:W2:Y:S02]  /*27d30*/  @!P0 SYNCS.PHASECHK.TRANS64 P0, [R7+URZ], R2 ;  /* 0x00000002070085a7 */ /* 0x000ea4000800007f */
[----:B--2---:R-:W-:Y:S05]  /*27d40*/  @!P0 BRA `(.L_x_8914) ;  /* 0xfffffffc00f08947 */ /* 0x004fea000383ffff */
[----:B------:R-:W-:Y:S05]  /*27d50*/  BRA `(.L_x_9027) ;  /* 0xffffffcc00a87947 */ /* 0x000fea000383ffff */
.L_x_8916:
[----:B--2---:R2:W3:Y:S02]  /*27d60*/  SYNCS.PHASECHK.TRANS64.TRYWAIT P0, [R4+URZ], R5 ;  /* 0x00000005040075a7 */ /* 0x0044e4000800017f */
[----:B---3--:R-:W-:Y:S05]  /*27d70*/  @!P0 NANOSLEEP.SYNCS 0x989680 ;  /* 0x009896800000895d */ /* 0x008fea0003900000 */
[----:B------:R-:W3:Y:S02]  /*27d80*/  @!P0 SYNCS.PHASECHK.TRANS64 P0, [R4+URZ], R5 ;  /* 0x00000005040085a7 */ /* 0x000ee4000800007f */
[----:B---3--:R-:W-:Y:S05]  /*27d90*/  @!P0 BRA `(.L_x_8916) ;  /* 0xfffffffc00f08947 */ /* 0x008fea000383ffff */
[----:B------:R-:W-:Y:S05]  /*27da0*/  BRA `(.L_x_9028) ;  /* 0xffffffcc00b07947 */ /* 0x000fea000383ffff */
.L_x_9029:
        /* <DEDUP_REMOVED lines=13> */
.L_x_15187:


//--------------------- .text._ZN7cutlass13device_kernelIN5flash11enable_sm90INS1_16FlashAttnFwdSm90INS1_25CollectiveMainloopFwdSm90ILi2EN4cute5tupleIJNS5_1CILi1EEES8_S8_EEENS6_IJNS7_ILi128EEENS7_ILi96EEENS7_ILi64EEEEEELi256ENS_10bfloat16_tEfNS_4arch4Sm90ELb0ELb0ELb1ELb0ELb0ELb0ELb0ELb1ELb0ELb1ELb1ELb0EEENS1_21CollectiveEpilogueFwdINS6_IJSA_NS7_ILi256EEESB_EEES9_SE_SG_Li256ELb0ELb1ELb1ELb0EEENS1_19SingleTileSchedulerILb0ELb1ELb1ELi128EEEEEEEEEvNT_6ParamsE --------------------------
	.section	.text._ZN7cutlass13device_kernelIN5flash11enable_sm90INS1_16FlashAttnFwdSm90INS1_25CollectiveMainloopFwdSm90ILi2EN4cute5tupleIJNS5_1CILi1EEES8_S8_EEENS6_IJNS7_ILi128EEENS7_ILi96EEENS7_ILi64EEEEEELi256ENS_10bfloat16_tEfNS_4arch4Sm90ELb0ELb0ELb1ELb0ELb0ELb0ELb0ELb1ELb0ELb1ELb1ELb0EEENS1_21CollectiveEpilogueFwdINS6_IJSA_NS7_ILi256EEESB_EEES9_SE_SG_Li256ELb0ELb1ELb1ELb0EEENS1_19SingleTileSchedulerILb0ELb1ELb1ELi128EEEEEEEEEvNT_6ParamsE,"ax",@progbits
	.align	128
.text._ZN7cutlass13device_kernelIN5flash11enable_sm90INS1_16FlashAttnFwdSm90INS1_25CollectiveMainloopFwdSm90ILi2EN4cute5tupleIJNS5_1CILi1EEES8_S8_EEENS6_IJNS7_ILi128EEENS7_ILi96EEENS7_ILi64EEEEEELi256ENS_10bfloat16_tEfNS_4arch4Sm90ELb0ELb0ELb1ELb0ELb0ELb0ELb0ELb1ELb0ELb1ELb1ELb0EEENS1_21CollectiveEpilogueFwdINS6_IJSA_NS7_ILi256EEESB_EEES9_SE_SG_Li256ELb0ELb1ELb1ELb0EEENS1_19SingleTileSchedulerILb0ELb1ELb1ELi128EEEEEEEEEvNT_6ParamsE:
        .type           _ZN7cutlass13device_kernelIN5flash11enable_sm90INS1_16FlashAttnFwdSm90INS1_25CollectiveMainloopFwdSm90ILi2EN4cute5tupleIJNS5_1CILi1EEES8_S8_EEENS6_IJNS7_ILi128EEENS7_ILi96EEENS7_ILi64EEEEEELi256ENS_10bfloat16_tEfNS_4arch4Sm90ELb0ELb0ELb1ELb0ELb0ELb0ELb0ELb1ELb0ELb1ELb1ELb0EEENS1_21CollectiveEpilogueFwdINS6_IJSA_NS7_ILi256EEESB_EEES9_SE_SG_Li256ELb0ELb1ELb1ELb0EEENS1_19SingleTileSchedulerILb0ELb1ELb1ELi128EEEEEEEEEvNT_6ParamsE,@function
        .size           _ZN7cutlass13device_kernelIN5flash11enable_sm90INS1_16FlashAttnFwdSm90INS1_25CollectiveMainloopFwdSm90ILi2EN4cute5tupleIJNS5_1CILi1EEES8_S8_EEENS6_IJNS7_ILi128EEENS7_ILi96EEENS7_ILi64EEEEEELi256ENS_10bfloat16_tEfNS_4arch4Sm90ELb0ELb0ELb1ELb0ELb0ELb0ELb0ELb1ELb0ELb1ELb1ELb0EEENS1_21CollectiveEpilogueFwdINS6_IJSA_NS7_ILi256EEESB_EEES9_SE_SG_Li256ELb0ELb1ELb1ELb0EEENS1_19SingleTileSchedulerILb0ELb1ELb1ELi128EEEEEEEEEvNT_6ParamsE,(.L_x_15188 - _ZN7cutlass13device_kernelIN5flash11enable_sm90INS1_16FlashAttnFwdSm90INS1_25CollectiveMainloopFwdSm90ILi2EN4cute5tupleIJNS5_1CILi1EEES8_S8_EEENS6_IJNS7_ILi128EEENS7_ILi96EEENS7_ILi64EEEEEELi256ENS_10bfloat16_tEfNS_4arch4Sm90ELb0ELb0ELb1ELb0ELb0ELb0ELb0ELb1ELb0ELb1ELb1ELb0EEENS1_21CollectiveEpilogueFwdINS6_IJSA_NS7_ILi256EEESB_EEES9_SE_SG_Li256ELb0ELb1ELb1ELb0EEENS1_19SingleTileSchedulerILb0ELb1ELb1ELi128EEEEEEEEEvNT_6ParamsE)
        .other          _ZN7cutlass13device_kernelIN5flash11enable_sm90INS1_16FlashAttnFwdSm90INS1_25CollectiveMainloopFwdSm90ILi2EN4cute5tupleIJNS5_1CILi1EEES8_S8_EEENS6_IJNS7_ILi128EEENS7_ILi96EEENS7_ILi64EEEEEELi256ENS_10bfloat16_tEfNS_4arch4Sm90ELb0ELb0ELb1ELb0ELb0ELb0ELb0ELb1ELb0ELb1ELb1ELb0EEENS1_21CollectiveEpilogueFwdINS6_IJSA_NS7_ILi256EEESB_EEES9_SE_SG_Li256ELb0ELb1ELb1ELb0EEENS1_19SingleTileSchedulerILb0ELb1ELb1ELi128EEEEEEEEEvNT_6ParamsE,@"STO_CUDA_ENTRY STV_DEFAULT"
_ZN7cutlass13device_kernelIN5flash11enable_sm90INS1_16FlashAttnFwdSm90INS1_25CollectiveMainloopFwdSm90ILi2EN4cute5tupleIJNS5_1CILi1EEES8_S8_EEENS6_IJNS7_ILi128EEENS7_ILi96EEENS7_ILi64EEEEEELi256ENS_10bfloat16_tEfNS_4arch4Sm90ELb0ELb0ELb1ELb0ELb0ELb0ELb0ELb1ELb0ELb1ELb1ELb0EEENS1_21CollectiveEpilogueFwdINS6_IJSA_NS7_ILi256EEESB_EEES9_SE_SG_Li256ELb0ELb1ELb1ELb0EEENS1_19SingleTileSchedulerILb0ELb1ELb1ELi128EEEEEEEEEvNT_6ParamsE:
        /* <DEDUP_REMOVED lines=18> */
.L_x_9031:
[----:B------:R-:W-:Y:S05]  /*0120*/  BSYNC B0 ;  /* 0x0000000000007941 */ /* 0x000fea0003800000 */
.L_x_9030:
        /* <DEDUP_REMOVED lines=41> */
.L_x_9032:
        /* <DEDUP_REMOVED lines=22> */
.L_x_9033:
        /* <DEDUP_REMOVED lines=18> */
.L_x_9034:
        /* <DEDUP_REMOVED lines=22> */
.L_x_9035:
        /* <DEDUP_REMOVED lines=22> */
.L_x_9036:
        /* <DEDUP_REMOVED lines=8> */
.L_x_9039:
[----:B------:R-:W-:-:S08]  /*0980*/  NOP ;  /* 0x0000000000007918 */ /* 0x000fd00000000000 */
[----:B------:R-:W0:Y:S02]  /*0990*/  USETMAXREG.TRY_ALLOC.CTAPOOL UP0, 0xf0 ;  /* 0x000000f0000079c8 */ /* 0x000e240008000600 */
[----:B0-----:R-:W-:-:S13]  /*09a0*/  PLOP3.LUT P0, PT, PT, PT, UP0, 0x80, 0x0 ;  /* 0x000000000000781c */ /* 0x001fda0003f0f008 */
[----:B------:R-:W-:Y:S05]  /*09b0*/  @!P0 BRA `(.L_x_9039) ;  /* 0xfffffffc00f08947 */ /* 0x000fea000383ffff */
[----:B------:R-:W0:Y:S01]  /*09c0*/  S2UR UR6, SR_CTAID.Y ;  /* 0x00000000000679c3 */ /* 0x000e220000002600 */
[----:B------:R-:W-:-:S07]  /*09d0*/  ULDC UR7, c[0x0][0xc50] ;  /* 0x0003140000077ab9 */ /* 0x000fce0000000800 */
[----:B------:R-:W-:Y:S08]  /*09e0*/  BAR.ARV 0x8, 0x180 ;  /* 0x0206000000007b1d */ /* 0x000ff00000002000 */
[----:B------:R-:W1:Y:S01]  /*09f0*/  S2UR UR8, SR_CTAID.Z ;  /* 0x00000000000879c3 */ /* 0x000e620000002700 */
[----:B------:R-:W-:Y:S01]  /*0a00*/  ISETP.NE.AND P0, PT, R2, 0x1, PT ;  /* 0x000000010200780c */ /* 0x000fe20003f05270 */
[----:B------:R-:W-:-:S11]  /*0a10*/  UISETP.NE.AND UP0, UPT, UR7, 0x1, UPT ;  /* 0x000000010700788c */ /* 0x000fd6000bf05270 */
[----:B------:R-:W-:Y:S01]  /*0a20*/  @UP0 ULDC UR4, c[0x0][0xc54] ;  /* 0x0003150000040ab9 */ /* 0x000fe20000000800 */
[----:B------:R-:W-:Y:S06]  /*0a30*/  @!P0 BAR.ARV 0x9, 0x100 ;  /* 0x0244000000008b1d */ /* 0x000fec0000002000 */
[----:B0-----:R-:W-:Y:S01]  /*0a40*/  UIMAD.WIDE.U32 UR4, UR6, UR4, URZ ;  /* 0x00000004060472a5 */ /* 0x001fe2000f8e003f */
[----:B------:R-:W-:Y:S01]  /*0a50*/  @UP0 ULDC UR9, c[0x0][0xc58] ;  /* 0x0003160000090ab9 */ /* 0x000fe20000000800 */
[----:B------:R-:W-:Y:S01]  /*0a60*/  UMOV UR36, UR6 ;  /* 0x0000000600247c82 */ /* 0x000fe20008000000 */
[----:B-1----:R-:W-:Y:S01]  /*0a70*/  ISETP.LE.AND P0, PT, RZ, UR8, PT ;  /* 0x00000008ff007c0c */ /* 0x002fe2000bf03270 */
[----:B------:R-:W-:-:S04]  /*0a80*/  @UP0 USHF.R.U32.HI UR36, URZ, UR9, UR5 ;  /* 0x000000093f240299 */ /* 0x000fc80008011605 */
[----:B------:R-:W-:-:S04]  /*0a90*/  UIADD3 UR4, -UR36, URZ, URZ ;  /* 0x0000003f24047290 */ /* 0x000fc8000fffe13f */
[----:B------:R-:W-:-:S04]  /*0aa0*/  UIMAD UR7, UR7, UR4, UR6 ;  /* 0x00000004070772a4 */ /* 0x000fc8000f8e0206 */
[----:B------:R-:W-:Y:S08]  /*0ab0*/  @!P0 BRA `(.L_x_9040) ;  /* 0x000000b800208947 */ /* 0x000ff00003800000 */
[----:B------:R-:W-:Y:S01]  /*0ac0*/  ULDC.64 UR4, c[0x0][0x418] ;  /* 0x0001060000047ab9 */ /* 0x000fe20000000a00 */
[----:B------:R-:W-:Y:S01]  /*0ad0*/  ULDC UR39, c[0x0][0x424] ;  /* 0x0001090000277ab9 */ /* 0x000fe20000000800 */
[----:B------:R-:W-:Y:S02]  /*0ae0*/  UISETP.NE.U32.AND UP0, UPT, UR4, URZ, UPT ;  /* 0x0000003f0400728c */ /* 0x000fe4000bf05070 */
        /* <DEDUP_REMOVED lines=8> */
[----:B------:R-:W-:-:S04]  /*0b70*/  UIMAD.WIDE UR4, UR4, 0x2aaaaaab, URZ ;  /* 0x2aaaaaab040478a5 */ /* 0x000fc8000f8e023f */
[----:B------:R-:W-:-:S03]  /*0b80*/  USHF.R.U32.HI UR6, URZ, 0x1f, UR5 ;  /* 0x0000001f3f067899 */ /* 0x000fc60008011605 */
[----:B------:R-:W-:Y:S01]  /*0b90*/  UMOV UR4, URZ ;  /* 0x0000003f00047c82 */ /* 0x000fe20008000000 */
[----:B------:R-:W-:-:S04]  /*0ba0*/  ULEA.HI.SX32 UR6, UR5, UR6, 0x1c ;  /* 0x0000000605067291 */ /* 0x000fc8000f8fe23f */
[----:B------:R-:W-:Y:S08]  /*0bb0*/  @!P0 BRA `(.L_x_9041) ;  /* 0x0000000000908947 */ /* 0x000ff00003800000 */
        /* <DEDUP_REMOVED lines=11> */
[----:B------:R-:W-:-:S04]  /*0c70*/  IABS R5, R5 ;  /* 0x0000000500057213 */ /* 0x000fc80000000000 */
[----:B------:R-:W-:-:S04]  /*0c80*/  MOV R4, R5 ;  /* 0x0000000500047202 */ /* 0x000fc80000000f00 */
        /* <DEDUP_REMOVED lines=23> */
.L_x_9041:
[----:B------:R-:W-:Y:S01]  /*0e00*/  UIMAD UR37, UR37, UR4, URZ ;  /* 0x00000004252572a4 */ /* 0x000fe2000f8e023f */
[----:B------:R-:W-:Y:S01]  /*0e10*/  IMAD.U32 R0, RZ, RZ, UR6 ;  /* 0x00000006ff007e24 */ /* 0x000fe2000f8e00ff */
[----:B------:R-:W0:Y:S01]  /*0e20*/  S2R R4, SR_TID.X ;  /* 0x0000000000047919 */ /* 0x000e220000002100 */
[----:B------:R-:W-:Y:S01]  /*0e30*/  IMAD.U32 R3, RZ, RZ, UR4 ;  /* 0x00000004ff037e24 */ /* 0x000fe2000f8e00ff */
[----:B------:R-:W-:Y:S01]  /*0e40*/  PLOP3.LUT P0, PT, PT, PT, PT, 0x80, 0x0 ;  /* 0x000000000000781c */ /* 0x000fe20003f0f070 */
[----:B------:R-:W-:Y:S01]  /*0e50*/  IMAD.MOV.U32 R5, RZ, RZ, RZ ;  /* 0x000000ffff057224 */ /* 0x000fe200078e00ff */
[----:B------:R-:W-:Y:S02]  /*0e60*/  MOV R6, RZ ;  /* 0x000000ff00067202 */ /* 0x000fe40000000f00 */
        /* <DEDUP_REMOVED lines=27> */
[----:B0-----:R-:W-:Y:S01]  /*1020*/  VIADD R16, R4, 0xffffff80 ;  /* 0xffffff8004107836 */ /* 0x001fe20000000000 */
        /* <DEDUP_REMOVED lines=76> */
.L_x_9043:
[----:B------:R-:W-:Y:S01]  /*14f0*/  SHF.L.U32 R7, RZ, 0x1f, RZ ;  /* 0x0000001fff077819 */ /* 0x000fe200000006ff */
[----:B------:R-:W-:-:S03]  /*1500*/  VIADD R0, R2, 0x8 ;  /* 0x0000000802007836 */ /* 0x000fc60000000000 */
[----:B------:R-:W0:Y:S02]  /*1510*/  SYNCS.PHASECHK.TRANS64.TRYWAIT P0, [UR38+0x22800], R7 ;  /* 0x02280007ff0075a7 */ /* 0x000e240008000166 */
[----:B0-----:R-:W-:Y:S05]  /*1520*/  @!P0 BRA `(.L_x_9044) ;  /* 0x000000ac008c8947 */ /* 0x001fea0003800000 */
.L_x_9150:
[----:B------:R-:W-:Y:S05]  /*1530*/  WARPSYNC.ALL ;  /* 0x0000000000007948 */ /* 0x000fea0003800000 */
[----:B------:R-:W-:Y:S01]  /*1540*/  ULOP3.LUT UR4, UR42, 0x1, URZ, 0xfc, !UPT ;  /* 0x000000012a047892 */ /* 0x000fe2000f8efc3f */
[----:B------:R1:W-:Y:S03]  /*1550*/  BAR.SYNC.DEFER_BLOCKING R0, 0x100 ;  /* 0x000400000000751d */ /* 0x0003e60000010000 */
[----:B------:R-:W-:-:S06]  /*1560*/  UISETP.NE.AND UP0, UPT, UR4, 0x3, UPT ;  /* 0x000000030400788c */ /* 0x000fcc000bf05270 */
[----:B------:R-:W-:-:S13]  /*1570*/  PLOP3.LUT P0, PT, PT, PT, UP0, 0x80, 0x0 ;  /* 0x000000000000781c */ /* 0x000fda0003f0f008 */
[----:B-1----:R-:W-:Y:S05]  /*1580*/  @!P0 BRA `(.L_x_9045) ;  /* 0x0000000000048947 */ /* 0x002fea0003800000 */
[----:B------:R-:W-:Y:S01]  /*1590*/  BPT.TRAP 0x1 ;  /* 0x000000040000795c */ /* 0x000fe20000300000 */
.L_x_9045:
[----:B------:R1:W2:Y:S01]  /*15a0*/  SYNCS.PHASECHK.TRANS64.TRYWAIT P1, [UR38+0x22830], R7 ;  /* 0x02283007ff0075a7 */ /* 0x0002a20008020166 */
[----:B------:R-:W-:Y:S05]  /*15b0*/  @!P0 BRA `(.L_x_9046) ;  /* 0x0000000000048947 */ /* 0x000fea0003800000 */
[----:B------:R-:W-:Y:S01]  /*15c0*/  BPT.TRAP 0x1 ;  /* 0x000000040000795c */ /* 0x000fe20000300000 */
.L_x_9046:
[----:B--2---:R-:W-:Y:S05]  /*15d0*/  @P1 BRA `(.L_x_9047) ;  /* 0x0000000000081947 */ /* 0x004fea0003800000 */
[----:B------:R-:W2:Y:S02]  /*15e0*/  SYNCS.PHASECHK.TRANS64.TRYWAIT P1, [UR38+0x22830], R7 ;  /* 0x02283007ff0075a7 */ /* 0x000ea40008020166 */
[----:B--2---:R-:W-:Y:S05]  /*15f0*/  @!P1 BRA `(.L_x_9048) ;  /* 0x000000ac00709947 */ /* 0x004fea0003800000 */
.L_x_9047:
[----:B------:R-:W-:Y:S01]  /*1600*/  UIADD3 UR4, UR38, 0x1c400, URZ ;  /* 0x0001c40026047890 */ /* 0x000fe2000fffe03f */
[----:B------:R-:W-:Y:S01]  /*1610*/  WARPGROUP.ARRIVE ;  /* 0x00000000000079c5 */ /* 0x000fe20000000000 */
[----:B------:R-:W-:Y:S01]  /*1620*/  ULOP3.LUT UR8, UR41, 0x10000, URZ, 0xfc, !UPT ;  /* 0x0001000029087892 */ /* 0x000fe2000f8efc3f */
[----:B------:R-:W-:Y:S01]  /*1630*/  LOP3.LUT R17, R17, 0xffffff80, RZ, 0xc0, !PT ;  /* 0xffffff8011117812 */ /* 0x000fe200078ec0ff */
[----:B------:R-:W-:Y:S01]  /*1640*/  USHF.R.U32.HI UR4, URZ, 0x4, UR4 ;  /* 0x000000043f047899 */ /* 0x000fe20008011604 */
[----:B------:R-:W-:Y:S01]  /*1650*/  P2R R11, PR, RZ, 0x1 ;  /* 0x00000001ff0b7803 */ /* 0x000fe20000000000 */
[----:B------:R-:W-:Y:S01]  /*1660*/  UMOV UR9, 0x40000040 ;  /* 0x4000004000097882 */ /* 0x000fe20000000000 */
[----:B------:R-:W-:Y:S01]  /*1670*/  UMOV UR7, 0x40000040 ;  /* 0x4000004000077882 */ /* 0x000fe20000000000 */
[----:B------:R-:W-:Y:S01]  /*1680*/  ULOP3.LUT UR4, UR4, 0x3fff, URZ, 0xc0, !UPT ;  /* 0x00003fff04047892 */ /* 0x000fe2000f8ec03f */
[----:B------:R-:W-:Y:S01]  /*1690*/  IMAD.IADD R17, R16, 0x1, -R17 ;  /* 0x0000000110117824 */ /* 0x000fe200078e0a11 */
[----:B------:R-:W-:Y:S01]  /*16a0*/  UMOV UR5, UR9 ;  /* 0x0000000900057c82 */ /* 0x000fe20008000000 */
[----:B------:R-:W-:Y:S01]  /*16b0*/  UIADD3 UR12, UR8, 0x2, URZ ;  /* 0x00000002080c7890 */ /* 0x000fe2000fffe03f */
[----:B------:R-:W2:Y:S01]  /*16c0*/  S2R R13, SR_TID.X ;  /* 0x00000000000d7919 */ /* 0x000ea20000002100 */
[----:B------:R-:W-:Y:S01]  /*16d0*/  ULOP3.LUT UR6, UR4, 0x10000, URZ, 0xfc, !UPT ;  /* 0x0001000004067892 */ /* 0x000fe2000f8efc3f */
[----:B0-----:R-:W-:Y:S01]  /*16e0*/  SHF.R.S32.HI R4, RZ, 0x1f, R17 ;  /* 0x0000001fff047819 */ /* 0x001fe20000011411 */
[----:B------:R-:W-:Y:S01]  /*16f0*/  UMOV UR13, 0x40000040 ;  /* 0x40000040000d7882 */ /* 0x000fe20000000000 */
[----:B------:R-:W-:Y:S01]  /*1700*/  UMOV UR4, UR8 ;  /* 0x0000000800047c82 */ /* 0x000fe20008000000 */
[----:B------:R-:W-:Y:S01]  /*1710*/  UIADD3 UR14, UR6, 0x2, URZ ;  /* 0x00000002060e7890 */ /* 0x000fe2000fffe03f */
[----:B------:R-:W-:Y:S01]  /*1720*/  LEA.HI R4, R4, R17, RZ, 0x2 ;  /* 0x0000001104047211 */ /* 0x000fe200078f10ff */
[----:B------:R-:W-:Y:S01]  /*1730*/  UMOV UR15, 0x40000040 ;  /* 0x40000040000f7882 */ /* 0x000fe20000000000 */
[----:B------:R-:W-:-:S02]  /*1740*/  UIADD3 UR16, UR8, 0x4, URZ ;  /* 0x0000000408107890 */ /* 0x000fc4000fffe03f */
[----:B------:R-:W-:Y:S01]  /*1750*/  HGMMA.64x96x16.F32.BF16 R24, gdesc[UR4], RZ, !UPT, gsb0 ;  /* 0x01600000041879f0 */ /* 0x000fe2000c0018ff */
[----:B------:R-:W-:Y:S01]  /*1760*/  UIADD3 UR18, UR6, 0x4, URZ ;  /* 0x0000000406127890 */ /* 0x000fe2000fffe03f */
[----:B------:R-:W-:Y:S01]  /*1770*/  LOP3.LUT R4, R4, 0x7ffffffc, RZ, 0xc0, !PT ;  /* 0x7ffffffc04047812 */ /* 0x000fe200078ec0ff */
[----:B------:R-:W-:Y:S01]  /*1780*/  UMOV UR17, 0x40000040 ;  /* 0x4000004000117882 */ /* 0x000fe20000000000 */
[----:B------:R-:W-:Y:S01]  /*1790*/  UMOV UR19, 0x40000040 ;  /* 0x4000004000137882 */ /* 0x000fe20000000000 */
[----:B------:R-:W-:Y:S02]  /*17a0*/  UIADD3 UR20, UR8, 0x6, URZ ;  /* 0x0000000608147890 */ /* 0x000fe4000fffe03f */
[----:B------:R-:W-:Y:S01]  /*17b0*/  UIADD3 UR22, UR6, 0x6, URZ ;  /* 0x0000000606167890 */ /* 0x000fe2000fffe03f */
[----:B------:R-:W-:Y:S01]  /*17c0*/  IMAD.IADD R4, R17, 0x1, -R4 ;  /* 0x0000000111047824 */ /* 0x000fe200078e0a04 */
[----:B------:R-:W-:Y:S01]  /*17d0*/  UMOV UR21, 0x40000040 ;  /* 0x4000004000157882 */ /* 0x000fe20000000000 */
[----:B------:R-:W-:Y:S01]  /*17e0*/  UMOV UR23, 0x40000040 ;  /* 0x4000004000177882 */ /* 0x000fe20000000000 */
[----:B------:R-:W-:Y:S01]  /*17f0*/  ULDC UR4, c[0x0][0x9d8] ;  /* 0x0002760000047ab9 */ /* 0x000fe20000000800 */
[----:B------:R-:W-:Y:S01]  /*1800*/  UIMAD UR39, UR40, -0x60, UR39 ;  /* 0xffffffa0282778a4 */ /* 0x000fe2000f8e0227 */
[----:B------:R-:W-:-:S03]  /*1810*/  ULDC UR7, c[0x0][0x988] ;  /* 0x0002620000077ab9 */ /* 0x000fc60000000800 */
[----:B------:R-:W-:-:S06]  /*1820*/  UIADD3 UR39, UR39, 0x60, URZ ;  /* 0x0000006027277890 */ /* 0x000fcc000fffe03f */
[----:B------:R-:W-:Y:S01]  /*1830*/  IMAD.U32 R3, RZ, RZ, UR39 ;  /* 0x00000027ff037e24 */ /* 0x000fe2000f8e00ff */
[----:B--2---:R-:W-:-:S03]  /*1840*/  LOP3.LUT R13, R13, 0x7f, RZ, 0xc0, !PT ;  /* 0x0000007f0d0d7812 */ /* 0x004fc600078ec0ff */
[----:B------:R-:W-:-:S05]  /*1850*/  IMAD R4, R4, -0x2, R3 ;  /* 0xfffffffe04047824 */ /* 0x000fca00078e0203 */
        /* <DEDUP_REMOVED lines=82> */
[----:B------:R-:W-:-:S04]  /*1d80*/  FMUL.FTZ R71, R71, UR4 ;  /* 0x0000000447477c20 */ /* 0x000fc80008410000 */
[----:B------:R-:W3:Y:S01]  /*1d90*/  MUFU.TANH R36, R36 ;  /* 0x0000002400247308 */ /* 0x000ee20000002400 */
[----:B0-----:R-:W-:-:S04]  /*1da0*/  FSEL R33, R33, -INF , P2 ;  /* 0xff80000021217808 */ /* 0x001fc80001000000 */
[----:B------:R-:W-:-:S03]  /*1db0*/  FMNMX.FTZ R3, R33, R8, !PT ;  /* 0x0000000821037209 */ /* 0x000fc60007810000 */
[----:B------:R-:W0:Y:S01]  /*1dc0*/  MUFU.TANH R30, R30 ;  /* 0x0000001e001e7308 */ /* 0x000e220000002400 */
[----:B--2---:R-:W-:Y:S02]  /*1dd0*/  FSEL R6, R27, -INF , P5 ;  /* 0xff8000001b067808 */ /* 0x004fe40002800000 */
[----:B------:R-:W-:-:S05]  /*1de0*/  ISETP.GT.AND P5, PT, R4, 0x19, PT ;  /* 0x000000190400780c */ /* 0x000fca0003fa4270 */
[----:B------:R-:W2:Y:S01]  /*1df0*/  MUFU.TANH R37, R37 ;  /* 0x0000002500257308 */ /* 0x000ea20000002400 */
[----:B---3--:R-:W-:-:S04]  /*1e00*/  FSEL R36, R36, -INF , P6 ;  /* 0xff80000024247808 */ /* 0x008fc80003000000 */
[----:B------:R-:W-:-:S03]  /*1e10*/  FMNMX.FTZ R8, R36, R3, !PT ;  /* 0x0000000324087209 */ /* 0x000fc60007810000 */
[----:B------:R-:W3:Y:S01]  /*1e20*/  MUFU.TANH R31, R31 ;  /* 0x0000001f001f7308 */ /* 0x000ee20000002400 */
[----:B0-----:R-:W-:Y:S02]  /*1e30*/  FSEL R30, R30, -INF , P4 ;  /* 0xff8000001e1e7808 */ /* 0x001fe40002000000 */
[----:B------:R-:W-:-:S05]  /*1e40*/  ISETP.GT.AND P4, PT, R4, 0x20, PT ;  /* 0x000000200400780c */ /* 0x000fca0003f84270 */
[----:B------:R-:W0:Y:S01]  /*1e50*/  MUFU.TANH R40, R40 ;  /* 0x0000002800287308 */ /* 0x000e220000002400 */
[----:B--2---:R-:W-:-:S04]  /*1e60*/  FSEL R37, R37, -INF , P5 ;  /* 0xff80000025257808 */ /* 0x004fc80002800000 */
[----:B------:R-:W-:-:S03]  /*1e70*/  FMNMX.FTZ R3, R37, R8, !PT ;  /* 0x0000000825037209 */ /* 0x000fc60007810000 */
[----:B------:R-:W2:Y:S01]  /*1e80*/  MUFU.TANH R34, R34 ;  /* 0x0000002200227308 */ /* 0x000ea20000002400 */
[----:B---3--:R-:W-:Y:S02]  /*1e90*/  FSEL R31, R31, -INF , P3 ;  /* 0xff8000001f1f7808 */ /* 0x008fe40001800000 */
[----:B------:R-:W-:-:S05]  /*1ea0*/  ISETP.GT.AND P3, PT, R4, 0x21, PT ;  /* 0x000000210400780c */ /* 0x000fca0003f64270 */
        /* <DEDUP_REMOVED lines=88> */
[----:B---3--:R-:W-:-:S04]  /*2430*/  FSEL R69, R69, -INF , P1 ;  /* 0xff80000045457808 */ /* 0x008fc80000800000 */
[----:B------:R-:W-:-:S03]  /*2440*/  FMNMX.FTZ R4, R69, R4, !PT ;  /* 0x0000000445047209 */ /* 0x000fc60007810000 */
[----:B------:R-:W3:Y:S01]  /*2450*/  MUFU.TANH R66, R66 ;  /* 0x0000004200427308 */ /* 0x000ee20000002400 */
[----:B0-----:R-:W-:Y:S01]  /*2460*/  FSEL R62, R62, -INF , P6 ;  /* 0xff8000003e3e7808 */ /* 0x001fe20003000000 */
[----:B------:R-:W0:Y:S06]  /*2470*/  SHFL.BFLY PT, R3, R4, 0x2, 0x1f ;  /* 0x0c401f0004037f89 */ /* 0x000e2c00000e0000 */
[----:B------:R-:W4:Y:S01]  /*2480*/  MUFU.TANH R67, R67 ;  /* 0x0000004300437308 */ /* 0x000f220000002400 */
[----:B--2---:R-:W-:-:S07]  /*2490*/  FSEL R63, R63, -INF , P5 ;  /* 0xff8000003f3f7808 */ /* 0x004fce0002800000 */
[----:B------:R-:W2:Y:S01]  /*24a0*/  MUFU.TANH R70, R70 ;  /* 0x0000004600467308 */ /* 0x000ea20000002400 */
[----:B---3--:R-:W-:-:S07]  /*24b0*/  FSEL R66, R66, -INF , P4 ;  /* 0xff80000042427808 */ /* 0x008fce0002000000 */
[----:B------:R-:W3:Y:S01]  /*24c0*/  MUFU.TANH R71, R71 ;  /* 0x0000004700477308 */ /* 0x000ee20000002400 */
[----:B----4-:R-:W-:Y:S02]  /*24d0*/  FSEL R67, R67, -INF , P3 ;  /* 0xff80000043437808 */ /* 0x010fe40001800000 */
[----:B0-----:R-:W-:-:S05]  /*24e0*/  FMNMX.FTZ R8, R4, R3, !PT ;  /* 0x0000000304087209 */ /* 0x001fca0007810000 */
[----:B------:R-:W0:Y:S01]  /*24f0*/  SHFL.BFLY PT, R3, R8, 0x1, 0x1f ;  /* 0x0c201f0008037f89 */ /* 0x000e2200000e0000 */
[----:B--2---:R-:W-:Y:S02]  /*2500*/  FSEL R70, R70, -INF , P2 ;  /* 0xff80000046467808 */ /* 0x004fe40001000000 */
[----:B---3--:R-:W-:Y:S02]  /*2510*/  FSEL R71, R71, -INF , P1 ;  /* 0xff80000047477808 */ /* 0x008fe40000800000 */
[----:B0-----:R-:W-:-:S04]  /*2520*/  FMNMX.FTZ R3, R8, R3, !PT ;  /* 0x0000000308037209 */ /* 0x001fc80007810000 */
[C---:B------:R-:W-:Y:S01]  /*2530*/  FSETP.NEU.FTZ.AND P0, PT, R3.reuse, -INF , PT ;  /* 0xff8000000300780b */ /* 0x040fe20003f1d000 */
[----:B------:R-:W-:-:S05]  /*2540*/  FMUL.FTZ R9, R3, UR7 ;  /* 0x0000000703097c20 */ /* 0x000fca0008410000 */
[----:B------:R-:W-:Y:S02]  /*2550*/  FSEL R10, R9, RZ, P0 ;  /* 0x000000ff090a7208 */ /* 0x000fe40000000000 */
[----:B------:R-:W-:Y:S02]  /*2560*/  FMNMX.FTZ R9, R5, R6, !PT ;  /* 0x0000000605097209 */ /* 0x000fe40007810000 */
[----:B------:R-:W-:Y:S01]  /*2570*/  ISETP.NE.AND P0, PT, R11, RZ, PT ;  /* 0x000000ff0b00720c */ /* 0x000fe20003f05270 */
        /* <DEDUP_REMOVED lines=13> */
[----:B------:R-:W-:Y:S01]  /*2650*/  FMNMX.FTZ R9, R35, R4, !PT ;  /* 0x0000000423097209 */ /* 0x000fe20007810000 */
[----:B------:R-:W0:Y:S01]  /*2660*/  MUFU.EX2 R25, R25 ;  /* 0x0000001900197308 */ /* 0x000e220000000800 */
        /* <DEDUP_REMOVED lines=15> */
[----:B------:R-:W2:Y:S01]  /*2760*/  MUFU.EX2 R29, R29 ;  /* 0x0000001d001d7308 */ /* 0x000ea20000000800 */
[--C-:B------:R-:W-:Y:S01]  /*2770*/  FFMA.FTZ R61, R61, UR7, -R10.reuse ;  /* 0x000000073d3d7c23 */ /* 0x100fe2000801080a */
[--C-:B------:R-:W-:Y:S01]  /*2780*/  FFMA.FTZ R64, R64, UR7, -R10.reuse ;  /* 0x0000000740407c23 */ /* 0x100fe2000801080a */
[----:B------:R-:W-:Y:S01]  /*2790*/  FMNMX.FTZ R4, R46, R9, !PT ;  /* 0x000000092e047209 */ /* 0x000fe20007810000 */
[--C-:B------:R-:W-:Y:S01]  /*27a0*/  FFMA.FTZ R65, R65, UR7, -R10.reuse ;  /* 0x0000000741417c23 */ /* 0x100fe2000801080a */
[--C-:B------:R-:W-:Y:S01]  /*27b0*/  FFMA.FTZ R68, R68, UR7, -R10.reuse ;  /* 0x0000000744447c23 */ /* 0x100fe2000801080a */
[----:B------:R-:W-:Y:S01]  /*27c0*/  FFMA.FTZ R10, R69, UR7, -R10 ;  /* 0x00000007450a7c23 */ /* 0x000fe2000801080a */
[----:B------:R-:W-:Y:S01]  /*27d0*/  FMNMX.FTZ R9, R47, R4, !PT ;  /* 0x000000042f097209 */ /* 0x000fe20007810000 */
[----:B------:R-:W-:Y:S01]  /*27e0*/  MUFU.EX2 R32, R32 ;  /* 0x0000002000207308 */ /* 0x000fe20000000800 */
[----:B0-----:R-:W-:-:S02]  /*27f0*/  F2FP.BF16.F32.PACK_AB R152, R25, R24 ;  /* 0x000000181998723e */ /* 0x001fc400000010ff */
[----:B------:R-:W-:-:S04]  /*2800*/  FMNMX.FTZ R4, R50, R9, !PT ;  /* 0x0000000932047209 */ /* 0x000fc80007810000 */
[----:B------:R-:W-:Y:S01]  /*2810*/  FMNMX.FTZ R9, R51, R4, !PT ;  /* 0x0000000433097209 */ /* 0x000fe20007810000 */
[----:B------:R-:W0:Y:S01]  /*2820*/  MUFU.EX2 R33, R33 ;  /* 0x0000002100217308 */ /* 0x000e220000000800 */
[----:B--2---:R-:W-:Y:S02]  /*2830*/  F2FP.BF16.F32.PACK_AB R154, R29, R28 ;  /* 0x0000001c1d9a723e */ /* 0x004fe400000010ff */
[----:B------:R-:W-:-:S04]  /*2840*/  FMNMX.FTZ R4, R54, R9, !PT ;  /* 0x0000000936047209 */ /* 0x000fc80007810000 */
[----:B------:R-:W-:Y:S01]  /*2850*/  FMNMX.FTZ R9, R55, R4, !PT ;  /* 0x0000000437097209 */ /* 0x000fe20007810000 */
[----:B------:R-:W-:Y:S03]  /*2860*/  MUFU.EX2 R36, R36 ;  /* 0x0000002400247308 */ /* 0x000fe60000000800 */
[----:B------:R-:W-:-:S04]  /*2870*/  FMNMX.FTZ R4, R58, R9, !PT ;  /* 0x000000093a047209 */ /* 0x000fc80007810000 */
[----:B------:R-:W-:Y:S01]  /*2880*/  FMNMX.FTZ R9, R59, R4, !PT ;  /* 0x000000043b097209 */ /* 0x000fe20007810000 */
[----:B------:R-:W2:Y:S01]  /*2890*/  MUFU.EX2 R37, R37 ;  /* 0x0000002500257308 */ /* 0x000ea20000000800 */
[----:B0-----:R-:W-:Y:S02]  /*28a0*/  F2FP.BF16.F32.PACK_AB R156, R33, R32 ;  /* 0x00000020219c723e */ /* 0x001fe400000010ff */
[----:B------:R-:W-:-:S04]  /*28b0*/  FMNMX.FTZ R4, R62, R9, !PT ;  /* 0x000000093e047209 */ /* 0x000fc80007810000 */
[----:B------:R-:W-:Y:S01]  /*28c0*/  FMNMX.FTZ R9, R63, R4, !PT ;  /* 0x000000043f097209 */ /* 0x000fe20007810000 */
[----:B------:R-:W-:Y:S03]  /*28d0*/  MUFU.EX2 R40, R40 ;  /* 0x0000002800287308 */ /* 0x000fe60000000800 */
[----:B------:R-:W-:-:S04]  /*28e0*/  FMNMX.FTZ R4, R66, R9, !PT ;  /* 0x0000000942047209 */ /* 0x000fc80007810000 */
[----:B------:R-:W-:Y:S01]  /*28f0*/  FMNMX.FTZ R9, R67, R4, !PT ;  /* 0x0000000443097209 */ /* 0x000fe20007810000 */
[----:B------:R-:W0:Y:S01]  /*2900*/  MUFU.EX2 R41, R41 ;  /* 0x0000002900297308 */ /* 0x000e220000000800 */
[----:B--2---:R-:W-:Y:S02]  /*2910*/  F2FP.BF16.F32.PACK_AB R158, R37, R36 ;  /* 0x00000024259e723e */ /* 0x004fe400000010ff */
[----:B------:R-:W-:-:S04]  /*2920*/  FMNMX.FTZ R4, R70, R9, !PT ;  /* 0x0000000946047209 */ /* 0x000fc80007810000 */
[----:B------:R-:W-:Y:S01]  /*2930*/  FMNMX.FTZ R4, R71, R4, !PT ;  /* 0x0000000447047209 */ /* 0x000fe20007810000 */
[----:B------:R-:W-:Y:S04]  /*2940*/  MUFU.EX2 R44, R44 ;  /* 0x0000002c002c7308 */ /* 0x000fe80000000800 */
[----:B------:R-:W2:Y:S04]  /*2950*/  SHFL.BFLY PT, R9, R4, 0x2, 0x1f ;  /* 0x0c401f0004097f89 */ /* 0x000ea800000e0000 */
[----:B------:R-:W3:Y:S01]  /*2960*/  MUFU.EX2 R45, R45 ;  /* 0x0000002d002d7308 */ /* 0x000ee20000000800 */
[----:B0-----:R-:W-:-:S07]  /*2970*/  F2FP.BF16.F32.PACK_AB R160, R41, R40 ;  /* 0x0000002829a0723e */ /* 0x001fce00000010ff */
[----:B------:R-:W-:Y:S08]  /*2980*/  MUFU.EX2 R48, R48 ;  /* 0x0000003000307308 */ /* 0x000ff00000000800 */
[----:B------:R-:W0:Y:S01]  /*2990*/  MUFU.EX2 R49, R49 ;  /* 0x0000003100317308 */ /* 0x000e220000000800 */
[----:B---3--:R-:W-:Y:S02]  /*29a0*/  F2FP.BF16.F32.PACK_AB R162, R45, R44 ;  /* 0x0000002c2da2723e */ /* 0x008fe400000010ff */
[----:B--2---:R-:W-:-:S05]  /*29b0*/  FMNMX.FTZ R9, R4, R9, !PT ;  /* 0x0000000904097209 */ /* 0x004fca0007810000 */
[----:B------:R-:W-:Y:S01]  /*29c0*/  MUFU.EX2 R52, R52 ;  /* 0x0000003400347308 */ /* 0x000fe20000000800 */
[----:B------:R-:W2:Y:S07]  /*29d0*/  SHFL.BFLY PT, R4, R9, 0x1, 0x1f ;  /* 0x0c201f0009047f89 */ /* 0x000eae00000e0000 */
[----:B------:R-:W3:Y:S01]  /*29e0*/  MUFU.EX2 R53, R53 ;  /* 0x0000003500357308 */ /* 0x000ee20000000800 */
[----:B0-----:R-:W-:-:S07]  /*29f0*/  F2FP.BF16.F32.PACK_AB R164, R49, R48 ;  /* 0x0000003031a4723e */ /* 0x001fce00000010ff */
[----:B------:R-:W-:Y:S08]  /*2a00*/  MUFU.EX2 R56, R56 ;  /* 0x0000003800387308 */ /* 0x000ff00000000800 */
[----:B------:R-:W-:Y:S01]  /*2a10*/  MUFU.EX2 R57, R57 ;  /* 0x0000003900397308 */ /* 0x000fe20000000800 */
[----:B--2---:R-:W-:Y:S02]  /*2a20*/  FMNMX.FTZ R4, R9, R4, !PT ;  /* 0x0000000409047209 */ /* 0x004fe40007810000 */
[----:B---3--:R-:W-:-:S02]  /*2a30*/  F2FP.BF16.F32.PACK_AB R166, R53, R52 ;  /* 0x0000003435a6723e */ /* 0x008fc400000010ff */
[C---:B------:R-:W-:Y:S01]  /*2a40*/  FSETP.NEU.FTZ.AND P1, PT, R4.reuse, -INF , PT ;  /* 0xff8000000400780b */ /* 0x040fe20003f3d000 */
[----:B------:R-:W-:Y:S02]  /*2a50*/  FMUL.FTZ R8, R4, UR7 ;  /* 0x0000000704087c20 */ /* 0x000fe40008410000 */
[----:B------:R-:W-:Y:S03]  /*2a60*/  MUFU.EX2 R9, R10 ;  /* 0x0000000a00097308 */ /* 0x000fe60000000800 */
[----:B------:R-:W-:Y:S02]  /*2a70*/  FSEL R11, R8, RZ, P1 ;  /* 0x000000ff080b7208 */ /* 0x000fe40000800000 */
[----:B------:R-:W-:Y:S02]  /*2a80*/  ISETP.NE.AND P1, PT, R13, RZ, PT ;  /* 0x000000ff0d00720c */ /* 0x000fe40003f25270 */
[----:B------:R-:W-:Y:S01]  /*2a90*/  IADD3 R8, -R2, 0xb, RZ ;  /* 0x0000000b02087810 */ /* 0x000fe20007ffe1ff */
        /* <DEDUP_REMOVED lines=12> */
[----:B------:R2:W3:Y:S01]  /*2b60*/  MUFU.EX2 R12, R6 ;  /* 0x00000006000c7308 */ /* 0x0004e20000000800 */
[----:B0-----:R-:W-:Y:S01]  /*2b70*/  FADD.FTZ R5, R24, R25 ;  /* 0x0000001918057221 */ /* 0x001fe20000010000 */
[--C-:B------:R-:W-:Y:S01]  /*2b80*/  FFMA.FTZ R47, R47, UR7, -R11.reuse ;  /* 0x000000072f2f7c23 */ /* 0x100fe2000801080b */
[----:B------:R-:W-:Y:S01]  /*2b90*/  MOV R10, UR38 ;  /* 0x00000026000a7c02 */ /* 0x000fe20008000f00 */
[--C-:B------:R-:W-:Y:S01]  /*2ba0*/  FFMA.FTZ R50, R50, UR7, -R11.reuse ;  /* 0x0000000732327c23 */ /* 0x100fe2000801080b */
[--C-:B------:R-:W-:Y:S01]  /*2bb0*/  FFMA.FTZ R51, R51, UR7, -R11.reuse ;  /* 0x0000000733337c23 */ /* 0x100fe2000801080b */
[--C-:B------:R-:W-:Y:S01]  /*2bc0*/  FFMA.FTZ R54, R54, UR7, -R11.reuse ;  /* 0x0000000736367c23 */ /* 0x100fe2000801080b */
[----:B------:R-:W-:Y:S01]  /*2bd0*/  FFMA.FTZ R55, R55, UR7, -R11 ;  /* 0x0000000737377c23 */ /* 0x000fe2000801080b */
[----:B------:R-:W0:Y:S01]  /*2be0*/  MUFU.EX2 R30, R30 ;  /* 0x0000001e001e7308 */ /* 0x000e220000000800 */
[----:B--2---:R-:W-:Y:S01]  /*2bf0*/  FADD.FTZ R6, R28, R5 ;  /* 0x000000051c067221 */ /* 0x004fe20000010000 */
[--C-:B------:R-:W-:Y:S01]  /*2c00*/  FFMA.FTZ R58, R58, UR7, -R11.reuse ;  /* 0x000000073a3a7c23 */ /* 0x100fe2000801080b */
[--C-:B------:R-:W-:Y:S01]  /*2c10*/  FFMA.FTZ R59, R59, UR7, -R11.reuse ;  /* 0x000000073b3b7c23 */ /* 0x100fe2000801080b */
[--C-:B------:R-:W-:Y:S01]  /*2c20*/  FFMA.FTZ R62, R62, UR7, -R11.reuse ;  /* 0x000000073e3e7c23 */ /* 0x100fe2000801080b */
[----:B------:R-:W-:Y:S01]  /*2c30*/  FADD.FTZ R5, R29, R6 ;  /* 0x000000061d057221 */ /* 0x000fe20000010000 */
[--C-:B------:R-:W-:Y:S01]  /*2c40*/  FFMA.FTZ R63, R63, UR7, -R11.reuse ;  /* 0x000000073f3f7c23 */ /* 0x100fe2000801080b */
[----:B------:R-:W-:Y:S01]  /*2c50*/  FFMA.FTZ R66, R66, UR7, -R11 ;  /* 0x0000000742427c23 */ /* 0x000fe2000801080b */
[----:B------:R-:W2:Y:S01]  /*2c60*/  MUFU.EX2 R31, R31 ;  /* 0x0000001f001f7308 */ /* 0x000ea20000000800 */
[----:B------:R-:W-:Y:S01]  /*2c70*/  FADD.FTZ R6, R32, R5 ;  /* 0x0000000520067221 */ /* 0x000fe20000010000 */
[----:B---3--:R-:W-:Y:S01]  /*2c80*/  FADD.FTZ R5, R153, R12 ;  /* 0x0000000c99057221 */ /* 0x008fe20000010000 */
[--C-:B------:R-:W-:Y:S01]  /*2c90*/  FFMA.FTZ R67, R67, UR7, -R11.reuse ;  /* 0x0000000743437c23 */ /* 0x100fe2000801080b */
[--C-:B------:R-:W-:Y:S01]  /*2ca0*/  FFMA.FTZ R70, R70, UR7, -R11.reuse ;  /* 0x0000000746467c23 */ /* 0x100fe2000801080b */
[----:B------:R-:W-:Y:S01]  /*2cb0*/  FADD.FTZ R13, R33, R6 ;  /* 0x00000006210d7221 */ /* 0x000fe20000010000 */
[----:B------:R-:W-:Y:S01]  /*2cc0*/  FFMA.FTZ R11, R71, UR7, -R11 ;  /* 0x00000007470b7c23 */ /* 0x000fe2000801080b */
[----:B------:R-:W-:Y:S01]  /*2cd0*/  F2FP.BF16.F32.PACK_AB R153, R12, R153 ;  /* 0x000000990c99723e */ /* 0x000fe200000010ff */
[----:B------:R-:W3:Y:S01]  /*2ce0*/  MUFU.EX2 R34, R34 ;  /* 0x0000002200227308 */ /* 0x000ee20000000800 */
[----:B0-----:R-:W-:Y:S01]  /*2cf0*/  FADD.FTZ R6, R30, R5 ;  /* 0x000000051e067221 */ /* 0x001fe20000010000 */
[----:B------:R-:W-:Y:S01]  /*2d00*/  FADD.FTZ R14, R36, R13 ;  /* 0x0000000d240e7221 */ /* 0x000fe20000010000 */
[----:B------:R-:W-:Y:S01]  /*2d10*/  @!P1 VIADD R5, R10, 0x22840 ;  /* 0x000228400a059836 */ /* 0x000fe20000000000 */
[----:B------:R-:W-:-:S02]  /*2d20*/  F2FP.BF16.F32.PACK_AB R168, R57, R56 ;  /* 0x0000003839a8723e */ /* 0x000fc400000010ff */
[----:B------:R-:W-:Y:S02]  /*2d30*/  FADD.FTZ R15, R37, R14 ;  /* 0x0000000e250f7221 */ /* 0x000fe40000010000 */
[----:B------:R-:W0:Y:S01]  /*2d40*/  MUFU.EX2 R35, R35 ;  /* 0x0000002300237308 */ /* 0x000e220000000800 */
[----:B--2---:R-:W-:Y:S01]  /*2d50*/  FADD.FTZ R13, R31, R6 ;  /* 0x000000061f0d7221 */ /* 0x004fe20000010000 */
[----:B------:R-:W-:Y:S01]  /*2d60*/  @!P1 PRMT R5, RZ, 0x654, R5 ;  /* 0x00000654ff059816 */ /* 0x000fe20000000005 */
[----:B------:R-:W-:Y:S01]  /*2d70*/  FADD.FTZ R14, R40, R15 ;  /* 0x0000000f280e7221 */ /* 0x000fe20000010000 */
[----:B------:R2:W-:Y:S06]  /*2d80*/  BAR.ARV R8, 0x100 ;  /* 0x000400080000751d */ /* 0x0005ec0000002000 */
[----:B------:R-:W4:Y:S01]  /*2d90*/  MUFU.EX2 R38, R38 ;  /* 0x0000002600267308 */ /* 0x000f220000000800 */
[----:B---3--:R-:W-:Y:S01]  /*2da0*/  FADD.FTZ R6, R34, R13 ;  /* 0x0000000d22067221 */ /* 0x008fe20000010000 */
[----:B------:R3:W-:Y:S01]  /*2db0*/  @!P1 SYNCS.ARRIVE.TRANS64.RED.A1T0 RZ, [R5+URZ], RZ ;  /* 0x000000ff05ff99a7 */ /* 0x0007e2000810043f */
[----:B------:R-:W-:Y:S01]  /*2dc0*/  FADD.FTZ R15, R41, R14 ;  /* 0x0000000e290f7221 */ /* 0x000fe20000010000 */
[----:B------:R-:W-:Y:S01]  /*2dd0*/  F2FP.BF16.F32.PACK_AB R155, R31, R30 ;  /* 0x0000001e1f9b723e */ /* 0x000fe200000010ff */
[----:B0-----:R-:W-:-:S03]  /*2de0*/  FADD.FTZ R13, R35, R6 ;  /* 0x00000006230d7221 */ /* 0x001fc60000010000 */
[----:B------:R-:W0:Y:S01]  /*2df0*/  MUFU.EX2 R39, R39 ;  /* 0x0000002700277308 */ /* 0x000e220000000800 */
[----:B------:R-:W-:Y:S01]  /*2e00*/  FADD.FTZ R14, R44, R15 ;  /* 0x0000000f2c0e7221 */ /* 0x000fe20000010000 */
[----:B------:R-:W-:-:S03]  /*2e10*/  F2FP.BF16.F32.PACK_AB R157, R35, R34 ;  /* 0x00000022239d723e */ /* 0x000fc600000010ff */
[----:B------:R-:W-:-:S03]  /*2e20*/  FADD.FTZ R15, R45, R14 ;  /* 0x0000000e2d0f7221 */ /* 0x000fc60000010000 */
[----:B------:R-:W5:Y:S01]  /*2e30*/  MUFU.EX2 R42, R42 ;  /* 0x0000002a002a7308 */ /* 0x000f620000000800 */
[----:B----4-:R-:W-:Y:S01]  /*2e40*/  FADD.FTZ R6, R38, R13 ;  /* 0x0000000d26067221 */ /* 0x010fe20000010000 */
[----:B------:R-:W-:-:S06]  /*2e50*/  FADD.FTZ R14, R48, R15 ;  /* 0x0000000f300e7221 */ /* 0x000fcc0000010000 */
[----:B------:R-:W3:Y:S01]  /*2e60*/  MUFU.EX2 R43, R43 ;  /* 0x0000002b002b7308 */ /* 0x000ee20000000800 */
[C---:B0-----:R-:W-:Y:S01]  /*2e70*/  FADD.FTZ R13, R39.reuse, R6 ;  /* 0x00000006270d7221 */ /* 0x041fe20000010000 */
[----:B------:R-:W-:-:S06]  /*2e80*/  F2FP.BF16.F32.PACK_AB R159, R39, R38 ;  /* 0x00000026279f723e */ /* 0x000fcc00000010ff */
[----:B------:R-:W0:Y:S01]  /*2e90*/  MUFU.EX2 R46, R46 ;  /* 0x0000002e002e7308 */ /* 0x000e220000000800 */
[----:B-----5:R-:W-:Y:S01]  /*2ea0*/  FADD.FTZ R6, R42, R13 ;  /* 0x0000000d2a067221 */ /* 0x020fe20000010000 */
[----:B------:R-:W-:-:S04]  /*2eb0*/  FADD.FTZ R13, R49, R14 ;  /* 0x0000000e310d7221 */ /* 0x000fc80000010000 */
[----:B------:R-:W-:Y:S02]  /*2ec0*/  FADD.FTZ R14, R52, R13 ;  /* 0x0000000d340e7221 */ /* 0x000fe40000010000 */
[----:B------:R-:W4:Y:S01]  /*2ed0*/  MUFU.EX2 R47, R47 ;  /* 0x0000002f002f7308 */ /* 0x000f220000000800 */
[----:B---3--:R-:W-:Y:S01]  /*2ee0*/  FADD.FTZ R5, R43, R6 ;  /* 0x000000062b057221 */ /* 0x008fe20000010000 */
[----:B------:R-:W-:Y:S01]  /*2ef0*/  FADD.FTZ R13, R53, R14 ;  /* 0x0000000e350d7221 */ /* 0x000fe20000010000 */
[----:B------:R-:W-:-:S03]  /*2f00*/  F2FP.BF16.F32.PACK_AB R161, R43, R42 ;  /* 0x0000002a2ba1723e */ /* 0x000fc600000010ff */
[----:B------:R-:W-:Y:S02]  /*2f10*/  FADD.FTZ R14, R56, R13 ;  /* 0x0000000d380e7221 */ /* 0x000fe40000010000 */
[----:B------:R-:W3:Y:S01]  /*2f20*/  MUFU.EX2 R50, R50 ;  /* 0x0000003200327308 */ /* 0x000ee20000000800 */
[----:B0-----:R-:W-:Y:S01]  /*2f30*/  FADD.FTZ R6, R46, R5 ;  /* 0x000000052e067221 */ /* 0x001fe20000010000 */
[----:B------:R-:W-:-:S06]  /*2f40*/  FADD.FTZ R13, R57, R14 ;  /* 0x0000000e390d7221 */ /* 0x000fcc0000010000 */
[----:B------:R-:W0:Y:S01]  /*2f50*/  MUFU.EX2 R51, R51 ;  /* 0x0000003300337308 */ /* 0x000e220000000800 */
[C---:B----4-:R-:W-:Y:S01]  /*2f60*/  FADD.FTZ R5, R47.reuse, R6 ;  /* 0x000000062f057221 */ /* 0x050fe20000010000 */
[----:B------:R-:W-:-:S06]  /*2f70*/  F2FP.BF16.F32.PACK_AB R163, R47, R46 ;  /* 0x0000002e2fa3723e */ /* 0x000fcc00000010ff */
[----:B------:R-:W4:Y:S01]  /*2f80*/  MUFU.EX2 R54, R54 ;  /* 0x0000003600367308 */ /* 0x000f220000000800 */
[----:B---3--:R-:W-:-:S07]  /*2f90*/  FADD.FTZ R6, R50, R5 ;  /* 0x0000000532067221 */ /* 0x008fce0000010000 */
[----:B------:R-:W3:Y:S01]  /*2fa0*/  MUFU.EX2 R55, R55 ;  /* 0x0000003700377308 */ /* 0x000ee20000000800 */
[C---:B0-----:R-:W-:Y:S01]  /*2fb0*/  FADD.FTZ R5, R51.reuse, R6 ;  /* 0x0000000633057221 */ /* 0x041fe20000010000 */
[----:B------:R-:W-:-:S06]  /*2fc0*/  F2FP.BF16.F32.PACK_AB R165, R51, R50 ;  /* 0x0000003233a5723e */ /* 0x000fcc00000010ff */
[----:B------:R-:W0:Y:S01]  /*2fd0*/  MUFU.EX2 R58, R58 ;  /* 0x0000003a003a7308 */ /* 0x000e220000000800 */
[----:B----4-:R-:W-:-:S07]  /*2fe0*/  FADD.FTZ R6, R54, R5 ;  /* 0x0000000536067221 */ /* 0x010fce0000010000 */
[----:B------:R-:W4:Y:S01]  /*2ff0*/  MUFU.EX2 R59, R59 ;  /* 0x0000003b003b7308 */ /* 0x000f220000000800 */
[C---:B---3--:R-:W-:Y:S01]  /*3000*/  FADD.FTZ R5, R55.reuse, R6 ;  /* 0x0000000637057221 */ /* 0x048fe20000010000 */
[----:B------:R-:W-:-:S06]  /*3010*/  F2FP.BF16.F32.PACK_AB R167, R55, R54 ;  /* 0x0000003637a7723e */ /* 0x000fcc00000010ff */
[----:B------:R-:W3:Y:S01]  /*3020*/  MUFU.EX2 R60, R60 ;  /* 0x0000003c003c7308 */ /* 0x000ee20000000800 */
[----:B0-----:R-:W-:-:S07]  /*3030*/  FADD.FTZ R6, R58, R5 ;  /* 0x000000053a067221 */ /* 0x001fce0000010000 */
[----:B------:R-:W0:Y:S01]  /*3040*/  MUFU.EX2 R62, R62 ;  /* 0x0000003e003e7308 */ /* 0x000e220000000800 */
[C---:B----4-:R-:W-:Y:S01]  /*3050*/  FADD.FTZ R5, R59.reuse, R6 ;  /* 0x000000063b057221 */ /* 0x050fe20000010000 */
[----:B------:R-:W-:-:S06]  /*3060*/  F2FP.BF16.F32.PACK_AB R169, R59, R58 ;  /* 0x0000003a3ba9723e */ /* 0x000fcc00000010ff */
[----:B------:R-:W4:Y:S01]  /*3070*/  MUFU.EX2 R61, R61 ;  /* 0x0000003d003d7308 */ /* 0x000f220000000800 */
[----:B---3--:R-:W-:-:S07]  /*3080*/  FADD.FTZ R14, R60, R13 ;  /* 0x0000000d3c0e7221 */ /* 0x008fce0000010000 */
[----:B------:R-:W3:Y:S01]  /*3090*/  MUFU.EX2 R63, R63 ;  /* 0x0000003f003f7308 */ /* 0x000ee20000000800 */
[----:B0-----:R-:W-:-:S07]  /*30a0*/  FADD.FTZ R6, R62, R5 ;  /* 0x000000053e067221 */ /* 0x001fce0000010000 */
[----:B------:R-:W0:Y:S01]  /*30b0*/  MUFU.EX2 R64, R64 ;  /* 0x0000004000407308 */ /* 0x000e220000000800 */
[C---:B----4-:R-:W-:Y:S01]  /*30c0*/  FADD.FTZ R13, R61.reuse, R14 ;  /* 0x0000000e3d0d7221 */ /* 0x050fe20000010000 */
[----:B------:R-:W-:-:S06]  /*30d0*/  F2FP.BF16.F32.PACK_AB R170, R61, R60 ;  /* 0x0000003c3daa723e */ /* 0x000fcc00000010ff */
[----:B------:R-:W4:Y:S01]  /*30e0*/  MUFU.EX2 R66, R66 ;  /* 0x0000004200427308 */ /* 0x000f220000000800 */
[C---:B---3--:R-:W-:Y:S01]  /*30f0*/  FADD.FTZ R5, R63.reuse, R6 ;  /* 0x000000063f057221 */ /* 0x048fe20000010000 */
[----:B------:R-:W-:-:S06]  /*3100*/  F2FP.BF16.F32.PACK_AB R171, R63, R62 ;  /* 0x0000003e3fab723e */ /* 0x000fcc00000010ff */
[----:B------:R-:W3:Y:S01]  /*3110*/  MUFU.EX2 R65, R65 ;  /* 0x0000004100417308 */ /* 0x000ee20000000800 */
[----:B0-----:R-:W-:-:S07]  /*3120*/  FADD.FTZ R14, R64, R13 ;  /* 0x0000000d400e7221 */ /* 0x001fce0000010000 */
[----:B------:R-:W0:Y:S01]  /*3130*/  MUFU.EX2 R67, R67 ;  /* 0x0000004300437308 */ /* 0x000e220000000800 */
[----:B----4-:R-:W-:-:S07]  /*3140*/  FADD.FTZ R12, R66, R5 ;  /* 0x00000005420c7221 */ /* 0x010fce0000010000 */
[----:B------:R-:W4:Y:S01]  /*3150*/  MUFU.EX2 R68, R68 ;  /* 0x0000004400447308 */ /* 0x000f220000000800 */
[C---:B---3--:R-:W-:Y:S01]  /*3160*/  FADD.FTZ R13, R65.reuse, R14 ;  /* 0x0000000e410d7221 */ /* 0x048fe20000010000 */
[----:B------:R-:W-:-:S06]  /*3170*/  F2FP.BF16.F32.PACK_AB R172, R65, R64 ;  /* 0x0000004041ac723e */ /* 0x000fcc00000010ff */
[----:B------:R-:W3:Y:S01]  /*3180*/  MUFU.EX2 R70, R70 ;  /* 0x0000004600467308 */ /* 0x000ee20000000800 */
[C---:B0-----:R-:W-:Y:S01]  /*3190*/  FADD.FTZ R5, R67.reuse, R12 ;  /* 0x0000000c43057221 */ /* 0x041fe20000010000 */
[----:B------:R-:W-:-:S06]  /*31a0*/  F2FP.BF16.F32.PACK_AB R173, R67, R66 ;  /* 0x0000004243ad723e */ /* 0x000fcc00000010ff */
[----:B------:R-:W0:Y:S01]  /*31b0*/  MUFU.EX2 R11, R11 ;  /* 0x0000000b000b7308 */ /* 0x000e220000000800 */
[----:B----4-:R-:W-:Y:S01]  /*31c0*/  FADD.FTZ R14, R68, R13 ;  /* 0x0000000d440e7221 */ /* 0x010fe20000010000 */
[----:B------:R-:W-:-:S03]  /*31d0*/  F2FP.BF16.F32.PACK_AB R174, R9, R68 ;  /* 0x0000004409ae723e */ /* 0x000fc600000010ff */
[----:B------:R-:W-:Y:S01]  /*31e0*/  FADD.FTZ R6, R9, R14 ;  /* 0x0000000e09067221 */ /* 0x000fe20000010000 */
[----:B---3--:R-:W-:-:S04]  /*31f0*/  FADD.FTZ R12, R70, R5 ;  /* 0x00000005460c7221 */ /* 0x008fc80000010000 */
[C---:B0-----:R-:W-:Y:S01]  /*3200*/  FADD.FTZ R5, R11.reuse, R12 ;  /* 0x0000000c0b057221 */ /* 0x041fe20000010000 */
[----:B------:R-:W-:Y:S01]  /*3210*/  F2FP.BF16.F32.PACK_AB R175, R11, R70 ;  /* 0x000000460baf723e */ /* 0x000fe200000010ff */
[----:B--2---:R-:W-:Y:S06]  /*3220*/  @!P0 BRA `(.L_x_9049) ;  /* 0x0000000000048947 */ /* 0x004fec0003800000 */
[----:B------:R-:W-:Y:S01]  /*3230*/  BPT.TRAP 0x1 ;  /* 0x000000040000795c */ /* 0x000fe20000300000 */
.L_x_9049:
[----:B------:R0:W2:Y:S01]  /*3240*/  SYNCS.PHASECHK.TRANS64.TRYWAIT P2, [UR38+0x22850], R7 ;  /* 0x02285007ff0075a7 */ /* 0x0000a20008040166 */
[----:B------:R-:W-:Y:S05]  /*3250*/  @!P0 BRA `(.L_x_9050) ;  /* 0x0000000000048947 */ /* 0x000fea0003800000 */
[----:B------:R-:W-:Y:S01]  /*3260*/  BPT.TRAP 0x1 ;  /* 0x000000040000795c */ /* 0x000fe20000300000 */
.L_x_9050:
[----:B--2---:R-:W-:Y:S05]  /*3270*/  @P2 BRA `(.L_x_9051) ;  /* 0x0000000000082947 */ /* 0x004fea0003800000 */
[----:B------:R-:W2:Y:S02]  /*3280*/  SYNCS.PHASECHK.TRANS64.TRYWAIT P2, [UR38+0x22850], R7 ;  /* 0x02285007ff0075a7 */ /* 0x000ea40008040166 */
[----:B--2---:R-:W-:Y:S05]  /*3290*/  @!P2 BRA `(.L_x_9052) ;  /* 0x000000900060a947 */ /* 0x004fea0003800000 */
.L_x_9051:
[----:B------:R3:W-:Y:S01]  /*32a0*/  BAR.SYNC.DEFER_BLOCKING R0, 0x100 ;  /* 0x000400000000751d */ /* 0x0007e20000010000 */
[----:B------:R-:W-:Y:S01]  /*32b0*/  UIADD3 UR4, UR38, 0x400, URZ ;  /* 0x0000040026047890 */ /* 0x000fe2000fffe03f */
[----:B--2---:R-:W-:Y:S01]  /*32c0*/  @!P1 VIADD R10, R10, 0x22860 ;  /* 0x000228600a0a9836 */ /* 0x004fe20000000000 */
[----:B------:R-:W-:Y:S02]  /*32d0*/  UIADD3 UR40, UR40, -0x2, URZ ;  /* 0xfffffffe28287890 */ /* 0x000fe4000fffe03f */
[----:B------:R-:W-:Y:S01]  /*32e0*/  USHF.R.U32.HI UR4, URZ, 0x4, UR4 ;  /* 0x000000043f047899 */ /* 0x000fe20008011604 */
[----:B------:R-:W-:Y:S01]  /*32f0*/  UMOV UR11, 0x40000040 ;  /* 0x40000040000b7882 */ /* 0x000fe20000000000 */
[----:B------:R-:W-:Y:S01]  /*3300*/  UISETP.GE.AND UP0, UPT, UR40, UR37, UPT ;  /* 0x000000252800728c */ /* 0x000fe2000bf06270 */
[----:B------:R-:W-:Y:S01]  /*3310*/  @!P1 PRMT R10, RZ, 0x654, R10 ;  /* 0x00000654ff0a9816 */ /* 0x000fe2000000000a */
[----:B------:R-:W-:-:S04]  /*3320*/  ULOP3.LUT UR4, UR4, 0x3fff, URZ, 0xc0, !UPT ;  /* 0x00003fff04047892 */ /* 0x000fc8000f8ec03f */
[----:B------:R-:W-:Y:S01]  /*3330*/  ULOP3.LUT UR24, UR4, 0x3000000, URZ, 0xfc, !UPT ;  /* 0x0300000004187892 */ /* 0x000fe2000f8efc3f */
[----:B------:R-:W-:-:S03]  /*3340*/  PLOP3.LUT P2, PT, PT, PT, UP0, 0x80, 0x0 ;  /* 0x000000000000781c */ /* 0x000fc60003f4f008 */
[----:B------:R-:W-:-:S03]  /*3350*/  UIADD3 UR4, UR24, 0x80, URZ ;  /* 0x0000008018047890 */ /* 0x000fc6000fffe03f */
[----:B------:R-:W-:Y:S01]  /*3360*/  UMOV UR10, UR24 ;  /* 0x00000018000a7c82 */ /* 0x000fe20008000000 */
[----:B------:R-:W-:-:S06]  /*3370*/  WARPGROUP.ARRIVE ;  /* 0x00000000000079c5 */ /* 0x000fcc0000000000 */
[----:B------:R-:W-:Y:S01]  /*3380*/  HGMMA.64x256x16.F32.BF16 R24, R152, gdesc[UR8].tnspB, RZ, !UPT, gsb0 ;  /* 0x43e0000898187df0 */ /* 0x000fe2000c0018ff */
        /* <DEDUP_REMOVED lines=35> */
[----:B------:R3:W-:Y:S01]  /*35c0*/  @!P1 SYNCS.ARRIVE.TRANS64.RED.A1T0 RZ, [R10+URZ], RZ ;  /* 0x000000ff0aff99a7 */ /* 0x0007e2000810043f */
[----:B------:R-:W-:Y:S05]  /*35d0*/  @!P2 BRA `(.L_x_9053) ;  /* 0x0000002000c8a947 */ /* 0x000fea0003800000 */
[----:B01----:R-:W-:Y:S01]  /*35e0*/  IMAD.MOV.U32 R7, RZ, RZ, R4 ;  /* 0x000000ffff077224 */ /* 0x003fe200078e0004 */
[----:B------:R-:W-:Y:S01]  /*35f0*/  UMOV UR4, URZ ;  /* 0x0000003f00047c82 */ /* 0x000fe20008000000 */
[----:B------:R-:W-:Y:S01]  /*3600*/  IMAD.MOV.U32 R20, RZ, RZ, R3 ;  /* 0x000000ffff147224 */ /* 0x000fe200078e0003 */
[----:B------:R-:W-:Y:S01]  /*3610*/  UMOV UR5, URZ ;  /* 0x0000003f00057c82 */ /* 0x000fe20008000000 */
[----:B------:R-:W-:Y:S01]  /*3620*/  ULDC UR27, c[0x0][0x9d8] ;  /* 0x00027600001b7ab9 */ /* 0x000fe20000000800 */
[----:B------:R-:W-:-:S05]  /*3630*/  ULDC UR7, c[0x0][0x988] ;  /* 0x0002620000077ab9 */ /* 0x000fca0000000800 */
.L_x_9062:
        /* <DEDUP_REMOVED lines=8> */
[----:B--2---:R-:W-:Y:S11]  /*36c0*/  @!P0 BRA `(.L_x_9054) ;  /* 0x0000000000048947 */ /* 0x004ff60003800000 */
[----:B------:R-:W-:Y:S01]  /*36d0*/  BPT.TRAP 0x1 ;  /* 0x000000040000795c */ /* 0x000fe20000300000 */
.L_x_9054:
[----:B------:R-:W-:Y:S01]  /*36e0*/  IMAD.U32 R3, RZ, RZ, UR4 ;  /* 0x00000004ff037e24 */ /* 0x000fe2000f8e00ff */
[----:B------:R-:W-:-:S04]  /*36f0*/  ULEA UR26, UR5, UR38, 0x3 ;  /* 0x00000026051a7291 */ /* 0x000fc8000f8e183f */
[----:B------:R-:W-:-:S04]  /*3700*/  SHF.L.U32 R3, R3, 0x1f, RZ ;  /* 0x0000001f03037819 */ /* 0x000fc800000006ff */
[----:B------:R-:W-:-:S13]  /*3710*/  R2UR UR25, R3 ;  /* 0x00000000031972ca */ /* 0x000fda00000e0000 */
[----:B------:R-:W-:-:S04]  /*3720*/  IMAD.U32 R3, RZ, RZ, UR25 ;  /* 0x00000019ff037e24 */ /* 0x000fc8000f8e00ff */
[----:B------:R0:W1:Y:S01]  /*3730*/  SYNCS.PHASECHK.TRANS64.TRYWAIT P3, [UR26+0x22830], R3 ;  /* 0x02283003ff0075a7 */ /* 0x000062000806015a */
[----:B------:R-:W-:Y:S05]  /*3740*/  @!P0 BRA `(.L_x_9055) ;  /* 0x0000000000048947 */ /* 0x000fea0003800000 */
[----:B------:R-:W-:Y:S01]  /*3750*/  BPT.TRAP 0x1 ;  /* 0x000000040000795c */ /* 0x000fe20000300000 */
.L_x_9055:
[----:B-1----:R-:W-:Y:S05]  /*3760*/  @P3 BRA `(.L_x_9056) ;  /* 0x00000000000c3947 */ /* 0x002fea0003800000 */
[----:B0-----:R-:W-:-:S04]  /*3770*/  IMAD.U32 R3, RZ, RZ, UR25 ;  /* 0x00000019ff037e24 */ /* 0x001fc8000f8e00ff */
[----:B------:R-:W0:Y:S02]  /*3780*/  SYNCS.PHASECHK.TRANS64.TRYWAIT P3, [UR26+0x22830], R3 ;  /* 0x02283003ff0075a7 */ /* 0x000e24000806015a */
[----:B0-----:R-:W-:Y:S05]  /*3790*/  @!P3 BRA `(.L_x_9057) ;  /* 0x0000008c0034b947 */ /* 0x001fea0003800000 */
.L_x_9056:
[----:B------:R-:W-:Y:S01]  /*37a0*/  UIMAD UR10, UR5, 0x300, UR6 ;  /* 0x00000300050a78a4 */ /* 0x000fe2000f8e0206 */
[----:B------:R-:W-:Y:S01]  /*37b0*/  WARPGROUP.ARRIVE ;  /* 0x00000000000079c5 */ /* 0x000fe20000000000 */
[----:B------:R-:W-:Y:S01]  /*37c0*/  UMOV UR11, 0x40000040 ;  /* 0x40000040000b7882 */ /* 0x000fe20000000000 */
[----:B------:R-:W-:Y:S01]  /*37d0*/  UMOV UR15, 0x40000040 ;  /* 0x40000040000f7882 */ /* 0x000fe20000000000 */
[----:B------:R-:W-:Y:S02]  /*37e0*/  UIADD3 UR14, UR10, 0x2, URZ ;  /* 0x000000020a0e7890 */ /* 0x000fe4000fffe03f */
[----:B------:R-:W-:Y:S01]  /*37f0*/  UIADD3 UR18, UR10, 0x4, URZ ;  /* 0x000000040a127890 */ /* 0x000fe2000fffe03f */
[----:B------:R-:W-:Y:S02]  /*3800*/  UMOV UR19, 0x40000040 ;  /* 0x4000004000137882 */ /* 0x000fe40000000000 */
[----:B------:R-:W-:Y:S01]  /*3810*/  HGMMA.64x96x16.F32.BF16 R152, gdesc[UR8], RZ, !UPT, gsb0 ;  /* 0x01600000089879f0 */ /* 0x000fe2000c0018ff */
[----:B------:R-:W-:Y:S01]  /*3820*/  UIADD3 UR22, UR10, 0x6, URZ ;  /* 0x000000060a167890 */ /* 0x000fe2000fffe03f */
[----:B------:R-:W-:Y:S01]  /*3830*/  UMOV UR23, 0x40000040 ;  /* 0x4000004000177882 */ /* 0x000fe20000000000 */
        /* <DEDUP_REMOVED lines=21> */
[----:B---3--:R-:W-:Y:S01]  /*3990*/  FMUL.FTZ R10, R158, UR27 ;  /* 0x0000001b9e0a7c20 */ /* 0x008fe20008410000 */
        /* <DEDUP_REMOVED lines=40> */
[----:B------:R-:W-:-:S02]  /*3c20*/  FMUL.FTZ R182, R199, UR27 ;  /* 0x0000001bc7b67c20 */ /* 0x000fc40008410000 */
        /* <DEDUP_REMOVED lines=27> */
[----:B--2---:R-:W-:Y:S01]  /*3de0*/  FMNMX.FTZ R3, R173, R158, !PT ;  /* 0x0000009ead037209 */ /* 0x004fe20007810000 */
[----:B------:R-:W-:Y:S01]  /*3df0*/  FMUL.FTZ R158, R175, UR27 ;  /* 0x0000001baf9e7c20 */ /* 0x000fe20008410000 */
[----:B------:R-:W-:-:S05]  /*3e00*/  FMUL.FTZ R175, R195, UR27 ;  /* 0x0000001bc3af7c20 */ /* 0x000fca0008410000 */
        /* <DEDUP_REMOVED lines=10> */
[----:B-1----:R-:W-:-:S07]  /*3eb0*/  FMNMX.FTZ R164, R184, R3, !PT ;  /* 0x00000003b8a47209 */ /* 0x002fce0007810000 */
[----:B------:R-:W1:Y:S01]  /*3ec0*/  MUFU.TANH R9, R9 ;  /* 0x0000000900097308 */ /* 0x000e620000002400 */
[----:B--2---:R-:W-:Y:S01]  /*3ed0*/  FMNMX.FTZ R3, R185, R164, !PT ;  /* 0x000000a4b9037209 */ /* 0x004fe20007810000 */
[----:B------:R-:W-:-:S04]  /*3ee0*/  FMUL.FTZ R164, R183, UR27 ;  /* 0x0000001bb7a47c20 */ /* 0x000fc80008410000 */
[----:B------:R-:W2:Y:S02]  /*3ef0*/  SHFL.BFLY PT, R176, R3, 0x2, 0x1f ;  /* 0x0c401f0003b07f89 */ /* 0x000ea400000e0000 */
[----:B------:R-:W3:Y:S08]  /*3f00*/  MUFU.TANH R10, R10 ;  /* 0x0000000a000a7308 */ /* 0x000ef00000002400 */
[----:B------:R-:W4:Y:S08]  /*3f10*/  MUFU.TANH R11, R11 ;  /* 0x0000000b000b7308 */ /* 0x000f300000002400 */
[----:B------:R-:W5:Y:S01]  /*3f20*/  MUFU.TANH R12, R12 ;  /* 0x0000000c000c7308 */ /* 0x000f620000002400 */
[----:B--2---:R-:W-:Y:S01]  /*3f30*/  FMNMX.FTZ R179, R3, R176, !PT ;  /* 0x000000b003b37209 */ /* 0x004fe20007810000 */
[----:B------:R-:W-:-:S06]  /*3f40*/  FMUL.FTZ R176, R190, UR27 ;  /* 0x0000001bbeb07c20 */ /* 0x000fcc0008410000 */
[----:B------:R-:W2:Y:S01]  /*3f50*/  MUFU.TANH R13, R13 ;  /* 0x0000000d000d7308 */ /* 0x000ea20000002400 */
[----:B------:R-:W0:Y:S07]  /*3f60*/  SHFL.BFLY PT, R186, R179, 0x1, 0x1f ;  /* 0x0c201f00b3ba7f89 */ /* 0x000e2e00000e0000 */
[----:B------:R-:W2:Y:S08]  /*3f70*/  MUFU.TANH R14, R14 ;  /* 0x0000000e000e7308 */ /* 0x000eb00000002400 */
[----:B------:R-:W2:Y:S08]  /*3f80*/  MUFU.TANH R15, R15 ;  /* 0x0000000f000f7308 */ /* 0x000eb00000002400 */
[----:B------:R-:W2:Y:S01]  /*3f90*/  MUFU.TANH R16, R16 ;  /* 0x0000001000107308 */ /* 0x000ea20000002400 */
[----:B0-----:R-:W-:-:S05]  /*3fa0*/  FMNMX.FTZ R3, R179, R186, !PT ;  /* 0x000000bab3037209 */ /* 0x001fca0007810000 */
[C---:B------:R-:W-:Y:S01]  /*3fb0*/  FADD.FTZ R20, -R3.reuse, R20 ;  /* 0x0000001403147221 */ /* 0x040fe20000010100 */
[----:B------:R-:W-:Y:S01]  /*3fc0*/  FMUL.FTZ R192, R3, UR7 ;  /* 0x0000000703c07c20 */ /* 0x000fe20008410000 */
[----:B------:R-:W0:Y:S02]  /*3fd0*/  MUFU.TANH R17, R17 ;  /* 0x0000001100117308 */ /* 0x000e240000002400 */
[----:B------:R-:W-:Y:S01]  /*3fe0*/  FMUL.FTZ R179, R20, UR7 ;  /* 0x0000000714b37c20 */ /* 0x000fe20008410000 */
[----:B------:R-:W-:Y:S01]  /*3ff0*/  FMNMX.FTZ R20, R8, R7, !PT ;  /* 0x0000000708147209 */ /* 0x000fe20007810000 */
[--C-:B------:R-:W-:Y:S01]  /*4000*/  FFMA.FTZ R187, R21, UR7, -R192.reuse ;  /* 0x0000000715bb7c23 */ /* 0x100fe200080108c0 */
[--C-:B------:R-:W-:Y:S01]  /*4010*/  FFMA.FTZ R190, R157, UR7, -R192.reuse ;  /* 0x000000079dbe7c23 */ /* 0x100fe200080108c0 */
[--C-:B------:R-:W-:Y:S01]  /*4020*/  FFMA.FTZ R157, R161, UR7, -R192.reuse ;  /* 0x00000007a19d7c23 */ /* 0x100fe200080108c0 */
[----:B-1----:R-:W-:Y:S01]  /*4030*/  FMNMX.FTZ R21, R9, R20, !PT ;  /* 0x0000001409157209 */ /* 0x002fe20007810000 */
[----:B------:R-:W1:Y:S01]  /*4040*/  MUFU.TANH R18, R18 ;  /* 0x0000001200127308 */ /* 0x000e620000002400 */
[--C-:B------:R-:W-:Y:S01]  /*4050*/  FFMA.FTZ R194, R171, UR7, -R192.reuse ;  /* 0x00000007abc27c23 */ /* 0x100fe200080108c0 */
[--C-:B------:R-:W-:Y:S01]  /*4060*/  FFMA.FTZ R171, R174, UR7, -R192.reuse ;  /* 0x00000007aeab7c23 */ /* 0x100fe200080108c0 */
[----:B---3--:R-:W-:Y:S01]  /*4070*/  FMNMX.FTZ R186, R10, R21, !PT ;  /* 0x000000150aba7209 */ /* 0x008fe20007810000 */
[--C-:B------:R-:W-:Y:S01]  /*4080*/  FFMA.FTZ R21, R4, UR7, -R192.reuse ;  /* 0x0000000704157c23 */ /* 0x100fe200080108c0 */
[--C-:B------:R-:W-:Y:S01]  /*4090*/  FFMA.FTZ R174, R177, UR7, -R192.reuse ;  /* 0x00000007b1ae7c23 */ /* 0x100fe200080108c0 */
[--C-:B------:R-:W-:Y:S01]  /*40a0*/  FFMA.FTZ R188, R155, UR7, -R192.reuse ;  /* 0x000000079bbc7c23 */ /* 0x100fe200080108c0 */
[----:B----4-:R-:W-:Y:S01]  /*40b0*/  FMNMX.FTZ R183, R11, R186, !PT ;  /* 0x000000ba0bb77209 */ /* 0x010fe20007810000 */
[----:B------:R-:W3:Y:S01]  /*40c0*/  MUFU.TANH R158, R158 ;  /* 0x0000009e009e7308 */ /* 0x000ee20000002400 */
[--C-:B------:R-:W-:Y:S01]  /*40d0*/  FFMA.FTZ R186, R153, UR7, -R192.reuse ;  /* 0x0000000799ba7c23 */ /* 0x100fe200080108c0 */
[--C-:B------:R-:W-:Y:S01]  /*40e0*/  FFMA.FTZ R177, R184, UR7, -R192.reuse ;  /* 0x00000007b8b17c23 */ /* 0x100fe200080108c0 */
[----:B-----5:R-:W-:Y:S01]  /*40f0*/  FMNMX.FTZ R4, R12, R183, !PT ;  /* 0x000000b70c047209 */ /* 0x020fe20007810000 */
[--C-:B------:R-:W-:Y:S01]  /*4100*/  FFMA.FTZ R22, R22, UR7, -R192.reuse ;  /* 0x0000000716167c23 */ /* 0x100fe200080108c0 */
[--C-:B------:R-:W-:Y:S01]  /*4110*/  FFMA.FTZ R23, R23, UR7, -R192.reuse ;  /* 0x0000000717177c23 */ /* 0x100fe200080108c0 */
[--C-:B------:R-:W-:Y:S01]  /*4120*/  FFMA.FTZ R154, R154, UR7, -R192.reuse ;  /* 0x000000079a9a7c23 */ /* 0x100fe200080108c0 */
[----:B--2---:R-:W-:Y:S01]  /*4130*/  FMNMX.FTZ R183, R13, R4, !PT ;  /* 0x000000040db77209 */ /* 0x004fe20007810000 */
[----:B------:R-:W2:Y:S01]  /*4140*/  MUFU.TANH R159, R159 ;  /* 0x0000009f009f7308 */ /* 0x000ea20000002400 */
[--C-:B------:R-:W-:Y:S01]  /*4150*/  FFMA.FTZ R155, R156, UR7, -R192.reuse ;  /* 0x000000079c9b7c23 */ /* 0x100fe200080108c0 */
[--C-:B------:R-:W-:Y:S01]  /*4160*/  FFMA.FTZ R162, R162, UR7, -R192.reuse ;  /* 0x00000007a2a27c23 */ /* 0x100fe200080108c0 */
[----:B------:R-:W-:Y:S01]  /*4170*/  FMNMX.FTZ R4, R14, R183, !PT ;  /* 0x000000b70e047209 */ /* 0x000fe20007810000 */
[--C-:B------:R-:W-:Y:S01]  /*4180*/  FFMA.FTZ R166, R166, UR7, -R192.reuse ;  /* 0x00000007a6a67c23 */ /* 0x100fe200080108c0 */
[----:B------:R-:W-:-:S02]  /*4190*/  FFMA.FTZ R184, R185, UR7, -R192 ;  /* 0x00000007b9b87c23 */ /* 0x000fc400080108c0 */
[----:B------:R-:W-:Y:S01]  /*41a0*/  FMNMX.FTZ R183, R15, R4, !PT ;  /* 0x000000040fb77209 */ /* 0x000fe20007810000 */
[----:B------:R-:W4:Y:S03]  /*41b0*/  MUFU.TANH R160, R160 ;  /* 0x000000a000a07308 */ /* 0x000f260000002400 */
[----:B------:R-:W-:Y:S01]  /*41c0*/  FMNMX.FTZ R4, R16, R183, !PT ;  /* 0x000000b710047209 */ /* 0x000fe20007810000 */
[----:B------:R-:W-:-:S04]  /*41d0*/  FFMA.FTZ R183, R152, UR7, -R192 ;  /* 0x0000000798b77c23 */ /* 0x000fc800080108c0 */
[----:B------:R0:W-:Y:S08]  /*41e0*/  MUFU.EX2 R20, R187 ;  /* 0x000000bb00147308 */ /* 0x0001f00000000800 */
[----:B------:R-:W5:Y:S01]  /*41f0*/  MUFU.TANH R163, R163 ;  /* 0x000000a300a37308 */ /* 0x000f620000002400 */
[----:B0-----:R-:W-:-:S04]  /*4200*/  FMNMX.FTZ R187, R17, R4, !PT ;  /* 0x0000000411bb7209 */ /* 0x001fc80007810000 */
[----:B-1----:R-:W-:-:S03]  /*4210*/  FMNMX.FTZ R187, R18, R187, !PT ;  /* 0x000000bb12bb7209 */ /* 0x002fc60007810000 */
[----:B------:R-:W0:Y:S01]  /*4220*/  MUFU.TANH R164, R164 ;  /* 0x000000a400a47308 */ /* 0x000e220000002400 */
[----:B---3--:R-:W-:-:S04]  /*4230*/  FMNMX.FTZ R4, R158, R187, !PT ;  /* 0x000000bb9e047209 */ /* 0x008fc80007810000 */
[----:B--2---:R-:W-:-:S03]  /*4240*/  FMNMX.FTZ R153, R159, R4, !PT ;  /* 0x000000049f997209 */ /* 0x004fc60007810000 */
[----:B------:R-:W1:Y:S01]  /*4250*/  MUFU.TANH R168, R168 ;  /* 0x000000a800a87308 */ /* 0x000e620000002400 */
[----:B----4-:R-:W-:-:S04]  /*4260*/  FMNMX.FTZ R4, R160, R153, !PT ;  /* 0x00000099a0047209 */ /* 0x010fc80007810000 */
[----:B-----5:R-:W-:-:S03]  /*4270*/  FMNMX.FTZ R187, R163, R4, !PT ;  /* 0x00000004a3bb7209 */ /* 0x020fc60007810000 */
        /* <DEDUP_REMOVED lines=14> */
[----:B------:R-:W0:Y:S01]  /*4360*/  MUFU.EX2 R179, R179 ;  /* 0x000000b300b37308 */ /* 0x000e220000000800 */
[----:B-1----:R-:W-:-:S07]  /*4370*/  FMNMX.FTZ R161, R178, R161, !PT ;  /* 0x000000a1b2a17209 */ /* 0x002fce0007810000 */
[----:B------:R-:W-:Y:S01]  /*4380*/  MUFU.EX2 R21, R21 ;  /* 0x0000001500157308 */ /* 0x000fe20000000800 */
[----:B--2---:R-:W-:Y:S01]  /*4390*/  FMNMX.FTZ R4, R182, R161, !PT ;  /* 0x000000a1b6047209 */ /* 0x004fe20007810000 */
[--C-:B------:R-:W-:Y:S01]  /*43a0*/  FFMA.FTZ R161, R165, UR7, -R192.reuse ;  /* 0x00000007a5a17c23 */ /* 0x100fe200080108c0 */
[--C-:B------:R-:W-:Y:S01]  /*43b0*/  FFMA.FTZ R165, R167, UR7, -R192.reuse ;  /* 0x00000007a7a57c23 */ /* 0x100fe200080108c0 */
[--C-:B------:R-:W-:Y:S01]  /*43c0*/  FFMA.FTZ R167, R172, UR7, -R192.reuse ;  /* 0x00000007aca77c23 */ /* 0x100fe200080108c0 */
[--C-:B------:R-:W-:Y:S01]  /*43d0*/  FFMA.FTZ R172, R173, UR7, -R192.reuse ;  /* 0x00000007adac7c23 */ /* 0x100fe200080108c0 */
[----:B------:R-:W1:Y:S01]  /*43e0*/  SHFL.BFLY PT, R187, R4, 0x2, 0x1f ;  /* 0x0c401f0004bb7f89 */ /* 0x000e6200000e0000 */
[--C-:B------:R-:W-:Y:S01]  /*43f0*/  FFMA.FTZ R173, R180, UR7, -R192.reuse ;  /* 0x00000007b4ad7c23 */ /* 0x100fe200080108c0 */
[----:B------:R-:W-:Y:S01]  /*4400*/  FFMA.FTZ R180, R181, UR7, -R192 ;  /* 0x00000007b5b47c23 */ /* 0x000fe200080108c0 */
[----:B------:R-:W-:Y:S01]  /*4410*/  MUFU.EX2 R22, R22 ;  /* 0x0000001600167308 */ /* 0x000fe20000000800 */
[----:B0-----:R-:W-:Y:S01]  /*4420*/  FFMA.FTZ R6, R179, R6, R20 ;  /* 0x00000006b3067223 */ /* 0x001fe20000010014 */
        /* <DEDUP_REMOVED lines=18> */
[----:B------:R-:W-:Y:S01]  /*4550*/  FMUL.FTZ R56, R56, R179 ;  /* 0x000000b338387220 */ /* 0x000fe20000410000 */
[----:B-1----:R-:W-:Y:S01]  /*4560*/  FMNMX.FTZ R187, R4, R187, !PT ;  /* 0x000000bb04bb7209 */ /* 0x002fe20007810000 */
[-C--:B------:R-:W-:Y:S01]  /*4570*/  FMUL.FTZ R57, R57, R179.reuse ;  /* 0x000000b339397220 */ /* 0x080fe20000410000 */
[-C--:B------:R-:W-:Y:S01]  /*4580*/  FMUL.FTZ R60, R60, R179.reuse ;  /* 0x000000b33c3c7220 */ /* 0x080fe20000410000 */
[----:B------:R0:W-:Y:S01]  /*4590*/  MUFU.EX2 R153, R154 ;  /* 0x0000009a00997308 */ /* 0x0001e20000000800 */
[-C--:B------:R-:W-:Y:S01]  /*45a0*/  FMUL.FTZ R61, R61, R179.reuse ;  /* 0x000000b33d3d7220 */ /* 0x080fe20000410000 */
[----:B------:R-:W1:Y:S01]  /*45b0*/  SHFL.BFLY PT, R4, R187, 0x1, 0x1f ;  /* 0x0c201f00bb047f89 */ /* 0x000e6200000e0000 */
[-C--:B------:R-:W-:Y:S01]  /*45c0*/  FMUL.FTZ R64, R64, R179.reuse ;  /* 0x000000b340407220 */ /* 0x080fe20000410000 */
[-C--:B------:R-:W-:Y:S01]  /*45d0*/  FMUL.FTZ R65, R65, R179.reuse ;  /* 0x000000b341417220 */ /* 0x080fe20000410000 */
[-C--:B------:R-:W-:Y:S01]  /*45e0*/  FMUL.FTZ R68, R68, R179.reuse ;  /* 0x000000b344447220 */ /* 0x080fe20000410000 */
[-C--:B------:R-:W-:Y:S01]  /*45f0*/  FMUL.FTZ R69, R69, R179.reuse ;  /* 0x000000b345457220 */ /* 0x080fe20000410000 */
[-C--:B------:R-:W-:Y:S01]  /*4600*/  FMUL.FTZ R72, R72, R179.reuse ;  /* 0x000000b348487220 */ /* 0x080fe20000410000 */
[----:B------:R-:W3:Y:S01]  /*4610*/  MUFU.EX2 R186, R186 ;  /* 0x000000ba00ba7308 */ /* 0x000ee20000000800 */
        /* <DEDUP_REMOVED lines=17> */
[----:B-1----:R-:W-:Y:S01]  /*4730*/  FMNMX.FTZ R4, R187, R4, !PT ;  /* 0x00000004bb047209 */ /* 0x002fe20007810000 */
[-C--:B------:R-:W-:Y:S01]  /*4740*/  FMUL.FTZ R101, R101, R179.reuse ;  /* 0x000000b365657220 */ /* 0x080fe20000410000 */
[-C--:B------:R-:W-:Y:S01]  /*4750*/  FMUL.FTZ R104, R104, R179.reuse ;  /* 0x000000b368687220 */ /* 0x080fe20000410000 */
[-C--:B------:R-:W-:Y:S01]  /*4760*/  FMUL.FTZ R105, R105, R179.reuse ;  /* 0x000000b369697220 */ /* 0x080fe20000410000 */
[-C--:B------:R-:W-:Y:S01]  /*4770*/  FMUL.FTZ R108, R108, R179.reuse ;  /* 0x000000b36c6c7220 */ /* 0x080fe20000410000 */
[C---:B------:R-:W-:Y:S01]  /*4780*/  FADD.FTZ R7, -R4.reuse, R7 ;  /* 0x0000000704077221 */ /* 0x040fe20000010100 */
[----:B------:R-:W-:Y:S01]  /*4790*/  FMUL.FTZ R191, R4, UR7 ;  /* 0x0000000704bf7c20 */ /* 0x000fe20008410000 */
[----:B------:R-:W-:Y:S01]  /*47a0*/  MUFU.EX2 R190, R190 ;  /* 0x000000be00be7308 */ /* 0x000fe20000000800 */
[----:B------:R-:W-:Y:S01]  /*47b0*/  FMUL.FTZ R109, R109, R179 ;  /* 0x000000b36d6d7220 */ /* 0x000fe20000410000 */
[----:B------:R-:W-:Y:S01]  /*47c0*/  FMUL.FTZ R192, R7, UR7 ;  /* 0x0000000707c07c20 */ /* 0x000fe20008410000 */
        /* <DEDUP_REMOVED lines=8> */
[----:B------:R-:W-:Y:S01]  /*4850*/  FADD.FTZ R159, R21, R6 ;  /* 0x00000006159f7221 */ /* 0x000fe20000010000 */
[--C-:B------:R-:W-:Y:S01]  /*4860*/  FFMA.FTZ R13, R14, UR7, -R191.reuse ;  /* 0x000000070e0d7c23 */ /* 0x100fe200080108bf */
[--C-:B------:R-:W-:Y:S01]  /*4870*/  FFMA.FTZ R14, R15, UR7, -R191.reuse ;  /* 0x000000070f0e7c23 */ /* 0x100fe200080108bf */
[----:B------:R-:W-:Y:S01]  /*4880*/  FFMA.FTZ R15, R16, UR7, -R191 ;  /* 0x00000007100f7c23 */ /* 0x000fe200080108bf */
[----:B------:R-:W-:Y:S01]  /*4890*/  FADD.FTZ R6, R22, R159 ;  /* 0x0000009f16067221 */ /* 0x000fe20000010000 */
[----:B------:R-:W0:Y:S01]  /*48a0*/  MUFU.EX2 R7, R7 ;  /* 0x0000000700077308 */ /* 0x000e220000000800 */
[--C-:B------:R-:W-:Y:S01]  /*48b0*/  FFMA.FTZ R16, R17, UR7, -R191.reuse ;  /* 0x0000000711107c23 */ /* 0x100fe200080108bf */
[--C-:B------:R-:W-:Y:S01]  /*48c0*/  FFMA.FTZ R17, R18, UR7, -R191.reuse ;  /* 0x0000000712117c23 */ /* 0x100fe200080108bf */
[----:B------:R-:W-:Y:S01]  /*48d0*/  FADD.FTZ R6, R23, R6 ;  /* 0x0000000617067221 */ /* 0x000fe20000010000 */
[--C-:B------:R-:W-:Y:S01]  /*48e0*/  FFMA.FTZ R18, R158, UR7, -R191.reuse ;  /* 0x000000079e127c23 */ /* 0x100fe200080108bf */
[--C-:B------:R-:W-:Y:S01]  /*48f0*/  FFMA.FTZ R198, R160, UR7, -R191.reuse ;  /* 0x00000007a0c67c23 */ /* 0x100fe200080108bf */
[--C-:B------:R-:W-:Y:S01]  /*4900*/  FFMA.FTZ R185, R163, UR7, -R191.reuse ;  /* 0x00000007a3b97c23 */ /* 0x100fe200080108bf */
[----:B--2---:R-:W-:Y:S01]  /*4910*/  FADD.FTZ R159, R183, R6 ;  /* 0x00000006b79f7221 */ /* 0x004fe20000010000 */
[----:B------:R-:W1:Y:S01]  /*4920*/  MUFU.EX2 R196, R196 ;  /* 0x000000c400c47308 */ /* 0x000e620000000800 */
[--C-:B------:R-:W-:Y:S01]  /*4930*/  FFMA.FTZ R200, R164, UR7, -R191.reuse ;  /* 0x00000007a4c87c23 */ /* 0x100fe200080108bf */
[----:B------:R-:W-:Y:S01]  /*4940*/  FFMA.FTZ R187, R168, UR7, -R191 ;  /* 0x00000007a8bb7c23 */ /* 0x000fe200080108bf */
[----:B---3--:R-:W-:Y:S01]  /*4950*/  FADD.FTZ R6, R186, R159 ;  /* 0x0000009fba067221 */ /* 0x008fe20000010000 */
[--C-:B------:R-:W-:Y:S01]  /*4960*/  FFMA.FTZ R202, R170, UR7, -R191.reuse ;  /* 0x00000007aaca7c23 */ /* 0x100fe200080108bf */
[----:B------:R-:W-:Y:S01]  /*4970*/  FFMA.FTZ R189, R176, UR7, -R191 ;  /* 0x00000007b0bd7c23 */ /* 0x000fe200080108bf */
[----:B------:R-:W-:-:S02]  /*4980*/  IMAD.U32 R176, RZ, RZ, UR26 ;  /* 0x0000001affb07e24 */ /* 0x000fc4000f8e00ff */
[----:B------:R-:W-:Y:S01]  /*4990*/  FADD.FTZ R159, R153, R6 ;  /* 0x00000006999f7221 */ /* 0x000fe20000010000 */
[----:B------:R-:W2:Y:S01]  /*49a0*/  MUFU.EX2 R9, R9 ;  /* 0x0000000900097308 */ /* 0x000ea20000000800 */
[----:B0-----:R-:W-:Y:S01]  /*49b0*/  FFMA.FTZ R5, R192, R5, R7 ;  /* 0x00000005c0057223 */ /* 0x001fe20000010007 */
[----:B------:R-:W-:Y:S01]  /*49c0*/  FFMA.FTZ R204, R169, UR7, -R191 ;  /* 0x00000007a9cc7c23 */ /* 0x000fe200080108bf */
[----:B------:R-:W-:Y:S01]  /*49d0*/  FADD.FTZ R6, R188, R159 ;  /* 0x0000009fbc067221 */ /* 0x000fe20000010000 */
[----:B------:R-:W-:Y:S01]  /*49e0*/  @!P1 IADD3 R152, R176, 0x22840, RZ ;  /* 0x00022840b0989810 */ /* 0x000fe20007ffe0ff */
[----:B------:R-:W-:Y:S01]  /*49f0*/  FFMA.FTZ R19, R19, UR7, -R191 ;  /* 0x0000000713137c23 */ /* 0x000fe200080108bf */
[----:B------:R-:W-:Y:S01]  /*4a00*/  IADD3 R8, -R2, 0xb, RZ ;  /* 0x0000000b02087810 */ /* 0x000fe20007ffe1ff */
[----:B------:R-:W-:Y:S01]  /*4a10*/  FADD.FTZ R159, R155, R6 ;  /* 0x000000069b9f7221 */ /* 0x000fe20000010000 */
[----:B------:R-:W0:Y:S01]  /*4a20*/  MUFU.EX2 R10, R10 ;  /* 0x0000000a000a7308 */ /* 0x000e220000000800 */
[----:B-1----:R-:W-:Y:S01]  /*4a30*/  FADD.FTZ R22, R196, R5 ;  /* 0x00000005c4167221 */ /* 0x002fe20000010000 */
[----:B------:R-:W-:Y:S01]  /*4a40*/  @!P1 PRMT R152, RZ, 0x654, R152 ;  /* 0x00000654ff989816 */ /* 0x000fe20000000098 */
[----:B------:R-:W-:Y:S01]  /*4a50*/  FADD.FTZ R6, R190, R159 ;  /* 0x0000009fbe067221 */ /* 0x000fe20000010000 */
[--C-:B------:R-:W-:Y:S01]  /*4a60*/  FFMA.FTZ R175, R175, UR7, -R191.reuse ;  /* 0x00000007afaf7c23 */ /* 0x100fe200080108bf */
[----:B------:R1:W-:Y:S06]  /*4a70*/  BAR.ARV R8, 0x100 ;  /* 0x000400080000751d */ /* 0x0003ec0000002000 */
[----:B------:R-:W3:Y:S01]  /*4a80*/  MUFU.EX2 R11, R11 ;  /* 0x0000000b000b7308 */ /* 0x000ee20000000800 */
[----:B--2---:R-:W-:Y:S01]  /*4a90*/  FADD.FTZ R5, R9, R22 ;  /* 0x0000001609057221 */ /* 0x004fe20000010000 */
[----:B------:R2:W-:Y:S01]  /*4aa0*/  @!P1 SYNCS.ARRIVE.TRANS64.RED.A1T0 RZ, [R152+URZ], RZ ;  /* 0x000000ff98ff99a7 */ /* 0x0005e2000810043f */
[--C-:B------:R-:W-:Y:S01]  /*4ab0*/  FFMA.FTZ R178, R178, UR7, -R191.reuse ;  /* 0x00000007b2b27c23 */ /* 0x100fe200080108bf */
[----:B------:R-:W-:Y:S01]  /*4ac0*/  FFMA.FTZ R182, R182, UR7, -R191 ;  /* 0x00000007b6b67c23 */ /* 0x000fe200080108bf */
[----:B------:R-:W-:Y:S01]  /*4ad0*/  F2FP.BF16.F32.PACK_AB R160, R190, R155 ;  /* 0x0000009bbea0723e */ /* 0x000fe200000010ff */
[C---:B0-----:R-:W-:Y:S01]  /*4ae0*/  FADD.FTZ R22, R10.reuse, R5 ;  /* 0x000000050a167221 */ /* 0x041fe20000010000 */
[----:B------:R-:W-:Y:S01]  /*4af0*/  F2FP.BF16.F32.PACK_AB R155, R10, R9 ;  /* 0x000000090a9b723e */ /* 0x000fe200000010ff */
[----:B------:R-:W0:Y:S01]  /*4b00*/  MUFU.EX2 R12, R12 ;  /* 0x0000000c000c7308 */ /* 0x000e220000000800 */
[----:B------:R-:W-:Y:S01]  /*4b10*/  F2FP.BF16.F32.PACK_AB R158, R188, R153 ;  /* 0x00000099bc9e723e */ /* 0x000fe200000010ff */
[-C--:B------:R-:W-:Y:S01]  /*4b20*/  FMUL.FTZ R112, R112, R179.reuse ;  /* 0x000000b370707220 */ /* 0x080fe20000410000 */
[----:B--2---:R-:W-:Y:S01]  /*4b30*/  F2FP.BF16.F32.PACK_AB R152, R21, R20 ;  /* 0x000000141598723e */ /* 0x004fe200000010ff */
        /* <DEDUP_REMOVED lines=24> */
[----:B------:R-:W-:Y:S01]  /*4cc0*/  FMUL.FTZ R149, R149, R179 ;  /* 0x000000b395957220 */ /* 0x000fe20000410000 */
[----:B------:R-:W-:Y:S01]  /*4cd0*/  F2FP.BF16.F32.PACK_AB R156, R186, R183 ;  /* 0x000000b7ba9c723e */ /* 0x000fe200000010ff */
        /* <DEDUP_REMOVED lines=87> */
[----:B------:R-:W-:Y:S01]  /*5250*/  FMUL.FTZ R151, R151, R192 ;  /* 0x000000c097977220 */ /* 0x000fe20000410000 */
[----:B------:R-:W-:-:S02]  /*5260*/  F2FP.BF16.F32.PACK_AB R153, R196, R7 ;  /* 0x00000007c499723e */ /* 0x000fc400000010ff */
[----:B------:R-:W0:Y:S01]  /*5270*/  MUFU.EX2 R200, R200 ;  /* 0x000000c800c87308 */ /* 0x000e220000000800 */
[----:B--2---:R-:W-:Y:S01]  /*5280*/  FADD.FTZ R5, R185, R22 ;  /* 0x00000016b9057221 */ /* 0x004fe20000010000 */
[----:B------:R-:W-:Y:S02]  /*5290*/  F2FP.BF16.F32.PACK_AB R157, R12, R11 ;  /* 0x0000000b0c9d723e */ /* 0x000fe400000010ff */
[----:B------:R-:W-:Y:S02]  /*52a0*/  F2FP.BF16.F32.PACK_AB R161, R16, R15 ;  /* 0x0000000f10a1723e */ /* 0x000fe400000010ff */
[----:B------:R-:W-:Y:S02]  /*52b0*/  F2FP.BF16.F32.PACK_AB R163, R18, R17 ;  /* 0x0000001112a3723e */ /* 0x000fe400000010ff */
[----:B------:R-:W2:Y:S01]  /*52c0*/  MUFU.EX2 R194, R194 ;  /* 0x000000c200c27308 */ /* 0x000ea20000000800 */
[----:B---3--:R-:W-:-:S07]  /*52d0*/  FADD.FTZ R159, R165, R6 ;  /* 0x00000006a59f7221 */ /* 0x008fce0000010000 */
[----:B------:R-:W3:Y:S01]  /*52e0*/  MUFU.EX2 R187, R187 ;  /* 0x000000bb00bb7308 */ /* 0x000ee20000000800 */
[----:B0-----:R-:W-:-:S07]  /*52f0*/  FADD.FTZ R22, R200, R5 ;  /* 0x00000005c8167221 */ /* 0x001fce0000010000 */
[----:B------:R-:W0:Y:S01]  /*5300*/  MUFU.EX2 R167, R167 ;  /* 0x000000a700a77308 */ /* 0x000e220000000800 */
[C---:B--2---:R-:W-:Y:S01]  /*5310*/  FADD.FTZ R6, R194.reuse, R159 ;  /* 0x0000009fc2067221 */ /* 0x044fe20000010000 */
[----:B------:R-:W-:Y:S02]  /*5320*/  F2FP.BF16.F32.PACK_AB R166, R194, R165 ;  /* 0x000000a5c2a6723e */ /* 0x000fe400000010ff */
[----:B------:R-:W-:-:S04]  /*5330*/  F2FP.BF16.F32.PACK_AB R165, R198, R181 ;  /* 0x000000b5c6a5723e */ /* 0x000fc800000010ff */
[----:B------:R-:W2:Y:S01]  /*5340*/  MUFU.EX2 R202, R202 ;  /* 0x000000ca00ca7308 */ /* 0x000ea20000000800 */
[----:B---3--:R-:W-:-:S07]  /*5350*/  FADD.FTZ R5, R187, R22 ;  /* 0x00000016bb057221 */ /* 0x008fce0000010000 */
[----:B------:R-:W3:Y:S01]  /*5360*/  MUFU.EX2 R172, R172 ;  /* 0x000000ac00ac7308 */ /* 0x000ee20000000800 */
[----:B0-----:R-:W-:-:S07]  /*5370*/  FADD.FTZ R159, R167, R6 ;  /* 0x00000006a79f7221 */ /* 0x001fce0000010000 */
[----:B------:R-:W0:Y:S01]  /*5380*/  MUFU.EX2 R189, R189 ;  /* 0x000000bd00bd7308 */ /* 0x000e220000000800 */
[C---:B--2---:R-:W-:Y:S01]  /*5390*/  FADD.FTZ R22, R202.reuse, R5 ;  /* 0x00000005ca167221 */ /* 0x044fe20000010000 */
[----:B------:R-:W-:-:S06]  /*53a0*/  F2FP.BF16.F32.PACK_AB R169, R202, R187 ;  /* 0x000000bbcaa9723e */ /* 0x000fcc00000010ff */
[----:B------:R-:W2:Y:S01]  /*53b0*/  MUFU.EX2 R171, R171 ;  /* 0x000000ab00ab7308 */ /* 0x000ea20000000800 */
[C---:B---3--:R-:W-:Y:S01]  /*53c0*/  FADD.FTZ R6, R172.reuse, R159 ;  /* 0x0000009fac067221 */ /* 0x048fe20000010000 */
[----:B------:R-:W-:Y:S02]  /*53d0*/  F2FP.BF16.F32.PACK_AB R168, R172, R167 ;  /* 0x000000a7aca8723e */ /* 0x000fe400000010ff */
[----:B------:R-:W-:-:S04]  /*53e0*/  F2FP.BF16.F32.PACK_AB R167, R200, R185 ;  /* 0x000000b9c8a7723e */ /* 0x000fc800000010ff */
[----:B------:R-:W3:Y:S01]  /*53f0*/  MUFU.EX2 R204, R204 ;  /* 0x000000cc00cc7308 */ /* 0x000ee20000000800 */
[----:B0-----:R-:W-:-:S07]  /*5400*/  FADD.FTZ R5, R189, R22 ;  /* 0x00000016bd057221 */ /* 0x001fce0000010000 */
[----:B------:R-:W0:Y:S01]  /*5410*/  MUFU.EX2 R174, R174 ;  /* 0x000000ae00ae7308 */ /* 0x000e220000000800 */
[----:B--2---:R-:W-:-:S07]  /*5420*/  FADD.FTZ R159, R171, R6 ;  /* 0x00000006ab9f7221 */ /* 0x004fce0000010000 */
[----:B------:R-:W2:Y:S01]  /*5430*/  MUFU.EX2 R19, R19 ;  /* 0x0000001300137308 */ /* 0x000ea20000000800 */
[----:B---3--:R-:W-:-:S07]  /*5440*/  FADD.FTZ R22, R204, R5 ;  /* 0x00000005cc167221 */ /* 0x008fce0000010000 */
[----:B------:R-:W3:Y:S01]  /*5450*/  MUFU.EX2 R173, R173 ;  /* 0x000000ad00ad7308 */ /* 0x000ee20000000800 */
[C---:B0-----:R-:W-:Y:S01]  /*5460*/  FADD.FTZ R6, R174.reuse, R159 ;  /* 0x0000009fae067221 */ /* 0x041fe20000010000 */
[----:B------:R-:W-:Y:S02]  /*5470*/  F2FP.BF16.F32.PACK_AB R170, R174, R171 ;  /* 0x000000abaeaa723e */ /* 0x000fe400000010ff */
[----:B------:R-:W-:Y:S02]  /*5480*/  F2FP.BF16.F32.PACK_AB R159, R14, R13 ;  /* 0x0000000d0e9f723e */ /* 0x000fe400000010ff */
[----:B------:R-:W-:Y:S02]  /*5490*/  F2FP.BF16.F32.PACK_AB R171, R204, R189 ;  /* 0x000000bdccab723e */ /* 0x000fe400000010ff */
[----:B------:R-:W0:Y:S01]  /*54a0*/  MUFU.EX2 R20, R175 ;  /* 0x000000af00147308 */ /* 0x000e220000000800 */
[----:B--2---:R-:W-:-:S07]  /*54b0*/  FADD.FTZ R5, R19, R22 ;  /* 0x0000001613057221 */ /* 0x004fce0000010000 */
        /* <DEDUP_REMOVED lines=11> */
[----:B0-----:R-:W-:Y:S01]  /*5570*/  FADD.FTZ R21, R177, R6 ;  /* 0x00000006b1157221 */ /* 0x001fe20000010000 */
[C---:B--2---:R-:W-:Y:S01]  /*5580*/  FADD.FTZ R5, R175.reuse, R10 ;  /* 0x0000000aaf057221 */ /* 0x044fe20000010000 */
[----:B------:R-:W-:Y:S02]  /*5590*/  F2FP.BF16.F32.PACK_AB R175, R175, R178 ;  /* 0x000000b2afaf723e */ /* 0x000fe400000010ff */
[C---:B---3--:R-:W-:Y:S01]  /*55a0*/  FADD.FTZ R6, R184.reuse, R21 ;  /* 0x00000015b8067221 */ /* 0x048fe20000010000 */
[----:B------:R-:W-:Y:S01]  /*55b0*/  F2FP.BF16.F32.PACK_AB R174, R184, R177 ;  /* 0x000000b1b8ae723e */ /* 0x000fe200000010ff */
[----:B-1----:R-:W-:Y:S06]  /*55c0*/  @!P0 BRA `(.L_x_9058) ;  /* 0x0000000000048947 */ /* 0x002fec0003800000 */
[----:B------:R-:W-:Y:S01]  /*55d0*/  BPT.TRAP 0x1 ;  /* 0x000000040000795c */ /* 0x000fe20000300000 */
.L_x_9058:
[----:B------:R-:W-:-:S04]  /*55e0*/  IMAD.U32 R7, RZ, RZ, UR25 ;  /* 0x00000019ff077e24 */ /* 0x000fc8000f8e00ff */
[----:B------:R0:W1:Y:S01]  /*55f0*/  SYNCS.PHASECHK.TRANS64.TRYWAIT P3, [UR26+0x22850], R7 ;  /* 0x02285007ff0075a7 */ /* 0x000062000806015a */
[----:B------:R-:W-:Y:S05]  /*5600*/  @!P0 BRA `(.L_x_9059) ;  /* 0x0000000000048947 */ /* 0x000fea0003800000 */
[----:B------:R-:W-:Y:S01]  /*5610*/  BPT.TRAP 0x1 ;  /* 0x000000040000795c */ /* 0x000fe20000300000 */
.L_x_9059:
[----:B-1----:R-:W-:Y:S05]  /*5620*/  @P3 BRA `(.L_x_9060) ;  /* 0x00000000000c3947 */ /* 0x002fea0003800000 */
[----:B0-----:R-:W-:-:S04]  /*5630*/  IMAD.U32 R7, RZ, RZ, UR25 ;  /* 0x00000019ff077e24 */ /* 0x001fc8000f8e00ff */
[----:B------:R-:W0:Y:S02]  /*5640*/  SYNCS.PHASECHK.TRANS64.TRYWAIT P3, [UR26+0x22850], R7 ;  /* 0x02285007ff0075a7 */ /* 0x000e24000806015a */
[----:B0-----:R-:W-:Y:S05]  /*5650*/  @!P3 BRA `(.L_x_9061) ;  /* 0x0000006c00a0b947 */ /* 0x001fea0003800000 */
.L_x_9060:
[----:B------:R2:W-:Y:S01]  /*5660*/  BAR.SYNC.DEFER_BLOCKING R0, 0x100 ;  /* 0x000400000000751d */ /* 0x0005e20000010000 */
[----:B------:R-:W-:Y:S01]  /*5670*/  UIMAD UR10, UR5, 0xc00, UR24 ;  /* 0x00000c00050a78a4 */ /* 0x000fe2000f8e0218 */
[----:B0-----:R-:W-:Y:S01]  /*5680*/  @!P1 VIADD R176, R176, 0x22860 ;  /* 0x00022860b0b09836 */ /* 0x001fe20000000000 */
[----:B------:R-:W-:Y:S01]  /*5690*/  MOV R20, R3 ;  /* 0x0000000300147202 */ /* 0x000fe20000000f00 */
[----:B------:R-:W-:Y:S01]  /*56a0*/  IMAD.MOV.U32 R7, RZ, RZ, R4 ;  /* 0x000000ffff077224 */ /* 0x000fe200078e0004 */
[----:B------:R-:W-:Y:S01]  /*56b0*/  UIADD3 UR14, UR10, 0x80, URZ ;  /* 0x000000800a0e7890 */ /* 0x000fe2000fffe03f */
[----:B------:R-:W-:Y:S01]  /*56c0*/  UMOV UR11, 0x40000040 ;  /* 0x40000040000b7882 */ /* 0x000fe20000000000 */
[----:B------:R-:W-:Y:S01]  /*56d0*/  UMOV UR15, 0x40000040 ;  /* 0x40000040000f7882 */ /* 0x000fe20000000000 */
[----:B------:R-:W-:Y:S01]  /*56e0*/  @!P1 PRMT R176, RZ, 0x654, R176 ;  /* 0x00000654ffb09816 */ /* 0x000fe200000000b0 */
[----:B------:R-:W-:-:S06]  /*56f0*/  WARPGROUP.ARRIVE ;  /* 0x00000000000079c5 */ /* 0x000fcc0000000000 */
[----:B------:R-:W-:Y:S01]  /*5700*/  HGMMA.64x256x16.F32.BF16 R24, R152, gdesc[UR8].tnspB, R24, gsb0 ;  /* 0x43e0000898187df0 */ /* 0x000fe20008001818 */
[----:B------:R-:W-:Y:S02]  /*5710*/  UMOV UR11, 0x40000040 ;  /* 0x40000040000b7882 */ /* 0x000fe40000000000 */
        /* <DEDUP_REMOVED lines=18> */
[----:B------:R-:W-:Y:S01]  /*5840*/  UIADD3 UR10, UR10, 0x280, URZ ;  /* 0x000002800a0a7890 */ /* 0x000fe2000fffe03f */
[----:B------:R-:W-:Y:S02]  /*5850*/  WARPGROUP.DEPBAR.LE gsb0, 0x0 ;  /* 0x00008000000079c5 */ /* 0x000fe40000010000 */
[----:B------:R-:W-:-:S15]  /*5860*/  WARPGROUP.ARRIVE ;  /* 0x00000000000079c5 */ /* 0x000fde0000000000 */
[----:B------:R-:W-:-:S07]  /*5870*/  NOP ;  /* 0x0000000000007918 */ /* 0x000fce0000000000 */
[----:B------:R-:W-:Y:S03]  /*5880*/  HGMMA.64x256x16.F32.BF16 R24, R168, gdesc[UR12].tnspB, R24, gsb0 ;  /* 0x43e0000ca8187df0 */ /* 0x000fe60008001818 */
[----:B------:R-:W-:Y:S02]  /*5890*/  WARPGROUP.DEPBAR.LE gsb0, 0x0 ;  /* 0x00008000000079c5 */ /* 0x000fe40000010000 */
[----:B------:R-:W-:-:S15]  /*58a0*/  WARPGROUP.ARRIVE ;  /* 0x00000000000079c5 */ /* 0x000fde0000000000 */
[----:B------:R-:W-:-:S08]  /*58b0*/  NOP ;  /* 0x0000000000007918 */ /* 0x000fd00000000000 */
[----:B------:R-:W-:Y:S03]  /*58c0*/  HGMMA.64x256x16.F32.BF16 R24, R172, gdesc[UR8].tnspB, R24, gsb0 ;  /* 0x43e00008ac187df0 */ /* 0x000fe60008001818 */
[----:B------:R-:W-:Y:S02]  /*58d0*/  WARPGROUP.DEPBAR.LE gsb0, 0x0 ;  /* 0x00008000000079c5 */ /* 0x000fe40000010000 */
[----:B------:R2:W-:Y:S01]  /*58e0*/  @!P1 SYNCS.ARRIVE.TRANS64.RED.A1T0 RZ, [R176+URZ], RZ ;  /* 0x000000ffb0ff99a7 */ /* 0x0005e2000810043f */
[----:B------:R-:W-:Y:S05]  /*58f0*/  @P2 BRA `(.L_x_9062) ;  /* 0xffffffdc00502947 */ /* 0x000fea000383ffff */
.L_x_9053:
[----:B01----:R-:W0:Y:S01]  /*5900*/  SHFL.BFLY PT, R7, R6, 0x2, 0x1f ;  /* 0x0c401f0006077f89 */ /* 0x003e2200000e0000 */
[----:B------:R1:W-:Y:S08]  /*5910*/  BAR.ARV R8, 0x100 ;  /* 0x000400080000751d */ /* 0x0003f00000002000 */
[----:B------:R-:W-:Y:S06]  /*5920*/  BAR.ARV 0x8, 0x180 ;  /* 0x0206000000007b1d */ /* 0x000fec0000002000 */
[----:B-1----:R-:W-:Y:S01]  /*5930*/  MOV R8, UR7 ;  /* 0x0000000700087c02 */ /* 0x002fe20008000f00 */
[----:B------:R-:W1:Y:S01]  /*5940*/  SHFL.BFLY PT, R2, R5, 0x2, 0x1f ;  /* 0x0c401f0005027f89 */ /* 0x000e6200000e0000 */
[----:B------:R-:W-:Y:S01]  /*5950*/  PLOP3.LUT P0, PT, PT, PT, PT, 0x8, 0x0 ;  /* 0x000000000000781c */ /* 0x000fe20003f0e170 */
[----:B0-----:R-:W-:Y:S01]  /*5960*/  FADD.FTZ R7, R7, R6 ;  /* 0x0000000607077221 */ /* 0x001fe20000010000 */
[----:B------:R-:W-:-:S04]  /*5970*/  IMAD.MOV.U32 R6, RZ, RZ, -0x800000 ;  /* 0xff800000ff067424 */ /* 0x000fc800078e00ff */
[----:B--23--:R-:W0:Y:S01]  /*5980*/  SHFL.BFLY PT, R0, R7, 0x1, 0x1f ;  /* 0x0c201f0007007f89 */ /* 0x00ce2200000e0000 */
[----:B-1----:R-:W-:Y:S01]  /*5990*/  FADD.FTZ R2, R2, R5 ;  /* 0x0000000502027221 */ /* 0x002fe20000010000 */
[----:B------:R-:W-:-:S04]  /*59a0*/  IMAD.MOV.U32 R5, RZ, RZ, -0x800000 ;  /* 0xff800000ff057424 */ /* 0x000fc800078e00ff */
[----:B------:R-:W1:Y:S01]  /*59b0*/  SHFL.BFLY PT, R9, R2, 0x1, 0x1f ;  /* 0x0c201f0002097f89 */ /* 0x000e6200000e0000 */
[----:B0-----:R-:W-:Y:S01]  /*59c0*/  FADD.FTZ R12, R7, R0 ;  /* 0x00000000070c7221 */ /* 0x001fe20000010000 */
[----:B------:R-:W-:-:S04]  /*59d0*/  IMAD.MOV.U32 R0, RZ, RZ, RZ ;  /* 0x000000ffff007224 */ /* 0x000fc800078e00ff */
[----:B------:R-:W-:-:S13]  /*59e0*/  FSETP.NE.FTZ.AND P1, PT, R12, RZ, PT ;  /* 0x000000ff0c00720b */ /* 0x000fda0003f35000 */
[----:B------:R-:W0:Y:S01]  /*59f0*/  @P1 MUFU.LG2 R10, R12 ;  /* 0x0000000c000a1308 */ /* 0x000e220000000c00 */
[----:B-1----:R-:W-:Y:S01]  /*5a00*/  FADD.FTZ R13, R2, R9 ;  /* 0x00000009020d7221 */ /* 0x002fe20000010000 */
[----:B------:R-:W-:Y:S02]  /*5a10*/  IMAD.MOV.U32 R9, RZ, RZ, RZ ;  /* 0x000000ffff097224 */ /* 0x000fe400078e00ff */
[----:B------:R-:W-:Y:S02]  /*5a20*/  IMAD.U32 R2, RZ, RZ, UR7 ;  /* 0x00000007ff027e24 */ /* 0x000fe4000f8e00ff */
[----:B------:R-:W-:Y:S02]  /*5a30*/  FSETP.NE.FTZ.AND P2, PT, R13, RZ, PT ;  /* 0x000000ff0d00720b */ /* 0x000fe40003f55000 */
[----:B------:R-:W1:Y:S01]  /*5a40*/  @P1 MUFU.RCP R9, R12 ;  /* 0x0000000c00091308 */ /* 0x000e620000001000 */
[----:B------:R-:W-:Y:S01]  /*5a50*/  @P1 FMUL.FTZ R2, R2, 0.69314718246459960938 ;  /* 0x3f31721802021820 */ /* 0x000fe20000410000 */
[----:B0-----:R-:W-:-:S09]  /*5a60*/  @P1 FMUL.FTZ R7, R10, 0.69314718246459960938 ;  /* 0x3f3172180a071820 */ /* 0x001fd20000410000 */
[----:B------:R-:W0:Y:S01]  /*5a70*/  @P2 MUFU.LG2 R11, R13 ;  /* 0x0000000d000b2308 */ /* 0x000e220000000c00 */
[----:B------:R-:W-:Y:S01]  /*5a80*/  @P2 FMUL.FTZ R8, R8, 0.69314718246459960938 ;  /* 0x3f31721808082820 */ /* 0x000fe20000410000 */
[----:B------:R-:W-:Y:S01]  /*5a90*/  @P1 FFMA.FTZ R6, R2, R3, R7 ;  /* 0x0000000302061223 */ /* 0x000fe20000010007 */
[-C--:B-1----:R-:W-:Y:S01]  /*5aa0*/  FMUL.FTZ R24, R24, R9.reuse ;  /* 0x0000000918187220 */ /* 0x082fe20000410000 */
[----:B------:R-:W-:-:S04]  /*5ab0*/  FMUL.FTZ R25, R25, R9 ;  /* 0x0000000919197220 */ /* 0x000fc80000410000 */
        /* <DEDUP_REMOVED lines=9> */
[----:B0-----:R-:W-:Y:S01]  /*5b50*/  @P2 FMUL.FTZ R11, R11, 0.69314718246459960938 ;  /* 0x3f3172180b0b2820 */ /* 0x001fe20000410000 */
        /* <DEDUP_REMOVED lines=118> */
[----:B------:R-:W-:-:S07]  /*62c0*/  @P2 FFMA.FTZ R5, R8, R4, R11 ;  /* 0x0000000408052223 */ /* 0x000fce000001000b */
.L_x_9042:
[----:B------:R-:W-:Y:S05]  /*62d0*/  @P0 BRA `(.L_x_9063) ;  /* 0x00000020004c0947 */ /* 0x000fea0003800000 */
[----:B------:R-:W0:Y:S01]  /*62e0*/  S2R R0, SR_TID.X ;  /* 0x0000000000007919 */ /* 0x000e220000002100 */
[----:B------:R-:W1:Y:S01]  /*62f0*/  LDC R8, c[0x0][0xbe8] ;  /* 0x0002fa00ff087b82 */ /* 0x000e620000000800 */
[----:B------:R-:W-:Y:S01]  /*6300*/  USHF.R.S32.HI UR7, URZ, 0x1f, UR36 ;  /* 0x0000001f3f077899 */ /* 0x000fe20008011424 */
[----:B------:R-:W-:Y:S01]  /*6310*/  BSSY B0, `(.L_x_9064) ;  /* 0x000014b000007945 */ /* 0x000fe20003800000 */
[----:B------:R-:W2:Y:S01]  /*6320*/  S2R R16, SR_CTAID.X ;  /* 0x0000000000107919 */ /* 0x000ea20000002500 */
[----:B------:R-:W-:Y:S02]  /*6330*/  ULDC.64 UR8, c[0x0][0xbd0] ;  /* 0x0002f40000087ab9 */ /* 0x000fe40000000a00 */
[----:B------:R-:W-:Y:S02]  /*6340*/  UIMAD UR6, UR7, UR8, URZ ;  /* 0x00000008070672a4 */ /* 0x000fe4000f8e023f */
[----:B------:R-:W3:Y:S01]  /*6350*/  S2UR UR12, SR_CTAID.Z ;  /* 0x00000000000c79c3 */ /* 0x000ee20000002700 */
[----:B------:R-:W-:-:S02]  /*6360*/  UIMAD.WIDE.U32 UR4, UR36, UR8, URZ ;  /* 0x00000008240472a5 */ /* 0x000fc4000f8e003f */
[----:B------:R-:W-:-:S03]  /*6370*/  UIMAD UR6, UR36, UR9, UR6 ;  /* 0x00000009240672a4 */ /* 0x000fc6000f8e0206 */
[----:B------:R-:W-:Y:S01]  /*6380*/  ULDC.64 UR8, c[0x0][0xb38] ;  /* 0x0002ce0000087ab9 */ /* 0x000fe20000000a00 */
[----:B------:R-:W-:Y:S01]  /*6390*/  UIADD3 UR6, UR5, UR6, URZ ;  /* 0x0000000605067290 */ /* 0x000fe2000fffe03f */
[----:B------:R-:W4:Y:S01]  /*63a0*/  LDC.64 R18, c[0x0][0xbd8] ;  /* 0x0002f600ff127b82 */ /* 0x000f220000000a00 */
[----:B------:R-:W-:-:S07]  /*63b0*/  UIMAD UR7, UR7, UR8, URZ ;  /* 0x00000008070772a4 */ /* 0x000fce000f8e023f */
[----:B------:R-:W-:Y:S01]  /*63c0*/  BAR.SYNC.DEFER_BLOCKING 0x1, 0x100 ;  /* 0x0044000000007b1d */ /* 0x000fe20000010000 */
[----:B-1----:R-:W-:-:S07]  /*63d0*/  ISETP.NE.AND P0, PT, R8, 0x1, PT ;  /* 0x000000010800780c */ /* 0x002fce0003f05270 */
[----:B------:R-:W1:Y:S01]  /*63e0*/  S2UR UR11, SR_CTAID.Y ;  /* 0x00000000000b79c3 */ /* 0x000e620000002600 */
[----:B0-----:R-:W-:Y:S01]  /*63f0*/  VIADD R14, R0, 0xffffff80 ;  /* 0xffffff80000e7836 */ /* 0x001fe20000000000 */
[----:B---3--:R-:W-:-:S06]  /*6400*/  USHF.R.S32.HI UR10, URZ, 0x1f, UR12 ;  /* 0x0000001f3f0a7899 */ /* 0x008fcc000801140c */
[----:B------:R-:W1:Y:S01]  /*6410*/  LDC R23, c[0x0][0xc50] ;  /* 0x00031400ff177b82 */ /* 0x000e620000000800 */
[----:B------:R-:W-:-:S04]  /*6420*/  SHF.R.S32.HI R7, RZ, 0x1f, R14 ;  /* 0x0000001fff077819 */ /* 0x000fc8000001140e */
[----:B------:R-:W-:-:S03]  /*6430*/  LEA.HI R2, R7, R14, RZ, 0x7 ;  /* 0x0000000e07027211 */ /* 0x000fc600078f38ff */
[----:B------:R-:W0:Y:S01]  /*6440*/  LDC.64 R20, c[0x0][0xb40] ;  /* 0x0002d000ff147b82 */ /* 0x000e220000000a00 */
[----:B------:R-:W-:Y:S02]  /*6450*/  LEA.HI R7, R7, R14, RZ, 0x2 ;  /* 0x0000000e07077211 */ /* 0x000fe400078f10ff */
[----:B------:R-:W-:Y:S02]  /*6460*/  LOP3.LUT R3, R2, 0xffffff80, RZ, 0xc0, !PT ;  /* 0xffffff8002037812 */ /* 0x000fe400078ec0ff */
[----:B------:R-:W-:Y:S02]  /*6470*/  SHF.R.S32.HI R9, RZ, 0x7, R2 ;  /* 0x00000007ff097819 */ /* 0x000fe40000011402 */
[----:B------:R-:W-:Y:S01]  /*6480*/  LOP3.LUT R7, R7, 0xfffffffc, RZ, 0xc0, !PT ;  /* 0xfffffffc07077812 */ /* 0x000fe200078ec0ff */
[----:B------:R-:W-:Y:S01]  /*6490*/  IMAD.IADD R0, R14, 0x1, -R3 ;  /* 0x000000010e007824 */ /* 0x000fe200078e0a03 */
[----:B------:R-:W-:Y:S01]  /*64a0*/  LEA.HI R2, R2, R9, RZ, 0x1 ;  /* 0x0000000902027211 */ /* 0x000fe200078f08ff */
[----:B------:R-:W3:Y:S02]  /*64b0*/  @P0 LDC R17, c[0x0][0xbf0] ;  /* 0x0002fc00ff110b82 */ /* 0x000ee40000000800 */
[----:B------:R-:W-:Y:S01]  /*64c0*/  IMAD.IADD R7, R14, 0x1, -R7 ;  /* 0x000000010e077824 */ /* 0x000fe200078e0a07 */
[----:B------:R-:W-:-:S02]  /*64d0*/  SHF.R.S32.HI R11, RZ, 0x1f, R0 ;  /* 0x0000001fff0b7819 */ /* 0x000fc40000011400 */
[----:B------:R-:W-:Y:S02]  /*64e0*/  LOP3.LUT R2, R2, 0x3fffffe, RZ, 0xc0, !PT ;  /* 0x03fffffe02027812 */ /* 0x000fe400078ec0ff */
[----:B------:R-:W-:Y:S01]  /*64f0*/  LEA.HI R10, R11, R0, RZ, 0x2 ;  /* 0x000000000b0a7211 */ /* 0x000fe200078f10ff */
[----:B------:R-:W5:Y:S03]  /*6500*/  @P0 LDC R14, c[0x0][0xbec] ;  /* 0x0002fb00ff0e0b82 */ /* 0x000f660000000800 */
[--C-:B------:R-:W-:Y:S02]  /*6510*/  SHF.R.S32.HI R3, RZ, 0x2, R10.reuse ;  /* 0x00000002ff037819 */ /* 0x100fe4000001140a */
[----:B------:R-:W-:-:S03]  /*6520*/  SHF.R.S32.HI R4, RZ, 0x1f, R10 ;  /* 0x0000001fff047819 */ /* 0x000fc6000001140a */
[----:B------:R-:W3:Y:S01]  /*6530*/  @P0 LDC R22, c[0x0][0xbec] ;  /* 0x0002fb00ff160b82 */ /* 0x000ee20000000800 */
[----:B------:R-:W-:-:S04]  /*6540*/  LEA.HI R4, R4, R3, RZ, 0x3 ;  /* 0x0000000304047211 */ /* 0x000fc800078f18ff */
[----:B------:R-:W-:Y:S02]  /*6550*/  LOP3.LUT R12, R4, 0xfffffff8, RZ, 0xc0, !PT ;  /* 0xfffffff8040c7812 */ /* 0x000fe400078ec0ff */
[----:B------:R-:W-:Y:S01]  /*6560*/  IADD3 R4, R9, -R2, RZ ;  /* 0x8000000209047210 */ /* 0x000fe20007ffe0ff */
[----:B------:R-:W3:Y:S01]  /*6570*/  @P0 LDC R153, c[0x0][0xbf0] ;  /* 0x0002fc00ff990b82 */ /* 0x000ee20000000800 */
[----:B------:R-:W-:Y:S01]  /*6580*/  LEA.HI R9, R7, R7, RZ, 0x1 ;  /* 0x0000000707097211 */ /* 0x000fe200078f08ff */
[----:B------:R-:W-:Y:S01]  /*6590*/  IMAD.IADD R3, R3, 0x1, -R12 ;  /* 0x0000000103037824 */ /* 0x000fe200078e0a0c */
[----:B------:R-:W-:Y:S02]  /*65a0*/  LEA.HI R2, R11, R0, RZ, 0x5 ;  /* 0x000000000b027211 */ /* 0x000fe400078f28ff */
[----:B------:R-:W-:Y:S02]  /*65b0*/  LOP3.LUT R12, R9, 0x1ffffffe, RZ, 0xc0, !PT ;  /* 0x1ffffffe090c7812 */ /* 0x000fe400078ec0ff */
[----:B------:R-:W-:-:S03]  /*65c0*/  SHF.R.S32.HI R2, RZ, 0x5, R2 ;  /* 0x00000005ff027819 */ /* 0x000fc60000011402 */
[----:B------:R-:W-:Y:S02]  /*65d0*/  IMAD.IADD R12, R7, 0x1, -R12 ;  /* 0x00000001070c7824 */ /* 0x000fe400078e0a0c */
[----:B------:R-:W-:Y:S01]  /*65e0*/  IMAD R7, R2, 0x10, R3 ;  /* 0x0000001002077824 */ /* 0x000fe200078e0203 */
[----:B------:R-:W-:Y:S01]  /*65f0*/  MOV R3, UR5 ;  /* 0x0000000500037c02 */ /* 0x000fe20008000f00 */
[----:B------:R-:W-:Y:S01]  /*6600*/  IMAD.U32 R2, RZ, RZ, UR4 ;  /* 0x00000004ff027e24 */ /* 0x000fe2000f8e00ff */
[----:B------:R-:W-:Y:S01]  /*6610*/  UIMAD.WIDE.U32 UR4, UR36, UR8, URZ ;  /* 0x00000008240472a5 */ /* 0x000fe2000f8e003f */
[----:B------:R-:W-:Y:S02]  /*6620*/  IMAD R9, R4, 0x40, R7 ;  /* 0x0000004004097824 */ /* 0x000fe400078e0207 */
[----:B------:R-:W-:Y:S01]  /*6630*/  IMAD.U32 R3, RZ, RZ, UR6 ;  /* 0x00000006ff037e24 */ /* 0x000fe2000f8e00ff */
[----:B------:R-:W-:Y:S01]  /*6640*/  UIMAD UR6, UR36, UR9, UR7 ;  /* 0x00000009240672a4 */ /* 0x000fe2000f8e0207 */
[----:B------:R-:W-:-:S02]  /*6650*/  IMAD R12, R12, 0x8, R9 ;  /* 0x000000080c0c7824 */ /* 0x000fc400078e0209 */
[----:B----4-:R-:W-:Y:S01]  /*6660*/  IMAD R4, R18, UR10, RZ ;  /* 0x0000000a12047c24 */ /* 0x010fe2000f8e02ff */
[----:B------:R-:W-:Y:S01]  /*6670*/  UIADD3 UR6, UR5, UR6, URZ ;  /* 0x0000000605067290 */ /* 0x000fe2000fffe03f */
[----:B--2---:R-:W-:Y:S01]  /*6680*/  IMAD R7, R16, 0x80, R12 ;  /* 0x0000008010077824 */ /* 0x004fe200078e020c */
[----:B------:R-:W-:Y:S01]  /*6690*/  MOV R12, UR4 ;  /* 0x00000004000c7c02 */ /* 0x000fe20008000f00 */
[----:B------:R-:W-:Y:S01]  /*66a0*/  IMAD.WIDE.U32 R2, R18, UR12, R2 ;  /* 0x0000000c12027c25 */ /* 0x000fe2000f8e0002 */
[----:B------:R-:W-:-:S03]  /*66b0*/  ULDC.64 UR8, c[0x0][0xb28] ;  /* 0x0002ca0000087ab9 */ /* 0x000fc60000000a00 */
[----:B------:R-:W-:Y:S02]  /*66c0*/  IMAD R18, RZ, RZ, -UR36 ;  /* 0x80000024ff127e24 */ /* 0x000fe4000f8e02ff */
[----:B------:R-:W-:Y:S02]  /*66d0*/  IMAD R15, R19, UR12, R4 ;  /* 0x0000000c130f7c24 */ /* 0x000fe4000f8e0204 */
[----:B-----5:R-:W-:-:S03]  /*66e0*/  @P0 IMAD.HI.U32 R4, R7, R14, RZ ;  /* 0x0000000e07040227 */ /* 0x020fc600078e00ff */
[----:B------:R-:W-:Y:S01]  /*66f0*/  IADD3 R3, R3, R15, RZ ;  /* 0x0000000f03037210 */ /* 0x000fe20007ffe0ff */
[----:B------:R-:W-:Y:S01]  /*6700*/  IMAD.U32 R13, RZ, RZ, UR5 ;  /* 0x00000005ff0d7e24 */ /* 0x000fe2000f8e00ff */
[----:B------:R-:W-:Y:S01]  /*6710*/  ULDC.64 UR4, c[0x0][0xbe0] ;  /* 0x0002f80000047ab9 */ /* 0x000fe20000000a00 */
[C---:B0-----:R-:W-:Y:S02]  /*6720*/  IMAD R14, R20.reuse, UR10, RZ ;  /* 0x0000000a140e7c24 */ /* 0x041fe4000f8e02ff */
[----:B-1----:R-:W-:Y:S02]  /*6730*/  IMAD R23, R23, R18, UR11 ;  /* 0x0000000b17177e24 */ /* 0x002fe4000f8e0212 */
[----:B------:R-:W-:Y:S01]  /*6740*/  IMAD.U32 R13, RZ, RZ, UR6 ;  /* 0x00000006ff0d7e24 */ /* 0x000fe2000f8e00ff */
[----:B------:R-:W-:Y:S01]  /*6750*/  ULDC.64 UR6, c[0x0][0xb48] ;  /* 0x0002d20000067ab9 */ /* 0x000fe20000000a00 */
[----:B------:R-:W-:Y:S01]  /*6760*/  IMAD.MOV.U32 R11, RZ, RZ, R7 ;  /* 0x000000ffff0b7224 */ /* 0x000fe200078e0007 */
[----:B---3--:R-:W-:Y:S01]  /*6770*/  @P0 SHF.R.U32.HI R11, RZ, R17, R4 ;  /* 0x00000011ff0b0219 */ /* 0x008fe20000011604 */
[----:B------:R-:W-:Y:S01]  /*6780*/  IMAD R17, R21, UR12, R14 ;  /* 0x0000000c15117c24 */ /* 0x000fe2000f8e020e */
[----:B------:R-:W-:Y:S01]  /*6790*/  SHF.R.S32.HI R14, RZ, 0x1f, R23 ;  /* 0x0000001fff0e7819 */ /* 0x000fe20000011417 */
[----:B------:R-:W-:-:S04]  /*67a0*/  IMAD.WIDE.U32 R12, R20, UR12, R12 ;  /* 0x0000000c140c7c25 */ /* 0x000fc8000f8e000c */
[----:B------:R-:W-:-:S04]  /*67b0*/  @P0 IMAD.HI.U32 R22, R7, R22, RZ ;  /* 0x0000001607160227 */ /* 0x000fc800078e00ff */
[----:B------:R-:W-:Y:S02]  /*67c0*/  IMAD.IADD R13, R13, 0x1, R17 ;  /* 0x000000010d0d7824 */ /* 0x000fe400078e0211 */
[----:B------:R-:W-:Y:S01]  /*67d0*/  IMAD.MOV.U32 R15, RZ, RZ, R7 ;  /* 0x000000ffff0f7224 */ /* 0x000fe200078e0007 */
[----:B------:R-:W-:Y:S01]  /*67e0*/  @P0 SHF.R.U32.HI R15, RZ, R153, R22 ;  /* 0x00000099ff0f0219 */ /* 0x000fe20000011616 */
[C---:B------:R-:W-:Y:S02]  /*67f0*/  IMAD R4, R14.reuse, UR4, RZ ;  /* 0x000000040e047c24 */ /* 0x040fe4000f8e02ff */
[----:B------:R-:W-:Y:S02]  /*6800*/  IMAD R17, R14, UR6, RZ ;  /* 0x000000060e117c24 */ /* 0x000fe4000f8e02ff */
[----:B------:R-:W-:-:S04]  /*6810*/  IMAD.WIDE.U32 R2, R23, UR4, R2 ;  /* 0x0000000417027c25 */ /* 0x000fc8000f8e0002 */
[----:B------:R-:W-:Y:S01]  /*6820*/  IMAD R14, R23, UR5, R4 ;  /* 0x00000005170e7c24 */ /* 0x000fe2000f8e0204 */
[----:B------:R-:W-:Y:S01]  /*6830*/  IADD3 R2, P0, R11, R2, RZ ;  /* 0x000000020b027210 */ /* 0x000fe20007f1e0ff */
[C---:B------:R-:W-:Y:S01]  /*6840*/  IMAD R19, R23.reuse, UR7, R17 ;  /* 0x0000000717137c24 */ /* 0x040fe2000f8e0211 */
[--C-:B------:R-:W-:Y:S01]  /*6850*/  SHF.R.S32.HI R17, RZ, 0x1f, R11.reuse ;  /* 0x0000001fff117819 */ /* 0x100fe2000001140b */
[----:B------:R-:W-:Y:S01]  /*6860*/  IMAD.MOV R11, RZ, RZ, -R11 ;  /* 0x000000ffff0b7224 */ /* 0x000fe200078e0a0b */
[----:B------:R-:W-:Y:S01]  /*6870*/  SHF.R.S32.HI R4, RZ, 0x1f, R15 ;  /* 0x0000001fff047819 */ /* 0x000fe2000001140f */
[----:B------:R-:W-:Y:S01]  /*6880*/  ULDC.64 UR4, c[0x0][0xb30] ;  /* 0x0002cc0000047ab9 */ /* 0x000fe20000000a00 */
[----:B------:R-:W-:Y:S01]  /*6890*/  IMAD.WIDE.U32 R12, R23, UR6, R12 ;  /* 0x00000006170c7c25 */ /* 0x000fe2000f8e000c */
[----:B------:R-:W-:Y:S01]  /*68a0*/  IADD3.X R3, R17, R3, R14, P0, !PT ;  /* 0x0000000311037210 */ /* 0x000fe200007fe40e */
[----:B------:R-:W-:Y:S02]  /*68b0*/  ULDC.64 UR6, c[0x0][0xbc8] ;  /* 0x0002f20000067ab9 */ /* 0x000fe40000000a00 */
[----:B------:R-:W-:Y:S01]  /*68c0*/  IMAD.MOV R18, RZ, RZ, -R15 ;  /* 0x000000ffff127224 */ /* 0x000fe200078e0a0f */
[----:B------:R-:W-:Y:S01]  /*68d0*/  IADD3 R13, R13, R19, RZ ;  /* 0x000000130d0d7210 */ /* 0x000fe20007ffe0ff */
[----:B------:R-:W-:-:S02]  /*68e0*/  IMAD R4, R4, UR4, RZ ;  /* 0x0000000404047c24 */ /* 0x000fc4000f8e02ff */
[C-C-:B------:R-:W-:Y:S02]  /*68f0*/  IMAD R11, R8.reuse, R11, R7.reuse ;  /* 0x0000000b080b7224 */ /* 0x140fe400078e0207 */
[----:B------:R-:W-:Y:S02]  /*6900*/  IMAD R7, R8, R18, R7 ;  /* 0x0000001208077224 */ /* 0x000fe400078e0207 */
[C---:B------:R-:W-:Y:S01]  /*6910*/  IMAD R17, R15.reuse, UR5, R4 ;  /* 0x000000050f117c24 */ /* 0x040fe2000f8e0204 */
[----:B------:R-:W-:Y:S01]  /*6920*/  SHF.R.S32.HI R4, RZ, 0x1f, R11 ;  /* 0x0000001fff047819 */ /* 0x000fe2000001140b */
[----:B------:R-:W-:Y:S01]  /*6930*/  IMAD.WIDE.U32 R12, R15, UR4, R12 ;  /* 0x000000040f0c7c25 */ /* 0x000fe2000f8e000c */
[----:B------:R-:W-:Y:S01]  /*6940*/  SHF.R.S32.HI R14, RZ, 0x1f, R7 ;  /* 0x0000001fff0e7819 */ /* 0x000fe20000011407 */
[----:B------:R-:W0:Y:S01]  /*6950*/  S2UR UR5, SR_CgaCtaId ;  /* 0x00000000000579c3 */ /* 0x000e220000008800 */
[----:B------:R-:W-:Y:S01]  /*6960*/  UMOV UR4, 0x400 ;  /* 0x0000040000047882 */ /* 0x000fe20000000000 */
[----:B------:R-:W-:-:S02]  /*6970*/  IMAD R4, R4, UR6, RZ ;  /* 0x0000000604047c24 */ /* 0x000fc4000f8e02ff */
        /* <DEDUP_REMOVED lines=13> */
[----:B------:R-:W-:Y:S01]  /*6a50*/  SHFL.IDX PT, R14, R17, 0x1, 0x1c1f ;  /* 0x003c1f00110e7f89 */ /* 0x000fe200000e0000 */
[----:B------:R-:W-:Y:S01]  /*6a60*/  IMAD R11, R16, 0x80, R9 ;  /* 0x00000080100b7824 */ /* 0x000fe200078e0209 */
[----:B------:R-:W-:Y:S01]  /*6a70*/  LEA.HI.X R18, R2, UR7, R3, 0x2, P0 ;  /* 0x0000000702127c11 */ /* 0x000fe200080f1403 */
[----:B0-----:R-:W-:Y:S01]  /*6a80*/  ULEA UR4, UR5, UR4, 0x18 ;  /* 0x0000000405047291 */ /* 0x001fe2000f8ec03f */
[----:B------:R-:W-:Y:S01]  /*6a90*/  LEA.HI.X R7, R12, UR9, R7, 0x2, P1 ;  /* 0x000000090c077c11 */ /* 0x000fe200088f1407 */
[----:B------:R-:W-:Y:S01]  /*6aa0*/  IMAD R8, R8, UR6, RZ ;  /* 0x0000000608087c24 */ /* 0x000fe2000f8e02ff */
[----:B------:R0:W-:Y:S01]  /*6ab0*/  SHFL.IDX PT, R12, R17, RZ, 0x1c1f ;  /* 0x001c1fff110c7589 */ /* 0x0001e200000e0000 */
[----:B------:R-:W-:Y:S01]  /*6ac0*/  LOP3.LUT P0, RZ, R0, 0x3, RZ, 0xc0, !PT ;  /* 0x0000000300ff7812 */ /* 0x000fe2000780c0ff */
[----:B------:R-:W-:Y:S01]  /*6ad0*/  UIADD3 UR4, UR4, 0x22820, URZ ;  /* 0x0002282004047890 */ /* 0x000fe2000fffe03f */
[C---:B------:R-:W-:Y:S01]  /*6ae0*/  IADD3 R9, R11.reuse, 0x8, RZ ;  /* 0x000000080b097810 */ /* 0x040fe20007ffe0ff */
[----:B------:R-:W1:Y:S01]  /*6af0*/  SHFL.IDX PT, R13, R18, RZ, 0x1c1f ;  /* 0x001c1fff120d7589 */ /* 0x000e6200000e0000 */
[-C--:B------:R-:W-:Y:S01]  /*6b00*/  ISETP.GE.OR P1, PT, R11, R8.reuse, P0 ;  /* 0x000000080b00720c */ /* 0x080fe20000726670 */
[----:B------:R-:W-:Y:S01]  /*6b10*/  UPRMT UR4, URZ, 0x654, UR4 ;  /* 0x000006543f047896 */ /* 0x000fe20008000004 */
[-C--:B------:R-:W-:Y:S01]  /*6b20*/  ISETP.GE.OR P0, PT, R9, R8.reuse, P0 ;  /* 0x000000080900720c */ /* 0x080fe20000706670 */
[----:B------:R-:W2:Y:S01]  /*6b30*/  SHFL.IDX PT, R15, R18, 0x1, 0x1c1f ;  /* 0x003c1f00120f7f89 */ /* 0x000ea200000e0000 */
[----:B------:R-:W-:-:S02]  /*6b40*/  ISETP.GE.AND P2, PT, R11, R8, PT ;  /* 0x000000080b00720c */ /* 0x000fc40003f46270 */
[----:B0-----:R-:W-:Y:S01]  /*6b50*/  LOP3.LUT R17, R10, 0x7ffffffc, RZ, 0xc0, !PT ;  /* 0x7ffffffc0a117812 */ /* 0x001fe200078ec0ff */
[----:B------:R0:W3:Y:S03]  /*6b60*/  SHFL.IDX PT, R2, R4, RZ, 0x1c1f ;  /* 0x001c1fff04027589 */ /* 0x0000e600000e0000 */
[----:B------:R-:W-:Y:S01]  /*6b70*/  SYNCS.ARRIVE.TRANS64.RED.A1T0 RZ, [UR4], RZ ;  /* 0x000000ffffff79a7 */ /* 0x000fe20008100404 */
[----:B------:R-:W-:Y:S01]  /*6b80*/  IMAD.IADD R0, R0, 0x1, -R17 ;  /* 0x0000000100007824 */ /* 0x000fe200078e0a11 */
[----:B------:R0:W4:Y:S03]  /*6b90*/  SHFL.IDX PT, R3, R7, RZ, 0x1c1f ;  /* 0x001c1fff07037589 */ /* 0x00012600000e0000 */
[----:B------:R-:W-:Y:S01]  /*6ba0*/  IMAD.SHL.U32 R0, R0, 0x2, RZ ;  /* 0x0000000200007824 */ /* 0x000fe200078e00ff */
[----:B-1----:R0:W-:Y:S04]  /*6bb0*/  @!P1 ST.E desc[UR44][R12.64], R6 ;  /* 0x000000060c009985 */ /* 0x0021e8000c10192c */
[----:B--2---:R0:W-:Y:S01]  /*6bc0*/  @!P0 ST.E desc[UR44][R14.64], R5 ;  /* 0x000000050e008985 */ /* 0x0041e2000c10192c */
[----:B------:R-:W-:Y:S05]  /*6bd0*/  @P2 BRA `(.L_x_9065) ;  /* 0x0000000800f82947 */ /* 0x000fea0003800000 */
[C---:B0-----:R-:W-:Y:S01]  /*6be0*/  VIADD R5, R0.reuse, 0x8 ;  /* 0x0000000800057836 */ /* 0x041fe20000000000 */
[----:B------:R-:W-:Y:S01]  /*6bf0*/  ULDC UR4, c[0x0][0xac8] ;  /* 0x0002b20000047ab9 */ /* 0x000fe20000000800 */
[C---:B------:R-:W-:Y:S01]  /*6c00*/  VIADD R6, R0.reuse, 0x10 ;  /* 0x0000001000067836 */ /* 0x040fe20000000000 */
[C---:B------:R-:W-:Y:S01]  /*6c10*/  IADD3 R10, R0.reuse, 0x18, RZ ;  /* 0x00000018000a7810 */ /* 0x040fe20007ffe0ff */
[C---:B------:R-:W-:Y:S01]  /*6c20*/  VIADD R18, R0.reuse, 0x20 ;  /* 0x0000002000127836 */ /* 0x040fe20000000000 */
[----:B------:R-:W-:Y:S01]  /*6c30*/  ISETP.GE.AND P3, PT, R5, UR4, PT ;  /* 0x0000000405007c0c */ /* 0x000fe2000bf66270 */
[----:B------:R-:W-:Y:S01]  /*6c40*/  VIADD R19, R0, 0x28 ;  /* 0x0000002800137836 */ /* 0x000fe20000000000 */
[----:B------:R-:W-:Y:S01]  /*6c50*/  ISETP.GE.AND P4, PT, R6, UR4, PT ;  /* 0x0000000406007c0c */ /* 0x000fe2000bf86270 */
[----:B------:R-:W-:Y:S01]  /*6c60*/  VIADD R21, R0, 0x48 ;  /* 0x0000004800157836 */ /* 0x000fe20000000000 */
[----:B------:R-:W-:Y:S01]  /*6c70*/  ISETP.GE.AND P5, PT, R10, UR4, PT ;  /* 0x000000040a007c0c */ /* 0x000fe2000bfa6270 */
[C---:B------:R-:W-:Y:S01]  /*6c80*/  VIADD R22, R0.reuse, 0x50 ;  /* 0x0000005000167836 */ /* 0x040fe20000000000 */
[C---:B------:R-:W-:Y:S01]  /*6c90*/  ISETP.GE.AND P2, PT, R0.reuse, UR4, PT ;  /* 0x0000000400007c0c */ /* 0x040fe2000bf46270 */
[----:B------:R-:W-:Y:S01]  /*6ca0*/  VIADD R23, R0, 0x58 ;  /* 0x0000005800177836 */ /* 0x000fe20000000000 */
[----:B------:R-:W-:-:S02]  /*6cb0*/  ISETP.GE.AND P0, PT, R18, UR4, PT ;  /* 0x0000000412007c0c */ /* 0x000fc4000bf06270 */
[----:B------:R-:W-:Y:S02]  /*6cc0*/  ISETP.GE.AND P1, PT, R19, UR4, PT ;  /* 0x0000000413007c0c */ /* 0x000fe4000bf26270 */
[----:B------:R-:W-:Y:S02]  /*6cd0*/  IADD3 R20, R0, 0x40, RZ ;  /* 0x0000004000147810 */ /* 0x000fe40007ffe0ff */
[----:B------:R-:W-:Y:S02]  /*6ce0*/  @!P3 LEA.HI R5, R5, R5, RZ, 0x1 ;  /* 0x000000050505b211 */ /* 0x000fe400078f08ff */
[----:B------:R-:W-:Y:S02]  /*6cf0*/  @!P4 LEA.HI R6, R6, R6, RZ, 0x1 ;  /* 0x000000060606c211 */ /* 0x000fe400078f08ff */
[----:B------:R-:W-:Y:S02]  /*6d00*/  @!P5 LEA.HI R10, R10, R10, RZ, 0x1 ;  /* 0x0000000a0a0ad211 */ /* 0x000fe400078f08ff */
[----:B------:R-:W-:-:S02]  /*6d10*/  @!P3 LOP3.LUT R5, R5, 0xfffffffe, RZ, 0xc0, !PT ;  /* 0xfffffffe0505b812 */ /* 0x000fc400078ec0ff */
[----:B------:R-:W-:Y:S01]  /*6d20*/  @!P4 LOP3.LUT R15, R6, 0xfffffffe, RZ, 0xc0, !PT ;  /* 0xfffffffe060fc812 */ /* 0x000fe200078ec0ff */
[----:B------:R-:W-:Y:S01]  /*6d30*/  VIADD R6, R0, 0x38 ;  /* 0x0000003800067836 */ /* 0x000fe20000000000 */
[----:B------:R-:W-:Y:S01]  /*6d40*/  @!P5 LOP3.LUT R17, R10, 0xfffffffe, RZ, 0xc0, !PT ;  /* 0xfffffffe0a11d812 */ /* 0x000fe200078ec0ff */
[--C-:B---34-:R-:W-:Y:S01]  /*6d50*/  @!P2 IMAD.WIDE R10, R0, 0x4, R2.reuse ;  /* 0x00000004000aa825 */ /* 0x118fe200078e0202 */
[----:B------:R-:W-:Y:S02]  /*6d60*/  ISETP.GE.AND P6, PT, R22, UR4, PT ;  /* 0x0000000416007c0c */ /* 0x000fe4000bfc6270 */
[----:B------:R-:W-:Y:S01]  /*6d70*/  @!P0 LEA.HI R18, R18, R18, RZ, 0x1 ;  /* 0x0000001212128211 */ /* 0x000fe200078f08ff */
[--C-:B------:R-:W-:Y:S01]  /*6d80*/  @!P3 IMAD.WIDE R12, R5, 0x4, R2.reuse ;  /* 0x00000004050cb825 */ /* 0x100fe200078e0202 */
[----:B------:R0:W-:Y:S01]  /*6d90*/  @!P2 ST.E.64 desc[UR44][R10.64], R24 ;  /* 0x000000180a00a985 */ /* 0x0001e2000c101b2c */
[----:B------:R-:W-:Y:S02]  /*6da0*/  @!P1 LEA.HI R19, R19, R19, RZ, 0x1 ;  /* 0x0000001313139211 */ /* 0x000fe400078f08ff */
[----:B------:R-:W-:Y:S01]  /*6db0*/  VIADD R5, R0, 0x30 ;  /* 0x0000003000057836 */ /* 0x000fe20000000000 */
[----:B------:R1:W-:Y:S01]  /*6dc0*/  @!P3 ST.E.64 desc[UR44][R12.64], R28 ;  /* 0x0000001c0c00b985 */ /* 0x0003e2000c101b2c */
[----:B------:R-:W-:Y:S01]  /*6dd0*/  @!P4 IMAD.WIDE R14, R15, 0x4, R2 ;  /* 0x000000040f0ec825 */ /* 0x000fe200078e0202 */
[----:B------:R-:W-:-:S02]  /*6de0*/  ISETP.GE.AND P3, PT, R6, UR4, PT ;  /* 0x0000000406007c0c */ /* 0x000fc4000bf66270 */
[----:B------:R-:W-:Y:S01]  /*6df0*/  ISETP.GE.AND P2, PT, R5, UR4, PT ;  /* 0x0000000405007c0c */ /* 0x000fe2000bf46270 */
[----:B------:R-:W-:Y:S01]  /*6e00*/  @!P5 IMAD.WIDE R16, R17, 0x4, R2 ;  /* 0x000000041110d825 */ /* 0x000fe200078e0202 */
[----:B------:R2:W-:Y:S01]  /*6e10*/  @!P4 ST.E.64 desc[UR44][R14.64], R32 ;  /* 0x000000200e00c985 */ /* 0x0005e2000c101b2c */
[----:B------:R-:W-:Y:S02]  /*6e20*/  ISETP.GE.AND P4, PT, R20, UR4, PT ;  /* 0x0000000414007c0c */ /* 0x000fe4000bf86270 */
[----:B------:R-:W-:Y:S01]  /*6e30*/  @!P6 LEA.HI R22, R22, R22, RZ, 0x1 ;  /* 0x000000161616e211 */ /* 0x000fe200078f08ff */
[----:B------:R3:W-:Y:S01]  /*6e40*/  @!P5 ST.E.64 desc[UR44][R16.64], R36 ;  /* 0x000000241000d985 */ /* 0x0007e2000c101b2c */
[----:B------:R-:W-:Y:S01]  /*6e50*/  ISETP.GE.AND P5, PT, R21, UR4, PT ;  /* 0x0000000415007c0c */ /* 0x000fe2000bfa6270 */
[----:B0-----:R-:W-:Y:S01]  /*6e60*/  VIADD R24, R0, 0x60 ;  /* 0x0000006000187836 */ /* 0x001fe20000000000 */
[----:B------:R-:W-:Y:S02]  /*6e70*/  @!P0 LOP3.LUT R11, R18, 0xfffffffe, RZ, 0xc0, !PT ;  /* 0xfffffffe120b8812 */ /* 0x000fe400078ec0ff */
[----:B-1----:R-:W-:-:S02]  /*6e80*/  @!P1 LOP3.LUT R13, R19, 0xfffffffe, RZ, 0xc0, !PT ;  /* 0xfffffffe130d9812 */ /* 0x002fc400078ec0ff */
[----:B------:R-:W-:Y:S01]  /*6e90*/  @!P2 LEA.HI R5, R5, R5, RZ, 0x1 ;  /* 0x000000050505a211 */ /* 0x000fe200078f08ff */
[--C-:B------:R-:W-:Y:S01]  /*6ea0*/  @!P0 IMAD.WIDE R10, R11, 0x4, R2.reuse ;  /* 0x000000040b0a8825 */ /* 0x100fe200078e0202 */
[----:B------:R-:W-:Y:S02]  /*6eb0*/  @!P3 LEA.HI R6, R6, R6, RZ, 0x1 ;  /* 0x000000060606b211 */ /* 0x000fe400078f08ff */
[----:B------:R-:W-:Y:S01]  /*6ec0*/  @!P4 LEA.HI R20, R20, R20, RZ, 0x1 ;  /* 0x000000141414c211 */ /* 0x000fe200078f08ff */
[----:B------:R-:W-:Y:S01]  /*6ed0*/  @!P1 IMAD.WIDE R12, R13, 0x4, R2 ;  /* 0x000000040d0c9825 */ /* 0x000fe200078e0202 */
[----:B------:R-:W-:Y:S01]  /*6ee0*/  @!P2 LOP3.LUT R5, R5, 0xfffffffe, RZ, 0xc0, !PT ;  /* 0xfffffffe0505a812 */ /* 0x000fe200078ec0ff */
[----:B------:R0:W-:Y:S01]  /*6ef0*/  @!P0 ST.E.64 desc[UR44][R10.64], R40 ;  /* 0x000000280a008985 */ /* 0x0001e2000c101b2c */
[----:B------:R-:W-:Y:S02]  /*6f00*/  @!P5 LEA.HI R21, R21, R21, RZ, 0x1 ;  /* 0x000000151515d211 */ /* 0x000fe400078f08ff */
[----:B--2---:R-:W-:Y:S01]  /*6f10*/  @!P3 LOP3.LUT R15, R6, 0xfffffffe, RZ, 0xc0, !PT ;  /* 0xfffffffe060fb812 */ /* 0x004fe200078ec0ff */
[----:B------:R1:W-:Y:S01]  /*6f20*/  @!P1 ST.E.64 desc[UR44][R12.64], R44 ;  /* 0x0000002c0c009985 */ /* 0x0003e2000c101b2c */
[----:B---3--:R-:W-:Y:S01]  /*6f30*/  @!P4 LOP3.LUT R17, R20, 0xfffffffe, RZ, 0xc0, !PT ;  /* 0xfffffffe1411c812 */ /* 0x008fe200078ec0ff */
[C---:B------:R-:W-:Y:S01]  /*6f40*/  VIADD R6, R0.reuse, 0x70 ;  /* 0x0000007000067836 */ /* 0x040fe20000000000 */
[----:B------:R-:W-:Y:S01]  /*6f50*/  @!P5 LOP3.LUT R21, R21, 0xfffffffe, RZ, 0xc0, !PT ;  /* 0xfffffffe1515d812 */ /* 0x000fe200078ec0ff */
[----:B------:R-:W-:Y:S01]  /*6f60*/  VIADD R20, R0, 0x78 ;  /* 0x0000007800147836 */ /* 0x000fe20000000000 */
[----:B------:R-:W-:Y:S01]  /*6f70*/  @!P6 LOP3.LUT R19, R22, 0xfffffffe, RZ, 0xc0, !PT ;  /* 0xfffffffe1613e812 */ /* 0x000fe200078ec0ff */
[----:B------:R-:W-:Y:S01]  /*6f80*/  VIADD R22, R0, 0x88 ;  /* 0x0000008800167836 */ /* 0x000fe20000000000 */
[----:B------:R-:W-:-:S02]  /*6f90*/  ISETP.GE.AND P1, PT, R23, UR4, PT ;  /* 0x0000000417007c0c */ /* 0x000fc4000bf26270 */
[----:B------:R-:W-:Y:S01]  /*6fa0*/  ISETP.GE.AND P0, PT, R24, UR4, PT ;  /* 0x0000000418007c0c */ /* 0x000fe2000bf06270 */
[----:B0-----:R-:W-:Y:S01]  /*6fb0*/  @!P2 IMAD.WIDE R10, R5, 0x4, R2 ;  /* 0x00000004050aa825 */ /* 0x001fe200078e0202 */
[----:B------:R-:W-:-:S03]  /*6fc0*/  IADD3 R5, R0, 0x68, RZ ;  /* 0x0000006800057810 */ /* 0x000fc60007ffe0ff */
        /* <DEDUP_REMOVED lines=25> */
[----:B------:R-:W-:Y:S01]  /*7160*/  @!P2 LOP3.LUT R5, R5, 0xfffffffe, RZ, 0xc0, !PT ;  /* 0xfffffffe0505a812 */ /* 0x000fe200078ec0ff */
[----:B------:R0:W-:Y:S01]  /*7170*/  @!P1 ST.E.64 desc[UR44][R10.64], R68 ;  /* 0x000000440a009985 */ /* 0x0001e2000c101b2c */
[----:B------:R-:W-:-:S02]  /*7180*/  @!P4 LEA.HI R21, R21, R21, RZ, 0x1 ;  /* 0x000000151515c211 */ /* 0x000fc400078f08ff */
[----:B------:R-:W-:Y:S01]  /*7190*/  @!P3 LEA.HI R22, R22, R22, RZ, 0x1 ;  /* 0x000000161616b211 */ /* 0x000fe200078f08ff */
[----:B------:R1:W-:Y:S01]  /*71a0*/  @!P0 ST.E.64 desc[UR44][R12.64], R72 ;  /* 0x000000480c008985 */ /* 0x0003e2000c101b2c */
[----:B--2---:R-:W-:Y:S01]  /*71b0*/  @!P6 LOP3.LUT R15, R6, 0xfffffffe, RZ, 0xc0, !PT ;  /* 0xfffffffe060fe812 */ /* 0x004fe200078ec0ff */
        /* <DEDUP_REMOVED lines=14> */
[----:B------:R1:W-:Y:S03]  /*72a0*/  @!P6 ST.E.64 desc[UR44][R12.64], R80 ;  /* 0x000000500c00e985 */ /* 0x0003e6000c101b2c */
[--C-:B------:R-:W-:Y:S01]  /*72b0*/  @!P4 IMAD.WIDE R16, R21, 0x4, R2.reuse ;  /* 0x000000041510c825 */ /* 0x100fe200078e0202 */
[----:B------:R2:W-:Y:S01]  /*72c0*/  @!P5 ST.E.64 desc[UR44][R14.64], R84 ;  /* 0x000000540e00d985 */ /* 0x0005e2000c101b2c */
[----:B------:R-:W-:Y:S02]  /*72d0*/  IADD3 R21, R0, 0xb8, RZ ;  /* 0x000000b800157810 */ /* 0x000fe40007ffe0ff */
[----:B------:R-:W-:Y:S01]  /*72e0*/  @!P3 IMAD.WIDE R18, R19, 0x4, R2 ;  /* 0x000000041312b825 */ /* 0x000fe200078e0202 */
[----:B------:R3:W-:Y:S01]  /*72f0*/  @!P4 ST.E.64 desc[UR44][R16.64], R88 ;  /* 0x000000581000c985 */ /* 0x0007e2000c101b2c */
[----:B------:R-:W-:-:S02]  /*7300*/  ISETP.GE.AND P4, PT, R20, UR4, PT ;  /* 0x0000000414007c0c */ /* 0x000fc4000bf86270 */
[----:B------:R-:W-:Y:S01]  /*7310*/  VIADD R22, R0, 0xc0 ;  /* 0x000000c000167836 */ /* 0x000fe20000000000 */
[----:B------:R4:W-:Y:S01]  /*7320*/  @!P3 ST.E.64 desc[UR44][R18.64], R92 ;  /* 0x0000005c1200b985 */ /* 0x0009e2000c101b2c */
[----:B------:R-:W-:Y:S02]  /*7330*/  ISETP.GE.AND P3, PT, R6, UR4, PT ;  /* 0x0000000406007c0c */ /* 0x000fe4000bf66270 */
[----:B------:R-:W-:Y:S02]  /*7340*/  ISETP.GE.AND P5, PT, R21, UR4, PT ;  /* 0x0000000415007c0c */ /* 0x000fe4000bfa6270 */
[----:B------:R-:W-:Y:S02]  /*7350*/  ISETP.GE.AND P6, PT, R22, UR4, PT ;  /* 0x0000000416007c0c */ /* 0x000fe4000bfc6270 */
[----:B------:R-:W-:Y:S02]  /*7360*/  @!P0 LEA.HI R23, R23, R23, RZ, 0x1 ;  /* 0x0000001717178211 */ /* 0x000fe400078f08ff */
[----:B------:R-:W-:-:S02]  /*7370*/  @!P1 LEA.HI R24, R24, R24, RZ, 0x1 ;  /* 0x0000001818189211 */ /* 0x000fc400078f08ff */
[----:B------:R-:W-:Y:S02]  /*7380*/  @!P2 LEA.HI R5, R5, R5, RZ, 0x1 ;  /* 0x000000050505a211 */ /* 0x000fe400078f08ff */
[----:B0-----:R-:W-:Y:S02]  /*7390*/  @!P0 LOP3.LUT R11, R23, 0xfffffffe, RZ, 0xc0, !PT ;  /* 0xfffffffe170b8812 */ /* 0x001fe400078ec0ff */
[----:B-1----:R-:W-:Y:S02]  /*73a0*/  @!P1 LOP3.LUT R13, R24, 0xfffffffe, RZ, 0xc0, !PT ;  /* 0xfffffffe180d9812 */ /* 0x002fe400078ec0ff */
[----:B------:R-:W-:Y:S01]  /*73b0*/  @!P2 LOP3.LUT R5, R5, 0xfffffffe, RZ, 0xc0, !PT ;  /* 0xfffffffe0505a812 */ /* 0x000fe200078ec0ff */
[--C-:B------:R-:W-:Y:S01]  /*73c0*/  @!P0 IMAD.WIDE R10, R11, 0x4, R2.reuse ;  /* 0x000000040b0a8825 */ /* 0x100fe200078e0202 */
[----:B------:R-:W-:Y:S02]  /*73d0*/  @!P3 LEA.HI R6, R6, R6, RZ, 0x1 ;  /* 0x000000060606b211 */ /* 0x000fe400078f08ff */
[----:B------:R-:W-:Y:S01]  /*73e0*/  @!P4 LEA.HI R20, R20, R20, RZ, 0x1 ;  /* 0x000000141414c211 */ /* 0x000fe200078f08ff */
[--C-:B------:R-:W-:Y:S01]  /*73f0*/  @!P1 IMAD.WIDE R12, R13, 0x4, R2.reuse ;  /* 0x000000040d0c9825 */ /* 0x100fe200078e0202 */
[----:B------:R-:W-:Y:S01]  /*7400*/  @!P6 LEA.HI R22, R22, R22, RZ, 0x1 ;  /* 0x000000161616e211 */ /* 0x000fe200078f08ff */
[----:B------:R0:W-:Y:S01]  /*7410*/  @!P0 ST.E.64 desc[UR44][R10.64], R96 ;  /* 0x000000600a008985 */ /* 0x0001e2000c101b2c */
[----:B------:R-:W-:Y:S01]  /*7420*/  @!P5 LEA.HI R21, R21, R21, RZ, 0x1 ;  /* 0x000000151515d211 */ /* 0x000fe200078f08ff */
[--C-:B--2---:R-:W-:Y:S01]  /*7430*/  @!P2 IMAD.WIDE R14, R5, 0x4, R2.reuse ;  /* 0x00000004050ea825 */ /* 0x104fe200078e0202 */
[----:B---3--:R-:W-:Y:S01]  /*7440*/  @!P3 LOP3.LUT R17, R6, 0xfffffffe, RZ, 0xc0, !PT ;  /* 0xfffffffe0611b812 */ /* 0x008fe200078ec0ff */
[----:B------:R1:W-:Y:S01]  /*7450*/  @!P1 ST.E.64 desc[UR44][R12.64], R100 ;  /* 0x000000640c009985 */ /* 0x0003e2000c101b2c */
[----:B----4-:R-:W-:Y:S01]  /*7460*/  @!P4 LOP3.LUT R19, R20, 0xfffffffe, RZ, 0xc0, !PT ;  /* 0xfffffffe1413c812 */ /* 0x010fe200078ec0ff */
[----:B------:R-:W-:Y:S01]  /*7470*/  VIADD R6, R0, 0xd0 ;  /* 0x000000d000067836 */ /* 0x000fe20000000000 */
[----:B------:R-:W-:Y:S01]  /*7480*/  @!P6 LOP3.LUT R5, R22, 0xfffffffe, RZ, 0xc0, !PT ;  /* 0xfffffffe1605e812 */ /* 0x000fe200078ec0ff */
[----:B------:R2:W-:Y:S01]  /*7490*/  @!P2 ST.E.64 desc[UR44][R14.64], R104 ;  /* 0x000000680e00a985 */ /* 0x0005e2000c101b2c */
[----:B------:R-:W-:Y:S01]  /*74a0*/  @!P5 LOP3.LUT R21, R21, 0xfffffffe, RZ, 0xc0, !PT ;  /* 0xfffffffe1515d812 */ /* 0x000fe200078ec0ff */
[----:B------:R-:W-:Y:S01]  /*74b0*/  VIADD R20, R0, 0xd8 ;  /* 0x000000d800147836 */ /* 0x000fe20000000000 */
[----:B------:R-:W-:Y:S01]  /*74c0*/  ISETP.GE.AND P1, PT, R6, UR4, PT ;  /* 0x0000000406007c0c */ /* 0x000fe2000bf26270 */
[----:B0-----:R-:W-:-:S03]  /*74d0*/  @!P3 IMAD.WIDE R10, R17, 0x4, R2 ;  /* 0x00000004110ab825 */ /* 0x001fc600078e0202 */
[----:B------:R-:W-:Y:S01]  /*74e0*/  ISETP.GE.AND P2, PT, R20, UR4, PT ;  /* 0x0000000414007c0c */ /* 0x000fe2000bf46270 */
[--C-:B-1----:R-:W-:Y:S01]  /*74f0*/  @!P4 IMAD.WIDE R12, R19, 0x4, R2.reuse ;  /* 0x00000004130cc825 */ /* 0x102fe200078e0202 */
[----:B------:R0:W-:Y:S03]  /*7500*/  @!P3 ST.E.64 desc[UR44][R10.64], R108 ;  /* 0x0000006c0a00b985 */ /* 0x0001e6000c101b2c */
[----:B------:R-:W-:Y:S01]  /*7510*/  @!P6 IMAD.WIDE R18, R5, 0x4, R2 ;  /* 0x000000040512e825 */ /* 0x000fe200078e0202 */
[----:B------:R1:W-:Y:S03]  /*7520*/  @!P4 ST.E.64 desc[UR44][R12.64], R112 ;  /* 0x000000700c00c985 */ /* 0x0003e6000c101b2c */
[----:B------:R-:W-:Y:S01]  /*7530*/  @!P1 LEA.HI R6, R6, R6, RZ, 0x1 ;  /* 0x0000000606069211 */ /* 0x000fe200078f08ff */
[----:B------:R-:W-:-:S02]  /*7540*/  VIADD R5, R0, 0xc8 ;  /* 0x000000c800057836 */ /* 0x000fc40000000000 */
[----:B------:R-:W-:Y:S01]  /*7550*/  @!P5 IMAD.WIDE R16, R21, 0x4, R2 ;  /* 0x000000041510d825 */ /* 0x000fe200078e0202 */
[C---:B------:R-:W-:Y:S02]  /*7560*/  IADD3 R21, R0.reuse, 0xe0, RZ ;  /* 0x000000e000157810 */ /* 0x040fe40007ffe0ff */
[----:B------:R-:W-:Y:S01]  /*7570*/  ISETP.GE.AND P0, PT, R5, UR4, PT ;  /* 0x0000000405007c0c */ /* 0x000fe2000bf06270 */
[C---:B--2---:R-:W-:Y:S01]  /*7580*/  VIADD R14, R0.reuse, 0xe8 ;  /* 0x000000e8000e7836 */ /* 0x044fe20000000000 */
[----:B------:R2:W-:Y:S01]  /*7590*/  @!P5 ST.E.64 desc[UR44][R16.64], R116 ;  /* 0x000000741000d985 */ /* 0x0005e2000c101b2c */
[C---:B------:R-:W-:Y:S01]  /*75a0*/  VIADD R15, R0.reuse, 0xf0 ;  /* 0x000000f0000f7836 */ /* 0x040fe20000000000 */
[----:B------:R-:W-:Y:S01]  /*75b0*/  ISETP.GE.AND P3, PT, R21, UR4, PT ;  /* 0x0000000415007c0c */ /* 0x000fe2000bf66270 */
[----:B0-----:R-:W-:Y:S01]  /*75c0*/  VIADD R11, R0, 0xf8 ;  /* 0x000000f8000b7836 */ /* 0x001fe20000000000 */
[----:B------:R0:W-:Y:S01]  /*75d0*/  @!P6 ST.E.64 desc[UR44][R18.64], R120 ;  /* 0x000000781200e985 */ /* 0x0001e2000c101b2c */
[----:B------:R-:W-:-:S02]  /*75e0*/  ISETP.GE.AND P4, PT, R14, UR4, PT ;  /* 0x000000040e007c0c */ /* 0x000fc4000bf86270 */
[----:B------:R-:W-:Y:S02]  /*75f0*/  ISETP.GE.AND P5, PT, R15, UR4, PT ;  /* 0x000000040f007c0c */ /* 0x000fe4000bfa6270 */
[----:B------:R-:W-:Y:S02]  /*7600*/  ISETP.GE.AND P6, PT, R11, UR4, PT ;  /* 0x000000040b007c0c */ /* 0x000fe4000bfc6270 */
[----:B------:R-:W-:Y:S02]  /*7610*/  @!P0 LEA.HI R5, R5, R5, RZ, 0x1 ;  /* 0x0000000505058211 */ /* 0x000fe400078f08ff */
[----:B------:R-:W-:Y:S02]  /*7620*/  @!P2 LEA.HI R20, R20, R20, RZ, 0x1 ;  /* 0x000000141414a211 */ /* 0x000fe400078f08ff */
[----:B------:R-:W-:Y:S02]  /*7630*/  @!P3 LEA.HI R21, R21, R21, RZ, 0x1 ;  /* 0x000000151515b211 */ /* 0x000fe400078f08ff */
[----:B------:R-:W-:-:S02]  /*7640*/  @!P0 LOP3.LUT R5, R5, 0xfffffffe, RZ, 0xc0, !PT ;  /* 0xfffffffe05058812 */ /* 0x000fc400078ec0ff */
[----:B------:R-:W-:Y:S02]  /*7650*/  @!P4 LEA.HI R14, R14, R14, RZ, 0x1 ;  /* 0x0000000e0e0ec211 */ /* 0x000fe400078f08ff */
[----:B------:R-:W-:Y:S02]  /*7660*/  @!P5 LEA.HI R10, R15, R15, RZ, 0x1 ;  /* 0x0000000f0f0ad211 */ /* 0x000fe400078f08ff */
[----:B------:R-:W-:Y:S02]  /*7670*/  @!P6 LEA.HI R11, R11, R11, RZ, 0x1 ;  /* 0x0000000b0b0be211 */ /* 0x000fe400078f08ff */
[----:B-1----:R-:W-:Y:S02]  /*7680*/  @!P1 LOP3.LUT R13, R6, 0xfffffffe, RZ, 0xc0, !PT ;  /* 0xfffffffe060d9812 */ /* 0x002fe400078ec0ff */
[----:B------:R-:W-:Y:S02]  /*7690*/  @!P2 LOP3.LUT R15, R20, 0xfffffffe, RZ, 0xc0, !PT ;  /* 0xfffffffe140fa812 */ /* 0x000fe400078ec0ff */
[----:B--2---:R-:W-:Y:S01]  /*76a0*/  @!P3 LOP3.LUT R17, R21, 0xfffffffe, RZ, 0xc0, !PT ;  /* 0xfffffffe1511b812 */ /* 0x004fe200078ec0ff */
[----:B------:R-:W-:Y:S01]  /*76b0*/  @!P1 IMAD.WIDE R12, R13, 0x4, R2 ;  /* 0x000000040d0c9825 */ /* 0x000fe200078e0202 */
[----:B0-----:R-:W-:-:S02]  /*76c0*/  @!P4 LOP3.LUT R19, R14, 0xfffffffe, RZ, 0xc0, !PT ;  /* 0xfffffffe0e13c812 */ /* 0x001fc400078ec0ff */
[----:B------:R-:W-:Y:S01]  /*76d0*/  @!P5 LOP3.LUT R21, R10, 0xfffffffe, RZ, 0xc0, !PT ;  /* 0xfffffffe0a15d812 */ /* 0x000fe200078ec0ff */
[----:B------:R-:W-:Y:S01]  /*76e0*/  @!P2 IMAD.WIDE R14, R15, 0x4, R2 ;  /* 0x000000040f0ea825 */ /* 0x000fe200078e0202 */
[----:B------:R-:W-:-:S03]  /*76f0*/  @!P6 LOP3.LUT R23, R11, 0xfffffffe, RZ, 0xc0, !PT ;  /* 0xfffffffe0b17e812 */ /* 0x000fc600078ec0ff */
[----:B------:R-:W-:-:S04]  /*7700*/  @!P0 IMAD.WIDE R10, R5, 0x4, R2 ;  /* 0x00000004050a8825 */ /* 0x000fc800078e0202 */
        /* <DEDUP_REMOVED lines=9> */
[----:B------:R1:W-:Y:S04]  /*77a0*/  @!P5 ST.E.64 desc[UR44][R20.64], R144 ;  /* 0x000000901400d985 */ /* 0x0003e8000c101b2c */
[----:B------:R1:W-:Y:S02]  /*77b0*/  @!P6 ST.E.64 desc[UR44][R2.64], R148 ;  /* 0x000000940200e985 */ /* 0x0003e4000c101b2c */
.L_x_9065:
[----:B------:R-:W-:Y:S05]  /*77c0*/  BSYNC B0 ;  /* 0x0000000000007941 */ /* 0x000fea0003800000 */
.L_x_9064:
[----:B------:R-:W-:Y:S01]  /*77d0*/  ISETP.GE.AND P0, PT, R9, R8, PT ;  /* 0x000000080900720c */ /* 0x000fe20003f06270 */
[----:B-1--4-:R1:W2:Y:S04]  /*77e0*/  SHFL.IDX PT, R3, R7, 0x1, 0x1c1f ;  /* 0x003c1f0007037f89 */ /* 0x0122a800000e0000 */
[----:B---3--:R1:W3:Y:S08]  /*77f0*/  SHFL.IDX PT, R2, R4, 0x1, 0x1c1f ;  /* 0x003c1f0004027f89 */ /* 0x0082f000000e0000 */
[----:B-1----:R-:W-:Y:S05]  /*7800*/  @P0 BRA `(.L_x_9040) ;  /* 0x0000004800cc0947 */ /* 0x002fea0003800000 */
[C---:B0-----:R-:W-:Y:S01]  /*7810*/  VIADD R4, R0.reuse, 0x8 ;  /* 0x0000000800047836 */ /* 0x041fe20000000000 */
[C---:B------:R-:W-:Y:S01]  /*7820*/  IADD3 R5, R0.reuse, 0x10, RZ ;  /* 0x0000001000057810 */ /* 0x040fe20007ffe0ff */
[----:B------:R-:W-:Y:S01]  /*7830*/  ULDC UR4, c[0x0][0xac8] ;  /* 0x0002b20000047ab9 */ /* 0x000fe20000000800 */
[C---:B------:R-:W-:Y:S01]  /*7840*/  VIADD R10, R0.reuse, 0x18 ;  /* 0x00000018000a7836 */ /* 0x040fe20000000000 */
[C---:B------:R-:W-:Y:S01]  /*7850*/  ISETP.GE.AND P0, PT, R0.reuse, UR4, PT ;  /* 0x0000000400007c0c */ /* 0x040fe2000bf06270 */
[----:B------:R-:W-:Y:S01]  /*7860*/  VIADD R11, R0, 0x20 ;  /* 0x00000020000b7836 */ /* 0x000fe20000000000 */
        /* <DEDUP_REMOVED lines=13> */
[----:B------:R-:W-:Y:S01]  /*7940*/  VIADD R20, R0, 0x80 ;  /* 0x0000008000147836 */ /* 0x000fe20000000000 */
[----:B------:R-:W-:-:S02]  /*7950*/  @!P1 LEA.HI R4, R4, R4, RZ, 0x1 ;  /* 0x0000000404049211 */ /* 0x000fc400078f08ff */
[----:B------:R-:W-:Y:S02]  /*7960*/  @!P2 LEA.HI R5, R5, R5, RZ, 0x1 ;  /* 0x000000050505a211 */ /* 0x000fe400078f08ff */
[----:B------:R-:W-:Y:S02]  /*7970*/  @!P1 LOP3.LUT R7, R4, 0xfffffffe, RZ, 0xc0, !PT ;  /* 0xfffffffe04079812 */ /* 0x000fe400078ec0ff */
[----:B------:R-:W-:Y:S01]  /*7980*/  @!P2 LOP3.LUT R9, R5, 0xfffffffe, RZ, 0xc0, !PT ;  /* 0xfffffffe0509a812 */ /* 0x000fe200078ec0ff */
[--C-:B--23--:R-:W-:Y:S01]  /*7990*/  @!P0 IMAD.WIDE R4, R0, 0x4, R2.reuse ;  /* 0x0000000400048825 */ /* 0x10cfe200078e0202 */
[----:B------:R-:W-:Y:S02]  /*79a0*/  @!P5 LEA.HI R10, R10, R10, RZ, 0x1 ;  /* 0x0000000a0a0ad211 */ /* 0x000fe400078f08ff */
[----:B------:R-:W-:Y:S01]  /*79b0*/  @!P6 LEA.HI R11, R11, R11, RZ, 0x1 ;  /* 0x0000000b0b0be211 */ /* 0x000fe200078f08ff */
        /* <DEDUP_REMOVED lines=10> */
[----:B------:R-:W-:-:S02]  /*7a60*/  @!P3 LOP3.LUT R15, R15, 0xfffffffe, RZ, 0xc0, !PT ;  /* 0xfffffffe0f0fb812 */ /* 0x000fc400078ec0ff */
        /* <DEDUP_REMOVED lines=9> */
[----:B------:R-:W-:-:S02]  /*7b00*/  @!P1 LOP3.LUT R13, R13, 0xfffffffe, RZ, 0xc0, !PT ;  /* 0xfffffffe0d0d9812 */ /* 0x000fc400078ec0ff */
[----:B------:R-:W-:Y:S01]  /*7b10*/  @!P2 LOP3.LUT R11, R14, 0xfffffffe, RZ, 0xc0, !PT ;  /* 0xfffffffe0e0ba812 */ /* 0x000fe200078ec0ff */
[----:B------:R1:W-:Y:S01]  /*7b20*/  @!P6 ST.E.64 desc[UR44][R6.64], R42 ;  /* 0x0000002a0600e985 */ /* 0x0003e2000c101b2c */
[----:B------:R-:W-:Y:S01]  /*7b30*/  @!P4 LOP3.LUT R17, R16, 0xfffffffe, RZ, 0xc0, !PT ;  /* 0xfffffffe1011c812 */ /* 0x000fe200078ec0ff */
[----:B------:R-:W-:Y:S01]  /*7b40*/  VIADD R16, R0, 0x70 ;  /* 0x0000007000107836 */ /* 0x000fe20000000000 */
[----:B------:R-:W-:Y:S02]  /*7b50*/  ISETP.GE.AND P5, PT, R18, UR4, PT ;  /* 0x0000000412007c0c */ /* 0x000fe4000bfa6270 */
[----:B------:R-:W-:Y:S02]  /*7b60*/  ISETP.GE.AND P6, PT, R19, UR4, PT ;  /* 0x0000000413007c0c */ /* 0x000fe4000bfc6270 */
[----:B------:R-:W-:Y:S01]  /*7b70*/  IADD3 R14, R0, 0x60, RZ ;  /* 0x00000060000e7810 */ /* 0x000fe20007ffe0ff */
        /* <DEDUP_REMOVED lines=44> */
[----:B------:R0:W-:Y:S03]  /*7e40*/  @!P4 ST.E.64 desc[UR44][R4.64], R74 ;  /* 0x0000004a0400c985 */ /* 0x0001e6000c101b2c */
        /* <DEDUP_REMOVED lines=16> */
[----:B0-----:R-:W-:Y:S01]  /*7f50*/  @!P6 LOP3.LUT R5, R18, 0xfffffffe, RZ, 0xc0, !PT ;  /* 0xfffffffe1205e812 */ /* 0x001fe200078ec0ff */
[C---:B------:R-:W-:Y:S01]  /*7f60*/  VIADD R18, R0.reuse, 0xc0 ;  /* 0x000000c000127836 */ /* 0x040fe20000000000 */
        /* <DEDUP_REMOVED lines=74> */
.L_x_9063:
[----:B------:R-:W0:Y:S02]  /*8410*/  S2R R0, SR_TID.X ;  /* 0x0000000000007919 */ /* 0x000e240000002100 */
[----:B0-----:R-:W-:-:S04]  /*8420*/  IADD3 R2, R0, -0x80, RZ ;  /* 0xffffff8000027810 */ /* 0x001fc80007ffe0ff */
        /* <DEDUP_REMOVED lines=12> */
[----:B------:R-:W-:Y:S01]  /*84f0*/  USHF.R.S32.HI UR6, URZ, 0x1f, UR36 ;  /* 0x0000001f3f067899 */ /* 0x000fe20008011424 */
[----:B------:R-:W-:Y:S01]  /*8500*/  IMAD.MOV.U32 R5, RZ, RZ, R0 ;  /* 0x000000ffff057224 */ /* 0x000fe200078e0000 */
[----:B------:R-:W-:Y:S02]  /*8510*/  ULDC.64 UR8, c[0x0][0xbd0] ;  /* 0x0002f40000087ab9 */ /* 0x000fe40000000a00 */
[----:B------:R-:W-:Y:S02]  /*8520*/  UIMAD UR6, UR6, UR8, URZ ;  /* 0x00000008060672a4 */ /* 0x000fe4000f8e023f */
[----:B------:R-:W-:Y:S01]  /*8530*/  UIMAD.WIDE.U32 UR4, UR36, UR8, URZ ;  /* 0x00000008240472a5 */ /* 0x000fe2000f8e003f */
[----:B------:R-:W1:Y:S01]  /*8540*/  LDC.64 R10, c[0x0][0xbd8] ;  /* 0x0002f600ff0a7b82 */ /* 0x000e620000000a00 */
[----:B------:R-:W-:-:S04]  /*8550*/  UIMAD UR6, UR36, UR9, UR6 ;  /* 0x00000009240672a4 */ /* 0x000fc8000f8e0206 */
[----:B------:R-:W-:Y:S02]  /*8560*/  UIADD3 UR6, UR5, UR6, URZ ;  /* 0x0000000605067290 */ /* 0x000fe4000fffe03f */
[----:B------:R-:W-:Y:S01]  /*8570*/  MOV R3, UR5 ;  /* 0x0000000500037c02 */ /* 0x000fe20008000f00 */
[----:B------:R-:W-:Y:S01]  /*8580*/  IMAD.U32 R2, RZ, RZ, UR4 ;  /* 0x00000004ff027e24 */ /* 0x000fe2000f8e00ff */
[----:B------:R-:W2:Y:S01]  /*8590*/  @P0 LDC R7, c[0x0][0xbec] ;  /* 0x0002fb00ff070b82 */ /* 0x000ea20000000800 */
[----:B------:R-:W-:Y:S01]  /*85a0*/  ULDC.64 UR4, c[0x0][0xbe0] ;  /* 0x0002f80000047ab9 */ /* 0x000fe20000000a00 */
[----:B------:R-:W-:-:S06]  /*85b0*/  IMAD.U32 R3, RZ, RZ, UR6 ;  /* 0x00000006ff037e24 */ /* 0x000fcc000f8e00ff */
[----:B------:R-:W3:Y:S01]  /*85c0*/  @P0 LDC R9, c[0x0][0xbf0] ;  /* 0x0002fc00ff090b82 */ /* 0x000ee20000000800 */
[----:B0-----:R-:W-:-:S07]  /*85d0*/  USHF.R.S32.HI UR8, URZ, 0x1f, UR7 ;  /* 0x0000001f3f087899 */ /* 0x001fce0008011407 */
[----:B------:R-:W0:Y:S01]  /*85e0*/  S2UR UR10, SR_CTAID.Y ;  /* 0x00000000000a79c3 */ /* 0x000e220000002600 */
[C---:B-1----:R-:W-:Y:S02]  /*85f0*/  IMAD R12, R10.reuse, UR8, RZ ;  /* 0x000000080a0c7c24 */ /* 0x042fe4000f8e02ff */
[----:B------:R-:W-:-:S04]  /*8600*/  IMAD.WIDE.U32 R2, R10, UR7, R2 ;  /* 0x000000070a027c25 */ /* 0x000fc8000f8e0002 */
[----:B------:R-:W-:Y:S01]  /*8610*/  IMAD R11, R11, UR7, R12 ;  /* 0x000000070b0b7c24 */ /* 0x000fe2000f8e020c */
[----:B------:R-:W0:Y:S01]  /*8620*/  LDC R8, c[0x0][0xc50] ;  /* 0x00031400ff087b82 */ /* 0x000e220000000800 */
[----:B--2---:R-:W-:-:S04]  /*8630*/  @P0 IMAD.HI.U32 R4, R0, R7, RZ ;  /* 0x0000000700040227 */ /* 0x004fc800078e00ff */
[----:B------:R-:W-:Y:S02]  /*8640*/  IMAD R7, RZ, RZ, -UR36 ;  /* 0x80000024ff077e24 */ /* 0x000fe4000f8e02ff */
[----:B------:R-:W-:Y:S01]  /*8650*/  IMAD.IADD R3, R11, 0x1, R3 ;  /* 0x000000010b037824 */ /* 0x000fe200078e0203 */
[----:B---3--:R-:W-:Y:S01]  /*8660*/  @P0 SHF.R.U32.HI R5, RZ, R9, R4 ;  /* 0x00000009ff050219 */ /* 0x008fe20000011604 */
[----:B0-----:R-:W-:-:S04]  /*8670*/  IMAD R9, R8, R7, UR10 ;  /* 0x0000000a08097e24 */ /* 0x001fc8000f8e0207 */
        /* <DEDUP_REMOVED lines=21> */
.L_x_9038:
        /* <DEDUP_REMOVED lines=18> */
.L_x_9066:
[----:B------:R-:W-:Y:S01]  /*88f0*/  ULDC UR7, c[0x0][0xc50] ;  /* 0x0003140000077ab9 */ /* 0x000fe20000000800 */
[----:B------:R-:W-:Y:S01]  /*8900*/  UMOV UR36, UR6 ;  /* 0x0000000600247c82 */ /* 0x000fe20008000000 */
[----:B------:R-:W-:-:S11]  /*8910*/  UISETP.NE.AND UP0, UPT, UR7, 0x1, UPT ;  /* 0x000000010700788c */ /* 0x000fd6000bf05270 */
[----:B------:R-:W-:Y:S01]  /*8920*/  @UP0 ULDC UR4, c[0x0][0xc54] ;  /* 0x0003150000040ab9 */ /* 0x000fe20000000800 */
[----:B------:R-:W-:Y:S01]  /*8930*/  @UP0 ULDC UR8, c[0x0][0xc58] ;  /* 0x0003160000080ab9 */ /* 0x000fe20000000800 */
[----:B------:R-:W-:-:S04]  /*8940*/  UIMAD.WIDE.U32 UR4, UR6, UR4, URZ ;  /* 0x00000004060472a5 */ /* 0x000fc8000f8e003f */
[----:B------:R-:W-:-:S12]  /*8950*/  @UP0 USHF.R.U32.HI UR36, URZ, UR8, UR5 ;  /* 0x000000083f240299 */ /* 0x000fd80008011605 */
.L_x_9067:
[----:B------:R-:W-:Y:S01]  /*8960*/  ISETP.GE.AND P0, PT, R17, RZ, PT ;  /* 0x000000ff1100720c */ /* 0x000fe20003f06270 */
[----:B------:R-:W-:Y:S01]  /*8970*/  UIADD3 UR4, -UR36, URZ, URZ ;  /* 0x0000003f24047290 */ /* 0x000fe2000fffe13f */
[----:B------:R-:W-:Y:S02]  /*8980*/  IMAD.MOV.U32 R0, RZ, RZ, 0x1 ;  /* 0x00000001ff007424 */ /* 0x000fe400078e00ff */
[----:B------:R-:W-:Y:S01]  /*8990*/  IMAD.MOV.U32 R6, RZ, RZ, RZ ;  /* 0x000000ffff067224 */ /* 0x000fe200078e00ff */
[----:B------:R-:W-:Y:S01]  /*89a0*/  UIMAD UR6, UR7, UR4, UR6 ;  /* 0x00000004070672a4 */ /* 0x000fe2000f8e0206 */
[----:B------:R-:W-:-:S07]  /*89b0*/  IMAD.MOV.U32 R9, RZ, RZ, 0x1 ;  /* 0x00000001ff097424 */ /* 0x000fce00078e00ff */
[----:B------:R-:W-:Y:S05]  /*89c0*/  @!P0 BRA `(.L_x_9068) ;  /* 0x00000034009c8947 */ /* 0x000fea0003800000 */
[----:B------:R-:W-:Y:S01]  /*89d0*/  ULDC.64 UR4, c[0x0][0x418] ;  /* 0x0001060000047ab9 */ /* 0x000fe20000000a00 */
[----:B------:R-:W-:Y:S02]  /*89e0*/  ULOP3.LUT UR41, UR6, 0xffff, URZ, 0xc0, !UPT ;  /* 0x0000ffff06297892 */ /* 0x000fe4000f8ec03f */
[----:B------:R-:W-:Y:S01]  /*89f0*/  UISETP.NE.U32.AND UP0, UPT, UR4, URZ, UPT ;  /* 0x0000003f0400728c */ /* 0x000fe2000bf05070 */
[----:B------:R-:W-:Y:S02]  /*8a00*/  UMOV UR43, URZ ;  /* 0x0000003f002b7c82 */ /* 0x000fe40008000000 */
[----:B------:R-:W-:Y:S01]  /*8a10*/  ULDC UR4, c[0x0][0x424] ;  /* 0x0001090000047ab9 */ /* 0x000fe20000000800 */
[----:B------:R-:W-:-:S03]  /*8a20*/  UISETP.NE.AND.EX UP0, UPT, UR5, URZ, UPT, UP0 ;  /* 0x0000003f0500728c */ /* 0x000fc6000bf05300 */
[----:B------:R-:W-:Y:S01]  /*8a30*/  ULDC UR5, c[0x0][0x2f0] ;  /* 0x0000bc0000057ab9 */ /* 0x000fe20000000800 */
[----:B------:R-:W-:-:S04]  /*8a40*/  USEL UR4, UR4, 0x1, UP0 ;  /* 0x0000000104047887 */ /* 0x000fc80008000000 */
[----:B------:R-:W-:-:S04]  /*8a50*/  UIMAD UR4, UR4, UR5, URZ ;  /* 0x00000005040472a4 */ /* 0x000fc8000f8e023f */
[----:B------:R-:W-:Y:S02]  /*8a60*/  UISETP.GE.AND UP0, UPT, UR4, 0x1, UPT ;  /* 0x000000010400788c */ /* 0x000fe4000bf06270 */
[----:B------:R-:W-:-:S04]  /*8a70*/  UIADD3 UR5, UR4, 0x5f, URZ ;  /* 0x0000005f04057890 */ /* 0x000fc8000fffe03f */
[----:B------:R-:W-:Y:S01]  /*8a80*/  PLOP3.LUT P0, PT, PT, PT, UP0, 0x80, 0x0 ;  /* 0x000000000000781c */ /* 0x000fe20003f0f008 */
[----:B------:R-:W-:-:S04]  /*8a90*/  UIMAD.WIDE UR4, UR5, 0x2aaaaaab, URZ ;  /* 0x2aaaaaab050478a5 */ /* 0x000fc8000f8e023f */
[----:B------:R-:W-:-:S04]  /*8aa0*/  USHF.R.U32.HI UR39, URZ, 0x1f, UR5 ;  /* 0x0000001f3f277899 */ /* 0x000fc80008011605 */
[----:B------:R-:W-:-:S04]  /*8ab0*/  ULEA.HI.SX32 UR39, UR5, UR39, 0x1c ;  /* 0x0000002705277291 */ /* 0x000fc8000f8fe23f */
[----:B------:R-:W-:Y:S08]  /*8ac0*/  @!P0 BRA `(.L_x_9069) ;  /* 0x0000000000908947 */ /* 0x000ff00003800000 */
[----:B------:R-:W-:Y:S01]  /*8ad0*/  USHF.R.U32.HI UR6, URZ, 0x10, UR6 ;  /* 0x000000103f067899 */ /* 0x000fe20008011606 */
[----:B------:R-:W-:-:S03]  /*8ae0*/  UMOV UR4, URZ ;  /* 0x0000003f00047c82 */ /* 0x000fc60008000000 */
[----:B------:R-:W-:-:S11]  /*8af0*/  UISETP.NE.AND UP0, UPT, UR6, URZ, UPT ;  /* 0x0000003f0600728c */ /* 0x000fd6000bf05270 */
[----:B------:R-:W-:Y:S02]  /*8b00*/  @!UP0 ULDC UR6, c[0x0][0x9f0] ;  /* 0x00027c0000068ab9 */ /* 0x000fe40000000800 */
[----:B------:R-:W-:Y:S01]  /*8b10*/  MOV R4, UR6 ;  /* 0x0000000600047c02 */ /* 0x000fe20008000f00 */
[----:B------:R-:W-:-:S03]  /*8b20*/  UIADD3 UR7, UR39, -0x1, UR6 ;  /* 0xffffffff27077890 */ /* 0x000fc6000fffe006 */
        /* <DEDUP_REMOVED lines=30> */
.L_x_9069:
[----:B------:R-:W-:Y:S01]  /*8d10*/  UIMAD UR40, UR41, UR43, URZ ;  /* 0x0000002b292872a4 */ /* 0x000fe2000f8e023f */
[----:B------:R-:W-:Y:S01]  /*8d20*/  MOV R2, UR39 ;  /* 0x0000002700027c02 */ /* 0x000fe20008000f00 */
        /* <DEDUP_REMOVED lines=30> */
.L_x_9070:
        /* <DEDUP_REMOVED lines=20> */
.L_x_9072:
[----:B------:R0:W1:Y:S01]  /*9050*/  LDC.64 R2, c[0x4][R16] ;  /* 0x0100000010027b82 */ /* 0x0000620000000a00 */
[----:B------:R-:W-:Y:S01]  /*9060*/  ULDC.64 UR6, c[0x4][0x118] ;  /* 0x0100460000067ab9 */ /* 0x000fe20000000a00 */
[----:B------:R-:W-:Y:S01]  /*9070*/  ULDC.64 UR8, c[0x4][0x120] ;  /* 0x0100480000087ab9 */ /* 0x000fe20000000a00 */
[----:B------:R-:W-:Y:S01]  /*9080*/  ULDC.64 UR4, c[0x4][0x18] ;  /* 0x0100060000047ab9 */ /* 0x000fe20000000a00 */
        /* <DEDUP_REMOVED lines=11> */
.L_x_9071:
        /* <DEDUP_REMOVED lines=17> */
.L_x_9152:
        /* <DEDUP_REMOVED lines=8> */
.L_x_9155:
        /* <DEDUP_REMOVED lines=23> */
.L_x_9076:
[----:B------:R-:W-:Y:S01]  /*9440*/  MOV R0, 0x1 ;  /* 0x0000000100007802 */ /* 0x000fe20000000f00 */
[----:B0-----:R-:W0:Y:S03]  /*9450*/  S2R R9, SR_TID.X ;  /* 0x0000000000097919 */ /* 0x001e260000002100 */
[----:B------:R-:W-:-:S04]  /*9460*/  SHF.L.U32 R0, R0, 0x1f, RZ ;  /* 0x0000001f00007819 */ /* 0x000fc800000006ff */
[----:B------:R-:W1:Y:S01]  /*9470*/  SYNCS.PHASECHK.TRANS64.TRYWAIT P0, [UR38+0x22840], R0 ;  /* 0x02284000ff0075a7 */ /* 0x000e620008000166 */
[----:B0-----:R-:W-:-:S04]  /*9480*/  LOP3.LUT R2, R9, 0x7f, RZ, 0xc0, !PT ;  /* 0x0000007f09027812 */ /* 0x001fc800078ec0ff */
[----:B------:R-:W-:Y:S01]  /*9490*/  ISETP.NE.AND P1, PT, R2, RZ, PT ;  /* 0x000000ff0200720c */ /* 0x000fe20003f25270 */
[----:B-1----:R-:W-:-:S12]  /*94a0*/  @!P0 BRA `(.L_x_9077) ;  /* 0x0000003000648947 */ /* 0x002fd80003800000 */
.L_x_9156:
[----:B------:R-:W-:Y:S05]  /*94b0*/  @P1 BRA `(.L_x_9078) ;  /* 0x0000000000181947 */ /* 0x000fea0003800000 */
[----:B------:R-:W1:Y:S01]  /*94c0*/  S2R R2, SR_TID.X ;  /* 0x0000000000027919 */ /* 0x000e620000002100 */
[----:B0-----:R-:W-:-:S04]  /*94d0*/  IMAD.MOV.U32 R0, RZ, RZ, 0x3000 ;  /* 0x00003000ff007424 */ /* 0x001fc800078e00ff */
[----:B------:R2:W-:Y:S01]  /*94e0*/  SYNCS.ARRIVE.TRANS64 RZ, [UR38+0x22830], R0 ;  /* 0x02283000ffff79a7 */ /* 0x0005e20008000026 */
[----:B-1----:R-:W-:-:S13]  /*94f0*/  LOP3.LUT P0, RZ, R2, 0x1f, RZ, 0xc0, !PT ;  /* 0x0000001f02ff7812 */ /* 0x002fda000780c0ff */
[----:B--2---:R-:W-:Y:S05]  /*9500*/  @!P0 BRA `(.L_x_9078) ;  /* 0x0000000000048947 */ /* 0x004fea0003800000 */
[----:B------:R-:W-:Y:S01]  /*9510*/  BPT.TRAP 0x1 ;  /* 0x000000040000795c */ /* 0x000fe20000300000 */
.L_x_9078:
        /* <DEDUP_REMOVED lines=14> */
[----:B------:R-:W-:-:S09]  /*9600*/  UIMAD UR11, UR11, 0x60, URZ ;  /* 0x000000600b0b78a4 */ /* 0x000fd2000f8e023f */
[----:B------:R0:W-:Y:S02]  /*9610*/  UTMALDG.4D [UR8], [UR4], desc[UR6] ;  /* 0x00000608040075b4 */ /* 0x0001e40008019000 */
[----:B0-----:R-:W-:Y:S01]  /*9620*/  NOP ;  /* 0x0000000000007918 */ /* 0x001fe20000000000 */
.L_x_9074:
        /* <DEDUP_REMOVED lines=22> */
.L_x_9079:
        /* <DEDUP_REMOVED lines=28> */
[----:B------:R-:W-:Y:S02]  /*9950*/  IMAD.IADD R3, R3, 0x1, R9 ;  /* 0x0000000103037824 */ /* 0x000fe400078e0209 */
[----:B------:R-:W-:Y:S02]  /*9960*/  IMAD.MOV R9, RZ, RZ, -R5 ;  /* 0x000000ffff097224 */ /* 0x000fe400078e0a05 */
[----:B------:R-:W-:-:S02]  /*9970*/  IMAD R6, R6, UR4, RZ ;  /* 0x0000000406067c24 */ /* 0x000fc4000f8e02ff */
[----:B------:R-:W-:Y:S02]  /*9980*/  IMAD R0, R4, R9, R0 ;  /* 0x0000000904007224 */ /* 0x000fe400078e0200 */
[C---:B------:R-:W-:Y:S02]  /*9990*/  IMAD R9, R5.reuse, UR5, R6 ;  /* 0x0000000505097c24 */ /* 0x040fe4000f8e0206 */
[----:B------:R-:W-:Y:S01]  /*99a0*/  IMAD.WIDE.U32 R2, R5, UR4, R2 ;  /* 0x0000000405027c25 */ /* 0x000fe2000f8e0002 */
[----:B------:R-:W-:Y:S01]  /*99b0*/  SHF.R.S32.HI R5, RZ, 0x1f, R0 ;  /* 0x0000001fff057819 */ /* 0x000fe20000011400 */
[----:B------:R-:W-:Y:S02]  /*99c0*/  ULDC.64 UR4, c[0x0][0x2c8] ;  /* 0x0000b20000047ab9 */ /* 0x000fe40000000a00 */
[----:B------:R-:W-:Y:S01]  /*99d0*/  IMAD.SHL.U32 R6, R11, 0x8, RZ ;  /* 0x000000080b067824 */ /* 0x000fe200078e00ff */
[----:B------:R-:W-:Y:S01]  /*99e0*/  IADD3 R3, R3, R9, RZ ;  /* 0x0000000903037210 */ /* 0x000fe20007ffe0ff */
[----:B------:R-:W-:-:S04]  /*99f0*/  IMAD R5, R5, UR4, RZ ;  /* 0x0000000405057c24 */ /* 0x000fc8000f8e02ff */
[C---:B------:R-:W-:Y:S02]  /*9a00*/  IMAD R5, R0.reuse, UR5, R5 ;  /* 0x0000000500057c24 */ /* 0x040fe4000f8e0205 */
[----:B------:R-:W-:Y:S01]  /*9a10*/  IMAD.WIDE.U32 R2, R0, UR4, R2 ;  /* 0x0000000400027c25 */ /* 0x000fe2000f8e0002 */
[----:B------:R-:W-:-:S03]  /*9a20*/  ULDC.64 UR4, c[0x0][0x280] ;  /* 0x0000a00000047ab9 */ /* 0x000fc60000000a00 */
[----:B------:R-:W-:Y:S01]  /*9a30*/  IMAD.IADD R5, R3, 0x1, R5 ;  /* 0x0000000103057824 */ /* 0x000fe200078e0205 */
[----:B------:R-:W-:Y:S01]  /*9a40*/  LEA R0, P0, R2, UR4, 0x1 ;  /* 0x0000000402007c11 */ /* 0x000fe2000f8008ff */
[----:B------:R-:W-:-:S03]  /*9a50*/  ULDC UR4, c[0x0][0x2b8] ;  /* 0x0000ae0000047ab9 */ /* 0x000fc60000000800 */
        /* <DEDUP_REMOVED lines=11> */
[----:B------:R-:W-:Y:S01]  /*9b10*/  LEA R7, R10, R7, 0x7 ;  /* 0x000000070a077211 */ /* 0x000fe200078e38ff */
        /* <DEDUP_REMOVED lines=10> */
[----:B------:R-:W-:Y:S01]  /*9bc0*/  ISETP.GE.AND P1, PT, R11, R4, PT ;  /* 0x000000040b00720c */ /* 0x000fe20003f26270 */
[----:B------:R-:W-:-:S02]  /*9bd0*/  VIADD R11, R7, 0x30 ;  /* 0x00000030070b7836 */ /* 0x000fc40000000000 */
        /* <DEDUP_REMOVED lines=10> */
[----:B------:R-:W-:-:S02]  /*9c80*/  @!P1 LEA R9, R6, UR38, 0x1 ;  /* 0x0000002606099c11 */ /* 0x000fc4000f8e08ff */
[----:B0-----:R-:W-:-:S05]  /*9c90*/  @!P1 LEA R14, P2, R8, R14, 0x1 ;  /* 0x0000000e080e9211 */ /* 0x001fca00078408ff */
[----:B-1----:R-:W-:Y:S01]  /*9ca0*/  @!P1 IMAD.X R3, RZ, RZ, R2, P2 ;  /* 0x000000ffff039224 */ /* 0x002fe200010e0602 */
[----:B------:R-:W-:Y:S02]  /*9cb0*/  @!P1 MOV R2, R14 ;  /* 0x0000000e00029202 */ /* 0x000fe40000000f00 */
[----:B------:R-:W0:Y:S04]  /*9cc0*/  SHFL.IDX PT, R14, R0, 0x3, 0x181f ;  /* 0x00781f00000e7f89 */ /* 0x000e2800000e0000 */
[----:B------:R1:W-:Y:S01]  /*9cd0*/  @!P1 LDGSTS.E.BYPASS.LTC128B.128 [R9+0x19400], desc[UR44][R2.64], !P0 ;  /* 0x1940000002099fae */ /* 0x0003e2000c101d6c */
[----:B------:R-:W-:Y:S01]  /*9ce0*/  ISETP.GE.AND P1, PT, R11, R4, PT ;  /* 0x000000040b00720c */ /* 0x000fe20003f26270 */
[C---:B------:R-:W-:Y:S02]  /*9cf0*/  VIADD R11, R7.reuse, 0x50 ;  /* 0x00000050070b7836 */ /* 0x040fe40000000000 */
[----:B-1----:R-:W1:Y:S01]  /*9d00*/  SHFL.IDX PT, R2, R5, 0x3, 0x181f ;  /* 0x00781f0005027f89 */ /* 0x002e6200000e0000 */
[----:B------:R-:W-:-:S09]  /*9d10*/  IADD3 R9, R7, 0x40, RZ ;  /* 0x0000004007097810 */ /* 0x000fd20007ffe0ff */
[----:B------:R-:W-:Y:S02]  /*9d20*/  @!P1 LEA R21, R6, UR38, 0x1 ;  /* 0x0000002606159c11 */ /* 0x000fe4000f8e08ff */
[----:B0-----:R-:W-:-:S05]  /*9d30*/  @!P1 LEA R14, P2, R8, R14, 0x1 ;  /* 0x0000000e080e9211 */ /* 0x001fca00078408ff */
[----:B-1----:R-:W-:Y:S02]  /*9d40*/  @!P1 IMAD.X R3, RZ, RZ, R2, P2 ;  /* 0x000000ffff039224 */ /* 0x002fe400010e0602 */
[----:B------:R-:W-:Y:S02]  /*9d50*/  @!P1 IMAD.MOV.U32 R2, RZ, RZ, R14 ;  /* 0x000000ffff029224 */ /* 0x000fe400078e000e */
[----:B------:R-:W0:Y:S04]  /*9d60*/  SHFL.IDX PT, R14, R0, 0x4, 0x181f ;  /* 0x00981f00000e7f89 */ /* 0x000e2800000e0000 */
[----:B------:R1:W-:Y:S01]  /*9d70*/  @!P1 LDGSTS.E.BYPASS.LTC128B.128 [R21+0x19c00], desc[UR44][R2.64], !P0 ;  /* 0x19c0000002159fae */ /* 0x0003e2000c101d6c */
[----:B------:R-:W-:-:S03]  /*9d80*/  ISETP.GE.AND P1, PT, R9, R4, PT ;  /* 0x000000040900720c */ /* 0x000fc60003f26270 */
[----:B-1----:R-:W1:Y:S10]  /*9d90*/  SHFL.IDX PT, R2, R5, 0x4, 0x181f ;  /* 0x00981f0005027f89 */ /* 0x002e7400000e0000 */
[----:B------:R-:W-:-:S02]  /*9da0*/  @!P1 LEA R9, R6, UR38, 0x1 ;  /* 0x0000002606099c11 */ /* 0x000fc4000f8e08ff */
        /* <DEDUP_REMOVED lines=23> */
.L_x_9173:
[----:B------:R-:W-:-:S05]  /*9f20*/  VIADD R7, R7, 0x70 ;  /* 0x0000007007077836 */ /* 0x000fca0000000000 */
[----:B------:R-:W-:Y:S01]  /*9f30*/  ISETP.GE.AND P1, PT, R7, R4, PT ;  /* 0x000000040700720c */ /* 0x000fe20003f26270 */
[----:B------:R-:W-:-:S05]  /*9f40*/  IMAD.MOV.U32 R4, RZ, RZ, 0x1 ;  /* 0x00000001ff047424 */ /* 0x000fca00078e00ff */
[----:B------:R-:W-:-:S07]  /*9f50*/  SHF.L.U32 R4, R4, 0x1f, RZ ;  /* 0x0000001f04047819 */ /* 0x000fce00000006ff */
[----:B01----:R-:W-:-:S05]  /*9f60*/  @!P1 LEA R2, P2, R8, R14, 0x1 ;  /* 0x0000000e08029211 */ /* 0x003fca00078408ff */
[----:B------:R-:W-:Y:S01]  /*9f70*/  @!P1 IMAD.X R3, RZ, RZ, R5, P2 ;  /* 0x000000ffff039224 */ /* 0x000fe200010e0605 */
[----:B------:R-:W-:-:S05]  /*9f80*/  @!P1 LEA R5, R6, UR38, 0x1 ;  /* 0x0000002606059c11 */ /* 0x000fca000f8e08ff */
        /* <DEDUP_REMOVED lines=11> */
.L_x_9174:
        /* <DEDUP_REMOVED lines=9> */
.L_x_9175:
        /* <DEDUP_REMOVED lines=8> */
.L_x_9086:
[----:B------:R-:W-:Y:S05]  /*a150*/  BSYNC B1 ;  /* 0x0000000000017941 */ /* 0x000fea0003800000 */
.L_x_9085:
        /* <DEDUP_REMOVED lines=10> */
[----:B--2---:R-:W-:-:S08]  /*a200*/  IMAD R2, R2, 0x60, RZ ;  /* 0x0000006002027824 */ /* 0x004fd000078e02ff */
.L_x_9087:
        /* <DEDUP_REMOVED lines=13> */
.L_x_9088:
        /* <DEDUP_REMOVED lines=13> */
.L_x_9089:
        /* <DEDUP_REMOVED lines=13> */
.L_x_9090:
        /* <DEDUP_REMOVED lines=8> */
.L_x_9083:
[----:B------:R-:W-:Y:S05]  /*a500*/  BSYNC B0 ;  /* 0x0000000000007941 */ /* 0x000fea0003800000 */
.L_x_9082:
[----:B0-----:R-:W2:Y:S01]  /*a510*/  LDL.LU R3, [R1+0x8] ;  /* 0x0000080001037983 */ /* 0x001ea20000300800 */
[----:B------:R-:W-:Y:S01]  /*a520*/  IMAD.MOV.U32 R9, RZ, RZ, RZ ;  /* 0x000000ffff097224 */ /* 0x000fe200078e00ff */
[----:B------:R-:W-:Y:S01]  /*a530*/  MOV R6, 0x1 ;  /* 0x0000000100067802 */ /* 0x000fe20000000f00 */
        /* <DEDUP_REMOVED lines=17> */
[----:B------:R-:W-:Y:S02]  /*a650*/  ISETP.NE.AND P0, PT, R0, UR6, PT ;  /* 0x0000000600007c0c */ /* 0x000fe4000bf05270 */
[----:B------:R-:W-:Y:S01]  /*a660*/  IMAD.U32 R11, RZ, RZ, UR5 ;  /* 0x00000005ff0b7e24 */ /* 0x000fe2000f8e00ff */
[----:B------:R-:W-:-:S04]  /*a670*/  MOV R0, 0x1 ;  /* 0x0000000100007802 */ /* 0x000fc80000000f00 */
[----:B------:R-:W-:-:S06]  /*a680*/  LOP3.LUT R11, R11, 0x1, RZ, 0xc0, !PT ;  /* 0x000000010b0b7812 */ /* 0x000fcc00078ec0ff */
[----:B------:R-:W-:Y:S05]  /*a690*/  @!P0 BRA `(.L_x_9091) ;  /* 0x0000001000488947 */ /* 0x000fea0003800000 */
[----:B------:R-:W-:Y:S01]  /*a6a0*/  R2UR UR4, R11 ;  /* 0x000000000b0472ca */ /* 0x000fe200000e0000 */
[----:B------:R-:W-:Y:S01]  /*a6b0*/  BSSY B0, `(.L_x_9091) ;  /* 0x0000110000007945 */ /* 0x000fe20003800000 */
[----:B------:R-:W-:-:S11]  /*a6c0*/  IMAD.MOV.U32 R0, RZ, RZ, 0x1 ;  /* 0x00000001ff007424 */ /* 0x000fd600078e00ff */
[----:B------:R-:W-:-:S06]  /*a6d0*/  UIADD3 UR4, UR5, -UR4, URZ ;  /* 0x8000000405047290 */ /* 0x000fcc000fffe03f */
[----:B------:R-:W-:-:S07]  /*a6e0*/  IMAD.U32 R8, RZ, RZ, UR4 ;  /* 0x00000004ff087e24 */ /* 0x000fce000f8e00ff */
.L_x_9124:
[----:B------:R-:W-:Y:S01]  /*a6f0*/  ISETP.NE.AND P0, PT, R19, RZ, PT ;  /* 0x000000ff1300720c */ /* 0x000fe20003f05270 */
[----:B------:R-:W-:Y:S01]  /*a700*/  VIADD R8, R8, 0xfffffffe ;  /* 0xfffffffe08087836 */ /* 0x000fe20000000000 */
[----:B------:R-:W-:Y:S04]  /*a710*/  BSSY B1, `(.L_x_9092) ;  /* 0x0000082000017945 */ /* 0x000fe80003800000 */
[----:B------:R-:W-:-:S07]  /*a720*/  ISETP.NE.AND P1, PT, R8, RZ, PT ;  /* 0x000000ff0800720c */ /* 0x000fce0003f25270 */
[----:B------:R-:W-:Y:S06]  /*a730*/  @!P0 BRA `(.L_x_9093) ;  /* 0x0000000400fc8947 */ /* 0x000fec0003800000 */
        /* <DEDUP_REMOVED lines=23> */
.L_x_9094:
[----:B------:R-:W1:Y:S01]  /*a8b0*/  S2R R2, SR_TID.X ;  /* 0x0000000000027919 */ /* 0x000e620000002100 */
[----:B------:R-:W-:Y:S01]  /*a8c0*/  BSSY B2, `(.L_x_9095) ;  /* 0x0000006000027945 */ /* 0x000fe20003800000 */
[----:B-1----:R-:W-:Y:S02]  /*a8d0*/  LOP3.LUT R3, R2, 0x7f, RZ, 0xc0, !PT ;  /* 0x0000007f02037812 */ /* 0x002fe400078ec0ff */
[----:B------:R-:W-:Y:S02]  /*a8e0*/  SHF.L.U32 R2, R0, 0x1f, RZ ;  /* 0x0000001f00027819 */ /* 0x000fe400000006ff */
[----:B------:R-:W-:Y:S02]  /*a8f0*/  ISETP.NE.AND P2, PT, R3, RZ, PT ;  /* 0x000000ff0300720c */ /* 0x000fe40003f45270 */
[----:B------:R-:W1:Y:S02]  /*a900*/  SYNCS.PHASECHK.TRANS64.TRYWAIT P0, [UR38+0x22848], R2 ;  /* 0x02284802ff0075a7 */ /* 0x000e640008000166 */
[----:B-1----:R-:W-:Y:S09]  /*a910*/  @!P0 BRA `(.L_x_9096) ;  /* 0x0000002400fc8947 */ /* 0x002ff20003800000 */
.L_x_9176:
[----:B------:R-:W-:Y:S05]  /*a920*/  BSYNC B2 ;  /* 0x0000000000027941 */ /* 0x000fea0003800000 */
.L_x_9095:
[----:B------:R-:W-:Y:S04]  /*a930*/  BSSY B2, `(.L_x_9097) ;  /* 0x0000007000027945 */ /* 0x000fe80003800000 */
[----:B------:R-:W-:Y:S05]  /*a940*/  @P2 BRA `(.L_x_9098) ;  /* 0x0000000000142947 */ /* 0x000fea0003800000 */
[----:B------:R-:W-:Y:S01]  /*a950*/  ISETP.NE.AND P0, PT, R10, RZ, PT ;  /* 0x000000ff0a00720c */ /* 0x000fe20003f05270 */
[----:B-1----:R-:W-:-:S04]  /*a960*/  IMAD.MOV.U32 R3, RZ, RZ, 0x3000 ;  /* 0x00003000ff037424 */ /* 0x002fc800078e00ff */
[----:B------:R2:W-:Y:S08]  /*a970*/  SYNCS.ARRIVE.TRANS64 RZ, [UR38+0x22838], R3 ;  /* 0x02283803ffff79a7 */ /* 0x0005f00008000026 */
[----:B--2---:R-:W-:Y:S05]  /*a980*/  @!P0 BRA `(.L_x_9098) ;  /* 0x0000000000048947 */ /* 0x004fea0003800000 */
[----:B------:R-:W-:Y:S01]  /*a990*/  BPT.TRAP 0x1 ;  /* 0x000000040000795c */ /* 0x000fe20000300000 */
.L_x_9098:
[----:B------:R-:W-:Y:S05]  /*a9a0*/  BSYNC B2 ;  /* 0x0000000000027941 */ /* 0x000fea0003800000 */
.L_x_9097:
[----:B0-----:R-:W-:Y:S01]  /*a9b0*/  IMAD.MOV.U32 R4, RZ, RZ, RZ ;  /* 0x000000ffff047224 */ /* 0x001fe200078e00ff */
[----:B------:R-:W-:Y:S01]  /*a9c0*/  ULDC.64 UR4, c[0x0][0x198] ;  /* 0x0000660000047ab9 */ /* 0x000fe20000000a00 */
[----:B------:R-:W-:Y:S01]  /*a9d0*/  PLOP3.LUT P0, PT, PT, PT, PT, 0x80, 0x0 ;  /* 0x000000000000781c */ /* 0x000fe20003f0f070 */
[----:B------:R-:W-:Y:S01]  /*a9e0*/  UIADD3 UR4, UP0, UR4, 0x370, URZ ;  /* 0x0000037004047890 */ /* 0x000fe2000ff1e03f */
[----:B------:R-:W-:Y:S01]  /*a9f0*/  IMAD R5, R13, 0x60, RZ ;  /* 0x000000600d057824 */ /* 0x000fe200078e02ff */
[----:B------:R-:W-:Y:S01]  /*aa00*/  R2UR UR34, R4 ;  /* 0x00000000042272ca */ /* 0x000fe200000e0000 */
[----:B------:R-:W-:Y:S02]  /*aa10*/  UIADD3 UR32, UR38, 0x1f400, URZ ;  /* 0x0001f40026207890 */ /* 0x000fe4000fffe03f */
[----:B------:R-:W-:Y:S02]  /*aa20*/  UIADD3 UR33, UR38, 0x22838, URZ ;  /* 0x0002283826217890 */ /* 0x000fe4000fffe03f */
[----:B------:R-:W-:Y:S01]  /*aa30*/  UIADD3.X UR5, URZ, UR5, URZ, UP0, !UPT ;  /* 0x000000053f057290 */ /* 0x000fe200087fe43f */
[----:B------:R-:W-:Y:S01]  /*aa40*/  UMOV UR6, 0x0 ;  /* 0x0000000000067882 */ /* 0x000fe20000000000 */
[----:B------:R-:W-:-:S10]  /*aa50*/  UMOV UR7, 0x14f00000 ;  /* 0x14f0000000077882 */ /* 0x000fd40000000000 */
.L_x_9099:
        /* <DEDUP_REMOVED lines=10> */
.L_x_9177:
[----:B------:R-:W-:Y:S05]  /*ab00*/  BSYNC B2 ;  /* 0x0000000000027941 */ /* 0x000fea0003800000 */
.L_x_9100:
        /* <DEDUP_REMOVED lines=9> */
.L_x_9103:
[----:B------:R-:W-:Y:S05]  /*aba0*/  BSYNC B2 ;  /* 0x0000000000027941 */ /* 0x000fea0003800000 */
.L_x_9102:
        /* <DEDUP_REMOVED lines=9> */
.L_x_9104:
        /* <DEDUP_REMOVED lines=13> */
.L_x_9105:
        /* <DEDUP_REMOVED lines=13> */
.L_x_9106:
        /* <DEDUP_REMOVED lines=13> */
.L_x_9107:
        /* <DEDUP_REMOVED lines=8> */
.L_x_9093:
[----:B------:R-:W-:Y:S05]  /*af30*/  BSYNC B1 ;  /* 0x0000000000017941 */ /* 0x000fea0003800000 */
.L_x_9092:
        /* <DEDUP_REMOVED lines=27> */
.L_x_9110:
[----:B------:R-:W1:Y:S01]  /*b0f0*/  S2R R2, SR_TID.X ;  /* 0x0000000000027919 */ /* 0x000e620000002100 */
[----:B------:R-:W-:Y:S01]  /*b100*/  BSSY B2, `(.L_x_9111) ;  /* 0x0000006000027945 */ /* 0x000fe20003800000 */
[----:B-1----:R-:W-:Y:S02]  /*b110*/  LOP3.LUT R3, R2, 0x7f, RZ, 0xc0, !PT ;  /* 0x0000007f02037812 */ /* 0x002fe400078ec0ff */
[----:B------:R-:W-:Y:S02]  /*b120*/  SHF.L.U32 R2, R0, 0x1f, RZ ;  /* 0x0000001f00027819 */ /* 0x000fe400000006ff */
[----:B------:R-:W-:Y:S02]  /*b130*/  ISETP.NE.AND P2, PT, R3, RZ, PT ;  /* 0x000000ff0300720c */ /* 0x000fe40003f45270 */
[----:B------:R-:W1:Y:S02]  /*b140*/  SYNCS.PHASECHK.TRANS64.TRYWAIT P0, [UR38+0x22840], R2 ;  /* 0x02284002ff0075a7 */ /* 0x000e640008000166 */
[----:B-1----:R-:W-:Y:S09]  /*b150*/  @!P0 BRA `(.L_x_9112) ;  /* 0x00000020001c8947 */ /* 0x002ff20003800000 */
.L_x_9178:
[----:B------:R-:W-:Y:S05]  /*b160*/  BSYNC B2 ;  /* 0x0000000000027941 */ /* 0x000fea0003800000 */
.L_x_9111:
[----:B------:R-:W-:Y:S04]  /*b170*/  BSSY B2, `(.L_x_9113) ;  /* 0x0000007000027945 */ /* 0x000fe80003800000 */
[----:B------:R-:W-:Y:S05]  /*b180*/  @P2 BRA `(.L_x_9114) ;  /* 0x0000000000142947 */ /* 0x000fea0003800000 */
[----:B------:R-:W-:Y:S01]  /*b190*/  ISETP.NE.AND P0, PT, R10, RZ, PT ;  /* 0x000000ff0a00720c */ /* 0x000fe20003f05270 */
[----:B-1----:R-:W-:-:S04]  /*b1a0*/  IMAD.MOV.U32 R3, RZ, RZ, 0x3000 ;  /* 0x00003000ff037424 */ /* 0x002fc800078e00ff */
[----:B------:R2:W-:Y:S08]  /*b1b0*/  SYNCS.ARRIVE.TRANS64 RZ, [UR38+0x22830], R3 ;  /* 0x02283003ffff79a7 */ /* 0x0005f00008000026 */
[----:B--2---:R-:W-:Y:S05]  /*b1c0*/  @!P0 BRA `(.L_x_9114) ;  /* 0x0000000000048947 */ /* 0x004fea0003800000 */
[----:B------:R-:W-:Y:S01]  /*b1d0*/  BPT.TRAP 0x1 ;  /* 0x000000040000795c */ /* 0x000fe20000300000 */
.L_x_9114:
[----:B------:R-:W-:Y:S05]  /*b1e0*/  BSYNC B2 ;  /* 0x0000000000027941 */ /* 0x000fea0003800000 */
.L_x_9113:
[----:B0-----:R-:W-:Y:S01]  /*b1f0*/  MOV R4, RZ ;  /* 0x000000ff00047202 */ /* 0x001fe20000000f00 */
[----:B------:R-:W-:Y:S01]  /*b200*/  ULDC.64 UR4, c[0x0][0x198] ;  /* 0x0000660000047ab9 */ /* 0x000fe20000000a00 */
[----:B------:R-:W-:Y:S01]  /*b210*/  PLOP3.LUT P0, PT, PT, PT, PT, 0x80, 0x0 ;  /* 0x000000000000781c */ /* 0x000fe20003f0f070 */
[----:B------:R-:W-:Y:S01]  /*b220*/  UIADD3 UR4, UP0, UR4, 0x370, URZ ;  /* 0x0000037004047890 */ /* 0x000fe2000ff1e03f */
[----:B------:R-:W-:Y:S01]  /*b230*/  R2UR UR10, R4 ;  /* 0x00000000040a72ca */ /* 0x000fe200000e0000 */
[----:B------:R-:W-:Y:S01]  /*b240*/  IMAD R12, R12, 0x60, RZ ;  /* 0x000000600c0c7824 */ /* 0x000fe200078e02ff */
[----:B------:R-:W-:Y:S02]  /*b250*/  UIADD3 UR8, UR38, 0x1c400, URZ ;  /* 0x0001c40026087890 */ /* 0x000fe4000fffe03f */
[----:B------:R-:W-:Y:S02]  /*b260*/  UIADD3 UR9, UR38, 0x22830, URZ ;  /* 0x0002283026097890 */ /* 0x000fe4000fffe03f */
[----:B------:R-:W-:Y:S01]  /*b270*/  UIADD3.X UR5, URZ, UR5, URZ, UP0, !UPT ;  /* 0x000000053f057290 */ /* 0x000fe200087fe43f */
[----:B------:R-:W-:Y:S01]  /*b280*/  UMOV UR6, 0x0 ;  /* 0x0000000000067882 */ /* 0x000fe20000000000 */
[----:B------:R-:W-:-:S10]  /*b290*/  UMOV UR7, 0x14f00000 ;  /* 0x14f0000000077882 */ /* 0x000fd40000000000 */
.L_x_9115:
        /* <DEDUP_REMOVED lines=11> */
.L_x_9179:
[----:B------:R-:W-:Y:S05]  /*b350*/  BSYNC B2 ;  /* 0x0000000000027941 */ /* 0x000fea0003800000 */
.L_x_9116:
        /* <DEDUP_REMOVED lines=9> */
.L_x_9119:
[----:B------:R-:W-:Y:S05]  /*b3f0*/  BSYNC B2 ;  /* 0x0000000000027941 */ /* 0x000fea0003800000 */
.L_x_9118:
        /* <DEDUP_REMOVED lines=9> */
.L_x_9120:
        /* <DEDUP_REMOVED lines=13> */
.L_x_9121:
        /* <DEDUP_REMOVED lines=13> */
.L_x_9122:
        /* <DEDUP_REMOVED lines=13> */
.L_x_9123:
        /* <DEDUP_REMOVED lines=8> */
.L_x_9109:
[----:B------:R-:W-:Y:S05]  /*b780*/  BSYNC B1 ;  /* 0x0000000000017941 */ /* 0x000fea0003800000 */
.L_x_9108:
[----:B------:R-:W-:Y:S01]  /*b790*/  IADD3 R7, R7, -0x2, RZ ;  /* 0xfffffffe07077810 */ /* 0x000fe20007ffe0ff */
[----:B------:R-:W-:Y:S06]  /*b7a0*/  @P1 BRA `(.L_x_9124) ;  /* 0xffffffec00d01947 */ /* 0x000fec000383ffff */
[----:B------:R-:W-:Y:S05]  /*b7b0*/  BSYNC B0 ;  /* 0x0000000000007941 */ /* 0x000fea0003800000 */
.L_x_9091:
        /* <DEDUP_REMOVED lines=27> */
.L_x_9127:
[----:B------:R-:W1:Y:S01]  /*b970*/  S2R R2, SR_TID.X ;  /* 0x0000000000027919 */ /* 0x000e620000002100 */
[----:B------:R-:W-:Y:S01]  /*b980*/  BSSY B1, `(.L_x_9128) ;  /* 0x0000006000017945 */ /* 0x000fe20003800000 */
[----:B-1----:R-:W-:Y:S02]  /*b990*/  LOP3.LUT R3, R2, 0x7f, RZ, 0xc0, !PT ;  /* 0x0000007f02037812 */ /* 0x002fe400078ec0ff */
[----:B------:R-:W-:Y:S02]  /*b9a0*/  SHF.L.U32 R2, R0, 0x1f, RZ ;  /* 0x0000001f00027819 */ /* 0x000fe400000006ff */
[----:B------:R-:W-:Y:S02]  /*b9b0*/  ISETP.NE.AND P1, PT, R3, RZ, PT ;  /* 0x000000ff0300720c */ /* 0x000fe40003f25270 */
[----:B------:R-:W1:Y:S02]  /*b9c0*/  SYNCS.PHASECHK.TRANS64.TRYWAIT P0, [UR38+0x22848], R2 ;  /* 0x02284802ff0075a7 */ /* 0x000e640008000166 */
[----:B-1----:R-:W-:Y:S09]  /*b9d0*/  @!P0 BRA `(.L_x_9129) ;  /* 0x00000018002c8947 */ /* 0x002ff20003800000 */
.L_x_9180:
[----:B------:R-:W-:Y:S05]  /*b9e0*/  BSYNC B1 ;  /* 0x0000000000017941 */ /* 0x000fea0003800000 */
.L_x_9128:
[----:B------:R-:W-:Y:S04]  /*b9f0*/  BSSY B1, `(.L_x_9130) ;  /* 0x0000007000017945 */ /* 0x000fe80003800000 */
[----:B------:R-:W-:Y:S05]  /*ba00*/  @P1 BRA `(.L_x_9131) ;  /* 0x0000000000141947 */ /* 0x000fea0003800000 */
[----:B------:R-:W-:Y:S01]  /*ba10*/  ISETP.NE.AND P0, PT, R10, RZ, PT ;  /* 0x000000ff0a00720c */ /* 0x000fe20003f05270 */
[----:B-1----:R-:W-:-:S04]  /*ba20*/  IMAD.MOV.U32 R3, RZ, RZ, 0x3000 ;  /* 0x00003000ff037424 */ /* 0x002fc800078e00ff */
[----:B------:R2:W-:Y:S08]  /*ba30*/  SYNCS.ARRIVE.TRANS64 RZ, [UR38+0x22838], R3 ;  /* 0x02283803ffff79a7 */ /* 0x0005f00008000026 */
[----:B--2---:R-:W-:Y:S05]  /*ba40*/  @!P0 BRA `(.L_x_9131) ;  /* 0x0000000000048947 */ /* 0x004fea0003800000 */
[----:B------:R-:W-:Y:S01]  /*ba50*/  BPT.TRAP 0x1 ;  /* 0x000000040000795c */ /* 0x000fe20000300000 */
.L_x_9131:
[----:B------:R-:W-:Y:S05]  /*ba60*/  BSYNC B1 ;  /* 0x0000000000017941 */ /* 0x000fea0003800000 */
.L_x_9130:
[----:B------:R-:W-:Y:S01]  /*ba70*/  IMAD.MOV.U32 R4, RZ, RZ, RZ ;  /* 0x000000ffff047224 */ /* 0x000fe200078e00ff */
        /* <DEDUP_REMOVED lines=10> */
.L_x_9132:
[----:B------:R-:W-:-:S13]  /*bb20*/  @P0 ELECT P2, URZ, PT ;  /* 0x00000000003f082f */ /* 0x000fda0003840000 */
[----:B-----5:R-:W-:Y:S01]  /*bb30*/  @P2 R2UR UR13, R16 ;  /* 0x00000000100d22ca */ /* 0x020fe200000e0000 */
[----:B------:R-:W-:Y:S01]  /*bb40*/  UMOV UR12, UR36 ;  /* 0x00000024000c7c82 */ /* 0x000fe20008000000 */
[----:B------:R-:W-:Y:S02]  /*bb50*/  @P2 R2UR UR11, R7 ;  /* 0x00000000070b22ca */ /* 0x000fe400000e0000 */
[----:B------:R-:W-:Y:S02]  /*bb60*/  @P2 PLOP3.LUT P0, PT, P2, PT, PT, 0x8, 0x0 ;  /* 0x000000000000281c */ /* 0x000fe4000170e170 */
[----:B------:R-:W-:-:S09]  /*bb70*/  PLOP3.LUT P2, PT, PT, PT, PT, 0x8, 0x0 ;  /* 0x000000000000781c */ /* 0x000fd20003f4e170 */
[----:B------:R2:W-:Y:S02]  /*bb80*/  UTMALDG.4D [UR8], [UR4], desc[UR6] ;  /* 0x00000608040075b4 */ /* 0x0005e40008019000 */
[----:B--2---:R-:W-:Y:S05]  /*bb90*/  @P0 BRA.U.ANY `(.L_x_9132) ;  /* 0xfffffffd00e00947 */ /* 0x004fea000393ffff */
[----:B------:R-:W2:Y:S01]  /*bba0*/  SYNCS.PHASECHK.TRANS64.TRYWAIT P0, [UR38+0x22868], R2 ;  /* 0x02286802ff0075a7 */ /* 0x000ea20008000166 */
[----:B------:R-:W-:Y:S04]  /*bbb0*/  BSSY B1, `(.L_x_9133) ;  /* 0x0000002000017945 */ /* 0x000fe80003800000 */
[----:B--2---:R-:W-:Y:S05]  /*bbc0*/  @!P0 BRA `(.L_x_9134) ;  /* 0x0000001400c88947 */ /* 0x004fea0003800000 */
.L_x_9181:
[----:B------:R-:W-:Y:S05]  /*bbd0*/  BSYNC B1 ;  /* 0x0000000000017941 */ /* 0x000fea0003800000 */
.L_x_9133:
        /* <DEDUP_REMOVED lines=9> */
.L_x_9136:
[----:B------:R-:W-:Y:S05]  /*bc70*/  BSYNC B1 ;  /* 0x0000000000017941 */ /* 0x000fea0003800000 */
.L_x_9135:
        /* <DEDUP_REMOVED lines=9> */
.L_x_9137:
        /* <DEDUP_REMOVED lines=13> */
.L_x_9138:
        /* <DEDUP_REMOVED lines=13> */
.L_x_9139:
        /* <DEDUP_REMOVED lines=13> */
.L_x_9140:
        /* <DEDUP_REMOVED lines=8> */
.L_x_9126:
[----:B------:R-:W-:Y:S05]  /*c000*/  BSYNC B0 ;  /* 0x0000000000007941 */ /* 0x000fea0003800000 */
.L_x_9125:
[----:B------:R-:W-:Y:S01]  /*c010*/  LOP3.LUT R0, R0, 0x1, RZ, 0x3c, !PT ;  /* 0x0000000100007812 */ /* 0x000fe200078e3cff */
[----:B------:R-:W-:Y:S02]  /*c020*/  IMAD.MOV.U32 R6, RZ, RZ, RZ ;  /* 0x000000ffff067224 */ /* 0x000fe400078e00ff */
[----:B------:R-:W-:-:S07]  /*c030*/  IMAD.MOV.U32 R9, RZ, RZ, RZ ;  /* 0x000000ffff097224 */ /* 0x000fce00078e00ff */
.L_x_9068:
[----:B------:R-:W1:Y:S01]  /*c040*/  S2R R3, SR_CgaCtaId ;  /* 0x0000000000037919 */ /* 0x000e620000008800 */
[----:B------:R-:W-:Y:S02]  /*c050*/  MOV R2, 0x400 ;  /* 0x0000040000027802 */ /* 0x000fe40000000f00 */
[----:B------:R-:W-:Y:S02]  /*c060*/  SHF.L.U32 R9, R9, 0x1f, RZ ;  /* 0x0000001f09097819 */ /* 0x000fe400000006ff */
[----:B-1----:R-:W-:-:S04]  /*c070*/  LEA R2, R3, R2, 0x18 ;  /* 0x0000000203027211 */ /* 0x002fc800078ec0ff */
[----:B------:R-:W1:Y:S02]  /*c080*/  SYNCS.PHASECHK.TRANS64.TRYWAIT P0, [R2+URZ+0x22820], R9 ;  /* 0x02282009020075a7 */ /* 0x000e64000800017f */
[----:B-1----:R-:W-:Y:S05]  /*c090*/  @!P0 BRA `(.L_x_9141) ;  /* 0x0000001000ac8947 */ /* 0x002fea0003800000 */
.L_x_9182:
[----:B------:R-:W-:-:S03]  /*c0a0*/  UMOV UR4, 0xffffffff ;  /* 0xffffffff00047882 */ /* 0x000fc60000000000 */
[----:B------:R-:W-:Y:S05]  /*c0b0*/  BRA.DIV UR4, `(.L_x_9142) ;  /* 0x0000001204b87947 */ /* 0x000fea000b800000 */
[----:B------:R-:W2:Y:S02]  /*c0c0*/  S2R R3, SR_TID.X ;  /* 0x0000000000037919 */ /* 0x000ea40000002100 */
[----:B--2---:R-:W-:-:S04]  /*c0d0*/  SHF.R.U32.HI R3, RZ, 0x5, R3 ;  /* 0x00000005ff037819 */ /* 0x004fc80000011603 */
[----:B------:R-:W-:-:S05]  /*c0e0*/  LOP3.LUT R3, R3, 0x3, RZ, 0xc0, !PT ;  /* 0x0000000303037812 */ /* 0x000fca00078ec0ff */
[----:B------:R2:W3:Y:S02]  /*c0f0*/  SHFL.IDX PT, R14, R3, RZ, 0x1f ;  /* 0x00001fff030e7589 */ /* 0x0004e400000e0000 */
.L_x_9185:
[----:B---3--:R-:W-:-:S13]  /*c100*/  ISETP.NE.AND P0, PT, R14, RZ, PT ;  /* 0x000000ff0e00720c */ /* 0x008fda0003f05270 */
[----:B------:R-:W-:Y:S05]  /*c110*/  @P0 BRA `(.L_x_9040) ;  /* 0x0000000000880947 */ /* 0x000fea0003800000 */
[----:B------:R-:W-:-:S03]  /*c120*/  UMOV UR4, 0xffffffff ;  /* 0xffffffff00047882 */ /* 0x000fc60000000000 */
[----:B------:R-:W-:Y:S05]  /*c130*/  BRA.DIV UR4, `(.L_x_9143) ;  /* 0x0000001204cc7947 */ /* 0x000fea000b800000 */
[----:B------:R-:W-:-:S13]  /*c140*/  ELECT P6, URZ, PT ;  /* 0x00000000003f782f */ /* 0x000fda00038c0000 */
.L_x_9188:
[----:B------:R-:W-:Y:S05]  /*c150*/  @!P6 BRA `(.L_x_9040) ;  /* 0x000000000078e947 */ /* 0x000fea0003800000 */
[----:B------:R-:W-:-:S06]  /*c160*/  ULOP3.LUT UR4, UR42, 0x2, URZ, 0xfc, !UPT ;  /* 0x000000022a047892 */ /* 0x000fcc000f8efc3f */
[----:B--2---:R-:W-:-:S04]  /*c170*/  MOV R3, UR4 ;  /* 0x0000000400037c02 */ /* 0x004fc80008000f00 */
[----:B------:R-:W-:-:S13]  /*c180*/  ISETP.NE.AND P2, PT, R3, 0x3, PT ;  /* 0x000000030300780c */ /* 0x000fda0003f45270 */
[----:B------:R-:W-:Y:S05]  /*c190*/  @!P2 BRA `(.L_x_9144) ;  /* 0x000000000004a947 */ /* 0x000fea0003800000 */
[----:B------:R-:W-:Y:S01]  /*c1a0*/  BPT.TRAP 0x1 ;  /* 0x000000040000795c */ /* 0x000fe20000300000 */
.L_x_9144:
        /* <DEDUP_REMOVED lines=8> */
[----:B------:R-:W-:Y:S02]  /*c230*/  LOP3.LUT R0, R0, R5, RZ, 0x3c, !PT ;  /* 0x0000000500007212 */ /* 0x000fe400078e3cff */
[----:B------:R-:W-:-:S02]  /*c240*/  LEA R5, R3, R8, 0x3 ;  /* 0x0000000803057211 */ /* 0x000fc400078e18ff */
[----:B------:R-:W-:Y:S01]  /*c250*/  SHF.L.U32 R0, R0, 0x1f, RZ ;  /* 0x0000001f00007819 */ /* 0x000fe200000006ff */
[----:B--2---:R-:W-:Y:S06]  /*c260*/  @!P0 BRA `(.L_x_9145) ;  /* 0x0000001000a08947 */ /* 0x004fec0003800000 */
.L_x_9189:
[----:B------:R-:W3:Y:S02]  /*c270*/  SYNCS.PHASECHK.TRANS64.TRYWAIT P0, [R5+URZ], R0 ;  /* 0x00000000050075a7 */ /* 0x000ee4000800017f */
[----:B---3--:R-:W-:Y:S05]  /*c280*/  @!P0 BRA `(.L_x_9146) ;  /* 0x0000001000ac8947 */ /* 0x008fea0003800000 */
.L_x_9190:
[----:B------:R-:W-:Y:S05]  /*c290*/  @!P2 BRA `(.L_x_9147) ;  /* 0x000000000004a947 */ /* 0x000fea0003800000 */
[----:B------:R-:W-:Y:S01]  /*c2a0*/  BPT.TRAP 0x1 ;  /* 0x000000040000795c */ /* 0x000fe20000300000 */
.L_x_9147:
[----:B-1----:R-:W-:-:S04]  /*c2b0*/  VIADD R2, R2, 0x22860 ;  /* 0x0002286002027836 */ /* 0x002fc80000000000 */
[----:B---3--:R-:W-:-:S04]  /*c2c0*/  IMAD R5, R6, 0x8, R2 ;  /* 0x0000000806057824 */ /* 0x008fc800078e0202 */
[----:B------:R-:W1:Y:S02]  /*c2d0*/  SYNCS.PHASECHK.TRANS64.TRYWAIT P0, [R5+URZ], R4 ;  /* 0x00000004050075a7 */ /* 0x000e64000800017f */
[----:B-1----:R-:W-:Y:S05]  /*c2e0*/  @!P0 BRA `(.L_x_9148) ;  /* 0x0000001000a88947 */ /* 0x002fea0003800000 */
.L_x_9191:
[----:B------:R-:W-:-:S07]  /*c2f0*/  IMAD R3, R3, 0x8, R2 ;  /* 0x0000000803037824 */ /* 0x000fce00078e0202 */
.L_x_9149:
[----:B---3--:R3:W4:Y:S02]  /*c300*/  SYNCS.PHASECHK.TRANS64.TRYWAIT P0, [R3+URZ], R0 ;  /* 0x00000000030075a7 */ /* 0x008724000800017f */
[----:B----4-:R-:W-:Y:S05]  /*c310*/  @!P0 NANOSLEEP.SYNCS 0x989680 ;  /* 0x009896800000895d */ /* 0x010fea0003900000 */
[----:B------:R-:W4:Y:S02]  /*c320*/  @!P0 SYNCS.PHASECHK.TRANS64 P0, [R3+URZ], R0 ;  /* 0x00000000030085a7 */ /* 0x000f24000800007f */
[----:B----4-:R-:W-:Y:S05]  /*c330*/  @!P0 BRA `(.L_x_9149) ;  /* 0xfffffffc00f08947 */ /* 0x010fea000383ffff */
.L_x_9040:
[----:B------:R-:W-:Y:S05]  /*c340*/  BSYNC B6 ;  /* 0x0000000000067941 */ /* 0x000fea0003800000 */
.L_x_9037:
[----:B------:R-:W-:Y:S05]  /*c350*/  EXIT ;  /* 0x000000000000794d */ /* 0x000fea0003800000 */
.L_x_9044:
[----:B0-----:R-:W-:-:S04]  /*c360*/  MOV R4, UR38 ;  /* 0x0000002600047c02 */ /* 0x001fc80008000f00 */
[----:B------:R0:W1:Y:S03]  /*c370*/  SYNCS.PHASECHK.TRANS64.TRYWAIT P0, [R4+URZ+0x22800], R7 ;  /* 0x02280007040075a7 */ /* 0x000066000800017f */
[----:B-1----:R-:W-:Y:S05]  /*c380*/  @!P0 NANOSLEEP.SYNCS 0x989680 ;  /* 0x009896800000895d */ /* 0x002fea0003900000 */
[----:B------:R-:W1:Y:S02]  /*c390*/  @!P0 SYNCS.PHASECHK.TRANS64 P0, [R4+URZ+0x22800], R7 ;  /* 0x02280007040085a7 */ /* 0x000e64000800007f */
[----:B-1----:R-:W-:Y:S05]  /*c3a0*/  @!P0 BRA `(.L_x_9044) ;  /* 0xfffffffc00ec8947 */ /* 0x002fea000383ffff */
[----:B------:R-:W-:Y:S05]  /*c3b0*/  BRA `(.L_x_9150) ;  /* 0xffffff50005c7947 */ /* 0x000fea000383ffff */
.L_x_9048:
[----:B0-----:R-:W-:-:S04]  /*c3c0*/  IMAD.U32 R4, RZ, RZ, UR38 ;  /* 0x00000026ff047e24 */ /* 0x001fc8000f8e00ff */
[----:B------:R0:W2:Y:S03]  /*c3d0*/  SYNCS.PHASECHK.TRANS64.TRYWAIT P1, [R4+URZ+0x22830], R7 ;  /* 0x02283007040075a7 */ /* 0x0000a6000802017f */
[----:B--2---:R-:W-:Y:S05]  /*c3e0*/  @!P1 NANOSLEEP.SYNCS 0x989680 ;  /* 0x009896800000995d */ /* 0x004fea0003900000 */
[----:B------:R-:W2:Y:S02]  /*c3f0*/  @!P1 SYNCS.PHASECHK.TRANS64 P1, [R4+URZ+0x22830], R7 ;  /* 0x02283007040095a7 */ /* 0x000ea4000802007f */
[----:B--2---:R-:W-:Y:S05]  /*c400*/  @!P1 BRA `(.L_x_9048) ;  /* 0xfffffffc00ec9947 */ /* 0x004fea000383ffff */
[----:B------:R-:W-:Y:S05]  /*c410*/  BRA `(.L_x_9047) ;  /* 0xffffff5000787947 */ /* 0x000fea000383ffff */
.L_x_9052:
[----:B--2---:R2:W3:Y:S02]  /*c420*/  SYNCS.PHASECHK.TRANS64.TRYWAIT P2, [R10+URZ+0x22850], R7 ;  /* 0x022850070a0075a7 */ /* 0x0044e4000804017f */
[----:B---3--:R-:W-:Y:S05]  /*c430*/  @!P2 NANOSLEEP.SYNCS 0x989680 ;  /* 0x009896800000a95d */ /* 0x008fea0003900000 */
[----:B------:R-:W3:Y:S02]  /*c440*/  @!P2 SYNCS.PHASECHK.TRANS64 P2, [R10+URZ+0x22850], R7 ;  /* 0x022850070a00a5a7 */ /* 0x000ee4000804007f */
[----:B---3--:R-:W-:Y:S05]  /*c450*/  @!P2 BRA `(.L_x_9052) ;  /* 0xfffffffc00f0a947 */ /* 0x008fea000383ffff */
[----:B------:R-:W-:Y:S05]  /*c460*/  BRA `(.L_x_9051) ;  /* 0xffffff6c008c7947 */ /* 0x000fea000383ffff */
.L_x_9057:
[----:B0-----:R-:W-:Y:S02]  /*c470*/  IMAD.U32 R3, RZ, RZ, UR26 ;  /* 0x0000001aff037e24 */ /* 0x001fe4000f8e00ff */
[----:B------:R-:W-:-:S04]  /*c480*/  IMAD.U32 R4, RZ, RZ, UR25 ;  /* 0x00000019ff047e24 */ /* 0x000fc8000f8e00ff */
[----:B------:R0:W1:Y:S03]  /*c490*/  SYNCS.PHASECHK.TRANS64.TRYWAIT P3, [R3+URZ+0x22830], R4 ;  /* 0x02283004030075a7 */ /* 0x000066000806017f */
[----:B-1----:R-:W-:Y:S05]  /*c4a0*/  @!P3 NANOSLEEP.SYNCS 0x989680 ;  /* 0x009896800000b95d */ /* 0x002fea0003900000 */
[----:B------:R-:W1:Y:S02]  /*c4b0*/  @!P3 SYNCS.PHASECHK.TRANS64 P3, [R3+URZ+0x22830], R4 ;  /* 0x022830040300b5a7 */ /* 0x000e64000806007f */
[----:B-1----:R-:W-:Y:S05]  /*c4c0*/  @!P3 BRA `(.L_x_9057) ;  /* 0xfffffffc00e8b947 */ /* 0x002fea000383ffff */
[----:B------:R-:W-:Y:S05]  /*c4d0*/  BRA `(.L_x_9056) ;  /* 0xffffff7000b07947 */ /* 0x000fea000383ffff */
.L_x_9061:
[----:B0-----:R-:W-:-:S04]  /*c4e0*/  MOV R7, UR25 ;  /* 0x0000001900077c02 */ /* 0x001fc80008000f00 */
[----:B------:R0:W1:Y:S03]  /*c4f0*/  SYNCS.PHASECHK.TRANS64.TRYWAIT P3, [R176+URZ+0x22850], R7 ;  /* 0x02285007b00075a7 */ /* 0x000066000806017f */
[----:B-1----:R-:W-:Y:S05]  /*c500*/  @!P3 NANOSLEEP.SYNCS 0x989680 ;  /* 0x009896800000b95d */ /* 0x002fea0003900000 */
[----:B------:R-:W1:Y:S02]  /*c510*/  @!P3 SYNCS.PHASECHK.TRANS64 P3, [R176+URZ+0x22850], R7 ;  /* 0x02285007b000b5a7 */ /* 0x000e64000806007f */
[----:B-1----:R-:W-:Y:S05]  /*c520*/  @!P3 BRA `(.L_x_9061) ;  /* 0xfffffffc00ecb947 */ /* 0x002fea000383ffff */
[----:B------:R-:W-:Y:S05]  /*c530*/  BRA `(.L_x_9060) ;  /* 0xffffff9000487947 */ /* 0x000fea000383ffff */
.L_x_9073:
[----:B------:R-:W-:Y:S01]  /*c540*/  IMAD.MOV.U32 R13, RZ, RZ, R19 ;  /* 0x000000ffff0d7224 */ /* 0x000fe200078e0013 */
[----:B------:R-:W-:Y:S01]  /*c550*/  MOV R15, 0xffffffff ;  /* 0xffffffff000f7802 */ /* 0x000fe20000000f00 */
[----:B------:R-:W-:Y:S02]  /*c560*/  IMAD.MOV.U32 R12, RZ, RZ, RZ ;  /* 0x000000ffff0c7224 */ /* 0x000fe400078e00ff */
[----:B------:R-:W-:-:S07]  /*c570*/  IMAD.MOV.U32 R11, RZ, RZ, 0x1f ;  /* 0x0000001fff0b7424 */ /* 0x000fce00078e00ff */
[----:B------:R-:W-:Y:S05]  /*c580*/  WARPSYNC.COLLECTIVE R15, `(.L_x_9151) ;  /* 0x000000000f087348 */ /* 0x000fea0003c00000 */
[----:B------:R0:W1:Y:S02]  /*c590*/  SHFL.IDX P6, R14, R13, R12, R11 ;  /* 0x0000000c0d0e7389 */ /* 0x00006400000c000b */
[----:B01----:R-:W-:Y:S01]  /*c5a0*/  ENDCOLLECTIVE ;  /* 0x000000000000791b */ /* 0x003fe20003800000 */
.L_x_9151:
[----:B------:R-:W-:Y:S05]  /*c5b0*/  BRA `(.L_x_9152) ;  /* 0xffffffcc00247947 */ /* 0x000fea000383ffff */
.L_x_9075:
[----:B------:R-:W-:Y:S01]  /*c5c0*/  BSSY B0, `(.L_x_9153) ;  /* 0x0000006000007945 */ /* 0x000fe20003800000 */
[----:B------:R-:W-:-:S07]  /*c5d0*/  IMAD.MOV.U32 R15, RZ, RZ, -0x1 ;  /* 0xffffffffff0f7424 */ /* 0x000fce00078e00ff */
[----:B------:R-:W-:Y:S05]  /*c5e0*/  WARPSYNC.COLLECTIVE R15, `(.L_x_9154) ;  /* 0x000000000f0c7348 */ /* 0x000fea0003c00000 */
[----:B------:R-:W-:Y:S02]  /*c5f0*/  ELECT P6, UR62, PT ;  /* 0x00000000003e782f */ /* 0x000fe400038c0000 */
[----:B------:R-:W-:Y:S01]  /*c600*/  MOV R14, UR62 ;  /* 0x0000003e000e7c02 */ /* 0x000fe20008000f00 */
[----:B------:R-:W-:Y:S10]  /*c610*/  ENDCOLLECTIVE ;  /* 0x000000000000791b */ /* 0x000ff40003800000 */
.L_x_9154:
[----:B------:R-:W-:Y:S05]  /*c620*/  BSYNC B0 ;  /* 0x0000000000007941 */ /* 0x000fea0003800000 */
.L_x_9153:
[----:B------:R-:W-:Y:S05]  /*c630*/  BRA `(.L_x_9155) ;  /* 0xffffffcc00247947 */ /* 0x000fea000383ffff */
.L_x_9077:
[----:B0-----:R-:W-:-:S04]  /*c640*/  IMAD.U32 R3, RZ, RZ, UR38 ;  /* 0x00000026ff037e24 */ /* 0x001fc8000f8e00ff */
[----:B------:R0:W1:Y:S03]  /*c650*/  SYNCS.PHASECHK.TRANS64.TRYWAIT P0, [R3+URZ+0x22840], R0 ;  /* 0x02284000030075a7 */ /* 0x000066000800017f */
[----:B-1----:R-:W-:Y:S05]  /*c660*/  @!P0 NANOSLEEP.SYNCS 0x989680 ;  /* 0x009896800000895d */ /* 0x002fea0003900000 */
[----:B------:R-:W1:Y:S02]  /*c670*/  @!P0 SYNCS.PHASECHK.TRANS64 P0, [R3+URZ+0x22840], R0 ;  /* 0x02284000030085a7 */ /* 0x000e64000800007f */
[----:B-1----:R-:W-:Y:S05]  /*c680*/  @!P0 BRA `(.L_x_9077) ;  /* 0xfffffffc00ec8947 */ /* 0x002fea000383ffff */
[----:B------:R-:W-:Y:S05]  /*c690*/  BRA `(.L_x_9156) ;  /* 0xffffffcc00847947 */ /* 0x000fea000383ffff */
.L_x_9080:
[----:B------:R-:W-:Y:S01]  /*c6a0*/  MOV R13, R5 ;  /* 0x00000005000d7202 */ /* 0x000fe20000000f00 */
[----:B------:R-:W-:Y:S02]  /*c6b0*/  IMAD.MOV.U32 R12, RZ, RZ, RZ ;  /* 0x000000ffff0c7224 */ /* 0x000fe400078e00ff */
[----:B------:R-:W-:Y:S02]  /*c6c0*/  IMAD.MOV.U32 R11, RZ, RZ, 0x181f ;  /* 0x0000181fff0b7424 */ /* 0x000fe400078e00ff */
[----:B------:R-:W-:Y:S02]  /*c6d0*/  IMAD.MOV.U32 R15, RZ, RZ, -0x1 ;  /* 0xffffffffff0f7424 */ /* 0x000fe400078e00ff */
[----:B------:R-:W-:-:S07]  /*c6e0*/  IMAD R7, R10, 0x80, R7 ;  /* 0x000000800a077824 */ /* 0x000fce00078e0207 */
[----:B------:R-:W-:Y:S05]  /*c6f0*/  WARPSYNC.COLLECTIVE R15, `(.L_x_9157) ;  /* 0x000000000f087348 */ /* 0x000fea0003c00000 */
[----:B------:R0:W1:Y:S02]  /*c700*/  SHFL.IDX P6, R14, R13, R12, R11 ;  /* 0x0000000c0d0e7389 */ /* 0x00006400000c000b */
[----:B01----:R-:W-:Y:S01]  /*c710*/  ENDCOLLECTIVE ;  /* 0x000000000000791b */ /* 0x003fe20003800000 */
.L_x_9157:
[----:B------:R-:W-:Y:S01]  /*c720*/  IADD3 R21, R7, 0x10, RZ ;  /* 0x0000001007157810 */ /* 0x000fe20007ffe0ff */
[----:B------:R-:W-:Y:S01]  /*c730*/  IMAD.MOV.U32 R13, RZ, RZ, R0 ;  /* 0x000000ffff0d7224 */ /* 0x000fe200078e0000 */
[----:B------:R-:W-:-:S07]  /*c740*/  MOV R2, R14 ;  /* 0x0000000e00027202 */ /* 0x000fce0000000f00 */
[----:B------:R-:W-:Y:S05]  /*c750*/  WARPSYNC.COLLECTIVE R15, `(.L_x_9158) ;  /* 0x000000000f087348 */ /* 0x000fea0003c00000 */
[----:B------:R0:W1:Y:S02]  /*c760*/  SHFL.IDX P6, R14, R13, R12, R11 ;  /* 0x0000000c0d0e7389 */ /* 0x00006400000c000b */
[----:B01----:R-:W-:Y:S01]  /*c770*/  ENDCOLLECTIVE ;  /* 0x000000000000791b */ /* 0x003fe20003800000 */
.L_x_9158:
[----:B------:R-:W-:Y:S02]  /*c780*/  ULDC UR4, c[0x0][0x288] ;  /* 0x0000a20000047ab9 */ /* 0x000fe40000000800 */
[----:B------:R-:W-:-:S05]  /*c790*/  IMAD R4, R4, UR4, RZ ;  /* 0x0000000404047c24 */ /* 0x000fca000f8e02ff */
[----:B------:R-:W-:Y:S01]  /*c7a0*/  ISETP.GE.AND P1, PT, R7, R4, PT ;  /* 0x000000040700720c */ /* 0x000fe20003f26270 */
[----:B------:R-:W-:Y:S02]  /*c7b0*/  IMAD.MOV.U32 R13, RZ, RZ, R5 ;  /* 0x000000ffff0d7224 */ /* 0x000fe400078e0005 */
[----:B------:R-:W-:-:S10]  /*c7c0*/  IMAD.MOV.U32 R12, RZ, RZ, 0x1 ;  /* 0x00000001ff0c7424 */ /* 0x000fd400078e00ff */
[----:B------:R-:W-:Y:S02]  /*c7d0*/  @!P1 LEA R9, R6, UR38, 0x1 ;  /* 0x0000002606099c11 */ /* 0x000fe4000f8e08ff */
[----:B------:R-:W-:-:S05]  /*c7e0*/  @!P1 LEA R14, P2, R8, R14, 0x1 ;  /* 0x0000000e080e9211 */ /* 0x000fca00078408ff */
[----:B------:R-:W-:Y:S02]  /*c7f0*/  @!P1 IMAD.X R3, RZ, RZ, R2, P2 ;  /* 0x000000ffff039224 */ /* 0x000fe400010e0602 */
[----:B------:R-:W-:-:S07]  /*c800*/  @!P1 IMAD.MOV.U32 R2, RZ, RZ, R14 ;  /* 0x000000ffff029224 */ /* 0x000fce00078e000e */
[----:B------:R-:W-:Y:S05]  /*c810*/  WARPSYNC.COLLECTIVE R15, `(.L_x_9159) ;  /* 0x000000000f087348 */ /* 0x000fea0003c00000 */
[----:B------:R0:W1:Y:S02]  /*c820*/  SHFL.IDX P6, R14, R13, R12, R11 ;  /* 0x0000000c0d0e7389 */ /* 0x00006400000c000b */
[----:B01----:R-:W-:Y:S01]  /*c830*/  ENDCOLLECTIVE ;  /* 0x000000000000791b */ /* 0x003fe20003800000 */
.L_x_9159:
[----:B------:R-:W-:Y:S01]  /*c840*/  @!PT LDS RZ, [RZ] ;  /* 0x00000000fffff984 */ /* 0x000fe20000000800 */
[----:B------:R-:W-:Y:S01]  /*c850*/  @!PT LDS RZ, [RZ] ;  /* 0x00000000fffff984 */ /* 0x000fe20000000800 */
[----:B------:R-:W-:Y:S01]  /*c860*/  @!PT LDS RZ, [RZ] ;  /* 0x00000000fffff984 */ /* 0x000fe20000000800 */
[----:B------:R0:W-:Y:S01]  /*c870*/  @!P1 LDGSTS.E.BYPASS.LTC128B.128 [R9+0x18400], desc[UR44][R2.64], !P0 ;  /* 0x1840000002099fae */ /* 0x0001e2000c101d6c */
[----:B------:R-:W-:Y:S02]  /*c880*/  ISETP.GE.AND P1, PT, R21, R4, PT ;  /* 0x000000041500720c */ /* 0x000fe40003f26270 */
[----:B------:R-:W-:Y:S01]  /*c890*/  MOV R13, R0 ;  /* 0x00000000000d7202 */ /* 0x000fe20000000f00 */
[----:B0-----:R-:W-:-:S10]  /*c8a0*/  VIADD R9, R7, 0x20 ;  /* 0x0000002007097836 */ /* 0x001fd40000000000 */
[----:B------:R-:W-:Y:S01]  /*c8b0*/  @!P1 LEA R21, R6, UR38, 0x1 ;  /* 0x0000002606159c11 */ /* 0x000fe2000f8e08ff */
[----:B------:R-:W-:-:S07]  /*c8c0*/  IMAD.MOV.U32 R2, RZ, RZ, R14 ;  /* 0x000000ffff027224 */ /* 0x000fce00078e000e */
[----:B------:R-:W-:Y:S05]  /*c8d0*/  WARPSYNC.COLLECTIVE R15, `(.L_x_9160) ;  /* 0x000000000f087348 */ /* 0x000fea0003c00000 */
[----:B------:R0:W1:Y:S02]  /*c8e0*/  SHFL.IDX P6, R14, R13, R12, R11 ;  /* 0x0000000c0d0e7389 */ /* 0x00006400000c000b */
[----:B01----:R-:W-:Y:S01]  /*c8f0*/  ENDCOLLECTIVE ;  /* 0x000000000000791b */ /* 0x003fe20003800000 */
.L_x_9160:
        /* <DEDUP_REMOVED lines=8> */
.L_x_9161:
        /* <DEDUP_REMOVED lines=12> */
.L_x_9162:
[----:B------:R-:W-:Y:S01]  /*ca40*/  IMAD.MOV.U32 R13, RZ, RZ, R5 ;  /* 0x000000ffff0d7224 */ /* 0x000fe200078e0005 */
[----:B------:R-:W-:Y:S02]  /*ca50*/  MOV R12, 0x3 ;  /* 0x00000003000c7802 */ /* 0x000fe40000000f00 */
[----:B------:R-:W-:-:S04]  /*ca60*/  @!P1 LEA R14, P2, R8, R14, 0x1 ;  /* 0x0000000e080e9211 */ /* 0x000fc800078408ff */
[----:B------:R-:W-:Y:S01]  /*ca70*/  @!P1 IADD3.X R3, RZ, R2, RZ, P2, !PT ;  /* 0x00000002ff039210 */ /* 0x000fe200017fe4ff */
[----:B------:R-:W-:-:S08]  /*ca80*/  @!P1 IMAD.MOV.U32 R2, RZ, RZ, R14 ;  /* 0x000000ffff029224 */ /* 0x000fd000078e000e */
[----:B------:R-:W-:Y:S05]  /*ca90*/  WARPSYNC.COLLECTIVE R15, `(.L_x_9163) ;  /* 0x000000000f087348 */ /* 0x000fea0003c00000 */
[----:B------:R0:W1:Y:S02]  /*caa0*/  SHFL.IDX P6, R14, R13, R12, R11 ;  /* 0x0000000c0d0e7389 */ /* 0x00006400000c000b */
[----:B01----:R-:W-:Y:S01]  /*cab0*/  ENDCOLLECTIVE ;  /* 0x000000000000791b */ /* 0x003fe20003800000 */
.L_x_9163:
        /* <DEDUP_REMOVED lines=12> */
.L_x_9164:
[----:B------:R-:W-:Y:S02]  /*cb80*/  IMAD.MOV.U32 R13, RZ, RZ, R5 ;  /* 0x000000ffff0d7224 */ /* 0x000fe400078e0005 */
[----:B------:R-:W-:Y:S01]  /*cb90*/  IMAD.MOV.U32 R12, RZ, RZ, 0x4 ;  /* 0x00000004ff0c7424 */ /* 0x000fe200078e00ff */
[----:B------:R-:W-:-:S05]  /*cba0*/  @!P1 LEA R14, P2, R8, R14, 0x1 ;  /* 0x0000000e080e9211 */ /* 0x000fca00078408ff */
[----:B------:R-:W-:Y:S01]  /*cbb0*/  @!P1 IMAD.X R3, RZ, RZ, R2, P2 ;  /* 0x000000ffff039224 */ /* 0x000fe200010e0602 */
[----:B------:R-:W-:-:S07]  /*cbc0*/  @!P1 MOV R2, R14 ;  /* 0x0000000e00029202 */ /* 0x000fce0000000f00 */
[----:B------:R-:W-:Y:S05]  /*cbd0*/  WARPSYNC.COLLECTIVE R15, `(.L_x_9165) ;  /* 0x000000000f087348 */ /* 0x000fea0003c00000 */
[----:B------:R0:W1:Y:S02]  /*cbe0*/  SHFL.IDX P6, R14, R13, R12, R11 ;  /* 0x0000000c0d0e7389 */ /* 0x00006400000c000b */
[----:B01----:R-:W-:Y:S01]  /*cbf0*/  ENDCOLLECTIVE ;  /* 0x000000000000791b */ /* 0x003fe20003800000 */
.L_x_9165:
[----:B------:R-:W-:Y:S01]  /*cc00*/  @!PT LDS RZ, [RZ] ;  /* 0x00000000fffff984 */ /* 0x000fe20000000800 */
[----:B------:R-:W-:Y:S01]  /*cc10*/  @!PT LDS RZ, [RZ] ;  /* 0x00000000fffff984 */ /* 0x000fe20000000800 */
[----:B------:R-:W-:Y:S01]  /*cc20*/  @!PT LDS RZ, [RZ] ;  /* 0x00000000fffff984 */ /* 0x000fe20000000800 */
[----:B------:R0:W-:Y:S01]  /*cc30*/  @!P1 LDGSTS.E.BYPASS.LTC128B.128 [R21+0x19c00], desc[UR44][R2.64], !P0 ;  /* 0x19c0000002159fae */ /* 0x0001e2000c101d6c */
[----:B------:R-:W-:Y:S01]  /*cc40*/  ISETP.GE.AND P1, PT, R9, R4, PT ;  /* 0x000000040900720c */ /* 0x000fe20003f26270 */
[----:B------:R-:W-:Y:S01]  /*cc50*/  IMAD.MOV.U32 R13, RZ, RZ, R0 ;  /* 0x000000ffff0d7224 */ /* 0x000fe200078e0000 */
[----:B0-----:R-:W-:-:S11]  /*cc60*/  IADD3 R21, R7, 0x50, RZ ;  /* 0x0000005007157810 */ /* 0x001fd60007ffe0ff */
[----:B------:R-:W-:Y:S02]  /*cc70*/  @!P1 LEA R9, R6, UR38, 0x1 ;  /* 0x0000002606099c11 */ /* 0x000fe4000f8e08ff */
[----:B------:R-:W-:-:S07]  /*cc80*/  MOV R2, R14 ;  /* 0x0000000e00027202 */ /* 0x000fce0000000f00 */
[----:B------:R-:W-:Y:S05]  /*cc90*/  WARPSYNC.COLLECTIVE R15, `(.L_x_9166) ;  /* 0x000000000f087348 */ /* 0x000fea0003c00000 */
[----:B------:R0:W1:Y:S02]  /*cca0*/  SHFL.IDX P6, R14, R13, R12, R11 ;  /* 0x0000000c0d0e7389 */ /* 0x00006400000c000b */
[----:B01----:R-:W-:Y:S01]  /*ccb0*/  ENDCOLLECTIVE ;  /* 0x000000000000791b */ /* 0x003fe20003800000 */
.L_x_9166:
[----:B------:R-:W-:Y:S02]  /*ccc0*/  IMAD.MOV.U32 R13, RZ, RZ, R5 ;  /* 0x000000ffff0d7224 */ /* 0x000fe400078e0005 */
[----:B------:R-:W-:Y:S01]  /*ccd0*/  IMAD.MOV.U32 R12, RZ, RZ, 0x5 ;  /* 0x00000005ff0c7424 */ /* 0x000fe200078e00ff */
[----:B------:R-:W-:-:S05]  /*cce0*/  @!P1 LEA R14, P2, R8, R14, 0x1 ;  /* 0x0000000e080e9211 */ /* 0x000fca00078408ff */
[----:B------:R-:W-:Y:S02]  /*ccf0*/  @!P1 IMAD.X R3, RZ, RZ, R2, P2 ;  /* 0x000000ffff039224 */ /* 0x000fe400010e0602 */
[----:B------:R-:W-:-:S07]  /*cd00*/  @!P1 IMAD.MOV.U32 R2, RZ, RZ, R14 ;  /* 0x000000ffff029224 */ /* 0x000fce00078e000e */
[----:B------:R-:W-:Y:S05]  /*cd10*/  WARPSYNC.COLLECTIVE R15, `(.L_x_9167) ;  /* 0x000000000f087348 */ /* 0x000fea0003c00000 */
[----:B------:R0:W1:Y:S02]  /*cd20*/  SHFL.IDX P6, R14, R13, R12, R11 ;  /* 0x0000000c0d0e7389 */ /* 0x00006400000c000b */
[----:B01----:R-:W-:Y:S01]  /*cd30*/  ENDCOLLECTIVE ;  /* 0x000000000000791b */ /* 0x003fe20003800000 */
.L_x_9167:
        /* <DEDUP_REMOVED lines=11> */
.L_x_9168:
[----:B------:R-:W-:Y:S01]  /*cdf0*/  IMAD.MOV.U32 R13, RZ, RZ, R5 ;  /* 0x000000ffff0d7224 */ /* 0x000fe200078e0005 */
[----:B------:R-:W-:Y:S02]  /*ce00*/  MOV R12, 0x6 ;  /* 0x00000006000c7802 */ /* 0x000fe40000000f00 */
[----:B------:R-:W-:-:S05]  /*ce10*/  @!P1 LEA R14, P2, R8, R14, 0x1 ;  /* 0x0000000e080e9211 */ /* 0x000fca00078408ff */
[----:B------:R-:W-:Y:S02]  /*ce20*/  @!P1 IMAD.X R3, RZ, RZ, R2, P2 ;  /* 0x000000ffff039224 */ /* 0x000fe400010e0602 */
[----:B------:R-:W-:-:S07]  /*ce30*/  @!P1 IMAD.MOV.U32 R2, RZ, RZ, R14 ;  /* 0x000000ffff029224 */ /* 0x000fce00078e000e */
[----:B------:R-:W-:Y:S05]  /*ce40*/  WARPSYNC.COLLECTIVE R15, `(.L_x_9169) ;  /* 0x000000000f087348 */ /* 0x000fea0003c00000 */
[----:B------:R0:W1:Y:S02]  /*ce50*/  SHFL.IDX P6, R14, R13, R12, R11 ;  /* 0x0000000c0d0e7389 */ /* 0x00006400000c000b */
[----:B01----:R-:W-:Y:S01]  /*ce60*/  ENDCOLLECTIVE ;  /* 0x000000000000791b */ /* 0x003fe20003800000 */
.L_x_9169:
[----:B------:R-:W-:Y:S01]  /*ce70*/  @!PT LDS RZ, [RZ] ;  /* 0x00000000fffff984 */ /* 0x000fe20000000800 */
[----:B------:R-:W-:Y:S01]  /*ce80*/  @!PT LDS RZ, [RZ] ;  /* 0x00000000fffff984 */ /* 0x000fe20000000800 */
[----:B------:R-:W-:Y:S01]  /*ce90*/  @!PT LDS RZ, [RZ] ;  /* 0x00000000fffff984 */ /* 0x000fe20000000800 */
[----:B------:R0:W-:Y:S01]  /*cea0*/  @!P1 LDGSTS.E.BYPASS.LTC128B.128 [R21+0x1ac00], desc[UR44][R2.64], !P0 ;  /* 0x1ac0000002159fae */ /* 0x0001e2000c101d6c */
[----:B------:R-:W-:Y:S02]  /*ceb0*/  IMAD.MOV.U32 R13, RZ, RZ, R0 ;  /* 0x000000ffff0d7224 */ /* 0x000fe400078e0000 */
[----:B0-----:R-:W-:-:S05]  /*cec0*/  VIADD R3, R7, 0x60 ;  /* 0x0000006007037836 */ /* 0x001fca0000000000 */
[----:B------:R-:W-:Y:S01]  /*ced0*/  ISETP.GE.AND P1, PT, R3, R4, PT ;  /* 0x000000040300720c */ /* 0x000fe20003f26270 */
[----:B------:R-:W-:-:S12]  /*cee0*/  IMAD.MOV.U32 R2, RZ, RZ, R14 ;  /* 0x000000ffff027224 */ /* 0x000fd800078e000e */
[----:B------:R-:W-:Y:S05]  /*cef0*/  WARPSYNC.COLLECTIVE R15, `(.L_x_9170) ;  /* 0x000000000f087348 */ /* 0x000fea0003c00000 */
[----:B------:R0:W1:Y:S02]  /*cf00*/  SHFL.IDX P6, R14, R13, R12, R11 ;  /* 0x0000000c0d0e7389 */ /* 0x00006400000c000b */
[----:B01----:R-:W-:Y:S01]  /*cf10*/  ENDCOLLECTIVE ;  /* 0x000000000000791b */ /* 0x003fe20003800000 */
.L_x_9170:
[----:B------:R-:W-:Y:S01]  /*cf20*/  @!P1 LEA R9, R6, UR38, 0x1 ;  /* 0x0000002606099c11 */ /* 0x000fe2000f8e08ff */
[----:B------:R-:W-:Y:S02]  /*cf30*/  IMAD.MOV.U32 R13, RZ, RZ, R5 ;  /* 0x000000ffff0d7224 */ /* 0x000fe400078e0005 */
[----:B------:R-:W-:Y:S01]  /*cf40*/  IMAD.MOV.U32 R12, RZ, RZ, 0x7 ;  /* 0x00000007ff0c7424 */ /* 0x000fe200078e00ff */
[----:B------:R-:W-:-:S04]  /*cf50*/  @!P1 LEA R14, P2, R8, R14, 0x1 ;  /* 0x0000000e080e9211 */ /* 0x000fc800078408ff */
[----:B------:R-:W-:Y:S01]  /*cf60*/  @!P1 IADD3.X R3, RZ, R2, RZ, P2, !PT ;  /* 0x00000002ff039210 */ /* 0x000fe200017fe4ff */
[----:B------:R-:W-:-:S08]  /*cf70*/  @!P1 IMAD.MOV.U32 R2, RZ, RZ, R14 ;  /* 0x000000ffff029224 */ /* 0x000fd000078e000e */
[----:B------:R-:W-:Y:S05]  /*cf80*/  WARPSYNC.COLLECTIVE R15, `(.L_x_9171) ;  /* 0x000000000f087348 */ /* 0x000fea0003c00000 */
[----:B------:R0:W1:Y:S02]  /*cf90*/  SHFL.IDX P6, R14, R13, R12, R11 ;  /* 0x0000000c0d0e7389 */ /* 0x00006400000c000b */
[----:B01----:R-:W-:Y:S01]  /*cfa0*/  ENDCOLLECTIVE ;  /* 0x000000000000791b */ /* 0x003fe20003800000 */
.L_x_9171:
[----:B------:R-:W-:Y:S01]  /*cfb0*/  @!PT LDS RZ, [RZ] ;  /* 0x00000000fffff984 */ /* 0x000fe20000000800 */
[----:B------:R-:W-:Y:S01]  /*cfc0*/  @!PT LDS RZ, [RZ] ;  /* 0x00000000fffff984 */ /* 0x000fe20000000800 */
[----:B------:R-:W-:Y:S01]  /*cfd0*/  @!PT LDS RZ, [RZ] ;  /* 0x00000000fffff984 */ /* 0x000fe20000000800 */
[----:B------:R0:W-:Y:S01]  /*cfe0*/  @!P1 LDGSTS.E.BYPASS.LTC128B.128 [R9+0x1b400], desc[UR44][R2.64], !P0 ;  /* 0x1b40000002099fae */ /* 0x0001e2000c101d6c */
[----:B------:R-:W-:Y:S01]  /*cff0*/  IMAD.MOV.U32 R13, RZ, RZ, R0 ;  /* 0x000000ffff0d7224 */ /* 0x000fe200078e0000 */
[----:B------:R-:W-:-:S07]  /*d000*/  MOV R5, R14 ;  /* 0x0000000e00057202 */ /* 0x000fce0000000f00 */
[----:B0-----:R-:W-:Y:S05]  /*d010*/  WARPSYNC.COLLECTIVE R15, `(.L_x_9172) ;  /* 0x000000000f087348 */ /* 0x001fea0003c00000 */
[----:B------:R1:W2:Y:S02]  /*d020*/  SHFL.IDX P6, R14, R13, R12, R11 ;  /* 0x0000000c0d0e7389 */ /* 0x0002a400000c000b */
[----:B012---:R-:W-:Y:S01]  /*d030*/  ENDCOLLECTIVE ;  /* 0x000000000000791b */ /* 0x007fe20003800000 */
.L_x_9172:
[----:B------:R-:W-:Y:S05]  /*d040*/  BRA `(.L_x_9173) ;  /* 0xffffffcc00b47947 */ /* 0x000fea000383ffff */
.L_x_9081:
[----:B0-----:R-:W-:-:S04]  /*d050*/  IMAD.U32 R3, RZ, RZ, UR38 ;  /* 0x00000026ff037e24 */ /* 0x001fc8000f8e00ff */
[----:B------:R0:W1:Y:S03]  /*d060*/  SYNCS.PHASECHK.TRANS64.TRYWAIT P0, [R3+URZ+0x22820], R4 ;  /* 0x02282004030075a7 */ /* 0x000066000800017f */
[----:B-1----:R-:W-:Y:S05]  /*d070*/  @!P0 NANOSLEEP.SYNCS 0x989680 ;  /* 0x009896800000895d */ /* 0x002fea0003900000 */
[----:B------:R-:W1:Y:S02]  /*d080*/  @!P0 SYNCS.PHASECHK.TRANS64 P0, [R3+URZ+0x22820], R4 ;  /* 0x02282004030085a7 */ /* 0x000e64000800007f */
[----:B-1----:R-:W-:Y:S05]  /*d090*/  @!P0 BRA `(.L_x_9081) ;  /* 0xfffffffc00ec8947 */ /* 0x002fea000383ffff */
[----:B------:R-:W-:Y:S05]  /*d0a0*/  BRA `(.L_x_9174) ;  /* 0xffffffcc00e47947 */ /* 0x000fea000383ffff */
.L_x_9084:
[----:B0-----:R-:W-:-:S04]  /*d0b0*/  IMAD.U32 R3, RZ, RZ, UR38 ;  /* 0x00000026ff037e24 */ /* 0x001fc8000f8e00ff */
[----:B------:R0:W1:Y:S03]  /*d0c0*/  SYNCS.PHASECHK.TRANS64.TRYWAIT P0, [R3+URZ+0x22860], R4 ;  /* 0x02286004030075a7 */ /* 0x000066000800017f */
[----:B-1----:R-:W-:Y:S05]  /*d0d0*/  @!P0 NANOSLEEP.SYNCS 0x989680 ;  /* 0x009896800000895d */ /* 0x002fea0003900000 */
[----:B------:R-:W1:Y:S02]  /*d0e0*/  @!P0 SYNCS.PHASECHK.TRANS64 P0, [R3+URZ+0x22860], R4 ;  /* 0x02286004030085a7 */ /* 0x000e64000800007f */
[----:B-1----:R-:W-:Y:S05]  /*d0f0*/  @!P0 BRA `(.L_x_9084) ;  /* 0xfffffffc00ec8947 */ /* 0x002fea000383ffff */
[----:B------:R-:W-:Y:S05]  /*d100*/  BRA `(.L_x_9175) ;  /* 0xffffffcc00f07947 */ /* 0x000fea000383ffff */
.L_x_9096:
[----:B-1----:R-:W-:-:S04]  /*d110*/  MOV R3, UR38 ;  /* 0x0000002600037c02 */ /* 0x002fc80008000f00 */
[----:B------:R1:W2:Y:S03]  /*d120*/  SYNCS.PHASECHK.TRANS64.TRYWAIT P0, [R3+URZ+0x22848], R2 ;  /* 0x02284802030075a7 */ /* 0x0002a6000800017f */
[----:B--2---:R-:W-:Y:S05]  /*d130*/  @!P0 NANOSLEEP.SYNCS 0x989680 ;  /* 0x009896800000895d */ /* 0x004fea0003900000 */
[----:B------:R-:W2:Y:S02]  /*d140*/  @!P0 SYNCS.PHASECHK.TRANS64 P0, [R3+URZ+0x22848], R2 ;  /* 0x02284802030085a7 */ /* 0x000ea4000800007f */
[----:B--2---:R-:W-:Y:S05]  /*d150*/  @!P0 BRA `(.L_x_9096) ;  /* 0xfffffffc00ec8947 */ /* 0x004fea000383ffff */
[----:B------:R-:W-:Y:S05]  /*d160*/  BRA `(.L_x_9176) ;  /* 0xffffffd400ec7947 */ /* 0x000fea000383ffff */
.L_x_9101:
[----:B01----:R-:W-:-:S04]  /*d170*/  IMAD.U32 R3, RZ, RZ, UR38 ;  /* 0x00000026ff037e24 */ /* 0x003fc8000f8e00ff */
[----:B------:R0:W1:Y:S03]  /*d180*/  SYNCS.PHASECHK.TRANS64.TRYWAIT P0, [R3+URZ+0x22868], R2 ;  /* 0x02286802030075a7 */ /* 0x000066000800017f */
[----:B-1----:R-:W-:Y:S05]  /*d190*/  @!P0 NANOSLEEP.SYNCS 0x989680 ;  /* 0x009896800000895d */ /* 0x002fea0003900000 */
[----:B------:R-:W1:Y:S02]  /*d1a0*/  @!P0 SYNCS.PHASECHK.TRANS64 P0, [R3+URZ+0x22868], R2 ;  /* 0x02286802030085a7 */ /* 0x000e64000800007f */
[----:B-1----:R-:W-:Y:S05]  /*d1b0*/  @!P0 BRA `(.L_x_9101) ;  /* 0xfffffffc00ec8947 */ /* 0x002fea000383ffff */
[----:B------:R-:W-:Y:S05]  /*d1c0*/  BRA `(.L_x_9177) ;  /* 0xffffffd8004c7947 */ /* 0x000fea000383ffff */
.L_x_9112:
[----:B-1----:R-:W-:-:S04]  /*d1d0*/  IMAD.U32 R3, RZ, RZ, UR38 ;  /* 0x00000026ff037e24 */ /* 0x002fc8000f8e00ff */
[----:B------:R1:W2:Y:S03]  /*d1e0*/  SYNCS.PHASECHK.TRANS64.TRYWAIT P0, [R3+URZ+0x22840], R2 ;  /* 0x02284002030075a7 */ /* 0x0002a6000800017f */
[----:B--2---:R-:W-:Y:S05]  /*d1f0*/  @!P0 NANOSLEEP.SYNCS 0x989680 ;  /* 0x009896800000895d */ /* 0x004fea0003900000 */
[----:B------:R-:W2:Y:S02]  /*d200*/  @!P0 SYNCS.PHASECHK.TRANS64 P0, [R3+URZ+0x22840], R2 ;  /* 0x02284002030085a7 */ /* 0x000ea4000800007f */
[----:B--2---:R-:W-:Y:S05]  /*d210*/  @!P0 BRA `(.L_x_9112) ;  /* 0xfffffffc00ec8947 */ /* 0x004fea000383ffff */
[----:B------:R-:W-:Y:S05]  /*d220*/  BRA `(.L_x_9178) ;  /* 0xffffffdc00cc7947 */ /* 0x000fea000383ffff */
.L_x_9117:
[----:B01----:R-:W-:-:S04]  /*d230*/  IMAD.U32 R3, RZ, RZ, UR38 ;  /* 0x00000026ff037e24 */ /* 0x003fc8000f8e00ff */
[----:B------:R0:W1:Y:S03]  /*d240*/  SYNCS.PHASECHK.TRANS64.TRYWAIT P0, [R3+URZ+0x22860], R2 ;  /* 0x02286002030075a7 */ /* 0x000066000800017f */
[----:B-1----:R-:W-:Y:S05]  /*d250*/  @!P0 NANOSLEEP.SYNCS 0x989680 ;  /* 0x009896800000895d */ /* 0x002fea0003900000 */
[----:B------:R-:W1:Y:S02]  /*d260*/  @!P0 SYNCS.PHASECHK.TRANS64 P0, [R3+URZ+0x22860], R2 ;  /* 0x02286002030085a7 */ /* 0x000e64000800007f */
[----:B-1----:R-:W-:Y:S05]  /*d270*/  @!P0 BRA `(.L_x_9117) ;  /* 0xfffffffc00ec8947 */ /* 0x002fea000383ffff */
[----:B------:R-:W-:Y:S05]  /*d280*/  BRA `(.L_x_9179) ;  /* 0xffffffe000307947 */ /* 0x000fea000383ffff */
.L_x_9129:
[----:B-1----:R-:W-:-:S04]  /*d290*/  MOV R3, UR38 ;  /* 0x0000002600037c02 */ /* 0x002fc80008000f00 */
[----:B------:R1:W2:Y:S03]  /*d2a0*/  SYNCS.PHASECHK.TRANS64.TRYWAIT P0, [R3+URZ+0x22848], R2 ;  /* 0x02284802030075a7 */ /* 0x0002a6000800017f */
[----:B--2---:R-:W-:Y:S05]  /*d2b0*/  @!P0 NANOSLEEP.SYNCS 0x989680 ;  /* 0x009896800000895d */ /* 0x004fea0003900000 */
[----:B------:R-:W2:Y:S02]  /*d2c0*/  @!P0 SYNCS.PHASECHK.TRANS64 P0, [R3+URZ+0x22848], R2 ;  /* 0x02284802030085a7 */ /* 0x000ea4000800007f */
[----:B--2---:R-:W-:Y:S05]  /*d2d0*/  @!P0 BRA `(.L_x_9129) ;  /* 0xfffffffc00ec8947 */ /* 0x004fea000383ffff */
[----:B------:R-:W-:Y:S05]  /*d2e0*/  BRA `(.L_x_9180) ;  /* 0xffffffe400bc7947 */ /* 0x000fea000383ffff */
.L_x_9134:
[----:B-1----:R-:W-:-:S04]  /*d2f0*/  IMAD.U32 R3, RZ, RZ, UR38 ;  /* 0x00000026ff037e24 */ /* 0x002fc8000f8e00ff */
[----:B------:R1:W2:Y:S03]  /*d300*/  SYNCS.PHASECHK.TRANS64.TRYWAIT P0, [R3+URZ+0x22868], R2 ;  /* 0x02286802030075a7 */ /* 0x0002a6000800017f */
[----:B--2---:R-:W-:Y:S05]  /*d310*/  @!P0 NANOSLEEP.SYNCS 0x989680 ;  /* 0x009896800000895d */ /* 0x004fea0003900000 */
[----:B------:R-:W2:Y:S02]  /*d320*/  @!P0 SYNCS.PHASECHK.TRANS64 P0, [R3+URZ+0x22868], R2 ;  /* 0x02286802030085a7 */ /* 0x000ea4000800007f */
[----:B--2---:R-:W-:Y:S05]  /*d330*/  @!P0 BRA `(.L_x_9134) ;  /* 0xfffffffc00ec8947 */ /* 0x004fea000383ffff */
[----:B------:R-:W-:Y:S05]  /*d340*/  BRA `(.L_x_9181) ;  /* 0xffffffe800207947 */ /* 0x000fea000383ffff */
.L_x_9141:
[----:B-1----:R1:W2:Y:S02]  /*d350*/  SYNCS.PHASECHK.TRANS64.TRYWAIT P0, [R2+URZ+0x22820], R9 ;  /* 0x02282009020075a7 */ /* 0x0022a4000800017f */
[----:B--2---:R-:W-:Y:S05]  /*d360*/  @!P0 NANOSLEEP.SYNCS 0x989680 ;  /* 0x009896800000895d */ /* 0x004fea0003900000 */
[----:B------:R-:W2:Y:S02]  /*d370*/  @!P0 SYNCS.PHASECHK.TRANS64 P0, [R2+URZ+0x22820], R9 ;  /* 0x02282009020085a7 */ /* 0x000ea4000800007f */
[----:B--2---:R-:W-:Y:S05]  /*d380*/  @!P0 BRA `(.L_x_9141) ;  /* 0xfffffffc00f08947 */ /* 0x004fea000383ffff */
[----:B------:R-:W-:Y:S05]  /*d390*/  BRA `(.L_x_9182) ;  /* 0xffffffec00407947 */ /* 0x000fea000383ffff */
.L_x_9142:
[----:B------:R-:W2:Y:S01]  /*d3a0*/  S2R R3, SR_TID.X ;  /* 0x0000000000037919 */ /* 0x000ea20000002100 */
[----:B------:R-:W-:Y:S01]  /*d3b0*/  BSSY B0, `(.L_x_9183) ;  /* 0x000000a000007945 */ /* 0x000fe20003800000 */
[----:B------:R-:W-:Y:S01]  /*d3c0*/  IMAD.MOV.U32 R12, RZ, RZ, RZ ;  /* 0x000000ffff0c7224 */ /* 0x000fe200078e00ff */
[----:B------:R-:W-:Y:S01]  /*d3d0*/  MOV R11, 0x1f ;  /* 0x0000001f000b7802 */ /* 0x000fe20000000f00 */
[----:B------:R-:W-:Y:S01]  /*d3e0*/  IMAD.MOV.U32 R15, RZ, RZ, -0x1 ;  /* 0xffffffffff0f7424 */ /* 0x000fe200078e00ff */
[----:B--2---:R-:W-:-:S04]  /*d3f0*/  SHF.R.U32.HI R3, RZ, 0x5, R3 ;  /* 0x00000005ff037819 */ /* 0x004fc80000011603 */
[----:B------:R-:W-:-:S05]  /*d400*/  LOP3.LUT R3, R3, 0x3, RZ, 0xc0, !PT ;  /* 0x0000000303037812 */ /* 0x000fca00078ec0ff */
[----:B------:R-:W-:-:S07]  /*d410*/  IMAD.MOV.U32 R13, RZ, RZ, R3 ;  /* 0x000000ffff0d7224 */ /* 0x000fce00078e0003 */
[----:B01----:R-:W-:Y:S05]  /*d420*/  WARPSYNC.COLLECTIVE R15, `(.L_x_9184) ;  /* 0x000000000f087348 */ /* 0x003fea0003c00000 */
[----:B------:R2:W3:Y:S02]  /*d430*/  SHFL.IDX P6, R14, R13, R12, R11 ;  /* 0x0000000c0d0e7389 */ /* 0x0004e400000c000b */
[----:B0123--:R-:W-:Y:S01]  /*d440*/  ENDCOLLECTIVE ;  /* 0x000000000000791b */ /* 0x00ffe20003800000 */
.L_x_9184:
[----:B------:R-:W-:Y:S05]  /*d450*/  BSYNC B0 ;  /* 0x0000000000007941 */ /* 0x000fea0003800000 */
.L_x_9183:
[----:B------:R-:W-:Y:S05]  /*d460*/  BRA `(.L_x_9185) ;  /* 0xffffffec00247947 */ /* 0x000fea000383ffff */
.L_x_9143:
[----:B------:R-:W-:Y:S01]  /*d470*/  BSSY B0, `(.L_x_9186) ;  /* 0x0000006000007945 */ /* 0x000fe20003800000 */
[----:B------:R-:W-:-:S07]  /*d480*/  IMAD.MOV.U32 R15, RZ, RZ, -0x1 ;  /* 0xffffffffff0f7424 */ /* 0x000fce00078e00ff */
[----:B012---:R-:W-:Y:S05]  /*d490*/  WARPSYNC.COLLECTIVE R15, `(.L_x_9187) ;  /* 0x000000000f0c7348 */ /* 0x007fea0003c00000 */
[----:B------:R-:W-:Y:S02]  /*d4a0*/  ELECT P6, UR62, PT ;  /* 0x00000000003e782f */ /* 0x000fe400038c0000 */
[----:B------:R-:W-:Y:S01]  /*d4b0*/  MOV R14, UR62 ;  /* 0x0000003e000e7c02 */ /* 0x000fe20008000f00 */
[----:B012---:R-:W-:Y:S10]  /*d4c0*/  ENDCOLLECTIVE ;  /* 0x000000000000791b */ /* 0x007ff40003800000 */
.L_x_9187:
[----:B------:R-:W-:Y:S05]  /*d4d0*/  BSYNC B0 ;  /* 0x0000000000007941 */ /* 0x000fea0003800000 */
.L_x_9186:
[----:B------:R-:W-:Y:S05]  /*d4e0*/  BRA `(.L_x_9188) ;  /* 0xffffffec00187947 */ /* 0x000fea000383ffff */
.L_x_9145:
[----:B--2---:R2:W3:Y:S02]  /*d4f0*/  SYNCS.PHASECHK.TRANS64.TRYWAIT P0, [R7+URZ], R4 ;  /* 0x00000004070075a7 */ /* 0x0044e4000800017f */
[----:B---3--:R-:W-:Y:S05]  /*d500*/  @!P0 NANOSLEEP.SYNCS 0x989680 ;  /* 0x009896800000895d */ /* 0x008fea0003900000 */
[----:B------:R-:W3:Y:S02]  /*d510*/  @!P0 SYNCS.PHASECHK.TRANS64 P0, [R7+URZ], R4 ;  /* 0x00000004070085a7 */ /* 0x000ee4000800007f */
[----:B---3--:R-:W-:Y:S05]  /*d520*/  @!P0 BRA `(.L_x_9145) ;  /* 0xfffffffc00f08947 */ /* 0x008fea000383ffff */
[----:B------:R-:W-:Y:S05]  /*d530*/  BRA `(.L_x_9189) ;  /* 0xffffffec004c7947 */ /* 0x000fea000383ffff */
.L_x_9146:
[----:B---3--:R3:W4:Y:S02]  /*d540*/  SYNCS.PHASECHK.TRANS64.TRYWAIT P0, [R5+URZ], R0 ;  /* 0x00000000050075a7 */ /* 0x008724000800017f */
[----:B----4-:R-:W-:Y:S05]  /*d550*/  @!P0 NANOSLEEP.SYNCS 0x989680 ;  /* 0x009896800000895d */ /* 0x010fea0003900000 */
[----:B------:R-:W4:Y:S02]  /*d560*/  @!P0 SYNCS.PHASECHK.TRANS64 P0, [R5+URZ], R0 ;  /* 0x00000000050085a7 */ /* 0x000f24000800007f */
[----:B----4-:R-:W-:Y:S05]  /*d570*/  @!P0 BRA `(.L_x_9146) ;  /* 0xfffffffc00f08947 */ /* 0x010fea000383ffff */
[----:B------:R-:W-:Y:S05]  /*d580*/  BRA `(.L_x_9190) ;  /* 0xffffffec00407947 */ /* 0x000fea000383ffff */
.L_x_9148:
[----:B-1----:R1:W3:Y:S02]  /*d590*/  SYNCS.PHASECHK.TRANS64.TRYWAIT P0, [R5+URZ], R4 ;  /* 0x00000004050075a7 */ /* 0x0022e4000800017f */
[----:B---3--:R-:W-:Y:S05]  /*d5a0*/  @!P0 NANOSLEEP.SYNCS 0x989680 ;  /* 0x009896800000895d */ /* 0x008fea0003900000 */
[----:B------:R-:W3:Y:S02]  /*d5b0*/  @!P0 SYNCS.PHASECHK.TRANS64 P0, [R5+URZ], R4 ;  /* 0x00000004050085a7 */ /* 0x000ee4000800007f */
[----:B---3--:R-:W-:Y:S05]  /*d5c0*/  @!P0 BRA `(.L_x_9148) ;  /* 0xfffffffc00f08947 */ /* 0x008fea000383ffff */
[----:B------:R-:W-:Y:S05]  /*d5d0*/  BRA `(.L_x_9191) ;  /* 0xffffffec00447947 */ /* 0x000fea000383ffff */
.L_x_9192:
        /* <DEDUP_REMOVED lines=10> */
.L_x_15188:


//--------------------- .text._ZN7cutlass13device_kernelIN5flash11enable_sm90INS1_16FlashAttnFwdSm90INS1_25CollectiveMainloopFwdSm90ILi2EN4cute5tupleIJNS5_1CILi1EEES8_S8_EEENS6_IJNS7_ILi128EEENS7_ILi96EEENS7_ILi64EEEEEELi256ENS_10bfloat16_tEfNS_4arch4Sm90ELb0ELb0ELb1ELb0ELb0ELb0ELb1ELb1ELb0ELb1ELb1ELb0EEENS1_21CollectiveEpilogueFwdINS6_IJSA_NS7_ILi256EEESB_EEES9_SE_SG_Li256ELb0ELb1ELb1ELb0EEENS1_19SingleTileSchedulerILb0ELb1ELb1ELi128EEEEEEEEEvNT_6ParamsE --------------------------
	.section	.text._ZN7cutlass13device_kernelIN5flash11enable_sm90INS1_16FlashAttnFwdSm90INS1_25CollectiveMainloopFwdSm90ILi2EN4cute5tupleIJNS5_1CILi1EEES8_S8_EEENS6_IJNS7_ILi128EEENS7_ILi96EEENS7_ILi64EEEEEELi256ENS_10bfloat16_tEfNS_4arch4Sm90ELb0ELb0ELb1ELb0ELb0ELb0ELb1ELb1ELb0ELb1ELb1ELb0EEENS1_21CollectiveEpilogueFwdINS6_IJSA_NS7_ILi256EEESB_EEES9_SE_SG_Li256ELb0ELb1ELb1ELb0EEENS1_19SingleTileSchedulerILb0ELb1ELb1ELi128EEEEEEEEEvNT_6ParamsE,"ax",@progbits
	.align	128
.text._ZN7cutlass13device_kernelIN5flash11enable_sm90INS1_16FlashAttnFwdSm90INS1_25CollectiveMainloopFwdSm90ILi2EN4cute5tupleIJNS5_1CILi1EEES8_S8_EEENS6_IJNS7_ILi128EEENS7_ILi96EEENS7_ILi64EEEEEELi256ENS_10bfloat16_tEfNS_4arch4Sm90ELb0ELb0ELb1ELb0ELb0ELb0ELb1ELb1ELb0ELb1ELb1ELb0EEENS1_21CollectiveEpilogueFwdINS6_IJSA_NS7_ILi256EEESB_EEES9_SE_SG_Li256ELb0ELb1ELb1ELb0EEENS1_19SingleTileSchedulerILb0ELb1ELb1ELi128EEEEEEEEEvNT_6ParamsE:
        .type           _ZN7cutlass13device_kernelIN5flash11enable_sm90INS1_16FlashAttnFwdSm90INS1_25CollectiveMainloopFwdSm90ILi2EN4cute5tupleIJNS5_1CILi1EEES8_S8_EEENS6_IJNS7_ILi128EEENS7_ILi96EEENS7_ILi64EEEEEELi256ENS_10bfloat16_tEfNS_4arch4Sm90ELb0ELb0ELb1ELb0ELb0ELb0ELb1ELb1ELb0ELb1ELb1ELb0EEENS1_21CollectiveEpilogueFwdINS6_IJSA_NS7_ILi256EEESB_EEES9_SE_SG_Li256ELb0ELb1ELb1ELb0EEENS1_19SingleTileSchedulerILb0ELb1ELb1ELi128EEEEEEEEEvNT_6ParamsE,@function
        .size           _ZN7cutlass13device_kernelIN5flash11enable_sm90INS1_16FlashAttnFwdSm90INS1_25CollectiveMainloopFwdSm90ILi2EN4cute5tupleIJNS5_1CILi1EEES8_S8_EEENS6_IJNS7_ILi128EEENS7_ILi96EEENS7_ILi64EEEEEELi256ENS_10bfloat16_tEfNS_4arch4Sm90ELb0ELb0ELb1ELb0ELb0ELb0ELb1ELb1ELb0ELb1ELb1ELb0EEENS1_21CollectiveEpilogueFwdINS6_IJSA_NS7_ILi256EEESB_EEES9_SE_SG_Li256ELb0ELb1ELb1ELb0EEENS1_19SingleTileSchedulerILb0ELb1ELb1ELi128EEEEEEEEEvNT_6ParamsE,(.L_x_15189 - _ZN7cutlass13device_kernelIN5flash11enable_sm90INS1_16FlashAttnFwdSm90INS1_25CollectiveMainloopFwdSm90ILi2EN4cute5tupleIJNS5_1CILi1EEES8_S8_EEENS6_IJNS7_ILi128EEENS7_ILi96EEENS7_ILi64EEEEEELi256ENS_10bfloat16_tEfNS_4arch4Sm90ELb0ELb0ELb1ELb0ELb0ELb0ELb1ELb1ELb0ELb1ELb1ELb0EEENS1_21CollectiveEpilogueFwdINS6_IJSA_NS7_ILi256EEESB_EEES9_SE_SG_Li256ELb0ELb1ELb1ELb0EEENS1_19SingleTileSchedulerILb0ELb1ELb1ELi128EEEEEEEEEvNT_6ParamsE)
        .other          _ZN7cutlass13device_kernelIN5flash11enable_sm90INS1_16FlashAttnFwdSm90INS1_25CollectiveMainloopFwdSm90ILi2EN4cute5tupleIJNS5_1CILi1EEES8_S8_EEENS6_IJNS7_ILi128EEENS7_ILi96EEENS7_ILi64EEEEEELi256ENS_10bfloat16_tEfNS_4arch4Sm90ELb0ELb0ELb1ELb0ELb0ELb0ELb1ELb1ELb0ELb1ELb1ELb0EEENS1_21CollectiveEpilogueFwdINS6_IJSA_NS7_ILi256EEESB_EEES9_SE_SG_Li256ELb0ELb1ELb1ELb0EEENS1_19SingleTileSchedulerILb0ELb1ELb1ELi128EEEEEEEEEvNT_6ParamsE,@"STO_CUDA_ENTRY STV_DEFAULT"
_ZN7cutlass13device_kernelIN5flash11enable_sm90INS1_16FlashAttnFwdSm90INS1_25CollectiveMainloopFwdSm90ILi2EN4cute5tupleIJNS5_1CILi1EEES8_S8_EEENS6_IJNS7_ILi128EEENS7_ILi96EEENS7_ILi64EEEEEELi256ENS_10bfloat16_tEfNS_4arch4Sm90ELb0ELb0ELb1ELb0ELb0ELb0ELb1ELb1ELb0ELb1ELb1ELb0EEENS1_21CollectiveEpilogueFwdINS6_IJSA_NS7_ILi256EEESB_EEES9_SE_SG_Li256ELb0ELb1ELb1ELb0EEENS1_19SingleTileSchedulerILb0ELb1ELb1ELi128EEEEEEEEEvNT_6ParamsE:
        /* <DEDUP_REMOVED lines=18> */
.L_x_9194:
[----:B------:R-:W-:Y:S05]  /*0120*/  BSYNC B0 ;  /* 0x0000000000007941 */ /* 0x000fea0003800000 */
.L_x_9193:
        /* <DEDUP_REMOVED lines=43> */
.L_x_9195:
        /* <DEDUP_REMOVED lines=22> */
.L_x_9196:
        /* <DEDUP_REMOVED lines=18> */
.L_x_9197:
        /* <DEDUP_REMOVED lines=22> */
.L_x_9198:
        /* <DEDUP_REMOVED lines=22> */
.L_x_9199:
        /* <DEDUP_REMOVED lines=9> */
.L_x_9202:
[----:B------:R-:W-:-:S08]  /*09b0*/  NOP ;  /* 0x0000000000007918 */ /* 0x000fd00000000000 */
[----:B------:R-:W1:Y:S02]  /*09c0*/  USETMAXREG.TRY_ALLOC.CTAPOOL UP0, 0xf0 ;  /* 0x000000f0000079c8 */ /* 0x000e640008000600 */
[----:B-1----:R-:W-:-:S13]  /*09d0*/  PLOP3.LUT P0, PT, PT, PT, UP0, 0x80, 0x0 ;  /* 0x000000000000781c */ /* 0x002fda0003f0f008 */
[----:B------:R-:W-:Y:S05]  /*09e0*/  @!P0 BRA `(.L_x_9202) ;  /* 0xfffffffc00f08947 */ /* 0x000fea000383ffff */
[----:B------:R-:W1:Y:S01]  /*09f0*/  S2UR UR6, SR_CTAID.Y ;  /* 0x00000000000679c3 */ /* 0x000e620000002600 */
[----:B------:R-:W-:-:S07]  /*0a00*/  ULDC UR7, c[0x0][0xd50] ;  /* 0x0003540000077ab9 */ /* 0x000fce0000000800 */
[----:B------:R-:W-:Y:S08]  /*0a10*/  BAR.ARV 0x8, 0x180 ;  /* 0x0206000000007b1d */ /* 0x000ff00000002000 */
[----:B------:R-:W2:Y:S01]  /*0a20*/  S2UR UR8, SR_CTAID.Z ;  /* 0x00000000000879c3 */ /* 0x000ea20000002700 */
[----:B------:R-:W-:Y:S01]  /*0a30*/  ISETP.NE.AND P0, PT, R19, 0x1, PT ;  /* 0x000000011300780c */ /* 0x000fe20003f05270 */
[----:B------:R-:W-:-:S11]  /*0a40*/  UISETP.NE.AND UP0, UPT, UR7, 0x1, UPT ;  /* 0x000000010700788c */ /* 0x000fd6000bf05270 */
[----:B------:R-:W-:Y:S01]  /*0a50*/  @UP0 ULDC UR4, c[0x0][0xd54] ;  /* 0x0003550000040ab9 */ /* 0x000fe20000000800 */
[----:B------:R-:W-:Y:S06]  /*0a60*/  @!P0 BAR.ARV 0x9, 0x100 ;  /* 0x0244000000008b1d */ /* 0x000fec0000002000 */
[----:B-1----:R-:W-:Y:S01]  /*0a70*/  UIMAD.WIDE.U32 UR4, UR6, UR4, URZ ;  /* 0x00000004060472a5 */ /* 0x002fe2000f8e003f */
[----:B------:R-:W-:Y:S01]  /*0a80*/  @UP0 ULDC UR9, c[0x0][0xd58] ;  /* 0x0003560000090ab9 */ /* 0x000fe20000000800 */
[----:B------:R-:W-:Y:S01]  /*0a90*/  UMOV UR10, UR6 ;  /* 0x00000006000a7c82 */ /* 0x000fe20008000000 */
[----:B--2---:R-:W-:Y:S01]  /*0aa0*/  ISETP.LE.AND P0, PT, RZ, UR8, PT ;  /* 0x00000008ff007c0c */ /* 0x004fe2000bf03270 */
[----:B------:R-:W-:-:S04]  /*0ab0*/  @UP0 USHF.R.U32.HI UR10, URZ, UR9, UR5 ;  /* 0x000000093f0a0299 */ /* 0x000fc80008011605 */
[----:B------:R-:W-:Y:S02]  /*0ac0*/  UIADD3 UR4, -UR10, URZ, URZ ;  /* 0x0000003f0a047290 */ /* 0x000fe4000fffe13f */
[----:B------:R-:W-:Y:S02]  /*0ad0*/  IMAD.U32 R18, RZ, RZ, UR10 ;  /* 0x0000000aff127e24 */ /* 0x000fe4000f8e00ff */
        /* <DEDUP_REMOVED lines=54> */
.L_x_9204:
[----:B------:R-:W-:Y:S01]  /*0e40*/  UIMAD UR5, UR9, UR4, URZ ;  /* 0x00000004090572a4 */ /* 0x000fe2000f8e023f */
[----:B------:R-:W-:Y:S01]  /*0e50*/  IMAD.U32 R0, RZ, RZ, UR6 ;  /* 0x00000006ff007e24 */ /* 0x000fe2000f8e00ff */
[----:B0-----:R-:W0:Y:S01]  /*0e60*/  S2R R2, SR_TID.X ;  /* 0x0000000000027919 */ /* 0x001e220000002100 */
[----:B------:R-:W-:Y:S01]  /*0e70*/  IMAD.U32 R3, RZ, RZ, UR4 ;  /* 0x00000004ff037e24 */ /* 0x000fe2000f8e00ff */
[----:B------:R-:W-:Y:S02]  /*0e80*/  PLOP3.LUT P0, PT, PT, PT, PT, 0x80, 0x0 ;  /* 0x000000000000781c */ /* 0x000fe40003f0f070 */
[----:B------:R-:W-:Y:S01]  /*0e90*/  CS2R R150, SRZ ;  /* 0x0000000000967805 */ /* 0x000fe2000001ff00 */
[----:B------:R-:W-:Y:S01]  /*0ea0*/  IMAD.U32 R17, RZ, RZ, UR5 ;  /* 0x00000005ff117e24 */ /* 0x000fe2000f8e00ff */
        /* <DEDUP_REMOVED lines=27> */
[----:B0-----:R-:W-:Y:S02]  /*1060*/  IADD3 R22, R2, -0x80, RZ ;  /* 0xffffff8002167810 */ /* 0x001fe40007ffe0ff */
        /* <DEDUP_REMOVED lines=49> */
[----:B------:R-:W-:Y:S02]  /*1380*/  UIADD3 UR6, UR7, 0x18400, URZ ;  /* 0x0001840007067890 */ /* 0x000fe4000fffe03f */
[----:B------:R-:W-:Y:S02]  /*1390*/  IMAD.U32 R16, RZ, RZ, UR7 ;  /* 0x00000007ff107e24 */ /* 0x000fe4000f8e00ff */
[----:B------:R-:W-:Y:S01]  /*13a0*/  ULOP3.LUT UP0, URZ, UR6, 0x1bf, URZ, 0xc0, !UPT ;  /* 0x000001bf063f7892 */ /* 0x000fe2000f80c03f */
[----:B-1----:R-:W-:-:S05]  /*13b0*/  R2UR UR4, R0 ;  /* 0x00000000000472ca */ /* 0x002fca00000e0000 */
[----:B------:R-:W-:-:S08]  /*13c0*/  PLOP3.LUT P0, PT, PT, PT, UP0, 0x80, 0x0 ;  /* 0x000000000000781c */ /* 0x000fd00003f0f008 */
[----:B------:R-:W-:-:S04]  /*13d0*/  ULEA.HI UR5, UR4, UR4, URZ, 0x1 ;  /* 0x0000000404057291 */ /* 0x000fc8000f8f083f */
[----:B------:R-:W-:-:S04]  /*13e0*/  ULOP3.LUT UR5, UR5, 0xffffe, URZ, 0xc0, !UPT ;  /* 0x000ffffe05057892 */ /* 0x000fc8000f8ec03f */
[----:B------:R-:W-:Y:S01]  /*13f0*/  UIADD3 UR36, UR4, -UR5, URZ ;  /* 0x8000000504247290 */ /* 0x000fe2000fffe03f */
        /* <DEDUP_REMOVED lines=17> */
.L_x_9206:
[----:B------:R-:W-:Y:S02]  /*1510*/  R2UR UR4, R16 ;  /* 0x00000000100472ca */ /* 0x000fe400000e0000 */
[----:B------:R-:W-:Y:S02]  /*1520*/  SHF.L.U32 R10, RZ, 0x1f, RZ ;  /* 0x0000001fff0a7819 */ /* 0x000fe400000006ff */
[----:B------:R-:W-:-:S09]  /*1530*/  IADD3 R15, R19, 0x8, RZ ;  /* 0x00000008130f7810 */ /* 0x000fd20007ffe0ff */
[----:B------:R-:W0:Y:S02]  /*1540*/  SYNCS.PHASECHK.TRANS64.TRYWAIT P0, [UR4+0x32400], R10 ;  /* 0x0324000aff0075a7 */ /* 0x000e240008000144 */
[----:B0-----:R-:W-:Y:S05]  /*1550*/  @!P0 BRA `(.L_x_9207) ;  /* 0x000000d000108947 */ /* 0x001fea0003800000 */
.L_x_9318:
[----:B------:R-:W-:Y:S05]  /*1560*/  WARPSYNC.ALL ;  /* 0x0000000000007948 */ /* 0x000fea0003800000 */
[----:B------:R-:W2:Y:S01]  /*1570*/  LDL R0, [R1+0x30] ;  /* 0x0000300001007983 */ /* 0x000ea20000100800 */
[----:B------:R1:W-:Y:S01]  /*1580*/  BAR.SYNC.DEFER_BLOCKING R15, 0x100 ;  /* 0x0004000f0000751d */ /* 0x0003e20000010000 */
[----:B--2---:R-:W-:-:S13]  /*1590*/  R2UR UR4, R0 ;  /* 0x00000000000472ca */ /* 0x004fda00000e0000 */
[----:B------:R-:W-:-:S04]  /*15a0*/  ULOP3.LUT UR4, UR4, 0x1, URZ, 0xfc, !UPT ;  /* 0x0000000104047892 */ /* 0x000fc8000f8efc3f */
[----:B------:R-:W-:-:S06]  /*15b0*/  UISETP.NE.AND UP0, UPT, UR4, 0x3, UPT ;  /* 0x000000030400788c */ /* 0x000fcc000bf05270 */
[----:B------:R-:W-:-:S13]  /*15c0*/  PLOP3.LUT P0, PT, PT, PT, UP0, 0x80, 0x0 ;  /* 0x000000000000781c */ /* 0x000fda0003f0f008 */
[----:B-1----:R-:W-:Y:S05]  /*15d0*/  @!P0 BRA `(.L_x_9208) ;  /* 0x0000000000048947 */ /* 0x002fea0003800000 */
[----:B------:R-:W-:Y:S01]  /*15e0*/  BPT.TRAP 0x1 ;  /* 0x000000040000795c */ /* 0x000fe20000300000 */
.L_x_9208:
[----:B------:R-:W-:-:S13]  /*15f0*/  R2UR UR4, R16 ;  /* 0x00000000100472ca */ /* 0x000fda00000e0000 */
[----:B------:R1:W2:Y:S01]  /*1600*/  SYNCS.PHASECHK.TRANS64.TRYWAIT P1, [UR4+0x32430], R10 ;  /* 0x0324300aff0075a7 */ /* 0x0002a20008020144 */
[----:B------:R-:W-:Y:S05]  /*1610*/  @!P0 BRA `(.L_x_9209) ;  /* 0x0000000000048947 */ /* 0x000fea0003800000 */
[----:B------:R-:W-:Y:S01]  /*1620*/  BPT.TRAP 0x1 ;  /* 0x000000040000795c */ /* 0x000fe20000300000 */
.L_x_9209:
[----:B--2---:R-:W-:Y:S05]  /*1630*/  @P1 BRA `(.L_x_9210) ;  /* 0x00000000000c1947 */ /* 0x004fea0003800000 */
[----:B------:R-:W-:-:S13]  /*1640*/  R2UR UR4, R16 ;  /* 0x00000000100472ca */ /* 0x000fda00000e0000 */
[----:B------:R-:W2:Y:S02]  /*1650*/  SYNCS.PHASECHK.TRANS64.TRYWAIT P1, [UR4+0x32430], R10 ;  /* 0x0324300aff0075a7 */ /* 0x000ea40008020144 */
[----:B--2---:R-:W-:Y:S05]  /*1660*/  @!P1 BRA `(.L_x_9211) ;  /* 0x000000cc00e89947 */ /* 0x004fea0003800000 */
.L_x_9210:
[----:B------:R-:W-:Y:S01]  /*1670*/  R2UR UR9, R16 ;  /* 0x00000000100972ca */ /* 0x000fe200000e0000 */
[----:B------:R-:W-:Y:S01]  /*1680*/  WARPGROUP.ARRIVE ;  /* 0x00000000000079c5 */ /* 0x000fe20000000000 */
[----:B------:R-:W-:Y:S01]  /*1690*/  UMOV UR7, 0x40000040 ;  /* 0x4000004000077882 */ /* 0x000fe20000000000 */
[----:B------:R-:W-:Y:S01]  /*16a0*/  UMOV UR13, 0x40000040 ;  /* 0x40000040000d7882 */ /* 0x000fe20000000000 */
[----:B0-----:R-:W-:Y:S02]  /*16b0*/  IMAD.U32 R3, RZ, RZ, UR7 ;  /* 0x00000007ff037e24 */ /* 0x001fe4000f8e00ff */
[----:B------:R-:W-:-:S07]  /*16c0*/  IMAD.U32 R5, RZ, RZ, UR13 ;  /* 0x0000000dff057e24 */ /* 0x000fce000f8e00ff */
[----:B------:R-:W-:Y:S02]  /*16d0*/  ULEA UR36, UR36, UR9, 0xd ;  /* 0x0000000924247291 */ /* 0x000fe4000f8e683f */
[----:B------:R-:W-:Y:S02]  /*16e0*/  UIADD3 UR5, UR9, 0x1c400, URZ ;  /* 0x0001c40009057890 */ /* 0x000fe4000fffe03f */
[----:B------:R-:W-:Y:S02]  /*16f0*/  UIADD3 UR4, UR36, 0x18400, URZ ;  /* 0x0001840024047890 */ /* 0x000fe4000fffe03f */
[----:B------:R-:W-:Y:S02]  /*1700*/  USHF.R.U32.HI UR5, URZ, 0x4, UR5 ;  /* 0x000000043f057899 */ /* 0x000fe40008011605 */
[----:B------:R-:W-:Y:S02]  /*1710*/  USHF.R.U32.HI UR4, URZ, 0x4, UR4 ;  /* 0x000000043f047899 */ /* 0x000fe40008011604 */
[----:B------:R-:W-:-:S02]  /*1720*/  ULOP3.LUT UR5, UR5, 0x3fff, URZ, 0xc0, !UPT ;  /* 0x00003fff05057892 */ /* 0x000fc4000f8ec03f */
[----:B------:R-:W-:Y:S02]  /*1730*/  ULOP3.LUT UR4, UR4, 0x3fff, URZ, 0xc0, !UPT ;  /* 0x00003fff04047892 */ /* 0x000fe4000f8ec03f */
[----:B------:R-:W-:Y:S02]  /*1740*/  ULOP3.LUT UR10, UR5, 0x10000, URZ, 0xfc, !UPT ;  /* 0x00010000050a7892 */ /* 0x000fe4000f8efc3f */
[----:B------:R-:W-:Y:S01]  /*1750*/  ULOP3.LUT UR8, UR4, 0x10000, URZ, 0xfc, !UPT ;  /* 0x0001000004087892 */ /* 0x000fe2000f8efc3f */
[----:B------:R-:W-:-:S03]  /*1760*/  UMOV UR5, UR7 ;  /* 0x0000000700057c82 */ /* 0x000fc60008000000 */
[----:B------:R-:W-:-:S03]  /*1770*/  IMAD.U32 R0, RZ, RZ, UR10 ;  /* 0x0000000aff007e24 */ /* 0x000fc6000f8e00ff */
[----:B------:R-:W-:Y:S02]  /*1780*/  UMOV UR6, UR8 ;  /* 0x0000000800067c82 */ /* 0x000fe40008000000 */
[----:B------:R-:W-:Y:S01]  /*1790*/  IMAD.U32 R2, RZ, RZ, UR6 ;  /* 0x00000006ff027e24 */ /* 0x000fe2000f8e00ff */
[----:B------:R-:W-:Y:S01]  /*17a0*/  UMOV UR4, UR6 ;  /* 0x0000000600047c82 */ /* 0x000fe20008000000 */
[----:B------:R-:W-:Y:S02]  /*17b0*/  UMOV UR6, UR10 ;  /* 0x0000000a00067c82 */ /* 0x000fe40008000000 */
[----:B------:R-:W-:Y:S01]  /*17c0*/  HGMMA.64x96x16.F32.BF16 R24, gdesc[UR4], RZ, !UPT, gsb0 ;  /* 0x01600000041879f0 */ /* 0x000fe2000c0018ff */
[----:B------:R-:W-:Y:S02]  /*17d0*/  UIADD3 UR4, UR8, 0x2, URZ ;  /* 0x0000000208047890 */ /* 0x000fe4000fffe03f */
[----:B------:R-:W-:Y:S01]  /*17e0*/  UIADD3 UR6, UR10, 0x2, URZ ;  /* 0x000000020a067890 */ /* 0x000fe2000fffe03f */
[----:B------:R-:W-:Y:S01]  /*17f0*/  UMOV UR5, UR13 ;  /* 0x0000000d00057c82 */ /* 0x000fe20008000000 */
[----:B------:R-:W-:Y:S01]  /*1800*/  UMOV UR7, 0x40000040 ;  /* 0x4000004000077882 */ /* 0x000fe20000000000 */
[----:B------:R-:W-:-:S02]  /*1810*/  UMOV UR13, 0x40000040 ;  /* 0x40000040000d7882 */ /* 0x000fc40000000000 */
[----:B------:R-:W-:Y:S01]  /*1820*/  UMOV UR12, UR4 ;  /* 0x00000004000c7c82 */ /* 0x000fe20008000000 */
[----:B------:R-:W-:Y:S01]  /*1830*/  IMAD.U32 R7, RZ, RZ, UR13 ;  /* 0x0000000dff077e24 */ /* 0x000fe2000f8e00ff */
[----:B------:R-:W-:Y:S01]  /*1840*/  UMOV UR4, UR12 ;  /* 0x0000000c00047c82 */ /* 0x000fe20008000000 */
[----:B------:R-:W-:Y:S01]  /*1850*/  IMAD.U32 R4, RZ, RZ, UR12 ;  /* 0x0000000cff047e24 */ /* 0x000fe2000f8e00ff */
[----:B------:R-:W-:Y:S02]  /*1860*/  WARPGROUP.DEPBAR.LE gsb0, 0x0 ;  /* 0x00008000000079c5 */ /* 0x000fe40000010000 */
[----:B------:R-:W-:-:S06]  /*1870*/  WARPGROUP.ARRIVE ;  /* 0x00000000000079c5 */ /* 0x000fcc0000000000 */
[----:B------:R-:W-:Y:S01]  /*1880*/  HGMMA.64x96x16.F32.BF16 R24, gdesc[UR4], R24, gsb0 ;  /* 0x01600000041879f0 */ /* 0x000fe20008001818 */
[----:B------:R-:W-:Y:S02]  /*1890*/  UIADD3 UR4, UR8, 0x4, URZ ;  /* 0x0000000408047890 */ /* 0x000fe4000fffe03f */
[----:B------:R-:W-:Y:S01]  /*18a0*/  UIADD3 UR6, UR10, 0x4, URZ ;  /* 0x000000040a067890 */ /* 0x000fe2000fffe03f */
[----:B------:R-:W-:Y:S01]  /*18b0*/  UMOV UR5, UR13 ;  /* 0x0000000d00057c82 */ /* 0x000fe20008000000 */
[----:B------:R-:W-:-:S03]  /*18c0*/  UMOV UR7, 0x40000040 ;  /* 0x4000004000077882 */ /* 0x000fc60000000000 */
[----:B------:R-:W-:Y:S02]  /*18d0*/  UMOV UR12, UR4 ;  /* 0x00000004000c7c82 */ /* 0x000fe40008000000 */
[----:B------:R-:W-:Y:S01]  /*18e0*/  UMOV UR4, UR12 ;  /* 0x0000000c00047c82 */ /* 0x000fe20008000000 */
[----:B------:R-:W-:Y:S01]  /*18f0*/  IMAD.U32 R6, RZ, RZ, UR12 ;  /* 0x0000000cff067e24 */ /* 0x000fe2000f8e00ff */
[----:B------:R-:W-:Y:S02]  /*1900*/  WARPGROUP.DEPBAR.LE gsb0, 0x0 ;  /* 0x00008000000079c5 */ /* 0x000fe40000010000 */
[----:B------:R-:W-:-:S06]  /*1910*/  WARPGROUP.ARRIVE ;  /* 0x00000000000079c5 */ /* 0x000fcc0000000000 */
[----:B------:R-:W-:Y:S01]  /*1920*/  HGMMA.64x96x16.F32.BF16 R24, gdesc[UR4], R24, gsb0 ;  /* 0x01600000041879f0 */ /* 0x000fe20008001818 */
[----:B------:R-:W-:Y:S02]  /*1930*/  UIADD3 UR4, UR8, 0x6, URZ ;  /* 0x0000000608047890 */ /* 0x000fe4000fffe03f */
[----:B------:R-:W-:Y:S01]  /*1940*/  UIADD3 UR6, UR10, 0x6, URZ ;  /* 0x000000060a067890 */ /* 0x000fe2000fffe03f */
[----:B------:R-:W-:Y:S01]  /*1950*/  UMOV UR5, 0x40000040 ;  /* 0x4000004000057882 */ /* 0x000fe20000000000 */
[----:B------:R-:W-:Y:S02]  /*1960*/  UMOV UR7, 0x40000040 ;  /* 0x4000004000077882 */ /* 0x000fe40000000000 */
[----:B------:R-:W-:Y:S02]  /*1970*/  IMAD.U32 R8, RZ, RZ, UR4 ;  /* 0x00000004ff087e24 */ /* 0x000fe4000f8e00ff */
[----:B------:R-:W-:Y:S01]  /*1980*/  IMAD.U32 R9, RZ, RZ, UR5 ;  /* 0x00000005ff097e24 */ /* 0x000fe2000f8e00ff */
[----:B------:R-:W-:-:S02]  /*1990*/  WARPGROUP.DEPBAR.LE gsb0, 0x0 ;  /* 0x00008000000079c5 */ /* 0x000fc40000010000 */
[----:B------:R-:W-:-:S06]  /*19a0*/  WARPGROUP.ARRIVE ;  /* 0x00000000000079c5 */ /* 0x000fcc0000000000 */
[----:B------:R-:W-:Y:S03]  /*19b0*/  HGMMA.64x96x16.F32.BF16 R24, gdesc[UR4], R24, gsb0 ;  /* 0x01600000041879f0 */ /* 0x000fe60008001818 */
[----:B------:R-:W-:Y:S02]  /*19c0*/  WARPGROUP.DEPBAR.LE gsb0, 0x0 ;  /* 0x00008000000079c5 */ /* 0x000fe40000010000 */
[----:B------:R-:W0:Y:S02]  /*19d0*/  SYNCS.PHASECHK.TRANS64.TRYWAIT P1, [UR9+0x32410], R10 ;  /* 0x0324100aff0075a7 */ /* 0x000e240008020149 */
[----:B0-----:R-:W-:Y:S05]  /*19e0*/  @!P1 BRA `(.L_x_9212) ;  /* 0x000000cc00249947 */ /* 0x001fea0003800000 */
.L_x_9319:
[----:B------:R-:W-:Y:S05]  /*19f0*/  @!P0 BRA `(.L_x_9213) ;  /* 0x0000000000048947 */ /* 0x000fea0003800000 */
[----:B------:R-:W-:Y:S01]  /*1a00*/  BPT.TRAP 0x1 ;  /* 0x000000040000795c */ /* 0x000fe20000300000 */
.L_x_9213:
[----:B------:R-:W-:-:S13]  /*1a10*/  R2UR UR4, R16 ;  /* 0x00000000100472ca */ /* 0x000fda00000e0000 */
[----:B------:R2:W3:Y:S01]  /*1a20*/  SYNCS.PHASECHK.TRANS64.TRYWAIT P1, [UR4+0x32450], R10 ;  /* 0x0324500aff0075a7 */ /* 0x0004e20008020144 */
[----:B------:R-:W-:Y:S05]  /*1a30*/  @!P0 BRA `(.L_x_9214) ;  /* 0x0000000000048947 */ /* 0x000fea0003800000 */
[----:B------:R-:W-:Y:S01]  /*1a40*/  BPT.TRAP 0x1 ;  /* 0x000000040000795c */ /* 0x000fe20000300000 */
.L_x_9214:
[----:B---3--:R-:W-:Y:S05]  /*1a50*/  @P1 BRA `(.L_x_9215) ;  /* 0x00000000000c1947 */ /* 0x008fea0003800000 */
[----:B------:R-:W-:-:S13]  /*1a60*/  R2UR UR4, R16 ;  /* 0x00000000100472ca */ /* 0x000fda00000e0000 */
[----:B------:R-:W3:Y:S02]  /*1a70*/  SYNCS.PHASECHK.TRANS64.TRYWAIT P1, [UR4+0x32450], R10 ;  /* 0x0324500aff0075a7 */ /* 0x000ee40008020144 */
[----:B---3--:R-:W-:Y:S05]  /*1a80*/  @!P1 BRA `(.L_x_9216) ;  /* 0x000000cc00189947 */ /* 0x008fea0003800000 */
.L_x_9215:
[----:B------:R-:W-:Y:S01]  /*1a90*/  R2UR UR57, R16 ;  /* 0x00000000103972ca */ /* 0x000fe200000e0000 */
[----:B------:R-:W-:Y:S01]  /*1aa0*/  UIADD3 UR36, UR36, 0x22400, URZ ;  /* 0x0002240024247890 */ /* 0x000fe2000fffe03f */
[----:B------:R-:W-:Y:S01]  /*1ab0*/  WARPGROUP.ARRIVE ;  /* 0x00000000000079c5 */ /* 0x000fe20000000000 */
[----:B------:R-:W-:Y:S01]  /*1ac0*/  UMOV UR9, 0x40000040 ;  /* 0x4000004000097882 */ /* 0x000fe20000000000 */
[----:B------:R-:W-:Y:S01]  /*1ad0*/  UMOV UR11, 0x40000040 ;  /* 0x40000040000b7882 */ /* 0x000fe20000000000 */
[----:B------:R-:W-:Y:S01]  /*1ae0*/  USHF.R.U32.HI UR36, URZ, 0x4, UR36 ;  /* 0x000000043f247899 */ /* 0x000fe20008011624 */
[----:B0-----:R-:W-:Y:S01]  /*1af0*/  MOV R11, UR9 ;  /* 0x00000009000b7c02 */ /* 0x001fe20008000f00 */
[----:B------:R-:W-:Y:S01]  /*1b00*/  UMOV UR13, 0x40000040 ;  /* 0x40000040000d7882 */ /* 0x000fe20000000000 */
[----:B------:R-:W-:Y:S01]  /*1b10*/  UMOV UR5, 0x40000040 ;  /* 0x4000004000057882 */ /* 0x000fe20000000000 */
[----:B------:R-:W-:Y:S01]  /*1b20*/  ULOP3.LUT UR6, UR36, 0x3fff, URZ, 0xc0, !UPT ;  /* 0x00003fff24067892 */ /* 0x000fe2000f8ec03f */
[----:B------:R-:W-:Y:S01]  /*1b30*/  IMAD.U32 R13, RZ, RZ, UR13 ;  /* 0x0000000dff0d7e24 */ /* 0x000fe2000f8e00ff */
[----:B------:R-:W-:Y:S01]  /*1b40*/  UMOV UR15, 0x40000040 ;  /* 0x40000040000f7882 */ /* 0x000fe20000000000 */
[----:B------:R-:W-:Y:S01]  /*1b50*/  UMOV UR17, 0x40000040 ;  /* 0x4000004000117882 */ /* 0x000fe20000000000 */
[----:B------:R-:W-:Y:S01]  /*1b60*/  UIADD3 UR4, UR57, 0x400, URZ ;  /* 0x0000040039047890 */ /* 0x000fe2000fffe03f */
[----:B------:R-:W-:Y:S01]  /*1b70*/  LOP3.LUT R23, R23, 0xffffff80, RZ, 0xc0, !PT ;  /* 0xffffff8017177812 */ /* 0x000fe200078ec0ff */
[----:B------:R-:W-:Y:S01]  /*1b80*/  ULOP3.LUT UR6, UR6, 0x10000, URZ, 0xfc, !UPT ;  /* 0x0001000006067892 */ /* 0x000fe2000f8efc3f */
[----:B------:R-:W0:Y:S01]  /*1b90*/  S2R R72, SR_TID.X ;  /* 0x0000000000487919 */ /* 0x000e220000002100 */
[----:B------:R-:W-:Y:S01]  /*1ba0*/  USHF.R.U32.HI UR4, URZ, 0x4, UR4 ;  /* 0x000000043f047899 */ /* 0x000fe20008011604 */
[----:B------:R-:W-:Y:S01]  /*1bb0*/  IADD3 R157, -R19, 0xb, RZ ;  /* 0x0000000b139d7810 */ /* 0x000fe20007ffe1ff */
[----:B------:R-:W-:Y:S01]  /*1bc0*/  UIADD3 UR16, UR6, 0x402, URZ ;  /* 0x0000040206107890 */ /* 0x000fe2000fffe03f */
[----:B------:R-:W-:Y:S01]  /*1bd0*/  IMAD.IADD R23, R22, 0x1, -R23 ;  /* 0x0000000116177824 */ /* 0x000fe200078e0a17 */
[----:B------:R-:W-:Y:S01]  /*1be0*/  ULOP3.LUT UR7, UR4, 0x3fff, URZ, 0xc0, !UPT ;  /* 0x00003fff04077892 */ /* 0x000fe2000f8ec03f */
[----:B------:R-:W-:Y:S01]  /*1bf0*/  UMOV UR8, UR6 ;  /* 0x0000000600087c82 */ /* 0x000fe20008000000 */
[----:B------:R-:W-:Y:S01]  /*1c00*/  UIADD3 UR4, UR6, 0x2, URZ ;  /* 0x0000000206047890 */ /* 0x000fe2000fffe03f */
[----:B-12---:R-:W-:Y:S01]  /*1c10*/  IMAD.U32 R10, RZ, RZ, UR8 ;  /* 0x00000008ff0a7e24 */ /* 0x006fe2000f8e00ff */
[----:B------:R-:W-:Y:S01]  /*1c20*/  ULOP3.LUT UR58, UR7, 0x10000, URZ, 0xfc, !UPT ;  /* 0x00010000073a7892 */ /* 0x000fe2000f8efc3f */
[----:B------:R-:W-:Y:S01]  /*1c30*/  SHF.R.S32.HI R20, RZ, 0x1f, R23 ;  /* 0x0000001fff147819 */ /* 0x000fe20000011417 */
[----:B------:R-:W-:Y:S01]  /*1c40*/  UMOV UR19, 0x40000040 ;  /* 0x4000004000137882 */ /* 0x000fe20000000000 */
[----:B------:R-:W-:-:S02]  /*1c50*/  UIADD3 UR20, UR6, 0x404, URZ ;  /* 0x0000040406147890 */ /* 0x000fc4000fffe03f */
[----:B------:R-:W-:Y:S01]  /*1c60*/  UMOV UR12, UR4 ;  /* 0x00000004000c7c82 */ /* 0x000fe20008000000 */
[----:B------:R-:W-:Y:S01]  /*1c70*/  UIADD3 UR4, UR6, 0x4, URZ ;  /* 0x0000000406047890 */ /* 0x000fe2000fffe03f */
[----:B------:R-:W-:Y:S01]  /*1c80*/  IMAD.U32 R12, RZ, RZ, UR12 ;  /* 0x0000000cff0c7e24 */ /* 0x000fe2000f8e00ff */
[----:B------:R-:W-:Y:S01]  /*1c90*/  UMOV UR10, UR58 ;  /* 0x0000003a000a7c82 */ /* 0x000fe20008000000 */
[----:B------:R-:W-:Y:S01]  /*1ca0*/  UIADD3 UR14, UR58, 0x300, URZ ;  /* 0x000003003a0e7890 */ /* 0x000fe2000fffe03f */
[----:B------:R-:W-:Y:S01]  /*1cb0*/  HGMMA.64x96x16.F32.BF16 R24, gdesc[UR8], R24, gsb0 ;  /* 0x01600000081879f0 */ /* 0x000fe20008001818 */
[----:B------:R-:W-:Y:S02]  /*1cc0*/  UIADD3 UR10, UR58, 0x2, URZ ;  /* 0x000000023a0a7890 */ /* 0x000fe4000fffe03f */
[----:B------:R-:W-:Y:S01]  /*1cd0*/  IMAD.U32 R14, RZ, RZ, UR58 ;  /* 0x0000003aff0e7e24 */ /* 0x000fe2000f8e00ff */
[----:B------:R-:W-:Y:S01]  /*1ce0*/  UMOV UR8, UR12 ;  /* 0x0000000c00087c82 */ /* 0x000fe20008000000 */
[----:B------:R-:W-:Y:S01]  /*1cf0*/  UMOV UR9, UR13 ;  /* 0x0000000d00097c82 */ /* 0x000fe20008000000 */
[----:B------:R-:W-:Y:S01]  /*1d00*/  UMOV UR11, 0x40000040 ;  /* 0x40000040000b7882 */ /* 0x000fe20000000000 */
[----:B------:R-:W-:Y:S01]  /*1d10*/  UIADD3 UR12, UR6, 0x400, URZ ;  /* 0x00000400060c7890 */ /* 0x000fe2000fffe03f */
[----:B------:R-:W-:Y:S01]  /*1d20*/  LEA.HI R20, R20, R23, RZ, 0x2 ;  /* 0x0000001714147211 */ /* 0x000fe200078f10ff */
[----:B------:R-:W-:Y:S01]  /*1d30*/  UMOV UR13, 0x40000040 ;  /* 0x40000040000d7882 */ /* 0x000fe20000000000 */
[----:B------:R-:W-:-:S02]  /*1d40*/  UIADD3 UR18, UR58, 0x302, URZ ;  /* 0x000003023a127890 */ /* 0x000fc4000fffe03f */
[----:B------:R-:W-:Y:S01]  /*1d50*/  UIADD3 UR22, UR58, 0x304, URZ ;  /* 0x000003043a167890 */ /* 0x000fe2000fffe03f */
[----:B------:R-:W-:Y:S01]  /*1d60*/  LOP3.LUT R20, R20, 0x7ffffffc, RZ, 0xc0, !PT ;  /* 0x7ffffffc14147812 */ /* 0x000fe200078ec0ff */
[----:B------:R-:W-:Y:S01]  /*1d70*/  UMOV UR21, 0x40000040 ;  /* 0x4000004000157882 */ /* 0x000fe20000000000 */
[----:B------:R-:W-:Y:S01]  /*1d80*/  UMOV UR23, 0x40000040 ;  /* 0x4000004000177882 */ /* 0x000fe20000000000 */
[----:B------:R-:W-:Y:S01]  /*1d90*/  UIADD3 UR24, UR6, 0x406, URZ ;  /* 0x0000040606187890 */ /* 0x000fe2000fffe03f */
[----:B0-----:R-:W-:Y:S01]  /*1da0*/  LOP3.LUT R72, R72, 0x7f, RZ, 0xc0, !PT ;  /* 0x0000007f48487812 */ /* 0x001fe200078ec0ff */
[----:B------:R-:W-:Y:S01]  /*1db0*/  UIADD3 UR26, UR58, 0x306, URZ ;  /* 0x000003063a1a7890 */ /* 0x000fe2000fffe03f */
[----:B------:R-:W-:Y:S01]  /*1dc0*/  IMAD.IADD R20, R23, 0x1, -R20 ;  /* 0x0000000117147824 */ /* 0x000fe200078e0a14 */
        /* <DEDUP_REMOVED lines=30> */
[----:B------:R-:W-:Y:S01]  /*1fb0*/  UIADD3 UR56, UR6, 0xc06, URZ ;  /* 0x00000c0606387890 */ /* 0x000fe2000fffe03f */
[----:B------:R-:W-:Y:S01]  /*1fc0*/  UMOV UR59, 0x40000040 ;  /* 0x40000040003b7882 */ /* 0x000fe20000000000 */
[----:B------:R-:W-:Y:S02]  /*1fd0*/  UIMAD UR61, UR60, -0x60, UR61 ;  /* 0xffffffa03c3d78a4 */ /* 0x000fe4000f8e023d */
[----:B------:R-:W-:Y:S02]  /*1fe0*/  ULOP3.LUT UR7, UR7, 0x3000000, URZ, 0xfc, !UPT ;  /* 0x0300000007077892 */ /* 0x000fe4000f8efc3f */
[----:B------:R-:W-:Y:S02]  /*1ff0*/  UIADD3 UR61, UR61, 0x60, URZ ;  /* 0x000000603d3d7890 */ /* 0x000fe4000fffe03f */
[----:B------:R-:W-:-:S02]  /*2000*/  UIADD3 UR60, UR60, -0x2, URZ ;  /* 0xfffffffe3c3c7890 */ /* 0x000fc4000fffe03f */
[----:B------:R-:W-:Y:S02]  /*2010*/  IMAD.U32 R202, RZ, RZ, UR7 ;  /* 0x00000007ffca7e24 */ /* 0x000fe4000f8e00ff */
[----:B------:R-:W-:-:S04]  /*2020*/  IMAD.U32 R21, RZ, RZ, UR61 ;  /* 0x0000003dff157e24 */ /* 0x000fc8000f8e00ff */
        /* <DEDUP_REMOVED lines=17> */
[----:B------:R-:W-:Y:S02]  /*2140*/  UIADD3 UR8, UR6, 0x6, URZ ;  /* 0x0000000606087890 */ /* 0x000fe4000fffe03f */
[----:B------:R-:W-:Y:S01]  /*2150*/  UIADD3 UR10, UR58, 0x6, URZ ;  /* 0x000000063a0a7890 */ /* 0x000fe2000fffe03f */
[----:B------:R-:W-:Y:S01]  /*2160*/  UMOV UR9, 0x40000040 ;  /* 0x4000004000097882 */ /* 0x000fe20000000000 */
[----:B------:R-:W-:Y:S01]  /*2170*/  UMOV UR11, 0x40000040 ;  /* 0x40000040000b7882 */ /* 0x000fe20000000000 */
[----:B------:R-:W-:Y:S01]  /*2180*/  UIADD3 UR58, UR58, 0x906, URZ ;  /* 0x000009063a3a7890 */ /* 0x000fe2000fffe03f */
[----:B------:R-:W-:Y:S01]  /*2190*/  ULDC UR6, c[0x0][0xad0] ;  /* 0x0002b40000067ab9 */ /* 0x000fe20000000800 */
[----:B------:R-:W-:Y:S02]  /*21a0*/  WARPGROUP.DEPBAR.LE gsb0, 0x0 ;  /* 0x00008000000079c5 */ /* 0x000fe40000010000 */
[----:B------:R-:W-:-:S06]  /*21b0*/  WARPGROUP.ARRIVE ;  /* 0x00000000000079c5 */ /* 0x000fcc0000000000 */
[----:B------:R-:W-:Y:S01]  /*21c0*/  HGMMA.64x96x16.F32.BF16 R24, gdesc[UR8], R24, gsb0 ;  /* 0x01600000081879f0 */ /* 0x000fe20008001818 */
[----:B------:R-:W-:Y:S01]  /*21d0*/  UMOV UR11, UR57 ;  /* 0x00000039000b7c82 */ /* 0x000fe20008000000 */
[----:B------:R-:W-:Y:S01]  /*21e0*/  UMOV UR57, 0x40000040 ;  /* 0x4000004000397882 */ /* 0x000fe20000000000 */
[----:B------:R-:W-:Y:S01]  /*21f0*/  IMAD.U32 R160, RZ, RZ, UR11 ;  /* 0x0000000bffa07e24 */ /* 0x000fe2000f8e00ff */
        /* <DEDUP_REMOVED lines=106> */
[----:B------:R-:W-:-:S03]  /*28a0*/  ULDC UR6, c[0x0][0xa80] ;  /* 0x0002a00000067ab9 */ /* 0x000fc60000000800 */
[----:B------:R-:W2:Y:S01]  /*28b0*/  MUFU.TANH R30, R30 ;  /* 0x0000001e001e7308 */ /* 0x000ea20000002400 */
[----:B0-----:R-:W-:Y:S02]  /*28c0*/  FSEL R24, R27, -INF , P5 ;  /* 0xff8000001b187808 */ /* 0x001fe40002800000 */
[----:B------:R-:W-:Y:S02]  /*28d0*/  ISETP.GT.AND P5, PT, R20, 0x19, PT ;  /* 0x000000191400780c */ /* 0x000fe40003fa4270 */
[----:B------:R-:W-:-:S03]  /*28e0*/  FMNMX.FTZ R27, R26, R24, !PT ;  /* 0x000000181a1b7209 */ /* 0x000fc60007810000 */
[----:B------:R-:W0:Y:S01]  /*28f0*/  MUFU.TANH R36, R36 ;  /* 0x0000002400247308 */ /* 0x000e220000002400 */
[----:B-1----:R-:W-:-:S04]  /*2900*/  FSEL R193, R33, -INF , P3 ;  /* 0xff80000021c17808 */ /* 0x002fc80001800000 */
        /* <DEDUP_REMOVED lines=10> */
[----:B------:R-:W-:Y:S02]  /*29b0*/  ISETP.GT.AND P1, PT, R20, 0x21, PT ;  /* 0x000000211400780c */ /* 0x000fe40003f24270 */
[----:B------:R-:W-:-:S03]  /*29c0*/  FMNMX.FTZ R27, R28, R27, !PT ;  /* 0x0000001b1c1b7209 */ /* 0x000fc60007810000 */
[----:B------:R-:W1:Y:S01]  /*29d0*/  MUFU.TANH R40, R40 ;  /* 0x0000002800287308 */ /* 0x000e620000002400 */
[----:B--2---:R-:W-:-:S04]  /*29e0*/  FSEL R197, R37, -INF , P5 ;  /* 0xff80000025c57808 */ /* 0x004fc80002800000 */
[----:B------:R-:W-:-:S03]  /*29f0*/  FMNMX.FTZ R22, R197, R22, !PT ;  /* 0x00000016c5167209 */ /* 0x000fc60007810000 */
        /* <DEDUP_REMOVED lines=77> */
[----:B--2---:R-:W-:Y:S02]  /*2ed0*/  FSEL R168, R59, -INF , P3 ;  /* 0xff8000003ba87808 */ /* 0x004fe40001800000 */
[----:B------:R-:W-:Y:S02]  /*2ee0*/  ISETP.GT.AND P3, PT, R20, 0x59, PT ;  /* 0x000000591400780c */ /* 0x000fe40003f64270 */
[----:B------:R-:W-:-:S03]  /*2ef0*/  FMNMX.FTZ R20, R206, R27, !PT ;  /* 0x0000001bce147209 */ /* 0x000fc60007810000 */
[----:B------:R-:W2:Y:S01]  /*2f00*/  MUFU.TANH R64, R64 ;  /* 0x0000004000407308 */ /* 0x000ea20000002400 */
[----:B------:R-:W-:Y:S02]  /*2f10*/  FMNMX.FTZ R27, R163, R20, !PT ;  /* 0x00000014a31b7209 */ /* 0x000fe40007810000 */
[----:B0-----:R-:W-:Y:S02]  /*2f20*/  FSEL R185, R60, -INF , P4 ;  /* 0xff8000003cb97808 */ /* 0x001fe40002000000 */
[----:B------:R-:W-:Y:S02]  /*2f30*/  FMNMX.FTZ R27, R164, R27, !PT ;  /* 0x0000001ba41b7209 */ /* 0x000fe40007810000 */
[----:B------:R-:W-:Y:S01]  /*2f40*/  FMNMX.FTZ R22, R185, R22, !PT ;  /* 0x00000016b9167209 */ /* 0x000fe20007810000 */
[----:B------:R-:W0:Y:S01]  /*2f50*/  MUFU.TANH R65, R65 ;  /* 0x0000004100417308 */ /* 0x000e220000002400 */
[----:B------:R-:W-:Y:S02]  /*2f60*/  FMNMX.FTZ R27, R180, R27, !PT ;  /* 0x0000001bb41b7209 */ /* 0x000fe40007810000 */
[----:B-1----:R-:W-:-:S02]  /*2f70*/  FSEL R187, R61, -INF , P5 ;  /* 0xff8000003dbb7808 */ /* 0x002fc40002800000 */
[----:B------:R-:W-:Y:S02]  /*2f80*/  FMNMX.FTZ R27, R182, R27, !PT ;  /* 0x0000001bb61b7209 */ /* 0x000fe40007810000 */
[----:B------:R-:W-:Y:S01]  /*2f90*/  FMNMX.FTZ R31, R187, R22, !PT ;  /* 0x00000016bb1f7209 */ /* 0x000fe20007810000 */
[----:B------:R-:W1:Y:S01]  /*2fa0*/  MUFU.TANH R62, R62 ;  /* 0x0000003e003e7308 */ /* 0x000e620000002400 */
[----:B--2---:R-:W-:Y:S02]  /*2fb0*/  FSEL R162, R64, -INF , P6 ;  /* 0xff80000040a27808 */ /* 0x004fe40003000000 */
[----:B------:R-:W-:Y:S02]  /*2fc0*/  FMNMX.FTZ R27, R166, R27, !PT ;  /* 0x0000001ba61b7209 */ /* 0x000fe40007810000 */
[----:B------:R-:W-:Y:S02]  /*2fd0*/  FMNMX.FTZ R31, R162, R31, !PT ;  /* 0x0000001fa21f7209 */ /* 0x000fe40007810000 */
[----:B------:R-:W-:Y:S01]  /*2fe0*/  FMNMX.FTZ R27, R168, R27, !PT ;  /* 0x0000001ba81b7209 */ /* 0x000fe20007810000 */
[----:B------:R-:W2:Y:S01]  /*2ff0*/  MUFU.TANH R68, R68 ;  /* 0x0000004400447308 */ /* 0x000ea20000002400 */
[----:B0-----:R-:W-:-:S04]  /*3000*/  FSEL R170, R65, -INF , P1 ;  /* 0xff80000041aa7808 */ /* 0x001fc80000800000 */
[----:B------:R-:W-:-:S03]  /*3010*/  FMNMX.FTZ R20, R170, R31, !PT ;  /* 0x0000001faa147209 */ /* 0x000fc60007810000 */
[----:B------:R-:W0:Y:S01]  /*3020*/  MUFU.TANH R63, R63 ;  /* 0x0000003f003f7308 */ /* 0x000e220000002400 */
[----:B-1----:R-:W-:-:S04]  /*3030*/  FSEL R188, R62, -INF , P4 ;  /* 0xff8000003ebc7808 */ /* 0x002fc80002000000 */
[----:B------:R-:W-:-:S03]  /*3040*/  FMNMX.FTZ R27, R188, R27, !PT ;  /* 0x0000001bbc1b7209 */ /* 0x000fc60007810000 */
[----:B------:R-:W1:Y:S01]  /*3050*/  MUFU.TANH R66, R66 ;  /* 0x0000004200427308 */ /* 0x000e620000002400 */
[----:B--2---:R-:W-:-:S04]  /*3060*/  FSEL R171, R68, -INF , P2 ;  /* 0xff80000044ab7808 */ /* 0x004fc80001000000 */
        /* <DEDUP_REMOVED lines=12> */
[----:B------:R-:W-:Y:S02]  /*3130*/  FMNMX.FTZ R31, R172, R31, !PT ;  /* 0x0000001fac1f7209 */ /* 0x000fe40007810000 */
[----:B-1----:R-:W-:-:S03]  /*3140*/  FSEL R175, R70, -INF , P2 ;  /* 0xff80000046af7808 */ /* 0x002fc60001000000 */
[----:B------:R-:W0:Y:S01]  /*3150*/  SHFL.BFLY PT, R22, R31, 0x2, 0x1f ;  /* 0x0c401f001f167f89 */ /* 0x000e2200000e0000 */
[----:B------:R-:W-:Y:S02]  /*3160*/  FMNMX.FTZ R27, R175, R20, !PT ;  /* 0x00000014af1b7209 */ /* 0x000fe40007810000 */
[----:B--2---:R-:W-:-:S04]  /*3170*/  FSEL R176, R71, -INF , P3 ;  /* 0xff80000047b07808 */ /* 0x004fc80001800000 */
[----:B------:R-:W-:-:S05]  /*3180*/  FMNMX.FTZ R27, R176, R27, !PT ;  /* 0x0000001bb01b7209 */ /* 0x000fca0007810000 */
[----:B------:R-:W1:Y:S01]  /*3190*/  SHFL.BFLY PT, R20, R27, 0x2, 0x1f ;  /* 0x0c401f001b147f89 */ /* 0x000e6200000e0000 */
[----:B0-----:R-:W-:-:S05]  /*31a0*/  FMNMX.FTZ R22, R31, R22, !PT ;  /* 0x000000161f167209 */ /* 0x001fca0007810000 */
[----:B------:R-:W0:Y:S01]  /*31b0*/  SHFL.BFLY PT, R189, R22, 0x1, 0x1f ;  /* 0x0c201f0016bd7f89 */ /* 0x000e2200000e0000 */
[----:B-1----:R-:W-:-:S05]  /*31c0*/  FMNMX.FTZ R31, R27, R20, !PT ;  /* 0x000000141b1f7209 */ /* 0x002fca0007810000 */
[----:B------:R-:W1:Y:S01]  /*31d0*/  SHFL.BFLY PT, R196, R31, 0x1, 0x1f ;  /* 0x0c201f001fc47f89 */ /* 0x000e6200000e0000 */
[----:B0-----:R-:W-:Y:S01]  /*31e0*/  FMNMX.FTZ R189, R22, R189, !PT ;  /* 0x000000bd16bd7209 */ /* 0x001fe20007810000 */
[----:B------:R0:W-:Y:S06]  /*31f0*/  BAR.ARV R157, 0x100 ;  /* 0x0004009d0000751d */ /* 0x0001ec0000002000 */
[C---:B------:R-:W-:Y:S01]  /*3200*/  FMUL.FTZ R178, R189.reuse, UR6 ;  /* 0x00000006bdb27c20 */ /* 0x040fe20008410000 */
[----:B------:R-:W-:-:S04]  /*3210*/  FSETP.NEU.FTZ.AND P1, PT, R189, -INF , PT ;  /* 0xff800000bd00780b */ /* 0x000fc80003f3d000 */
[----:B------:R-:W-:Y:S02]  /*3220*/  FSEL R178, R178, RZ, P1 ;  /* 0x000000ffb2b27208 */ /* 0x000fe40000800000 */
[----:B-1----:R-:W-:-:S03]  /*3230*/  FMNMX.FTZ R196, R31, R196, !PT ;  /* 0x000000c41fc47209 */ /* 0x002fc60007810000 */
[--C-:B------:R-:W-:Y:S01]  /*3240*/  FFMA.FTZ R20, R21, UR6, -R178.reuse ;  /* 0x0000000615147c23 */ /* 0x100fe200080108b2 */
[--C-:B------:R-:W-:Y:S01]  /*3250*/  FFMA.FTZ R22, R23, UR6, -R178.reuse ;  /* 0x0000000617167c23 */ /* 0x100fe200080108b2 */
[--C-:B------:R-:W-:Y:S01]  /*3260*/  FFMA.FTZ R21, R25, UR6, -R178.reuse ;  /* 0x0000000619157c23 */ /* 0x100fe200080108b2 */
[C---:B------:R-:W-:Y:S01]  /*3270*/  FSETP.NEU.FTZ.AND P1, PT, R196.reuse, -INF , PT ;  /* 0xff800000c400780b */ /* 0x040fe20003f3d000 */
[----:B------:R-:W-:Y:S01]  /*3280*/  FMUL.FTZ R177, R196, UR6 ;  /* 0x00000006c4b17c20 */ /* 0x000fe20008410000 */
[--C-:B------:R-:W-:Y:S01]  /*3290*/  FFMA.FTZ R23, R29, UR6, -R178.reuse ;  /* 0x000000061d177c23 */ /* 0x100fe200080108b2 */
[----:B------:R-:W-:Y:S01]  /*32a0*/  MUFU.EX2 R20, R20 ;  /* 0x0000001400147308 */ /* 0x000fe20000000800 */
[--C-:B------:R-:W-:Y:S01]  /*32b0*/  FFMA.FTZ R184, R191, UR6, -R178.reuse ;  /* 0x00000006bfb87c23 */ /* 0x100fe200080108b2 */
[--C-:B------:R-:W-:Y:S01]  /*32c0*/  FFMA.FTZ R191, R193, UR6, -R178.reuse ;  /* 0x00000006c1bf7c23 */ /* 0x100fe200080108b2 */
[----:B------:R-:W-:Y:S01]  /*32d0*/  FSEL R177, R177, RZ, P1 ;  /* 0x000000ffb1b17208 */ /* 0x000fe20000800000 */
[--C-:B------:R-:W-:Y:S01]  /*32e0*/  FFMA.FTZ R186, R195, UR6, -R178.reuse ;  /* 0x00000006c3ba7c23 */ /* 0x100fe200080108b2 */
[----:B------:R-:W-:Y:S01]  /*32f0*/  ISETP.NE.AND P1, PT, R72, RZ, PT ;  /* 0x000000ff4800720c */ /* 0x000fe20003f25270 */
        /* <DEDUP_REMOVED lines=11> */
[----:B------:R-:W-:Y:S01]  /*33b0*/  FFMA.FTZ R198, R199, UR6, -R178 ;  /* 0x00000006c7c67c23 */ /* 0x000fe200080108b2 */
[----:B------:R-:W-:-:S02]  /*33c0*/  @!P1 VIADD R24, R160, 0x32440 ;  /* 0x00032440a0189836 */ /* 0x000fc40000000000 */
[--C-:B------:R-:W-:Y:S01]  /*33d0*/  FFMA.FTZ R199, R201, UR6, -R178.reuse ;  /* 0x00000006c9c77c23 */ /* 0x100fe200080108b2 */
[----:B------:R-:W-:Y:S01]  /*33e0*/  MUFU.EX2 R22, R22 ;  /* 0x0000001600167308 */ /* 0x000fe20000000800 */
[--C-:B------:R-:W-:Y:S01]  /*33f0*/  FFMA.FTZ R200, R203, UR6, -R178.reuse ;  /* 0x00000006cbc87c23 */ /* 0x100fe200080108b2 */
[----:B------:R-:W-:Y:S01]  /*3400*/  FFMA.FTZ R201, R205, UR6, -R178 ;  /* 0x00000006cdc97c23 */ /* 0x000fe200080108b2 */
[----:B------:R-:W-:Y:S01]  /*3410*/  @!P1 PRMT R24, RZ, 0x654, R24 ;  /* 0x00000654ff189816 */ /* 0x000fe20000000018 */
[--C-:B------:R-:W-:Y:S01]  /*3420*/  FFMA.FTZ R203, R204, UR6, -R177.reuse ;  /* 0x00000006cccb7c23 */ /* 0x100fe200080108b1 */
[--C-:B------:R-:W-:Y:S01]  /*3430*/  FFMA.FTZ R204, R208, UR6, -R177.reuse ;  /* 0x00000006d0cc7c23 */ /* 0x100fe200080108b1 */
[--C-:B------:R-:W-:Y:S01]  /*3440*/  FFMA.FTZ R205, R210, UR6, -R177.reuse ;  /* 0x00000006d2cd7c23 */ /* 0x100fe200080108b1 */
[----:B------:R2:W-:Y:S01]  /*3450*/  @!P1 SYNCS.ARRIVE.TRANS64.RED.A1T0 RZ, [R24+URZ], RZ ;  /* 0x000000ff18ff99a7 */ /* 0x0005e2000810043f */
[----:B------:R-:W3:Y:S01]  /*3460*/  MUFU.EX2 R23, R23 ;  /* 0x0000001700177308 */ /* 0x000ee20000000800 */
[----:B-1----:R-:W-:Y:S01]  /*3470*/  F2FP.BF16.F32.PACK_AB R152, R21, R20 ;  /* 0x000000141598723e */ /* 0x002fe200000010ff */
        /* <DEDUP_REMOVED lines=15> */
[----:B---3--:R-:W-:Y:S01]  /*3570*/  F2FP.BF16.F32.PACK_AB R154, R23, R22 ;  /* 0x00000016179a723e */ /* 0x008fe200000010ff */
        /* <DEDUP_REMOVED lines=10> */
[----:B------:R-:W-:Y:S01]  /*3620*/  FFMA.FTZ R162, R162, UR6, -R178 ;  /* 0x00000006a2a27c23 */ /* 0x000fe200080108b2 */
[----:B------:R-:W-:Y:S01]  /*3630*/  FFMA.FTZ R175, R176, UR6, -R177 ;  /* 0x00000006b0af7c23 */ /* 0x000fe200080108b1 */
[----:B------:R-:W-:Y:S01]  /*3640*/  FADD.FTZ R21, R20, R21 ;  /* 0x0000001514157221 */ /* 0x000fe20000010000 */
[----:B------:R-:W-:Y:S01]  /*3650*/  @!P1 VIADD R160, R160, 0x32460 ;  /* 0x00032460a0a09836 */ /* 0x000fe20000000000 */
[----:B------:R-:W3:Y:S01]  /*3660*/  MUFU.EX2 R161, R161 ;  /* 0x000000a100a17308 */ /* 0x000ee20000000800 */
[----:B-1----:R-:W-:Y:S01]  /*3670*/  F2FP.BF16.F32.PACK_AB R153, R159, R156 ;  /* 0x0000009c9f99723e */ /* 0x002fe200000010ff */
[----:B------:R-:W-:Y:S01]  /*3680*/  FADD.FTZ R159, R156, R159 ;  /* 0x0000009f9c9f7221 */ /* 0x000fe20000010000 */
[----:B------:R-:W-:Y:S01]  /*3690*/  FADD.FTZ R22, R22, R21 ;  /* 0x0000001516167221 */ /* 0x000fe20000010000 */
[----:B------:R-:W-:-:S03]  /*36a0*/  @!P1 PRMT R160, RZ, 0x654, R160 ;  /* 0x00000654ffa09816 */ /* 0x000fc600000000a0 */
[----:B------:R-:W-:Y:S01]  /*36b0*/  FADD.FTZ R23, R23, R22 ;  /* 0x0000001617177221 */ /* 0x000fe20000010000 */
[----:B------:R-:W-:Y:S08]  /*36c0*/  MUFU.EX2 R184, R184 ;  /* 0x000000b800b87308 */ /* 0x000ff00000000800 */
[----:B------:R-:W1:Y:S01]  /*36d0*/  MUFU.EX2 R191, R191 ;  /* 0x000000bf00bf7308 */ /* 0x000e620000000800 */
[----:B---3--:R-:W-:Y:S01]  /*36e0*/  F2FP.BF16.F32.PACK_AB R155, R161, R158 ;  /* 0x0000009ea19b723e */ /* 0x008fe200000010ff */
[----:B------:R0:W-:Y:S01]  /*36f0*/  BAR.SYNC.DEFER_BLOCKING R15, 0x100 ;  /* 0x0004000f0000751d */ /* 0x0001e20000010000 */
[----:B------:R-:W-:-:S04]  /*3700*/  FADD.FTZ R158, R158, R159 ;  /* 0x0000009f9e9e7221 */ /* 0x000fc80000010000 */
[----:B------:R-:W-:Y:S01]  /*3710*/  FADD.FTZ R161, R161, R158 ;  /* 0x0000009ea1a17221 */ /* 0x000fe20000010000 */
[----:B------:R-:W-:Y:S08]  /*3720*/  MUFU.EX2 R186, R186 ;  /* 0x000000ba00ba7308 */ /* 0x000ff00000000800 */
[----:B------:R-:W-:Y:S08]  /*3730*/  MUFU.EX2 R193, R193 ;  /* 0x000000c100c17308 */ /* 0x000ff00000000800 */
[----:B------:R-:W-:Y:S01]  /*3740*/  MUFU.EX2 R192, R192 ;  /* 0x000000c000c07308 */ /* 0x000fe20000000800 */
[----:B--2---:R-:W-:-:S06]  /*3750*/  WARPGROUP.ARRIVE ;  /* 0x00000000000079c5 */ /* 0x004fcc0000000000 */
[----:B------:R-:W-:Y:S01]  /*3760*/  HGMMA.64x256x16.F32.BF16 R24, R152, gdesc[UR8].tnspB, RZ, !UPT, gsb0 ;  /* 0x43e0000898187df0 */ /* 0x000fe2000c0018ff */
[----:B------:R-:W2:Y:S01]  /*3770*/  MUFU.EX2 R195, R195 ;  /* 0x000000c300c37308 */ /* 0x000ea20000000800 */
[----:B------:R-:W-:Y:S01]  /*3780*/  UIADD3 UR10, UR7, 0x80, URZ ;  /* 0x00000080070a7890 */ /* 0x000fe2000fffe03f */
[----:B------:R-:W-:-:S06]  /*3790*/  UMOV UR11, 0x40000040 ;  /* 0x40000040000b7882 */ /* 0x000fcc0000000000 */
[----:B------:R-:W-:Y:S08]  /*37a0*/  MUFU.EX2 R194, R194 ;  /* 0x000000c200c27308 */ /* 0x000ff00000000800 */
[----:B------:R-:W3:Y:S08]  /*37b0*/  MUFU.EX2 R197, R197 ;  /* 0x000000c500c57308 */ /* 0x000ef00000000800 */
[----:B------:R-:W-:Y:S08]  /*37c0*/  MUFU.EX2 R198, R198 ;  /* 0x000000c600c67308 */ /* 0x000ff00000000800 */
[----:B------:R-:W4:Y:S08]  /*37d0*/  MUFU.EX2 R199, R199 ;  /* 0x000000c700c77308 */ /* 0x000f300000000800 */
[----:B------:R-:W-:Y:S08]  /*37e0*/  MUFU.EX2 R200, R200 ;  /* 0x000000c800c87308 */ /* 0x000ff00000000800 */
[----:B------:R-:W-:Y:S08]  /*37f0*/  MUFU.EX2 R201, R201 ;  /* 0x000000c900c97308 */ /* 0x000ff00000000800 */
[----:B------:R-:W-:Y:S08]  /*3800*/  MUFU.EX2 R203, R203 ;  /* 0x000000cb00cb7308 */ /* 0x000ff00000000800 */
[----:B------:R-:W5:Y:S08]  /*3810*/  MUFU.EX2 R204, R204 ;  /* 0x000000cc00cc7308 */ /* 0x000f700000000800 */
[----:B------:R-:W-:Y:S08]  /*3820*/  MUFU.EX2 R205, R205 ;  /* 0x000000cd00cd7308 */ /* 0x000ff00000000800 */
[----:B------:R-:W0:Y:S08]  /*3830*/  MUFU.EX2 R206, R206 ;  /* 0x000000ce00ce7308 */ /* 0x000e300000000800 */
[----:B------:R-:W-:Y:S08]  /*3840*/  MUFU.EX2 R179, R179 ;  /* 0x000000b300b37308 */ /* 0x000ff00000000800 */
[----:B------:R-:W0:Y:S08]  /*3850*/  MUFU.EX2 R208, R208 ;  /* 0x000000d000d07308 */ /* 0x000e300000000800 */
[----:B------:R-:W-:Y:S08]  /*3860*/  MUFU.EX2 R165, R165 ;  /* 0x000000a500a57308 */ /* 0x000ff00000000800 */
[----:B------:R-:W-:Y:S08]  /*3870*/  MUFU.EX2 R210, R210 ;  /* 0x000000d200d27308 */ /* 0x000ff00000000800 */
[----:B------:R-:W-:Y:S08]  /*3880*/  MUFU.EX2 R163, R163 ;  /* 0x000000a300a37308 */ /* 0x000ff00000000800 */
[----:B------:R-:W0:Y:S08]  /*3890*/  MUFU.EX2 R164, R164 ;  /* 0x000000a400a47308 */ /* 0x000e300000000800 */
        /* <DEDUP_REMOVED lines=16> */
[----:B------:R-:W-:Y:S01]  /*39a0*/  MUFU.EX2 R174, R174 ;  /* 0x000000ae00ae7308 */ /* 0x000fe20000000800 */
[----:B------:R-:W-:-:S02]  /*39b0*/  WARPGROUP.DEPBAR.LE gsb0, 0x0 ;  /* 0x00008000000079c5 */ /* 0x000fc40000010000 */
[----:B-1----:R-:W-:-:S05]  /*39c0*/  F2FP.BF16.F32.PACK_AB R152, R191, R184 ;  /* 0x000000b8bf98723e */ /* 0x002fca00000010ff */
[----:B------:R-:W1:Y:S01]  /*39d0*/  MUFU.EX2 R175, R175 ;  /* 0x000000af00af7308 */ /* 0x000e620000000800 */
[----:B--2---:R-:W-:Y:S01]  /*39e0*/  F2FP.BF16.F32.PACK_AB R153, R195, R192 ;  /* 0x000000c0c399723e */ /* 0x004fe200000010ff */
[----:B------:R-:W-:Y:S01]  /*39f0*/  FADD.FTZ R184, R184, R23 ;  /* 0x00000017b8b87221 */ /* 0x000fe20000010000 */
[----:B------:R-:W-:Y:S01]  /*3a00*/  F2FP.BF16.F32.PACK_AB R154, R193, R186 ;  /* 0x000000bac19a723e */ /* 0x000fe200000010ff */
[----:B------:R-:W-:Y:S01]  /*3a10*/  FADD.FTZ R192, R192, R161 ;  /* 0x000000a1c0c07221 */ /* 0x000fe20000010000 */
[----:B---3--:R-:W-:Y:S01]  /*3a20*/  F2FP.BF16.F32.PACK_AB R155, R197, R194 ;  /* 0x000000c2c59b723e */ /* 0x008fe200000010ff */
[----:B------:R-:W-:Y:S02]  /*3a30*/  FADD.FTZ R191, R191, R184 ;  /* 0x000000b8bfbf7221 */ /* 0x000fe40000010000 */
[----:B------:R-:W-:Y:S01]  /*3a40*/  FADD.FTZ R195, R195, R192 ;  /* 0x000000c0c3c37221 */ /* 0x000fe20000010000 */
[----:B------:R-:W-:Y:S01]  /*3a50*/  WARPGROUP.ARRIVE ;  /* 0x00000000000079c5 */ /* 0x000fe20000000000 */
[----:B------:R-:W-:-:S02]  /*3a60*/  FADD.FTZ R186, R186, R191 ;  /* 0x000000bfbaba7221 */ /* 0x000fc40000010000 */
[----:B------:R-:W-:Y:S02]  /*3a70*/  FADD.FTZ R194, R194, R195 ;  /* 0x000000c3c2c27221 */ /* 0x000fe40000010000 */
[----:B------:R-:W-:Y:S01]  /*3a80*/  FADD.FTZ R193, R193, R186 ;  /* 0x000000bac1c17221 */ /* 0x000fe20000010000 */
[----:B------:R-:W-:Y:S01]  /*3a90*/  HGMMA.64x256x16.F32.BF16 R24, R152, gdesc[UR8].tnspB, R24, gsb0 ;  /* 0x43e0000898187df0 */ /* 0x000fe20008001818 */
[----:B------:R-:W-:Y:S01]  /*3aa0*/  UIADD3 UR10, UR7, 0x100, URZ ;  /* 0x00000100070a7890 */ /* 0x000fe2000fffe03f */
[----:B------:R-:W-:Y:S01]  /*3ab0*/  FADD.FTZ R194, R197, R194 ;  /* 0x000000c2c5c27221 */ /* 0x000fe20000010000 */
[----:B------:R-:W-:Y:S01]  /*3ac0*/  UMOV UR11, 0x40000040 ;  /* 0x40000040000b7882 */ /* 0x000fe20000000000 */
[----:B------:R-:W-:Y:S02]  /*3ad0*/  WARPGROUP.DEPBAR.LE gsb0, 0x0 ;  /* 0x00008000000079c5 */ /* 0x000fe40000010000 */
[----:B----4-:R-:W-:Y:S01]  /*3ae0*/  F2FP.BF16.F32.PACK_AB R152, R199, R198 ;  /* 0x000000c6c798723e */ /* 0x010fe200000010ff */
[----:B------:R-:W-:Y:S01]  /*3af0*/  FADD.FTZ R198, R198, R193 ;  /* 0x000000c1c6c67221 */ /* 0x000fe20000010000 */
[----:B-----5:R-:W-:Y:S01]  /*3b00*/  F2FP.BF16.F32.PACK_AB R153, R204, R203 ;  /* 0x000000cbcc99723e */ /* 0x020fe200000010ff */
[----:B------:R-:W-:Y:S01]  /*3b10*/  FADD.FTZ R203, R203, R194 ;  /* 0x000000c2cbcb7221 */ /* 0x000fe20000010000 */
[----:B------:R-:W-:Y:S01]  /*3b20*/  F2FP.BF16.F32.PACK_AB R154, R201, R200 ;  /* 0x000000c8c99a723e */ /* 0x000fe200000010ff */
[----:B------:R-:W-:Y:S01]  /*3b30*/  FADD.FTZ R199, R199, R198 ;  /* 0x000000c6c7c77221 */ /* 0x000fe20000010000 */
[----:B0-----:R-:W-:Y:S01]  /*3b40*/  F2FP.BF16.F32.PACK_AB R155, R206, R205 ;  /* 0x000000cdce9b723e */ /* 0x001fe200000010ff */
[----:B------:R-:W-:-:S02]  /*3b50*/  FADD.FTZ R204, R204, R203 ;  /* 0x000000cbcccc7221 */ /* 0x000fc40000010000 */
[----:B------:R-:W-:Y:S01]  /*3b60*/  FADD.FTZ R200, R200, R199 ;  /* 0x000000c7c8c87221 */ /* 0x000fe20000010000 */
[----:B------:R-:W-:Y:S01]  /*3b70*/  WARPGROUP.ARRIVE ;  /* 0x00000000000079c5 */ /* 0x000fe20000000000 */
[----:B------:R-:W-:Y:S02]  /*3b80*/  FADD.FTZ R205, R205, R204 ;  /* 0x000000cccdcd7221 */ /* 0x000fe40000010000 */
[----:B------:R-:W-:Y:S02]  /*3b90*/  FADD.FTZ R200, R201, R200 ;  /* 0x000000c8c9c87221 */ /* 0x000fe40000010000 */
[----:B------:R-:W-:-:S07]  /*3ba0*/  FADD.FTZ R206, R206, R205 ;  /* 0x000000cdcece7221 */ /* 0x000fce0000010000 */
[----:B------:R-:W-:Y:S01]  /*3bb0*/  HGMMA.64x256x16.F32.BF16 R24, R152, gdesc[UR8].tnspB, R24, gsb0 ;  /* 0x43e0000898187df0 */ /* 0x000fe20008001818 */
[----:B------:R-:W-:Y:S01]  /*3bc0*/  UIADD3 UR10, UR7, 0x180, URZ ;  /* 0x00000180070a7890 */ /* 0x000fe2000fffe03f */
[----:B------:R-:W-:Y:S01]  /*3bd0*/  UMOV UR11, 0x40000040 ;  /* 0x40000040000b7882 */ /* 0x000fe20000000000 */
[----:B------:R-:W-:Y:S02]  /*3be0*/  WARPGROUP.DEPBAR.LE gsb0, 0x0 ;  /* 0x00008000000079c5 */ /* 0x000fe40000010000 */
[----:B------:R-:W-:Y:S01]  /*3bf0*/  F2FP.BF16.F32.PACK_AB R152, R208, R179 ;  /* 0x000000b3d098723e */ /* 0x000fe200000010ff */
[----:B------:R-:W-:Y:S01]  /*3c00*/  FADD.FTZ R179, R179, R200 ;  /* 0x000000c8b3b37221 */ /* 0x000fe20000010000 */
[----:B------:R-:W-:Y:S01]  /*3c10*/  F2FP.BF16.F32.PACK_AB R153, R164, R163 ;  /* 0x000000a3a499723e */ /* 0x000fe200000010ff */
[----:B------:R-:W-:Y:S01]  /*3c20*/  FADD.FTZ R163, R163, R206 ;  /* 0x000000cea3a37221 */ /* 0x000fe20000010000 */
[----:B------:R-:W-:Y:S01]  /*3c30*/  F2FP.BF16.F32.PACK_AB R154, R210, R165 ;  /* 0x000000a5d29a723e */ /* 0x000fe200000010ff */
[----:B------:R-:W-:Y:S01]  /*3c40*/  FADD.FTZ R208, R208, R179 ;  /* 0x000000b3d0d07221 */ /* 0x000fe20000010000 */
[----:B------:R-:W-:Y:S01]  /*3c50*/  F2FP.BF16.F32.PACK_AB R155, R181, R180 ;  /* 0x000000b4b59b723e */ /* 0x000fe200000010ff */
[----:B------:R-:W-:-:S02]  /*3c60*/  FADD.FTZ R163, R164, R163 ;  /* 0x000000a3a4a37221 */ /* 0x000fc40000010000 */
[----:B------:R-:W-:Y:S01]  /*3c70*/  FADD.FTZ R165, R165, R208 ;  /* 0x000000d0a5a57221 */ /* 0x000fe20000010000 */
[----:B------:R-:W-:Y:S01]  /*3c80*/  WARPGROUP.ARRIVE ;  /* 0x00000000000079c5 */ /* 0x000fe20000000000 */
[----:B------:R-:W-:Y:S02]  /*3c90*/  FADD.FTZ R180, R180, R163 ;  /* 0x000000a3b4b47221 */ /* 0x000fe40000010000 */
[----:B------:R-:W-:Y:S02]  /*3ca0*/  FADD.FTZ R210, R210, R165 ;  /* 0x000000a5d2d27221 */ /* 0x000fe40000010000 */
[----:B------:R-:W-:-:S08]  /*3cb0*/  FADD.FTZ R181, R181, R180 ;  /* 0x000000b4b5b57221 */ /* 0x000fd00000010000 */
        /* <DEDUP_REMOVED lines=19> */
[----:B------:R-:W-:Y:S01]  /*3df0*/  R2UR UR7, R17 ;  /* 0x00000000110772ca */ /* 0x000fe200000e0000 */
[----:B------:R-:W-:-:S12]  /*3e00*/  UMOV UR11, 0x40000040 ;  /* 0x40000040000b7882 */ /* 0x000fd80000000000 */
[----:B------:R-:W-:-:S06]  /*3e10*/  UISETP.GE.AND UP0, UPT, UR60, UR7, UPT ;  /* 0x000000073c00728c */ /* 0x000fcc000bf06270 */
[----:B------:R-:W-:Y:S01]  /*3e20*/  PLOP3.LUT P2, PT, PT, PT, UP0, 0x80, 0x0 ;  /* 0x000000000000781c */ /* 0x000fe20003f4f008 */
[----:B------:R-:W-:Y:S02]  /*3e30*/  WARPGROUP.DEPBAR.LE gsb0, 0x0 ;  /* 0x00008000000079c5 */ /* 0x000fe40000010000 */
[----:B------:R-:W-:Y:S01]  /*3e40*/  F2FP.BF16.F32.PACK_AB R152, R187, R162 ;  /* 0x000000a2bb98723e */ /* 0x000fe200000010ff */
[----:B------:R-:W-:Y:S01]  /*3e50*/  FADD.FTZ R162, R162, R169 ;  /* 0x000000a9a2a27221 */ /* 0x000fe20000010000 */
[----:B------:R-:W-:Y:S01]  /*3e60*/  F2FP.BF16.F32.PACK_AB R153, R173, R172 ;  /* 0x000000acad99723e */ /* 0x000fe200000010ff */
[----:B------:R-:W-:Y:S01]  /*3e70*/  FADD.FTZ R172, R172, R185 ;  /* 0x000000b9acac7221 */ /* 0x000fe20000010000 */
[----:B------:R-:W-:Y:S01]  /*3e80*/  F2FP.BF16.F32.PACK_AB R154, R171, R170 ;  /* 0x000000aaab9a723e */ /* 0x000fe200000010ff */
[----:B------:R-:W-:Y:S01]  /*3e90*/  FADD.FTZ R187, R187, R162 ;  /* 0x000000a2bbbb7221 */ /* 0x000fe20000010000 */
[----:B-1----:R-:W-:Y:S01]  /*3ea0*/  F2FP.BF16.F32.PACK_AB R155, R175, R174 ;  /* 0x000000aeaf9b723e */ /* 0x002fe200000010ff */
[----:B------:R-:W-:-:S02]  /*3eb0*/  FADD.FTZ R173, R173, R172 ;  /* 0x000000acadad7221 */ /* 0x000fc40000010000 */
[----:B------:R-:W-:Y:S01]  /*3ec0*/  FADD.FTZ R20, R170, R187 ;  /* 0x000000bbaa147221 */ /* 0x000fe20000010000 */
[----:B------:R-:W-:Y:S01]  /*3ed0*/  WARPGROUP.ARRIVE ;  /* 0x00000000000079c5 */ /* 0x000fe20000000000 */
[----:B------:R-:W-:Y:S02]  /*3ee0*/  FADD.FTZ R174, R174, R173 ;  /* 0x000000adaeae7221 */ /* 0x000fe40000010000 */
[----:B------:R-:W-:Y:S02]  /*3ef0*/  FADD.FTZ R20, R171, R20 ;  /* 0x00000014ab147221 */ /* 0x000fe40000010000 */
[----:B------:R-:W-:Y:S01]  /*3f00*/  FADD.FTZ R21, R175, R174 ;  /* 0x000000aeaf157221 */ /* 0x000fe20000010000 */
[----:B------:R-:W-:Y:S03]  /*3f10*/  HGMMA.64x256x16.F32.BF16 R24, R152, gdesc[UR8].tnspB, R24, gsb0 ;  /* 0x43e0000898187df0 */ /* 0x000fe60008001818 */
[----:B------:R-:W-:-:S02]  /*3f20*/  WARPGROUP.DEPBAR.LE gsb0, 0x0 ;  /* 0x00008000000079c5 */ /* 0x000fc40000010000 */
[----:B------:R0:W-:Y:S01]  /*3f30*/  @!P1 SYNCS.ARRIVE.TRANS64.RED.A1T0 RZ, [R160+URZ], RZ ;  /* 0x000000ffa0ff99a7 */ /* 0x0001e2000810043f */
[----:B------:R-:W-:Y:S05]  /*3f40*/  @!P2 BRA `(.L_x_9217) ;  /* 0x0000002800d0a947 */ /* 0x000fea0003800000 */
[----:B------:R-:W-:Y:S01]  /*3f50*/  UMOV UR6, URZ ;  /* 0x0000003f00067c82 */ /* 0x000fe20008000000 */
[----:B------:R-:W-:Y:S01]  /*3f60*/  IMAD.MOV.U32 R23, RZ, RZ, R196 ;  /* 0x000000ffff177224 */ /* 0x000fe200078e00c4 */
[----:B------:R-:W-:Y:S01]  /*3f70*/  MOV R203, UR60 ;  /* 0x0000003c00cb7c02 */ /* 0x000fe20008000f00 */
[----:B------:R-:W-:Y:S01]  /*3f80*/  IMAD.MOV.U32 R22, RZ, RZ, R189 ;  /* 0x000000ffff167224 */ /* 0x000fe200078e00bd */
[----:B------:R-:W-:Y:S01]  /*3f90*/  UMOV UR60, URZ ;  /* 0x0000003f003c7c82 */ /* 0x000fe20008000000 */
[----:B------:R-:W-:Y:S01]  /*3fa0*/  IMAD.U32 R204, RZ, RZ, UR6 ;  /* 0x00000006ffcc7e24 */ /* 0x000fe2000f8e00ff */
[----:B------:R-:W-:-:S06]  /*3fb0*/  ULDC UR61, c[0x0][0xad0] ;  /* 0x0002b400003d7ab9 */ /* 0x000fcc0000000800 */
.L_x_9226:
[----:B------:R-:W-:Y:S01]  /*3fc0*/  R2UR UR6, R203 ;  /* 0x00000000cb0672ca */ /* 0x000fe200000e0000 */
[----:B------:R-:W-:Y:S01]  /*3fd0*/  UIADD3 UR60, UR60, 0x1, URZ ;  /* 0x000000013c3c7890 */ /* 0x000fe2000fffe03f */
[----:B------:R-:W-:Y:S02]  /*3fe0*/  R2UR UR7, R204 ;  /* 0x00000000cc0772ca */ /* 0x000fe400000e0000 */
[----:B------:R-:W-:Y:S01]  /*3ff0*/  R2UR UR10, R17 ;  /* 0x00000000110a72ca */ /* 0x000fe200000e0000 */
[----:B------:R-:W-:-:S04]  /*4000*/  UISETP.NE.AND UP0, UPT, UR60, 0x2, UPT ;  /* 0x000000023c00788c */ /* 0x000fc8000bf05270 */
[----:B------:R-:W-:-:S04]  /*4010*/  USEL UR60, UR60, URZ, UP0 ;  /* 0x0000003f3c3c7287 */ /* 0x000fc80008000000 */
[----:B------:R-:W-:Y:S01]  /*4020*/  IMAD.U32 R152, RZ, RZ, UR6 ;  /* 0x00000006ff987e24 */ /* 0x000fe2000f8e00ff */
[----:B------:R-:W-:-:S04]  /*4030*/  UIADD3 UR6, UR6, -0x1, URZ ;  /* 0xffffffff06067890 */ /* 0x000fc8000fffe03f */
[----:B------:R-:W-:Y:S02]  /*4040*/  ISETP.GT.AND P2, PT, R152, UR10, PT ;  /* 0x0000000a98007c0c */ /* 0x000fe4000bf44270 */
[----:B------:R-:W-:Y:S01]  /*4050*/  IMAD.U32 R203, RZ, RZ, UR6 ;  /* 0x00000006ffcb7e24 */ /* 0x000fe2000f8e00ff */
[----:B------:R-:W-:-:S04]  /*4060*/  USEL UR6, URZ, 0x1, UP0 ;  /* 0x000000013f067887 */ /* 0x000fc80008000000 */
[----:B------:R-:W-:-:S06]  /*4070*/  ULOP3.LUT UR7, UR7, UR6, URZ, 0x3c, !UPT ;  /* 0x0000000607077292 */ /* 0x000fcc000f8e3c3f */
[----:B------:R-:W-:Y:S01]  /*4080*/  IMAD.U32 R204, RZ, RZ, UR7 ;  /* 0x00000007ffcc7e24 */ /* 0x000fe2000f8e00ff */
[----:B-1----:R-:W-:Y:S06]  /*4090*/  @!P0 BRA `(.L_x_9218) ;  /* 0x0000000000048947 */ /* 0x002fec0003800000 */
[----:B------:R-:W-:Y:S01]  /*40a0*/  BPT.TRAP 0x1 ;  /* 0x000000040000795c */ /* 0x000fe20000300000 */
.L_x_9218:
[----:B------:R-:W-:Y:S02]  /*40b0*/  R2UR UR6, R16 ;  /* 0x00000000100672ca */ /* 0x000fe400000e0000 */
[----:B------:R-:W-:-:S11]  /*40c0*/  R2UR UR7, R204 ;  /* 0x00000000cc0772ca */ /* 0x000fd600000e0000 */
[----:B------:R-:W-:Y:S02]  /*40d0*/  ULEA UR6, UR60, UR6, 0x3 ;  /* 0x000000063c067291 */ /* 0x000fe4000f8e183f */
[----:B------:R-:W-:-:S04]  /*40e0*/  IMAD.U32 R200, RZ, RZ, UR7 ;  /* 0x00000007ffc87e24 */ /* 0x000fc8000f8e00ff */
[----:B------:R-:W-:Y:S01]  /*40f0*/  IMAD.U32 R212, RZ, RZ, UR6 ;  /* 0x00000006ffd47e24 */ /* 0x000fe2000f8e00ff */
[----:B------:R-:W-:-:S04]  /*4100*/  SHF.L.U32 R200, R200, 0x1f, RZ ;  /* 0x0000001fc8c87819 */ /* 0x000fc800000006ff */
[----:B------:R1:W2:Y:S01]  /*4110*/  SYNCS.PHASECHK.TRANS64.TRYWAIT P3, [UR6+0x32430], R200 ;  /* 0x032430c8ff0075a7 */ /* 0x0002a20008060146 */
[----:B------:R-:W-:Y:S05]  /*4120*/  @!P0 BRA `(.L_x_9219) ;  /* 0x0000000000048947 */ /* 0x000fea0003800000 */
[----:B------:R-:W-:Y:S01]  /*4130*/  BPT.TRAP 0x1 ;  /* 0x000000040000795c */ /* 0x000fe20000300000 */
.L_x_9219:
[----:B--2---:R-:W-:Y:S05]  /*4140*/  @P3 BRA `(.L_x_9220) ;  /* 0x00000000000c3947 */ /* 0x004fea0003800000 */
[----:B------:R-:W-:-:S13]  /*4150*/  R2UR UR6, R212 ;  /* 0x00000000d40672ca */ /* 0x000fda00000e0000 */
[----:B------:R-:W2:Y:S02]  /*4160*/  SYNCS.PHASECHK.TRANS64.TRYWAIT P3, [UR6+0x32430], R200 ;  /* 0x032430c8ff0075a7 */ /* 0x000ea40008060146 */
[----:B--2---:R-:W-:Y:S05]  /*4170*/  @!P3 BRA `(.L_x_9221) ;  /* 0x000000a40078b947 */ /* 0x004fea0003800000 */
.L_x_9220:
[----:B------:R-:W-:Y:S01]  /*4180*/  R2UR UR6, R0 ;  /* 0x00000000000672ca */ /* 0x000fe200000e0000 */
[----:B0-2---:R-:W-:Y:S01]  /*4190*/  WARPGROUP.ARRIVE ;  /* 0x00000000000079c5 */ /* 0x005fe20000000000 */
        /* <DEDUP_REMOVED lines=10> */
[----:B------:R-:W-:Y:S01]  /*4240*/  UIMAD UR6, UR60, 0x300, UR6 ;  /* 0x000003003c0678a4 */ /* 0x000fe2000f8e0206 */
[----:B------:R-:W-:Y:S02]  /*4250*/  R2UR UR16, R4 ;  /* 0x00000000041072ca */ /* 0x000fe400000e0000 */
[----:B------:R-:W-:Y:S01]  /*4260*/  R2UR UR17, R5 ;  /* 0x00000000051172ca */ /* 0x000fe200000e0000 */
[----:B------:R-:W-:Y:S01]  /*4270*/  UIADD3 UR7, UR6, 0x2, URZ ;  /* 0x0000000206077890 */ /* 0x000fe2000fffe03f */
[----:B------:R-:W-:Y:S02]  /*4280*/  MOV R208, UR13 ;  /* 0x0000000d00d07c02 */ /* 0x000fe40008000f00 */
[----:B------:R-:W-:Y:S01]  /*4290*/  UMOV UR22, UR6 ;  /* 0x0000000600167c82 */ /* 0x000fe20008000000 */
[----:B------:R-:W-:Y:S01]  /*42a0*/  MOV R209, UR12 ;  /* 0x0000000c00d17c02 */ /* 0x000fe20008000f00 */
[----:B------:R-:W-:Y:S01]  /*42b0*/  HGMMA.64x96x16.F32.BF16 R152, gdesc[UR20], RZ, !UPT, gsb0 ;  /* 0x01600000149879f0 */ /* 0x000fe2000c0018ff */
[----:B------:R-:W-:Y:S01]  /*42c0*/  R2UR UR12, R6 ;  /* 0x00000000060c72ca */ /* 0x000fe200000e0000 */
[----:B------:R-:W-:Y:S01]  /*42d0*/  UMOV UR18, UR7 ;  /* 0x0000000700127c82 */ /* 0x000fe20008000000 */
[----:B------:R-:W-:Y:S01]  /*42e0*/  R2UR UR13, R7 ;  /* 0x00000000070d72ca */ /* 0x000fe200000e0000 */
[----:B------:R-:W-:Y:S01]  /*42f0*/  UIADD3 UR7, UR6, 0x4, URZ ;  /* 0x0000000406077890 */ /* 0x000fe2000fffe03f */
[----:B------:R-:W-:Y:S01]  /*4300*/  MOV R210, UR9 ;  /* 0x0000000900d27c02 */ /* 0x000fe20008000f00 */
[----:B------:R-:W-:Y:S01]  /*4310*/  UIADD3 UR6, UR6, 0x6, URZ ;  /* 0x0000000606067890 */ /* 0x000fe2000fffe03f */
[----:B------:R-:W-:-:S02]  /*4320*/  MOV R211, UR8 ;  /* 0x0000000800d37c02 */ /* 0x000fc40008000f00 */
[----:B------:R-:W-:Y:S02]  /*4330*/  R2UR UR8, R8 ;  /* 0x00000000080872ca */ /* 0x000fe400000e0000 */
[----:B------:R-:W-:Y:S01]  /*4340*/  UMOV UR14, UR7 ;  /* 0x00000007000e7c82 */ /* 0x000fe20008000000 */
[----:B------:R-:W-:Y:S01]  /*4350*/  R2UR UR9, R9 ;  /* 0x00000000090972ca */ /* 0x000fe200000e0000 */
[----:B------:R-:W-:Y:S01]  /*4360*/  UMOV UR10, UR6 ;  /* 0x00000006000a7c82 */ /* 0x000fe20008000000 */
        /* <DEDUP_REMOVED lines=18> */
[----:B------:R-:W-:-:S12]  /*4490*/  @!P0 BRA `(.L_x_9222) ;  /* 0x0000000000048947 */ /* 0x000fd80003800000 */
[----:B------:R-:W-:Y:S01]  /*44a0*/  BPT.TRAP 0x1 ;  /* 0x000000040000795c */ /* 0x000fe20000300000 */
.L_x_9222:
[----:B------:R-:W-:-:S13]  /*44b0*/  R2UR UR6, R212 ;  /* 0x00000000d40672ca */ /* 0x000fda00000e0000 */
[----:B------:R0:W2:Y:S01]  /*44c0*/  SYNCS.PHASECHK.TRANS64.TRYWAIT P3, [UR6+0x32450], R200 ;  /* 0x032450c8ff0075a7 */ /* 0x0000a20008060146 */
[----:B------:R-:W-:Y:S05]  /*44d0*/  @!P0 BRA `(.L_x_9223) ;  /* 0x0000000000048947 */ /* 0x000fea0003800000 */
[----:B------:R-:W-:Y:S01]  /*44e0*/  BPT.TRAP 0x1 ;  /* 0x000000040000795c */ /* 0x000fe20000300000 */
.L_x_9223:
[----:B--2---:R-:W-:Y:S05]  /*44f0*/  @P3 BRA `(.L_x_9224) ;  /* 0x00000000000c3947 */ /* 0x004fea0003800000 */
[----:B------:R-:W-:-:S13]  /*4500*/  R2UR UR6, R212 ;  /* 0x00000000d40672ca */ /* 0x000fda00000e0000 */
[----:B------:R-:W2:Y:S02]  /*4510*/  SYNCS.PHASECHK.TRANS64.TRYWAIT P3, [UR6+0x32450], R200 ;  /* 0x032450c8ff0075a7 */ /* 0x000ea40008060146 */
[----:B--2---:R-:W-:Y:S05]  /*4520*/  @!P3 BRA `(.L_x_9225) ;  /* 0x000000a000a8b947 */ /* 0x004fea0003800000 */
.L_x_9224:
[----:B------:R-:W-:Y:S01]  /*4530*/  R2UR UR6, R14 ;  /* 0x000000000e0672ca */ /* 0x000fe200000e0000 */
[----:B------:R-:W-:Y:S01]  /*4540*/  WARPGROUP.ARRIVE ;  /* 0x00000000000079c5 */ /* 0x000fe20000000000 */
[----:B012---:R-:W-:Y:S01]  /*4550*/  MOV R200, UR49 ;  /* 0x0000003100c87c02 */ /* 0x007fe20008000f00 */
[----:B------:R-:W-:Y:S01]  /*4560*/  UMOV UR51, 0x40000040 ;  /* 0x4000004000337882 */ /* 0x000fe20000000000 */
[----:B------:R-:W-:Y:S01]  /*4570*/  MOV R201, UR48 ;  /* 0x0000003000c97c02 */ /* 0x000fe20008000f00 */
        /* <DEDUP_REMOVED lines=8> */
[----:B------:R-:W-:Y:S01]  /*4600*/  UIMAD UR58, UR60, 0xc00, UR6 ;  /* 0x00000c003c3a78a4 */ /* 0x000fe2000f8e0206 */
[----:B------:R-:W-:Y:S01]  /*4610*/  R2UR UR52, R12 ;  /* 0x000000000c3472ca */ /* 0x000fe200000e0000 */
[----:B------:R-:W-:Y:S01]  /*4620*/  UMOV UR19, 0x40000040 ;  /* 0x4000004000137882 */ /* 0x000fe20000000000 */
[----:B------:R-:W-:Y:S01]  /*4630*/  R2UR UR53, R13 ;  /* 0x000000000d3572ca */ /* 0x000fe200000e0000 */
[----:B------:R-:W-:-:S02]  /*4640*/  UIADD3 UR6, UR58, 0x2, URZ ;  /* 0x000000023a067890 */ /* 0x000fc4000fffe03f */
[----:B------:R-:W-:Y:S02]  /*4650*/  UIADD3 UR10, UR58, 0x6, URZ ;  /* 0x000000063a0a7890 */ /* 0x000fe4000fffe03f */
[----:B------:R-:W-:Y:S01]  /*4660*/  UMOV UR50, UR58 ;  /* 0x0000003a00327c82 */ /* 0x000fe20008000000 */
[----:B------:R-:W-:Y:S01]  /*4670*/  UIADD3 UR14, UR58, 0x300, URZ ;  /* 0x000003003a0e7890 */ /* 0x000fe2000fffe03f */
[----:B------:R-:W-:Y:S01]  /*4680*/  HGMMA.64x96x16.F32.BF16 R152, gdesc[UR48], R152, gsb0 ;  /* 0x01600000309879f0 */ /* 0x000fe20008001898 */
[----:B------:R-:W-:Y:S01]  /*4690*/  UMOV UR54, UR6 ;  /* 0x0000000600367c82 */ /* 0x000fe20008000000 */
[----:B------:R-:W-:Y:S01]  /*46a0*/  UIADD3 UR6, UR58, 0x4, URZ ;  /* 0x000000043a067890 */ /* 0x000fe2000fffe03f */
[----:B------:R-:W-:Y:S01]  /*46b0*/  R2UR UR49, R200 ;  /* 0x00000000c83172ca */ /* 0x000fe200000e0000 */
[----:B------:R-:W-:Y:S01]  /*46c0*/  UIADD3 UR18, UR58, 0x302, URZ ;  /* 0x000003023a127890 */ /* 0x000fe2000fffe03f */
[----:B------:R-:W-:Y:S01]  /*46d0*/  R2UR UR48, R201 ;  /* 0x00000000c93072ca */ /* 0x000fe200000e0000 */
[----:B------:R-:W-:Y:S01]  /*46e0*/  UIADD3 UR22, UR58, 0x304, URZ ;  /* 0x000003043a167890 */ /* 0x000fe2000fffe03f */
[----:B------:R-:W-:Y:S01]  /*46f0*/  UMOV UR23, 0x40000040 ;  /* 0x4000004000177882 */ /* 0x000fe20000000000 */
        /* <DEDUP_REMOVED lines=14> */
[----:B------:R-:W-:Y:S01]  /*47e0*/  UMOV UR59, 0x40000040 ;  /* 0x40000040003b7882 */ /* 0x000fe20000000000 */
[----:B------:R-:W-:-:S02]  /*47f0*/  WARPGROUP.DEPBAR.LE gsb0, 0x0 ;  /* 0x00008000000079c5 */ /* 0x000fc40000010000 */
[----:B------:R-:W-:-:S06]  /*4800*/  WARPGROUP.ARRIVE ;  /* 0x00000000000079c5 */ /* 0x000fcc0000000000 */
[----:B------:R-:W-:Y:S01]  /*4810*/  HGMMA.64x96x16.F32.BF16 R152, gdesc[UR52], R152, gsb0 ;  /* 0x01600000349879f0 */ /* 0x000fe20008001898 */
[----:B------:R-:W-:Y:S01]  /*4820*/  R2UR UR53, R205 ;  /* 0x00000000cd3572ca */ /* 0x000fe200000e0000 */
[----:B------:R-:W-:Y:S01]  /*4830*/  UIADD3 UR54, UR58, 0x904, URZ ;  /* 0x000009043a367890 */ /* 0x000fe2000fffe03f */
[----:B------:R-:W-:Y:S01]  /*4840*/  R2UR UR52, R206 ;  /* 0x00000000ce3472ca */ /* 0x000fe200000e0000 */
[----:B------:R-:W-:Y:S01]  /*4850*/  UMOV UR55, 0x40000040 ;  /* 0x4000004000377882 */ /* 0x000fe20000000000 */
[----:B------:R-:W-:Y:S01]  /*4860*/  UIADD3 UR58, UR58, 0x906, URZ ;  /* 0x000009063a3a7890 */ /* 0x000fe2000fffe03f */
[----:B------:R-:W-:Y:S02]  /*4870*/  WARPGROUP.DEPBAR.LE gsb0, 0x0 ;  /* 0x00008000000079c5 */ /* 0x000fe40000010000 */
[----:B------:R-:W-:-:S06]  /*4880*/  WARPGROUP.ARRIVE ;  /* 0x00000000000079c5 */ /* 0x000fcc0000000000 */
[----:B------:R-:W-:Y:S01]  /*4890*/  HGMMA.64x96x16.F32.BF16 R152, gdesc[UR4], R152, gsb0 ;  /* 0x01600000049879f0 */ /* 0x000fe20008001898 */
[----:B------:R-:W-:Y:S01]  /*48a0*/  ULDC UR6, c[0x0][0xa80] ;  /* 0x0002a00000067ab9 */ /* 0x000fe20000000800 */
[----:B------:R-:W-:-:S13]  /*48b0*/  R2UR UR7, R202 ;  /* 0x00000000ca0772ca */ /* 0x000fda00000e0000 */
[----:B------:R-:W-:Y:S01]  /*48c0*/  UIMAD UR7, UR60, 0xc00, UR7 ;  /* 0x00000c003c0778a4 */ /* 0x000fe2000f8e0207 */
[----:B------:R-:W-:Y:S02]  /*48d0*/  WARPGROUP.DEPBAR.LE gsb0, 0x0 ;  /* 0x00008000000079c5 */ /* 0x000fe40000010000 */
[----:B------:R-:W-:-:S06]  /*48e0*/  WARPGROUP.ARRIVE ;  /* 0x00000000000079c5 */ /* 0x000fcc0000000000 */
[----:B------:R-:W-:Y:S01]  /*48f0*/  HGMMA.64x96x16.F32.BF16 R152, gdesc[UR8], R152, gsb0 ;  /* 0x01600000089879f0 */ /* 0x000fe20008001898 */
[----:B------:R-:W-:Y:S01]  /*4900*/  R2UR UR11, R212 ;  /* 0x00000000d40b72ca */ /* 0x000fe200000e0000 */
        /* <DEDUP_REMOVED lines=62> */
[----:B0-----:R-:W-:Y:S01]  /*4cf0*/  FMNMX.FTZ R185, R201, R22, !PT ;  /* 0x00000016c9b97209 */ /* 0x001fe20007810000 */
        /* <DEDUP_REMOVED lines=26> */
[----:B------:R-:W-:-:S03]  /*4ea0*/  FMUL.FTZ R198, R198, UR61 ;  /* 0x0000003dc6c67c20 */ /* 0x000fc60008410000 */
        /* <DEDUP_REMOVED lines=48> */
[----:B------:R-:W-:-:S06]  /*51b0*/  FMUL.FTZ R192, R196, UR61 ;  /* 0x0000003dc4c07c20 */ /* 0x000fcc0008410000 */
        /* <DEDUP_REMOVED lines=38> */
[----:B--2---:R-:W-:-:S05]  /*5420*/  FMNMX.FTZ R193, R194, R193, !PT ;  /* 0x000000c1c2c17209 */ /* 0x004fca0007810000 */
[----:B------:R-:W2:Y:S02]  /*5430*/  SHFL.BFLY PT, R208, R193, 0x2, 0x1f ;  /* 0x0c401f00c1d07f89 */ /* 0x000ea400000e0000 */
[----:B------:R-:W3:Y:S01]  /*5440*/  MUFU.TANH R207, R207 ;  /* 0x000000cf00cf7308 */ /* 0x000ee20000002400 */
[----:B0-----:R-:W-:-:S04]  /*5450*/  FMNMX.FTZ R189, R195, R196, !PT ;  /* 0x000000c4c3bd7209 */ /* 0x001fc80007810000 */
[----:B-1----:R-:W-:-:S04]  /*5460*/  FMNMX.FTZ R196, R198, R189, !PT ;  /* 0x000000bdc6c47209 */ /* 0x002fc80007810000 */
[----:B---3--:R-:W-:-:S05]  /*5470*/  FMNMX.FTZ R196, R207, R196, !PT ;  /* 0x000000c4cfc47209 */ /* 0x008fca0007810000 */
[----:B------:R-:W0:Y:S01]  /*5480*/  SHFL.BFLY PT, R197, R196, 0x2, 0x1f ;  /* 0x0c401f00c4c57f89 */ /* 0x000e2200000e0000 */
[----:B--2---:R-:W-:-:S05]  /*5490*/  FMNMX.FTZ R208, R193, R208, !PT ;  /* 0x000000d0c1d07209 */ /* 0x004fca0007810000 */
[----:B------:R-:W1:Y:S01]  /*54a0*/  SHFL.BFLY PT, R189, R208, 0x1, 0x1f ;  /* 0x0c201f00d0bd7f89 */ /* 0x000e6200000e0000 */
[----:B0-----:R-:W-:-:S05]  /*54b0*/  FMNMX.FTZ R199, R196, R197, !PT ;  /* 0x000000c5c4c77209 */ /* 0x001fca0007810000 */
[----:B------:R-:W0:Y:S01]  /*54c0*/  SHFL.BFLY PT, R210, R199, 0x1, 0x1f ;  /* 0x0c201f00c7d27f89 */ /* 0x000e2200000e0000 */
[----:B-1----:R-:W-:-:S05]  /*54d0*/  FMNMX.FTZ R189, R208, R189, !PT ;  /* 0x000000bdd0bd7209 */ /* 0x002fca0007810000 */
[C---:B------:R-:W-:Y:S01]  /*54e0*/  FADD.FTZ R22, -R189.reuse, R22 ;  /* 0x00000016bd167221 */ /* 0x040fe20000010100 */
[----:B------:R-:W-:-:S03]  /*54f0*/  FMUL.FTZ R209, R189, UR6 ;  /* 0x00000006bdd17c20 */ /* 0x000fc60008410000 */
[----:B------:R-:W-:Y:S01]  /*5500*/  FMUL.FTZ R193, R22, UR6 ;  /* 0x0000000616c17c20 */ /* 0x000fe20008410000 */
[--C-:B------:R-:W-:Y:S01]  /*5510*/  FFMA.FTZ R22, R201, UR6, -R209.reuse ;  /* 0x00000006c9167c23 */ /* 0x100fe200080108d1 */
[----:B------:R-:W-:Y:S02]  /*5520*/  IMAD.U32 R201, RZ, RZ, UR11 ;  /* 0x0000000bffc97e24 */ /* 0x000fe4000f8e00ff */
[--C-:B------:R-:W-:Y:S01]  /*5530*/  FFMA.FTZ R197, R152, UR6, -R209.reuse ;  /* 0x0000000698c57c23 */ /* 0x100fe200080108d1 */
[--C-:B------:R-:W-:Y:S01]  /*5540*/  FFMA.FTZ R155, R155, UR6, -R209.reuse ;  /* 0x000000069b9b7c23 */ /* 0x100fe200080108d1 */
[----:B------:R-:W-:Y:S01]  /*5550*/  UMOV UR11, 0x40000040 ;  /* 0x40000040000b7882 */ /* 0x000fe20000000000 */
[----:B------:R-:W-:Y:S01]  /*5560*/  @!P1 VIADD R152, R201, 0x32440 ;  /* 0x00032440c9989836 */ /* 0x000fe20000000000 */
[----:B------:R-:W1:Y:S01]  /*5570*/  MUFU.EX2 R193, R193 ;  /* 0x000000c100c17308 */ /* 0x000e620000000800 */
[--C-:B------:R-:W-:Y:S01]  /*5580*/  FFMA.FTZ R213, R158, UR6, -R209.reuse ;  /* 0x000000069ed57c23 */ /* 0x100fe200080108d1 */
[--C-:B------:R-:W-:Y:S01]  /*5590*/  FFMA.FTZ R158, R161, UR6, -R209.reuse ;  /* 0x00000006a19e7c23 */ /* 0x100fe200080108d1 */
[--C-:B------:R-:W-:Y:S01]  /*55a0*/  FFMA.FTZ R161, R163, UR6, -R209.reuse ;  /* 0x00000006a3a17c23 */ /* 0x100fe200080108d1 */
[----:B------:R-:W-:Y:S01]  /*55b0*/  @!P1 PRMT R152, RZ, 0x654, R152 ;  /* 0x00000654ff989816 */ /* 0x000fe20000000098 */
[--C-:B------:R-:W-:Y:S01]  /*55c0*/  FFMA.FTZ R156, R156, UR6, -R209.reuse ;  /* 0x000000069c9c7c23 */ /* 0x100fe200080108d1 */
[--C-:B------:R-:W-:Y:S01]  /*55d0*/  FFMA.FTZ R162, R162, UR6, -R209.reuse ;  /* 0x00000006a2a27c23 */ /* 0x100fe200080108d1 */
[----:B0-----:R-:W-:Y:S01]  /*55e0*/  FMNMX.FTZ R196, R199, R210, !PT ;  /* 0x000000d2c7c47209 */ /* 0x001fe20007810000 */
[--C-:B------:R-:W-:Y:S01]  /*55f0*/  FFMA.FTZ R210, R157, UR6, -R209.reuse ;  /* 0x000000069dd27c23 */ /* 0x100fe200080108d1 */
[----:B------:R-:W-:Y:S01]  /*5600*/  IADD3 R157, -R19, 0xb, RZ ;  /* 0x0000000b139d7810 */ /* 0x000fe20007ffe1ff */
[----:B------:R-:W-:Y:S01]  /*5610*/  MUFU.EX2 R22, R22 ;  /* 0x0000001600167308 */ /* 0x000fe20000000800 */
[----:B------:R-:W-:Y:S01]  /*5620*/  FFMA.FTZ R170, R170, UR6, -R209 ;  /* 0x00000006aaaa7c23 */ /* 0x000fe200080108d1 */
[C---:B------:R-:W-:Y:S01]  /*5630*/  FADD.FTZ R23, -R196.reuse, R23 ;  /* 0x00000017c4177221 */ /* 0x040fe20000010100 */
[----:B------:R-:W-:Y:S01]  /*5640*/  FMUL.FTZ R211, R196, UR6 ;  /* 0x00000006c4d37c20 */ /* 0x000fe20008410000 */
[----:B------:R2:W-:Y:S06]  /*5650*/  BAR.ARV R157, 0x100 ;  /* 0x0004009d0000751d */ /* 0x0005ec0000002000 */
[----:B------:R-:W-:Y:S01]  /*5660*/  FMUL.FTZ R208, R23, UR6 ;  /* 0x0000000617d07c20 */ /* 0x000fe20008410000 */
[--C-:B------:R-:W-:Y:S01]  /*5670*/  FFMA.FTZ R23, R154, UR6, -R211.reuse ;  /* 0x000000069a177c23 */ /* 0x100fe200080108d3 */
[--C-:B------:R-:W-:Y:S01]  /*5680*/  FFMA.FTZ R212, R153, UR6, -R211.reuse ;  /* 0x0000000699d47c23 */ /* 0x100fe200080108d3 */
[--C-:B------:R-:W-:Y:S01]  /*5690*/  FFMA.FTZ R200, R200, UR6, -R211.reuse ;  /* 0x00000006c8c87c23 */ /* 0x100fe200080108d3 */
[--C-:B------:R-:W-:Y:S01]  /*56a0*/  FFMA.FTZ R205, R205, UR6, -R211.reuse ;  /* 0x00000006cdcd7c23 */ /* 0x100fe200080108d3 */
[----:B------:R0:W-:Y:S01]  /*56b0*/  @!P1 SYNCS.ARRIVE.TRANS64.RED.A1T0 RZ, [R152+URZ], RZ ;  /* 0x000000ff98ff99a7 */ /* 0x0001e2000810043f */
        /* <DEDUP_REMOVED lines=136> */
[----:B0-----:R-:W-:Y:S01]  /*5f40*/  F2FP.BF16.F32.PACK_AB R152, R197, R22 ;  /* 0x00000016c598723e */ /* 0x001fe200000010ff */
[--C-:B------:R-:W-:Y:S01]  /*5f50*/  FFMA.FTZ R159, R159, UR6, -R211.reuse ;  /* 0x000000069f9f7c23 */ /* 0x100fe200080108d3 */
[----:B-1----:R-:W-:Y:S01]  /*5f60*/  F2FP.BF16.F32.PACK_AB R154, R210, R199 ;  /* 0x000000c7d29a723e */ /* 0x002fe200000010ff */
[--C-:B------:R-:W-:Y:S01]  /*5f70*/  FFMA.FTZ R160, R160, UR6, -R211.reuse ;  /* 0x00000006a0a07c23 */ /* 0x100fe200080108d3 */
[----:B----4-:R-:W-:Y:S01]  /*5f80*/  F2FP.BF16.F32.PACK_AB R153, R212, R23 ;  /* 0x00000017d499723e */ /* 0x010fe200000010ff */
[--C-:B------:R-:W-:Y:S01]  /*5f90*/  FFMA.FTZ R163, R165, UR6, -R211.reuse ;  /* 0x00000006a5a37c23 */ /* 0x100fe200080108d3 */
[----:B-----5:R-:W-:Y:S01]  /*5fa0*/  F2FP.BF16.F32.PACK_AB R155, R205, R200 ;  /* 0x000000c8cd9b723e */ /* 0x020fe200000010ff */
[----:B------:R2:W-:Y:S01]  /*5fb0*/  BAR.SYNC.DEFER_BLOCKING R15, 0x100 ;  /* 0x0004000f0000751d */ /* 0x0005e20000010000 */
[----:B------:R-:W-:Y:S01]  /*5fc0*/  FFMA.FTZ R214, R167, UR6, -R211 ;  /* 0x00000006a7d67c23 */ /* 0x000fe200080108d3 */
[--C-:B------:R-:W-:Y:S01]  /*5fd0*/  FFMA.FTZ R165, R164, UR6, -R209.reuse ;  /* 0x00000006a4a57c23 */ /* 0x100fe200080108d1 */
[--C-:B------:R-:W-:Y:S01]  /*5fe0*/  FFMA.FTZ R164, R169, UR6, -R209.reuse ;  /* 0x00000006a9a47c23 */ /* 0x100fe200080108d1 */
[----:B------:R-:W-:Y:S01]  /*5ff0*/  FFMA.FTZ R167, R171, UR6, -R209 ;  /* 0x00000006aba77c23 */ /* 0x000fe200080108d1 */
[--C-:B------:R-:W-:Y:S01]  /*6000*/  FFMA.FTZ R169, R168, UR6, -R211.reuse ;  /* 0x00000006a8a97c23 */ /* 0x100fe200080108d3 */
[----:B------:R-:W-:Y:S01]  /*6010*/  MUFU.EX2 R156, R156 ;  /* 0x0000009c009c7308 */ /* 0x000fe20000000800 */
[--C-:B------:R-:W-:Y:S01]  /*6020*/  FFMA.FTZ R166, R166, UR6, -R211.reuse ;  /* 0x00000006a6a67c23 */ /* 0x100fe200080108d3 */
[--C-:B------:R-:W-:Y:S01]  /*6030*/  FFMA.FTZ R168, R173, UR6, -R211.reuse ;  /* 0x00000006ada87c23 */ /* 0x100fe200080108d3 */
[----:B------:R-:W-:Y:S01]  /*6040*/  FFMA.FTZ R171, R175, UR6, -R211 ;  /* 0x00000006afab7c23 */ /* 0x000fe200080108d3 */
[--C-:B------:R-:W-:Y:S01]  /*6050*/  FFMA.FTZ R173, R172, UR6, -R209.reuse ;  /* 0x00000006acad7c23 */ /* 0x100fe200080108d1 */
[--C-:B------:R-:W-:Y:S01]  /*6060*/  FFMA.FTZ R172, R177, UR6, -R209.reuse ;  /* 0x00000006b1ac7c23 */ /* 0x100fe200080108d1 */
[----:B------:R-:W-:Y:S01]  /*6070*/  FFMA.FTZ R175, R179, UR6, -R209 ;  /* 0x00000006b3af7c23 */ /* 0x000fe200080108d1 */
[--C-:B------:R-:W-:Y:S01]  /*6080*/  FFMA.FTZ R177, R176, UR6, -R211.reuse ;  /* 0x00000006b0b17c23 */ /* 0x100fe200080108d3 */
[----:B------:R-:W0:Y:S01]  /*6090*/  MUFU.EX2 R213, R213 ;  /* 0x000000d500d57308 */ /* 0x000e220000000800 */
[--C-:B------:R-:W-:Y:S01]  /*60a0*/  FFMA.FTZ R174, R174, UR6, -R211.reuse ;  /* 0x00000006aeae7c23 */ /* 0x100fe200080108d3 */
[--C-:B------:R-:W-:Y:S01]  /*60b0*/  FFMA.FTZ R176, R181, UR6, -R211.reuse ;  /* 0x00000006b5b07c23 */ /* 0x100fe200080108d3 */
[----:B------:R-:W-:Y:S01]  /*60c0*/  FFMA.FTZ R179, R183, UR6, -R211 ;  /* 0x00000006b7b37c23 */ /* 0x000fe200080108d3 */
[--C-:B------:R-:W-:Y:S01]  /*60d0*/  FFMA.FTZ R181, R180, UR6, -R209.reuse ;  /* 0x00000006b4b57c23 */ /* 0x100fe200080108d1 */
[--C-:B------:R-:W-:Y:S01]  /*60e0*/  FFMA.FTZ R180, R185, UR6, -R209.reuse ;  /* 0x00000006b9b47c23 */ /* 0x100fe200080108d1 */
[----:B------:R-:W-:Y:S01]  /*60f0*/  FFMA.FTZ R183, R187, UR6, -R209 ;  /* 0x00000006bbb77c23 */ /* 0x000fe200080108d1 */
[----:B------:R-:W-:Y:S01]  /*6100*/  FFMA.FTZ R185, R184, UR6, -R211 ;  /* 0x00000006b8b97c23 */ /* 0x000fe200080108d3 */
[----:B------:R-:W-:Y:S01]  /*6110*/  MUFU.EX2 R158, R158 ;  /* 0x0000009e009e7308 */ /* 0x000fe20000000800 */
[----:B------:R-:W-:Y:S01]  /*6120*/  FFMA.FTZ R178, R178, UR6, -R209 ;  /* 0x00000006b2b27c23 */ /* 0x000fe200080108d1 */
[----:B------:R-:W-:Y:S01]  /*6130*/  WARPGROUP.ARRIVE ;  /* 0x00000000000079c5 */ /* 0x000fe20000000000 */
[--C-:B------:R-:W-:Y:S01]  /*6140*/  FFMA.FTZ R182, R182, UR6, -R211.reuse ;  /* 0x00000006b6b67c23 */ /* 0x100fe200080108d3 */
[--C-:B------:R-:W-:Y:S01]  /*6150*/  FFMA.FTZ R184, R190, UR6, -R211.reuse ;  /* 0x00000006beb87c23 */ /* 0x100fe200080108d3 */
[----:B------:R-:W-:Y:S01]  /*6160*/  FFMA.FTZ R187, R206, UR6, -R211 ;  /* 0x00000006cebb7c23 */ /* 0x000fe200080108d3 */
[----:B------:R-:W-:Y:S01]  /*6170*/  FFMA.FTZ R215, R188, UR6, -R209 ;  /* 0x00000006bcd77c23 */ /* 0x000fe200080108d1 */
[----:B------:R-:W-:Y:S01]  /*6180*/  FFMA.FTZ R190, R191, UR6, -R211 ;  /* 0x00000006bfbe7c23 */ /* 0x000fe200080108d3 */
[----:B------:R-:W-:Y:S01]  /*6190*/  HGMMA.64x256x16.F32.BF16 R24, R152, gdesc[UR8].tnspB, R24, gsb0 ;  /* 0x43e0000898187df0 */ /* 0x000fe20008001818 */
[----:B------:R-:W-:Y:S01]  /*61a0*/  MUFU.EX2 R161, R161 ;  /* 0x000000a100a17308 */ /* 0x000fe20000000800 */
[----:B------:R-:W-:Y:S01]  /*61b0*/  UIADD3 UR10, UR7, 0x80, URZ ;  /* 0x00000080070a7890 */ /* 0x000fe2000fffe03f */
[--C-:B------:R-:W-:Y:S01]  /*61c0*/  FFMA.FTZ R186, R186, UR6, -R209.reuse ;  /* 0x00000006baba7c23 */ /* 0x100fe200080108d1 */
[----:B------:R-:W-:Y:S01]  /*61d0*/  UMOV UR11, 0x40000040 ;  /* 0x40000040000b7882 */ /* 0x000fe20000000000 */
[----:B------:R-:W-:Y:S01]  /*61e0*/  FFMA.FTZ R188, R192, UR6, -R209 ;  /* 0x00000006c0bc7c23 */ /* 0x000fe200080108d1 */
[----:B------:R-:W-:Y:S01]  /*61f0*/  FFMA.FTZ R191, R195, UR6, -R211 ;  /* 0x00000006c3bf7c23 */ /* 0x000fe200080108d3 */
[----:B------:R-:W-:Y:S01]  /*6200*/  FFMA.FTZ R209, R194, UR6, -R209 ;  /* 0x00000006c2d17c23 */ /* 0x000fe200080108d1 */
[--C-:B------:R-:W-:Y:S01]  /*6210*/  FFMA.FTZ R192, R198, UR6, -R211.reuse ;  /* 0x00000006c6c07c23 */ /* 0x100fe200080108d3 */
[----:B------:R-:W-:Y:S01]  /*6220*/  MUFU.EX2 R159, R159 ;  /* 0x0000009f009f7308 */ /* 0x000fe20000000800 */
[----:B------:R-:W-:Y:S01]  /*6230*/  FFMA.FTZ R195, R207, UR6, -R211 ;  /* 0x00000006cfc37c23 */ /* 0x000fe200080108d3 */
[----:B------:R-:W-:Y:S01]  /*6240*/  FFMA.FTZ R20, R193, R20, R22 ;  /* 0x00000014c1147223 */ /* 0x000fe20000010016 */
[----:B------:R-:W-:Y:S01]  /*6250*/  FFMA.FTZ R21, R208, R21, R23 ;  /* 0x00000015d0157223 */ /* 0x000fe20000010017 */
[----:B------:R-:W-:Y:S01]  /*6260*/  @!P1 IADD3 R201, R201, 0x32460, RZ ;  /* 0x00032460c9c99810 */ /* 0x000fe20007ffe0ff */
[----:B------:R-:W-:-:S02]  /*6270*/  IMAD.MOV.U32 R23, RZ, RZ, R196 ;  /* 0x000000ffff177224 */ /* 0x000fc400078e00c4 */
[----:B------:R-:W-:Y:S01]  /*6280*/  FADD.FTZ R20, R197, R20 ;  /* 0x00000014c5147221 */ /* 0x000fe20000010000 */
[----:B------:R-:W-:Y:S01]  /*6290*/  FADD.FTZ R21, R212, R21 ;  /* 0x00000015d4157221 */ /* 0x000fe20000010000 */
[----:B------:R-:W1:Y:S01]  /*62a0*/  MUFU.EX2 R160, R160 ;  /* 0x000000a000a07308 */ /* 0x000e620000000800 */
[----:B------:R-:W-:Y:S01]  /*62b0*/  @!P1 PRMT R201, RZ, 0x654, R201 ;  /* 0x00000654ffc99816 */ /* 0x000fe200000000c9 */
[----:B------:R-:W-:Y:S01]  /*62c0*/  FADD.FTZ R199, R199, R20 ;  /* 0x00000014c7c77221 */ /* 0x000fe20000010000 */
[----:B------:R-:W-:Y:S01]  /*62d0*/  FADD.FTZ R200, R200, R21 ;  /* 0x00000015c8c87221 */ /* 0x000fe20000010000 */
[----:B------:R-:W-:Y:S02]  /*62e0*/  IMAD.MOV.U32 R22, RZ, RZ, R189 ;  /* 0x000000ffff167224 */ /* 0x000fe400078e00bd */
[----:B------:R-:W-:Y:S01]  /*62f0*/  FADD.FTZ R199, R210, R199 ;  /* 0x000000c7d2c77221 */ /* 0x000fe20000010000 */
[----:B------:R-:W-:Y:S01]  /*6300*/  FADD.FTZ R200, R205, R200 ;  /* 0x000000c8cdc87221 */ /* 0x000fe20000010000 */
        /* <DEDUP_REMOVED lines=9> */
[----:B------:R-:W2:Y:S08]  /*63a0*/  MUFU.EX2 R171, R171 ;  /* 0x000000ab00ab7308 */ /* 0x000eb00000000800 */
[----:B------:R-:W-:Y:S08]  /*63b0*/  MUFU.EX2 R170, R170 ;  /* 0x000000aa00aa7308 */ /* 0x000ff00000000800 */
[----:B------:R-:W2:Y:S08]  /*63c0*/  MUFU.EX2 R173, R173 ;  /* 0x000000ad00ad7308 */ /* 0x000eb00000000800 */
[----:B------:R-:W-:Y:S08]  /*63d0*/  MUFU.EX2 R172, R172 ;  /* 0x000000ac00ac7308 */ /* 0x000ff00000000800 */
[----:B------:R-:W-:Y:S08]  /*63e0*/  MUFU.EX2 R175, R175 ;  /* 0x000000af00af7308 */ /* 0x000ff00000000800 */
[----:B------:R-:W-:Y:S08]  /*63f0*/  MUFU.EX2 R174, R174 ;  /* 0x000000ae00ae7308 */ /* 0x000ff00000000800 */
[----:B------:R-:W2:Y:S08]  /*6400*/  MUFU.EX2 R177, R177 ;  /* 0x000000b100b17308 */ /* 0x000eb00000000800 */
        /* <DEDUP_REMOVED lines=14> */
[----:B------:R-:W-:Y:S01]  /*64f0*/  MUFU.EX2 R190, R190 ;  /* 0x000000be00be7308 */ /* 0x000fe20000000800 */
[----:B------:R-:W-:-:S02]  /*6500*/  WARPGROUP.DEPBAR.LE gsb0, 0x0 ;  /* 0x00008000000079c5 */ /* 0x000fc40000010000 */
[----:B0-----:R-:W-:-:S05]  /*6510*/  F2FP.BF16.F32.PACK_AB R152, R213, R156 ;  /* 0x0000009cd598723e */ /* 0x001fca00000010ff */
[----:B------:R-:W0:Y:S01]  /*6520*/  MUFU.EX2 R191, R191 ;  /* 0x000000bf00bf7308 */ /* 0x000e220000000800 */
[----:B-1----:R-:W-:Y:S01]  /*6530*/  F2FP.BF16.F32.PACK_AB R153, R160, R159 ;  /* 0x0000009fa099723e */ /* 0x002fe200000010ff */
[----:B------:R-:W-:Y:S01]  /*6540*/  FADD.FTZ R156, R156, R199 ;  /* 0x000000c79c9c7221 */ /* 0x000fe20000010000 */
[----:B------:R-:W-:Y:S01]  /*6550*/  F2FP.BF16.F32.PACK_AB R154, R161, R158 ;  /* 0x0000009ea19a723e */ /* 0x000fe200000010ff */
[----:B------:R-:W-:Y:S01]  /*6560*/  FADD.FTZ R159, R159, R200 ;  /* 0x000000c89f9f7221 */ /* 0x000fe20000010000 */
[----:B---3--:R-:W-:Y:S01]  /*6570*/  F2FP.BF16.F32.PACK_AB R155, R214, R163 ;  /* 0x000000a3d69b723e */ /* 0x008fe200000010ff */
[----:B------:R-:W-:Y:S02]  /*6580*/  FADD.FTZ R213, R213, R156 ;  /* 0x0000009cd5d57221 */ /* 0x000fe40000010000 */
[----:B------:R-:W-:Y:S01]  /*6590*/  MUFU.EX2 R192, R192 ;  /* 0x000000c000c07308 */ /* 0x000fe20000000800 */
[----:B------:R-:W-:Y:S01]  /*65a0*/  WARPGROUP.ARRIVE ;  /* 0x00000000000079c5 */ /* 0x000fe20000000000 */
[----:B------:R-:W-:Y:S01]  /*65b0*/  FADD.FTZ R160, R160, R159 ;  /* 0x0000009fa0a07221 */ /* 0x000fe20000010000 */
[----:B------:R-:W-:-:S03]  /*65c0*/  FADD.FTZ R158, R158, R213 ;  /* 0x000000d59e9e7221 */ /* 0x000fc60000010000 */
[----:B------:R-:W-:Y:S01]  /*65d0*/  FADD.FTZ R163, R163, R160 ;  /* 0x000000a0a3a37221 */ /* 0x000fe20000010000 */
[----:B------:R-:W-:Y:S01]  /*65e0*/  HGMMA.64x256x16.F32.BF16 R24, R152, gdesc[UR8].tnspB, R24, gsb0 ;  /* 0x43e0000898187df0 */ /* 0x000fe20008001818 */
[----:B------:R-:W-:Y:S01]  /*65f0*/  UIADD3 UR10, UR7, 0x100, URZ ;  /* 0x00000100070a7890 */ /* 0x000fe2000fffe03f */
[----:B------:R-:W1:Y:S01]  /*6600*/  MUFU.EX2 R195, R195 ;  /* 0x000000c300c37308 */ /* 0x000e620000000800 */
[----:B------:R-:W-:Y:S01]  /*6610*/  UMOV UR11, 0x40000040 ;  /* 0x40000040000b7882 */ /* 0x000fe20000000000 */
[----:B------:R-:W-:Y:S01]  /*6620*/  FADD.FTZ R161, R161, R158 ;  /* 0x0000009ea1a17221 */ /* 0x000fe20000010000 */
[----:B------:R-:W-:Y:S01]  /*6630*/  FADD.FTZ R163, R214, R163 ;  /* 0x000000a3d6a37221 */ /* 0x000fe20000010000 */
[----:B------:R-:W-:Y:S02]  /*6640*/  WARPGROUP.DEPBAR.LE gsb0, 0x0 ;  /* 0x00008000000079c5 */ /* 0x000fe40000010000 */
[----:B----4-:R-:W-:Y:S01]  /*6650*/  F2FP.BF16.F32.PACK_AB R152, R165, R162 ;  /* 0x000000a2a598723e */ /* 0x010fe200000010ff */
[----:B------:R-:W-:Y:S01]  /*6660*/  FADD.FTZ R162, R162, R161 ;  /* 0x000000a1a2a27221 */ /* 0x000fe20000010000 */
[----:B-----5:R-:W-:Y:S01]  /*6670*/  F2FP.BF16.F32.PACK_AB R153, R169, R166 ;  /* 0x000000a6a999723e */ /* 0x020fe200000010ff */
[----:B------:R-:W-:Y:S01]  /*6680*/  FADD.FTZ R166, R166, R163 ;  /* 0x000000a3a6a67221 */ /* 0x000fe20000010000 */
[----:B------:R-:W-:Y:S01]  /*6690*/  F2FP.BF16.F32.PACK_AB R154, R167, R164 ;  /* 0x000000a4a79a723e */ /* 0x000fe200000010ff */
[----:B------:R-:W-:Y:S01]  /*66a0*/  FADD.FTZ R165, R165, R162 ;  /* 0x000000a2a5a57221 */ /* 0x000fe20000010000 */
[----:B--2---:R-:W-:Y:S01]  /*66b0*/  F2FP.BF16.F32.PACK_AB R155, R171, R168 ;  /* 0x000000a8ab9b723e */ /* 0x004fe200000010ff */
[----:B------:R-:W-:-:S02]  /*66c0*/  FADD.FTZ R169, R169, R166 ;  /* 0x000000a6a9a97221 */ /* 0x000fc40000010000 */
[----:B------:R-:W-:Y:S01]  /*66d0*/  FADD.FTZ R164, R164, R165 ;  /* 0x000000a5a4a47221 */ /* 0x000fe20000010000 */
[----:B------:R-:W-:Y:S01]  /*66e0*/  WARPGROUP.ARRIVE ;  /* 0x00000000000079c5 */ /* 0x000fe20000000000 */
[----:B------:R-:W-:Y:S02]  /*66f0*/  FADD.FTZ R168, R168, R169 ;  /* 0x000000a9a8a87221 */ /* 0x000fe40000010000 */
[----:B------:R-:W-:Y:S02]  /*6700*/  FADD.FTZ R167, R167, R164 ;  /* 0x000000a4a7a77221 */ /* 0x000fe40000010000 */
[----:B------:R-:W-:-:S05]  /*6710*/  FADD.FTZ R171, R171, R168 ;  /* 0x000000a8abab7221 */ /* 0x000fca0000010000 */
        /* <DEDUP_REMOVED lines=40> */
[----:B0-----:R-:W-:Y:S01]  /*69a0*/  F2FP.BF16.F32.PACK_AB R153, R191, R190 ;  /* 0x000000bebf99723e */ /* 0x001fe200000010ff */
        /* <DEDUP_REMOVED lines=9> */
[----:B------:R-:W-:-:S08]  /*6a40*/  FADD.FTZ R21, R195, R192 ;  /* 0x000000c0c3157221 */ /* 0x000fd00000010000 */
[----:B------:R-:W-:Y:S03]  /*6a50*/  HGMMA.64x256x16.F32.BF16 R24, R152, gdesc[UR8].tnspB, R24, gsb0 ;  /* 0x43e0000898187df0 */ /* 0x000fe60008001818 */
[----:B------:R-:W-:Y:S02]  /*6a60*/  WARPGROUP.DEPBAR.LE gsb0, 0x0 ;  /* 0x00008000000079c5 */ /* 0x000fe40000010000 */
[----:B------:R1:W-:Y:S01]  /*6a70*/  @!P1 SYNCS.ARRIVE.TRANS64.RED.A1T0 RZ, [R201+URZ], RZ ;  /* 0x000000ffc9ff99a7 */ /* 0x0003e2000810043f */
[----:B------:R-:W-:Y:S05]  /*6a80*/  @P2 BRA `(.L_x_9226) ;  /* 0xffffffd4004c2947 */ /* 0x000fea000383ffff */
.L_x_9217:
[----:B------:R-:W2:Y:S01]  /*6a90*/  SHFL.BFLY PT, R3, R20, 0x2, 0x1f ;  /* 0x0c401f0014037f89 */ /* 0x000ea200000e0000 */
[----:B------:R-:W-:Y:S01]  /*6aa0*/  IMAD.MOV.U32 R4, RZ, RZ, RZ ;  /* 0x000000ffff047224 */ /* 0x000fe200078e00ff */
[----:B------:R3:W-:Y:S08]  /*6ab0*/  BAR.ARV R157, 0x100 ;  /* 0x0004009d0000751d */ /* 0x0007f00000002000 */
[----:B------:R-:W-:Y:S06]  /*6ac0*/  BAR.ARV 0x8, 0x180 ;  /* 0x0206000000007b1d */ /* 0x000fec0000002000 */
[----:B------:R-:W-:Y:S01]  /*6ad0*/  PLOP3.LUT P0, PT, PT, PT, PT, 0x8, 0x0 ;  /* 0x000000000000781c */ /* 0x000fe20003f0e170 */
[----:B------:R-:W4:Y:S01]  /*6ae0*/  SHFL.BFLY PT, R2, R21, 0x2, 0x1f ;  /* 0x0c401f0015027f89 */ /* 0x000f2200000e0000 */
[----:B--2---:R-:W-:-:S05]  /*6af0*/  FADD.FTZ R3, R3, R20 ;  /* 0x0000001403037221 */ /* 0x004fca0000010000 */
[----:B------:R-:W2:Y:S01]  /*6b00*/  SHFL.BFLY PT, R0, R3, 0x1, 0x1f ;  /* 0x0c201f0003007f89 */ /* 0x000ea200000e0000 */
[----:B----4-:R-:W-:-:S05]  /*6b10*/  FADD.FTZ R2, R2, R21 ;  /* 0x0000001502027221 */ /* 0x010fca0000010000 */
[----:B------:R-:W4:Y:S01]  /*6b20*/  SHFL.BFLY PT, R5, R2, 0x1, 0x1f ;  /* 0x0c201f0002057f89 */ /* 0x000f2200000e0000 */
[----:B--2---:R-:W-:Y:S01]  /*6b30*/  FADD.FTZ R7, R3, R0 ;  /* 0x0000000003077221 */ /* 0x004fe20000010000 */
[----:B------:R-:W-:Y:S02]  /*6b40*/  IMAD.MOV.U32 R0, RZ, RZ, RZ ;  /* 0x000000ffff007224 */ /* 0x000fe400078e00ff */
[----:B------:R-:W-:Y:S02]  /*6b50*/  IMAD.MOV.U32 R3, RZ, RZ, -0x800000 ;  /* 0xff800000ff037424 */ /* 0x000fe400078e00ff */
[----:B------:R-:W-:-:S13]  /*6b60*/  FSETP.NE.FTZ.AND P1, PT, R7, RZ, PT ;  /* 0x000000ff0700720b */ /* 0x000fda0003f35000 */
[----:B------:R-:W2:Y:S01]  /*6b70*/  @P1 MUFU.RCP R4, R7 ;  /* 0x0000000700041308 */ /* 0x000ea20000001000 */
[----:B----4-:R-:W-:Y:S01]  /*6b80*/  FADD.FTZ R8, R2, R5 ;  /* 0x0000000502087221 */ /* 0x010fe20000010000 */
[----:B------:R-:W-:-:S04]  /*6b90*/  IMAD.MOV.U32 R2, RZ, RZ, -0x800000 ;  /* 0xff800000ff027424 */ /* 0x000fc800078e00ff */
[----:B------:R-:W-:Y:S02]  /*6ba0*/  FSETP.NE.FTZ.AND P2, PT, R8, RZ, PT ;  /* 0x000000ff0800720b */ /* 0x000fe40003f55000 */
[----:B------:R-:W4:Y:S01]  /*6bb0*/  @P1 MUFU.LG2 R5, R7 ;  /* 0x0000000700051308 */ /* 0x000f220000000c00 */
[-C--:B--2---:R-:W-:Y:S01]  /*6bc0*/  FMUL.FTZ R24, R24, R4.reuse ;  /* 0x0000000418187220 */ /* 0x084fe20000410000 */
[-C--:B------:R-:W-:Y:S01]  /*6bd0*/  FMUL.FTZ R25, R25, R4.reuse ;  /* 0x0000000419197220 */ /* 0x080fe20000410000 */
[----:B------:R-:W-:-:S08]  /*6be0*/  FMUL.FTZ R28, R28, R4 ;  /* 0x000000041c1c7220 */ /* 0x000fd00000410000 */
[----:B------:R-:W2:Y:S01]  /*6bf0*/  @P2 MUFU.LG2 R6, R8 ;  /* 0x0000000800062308 */ /* 0x000ea20000000c00 */
[-C--:B------:R-:W-:Y:S01]  /*6c00*/  FMUL.FTZ R29, R29, R4.reuse ;  /* 0x000000041d1d7220 */ /* 0x080fe20000410000 */
[-C--:B------:R-:W-:Y:S01]  /*6c10*/  FMUL.FTZ R32, R32, R4.reuse ;  /* 0x0000000420207220 */ /* 0x080fe20000410000 */
[-C--:B------:R-:W-:Y:S01]  /*6c20*/  FMUL.FTZ R33, R33, R4.reuse ;  /* 0x0000000421217220 */ /* 0x080fe20000410000 */
[-C--:B------:R-:W-:Y:S01]  /*6c30*/  FMUL.FTZ R36, R36, R4.reuse ;  /* 0x0000000424247220 */ /* 0x080fe20000410000 */
[-C--:B------:R-:W-:Y:S01]  /*6c40*/  FMUL.FTZ R37, R37, R4.reuse ;  /* 0x0000000425257220 */ /* 0x080fe20000410000 */
[-C--:B------:R-:W-:Y:S01]  /*6c50*/  FMUL.FTZ R40, R40, R4.reuse ;  /* 0x0000000428287220 */ /* 0x080fe20000410000 */
[-C--:B------:R-:W-:Y:S01]  /*6c60*/  FMUL.FTZ R41, R41, R4.reuse ;  /* 0x0000000429297220 */ /* 0x080fe20000410000 */
[----:B------:R5:W0:Y:S01]  /*6c70*/  @P2 MUFU.RCP R0, R8 ;  /* 0x0000000800002308 */ /* 0x000a220000001000 */
        /* <DEDUP_REMOVED lines=54> */
[----:B------:R-:W-:-:S02]  /*6fe0*/  IMAD.U32 R4, RZ, RZ, UR6 ;  /* 0x00000006ff047e24 */ /* 0x000fc4000f8e00ff */
[----:B----4-:R-:W-:Y:S01]  /*6ff0*/  @P1 FMUL.FTZ R5, R5, 0.69314718246459960938 ;  /* 0x3f31721805051820 */ /* 0x010fe20000410000 */
[----:B-----5:R-:W-:Y:S02]  /*7000*/  IMAD.U32 R8, RZ, RZ, UR6 ;  /* 0x00000006ff087e24 */ /* 0x020fe4000f8e00ff */
[----:B--2---:R-:W-:Y:S01]  /*7010*/  @P2 FMUL.FTZ R7, R6, 0.69314718246459960938 ;  /* 0x3f31721806072820 */ /* 0x004fe20000410000 */
[----:B------:R-:W-:Y:S01]  /*7020*/  @P1 FMUL.FTZ R4, R4, 0.69314718246459960938 ;  /* 0x3f31721804041820 */ /* 0x000fe20000410000 */
[-C--:B0-----:R-:W-:Y:S01]  /*7030*/  FMUL.FTZ R26, R26, R0.reuse ;  /* 0x000000001a1a7220 */ /* 0x081fe20000410000 */
        /* <DEDUP_REMOVED lines=65> */
[----:B---3--:R-:W-:-:S07]  /*7450*/  @P2 FFMA.FTZ R2, R8, R196, R7 ;  /* 0x000000c408022223 */ /* 0x008fce0000010007 */
.L_x_9205:
[----:B------:R-:W-:Y:S05]  /*7460*/  @P0 BRA `(.L_x_9227) ;  /* 0x0000002000600947 */ /* 0x000fea0003800000 */
[----:B------:R-:W0:Y:S01]  /*7470*/  S2R R0, SR_TID.X ;  /* 0x0000000000007919 */ /* 0x000e220000002100 */
[----:B------:R-:W2:Y:S01]  /*7480*/  LDC R8, c[0x0][0xce8] ;  /* 0x00033a00ff087b82 */ /* 0x000ea20000000800 */
[----:B------:R-:W-:Y:S01]  /*7490*/  R2UR UR13, R18 ;  /* 0x00000000120d72ca */ /* 0x000fe200000e0000 */
[----:B------:R-:W-:Y:S01]  /*74a0*/  ULDC.64 UR8, c[0x0][0xcd0] ;  /* 0x0003340000087ab9 */ /* 0x000fe20000000a00 */
[----:B------:R-:W3:Y:S01]  /*74b0*/  S2R R16, SR_CTAID.X ;  /* 0x0000000000107919 */ /* 0x000ee20000002500 */
[----:B------:R-:W-:Y:S01]  /*74c0*/  ULDC.64 UR14, c[0x0][0x208] ;  /* 0x00008200000e7ab9 */ /* 0x000fe20000000a00 */
[----:B------:R-:W-:Y:S03]  /*74d0*/  BSSY B0, `(.L_x_9228) ;  /* 0x000014b000007945 */ /* 0x000fe60003800000 */
[----:B------:R-:W4:Y:S06]  /*74e0*/  S2UR UR12, SR_CTAID.Z ;  /* 0x00000000000c79c3 */ /* 0x000f2c0000002700 */
[----:B------:R-:W-:-:S02]  /*74f0*/  USHF.R.S32.HI UR7, URZ, 0x1f, UR13 ;  /* 0x0000001f3f077899 */ /* 0x000fc4000801140d */
[----:B------:R-:W-:Y:S01]  /*7500*/  IMAD R19, RZ, RZ, -UR13 ;  /* 0x8000000dff137e24 */ /* 0x000fe2000f8e02ff */
[----:B------:R-:W5:Y:S01]  /*7510*/  LDC.64 R20, c[0x0][0xcd8] ;  /* 0x00033600ff147b82 */ /* 0x000f620000000a00 */
[----:B------:R-:W-:Y:S02]  /*7520*/  UIMAD.WIDE.U32 UR4, UR13, UR8, URZ ;  /* 0x000000080d0472a5 */ /* 0x000fe4000f8e003f */
[----:B------:R-:W-:-:S04]  /*7530*/  UIMAD UR6, UR7, UR8, URZ ;  /* 0x00000008070672a4 */ /* 0x000fc8000f8e023f */
[----:B------:R-:W-:Y:S01]  /*7540*/  UIMAD UR6, UR13, UR9, UR6 ;  /* 0x000000090d0672a4 */ /* 0x000fe2000f8e0206 */
[----:B--2---:R-:W-:Y:S01]  /*7550*/  ISETP.NE.AND P0, PT, R8, 0x1, PT ;  /* 0x000000010800780c */ /* 0x004fe20003f05270 */
[----:B------:R-:W2:Y:S01]  /*7560*/  S2UR UR11, SR_CTAID.Y ;  /* 0x00000000000b79c3 */ /* 0x000ea20000002600 */
[----:B------:R-:W-:Y:S01]  /*7570*/  ULDC.64 UR8, c[0x0][0xc38] ;  /* 0x00030e0000087ab9 */ /* 0x000fe20000000a00 */
[----:B------:R-:W-:Y:S02]  /*7580*/  UIADD3 UR6, UR5, UR6, URZ ;  /* 0x0000000605067290 */ /* 0x000fe4000fffe03f */
[----:B------:R-:W-:Y:S01]  /*7590*/  UIMAD UR7, UR7, UR8, URZ ;  /* 0x00000008070772a4 */ /* 0x000fe2000f8e023f */
[----:B0-----:R-:W-:Y:S01]  /*75a0*/  VIADD R14, R0, 0xffffff80 ;  /* 0xffffff80000e7836 */ /* 0x001fe20000000000 */
[----:B----4-:R-:W-:Y:S02]  /*75b0*/  USHF.R.S32.HI UR10, URZ, 0x1f, UR12 ;  /* 0x0000001f3f0a7899 */ /* 0x010fe4000801140c */
[----:B------:R-:W2:Y:S02]  /*75c0*/  LDC R152, c[0x0][0xd50] ;  /* 0x00035400ff987b82 */ /* 0x000ea40000000800 */
[----:B------:R-:W-:-:S04]  /*75d0*/  SHF.R.S32.HI R7, RZ, 0x1f, R14 ;  /* 0x0000001fff077819 */ /* 0x000fc8000001140e */
[CC--:B------:R-:W-:Y:S02]  /*75e0*/  LEA.HI R4, R7.reuse, R14.reuse, RZ, 0x7 ;  /* 0x0000000e07047211 */ /* 0x0c0fe400078f38ff */
[----:B------:R-:W0:Y:S01]  /*75f0*/  LDC.64 R22, c[0x0][0xc40] ;  /* 0x00031000ff167b82 */ /* 0x000e220000000a00 */
[----:B------:R-:W-:Y:S02]  /*7600*/  LEA.HI R7, R7, R14, RZ, 0x2 ;  /* 0x0000000e07077211 */ /* 0x000fe400078f10ff */
[----:B------:R-:W-:Y:S02]  /*7610*/  LOP3.LUT R5, R4, 0xffffff80, RZ, 0xc0, !PT ;  /* 0xffffff8004057812 */ /* 0x000fe400078ec0ff */
[----:B------:R-:W-:Y:S02]  /*7620*/  SHF.R.S32.HI R9, RZ, 0x7, R4 ;  /* 0x00000007ff097819 */ /* 0x000fe40000011404 */
[----:B------:R-:W-:Y:S01]  /*7630*/  LOP3.LUT R7, R7, 0xfffffffc, RZ, 0xc0, !PT ;  /* 0xfffffffc07077812 */ /* 0x000fe200078ec0ff */
[----:B------:R-:W-:Y:S01]  /*7640*/  IMAD.IADD R0, R14, 0x1, -R5 ;  /* 0x000000010e007824 */ /* 0x000fe200078e0a05 */
[----:B------:R-:W-:Y:S01]  /*7650*/  LEA.HI R4, R4, R9, RZ, 0x1 ;  /* 0x0000000904047211 */ /* 0x000fe200078f08ff */
[----:B------:R-:W4:Y:S01]  /*7660*/  @P0 LDC R17, c[0x0][0xcf0] ;  /* 0x00033c00ff110b82 */ /* 0x000f220000000800 */
[----:B------:R-:W-:-:S02]  /*7670*/  IADD3 R7, R14, -R7, RZ ;  /* 0x800000070e077210 */ /* 0x000fc40007ffe0ff */
[----:B------:R-:W-:Y:S02]  /*7680*/  SHF.R.S32.HI R11, RZ, 0x1f, R0 ;  /* 0x0000001fff0b7819 */ /* 0x000fe40000011400 */
[----:B------:R-:W-:Y:S02]  /*7690*/  LOP3.LUT R4, R4, 0x3fffffe, RZ, 0xc0, !PT ;  /* 0x03fffffe04047812 */ /* 0x000fe400078ec0ff */
[----:B------:R-:W-:Y:S01]  /*76a0*/  LEA.HI R10, R11, R0, RZ, 0x2 ;  /* 0x000000000b0a7211 */ /* 0x000fe200078f10ff */
[----:B------:R-:W1:Y:S03]  /*76b0*/  @P0 LDC R14, c[0x0][0xcec] ;  /* 0x00033b00ff0e0b82 */ /* 0x000e660000000800 */
[--C-:B------:R-:W-:Y:S02]  /*76c0*/  SHF.R.S32.HI R5, RZ, 0x2, R10.reuse ;  /* 0x00000002ff057819 */ /* 0x100fe4000001140a */
[----:B------:R-:W-:-:S03]  /*76d0*/  SHF.R.S32.HI R6, RZ, 0x1f, R10 ;  /* 0x0000001fff067819 */ /* 0x000fc6000001140a */
[----:B------:R-:W4:Y:S01]  /*76e0*/  @P0 LDC R154, c[0x0][0xcec] ;  /* 0x00033b00ff9a0b82 */ /* 0x000f220000000800 */
[----:B------:R-:W-:-:S04]  /*76f0*/  LEA.HI R6, R6, R5, RZ, 0x3 ;  /* 0x0000000506067211 */ /* 0x000fc800078f18ff */
[----:B------:R-:W-:Y:S01]  /*7700*/  LOP3.LUT R12, R6, 0xfffffff8, RZ, 0xc0, !PT ;  /* 0xfffffff8060c7812 */ /* 0x000fe200078ec0ff */
[----:B------:R-:W-:Y:S01]  /*7710*/  IMAD.IADD R6, R9, 0x1, -R4 ;  /* 0x0000000109067824 */ /* 0x000fe200078e0a04 */
[----:B------:R-:W-:Y:S01]  /*7720*/  LEA.HI R9, R7, R7, RZ, 0x1 ;  /* 0x0000000707097211 */ /* 0x000fe200078f08ff */
[----:B------:R-:W4:Y:S01]  /*7730*/  @P0 LDC R153, c[0x0][0xcf0] ;  /* 0x00033c00ff990b82 */ /* 0x000f220000000800 */
[----:B------:R-:W-:Y:S01]  /*7740*/  LEA.HI R4, R11, R0, RZ, 0x5 ;  /* 0x000000000b047211 */ /* 0x000fe200078f28ff */
[----:B------:R-:W-:Y:S01]  /*7750*/  IMAD.IADD R5, R5, 0x1, -R12 ;  /* 0x0000000105057824 */ /* 0x000fe200078e0a0c */
[----:B------:R-:W-:Y:S02]  /*7760*/  LOP3.LUT R12, R9, 0x1ffffffe, RZ, 0xc0, !PT ;  /* 0x1ffffffe090c7812 */ /* 0x000fe400078ec0ff */
[----:B------:R-:W-:-:S03]  /*7770*/  SHF.R.S32.HI R4, RZ, 0x5, R4 ;  /* 0x00000005ff047819 */ /* 0x000fc60000011404 */
[----:B------:R-:W-:Y:S02]  /*7780*/  IMAD.IADD R12, R7, 0x1, -R12 ;  /* 0x00000001070c7824 */ /* 0x000fe400078e0a0c */
[----:B------:R-:W-:Y:S02]  /*7790*/  IMAD R7, R4, 0x10, R5 ;  /* 0x0000001004077824 */ /* 0x000fe400078e0205 */
[----:B------:R-:W-:Y:S02]  /*77a0*/  IMAD.U32 R5, RZ, RZ, UR5 ;  /* 0x00000005ff057e24 */ /* 0x000fe4000f8e00ff */
[----:B------:R-:W-:Y:S02]  /*77b0*/  IMAD R9, R6, 0x40, R7 ;  /* 0x0000004006097824 */ /* 0x000fe400078e0207 */
[----:B------:R-:W-:Y:S01]  /*77c0*/  IMAD.U32 R4, RZ, RZ, UR4 ;  /* 0x00000004ff047e24 */ /* 0x000fe2000f8e00ff */
[----:B------:R-:W-:Y:S01]  /*77d0*/  UIMAD.WIDE.U32 UR4, UR13, UR8, URZ ;  /* 0x000000080d0472a5 */ /* 0x000fe2000f8e003f */
[----:B------:R-:W-:Y:S01]  /*77e0*/  IMAD.U32 R5, RZ, RZ, UR6 ;  /* 0x00000006ff057e24 */ /* 0x000fe2000f8e00ff */
[----:B------:R-:W-:Y:S01]  /*77f0*/  UIMAD UR6, UR13, UR9, UR7 ;  /* 0x000000090d0672a4 */ /* 0x000fe2000f8e0207 */
[----:B------:R-:W-:-:S02]  /*7800*/  IMAD R12, R12, 0x8, R9 ;  /* 0x000000080c0c7824 */ /* 0x000fc400078e0209 */
[----:B-----5:R-:W-:Y:S01]  /*7810*/  IMAD R6, R20, UR10, RZ ;  /* 0x0000000a14067c24 */ /* 0x020fe2000f8e02ff */
[----:B------:R-:W-:Y:S01]  /*7820*/  UIADD3 UR6, UR5, UR6, URZ ;  /* 0x0000000605067290 */ /* 0x000fe2000fffe03f */
[----:B---3--:R-:W-:Y:S01]  /*7830*/  IMAD R11, R16, 0x80, R12 ;  /* 0x00000080100b7824 */ /* 0x008fe200078e020c */
[----:B------:R-:W-:Y:S01]  /*7840*/  ULDC.64 UR8, c[0x0][0xc28] ;  /* 0x00030a0000087ab9 */ /* 0x000fe20000000a00 */
[----:B------:R-:W-:Y:S01]  /*7850*/  IMAD R15, R21, UR12, R6 ;  /* 0x0000000c150f7c24 */ /* 0x000fe2000f8e0206 */
[----:B------:R-:W-:Y:S01]  /*7860*/  MOV R6, UR4 ;  /* 0x0000000400067c02 */ /* 0x000fe20008000f00 */
[----:B-1----:R-:W-:-:S04]  /*7870*/  @P0 IMAD.HI.U32 R12, R11, R14, RZ ;  /* 0x0000000e0b0c0227 */ /* 0x002fc800078e00ff */
[----:B------:R-:W-:Y:S01]  /*7880*/  IMAD.U32 R7, RZ, RZ, UR5 ;  /* 0x00000005ff077e24 */ /* 0x000fe2000f8e00ff */
[----:B------:R-:W-:Y:S01]  /*7890*/  ULDC.64 UR4, c[0x0][0xce0] ;  /* 0x0003380000047ab9 */ /* 0x000fe20000000a00 */
[----:B0-----:R-:W-:Y:S02]  /*78a0*/  IMAD R14, R22, UR10, RZ ;  /* 0x0000000a160e7c24 */ /* 0x001fe4000f8e02ff */
[----:B--2---:R-:W-:Y:S02]  /*78b0*/  IMAD R21, R152, R19, UR11 ;  /* 0x0000000b98157e24 */ /* 0x004fe4000f8e0213 */
[----:B------:R-:W-:Y:S01]  /*78c0*/  IMAD.U32 R7, RZ, RZ, UR6 ;  /* 0x00000006ff077e24 */ /* 0x000fe2000f8e00ff */
[----:B------:R-:W-:Y:S01]  /*78d0*/  ULDC.64 UR6, c[0x0][0xc48] ;  /* 0x0003120000067ab9 */ /* 0x000fe20000000a00 */
[----:B------:R-:W-:-:S04]  /*78e0*/  IMAD.WIDE.U32 R4, R20, UR12, R4 ;  /* 0x0000000c14047c25 */ /* 0x000fc8000f8e0004 */
[----:B------:R-:W-:Y:S01]  /*78f0*/  IMAD.MOV.U32 R13, RZ, RZ, R11 ;  /* 0x000000ffff0d7224 */ /* 0x000fe200078e000b */
[----:B----4-:R-:W-:Y:S01]  /*7900*/  @P0 SHF.R.U32.HI R13, RZ, R17, R12 ;  /* 0x00000011ff0d0219 */ /* 0x010fe2000001160c */
[----:B------:R-:W-:Y:S01]  /*7910*/  IMAD R17, R23, UR12, R14 ;  /* 0x0000000c17117c24 */ /* 0x000fe2000f8e020e */
[----:B------:R-:W-:Y:S01]  /*7920*/  SHF.R.S32.HI R14, RZ, 0x1f, R21 ;  /* 0x0000001fff0e7819 */ /* 0x000fe20000011415 */
[----:B------:R-:W-:-:S04]  /*7930*/  IMAD.WIDE.U32 R6, R22, UR12, R6 ;  /* 0x0000000c16067c25 */ /* 0x000fc8000f8e0006 */
[----:B------:R-:W-:Y:S02]  /*7940*/  IMAD.IADD R5, R5, 0x1, R15 ;  /* 0x0000000105057824 */ /* 0x000fe400078e020f */
[----:B------:R-:W-:-:S04]  /*7950*/  @P0 IMAD.HI.U32 R154, R11, R154, RZ ;  /* 0x0000009a0b9a0227 */ /* 0x000fc800078e00ff */
[----:B------:R-:W-:Y:S02]  /*7960*/  IMAD.IADD R7, R7, 0x1, R17 ;  /* 0x0000000107077824 */ /* 0x000fe400078e0211 */
[----:B------:R-:W-:Y:S01]  /*7970*/  IMAD.MOV.U32 R15, RZ, RZ, R11 ;  /* 0x000000ffff0f7224 */ /* 0x000fe200078e000b */
[----:B------:R-:W-:Y:S01]  /*7980*/  @P0 SHF.R.U32.HI R15, RZ, R153, R154 ;  /* 0x00000099ff0f0219 */ /* 0x000fe2000001169a */
[C---:B------:R-:W-:Y:S02]  /*7990*/  IMAD R12, R14.reuse, UR4, RZ ;  /* 0x000000040e0c7c24 */ /* 0x040fe4000f8e02ff */
[----:B------:R-:W-:Y:S02]  /*79a0*/  IMAD R17, R14, UR6, RZ ;  /* 0x000000060e117c24 */ /* 0x000fe4000f8e02ff */
[----:B------:R-:W-:-:S04]  /*79b0*/  IMAD.WIDE.U32 R4, R21, UR4, R4 ;  /* 0x0000000415047c25 */ /* 0x000fc8000f8e0004 */
[C---:B------:R-:W-:Y:S01]  /*79c0*/  IMAD R14, R21.reuse, UR5, R12 ;  /* 0x00000005150e7c24 */ /* 0x040fe2000f8e020c */
[----:B------:R-:W-:Y:S01]  /*79d0*/  BAR.SYNC.DEFER_BLOCKING 0x1, 0x100 ;  /* 0x0044000000007b1d */ /* 0x000fe20000010000 */
[C---:B------:R-:W-:Y:S01]  /*79e0*/  IMAD R19, R21.reuse, UR7, R17 ;  /* 0x0000000715137c24 */ /* 0x040fe2000f8e0211 */
[----:B------:R-:W-:Y:S01]  /*79f0*/  SHF.R.S32.HI R17, RZ, 0x1f, R13 ;  /* 0x0000001fff117819 */ /* 0x000fe2000001140d */
[----:B------:R-:W-:Y:S01]  /*7a00*/  IMAD.WIDE.U32 R6, R21, UR6, R6 ;  /* 0x0000000615067c25 */ /* 0x000fe2000f8e0006 */
[----:B------:R-:W-:Y:S02]  /*7a10*/  IADD3 R4, P0, R13, R4, RZ ;  /* 0x000000040d047210 */ /* 0x000fe40007f1e0ff */
[----:B------:R-:W-:Y:S01]  /*7a20*/  SHF.R.S32.HI R12, RZ, 0x1f, R15 ;  /* 0x0000001fff0c7819 */ /* 0x000fe2000001140f */
[----:B------:R-:W-:Y:S01]  /*7a30*/  IMAD.MOV R13, RZ, RZ, -R13 ;  /* 0x000000ffff0d7224 */ /* 0x000fe200078e0a0d */
[----:B------:R-:W-:Y:S01]  /*7a40*/  ULDC.64 UR4, c[0x0][0xc30] ;  /* 0x00030c0000047ab9 */ /* 0x000fe20000000a00 */
[----:B------:R-:W-:Y:S01]  /*7a50*/  IMAD.MOV R20, RZ, RZ, -R15 ;  /* 0x000000ffff147224 */ /* 0x000fe200078e0a0f */
[----:B------:R-:W-:Y:S01]  /*7a60*/  IADD3.X R5, R17, R5, R14, P0, !PT ;  /* 0x0000000511057210 */ /* 0x000fe200007fe40e */
[----:B------:R-:W-:Y:S01]  /*7a70*/  IMAD R12, R12, UR4, RZ ;  /* 0x000000040c0c7c24 */ /* 0x000fe2000f8e02ff */
[----:B------:R-:W-:Y:S01]  /*7a80*/  ULDC.64 UR6, c[0x0][0xcc8] ;  /* 0x0003320000067ab9 */ /* 0x000fe20000000a00 */
[----:B------:R-:W-:-:S02]  /*7a90*/  IMAD R13, R8, R13, R11 ;  /* 0x0000000d080d7224 */ /* 0x000fc400078e020b */
        /* <DEDUP_REMOVED lines=28> */
[----:B------:R-:W-:Y:S01]  /*7c60*/  SHFL.IDX PT, R12, R19, RZ, 0x1c1f ;  /* 0x001c1fff130c7589 */ /* 0x000fe200000e0000 */
[----:B------:R-:W-:Y:S01]  /*7c70*/  LOP3.LUT P0, RZ, R0, 0x3, RZ, 0xc0, !PT ;  /* 0x0000000300ff7812 */ /* 0x000fe2000780c0ff */
[C---:B------:R-:W-:Y:S01]  /*7c80*/  VIADD R9, R11.reuse, 0x8 ;  /* 0x000000080b097836 */ /* 0x040fe20000000000 */
[----:B------:R-:W-:Y:S01]  /*7c90*/  UIADD3 UR4, UR4, 0x32420, URZ ;  /* 0x0003242004047890 */ /* 0x000fe2000fffe03f */
[----:B------:R-:W0:Y:S01]  /*7ca0*/  SHFL.IDX PT, R13, R17, RZ, 0x1c1f ;  /* 0x001c1fff110d7589 */ /* 0x000e2200000e0000 */
[----:B------:R-:W-:-:S02]  /*7cb0*/  ISETP.GE.OR P1, PT, R11, R8, P0 ;  /* 0x000000080b00720c */ /* 0x000fc40000726670 */
[-C--:B------:R-:W-:Y:S01]  /*7cc0*/  ISETP.GE.OR P0, PT, R9, R8.reuse, P0 ;  /* 0x000000080900720c */ /* 0x080fe20000706670 */
[----:B------:R1:W2:Y:S01]  /*7cd0*/  SHFL.IDX PT, R15, R17, 0x1, 0x1c1f ;  /* 0x003c1f00110f7f89 */ /* 0x0002a200000e0000 */
[----:B------:R-:W-:Y:S01]  /*7ce0*/  ISETP.GE.AND P2, PT, R11, R8, PT ;  /* 0x000000080b00720c */ /* 0x000fe20003f46270 */
[----:B------:R-:W-:Y:S02]  /*7cf0*/  UPRMT UR4, URZ, 0x654, UR4 ;  /* 0x000006543f047896 */ /* 0x000fe40008000004 */
[----:B------:R3:W4:Y:S01]  /*7d00*/  SHFL.IDX PT, R4, R6, RZ, 0x1c1f ;  /* 0x001c1fff06047589 */ /* 0x00072200000e0000 */
[----:B-1----:R-:W-:-:S03]  /*7d10*/  LOP3.LUT R17, R10, 0x7ffffffc, RZ, 0xc0, !PT ;  /* 0x7ffffffc0a117812 */ /* 0x002fc600078ec0ff */
[----:B------:R3:W1:Y:S03]  /*7d20*/  SHFL.IDX PT, R5, R7, RZ, 0x1c1f ;  /* 0x001c1fff07057589 */ /* 0x00066600000e0000 */
[----:B------:R-:W-:Y:S01]  /*7d30*/  SYNCS.ARRIVE.TRANS64.RED.A1T0 RZ, [UR4], RZ ;  /* 0x000000ffffff79a7 */ /* 0x000fe20008100404 */
[----:B------:R-:W-:-:S04]  /*7d40*/  IMAD.IADD R0, R0, 0x1, -R17 ;  /* 0x0000000100007824 */ /* 0x000fc800078e0a11 */
[----:B------:R-:W-:Y:S01]  /*7d50*/  IMAD.SHL.U32 R0, R0, 0x2, RZ ;  /* 0x0000000200007824 */ /* 0x000fe200078e00ff */
[----:B0-----:R3:W-:Y:S04]  /*7d60*/  @!P1 ST.E desc[UR14][R12.64], R3 ;  /* 0x000000030c009985 */ /* 0x0017e8000c10190e */
[----:B--2---:R3:W-:Y:S01]  /*7d70*/  @!P0 ST.E desc[UR14][R14.64], R2 ;  /* 0x000000020e008985 */ /* 0x0047e2000c10190e */
[----:B------:R-:W-:Y:S05]  /*7d80*/  @P2 BRA `(.L_x_9229) ;  /* 0x0000000800fc2947 */ /* 0x000fea0003800000 */
[C---:B---3--:R-:W-:Y:S01]  /*7d90*/  VIADD R2, R0.reuse, 0x8 ;  /* 0x0000000800027836 */ /* 0x048fe20000000000 */
        /* <DEDUP_REMOVED lines=10> */
[----:B------:R-:W-:Y:S01]  /*7e40*/  IADD3 R17, R0, 0x28, RZ ;  /* 0x0000002800117810 */ /* 0x000fe20007ffe0ff */
[----:B------:R-:W-:Y:S01]  /*7e50*/  ULDC.64 UR6, c[0x0][0x208] ;  /* 0x0000820000067ab9 */ /* 0x000fe20000000a00 */
[----:B------:R-:W-:Y:S01]  /*7e60*/  ISETP.GE.AND P0, PT, R16, UR4, PT ;  /* 0x0000000410007c0c */ /* 0x000fe2000bf06270 */
[C---:B------:R-:W-:Y:S01]  /*7e70*/  VIADD R21, R0.reuse, 0x40 ;  /* 0x0000004000157836 */ /* 0x040fe20000000000 */
[----:B------:R-:W-:Y:S01]  /*7e80*/  ISETP.GE.AND P1, PT, R17, UR4, PT ;  /* 0x0000000411007c0c */ /* 0x000fe2000bf26270 */
[----:B------:R-:W-:-:S02]  /*7e90*/  VIADD R22, R0, 0x48 ;  /* 0x0000004800167836 */ /* 0x000fc40000000000 */
[----:B------:R-:W-:Y:S01]  /*7ea0*/  @!P3 LEA.HI R2, R2, R2, RZ, 0x1 ;  /* 0x000000020202b211 */ /* 0x000fe200078f08ff */
[----:B------:R-:W-:Y:S01]  /*7eb0*/  VIADD R23, R0, 0x50 ;  /* 0x0000005000177836 */ /* 0x000fe20000000000 */
[----:B------:R-:W-:Y:S02]  /*7ec0*/  @!P4 LEA.HI R3, R3, R3, RZ, 0x1 ;  /* 0x000000030303c211 */ /* 0x000fe400078f08ff */
[----:B------:R-:W-:Y:S02]  /*7ed0*/  @!P5 LEA.HI R10, R10, R10, RZ, 0x1 ;  /* 0x0000000a0a0ad211 */ /* 0x000fe400078f08ff */
[----:B------:R-:W-:Y:S02]  /*7ee0*/  @!P3 LOP3.LUT R11, R2, 0xfffffffe, RZ, 0xc0, !PT ;  /* 0xfffffffe020bb812 */ /* 0x000fe400078ec0ff */
[----:B------:R-:W-:Y:S01]  /*7ef0*/  @!P4 LOP3.LUT R13, R3, 0xfffffffe, RZ, 0xc0, !PT ;  /* 0xfffffffe030dc812 */ /* 0x000fe200078ec0ff */
[----:B-1--4-:R-:W-:Y:S01]  /*7f00*/  @!P2 IMAD.WIDE R2, R0, 0x4, R4 ;  /* 0x000000040002a825 */ /* 0x012fe200078e0204 */
        /* <DEDUP_REMOVED lines=14> */
[C---:B0-----:R-:W-:Y:S01]  /*7ff0*/  VIADD R24, R0.reuse, 0x58 ;  /* 0x0000005800187836 */ /* 0x041fe20000000000 */
[----:B------:R-:W-:Y:S01]  /*8000*/  @!P1 LEA.HI R17, R17, R17, RZ, 0x1 ;  /* 0x0000001111119211 */ /* 0x000fe200078f08ff */
[----:B------:R-:W-:Y:S01]  /*8010*/  VIADD R25, R0, 0x60 ;  /* 0x0000006000197836 */ /* 0x000fe20000000000 */
        /* <DEDUP_REMOVED lines=10> */
[----:B------:R-:W-:Y:S01]  /*80c0*/  @!P2 LOP3.LUT R19, R19, 0xfffffffe, RZ, 0xc0, !PT ;  /* 0xfffffffe1313a812 */ /* 0x000fe200078ec0ff */
[----:B------:R1:W-:Y:S01]  /*80d0*/  @!P1 ST.E.64 desc[UR6][R10.64], R44 ;  /* 0x0000002c0a009985 */ /* 0x0003e2000c101b06 */
[----:B--2---:R-:W-:Y:S01]  /*80e0*/  @!P3 LOP3.LUT R13, R20, 0xfffffffe, RZ, 0xc0, !PT ;  /* 0xfffffffe140db812 */ /* 0x004fe200078ec0ff */
[----:B------:R-:W-:Y:S01]  /*80f0*/  VIADD R20, R0, 0x70 ;  /* 0x0000007000147836 */ /* 0x000fe20000000000 */
[----:B------:R-:W-:-:S02]  /*8100*/  @!P4 LOP3.LUT R21, R21, 0xfffffffe, RZ, 0xc0, !PT ;  /* 0xfffffffe1515c812 */ /* 0x000fc400078ec0ff */
[----:B---3--:R-:W-:Y:S02]  /*8110*/  @!P5 LOP3.LUT R15, R22, 0xfffffffe, RZ, 0xc0, !PT ;  /* 0xfffffffe160fd812 */ /* 0x008fe400078ec0ff */
[----:B------:R-:W-:Y:S01]  /*8120*/  @!P6 LOP3.LUT R17, R23, 0xfffffffe, RZ, 0xc0, !PT ;  /* 0xfffffffe1711e812 */ /* 0x000fe200078ec0ff */
[----:B------:R-:W-:Y:S01]  /*8130*/  VIADD R23, R0, 0x88 ;  /* 0x0000008800177836 */ /* 0x000fe20000000000 */
[----:B------:R-:W-:Y:S01]  /*8140*/  ISETP.GE.AND P1, PT, R24, UR4, PT ;  /* 0x0000000418007c0c */ /* 0x000fe2000bf26270 */
[--C-:B0-----:R-:W-:Y:S01]  /*8150*/  @!P2 IMAD.WIDE R2, R19, 0x4, R4.reuse ;  /* 0x000000041302a825 */ /* 0x101fe200078e0204 */
[----:B------:R-:W-:Y:S02]  /*8160*/  ISETP.GE.AND P0, PT, R25, UR4, PT ;  /* 0x0000000419007c0c */ /* 0x000fe4000bf06270 */
[----:B------:R-:W-:Y:S01]  /*8170*/  IADD3 R22, R0, 0x80, RZ ;  /* 0x0000008000167810 */ /* 0x000fe20007ffe0ff */
[--C-:B-1----:R-:W-:Y:S01]  /*8180*/  @!P3 IMAD.WIDE R10, R13, 0x4, R4.reuse ;  /* 0x000000040d0ab825 */ /* 0x102fe200078e0204 */
[----:B------:R0:W-:Y:S03]  /*8190*/  @!P2 ST.E.64 desc[UR6][R2.64], R48 ;  /* 0x000000300200a985 */ /* 0x0001e6000c101b06 */
        /* <DEDUP_REMOVED lines=8> */
[----:B------:R-:W-:Y:S02]  /*8220*/  @!P1 LEA.HI R24, R24, R24, RZ, 0x1 ;  /* 0x0000001818189211 */ /* 0x000fe400078f08ff */
[C---:B------:R-:W-:Y:S01]  /*8230*/  VIADD R19, R0.reuse, 0x68 ;  /* 0x0000006800137836 */ /* 0x040fe20000000000 */
[----:B------:R4:W-:Y:S01]  /*8240*/  @!P6 ST.E.64 desc[UR6][R16.64], R64 ;  /* 0x000000401000e985 */ /* 0x0009e2000c101b06 */
[----:B------:R-:W-:Y:S01]  /*8250*/  VIADD R21, R0, 0x78 ;  /* 0x0000007800157836 */ /* 0x000fe20000000000 */
[----:B------:R-:W-:-:S02]  /*8260*/  ISETP.GE.AND P6, PT, R20, UR4, PT ;  /* 0x0000000414007c0c */ /* 0x000fc4000bfc6270 */
[----:B------:R-:W-:Y:S02]  /*8270*/  ISETP.GE.AND P2, PT, R19, UR4, PT ;  /* 0x0000000413007c0c */ /* 0x000fe4000bf46270 */
[----:B------:R-:W-:Y:S02]  /*8280*/  ISETP.GE.AND P5, PT, R21, UR4, PT ;  /* 0x0000000415007c0c */ /* 0x000fe4000bfa6270 */
        /* <DEDUP_REMOVED lines=18> */
[----:B---3--:R-:W-:Y:S01]  /*83b0*/  @!P4 LOP3.LUT R15, R22, 0xfffffffe, RZ, 0xc0, !PT ;  /* 0xfffffffe160fc812 */ /* 0x008fe200078ec0ff */
[C---:B------:R-:W-:Y:S01]  /*83c0*/  VIADD R22, R0.reuse, 0xb8 ;  /* 0x000000b800167836 */ /* 0x040fe20000000000 */
        /* <DEDUP_REMOVED lines=29> */
[--C-:B------:R-:W-:Y:S01]  /*85a0*/  @!P1 IMAD.WIDE R10, R11, 0x4, R4.reuse ;  /* 0x000000040b0a9825 */ /* 0x100fe200078e0204 */
[----:B------:R-:W-:Y:S01]  /*85b0*/  @!P4 LEA.HI R21, R21, R21, RZ, 0x1 ;  /* 0x000000151515c211 */ /* 0x000fe200078f08ff */
[----:B------:R0:W-:Y:S01]  /*85c0*/  @!P0 ST.E.64 desc[UR6][R2.64], R96 ;  /* 0x0000006002008985 */ /* 0x0001e2000c101b06 */
[----:B--2---:R-:W-:Y:S01]  /*85d0*/  @!P2 LOP3.LUT R13, R19, 0xfffffffe, RZ, 0xc0, !PT ;  /* 0xfffffffe130da812 */ /* 0x004fe200078ec0ff */
[----:B------:R-:W-:Y:S01]  /*85e0*/  VIADD R19, R0, 0xc8 ;  /* 0x000000c800137836 */ /* 0x000fe20000000000 */
[----:B---3--:R-:W-:Y:S01]  /*85f0*/  @!P3 LOP3.LUT R15, R20, 0xfffffffe, RZ, 0xc0, !PT ;  /* 0xfffffffe140fb812 */ /* 0x008fe200078ec0ff */
[----:B------:R1:W-:Y:S01]  /*8600*/  @!P1 ST.E.64 desc[UR6][R10.64], R100 ;  /* 0x000000640a009985 */ /* 0x0003e2000c101b06 */
[----:B------:R-:W-:Y:S01]  /*8610*/  @!P6 LEA.HI R23, R23, R23, RZ, 0x1 ;  /* 0x000000171717e211 */ /* 0x000fe200078f08ff */
[----:B------:R-:W-:Y:S01]  /*8620*/  @!P2 IMAD.WIDE R12, R13, 0x4, R4 ;  /* 0x000000040d0ca825 */ /* 0x000fe200078e0204 */
[----:B------:R-:W-:-:S02]  /*8630*/  @!P4 LOP3.LUT R21, R21, 0xfffffffe, RZ, 0xc0, !PT ;  /* 0xfffffffe1515c812 */ /* 0x000fc400078ec0ff */
[----:B----4-:R-:W-:Y:S01]  /*8640*/  @!P5 LOP3.LUT R17, R22, 0xfffffffe, RZ, 0xc0, !PT ;  /* 0xfffffffe1611d812 */ /* 0x010fe200078ec0ff */
[C---:B------:R-:W-:Y:S01]  /*8650*/  VIADD R20, R0.reuse, 0xd0 ;  /* 0x000000d000147836 */ /* 0x040fe20000000000 */
[----:B------:R-:W-:Y:S01]  /*8660*/  @!P6 LOP3.LUT R23, R23, 0xfffffffe, RZ, 0xc0, !PT ;  /* 0xfffffffe1717e812 */ /* 0x000fe200078ec0ff */
[----:B------:R2:W-:Y:S01]  /*8670*/  @!P2 ST.E.64 desc[UR6][R12.64], R104 ;  /* 0x000000680c00a985 */ /* 0x0005e2000c101b06 */
        /* <DEDUP_REMOVED lines=13> */
[C---:B--2---:R-:W-:Y:S01]  /*8750*/  VIADD R12, R0.reuse, 0xe8 ;  /* 0x000000e8000c7836 */ /* 0x044fe20000000000 */
[----:B------:R2:W-:Y:S01]  /*8760*/  @!P6 ST.E.64 desc[UR6][R16.64], R120 ;  /* 0x000000781000e985 */ /* 0x0005e2000c101b06 */
[C---:B------:R-:W-:Y:S01]  /*8770*/  VIADD R13, R0.reuse, 0xf0 ;  /* 0x000000f0000d7836 */ /* 0x040fe20000000000 */
[----:B------:R-:W-:Y:S01]  /*8780*/  @!P0 LEA.HI R19, R19, R19, RZ, 0x1 ;  /* 0x0000001313138211 */ /* 0x000fe200078f08ff */
[----:B0-----:R-:W-:Y:S01]  /*8790*/  VIADD R3, R0, 0xf8 ;  /* 0x000000f800037836 */ /* 0x001fe20000000000 */
[----:B------:R-:W-:Y:S02]  /*87a0*/  ISETP.GE.AND P4, PT, R12, UR4, PT ;  /* 0x000000040c007c0c */ /* 0x000fe4000bf86270 */
[----:B------:R-:W-:Y:S02]  /*87b0*/  ISETP.GE.AND P5, PT, R13, UR4, PT ;  /* 0x000000040d007c0c */ /* 0x000fe4000bfa6270 */
[----:B------:R-:W-:Y:S02]  /*87c0*/  ISETP.GE.AND P6, PT, R3, UR4, PT ;  /* 0x0000000403007c0c */ /* 0x000fe4000bfc6270 */
[----:B------:R-:W-:-:S02]  /*87d0*/  @!P1 LEA.HI R20, R20, R20, RZ, 0x1 ;  /* 0x0000001414149211 */ /* 0x000fc400078f08ff */
[----:B------:R-:W-:Y:S02]  /*87e0*/  @!P2 LEA.HI R21, R21, R21, RZ, 0x1 ;  /* 0x000000151515a211 */ /* 0x000fe400078f08ff */
[----:B------:R-:W-:Y:S02]  /*87f0*/  @!P3 LEA.HI R22, R22, R22, RZ, 0x1 ;  /* 0x000000161616b211 */ /* 0x000fe400078f08ff */
[----:B-1----:R-:W-:Y:S02]  /*8800*/  @!P1 LOP3.LUT R11, R20, 0xfffffffe, RZ, 0xc0, !PT ;  /* 0xfffffffe140b9812 */ /* 0x002fe400078ec0ff */
[----:B------:R-:W-:Y:S02]  /*8810*/  @!P4 LEA.HI R12, R12, R12, RZ, 0x1 ;  /* 0x0000000c0c0cc211 */ /* 0x000fe400078f08ff */
[----:B------:R-:W-:Y:S02]  /*8820*/  @!P5 LEA.HI R2, R13, R13, RZ, 0x1 ;  /* 0x0000000d0d02d211 */ /* 0x000fe400078f08ff */
[----:B------:R-:W-:-:S02]  /*8830*/  @!P6 LEA.HI R10, R3, R3, RZ, 0x1 ;  /* 0x00000003030ae211 */ /* 0x000fc400078f08ff */
[----:B------:R-:W-:Y:S02]  /*8840*/  @!P0 LOP3.LUT R3, R19, 0xfffffffe, RZ, 0xc0, !PT ;  /* 0xfffffffe13038812 */ /* 0x000fe400078ec0ff */
[----:B------:R-:W-:Y:S02]  /*8850*/  @!P2 LOP3.LUT R13, R21, 0xfffffffe, RZ, 0xc0, !PT ;  /* 0xfffffffe150da812 */ /* 0x000fe400078ec0ff */
[----:B---3--:R-:W-:Y:S02]  /*8860*/  @!P3 LOP3.LUT R15, R22, 0xfffffffe, RZ, 0xc0, !PT ;  /* 0xfffffffe160fb812 */ /* 0x008fe400078ec0ff */
[----:B--2---:R-:W-:Y:S01]  /*8870*/  @!P4 LOP3.LUT R17, R12, 0xfffffffe, RZ, 0xc0, !PT ;  /* 0xfffffffe0c11c812 */ /* 0x004fe200078ec0ff */
        /* <DEDUP_REMOVED lines=16> */
.L_x_9229:
[----:B------:R-:W-:Y:S05]  /*8980*/  BSYNC B0 ;  /* 0x0000000000007941 */ /* 0x000fea0003800000 */
.L_x_9228:
[----:B------:R-:W-:Y:S01]  /*8990*/  ISETP.GE.AND P0, PT, R9, R8, PT ;  /* 0x000000080900720c */ /* 0x000fe20003f06270 */
[----:B0--3--:R2:W3:Y:S04]  /*89a0*/  SHFL.IDX PT, R3, R7, 0x1, 0x1c1f ;  /* 0x003c1f0007037f89 */ /* 0x0094e800000e0000 */
[----:B------:R2:W0:Y:S08]  /*89b0*/  SHFL.IDX PT, R2, R6, 0x1, 0x1c1f ;  /* 0x003c1f0006027f89 */ /* 0x00043000000e0000 */
[----:B--2---:R-:W-:Y:S05]  /*89c0*/  @P0 BRA `(.L_x_9203) ;  /* 0x0000005800ec0947 */ /* 0x004fea0003800000 */
[C---:B----4-:R-:W-:Y:S01]  /*89d0*/  VIADD R4, R0.reuse, 0x8 ;  /* 0x0000000800047836 */ /* 0x050fe20000000000 */
[----:B------:R-:W-:Y:S01]  /*89e0*/  ULDC UR4, c[0x0][0xbc8] ;  /* 0x0002f20000047ab9 */ /* 0x000fe20000000800 */
[C---:B-1----:R-:W-:Y:S01]  /*89f0*/  VIADD R5, R0.reuse, 0x10 ;  /* 0x0000001000057836 */ /* 0x042fe20000000000 */
        /* <DEDUP_REMOVED lines=10> */
[C---:B------:R-:W-:Y:S01]  /*8aa0*/  IADD3 R14, R0.reuse, 0x38, RZ ;  /* 0x00000038000e7810 */ /* 0x040fe20007ffe0ff */
[----:B------:R-:W-:-:S02]  /*8ab0*/  VIADD R15, R0, 0x40 ;  /* 0x00000040000f7836 */ /* 0x000fc40000000000 */
[----:B------:R-:W-:Y:S02]  /*8ac0*/  VIADD R16, R0, 0x48 ;  /* 0x0000004800107836 */ /* 0x000fe40000000000 */
[----:B------:R-:W-:Y:S01]  /*8ad0*/  @!P1 LEA.HI R4, R4, R4, RZ, 0x1 ;  /* 0x0000000404049211 */ /* 0x000fe200078f08ff */
[C---:B------:R-:W-:Y:S01]  /*8ae0*/  VIADD R19, R0.reuse, 0x50 ;  /* 0x0000005000137836 */ /* 0x040fe20000000000 */
[----:B------:R-:W-:Y:S01]  /*8af0*/  @!P2 LEA.HI R5, R5, R5, RZ, 0x1 ;  /* 0x000000050505a211 */ /* 0x000fe200078f08ff */
[----:B------:R-:W-:Y:S01]  /*8b00*/  VIADD R20, R0, 0x58 ;  /* 0x0000005800147836 */ /* 0x000fe20000000000 */
[----:B------:R-:W-:Y:S01]  /*8b10*/  @!P1 LOP3.LUT R7, R4, 0xfffffffe, RZ, 0xc0, !PT ;  /* 0xfffffffe04079812 */ /* 0x000fe200078ec0ff */
[C---:B------:R-:W-:Y:S01]  /*8b20*/  VIADD R21, R0.reuse, 0x80 ;  /* 0x0000008000157836 */ /* 0x040fe20000000000 */
[----:B------:R-:W-:Y:S01]  /*8b30*/  @!P2 LOP3.LUT R9, R5, 0xfffffffe, RZ, 0xc0, !PT ;  /* 0xfffffffe0509a812 */ /* 0x000fe200078ec0ff */
[----:B0--3--:R-:W-:Y:S01]  /*8b40*/  @!P0 IMAD.WIDE R4, R0, 0x4, R2 ;  /* 0x0000000400048825 */ /* 0x009fe200078e0202 */
        /* <DEDUP_REMOVED lines=89> */
[C---:B------:R-:W-:Y:S01]  /*90e0*/  VIADD R17, R0.reuse, 0xb0 ;  /* 0x000000b000117836 */ /* 0x040fe20000000000 */
        /* <DEDUP_REMOVED lines=34> */
[----:B------:R-:W-:Y:S02]  /*9310*/  IADD3 R17, R0, 0xe8, RZ ;  /* 0x000000e800117810 */ /* 0x000fe40007ffe0ff */
[----:B------:R-:W-:Y:S01]  /*9320*/  @!P1 IMAD.WIDE R12, R13, 0x4, R2 ;  /* 0x000000040d0c9825 */ /* 0x000fe200078e0202 */
[----:B------:R-:W-:Y:S01]  /*9330*/  @!P2 ST.E.64 desc[UR6][R10.64], R114 ;  /* 0x000000720a00a985 */ /* 0x000fe2000c101b06 */
[----:B------:R-:W-:Y:S02]  /*9340*/  ISETP.GE.AND P2, PT, R16, UR4, PT ;  /* 0x0000000410007c0c */ /* 0x000fe4000bf46270 */
[C---:B------:R-:W-:Y:S01]  /*9350*/  VIADD R15, R0.reuse, 0xd8 ;  /* 0x000000d8000f7836 */ /* 0x040fe20000000000 */
[----:B------:R-:W-:Y:S01]  /*9360*/  @!P1 ST.E.64 desc[UR6][R12.64], R118 ;  /* 0x000000760c009985 */ /* 0x000fe2000c101b06 */
[C---:B------:R-:W-:Y:S01]  /*9370*/  VIADD R21, R0.reuse, 0xf0 ;  /* 0x000000f000157836 */ /* 0x040fe20000000000 */
[----:B0-----:R-:W-:Y:S01]  /*9380*/  @!P5 LOP3.LUT R5, R19, 0xfffffffe, RZ, 0xc0, !PT ;  /* 0xfffffffe1305d812 */ /* 0x001fe200078ec0ff */
[----:B------:R-:W-:Y:S01]  /*9390*/  VIADD R0, R0, 0xf8 ;  /* 0x000000f800007836 */ /* 0x000fe20000000000 */
[----:B------:R-:W-:-:S02]  /*93a0*/  ISETP.GE.AND P1, PT, R15, UR4, PT ;  /* 0x000000040f007c0c */ /* 0x000fc4000bf26270 */
[----:B------:R-:W-:Y:S01]  /*93b0*/  @!P6 LEA.HI R20, R20, R20, RZ, 0x1 ;  /* 0x000000141414e211 */ /* 0x000fe200078f08ff */
[----:B------:R-:W-:Y:S01]  /*93c0*/  @!P5 IMAD.WIDE R4, R5, 0x4, R2 ;  /* 0x000000040504d825 */ /* 0x000fe200078e0202 */
[----:B------:R-:W-:Y:S02]  /*93d0*/  ISETP.GE.AND P3, PT, R17, UR4, PT ;  /* 0x0000000411007c0c */ /* 0x000fe4000bf66270 */
[----:B------:R-:W-:Y:S02]  /*93e0*/  ISETP.GE.AND P4, PT, R21, UR4, PT ;  /* 0x0000000415007c0c */ /* 0x000fe4000bf86270 */
[----:B------:R-:W-:Y:S01]  /*93f0*/  @!P0 LEA.HI R14, R14, R14, RZ, 0x1 ;  /* 0x0000000e0e0e8211 */ /* 0x000fe200078f08ff */
[----:B------:R0:W-:Y:S01]  /*9400*/  @!P5 ST.E.64 desc[UR6][R4.64], R122 ;  /* 0x0000007a0400d985 */ /* 0x0001e2000c101b06 */
[----:B-1----:R-:W-:Y:S02]  /*9410*/  @!P6 LOP3.LUT R7, R20, 0xfffffffe, RZ, 0xc0, !PT ;  /* 0xfffffffe1407e812 */ /* 0x002fe400078ec0ff */
[----:B--2---:R-:W-:-:S02]  /*9420*/  @!P0 LOP3.LUT R9, R14, 0xfffffffe, RZ, 0xc0, !PT ;  /* 0xfffffffe0e098812 */ /* 0x004fc400078ec0ff */
[----:B------:R-:W-:Y:S01]  /*9430*/  @!P1 LEA.HI R15, R15, R15, RZ, 0x1 ;  /* 0x0000000f0f0f9211 */ /* 0x000fe200078f08ff */
[--C-:B------:R-:W-:Y:S01]  /*9440*/  @!P6 IMAD.WIDE R6, R7, 0x4, R2.reuse ;  /* 0x000000040706e825 */ /* 0x100fe200078e0202 */
[----:B------:R-:W-:Y:S02]  /*9450*/  @!P2 LEA.HI R16, R16, R16, RZ, 0x1 ;  /* 0x000000101010a211 */ /* 0x000fe400078f08ff */
[----:B------:R-:W-:Y:S02]  /*9460*/  @!P3 LEA.HI R17, R17, R17, RZ, 0x1 ;  /* 0x000000111111b211 */ /* 0x000fe400078f08ff */
[----:B------:R1:W-:Y:S01]  /*9470*/  @!P6 ST.E.64 desc[UR6][R6.64], R126 ;  /* 0x0000007e0600e985 */ /* 0x0003e2000c101b06 */
[----:B------:R-:W-:Y:S01]  /*9480*/  @!P4 LEA.HI R21, R21, R21, RZ, 0x1 ;  /* 0x000000151515c211 */ /* 0x000fe200078f08ff */
[----:B0-----:R-:W-:Y:S01]  /*9490*/  @!P0 IMAD.WIDE R4, R9, 0x4, R2 ;  /* 0x0000000409048825 */ /* 0x001fe200078e0202 */
[----:B------:R-:W-:Y:S02]  /*94a0*/  @!P1 LOP3.LUT R15, R15, 0xfffffffe, RZ, 0xc0, !PT ;  /* 0xfffffffe0f0f9812 */ /* 0x000fe400078ec0ff */
[----:B------:R-:W-:-:S02]  /*94b0*/  @!P2 LOP3.LUT R11, R16, 0xfffffffe, RZ, 0xc0, !PT ;  /* 0xfffffffe100ba812 */ /* 0x000fc400078ec0ff */
[----:B------:R2:W-:Y:S01]  /*94c0*/  @!P0 ST.E.64 desc[UR6][R4.64], R130 ;  /* 0x0000008204008985 */ /* 0x0005e2000c101b06 */
[----:B------:R-:W-:Y:S02]  /*94d0*/  ISETP.GE.AND P0, PT, R0, UR4, PT ;  /* 0x0000000400007c0c */ /* 0x000fe4000bf06270 */
        /* <DEDUP_REMOVED lines=17> */
.L_x_9227:
[----:B------:R-:W0:Y:S02]  /*95f0*/  S2R R0, SR_TID.X ;  /* 0x0000000000007919 */ /* 0x000e240000002100 */
[----:B0-----:R-:W-:-:S05]  /*9600*/  VIADD R2, R0, 0xffffff80 ;  /* 0xffffff8000027836 */ /* 0x001fca0000000000 */
[----:B------:R-:W-:-:S13]  /*9610*/  ISETP.GT.AND P0, PT, R2, 0x7f, PT ;  /* 0x0000007f0200780c */ /* 0x000fda0003f04270 */
[----:B------:R-:W-:Y:S05]  /*9620*/  @P0 BRA `(.L_x_9203) ;  /* 0x0000004c00d40947 */ /* 0x000fea0003800000 */
[----:B------:R-:W0:Y:S01]  /*9630*/  S2R R3, SR_CTAID.X ;  /* 0x0000000000037919 */ /* 0x000e220000002500 */
[----:B------:R-:W2:Y:S01]  /*9640*/  LDC R6, c[0x0][0xce8] ;  /* 0x00033a00ff067b82 */ /* 0x000ea20000000800 */
[----:B------:R-:W-:Y:S01]  /*9650*/  ULDC UR4, c[0x0][0xb88] ;  /* 0x0002e20000047ab9 */ /* 0x000fe20000000800 */
[----:B0-----:R-:W-:Y:S02]  /*9660*/  IMAD R0, R3, 0x80, R0 ;  /* 0x0000008003007824 */ /* 0x001fe400078e0200 */
[----:B--2---:R-:W-:Y:S02]  /*9670*/  IMAD R3, R6, UR4, RZ ;  /* 0x0000000406037c24 */ /* 0x004fe4000f8e02ff */
[----:B------:R-:W-:-:S05]  /*9680*/  VIADD R0, R0, 0xffffff80 ;  /* 0xffffff8000007836 */ /* 0x000fca0000000000 */
[----:B------:R-:W-:-:S13]  /*9690*/  ISETP.GE.AND P0, PT, R0, R3, PT ;  /* 0x000000030000720c */ /* 0x000fda0003f06270 */
[----:B------:R-:W-:Y:S05]  /*96a0*/  @P0 BRA `(.L_x_9203) ;  /* 0x0000004c00b40947 */ /* 0x000fea0003800000 */
[----:B------:R-:W-:Y:S01]  /*96b0*/  ISETP.NE.AND P0, PT, R6, 0x1, PT ;  /* 0x000000010600780c */ /* 0x000fe20003f05270 */
[----:B------:R-:W0:Y:S01]  /*96c0*/  S2UR UR7, SR_CTAID.Z ;  /* 0x00000000000779c3 */ /* 0x000e220000002700 */
[----:B------:R-:W-:Y:S01]  /*96d0*/  R2UR UR11, R18 ;  /* 0x00000000120b72ca */ /* 0x000fe200000e0000 */
[----:B------:R-:W-:Y:S01]  /*96e0*/  ULDC.64 UR8, c[0x0][0xcd0] ;  /* 0x0003340000087ab9 */ /* 0x000fe20000000a00 */
[----:B------:R-:W-:Y:S01]  /*96f0*/  IMAD.MOV.U32 R5, RZ, RZ, R0 ;  /* 0x000000ffff057224 */ /* 0x000fe200078e0000 */
[----:B------:R-:W-:-:S04]  /*9700*/  ULDC.64 UR12, c[0x0][0x208] ;  /* 0x00008200000c7ab9 */ /* 0x000fc80000000a00 */
[----:B------:R-:W2:Y:S06]  /*9710*/  LDC.64 R10, c[0x0][0xcd8] ;  /* 0x00033600ff0a7b82 */ /* 0x000eac0000000a00 */
[----:B------:R-:W-:Y:S02]  /*9720*/  USHF.R.S32.HI UR6, URZ, 0x1f, UR11 ;  /* 0x0000001f3f067899 */ /* 0x000fe4000801140b */
[----:B------:R-:W3:Y:S01]  /*9730*/  @P0 LDC R7, c[0x0][0xcec] ;  /* 0x00033b00ff070b82 */ /* 0x000ee20000000800 */
[----:B------:R-:W-:Y:S02]  /*9740*/  UIMAD.WIDE.U32 UR4, UR11, UR8, URZ ;  /* 0x000000080b0472a5 */ /* 0x000fe4000f8e003f */
[----:B------:R-:W-:-:S04]  /*9750*/  UIMAD UR6, UR6, UR8, URZ ;  /* 0x00000008060672a4 */ /* 0x000fc8000f8e023f */
[----:B------:R-:W-:Y:S01]  /*9760*/  UIMAD UR6, UR11, UR9, UR6 ;  /* 0x000000090b0672a4 */ /* 0x000fe2000f8e0206 */
[----:B------:R-:W4:Y:S01]  /*9770*/  @P0 LDC R9, c[0x0][0xcf0] ;  /* 0x00033c00ff090b82 */ /* 0x000f220000000800 */
[----:B0-----:R-:W-:Y:S01]  /*9780*/  USHF.R.S32.HI UR8, URZ, 0x1f, UR7 ;  /* 0x0000001f3f087899 */ /* 0x001fe20008011407 */
[----:B------:R-:W-:Y:S01]  /*9790*/  IMAD.U32 R3, RZ, RZ, UR5 ;  /* 0x00000005ff037e24 */ /* 0x000fe2000f8e00ff */
[----:B------:R-:W-:Y:S01]  /*97a0*/  UIADD3 UR6, UR5, UR6, URZ ;  /* 0x0000000605067290 */ /* 0x000fe2000fffe03f */
[----:B------:R-:W-:Y:S02]  /*97b0*/  IMAD.U32 R2, RZ, RZ, UR4 ;  /* 0x00000004ff027e24 */ /* 0x000fe4000f8e00ff */
[----:B------:R-:W-:Y:S02]  /*97c0*/  ULDC.64 UR4, c[0x0][0xce0] ;  /* 0x0003380000047ab9 */ /* 0x000fe40000000a00 */
[----:B------:R-:W0:Y:S01]  /*97d0*/  S2UR UR10, SR_CTAID.Y ;  /* 0x00000000000a79c3 */ /* 0x000e220000002600 */
[----:B------:R-:W-:-:S02]  /*97e0*/  IMAD.U32 R3, RZ, RZ, UR6 ;  /* 0x00000006ff037e24 */ /* 0x000fc4000f8e00ff */
[C---:B--2---:R-:W-:Y:S02]  /*97f0*/  IMAD R12, R10.reuse, UR8, RZ ;  /* 0x000000080a0c7c24 */ /* 0x044fe4000f8e02ff */
[----:B------:R-:W-:-:S03]  /*9800*/  IMAD.WIDE.U32 R2, R10, UR7, R2 ;  /* 0x000000070a027c25 */ /* 0x000fc6000f8e0002 */
[----:B------:R-:W0:Y:S01]  /*9810*/  LDC R8, c[0x0][0xd50] ;  /* 0x00035400ff087b82 */ /* 0x000e220000000800 */
[----:B---3--:R-:W-:-:S04]  /*9820*/  @P0 IMAD.HI.U32 R4, R0, R7, RZ ;  /* 0x0000000700040227 */ /* 0x008fc800078e00ff */
[----:B------:R-:W-:Y:S02]  /*9830*/  IMAD R7, RZ, RZ, -UR11 ;  /* 0x8000000bff077e24 */ /* 0x000fe4000f8e02ff */
[----:B------:R-:W-:Y:S01]  /*9840*/  IMAD R11, R11, UR7, R12 ;  /* 0x000000070b0b7c24 */ /* 0x000fe2000f8e020c */
[----:B----4-:R-:W-:-:S03]  /*9850*/  @P0 SHF.R.U32.HI R5, RZ, R9, R4 ;  /* 0x00000009ff050219 */ /* 0x010fc60000011604 */
[----:B------:R-:W-:Y:S02]  /*9860*/  IMAD.IADD R3, R11, 0x1, R3 ;  /* 0x000000010b037824 */ /* 0x000fe400078e0203 */
[----:B0-----:R-:W-:Y:S01]  /*9870*/  IMAD R9, R8, R7, UR10 ;  /* 0x0000000a08097e24 */ /* 0x001fe2000f8e0207 */
[----:B------:R-:W-:-:S03]  /*9880*/  IADD3 R7, -R5, RZ, RZ ;  /* 0x000000ff05077210 */ /* 0x000fc60007ffe1ff */
        /* <DEDUP_REMOVED lines=20> */
.L_x_9201:
        /* <DEDUP_REMOVED lines=18> */
.L_x_9230:
[----:B------:R-:W-:Y:S01]  /*9af0*/  ULDC UR7, c[0x0][0xd50] ;  /* 0x0003540000077ab9 */ /* 0x000fe20000000800 */
[----:B------:R-:W-:Y:S01]  /*9b00*/  UMOV UR36, UR6 ;  /* 0x0000000600247c82 */ /* 0x000fe20008000000 */
[----:B------:R-:W-:-:S11]  /*9b10*/  UISETP.NE.AND UP0, UPT, UR7, 0x1, UPT ;  /* 0x000000010700788c */ /* 0x000fd6000bf05270 */
[----:B------:R-:W-:Y:S01]  /*9b20*/  @UP0 ULDC UR4, c[0x0][0xd54] ;  /* 0x0003550000040ab9 */ /* 0x000fe20000000800 */
[----:B------:R-:W-:Y:S01]  /*9b30*/  @UP0 ULDC UR8, c[0x0][0xd58] ;  /* 0x0003560000080ab9 */ /* 0x000fe20000000800 */
[----:B------:R-:W-:-:S04]  /*9b40*/  UIMAD.WIDE.U32 UR4, UR6, UR4, URZ ;  /* 0x00000004060472a5 */ /* 0x000fc8000f8e003f */
[----:B------:R-:W-:-:S12]  /*9b50*/  @UP0 USHF.R.U32.HI UR36, URZ, UR8, UR5 ;  /* 0x000000083f240299 */ /* 0x000fd80008011605 */
.L_x_9231:
        /* <DEDUP_REMOVED lines=38> */
[----:B------:R-:W-:-:S02]  /*9dc0*/  IABS R2, R4 ;  /* 0x0000000400027213 */ /* 0x000fc40000000000 */
[----:B------:R-:W-:Y:S02]  /*9dd0*/  MOV R4, R5 ;  /* 0x0000000500047202 */ /* 0x000fe40000000f00 */
        /* <DEDUP_REMOVED lines=19> */
.L_x_9233:
[----:B------:R-:W-:Y:S01]  /*9f10*/  UIMAD UR39, UR44, UR42, URZ ;  /* 0x0000002a2c2772a4 */ /* 0x000fe2000f8e023f */
[----:B------:R-:W-:Y:S02]  /*9f20*/  IMAD.U32 R2, RZ, RZ, UR41 ;  /* 0x00000029ff027e24 */ /* 0x000fe4000f8e00ff */
[----:B------:R-:W-:Y:S02]  /*9f30*/  IMAD.MOV.U32 R6, RZ, RZ, RZ ;  /* 0x000000ffff067224 */ /* 0x000fe400078e00ff */
[----:B------:R-:W-:Y:S02]  /*9f40*/  IMAD.MOV.U32 R7, RZ, RZ, 0x1 ;  /* 0x00000001ff077424 */ /* 0x000fe400078e00ff */
[----:B------:R-:W-:-:S05]  /*9f50*/  IMAD.U32 R3, RZ, RZ, UR39 ;  /* 0x00000027ff037e24 */ /* 0x000fca000f8e00ff */
[----:B------:R-:W-:-:S04]  /*9f60*/  VIADDMNMX R2, R3, UR42, R2, PT ;  /* 0x0000002a03027c46 */ /* 0x000fc8000b800102 */
[----:B------:R-:W-:-:S13]  /*9f70*/  R2UR UR40, R2 ;  /* 0x00000000022872ca */ /* 0x000fda00000e0000 */
[----:B------:R-:W-:-:S06]  /*9f80*/  UISETP.GT.AND UP0, UPT, UR40, UR39, UPT ;  /* 0x000000272800728c */ /* 0x000fcc000bf04270 */
[----:B------:R-:W-:-:S13]  /*9f90*/  PLOP3.LUT P0, PT, PT, PT, UP0, 0x80, 0x0 ;  /* 0x000000000000781c */ /* 0x000fda0003f0f008 */
[----:B------:R-:W-:Y:S05]  /*9fa0*/  @!P0 BRA `(.L_x_9232) ;  /* 0x0000004000ac8947 */ /* 0x000fea0003800000 */
        /* <DEDUP_REMOVED lines=12> */
[----:B------:R-:W-:Y:S01]  /*a070*/  MOV R8, 0x70 ;  /* 0x0000007000087802 */ /* 0x000fe20000000f00 */
[----:B------:R-:W0:Y:S01]  /*a080*/  LDC.64 R2, c[0x4][R2] ;  /* 0x0100000002027b82 */ /* 0x000e220000000a00 */
[----:B------:R-:W-:Y:S02]  /*a090*/  IMAD.U32 R5, RZ, RZ, UR7 ;  /* 0x00000007ff057e24 */ /* 0x000fe4000f8e00ff */
[----:B------:R-:W-:Y:S02]  /*a0a0*/  IMAD.U32 R6, RZ, RZ, UR8 ;  /* 0x00000008ff067e24 */ /* 0x000fe4000f8e00ff */
[----:B------:R-:W-:-:S02]  /*a0b0*/  IMAD.U32 R7, RZ, RZ, UR9 ;  /* 0x00000009ff077e24 */ /* 0x000fc4000f8e00ff */
[----:B------:R-:W-:Y:S02]  /*a0c0*/  IMAD.U32 R10, RZ, RZ, UR4 ;  /* 0x00000004ff0a7e24 */ /* 0x000fe4000f8e00ff */
[----:B------:R-:W-:Y:S02]  /*a0d0*/  IMAD.U32 R11, RZ, RZ, UR5 ;  /* 0x00000005ff0b7e24 */ /* 0x000fe4000f8e00ff */
[----:B------:R-:W-:Y:S02]  /*a0e0*/  IMAD.MOV.U32 R12, RZ, RZ, 0x1 ;  /* 0x00000001ff0c7424 */ /* 0x000fe400078e00ff */
[----:B------:R-:W-:-:S07]  /*a0f0*/  IMAD.MOV.U32 R13, RZ, RZ, RZ ;  /* 0x000000ffff0d7224 */ /* 0x000fce00078e00ff */
[----:B------:R-:W-:-:S07]  /*a100*/  LEPC R20, `(.L_x_9234) ;  /* 0x000000001014794e */ /* 0x000fce0000000000 */
[----:B0-----:R-:W-:Y:S05]  /*a110*/  CALL.ABS.NOINC R2 ;  /* 0x0000000002007343 */ /* 0x001fea0003c00000 */
.L_x_9234:
        /* <DEDUP_REMOVED lines=10> */
[----:B------:R-:W-:Y:S01]  /*a1c0*/  MOV R13, RZ ;  /* 0x000000ff000d7202 */ /* 0x000fe20000000f00 */
[----:B------:R-:W-:Y:S02]  /*a1d0*/  IMAD.U32 R5, RZ, RZ, UR7 ;  /* 0x00000007ff057e24 */ /* 0x000fe4000f8e00ff */
[----:B------:R-:W-:Y:S02]  /*a1e0*/  IMAD.U32 R6, RZ, RZ, UR8 ;  /* 0x00000008ff067e24 */ /* 0x000fe4000f8e00ff */
[----:B------:R-:W-:-:S02]  /*a1f0*/  IMAD.U32 R7, RZ, RZ, UR9 ;  /* 0x00000009ff077e24 */ /* 0x000fc4000f8e00ff */
[----:B------:R-:W-:Y:S02]  /*a200*/  IMAD.U32 R10, RZ, RZ, UR4 ;  /* 0x00000004ff0a7e24 */ /* 0x000fe4000f8e00ff */
[----:B------:R-:W-:Y:S02]  /*a210*/  IMAD.U32 R11, RZ, RZ, UR5 ;  /* 0x00000005ff0b7e24 */ /* 0x000fe4000f8e00ff */
[----:B------:R-:W-:Y:S02]  /*a220*/  IMAD.MOV.U32 R8, RZ, RZ, 0x70 ;  /* 0x00000070ff087424 */ /* 0x000fe400078e00ff */
[----:B0-----:R-:W-:-:S07]  /*a230*/  IMAD.MOV.U32 R12, RZ, RZ, 0x1 ;  /* 0x00000001ff0c7424 */ /* 0x001fce00078e00ff */
[----:B------:R-:W-:-:S07]  /*a240*/  LEPC R20, `(.L_x_9236) ;  /* 0x000000001014794e */ /* 0x000fce0000000000 */
[----:B-1----:R-:W-:Y:S05]  /*a250*/  CALL.ABS.NOINC R2 ;  /* 0x0000000002007343 */ /* 0x002fea0003c00000 */
.L_x_9236:
        /* <DEDUP_REMOVED lines=15> */
.L_x_9235:
        /* <DEDUP_REMOVED lines=9> */
[----:B------:R-:W-:Y:S01]  /*a3e0*/  MOV R2, UR4 ;  /* 0x0000000400027c02 */ /* 0x000fe20008000f00 */
[----:B------:R-:W-:-:S05]  /*a3f0*/  IMAD.U32 R3, RZ, RZ, UR5 ;  /* 0x00000005ff037e24 */ /* 0x000fca000f8e00ff */
[----:B------:R-:W2:Y:S01]  /*a400*/  @P0 LDG.E R18, desc[UR6][R2.64] ;  /* 0x0000000602120981 */ /* 0x000ea2000c1e1900 */
[----:B0-----:R-:W-:Y:S01]  /*a410*/  ISETP.NE.U32.AND P0, PT, R4, RZ, PT ;  /* 0x000000ff0400720c */ /* 0x001fe20003f05070 */
[----:B------:R-:W-:Y:S01]  /*a420*/  UMOV UR4, 0xffffffff ;  /* 0xffffffff00047882 */ /* 0x000fe20000000000 */
[----:B------:R-:W-:Y:S01]  /*a430*/  IMAD.U32 R0, RZ, RZ, UR40 ;  /* 0x00000028ff007e24 */ /* 0x000fe2000f8e00ff */
[----:B------:R-:W0:Y:S01]  /*a440*/  S2R R16, SR_TID.X ;  /* 0x0000000000107919 */ /* 0x000e220000002100 */
[----:B------:R-:W-:Y:S02]  /*a450*/  ISETP.NE.AND.EX P1, PT, R5, RZ, PT, P0 ;  /* 0x000000ff0500720c */ /* 0x000fe40003f25300 */
[----:B------:R-:W-:Y:S01]  /*a460*/  LOP3.LUT R17, R17, 0xfffffffe, RZ, 0xc0, !PT ;  /* 0xfffffffe11117812 */ /* 0x000fe200078ec0ff */
[----:B------:R-:W-:-:S10]  /*a470*/  VIADD R0, R0, 0xffffffff ;  /* 0xffffffff00007836 */ /* 0x000fd40000000000 */
[----:B------:R-:W-:Y:S02]  /*a480*/  @P1 LOP3.LUT R17, R17, 0x1, RZ, 0xfc, !PT ;  /* 0x0000000111111812 */ /* 0x000fe400078efcff */
[----:B0-----:R-:W-:-:S04]  /*a490*/  SHF.R.U32.HI R6, RZ, 0x5, R16 ;  /* 0x00000005ff067819 */ /* 0x001fc80000011610 */
[----:B------:R-:W-:Y:S02]  /*a4a0*/  LOP3.LUT R6, R6, 0x3, RZ, 0xc0, !PT ;  /* 0x0000000306067812 */ /* 0x000fe400078ec0ff */
[----:B--2---:R-:W-:Y:S02]  /*a4b0*/  SHF.R.S32.HI R19, RZ, 0x1f, R18 ;  /* 0x0000001fff137819 */ /* 0x004fe40000011412 */
[----:B------:R-:W-:Y:S01]  /*a4c0*/  SEL R16, R18, RZ, !P1 ;  /* 0x000000ff12107207 */ /* 0x000fe20004800000 */
[----:B------:R-:W-:Y:S06]  /*a4d0*/  BRA.DIV UR4, `(.L_x_9237) ;  /* 0x0000004204d87947 */ /* 0x000fec000b800000 */
[----:B------:R0:W1:Y:S02]  /*a4e0*/  SHFL.IDX PT, R14, R6, RZ, 0x1f ;  /* 0x00001fff060e7589 */ /* 0x00006400000e0000 */
.L_x_9321:
        /* <DEDUP_REMOVED lines=9> */
.L_x_9324:
[----:B------:R-:W-:Y:S05]  /*a580*/  @!P6 BRA `(.L_x_9238) ;  /* 0x0000000000dce947 */ /* 0x000fea0003800000 */
[----:B------:R-:W-:Y:S01]  /*a590*/  IMAD.MOV.U32 R16, RZ, RZ, R18 ;  /* 0x000000ffff107224 */ /* 0x000fe200078e0012 */
[----:B------:R-:W-:Y:S06]  /*a5a0*/  @!P1 BRA `(.L_x_9240) ;  /* 0x0000000000549947 */ /* 0x000fec0003800000 */
[----:B0-----:R-:W-:Y:S01]  /*a5b0*/  IMAD.MOV.U32 R6, RZ, RZ, R0 ;  /* 0x000000ffff067224 */ /* 0x001fe200078e0000 */
        /* <DEDUP_REMOVED lines=20> */
.L_x_9240:
[----:B------:R-:W-:Y:S01]  /*a700*/  IMAD.MOV.U32 R0, RZ, RZ, 0x1 ;  /* 0x00000001ff007424 */ /* 0x000fe200078e00ff */
[----:B01----:R-:W0:Y:S04]  /*a710*/  S2R R6, SR_TID.X ;  /* 0x0000000000067919 */ /* 0x003e280000002100 */
[----:B------:R-:W-:-:S04]  /*a720*/  SHF.L.U32 R0, R0, 0x1f, RZ ;  /* 0x0000001f00007819 */ /* 0x000fc800000006ff */
[----:B------:R-:W1:Y:S01]  /*a730*/  SYNCS.PHASECHK.TRANS64.TRYWAIT P0, [UR38+0x32440], R0 ;  /* 0x03244000ff0075a7 */ /* 0x000e620008000166 */
[----:B0-----:R-:W-:-:S04]  /*a740*/  LOP3.LUT R2, R6, 0x7f, RZ, 0xc0, !PT ;  /* 0x0000007f06027812 */ /* 0x001fc800078ec0ff */
[----:B------:R-:W-:Y:S01]  /*a750*/  ISETP.NE.AND P1, PT, R2, RZ, PT ;  /* 0x000000ff0200720c */ /* 0x000fe20003f25270 */
[----:B-1----:R-:W-:-:S12]  /*a760*/  @!P0 BRA `(.L_x_9241) ;  /* 0x0000004000748947 */ /* 0x002fd80003800000 */
.L_x_9325:
[----:B------:R-:W-:Y:S05]  /*a770*/  @P1 BRA `(.L_x_9242) ;  /* 0x0000000000181947 */ /* 0x000fea0003800000 */
[----:B------:R-:W1:Y:S01]  /*a780*/  S2R R2, SR_TID.X ;  /* 0x0000000000027919 */ /* 0x000e620000002100 */
[----:B0-----:R-:W-:-:S04]  /*a790*/  MOV R0, 0x3000 ;  /* 0x0000300000007802 */ /* 0x001fc80000000f00 */
[----:B------:R2:W-:Y:S01]  /*a7a0*/  SYNCS.ARRIVE.TRANS64 RZ, [UR38+0x32430], R0 ;  /* 0x03243000ffff79a7 */ /* 0x0005e20008000026 */
[----:B-1----:R-:W-:-:S13]  /*a7b0*/  LOP3.LUT P0, RZ, R2, 0x1f, RZ, 0xc0, !PT ;  /* 0x0000001f02ff7812 */ /* 0x002fda000780c0ff */
[----:B--2---:R-:W-:Y:S05]  /*a7c0*/  @!P0 BRA `(.L_x_9242) ;  /* 0x0000000000048947 */ /* 0x004fea0003800000 */
[----:B------:R-:W-:Y:S01]  /*a7d0*/  BPT.TRAP 0x1 ;  /* 0x000000040000795c */ /* 0x000fe20000300000 */
.L_x_9242:
        /* <DEDUP_REMOVED lines=15> */
[----:B------:R-:W-:-:S09]  /*a8d0*/  UIMAD UR11, UR11, 0x60, URZ ;  /* 0x000000600b0b78a4 */ /* 0x000fd2000f8e023f */
[----:B------:R1:W-:Y:S02]  /*a8e0*/  UTMALDG.4D [UR8], [UR4], desc[UR6] ;  /* 0x00000608040075b4 */ /* 0x0003e40008019000 */
[----:B-1----:R-:W-:Y:S01]  /*a8f0*/  NOP ;  /* 0x0000000000007918 */ /* 0x002fe20000000000 */
.L_x_9238:
        /* <DEDUP_REMOVED lines=24> */
.L_x_9243:
        /* <DEDUP_REMOVED lines=21> */
[----:B------:R-:W0:Y:S01]  /*abd0*/  @P0 LDC R5, c[0x0][0x450] ;  /* 0x00011400ff050b82 */ /* 0x000e220000000800 */
[----:B---3--:R-:W-:Y:S01]  /*abe0*/  LEA R8, R12, R3, 0x7 ;  /* 0x000000030c087211 */ /* 0x008fe200078e38ff */
[----:B------:R-:W-:-:S04]  /*abf0*/  IMAD.U32 R3, RZ, RZ, UR6 ;  /* 0x00000006ff037e24 */ /* 0x000fc8000f8e00ff */
        /* <DEDUP_REMOVED lines=30> */
[----:B------:R-:W-:-:S05]  /*ade0*/  LOP3.LUT R10, R5, 0x200, R2, 0xf8, !PT ;  /* 0x00000200050a7812 */ /* 0x000fca00078ef802 */
[----:B------:R0:W-:Y:S01]  /*adf0*/  STL [R1], R10 ;  /* 0x0000000a01007387 */ /* 0x0001e20000100800 */
[----:B------:R-:W-:Y:S05]  /*ae00*/  BRA.DIV UR4, `(.L_x_9244) ;  /* 0x0000003a04e47947 */ /* 0x000fea000b800000 */
[----:B------:R-:W1:Y:S01]  /*ae10*/  S2R R4, SR_CTAID.X ;  /* 0x0000000000047919 */ /* 0x000e620000002500 */
[----:B------:R-:W-:Y:S01]  /*ae20*/  ULDC UR4, c[0x0][0x288] ;  /* 0x0000a20000047ab9 */ /* 0x000fe20000000800 */
[----:B------:R-:W-:Y:S01]  /*ae30*/  ULDC.64 UR6, c[0x0][0x208] ;  /* 0x0000820000067ab9 */ /* 0x000fe20000000a00 */
[----:B------:R-:W-:Y:S01]  /*ae40*/  IMAD R2, R7, UR4, RZ ;  /* 0x0000000407027c24 */ /* 0x000fe2000f8e02ff */
[----:B------:R-:W2:Y:S01]  /*ae50*/  S2R R8, SR_TID.X ;  /* 0x0000000000087919 */ /* 0x000ea20000002100 */
[----:B------:R-:W3:Y:S04]  /*ae60*/  SHFL.IDX PT, R5, R0, RZ, 0x181f ;  /* 0x00181fff00057589 */ /* 0x000ee800000e0000 */
[----:B------:R-:W-:Y:S04]  /*ae70*/  SHFL.IDX PT, R7, R0, 0x1, 0x181f ;  /* 0x00381f0000077f89 */ /* 0x000fe800000e0000 */
[----:B------:R-:W-:Y:S01]  /*ae80*/  SHFL.IDX PT, R14, R0, 0x2, 0x181f ;  /* 0x00581f00000e7f89 */ /* 0x000fe200000e0000 */
[----:B-1----:R-:W-:-:S03]  /*ae90*/  LEA R12, R4, R6, 0x7 ;  /* 0x00000006040c7211 */ /* 0x002fc600078e38ff */
[----:B------:R-:W1:Y:S01]  /*aea0*/  SHFL.IDX PT, R4, R3, RZ, 0x181f ;  /* 0x00181fff03047589 */ /* 0x000e6200000e0000 */
[-C--:B------:R-:W-:Y:S01]  /*aeb0*/  ISETP.GE.AND P1, PT, R12, R2.reuse, PT ;  /* 0x000000020c00720c */ /* 0x080fe20003f26270 */
[----:B--2---:R-:W-:Y:S02]  /*aec0*/  IMAD.SHL.U32 R11, R8, 0x8, RZ ;  /* 0x00000008080b7824 */ /* 0x004fe400078e00ff */
[----:B------:R-:W2:Y:S01]  /*aed0*/  SHFL.IDX PT, R6, R3, 0x1, 0x181f ;  /* 0x00381f0003067f89 */ /* 0x000ea200000e0000 */
[C---:B------:R-:W-:Y:S02]  /*aee0*/  VIADD R8, R12.reuse, 0x10 ;  /* 0x000000100c087836 */ /* 0x040fe40000000000 */
[----:B------:R-:W-:Y:S01]  /*aef0*/  VIADD R13, R12, 0x20 ;  /* 0x000000200c0d7836 */ /* 0x000fe20000000000 */
[----:B------:R-:W-:Y:S01]  /*af00*/  LOP3.LUT R11, R11, 0x38, RZ, 0xc0, !PT ;  /* 0x000000380b0b7812 */ /* 0x000fe200078ec0ff */
[----:B------:R-:W-:Y:S01]  /*af10*/  STL [R1+0x4], R12 ;  /* 0x0000040c01007387 */ /* 0x000fe20000100800 */
[----:B------:R-:W-:-:S03]  /*af20*/  ISETP.GE.AND P2, PT, R8, R2, PT ;  /* 0x000000020800720c */ /* 0x000fc60003f46270 */
[----:B------:R4:W-:Y:S01]  /*af30*/  STL [R1+0xc], R8 ;  /* 0x00000c0801007387 */ /* 0x0009e20000100800 */
[----:B---3--:R-:W-:-:S03]  /*af40*/  @!P1 LEA R5, P3, R11, R5, 0x1 ;  /* 0x000000050b059211 */ /* 0x008fc600078608ff */
[----:B------:R-:W-:Y:S01]  /*af50*/  STL [R1+0x10], R13 ;  /* 0x0000100d01007387 */ /* 0x000fe20000100800 */
[----:B----4-:R-:W-:Y:S01]  /*af60*/  @!P1 LEA R8, R10, UR38, 0x1 ;  /* 0x000000260a089c11 */ /* 0x010fe2000f8e08ff */
[----:B-1----:R-:W-:-:S04]  /*af70*/  @!P1 IMAD.X R4, RZ, RZ, R4, P3 ;  /* 0x000000ffff049224 */ /* 0x002fc800018e0604 */
[----:B------:R-:W-:Y:S02]  /*af80*/  @!P2 LEA R9, R10, UR38, 0x1 ;  /* 0x000000260a09ac11 */ /* 0x000fe4000f8e08ff */
[----:B------:R-:W-:-:S04]  /*af90*/  @!P1 LOP3.LUT R5, R5, R4, RZ, 0x3c, !PT ;  /* 0x0000000405059212 */ /* 0x000fc800078e3cff */
[----:B------:R-:W-:-:S04]  /*afa0*/  @!P1 LOP3.LUT R4, R5, R4, RZ, 0x3c, !PT ;  /* 0x0000000405049212 */ /* 0x000fc800078e3cff */
[----:B------:R-:W-:-:S05]  /*afb0*/  @!P1 LOP3.LUT R5, R5, R4, RZ, 0x3c, !PT ;  /* 0x0000000405059212 */ /* 0x000fca00078e3cff */
[----:B------:R1:W-:Y:S02]  /*afc0*/  @!P1 LDGSTS.E.BYPASS.LTC128B.128 [R8+0x18400], desc[UR6][R4.64], !P0 ;  /* 0x1840000004089fae */ /* 0x0003e4000c101d46 */
[----:B-1----:R-:W-:Y:S01]  /*afd0*/  @!P2 LEA R4, P1, R11, R7, 0x1 ;  /* 0x000000070b04a211 */ /* 0x002fe200078208ff */
[----:B------:R-:W-:-:S04]  /*afe0*/  VIADD R8, R12, 0x30 ;  /* 0x000000300c087836 */ /* 0x000fc80000000000 */
[----:B--2---:R-:W-:Y:S01]  /*aff0*/  @!P2 IMAD.X R5, RZ, RZ, R6, P1 ;  /* 0x000000ffff05a224 */ /* 0x004fe200008e0606 */
[----:B------:R-:W-:Y:S01]  /*b000*/  ISETP.GE.AND P1, PT, R13, R2, PT ;  /* 0x000000020d00720c */ /* 0x000fe20003f26270 */
[----:B------:R-:W-:Y:S04]  /*b010*/  STL [R1+0x14], R8 ;  /* 0x0000140801007387 */ /* 0x000fe80000100800 */
[----:B------:R1:W-:Y:S08]  /*b020*/  @!P2 LDGSTS.E.BYPASS.LTC128B.128 [R9+0x18c00], desc[UR6][R4.64], !P0 ;  /* 0x18c000000409afae */ /* 0x0003f0000c101d46 */
[----:B------:R-:W-:-:S02]  /*b030*/  @!P1 LEA R6, P2, R11, R14, 0x1 ;  /* 0x0000000e0b069211 */ /* 0x000fc400078408ff */
[----:B------:R-:W-:Y:S01]  /*b040*/  @!P1 LEA R7, R10, UR38, 0x1 ;  /* 0x000000260a079c11 */ /* 0x000fe2000f8e08ff */
[----:B------:R-:W-:Y:S04]  /*b050*/  SHFL.IDX PT, R14, R0, 0x3, 0x181f ;  /* 0x00781f00000e7f89 */ /* 0x000fe800000e0000 */
[----:B-1----:R-:W1:Y:S02]  /*b060*/  SHFL.IDX PT, R4, R3, 0x2, 0x181f ;  /* 0x00581f0003047f89 */ /* 0x002e6400000e0000 */
[----:B-1----:R-:W-:Y:S02]  /*b070*/  @!P1 IMAD.X R5, RZ, RZ, R4, P2 ;  /* 0x000000ffff059224 */ /* 0x002fe400010e0604 */
[----:B------:R-:W-:-:S05]  /*b080*/  @!P1 IMAD.MOV.U32 R4, RZ, RZ, R6 ;  /* 0x000000ffff049224 */ /* 0x000fca00078e0006 */
[----:B------:R1:W-:Y:S01]  /*b090*/  @!P1 LDGSTS.E.BYPASS.LTC128B.128 [R7+0x19400], desc[UR6][R4.64], !P0 ;  /* 0x1940000004079fae */ /* 0x0003e2000c101d46 */
[----:B------:R-:W-:-:S03]  /*b0a0*/  ISETP.GE.AND P1, PT, R8, R2, PT ;  /* 0x000000020800720c */ /* 0x000fc60003f26270 */
[----:B-1----:R-:W1:Y:S01]  /*b0b0*/  SHFL.IDX PT, R4, R3, 0x3, 0x181f ;  /* 0x00781f0003047f89 */ /* 0x002e6200000e0000 */
[----:B------:R-:W-:-:S09]  /*b0c0*/  VIADD R7, R12, 0x40 ;  /* 0x000000400c077836 */ /* 0x000fd20000000000 */
[----:B------:R-:W-:Y:S02]  /*b0d0*/  @!P1 LEA R5, P2, R11, R14, 0x1 ;  /* 0x0000000e0b059211 */ /* 0x000fe400078408ff */
[----:B------:R-:W-:Y:S01]  /*b0e0*/  @!P1 LEA R6, R10, UR38, 0x1 ;  /* 0x000000260a069c11 */ /* 0x000fe2000f8e08ff */
[----:B------:R2:W-:Y:S02]  /*b0f0*/  STL [R1+0x18], R7 ;  /* 0x0000180701007387 */ /* 0x0005e40000100800 */
[----:B-1----:R-:W-:-:S05]  /*b100*/  @!P1 IMAD.X R4, RZ, RZ, R4, P2 ;  /* 0x000000ffff049224 */ /* 0x002fca00010e0604 */
[----:B------:R-:W-:-:S04]  /*b110*/  @!P1 LOP3.LUT R5, R5, R4, RZ, 0x3c, !PT ;  /* 0x0000000405059212 */ /* 0x000fc800078e3cff */
[----:B------:R-:W-:-:S04]  /*b120*/  @!P1 LOP3.LUT R4, R5, R4, RZ, 0x3c, !PT ;  /* 0x0000000405049212 */ /* 0x000fc800078e3cff */
[----:B------:R-:W-:-:S05]  /*b130*/  @!P1 LOP3.LUT R5, R5, R4, RZ, 0x3c, !PT ;  /* 0x0000000405059212 */ /* 0x000fca00078e3cff */
[----:B------:R1:W-:Y:S01]  /*b140*/  @!P1 LDGSTS.E.BYPASS.LTC128B.128 [R6+0x19c00], desc[UR6][R4.64], !P0 ;  /* 0x19c0000004069fae */ /* 0x0003e2000c101d46 */
[----:B------:R-:W-:Y:S01]  /*b150*/  ISETP.GE.AND P1, PT, R7, R2, PT ;  /* 0x000000020700720c */ /* 0x000fe20003f26270 */
[----:B--2---:R-:W-:-:S05]  /*b160*/  VIADD R7, R12, 0x50 ;  /* 0x000000500c077836 */ /* 0x004fca0000000000 */
[----:B------:R-:W-:Y:S04]  /*b170*/  STL [R1+0x1c], R7 ;  /* 0x00001c0701007387 */ /* 0x000fe80000100800 */
[----:B-1----:R-:W1:Y:S03]  /*b180*/  SHFL.IDX PT, R5, R0, 0x4, 0x181f ;  /* 0x00981f0000057f89 */ /* 0x002e6600000e0000 */
[----:B------:R-:W-:Y:S01]  /*b190*/  @!P1 LEA R6, R10, UR38, 0x1 ;  /* 0x000000260a069c11 */ /* 0x000fe2000f8e08ff */
[----:B------:R-:W2:Y:S01]  /*b1a0*/  SHFL.IDX PT, R4, R3, 0x4, 0x181f ;  /* 0x00981f0003047f89 */ /* 0x000ea200000e0000 */
[----:B-1----:R-:W-:-:S04]  /*b1b0*/  @!P1 LEA R5, P2, R11, R5, 0x1 ;  /* 0x000000050b059211 */ /* 0x002fc800078408ff */
[----:B--2---:R-:W-:-:S04]  /*b1c0*/  @!P1 IADD3.X R4, RZ, R4, RZ, P2, !PT ;  /* 0x00000004ff049210 */ /* 0x004fc800017fe4ff */
[----:B------:R-:W-:-:S04]  /*b1d0*/  @!P1 LOP3.LUT R5, R5, R4, RZ, 0x3c, !PT ;  /* 0x0000000405059212 */ /* 0x000fc800078e3cff */
[----:B------:R-:W-:-:S04]  /*b1e0*/  @!P1 LOP3.LUT R4, R5, R4, RZ, 0x3c, !PT ;  /* 0x0000000405049212 */ /* 0x000fc800078e3cff */
[----:B------:R-:W-:-:S05]  /*b1f0*/  @!P1 LOP3.LUT R5, R5, R4, RZ, 0x3c, !PT ;  /* 0x0000000405059212 */ /* 0x000fca00078e3cff */
[----:B------:R1:W-:Y:S01]  /*b200*/  @!P1 LDGSTS.E.BYPASS.LTC128B.128 [R6+0x1a400], desc[UR6][R4.64], !P0 ;  /* 0x1a40000004069fae */ /* 0x0003e2000c101d46 */
[----:B------:R-:W-:Y:S01]  /*b210*/  ISETP.GE.AND P1, PT, R7, R2, PT ;  /* 0x000000020700720c */ /* 0x000fe20003f26270 */
[----:B------:R-:W-:-:S05]  /*b220*/  VIADD R7, R12, 0x60 ;  /* 0x000000600c077836 */ /* 0x000fca0000000000 */
[----:B------:R-:W-:Y:S04]  /*b230*/  STL [R1+0x20], R7 ;  /* 0x0000200701007387 */ /* 0x000fe80000100800 */
[----:B-1----:R-:W1:Y:S03]  /*b240*/  SHFL.IDX PT, R5, R0, 0x5, 0x181f ;  /* 0x00b81f0000057f89 */ /* 0x002e6600000e0000 */
[----:B------:R-:W-:Y:S01]  /*b250*/  @!P1 LEA R6, R10, UR38, 0x1 ;  /* 0x000000260a069c11 */ /* 0x000fe2000f8e08ff */
[----:B------:R-:W2:Y:S01]  /*b260*/  SHFL.IDX PT, R4, R3, 0x5, 0x181f ;  /* 0x00b81f0003047f89 */ /* 0x000ea200000e0000 */
[----:B-1----:R-:W-:-:S05]  /*b270*/  @!P1 LEA R5, P2, R11, R5, 0x1 ;  /* 0x000000050b059211 */ /* 0x002fca00078408ff */
[----:B--2---:R-:W-:-:S05]  /*b280*/  @!P1 IMAD.X R4, RZ, RZ, R4, P2 ;  /* 0x000000ffff049224 */ /* 0x004fca00010e0604 */
[----:B------:R-:W-:-:S04]  /*b290*/  @!P1 LOP3.LUT R5, R5, R4, RZ, 0x3c, !PT ;  /* 0x0000000405059212 */ /* 0x000fc800078e3cff */
[----:B------:R-:W-:-:S04]  /*b2a0*/  @!P1 LOP3.LUT R4, R5, R4, RZ, 0x3c, !PT ;  /* 0x0000000405049212 */ /* 0x000fc800078e3cff */
[----:B------:R-:W-:-:S05]  /*b2b0*/  @!P1 LOP3.LUT R5, R5, R4, RZ, 0x3c, !PT ;  /* 0x0000000405059212 */ /* 0x000fca00078e3cff */
[----:B------:R1:W-:Y:S01]  /*b2c0*/  @!P1 LDGSTS.E.BYPASS.LTC128B.128 [R6+0x1ac00], desc[UR6][R4.64], !P0 ;  /* 0x1ac0000004069fae */ /* 0x0003e2000c101d46 */
[----:B------:R-:W-:-:S03]  /*b2d0*/  ISETP.GE.AND P1, PT, R7, R2, PT ;  /* 0x000000020700720c */ /* 0x000fc60003f26270 */
[----:B-1----:R-:W1:Y:S10]  /*b2e0*/  SHFL.IDX PT, R5, R0, 0x6, 0x181f ;  /* 0x00d81f0000057f89 */ /* 0x002e7400000e0000 */
[----:B------:R-:W-:Y:S01]  /*b2f0*/  @!P1 LEA R6, R10, UR38, 0x1 ;  /* 0x000000260a069c11 */ /* 0x000fe2000f8e08ff */
[----:B------:R-:W2:Y:S04]  /*b300*/  SHFL.IDX PT, R4, R3, 0x6, 0x181f ;  /* 0x00d81f0003047f89 */ /* 0x000ea800000e0000 */
[----:B------:R-:W3:Y:S04]  /*b310*/  SHFL.IDX PT, R3, R3, 0x7, 0x181f ;  /* 0x00f81f0003037f89 */ /* 0x000ee800000e0000 */
[----:B------:R-:W4:Y:S01]  /*b320*/  SHFL.IDX PT, R0, R0, 0x7, 0x181f ;  /* 0x00f81f0000007f89 */ /* 0x000f2200000e0000 */
[----:B-1----:R-:W-:-:S05]  /*b330*/  @!P1 LEA R5, P2, R11, R5, 0x1 ;  /* 0x000000050b059211 */ /* 0x002fca00078408ff */
[----:B--2---:R-:W-:-:S05]  /*b340*/  @!P1 IMAD.X R4, RZ, RZ, R4, P2 ;  /* 0x000000ffff049224 */ /* 0x004fca00010e0604 */
[----:B------:R-:W-:-:S04]  /*b350*/  @!P1 LOP3.LUT R5, R5, R4, RZ, 0x3c, !PT ;  /* 0x0000000405059212 */ /* 0x000fc800078e3cff */
[----:B------:R-:W-:-:S04]  /*b360*/  @!P1 LOP3.LUT R4, R5, R4, RZ, 0x3c, !PT ;  /* 0x0000000405049212 */ /* 0x000fc800078e3cff */
[----:B------:R-:W-:-:S05]  /*b370*/  @!P1 LOP3.LUT R5, R5, R4, RZ, 0x3c, !PT ;  /* 0x0000000405059212 */ /* 0x000fca00078e3cff */
[----:B---34-:R1:W-:Y:S02]  /*b380*/  @!P1 LDGSTS.E.BYPASS.LTC128B.128 [R6+0x1b400], desc[UR6][R4.64], !P0 ;  /* 0x1b40000004069fae */ /* 0x0183e4000c101d46 */
.L_x_9342:
[----:B-1----:R-:W2:Y:S01]  /*b390*/  LDL R5, [R1+0x4] ;  /* 0x0000040001057983 */ /* 0x002ea20000100800 */
[----:B------:R-:W-:Y:S01]  /*b3a0*/  ULDC.64 UR4, c[0x0][0x208] ;  /* 0x0000820000047ab9 */ /* 0x000fe20000000a00 */
[----:B------:R-:W1:Y:S02]  /*b3b0*/  S2R R4, SR_TID.X ;  /* 0x0000000000047919 */ /* 0x000e640000002100 */
[----:B-1----:R-:W-:-:S05]  /*b3c0*/  IMAD.SHL.U32 R4, R4, 0x8, RZ ;  /* 0x0000000804047824 */ /* 0x002fca00078e00ff */
        /* <DEDUP_REMOVED lines=14> */
[----:B--2---:R-:W2:Y:S01]  /*b4b0*/  LDC.64 R2, c[0x0][0x3d8] ;  /* 0x0000f600ff027b82 */ /* 0x004ea20000000a00 */
[----:B------:R-:W-:Y:S01]  /*b4c0*/  NOP ;  /* 0x0000000000007918 */ /* 0x000fe20000000000 */
[C---:B--2---:R-:W-:Y:S01]  /*b4d0*/  IMAD R0, R2.reuse, UR43, RZ ;  /* 0x0000002b02007c24 */ /* 0x044fe2000f8e02ff */
[----:B------:R-:W-:Y:S01]  /*b4e0*/  UIADD3 UR4, UR38, 0x22400, URZ ;  /* 0x0002240026047890 */ /* 0x000fe2000fffe03f */
[----:B-1----:R-:W-:Y:S01]  /*b4f0*/  IMAD.WIDE.U32 R4, R2, UR36, RZ ;  /* 0x0000002402047c25 */ /* 0x002fe2000f8e00ff */
        /* <DEDUP_REMOVED lines=12> */
[----:B-1----:R-:W-:Y:S01]  /*b5c0*/  IMAD.U32 R4, RZ, RZ, UR6 ;  /* 0x00000006ff047e24 */ /* 0x002fe2000f8e00ff */
[----:B------:R-:W-:Y:S01]  /*b5d0*/  MOV R6, UR8 ;  /* 0x0000000800067c02 */ /* 0x000fe20008000f00 */
[----:B------:R-:W1:Y:S01]  /*b5e0*/  LDC.64 R2, c[0x4][R2] ;  /* 0x0100000002027b82 */ /* 0x000e620000000a00 */
[----:B------:R-:W-:Y:S02]  /*b5f0*/  IMAD.U32 R5, RZ, RZ, UR7 ;  /* 0x00000007ff057e24 */ /* 0x000fe4000f8e00ff */
[----:B------:R-:W-:Y:S02]  /*b600*/  IMAD.U32 R7, RZ, RZ, UR9 ;  /* 0x00000009ff077e24 */ /* 0x000fe4000f8e00ff */
[----:B0-----:R-:W-:-:S02]  /*b610*/  IMAD.U32 R10, RZ, RZ, UR4 ;  /* 0x00000004ff0a7e24 */ /* 0x001fc4000f8e00ff */
[----:B------:R-:W-:Y:S02]  /*b620*/  IMAD.U32 R11, RZ, RZ, UR5 ;  /* 0x00000005ff0b7e24 */ /* 0x000fe4000f8e00ff */
[----:B------:R-:W-:Y:S02]  /*b630*/  IMAD.MOV.U32 R8, RZ, RZ, 0x70 ;  /* 0x00000070ff087424 */ /* 0x000fe400078e00ff */
[----:B------:R-:W-:Y:S02]  /*b640*/  IMAD.MOV.U32 R12, RZ, RZ, 0x1 ;  /* 0x00000001ff0c7424 */ /* 0x000fe400078e00ff */
[----:B------:R-:W-:-:S07]  /*b650*/  IMAD.MOV.U32 R13, RZ, RZ, RZ ;  /* 0x000000ffff0d7224 */ /* 0x000fce00078e00ff */
[----:B------:R-:W-:-:S07]  /*b660*/  LEPC R20, `(.L_x_9245) ;  /* 0x000000001014794e */ /* 0x000fce0000000000 */
[----:B-1----:R-:W-:Y:S05]  /*b670*/  CALL.ABS.NOINC R2 ;  /* 0x0000000002007343 */ /* 0x002fea0003c00000 */
.L_x_9245:
[----:B-1----:R-:W2:Y:S01]  /*b680*/  LDL.LU.64 R4, [R1+0x28] ;  /* 0x0000280001047983 */ /* 0x002ea20000300a00 */
[----:B------:R-:W1:Y:S01]  /*b690*/  LDC R6, c[0x0][0x448] ;  /* 0x00011200ff067b82 */ /* 0x000e620000000800 */
[----:B------:R-:W-:Y:S02]  /*b6a0*/  ULDC.64 UR8, c[0x0][0x3e0] ;  /* 0x0000f80000087ab9 */ /* 0x000fe40000000a00 */
[----:B------:R-:W3:Y:S01]  /*b6b0*/  LDL.LU R2, [R1+0x34] ;  /* 0x0000340001027983 */ /* 0x000ee20000300800 */
[----:B------:R-:W-:Y:S01]  /*b6c0*/  UIMAD UR6, UR46, UR8, URZ ;  /* 0x000000082e0672a4 */ /* 0x000fe2000f8e023f */
[----:B------:R-:W4:Y:S03]  /*b6d0*/  S2R R3, SR_TID.X ;  /* 0x0000000000037919 */ /* 0x000f260000002100 */
[----:B------:R-:W-:Y:S01]  /*b6e0*/  UIMAD UR6, UR45, UR9, UR6 ;  /* 0x000000092d0672a4 */ /* 0x000fe2000f8e0206 */
[----:B-1----:R-:W-:-:S02]  /*b6f0*/  ISETP.NE.AND P0, PT, R6, 0x1, PT ;  /* 0x000000010600780c */ /* 0x002fc40003f05270 */
[C---:B----4-:R-:W-:Y:S01]  /*b700*/  LOP3.LUT R0, R3.reuse, 0x7f, RZ, 0xc0, !PT ;  /* 0x0000007f03007812 */ /* 0x050fe200078ec0ff */
[----:B------:R-:W-:-:S10]  /*b710*/  IMAD.SHL.U32 R15, R3, 0x10, RZ ;  /* 0x00000010030f7824 */ /* 0x000fd400078e00ff */
[----:B------:R-:W1:Y:S01]  /*b720*/  @P0 LDC R3, c[0x0][0x44c] ;  /* 0x00011300ff030b82 */ /* 0x000e620000000800 */
[----:B--2---:R-:W-:Y:S02]  /*b730*/  R2UR UR5, R5 ;  /* 0x00000000050572ca */ /* 0x004fe400000e0000 */
[----:B------:R-:W-:Y:S01]  /*b740*/  R2UR UR4, R4 ;  /* 0x00000000040472ca */ /* 0x000fe200000e0000 */
[----:B------:R-:W2:Y:S01]  /*b750*/  S2R R5, SR_TID.X ;  /* 0x0000000000057919 */ /* 0x000ea20000002100 */
[----:B---3--:R-:W-:Y:S02]  /*b760*/  R2UR UR5, R2 ;  /* 0x00000000020572ca */ /* 0x008fe400000e0000 */
[----:B------:R-:W-:Y:S01]  /*b770*/  SHF.R.U32.HI R4, RZ, 0x3, R0 ;  /* 0x00000003ff047819 */ /* 0x000fe20000011600 */
[----:B------:R-:W3:Y:S01]  /*b780*/  S2R R2, SR_CTAID.X ;  /* 0x0000000000027919 */ /* 0x000ee20000002500 */
[----:B------:R-:W4:Y:S02]  /*b790*/  @P0 LDC R0, c[0x0][0x450] ;  /* 0x00011400ff000b82 */ /* 0x000f240000000800 */
[----:B------:R-:W-:-:S07]  /*b7a0*/  LOP3.LUT R4, R4, 0x70, R15, 0xf8, !PT ;  /* 0x0000007004047812 */ /* 0x000fce00078ef80f */
[----:B------:R-:W-:-:S03]  /*b7b0*/  UIMAD.WIDE.U32 UR4, UR45, UR8, UR4 ;  /* 0x000000082d0472a5 */ /* 0x000fc6000f8e0004 */
[----:B------:R-:W-:Y:S01]  /*b7c0*/  ULDC.64 UR8, c[0x0][0x3d0] ;  /* 0x0000f40000087ab9 */ /* 0x000fe20000000a00 */
[----:B------:R-:W-:Y:S01]  /*b7d0*/  UIADD3 UR5, UR5, UR6, URZ ;  /* 0x0000000605057290 */ /* 0x000fe2000fffe03f */
[----:B--2---:R-:W-:Y:S02]  /*b7e0*/  IMAD.SHL.U32 R8, R5, 0x8, RZ ;  /* 0x0000000805087824 */ /* 0x004fe400078e00ff */
[----:B---3--:R-:W-:-:S03]  /*b7f0*/  IMAD R4, R2, 0x80, R4 ;  /* 0x0000008002047824 */ /* 0x008fc600078e0204 */
[----:B------:R-:W-:Y:S01]  /*b800*/  LOP3.LUT R8, R8, 0x38, RZ, 0xc0, !PT ;  /* 0x0000003808087812 */ /* 0x000fe200078ec0ff */
[----:B-1----:R-:W-:-:S04]  /*b810*/  @P0 IMAD.HI.U32 R3, R4, R3, RZ ;  /* 0x0000000304030227 */ /* 0x002fc800078e00ff */
[----:B------:R-:W-:Y:S01]  /*b820*/  IMAD.MOV.U32 R2, RZ, RZ, R4 ;  /* 0x000000ffff027224 */ /* 0x000fe200078e0004 */
[----:B----4-:R-:W-:Y:S02]  /*b830*/  @P0 SHF.R.U32.HI R2, RZ, R0, R3 ;  /* 0x00000000ff020219 */ /* 0x010fe40000011603 */
[----:B------:R-:W-:-:S03]  /*b840*/  MOV R3, UR8 ;  /* 0x0000000800037c02 */ /* 0x000fc60008000f00 */
[----:B------:R-:W-:-:S04]  /*b850*/  IMAD.MOV R0, RZ, RZ, -R2 ;  /* 0x000000ffff007224 */ /* 0x000fc800078e0a02 */
[----:B------:R-:W-:Y:S01]  /*b860*/  IMAD R0, R6, R0, R4 ;  /* 0x0000000006007224 */ /* 0x000fe200078e0204 */
[----:B------:R-:W-:-:S05]  /*b870*/  SHF.R.S32.HI R4, RZ, 0x1f, R2 ;  /* 0x0000001fff047819 */ /* 0x000fca0000011402 */
[----:B------:R-:W-:-:S04]  /*b880*/  IMAD R4, R4, UR8, RZ ;  /* 0x0000000804047c24 */ /* 0x000fc8000f8e02ff */
[C---:B------:R-:W-:Y:S02]  /*b890*/  IMAD R4, R2.reuse, UR9, R4 ;  /* 0x0000000902047c24 */ /* 0x040fe4000f8e0204 */
        /* <DEDUP_REMOVED lines=8> */
[----:B------:R-:W-:Y:S02]  /*b920*/  LOP3.LUT R0, R8, 0x40, RZ, 0xfc, !PT ;  /* 0x0000004008007812 */ /* 0x000fe400078efcff */
[----:B------:R-:W-:Y:S01]  /*b930*/  IMAD.IADD R4, R3, 0x1, R4 ;  /* 0x0000000103047824 */ /* 0x000fe200078e0204 */
[----:B------:R-:W-:Y:S01]  /*b940*/  LEA R5, P0, R2, UR4, 0x1 ;  /* 0x0000000402057c11 */ /* 0x000fe2000f8008ff */
[----:B------:R-:W-:Y:S02]  /*b950*/  ULDC UR4, c[0x0][0x3b8] ;  /* 0x0000ee0000047ab9 */ /* 0x000fe40000000800 */
[----:B------:R-:W-:Y:S02]  /*b960*/  ISETP.GE.AND P3, PT, R8, UR4, PT ;  /* 0x0000000408007c0c */ /* 0x000fe4000bf66270 */
[----:B------:R-:W-:-:S02]  /*b970*/  LEA.HI.X R4, R2, UR5, R4, 0x1, P0 ;  /* 0x0000000502047c11 */ /* 0x000fc400080f0c04 */
[----:B------:R-:W-:Y:S02]  /*b980*/  ISETP.GE.AND P0, PT, R0, UR4, PT ;  /* 0x0000000400007c0c */ /* 0x000fe4000bf06270 */
[----:B------:R-:W-:-:S04]  /*b990*/  LOP3.LUT R0, R8, 0x80, RZ, 0xfc, !PT ;  /* 0x0000008008007812 */ /* 0x000fc800078efcff */
[----:B------:R-:W-:Y:S02]  /*b9a0*/  ISETP.GE.AND P1, PT, R0, UR4, PT ;  /* 0x0000000400007c0c */ /* 0x000fe4000bf26270 */
[----:B------:R-:W-:-:S04]  /*b9b0*/  LOP3.LUT R0, R8, 0xc0, RZ, 0xfc, !PT ;  /* 0x000000c008007812 */ /* 0x000fc800078efcff */
[----:B------:R-:W-:Y:S01]  /*b9c0*/  ISETP.GE.AND P2, PT, R0, UR4, PT ;  /* 0x0000000400007c0c */ /* 0x000fe2000bf46270 */
[----:B------:R-:W-:-:S03]  /*b9d0*/  UMOV UR4, 0xffffffff ;  /* 0xffffffff00047882 */ /* 0x000fc60000000000 */
[----:B------:R-:W-:Y:S09]  /*b9e0*/  BRA.DIV UR4, `(.L_x_9246) ;  /* 0x0000003a04e47947 */ /* 0x000ff2000b800000 */
[----:B------:R-:W2:Y:S01]  /*b9f0*/  LDL.LU R3, [R1+0x4] ;  /* 0x0000040001037983 */ /* 0x000ea20000300800 */
[----:B------:R-:W-:-:S03]  /*ba00*/  ULDC UR4, c[0x0][0x288] ;  /* 0x0000a20000047ab9 */ /* 0x000fc60000000800 */
[----:B------:R-:W3:Y:S01]  /*ba10*/  LDL.LU R2, [R1+0xc] ;  /* 0x00000c0001027983 */ /* 0x000ee20000300800 */
[----:B------:R-:W-:-:S03]  /*ba20*/  IMAD R0, R6, UR4, RZ ;  /* 0x0000000406007c24 */ /* 0x000fc6000f8e02ff */
[----:B------:R-:W4:Y:S01]  /*ba30*/  LDL.LU R13, [R1+0x10] ;  /* 0x00001000010d7983 */ /* 0x000f220000300800 */
[----:B0-----:R-:W0:Y:S01]  /*ba40*/  S2R R10, SR_TID.X ;  /* 0x00000000000a7919 */ /* 0x001e220000002100 */
[----:B------:R-:W1:Y:S02]  /*ba50*/  S2R R7, SR_TID.X ;  /* 0x0000000000077919 */ /* 0x000e640000002100 */
[----:B------:R-:W5:Y:S01]  /*ba60*/  LDL.LU R8, [R1+0x14] ;  /* 0x0000140001087983 */ /* 0x000f620000300800 */
[----:B0-----:R-:W-:Y:S01]  /*ba70*/  LOP3.LUT R10, R10, 0x7f, RZ, 0xc0, !PT ;  /* 0x0000007f0a0a7812 */ /* 0x001fe200078ec0ff */
[----:B-1----:R-:W-:-:S04]  /*ba80*/  IMAD.SHL.U32 R12, R7, 0x8, RZ ;  /* 0x00000008070c7824 */ /* 0x002fc800078e00ff */
[----:B------:R-:W-:Y:S02]  /*ba90*/  IMAD.SHL.U32 R11, R10, 0x8, RZ ;  /* 0x000000080a0b7824 */ /* 0x000fe400078e00ff */
[----:B------:R-:W-:Y:S01]  /*baa0*/  IMAD.SHL.U32 R10, R7, 0x8, RZ ;  /* 0x00000008070a7824 */ /* 0x000fe200078e00ff */
[----:B------:R-:W-:-:S04]  /*bab0*/  LOP3.LUT R12, R12, 0x38, RZ, 0xc0, !PT ;  /* 0x000000380c0c7812 */ /* 0x000fc800078ec0ff */
[----:B------:R-:W-:-:S04]  /*bac0*/  LOP3.LUT R10, R10, 0x1f8, RZ, 0xc0, !PT ;  /* 0x000001f80a0a7812 */ /* 0x000fc800078ec0ff */
[----:B------:R-:W-:Y:S02]  /*bad0*/  LOP3.LUT R10, R10, 0x38, R7, 0x78, !PT ;  /* 0x000000380a0a7812 */ /* 0x000fe400078e7807 */
[----:B------:R-:W5:Y:S02]  /*bae0*/  LDL.LU R7, [R1+0x18] ;  /* 0x0000180001077983 */ /* 0x000f640000300800 */
[----:B------:R-:W-:Y:S01]  /*baf0*/  LOP3.LUT R10, R10, 0x200, R11, 0xf8, !PT ;  /* 0x000002000a0a7812 */ /* 0x000fe200078ef80b */
[----:B------:R-:W-:Y:S01]  /*bb00*/  ULDC.64 UR6, c[0x0][0x208] ;  /* 0x0000820000067ab9 */ /* 0x000fe20000000a00 */
[----:B------:R-:W-:Y:S04]  /*bb10*/  SHFL.IDX PT, R6, R4, 0x1, 0x181f ;  /* 0x00381f0004067f89 */ /* 0x000fe800000e0000 */
[----:B------:R-:W5:Y:S01]  /*bb20*/  LDL.LU R15, [R1+0x1c] ;  /* 0x00001c00010f7983 */ /* 0x000f620000300800 */
[----:B--2---:R-:W-:-:S03]  /*bb30*/  ISETP.GE.AND P5, PT, R3, R0, PT ;  /* 0x000000000300720c */ /* 0x004fc60003fa6270 */
[----:B------:R-:W0:Y:S01]  /*bb40*/  SHFL.IDX PT, R3, R5, RZ, 0x181f ;  /* 0x00181fff05037589 */ /* 0x000e2200000e0000 */
[----:B---3--:R-:W-:-:S03]  /*bb50*/  ISETP.GE.AND P4, PT, R2, R0, PT ;  /* 0x000000000200720c */ /* 0x008fc60003f86270 */
[----:B------:R-:W1:Y:S06]  /*bb60*/  SHFL.IDX PT, R2, R4, RZ, 0x181f ;  /* 0x00181fff04027589 */ /* 0x000e6c00000e0000 */
[----:B0-----:R-:W-:-:S05]  /*bb70*/  @!P5 LEA R3, P6, R12, R3, 0x1 ;  /* 0x000000030c03d211 */ /* 0x001fca00078c08ff */
[----:B-1----:R-:W-:-:S05]  /*bb80*/  @!P5 IMAD.X R2, RZ, RZ, R2, P6 ;  /* 0x000000ffff02d224 */ /* 0x002fca00030e0602 */
[----:B------:R-:W-:-:S04]  /*bb90*/  @!P5 LOP3.LUT R3, R3, R2, RZ, 0x3c, !PT ;  /* 0x000000020303d212 */ /* 0x000fc800078e3cff */
[C---:B------:R-:W-:Y:S02]  /*bba0*/  @!P5 LOP3.LUT R2, R3.reuse, R2, RZ, 0x3c, !PT ;  /* 0x000000020302d212 */ /* 0x040fe400078e3cff */
[----:B------:R-:W-:Y:S02]  /*bbb0*/  @!P5 LEA R21, R10, UR38, 0x1 ;  /* 0x000000260a15dc11 */ /* 0x000fe4000f8e08ff */
[----:B------:R-:W-:-:S05]  /*bbc0*/  @!P5 LOP3.LUT R3, R3, R2, RZ, 0x3c, !PT ;  /* 0x000000020303d212 */ /* 0x000fca00078e3cff */
[----:B------:R-:W-:Y:S04]  /*bbd0*/  @!P5 LDGSTS.E.BYPASS.LTC128B.128 [R21+0x22400], desc[UR6][R2.64], !P3 ;  /* 0x224000000215dfae */ /* 0x000fe8000d901d46 */
[----:B------:R-:W-:Y:S04]  /*bbe0*/  @!P5 LDGSTS.E.BYPASS.LTC128B.128 [R21+0x26400], desc[UR6][R2.64+0x80], !P0 ;  /* 0x264000800215dfae */ /* 0x000fe8000c101d46 */
[----:B------:R-:W-:Y:S04]  /*bbf0*/  @!P5 LDGSTS.E.BYPASS.LTC128B.128 [R21+0x2a400], desc[UR6][R2.64+0x100], !P1 ;  /* 0x2a4001000215dfae */ /* 0x000fe8000c901d46 */
[----:B------:R0:W-:Y:S04]  /*bc00*/  @!P5 LDGSTS.E.BYPASS.LTC128B.128 [R21+0x2e400], desc[UR6][R2.64+0x180], !P2 ;  /* 0x2e4001800215dfae */ /* 0x0001e8000d101d46 */
[----:B0-----:R-:W0:Y:S01]  /*bc10*/  SHFL.IDX PT, R2, R5, 0x1, 0x181f ;  /* 0x00381f0005027f89 */ /* 0x001e2200000e0000 */
[----:B------:R-:W-:-:S02]  /*bc20*/  @!P4 LEA R9, R10, UR38, 0x1 ;  /* 0x000000260a09cc11 */ /* 0x000fc4000f8e08ff */
[----:B0-----:R-:W-:-:S05]  /*bc30*/  @!P4 LEA R2, P6, R12, R2, 0x1 ;  /* 0x000000020c02c211 */ /* 0x001fca00078c08ff */
[----:B------:R-:W-:-:S05]  /*bc40*/  @!P4 IMAD.X R3, RZ, RZ, R6, P6 ;  /* 0x000000ffff03c224 */ /* 0x000fca00030e0606 */
[----:B------:R-:W-:Y:S04]  /*bc50*/  @!P4 LDGSTS.E.BYPASS.LTC128B.128 [R9+0x22c00], desc[UR6][R2.64], !P3 ;  /* 0x22c000000209cfae */ /* 0x000fe8000d901d46 */
[----:B------:R-:W-:Y:S04]  /*bc60*/  @!P4 LDGSTS.E.BYPASS.LTC128B.128 [R9+0x26c00], desc[UR6][R2.64+0x80], !P0 ;  /* 0x26c000800209cfae */ /* 0x000fe8000c101d46 */
[----:B------:R-:W-:Y:S04]  /*bc70*/  @!P4 LDGSTS.E.BYPASS.LTC128B.128 [R9+0x2ac00], desc[UR6][R2.64+0x100], !P1 ;  /* 0x2ac001000209cfae */ /* 0x000fe8000c901d46 */
[----:B------:R0:W-:Y:S01]  /*bc80*/  @!P4 LDGSTS.E.BYPASS.LTC128B.128 [R9+0x2ec00], desc[UR6][R2.64+0x180], !P2 ;  /* 0x2ec001800209cfae */ /* 0x0001e2000d101d46 */
[----:B----4-:R-:W-:-:S03]  /*bc90*/  ISETP.GE.AND P4, PT, R13, R0, PT ;  /* 0x000000000d00720c */ /* 0x010fc60003f86270 */
[----:B------:R-:W2:Y:S04]  /*bca0*/  LDL.LU R13, [R1+0x20] ;  /* 0x00002000010d7983 */ /* 0x000ea80000300800 */
[----:B0-----:R-:W0:Y:S04]  /*bcb0*/  SHFL.IDX PT, R2, R5, 0x2, 0x181f ;  /* 0x00581f0005027f89 */ /* 0x001e2800000e0000 */
[----:B------:R-:W1:Y:S02]  /*bcc0*/  SHFL.IDX PT, R6, R4, 0x2, 0x181f ;  /* 0x00581f0004067f89 */ /* 0x000e6400000e0000 */
[----:B------:R-:W-:-:S02]  /*bcd0*/  @!P4 LEA R21, R10, UR38, 0x1 ;  /* 0x000000260a15cc11 */ /* 0x000fc4000f8e08ff */
[----:B------:R-:W3:Y:S01]  /*bce0*/  SHFL.IDX PT, R14, R5, 0x3, 0x181f ;  /* 0x00781f00050e7f89 */ /* 0x000ee200000e0000 */
[----:B0-----:R-:W-:-:S05]  /*bcf0*/  @!P4 LEA R2, P6, R12, R2, 0x1 ;  /* 0x000000020c02c211 */ /* 0x001fca00078c08ff */
[----:B-1----:R-:W-:Y:S02]  /*bd00*/  @!P4 IMAD.X R3, RZ, RZ, R6, P6 ;  /* 0x000000ffff03c224 */ /* 0x002fe400030e0606 */
[----:B------:R-:W0:Y:S04]  /*bd10*/  SHFL.IDX PT, R6, R4, 0x3, 0x181f ;  /* 0x00781f0004067f89 */ /* 0x000e2800000e0000 */
[----:B------:R-:W-:Y:S04]  /*bd20*/  @!P4 LDGSTS.E.BYPASS.LTC128B.128 [R21+0x23400], desc[UR6][R2.64], !P3 ;  /* 0x234000000215cfae */ /* 0x000fe8000d901d46 */
[----:B------:R-:W-:Y:S04]  /*bd30*/  @!P4 LDGSTS.E.BYPASS.LTC128B.128 [R21+0x27400], desc[UR6][R2.64+0x80], !P0 ;  /* 0x274000800215cfae */ /* 0x000fe8000c101d46 */
[----:B------:R-:W-:Y:S04]  /*bd40*/  @!P4 LDGSTS.E.BYPASS.LTC128B.128 [R21+0x2b400], desc[UR6][R2.64+0x100], !P1 ;  /* 0x2b4001000215cfae */ /* 0x000fe8000c901d46 */
[----:B------:R3:W-:Y:S01]  /*bd50*/  @!P4 LDGSTS.E.BYPASS.LTC128B.128 [R21+0x2f400], desc[UR6][R2.64+0x180], !P2 ;  /* 0x2f4001800215cfae */ /* 0x0007e2000d101d46 */
[----:B-----5:R-:W-:-:S13]  /*bd60*/  ISETP.GE.AND P4, PT, R8, R0, PT ;  /* 0x000000000800720c */ /* 0x020fda0003f86270 */
[----:B---3--:R-:W-:Y:S02]  /*bd70*/  @!P4 LEA R2, P6, R12, R14, 0x1 ;  /* 0x0000000e0c02c211 */ /* 0x008fe400078c08ff */
[----:B------:R-:W1:Y:S01]  /*bd80*/  SHFL.IDX PT, R14, R5, 0x4, 0x181f ;  /* 0x00981f00050e7f89 */ /* 0x000e6200000e0000 */
[----:B------:R-:W-:Y:S02]  /*bd90*/  @!P4 LEA R9, R10, UR38, 0x1 ;  /* 0x000000260a09cc11 */ /* 0x000fe4000f8e08ff */
[----:B0-----:R-:W-:Y:S02]  /*bda0*/  @!P4 IMAD.X R3, RZ, RZ, R6, P6 ;  /* 0x000000ffff03c224 */ /* 0x001fe400030e0606 */
[----:B------:R-:W0:Y:S04]  /*bdb0*/  SHFL.IDX PT, R6, R4, 0x4, 0x181f ;  /* 0x00981f0004067f89 */ /* 0x000e2800000e0000 */
[----:B------:R-:W-:Y:S04]  /*bdc0*/  @!P4 LDGSTS.E.BYPASS.LTC128B.128 [R9+0x23c00], desc[UR6][R2.64], !P3 ;  /* 0x23c000000209cfae */ /* 0x000fe8000d901d46 */
[----:B------:R-:W-:Y:S04]  /*bdd0*/  @!P4 LDGSTS.E.BYPASS.LTC128B.128 [R9+0x27c00], desc[UR6][R2.64+0x80], !P0 ;  /* 0x27c000800209cfae */ /* 0x000fe8000c101d46 */
[----:B------:R-:W-:Y:S04]  /*bde0*/  @!P4 LDGSTS.E.BYPASS.LTC128B.128 [R9+0x2bc00], desc[UR6][R2.64+0x100], !P1 ;  /* 0x2bc001000209cfae */ /* 0x000fe8000c901d46 */
[----:B------:R3:W-:Y:S01]  /*bdf0*/  @!P4 LDGSTS.E.BYPASS.LTC128B.128 [R9+0x2fc00], desc[UR6][R2.64+0x180], !P2 ;  /* 0x2fc001800209cfae */ /* 0x0007e2000d101d46 */
[----:B------:R-:W-:-:S13]  /*be00*/  ISETP.GE.AND P4, PT, R7, R0, PT ;  /* 0x000000000700720c */ /* 0x000fda0003f86270 */
[----:B-1----:R-:W-:-:S04]  /*be10*/  @!P4 LEA R8, P6, R12, R14, 0x1 ;  /* 0x0000000e0c08c211 */ /* 0x002fc800078c08ff */
[----:B0-----:R-:W-:Y:S01]  /*be20*/  @!P4 IADD3.X R21, RZ, R6, RZ, P6, !PT ;  /* 0x00000006ff15c210 */ /* 0x001fe200037fe4ff */
[----:B------:R-:W0:Y:S01]  /*be30*/  SHFL.IDX PT, R14, R5, 0x5, 0x181f ;  /* 0x00b81f00050e7f89 */ /* 0x000e2200000e0000 */
[----:B------:R-:W-:Y:S01]  /*be40*/  @!P4 LEA R7, R10, UR38, 0x1 ;  /* 0x000000260a07cc11 */ /* 0x000fe2000f8e08ff */
[----:B---3--:R-:W-:Y:S02]  /*be50*/  @!P4 IMAD.MOV.U32 R2, RZ, RZ, R8 ;  /* 0x000000ffff02c224 */ /* 0x008fe400078e0008 */
[----:B------:R-:W-:Y:S01]  /*be60*/  @!P4 IMAD.MOV.U32 R3, RZ, RZ, R21 ;  /* 0x000000ffff03c224 */ /* 0x000fe200078e0015 */
[----:B------:R-:W1:Y:S04]  /*be70*/  SHFL.IDX PT, R6, R4, 0x5, 0x181f ;  /* 0x00b81f0004067f89 */ /* 0x000e6800000e0000 */
[----:B------:R-:W-:Y:S04]  /*be80*/  @!P4 LDGSTS.E.BYPASS.LTC128B.128 [R7+0x24400], desc[UR6][R2.64], !P3 ;  /* 0x244000000207cfae */ /* 0x000fe8000d901d46 */
[----:B------:R-:W-:Y:S04]  /*be90*/  @!P4 LDGSTS.E.BYPASS.LTC128B.128 [R7+0x28400], desc[UR6][R2.64+0x80], !P0 ;  /* 0x284000800207cfae */ /* 0x000fe8000c101d46 */
[----:B------:R-:W-:Y:S04]  /*bea0*/  @!P4 LDGSTS.E.BYPASS.LTC128B.128 [R7+0x2c400], desc[UR6][R2.64+0x100], !P1 ;  /* 0x2c4001000207cfae */ /* 0x000fe8000c901d46 */
[----:B------:R3:W-:Y:S01]  /*beb0*/  @!P4 LDGSTS.E.BYPASS.LTC128B.128 [R7+0x30400], desc[UR6][R2.64+0x180], !P2 ;  /* 0x304001800207cfae */ /* 0x0007e2000d101d46 */
[----:B------:R-:W-:-:S13]  /*bec0*/  ISETP.GE.AND P4, PT, R15, R0, PT ;  /* 0x000000000f00720c */ /* 0x000fda0003f86270 */
[----:B0-----:R-:W-:-:S05]  /*bed0*/  @!P4 LEA R14, P6, R12, R14, 0x1 ;  /* 0x0000000e0c0ec211 */ /* 0x001fca00078c08ff */
[----:B-1----:R-:W-:Y:S02]  /*bee0*/  @!P4 IMAD.X R9, RZ, RZ, R6, P6 ;  /* 0x000000ffff09c224 */ /* 0x002fe400030e0606 */
[----:B---3--:R-:W-:Y:S02]  /*bef0*/  @!P4 IMAD.MOV.U32 R2, RZ, RZ, R14 ;  /* 0x000000ffff02c224 */ /* 0x008fe400078e000e */
[----:B------:R-:W0:Y:S01]  /*bf00*/  SHFL.IDX PT, R14, R5, 0x6, 0x181f ;  /* 0x00d81f00050e7f89 */ /* 0x000e2200000e0000 */
[----:B------:R-:W-:Y:S01]  /*bf10*/  @!P4 LEA R21, R10, UR38, 0x1 ;  /* 0x000000260a15cc11 */ /* 0x000fe2000f8e08ff */
[----:B------:R-:W-:Y:S02]  /*bf20*/  @!P4 IMAD.MOV.U32 R3, RZ, RZ, R9 ;  /* 0x000000ffff03c224 */ /* 0x000fe400078e0009 */
[----:B------:R-:W1:Y:S04]  /*bf30*/  SHFL.IDX PT, R6, R4, 0x6, 0x181f ;  /* 0x00d81f0004067f89 */ /* 0x000e6800000e0000 */
[----:B------:R-:W-:Y:S04]  /*bf40*/  @!P4 LDGSTS.E.BYPASS.LTC128B.128 [R21+0x24c00], desc[UR6][R2.64], !P3 ;  /* 0x24c000000215cfae */ /* 0x000fe8000d901d46 */
[----:B------:R-:W-:Y:S04]  /*bf50*/  @!P4 LDGSTS.E.BYPASS.LTC128B.128 [R21+0x28c00], desc[UR6][R2.64+0x80], !P0 ;  /* 0x28c000800215cfae */ /* 0x000fe8000c101d46 */
[----:B------:R-:W-:Y:S04]  /*bf60*/  @!P4 LDGSTS.E.BYPASS.LTC128B.128 [R21+0x2cc00], desc[UR6][R2.64+0x100], !P1 ;  /* 0x2cc001000215cfae */ /* 0x000fe8000c901d46 */
[----:B------:R3:W-:Y:S01]  /*bf70*/  @!P4 LDGSTS.E.BYPASS.LTC128B.128 [R21+0x30c00], desc[UR6][R2.64+0x180], !P2 ;  /* 0x30c001800215cfae */ /* 0x0007e2000d101d46 */
[----:B--2---:R-:W-:-:S13]  /*bf80*/  ISETP.GE.AND P4, PT, R13, R0, PT ;  /* 0x000000000d00720c */ /* 0x004fda0003f86270 */
[----:B0-----:R-:W-:-:S05]  /*bf90*/  @!P4 LEA R14, P6, R12, R14, 0x1 ;  /* 0x0000000e0c0ec211 */ /* 0x001fca00078c08ff */
[----:B-1----:R-:W-:Y:S01]  /*bfa0*/  @!P4 IMAD.X R7, RZ, RZ, R6, P6 ;  /* 0x000000ffff07c224 */ /* 0x002fe200030e0606 */
[----:B------:R-:W-:Y:S01]  /*bfb0*/  @!P4 LEA R9, R10, UR38, 0x1 ;  /* 0x000000260a09cc11 */ /* 0x000fe2000f8e08ff */
[----:B---3--:R-:W-:Y:S02]  /*bfc0*/  @!P4 IMAD.MOV.U32 R2, RZ, RZ, R14 ;  /* 0x000000ffff02c224 */ /* 0x008fe400078e000e */
[----:B------:R-:W-:Y:S01]  /*bfd0*/  @!P4 IMAD.MOV.U32 R3, RZ, RZ, R7 ;  /* 0x000000ffff03c224 */ /* 0x000fe200078e0007 */
[----:B------:R0:W1:Y:S04]  /*bfe0*/  SHFL.IDX PT, R6, R4, 0x7, 0x181f ;  /* 0x00f81f0004067f89 */ /* 0x00006800000e0000 */
[----:B------:R0:W-:Y:S04]  /*bff0*/  @!P4 LDGSTS.E.BYPASS.LTC128B.128 [R9+0x25400], desc[UR6][R2.64], !P3 ;  /* 0x254000000209cfae */ /* 0x0001e8000d901d46 */
[----:B------:R0:W-:Y:S04]  /*c000*/  @!P4 LDGSTS.E.BYPASS.LTC128B.128 [R9+0x29400], desc[UR6][R2.64+0x80], !P0 ;  /* 0x294000800209cfae */ /* 0x0001e8000c101d46 */
[----:B------:R0:W-:Y:S04]  /*c010*/  @!P4 LDGSTS.E.BYPASS.LTC128B.128 [R9+0x2d400], desc[UR6][R2.64+0x100], !P1 ;  /* 0x2d4001000209cfae */ /* 0x0001e8000c901d46 */
[----:B------:R0:W-:Y:S04]  /*c020*/  @!P4 LDGSTS.E.BYPASS.LTC128B.128 [R9+0x31400], desc[UR6][R2.64+0x180], !P2 ;  /* 0x314001800209cfae */ /* 0x0001e8000d101d46 */
[----:B------:R0:W2:Y:S02]  /*c030*/  SHFL.IDX PT, R14, R5, 0x7, 0x181f ;  /* 0x00f81f00050e7f89 */ /* 0x0000a400000e0000 */
.L_x_9360:
[----:B------:R-:W3:Y:S01]  /*c040*/  LDL.LU R10, [R1+0x24] ;  /* 0x00002400010a7983 */ /* 0x000ee20000300800 */
[----:B------:R-:W-:Y:S01]  /*c050*/  BSSY B0, `(.L_x_9247) ;  /* 0x0000018000007945 */ /* 0x000fe20003800000 */
[----:B---3--:R-:W-:-:S13]  /*c060*/  ISETP.GE.AND P4, PT, R10, R0, PT ;  /* 0x000000000a00720c */ /* 0x008fda0003f86270 */
[----:B------:R-:W-:Y:S05]  /*c070*/  @P4 BRA `(.L_x_9248) ;  /* 0x0000000000544947 */ /* 0x000fea0003800000 */
[----:B------:R-:W3:Y:S01]  /*c080*/  S2R R10, SR_TID.X ;  /* 0x00000000000a7919 */ /* 0x000ee20000002100 */
[----:B------:R-:W-:Y:S01]  /*c090*/  ULDC.64 UR4, c[0x0][0x208] ;  /* 0x0000820000047ab9 */ /* 0x000fe20000000a00 */
[----:B0-----:R-:W0:Y:S01]  /*c0a0*/  S2R R3, SR_TID.X ;  /* 0x0000000000037919 */ /* 0x001e220000002100 */
[----:B---3--:R-:W-:Y:S02]  /*c0b0*/  LOP3.LUT R10, R10, 0x7f, RZ, 0xc0, !PT ;  /* 0x0000007f0a0a7812 */ /* 0x008fe400078ec0ff */
[----:B0-----:R-:W-:-:S03]  /*c0c0*/  SHF.L.U32 R2, R3, 0x3, RZ ;  /* 0x0000000303027819 */ /* 0x001fc600000006ff */
[----:B------:R-:W-:Y:S02]  /*c0d0*/  IMAD.SHL.U32 R4, R10, 0x8, RZ ;  /* 0x000000080a047824 */ /* 0x000fe400078e00ff */
[----:B------:R-:W-:Y:S01]  /*c0e0*/  IMAD.SHL.U32 R10, R3, 0x8, RZ ;  /* 0x00000008030a7824 */ /* 0x000fe200078e00ff */
[----:B------:R-:W-:-:S04]  /*c0f0*/  LOP3.LUT R2, R2, 0x38, RZ, 0xc0, !PT ;  /* 0x0000003802027812 */ /* 0x000fc800078ec0ff */
[----:B------:R-:W-:Y:S02]  /*c100*/  LOP3.LUT R10, R10, 0x1f8, RZ, 0xc0, !PT ;  /* 0x000001f80a0a7812 */ /* 0x000fe400078ec0ff */
[----:B--2---:R-:W-:Y:S02]  /*c110*/  LEA R2, P4, R2, R14, 0x1 ;  /* 0x0000000e02027211 */ /* 0x004fe400078808ff */
[----:B------:R-:W-:-:S03]  /*c120*/  LOP3.LUT R10, R10, 0x38, R3, 0x78, !PT ;  /* 0x000000380a0a7812 */ /* 0x000fc600078e7803 */
[----:B-1----:R-:W-:Y:S01]  /*c130*/  IMAD.X R3, RZ, RZ, R6, P4 ;  /* 0x000000ffff037224 */ /* 0x002fe200020e0606 */
[----:B------:R-:W-:-:S04]  /*c140*/  LOP3.LUT R10, R10, 0x200, R4, 0xf8, !PT ;  /* 0x000002000a0a7812 */ /* 0x000fc800078ef804 */
[----:B------:R-:W-:-:S05]  /*c150*/  LEA R5, R10, UR38, 0x1 ;  /* 0x000000260a057c11 */ /* 0x000fca000f8e08ff */
[----:B------:R-:W-:Y:S01]  /*c160*/  @!PT LDS RZ, [RZ] ;  /* 0x00000000fffff984 */ /* 0x000fe20000000800 */
[----:B------:R-:W-:Y:S01]  /*c170*/  @!PT LDS RZ, [RZ] ;  /* 0x00000000fffff984 */ /* 0x000fe20000000800 */
[----:B------:R-:W-:Y:S01]  /*c180*/  @!PT LDS RZ, [RZ] ;  /* 0x00000000fffff984 */ /* 0x000fe20000000800 */
[----:B------:R3:W-:Y:S04]  /*c190*/  LDGSTS.E.BYPASS.LTC128B.128 [R5+0x25c00], desc[UR4][R2.64], !P3 ;  /* 0x25c0000002057fae */ /* 0x0007e8000d901d44 */
[----:B------:R3:W-:Y:S04]  /*c1a0*/  LDGSTS.E.BYPASS.LTC128B.128 [R5+0x29c00], desc[UR4][R2.64+0x80], !P0 ;  /* 0x29c0008002057fae */ /* 0x0007e8000c101d44 */
[----:B------:R3:W-:Y:S04]  /*c1b0*/  LDGSTS.E.BYPASS.LTC128B.128 [R5+0x2dc00], desc[UR4][R2.64+0x100], !P1 ;  /* 0x2dc0010002057fae */ /* 0x0007e8000c901d44 */
[----:B------:R3:W-:Y:S02]  /*c1c0*/  LDGSTS.E.BYPASS.LTC128B.128 [R5+0x31c00], desc[UR4][R2.64+0x180], !P2 ;  /* 0x31c0018002057fae */ /* 0x0007e4000d101d44 */
.L_x_9248:
[----:B------:R-:W-:Y:S05]  /*c1d0*/  BSYNC B0 ;  /* 0x0000000000007941 */ /* 0x000fea0003800000 */
.L_x_9247:
        /* <DEDUP_REMOVED lines=9> */
.L_x_9361:
        /* <DEDUP_REMOVED lines=9> */
.L_x_9362:
        /* <DEDUP_REMOVED lines=8> */
.L_x_9254:
[----:B------:R-:W-:Y:S05]  /*c380*/  BSYNC B1 ;  /* 0x0000000000017941 */ /* 0x000fea0003800000 */
.L_x_9253:
        /* <DEDUP_REMOVED lines=10> */
[----:B---3--:R-:W-:-:S08]  /*c430*/  IMAD R2, R2, 0x60, RZ ;  /* 0x0000006002027824 */ /* 0x008fd000078e02ff */
.L_x_9255:
        /* <DEDUP_REMOVED lines=13> */
.L_x_9256:
        /* <DEDUP_REMOVED lines=13> */
.L_x_9257:
        /* <DEDUP_REMOVED lines=13> */
.L_x_9258:
        /* <DEDUP_REMOVED lines=8> */
.L_x_9251:
[----:B------:R-:W-:Y:S05]  /*c730*/  BSYNC B0 ;  /* 0x0000000000007941 */ /* 0x000fea0003800000 */
.L_x_9250:
[----:B------:R-:W-:Y:S01]  /*c740*/  UIADD3 UR6, UR40, -0x2, URZ ;  /* 0xfffffffe28067890 */ /* 0x000fe2000fffe03f */
[----:B------:R-:W-:Y:S02]  /*c750*/  IMAD.MOV.U32 R7, RZ, RZ, RZ ;  /* 0x000000ffff077224 */ /* 0x000fe400078e00ff */
[----:B-1----:R-:W-:Y:S01]  /*c760*/  IMAD.MOV.U32 R6, RZ, RZ, 0x1 ;  /* 0x00000001ff067424 */ /* 0x002fe200078e00ff */
[----:B------:R-:W-:-:S06]  /*c770*/  UISETP.GE.AND UP0, UPT, UR6, UR39, UPT ;  /* 0x000000270600728c */ /* 0x000fcc000bf06270 */
[----:B------:R-:W-:-:S13]  /*c780*/  PLOP3.LUT P0, PT, PT, PT, UP0, 0x80, 0x0 ;  /* 0x000000000000781c */ /* 0x000fda0003f0f008 */
[----:B------:R-:W-:Y:S05]  /*c790*/  @!P0 BRA `(.L_x_9232) ;  /* 0x0000001800b08947 */ /* 0x000fea0003800000 */
[----:B------:R-:W-:Y:S01]  /*c7a0*/  UIADD3 UR4, UR44, 0x1, URZ ;  /* 0x000000012c047890 */ /* 0x000fe2000fffe03f */
[----:B------:R-:W-:Y:S01]  /*c7b0*/  LOP3.LUT R0, RZ, UR39, RZ, 0x33, !PT ;  /* 0x00000027ff007c12 */ /* 0x000fe2000f8e33ff */
[----:B------:R-:W1:Y:S01]  /*c7c0*/  S2R R4, SR_TID.X ;  /* 0x0000000000047919 */ /* 0x000e620000002100 */
[----:B------:R-:W-:Y:S01]  /*c7d0*/  IMAD.U32 R8, RZ, RZ, UR6 ;  /* 0x00000006ff087e24 */ /* 0x000fe2000f8e00ff */
[----:B------:R-:W-:Y:S01]  /*c7e0*/  UIMAD UR4, UR4, UR42, URZ ;  /* 0x0000002a040472a4 */ /* 0x000fe2000f8e023f */
[----:B------:R-:W-:-:S03]  /*c7f0*/  IMAD.MOV.U32 R6, RZ, RZ, 0x1 ;  /* 0x00000001ff067424 */ /* 0x000fc600078e00ff */
[----:B------:R-:W-:-:S04]  /*c800*/  UISETP.LT.AND UP0, UPT, UR41, UR4, UPT ;  /* 0x000000042900728c */ /* 0x000fc8000bf01270 */
[----:B------:R-:W-:-:S06]  /*c810*/  USEL UR4, UR41, UR4, UP0 ;  /* 0x0000000429047287 */ /* 0x000fcc0008000000 */
[----:B0-----:R-:W-:-:S05]  /*c820*/  IMAD R3, RZ, RZ, -UR4 ;  /* 0x80000004ff037e24 */ /* 0x001fca000f8e02ff */
[----:B------:R-:W-:-:S04]  /*c830*/  VIADDMNMX R0, R3, 0x1, R0, !PT ;  /* 0x0000000103007846 */ /* 0x000fc80007800100 */
[----:B------:R-:W-:Y:S02]  /*c840*/  R2UR UR5, R0 ;  /* 0x00000000000572ca */ /* 0x000fe400000e0000 */
[----:B------:R-:W-:Y:S02]  /*c850*/  LOP3.LUT R0, RZ, UR4, RZ, 0x33, !PT ;  /* 0x00000004ff007c12 */ /* 0x000fe4000f8e33ff */
[----:B-1----:R-:W-:-:S09]  /*c860*/  LOP3.LUT R10, R4, 0x1f, RZ, 0xc0, !PT ;  /* 0x0000001f040a7812 */ /* 0x002fd200078ec0ff */
        /* <DEDUP_REMOVED lines=12> */
.L_x_9292:
        /* <DEDUP_REMOVED lines=28> */
.L_x_9262:
[----:B------:R-:W1:Y:S01]  /*caf0*/  S2R R2, SR_TID.X ;  /* 0x0000000000027919 */ /* 0x000e620000002100 */
[----:B------:R-:W-:Y:S01]  /*cb00*/  BSSY B2, `(.L_x_9263) ;  /* 0x0000006000027945 */ /* 0x000fe20003800000 */
[----:B-1----:R-:W-:Y:S02]  /*cb10*/  LOP3.LUT R3, R2, 0x7f, RZ, 0xc0, !PT ;  /* 0x0000007f02037812 */ /* 0x002fe400078ec0ff */
[----:B------:R-:W-:Y:S02]  /*cb20*/  SHF.L.U32 R2, R0, 0x1f, RZ ;  /* 0x0000001f00027819 */ /* 0x000fe400000006ff */
[----:B------:R-:W-:Y:S02]  /*cb30*/  ISETP.NE.AND P2, PT, R3, RZ, PT ;  /* 0x000000ff0300720c */ /* 0x000fe40003f45270 */
[----:B------:R-:W1:Y:S02]  /*cb40*/  SYNCS.PHASECHK.TRANS64.TRYWAIT P0, [UR38+0x32448], R2 ;  /* 0x03244802ff0075a7 */ /* 0x000e640008000166 */
[----:B-1----:R-:W-:Y:S09]  /*cb50*/  @!P0 BRA `(.L_x_9264) ;  /* 0x00000038001c8947 */ /* 0x002ff20003800000 */
.L_x_9363:
[----:B------:R-:W-:Y:S05]  /*cb60*/  BSYNC B2 ;  /* 0x0000000000027941 */ /* 0x000fea0003800000 */
.L_x_9263:
[----:B------:R-:W-:Y:S04]  /*cb70*/  BSSY B2, `(.L_x_9265) ;  /* 0x0000007000027945 */ /* 0x000fe80003800000 */
[----:B------:R-:W-:Y:S05]  /*cb80*/  @P2 BRA `(.L_x_9266) ;  /* 0x0000000000142947 */ /* 0x000fea0003800000 */
[----:B------:R-:W-:Y:S01]  /*cb90*/  ISETP.NE.AND P0, PT, R10, RZ, PT ;  /* 0x000000ff0a00720c */ /* 0x000fe20003f05270 */
[----:B-1----:R-:W-:-:S04]  /*cba0*/  IMAD.MOV.U32 R3, RZ, RZ, 0x3000 ;  /* 0x00003000ff037424 */ /* 0x002fc800078e00ff */
[----:B------:R3:W-:Y:S08]  /*cbb0*/  SYNCS.ARRIVE.TRANS64 RZ, [UR38+0x32438], R3 ;  /* 0x03243803ffff79a7 */ /* 0x0007f00008000026 */
[----:B---3--:R-:W-:Y:S05]  /*cbc0*/  @!P0 BRA `(.L_x_9266) ;  /* 0x0000000000048947 */ /* 0x008fea0003800000 */
[----:B------:R-:W-:Y:S01]  /*cbd0*/  BPT.TRAP 0x1 ;  /* 0x000000040000795c */ /* 0x000fe20000300000 */
.L_x_9266:
[----:B------:R-:W-:Y:S05]  /*cbe0*/  BSYNC B2 ;  /* 0x0000000000027941 */ /* 0x000fea0003800000 */
.L_x_9265:
        /* <DEDUP_REMOVED lines=11> */
.L_x_9267:
        /* <DEDUP_REMOVED lines=10> */
.L_x_9364:
[----:B------:R-:W-:Y:S05]  /*cd40*/  BSYNC B2 ;  /* 0x0000000000027941 */ /* 0x000fea0003800000 */
.L_x_9268:
[----:B------:R-:W-:Y:S01]  /*cd50*/  BSSY B2, `(.L_x_9270) ;  /* 0x0000009000027945 */ /* 0x000fe20003800000 */
[----:B01----:R-:W-:Y:S01]  /*cd60*/  MOV R2, 0x0 ;  /* 0x0000000000027802 */ /* 0x003fe20000000f00 */
[----:B------:R-:W-:Y:S02]  /*cd70*/  IMAD.MOV.U32 R3, RZ, RZ, 0x14f00000 ;  /* 0x14f00000ff037424 */ /* 0x000fe400078e00ff */
[----:B------:R-:W-:Y:S05]  /*cd80*/  @P2 BRA `(.L_x_9271) ;  /* 0x0000000000142947 */ /* 0x000fea0003800000 */
[----:B------:R-:W-:Y:S01]  /*cd90*/  ISETP.NE.AND P0, PT, R10, RZ, PT ;  /* 0x000000ff0a00720c */ /* 0x000fe20003f05270 */
[----:B------:R-:W-:-:S04]  /*cda0*/  IMAD.MOV.U32 R12, RZ, RZ, 0xc000 ;  /* 0x0000c000ff0c7424 */ /* 0x000fc800078e00ff */
[----:B------:R0:W-:Y:S08]  /*cdb0*/  SYNCS.ARRIVE.TRANS64 RZ, [UR38+0x32458], R12 ;  /* 0x0324580cffff79a7 */ /* 0x0001f00008000026 */
[----:B0-----:R-:W-:Y:S05]  /*cdc0*/  @!P0 BRA `(.L_x_9271) ;  /* 0x0000000000048947 */ /* 0x001fea0003800000 */
[----:B------:R-:W-:Y:S01]  /*cdd0*/  BPT.TRAP 0x1 ;  /* 0x000000040000795c */ /* 0x000fe20000300000 */
.L_x_9271:
[----:B------:R-:W-:Y:S05]  /*cde0*/  BSYNC B2 ;  /* 0x0000000000027941 */ /* 0x000fea0003800000 */
.L_x_9270:
        /* <DEDUP_REMOVED lines=9> */
.L_x_9272:
        /* <DEDUP_REMOVED lines=13> */
.L_x_9273:
        /* <DEDUP_REMOVED lines=13> */
.L_x_9274:
        /* <DEDUP_REMOVED lines=13> */
.L_x_9275:
        /* <DEDUP_REMOVED lines=8> */
.L_x_9261:
[----:B------:R-:W-:Y:S05]  /*d170*/  BSYNC B1 ;  /* 0x0000000000017941 */ /* 0x000fea0003800000 */
.L_x_9260:
        /* <DEDUP_REMOVED lines=27> */
.L_x_9278:
[----:B------:R-:W1:Y:S01]  /*d330*/  S2R R2, SR_TID.X ;  /* 0x0000000000027919 */ /* 0x000e620000002100 */
[----:B------:R-:W-:Y:S01]  /*d340*/  BSSY B2, `(.L_x_9279) ;  /* 0x0000006000027945 */ /* 0x000fe20003800000 */
[----:B-1----:R-:W-:Y:S02]  /*d350*/  LOP3.LUT R3, R2, 0x7f, RZ, 0xc0, !PT ;  /* 0x0000007f02037812 */ /* 0x002fe400078ec0ff */
[----:B------:R-:W-:Y:S02]  /*d360*/  SHF.L.U32 R2, R0, 0x1f, RZ ;  /* 0x0000001f00027819 */ /* 0x000fe400000006ff */
[----:B------:R-:W-:Y:S02]  /*d370*/  ISETP.NE.AND P2, PT, R3, RZ, PT ;  /* 0x000000ff0300720c */ /* 0x000fe40003f45270 */
[----:B------:R-:W1:Y:S02]  /*d380*/  SYNCS.PHASECHK.TRANS64.TRYWAIT P0, [UR38+0x32440], R2 ;  /* 0x03244002ff0075a7 */ /* 0x000e640008000166 */
[----:B-1----:R-:W-:Y:S09]  /*d390*/  @!P0 BRA `(.L_x_9280) ;  /* 0x00000030003c8947 */ /* 0x002ff20003800000 */
.L_x_9365:
[----:B------:R-:W-:Y:S05]  /*d3a0*/  BSYNC B2 ;  /* 0x0000000000027941 */ /* 0x000fea0003800000 */
.L_x_9279:
[----:B------:R-:W-:Y:S04]  /*d3b0*/  BSSY B2, `(.L_x_9281) ;  /* 0x0000007000027945 */ /* 0x000fe80003800000 */
[----:B------:R-:W-:Y:S05]  /*d3c0*/  @P2 BRA `(.L_x_9282) ;  /* 0x0000000000142947 */ /* 0x000fea0003800000 */
[----:B------:R-:W-:Y:S01]  /*d3d0*/  ISETP.NE.AND P0, PT, R10, RZ, PT ;  /* 0x000000ff0a00720c */ /* 0x000fe20003f05270 */
[----:B-1----:R-:W-:-:S04]  /*d3e0*/  IMAD.MOV.U32 R3, RZ, RZ, 0x3000 ;  /* 0x00003000ff037424 */ /* 0x002fc800078e00ff */
[----:B------:R3:W-:Y:S08]  /*d3f0*/  SYNCS.ARRIVE.TRANS64 RZ, [UR38+0x32430], R3 ;  /* 0x03243003ffff79a7 */ /* 0x0007f00008000026 */
[----:B---3--:R-:W-:Y:S05]  /*d400*/  @!P0 BRA `(.L_x_9282) ;  /* 0x0000000000048947 */ /* 0x008fea0003800000 */
[----:B------:R-:W-:Y:S01]  /*d410*/  BPT.TRAP 0x1 ;  /* 0x000000040000795c */ /* 0x000fe20000300000 */
.L_x_9282:
[----:B------:R-:W-:Y:S05]  /*d420*/  BSYNC B2 ;  /* 0x0000000000027941 */ /* 0x000fea0003800000 */
.L_x_9281:
        /* <DEDUP_REMOVED lines=11> */
.L_x_9283:
        /* <DEDUP_REMOVED lines=11> */
.L_x_9366:
[----:B------:R-:W-:Y:S05]  /*d590*/  BSYNC B2 ;  /* 0x0000000000027941 */ /* 0x000fea0003800000 */
.L_x_9284:
        /* <DEDUP_REMOVED lines=9> */
.L_x_9287:
[----:B------:R-:W-:Y:S05]  /*d630*/  BSYNC B2 ;  /* 0x0000000000027941 */ /* 0x000fea0003800000 */
.L_x_9286:
        /* <DEDUP_REMOVED lines=9> */
.L_x_9288:
        /* <DEDUP_REMOVED lines=13> */
.L_x_9289:
        /* <DEDUP_REMOVED lines=13> */
.L_x_9290:
        /* <DEDUP_REMOVED lines=13> */
.L_x_9291:
        /* <DEDUP_REMOVED lines=8> */
.L_x_9277:
[----:B------:R-:W-:Y:S05]  /*d9c0*/  BSYNC B1 ;  /* 0x0000000000017941 */ /* 0x000fea0003800000 */
.L_x_9276:
[----:B------:R-:W-:Y:S01]  /*d9d0*/  VIADD R8, R8, 0xfffffffe ;  /* 0xfffffffe08087836 */ /* 0x000fe20000000000 */
[----:B------:R-:W-:Y:S06]  /*d9e0*/  @P1 BRA `(.L_x_9292) ;  /* 0xffffffec00d01947 */ /* 0x000fec000383ffff */
[----:B------:R-:W-:Y:S05]  /*d9f0*/  BSYNC B0 ;  /* 0x0000000000007941 */ /* 0x000fea0003800000 */
.L_x_9259:
        /* <DEDUP_REMOVED lines=26> */
.L_x_9295:
[----:B------:R-:W1:Y:S01]  /*dba0*/  S2R R2, SR_TID.X ;  /* 0x0000000000027919 */ /* 0x000e620000002100 */
[----:B------:R-:W-:Y:S01]  /*dbb0*/  BSSY B1, `(.L_x_9296) ;  /* 0x0000006000017945 */ /* 0x000fe20003800000 */
[----:B-1----:R-:W-:Y:S02]  /*dbc0*/  LOP3.LUT R3, R2, 0x7f, RZ, 0xc0, !PT ;  /* 0x0000007f02037812 */ /* 0x002fe400078ec0ff */
[----:B------:R-:W-:Y:S02]  /*dbd0*/  SHF.L.U32 R2, R0, 0x1f, RZ ;  /* 0x0000001f00027819 */ /* 0x000fe400000006ff */
[----:B------:R-:W-:Y:S02]  /*dbe0*/  ISETP.NE.AND P1, PT, R3, RZ, PT ;  /* 0x000000ff0300720c */ /* 0x000fe40003f25270 */
[----:B------:R-:W1:Y:S02]  /*dbf0*/  SYNCS.PHASECHK.TRANS64.TRYWAIT P0, [UR38+0x32448], R2 ;  /* 0x03244802ff0075a7 */ /* 0x000e640008000166 */
[----:B-1----:R-:W-:Y:S09]  /*dc00*/  @!P0 BRA `(.L_x_9297) ;  /* 0x0000002800508947 */ /* 0x002ff20003800000 */
.L_x_9367:
[----:B------:R-:W-:Y:S05]  /*dc10*/  BSYNC B1 ;  /* 0x0000000000017941 */ /* 0x000fea0003800000 */
.L_x_9296:
[----:B------:R-:W-:Y:S04]  /*dc20*/  BSSY B1, `(.L_x_9298) ;  /* 0x0000007000017945 */ /* 0x000fe80003800000 */
[----:B------:R-:W-:Y:S05]  /*dc30*/  @P1 BRA `(.L_x_9299) ;  /* 0x0000000000141947 */ /* 0x000fea0003800000 */
[----:B------:R-:W-:Y:S01]  /*dc40*/  ISETP.NE.AND P0, PT, R10, RZ, PT ;  /* 0x000000ff0a00720c */ /* 0x000fe20003f05270 */
[----:B-1----:R-:W-:-:S04]  /*dc50*/  IMAD.MOV.U32 R3, RZ, RZ, 0x3000 ;  /* 0x00003000ff037424 */ /* 0x002fc800078e00ff */
[----:B------:R3:W-:Y:S08]  /*dc60*/  SYNCS.ARRIVE.TRANS64 RZ, [UR38+0x32438], R3 ;  /* 0x03243803ffff79a7 */ /* 0x0007f00008000026 */
[----:B---3--:R-:W-:Y:S05]  /*dc70*/  @!P0 BRA `(.L_x_9299) ;  /* 0x0000000000048947 */ /* 0x008fea0003800000 */
[----:B------:R-:W-:Y:S01]  /*dc80*/  BPT.TRAP 0x1 ;  /* 0x000000040000795c */ /* 0x000fe20000300000 */
.L_x_9299:
[----:B------:R-:W-:Y:S05]  /*dc90*/  BSYNC B1 ;  /* 0x0000000000017941 */ /* 0x000fea0003800000 */
.L_x_9298:
        /* <DEDUP_REMOVED lines=11> */
.L_x_9300:
        /* <DEDUP_REMOVED lines=11> */
.L_x_9368:
[----:B------:R-:W-:Y:S05]  /*de00*/  BSYNC B1 ;  /* 0x0000000000017941 */ /* 0x000fea0003800000 */
.L_x_9301:
        /* <DEDUP_REMOVED lines=9> */
.L_x_9304:
[----:B------:R-:W-:Y:S05]  /*dea0*/  BSYNC B1 ;  /* 0x0000000000017941 */ /* 0x000fea0003800000 */
.L_x_9303:
        /* <DEDUP_REMOVED lines=9> */
.L_x_9305:
        /* <DEDUP_REMOVED lines=13> */
.L_x_9306:
        /* <DEDUP_REMOVED lines=13> */
.L_x_9307:
        /* <DEDUP_REMOVED lines=13> */
.L_x_9308:
        /* <DEDUP_REMOVED lines=8> */
.L_x_9294:
[----:B------:R-:W-:Y:S05]  /*e230*/  BSYNC B0 ;  /* 0x0000000000007941 */ /* 0x000fea0003800000 */
.L_x_9293:
[----:B------:R-:W-:Y:S02]  /*e240*/  LOP3.LUT R0, R0, 0x1, RZ, 0x3c, !PT ;  /* 0x0000000100007812 */ /* 0x000fe400078e3cff */
[----:B------:R-:W-:-:S07]  /*e250*/  CS2R R6, SRZ ;  /* 0x0000000000067805 */ /* 0x000fce000001ff00 */
.L_x_9232:
[----:B0-----:R-:W0:Y:S01]  /*e260*/  S2R R3, SR_CgaCtaId ;  /* 0x0000000000037919 */ /* 0x001e220000008800 */
[----:B------:R-:W-:Y:S02]  /*e270*/  MOV R2, 0x400 ;  /* 0x0000040000027802 */ /* 0x000fe40000000f00 */
[----:B------:R-:W-:Y:S02]  /*e280*/  SHF.L.U32 R7, R7, 0x1f, RZ ;  /* 0x0000001f07077819 */ /* 0x000fe400000006ff */
[----:B0-----:R-:W-:-:S04]  /*e290*/  LEA R2, R3, R2, 0x18 ;  /* 0x0000000203027211 */ /* 0x001fc800078ec0ff */
[----:B------:R-:W0:Y:S02]  /*e2a0*/  SYNCS.PHASECHK.TRANS64.TRYWAIT P0, [R2+URZ+0x32420], R7 ;  /* 0x03242007020075a7 */ /* 0x000e24000800017f */
[----:B0-----:R-:W-:Y:S05]  /*e2b0*/  @!P0 BRA `(.L_x_9309) ;  /* 0x0000002000d48947 */ /* 0x001fea0003800000 */
.L_x_9369:
[----:B------:R-:W-:-:S03]  /*e2c0*/  UMOV UR4, 0xffffffff ;  /* 0xffffffff00047882 */ /* 0x000fc60000000000 */
[----:B------:R-:W-:Y:S05]  /*e2d0*/  BRA.DIV UR4, `(.L_x_9310) ;  /* 0x0000002204e07947 */ /* 0x000fea000b800000 */
[----:B------:R-:W1:Y:S02]  /*e2e0*/  S2R R3, SR_TID.X ;  /* 0x0000000000037919 */ /* 0x000e640000002100 */
[----:B-1----:R-:W-:-:S04]  /*e2f0*/  SHF.R.U32.HI R3, RZ, 0x5, R3 ;  /* 0x00000005ff037819 */ /* 0x002fc80000011603 */
[----:B------:R-:W-:-:S05]  /*e300*/  LOP3.LUT R3, R3, 0x3, RZ, 0xc0, !PT ;  /* 0x0000000303037812 */ /* 0x000fca00078ec0ff */
[----:B--2---:R1:W2:Y:S02]  /*e310*/  SHFL.IDX PT, R14, R3, RZ, 0x1f ;  /* 0x00001fff030e7589 */ /* 0x0042a400000e0000 */
.L_x_9372:
[----:B--2---:R-:W-:-:S13]  /*e320*/  ISETP.NE.AND P0, PT, R14, RZ, PT ;  /* 0x000000ff0e00720c */ /* 0x004fda0003f05270 */
[----:B------:R-:W-:Y:S05]  /*e330*/  @P0 BRA `(.L_x_9203) ;  /* 0x0000000000900947 */ /* 0x000fea0003800000 */
[----:B------:R-:W-:-:S03]  /*e340*/  UMOV UR4, 0xffffffff ;  /* 0xffffffff00047882 */ /* 0x000fc60000000000 */
[----:B------:R-:W-:Y:S05]  /*e350*/  BRA.DIV UR4, `(.L_x_9311) ;  /* 0x0000002204f47947 */ /* 0x000fea000b800000 */
[----:B------:R-:W-:-:S13]  /*e360*/  ELECT P6, URZ, PT ;  /* 0x00000000003f782f */ /* 0x000fda00038c0000 */
.L_x_9375:
[----:B------:R-:W-:Y:S05]  /*e370*/  @!P6 BRA `(.L_x_9203) ;  /* 0x000000000080e947 */ /* 0x000fea0003800000 */
[----:B-1----:R-:W2:Y:S02]  /*e380*/  LDL R3, [R1+0x30] ;  /* 0x0000300001037983 */ /* 0x002ea40000100800 */
[----:B--2---:R-:W-:-:S13]  /*e390*/  R2UR UR4, R3 ;  /* 0x00000000030472ca */ /* 0x004fda00000e0000 */
[----:B------:R-:W-:-:S06]  /*e3a0*/  ULOP3.LUT UR4, UR4, 0x2, URZ, 0xfc, !UPT ;  /* 0x0000000204047892 */ /* 0x000fcc000f8efc3f */
[----:B------:R-:W-:-:S04]  /*e3b0*/  MOV R3, UR4 ;  /* 0x0000000400037c02 */ /* 0x000fc80008000f00 */
[----:B------:R-:W-:-:S13]  /*e3c0*/  ISETP.NE.AND P2, PT, R3, 0x3, PT ;  /* 0x000000030300780c */ /* 0x000fda0003f45270 */
[----:B------:R-:W-:Y:S05]  /*e3d0*/  @!P2 BRA `(.L_x_9312) ;  /* 0x000000000004a947 */ /* 0x000fea0003800000 */
[----:B------:R-:W-:Y:S01]  /*e3e0*/  BPT.TRAP 0x1 ;  /* 0x000000040000795c */ /* 0x000fe20000300000 */
.L_x_9312:
[----:B------:R-:W-:Y:S01]  /*e3f0*/  VIADD R8, R2, 0x32440 ;  /* 0x0003244002087836 */ /* 0x000fe20000000000 */
[----:B------:R-:W-:Y:S01]  /*e400*/  SHF.L.U32 R4, R0, 0x1f, RZ ;  /* 0x0000001f00047819 */ /* 0x000fe200000006ff */
[C---:B------:R-:W-:Y:S02]  /*e410*/  VIADD R3, R6.reuse, 0x1 ;  /* 0x0000000106037836 */ /* 0x040fe40000000000 */
[----:B0-----:R-:W-:-:S03]  /*e420*/  IMAD R7, R6, 0x8, R8 ;  /* 0x0000000806077824 */ /* 0x001fc600078e0208 */
        /* <DEDUP_REMOVED lines=8> */
.L_x_9376:
[----:B------:R-:W1:Y:S02]  /*e4b0*/  SYNCS.PHASECHK.TRANS64.TRYWAIT P0, [R5+URZ], R0 ;  /* 0x00000000050075a7 */ /* 0x000e64000800017f */
[----:B-1----:R-:W-:Y:S05]  /*e4c0*/  @!P0 BRA `(.L_x_9314) ;  /* 0x0000002000cc8947 */ /* 0x002fea0003800000 */
.L_x_9377:
[----:B------:R-:W-:Y:S05]  /*e4d0*/  @!P2 BRA `(.L_x_9315) ;  /* 0x000000000004a947 */ /* 0x000fea0003800000 */
[----:B------:R-:W-:Y:S01]  /*e4e0*/  BPT.TRAP 0x1 ;  /* 0x000000040000795c */ /* 0x000fe20000300000 */
.L_x_9315:
[----:B------:R-:W-:-:S04]  /*e4f0*/  VIADD R2, R2, 0x32460 ;  /* 0x0003246002027836 */ /* 0x000fc80000000000 */
[----:B-1----:R-:W-:-:S04]  /*e500*/  IMAD R5, R6, 0x8, R2 ;  /* 0x0000000806057824 */ /* 0x002fc800078e0202 */
[----:B------:R-:W1:Y:S02]  /*e510*/  SYNCS.PHASECHK.TRANS64.TRYWAIT P0, [R5+URZ], R4 ;  /* 0x00000004050075a7 */ /* 0x000e64000800017f */
[----:B-1----:R-:W-:Y:S05]  /*e520*/  @!P0 BRA `(.L_x_9316) ;  /* 0x0000002000c88947 */ /* 0x002fea0003800000 */
.L_x_9378:
[----:B------:R-:W-:-:S07]  /*e530*/  IMAD R3, R3, 0x8, R2 ;  /* 0x0000000803037824 */ /* 0x000fce00078e0202 */
.L_x_9317:
[----:B--2---:R2:W3:Y:S02]  /*e540*/  SYNCS.PHASECHK.TRANS64.TRYWAIT P0, [R3+URZ], R0 ;  /* 0x00000000030075a7 */ /* 0x0044e4000800017f */
[----:B---3--:R-:W-:Y:S05]  /*e550*/  @!P0 NANOSLEEP.SYNCS 0x989680 ;  /* 0x009896800000895d */ /* 0x008fea0003900000 */
[----:B------:R-:W3:Y:S02]  /*e560*/  @!P0 SYNCS.PHASECHK.TRANS64 P0, [R3+URZ], R0 ;  /* 0x00000000030085a7 */ /* 0x000ee4000800007f */
[----:B---3--:R-:W-:Y:S05]  /*e570*/  @!P0 BRA `(.L_x_9317) ;  /* 0xfffffffc00f08947 */ /* 0x008fea000383ffff */
.L_x_9203:
[----:B------:R-:W-:Y:S05]  /*e580*/  BSYNC B6 ;  /* 0x0000000000067941 */ /* 0x000fea0003800000 */
.L_x_9200:
[----:B------:R-:W-:Y:S05]  /*e590*/  EXIT ;  /* 0x000000000000794d */ /* 0x000fea0003800000 */
.L_x_9207:
[----:B------:R-:W-:-:S13]  /*e5a0*/  R2UR UR4, R16 ;  /* 0x00000000100472ca */ /* 0x000fda00000e0000 */
[----:B0-----:R-:W-:-:S04]  /*e5b0*/  IMAD.U32 R3, RZ, RZ, UR4 ;  /* 0x00000004ff037e24 */ /* 0x001fc8000f8e00ff */
[----:B------:R0:W1:Y:S03]  /*e5c0*/  SYNCS.PHASECHK.TRANS64.TRYWAIT P0, [R3+URZ+0x32400], R10 ;  /* 0x0324000a030075a7 */ /* 0x000066000800017f */
[----:B-1----:R-:W-:Y:S05]  /*e5d0*/  @!P0 NANOSLEEP.SYNCS 0x989680 ;  /* 0x009896800000895d */ /* 0x002fea0003900000 */
[----:B------:R-:W1:Y:S02]  /*e5e0*/  @!P0 SYNCS.PHASECHK.TRANS64 P0, [R3+URZ+0x32400], R10 ;  /* 0x0324000a030085a7 */ /* 0x000e64000800007f */
[----:B-1----:R-:W-:Y:S05]  /*e5f0*/  @!P0 BRA `(.L_x_9207) ;  /* 0xfffffffc00e88947 */ /* 0x002fea000383ffff */
[----:B------:R-:W-:Y:S05]  /*e600*/  BRA `(.L_x_9318) ;  /* 0xffffff2c00d47947 */ /* 0x000fea000383ffff */
.L_x_9211:
[----:B------:R-:W-:-:S13]  /*e610*/  R2UR UR4, R16 ;  /* 0x00000000100472ca */ /* 0x000fda00000e0000 */
[----:B0-----:R-:W-:-:S04]  /*e620*/  IMAD.U32 R3, RZ, RZ, UR4 ;  /* 0x00000004ff037e24 */ /* 0x001fc8000f8e00ff */
[----:B------:R0:W2:Y:S03]  /*e630*/  SYNCS.PHASECHK.TRANS64.TRYWAIT P1, [R3+URZ+0x32430], R10 ;  /* 0x0324300a030075a7 */ /* 0x0000a6000802017f */
[----:B--2---:R-:W-:Y:S05]  /*e640*/  @!P1 NANOSLEEP.SYNCS 0x989680 ;  /* 0x009896800000995d */ /* 0x004fea0003900000 */
[----:B------:R-:W2:Y:S02]  /*e650*/  @!P1 SYNCS.PHASECHK.TRANS64 P1, [R3+URZ+0x32430], R10 ;  /* 0x0324300a030095a7 */ /* 0x000ea4000802007f */
[----:B--2---:R-:W-:Y:S05]  /*e660*/  @!P1 BRA `(.L_x_9211) ;  /* 0xfffffffc00e89947 */ /* 0x004fea000383ffff */
[----:B------:R-:W-:Y:S05]  /*e670*/  BRA `(.L_x_9210) ;  /* 0xffffff2c00fc7947 */ /* 0x000fea000383ffff */
.L_x_9212:
[----:B------:R-:W-:-:S13]  /*e680*/  R2UR UR4, R16 ;  /* 0x00000000100472ca */ /* 0x000fda00000e0000 */
[----:B0-----:R-:W-:-:S04]  /*e690*/  IMAD.U32 R11, RZ, RZ, UR4 ;  /* 0x00000004ff0b7e24 */ /* 0x001fc8000f8e00ff */
[----:B------:R0:W2:Y:S03]  /*e6a0*/  SYNCS.PHASECHK.TRANS64.TRYWAIT P1, [R11+URZ+0x32410], R10 ;  /* 0x0324100a0b0075a7 */ /* 0x0000a6000802017f */
[----:B--2---:R-:W-:Y:S05]  /*e6b0*/  @!P1 NANOSLEEP.SYNCS 0x989680 ;  /* 0x009896800000995d */ /* 0x004fea0003900000 */
[----:B------:R-:W2:Y:S02]  /*e6c0*/  @!P1 SYNCS.PHASECHK.TRANS64 P1, [R11+URZ+0x32410], R10 ;  /* 0x0324100a0b0095a7 */ /* 0x000ea4000802007f */
[----:B--2---:R-:W-:Y:S05]  /*e6d0*/  @!P1 BRA `(.L_x_9212) ;  /* 0xfffffffc00e89947 */ /* 0x004fea000383ffff */
[----:B------:R-:W-:Y:S05]  /*e6e0*/  BRA `(.L_x_9319) ;  /* 0xffffff3000c07947 */ /* 0x000fea000383ffff */
.L_x_9216:
[----:B------:R-:W-:-:S13]  /*e6f0*/  R2UR UR4, R16 ;  /* 0x00000000100472ca */ /* 0x000fda00000e0000 */
[----:B0-----:R-:W-:-:S04]  /*e700*/  MOV R11, UR4 ;  /* 0x00000004000b7c02 */ /* 0x001fc80008000f00 */
[----:B------:R0:W3:Y:S03]  /*e710*/  SYNCS.PHASECHK.TRANS64.TRYWAIT P1, [R11+URZ+0x32450], R10 ;  /* 0x0324500a0b0075a7 */ /* 0x0000e6000802017f */
[----:B---3--:R-:W-:Y:S05]  /*e720*/  @!P1 NANOSLEEP.SYNCS 0x989680 ;  /* 0x009896800000995d */ /* 0x008fea0003900000 */
[----:B------:R-:W3:Y:S02]  /*e730*/  @!P1 SYNCS.PHASECHK.TRANS64 P1, [R11+URZ+0x32450], R10 ;  /* 0x0324500a0b0095a7 */ /* 0x000ee4000802007f */
[----:B---3--:R-:W-:Y:S05]  /*e740*/  @!P1 BRA `(.L_x_9216) ;  /* 0xfffffffc00e89947 */ /* 0x008fea000383ffff */
[----:B------:R-:W-:Y:S05]  /*e750*/  BRA `(.L_x_9215) ;  /* 0xffffff3000cc7947 */ /* 0x000fea000383ffff */
.L_x_9221:
[----:B------:R-:W-:-:S13]  /*e760*/  R2UR UR6, R212 ;  /* 0x00000000d40672ca */ /* 0x000fda00000e0000 */
[----:B--2---:R-:W-:-:S04]  /*e770*/  IMAD.U32 R153, RZ, RZ, UR6 ;  /* 0x00000006ff997e24 */ /* 0x004fc8000f8e00ff */
[----:B------:R2:W3:Y:S03]  /*e780*/  SYNCS.PHASECHK.TRANS64.TRYWAIT P3, [R153+URZ+0x32430], R200 ;  /* 0x032430c8990075a7 */ /* 0x0004e6000806017f */
[----:B---3--:R-:W-:Y:S05]  /*e790*/  @!P3 NANOSLEEP.SYNCS 0x989680 ;  /* 0x009896800000b95d */ /* 0x008fea0003900000 */
[----:B------:R-:W3:Y:S02]  /*e7a0*/  @!P3 SYNCS.PHASECHK.TRANS64 P3, [R153+URZ+0x32430], R200 ;  /* 0x032430c89900b5a7 */ /* 0x000ee4000806007f */
[----:B---3--:R-:W-:Y:S05]  /*e7b0*/  @!P3 BRA `(.L_x_9221) ;  /* 0xfffffffc00e8b947 */ /* 0x008fea000383ffff */
[----:B------:R-:W-:Y:S05]  /*e7c0*/  BRA `(.L_x_9220) ;  /* 0xffffff58006c7947 */ /* 0x000fea000383ffff */
.L_x_9225:
[----:B------:R-:W-:-:S13]  /*e7d0*/  R2UR UR6, R212 ;  /* 0x00000000d40672ca */ /* 0x000fda00000e0000 */
[----:B--2---:R-:W-:-:S04]  /*e7e0*/  IMAD.U32 R201, RZ, RZ, UR6 ;  /* 0x00000006ffc97e24 */ /* 0x004fc8000f8e00ff */
[----:B------:R2:W3:Y:S03]  /*e7f0*/  SYNCS.PHASECHK.TRANS64.TRYWAIT P3, [R201+URZ+0x32450], R200 ;  /* 0x032450c8c90075a7 */ /* 0x0004e6000806017f */
[----:B---3--:R-:W-:Y:S05]  /*e800*/  @!P3 NANOSLEEP.SYNCS 0x989680 ;  /* 0x009896800000b95d */ /* 0x008fea0003900000 */
[----:B------:R-:W3:Y:S02]  /*e810*/  @!P3 SYNCS.PHASECHK.TRANS64 P3, [R201+URZ+0x32450], R200 ;  /* 0x032450c8c900b5a7 */ /* 0x000ee4000806007f */
[----:B---3--:R-:W-:Y:S05]  /*e820*/  @!P3 BRA `(.L_x_9225) ;  /* 0xfffffffc00e8b947 */ /* 0x008fea000383ffff */
[----:B------:R-:W-:Y:S05]  /*e830*/  BRA `(.L_x_9224) ;  /* 0xffffff5c003c7947 */ /* 0x000fea000383ffff */
.L_x_9237:
[----:B------:R-:W-:Y:S02]  /*e840*/  IMAD.MOV.U32 R13, RZ, RZ, R6 ;  /* 0x000000ffff0d7224 */ /* 0x000fe400078e0006 */
[----:B------:R-:W-:Y:S02]  /*e850*/  IMAD.MOV.U32 R12, RZ, RZ, RZ ;  /* 0x000000ffff0c7224 */ /* 0x000fe400078e00ff */
[----:B------:R-:W-:Y:S02]  /*e860*/  IMAD.MOV.U32 R11, RZ, RZ, 0x1f ;  /* 0x0000001fff0b7424 */ /* 0x000fe400078e00ff */
[----:B------:R-:W-:-:S07]  /*e870*/  IMAD.MOV.U32 R15, RZ, RZ, -0x1 ;  /* 0xffffffffff0f7424 */ /* 0x000fce00078e00ff */
[----:B------:R-:W-:Y:S05]  /*e880*/  WARPSYNC.COLLECTIVE R15, `(.L_x_9320) ;  /* 0x000000000f087348 */ /* 0x000fea0003c00000 */
[----:B------:R0:W1:Y:S02]  /*e890*/  SHFL.IDX P6, R14, R13, R12, R11 ;  /* 0x0000000c0d0e7389 */ /* 0x00006400000c000b */
[----:B01----:R-:W-:Y:S01]  /*e8a0*/  ENDCOLLECTIVE ;  /* 0x000000000000791b */ /* 0x003fe20003800000 */
.L_x_9320:
[----:B------:R-:W-:Y:S05]  /*e8b0*/  BRA `(.L_x_9321) ;  /* 0xffffffbc000c7947 */ /* 0x000fea000383ffff */
.L_x_9239:
[----:B------:R-:W-:Y:S01]  /*e8c0*/  BSSY B0, `(.L_x_9322) ;  /* 0x0000006000007945 */ /* 0x000fe20003800000 */
[----:B------:R-:W-:-:S07]  /*e8d0*/  IMAD.MOV.U32 R15, RZ, RZ, -0x1 ;  /* 0xffffffffff0f7424 */ /* 0x000fce00078e00ff */
[----:B0-----:R-:W-:Y:S05]  /*e8e0*/  WARPSYNC.COLLECTIVE R15, `(.L_x_9323) ;  /* 0x000000000f0c7348 */ /* 0x001fea0003c00000 */
[----:B------:R-:W-:Y:S02]  /*e8f0*/  ELECT P6, UR62, PT ;  /* 0x00000000003e782f */ /* 0x000fe400038c0000 */
[----:B------:R-:W-:Y:S01]  /*e900*/  MOV R14, UR62 ;  /* 0x0000003e000e7c02 */ /* 0x000fe20008000f00 */
[----:B0-----:R-:W-:Y:S10]  /*e910*/  ENDCOLLECTIVE ;  /* 0x000000000000791b */ /* 0x001ff40003800000 */
.L_x_9323:
[----:B------:R-:W-:Y:S05]  /*e920*/  BSYNC B0 ;  /* 0x0000000000007941 */ /* 0x000fea0003800000 */
.L_x_9322:
[----:B------:R-:W-:Y:S05]  /*e930*/  BRA `(.L_x_9324) ;  /* 0xffffffbc00107947 */ /* 0x000fea000383ffff */
.L_x_9241:
[----:B0-----:R-:W-:-:S04]  /*e940*/  IMAD.U32 R3, RZ, RZ, UR38 ;  /* 0x00000026ff037e24 */ /* 0x001fc8000f8e00ff */
[----:B------:R0:W1:Y:S03]  /*e950*/  SYNCS.PHASECHK.TRANS64.TRYWAIT P0, [R3+URZ+0x32440], R0 ;  /* 0x03244000030075a7 */ /* 0x000066000800017f */
[----:B-1----:R-:W-:Y:S05]  /*e960*/  @!P0 NANOSLEEP.SYNCS 0x989680 ;  /* 0x009896800000895d */ /* 0x002fea0003900000 */
[----:B------:R-:W1:Y:S02]  /*e970*/  @!P0 SYNCS.PHASECHK.TRANS64 P0, [R3+URZ+0x32440], R0 ;  /* 0x03244000030085a7 */ /* 0x000e64000800007f */
[----:B-1----:R-:W-:Y:S05]  /*e980*/  @!P0 BRA `(.L_x_9241) ;  /* 0xfffffffc00ec8947 */ /* 0x002fea000383ffff */
[----:B------:R-:W-:Y:S05]  /*e990*/  BRA `(.L_x_9325) ;  /* 0xffffffbc00747947 */ /* 0x000fea000383ffff */
.L_x_9244:
[----:B------:R-:W-:Y:S01]  /*e9a0*/  IMAD R6, R12, 0x80, R6 ;  /* 0x000000800c067824 */ /* 0x000fe200078e0206 */
[----:B------:R-:W-:Y:S01]  /*e9b0*/  MOV R12, RZ ;  /* 0x000000ff000c7202 */ /* 0x000fe20000000f00 */
[----:B------:R-:W-:Y:S02]  /*e9c0*/  IMAD.MOV.U32 R13, RZ, RZ, R3 ;  /* 0x000000ffff0d7224 */ /* 0x000fe400078e0003 */
[----:B------:R-:W-:Y:S01]  /*e9d0*/  IMAD.MOV.U32 R11, RZ, RZ, 0x181f ;  /* 0x0000181fff0b7424 */ /* 0x000fe200078e00ff */
[----:B------:R1:W-:Y:S01]  /*e9e0*/  STL [R1+0x4], R6 ;  /* 0x0000040601007387 */ /* 0x0003e20000100800 */
[----:B------:R-:W-:-:S07]  /*e9f0*/  IMAD.MOV.U32 R15, RZ, RZ, -0x1 ;  /* 0xffffffffff0f7424 */ /* 0x000fce00078e00ff */
[----:B01----:R-:W-:Y:S05]  /*ea00*/  WARPSYNC.COLLECTIVE R15, `(.L_x_9326) ;  /* 0x000000000f087348 */ /* 0x003fea0003c00000 */
[----:B------:R2:W3:Y:S02]  /*ea10*/  SHFL.IDX P6, R14, R13, R12, R11 ;  /* 0x0000000c0d0e7389 */ /* 0x0004e400000c000b */
[----:B0123--:R-:W-:Y:S01]  /*ea20*/  ENDCOLLECTIVE ;  /* 0x000000000000791b */ /* 0x00ffe20003800000 */
.L_x_9326:
[----:B------:R-:W-:Y:S02]  /*ea30*/  IMAD.MOV.U32 R13, RZ, RZ, R0 ;  /* 0x000000ffff0d7224 */ /* 0x000fe400078e0000 */
[----:B------:R-:W-:-:S07]  /*ea40*/  IMAD.MOV.U32 R4, RZ, RZ, R14 ;  /* 0x000000ffff047224 */ /* 0x000fce00078e000e */
[----:B------:R-:W-:Y:S05]  /*ea50*/  WARPSYNC.COLLECTIVE R15, `(.L_x_9327) ;  /* 0x000000000f087348 */ /* 0x000fea0003c00000 */
[----:B------:R0:W1:Y:S02]  /*ea60*/  SHFL.IDX P6, R14, R13, R12, R11 ;  /* 0x0000000c0d0e7389 */ /* 0x00006400000c000b */
[----:B01----:R-:W-:Y:S01]  /*ea70*/  ENDCOLLECTIVE ;  /* 0x000000000000791b */ /* 0x003fe20003800000 */
.L_x_9327:
[----:B------:R-:W-:Y:S01]  /*ea80*/  ULDC UR4, c[0x0][0x288] ;  /* 0x0000a20000047ab9 */ /* 0x000fe20000000800 */
[----:B------:R-:W-:Y:S01]  /*ea90*/  ULDC.64 UR6, c[0x0][0x208] ;  /* 0x0000820000067ab9 */ /* 0x000fe20000000a00 */
[----:B------:R-:W-:Y:S02]  /*eaa0*/  IMAD R2, R7, UR4, RZ ;  /* 0x0000000407027c24 */ /* 0x000fe4000f8e02ff */
[----:B------:R-:W-:-:S05]  /*eab0*/  IMAD.MOV.U32 R7, RZ, RZ, R6 ;  /* 0x000000ffff077224 */ /* 0x000fca00078e0006 */
[----:B------:R-:W-:Y:S01]  /*eac0*/  ISETP.GE.AND P1, PT, R7, R2, PT ;  /* 0x000000020700720c */ /* 0x000fe20003f26270 */
[----:B------:R-:W-:Y:S02]  /*ead0*/  IMAD.MOV.U32 R13, RZ, RZ, R3 ;  /* 0x000000ffff0d7224 */ /* 0x000fe400078e0003 */
[----:B------:R-:W-:Y:S02]  /*eae0*/  IMAD.MOV.U32 R12, RZ, RZ, 0x1 ;  /* 0x00000001ff0c7424 */ /* 0x000fe400078e00ff */
[----:B------:R-:W-:-:S08]  /*eaf0*/  IMAD.MOV.U32 R5, RZ, RZ, R14 ;  /* 0x000000ffff057224 */ /* 0x000fd000078e000e */
[----:B------:R-:W-:Y:S02]  /*eb00*/  @!P1 LEA R5, P3, R8, R5, 0x1 ;  /* 0x0000000508059211 */ /* 0x000fe400078608ff */
[----:B------:R-:W-:-:S03]  /*eb10*/  @!P1 LEA R8, R10, UR38, 0x1 ;  /* 0x000000260a089c11 */ /* 0x000fc6000f8e08ff */
        /* <DEDUP_REMOVED lines=11> */
.L_x_9328:
[----:B------:R-:W-:-:S05]  /*ebd0*/  IMAD.SHL.U32 R8, R9, 0x8, RZ ;  /* 0x0000000809087824 */ /* 0x000fca00078e00ff */
[----:B------:R-:W-:Y:S02]  /*ebe0*/  LOP3.LUT R8, R8, 0x38, RZ, 0xc0, !PT ;  /* 0x0000003808087812 */ /* 0x000fe400078ec0ff */
[----:B------:R-:W-:Y:S01]  /*ebf0*/  MOV R13, R0 ;  /* 0x00000000000d7202 */ /* 0x000fe20000000f00 */
[----:B------:R-:W-:-:S07]  /*ec00*/  IMAD.MOV.U32 R6, RZ, RZ, R14 ;  /* 0x000000ffff067224 */ /* 0x000fce00078e000e */
[----:B------:R-:W-:Y:S05]  /*ec10*/  WARPSYNC.COLLECTIVE R15, `(.L_x_9329) ;  /* 0x000000000f087348 */ /* 0x000fea0003c00000 */
[----:B------:R0:W1:Y:S02]  /*ec20*/  SHFL.IDX P6, R14, R13, R12, R11 ;  /* 0x0000000c0d0e7389 */ /* 0x00006400000c000b */
[----:B01----:R-:W-:Y:S01]  /*ec30*/  ENDCOLLECTIVE ;  /* 0x000000000000791b */ /* 0x003fe20003800000 */
.L_x_9329:
[----:B------:R-:W-:Y:S01]  /*ec40*/  ULDC.64 UR4, c[0x0][0x208] ;  /* 0x0000820000047ab9 */ /* 0x000fe20000000a00 */
[----:B------:R-:W-:Y:S02]  /*ec50*/  IMAD.MOV.U32 R15, RZ, RZ, R7 ;  /* 0x000000ffff0f7224 */ /* 0x000fe400078e0007 */
[----:B------:R-:W-:Y:S02]  /*ec60*/  IMAD.MOV.U32 R13, RZ, RZ, R3 ;  /* 0x000000ffff0d7224 */ /* 0x000fe400078e0003 */
[----:B------:R-:W-:Y:S02]  /*ec70*/  VIADD R4, R15, 0x10 ;  /* 0x000000100f047836 */ /* 0x000fe40000000000 */
[----:B------:R-:W-:-:S03]  /*ec80*/  IMAD.MOV.U32 R12, RZ, RZ, 0x2 ;  /* 0x00000002ff0c7424 */ /* 0x000fc600078e00ff */
[----:B------:R-:W-:Y:S01]  /*ec90*/  ISETP.GE.AND P2, PT, R4, R2, PT ;  /* 0x000000020400720c */ /* 0x000fe20003f46270 */
[----:B------:R-:W-:Y:S01]  /*eca0*/  IMAD.MOV.U32 R7, RZ, RZ, R14 ;  /* 0x000000ffff077224 */ /* 0x000fe200078e000e */
[----:B------:R0:W-:Y:S11]  /*ecb0*/  STL [R1+0xc], R4 ;  /* 0x00000c0401007387 */ /* 0x0001f60000100800 */
[----:B0-----:R-:W-:-:S02]  /*ecc0*/  @!P2 LEA R4, P1, R8, R7, 0x1 ;  /* 0x000000070804a211 */ /* 0x001fc400078208ff */
[----:B------:R-:W-:-:S03]  /*ecd0*/  @!P2 LEA R9, R10, UR38, 0x1 ;  /* 0x000000260a09ac11 */ /* 0x000fc6000f8e08ff */
[----:B------:R-:W-:-:S05]  /*ece0*/  @!P2 IMAD.X R5, RZ, RZ, R6, P1 ;  /* 0x000000ffff05a224 */ /* 0x000fca00008e0606 */
[----:B------:R-:W-:Y:S01]  /*ecf0*/  @!PT LDS RZ, [RZ] ;  /* 0x00000000fffff984 */ /* 0x000fe20000000800 */
[----:B------:R-:W-:Y:S01]  /*ed00*/  @!PT LDS RZ, [RZ] ;  /* 0x00000000fffff984 */ /* 0x000fe20000000800 */
[----:B------:R-:W-:Y:S01]  /*ed10*/  @!PT LDS RZ, [RZ] ;  /* 0x00000000fffff984 */ /* 0x000fe20000000800 */
[----:B------:R0:W-:Y:S02]  /*ed20*/  @!P2 LDGSTS.E.BYPASS.LTC128B.128 [R9+0x18c00], desc[UR4][R4.64], !P0 ;  /* 0x18c000000409afae */ /* 0x0001e4000c101d44 */
[----:B0-----:R-:W-:Y:S02]  /*ed30*/  IMAD.MOV.U32 R9, RZ, RZ, R15 ;  /* 0x000000ffff097224 */ /* 0x001fe400078e000f */
[----:B------:R-:W-:Y:S02]  /*ed40*/  IMAD.MOV.U32 R15, RZ, RZ, -0x1 ;  /* 0xffffffffff0f7424 */ /* 0x000fe400078e00ff */
[----:B------:R-:W-:-:S07]  /*ed50*/  VIADD R5, R9, 0x20 ;  /* 0x0000002009057836 */ /* 0x000fce0000000000 */
[----:B------:R-:W-:Y:S05]  /*ed60*/  WARPSYNC.COLLECTIVE R15, `(.L_x_9330) ;  /* 0x000000000f087348 */ /* 0x000fea0003c00000 */
[----:B------:R0:W1:Y:S02]  /*ed70*/  SHFL.IDX P6, R14, R13, R12, R11 ;  /* 0x0000000c0d0e7389 */ /* 0x00006400000c000b */
[----:B01----:R-:W-:Y:S01]  /*ed80*/  ENDCOLLECTIVE ;  /* 0x000000000000791b */ /* 0x003fe20003800000 */
.L_x_9330:
[----:B------:R-:W-:Y:S01]  /*ed90*/  ISETP.GE.AND P1, PT, R5, R2, PT ;  /* 0x000000020500720c */ /* 0x000fe20003f26270 */
[----:B------:R0:W-:Y:S01]  /*eda0*/  STL [R1+0x10], R5 ;  /* 0x0000100501007387 */ /* 0x0001e20000100800 */
[----:B------:R-:W-:-:S11]  /*edb0*/  MOV R13, R0 ;  /* 0x00000000000d7202 */ /* 0x000fd60000000f00 */
[----:B------:R-:W-:Y:S01]  /*edc0*/  @!P1 LEA R7, R10, UR38, 0x1 ;  /* 0x000000260a079c11 */ /* 0x000fe2000f8e08ff */
[----:B0-----:R-:W-:-:S07]  /*edd0*/  IMAD.MOV.U32 R4, RZ, RZ, R14 ;  /* 0x000000ffff047224 */ /* 0x001fce00078e000e */
[----:B------:R-:W-:Y:S05]  /*ede0*/  WARPSYNC.COLLECTIVE R15, `(.L_x_9331) ;  /* 0x000000000f087348 */ /* 0x000fea0003c00000 */
[----:B------:R0:W1:Y:S02]  /*edf0*/  SHFL.IDX P6, R14, R13, R12, R11 ;  /* 0x0000000c0d0e7389 */ /* 0x00006400000c000b */
[----:B01----:R-:W-:Y:S01]  /*ee00*/  ENDCOLLECTIVE ;  /* 0x000000000000791b */ /* 0x003fe20003800000 */
.L_x_9331:
[----:B------:R-:W-:Y:S01]  /*ee10*/  ULDC.64 UR4, c[0x0][0x208] ;  /* 0x0000820000047ab9 */ /* 0x000fe20000000a00 */
[----:B------:R-:W-:Y:S02]  /*ee20*/  IMAD.MOV.U32 R13, RZ, RZ, R3 ;  /* 0x000000ffff0d7224 */ /* 0x000fe400078e0003 */
[----:B------:R-:W-:Y:S01]  /*ee30*/  IMAD.MOV.U32 R12, RZ, RZ, 0x3 ;  /* 0x00000003ff0c7424 */ /* 0x000fe200078e00ff */
[----:B------:R-:W-:-:S05]  /*ee40*/  @!P1 LEA R6, P2, R8, R14, 0x1 ;  /* 0x0000000e08069211 */ /* 0x000fca00078408ff */
[----:B------:R-:W-:Y:S02]  /*ee50*/  @!P1 IMAD.X R5, RZ, RZ, R4, P2 ;  /* 0x000000ffff059224 */ /* 0x000fe400010e0604 */
[----:B------:R-:W-:Y:S02]  /*ee60*/  @!P1 IMAD.MOV.U32 R4, RZ, RZ, R6 ;  /* 0x000000ffff049224 */ /* 0x000fe400078e0006 */
[----:B------:R-:W-:-:S03]  /*ee70*/  VIADD R6, R9, 0x30 ;  /* 0x0000003009067836 */ /* 0x000fc60000000000 */
[----:B------:R-:W-:Y:S01]  /*ee80*/  @!PT LDS RZ, [RZ] ;  /* 0x00000000fffff984 */ /* 0x000fe20000000800 */
[----:B------:R-:W-:Y:S01]  /*ee90*/  @!PT LDS RZ, [RZ] ;  /* 0x00000000fffff984 */ /* 0x000fe20000000800 */
[----:B------:R-:W-:Y:S01]  /*eea0*/  @!PT LDS RZ, [RZ] ;  /* 0x00000000fffff984 */ /* 0x000fe20000000800 */
[----:B------:R0:W-:Y:S02]  /*eeb0*/  @!P1 LDGSTS.E.BYPASS.LTC128B.128 [R7+0x19400], desc[UR4][R4.64], !P0 ;  /* 0x1940000004079fae */ /* 0x0001e4000c101d44 */
[----:B------:R-:W-:-:S13]  /*eec0*/  ISETP.GE.AND P1, PT, R6, R2, PT ;  /* 0x000000020600720c */ /* 0x000fda0003f26270 */
[----:B0-----:R-:W-:Y:S05]  /*eed0*/  WARPSYNC.COLLECTIVE R15, `(.L_x_9332) ;  /* 0x000000000f087348 */ /* 0x001fea0003c00000 */
[----:B------:R1:W2:Y:S02]  /*eee0*/  SHFL.IDX P6, R14, R13, R12, R11 ;  /* 0x0000000c0d0e7389 */ /* 0x0002a400000c000b */
[----:B012---:R-:W-:Y:S01]  /*eef0*/  ENDCOLLECTIVE ;  /* 0x000000000000791b */ /* 0x007fe20003800000 */
.L_x_9332:
[----:B------:R0:W-:Y:S01]  /*ef00*/  STL [R1+0x14], R6 ;  /* 0x0000140601007387 */ /* 0x0001e20000100800 */
[----:B------:R-:W-:-:S05]  /*ef10*/  VIADD R7, R9, 0x40 ;  /* 0x0000004009077836 */ /* 0x000fca0000000000 */
[----:B------:R1:W-:Y:S01]  /*ef20*/  STL [R1+0x18], R7 ;  /* 0x0000180701007387 */ /* 0x0003e20000100800 */
[----:B------:R-:W-:Y:S01]  /*ef30*/  IMAD.MOV.U32 R13, RZ, RZ, R0 ;  /* 0x000000ffff0d7224 */ /* 0x000fe200078e0000 */
[----:B0-----:R-:W-:Y:S01]  /*ef40*/  @!P1 LEA R6, R10, UR38, 0x1 ;  /* 0x000000260a069c11 */ /* 0x001fe2000f8e08ff */
[----:B------:R-:W-:-:S07]  /*ef50*/  IMAD.MOV.U32 R4, RZ, RZ, R14 ;  /* 0x000000ffff047224 */ /* 0x000fce00078e000e */
[----:B-1----:R-:W-:Y:S05]  /*ef60*/  WARPSYNC.COLLECTIVE R15, `(.L_x_9333) ;  /* 0x000000000f087348 */ /* 0x002fea0003c00000 */
[----:B------:R0:W2:Y:S02]  /*ef70*/  SHFL.IDX P6, R14, R13, R12, R11 ;  /* 0x0000000c0d0e7389 */ /* 0x0000a400000c000b */
[----:B012---:R-:W-:Y:S01]  /*ef80*/  ENDCOLLECTIVE ;  /* 0x000000000000791b */ /* 0x007fe20003800000 */
.L_x_9333:
[----:B------:R-:W-:Y:S01]  /*ef90*/  ULDC.64 UR4, c[0x0][0x208] ;  /* 0x0000820000047ab9 */ /* 0x000fe20000000a00 */
[----:B------:R-:W-:Y:S01]  /*efa0*/  IMAD.MOV.U32 R13, RZ, RZ, R3 ;  /* 0x000000ffff0d7224 */ /* 0x000fe200078e0003 */
[----:B------:R-:W-:Y:S02]  /*efb0*/  MOV R12, 0x4 ;  /* 0x00000004000c7802 */ /* 0x000fe40000000f00 */
        /* <DEDUP_REMOVED lines=9> */
[----:B------:R-:W-:Y:S02]  /*f050*/  ISETP.GE.AND P1, PT, R7, R2, PT ;  /* 0x000000020700720c */ /* 0x000fe40003f26270 */
[----:B------:R-:W-:-:S11]  /*f060*/  IADD3 R7, R9, 0x50, RZ ;  /* 0x0000005009077810 */ /* 0x000fd60007ffe0ff */
[----:B0-----:R-:W-:Y:S05]  /*f070*/  WARPSYNC.COLLECTIVE R15, `(.L_x_9334) ;  /* 0x000000000f087348 */ /* 0x001fea0003c00000 */
[----:B------:R1:W2:Y:S02]  /*f080*/  SHFL.IDX P6, R14, R13, R12, R11 ;  /* 0x0000000c0d0e7389 */ /* 0x0002a400000c000b */
[----:B012---:R-:W-:Y:S01]  /*f090*/  ENDCOLLECTIVE ;  /* 0x000000000000791b */ /* 0x007fe20003800000 */
.L_x_9334:
[----:B------:R0:W-:Y:S01]  /*f0a0*/  STL [R1+0x1c], R7 ;  /* 0x00001c0701007387 */ /* 0x0001e20000100800 */
[----:B------:R-:W-:Y:S01]  /*f0b0*/  @!P1 LEA R6, R10, UR38, 0x1 ;  /* 0x000000260a069c11 */ /* 0x000fe2000f8e08ff */
[----:B------:R-:W-:Y:S02]  /*f0c0*/  IMAD.MOV.U32 R13, RZ, RZ, R0 ;  /* 0x000000ffff0d7224 */ /* 0x000fe400078e0000 */
[----:B------:R-:W-:-:S07]  /*f0d0*/  IMAD.MOV.U32 R4, RZ, RZ, R14 ;  /* 0x000000ffff047224 */ /* 0x000fce00078e000e */
[----:B0-----:R-:W-:Y:S05]  /*f0e0*/  WARPSYNC.COLLECTIVE R15, `(.L_x_9335) ;  /* 0x000000000f087348 */ /* 0x001fea0003c00000 */
[----:B------:R1:W2:Y:S02]  /*f0f0*/  SHFL.IDX P6, R14, R13, R12, R11 ;  /* 0x0000000c0d0e7389 */ /* 0x0002a400000c000b */
[----:B012---:R-:W-:Y:S01]  /*f100*/  ENDCOLLECTIVE ;  /* 0x000000000000791b */ /* 0x007fe20003800000 */
.L_x_9335:
        /* <DEDUP_REMOVED lines=14> */
[----:B------:R-:W-:-:S12]  /*f1f0*/  VIADD R7, R9, 0x60 ;  /* 0x0000006009077836 */ /* 0x000fd80000000000 */
[----:B0-----:R-:W-:Y:S05]  /*f200*/  WARPSYNC.COLLECTIVE R15, `(.L_x_9336) ;  /* 0x000000000f087348 */ /* 0x001fea0003c00000 */
[----:B------:R1:W2:Y:S02]  /*f210*/  SHFL.IDX P6, R14, R13, R12, R11 ;  /* 0x0000000c0d0e7389 */ /* 0x0002a400000c000b */
[----:B012---:R-:W-:Y:S01]  /*f220*/  ENDCOLLECTIVE ;  /* 0x000000000000791b */ /* 0x007fe20003800000 */
.L_x_9336:
[----:B------:R0:W-:Y:S01]  /*f230*/  STL [R1+0x20], R7 ;  /* 0x0000200701007387 */ /* 0x0001e20000100800 */
[----:B------:R-:W-:Y:S01]  /*f240*/  @!P1 LEA R6, R10, UR38, 0x1 ;  /* 0x000000260a069c11 */ /* 0x000fe2000f8e08ff */
[----:B------:R-:W-:Y:S02]  /*f250*/  IMAD.MOV.U32 R13, RZ, RZ, R0 ;  /* 0x000000ffff0d7224 */ /* 0x000fe400078e0000 */
[----:B------:R-:W-:-:S07]  /*f260*/  IMAD.MOV.U32 R4, RZ, RZ, R14 ;  /* 0x000000ffff047224 */ /* 0x000fce00078e000e */
[----:B0-----:R-:W-:Y:S05]  /*f270*/  WARPSYNC.COLLECTIVE R15, `(.L_x_9337) ;  /* 0x000000000f087348 */ /* 0x001fea0003c00000 */
[----:B------:R1:W2:Y:S02]  /*f280*/  SHFL.IDX P6, R14, R13, R12, R11 ;  /* 0x0000000c0d0e7389 */ /* 0x0002a400000c000b */
[----:B012---:R-:W-:Y:S01]  /*f290*/  ENDCOLLECTIVE ;  /* 0x000000000000791b */ /* 0x007fe20003800000 */
.L_x_9337:
        /* <DEDUP_REMOVED lines=17> */
.L_x_9338:
[----:B------:R-:W-:Y:S01]  /*f3b0*/  @!P1 LEA R6, R10, UR38, 0x1 ;  /* 0x000000260a069c11 */ /* 0x000fe2000f8e08ff */
[----:B------:R-:W-:Y:S02]  /*f3c0*/  IMAD.MOV.U32 R13, RZ, RZ, R0 ;  /* 0x000000ffff0d7224 */ /* 0x000fe400078e0000 */
[----:B------:R-:W-:-:S07]  /*f3d0*/  IMAD.MOV.U32 R4, RZ, RZ, R14 ;  /* 0x000000ffff047224 */ /* 0x000fce00078e000e */
[----:B------:R-:W-:Y:S05]  /*f3e0*/  WARPSYNC.COLLECTIVE R15, `(.L_x_9339) ;  /* 0x000000000f087348 */ /* 0x000fea0003c00000 */
[----:B------:R0:W1:Y:S02]  /*f3f0*/  SHFL.IDX P6, R14, R13, R12, R11 ;  /* 0x0000000c0d0e7389 */ /* 0x00006400000c000b */
[----:B01----:R-:W-:Y:S01]  /*f400*/  ENDCOLLECTIVE ;  /* 0x000000000000791b */ /* 0x003fe20003800000 */
.L_x_9339:
        /* <DEDUP_REMOVED lines=16> */
.L_x_9340:
[----:B------:R-:W-:Y:S01]  /*f510*/  IMAD.MOV.U32 R13, RZ, RZ, R0 ;  /* 0x000000ffff0d7224 */ /* 0x000fe200078e0000 */
[----:B------:R-:W-:-:S07]  /*f520*/  MOV R3, R14 ;  /* 0x0000000e00037202 */ /* 0x000fce0000000f00 */
[----:B------:R-:W-:Y:S05]  /*f530*/  WARPSYNC.COLLECTIVE R15, `(.L_x_9341) ;  /* 0x000000000f087348 */ /* 0x000fea0003c00000 */
[----:B------:R0:W1:Y:S02]  /*f540*/  SHFL.IDX P6, R14, R13, R12, R11 ;  /* 0x0000000c0d0e7389 */ /* 0x00006400000c000b */
[----:B01----:R-:W-:Y:S01]  /*f550*/  ENDCOLLECTIVE ;  /* 0x000000000000791b */ /* 0x003fe20003800000 */
.L_x_9341:
[----:B------:R-:W-:Y:S01]  /*f560*/  IMAD.MOV.U32 R0, RZ, RZ, R14 ;  /* 0x000000ffff007224 */ /* 0x000fe200078e000e */
[----:B------:R-:W-:Y:S06]  /*f570*/  BRA `(.L_x_9342) ;  /* 0xffffffbc00847947 */ /* 0x000fec000383ffff */
.L_x_9246:
[----:B------:R-:W-:Y:S01]  /*f580*/  BSSY B0, `(.L_x_9343) ;  /* 0x0000008000007945 */ /* 0x000fe20003800000 */
[----:B------:R-:W-:Y:S02]  /*f590*/  IMAD.MOV.U32 R13, RZ, RZ, R4 ;  /* 0x000000ffff0d7224 */ /* 0x000fe400078e0004 */
[----:B------:R-:W-:Y:S02]  /*f5a0*/  IMAD.MOV.U32 R12, RZ, RZ, RZ ;  /* 0x000000ffff0c7224 */ /* 0x000fe400078e00ff */
[----:B------:R-:W-:Y:S02]  /*f5b0*/  IMAD.MOV.U32 R11, RZ, RZ, 0x181f ;  /* 0x0000181fff0b7424 */ /* 0x000fe400078e00ff */
[----:B------:R-:W-:-:S07]  /*f5c0*/  IMAD.MOV.U32 R15, RZ, RZ, -0x1 ;  /* 0xffffffffff0f7424 */ /* 0x000fce00078e00ff */
[----:B0-----:R-:W-:Y:S05]  /*f5d0*/  WARPSYNC.COLLECTIVE R15, `(.L_x_9344) ;  /* 0x000000000f087348 */ /* 0x001fea0003c00000 */
[----:B------:R1:W2:Y:S02]  /*f5e0*/  SHFL.IDX P6, R14, R13, R12, R11 ;  /* 0x0000000c0d0e7389 */ /* 0x0002a400000c000b */
[----:B012---:R-:W-:Y:S01]  /*f5f0*/  ENDCOLLECTIVE ;  /* 0x000000000000791b */ /* 0x007fe20003800000 */
.L_x_9344:
[----:B------:R-:W-:Y:S05]  /*f600*/  BSYNC B0 ;  /* 0x0000000000007941 */ /* 0x000fea0003800000 */
.L_x_9343:
[----:B------:R-:W-:Y:S01]  /*f610*/  IMAD.MOV.U32 R13, RZ, RZ, R5 ;  /* 0x000000ffff0d7224 */ /* 0x000fe200078e0005 */
[----:B------:R-:W-:Y:S01]  /*f620*/  MOV R15, 0xffffffff ;  /* 0xffffffff000f7802 */ /* 0x000fe20000000f00 */
[----:B------:R-:W-:Y:S01]  /*f630*/  IMAD.MOV.U32 R12, RZ, RZ, RZ ;  /* 0x000000ffff0c7224 */ /* 0x000fe200078e00ff */
[----:B------:R0:W5:Y:S01]  /*f640*/  LDL.LU R9, [R1+0x1c] ;  /* 0x00001c0001097983 */ /* 0x0001620000300800 */
[----:B------:R-:W-:Y:S02]  /*f650*/  IMAD.MOV.U32 R11, RZ, RZ, 0x181f ;  /* 0x0000181fff0b7424 */ /* 0x000fe400078e00ff */
[----:B------:R-:W-:Y:S01]  /*f660*/  IMAD.MOV.U32 R2, RZ, RZ, R14 ;  /* 0x000000ffff027224 */ /* 0x000fe200078e000e */
[----:B------:R0:W5:Y:S04]  /*f670*/  LDL.LU R7, [R1+0x20] ;  /* 0x0000200001077983 */ /* 0x0001680000300800 */
[----:B------:R0:W5:Y:S02]  /*f680*/  LDL R10, [R1] ;  /* 0x00000000010a7983 */ /* 0x0001640000100800 */
[----:B0----5:R-:W-:Y:S05]  /*f690*/  WARPSYNC.COLLECTIVE R15, `(.L_x_9345) ;  /* 0x000000000f087348 */ /* 0x021fea0003c00000 */
[----:B------:R1:W2:Y:S02]  /*f6a0*/  SHFL.IDX P6, R14, R13, R12, R11 ;  /* 0x0000000c0d0e7389 */ /* 0x0002a400000c000b */
[----:B012--5:R-:W-:Y:S01]  /*f6b0*/  ENDCOLLECTIVE ;  /* 0x000000000000791b */ /* 0x027fe20003800000 */
.L_x_9345:
[----:B------:R-:W-:Y:S01]  /*f6c0*/  ULDC UR4, c[0x0][0x288] ;  /* 0x0000a20000047ab9 */ /* 0x000fe20000000800 */
[----:B------:R-:W2:Y:S04]  /*f6d0*/  LDL.LU R13, [R1+0xc] ;  /* 0x00000c00010d7983 */ /* 0x000ea80000300800 */
[----:B------:R-:W3:Y:S04]  /*f6e0*/  LDL.LU R12, [R1+0x10] ;  /* 0x00001000010c7983 */ /* 0x000ee80000300800 */
[----:B------:R-:W4:Y:S04]  /*f6f0*/  LDL.LU R11, [R1+0x14] ;  /* 0x00001400010b7983 */ /* 0x000f280000300800 */
[----:B------:R-:W5:Y:S01]  /*f700*/  LDL.LU R15, [R1+0x18] ;  /* 0x00001800010f7983 */ /* 0x000f620000300800 */
[----:B------:R-:W-:-:S03]  /*f710*/  IMAD.MOV.U32 R3, RZ, RZ, R14 ;  /* 0x000000ffff037224 */ /* 0x000fc600078e000e */
[----:B------:R-:W5:Y:S01]  /*f720*/  LDL.LU R14, [R1+0x4] ;  /* 0x00000400010e7983 */ /* 0x000f620000300800 */
[----:B------:R-:W-:Y:S01]  /*f730*/  IMAD R0, R6, UR4, RZ ;  /* 0x0000000406007c24 */ /* 0x000fe2000f8e02ff */
[----:B------:R-:W-:Y:S01]  /*f740*/  LOP3.LUT R17, R17, 0xffffffbf, RZ, 0xc0, !PT ;  /* 0xffffffbf11117812 */ /* 0x000fe200078ec0ff */
[----:B------:R-:W-:-:S03]  /*f750*/  ULDC.64 UR6, c[0x0][0x208] ;  /* 0x0000820000067ab9 */ /* 0x000fc60000000a00 */
[-C--:B--2---:R-:W-:Y:S01]  /*f760*/  ISETP.GE.AND P6, PT, R13, R0.reuse, PT ;  /* 0x000000000d00720c */ /* 0x084fe20003fc6270 */
[----:B------:R-:W-:Y:S01]  /*f770*/  IMAD.MOV.U32 R13, RZ, RZ, R4 ;  /* 0x000000ffff0d7224 */ /* 0x000fe200078e0004 */
[----:B---3--:R-:W-:Y:S01]  /*f780*/  ISETP.GE.AND P5, PT, R12, R0, PT ;  /* 0x000000000c00720c */ /* 0x008fe20003fa6270 */
[----:B------:R-:W-:-:S10]  /*f790*/  IMAD.MOV.U32 R12, RZ, RZ, 0x1 ;  /* 0x00000001ff0c7424 */ /* 0x000fd400078e00ff */
[----:B------:R-:W-:Y:S02]  /*f7a0*/  @P6 LOP3.LUT R17, R17, 0x40, RZ, 0xfc, !PT ;  /* 0x0000004011116812 */ /* 0x000fe400078efcff */
[-C--:B----4-:R-:W-:Y:S01]  /*f7b0*/  ISETP.GE.AND P6, PT, R11, R0.reuse, PT ;  /* 0x000000000b00720c */ /* 0x090fe20003fc6270 */
[----:B------:R-:W-:Y:S01]  /*f7c0*/  IMAD.MOV.U32 R11, RZ, RZ, 0x181f ;  /* 0x0000181fff0b7424 */ /* 0x000fe200078e00ff */
[----:B------:R-:W-:Y:S02]  /*f7d0*/  LOP3.LUT R17, R17, 0xffffffdf, RZ, 0xc0, !PT ;  /* 0xffffffdf11117812 */ /* 0x000fe400078ec0ff */
[-C--:B-----5:R-:W-:Y:S02]  /*f7e0*/  ISETP.GE.AND P4, PT, R14, R0.reuse, PT ;  /* 0x000000000e00720c */ /* 0x0a0fe40003f86270 */
[----:B------:R-:W-:Y:S02]  /*f7f0*/  @P5 LOP3.LUT R17, R17, 0x20, RZ, 0xfc, !PT ;  /* 0x0000002011115812 */ /* 0x000fe400078efcff */
[----:B------:R-:W-:Y:S01]  /*f800*/  ISETP.GE.AND P5, PT, R15, R0, PT ;  /* 0x000000000f00720c */ /* 0x000fe20003fa6270 */
[----:B------:R-:W-:Y:S01]  /*f810*/  IMAD.MOV.U32 R15, RZ, RZ, -0x1 ;  /* 0xffffffffff0f7424 */ /* 0x000fe200078e00ff */
[----:B------:R-:W-:-:S04]  /*f820*/  LOP3.LUT R17, R17, 0xffffffef, RZ, 0xc0, !PT ;  /* 0xffffffef11117812 */ /* 0x000fc800078ec0ff */
[----:B------:R-:W-:Y:S02]  /*f830*/  @P6 LOP3.LUT R17, R17, 0x10, RZ, 0xfc, !PT ;  /* 0x0000001011116812 */ /* 0x000fe400078efcff */
[-C--:B------:R-:W-:Y:S02]  /*f840*/  ISETP.GE.AND P6, PT, R9, R0.reuse, PT ;  /* 0x000000000900720c */ /* 0x080fe40003fc6270 */
[----:B------:R-:W-:Y:S02]  /*f850*/  LOP3.LUT R17, R17, 0xfffffff7, RZ, 0xc0, !PT ;  /* 0xfffffff711117812 */ /* 0x000fe400078ec0ff */
[----:B------:R-:W-:Y:S02]  /*f860*/  @!P4 LEA R21, R10, UR38, 0x1 ;  /* 0x000000260a15cc11 */ /* 0x000fe4000f8e08ff */
[----:B------:R-:W-:Y:S02]  /*f870*/  @P5 LOP3.LUT R17, R17, 0x8, RZ, 0xfc, !PT ;  /* 0x0000000811115812 */ /* 0x000fe400078efcff */
[----:B------:R-:W-:-:S02]  /*f880*/  ISETP.GE.AND P5, PT, R7, R0, PT ;  /* 0x000000000700720c */ /* 0x000fc40003fa6270 */
[----:B------:R-:W-:Y:S02]  /*f890*/  LOP3.LUT R17, R17, 0xfffffffb, RZ, 0xc0, !PT ;  /* 0xfffffffb11117812 */ /* 0x000fe400078ec0ff */
[----:B------:R-:W-:Y:S02]  /*f8a0*/  P2R R7, PR, RZ, 0x20 ;  /* 0x00000020ff077803 */ /* 0x000fe40000000000 */
[----:B------:R-:W-:Y:S02]  /*f8b0*/  @P6 LOP3.LUT R17, R17, 0x4, RZ, 0xfc, !PT ;  /* 0x0000000411116812 */ /* 0x000fe400078efcff */
[----:B------:R-:W-:Y:S02]  /*f8c0*/  @!P4 LEA R3, P6, R8, R3, 0x1 ;  /* 0x000000030803c211 */ /* 0x000fe400078c08ff */
[----:B------:R-:W-:-:S03]  /*f8d0*/  LOP3.LUT P5, RZ, R17, 0x20, RZ, 0xc0, !PT ;  /* 0x0000002011ff7812 */ /* 0x000fc600078ac0ff */
        /* <DEDUP_REMOVED lines=9> */
[----:B------:R0:W-:Y:S04]  /*f970*/  @!P4 LDGSTS.E.BYPASS.LTC128B.128 [R21+0x2a400], desc[UR6][R2.64+0x100], !P1 ;  /* 0x2a4001000215cfae */ /* 0x0001e8000c901d46 */
[----:B------:R0:W-:Y:S01]  /*f980*/  @!P4 LDGSTS.E.BYPASS.LTC128B.128 [R21+0x2e400], desc[UR6][R2.64+0x180], !P2 ;  /* 0x2e4001800215cfae */ /* 0x0001e2000d101d46 */
[----:B------:R-:W-:-:S13]  /*f990*/  LOP3.LUT P4, RZ, R17, 0x40, RZ, 0xc0, !PT ;  /* 0x0000004011ff7812 */ /* 0x000fda000788c0ff */
[----:B0-----:R-:W-:Y:S05]  /*f9a0*/  WARPSYNC.COLLECTIVE R15, `(.L_x_9346) ;  /* 0x000000000f087348 */ /* 0x001fea0003c00000 */
[----:B------:R1:W2:Y:S02]  /*f9b0*/  SHFL.IDX P6, R14, R13, R12, R11 ;  /* 0x0000000c0d0e7389 */ /* 0x0002a400000c000b */
[----:B012---:R-:W-:Y:S01]  /*f9c0*/  ENDCOLLECTIVE ;  /* 0x000000000000791b */ /* 0x007fe20003800000 */
.L_x_9346:
[C---:B------:R-:W-:Y:S02]  /*f9d0*/  @!P5 LEA R21, R10.reuse, UR38, 0x1 ;  /* 0x000000260a15dc11 */ /* 0x040fe4000f8e08ff */
[----:B------:R-:W-:Y:S01]  /*f9e0*/  @!P4 LEA R9, R10, UR38, 0x1 ;  /* 0x000000260a09cc11 */ /* 0x000fe2000f8e08ff */
[----:B------:R-:W-:Y:S02]  /*f9f0*/  IMAD.MOV.U32 R13, RZ, RZ, R5 ;  /* 0x000000ffff0d7224 */ /* 0x000fe400078e0005 */
[----:B------:R-:W-:-:S07]  /*fa00*/  IMAD.MOV.U32 R6, RZ, RZ, R14 ;  /* 0x000000ffff067224 */ /* 0x000fce00078e000e */
[----:B------:R-:W-:Y:S05]  /*fa10*/  WARPSYNC.COLLECTIVE R15, `(.L_x_9347) ;  /* 0x000000000f087348 */ /* 0x000fea0003c00000 */
[----:B------:R0:W1:Y:S02]  /*fa20*/  SHFL.IDX P6, R14, R13, R12, R11 ;  /* 0x0000000c0d0e7389 */ /* 0x00006400000c000b */
[----:B01----:R-:W-:Y:S01]  /*fa30*/  ENDCOLLECTIVE ;  /* 0x000000000000791b */ /* 0x003fe20003800000 */
.L_x_9347:
[----:B------:R-:W-:Y:S01]  /*fa40*/  ULDC.64 UR4, c[0x0][0x208] ;  /* 0x0000820000047ab9 */ /* 0x000fe20000000a00 */
[----:B------:R-:W-:Y:S01]  /*fa50*/  MOV R13, R4 ;  /* 0x00000004000d7202 */ /* 0x000fe20000000f00 */
[----:B------:R-:W-:Y:S02]  /*fa60*/  IMAD.MOV.U32 R12, RZ, RZ, 0x2 ;  /* 0x00000002ff0c7424 */ /* 0x000fe400078e00ff */
[----:B------:R-:W-:-:S05]  /*fa70*/  IMAD.MOV.U32 R2, RZ, RZ, R14 ;  /* 0x000000ffff027224 */ /* 0x000fca00078e000e */
[----:B------:R-:W-:-:S05]  /*fa80*/  @!P4 LEA R2, P6, R8, R2, 0x1 ;  /* 0x000000020802c211 */ /* 0x000fca00078c08ff */
[----:B------:R-:W-:-:S05]  /*fa90*/  @!P4 IMAD.X R3, RZ, RZ, R6, P6 ;  /* 0x000000ffff03c224 */ /* 0x000fca00030e0606 */
        /* <DEDUP_REMOVED lines=11> */
.L_x_9348:
[----:B------:R-:W-:Y:S01]  /*fb50*/  @!P4 LEA R9, R10, UR38, 0x1 ;  /* 0x000000260a09cc11 */ /* 0x000fe2000f8e08ff */
[----:B------:R-:W-:Y:S02]  /*fb60*/  IMAD.MOV.U32 R13, RZ, RZ, R5 ;  /* 0x000000ffff0d7224 */ /* 0x000fe400078e0005 */
[----:B------:R-:W-:-:S07]  /*fb70*/  IMAD.MOV.U32 R6, RZ, RZ, R14 ;  /* 0x000000ffff067224 */ /* 0x000fce00078e000e */
[----:B------:R-:W-:Y:S05]  /*fb80*/  WARPSYNC.COLLECTIVE R15, `(.L_x_9349) ;  /* 0x000000000f087348 */ /* 0x000fea0003c00000 */
[----:B------:R0:W1:Y:S02]  /*fb90*/  SHFL.IDX P6, R14, R13, R12, R11 ;  /* 0x0000000c0d0e7389 */ /* 0x00006400000c000b */
[----:B01----:R-:W-:Y:S01]  /*fba0*/  ENDCOLLECTIVE ;  /* 0x000000000000791b */ /* 0x003fe20003800000 */
.L_x_9349:
[----:B------:R-:W-:Y:S01]  /*fbb0*/  ULDC.64 UR4, c[0x0][0x208] ;  /* 0x0000820000047ab9 */ /* 0x000fe20000000a00 */
[----:B------:R-:W-:Y:S02]  /*fbc0*/  IMAD.MOV.U32 R13, RZ, RZ, R4 ;  /* 0x000000ffff0d7224 */ /* 0x000fe400078e0004 */
        /* <DEDUP_REMOVED lines=15> */
.L_x_9350:
[----:B------:R-:W-:Y:S02]  /*fcc0*/  IMAD.MOV.U32 R13, RZ, RZ, R5 ;  /* 0x000000ffff0d7224 */ /* 0x000fe400078e0005 */
[----:B------:R-:W-:-:S07]  /*fcd0*/  IMAD.MOV.U32 R6, RZ, RZ, R14 ;  /* 0x000000ffff067224 */ /* 0x000fce00078e000e */
[----:B------:R-:W-:Y:S05]  /*fce0*/  WARPSYNC.COLLECTIVE R15, `(.L_x_9351) ;  /* 0x000000000f087348 */ /* 0x000fea0003c00000 */
[----:B------:R0:W1:Y:S02]  /*fcf0*/  SHFL.IDX P6, R14, R13, R12, R11 ;  /* 0x0000000c0d0e7389 */ /* 0x00006400000c000b */
[----:B01----:R-:W-:Y:S01]  /*fd00*/  ENDCOLLECTIVE ;  /* 0x000000000000791b */ /* 0x003fe20003800000 */
.L_x_9351:
[----:B------:R-:W-:Y:S01]  /*fd10*/  ULDC.64 UR4, c[0x0][0x208] ;  /* 0x0000820000047ab9 */ /* 0x000fe20000000a00 */
[----:B------:R-:W-:Y:S01]  /*fd20*/  MOV R13, R4 ;  /* 0x00000004000d7202 */ /* 0x000fe20000000f00 */
[----:B------:R-:W-:Y:S01]  /*fd30*/  IMAD.MOV.U32 R12, RZ, RZ, 0x4 ;  /* 0x00000004ff0c7424 */ /* 0x000fe200078e00ff */
        /* <DEDUP_REMOVED lines=13> */
.L_x_9352:
[----:B------:R-:W0:Y:S01]  /*fe10*/  S2R R9, SR_TID.X ;  /* 0x0000000000097919 */ /* 0x000e220000002100 */
[----:B------:R-:W-:Y:S02]  /*fe20*/  IMAD.MOV.U32 R13, RZ, RZ, R5 ;  /* 0x000000ffff0d7224 */ /* 0x000fe400078e0005 */
[----:B------:R-:W-:-:S07]  /*fe30*/  IMAD.MOV.U32 R6, RZ, RZ, R14 ;  /* 0x000000ffff067224 */ /* 0x000fce00078e000e */
[----:B0-----:R-:W-:Y:S05]  /*fe40*/  WARPSYNC.COLLECTIVE R15, `(.L_x_9353) ;  /* 0x000000000f087348 */ /* 0x001fea0003c00000 */
[----:B------:R1:W2:Y:S02]  /*fe50*/  SHFL.IDX P6, R14, R13, R12, R11 ;  /* 0x0000000c0d0e7389 */ /* 0x0002a400000c000b */
[----:B012---:R-:W-:Y:S01]  /*fe60*/  ENDCOLLECTIVE ;  /* 0x000000000000791b */ /* 0x007fe20003800000 */
.L_x_9353:
[----:B------:R-:W-:Y:S01]  /*fe70*/  ULDC.64 UR4, c[0x0][0x208] ;  /* 0x0000820000047ab9 */ /* 0x000fe20000000a00 */
[----:B------:R-:W-:Y:S02]  /*fe80*/  IMAD.MOV.U32 R13, RZ, RZ, R4 ;  /* 0x000000ffff0d7224 */ /* 0x000fe400078e0004 */
[----:B------:R-:W-:Y:S01]  /*fe90*/  IMAD.MOV.U32 R12, RZ, RZ, 0x5 ;  /* 0x00000005ff0c7424 */ /* 0x000fe200078e00ff */
[----:B------:R-:W-:-:S05]  /*fea0*/  @!P5 LEA R8, P6, R8, R14, 0x1 ;  /* 0x0000000e0808d211 */ /* 0x000fca00078c08ff */
[----:B------:R-:W-:Y:S01]  /*feb0*/  @!P5 IMAD.X R21, RZ, RZ, R6, P6 ;  /* 0x000000ffff15d224 */ /* 0x000fe200030e0606 */
[----:B------:R-:W-:Y:S02]  /*fec0*/  LOP3.LUT P6, RZ, R17, 0x8, RZ, 0xc0, !PT ;  /* 0x0000000811ff7812 */ /* 0x000fe400078cc0ff */
[----:B------:R-:W-:-:S11]  /*fed0*/  ISETP.NE.AND P5, PT, R7, RZ, PT ;  /* 0x000000ff0700720c */ /* 0x000fd60003fa5270 */
[C---:B------:R-:W-:Y:S01]  /*fee0*/  @!P6 LEA R7, R10.reuse, UR38, 0x1 ;  /* 0x000000260a07ec11 */ /* 0x040fe2000f8e08ff */
[----:B------:R-:W-:Y:S02]  /*fef0*/  @!P6 IMAD.MOV.U32 R2, RZ, RZ, R8 ;  /* 0x000000ffff02e224 */ /* 0x000fe400078e0008 */
[----:B------:R-:W-:Y:S01]  /*ff00*/  @!P6 IMAD.MOV.U32 R3, RZ, RZ, R21 ;  /* 0x000000ffff03e224 */ /* 0x000fe200078e0015 */
[----:B------:R-:W-:Y:S01]  /*ff10*/  @!P4 LEA R21, R10, UR38, 0x1 ;  /* 0x000000260a15cc11 */ /* 0x000fe2000f8e08ff */
[----:B------:R-:W-:-:S03]  /*ff20*/  IMAD.SHL.U32 R8, R9, 0x8, RZ ;  /* 0x0000000809087824 */ /* 0x000fc600078e00ff */
[----:B------:R-:W-:Y:S01]  /*ff30*/  @!PT LDS RZ, [RZ] ;  /* 0x00000000fffff984 */ /* 0x000fe20000000800 */
[----:B------:R-:W-:Y:S01]  /*ff40*/  @!PT LDS RZ, [RZ] ;  /* 0x00000000fffff984 */ /* 0x000fe20000000800 */
[----:B------:R-:W-:Y:S01]  /*ff50*/  @!PT LDS RZ, [RZ] ;  /* 0x00000000fffff984 */ /* 0x000fe20000000800 */
[----:B------:R0:W-:Y:S02]  /*ff60*/  @!P6 LDGSTS.E.BYPASS.LTC128B.128 [R7+0x24400], desc[UR4][R2.64], !P3 ;  /* 0x244000000207efae */ /* 0x0001e4000d901d44 */
[----:B------:R-:W-:Y:S02]  /*ff70*/  LOP3.LUT R8, R8, 0x38, RZ, 0xc0, !PT ;  /* 0x0000003808087812 */ /* 0x000fe400078ec0ff */
[----:B------:R0:W-:Y:S04]  /*ff80*/  @!P6 LDGSTS.E.BYPASS.LTC128B.128 [R7+0x28400], desc[UR4][R2.64+0x80], !P0 ;  /* 0x284000800207efae */ /* 0x0001e8000c101d44 */
[----:B------:R0:W-:Y:S04]  /*ff90*/  @!P6 LDGSTS.E.BYPASS.LTC128B.128 [R7+0x2c400], desc[UR4][R2.64+0x100], !P1 ;  /* 0x2c4001000207efae */ /* 0x0001e8000c901d44 */
[----:B------:R0:W-:Y:S02]  /*ffa0*/  @!P6 LDGSTS.E.BYPASS.LTC128B.128 [R7+0x30400], desc[UR4][R2.64+0x180], !P2 ;  /* 0x304001800207efae */ /* 0x0001e4000d101d44 */
[----:B0-----:R-:W-:Y:S05]  /*ffb0*/  WARPSYNC.COLLECTIVE R15, `(.L_x_9354) ;  /* 0x000000000f087348 */ /* 0x001fea0003c00000 */
[----:B------:R1:W2:Y:S02]  /*ffc0*/  SHFL.IDX P6, R14, R13, R12, R11 ;  /* 0x0000000c0d0e7389 */ /* 0x0002a400000c000b */
[----:B012---:R-:W-:Y:S01]  /*ffd0*/  ENDCOLLECTIVE ;  /* 0x000000000000791b */ /* 0x007fe20003800000 */
.L_x_9354:
[----:B------:R-:W-:Y:S01]  /*ffe0*/  MOV R13, R5 ;  /* 0x00000005000d7202 */ /* 0x000fe20000000f00 */
[----:B------:R-:W-:-:S07]  /*fff0*/  IMAD.MOV.U32 R6, RZ, RZ, R14 ;  /* 0x000000ffff067224 */ /* 0x000fce00078e000e */
[----:B------:R-:W-:Y:S05]  /*10000*/  WARPSYNC.COLLECTIVE R15, `(.L_x_9355) ;  /* 0x000000000f087348 */ /* 0x000fea0003c00000 */
[----:B------:R0:W1:Y:S02]  /*10010*/  SHFL.IDX P6, R14, R13, R12, R11 ;  /* 0x0000000c0d0e7389 */ /* 0x00006400000c000b */
[----:B01----:R-:W-:Y:S01]  /*10020*/  ENDCOLLECTIVE ;  /* 0x000000000000791b */ /* 0x003fe20003800000 */
.L_x_9355:
[----:B------:R-:W-:Y:S01]  /*10030*/  ULDC.64 UR4, c[0x0][0x208] ;  /* 0x0000820000047ab9 */ /* 0x000fe20000000a00 */
[----:B------:R-:W-:Y:S02]  /*10040*/  IMAD.MOV.U32 R13, RZ, RZ, R4 ;  /* 0x000000ffff0d7224 */ /* 0x000fe400078e0004 */
[----:B------:R-:W-:Y:S01]  /*10050*/  IMAD.MOV.U32 R12, RZ, RZ, 0x6 ;  /* 0x00000006ff0c7424 */ /* 0x000fe200078e00ff */
[----:B------:R-:W-:-:S05]  /*10060*/  @!P4 LEA R14, P6, R8, R14, 0x1 ;  /* 0x0000000e080ec211 */ /* 0x000fca00078c08ff */
[----:B------:R-:W-:Y:S02]  /*10070*/  @!P4 IMAD.X R9, RZ, RZ, R6, P6 ;  /* 0x000000ffff09c224 */ /* 0x000fe400030e0606 */
[----:B------:R-:W-:Y:S02]  /*10080*/  @!P4 IMAD.MOV.U32 R2, RZ, RZ, R14 ;  /* 0x000000ffff02c224 */ /* 0x000fe400078e000e */
[----:B------:R-:W-:Y:S01]  /*10090*/  @!P4 IMAD.MOV.U32 R3, RZ, RZ, R9 ;  /* 0x000000ffff03c224 */ /* 0x000fe200078e0009 */
[----:B------:R-:W-:-:S04]  /*100a0*/  @!P5 LEA R9, R10, UR38, 0x1 ;  /* 0x000000260a09dc11 */ /* 0x000fc8000f8e08ff */
[----:B------:R-:W-:Y:S01]  /*100b0*/  @!PT LDS RZ, [RZ] ;  /* 0x00000000fffff984 */ /* 0x000fe20000000800 */
[----:B------:R-:W-:Y:S01]  /*100c0*/  @!PT LDS RZ, [RZ] ;  /* 0x00000000fffff984 */ /* 0x000fe20000000800 */
[----:B------:R-:W-:Y:S01]  /*100d0*/  @!PT LDS RZ, [RZ] ;  /* 0x00000000fffff984 */ /* 0x000fe20000000800 */
[----:B------:R0:W-:Y:S04]  /*100e0*/  @!P4 LDGSTS.E.BYPASS.LTC128B.128 [R21+0x24c00], desc[UR4][R2.64], !P3 ;  /* 0x24c000000215cfae */ /* 0x0001e8000d901d44 */
[----:B------:R0:W-:Y:S04]  /*100f0*/  @!P4 LDGSTS.E.BYPASS.LTC128B.128 [R21+0x28c00], desc[UR4][R2.64+0x80], !P0 ;  /* 0x28c000800215cfae */ /* 0x0001e8000c101d44 */
[----:B------:R0:W-:Y:S04]  /*10100*/  @!P4 LDGSTS.E.BYPASS.LTC128B.128 [R21+0x2cc00], desc[UR4][R2.64+0x100], !P1 ;  /* 0x2cc001000215cfae */ /* 0x0001e8000c901d44 */
[----:B------:R0:W-:Y:S02]  /*10110*/  @!P4 LDGSTS.E.BYPASS.LTC128B.128 [R21+0x30c00], desc[UR4][R2.64+0x180], !P2 ;  /* 0x30c001800215cfae */ /* 0x0001e4000d101d44 */
[----:B0-----:R-:W-:Y:S05]  /*10120*/  WARPSYNC.COLLECTIVE R15, `(.L_x_9356) ;  /* 0x000000000f087348 */ /* 0x001fea0003c00000 */
[----:B------:R1:W2:Y:S02]  /*10130*/  SHFL.IDX P6, R14, R13, R12, R11 ;  /* 0x0000000c0d0e7389 */ /* 0x0002a400000c000b */
[----:B012---:R-:W-:Y:S01]  /*10140*/  ENDCOLLECTIVE ;  /* 0x000000000000791b */ /* 0x007fe20003800000 */
.L_x_9356:
[----:B------:R-:W-:Y:S02]  /*10150*/  IMAD.MOV.U32 R13, RZ, RZ, R5 ;  /* 0x000000ffff0d7224 */ /* 0x000fe400078e0005 */
[----:B------:R-:W-:-:S07]  /*10160*/  IMAD.MOV.U32 R6, RZ, RZ, R14 ;  /* 0x000000ffff067224 */ /* 0x000fce00078e000e */
[----:B------:R-:W-:Y:S05]  /*10170*/  WARPSYNC.COLLECTIVE R15, `(.L_x_9357) ;  /* 0x000000000f087348 */ /* 0x000fea0003c00000 */
[----:B------:R0:W1:Y:S02]  /*10180*/  SHFL.IDX P6, R14, R13, R12, R11 ;  /* 0x0000000c0d0e7389 */ /* 0x00006400000c000b */
[----:B01----:R-:W-:Y:S01]  /*10190*/  ENDCOLLECTIVE ;  /* 0x000000000000791b */ /* 0x003fe20003800000 */
.L_x_9357:
[----:B------:R-:W-:Y:S01]  /*101a0*/  ULDC.64 UR4, c[0x0][0x208] ;  /* 0x0000820000047ab9 */ /* 0x000fe20000000a00 */
[----:B------:R-:W-:Y:S02]  /*101b0*/  IMAD.MOV.U32 R13, RZ, RZ, R4 ;  /* 0x000000ffff0d7224 */ /* 0x000fe400078e0004 */
[----:B------:R-:W-:Y:S01]  /*101c0*/  IMAD.MOV.U32 R12, RZ, RZ, 0x7 ;  /* 0x00000007ff0c7424 */ /* 0x000fe200078e00ff */
[----:B------:R-:W-:-:S04]  /*101d0*/  @!P5 LEA R14, P6, R8, R14, 0x1 ;  /* 0x0000000e080ed211 */ /* 0x000fc800078c08ff */
[----:B------:R-:W-:Y:S01]  /*101e0*/  @!P5 MOV R2, R14 ;  /* 0x0000000e0002d202 */ /* 0x000fe20000000f00 */
[----:B------:R-:W-:-:S04]  /*101f0*/  @!P5 IMAD.X R7, RZ, RZ, R6, P6 ;  /* 0x000000ffff07d224 */ /* 0x000fc800030e0606 */
[----:B------:R-:W-:-:S05]  /*10200*/  @!P5 IMAD.MOV.U32 R3, RZ, RZ, R7 ;  /* 0x000000ffff03d224 */ /* 0x000fca00078e0007 */
        /* <DEDUP_REMOVED lines=10> */
.L_x_9358:
[----:B------:R-:W-:Y:S02]  /*102b0*/  IMAD.MOV.U32 R13, RZ, RZ, R5 ;  /* 0x000000ffff0d7224 */ /* 0x000fe400078e0005 */
[----:B------:R-:W-:-:S07]  /*102c0*/  IMAD.MOV.U32 R6, RZ, RZ, R14 ;  /* 0x000000ffff067224 */ /* 0x000fce00078e000e */
[----:B------:R-:W-:Y:S05]  /*102d0*/  WARPSYNC.COLLECTIVE R15, `(.L_x_9359) ;  /* 0x000000000f087348 */ /* 0x000fea0003c00000 */
[----:B------:R0:W1:Y:S02]  /*102e0*/  SHFL.IDX P6, R14, R13, R12, R11 ;  /* 0x0000000c0d0e7389 */ /* 0x00006400000c000b */
[----:B01----:R-:W-:Y:S01]  /*102f0*/  ENDCOLLECTIVE ;  /* 0x000000000000791b */ /* 0x003fe20003800000 */
.L_x_9359:
[----:B------:R-:W-:Y:S05]  /*10300*/  BRA `(.L_x_9360) ;  /* 0xffffffbc004c7947 */ /* 0x000fea000383ffff */
.L_x_9249:
[----:B0-----:R-:W-:-:S04]  /*10310*/  IMAD.U32 R3, RZ, RZ, UR38 ;  /* 0x00000026ff037e24 */ /* 0x001fc8000f8e00ff */
[----:B------:R0:W3:Y:S03]  /*10320*/  SYNCS.PHASECHK.TRANS64.TRYWAIT P0, [R3+URZ+0x32420], R2 ;  /* 0x03242002030075a7 */ /* 0x0000e6000800017f */
[----:B---3--:R-:W-:Y:S05]  /*10330*/  @!P0 NANOSLEEP.SYNCS 0x989680 ;  /* 0x009896800000895d */ /* 0x008fea0003900000 */
[----:B------:R-:W3:Y:S02]  /*10340*/  @!P0 SYNCS.PHASECHK.TRANS64 P0, [R3+URZ+0x32420], R2 ;  /* 0x03242002030085a7 */ /* 0x000ee4000800007f */
[----:B---3--:R-:W-:Y:S05]  /*10350*/  @!P0 BRA `(.L_x_9249) ;  /* 0xfffffffc00ec8947 */ /* 0x008fea000383ffff */
[----:B------:R-:W-:Y:S05]  /*10360*/  BRA `(.L_x_9361) ;  /* 0xffffffbc00c07947 */ /* 0x000fea000383ffff */
.L_x_9252:
[----:B0-----:R-:W-:-:S04]  /*10370*/  IMAD.U32 R3, RZ, RZ, UR38 ;  /* 0x00000026ff037e24 */ /* 0x001fc8000f8e00ff */
[----:B------:R0:W3:Y:S03]  /*10380*/  SYNCS.PHASECHK.TRANS64.TRYWAIT P0, [R3+URZ+0x32460], R2 ;  /* 0x03246002030075a7 */ /* 0x0000e6000800017f */
[----:B---3--:R-:W-:Y:S05]  /*10390*/  @!P0 NANOSLEEP.SYNCS 0x989680 ;  /* 0x009896800000895d */ /* 0x008fea0003900000 */
[----:B------:R-:W3:Y:S02]  /*103a0*/  @!P0 SYNCS.PHASECHK.TRANS64 P0, [R3+URZ+0x32460], R2 ;  /* 0x03246002030085a7 */ /* 0x000ee4000800007f */
[----:B---3--:R-:W-:Y:S05]  /*103b0*/  @!P0 BRA `(.L_x_9252) ;  /* 0xfffffffc00ec8947 */ /* 0x008fea000383ffff */
[----:B------:R-:W-:Y:S05]  /*103c0*/  BRA `(.L_x_9362) ;  /* 0xffffffbc00cc7947 */ /* 0x000fea000383ffff */
.L_x_9264:
[----:B-1----:R-:W-:-:S04]  /*103d0*/  IMAD.U32 R3, RZ, RZ, UR38 ;  /* 0x00000026ff037e24 */ /* 0x002fc8000f8e00ff */
[----:B------:R1:W3:Y:S03]  /*103e0*/  SYNCS.PHASECHK.TRANS64.TRYWAIT P0, [R3+URZ+0x32448], R2 ;  /* 0x03244802030075a7 */ /* 0x0002e6000800017f */
[----:B---3--:R-:W-:Y:S05]  /*103f0*/  @!P0 NANOSLEEP.SYNCS 0x989680 ;  /* 0x009896800000895d */ /* 0x008fea0003900000 */
[----:B------:R-:W3:Y:S02]  /*10400*/  @!P0 SYNCS.PHASECHK.TRANS64 P0, [R3+URZ+0x32448], R2 ;  /* 0x03244802030085a7 */ /* 0x000ee4000800007f */
[----:B---3--:R-:W-:Y:S05]  /*10410*/  @!P0 BRA `(.L_x_9264) ;  /* 0xfffffffc00ec8947 */ /* 0x008fea000383ffff */
[----:B------:R-:W-:Y:S05]  /*10420*/  BRA `(.L_x_9363) ;  /* 0xffffffc400cc7947 */ /* 0x000fea000383ffff */
.L_x_9269:
[----:B01----:R-:W-:-:S04]  /*10430*/  IMAD.U32 R3, RZ, RZ, UR38 ;  /* 0x00000026ff037e24 */ /* 0x003fc8000f8e00ff */
[----:B------:R0:W1:Y:S03]  /*10440*/  SYNCS.PHASECHK.TRANS64.TRYWAIT P0, [R3+URZ+0x32468], R2 ;  /* 0x03246802030075a7 */ /* 0x000066000800017f */
[----:B-1----:R-:W-:Y:S05]  /*10450*/  @!P0 NANOSLEEP.SYNCS 0x989680 ;  /* 0x009896800000895d */ /* 0x002fea0003900000 */
[----:B------:R-:W1:Y:S02]  /*10460*/  @!P0 SYNCS.PHASECHK.TRANS64 P0, [R3+URZ+0x32468], R2 ;  /* 0x03246802030085a7 */ /* 0x000e64000800007f */
[----:B-1----:R-:W-:Y:S05]  /*10470*/  @!P0 BRA `(.L_x_9269) ;  /* 0xfffffffc00ec8947 */ /* 0x002fea000383ffff */
[----:B------:R-:W-:Y:S05]  /*10480*/  BRA `(.L_x_9364) ;  /* 0xffffffc8002c7947 */ /* 0x000fea000383ffff */
.L_x_9280:
[----:B-1----:R-:W-:-:S04]  /*10490*/  MOV R3, UR38 ;  /* 0x0000002600037c02 */ /* 0x002fc80008000f00 */
[----:B------:R1:W3:Y:S03]  /*104a0*/  SYNCS.PHASECHK.TRANS64.TRYWAIT P0, [R3+URZ+0x32440], R2 ;  /* 0x03244002030075a7 */ /* 0x0002e6000800017f */
[----:B---3--:R-:W-:Y:S05]  /*104b0*/  @!P0 NANOSLEEP.SYNCS 0x989680 ;  /* 0x009896800000895d */ /* 0x008fea0003900000 */
[----:B------:R-:W3:Y:S02]  /*104c0*/  @!P0 SYNCS.PHASECHK.TRANS64 P0, [R3+URZ+0x32440], R2 ;  /* 0x03244002030085a7 */ /* 0x000ee4000800007f */
[----:B---3--:R-:W-:Y:S05]  /*104d0*/  @!P0 BRA `(.L_x_9280) ;  /* 0xfffffffc00ec8947 */ /* 0x008fea000383ffff */
[----:B------:R-:W-:Y:S05]  /*104e0*/  BRA `(.L_x_9365) ;  /* 0xffffffcc00ac7947 */ /* 0x000fea000383ffff */
.L_x_9285:
[----:B01----:R-:W-:-:S04]  /*104f0*/  IMAD.U32 R3, RZ, RZ, UR38 ;  /* 0x00000026ff037e24 */ /* 0x003fc8000f8e00ff */
[----:B------:R0:W1:Y:S03]  /*10500*/  SYNCS.PHASECHK.TRANS64.TRYWAIT P0, [R3+URZ+0x32460], R2 ;  /* 0x03246002030075a7 */ /* 0x000066000800017f */
[----:B-1----:R-:W-:Y:S05]  /*10510*/  @!P0 NANOSLEEP.SYNCS 0x989680 ;  /* 0x009896800000895d */ /* 0x002fea0003900000 */
[----:B------:R-:W1:Y:S02]  /*10520*/  @!P0 SYNCS.PHASECHK.TRANS64 P0, [R3+URZ+0x32460], R2 ;  /* 0x03246002030085a7 */ /* 0x000e64000800007f */
[----:B-1----:R-:W-:Y:S05]  /*10530*/  @!P0 BRA `(.L_x_9285) ;  /* 0xfffffffc00ec8947 */ /* 0x002fea000383ffff */
[----:B------:R-:W-:Y:S05]  /*10540*/  BRA `(.L_x_9366) ;  /* 0xffffffd000107947 */ /* 0x000fea000383ffff */
.L_x_9297:
[----:B-1----:R-:W-:-:S04]  /*10550*/  IMAD.U32 R3, RZ, RZ, UR38 ;  /* 0x00000026ff037e24 */ /* 0x002fc8000f8e00ff */
[----:B------:R1:W3:Y:S03]  /*10560*/  SYNCS.PHASECHK.TRANS64.TRYWAIT P0, [R3+URZ+0x32448], R2 ;  /* 0x03244802030075a7 */ /* 0x0002e6000800017f */
[----:B---3--:R-:W-:Y:S05]  /*10570*/  @!P0 NANOSLEEP.SYNCS 0x989680 ;  /* 0x009896800000895d */ /* 0x008fea0003900000 */
[----:B------:R-:W3:Y:S02]  /*10580*/  @!P0 SYNCS.PHASECHK.TRANS64 P0, [R3+URZ+0x32448], R2 ;  /* 0x03244802030085a7 */ /* 0x000ee4000800007f */
[----:B---3--:R-:W-:Y:S05]  /*10590*/  @!P0 BRA `(.L_x_9297) ;  /* 0xfffffffc00ec8947 */ /* 0x008fea000383ffff */
[----:B------:R-:W-:Y:S05]  /*105a0*/  BRA `(.L_x_9367) ;  /* 0xffffffd400987947 */ /* 0x000fea000383ffff */
.L_x_9302:
[----:B-1----:R-:W-:-:S04]  /*105b0*/  IMAD.U32 R3, RZ, RZ, UR38 ;  /* 0x00000026ff037e24 */ /* 0x002fc8000f8e00ff */
[----:B------:R1:W3:Y:S03]  /*105c0*/  SYNCS.PHASECHK.TRANS64.TRYWAIT P0, [R3+URZ+0x32468], R2 ;  /* 0x03246802030075a7 */ /* 0x0002e6000800017f */
[----:B---3--:R-:W-:Y:S05]  /*105d0*/  @!P0 NANOSLEEP.SYNCS 0x989680 ;  /* 0x009896800000895d */ /* 0x008fea0003900000 */
[----:B------:R-:W3:Y:S02]  /*105e0*/  @!P0 SYNCS.PHASECHK.TRANS64 P0, [R3+URZ+0x32468], R2 ;  /* 0x03246802030085a7 */ /* 0x000ee4000800007f */
[----:B---3--:R-:W-:Y:S05]  /*105f0*/  @!P0 BRA `(.L_x_9302) ;  /* 0xfffffffc00ec8947 */ /* 0x008fea000383ffff */
[----:B------:R-:W-:Y:S05]  /*10600*/  BRA `(.L_x_9368) ;  /* 0xffffffd400fc7947 */ /* 0x000fea000383ffff */
.L_x_9309:
[----:B0-----:R0:W1:Y:S02]  /*10610*/  SYNCS.PHASECHK.TRANS64.TRYWAIT P0, [R2+URZ+0x32420], R7 ;  /* 0x03242007020075a7 */ /* 0x001064000800017f */
[----:B-1----:R-:W-:Y:S05]  /*10620*/  @!P0 NANOSLEEP.SYNCS 0x989680 ;  /* 0x009896800000895d */ /* 0x002fea0003900000 */
[----:B------:R-:W1:Y:S02]  /*10630*/  @!P0 SYNCS.PHASECHK.TRANS64 P0, [R2+URZ+0x32420], R7 ;  /* 0x03242007020085a7 */ /* 0x000e64000800007f */
[----:B-1----:R-:W-:Y:S05]  /*10640*/  @!P0 BRA `(.L_x_9309) ;  /* 0xfffffffc00f08947 */ /* 0x002fea000383ffff */
[----:B------:R-:W-:Y:S05]  /*10650*/  BRA `(.L_x_9369) ;  /* 0xffffffdc00187947 */ /* 0x000fea000383ffff */
.L_x_9310:
        /* <DEDUP_REMOVED lines=9> */
[----:B--2---:R1:W2:Y:S02]  /*106f0*/  SHFL.IDX P6, R14, R13, R12, R11 ;  /* 0x0000000c0d0e7389 */ /* 0x0042a400000c000b */
[----:B012---:R-:W-:Y:S01]  /*10700*/  ENDCOLLECTIVE ;  /* 0x000000000000791b */ /* 0x007fe20003800000 */
.L_x_9371:
[----:B------:R-:W-:Y:S05]  /*10710*/  BSYNC B0 ;  /* 0x0000000000007941 */ /* 0x000fea0003800000 */
.L_x_9370:
[----:B------:R-:W-:Y:S05]  /*10720*/  BRA `(.L_x_9372) ;  /* 0xffffffd800fc7947 */ /* 0x000fea000383ffff */
.L_x_9311:
[----:B------:R-:W-:Y:S01]  /*10730*/  BSSY B0, `(.L_x_9373) ;  /* 0x0000006000007945 */ /* 0x000fe20003800000 */
[----:B------:R-:W-:-:S07]  /*10740*/  IMAD.MOV.U32 R15, RZ, RZ, -0x1 ;  /* 0xffffffffff0f7424 */ /* 0x000fce00078e00ff */
[----:B01----:R-:W-:Y:S05]  /*10750*/  WARPSYNC.COLLECTIVE R15, `(.L_x_9374) ;  /* 0x000000000f0c7348 */ /* 0x003fea0003c00000 */
[----:B------:R-:W-:Y:S02]  /*10760*/  ELECT P6, UR62, PT ;  /* 0x00000000003e782f */ /* 0x000fe400038c0000 */
[----:B------:R-:W-:Y:S01]  /*10770*/  MOV R14, UR62 ;  /* 0x0000003e000e7c02 */ /* 0x000fe20008000f00 */
[----:B01----:R-:W-:Y:S10]  /*10780*/  ENDCOLLECTIVE ;  /* 0x000000000000791b */ /* 0x003ff40003800000 */
.L_x_9374:
[----:B------:R-:W-:Y:S05]  /*10790*/  BSYNC B0 ;  /* 0x0000000000007941 */ /* 0x000fea0003800000 */
.L_x_9373:
[----:B------:R-:W-:Y:S05]  /*107a0*/  BRA `(.L_x_9375) ;  /* 0xffffffd800f07947 */ /* 0x000fea000383ffff */
.L_x_9313:
[----:B0-----:R0:W1:Y:S02]  /*107b0*/  SYNCS.PHASECHK.TRANS64.TRYWAIT P0, [R7+URZ], R4 ;  /* 0x00000004070075a7 */ /* 0x001064000800017f */
[----:B-1----:R-:W-:Y:S05]  /*107c0*/  @!P0 NANOSLEEP.SYNCS 0x989680 ;  /* 0x009896800000895d */ /* 0x002fea0003900000 */
[----:B------:R-:W1:Y:S02]  /*107d0*/  @!P0 SYNCS.PHASECHK.TRANS64 P0, [R7+URZ], R4 ;  /* 0x00000004070085a7 */ /* 0x000e64000800007f */
[----:B-1----:R-:W-:Y:S05]  /*107e0*/  @!P0 BRA `(.L_x_9313) ;  /* 0xfffffffc00f08947 */ /* 0x002fea000383ffff */
[----:B------:R-:W-:Y:S05]  /*107f0*/  BRA `(.L_x_9376) ;  /* 0xffffffdc002c7947 */ /* 0x000fea000383ffff */
.L_x_9314:
[----:B-1----:R1:W2:Y:S02]  /*10800*/  SYNCS.PHASECHK.TRANS64.TRYWAIT P0, [R5+URZ], R0 ;  /* 0x00000000050075a7 */ /* 0x0022a4000800017f */
[----:B--2---:R-:W-:Y:S05]  /*10810*/  @!P0 NANOSLEEP.SYNCS 0x989680 ;  /* 0x009896800000895d */ /* 0x004fea0003900000 */
[----:B------:R-:W2:Y:S02]  /*10820*/  @!P0 SYNCS.PHASECHK.TRANS64 P0, [R5+URZ], R0 ;  /* 0x00000000050085a7 */ /* 0x000ea4000800007f */
[----:B--2---:R-:W-:Y:S05]  /*10830*/  @!P0 BRA `(.L_x_9314) ;  /* 0xfffffffc00f08947 */ /* 0x004fea000383ffff */
[----:B------:R-:W-:Y:S05]  /*10840*/  BRA `(.L_x_9377) ;  /* 0xffffffdc00207947 */ /* 0x000fea000383ffff */
.L_x_9316:
[----:B-1----:R1:W2:Y:S02]  /*10850*/  SYNCS.PHASECHK.TRANS64.TRYWAIT P0, [R5+URZ], R4 ;  /* 0x00000004050075a7 */ /* 0x0022a4000800017f */
[----:B--2---:R-:W-:Y:S05]  /*10860*/  @!P0 NANOSLEEP.SYNCS 0x989680 ;  /* 0x009896800000895d */ /* 0x004fea0003900000 */
[----:B------:R-:W2:Y:S02]  /*10870*/  @!P0 SYNCS.PHASECHK.TRANS64 P0, [R5+URZ], R4 ;  /* 0x00000004050085a7 */ /* 0x000ea4000800007f */
[----:B--2---:R-:W-:Y:S05]  /*10880*/  @!P0 BRA `(.L_x_9316) ;  /* 0xfffffffc00f08947 */ /* 0x004fea000383ffff */
[----:B------:R-:W-:Y:S05]  /*10890*/  BRA `(.L_x_9378) ;  /* 0xffffffdc00247947 */ /* 0x000fea000383ffff */
.L_x_9379:
        /* <DEDUP_REMOVED lines=14> */
.L_x_15189:


//--------------------- .text._ZN7cutlass13device_kernelIN5flash11enable_sm90INS1_16FlashAttnFwdSm90INS1_25CollectiveMainloopFwdSm90ILi2EN4cute5tupleIJNS5_1CILi1EEES8_S8_EEENS6_IJNS7_ILi128EEENS7_ILi96EEENS7_ILi64EEEEEELi256ENS_10bfloat16_tEfNS_4arch4Sm90ELb0ELb0ELb1ELb1ELb0ELb0ELb0ELb1ELb0ELb1ELb1ELb0EEENS1_21CollectiveEpilogueFwdINS6_IJSA_NS7_ILi256EEESB_EEES9_SE_SG_Li256ELb1ELb1ELb1ELb0EEENS1_36VarlenDynamicPersistentTileSchedulerILi128ELi96ELi256ELi128ELb1ELb1ELb1ELb0ELb1ELb1EEEEEEEEEvNT_6ParamsE --------------------------
	.section	.text._ZN7cutlass13device_kernelIN5flash11enable_sm90INS1_16FlashAttnFwdSm90INS1_25CollectiveMainloopFwdSm90ILi2EN4cute5tupleIJNS5_1CILi1EEES8_S8_EEENS6_IJNS7_ILi128EEENS7_ILi96EEENS7_ILi64EEEEEELi256ENS_10bfloat16_tEfNS_4arch4Sm90ELb0ELb0ELb1ELb1ELb0ELb0ELb0ELb1ELb0ELb1ELb1ELb0EEENS1_21CollectiveEpilogueFwdINS6_IJSA_NS7_ILi256EEESB_EEES9_SE_SG_Li256ELb1ELb1ELb1ELb0EEENS1_36VarlenDynamicPersistentTileSchedulerILi128ELi96ELi256ELi128ELb1ELb1ELb1ELb0ELb1ELb1EEEEEEEEEvNT_6ParamsE,"ax",@progbits
	.align	128
.text._ZN7cutlass13device_kernelIN5flash11enable_sm90INS1_16FlashAttnFwdSm90INS1_25CollectiveMainloopFwdSm90ILi2EN4cute5tupleIJNS5_1CILi1EEES8_S8_EEENS6_IJNS7_ILi128EEENS7_ILi96EEENS7_ILi64EEEEEELi256ENS_10bfloat16_tEfNS_4arch4Sm90ELb0ELb0ELb1ELb1ELb0ELb0ELb0ELb1ELb0ELb1ELb1ELb0EEENS1_21CollectiveEpilogueFwdINS6_IJSA_NS7_ILi256EEESB_EEES9_SE_SG_Li256ELb1ELb1ELb1ELb0EEENS1_36VarlenDynamicPersistentTileSchedulerILi128ELi96ELi256ELi128ELb1ELb1ELb1ELb0ELb1ELb1EEEEEEEEEvNT_6ParamsE:
        .type           _ZN7cutlass13device_kernelIN5flash11enable_sm90INS1_16FlashAttnFwdSm90INS1_25CollectiveMainloopFwdSm90ILi2EN4cute5tupleIJNS5_1CILi1EEES8_S8_EEENS6_IJNS7_ILi128EEENS7_ILi96EEENS7_ILi64EEEEEELi256ENS_10bfloat16_tEfNS_4arch4Sm90ELb0ELb0ELb1ELb1ELb0ELb0ELb0ELb1ELb0ELb1ELb1ELb0EEENS1_21CollectiveEpilogueFwdINS6_IJSA_NS7_ILi256EEESB_EEES9_SE_SG_Li256ELb1ELb1ELb1ELb0EEENS1_36VarlenDynamicPersistentTileSchedulerILi128ELi96ELi256ELi128ELb1ELb1ELb1ELb0ELb1ELb1EEEEEEEEEvNT_6ParamsE,@function
        .size           _ZN7cutlass13device_kernelIN5flash11enable_sm90INS1_16FlashAttnFwdSm90INS1_25CollectiveMainloopFwdSm90ILi2EN4cute5tupleIJNS5_1CILi1EEES8_S8_EEENS6_IJNS7_ILi128EEENS7_ILi96EEENS7_ILi64EEEEEELi256ENS_10bfloat16_tEfNS_4arch4Sm90ELb0ELb0ELb1ELb1ELb0ELb0ELb0ELb1ELb0ELb1ELb1ELb0EEENS1_21CollectiveEpilogueFwdINS6_IJSA_NS7_ILi256EEESB_EEES9_SE_SG_Li256ELb1ELb1ELb1ELb0EEENS1_36VarlenDynamicPersistentTileSchedulerILi128ELi96ELi256ELi128ELb1ELb1ELb1ELb0ELb1ELb1EEEEEEEEEvNT_6ParamsE,(.L_x_15190 - _ZN7cutlass13device_kernelIN5flash11enable_sm90INS1_16FlashAttnFwdSm90INS1_25CollectiveMainloopFwdSm90ILi2EN4cute5tupleIJNS5_1CILi1EEES8_S8_EEENS6_IJNS7_ILi128EEENS7_ILi96EEENS7_ILi64EEEEEELi256ENS_10bfloat16_tEfNS_4arch4Sm90ELb0ELb0ELb1ELb1ELb0ELb0ELb0ELb1ELb0ELb1ELb1ELb0EEENS1_21CollectiveEpilogueFwdINS6_IJSA_NS7_ILi256EEESB_EEES9_SE_SG_Li256ELb1ELb1ELb1ELb0EEENS1_36VarlenDynamicPersistentTileSchedulerILi128ELi96ELi256ELi128ELb1ELb1ELb1ELb0ELb1ELb1EEEEEEEEEvNT_6ParamsE)
        .other          _ZN7cutlass13device_kernelIN5flash11enable_sm90INS1_16FlashAttnFwdSm90INS1_25CollectiveMainloopFwdSm90ILi2EN4cute5tupleIJNS5_1CILi1EEES8_S8_EEENS6_IJNS7_ILi128EEENS7_ILi96EEENS7_ILi64EEEEEELi256ENS_10bfloat16_tEfNS_4arch4Sm90ELb0ELb0ELb1ELb1ELb0ELb0ELb0ELb1ELb0ELb1ELb1ELb0EEENS1_21CollectiveEpilogueFwdINS6_IJSA_NS7_ILi256EEESB_EEES9_SE_SG_Li256ELb1ELb1ELb1ELb0EEENS1_36VarlenDynamicPersistentTileSchedulerILi128ELi96ELi256ELi128ELb1ELb1ELb1ELb0ELb1ELb1EEEEEEEEEvNT_6ParamsE,@"STO_CUDA_ENTRY STV_DEFAULT"
_ZN7cutlass13device_kernelIN5flash11enable_sm90INS1_16FlashAttnFwdSm90INS1_25CollectiveMainloopFwdSm90ILi2EN4cute5tupleIJNS5_1CILi1EEES8_S8_EEENS6_IJNS7_ILi128EEENS7_ILi96EEENS7_ILi64EEEEEELi256ENS_10bfloat16_tEfNS_4arch4Sm90ELb0ELb0ELb1ELb1ELb0ELb0ELb0ELb1ELb0ELb1ELb1ELb0EEENS1_21CollectiveEpilogueFwdINS6_IJSA_NS7_ILi256EEESB_EEES9_SE_SG_Li256ELb1ELb1ELb1ELb0EEENS1_36VarlenDynamicPersistentTileSchedulerILi128ELi96ELi256ELi128ELb1ELb1ELb1ELb0ELb1ELb1EEEEEEEEEvNT_6ParamsE:
        /* <DEDUP_REMOVED lines=18> */
.L_x_9381:
[----:B------:R-:W-:Y:S05]  /*0120*/  BSYNC B0 ;  /* 0x0000000000007941 */ /* 0x000fea0003800000 */
.L_x_9380:
        /* <DEDUP_REMOVED lines=41> */
.L_x_9382:
        /* <DEDUP_REMOVED lines=22> */
.L_x_9383:
        /* <DEDUP_REMOVED lines=18> */
.L_x_9384:
        /* <DEDUP_REMOVED lines=22> */
.L_x_9385:
        /* <DEDUP_REMOVED lines=22> */
.L_x_9386:
[----:B------:R-:W-:Y:S01]  /*0900*/  PLOP3.LUT P0, PT, PT, PT, UP0, 0x80, 0x0 ;  /* 0x000000000000781c */ /* 0x000fe20003f0f008 */
[----:B------:R-:W-:Y:S01]  /*0910*/  UMOV UR36, 0x1 ;  /* 0x0000000100247882 */ /* 0x000fe20000000000 */
[----:B------:R-:W-:Y:S01]  /*0920*/  NOP ;  /* 0x0000000000007918 */ /* 0x000fe20000000000 */
[----:B------:R-:W-:Y:S01]  /*0930*/  USEL UR36, UR36, 0x2, !UP0 ;  /* 0x0000000224247887 */ /* 0x000fe2000c000000 */
[----:B------:R-:W-:Y:S01]  /*0940*/  ULDC.64 UR40, c[0x0][0x208] ;  /* 0x0000820000287ab9 */ /* 0x000fe20000000a00 */
[----:B012-4-:R-:W-:Y:S08]  /*0950*/  BAR.SYNC.DEFER_BLOCKING 0x0 ;  /* 0x0000000000007b1d */ /* 0x017ff00000010000 */
[----:B------:R-:W-:Y:S05]  /*0960*/  @!P0 BRA `(.L_x_9387) ;  /* 0x000000a800e88947 */ /* 0x000fea0003800000 */
.L_x_9388:
[----:B------:R-:W-:-:S08]  /*0970*/  NOP ;  /* 0x0000000000007918 */ /* 0x000fd00000000000 */
[----:B------:R-:W0:Y:S02]  /*0980*/  USETMAXREG.TRY_ALLOC.CTAPOOL UP0, 0xf0 ;  /* 0x000000f0000079c8 */ /* 0x000e240008000600 */
[----:B0-----:R-:W-:-:S13]  /*0990*/  PLOP3.LUT P0, PT, PT, PT, UP0, 0x80, 0x0 ;  /* 0x000000000000781c */ /* 0x001fda0003f0f008 */
[----:B------:R-:W-:Y:S05]  /*09a0*/  @!P0 BRA `(.L_x_9388) ;  /* 0xfffffffc00f08947 */ /* 0x000fea000383ffff */
[----:B------:R-:W-:Y:S01]  /*09b0*/  SHF.R.U32.HI R0, RZ, 0x7, R6 ;  /* 0x00000007ff007819 */ /* 0x000fe20000011606 */
[----:B------:R-:W0:Y:S08]  /*09c0*/  S2UR UR5, SR_CgaCtaId ;  /* 0x00000000000579c3 */ /* 0x000e300000008800 */
[----:B------:R-:W-:Y:S06]  /*09d0*/  BAR.ARV 0x8, 0x180 ;  /* 0x0206000000007b1d */ /* 0x000fec0000002000 */
[----:B------:R-:W-:Y:S01]  /*09e0*/  ISETP.NE.AND P0, PT, R0, 0x1, PT ;  /* 0x000000010000780c */ /* 0x000fe20003f05270 */
[----:B------:R-:W-:-:S12]  /*09f0*/  UMOV UR4, 0x400 ;  /* 0x0000040000047882 */ /* 0x000fd80000000000 */
[----:B------:R-:W-:Y:S06]  /*0a00*/  @!P0 BAR.ARV 0x9, 0x100 ;  /* 0x0244000000008b1d */ /* 0x000fec0000002000 */
[----:B0-----:R-:W-:Y:S02]  /*0a10*/  ULEA UR4, UR5, UR4, 0x18 ;  /* 0x0000000405047291 */ /* 0x001fe4000f8ec03f */
[----:B------:R-:W-:Y:S07]  /*0a20*/  BAR.SYNC.DEFER_BLOCKING 0x5, 0x180 ;  /* 0x0146000000007b1d */ /* 0x000fee0000010000 */
[----:B------:R-:W0:Y:S01]  /*0a30*/  LDS.128 R8, [UR4+0x228d0] ;  /* 0x0228d004ff087984 */ /* 0x000e220008000c00 */
[----:B------:R-:W-:Y:S01]  /*0a40*/  ULDC UR4, c[0x0][0xc3c] ;  /* 0x00030f0000047ab9 */ /* 0x000fe20000000800 */
[----:B------:R-:W-:Y:S06]  /*0a50*/  BAR.ARV 0x4, 0x180 ;  /* 0x0106000000007b1d */ /* 0x000fec0000002000 */
[----:B0-----:R-:W-:-:S13]  /*0a60*/  ISETP.GE.AND P0, PT, R11, UR4, PT ;  /* 0x000000040b007c0c */ /* 0x001fda000bf06270 */
[----:B------:R-:W-:Y:S05]  /*0a70*/  @P0 EXIT ;  /* 0x000000000000094d */ /* 0x000fea0003800000 */
[----:B------:R-:W-:Y:S01]  /*0a80*/  VIADD R6, R6, 0xffffff80 ;  /* 0xffffff8006067836 */ /* 0x000fe20000000000 */
[----:B------:R-:W-:Y:S01]  /*0a90*/  R2UR UR5, R9 ;  /* 0x00000000090572ca */ /* 0x000fe200000e0000 */
[----:B------:R-:W-:Y:S01]  /*0aa0*/  ULOP3.LUT UR49, UR36, 0x1, URZ, 0xfc, !UPT ;  /* 0x0000000124317892 */ /* 0x000fe2000f8efc3f */
        /* <DEDUP_REMOVED lines=8> */
[----:B------:R-:W-:Y:S02]  /*0b30*/  LOP3.LUT R5, R0, 0xffffff80, RZ, 0xc0, !PT ;  /* 0xffffff8000057812 */ /* 0x000fe400078ec0ff */
[CC--:B------:R-:W-:Y:S01]  /*0b40*/  LEA.HI R4, R3.reuse, R6.reuse, RZ, 0x2 ;  /* 0x0000000603047211 */ /* 0x0c0fe200078f10ff */
[----:B------:R-:W-:Y:S01]  /*0b50*/  IMAD.SHL.U32 R7, R2, 0x20, RZ ;  /* 0x0000002002077824 */ /* 0x000fe200078e00ff */
[----:B------:R-:W-:Y:S01]  /*0b60*/  LEA.HI R3, R3, R6, RZ, 0x4 ;  /* 0x0000000603037211 */ /* 0x000fe200078f20ff */
[----:B------:R-:W-:Y:S01]  /*0b70*/  IMAD.IADD R222, R6, 0x1, -R5 ;  /* 0x0000000106de7824 */ /* 0x000fe200078e0a05 */
[----:B------:R-:W-:Y:S02]  /*0b80*/  LOP3.LUT R13, R4, 0xfffffffc, RZ, 0xc0, !PT ;  /* 0xfffffffc040d7812 */ /* 0x000fe400078ec0ff */
[----:B------:R-:W-:Y:S02]  /*0b90*/  SHF.R.S32.HI R2, RZ, 0x4, R3 ;  /* 0x00000004ff027819 */ /* 0x000fe40000011403 */
[----:B------:R-:W-:Y:S01]  /*0ba0*/  SHF.R.S32.HI R9, RZ, 0x1f, R222 ;  /* 0x0000001fff097819 */ /* 0x000fe200000114de */
[----:B------:R-:W-:Y:S01]  /*0bb0*/  IMAD.IADD R13, R6, 0x1, -R13 ;  /* 0x00000001060d7824 */ /* 0x000fe200078e0a0d */
[----:B------:R-:W-:-:S02]  /*0bc0*/  LOP3.LUT R5, R3, 0x3fffff0, RZ, 0xc0, !PT ;  /* 0x03fffff003057812 */ /* 0x000fc400078ec0ff */
[----:B------:R-:W-:Y:S02]  /*0bd0*/  LEA.HI R8, R9, R222, RZ, 0x2 ;  /* 0x000000de09087211 */ /* 0x000fe400078f10ff */
[----:B------:R-:W-:Y:S01]  /*0be0*/  LEA.HI R4, R3, R2, RZ, 0x1 ;  /* 0x0000000203047211 */ /* 0x000fe200078f08ff */
[----:B------:R-:W-:Y:S01]  /*0bf0*/  IMAD.IADD R5, R6, 0x1, -R5 ;  /* 0x0000000106057824 */ /* 0x000fe200078e0a05 */
[--C-:B------:R-:W-:Y:S02]  /*0c00*/  SHF.R.S32.HI R10, RZ, 0x2, R8.reuse ;  /* 0x00000002ff0a7819 */ /* 0x100fe40000011408 */
[----:B------:R-:W-:Y:S02]  /*0c10*/  SHF.R.S32.HI R11, RZ, 0x1f, R8 ;  /* 0x0000001fff0b7819 */ /* 0x000fe40000011408 */
[----:B------:R-:W-:Y:S02]  /*0c20*/  SHF.R.S32.HI R3, RZ, 0x7, R0 ;  /* 0x00000007ff037819 */ /* 0x000fe40000011400 */
[----:B------:R-:W-:-:S02]  /*0c30*/  LEA.HI R11, R11, R10, RZ, 0x3 ;  /* 0x0000000a0b0b7211 */ /* 0x000fc400078f18ff */
[----:B------:R-:W-:Y:S02]  /*0c40*/  LOP3.LUT R6, R7, 0xfffffc00, RZ, 0xc0, !PT ;  /* 0xfffffc0007067812 */ /* 0x000fe400078ec0ff */
[----:B------:R-:W-:Y:S02]  /*0c50*/  LOP3.LUT R7, R4, 0x1ffffffe, RZ, 0xc0, !PT ;  /* 0x1ffffffe04077812 */ /* 0x000fe400078ec0ff */
[----:B------:R-:W-:Y:S01]  /*0c60*/  LOP3.LUT R11, R11, 0xfffffff8, RZ, 0xc0, !PT ;  /* 0xfffffff80b0b7812 */ /* 0x000fe200078ec0ff */
[----:B------:R-:W-:Y:S01]  /*0c70*/  IMAD R6, R5, 0x40, R6 ;  /* 0x0000004005067824 */ /* 0x000fe200078e0206 */
[----:B------:R-:W-:Y:S01]  /*0c80*/  LEA.HI R0, R0, R3, RZ, 0x1 ;  /* 0x0000000300007211 */ /* 0x000fe200078f08ff */
[----:B------:R-:W-:Y:S01]  /*0c90*/  IMAD.IADD R7, R2, 0x1, -R7 ;  /* 0x0000000102077824 */ /* 0x000fe200078e0a07 */
[----:B------:R-:W-:Y:S01]  /*0ca0*/  LEA.HI R9, R9, R222, RZ, 0x5 ;  /* 0x000000de09097211 */ /* 0x000fe200078f28ff */
[----:B------:R-:W-:Y:S01]  /*0cb0*/  IMAD.IADD R10, R10, 0x1, -R11 ;  /* 0x000000010a0a7824 */ /* 0x000fe200078e0a0b */
[----:B------:R-:W-:-:S02]  /*0cc0*/  LOP3.LUT R0, R0, 0x3fffffe, RZ, 0xc0, !PT ;  /* 0x03fffffe00007812 */ /* 0x000fc400078ec0ff */
[----:B------:R-:W-:Y:S02]  /*0cd0*/  SHF.R.S32.HI R9, RZ, 0x5, R9 ;  /* 0x00000005ff097819 */ /* 0x000fe40000011409 */
[----:B------:R-:W-:Y:S01]  /*0ce0*/  LEA.HI R2, R13, R13, RZ, 0x1 ;  /* 0x0000000d0d027211 */ /* 0x000fe200078f08ff */
[----:B------:R-:W-:Y:S01]  /*0cf0*/  IMAD.IADD R0, R3, 0x1, -R0 ;  /* 0x0000000103007824 */ /* 0x000fe200078e0a00 */
[----:B------:R-:W-:Y:S01]  /*0d00*/  LOP3.LUT R5, R8, 0x7ffffffc, RZ, 0xc0, !PT ;  /* 0x7ffffffc08057812 */ /* 0x000fe200078ec0ff */
[----:B------:R-:W-:Y:S01]  /*0d10*/  IMAD R9, R9, 0x10, R10 ;  /* 0x0000001009097824 */ /* 0x000fe200078e020a */
[----:B------:R-:W-:Y:S01]  /*0d20*/  LOP3.LUT R2, R2, 0x1ffffffe, RZ, 0xc0, !PT ;  /* 0x1ffffffe02027812 */ /* 0x000fe200078ec0ff */
[----:B------:R-:W-:Y:S02]  /*0d30*/  IMAD R3, R7, 0x8, R6 ;  /* 0x0000000807037824 */ /* 0x000fe400078e0206 */
[----:B------:R-:W-:Y:S02]  /*0d40*/  IMAD R0, R0, 0x40, R9 ;  /* 0x0000004000007824 */ /* 0x000fe400078e0209 */
[----:B------:R-:W-:Y:S01]  /*0d50*/  IMAD.IADD R13, R13, 0x1, -R2 ;  /* 0x000000010d0d7824 */ /* 0x000fe200078e0a02 */
[----:B------:R-:W-:Y:S01]  /*0d60*/  STL [R1+0x38], R3 ;  /* 0x0000380301007387 */ /* 0x000fe20000100800 */
[----:B------:R-:W-:-:S03]  /*0d70*/  IMAD.IADD R5, R222, 0x1, -R5 ;  /* 0x00000001de057824 */ /* 0x000fc600078e0a05 */
[----:B------:R0:W-:Y:S01]  /*0d80*/  STL [R1+0x30], R0 ;  /* 0x0000300001007387 */ /* 0x0001e20000100800 */
[----:B------:R-:W-:-:S04]  /*0d90*/  IMAD.SHL.U32 R2, R5, 0x2, RZ ;  /* 0x0000000205027824 */ /* 0x000fc800078e00ff */
[C---:B------:R-:W-:Y:S02]  /*0da0*/  VIADD R221, R2.reuse, 0x8 ;  /* 0x0000000802dd7836 */ /* 0x040fe40000000000 */
[C---:B------:R-:W-:Y:S02]  /*0db0*/  VIADD R220, R2.reuse, 0x10 ;  /* 0x0000001002dc7836 */ /* 0x040fe40000000000 */
[C---:B------:R-:W-:Y:S01]  /*0dc0*/  VIADD R219, R2.reuse, 0x18 ;  /* 0x0000001802db7836 */ /* 0x040fe20000000000 */
[----:B------:R-:W-:Y:S01]  /*0dd0*/  SHF.R.S32.HI R5, RZ, 0x1f, R221 ;  /* 0x0000001fff057819 */ /* 0x000fe200000114dd */
[----:B0-----:R-:W-:Y:S01]  /*0de0*/  IMAD R0, R13, 0x8, R0 ;  /* 0x000000080d007824 */ /* 0x001fe200078e0200 */
[----:B------:R-:W-:Y:S01]  /*0df0*/  SHF.R.S32.HI R4, RZ, 0x1f, R220 ;  /* 0x0000001fff047819 */ /* 0x000fe200000114dc */
        /* <DEDUP_REMOVED lines=50> */
[----:B0-----:R-:W-:-:S07]  /*1120*/  SHF.R.S32.HI R223, RZ, 0x1f, R17 ;  /* 0x0000001fffdf7819 */ /* 0x001fce0000011411 */
.L_x_9434:
[----:B------:R-:W-:Y:S01]  /*1130*/  ULDC.64 UR8, c[0x0][0xc88] ;  /* 0x0003220000087ab9 */ /* 0x000fe20000000a00 */
[----:B------:R-:W-:Y:S01]  /*1140*/  ULDC.64 UR10, c[0x0][0xa20] ;  /* 0x00028800000a7ab9 */ /* 0x000fe20000000a00 */
[----:B------:R-:W-:Y:S01]  /*1150*/  UIMAD.WIDE UR8, UR7, 0x4, UR8 ;  /* 0x00000004070878a5 */ /* 0x000fe2000f8e0208 */
[----:B------:R-:W-:-:S05]  /*1160*/  ULDC UR4, c[0x0][0x424] ;  /* 0x0001090000047ab9 */ /* 0x000fca0000000800 */
[----:B012---:R-:W-:Y:S02]  /*1170*/  IMAD.U32 R4, RZ, RZ, UR8 ;  /* 0x00000008ff047e24 */ /* 0x007fe4000f8e00ff */
[----:B---3--:R-:W-:Y:S01]  /*1180*/  IMAD.U32 R5, RZ, RZ, UR9 ;  /* 0x00000009ff057e24 */ /* 0x008fe2000f8e00ff */
[----:B------:R-:W-:-:S04]  /*1190*/  ULDC.64 UR8, c[0x0][0xa28] ;  /* 0x00028a0000087ab9 */ /* 0x000fc80000000a00 */
[----:B------:R-:W2:Y:S01]  /*11a0*/  LDG.E R4, desc[UR40][R4.64] ;  /* 0x0000002804047981 */ /* 0x000ea2000c1e1900 */
[----:B------:R-:W-:Y:S02]  /*11b0*/  UISETP.NE.U32.AND UP0, UPT, UR8, URZ, UPT ;  /* 0x0000003f0800728c */ /* 0x000fe4000bf05070 */
        /* <DEDUP_REMOVED lines=14> */
[----:B----4-:R-:W-:-:S03]  /*12a0*/  IMAD.U32 R6, RZ, RZ, UR10 ;  /* 0x0000000aff067e24 */ /* 0x010fc6000f8e00ff */
[----:B------:R-:W-:Y:S01]  /*12b0*/  IMAD.U32 R7, RZ, RZ, UR11 ;  /* 0x0000000bff077e24 */ /* 0x000fe2000f8e00ff */
[----:B------:R-:W2:Y:S04]  /*12c0*/  @P0 LDG.E R4, desc[UR40][R4.64] ;  /* 0x0000002804040981 */ /* 0x000ea8000c1e1900 */
[----:B------:R-:W3:Y:S01]  /*12d0*/  @P1 LDG.E R6, desc[UR40][R6.64] ;  /* 0x0000002806061981 */ /* 0x000ee2000c1e1900 */
[----:B------:R-:W-:Y:S01]  /*12e0*/  UISETP.NE.U32.AND UP0, UPT, UR8, URZ, UPT ;  /* 0x0000003f0800728c */ /* 0x000fe2000bf05070 */
[----:B------:R-:W-:Y:S01]  /*12f0*/  UMOV UR44, UR5 ;  /* 0x00000005002c7c82 */ /* 0x000fe20008000000 */
[----:B------:R-:W-:Y:S02]  /*1300*/  ULDC UR5, c[0x0][0x2f0] ;  /* 0x0000bc0000057ab9 */ /* 0x000fe40000000800 */
[----:B------:R-:W-:Y:S01]  /*1310*/  UISETP.NE.AND.EX UP0, UPT, UR9, URZ, UPT, UP0 ;  /* 0x0000003f0900728c */ /* 0x000fe2000bf05300 */
[----:B------:R-:W-:Y:S01]  /*1320*/  UMOV UR51, URZ ;  /* 0x0000003f00337c82 */ /* 0x000fe20008000000 */
[----:B------:R-:W-:-:S02]  /*1330*/  ULOP3.LUT UR43, UR6, 0xffff, URZ, 0xc0, !UPT ;  /* 0x0000ffff062b7892 */ /* 0x000fc4000f8ec03f */
[----:B------:R-:W-:Y:S02]  /*1340*/  USEL UR4, UR4, 0x1, UP0 ;  /* 0x0000000104047887 */ /* 0x000fe40008000000 */
[----:B------:R-:W-:Y:S02]  /*1350*/  ULOP3.LUT UR7, UR6, 0xff0000, URZ, 0xc0, !UPT ;  /* 0x00ff000006077892 */ /* 0x000fe4000f8ec03f */
[----:B------:R-:W-:Y:S02]  /*1360*/  UIMAD UR4, UR4, UR5, URZ ;  /* 0x00000005040472a4 */ /* 0x000fe4000f8e023f */
[----:B------:R-:W-:Y:S01]  /*1370*/  ULOP3.LUT UR6, UR6, 0xff000000, URZ, 0xc0, !UPT ;  /* 0xff00000006067892 */ /* 0x000fe2000f8ec03f */
[----:B--2---:R-:W-:-:S04]  /*1380*/  @P0 R2UR UR51, R4 ;  /* 0x00000000043302ca */ /* 0x004fc800000e0000 */
        /* <DEDUP_REMOVED lines=15> */
.L_x_9389:
[----:B------:R-:W-:Y:S02]  /*1480*/  UIADD3 UR51, -UR51, UR4, URZ ;  /* 0x0000000433337290 */ /* 0x000fe4000fffe13f */
[----:B------:R-:W-:Y:S02]  /*1490*/  USHF.R.U32.HI UR6, URZ, 0x8, UR6 ;  /* 0x000000083f067899 */ /* 0x000fe40008011606 */
[----:B------:R-:W-:Y:S02]  /*14a0*/  UISETP.GE.AND UP0, UPT, UR51, 0x1, UPT ;  /* 0x000000013300788c */ /* 0x000fe4000bf06270 */
[----:B------:R-:W-:Y:S02]  /*14b0*/  UIADD3 UR4, UR51, 0x5f, URZ ;  /* 0x0000005f33047890 */ /* 0x000fe4000fffe03f */
[----:B------:R-:W-:Y:S02]  /*14c0*/  ULEA.HI UR7, UR7, UR6, URZ, 0x10 ;  /* 0x0000000607077291 */ /* 0x000fe4000f8f803f */
[----:B------:R-:W-:Y:S01]  /*14d0*/  PLOP3.LUT P0, PT, PT, PT, UP0, 0x80, 0x0 ;  /* 0x000000000000781c */ /* 0x000fe20003f0f008 */
[----:B------:R-:W-:-:S02]  /*14e0*/  UIMAD.WIDE UR4, UR4, 0x2aaaaaab, URZ ;  /* 0x2aaaaaab040478a5 */ /* 0x000fc4000f8e023f */
[----:B------:R-:W-:Y:S02]  /*14f0*/  ULOP3.LUT UR42, UR7, 0xff, URZ, 0xc0, !UPT ;  /* 0x000000ff072a7892 */ /* 0x000fe4000f8ec03f */
[----:B------:R-:W-:Y:S02]  /*1500*/  USHF.R.U32.HI UR6, URZ, 0x1f, UR5 ;  /* 0x0000001f3f067899 */ /* 0x000fe40008011605 */
[----:B------:R-:W-:Y:S01]  /*1510*/  USHF.R.U32.HI UR39, URZ, 0x10, UR7 ;  /* 0x000000103f277899 */ /* 0x000fe20008011607 */
[----:B------:R-:W-:Y:S01]  /*1520*/  UMOV UR4, URZ ;  /* 0x0000003f00047c82 */ /* 0x000fe20008000000 */
[----:B------:R-:W-:-:S04]  /*1530*/  ULEA.HI.SX32 UR9, UR5, UR6, 0x1c ;  /* 0x0000000605097291 */ /* 0x000fc8000f8fe23f */
[----:B------:R-:W-:Y:S08]  /*1540*/  @!P0 BRA `(.L_x_9390) ;  /* 0x0000000000908947 */ /* 0x000ff00003800000 */
[----:B------:R-:W-:Y:S01]  /*1550*/  UISETP.NE.AND UP0, UPT, UR39, URZ, UPT ;  /* 0x0000003f2700728c */ /* 0x000fe2000bf05270 */
[----:B------:R-:W-:-:S03]  /*1560*/  ULDC UR4, c[0x0][0x9f0] ;  /* 0x00027c0000047ab9 */ /* 0x000fc60000000800 */
[----:B------:R-:W-:-:S03]  /*1570*/  USEL UR10, UR39, UR4, UP0 ;  /* 0x00000004270a7287 */ /* 0x000fc60008000000 */
[----:B------:R-:W-:Y:S01]  /*1580*/  UMOV UR4, URZ ;  /* 0x0000003f00047c82 */ /* 0x000fe20008000000 */
[----:B------:R-:W-:Y:S02]  /*1590*/  UIADD3 UR6, UR9, -0x1, UR10 ;  /* 0xffffffff09067890 */ /* 0x000fe4000fffe00a */
[----:B------:R-:W-:-:S04]  /*15a0*/  IMAD.U32 R4, RZ, RZ, UR10 ;  /* 0x0000000aff047e24 */ /* 0x000fc8000f8e00ff */
[----:B------:R-:W-:Y:S01]  /*15b0*/  IMAD.U32 R5, RZ, RZ, UR6 ;  /* 0x00000006ff057e24 */ /* 0x000fe2000f8e00ff */
[-C--:B------:R-:W-:Y:S01]  /*15c0*/  IABS R0, R4.reuse ;  /* 0x0000000400007213 */ /* 0x080fe20000000000 */
[----:B------:R-:W-:Y:S01]  /*15d0*/  ULOP3.LUT UR6, UR6, UR10, URZ, 0x3c, !UPT ;  /* 0x0000000a06067292 */ /* 0x000fe2000f8e3c3f */
[----:B------:R-:W-:Y:S02]  /*15e0*/  IABS R6, R4 ;  /* 0x0000000400067213 */ /* 0x000fe40000000000 */
        /* <DEDUP_REMOVED lines=26> */
.L_x_9390:
[----:B------:R-:W-:Y:S01]  /*1790*/  UIMAD UR38, UR42, UR4, URZ ;  /* 0x000000042a2672a4 */ /* 0x000fe2000f8e023f */
[----:B------:R-:W-:Y:S01]  /*17a0*/  IMAD.U32 R0, RZ, RZ, UR9 ;  /* 0x00000009ff007e24 */ /* 0x000fe2000f8e00ff */
[----:B------:R-:W-:Y:S01]  /*17b0*/  PLOP3.LUT P0, PT, PT, PT, PT, 0x80, 0x0 ;  /* 0x000000000000781c */ /* 0x000fe20003f0f070 */
[----:B------:R-:W-:Y:S01]  /*17c0*/  IMAD.U32 R3, RZ, RZ, UR4 ;  /* 0x00000004ff037e24 */ /* 0x000fe2000f8e00ff */
[----:B------:R-:W-:Y:S01]  /*17d0*/  CS2R R150, SRZ ;  /* 0x0000000000967805 */ /* 0x000fe2000001ff00 */
[----:B------:R-:W-:Y:S01]  /*17e0*/  IMAD.MOV.U32 R6, RZ, RZ, RZ ;  /* 0x000000ffff067224 */ /* 0x000fe200078e00ff */
[----:B------:R-:W-:Y:S01]  /*17f0*/  CS2R R148, SRZ ;  /* 0x0000000000947805 */ /* 0x000fe2000001ff00 */
[----:B------:R-:W-:Y:S01]  /*1800*/  IMAD.MOV.U32 R5, RZ, RZ, RZ ;  /* 0x000000ffff057224 */ /* 0x000fe200078e00ff */
[----:B------:R-:W-:Y:S02]  /*1810*/  VIADDMNMX R0, R3, UR38, R0, PT ;  /* 0x0000002603007c46 */ /* 0x000fe4000b800100 */
[----:B------:R-:W-:-:S02]  /*1820*/  CS2R R146, SRZ ;  /* 0x0000000000927805 */ /* 0x000fc4000001ff00 */
[----:B------:R-:W-:Y:S02]  /*1830*/  CS2R R144, SRZ ;  /* 0x0000000000907805 */ /* 0x000fe4000001ff00 */
[----:B------:R-:W-:Y:S02]  /*1840*/  CS2R R142, SRZ ;  /* 0x00000000008e7805 */ /* 0x000fe4000001ff00 */
[----:B------:R-:W-:Y:S02]  /*1850*/  R2UR UR50, R0 ;  /* 0x00000000003272ca */ /* 0x000fe400000e0000 */
        /* <DEDUP_REMOVED lines=12> */
[----:B------:R-:W-:Y:S01]  /*1920*/  UISETP.GT.AND UP0, UPT, UR50, UR38, UPT ;  /* 0x000000263200728c */ /* 0x000fe2000bf04270 */
[----:B------:R-:W-:Y:S02]  /*1930*/  CS2R R116, SRZ ;  /* 0x0000000000747805 */ /* 0x000fe4000001ff00 */
[----:B------:R-:W-:Y:S02]  /*1940*/  CS2R R114, SRZ ;  /* 0x0000000000727805 */ /* 0x000fe4000001ff00 */
[----:B------:R-:W-:-:S02]  /*1950*/  CS2R R112, SRZ ;  /* 0x0000000000707805 */ /* 0x000fc4000001ff00 */
[----:B------:R-:W-:Y:S02]  /*1960*/  CS2R R110, SRZ ;  /* 0x00000000006e7805 */ /* 0x000fe4000001ff00 */
[----:B------:R-:W-:Y:S02]  /*1970*/  CS2R R108, SRZ ;  /* 0x00000000006c7805 */ /* 0x000fe4000001ff00 */
[----:B------:R-:W-:Y:S02]  /*1980*/  PLOP3.LUT P1, PT, PT, PT, UP0, 0x80, 0x0 ;  /* 0x000000000000781c */ /* 0x000fe40003f2f008 */
        /* <DEDUP_REMOVED lines=42> */
[----:B------:R-:W-:Y:S06]  /*1c30*/  @!P1 BRA `(.L_x_9391) ;  /* 0x0000005000449947 */ /* 0x000fec0003800000 */
[----:B------:R-:W0:Y:S01]  /*1c40*/  S2R R0, SR_TID.X ;  /* 0x0000000000007919 */ /* 0x000e220000002100 */
[----:B------:R-:W1:Y:S01]  /*1c50*/  S2UR UR7, SR_CgaCtaId ;  /* 0x00000000000779c3 */ /* 0x000e620000008800 */
[----:B------:R-:W-:Y:S02]  /*1c60*/  UMOV UR6, 0x400 ;  /* 0x0000040000067882 */ /* 0x000fe40000000000 */
[----:B-1----:R-:W-:-:S04]  /*1c70*/  ULEA UR6, UR7, UR6, 0x18 ;  /* 0x0000000607067291 */ /* 0x002fc8000f8ec03f */
[----:B------:R-:W-:Y:S01]  /*1c80*/  UIADD3 UR6, UR6, 0x18400, URZ ;  /* 0x0001840006067890 */ /* 0x000fe2000fffe03f */
[----:B0-----:R-:W-:-:S03]  /*1c90*/  VIADD R0, R0, 0xffffff80 ;  /* 0xffffff8000007836 */ /* 0x001fc60000000000 */
[----:B------:R-:W-:Y:S02]  /*1ca0*/  ULOP3.LUT UP0, URZ, UR6, 0x1bf, URZ, 0xc0, !UPT ;  /* 0x000001bf063f7892 */ /* 0x000fe4000f80c03f */
[----:B------:R-:W-:-:S04]  /*1cb0*/  SHF.R.S32.HI R3, RZ, 0x1f, R0 ;  /* 0x0000001fff037819 */ /* 0x000fc80000011400 */
[----:B------:R-:W-:Y:S02]  /*1cc0*/  PLOP3.LUT P0, PT, PT, PT, UP0, 0x80, 0x0 ;  /* 0x000000000000781c */ /* 0x000fe40003f0f008 */
[----:B------:R-:W-:-:S04]  /*1cd0*/  LEA.HI R3, R3, R0, RZ, 0x7 ;  /* 0x0000000003037211 */ /* 0x000fc800078f38ff */
[----:B------:R-:W-:-:S06]  /*1ce0*/  SHF.R.S32.HI R3, RZ, 0x7, R3 ;  /* 0x00000007ff037819 */ /* 0x000fcc0000011403 */
[----:B------:R-:W0:Y:S02]  /*1cf0*/  SHFL.IDX PT, R3, R3, RZ, 0x1f ;  /* 0x00001fff03037589 */ /* 0x000e2400000e0000 */
[----:B0-----:R-:W-:-:S13]  /*1d00*/  R2UR UR4, R3 ;  /* 0x00000000030472ca */ /* 0x001fda00000e0000 */
        /* <DEDUP_REMOVED lines=23> */
.L_x_9392:
[----:B------:R-:W0:Y:S01]  /*1e80*/  S2R R3, SR_CgaCtaId ;  /* 0x0000000000037919 */ /* 0x000e220000008800 */
[----:B------:R-:W-:Y:S01]  /*1e90*/  ULEA.HI UR4, UR48, UR48, URZ, 0x1 ;  /* 0x0000003030047291 */ /* 0x000fe2000f8f083f */
[----:B------:R-:W-:Y:S01]  /*1ea0*/  MOV R6, 0x400 ;  /* 0x0000040000067802 */ /* 0x000fe20000000f00 */
[----:B------:R-:W1:Y:S02]  /*1eb0*/  S2R R20, SR_TID.X ;  /* 0x0000000000147919 */ /* 0x000e640000002100 */
[----:B------:R-:W-:-:S04]  /*1ec0*/  ULOP3.LUT UR4, UR4, 0xfffffffe, URZ, 0xc0, !UPT ;  /* 0xfffffffe04047892 */ /* 0x000fc8000f8ec03f */
[----:B------:R-:W-:-:S06]  /*1ed0*/  UIADD3 UR4, UR48, -UR4, URZ ;  /* 0x8000000430047290 */ /* 0x000fcc000fffe03f */
[----:B------:R-:W-:Y:S01]  /*1ee0*/  IMAD.U32 R0, RZ, RZ, UR4 ;  /* 0x00000004ff007e24 */ /* 0x000fe2000f8e00ff */
[----:B0-----:R-:W-:-:S04]  /*1ef0*/  LEA R6, R3, R6, 0x18 ;  /* 0x0000000603067211 */ /* 0x001fc800078ec0ff */
[----:B------:R-:W-:Y:S02]  /*1f00*/  SHF.L.U32 R3, R0, 0x1f, RZ ;  /* 0x0000001f00037819 */ /* 0x000fe400000006ff */
[----:B-1----:R-:W-:Y:S02]  /*1f10*/  SHF.R.U32.HI R20, RZ, 0x7, R20 ;  /* 0x00000007ff147819 */ /* 0x002fe40000011614 */
[----:B------:R-:W0:Y:S03]  /*1f20*/  SYNCS.PHASECHK.TRANS64.TRYWAIT P0, [R6+URZ+0x22800], R3 ;  /* 0x02280003060075a7 */ /* 0x000e26000800017f */
[----:B------:R-:W-:Y:S01]  /*1f30*/  VIADD R7, R20, 0x8 ;  /* 0x0000000814077836 */ /* 0x000fe20000000000 */
[----:B0-----:R-:W-:Y:S06]  /*1f40*/  @!P0 BRA `(.L_x_9393) ;  /* 0x000000f800a48947 */ /* 0x001fec0003800000 */
.L_x_9557:
[----:B------:R-:W-:Y:S01]  /*1f50*/  IMAD.U32 R0, RZ, RZ, UR49 ;  /* 0x00000031ff007e24 */ /* 0x000fe2000f8e00ff */
[----:B------:R-:W-:Y:S05]  /*1f60*/  WARPSYNC.ALL ;  /* 0x0000000000007948 */ /* 0x000fea0003800000 */
[----:B------:R1:W-:Y:S01]  /*1f70*/  BAR.SYNC.DEFER_BLOCKING R7, 0x100 ;  /* 0x000400070000751d */ /* 0x0003e20000010000 */
[----:B------:R-:W-:-:S13]  /*1f80*/  ISETP.NE.AND P0, PT, R0, 0x3, PT ;  /* 0x000000030000780c */ /* 0x000fda0003f05270 */
[----:B-1----:R-:W-:Y:S05]  /*1f90*/  @!P0 BRA `(.L_x_9394) ;  /* 0x0000000000048947 */ /* 0x002fea0003800000 */
[----:B------:R-:W-:Y:S01]  /*1fa0*/  BPT.TRAP 0x1 ;  /* 0x000000040000795c */ /* 0x000fe20000300000 */
.L_x_9394:
[----:B------:R-:W-:Y:S01]  /*1fb0*/  R2UR UR22, R6 ;  /* 0x00000000061672ca */ /* 0x000fe200000e0000 */
[----:B------:R-:W-:-:S05]  /*1fc0*/  IMAD.U32 R8, RZ, RZ, UR47 ;  /* 0x0000002fff087e24 */ /* 0x000fca000f8e00ff */
[----:B------:R-:W-:-:S07]  /*1fd0*/  SHF.L.U32 R8, R8, 0x1f, RZ ;  /* 0x0000001f08087819 */ /* 0x000fce00000006ff */
[----:B------:R-:W-:-:S09]  /*1fe0*/  ULEA UR22, UR37, UR22, 0x3 ;  /* 0x0000001625167291 */ /* 0x000fd2000f8e183f */
[----:B------:R1:W2:Y:S01]  /*1ff0*/  SYNCS.PHASECHK.TRANS64.TRYWAIT P1, [UR22+0x22830], R8 ;  /* 0x02283008ff0075a7 */ /* 0x0002a20008020156 */
[----:B------:R-:W-:Y:S05]  /*2000*/  @!P0 BRA `(.L_x_9395) ;  /* 0x0000000000048947 */ /* 0x000fea0003800000 */
[----:B------:R-:W-:Y:S01]  /*2010*/  BPT.TRAP 0x1 ;  /* 0x000000040000795c */ /* 0x000fe20000300000 */
.L_x_9395:
[----:B--2---:R-:W-:Y:S05]  /*2020*/  @P1 BRA `(.L_x_9396) ;  /* 0x0000000000081947 */ /* 0x004fea0003800000 */
[----:B------:R-:W2:Y:S02]  /*2030*/  SYNCS.PHASECHK.TRANS64.TRYWAIT P1, [UR22+0x22830], R8 ;  /* 0x02283008ff0075a7 */ /* 0x000ea40008020156 */
[----:B--2---:R-:W-:Y:S05]  /*2040*/  @!P1 BRA `(.L_x_9397) ;  /* 0x000000f800789947 */ /* 0x004fea0003800000 */
.L_x_9396:
[----:B------:R-:W-:Y:S01]  /*2050*/  R2UR UR4, R6 ;  /* 0x00000000060472ca */ /* 0x000fe200000e0000 */
[----:B------:R-:W-:Y:S01]  /*2060*/  ULOP3.LUT UR16, UR52, 0x10000, URZ, 0xfc, !UPT ;  /* 0x0001000034107892 */ /* 0x000fe2000f8efc3f */
[----:B------:R-:W-:Y:S01]  /*2070*/  WARPGROUP.ARRIVE ;  /* 0x00000000000079c5 */ /* 0x000fe20000000000 */
[----:B------:R-:W-:Y:S01]  /*2080*/  UMOV UR17, 0x40000040 ;  /* 0x4000004000117882 */ /* 0x000fe20000000000 */
[----:B------:R-:W-:Y:S01]  /*2090*/  UMOV UR19, 0x40000040 ;  /* 0x4000004000137882 */ /* 0x000fe20000000000 */
[----:B------:R-:W-:Y:S01]  /*20a0*/  UMOV UR5, 0x40000040 ;  /* 0x4000004000057882 */ /* 0x000fe20000000000 */
[----:B------:R-:W-:Y:S01]  /*20b0*/  UMOV UR7, 0x40000040 ;  /* 0x4000004000077882 */ /* 0x000fe20000000000 */
[----:B------:R-:W-:Y:S01]  /*20c0*/  UIADD3 UR8, UR16, 0x4, URZ ;  /* 0x0000000410087890 */ /* 0x000fe2000fffe03f */
[----:B------:R-:W-:Y:S01]  /*20d0*/  P2R R72, PR, RZ, 0x1 ;  /* 0x00000001ff487803 */ /* 0x000fe20000000000 */
[----:B------:R-:W-:Y:S01]  /*20e0*/  UMOV UR9, 0x40000040 ;  /* 0x4000004000097882 */ /* 0x000fe20000000000 */
[----:B------:R-:W-:Y:S01]  /*20f0*/  UMOV UR11, 0x40000040 ;  /* 0x40000040000b7882 */ /* 0x000fe20000000000 */
[----:B------:R-:W-:Y:S01]  /*2100*/  UIADD3 UR12, UR16, 0x6, URZ ;  /* 0x00000006100c7890 */ /* 0x000fe2000fffe03f */
[----:B------:R-:W2:Y:S01]  /*2110*/  S2R R73, SR_TID.X ;  /* 0x0000000000497919 */ /* 0x000ea20000002100 */
[----:B------:R-:W-:Y:S01]  /*2120*/  UIADD3 UR4, UR4, 0x1c400, URZ ;  /* 0x0001c40004047890 */ /* 0x000fe2000fffe03f */
[----:B------:R-:W-:Y:S01]  /*2130*/  UMOV UR13, 0x40000040 ;  /* 0x40000040000d7882 */ /* 0x000fe20000000000 */
[----:B------:R-:W-:-:S02]  /*2140*/  UMOV UR15, 0x40000040 ;  /* 0x40000040000f7882 */ /* 0x000fc40000000000 */
[----:B------:R-:W-:Y:S02]  /*2150*/  USHF.R.U32.HI UR4, URZ, 0x4, UR4 ;  /* 0x000000043f047899 */ /* 0x000fe40008011604 */
[----:B------:R-:W-:Y:S02]  /*2160*/  UIMAD UR51, UR50, -0x60, UR51 ;  /* 0xffffffa0323378a4 */ /* 0x000fe4000f8e0233 */
[----:B------:R-:W-:-:S04]  /*2170*/  ULOP3.LUT UR4, UR4, 0x3fff, URZ, 0xc0, !UPT ;  /* 0x00003fff04047892 */ /* 0x000fc8000f8ec03f */
[----:B------:R-:W-:Y:S01]  /*2180*/  ULOP3.LUT UR20, UR4, 0x10000, URZ, 0xfc, !UPT ;  /* 0x0001000004147892 */ /* 0x000fe2000f8efc3f */
[----:B0-----:R-:W-:Y:S01]  /*2190*/  IMAD.U32 R3, RZ, RZ, UR51 ;  /* 0x00000033ff037e24 */ /* 0x001fe2000f8e00ff */
[----:B------:R-:W-:Y:S02]  /*21a0*/  UIADD3 UR4, UR16, 0x2, URZ ;  /* 0x0000000210047890 */ /* 0x000fe4000fffe03f */
[----:B------:R-:W-:Y:S02]  /*21b0*/  UIMAD UR18, UR37, 0x300, UR20 ;  /* 0x00000300251278a4 */ /* 0x000fe4000f8e0214 */
[----:B------:R-:W-:Y:S02]  /*21c0*/  IADD3 R0, -R2, 0x60, R3 ;  /* 0x0000006002007810 */ /* 0x000fe40007ffe103 */
[----:B------:R-:W-:Y:S02]  /*21d0*/  UIADD3 UR6, UR18, 0x2, URZ ;  /* 0x0000000212067890 */ /* 0x000fe4000fffe03f */
[----:B------:R-:W-:Y:S01]  /*21e0*/  UIADD3 UR10, UR18, 0x4, URZ ;  /* 0x00000004120a7890 */ /* 0x000fe2000fffe03f */
[----:B------:R-:W-:Y:S01]  /*21f0*/  ISETP.GT.AND P6, PT, R0, RZ, PT ;  /* 0x000000ff0000720c */ /* 0x000fe20003fc4270 */
[----:B------:R-:W-:-:S02]  /*2200*/  UIADD3 UR14, UR18, 0x6, URZ ;  /* 0x00000006120e7890 */ /* 0x000fc4000fffe03f */
[----:B------:R-:W-:Y:S01]  /*2210*/  HGMMA.64x96x16.F32.BF16 R24, gdesc[UR16], RZ, !UPT, gsb0 ;  /* 0x01600000101879f0 */ /* 0x000fe2000c0018ff */
[C---:B------:R-:W-:Y:S02]  /*2220*/  ISETP.GT.AND P5, PT, R0.reuse, 0x1, PT ;  /* 0x000000010000780c */ /* 0x040fe40003fa4270 */
[C---:B------:R-:W-:Y:S02]  /*2230*/  ISETP.GT.AND P4, PT, R0.reuse, 0x8, PT ;  /* 0x000000080000780c */ /* 0x040fe40003f84270 */
[C---:B------:R-:W-:Y:S02]  /*2240*/  ISETP.GT.AND P3, PT, R0.reuse, 0x9, PT ;  /* 0x000000090000780c */ /* 0x040fe40003f64270 */
[C---:B------:R-:W-:Y:S02]  /*2250*/  ISETP.GT.AND P1, PT, R0.reuse, 0x10, PT ;  /* 0x000000100000780c */ /* 0x040fe40003f24270 */
[----:B------:R-:W-:Y:S02]  /*2260*/  ISETP.GT.AND P2, PT, R0, 0x11, PT ;  /* 0x000000110000780c */ /* 0x000fe40003f44270 */
[----:B--2---:R-:W-:Y:S01]  /*2270*/  LOP3.LUT R73, R73, 0x7f, RZ, 0xc0, !PT ;  /* 0x0000007f49497812 */ /* 0x004fe200078ec0ff */
[----:B------:R-:W-:-:S02]  /*2280*/  WARPGROUP.DEPBAR.LE gsb0, 0x0 ;  /* 0x00008000000079c5 */ /* 0x000fc40000010000 */
[----:B------:R-:W-:-:S06]  /*2290*/  WARPGROUP.ARRIVE ;  /* 0x00000000000079c5 */ /* 0x000fcc0000000000 */
[----:B------:R-:W-:Y:S01]  /*22a0*/  HGMMA.64x96x16.F32.BF16 R24, gdesc[UR4], R24, gsb0 ;  /* 0x01600000041879f0 */ /* 0x000fe20008001818 */
[----:B------:R-:W-:Y:S02]  /*22b0*/  ULDC UR6, c[0x0][0x9d8] ;  /* 0x0002760000067ab9 */ /* 0x000fe40000000800 */
[----:B------:R-:W-:Y:S02]  /*22c0*/  WARPGROUP.DEPBAR.LE gsb0, 0x0 ;  /* 0x00008000000079c5 */ /* 0x000fe40000010000 */
[----:B------:R-:W-:-:S06]  /*22d0*/  WARPGROUP.ARRIVE ;  /* 0x00000000000079c5 */ /* 0x000fcc0000000000 */
[----:B------:R-:W-:Y:S01]  /*22e0*/  HGMMA.64x96x16.F32.BF16 R24, gdesc[UR8], R24, gsb0 ;  /* 0x01600000081879f0 */ /* 0x000fe20008001818 */
[----:B------:R-:W-:Y:S02]  /*22f0*/  ULDC UR10, c[0x0][0x988] ;  /* 0x00026200000a7ab9 */ /* 0x000fe40000000800 */
        /* <DEDUP_REMOVED lines=60> */
[----:B------:R-:W-:-:S06]  /*26c0*/  FMUL.FTZ R71, R71, UR6 ;  /* 0x0000000647477c20 */ /* 0x000fcc0008410000 */
[----:B------:R0:W3:Y:S01]  /*26d0*/  MUFU.TANH R11, R34 ;  /* 0x00000022000b7308 */ /* 0x0000e20000002400 */
[----:B--2---:R-:W-:Y:S02]  /*26e0*/  FSEL R4, R4, -INF , P6 ;  /* 0xff80000004047808 */ /* 0x004fe40003000000 */
[----:B------:R-:W-:-:S05]  /*26f0*/  ISETP.GT.AND P6, PT, R0, 0x18, PT ;  /* 0x000000180000780c */ /* 0x000fca0003fc4270 */
[----:B------:R-:W2:Y:S01]  /*2700*/  MUFU.TANH R5, R27 ;  /* 0x0000001b00057308 */ /* 0x000ea20000002400 */
[----:B0-----:R-:W-:-:S04]  /*2710*/  FSEL R34, R25, -INF , P5 ;  /* 0xff80000019227808 */ /* 0x001fc80002800000 */
[----:B------:R-:W-:-:S03]  /*2720*/  FMNMX.FTZ R24, R3, R34, !PT ;  /* 0x0000002203187209 */ /* 0x000fc60007810000 */
[----:B------:R0:W4:Y:S01]  /*2730*/  MUFU.TANH R12, R35 ;  /* 0x00000023000c7308 */ /* 0x0001220000002400 */
[----:B---3--:R-:W-:Y:S02]  /*2740*/  FSEL R11, R11, -INF , P1 ;  /* 0xff8000000b0b7808 */ /* 0x008fe40000800000 */
[----:B------:R-:W-:-:S05]  /*2750*/  ISETP.GT.AND P1, PT, R0, 0x28, PT ;  /* 0x000000280000780c */ /* 0x000fca0003f24270 */
[----:B------:R-:W3:Y:S01]  /*2760*/  MUFU.TANH R36, R36 ;  /* 0x0000002400247308 */ /* 0x000ee20000002400 */
[----:B0-----:R-:W-:Y:S02]  /*2770*/  FSEL R35, R28, -INF , P4 ;  /* 0xff8000001c237808 */ /* 0x001fe40002000000 */
[----:B--2---:R-:W-:Y:S02]  /*2780*/  FSEL R5, R5, -INF , P5 ;  /* 0xff80000005057808 */ /* 0x004fe40002800000 */
[----:B------:R-:W-:Y:S02]  /*2790*/  FMNMX.FTZ R25, R35, R24, !PT ;  /* 0x0000001823197209 */ /* 0x000fe40007810000 */
[----:B------:R-:W-:Y:S01]  /*27a0*/  ISETP.GT.AND P5, PT, R0, 0x19, PT ;  /* 0x000000190000780c */ /* 0x000fe20003fa4270 */
[----:B------:R-:W0:Y:S01]  /*27b0*/  MUFU.TANH R9, R30 ;  /* 0x0000001e00097308 */ /* 0x000e220000002400 */
[----:B----4-:R-:W-:-:S07]  /*27c0*/  FSEL R12, R12, -INF , P2 ;  /* 0xff8000000c0c7808 */ /* 0x010fce0001000000 */
[----:B------:R-:W2:Y:S01]  /*27d0*/  MUFU.TANH R37, R37 ;  /* 0x0000002500257308 */ /* 0x000ea20000002400 */
[----:B---3--:R-:W-:-:S07]  /*27e0*/  FSEL R36, R36, -INF , P6 ;  /* 0xff80000024247808 */ /* 0x008fce0003000000 */
[----:B------:R3:W4:Y:S01]  /*27f0*/  MUFU.TANH R13, R38 ;  /* 0x00000026000d7308 */ /* 0x0007220000002400 */
[----:B0-----:R-:W-:Y:S02]  /*2800*/  FSEL R9, R9, -INF , P4 ;  /* 0xff80000009097808 */ /* 0x001fe40002000000 */
[----:B------:R-:W-:-:S05]  /*2810*/  ISETP.GT.AND P4, PT, R0, 0x20, PT ;  /* 0x000000200000780c */ /* 0x000fca0003f84270 */
[----:B------:R-:W0:Y:S01]  /*2820*/  MUFU.TANH R10, R31 ;  /* 0x0000001f000a7308 */ /* 0x000e220000002400 */
[----:B---3--:R-:W-:Y:S02]  /*2830*/  FSEL R38, R29, -INF , P3 ;  /* 0xff8000001d267808 */ /* 0x008fe40001800000 */
[----:B--2---:R-:W-:Y:S02]  /*2840*/  FSEL R37, R37, -INF , P5 ;  /* 0xff80000025257808 */ /* 0x004fe40002800000 */
[----:B------:R-:W-:-:S03]  /*2850*/  FMNMX.FTZ R25, R38, R25, !PT ;  /* 0x0000001926197209 */ /* 0x000fc60007810000 */
[----:B------:R-:W2:Y:S01]  /*2860*/  MUFU.TANH R40, R40 ;  /* 0x0000002800287308 */ /* 0x000ea20000002400 */
[----:B------:R-:W-:Y:S02]  /*2870*/  FMNMX.FTZ R24, R32, R25, !PT ;  /* 0x0000001920187209 */ /* 0x000fe40007810000 */
[----:B----4-:R-:W-:Y:S02]  /*2880*/  FSEL R13, R13, -INF , P6 ;  /* 0xff8000000d0d7808 */ /* 0x010fe40003000000 */
[----:B------:R-:W-:-:S03]  /*2890*/  ISETP.GT.AND P6, PT, R0, 0x30, PT ;  /* 0x000000300000780c */ /* 0x000fc60003fc4270 */
[----:B------:R3:W4:Y:S01]  /*28a0*/  MUFU.TANH R14, R39 ;  /* 0x00000027000e7308 */ /* 0x0007220000002400 */
[----:B0-----:R-:W-:Y:S02]  /*28b0*/  FSEL R10, R10, -INF , P3 ;  /* 0xff8000000a0a7808 */ /* 0x001fe40001800000 */
[----:B------:R-:W-:-:S05]  /*28c0*/  ISETP.GT.AND P3, PT, R0, 0x21, PT ;  /* 0x000000210000780c */ /* 0x000fca0003f64270 */
[----:B------:R-:W0:Y:S01]  /*28d0*/  MUFU.TANH R41, R41 ;  /* 0x0000002900297308 */ /* 0x000e220000002400 */
[----:B---3--:R-:W-:Y:S02]  /*28e0*/  FSEL R39, R33, -INF , P2 ;  /* 0xff80000021277808 */ /* 0x008fe40001000000 */
[----:B--2---:R-:W-:Y:S02]  /*28f0*/  FSEL R40, R40, -INF , P4 ;  /* 0xff80000028287808 */ /* 0x004fe40002000000 */
[----:B------:R-:W-:Y:S02]  /*2900*/  FMNMX.FTZ R25, R39, R24, !PT ;  /* 0x0000001827197209 */ /* 0x000fe40007810000 */
[----:B------:R-:W-:Y:S01]  /*2910*/  ISETP.GT.AND P2, PT, R0, 0x29, PT ;  /* 0x000000290000780c */ /* 0x000fe20003f44270 */
[----:B------:R-:W2:Y:S01]  /*2920*/  MUFU.TANH R44, R44 ;  /* 0x0000002c002c7308 */ /* 0x000ea20000002400 */
[----:B------:R-:W-:Y:S02]  /*2930*/  FMNMX.FTZ R24, R36, R25, !PT ;  /* 0x0000001924187209 */ /* 0x000fe40007810000 */
[----:B----4-:R-:W-:-:S02]  /*2940*/  FSEL R14, R14, -INF , P5 ;  /* 0xff8000000e0e7808 */ /* 0x010fc40002800000 */
[----:B------:R-:W-:Y:S02]  /*2950*/  FMNMX.FTZ R25, R37, R24, !PT ;  /* 0x0000001825197209 */ /* 0x000fe40007810000 */
[----:B------:R-:W-:Y:S01]  /*2960*/  ISETP.GT.AND P5, PT, R0, 0x31, PT ;  /* 0x000000310000780c */ /* 0x000fe20003fa4270 */
[----:B------:R-:W3:Y:S01]  /*2970*/  MUFU.TANH R45, R45 ;  /* 0x0000002d002d7308 */ /* 0x000ee20000002400 */
[----:B0-----:R-:W-:Y:S02]  /*2980*/  FSEL R41, R41, -INF , P3 ;  /* 0xff80000029297808 */ /* 0x001fe40001800000 */
[----:B------:R-:W-:-:S04]  /*2990*/  FMNMX.FTZ R24, R40, R25, !PT ;  /* 0x0000001928187209 */ /* 0x000fc80007810000 */
[----:B------:R-:W-:Y:S01]  /*29a0*/  FMNMX.FTZ R25, R41, R24, !PT ;  /* 0x0000001829197209 */ /* 0x000fe20007810000 */
[----:B------:R-:W0:Y:S01]  /*29b0*/  MUFU.TANH R48, R48 ;  /* 0x0000003000307308 */ /* 0x000e220000002400 */
[----:B--2---:R-:W-:-:S04]  /*29c0*/  FSEL R44, R44, -INF , P1 ;  /* 0xff8000002c2c7808 */ /* 0x004fc80000800000 */
[----:B------:R-:W-:-:S03]  /*29d0*/  FMNMX.FTZ R28, R44, R25, !PT ;  /* 0x000000192c1c7209 */ /* 0x000fc60007810000 */
[----:B------:R-:W2:Y:S01]  /*29e0*/  MUFU.TANH R15, R42 ;  /* 0x0000002a000f7308 */ /* 0x000ea20000002400 */
[----:B---3--:R-:W-:-:S04]  /*29f0*/  FSEL R45, R45, -INF , P2 ;  /* 0xff8000002d2d7808 */ /* 0x008fc80001000000 */
[----:B------:R-:W-:-:S03]  /*2a00*/  FMNMX.FTZ R25, R45, R28, !PT ;  /* 0x0000001c2d197209 */ /* 0x000fc60007810000 */
        /* <DEDUP_REMOVED lines=64> */
[----:B0-----:R-:W-:-:S04]  /*2e10*/  FSEL R69, R69, -INF , P1 ;  /* 0xff80000045457808 */ /* 0x001fc80000800000 */
[----:B------:R-:W-:-:S03]  /*2e20*/  FMNMX.FTZ R31, R69, R0, !PT ;  /* 0x00000000451f7209 */ /* 0x000fc60007810000 */
[----:B------:R-:W0:Y:S01]  /*2e30*/  MUFU.TANH R66, R66 ;  /* 0x0000004200427308 */ /* 0x000e220000002400 */
[----:B--2---:R-:W-:Y:S01]  /*2e40*/  FSEL R62, R62, -INF , P6 ;  /* 0xff8000003e3e7808 */ /* 0x004fe20003000000 */
[----:B------:R-:W2:Y:S06]  /*2e50*/  SHFL.BFLY PT, R0, R31, 0x2, 0x1f ;  /* 0x0c401f001f007f89 */ /* 0x000eac00000e0000 */
[----:B------:R-:W4:Y:S01]  /*2e60*/  MUFU.TANH R67, R67 ;  /* 0x0000004300437308 */ /* 0x000f220000002400 */
[----:B---3--:R-:W-:-:S07]  /*2e70*/  FSEL R63, R63, -INF , P5 ;  /* 0xff8000003f3f7808 */ /* 0x008fce0002800000 */
[----:B------:R-:W3:Y:S01]  /*2e80*/  MUFU.TANH R70, R70 ;  /* 0x0000004600467308 */ /* 0x000ee20000002400 */
[----:B0-----:R-:W-:-:S07]  /*2e90*/  FSEL R66, R66, -INF , P4 ;  /* 0xff80000042427808 */ /* 0x001fce0002000000 */
[----:B------:R-:W0:Y:S01]  /*2ea0*/  MUFU.TANH R71, R71 ;  /* 0x0000004700477308 */ /* 0x000e220000002400 */
[----:B----4-:R-:W-:Y:S02]  /*2eb0*/  FSEL R67, R67, -INF , P3 ;  /* 0xff80000043437808 */ /* 0x010fe40001800000 */
[----:B--2---:R-:W-:-:S05]  /*2ec0*/  FMNMX.FTZ R33, R31, R0, !PT ;  /* 0x000000001f217209 */ /* 0x004fca0007810000 */
[----:B------:R-:W2:Y:S01]  /*2ed0*/  SHFL.BFLY PT, R0, R33, 0x1, 0x1f ;  /* 0x0c201f0021007f89 */ /* 0x000ea200000e0000 */
[----:B---3--:R-:W-:Y:S02]  /*2ee0*/  FSEL R70, R70, -INF , P2 ;  /* 0xff80000046467808 */ /* 0x008fe40001000000 */
[----:B0-----:R-:W-:Y:S02]  /*2ef0*/  FSEL R71, R71, -INF , P1 ;  /* 0xff80000047477808 */ /* 0x001fe40000800000 */
[----:B--2---:R-:W-:-:S04]  /*2f00*/  FMNMX.FTZ R0, R33, R0, !PT ;  /* 0x0000000021007209 */ /* 0x004fc80007810000 */
        /* <DEDUP_REMOVED lines=11> */
[--C-:B------:R-:W-:Y:S01]  /*2fc0*/  FFMA.FTZ R31, R34, UR10, -R43.reuse ;  /* 0x0000000a221f7c23 */ /* 0x100fe2000801082b */
[----:B------:R-:W-:Y:S01]  /*2fd0*/  MUFU.EX2 R152, R152 ;  /* 0x0000009800987308 */ /* 0x000fe20000000800 */
        /* <DEDUP_REMOVED lines=12> */
[----:B------:R-:W-:Y:S01]  /*30a0*/  IMAD.U32 R40, RZ, RZ, UR22 ;  /* 0x00000016ff287e24 */ /* 0x000fe2000f8e00ff */
        /* <DEDUP_REMOVED lines=17> */
[----:B------:R-:W-:Y:S01]  /*31c0*/  FFMA.FTZ R43, R69, UR10, -R43 ;  /* 0x0000000a452b7c23 */ /* 0x000fe2000801082b */
        /* <DEDUP_REMOVED lines=18> */
[----:B------:R-:W-:Y:S03]  /*32f0*/  MUFU.EX2 R44, R44 ;  /* 0x0000002c002c7308 */ /* 0x000fe60000000800 */
[----:B------:R-:W0:Y:S05]  /*3300*/  SHFL.BFLY PT, R3, R32, 0x2, 0x1f ;  /* 0x0c401f0020037f89 */ /* 0x000e2a00000e0000 */
[----:B------:R-:W2:Y:S08]  /*3310*/  MUFU.EX2 R45, R45 ;  /* 0x0000002d002d7308 */ /* 0x000eb00000000800 */
[----:B------:R-:W-:Y:S08]  /*3320*/  MUFU.EX2 R48, R48 ;  /* 0x0000003000307308 */ /* 0x000ff00000000800 */
[----:B------:R-:W3:Y:S01]  /*3330*/  MUFU.EX2 R49, R49 ;  /* 0x0000003100317308 */ /* 0x000ee20000000800 */
[----:B--2---:R-:W-:-:S02]  /*3340*/  F2FP.BF16.F32.PACK_AB R162, R45, R44 ;  /* 0x0000002c2da2723e */ /* 0x004fc400000010ff */
[----:B0-----:R-:W-:-:S05]  /*3350*/  FMNMX.FTZ R34, R32, R3, !PT ;  /* 0x0000000320227209 */ /* 0x001fca0007810000 */
[----:B------:R-:W0:Y:S01]  /*3360*/  SHFL.BFLY PT, R3, R34, 0x1, 0x1f ;  /* 0x0c201f0022037f89 */ /* 0x000e2200000e0000 */
[----:B------:R-:W-:Y:S08]  /*3370*/  MUFU.EX2 R52, R52 ;  /* 0x0000003400347308 */ /* 0x000ff00000000800 */
[----:B------:R-:W2:Y:S01]  /*3380*/  MUFU.EX2 R53, R53 ;  /* 0x0000003500357308 */ /* 0x000ea20000000800 */
[----:B---3--:R-:W-:-:S07]  /*3390*/  F2FP.BF16.F32.PACK_AB R164, R49, R48 ;  /* 0x0000003031a4723e */ /* 0x008fce00000010ff */
[----:B------:R-:W-:Y:S01]  /*33a0*/  MUFU.EX2 R56, R56 ;  /* 0x0000003800387308 */ /* 0x000fe20000000800 */
[----:B0-----:R-:W-:-:S07]  /*33b0*/  FMNMX.FTZ R3, R34, R3, !PT ;  /* 0x0000000322037209 */ /* 0x001fce0007810000 */
[----:B------:R-:W-:Y:S01]  /*33c0*/  MUFU.EX2 R57, R57 ;  /* 0x0000003900397308 */ /* 0x000fe20000000800 */
[----:B--2---:R-:W-:Y:S02]  /*33d0*/  F2FP.BF16.F32.PACK_AB R166, R53, R52 ;  /* 0x0000003435a6723e */ /* 0x004fe400000010ff */
[C---:B------:R-:W-:Y:S01]  /*33e0*/  FSETP.NEU.FTZ.AND P1, PT, R3.reuse, -INF , PT ;  /* 0xff8000000300780b */ /* 0x040fe20003f3d000 */
[----:B------:R-:W-:-:S04]  /*33f0*/  FMUL.FTZ R32, R3, UR10 ;  /* 0x0000000a03207c20 */ /* 0x000fc80008410000 */
[----:B------:R-:W-:Y:S01]  /*3400*/  MUFU.EX2 R60, R60 ;  /* 0x0000003c003c7308 */ /* 0x000fe20000000800 */
[----:B------:R-:W-:Y:S02]  /*3410*/  FSEL R32, R32, RZ, P1 ;  /* 0x000000ff20207208 */ /* 0x000fe40000800000 */
[----:B------:R-:W-:Y:S02]  /*3420*/  ISETP.NE.AND P1, PT, R73, RZ, PT ;  /* 0x000000ff4900720c */ /* 0x000fe40003f25270 */
[----:B------:R-:W0:Y:S01]  /*3430*/  S2R R73, SR_TID.X ;  /* 0x0000000000497919 */ /* 0x000e220000002100 */
        /* <DEDUP_REMOVED lines=12> */
[----:B------:R2:W3:Y:S01]  /*3500*/  MUFU.EX2 R34, R5 ;  /* 0x0000000500227308 */ /* 0x0004e20000000800 */
        /* <DEDUP_REMOVED lines=8> */
[----:B--2---:R-:W-:Y:S01]  /*3590*/  FADD.FTZ R5, R152, R31 ;  /* 0x0000001f98057221 */ /* 0x004fe20000010000 */
[--C-:B------:R-:W-:Y:S01]  /*35a0*/  FFMA.FTZ R62, R62, UR10, -R32.reuse ;  /* 0x0000000a3e3e7c23 */ /* 0x100fe20008010820 */
[--C-:B------:R-:W-:Y:S01]  /*35b0*/  FFMA.FTZ R63, R63, UR10, -R32.reuse ;  /* 0x0000000a3f3f7c23 */ /* 0x100fe20008010820 */
[----:B------:R-:W-:Y:S01]  /*35c0*/  F2FP.BF16.F32.PACK_AB R152, R31, R152 ;  /* 0x000000981f98723e */ /* 0x000fe200000010ff */
[----:B------:R-:W-:Y:S01]  /*35d0*/  FADD.FTZ R4, R154, R5 ;  /* 0x000000059a047221 */ /* 0x000fe20000010000 */
[--C-:B------:R-:W-:Y:S01]  /*35e0*/  FFMA.FTZ R66, R66, UR10, -R32.reuse ;  /* 0x0000000a42427c23 */ /* 0x100fe20008010820 */
[----:B------:R-:W-:Y:S01]  /*35f0*/  FFMA.FTZ R67, R67, UR10, -R32 ;  /* 0x0000000a43437c23 */ /* 0x000fe20008010820 */
[----:B------:R-:W2:Y:S01]  /*3600*/  MUFU.EX2 R10, R10 ;  /* 0x0000000a000a7308 */ /* 0x000ea20000000800 */
[----:B------:R-:W-:Y:S01]  /*3610*/  FADD.FTZ R5, R33, R4 ;  /* 0x0000000421057221 */ /* 0x000fe20000010000 */
[----:B---3--:R-:W-:Y:S01]  /*3620*/  FADD.FTZ R4, R153, R34 ;  /* 0x0000002299047221 */ /* 0x008fe20000010000 */
[----:B0-----:R-:W-:Y:S01]  /*3630*/  SHF.R.U32.HI R73, RZ, 0x7, R73 ;  /* 0x00000007ff497819 */ /* 0x001fe20000011649 */
[--C-:B------:R-:W-:Y:S01]  /*3640*/  FFMA.FTZ R70, R70, UR10, -R32.reuse ;  /* 0x0000000a46467c23 */ /* 0x100fe20008010820 */
[----:B------:R-:W-:Y:S01]  /*3650*/  FFMA.FTZ R32, R71, UR10, -R32 ;  /* 0x0000000a47207c23 */ /* 0x000fe20008010820 */
[----:B------:R-:W-:-:S02]  /*3660*/  F2FP.BF16.F32.PACK_AB R154, R33, R154 ;  /* 0x0000009a219a723e */ /* 0x000fc400000010ff */
[----:B------:R-:W0:Y:S01]  /*3670*/  MUFU.EX2 R11, R11 ;  /* 0x0000000b000b7308 */ /* 0x000e220000000800 */
[----:B------:R-:W-:Y:S02]  /*3680*/  F2FP.BF16.F32.PACK_AB R168, R57, R56 ;  /* 0x0000003839a8723e */ /* 0x000fe400000010ff */
[----:B------:R-:W-:-:S05]  /*3690*/  F2FP.BF16.F32.PACK_AB R153, R34, R153 ;  /* 0x000000992299723e */ /* 0x000fca00000010ff */
[----:B------:R3:W4:Y:S01]  /*36a0*/  MUFU.EX2 R36, R12 ;  /* 0x0000000c00247308 */ /* 0x0007220000000800 */
[----:B--2---:R-:W-:-:S07]  /*36b0*/  F2FP.BF16.F32.PACK_AB R155, R10, R9 ;  /* 0x000000090a9b723e */ /* 0x004fce00000010ff */
[----:B------:R-:W2:Y:S01]  /*36c0*/  MUFU.EX2 R13, R13 ;  /* 0x0000000d000d7308 */ /* 0x000ea20000000800 */
[----:B---3--:R-:W-:Y:S01]  /*36d0*/  FADD.FTZ R12, R156, R5 ;  /* 0x000000059c0c7221 */ /* 0x008fe20000010000 */
[----:B------:R-:W-:Y:S01]  /*36e0*/  FADD.FTZ R5, R9, R4 ;  /* 0x0000000409057221 */ /* 0x000fe20000010000 */
[C---:B------:R-:W-:Y:S02]  /*36f0*/  F2FP.BF16.F32.PACK_AB R156, R35.reuse, R156 ;  /* 0x0000009c239c723e */ /* 0x040fe400000010ff */
[----:B------:R-:W-:Y:S01]  /*3700*/  FADD.FTZ R39, R35, R12 ;  /* 0x0000000c23277221 */ /* 0x000fe20000010000 */
[----:B------:R-:W-:Y:S01]  /*3710*/  FADD.FTZ R38, R10, R5 ;  /* 0x000000050a267221 */ /* 0x000fe20000010000 */
[----:B------:R-:W-:Y:S01]  /*3720*/  IADD3 R12, -R73, 0xb, RZ ;  /* 0x0000000b490c7810 */ /* 0x000fe20007ffe1ff */
[----:B------:R-:W3:Y:S01]  /*3730*/  MUFU.EX2 R14, R14 ;  /* 0x0000000e000e7308 */ /* 0x000ee20000000800 */
[----:B------:R-:W-:Y:S01]  /*3740*/  FADD.FTZ R4, R158, R39 ;  /* 0x000000279e047221 */ /* 0x000fe20000010000 */
[----:B0-----:R-:W-:Y:S01]  /*3750*/  FADD.FTZ R5, R11, R38 ;  /* 0x000000260b057221 */ /* 0x001fe20000010000 */
[----:B------:R-:W-:-:S02]  /*3760*/  F2FP.BF16.F32.PACK_AB R158, R37, R158 ;  /* 0x0000009e259e723e */ /* 0x000fc400000010ff */
[----:B------:R-:W-:Y:S01]  /*3770*/  FADD.FTZ R39, R37, R4 ;  /* 0x0000000425277221 */ /* 0x000fe20000010000 */
[----:B------:R-:W-:Y:S02]  /*3780*/  @!P1 VIADD R4, R40, 0x22840 ;  /* 0x0002284028049836 */ /* 0x000fe40000000000 */
[----:B----4-:R-:W-:Y:S01]  /*3790*/  FADD.FTZ R38, R36, R5 ;  /* 0x0000000524267221 */ /* 0x010fe20000010000 */
[----:B------:R-:W0:Y:S01]  /*37a0*/  MUFU.EX2 R15, R15 ;  /* 0x0000000f000f7308 */ /* 0x000e220000000800 */
[----:B------:R-:W-:Y:S01]  /*37b0*/  FADD.FTZ R40, R160, R39 ;  /* 0x00000027a0287221 */ /* 0x000fe20000010000 */
[----:B------:R-:W-:Y:S01]  /*37c0*/  F2FP.BF16.F32.PACK_AB R160, R41, R160 ;  /* 0x000000a029a0723e */ /* 0x000fe200000010ff */
[----:B--2---:R-:W-:Y:S01]  /*37d0*/  FADD.FTZ R5, R13, R38 ;  /* 0x000000260d057221 */ /* 0x004fe20000010000 */
[----:B------:R-:W-:Y:S01]  /*37e0*/  @!P1 PRMT R4, RZ, 0x654, R4 ;  /* 0x00000654ff049816 */ /* 0x000fe20000000004 */
[----:B------:R-:W-:Y:S01]  /*37f0*/  FADD.FTZ R39, R41, R40 ;  /* 0x0000002829277221 */ /* 0x000fe20000010000 */
[----:B------:R2:W-:Y:S06]  /*3800*/  BAR.ARV R12, 0x100 ;  /* 0x0004000c0000751d */ /* 0x0005ec0000002000 */
[----:B------:R-:W4:Y:S01]  /*3810*/  MUFU.EX2 R20, R20 ;  /* 0x0000001400147308 */ /* 0x000f220000000800 */
[----:B------:R-:W-:Y:S01]  /*3820*/  FADD.FTZ R40, R44, R39 ;  /* 0x000000272c287221 */ /* 0x000fe20000010000 */
[----:B---3--:R-:W-:Y:S01]  /*3830*/  FADD.FTZ R38, R14, R5 ;  /* 0x000000050e267221 */ /* 0x008fe20000010000 */
[----:B------:R4:W-:Y:S01]  /*3840*/  @!P1 SYNCS.ARRIVE.TRANS64.RED.A1T0 RZ, [R4+URZ], RZ ;  /* 0x000000ff04ff99a7 */ /* 0x0009e2000810043f */
[----:B------:R-:W-:Y:S01]  /*3850*/  F2FP.BF16.F32.PACK_AB R157, R36, R11 ;  /* 0x0000000b249d723e */ /* 0x000fe200000010ff */
[----:B------:R-:W-:Y:S01]  /*3860*/  FADD.FTZ R39, R45, R40 ;  /* 0x000000282d277221 */ /* 0x000fe20000010000 */
[----:B0-----:R-:W-:Y:S01]  /*3870*/  FADD.FTZ R5, R15, R38 ;  /* 0x000000260f057221 */ /* 0x001fe20000010000 */
[----:B------:R-:W-:Y:S01]  /*3880*/  F2FP.BF16.F32.PACK_AB R159, R14, R13 ;  /* 0x0000000d0e9f723e */ /* 0x000fe200000010ff */
[----:B------:R-:W0:Y:S01]  /*3890*/  MUFU.EX2 R21, R21 ;  /* 0x0000001500157308 */ /* 0x000e220000000800 */
[----:B------:R-:W-:-:S04]  /*38a0*/  FADD.FTZ R38, R48, R39 ;  /* 0x0000002730267221 */ /* 0x000fc80000010000 */
[----:B------:R-:W-:-:S03]  /*38b0*/  FADD.FTZ R39, R49, R38 ;  /* 0x0000002631277221 */ /* 0x000fc60000010000 */
[----:B------:R-:W3:Y:S01]  /*38c0*/  MUFU.EX2 R24, R24 ;  /* 0x0000001800187308 */ /* 0x000ee20000000800 */
[----:B----4-:R-:W-:Y:S01]  /*38d0*/  FADD.FTZ R4, R20, R5 ;  /* 0x0000000514047221 */ /* 0x010fe20000010000 */
[----:B------:R-:W-:Y:S01]  /*38e0*/  FADD.FTZ R38, R52, R39 ;  /* 0x0000002734267221 */ /* 0x000fe20000010000 */
[----:B------:R-:W-:-:S03]  /*38f0*/  F2FP.BF16.F32.PACK_AB R161, R20, R15 ;  /* 0x0000000f14a1723e */ /* 0x000fc600000010ff */
[----:B------:R-:W-:Y:S02]  /*3900*/  FADD.FTZ R39, R53, R38 ;  /* 0x0000002635277221 */ /* 0x000fe40000010000 */
[----:B------:R-:W4:Y:S01]  /*3910*/  MUFU.EX2 R25, R25 ;  /* 0x0000001900197308 */ /* 0x000f220000000800 */
[----:B0-----:R-:W-:Y:S01]  /*3920*/  FADD.FTZ R5, R21, R4 ;  /* 0x0000000415057221 */ /* 0x001fe20000010000 */
[----:B------:R-:W-:-:S04]  /*3930*/  FADD.FTZ R38, R56, R39 ;  /* 0x0000002738267221 */ /* 0x000fc80000010000 */
[----:B------:R-:W-:Y:S02]  /*3940*/  FADD.FTZ R31, R57, R38 ;  /* 0x00000026391f7221 */ /* 0x000fe40000010000 */
[----:B------:R-:W0:Y:S01]  /*3950*/  MUFU.EX2 R26, R26 ;  /* 0x0000001a001a7308 */ /* 0x000e220000000800 */
[----:B---3--:R-:W-:Y:S01]  /*3960*/  FADD.FTZ R4, R24, R5 ;  /* 0x0000000518047221 */ /* 0x008fe20000010000 */
[----:B------:R-:W-:Y:S01]  /*3970*/  FADD.FTZ R38, R60, R31 ;  /* 0x0000001f3c267221 */ /* 0x000fe20000010000 */
[----:B------:R-:W-:-:S05]  /*3980*/  F2FP.BF16.F32.PACK_AB R163, R24, R21 ;  /* 0x0000001518a3723e */ /* 0x000fca00000010ff */
        /* <DEDUP_REMOVED lines=8> */
[C---:B----4-:R-:W-:Y:S01]  /*3a10*/  FADD.FTZ R4, R28.reuse, R5 ;  /* 0x000000051c047221 */ /* 0x050fe20000010000 */
[----:B------:R-:W-:-:S06]  /*3a20*/  F2FP.BF16.F32.PACK_AB R167, R28, R27 ;  /* 0x0000001b1ca7723e */ /* 0x000fcc00000010ff */
[----:B------:R-:W4:Y:S01]  /*3a30*/  MUFU.EX2 R64, R64 ;  /* 0x0000004000407308 */ /* 0x000f220000000800 */
[C---:B0-----:R-:W-:Y:S01]  /*3a40*/  FADD.FTZ R31, R61.reuse, R38 ;  /* 0x000000263d1f7221 */ /* 0x041fe20000010000 */
[----:B------:R-:W-:-:S06]  /*3a50*/  F2FP.BF16.F32.PACK_AB R170, R61, R60 ;  /* 0x0000003c3daa723e */ /* 0x000fcc00000010ff */
[----:B------:R-:W0:Y:S01]  /*3a60*/  MUFU.EX2 R30, R30 ;  /* 0x0000001e001e7308 */ /* 0x000e220000000800 */
[----:B---3--:R-:W-:-:S07]  /*3a70*/  FADD.FTZ R5, R29, R4 ;  /* 0x000000041d057221 */ /* 0x008fce0000010000 */
[----:B------:R-:W3:Y:S01]  /*3a80*/  MUFU.EX2 R65, R65 ;  /* 0x0000004100417308 */ /* 0x000ee20000000800 */
[----:B----4-:R-:W-:-:S07]  /*3a90*/  FADD.FTZ R4, R64, R31 ;  /* 0x0000001f40047221 */ /* 0x010fce0000010000 */
[----:B------:R-:W4:Y:S01]  /*3aa0*/  MUFU.EX2 R62, R62 ;  /* 0x0000003e003e7308 */ /* 0x000f220000000800 */
[C---:B0-----:R-:W-:Y:S01]  /*3ab0*/  FADD.FTZ R5, R30.reuse, R5 ;  /* 0x000000051e057221 */ /* 0x041fe20000010000 */
[----:B------:R-:W-:-:S06]  /*3ac0*/  F2FP.BF16.F32.PACK_AB R169, R30, R29 ;  /* 0x0000001d1ea9723e */ /* 0x000fcc00000010ff */
[----:B------:R-:W0:Y:S01]  /*3ad0*/  MUFU.EX2 R63, R63 ;  /* 0x0000003f003f7308 */ /* 0x000e220000000800 */
[C---:B---3--:R-:W-:Y:S01]  /*3ae0*/  FADD.FTZ R31, R65.reuse, R4 ;  /* 0x00000004411f7221 */ /* 0x048fe20000010000 */
[----:B------:R-:W-:-:S06]  /*3af0*/  F2FP.BF16.F32.PACK_AB R172, R65, R64 ;  /* 0x0000004041ac723e */ /* 0x000fcc00000010ff */
        /* <DEDUP_REMOVED lines=11> */
[----:B0-----:R-:W-:-:S07]  /*3bb0*/  FADD.FTZ R10, R70, R5 ;  /* 0x00000005460a7221 */ /* 0x001fce0000010000 */
[----:B------:R-:W0:Y:S01]  /*3bc0*/  MUFU.EX2 R43, R43 ;  /* 0x0000002b002b7308 */ /* 0x000e220000000800 */
[----:B---3--:R-:W-:Y:S01]  /*3bd0*/  FADD.FTZ R38, R68, R31 ;  /* 0x0000001f44267221 */ /* 0x008fe20000010000 */
[C---:B----4-:R-:W-:Y:S01]  /*3be0*/  FADD.FTZ R5, R175.reuse, R10 ;  /* 0x0000000aaf057221 */ /* 0x050fe20000010000 */
[----:B------:R-:W-:Y:S02]  /*3bf0*/  F2FP.BF16.F32.PACK_AB R175, R175, R70 ;  /* 0x00000046afaf723e */ /* 0x000fe400000010ff */
[C---:B0-----:R-:W-:Y:S01]  /*3c00*/  FADD.FTZ R4, R43.reuse, R38 ;  /* 0x000000262b047221 */ /* 0x041fe20000010000 */
[----:B------:R-:W-:Y:S01]  /*3c10*/  F2FP.BF16.F32.PACK_AB R174, R43, R68 ;  /* 0x000000442bae723e */ /* 0x000fe200000010ff */
[----:B--2---:R-:W-:Y:S06]  /*3c20*/  @!P0 BRA `(.L_x_9398) ;  /* 0x0000000000048947 */ /* 0x004fec0003800000 */
[----:B------:R-:W-:Y:S01]  /*3c30*/  BPT.TRAP 0x1 ;  /* 0x000000040000795c */ /* 0x000fe20000300000 */
.L_x_9398:
[----:B------:R0:W2:Y:S01]  /*3c40*/  SYNCS.PHASECHK.TRANS64.TRYWAIT P2, [UR22+0x22850], R8 ;  /* 0x02285008ff0075a7 */ /* 0x0000a20008040156 */
[----:B------:R-:W-:Y:S05]  /*3c50*/  @!P0 BRA `(.L_x_9399) ;  /* 0x0000000000048947 */ /* 0x000fea0003800000 */
[----:B------:R-:W-:Y:S01]  /*3c60*/  BPT.TRAP 0x1 ;  /* 0x000000040000795c */ /* 0x000fe20000300000 */
.L_x_9399:
[----:B--2---:R-:W-:Y:S05]  /*3c70*/  @P2 BRA `(.L_x_9400) ;  /* 0x0000000000082947 */ /* 0x004fea0003800000 */
[----:B------:R-:W2:Y:S02]  /*3c80*/  SYNCS.PHASECHK.TRANS64.TRYWAIT P2, [UR22+0x22850], R8 ;  /* 0x02285008ff0075a7 */ /* 0x000ea40008040156 */
[----:B--2---:R-:W-:Y:S05]  /*3c90*/  @!P2 BRA `(.L_x_9401) ;  /* 0x000000dc007ca947 */ /* 0x004fea0003800000 */
.L_x_9400:
[----:B------:R-:W-:Y:S01]  /*3ca0*/  R2UR UR6, R6 ;  /* 0x00000000060672ca */ /* 0x000fe200000e0000 */
[----:B------:R3:W-:Y:S06]  /*3cb0*/  BAR.SYNC.DEFER_BLOCKING R7, 0x100 ;  /* 0x000400070000751d */ /* 0x0007ec0000010000 */
[----:B------:R-:W-:Y:S01]  /*3cc0*/  UMOV UR7, 0x40000040 ;  /* 0x4000004000077882 */ /* 0x000fe20000000000 */
[----:B------:R-:W-:-:S05]  /*3cd0*/  VOTEU.ALL UP0, P1 ;  /* 0x00000000003f7886 */ /* 0x000fca0000800000 */
[----:B------:R-:W-:Y:S02]  /*3ce0*/  UIADD3 UR6, UR6, 0x400, URZ ;  /* 0x0000040006067890 */ /* 0x000fe4000fffe03f */
[----:B------:R-:W-:Y:S02]  /*3cf0*/  @!UP0 UIADD3 UR22, UR22, 0x22860, URZ ;  /* 0x0002286016168890 */ /* 0x000fe4000fffe03f */
[----:B------:R-:W-:Y:S02]  /*3d00*/  USHF.R.U32.HI UR6, URZ, 0x4, UR6 ;  /* 0x000000043f067899 */ /* 0x000fe40008011606 */
[----:B------:R-:W-:Y:S02]  /*3d10*/  @!UP0 UPRMT UR22, URZ, 0x654, UR22 ;  /* 0x000006543f168896 */ /* 0x000fe40008000016 */
[----:B------:R-:W-:-:S04]  /*3d20*/  ULOP3.LUT UR6, UR6, 0x3fff, URZ, 0xc0, !UPT ;  /* 0x00003fff06067892 */ /* 0x000fc8000f8ec03f */
[----:B------:R-:W-:Y:S01]  /*3d30*/  ULOP3.LUT UR21, UR6, 0x3000000, URZ, 0xfc, !UPT ;  /* 0x0300000006157892 */ /* 0x000fe2000f8efc3f */
[----:B------:R-:W-:-:S03]  /*3d40*/  WARPGROUP.ARRIVE ;  /* 0x00000000000079c5 */ /* 0x000fc60000000000 */
[----:B------:R-:W-:-:S07]  /*3d50*/  UIMAD UR11, UR37, 0xc00, UR21 ;  /* 0x00000c00250b78a4 */ /* 0x000fce000f8e0215 */
[----:B------:R-:W-:Y:S02]  /*3d60*/  UMOV UR6, UR11 ;  /* 0x0000000b00067c82 */ /* 0x000fe40008000000 */
[----:B------:R-:W-:Y:S01]  /*3d70*/  HGMMA.64x256x16.F32.BF16 R24, R152, gdesc[UR4].tnspB, RZ, !UPT, gsb0 ;  /* 0x43e0000498187df0 */ /* 0x000fe2000c0018ff */
        /* <DEDUP_REMOVED lines=31> */
[----:B------:R-:W-:Y:S01]  /*3f70*/  @!P1 SYNCS.ARRIVE.TRANS64.RED.A1T0 RZ, [UR22], RZ ;  /* 0x000000ffffff99a7 */ /* 0x000fe20008100416 */
[----:B------:R-:W-:-:S04]  /*3f80*/  UIADD3 UR22, UR50, -0x2, URZ ;  /* 0xfffffffe32167890 */ /* 0x000fc8000fffe03f */
[----:B------:R-:W-:-:S06]  /*3f90*/  UISETP.GE.AND UP0, UPT, UR22, UR38, UPT ;  /* 0x000000261600728c */ /* 0x000fcc000bf06270 */
[----:B------:R-:W-:-:S13]  /*3fa0*/  PLOP3.LUT P2, PT, PT, PT, UP0, 0x80, 0x0 ;  /* 0x000000000000781c */ /* 0x000fda0003f4f008 */
[----:B---3--:R-:W-:Y:S05]  /*3fb0*/  @!P2 BRA `(.L_x_9402) ;  /* 0x0000002000d8a947 */ /* 0x008fea0003800000 */
[----:B------:R-:W-:Y:S01]  /*3fc0*/  IMAD.MOV.U32 R7, RZ, RZ, R3 ;  /* 0x000000ffff077224 */ /* 0x000fe200078e0003 */
[----:B------:R-:W-:Y:S01]  /*3fd0*/  ULDC UR24, c[0x0][0x9d8] ;  /* 0x0002760000187ab9 */ /* 0x000fe20000000800 */
[----:B012---:R-:W-:Y:S01]  /*3fe0*/  IMAD.MOV.U32 R8, RZ, RZ, R0 ;  /* 0x000000ffff087224 */ /* 0x007fe200078e0000 */
[----:B------:R-:W-:-:S06]  /*3ff0*/  ULDC UR23, c[0x0][0x988] ;  /* 0x0002620000177ab9 */ /* 0x000fcc0000000800 */
.L_x_9411:
        /* <DEDUP_REMOVED lines=8> */
[----:B---3--:R-:W-:Y:S10]  /*4080*/  @!P0 BRA `(.L_x_9403) ;  /* 0x0000000000048947 */ /* 0x008ff40003800000 */
[----:B------:R-:W-:Y:S01]  /*4090*/  BPT.TRAP 0x1 ;  /* 0x000000040000795c */ /* 0x000fe20000300000 */
.L_x_9403:
[----:B------:R-:W0:Y:S01]  /*40a0*/  S2UR UR7, SR_CgaCtaId ;  /* 0x00000000000779c3 */ /* 0x000e220000008800 */
[----:B------:R-:W-:Y:S01]  /*40b0*/  UMOV UR6, 0x400 ;  /* 0x0000040000067882 */ /* 0x000fe20000000000 */
[----:B------:R-:W-:-:S05]  /*40c0*/  IMAD.U32 R6, RZ, RZ, UR47 ;  /* 0x0000002fff067e24 */ /* 0x000fca000f8e00ff */
[----:B------:R-:W-:Y:S01]  /*40d0*/  SHF.L.U32 R6, R6, 0x1f, RZ ;  /* 0x0000001f06067819 */ /* 0x000fe200000006ff */
[----:B0-----:R-:W-:-:S04]  /*40e0*/  ULEA UR6, UR7, UR6, 0x18 ;  /* 0x0000000607067291 */ /* 0x001fc8000f8ec03f */
[----:B------:R-:W-:-:S09]  /*40f0*/  ULEA UR25, UR37, UR6, 0x3 ;  /* 0x0000000625197291 */ /* 0x000fd2000f8e183f */
[----:B------:R0:W1:Y:S01]  /*4100*/  SYNCS.PHASECHK.TRANS64.TRYWAIT P2, [UR25+0x22830], R6 ;  /* 0x02283006ff0075a7 */ /* 0x0000620008040159 */
[----:B------:R-:W-:Y:S05]  /*4110*/  @!P0 BRA `(.L_x_9404) ;  /* 0x0000000000048947 */ /* 0x000fea0003800000 */
[----:B------:R-:W-:Y:S01]  /*4120*/  BPT.TRAP 0x1 ;  /* 0x000000040000795c */ /* 0x000fe20000300000 */
.L_x_9404:
[----:B-1----:R-:W-:Y:S05]  /*4130*/  @P2 BRA `(.L_x_9405) ;  /* 0x0000000000082947 */ /* 0x002fea0003800000 */
[----:B------:R-:W1:Y:S02]  /*4140*/  SYNCS.PHASECHK.TRANS64.TRYWAIT P2, [UR25+0x22830], R6 ;  /* 0x02283006ff0075a7 */ /* 0x000e640008040159 */
[----:B-1----:R-:W-:Y:S05]  /*4150*/  @!P2 BRA `(.L_x_9406) ;  /* 0x000000d80064a947 */ /* 0x002fea0003800000 */
.L_x_9405:
        /* <DEDUP_REMOVED lines=15> */
[----:B------:R-:W-:Y:S01]  /*4250*/  HGMMA.64x96x16.F32.BF16 R152, gdesc[UR8], R152, gsb0 ;  /* 0x01600000089879f0 */ /* 0x000fe20008001898 */
[----:B------:R-:W-:Y:S02]  /*4260*/  UMOV UR10, UR23 ;  /* 0x00000017000a7c82 */ /* 0x000fe40008000000 */
[----:B------:R-:W-:Y:S02]  /*4270*/  WARPGROUP.DEPBAR.LE gsb0, 0x0 ;  /* 0x00008000000079c5 */ /* 0x000fe40000010000 */
[----:B------:R-:W-:-:S06]  /*4280*/  WARPGROUP.ARRIVE ;  /* 0x00000000000079c5 */ /* 0x000fcc0000000000 */
[----:B------:R-:W-:Y:S03]  /*4290*/  HGMMA.64x96x16.F32.BF16 R152, gdesc[UR12], R152, gsb0 ;  /* 0x016000000c9879f0 */ /* 0x000fe60008001898 */
        /* <DEDUP_REMOVED lines=43> */
[----:B------:R-:W3:Y:S04]  /*4550*/  S2R R196, SR_TID.X ;  /* 0x0000000000c47919 */ /* 0x000ee80000002100 */
[----:B------:R-:W4:Y:S01]  /*4560*/  MUFU.TANH R13, R13 ;  /* 0x0000000d000d7308 */ /* 0x000f220000002400 */
[----:B-1----:R-:W-:-:S07]  /*4570*/  FMNMX.FTZ R0, R11, R0, !PT ;  /* 0x000000000b007209 */ /* 0x002fce0007810000 */
[----:B------:R-:W1:Y:S01]  /*4580*/  MUFU.TANH R14, R14 ;  /* 0x0000000e000e7308 */ /* 0x000e620000002400 */
[----:B--2---:R-:W-:-:S07]  /*4590*/  FMNMX.FTZ R0, R12, R0, !PT ;  /* 0x000000000c007209 */ /* 0x004fce0007810000 */
[----:B------:R-:W2:Y:S01]  /*45a0*/  MUFU.TANH R15, R15 ;  /* 0x0000000f000f7308 */ /* 0x000ea20000002400 */
[----:B----4-:R-:W-:-:S07]  /*45b0*/  FMNMX.FTZ R0, R13, R0, !PT ;  /* 0x000000000d007209 */ /* 0x010fce0007810000 */
[----:B------:R-:W4:Y:S01]  /*45c0*/  MUFU.TANH R20, R20 ;  /* 0x0000001400147308 */ /* 0x000f220000002400 */
[----:B-1----:R-:W-:Y:S02]  /*45d0*/  FMNMX.FTZ R0, R14, R0, !PT ;  /* 0x000000000e007209 */ /* 0x002fe40007810000 */
[----:B---3--:R-:W-:-:S05]  /*45e0*/  SHF.R.U32.HI R196, RZ, 0x7, R196 ;  /* 0x00000007ffc47819 */ /* 0x008fca00000116c4 */
[----:B------:R-:W1:Y:S01]  /*45f0*/  MUFU.TANH R21, R21 ;  /* 0x0000001500157308 */ /* 0x000e620000002400 */
[----:B--2---:R-:W-:-:S07]  /*4600*/  FMNMX.FTZ R0, R15, R0, !PT ;  /* 0x000000000f007209 */ /* 0x004fce0007810000 */
[----:B------:R-:W2:Y:S01]  /*4610*/  MUFU.TANH R152, R152 ;  /* 0x0000009800987308 */ /* 0x000ea20000002400 */
[----:B----4-:R-:W-:-:S07]  /*4620*/  FMNMX.FTZ R0, R20, R0, !PT ;  /* 0x0000000014007209 */ /* 0x010fce0007810000 */
        /* <DEDUP_REMOVED lines=26> */
[----:B------:R-:W-:Y:S01]  /*47d0*/  MUFU.TANH R176, R176 ;  /* 0x000000b000b07308 */ /* 0x000fe20000002400 */
[----:B--2---:R-:W-:-:S07]  /*47e0*/  FMNMX.FTZ R0, R177, R0, !PT ;  /* 0x00000000b1007209 */ /* 0x004fce0007810000 */
[----:B------:R-:W-:Y:S01]  /*47f0*/  MUFU.TANH R155, R155 ;  /* 0x0000009b009b7308 */ /* 0x000fe20000002400 */
[----:B---3--:R-:W-:-:S05]  /*4800*/  FMNMX.FTZ R0, R180, R0, !PT ;  /* 0x00000000b4007209 */ /* 0x008fca0007810000 */
[----:B------:R-:W1:Y:S02]  /*4810*/  SHFL.BFLY PT, R181, R0, 0x2, 0x1f ;  /* 0x0c401f0000b57f89 */ /* 0x000e6400000e0000 */
[----:B------:R-:W-:Y:S08]  /*4820*/  MUFU.TANH R158, R158 ;  /* 0x0000009e009e7308 */ /* 0x000ff00000002400 */
[----:B------:R-:W-:Y:S08]  /*4830*/  MUFU.TANH R159, R159 ;  /* 0x0000009f009f7308 */ /* 0x000ff00000002400 */
[----:B------:R-:W-:Y:S01]  /*4840*/  MUFU.TANH R162, R162 ;  /* 0x000000a200a27308 */ /* 0x000fe20000002400 */
[----:B-1----:R-:W-:-:S07]  /*4850*/  FMNMX.FTZ R0, R0, R181, !PT ;  /* 0x000000b500007209 */ /* 0x002fce0007810000 */
[----:B------:R-:W-:Y:S01]  /*4860*/  MUFU.TANH R163, R163 ;  /* 0x000000a300a37308 */ /* 0x000fe20000002400 */
[----:B------:R-:W1:Y:S07]  /*4870*/  SHFL.BFLY PT, R154, R0, 0x1, 0x1f ;  /* 0x0c201f00009a7f89 */ /* 0x000e6e00000e0000 */
[----:B------:R-:W-:Y:S08]  /*4880*/  MUFU.TANH R166, R166 ;  /* 0x000000a600a67308 */ /* 0x000ff00000002400 */
[----:B------:R-:W-:Y:S08]  /*4890*/  MUFU.TANH R184, R184 ;  /* 0x000000b800b87308 */ /* 0x000ff00000002400 */
[----:B------:R-:W-:Y:S01]  /*48a0*/  MUFU.TANH R185, R185 ;  /* 0x000000b900b97308 */ /* 0x000fe20000002400 */
[----:B-1----:R-:W-:-:S05]  /*48b0*/  FMNMX.FTZ R0, R0, R154, !PT ;  /* 0x0000009a00007209 */ /* 0x002fca0007810000 */
[C---:B------:R-:W-:Y:S01]  /*48c0*/  FADD.FTZ R181, -R0.reuse, R8 ;  /* 0x0000000800b57221 */ /* 0x040fe20000010100 */
[----:B------:R-:W-:Y:S01]  /*48d0*/  FMUL.FTZ R154, R0, UR10 ;  /* 0x0000000a009a7c20 */ /* 0x000fe20008410000 */
[----:B------:R1:W-:Y:S02]  /*48e0*/  MUFU.TANH R8, R167 ;  /* 0x000000a700087308 */ /* 0x0003e40000002400 */
[----:B------:R-:W-:Y:S01]  /*48f0*/  FMUL.FTZ R181, R181, UR10 ;  /* 0x0000000ab5b57c20 */ /* 0x000fe20008410000 */
[--C-:B------:R-:W-:Y:S01]  /*4900*/  FFMA.FTZ R3, R3, UR10, -R154.reuse ;  /* 0x0000000a03037c23 */ /* 0x100fe2000801089a */
[--C-:B------:R-:W-:Y:S01]  /*4910*/  FFMA.FTZ R9, R9, UR10, -R154.reuse ;  /* 0x0000000a09097c23 */ /* 0x100fe2000801089a */
[--C-:B------:R-:W-:Y:S01]  /*4920*/  FFMA.FTZ R10, R10, UR10, -R154.reuse ;  /* 0x0000000a0a0a7c23 */ /* 0x100fe2000801089a */
[--C-:B------:R-:W-:Y:S01]  /*4930*/  FFMA.FTZ R11, R11, UR10, -R154.reuse ;  /* 0x0000000a0b0b7c23 */ /* 0x100fe2000801089a */
[--C-:B------:R-:W-:Y:S01]  /*4940*/  FFMA.FTZ R12, R12, UR10, -R154.reuse ;  /* 0x0000000a0c0c7c23 */ /* 0x100fe2000801089a */
[----:B------:R-:W2:Y:S01]  /*4950*/  MUFU.EX2 R181, R181 ;  /* 0x000000b500b57308 */ /* 0x000ea20000000800 */
[--C-:B-1----:R-:W-:Y:S01]  /*4960*/  FFMA.FTZ R167, R152, UR10, -R154.reuse ;  /* 0x0000000a98a77c23 */ /* 0x102fe2000801089a */
        /* <DEDUP_REMOVED lines=14> */
[----:B------:R-:W3:Y:S01]  /*4a50*/  MUFU.EX2 R152, R9 ;  /* 0x0000000900987308 */ /* 0x000ee20000000800 */
        /* <DEDUP_REMOVED lines=64> */
[----:B-1----:R-:W-:Y:S01]  /*4e60*/  FFMA.FTZ R181, R181, R4, R3 ;  /* 0x00000004b5b57223 */ /* 0x002fe20000010003 */
[--C-:B------:R-:W-:Y:S01]  /*4e70*/  FFMA.FTZ R169, R169, UR10, -R154.reuse ;  /* 0x0000000aa9a97c23 */ /* 0x100fe2000801089a */
[--C-:B------:R-:W-:Y:S01]  /*4e80*/  FFMA.FTZ R172, R172, UR10, -R154.reuse ;  /* 0x0000000aacac7c23 */ /* 0x100fe2000801089a */
[--C-:B------:R-:W-:Y:S01]  /*4e90*/  FFMA.FTZ R173, R173, UR10, -R154.reuse ;  /* 0x0000000aadad7c23 */ /* 0x100fe2000801089a */
[--C-:B------:R-:W-:Y:S01]  /*4ea0*/  FFMA.FTZ R177, R177, UR10, -R154.reuse ;  /* 0x0000000ab1b17c23 */ /* 0x100fe2000801089a */
[----:B------:R-:W-:Y:S01]  /*4eb0*/  FFMA.FTZ R180, R180, UR10, -R154 ;  /* 0x0000000ab4b47c23 */ /* 0x000fe2000801089a */
[C---:B---3--:R-:W-:Y:S01]  /*4ec0*/  FADD.FTZ R181, R152.reuse, R181 ;  /* 0x000000b598b57221 */ /* 0x048fe20000010000 */
[----:B------:R1:W2:Y:S01]  /*4ed0*/  MUFU.EX2 R154, R10 ;  /* 0x0000000a009a7308 */ /* 0x0002a20000000800 */
[----:B------:R-:W-:Y:S01]  /*4ee0*/  F2FP.BF16.F32.PACK_AB R152, R152, R3 ;  /* 0x000000039898723e */ /* 0x000fe200000010ff */
[----:B------:R-:W-:Y:S01]  /*4ef0*/  FMUL.FTZ R9, R171, UR24 ;  /* 0x00000018ab097c20 */ /* 0x000fe20008410000 */
[----:B------:R-:W-:Y:S01]  /*4f00*/  FMUL.FTZ R4, R170, UR24 ;  /* 0x00000018aa047c20 */ /* 0x000fe20008410000 */
[----:B------:R-:W-:Y:S01]  /*4f10*/  FMUL.FTZ R170, R174, UR24 ;  /* 0x00000018aeaa7c20 */ /* 0x000fe20008410000 */
[----:B------:R-:W-:Y:S01]  /*4f20*/  FMUL.FTZ R174, R179, UR24 ;  /* 0x00000018b3ae7c20 */ /* 0x000fe20008410000 */
[----:B------:R-:W-:Y:S01]  /*4f30*/  FMUL.FTZ R179, R186, UR24 ;  /* 0x00000018bab37c20 */ /* 0x000fe20008410000 */
[----:B------:R-:W-:Y:S01]  /*4f40*/  FMUL.FTZ R186, R198, UR24 ;  /* 0x00000018c6ba7c20 */ /* 0x000fe20008410000 */
[----:B------:R3:W4:Y:S01]  /*4f50*/  MUFU.EX2 R3, R11 ;  /* 0x0000000b00037308 */ /* 0x0007220000000800 */
[----:B-1----:R-:W-:Y:S01]  /*4f60*/  FMUL.FTZ R10, R175, UR24 ;  /* 0x00000018af0a7c20 */ /* 0x002fe20008410000 */
[----:B------:R-:W-:Y:S01]  /*4f70*/  FMUL.FTZ R175, R182, UR24 ;  /* 0x00000018b6af7c20 */ /* 0x000fe20008410000 */
[----:B------:R-:W-:-:S05]  /*4f80*/  FMUL.FTZ R182, R190, UR24 ;  /* 0x00000018beb67c20 */ /* 0x000fca0008410000 */
[----:B------:R-:W1:Y:S01]  /*4f90*/  MUFU.TANH R4, R4 ;  /* 0x0000000400047308 */ /* 0x000e620000002400 */
[----:B--2---:R-:W-:Y:S01]  /*4fa0*/  FADD.FTZ R171, R154, R181 ;  /* 0x000000b59aab7221 */ /* 0x004fe20000010000 */
[----:B---3--:R-:W-:Y:S01]  /*4fb0*/  FMUL.FTZ R11, R178, UR24 ;  /* 0x00000018b20b7c20 */ /* 0x008fe20008410000 */
[----:B------:R-:W-:Y:S01]  /*4fc0*/  FMUL.FTZ R178, R183, UR24 ;  /* 0x00000018b7b27c20 */ /* 0x000fe20008410000 */
[----:B------:R-:W-:Y:S01]  /*4fd0*/  FMUL.FTZ R181, R187, UR24 ;  /* 0x00000018bbb57c20 */ /* 0x000fe20008410000 */
[----:B------:R-:W-:Y:S01]  /*4fe0*/  FMUL.FTZ R183, R191, UR24 ;  /* 0x00000018bfb77c20 */ /* 0x000fe20008410000 */
[----:B------:R-:W-:Y:S02]  /*4ff0*/  FMUL.FTZ R187, R199, UR24 ;  /* 0x00000018c7bb7c20 */ /* 0x000fe40008410000 */
[----:B------:R-:W2:Y:S01]  /*5000*/  MUFU.TANH R9, R9 ;  /* 0x0000000900097308 */ /* 0x000ea20000002400 */
[C---:B----4-:R-:W-:Y:S01]  /*5010*/  FADD.FTZ R171, R3.reuse, R171 ;  /* 0x000000ab03ab7221 */ /* 0x050fe20000010000 */
[----:B------:R-:W-:-:S02]  /*5020*/  F2FP.BF16.F32.PACK_AB R154, R3, R154 ;  /* 0x0000009a039a723e */ /* 0x000fc400000010ff */
[----:B------:R-:W-:-:S04]  /*5030*/  FMNMX.FTZ R3, R176, R7, !PT ;  /* 0x00000007b0037209 */ /* 0x000fc80007810000 */
[----:B------:R-:W-:Y:S01]  /*5040*/  FMNMX.FTZ R3, R155, R3, !PT ;  /* 0x000000039b037209 */ /* 0x000fe20007810000 */
[----:B------:R-:W3:Y:S03]  /*5050*/  MUFU.TANH R170, R170 ;  /* 0x000000aa00aa7308 */ /* 0x000ee60000002400 */
[----:B------:R-:W-:-:S04]  /*5060*/  FMNMX.FTZ R3, R158, R3, !PT ;  /* 0x000000039e037209 */ /* 0x000fc80007810000 */
[----:B------:R-:W-:Y:S01]  /*5070*/  FMNMX.FTZ R3, R159, R3, !PT ;  /* 0x000000039f037209 */ /* 0x000fe20007810000 */
[----:B------:R-:W4:Y:S03]  /*5080*/  MUFU.TANH R10, R10 ;  /* 0x0000000a000a7308 */ /* 0x000f260000002400 */
[----:B------:R-:W-:-:S04]  /*5090*/  FMNMX.FTZ R3, R162, R3, !PT ;  /* 0x00000003a2037209 */ /* 0x000fc80007810000 */
[----:B------:R-:W-:Y:S01]  /*50a0*/  FMNMX.FTZ R3, R163, R3, !PT ;  /* 0x00000003a3037209 */ /* 0x000fe20007810000 */
[----:B------:R-:W5:Y:S03]  /*50b0*/  MUFU.TANH R11, R11 ;  /* 0x0000000b000b7308 */ /* 0x000f660000002400 */
[----:B------:R-:W-:-:S04]  /*50c0*/  FMNMX.FTZ R3, R166, R3, !PT ;  /* 0x00000003a6037209 */ /* 0x000fc80007810000 */
[----:B------:R-:W-:Y:S01]  /*50d0*/  FMNMX.FTZ R3, R8, R3, !PT ;  /* 0x0000000308037209 */ /* 0x000fe20007810000 */
[----:B------:R-:W0:Y:S03]  /*50e0*/  MUFU.TANH R174, R174 ;  /* 0x000000ae00ae7308 */ /* 0x000e260000002400 */
[----:B-1----:R-:W-:-:S04]  /*50f0*/  FMNMX.FTZ R3, R4, R3, !PT ;  /* 0x0000000304037209 */ /* 0x002fc80007810000 */
[----:B--2---:R-:W-:Y:S01]  /*5100*/  FMNMX.FTZ R3, R9, R3, !PT ;  /* 0x0000000309037209 */ /* 0x004fe20007810000 */
[----:B------:R-:W1:Y:S03]  /*5110*/  MUFU.TANH R175, R175 ;  /* 0x000000af00af7308 */ /* 0x000e660000002400 */
[----:B---3--:R-:W-:-:S04]  /*5120*/  FMNMX.FTZ R3, R170, R3, !PT ;  /* 0x00000003aa037209 */ /* 0x008fc80007810000 */
[----:B----4-:R-:W-:Y:S01]  /*5130*/  FMNMX.FTZ R3, R10, R3, !PT ;  /* 0x000000030a037209 */ /* 0x010fe20007810000 */
[----:B------:R-:W2:Y:S03]  /*5140*/  MUFU.TANH R178, R178 ;  /* 0x000000b200b27308 */ /* 0x000ea60000002400 */
[----:B-----5:R-:W-:-:S04]  /*5150*/  FMNMX.FTZ R3, R11, R3, !PT ;  /* 0x000000030b037209 */ /* 0x020fc80007810000 */
[----:B0-----:R-:W-:Y:S01]  /*5160*/  FMNMX.FTZ R3, R174, R3, !PT ;  /* 0x00000003ae037209 */ /* 0x001fe20007810000 */
[----:B------:R-:W0:Y:S03]  /*5170*/  MUFU.TANH R179, R179 ;  /* 0x000000b300b37308 */ /* 0x000e260000002400 */
[----:B-1----:R-:W-:-:S05]  /*5180*/  FMNMX.FTZ R3, R175, R3, !PT ;  /* 0x00000003af037209 */ /* 0x002fca0007810000 */
        /* <DEDUP_REMOVED lines=9> */
[----:B0-----:R-:W-:-:S04]  /*5220*/  FMNMX.FTZ R3, R183, R3, !PT ;  /* 0x00000003b7037209 */ /* 0x001fc80007810000 */
[----:B------:R-:W-:-:S03]  /*5230*/  FMNMX.FTZ R3, R184, R3, !PT ;  /* 0x00000003b8037209 */ /* 0x000fc60007810000 */
[----:B------:R-:W0:Y:S01]  /*5240*/  MUFU.EX2 R12, R12 ;  /* 0x0000000c000c7308 */ /* 0x000e220000000800 */
[----:B------:R-:W-:-:S04]  /*5250*/  FMNMX.FTZ R3, R185, R3, !PT ;  /* 0x00000003b9037209 */ /* 0x000fc80007810000 */
[----:B-1----:R-:W-:-:S03]  /*5260*/  FMNMX.FTZ R3, R186, R3, !PT ;  /* 0x00000003ba037209 */ /* 0x002fc60007810000 */
[----:B------:R-:W1:Y:S01]  /*5270*/  MUFU.EX2 R13, R13 ;  /* 0x0000000d000d7308 */ /* 0x000e620000000800 */
[----:B--2---:R-:W-:-:S05]  /*5280*/  FMNMX.FTZ R3, R187, R3, !PT ;  /* 0x00000003bb037209 */ /* 0x004fca0007810000 */
[----:B------:R-:W2:Y:S02]  /*5290*/  SHFL.BFLY PT, R188, R3, 0x2, 0x1f ;  /* 0x0c401f0003bc7f89 */ /* 0x000ea400000e0000 */
[----:B------:R-:W-:Y:S08]  /*52a0*/  MUFU.EX2 R14, R14 ;  /* 0x0000000e000e7308 */ /* 0x000ff00000000800 */
[----:B------:R-:W-:Y:S08]  /*52b0*/  MUFU.EX2 R15, R15 ;  /* 0x0000000f000f7308 */ /* 0x000ff00000000800 */
[----:B------:R-:W-:Y:S01]  /*52c0*/  MUFU.EX2 R189, R160 ;  /* 0x000000a000bd7308 */ /* 0x000fe20000000800 */
[----:B--2---:R-:W-:-:S07]  /*52d0*/  FMNMX.FTZ R3, R3, R188, !PT ;  /* 0x000000bc03037209 */ /* 0x004fce0007810000 */
[----:B------:R2:W-:Y:S01]  /*52e0*/  MUFU.EX2 R188, R156 ;  /* 0x0000009c00bc7308 */ /* 0x0005e20000000800 */
[----:B------:R-:W3:Y:S07]  /*52f0*/  SHFL.BFLY PT, R192, R3, 0x1, 0x1f ;  /* 0x0c201f0003c07f89 */ /* 0x000eee00000e0000 */
[----:B------:R-:W-:Y:S08]  /*5300*/  MUFU.EX2 R20, R20 ;  /* 0x0000001400147308 */ /* 0x000ff00000000800 */
[----:B------:R-:W-:Y:S08]  /*5310*/  MUFU.EX2 R21, R21 ;  /* 0x0000001500157308 */ /* 0x000ff00000000800 */
[----:B------:R-:W-:Y:S01]  /*5320*/  MUFU.EX2 R167, R167 ;  /* 0x000000a700a77308 */ /* 0x000fe20000000800 */
[----:B---3--:R-:W-:-:S05]  /*5330*/  FMNMX.FTZ R3, R3, R192, !PT ;  /* 0x000000c003037209 */ /* 0x008fca0007810000 */
[C---:B--2---:R-:W-:Y:S01]  /*5340*/  FADD.FTZ R156, -R3.reuse, R7 ;  /* 0x00000007039c7221 */ /* 0x044fe20000010100 */
[----:B------:R-:W-:Y:S01]  /*5350*/  FMUL.FTZ R7, R3, UR10 ;  /* 0x0000000a03077c20 */ /* 0x000fe20008410000 */
[----:B------:R-:W-:Y:S02]  /*5360*/  MUFU.EX2 R153, R153 ;  /* 0x0000009900997308 */ /* 0x000fe40000000800 */
[----:B------:R-:W-:Y:S01]  /*5370*/  FMUL.FTZ R156, R156, UR10 ;  /* 0x0000000a9c9c7c20 */ /* 0x000fe20008410000 */
[--C-:B------:R-:W-:Y:S01]  /*5380*/  FFMA.FTZ R176, R176, UR10, -R7.reuse ;  /* 0x0000000ab0b07c23 */ /* 0x100fe20008010807 */
[--C-:B------:R-:W-:Y:S01]  /*5390*/  FFMA.FTZ R155, R155, UR10, -R7.reuse ;  /* 0x0000000a9b9b7c23 */ /* 0x100fe20008010807 */
[--C-:B------:R-:W-:Y:S01]  /*53a0*/  FFMA.FTZ R160, R8, UR10, -R7.reuse ;  /* 0x0000000a08a07c23 */ /* 0x100fe20008010807 */
[--C-:B------:R-:W-:Y:S01]  /*53b0*/  FFMA.FTZ R4, R4, UR10, -R7.reuse ;  /* 0x0000000a04047c23 */ /* 0x100fe20008010807 */
[--C-:B------:R-:W-:Y:S01]  /*53c0*/  FFMA.FTZ R158, R158, UR10, -R7.reuse ;  /* 0x0000000a9e9e7c23 */ /* 0x100fe20008010807 */
[----:B------:R0:W2:Y:S01]  /*53d0*/  MUFU.EX2 R8, R156 ;  /* 0x0000009c00087308 */ /* 0x0000a20000000800 */
[--C-:B------:R-:W-:Y:S01]  /*53e0*/  FFMA.FTZ R159, R159, UR10, -R7.reuse ;  /* 0x0000000a9f9f7c23 */ /* 0x100fe20008010807 */
[--C-:B------:R-:W-:Y:S01]  /*53f0*/  FFMA.FTZ R162, R162, UR10, -R7.reuse ;  /* 0x0000000aa2a27c23 */ /* 0x100fe20008010807 */
[--C-:B------:R-:W-:Y:S01]  /*5400*/  FFMA.FTZ R163, R163, UR10, -R7.reuse ;  /* 0x0000000aa3a37c23 */ /* 0x100fe20008010807 */
[--C-:B------:R-:W-:Y:S01]  /*5410*/  FFMA.FTZ R166, R166, UR10, -R7.reuse ;  /* 0x0000000aa6a67c23 */ /* 0x100fe20008010807 */
[--C-:B------:R-:W-:Y:S01]  /*5420*/  FFMA.FTZ R9, R9, UR10, -R7.reuse ;  /* 0x0000000a09097c23 */ /* 0x100fe20008010807 */
[--C-:B------:R-:W-:Y:S01]  /*5430*/  FFMA.FTZ R170, R170, UR10, -R7.reuse ;  /* 0x0000000aaaaa7c23 */ /* 0x100fe20008010807 */
[----:B------:R-:W-:Y:S01]  /*5440*/  FFMA.FTZ R10, R10, UR10, -R7 ;  /* 0x0000000a0a0a7c23 */ /* 0x000fe20008010807 */
[----:B------:R-:W3:Y:S01]  /*5450*/  MUFU.EX2 R176, R176 ;  /* 0x000000b000b07308 */ /* 0x000ee20000000800 */
[----:B0-----:R-:W-:Y:S01]  /*5460*/  FADD.FTZ R156, R12, R171 ;  /* 0x000000ab0c9c7221 */ /* 0x001fe20000010000 */
[--C-:B------:R-:W-:Y:S01]  /*5470*/  FFMA.FTZ R11, R11, UR10, -R7.reuse ;  /* 0x0000000a0b0b7c23 */ /* 0x100fe20008010807 */
[--C-:B------:R-:W-:Y:S01]  /*5480*/  FFMA.FTZ R174, R174, UR10, -R7.reuse ;  /* 0x0000000aaeae7c23 */ /* 0x100fe20008010807 */
[--C-:B------:R-:W-:Y:S01]  /*5490*/  FFMA.FTZ R175, R175, UR10, -R7.reuse ;  /* 0x0000000aafaf7c23 */ /* 0x100fe20008010807 */
[----:B-1----:R-:W-:Y:S01]  /*54a0*/  FADD.FTZ R156, R13, R156 ;  /* 0x0000009c0d9c7221 */ /* 0x002fe20000010000 */
        /* <DEDUP_REMOVED lines=9> */
[----:B------:R-:W-:Y:S01]  /*5540*/  FFMA.FTZ R7, R187, UR10, -R7 ;  /* 0x0000000abb077c23 */ /* 0x000fe20008010807 */
[----:B------:R1:W-:Y:S01]  /*5550*/  MUFU.EX2 R171, R4 ;  /* 0x0000000400ab7308 */ /* 0x0003e20000000800 */
[-C--:B--2---:R-:W-:Y:S01]  /*5560*/  FMUL.FTZ R26, R26, R8.reuse ;  /* 0x000000081a1a7220 */ /* 0x084fe20000410000 */
[-C--:B------:R-:W-:Y:S01]  /*5570*/  FMUL.FTZ R27, R27, R8.reuse ;  /* 0x000000081b1b7220 */ /* 0x080fe20000410000 */
[-C--:B------:R-:W-:Y:S01]  /*5580*/  FMUL.FTZ R30, R30, R8.reuse ;  /* 0x000000081e1e7220 */ /* 0x080fe20000410000 */
[-C--:B------:R-:W-:Y:S01]  /*5590*/  FMUL.FTZ R31, R31, R8.reuse ;  /* 0x000000081f1f7220 */ /* 0x080fe20000410000 */
[-C--:B------:R-:W-:Y:S01]  /*55a0*/  FMUL.FTZ R34, R34, R8.reuse ;  /* 0x0000000822227220 */ /* 0x080fe20000410000 */
[-C--:B------:R-:W-:Y:S01]  /*55b0*/  FMUL.FTZ R35, R35, R8.reuse ;  /* 0x0000000823237220 */ /* 0x080fe20000410000 */
[----:B------:R-:W-:Y:S01]  /*55c0*/  FMUL.FTZ R38, R38, R8 ;  /* 0x0000000826267220 */ /* 0x000fe20000410000 */
[----:B------:R2:W4:Y:S01]  /*55d0*/  MUFU.EX2 R187, R158 ;  /* 0x0000009e00bb7308 */ /* 0x0005220000000800 */
[----:B-1----:R-:W-:Y:S01]  /*55e0*/  FADD.FTZ R4, R14, R156 ;  /* 0x0000009c0e047221 */ /* 0x002fe20000010000 */
[----:B------:R-:W-:Y:S01]  /*55f0*/  F2FP.BF16.F32.PACK_AB R156, R13, R12 ;  /* 0x0000000c0d9c723e */ /* 0x000fe200000010ff */
[-C--:B------:R-:W-:Y:S01]  /*5600*/  FMUL.FTZ R39, R39, R8.reuse ;  /* 0x0000000827277220 */ /* 0x080fe20000410000 */
[----:B------:R-:W-:Y:S01]  /*5610*/  IADD3 R12, -R196, 0xb, RZ ;  /* 0x0000000bc40c7810 */ /* 0x000fe20007ffe1ff */
[----:B------:R-:W-:Y:S01]  /*5620*/  FADD.FTZ R4, R15, R4 ;  /* 0x000000040f047221 */ /* 0x000fe20000010000 */
[-C--:B------:R-:W-:Y:S01]  /*5630*/  FMUL.FTZ R42, R42, R8.reuse ;  /* 0x000000082a2a7220 */ /* 0x080fe20000410000 */
[----:B------:R-:W-:Y:S01]  /*5640*/  FMUL.FTZ R43, R43, R8 ;  /* 0x000000082b2b7220 */ /* 0x000fe20000410000 */
[----:B------:R-:W1:Y:S01]  /*5650*/  MUFU.EX2 R159, R159 ;  /* 0x0000009f009f7308 */ /* 0x000e620000000800 */
[----:B------:R-:W-:Y:S01]  /*5660*/  FADD.FTZ R4, R20, R4 ;  /* 0x0000000414047221 */ /* 0x000fe20000010000 */
[----:B--2---:R-:W-:Y:S01]  /*5670*/  F2FP.BF16.F32.PACK_AB R158, R15, R14 ;  /* 0x0000000e0f9e723e */ /* 0x004fe200000010ff */
        /* <DEDUP_REMOVED lines=10> */
[----:B------:R-:W-:Y:S01]  /*5720*/  FADD.FTZ R4, R153, R4 ;  /* 0x0000000499047221 */ /* 0x000fe20000010000 */
[-C--:B------:R-:W-:Y:S01]  /*5730*/  FMUL.FTZ R59, R59, R8.reuse ;  /* 0x000000083b3b7220 */ /* 0x080fe20000410000 */
[----:B------:R-:W-:Y:S01]  /*5740*/  FMUL.FTZ R62, R62, R8 ;  /* 0x000000083e3e7220 */ /* 0x000fe20000410000 */
[----:B------:R5:W1:Y:S01]  /*5750*/  MUFU.EX2 R192, R162 ;  /* 0x000000a200c07308 */ /* 0x000a620000000800 */
[----:B--2---:R-:W-:Y:S01]  /*5760*/  F2FP.BF16.F32.PACK_AB R160, R21, R20 ;  /* 0x0000001415a0723e */ /* 0x004fe200000010ff */
[----:B---3--:R-:W-:Y:S01]  /*5770*/  FFMA.FTZ R20, R8, R5, R176 ;  /* 0x0000000508147223 */ /* 0x008fe200000100b0 */
[----:B------:R-:W-:Y:S01]  /*5780*/  FADD.FTZ R4, R188, R4 ;  /* 0x00000004bc047221 */ /* 0x000fe20000010000 */
[-C--:B------:R-:W-:Y:S01]  /*5790*/  FMUL.FTZ R63, R63, R8.reuse ;  /* 0x000000083f3f7220 */ /* 0x080fe20000410000 */
[-C--:B------:R-:W-:Y:S01]  /*57a0*/  FMUL.FTZ R66, R66, R8.reuse ;  /* 0x0000000842427220 */ /* 0x080fe20000410000 */
[----:B0-----:R-:W-:Y:S01]  /*57b0*/  FADD.FTZ R20, R155, R20 ;  /* 0x000000149b147221 */ /* 0x001fe20000010000 */
[-C--:B------:R-:W-:Y:S01]  /*57c0*/  FMUL.FTZ R67, R67, R8.reuse ;  /* 0x0000000843437220 */ /* 0x080fe20000410000 */
[----:B------:R-:W0:Y:S01]  /*57d0*/  MUFU.EX2 R163, R163 ;  /* 0x000000a300a37308 */ /* 0x000e220000000800 */
[----:B-----5:R-:W-:Y:S01]  /*57e0*/  F2FP.BF16.F32.PACK_AB R162, R153, R167 ;  /* 0x000000a799a2723e */ /* 0x020fe200000010ff */
[----:B----4-:R-:W-:Y:S01]  /*57f0*/  FADD.FTZ R20, R187, R20 ;  /* 0x00000014bb147221 */ /* 0x010fe20000010000 */
[-C--:B------:R-:W-:Y:S01]  /*5800*/  FMUL.FTZ R70, R70, R8.reuse ;  /* 0x0000000846467220 */ /* 0x080fe20000410000 */
[-C--:B------:R-:W-:Y:S01]  /*5810*/  FMUL.FTZ R71, R71, R8.reuse ;  /* 0x0000000847477220 */ /* 0x080fe20000410000 */
[-C--:B------:R-:W-:Y:S01]  /*5820*/  FMUL.FTZ R74, R74, R8.reuse ;  /* 0x000000084a4a7220 */ /* 0x080fe20000410000 */
[----:B-1----:R-:W-:Y:S01]  /*5830*/  FADD.FTZ R5, R159, R20 ;  /* 0x000000149f057221 */ /* 0x002fe20000010000 */
[-C--:B------:R-:W-:Y:S01]  /*5840*/  FMUL.FTZ R75, R75, R8.reuse ;  /* 0x000000084b4b7220 */ /* 0x080fe20000410000 */
[----:B------:R-:W1:Y:S01]  /*5850*/  MUFU.EX2 R193, R166 ;  /* 0x000000a600c17308 */ /* 0x000e620000000800 */
[-C--:B------:R-:W-:Y:S01]  /*5860*/  FMUL.FTZ R78, R78, R8.reuse ;  /* 0x000000084e4e7220 */ /* 0x080fe20000410000 */
[----:B------:R-:W-:Y:S01]  /*5870*/  FADD.FTZ R20, R192, R5 ;  /* 0x00000005c0147221 */ /* 0x000fe20000010000 */
        /* <DEDUP_REMOVED lines=18> */
[----:B------:R-:W-:Y:S01]  /*59a0*/  FADD.FTZ R20, R194, R5 ;  /* 0x00000005c2147221 */ /* 0x000fe20000010000 */
[-C--:B------:R-:W-:Y:S01]  /*59b0*/  FMUL.FTZ R107, R107, R8.reuse ;  /* 0x000000086b6b7220 */ /* 0x080fe20000410000 */
[-C--:B------:R-:W-:Y:S01]  /*59c0*/  FMUL.FTZ R110, R110, R8.reuse ;  /* 0x000000086e6e7220 */ /* 0x080fe20000410000 */
[----:B------:R1:W3:Y:S01]  /*59d0*/  MUFU.EX2 R13, R9 ;  /* 0x00000009000d7308 */ /* 0x0002e20000000800 */
[----:B--2---:R-:W-:Y:S01]  /*59e0*/  FADD.FTZ R4, R157, R4 ;  /* 0x000000049d047221 */ /* 0x004fe20000010000 */
[----:B------:R-:W-:Y:S01]  /*59f0*/  FADD.FTZ R20, R171, R20 ;  /* 0x00000014ab147221 */ /* 0x000fe20000010000 */
[-C--:B------:R-:W-:Y:S01]  /*5a00*/  FMUL.FTZ R111, R111, R8.reuse ;  /* 0x000000086f6f7220 */ /* 0x080fe20000410000 */
[-C--:B------:R-:W-:Y:S01]  /*5a10*/  FMUL.FTZ R114, R114, R8.reuse ;  /* 0x0000000872727220 */ /* 0x080fe20000410000 */
[----:B------:R-:W-:Y:S01]  /*5a20*/  FADD.FTZ R4, R189, R4 ;  /* 0x00000004bd047221 */ /* 0x000fe20000010000 */
[-C--:B------:R-:W-:Y:S01]  /*5a30*/  FMUL.FTZ R115, R115, R8.reuse ;  /* 0x0000000873737220 */ /* 0x080fe20000410000 */
[----:B------:R-:W-:Y:S01]  /*5a40*/  FMUL.FTZ R118, R118, R8 ;  /* 0x0000000876767220 */ /* 0x000fe20000410000 */
[----:B------:R-:W2:Y:S01]  /*5a50*/  MUFU.EX2 R190, R164 ;  /* 0x000000a400be7308 */ /* 0x000ea20000000800 */
[----:B-1----:R-:W-:-:S02]  /*5a60*/  IMAD.U32 R9, RZ, RZ, UR25 ;  /* 0x00000019ff097e24 */ /* 0x002fc4000f8e00ff */
[----:B0-----:R-:W-:Y:S01]  /*5a70*/  FADD.FTZ R4, R161, R4 ;  /* 0x00000004a1047221 */ /* 0x001fe20000010000 */
[-C--:B------:R-:W-:Y:S01]  /*5a80*/  FMUL.FTZ R119, R119, R8.reuse ;  /* 0x0000000877777220 */ /* 0x080fe20000410000 */
[-C--:B------:R-:W-:Y:S01]  /*5a90*/  FMUL.FTZ R122, R122, R8.reuse ;  /* 0x000000087a7a7220 */ /* 0x080fe20000410000 */
[----:B------:R-:W-:Y:S02]  /*5aa0*/  @!P1 VIADD R15, R9, 0x22840 ;  /* 0x00022840090f9836 */ /* 0x000fe40000000000 */
[-C--:B------:R-:W-:Y:S01]  /*5ab0*/  FMUL.FTZ R123, R123, R8.reuse ;  /* 0x000000087b7b7220 */ /* 0x080fe20000410000 */
[-C--:B------:R-:W-:Y:S01]  /*5ac0*/  FMUL.FTZ R126, R126, R8.reuse ;  /* 0x000000087e7e7220 */ /* 0x080fe20000410000 */
[----:B------:R-:W0:Y:S01]  /*5ad0*/  MUFU.EX2 R14, R170 ;  /* 0x000000aa000e7308 */ /* 0x000e220000000800 */
[----:B---3--:R-:W-:Y:S01]  /*5ae0*/  FADD.FTZ R5, R13, R20 ;  /* 0x000000140d057221 */ /* 0x008fe20000010000 */
[----:B------:R-:W-:Y:S01]  /*5af0*/  @!P1 PRMT R15, RZ, 0x654, R15 ;  /* 0x00000654ff0f9816 */ /* 0x000fe2000000000f */
[----:B------:R1:W-:Y:S06]  /*5b00*/  BAR.ARV R12, 0x100 ;  /* 0x0004000c0000751d */ /* 0x0003ec0000002000 */
[----:B------:R-:W3:Y:S01]  /*5b10*/  MUFU.EX2 R165, R165 ;  /* 0x000000a500a57308 */ /* 0x000ee20000000800 */
[----:B------:R4:W-:Y:S01]  /*5b20*/  @!P1 SYNCS.ARRIVE.TRANS64.RED.A1T0 RZ, [R15+URZ], RZ ;  /* 0x000000ff0fff99a7 */ /* 0x0009e2000810043f */
[----:B--2---:R-:W-:Y:S01]  /*5b30*/  FADD.FTZ R4, R190, R4 ;  /* 0x00000004be047221 */ /* 0x004fe20000010000 */
        /* <DEDUP_REMOVED lines=13> */
[----:B------:R0:W5:Y:S01]  /*5c10*/  MUFU.EX2 R191, R168 ;  /* 0x000000a800bf7308 */ /* 0x0001620000000800 */
[----:B---3--:R-:W-:Y:S01]  /*5c20*/  FADD.FTZ R4, R165, R4 ;  /* 0x00000004a5047221 */ /* 0x008fe20000010000 */
[-C--:B------:R-:W-:Y:S01]  /*5c30*/  FMUL.FTZ R150, R150, R8.reuse ;  /* 0x0000000896967220 */ /* 0x080fe20000410000 */
[----:B------:R-:W-:Y:S01]  /*5c40*/  FMUL.FTZ R151, R151, R8 ;  /* 0x0000000897977220 */ /* 0x000fe20000410000 */
[----:B------:R-:W-:-:S02]  /*5c50*/  F2FP.BF16.F32.PACK_AB R164, R157, R188 ;  /* 0x000000bc9da4723e */ /* 0x000fc400000010ff */
[----:B------:R-:W-:Y:S02]  /*5c60*/  F2FP.BF16.F32.PACK_AB R166, R161, R189 ;  /* 0x000000bda1a6723e */ /* 0x000fe400000010ff */
[----:B------:R-:W3:Y:S01]  /*5c70*/  MUFU.EX2 R11, R11 ;  /* 0x0000000b000b7308 */ /* 0x000ee20000000800 */
[----:B--2---:R-:W-:Y:S01]  /*5c80*/  FADD.FTZ R8, R10, R5 ;  /* 0x000000050a087221 */ /* 0x004fe20000010000 */
[----:B------:R-:W-:Y:S02]  /*5c90*/  F2FP.BF16.F32.PACK_AB R153, R155, R176 ;  /* 0x000000b09b99723e */ /* 0x000fe400000010ff */
[----:B0-----:R-:W-:Y:S02]  /*5ca0*/  F2FP.BF16.F32.PACK_AB R168, R165, R190 ;  /* 0x000000bea5a8723e */ /* 0x001fe400000010ff */
[----:B------:R-:W-:Y:S02]  /*5cb0*/  F2FP.BF16.F32.PACK_AB R155, R159, R187 ;  /* 0x000000bb9f9b723e */ /* 0x000fe400000010ff */
[----:B------:R-:W0:Y:S01]  /*5cc0*/  MUFU.EX2 R169, R169 ;  /* 0x000000a900a97308 */ /* 0x000e220000000800 */
[----:B-----5:R-:W-:Y:S01]  /*5cd0*/  FADD.FTZ R4, R191, R4 ;  /* 0x00000004bf047221 */ /* 0x020fe20000010000 */
[----:B------:R-:W-:-:S02]  /*5ce0*/  F2FP.BF16.F32.PACK_AB R157, R163, R192 ;  /* 0x000000c0a39d723e */ /* 0x000fc400000010ff */
[----:B------:R-:W-:Y:S02]  /*5cf0*/  F2FP.BF16.F32.PACK_AB R161, R13, R171 ;  /* 0x000000ab0da1723e */ /* 0x000fe400000010ff */
[----:B------:R-:W-:Y:S02]  /*5d00*/  F2FP.BF16.F32.PACK_AB R159, R194, R193 ;  /* 0x000000c1c29f723e */ /* 0x000fe400000010ff */
[----:B----4-:R-:W2:Y:S01]  /*5d10*/  MUFU.EX2 R15, R174 ;  /* 0x000000ae000f7308 */ /* 0x010ea20000000800 */
[----:B---3--:R-:W-:Y:S01]  /*5d20*/  FADD.FTZ R8, R11, R8 ;  /* 0x000000080b087221 */ /* 0x008fe20000010000 */
[----:B------:R-:W-:-:S06]  /*5d30*/  F2FP.BF16.F32.PACK_AB R163, R10, R14 ;  /* 0x0000000e0aa3723e */ /* 0x000fcc00000010ff */
[----:B------:R-:W3:Y:S01]  /*5d40*/  MUFU.EX2 R167, R175 ;  /* 0x000000af00a77308 */ /* 0x000ee20000000800 */
[C---:B0-----:R-:W-:Y:S01]  /*5d50*/  FADD.FTZ R4, R169.reuse, R4 ;  /* 0x00000004a9047221 */ /* 0x041fe20000010000 */
[----:B------:R-:W-:-:S06]  /*5d60*/  F2FP.BF16.F32.PACK_AB R170, R169, R191 ;  /* 0x000000bfa9aa723e */ /* 0x000fcc00000010ff */
[----:B------:R-:W0:Y:S01]  /*5d70*/  MUFU.EX2 R172, R172 ;  /* 0x000000ac00ac7308 */ /* 0x000e220000000800 */
[C---:B--2---:R-:W-:Y:S01]  /*5d80*/  FADD.FTZ R8, R15.reuse, R8 ;  /* 0x000000080f087221 */ /* 0x044fe20000010000 */
[----:B------:R-:W-:-:S06]  /*5d90*/  F2FP.BF16.F32.PACK_AB R165, R15, R11 ;  /* 0x0000000b0fa5723e */ /* 0x000fcc00000010ff */
        /* <DEDUP_REMOVED lines=9> */
[----:B------:R-:W-:-:S06]  /*5e30*/  F2FP.BF16.F32.PACK_AB R172, R173, R172 ;  /* 0x000000acadac723e */ /* 0x000fcc00000010ff */
[----:B------:R-:W3:Y:S01]  /*5e40*/  MUFU.EX2 R182, R182 ;  /* 0x000000b600b67308 */ /* 0x000ee20000000800 */
[----:B0-----:R-:W-:-:S07]  /*5e50*/  FADD.FTZ R8, R179, R8 ;  /* 0x00000008b3087221 */ /* 0x001fce0000010000 */
[----:B------:R-:W0:Y:S01]  /*5e60*/  MUFU.EX2 R183, R183 ;  /* 0x000000b700b77308 */ /* 0x000e220000000800 */
[C---:B--2---:R-:W-:Y:S01]  /*5e70*/  FADD.FTZ R5, R169.reuse, R8 ;  /* 0x00000008a9057221 */ /* 0x044fe20000010000 */
[----:B------:R-:W-:-:S06]  /*5e80*/  F2FP.BF16.F32.PACK_AB R169, R169, R179 ;  /* 0x000000b3a9a9723e */ /* 0x000fcc00000010ff */
[----:B------:R-:W2:Y:S01]  /*5e90*/  MUFU.EX2 R173, R184 ;  /* 0x000000b800ad7308 */ /* 0x000ea20000000800 */
[----:B---3--:R-:W-:-:S07]  /*5ea0*/  FADD.FTZ R20, R182, R5 ;  /* 0x00000005b6147221 */ /* 0x008fce0000010000 */
[----:B------:R-:W3:Y:S01]  /*5eb0*/  MUFU.EX2 R185, R185 ;  /* 0x000000b900b97308 */ /* 0x000ee20000000800 */
[C---:B0-----:R-:W-:Y:S01]  /*5ec0*/  FADD.FTZ R20, R183.reuse, R20 ;  /* 0x00000014b7147221 */ /* 0x041fe20000010000 */
[----:B------:R-:W-:-:S06]  /*5ed0*/  F2FP.BF16.F32.PACK_AB R171, R183, R182 ;  /* 0x000000b6b7ab723e */ /* 0x000fcc00000010ff */
        /* <DEDUP_REMOVED lines=8> */
[----:B--2---:R-:W-:Y:S01]  /*5f60*/  FADD.FTZ R5, R175, R20 ;  /* 0x00000014af057221 */ /* 0x004fe20000010000 */
[C---:B---3--:R-:W-:Y:S01]  /*5f70*/  FADD.FTZ R4, R180.reuse, R21 ;  /* 0x00000015b4047221 */ /* 0x048fe20000010000 */
[----:B------:R-:W-:Y:S02]  /*5f80*/  F2FP.BF16.F32.PACK_AB R174, R180, R177 ;  /* 0x000000b1b4ae723e */ /* 0x000fe400000010ff */
[C---:B0-----:R-:W-:Y:S01]  /*5f90*/  FADD.FTZ R5, R8.reuse, R5 ;  /* 0x0000000508057221 */ /* 0x041fe20000010000 */
[----:B------:R-:W-:Y:S01]  /*5fa0*/  F2FP.BF16.F32.PACK_AB R175, R8, R175 ;  /* 0x000000af08af723e */ /* 0x000fe200000010ff */
[----:B-1----:R-:W-:Y:S06]  /*5fb0*/  @!P0 BRA `(.L_x_9407) ;  /* 0x0000000000048947 */ /* 0x002fec0003800000 */
[----:B------:R-:W-:Y:S01]  /*5fc0*/  BPT.TRAP 0x1 ;  /* 0x000000040000795c */ /* 0x000fe20000300000 */
.L_x_9407:
[----:B------:R0:W1:Y:S01]  /*5fd0*/  SYNCS.PHASECHK.TRANS64.TRYWAIT P2, [UR25+0x22850], R6 ;  /* 0x02285006ff0075a7 */ /* 0x0000620008040159 */
[----:B------:R-:W-:Y:S05]  /*5fe0*/  @!P0 BRA `(.L_x_9408) ;  /* 0x0000000000048947 */ /* 0x000fea0003800000 */
[----:B------:R-:W-:Y:S01]  /*5ff0*/  BPT.TRAP 0x1 ;  /* 0x000000040000795c */ /* 0x000fe20000300000 */
.L_x_9408:
[----:B-1----:R-:W-:Y:S05]  /*6000*/  @P2 BRA `(.L_x_9409) ;  /* 0x0000000000082947 */ /* 0x002fea0003800000 */
[----:B------:R-:W1:Y:S02]  /*6010*/  SYNCS.PHASECHK.TRANS64.TRYWAIT P2, [UR25+0x22850], R6 ;  /* 0x02285006ff0075a7 */ /* 0x000e640008040159 */
[----:B-1----:R-:W-:Y:S05]  /*6020*/  @!P2 BRA `(.L_x_9410) ;  /* 0x000000b800c8a947 */ /* 0x002fea0003800000 */
.L_x_9409:
[----:B------:R-:W2:Y:S01]  /*6030*/  S2R R7, SR_TID.X ;  /* 0x0000000000077919 */ /* 0x000ea20000002100 */
[----:B------:R-:W-:Y:S01]  /*6040*/  UIMAD UR11, UR37, 0xc00, UR21 ;  /* 0x00000c00250b78a4 */ /* 0x000fe2000f8e0215 */
[----:B------:R-:W-:Y:S01]  /*6050*/  PLOP3.LUT P2, PT, PT, PT, UP0, 0x80, 0x0 ;  /* 0x000000000000781c */ /* 0x000fe20003f4f008 */
[----:B------:R-:W-:Y:S01]  /*6060*/  UMOV UR7, 0x40000040 ;  /* 0x4000004000077882 */ /* 0x000fe20000000000 */
[----:B-1----:R-:W-:Y:S02]  /*6070*/  @!P1 VIADD R9, R9, 0x22860 ;  /* 0x0002286009099836 */ /* 0x002fe40000000000 */
[----:B------:R-:W-:Y:S02]  /*6080*/  IMAD.MOV.U32 R8, RZ, RZ, R0 ;  /* 0x000000ffff087224 */ /* 0x000fe400078e0000 */
[----:B------:R-:W-:Y:S01]  /*6090*/  UMOV UR6, UR11 ;  /* 0x0000000b00067c82 */ /* 0x000fe20008000000 */
[----:B------:R-:W-:Y:S02]  /*60a0*/  @!P1 PRMT R9, RZ, 0x654, R9 ;  /* 0x00000654ff099816 */ /* 0x000fe40000000009 */
[----:B--2---:R-:W-:-:S05]  /*60b0*/  SHF.R.U32.HI R7, RZ, 0x7, R7 ;  /* 0x00000007ff077819 */ /* 0x004fca0000011607 */
[----:B0-----:R-:W-:Y:S02]  /*60c0*/  VIADD R6, R7, 0x8 ;  /* 0x0000000807067836 */ /* 0x001fe40000000000 */
[----:B------:R-:W-:-:S03]  /*60d0*/  IMAD.MOV.U32 R7, RZ, RZ, R3 ;  /* 0x000000ffff077224 */ /* 0x000fc600078e0003 */
[----:B------:R3:W-:Y:S06]  /*60e0*/  BAR.SYNC.DEFER_BLOCKING R6, 0x100 ;  /* 0x000400060000751d */ /* 0x0007ec0000010000 */
[----:B------:R-:W-:-:S06]  /*60f0*/  WARPGROUP.ARRIVE ;  /* 0x00000000000079c5 */ /* 0x000fcc0000000000 */
        /* <DEDUP_REMOVED lines=32> */
[----:B------:R3:W-:Y:S01]  /*6300*/  @!P1 SYNCS.ARRIVE.TRANS64.RED.A1T0 RZ, [R9+URZ], RZ ;  /* 0x000000ff09ff99a7 */ /* 0x0007e2000810043f */
[----:B------:R-:W-:Y:S05]  /*6310*/  @P2 BRA `(.L_x_9411) ;  /* 0xffffffdc00382947 */ /* 0x000fea000383ffff */
.L_x_9402:
[----:B------:R-:W4:Y:S01]  /*6320*/  SHFL.BFLY PT, R7, R4, 0x2, 0x1f ;  /* 0x0c401f0004077f89 */ /* 0x000f2200000e0000 */
[----:B------:R-:W-:Y:S01]  /*6330*/  UIADD3 UR37, UR37, 0x1, URZ ;  /* 0x0000000125257890 */ /* 0x000fe2000fffe03f */
[----:B------:R0:W-:Y:S06]  /*6340*/  BAR.ARV R12, 0x100 ;  /* 0x0004000c0000751d */ /* 0x0001ec0000002000 */
[----:B------:R-:W-:Y:S02]  /*6350*/  UISETP.NE.AND UP0, UPT, UR37, 0x2, UPT ;  /* 0x000000022500788c */ /* 0x000fe4000bf05270 */
[----:B------:R-:W-:Y:S06]  /*6360*/  BAR.ARV 0x8, 0x180 ;  /* 0x0206000000007b1d */ /* 0x000fec0000002000 */
[----:B------:R-:W-:Y:S01]  /*6370*/  USEL UR4, URZ, 0x1, UP0 ;  /* 0x000000013f047887 */ /* 0x000fe20008000000 */
[----:B------:R-:W-:Y:S01]  /*6380*/  PLOP3.LUT P0, PT, PT, PT, PT, 0x8, 0x0 ;  /* 0x000000000000781c */ /* 0x000fe20003f0e170 */
[----:B012---:R-:W0:Y:S01]  /*6390*/  SHFL.BFLY PT, R8, R5, 0x2, 0x1f ;  /* 0x0c401f0005087f89 */ /* 0x007e2200000e0000 */
[----:B------:R-:W-:-:S02]  /*63a0*/  UIADD3 UR48, UR48, 0x1, URZ ;  /* 0x0000000130307890 */ /* 0x000fc4000fffe03f */
[----:B------:R-:W-:Y:S01]  /*63b0*/  USEL UR37, UR37, URZ, UP0 ;  /* 0x0000003f25257287 */ /* 0x000fe20008000000 */
[----:B----4-:R-:W-:Y:S01]  /*63c0*/  FADD.FTZ R7, R7, R4 ;  /* 0x0000000407077221 */ /* 0x010fe20000010000 */
[----:B------:R-:W-:Y:S01]  /*63d0*/  IMAD.MOV.U32 R4, RZ, RZ, RZ ;  /* 0x000000ffff047224 */ /* 0x000fe200078e00ff */
[----:B------:R-:W-:-:S03]  /*63e0*/  ULOP3.LUT UR47, UR47, UR4, URZ, 0x3c, !UPT ;  /* 0x000000042f2f7292 */ /* 0x000fc6000f8e3c3f */
[----:B---3--:R-:W1:Y:S01]  /*63f0*/  SHFL.BFLY PT, R6, R7, 0x1, 0x1f ;  /* 0x0c201f0007067f89 */ /* 0x008e6200000e0000 */
[----:B0-----:R-:W-:-:S05]  /*6400*/  FADD.FTZ R8, R8, R5 ;  /* 0x0000000508087221 */ /* 0x001fca0000010000 */
[----:B------:R-:W0:Y:S01]  /*6410*/  SHFL.BFLY PT, R9, R8, 0x1, 0x1f ;  /* 0x0c201f0008097f89 */ /* 0x000e2200000e0000 */
[----:B-1----:R-:W-:Y:S01]  /*6420*/  FADD.FTZ R10, R7, R6 ;  /* 0x00000006070a7221 */ /* 0x002fe20000010000 */
[----:B------:R-:W-:Y:S02]  /*6430*/  IMAD.MOV.U32 R6, RZ, RZ, RZ ;  /* 0x000000ffff067224 */ /* 0x000fe400078e00ff */
[----:B------:R-:W-:Y:S02]  /*6440*/  IMAD.U32 R7, RZ, RZ, UR10 ;  /* 0x0000000aff077e24 */ /* 0x000fe4000f8e00ff */
[----:B------:R-:W-:-:S13]  /*6450*/  FSETP.NE.FTZ.AND P1, PT, R10, RZ, PT ;  /* 0x000000ff0a00720b */ /* 0x000fda0003f35000 */
[----:B------:R-:W1:Y:S01]  /*6460*/  @P1 MUFU.RCP R6, R10 ;  /* 0x0000000a00061308 */ /* 0x000e620000001000 */
[----:B------:R-:W-:Y:S01]  /*6470*/  @P1 FMUL.FTZ R7, R7, 0.69314718246459960938 ;  /* 0x3f31721807071820 */ /* 0x000fe20000410000 */
[----:B0-----:R-:W-:Y:S01]  /*6480*/  FADD.FTZ R5, R8, R9 ;  /* 0x0000000908057221 */ /* 0x001fe20000010000 */
[----:B------:R-:W-:-:S04]  /*6490*/  IMAD.U32 R8, RZ, RZ, UR10 ;  /* 0x0000000aff087e24 */ /* 0x000fc8000f8e00ff */
[----:B------:R-:W-:Y:S01]  /*64a0*/  FSETP.NE.FTZ.AND P2, PT, R5, RZ, PT ;  /* 0x000000ff0500720b */ /* 0x000fe20003f55000 */
[----:B------:R-:W0:Y:S01]  /*64b0*/  @P1 MUFU.LG2 R9, R10 ;  /* 0x0000000a00091308 */ /* 0x000e220000000c00 */
[-C--:B-1----:R-:W-:Y:S01]  /*64c0*/  FMUL.FTZ R24, R24, R6.reuse ;  /* 0x0000000618187220 */ /* 0x082fe20000410000 */
[-C--:B------:R-:W-:Y:S01]  /*64d0*/  FMUL.FTZ R25, R25, R6.reuse ;  /* 0x0000000619197220 */ /* 0x080fe20000410000 */
[----:B------:R-:W-:-:S09]  /*64e0*/  FMUL.FTZ R28, R28, R6 ;  /* 0x000000061c1c7220 */ /* 0x000fd20000410000 */
[----:B------:R-:W1:Y:S01]  /*64f0*/  @P2 MUFU.LG2 R10, R5 ;  /* 0x00000005000a2308 */ /* 0x000e620000000c00 */
[----:B------:R-:W-:Y:S01]  /*6500*/  @P2 FMUL.FTZ R8, R8, 0.69314718246459960938 ;  /* 0x3f31721808082820 */ /* 0x000fe20000410000 */
[-C--:B------:R-:W-:Y:S01]  /*6510*/  FMUL.FTZ R29, R29, R6.reuse ;  /* 0x000000061d1d7220 */ /* 0x080fe20000410000 */
[-C--:B------:R-:W-:Y:S01]  /*6520*/  FMUL.FTZ R32, R32, R6.reuse ;  /* 0x0000000620207220 */ /* 0x080fe20000410000 */
[-C--:B------:R-:W-:Y:S01]  /*6530*/  FMUL.FTZ R33, R33, R6.reuse ;  /* 0x0000000621217220 */ /* 0x080fe20000410000 */
[----:B0-----:R-:W-:Y:S01]  /*6540*/  @P1 FMUL.FTZ R9, R9, 0.69314718246459960938 ;  /* 0x3f31721809091820 */ /* 0x001fe20000410000 */
[-C--:B------:R-:W-:Y:S01]  /*6550*/  FMUL.FTZ R36, R36, R6.reuse ;  /* 0x0000000624247220 */ /* 0x080fe20000410000 */
[-C--:B------:R-:W-:Y:S01]  /*6560*/  FMUL.FTZ R37, R37, R6.reuse ;  /* 0x0000000625257220 */ /* 0x080fe20000410000 */
[----:B------:R0:W2:Y:S01]  /*6570*/  @P2 MUFU.RCP R4, R5 ;  /* 0x0000000500042308 */ /* 0x0000a20000001000 */
        /* <DEDUP_REMOVED lines=58> */
[-C--:B--2---:R-:W-:Y:S01]  /*6920*/  FMUL.FTZ R26, R26, R4.reuse ;  /* 0x000000041a1a7220 */ /* 0x084fe20000410000 */
[----:B------:R-:W-:Y:S02]  /*6930*/  IMAD.MOV.U32 R6, RZ, RZ, -0x800000 ;  /* 0xff800000ff067424 */ /* 0x000fe400078e00ff */
        /* <DEDUP_REMOVED lines=64> */
[----:B------:R-:W-:-:S07]  /*6d40*/  @P2 FFMA.FTZ R6, R8, R3, R10 ;  /* 0x0000000308062223 */ /* 0x000fce000001000a */
.L_x_9391:
        /* <DEDUP_REMOVED lines=13> */
[----:B------:R-:W-:Y:S01]  /*6e20*/  IMAD.MOV.U32 R20, RZ, RZ, 0x2 ;  /* 0x00000002ff147424 */ /* 0x000fe200078e00ff */
[----:B------:R-:W-:Y:S01]  /*6e30*/  F2FP.BF16.F32.PACK_AB R10, R29, R28 ;  /* 0x0000001c1d0a723e */ /* 0x000fe200000010ff */
[----:B------:R-:W-:Y:S01]  /*6e40*/  ULDC.64 UR14, c[0x0][0xc00] ;  /* 0x00030000000e7ab9 */ /* 0x000fe20000000a00 */
[----:B------:R-:W-:Y:S01]  /*6e50*/  F2FP.BF16.F32.PACK_AB R11, R31, R30 ;  /* 0x0000001e1f0b723e */ /* 0x000fe200000010ff */
[----:B------:R-:W-:Y:S01]  /*6e60*/  USHF.L.U64.HI UR16, UR46, 0x2, UR45 ;  /* 0x000000022e107899 */ /* 0x000fe2000801022d */
[----:B------:R-:W3:Y:S01]  /*6e70*/  LDL R179, [R1+0x34] ;  /* 0x0000340001b37983 */ /* 0x000ee20000100800 */
[----:B------:R-:W-:Y:S01]  /*6e80*/  ULDC UR20, c[0x0][0xbe8] ;  /* 0x0002fa0000147ab9 */ /* 0x000fe20000000800 */
[----:B------:R-:W-:Y:S01]  /*6e90*/  UMOV UR10, UR8 ;  /* 0x00000008000a7c82 */ /* 0x000fe20008000000 */
[----:B0-----:R-:W-:Y:S01]  /*6ea0*/  UMOV UR11, UR4 ;  /* 0x00000004000b7c82 */ /* 0x001fe20008000000 */
[----:B------:R-:W-:-:S04]  /*6eb0*/  USHF.L.U32 UR4, UR46, 0x2, URZ ;  /* 0x000000022e047899 */ /* 0x000fc8000800063f */
[----:B------:R-:W-:-:S04]  /*6ec0*/  UIADD3 UR9, UP0, UR4, UR14, URZ ;  /* 0x0000000e04097290 */ /* 0x000fc8000ff1e03f */
[----:B------:R-:W-:Y:S01]  /*6ed0*/  UIADD3.X UR12, UR16, UR15, URZ, UP0, !UPT ;  /* 0x0000000f100c7290 */ /* 0x000fe200087fe43f */
[----:B------:R-:W-:Y:S01]  /*6ee0*/  BAR.SYNC.DEFER_BLOCKING 0x1, 0x100 ;  /* 0x0044000000007b1d */ /* 0x000fe20000010000 */
[----:B--2---:R-:W-:-:S03]  /*6ef0*/  IMAD.WIDE R20, R0, R20, UR10 ;  /* 0x0000000a00147e25 */ /* 0x004fc6000f8e0214 */
[C---:B------:R-:W-:Y:S02]  /*6f00*/  IADD3 R13, P1, R20.reuse, 0x20, RZ ;  /* 0x00000020140d7810 */ /* 0x040fe40007f3e0ff */
[C---:B------:R-:W-:Y:S02]  /*6f10*/  IADD3 R15, P0, R20.reuse, 0x40, RZ ;  /* 0x00000040140f7810 */ /* 0x040fe40007f1e0ff */
[----:B------:R-:W-:Y:S02]  /*6f20*/  IADD3 R157, P6, R20, 0x4020, RZ ;  /* 0x00004020149d7810 */ /* 0x000fe40007fde0ff */
[----:B------:R-:W-:Y:S02]  /*6f30*/  LOP3.LUT R12, R13, 0x380, RZ, 0xc0, !PT ;  /* 0x000003800d0c7812 */ /* 0x000fe400078ec0ff */
[----:B------:R-:W-:Y:S02]  /*6f40*/  LOP3.LUT R14, R15, 0x380, RZ, 0xc0, !PT ;  /* 0x000003800f0e7812 */ /* 0x000fe400078ec0ff */
[----:B------:R-:W-:-:S02]  /*6f50*/  LOP3.LUT R156, R157, 0x380, RZ, 0xc0, !PT ;  /* 0x000003809d9c7812 */ /* 0x000fc400078ec0ff */
[----:B------:R-:W-:Y:S02]  /*6f60*/  LOP3.LUT R9, R20, 0x380, RZ, 0xc0, !PT ;  /* 0x0000038014097812 */ /* 0x000fe400078ec0ff */
[----:B------:R-:W-:Y:S02]  /*6f70*/  SHF.R.U64 R12, R12, 0x3, RZ ;  /* 0x000000030c0c7819 */ /* 0x000fe400000012ff */
[----:B------:R-:W-:Y:S02]  /*6f80*/  SHF.R.U64 R14, R14, 0x3, RZ ;  /* 0x000000030e0e7819 */ /* 0x000fe400000012ff */
[----:B------:R-:W-:Y:S02]  /*6f90*/  SHF.R.U64 R156, R156, 0x3, RZ ;  /* 0x000000039c9c7819 */ /* 0x000fe400000012ff */
[----:B------:R-:W-:Y:S02]  /*6fa0*/  IADD3 R159, P5, R20, 0x4040, RZ ;  /* 0x00004040149f7810 */ /* 0x000fe40007fbe0ff */
[----:B------:R-:W-:-:S02]  /*6fb0*/  SHF.R.U64 R9, R9, 0x3, RZ ;  /* 0x0000000309097819 */ /* 0x000fc400000012ff */
[----:B------:R-:W-:Y:S01]  /*6fc0*/  LOP3.LUT R12, R12, R13, RZ, 0x3c, !PT ;  /* 0x0000000d0c0c7212 */ /* 0x000fe200078e3cff */
[--C-:B------:R-:W-:Y:S01]  /*6fd0*/  IMAD.X R13, RZ, RZ, R21.reuse, P1 ;  /* 0x000000ffff0d7224 */ /* 0x100fe200008e0615 */
[----:B------:R-:W-:Y:S01]  /*6fe0*/  LOP3.LUT R14, R14, R15, RZ, 0x3c, !PT ;  /* 0x0000000f0e0e7212 */ /* 0x000fe200078e3cff */
[--C-:B------:R-:W-:Y:S01]  /*6ff0*/  IMAD.X R15, RZ, RZ, R21.reuse, P0 ;  /* 0x000000ffff0f7224 */ /* 0x100fe200000e0615 */
[----:B------:R-:W-:Y:S02]  /*7000*/  IADD3 R163, P2, R20, 0x4060, RZ ;  /* 0x0000406014a37810 */ /* 0x000fe40007f5e0ff */
[----:B------:R-:W-:Y:S01]  /*7010*/  LOP3.LUT R156, R156, R157, RZ, 0x3c, !PT ;  /* 0x0000009d9c9c7212 */ /* 0x000fe200078e3cff */
[----:B------:R-:W-:Y:S01]  /*7020*/  IMAD.X R157, RZ, RZ, R21, P6 ;  /* 0x000000ffff9d7224 */ /* 0x000fe200030e0615 */
[----:B------:R-:W-:Y:S02]  /*7030*/  IADD3 R165, P1, R20, 0x8000, RZ ;  /* 0x0000800014a57810 */ /* 0x000fe40007f3e0ff */
[----:B------:R-:W-:-:S02]  /*7040*/  LOP3.LUT R158, R159, 0x380, RZ, 0xc0, !PT ;  /* 0x000003809f9e7812 */ /* 0x000fc400078ec0ff */
[C---:B------:R-:W-:Y:S02]  /*7050*/  IADD3 R167, P0, R20.reuse, 0x8020, RZ ;  /* 0x0000802014a77810 */ /* 0x040fe40007f1e0ff */
[----:B------:R-:W-:Y:S01]  /*7060*/  LOP3.LUT R8, R9, R20, RZ, 0x3c, !PT ;  /* 0x0000001409087212 */ /* 0x000fe200078e3cff */
[----:B------:R-:W-:Y:S01]  /*7070*/  IMAD.MOV.U32 R9, RZ, RZ, R21 ;  /* 0x000000ffff097224 */ /* 0x000fe200078e0015 */
[C---:B------:R-:W-:Y:S02]  /*7080*/  IADD3 R4, P6, R20.reuse, 0xc000, RZ ;  /* 0x0000c00014047810 */ /* 0x040fe40007fde0ff */
[C---:B------:R-:W-:Y:S02]  /*7090*/  IADD3 R153, P4, R20.reuse, 0x60, RZ ;  /* 0x0000006014997810 */ /* 0x040fe40007f9e0ff */
[----:B------:R-:W-:Y:S02]  /*70a0*/  IADD3 R155, P3, R20, 0x4000, RZ ;  /* 0x00004000149b7810 */ /* 0x000fe40007f7e0ff */
[----:B------:R-:W-:-:S02]  /*70b0*/  LOP3.LUT R162, R163, 0x380, RZ, 0xc0, !PT ;  /* 0x00000380a3a27812 */ /* 0x000fc400078ec0ff */
[----:B------:R-:W-:Y:S02]  /*70c0*/  LOP3.LUT R164, R165, 0x380, RZ, 0xc0, !PT ;  /* 0x00000380a5a47812 */ /* 0x000fe400078ec0ff */
[----:B------:R-:W-:Y:S02]  /*70d0*/  SHF.R.U64 R158, R158, 0x3, RZ ;  /* 0x000000039e9e7819 */ /* 0x000fe400000012ff */
[----:B------:R-:W-:Y:S02]  /*70e0*/  LOP3.LUT R166, R167, 0x380, RZ, 0xc0, !PT ;  /* 0x00000380a7a67812 */ /* 0x000fe400078ec0ff */
[----:B------:R-:W-:Y:S02]  /*70f0*/  LOP3.LUT R3, R4, 0x380, RZ, 0xc0, !PT ;  /* 0x0000038004037812 */ /* 0x000fe400078ec0ff */
[----:B------:R-:W-:Y:S02]  /*7100*/  LOP3.LUT R152, R153, 0x380, RZ, 0xc0, !PT ;  /* 0x0000038099987812 */ /* 0x000fe400078ec0ff */
[----:B------:R-:W-:-:S02]  /*7110*/  LOP3.LUT R154, R155, 0x380, RZ, 0xc0, !PT ;  /* 0x000003809b9a7812 */ /* 0x000fc400078ec0ff */
[----:B------:R-:W-:Y:S02]  /*7120*/  SHF.R.U64 R162, R162, 0x3, RZ ;  /* 0x00000003a2a27819 */ /* 0x000fe400000012ff */
[----:B------:R-:W-:Y:S02]  /*7130*/  MOV R0, R8 ;  /* 0x0000000800007202 */ /* 0x000fe40000000f00 */
[----:B------:R-:W-:Y:S02]  /*7140*/  SHF.R.U64 R164, R164, 0x3, RZ ;  /* 0x00000003a4a47819 */ /* 0x000fe400000012ff */
[----:B------:R-:W-:Y:S02]  /*7150*/  F2FP.BF16.F32.PACK_AB R8, R25, R24 ;  /* 0x000000181908723e */ /* 0x000fe400000010ff */
[----:B------:R-:W-:Y:S02]  /*7160*/  F2FP.BF16.F32.PACK_AB R9, R27, R26 ;  /* 0x0000001a1b09723e */ /* 0x000fe400000010ff */
[----:B------:R-:W-:Y:S01]  /*7170*/  LOP3.LUT R158, R158, R159, RZ, 0x3c, !PT ;  /* 0x0000009f9e9e7212 */ /* 0x000fe200078e3cff */
[----:B------:R-:W-:Y:S01]  /*7180*/  IMAD.X R159, RZ, RZ, R21, P5 ;  /* 0x000000ffff9f7224 */ /* 0x000fe200028e0615 */
[----:B------:R-:W-:-:S02]  /*7190*/  SHF.R.U64 R166, R166, 0x3, RZ ;  /* 0x00000003a6a67819 */ /* 0x000fc400000012ff */
[----:B------:R-:W-:Y:S02]  /*71a0*/  SHF.R.U64 R3, R3, 0x3, RZ ;  /* 0x0000000303037819 */ /* 0x000fe400000012ff */
[----:B------:R-:W-:Y:S02]  /*71b0*/  SHF.R.U64 R152, R152, 0x3, RZ ;  /* 0x0000000398987819 */ /* 0x000fe400000012ff */
[----:B------:R-:W-:Y:S02]  /*71c0*/  SHF.R.U64 R154, R154, 0x3, RZ ;  /* 0x000000039a9a7819 */ /* 0x000fe400000012ff */
[----:B------:R-:W-:Y:S01]  /*71d0*/  LOP3.LUT R162, R162, R163, RZ, 0x3c, !PT ;  /* 0x000000a3a2a27212 */ /* 0x000fe200078e3cff */
[--C-:B------:R-:W-:Y:S01]  /*71e0*/  IMAD.X R163, RZ, RZ, R21.reuse, P2 ;  /* 0x000000ffffa37224 */ /* 0x100fe200010e0615 */
[----:B------:R-:W-:Y:S01]  /*71f0*/  IADD3 R7, P5, R20, 0xc020, RZ ;  /* 0x0000c02014077810 */ /* 0x000fe20007fbe0ff */
[----:B------:R0:W-:Y:S01]  /*7200*/  STSM.16.M88.4 [R0], R8 ;  /* 0x0000000800007844 */ /* 0x0001e20000000200 */
[----:B------:R-:W-:Y:S01]  /*7210*/  LOP3.LUT R164, R164, R165, RZ, 0x3c, !PT ;  /* 0x000000a5a4a47212 */ /* 0x000fe200078e3cff */
[----:B------:R-:W-:Y:S01]  /*7220*/  IMAD.X R165, RZ, RZ, R21, P1 ;  /* 0x000000ffffa57224 */ /* 0x000fe200008e0615 */
[----:B------:R-:W-:-:S02]  /*7230*/  LOP3.LUT R166, R166, R167, RZ, 0x3c, !PT ;  /* 0x000000a7a6a67212 */ /* 0x000fc400078e3cff */
[C---:B------:R-:W-:Y:S02]  /*7240*/  IADD3 R161, P2, R20.reuse, 0xc040, RZ ;  /* 0x0000c04014a17810 */ /* 0x040fe40007f5e0ff */
[----:B------:R-:W-:Y:S02]  /*7250*/  IADD3 R167, P1, R20, 0xc060, RZ ;  /* 0x0000c06014a77810 */ /* 0x000fe40007f3e0ff */
[----:B------:R-:W-:Y:S01]  /*7260*/  LOP3.LUT R152, R152, R153, RZ, 0x3c, !PT ;  /* 0x0000009998987212 */ /* 0x000fe200078e3cff */
[--C-:B------:R-:W-:Y:S01]  /*7270*/  IMAD.X R153, RZ, RZ, R21.reuse, P4 ;  /* 0x000000ffff997224 */ /* 0x100fe200020e0615 */
[----:B------:R-:W-:Y:S01]  /*7280*/  LOP3.LUT R154, R154, R155, RZ, 0x3c, !PT ;  /* 0x0000009b9a9a7212 */ /* 0x000fe200078e3cff */
[----:B------:R-:W-:Y:S01]  /*7290*/  IMAD.X R155, RZ, RZ, R21, P3 ;  /* 0x000000ffff9b7224 */ /* 0x000fe200018e0615 */
[----:B------:R-:W-:Y:S02]  /*72a0*/  IADD3 R169, P4, R20, 0x8040, RZ ;  /* 0x0000804014a97810 */ /* 0x000fe40007f9e0ff */
[----:B0-----:R-:W-:-:S02]  /*72b0*/  LOP3.LUT R8, R3, R4, RZ, 0x3c, !PT ;  /* 0x0000000403087212 */ /* 0x001fc400078e3cff */
[----:B------:R-:W-:Y:S02]  /*72c0*/  LOP3.LUT R3, R7, 0x380, RZ, 0xc0, !PT ;  /* 0x0000038007037812 */ /* 0x000fe400078ec0ff */
[----:B------:R-:W-:Y:S02]  /*72d0*/  IADD3 R171, P3, R20, 0x8060, RZ ;  /* 0x0000806014ab7810 */ /* 0x000fe40007f7e0ff */
[----:B------:R-:W-:Y:S02]  /*72e0*/  LOP3.LUT R160, R161, 0x380, RZ, 0xc0, !PT ;  /* 0x00000380a1a07812 */ /* 0x000fe400078ec0ff */
[----:B------:R-:W-:Y:S02]  /*72f0*/  LOP3.LUT R20, R167, 0x380, RZ, 0xc0, !PT ;  /* 0x00000380a7147812 */ /* 0x000fe400078ec0ff */
[----:B------:R-:W-:Y:S01]  /*7300*/  SHF.R.U64 R10, R3, 0x3, RZ ;  /* 0x00000003030a7819 */ /* 0x000fe200000012ff */
[--C-:B------:R-:W-:Y:S01]  /*7310*/  IMAD.X R9, RZ, RZ, R21.reuse, P6 ;  /* 0x000000ffff097224 */ /* 0x100fe200030e0615 */
[----:B------:R-:W-:Y:S01]  /*7320*/  SHF.R.U64 R160, R160, 0x3, RZ ;  /* 0x00000003a0a07819 */ /* 0x000fe200000012ff */
[----:B------:R-:W-:Y:S01]  /*7330*/  IMAD.X R11, RZ, RZ, R21, P5 ;  /* 0x000000ffff0b7224 */ /* 0x000fe200028e0615 */
[----:B------:R-:W-:-:S02]  /*7340*/  LOP3.LUT R168, R169, 0x380, RZ, 0xc0, !PT ;  /* 0x00000380a9a87812 */ /* 0x000fc400078ec0ff */
[----:B------:R-:W-:Y:S02]  /*7350*/  SHF.R.U64 R20, R20, 0x3, RZ ;  /* 0x0000000314147819 */ /* 0x000fe400000012ff */
[----:B------:R-:W-:Y:S02]  /*7360*/  MOV R173, R156 ;  /* 0x0000009c00ad7202 */ /* 0x000fe40000000f00 */
[----:B------:R-:W-:Y:S02]  /*7370*/  MOV R174, R158 ;  /* 0x0000009e00ae7202 */ /* 0x000fe40000000f00 */
[----:B------:R-:W-:Y:S02]  /*7380*/  LOP3.LUT R10, R10, R7, RZ, 0x3c, !PT ;  /* 0x000000070a0a7212 */ /* 0x000fe400078e3cff */
[----:B------:R-:W-:Y:S02]  /*7390*/  MOV R12, R12 ;  /* 0x0000000c000c7202 */ /* 0x000fe40000000f00 */
[----:B------:R-:W-:-:S02]  /*73a0*/  F2FP.BF16.F32.PACK_AB R156, R33, R32 ;  /* 0x00000020219c723e */ /* 0x000fc400000010ff */
[----:B------:R-:W-:Y:S02]  /*73b0*/  F2FP.BF16.F32.PACK_AB R157, R35, R34 ;  /* 0x00000022239d723e */ /* 0x000fe400000010ff */
[----:B------:R-:W-:Y:S02]  /*73c0*/  F2FP.BF16.F32.PACK_AB R158, R37, R36 ;  /* 0x00000024259e723e */ /* 0x000fe400000010ff */
[----:B------:R-:W-:Y:S02]  /*73d0*/  F2FP.BF16.F32.PACK_AB R159, R39, R38 ;  /* 0x00000026279f723e */ /* 0x000fe400000010ff */
[----:B------:R-:W-:Y:S02]  /*73e0*/  LOP3.LUT R170, R171, 0x380, RZ, 0xc0, !PT ;  /* 0x00000380abaa7812 */ /* 0x000fe400078ec0ff */
[----:B------:R-:W-:Y:S01]  /*73f0*/  LOP3.LUT R160, R160, R161, RZ, 0x3c, !PT ;  /* 0x000000a1a0a07212 */ /* 0x000fe200078e3cff */
[----:B------:R-:W-:Y:S01]  /*7400*/  IMAD.X R161, RZ, RZ, R21, P2 ;  /* 0x000000ffffa17224 */ /* 0x000fe200010e0615 */
[----:B------:R-:W-:-:S02]  /*7410*/  SHF.R.U64 R168, R168, 0x3, RZ ;  /* 0x00000003a8a87819 */ /* 0x000fc400000012ff */
[----:B------:R-:W-:Y:S01]  /*7420*/  LOP3.LUT R20, R20, R167, RZ, 0x3c, !PT ;  /* 0x000000a714147212 */ /* 0x000fe200078e3cff */
[----:B------:R-:W-:Y:S01]  /*7430*/  IMAD.X R167, RZ, RZ, R21, P0 ;  /* 0x000000ffffa77224 */ /* 0x000fe200000e0615 */
[----:B------:R-:W-:Y:S01]  /*7440*/  MOV R0, R8 ;  /* 0x0000000800007202 */ /* 0x000fe20000000f00 */
[----:B------:R0:W-:Y:S01]  /*7450*/  STSM.16.M88.4 [R12], R156 ;  /* 0x0000009c0c007844 */ /* 0x0001e20000000200 */
[----:B------:R-:W-:Y:S02]  /*7460*/  MOV R3, R10 ;  /* 0x0000000a00037202 */ /* 0x000fe40000000f00 */
[----:B------:R-:W-:Y:S02]  /*7470*/  SHF.R.U64 R170, R170, 0x3, RZ ;  /* 0x00000003aaaa7819 */ /* 0x000fe400000012ff */
[----:B------:R-:W-:Y:S02]  /*7480*/  MOV R176, R14 ;  /* 0x0000000e00b07202 */ /* 0x000fe40000000f00 */
[----:B------:R-:W-:-:S02]  /*7490*/  F2FP.BF16.F32.PACK_AB R8, R41, R40 ;  /* 0x000000282908723e */ /* 0x000fc400000010ff */
[----:B------:R-:W-:Y:S02]  /*74a0*/  F2FP.BF16.F32.PACK_AB R9, R43, R42 ;  /* 0x0000002a2b09723e */ /* 0x000fe400000010ff */
[----:B------:R-:W-:Y:S02]  /*74b0*/  F2FP.BF16.F32.PACK_AB R10, R45, R44 ;  /* 0x0000002c2d0a723e */ /* 0x000fe400000010ff */
[----:B------:R-:W-:Y:S02]  /*74c0*/  F2FP.BF16.F32.PACK_AB R11, R47, R46 ;  /* 0x0000002e2f0b723e */ /* 0x000fe400000010ff */
[----:B------:R-:W-:Y:S02]  /*74d0*/  MOV R177, R152 ;  /* 0x0000009800b17202 */ /* 0x000fe40000000f00 */
[----:B------:R-:W-:Y:S02]  /*74e0*/  MOV R178, R154 ;  /* 0x0000009a00b27202 */ /* 0x000fe40000000f00 */
[----:B0-----:R-:W-:-:S02]  /*74f0*/  F2FP.BF16.F32.PACK_AB R12, R49, R48 ;  /* 0x00000030310c723e */ /* 0x001fc400000010ff */
[----:B------:R-:W-:Y:S02]  /*7500*/  F2FP.BF16.F32.PACK_AB R13, R51, R50 ;  /* 0x00000032330d723e */ /* 0x000fe400000010ff */
[----:B------:R-:W-:Y:S02]  /*7510*/  F2FP.BF16.F32.PACK_AB R14, R53, R52 ;  /* 0x00000034350e723e */ /* 0x000fe400000010ff */
[----:B------:R-:W-:Y:S02]  /*7520*/  F2FP.BF16.F32.PACK_AB R15, R55, R54 ;  /* 0x00000036370f723e */ /* 0x000fe400000010ff */
[----:B------:R-:W-:Y:S01]  /*7530*/  LOP3.LUT R168, R168, R169, RZ, 0x3c, !PT ;  /* 0x000000a9a8a87212 */ /* 0x000fe200078e3cff */
[----:B------:R-:W-:Y:S01]  /*7540*/  IMAD.X R169, RZ, RZ, R21, P4 ;  /* 0x000000ffffa97224 */ /* 0x000fe200020e0615 */
[----:B------:R-:W-:Y:S02]  /*7550*/  F2FP.BF16.F32.PACK_AB R152, R57, R56 ;  /* 0x000000383998723e */ /* 0x000fe400000010ff */
[----:B------:R-:W-:-:S02]  /*7560*/  F2FP.BF16.F32.PACK_AB R153, R59, R58 ;  /* 0x0000003a3b99723e */ /* 0x000fc400000010ff */
[----:B------:R-:W-:Y:S02]  /*7570*/  F2FP.BF16.F32.PACK_AB R154, R61, R60 ;  /* 0x0000003c3d9a723e */ /* 0x000fe400000010ff */
[----:B------:R-:W-:Y:S02]  /*7580*/  F2FP.BF16.F32.PACK_AB R155, R63, R62 ;  /* 0x0000003e3f9b723e */ /* 0x000fe400000010ff */
[----:B------:R-:W-:Y:S02]  /*7590*/  MOV R175, R162 ;  /* 0x000000a200af7202 */ /* 0x000fe40000000f00 */
[----:B------:R-:W-:Y:S02]  /*75a0*/  MOV R4, R160 ;  /* 0x000000a000047202 */ /* 0x000fe40000000f00 */
[----:B------:R-:W-:Y:S02]  /*75b0*/  F2FP.BF16.F32.PACK_AB R156, R65, R64 ;  /* 0x00000040419c723e */ /* 0x000fe400000010ff */
[----:B------:R-:W-:-:S02]  /*75c0*/  F2FP.BF16.F32.PACK_AB R157, R67, R66 ;  /* 0x00000042439d723e */ /* 0x000fc400000010ff */
[----:B------:R-:W-:Y:S02]  /*75d0*/  F2FP.BF16.F32.PACK_AB R158, R69, R68 ;  /* 0x00000044459e723e */ /* 0x000fe400000010ff */
[----:B------:R-:W-:Y:S01]  /*75e0*/  F2FP.BF16.F32.PACK_AB R159, R71, R70 ;  /* 0x00000046479f723e */ /* 0x000fe200000010ff */
[----:B------:R0:W-:Y:S01]  /*75f0*/  STSM.16.M88.4 [R176], R8 ;  /* 0x00000008b0007844 */ /* 0x0001e20000000200 */
[----:B------:R-:W-:Y:S01]  /*7600*/  LOP3.LUT R170, R170, R171, RZ, 0x3c, !PT ;  /* 0x000000abaaaa7212 */ /* 0x000fe200078e3cff */
[----:B------:R-:W-:Y:S01]  /*7610*/  IMAD.X R171, RZ, RZ, R21, P3 ;  /* 0x000000ffffab7224 */ /* 0x000fe200018e0615 */
[----:B------:R-:W-:Y:S02]  /*7620*/  MOV R7, R164 ;  /* 0x000000a400077202 */ /* 0x000fe40000000f00 */
[----:B------:R-:W-:Y:S02]  /*7630*/  MOV R172, R166 ;  /* 0x000000a600ac7202 */ /* 0x000fe40000000f00 */
[----:B------:R-:W-:-:S02]  /*7640*/  F2FP.BF16.F32.PACK_AB R160, R73, R72 ;  /* 0x0000004849a0723e */ /* 0x000fc400000010ff */
[----:B------:R-:W-:Y:S02]  /*7650*/  F2FP.BF16.F32.PACK_AB R161, R75, R74 ;  /* 0x0000004a4ba1723e */ /* 0x000fe400000010ff */
[----:B------:R-:W-:Y:S02]  /*7660*/  F2FP.BF16.F32.PACK_AB R162, R77, R76 ;  /* 0x0000004c4da2723e */ /* 0x000fe400000010ff */
[----:B------:R-:W-:Y:S01]  /*7670*/  F2FP.BF16.F32.PACK_AB R163, R79, R78 ;  /* 0x0000004e4fa3723e */ /* 0x000fe200000010ff */
[----:B------:R1:W-:Y:S01]  /*7680*/  STSM.16.M88.4 [R177], R12 ;  /* 0x0000000cb1007844 */ /* 0x0003e20000000200 */
[----:B------:R-:W-:Y:S02]  /*7690*/  F2FP.BF16.F32.PACK_AB R164, R81, R80 ;  /* 0x0000005051a4723e */ /* 0x000fe400000010ff */
[----:B------:R-:W-:Y:S02]  /*76a0*/  F2FP.BF16.F32.PACK_AB R165, R83, R82 ;  /* 0x0000005253a5723e */ /* 0x000fe400000010ff */
[----:B------:R-:W-:-:S02]  /*76b0*/  F2FP.BF16.F32.PACK_AB R166, R85, R84 ;  /* 0x0000005455a6723e */ /* 0x000fc400000010ff */
[----:B------:R-:W-:Y:S01]  /*76c0*/  F2FP.BF16.F32.PACK_AB R167, R87, R86 ;  /* 0x0000005657a7723e */ /* 0x000fe200000010ff */
[----:B------:R2:W-:Y:S01]  /*76d0*/  STSM.16.M88.4 [R178], R152 ;  /* 0x00000098b2007844 */ /* 0x0005e20000000200 */
[----:B0-----:R-:W-:Y:S02]  /*76e0*/  F2FP.BF16.F32.PACK_AB R8, R89, R88 ;  /* 0x000000585908723e */ /* 0x001fe400000010ff */
[----:B------:R-:W-:Y:S02]  /*76f0*/  F2FP.BF16.F32.PACK_AB R9, R91, R90 ;  /* 0x0000005a5b09723e */ /* 0x000fe400000010ff */
[----:B------:R-:W-:Y:S02]  /*7700*/  F2FP.BF16.F32.PACK_AB R10, R93, R92 ;  /* 0x0000005c5d0a723e */ /* 0x000fe400000010ff */
[----:B------:R-:W-:Y:S01]  /*7710*/  F2FP.BF16.F32.PACK_AB R11, R95, R94 ;  /* 0x0000005e5f0b723e */ /* 0x000fe200000010ff */
[----:B------:R0:W-:Y:S01]  /*7720*/  STSM.16.M88.4 [R173], R156 ;  /* 0x0000009cad007844 */ /* 0x0001e20000000200 */
[----:B-1----:R-:W-:-:S02]  /*7730*/  F2FP.BF16.F32.PACK_AB R12, R97, R96 ;  /* 0x00000060610c723e */ /* 0x002fc400000010ff */
[----:B------:R-:W-:Y:S02]  /*7740*/  F2FP.BF16.F32.PACK_AB R13, R99, R98 ;  /* 0x00000062630d723e */ /* 0x000fe400000010ff */
[----:B------:R-:W-:Y:S02]  /*7750*/  F2FP.BF16.F32.PACK_AB R14, R101, R100 ;  /* 0x00000064650e723e */ /* 0x000fe400000010ff */
[----:B------:R-:W-:Y:S01]  /*7760*/  F2FP.BF16.F32.PACK_AB R15, R103, R102 ;  /* 0x00000066670f723e */ /* 0x000fe200000010ff */
[----:B------:R-:W-:Y:S01]  /*7770*/  IMAD.X R21, RZ, RZ, R21, P1 ;  /* 0x000000ffff157224 */ /* 0x000fe200008e0615 */
[----:B------:R-:W-:Y:S01]  /*7780*/  MOV R168, R168 ;  /* 0x000000a800a87202 */ /* 0x000fe20000000f00 */
[----:B------:R1:W-:Y:S01]  /*7790*/  STSM.16.M88.4 [R174], R160 ;  /* 0x000000a0ae007844 */ /* 0x0003e20000000200 */
[----:B--2---:R-:W-:Y:S02]  /*77a0*/  F2FP.BF16.F32.PACK_AB R152, R105, R104 ;  /* 0x000000686998723e */ /* 0x004fe400000010ff */
[----:B------:R-:W-:-:S02]  /*77b0*/  F2FP.BF16.F32.PACK_AB R153, R107, R106 ;  /* 0x0000006a6b99723e */ /* 0x000fc400000010ff */
[----:B------:R-:W-:Y:S02]  /*77c0*/  F2FP.BF16.F32.PACK_AB R154, R109, R108 ;  /* 0x0000006c6d9a723e */ /* 0x000fe400000010ff */
[----:B------:R-:W-:Y:S01]  /*77d0*/  F2FP.BF16.F32.PACK_AB R155, R111, R110 ;  /* 0x0000006e6f9b723e */ /* 0x000fe200000010ff */
[----:B------:R-:W-:Y:S01]  /*77e0*/  STSM.16.M88.4 [R175], R164 ;  /* 0x000000a4af007844 */ /* 0x000fe20000000200 */
[----:B------:R-:W-:Y:S02]  /*77f0*/  MOV R170, R170 ;  /* 0x000000aa00aa7202 */ /* 0x000fe40000000f00 */
[----:B0-----:R-:W-:Y:S01]  /*7800*/  F2FP.BF16.F32.PACK_AB R156, R113, R112 ;  /* 0x00000070719c723e */ /* 0x001fe200000010ff */
[----:B------:R0:W-:Y:S01]  /*7810*/  STSM.16.M88.4 [R7], R8 ;  /* 0x0000000807007844 */ /* 0x0001e20000000200 */
[----:B------:R-:W-:Y:S02]  /*7820*/  F2FP.BF16.F32.PACK_AB R157, R115, R114 ;  /* 0x00000072739d723e */ /* 0x000fe400000010ff */
[----:B------:R-:W-:-:S02]  /*7830*/  F2FP.BF16.F32.PACK_AB R158, R117, R116 ;  /* 0x00000074759e723e */ /* 0x000fc400000010ff */
[----:B------:R-:W-:Y:S01]  /*7840*/  F2FP.BF16.F32.PACK_AB R159, R119, R118 ;  /* 0x00000076779f723e */ /* 0x000fe200000010ff */
[----:B------:R2:W-:Y:S01]  /*7850*/  STSM.16.M88.4 [R172], R12 ;  /* 0x0000000cac007844 */ /* 0x0005e20000000200 */
[----:B-1----:R-:W-:Y:S02]  /*7860*/  F2FP.BF16.F32.PACK_AB R160, R121, R120 ;  /* 0x0000007879a0723e */ /* 0x002fe400000010ff */
[----:B------:R-:W-:Y:S02]  /*7870*/  F2FP.BF16.F32.PACK_AB R161, R123, R122 ;  /* 0x0000007a7ba1723e */ /* 0x000fe400000010ff */
[----:B------:R-:W-:Y:S02]  /*7880*/  F2FP.BF16.F32.PACK_AB R162, R125, R124 ;  /* 0x0000007c7da2723e */ /* 0x000fe400000010ff */
[----:B------:R-:W-:Y:S01]  /*7890*/  F2FP.BF16.F32.PACK_AB R163, R127, R126 ;  /* 0x0000007e7fa3723e */ /* 0x000fe200000010ff */
[----:B------:R1:W-:Y:S01]  /*78a0*/  STSM.16.M88.4 [R168], R152 ;  /* 0x00000098a8007844 */ /* 0x0003e20000000200 */
[----:B0-----:R-:W-:-:S02]  /*78b0*/  F2FP.BF16.F32.PACK_AB R8, R129, R128 ;  /* 0x000000808108723e */ /* 0x001fc400000010ff */
[----:B------:R-:W-:Y:S02]  /*78c0*/  F2FP.BF16.F32.PACK_AB R9, R131, R130 ;  /* 0x000000828309723e */ /* 0x000fe400000010ff */
[----:B------:R-:W-:Y:S02]  /*78d0*/  F2FP.BF16.F32.PACK_AB R10, R133, R132 ;  /* 0x00000084850a723e */ /* 0x000fe400000010ff */
[----:B------:R-:W-:Y:S02]  /*78e0*/  F2FP.BF16.F32.PACK_AB R11, R135, R134 ;  /* 0x00000086870b723e */ /* 0x000fe400000010ff */
[----:B--2---:R-:W-:Y:S02]  /*78f0*/  F2FP.BF16.F32.PACK_AB R12, R137, R136 ;  /* 0x00000088890c723e */ /* 0x004fe400000010ff */
[----:B------:R-:W-:Y:S02]  /*7900*/  F2FP.BF16.F32.PACK_AB R13, R139, R138 ;  /* 0x0000008a8b0d723e */ /* 0x000fe400000010ff */
[----:B------:R-:W-:-:S02]  /*7910*/  F2FP.BF16.F32.PACK_AB R14, R141, R140 ;  /* 0x0000008c8d0e723e */ /* 0x000fc400000010ff */
[----:B------:R-:W-:Y:S01]  /*7920*/  F2FP.BF16.F32.PACK_AB R15, R143, R142 ;  /* 0x0000008e8f0f723e */ /* 0x000fe200000010ff */
[----:B------:R-:W-:Y:S01]  /*7930*/  STSM.16.M88.4 [R170], R156 ;  /* 0x0000009caa007844 */ /* 0x000fe20000000200 */
[----:B------:R-:W-:Y:S02]  /*7940*/  MOV R169, R20 ;  /* 0x0000001400a97202 */ /* 0x000fe40000000f00 */
[----:B-1----:R-:W-:Y:S02]  /*7950*/  F2FP.BF16.F32.PACK_AB R152, R145, R144 ;  /* 0x000000909198723e */ /* 0x002fe400000010ff */
[----:B------:R-:W-:Y:S02]  /*7960*/  F2FP.BF16.F32.PACK_AB R153, R147, R146 ;  /* 0x000000929399723e */ /* 0x000fe400000010ff */
[----:B------:R-:W-:Y:S02]  /*7970*/  F2FP.BF16.F32.PACK_AB R154, R149, R148 ;  /* 0x00000094959a723e */ /* 0x000fe400000010ff */
[----:B------:R-:W-:Y:S01]  /*7980*/  F2FP.BF16.F32.PACK_AB R155, R151, R150 ;  /* 0x00000096979b723e */ /* 0x000fe200000010ff */
[----:B------:R-:W-:Y:S04]  /*7990*/  STSM.16.M88.4 [R0], R160 ;  /* 0x000000a000007844 */ /* 0x000fe80000000200 */
[----:B------:R0:W-:Y:S04]  /*79a0*/  STSM.16.M88.4 [R3], R8 ;  /* 0x0000000803007844 */ /* 0x0001e80000000200 */
[----:B------:R1:W-:Y:S04]  /*79b0*/  STSM.16.M88.4 [R4], R12 ;  /* 0x0000000c04007844 */ /* 0x0003e80000000200 */
[----:B------:R2:W-:Y:S01]  /*79c0*/  STSM.16.M88.4 [R169], R152 ;  /* 0x00000098a9007844 */ /* 0x0005e20000000200 */
[----:B------:R-:W-:Y:S01]  /*79d0*/  BAR.SYNC.DEFER_BLOCKING 0x1, 0x100 ;  /* 0x0044000000007b1d */ /* 0x000fe20000010000 */
[----:B------:R-:W-:-:S04]  /*79e0*/  ISETP.NE.U32.AND P0, PT, RZ, UR14, PT ;  /* 0x0000000eff007c0c */ /* 0x000fc8000bf05070 */
[----:B------:R-:W-:Y:S01]  /*79f0*/  ISETP.NE.AND.EX P0, PT, RZ, UR15, PT, P0 ;  /* 0x0000000fff007c0c */ /* 0x000fe2000bf05300 */
[----:B------:R-:W-:Y:S02]  /*7a00*/  IMAD.U32 R20, RZ, RZ, UR9 ;  /* 0x00000009ff147e24 */ /* 0x000fe4000f8e00ff */
[----:B------:R-:W-:Y:S01]  /*7a10*/  IMAD.U32 R21, RZ, RZ, UR12 ;  /* 0x0000000cff157e24 */ /* 0x000fe2000f8e00ff */
[----:B------:R-:W-:Y:S02]  /*7a20*/  ULDC.64 UR12, c[0x0][0xc08] ;  /* 0x00030200000c7ab9 */ /* 0x000fe40000000a00 */
[----:B------:R-:W-:-:S07]  /*7a30*/  UISETP.NE.U32.AND UP0, UPT, UR12, URZ, UPT ;  /* 0x0000003f0c00728c */ /* 0x000fce000bf05070 */
[----:B------:R-:W4:Y:S01]  /*7a40*/  @P0 LDG.E R7, desc[UR40][R20.64] ;  /* 0x0000002814070981 */ /* 0x000f22000c1e1900 */
[----:B------:R-:W-:-:S06]  /*7a50*/  UISETP.NE.AND.EX UP0, UPT, UR13, URZ, UPT, UP0 ;  /* 0x0000003f0d00728c */ /* 0x000fcc000bf05300 */
[----:B------:R-:W-:-:S05]  /*7a60*/  PLOP3.LUT P4, PT, PT, PT, UP0, 0x80, 0x0 ;  /* 0x000000000000781c */ /* 0x000fca0003f8f008 */
[----:B------:R-:W-:-:S03]  /*7a70*/  @UP0 UIADD3 UR12, UP1, UR4, UR12, URZ ;  /* 0x0000000c040c0290 */ /* 0x000fc6000ff3e03f */
[----:B------:R-:W-:Y:S01]  /*7a80*/  ULDC UR4, c[0x0][0xad4] ;  /* 0x0002b50000047ab9 */ /* 0x000fe20000000800 */
[----:B------:R-:W-:Y:S02]  /*7a90*/  @UP0 UIADD3.X UR13, UR16, UR13, URZ, UP1, !UPT ;  /* 0x0000000d100d0290 */ /* 0x000fe40008ffe43f */
[----:B0-----:R-:W-:-:S04]  /*7aa0*/  IMAD.U32 R8, RZ, RZ, UR12 ;  /* 0x0000000cff087e24 */ /* 0x001fc8000f8e00ff */
[----:B------:R-:W-:-:S05]  /*7ab0*/  IMAD.U32 R9, RZ, RZ, UR13 ;  /* 0x0000000dff097e24 */ /* 0x000fca000f8e00ff */
[----:B------:R0:W5:Y:S01]  /*7ac0*/  @P4 LDG.E R0, desc[UR40][R8.64] ;  /* 0x0000002808004981 */ /* 0x000162000c1e1900 */
[----:B------:R-:W-:Y:S02]  /*7ad0*/  UISETP.NE.AND UP0, UPT, UR39, URZ, UPT ;  /* 0x0000003f2700728c */ /* 0x000fe4000bf05270 */
[----:B------:R-:W-:Y:S02]  /*7ae0*/  UISETP.NE.AND UP1, UPT, UR20, 0x1, UPT ;  /* 0x000000011400788c */ /* 0x000fe4000bf25270 */
[----:B------:R-:W-:Y:S01]  /*7af0*/  USEL UR4, UR39, UR4, UP0 ;  /* 0x0000000427047287 */ /* 0x000fe20008000000 */
[----:B------:R-:W-:-:S03]  /*7b00*/  UMOV UR21, 0x9b8 ;  /* 0x000009b800157882 */ /* 0x000fc60000000000 */
[----:B------:R-:W-:Y:S01]  /*7b10*/  UISETP.GT.AND UP2, UPT, UR4, 0x1, UPT ;  /* 0x000000010400788c */ /* 0x000fe2000bf44270 */
[----:B------:R-:W-:Y:S01]  /*7b20*/  PLOP3.LUT P1, PT, PT, PT, UP1, 0x80, 0x0 ;  /* 0x000000000000781c */ /* 0x000fe20003f2f018 */
[----:B------:R-:W-:Y:S02]  /*7b30*/  UISETP.NE.U32.AND UP0, UPT, UR14, URZ, UPT ;  /* 0x0000003f0e00728c */ /* 0x000fe4000bf05070 */
[----:B------:R-:W-:Y:S01]  /*7b40*/  USEL UR21, UR21, 0x978, UP2 ;  /* 0x0000097815157887 */ /* 0x000fe20009000000 */
[----:B-1----:R-:W-:Y:S01]  /*7b50*/  IMAD.U32 R12, RZ, RZ, UR44 ;  /* 0x0000002cff0c7e24 */ /* 0x002fe2000f8e00ff */
[----:B------:R-:W-:Y:S01]  /*7b60*/  UISETP.NE.AND.EX UP0, UPT, UR15, URZ, UPT, UP0 ;  /* 0x0000003f0f00728c */ /* 0x000fe2000bf05300 */
[----:B------:R-:W-:Y:S02]  /*7b70*/  UMOV UR4, URZ ;  /* 0x0000003f00047c82 */ /* 0x000fe40008000000 */
[----:B---3--:R-:W-:Y:S01]  /*7b80*/  IMAD R12, R12, 0x80, R179 ;  /* 0x000000800c0c7824 */ /* 0x008fe200078e02b3 */
[----:B------:R-:W-:Y:S01]  /*7b90*/  USEL UR46, UR46, URZ, !UP0 ;  /* 0x0000003f2e2e7287 */ /* 0x000fe2000c000000 */
[----:B------:R-:W-:Y:S01]  /*7ba0*/  @UP1 ULDC UR23, c[0x0][0xbec] ;  /* 0x0002fb0000171ab9 */ /* 0x000fe20000000800 */
[----:B------:R-:W-:-:S02]  /*7bb0*/  USEL UR9, UR42, URZ, UP2 ;  /* 0x0000003f2a097287 */ /* 0x000fc40009000000 */
[----:B------:R-:W-:Y:S01]  /*7bc0*/  @P1 IMAD.HI.U32 R4, R12, UR23, RZ ;  /* 0x000000170c041c27 */ /* 0x000fe2000f8e00ff */
[----:B------:R-:W-:Y:S01]  /*7bd0*/  @UP1 ULDC UR26, c[0x0][0xbf0] ;  /* 0x0002fc00001a1ab9 */ /* 0x000fe20000000800 */
[----:B------:R-:W-:Y:S01]  /*7be0*/  ULDC.64 UR16, c[0x0][UR21+0x220] ;  /* 0x0000880015107abb */ /* 0x000fe20008000a00 */
[----:B------:R-:W-:Y:S01]  /*7bf0*/  USEL UR45, UR45, URZ, !UP0 ;  /* 0x0000003f2d2d7287 */ /* 0x000fe2000c000000 */
[----:B------:R-:W-:Y:S01]  /*7c00*/  ULDC.64 UR14, c[0x0][UR21+0x218] ;  /* 0x00008600150e7abb */ /* 0x000fe20008000a00 */
[----:B------:R-:W-:Y:S01]  /*7c10*/  ULDC.64 UR18, c[0x0][UR21+0x228] ;  /* 0x00008a0015127abb */ /* 0x000fe20008000a00 */
[----:B------:R-:W-:Y:S01]  /*7c20*/  UIMAD UR17, UR17, UR46, URZ ;  /* 0x0000002e111172a4 */ /* 0x000fe2000f8e023f */
[----:B------:R-:W-:Y:S01]  /*7c30*/  IMAD.MOV.U32 R3, RZ, RZ, R12 ;  /* 0x000000ffff037224 */ /* 0x000fe200078e000c */
[----:B------:R-:W-:Y:S02]  /*7c40*/  UIMAD.WIDE.U32 UR12, UR14, UR43, URZ ;  /* 0x0000002b0e0c72a5 */ /* 0x000fe4000f8e003f */
[----:B------:R-:W-:-:S02]  /*7c50*/  UIMAD UR22, UR15, UR43, URZ ;  /* 0x0000002b0f1672a4 */ /* 0x000fc4000f8e023f */
[----:B------:R-:W-:Y:S01]  /*7c60*/  UIMAD.WIDE.U32 UR24, UR18, UR9, URZ ;  /* 0x00000009121872a5 */ /* 0x000fe2000f8e003f */
[----:B------:R-:W-:Y:S01]  /*7c70*/  @P1 SHF.R.U32.HI R3, RZ, UR26, R4 ;  /* 0x0000001aff031c19 */ /* 0x000fe20008011604 */
[----:B------:R-:W-:Y:S02]  /*7c80*/  UIMAD UR9, UR19, UR9, URZ ;  /* 0x00000009130972a4 */ /* 0x000fe4000f8e023f */
[----:B------:R-:W-:Y:S02]  /*7c90*/  UIMAD.WIDE.U32 UR14, UR16, UR46, URZ ;  /* 0x0000002e100e72a5 */ /* 0x000fe4000f8e003f */
[----:B------:R-:W-:Y:S02]  /*7ca0*/  UIMAD UR17, UR16, UR45, UR17 ;  /* 0x0000002d101172a4 */ /* 0x000fe4000f8e0211 */
[----:B------:R-:W-:Y:S02]  /*7cb0*/  UIADD3 UR22, UR13, UR22, URZ ;  /* 0x000000160d167290 */ /* 0x000fe4000fffe03f */
[----:B------:R-:W-:Y:S01]  /*7cc0*/  UIADD3 UR13, UR25, UR9, URZ ;  /* 0x00000009190d7290 */ /* 0x000fe2000fffe03f */
[----:B0-----:R-:W-:Y:S01]  /*7cd0*/  IMAD.U32 R8, RZ, RZ, UR24 ;  /* 0x00000018ff087e24 */ /* 0x001fe2000f8e00ff */
[----:B------:R-:W-:Y:S01]  /*7ce0*/  UIADD3 UR9, UR15, UR17, URZ ;  /* 0x000000110f097290 */ /* 0x000fe2000fffe03f */
[----:B------:R-:W-:-:S03]  /*7cf0*/  SHF.R.S32.HI R4, RZ, 0x1f, R3 ;  /* 0x0000001fff047819 */ /* 0x000fc60000011403 */
[----:B------:R-:W-:Y:S01]  /*7d00*/  IMAD.U32 R9, RZ, RZ, UR13 ;  /* 0x0000000dff097e24 */ /* 0x000fe2000f8e00ff */
[----:B----4-:R-:W-:Y:S01]  /*7d10*/  @P0 R2UR UR4, R7 ;  /* 0x00000000070402ca */ /* 0x010fe200000e0000 */
[----:B------:R-:W-:-:S04]  /*7d20*/  IMAD.MOV R7, RZ, RZ, -R3 ;  /* 0x000000ffff077224 */ /* 0x000fc800078e0a03 */
[----:B------:R-:W-:-:S08]  /*7d30*/  IMAD R7, R7, UR20, R12 ;  /* 0x0000001407077c24 */ /* 0x000fd0000f8e020c */
[----:B------:R-:W-:Y:S02]  /*7d40*/  UIADD3 UR12, UP0, UP3, UR14, UR12, UR4 ;  /* 0x0000000c0e0c7290 */ /* 0x000fe4000fb1e004 */
[----:B------:R-:W-:Y:S01]  /*7d50*/  USHF.R.S32.HI UR16, URZ, 0x1f, UR4 ;  /* 0x0000001f3f107899 */ /* 0x000fe20008011404 */
[----:B------:R-:W-:Y:S01]  /*7d60*/  ULDC.64 UR14, c[0x0][0xba8] ;  /* 0x0002ea00000e7ab9 */ /* 0x000fe20000000a00 */
[----:B------:R-:W-:Y:S02]  /*7d70*/  @!UP2 ULDC UR14, c[0x0][0xb50] ;  /* 0x0002d400000eaab9 */ /* 0x000fe40000000800 */
[----:B------:R-:W-:Y:S01]  /*7d80*/  UIADD3.X UR9, UR9, UR22, UR16, UP0, UP3 ;  /* 0x0000001609097290 */ /* 0x000fe200087e6410 */
[----:B------:R-:W-:Y:S01]  /*7d90*/  IADD3 R8, P2, P3, R3, UR12, R8 ;  /* 0x0000000c03087c10 */ /* 0x000fe2000fb5e008 */
[----:B------:R-:W-:Y:S01]  /*7da0*/  ULDC.64 UR12, c[0x0][UR21+0x210] ;  /* 0x00008400150c7abb */ /* 0x000fe20008000a00 */
[----:B------:R-:W-:Y:S01]  /*7db0*/  SHF.R.S32.HI R3, RZ, 0x1f, R7 ;  /* 0x0000001fff037819 */ /* 0x000fe20000011407 */
[----:B------:R-:W-:Y:S01]  /*7dc0*/  IMAD R10, R7, UR13, RZ ;  /* 0x0000000d070a7c24 */ /* 0x000fe2000f8e02ff */
[----:B------:R-:W-:Y:S01]  /*7dd0*/  @!UP2 ULDC UR15, c[0x0][0xb54] ;  /* 0x0002d500000faab9 */ /* 0x000fe20000000800 */
[----:B------:R-:W-:-:S02]  /*7de0*/  IADD3.X R9, R4, UR9, R9, P2, P3 ;  /* 0x0000000904097c10 */ /* 0x000fc400097e6409 */
[----:B------:R-:W-:Y:S02]  /*7df0*/  IMAD R3, R3, UR12, R10 ;  /* 0x0000000c03037c24 */ /* 0x000fe4000f8e020a */
[----:B------:R-:W-:-:S04]  /*7e00*/  IMAD.WIDE.U32 R8, R7, UR12, R8 ;  /* 0x0000000c07087c25 */ /* 0x000fc8000f8e0008 */
[----:B------:R-:W-:Y:S01]  /*7e10*/  IMAD.IADD R3, R9, 0x1, R3 ;  /* 0x0000000109037824 */ /* 0x000fe200078e0203 */
[----:B------:R-:W-:Y:S01]  /*7e20*/  LEA R4, P2, R8, UR14, 0x2 ;  /* 0x0000000e08047c11 */ /* 0x000fe2000f8410ff */
[----:B------:R-:W-:Y:S01]  /*7e30*/  ULDC UR9, c[0x0][0xa88] ;  /* 0x0002a20000097ab9 */ /* 0x000fe20000000800 */
[----:B-----5:R-:W-:Y:S02]  /*7e40*/  @P4 R2UR UR9, R0 ;  /* 0x00000000000942ca */ /* 0x020fe400000e0000 */
[----:B------:R-:W-:Y:S01]  /*7e50*/  LEA.HI.X R3, R8, UR15, R3, 0x2, P2 ;  /* 0x0000000f08037c11 */ /* 0x000fe200090f1403 */
[----:B--2---:R-:W-:-:S12]  /*7e60*/  @P4 BRA `(.L_x_9414) ;  /* 0x0000000000184947 */ /* 0x004fd80003800000 */
[----:B------:R-:W-:Y:S05]  /*7e70*/  @!P0 BRA `(.L_x_9414) ;  /* 0x0000000000148947 */ /* 0x000fea0003800000 */
[----:B------:R-:W2:Y:S04]  /*7e80*/  LDG.E R7, desc[UR40][R20.64] ;  /* 0x0000002814077981 */ /* 0x000ea8000c1e1900 */
[----:B------:R-:W3:Y:S01]  /*7e90*/  LDG.E R0, desc[UR40][R20.64+0x4] ;  /* 0x0000042814007981 */ /* 0x000ee2000c1e1900 */
[----:B--2---:R-:W-:Y:S02]  /*7ea0*/  R2UR UR12, R7 ;  /* 0x00000000070c72ca */ /* 0x004fe400000e0000 */
[----:B---3--:R-:W-:-:S13]  /*7eb0*/  R2UR UR9, R0 ;  /* 0x00000000000972ca */ /* 0x008fda00000e0000 */
[----:B------:R-:W-:-:S12]  /*7ec0*/  UIADD3 UR9, -UR12, UR9, URZ ;  /* 0x000000090c097290 */ /* 0x000fd8000fffe13f */
.L_x_9414:
[----:B------:R-:W2:Y:S01]  /*7ed0*/  LDL R0, [R1+0x30] ;  /* 0x0000300001007983 */ /* 0x000ea20000100800 */
[----:B------:R-:W-:Y:S01]  /*7ee0*/  IMAD.U32 R13, RZ, RZ, UR44 ;  /* 0x0000002cff0d7e24 */ /* 0x000fe2000f8e00ff */
[----:B------:R-:W-:Y:S01]  /*7ef0*/  UIMAD UR9, UR9, UR20, URZ ;  /* 0x00000014090972a4 */ /* 0x000fe2000f8e023f */
[----:B------:R-:W-:Y:S01]  /*7f00*/  LOP3.LUT P0, RZ, R222, 0x3, RZ, 0xc0, !PT ;  /* 0x00000003deff7812 */ /* 0x000fe2000780c0ff */
[----:B------:R-:W-:Y:S04]  /*7f10*/  SHFL.IDX PT, R8, R4, RZ, 0x1c1f ;  /* 0x001c1fff04087589 */ /* 0x000fe800000e0000 */
[----:B------:R-:W0:Y:S04]  /*7f20*/  SHFL.IDX PT, R9, R3, RZ, 0x1c1f ;  /* 0x001c1fff03097589 */ /* 0x000e2800000e0000 */
[----:B------:R-:W-:Y:S04]  /*7f30*/  SHFL.IDX PT, R10, R4, 0x1, 0x1c1f ;  /* 0x003c1f00040a7f89 */ /* 0x000fe800000e0000 */
[----:B------:R-:W1:Y:S01]  /*7f40*/  SHFL.IDX PT, R11, R3, 0x1, 0x1c1f ;  /* 0x003c1f00030b7f89 */ /* 0x000e6200000e0000 */
[----:B--2---:R-:W-:-:S04]  /*7f50*/  IMAD R13, R13, 0x80, R0 ;  /* 0x000000800d0d7824 */ /* 0x004fc800078e0200 */
[C---:B------:R-:W-:Y:S01]  /*7f60*/  VIADD R0, R13.reuse, 0x8 ;  /* 0x000000080d007836 */ /* 0x040fe20000000000 */
[----:B------:R-:W-:-:S04]  /*7f70*/  ISETP.GE.OR P2, PT, R13, UR9, P0 ;  /* 0x000000090d007c0c */ /* 0x000fc80008746670 */
[----:B------:R-:W-:-:S09]  /*7f80*/  ISETP.GE.OR P0, PT, R0, UR9, P0 ;  /* 0x0000000900007c0c */ /* 0x000fd20008706670 */
[----:B0-----:R0:W-:Y:S04]  /*7f90*/  @!P2 ST.E desc[UR40][R8.64], R5 ;  /* 0x000000050800a985 */ /* 0x0011e8000c101928 */
[----:B-1----:R0:W-:Y:S01]  /*7fa0*/  @!P0 ST.E desc[UR40][R10.64], R6 ;  /* 0x000000060a008985 */ /* 0x0021e2000c101928 */
[----:B------:R-:W-:-:S13]  /*7fb0*/  PLOP3.LUT P0, PT, PT, PT, UP2, 0x80, 0x0 ;  /* 0x000000000000781c */ /* 0x000fda0003f0f028 */
[----:B0-----:R-:W-:Y:S05]  /*7fc0*/  @P0 BRA `(.L_x_9415) ;  /* 0x0000001000100947 */ /* 0x001fea0003800000 */
[----:B------:R-:W0:Y:S01]  /*7fd0*/  S2R R0, SR_TID.X ;  /* 0x0000000000007919 */ /* 0x000e220000002100 */
[----:B------:R-:W-:Y:S01]  /*7fe0*/  ULDC.64 UR14, c[0x0][0xaa0] ;  /* 0x0002a800000e7ab9 */ /* 0x000fe20000000a00 */
[----:B0-----:R-:W-:-:S05]  /*7ff0*/  VIADD R0, R0, 0xffffff80 ;  /* 0xffffff8000007836 */ /* 0x001fca0000000000 */
[----:B------:R-:W-:-:S04]  /*8000*/  SHF.R.S32.HI R3, RZ, 0x1f, R0 ;  /* 0x0000001fff037819 */ /* 0x000fc80000011400 */
[----:B------:R-:W-:-:S04]  /*8010*/  LEA.HI R3, R3, R0, RZ, 0x3 ;  /* 0x0000000003037211 */ /* 0x000fc800078f18ff */
[----:B------:R-:W-:Y:S02]  /*8020*/  LOP3.LUT R5, R3, 0xfffffff8, RZ, 0xc0, !PT ;  /* 0xfffffff803057812 */ /* 0x000fe400078ec0ff */
[----:B------:R-:W-:-:S03]  /*8030*/  SHF.R.S32.HI R81, RZ, 0x3, R3 ;  /* 0x00000003ff517819 */ /* 0x000fc60000011403 */
[----:B------:R-:W-:Y:S02]  /*8040*/  IMAD.IADD R20, R0, 0x1, -R5 ;  /* 0x0000000100147824 */ /* 0x000fe400078e0a05 */
[----:B------:R-:W-:Y:S02]  /*8050*/  IMAD.MOV.U32 R5, RZ, RZ, 0x2 ;  /* 0x00000002ff057424 */ /* 0x000fe400078e00ff */
[----:B------:R-:W-:-:S04]  /*8060*/  IMAD.SHL.U32 R0, R20, 0x8, RZ ;  /* 0x0000000814007824 */ /* 0x000fc800078e00ff */
[----:B------:R-:W-:-:S04]  /*8070*/  IMAD R4, R81, 0x40, R0 ;  /* 0x0000004051047824 */ /* 0x000fc800078e0200 */
[----:B------:R-:W-:-:S03]  /*8080*/  IMAD.WIDE R4, R4, R5, UR10 ;  /* 0x0000000a04047e25 */ /* 0x000fc6000f8e0205 */
[C---:B------:R-:W-:Y:S02]  /*8090*/  IADD3 R25, P2, R4.reuse, 0x3000, RZ ;  /* 0x0000300004197810 */ /* 0x040fe40007f5e0ff */
[C---:B------:R-:W-:Y:S02]  /*80a0*/  IADD3 R9, P4, R4.reuse, 0x1000, RZ ;  /* 0x0000100004097810 */ /* 0x040fe40007f9e0ff */
[----:B------:R-:W-:Y:S02]  /*80b0*/  LOP3.LUT R24, R25, 0x380, RZ, 0xc0, !PT ;  /* 0x0000038019187812 */ /* 0x000fe400078ec0ff */
[----:B------:R-:W-:Y:S02]  /*80c0*/  IADD3 R13, P3, R4, 0x2000, RZ ;  /* 0x00002000040d7810 */ /* 0x000fe40007f7e0ff */
[----:B------:R-:W-:Y:S01]  /*80d0*/  SHF.R.U64 R24, R24, 0x3, RZ ;  /* 0x0000000318187819 */ /* 0x000fe200000012ff */
[----:B------:R-:W-:Y:S01]  /*80e0*/  UIMAD UR12, UR16, UR14, URZ ;  /* 0x0000000e100c72a4 */ /* 0x000fe2000f8e023f */
[----:B------:R-:W-:-:S02]  /*80f0*/  LOP3.LUT R8, R9, 0x380, RZ, 0xc0, !PT ;  /* 0x0000038009087812 */ /* 0x000fc400078ec0ff */
[----:B------:R-:W-:Y:S01]  /*8100*/  LOP3.LUT R24, R24, R25, RZ, 0x3c, !PT ;  /* 0x0000001918187212 */ /* 0x000fe200078e3cff */
[--C-:B------:R-:W-:Y:S01]  /*8110*/  IMAD.X R25, RZ, RZ, R5.reuse, P2 ;  /* 0x000000ffff197224 */ /* 0x100fe200010e0605 */
[----:B------:R-:W-:Y:S02]  /*8120*/  IADD3 R49, P2, R4, 0x9000, RZ ;  /* 0x0000900004317810 */ /* 0x000fe40007f5e0ff */
[----:B------:R-:W-:Y:S02]  /*8130*/  LOP3.LUT R12, R13, 0x380, RZ, 0xc0, !PT ;  /* 0x000003800d0c7812 */ /* 0x000fe400078ec0ff */
[----:B------:R-:W-:Y:S01]  /*8140*/  LOP3.LUT R48, R49, 0x380, RZ, 0xc0, !PT ;  /* 0x0000038031307812 */ /* 0x000fe200078ec0ff */
[----:B------:R-:W-:Y:S01]  /*8150*/  UIMAD UR12, UR4, UR15, UR12 ;  /* 0x0000000f040c72a4 */ /* 0x000fe2000f8e020c */
[----:B------:R-:W-:Y:S01]  /*8160*/  SHF.R.U64 R8, R8, 0x3, RZ ;  /* 0x0000000308087819 */ /* 0x000fe200000012ff */
[----:B------:R-:W-:Y:S01]  /*8170*/  UIMAD.WIDE.U32 UR10, UR4, UR14, URZ ;  /* 0x0000000e040a72a5 */ /* 0x000fe2000f8e003f */
[----:B------:R-:W-:Y:S01]  /*8180*/  SHF.R.U64 R48, R48, 0x3, RZ ;  /* 0x0000000330307819 */ /* 0x000fe200000012ff */
[----:B------:R-:W-:Y:S01]  /*8190*/  IMAD.U32 R78, RZ, RZ, UR44 ;  /* 0x0000002cff4e7e24 */ /* 0x000fe2000f8e00ff */
[----:B------:R-:W-:Y:S01]  /*81a0*/  SHF.R.U64 R12, R12, 0x3, RZ ;  /* 0x000000030c0c7819 */ /* 0x000fe200000012ff */
[----:B------:R-:W5:Y:S01]  /*81b0*/  LD.E.128 R24, desc[UR40][R24.64] ;  /* 0x0000002818187980 */ /* 0x000f62000c101d00 */
[----:B------:R-:W-:Y:S01]  /*81c0*/  LOP3.LUT R48, R48, R49, RZ, 0x3c, !PT ;  /* 0x0000003130307212 */ /* 0x000fe200078e3cff */
[--C-:B------:R-:W-:Y:S01]  /*81d0*/  IMAD.X R49, RZ, RZ, R5.reuse, P2 ;  /* 0x000000ffff317224 */ /* 0x100fe200010e0605 */
[----:B------:R-:W-:Y:S01]  /*81e0*/  IADD3 R6, P2, R4, 0xf000, RZ ;  /* 0x0000f00004067810 */ /* 0x000fe20007f5e0ff */
[----:B------:R-:W-:Y:S01]  /*81f0*/  UIADD3 UR11, UR11, UR12, URZ ;  /* 0x0000000c0b0b7290 */ /* 0x000fe2000fffe03f */
[----:B------:R-:W-:Y:S01]  /*8200*/  LOP3.LUT R8, R8, R9, RZ, 0x3c, !PT ;  /* 0x0000000908087212 */ /* 0x000fe200078e3cff */
[--C-:B------:R-:W-:Y:S01]  /*8210*/  IMAD.X R9, RZ, RZ, R5.reuse, P4 ;  /* 0x000000ffff097224 */ /* 0x100fe200020e0605 */
[----:B------:R-:W-:Y:S01]  /*8220*/  LOP3.LUT R3, R6, 0x380, RZ, 0xc0, !PT ;  /* 0x0000038006037812 */ /* 0x000fe200078ec0ff */
[----:B------:R-:W-:Y:S01]  /*8230*/  ULDC.64 UR12, c[0x0][0xae8] ;  /* 0x0002ba00000c7ab9 */ /* 0x000fe20000000a00 */
[----:B------:R-:W-:Y:S01]  /*8240*/  LOP3.LUT R12, R12, R13, RZ, 0x3c, !PT ;  /* 0x0000000d0c0c7212 */ /* 0x000fe200078e3cff */
[----:B------:R-:W-:Y:S01]  /*8250*/  IMAD.X R13, RZ, RZ, R5, P3 ;  /* 0x000000ffff0d7224 */ /* 0x000fe200018e0605 */
[----:B------:R-:W-:Y:S01]  /*8260*/  SHF.R.U64 R3, R3, 0x3, RZ ;  /* 0x0000000303037819 */ /* 0x000fe200000012ff */
[----:B------:R-:W-:Y:S01]  /*8270*/  UIMAD.WIDE.U32 UR10, UR43, UR12, UR10 ;  /* 0x0000000c2b0a72a5 */ /* 0x000fe2000f8e000a */
[----:B------:R-:W-:-:S02]  /*8280*/  IADD3 R29, P0, R4, 0x4000, RZ ;  /* 0x00004000041d7810 */ /* 0x000fc40007f1e0ff */
[C---:B------:R-:W-:Y:S02]  /*8290*/  IADD3 R33, P6, R4.reuse, 0x5000, RZ ;  /* 0x0000500004217810 */ /* 0x040fe40007fde0ff */
[----:B------:R-:W-:Y:S01]  /*82a0*/  IADD3 R37, P5, R4, 0x6000, RZ ;  /* 0x0000600004257810 */ /* 0x000fe20007fbe0ff */
[----:B------:R-:W-:Y:S01]  /*82b0*/  USHF.R.S32.HI UR4, URZ, 0x1f, UR46 ;  /* 0x0000001f3f047899 */ /* 0x000fe2000801142e */
[----:B------:R-:W-:Y:S01]  /*82c0*/  LOP3.LUT R72, R3, R6, RZ, 0x3c, !PT ;  /* 0x0000000603487212 */ /* 0x000fe200078e3cff */
[----:B------:R-:W-:Y:S01]  /*82d0*/  IMAD R3, R20, 0x20, R81 ;  /* 0x0000002014037824 */ /* 0x000fe200078e0251 */
[C---:B------:R-:W-:Y:S01]  /*82e0*/  IADD3 R41, P4, R4.reuse, 0x7000, RZ ;  /* 0x0000700004297810 */ /* 0x040fe20007f9e0ff */
[----:B------:R-:W-:Y:S01]  /*82f0*/  @UP1 ULDC UR14, c[0x0][0xbec] ;  /* 0x0002fb00000e1ab9 */ /* 0x000fe20000000800 */
[----:B------:R-:W-:Y:S01]  /*8300*/  IADD3 R45, P3, R4, 0x8000, RZ ;  /* 0x00008000042d7810 */ /* 0x000fe20007f7e0ff */
[----:B------:R-:W-:Y:S01]  /*8310*/  IMAD R78, R78, 0x80, R3 ;  /* 0x000000804e4e7824 */ /* 0x000fe200078e0203 */
[----:B------:R-:W-:Y:S01]  /*8320*/  LOP3.LUT R28, R29, 0x380, RZ, 0xc0, !PT ;  /* 0x000003801d1c7812 */ /* 0x000fe200078ec0ff */
[----:B------:R-:W-:Y:S01]  /*8330*/  UIMAD UR11, UR43, UR13, UR11 ;  /* 0x0000000d2b0b72a4 */ /* 0x000fe2000f8e020b */
[----:B------:R-:W-:Y:S01]  /*8340*/  LOP3.LUT R32, R33, 0x380, RZ, 0xc0, !PT ;  /* 0x0000038021207812 */ /* 0x000fe200078ec0ff */
[----:B------:R-:W-:Y:S01]  /*8350*/  IMAD.X R73, RZ, RZ, R5, P2 ;  /* 0x000000ffff497224 */ /* 0x000fe200010e0605 */
[----:B------:R-:W-:Y:S01]  /*8360*/  LOP3.LUT R36, R37, 0x380, RZ, 0xc0, !PT ;  /* 0x0000038025247812 */ /* 0x000fe200078ec0ff */
[----:B------:R-:W-:Y:S01]  /*8370*/  ULDC.64 UR12, c[0x0][0xaf0] ;  /* 0x0002bc00000c7ab9 */ /* 0x000fe20000000a00 */
[----:B------:R-:W-:Y:S01]  /*8380*/  LOP3.LUT R40, R41, 0x380, RZ, 0xc0, !PT ;  /* 0x0000038029287812 */ /* 0x000fe200078ec0ff */
[----:B------:R-:W5:Y:S01]  /*8390*/  LD.E.128 R8, desc[UR40][R8.64] ;  /* 0x0000002808087980 */ /* 0x000f62000c101d00 */
[----:B------:R-:W-:Y:S01]  /*83a0*/  LOP3.LUT R44, R45, 0x380, RZ, 0xc0, !PT ;  /* 0x000003802d2c7812 */ /* 0x000fe200078ec0ff */
[----:B------:R-:W-:Y:S01]  /*83b0*/  UIMAD UR4, UR4, UR12, URZ ;  /* 0x0000000c040472a4 */ /* 0x000fe2000f8e023f */
[----:B------:R-:W-:Y:S01]  /*83c0*/  SHF.R.U64 R28, R28, 0x3, RZ ;  /* 0x000000031c1c7819 */ /* 0x000fe200000012ff */
[----:B------:R-:W-:Y:S01]  /*83d0*/  @P1 IMAD.HI.U32 R20, R78, UR14, RZ ;  /* 0x0000000e4e141c27 */ /* 0x000fe2000f8e00ff */
[----:B------:R-:W-:Y:S01]  /*83e0*/  SHF.R.U64 R32, R32, 0x3, RZ ;  /* 0x0000000320207819 */ /* 0x000fe200000012ff */
[----:B------:R-:W5:Y:S01]  /*83f0*/  LD.E.128 R12, desc[UR40][R12.64] ;  /* 0x000000280c0c7980 */ /* 0x000f62000c101d00 */
[----:B------:R-:W-:-:S02]  /*8400*/  SHF.R.U64 R36, R36, 0x3, RZ ;  /* 0x0000000324247819 */ /* 0x000fc400000012ff */
[----:B------:R-:W-:Y:S01]  /*8410*/  SHF.R.U64 R40, R40, 0x3, RZ ;  /* 0x0000000328287819 */ /* 0x000fe200000012ff */
[----:B------:R-:W-:Y:S01]  /*8420*/  IMAD.MOV.U32 R3, RZ, RZ, R78 ;  /* 0x000000ffff037224 */ /* 0x000fe200078e004e */
[----:B------:R-:W-:Y:S01]  /*8430*/  SHF.R.U64 R44, R44, 0x3, RZ ;  /* 0x000000032c2c7819 */ /* 0x000fe200000012ff */
[----:B------:R-:W-:Y:S01]  /*8440*/  UIMAD.WIDE.U32 UR10, UR46, UR12, UR10 ;  /* 0x0000000c2e0a72a5 */ /* 0x000fe2000f8e000a */
[----:B------:R-:W-:Y:S01]  /*8450*/  LOP3.LUT R28, R28, R29, RZ, 0x3c, !PT ;  /* 0x0000001d1c1c7212 */ /* 0x000fe200078e3cff */
[----:B------:R-:W-:Y:S01]  /*8460*/  UIMAD UR4, UR46, UR13, UR4 ;  /* 0x0000000d2e0472a4 */ /* 0x000fe2000f8e0204 */
[----:B------:R-:W-:Y:S01]  /*8470*/  LOP3.LUT R32, R32, R33, RZ, 0x3c, !PT ;  /* 0x0000002120207212 */ /* 0x000fe200078e3cff */
[----:B------:R-:W-:Y:S01]  /*8480*/  @UP1 ULDC UR12, c[0x0][0xbf0] ;  /* 0x0002fc00000c1ab9 */ /* 0x000fe20000000800 */
[----:B------:R-:W-:Y:S01]  /*8490*/  LOP3.LUT R36, R36, R37, RZ, 0x3c, !PT ;  /* 0x0000002524247212 */ /* 0x000fe200078e3cff */
[--C-:B------:R-:W-:Y:S01]  /*84a0*/  IMAD.X R29, RZ, RZ, R5.reuse, P0 ;  /* 0x000000ffff1d7224 */ /* 0x100fe200000e0605 */
[----:B------:R-:W-:Y:S01]  /*84b0*/  LOP3.LUT R40, R40, R41, RZ, 0x3c, !PT ;  /* 0x0000002928287212 */ /* 0x000fe200078e3cff */
[--C-:B------:R-:W-:Y:S01]  /*84c0*/  IMAD.X R33, RZ, RZ, R5.reuse, P6 ;  /* 0x000000ffff217224 */ /* 0x100fe200030e0605 */
[----:B------:R-:W-:Y:S01]  /*84d0*/  LOP3.LUT R44, R44, R45, RZ, 0x3c, !PT ;  /* 0x0000002d2c2c7212 */ /* 0x000fe200078e3cff */
[--C-:B------:R-:W-:Y:S01]  /*84e0*/  IMAD.X R37, RZ, RZ, R5.reuse, P5 ;  /* 0x000000ffff257224 */ /* 0x100fe200028e0605 */
[----:B------:R-:W-:Y:S01]  /*84f0*/  @P1 SHF.R.U32.HI R3, RZ, UR12, R20 ;  /* 0x0000000cff031c19 */ /* 0x000fe20008011614 */
[--C-:B------:R-:W-:Y:S01]  /*8500*/  IMAD.X R41, RZ, RZ, R5.reuse, P4 ;  /* 0x000000ffff297224 */ /* 0x100fe200020e0605 */
[C---:B------:R-:W-:Y:S01]  /*8510*/  IADD3 R53, P0, R4.reuse, 0xa000, RZ ;  /* 0x0000a00004357810 */ /* 0x040fe20007f1e0ff */
[----:B------:R-:W-:Y:S01]  /*8520*/  IMAD.X R45, RZ, RZ, R5, P3 ;  /* 0x000000ffff2d7224 */ /* 0x000fe200018e0605 */
[C---:B------:R-:W-:Y:S01]  /*8530*/  IADD3 R57, P6, R4.reuse, 0xb000, RZ ;  /* 0x0000b00004397810 */ /* 0x040fe20007fde0ff */
[----:B------:R-:W-:Y:S01]  /*8540*/  UIADD3 UR4, UR11, UR4, URZ ;  /* 0x000000040b047290 */ /* 0x000fe2000fffe03f */
[C---:B------:R-:W-:Y:S01]  /*8550*/  IADD3 R61, P5, R4.reuse, 0xc000, RZ ;  /* 0x0000c000043d7810 */ /* 0x040fe20007fbe0ff */
[--C-:B------:R-:W-:Y:S01]  /*8560*/  IMAD.MOV R77, RZ, RZ, -R3.reuse ;  /* 0x000000ffff4d7224 */ /* 0x100fe200078e0a03 */
[C---:B------:R-:W-:Y:S01]  /*8570*/  IADD3 R65, P4, R4.reuse, 0xd000, RZ ;  /* 0x0000d00004417810 */ /* 0x040fe20007f9e0ff */
[----:B------:R-:W-:Y:S01]  /*8580*/  IMAD.U32 R20, RZ, RZ, UR10 ;  /* 0x0000000aff147e24 */ /* 0x000fe2000f8e00ff */
[----:B------:R-:W-:Y:S01]  /*8590*/  IADD3 R69, P3, R4, 0xe000, RZ ;  /* 0x0000e00004457810 */ /* 0x000fe20007f7e0ff */
[----:B------:R-:W-:Y:S01]  /*85a0*/  IMAD.U32 R21, RZ, RZ, UR11 ;  /* 0x0000000bff157e24 */ /* 0x000fe2000f8e00ff */
[----:B------:R-:W-:Y:S01]  /*85b0*/  SHF.R.S32.HI R76, RZ, 0x1f, R3 ;  /* 0x0000001fff4c7819 */ /* 0x000fe20000011403 */
[----:B------:R-:W-:Y:S01]  /*85c0*/  ULDC.64 UR10, c[0x0][0xae0] ;  /* 0x0002b800000a7ab9 */ /* 0x000fe20000000a00 */
[----:B------:R-:W-:Y:S01]  /*85d0*/  LOP3.LUT R52, R53, 0x380, RZ, 0xc0, !PT ;  /* 0x0000038035347812 */ /* 0x000fe200078ec0ff */
[----:B------:R-:W5:Y:S01]  /*85e0*/  LD.E.128 R28, desc[UR40][R28.64] ;  /* 0x000000281c1c7980 */ /* 0x000f62000c101d00 */
[----:B------:R-:W-:-:S02]  /*85f0*/  LOP3.LUT R56, R57, 0x380, RZ, 0xc0, !PT ;  /* 0x0000038039387812 */ /* 0x000fc400078ec0ff */
[----:B------:R-:W-:Y:S01]  /*8600*/  LOP3.LUT R60, R61, 0x380, RZ, 0xc0, !PT ;  /* 0x000003803d3c7812 */ /* 0x000fe200078ec0ff */
[----:B------:R-:W5:Y:S01]  /*8610*/  LD.E.128 R32, desc[UR40][R32.64] ;  /* 0x0000002820207980 */ /* 0x000f62000c101d00 */
[----:B------:R-:W-:Y:S02]  /*8620*/  LOP3.LUT R64, R65, 0x380, RZ, 0xc0, !PT ;  /* 0x0000038041407812 */ /* 0x000fe400078ec0ff */
[----:B------:R-:W-:Y:S02]  /*8630*/  LOP3.LUT R68, R69, 0x380, RZ, 0xc0, !PT ;  /* 0x0000038045447812 */ /* 0x000fe400078ec0ff */
[----:B------:R-:W-:Y:S01]  /*8640*/  LOP3.LUT R7, R4, 0x380, RZ, 0xc0, !PT ;  /* 0x0000038004077812 */ /* 0x000fe200078ec0ff */
[----:B------:R-:W-:Y:S01]  /*8650*/  IMAD.U32 R21, RZ, RZ, UR4 ;  /* 0x00000004ff157e24 */ /* 0x000fe2000f8e00ff */
[----:B------:R-:W-:Y:S01]  /*8660*/  SHF.R.U64 R52, R52, 0x3, RZ ;  /* 0x0000000334347819 */ /* 0x000fe200000012ff */
[----:B------:R-:W-:Y:S01]  /*8670*/  IMAD R76, R76, UR10, RZ ;  /* 0x0000000a4c4c7c24 */ /* 0x000fe2000f8e02ff */
[----:B------:R-:W-:Y:S01]  /*8680*/  SHF.R.U64 R56, R56, 0x3, RZ ;  /* 0x0000000338387819 */ /* 0x000fe200000012ff */
[----:B------:R-:W-:Y:S01]  /*8690*/  IMAD R77, R77, UR20, R78 ;  /* 0x000000144d4d7c24 */ /* 0x000fe2000f8e024e */
[----:B------:R-:W-:Y:S01]  /*86a0*/  SHF.R.U64 R60, R60, 0x3, RZ ;  /* 0x000000033c3c7819 */ /* 0x000fe200000012ff */
[----:B------:R-:W5:Y:S01]  /*86b0*/  LD.E.128 R36, desc[UR40][R36.64] ;  /* 0x0000002824247980 */ /* 0x000f62000c101d00 */
[----:B------:R-:W-:-:S02]  /*86c0*/  SHF.R.U64 R64, R64, 0x3, RZ ;  /* 0x0000000340407819 */ /* 0x000fc400000012ff */
[----:B------:R-:W-:Y:S01]  /*86d0*/  SHF.R.U64 R68, R68, 0x3, RZ ;  /* 0x0000000344447819 */ /* 0x000fe200000012ff */
[----:B------:R-:W5:Y:S01]  /*86e0*/  LD.E.128 R40, desc[UR40][R40.64] ;  /* 0x0000002828287980 */ /* 0x000f62000c101d00 */
[----:B------:R-:W-:Y:S01]  /*86f0*/  SHF.R.U64 R7, R7, 0x3, RZ ;  /* 0x0000000307077819 */ /* 0x000fe200000012ff */
[C---:B------:R-:W-:Y:S01]  /*8700*/  IMAD.WIDE.U32 R20, R3.reuse, UR10, R20 ;  /* 0x0000000a03147c25 */ /* 0x040fe2000f8e0014 */
[----:B------:R-:W-:Y:S01]  /*8710*/  LOP3.LUT R52, R52, R53, RZ, 0x3c, !PT ;  /* 0x0000003534347212 */ /* 0x000fe200078e3cff */
[----:B------:R-:W5:Y:S01]  /*8720*/  LD.E.128 R44, desc[UR40][R44.64] ;  /* 0x000000282c2c7980 */ /* 0x000f62000c101d00 */
[----:B------:R-:W-:Y:S01]  /*8730*/  LOP3.LUT R56, R56, R57, RZ, 0x3c, !PT ;  /* 0x0000003938387212 */ /* 0x000fe200078e3cff */
        /* <DEDUP_REMOVED lines=9> */
[----:B------:R-:W-:Y:S01]  /*87d0*/  SHF.R.S32.HI R3, RZ, 0x1f, R77 ;  /* 0x0000001fff037819 */ /* 0x000fe2000001144d */
[----:B------:R-:W-:Y:S01]  /*87e0*/  IMAD.X R69, RZ, RZ, R5, P3 ;  /* 0x000000ffff457224 */ /* 0x000fe200018e0605 */
[----:B------:R-:W-:Y:S01]  /*87f0*/  ULDC.64 UR10, c[0x0][0xad8] ;  /* 0x0002b600000a7ab9 */ /* 0x000fe20000000a00 */
[----:B------:R-:W-:Y:S01]  /*8800*/  IMAD.IADD R21, R21, 0x1, R79 ;  /* 0x0000000115157824 */ /* 0x000fe200078e024f */
[----:B------:R-:W5:Y:S01]  /*8810*/  LD.E.128 R4, desc[UR40][R4.64] ;  /* 0x0000002804047980 */ /* 0x000f62000c101d00 */
[----:B------:R-:W-:-:S03]  /*8820*/  IMAD R76, R3, UR10, RZ ;  /* 0x0000000a034c7c24 */ /* 0x000fc6000f8e02ff */
[----:B------:R-:W5:Y:S01]  /*8830*/  LD.E.128 R48, desc[UR40][R48.64] ;  /* 0x0000002830307980 */ /* 0x000f62000c101d00 */
[----:B------:R-:W-:-:S03]  /*8840*/  IMAD R3, R77, UR11, R76 ;  /* 0x0000000b4d037c24 */ /* 0x000fc6000f8e024c */
[----:B------:R-:W5:Y:S01]  /*8850*/  LD.E.128 R52, desc[UR40][R52.64] ;  /* 0x0000002834347980 */ /* 0x000f62000c101d00 */
[----:B------:R-:W-:Y:S01]  /*8860*/  IMAD.WIDE.U32 R20, R77, UR10, R20 ;  /* 0x0000000a4d147c25 */ /* 0x000fe2000f8e0014 */
[----:B------:R-:W-:Y:S02]  /*8870*/  ULDC.64 UR10, c[0x0][0xa80] ;  /* 0x0002a000000a7ab9 */ /* 0x000fe40000000a00 */
[----:B------:R-:W5:Y:S04]  /*8880*/  LD.E.128 R56, desc[UR40][R56.64] ;  /* 0x0000002838387980 */ /* 0x000f68000c101d00 */
[----:B------:R-:W5:Y:S04]  /*8890*/  LD.E.128 R60, desc[UR40][R60.64] ;  /* 0x000000283c3c7980 */ /* 0x000f68000c101d00 */
[----:B------:R-:W5:Y:S04]  /*88a0*/  LD.E.128 R64, desc[UR40][R64.64] ;  /* 0x0000002840407980 */ /* 0x000f68000c101d00 */
[----:B------:R-:W5:Y:S04]  /*88b0*/  LD.E.128 R68, desc[UR40][R68.64] ;  /* 0x0000002844447980 */ /* 0x000f68000c101d00 */
        /* <DEDUP_REMOVED lines=9> */
[----:B------:R-:W-:Y:S01]  /*8950*/  LEA R82, P2, R20, UR10, 0x1 ;  /* 0x0000000a14527c11 */ /* 0x000fe2000f8408ff */
[----:B------:R-:W-:Y:S01]  /*8960*/  IMAD R84, R84, 0x80, R81 ;  /* 0x0000008054547824 */ /* 0x000fe200078e0251 */
[----:B------:R-:W-:-:S02]  /*8970*/  UIADD3 UR8, UR8, 0x22820, URZ ;  /* 0x0002282008087890 */ /* 0x000fc4000fffe03f */
[----:B------:R-:W-:Y:S02]  /*8980*/  LEA.HI.X R83, R20, UR11, R3, 0x1, P2 ;  /* 0x0000000b14537c11 */ /* 0x000fe400090f0c03 */
[C---:B------:R-:W-:Y:S01]  /*8990*/  ISETP.GE.AND P2, PT, R84.reuse, UR9, PT ;  /* 0x0000000954007c0c */ /* 0x040fe2000bf46270 */
[----:B------:R-:W-:Y:S01]  /*89a0*/  UPRMT UR8, URZ, 0x654, UR8 ;  /* 0x000006543f087896 */ /* 0x000fe20008000008 */
[C---:B------:R-:W-:Y:S02]  /*89b0*/  VIADD R76, R84.reuse, 0x20 ;  /* 0x00000020544c7836 */ /* 0x040fe40000000000 */
[----:B------:R-:W-:Y:S02]  /*89c0*/  VIADD R77, R84, 0x40 ;  /* 0x00000040544d7836 */ /* 0x000fe40000000000 */
[C---:B------:R-:W-:Y:S02]  /*89d0*/  VIADD R88, R0.reuse, 0x80 ;  /* 0x0000008000587836 */ /* 0x040fe40000000000 */
[----:B------:R-:W-:-:S02]  /*89e0*/  VIADD R90, R0, 0xc0 ;  /* 0x000000c0005a7836 */ /* 0x000fc40000000000 */
[----:B------:R-:W-:Y:S01]  /*89f0*/  VIADD R86, R0, 0x40 ;  /* 0x0000004000567836 */ /* 0x000fe20000000000 */
[----:B0-----:R0:W1:Y:S01]  /*8a00*/  SHFL.IDX PT, R81, R82, RZ, 0x181f ;  /* 0x00181fff52517589 */ /* 0x00106200000e0000 */
[----:B------:R-:W-:Y:S03]  /*8a10*/  BSSY B1, `(.L_x_9416) ;  /* 0x000001b000017945 */ /* 0x000fe60003800000 */
[----:B------:R0:W2:Y:S01]  /*8a20*/  SHFL.IDX PT, R3, R83, RZ, 0x181f ;  /* 0x00181fff53037589 */ /* 0x0000a200000e0000 */
[----:B------:R-:W-:Y:S01]  /*8a30*/  SYNCS.ARRIVE.TRANS64.RED.A1T0 RZ, [UR8], RZ ;  /* 0x000000ffffff79a7 */ /* 0x000fe20008100408 */
[----:B------:R-:W-:Y:S02]  /*8a40*/  ISETP.GE.AND P1, PT, R76, UR9, PT ;  /* 0x000000094c007c0c */ /* 0x000fe4000bf26270 */
[----:B------:R-:W-:Y:S02]  /*8a50*/  ISETP.GE.AND P0, PT, R77, UR9, PT ;  /* 0x000000094d007c0c */ /* 0x000fe4000bf06270 */
[----:B------:R-:W-:-:S02]  /*8a60*/  SHF.R.S32.HI R91, RZ, 0x1f, R0 ;  /* 0x0000001fff5b7819 */ /* 0x000fc40000011400 */
        /* <DEDUP_REMOVED lines=12> */
[----:B-----5:R0:W-:Y:S01]  /*8b30*/  @!P5 ST.E.128 desc[UR40][R20.64], R4 ;  /* 0x000000041400d985 */ /* 0x0201e2000c101d28 */
[----:B------:R-:W-:Y:S02]  /*8b40*/  @!P4 LEA.HI.X R77, R86, R3, R89, 0x1, P6 ;  /* 0x00000003564dc211 */ /* 0x000fe400030f0c59 */
[----:B------:R-:W-:-:S03]  /*8b50*/  @!P3 LEA R78, P6, R88, R81, 0x1 ;  /* 0x00000051584eb211 */ /* 0x000fc600078c08ff */
[----:B------:R0:W-:Y:S01]  /*8b60*/  @!P4 ST.E.128 desc[UR40][R76.64], R28 ;  /* 0x0000001c4c00c985 */ /* 0x0001e2000c101d28 */
[----:B------:R-:W-:Y:S02]  /*8b70*/  @!P3 LEA.HI.X R79, R88, R3, R85, 0x1, P6 ;  /* 0x00000003584fb211 */ /* 0x000fe400030f0c55 */
[----:B------:R-:W-:-:S03]  /*8b80*/  @!P2 LEA R80, P6, R90, R81, 0x1 ;  /* 0x000000515a50a211 */ /* 0x000fc600078c08ff */
[----:B------:R0:W-:Y:S01]  /*8b90*/  @!P3 ST.E.128 desc[UR40][R78.64], R44 ;  /* 0x0000002c4e00b985 */ /* 0x0001e2000c101d28 */
[----:B------:R-:W-:-:S05]  /*8ba0*/  @!P2 LEA.HI.X R81, R90, R3, R87, 0x1, P6 ;  /* 0x000000035a51a211 */ /* 0x000fca00030f0c57 */
[----:B------:R0:W-:Y:S04]  /*8bb0*/  @!P2 ST.E.128 desc[UR40][R80.64], R60 ;  /* 0x0000003c5000a985 */ /* 0x0001e8000c101d28 */
.L_x_9417:
[----:B------:R-:W-:Y:S05]  /*8bc0*/  BSYNC B1 ;  /* 0x0000000000017941 */ /* 0x000fea0003800000 */
.L_x_9416:
[----:B--2---:R2:W3:Y:S01]  /*8bd0*/  SHFL.IDX PT, R3, R83, 0x1, 0x181f ;  /* 0x00381f0053037f89 */ /* 0x0044e200000e0000 */
[----:B------:R-:W-:Y:S03]  /*8be0*/  BSSY B1, `(.L_x_9418) ;  /* 0x0000014000017945 */ /* 0x000fe60003800000 */
[----:B0----5:R2:W0:Y:S01]  /*8bf0*/  SHFL.IDX PT, R29, R82, 0x1, 0x181f ;  /* 0x00381f00521d7f89 */ /* 0x02142200000e0000 */
[----:B------:R-:W-:Y:S05]  /*8c00*/  @P1 BRA `(.L_x_9419) ;  /* 0x0000000000441947 */ /* 0x000fea0003800000 */
[----:B------:R-:W-:Y:S02]  /*8c10*/  ULDC UR4, c[0x0][0xac8] ;  /* 0x0002b20000047ab9 */ /* 0x000fe40000000800 */
[----:B------:R-:W-:Y:S02]  /*8c20*/  ISETP.GE.AND P4, PT, R0, UR4, PT ;  /* 0x0000000400007c0c */ /* 0x000fe4000bf86270 */
[----:B------:R-:W-:Y:S02]  /*8c30*/  ISETP.GE.AND P3, PT, R86, UR4, PT ;  /* 0x0000000456007c0c */ /* 0x000fe4000bf66270 */
[----:B------:R-:W-:Y:S02]  /*8c40*/  ISETP.GE.AND P2, PT, R88, UR4, PT ;  /* 0x0000000458007c0c */ /* 0x000fe4000bf46270 */
[----:B------:R-:W-:-:S07]  /*8c50*/  ISETP.GE.AND P1, PT, R90, UR4, PT ;  /* 0x000000045a007c0c */ /* 0x000fce000bf26270 */
[-C--:B0-----:R-:W-:Y:S02]  /*8c60*/  @!P4 LEA R4, P6, R0, R29.reuse, 0x1 ;  /* 0x0000001d0004c211 */ /* 0x081fe400078c08ff */
[----:B------:R-:W-:Y:S02]  /*8c70*/  @!P3 LEA R6, P5, R86, R29, 0x1 ;  /* 0x0000001d5606b211 */ /* 0x000fe400078a08ff */
[----:B---3--:R-:W-:Y:S02]  /*8c80*/  @!P4 LEA.HI.X R5, R0, R3, R91, 0x1, P6 ;  /* 0x000000030005c211 */ /* 0x008fe400030f0c5b */
[----:B------:R-:W-:Y:S02]  /*8c90*/  @!P2 LEA R20, P6, R88, R29, 0x1 ;  /* 0x0000001d5814a211 */ /* 0x000fe400078c08ff */
[----:B------:R-:W-:Y:S01]  /*8ca0*/  @!P3 LEA.HI.X R7, R86, R3, R89, 0x1, P5 ;  /* 0x000000035607b211 */ /* 0x000fe200028f0c59 */
[----:B------:R4:W-:Y:S01]  /*8cb0*/  @!P4 ST.E.128 desc[UR40][R4.64], R8 ;  /* 0x000000080400c985 */ /* 0x0009e2000c101d28 */
[----:B------:R-:W-:-:S02]  /*8cc0*/  @!P1 LEA R28, P5, R90, R29, 0x1 ;  /* 0x0000001d5a1c9211 */ /* 0x000fc400078a08ff */
[-C--:B------:R-:W-:Y:S01]  /*8cd0*/  @!P2 LEA.HI.X R21, R88, R3.reuse, R85, 0x1, P6 ;  /* 0x000000035815a211 */ /* 0x080fe200030f0c55 */
[----:B------:R4:W-:Y:S01]  /*8ce0*/  @!P3 ST.E.128 desc[UR40][R6.64], R32 ;  /* 0x000000200600b985 */ /* 0x0009e2000c101d28 */
[----:B------:R-:W-:-:S03]  /*8cf0*/  @!P1 LEA.HI.X R29, R90, R3, R87, 0x1, P5 ;  /* 0x000000035a1d9211 */ /* 0x000fc600028f0c57 */
[----:B------:R4:W-:Y:S04]  /*8d00*/  @!P2 ST.E.128 desc[UR40][R20.64], R48 ;  /* 0x000000301400a985 */ /* 0x0009e8000c101d28 */
[----:B------:R4:W-:Y:S02]  /*8d10*/  @!P1 ST.E.128 desc[UR40][R28.64], R64 ;  /* 0x000000401c009985 */ /* 0x0009e4000c101d28 */
.L_x_9419:
[----:B------:R-:W-:Y:S05]  /*8d20*/  BSYNC B1 ;  /* 0x0000000000017941 */ /* 0x000fea0003800000 */
.L_x_9418:
[----:B---3--:R3:W0:Y:S01]  /*8d30*/  SHFL.IDX PT, R3, R83, 0x2, 0x181f ;  /* 0x00581f0053037f89 */ /* 0x00862200000e0000 */
[----:B------:R-:W-:Y:S03]  /*8d40*/  BSSY B1, `(.L_x_9420) ;  /* 0x0000014000017945 */ /* 0x000fe60003800000 */
[----:B----4-:R3:W4:Y:S01]  /*8d50*/  SHFL.IDX PT, R11, R82, 0x2, 0x181f ;  /* 0x00581f00520b7f89 */ /* 0x01072200000e0000 */
[----:B------:R-:W-:Y:S05]  /*8d60*/  @P0 BRA `(.L_x_9421) ;  /* 0x0000000000440947 */ /* 0x000fea0003800000 */
[----:B------:R-:W-:Y:S02]  /*8d70*/  ULDC UR4, c[0x0][0xac8] ;  /* 0x0002b20000047ab9 */ /* 0x000fe40000000800 */
[----:B------:R-:W-:Y:S02]  /*8d80*/  ISETP.GE.AND P3, PT, R0, UR4, PT ;  /* 0x0000000400007c0c */ /* 0x000fe4000bf66270 */
[----:B------:R-:W-:Y:S02]  /*8d90*/  ISETP.GE.AND P2, PT, R86, UR4, PT ;  /* 0x0000000456007c0c */ /* 0x000fe4000bf46270 */
[----:B------:R-:W-:Y:S02]  /*8da0*/  ISETP.GE.AND P1, PT, R88, UR4, PT ;  /* 0x0000000458007c0c */ /* 0x000fe4000bf26270 */
[----:B------:R-:W-:-:S07]  /*8db0*/  ISETP.GE.AND P0, PT, R90, UR4, PT ;  /* 0x000000045a007c0c */ /* 0x000fce000bf06270 */
[-C--:B----4-:R-:W-:Y:S02]  /*8dc0*/  @!P3 LEA R4, P6, R0, R11.reuse, 0x1 ;  /* 0x0000000b0004b211 */ /* 0x090fe400078c08ff */
[-C--:B------:R-:W-:Y:S02]  /*8dd0*/  @!P2 LEA R6, P5, R86, R11.reuse, 0x1 ;  /* 0x0000000b5606a211 */ /* 0x080fe400078a08ff */
[----:B------:R-:W-:Y:S02]  /*8de0*/  @!P1 LEA R8, P4, R88, R11, 0x1 ;  /* 0x0000000b58089211 */ /* 0x000fe400078808ff */
[----:B0-----:R-:W-:Y:S02]  /*8df0*/  @!P3 LEA.HI.X R5, R0, R3, R91, 0x1, P6 ;  /* 0x000000030005b211 */ /* 0x001fe400030f0c5b */
[----:B------:R-:W-:Y:S02]  /*8e00*/  @!P0 LEA R10, P6, R90, R11, 0x1 ;  /* 0x0000000b5a0a8211 */ /* 0x000fe400078c08ff */
[-C--:B------:R-:W-:Y:S01]  /*8e10*/  @!P2 LEA.HI.X R7, R86, R3.reuse, R89, 0x1, P5 ;  /* 0x000000035607a211 */ /* 0x080fe200028f0c59 */
[----:B------:R0:W-:Y:S01]  /*8e20*/  @!P3 ST.E.128 desc[UR40][R4.64], R12 ;  /* 0x0000000c0400b985 */ /* 0x0001e2000c101d28 */
[----:B------:R-:W-:-:S02]  /*8e30*/  @!P1 LEA.HI.X R9, R88, R3, R85, 0x1, P4 ;  /* 0x0000000358099211 */ /* 0x000fc400020f0c55 */
[----:B------:R-:W-:Y:S01]  /*8e40*/  @!P0 LEA.HI.X R11, R90, R3, R87, 0x1, P6 ;  /* 0x000000035a0b8211 */ /* 0x000fe200030f0c57 */
[----:B------:R0:W-:Y:S04]  /*8e50*/  @!P2 ST.E.128 desc[UR40][R6.64], R36 ;  /* 0x000000240600a985 */ /* 0x0001e8000c101d28 */
[----:B------:R0:W-:Y:S04]  /*8e60*/  @!P1 ST.E.128 desc[UR40][R8.64], R52 ;  /* 0x0000003408009985 */ /* 0x0001e8000c101d28 */
[----:B------:R0:W-:Y:S02]  /*8e70*/  @!P0 ST.E.128 desc[UR40][R10.64], R68 ;  /* 0x000000440a008985 */ /* 0x0001e4000c101d28 */
.L_x_9421:
[----:B------:R-:W-:Y:S05]  /*8e80*/  BSYNC B1 ;  /* 0x0000000000017941 */ /* 0x000fea0003800000 */
.L_x_9420:
[----:B0-----:R-:W-:Y:S01]  /*8e90*/  VIADD R3, R84, 0x60 ;  /* 0x0000006054037836 */ /* 0x001fe20000000000 */
[----:B--23--:R-:W0:Y:S04]  /*8ea0*/  SHFL.IDX PT, R83, R83, 0x3, 0x181f ;  /* 0x00781f0053537f89 */ /* 0x00ce2800000e0000 */
[----:B------:R-:W-:Y:S01]  /*8eb0*/  ISETP.GE.AND P0, PT, R3, UR9, PT ;  /* 0x0000000903007c0c */ /* 0x000fe2000bf06270 */
[----:B----4-:R2:W3:-:S12]  /*8ec0*/  SHFL.IDX PT, R11, R82, 0x3, 0x181f ;  /* 0x00781f00520b7f89 */ /* 0x0104d800000e0000 */
[----:B--2---:R-:W-:Y:S05]  /*8ed0*/  @P0 BRA `(.L_x_9422) ;  /* 0x0000002400740947 */ /* 0x004fea0003800000 */
[----:B------:R-:W-:Y:S02]  /*8ee0*/  ULDC UR4, c[0x0][0xac8] ;  /* 0x0002b20000047ab9 */ /* 0x000fe40000000800 */
[----:B------:R-:W-:Y:S02]  /*8ef0*/  ISETP.GE.AND P3, PT, R0, UR4, PT ;  /* 0x0000000400007c0c */ /* 0x000fe4000bf66270 */
[----:B------:R-:W-:Y:S02]  /*8f00*/  ISETP.GE.AND P4, PT, R86, UR4, PT ;  /* 0x0000000456007c0c */ /* 0x000fe4000bf86270 */
[----:B------:R-:W-:-:S09]  /*8f10*/  ISETP.GE.AND P5, PT, R88, UR4, PT ;  /* 0x0000000458007c0c */ /* 0x000fd2000bfa6270 */
[-C--:B---3--:R-:W-:Y:S02]  /*8f20*/  @!P3 LEA R4, P0, R0, R11.reuse, 0x1 ;  /* 0x0000000b0004b211 */ /* 0x088fe400078008ff */
[-C--:B------:R-:W-:Y:S02]  /*8f30*/  @!P4 LEA R6, P1, R86, R11.reuse, 0x1 ;  /* 0x0000000b5606c211 */ /* 0x080fe400078208ff */
[----:B------:R-:W-:Y:S02]  /*8f40*/  @!P5 LEA R8, P2, R88, R11, 0x1 ;  /* 0x0000000b5808d211 */ /* 0x000fe400078408ff */
[-C--:B0-----:R-:W-:Y:S02]  /*8f50*/  @!P3 LEA.HI.X R5, R0, R83.reuse, R91, 0x1, P0 ;  /* 0x000000530005b211 */ /* 0x081fe400000f0c5b */
[-C--:B------:R-:W-:Y:S02]  /*8f60*/  @!P4 LEA.HI.X R7, R86, R83.reuse, R89, 0x1, P1 ;  /* 0x000000535607c211 */ /* 0x080fe400008f0c59 */
[----:B------:R-:W-:Y:S01]  /*8f70*/  @!P5 LEA.HI.X R9, R88, R83, R85, 0x1, P2 ;  /* 0x000000535809d211 */ /* 0x000fe200010f0c55 */
[----:B------:R0:W-:Y:S01]  /*8f80*/  @!P3 ST.E.128 desc[UR40][R4.64], R24 ;  /* 0x000000180400b985 */ /* 0x0001e2000c101d28 */
[----:B------:R-:W-:-:S03]  /*8f90*/  ISETP.GE.AND P0, PT, R90, UR4, PT ;  /* 0x000000045a007c0c */ /* 0x000fc6000bf06270 */
[----:B------:R0:W-:Y:S04]  /*8fa0*/  @!P4 ST.E.128 desc[UR40][R6.64], R40 ;  /* 0x000000280600c985 */ /* 0x0001e8000c101d28 */
[----:B------:R0:W-:Y:S06]  /*8fb0*/  @!P5 ST.E.128 desc[UR40][R8.64], R56 ;  /* 0x000000380800d985 */ /* 0x0001ec000c101d28 */
[----:B------:R-:W-:Y:S05]  /*8fc0*/  @P0 BRA `(.L_x_9422) ;  /* 0x0000002400380947 */ /* 0x000fea0003800000 */
[----:B0-----:R-:W-:-:S04]  /*8fd0*/  LEA R4, P0, R90, R11, 0x1 ;  /* 0x0000000b5a047211 */ /* 0x001fc800078008ff */
[----:B------:R-:W-:-:S05]  /*8fe0*/  LEA.HI.X R5, R90, R83, R87, 0x1, P0 ;  /* 0x000000535a057211 */ /* 0x000fca00000f0c57 */
[----:B------:R0:W-:Y:S01]  /*8ff0*/  ST.E.128 desc[UR40][R4.64], R72 ;  /* 0x0000004804007985 */ /* 0x0001e2000c101d28 */
[----:B------:R-:W-:Y:S05]  /*9000*/  BRA `(.L_x_9422) ;  /* 0x0000002400287947 */ /* 0x000fea0003800000 */
.L_x_9415:
[----:B------:R-:W-:Y:S01]  /*9010*/  ULDC.64 UR14, c[0x0][0xb08] ;  /* 0x0002c200000e7ab9 */ /* 0x000fe20000000a00 */
[----:B------:R-:W-:Y:S01]  /*9020*/  IMAD.MOV.U32 R3, RZ, RZ, R12 ;  /* 0x000000ffff037224 */ /* 0x000fe200078e000c */
[----:B------:R-:W-:Y:S01]  /*9030*/  UIMAD UR12, UR16, UR14, URZ ;  /* 0x0000000e100c72a4 */ /* 0x000fe2000f8e023f */
[----:B------:R-:W-:Y:S01]  /*9040*/  ISETP.GE.AND P0, PT, R13, UR9, PT ;  /* 0x000000090d007c0c */ /* 0x000fe2000bf06270 */
[----:B------:R-:W-:Y:S01]  /*9050*/  UIMAD.WIDE.U32 UR10, UR4, UR14, URZ ;  /* 0x0000000e040a72a5 */ /* 0x000fe2000f8e003f */
[----:B------:R-:W-:Y:S01]  /*9060*/  BSSY B1, `(.L_x_9423) ;  /* 0x00000c0000017945 */ /* 0x000fe20003800000 */
[----:B------:R-:W-:Y:S01]  /*9070*/  UIMAD UR12, UR4, UR15, UR12 ;  /* 0x0000000f040c72a4 */ /* 0x000fe2000f8e020c */
[----:B------:R-:W-:Y:S01]  /*9080*/  SHF.R.S32.HI R152, RZ, 0x1f, R210 ;  /* 0x0000001fff987819 */ /* 0x000fe200000114d2 */
[----:B------:R-:W-:Y:S01]  /*9090*/  USHF.R.S32.HI UR4, URZ, 0x1f, UR46 ;  /* 0x0000001f3f047899 */ /* 0x000fe2000801142e */
[----:B------:R-:W-:Y:S01]  /*90a0*/  SHF.R.S32.HI R153, RZ, 0x1f, R211 ;  /* 0x0000001fff997819 */ /* 0x000fe200000114d3 */
[----:B------:R-:W-:Y:S01]  /*90b0*/  UIADD3 UR11, UR11, UR12, URZ ;  /* 0x0000000c0b0b7290 */ /* 0x000fe2000fffe03f */
[----:B------:R-:W-:Y:S01]  /*90c0*/  SHF.R.S32.HI R154, RZ, 0x1f, R212 ;  /* 0x0000001fff9a7819 */ /* 0x000fe200000114d4 */
[----:B------:R-:W-:Y:S01]  /*90d0*/  ULDC.64 UR14, c[0x0][0xb40] ;  /* 0x0002d000000e7ab9 */ /* 0x000fe20000000a00 */
[----:B------:R-:W-:Y:S01]  /*90e0*/  ULDC.64 UR12, c[0x0][0xb38] ;  /* 0x0002ce00000c7ab9 */ /* 0x000fe20000000a00 */
[----:B------:R-:W-:Y:S01]  /*90f0*/  UIMAD UR4, UR4, UR14, URZ ;  /* 0x0000000e040472a4 */ /* 0x000fe2000f8e023f */
[----:B------:R-:W-:Y:S01]  /*9100*/  SHF.R.S32.HI R155, RZ, 0x1f, R213 ;  /* 0x0000001fff9b7819 */ /* 0x000fe200000114d5 */
[----:B------:R-:W-:Y:S01]  /*9110*/  UIMAD.WIDE.U32 UR10, UR43, UR12, UR10 ;  /* 0x0000000c2b0a72a5 */ /* 0x000fe2000f8e000a */
[----:B------:R-:W-:Y:S01]  /*9120*/  SHF.R.S32.HI R156, RZ, 0x1f, R214 ;  /* 0x0000001fff9c7819 */ /* 0x000fe200000114d6 */
[----:B------:R-:W-:Y:S01]  /*9130*/  UIMAD UR4, UR46, UR15, UR4 ;  /* 0x0000000f2e0472a4 */ /* 0x000fe2000f8e0204 */
[----:B------:R-:W-:Y:S01]  /*9140*/  SHF.R.S32.HI R157, RZ, 0x1f, R215 ;  /* 0x0000001fff9d7819 */ /* 0x000fe200000114d7 */
[----:B------:R-:W-:Y:S01]  /*9150*/  UIMAD UR11, UR43, UR13, UR11 ;  /* 0x0000000d2b0b72a4 */ /* 0x000fe2000f8e020b */
[----:B------:R-:W-:Y:S01]  /*9160*/  SHF.R.S32.HI R158, RZ, 0x1f, R216 ;  /* 0x0000001fff9e7819 */ /* 0x000fe200000114d8 */
[----:B------:R-:W-:Y:S01]  /*9170*/  @UP1 ULDC UR12, c[0x0][0xbec] ;  /* 0x0002fb00000c1ab9 */ /* 0x000fe20000000800 */
[----:B------:R-:W-:Y:S01]  /*9180*/  UIADD3 UR8, UR8, 0x22820, URZ ;  /* 0x0002282008087890 */ /* 0x000fe2000fffe03f */
[----:B------:R-:W-:Y:S01]  /*9190*/  @P1 IMAD.HI.U32 R4, R12, UR12, RZ ;  /* 0x0000000c0c041c27 */ /* 0x000fe2000f8e00ff */
[----:B------:R-:W-:Y:S01]  /*91a0*/  UIMAD.WIDE.U32 UR10, UR46, UR14, UR10 ;  /* 0x0000000e2e0a72a5 */ /* 0x000fe2000f8e000a */
[----:B------:R-:W-:Y:S01]  /*91b0*/  SHF.R.S32.HI R159, RZ, 0x1f, R217 ;  /* 0x0000001fff9f7819 */ /* 0x000fe200000114d9 */
[----:B------:R-:W-:Y:S01]  /*91c0*/  ULDC.64 UR12, c[0x0][0xb48] ;  /* 0x0002d200000c7ab9 */ /* 0x000fe20000000a00 */
[----:B------:R-:W-:Y:S01]  /*91d0*/  UPRMT UR8, URZ, 0x654, UR8 ;  /* 0x000006543f087896 */ /* 0x000fe20008000008 */
[----:B------:R-:W-:Y:S01]  /*91e0*/  SHF.R.S32.HI R160, RZ, 0x1f, R218 ;  /* 0x0000001fffa07819 */ /* 0x000fe200000114da */
[----:B------:R-:W-:Y:S01]  /*91f0*/  UIADD3 UR11, UR11, UR4, URZ ;  /* 0x000000040b0b7290 */ /* 0x000fe2000fffe03f */
[----:B------:R-:W-:-:S02]  /*9200*/  SHF.R.S32.HI R161, RZ, 0x1f, R219 ;  /* 0x0000001fffa17819 */ /* 0x000fc400000114db */
[----:B------:R-:W-:Y:S01]  /*9210*/  @UP1 ULDC UR4, c[0x0][0xbf0] ;  /* 0x0002fc0000041ab9 */ /* 0x000fe20000000800 */
[----:B------:R-:W-:Y:S01]  /*9220*/  UIMAD.WIDE.U32 UR10, UR42, UR12, UR10 ;  /* 0x0000000c2a0a72a5 */ /* 0x000fe2000f8e000a */
[----:B------:R-:W-:Y:S02]  /*9230*/  @P1 SHF.R.U32.HI R3, RZ, UR4, R4 ;  /* 0x00000004ff031c19 */ /* 0x000fe40008011604 */
[----:B------:R-:W-:Y:S01]  /*9240*/  SYNCS.ARRIVE.TRANS64.RED.A1T0 RZ, [UR8], RZ ;  /* 0x000000ffffff79a7 */ /* 0x000fe20008100408 */
[----:B------:R-:W-:Y:S01]  /*9250*/  UIMAD UR42, UR42, UR13, UR11 ;  /* 0x0000000d2a2a72a4 */ /* 0x000fe2000f8e020b */
[--C-:B------:R-:W-:Y:S01]  /*9260*/  SHF.R.S32.HI R4, RZ, 0x1f, R3.reuse ;  /* 0x0000001fff047819 */ /* 0x100fe20000011403 */
[----:B------:R-:W-:Y:S01]  /*9270*/  IMAD.MOV R7, RZ, RZ, -R3 ;  /* 0x000000ffff077224 */ /* 0x000fe200078e0a03 */
[----:B------:R-:W-:Y:S01]  /*9280*/  ULDC.64 UR12, c[0x0][0xb30] ;  /* 0x0002cc00000c7ab9 */ /* 0x000fe20000000a00 */
[----:B------:R-:W-:Y:S01]  /*9290*/  IMAD.U32 R5, RZ, RZ, UR11 ;  /* 0x0000000bff057e24 */ /* 0x000fe2000f8e00ff */
[----:B------:R-:W-:Y:S01]  /*92a0*/  SHF.R.S32.HI R162, RZ, 0x1f, R220 ;  /* 0x0000001fffa27819 */ /* 0x000fe200000114dc */
[----:B------:R-:W-:Y:S01]  /*92b0*/  IMAD R7, R7, UR20, R12 ;  /* 0x0000001407077c24 */ /* 0x000fe2000f8e020c */
[----:B------:R-:W-:Y:S01]  /*92c0*/  SHF.R.S32.HI R163, RZ, 0x1f, R221 ;  /* 0x0000001fffa37819 */ /* 0x000fe200000114dd */
        /* <DEDUP_REMOVED lines=15> */
[----:B------:R0:W1:Y:S04]  /*93c0*/  SHFL.IDX PT, R4, R3, RZ, 0x1c1f ;  /* 0x001c1fff03047589 */ /* 0x00006800000e0000 */
[----:B------:R0:W2:Y:S01]  /*93d0*/  SHFL.IDX PT, R5, R12, RZ, 0x1c1f ;  /* 0x001c1fff0c057589 */ /* 0x0000a200000e0000 */
[----:B------:R-:W-:Y:S05]  /*93e0*/  @P0 BRA `(.L_x_9424) ;  /* 0x00000008001c0947 */ /* 0x000fea0003800000 */
[----:B------:R-:W-:Y:S01]  /*93f0*/  ULDC UR4, c[0x0][0xac8] ;  /* 0x0002b20000047ab9 */ /* 0x000fe20000000800 */
[----:B------:R-:W-:Y:S01]  /*9400*/  VIADD R13, R2, 0xe8 ;  /* 0x000000e8020d7836 */ /* 0x000fe20000000000 */
[----:B------:R-:W-:Y:S02]  /*9410*/  ISETP.GE.AND P4, PT, R221, UR4, PT ;  /* 0x00000004dd007c0c */ /* 0x000fe4000bf86270 */
[----:B------:R-:W-:Y:S02]  /*9420*/  ISETP.GE.AND P3, PT, R220, UR4, PT ;  /* 0x00000004dc007c0c */ /* 0x000fe4000bf66270 */
[----:B------:R-:W-:Y:S02]  /*9430*/  ISETP.GE.AND P5, PT, R2, UR4, PT ;  /* 0x0000000402007c0c */ /* 0x000fe4000bfa6270 */
[----:B------:R-:W-:Y:S02]  /*9440*/  ISETP.GE.AND P1, PT, R218, UR4, PT ;  /* 0x00000004da007c0c */ /* 0x000fe4000bf26270 */
[----:B------:R-:W-:-:S05]  /*9450*/  ISETP.GE.AND P0, PT, R219, UR4, PT ;  /* 0x00000004db007c0c */ /* 0x000fca000bf06270 */
[CC--:B-1----:R-:W-:Y:S02]  /*9460*/  @!P4 LEA R6, P2, R221.reuse, R4.reuse, 0x2 ;  /* 0x00000004dd06c211 */ /* 0x0c2fe400078410ff */
[----:B------:R-:W-:Y:S02]  /*9470*/  @!P3 LEA R8, P6, R220, R4, 0x2 ;  /* 0x00000004dc08b211 */ /* 0x000fe400078c10ff */
[----:B--2---:R-:W-:Y:S01]  /*9480*/  @!P5 IMAD.WIDE R10, R2, 0x4, R4 ;  /* 0x00000004020ad825 */ /* 0x004fe200078e0204 */
[-C--:B------:R-:W-:Y:S02]  /*9490*/  @!P4 LEA.HI.X R7, R221, R5.reuse, R163, 0x2, P2 ;  /* 0x00000005dd07c211 */ /* 0x080fe400010f14a3 */
[----:B------:R-:W-:Y:S02]  /*94a0*/  ISETP.GE.AND P2, PT, R217, UR4, PT ;  /* 0x00000004d9007c0c */ /* 0x000fe4000bf46270 */
[----:B------:R-:W-:Y:S01]  /*94b0*/  @!P3 LEA.HI.X R9, R220, R5, R162, 0x2, P6 ;  /* 0x00000005dc09b211 */ /* 0x000fe200030f14a2 */
[----:B------:R-:W-:Y:S04]  /*94c0*/  @!P5 ST.E.64 desc[UR40][R10.64], R24 ;  /* 0x000000180a00d985 */ /* 0x000fe8000c101b28 */
[----:B------:R1:W-:Y:S01]  /*94d0*/  @!P4 ST.E.64 desc[UR40][R6.64], R28 ;  /* 0x0000001c0600c985 */ /* 0x0003e2000c101b28 */
[----:B------:R-:W-:-:S03]  /*94e0*/  ISETP.GE.AND P4, PT, R215, UR4, PT ;  /* 0x00000004d7007c0c */ /* 0x000fc6000bf86270 */
[----:B------:R2:W-:Y:S01]  /*94f0*/  @!P3 ST.E.64 desc[UR40][R8.64], R32 ;  /* 0x000000200800b985 */ /* 0x0005e2000c101b28 */
[----:B------:R-:W-:Y:S02]  /*9500*/  ISETP.GE.AND P3, PT, R216, UR4, PT ;  /* 0x00000004d8007c0c */ /* 0x000fe4000bf66270 */
[CC--:B-1----:R-:W-:Y:S01]  /*9510*/  @!P0 LEA R6, P6, R219.reuse, R4.reuse, 0x2 ;  /* 0x00000004db068211 */ /* 0x0c2fe200078c10ff */
[----:B------:R-:W-:Y:S01]  /*9520*/  VIADD R29, R2, 0xf8 ;  /* 0x000000f8021d7836 */ /* 0x000fe20000000000 */
[CC--:B--2---:R-:W-:Y:S02]  /*9530*/  @!P1 LEA R8, P5, R218.reuse, R4.reuse, 0x2 ;  /* 0x00000004da089211 */ /* 0x0c4fe400078a10ff */
[-C--:B------:R-:W-:Y:S02]  /*9540*/  @!P0 LEA.HI.X R7, R219, R5.reuse, R161, 0x2, P6 ;  /* 0x00000005db078211 */ /* 0x080fe400030f14a1 */
[----:B------:R-:W-:Y:S02]  /*9550*/  @!P1 LEA.HI.X R9, R218, R5, R160, 0x2, P5 ;  /* 0x00000005da099211 */ /* 0x000fe400028f14a0 */
[----:B------:R-:W-:Y:S01]  /*9560*/  ISETP.GE.AND P5, PT, R214, UR4, PT ;  /* 0x00000004d6007c0c */ /* 0x000fe2000bfa6270 */
[----:B------:R1:W-:Y:S01]  /*9570*/  @!P0 ST.E.64 desc[UR40][R6.64], R36 ;  /* 0x0000002406008985 */ /* 0x0003e2000c101b28 */
[----:B------:R-:W-:-:S02]  /*9580*/  @!P2 LEA R10, P6, R217, R4, 0x2 ;  /* 0x00000004d90aa211 */ /* 0x000fc400078c10ff */
        /* <DEDUP_REMOVED lines=9> */
[----:B---3--:R-:W-:Y:S01]  /*9620*/  @!P5 LEA R10, P6, R214, R4, 0x2 ;  /* 0x00000004d60ad211 */ /* 0x008fe200078c10ff */
[----:B------:R1:W-:Y:S01]  /*9630*/  @!P3 ST.E.64 desc[UR40][R6.64], R48 ;  /* 0x000000300600b985 */ /* 0x0003e2000c101b28 */
[----:B------:R-:W-:-:S02]  /*9640*/  ISETP.GE.AND P2, PT, R211, UR4, PT ;  /* 0x00000004d3007c0c */ /* 0x000fc4000bf46270 */
[----:B------:R-:W-:Y:S01]  /*9650*/  @!P5 LEA.HI.X R11, R214, R5, R156, 0x2, P6 ;  /* 0x00000005d60bd211 */ /* 0x000fe200030f149c */
        /* <DEDUP_REMOVED lines=10> */
[C---:B---3--:R-:W-:Y:S01]  /*9700*/  @!P2 LEA R10, P6, R211.reuse, R4, 0x2 ;  /* 0x00000004d30aa211 */ /* 0x048fe200078c10ff */
[----:B------:R2:W-:Y:S01]  /*9710*/  @!P1 ST.E.64 desc[UR40][R8.64], R64 ;  /* 0x0000004008009985 */ /* 0x0005e2000c101b28 */
[----:B------:R-:W-:Y:S02]  /*9720*/  ISETP.GE.AND P1, PT, R206, UR4, PT ;  /* 0x00000004ce007c0c */ /* 0x000fe4000bf26270 */
        /* <DEDUP_REMOVED lines=8> */
[----:B------:R-:W-:Y:S01]  /*97b0*/  @!P3 ST.E.64 desc[UR40][R6.64], R72 ;  /* 0x000000480600b985 */ /* 0x000fe2000c101b28 */
[----:B---3--:R-:W-:-:S02]  /*97c0*/  @!P5 LEA R10, P6, R208, R4, 0x2 ;  /* 0x00000004d00ad211 */ /* 0x008fc400078c10ff */
[-C--:B------:R-:W-:Y:S01]  /*97d0*/  @!P1 LEA R20, P3, R206, R4.reuse, 0x2 ;  /* 0x00000004ce149211 */ /* 0x080fe200078610ff */
[----:B------:R1:W-:Y:S01]  /*97e0*/  @!P4 ST.E.64 desc[UR40][R8.64], R76 ;  /* 0x0000004c0800c985 */ /* 0x0003e2000c101b28 */
[-C--:B------:R-:W-:Y:S02]  /*97f0*/  @!P5 LEA.HI.X R11, R208, R5.reuse, R236, 0x2, P6 ;  /* 0x00000005d00bd211 */ /* 0x080fe400030f14ec */
[----:B------:R-:W-:Y:S02]  /*9800*/  @!P0 LEA R14, P6, R207, R4, 0x2 ;  /* 0x00000004cf0e8211 */ /* 0x000fe400078c10ff */
[----:B------:R-:W-:Y:S01]  /*9810*/  ISETP.GE.AND P4, PT, R203, UR4, PT ;  /* 0x00000004cb007c0c */ /* 0x000fe2000bf86270 */
[----:B------:R2:W-:Y:S01]  /*9820*/  @!P5 ST.E.64 desc[UR40][R10.64], R80 ;  /* 0x000000500a00d985 */ /* 0x0005e2000c101b28 */
[----:B------:R-:W-:Y:S02]  /*9830*/  ISETP.GE.AND P5, PT, R204, UR4, PT ;  /* 0x00000004cc007c0c */ /* 0x000fe4000bfa6270 */
[----:B------:R-:W-:-:S02]  /*9840*/  @!P1 LEA.HI.X R21, R206, R5, R234, 0x2, P3 ;  /* 0x00000005ce159211 */ /* 0x000fc400018f14ea */
[----:B------:R-:W-:Y:S02]  /*9850*/  ISETP.GE.AND P3, PT, R202, UR4, PT ;  /* 0x00000004ca007c0c */ /* 0x000fe4000bf66270 */
[----:B------:R-:W-:Y:S02]  /*9860*/  @!P0 LEA.HI.X R15, R207, R5, R235, 0x2, P6 ;  /* 0x00000005cf0f8211 */ /* 0x000fe400030f14eb */
[----:B------:R-:W-:-:S03]  /*9870*/  @!P2 LEA R24, P6, R205, R4, 0x2 ;  /* 0x00000004cd18a211 */ /* 0x000fc600078c10ff */
[----:B------:R3:W-:Y:S01]  /*9880*/  @!P0 ST.E.64 desc[UR40][R14.64], R84 ;  /* 0x000000540e008985 */ /* 0x0007e2000c101b28 */
[-C--:B------:R-:W-:Y:S02]  /*9890*/  @!P2 LEA.HI.X R25, R205, R5.reuse, R233, 0x2, P6 ;  /* 0x00000005cd19a211 */ /* 0x080fe400030f14e9 */
[-C--:B-1----:R-:W-:Y:S01]  /*98a0*/  @!P4 LEA R8, P0, R203, R4.reuse, 0x2 ;  /* 0x00000004cb08c211 */ /* 0x082fe200078010ff */
[----:B------:R1:W-:Y:S01]  /*98b0*/  @!P1 ST.E.64 desc[UR40][R20.64], R88 ;  /* 0x0000005814009985 */ /* 0x0003e2000c101b28 */
[-C--:B------:R-:W-:Y:S02]  /*98c0*/  @!P5 LEA R6, P1, R204, R4.reuse, 0x2 ;  /* 0x00000004cc06d211 */ /* 0x080fe400078210ff */
[----:B--2---:R-:W-:Y:S01]  /*98d0*/  @!P3 LEA R10, P6, R202, R4, 0x2 ;  /* 0x00000004ca0ab211 */ /* 0x004fe200078c10ff */
[----:B------:R2:W-:Y:S01]  /*98e0*/  @!P2 ST.E.64 desc[UR40][R24.64], R92 ;  /* 0x0000005c1800a985 */ /* 0x0005e2000c101b28 */
[----:B------:R-:W-:Y:S02]  /*98f0*/  ISETP.GE.AND P2, PT, R201, UR4, PT ;  /* 0x00000004c9007c0c */ /* 0x000fe4000bf46270 */
        /* <DEDUP_REMOVED lines=8> */
[----:B---3--:R-:W-:Y:S01]  /*9980*/  @!P2 LEA R14, P6, R201, R4, 0x2 ;  /* 0x00000004c90ea211 */ /* 0x008fe200078c10ff */
[----:B------:R3:W-:Y:S01]  /*9990*/  @!P3 ST.E.64 desc[UR40][R10.64], R104 ;  /* 0x000000680a00b985 */ /* 0x0007e2000c101b28 */
[----:B------:R-:W-:-:S02]  /*99a0*/  ISETP.GE.AND P3, PT, R22, UR4, PT ;  /* 0x0000000416007c0c */ /* 0x000fc4000bf66270 */
[CC--:B-1----:R-:W-:Y:S02]  /*99b0*/  @!P1 LEA R20, P5, R200.reuse, R4.reuse, 0x2 ;  /* 0x00000004c8149211 */ /* 0x0c2fe400078a10ff */
[-C--:B------:R-:W-:Y:S02]  /*99c0*/  @!P2 LEA.HI.X R15, R201, R5.reuse, R229, 0x2, P6 ;  /* 0x00000005c90fa211 */ /* 0x080fe400030f14e5 */
[-C--:B------:R-:W-:Y:S02]  /*99d0*/  @!P1 LEA.HI.X R21, R200, R5.reuse, R228, 0x2, P5 ;  /* 0x00000005c8159211 */ /* 0x080fe400028f14e4 */
[-C--:B--2---:R-:W-:Y:S01]  /*99e0*/  @!P0 LEA R24, P6, R23, R4.reuse, 0x2 ;  /* 0x0000000417188211 */ /* 0x084fe200078c10ff */
[----:B------:R-:W-:Y:S01]  /*99f0*/  @!P2 ST.E.64 desc[UR40][R14.64], R108 ;  /* 0x0000006c0e00a985 */ /* 0x000fe2000c101b28 */
[-C--:B----4-:R-:W-:Y:S02]  /*9a00*/  @!P4 LEA R8, P5, R19, R4.reuse, 0x2 ;  /* 0x000000041308c211 */ /* 0x090fe400078a10ff */
[----:B------:R-:W-:Y:S01]  /*9a10*/  @!P0 LEA.HI.X R25, R23, R5, R227, 0x2, P6 ;  /* 0x0000000517198211 */ /* 0x000fe200030f14e3 */
[----:B------:R-:W-:Y:S01]  /*9a20*/  @!P1 ST.E.64 desc[UR40][R20.64], R112 ;  /* 0x0000007014009985 */ /* 0x000fe2000c101b28 */
[----:B------:R-:W-:-:S02]  /*9a30*/  @!P3 LEA R6, P1, R22, R4, 0x2 ;  /* 0x000000041606b211 */ /* 0x000fc400078210ff */
[----:B------:R-:W-:Y:S01]  /*9a40*/  ISETP.GE.AND P2, PT, R18, UR4, PT ;  /* 0x0000000412007c0c */ /* 0x000fe2000bf46270 */
[----:B------:R1:W-:Y:S01]  /*9a50*/  @!P0 ST.E.64 desc[UR40][R24.64], R116 ;  /* 0x0000007418008985 */ /* 0x0003e2000c101b28 */
[-C--:B------:R-:W-:Y:S02]  /*9a60*/  @!P3 LEA.HI.X R7, R22, R5.reuse, R226, 0x2, P1 ;  /* 0x000000051607b211 */ /* 0x080fe400008f14e2 */
[----:B------:R-:W-:Y:S02]  /*9a70*/  ISETP.GE.AND P1, PT, R17, UR4, PT ;  /* 0x0000000411007c0c */ /* 0x000fe4000bf26270 */
[----:B------:R-:W-:Y:S01]  /*9a80*/  @!P4 LEA.HI.X R9, R19, R5, R225, 0x2, P5 ;  /* 0x000000051309c211 */ /* 0x000fe200028f14e1 */
[----:B------:R2:W-:Y:S01]  /*9a90*/  @!P3 ST.E.64 desc[UR40][R6.64], R120 ;  /* 0x000000780600b985 */ /* 0x0005e2000c101b28 */
[----:B------:R-:W-:-:S03]  /*9aa0*/  ISETP.GE.AND P0, PT, R16, UR4, PT ;  /* 0x0000000410007c0c */ /* 0x000fc6000bf06270 */
[----:B------:R4:W-:Y:S01]  /*9ab0*/  @!P4 ST.E.64 desc[UR40][R8.64], R124 ;  /* 0x0000007c0800c985 */ /* 0x0009e2000c101b28 */
[----:B------:R-:W-:Y:S02]  /*9ac0*/  ISETP.GE.AND P4, PT, R13, UR4, PT ;  /* 0x000000040d007c0c */ /* 0x000fe4000bf86270 */
[-C--:B---3--:R-:W-:Y:S01]  /*9ad0*/  @!P2 LEA R10, P5, R18, R4.reuse, 0x2 ;  /* 0x00000004120aa211 */ /* 0x088fe200078a10ff */
[----:B-1----:R-:W-:Y:S01]  /*9ae0*/  VIADD R25, R2, 0xf0 ;  /* 0x000000f002197836 */ /* 0x002fe20000000000 */
[----:B------:R-:W-:Y:S02]  /*9af0*/  SHF.R.S32.HI R21, RZ, 0x1f, R16 ;  /* 0x0000001fff157819 */ /* 0x000fe40000011410 */
[----:B------:R-:W-:Y:S02]  /*9b00*/  @!P1 LEA R14, P6, R17, R4, 0x2 ;  /* 0x00000004110e9211 */ /* 0x000fe400078c10ff */
[----:B------:R-:W-:Y:S02]  /*9b10*/  ISETP.GE.AND P3, PT, R25, UR4, PT ;  /* 0x0000000419007c0c */ /* 0x000fe4000bf66270 */
[----:B------:R-:W-:-:S02]  /*9b20*/  @!P2 LEA.HI.X R11, R18, R5, R224, 0x2, P5 ;  /* 0x00000005120ba211 */ /* 0x000fc400028f14e0 */
[CC--:B------:R-:W-:Y:S02]  /*9b30*/  @!P0 LEA R20, P5, R16.reuse, R4.reuse, 0x2 ;  /* 0x0000000410148211 */ /* 0x0c0fe400078a10ff */
[-C--:B------:R-:W-:Y:S01]  /*9b40*/  @!P1 LEA.HI.X R15, R17, R5.reuse, R223, 0x2, P6 ;  /* 0x00000005110f9211 */ /* 0x080fe200030f14df */
[----:B------:R3:W-:Y:S01]  /*9b50*/  @!P2 ST.E.64 desc[UR40][R10.64], R128 ;  /* 0x000000800a00a985 */ /* 0x0007e2000c101b28 */
[----:B------:R-:W-:Y:S02]  /*9b60*/  ISETP.GE.AND P6, PT, R29, UR4, PT ;  /* 0x000000041d007c0c */ /* 0x000fe4000bfc6270 */
[----:B------:R-:W-:Y:S01]  /*9b70*/  @!P0 LEA.HI.X R21, R16, R5, R21, 0x2, P5 ;  /* 0x0000000510158211 */ /* 0x000fe200028f1415 */
[----:B------:R3:W-:Y:S01]  /*9b80*/  @!P1 ST.E.64 desc[UR40][R14.64], R132 ;  /* 0x000000840e009985 */ /* 0x0007e2000c101b28 */
[----:B--2---:R-:W-:Y:S02]  /*9b90*/  SHF.R.S32.HI R7, RZ, 0x1f, R13 ;  /* 0x0000001fff077819 */ /* 0x004fe4000001140d */
[----:B------:R-:W-:Y:S01]  /*9ba0*/  @!P4 LEA R6, P5, R13, R4, 0x2 ;  /* 0x000000040d06c211 */ /* 0x000fe200078a10ff */
[----:B------:R3:W-:Y:S01]  /*9bb0*/  @!P0 ST.E.64 desc[UR40][R20.64], R136 ;  /* 0x0000008814008985 */ /* 0x0007e2000c101b28 */
[----:B----4-:R-:W-:-:S02]  /*9bc0*/  SHF.R.S32.HI R9, RZ, 0x1f, R25 ;  /* 0x0000001fff097819 */ /* 0x010fc40000011419 */
[-C--:B------:R-:W-:Y:S02]  /*9bd0*/  @!P4 LEA.HI.X R7, R13, R5.reuse, R7, 0x2, P5 ;  /* 0x000000050d07c211 */ /* 0x080fe400028f1407 */
[CC--:B------:R-:W-:Y:S02]  /*9be0*/  @!P3 LEA R8, P5, R25.reuse, R4.reuse, 0x2 ;  /* 0x000000041908b211 */ /* 0x0c0fe400078a10ff */
[----:B------:R-:W-:Y:S01]  /*9bf0*/  SHF.R.S32.HI R13, RZ, 0x1f, R29 ;  /* 0x0000001fff0d7819 */ /* 0x000fe2000001141d */
[----:B------:R3:W-:Y:S01]  /*9c00*/  @!P4 ST.E.64 desc[UR40][R6.64], R140 ;  /* 0x0000008c0600c985 */ /* 0x0007e2000c101b28 */
[----:B------:R-:W-:Y:S02]  /*9c10*/  @!P3 LEA.HI.X R9, R25, R5, R9, 0x2, P5 ;  /* 0x000000051909b211 */ /* 0x000fe400028f1409 */
[----:B------:R-:W-:-:S03]  /*9c20*/  @!P6 LEA R4, P5, R29, R4, 0x2 ;  /* 0x000000041d04e211 */ /* 0x000fc600078a10ff */
[----:B------:R3:W-:Y:S01]  /*9c30*/  @!P3 ST.E.64 desc[UR40][R8.64], R144 ;  /* 0x000000900800b985 */ /* 0x0007e2000c101b28 */
[----:B------:R-:W-:-:S05]  /*9c40*/  @!P6 LEA.HI.X R5, R29, R5, R13, 0x2, P5 ;  /* 0x000000051d05e211 */ /* 0x000fca00028f140d */
[----:B------:R3:W-:Y:S04]  /*9c50*/  @!P6 ST.E.64 desc[UR40][R4.64], R148 ;  /* 0x000000940400e985 */ /* 0x0007e8000c101b28 */
.L_x_9424:
[----:B------:R-:W-:Y:S05]  /*9c60*/  BSYNC B1 ;  /* 0x0000000000017941 */ /* 0x000fea0003800000 */
.L_x_9423:
[----:B------:R-:W-:Y:S01]  /*9c70*/  ISETP.GE.AND P0, PT, R0, UR9, PT ;  /* 0x0000000900007c0c */ /* 0x000fe2000bf06270 */
[----:B--23--:R2:W3:Y:S04]  /*9c80*/  SHFL.IDX PT, R5, R12, 0x1, 0x1c1f ;  /* 0x003c1f000c057f89 */ /* 0x00c4e800000e0000 */
[----:B-1----:R2:W1:Y:S08]  /*9c90*/  SHFL.IDX PT, R4, R3, 0x1, 0x1c1f ;  /* 0x003c1f0003047f89 */ /* 0x00247000000e0000 */
[----:B--2---:R-:W-:Y:S05]  /*9ca0*/  @P0 BRA `(.L_x_9422) ;  /* 0x0000001800000947 */ /* 0x004fea0003800000 */
[----:B------:R-:W-:Y:S01]  /*9cb0*/  ULDC UR4, c[0x0][0xac8] ;  /* 0x0002b20000047ab9 */ /* 0x000fe20000000800 */
[C---:B------:R-:W-:Y:S01]  /*9cc0*/  VIADD R25, R2.reuse, 0xe8 ;  /* 0x000000e802197836 */ /* 0x040fe20000000000 */
[----:B------:R-:W-:Y:S01]  /*9cd0*/  ISETP.GE.AND P5, PT, R221, UR4, PT ;  /* 0x00000004dd007c0c */ /* 0x000fe2000bfa6270 */
[C---:B0-----:R-:W-:Y:S01]  /*9ce0*/  VIADD R3, R2.reuse, 0xf0 ;  /* 0x000000f002037836 */ /* 0x041fe20000000000 */
[----:B------:R-:W-:Y:S02]  /*9cf0*/  ISETP.GE.AND P4, PT, R2, UR4, PT ;  /* 0x0000000402007c0c */ /* 0x000fe4000bf86270 */
[----:B------:R-:W-:Y:S02]  /*9d00*/  ISETP.GE.AND P2, PT, R220, UR4, PT ;  /* 0x00000004dc007c0c */ /* 0x000fe4000bf46270 */
[----:B------:R-:W-:Y:S02]  /*9d10*/  ISETP.GE.AND P1, PT, R219, UR4, PT ;  /* 0x00000004db007c0c */ /* 0x000fe4000bf26270 */
[----:B------:R-:W-:-:S02]  /*9d20*/  ISETP.GE.AND P0, PT, R218, UR4, PT ;  /* 0x00000004da007c0c */ /* 0x000fc4000bf06270 */
[----:B------:R-:W-:-:S03]  /*9d30*/  SHF.R.S32.HI R0, RZ, 0x1f, R25 ;  /* 0x0000001fff007819 */ /* 0x000fc60000011419 */
[CC--:B-1----:R-:W-:Y:S02]  /*9d40*/  @!P5 LEA R8, P3, R221.reuse, R4.reuse, 0x2 ;  /* 0x00000004dd08d211 */ /* 0x0c2fe400078610ff */
[----:B---3--:R-:W-:Y:S02]  /*9d50*/  @!P4 IMAD.WIDE R6, R2, 0x4, R4 ;  /* 0x000000040206c825 */ /* 0x008fe400078e0204 */
[-C--:B------:R-:W-:Y:S02]  /*9d60*/  @!P5 LEA.HI.X R9, R221, R5.reuse, R163, 0x2, P3 ;  /* 0x00000005dd09d211 */ /* 0x080fe400018f14a3 */
[CC--:B------:R-:W-:Y:S01]  /*9d70*/  @!P2 LEA R10, P6, R220.reuse, R4.reuse, 0x2 ;  /* 0x00000004dc0aa211 */ /* 0x0c0fe200078c10ff */
[----:B------:R0:W-:Y:S01]  /*9d80*/  @!P4 ST.E.64 desc[UR40][R6.64], R26 ;  /* 0x0000001a0600c985 */ /* 0x0001e2000c101b28 */
[----:B------:R-:W-:Y:S02]  /*9d90*/  ISETP.GE.AND P3, PT, R217, UR4, PT ;  /* 0x00000004d9007c0c */ /* 0x000fe4000bf66270 */
[----:B------:R-:W-:Y:S01]  /*9da0*/  @!P2 LEA.HI.X R11, R220, R5, R162, 0x2, P6 ;  /* 0x00000005dc0ba211 */ /* 0x000fe200030f14a2 */
[----:B------:R1:W-:Y:S01]  /*9db0*/  @!P5 ST.E.64 desc[UR40][R8.64], R30 ;  /* 0x0000001e0800d985 */ /* 0x0003e2000c101b28 */
[----:B------:R-:W-:-:S02]  /*9dc0*/  @!P1 LEA R12, P5, R219, R4, 0x2 ;  /* 0x00000004db0c9211 */ /* 0x000fc400078a10ff */
[----:B------:R-:W-:Y:S01]  /*9dd0*/  ISETP.GE.AND P4, PT, R216, UR4, PT ;  /* 0x00000004d8007c0c */ /* 0x000fe2000bf86270 */
[----:B------:R2:W-:Y:S01]  /*9de0*/  @!P2 ST.E.64 desc[UR40][R10.64], R34 ;  /* 0x000000220a00a985 */ /* 0x0005e2000c101b28 */
[CC--:B------:R-:W-:Y:S02]  /*9df0*/  @!P0 LEA R14, P6, R218.reuse, R4.reuse, 0x2 ;  /* 0x00000004da0e8211 */ /* 0x0c0fe400078c10ff */
[-C--:B------:R-:W-:Y:S02]  /*9e00*/  @!P1 LEA.HI.X R13, R219, R5.reuse, R161, 0x2, P5 ;  /* 0x00000005db0d9211 */ /* 0x080fe400028f14a1 */
[----:B------:R-:W-:Y:S02]  /*9e10*/  ISETP.GE.AND P5, PT, R215, UR4, PT ;  /* 0x00000004d7007c0c */ /* 0x000fe4000bfa6270 */
[----:B------:R-:W-:Y:S01]  /*9e20*/  @!P0 LEA.HI.X R15, R218, R5, R160, 0x2, P6 ;  /* 0x00000005da0f8211 */ /* 0x000fe200030f14a0 */
[----:B------:R3:W-:Y:S01]  /*9e30*/  @!P1 ST.E.64 desc[UR40][R12.64], R38 ;  /* 0x000000260c009985 */ /* 0x0007e2000c101b28 */
[----:B0-----:R-:W-:-:S02]  /*9e40*/  @!P3 LEA R6, P6, R217, R4, 0x2 ;  /* 0x00000004d906b211 */ /* 0x001fc400078c10ff */
[----:B------:R-:W-:Y:S01]  /*9e50*/  ISETP.GE.AND P1, PT, R213, UR4, PT ;  /* 0x00000004d5007c0c */ /* 0x000fe2000bf26270 */
[----:B------:R0:W-:Y:S01]  /*9e60*/  @!P0 ST.E.64 desc[UR40][R14.64], R42 ;  /* 0x0000002a0e008985 */ /* 0x0001e2000c101b28 */
[----:B------:R-:W-:Y:S02]  /*9e70*/  ISETP.GE.AND P0, PT, R214, UR4, PT ;  /* 0x00000004d6007c0c */ /* 0x000fe4000bf06270 */
[CC--:B-1----:R-:W-:Y:S02]  /*9e80*/  @!P4 LEA R8, P2, R216.reuse, R4.reuse, 0x2 ;  /* 0x00000004d808c211 */ /* 0x0c2fe400078410ff */
[-C--:B------:R-:W-:Y:S02]  /*9e90*/  @!P3 LEA.HI.X R7, R217, R5.reuse, R159, 0x2, P6 ;  /* 0x00000005d907b211 */ /* 0x080fe400030f149f */
[----:B------:R-:W-:Y:S02]  /*9ea0*/  @!P5 LEA R20, P6, R215, R4, 0x2 ;  /* 0x00000004d714d211 */ /* 0x000fe400078c10ff */
[----:B------:R-:W-:Y:S01]  /*9eb0*/  @!P4 LEA.HI.X R9, R216, R5, R158, 0x2, P2 ;  /* 0x00000005d809c211 */ /* 0x000fe200010f149e */
[----:B------:R1:W-:Y:S01]  /*9ec0*/  @!P3 ST.E.64 desc[UR40][R6.64], R46 ;  /* 0x0000002e0600b985 */ /* 0x0003e2000c101b28 */
[----:B------:R-:W-:-:S02]  /*9ed0*/  ISETP.GE.AND P2, PT, R212, UR4, PT ;  /* 0x00000004d4007c0c */ /* 0x000fc4000bf46270 */
[-C--:B------:R-:W-:Y:S01]  /*9ee0*/  @!P5 LEA.HI.X R21, R215, R5.reuse, R157, 0x2, P6 ;  /* 0x00000005d715d211 */ /* 0x080fe200030f149d */
[----:B------:R4:W-:Y:S01]  /*9ef0*/  @!P4 ST.E.64 desc[UR40][R8.64], R50 ;  /* 0x000000320800c985 */ /* 0x0009e2000c101b28 */
[CC--:B--2---:R-:W-:Y:S02]  /*9f00*/  @!P0 LEA R10, P4, R214.reuse, R4.reuse, 0x2 ;  /* 0x00000004d60a8211 */ /* 0x0c4fe400078810ff */
[----:B------:R-:W-:Y:S01]  /*9f10*/  ISETP.GE.AND P3, PT, R211, UR4, PT ;  /* 0x00000004d3007c0c */ /* 0x000fe2000bf66270 */
[----:B------:R2:W-:Y:S01]  /*9f20*/  @!P5 ST.E.64 desc[UR40][R20.64], R54 ;  /* 0x000000361400d985 */ /* 0x0005e2000c101b28 */
[----:B---3--:R-:W-:Y:S02]  /*9f30*/  @!P1 LEA R12, P5, R213, R4, 0x2 ;  /* 0x00000004d50c9211 */ /* 0x008fe400078a10ff */
[----:B------:R-:W-:Y:S02]  /*9f40*/  @!P0 LEA.HI.X R11, R214, R5, R156, 0x2, P4 ;  /* 0x00000005d60b8211 */ /* 0x000fe400020f149c */
[----:B------:R-:W-:-:S02]  /*9f50*/  ISETP.GE.AND P4, PT, R210, UR4, PT ;  /* 0x00000004d2007c0c */ /* 0x000fc4000bf86270 */
[-C--:B------:R-:W-:Y:S01]  /*9f60*/  @!P1 LEA.HI.X R13, R213, R5.reuse, R155, 0x2, P5 ;  /* 0x00000005d50d9211 */ /* 0x080fe200028f149b */
[----:B------:R-:W-:Y:S01]  /*9f70*/  @!P0 ST.E.64 desc[UR40][R10.64], R58 ;  /* 0x0000003a0a008985 */ /* 0x000fe2000c101b28 */
[----:B------:R-:W-:Y:S02]  /*9f80*/  ISETP.GE.AND P5, PT, R209, UR4, PT ;  /* 0x00000004d1007c0c */ /* 0x000fe4000bfa6270 */
[CC--:B0-----:R-:W-:Y:S01]  /*9f90*/  @!P2 LEA R14, P6, R212.reuse, R4.reuse, 0x2 ;  /* 0x00000004d40ea211 */ /* 0x0c1fe200078c10ff */
[----:B------:R0:W-:Y:S01]  /*9fa0*/  @!P1 ST.E.64 desc[UR40][R12.64], R62 ;  /* 0x0000003e0c009985 */ /* 0x0001e2000c101b28 */
[----:B------:R-:W-:Y:S02]  /*9fb0*/  ISETP.GE.AND P1, PT, R207, UR4, PT ;  /* 0x00000004cf007c0c */ /* 0x000fe4000bf26270 */
[----:B------:R-:W-:Y:S02]  /*9fc0*/  @!P2 LEA.HI.X R15, R212, R5, R154, 0x2, P6 ;  /* 0x00000005d40fa211 */ /* 0x000fe400030f149a */
[----:B-1----:R-:W-:-:S02]  /*9fd0*/  @!P3 LEA R6, P6, R211, R4, 0x2 ;  /* 0x00000004d306b211 */ /* 0x002fc400078c10ff */
[-C--:B----4-:R-:W-:Y:S01]  /*9fe0*/  @!P4 LEA R8, P0, R210, R4.reuse, 0x2 ;  /* 0x00000004d208c211 */ /* 0x090fe200078010ff */
[----:B------:R1:W-:Y:S01]  /*9ff0*/  @!P2 ST.E.64 desc[UR40][R14.64], R66 ;  /* 0x000000420e00a985 */ /* 0x0003e2000c101b28 */
[----:B------:R-:W-:Y:S02]  /*a000*/  ISETP.GE.AND P2, PT, R208, UR4, PT ;  /* 0x00000004d0007c0c */ /* 0x000fe4000bf46270 */
[-C--:B------:R-:W-:Y:S02]  /*a010*/  @!P3 LEA.HI.X R7, R211, R5.reuse, R153, 0x2, P6 ;  /* 0x00000005d307b211 */ /* 0x080fe400030f1499 */
[----:B--2---:R-:W-:Y:S02]  /*a020*/  @!P5 LEA R20, P6, R209, R4, 0x2 ;  /* 0x00000004d114d211 */ /* 0x004fe400078c10ff */
[----:B------:R-:W-:Y:S01]  /*a030*/  @!P4 LEA.HI.X R9, R210, R5, R152, 0x2, P0 ;  /* 0x00000005d209c211 */ /* 0x000fe200000f1498 */
[----:B------:R2:W-:Y:S01]  /*a040*/  @!P3 ST.E.64 desc[UR40][R6.64], R70 ;  /* 0x000000460600b985 */ /* 0x0005e2000c101b28 */
[----:B------:R-:W-:-:S02]  /*a050*/  ISETP.GE.AND P0, PT, R206, UR4, PT ;  /* 0x00000004ce007c0c */ /* 0x000fc4000bf06270 */
[-C--:B------:R-:W-:Y:S01]  /*a060*/  @!P5 LEA.HI.X R21, R209, R5.reuse, R237, 0x2, P6 ;  /* 0x00000005d115d211 */ /* 0x080fe200030f14ed */
[----:B------:R3:W-:Y:S01]  /*a070*/  @!P4 ST.E.64 desc[UR40][R8.64], R74 ;  /* 0x0000004a0800c985 */ /* 0x0007e2000c101b28 */
[-C--:B0-----:R-:W-:Y:S02]  /*a080*/  @!P1 LEA R12, P3, R207, R4.reuse, 0x2 ;  /* 0x00000004cf0c9211 */ /* 0x081fe400078610ff */
[----:B------:R-:W-:Y:S01]  /*a090*/  @!P2 LEA R10, P6, R208, R4, 0x2 ;  /* 0x00000004d00aa211 */ /* 0x000fe200078c10ff */
[----:B------:R0:W-:Y:S01]  /*a0a0*/  @!P5 ST.E.64 desc[UR40][R20.64], R78 ;  /* 0x0000004e1400d985 */ /* 0x0001e2000c101b28 */
[----:B------:R-:W-:Y:S02]  /*a0b0*/  ISETP.GE.AND P5, PT, R205, UR4, PT ;  /* 0x00000004cd007c0c */ /* 0x000fe4000bfa6270 */
[----:B------:R-:W-:Y:S02]  /*a0c0*/  ISETP.GE.AND P4, PT, R204, UR4, PT ;  /* 0x00000004cc007c0c */ /* 0x000fe4000bf86270 */
[----:B------:R-:W-:-:S02]  /*a0d0*/  @!P2 LEA.HI.X R11, R208, R5, R236, 0x2, P6 ;  /* 0x00000005d00ba211 */ /* 0x000fc400030f14ec */
[CC--:B-1----:R-:W-:Y:S02]  /*a0e0*/  @!P0 LEA R14, P6, R206.reuse, R4.reuse, 0x2 ;  /* 0x00000004ce0e8211 */ /* 0x0c2fe400078c10ff */
[-C--:B------:R-:W-:Y:S01]  /*a0f0*/  @!P1 LEA.HI.X R13, R207, R5.reuse, R235, 0x2, P3 ;  /* 0x00000005cf0d9211 */ /* 0x080fe200018f14eb */
[----:B------:R1:W-:Y:S01]  /*a100*/  @!P2 ST.E.64 desc[UR40][R10.64], R82 ;  /* 0x000000520a00a985 */ /* 0x0003e2000c101b28 */
[----:B------:R-:W-:Y:S02]  /*a110*/  ISETP.GE.AND P3, PT, R203, UR4, PT ;  /* 0x00000004cb007c0c */ /* 0x000fe4000bf66270 */
[----:B------:R-:W-:Y:S01]  /*a120*/  @!P0 LEA.HI.X R15, R206, R5, R234, 0x2, P6 ;  /* 0x00000005ce0f8211 */ /* 0x000fe200030f14ea */
[----:B------:R4:W-:Y:S01]  /*a130*/  @!P1 ST.E.64 desc[UR40][R12.64], R86 ;  /* 0x000000560c009985 */ /* 0x0009e2000c101b28 */
[-C--:B--2---:R-:W-:Y:S02]  /*a140*/  @!P5 LEA R6, P2, R205, R4.reuse, 0x2 ;  /* 0x00000004cd06d211 */ /* 0x084fe400078410ff */
[----:B---3--:R-:W-:Y:S01]  /*a150*/  @!P4 LEA R8, P1, R204, R4, 0x2 ;  /* 0x00000004cc08c211 */ /* 0x008fe200078210ff */
[----:B------:R2:W-:Y:S01]  /*a160*/  @!P0 ST.E.64 desc[UR40][R14.64], R90 ;  /* 0x0000005a0e008985 */ /* 0x0005e2000c101b28 */
[----:B------:R-:W-:-:S02]  /*a170*/  ISETP.GE.AND P0, PT, R202, UR4, PT ;  /* 0x00000004ca007c0c */ /* 0x000fc4000bf06270 */
[-C--:B------:R-:W-:Y:S02]  /*a180*/  @!P5 LEA.HI.X R7, R205, R5.reuse, R233, 0x2, P2 ;  /* 0x00000005cd07d211 */ /* 0x080fe400010f14e9 */
[----:B------:R-:W-:Y:S02]  /*a190*/  ISETP.GE.AND P2, PT, R201, UR4, PT ;  /* 0x00000004c9007c0c */ /* 0x000fe4000bf46270 */
[-C--:B------:R-:W-:Y:S01]  /*a1a0*/  @!P4 LEA.HI.X R9, R204, R5.reuse, R232, 0x2, P1 ;  /* 0x00000005cc09c211 */ /* 0x080fe200008f14e8 */
[----:B------:R3:W-:Y:S01]  /*a1b0*/  @!P5 ST.E.64 desc[UR40][R6.64], R94 ;  /* 0x0000005e0600d985 */ /* 0x0007e2000c101b28 */
[C---:B0-----:R-:W-:Y:S02]  /*a1c0*/  @!P3 LEA R20, P6, R203.reuse, R4, 0x2 ;  /* 0x00000004cb14b211 */ /* 0x041fe400078c10ff */
[----:B------:R-:W-:Y:S01]  /*a1d0*/  ISETP.GE.AND P1, PT, R200, UR4, PT ;  /* 0x00000004c8007c0c */ /* 0x000fe2000bf26270 */
[----:B------:R0:W-:Y:S01]  /*a1e0*/  @!P4 ST.E.64 desc[UR40][R8.64], R98 ;  /* 0x000000620800c985 */ /* 0x0001e2000c101b28 */
[----:B------:R-:W-:-:S02]  /*a1f0*/  @!P3 LEA.HI.X R21, R203, R5, R231, 0x2, P6 ;  /* 0x00000005cb15b211 */ /* 0x000fc400030f14e7 */
[----:B------:R-:W-:Y:S02]  /*a200*/  ISETP.GE.AND P4, PT, R23, UR4, PT ;  /* 0x0000000417007c0c */ /* 0x000fe4000bf86270 */
[-C--:B-1----:R-:W-:Y:S01]  /*a210*/  @!P0 LEA R10, P6, R202, R4.reuse, 0x2 ;  /* 0x00000004ca0a8211 */ /* 0x082fe200078c10ff */
[----:B------:R1:W-:Y:S01]  /*a220*/  @!P3 ST.E.64 desc[UR40][R20.64], R102 ;  /* 0x000000661400b985 */ /* 0x0003e2000c101b28 */
[----:B------:R-:W-:Y:S02]  /*a230*/  ISETP.GE.AND P5, PT, R22, UR4, PT ;  /* 0x0000000416007c0c */ /* 0x000fe4000bfa6270 */
[C---:B----4-:R-:W-:Y:S02]  /*a240*/  @!P2 LEA R12, P3, R201.reuse, R4, 0x2 ;  /* 0x00000004c90ca211 */ /* 0x050fe400078610ff */
[-C--:B------:R-:W-:Y:S02]  /*a250*/  @!P0 LEA.HI.X R11, R202, R5.reuse, R230, 0x2, P6 ;  /* 0x00000005ca0b8211 */ /* 0x080fe400030f14e6 */
[----:B------:R-:W-:-:S02]  /*a260*/  @!P2 LEA.HI.X R13, R201, R5, R229, 0x2, P3 ;  /* 0x00000005c90da211 */ /* 0x000fc400018f14e5 */
[----:B------:R-:W-:Y:S01]  /*a270*/  ISETP.GE.AND P3, PT, R19, UR4, PT ;  /* 0x0000000413007c0c */ /* 0x000fe2000bf66270 */
[----:B------:R4:W-:Y:S01]  /*a280*/  @!P0 ST.E.64 desc[UR40][R10.64], R106 ;  /* 0x0000006a0a008985 */ /* 0x0009e2000c101b28 */
[CC--:B--2---:R-:W-:Y:S02]  /*a290*/  @!P1 LEA R14, P6, R200.reuse, R4.reuse, 0x2 ;  /* 0x00000004c80e9211 */ /* 0x0c4fe400078c10ff */
[CC--:B---3--:R-:W-:Y:S01]  /*a2a0*/  @!P4 LEA R6, P0, R23.reuse, R4.reuse, 0x2 ;  /* 0x000000041706c211 */ /* 0x0c8fe200078010ff */
[----:B------:R2:W-:Y:S01]  /*a2b0*/  @!P2 ST.E.64 desc[UR40][R12.64], R110 ;  /* 0x0000006e0c00a985 */ /* 0x0005e2000c101b28 */
[-C--:B------:R-:W-:Y:S02]  /*a2c0*/  @!P1 LEA.HI.X R15, R200, R5.reuse, R228, 0x2, P6 ;  /* 0x00000005c80f9211 */ /* 0x080fe400030f14e4 */
[----:B0-----:R-:W-:Y:S02]  /*a2d0*/  @!P5 LEA R8, P6, R22, R4, 0x2 ;  /* 0x000000041608d211 */ /* 0x001fe400078c10ff */
[----:B------:R-:W-:Y:S01]  /*a2e0*/  @!P4 LEA.HI.X R7, R23, R5, R227, 0x2, P0 ;  /* 0x000000051707c211 */ /* 0x000fe200000f14e3 */
[----:B------:R-:W-:Y:S01]  /*a2f0*/  @!P1 ST.E.64 desc[UR40][R14.64], R114 ;  /* 0x000000720e009985 */ /* 0x000fe2000c101b28 */
[----:B------:R-:W-:-:S02]  /*a300*/  ISETP.GE.AND P0, PT, R18, UR4, PT ;  /* 0x0000000412007c0c */ /* 0x000fc4000bf06270 */
[-C--:B------:R-:W-:Y:S01]  /*a310*/  @!P5 LEA.HI.X R9, R22, R5.reuse, R226, 0x2, P6 ;  /* 0x000000051609d211 */ /* 0x080fe200030f14e2 */
[----:B------:R0:W-:Y:S01]  /*a320*/  @!P4 ST.E.64 desc[UR40][R6.64], R118 ;  /* 0x000000760600c985 */ /* 0x0001e2000c101b28 */
[----:B------:R-:W-:Y:S02]  /*a330*/  ISETP.GE.AND P1, PT, R25, UR4, PT ;  /* 0x0000000419007c0c */ /* 0x000fe4000bf26270 */
[----:B-1----:R-:W-:Y:S01]  /*a340*/  @!P3 LEA R20, P2, R19, R4, 0x2 ;  /* 0x000000041314b211 */ /* 0x002fe200078410ff */
[----:B------:R1:W-:Y:S01]  /*a350*/  @!P5 ST.E.64 desc[UR40][R8.64], R122 ;  /* 0x0000007a0800d985 */ /* 0x0003e2000c101b28 */
[----:B------:R-:W-:Y:S02]  /*a360*/  ISETP.GE.AND P4, PT, R17, UR4, PT ;  /* 0x0000000411007c0c */ /* 0x000fe4000bf86270 */
[----:B------:R-:W-:Y:S02]  /*a370*/  ISETP.GE.AND P5, PT, R16, UR4, PT ;  /* 0x0000000410007c0c */ /* 0x000fe4000bfa6270 */
[----:B------:R-:W-:-:S02]  /*a380*/  @!P3 LEA.HI.X R21, R19, R5, R225, 0x2, P2 ;  /* 0x000000051315b211 */ /* 0x000fc400010f14e1 */
[----:B------:R-:W-:Y:S02]  /*a390*/  ISETP.GE.AND P2, PT, R3, UR4, PT ;  /* 0x0000000403007c0c */ /* 0x000fe4000bf46270 */
[CC--:B----4-:R-:W-:Y:S01]  /*a3a0*/  @!P0 LEA R10, P6, R18.reuse, R4.reuse, 0x2 ;  /* 0x00000004120a8211 */ /* 0x0d0fe200078c10ff */
[----:B------:R4:W-:Y:S01]  /*a3b0*/  @!P3 ST.E.64 desc[UR40][R20.64], R126 ;  /* 0x0000007e1400b985 */ /* 0x0009e2000c101b28 */
[-C--:B--2---:R-:W-:Y:S02]  /*a3c0*/  @!P1 LEA R12, P3, R25, R4.reuse, 0x2 ;  /* 0x00000004190c9211 */ /* 0x084fe400078610ff */
[-C--:B------:R-:W-:Y:S02]  /*a3d0*/  @!P0 LEA.HI.X R11, R18, R5.reuse, R224, 0x2, P6 ;  /* 0x00000005120b8211 */ /* 0x080fe400030f14e0 */
[----:B0-----:R-:W-:Y:S02]  /*a3e0*/  @!P4 LEA R6, P6, R17, R4, 0x2 ;  /* 0x000000041106c211 */ /* 0x001fe400078c10ff */
[----:B------:R-:W-:Y:S01]  /*a3f0*/  @!P1 LEA.HI.X R13, R25, R5, R0, 0x2, P3 ;  /* 0x00000005190d9211 */ /* 0x000fe200018f1400 */
[----:B------:R4:W-:Y:S01]  /*a400*/  @!P0 ST.E.64 desc[UR40][R10.64], R130 ;  /* 0x000000820a008985 */ /* 0x0009e2000c101b28 */
[----:B------:R-:W-:-:S02]  /*a410*/  SHF.R.S32.HI R25, RZ, 0x1f, R16 ;  /* 0x0000001fff197819 */ /* 0x000fc40000011410 */
[CC--:B-1----:R-:W-:Y:S02]  /*a420*/  @!P5 LEA R8, P3, R16.reuse, R4.reuse, 0x2 ;  /* 0x000000041008d211 */ /* 0x0c2fe400078610ff */
[-C--:B------:R-:W-:Y:S02]  /*a430*/  @!P4 LEA.HI.X R7, R17, R5.reuse, R223, 0x2, P6 ;  /* 0x000000051107c211 */ /* 0x080fe400030f14df */
[----:B------:R-:W-:Y:S02]  /*a440*/  SHF.R.S32.HI R0, RZ, 0x1f, R3 ;  /* 0x0000001fff007819 */ /* 0x000fe40000011403 */
[C---:B------:R-:W-:Y:S01]  /*a450*/  @!P2 LEA R14, P6, R3.reuse, R4, 0x2 ;  /* 0x00000004030ea211 */ /* 0x040fe200078c10ff */
[----:B------:R4:W-:Y:S01]  /*a460*/  @!P4 ST.E.64 desc[UR40][R6.64], R134 ;  /* 0x000000860600c985 */ /* 0x0009e2000c101b28 */
[-C--:B------:R-:W-:Y:S02]  /*a470*/  @!P5 LEA.HI.X R9, R16, R5.reuse, R25, 0x2, P3 ;  /* 0x000000051009d211 */ /* 0x080fe400018f1419 */
[----:B------:R-:W-:Y:S01]  /*a480*/  @!P2 LEA.HI.X R15, R3, R5, R0, 0x2, P6 ;  /* 0x00000005030fa211 */ /* 0x000fe200030f1400 */
[----:B------:R-:W-:-:S02]  /*a490*/  VIADD R3, R2, 0xf8 ;  /* 0x000000f802037836 */ /* 0x000fc40000000000 */
[----:B------:R4:W-:Y:S03]  /*a4a0*/  @!P5 ST.E.64 desc[UR40][R8.64], R138 ;  /* 0x0000008a0800d985 */ /* 0x0009e6000c101b28 */
[----:B------:R-:W-:Y:S01]  /*a4b0*/  ISETP.GE.AND P0, PT, R3, UR4, PT ;  /* 0x0000000403007c0c */ /* 0x000fe2000bf06270 */
[----:B------:R4:W-:Y:S04]  /*a4c0*/  @!P1 ST.E.64 desc[UR40][R12.64], R142 ;  /* 0x0000008e0c009985 */ /* 0x0009e8000c101b28 */
[----:B------:R4:W-:Y:S08]  /*a4d0*/  @!P2 ST.E.64 desc[UR40][R14.64], R146 ;  /* 0x000000920e00a985 */ /* 0x0009f0000c101b28 */
[----:B------:R-:W-:Y:S05]  /*a4e0*/  @P0 BRA `(.L_x_9422) ;  /* 0x0000000c00f00947 */ /* 0x000fea0003800000 */
[----:B------:R-:W-:Y:S02]  /*a4f0*/  LEA R4, P0, R3, R4, 0x2 ;  /* 0x0000000403047211 */ /* 0x000fe400078010ff */
[----:B------:R-:W-:-:S04]  /*a500*/  SHF.R.S32.HI R0, RZ, 0x1f, R3 ;  /* 0x0000001fff007819 */ /* 0x000fc80000011403 */
[----:B------:R-:W-:-:S05]  /*a510*/  LEA.HI.X R5, R3, R5, R0, 0x2, P0 ;  /* 0x0000000503057211 */ /* 0x000fca00000f1400 */
[----:B------:R2:W-:Y:S01]  /*a520*/  ST.E.64 desc[UR40][R4.64], R150 ;  /* 0x0000009604007985 */ /* 0x0005e2000c101b28 */
[----:B------:R-:W-:Y:S05]  /*a530*/  BRA `(.L_x_9422) ;  /* 0x0000000c00dc7947 */ /* 0x000fea0003800000 */
.L_x_9413:
        /* <DEDUP_REMOVED lines=33> */
.L_x_9425:
        /* <DEDUP_REMOVED lines=58> */
.L_x_9427:
[----:B------:R-:W-:Y:S05]  /*aaf0*/  BSYNC B1 ;  /* 0x0000000000017941 */ /* 0x000fea0003800000 */
.L_x_9426:
[----:B------:R-:W-:-:S06]  /*ab00*/  UISETP.GT.AND UP0, UPT, UR39, 0x1, UPT ;  /* 0x000000012700788c */ /* 0x000fcc000bf04270 */
[----:B------:R-:W-:-:S13]  /*ab10*/  PLOP3.LUT P0, PT, PT, PT, UP0, 0x80, 0x0 ;  /* 0x000000000000781c */ /* 0x000fda0003f0f008 */
[----:B------:R-:W-:Y:S05]  /*ab20*/  @P0 BRA `(.L_x_9422) ;  /* 0x0000000800600947 */ /* 0x000fea0003800000 */
[----:B------:R-:W1:Y:S01]  /*ab30*/  LDC R11, c[0x0][0xbe8] ;  /* 0x0002fa00ff0b7b82 */ /* 0x000e620000000800 */
[----:B0-----:R-:W-:Y:S01]  /*ab40*/  SHF.R.S32.HI R3, RZ, 0x1f, R8 ;  /* 0x0000001fff037819 */ /* 0x001fe20000011408 */
[----:B------:R-:W-:Y:S01]  /*ab50*/  ULDC.64 UR10, c[0x0][0xaa0] ;  /* 0x0002a800000a7ab9 */ /* 0x000fe20000000a00 */
[----:B------:R-:W-:Y:S01]  /*ab60*/  BSSY B1, `(.L_x_9428) ;  /* 0x0000052000017945 */ /* 0x000fe20003800000 */
[----:B------:R-:W-:Y:S01]  /*ab70*/  UIMAD.WIDE.U32 UR8, UR4, UR10, URZ ;  /* 0x0000000a040872a5 */ /* 0x000fe2000f8e003f */
[----:B------:R-:W-:Y:S01]  /*ab80*/  LEA.HI R3, R3, R8, RZ, 0x3 ;  /* 0x0000000803037211 */ /* 0x000fe200078f18ff */
[----:B------:R-:W-:-:S03]  /*ab90*/  UIMAD UR10, UR19, UR10, URZ ;  /* 0x0000000a130a72a4 */ /* 0x000fc6000f8e023f */
[----:B------:R-:W-:Y:S01]  /*aba0*/  LOP3.LUT R9, R3, 0xfffffff8, RZ, 0xc0, !PT ;  /* 0xfffffff803097812 */ /* 0x000fe200078ec0ff */
[----:B------:R-:W-:Y:S01]  /*abb0*/  UIMAD UR10, UR4, UR11, UR10 ;  /* 0x0000000b040a72a4 */ /* 0x000fe2000f8e020a */
[----:B------:R-:W-:-:S03]  /*abc0*/  SHF.R.S32.HI R13, RZ, 0x3, R3 ;  /* 0x00000003ff0d7819 */ /* 0x000fc60000011403 */
[----:B------:R-:W-:Y:S01]  /*abd0*/  IMAD.IADD R10, R8, 0x1, -R9 ;  /* 0x00000001080a7824 */ /* 0x000fe200078e0a09 */
[----:B------:R-:W-:Y:S01]  /*abe0*/  UIADD3 UR9, UR9, UR10, URZ ;  /* 0x0000000a09097290 */ /* 0x000fe2000fffe03f */
[----:B------:R-:W-:Y:S02]  /*abf0*/  IMAD.U32 R8, RZ, RZ, UR44 ;  /* 0x0000002cff087e24 */ /* 0x000fe4000f8e00ff */
[----:B------:R-:W-:Y:S01]  /*ac00*/  IMAD R3, R10, 0x20, R13 ;  /* 0x000000200a037824 */ /* 0x000fe200078e020d */
[----:B------:R-:W-:Y:S02]  /*ac10*/  ULDC.64 UR10, c[0x0][0xae8] ;  /* 0x0002ba00000a7ab9 */ /* 0x000fe40000000a00 */
[----:B------:R-:W-:Y:S01]  /*ac20*/  UIMAD.WIDE.U32 UR8, UR43, UR10, UR8 ;  /* 0x0000000a2b0872a5 */ /* 0x000fe2000f8e0008 */
[----:B------:R-:W-:Y:S01]  /*ac30*/  IMAD R8, R8, 0x80, R3 ;  /* 0x0000008008087824 */ /* 0x000fe200078e0203 */
[----:B-1----:R-:W-:Y:S02]  /*ac40*/  ISETP.NE.AND P0, PT, R11, 0x1, PT ;  /* 0x000000010b00780c */ /* 0x002fe40003f05270 */
[----:B------:R-:W-:Y:S01]  /*ac50*/  UIMAD UR9, UR43, UR11, UR9 ;  /* 0x0000000b2b0972a4 */ /* 0x000fe2000f8e0209 */
[----:B------:R-:W-:-:S02]  /*ac60*/  IMAD.MOV.U32 R3, RZ, RZ, R8 ;  /* 0x000000ffff037224 */ /* 0x000fc400078e0008 */
[----:B------:R-:W-:Y:S02]  /*ac70*/  ULDC.64 UR10, c[0x0][0xaf0] ;  /* 0x0002bc00000a7ab9 */ /* 0x000fe40000000a00 */
[----:B------:R-:W-:Y:S02]  /*ac80*/  UIMAD UR45, UR45, UR10, URZ ;  /* 0x0000000a2d2d72a4 */ /* 0x000fe4000f8e023f */
[----:B------:R-:W-:Y:S02]  /*ac90*/  UIMAD.WIDE.U32 UR8, UR46, UR10, UR8 ;  /* 0x0000000a2e0872a5 */ /* 0x000fe4000f8e0008 */
[----:B------:R-:W-:Y:S02]  /*aca0*/  UIMAD UR4, UR46, UR11, UR45 ;  /* 0x0000000b2e0472a4 */ /* 0x000fe4000f8e022d */
[----:B------:R-:W0:Y:S02]  /*acb0*/  @P0 LDC R5, c[0x0][0xbec] ;  /* 0x0002fb00ff050b82 */ /* 0x000e240000000800 */
[----:B------:R-:W-:Y:S01]  /*acc0*/  UIADD3 UR4, UR9, UR4, URZ ;  /* 0x0000000409047290 */ /* 0x000fe2000fffe03f */
[----:B------:R-:W-:-:S05]  /*acd0*/  ULDC.64 UR10, c[0x0][0xae0] ;  /* 0x0002b800000a7ab9 */ /* 0x000fca0000000a00 */
[----:B------:R-:W1:Y:S01]  /*ace0*/  @P0 LDC R7, c[0x0][0xbf0] ;  /* 0x0002fc00ff070b82 */ /* 0x000e620000000800 */
[----:B0-----:R-:W-:-:S04]  /*acf0*/  @P0 IMAD.HI.U32 R4, R8, R5, RZ ;  /* 0x0000000508040227 */ /* 0x001fc800078e00ff */
[----:B------:R-:W-:Y:S02]  /*ad00*/  IMAD.U32 R5, RZ, RZ, UR9 ;  /* 0x00000009ff057e24 */ /* 0x000fe4000f8e00ff */
[----:B------:R-:W-:Y:S01]  /*ad10*/  IMAD.U32 R5, RZ, RZ, UR4 ;  /* 0x00000004ff057e24 */ /* 0x000fe2000f8e00ff */
[----:B-1----:R-:W-:Y:S01]  /*ad20*/  @P0 SHF.R.U32.HI R3, RZ, R7, R4 ;  /* 0x00000007ff030219 */ /* 0x002fe20000011604 */
[----:B------:R-:W-:Y:S01]  /*ad30*/  IMAD.U32 R4, RZ, RZ, UR8 ;  /* 0x00000008ff047e24 */ /* 0x000fe2000f8e00ff */
[----:B------:R-:W-:Y:S02]  /*ad40*/  ULDC.64 UR8, c[0x0][0xad8] ;  /* 0x0002b60000087ab9 */ /* 0x000fe40000000a00 */
[--C-:B------:R-:W-:Y:S01]  /*ad50*/  SHF.R.S32.HI R6, RZ, 0x1f, R3.reuse ;  /* 0x0000001fff067819 */ /* 0x100fe20000011403 */
[----:B------:R-:W-:Y:S02]  /*ad60*/  IMAD.MOV R7, RZ, RZ, -R3 ;  /* 0x000000ffff077224 */ /* 0x000fe400078e0a03 */
[----:B------:R-:W-:-:S04]  /*ad70*/  IMAD.WIDE.U32 R4, R3, UR10, R4 ;  /* 0x0000000a03047c25 */ /* 0x000fc8000f8e0004 */
[----:B------:R-:W-:Y:S02]  /*ad80*/  IMAD R7, R11, R7, R8 ;  /* 0x000000070b077224 */ /* 0x000fe400078e0208 */
[----:B------:R-:W-:Y:S02]  /*ad90*/  IMAD R6, R6, UR10, RZ ;  /* 0x0000000a06067c24 */ /* 0x000fe4000f8e02ff */
[----:B------:R-:W-:Y:S02]  /*ada0*/  IMAD.U32 R8, RZ, RZ, UR44 ;  /* 0x0000002cff087e24 */ /* 0x000fe4000f8e00ff */
[----:B------:R-:W-:Y:S01]  /*adb0*/  IMAD R9, R3, UR11, R6 ;  /* 0x0000000b03097c24 */ /* 0x000fe2000f8e0206 */
[----:B------:R-:W-:Y:S01]  /*adc0*/  SHF.R.S32.HI R6, RZ, 0x1f, R7 ;  /* 0x0000001fff067819 */ /* 0x000fe20000011407 */
[----:B------:R-:W-:Y:S02]  /*add0*/  IMAD R8, R8, 0x80, R13 ;  /* 0x0000008008087824 */ /* 0x000fe400078e020d */
[----:B------:R-:W-:-:S02]  /*ade0*/  IMAD.IADD R5, R5, 0x1, R9 ;  /* 0x0000000105057824 */ /* 0x000fc400078e0209 */
[----:B------:R-:W-:Y:S02]  /*adf0*/  IMAD R6, R6, UR8, RZ ;  /* 0x0000000806067c24 */ /* 0x000fe4000f8e02ff */
[----:B------:R-:W-:-:S04]  /*ae00*/  IMAD.WIDE.U32 R4, R7, UR8, R4 ;  /* 0x0000000807047c25 */ /* 0x000fc8000f8e0004 */
[----:B------:R-:W-:Y:S01]  /*ae10*/  IMAD R9, R7, UR9, R6 ;  /* 0x0000000907097c24 */ /* 0x000fe2000f8e0206 */
[----:B------:R-:W-:Y:S01]  /*ae20*/  ULDC.64 UR8, c[0x0][0xa80] ;  /* 0x0002a00000087ab9 */ /* 0x000fe20000000a00 */
[----:B-----5:R-:W-:Y:S01]  /*ae30*/  IMAD R11, R0, R11, RZ ;  /* 0x0000000b000b7224 */ /* 0x020fe200078e02ff */
[----:B------:R-:W-:Y:S01]  /*ae40*/  LEA R6, P2, R4, UR8, 0x1 ;  /* 0x0000000804067c11 */ /* 0x000fe2000f8408ff */
[C---:B------:R-:W-:Y:S02]  /*ae50*/  VIADD R3, R8.reuse, 0x40 ;  /* 0x0000004008037836 */ /* 0x040fe40000000000 */
[----:B------:R-:W-:Y:S02]  /*ae60*/  IMAD.IADD R5, R5, 0x1, R9 ;  /* 0x0000000105057824 */ /* 0x000fe400078e0209 */
[----:B------:R-:W-:Y:S01]  /*ae70*/  VIADD R0, R8, 0x20 ;  /* 0x0000002008007836 */ /* 0x000fe20000000000 */
[----:B------:R-:W-:Y:S01]  /*ae80*/  ISETP.GE.AND P0, PT, R3, R11, PT ;  /* 0x0000000b0300720c */ /* 0x000fe20003f06270 */
[----:B------:R-:W-:Y:S01]  /*ae90*/  IMAD.SHL.U32 R7, R10, 0x8, RZ ;  /* 0x000000080a077824 */ /* 0x000fe200078e00ff */
[----:B------:R-:W-:-:S02]  /*aea0*/  LEA.HI.X R3, R4, UR9, R5, 0x1, P2 ;  /* 0x0000000904037c11 */ /* 0x000fc400090f0c05 */
[-C--:B------:R-:W-:Y:S01]  /*aeb0*/  ISETP.GE.AND P2, PT, R8, R11.reuse, PT ;  /* 0x0000000b0800720c */ /* 0x080fe20003f46270 */
[C---:B------:R-:W-:Y:S01]  /*aec0*/  VIADD R9, R7.reuse, 0x80 ;  /* 0x0000008007097836 */ /* 0x040fe20000000000 */
[----:B------:R-:W-:Y:S01]  /*aed0*/  ISETP.GE.AND P1, PT, R0, R11, PT ;  /* 0x0000000b0000720c */ /* 0x000fe20003f26270 */
[C---:B------:R-:W-:Y:S01]  /*aee0*/  VIADD R13, R7.reuse, 0xc0 ;  /* 0x000000c0070d7836 */ /* 0x040fe20000000000 */
[----:B------:R0:W1:Y:S01]  /*aef0*/  SHFL.IDX PT, R4, R6, RZ, 0x181f ;  /* 0x00181fff06047589 */ /* 0x00006200000e0000 */
[----:B------:R-:W-:Y:S01]  /*af00*/  VIADD R15, R7, 0x40 ;  /* 0x00000040070f7836 */ /* 0x000fe20000000000 */
[----:B------:R-:W-:Y:S02]  /*af10*/  SHF.R.S32.HI R12, RZ, 0x1f, R7 ;  /* 0x0000001fff0c7819 */ /* 0x000fe40000011407 */
[----:B------:R0:W2:Y:S01]  /*af20*/  SHFL.IDX PT, R0, R3, RZ, 0x181f ;  /* 0x00181fff03007589 */ /* 0x0000a200000e0000 */
[----:B------:R-:W-:Y:S02]  /*af30*/  SHF.R.S32.HI R10, RZ, 0x1f, R9 ;  /* 0x0000001fff0a7819 */ /* 0x000fe40000011409 */
[----:B------:R-:W-:-:S02]  /*af40*/  SHF.R.S32.HI R14, RZ, 0x1f, R13 ;  /* 0x0000001fff0e7819 */ /* 0x000fc4000001140d */
[----:B------:R-:W-:Y:S01]  /*af50*/  SHF.R.S32.HI R20, RZ, 0x1f, R15 ;  /* 0x0000001fff147819 */ /* 0x000fe2000001140f */
[----:B------:R-:W-:Y:S06]  /*af60*/  @P2 BRA `(.L_x_9429) ;  /* 0x0000000000442947 */ /* 0x000fec0003800000 */
        /* <DEDUP_REMOVED lines=8> */
[----:B------:R3:W-:Y:S01]  /*aff0*/  @!P5 ST.E.128 desc[UR40][R24.64], RZ ;  /* 0x000000ff1800d985 */ /* 0x0007e2000c101d28 */
[----:B------:R-:W-:Y:S02]  /*b000*/  @!P4 LEA.HI.X R27, R15, R0, R20, 0x1, P6 ;  /* 0x000000000f1bc211 */ /* 0x000fe400030f0c14 */
[----:B------:R-:W-:-:S03]  /*b010*/  @!P3 LEA R28, P6, R9, R4, 0x1 ;  /* 0x00000004091cb211 */ /* 0x000fc600078c08ff */
[----:B------:R3:W-:Y:S01]  /*b020*/  @!P4 ST.E.128 desc[UR40][R26.64], RZ ;  /* 0x000000ff1a00c985 */ /* 0x0007e2000c101d28 */
[----:B------:R-:W-:Y:S02]  /*b030*/  @!P3 LEA.HI.X R29, R9, R0, R10, 0x1, P6 ;  /* 0x00000000091db211 */ /* 0x000fe400030f0c0a */
[----:B------:R-:W-:-:S03]  /*b040*/  @!P2 LEA R4, P6, R13, R4, 0x1 ;  /* 0x000000040d04a211 */ /* 0x000fc600078c08ff */
[----:B------:R3:W-:Y:S01]  /*b050*/  @!P3 ST.E.128 desc[UR40][R28.64], RZ ;  /* 0x000000ff1c00b985 */ /* 0x0007e2000c101d28 */
[----:B------:R-:W-:-:S05]  /*b060*/  @!P2 LEA.HI.X R5, R13, R0, R14, 0x1, P6 ;  /* 0x000000000d05a211 */ /* 0x000fca00030f0c0e */
[----:B------:R3:W-:Y:S04]  /*b070*/  @!P2 ST.E.128 desc[UR40][R4.64], RZ ;  /* 0x000000ff0400a985 */ /* 0x0007e8000c101d28 */
.L_x_9429:
[----:B------:R-:W-:Y:S05]  /*b080*/  BSYNC B1 ;  /* 0x0000000000017941 */ /* 0x000fea0003800000 */
.L_x_9428:
[----:B--2---:R2:W4:Y:S01]  /*b090*/  SHFL.IDX PT, R0, R3, 0x1, 0x181f ;  /* 0x00381f0003007f89 */ /* 0x00452200000e0000 */
[----:B------:R-:W-:Y:S03]  /*b0a0*/  BSSY B1, `(.L_x_9430) ;  /* 0x0000014000017945 */ /* 0x000fe60003800000 */
[----:B-1-3--:R2:W1:Y:S01]  /*b0b0*/  SHFL.IDX PT, R4, R6, 0x1, 0x181f ;  /* 0x00381f0006047f89 */ /* 0x00a46200000e0000 */
        /* <DEDUP_REMOVED lines=8> */
[----:B----4-:R-:W-:Y:S02]  /*b140*/  @!P4 LEA.HI.X R25, R7, R0, R12, 0x1, P6 ;  /* 0x000000000719c211 */ /* 0x010fe400030f0c0c */
[----:B------:R-:W-:Y:S02]  /*b150*/  @!P2 LEA R28, P6, R9, R4, 0x1 ;  /* 0x00000004091ca211 */ /* 0x000fe400078c08ff */
[----:B------:R-:W-:Y:S01]  /*b160*/  @!P3 LEA.HI.X R27, R15, R0, R20, 0x1, P5 ;  /* 0x000000000f1bb211 */ /* 0x000fe200028f0c14 */
[----:B------:R3:W-:Y:S01]  /*b170*/  @!P4 ST.E.128 desc[UR40][R24.64], RZ ;  /* 0x000000ff1800c985 */ /* 0x0007e2000c101d28 */
[----:B------:R-:W-:-:S02]  /*b180*/  @!P1 LEA R4, P5, R13, R4, 0x1 ;  /* 0x000000040d049211 */ /* 0x000fc400078a08ff */
[-C--:B------:R-:W-:Y:S01]  /*b190*/  @!P2 LEA.HI.X R29, R9, R0.reuse, R10, 0x1, P6 ;  /* 0x00000000091da211 */ /* 0x080fe200030f0c0a */
[----:B------:R3:W-:Y:S01]  /*b1a0*/  @!P3 ST.E.128 desc[UR40][R26.64], RZ ;  /* 0x000000ff1a00b985 */ /* 0x0007e2000c101d28 */
[----:B------:R-:W-:-:S03]  /*b1b0*/  @!P1 LEA.HI.X R5, R13, R0, R14, 0x1, P5 ;  /* 0x000000000d059211 */ /* 0x000fc600028f0c0e */
[----:B------:R3:W-:Y:S04]  /*b1c0*/  @!P2 ST.E.128 desc[UR40][R28.64], RZ ;  /* 0x000000ff1c00a985 */ /* 0x0007e8000c101d28 */
[----:B------:R3:W-:Y:S02]  /*b1d0*/  @!P1 ST.E.128 desc[UR40][R4.64], RZ ;  /* 0x000000ff04009985 */ /* 0x0007e4000c101d28 */
.L_x_9431:
[----:B------:R-:W-:Y:S05]  /*b1e0*/  BSYNC B1 ;  /* 0x0000000000017941 */ /* 0x000fea0003800000 */
.L_x_9430:
[----:B----4-:R4:W0:Y:S01]  /*b1f0*/  SHFL.IDX PT, R0, R3, 0x2, 0x181f ;  /* 0x00581f0003007f89 */ /* 0x01082200000e0000 */
        /* <DEDUP_REMOVED lines=9> */
[-C--:B------:R-:W-:Y:S02]  /*b290*/  @!P2 LEA R26, P5, R15, R4.reuse, 0x1 ;  /* 0x000000040f1aa211 */ /* 0x080fe400078a08ff */
[----:B------:R-:W-:Y:S02]  /*b2a0*/  @!P1 LEA R28, P4, R9, R4, 0x1 ;  /* 0x00000004091c9211 */ /* 0x000fe400078808ff */
[----:B0-----:R-:W-:Y:S02]  /*b2b0*/  @!P3 LEA.HI.X R25, R7, R0, R12, 0x1, P6 ;  /* 0x000000000719b211 */ /* 0x001fe400030f0c0c */
[----:B------:R-:W-:Y:S02]  /*b2c0*/  @!P0 LEA R4, P6, R13, R4, 0x1 ;  /* 0x000000040d048211 */ /* 0x000fe400078c08ff */
[-C--:B------:R-:W-:Y:S01]  /*b2d0*/  @!P2 LEA.HI.X R27, R15, R0.reuse, R20, 0x1, P5 ;  /* 0x000000000f1ba211 */ /* 0x080fe200028f0c14 */
[----:B------:R3:W-:Y:S01]  /*b2e0*/  @!P3 ST.E.128 desc[UR40][R24.64], RZ ;  /* 0x000000ff1800b985 */ /* 0x0007e2000c101d28 */
[----:B------:R-:W-:-:S02]  /*b2f0*/  @!P1 LEA.HI.X R29, R9, R0, R10, 0x1, P4 ;  /* 0x00000000091d9211 */ /* 0x000fc400020f0c0a */
[----:B------:R-:W-:Y:S01]  /*b300*/  @!P0 LEA.HI.X R5, R13, R0, R14, 0x1, P6 ;  /* 0x000000000d058211 */ /* 0x000fe200030f0c0e */
[----:B------:R3:W-:Y:S04]  /*b310*/  @!P2 ST.E.128 desc[UR40][R26.64], RZ ;  /* 0x000000ff1a00a985 */ /* 0x0007e8000c101d28 */
[----:B------:R3:W-:Y:S04]  /*b320*/  @!P1 ST.E.128 desc[UR40][R28.64], RZ ;  /* 0x000000ff1c009985 */ /* 0x0007e8000c101d28 */
[----:B------:R3:W-:Y:S02]  /*b330*/  @!P0 ST.E.128 desc[UR40][R4.64], RZ ;  /* 0x000000ff04008985 */ /* 0x0007e4000c101d28 */
.L_x_9433:
[----:B------:R-:W-:Y:S05]  /*b340*/  BSYNC B1 ;  /* 0x0000000000017941 */ /* 0x000fea0003800000 */
.L_x_9432:
[----:B0-----:R-:W-:Y:S01]  /*b350*/  VIADD R0, R8, 0x60 ;  /* 0x0000006008007836 */ /* 0x001fe20000000000 */
[----:B--2-4-:R-:W0:Y:S04]  /*b360*/  SHFL.IDX PT, R3, R3, 0x3, 0x181f ;  /* 0x00781f0003037f89 */ /* 0x014e2800000e0000 */
[----:B------:R-:W-:Y:S01]  /*b370*/  ISETP.GE.AND P0, PT, R0, R11, PT ;  /* 0x0000000b0000720c */ /* 0x000fe20003f06270 */
[----:B-1-3--:R1:W2:-:S12]  /*b380*/  SHFL.IDX PT, R4, R6, 0x3, 0x181f ;  /* 0x00781f0006047f89 */ /* 0x00a29800000e0000 */
[----:B-1----:R-:W-:Y:S05]  /*b390*/  @P0 BRA `(.L_x_9422) ;  /* 0x0000000000440947 */ /* 0x002fea0003800000 */
[----:B------:R-:W-:Y:S02]  /*b3a0*/  ULDC UR4, c[0x0][0xac8] ;  /* 0x0002b20000047ab9 */ /* 0x000fe40000000800 */
[----:B------:R-:W-:Y:S02]  /*b3b0*/  ISETP.GE.AND P3, PT, R7, UR4, PT ;  /* 0x0000000407007c0c */ /* 0x000fe4000bf66270 */
[----:B------:R-:W-:Y:S02]  /*b3c0*/  ISETP.GE.AND P2, PT, R15, UR4, PT ;  /* 0x000000040f007c0c */ /* 0x000fe4000bf46270 */
[----:B------:R-:W-:Y:S02]  /*b3d0*/  ISETP.GE.AND P1, PT, R9, UR4, PT ;  /* 0x0000000409007c0c */ /* 0x000fe4000bf26270 */
[----:B------:R-:W-:-:S07]  /*b3e0*/  ISETP.GE.AND P0, PT, R13, UR4, PT ;  /* 0x000000040d007c0c */ /* 0x000fce000bf06270 */
[----:B--2---:R-:W-:-:S04]  /*b3f0*/  @!P3 LEA R6, P4, R7, R4, 0x1 ;  /* 0x000000040706b211 */ /* 0x004fc800078808ff */
[-C--:B0-----:R-:W-:Y:S02]  /*b400*/  @!P3 LEA.HI.X R7, R7, R3.reuse, R12, 0x1, P4 ;  /* 0x000000030707b211 */ /* 0x081fe400020f0c0c */
[-C--:B------:R-:W-:Y:S02]  /*b410*/  @!P2 LEA R24, P4, R15, R4.reuse, 0x1 ;  /* 0x000000040f18a211 */ /* 0x080fe400078808ff */
[-C--:B------:R-:W-:Y:S01]  /*b420*/  @!P1 LEA R8, P5, R9, R4.reuse, 0x1 ;  /* 0x0000000409089211 */ /* 0x080fe200078a08ff */
[----:B------:R0:W-:Y:S01]  /*b430*/  @!P3 ST.E.128 desc[UR40][R6.64], RZ ;  /* 0x000000ff0600b985 */ /* 0x0001e2000c101d28 */
[----:B------:R-:W-:Y:S02]  /*b440*/  @!P0 LEA R4, P6, R13, R4, 0x1 ;  /* 0x000000040d048211 */ /* 0x000fe400078c08ff */
[-C--:B------:R-:W-:Y:S02]  /*b450*/  @!P2 LEA.HI.X R25, R15, R3.reuse, R20, 0x1, P4 ;  /* 0x000000030f19a211 */ /* 0x080fe400020f0c14 */
[----:B------:R-:W-:-:S02]  /*b460*/  @!P1 LEA.HI.X R9, R9, R3, R10, 0x1, P5 ;  /* 0x0000000309099211 */ /* 0x000fc400028f0c0a */
[----:B------:R-:W-:Y:S01]  /*b470*/  @!P0 LEA.HI.X R5, R13, R3, R14, 0x1, P6 ;  /* 0x000000030d058211 */ /* 0x000fe200030f0c0e */
[----:B------:R0:W-:Y:S04]  /*b480*/  @!P2 ST.E.128 desc[UR40][R24.64], RZ ;  /* 0x000000ff1800a985 */ /* 0x0001e8000c101d28 */
[----:B------:R0:W-:Y:S04]  /*b490*/  @!P1 ST.E.128 desc[UR40][R8.64], RZ ;  /* 0x000000ff08009985 */ /* 0x0001e8000c101d28 */
[----:B------:R0:W-:Y:S02]  /*b4a0*/  @!P0 ST.E.128 desc[UR40][R4.64], RZ ;  /* 0x000000ff04008985 */ /* 0x0001e4000c101d28 */
.L_x_9422:
[----:B------:R-:W-:Y:S05]  /*b4b0*/  BSYNC B0 ;  /* 0x0000000000007941 */ /* 0x000fea0003800000 */
.L_x_9412:
[----:B------:R-:W-:Y:S02]  /*b4c0*/  ULDC UR4, c[0x0][0xc3c] ;  /* 0x00030f0000047ab9 */ /* 0x000fe40000000800 */
[----:B------:R-:W-:-:S06]  /*b4d0*/  UISETP.GE.AND UP0, UPT, UR7, UR4, UPT ;  /* 0x000000040700728c */ /* 0x000fcc000bf06270 */
[----:B------:R-:W-:-:S13]  /*b4e0*/  PLOP3.LUT P0, PT, PT, PT, UP0, 0x80, 0x0 ;  /* 0x000000000000781c */ /* 0x000fda0003f0f008 */
[----:B------:R-:W-:Y:S05]  /*b4f0*/  @!P0 BRA `(.L_x_9434) ;  /* 0xffffff5c000c8947 */ /* 0x000fea000383ffff */
[----:B------:R-:W-:Y:S05]  /*b500*/  EXIT ;  /* 0x000000000000794d */ /* 0x000fea0003800000 */
.L_x_9387:
        /* <DEDUP_REMOVED lines=18> */
.L_x_9435:
        /* <DEDUP_REMOVED lines=43> */
.L_x_9439:
        /* <DEDUP_REMOVED lines=38> */
.L_x_9437:
        /* <DEDUP_REMOVED lines=20> */
.L_x_9440:
        /* <DEDUP_REMOVED lines=54> */
.L_x_9438:
[----:B------:R-:W-:Y:S01]  /*bfe0*/  IMAD.U32 R2, RZ, RZ, UR6 ;  /* 0x00000006ff027e24 */ /* 0x000fe2000f8e00ff */
[----:B------:R1:W-:Y:S04]  /*bff0*/  STL [R1+0x4], RZ ;  /* 0x000004ff01007387 */ /* 0x0003e80000100800 */
[----:B------:R1:W-:Y:S04]  /*c000*/  STL [R1+0x8], RZ ;  /* 0x000008ff01007387 */ /* 0x0003e80000100800 */
[----:B------:R1:W-:Y:S02]  /*c010*/  STL [R1], R2 ;  /* 0x0000000201007387 */ /* 0x0003e40000100800 */
.L_x_9441:
        /* <DEDUP_REMOVED lines=10> */
.L_x_9436:
        /* <DEDUP_REMOVED lines=8> */
[----:B------:R-:W2:Y:S01]  /*c140*/  S2UR UR5, SR_CgaCtaId ;  /* 0x00000000000579c3 */ /* 0x000ea20000008800 */
        /* <DEDUP_REMOVED lines=15> */
[----:B--2---:R-:W-:-:S06]  /*c240*/  ULEA UR4, UR5, UR4, 0x18 ;  /* 0x0000000405047291 */ /* 0x004fcc000f8ec03f */
[----:B------:R-:W-:-:S04]  /*c250*/  IMAD.U32 R18, RZ, RZ, UR4 ;  /* 0x00000004ff127e24 */ /* 0x000fc8000f8e00ff */
[----:B------:R-:W-:-:S05]  /*c260*/  IMAD R2, R3, 0x2, R18 ;  /* 0x0000000203027824 */ /* 0x000fca00078e0212 */
[----:B------:R0:W-:Y:S04]  /*c270*/  STL [R1+0x28], R2 ;  /* 0x0000280201007387 */ /* 0x0001e80000100800 */
[----:B------:R0:W-:Y:S04]  /*c280*/  STL [R1+0x10], R0 ;  /* 0x0000100001007387 */ /* 0x0001e80000100800 */
[----:B------:R0:W-:Y:S02]  /*c290*/  STL [R1+0x48], RZ ;  /* 0x000048ff01007387 */ /* 0x0001e40000100800 */
.L_x_9544:
[----:B0-2---:R-:W2:Y:S01]  /*c2a0*/  LDL R0, [R1+0xc] ;  /* 0x00000c0001007983 */ /* 0x005ea20000100800 */
[----:B------:R-:W2:Y:S01]  /*c2b0*/  LDC.64 R2, c[0x0][0xc88] ;  /* 0x00032200ff027b82 */ /* 0x000ea20000000a00 */
[----:B------:R-:W-:Y:S05]  /*c2c0*/  YIELD ;  /* 0x0000000000007946 */ /* 0x000fea0003800000 */
[----:B------:R-:W-:Y:S01]  /*c2d0*/  ULDC.64 UR4, c[0x0][0xa28] ;  /* 0x00028a0000047ab9 */ /* 0x000fe20000000a00 */
[----:B---3--:R-:W-:Y:S01]  /*c2e0*/  IMAD.MOV.U32 R6, RZ, RZ, RZ ;  /* 0x000000ffff067224 */ /* 0x008fe200078e00ff */
[----:B------:R-:W-:Y:S01]  /*c2f0*/  ISETP.NE.U32.AND P0, PT, RZ, UR4, PT ;  /* 0x00000004ff007c0c */ /* 0x000fe2000bf05070 */
[----:B------:R-:W-:Y:S01]  /*c300*/  ULDC.64 UR6, c[0x0][0xa18] ;  /* 0x0002860000067ab9 */ /* 0x000fe20000000a00 */
[----:B------:R-:W-:Y:S01]  /*c310*/  ULDC.64 UR8, c[0x0][0xa08] ;  /* 0x0002820000087ab9 */ /* 0x000fe20000000a00 */
[----:B--2---:R-:W-:-:S05]  /*c320*/  IMAD.WIDE R2, R0, 0x4, R2 ;  /* 0x0000000400027825 */ /* 0x004fca00078e0202 */
[----:B-1----:R-:W2:Y:S01]  /*c330*/  LDG.E R10, desc[UR40][R2.64] ;  /* 0x00000028020a7981 */ /* 0x002ea2000c1e1900 */
        /* <DEDUP_REMOVED lines=46> */
.L_x_9443:
        /* <DEDUP_REMOVED lines=18> */
.L_x_9444:
[----:B------:R-:W-:Y:S05]  /*c740*/  @!P0 BRA `(.L_x_9445) ;  /* 0x00000000000c8947 */ /* 0x000fea0003800000 */
[----:B------:R-:W2:Y:S04]  /*c750*/  LDG.E R6, desc[UR40][R4.64] ;  /* 0x0000002804067981 */ /* 0x000ea8000c1e1900 */
[----:B------:R-:W2:Y:S02]  /*c760*/  LDG.E R4, desc[UR40][R4.64+0x4] ;  /* 0x0000042804047981 */ /* 0x000ea4000c1e1900 */
[----:B--2---:R-:W-:-:S07]  /*c770*/  IMAD.IADD R6, R4, 0x1, -R6 ;  /* 0x0000000104067824 */ /* 0x004fce00078e0a06 */
.L_x_9445:
[----:B-----5:R-:W-:Y:S01]  /*c780*/  IMAD.IADD R6, R6, 0x1, -R0 ;  /* 0x0000000106067824 */ /* 0x020fe200078e0a00 */
[----:B------:R-:W-:Y:S01]  /*c790*/  LOP3.LUT R9, R2, 0xff, RZ, 0xc0, !PT ;  /* 0x000000ff02097812 */ /* 0x000fe200078ec0ff */
[----:B------:R-:W-:Y:S01]  /*c7a0*/  IMAD.MOV.U32 R4, RZ, RZ, RZ ;  /* 0x000000ffff047224 */ /* 0x000fe200078e00ff */
[----:B------:R-:W-:Y:S01]  /*c7b0*/  BSSY B0, `(.L_x_9446) ;  /* 0x000002a000007945 */ /* 0x000fe20003800000 */
[C---:B------:R-:W-:Y:S01]  /*c7c0*/  VIADD R0, R6.reuse, 0x5f ;  /* 0x0000005f06007836 */ /* 0x040fe20000000000 */
[----:B------:R-:W-:Y:S01]  /*c7d0*/  ISETP.GE.AND P0, PT, R6, 0x1, PT ;  /* 0x000000010600780c */ /* 0x000fe20003f06270 */
[----:B------:R-:W-:Y:S01]  /*c7e0*/  IMAD.MOV.U32 R10, RZ, RZ, R4 ;  /* 0x000000ffff0a7224 */ /* 0x000fe200078e0004 */
[----:B------:R2:W-:Y:S01]  /*c7f0*/  STL [R1+0x38], R4 ;  /* 0x0000380401007387 */ /* 0x0005e20000100800 */
[----:B------:R-:W-:-:S05]  /*c800*/  IMAD.HI R0, R0, 0x2aaaaaab, RZ ;  /* 0x2aaaaaab00007827 */ /* 0x000fca00078e02ff */
[----:B-1----:R-:W-:-:S04]  /*c810*/  SHF.R.U32.HI R3, RZ, 0x1f, R0 ;  /* 0x0000001fff037819 */ /* 0x002fc80000011600 */
[----:B------:R-:W-:-:S05]  /*c820*/  LEA.HI.SX32 R8, R0, R3, 0x1c ;  /* 0x0000000300087211 */ /* 0x000fca00078fe2ff */
[----:B------:R2:W-:Y:S04]  /*c830*/  STL [R1+0x40], R8 ;  /* 0x0000400801007387 */ /* 0x0005e80000100800 */
[----:B------:R2:W-:Y:S01]  /*c840*/  STL [R1+0x58], R9 ;  /* 0x0000580901007387 */ /* 0x0005e20000100800 */
[----:B------:R-:W-:Y:S05]  /*c850*/  @!P0 BRA `(.L_x_9447) ;  /* 0x00000000007c8947 */ /* 0x000fea0003800000 */
[----:B------:R-:W-:-:S04]  /*c860*/  SHF.R.U32.HI R0, RZ, 0x10, R2 ;  /* 0x00000010ff007819 */ /* 0x000fc80000011602 */
[----:B------:R-:W-:-:S13]  /*c870*/  ISETP.NE.AND P0, PT, R0, RZ, PT ;  /* 0x000000ff0000720c */ /* 0x000fda0003f05270 */
[----:B------:R-:W2:Y:S02]  /*c880*/  @!P0 LDC R0, c[0x0][0x9f0] ;  /* 0x00027c00ff008b82 */ /* 0x000ea40000000800 */
        /* <DEDUP_REMOVED lines=28> */
.L_x_9447:
[----:B------:R-:W-:Y:S05]  /*ca50*/  BSYNC B0 ;  /* 0x0000000000007941 */ /* 0x000fea0003800000 */
.L_x_9446:
[----:B------:R-:W-:Y:S01]  /*ca60*/  IMAD.MOV.U32 R0, RZ, RZ, R10 ;  /* 0x000000ffff007224 */ /* 0x000fe200078e000a */
[----:B------:R-:W-:Y:S03]  /*ca70*/  BSSY B7, `(.L_x_9448) ;  /* 0x00003e2000077945 */ /* 0x000fe60003800000 */
[----:B------:R-:W-:-:S05]  /*ca80*/  IMAD R2, R9, R0, RZ ;  /* 0x0000000009027224 */ /* 0x000fca00078e02ff */
        /* <DEDUP_REMOVED lines=9> */
[----:B------:R-:W3:Y:S01]  /*cb20*/  S2R R5, SR_LANEID ;  /* 0x0000000000057919 */ /* 0x000ee20000000000 */
[----:B------:R-:W-:Y:S01]  /*cb30*/  VOTEU.ANY UR4, UPT, PT ;  /* 0x0000000000047886 */ /* 0x000fe200038e0100 */
[----:B------:R-:W4:Y:S01]  /*cb40*/  LDC.64 R2, c[0x0][0xc60] ;  /* 0x00031800ff027b82 */ /* 0x000f220000000a00 */
[----:B------:R-:W3:Y:S02]  /*cb50*/  FLO.U32 R0, UR4 ;  /* 0x0000000400007d00 */ /* 0x000ee400080e0000 */
[----:B---3--:R-:W-:-:S06]  /*cb60*/  ISETP.EQ.U32.AND P0, PT, R0, R5, PT ;  /* 0x000000050000720c */ /* 0x008fcc0003f02070 */
[----:B------:R-:W4:Y:S07]  /*cb70*/  POPC R5, UR4 ;  /* 0x0000000400057d09 */ /* 0x000f2e0008000000 */
[----:B----4-:R-:W3:Y:S01]  /*cb80*/  @P0 ATOMG.E.ADD.STRONG.GPU PT, R3, desc[UR40][R2.64], R5 ;  /* 0x00000005020309a8 */ /* 0x010ee200081ee1e8 */
[----:B--2---:R-:W2:Y:S02]  /*cb90*/  S2R R4, SR_LTMASK ;  /* 0x0000000000047919 */ /* 0x004ea40000003900 */
[----:B--2---:R-:W-:-:S04]  /*cba0*/  LOP3.LUT R4, R4, UR4, RZ, 0xc0, !PT ;  /* 0x0000000404047c12 */ /* 0x004fc8000f8ec0ff */
[----:B------:R-:W2:Y:S01]  /*cbb0*/  POPC R7, R4 ;  /* 0x0000000400077309 */ /* 0x000ea20000000000 */
[----:B---3--:R-:W2:Y:S02]  /*cbc0*/  SHFL.IDX PT, R0, R3, R0, 0x1f ;  /* 0x00001f0003007589 */ /* 0x008ea400000e0000 */
[----:B--2---:R-:W-:-:S05]  /*cbd0*/  IADD3 R0, R0, UR37, R7 ;  /* 0x0000002500007c10 */ /* 0x004fca000fffe007 */
[----:B------:R4:W-:Y:S01]  /*cbe0*/  STL [R1], R0 ;  /* 0x0000000001007387 */ /* 0x0009e20000100800 */
[----:B------:R-:W-:Y:S05]  /*cbf0*/  BRA `(.L_x_9450) ;  /* 0x0000003c00247947 */ /* 0x000fea0003800000 */
.L_x_9449:
        /* <DEDUP_REMOVED lines=20> */
.L_x_9452:
[----:B------:R-:W-:Y:S05]  /*cd40*/  BSYNC B6 ;  /* 0x0000000000067941 */ /* 0x000fea0003800000 */
.L_x_9451:
        /* <DEDUP_REMOVED lines=9> */
[----:B--2---:R-:W-:Y:S02]  /*cde0*/  IMAD.U32 R4, RZ, RZ, UR6 ;  /* 0x00000006ff047e24 */ /* 0x004fe4000f8e00ff */
[----:B------:R-:W-:Y:S02]  /*cdf0*/  IMAD.U32 R5, RZ, RZ, UR7 ;  /* 0x00000007ff057e24 */ /* 0x000fe4000f8e00ff */
[----:B------:R-:W-:Y:S02]  /*ce00*/  IMAD.U32 R6, RZ, RZ, UR8 ;  /* 0x00000008ff067e24 */ /* 0x000fe4000f8e00ff */
[----:B------:R-:W-:-:S02]  /*ce10*/  IMAD.U32 R7, RZ, RZ, UR9 ;  /* 0x00000009ff077e24 */ /* 0x000fc4000f8e00ff */
[----:B-1----:R-:W-:Y:S02]  /*ce20*/  IMAD.U32 R10, RZ, RZ, UR4 ;  /* 0x00000004ff0a7e24 */ /* 0x002fe4000f8e00ff */
[----:B0-----:R-:W-:Y:S02]  /*ce30*/  IMAD.U32 R11, RZ, RZ, UR5 ;  /* 0x00000005ff0b7e24 */ /* 0x001fe4000f8e00ff */
[----:B------:R-:W-:Y:S02]  /*ce40*/  IMAD.MOV.U32 R8, RZ, RZ, 0x70 ;  /* 0x00000070ff087424 */ /* 0x000fe400078e00ff */
[----:B------:R-:W-:Y:S02]  /*ce50*/  IMAD.MOV.U32 R12, RZ, RZ, 0x1 ;  /* 0x00000001ff0c7424 */ /* 0x000fe400078e00ff */
[----:B---3--:R-:W-:-:S07]  /*ce60*/  IMAD.MOV.U32 R13, RZ, RZ, RZ ;  /* 0x000000ffff0d7224 */ /* 0x008fce00078e00ff */
[----:B------:R-:W-:-:S07]  /*ce70*/  LEPC R20, `(.L_x_9455) ;  /* 0x000000001014794e */ /* 0x000fce0000000000 */
[----:B----4-:R-:W-:Y:S05]  /*ce80*/  CALL.ABS.NOINC R2 ;  /* 0x0000000002007343 */ /* 0x010fea0003c00000 */
.L_x_9455:
        /* <DEDUP_REMOVED lines=16> */
.L_x_9454:
[----:B------:R-:W-:Y:S05]  /*cf90*/  BSYNC B6 ;  /* 0x0000000000067941 */ /* 0x000fea0003800000 */
.L_x_9453:
[----:B--2---:R-:W2:Y:S01]  /*cfa0*/  LDL.LU R4, [R1+0x14] ;  /* 0x0000140001047983 */ /* 0x004ea20000300800 */
        /* <DEDUP_REMOVED lines=8> */
[----:B---3--:R2:W3:Y:S02]  /*d030*/  @P0 LDG.E R7, desc[UR40][R2.64] ;  /* 0x0000002802070981 */ /* 0x0084e4000c1e1900 */
        /* <DEDUP_REMOVED lines=14> */
.L_x_9560:
        /* <DEDUP_REMOVED lines=9> */
.L_x_9563:
        /* <DEDUP_REMOVED lines=24> */
.L_x_9459:
[----:B--2---:R-:W2:Y:S01]  /*d330*/  LDL R2, [R1+0x10] ;  /* 0x0000100001027983 */ /* 0x004ea20000100800 */
[----:B----4-:R-:W-:Y:S01]  /*d340*/  IMAD R0, R19, 0x8, R18 ;  /* 0x0000000813007824 */ /* 0x010fe200078e0212 */
[----:B--2---:R-:W-:-:S04]  /*d350*/  SHF.L.U32 R2, R2, 0x1f, RZ ;  /* 0x0000001f02027819 */ /* 0x004fc800000006ff */
[----:B------:R-:W2:Y:S02]  /*d360*/  SYNCS.PHASECHK.TRANS64.TRYWAIT P0, [R0+URZ+0x22840], R2 ;  /* 0x02284002000075a7 */ /* 0x000ea4000800017f */
[----:B--2---:R-:W-:Y:S05]  /*d370*/  @!P0 BRA `(.L_x_9460) ;  /* 0x00000048005c8947 */ /* 0x004fea0003800000 */
.L_x_9564:
        /* <DEDUP_REMOVED lines=11> */
.L_x_9461:
[----:B------:R-:W3:Y:S04]  /*d430*/  LDL R3, [R1+0x2c] ;  /* 0x00002c0001037983 */ /* 0x000ee80000100800 */
[----:B--2---:R-:W2:Y:S01]  /*d440*/  LDL R2, [R1+0x1c] ;  /* 0x00001c0001027983 */ /* 0x004ea20000100800 */
        /* <DEDUP_REMOVED lines=14> */
[----:B---3--:R-:W-:Y:S02]  /*d530*/  R2UR UR11, R3 ;  /* 0x00000000030b72ca */ /* 0x008fe400000e0000 */
[----:B--2---:R-:W-:-:S13]  /*d540*/  R2UR UR4, R2 ;  /* 0x00000000020472ca */ /* 0x004fda00000e0000 */
[----:B------:R-:W-:-:S03]  /*d550*/  UIMAD UR11, UR11, 0x60, UR4 ;  /* 0x000000600b0b78a4 */ /* 0x000fc6000f8e0204 */
[----:B------:R-:W-:-:S06]  /*d560*/  UMOV UR4, 0x0 ;  /* 0x0000000000047882 */ /* 0x000fcc0000000000 */
[----:B------:R4:W-:Y:S02]  /*d570*/  UTMALDG.4D [UR8], [UR6], desc[UR4] ;  /* 0x00000408060075b4 */ /* 0x0009e40008019000 */
[----:B----4-:R-:W-:Y:S01]  /*d580*/  NOP ;  /* 0x0000000000007918 */ /* 0x010fe20000000000 */
.L_x_9457:
[----:B------:R-:W2:Y:S04]  /*d590*/  LDL.LU R3, [R1+0x34] ;  /* 0x0000340001037983 */ /* 0x000ea80000300800 */
[----:B------:R-:W3:Y:S04]  /*d5a0*/  LDL.LU R5, [R1+0x24] ;  /* 0x0000240001057983 */ /* 0x000ee80000300800 */
        /* <DEDUP_REMOVED lines=38> */
.L_x_9463:
[----:B------:R-:W-:Y:S05]  /*d810*/  BSYNC B6 ;  /* 0x0000000000067941 */ /* 0x000fea0003800000 */
.L_x_9462:
[----:B--2---:R-:W2:Y:S01]  /*d820*/  LDL.LU R0, [R1+0x3c] ;  /* 0x00003c0001007983 */ /* 0x004ea20000300800 */
[----:B------:R-:W-:Y:S01]  /*d830*/  ULDC.64 UR4, c[0x0][0x2d8] ;  /* 0x0000b60000047ab9 */ /* 0x000fe20000000a00 */
[----:B------:R-:W3:Y:S01]  /*d840*/  LDC R8, c[0x0][0x448] ;  /* 0x00011200ff087b82 */ /* 0x000ee20000000800 */
[----:B------:R-:W-:Y:S01]  /*d850*/  ULDC UR6, c[0x0][0x2b8] ;  /* 0x0000ae0000067ab9 */ /* 0x000fe20000000800 */
[----:B------:R-:W4:Y:S04]  /*d860*/  LDL.LU R5, [R1+0x34] ;  /* 0x0000340001057983 */ /* 0x000f280000300800 */
[----:B------:R-:W4:Y:S04]  /*d870*/  LDL.LU.64 R2, [R1+0x50] ;  /* 0x0000500001027983 */ /* 0x000f280000300a00 */
[----:B------:R-:W2:Y:S01]  /*d880*/  LDL.LU R4, [R1+0x24] ;  /* 0x0000240001047983 */ /* 0x000ea20000300800 */
[----:B---3--:R-:W-:-:S13]  /*d890*/  ISETP.NE.AND P0, PT, R8, 0x1, PT ;  /* 0x000000010800780c */ /* 0x008fda0003f05270 */
[----:B------:R-:W3:Y:S01]  /*d8a0*/  @P0 LDC R7, c[0x0][0x450] ;  /* 0x00011400ff070b82 */ /* 0x000ee20000000800 */
[----:B----4-:R-:W-:Y:S02]  /*d8b0*/  IMAD.MOV.U32 R3, RZ, RZ, R5 ;  /* 0x000000ffff037224 */ /* 0x010fe400078e0005 */
[----:B------:R-:W4:Y:S01]  /*d8c0*/  LDL.LU R5, [R1+0x4] ;  /* 0x0000040001057983 */ /* 0x000f220000300800 */
[----:B------:R-:W-:-:S03]  /*d8d0*/  IMAD.WIDE.U32 R2, R17, UR4, R2 ;  /* 0x0000000411027c25 */ /* 0x000fc6000f8e0002 */
[----:B------:R0:W5:Y:S01]  /*d8e0*/  LDL R9, [R1+0x28] ;  /* 0x0000280001097983 */ /* 0x0001620000100800 */
[----:B------:R-:W-:Y:S01]  /*d8f0*/  IMAD R3, R17, UR5, R3 ;  /* 0x0000000511037c24 */ /* 0x000fe2000f8e0203 */
[----:B------:R-:W-:Y:S02]  /*d900*/  ULDC.64 UR4, c[0x0][0x2e0] ;  /* 0x0000b80000047ab9 */ /* 0x000fe40000000a00 */
[----:B--2---:R-:W-:Y:S02]  /*d910*/  IMAD R0, R0, UR4, RZ ;  /* 0x0000000400007c24 */ /* 0x004fe4000f8e02ff */
[----:B------:R-:W-:-:S04]  /*d920*/  IMAD.WIDE.U32 R2, R4, UR4, R2 ;  /* 0x0000000404027c25 */ /* 0x000fc8000f8e0002 */
[----:B------:R-:W-:Y:S01]  /*d930*/  IMAD R0, R4, UR5, R0 ;  /* 0x0000000504007c24 */ /* 0x000fe2000f8e0200 */
[----:B-1----:R-:W1:Y:S01]  /*d940*/  S2R R10, SR_TID.X ;  /* 0x00000000000a7919 */ /* 0x002e620000002100 */
[----:B------:R-:W-:Y:S02]  /*d950*/  ULDC.64 UR4, c[0x0][0x2d0] ;  /* 0x0000b40000047ab9 */ /* 0x000fe40000000a00 */
[----:B------:R-:W-:Y:S01]  /*d960*/  IMAD.IADD R3, R3, 0x1, R0 ;  /* 0x0000000103037824 */ /* 0x000fe200078e0200 */
[----:B------:R-:W2:Y:S02]  /*d970*/  S2R R4, SR_TID.X ;  /* 0x0000000000047919 */ /* 0x000ea40000002100 */
[----:B--2---:R-:W-:-:S04]  /*d980*/  LOP3.LUT R4, R4, 0x7f, RZ, 0xc0, !PT ;  /* 0x0000007f04047812 */ /* 0x004fc800078ec0ff */
[----:B------:R-:W-:Y:S02]  /*d990*/  SHF.R.U32.HI R6, RZ, 0x3, R4 ;  /* 0x00000003ff067819 */ /* 0x000fe40000011604 */
[----:B------:R-:W2:Y:S02]  /*d9a0*/  S2R R4, SR_TID.X ;  /* 0x0000000000047919 */ /* 0x000ea40000002100 */
[----:B--2---:R-:W-:-:S05]  /*d9b0*/  IMAD.SHL.U32 R4, R4, 0x10, RZ ;  /* 0x0000001004047824 */ /* 0x004fca00078e00ff */
[----:B------:R-:W-:Y:S02]  /*d9c0*/  LOP3.LUT R4, R6, 0x70, R4, 0xf8, !PT ;  /* 0x0000007006047812 */ /* 0x000fe400078ef804 */
[----:B------:R-:W2:Y:S01]  /*d9d0*/  @P0 LDC R6, c[0x0][0x44c] ;  /* 0x00011300ff060b82 */ /* 0x000ea20000000800 */
[----:B-1----:R-:W-:-:S05]  /*d9e0*/  IMAD.SHL.U32 R10, R10, 0x8, RZ ;  /* 0x000000080a0a7824 */ /* 0x002fca00078e00ff */
[----:B------:R-:W-:Y:S01]  /*d9f0*/  LOP3.LUT R10, R10, 0x38, RZ, 0xc0, !PT ;  /* 0x000000380a0a7812 */ /* 0x000fe200078ec0ff */
[----:B----4-:R-:W-:-:S05]  /*da00*/  IMAD.SHL.U32 R5, R5, 0x80, RZ ;  /* 0x0000008005057824 */ /* 0x010fca00078e00ff */
[----:B------:R-:W-:-:S05]  /*da10*/  LOP3.LUT R0, R4, R5, RZ, 0xfc, !PT ;  /* 0x0000000504007212 */ /* 0x000fca00078efcff */
[----:B--2---:R-:W-:-:S04]  /*da20*/  @P0 IMAD.HI.U32 R6, R0, R6, RZ ;  /* 0x0000000600060227 */ /* 0x004fc800078e00ff */
[----:B------:R-:W-:Y:S01]  /*da30*/  IMAD.MOV.U32 R4, RZ, RZ, R0 ;  /* 0x000000ffff047224 */ /* 0x000fe200078e0000 */
        /* <DEDUP_REMOVED lines=19> */
[----:B0-----:R-:W-:Y:S09]  /*db70*/  BRA.DIV UR4, `(.L_x_9464) ;  /* 0x0000004204707947 */ /* 0x001ff2000b800000 */
[----:B------:R-:W2:Y:S01]  /*db80*/  LDL.LU R6, [R1+0x44] ;  /* 0x0000440001067983 */ /* 0x000ea20000300800 */
[----:B------:R-:W0:Y:S02]  /*db90*/  S2R R7, SR_TID.X ;  /* 0x0000000000077919 */ /* 0x000e240000002100 */
[----:B0-----:R-:W-:-:S04]  /*dba0*/  LOP3.LUT R7, R7, 0x7f, RZ, 0xc0, !PT ;  /* 0x0000007f07077812 */ /* 0x001fc800078ec0ff */
[----:B------:R-:W-:Y:S02]  /*dbb0*/  SHF.R.U32.HI R11, RZ, 0x3, R7 ;  /* 0x00000003ff0b7819 */ /* 0x000fe40000011607 */
[----:B------:R-:W0:Y:S03]  /*dbc0*/  SHFL.IDX PT, R7, R0, RZ, 0x181f ;  /* 0x00181fff00077589 */ /* 0x000e2600000e0000 */
[----:B------:R-:W-:-:S04]  /*dbd0*/  IMAD.IADD R3, R11, 0x1, R5 ;  /* 0x000000010b037824 */ /* 0x000fc800078e0205 */
[C---:B------:R-:W-:Y:S02]  /*dbe0*/  VIADD R5, R3.reuse, 0x10 ;  /* 0x0000001003057836 */ /* 0x040fe40000000000 */
        /* <DEDUP_REMOVED lines=64> */
[----:B------:R1:W2:Y:S02]  /*dff0*/  SHFL.IDX PT, R5, R2, 0x7, 0x181f ;  /* 0x00f81f0002057f89 */ /* 0x0002a400000e0000 */
.L_x_9581:
[----:B------:R-:W-:-:S05]  /*e000*/  VIADD R3, R3, 0x70 ;  /* 0x0000007003037836 */ /* 0x000fca0000000000 */
[----:B------:R-:W-:-:S13]  /*e010*/  ISETP.GE.AND P1, PT, R3, R4, PT ;  /* 0x000000040300720c */ /* 0x000fda0003f26270 */
[----:B01----:R-:W-:-:S05]  /*e020*/  @!P1 LEA R2, P2, R10, R0, 0x1 ;  /* 0x000000000a029211 */ /* 0x003fca00078408ff */
[----:B--2---:R-:W-:-:S05]  /*e030*/  @!P1 IMAD.X R3, RZ, RZ, R5, P2 ;  /* 0x000000ffff039224 */ /* 0x004fca00010e0605 */
[----:B------:R-:W-:Y:S01]  /*e040*/  @!PT LDS RZ, [RZ] ;  /* 0x00000000fffff984 */ /* 0x000fe20000000800 */
[----:B------:R-:W-:Y:S01]  /*e050*/  @!PT LDS RZ, [RZ] ;  /* 0x00000000fffff984 */ /* 0x000fe20000000800 */
[----:B------:R-:W-:Y:S01]  /*e060*/  @!PT LDS RZ, [RZ] ;  /* 0x00000000fffff984 */ /* 0x000fe20000000800 */
[----:B------:R0:W-:Y:S01]  /*e070*/  @!P1 LDGSTS.E.BYPASS.LTC128B.128 [R9+0x1bc00], desc[UR40][R2.64], !P0 ;  /* 0x1bc0000002099fae */ /* 0x0001e2000c101d68 */
[----:B------:R-:W-:Y:S01]  /*e080*/  PLOP3.LUT P0, PT, PT, PT, PT, 0x80, 0x0 ;  /* 0x000000000000781c */ /* 0x000fe20003f0f070 */
[----:B------:R-:W-:-:S12]  /*e090*/  NOP ;  /* 0x0000000000007918 */ /* 0x000fd80000000000 */
.L_x_9465:
        /* <DEDUP_REMOVED lines=18> */
.L_x_9582:
[----:B------:R-:W-:Y:S05]  /*e1c0*/  BSYNC B0 ;  /* 0x0000000000007941 */ /* 0x000fea0003800000 */
.L_x_9466:
[----:B------:R-:W2:Y:S01]  /*e1d0*/  LDL R2, [R1+0x18] ;  /* 0x0000180001027983 */ /* 0x000ea20000100800 */
[----:B------:R-:W-:Y:S01]  /*e1e0*/  BSSY B0, `(.L_x_9468) ;  /* 0x000005a000007945 */ /* 0x000fe20003800000 */
[----:B--2---:R-:W-:-:S13]  /*e1f0*/  ISETP.NE.AND P0, PT, R2, RZ, PT ;  /* 0x000000ff0200720c */ /* 0x004fda0003f05270 */
[----:B------:R-:W-:Y:S05]  /*e200*/  @!P0 BRA `(.L_x_9469) ;  /* 0x00000004005c8947 */ /* 0x000fea0003800000 */
[----:B------:R-:W0:Y:S01]  /*e210*/  LDL R4, [R1+0x10] ;  /* 0x0000100001047983 */ /* 0x000e220000100800 */
[----:B------:R-:W-:Y:S01]  /*e220*/  IMAD R2, R19, 0x8, R18 ;  /* 0x0000000813027824 */ /* 0x000fe200078e0212 */
[----:B------:R-:W-:Y:S01]  /*e230*/  BSSY B1, `(.L_x_9470) ;  /* 0x0000007000017945 */ /* 0x000fe20003800000 */
[----:B------:R-:W1:Y:S02]  /*e240*/  S2R R3, SR_TID.X ;  /* 0x0000000000037919 */ /* 0x000e640000002100 */
[----:B-1----:R-:W-:-:S04]  /*e250*/  LOP3.LUT R3, R3, 0x7f, RZ, 0xc0, !PT ;  /* 0x0000007f03037812 */ /* 0x002fc800078ec0ff */
[----:B------:R-:W-:Y:S02]  /*e260*/  ISETP.NE.AND P1, PT, R3, RZ, PT ;  /* 0x000000ff0300720c */ /* 0x000fe40003f25270 */
[----:B0-----:R-:W-:-:S04]  /*e270*/  SHF.L.U32 R0, R4, 0x1f, RZ ;  /* 0x0000001f04007819 */ /* 0x001fc800000006ff */
[----:B------:R-:W0:Y:S02]  /*e280*/  SYNCS.PHASECHK.TRANS64.TRYWAIT P0, [R2+URZ+0x22860], R0 ;  /* 0x02286000020075a7 */ /* 0x000e24000800017f */
[----:B0-----:R-:W-:Y:S05]  /*e290*/  @!P0 BRA `(.L_x_9471) ;  /* 0x0000004400588947 */ /* 0x001fea0003800000 */
.L_x_9583:
[----:B------:R-:W-:Y:S05]  /*e2a0*/  BSYNC B1 ;  /* 0x0000000000017941 */ /* 0x000fea0003800000 */
.L_x_9470:
        /* <DEDUP_REMOVED lines=9> */
.L_x_9473:
[----:B------:R-:W-:Y:S05]  /*e340*/  BSYNC B1 ;  /* 0x0000000000017941 */ /* 0x000fea0003800000 */
.L_x_9472:
[----:B------:R-:W2:Y:S04]  /*e350*/  LDL R4, [R1+0x1c] ;  /* 0x00001c0001047983 */ /* 0x000ea80000100800 */
[----:B------:R-:W2:Y:S01]  /*e360*/  LDL.LU R3, [R1+0x2c] ;  /* 0x00002c0001037983 */ /* 0x000ea20000300800 */
[----:B0-----:R-:W-:Y:S01]  /*e370*/  IMAD R0, R19, 0xc000, R18 ;  /* 0x0000c00013007824 */ /* 0x001fe200078e0212 */
        /* <DEDUP_REMOVED lines=8> */
[----:B------:R-:W-:-:S07]  /*e400*/  VIADD R4, R0, 0x400 ;  /* 0x0000040000047836 */ /* 0x000fce0000000000 */
.L_x_9474:
        /* <DEDUP_REMOVED lines=15> */
.L_x_9475:
        /* <DEDUP_REMOVED lines=15> */
.L_x_9476:
        /* <DEDUP_REMOVED lines=15> */
.L_x_9477:
        /* <DEDUP_REMOVED lines=10> */
.L_x_9469:
[----:B------:R-:W-:Y:S05]  /*e780*/  BSYNC B0 ;  /* 0x0000000000007941 */ /* 0x000fea0003800000 */
.L_x_9468:
        /* <DEDUP_REMOVED lines=54> */
.L_x_9484:
        /* <DEDUP_REMOVED lines=8> */
.L_x_9584:
[----:B------:R-:W-:Y:S05]  /*eb70*/  BSYNC B3 ;  /* 0x0000000000037941 */ /* 0x000fea0003800000 */
.L_x_9485:
        /* <DEDUP_REMOVED lines=9> */
.L_x_9488:
[----:B------:R-:W-:Y:S05]  /*ec10*/  BSYNC B3 ;  /* 0x0000000000037941 */ /* 0x000fea0003800000 */
.L_x_9487:
[----:B-1----:R-:W3:Y:S01]  /*ec20*/  LDL R6, [R1+0x1c] ;  /* 0x00001c0001067983 */ /* 0x002ee20000100800 */
        /* <DEDUP_REMOVED lines=10> */
[----:B------:R-:W-:-:S09]  /*ecd0*/  VIADD R6, R3, 0x22830 ;  /* 0x0002283003067836 */ /* 0x000fd20000000000 */
.L_x_9489:
        /* <DEDUP_REMOVED lines=13> */
.L_x_9585:
[----:B------:R-:W-:Y:S05]  /*edb0*/  BSYNC B3 ;  /* 0x0000000000037941 */ /* 0x000fea0003800000 */
.L_x_9490:
        /* <DEDUP_REMOVED lines=11> */
.L_x_9493:
[----:B------:R-:W-:Y:S05]  /*ee70*/  BSYNC B3 ;  /* 0x0000000000037941 */ /* 0x000fea0003800000 */
.L_x_9492:
[----:B------:R-:W-:Y:S01]  /*ee80*/  R2UR UR10, R9 ;  /* 0x00000000090a72ca */ /* 0x000fe200000e0000 */
[----:B0-2---:R-:W-:Y:S01]  /*ee90*/  IMAD R2, R19, 0xc000, R18 ;  /* 0x0000c00013027824 */ /* 0x005fe200078e0212 */
[----:B------:R-:W-:Y:S01]  /*eea0*/  R2UR UR6, R6 ;  /* 0x00000000060672ca */ /* 0x000fe200000e0000 */
[----:B------:R-:W-:Y:S01]  /*eeb0*/  UIADD3 UR4, UP0, UR38, 0x470, URZ ;  /* 0x0000047026047890 */ /* 0x000fe2000ff1e03f */
[----:B------:R-:W-:Y:S01]  /*eec0*/  R2UR UR7, R7 ;  /* 0x00000000070772ca */ /* 0x000fe200000e0000 */
[----:B------:R-:W-:Y:S01]  /*eed0*/  VIADD R3, R3, 0x22850 ;  /* 0x0002285003037836 */ /* 0x000fe20000000000 */
[----:B------:R-:W-:Y:S01]  /*eee0*/  PLOP3.LUT P0, PT, PT, PT, PT, 0x80, 0x0 ;  /* 0x000000000000781c */ /* 0x000fe20003f0f070 */
[----:B------:R-:W-:Y:S01]  /*eef0*/  VIADD R5, R2, 0x400 ;  /* 0x0000040002057836 */ /* 0x000fe20000000000 */
[----:B------:R-:W-:-:S12]  /*ef00*/  UIADD3.X UR5, URZ, UR39, URZ, UP0, !UPT ;  /* 0x000000273f057290 */ /* 0x000fd800087fe43f */
.L_x_9494:
        /* <DEDUP_REMOVED lines=15> */
.L_x_9495:
        /* <DEDUP_REMOVED lines=15> */
.L_x_9496:
        /* <DEDUP_REMOVED lines=15> */
.L_x_9497:
        /* <DEDUP_REMOVED lines=10> */
.L_x_9483:
[----:B------:R-:W-:Y:S05]  /*f280*/  BSYNC B1 ;  /* 0x0000000000017941 */ /* 0x000fea0003800000 */
.L_x_9482:
[----:B------:R-:W2:Y:S02]  /*f290*/  LDL.LU R5, [R1+0x30] ;  /* 0x0000300001057983 */ /* 0x000ea40000300800 */
[----:B--2---:R-:W-:-:S07]  /*f2a0*/  VIADD R0, R5, 0xfffffffd ;  /* 0xfffffffd05007836 */ /* 0x004fce0000000000 */
.L_x_9481:
[----:B------:R-:W-:Y:S05]  /*f2b0*/  BSYNC B2 ;  /* 0x0000000000027941 */ /* 0x000fea0003800000 */
.L_x_9480:
[----:B------:R-:W-:Y:S01]  /*f2c0*/  VIADD R8, R8, 0xfffffffe ;  /* 0xfffffffe08087836 */ /* 0x000fe20000000000 */
[----:B------:R-:W-:-:S04]  /*f2d0*/  LOP3.LUT R4, RZ, R4, RZ, 0x33, !PT ;  /* 0x00000004ff047212 */ /* 0x000fc800078e33ff */
[----:B------:R-:W-:-:S13]  /*f2e0*/  ISETP.NE.AND P0, PT, R8, R4, PT ;  /* 0x000000040800720c */ /* 0x000fda0003f05270 */
[----:B------:R-:W-:Y:S05]  /*f2f0*/  @!P0 BRA `(.L_x_9479) ;  /* 0x0000001000f88947 */ /* 0x000fea0003800000 */
.L_x_9530:
        /* <DEDUP_REMOVED lines=35> */
.L_x_9500:
        /* <DEDUP_REMOVED lines=8> */
.L_x_9586:
[----:B------:R-:W-:Y:S05]  /*f5b0*/  BSYNC B2 ;  /* 0x0000000000027941 */ /* 0x000fea0003800000 */
.L_x_9501:
        /* <DEDUP_REMOVED lines=9> */
.L_x_9504:
[----:B------:R-:W-:Y:S05]  /*f650*/  BSYNC B2 ;  /* 0x0000000000027941 */ /* 0x000fea0003800000 */
.L_x_9503:
        /* <DEDUP_REMOVED lines=12> */
.L_x_9505:
        /* <DEDUP_REMOVED lines=13> */
.L_x_9587:
[----:B------:R-:W-:Y:S05]  /*f7f0*/  BSYNC B2 ;  /* 0x0000000000027941 */ /* 0x000fea0003800000 */
.L_x_9506:
        /* <DEDUP_REMOVED lines=11> */
.L_x_9509:
[----:B------:R-:W-:Y:S05]  /*f8b0*/  BSYNC B2 ;  /* 0x0000000000027941 */ /* 0x000fea0003800000 */
.L_x_9508:
        /* <DEDUP_REMOVED lines=9> */
.L_x_9510:
        /* <DEDUP_REMOVED lines=15> */
.L_x_9511:
        /* <DEDUP_REMOVED lines=15> */
.L_x_9512:
        /* <DEDUP_REMOVED lines=15> */
.L_x_9513:
        /* <DEDUP_REMOVED lines=10> */
.L_x_9499:
[----:B------:R-:W-:Y:S05]  /*fcc0*/  BSYNC B1 ;  /* 0x0000000000017941 */ /* 0x000fea0003800000 */
.L_x_9498:
[----:B------:R-:W2:Y:S01]  /*fcd0*/  LDL R2, [R1+0x18] ;  /* 0x0000180001027983 */ /* 0x000ea20000100800 */
[----:B------:R-:W-:Y:S01]  /*fce0*/  VIADD R7, R7, 0x1 ;  /* 0x0000000107077836 */ /* 0x000fe20000000000 */
[----:B------:R-:W-:Y:S04]  /*fcf0*/  BSSY B1, `(.L_x_9514) ;  /* 0x000009a000017945 */ /* 0x000fe80003800000 */
[----:B------:R-:W-:-:S04]  /*fd00*/  ISETP.NE.AND P0, PT, R7, 0x2, PT ;  /* 0x000000020700780c */ /* 0x000fc80003f05270 */
[----:B------:R-:W-:Y:S02]  /*fd10*/  SEL R19, R7, RZ, P0 ;  /* 0x000000ff07137207 */ /* 0x000fe40000000000 */
[----:B--2---:R-:W-:Y:S02]  /*fd20*/  ISETP.NE.AND P2, PT, R2, RZ, PT ;  /* 0x000000ff0200720c */ /* 0x004fe40003f45270 */
[----:B------:R-:W-:-:S04]  /*fd30*/  SEL R2, RZ, 0x1, P0 ;  /* 0x00000001ff027807 */ /* 0x000fc80000000000 */
[----:B------:R-:W-:Y:S01]  /*fd40*/  LOP3.LUT R8, R6, R2, RZ, 0x3c, !PT ;  /* 0x0000000206087212 */ /* 0x000fe200078e3cff */
        /* <DEDUP_REMOVED lines=9> */
[----:B------:R-:W3:Y:S01]  /*fde0*/  LDC R7, c[0x0][0x43c] ;  /* 0x00010f00ff077b82 */ /* 0x000ee20000000800 */
[----:B------:R-:W-:Y:S02]  /*fdf0*/  ULDC.64 UR6, c[0x0][0x428] ;  /* 0x00010a0000067ab9 */ /* 0x000fe40000000a00 */
[----:B0-----:R-:W4:Y:S01]  /*fe00*/  LDL R9, [R1+0x8] ;  /* 0x0000080001097983 */ /* 0x001f220000100800 */
[----:B---3--:R-:W-:-:S13]  /*fe10*/  ISETP.NE.AND P0, PT, R7, 0x1, PT ;  /* 0x000000010700780c */ /* 0x008fda0003f05270 */
        /* <DEDUP_REMOVED lines=8> */
[C---:B----4-:R-:W-:Y:S02]  /*fea0*/  IMAD R4, R9.reuse, UR7, R4 ;  /* 0x0000000709047c24 */ /* 0x050fe4000f8e0204 */
[----:B------:R-:W-:-:S04]  /*feb0*/  IMAD.WIDE.U32 R2, R9, UR6, R2 ;  /* 0x0000000609027c25 */ /* 0x000fc8000f8e0002 */
[----:B------:R-:W-:Y:S01]  /*fec0*/  IMAD.IADD R3, R4, 0x1, R3 ;  /* 0x0000000104037824 */ /* 0x000fe200078e0203 */
[----:B------:R-:W-:-:S04]  /*fed0*/  LEA R4, P0, R2, UR4, 0x2 ;  /* 0x0000000402047c11 */ /* 0x000fc8000f8010ff */
[----:B------:R-:W-:-:S05]  /*fee0*/  LEA.HI.X R5, R2, UR5, R3, 0x2, P0 ;  /* 0x0000000502057c11 */ /* 0x000fca00080f1403 */
[----:B------:R2:W5:Y:S04]  /*fef0*/  LDG.E R16, desc[UR40][R4.64] ;  /* 0x0000002804107981 */ /* 0x000568000c1e1900 */
.L_x_9516:
[----:B------:R-:W-:Y:S01]  /*ff00*/  IMAD R2, R19, 0x8, R18 ;  /* 0x0000000813027824 */ /* 0x000fe200078e0212 */
[----:B------:R-:W-:Y:S01]  /*ff10*/  SHF.L.U32 R3, R8, 0x1f, RZ ;  /* 0x0000001f08037819 */ /* 0x000fe200000006ff */
[----:B--2---:R-:W2:Y:S01]  /*ff20*/  S2R R4, SR_TID.X ;  /* 0x0000000000047919 */ /* 0x004ea20000002100 */
[----:B------:R-:W-:Y:S02]  /*ff30*/  BSSY B2, `(.L_x_9517) ;  /* 0x0000005000027945 */ /* 0x000fe40003800000 */
[----:B------:R-:W3:Y:S01]  /*ff40*/  SYNCS.PHASECHK.TRANS64.TRYWAIT P0, [R2+URZ+0x22840], R3 ;  /* 0x02284003020075a7 */ /* 0x000ee2000800017f */
[----:B--2---:R-:W-:-:S04]  /*ff50*/  LOP3.LUT R4, R4, 0x7f, RZ, 0xc0, !PT ;  /* 0x0000007f04047812 */ /* 0x004fc800078ec0ff */
[----:B------:R-:W-:Y:S01]  /*ff60*/  ISETP.NE.AND P1, PT, R4, RZ, PT ;  /* 0x000000ff0400720c */ /* 0x000fe20003f25270 */
[----:B---3--:R-:W-:-:S12]  /*ff70*/  @!P0 BRA `(.L_x_9518) ;  /* 0x0000002800848947 */ /* 0x008fd80003800000 */
.L_x_9588:
[----:B------:R-:W-:Y:S05]  /*ff80*/  BSYNC B2 ;  /* 0x0000000000027941 */ /* 0x000fea0003800000 */
.L_x_9517:
[----:B------:R-:W-:Y:S04]  /*ff90*/  BSSY B2, `(.L_x_9519) ;  /* 0x0000009000027945 */ /* 0x000fe80003800000 */
[----:B------:R-:W-:Y:S05]  /*ffa0*/  @P1 BRA `(.L_x_9520) ;  /* 0x00000000001c1947 */ /* 0x000fea0003800000 */
[----:B------:R-:W3:Y:S01]  /*ffb0*/  S2R R5, SR_TID.X ;  /* 0x0000000000057919 */ /* 0x000ee20000002100 */
[----:B------:R-:W-:-:S04]  /*ffc0*/  IMAD.MOV.U32 R4, RZ, RZ, 0x3000 ;  /* 0x00003000ff047424 */ /* 0x000fc800078e00ff */
[----:B------:R4:W-:Y:S01]  /*ffd0*/  SYNCS.ARRIVE.TRANS64 RZ, [R2+URZ+0x22830], R4 ;  /* 0x0228300402ff79a7 */ /* 0x0009e2000800003f */
[----:B---3--:R-:W-:-:S04]  /*ffe0*/  LOP3.LUT R5, R5, 0x1f, RZ, 0xc0, !PT ;  /* 0x0000001f05057812 */ /* 0x008fc800078ec0ff */
[----:B------:R-:W-:-:S13]  /*fff0*/  ISETP.NE.AND P0, PT, R5, RZ, PT ;  /* 0x000000ff0500720c */ /* 0x000fda0003f05270 */
[----:B----4-:R-:W-:Y:S05]  /*10000*/  @!P0 BRA `(.L_x_9520) ;  /* 0x0000000000048947 */ /* 0x010fea0003800000 */
[----:B------:R-:W-:Y:S01]  /*10010*/  BPT.TRAP 0x1 ;  /* 0x000000040000795c */ /* 0x000fe20000300000 */
.L_x_9520:
[----:B------:R-:W-:Y:S05]  /*10020*/  BSYNC B2 ;  /* 0x0000000000027941 */ /* 0x000fea0003800000 */
.L_x_9519:
[----:B------:R-:W3:Y:S01]  /*10030*/  LDL R4, [R1+0x1c] ;  /* 0x00001c0001047983 */ /* 0x000ee20000100800 */
        /* <DEDUP_REMOVED lines=11> */
.L_x_9521:
        /* <DEDUP_REMOVED lines=10> */
[----:B------:R-:W3:Y:S01]  /*10190*/  SYNCS.PHASECHK.TRANS64.TRYWAIT P0, [R2+URZ+0x22860], R3 ;  /* 0x02286003020075a7 */ /* 0x000ee2000800017f */
[----:B------:R-:W-:Y:S04]  /*101a0*/  BSSY B2, `(.L_x_9522) ;  /* 0x0000002000027945 */ /* 0x000fe80003800000 */
[----:B---3--:R-:W-:Y:S05]  /*101b0*/  @!P0 BRA `(.L_x_9523) ;  /* 0x0000002800088947 */ /* 0x008fea0003800000 */
.L_x_9589:
[----:B------:R-:W-:Y:S05]  /*101c0*/  BSYNC B2 ;  /* 0x0000000000027941 */ /* 0x000fea0003800000 */
.L_x_9522:
[----:B------:R-:W-:Y:S01]  /*101d0*/  BSSY B2, `(.L_x_9524) ;  /* 0x000000b000027945 */ /* 0x000fe20003800000 */
[----:B-1----:R-:W-:Y:S02]  /*101e0*/  IMAD.MOV.U32 R8, RZ, RZ, 0x0 ;  /* 0x00000000ff087424 */ /* 0x002fe400078e00ff */
[----:B0-----:R-:W-:Y:S01]  /*101f0*/  IMAD.MOV.U32 R9, RZ, RZ, 0x14f00000 ;  /* 0x14f00000ff097424 */ /* 0x001fe200078e00ff */
[----:B------:R-:W-:Y:S06]  /*10200*/  @P1 BRA `(.L_x_9525) ;  /* 0x00000000001c1947 */ /* 0x000fec0003800000 */
[----:B------:R-:W0:Y:S01]  /*10210*/  S2R R5, SR_TID.X ;  /* 0x0000000000057919 */ /* 0x000e220000002100 */
[----:B--23--:R-:W-:-:S04]  /*10220*/  IMAD.MOV.U32 R3, RZ, RZ, 0xc000 ;  /* 0x0000c000ff037424 */ /* 0x00cfc800078e00ff */
[----:B------:R1:W-:Y:S01]  /*10230*/  SYNCS.ARRIVE.TRANS64 RZ, [R2+URZ+0x22850], R3 ;  /* 0x0228500302ff79a7 */ /* 0x0003e2000800003f */
[----:B0-----:R-:W-:-:S04]  /*10240*/  LOP3.LUT R5, R5, 0x1f, RZ, 0xc0, !PT ;  /* 0x0000001f05057812 */ /* 0x001fc800078ec0ff */
[----:B------:R-:W-:-:S13]  /*10250*/  ISETP.NE.AND P0, PT, R5, RZ, PT ;  /* 0x000000ff0500720c */ /* 0x000fda0003f05270 */
[----:B-1----:R-:W-:Y:S05]  /*10260*/  @!P0 BRA `(.L_x_9525) ;  /* 0x0000000000048947 */ /* 0x002fea0003800000 */
[----:B------:R-:W-:Y:S01]  /*10270*/  BPT.TRAP 0x1 ;  /* 0x000000040000795c */ /* 0x000fe20000300000 */
.L_x_9525:
[----:B------:R-:W-:Y:S05]  /*10280*/  BSYNC B2 ;  /* 0x0000000000027941 */ /* 0x000fea0003800000 */
.L_x_9524:
[----:B------:R-:W-:Y:S01]  /*10290*/  R2UR UR10, R10 ;  /* 0x000000000a0a72ca */ /* 0x000fe200000e0000 */
[----:B--23--:R-:W-:Y:S01]  /*102a0*/  IMAD R3, R19, 0xc000, R18 ;  /* 0x0000c00013037824 */ /* 0x00cfe200078e0212 */
[----:B------:R-:W-:Y:S01]  /*102b0*/  R2UR UR6, R8 ;  /* 0x00000000080672ca */ /* 0x000fe200000e0000 */
[----:B------:R-:W-:Y:S01]  /*102c0*/  UIADD3 UR4, UP0, UR38, 0x470, URZ ;  /* 0x0000047026047890 */ /* 0x000fe2000ff1e03f */
[----:B------:R-:W-:Y:S01]  /*102d0*/  R2UR UR7, R9 ;  /* 0x00000000090772ca */ /* 0x000fe200000e0000 */
[----:B------:R-:W-:Y:S01]  /*102e0*/  VIADD R2, R2, 0x22850 ;  /* 0x0002285002027836 */ /* 0x000fe20000000000 */
[----:B------:R-:W-:Y:S01]  /*102f0*/  PLOP3.LUT P0, PT, PT, PT, PT, 0x80, 0x0 ;  /* 0x000000000000781c */ /* 0x000fe20003f0f070 */
[----:B------:R-:W-:Y:S01]  /*10300*/  VIADD R5, R3, 0x400 ;  /* 0x0000040003057836 */ /* 0x000fe20000000000 */
[----:B------:R-:W-:-:S12]  /*10310*/  UIADD3.X UR5, URZ, UR39, URZ, UP0, !UPT ;  /* 0x000000273f057290 */ /* 0x000fd800087fe43f */
.L_x_9526:
        /* <DEDUP_REMOVED lines=15> */
.L_x_9527:
        /* <DEDUP_REMOVED lines=15> */
.L_x_9528:
        /* <DEDUP_REMOVED lines=15> */
.L_x_9529:
        /* <DEDUP_REMOVED lines=10> */
.L_x_9515:
[----:B------:R-:W-:Y:S05]  /*10690*/  BSYNC B1 ;  /* 0x0000000000017941 */ /* 0x000fea0003800000 */
.L_x_9514:
[----:B------:R-:W2:Y:S01]  /*106a0*/  LDL R5, [R1+0x20] ;  /* 0x0000200001057983 */ /* 0x000ea20000100800 */
[----:B------:R-:W-:Y:S01]  /*106b0*/  VIADD R0, R0, 0xfffffffe ;  /* 0xfffffffe00007836 */ /* 0x000fe20000000000 */
[----:B--2---:R-:W-:-:S13]  /*106c0*/  ISETP.GT.AND P0, PT, R6, R5, PT ;  /* 0x000000050600720c */ /* 0x004fda0003f04270 */
[----:B------:R-:W-:Y:S05]  /*106d0*/  @P0 BRA `(.L_x_9530) ;  /* 0xffffffec00080947 */ /* 0x000fea000383ffff */
.L_x_9479:
[----:B------:R-:W-:Y:S05]  /*106e0*/  BSYNC B0 ;  /* 0x0000000000007941 */ /* 0x000fea0003800000 */
.L_x_9478:
[----:B------:R-:W2:Y:S01]  /*106f0*/  LDL.LU R2, [R1+0x10] ;  /* 0x0000100001027983 */ /* 0x000ea20000300800 */
[----:B------:R-:W3:Y:S01]  /*10700*/  S2R R3, SR_TID.X ;  /* 0x0000000000037919 */ /* 0x000ee20000002100 */
[----:B------:R-:W-:-:S05]  /*10710*/  VIADD R19, R19, 0x1 ;  /* 0x0000000113137836 */ /* 0x000fca0000000000 */
[----:B------:R-:W-:-:S04]  /*10720*/  ISETP.NE.AND P0, PT, R19, 0x2, PT ;  /* 0x000000021300780c */ /* 0x000fc80003f05270 */
[----:B------:R-:W-:Y:S01]  /*10730*/  SEL R0, RZ, 0x1, P0 ;  /* 0x00000001ff007807 */ /* 0x000fe20000000000 */
[----:B------:R-:W-:Y:S01]  /*10740*/  BSSY B0, `(.L_x_9531) ;  /* 0x0000013000007945 */ /* 0x000fe20003800000 */
[----:B---3--:R-:W-:-:S04]  /*10750*/  LOP3.LUT R3, R3, 0x7f, RZ, 0xc0, !PT ;  /* 0x0000007f03037812 */ /* 0x008fc800078ec0ff */
[----:B------:R-:W-:Y:S02]  /*10760*/  ISETP.NE.AND P1, PT, R3, RZ, PT ;  /* 0x000000ff0300720c */ /* 0x000fe40003f25270 */
[----:B--2---:R-:W-:-:S05]  /*10770*/  LOP3.LUT R2, R2, R0, RZ, 0x3c, !PT ;  /* 0x0000000002027212 */ /* 0x004fca00078e3cff */
[----:B------:R2:W-:Y:S06]  /*10780*/  STL [R1+0x10], R2 ;  /* 0x0000100201007387 */ /* 0x0005ec0000100800 */
        /* <DEDUP_REMOVED lines=8> */
[----:B------:R-:W3:Y:S02]  /*10810*/  S2R R4, SR_LTMASK ;  /* 0x0000000000047919 */ /* 0x000ee40000003900 */
[----:B---3--:R-:W-:-:S04]  /*10820*/  LOP3.LUT R4, R4, UR4, RZ, 0xc0, !PT ;  /* 0x0000000404047c12 */ /* 0x008fc8000f8ec0ff */
[----:B------:R-:W3:Y:S01]  /*10830*/  POPC R7, R4 ;  /* 0x0000000400077309 */ /* 0x000ee20000000000 */
[----:B--2---:R-:W3:Y:S02]  /*10840*/  SHFL.IDX PT, R0, R3, R0, 0x1f ;  /* 0x00001f0003007589 */ /* 0x004ee400000e0000 */
[----:B---3--:R-:W-:-:S05]  /*10850*/  IADD3 R0, R0, UR37, R7 ;  /* 0x0000002500007c10 */ /* 0x008fca000fffe007 */
[----:B------:R3:W-:Y:S02]  /*10860*/  STL [R1], R0 ;  /* 0x0000000001007387 */ /* 0x0007e40000100800 */
.L_x_9532:
[----:B------:R-:W-:Y:S05]  /*10870*/  BSYNC B0 ;  /* 0x0000000000007941 */ /* 0x000fea0003800000 */
.L_x_9531:
[----:B------:R-:W-:-:S07]  /*10880*/  SEL R19, R19, RZ, P0 ;  /* 0x000000ff13137207 */ /* 0x000fce0000000000 */
.L_x_9450:
[----:B------:R-:W-:Y:S05]  /*10890*/  BSYNC B7 ;  /* 0x0000000000077941 */ /* 0x000fea0003800000 */
.L_x_9448:
[----:B---34-:R-:W3:Y:S02]  /*108a0*/  LDL R0, [R1+0x5c] ;  /* 0x00005c0001007983 */ /* 0x018ee40000100800 */
[----:B---3--:R-:W-:-:S13]  /*108b0*/  ISETP.NE.AND P0, PT, R0, RZ, PT ;  /* 0x000000ff0000720c */ /* 0x008fda0003f05270 */
[----:B------:R-:W-:Y:S05]  /*108c0*/  @!P0 BRA `(.L_x_9533) ;  /* 0x00000000002c8947 */ /* 0x000fea0003800000 */
[----:B------:R-:W-:Y:S05]  /*108d0*/  WARPSYNC.ALL ;  /* 0x0000000000007948 */ /* 0x000fea0003800000 */
[----:B------:R-:W3:Y:S08]  /*108e0*/  S2UR UR5, SR_CgaCtaId ;  /* 0x00000000000579c3 */ /* 0x000ef00000008800 */
[----:B------:R-:W-:Y:S06]  /*108f0*/  BAR.SYNC.DEFER_BLOCKING 0x5, 0x180 ;  /* 0x0146000000007b1d */ /* 0x000fec0000010000 */
[----:B------:R-:W-:-:S02]  /*10900*/  UMOV UR4, 0x400 ;  /* 0x0000040000047882 */ /* 0x000fc40000000000 */
[----:B---3--:R-:W-:-:S06]  /*10910*/  ULEA UR4, UR5, UR4, 0x18 ;  /* 0x0000000405047291 */ /* 0x008fcc000f8ec03f */
[----:B------:R-:W-:-:S05]  /*10920*/  IMAD.U32 R18, RZ, RZ, UR4 ;  /* 0x00000004ff127e24 */ /* 0x000fca000f8e00ff */
[----:B--2---:R-:W2:Y:S04]  /*10930*/  LDS.128 R4, [R18+0x228d0] ;  /* 0x0228d00012047984 */ /* 0x004ea80000000c00 */
[----:B--2---:R2:W-:Y:S04]  /*10940*/  STL.64 [R1], R4 ;  /* 0x0000000401007387 */ /* 0x0045e80000100a00 */
[----:B------:R2:W-:Y:S01]  /*10950*/  STL.64 [R1+0x8], R6 ;  /* 0x0000080601007387 */ /* 0x0005e20000100a00 */
[----:B------:R-:W-:Y:S06]  /*10960*/  BAR.ARV 0x4, 0x180 ;  /* 0x0106000000007b1d */ /* 0x000fec0000002000 */
[----:B------:R-:W-:Y:S05]  /*10970*/  BRA `(.L_x_9534) ;  /* 0x0000000c00187947 */ /* 0x000fea0003800000 */
.L_x_9533:
[----:B------:R-:W3:Y:S01]  /*10980*/  S2R R16, SR_TID.X ;  /* 0x0000000000107919 */ /* 0x000ee20000002100 */
[----:B------:R-:W-:Y:S01]  /*10990*/  UMOV UR4, 0xffffffff ;  /* 0xffffffff00047882 */ /* 0x000fe20000000000 */
[----:B---3--:R-:W-:-:S04]  /*109a0*/  LOP3.LUT R16, R16, 0x1f, RZ, 0xc0, !PT ;  /* 0x0000001f10107812 */ /* 0x008fc800078ec0ff */
        /* <DEDUP_REMOVED lines=9> */
[----:B------:R-:W2:Y:S01]  /*10a40*/  @!P1 LDC.64 R4, c[0x0][0xc78] ;  /* 0x00031e00ff049b82 */ /* 0x000ea20000000a00 */
[----:B-1----:R-:W-:-:S05]  /*10a50*/  @!P1 IMAD.WIDE R2, R0, 0x4, R2 ;  /* 0x0000000400029825 */ /* 0x002fca00078e0202 */
[----:B------:R2:W3:Y:S02]  /*10a60*/  @!P1 LDG.E R6, desc[UR40][R2.64] ;  /* 0x0000002802069981 */ /* 0x0004e4000c1e1900 */
        /* <DEDUP_REMOVED lines=9> */
[----:B---3--:R-:W-:Y:S01]  /*10b00*/  @!P1 IMAD.MOV.U32 R5, RZ, RZ, R6 ;  /* 0x000000ffff059224 */ /* 0x008fe200078e0006 */
[----:B------:R-:W-:-:S02]  /*10b10*/  CS2R R6, SRZ ;  /* 0x0000000000067805 */ /* 0x000fc4000001ff00 */
[----:B--2---:R-:W-:Y:S01]  /*10b20*/  @!P1 IMAD.MOV.U32 R7, RZ, RZ, R4 ;  /* 0x000000ffff079224 */ /* 0x004fe200078e0004 */
        /* <DEDUP_REMOVED lines=18> */
.L_x_9599:
[----:B------:R-:W-:Y:S02]  /*10c50*/  ULDC UR4, c[0x0][0xc38] ;  /* 0x00030e0000047ab9 */ /* 0x000fe40000000800 */
[----:B------:R-:W-:-:S04]  /*10c60*/  IMAD.U32 R3, RZ, RZ, UR4 ;  /* 0x00000004ff037e24 */ /* 0x000fc8000f8e00ff */
[----:B-1----:R-:W-:-:S04]  /*10c70*/  IMAD R9, R14, R3, RZ ;  /* 0x000000030e097224 */ /* 0x002fc800078e02ff */
[----:B------:R-:W-:-:S05]  /*10c80*/  IMAD.IADD R4, R8, 0x1, R9 ;  /* 0x0000000108047824 */ /* 0x000fca00078e0209 */
[----:B------:R-:W-:-:S13]  /*10c90*/  ISETP.GT.AND P6, PT, R4, R0, PT ;  /* 0x000000000400720c */ /* 0x000fda0003fc4270 */
[----:B------:R-:W-:Y:S05]  /*10ca0*/  @P6 BRA `(.L_x_9536) ;  /* 0x0000000000ac6947 */ /* 0x000fea0003800000 */
.L_x_9539:
        /* <DEDUP_REMOVED lines=37> */
.L_x_9607:
[----:B------:R-:W-:Y:S02]  /*10f00*/  ULDC UR4, c[0x0][0xc38] ;  /* 0x00030e0000047ab9 */ /* 0x000fe40000000800 */
[----:B------:R-:W-:-:S04]  /*10f10*/  IMAD.U32 R3, RZ, RZ, UR4 ;  /* 0x00000004ff037e24 */ /* 0x000fc8000f8e00ff */
[----:B-1----:R-:W-:-:S04]  /*10f20*/  IMAD R9, R14, R3, RZ ;  /* 0x000000030e097224 */ /* 0x002fc800078e02ff */
[----:B------:R-:W-:-:S05]  /*10f30*/  IMAD.IADD R4, R9, 0x1, R4 ;  /* 0x0000000109047824 */ /* 0x000fca00078e0204 */
[----:B------:R-:W-:-:S13]  /*10f40*/  ISETP.GT.AND P6, PT, R4, R0, PT ;  /* 0x000000000400720c */ /* 0x000fda0003fc4270 */
[----:B------:R-:W-:Y:S05]  /*10f50*/  @!P6 BRA `(.L_x_9539) ;  /* 0xfffffffc0054e947 */ /* 0x000fea000383ffff */
.L_x_9536:
        /* <DEDUP_REMOVED lines=9> */
.L_x_9612:
[----:B------:R-:W-:-:S13]  /*10ff0*/  ISETP.NE.AND P0, PT, R8, RZ, PT ;  /* 0x000000ff0800720c */ /* 0x000fda0003f05270 */
[----:B------:R-:W-:Y:S05]  /*11000*/  @!P0 BRA `(.L_x_9541) ;  /* 0x0000000000108947 */ /* 0x000fea0003800000 */
[----:B------:R-:W-:Y:S01]  /*11010*/  UMOV UR4, 0xffffffff ;  /* 0xffffffff00047882 */ /* 0x000fe20000000000 */
[----:B------:R-:W-:Y:S02]  /*11020*/  VIADD R12, R4, 0xffffffff ;  /* 0xffffffff040c7836 */ /* 0x000fe40000000000 */
[----:B------:R-:W-:Y:S05]  /*11030*/  BRA.DIV UR4, `(.L_x_9542) ;  /* 0x0000002204dc7947 */ /* 0x000fea000b800000 */
[----:B------:R4:W0:Y:S02]  /*11040*/  SHFL.IDX PT, R6, R2, R12, 0x1f ;  /* 0x00001f0c02067589 */ /* 0x00082400000e0000 */
.L_x_9541:
        /* <DEDUP_REMOVED lines=63> */
.L_x_9537:
        /* <DEDUP_REMOVED lines=10> */
.L_x_9543:
        /* <DEDUP_REMOVED lines=16> */
.L_x_9534:
[----:B------:R-:W4:Y:S01]  /*115e0*/  LDL R0, [R1+0xc] ;  /* 0x00000c0001007983 */ /* 0x000f220000100800 */
[----:B------:R-:W-:Y:S02]  /*115f0*/  ULDC UR4, c[0x0][0xc3c] ;  /* 0x00030f0000047ab9 */ /* 0x000fe40000000800 */
[----:B----4-:R-:W-:-:S13]  /*11600*/  ISETP.GE.AND P0, PT, R0, UR4, PT ;  /* 0x0000000400007c0c */ /* 0x010fda000bf06270 */
[----:B------:R-:W-:Y:S05]  /*11610*/  @!P0 BRA `(.L_x_9544) ;  /* 0xffffffac00208947 */ /* 0x000fea000383ffff */
[----:B------:R-:W-:Y:S05]  /*11620*/  BSYNC B8 ;  /* 0x0000000000087941 */ /* 0x000fea0003800000 */
.L_x_9442:
[----:B0-----:R-:W4:Y:S01]  /*11630*/  LDL.LU R0, [R1+0x48] ;  /* 0x0000480001007983 */ /* 0x001f220000300800 */
[----:B------:R-:W-:Y:S01]  /*11640*/  BSSY B0, `(.L_x_9545) ;  /* 0x000000b000007945 */ /* 0x000fe20003800000 */
[----:B--23--:R-:W0:Y:S01]  /*11650*/  S2R R5, SR_CgaCtaId ;  /* 0x0000000000057919 */ /* 0x00ce220000008800 */
[----:B----4-:R-:W-:-:S05]  /*11660*/  VIADD R0, R0, 0x1 ;  /* 0x0000000100007836 */ /* 0x010fca0000000000 */
[----:B-1----:R-:W-:-:S04]  /*11670*/  LEA.HI R2, R0, R0, RZ, 0x1 ;  /* 0x0000000000027211 */ /* 0x002fc800078f08ff */
[----:B------:R-:W-:-:S05]  /*11680*/  LOP3.LUT R3, R2, 0xfffffffe, RZ, 0xc0, !PT ;  /* 0xfffffffe02037812 */ /* 0x000fca00078ec0ff */
[----:B------:R-:W-:Y:S01]  /*11690*/  IMAD.IADD R3, R0, 0x1, -R3 ;  /* 0x0000000100037824 */ /* 0x000fe200078e0a03 */
[----:B------:R-:W-:-:S04]  /*116a0*/  MOV R0, 0x400 ;  /* 0x0000040000007802 */ /* 0x000fc80000000f00 */
[----:B0-----:R-:W-:Y:S02]  /*116b0*/  LEA R0, R5, R0, 0x18 ;  /* 0x0000000005007211 */ /* 0x001fe400078ec0ff */
[----:B------:R-:W-:-:S04]  /*116c0*/  SHF.L.U32 R3, R3, 0x1f, RZ ;  /* 0x0000001f03037819 */ /* 0x000fc800000006ff */
[----:B------:R-:W0:Y:S02]  /*116d0*/  SYNCS.PHASECHK.TRANS64.TRYWAIT P0, [R0+URZ+0x22820], R3 ;  /* 0x02282003000075a7 */ /* 0x000e24000800017f */
[----:B0-----:R-:W-:Y:S05]  /*116e0*/  @!P0 BRA `(.L_x_9546) ;  /* 0x0000001c00588947 */ /* 0x001fea0003800000 */
.L_x_9615:
[----:B------:R-:W-:Y:S05]  /*116f0*/  BSYNC B0 ;  /* 0x0000000000007941 */ /* 0x000fea0003800000 */
.L_x_9545:
[----:B------:R-:W-:-:S03]  /*11700*/  UMOV UR4, 0xffffffff ;  /* 0xffffffff00047882 */ /* 0x000fc60000000000 */
[----:B------:R-:W-:Y:S05]  /*11710*/  BRA.DIV UR4, `(.L_x_9547) ;  /* 0x0000001e04607947 */ /* 0x000fea000b800000 */
[----:B------:R-:W1:Y:S02]  /*11720*/  S2R R2, SR_TID.X ;  /* 0x0000000000027919 */ /* 0x000e640000002100 */
[----:B-1----:R-:W-:-:S04]  /*11730*/  SHF.R.U32.HI R2, RZ, 0x5, R2 ;  /* 0x00000005ff027819 */ /* 0x002fc80000011602 */
[----:B------:R-:W-:-:S05]  /*11740*/  LOP3.LUT R2, R2, 0x3, RZ, 0xc0, !PT ;  /* 0x0000000302027812 */ /* 0x000fca00078ec0ff */
[----:B------:R1:W2:Y:S02]  /*11750*/  SHFL.IDX PT, R14, R2, RZ, 0x1f ;  /* 0x00001fff020e7589 */ /* 0x0002a400000e0000 */
.L_x_9618:
[----:B--2---:R-:W-:Y:S01]  /*11760*/  ISETP.NE.AND P0, PT, R14, RZ, PT ;  /* 0x000000ff0e00720c */ /* 0x004fe20003f05270 */
[----:B------:R-:W-:-:S12]  /*11770*/  BSSY B0, `(.L_x_9548) ;  /* 0x0000025000007945 */ /* 0x000fd80003800000 */
[----:B------:R-:W-:Y:S05]  /*11780*/  @P0 BRA `(.L_x_9549) ;  /* 0x00000000008c0947 */ /* 0x000fea0003800000 */
[----:B------:R-:W-:-:S03]  /*11790*/  UMOV UR4, 0xffffffff ;  /* 0xffffffff00047882 */ /* 0x000fc60000000000 */
[----:B------:R-:W-:Y:S05]  /*117a0*/  BRA.DIV UR4, `(.L_x_9550) ;  /* 0x0000001e04707947 */ /* 0x000fea000b800000 */
[----:B------:R-:W-:-:S13]  /*117b0*/  ELECT P6, URZ, PT ;  /* 0x00000000003f782f */ /* 0x000fda00038c0000 */
.L_x_9621:
[----:B------:R-:W-:Y:S05]  /*117c0*/  @!P6 BRA `(.L_x_9549) ;  /* 0x00000000007ce947 */ /* 0x000fea0003800000 */
[----:B------:R-:W-:-:S06]  /*117d0*/  ULOP3.LUT UR4, UR36, 0x2, URZ, 0xfc, !UPT ;  /* 0x0000000224047892 */ /* 0x000fcc000f8efc3f */
[----:B-1----:R-:W-:-:S05]  /*117e0*/  IMAD.U32 R2, RZ, RZ, UR4 ;  /* 0x00000004ff027e24 */ /* 0x002fca000f8e00ff */
[----:B------:R-:W-:-:S13]  /*117f0*/  ISETP.NE.AND P2, PT, R2, 0x3, PT ;  /* 0x000000030200780c */ /* 0x000fda0003f45270 */
[----:B------:R-:W-:Y:S05]  /*11800*/  @!P2 BRA `(.L_x_9551) ;  /* 0x000000000004a947 */ /* 0x000fea0003800000 */
[----:B------:R-:W-:Y:S01]  /*11810*/  BPT.TRAP 0x1 ;  /* 0x000000040000795c */ /* 0x000fe20000300000 */
.L_x_9551:
        /* <DEDUP_REMOVED lines=13> */
.L_x_9622:
[----:B------:R-:W1:Y:S02]  /*118f0*/  SYNCS.PHASECHK.TRANS64.TRYWAIT P0, [R7+URZ], R2 ;  /* 0x00000002070075a7 */ /* 0x000e64000800017f */
[----:B-1----:R-:W-:Y:S05]  /*11900*/  @!P0 BRA `(.L_x_9553) ;  /* 0x0000001c004c8947 */ /* 0x002fea0003800000 */
.L_x_9623:
[----:B------:R-:W-:Y:S05]  /*11910*/  @!P2 BRA `(.L_x_9554) ;  /* 0x000000000004a947 */ /* 0x000fea0003800000 */
[----:B------:R-:W-:Y:S01]  /*11920*/  BPT.TRAP 0x1 ;  /* 0x000000040000795c */ /* 0x000fe20000300000 */
.L_x_9554:
[----:B------:R-:W-:-:S04]  /*11930*/  VIADD R0, R0, 0x22860 ;  /* 0x0002286000007836 */ /* 0x000fc80000000000 */
[----:B------:R-:W-:-:S04]  /*11940*/  IMAD R4, R19, 0x8, R0 ;  /* 0x0000000813047824 */ /* 0x000fc800078e0200 */
[----:B------:R-:W2:Y:S02]  /*11950*/  SYNCS.PHASECHK.TRANS64.TRYWAIT P0, [R4+URZ], R5 ;  /* 0x00000005040075a7 */ /* 0x000ea4000800017f */
[----:B--2---:R-:W-:Y:S05]  /*11960*/  @!P0 BRA `(.L_x_9555) ;  /* 0x0000001c00488947 */ /* 0x004fea0003800000 */
.L_x_9624:
[----:B------:R-:W-:-:S07]  /*11970*/  IMAD R3, R3, 0x8, R0 ;  /* 0x0000000803037824 */ /* 0x000fce00078e0200 */
.L_x_9556:
[----:B---3--:R3:W4:Y:S02]  /*11980*/  SYNCS.PHASECHK.TRANS64.TRYWAIT P0, [R3+URZ], R2 ;  /* 0x00000002030075a7 */ /* 0x008724000800017f */
[----:B----4-:R-:W-:Y:S05]  /*11990*/  @!P0 NANOSLEEP.SYNCS 0x989680 ;  /* 0x009896800000895d */ /* 0x010fea0003900000 */
[----:B------:R-:W4:Y:S02]  /*119a0*/  @!P0 SYNCS.PHASECHK.TRANS64 P0, [R3+URZ], R2 ;  /* 0x00000002030085a7 */ /* 0x000f24000800007f */
[----:B----4-:R-:W-:Y:S05]  /*119b0*/  @!P0 BRA `(.L_x_9556) ;  /* 0xfffffffc00f08947 */ /* 0x010fea000383ffff */
.L_x_9549:
[----:B------:R-:W-:Y:S05]  /*119c0*/  BSYNC B0 ;  /* 0x0000000000007941 */ /* 0x000fea0003800000 */
.L_x_9548:
[----:B------:R-:W-:Y:S05]  /*119d0*/  EXIT ;  /* 0x000000000000794d */ /* 0x000fea0003800000 */
.L_x_9393:
[----:B0-----:R0:W1:Y:S02]  /*119e0*/  SYNCS.PHASECHK.TRANS64.TRYWAIT P0, [R6+URZ+0x22800], R3 ;  /* 0x02280003060075a7 */ /* 0x001064000800017f */
[----:B-1----:R-:W-:Y:S05]  /*119f0*/  @!P0 NANOSLEEP.SYNCS 0x989680 ;  /* 0x009896800000895d */ /* 0x002fea0003900000 */
[----:B------:R-:W1:Y:S02]  /*11a00*/  @!P0 SYNCS.PHASECHK.TRANS64 P0, [R6+URZ+0x22800], R3 ;  /* 0x02280003060085a7 */ /* 0x000e64000800007f */
[----:B-1----:R-:W-:Y:S05]  /*11a10*/  @!P0 BRA `(.L_x_9393) ;  /* 0xfffffffc00f08947 */ /* 0x002fea000383ffff */
[----:B------:R-:W-:Y:S05]  /*11a20*/  BRA `(.L_x_9557) ;  /* 0xffffff0400487947 */ /* 0x000fea000383ffff */
.L_x_9397:
[----:B0-----:R-:W-:-:S04]  /*11a30*/  IMAD.U32 R3, RZ, RZ, UR22 ;  /* 0x00000016ff037e24 */ /* 0x001fc8000f8e00ff */
[----:B------:R0:W2:Y:S03]  /*11a40*/  SYNCS.PHASECHK.TRANS64.TRYWAIT P1, [R3+URZ+0x22830], R8 ;  /* 0x02283008030075a7 */ /* 0x0000a6000802017f */
[----:B--2---:R-:W-:Y:S05]  /*11a50*/  @!P1 NANOSLEEP.SYNCS 0x989680 ;  /* 0x009896800000995d */ /* 0x004fea0003900000 */
[----:B------:R-:W2:Y:S02]  /*11a60*/  @!P1 SYNCS.PHASECHK.TRANS64 P1, [R3+URZ+0x22830], R8 ;  /* 0x02283008030095a7 */ /* 0x000ea4000802007f */
[----:B--2---:R-:W-:Y:S05]  /*11a70*/  @!P1 BRA `(.L_x_9397) ;  /* 0xfffffffc00ec9947 */ /* 0x004fea000383ffff */
[----:B------:R-:W-:Y:S05]  /*11a80*/  BRA `(.L_x_9396) ;  /* 0xffffff0400707947 */ /* 0x000fea000383ffff */
.L_x_9401:
[----:B--2---:R-:W-:-:S04]  /*11a90*/  IMAD.U32 R9, RZ, RZ, UR22 ;  /* 0x00000016ff097e24 */ /* 0x004fc8000f8e00ff */
[----:B------:R2:W3:Y:S03]  /*11aa0*/  SYNCS.PHASECHK.TRANS64.TRYWAIT P2, [R9+URZ+0x22850], R8 ;  /* 0x02285008090075a7 */ /* 0x0004e6000804017f */
[----:B---3--:R-:W-:Y:S05]  /*11ab0*/  @!P2 NANOSLEEP.SYNCS 0x989680 ;  /* 0x009896800000a95d */ /* 0x008fea0003900000 */
[----:B------:R-:W3:Y:S02]  /*11ac0*/  @!P2 SYNCS.PHASECHK.TRANS64 P2, [R9+URZ+0x22850], R8 ;  /* 0x022850080900a5a7 */ /* 0x000ee4000804007f */
[----:B---3--:R-:W-:Y:S05]  /*11ad0*/  @!P2 BRA `(.L_x_9401) ;  /* 0xfffffffc00eca947 */ /* 0x008fea000383ffff */
[----:B------:R-:W-:Y:S05]  /*11ae0*/  BRA `(.L_x_9400) ;  /* 0xffffff20006c7947 */ /* 0x000fea000383ffff */
.L_x_9406:
[----:B-1----:R-:W-:-:S04]  /*11af0*/  IMAD.U32 R3, RZ, RZ, UR25 ;  /* 0x00000019ff037e24 */ /* 0x002fc8000f8e00ff */
[----:B------:R1:W2:Y:S03]  /*11b00*/  SYNCS.PHASECHK.TRANS64.TRYWAIT P2, [R3+URZ+0x22830], R6 ;  /* 0x02283006030075a7 */ /* 0x0002a6000804017f */
[----:B--2---:R-:W-:Y:S05]  /*11b10*/  @!P2 NANOSLEEP.SYNCS 0x989680 ;  /* 0x009896800000a95d */ /* 0x004fea0003900000 */
[----:B------:R-:W2:Y:S02]  /*11b20*/  @!P2 SYNCS.PHASECHK.TRANS64 P2, [R3+URZ+0x22830], R6 ;  /* 0x022830060300a5a7 */ /* 0x000ea4000804007f */
[----:B--2---:R-:W-:Y:S05]  /*11b30*/  @!P2 BRA `(.L_x_9406) ;  /* 0xfffffffc00eca947 */ /* 0x004fea000383ffff */
[----:B------:R-:W-:Y:S05]  /*11b40*/  BRA `(.L_x_9405) ;  /* 0xffffff2400847947 */ /* 0x000fea000383ffff */
.L_x_9410:
[----:B-1----:R1:W2:Y:S02]  /*11b50*/  SYNCS.PHASECHK.TRANS64.TRYWAIT P2, [R9+URZ+0x22850], R6 ;  /* 0x02285006090075a7 */ /* 0x0022a4000804017f */
[----:B--2---:R-:W-:Y:S05]  /*11b60*/  @!P2 NANOSLEEP.SYNCS 0x989680 ;  /* 0x009896800000a95d */ /* 0x004fea0003900000 */
[----:B------:R-:W2:Y:S02]  /*11b70*/  @!P2 SYNCS.PHASECHK.TRANS64 P2, [R9+URZ+0x22850], R6 ;  /* 0x022850060900a5a7 */ /* 0x000ea4000804007f */
[----:B--2---:R-:W-:Y:S05]  /*11b80*/  @!P2 BRA `(.L_x_9410) ;  /* 0xfffffffc00f0a947 */ /* 0x004fea000383ffff */
[----:B------:R-:W-:Y:S05]  /*11b90*/  BRA `(.L_x_9409) ;  /* 0xffffff4400247947 */ /* 0x000fea000383ffff */
.L_x_9456:
        /* <DEDUP_REMOVED lines=11> */
.L_x_9559:
[----:B------:R-:W-:Y:S05]  /*11c50*/  BSYNC B0 ;  /* 0x0000000000007941 */ /* 0x000fea0003800000 */
.L_x_9558:
[----:B------:R-:W-:Y:S05]  /*11c60*/  BRA `(.L_x_9560) ;  /* 0xffffffb4002c7947 */ /* 0x000fea000383ffff */
.L_x_9458:
[----:B------:R-:W-:Y:S01]  /*11c70*/  BSSY B0, `(.L_x_9561) ;  /* 0x0000006000007945 */ /* 0x000fe20003800000 */
[----:B------:R-:W-:-:S07]  /*11c80*/  IMAD.MOV.U32 R15, RZ, RZ, -0x1 ;  /* 0xffffffffff0f7424 */ /* 0x000fce00078e00ff */
[----:B01--4-:R-:W-:Y:S05]  /*11c90*/  WARPSYNC.COLLECTIVE R15, `(.L_x_9562) ;  /* 0x000000000f0c7348 */ /* 0x013fea0003c00000 */
[----:B------:R-:W-:Y:S02]  /*11ca0*/  ELECT P6, UR62, PT ;  /* 0x00000000003e782f */ /* 0x000fe400038c0000 */
[----:B------:R-:W-:Y:S01]  /*11cb0*/  MOV R14, UR62 ;  /* 0x0000003e000e7c02 */ /* 0x000fe20008000f00 */
[----:B01--4-:R-:W-:Y:S10]  /*11cc0*/  ENDCOLLECTIVE ;  /* 0x000000000000791b */ /* 0x013ff40003800000 */
.L_x_9562:
[----:B------:R-:W-:Y:S05]  /*11cd0*/  BSYNC B0 ;  /* 0x0000000000007941 */ /* 0x000fea0003800000 */
.L_x_9561:
[----:B------:R-:W-:Y:S05]  /*11ce0*/  BRA `(.L_x_9563) ;  /* 0xffffffb400307947 */ /* 0x000fea000383ffff */
.L_x_9460:
[----:B--2---:R2:W3:Y:S02]  /*11cf0*/  SYNCS.PHASECHK.TRANS64.TRYWAIT P0, [R0+URZ+0x22840], R2 ;  /* 0x02284002000075a7 */ /* 0x0044e4000800017f */
[----:B---3--:R-:W-:Y:S05]  /*11d00*/  @!P0 NANOSLEEP.SYNCS 0x989680 ;  /* 0x009896800000895d */ /* 0x008fea0003900000 */
[----:B------:R-:W3:Y:S02]  /*11d10*/  @!P0 SYNCS.PHASECHK.TRANS64 P0, [R0+URZ+0x22840], R2 ;  /* 0x02284002000085a7 */ /* 0x000ee4000800007f */
[----:B---3--:R-:W-:Y:S05]  /*11d20*/  @!P0 BRA `(.L_x_9460) ;  /* 0xfffffffc00f08947 */ /* 0x008fea000383ffff */
[----:B------:R-:W-:Y:S05]  /*11d30*/  BRA `(.L_x_9564) ;  /* 0xffffffb400907947 */ /* 0x000fea000383ffff */
.L_x_9464:
        /* <DEDUP_REMOVED lines=15> */
.L_x_9565:
[----:B------:R-:W-:Y:S02]  /*11e30*/  IMAD.MOV.U32 R13, RZ, RZ, R0 ;  /* 0x000000ffff0d7224 */ /* 0x000fe400078e0000 */
[----:B------:R-:W-:-:S07]  /*11e40*/  IMAD.MOV.U32 R6, RZ, RZ, R14 ;  /* 0x000000ffff067224 */ /* 0x000fce00078e000e */
[----:B------:R-:W-:Y:S05]  /*11e50*/  WARPSYNC.COLLECTIVE R15, `(.L_x_9566) ;  /* 0x000000000f087348 */ /* 0x000fea0003c00000 */
[----:B------:R0:W1:Y:S02]  /*11e60*/  SHFL.IDX P6, R14, R13, R12, R11 ;  /* 0x0000000c0d0e7389 */ /* 0x00006400000c000b */
[----:B01----:R-:W-:Y:S01]  /*11e70*/  ENDCOLLECTIVE ;  /* 0x000000000000791b */ /* 0x003fe20003800000 */
.L_x_9566:
[----:B------:R-:W-:Y:S02]  /*11e80*/  IMAD.MOV.U32 R13, RZ, RZ, R2 ;  /* 0x000000ffff0d7224 */ /* 0x000fe400078e0002 */
[----:B------:R-:W-:Y:S02]  /*11e90*/  IMAD.MOV.U32 R12, RZ, RZ, 0x1 ;  /* 0x00000001ff0c7424 */ /* 0x000fe400078e00ff */
[----:B------:R-:W-:-:S07]  /*11ea0*/  IMAD.MOV.U32 R7, RZ, RZ, R14 ;  /* 0x000000ffff077224 */ /* 0x000fce00078e000e */
[----:B------:R-:W-:Y:S05]  /*11eb0*/  WARPSYNC.COLLECTIVE R15, `(.L_x_9567) ;  /* 0x000000000f087348 */ /* 0x000fea0003c00000 */
[----:B------:R0:W1:Y:S02]  /*11ec0*/  SHFL.IDX P6, R14, R13, R12, R11 ;  /* 0x0000000c0d0e7389 */ /* 0x00006400000c000b */
[----:B01----:R-:W-:Y:S01]  /*11ed0*/  ENDCOLLECTIVE ;  /* 0x000000000000791b */ /* 0x003fe20003800000 */
.L_x_9567:
        /* <DEDUP_REMOVED lines=15> */
.L_x_9568:
[----:B------:R-:W-:Y:S02]  /*11fd0*/  IMAD.MOV.U32 R13, RZ, RZ, R2 ;  /* 0x000000ffff0d7224 */ /* 0x000fe400078e0002 */
[----:B------:R-:W-:Y:S02]  /*11fe0*/  IMAD.MOV.U32 R12, RZ, RZ, 0x2 ;  /* 0x00000002ff0c7424 */ /* 0x000fe400078e00ff */
[----:B------:R-:W-:-:S07]  /*11ff0*/  IMAD.MOV.U32 R5, RZ, RZ, R14 ;  /* 0x000000ffff057224 */ /* 0x000fce00078e000e */
[----:B------:R-:W-:Y:S05]  /*12000*/  WARPSYNC.COLLECTIVE R15, `(.L_x_9569) ;  /* 0x000000000f087348 */ /* 0x000fea0003c00000 */
[----:B------:R0:W1:Y:S02]  /*12010*/  SHFL.IDX P6, R14, R13, R12, R11 ;  /* 0x0000000c0d0e7389 */ /* 0x00006400000c000b */
[----:B01----:R-:W-:Y:S01]  /*12020*/  ENDCOLLECTIVE ;  /* 0x000000000000791b */ /* 0x003fe20003800000 */
.L_x_9569:
        /* <DEDUP_REMOVED lines=15> */
.L_x_9570:
[----:B------:R-:W-:Y:S02]  /*12120*/  IMAD.MOV.U32 R13, RZ, RZ, R2 ;  /* 0x000000ffff0d7224 */ /* 0x000fe400078e0002 */
[----:B------:R-:W-:Y:S02]  /*12130*/  IMAD.MOV.U32 R12, RZ, RZ, 0x3 ;  /* 0x00000003ff0c7424 */ /* 0x000fe400078e00ff */
[----:B------:R-:W-:-:S07]  /*12140*/  IMAD.MOV.U32 R5, RZ, RZ, R14 ;  /* 0x000000ffff057224 */ /* 0x000fce00078e000e */
[----:B------:R-:W-:Y:S05]  /*12150*/  WARPSYNC.COLLECTIVE R15, `(.L_x_9571) ;  /* 0x000000000f087348 */ /* 0x000fea0003c00000 */
[----:B------:R0:W1:Y:S02]  /*12160*/  SHFL.IDX P6, R14, R13, R12, R11 ;  /* 0x0000000c0d0e7389 */ /* 0x00006400000c000b */
[----:B01----:R-:W-:Y:S01]  /*12170*/  ENDCOLLECTIVE ;  /* 0x000000000000791b */ /* 0x003fe20003800000 */
.L_x_9571:
        /* <DEDUP_REMOVED lines=15> */
.L_x_9572:
[----:B------:R-:W-:Y:S02]  /*12270*/  IMAD.MOV.U32 R13, RZ, RZ, R2 ;  /* 0x000000ffff0d7224 */ /* 0x000fe400078e0002 */
[----:B------:R-:W-:Y:S02]  /*12280*/  IMAD.MOV.U32 R12, RZ, RZ, 0x4 ;  /* 0x00000004ff0c7424 */ /* 0x000fe400078e00ff */
[----:B------:R-:W-:-:S07]  /*12290*/  IMAD.MOV.U32 R5, RZ, RZ, R14 ;  /* 0x000000ffff057224 */ /* 0x000fce00078e000e */
[----:B------:R-:W-:Y:S05]  /*122a0*/  WARPSYNC.COLLECTIVE R15, `(.L_x_9573) ;  /* 0x000000000f087348 */ /* 0x000fea0003c00000 */
[----:B------:R0:W1:Y:S02]  /*122b0*/  SHFL.IDX P6, R14, R13, R12, R11 ;  /* 0x0000000c0d0e7389 */ /* 0x00006400000c000b */
[----:B01----:R-:W-:Y:S01]  /*122c0*/  ENDCOLLECTIVE ;  /* 0x000000000000791b */ /* 0x003fe20003800000 */
.L_x_9573:
        /* <DEDUP_REMOVED lines=15> */
.L_x_9574:
[----:B------:R-:W-:Y:S02]  /*123c0*/  IMAD.MOV.U32 R13, RZ, RZ, R2 ;  /* 0x000000ffff0d7224 */ /* 0x000fe400078e0002 */
[----:B------:R-:W-:Y:S02]  /*123d0*/  IMAD.MOV.U32 R12, RZ, RZ, 0x5 ;  /* 0x00000005ff0c7424 */ /* 0x000fe400078e00ff */
[----:B------:R-:W-:-:S07]  /*123e0*/  IMAD.MOV.U32 R5, RZ, RZ, R14 ;  /* 0x000000ffff057224 */ /* 0x000fce00078e000e */
[----:B------:R-:W-:Y:S05]  /*123f0*/  WARPSYNC.COLLECTIVE R15, `(.L_x_9575) ;  /* 0x000000000f087348 */ /* 0x000fea0003c00000 */
[----:B------:R0:W1:Y:S02]  /*12400*/  SHFL.IDX P6, R14, R13, R12, R11 ;  /* 0x0000000c0d0e7389 */ /* 0x00006400000c000b */
[----:B01----:R-:W-:Y:S01]  /*12410*/  ENDCOLLECTIVE ;  /* 0x000000000000791b */ /* 0x003fe20003800000 */
.L_x_9575:
        /* <DEDUP_REMOVED lines=15> */
.L_x_9576:
[----:B------:R-:W-:Y:S02]  /*12510*/  IMAD.MOV.U32 R13, RZ, RZ, R2 ;  /* 0x000000ffff0d7224 */ /* 0x000fe400078e0002 */
[----:B------:R-:W-:Y:S02]  /*12520*/  IMAD.MOV.U32 R12, RZ, RZ, 0x6 ;  /* 0x00000006ff0c7424 */ /* 0x000fe400078e00ff */
[----:B------:R-:W-:-:S07]  /*12530*/  IMAD.MOV.U32 R5, RZ, RZ, R14 ;  /* 0x000000ffff057224 */ /* 0x000fce00078e000e */
[----:B------:R-:W-:Y:S05]  /*12540*/  WARPSYNC.COLLECTIVE R15, `(.L_x_9577) ;  /* 0x000000000f087348 */ /* 0x000fea0003c00000 */
[----:B------:R0:W1:Y:S02]  /*12550*/  SHFL.IDX P6, R14, R13, R12, R11 ;  /* 0x0000000c0d0e7389 */ /* 0x00006400000c000b */
[----:B01----:R-:W-:Y:S01]  /*12560*/  ENDCOLLECTIVE ;  /* 0x000000000000791b */ /* 0x003fe20003800000 */
.L_x_9577:
        /* <DEDUP_REMOVED lines=13> */
.L_x_9578:
        /* <DEDUP_REMOVED lines=8> */
.L_x_9579:
        /* <DEDUP_REMOVED lines=13> */
.L_x_9580:
[----:B------:R-:W-:Y:S01]  /*12790*/  IMAD.MOV.U32 R0, RZ, RZ, R14 ;  /* 0x000000ffff007224 */ /* 0x000fe200078e000e */
[----:B------:R-:W-:Y:S06]  /*127a0*/  BRA `(.L_x_9581) ;  /* 0xffffffb800147947 */ /* 0x000fec000383ffff */
.L_x_9467:
[----:B0-----:R0:W1:Y:S02]  /*127b0*/  SYNCS.PHASECHK.TRANS64.TRYWAIT P0, [R18+URZ+0x22820], R0 ;  /* 0x02282000120075a7 */ /* 0x001064000800017f */
[----:B-1----:R-:W-:Y:S05]  /*127c0*/  @!P0 NANOSLEEP.SYNCS 0x989680 ;  /* 0x009896800000895d */ /* 0x002fea0003900000 */
[----:B------:R-:W1:Y:S02]  /*127d0*/  @!P0 SYNCS.PHASECHK.TRANS64 P0, [R18+URZ+0x22820], R0 ;  /* 0x02282000120085a7 */ /* 0x000e64000800007f */
[----:B-1----:R-:W-:Y:S05]  /*127e0*/  @!P0 BRA `(.L_x_9467) ;  /* 0xfffffffc00f08947 */ /* 0x002fea000383ffff */
[----:B------:R-:W-:Y:S05]  /*127f0*/  BRA `(.L_x_9582) ;  /* 0xffffffb800707947 */ /* 0x000fea000383ffff */
.L_x_9471:
[----:B0-----:R0:W1:Y:S02]  /*12800*/  SYNCS.PHASECHK.TRANS64.TRYWAIT P0, [R2+URZ+0x22860], R0 ;  /* 0x02286000020075a7 */ /* 0x001064000800017f */
[----:B-1----:R-:W-:Y:S05]  /*12810*/  @!P0 NANOSLEEP.SYNCS 0x989680 ;  /* 0x009896800000895d */ /* 0x002fea0003900000 */
[----:B------:R-:W1:Y:S02]  /*12820*/  @!P0 SYNCS.PHASECHK.TRANS64 P0, [R2+URZ+0x22860], R0 ;  /* 0x02286000020085a7 */ /* 0x000e64000800007f */
[----:B-1----:R-:W-:Y:S05]  /*12830*/  @!P0 BRA `(.L_x_9471) ;  /* 0xfffffffc00f08947 */ /* 0x002fea000383ffff */
[----:B------:R-:W-:Y:S05]  /*12840*/  BRA `(.L_x_9583) ;  /* 0xffffffb800947947 */ /* 0x000fea000383ffff */
.L_x_9486:
[----:B--2---:R2:W3:Y:S02]  /*12850*/  SYNCS.PHASECHK.TRANS64.TRYWAIT P0, [R3+URZ+0x22840], R2 ;  /* 0x02284002030075a7 */ /* 0x0044e4000800017f */
[----:B---3--:R-:W-:Y:S05]  /*12860*/  @!P0 NANOSLEEP.SYNCS 0x989680 ;  /* 0x009896800000895d */ /* 0x008fea0003900000 */
[----:B------:R-:W3:Y:S02]  /*12870*/  @!P0 SYNCS.PHASECHK.TRANS64 P0, [R3+URZ+0x22840], R2 ;  /* 0x02284002030085a7 */ /* 0x000ee4000800007f */
[----:B---3--:R-:W-:Y:S05]  /*12880*/  @!P0 BRA `(.L_x_9486) ;  /* 0xfffffffc00f08947 */ /* 0x008fea000383ffff */
[----:B------:R-:W-:Y:S05]  /*12890*/  BRA `(.L_x_9584) ;  /* 0xffffffc000b47947 */ /* 0x000fea000383ffff */
.L_x_9491:
[----:B0-----:R0:W1:Y:S02]  /*128a0*/  SYNCS.PHASECHK.TRANS64.TRYWAIT P0, [R3+URZ+0x22860], R2 ;  /* 0x02286002030075a7 */ /* 0x001064000800017f */
[----:B-1----:R-:W-:Y:S05]  /*128b0*/  @!P0 NANOSLEEP.SYNCS 0x989680 ;  /* 0x009896800000895d */ /* 0x002fea0003900000 */
[----:B------:R-:W1:Y:S02]  /*128c0*/  @!P0 SYNCS.PHASECHK.TRANS64 P0, [R3+URZ+0x22860], R2 ;  /* 0x02286002030085a7 */ /* 0x000e64000800007f */
[----:B-1----:R-:W-:Y:S05]  /*128d0*/  @!P0 BRA `(.L_x_9491) ;  /* 0xfffffffc00f08947 */ /* 0x002fea000383ffff */
[----:B------:R-:W-:Y:S05]  /*128e0*/  BRA `(.L_x_9585) ;  /* 0xffffffc400307947 */ /* 0x000fea000383ffff */
.L_x_9502:
[----:B-1----:R1:W2:Y:S02]  /*128f0*/  SYNCS.PHASECHK.TRANS64.TRYWAIT P0, [R4+URZ+0x22840], R2 ;  /* 0x02284002040075a7 */ /* 0x0022a4000800017f */
[----:B--2---:R-:W-:Y:S05]  /*12900*/  @!P0 NANOSLEEP.SYNCS 0x989680 ;  /* 0x009896800000895d */ /* 0x004fea0003900000 */
[----:B------:R-:W2:Y:S02]  /*12910*/  @!P0 SYNCS.PHASECHK.TRANS64 P0, [R4+URZ+0x22840], R2 ;  /* 0x02284002040085a7 */ /* 0x000ea4000800007f */
[----:B--2---:R-:W-:Y:S05]  /*12920*/  @!P0 BRA `(.L_x_9502) ;  /* 0xfffffffc00f08947 */ /* 0x004fea000383ffff */
[----:B------:R-:W-:Y:S05]  /*12930*/  BRA `(.L_x_9586) ;  /* 0xffffffcc001c7947 */ /* 0x000fea000383ffff */
.L_x_9507:
[----:B0-----:R0:W2:Y:S02]  /*12940*/  SYNCS.PHASECHK.TRANS64.TRYWAIT P0, [R4+URZ+0x22860], R2 ;  /* 0x02286002040075a7 */ /* 0x0010a4000800017f */
[----:B--2---:R-:W-:Y:S05]  /*12950*/  @!P0 NANOSLEEP.SYNCS 0x989680 ;  /* 0x009896800000895d */ /* 0x004fea0003900000 */
[----:B------:R-:W2:Y:S02]  /*12960*/  @!P0 SYNCS.PHASECHK.TRANS64 P0, [R4+URZ+0x22860], R2 ;  /* 0x02286002040085a7 */ /* 0x000ea4000800007f */
[----:B--2---:R-:W-:Y:S05]  /*12970*/  @!P0 BRA `(.L_x_9507) ;  /* 0xfffffffc00f08947 */ /* 0x004fea000383ffff */
[----:B------:R-:W-:Y:S05]  /*12980*/  BRA `(.L_x_9587) ;  /* 0xffffffcc00987947 */ /* 0x000fea000383ffff */
.L_x_9518:
[----:B--2---:R2:W3:Y:S02]  /*12990*/  SYNCS.PHASECHK.TRANS64.TRYWAIT P0, [R2+URZ+0x22840], R3 ;  /* 0x02284003020075a7 */ /* 0x0044e4000800017f */
[----:B---3--:R-:W-:Y:S05]  /*129a0*/  @!P0 NANOSLEEP.SYNCS 0x989680 ;  /* 0x009896800000895d */ /* 0x008fea0003900000 */
[----:B------:R-:W3:Y:S02]  /*129b0*/  @!P0 SYNCS.PHASECHK.TRANS64 P0, [R2+URZ+0x22840], R3 ;  /* 0x02284003020085a7 */ /* 0x000ee4000800007f */
[----:B---3--:R-:W-:Y:S05]  /*129c0*/  @!P0 BRA `(.L_x_9518) ;  /* 0xfffffffc00f08947 */ /* 0x008fea000383ffff */
[----:B------:R-:W-:Y:S05]  /*129d0*/  BRA `(.L_x_9588) ;  /* 0xffffffd400687947 */ /* 0x000fea000383ffff */
.L_x_9523:
[----:B---3--:R3:W4:Y:S02]  /*129e0*/  SYNCS.PHASECHK.TRANS64.TRYWAIT P0, [R2+URZ+0x22860], R3 ;  /* 0x02286003020075a7 */ /* 0x008724000800017f */
[----:B----4-:R-:W-:Y:S05]  /*129f0*/  @!P0 NANOSLEEP.SYNCS 0x989680 ;  /* 0x009896800000895d */ /* 0x010fea0003900000 */
[----:B------:R-:W4:Y:S02]  /*12a00*/  @!P0 SYNCS.PHASECHK.TRANS64 P0, [R2+URZ+0x22860], R3 ;  /* 0x02286003020085a7 */ /* 0x000f24000800007f */
[----:B----4-:R-:W-:Y:S05]  /*12a10*/  @!P0 BRA `(.L_x_9523) ;  /* 0xfffffffc00f08947 */ /* 0x010fea000383ffff */
[----:B------:R-:W-:Y:S05]  /*12a20*/  BRA `(.L_x_9589) ;  /* 0xffffffd400e47947 */ /* 0x000fea000383ffff */
.L_x_9535:
[----:B------:R-:W3:Y:S01]  /*12a30*/  LDL R3, [R1] ;  /* 0x0000000001037983 */ /* 0x000ee20000100800 */
[----:B------:R-:W-:Y:S01]  /*12a40*/  BSSY B0, `(.L_x_9590) ;  /* 0x0000008000007945 */ /* 0x000fe20003800000 */
[----:B------:R-:W-:Y:S02]  /*12a50*/  IMAD.MOV.U32 R12, RZ, RZ, RZ ;  /* 0x000000ffff0c7224 */ /* 0x000fe400078e00ff */
[----:B0-----:R-:W-:Y:S02]  /*12a60*/  IMAD.MOV.U32 R11, RZ, RZ, 0x1f ;  /* 0x0000001fff0b7424 */ /* 0x001fe400078e00ff */
[----:B------:R-:W-:Y:S02]  /*12a70*/  IMAD.MOV.U32 R15, RZ, RZ, -0x1 ;  /* 0xffffffffff0f7424 */ /* 0x000fe400078e00ff */
[----:B---3--:R-:W-:-:S07]  /*12a80*/  IMAD.MOV.U32 R13, RZ, RZ, R3 ;  /* 0x000000ffff0d7224 */ /* 0x008fce00078e0003 */
[----:B-12---:R-:W-:Y:S05]  /*12a90*/  WARPSYNC.COLLECTIVE R15, `(.L_x_9591) ;  /* 0x000000000f087348 */ /* 0x006fea0003c00000 */
[----:B------:R0:W3:Y:S02]  /*12aa0*/  SHFL.IDX P6, R14, R13, R12, R11 ;  /* 0x0000000c0d0e7389 */ /* 0x0000e400000c000b */
[----:B0123--:R-:W-:Y:S01]  /*12ab0*/  ENDCOLLECTIVE ;  /* 0x000000000000791b */ /* 0x00ffe20003800000 */
.L_x_9591:
[----:B------:R-:W-:Y:S05]  /*12ac0*/  BSYNC B0 ;  /* 0x0000000000007941 */ /* 0x000fea0003800000 */
.L_x_9590:
        /* <DEDUP_REMOVED lines=9> */
.L_x_9592:
        /* <DEDUP_REMOVED lines=25> */
.L_x_9593:
[----:B------:R-:W-:Y:S01]  /*12cf0*/  IMAD.MOV.U32 R12, RZ, RZ, 0x2 ;  /* 0x00000002ff0c7424 */ /* 0x000fe200078e00ff */
[----:B------:R-:W-:-:S05]  /*12d00*/  SEL R3, R14, RZ, P1 ;  /* 0x000000ff0e037207 */ /* 0x000fca0000800000 */
[----:B------:R-:W-:-:S04]  /*12d10*/  IMAD.IADD R2, R2, 0x1, R3 ;  /* 0x0000000102027824 */ /* 0x000fc800078e0203 */
[----:B------:R-:W-:-:S07]  /*12d20*/  IMAD.MOV.U32 R13, RZ, RZ, R2 ;  /* 0x000000ffff0d7224 */ /* 0x000fce00078e0002 */
[----:B------:R-:W-:Y:S05]  /*12d30*/  WARPSYNC.COLLECTIVE R15, `(.L_x_9594) ;  /* 0x000000000f087348 */ /* 0x000fea0003c00000 */
[----:B------:R0:W1:Y:S02]  /*12d40*/  SHFL.UP P6, R14, R13, R12, R11 ;  /* 0x0400000c0d0e7389 */ /* 0x00006400000c000b */
[----:B01----:R-:W-:Y:S01]  /*12d50*/  ENDCOLLECTIVE ;  /* 0x000000000000791b */ /* 0x003fe20003800000 */
.L_x_9594:
[----:B------:R-:W-:Y:S01]  /*12d60*/  IMAD.MOV.U32 R12, RZ, RZ, 0x4 ;  /* 0x00000004ff0c7424 */ /* 0x000fe200078e00ff */
[----:B------:R-:W-:-:S05]  /*12d70*/  SEL R3, R14, RZ, P2 ;  /* 0x000000ff0e037207 */ /* 0x000fca0001000000 */
[----:B------:R-:W-:-:S04]  /*12d80*/  IMAD.IADD R2, R2, 0x1, R3 ;  /* 0x0000000102027824 */ /* 0x000fc800078e0203 */
[----:B------:R-:W-:-:S07]  /*12d90*/  IMAD.MOV.U32 R13, RZ, RZ, R2 ;  /* 0x000000ffff0d7224 */ /* 0x000fce00078e0002 */
[----:B------:R-:W-:Y:S05]  /*12da0*/  WARPSYNC.COLLECTIVE R15, `(.L_x_9595) ;  /* 0x000000000f087348 */ /* 0x000fea0003c00000 */
[----:B------:R0:W1:Y:S02]  /*12db0*/  SHFL.UP P6, R14, R13, R12, R11 ;  /* 0x0400000c0d0e7389 */ /* 0x00006400000c000b */
[----:B01----:R-:W-:Y:S01]  /*12dc0*/  ENDCOLLECTIVE ;  /* 0x000000000000791b */ /* 0x003fe20003800000 */
.L_x_9595:
[----:B------:R-:W-:Y:S01]  /*12dd0*/  IMAD.MOV.U32 R12, RZ, RZ, 0x8 ;  /* 0x00000008ff0c7424 */ /* 0x000fe200078e00ff */
[----:B------:R-:W-:-:S05]  /*12de0*/  SEL R3, R14, RZ, P3 ;  /* 0x000000ff0e037207 */ /* 0x000fca0001800000 */
[----:B------:R-:W-:-:S04]  /*12df0*/  IMAD.IADD R2, R2, 0x1, R3 ;  /* 0x0000000102027824 */ /* 0x000fc800078e0203 */
[----:B------:R-:W-:-:S07]  /*12e00*/  IMAD.MOV.U32 R13, RZ, RZ, R2 ;  /* 0x000000ffff0d7224 */ /* 0x000fce00078e0002 */
[----:B------:R-:W-:Y:S05]  /*12e10*/  WARPSYNC.COLLECTIVE R15, `(.L_x_9596) ;  /* 0x000000000f087348 */ /* 0x000fea0003c00000 */
[----:B------:R0:W1:Y:S02]  /*12e20*/  SHFL.UP P6, R14, R13, R12, R11 ;  /* 0x0400000c0d0e7389 */ /* 0x00006400000c000b */
[----:B01----:R-:W-:Y:S01]  /*12e30*/  ENDCOLLECTIVE ;  /* 0x000000000000791b */ /* 0x003fe20003800000 */
.L_x_9596:
[----:B------:R-:W-:Y:S01]  /*12e40*/  IMAD.MOV.U32 R12, RZ, RZ, 0x10 ;  /* 0x00000010ff0c7424 */ /* 0x000fe200078e00ff */
[----:B------:R-:W-:-:S05]  /*12e50*/  SEL R3, R14, RZ, P4 ;  /* 0x000000ff0e037207 */ /* 0x000fca0002000000 */
[----:B------:R-:W-:-:S04]  /*12e60*/  IMAD.IADD R2, R2, 0x1, R3 ;  /* 0x0000000102027824 */ /* 0x000fc800078e0203 */
[----:B------:R-:W-:-:S07]  /*12e70*/  IMAD.MOV.U32 R13, RZ, RZ, R2 ;  /* 0x000000ffff0d7224 */ /* 0x000fce00078e0002 */
[----:B------:R-:W-:Y:S05]  /*12e80*/  WARPSYNC.COLLECTIVE R15, `(.L_x_9597) ;  /* 0x000000000f087348 */ /* 0x000fea0003c00000 */
[----:B------:R0:W1:Y:S02]  /*12e90*/  SHFL.UP P6, R14, R13, R12, R11 ;  /* 0x0400000c0d0e7389 */ /* 0x00006400000c000b */
[----:B01----:R-:W-:Y:S01]  /*12ea0*/  ENDCOLLECTIVE ;  /* 0x000000000000791b */ /* 0x003fe20003800000 */
.L_x_9597:
        /* <DEDUP_REMOVED lines=8> */
.L_x_9598:
[----:B------:R-:W-:Y:S05]  /*12f30*/  BRA `(.L_x_9599) ;  /* 0xffffffdc00447947 */ /* 0x000fea000383ffff */
.L_x_9538:
        /* <DEDUP_REMOVED lines=8> */
.L_x_9601:
[----:B------:R-:W-:Y:S05]  /*12fc0*/  BSYNC B0 ;  /* 0x0000000000007941 */ /* 0x000fea0003800000 */
.L_x_9600:
        /* <DEDUP_REMOVED lines=9> */
.L_x_9602:
[----:B------:R-:W-:Y:S01]  /*13060*/  IMAD.MOV.U32 R12, RZ, RZ, 0x4 ;  /* 0x00000004ff0c7424 */ /* 0x000fe200078e00ff */
[----:B------:R-:W-:-:S05]  /*13070*/  SEL R3, R14, RZ, P2 ;  /* 0x000000ff0e037207 */ /* 0x000fca0001000000 */
[----:B------:R-:W-:-:S04]  /*13080*/  IMAD.IADD R2, R2, 0x1, R3 ;  /* 0x0000000102027824 */ /* 0x000fc800078e0203 */
[----:B------:R-:W-:-:S07]  /*13090*/  IMAD.MOV.U32 R13, RZ, RZ, R2 ;  /* 0x000000ffff0d7224 */ /* 0x000fce00078e0002 */
[----:B------:R-:W-:Y:S05]  /*130a0*/  WARPSYNC.COLLECTIVE R15, `(.L_x_9603) ;  /* 0x000000000f087348 */ /* 0x000fea0003c00000 */
[----:B------:R0:W1:Y:S02]  /*130b0*/  SHFL.UP P6, R14, R13, R12, R11 ;  /* 0x0400000c0d0e7389 */ /* 0x00006400000c000b */
[----:B01----:R-:W-:Y:S01]  /*130c0*/  ENDCOLLECTIVE ;  /* 0x000000000000791b */ /* 0x003fe20003800000 */
.L_x_9603:
[----:B------:R-:W-:Y:S01]  /*130d0*/  IMAD.MOV.U32 R12, RZ, RZ, 0x8 ;  /* 0x00000008ff0c7424 */ /* 0x000fe200078e00ff */
[----:B------:R-:W-:-:S05]  /*130e0*/  SEL R3, R14, RZ, P3 ;  /* 0x000000ff0e037207 */ /* 0x000fca0001800000 */
[----:B------:R-:W-:-:S04]  /*130f0*/  IMAD.IADD R2, R2, 0x1, R3 ;  /* 0x0000000102027824 */ /* 0x000fc800078e0203 */
[----:B------:R-:W-:-:S07]  /*13100*/  IMAD.MOV.U32 R13, RZ, RZ, R2 ;  /* 0x000000ffff0d7224 */ /* 0x000fce00078e0002 */
[----:B------:R-:W-:Y:S05]  /*13110*/  WARPSYNC.COLLECTIVE R15, `(.L_x_9604) ;  /* 0x000000000f087348 */ /* 0x000fea0003c00000 */
[----:B------:R0:W1:Y:S02]  /*13120*/  SHFL.UP P6, R14, R13, R12, R11 ;  /* 0x0400000c0d0e7389 */ /* 0x00006400000c000b */
[----:B01----:R-:W-:Y:S01]  /*13130*/  ENDCOLLECTIVE ;  /* 0x000000000000791b */ /* 0x003fe20003800000 */
.L_x_9604:
[----:B------:R-:W-:Y:S01]  /*13140*/  IMAD.MOV.U32 R12, RZ, RZ, 0x10 ;  /* 0x00000010ff0c7424 */ /* 0x000fe200078e00ff */
[----:B------:R-:W-:-:S05]  /*13150*/  SEL R3, R14, RZ, P4 ;  /* 0x000000ff0e037207 */ /* 0x000fca0002000000 */
[----:B------:R-:W-:-:S04]  /*13160*/  IMAD.IADD R2, R2, 0x1, R3 ;  /* 0x0000000102027824 */ /* 0x000fc800078e0203 */
[----:B------:R-:W-:-:S07]  /*13170*/  IMAD.MOV.U32 R13, RZ, RZ, R2 ;  /* 0x000000ffff0d7224 */ /* 0x000fce00078e0002 */
[----:B------:R-:W-:Y:S05]  /*13180*/  WARPSYNC.COLLECTIVE R15, `(.L_x_9605) ;  /* 0x000000000f087348 */ /* 0x000fea0003c00000 */
[----:B------:R0:W1:Y:S02]  /*13190*/  SHFL.UP P6, R14, R13, R12, R11 ;  /* 0x0400000c0d0e7389 */ /* 0x00006400000c000b */
[----:B01----:R-:W-:Y:S01]  /*131a0*/  ENDCOLLECTIVE ;  /* 0x000000000000791b */ /* 0x003fe20003800000 */
.L_x_9605:
        /* <DEDUP_REMOVED lines=8> */
.L_x_9606:
[----:B------:R-:W-:Y:S05]  /*13230*/  BRA `(.L_x_9607) ;  /* 0xffffffdc00307947 */ /* 0x000fea000383ffff */
.L_x_9540:
[----:B------:R-:W-:Y:S01]  /*13240*/  BSSY B0, `(.L_x_9608) ;  /* 0x0000006000007945 */ /* 0x000fe20003800000 */
[----:B------:R-:W-:Y:S01]  /*13250*/  PLOP3.LUT P6, PT, P6, PT, PT, 0x8, 0x0 ;  /* 0x000000000000781c */ /* 0x000fe200037ce170 */
[----:B------:R-:W-:-:S12]  /*13260*/  IMAD.MOV.U32 R15, RZ, RZ, -0x1 ;  /* 0xffffffffff0f7424 */ /* 0x000fd800078e00ff */
[----:B0-----:R-:W-:Y:S05]  /*13270*/  WARPSYNC.COLLECTIVE R15, `(.L_x_9609) ;  /* 0x000000000f087348 */ /* 0x001fea0003c00000 */
[----:B------:R-:W-:Y:S01]  /*13280*/  VOTE.ANY R14, PT, P6 ;  /* 0x00000000000e7806 */ /* 0x000fe200030e0100 */
[----:B0-----:R-:W-:Y:S06]  /*13290*/  ENDCOLLECTIVE ;  /* 0x000000000000791b */ /* 0x001fec0003800000 */
.L_x_9609:
[----:B------:R-:W-:Y:S05]  /*132a0*/  BSYNC B0 ;  /* 0x0000000000007941 */ /* 0x000fea0003800000 */
.L_x_9608:
        /* <DEDUP_REMOVED lines=9> */
.L_x_9610:
[----:B------:R-:W-:Y:S02]  /*13340*/  IMAD.MOV.U32 R13, RZ, RZ, R7 ;  /* 0x000000ffff0d7224 */ /* 0x000fe400078e0007 */
[----:B------:R-:W-:-:S07]  /*13350*/  IMAD.MOV.U32 R5, RZ, RZ, R14 ;  /* 0x000000ffff057224 */ /* 0x000fce00078e000e */
[----:B------:R-:W-:Y:S05]  /*13360*/  WARPSYNC.COLLECTIVE R15, `(.L_x_9611) ;  /* 0x000000000f087348 */ /* 0x000fea0003c00000 */
[----:B------:R0:W1:Y:S02]  /*13370*/  SHFL.IDX P6, R14, R13, R12, R11 ;  /* 0x0000000c0d0e7389 */ /* 0x00006400000c000b */
[----:B01----:R-:W-:Y:S01]  /*13380*/  ENDCOLLECTIVE ;  /* 0x000000000000791b */ /* 0x003fe20003800000 */
.L_x_9611:
[----:B------:R-:W-:Y:S01]  /*13390*/  IMAD.MOV.U32 R7, RZ, RZ, R14 ;  /* 0x000000ffff077224 */ /* 0x000fe200078e000e */
[----:B------:R-:W-:Y:S06]  /*133a0*/  BRA `(.L_x_9612) ;  /* 0xffffffdc00107947 */ /* 0x000fec000383ffff */
.L_x_9542:
[----:B------:R-:W-:Y:S01]  /*133b0*/  BSSY B0, `(.L_x_9613) ;  /* 0x0000007000007945 */ /* 0x000fe20003800000 */
[----:B------:R-:W-:Y:S02]  /*133c0*/  IMAD.MOV.U32 R13, RZ, RZ, R2 ;  /* 0x000000ffff0d7224 */ /* 0x000fe400078e0002 */
[----:B------:R-:W-:Y:S02]  /*133d0*/  IMAD.MOV.U32 R11, RZ, RZ, 0x1f ;  /* 0x0000001fff0b7424 */ /* 0x000fe400078e00ff */
[----:B------:R-:W-:-:S07]  /*133e0*/  IMAD.MOV.U32 R15, RZ, RZ, -0x1 ;  /* 0xffffffffff0f7424 */ /* 0x000fce00078e00ff */
[----:B0123--:R-:W-:Y:S05]  /*133f0*/  WARPSYNC.COLLECTIVE R15, `(.L_x_9614) ;  /* 0x000000000f087348 */ /* 0x00ffea0003c00000 */
[----:B------:R4:W0:Y:S02]  /*13400*/  SHFL.IDX P6, R14, R13, R12, R11 ;  /* 0x0000000c0d0e7389 */ /* 0x00082400000c000b */
[----:B01234-:R-:W-:Y:S01]  /*13410*/  ENDCOLLECTIVE ;  /* 0x000000000000791b */ /* 0x01ffe20003800000 */
.L_x_9614:
[----:B------:R-:W-:Y:S05]  /*13420*/  BSYNC B0 ;  /* 0x0000000000007941 */ /* 0x000fea0003800000 */
.L_x_9613:
[----:B------:R-:W-:Y:S01]  /*13430*/  IMAD.MOV.U32 R6, RZ, RZ, R14 ;  /* 0x000000ffff067224 */ /* 0x000fe200078e000e */
[----:B------:R-:W-:Y:S06]  /*13440*/  BRA `(.L_x_9541) ;  /* 0xffffffdc00007947 */ /* 0x000fec000383ffff */
.L_x_9546:
[----:B0-----:R0:W1:Y:S02]  /*13450*/  SYNCS.PHASECHK.TRANS64.TRYWAIT P0, [R0+URZ+0x22820], R3 ;  /* 0x02282003000075a7 */ /* 0x001064000800017f */
[----:B-1----:R-:W-:Y:S05]  /*13460*/  @!P0 NANOSLEEP.SYNCS 0x989680 ;  /* 0x009896800000895d */ /* 0x002fea0003900000 */
[----:B------:R-:W1:Y:S02]  /*13470*/  @!P0 SYNCS.PHASECHK.TRANS64 P0, [R0+URZ+0x22820], R3 ;  /* 0x02282003000085a7 */ /* 0x000e64000800007f */
[----:B-1----:R-:W-:Y:S05]  /*13480*/  @!P0 BRA `(.L_x_9546) ;  /* 0xfffffffc00f08947 */ /* 0x002fea000383ffff */
[----:B------:R-:W-:Y:S05]  /*13490*/  BRA `(.L_x_9615) ;  /* 0xffffffe000947947 */ /* 0x000fea000383ffff */
.L_x_9547:
        /* <DEDUP_REMOVED lines=11> */
.L_x_9617:
[----:B------:R-:W-:Y:S05]  /*13550*/  BSYNC B0 ;  /* 0x0000000000007941 */ /* 0x000fea0003800000 */
.L_x_9616:
[----:B------:R-:W-:Y:S05]  /*13560*/  BRA `(.L_x_9618) ;  /* 0xffffffe0007c7947 */ /* 0x000fea000383ffff */
.L_x_9550:
[----:B------:R-:W-:Y:S01]  /*13570*/  BSSY B1, `(.L_x_9619) ;  /* 0x0000006000017945 */ /* 0x000fe20003800000 */
[----:B------:R-:W-:-:S07]  /*13580*/  IMAD.MOV.U32 R15, RZ, RZ, -0x1 ;  /* 0xffffffffff0f7424 */ /* 0x000fce00078e00ff */
[----:B01----:R-:W-:Y:S05]  /*13590*/  WARPSYNC.COLLECTIVE R15, `(.L_x_9620) ;  /* 0x000000000f0c7348 */ /* 0x003fea0003c00000 */
[----:B------:R-:W-:Y:S02]  /*135a0*/  ELECT P6, UR62, PT ;  /* 0x00000000003e782f */ /* 0x000fe400038c0000 */
[----:B------:R-:W-:Y:S01]  /*135b0*/  MOV R14, UR62 ;  /* 0x0000003e000e7c02 */ /* 0x000fe20008000f00 */
[----:B01----:R-:W-:Y:S10]  /*135c0*/  ENDCOLLECTIVE ;  /* 0x000000000000791b */ /* 0x003ff40003800000 */
.L_x_9620:
[----:B------:R-:W-:Y:S05]  /*135d0*/  BSYNC B1 ;  /* 0x0000000000017941 */ /* 0x000fea0003800000 */
.L_x_9619:
[----:B------:R-:W-:Y:S05]  /*135e0*/  BRA `(.L_x_9621) ;  /* 0xffffffe000747947 */ /* 0x000fea000383ffff */
.L_x_9552:
[----:B0-----:R0:W1:Y:S02]  /*135f0*/  SYNCS.PHASECHK.TRANS64.TRYWAIT P0, [R6+URZ], R5 ;  /* 0x00000005060075a7 */ /* 0x001064000800017f */
[----:B-1----:R-:W-:Y:S05]  /*13600*/  @!P0 NANOSLEEP.SYNCS 0x989680 ;  /* 0x009896800000895d */ /* 0x002fea0003900000 */
[----:B------:R-:W1:Y:S02]  /*13610*/  @!P0 SYNCS.PHASECHK.TRANS64 P0, [R6+URZ], R5 ;  /* 0x00000005060085a7 */ /* 0x000e64000800007f */
[----:B-1----:R-:W-:Y:S05]  /*13620*/  @!P0 BRA `(.L_x_9552) ;  /* 0xfffffffc00f08947 */ /* 0x002fea000383ffff */
[----:B------:R-:W-:Y:S05]  /*13630*/  BRA `(.L_x_9622) ;  /* 0xffffffe000ac7947 */ /* 0x000fea000383ffff */
.L_x_9553:
[----:B-1----:R1:W2:Y:S02]  /*13640*/  SYNCS.PHASECHK.TRANS64.TRYWAIT P0, [R7+URZ], R2 ;  /* 0x00000002070075a7 */ /* 0x0022a4000800017f */
[----:B--2---:R-:W-:Y:S05]  /*13650*/  @!P0 NANOSLEEP.SYNCS 0x989680 ;  /* 0x009896800000895d */ /* 0x004fea0003900000 */
[----:B------:R-:W2:Y:S02]  /*13660*/  @!P0 SYNCS.PHASECHK.TRANS64 P0, [R7+URZ], R2 ;  /* 0x00000002070085a7 */ /* 0x000ea4000800007f */
[----:B--2---:R-:W-:Y:S05]  /*13670*/  @!P0 BRA `(.L_x_9553) ;  /* 0xfffffffc00f08947 */ /* 0x004fea000383ffff */
[----:B------:R-:W-:Y:S05]  /*13680*/  BRA `(.L_x_9623) ;  /* 0xffffffe000a07947 */ /* 0x000fea000383ffff */
.L_x_9555:
[----:B--2---:R2:W3:Y:S02]  /*13690*/  SYNCS.PHASECHK.TRANS64.TRYWAIT P0, [R4+URZ], R5 ;  /* 0x00000005040075a7 */ /* 0x0044e4000800017f */
[----:B---3--:R-:W-:Y:S05]  /*136a0*/  @!P0 NANOSLEEP.SYNCS 0x989680 ;  /* 0x009896800000895d */ /* 0x008fea0003900000 */
[----:B------:R-:W3:Y:S02]  /*136b0*/  @!P0 SYNCS.PHASECHK.TRANS64 P0, [R4+URZ], R5 ;  /* 0x00000005040085a7 */ /* 0x000ee4000800007f */
[----:B---3--:R-:W-:Y:S05]  /*136c0*/  @!P0 BRA `(.L_x_9555) ;  /* 0xfffffffc00f08947 */ /* 0x008fea000383ffff */
[----:B------:R-:W-:Y:S05]  /*136d0*/  BRA `(.L_x_9624) ;  /* 0xffffffe000a47947 */ /* 0x000fea000383ffff */
.L_x_9625:
        /* <DEDUP_REMOVED lines=10> */
.L_x_15190:


//--------------------- .text._ZN7cutlass13device_kernelIN5flash11enable_sm90INS1_16FlashAttnFwdSm90INS1_25CollectiveMainloopFwdSm90ILi2EN4cute5tupleIJNS5_1CILi1EEES8_S8_EEENS6_IJNS7_ILi128EEENS7_ILi96EEENS7_ILi64EEEEEELi256ENS_10bfloat16_tEfNS_4arch4Sm90ELb0ELb0ELb1ELb1ELb0ELb1ELb0ELb1ELb0ELb1ELb1ELb0EEENS1_21CollectiveEpilogueFwdINS6_IJSA_NS7_ILi256EEESB_EEES9_SE_SG_Li256ELb1ELb1ELb1ELb0EEENS1_36VarlenDynamicPersistentTileSchedulerILi128ELi96ELi256ELi128ELb1ELb1ELb1ELb0ELb1ELb1EEEEEEEEEvNT_6ParamsE --------------------------
	.section	.text._ZN7cutlass13device_kernelIN5flash11enable_sm90INS1_16FlashAttnFwdSm90INS1_25CollectiveMainloopFwdSm90ILi2EN4cute5tupleIJNS5_1CILi1EEES8_S8_EEENS6_IJNS7_ILi128EEENS7_ILi96EEENS7_ILi64EEEEEELi256ENS_10bfloat16_tEfNS_4arch4Sm90ELb0ELb0ELb1ELb1ELb0ELb1ELb0ELb1ELb0ELb1ELb1ELb0EEENS1_21CollectiveEpilogueFwdINS6_IJSA_NS7_ILi256EEESB_EEES9_SE_SG_Li256ELb1ELb1ELb1ELb0EEENS1_36VarlenDynamicPersistentTileSchedulerILi128ELi96ELi256ELi128ELb1ELb1ELb1ELb0ELb1ELb1EEEEEEEEEvNT_6ParamsE,"ax",@progbits
	.align	128
.text._ZN7cutlass13device_kernelIN5flash11enable_sm90INS1_16FlashAttnFwdSm90INS1_25CollectiveMainloopFwdSm90ILi2EN4cute5tupleIJNS5_1CILi1EEES8_S8_EEENS6_IJNS7_ILi128EEENS7_ILi96EEENS7_ILi64EEEEEELi256ENS_10bfloat16_tEfNS_4arch4Sm90ELb0ELb0ELb1ELb1ELb0ELb1ELb0ELb1ELb0ELb1ELb1ELb0EEENS1_21CollectiveEpilogueFwdINS6_IJSA_NS7_ILi256EEESB_EEES9_SE_SG_Li256ELb1ELb1ELb1ELb0EEENS1_36VarlenDynamicPersistentTileSchedulerILi128ELi96ELi256ELi128ELb1ELb1ELb1ELb0ELb1ELb1EEEEEEEEEvNT_6ParamsE:
        .type           _ZN7cutlass13device_kernelIN5flash11enable_sm90INS1_16FlashAttnFwdSm90INS1_25CollectiveMainloopFwdSm90ILi2EN4cute5tupleIJNS5_1CILi1EEES8_S8_EEENS6_IJNS7_ILi128EEENS7_ILi96EEENS7_ILi64EEEEEELi256ENS_10bfloat16_tEfNS_4arch4Sm90ELb0ELb0ELb1ELb1ELb0ELb1ELb0ELb1ELb0ELb1ELb1ELb0EEENS1_21CollectiveEpilogueFwdINS6_IJSA_NS7_ILi256EEESB_EEES9_SE_SG_Li256ELb1ELb1ELb1ELb0EEENS1_36VarlenDynamicPersistentTileSchedulerILi128ELi96ELi256ELi128ELb1ELb1ELb1ELb0ELb1ELb1EEEEEEEEEvNT_6ParamsE,@function
        .size           _ZN7cutlass13device_kernelIN5flash11enable_sm90INS1_16FlashAttnFwdSm90INS1_25CollectiveMainloopFwdSm90ILi2EN4cute5tupleIJNS5_1CILi1EEES8_S8_EEENS6_IJNS7_ILi128EEENS7_ILi96EEENS7_ILi64EEEEEELi256ENS_10bfloat16_tEfNS_4arch4Sm90ELb0ELb0ELb1ELb1ELb0ELb1ELb0ELb1ELb0ELb1ELb1ELb0EEENS1_21CollectiveEpilogueFwdINS6_IJSA_NS7_ILi256EEESB_EEES9_SE_SG_Li256ELb1ELb1ELb1ELb0EEENS1_36VarlenDynamicPersistentTileSchedulerILi128ELi96ELi256ELi128ELb1ELb1ELb1ELb0ELb1ELb1EEEEEEEEEvNT_6ParamsE,(.L_x_15191 - _ZN7cutlass13device_kernelIN5flash11enable_sm90INS1_16FlashAttnFwdSm90INS1_25CollectiveMainloopFwdSm90ILi2EN4cute5tupleIJNS5_1CILi1EEES8_S8_EEENS6_IJNS7_ILi128EEENS7_ILi96EEENS7_ILi64EEEEEELi256ENS_10bfloat16_tEfNS_4arch4Sm90ELb0ELb0ELb1ELb1ELb0ELb1ELb0ELb1ELb0ELb1ELb1ELb0EEENS1_21CollectiveEpilogueFwdINS6_IJSA_NS7_ILi256EEESB_EEES9_SE_SG_Li256ELb1ELb1ELb1ELb0EEENS1_36VarlenDynamicPersistentTileSchedulerILi128ELi96ELi256ELi128ELb1ELb1ELb1ELb0ELb1ELb1EEEEEEEEEvNT_6ParamsE)
        .other          _ZN7cutlass13device_kernelIN5flash11enable_sm90INS1_16FlashAttnFwdSm90INS1_25CollectiveMainloopFwdSm90ILi2EN4cute5tupleIJNS5_1CILi1EEES8_S8_EEENS6_IJNS7_ILi128EEENS7_ILi96EEENS7_ILi64EEEEEELi256ENS_10bfloat16_tEfNS_4arch4Sm90ELb0ELb0ELb1ELb1ELb0ELb1ELb0ELb1ELb0ELb1ELb1ELb0EEENS1_21CollectiveEpilogueFwdINS6_IJSA_NS7_ILi256EEESB_EEES9_SE_SG_Li256ELb1ELb1ELb1ELb0EEENS1_36VarlenDynamicPersistentTileSchedulerILi128ELi96ELi256ELi128ELb1ELb1ELb1ELb0ELb1ELb1EEEEEEEEEvNT_6ParamsE,@"STO_CUDA_ENTRY STV_DEFAULT"
_ZN7cutlass13device_kernelIN5flash11enable_sm90INS1_16FlashAttnFwdSm90INS1_25CollectiveMainloopFwdSm90ILi2EN4cute5tupleIJNS5_1CILi1EEES8_S8_EEENS6_IJNS7_ILi128EEENS7_ILi96EEENS7_ILi64EEEEEELi256ENS_10bfloat16_tEfNS_4arch4Sm90ELb0ELb0ELb1ELb1ELb0ELb1ELb0ELb1ELb0ELb1ELb1ELb0EEENS1_21CollectiveEpilogueFwdINS6_IJSA_NS7_ILi256EEESB_EEES9_SE_SG_Li256ELb1ELb1ELb1ELb0EEENS1_36VarlenDynamicPersistentTileSchedulerILi128ELi96ELi256ELi128ELb1ELb1ELb1ELb0ELb1ELb1EEEEEEEEEvNT_6ParamsE:
        /* <DEDUP_REMOVED lines=24> */
.L_x_9627:
[----:B------:R-:W-:Y:S05]  /*0180*/  BSYNC B0 ;  /* 0x0000000000007941 */ /* 0x000fea0003800000 */
.L_x_9626:
        /* <DEDUP_REMOVED lines=41> */
.L_x_9628:
        /* <DEDUP_REMOVED lines=22> */
.L_x_9629:
        /* <DEDUP_REMOVED lines=18> */
.L_x_9630:
        /* <DEDUP_REMOVED lines=22> */
.L_x_9631:
        /* <DEDUP_REMOVED lines=22> */
.L_x_9632:
        /* <DEDUP_REMOVED lines=8> */
.L_x_9635:
        /* <DEDUP_REMOVED lines=11> */
[----:B------:R-:W-:Y:S04]  /*0a90*/  BAR.SYNC.DEFER_BLOCKING 0x5, 0x180 ;  /* 0x0146000000007b1d */ /* 0x000fe80000010000 */
[----:B------:R-:W-:-:S02]  /*0aa0*/  IMAD.U32 R19, RZ, RZ, UR4 ;  /* 0x00000004ff137e24 */ /* 0x000fc4000f8e00ff */
[----:B------:R-:W-:-:S03]  /*0ab0*/  ULDC UR4, c[0x0][0xc3c] ;  /* 0x00030f0000047ab9 */ /* 0x000fc60000000800 */
[----:B------:R-:W0:Y:S01]  /*0ac0*/  LDS.128 R152, [R19+0x228d0] ;  /* 0x0228d00013987984 */ /* 0x000e220000000c00 */
[----:B------:R-:W-:Y:S06]  /*0ad0*/  BAR.ARV 0x4, 0x180 ;  /* 0x0106000000007b1d */ /* 0x000fec0000002000 */
[----:B0-----:R-:W-:-:S13]  /*0ae0*/  ISETP.GE.AND P0, PT, R155, UR4, PT ;  /* 0x000000049b007c0c */ /* 0x001fda000bf06270 */
[----:B------:R-:W-:Y:S05]  /*0af0*/  @P0 BRA `(.L_x_9636) ;  /* 0x0000019c00180947 */ /* 0x000fea0003800000 */
[----:B------:R-:W-:Y:S01]  /*0b00*/  VIADD R6, R6, 0xffffff80 ;  /* 0xffffff8006067836 */ /* 0x000fe20000000000 */
[----:B------:R-:W-:Y:S01]  /*0b10*/  CS2R R200, SRZ ;  /* 0x0000000000c87805 */ /* 0x000fe2000001ff00 */
[----:B------:R-:W-:Y:S01]  /*0b20*/  IMAD.MOV.U32 R217, RZ, RZ, RZ ;  /* 0x000000ffffd97224 */ /* 0x000fe200078e00ff */
[----:B------:R-:W-:Y:S01]  /*0b30*/  ULOP3.LUT UR44, UR36, 0x1, URZ, 0xfc, !UPT ;  /* 0x00000001242c7892 */ /* 0x000fe2000f8efc3f */
[----:B------:R-:W-:Y:S01]  /*0b40*/  IMAD.MOV.U32 R204, RZ, RZ, RZ ;  /* 0x000000ffffcc7224 */ /* 0x000fe200078e00ff */
[----:B------:R-:W-:-:S04]  /*0b50*/  SHF.R.S32.HI R3, RZ, 0x1f, R6 ;  /* 0x0000001fff037819 */ /* 0x000fc80000011406 */
[CC--:B------:R-:W-:Y:S02]  /*0b60*/  LEA.HI R0, R3.reuse, R6.reuse, RZ, 0x7 ;  /* 0x0000000603007211 */ /* 0x0c0fe400078f38ff */
[CC--:B------:R-:W-:Y:S02]  /*0b70*/  LEA.HI R2, R3.reuse, R6.reuse, RZ, 0x4 ;  /* 0x0000000603027211 */ /* 0x0c0fe400078f20ff */
[----:B------:R-:W-:Y:S02]  /*0b80*/  LOP3.LUT R5, R0, 0xffffff80, RZ, 0xc0, !PT ;  /* 0xffffff8000057812 */ /* 0x000fe400078ec0ff */
[----:B------:R-:W-:Y:S02]  /*0b90*/  SHF.R.S32.HI R7, RZ, 0x4, R2 ;  /* 0x00000004ff077819 */ /* 0x000fe40000011402 */
[----:B------:R-:W-:Y:S01]  /*0ba0*/  LEA.HI R206, R3, R6, RZ, 0x5 ;  /* 0x0000000603ce7211 */ /* 0x000fe200078f28ff */
[----:B------:R-:W-:Y:S01]  /*0bb0*/  IMAD.IADD R13, R6, 0x1, -R5 ;  /* 0x00000001060d7824 */ /* 0x000fe200078e0a05 */
[----:B------:R-:W-:-:S02]  /*0bc0*/  SHF.R.S32.HI R5, RZ, 0x7, R0 ;  /* 0x00000007ff057819 */ /* 0x000fc40000011400 */
[----:B------:R-:W-:Y:S02]  /*0bd0*/  LEA.HI R4, R2, R7, RZ, 0x1 ;  /* 0x0000000702047211 */ /* 0x000fe400078f08ff */
[----:B------:R-:W-:Y:S01]  /*0be0*/  SHF.R.S32.HI R8, RZ, 0x1f, R13 ;  /* 0x0000001fff087819 */ /* 0x000fe2000001140d */
[----:B------:R-:W-:Y:S01]  /*0bf0*/  STL [R1+0x54], R13 ;  /* 0x0000540d01007387 */ /* 0x000fe20000100800 */
[----:B------:R-:W-:Y:S02]  /*0c00*/  LEA.HI R0, R0, R5, RZ, 0x1 ;  /* 0x0000000500007211 */ /* 0x000fe400078f08ff */
[----:B------:R-:W-:Y:S02]  /*0c10*/  LEA.HI R9, R8, R13, RZ, 0x2 ;  /* 0x0000000d08097211 */ /* 0x000fe400078f10ff */
[----:B------:R-:W-:Y:S02]  /*0c20*/  LOP3.LUT R0, R0, 0x3fffffe, RZ, 0xc0, !PT ;  /* 0x03fffffe00007812 */ /* 0x000fe400078ec0ff */
[----:B------:R-:W-:-:S02]  /*0c30*/  SHF.R.S32.HI R10, RZ, 0x2, R9 ;  /* 0x00000002ff0a7819 */ /* 0x000fc40000011409 */
[----:B------:R-:W-:Y:S01]  /*0c40*/  SHF.R.S32.HI R11, RZ, 0x1f, R9 ;  /* 0x0000001fff0b7819 */ /* 0x000fe20000011409 */
[----:B------:R-:W-:Y:S01]  /*0c50*/  IMAD.IADD R0, R5, 0x1, -R0 ;  /* 0x0000000105007824 */ /* 0x000fe200078e0a00 */
[----:B------:R-:W-:Y:S02]  /*0c60*/  LOP3.LUT R4, R4, 0x1ffffffe, RZ, 0xc0, !PT ;  /* 0x1ffffffe04047812 */ /* 0x000fe400078ec0ff */
[CC--:B------:R-:W-:Y:S02]  /*0c70*/  LEA.HI R18, R3.reuse, R6.reuse, RZ, 0x2 ;  /* 0x0000000603127211 */ /* 0x0c0fe400078f10ff */
[----:B------:R-:W-:Y:S01]  /*0c80*/  LEA.HI R3, R3, R6, RZ, 0x3 ;  /* 0x0000000603037211 */ /* 0x000fe200078f18ff */
[----:B------:R-:W-:Y:S01]  /*0c90*/  IMAD.IADD R4, R7, 0x1, -R4 ;  /* 0x0000000107047824 */ /* 0x000fe200078e0a04 */
[----:B------:R-:W-:Y:S02]  /*0ca0*/  LEA.HI R11, R11, R10, RZ, 0x3 ;  /* 0x0000000a0b0b7211 */ /* 0x000fe400078f18ff */
[----:B------:R-:W-:Y:S01]  /*0cb0*/  LOP3.LUT R5, R2, 0x3fffff0, RZ, 0xc0, !PT ;  /* 0x03fffff002057812 */ /* 0x000fe200078ec0ff */
[----:B------:R-:W-:Y:S01]  /*0cc0*/  IMAD.MOV.U32 R2, RZ, RZ, RZ ;  /* 0x000000ffff027224 */ /* 0x000fe200078e00ff */
[----:B------:R-:W-:-:S02]  /*0cd0*/  LOP3.LUT R7, R3, 0xfffffff8, RZ, 0xc0, !PT ;  /* 0xfffffff803077812 */ /* 0x000fc400078ec0ff */
[----:B------:R-:W-:Y:S01]  /*0ce0*/  LOP3.LUT R11, R11, 0xfffffff8, RZ, 0xc0, !PT ;  /* 0xfffffff80b0b7812 */ /* 0x000fe200078ec0ff */
[----:B------:R-:W-:Y:S01]  /*0cf0*/  IMAD.IADD R5, R6, 0x1, -R5 ;  /* 0x0000000106057824 */ /* 0x000fe200078e0a05 */
[----:B------:R-:W-:Y:S01]  /*0d00*/  LEA.HI R8, R8, R13, RZ, 0x5 ;  /* 0x0000000d08087211 */ /* 0x000fe200078f28ff */
[----:B------:R-:W-:Y:S01]  /*0d10*/  IMAD.IADD R7, R6, 0x1, -R7 ;  /* 0x0000000106077824 */ /* 0x000fe200078e0a07 */
[----:B------:R-:W-:Y:S01]  /*0d20*/  LOP3.LUT R3, R18, 0xfffffffc, RZ, 0xc0, !PT ;  /* 0xfffffffc12037812 */ /* 0x000fe200078ec0ff */
[----:B------:R-:W-:Y:S01]  /*0d30*/  IMAD.IADD R11, R10, 0x1, -R11 ;  /* 0x000000010a0b7824 */ /* 0x000fe200078e0a0b */
[----:B------:R-:W-:Y:S01]  /*0d40*/  SHF.R.S32.HI R206, RZ, 0x5, R206 ;  /* 0x00000005ffce7819 */ /* 0x000fe200000114ce */
[----:B------:R-:W-:Y:S01]  /*0d50*/  IMAD.SHL.U32 R203, R7, 0x8, RZ ;  /* 0x0000000807cb7824 */ /* 0x000fe200078e00ff */
[----:B------:R-:W-:Y:S01]  /*0d60*/  SHF.R.S32.HI R18, RZ, 0x2, R18 ;  /* 0x00000002ff127819 */ /* 0x000fe20000011412 */
[----:B------:R-:W-:Y:S01]  /*0d70*/  IMAD.IADD R3, R6, 0x1, -R3 ;  /* 0x0000000106037824 */ /* 0x000fe200078e0a03 */
[----:B------:R-:W-:Y:S01]  /*0d80*/  SHF.R.S32.HI R8, RZ, 0x5, R8 ;  /* 0x00000005ff087819 */ /* 0x000fe20000011408 */
[----:B------:R-:W-:Y:S01]  /*0d90*/  IMAD R5, R206, 0x10, R5 ;  /* 0x00000010ce057824 */ /* 0x000fe200078e0205 */
[----:B------:R-:W-:Y:S01]  /*0da0*/  LOP3.LUT R9, R9, 0x7ffffffc, RZ, 0xc0, !PT ;  /* 0x7ffffffc09097812 */ /* 0x000fe200078ec0ff */
[----:B------:R-:W-:Y:S01]  /*0db0*/  VIADD R216, R18, 0x40 ;  /* 0x0000004012d87836 */ /* 0x000fe20000000000 */
[----:B------:R-:W-:Y:S01]  /*0dc0*/  SHF.R.S32.HI R220, RZ, 0x1f, R18 ;  /* 0x0000001fffdc7819 */ /* 0x000fe20000011412 */
[----:B------:R-:W-:-:S02]  /*0dd0*/  IMAD R11, R8, 0x10, R11 ;  /* 0x00000010080b7824 */ /* 0x000fc400078e020b */
[----:B------:R-:W-:Y:S01]  /*0de0*/  IMAD R6, R5, 0x8, R4 ;  /* 0x0000000805067824 */ /* 0x000fe200078e0204 */
[----:B------:R-:W-:Y:S01]  /*0df0*/  SHF.R.S32.HI R5, RZ, 0x1f, R216 ;  /* 0x0000001fff057819 */ /* 0x000fe200000114d8 */
[----:B------:R-:W-:Y:S01]  /*0e00*/  IMAD R12, R0, 0x40, R11 ;  /* 0x00000040000c7824 */ /* 0x000fe200078e020b */
[----:B------:R-:W-:Y:S01]  /*0e10*/  LEA.HI R0, R3, R3, RZ, 0x1 ;  /* 0x0000000303007211 */ /* 0x000fe200078f08ff */
[----:B------:R-:W-:Y:S01]  /*0e20*/  IMAD.SHL.U32 R205, R216, 0x40, RZ ;  /* 0x00000040d8cd7824 */ /* 0x000fe200078e00ff */
[----:B------:R-:W-:Y:S01]  /*0e30*/  LEA.HI R5, R5, R216, RZ, 0x3 ;  /* 0x000000d805057211 */ /* 0x000fe200078f18ff */
[C---:B------:R-:W-:Y:S01]  /*0e40*/  IMAD.SHL.U32 R16, R3.reuse, 0x8, RZ ;  /* 0x0000000803107824 */ /* 0x040fe200078e00ff */
[----:B------:R-:W-:Y:S01]  /*0e50*/  LOP3.LUT R0, R0, 0x1ffffffe, RZ, 0xc0, !PT ;  /* 0x1ffffffe00007812 */ /* 0x000fe200078ec0ff */
[----:B------:R-:W-:Y:S01]  /*0e60*/  IMAD.SHL.U32 R22, R3, 0x4, RZ ;  /* 0x0000000403167824 */ /* 0x000fe200078e00ff */
[----:B------:R-:W-:Y:S01]  /*0e70*/  LOP3.LUT R205, R205, 0x1c0, RZ, 0xc0, !PT ;  /* 0x000001c0cdcd7812 */ /* 0x000fe200078ec0ff */
[----:B------:R-:W-:Y:S01]  /*0e80*/  IMAD.SHL.U32 R5, R5, 0x40, RZ ;  /* 0x0000004005057824 */ /* 0x000fe200078e00ff */
[----:B------:R-:W-:Y:S01]  /*0e90*/  STL [R1+0x68], R12 ;  /* 0x0000680c01007387 */ /* 0x000fe20000100800 */
[----:B------:R-:W-:Y:S01]  /*0ea0*/  IMAD.IADD R0, R3, 0x1, -R0 ;  /* 0x0000000103007824 */ /* 0x000fe200078e0a00 */
[----:B------:R-:W-:Y:S01]  /*0eb0*/  SHF.R.S32.HI R3, RZ, 0x1f, R203 ;  /* 0x0000001fff037819 */ /* 0x000fe200000114cb */
[----:B------:R-:W-:Y:S01]  /*0ec0*/  VIADD R210, R203, 0x40 ;  /* 0x00000040cbd27836 */ /* 0x000fe20000000000 */
[----:B------:R-:W-:Y:S01]  /*0ed0*/  SHF.R.U32.HI R4, RZ, 0x3, R205 ;  /* 0x00000003ff047819 */ /* 0x000fe200000116cd */
[----:B------:R-:W-:Y:S01]  /*0ee0*/  IMAD R0, R0, 0x8, R12 ;  /* 0x0000000800007824 */ /* 0x000fe200078e020c */
[----:B------:R-:W-:Y:S01]  /*0ef0*/  LOP3.LUT R3, R205, 0x38, R16, 0xf8, !PT ;  /* 0x00000038cd037812 */ /* 0x000fe200078ef810 */
[----:B------:R-:W-:Y:S01]  /*0f00*/  IMAD.IADD R9, R13, 0x1, -R9 ;  /* 0x000000010d097824 */ /* 0x000fe200078e0a09 */
[----:B------:R-:W-:Y:S01]  /*0f10*/  LOP3.LUT R208, R5, 0xfffffe00, RZ, 0xc0, !PT ;  /* 0xfffffe0005d07812 */ /* 0x000fe200078ec0ff */
[----:B------:R-:W-:Y:S01]  /*0f20*/  VIADD R209, R203, 0x80 ;  /* 0x00000080cbd17836 */ /* 0x000fe20000000000 */
[----:B------:R-:W-:Y:S01]  /*0f30*/  SHF.R.S32.HI R5, RZ, 0x1f, R210 ;  /* 0x0000001fff057819 */ /* 0x000fe200000114d2 */
[----:B------:R-:W-:Y:S01]  /*0f40*/  IMAD.SHL.U32 R5, R6, 0x8, RZ ;  /* 0x0000000806057824 */ /* 0x000fe200078e00ff */
[----:B------:R-:W-:Y:S01]  /*0f50*/  LOP3.LUT R4, R208, R3, R4, 0xf6, !PT ;  /* 0x00000003d0047212 */ /* 0x000fe200078ef604 */
[----:B------:R-:W-:Y:S01]  /*0f60*/  IMAD.SHL.U32 R224, R9, 0x2, RZ ;  /* 0x0000000209e07824 */ /* 0x000fe200078e00ff */
[----:B------:R-:W-:Y:S01]  /*0f70*/  SHF.R.S32.HI R7, RZ, 0x1f, R209 ;  /* 0x0000001fff077819 */ /* 0x000fe200000114d1 */
[----:B------:R-:W-:Y:S01]  /*0f80*/  VIADD R202, R22, 0x10 ;  /* 0x0000001016ca7836 */ /* 0x000fe20000000000 */
[----:B------:R0:W-:Y:S01]  /*0f90*/  STL [R1+0x70], R5 ;  /* 0x0000700501007387 */ /* 0x0001e20000100800 */
[----:B------:R-:W-:-:S02]  /*0fa0*/  IMAD R3, R4, 0x2, R19 ;  /* 0x0000000204037824 */ /* 0x000fc400078e0213 */
[C---:B------:R-:W-:Y:S02]  /*0fb0*/  VIADD R27, R224.reuse, 0x18 ;  /* 0x00000018e01b7836 */ /* 0x040fe40000000000 */
[C---:B------:R-:W-:Y:S01]  /*0fc0*/  VIADD R24, R224.reuse, 0x30 ;  /* 0x00000030e0187836 */ /* 0x040fe20000000000 */
[----:B------:R1:W-:Y:S01]  /*0fd0*/  STL [R1+0x64], R3 ;  /* 0x0000640301007387 */ /* 0x0003e20000100800 */
[C---:B------:R-:W-:Y:S01]  /*0fe0*/  VIADD R15, R224.reuse, 0x48 ;  /* 0x00000048e00f7836 */ /* 0x040fe20000000000 */
[----:B------:R-:W-:Y:S01]  /*0ff0*/  SHF.R.S32.HI R4, RZ, 0x1f, R27 ;  /* 0x0000001fff047819 */ /* 0x000fe2000001141b */
[C---:B------:R-:W-:Y:S01]  /*1000*/  VIADD R11, R224.reuse, 0x60 ;  /* 0x00000060e00b7836 */ /* 0x040fe20000000000 */
[----:B------:R2:W-:Y:S01]  /*1010*/  STL [R1+0x6c], R0 ;  /* 0x00006c0001007387 */ /* 0x0005e20000100800 */
[C---:B------:R-:W-:Y:S01]  /*1020*/  VIADD R8, R224.reuse, 0x78 ;  /* 0x00000078e0087836 */ /* 0x040fe20000000000 */
[----:B------:R-:W-:Y:S01]  /*1030*/  SHF.R.S32.HI R4, RZ, 0x1f, R24 ;  /* 0x0000001fff047819 */ /* 0x000fe20000011418 */
[C---:B0-----:R-:W-:Y:S01]  /*1040*/  VIADD R5, R224.reuse, 0x90 ;  /* 0x00000090e0057836 */ /* 0x041fe20000000000 */
[----:B------:R-:W-:Y:S01]  /*1050*/  SHF.R.S32.HI R4, RZ, 0x1f, R15 ;  /* 0x0000001fff047819 */ /* 0x000fe2000001140f */
[C---:B------:R-:W-:Y:S01]  /*1060*/  VIADD R237, R224.reuse, 0xa0 ;  /* 0x000000a0e0ed7836 */ /* 0x040fe20000000000 */
[----:B------:R-:W-:Y:S01]  /*1070*/  SHF.R.S32.HI R4, RZ, 0x1f, R11 ;  /* 0x0000001fff047819 */ /* 0x000fe2000001140b */
[C---:B-1----:R-:W-:Y:S01]  /*1080*/  VIADD R3, R224.reuse, 0x98 ;  /* 0x00000098e0037836 */ /* 0x042fe20000000000 */
        /* <DEDUP_REMOVED lines=48> */
[----:B------:R-:W-:Y:S02]  /*1390*/  SHF.R.S32.HI R4, RZ, 0x1f, R226 ;  /* 0x0000001fff047819 */ /* 0x000fe400000114e2 */
[----:B--2---:R-:W-:-:S07]  /*13a0*/  SHF.R.S32.HI R3, RZ, 0x1f, R225 ;  /* 0x0000001fff037819 */ /* 0x004fce00000114e1 */
.L_x_9782:
[----:B0--3--:R-:W0:Y:S02]  /*13b0*/  LDC.64 R4, c[0x0][0xc88] ;  /* 0x00032200ff047b82 */ /* 0x009e240000000a00 */
[----:B0-----:R-:W-:-:S05]  /*13c0*/  IMAD.WIDE R4, R155, 0x4, R4 ;  /* 0x000000049b047825 */ /* 0x001fca00078e0204 */
[----:B------:R-:W2:Y:S01]  /*13d0*/  LDG.E R213, desc[UR40][R4.64] ;  /* 0x0000002804d57981 */ /* 0x000ea2000c1e1900 */
[----:B------:R-:W-:Y:S05]  /*13e0*/  YIELD ;  /* 0x0000000000007946 */ /* 0x000fea0003800000 */
[----:B------:R-:W-:Y:S01]  /*13f0*/  ULDC.64 UR4, c[0x0][0xa28] ;  /* 0x00028a0000047ab9 */ /* 0x000fe20000000a00 */
[----:B------:R-:W-:Y:S01]  /*1400*/  ULDC.64 UR8, c[0x0][0xa18] ;  /* 0x0002860000087ab9 */ /* 0x000fe20000000a00 */
[----:B------:R-:W-:Y:S01]  /*1410*/  ISETP.NE.U32.AND P1, PT, RZ, UR4, PT ;  /* 0x00000004ff007c0c */ /* 0x000fe2000bf25070 */
[----:B------:R-:W-:Y:S01]  /*1420*/  ULDC.64 UR6, c[0x0][0xa08] ;  /* 0x0002820000067ab9 */ /* 0x000fe20000000a00 */
[----:B----4-:R-:W-:Y:S01]  /*1430*/  IMAD.MOV.U32 R11, RZ, RZ, RZ ;  /* 0x000000ffff0b7224 */ /* 0x010fe200078e00ff */
[----:B------:R-:W-:Y:S01]  /*1440*/  ISETP.NE.U32.AND P0, PT, RZ, UR6, PT ;  /* 0x00000006ff007c0c */ /* 0x000fe2000bf05070 */
[----:B------:R-:W-:Y:S01]  /*1450*/  IMAD.MOV.U32 R31, RZ, RZ, RZ ;  /* 0x000000ffff1f7224 */ /* 0x000fe200078e00ff */
[----:B------:R-:W-:-:S02]  /*1460*/  ISETP.NE.AND.EX P1, PT, RZ, UR5, PT, P1 ;  /* 0x00000005ff007c0c */ /* 0x000fc4000bf25310 */
[----:B------:R-:W-:Y:S02]  /*1470*/  ISETP.NE.AND.EX P0, PT, RZ, UR7, PT, P0 ;  /* 0x00000007ff007c0c */ /* 0x000fe4000bf05300 */
[----:B--2---:R-:W-:Y:S01]  /*1480*/  SHF.R.S32.HI R0, RZ, 0x1f, R213 ;  /* 0x0000001fff007819 */ /* 0x004fe200000114d5 */
[----:B------:R-:W-:-:S08]  /*1490*/  IMAD.SHL.U32 R214, R213, 0x4, RZ ;  /* 0x00000004d5d67824 */ /* 0x000fd000078e00ff */
[C---:B------:R-:W-:Y:S02]  /*14a0*/  @P1 LEA R6, P2, R213.reuse, UR4, 0x2 ;  /* 0x00000004d5061c11 */ /* 0x040fe4000f8410ff */
[C-C-:B------:R-:W-:Y:S01]  /*14b0*/  SHF.L.U64.HI R215, R213.reuse, 0x2, R0.reuse ;  /* 0x00000002d5d77819 */ /* 0x140fe20000010200 */
[----:B------:R0:W-:Y:S01]  /*14c0*/  STL [R1+0x4c], R0 ;  /* 0x00004c0001007387 */ /* 0x0001e20000100800 */
[----:B------:R-:W-:Y:S02]  /*14d0*/  @P1 LEA.HI.X R7, R213, UR5, R0, 0x2, P2 ;  /* 0x00000005d5071c11 */ /* 0x000fe400090f1400 */
[----:B------:R-:W-:Y:S01]  /*14e0*/  ISETP.NE.U32.AND P2, PT, RZ, UR8, PT ;  /* 0x00000008ff007c0c */ /* 0x000fe2000bf45070 */
[----:B------:R-:W-:Y:S01]  /*14f0*/  ULDC UR4, c[0x0][0x288] ;  /* 0x0000a20000047ab9 */ /* 0x000fe20000000800 */
[----:B------:R-:W-:Y:S01]  /*1500*/  IADD3 R8, P3, R214, UR6, RZ ;  /* 0x00000006d6087c10 */ /* 0x000fe2000ff7e0ff */
[----:B------:R0:W5:Y:S01]  /*1510*/  @P1 LDG.E R11, desc[UR40][R6.64] ;  /* 0x00000028060b1981 */ /* 0x000162000c1e1900 */
[----:B------:R-:W-:Y:S01]  /*1520*/  ISETP.NE.AND.EX P2, PT, RZ, UR9, PT, P2 ;  /* 0x00000009ff007c0c */ /* 0x000fe2000bf45320 */
[----:B------:R-:W-:Y:S01]  /*1530*/  IMAD.U32 R155, RZ, RZ, UR4 ;  /* 0x00000004ff9b7e24 */ /* 0x000fe2000f8e00ff */
[----:B-1----:R-:W-:Y:S01]  /*1540*/  IADD3.X R9, R215, UR7, RZ, P3, !PT ;  /* 0x00000007d7097c10 */ /* 0x002fe20009ffe4ff */
[----:B------:R-:W-:-:S04]  /*1550*/  ULDC.64 UR4, c[0x0][0x418] ;  /* 0x0001060000047ab9 */ /* 0x000fc80000000a00 */
[----:B------:R0:W5:Y:S06]  /*1560*/  @P0 LDG.E R31, desc[UR40][R8.64] ;  /* 0x00000028081f0981 */ /* 0x00016c000c1e1900 */
[----:B------:R-:W-:-:S04]  /*1570*/  @P2 IADD3 R4, P1, R214, UR8, RZ ;  /* 0x00000008d6042c10 */ /* 0x000fc8000ff3e0ff */
[----:B------:R-:W-:-:S05]  /*1580*/  @P2 IADD3.X R5, R215, UR9, RZ, P1, !PT ;  /* 0x00000009d7052c10 */ /* 0x000fca0008ffe4ff */
[----:B------:R0:W5:Y:S01]  /*1590*/  @P2 LDG.E R155, desc[UR40][R4.64] ;  /* 0x00000028049b2981 */ /* 0x000162000c1e1900 */
[----:B------:R-:W-:-:S03]  /*15a0*/  UISETP.NE.U32.AND UP0, UPT, UR4, URZ, UPT ;  /* 0x0000003f0400728c */ /* 0x000fc6000bf05070 */
[----:B------:R-:W-:Y:S01]  /*15b0*/  ULDC UR4, c[0x0][0x424] ;  /* 0x0001090000047ab9 */ /* 0x000fe20000000800 */
[----:B------:R-:W-:-:S03]  /*15c0*/  UISETP.NE.AND.EX UP0, UPT, UR5, URZ, UPT, UP0 ;  /* 0x0000003f0500728c */ /* 0x000fc6000bf05300 */
[----:B------:R-:W-:Y:S01]  /*15d0*/  ULDC UR5, c[0x0][0x2f0] ;  /* 0x0000bc0000057ab9 */ /* 0x000fe20000000800 */
[----:B------:R-:W-:-:S04]  /*15e0*/  USEL UR4, UR4, 0x1, UP0 ;  /* 0x0000000104047887 */ /* 0x000fc80008000000 */
[----:B------:R-:W-:-:S03]  /*15f0*/  UIMAD UR4, UR4, UR5, URZ ;  /* 0x00000005040472a4 */ /* 0x000fc6000f8e023f */
[----:B------:R-:W-:Y:S02]  /*1600*/  ULDC UR5, c[0x0][0x348] ;  /* 0x0000d20000057ab9 */ /* 0x000fe40000000800 */
[----:B------:R-:W-:Y:S02]  /*1610*/  IMAD.U32 R24, RZ, RZ, UR5 ;  /* 0x00000005ff187e24 */ /* 0x000fe4000f8e00ff */
[----:B------:R-:W-:Y:S01]  /*1620*/  IMAD.U32 R30, RZ, RZ, UR4 ;  /* 0x00000004ff1e7e24 */ /* 0x000fe2000f8e00ff */
[----:B0-----:R-:W-:Y:S06]  /*1630*/  @P2 BRA `(.L_x_9637) ;  /* 0x0000000000242947 */ /* 0x001fec0003800000 */
        /* <DEDUP_REMOVED lines=9> */
.L_x_9637:
[----:B------:R-:W-:Y:S01]  /*16d0*/  ULDC.64 UR4, c[0x0][0xa20] ;  /* 0x0002880000047ab9 */ /* 0x000fe20000000a00 */
[C---:B------:R-:W-:Y:S01]  /*16e0*/  LOP3.LUT R3, R154.reuse, 0xff000000, RZ, 0xc0, !PT ;  /* 0xff0000009a037812 */ /* 0x040fe200078ec0ff */
[----:B------:R-:W-:Y:S01]  /*16f0*/  IMAD.MOV.U32 R218, RZ, RZ, R153 ;  /* 0x000000ffffda7224 */ /* 0x000fe200078e0099 */
[----:B------:R-:W-:Y:S02]  /*1700*/  ISETP.NE.U32.AND P1, PT, RZ, UR4, PT ;  /* 0x00000004ff007c0c */ /* 0x000fe4000bf25070 */
[C---:B------:R-:W-:Y:S02]  /*1710*/  LOP3.LUT R0, R154.reuse, 0xff0000, RZ, 0xc0, !PT ;  /* 0x00ff00009a007812 */ /* 0x040fe400078ec0ff */
[----:B------:R-:W-:Y:S02]  /*1720*/  ISETP.NE.AND.EX P1, PT, RZ, UR5, PT, P1 ;  /* 0x00000005ff007c0c */ /* 0x000fe4000bf25310 */
[----:B------:R-:W-:Y:S02]  /*1730*/  SHF.R.U32.HI R3, RZ, 0x8, R3 ;  /* 0x00000008ff037819 */ /* 0x000fe40000011603 */
[----:B------:R-:W-:-:S02]  /*1740*/  LOP3.LUT R211, R154, 0xffff, RZ, 0xc0, !PT ;  /* 0x0000ffff9ad37812 */ /* 0x000fc400078ec0ff */
[----:B------:R-:W-:-:S07]  /*1750*/  LEA.HI R212, R0, R3, RZ, 0x10 ;  /* 0x0000000300d47211 */ /* 0x000fce00078f80ff */
[----:B------:R-:W-:Y:S05]  /*1760*/  @!P1 BRA `(.L_x_9638) ;  /* 0x0000000000109947 */ /* 0x000fea0003800000 */
[----:B------:R-:W-:-:S04]  /*1770*/  IADD3 R4, P0, R214, UR4, RZ ;  /* 0x00000004d6047c10 */ /* 0x000fc8000ff1e0ff */
[----:B------:R-:W-:-:S05]  /*1780*/  IADD3.X R5, R215, UR5, RZ, P0, !PT ;  /* 0x00000005d7057c10 */ /* 0x000fca00087fe4ff */
[----:B------:R0:W5:Y:S01]  /*1790*/  LDG.E R30, desc[UR40][R4.64] ;  /* 0x00000028041e7981 */ /* 0x000162000c1e1900 */
[----:B------:R-:W-:Y:S05]  /*17a0*/  BRA `(.L_x_9639) ;  /* 0x0000000000107947 */ /* 0x000fea0003800000 */
.L_x_9638:
[----:B------:R-:W-:Y:S05]  /*17b0*/  @!P0 BRA `(.L_x_9639) ;  /* 0x00000000000c8947 */ /* 0x000fea0003800000 */
[----:B------:R-:W2:Y:S04]  /*17c0*/  LDG.E R3, desc[UR40][R8.64] ;  /* 0x0000002808037981 */ /* 0x000ea8000c1e1900 */
[----:B------:R-:W2:Y:S02]  /*17d0*/  LDG.E R30, desc[UR40][R8.64+0x4] ;  /* 0x00000428081e7981 */ /* 0x000ea4000c1e1900 */
[----:B--2---:R-:W-:-:S07]  /*17e0*/  IMAD.IADD R30, R30, 0x1, -R3 ;  /* 0x000000011e1e7824 */ /* 0x004fce00078e0a03 */
.L_x_9639:
[----:B------:R-:W-:Y:S02]  /*17f0*/  ULDC.64 UR4, c[0x0][0xa10] ;  /* 0x0002840000047ab9 */ /* 0x000fe40000000a00 */
[----:B------:R-:W-:-:S04]  /*1800*/  ISETP.NE.U32.AND P0, PT, RZ, UR4, PT ;  /* 0x00000004ff007c0c */ /* 0x000fc8000bf05070 */
[----:B------:R-:W-:Y:S01]  /*1810*/  ISETP.NE.AND.EX P0, PT, RZ, UR5, PT, P0 ;  /* 0x00000005ff007c0c */ /* 0x000fe2000bf05300 */
[----:B------:R-:W-:-:S12]  /*1820*/  ULDC.64 UR4, c[0x0][0xa30] ;  /* 0x00028c0000047ab9 */ /* 0x000fd80000000a00 */
[----:B0-----:R-:W0:Y:S01]  /*1830*/  @P0 LDC.64 R4, c[0x0][0xa10] ;  /* 0x00028400ff040b82 */ /* 0x001e220000000a00 */
[----:B------:R-:W-:-:S04]  /*1840*/  ISETP.NE.U32.AND P1, PT, RZ, UR4, PT ;  /* 0x00000004ff007c0c */ /* 0x000fc8000bf25070 */
[----:B------:R-:W-:Y:S01]  /*1850*/  ISETP.NE.AND.EX P1, PT, RZ, UR5, PT, P1 ;  /* 0x00000005ff007c0c */ /* 0x000fe2000bf25310 */
[----:B0-----:R-:W-:-:S05]  /*1860*/  @P0 IMAD.WIDE R4, R213, 0x4, R4 ;  /* 0x00000004d5040825 */ /* 0x001fca00078e0204 */
[----:B------:R-:W2:Y:S04]  /*1870*/  @P0 LDG.E R0, desc[UR40][R4.64] ;  /* 0x0000002804000981 */ /* 0x000ea8000c1e1900 */
[----:B------:R-:W2:Y:S03]  /*1880*/  @P0 LDG.E R3, desc[UR40][R4.64+0x4] ;  /* 0x0000042804030981 */ /* 0x000ea6000c1e1900 */
[----:B------:R-:W-:Y:S01]  /*1890*/  @P1 IADD3 R6, P2, R214, UR4, RZ ;  /* 0x00000004d6061c10 */ /* 0x000fe2000ff5e0ff */
[----:B-----5:R-:W-:-:S03]  /*18a0*/  IMAD.MOV.U32 R154, RZ, RZ, R30 ;  /* 0x000000ffff9a7224 */ /* 0x020fc600078e001e */
[----:B------:R-:W-:-:S05]  /*18b0*/  @P1 IADD3.X R7, R215, UR5, RZ, P2, !PT ;  /* 0x00000005d7071c10 */ /* 0x000fca00097fe4ff */
[----:B------:R0:W5:Y:S01]  /*18c0*/  @P1 LDG.E R154, desc[UR40][R6.64] ;  /* 0x00000028069a1981 */ /* 0x000162000c1e1900 */
[----:B------:R-:W-:Y:S01]  /*18d0*/  IMAD.IADD R11, R30, 0x1, -R11 ;  /* 0x000000011e0b7824 */ /* 0x000fe200078e0a0b */
[----:B------:R-:W-:Y:S01]  /*18e0*/  BSSY B0, `(.L_x_9640) ;  /* 0x000002a000007945 */ /* 0x000fe20003800000 */
[----:B------:R-:W-:Y:S02]  /*18f0*/  LOP3.LUT R219, R212, 0xff, RZ, 0xc0, !PT ;  /* 0x000000ffd4db7812 */ /* 0x000fe400078ec0ff */
[----:B------:R-:W-:Y:S01]  /*1900*/  SHF.R.U32.HI R212, RZ, 0x10, R212 ;  /* 0x00000010ffd47819 */ /* 0x000fe200000116d4 */
[----:B--2---:R-:W-:-:S04]  /*1910*/  @P0 IMAD.IADD R24, R3, 0x1, -R0 ;  /* 0x0000000103180824 */ /* 0x004fc800078e0a00 */
[----:B------:R-:W-:-:S04]  /*1920*/  IMAD.IADD R152, R11, 0x1, R24 ;  /* 0x000000010b987824 */ /* 0x000fc800078e0218 */
[C---:B------:R-:W-:Y:S01]  /*1930*/  VIADD R0, R152.reuse, 0x5f ;  /* 0x0000005f98007836 */ /* 0x040fe20000000000 */
[----:B------:R-:W-:-:S03]  /*1940*/  ISETP.GE.AND P3, PT, R152, 0x1, PT ;  /* 0x000000019800780c */ /* 0x000fc60003f66270 */
[----:B------:R-:W-:Y:S01]  /*1950*/  IMAD.HI R0, R0, 0x2aaaaaab, RZ ;  /* 0x2aaaaaab00007827 */ /* 0x000fe200078e02ff */
[----:B------:R-:W-:-:S04]  /*1960*/  P2R R29, PR, RZ, 0x8 ;  /* 0x00000008ff1d7803 */ /* 0x000fc80000000000 */
[----:B------:R-:W-:-:S04]  /*1970*/  SHF.R.U32.HI R3, RZ, 0x1f, R0 ;  /* 0x0000001fff037819 */ /* 0x000fc80000011600 */
[----:B------:R-:W-:Y:S01]  /*1980*/  LEA.HI.SX32 R178, R0, R3, 0x1c ;  /* 0x0000000300b27211 */ /* 0x000fe200078fe2ff */
[----:B------:R-:W-:Y:S01]  /*1990*/  IMAD.MOV.U32 R0, RZ, RZ, RZ ;  /* 0x000000ffff007224 */ /* 0x000fe200078e00ff */
[----:B0-----:R-:W-:Y:S06]  /*19a0*/  @!P3 BRA `(.L_x_9641) ;  /* 0x000000000074b947 */ /* 0x001fec0003800000 */
        /* <DEDUP_REMOVED lines=29> */
.L_x_9641:
[----:B------:R-:W-:Y:S05]  /*1b80*/  BSYNC B0 ;  /* 0x0000000000007941 */ /* 0x000fea0003800000 */
.L_x_9640:
[----:B------:R-:W-:-:S05]  /*1b90*/  IMAD R3, R219, R0, RZ ;  /* 0x00000000db037224 */ /* 0x000fca00078e02ff */
        /* <DEDUP_REMOVED lines=12> */
[----:B------:R-:W-:Y:S02]  /*1c60*/  @P0 LEA.HI.SX32 R27, R0, R3, 0x1c ;  /* 0x00000003001b0211 */ /* 0x000fe400078fe2ff */
        /* <DEDUP_REMOVED lines=23> */
.L_x_9644:
[----:B------:R-:W-:Y:S05]  /*1de0*/  BSYNC B6 ;  /* 0x0000000000067941 */ /* 0x000fea0003800000 */
.L_x_9643:
        /* <DEDUP_REMOVED lines=20> */
.L_x_9646:
[----:B------:R-:W-:Y:S05]  /*1f30*/  BSYNC B6 ;  /* 0x0000000000067941 */ /* 0x000fea0003800000 */
.L_x_9645:
[----:B------:R-:W-:Y:S01]  /*1f40*/  ULDC.64 UR4, c[0x0][0x9f8] ;  /* 0x00027e0000047ab9 */ /* 0x000fe20000000a00 */
[----:B------:R-:W-:Y:S01]  /*1f50*/  IMAD.MOV.U32 R0, RZ, RZ, R213 ;  /* 0x000000ffff007224 */ /* 0x000fe200078e00d5 */
[----:B------:R-:W-:Y:S01]  /*1f60*/  ISETP.NE.U32.AND P0, PT, RZ, UR4, PT ;  /* 0x00000004ff007c0c */ /* 0x000fe2000bf05070 */
[----:B------:R-:W0:Y:S03]  /*1f70*/  LDC.64 R8, c[0x0][0x300] ;  /* 0x0000c000ff087b82 */ /* 0x000e260000000a00 */
[----:B------:R-:W-:Y:S01]  /*1f80*/  ISETP.NE.AND.EX P0, PT, RZ, UR5, PT, P0 ;  /* 0x00000005ff007c0c */ /* 0x000fe2000bf05300 */
[----:B------:R-:W1:Y:S01]  /*1f90*/  S2R R38, SR_TID.X ;  /* 0x0000000000267919 */ /* 0x000e620000002100 */
[----:B------:R-:W2:Y:S01]  /*1fa0*/  S2R R11, SR_TID.X ;  /* 0x00000000000b7919 */ /* 0x000ea20000002100 */
[----:B------:R-:W-:Y:S01]  /*1fb0*/  IMAD.IADD R59, R31, 0x1, R30 ;  /* 0x000000011f3b7824 */ /* 0x000fe200078e021e */
[----:B------:R-:W-:Y:S01]  /*1fc0*/  SHF.R.S32.HI R17, RZ, 0x1f, R16 ;  /* 0x0000001fff117819 */ /* 0x000fe20000011410 */
[----:B------:R-:W3:Y:S08]  /*1fd0*/  LDC.64 R56, c[0x0][0x408] ;  /* 0x00010200ff387b82 */ /* 0x000ef00000000a00 */
[----:B------:R-:W-:Y:S01]  /*1fe0*/  @P0 IADD3 R6, P1, R214, UR4, RZ ;  /* 0x00000004d6060c10 */ /* 0x000fe2000ff3e0ff */
[----:B------:R-:W-:-:S02]  /*1ff0*/  VIADD R62, R16, 0x40 ;  /* 0x00000040103e7836 */ /* 0x000fc40000000000 */
[----:B------:R-:W-:Y:S01]  /*2000*/  VIADD R63, R16, 0x60 ;  /* 0x00000060103f7836 */ /* 0x000fe20000000000 */
[----:B------:R-:W-:Y:S01]  /*2010*/  @P0 IADD3.X R7, R215, UR5, RZ, P1, !PT ;  /* 0x00000005d7070c10 */ /* 0x000fe20008ffe4ff */
[----:B------:R-:W-:Y:S01]  /*2020*/  ULDC.64 UR4, c[0x0][0xa08] ;  /* 0x0002820000047ab9 */ /* 0x000fe20000000a00 */
[----:B------:R-:W4:Y:S03]  /*2030*/  LDC R43, c[0x0][0x3f4] ;  /* 0x0000fd00ff2b7b82 */ /* 0x000f260000000800 */
[----:B------:R3:W4:Y:S01]  /*2040*/  @P0 LDG.E R0, desc[UR40][R6.64] ;  /* 0x0000002806000981 */ /* 0x000722000c1e1900 */
[----:B------:R-:W-:Y:S01]  /*2050*/  SHF.R.S32.HI R33, RZ, 0x1f, R59 ;  /* 0x0000001fff217819 */ /* 0x000fe2000001143b */
[-C--:B0-----:R-:W-:Y:S01]  /*2060*/  IMAD.WIDE.U32 R4, R59, R8.reuse, RZ ;  /* 0x000000083b047225 */ /* 0x081fe200078e00ff */
[----:B------:R-:W-:Y:S02]  /*2070*/  ISETP.NE.U32.AND P0, PT, RZ, UR4, PT ;  /* 0x00000004ff007c0c */ /* 0x000fe4000bf05070 */
[----:B------:R-:W0:Y:S01]  /*2080*/  LDC.64 R14, c[0x0][0x3f8] ;  /* 0x0000fe00ff0e7b82 */ /* 0x000e220000000a00 */
[-C--:B------:R-:W-:Y:S01]  /*2090*/  IMAD R10, R33, R8.reuse, RZ ;  /* 0x00000008210a7224 */ /* 0x080fe200078e02ff */
[----:B------:R-:W-:Y:S01]  /*20a0*/  ISETP.NE.AND.EX P0, PT, RZ, UR5, PT, P0 ;  /* 0x00000005ff007c0c */ /* 0x000fe2000bf05300 */
[----:B------:R-:W-:Y:S01]  /*20b0*/  ULDC.64 UR4, c[0x0][0x308] ;  /* 0x0000c20000047ab9 */ /* 0x000fe20000000a00 */
[----:B------:R-:W-:Y:S01]  /*20c0*/  IMAD.WIDE.U32 R60, R18, R8, R16 ;  /* 0x00000008123c7225 */ /* 0x000fe200078e0010 */
[----:B------:R-:W-:-:S02]  /*20d0*/  SHF.R.S32.HI R23, RZ, 0x1f, R22 ;  /* 0x0000001fff177819 */ /* 0x000fc40000011416 */
[----:B-1----:R-:W-:Y:S01]  /*20e0*/  SHF.R.U32.HI R38, RZ, 0x7, R38 ;  /* 0x00000007ff267819 */ /* 0x002fe20000011626 */
[----:B------:R-:W-:Y:S01]  /*20f0*/  IMAD R3, R59, R9, R10 ;  /* 0x000000093b037224 */ /* 0x000fe200078e020a */
[----:B------:R-:W-:Y:S01]  /*2100*/  SHF.L.U64.HI R66, R8, 0x6, R9 ;  /* 0x0000000608427819 */ /* 0x000fe20000010209 */
[----:B--2---:R-:W-:Y:S01]  /*2110*/  VIADD R11, R11, 0xffffff80 ;  /* 0xffffff800b0b7836 */ /* 0x004fe20000000000 */
[----:B------:R-:W-:Y:S01]  /*2120*/  ISETP.NE.AND P6, PT, R38, 0x1, PT ;  /* 0x000000012600780c */ /* 0x000fe20003fc5270 */
[----:B------:R-:W-:Y:S01]  /*2130*/  IMAD.IADD R5, R5, 0x1, R3 ;  /* 0x0000000105057824 */ /* 0x000fe200078e0203 */
[----:B---3--:R-:W-:Y:S01]  /*2140*/  SHF.L.U64.HI R70, R56, 0x6, R57 ;  /* 0x0000000638467819 */ /* 0x008fe20000010239 */
[----:B------:R-:W-:Y:S01]  /*2150*/  VIADD R10, R16, 0xc0 ;  /* 0x000000c0100a7836 */ /* 0x000fe20000000000 */
[----:B------:R-:W-:Y:S01]  /*2160*/  SHF.R.S32.HI R6, RZ, 0x1f, R11 ;  /* 0x0000001fff067819 */ /* 0x000fe2000001140b */
[----:B------:R-:W-:Y:S01]  /*2170*/  IMAD.WIDE.U32 R4, R211, UR4, R4 ;  /* 0x00000004d3047c25 */ /* 0x000fe2000f8e0004 */
[----:B------:R-:W-:-:S02]  /*2180*/  SHF.R.S32.HI R72, RZ, 0x1f, R216 ;  /* 0x0000001fff487819 */ /* 0x000fc400000114d8 */
[----:B------:R-:W-:Y:S01]  /*2190*/  LEA.HI R36, R6, R11, RZ, 0x2 ;  /* 0x0000000b06247211 */ /* 0x000fe200078f10ff */
[----:B------:R-:W-:Y:S01]  /*21a0*/  IMAD R5, R211, UR5, R5 ;  /* 0x00000005d3057c24 */ /* 0x000fe2000f8e0205 */
[----:B------:R-:W-:Y:S01]  /*21b0*/  ULDC.64 UR4, c[0x0][0x310] ;  /* 0x0000c40000047ab9 */ /* 0x000fe20000000a00 */
[C---:B------:R-:W-:Y:S02]  /*21c0*/  VIADD R64, R16.reuse, 0x80 ;  /* 0x0000008010407836 */ /* 0x040fe40000000000 */
[----:B------:R-:W-:Y:S01]  /*21d0*/  VIADD R65, R16, 0xa0 ;  /* 0x000000a010417836 */ /* 0x000fe20000000000 */
[----:B0-----:R-:W-:Y:S01]  /*21e0*/  SHF.L.U64.HI R68, R14, 0x6, R15 ;  /* 0x000000060e447819 */ /* 0x001fe2000001020f */
[----:B------:R-:W-:Y:S02]  /*21f0*/  IMAD R30, R220, R56, RZ ;  /* 0x00000038dc1e7224 */ /* 0x000fe400078e02ff */
[----:B------:R-:W-:Y:S01]  /*2200*/  VIADD R73, R38, 0x8 ;  /* 0x0000000826497836 */ /* 0x000fe20000000000 */
[----:B------:R-:W-:Y:S01]  /*2210*/  SHF.R.U32.HI R38, RZ, 0x3, R205 ;  /* 0x00000003ff267819 */ /* 0x000fe200000116cd */
[----:B------:R-:W-:-:S02]  /*2220*/  IMAD R39, R18, R57, R30 ;  /* 0x0000003912277224 */ /* 0x000fc400078e021e */
[----:B------:R-:W-:-:S04]  /*2230*/  IMAD.WIDE.U32 R30, R18, R56, R16 ;  /* 0x00000038121e7225 */ /* 0x000fc800078e0010 */
[----:B------:R-:W-:Y:S02]  /*2240*/  IMAD.IADD R31, R39, 0x1, R31 ;  /* 0x00000001271f7824 */ /* 0x000fe400078e021f */
[----:B------:R-:W-:Y:S02]  /*2250*/  IMAD.MOV.U32 R88, RZ, RZ, 0x20 ;  /* 0x00000020ff587424 */ /* 0x000fe400078e00ff */
[----:B------:R-:W-:Y:S02]  /*2260*/  IMAD R75, R9, 0x60, RZ ;  /* 0x00000060094b7824 */ /* 0x000fe400078e02ff */
[----:B------:R-:W-:Y:S02]  /*2270*/  IMAD.SHL.U32 R67, R8, 0x40, RZ ;  /* 0x0000004008437824 */ /* 0x000fe400078e00ff */
[----:B------:R-:W-:Y:S02]  /*2280*/  IMAD.SHL.U32 R69, R14, 0x40, RZ ;  /* 0x000000400e457824 */ /* 0x000fe400078e00ff */
[----:B------:R-:W-:-:S02]  /*2290*/  IMAD R77, R57, 0x60, RZ ;  /* 0x00000060394d7824 */ /* 0x000fc400078e02ff */
[----:B------:R-:W-:Y:S02]  /*22a0*/  IMAD.SHL.U32 R71, R56, 0x40, RZ ;  /* 0x0000004038477824 */ /* 0x000fe400078e00ff */
[----:B-----5:R-:W-:-:S04]  /*22b0*/  IMAD.WIDE.U32 R30, R154, R56, R30 ;  /* 0x000000389a1e7225 */ /* 0x020fc800078e001e */
[----:B----4-:R-:W-:Y:S01]  /*22c0*/  IMAD.SHL.U32 R74, R43, 0x2, RZ ;  /* 0x000000022b4a7824 */ /* 0x010fe200078e00ff */
[----:B------:R-:W-:Y:S02]  /*22d0*/  SHF.R.S32.HI R3, RZ, 0x1f, R0 ;  /* 0x0000001fff037819 */ /* 0x000fe40000011400 */
[----:B------:R-:W-:Y:S02]  /*22e0*/  SEL R21, R0, RZ, !P0 ;  /* 0x000000ff00157207 */ /* 0x000fe40004000000 */
[----:B------:R-:W-:Y:S01]  /*22f0*/  SEL R20, R3, RZ, !P0 ;  /* 0x000000ff03147207 */ /* 0x000fe20004000000 */
[----:B------:R-:W-:Y:S02]  /*2300*/  IMAD R3, R220, R8, RZ ;  /* 0x00000008dc037224 */ /* 0x000fe400078e02ff */
[----:B------:R-:W-:-:S04]  /*2310*/  IMAD.WIDE.U32 R4, R21, UR4, R4 ;  /* 0x0000000415047c25 */ /* 0x000fc8000f8e0004 */
[----:B------:R-:W-:Y:S02]  /*2320*/  IMAD R0, R20, UR4, RZ ;  /* 0x0000000414007c24 */ /* 0x000fe4000f8e02ff */
[----:B------:R-:W-:Y:S01]  /*2330*/  IMAD R13, R18, R9, R3 ;  /* 0x00000009120d7224 */ /* 0x000fe200078e0203 */
[----:B------:R-:W-:Y:S01]  /*2340*/  IADD3 R3, P2, R4, R60, RZ ;  /* 0x0000003c04037210 */ /* 0x000fe20007f5e0ff */
[----:B------:R-:W-:Y:S01]  /*2350*/  IMAD R11, R21, UR5, R0 ;  /* 0x00000005150b7c24 */ /* 0x000fe2000f8e0200 */
[----:B------:R-:W-:Y:S05]  /*2360*/  @!P6 WARPSYNC.ALL ;  /* 0x000000000000e948 */ /* 0x000fea0003800000 */
[C---:B------:R-:W-:Y:S01]  /*2370*/  VIADD R0, R16.reuse, 0x20 ;  /* 0x0000002010007836 */ /* 0x040fe20000000000 */
[----:B------:R-:W-:Y:S01]  /*2380*/  ULDC UR4, c[0x0][0x320] ;  /* 0x0000c80000047ab9 */ /* 0x000fe20000000800 */
[----:B------:R-:W-:Y:S01]  /*2390*/  IMAD.IADD R60, R5, 0x1, R11 ;  /* 0x00000001053c7824 */ /* 0x000fe200078e020b */
[----:B------:R-:W-:Y:S01]  /*23a0*/  @!P6 BAR.SYNC.DEFER_BLOCKING 0x9, 0x100 ;  /* 0x024400000000eb1d */ /* 0x000fe20000010000 */
[C---:B------:R-:W-:Y:S01]  /*23b0*/  ISETP.GE.AND P0, PT, R16.reuse, UR4, PT ;  /* 0x0000000410007c0c */ /* 0x040fe2000bf06270 */
[----:B------:R-:W-:Y:S01]  /*23c0*/  VIADD R11, R16, 0xe0 ;  /* 0x000000e0100b7836 */ /* 0x000fe20000000000 */
[----:B------:R-:W-:Y:S01]  /*23d0*/  ISETP.GE.AND P1, PT, R0, UR4, PT ;  /* 0x0000000400007c0c */ /* 0x000fe2000bf26270 */
[----:B------:R-:W-:Y:S01]  /*23e0*/  IMAD.WIDE.U32 R8, R8, 0x60, RZ ;  /* 0x0000006008087825 */ /* 0x000fe200078e00ff */
[----:B------:R-:W-:Y:S01]  /*23f0*/  SEL R6, RZ, 0x1, P0 ;  /* 0x00000001ff067807 */ /* 0x000fe20000000000 */
[----:B------:R-:W-:Y:S01]  /*2400*/  ULDC.64 UR6, c[0x0][0x330] ;  /* 0x0000cc0000067ab9 */ /* 0x000fe20000000a00 */
[----:B------:R-:W-:Y:S01]  /*2410*/  SEL R7, RZ, 0xffffffff, P1 ;  /* 0xffffffffff077807 */ /* 0x000fe20000800000 */
[----:B------:R-:W-:Y:S01]  /*2420*/  IMAD.IADD R75, R9, 0x1, R75 ;  /* 0x00000001094b7824 */ /* 0x000fe200078e024b */
[----:B------:R-:W-:-:S02]  /*2430*/  IADD3.X R61, R60, R61, R13, P2, !PT ;  /* 0x0000003d3c3d7210 */ /* 0x000fc400017fe40d */
[----:B------:R-:W-:Y:S01]  /*2440*/  ISETP.GE.AND P1, PT, R62, UR4, PT ;  /* 0x000000043e007c0c */ /* 0x000fe2000bf26270 */
[----:B------:R-:W-:Y:S01]  /*2450*/  IMAD.SHL.U32 R7, R7, 0x2, RZ ;  /* 0x0000000207077824 */ /* 0x000fe200078e00ff */
[----:B------:R-:W-:Y:S02]  /*2460*/  ISETP.GE.AND P2, PT, R63, UR4, PT ;  /* 0x000000043f007c0c */ /* 0x000fe4000bf46270 */
[----:B------:R-:W-:Y:S02]  /*2470*/  ISETP.GE.AND P0, PT, R10, UR4, PT ;  /* 0x000000040a007c0c */ /* 0x000fe4000bf06270 */
[----:B------:R-:W-:Y:S02]  /*2480*/  ISETP.GE.AND P3, PT, R11, UR4, PT ;  /* 0x000000040b007c0c */ /* 0x000fe4000bf66270 */
[----:B------:R-:W-:Y:S01]  /*2490*/  LOP3.LUT R10, R7, 0x2, R6, 0xe2, !PT ;  /* 0x00000002070a7812 */ /* 0x000fe200078ee206 */
[----:B------:R-:W-:Y:S01]  /*24a0*/  IMAD.WIDE.U32 R6, R211, UR6, R16 ;  /* 0x00000006d3067c25 */ /* 0x000fe2000f8e0010 */
[----:B------:R-:W-:-:S02]  /*24b0*/  SEL R11, RZ, 0x4, P1 ;  /* 0x00000004ff0b7807 */ /* 0x000fc40000800000 */
[----:B------:R-:W-:Y:S01]  /*24c0*/  SEL R12, RZ, 0x8, P2 ;  /* 0x00000008ff0c7807 */ /* 0x000fe20001000000 */
[----:B------:R-:W-:Y:S01]  /*24d0*/  IMAD R7, R211, UR7, R7 ;  /* 0x00000007d3077c24 */ /* 0x000fe2000f8e0207 */
[----:B------:R-:W-:Y:S02]  /*24e0*/  ISETP.GE.AND P1, PT, R64, UR4, PT ;  /* 0x0000000440007c0c */ /* 0x000fe4000bf26270 */
[----:B------:R-:W-:Y:S01]  /*24f0*/  ISETP.GE.AND P2, PT, R65, UR4, PT ;  /* 0x0000000441007c0c */ /* 0x000fe2000bf46270 */
[----:B------:R-:W-:Y:S01]  /*2500*/  ULDC.64 UR4, c[0x0][0x338] ;  /* 0x0000ce0000047ab9 */ /* 0x000fe20000000a00 */
[----:B------:R-:W-:Y:S01]  /*2510*/  LOP3.LUT R10, R12, R10, R11, 0xfe, !PT ;  /* 0x0000000a0c0a7212 */ /* 0x000fe200078efe0b */
[----:B------:R-:W-:Y:S01]  /*2520*/  IMAD R13, R20, UR4, RZ ;  /* 0x00000004140d7c24 */ /* 0x000fe2000f8e02ff */
[----:B------:R-:W-:Y:S01]  /*2530*/  SEL R11, RZ, 0x10, P1 ;  /* 0x00000010ff0b7807 */ /* 0x000fe20000800000 */
[C---:B------:R-:W-:Y:S01]  /*2540*/  IMAD.WIDE.U32 R6, R21.reuse, UR4, R6 ;  /* 0x0000000415067c25 */ /* 0x040fe2000f8e0006 */
[----:B------:R-:W-:Y:S01]  /*2550*/  SEL R12, RZ, 0x20, P2 ;  /* 0x00000020ff0c7807 */ /* 0x000fe20001000000 */
[----:B------:R-:W-:Y:S01]  /*2560*/  ULDC UR4, c[0x0][0x2f4] ;  /* 0x0000bd0000047ab9 */ /* 0x000fe20000000800 */
[----:B------:R-:W-:Y:S01]  /*2570*/  IADD3 R58, P1, R18, R59, RZ ;  /* 0x0000003b123a7210 */ /* 0x000fe20007f3e0ff */
[----:B------:R-:W-:Y:S01]  /*2580*/  IMAD R41, R21, UR5, R13 ;  /* 0x0000000515297c24 */ /* 0x000fe2000f8e020d */
[----:B------:R-:W-:Y:S01]  /*2590*/  LOP3.LUT R11, R12, R10, R11, 0xfe, !PT ;  /* 0x0000000a0c0b7212 */ /* 0x000fe200078efe0b */
[----:B------:R-:W-:Y:S01]  /*25a0*/  IMAD.WIDE.U32 R20, R18, R56, R22 ;  /* 0x0000003812147225 */ /* 0x000fe200078e0016 */
[----:B------:R-:W-:-:S02]  /*25b0*/  SEL R10, RZ, 0x40, P0 ;  /* 0x00000040ff0a7807 */ /* 0x000fc40000000000 */
[----:B------:R-:W-:Y:S01]  /*25c0*/  ISETP.GE.AND P0, PT, R16, R43, PT ;  /* 0x0000002b1000720c */ /* 0x000fe20003f06270 */
[----:B------:R-:W-:Y:S01]  /*25d0*/  IMAD.IADD R21, R21, 0x1, R39 ;  /* 0x0000000115157824 */ /* 0x000fe200078e0227 */
[----:B------:R-:W-:Y:S01]  /*25e0*/  SHF.R.S32.HI R39, RZ, 0x1f, R36 ;  /* 0x0000001fff277819 */ /* 0x000fe20000011424 */
[----:B------:R-:W-:Y:S01]  /*25f0*/  IMAD.WIDE.U32 R12, R18, R14, R16 ;  /* 0x0000000e120c7225 */ /* 0x000fe200078e0010 */
[----:B------:R-:W-:Y:S02]  /*2600*/  LOP3.LUT R94, R11, R10, RZ, 0xfc, !PT ;  /* 0x0000000a0b5e7212 */ /* 0x000fe400078efcff */
[----:B------:R-:W-:Y:S01]  /*2610*/  LEA.HI R39, R39, R18, RZ, 0x3 ;  /* 0x0000001227277211 */ /* 0x000fe200078f18ff */
[CC--:B------:R-:W-:Y:S01]  /*2620*/  IMAD R10, R220.reuse, R14.reuse, RZ ;  /* 0x0000000edc0a7224 */ /* 0x0c0fe200078e02ff */
[----:B------:R-:W-:Y:S01]  /*2630*/  SEL R35, R43, RZ, P0 ;  /* 0x000000ff2b237207 */ /* 0x000fe20000000000 */
[----:B------:R-:W-:Y:S01]  /*2640*/  IMAD.X R59, R220, 0x1, R33, P1 ;  /* 0x00000001dc3b7824 */ /* 0x000fe200008e0621 */
[----:B------:R-:W-:Y:S01]  /*2650*/  LOP3.LUT R39, R39, 0xfffffff8, RZ, 0xc0, !PT ;  /* 0xfffffff827277812 */ /* 0x000fe200078ec0ff */
[C---:B------:R-:W-:Y:S01]  /*2660*/  IMAD R37, R18.reuse, R15, R10 ;  /* 0x0000000f12257224 */ /* 0x040fe200078e020a */
[----:B------:R-:W-:Y:S01]  /*2670*/  SEL R93, RZ, 0xffffff80, P3 ;  /* 0xffffff80ff5d7807 */ /* 0x000fe20001800000 */
[----:B------:R-:W-:Y:S01]  /*2680*/  IMAD.WIDE.U32 R10, R18, R14, R22 ;  /* 0x0000000e120a7225 */ /* 0x000fe200078e0016 */
[----:B------:R-:W-:-:S02]  /*2690*/  ISETP.GE.AND P2, PT, R0, UR4, PT ;  /* 0x0000000400007c0c */ /* 0x000fc4000bf46270 */
[----:B------:R-:W-:Y:S01]  /*26a0*/  LOP3.LUT R93, R94, 0x80, R93, 0xc8, !PT ;  /* 0x000000805e5d7812 */ /* 0x000fe200078ec85d */
[----:B------:R-:W-:Y:S01]  /*26b0*/  IMAD.IADD R35, R16, 0x1, R35 ;  /* 0x0000000110237824 */ /* 0x000fe200078e0223 */
[----:B------:R-:W-:Y:S01]  /*26c0*/  LOP3.LUT R94, R94, 0x40, RZ, 0xc0, !PT ;  /* 0x000000405e5e7812 */ /* 0x000fe200078ec0ff */
[----:B------:R-:W-:Y:S02]  /*26d0*/  IMAD.IADD R39, R18, 0x1, -R39 ;  /* 0x0000000112277824 */ /* 0x000fe400078e0a27 */
[----:B------:R-:W-:Y:S01]  /*26e0*/  IMAD.IADD R11, R11, 0x1, R37 ;  /* 0x000000010b0b7824 */ /* 0x000fe200078e0225 */
[----:B------:R-:W-:Y:S01]  /*26f0*/  SHF.R.S32.HI R32, RZ, 0x1f, R35 ;  /* 0x0000001fff207819 */ /* 0x000fe20000011423 */
[----:B------:R-:W-:Y:S01]  /*2700*/  IMAD.IADD R13, R37, 0x1, R13 ;  /* 0x00000001250d7824 */ /* 0x000fe200078e020d */
[----:B------:R-:W-:Y:S01]  /*2710*/  SHF.R.S32.HI R37, RZ, 0x1f, R154 ;  /* 0x0000001fff257819 */ /* 0x000fe2000001149a */
[----:B------:R-:W-:Y:S01]  /*2720*/  IMAD.SHL.U32 R82, R39, 0x40, RZ ;  /* 0x0000004027527824 */ /* 0x000fe200078e00ff */
[----:B------:R-:W-:Y:S01]  /*2730*/  LEA.HI R32, R32, R35, RZ, 0x3 ;  /* 0x0000002320207211 */ /* 0x000fe200078f18ff */
[----:B------:R-:W-:Y:S01]  /*2740*/  IMAD R35, R15, 0x60, RZ ;  /* 0x000000600f237824 */ /* 0x000fe200078e02ff */
[----:B------:R-:W-:Y:S01]  /*2750*/  LOP3.LUT P1, RZ, R39, 0x4, RZ, 0xc0, !PT ;  /* 0x0000000427ff7812 */ /* 0x000fe2000782c0ff */
[C---:B------:R-:W-:Y:S01]  /*2760*/  IMAD R34, R37.reuse, R14, RZ ;  /* 0x0000000e25227224 */ /* 0x040fe200078e02ff */
[----:B------:R-:W-:Y:S01]  /*2770*/  LOP3.LUT R82, R82, 0x1c0, RZ, 0xc0, !PT ;  /* 0x000001c052527812 */ /* 0x000fe200078ec0ff */
[----:B------:R-:W-:Y:S01]  /*2780*/  IMAD R37, R37, R56, RZ ;  /* 0x0000003825257224 */ /* 0x000fe200078e02ff */
[----:B------:R-:W-:Y:S01]  /*2790*/  LOP3.LUT R33, R205, 0x38, R32, 0xf8, !PT ;  /* 0x00000038cd217812 */ /* 0x000fe200078ef820 */
[C---:B------:R-:W-:Y:S01]  /*27a0*/  IMAD R79, R154.reuse, R15, R34 ;  /* 0x0000000f9a4f7224 */ /* 0x040fe200078e0222 */
[----:B------:R-:W-:Y:S01]  /*27b0*/  SHF.R.U32.HI R85, RZ, 0x3, R82 ;  /* 0x00000003ff557819 */ /* 0x000fe20000011652 */
[----:B------:R-:W-:Y:S01]  /*27c0*/  IMAD.WIDE.U32 R10, R154, R14, R10 ;  /* 0x0000000e9a0a7225 */ /* 0x000fe200078e000a */
[----:B------:R-:W-:-:S02]  /*27d0*/  LOP3.LUT R34, R82, 0x18, R16, 0xf8, !PT ;  /* 0x0000001852227812 */ /* 0x000fc400078ef810 */
[----:B------:R-:W-:Y:S01]  /*27e0*/  LOP3.LUT R33, R33, R38, RZ, 0x3c, !PT ;  /* 0x0000002621217212 */ /* 0x000fe200078e3cff */
[----:B------:R-:W-:Y:S01]  /*27f0*/  IMAD.WIDE.U32 R12, R154, R14, R12 ;  /* 0x0000000e9a0c7225 */ /* 0x000fe200078e000c */
[--C-:B------:R-:W-:Y:S02]  /*2800*/  SHF.R.S32.HI R83, RZ, 0x3, R32.reuse ;  /* 0x00000003ff537819 */ /* 0x100fe40000011420 */
[----:B------:R-:W-:Y:S01]  /*2810*/  LOP3.LUT R84, R32, 0xfffffff8, RZ, 0xc0, !PT ;  /* 0xfffffff820547812 */ /* 0x000fe200078ec0ff */
[----:B------:R-:W-:Y:S01]  /*2820*/  IMAD.IADD R87, R208, 0x1, R33 ;  /* 0x00000001d0577824 */ /* 0x000fe200078e0221 */
[----:B------:R-:W-:Y:S01]  /*2830*/  LOP3.LUT R32, R82, 0x38, R32, 0xf8, !PT ;  /* 0x0000003852207812 */ /* 0x000fe200078ef820 */
[----:B------:R-:W-:Y:S01]  /*2840*/  IMAD R37, R154, R57, R37 ;  /* 0x000000399a257224 */ /* 0x000fe200078e0225 */
[----:B------:R-:W-:Y:S01]  /*2850*/  LOP3.LUT R89, R34, R85, RZ, 0x3c, !PT ;  /* 0x0000005522597212 */ /* 0x000fe200078e3cff */
[----:B------:R-:W-:Y:S01]  /*2860*/  IMAD.WIDE.U32 R20, R154, R56, R20 ;  /* 0x000000389a147225 */ /* 0x000fe200078e0014 */
[----:B------:R-:W-:-:S02]  /*2870*/  SEL R88, R88, 0xffffffe0, !P1 ;  /* 0xffffffe058587807 */ /* 0x000fc40004800000 */
[----:B------:R-:W-:Y:S01]  /*2880*/  LOP3.LUT R33, R32, R85, RZ, 0x3c, !PT ;  /* 0x0000005520217212 */ /* 0x000fe200078e3cff */
[----:B------:R-:W-:Y:S01]  /*2890*/  IMAD.WIDE.U32 R14, R14, 0x60, RZ ;  /* 0x000000600e0e7825 */ /* 0x000fe200078e00ff */
[----:B------:R-:W-:Y:S02]  /*28a0*/  SHF.R.S32.HI R86, RZ, 0x1f, R84 ;  /* 0x0000001fff567819 */ /* 0x000fe40000011454 */
[----:B------:R-:W-:Y:S01]  /*28b0*/  ISETP.GE.AND P1, PT, R16, UR4, PT ;  /* 0x0000000410007c0c */ /* 0x000fe2000bf26270 */
[----:B------:R-:W-:-:S04]  /*28c0*/  IMAD.WIDE.U32 R56, R56, 0x60, RZ ;  /* 0x0000006038387825 */ /* 0x000fc800078e00ff */
[----:B------:R-:W-:Y:S02]  /*28d0*/  IMAD R89, R206, 0x200, R89 ;  /* 0x00000200ce597824 */ /* 0x000fe400078e0259 */
[----:B------:R-:W-:Y:S02]  /*28e0*/  IMAD.IADD R78, R11, 0x1, R79 ;  /* 0x000000010b4e7824 */ /* 0x000fe400078e024f */
[----:B------:R-:W-:Y:S02]  /*28f0*/  IMAD.IADD R76, R15, 0x1, R35 ;  /* 0x000000010f4c7824 */ /* 0x000fe400078e0223 */
[----:B------:R-:W-:Y:S02]  /*2900*/  IMAD.IADD R77, R57, 0x1, R77 ;  /* 0x00000001394d7824 */ /* 0x000fe400078e024d */
[----:B------:R-:W-:Y:S02]  /*2910*/  IMAD.IADD R79, R79, 0x1, R13 ;  /* 0x000000014f4f7824 */ /* 0x000fe400078e020d */
[----:B------:R-:W-:-:S02]  /*2920*/  IMAD.IADD R80, R21, 0x1, R37 ;  /* 0x0000000115507824 */ /* 0x000fc400078e0225 */
[----:B------:R-:W-:Y:S02]  /*2930*/  IMAD.IADD R81, R37, 0x1, R31 ;  /* 0x0000000125517824 */ /* 0x000fe400078e021f */
[----:B------:R-:W-:Y:S02]  /*2940*/  IMAD R90, R206, 0x200, R33 ;  /* 0x00000200ce5a7824 */ /* 0x000fe400078e0221 */
[----:B------:R-:W-:Y:S02]  /*2950*/  IMAD.IADD R91, R88, 0x1, R89 ;  /* 0x00000001585b7824 */ /* 0x000fe400078e0259 */
[----:B------:R-:W-:-:S07]  /*2960*/  IMAD.IADD R92, R7, 0x1, R41 ;  /* 0x00000001075c7824 */ /* 0x000fce00078e0229 */
.L_x_9694:
[----:B------:R-:W-:Y:S01]  /*2970*/  VIADD R45, R27, 0xffffffff ;  /* 0xffffffff1b2d7836 */ /* 0x000fe20000000000 */
[----:B0-----:R-:W0:Y:S01]  /*2980*/  LDC.64 R98, c[0x0][0x2e8] ;  /* 0x0000ba00ff627b82 */ /* 0x001e220000000a00 */
        /* <DEDUP_REMOVED lines=8> */
[----:B------:R-:W-:Y:S01]  /*2a10*/  IADD3 R27, P3, P4, R3, R100, R67 ;  /* 0x00000064031b7210 */ /* 0x000fe20007c7e043 */
[----:B------:R-:W-:-:S02]  /*2a20*/  IMAD R103, R103, 0x2, R26 ;  /* 0x0000000267677824 */ /* 0x000fc400078e021a */
[----:B------:R-:W-:-:S05]  /*2a30*/  IMAD.IADD R50, R101, 0x1, R33 ;  /* 0x0000000165327824 */ /* 0x000fca00078e0221 */
[----:B------:R-:W-:Y:S02]  /*2a40*/  IADD3.X R32, R61, R50, R66, P3, P4 ;  /* 0x000000323d207210 */ /* 0x000fe40001fe8442 */
[----:B------:R-:W-:-:S04]  /*2a50*/  IADD3 R33, P4, R3, R100, RZ ;  /* 0x0000006403217210 */ /* 0x000fc80007f9e0ff */
[-C--:B0-----:R-:W-:Y:S01]  /*2a60*/  LEA R42, P3, R33, R98.reuse, 0x1 ;  /* 0x00000062212a7211 */ /* 0x081fe200078608ff */
[----:B------:R-:W-:Y:S01]  /*2a70*/  IMAD.X R34, R50, 0x1, R61, P4 ;  /* 0x0000000132227824 */ /* 0x000fe200020e063d */
[----:B------:R-:W-:-:S04]  /*2a80*/  LEA R40, P4, R27, R98, 0x1 ;  /* 0x000000621b287211 */ /* 0x000fc800078808ff */
[-C--:B------:R-:W-:Y:S02]  /*2a90*/  LEA.HI.X R43, R33, R99.reuse, R34, 0x1, P3 ;  /* 0x00000063212b7211 */ /* 0x080fe400018f0c22 */
[----:B-1----:R-:W-:Y:S02]  /*2aa0*/  ISETP.GE.AND P3, PT, R102, 0x1, PT ;  /* 0x000000016600780c */ /* 0x002fe40003f66270 */
[----:B------:R-:W-:Y:S01]  /*2ab0*/  LEA.HI.X R41, R27, R99, R32, 0x1, P4 ;  /* 0x000000631b297211 */ /* 0x000fe200020f0c20 */
[----:B------:R-:W-:Y:S01]  /*2ac0*/  IMAD R27, R2, 0x1800, R89 ;  /* 0x00001800021b7824 */ /* 0x000fe200078e0259 */
[----:B------:R-:W-:-:S03]  /*2ad0*/  ISETP.GT.AND P4, PT, R45, R28, PT ;  /* 0x0000001c2d00720c */ /* 0x000fc60003f84270 */
[----:B------:R-:W-:Y:S01]  /*2ae0*/  IMAD R104, R27, 0x2, R26 ;  /* 0x000000021b687824 */ /* 0x000fe200078e021a */
[----:B------:R-:W-:Y:S01]  /*2af0*/  P2R R96, PR, RZ, 0x10 ;  /* 0x00000010ff607803 */ /* 0x000fe20000000000 */
[----:B------:R-:W-:-:S04]  /*2b00*/  IMAD.MOV.U32 R27, RZ, RZ, R45 ;  /* 0x000000ffff1b7224 */ /* 0x000fc800078e002d */
[----:B------:R-:W-:Y:S05]  /*2b10*/  @!P3 BRA `(.L_x_9648) ;  /* 0x000000280088b947 */ /* 0x000fea0003800000 */
[----:B------:R-:W-:Y:S01]  /*2b20*/  ULDC.U8 UR4, c[0x0][0x410] ;  /* 0x0001040000047ab9 */ /* 0x000fe20000000000 */
[-C--:B------:R-:W-:Y:S01]  /*2b30*/  IMAD R33, R76, R45.reuse, RZ ;  /* 0x0000002d4c217224 */ /* 0x080fe200078e02ff */
[----:B------:R-:W-:Y:S01]  /*2b40*/  ISETP.NE.AND P3, PT, RZ, UR4, PT ;  /* 0x00000004ff007c0c */ /* 0x000fe2000bf65270 */
[-C--:B------:R-:W-:Y:S02]  /*2b50*/  IMAD R35, R77, R45.reuse, RZ ;  /* 0x0000002d4d237224 */ /* 0x080fe400078e02ff */
[C---:B------:R-:W-:Y:S02]  /*2b60*/  IMAD R37, R39.reuse, R14, R33 ;  /* 0x0000000e27257224 */ /* 0x040fe400078e0221 */
[----:B------:R-:W-:Y:S02]  /*2b70*/  IMAD R39, R39, R56, R35 ;  /* 0x0000003827277224 */ /* 0x000fe400078e0223 */
[----:B------:R-:W-:Y:S02]  /*2b80*/  IMAD R97, R27, -0x60, R24 ;  /* 0xffffffa01b617824 */ /* 0x000fe400078e0218 */
[----:B------:R-:W-:-:S03]  /*2b90*/  IMAD.WIDE.U32 R32, R14, R45, RZ ;  /* 0x0000002d0e207225 */ /* 0x000fc600078e00ff */
[----:B------:R-:W-:Y:S01]  /*2ba0*/  VIMNMX R97, R97, 0x60, PT ;  /* 0x0000006061617848 */ /* 0x000fe20003fe0100 */
        /* <DEDUP_REMOVED lines=20> */
[----:B------:R-:W-:-:S05]  /*2cf0*/  IADD3 R48, P3, R20, R34, RZ ;  /* 0x0000002214307210 */ /* 0x000fca0007f7e0ff */
[----:B------:R-:W-:Y:S01]  /*2d00*/  IMAD.X R49, R105, 0x1, R80, P3 ;  /* 0x0000000169317824 */ /* 0x000fe200018e0650 */
        /* <DEDUP_REMOVED lines=13> */
.L_x_9651:
[----:B------:R-:W-:Y:S05]  /*2de0*/  BSYNC B1 ;  /* 0x0000000000017941 */ /* 0x000fea0003800000 */
.L_x_9650:
[----:B------:R-:W-:Y:S01]  /*2df0*/  ISETP.GE.AND P5, PT, R216, R97, PT ;  /* 0x00000061d800720c */ /* 0x000fe20003fa6270 */
[----:B------:R-:W-:Y:S01]  /*2e00*/  BSSY B1, `(.L_x_9652) ;  /* 0x0000018000017945 */ /* 0x000fe20003800000 */
[----:B0----5:R-:W-:Y:S02]  /*2e10*/  IMAD.MOV.U32 R98, RZ, RZ, R50 ;  /* 0x000000ffff627224 */ /* 0x021fe400078e0032 */
[----:B------:R-:W-:-:S09]  /*2e20*/  IMAD.MOV.U32 R99, RZ, RZ, R51 ;  /* 0x000000ffff637224 */ /* 0x000fd200078e0033 */
[----:B------:R-:W-:Y:S05]  /*2e30*/  @P5 BRA `(.L_x_9653) ;  /* 0x0000000000505947 */ /* 0x000fea0003800000 */
[----:B------:R-:W-:Y:S01]  /*2e40*/  IADD3 R33, P3, P6, R10, R32, R69 ;  /* 0x000000200a217210 */ /* 0x000fe20007e7e045 */
[----:B------:R-:W-:Y:S01]  /*2e50*/  ULDC.64 UR4, c[0x0][0x3e8] ;  /* 0x0000fa0000047ab9 */ /* 0x000fe20000000a00 */
[----:B------:R-:W-:Y:S02]  /*2e60*/  CS2R R44, SRZ ;  /* 0x00000000002c7805 */ /* 0x000fe4000001ff00 */
[----:B------:R-:W-:Y:S02]  /*2e70*/  CS2R R46, SRZ ;  /* 0x00000000002e7805 */ /* 0x000fe4000001ff00 */
[----:B------:R-:W-:Y:S02]  /*2e80*/  IADD3.X R38, R78, R95, R68, P3, P6 ;  /* 0x0000005f4e267210 */ /* 0x000fe40001fec444 */
[----:B------:R-:W-:-:S04]  /*2e90*/  IADD3 R35, P3, P6, R20, R34, R71 ;  /* 0x0000002214237210 */ /* 0x000fc80007e7e047 */
        /* <DEDUP_REMOVED lines=14> */
.L_x_9653:
[----:B------:R-:W-:Y:S05]  /*2f80*/  BSYNC B1 ;  /* 0x0000000000017941 */ /* 0x000fea0003800000 */
.L_x_9652:
[----:B0-----:R-:W-:Y:S01]  /*2f90*/  IMAD.MOV.U32 R32, RZ, RZ, R52 ;  /* 0x000000ffff207224 */ /* 0x001fe200078e0034 */
[----:B------:R-:W-:Y:S01]  /*2fa0*/  UISETP.NE.AND UP0, UPT, UR44, 0x3, UPT ;  /* 0x000000032c00788c */ /* 0x000fe2000bf05270 */
[----:B------:R-:W-:Y:S01]  /*2fb0*/  IMAD.MOV.U32 R33, RZ, RZ, R53 ;  /* 0x000000ffff217224 */ /* 0x000fe200078e0035 */
[C---:B------:R-:W-:Y:S01]  /*2fc0*/  PRMT R121, R99.reuse, 0x7610, R121 ;  /* 0x0000761063797816 */ /* 0x040fe20000000079 */
[----:B------:R-:W-:Y:S01]  /*2fd0*/  IMAD.MOV.U32 R34, RZ, RZ, R54 ;  /* 0x000000ffff227224 */ /* 0x000fe200078e0036 */
[----:B------:R-:W-:Y:S01]  /*2fe0*/  PRMT R99, R99, 0x5410, R32 ;  /* 0x0000541063637816 */ /* 0x000fe20000000020 */
[----:B------:R-:W-:Y:S01]  /*2ff0*/  IMAD.MOV.U32 R32, RZ, RZ, R48 ;  /* 0x000000ffff207224 */ /* 0x000fe200078e0030 */
[----:B------:R-:W-:Y:S01]  /*3000*/  PRMT R100, R100, 0x5410, R33 ;  /* 0x0000541064647816 */ /* 0x000fe20000000021 */
[----:B------:R-:W-:Y:S01]  /*3010*/  IMAD.MOV.U32 R33, RZ, RZ, R49 ;  /* 0x000000ffff217224 */ /* 0x000fe200078e0031 */
[----:B------:R-:W-:Y:S01]  /*3020*/  PLOP3.LUT P3, PT, PT, PT, UP0, 0x80, 0x0 ;  /* 0x000000000000781c */ /* 0x000fe20003f6f008 */
[----:B------:R-:W-:Y:S01]  /*3030*/  IMAD.MOV.U32 R35, RZ, RZ, R55 ;  /* 0x000000ffff237224 */ /* 0x000fe200078e0037 */
[----:B------:R-:W-:Y:S01]  /*3040*/  PRMT R101, R101, 0x5410, R32 ;  /* 0x0000541065657816 */ /* 0x000fe20000000020 */
[----:B-----5:R-:W-:Y:S01]  /*3050*/  IMAD.MOV.U32 R32, RZ, RZ, R38 ;  /* 0x000000ffff207224 */ /* 0x020fe200078e0026 */
        /* <DEDUP_REMOVED lines=15> */
[----:B------:R-:W-:Y:S02]  /*3150*/  PRMT R100, R32, 0x7610, R100 ;  /* 0x0000761020647816 */ /* 0x000fe40000000064 */
[----:B------:R-:W-:-:S02]  /*3160*/  PRMT R101, R33, 0x7610, R101 ;  /* 0x0000761021657816 */ /* 0x000fc40000000065 */
[----:B------:R-:W-:Y:S02]  /*3170*/  PRMT R107, R34, 0x7610, R107 ;  /* 0x00007610226b7816 */ /* 0x000fe4000000006b */
[----:B------:R-:W-:Y:S01]  /*3180*/  PRMT R105, R35, 0x7610, R105 ;  /* 0x0000761023697816 */ /* 0x000fe20000000069 */
[----:B------:R-:W-:Y:S06]  /*3190*/  @!P3 BRA `(.L_x_9654) ;  /* 0x000000000004b947 */ /* 0x000fec0003800000 */
[----:B------:R-:W-:Y:S01]  /*31a0*/  BPT.TRAP 0x1 ;  /* 0x000000040000795c */ /* 0x000fe20000300000 */
.L_x_9654:
[----:B------:R-:W-:Y:S01]  /*31b0*/  IMAD R95, R2, 0x8, R19 ;  /* 0x00000008025f7824 */ /* 0x000fe200078e0213 */
[----:B------:R-:W-:Y:S01]  /*31c0*/  SHF.L.U32 R106, R201, 0x1f, RZ ;  /* 0x0000001fc96a7819 */ /* 0x000fe200000006ff */
[----:B------:R-:W-:Y:S03]  /*31d0*/  BSSY B1, `(.L_x_9655) ;  /* 0x0000003000017945 */ /* 0x000fe60003800000 */
[----:B------:R-:W0:Y:S02]  /*31e0*/  SYNCS.PHASECHK.TRANS64.TRYWAIT P6, [R95+URZ+0x22890], R106 ;  /* 0x0228906a5f0075a7 */ /* 0x000e2400080c017f */
[----:B0-----:R-:W-:Y:S05]  /*31f0*/  @!P6 BRA `(.L_x_9656) ;  /* 0x000001740060e947 */ /* 0x001fea0003800000 */
.L_x_9943:
[----:B------:R-:W-:Y:S05]  /*3200*/  BSYNC B1 ;  /* 0x0000000000017941 */ /* 0x000fea0003800000 */
.L_x_9655:
[----:B------:R-:W-:Y:S04]  /*3210*/  BSSY B1, `(.L_x_9657) ;  /* 0x000006b000017945 */ /* 0x000fe80003800000 */
[----:B------:R-:W-:Y:S05]  /*3220*/  @P4 BRA `(.L_x_9658) ;  /* 0x0000000400a44947 */ /* 0x000fea0003800000 */
[----:B------:R-:W-:Y:S04]  /*3230*/  BSSY B2, `(.L_x_9659) ;  /* 0x0000034000027945 */ /* 0x000fe80003800000 */
[----:B------:R-:W-:Y:S05]  /*3240*/  @P1 BRA `(.L_x_9660) ;  /* 0x0000000000c81947 */ /* 0x000fea0003800000 */
[----:B------:R1:W2:Y:S01]  /*3250*/  LDS.128 R32, [R104] ;  /* 0x0000000068207984 */ /* 0x0002a20000000c00 */
[----:B------:R-:W-:Y:S01]  /*3260*/  ISETP.GE.AND P4, PT, R22, R102, PT ;  /* 0x000000661600720c */ /* 0x000fe20003f86270 */
[----:B------:R-:W-:-:S12]  /*3270*/  BSSY B3, `(.L_x_9661) ;  /* 0x000002e000037945 */ /* 0x000fd80003800000 */
[----:B-1----:R-:W-:Y:S05]  /*3280*/  @P4 BRA `(.L_x_9662) ;  /* 0x0000000000b04947 */ /* 0x002fea0003800000 */
[----:B------:R-:W-:Y:S02]  /*3290*/  SHF.R.U64 R110, R52, 0x10, R53 ;  /* 0x00000010346e7819 */ /* 0x000fe40000001235 */
[----:B------:R-:W-:Y:S02]  /*32a0*/  SHF.R.U64 R114, R54, 0x10, R55 ;  /* 0x0000001036727819 */ /* 0x000fe40000001237 */
[----:B------:R-:W-:Y:S01]  /*32b0*/  SHF.R.U32.HI R112, RZ, 0x10, R53 ;  /* 0x00000010ff707819 */ /* 0x000fe20000011635 */
[C---:B--2---:R-:W-:Y:S01]  /*32c0*/  IMAD.U32 R53, R34.reuse, 0x10000, RZ ;  /* 0x0001000022357824 */ /* 0x044fe200078e00ff */
[----:B------:R-:W-:Y:S02]  /*32d0*/  SHF.R.U32.HI R116, RZ, 0x10, R55 ;  /* 0x00000010ff747819 */ /* 0x000fe40000011637 */
[----:B------:R-:W-:Y:S01]  /*32e0*/  LOP3.LUT R54, R34, 0xffff0000, RZ, 0xc0, !PT ;  /* 0xffff000022367812 */ /* 0x000fe200078ec0ff */
[C---:B------:R-:W-:Y:S01]  /*32f0*/  IMAD.U32 R34, R35.reuse, 0x10000, RZ ;  /* 0x0001000023227824 */ /* 0x040fe200078e00ff */
[----:B------:R-:W-:-:S02]  /*3300*/  LOP3.LUT R52, R35, 0xffff0000, RZ, 0xc0, !PT ;  /* 0xffff000023347812 */ /* 0x000fc400078ec0ff */
[----:B------:R-:W-:Y:S01]  /*3310*/  PRMT R35, R99, 0x5432, R110 ;  /* 0x0000543263237816 */ /* 0x000fe2000000006e */
[----:B------:R-:W-:Y:S01]  /*3320*/  IMAD.U32 R110, R33, 0x10000, RZ ;  /* 0x00010000216e7824 */ /* 0x000fe200078e00ff */
[----:B------:R-:W-:Y:S02]  /*3330*/  PRMT R114, R105, 0x5432, R114 ;  /* 0x0000543269727816 */ /* 0x000fe40000000072 */
[----:B------:R-:W-:Y:S02]  /*3340*/  PRMT R116, R107, 0x5432, R116 ;  /* 0x000054326b747816 */ /* 0x000fe40000000074 */
[----:B------:R-:W-:Y:S01]  /*3350*/  LOP3.LUT R55, R33, 0xffff0000, RZ, 0xc0, !PT ;  /* 0xffff000021377812 */ /* 0x000fe200078ec0ff */
[----:B------:R-:W-:Y:S01]  /*3360*/  IMAD.U32 R33, R32, 0x10000, RZ ;  /* 0x0001000020217824 */ /* 0x000fe200078e00ff */
[----:B------:R-:W-:Y:S01]  /*3370*/  LOP3.LUT R115, R114, 0xffff0000, RZ, 0xc0, !PT ;  /* 0xffff000072737812 */ /* 0x000fe200078ec0ff */
[----:B------:R-:W-:Y:S01]  /*3380*/  IMAD.U32 R117, R116, 0x10000, RZ ;  /* 0x0001000074757824 */ /* 0x000fe200078e00ff */
[----:B------:R-:W-:Y:S01]  /*3390*/  LOP3.LUT R111, R35, 0xffff0000, RZ, 0xc0, !PT ;  /* 0xffff0000236f7812 */ /* 0x000fe200078ec0ff */
[----:B------:R-:W-:Y:S01]  /*33a0*/  IMAD.U32 R114, R114, 0x10000, RZ ;  /* 0x0001000072727824 */ /* 0x000fe200078e00ff */
[----:B------:R-:W-:Y:S01]  /*33b0*/  PRMT R112, R100, 0x5432, R112 ;  /* 0x0000543264707816 */ /* 0x000fe20000000070 */
[C---:B------:R-:W-:Y:S01]  /*33c0*/  FMUL.FTZ R119, R55.reuse, R115 ;  /* 0x0000007337777220 */ /* 0x040fe20000410000 */
[----:B------:R-:W-:Y:S01]  /*33d0*/  FMUL.FTZ R120, R54, R117 ;  /* 0x0000007536787220 */ /* 0x000fe20000410000 */
[----:B------:R-:W-:Y:S01]  /*33e0*/  FMUL.FTZ R118, R55, R111 ;  /* 0x0000006f37767220 */ /* 0x000fe20000410000 */
[----:B------:R-:W-:Y:S01]  /*33f0*/  LOP3.LUT R55, R32, 0xffff0000, RZ, 0xc0, !PT ;  /* 0xffff000020377812 */ /* 0x000fe200078ec0ff */
[----:B------:R-:W-:-:S02]  /*3400*/  IMAD.U32 R113, R112, 0x10000, RZ ;  /* 0x0001000070717824 */ /* 0x000fc400078e00ff */
[C---:B------:R-:W-:Y:S01]  /*3410*/  FFMA.FTZ R32, R110.reuse, R111, -R119 ;  /* 0x0000006f6e207223 */ /* 0x040fe20000010877 */
[----:B------:R-:W-:Y:S01]  /*3420*/  FFMA.FTZ R115, R110, R115, R118 ;  /* 0x000000736e737223 */ /* 0x000fe20000010076 */
[----:B------:R-:W-:Y:S01]  /*3430*/  LOP3.LUT R111, R112, 0xffff0000, RZ, 0xc0, !PT ;  /* 0xffff0000706f7812 */ /* 0x000fe200078ec0ff */
[-C--:B------:R-:W-:Y:S01]  /*3440*/  FMUL.FTZ R110, R54, R113.reuse ;  /* 0x00000071366e7220 */ /* 0x080fe20000410000 */
[----:B------:R-:W-:Y:S01]  /*3450*/  FFMA.FTZ R120, R53, R113, -R120 ;  /* 0x0000007135787223 */ /* 0x000fe20000010878 */
[----:B------:R-:W-:Y:S01]  /*3460*/  LOP3.LUT R113, R116, 0xffff0000, RZ, 0xc0, !PT ;  /* 0xffff000074717812 */ /* 0x000fe200078ec0ff */
[----:B------:R-:W-:Y:S02]  /*3470*/  IMAD.U32 R54, R35, 0x10000, RZ ;  /* 0x0001000023367824 */ /* 0x000fe400078e00ff */
        /* <DEDUP_REMOVED lines=12> */
[----:B------:R-:W-:-:S07]  /*3540*/  F2FP.BF16.F32.PACK_AB R32, R55, R52 ;  /* 0x000000343720723e */ /* 0x000fce00000010ff */
.L_x_9662:
[----:B------:R-:W-:Y:S05]  /*3550*/  BSYNC B3 ;  /* 0x0000000000037941 */ /* 0x000fea0003800000 */
.L_x_9661:
[----:B--2---:R1:W-:Y:S02]  /*3560*/  STG.E.128 desc[UR40][R42.64], R32 ;  /* 0x000000202a007986 */ /* 0x0043e4000c101d28 */
.L_x_9660:
[----:B------:R-:W-:Y:S05]  /*3570*/  BSYNC B2 ;  /* 0x0000000000027941 */ /* 0x000fea0003800000 */
.L_x_9659:
[----:B------:R-:W-:Y:S05]  /*3580*/  @P2 BRA `(.L_x_9658) ;  /* 0x0000000000cc2947 */ /* 0x000fea0003800000 */
[----:B-1----:R1:W2:Y:S01]  /*3590*/  LDS.128 R32, [R103] ;  /* 0x0000000067207984 */ /* 0x0022a20000000c00 */
[----:B------:R-:W-:Y:S01]  /*35a0*/  ISETP.GE.AND P4, PT, R202, R102, PT ;  /* 0x00000066ca00720c */ /* 0x000fe20003f86270 */
[----:B------:R-:W-:-:S12]  /*35b0*/  BSSY B2, `(.L_x_9663) ;  /* 0x000002f000027945 */ /* 0x000fd80003800000 */
[----:B-1----:R-:W-:Y:S05]  /*35c0*/  @P4 BRA `(.L_x_9664) ;  /* 0x0000000000b44947 */ /* 0x002fea0003800000 */
[----:B------:R-:W-:Y:S02]  /*35d0*/  SHF.R.U32.HI R111, RZ, 0x10, R49 ;  /* 0x00000010ff6f7819 */ /* 0x000fe40000011631 */
[----:B------:R-:W-:Y:S02]  /*35e0*/  SHF.R.U32.HI R53, RZ, 0x10, R51 ;  /* 0x00000010ff357819 */ /* 0x000fe40000011633 */
[----:B------:R-:W-:Y:S02]  /*35f0*/  SHF.R.U64 R110, R48, 0x10, R49 ;  /* 0x00000010306e7819 */ /* 0x000fe40000001231 */
[----:B------:R-:W-:Y:S02]  /*3600*/  PRMT R111, R122, 0x5410, R111 ;  /* 0x000054107a6f7816 */ /* 0x000fe4000000006f */
[----:B------:R-:W-:Y:S01]  /*3610*/  SHF.R.U64 R52, R50, 0x10, R51 ;  /* 0x0000001032347819 */ /* 0x000fe20000001233 */
[----:B--2---:R-:W-:Y:S01]  /*3620*/  IMAD.U32 R50, R34, 0x10000, RZ ;  /* 0x0001000022327824 */ /* 0x004fe200078e00ff */
[----:B------:R-:W-:Y:S01]  /*3630*/  PRMT R53, R121, 0x5410, R53 ;  /* 0x0000541079357816 */ /* 0x000fe20000000035 */
[----:B------:R-:W-:Y:S01]  /*3640*/  IMAD.U32 R113, R111, 0x10000, RZ ;  /* 0x000100006f717824 */ /* 0x000fe200078e00ff */
[----:B------:R-:W-:-:S02]  /*3650*/  PRMT R110, R101, 0x5432, R110 ;  /* 0x00005432656e7816 */ /* 0x000fc4000000006e */
[----:B------:R-:W-:Y:S01]  /*3660*/  LOP3.LUT R51, R34, 0xffff0000, RZ, 0xc0, !PT ;  /* 0xffff000022337812 */ /* 0x000fe200078ec0ff */
[----:B------:R-:W-:Y:S01]  /*3670*/  IMAD.U32 R55, R53, 0x10000, RZ ;  /* 0x0001000035377824 */ /* 0x000fe200078e00ff */
[----:B------:R-:W-:Y:S01]  /*3680*/  PRMT R52, R98, 0x5432, R52 ;  /* 0x0000543262347816 */ /* 0x000fe20000000034 */
[----:B------:R-:W-:Y:S01]  /*3690*/  IMAD.U32 R34, R35, 0x10000, RZ ;  /* 0x0001000023227824 */ /* 0x000fe200078e00ff */
[----:B------:R-:W-:Y:S01]  /*36a0*/  LOP3.LUT R49, R33, 0xffff0000, RZ, 0xc0, !PT ;  /* 0xffff000021317812 */ /* 0x000fe200078ec0ff */
[C---:B------:R-:W-:Y:S01]  /*36b0*/  FMUL.FTZ R115, R51.reuse, R113 ;  /* 0x0000007133737220 */ /* 0x040fe20000410000 */
[----:B------:R-:W-:Y:S01]  /*36c0*/  LOP3.LUT R112, R110, 0xffff0000, RZ, 0xc0, !PT ;  /* 0xffff00006e707812 */ /* 0x000fe200078ec0ff */
[-C--:B------:R-:W-:Y:S01]  /*36d0*/  FMUL.FTZ R51, R51, R55.reuse ;  /* 0x0000003733337220 */ /* 0x080fe20000410000 */
[----:B------:R-:W-:Y:S01]  /*36e0*/  LOP3.LUT R48, R35, 0xffff0000, RZ, 0xc0, !PT ;  /* 0xffff000023307812 */ /* 0x000fe200078ec0ff */
[----:B------:R-:W-:Y:S01]  /*36f0*/  IMAD.U32 R35, R33, 0x10000, RZ ;  /* 0x0001000021237824 */ /* 0x000fe200078e00ff */
[----:B------:R-:W-:Y:S01]  /*3700*/  LOP3.LUT R54, R52, 0xffff0000, RZ, 0xc0, !PT ;  /* 0xffff000034367812 */ /* 0x000fe200078ec0ff */
[----:B------:R-:W-:Y:S01]  /*3710*/  FMUL.FTZ R114, R49, R112 ;  /* 0x0000007031727220 */ /* 0x000fe20000410000 */
[----:B------:R-:W-:Y:S01]  /*3720*/  LOP3.LUT R111, R111, 0xffff0000, RZ, 0xc0, !PT ;  /* 0xffff00006f6f7812 */ /* 0x000fe200078ec0ff */
[----:B------:R-:W-:Y:S01]  /*3730*/  IMAD.U32 R33, R32, 0x10000, RZ ;  /* 0x0001000020217824 */ /* 0x000fe200078e00ff */
[----:B------:R-:W-:Y:S01]  /*3740*/  LOP3.LUT R53, R53, 0xffff0000, RZ, 0xc0, !PT ;  /* 0xffff000035357812 */ /* 0x000fe200078ec0ff */
[----:B------:R-:W-:Y:S01]  /*3750*/  FFMA.FTZ R115, R50, R55, -R115 ;  /* 0x0000003732737223 */ /* 0x000fe20000010873 */
[-C--:B------:R-:W-:Y:S01]  /*3760*/  FMUL.FTZ R49, R49, R54.reuse ;  /* 0x0000003631317220 */ /* 0x080fe20000410000 */
[----:B------:R-:W-:Y:S01]  /*3770*/  LOP3.LUT R32, R32, 0xffff0000, RZ, 0xc0, !PT ;  /* 0xffff000020207812 */ /* 0x000fe200078ec0ff */
[----:B------:R-:W-:Y:S01]  /*3780*/  FFMA.FTZ R114, R35, R54, -R114 ;  /* 0x0000003623727223 */ /* 0x000fe20000010872 */
[----:B------:R-:W-:Y:S01]  /*3790*/  FFMA.FTZ R50, R50, R113, R51 ;  /* 0x0000007132327223 */ /* 0x000fe20000010033 */
[----:B------:R-:W-:-:S02]  /*37a0*/  IMAD.U32 R110, R110, 0x10000, RZ ;  /* 0x000100006e6e7824 */ /* 0x000fc400078e00ff */
[----:B------:R-:W-:Y:S01]  /*37b0*/  FMUL.FTZ R51, R48, R111 ;  /* 0x0000006f30337220 */ /* 0x000fe20000410000 */
[----:B------:R-:W-:Y:S02]  /*37c0*/  IMAD.U32 R52, R52, 0x10000, RZ ;  /* 0x0001000034347824 */ /* 0x000fe400078e00ff */
[-C--:B------:R-:W-:Y:S01]  /*37d0*/  FMUL.FTZ R54, R48, R53.reuse ;  /* 0x0000003530367220 */ /* 0x080fe20000410000 */
[----:B------:R-:W-:Y:S01]  /*37e0*/  FFMA.FTZ R49, R35, R112, R49 ;  /* 0x0000007023317223 */ /* 0x000fe20000010031 */
        /* <DEDUP_REMOVED lines=11> */
.L_x_9664:
[----:B------:R-:W-:Y:S05]  /*38a0*/  BSYNC B2 ;  /* 0x0000000000027941 */ /* 0x000fea0003800000 */
.L_x_9663:
[----:B--2---:R2:W-:Y:S02]  /*38b0*/  STG.E.128 desc[UR40][R42.64+0x40], R32 ;  /* 0x000040202a007986 */ /* 0x0045e4000c101d28 */
.L_x_9658:
[----:B------:R-:W-:Y:S05]  /*38c0*/  BSYNC B1 ;  /* 0x0000000000017941 */ /* 0x000fea0003800000 */
.L_x_9657:
[----:B------:R-:W-:Y:S05]  /*38d0*/  @P5 BRA `(.L_x_9665) ;  /* 0x0000001c00805947 */ /* 0x000fea0003800000 */
[----:B------:R-:W-:Y:S04]  /*38e0*/  BSSY B1, `(.L_x_9666) ;  /* 0x0000036000017945 */ /* 0x000fe80003800000 */
[----:B------:R-:W-:Y:S05]  /*38f0*/  @P1 BRA `(.L_x_9667) ;  /* 0x0000000000d01947 */ /* 0x000fea0003800000 */
[----:B-12---:R1:W2:Y:S01]  /*3900*/  LDS.128 R32, [R104+0x2000] ;  /* 0x0020000068207984 */ /* 0x0062a20000000c00 */
        /* <DEDUP_REMOVED lines=16> */
[----:B------:R-:W-:Y:S01]  /*3a10*/  LOP3.LUT R48, R107, 0xffff0000, RZ, 0xc0, !PT ;  /* 0xffff00006b307812 */ /* 0x000fe200078ec0ff */
[----:B------:R-:W-:Y:S01]  /*3a20*/  IMAD.U32 R47, R108, 0x10000, RZ ;  /* 0x000100006c2f7824 */ /* 0x000fe200078e00ff */
[----:B------:R-:W-:Y:S01]  /*3a30*/  LOP3.LUT R46, R109, 0xffff0000, RZ, 0xc0, !PT ;  /* 0xffff00006d2e7812 */ /* 0x000fe200078ec0ff */
[----:B------:R-:W-:Y:S01]  /*3a40*/  IMAD.U32 R107, R107, 0x10000, RZ ;  /* 0x000100006b6b7824 */ /* 0x000fe200078e00ff */
[----:B------:R-:W-:Y:S01]  /*3a50*/  LOP3.LUT R43, R34, 0xffff0000, RZ, 0xc0, !PT ;  /* 0xffff0000222b7812 */ /* 0x000fe200078ec0ff */
[----:B------:R-:W-:-:S02]  /*3a60*/  IMAD.U32 R34, R33, 0x10000, RZ ;  /* 0x0001000021227824 */ /* 0x000fc400078e00ff */
[C---:B------:R-:W-:Y:S01]  /*3a70*/  FMUL.FTZ R51, R35.reuse, R48 ;  /* 0x0000003023337220 */ /* 0x040fe20000410000 */
[C---:B------:R-:W-:Y:S02]  /*3a80*/  IMAD.U32 R33, R32.reuse, 0x10000, RZ ;  /* 0x0001000020217824 */ /* 0x040fe400078e00ff */
[-C--:B------:R-:W-:Y:S01]  /*3a90*/  FMUL.FTZ R35, R35, R46.reuse ;  /* 0x0000002e23237220 */ /* 0x080fe20000410000 */
[----:B------:R-:W-:Y:S01]  /*3aa0*/  LOP3.LUT R32, R32, 0xffff0000, RZ, 0xc0, !PT ;  /* 0xffff000020207812 */ /* 0x000fe200078ec0ff */
[C---:B------:R-:W-:Y:S01]  /*3ab0*/  FMUL.FTZ R53, R43.reuse, R49 ;  /* 0x000000312b357220 */ /* 0x040fe20000410000 */
[-C--:B------:R-:W-:Y:S01]  /*3ac0*/  FMUL.FTZ R43, R43, R47.reuse ;  /* 0x0000002f2b2b7220 */ /* 0x080fe20000410000 */
        /* <DEDUP_REMOVED lines=21> */
.L_x_9669:
[----:B------:R-:W-:Y:S05]  /*3c20*/  BSYNC B2 ;  /* 0x0000000000027941 */ /* 0x000fea0003800000 */
.L_x_9668:
[----:B--2---:R3:W-:Y:S02]  /*3c30*/  STG.E.128 desc[UR40][R40.64], R32 ;  /* 0x0000002028007986 */ /* 0x0047e4000c101d28 */
.L_x_9667:
[----:B------:R-:W-:Y:S05]  /*3c40*/  BSYNC B1 ;  /* 0x0000000000017941 */ /* 0x000fea0003800000 */
.L_x_9666:
[----:B------:R-:W-:Y:S05]  /*3c50*/  @P2 BRA `(.L_x_9665) ;  /* 0x0000001800a02947 */ /* 0x000fea0003800000 */
[----:B-123--:R1:W2:Y:S01]  /*3c60*/  LDS.128 R32, [R103+0x2000] ;  /* 0x0020000067207984 */ /* 0x00e2a20000000c00 */
[----:B------:R-:W-:Y:S01]  /*3c70*/  ISETP.GE.AND P4, PT, R202, R102, PT ;  /* 0x00000066ca00720c */ /* 0x000fe20003f86270 */
[----:B------:R-:W-:-:S12]  /*3c80*/  BSSY B1, `(.L_x_9670) ;  /* 0x0000030000017945 */ /* 0x000fd80003800000 */
[----:B-1----:R-:W-:Y:S05]  /*3c90*/  @P4 BRA `(.L_x_9671) ;  /* 0x0000000000b84947 */ /* 0x002fea0003800000 */
[----:B------:R-:W-:Y:S02]  /*3ca0*/  SHF.R.U32.HI R42, RZ, 0x10, R37 ;  /* 0x00000010ff2a7819 */ /* 0x000fe40000011625 */
[----:B------:R-:W-:Y:S02]  /*3cb0*/  SHF.R.U32.HI R44, RZ, 0x10, R39 ;  /* 0x00000010ff2c7819 */ /* 0x000fe40000011627 */
[----:B------:R-:W-:Y:S01]  /*3cc0*/  SHF.R.U64 R43, R36, 0x10, R37 ;  /* 0x00000010242b7819 */ /* 0x000fe20000001225 */
[----:B--2---:R-:W-:Y:S01]  /*3cd0*/  IMAD.U32 R36, R34, 0x10000, RZ ;  /* 0x0001000022247824 */ /* 0x004fe200078e00ff */
[----:B------:R-:W-:Y:S01]  /*3ce0*/  SHF.R.U64 R45, R38, 0x10, R39 ;  /* 0x00000010262d7819 */ /* 0x000fe20000001227 */
[----:B------:R-:W-:Y:S01]  /*3cf0*/  IMAD.U32 R38, R35, 0x10000, RZ ;  /* 0x0001000023267824 */ /* 0x000fe200078e00ff */
[----:B------:R-:W-:Y:S02]  /*3d00*/  PRMT R101, R101, 0x5410, R42 ;  /* 0x0000541065657816 */ /* 0x000fe4000000002a */
[----:B------:R-:W-:-:S02]  /*3d10*/  PRMT R99, R99, 0x5410, R44 ;  /* 0x0000541063637816 */ /* 0x000fc4000000002c */
[----:B------:R-:W-:Y:S02]  /*3d20*/  PRMT R100, R100, 0x5410, R43 ;  /* 0x0000541064647816 */ /* 0x000fe4000000002b */
[----:B------:R-:W-:Y:S01]  /*3d30*/  LOP3.LUT R37, R34, 0xffff0000, RZ, 0xc0, !PT ;  /* 0xffff000022257812 */ /* 0x000fe200078ec0ff */
[----:B------:R-:W-:Y:S01]  /*3d40*/  IMAD.U32 R43, R99, 0x10000, RZ ;  /* 0x00010000632b7824 */ /* 0x000fe200078e00ff */
[----:B------:R-:W-:Y:S01]  /*3d50*/  LOP3.LUT R39, R35, 0xffff0000, RZ, 0xc0, !PT ;  /* 0xffff000023277812 */ /* 0x000fe200078ec0ff */
[----:B------:R-:W-:Y:S01]  /*3d60*/  IMAD.U32 R34, R33, 0x10000, RZ ;  /* 0x0001000021227824 */ /* 0x000fe200078e00ff */
[----:B------:R-:W-:Y:S01]  /*3d70*/  PRMT R98, R98, 0x5410, R45 ;  /* 0x0000541062627816 */ /* 0x000fe2000000002d */
[----:B------:R-:W-:Y:S01]  /*3d80*/  IMAD.U32 R45, R101, 0x10000, RZ ;  /* 0x00010000652d7824 */ /* 0x000fe200078e00ff */
[----:B------:R-:W-:Y:S01]  /*3d90*/  LOP3.LUT R35, R33, 0xffff0000, RZ, 0xc0, !PT ;  /* 0xffff000021237812 */ /* 0x000fe200078ec0ff */
[----:B------:R-:W-:Y:S01]  /*3da0*/  IMAD.U32 R33, R32, 0x10000, RZ ;  /* 0x0001000020217824 */ /* 0x000fe200078e00ff */
[----:B------:R-:W-:Y:S01]  /*3db0*/  LOP3.LUT R44, R100, 0xffff0000, RZ, 0xc0, !PT ;  /* 0xffff0000642c7812 */ /* 0x000fe200078ec0ff */
[C---:B------:R-:W-:Y:S01]  /*3dc0*/  FMUL.FTZ R49, R37.reuse, R45 ;  /* 0x0000002d25317220 */ /* 0x040fe20000410000 */
[----:B------:R-:W-:Y:S01]  /*3dd0*/  LOP3.LUT R42, R98, 0xffff0000, RZ, 0xc0, !PT ;  /* 0xffff0000622a7812 */ /* 0x000fe200078ec0ff */
[-C--:B------:R-:W-:Y:S01]  /*3de0*/  FMUL.FTZ R37, R37, R43.reuse ;  /* 0x0000002b25257220 */ /* 0x080fe20000410000 */
[----:B------:R-:W-:Y:S01]  /*3df0*/  LOP3.LUT R101, R101, 0xffff0000, RZ, 0xc0, !PT ;  /* 0xffff000065657812 */ /* 0x000fe200078ec0ff */
[----:B------:R-:W-:Y:S01]  /*3e00*/  FMUL.FTZ R47, R35, R44 ;  /* 0x0000002c232f7220 */ /* 0x000fe20000410000 */
[----:B------:R-:W-:Y:S01]  /*3e10*/  LOP3.LUT R99, R99, 0xffff0000, RZ, 0xc0, !PT ;  /* 0xffff000063637812 */ /* 0x000fe200078ec0ff */
[----:B------:R-:W-:Y:S01]  /*3e20*/  FFMA.FTZ R49, R36, R43, -R49 ;  /* 0x0000002b24317223 */ /* 0x000fe20000010831 */
[-C--:B------:R-:W-:Y:S01]  /*3e30*/  FMUL.FTZ R35, R35, R42.reuse ;  /* 0x0000002a23237220 */ /* 0x080fe20000410000 */
[----:B------:R-:W-:Y:S01]  /*3e40*/  LOP3.LUT R32, R32, 0xffff0000, RZ, 0xc0, !PT ;  /* 0xffff000020207812 */ /* 0x000fe200078ec0ff */
[----:B------:R-:W-:Y:S01]  /*3e50*/  FFMA.FTZ R47, R34, R42, -R47 ;  /* 0x0000002a222f7223 */ /* 0x000fe2000001082f */
[----:B------:R-:W-:Y:S01]  /*3e60*/  FFMA.FTZ R36, R36, R45, R37 ;  /* 0x0000002d24247223 */ /* 0x000fe20000010025 */
[----:B------:R-:W-:-:S02]  /*3e70*/  IMAD.U32 R100, R100, 0x10000, RZ ;  /* 0x0001000064647824 */ /* 0x000fc400078e00ff */
[C---:B------:R-:W-:Y:S01]  /*3e80*/  FMUL.FTZ R37, R39.reuse, R101 ;  /* 0x0000006527257220 */ /* 0x040fe20000410000 */
        /* <DEDUP_REMOVED lines=15> */
.L_x_9671:
[----:B------:R-:W-:Y:S05]  /*3f80*/  BSYNC B1 ;  /* 0x0000000000017941 */ /* 0x000fea0003800000 */
.L_x_9670:
[----:B--2---:R4:W-:Y:S01]  /*3f90*/  STG.E.128 desc[UR40][R40.64+0x40], R32 ;  /* 0x0000402028007986 */ /* 0x0049e2000c101d28 */
[----:B------:R-:W-:Y:S05]  /*3fa0*/  BRA `(.L_x_9665) ;  /* 0x0000001400cc7947 */ /* 0x000fea0003800000 */
.L_x_9649:
[----:B------:R-:W-:Y:S02]  /*3fb0*/  ISETP.GE.AND P3, PT, R216, R97, PT ;  /* 0x00000061d800720c */ /* 0x000fe40003f66270 */
[----:B------:R-:W-:Y:S02]  /*3fc0*/  CS2R R38, SRZ ;  /* 0x0000000000267805 */ /* 0x000fe4000001ff00 */
[----:B------:R-:W-:-:S13]  /*3fd0*/  ISETP.GE.OR P3, PT, R16, R102, P3 ;  /* 0x000000661000720c */ /* 0x000fda0001f66670 */
[----:B------:R-:W-:Y:S01]  /*3fe0*/  @!P3 IADD3 R33, P4, P5, R12, R32, R69 ;  /* 0x000000200c21b210 */ /* 0x000fe20007d9e045 */
[----:B------:R-:W0:Y:S03]  /*3ff0*/  @!P3 LDC.64 R44, c[0x0][0x3e8] ;  /* 0x0000fa00ff2cbb82 */ /* 0x000e260000000a00 */
[----:B------:R-:W-:Y:S02]  /*4000*/  @!P3 IADD3.X R36, R79, R95, R68, P4, P5 ;  /* 0x0000005f4f24b210 */ /* 0x000fe400027ea444 */
[----:B------:R-:W-:-:S03]  /*4010*/  @!P3 IADD3 R46, P4, P5, R30, R34, R71 ;  /* 0x000000221e2eb210 */ /* 0x000fc60007d9e047 */
[----:B------:R-:W1:Y:S01]  /*4020*/  @!P3 LDC.64 R48, c[0x0][0x400] ;  /* 0x00010000ff30bb82 */ /* 0x000e620000000a00 */
[----:B------:R-:W-:Y:S02]  /*4030*/  @!P3 IADD3.X R47, R81, R105, R70, P4, P5 ;  /* 0x00000069512fb210 */ /* 0x000fe400027ea446 */
[----:B------:R-:W-:-:S04]  /*4040*/  ISETP.GE.AND P4, PT, R18, R97, PT ;  /* 0x000000611200720c */ /* 0x000fc80003f86270 */
[----:B------:R-:W-:-:S13]  /*4050*/  ISETP.GE.OR P4, PT, R16, R102, P4 ;  /* 0x000000661000720c */ /* 0x000fda0002786670 */
[----:B------:R-:W2:Y:S01]  /*4060*/  @!P4 LDC.64 R40, c[0x0][0x3e8] ;  /* 0x0000fa00ff28cb82 */ /* 0x000ea20000000a00 */
[----:B------:R-:W-:-:S05]  /*4070*/  @!P4 IADD3 R32, P5, R12, R32, RZ ;  /* 0x000000200c20c210 */ /* 0x000fca0007fbe0ff */
[----:B------:R-:W-:Y:S02]  /*4080*/  @!P4 IMAD.X R35, R95, 0x1, R79, P5 ;  /* 0x000000015f23c824 */ /* 0x000fe400028e064f */
[----:B------:R-:W3:Y:S01]  /*4090*/  @!P4 LDC.64 R42, c[0x0][0x400] ;  /* 0x00010000ff2acb82 */ /* 0x000ee20000000a00 */
[----:B--2---:R-:W-:-:S04]  /*40a0*/  @!P4 LEA R40, P5, R32, R40, 0x1 ;  /* 0x000000282028c211 */ /* 0x004fc800078a08ff */
[----:B------:R-:W-:Y:S02]  /*40b0*/  @!P4 LEA.HI.X R41, R32, R41, R35, 0x1, P5 ;  /* 0x000000292029c211 */ /* 0x000fe400028f0c23 */
[----:B------:R-:W-:-:S05]  /*40c0*/  @!P4 IADD3 R34, P5, R30, R34, RZ ;  /* 0x000000221e22c210 */ /* 0x000fca0007fbe0ff */
[----:B------:R-:W-:Y:S01]  /*40d0*/  @!P4 IMAD.X R32, R105, 0x1, R81, P5 ;  /* 0x000000016920c824 */ /* 0x000fe200028e0651 */
[----:B---3--:R-:W-:-:S04]  /*40e0*/  @!P4 LEA R42, P5, R34, R42, 0x1 ;  /* 0x0000002a222ac211 */ /* 0x008fc800078a08ff */
[----:B------:R-:W-:Y:S02]  /*40f0*/  @!P4 LEA.HI.X R43, R34, R43, R32, 0x1, P5 ;  /* 0x0000002b222bc211 */ /* 0x000fe400028f0c20 */
[----:B------:R-:W-:Y:S02]  /*4100*/  CS2R R34, SRZ ;  /* 0x0000000000227805 */ /* 0x000fe4000001ff00 */
[----:B0-----:R-:W-:-:S04]  /*4110*/  @!P3 LEA R44, P5, R33, R44, 0x1 ;  /* 0x0000002c212cb211 */ /* 0x001fc800078a08ff */
[----:B------:R-:W-:Y:S02]  /*4120*/  @!P3 LEA.HI.X R45, R33, R45, R36, 0x1, P5 ;  /* 0x0000002d212db211 */ /* 0x000fe400028f0c24 */
[----:B------:R-:W-:Y:S02]  /*4130*/  CS2R R32, SRZ ;  /* 0x0000000000207805 */ /* 0x000fe4000001ff00 */
[----:B------:R-:W-:-:S04]  /*4140*/  CS2R R36, SRZ ;  /* 0x0000000000247805 */ /* 0x000fc8000001ff00 */
[----:B------:R0:W2:Y:S04]  /*4150*/  @!P4 LDG.E.128 R32, desc[UR40][R40.64] ;  /* 0x000000282820c981 */ /* 0x0000a8000c1e1d00 */
[----:B------:R3:W4:Y:S01]  /*4160*/  @!P4 LDG.E.128 R36, desc[UR40][R42.64] ;  /* 0x000000282a24c981 */ /* 0x000722000c1e1d00 */
[----:B-1----:R-:W-:-:S04]  /*4170*/  @!P3 LEA R48, P4, R46, R48, 0x1 ;  /* 0x000000302e30b211 */ /* 0x002fc800078808ff */
[----:B------:R-:W-:Y:S02]  /*4180*/  @!P3 LEA.HI.X R49, R46, R49, R47, 0x1, P4 ;  /* 0x000000312e31b211 */ /* 0x000fe400020f0c2f */
[----:B0-----:R-:W-:Y:S02]  /*4190*/  CS2R R40, SRZ ;  /* 0x0000000000287805 */ /* 0x001fe4000001ff00 */
[----:B---3--:R-:W-:Y:S02]  /*41a0*/  CS2R R42, SRZ ;  /* 0x00000000002a7805 */ /* 0x008fe4000001ff00 */
[----:B------:R-:W-:-:S04]  /*41b0*/  CS2R R46, SRZ ;  /* 0x00000000002e7805 */ /* 0x000fc8000001ff00 */
[----:B------:R0:W3:Y:S02]  /*41c0*/  @!P3 LDG.E.128 R40, desc[UR40][R44.64] ;  /* 0x000000282c28b981 */ /* 0x0000e4000c1e1d00 */
[----:B0-----:R-:W-:-:S06]  /*41d0*/  CS2R R44, SRZ ;  /* 0x00000000002c7805 */ /* 0x001fcc000001ff00 */
[----:B------:R0:W5:Y:S01]  /*41e0*/  @!P3 LDG.E.128 R44, desc[UR40][R48.64] ;  /* 0x00000028302cb981 */ /* 0x000162000c1e1d00 */
[----:B------:R-:W-:Y:S01]  /*41f0*/  UISETP.NE.AND UP0, UPT, UR44, 0x3, UPT ;  /* 0x000000032c00788c */ /* 0x000fe2000bf05270 */
[----:B------:R-:W-:-:S05]  /*4200*/  ISETP.GE.AND P4, PT, R16, R102, PT ;  /* 0x000000661000720c */ /* 0x000fca0003f86270 */
[----:B------:R-:W-:Y:S01]  /*4210*/  PLOP3.LUT P3, PT, PT, PT, UP0, 0x80, 0x0 ;  /* 0x000000000000781c */ /* 0x000fe20003f6f008 */
[----:B--2---:R-:W-:Y:S02]  /*4220*/  IMAD.MOV.U32 R51, RZ, RZ, R34 ;  /* 0x000000ffff337224 */ /* 0x004fe400078e0022 */
[----:B------:R-:W-:Y:S02]  /*4230*/  IMAD.MOV.U32 R52, RZ, RZ, R35 ;  /* 0x000000ffff347224 */ /* 0x000fe400078e0023 */
[----:B------:R-:W-:Y:S01]  /*4240*/  IMAD.MOV.U32 R54, RZ, RZ, R33 ;  /* 0x000000ffff367224 */ /* 0x000fe200078e0021 */
[----:B------:R-:W-:Y:S01]  /*4250*/  PRMT R119, R119, 0x5410, R51 ;  /* 0x0000541077777816 */ /* 0x000fe20000000033 */
[----:B----4-:R-:W-:Y:S01]  /*4260*/  IMAD.MOV.U32 R51, RZ, RZ, R38 ;  /* 0x000000ffff337224 */ /* 0x010fe200078e0026 */
[----:B------:R-:W-:Y:S01]  /*4270*/  PRMT R128, R52, 0x7610, R128 ;  /* 0x0000761034807816 */ /* 0x000fe20000000080 */
[----:B0-----:R-:W-:Y:S01]  /*4280*/  IMAD.MOV.U32 R48, RZ, RZ, R39 ;  /* 0x000000ffff307224 */ /* 0x001fe200078e0027 */
        /* <DEDUP_REMOVED lines=17> */
[----:B-----5:R-:W-:Y:S02]  /*43a0*/  IMAD.MOV.U32 R48, RZ, RZ, R46 ;  /* 0x000000ffff307224 */ /* 0x020fe400078e002e */
        /* <DEDUP_REMOVED lines=9> */
.L_x_9672:
[----:B------:R-:W-:Y:S01]  /*4440*/  IMAD R95, R2, 0x8, R19 ;  /* 0x00000008025f7824 */ /* 0x000fe200078e0213 */
[----:B------:R-:W-:Y:S01]  /*4450*/  SHF.L.U32 R106, R201, 0x1f, RZ ;  /* 0x0000001fc96a7819 */ /* 0x000fe200000006ff */
[----:B------:R-:W0:Y:S01]  /*4460*/  LDC R107, c[0x0][0x2f4] ;  /* 0x0000bd00ff6b7b82 */ /* 0x000e220000000800 */
[----:B------:R-:W-:Y:S01]  /*4470*/  BSSY B1, `(.L_x_9673) ;  /* 0x0000006000017945 */ /* 0x000fe20003800000 */
[----:B------:R-:W-:Y:S01]  /*4480*/  IMAD.MOV.U32 R101, RZ, RZ, R50 ;  /* 0x000000ffff657224 */ /* 0x000fe200078e0032 */
[----:B------:R-:W1:Y:S05]  /*4490*/  SYNCS.PHASECHK.TRANS64.TRYWAIT P5, [R95+URZ+0x22890], R106 ;  /* 0x0228906a5f0075a7 */ /* 0x000e6a00080a017f */
[----:B------:R-:W2:Y:S01]  /*44a0*/  LDC.64 R102, c[0x0][0x300] ;  /* 0x0000c000ff667b82 */ /* 0x000ea20000000a00 */
[----:B0-----:R-:W-:Y:S01]  /*44b0*/  IMAD.IADD R109, R107, 0x1, -R74 ;  /* 0x000000016b6d7824 */ /* 0x001fe200078e0a4a */
[----:B-1----:R-:W-:Y:S06]  /*44c0*/  @!P5 BRA `(.L_x_9674) ;  /* 0x0000016000c0d947 */ /* 0x002fec0003800000 */
.L_x_9944:
[----:B------:R-:W-:Y:S05]  /*44d0*/  BSYNC B1 ;  /* 0x0000000000017941 */ /* 0x000fea0003800000 */
.L_x_9673:
[----:B------:R-:W-:Y:S01]  /*44e0*/  ISETP.GE.OR P5, PT, R18, R97, P1 ;  /* 0x000000611200720c */ /* 0x000fe20000fa6670 */
[----:B------:R-:W-:-:S12]  /*44f0*/  BSSY B1, `(.L_x_9675) ;  /* 0x0000080000017945 */ /* 0x000fd80003800000 */
[----:B------:R-:W-:Y:S05]  /*4500*/  @P5 BRA `(.L_x_9676) ;  /* 0x0000000400f85947 */ /* 0x000fea0003800000 */
[-C--:B--2---:R-:W-:Y:S01]  /*4510*/  IMAD R48, R220, R102.reuse, RZ ;  /* 0x00000066dc307224 */ /* 0x084fe200078e02ff */
[----:B------:R-:W-:Y:S01]  /*4520*/  BSSY B2, `(.L_x_9677) ;  /* 0x0000070000027945 */ /* 0x000fe20003800000 */
[----:B------:R-:W-:-:S04]  /*4530*/  IMAD.WIDE.U32 R104, R18, R102, R100 ;  /* 0x0000006612687225 */ /* 0x000fc800078e0064 */
[----:B------:R-:W-:Y:S01]  /*4540*/  IMAD R111, R18, R103, R48 ;  /* 0x00000067126f7224 */ /* 0x000fe200078e0230 */
[----:B------:R-:W-:Y:S02]  /*4550*/  SEL R48, R74, R109, !P0 ;  /* 0x0000006d4a307207 */ /* 0x000fe40004000000 */
[----:B------:R-:W-:Y:S01]  /*4560*/  IADD3 R108, P5, P6, R4, R104, R84 ;  /* 0x00000068046c7210 */ /* 0x000fe20007ebe054 */
[----:B------:R-:W-:Y:S01]  /*4570*/  IMAD.IADD R111, R111, 0x1, R105 ;  /* 0x000000016f6f7824 */ /* 0x000fe200078e0269 */
[----:B------:R-:W-:-:S04]  /*4580*/  SHF.R.S32.HI R49, RZ, 0x1f, R48 ;  /* 0x0000001fff317819 */ /* 0x000fc80000011430 */
[----:B------:R-:W-:Y:S02]  /*4590*/  LEA.HI R48, R49, R48, RZ, 0x4 ;  /* 0x0000003031307211 */ /* 0x000fe400078f20ff */
[----:B------:R-:W-:Y:S02]  /*45a0*/  IADD3.X R110, R60, R111, R86, P5, P6 ;  /* 0x0000006f3c6e7210 */ /* 0x000fe40002fec456 */
[----:B------:R-:W-:-:S05]  /*45b0*/  LEA.HI.SX32 R48, R48, R83, 0x1c ;  /* 0x0000005330307211 */ /* 0x000fca00078fe2ff */
[----:B------:R-:W-:-:S05]  /*45c0*/  IMAD.SHL.U32 R113, R48, 0x8, RZ ;  /* 0x0000000830717824 */ /* 0x000fca00078e00ff */
[----:B------:R-:W-:-:S04]  /*45d0*/  LOP3.LUT R48, R82, 0x38, R113, 0xf8, !PT ;  /* 0x0000003852307812 */ /* 0x000fc800078ef871 */
[----:B------:R-:W-:Y:S01]  /*45e0*/  LOP3.LUT R49, R48, R85, RZ, 0x3c, !PT ;  /* 0x0000005530317212 */ /* 0x000fe200078e3cff */
[----:B------:R-:W-:-:S04]  /*45f0*/  IMAD R48, R2, 0x1800, R90 ;  /* 0x0000180002307824 */ /* 0x000fc800078e025a */
[----:B------:R-:W-:Y:S02]  /*4600*/  IMAD R49, R206, 0x200, R49 ;  /* 0x00000200ce317824 */ /* 0x000fe400078e0231 */
[----:B------:R-:W-:Y:S02]  /*4610*/  IMAD R48, R48, 0x2, R19 ;  /* 0x0000000230307824 */ /* 0x000fe400078e0213 */
[----:B------:R-:W-:-:S04]  /*4620*/  IMAD R50, R2, 0x1800, R49 ;  /* 0x0000180002327824 */ /* 0x000fc800078e0231 */
[----:B------:R-:W-:Y:S02]  /*4630*/  IMAD R52, R50, 0x2, R19 ;  /* 0x0000000232347824 */ /* 0x000fe400078e0213 */
[----:B------:R-:W1:Y:S04]  /*4640*/  LDS.128 R48, [R48+0x1c400] ;  /* 0x01c4000030307984 */ /* 0x000e680000000c00 */
[----:B------:R-:W2:Y:S01]  /*4650*/  LDS.128 R52, [R52+0x1c400] ;  /* 0x01c4000034347984 */ /* 0x000ea20000000c00 */
[----:B------:R-:W-:Y:S05]  /*4660*/  @P4 BRA `(.L_x_9678) ;  /* 0x00000004006c4947 */ /* 0x000fea0003800000 */
[----:B------:R-:W-:Y:S01]  /*4670*/  SHF.R.U32.HI R116, RZ, 0x10, R37 ;  /* 0x00000010ff747819 */ /* 0x000fe20000011625 */
[----:B--2---:R-:W-:Y:S01]  /*4680*/  IMAD.U32 R112, R53, 0x10000, RZ ;  /* 0x0001000035707824 */ /* 0x004fe200078e00ff */
[----:B------:R-:W-:Y:S02]  /*4690*/  SHF.R.U32.HI R115, RZ, 0x10, R33 ;  /* 0x00000010ff737819 */ /* 0x000fe40000011621 */
[C---:B------:R-:W-:Y:S02]  /*46a0*/  PRMT R116, R114.reuse, 0x5432, R116 ;  /* 0x0000543272747816 */ /* 0x040fe40000000074 */
[----:B------:R-:W-:Y:S01]  /*46b0*/  PRMT R115, R114, 0x5410, R115 ;  /* 0x0000541072737816 */ /* 0x000fe20000000073 */
[----:B-1----:R-:W-:Y:S01]  /*46c0*/  IMAD.U32 R114, R49, 0x10000, RZ ;  /* 0x0001000031727824 */ /* 0x002fe200078e00ff */
[----:B------:R-:W-:Y:S01]  /*46d0*/  SHF.R.U64 R36, R36, 0x10, R37 ;  /* 0x0000001024247819 */ /* 0x000fe20000001225 */
[----:B------:R-:W-:Y:S01]  /*46e0*/  IMAD.U32 R129, R116, 0x10000, RZ ;  /* 0x0001000074817824 */ /* 0x000fe200078e00ff */
[----:B------:R-:W-:Y:S01]  /*46f0*/  SHF.R.U64 R32, R32, 0x10, R33 ;  /* 0x0000001020207819 */ /* 0x000fe20000001221 */
[C---:B------:R-:W-:Y:S01]  /*4700*/  IMAD.U32 R117, R115.reuse, 0x10000, RZ ;  /* 0x0001000073757824 */ /* 0x040fe200078e00ff */
[----:B------:R-:W-:Y:S01]  /*4710*/  LOP3.LUT R115, R115, 0xffff0000, RZ, 0xc0, !PT ;  /* 0xffff000073737812 */ /* 0x000fe200078ec0ff */
[----:B------:R-:W-:Y:S01]  /*4720*/  FMUL.FTZ R131, R112, R129 ;  /* 0x0000008170837220 */ /* 0x000fe20000410000 */
[----:B------:R-:W-:Y:S01]  /*4730*/  PRMT R32, R120, 0x5432, R32 ;  /* 0x0000543278207816 */ /* 0x000fe20000000020 */
[-C--:B------:R-:W-:Y:S01]  /*4740*/  FMUL.FTZ R118, R112, R117.reuse ;  /* 0x0000007570767220 */ /* 0x080fe20000410000 */
[----:B------:R-:W-:Y:S01]  /*4750*/  SHF.R.U64 R34, R34, 0x10, R35 ;  /* 0x0000001022227819 */ /* 0x000fe20000001223 */
[----:B------:R-:W-:Y:S01]  /*4760*/  FFMA.FTZ R112, R114, R117, -R131 ;  /* 0x0000007572707223 */ /* 0x000fe20000010883 */
[----:B------:R-:W-:Y:S01]  /*4770*/  LOP3.LUT R117, R116, 0xffff0000, RZ, 0xc0, !PT ;  /* 0xffff000074757812 */ /* 0x000fe200078ec0ff */
[----:B------:R-:W-:Y:S01]  /*4780*/  FFMA.FTZ R114, R114, R129, R118 ;  /* 0x0000008172727223 */ /* 0x000fe20000010076 */
[----:B------:R-:W-:Y:S01]  /*4790*/  LOP3.LUT R116, R53, 0xffff0000, RZ, 0xc0, !PT ;  /* 0xffff000035747812 */ /* 0x000fe200078ec0ff */
[----:B------:R-:W-:Y:S01]  /*47a0*/  IMAD.U32 R33, R48, 0x10000, RZ ;  /* 0x0001000030217824 */ /* 0x000fe200078e00ff */
[----:B------:R-:W-:Y:S01]  /*47b0*/  LOP3.LUT R53, R49, 0xffff0000, RZ, 0xc0, !PT ;  /* 0xffff000031357812 */ /* 0x000fe200078ec0ff */
[----:B------:R-:W-:Y:S01]  /*47c0*/  IMAD.U32 R37, R50, 0x10000, RZ ;  /* 0x0001000032257824 */ /* 0x000fe200078e00ff */
[----:B------:R-:W-:Y:S01]  /*47d0*/  LOP3.LUT R48, R48, 0xffff0000, RZ, 0xc0, !PT ;  /* 0xffff000030307812 */ /* 0x000fe200078ec0ff */
[C---:B------:R-:W-:Y:S01]  /*47e0*/  FMUL.FTZ R118, R116.reuse, R117 ;  /* 0x0000007574767220 */ /* 0x040fe20000410000 */
[----:B------:R-:W-:Y:S01]  /*47f0*/  FMUL.FTZ R116, R116, R115 ;  /* 0x0000007374747220 */ /* 0x000fe20000410000 */
[----:B------:R-:W-:-:S02]  /*4800*/  PRMT R34, R119, 0x5432, R34 ;  /* 0x0000543277227816 */ /* 0x000fc40000000022 */
[C---:B------:R-:W-:Y:S01]  /*4810*/  FFMA.FTZ R49, R53.reuse, R115, -R118 ;  /* 0x0000007335317223 */ /* 0x040fe20000010876 */
[----:B------:R-:W-:Y:S01]  /*4820*/  FFMA.FTZ R53, R53, R117, R116 ;  /* 0x0000007535357223 */ /* 0x000fe20000010074 */
[----:B------:R-:W-:Y:S01]  /*4830*/  SHF.R.U32.HI R116, RZ, 0x10, R39 ;  /* 0x00000010ff747819 */ /* 0x000fe20000011627 */
[----:B------:R-:W-:Y:S01]  /*4840*/  IMAD.U32 R117, R55, 0x10000, RZ ;  /* 0x0001000037757824 */ /* 0x000fe200078e00ff */
[----:B------:R-:W-:Y:S01]  /*4850*/  SHF.R.U32.HI R115, RZ, 0x10, R35 ;  /* 0x00000010ff737819 */ /* 0x000fe20000011623 */
[----:B------:R-:W-:Y:S01]  /*4860*/  IMAD.U32 R118, R51, 0x10000, RZ ;  /* 0x0001000033767824 */ /* 0x000fe200078e00ff */
[----:B------:R-:W-:Y:S01]  /*4870*/  PRMT R116, R122, 0x5432, R116 ;  /* 0x000054327a747816 */ /* 0x000fe20000000074 */
[----:B------:R-:W-:Y:S01]  /*4880*/  IMAD.U32 R35, R52, 0x10000, RZ ;  /* 0x0001000034237824 */ /* 0x000fe200078e00ff */
[----:B------:R-:W-:Y:S02]  /*4890*/  PRMT R115, R128, 0x5410, R115 ;  /* 0x0000541080737816 */ /* 0x000fe40000000073 */
[----:B------:R-:W-:Y:S01]  /*48a0*/  LOP3.LUT R55, R55, 0xffff0000, RZ, 0xc0, !PT ;  /* 0xffff000037377812 */ /* 0x000fe200078ec0ff */
[C---:B------:R-:W-:Y:S01]  /*48b0*/  IMAD.U32 R129, R116.reuse, 0x10000, RZ ;  /* 0x0001000074817824 */ /* 0x040fe200078e00ff */
[----:B------:R-:W-:Y:S01]  /*48c0*/  LOP3.LUT R116, R116, 0xffff0000, RZ, 0xc0, !PT ;  /* 0xffff000074747812 */ /* 0x000fe200078ec0ff */
[----:B------:R-:W-:Y:S01]  /*48d0*/  IMAD.U32 R128, R115, 0x10000, RZ ;  /* 0x0001000073807824 */ /* 0x000fe200078e00ff */
[----:B------:R-:W-:Y:S01]  /*48e0*/  LOP3.LUT R51, R51, 0xffff0000, RZ, 0xc0, !PT ;  /* 0xffff000033337812 */ /* 0x000fe200078ec0ff */
[CC--:B------:R-:W-:Y:S01]  /*48f0*/  FMUL.FTZ R131, R117.reuse, R129.reuse ;  /* 0x0000008175837220 */ /* 0x0c0fe20000410000 */
[----:B------:R-:W-:Y:S01]  /*4900*/  SHF.R.U64 R39, R38, 0x10, R39 ;  /* 0x0000001026277819 */ /* 0x000fe20000001227 */
[-C--:B------:R-:W-:Y:S01]  /*4910*/  FMUL.FTZ R130, R117, R128.reuse ;  /* 0x0000008075827220 */ /* 0x080fe20000410000 */
[----:B------:R-:W-:Y:S01]  /*4920*/  LOP3.LUT R52, R52, 0xffff0000, RZ, 0xc0, !PT ;  /* 0xffff000034347812 */ /* 0x000fe200078ec0ff */
[C---:B------:R-:W-:Y:S01]  /*4930*/  FFMA.FTZ R117, R118.reuse, R128, -R131 ;  /* 0x0000008076757223 */ /* 0x040fe20000010883 */
[----:B------:R-:W-:Y:S01]  /*4940*/  LOP3.LUT R128, R115, 0xffff0000, RZ, 0xc0, !PT ;  /* 0xffff000073807812 */ /* 0x000fe200078ec0ff */
[----:B------:R-:W-:Y:S01]  /*4950*/  FFMA.FTZ R118, R118, R129, R130 ;  /* 0x0000008176767223 */ /* 0x000fe20000010082 */
[----:B------:R-:W-:Y:S01]  /*4960*/  PRMT R115, R121, 0x5432, R36 ;  /* 0x0000543279737816 */ /* 0x000fe20000000024 */
[----:B------:R-:W-:Y:S01]  /*4970*/  FMUL.FTZ R36, R55, R116 ;  /* 0x0000007437247220 */ /* 0x000fe20000410000 */
[----:B------:R-:W-:Y:S01]  /*4980*/  PRMT R39, R127, 0x5410, R39 ;  /* 0x000054107f277816 */ /* 0x000fe20000000027 */
[----:B------:R-:W-:Y:S01]  /*4990*/  FMUL.FTZ R55, R55, R128 ;  /* 0x0000008037377220 */ /* 0x000fe20000410000 */
[----:B------:R-:W-:-:S02]  /*49a0*/  IMAD.U32 R38, R54, 0x10000, RZ ;  /* 0x0001000036267824 */ /* 0x000fc400078e00ff */
[----:B------:R-:W-:Y:S01]  /*49b0*/  FFMA.FTZ R36, R51, R128, -R36 ;  /* 0x0000008033247223 */ /* 0x000fe20000010824 */
[----:B------:R-:W-:Y:S02]  /*49c0*/  IMAD.U32 R128, R115, 0x10000, RZ ;  /* 0x0001000073807824 */ /* 0x000fe400078e00ff */
[----:B------:R-:W-:Y:S01]  /*49d0*/  FFMA.FTZ R51, R51, R116, R55 ;  /* 0x0000007433337223 */ /* 0x000fe20000010037 */
[C---:B------:R-:W-:Y:S01]  /*49e0*/  IMAD.U32 R116, R32.reuse, 0x10000, RZ ;  /* 0x0001000020747824 */ /* 0x040fe200078e00ff */
[----:B------:R-:W-:Y:S01]  /*49f0*/  LOP3.LUT R55, R115, 0xffff0000, RZ, 0xc0, !PT ;  /* 0xffff000073377812 */ /* 0x000fe200078ec0ff */
[C---:B------:R-:W-:Y:S01]  /*4a00*/  FMUL.FTZ R130, R35.reuse, R128 ;  /* 0x0000008023827220 */ /* 0x040fe20000410000 */
[----:B------:R-:W-:Y:S01]  /*4a10*/  LOP3.LUT R115, R32, 0xffff0000, RZ, 0xc0, !PT ;  /* 0xffff000020737812 */ /* 0x000fe200078ec0ff */
[-C--:B------:R-:W-:Y:S01]  /*4a20*/  FMUL.FTZ R35, R35, R116.reuse ;  /* 0x0000007423237220 */ /* 0x080fe20000410000 */
[----:B------:R-:W-:Y:S01]  /*4a30*/  LOP3.LUT R54, R54, 0xffff0000, RZ, 0xc0, !PT ;  /* 0xffff000036367812 */ /* 0x000fe200078ec0ff */
[C---:B------:R-:W-:Y:S01]  /*4a40*/  FMUL.FTZ R127, R52.reuse, R55 ;  /* 0x00000037347f7220 */ /* 0x040fe20000410000 */
[C---:B------:R-:W-:Y:S01]  /*4a50*/  FFMA.FTZ R32, R33.reuse, R116, -R130 ;  /* 0x0000007421207223 */ /* 0x040fe20000010882 */
[----:B------:R-:W-:Y:S01]  /*4a60*/  FFMA.FTZ R33, R33, R128, R35 ;  /* 0x0000008021217223 */ /* 0x000fe20000010023 */
[-C--:B------:R-:W-:Y:S01]  /*4a70*/  FMUL.FTZ R129, R52, R115.reuse ;  /* 0x0000007334817220 */ /* 0x080fe20000410000 */
[----:B------:R-:W-:Y:S01]  /*4a80*/  FFMA.FTZ R35, R48, R115, -R127 ;  /* 0x0000007330237223 */ /* 0x000fe2000001087f */
[C---:B------:R-:W-:Y:S01]  /*4a90*/  IMAD.U32 R115, R39.reuse, 0x10000, RZ ;  /* 0x0001000027737824 */ /* 0x040fe200078e00ff */
[----:B------:R-:W-:Y:S01]  /*4aa0*/  LOP3.LUT R127, R39, 0xffff0000, RZ, 0xc0, !PT ;  /* 0xffff0000277f7812 */ /* 0x000fe200078ec0ff */
[C---:B------:R-:W-:Y:S01]  /*4ab0*/  IMAD.U32 R52, R34.reuse, 0x10000, RZ ;  /* 0x0001000022347824 */ /* 0x040fe200078e00ff */
[----:B------:R-:W-:Y:S01]  /*4ac0*/  LOP3.LUT R39, R34, 0xffff0000, RZ, 0xc0, !PT ;  /* 0xffff000022277812 */ /* 0x000fe200078ec0ff */
[----:B------:R-:W-:Y:S01]  /*4ad0*/  FFMA.FTZ R48, R48, R55, R129 ;  /* 0x0000003730307223 */ /* 0x000fe20000010081 */
[----:B------:R-:W-:Y:S01]  /*4ae0*/  LOP3.LUT R50, R50, 0xffff0000, RZ, 0xc0, !PT ;  /* 0xffff000032327812 */ /* 0x000fe200078ec0ff */
[----:B------:R-:W-:Y:S01]  /*4af0*/  FMUL.FTZ R34, R38, R115 ;  /* 0x0000007326227220 */ /* 0x000fe20000410000 */
[----:B------:R-:W-:Y:S01]  /*4b00*/  FMUL.FTZ R55, R54, R127 ;  /* 0x0000007f36377220 */ /* 0x000fe20000410000 */
        /* <DEDUP_REMOVED lines=15> */
[----:B------:R-:W-:-:S02]  /*4c00*/  F2FP.BF16.F32.PACK_AB R53, R53, R114 ;  /* 0x000000723535723e */ /* 0x000fc400000010ff */
[----:B------:R-:W-:-:S07]  /*4c10*/  F2FP.BF16.F32.PACK_AB R54, R127, R38 ;  /* 0x000000267f36723e */ /* 0x000fce00000010ff */
.L_x_9678:
[----:B------:R-:W-:Y:S05]  /*4c20*/  BSYNC B2 ;  /* 0x0000000000027941 */ /* 0x000fea0003800000 */
.L_x_9677:
[----:B------:R-:W-:Y:S02]  /*4c30*/  ISETP.GE.AND P5, PT, R113, R107, PT ;  /* 0x0000006b7100720c */ /* 0x000fe40003fa6270 */
[----:B------:R-:W-:-:S11]  /*4c40*/  P2R R33, PR, RZ, 0x1 ;  /* 0x00000001ff217803 */ /* 0x000fd60000000000 */
[--C-:B------:R-:W-:Y:S02]  /*4c50*/  @!P5 SHF.R.S32.HI R32, RZ, 0x1f, R113.reuse ;  /* 0x0000001fff20d819 */ /* 0x100fe40000011471 */
[----:B------:R-:W-:-:S04]  /*4c60*/  @!P5 IADD3 R104, P0, P6, R4, R104, R113 ;  /* 0x000000680468d210 */ /* 0x000fc80007e1e071 */
[----:B------:R-:W-:Y:S02]  /*4c70*/  @!P5 IADD3.X R111, R60, R111, R32, P0, P6 ;  /* 0x0000006f3c6fd210 */ /* 0x000fe400007ec420 */
[CC--:B------:R-:W-:Y:S02]  /*4c80*/  LEA R32, P6, R108.reuse, R98.reuse, 0x1 ;  /* 0x000000626c207211 */ /* 0x0c0fe400078c08ff */
[----:B------:R-:W-:Y:S02]  /*4c90*/  ISETP.NE.AND P0, PT, R33, RZ, PT ;  /* 0x000000ff2100720c */ /* 0x000fe40003f05270 */
[----:B------:R-:W-:Y:S02]  /*4ca0*/  LEA.HI.X R33, R108, R99, R110, 0x1, P6 ;  /* 0x000000636c217211 */ /* 0x000fe400030f0c6e */
[----:B------:R-:W-:-:S03]  /*4cb0*/  @!P5 LEA R34, P6, R104, R98, 0x1 ;  /* 0x000000626822d211 */ /* 0x000fc600078c08ff */
[----:B-1----:R1:W-:Y:S01]  /*4cc0*/  STG.E.128 desc[UR40][R32.64], R48 ;  /* 0x0000003020007986 */ /* 0x0023e2000c101d28 */
[----:B------:R-:W-:-:S05]  /*4cd0*/  @!P5 LEA.HI.X R35, R104, R99, R111, 0x1, P6 ;  /* 0x000000636823d211 */ /* 0x000fca00030f0c6f */
[----:B--2---:R1:W-:Y:S04]  /*4ce0*/  @!P5 STG.E.128 desc[UR40][R34.64], R52 ;  /* 0x000000342200d986 */ /* 0x0043e8000c101d28 */
.L_x_9676:
[----:B------:R-:W-:Y:S05]  /*4cf0*/  BSYNC B1 ;  /* 0x0000000000017941 */ /* 0x000fea0003800000 */
.L_x_9675:
[----:B------:R-:W-:Y:S01]  /*4d00*/  ISETP.GE.OR P5, PT, R216, R97, P1 ;  /* 0x00000061d800720c */ /* 0x000fe20000fa6670 */
[-C--:B-12---:R-:W-:Y:S02]  /*4d10*/  IMAD R32, R72, R102.reuse, RZ ;  /* 0x0000006648207224 */ /* 0x086fe400078e02ff */
[----:B------:R-:W-:-:S04]  /*4d20*/  IMAD.WIDE.U32 R100, R216, R102, R100 ;  /* 0x00000066d8647225 */ /* 0x000fc800078e0064 */
[----:B------:R-:W-:-:S06]  /*4d30*/  IMAD R51, R216, R103, R32 ;  /* 0x00000067d8337224 */ /* 0x000fcc00078e0220 */
[----:B------:R-:W-:Y:S05]  /*4d40*/  @P5 BRA `(.L_x_9665) ;  /* 0x0000000800645947 */ /* 0x000fea0003800000 */
[----:B------:R-:W-:Y:S01]  /*4d50*/  IMAD.IADD R51, R101, 0x1, R51 ;  /* 0x0000000165337824 */ /* 0x000fe200078e0233 */
[----:B------:R-:W-:Y:S01]  /*4d60*/  IADD3 R32, P5, P6, R4, R100, R84 ;  /* 0x0000006404207210 */ /* 0x000fe20007ebe054 */
[----:B------:R-:W-:Y:S01]  /*4d70*/  BSSY B1, `(.L_x_9679) ;  /* 0x0000072000017945 */ /* 0x000fe20003800000 */
[----:B------:R-:W-:Y:S02]  /*4d80*/  SEL R109, R74, R109, !P0 ;  /* 0x0000006d4a6d7207 */ /* 0x000fe40004000000 */
[----:B------:R-:W-:Y:S02]  /*4d90*/  IADD3.X R33, R60, R51, R86, P5, P6 ;  /* 0x000000333c217210 */ /* 0x000fe40002fec456 */
[C---:B------:R-:W-:Y:S02]  /*4da0*/  LEA R48, P5, R32.reuse, R98, 0x1 ;  /* 0x0000006220307211 */ /* 0x040fe400078a08ff */
[----:B------:R-:W-:Y:S02]  /*4db0*/  SHF.R.U32.HI R34, RZ, 0x3, R205 ;  /* 0x00000003ff227819 */ /* 0x000fe400000116cd */
[----:B------:R-:W-:-:S02]  /*4dc0*/  LEA.HI.X R49, R32, R99, R33, 0x1, P5 ;  /* 0x0000006320317211 */ /* 0x000fc400028f0c21 */
[----:B------:R-:W-:-:S04]  /*4dd0*/  SHF.R.S32.HI R32, RZ, 0x1f, R109 ;  /* 0x0000001fff207819 */ /* 0x000fc8000001146d */
[----:B------:R-:W-:-:S04]  /*4de0*/  LEA.HI R32, R32, R109, RZ, 0x4 ;  /* 0x0000006d20207211 */ /* 0x000fc800078f20ff */
[----:B------:R-:W-:-:S05]  /*4df0*/  LEA.HI.SX32 R32, R32, R83, 0x1c ;  /* 0x0000005320207211 */ /* 0x000fca00078fe2ff */
[----:B------:R-:W-:-:S05]  /*4e00*/  IMAD.SHL.U32 R50, R32, 0x8, RZ ;  /* 0x0000000820327824 */ /* 0x000fca00078e00ff */
[----:B------:R-:W-:-:S04]  /*4e10*/  LOP3.LUT R32, R205, 0x38, R50, 0xf8, !PT ;  /* 0x00000038cd207812 */ /* 0x000fc800078ef832 */
[----:B------:R-:W-:Y:S01]  /*4e20*/  LOP3.LUT R33, R32, R34, RZ, 0x3c, !PT ;  /* 0x0000002220217212 */ /* 0x000fe200078e3cff */
[----:B------:R-:W-:-:S04]  /*4e30*/  IMAD R32, R2, 0x1800, R87 ;  /* 0x0000180002207824 */ /* 0x000fc800078e0257 */
[----:B------:R-:W-:Y:S02]  /*4e40*/  IMAD.IADD R33, R208, 0x1, R33 ;  /* 0x00000001d0217824 */ /* 0x000fe400078e0221 */
        /* <DEDUP_REMOVED lines=9> */
[----:B------:R-:W-:Y:S01]  /*4ee0*/  SHF.R.U64 R53, R42, 0x10, R43 ;  /* 0x000000102a357819 */ /* 0x000fe2000000122b */
[----:B-1----:R-:W-:Y:S01]  /*4ef0*/  IMAD.U32 R42, R33, 0x10000, RZ ;  /* 0x00010000212a7824 */ /* 0x002fe200078e00ff */
[----:B------:R-:W-:Y:S02]  /*4f00*/  PRMT R123, R123, 0x5410, R104 ;  /* 0x000054107b7b7816 */ /* 0x000fe40000000068 */
[----:B------:R-:W-:Y:S02]  /*4f10*/  PRMT R125, R125, 0x5410, R108 ;  /* 0x000054107d7d7816 */ /* 0x000fe4000000006c */
[----:B------:R-:W-:-:S02]  /*4f20*/  SHF.R.U32.HI R54, RZ, 0x10, R47 ;  /* 0x00000010ff367819 */ /* 0x000fc4000001162f */
[----:B------:R-:W-:Y:S02]  /*4f30*/  SHF.R.U32.HI R103, RZ, 0x10, R43 ;  /* 0x00000010ff677819 */ /* 0x000fe4000001162b */
[----:B------:R-:W-:Y:S02]  /*4f40*/  SHF.R.U64 R55, R44, 0x10, R45 ;  /* 0x000000102c377819 */ /* 0x000fe4000000122d */
[----:B------:R-:W-:Y:S01]  /*4f50*/  SHF.R.U64 R102, R46, 0x10, R47 ;  /* 0x000000102e667819 */ /* 0x000fe2000000122f */
[----:B------:R-:W-:Y:S01]  /*4f60*/  IMAD.U32 R47, R39, 0x10000, RZ ;  /* 0x00010000272f7824 */ /* 0x000fe200078e00ff */
[----:B------:R-:W-:Y:S01]  /*4f70*/  PRMT R124, R124, 0x5410, R53 ;  /* 0x000054107c7c7816 */ /* 0x000fe20000000035 */
[----:B------:R-:W-:Y:S01]  /*4f80*/  IMAD.U32 R53, R123, 0x10000, RZ ;  /* 0x000100007b357824 */ /* 0x000fe200078e00ff */
[----:B------:R-:W-:Y:S01]  /*4f90*/  LOP3.LUT R45, R39, 0xffff0000, RZ, 0xc0, !PT ;  /* 0xffff0000272d7812 */ /* 0x000fe200078ec0ff */
        /* <DEDUP_REMOVED lines=8> */
[----:B------:R-:W-:Y:S01]  /*5020*/  FMUL.FTZ R55, R52, R53 ;  /* 0x0000003534377220 */ /* 0x000fe20000410000 */
[----:B------:R-:W-:Y:S01]  /*5030*/  LOP3.LUT R123, R123, 0xffff0000, RZ, 0xc0, !PT ;  /* 0xffff00007b7b7812 */ /* 0x000fe200078ec0ff */
[----:B------:R-:W-:Y:S01]  /*5040*/  IMAD.U32 R52, R120, 0x10000, RZ ;  /* 0x0001000078347824 */ /* 0x000fe200078e00ff */
[----:B------:R-:W-:Y:S01]  /*5050*/  LOP3.LUT R125, R125, 0xffff0000, RZ, 0xc0, !PT ;  /* 0xffff00007d7d7812 */ /* 0x000fe200078ec0ff */
[----:B------:R-:W-:Y:S01]  /*5060*/  FFMA.FTZ R39, R42, R39, -R55 ;  /* 0x000000272a277223 */ /* 0x000fe20000010837 */
[----:B------:R-:W-:Y:S01]  /*5070*/  SHF.R.U64 R105, R40, 0x10, R41 ;  /* 0x0000001028697819 */ /* 0x000fe20000001229 */
[----:B------:R-:W-:Y:S01]  /*5080*/  FFMA.FTZ R42, R42, R53, R103 ;  /* 0x000000352a2a7223 */ /* 0x000fe20000010067 */
[----:B------:R-:W-:Y:S01]  /*5090*/  LOP3.LUT R43, R33, 0xffff0000, RZ, 0xc0, !PT ;  /* 0xffff0000212b7812 */ /* 0x000fe200078ec0ff */
[----:B------:R-:W-:Y:S01]  /*50a0*/  FMUL.FTZ R53, R47, R54 ;  /* 0x000000362f357220 */ /* 0x000fe20000410000 */
[----:B------:R-:W-:Y:S01]  /*50b0*/  PRMT R121, R121, 0x5410, R102 ;  /* 0x0000541079797816 */ /* 0x000fe20000000066 */
[----:B------:R-:W-:Y:S01]  /*50c0*/  FMUL.FTZ R102, R44, R123 ;  /* 0x0000007b2c667220 */ /* 0x000fe20000410000 */
[----:B------:R-:W-:Y:S01]  /*50d0*/  PRMT R126, R126, 0x5410, R105 ;  /* 0x000054107e7e7816 */ /* 0x000fe20000000069 */
[-C--:B------:R-:W-:Y:S01]  /*50e0*/  FMUL.FTZ R104, R44, R125.reuse ;  /* 0x0000007d2c687220 */ /* 0x080fe20000410000 */
[-C--:B------:R-:W-:Y:S01]  /*50f0*/  FMUL.FTZ R55, R47, R52.reuse ;  /* 0x000000342f377220 */ /* 0x080fe20000410000 */
[----:B------:R-:W-:Y:S01]  /*5100*/  FFMA.FTZ R44, R43, R125, -R102 ;  /* 0x0000007d2b2c7223 */ /* 0x000fe20000010866 */
[----:B------:R-:W-:Y:S01]  /*5110*/  LOP3.LUT R102, R119, 0xffff0000, RZ, 0xc0, !PT ;  /* 0xffff000077667812 */ /* 0x000fe200078ec0ff */
[----:B------:R-:W-:Y:S01]  /*5120*/  FFMA.FTZ R47, R46, R52, -R53 ;  /* 0x000000342e2f7223 */ /* 0x000fe20000010835 */
[----:B------:R-:W-:Y:S01]  /*5130*/  LOP3.LUT R120, R120, 0xffff0000, RZ, 0xc0, !PT ;  /* 0xffff000078787812 */ /* 0x000fe200078ec0ff */
[----:B------:R-:W-:-:S02]  /*5140*/  IMAD.U32 R37, R36, 0x10000, RZ ;  /* 0x0001000024257824 */ /* 0x000fc400078e00ff */
[----:B------:R-:W-:Y:S01]  /*5150*/  FFMA.FTZ R54, R46, R54, R55 ;  /* 0x000000362e367223 */ /* 0x000fe20000010037 */
[----:B------:R-:W-:Y:S02]  /*5160*/  IMAD.U32 R52, R122, 0x10000, RZ ;  /* 0x000100007a347824 */ /* 0x000fe400078e00ff */
[----:B------:R-:W-:Y:S01]  /*5170*/  FFMA.FTZ R43, R43, R123, R104 ;  /* 0x0000007b2b2b7223 */ /* 0x000fe20000010068 */
[----:B------:R-:W-:Y:S01]  /*5180*/  IMAD.U32 R46, R126, 0x10000, RZ ;  /* 0x000100007e2e7824 */ /* 0x000fe200078e00ff */
[----:B------:R-:W-:Y:S01]  /*5190*/  LOP3.LUT R41, R35, 0xffff0000, RZ, 0xc0, !PT ;  /* 0xffff000023297812 */ /* 0x000fe200078ec0ff */
[C---:B------:R-:W-:Y:S01]  /*51a0*/  FMUL.FTZ R104, R45.reuse, R102 ;  /* 0x000000662d687220 */ /* 0x040fe20000410000 */
[----:B------:R-:W-:Y:S01]  /*51b0*/  FMUL.FTZ R108, R45, R120 ;  /* 0x000000782d6c7220 */ /* 0x000fe20000410000 */
[----:B------:R-:W-:Y:S01]  /*51c0*/  IMAD.U32 R40, R32, 0x10000, RZ ;  /* 0x0001000020287824 */ /* 0x000fe200078e00ff */
[----:B------:R-:W-:Y:S01]  /*51d0*/  LOP3.LUT R36, R36, 0xffff0000, RZ, 0xc0, !PT ;  /* 0xffff000024247812 */ /* 0x000fe200078ec0ff */
[C---:B------:R-:W-:Y:S01]  /*51e0*/  FMUL.FTZ R55, R37.reuse, R52 ;  /* 0x0000003425377220 */ /* 0x040fe20000410000 */
[----:B------:R-:W-:Y:S01]  /*51f0*/  LOP3.LUT R53, R122, 0xffff0000, RZ, 0xc0, !PT ;  /* 0xffff00007a357812 */ /* 0x000fe200078ec0ff */
[----:B------:R-:W-:Y:S01]  /*5200*/  FMUL.FTZ R37, R37, R46 ;  /* 0x0000002e25257220 */ /* 0x000fe20000410000 */
[----:B------:R-:W-:Y:S01]  /*5210*/  LOP3.LUT R45, R126, 0xffff0000, RZ, 0xc0, !PT ;  /* 0xffff00007e2d7812 */ /* 0x000fe200078ec0ff */
[C---:B------:R-:W-:Y:S01]  /*5220*/  FFMA.FTZ R104, R41.reuse, R120, -R104 ;  /* 0x0000007829687223 */ /* 0x040fe20000010868 */
[----:B------:R-:W-:Y:S01]  /*5230*/  LOP3.LUT R32, R32, 0xffff0000, RZ, 0xc0, !PT ;  /* 0xffff000020207812 */ /* 0x000fe200078ec0ff */
[----:B------:R-:W-:Y:S01]  /*5240*/  FFMA.FTZ R105, R41, R102, R108 ;  /* 0x0000006629697223 */ /* 0x000fe2000001006c */
[----:B------:R-:W-:Y:S01]  /*5250*/  FFMA.FTZ R55, R40, R46, -R55 ;  /* 0x0000002e28377223 */ /* 0x000fe20000010837 */
[C---:B------:R-:W-:Y:S01]  /*5260*/  IMAD.U32 R33, R34.reuse, 0x10000, RZ ;  /* 0x0001000022217824 */ /* 0x040fe200078e00ff */
[----:B------:R-:W-:Y:S01]  /*5270*/  LOP3.LUT R35, R34, 0xffff0000, RZ, 0xc0, !PT ;  /* 0xffff000022237812 */ /* 0x000fe200078ec0ff */
[----:B------:R-:W-:Y:S01]  /*5280*/  FMUL.FTZ R41, R36, R53 ;  /* 0x0000003524297220 */ /* 0x000fe20000410000 */
        /* <DEDUP_REMOVED lines=30> */
[----:B------:R-:W-:Y:S02]  /*5470*/  IMAD.MOV.U32 R38, RZ, RZ, R41 ;  /* 0x000000ffff267224 */ /* 0x000fe400078e0029 */
[----:B------:R-:W-:-:S07]  /*5480*/  IMAD.MOV.U32 R39, RZ, RZ, R54 ;  /* 0x000000ffff277224 */ /* 0x000fce00078e0036 */
.L_x_9680:
[----:B------:R-:W-:Y:S05]  /*5490*/  BSYNC B1 ;  /* 0x0000000000017941 */ /* 0x000fea0003800000 */
.L_x_9679:
[----:B-1----:R1:W-:Y:S01]  /*54a0*/  STG.E.128 desc[UR40][R48.64], R32 ;  /* 0x0000002030007986 */ /* 0x0023e2000c101d28 */
[----:B------:R-:W-:-:S13]  /*54b0*/  ISETP.GE.AND P4, PT, R50, R107, PT ;  /* 0x0000006b3200720c */ /* 0x000fda0003f86270 */
[----:B------:R-:W-:Y:S05]  /*54c0*/  @P4 BRA `(.L_x_9665) ;  /* 0x0000000000844947 */ /* 0x000fea0003800000 */
[--C-:B-1----:R-:W-:Y:S02]  /*54d0*/  SHF.R.S32.HI R32, RZ, 0x1f, R50.reuse ;  /* 0x0000001fff207819 */ /* 0x102fe40000011432 */
[----:B------:R-:W-:-:S04]  /*54e0*/  IADD3 R50, P4, P5, R4, R100, R50 ;  /* 0x0000006404327210 */ /* 0x000fc80007d9e032 */
[----:B------:R-:W-:Y:S02]  /*54f0*/  IADD3.X R51, R60, R51, R32, P4, P5 ;  /* 0x000000333c337210 */ /* 0x000fe400027ea420 */
[----:B------:R-:W-:-:S04]  /*5500*/  LEA R98, P4, R50, R98, 0x1 ;  /* 0x0000006232627211 */ /* 0x000fc800078808ff */
[----:B------:R-:W-:-:S05]  /*5510*/  LEA.HI.X R99, R50, R99, R51, 0x1, P4 ;  /* 0x0000006332637211 */ /* 0x000fca00020f0c33 */
[----:B--2---:R1:W-:Y:S01]  /*5520*/  STG.E.128 desc[UR40][R98.64], R36 ;  /* 0x0000002462007986 */ /* 0x0043e2000c101d28 */
[----:B------:R-:W-:Y:S05]  /*5530*/  BRA `(.L_x_9665) ;  /* 0x0000000000687947 */ /* 0x000fea0003800000 */
.L_x_9648:
[----:B------:R-:W-:-:S06]  /*5540*/  UISETP.NE.AND UP0, UPT, UR44, 0x3, UPT ;  /* 0x000000032c00788c */ /* 0x000fcc000bf05270 */
[----:B------:R-:W-:-:S13]  /*5550*/  PLOP3.LUT P3, PT, PT, PT, UP0, 0x80, 0x0 ;  /* 0x000000000000781c */ /* 0x000fda0003f6f008 */
[----:B------:R-:W-:Y:S05]  /*5560*/  @!P3 BRA `(.L_x_9681) ;  /* 0x000000000004b947 */ /* 0x000fea0003800000 */
[----:B------:R-:W-:Y:S01]  /*5570*/  BPT.TRAP 0x1 ;  /* 0x000000040000795c */ /* 0x000fe20000300000 */
.L_x_9681:
[----:B------:R-:W-:Y:S01]  /*5580*/  IMAD R95, R2, 0x8, R19 ;  /* 0x00000008025f7824 */ /* 0x000fe200078e0213 */
[----:B------:R-:W-:Y:S01]  /*5590*/  SHF.L.U32 R106, R201, 0x1f, RZ ;  /* 0x0000001fc96a7819 */ /* 0x000fe200000006ff */
[----:B------:R-:W-:Y:S01]  /*55a0*/  IMAD R97, R27, -0x60, R24 ;  /* 0xffffffa01b617824 */ /* 0x000fe200078e0218 */
[----:B------:R-:W-:Y:S02]  /*55b0*/  BSSY B1, `(.L_x_9682) ;  /* 0x0000004000017945 */ /* 0x000fe40003800000 */
[----:B------:R-:W0:Y:S02]  /*55c0*/  SYNCS.PHASECHK.TRANS64.TRYWAIT P4, [R95+URZ+0x22890], R106 ;  /* 0x0228906a5f0075a7 */ /* 0x000e24000808017f */
[----:B------:R-:W-:Y:S01]  /*55d0*/  VIMNMX R97, R97, 0x60, PT ;  /* 0x0000006061617848 */ /* 0x000fe20003fe0100 */
[----:B0-----:R-:W-:Y:S06]  /*55e0*/  @!P4 BRA `(.L_x_9683) ;  /* 0x00000150008cc947 */ /* 0x001fec0003800000 */
.L_x_9945:
[----:B------:R-:W-:Y:S05]  /*55f0*/  BSYNC B1 ;  /* 0x0000000000017941 */ /* 0x000fea0003800000 */
.L_x_9682:
[----:B------:R-:W-:Y:S01]  /*5600*/  ISETP.GE.AND P4, PT, R18, R97, PT ;  /* 0x000000611200720c */ /* 0x000fe20003f86270 */
[----:B------:R-:W-:-:S12]  /*5610*/  BSSY B1, `(.L_x_9684) ;  /* 0x0000006000017945 */ /* 0x000fd80003800000 */
[----:B------:R-:W-:Y:S05]  /*5620*/  @P4 BRA `(.L_x_9685) ;  /* 0x0000000000104947 */ /* 0x000fea0003800000 */
[----:B------:R-:W1:Y:S04]  /*5630*/  @!P1 LDS.128 R32, [R104] ;  /* 0x0000000068209984 */ /* 0x000e680000000c00 */
[----:B------:R-:W2:Y:S04]  /*5640*/  @!P2 LDS.128 R36, [R103] ;  /* 0x000000006724a984 */ /* 0x000ea80000000c00 */
[----:B-1----:R1:W-:Y:S04]  /*5650*/  @!P1 STG.E.128 desc[UR40][R42.64], R32 ;  /* 0x000000202a009986 */ /* 0x0023e8000c101d28 */
[----:B--2---:R1:W-:Y:S02]  /*5660*/  @!P2 STG.E.128 desc[UR40][R42.64+0x40], R36 ;  /* 0x000040242a00a986 */ /* 0x0043e4000c101d28 */
.L_x_9685:
[----:B------:R-:W-:Y:S05]  /*5670*/  BSYNC B1 ;  /* 0x0000000000017941 */ /* 0x000fea0003800000 */
.L_x_9684:
[----:B------:R-:W-:-:S13]  /*5680*/  ISETP.GE.AND P4, PT, R216, R97, PT ;  /* 0x00000061d800720c */ /* 0x000fda0003f86270 */
[----:B------:R-:W-:Y:S05]  /*5690*/  @P4 BRA `(.L_x_9665) ;  /* 0x0000000000104947 */ /* 0x000fea0003800000 */
[----:B-1----:R-:W1:Y:S04]  /*56a0*/  @!P1 LDS.128 R32, [R104+0x2000] ;  /* 0x0020000068209984 */ /* 0x002e680000000c00 */
[----:B------:R-:W2:Y:S04]  /*56b0*/  @!P2 LDS.128 R36, [R103+0x2000] ;  /* 0x002000006724a984 */ /* 0x000ea80000000c00 */
[----:B-1----:R1:W-:Y:S04]  /*56c0*/  @!P1 STG.E.128 desc[UR40][R40.64], R32 ;  /* 0x0000002028009986 */ /* 0x0023e8000c101d28 */
[----:B--2---:R1:W-:Y:S02]  /*56d0*/  @!P2 STG.E.128 desc[UR40][R40.64+0x40], R36 ;  /* 0x000040242800a986 */ /* 0x0043e4000c101d28 */
.L_x_9665:
[----:B------:R-:W-:Y:S05]  /*56e0*/  BSYNC B0 ;  /* 0x0000000000007941 */ /* 0x000fea0003800000 */
.L_x_9647:
[----:B-1234-:R-:W1:Y:S01]  /*56f0*/  S2R R32, SR_TID.X ;  /* 0x0000000000207919 */ /* 0x01ee620000002100 */
        /* <DEDUP_REMOVED lines=16> */
.L_x_9687:
[----:B------:R-:W-:Y:S05]  /*5800*/  BSYNC B0 ;  /* 0x0000000000007941 */ /* 0x000fea0003800000 */
.L_x_9686:
[----:B------:R-:W2:Y:S01]  /*5810*/  SYNCS.PHASECHK.TRANS64.TRYWAIT P3, [R95+URZ+0x228b0], R106 ;  /* 0x0228b06a5f0075a7 */ /* 0x000ea2000806017f */
[----:B------:R-:W-:Y:S01]  /*5820*/  IMAD R41, R2, 0x6000, R89 ;  /* 0x0000600002297824 */ /* 0x000fe200078e0259 */
[----:B------:R-:W-:Y:S01]  /*5830*/  ULDC UR45, c[0x0][0x320] ;  /* 0x0000c800002d7ab9 */ /* 0x000fe20000000800 */
[----:B------:R-:W-:Y:S01]  /*5840*/  ULDC.64 UR42, c[0x0][0x328] ;  /* 0x0000ca00002a7ab9 */ /* 0x000fe20000000a00 */
[----:B------:R-:W-:Y:S01]  /*5850*/  ULDC.64 UR38, c[0x0][0x318] ;  /* 0x0000c60000267ab9 */ /* 0x000fe20000000a00 */
[----:B------:R-:W-:Y:S01]  /*5860*/  BSSY B0, `(.L_x_9688) ;  /* 0x0000003000007945 */ /* 0x000fe20003800000 */
[----:B------:R-:W-:-:S03]  /*5870*/  IMAD.IADD R40, R88, 0x1, R41 ;  /* 0x0000000158287824 */ /* 0x000fc600078e0229 */
[----:B--2---:R-:W-:Y:S05]  /*5880*/  @!P3 BRA `(.L_x_9689) ;  /* 0x0000014c00f8b947 */ /* 0x004fea0003800000 */
.L_x_9946:
[----:B------:R-:W-:Y:S05]  /*5890*/  BSYNC B0 ;  /* 0x0000000000007941 */ /* 0x000fea0003800000 */
.L_x_9688:
[----:B------:R-:W-:Y:S01]  /*58a0*/  ISETP.GE.AND P3, PT, R18, R97, PT ;  /* 0x000000611200720c */ /* 0x000fe20003f66270 */
[----:B------:R-:W-:Y:S01]  /*58b0*/  BSSY B0, `(.L_x_9690) ;  /* 0x0000025000007945 */ /* 0x000fe20003800000 */
[----:B------:R-:W-:Y:S02]  /*58c0*/  IMAD R41, R41, 0x2, R25 ;  /* 0x0000000229297824 */ /* 0x000fe400078e0219 */
[----:B------:R-:W-:-:S04]  /*58d0*/  IMAD.WIDE R36, R27, 0x60, R58 ;  /* 0x000000601b247825 */ /* 0x000fc800078e023a */
[----:B------:R-:W-:-:S05]  /*58e0*/  IMAD R40, R40, 0x2, R25 ;  /* 0x0000000228287824 */ /* 0x000fca00078e0219 */
[----:B------:R-:W-:Y:S05]  /*58f0*/  @P3 BRA `(.L_x_9691) ;  /* 0x0000000000803947 */ /* 0x000fea0003800000 */
[----:B------:R-:W-:Y:S02]  /*5900*/  IMAD R35, R37, UR42, RZ ;  /* 0x0000002a25237c24 */ /* 0x000fe4000f8e02ff */
[----:B-1----:R-:W-:Y:S02]  /*5910*/  IMAD.MOV.U32 R32, RZ, RZ, R6 ;  /* 0x000000ffff207224 */ /* 0x002fe400078e0006 */
[----:B------:R-:W-:Y:S02]  /*5920*/  IMAD.MOV.U32 R33, RZ, RZ, R92 ;  /* 0x000000ffff217224 */ /* 0x000fe400078e005c */
[C---:B------:R-:W-:Y:S02]  /*5930*/  IMAD R35, R36.reuse, UR43, R35 ;  /* 0x0000002b24237c24 */ /* 0x040fe4000f8e0223 */
[----:B------:R-:W-:-:S04]  /*5940*/  IMAD.WIDE.U32 R32, R36, UR42, R32 ;  /* 0x0000002a24207c25 */ /* 0x000fc8000f8e0020 */
[----:B------:R-:W-:Y:S01]  /*5950*/  IMAD.IADD R33, R33, 0x1, R35 ;  /* 0x0000000121217824 */ /* 0x000fe200078e0223 */
[----:B------:R-:W-:-:S04]  /*5960*/  LEA R38, P3, R32, UR38, 0x1 ;  /* 0x0000002620267c11 */ /* 0x000fc8000f8608ff */
[----:B------:R-:W-:Y:S02]  /*5970*/  LEA.HI.X R39, R32, UR39, R33, 0x1, P3 ;  /* 0x0000002720277c11 */ /* 0x000fe400098f0c21 */
[----:B------:R-:W-:-:S13]  /*5980*/  ISETP.GE.AND P3, PT, R16, UR45, PT ;  /* 0x0000002d10007c0c */ /* 0x000fda000bf66270 */
[----:B------:R-:W1:Y:S04]  /*5990*/  @!P3 LDS.128 R32, [R41] ;  /* 0x000000002920b984 */ /* 0x000e680000000c00 */
[----:B-1----:R-:W-:Y:S01]  /*59a0*/  @!P3 STG.E.128 desc[UR40][R38.64], R32 ;  /* 0x000000202600b986 */ /* 0x002fe2000c101d28 */
[----:B------:R-:W-:-:S13]  /*59b0*/  ISETP.GE.AND P3, PT, R0, UR45, PT ;  /* 0x0000002d00007c0c */ /* 0x000fda000bf66270 */
[----:B------:R-:W1:Y:S04]  /*59c0*/  @!P3 LDS.128 R32, [R40] ;  /* 0x000000002820b984 */ /* 0x000e680000000c00 */
[----:B-1----:R-:W-:Y:S01]  /*59d0*/  @!P3 STG.E.128 desc[UR40][R38.64+0x40], R32 ;  /* 0x000040202600b986 */ /* 0x002fe2000c101d28 */
[----:B------:R-:W-:-:S13]  /*59e0*/  ISETP.GE.AND P3, PT, R62, UR45, PT ;  /* 0x0000002d3e007c0c */ /* 0x000fda000bf66270 */
[----:B------:R-:W1:Y:S04]  /*59f0*/  @!P3 LDS.128 R32, [R41+0x3000] ;  /* 0x003000002920b984 */ /* 0x000e680000000c00 */
        /* <DEDUP_REMOVED lines=10> */
[----:B------:R-:W-:-:S13]  /*5aa0*/  ISETP.NE.AND P3, PT, R94, RZ, PT ;  /* 0x000000ff5e00720c */ /* 0x000fda0003f65270 */
[----:B------:R-:W1:Y:S04]  /*5ab0*/  @P3 LDS.128 R32, [R41+0x9000] ;  /* 0x0090000029203984 */ /* 0x000e680000000c00 */
[----:B-1----:R-:W-:Y:S01]  /*5ac0*/  @P3 STG.E.128 desc[UR40][R38.64+0x180], R32 ;  /* 0x0001802026003986 */ /* 0x002fe2000c101d28 */
[----:B------:R-:W-:-:S13]  /*5ad0*/  ISETP.NE.AND P3, PT, R93, RZ, PT ;  /* 0x000000ff5d00720c */ /* 0x000fda0003f65270 */
[----:B------:R-:W1:Y:S04]  /*5ae0*/  @P3 LDS.128 R32, [R40+0x9000] ;  /* 0x0090000028203984 */ /* 0x000e680000000c00 */
[----:B-1----:R3:W-:Y:S02]  /*5af0*/  @P3 STG.E.128 desc[UR40][R38.64+0x1c0], R32 ;  /* 0x0001c02026003986 */ /* 0x0027e4000c101d28 */
.L_x_9691:
[----:B------:R-:W-:Y:S05]  /*5b00*/  BSYNC B0 ;  /* 0x0000000000007941 */ /* 0x000fea0003800000 */
.L_x_9690:
[----:B------:R-:W-:Y:S01]  /*5b10*/  ISETP.GE.AND P3, PT, R216, R97, PT ;  /* 0x00000061d800720c */ /* 0x000fe20003f66270 */
[----:B------:R-:W-:-:S12]  /*5b20*/  BSSY B0, `(.L_x_9692) ;  /* 0x0000024000007945 */ /* 0x000fd80003800000 */
[----:B------:R-:W-:Y:S05]  /*5b30*/  @P3 BRA `(.L_x_9693) ;  /* 0x0000000000883947 */ /* 0x000fea0003800000 */
[----:B---3--:R-:W-:Y:S01]  /*5b40*/  IADD3 R35, P3, R36, 0x40, RZ ;  /* 0x0000004024237810 */ /* 0x008fe20007f7e0ff */
[----:B-1----:R-:W-:Y:S02]  /*5b50*/  IMAD.MOV.U32 R32, RZ, RZ, R6 ;  /* 0x000000ffff207224 */ /* 0x002fe400078e0006 */
        /* <DEDUP_REMOVED lines=31> */
[----:B-1----:R4:W-:Y:S02]  /*5d50*/  @P3 STG.E.128 desc[UR40][R36.64+0x1c0], R32 ;  /* 0x0001c02024003986 */ /* 0x0029e4000c101d28 */
.L_x_9693:
[----:B------:R-:W-:Y:S05]  /*5d60*/  BSYNC B0 ;  /* 0x0000000000007941 */ /* 0x000fea0003800000 */
.L_x_9692:
[----:B------:R-:W-:Y:S01]  /*5d70*/  @!PT LDS RZ, [RZ] ;  /* 0x00000000fffff984 */ /* 0x000fe20000000800 */
[----:B------:R-:W-:Y:S01]  /*5d80*/  @!PT LDS RZ, [RZ] ;  /* 0x00000000fffff984 */ /* 0x000fe20000000800 */
[----:B------:R-:W-:Y:S01]  /*5d90*/  @!PT LDS RZ, [RZ] ;  /* 0x00000000fffff984 */ /* 0x000fe20000000800 */
[----:B------:R-:W-:Y:S01]  /*5da0*/  @!PT LDS RZ, [RZ] ;  /* 0x00000000fffff984 */ /* 0x000fe20000000800 */
[----:B------:R5:W-:Y:S06]  /*5db0*/  MEMBAR.ALL.CTA ;  /* 0x0000000000007992 */ /* 0x000bec0000008000 */
[----:B-----5:R-:W5:Y:S02]  /*5dc0*/  FENCE.VIEW.ASYNC.S ;  /* 0x00000000000073c6 */ /* 0x020f640000000000 */
[----:B-----5:R1:W-:Y:S01]  /*5dd0*/  BAR.SYNC.DEFER_BLOCKING R73, 0x80 ;  /* 0x000200490000751d */ /* 0x0203e20000010000 */
[----:B------:R-:W-:Y:S01]  /*5de0*/  ISETP.NE.AND P5, PT, R96, RZ, PT ;  /* 0x000000ff6000720c */ /* 0x000fe20003fa5270 */
[----:B------:R-:W-:-:S02]  /*5df0*/  VIADD R2, R2, 0x1 ;  /* 0x0000000102027836 */ /* 0x000fc40000000000 */
[----:B0-2---:R-:W-:-:S03]  /*5e00*/  @!P4 VIADD R95, R95, 0x228c0 ;  /* 0x000228c05f5fc836 */ /* 0x005fc60000000000 */
[C---:B------:R-:W-:Y:S02]  /*5e10*/  ISETP.NE.AND P3, PT, R2.reuse, 0x2, PT ;  /* 0x000000020200780c */ /* 0x040fe40003f65270 */
[----:B------:R-:W-:Y:S02]  /*5e20*/  @!P4 PRMT R95, RZ, 0x654, R95 ;  /* 0x00000654ff5fc816 */ /* 0x000fe4000000005f */
[----:B-1-34-:R-:W-:Y:S02]  /*5e30*/  SEL R32, RZ, 0x1, P3 ;  /* 0x00000001ff207807 */ /* 0x01afe40001800000 */
[----:B------:R-:W-:Y:S02]  /*5e40*/  SEL R2, R2, RZ, P3 ;  /* 0x000000ff02027207 */ /* 0x000fe40001800000 */
[----:B------:R-:W-:Y:S01]  /*5e50*/  LOP3.LUT R201, R201, R32, RZ, 0x3c, !PT ;  /* 0x00000020c9c97212 */ /* 0x000fe200078e3cff */
[----:B------:R0:W-:Y:S01]  /*5e60*/  @!P4 SYNCS.ARRIVE.TRANS64.RED.A1T0 RZ, [R95+URZ], RZ ;  /* 0x000000ff5fffc9a7 */ /* 0x0001e2000810043f */
[----:B------:R-:W-:Y:S05]  /*5e70*/  @P5 BRA `(.L_x_9694) ;  /* 0xffffffc800bc5947 */ /* 0x000fea000383ffff */
[----:B------:R-:W1:Y:S01]  /*5e80*/  S2R R33, SR_TID.X ;  /* 0x0000000000217919 */ /* 0x000e620000002100 */
[----:B------:R-:W-:Y:S02]  /*5e90*/  PLOP3.LUT P0, PT, PT, PT, PT, 0x8, 0x0 ;  /* 0x000000000000781c */ /* 0x000fe40003f0e170 */
[----:B-1----:R-:W-:-:S04]  /*5ea0*/  SHF.R.U32.HI R33, RZ, 0x7, R33 ;  /* 0x00000007ff217819 */ /* 0x002fc80000011621 */
[----:B------:R-:W-:-:S13]  /*5eb0*/  ISETP.NE.AND P5, PT, R33, 0x1, PT ;  /* 0x000000012100780c */ /* 0x000fda0003fa5270 */
[----:B------:R-:W-:Y:S06]  /*5ec0*/  @!P5 BAR.ARV 0x9, 0x100 ;  /* 0x024400000000db1d */ /* 0x000fec0000002000 */
.L_x_9642:
[----:B------:R-:W-:Y:S01]  /*5ed0*/  IMAD.MOV.U32 R0, RZ, RZ, RZ ;  /* 0x000000ffff007224 */ /* 0x000fe200078e00ff */
[----:B------:R-:W-:Y:S06]  /*5ee0*/  @P0 BRA `(.L_x_9695) ;  /* 0x00000000000c0947 */ /* 0x000fec0003800000 */
[----:B------:R-:W1:Y:S01]  /*5ef0*/  FENCE.VIEW.ASYNC.G ;  /* 0x00000000000073c6 */ /* 0x000e620000000100 */
[----:B------:R-:W-:Y:S05]  /*5f00*/  WARPSYNC.ALL ;  /* 0x0000000000007948 */ /* 0x000fea0003800000 */
[----:B-1----:R-:W-:Y:S06]  /*5f10*/  BAR.ARV 0xc, 0x180 ;  /* 0x0306000000007b1d */ /* 0x002fec0000002000 */
.L_x_9695:
[----:B------:R-:W-:Y:S01]  /*5f20*/  ISETP.NE.AND P0, PT, R29, RZ, PT ;  /* 0x000000ff1d00720c */ /* 0x000fe20003f05270 */
[----:B------:R-:W-:-:S12]  /*5f30*/  BSSY B0, `(.L_x_9696) ;  /* 0x000001f000007945 */ /* 0x000fd80003800000 */
        /* <DEDUP_REMOVED lines=30> */
.L_x_9697:
[----:B------:R-:W-:Y:S05]  /*6120*/  BSYNC B0 ;  /* 0x0000000000007941 */ /* 0x000fea0003800000 */
.L_x_9696:
        /* <DEDUP_REMOVED lines=71> */
[----:B------:R-:W0:Y:S01]  /*65a0*/  S2R R0, SR_TID.X ;  /* 0x0000000000007919 */ /* 0x000e220000002100 */
[----:B------:R-:W-:Y:S01]  /*65b0*/  UMOV UR4, 0xffffffff ;  /* 0xffffffff00047882 */ /* 0x000fe20000000000 */
[----:B0-----:R-:W-:-:S05]  /*65c0*/  VIADD R29, R0, 0xffffff80 ;  /* 0xffffff80001d7836 */ /* 0x001fca0000000000 */
[----:B------:R-:W-:-:S04]  /*65d0*/  SHF.R.S32.HI R30, RZ, 0x1f, R29 ;  /* 0x0000001fff1e7819 */ /* 0x000fc8000001141d */
[----:B------:R-:W-:-:S04]  /*65e0*/  LEA.HI R13, R30, R29, RZ, 0x7 ;  /* 0x0000001d1e0d7211 */ /* 0x000fc800078f38ff */
[----:B------:R-:W-:Y:S01]  /*65f0*/  SHF.R.S32.HI R13, RZ, 0x7, R13 ;  /* 0x00000007ff0d7819 */ /* 0x000fe2000001140d */
[----:B------:R-:W-:Y:S06]  /*6600*/  BRA.DIV UR4, `(.L_x_9699) ;  /* 0x0000014204ac7947 */ /* 0x000fec000b800000 */
[----:B------:R0:W1:Y:S02]  /*6610*/  SHFL.IDX PT, R14, R13, RZ, 0x1f ;  /* 0x00001fff0d0e7589 */ /* 0x00006400000e0000 */
.L_x_9949:
[----:B-1----:R-:W-:Y:S01]  /*6620*/  LEA.HI R0, R14, R14, RZ, 0x1 ;  /* 0x0000000e0e007211 */ /* 0x002fe200078f08ff */
[----:B------:R-:W-:Y:S01]  /*6630*/  VIADD R24, R19, 0x18400 ;  /* 0x0001840013187836 */ /* 0x000fe20000000000 */
[----:B------:R-:W-:Y:S02]  /*6640*/  BSSY B6, `(.L_x_9700) ;  /* 0x0000018000067945 */ /* 0x000fe40003800000 */
[----:B------:R-:W-:Y:S02]  /*6650*/  LOP3.LUT R3, R0, 0x1e, RZ, 0xc0, !PT ;  /* 0x0000001e00037812 */ /* 0x000fe400078ec0ff */
[----:B------:R-:W-:-:S03]  /*6660*/  LOP3.LUT P0, RZ, R24, 0x1bf, RZ, 0xc0, !PT ;  /* 0x000001bf18ff7812 */ /* 0x000fc6000780c0ff */
[----:B------:R-:W-:-:S04]  /*6670*/  IMAD.IADD R3, R14, 0x1, -R3 ;  /* 0x000000010e037824 */ /* 0x000fc800078e0a03 */
[----:B------:R-:W-:-:S05]  /*6680*/  IMAD R3, R3, 0x2000, R24 ;  /* 0x0000200003037824 */ /* 0x000fca00078e0218 */
[----:B------:R-:W-:-:S04]  /*6690*/  SHF.R.U32.HI R3, RZ, 0x4, R3 ;  /* 0x00000004ff037819 */ /* 0x000fc80000011603 */
[----:B------:R-:W-:Y:S01]  /*66a0*/  LOP3.LUT R28, R3, 0x3fff, RZ, 0xc0, !PT ;  /* 0x00003fff031c7812 */ /* 0x000fe200078ec0ff */
[----:B------:R-:W-:Y:S06]  /*66b0*/  @!P0 BRA `(.L_x_9701) ;  /* 0x0000000000408947 */ /* 0x000fec0003800000 */
        /* <DEDUP_REMOVED lines=15> */
[----:B-1---5:R-:W-:Y:S05]  /*67b0*/  CALL.ABS.NOINC R14 ;  /* 0x000000000e007343 */ /* 0x022fea0003c00000 */
.L_x_9701:
[----:B------:R-:W-:Y:S05]  /*67c0*/  BSYNC B6 ;  /* 0x0000000000067941 */ /* 0x000fea0003800000 */
.L_x_9700:
[----:B------:R-:W-:Y:S02]  /*67d0*/  ULDC UR4, c[0x0][0x3f4] ;  /* 0x0000fd0000047ab9 */ /* 0x000fe40000000800 */
[----:B------:R-:W-:-:S13]  /*67e0*/  ISETP.LT.AND P0, PT, RZ, UR4, PT ;  /* 0x00000004ff007c0c */ /* 0x000fda000bf01270 */
[----:B------:R-:W-:Y:S05]  /*67f0*/  @P0 BRA `(.L_x_9702) ;  /* 0x00000000003c0947 */ /* 0x000fea0003800000 */
[----:B------:R-:W-:-:S04]  /*6800*/  LEA.HI R0, R217, R217, RZ, 0x1 ;  /* 0x000000d9d9007211 */ /* 0x000fc800078f08ff */
[----:B------:R-:W-:-:S05]  /*6810*/  LOP3.LUT R0, R0, 0xfffffffe, RZ, 0xc0, !PT ;  /* 0xfffffffe00007812 */ /* 0x000fca00078ec0ff */
[----:B------:R-:W-:-:S05]  /*6820*/  IMAD.IADD R0, R217, 0x1, -R0 ;  /* 0x00000001d9007824 */ /* 0x000fca00078e0a00 */
[----:B------:R-:W-:-:S04]  /*6830*/  SHF.L.U32 R0, R0, 0x1f, RZ ;  /* 0x0000001f00007819 */ /* 0x000fc800000006ff */
[----:B------:R1:W2:Y:S03]  /*6840*/  SYNCS.PHASECHK.TRANS64.TRYWAIT P0, [R19+URZ+0x22800], R0 ;  /* 0x02280000130075a7 */ /* 0x0002a6000800017f */
[----:B--2---:R-:W-:Y:S05]  /*6850*/  @!P0 NANOSLEEP.SYNCS 0x989680 ;  /* 0x009896800000895d */ /* 0x004fea0003900000 */
[----:B------:R-:W2:Y:S01]  /*6860*/  @!P0 SYNCS.PHASECHK.TRANS64 P0, [R19+URZ+0x22800], R0 ;  /* 0x02280000130085a7 */ /* 0x000ea2000800007f */
[----:B------:R-:W-:Y:S04]  /*6870*/  BSSY B0, `(.L_x_9703) ;  /* 0x0000006000007945 */ /* 0x000fe80003800000 */
[----:B--2---:R-:W-:Y:S05]  /*6880*/  @P0 BRA `(.L_x_9704) ;  /* 0x0000000000100947 */ /* 0x004fea0003800000 */
.L_x_9705:
[----:B--2---:R2:W3:Y:S02]  /*6890*/  SYNCS.PHASECHK.TRANS64.TRYWAIT P0, [R19+URZ+0x22800], R0 ;  /* 0x02280000130075a7 */ /* 0x0044e4000800017f */
[----:B---3--:R-:W-:Y:S05]  /*68a0*/  @!P0 NANOSLEEP.SYNCS 0x989680 ;  /* 0x009896800000895d */ /* 0x008fea0003900000 */
[----:B------:R-:W3:Y:S02]  /*68b0*/  @!P0 SYNCS.PHASECHK.TRANS64 P0, [R19+URZ+0x22800], R0 ;  /* 0x02280000130085a7 */ /* 0x000ee4000800007f */
[----:B---3--:R-:W-:Y:S05]  /*68c0*/  @!P0 BRA `(.L_x_9705) ;  /* 0xfffffffc00f08947 */ /* 0x008fea000383ffff */
.L_x_9704:
[----:B------:R-:W-:Y:S05]  /*68d0*/  BSYNC B0 ;  /* 0x0000000000007941 */ /* 0x000fea0003800000 */
.L_x_9703:
[----:B------:R-:W-:Y:S05]  /*68e0*/  BRA `(.L_x_9706) ;  /* 0x0000002000a47947 */ /* 0x000fea0003800000 */
.L_x_9702:
[----:B-----5:R-:W-:Y:S01]  /*68f0*/  SHF.R.S32.HI R0, RZ, 0x1f, R154 ;  /* 0x0000001fff007819 */ /* 0x020fe2000001149a */
[----:B------:R-:W-:Y:S01]  /*6900*/  ULDC.64 UR4, c[0x0][0x3f8] ;  /* 0x0000fe0000047ab9 */ /* 0x000fe20000000a00 */
[----:B------:R-:W-:Y:S01]  /*6910*/  ULDC.64 UR6, c[0x0][0x408] ;  /* 0x0001020000067ab9 */ /* 0x000fe20000000a00 */
[----:B------:R-:W-:Y:S01]  /*6920*/  LOP3.LUT P0, RZ, R24, 0x3ff, RZ, 0xc0, !PT ;  /* 0x000003ff18ff7812 */ /* 0x000fe2000780c0ff */
[----:B------:R-:W-:Y:S01]  /*6930*/  IMAD.WIDE.U32 R4, R154, UR4, RZ ;  /* 0x000000049a047c25 */ /* 0x000fe2000f8e00ff */
[----:B------:R-:W-:Y:S03]  /*6940*/  BSSY B6, `(.L_x_9707) ;  /* 0x000001f000067945 */ /* 0x000fe60003800000 */
[C---:B------:R-:W-:Y:S02]  /*6950*/  IMAD R3, R0.reuse, UR4, RZ ;  /* 0x0000000400037c24 */ /* 0x040fe4000f8e02ff */
[----:B------:R-:W-:-:S02]  /*6960*/  IMAD R9, R0, UR6, RZ ;  /* 0x0000000600097c24 */ /* 0x000fc4000f8e02ff */
        /* <DEDUP_REMOVED lines=28> */
.L_x_9708:
[----:B------:R-:W-:Y:S05]  /*6b30*/  BSYNC B6 ;  /* 0x0000000000067941 */ /* 0x000fea0003800000 */
.L_x_9707:
[----:B------:R-:W-:Y:S01]  /*6b40*/  LEA.HI R29, R30, R29, RZ, 0x2 ;  /* 0x0000001d1e1d7211 */ /* 0x000fe200078f10ff */
[----:B------:R-:W-:Y:S01]  /*6b50*/  ULDC.U8 UR4, c[0x0][0x410] ;  /* 0x0001040000047ab9 */ /* 0x000fe20000000000 */
[----:B------:R-:W-:Y:S01]  /*6b60*/  BSSY B0, `(.L_x_9709) ;  /* 0x00001f9000007945 */ /* 0x000fe20003800000 */
[----:B------:R-:W-:Y:S01]  /*6b70*/  ISETP.NE.AND P0, PT, RZ, UR4, PT ;  /* 0x00000004ff007c0c */ /* 0x000fe2000bf05270 */
[----:B------:R-:W-:Y:S01]  /*6b80*/  IMAD R4, R153, 0x80, R18 ;  /* 0x0000008099047824 */ /* 0x000fe200078e0212 */
[----:B------:R-:W-:-:S04]  /*6b90*/  SHF.R.S32.HI R29, RZ, 0x1f, R29 ;  /* 0x0000001fff1d7819 */ /* 0x000fc8000001141d */
[----:B------:R-:W-:-:S04]  /*6ba0*/  LEA.HI R29, R29, R18, RZ, 0x3 ;  /* 0x000000121d1d7211 */ /* 0x000fc800078f18ff */
[----:B------:R-:W-:-:S05]  /*6bb0*/  LOP3.LUT R29, R29, 0xfffffff8, RZ, 0xc0, !PT ;  /* 0xfffffff81d1d7812 */ /* 0x000fca00078ec0ff */
[----:B------:R-:W-:Y:S01]  /*6bc0*/  IMAD.IADD R31, R18, 0x1, -R29 ;  /* 0x00000001121f7824 */ /* 0x000fe200078e0a1d */
[----:B------:R-:W-:Y:S06]  /*6bd0*/  @!P0 BRA `(.L_x_9710) ;  /* 0x0000000c00fc8947 */ /* 0x000fec0003800000 */
[----:B------:R-:W-:-:S03]  /*6be0*/  UMOV UR4, 0xffffffff ;  /* 0xffffffff00047882 */ /* 0x000fc60000000000 */
[----:B------:R-:W-:Y:S05]  /*6bf0*/  BRA.DIV UR4, `(.L_x_9711) ;  /* 0x0000013e04547947 */ /* 0x000fea000b800000 */
[----:B------:R1:W2:Y:S04]  /*6c00*/  SHFL.IDX PT, R3, R25, RZ, 0x1c1f ;  /* 0x001c1fff19037589 */ /* 0x0002a800000e0000 */
[----:B------:R1:W3:Y:S04]  /*6c10*/  SHFL.IDX PT, R0, R24, RZ, 0x1c1f ;  /* 0x001c1fff18007589 */ /* 0x0002e800000e0000 */
[----:B------:R1:W4:Y:S04]  /*6c20*/  SHFL.IDX PT, R5, R27, RZ, 0x1c1f ;  /* 0x001c1fff1b057589 */ /* 0x00032800000e0000 */
[----:B------:R1:W0:Y:S02]  /*6c30*/  SHFL.IDX PT, R14, R26, RZ, 0x1c1f ;  /* 0x001c1fff1a0e7589 */ /* 0x00022400000e0000 */
.L_x_9955:
[----:B------:R-:W-:Y:S01]  /*6c40*/  ULDC UR4, c[0x0][0x448] ;  /* 0x0001120000047ab9 */ /* 0x000fe20000000800 */
[----:B------:R-:W-:Y:S01]  /*6c50*/  LEA.HI R6, R217, R217, RZ, 0x1 ;  /* 0x000000d9d9067211 */ /* 0x000fe200078f08ff */
[----:B------:R-:W-:Y:S01]  /*6c60*/  IMAD R155, R155, UR4, RZ ;  /* 0x000000049b9b7c24 */ /* 0x000fe2000f8e02ff */
[----:B------:R-:W-:Y:S01]  /*6c70*/  BSSY B1, `(.L_x_9712) ;  /* 0x0000021000017945 */ /* 0x000fe20003800000 */
[----:B0-----:R-:W-:Y:S02]  /*6c80*/  CS2R R12, SRZ ;  /* 0x00000000000c7805 */ /* 0x001fe4000001ff00 */
[----:B------:R-:W-:Y:S02]  /*6c90*/  LOP3.LUT R6, R6, 0xfffffffe, RZ, 0xc0, !PT ;  /* 0xfffffffe06067812 */ /* 0x000fe400078ec0ff */
[----:B------:R-:W-:Y:S02]  /*6ca0*/  CS2R R10, SRZ ;  /* 0x00000000000a7805 */ /* 0x000fe4000001ff00 */
[----:B------:R-:W-:Y:S01]  /*6cb0*/  ISETP.GE.AND P0, PT, R4, R155, PT ;  /* 0x0000009b0400720c */ /* 0x000fe20003f06270 */
[----:B------:R-:W-:Y:S01]  /*6cc0*/  IMAD.SHL.U32 R4, R31, 0x40, RZ ;  /* 0x000000401f047824 */ /* 0x000fe200078e00ff */
[----:B------:R-:W-:Y:S01]  /*6cd0*/  CS2R R8, SRZ ;  /* 0x0000000000087805 */ /* 0x000fe2000001ff00 */
[----:B-1----:R-:W-:Y:S01]  /*6ce0*/  IMAD.IADD R26, R217, 0x1, -R6 ;  /* 0x00000001d91a7824 */ /* 0x002fe200078e0a06 */
[----:B------:R-:W-:-:S02]  /*6cf0*/  CS2R R6, SRZ ;  /* 0x0000000000067805 */ /* 0x000fc4000001ff00 */
[----:B------:R-:W-:Y:S02]  /*6d00*/  LOP3.LUT R27, R4, 0x1c0, RZ, 0xc0, !PT ;  /* 0x000001c0041b7812 */ /* 0x000fe400078ec0ff */
[----:B------:R-:W-:-:S05]  /*6d10*/  SHF.L.U32 R26, R26, 0x1f, RZ ;  /* 0x0000001f1a1a7819 */ /* 0x000fca00000006ff */
[----:B------:R-:W-:Y:S05]  /*6d20*/  @P0 BRA `(.L_x_9713) ;  /* 0x0000000000540947 */ /* 0x000fea0003800000 */
[----:B------:R-:W-:Y:S01]  /*6d30*/  ULDC UR4, c[0x0][0x3f4] ;  /* 0x0000fd0000047ab9 */ /* 0x000fe20000000800 */
[----:B------:R-:W-:Y:S01]  /*6d40*/  IMAD.SHL.U32 R15, R202, 0x2, RZ ;  /* 0x00000002ca0f7824 */ /* 0x000fe200078e00ff */
[----:B------:R-:W-:Y:S01]  /*6d50*/  ISETP.GE.AND P2, PT, R22, UR4, PT ;  /* 0x0000000416007c0c */ /* 0x000fe2000bf46270 */
[----:B---3--:R-:W-:Y:S01]  /*6d60*/  IMAD.MOV.U32 R10, RZ, RZ, R0 ;  /* 0x000000ffff0a7224 */ /* 0x008fe200078e0000 */
[----:B------:R-:W-:Y:S01]  /*6d70*/  ISETP.GE.AND P3, PT, R202, UR4, PT ;  /* 0x00000004ca007c0c */ /* 0x000fe2000bf66270 */
[----:B--2---:R-:W-:Y:S01]  /*6d80*/  IMAD.MOV.U32 R11, RZ, RZ, R3 ;  /* 0x000000ffff0b7224 */ /* 0x004fe200078e0003 */
[----:B------:R-:W-:-:S09]  /*6d90*/  SHF.R.S32.HI R13, RZ, 0x1f, R202 ;  /* 0x0000001fff0d7819 */ /* 0x000fd200000114ca */
[----:B------:R-:W-:Y:S01]  /*6da0*/  @!P2 IMAD.WIDE R24, R22, 0x2, R10 ;  /* 0x000000021618a825 */ /* 0x000fe200078e020a */
[----:B------:R-:W-:Y:S02]  /*6db0*/  SHF.L.U64.HI R10, R202, 0x1, R13 ;  /* 0x00000001ca0a7819 */ /* 0x000fe4000001020d */
[-C--:B------:R-:W-:Y:S02]  /*6dc0*/  @!P3 IADD3 R20, P0, R0, R15.reuse, RZ ;  /* 0x0000000f0014b210 */ /* 0x080fe40007f1e0ff */
[----:B------:R-:W-:Y:S01]  /*6dd0*/  @!P3 IADD3 R4, P1, R14, R15, RZ ;  /* 0x0000000f0e04b210 */ /* 0x000fe20007f3e0ff */
[----:B----4-:R-:W-:Y:S01]  /*6de0*/  IMAD.MOV.U32 R15, RZ, RZ, R5 ;  /* 0x000000ffff0f7224 */ /* 0x010fe200078e0005 */
[----:B------:R-:W-:Y:S01]  /*6df0*/  CS2R R12, SRZ ;  /* 0x00000000000c7805 */ /* 0x000fe2000001ff00 */
[--C-:B------:R-:W-:Y:S01]  /*6e00*/  @!P3 IMAD.X R21, R3, 0x1, R10.reuse, P0 ;  /* 0x000000010315b824 */ /* 0x100fe200000e060a */
[----:B------:R0:W5:Y:S01]  /*6e10*/  @!P2 LD.E.64 R6, desc[UR40][R24.64] ;  /* 0x000000281806a980 */ /* 0x000162000c101b00 */
[----:B------:R-:W-:Y:S01]  /*6e20*/  @!P3 IMAD.X R5, R5, 0x1, R10, P1 ;  /* 0x000000010505b824 */ /* 0x000fe200008e060a */
[----:B------:R-:W-:Y:S01]  /*6e30*/  CS2R R10, SRZ ;  /* 0x00000000000a7805 */ /* 0x000fe2000001ff00 */
[----:B------:R-:W-:Y:S01]  /*6e40*/  @!P2 IMAD.WIDE R14, R22, 0x2, R14 ;  /* 0x00000002160ea825 */ /* 0x000fe200078e020e */
[----:B------:R0:W5:Y:S04]  /*6e50*/  @!P3 LD.E.64 R12, desc[UR40][R20.64] ;  /* 0x00000028140cb980 */ /* 0x000168000c101b00 */
[----:B------:R0:W5:Y:S04]  /*6e60*/  @!P2 LD.E.64 R8, desc[UR40][R14.64] ;  /* 0x000000280e08a980 */ /* 0x000168000c101b00 */
[----:B------:R0:W5:Y:S02]  /*6e70*/  @!P3 LD.E.64 R10, desc[UR40][R4.64] ;  /* 0x00000028040ab980 */ /* 0x000164000c101b00 */
.L_x_9713:
[----:B------:R-:W-:Y:S05]  /*6e80*/  BSYNC B1 ;  /* 0x0000000000017941 */ /* 0x000fea0003800000 */
.L_x_9712:
[----:B------:R-:W1:Y:S01]  /*6e90*/  SYNCS.PHASECHK.TRANS64.TRYWAIT P0, [R19+URZ+0x22800], R26 ;  /* 0x0228001a130075a7 */ /* 0x000e62000800017f */
[----:B--2---:R-:W-:Y:S01]  /*6ea0*/  LOP3.LUT R3, R27, 0x18, R16, 0xf8, !PT ;  /* 0x000000181b037812 */ /* 0x004fe200078ef810 */
[----:B---3--:R-:W-:Y:S01]  /*6eb0*/  IMAD R0, R153, -0x80, R155 ;  /* 0xffffff8099007824 */ /* 0x008fe200078e029b */
[----:B0-----:R-:W-:Y:S01]  /*6ec0*/  SHF.R.U32.HI R4, RZ, 0x3, R27 ;  /* 0x00000003ff047819 */ /* 0x001fe2000001161b */
[----:B----45:R-:W-:Y:S01]  /*6ed0*/  IMAD.MOV.U32 R5, RZ, RZ, R6 ;  /* 0x000000ffff057224 */ /* 0x030fe200078e0006 */
[--C-:B------:R-:W-:Y:S01]  /*6ee0*/  SHF.R.U64 R32, R6, 0x10, R7.reuse ;  /* 0x0000001006207819 */ /* 0x100fe20000001207 */
[----:B------:R-:W-:Y:S01]  /*6ef0*/  IMAD.MOV.U32 R14, RZ, RZ, R7 ;  /* 0x000000ffff0e7224 */ /* 0x000fe200078e0007 */
[----:B------:R-:W-:Y:S01]  /*6f00*/  LOP3.LUT R15, R3, R4, RZ, 0x3c, !PT ;  /* 0x00000004030f7212 */ /* 0x000fe200078e3cff */
[----:B------:R-:W-:Y:S01]  /*6f10*/  IMAD.MOV.U32 R3, RZ, RZ, R12 ;  /* 0x000000ffff037224 */ /* 0x000fe200078e000c */
[----:B------:R-:W-:Y:S01]  /*6f20*/  VIMNMX R35, R0, 0x80, PT ;  /* 0x0000008000237848 */ /* 0x000fe20003fe0100 */
[----:B------:R-:W-:Y:S01]  /*6f30*/  IMAD.MOV.U32 R4, RZ, RZ, R13 ;  /* 0x000000ffff047224 */ /* 0x000fe200078e000d */
[----:B------:R-:W-:Y:S01]  /*6f40*/  SHF.R.U32.HI R27, RZ, 0x10, R7 ;  /* 0x00000010ff1b7819 */ /* 0x000fe20000011607 */
[----:B------:R-:W-:Y:S01]  /*6f50*/  IMAD R0, R206, 0x200, R15 ;  /* 0x00000200ce007824 */ /* 0x000fe200078e020f */
[--C-:B------:R-:W-:Y:S01]  /*6f60*/  SHF.R.U64 R30, R12, 0x10, R13.reuse ;  /* 0x000000100c1e7819 */ /* 0x100fe2000000120d */
[----:B------:R-:W-:Y:S01]  /*6f70*/  IMAD.MOV.U32 R7, RZ, RZ, R8 ;  /* 0x000000ffff077224 */ /* 0x000fe200078e0008 */
[----:B------:R-:W-:Y:S01]  /*6f80*/  SHF.R.U32.HI R25, RZ, 0x10, R13 ;  /* 0x00000010ff197819 */ /* 0x000fe2000001160d */
[----:B------:R-:W-:Y:S01]  /*6f90*/  IMAD.MOV.U32 R6, RZ, RZ, R10 ;  /* 0x000000ffff067224 */ /* 0x000fe200078e000a */
[----:B------:R-:W-:Y:S01]  /*6fa0*/  SHF.R.U64 R21, R10, 0x10, R11 ;  /* 0x000000100a157819 */ /* 0x000fe2000000120b */
[----:B------:R-:W-:Y:S01]  /*6fb0*/  IMAD R10, R0, 0x2, R19 ;  /* 0x00000002000a7824 */ /* 0x000fe200078e0213 */
[--C-:B------:R-:W-:Y:S01]  /*6fc0*/  SHF.R.U64 R24, R8, 0x10, R9.reuse ;  /* 0x0000001008187819 */ /* 0x100fe20000001209 */
[--C-:B------:R-:W-:Y:S01]  /*6fd0*/  IMAD.MOV.U32 R13, RZ, RZ, R9.reuse ;  /* 0x000000ffff0d7224 */ /* 0x100fe200078e0009 */
[----:B------:R-:W-:Y:S01]  /*6fe0*/  SHF.R.U32.HI R20, RZ, 0x10, R9 ;  /* 0x00000010ff147819 */ /* 0x000fe20000011609 */
[----:B------:R-:W-:Y:S01]  /*6ff0*/  BSSY B1, `(.L_x_9714) ;  /* 0x000000d000017945 */ /* 0x000fe20003800000 */
[----:B------:R-:W-:Y:S01]  /*7000*/  PRMT R9, R3, 0x5410, R30 ;  /* 0x0000541003097816 */ /* 0x000fe2000000001e */
[----:B------:R-:W-:Y:S01]  /*7010*/  IMAD.MOV.U32 R8, RZ, RZ, R11 ;  /* 0x000000ffff087224 */ /* 0x000fe200078e000b */
[----:B------:R-:W-:Y:S01]  /*7020*/  LOP3.LUT P2, RZ, R31, 0x4, RZ, 0xc0, !PT ;  /* 0x000000041fff7812 */ /* 0x000fe2000784c0ff */
[----:B------:R-:W-:Y:S01]  /*7030*/  VIADD R0, R10, 0x18440 ;  /* 0x000184400a007836 */ /* 0x000fe20000000000 */
[----:B------:R-:W-:Y:S01]  /*7040*/  PRMT R3, R4, 0x5410, R25 ;  /* 0x0000541004037816 */ /* 0x000fe20000000019 */
[----:B------:R-:W-:Y:S01]  /*7050*/  VIADD R4, R10, 0x18400 ;  /* 0x000184000a047836 */ /* 0x000fe20000000000 */
[----:B------:R-:W-:-:S02]  /*7060*/  SHF.R.U32.HI R15, RZ, 0x10, R11 ;  /* 0x00000010ff0f7819 */ /* 0x000fc4000001160b */
[----:B------:R-:W-:Y:S02]  /*7070*/  PRMT R31, R5, 0x5410, R32 ;  /* 0x00005410051f7816 */ /* 0x000fe40000000020 */
[----:B------:R-:W-:Y:S02]  /*7080*/  ISETP.GE.AND P1, PT, R18, R35, PT ;  /* 0x000000231200720c */ /* 0x000fe40003f26270 */
[----:B------:R-:W-:Y:S02]  /*7090*/  PRMT R12, R14, 0x5410, R27 ;  /* 0x000054100e0c7816 */ /* 0x000fe4000000001b */
[----:B------:R-:W-:Y:S01]  /*70a0*/  PRMT R33, R7, 0x5410, R24 ;  /* 0x0000541007217816 */ /* 0x000fe20000000018 */
[----:B-1----:R-:W-:Y:S08]  /*70b0*/  @!P0 BRA `(.L_x_9715) ;  /* 0x0000013800948947 */ /* 0x002ff00003800000 */
.L_x_9956:
[----:B------:R-:W-:Y:S05]  /*70c0*/  BSYNC B1 ;  /* 0x0000000000017941 */ /* 0x000fea0003800000 */
.L_x_9714:
        /* <DEDUP_REMOVED lines=12> */
[----:B------:R-:W-:Y:S01]  /*7190*/  IMAD.U32 R25, R33, 0x10000, RZ ;  /* 0x0001000021197824 */ /* 0x000fe200078e00ff */
[C---:B------:R-:W-:Y:S01]  /*71a0*/  LOP3.LUT R24, R31.reuse, 0xffff0000, RZ, 0xc0, !PT ;  /* 0xffff00001f187812 */ /* 0x040fe200078ec0ff */
[----:B------:R-:W-:Y:S01]  /*71b0*/  IMAD.U32 R21, R31, 0x10000, RZ ;  /* 0x000100001f157824 */ /* 0x000fe200078e00ff */
[----:B0-----:R-:W-:Y:S01]  /*71c0*/  LOP3.LUT R26, R33, 0xffff0000, RZ, 0xc0, !PT ;  /* 0xffff0000211a7812 */ /* 0x001fe200078ec0ff */
        /* <DEDUP_REMOVED lines=10> */
[----:B------:R-:W-:Y:S01]  /*7270*/  FFMA.FTZ R30, R13, R21, -R30 ;  /* 0x000000150d1e7223 */ /* 0x000fe2000001081e */
[-C--:B------:R-:W-:Y:S01]  /*7280*/  FMUL.FTZ R29, R5, R24.reuse ;  /* 0x00000018051d7220 */ /* 0x080fe20000410000 */
[----:B------:R-:W-:Y:S01]  /*7290*/  LOP3.LUT R7, R7, 0xffff0000, RZ, 0xc0, !PT ;  /* 0xffff000007077812 */ /* 0x000fe200078ec0ff */
[----:B------:R-:W-:Y:S01]  /*72a0*/  FFMA.FTZ R25, R13, R25, R4 ;  /* 0x000000190d197223 */ /* 0x000fe20000010004 */
        /* <DEDUP_REMOVED lines=19> */
.L_x_9719:
[----:B------:R-:W-:Y:S05]  /*73e0*/  BSYNC B2 ;  /* 0x0000000000027941 */ /* 0x000fea0003800000 */
.L_x_9718:
[----:B------:R-:W-:Y:S05]  /*73f0*/  @P1 BRA `(.L_x_9717) ;  /* 0x0000000000981947 */ /* 0x000fea0003800000 */
[----:B-1----:R-:W1:Y:S01]  /*7400*/  LDS.128 R4, [R0] ;  /* 0x0000000000047984 */ /* 0x002e620000000c00 */
        /* <DEDUP_REMOVED lines=37> */
.L_x_9717:
[----:B------:R-:W-:Y:S05]  /*7660*/  BSYNC B1 ;  /* 0x0000000000017941 */ /* 0x000fea0003800000 */
.L_x_9716:
        /* <DEDUP_REMOVED lines=21> */
[----:B0-----:R-:W-:Y:S01]  /*77c0*/  FMUL.FTZ R26, R25, R4 ;  /* 0x00000004191a7220 */ /* 0x001fe20000410000 */
[C---:B------:R-:W-:Y:S01]  /*77d0*/  IMAD.U32 R20, R7.reuse, 0x10000, RZ ;  /* 0x0001000007147824 */ /* 0x040fe200078e00ff */
[----:B------:R-:W-:Y:S01]  /*77e0*/  LOP3.LUT R7, R7, 0xffff0000, RZ, 0xc0, !PT ;  /* 0xffff000007077812 */ /* 0x000fe200078ec0ff */
[----:B------:R-:W-:Y:S01]  /*77f0*/  FFMA.FTZ R4, R25, R13, -R24 ;  /* 0x0000000d19047223 */ /* 0x000fe20000010818 */
[----:B------:R-:W-:Y:S01]  /*7800*/  FMUL.FTZ R21, R32, R5 ;  /* 0x0000000520157220 */ /* 0x000fe20000410000 */
[----:B------:R-:W-:Y:S01]  /*7810*/  FFMA.FTZ R13, R27, R13, R26 ;  /* 0x0000000d1b0d7223 */ /* 0x000fe2000001001a */
[----:B------:R-:W-:Y:S01]  /*7820*/  FMUL.FTZ R25, R30, R5 ;  /* 0x000000051e197220 */ /* 0x000fe20000410000 */
[C---:B------:R-:W-:Y:S01]  /*7830*/  LOP3.LUT R26, R12.reuse, 0xffff0000, RZ, 0xc0, !PT ;  /* 0xffff00000c1a7812 */ /* 0x040fe200078ec0ff */
[----:B------:R-:W-:-:S02]  /*7840*/  IMAD.U32 R27, R12, 0x10000, RZ ;  /* 0x000100000c1b7824 */ /* 0x000fc400078e00ff */
[-C--:B------:R-:W-:Y:S01]  /*7850*/  FFMA.FTZ R5, R30, R14.reuse, -R21 ;  /* 0x0000000e1e057223 */ /* 0x080fe20000010815 */
        /* <DEDUP_REMOVED lines=14> */
.L_x_9722:
[----:B------:R-:W-:Y:S05]  /*7940*/  BSYNC B1 ;  /* 0x0000000000017941 */ /* 0x000fea0003800000 */
.L_x_9721:
[----:B------:R-:W-:Y:S05]  /*7950*/  @P1 BRA `(.L_x_9720) ;  /* 0x0000001000641947 */ /* 0x000fea0003800000 */
[----:B-1----:R-:W1:Y:S01]  /*7960*/  LDS.128 R4, [R0+0x2000] ;  /* 0x0020000000047984 */ /* 0x002e620000000c00 */
[C---:B------:R-:W-:Y:S01]  /*7970*/  IMAD.U32 R24, R11.reuse, 0x10000, RZ ;  /* 0x000100000b187824 */ /* 0x040fe200078e00ff */
[----:B0-----:R-:W-:Y:S01]  /*7980*/  LOP3.LUT R26, R11, 0xffff0000, RZ, 0xc0, !PT ;  /* 0xffff00000b1a7812 */ /* 0x001fe200078ec0ff */
        /* <DEDUP_REMOVED lines=14> */
[----:B------:R-:W-:Y:S01]  /*7a70*/  FFMA.FTZ R4, R14, R10, -R13 ;  /* 0x0000000a0e047223 */ /* 0x000fe2000001080d */
[C---:B------:R-:W-:Y:S01]  /*7a80*/  FMUL.FTZ R13, R20.reuse, R5 ;  /* 0x00000005140d7220 */ /* 0x040fe20000410000 */
[----:B------:R-:W-:Y:S01]  /*7a90*/  FFMA.FTZ R5, R20, R12, -R21 ;  /* 0x0000000c14057223 */ /* 0x000fe20000010815 */
[----:B------:R-:W-:Y:S01]  /*7aa0*/  IMAD.U32 R21, R3, 0x10000, RZ ;  /* 0x0001000003157824 */ /* 0x000fe200078e00ff */
[----:B------:R-:W-:Y:S01]  /*7ab0*/  LOP3.LUT R7, R7, 0xffff0000, RZ, 0xc0, !PT ;  /* 0xffff000007077812 */ /* 0x000fe200078ec0ff */
[----:B------:R-:W-:Y:S01]  /*7ac0*/  FFMA.FTZ R15, R24, R10, R15 ;  /* 0x0000000a180f7223 */ /* 0x000fe2000001000f */
[----:B------:R-:W-:Y:S01]  /*7ad0*/  LOP3.LUT R3, R3, 0xffff0000, RZ, 0xc0, !PT ;  /* 0xffff000003037812 */ /* 0x000fe200078ec0ff */
[-C--:B------:R-:W-:Y:S01]  /*7ae0*/  FMUL.FTZ R8, R25, R6.reuse ;  /* 0x0000000619087220 */ /* 0x080fe20000410000 */
[----:B------:R-:W-:Y:S01]  /*7af0*/  FMUL.FTZ R10, R21, R6 ;  /* 0x00000006150a7220 */ /* 0x000fe20000410000 */
[-C--:B------:R-:W-:Y:S01]  /*7b00*/  FMUL.FTZ R14, R27, R7.reuse ;  /* 0x000000071b0e7220 */ /* 0x080fe20000410000 */
[----:B------:R-:W-:Y:S01]  /*7b10*/  FFMA.FTZ R12, R26, R12, R13 ;  /* 0x0000000c1a0c7223 */ /* 0x000fe2000001000d */
[----:B------:R-:W-:Y:S01]  /*7b20*/  FMUL.FTZ R20, R3, R7 ;  /* 0x0000000703147220 */ /* 0x000fe20000410000 */
[-C--:B------:R-:W-:Y:S01]  /*7b30*/  FFMA.FTZ R6, R21, R9.reuse, -R8 ;  /* 0x0000000915067223 */ /* 0x080fe20000010808 */
[----:B------:R-:W-:Y:S01]  /*7b40*/  FFMA.FTZ R9, R25, R9, R10 ;  /* 0x0000000919097223 */ /* 0x000fe2000001000a */
[-C--:B------:R-:W-:Y:S01]  /*7b50*/  FFMA.FTZ R7, R3, R11.reuse, -R14 ;  /* 0x0000000b03077223 */ /* 0x080fe2000001080e */
[----:B------:R-:W-:Y:S01]  /*7b60*/  FFMA.FTZ R20, R27, R11, R20 ;  /* 0x0000000b1b147223 */ /* 0x000fe20000010014 */
[----:B------:R-:W-:-:S02]  /*7b70*/  F2FP.BF16.F32.PACK_AB R4, R15, R4 ;  /* 0x000000040f04723e */ /* 0x000fc400000010ff */
[----:B------:R-:W-:Y:S02]  /*7b80*/  F2FP.BF16.F32.PACK_AB R5, R12, R5 ;  /* 0x000000050c05723e */ /* 0x000fe400000010ff */
[----:B------:R-:W-:Y:S02]  /*7b90*/  F2FP.BF16.F32.PACK_AB R6, R9, R6 ;  /* 0x000000060906723e */ /* 0x000fe400000010ff */
[----:B------:R-:W-:-:S05]  /*7ba0*/  F2FP.BF16.F32.PACK_AB R7, R20, R7 ;  /* 0x000000071407723e */ /* 0x000fca00000010ff */
[----:B------:R3:W-:Y:S01]  /*7bb0*/  STS.128 [R0+0x2000], R4 ;  /* 0x0020000400007388 */ /* 0x0007e20000000c00 */
[----:B------:R-:W-:Y:S05]  /*7bc0*/  BRA `(.L_x_9720) ;  /* 0x0000000c00c87947 */ /* 0x000fea0003800000 */
.L_x_9710:
[----:B------:R-:W-:-:S03]  /*7bd0*/  UMOV UR4, 0xffffffff ;  /* 0xffffffff00047882 */ /* 0x000fc60000000000 */
[----:B------:R-:W-:Y:S05]  /*7be0*/  BRA.DIV UR4, `(.L_x_9723) ;  /* 0x0000012e04dc7947 */ /* 0x000fea000b800000 */
[----:B------:R1:W2:Y:S04]  /*7bf0*/  SHFL.IDX PT, R0, R25, RZ, 0x1c1f ;  /* 0x001c1fff19007589 */ /* 0x0002a800000e0000 */
[----:B------:R1:W3:Y:S04]  /*7c00*/  SHFL.IDX PT, R3, R24, RZ, 0x1c1f ;  /* 0x001c1fff18037589 */ /* 0x0002e800000e0000 */
[----:B------:R1:W4:Y:S04]  /*7c10*/  SHFL.IDX PT, R20, R27, RZ, 0x1c1f ;  /* 0x001c1fff1b147589 */ /* 0x00032800000e0000 */
[----:B------:R1:W0:Y:S02]  /*7c20*/  SHFL.IDX PT, R14, R26, RZ, 0x1c1f ;  /* 0x001c1fff1a0e7589 */ /* 0x00022400000e0000 */
.L_x_9962:
[----:B------:R-:W-:Y:S01]  /*7c30*/  ULDC UR4, c[0x0][0x448] ;  /* 0x0001120000047ab9 */ /* 0x000fe20000000800 */
[----:B-1----:R-:W1:Y:S01]  /*7c40*/  LDC R25, c[0x0][0x3f4] ;  /* 0x0000fd00ff197b82 */ /* 0x002e620000000800 */
[----:B------:R-:W-:Y:S01]  /*7c50*/  IMAD R155, R155, UR4, RZ ;  /* 0x000000049b9b7c24 */ /* 0x000fe2000f8e02ff */
[----:B------:R-:W-:Y:S01]  /*7c60*/  LEA.HI R5, R217, R217, RZ, 0x1 ;  /* 0x000000d9d9057211 */ /* 0x000fe200078f08ff */
[----:B------:R-:W-:Y:S01]  /*7c70*/  BSSY B1, `(.L_x_9724) ;  /* 0x0000017000017945 */ /* 0x000fe20003800000 */
[----:B------:R-:W-:Y:S02]  /*7c80*/  CS2R R8, SRZ ;  /* 0x0000000000087805 */ /* 0x000fe4000001ff00 */
[----:B------:R-:W-:Y:S02]  /*7c90*/  CS2R R10, SRZ ;  /* 0x00000000000a7805 */ /* 0x000fe4000001ff00 */
[----:B------:R-:W-:Y:S02]  /*7ca0*/  ISETP.GE.AND P0, PT, R4, R155, PT ;  /* 0x0000009b0400720c */ /* 0x000fe40003f06270 */
[----:B------:R-:W-:-:S02]  /*7cb0*/  LOP3.LUT R6, R5, 0xfffffffe, RZ, 0xc0, !PT ;  /* 0xfffffffe05067812 */ /* 0x000fc400078ec0ff */
[----:B------:R-:W-:-:S03]  /*7cc0*/  CS2R R4, SRZ ;  /* 0x0000000000047805 */ /* 0x000fc6000001ff00 */
[----:B------:R-:W-:Y:S01]  /*7cd0*/  IMAD.IADD R24, R217, 0x1, -R6 ;  /* 0x00000001d9187824 */ /* 0x000fe200078e0a06 */
[----:B------:R-:W-:-:S04]  /*7ce0*/  CS2R R6, SRZ ;  /* 0x0000000000067805 */ /* 0x000fc8000001ff00 */
[----:B------:R-:W-:Y:S01]  /*7cf0*/  SHF.L.U32 R24, R24, 0x1f, RZ ;  /* 0x0000001f18187819 */ /* 0x000fe200000006ff */
[----:B------:R-:W-:Y:S06]  /*7d00*/  @P0 BRA `(.L_x_9725) ;  /* 0x0000000000340947 */ /* 0x000fec0003800000 */
[----:B------:R-:W-:Y:S01]  /*7d10*/  ULDC UR4, c[0x0][0x3f4] ;  /* 0x0000fd0000047ab9 */ /* 0x000fe20000000800 */
[C---:B------:R-:W-:Y:S01]  /*7d20*/  IMAD.SHL.U32 R15, R16.reuse, 0x2, RZ ;  /* 0x00000002100f7824 */ /* 0x040fe200078e00ff */
[C---:B------:R-:W-:Y:S02]  /*7d30*/  ISETP.GE.AND P2, PT, R16.reuse, UR4, PT ;  /* 0x0000000410007c0c */ /* 0x040fe4000bf46270 */
[----:B------:R-:W-:Y:S02]  /*7d40*/  SHF.R.S32.HI R5, RZ, 0x1f, R16 ;  /* 0x0000001fff057819 */ /* 0x000fe40000011410 */
[----:B---3--:R-:W-:Y:S02]  /*7d50*/  IADD3 R12, P0, R3, R15, RZ ;  /* 0x0000000f030c7210 */ /* 0x008fe40007f1e0ff */
[----:B------:R-:W-:Y:S02]  /*7d60*/  SHF.L.U64.HI R3, R16, 0x1, R5 ;  /* 0x0000000110037819 */ /* 0x000fe40000010205 */
[----:B------:R-:W-:-:S02]  /*7d70*/  CS2R R4, SRZ ;  /* 0x0000000000047805 */ /* 0x000fc4000001ff00 */
[----:B0-----:R-:W-:Y:S01]  /*7d80*/  IADD3 R14, P1, R14, R15, RZ ;  /* 0x0000000f0e0e7210 */ /* 0x001fe20007f3e0ff */
[----:B--2---:R-:W-:-:S04]  /*7d90*/  IMAD.X R13, R0, 0x1, R3, P0 ;  /* 0x00000001000d7824 */ /* 0x004fc800000e0603 */
[----:B----4-:R-:W-:Y:S01]  /*7da0*/  IMAD.X R15, R20, 0x1, R3, P1 ;  /* 0x00000001140f7824 */ /* 0x010fe200008e0603 */
[----:B------:R-:W-:Y:S07]  /*7db0*/  @P2 BRA `(.L_x_9725) ;  /* 0x0000000000082947 */ /* 0x000fee0003800000 */
[----:B------:R0:W5:Y:S04]  /*7dc0*/  LD.E.128 R4, desc[UR40][R12.64] ;  /* 0x000000280c047980 */ /* 0x000168000c101d00 */
[----:B------:R0:W5:Y:S02]  /*7dd0*/  LD.E.128 R8, desc[UR40][R14.64] ;  /* 0x000000280e087980 */ /* 0x000164000c101d00 */
.L_x_9725:
[----:B------:R-:W-:Y:S05]  /*7de0*/  BSYNC B1 ;  /* 0x0000000000017941 */ /* 0x000fea0003800000 */
.L_x_9724:
[----:B------:R-:W1:Y:S01]  /*7df0*/  SYNCS.PHASECHK.TRANS64.TRYWAIT P1, [R19+URZ+0x22800], R24 ;  /* 0x02280018130075a7 */ /* 0x000e62000802017f */
[----:B--2---:R-:W-:Y:S01]  /*7e00*/  IMAD R0, R153, -0x80, R155 ;  /* 0xffffff8099007824 */ /* 0x004fe200078e029b */
[--C-:B-----5:R-:W-:Y:S01]  /*7e10*/  SHF.R.U64 R26, R6, 0x10, R7.reuse ;  /* 0x00000010061a7819 */ /* 0x120fe20000001207 */
[----:B---3--:R-:W-:Y:S01]  /*7e20*/  IMAD.MOV.U32 R3, RZ, RZ, R6 ;  /* 0x000000ffff037224 */ /* 0x008fe200078e0006 */
[--C-:B------:R-:W-:Y:S01]  /*7e30*/  SHF.R.U32.HI R27, RZ, 0x10, R7.reuse ;  /* 0x00000010ff1b7819 */ /* 0x100fe20000011607 */
[----:B0-----:R-:W-:Y:S01]  /*7e40*/  IMAD.MOV.U32 R14, RZ, RZ, R7 ;  /* 0x000000ffff0e7224 */ /* 0x001fe200078e0007 */
[--C-:B------:R-:W-:Y:S01]  /*7e50*/  SHF.R.U64 R6, R8, 0x10, R9.reuse ;  /* 0x0000001008067819 */ /* 0x100fe20000001209 */
[--C-:B------:R-:W-:Y:S01]  /*7e60*/  IMAD.MOV.U32 R12, RZ, RZ, R9.reuse ;  /* 0x000000ffff0c7224 */ /* 0x100fe200078e0009 */
[----:B------:R-:W-:Y:S01]  /*7e70*/  SHF.R.U32.HI R7, RZ, 0x10, R9 ;  /* 0x00000010ff077819 */ /* 0x000fe20000011609 */
[----:B----4-:R-:W-:Y:S01]  /*7e80*/  IMAD.MOV.U32 R20, RZ, RZ, R4 ;  /* 0x000000ffff147224 */ /* 0x010fe200078e0004 */
[----:B------:R-:W-:Y:S01]  /*7e90*/  VIMNMX R9, R0, 0x80, PT ;  /* 0x0000008000097848 */ /* 0x000fe20003fe0100 */
[--C-:B------:R-:W-:Y:S01]  /*7ea0*/  IMAD.MOV.U32 R15, RZ, RZ, R5.reuse ;  /* 0x000000ffff0f7224 */ /* 0x100fe200078e0005 */
[--C-:B------:R-:W-:Y:S01]  /*7eb0*/  SHF.R.U64 R29, R4, 0x10, R5.reuse ;  /* 0x00000010041d7819 */ /* 0x100fe20000001205 */
[----:B------:R-:W-:Y:S01]  /*7ec0*/  IMAD.MOV.U32 R21, RZ, RZ, R8 ;  /* 0x000000ffff157224 */ /* 0x000fe200078e0008 */
[----:B------:R-:W-:Y:S01]  /*7ed0*/  SHF.R.U32.HI R30, RZ, 0x10, R5 ;  /* 0x00000010ff1e7819 */ /* 0x000fe20000011605 */
[----:B------:R-:W-:Y:S01]  /*7ee0*/  IMAD.MOV.U32 R13, RZ, RZ, R10 ;  /* 0x000000ffff0d7224 */ /* 0x000fe200078e000a */
[----:B-1----:R-:W-:Y:S01]  /*7ef0*/  ISETP.GE.AND P0, PT, R16, R25, PT ;  /* 0x000000191000720c */ /* 0x002fe20003f06270 */
        /* <DEDUP_REMOVED lines=14> */
[----:B------:R-:W-:Y:S06]  /*7fe0*/  @!P1 BRA `(.L_x_9727) ;  /* 0x0000012c004c9947 */ /* 0x000fec0003800000 */
.L_x_9963:
[----:B------:R-:W-:Y:S05]  /*7ff0*/  BSYNC B1 ;  /* 0x0000000000017941 */ /* 0x000fea0003800000 */
.L_x_9726:
[----:B------:R-:W-:Y:S04]  /*8000*/  BSSY B1, `(.L_x_9728) ;  /* 0x000005a000017945 */ /* 0x000fe80003800000 */
[----:B------:R-:W-:Y:S05]  /*8010*/  @P2 BRA `(.L_x_9729) ;  /* 0x0000000400602947 */ /* 0x000fea0003800000 */
[----:B------:R-:W-:Y:S01]  /*8020*/  IMAD.SHL.U32 R4, R31, 0x40, RZ ;  /* 0x000000401f047824 */ /* 0x000fe200078e00ff */
[----:B------:R-:W-:Y:S01]  /*8030*/  LOP3.LUT R39, R13, 0xffff0000, RZ, 0xc0, !PT ;  /* 0xffff00000d277812 */ /* 0x000fe200078ec0ff */
[----:B------:R-:W-:Y:S01]  /*8040*/  IMAD.IADD R6, R16, 0x1, R25 ;  /* 0x0000000110067824 */ /* 0x000fe200078e0219 */
[----:B------:R-:W-:Y:S01]  /*8050*/  LOP3.LUT R35, R3, 0xffff0000, RZ, 0xc0, !PT ;  /* 0xffff000003237812 */ /* 0x000fe200078ec0ff */
[----:B------:R-:W-:Y:S01]  /*8060*/  IMAD.U32 R36, R13, 0x10000, RZ ;  /* 0x000100000d247824 */ /* 0x000fe200078e00ff */
[----:B------:R-:W-:Y:S01]  /*8070*/  LOP3.LUT R7, R4, 0x1c0, RZ, 0xc0, !PT ;  /* 0x000001c004077812 */ /* 0x000fe200078ec0ff */
[----:B------:R-:W-:Y:S02]  /*8080*/  IMAD.U32 R34, R3, 0x10000, RZ ;  /* 0x0001000003227824 */ /* 0x000fe400078e00ff */
[----:B------:R-:W-:Y:S01]  /*8090*/  IMAD.U32 R37, R21, 0x10000, RZ ;  /* 0x0001000015257824 */ /* 0x000fe200078e00ff */
[----:B------:R-:W-:Y:S02]  /*80a0*/  LOP3.LUT R4, R7, 0x38, R16, 0xf8, !PT ;  /* 0x0000003807047812 */ /* 0x000fe400078ef810 */
[----:B------:R-:W-:-:S02]  /*80b0*/  SHF.R.U32.HI R9, RZ, 0x3, R7 ;  /* 0x00000003ff097819 */ /* 0x000fc40000011607 */
[----:B------:R-:W-:Y:S02]  /*80c0*/  LOP3.LUT R6, R7, 0x38, R6, 0xf8, !PT ;  /* 0x0000003807067812 */ /* 0x000fe400078ef806 */
[----:B------:R-:W-:-:S05]  /*80d0*/  LOP3.LUT R5, R4, R9, RZ, 0x3c, !PT ;  /* 0x0000000904057212 */ /* 0x000fca00078e3cff */
[----:B------:R-:W-:Y:S01]  /*80e0*/  IMAD R4, R206, 0x200, R5 ;  /* 0x00000200ce047824 */ /* 0x000fe200078e0205 */
[----:B------:R-:W-:-:S03]  /*80f0*/  LOP3.LUT R5, R6, R9, RZ, 0x3c, !PT ;  /* 0x0000000906057212 */ /* 0x000fc600078e3cff */
[----:B------:R-:W-:Y:S02]  /*8100*/  IMAD R42, R4, 0x2, R19 ;  /* 0x00000002042a7824 */ /* 0x000fe400078e0213 */
[----:B------:R-:W-:-:S03]  /*8110*/  IMAD R8, R206, 0x200, R5 ;  /* 0x00000200ce087824 */ /* 0x000fc600078e0205 */
[----:B------:R-:W1:Y:S01]  /*8120*/  LDS.128 R4, [R42+0x18400] ;  /* 0x018400002a047984 */ /* 0x000e620000000c00 */
[----:B------:R-:W-:-:S05]  /*8130*/  IMAD R44, R8, 0x2, R19 ;  /* 0x00000002082c7824 */ /* 0x000fca00078e0213 */
[----:B------:R-:W2:Y:S01]  /*8140*/  LDS.128 R8, [R44+0x18400] ;  /* 0x018400002c087984 */ /* 0x000ea20000000c00 */
[C---:B-1----:R-:W-:Y:S01]  /*8150*/  IMAD.U32 R27, R6.reuse, 0x10000, RZ ;  /* 0x00010000061b7824 */ /* 0x042fe200078e00ff */
[----:B------:R-:W-:Y:S01]  /*8160*/  LOP3.LUT R6, R6, 0xffff0000, RZ, 0xc0, !PT ;  /* 0xffff000006067812 */ /* 0x000fe200078ec0ff */
[C---:B0-----:R-:W-:Y:S01]  /*8170*/  IMAD.U32 R24, R4.reuse, 0x10000, RZ ;  /* 0x0001000004187824 */ /* 0x041fe200078e00ff */
[----:B------:R-:W-:Y:S01]  /*8180*/  LOP3.LUT R4, R4, 0xffff0000, RZ, 0xc0, !PT ;  /* 0xffff000004047812 */ /* 0x000fe200078ec0ff */
[C---:B------:R-:W-:Y:S01]  /*8190*/  IMAD.U32 R26, R5.reuse, 0x10000, RZ ;  /* 0x00010000051a7824 */ /* 0x040fe200078e00ff */
[----:B------:R-:W-:Y:S01]  /*81a0*/  LOP3.LUT R5, R5, 0xffff0000, RZ, 0xc0, !PT ;  /* 0xffff000005057812 */ /* 0x000fe200078ec0ff */
[C---:B--2---:R-:W-:Y:S01]  /*81b0*/  IMAD.U32 R32, R10.reuse, 0x10000, RZ ;  /* 0x000100000a207824 */ /* 0x044fe200078e00ff */
[----:B------:R-:W-:Y:S01]  /*81c0*/  LOP3.LUT R10, R10, 0xffff0000, RZ, 0xc0, !PT ;  /* 0xffff00000a0a7812 */ /* 0x000fe200078ec0ff */
[C---:B------:R-:W-:Y:S01]  /*81d0*/  IMAD.U32 R30, R8.reuse, 0x10000, RZ ;  /* 0x00010000081e7824 */ /* 0x040fe200078e00ff */
[----:B------:R-:W-:Y:S01]  /*81e0*/  LOP3.LUT R8, R8, 0xffff0000, RZ, 0xc0, !PT ;  /* 0xffff000008087812 */ /* 0x000fe200078ec0ff */
[C---:B------:R-:W-:Y:S01]  /*81f0*/  FMUL.FTZ R38, R32.reuse, R36 ;  /* 0x0000002420267220 */ /* 0x040fe20000410000 */
[-C--:B------:R-:W-:Y:S01]  /*8200*/  FMUL.FTZ R32, R32, R34.reuse ;  /* 0x0000002220207220 */ /* 0x080fe20000410000 */
[C---:B------:R-:W-:Y:S01]  /*8210*/  FMUL.FTZ R41, R10.reuse, R39 ;  /* 0x000000270a297220 */ /* 0x040fe20000410000 */
[----:B------:R-:W-:Y:S01]  /*8220*/  FMUL.FTZ R45, R10, R35 ;  /* 0x000000230a2d7220 */ /* 0x000fe20000410000 */
[C---:B------:R-:W-:Y:S01]  /*8230*/  FFMA.FTZ R38, R27.reuse, R34, -R38 ;  /* 0x000000221b267223 */ /* 0x040fe20000010826 */
[----:B------:R-:W-:Y:S01]  /*8240*/  FFMA.FTZ R36, R27, R36, R32 ;  /* 0x000000241b247223 */ /* 0x000fe20000010020 */
[----:B------:R-:W-:-:S02]  /*8250*/  IMAD.U32 R27, R20, 0x10000, RZ ;  /* 0x00010000141b7824 */ /* 0x000fc400078e00ff */
[----:B------:R-:W-:Y:S01]  /*8260*/  FFMA.FTZ R43, R6, R35, -R41 ;  /* 0x00000023062b7223 */ /* 0x000fe20000010829 */
[C---:B------:R-:W-:Y:S01]  /*8270*/  FMUL.FTZ R41, R30.reuse, R37 ;  /* 0x000000251e297220 */ /* 0x040fe20000410000 */
[----:B------:R-:W-:Y:S01]  /*8280*/  LOP3.LUT R35, R21, 0xffff0000, RZ, 0xc0, !PT ;  /* 0xffff000015237812 */ /* 0x000fe200078ec0ff */
[-C--:B------:R-:W-:Y:S01]  /*8290*/  FMUL.FTZ R30, R30, R27.reuse ;  /* 0x0000001b1e1e7220 */ /* 0x080fe20000410000 */
[----:B------:R-:W-:Y:S02]  /*82a0*/  IMAD.U32 R31, R9, 0x10000, RZ ;  /* 0x00010000091f7824 */ /* 0x000fe400078e00ff */
[----:B------:R-:W-:Y:S01]  /*82b0*/  FFMA.FTZ R41, R24, R27, -R41 ;  /* 0x0000001b18297223 */ /* 0x000fe20000010829 */
        /* <DEDUP_REMOVED lines=19> */
[----:B------:R-:W-:Y:S01]  /*83f0*/  FFMA.FTZ R33, R29, R8, -R4 ;  /* 0x000000081d217223 */ /* 0x000fe20000010804 */
[----:B------:R-:W-:Y:S02]  /*8400*/  LOP3.LUT R9, R9, 0xffff0000, RZ, 0xc0, !PT ;  /* 0xffff000009097812 */ /* 0x000fe400078ec0ff */
[----:B------:R-:W-:Y:S01]  /*8410*/  LOP3.LUT R11, R11, 0xffff0000, RZ, 0xc0, !PT ;  /* 0xffff00000b0b7812 */ /* 0x000fe200078ec0ff */
[----:B------:R-:W-:Y:S01]  /*8420*/  FFMA.FTZ R29, R29, R24, R26 ;  /* 0x000000181d1d7223 */ /* 0x000fe2000001001a */
[----:B------:R-:W-:-:S02]  /*8430*/  LOP3.LUT R8, R12, 0xffff0000, RZ, 0xc0, !PT ;  /* 0xffff00000c087812 */ /* 0x000fc400078ec0ff */
[----:B------:R-:W-:Y:S02]  /*8440*/  LOP3.LUT R10, R0, 0xffff0000, RZ, 0xc0, !PT ;  /* 0xffff0000000a7812 */ /* 0x000fe400078ec0ff */
        /* <DEDUP_REMOVED lines=21> */
.L_x_9729:
[----:B------:R-:W-:Y:S05]  /*85a0*/  BSYNC B1 ;  /* 0x0000000000017941 */ /* 0x000fea0003800000 */
.L_x_9728:
[----:B------:R-:W-:Y:S05]  /*85b0*/  @P0 BRA `(.L_x_9720) ;  /* 0x00000004004c0947 */ /* 0x000fea0003800000 */
[----:B-1----:R-:W2:Y:S01]  /*85c0*/  LDL R42, [R1+0x64] ;  /* 0x00006400012a7983 */ /* 0x002ea20000100800 */
[----:B------:R-:W-:Y:S01]  /*85d0*/  IMAD.IADD R4, R16, 0x1, R25 ;  /* 0x0000000110047824 */ /* 0x000fe200078e0219 */
[----:B------:R-:W-:-:S04]  /*85e0*/  SHF.R.U32.HI R5, RZ, 0x3, R205 ;  /* 0x00000003ff057819 */ /* 0x000fc800000116cd */
[----:B------:R-:W-:-:S04]  /*85f0*/  LOP3.LUT R4, R205, 0x38, R4, 0xf8, !PT ;  /* 0x00000038cd047812 */ /* 0x000fc800078ef804 */
[----:B------:R-:W-:-:S05]  /*8600*/  LOP3.LUT R5, R4, R5, RZ, 0x3c, !PT ;  /* 0x0000000504057212 */ /* 0x000fca00078e3cff */
[----:B------:R-:W-:-:S04]  /*8610*/  IMAD.IADD R8, R208, 0x1, R5 ;  /* 0x00000001d0087824 */ /* 0x000fc800078e0205 */
[----:B0-----:R-:W-:-:S05]  /*8620*/  IMAD R24, R8, 0x2, R19 ;  /* 0x0000000208187824 */ /* 0x001fca00078e0213 */
[----:B------:R-:W0:Y:S01]  /*8630*/  LDS.128 R8, [R24+0x18400] ;  /* 0x0184000018087984 */ /* 0x000e220000000c00 */
[C---:B------:R-:W-:Y:S02]  /*8640*/  IMAD.U32 R37, R21.reuse, 0x10000, RZ ;  /* 0x0001000015257824 */ /* 0x040fe400078e00ff */
[C---:B------:R-:W-:Y:S01]  /*8650*/  IMAD.U32 R35, R20.reuse, 0x10000, RZ ;  /* 0x0001000014237824 */ /* 0x040fe200078e00ff */
[----:B------:R-:W-:Y:S02]  /*8660*/  LOP3.LUT R38, R21, 0xffff0000, RZ, 0xc0, !PT ;  /* 0xffff000015267812 */ /* 0x000fe400078ec0ff */
[----:B------:R-:W-:Y:S01]  /*8670*/  LOP3.LUT R20, R20, 0xffff0000, RZ, 0xc0, !PT ;  /* 0xffff000014147812 */ /* 0x000fe200078ec0ff */
[----:B------:R-:W-:Y:S02]  /*8680*/  IMAD.U32 R41, R13, 0x10000, RZ ;  /* 0x000100000d297824 */ /* 0x000fe400078e00ff */
[----:B------:R-:W-:Y:S02]  /*8690*/  IMAD.U32 R43, R0, 0x10000, RZ ;  /* 0x00010000002b7824 */ /* 0x000fe400078e00ff */
[----:B------:R-:W-:-:S02]  /*86a0*/  IMAD.U32 R39, R14, 0x10000, RZ ;  /* 0x000100000e277824 */ /* 0x000fc400078e00ff */
[----:B------:R-:W-:Y:S02]  /*86b0*/  IMAD.U32 R36, R15, 0x10000, RZ ;  /* 0x000100000f247824 */ /* 0x000fe400078e00ff */
[C---:B0-----:R-:W-:Y:S01]  /*86c0*/  IMAD.U32 R30, R8.reuse, 0x10000, RZ ;  /* 0x00010000081e7824 */ /* 0x041fe200078e00ff */
[----:B------:R-:W-:-:S03]  /*86d0*/  LOP3.LUT R8, R8, 0xffff0000, RZ, 0xc0, !PT ;  /* 0xffff000008087812 */ /* 0x000fc600078ec0ff */
[-C--:B------:R-:W-:Y:S01]  /*86e0*/  FMUL.FTZ R34, R37, R30.reuse ;  /* 0x0000001e25227220 */ /* 0x080fe20000410000 */
[----:B------:R-:W-:Y:S01]  /*86f0*/  FMUL.FTZ R30, R35, R30 ;  /* 0x0000001e231e7220 */ /* 0x000fe20000410000 */
[----:B------:R-:W-:Y:S01]  /*8700*/  FMUL.FTZ R21, R38, R8 ;  /* 0x0000000826157220 */ /* 0x000fe20000410000 */
[C---:B------:R-:W-:Y:S01]  /*8710*/  IMAD.U32 R32, R10.reuse, 0x10000, RZ ;  /* 0x000100000a207824 */ /* 0x040fe200078e00ff */
[----:B------:R-:W-:Y:S01]  /*8720*/  LOP3.LUT R10, R10, 0xffff0000, RZ, 0xc0, !PT ;  /* 0xffff00000a0a7812 */ /* 0x000fe200078ec0ff */
[C---:B------:R-:W-:Y:S01]  /*8730*/  IMAD.U32 R33, R11.reuse, 0x10000, RZ ;  /* 0x000100000b217824 */ /* 0x040fe200078e00ff */
[----:B------:R-:W-:Y:S01]  /*8740*/  LOP3.LUT R11, R11, 0xffff0000, RZ, 0xc0, !PT ;  /* 0xffff00000b0b7812 */ /* 0x000fe200078ec0ff */
[C---:B------:R-:W-:Y:S01]  /*8750*/  IMAD.U32 R31, R9.reuse, 0x10000, RZ ;  /* 0x00010000091f7824 */ /* 0x040fe200078e00ff */
[----:B------:R-:W-:Y:S01]  /*8760*/  LOP3.LUT R9, R9, 0xffff0000, RZ, 0xc0, !PT ;  /* 0xffff000009097812 */ /* 0x000fe200078ec0ff */
[----:B------:R-:W-:Y:S01]  /*8770*/  IMAD.U32 R40, R12, 0x10000, RZ ;  /* 0x000100000c287824 */ /* 0x000fe200078e00ff */
[----:B------:R-:W-:Y:S01]  /*8780*/  LOP3.LUT R15, R15, 0xffff0000, RZ, 0xc0, !PT ;  /* 0xffff00000f0f7812 */ /* 0x000fe200078ec0ff */
[----:B--2---:R-:W0:Y:S02]  /*8790*/  LDS.128 R4, [R42+0x18400] ;  /* 0x018400002a047984 */ /* 0x004e240000000c00 */
[C---:B0-----:R-:W-:Y:S01]  /*87a0*/  IMAD.U32 R25, R4.reuse, 0x10000, RZ ;  /* 0x0001000004197824 */ /* 0x041fe200078e00ff */
[----:B------:R-:W-:-:S03]  /*87b0*/  LOP3.LUT R4, R4, 0xffff0000, RZ, 0xc0, !PT ;  /* 0xffff000004047812 */ /* 0x000fc600078ec0ff */
[-C--:B------:R-:W-:Y:S01]  /*87c0*/  FFMA.FTZ R34, R35, R25.reuse, -R34 ;  /* 0x0000001923227223 */ /* 0x080fe20000010822 */
[----:B------:R-:W-:Y:S01]  /*87d0*/  FFMA.FTZ R30, R37, R25, R30 ;  /* 0x00000019251e7223 */ /* 0x000fe2000001001e */
[C---:B------:R-:W-:Y:S01]  /*87e0*/  FMUL.FTZ R25, R20.reuse, R8 ;  /* 0x0000000814197220 */ /* 0x040fe20000410000 */
[-C--:B------:R-:W-:Y:S01]  /*87f0*/  FFMA.FTZ R21, R20, R4.reuse, -R21 ;  /* 0x0000000414157223 */ /* 0x080fe20000010815 */
[----:B------:R-:W-:Y:S01]  /*8800*/  IMAD.U32 R27, R6, 0x10000, RZ ;  /* 0x00010000061b7824 */ /* 0x000fe200078e00ff */
[C---:B------:R-:W-:Y:S01]  /*8810*/  LOP3.LUT R8, R3.reuse, 0xffff0000, RZ, 0xc0, !PT ;  /* 0xffff000003087812 */ /* 0x040fe200078ec0ff */
[----:B------:R-:W-:Y:S01]  /*8820*/  FFMA.FTZ R25, R38, R4, R25 ;  /* 0x0000000426197223 */ /* 0x000fe20000010019 */
[----:B------:R-:W-:Y:S02]  /*8830*/  IMAD.U32 R37, R3, 0x10000, RZ ;  /* 0x0001000003257824 */ /* 0x000fe400078e00ff */
[----:B------:R-:W-:Y:S01]  /*8840*/  FMUL.FTZ R4, R41, R32 ;  /* 0x0000002029047220 */ /* 0x000fe20000410000 */
[----:B------:R-:W-:-:S02]  /*8850*/  LOP3.LUT R20, R13, 0xffff0000, RZ, 0xc0, !PT ;  /* 0xffff00000d147812 */ /* 0x000fc400078ec0ff */
[----:B------:R-:W-:Y:S01]  /*8860*/  LOP3.LUT R6, R6, 0xffff0000, RZ, 0xc0, !PT ;  /* 0xffff000006067812 */ /* 0x000fe200078ec0ff */
[C---:B------:R-:W-:Y:S01]  /*8870*/  FMUL.FTZ R32, R37.reuse, R32 ;  /* 0x0000002025207220 */ /* 0x040fe20000410000 */
[----:B------:R-:W-:Y:S01]  /*8880*/  FFMA.FTZ R3, R37, R27, -R4 ;  /* 0x0000001b25037223 */ /* 0x000fe20000010804 */
[-C--:B------:R-:W-:Y:S01]  /*8890*/  FMUL.FTZ R13, R20, R10.reuse ;  /* 0x0000000a140d7220 */ /* 0x080fe20000410000 */
[C---:B------:R-:W-:Y:S01]  /*88a0*/  FMUL.FTZ R37, R8.reuse, R10 ;  /* 0x0000000a08257220 */ /* 0x040fe20000410000 */
[----:B------:R-:W-:Y:S02]  /*88b0*/  IMAD.U32 R29, R7, 0x10000, RZ ;  /* 0x00010000071d7824 */ /* 0x000fe400078e00ff */
[-C--:B------:R-:W-:Y:S01]  /*88c0*/  FMUL.FTZ R4, R43, R33.reuse ;  /* 0x000000212b047220 */ /* 0x080fe20000410000 */
[-C--:B------:R-:W-:Y:S01]  /*88d0*/  FFMA.FTZ R8, R8, R6.reuse, -R13 ;  /* 0x0000000608087223 */ /* 0x080fe2000001080d */
[----:B------:R-:W-:Y:S01]  /*88e0*/  FFMA.FTZ R37, R20, R6, R37 ;  /* 0x0000000614257223 */ /* 0x000fe20000010025 */
[C---:B------:R-:W-:Y:S01]  /*88f0*/  FMUL.FTZ R6, R39.reuse, R33 ;  /* 0x0000002127067220 */ /* 0x040fe20000410000 */
[----:B------:R-:W-:Y:S01]  /*8900*/  FFMA.FTZ R13, R39, R29, -R4 ;  /* 0x0000001d270d7223 */ /* 0x000fe20000010804 */
[----:B------:R-:W-:Y:S01]  /*8910*/  FFMA.FTZ R10, R41, R27, R32 ;  /* 0x0000001b290a7223 */ /* 0x000fe20000010020 */
[----:B------:R-:W-:-:S02]  /*8920*/  LOP3.LUT R33, R12, 0xffff0000, RZ, 0xc0, !PT ;  /* 0xffff00000c217812 */ /* 0x000fc400078ec0ff */
[----:B------:R-:W-:Y:S02]  /*8930*/  LOP3.LUT R39, R0, 0xffff0000, RZ, 0xc0, !PT ;  /* 0xffff000000277812 */ /* 0x000fe400078ec0ff */
[----:B------:R-:W-:Y:S01]  /*8940*/  LOP3.LUT R27, R14, 0xffff0000, RZ, 0xc0, !PT ;  /* 0xffff00000e1b7812 */ /* 0x000fe200078ec0ff */
[C---:B------:R-:W-:Y:S01]  /*8950*/  IMAD.U32 R26, R5.reuse, 0x10000, RZ ;  /* 0x00010000051a7824 */ /* 0x040fe200078e00ff */
[----:B------:R-:W-:Y:S01]  /*8960*/  LOP3.LUT R5, R5, 0xffff0000, RZ, 0xc0, !PT ;  /* 0xffff000005057812 */ /* 0x000fe200078ec0ff */
[----:B------:R-:W-:Y:S01]  /*8970*/  FFMA.FTZ R29, R43, R29, R6 ;  /* 0x0000001d2b1d7223 */ /* 0x000fe20000010006 */
[----:B------:R-:W-:Y:S01]  /*8980*/  LOP3.LUT R7, R7, 0xffff0000, RZ, 0xc0, !PT ;  /* 0xffff000007077812 */ /* 0x000fe200078ec0ff */
[----:B------:R-:W-:Y:S01]  /*8990*/  FMUL.FTZ R35, R40, R31 ;  /* 0x0000001f28237220 */ /* 0x000fe20000410000 */
[----:B------:R-:W-:Y:S01]  /*89a0*/  FMUL.FTZ R0, R33, R9 ;  /* 0x0000000921007220 */ /* 0x000fe20000410000 */
[----:B------:R-:W-:Y:S01]  /*89b0*/  FMUL.FTZ R6, R39, R11 ;  /* 0x0000000b27067220 */ /* 0x000fe20000410000 */
[C---:B------:R-:W-:Y:S01]  /*89c0*/  FMUL.FTZ R31, R36.reuse, R31 ;  /* 0x0000001f241f7220 */ /* 0x040fe20000410000 */
[----:B------:R-:W-:Y:S01]  /*89d0*/  FMUL.FTZ R4, R15, R9 ;  /* 0x000000090f047220 */ /* 0x000fe20000410000 */
[----:B------:R-:W-:Y:S01]  /*89e0*/  FMUL.FTZ R20, R27, R11 ;  /* 0x0000000b1b147220 */ /* 0x000fe20000410000 */
[-C--:B------:R-:W-:Y:S01]  /*89f0*/  FFMA.FTZ R35, R36, R26.reuse, -R35 ;  /* 0x0000001a24237223 */ /* 0x080fe20000010823 */
        /* <DEDUP_REMOVED lines=11> */
[----:B------:R-:W-:-:S02]  /*8ab0*/  F2FP.BF16.F32.PACK_AB R9, R12, R31 ;  /* 0x0000001f0c09723e */ /* 0x000fc400000010ff */
[----:B------:R-:W-:Y:S01]  /*8ac0*/  F2FP.BF16.F32.PACK_AB R11, R20, R29 ;  /* 0x0000001d140b723e */ /* 0x000fe200000010ff */
[----:B------:R2:W-:Y:S04]  /*8ad0*/  STS.128 [R42+0x18400], R4 ;  /* 0x018400042a007388 */ /* 0x0005e80000000c00 */
[----:B------:R2:W-:Y:S02]  /*8ae0*/  STS.128 [R24+0x18400], R8 ;  /* 0x0184000818007388 */ /* 0x0005e40000000c00 */
.L_x_9720:
[----:B------:R-:W-:Y:S05]  /*8af0*/  BSYNC B0 ;  /* 0x0000000000007941 */ /* 0x000fea0003800000 */
.L_x_9709:
        /* <DEDUP_REMOVED lines=8> */
.L_x_9706:
[----:B-123--:R-:W1:Y:S01]  /*8b80*/  S2R R0, SR_TID.X ;  /* 0x0000000000007919 */ /* 0x00ee620000002100 */
[----:B------:R-:W-:Y:S05]  /*8b90*/  WARPSYNC.ALL ;  /* 0x0000000000007948 */ /* 0x000fea0003800000 */
[----:B-1----:R-:W-:-:S05]  /*8ba0*/  SHF.R.U32.HI R0, RZ, 0x7, R0 ;  /* 0x00000007ff007819 */ /* 0x002fca0000011600 */
[----:B------:R-:W-:Y:S02]  /*8bb0*/  VIADD R20, R0, 0x8 ;  /* 0x0000000800147836 */ /* 0x000fe40000000000 */
[----:B------:R-:W-:-:S03]  /*8bc0*/  IMAD.U32 R0, RZ, RZ, UR44 ;  /* 0x0000002cff007e24 */ /* 0x000fc6000f8e00ff */
[----:B------:R1:W-:Y:S02]  /*8bd0*/  BAR.SYNC.DEFER_BLOCKING R20, 0x100 ;  /* 0x000400140000751d */ /* 0x0003e40000010000 */
[----:B------:R-:W-:-:S13]  /*8be0*/  ISETP.NE.AND P0, PT, R0, 0x3, PT ;  /* 0x000000030000780c */ /* 0x000fda0003f05270 */
[----:B-1----:R-:W-:Y:S05]  /*8bf0*/  @!P0 BRA `(.L_x_9730) ;  /* 0x0000000000048947 */ /* 0x002fea0003800000 */
[----:B------:R-:W-:Y:S01]  /*8c00*/  BPT.TRAP 0x1 ;  /* 0x000000040000795c */ /* 0x000fe20000300000 */
.L_x_9730:
[----:B0-----:R-:W-:Y:S01]  /*8c10*/  IMAD R13, R200, 0x8, R19 ;  /* 0x00000008c80d7824 */ /* 0x001fe200078e0213 */
[----:B------:R-:W-:-:S04]  /*8c20*/  SHF.L.U32 R72, R204, 0x1f, RZ ;  /* 0x0000001fcc487819 */ /* 0x000fc800000006ff */
[----:B------:R0:W1:Y:S01]  /*8c30*/  SYNCS.PHASECHK.TRANS64.TRYWAIT P1, [R13+URZ+0x22830], R72 ;  /* 0x022830480d0075a7 */ /* 0x000062000802017f */
[----:B------:R-:W-:Y:S05]  /*8c40*/  @!P0 BRA `(.L_x_9731) ;  /* 0x0000000000048947 */ /* 0x000fea0003800000 */
[----:B------:R-:W-:Y:S01]  /*8c50*/  BPT.TRAP 0x1 ;  /* 0x000000040000795c */ /* 0x000fe20000300000 */
.L_x_9731:
[----:B------:R-:W-:Y:S01]  /*8c60*/  VIADD R0, R19, 0x1c400 ;  /* 0x0001c40013007836 */ /* 0x000fe20000000000 */
[----:B------:R-:W-:Y:S01]  /*8c70*/  LOP3.LUT R4, R28, 0x10000, RZ, 0xfc, !PT ;  /* 0x000100001c047812 */ /* 0x000fe200078efcff */
[----:B------:R-:W-:-:S03]  /*8c80*/  IMAD.MOV.U32 R5, RZ, RZ, 0x40000040 ;  /* 0x40000040ff057424 */ /* 0x000fc600078e00ff */
[----:B------:R-:W-:-:S04]  /*8c90*/  SHF.R.U32.HI R0, RZ, 0x4, R0 ;  /* 0x00000004ff007819 */ /* 0x000fc80000011600 */
[----:B------:R-:W-:-:S04]  /*8ca0*/  LOP3.LUT R0, R0, 0x3fff, RZ, 0xc0, !PT ;  /* 0x00003fff00007812 */ /* 0x000fc800078ec0ff */
[----:B------:R-:W-:Y:S01]  /*8cb0*/  LOP3.LUT R0, R0, 0x10000, RZ, 0xfc, !PT ;  /* 0x0001000000007812 */ /* 0x000fe200078efcff */
[----:B-1----:R-:W-:Y:S06]  /*8cc0*/  @P1 BRA `(.L_x_9732) ;  /* 0x0000000000081947 */ /* 0x002fec0003800000 */
[----:B------:R-:W1:Y:S02]  /*8cd0*/  SYNCS.PHASECHK.TRANS64.TRYWAIT P1, [R13+URZ+0x22830], R72 ;  /* 0x022830480d0075a7 */ /* 0x000e64000802017f */
[----:B-1----:R-:W-:Y:S05]  /*8ce0*/  @!P1 BRA `(.L_x_9733) ;  /* 0x0000012000209947 */ /* 0x002fea0003800000 */
.L_x_9732:
[----:B------:R-:W-:Y:S01]  /*8cf0*/  IMAD R14, R200, 0x300, R0 ;  /* 0x00000300c80e7824 */ /* 0x000fe200078e0200 */
        /* <DEDUP_REMOVED lines=10> */
[----:B------:R-:W2:Y:S01]  /*8da0*/  S2R R73, SR_TID.X ;  /* 0x0000000000497919 */ /* 0x000ea20000002100 */
[----:B------:R-:W-:-:S02]  /*8db0*/  IMAD.MOV.U32 R7, RZ, RZ, 0x40000040 ;  /* 0x40000040ff077424 */ /* 0x000fc400078e00ff */
[----:B------:R-:W-:Y:S02]  /*8dc0*/  VIADD R8, R4, 0x4 ;  /* 0x0000000404087836 */ /* 0x000fe40000000000 */
[----:B------:R-:W-:Y:S02]  /*8dd0*/  IMAD.MOV.U32 R9, RZ, RZ, 0x40000040 ;  /* 0x40000040ff097424 */ /* 0x000fe400078e00ff */
[----:B------:R-:W-:Y:S02]  /*8de0*/  IMAD.MOV.U32 R15, RZ, RZ, 0x40000040 ;  /* 0x40000040ff0f7424 */ /* 0x000fe400078e00ff */
[----:B------:R-:W-:Y:S02]  /*8df0*/  IMAD R21, R178, -0x60, R152 ;  /* 0xffffffa0b2157824 */ /* 0x000fe400078e0298 */
[----:B------:R-:W-:Y:S01]  /*8e00*/  HGMMA.64x96x16.F32.BF16 R24, gdesc[UR4], RZ, !UPT, gsb0 ;  /* 0x01600000041879f0 */ /* 0x000fe2000c0018ff */
[----:B------:R-:W-:Y:S02]  /*8e10*/  R2UR UR4, R10 ;  /* 0x000000000a0472ca */ /* 0x000fe400000e0000 */
[----:B------:R-:W-:-:S02]  /*8e20*/  R2UR UR5, R11 ;  /* 0x000000000b0572ca */ /* 0x000fc400000e0000 */
[----:B------:R-:W-:Y:S01]  /*8e30*/  R2UR UR6, R6 ;  /* 0x00000000060672ca */ /* 0x000fe200000e0000 */
[----:B------:R-:W-:Y:S01]  /*8e40*/  VIADD R6, R14, 0x4 ;  /* 0x000000040e067836 */ /* 0x000fe20000000000 */
[----:B------:R-:W-:Y:S01]  /*8e50*/  R2UR UR7, R7 ;  /* 0x00000000070772ca */ /* 0x000fe200000e0000 */
[----:B------:R-:W-:Y:S01]  /*8e60*/  IMAD.MOV.U32 R7, RZ, RZ, 0x40000040 ;  /* 0x40000040ff077424 */ /* 0x000fe200078e00ff */
[----:B------:R-:W-:Y:S01]  /*8e70*/  IADD3 R21, -R224, 0x60, R21 ;  /* 0x00000060e0157810 */ /* 0x000fe20007ffe115 */
[----:B------:R-:W-:-:S03]  /*8e80*/  VIADD R14, R14, 0x6 ;  /* 0x000000060e0e7836 */ /* 0x000fc60000000000 */
[C---:B------:R-:W-:Y:S02]  /*8e90*/  ISETP.GT.AND P2, PT, R21.reuse, RZ, PT ;  /* 0x000000ff1500720c */ /* 0x040fe40003f44270 */
        /* <DEDUP_REMOVED lines=16> */
[----:B------:R-:W-:Y:S01]  /*8fa0*/  HGMMA.64x96x16.F32.BF16 R24, gdesc[UR4], R24, gsb0 ;  /* 0x01600000041879f0 */ /* 0x000fe20008001818 */
[----:B------:R-:W-:Y:S02]  /*8fb0*/  R2UR UR4, R6 ;  /* 0x00000000060472ca */ /* 0x000fe400000e0000 */
[----:B------:R-:W-:Y:S02]  /*8fc0*/  R2UR UR5, R7 ;  /* 0x00000000070572ca */ /* 0x000fe400000e0000 */
[----:B------:R-:W-:Y:S02]  /*8fd0*/  R2UR UR6, R14 ;  /* 0x000000000e0672ca */ /* 0x000fe400000e0000 */
[----:B------:R-:W-:Y:S01]  /*8fe0*/  R2UR UR7, R15 ;  /* 0x000000000f0772ca */ /* 0x000fe200000e0000 */
[----:B------:R-:W-:Y:S02]  /*8ff0*/  WARPGROUP.DEPBAR.LE gsb0, 0x0 ;  /* 0x00008000000079c5 */ /* 0x000fe40000010000 */
[----:B------:R-:W-:-:S10]  /*9000*/  WARPGROUP.ARRIVE ;  /* 0x00000000000079c5 */ /* 0x000fd40000000000 */
[----:B------:R-:W-:Y:S01]  /*9010*/  HGMMA.64x96x16.F32.BF16 R24, gdesc[UR4], R24, gsb0 ;  /* 0x01600000041879f0 */ /* 0x000fe20008001818 */
        /* <DEDUP_REMOVED lines=25> */
[----:B--2---:R-:W-:Y:S01]  /*91b0*/  FSEL R15, R15, -INF , P3 ;  /* 0xff8000000f0f7808 */ /* 0x004fe20001800000 */
        /* <DEDUP_REMOVED lines=31> */
[----:B--2---:R-:W-:-:S07]  /*93b0*/  FSEL R12, R12, -INF , P2 ;  /* 0xff8000000c0c7808 */ /* 0x004fce0001000000 */
[----:B------:R-:W2:Y:S08]  /*93c0*/  MUFU.TANH R3, R27 ;  /* 0x0000001b00037308 */ /* 0x000eb00000002400 */
[----:B------:R-:W4:Y:S01]  /*93d0*/  MUFU.TANH R30, R38 ;  /* 0x00000026001e7308 */ /* 0x000f220000002400 */
[----:B---3--:R-:W-:-:S07]  /*93e0*/  FSEL R14, R14, -INF , P4 ;  /* 0xff8000000e0e7808 */ /* 0x008fce0002000000 */
[----:B------:R-:W3:Y:S01]  /*93f0*/  MUFU.TANH R33, R33 ;  /* 0x0000002100217308 */ /* 0x000ee20000002400 */
[----:B--2---:R-:W-:Y:S02]  /*9400*/  FSEL R3, R3, -INF , P3 ;  /* 0xff80000003037808 */ /* 0x004fe40001800000 */
[----:B------:R-:W-:-:S05]  /*9410*/  ISETP.GT.AND P3, PT, R21, 0x18, PT ;  /* 0x000000181500780c */ /* 0x000fca0003f64270 */
[----:B------:R2:W-:Y:S01]  /*9420*/  MUFU.TANH R38, R46 ;  /* 0x0000002e00267308 */ /* 0x0005e20000002400 */
[----:B----4-:R-:W-:-:S07]  /*9430*/  FSEL R30, R30, -INF , P3 ;  /* 0xff8000001e1e7808 */ /* 0x010fce0001800000 */
[----:B------:R-:W4:Y:S01]  /*9440*/  MUFU.TANH R26, R34 ;  /* 0x00000022001a7308 */ /* 0x000f220000002400 */
[----:B--2---:R-:W-:Y:S02]  /*9450*/  FSEL R46, R24, -INF , P2 ;  /* 0xff800000182e7808 */ /* 0x004fe40001000000 */
[----:B------:R-:W-:-:S04]  /*9460*/  ISETP.GT.AND P2, PT, R21, 0x11, PT ;  /* 0x000000111500780c */ /* 0x000fc80003f44270 */
[----:B---3--:R-:W-:Y:S01]  /*9470*/  FSEL R74, R33, -INF , P2 ;  /* 0xff800000214a7808 */ /* 0x008fe20001000000 */
[----:B------:R-:W-:Y:S08]  /*9480*/  MUFU.TANH R34, R42 ;  /* 0x0000002a00227308 */ /* 0x000ff00000002400 */
[----:B------:R2:W-:Y:S01]  /*9490*/  MUFU.TANH R25, R54 ;  /* 0x0000003600197308 */ /* 0x0005e20000002400 */
[----:B----4-:R-:W-:-:S07]  /*94a0*/  FSEL R26, R26, -INF , P1 ;  /* 0xff8000001a1a7808 */ /* 0x010fce0000800000 */
[----:B------:R-:W3:Y:S01]  /*94b0*/  MUFU.TANH R36, R36 ;  /* 0x0000002400247308 */ /* 0x000ee20000002400 */
[----:B--2---:R-:W-:Y:S02]  /*94c0*/  FSEL R54, R29, -INF , P5 ;  /* 0xff8000001d367808 */ /* 0x004fe40002800000 */
[----:B------:R-:W-:-:S05]  /*94d0*/  FMNMX.FTZ R29, R46, R15, !PT ;  /* 0x0000000f2e1d7209 */ /* 0x000fca0007810000 */
[----:B------:R2:W-:Y:S08]  /*94e0*/  MUFU.TANH R42, R50 ;  /* 0x00000032002a7308 */ /* 0x0005f00000002400 */
[----:B------:R-:W4:Y:S01]  /*94f0*/  MUFU.TANH R31, R31 ;  /* 0x0000001f001f7308 */ /* 0x000f220000002400 */
[----:B--2---:R-:W-:Y:S02]  /*9500*/  FSEL R50, R28, -INF , P4 ;  /* 0xff8000001c327808 */ /* 0x004fe40002000000 */
[----:B------:R-:W-:-:S02]  /*9510*/  ISETP.GT.AND P4, PT, R21, 0x19, PT ;  /* 0x000000191500780c */ /* 0x000fc40003f84270 */
[----:B------:R-:W-:Y:S02]  /*9520*/  FMNMX.FTZ R29, R50, R29, !PT ;  /* 0x0000001d321d7209 */ /* 0x000fe40007810000 */
[----:B---3--:R-:W-:Y:S01]  /*9530*/  FSEL R76, R36, -INF , P3 ;  /* 0xff800000244c7808 */ /* 0x008fe20001800000 */
[----:B------:R-:W2:Y:S01]  /*9540*/  MUFU.TANH R37, R37 ;  /* 0x0000002500257308 */ /* 0x000ea20000002400 */
[----:B------:R-:W-:Y:S02]  /*9550*/  FMNMX.FTZ R29, R54, R29, !PT ;  /* 0x0000001d361d7209 */ /* 0x000fe40007810000 */
[----:B------:R-:W-:-:S05]  /*9560*/  ISETP.GT.AND P3, PT, R21, 0x29, PT ;  /* 0x000000291500780c */ /* 0x000fca0003f64270 */
[----:B------:R-:W3:Y:S01]  /*9570*/  MUFU.TANH R40, R40 ;  /* 0x0000002800287308 */ /* 0x000ee20000002400 */
[----:B----4-:R-:W-:Y:S02]  /*9580*/  FSEL R24, R31, -INF , P5 ;  /* 0xff8000001f187808 */ /* 0x010fe40002800000 */
[----:B------:R-:W-:-:S04]  /*9590*/  ISETP.GT.AND P5, PT, R21, 0x20, PT ;  /* 0x000000201500780c */ /* 0x000fc80003fa4270 */
[----:B------:R-:W-:Y:S01]  /*95a0*/  FSEL R34, R34, -INF , P5 ;  /* 0xff80000022227808 */ /* 0x000fe20002800000 */
[----:B------:R4:W-:Y:S01]  /*95b0*/  MUFU.TANH R27, R58 ;  /* 0x0000003a001b7308 */ /* 0x0009e20000002400 */
[----:B--2---:R-:W-:-:S07]  /*95c0*/  FSEL R78, R37, -INF , P4 ;  /* 0xff800000254e7808 */ /* 0x004fce0002000000 */
[----:B------:R-:W2:Y:S01]  /*95d0*/  MUFU.TANH R35, R35 ;  /* 0x0000002300237308 */ /* 0x000ea20000002400 */
[----:B----4-:R-:W-:Y:S02]  /*95e0*/  FSEL R58, R32, -INF , P1 ;  /* 0xff800000203a7808 */ /* 0x010fe40000800000 */
[C---:B------:R-:W-:Y:S02]  /*95f0*/  ISETP.GT.AND P1, PT, R21.reuse, 0x21, PT ;  /* 0x000000211500780c */ /* 0x040fe40003f24270 */
[----:B------:R-:W-:Y:S02]  /*9600*/  FMNMX.FTZ R29, R58, R29, !PT ;  /* 0x0000001d3a1d7209 */ /* 0x000fe40007810000 */
[----:B---3--:R-:W-:Y:S01]  /*9610*/  FSEL R80, R40, -INF , P5 ;  /* 0xff80000028507808 */ /* 0x008fe20002800000 */
[----:B------:R-:W3:Y:S01]  /*9620*/  MUFU.TANH R41, R41 ;  /* 0x0000002900297308 */ /* 0x000ee20000002400 */
[----:B------:R-:W-:Y:S02]  /*9630*/  FMNMX.FTZ R29, R74, R29, !PT ;  /* 0x0000001d4a1d7209 */ /* 0x000fe40007810000 */
[----:B------:R-:W-:-:S02]  /*9640*/  ISETP.GT.AND P5, PT, R21, 0x31, PT ;  /* 0x000000311500780c */ /* 0x000fc40003fa4270 */
[----:B------:R-:W-:-:S03]  /*9650*/  FMNMX.FTZ R29, R76, R29, !PT ;  /* 0x0000001d4c1d7209 */ /* 0x000fc60007810000 */
[----:B------:R-:W4:Y:S01]  /*9660*/  MUFU.TANH R44, R44 ;  /* 0x0000002c002c7308 */ /* 0x000f220000002400 */
[----:B------:R-:W-:Y:S02]  /*9670*/  FMNMX.FTZ R29, R78, R29, !PT ;  /* 0x0000001d4e1d7209 */ /* 0x000fe40007810000 */
[----:B--2---:R-:W-:Y:S02]  /*9680*/  FSEL R28, R35, -INF , P2 ;  /* 0xff800000231c7808 */ /* 0x004fe40001000000 */
[----:B------:R-:W-:Y:S02]  /*9690*/  ISETP.GT.AND P2, PT, R21, 0x28, PT ;  /* 0x000000281500780c */ /* 0x000fe40003f44270 */
[----:B------:R-:W-:Y:S01]  /*96a0*/  FMNMX.FTZ R29, R80, R29, !PT ;  /* 0x0000001d501d7209 */ /* 0x000fe20007810000 */
[----:B------:R-:W2:Y:S01]  /*96b0*/  MUFU.TANH R39, R39 ;  /* 0x0000002700277308 */ /* 0x000ea20000002400 */
[----:B---3--:R-:W-:Y:S02]  /*96c0*/  FSEL R82, R41, -INF , P1 ;  /* 0xff80000029527808 */ /* 0x008fe40000800000 */
[----:B------:R-:W-:-:S02]  /*96d0*/  FSEL R38, R38, -INF , P2 ;  /* 0xff80000026267808 */ /* 0x000fc40001000000 */
[----:B------:R-:W-:-:S03]  /*96e0*/  FMNMX.FTZ R29, R82, R29, !PT ;  /* 0x0000001d521d7209 */ /* 0x000fc60007810000 */
[----:B------:R-:W3:Y:S01]  /*96f0*/  MUFU.TANH R45, R45 ;  /* 0x0000002d002d7308 */ /* 0x000ee20000002400 */
[----:B----4-:R-:W-:Y:S02]  /*9700*/  FSEL R84, R44, -INF , P2 ;  /* 0xff8000002c547808 */ /* 0x010fe40001000000 */
[----:B------:R-:W-:Y:S02]  /*9710*/  ISETP.GT.AND P2, PT, R21, 0x39, PT ;  /* 0x000000391500780c */ /* 0x000fe40003f44270 */
[----:B------:R-:W-:Y:S01]  /*9720*/  FMNMX.FTZ R31, R84, R29, !PT ;  /* 0x0000001d541f7209 */ /* 0x000fe20007810000 */
[----:B------:R-:W-:Y:S02]  /*9730*/  FMUL.FTZ R29, R64, UR4 ;  /* 0x00000004401d7c20 */ /* 0x000fe40008410000 */
[----:B------:R-:W4:Y:S01]  /*9740*/  MUFU.TANH R48, R48 ;  /* 0x0000003000307308 */ /* 0x000f220000002400 */
[----:B--2---:R-:W-:Y:S02]  /*9750*/  FSEL R32, R39, -INF , P4 ;  /* 0xff80000027207808 */ /* 0x004fe40002000000 */
[----:B------:R-:W-:-:S04]  /*9760*/  ISETP.GT.AND P4, PT, R21, 0x30, PT ;  /* 0x000000301500780c */ /* 0x000fc80003f84270 */
[----:B------:R-:W-:Y:S01]  /*9770*/  FSEL R42, R42, -INF , P4 ;  /* 0xff8000002a2a7808 */ /* 0x000fe20002000000 */
[----:B------:R-:W2:Y:S01]  /*9780*/  MUFU.TANH R43, R43 ;  /* 0x0000002b002b7308 */ /* 0x000ea20000002400 */
[----:B---3--:R-:W-:-:S04]  /*9790*/  FSEL R86, R45, -INF , P3 ;  /* 0xff8000002d567808 */ /* 0x008fc80001800000 */
[----:B------:R-:W-:-:S03]  /*97a0*/  FMNMX.FTZ R31, R86, R31, !PT ;  /* 0x0000001f561f7209 */ /* 0x000fc60007810000 */
[----:B------:R-:W3:Y:S01]  /*97b0*/  MUFU.TANH R49, R49 ;  /* 0x0000003100317308 */ /* 0x000ee20000002400 */
[----:B----4-:R-:W-:Y:S02]  /*97c0*/  FSEL R64, R48, -INF , P4 ;  /* 0xff80000030407808 */ /* 0x010fe40002000000 */
[----:B------:R-:W-:Y:S02]  /*97d0*/  ISETP.GT.AND P4, PT, R21, 0x41, PT ;  /* 0x000000411500780c */ /* 0x000fe40003f84270 */
[----:B------:R-:W-:-:S03]  /*97e0*/  FMNMX.FTZ R31, R64, R31, !PT ;  /* 0x0000001f401f7209 */ /* 0x000fc60007810000 */
        /* <DEDUP_REMOVED lines=14> */
[----:B------:R-:W-:-:S05]  /*98d0*/  ISETP.GT.AND P3, PT, R21, 0x40, PT ;  /* 0x000000401500780c */ /* 0x000fca0003f64270 */
[----:B------:R-:W2:Y:S01]  /*98e0*/  MUFU.TANH R51, R51 ;  /* 0x0000003300337308 */ /* 0x000ea20000002400 */
[----:B---3--:R-:W-:-:S04]  /*98f0*/  FSEL R92, R53, -INF , P2 ;  /* 0xff800000355c7808 */ /* 0x008fc80001000000 */
[----:B------:R-:W-:-:S03]  /*9900*/  FMNMX.FTZ R33, R92, R33, !PT ;  /* 0x000000215c217209 */ /* 0x000fc60007810000 */
[----:B------:R-:W3:Y:S01]  /*9910*/  MUFU.TANH R57, R57 ;  /* 0x0000003900397308 */ /* 0x000ee20000002400 */
[----:B----4-:R-:W-:Y:S02]  /*9920*/  FSEL R68, R56, -INF , P3 ;  /* 0xff80000038447808 */ /* 0x010fe40001800000 */
[----:B------:R-:W-:Y:S02]  /*9930*/  FSEL R56, R27, -INF , P3 ;  /* 0xff8000001b387808 */ /* 0x000fe40001800000 */
[----:B------:R-:W-:Y:S02]  /*9940*/  FMNMX.FTZ R33, R68, R33, !PT ;  /* 0x0000002144217209 */ /* 0x000fe40007810000 */
[----:B------:R-:W-:Y:S01]  /*9950*/  ISETP.GT.AND P3, PT, R21, 0x51, PT ;  /* 0x000000511500780c */ /* 0x000fe20003f64270 */
[----:B------:R-:W4:Y:S01]  /*9960*/  MUFU.TANH R60, R60 ;  /* 0x0000003c003c7308 */ /* 0x000f220000002400 */
[----:B--2---:R-:W-:Y:S02]  /*9970*/  FSEL R44, R51, -INF , P5 ;  /* 0xff800000332c7808 */ /* 0x004fe40002800000 */
[----:B------:R-:W-:-:S02]  /*9980*/  ISETP.GT.AND P5, PT, R21, 0x48, PT ;  /* 0x000000481500780c */ /* 0x000fc40003fa4270 */
[----:B------:R-:W-:-:S03]  /*9990*/  FMNMX.FTZ R27, R12, R3, !PT ;  /* 0x000000030c1b7209 */ /* 0x000fc60007810000 */
[----:B------:R-:W2:Y:S01]  /*99a0*/  MUFU.TANH R55, R55 ;  /* 0x0000003700377308 */ /* 0x000ea20000002400 */
[----:B---3--:R-:W-:Y:S02]  /*99b0*/  FSEL R94, R57, -INF , P4 ;  /* 0xff800000395e7808 */ /* 0x008fe40002000000 */
[----:B------:R-:W-:Y:S02]  /*99c0*/  FMNMX.FTZ R27, R14, R27, !PT ;  /* 0x0000001b0e1b7209 */ /* 0x000fe40007810000 */
[----:B------:R-:W-:Y:S02]  /*99d0*/  FMNMX.FTZ R33, R94, R33, !PT ;  /* 0x000000215e217209 */ /* 0x000fe40007810000 */
[----:B------:R-:W-:Y:S01]  /*99e0*/  FMNMX.FTZ R27, R24, R27, !PT ;  /* 0x0000001b181b7209 */ /* 0x000fe20007810000 */
[----:B------:R-:W3:Y:S01]  /*99f0*/  MUFU.TANH R61, R61 ;  /* 0x0000003d003d7308 */ /* 0x000ee20000002400 */
[----:B----4-:R-:W-:Y:S02]  /*9a00*/  FSEL R96, R60, -INF , P5 ;  /* 0xff8000003c607808 */ /* 0x010fe40002800000 */
[----:B------:R-:W-:-:S02]  /*9a10*/  FMNMX.FTZ R27, R26, R27, !PT ;  /* 0x0000001b1a1b7209 */ /* 0x000fc40007810000 */
[----:B------:R-:W-:Y:S02]  /*9a20*/  FMNMX.FTZ R33, R96, R33, !PT ;  /* 0x0000002160217209 */ /* 0x000fe40007810000 */
[----:B------:R-:W-:Y:S01]  /*9a30*/  FMNMX.FTZ R27, R28, R27, !PT ;  /* 0x0000001b1c1b7209 */ /* 0x000fe20007810000 */
[----:B------:R-:W4:Y:S01]  /*9a40*/  MUFU.TANH R29, R29 ;  /* 0x0000001d001d7308 */ /* 0x000f220000002400 */
[----:B--2---:R-:W-:Y:S02]  /*9a50*/  FSEL R52, R55, -INF , P2 ;  /* 0xff80000037347808 */ /* 0x004fe40001000000 */
[----:B------:R-:W-:Y:S02]  /*9a60*/  ISETP.GT.AND P2, PT, R21, 0x50, PT ;  /* 0x000000501500780c */ /* 0x000fe40003f44270 */
        /* <DEDUP_REMOVED lines=18> */
[----:B------:R-:W-:-:S03]  /*9b90*/  FMNMX.FTZ R33, R102, R33, !PT ;  /* 0x0000002166217209 */ /* 0x000fc60007810000 */
[----:B------:R-:W3:Y:S01]  /*9ba0*/  MUFU.TANH R69, R69 ;  /* 0x0000004500457308 */ /* 0x000ee20000002400 */
[----:B----4-:R-:W-:Y:S02]  /*9bb0*/  FSEL R62, R62, -INF , P5 ;  /* 0xff8000003e3e7808 */ /* 0x010fe40002800000 */
[----:B------:R-:W-:-:S05]  /*9bc0*/  ISETP.GT.AND P5, PT, R21, 0x59, PT ;  /* 0x000000591500780c */ /* 0x000fca0003fa4270 */
[----:B------:R-:W4:Y:S01]  /*9bd0*/  MUFU.TANH R63, R63 ;  /* 0x0000003f003f7308 */ /* 0x000f220000002400 */
[----:B--2---:R-:W-:Y:S02]  /*9be0*/  FSEL R104, R31, -INF , P4 ;  /* 0xff8000001f687808 */ /* 0x004fe40002000000 */
[----:B------:R-:W-:Y:S02]  /*9bf0*/  FMNMX.FTZ R31, R44, R29, !PT ;  /* 0x0000001d2c1f7209 */ /* 0x000fe40007810000 */
[----:B------:R-:W-:Y:S02]  /*9c00*/  FMNMX.FTZ R33, R104, R33, !PT ;  /* 0x0000002168217209 */ /* 0x000fe40007810000 */
[----:B------:R-:W-:Y:S01]  /*9c10*/  FMNMX.FTZ R31, R48, R31, !PT ;  /* 0x0000001f301f7209 */ /* 0x000fe20007810000 */
[----:B------:R-:W2:Y:S01]  /*9c20*/  MUFU.TANH R66, R66 ;  /* 0x0000004200427308 */ /* 0x000ea20000002400 */
[----:B---3--:R-:W-:Y:S02]  /*9c30*/  FSEL R106, R69, -INF , P5 ;  /* 0xff800000456a7808 */ /* 0x008fe40002800000 */
[----:B------:R-:W-:-:S02]  /*9c40*/  FMNMX.FTZ R31, R52, R31, !PT ;  /* 0x0000001f341f7209 */ /* 0x000fc40007810000 */
[----:B------:R-:W-:Y:S02]  /*9c50*/  FMNMX.FTZ R33, R106, R33, !PT ;  /* 0x000000216a217209 */ /* 0x000fe40007810000 */
[----:B------:R-:W-:Y:S01]  /*9c60*/  FMNMX.FTZ R31, R56, R31, !PT ;  /* 0x0000001f381f7209 */ /* 0x000fe20007810000 */
[----:B------:R-:W-:Y:S02]  /*9c70*/  MUFU.TANH R67, R67 ;  /* 0x0000004300437308 */ /* 0x000fe40000002400 */
[----:B------:R-:W3:Y:S06]  /*9c80*/  SHFL.BFLY PT, R108, R33, 0x2, 0x1f ;  /* 0x0c401f00216c7f89 */ /* 0x000eec00000e0000 */
[----:B------:R-:W0:Y:S08]  /*9c90*/  MUFU.TANH R70, R70 ;  /* 0x0000004600467308 */ /* 0x000e300000002400 */
[----:B------:R-:W1:Y:S01]  /*9ca0*/  MUFU.TANH R71, R71 ;  /* 0x0000004700477308 */ /* 0x000e620000002400 */
[----:B---3--:R-:W-:-:S02]  /*9cb0*/  FMNMX.FTZ R108, R33, R108, !PT ;  /* 0x0000006c216c7209 */ /* 0x008fc40007810000 */
[----:B------:R-:W-:-:S03]  /*9cc0*/  FMNMX.FTZ R33, R60, R31, !PT ;  /* 0x0000001f3c217209 */ /* 0x000fc60007810000 */
[----:B------:R-:W3:Y:S01]  /*9cd0*/  SHFL.BFLY PT, R21, R108, 0x1, 0x1f ;  /* 0x0c201f006c157f89 */ /* 0x000ee200000e0000 */
[----:B------:R-:W-:Y:S02]  /*9ce0*/  FMNMX.FTZ R33, R62, R33, !PT ;  /* 0x000000213e217209 */ /* 0x000fe40007810000 */
[----:B---3--:R-:W-:Y:S01]  /*9cf0*/  FMNMX.FTZ R176, R108, R21, !PT ;  /* 0x000000156cb07209 */ /* 0x008fe20007810000 */
[----:B------:R-:W-:-:S03]  /*9d00*/  IMAD.U32 R21, RZ, RZ, UR5 ;  /* 0x00000005ff157e24 */ /* 0x000fc6000f8e00ff */
[C---:B------:R-:W-:Y:S01]  /*9d10*/  FSETP.NEU.FTZ.AND P6, PT, R176.reuse, -INF , PT ;  /* 0xff800000b000780b */ /* 0x040fe20003fdd000 */
[----:B------:R-:W-:-:S05]  /*9d20*/  FMUL.FTZ R25, R176, R21 ;  /* 0x00000015b0197220 */ /* 0x000fca0000410000 */
[----:B------:R-:W-:-:S05]  /*9d30*/  FSEL R25, R25, RZ, P6 ;  /* 0x000000ff19197208 */ /* 0x000fca0003000000 */
[-CC-:B------:R-:W-:Y:S01]  /*9d40*/  FFMA.FTZ R152, R46, R21.reuse, -R25.reuse ;  /* 0x000000152e987223 */ /* 0x180fe20000010819 */
[----:B----4-:R-:W-:Y:S01]  /*9d50*/  FSEL R46, R63, -INF , P1 ;  /* 0xff8000003f2e7808 */ /* 0x010fe20000800000 */
[-CC-:B-----5:R-:W-:Y:S01]  /*9d60*/  FFMA.FTZ R154, R50, R21.reuse, -R25.reuse ;  /* 0x00000015329a7223 */ /* 0x1a0fe20000010819 */
[-CC-:B------:R-:W-:Y:S01]  /*9d70*/  FFMA.FTZ R54, R54, R21.reuse, -R25.reuse ;  /* 0x0000001536367223 */ /* 0x180fe20000010819 */
[----:B--2---:R-:W-:Y:S01]  /*9d80*/  FSEL R50, R66, -INF , P2 ;  /* 0xff80000042327808 */ /* 0x004fe20001000000 */
[--C-:B------:R-:W-:Y:S01]  /*9d90*/  FFMA.FTZ R156, R58, R21, -R25.reuse ;  /* 0x000000153a9c7223 */ /* 0x100fe20000010819 */
[----:B------:R-:W-:Y:S01]  /*9da0*/  FMNMX.FTZ R33, R46, R33, !PT ;  /* 0x000000212e217209 */ /* 0x000fe20007810000 */
[----:B------:R2:W-:Y:S01]  /*9db0*/  MUFU.EX2 R27, R54 ;  /* 0x00000036001b7308 */ /* 0x0005e20000000800 */
[----:B0-----:R-:W-:Y:S01]  /*9dc0*/  FSEL R58, R70, -INF , P4 ;  /* 0xff800000463a7808 */ /* 0x001fe20002000000 */
[--C-:B------:R-:W-:Y:S01]  /*9dd0*/  FFMA.FTZ R15, R15, R21, -R25.reuse ;  /* 0x000000150f0f7223 */ /* 0x100fe20000010819 */
[----:B------:R-:W-:Y:S01]  /*9de0*/  FMNMX.FTZ R33, R50, R33, !PT ;  /* 0x0000002132217209 */ /* 0x000fe20007810000 */
[-CC-:B------:R-:W-:Y:S01]  /*9df0*/  FFMA.FTZ R74, R74, R21.reuse, -R25.reuse ;  /* 0x000000154a4a7223 */ /* 0x180fe20000010819 */
[----:B-1----:R-:W-:Y:S01]  /*9e00*/  FSEL R66, R71, -INF , P5 ;  /* 0xff80000047427808 */ /* 0x002fe20002800000 */
[-CC-:B------:R-:W-:Y:S01]  /*9e10*/  FFMA.FTZ R158, R76, R21.reuse, -R25.reuse ;  /* 0x000000154c9e7223 */ /* 0x180fe20000010819 */
[-CC-:B------:R-:W-:Y:S01]  /*9e20*/  FFMA.FTZ R78, R78, R21.reuse, -R25.reuse ;  /* 0x000000154e4e7223 */ /* 0x180fe20000010819 */
[----:B------:R-:W-:Y:S01]  /*9e30*/  MUFU.EX2 R152, R152 ;  /* 0x0000009800987308 */ /* 0x000fe20000000800 */
[----:B--2---:R-:W-:Y:S01]  /*9e40*/  FSEL R54, R67, -INF , P3 ;  /* 0xff80000043367808 */ /* 0x004fe20001800000 */
        /* <DEDUP_REMOVED lines=13> */
[-CC-:B------:R-:W-:Y:S01]  /*9f20*/  FFMA.FTZ R170, R96, R21.reuse, -R25.reuse ;  /* 0x0000001560aa7223 */ /* 0x180fe20000010819 */
[----:B------:R-:W1:Y:S01]  /*9f30*/  MUFU.EX2 R154, R154 ;  /* 0x0000009a009a7308 */ /* 0x000e620000000800 */
[-CC-:B------:R-:W-:Y:S01]  /*9f40*/  FFMA.FTZ R43, R98, R21.reuse, -R25.reuse ;  /* 0x00000015622b7223 */ /* 0x180fe20000010819 */
[----:B------:R-:W2:Y:S01]  /*9f50*/  SHFL.BFLY PT, R70, R41, 0x2, 0x1f ;  /* 0x0c401f0029467f89 */ /* 0x000ea200000e0000 */
[-CC-:B------:R-:W-:Y:S01]  /*9f60*/  FFMA.FTZ R172, R100, R21.reuse, -R25.reuse ;  /* 0x0000001564ac7223 */ /* 0x180fe20000010819 */
[-CC-:B------:R-:W-:Y:S01]  /*9f70*/  FFMA.FTZ R45, R102, R21.reuse, -R25.reuse ;  /* 0x00000015662d7223 */ /* 0x180fe20000010819 */
[----:B------:R-:W-:-:S03]  /*9f80*/  FFMA.FTZ R174, R104, R21, -R25 ;  /* 0x0000001568ae7223 */ /* 0x000fc60000010819 */
[----:B------:R-:W3:Y:S08]  /*9f90*/  MUFU.EX2 R156, R156 ;  /* 0x0000009c009c7308 */ /* 0x000ef00000000800 */
[----:B------:R-:W4:Y:S08]  /*9fa0*/  MUFU.EX2 R29, R74 ;  /* 0x0000004a001d7308 */ /* 0x000f300000000800 */
[----:B------:R-:W4:Y:S01]  /*9fb0*/  MUFU.EX2 R158, R158 ;  /* 0x0000009e009e7308 */ /* 0x000f220000000800 */
[----:B--2---:R-:W-:Y:S01]  /*9fc0*/  FMNMX.FTZ R70, R41, R70, !PT ;  /* 0x0000004629467209 */ /* 0x004fe20007810000 */
[-CC-:B------:R-:W-:Y:S01]  /*9fd0*/  FFMA.FTZ R41, R94, R21.reuse, -R25.reuse ;  /* 0x000000155e297223 */ /* 0x180fe20000010819 */
[----:B------:R-:W-:-:S03]  /*9fe0*/  FFMA.FTZ R25, R106, R21, -R25 ;  /* 0x000000156a197223 */ /* 0x000fc60000010819 */
[----:B------:R-:W2:Y:S02]  /*9ff0*/  SHFL.BFLY PT, R177, R70, 0x1, 0x1f ;  /* 0x0c201f0046b17f89 */ /* 0x000ea400000e0000 */
[----:B------:R-:W4:Y:S08]  /*a000*/  MUFU.EX2 R31, R78 ;  /* 0x0000004e001f7308 */ /* 0x000f300000000800 */
[----:B------:R-:W-:Y:S08]  /*a010*/  MUFU.EX2 R160, R160 ;  /* 0x000000a000a07308 */ /* 0x000ff00000000800 */
[----:B------:R-:W-:Y:S01]  /*a020*/  MUFU.EX2 R33, R82 ;  /* 0x0000005200217308 */ /* 0x000fe20000000800 */
[----:B--2---:R-:W-:-:S07]  /*a030*/  FMNMX.FTZ R177, R70, R177, !PT ;  /* 0x000000b146b17209 */ /* 0x004fce0007810000 */
[----:B------:R-:W-:Y:S01]  /*a040*/  MUFU.EX2 R162, R162 ;  /* 0x000000a200a27308 */ /* 0x000fe20000000800 */
[C---:B------:R-:W-:Y:S01]  /*a050*/  FSETP.NEU.FTZ.AND P1, PT, R177.reuse, -INF , PT ;  /* 0xff800000b100780b */ /* 0x040fe20003f3d000 */
[----:B------:R-:W-:-:S06]  /*a060*/  FMUL.FTZ R47, R177, R21 ;  /* 0x00000015b12f7220 */ /* 0x000fcc0000410000 */
[----:B------:R-:W-:Y:S01]  /*a070*/  MUFU.EX2 R35, R35 ;  /* 0x0000002300237308 */ /* 0x000fe20000000800 */
[----:B------:R-:W-:Y:S02]  /*a080*/  FSEL R47, R47, RZ, P1 ;  /* 0x000000ff2f2f7208 */ /* 0x000fe40000800000 */
[----:B------:R-:W-:Y:S02]  /*a090*/  ISETP.NE.AND P1, PT, R73, RZ, PT ;  /* 0x000000ff4900720c */ /* 0x000fe40003f25270 */
[----:B------:R-:W2:Y:S01]  /*a0a0*/  S2R R73, SR_TID.X ;  /* 0x0000000000497919 */ /* 0x000ea20000002100 */
[-CC-:B------:R-:W-:Y:S01]  /*a0b0*/  FFMA.FTZ R153, R12, R21.reuse, -R47.reuse ;  /* 0x000000150c997223 */ /* 0x180fe2000001082f */
[-CC-:B------:R-:W-:Y:S01]  /*a0c0*/  FFMA.FTZ R12, R3, R21.reuse, -R47.reuse ;  /* 0x00000015030c7223 */ /* 0x180fe2000001082f */
[-CC-:B------:R-:W-:Y:S01]  /*a0d0*/  FFMA.FTZ R155, R14, R21.reuse, -R47.reuse ;  /* 0x000000150e9b7223 */ /* 0x180fe2000001082f */
[-C--:B------:R-:W-:Y:S01]  /*a0e0*/  FFMA.FTZ R14, R24, R21.reuse, -R47 ;  /* 0x00000015180e7223 */ /* 0x080fe2000001082f */
        /* <DEDUP_REMOVED lines=8> */
[----:B------:R-:W-:Y:S01]  /*a170*/  FADD.FTZ R3, R27, R34 ;  /* 0x000000221b037221 */ /* 0x000fe20000010000 */
[-CC-:B------:R-:W-:Y:S01]  /*a180*/  FFMA.FTZ R26, R32, R21.reuse, -R47.reuse ;  /* 0x00000015201a7223 */ /* 0x180fe2000001082f */
[----:B------:R-:W0:Y:S01]  /*a190*/  MUFU.EX2 R12, R12 ;  /* 0x0000000c000c7308 */ /* 0x000e220000000800 */
        /* <DEDUP_REMOVED lines=8> */
[-C--:B------:R-:W-:Y:S01]  /*a220*/  FFMA.FTZ R56, R56, R21.reuse, -R47 ;  /* 0x0000001538387223 */ /* 0x080fe2000001082f */
[----:B------:R-:W-:Y:S01]  /*a230*/  FADD.FTZ R38, R158, R49 ;  /* 0x000000319e267221 */ /* 0x000fe20000010000 */
[-CC-:B------:R-:W-:Y:S01]  /*a240*/  FFMA.FTZ R60, R60, R21.reuse, -R47.reuse ;  /* 0x000000153c3c7223 */ /* 0x180fe2000001082f */
[-CC-:B------:R-:W-:Y:S01]  /*a250*/  FFMA.FTZ R62, R62, R21.reuse, -R47.reuse ;  /* 0x000000153e3e7223 */ /* 0x180fe2000001082f */
[----:B------:R-:W-:Y:S01]  /*a260*/  F2FP.BF16.F32.PACK_AB R152, R15, R152 ;  /* 0x000000980f98723e */ /* 0x000fe200000010ff */
[----:B------:R-:W-:Y:S01]  /*a270*/  FADD.FTZ R51, R31, R38 ;  /* 0x000000261f337221 */ /* 0x000fe20000010000 */
[-C--:B------:R-:W-:Y:S01]  /*a280*/  FFMA.FTZ R46, R46, R21.reuse, -R47 ;  /* 0x000000152e2e7223 */ /* 0x080fe2000001082f */
[----:B------:R-:W3:Y:S01]  /*a290*/  MUFU.EX2 R14, R14 ;  /* 0x0000000e000e7308 */ /* 0x000ee20000000800 */
[----:B0-----:R-:W-:Y:S01]  /*a2a0*/  FADD.FTZ R34, R153, R12 ;  /* 0x0000000c99227221 */ /* 0x001fe20000010000 */
[----:B------:R-:W-:Y:S01]  /*a2b0*/  FADD.FTZ R38, R160, R51 ;  /* 0x00000033a0267221 */ /* 0x000fe20000010000 */
[----:B--2---:R-:W-:Y:S01]  /*a2c0*/  SHF.R.U32.HI R73, RZ, 0x7, R73 ;  /* 0x00000007ff497819 */ /* 0x004fe20000011649 */
[-CC-:B------:R-:W-:Y:S01]  /*a2d0*/  FFMA.FTZ R50, R50, R21.reuse, -R47.reuse ;  /* 0x0000001532327223 */ /* 0x180fe2000001082f */
[-C--:B------:R-:W-:Y:S01]  /*a2e0*/  FFMA.FTZ R54, R54, R21.reuse, -R47 ;  /* 0x0000001536367223 */ /* 0x080fe2000001082f */
[----:B------:R-:W-:Y:S01]  /*a2f0*/  FADD.FTZ R51, R33, R38 ;  /* 0x0000002621337221 */ /* 0x000fe20000010000 */
[----:B------:R-:W-:Y:S01]  /*a300*/  IADD3 R194, -R73, 0xb, RZ ;  /* 0x0000000b49c27810 */ /* 0x000fe20007ffe1ff */
[----:B------:R-:W0:Y:S01]  /*a310*/  MUFU.EX2 R157, R157 ;  /* 0x0000009d009d7308 */ /* 0x000e220000000800 */
[----:B-1----:R-:W-:Y:S01]  /*a320*/  FADD.FTZ R3, R155, R34 ;  /* 0x000000229b037221 */ /* 0x002fe20000010000 */
[----:B------:R-:W-:Y:S01]  /*a330*/  FADD.FTZ R38, R162, R51 ;  /* 0x00000033a2267221 */ /* 0x000fe20000010000 */
[-CC-:B------:R-:W-:Y:S01]  /*a340*/  FFMA.FTZ R34, R52, R21.reuse, -R47.reuse ;  /* 0x0000001534227223 */ /* 0x180fe2000001082f */
[-CC-:B------:R-:W-:Y:S01]  /*a350*/  FFMA.FTZ R58, R58, R21.reuse, -R47.reuse ;  /* 0x000000153a3a7223 */ /* 0x180fe2000001082f */
[----:B------:R-:W-:Y:S01]  /*a360*/  FFMA.FTZ R47, R66, R21, -R47 ;  /* 0x00000015422f7223 */ /* 0x000fe2000001082f */
[----:B------:R-:W-:-:S02]  /*a370*/  F2FP.BF16.F32.PACK_AB R153, R12, R153 ;  /* 0x000000990c99723e */ /* 0x000fc400000010ff */
[----:B------:R-:W1:Y:S01]  /*a380*/  MUFU.EX2 R24, R24 ;  /* 0x0000001800187308 */ /* 0x000e620000000800 */
[----:B---3--:R-:W-:Y:S01]  /*a390*/  FADD.FTZ R36, R14, R3 ;  /* 0x000000030e247221 */ /* 0x008fe20000010000 */
[----:B------:R-:W-:Y:S01]  /*a3a0*/  @!P1 VIADD R3, R13, 0x22840 ;  /* 0x000228400d039836 */ /* 0x000fe20000000000 */
[----:B------:R-:W-:Y:S02]  /*a3b0*/  F2FP.BF16.F32.PACK_AB R154, R27, R154 ;  /* 0x0000009a1b9a723e */ /* 0x000fe400000010ff */
[----:B------:R-:W-:Y:S02]  /*a3c0*/  F2FP.BF16.F32.PACK_AB R156, R29, R156 ;  /* 0x0000009c1d9c723e */ /* 0x000fe400000010ff */
[----:B------:R-:W-:Y:S01]  /*a3d0*/  @!P1 PRMT R3, RZ, 0x654, R3 ;  /* 0x00000654ff039816 */ /* 0x000fe20000000003 */
[----:B------:R-:W2:Y:S01]  /*a3e0*/  MUFU.EX2 R159, R159 ;  /* 0x0000009f009f7308 */ /* 0x000ea20000000800 */
[----:B0-----:R-:W-:Y:S01]  /*a3f0*/  FADD.FTZ R49, R157, R36 ;  /* 0x000000249d317221 */ /* 0x001fe20000010000 */
[----:B------:R0:W-:Y:S06]  /*a400*/  BAR.ARV R194, 0x100 ;  /* 0x000400c20000751d */ /* 0x0001ec0000002000 */
[----:B------:R-:W3:Y:S01]  /*a410*/  MUFU.EX2 R26, R26 ;  /* 0x0000001a001a7308 */ /* 0x000ee20000000800 */
[----:B-1----:R-:W-:Y:S01]  /*a420*/  FADD.FTZ R36, R24, R49 ;  /* 0x0000003118247221 */ /* 0x002fe20000010000 */
[----:B------:R1:W-:Y:S01]  /*a430*/  @!P1 SYNCS.ARRIVE.TRANS64.RED.A1T0 RZ, [R3+URZ], RZ ;  /* 0x000000ff03ff99a7 */ /* 0x0003e2000810043f */
[----:B------:R-:W-:-:S02]  /*a440*/  F2FP.BF16.F32.PACK_AB R158, R31, R158 ;  /* 0x0000009e1f9e723e */ /* 0x000fc400000010ff */
[----:B------:R-:W-:Y:S02]  /*a450*/  F2FP.BF16.F32.PACK_AB R160, R33, R160 ;  /* 0x000000a021a0723e */ /* 0x000fe400000010ff */
[----:B------:R-:W-:Y:S01]  /*a460*/  F2FP.BF16.F32.PACK_AB R162, R35, R162 ;  /* 0x000000a223a2723e */ /* 0x000fe200000010ff */
[----:B------:R-:W1:Y:S01]  /*a470*/  MUFU.EX2 R161, R161 ;  /* 0x000000a100a17308 */ /* 0x000e620000000800 */
[----:B--2---:R-:W-:Y:S01]  /*a480*/  FADD.FTZ R49, R159, R36 ;  /* 0x000000249f317221 */ /* 0x004fe20000010000 */
[----:B------:R-:W-:Y:S02]  /*a490*/  F2FP.BF16.F32.PACK_AB R155, R14, R155 ;  /* 0x0000009b0e9b723e */ /* 0x000fe400000010ff */
[----:B------:R-:W-:-:S04]  /*a4a0*/  F2FP.BF16.F32.PACK_AB R157, R24, R157 ;  /* 0x0000009d189d723e */ /* 0x000fc800000010ff */
[----:B------:R-:W2:Y:S01]  /*a4b0*/  MUFU.EX2 R164, R164 ;  /* 0x000000a400a47308 */ /* 0x000ea20000000800 */
[C---:B---3--:R-:W-:Y:S01]  /*a4c0*/  FADD.FTZ R36, R26.reuse, R49 ;  /* 0x000000311a247221 */ /* 0x048fe20000010000 */
[----:B------:R-:W-:Y:S01]  /*a4d0*/  FADD.FTZ R49, R35, R38 ;  /* 0x0000002623317221 */ /* 0x000fe20000010000 */
[----:B------:R-:W-:-:S05]  /*a4e0*/  F2FP.BF16.F32.PACK_AB R159, R26, R159 ;  /* 0x0000009f1a9f723e */ /* 0x000fca00000010ff */
[----:B------:R-:W3:Y:S01]  /*a4f0*/  MUFU.EX2 R28, R28 ;  /* 0x0000001c001c7308 */ /* 0x000ee20000000800 */
[----:B-1----:R-:W-:-:S07]  /*a500*/  FADD.FTZ R3, R161, R36 ;  /* 0x00000024a1037221 */ /* 0x002fce0000010000 */
[----:B------:R-:W1:Y:S01]  /*a510*/  MUFU.EX2 R37, R37 ;  /* 0x0000002500257308 */ /* 0x000e620000000800 */
[----:B--2---:R-:W-:-:S07]  /*a520*/  FADD.FTZ R38, R164, R49 ;  /* 0x00000031a4267221 */ /* 0x004fce0000010000 */
[----:B------:R-:W2:Y:S01]  /*a530*/  MUFU.EX2 R163, R163 ;  /* 0x000000a300a37308 */ /* 0x000ea20000000800 */
[C---:B---3--:R-:W-:Y:S01]  /*a540*/  FADD.FTZ R36, R28.reuse, R3 ;  /* 0x000000031c247221 */ /* 0x048fe20000010000 */
[----:B------:R-:W-:-:S06]  /*a550*/  F2FP.BF16.F32.PACK_AB R161, R28, R161 ;  /* 0x000000a11ca1723e */ /* 0x000fcc00000010ff */
[----:B------:R-:W3:Y:S01]  /*a560*/  MUFU.EX2 R166, R166 ;  /* 0x000000a600a67308 */ /* 0x000ee20000000800 */
[C---:B-1----:R-:W-:Y:S01]  /*a570*/  FADD.FTZ R49, R37.reuse, R38 ;  /* 0x0000002625317221 */ /* 0x042fe20000010000 */
[----:B------:R-:W-:-:S06]  /*a580*/  F2FP.BF16.F32.PACK_AB R164, R37, R164 ;  /* 0x000000a425a4723e */ /* 0x000fcc00000010ff */
[----:B------:R-:W1:Y:S01]  /*a590*/  MUFU.EX2 R30, R30 ;  /* 0x0000001e001e7308 */ /* 0x000e620000000800 */
[----:B--2---:R-:W-:-:S07]  /*a5a0*/  FADD.FTZ R3, R163, R36 ;  /* 0x00000024a3037221 */ /* 0x004fce0000010000 */
[----:B------:R-:W2:Y:S01]  /*a5b0*/  MUFU.EX2 R39, R39 ;  /* 0x0000002700277308 */ /* 0x000ea20000000800 */
[----:B---3--:R-:W-:-:S07]  /*a5c0*/  FADD.FTZ R38, R166, R49 ;  /* 0x00000031a6267221 */ /* 0x008fce0000010000 */
[----:B------:R-:W3:Y:S01]  /*a5d0*/  MUFU.EX2 R165, R165 ;  /* 0x000000a500a57308 */ /* 0x000ee20000000800 */
[C---:B-1----:R-:W-:Y:S01]  /*a5e0*/  FADD.FTZ R36, R30.reuse, R3 ;  /* 0x000000031e247221 */ /* 0x042fe20000010000 */
[----:B------:R-:W-:-:S06]  /*a5f0*/  F2FP.BF16.F32.PACK_AB R163, R30, R163 ;  /* 0x000000a31ea3723e */ /* 0x000fcc00000010ff */
[----:B------:R-:W1:Y:S01]  /*a600*/  MUFU.EX2 R168, R168 ;  /* 0x000000a800a87308 */ /* 0x000e620000000800 */
[C---:B--2---:R-:W-:Y:S01]  /*a610*/  FADD.FTZ R49, R39.reuse, R38 ;  /* 0x0000002627317221 */ /* 0x044fe20000010000 */
[----:B------:R-:W-:-:S06]  /*a620*/  F2FP.BF16.F32.PACK_AB R166, R39, R166 ;  /* 0x000000a627a6723e */ /* 0x000fcc00000010ff */
[----:B------:R-:W2:Y:S01]  /*a630*/  MUFU.EX2 R32, R32 ;  /* 0x0000002000207308 */ /* 0x000ea20000000800 */
[----:B---3--:R-:W-:-:S07]  /*a640*/  FADD.FTZ R3, R165, R36 ;  /* 0x00000024a5037221 */ /* 0x008fce0000010000 */
[----:B------:R-:W3:Y:S01]  /*a650*/  MUFU.EX2 R41, R41 ;  /* 0x0000002900297308 */ /* 0x000ee20000000800 */
[----:B-1----:R-:W-:-:S07]  /*a660*/  FADD.FTZ R38, R168, R49 ;  /* 0x00000031a8267221 */ /* 0x002fce0000010000 */
[----:B------:R-:W1:Y:S01]  /*a670*/  MUFU.EX2 R167, R167 ;  /* 0x000000a700a77308 */ /* 0x000e620000000800 */
[C---:B--2---:R-:W-:Y:S01]  /*a680*/  FADD.FTZ R36, R32.reuse, R3 ;  /* 0x0000000320247221 */ /* 0x044fe20000010000 */
[----:B------:R-:W-:-:S06]  /*a690*/  F2FP.BF16.F32.PACK_AB R165, R32, R165 ;  /* 0x000000a520a5723e */ /* 0x000fcc00000010ff */
[----:B------:R-:W2:Y:S01]  /*a6a0*/  MUFU.EX2 R170, R170 ;  /* 0x000000aa00aa7308 */ /* 0x000ea20000000800 */
[C---:B---3--:R-:W-:Y:S01]  /*a6b0*/  FADD.FTZ R15, R41.reuse, R38 ;  /* 0x00000026290f7221 */ /* 0x048fe20000010000 */
[----:B------:R-:W-:-:S06]  /*a6c0*/  F2FP.BF16.F32.PACK_AB R168, R41, R168 ;  /* 0x000000a829a8723e */ /* 0x000fcc00000010ff */
        /* <DEDUP_REMOVED lines=28> */
[----:B---3--:R-:W-:-:S07]  /*a890*/  FADD.FTZ R12, R50, R15 ;  /* 0x0000000f320c7221 */ /* 0x008fce0000010000 */
[----:B------:R-:W3:Y:S01]  /*a8a0*/  MUFU.EX2 R25, R25 ;  /* 0x0000001900197308 */ /* 0x000ee20000000800 */
[C---:B-1----:R-:W-:Y:S01]  /*a8b0*/  FADD.FTZ R15, R173.reuse, R12 ;  /* 0x0000000cad0f7221 */ /* 0x042fe20000010000 */
[----:B------:R-:W-:-:S06]  /*a8c0*/  F2FP.BF16.F32.PACK_AB R173, R173, R50 ;  /* 0x00000032adad723e */ /* 0x000fcc00000010ff */
[----:B------:R-:W1:Y:S01]  /*a8d0*/  MUFU.EX2 R47, R47 ;  /* 0x0000002f002f7308 */ /* 0x000e620000000800 */
[----:B--2---:R-:W-:Y:S01]  /*a8e0*/  FADD.FTZ R12, R58, R15 ;  /* 0x0000000f3a0c7221 */ /* 0x004fe20000010000 */
[C---:B---3--:R-:W-:Y:S01]  /*a8f0*/  FADD.FTZ R3, R25.reuse, R38 ;  /* 0x0000002619037221 */ /* 0x048fe20000010000 */
[----:B------:R-:W-:Y:S02]  /*a900*/  F2FP.BF16.F32.PACK_AB R174, R25, R174 ;  /* 0x000000ae19ae723e */ /* 0x000fe400000010ff */
[C---:B-1----:R-:W-:Y:S01]  /*a910*/  FADD.FTZ R12, R47.reuse, R12 ;  /* 0x0000000c2f0c7221 */ /* 0x042fe20000010000 */
[----:B------:R-:W-:Y:S01]  /*a920*/  F2FP.BF16.F32.PACK_AB R175, R47, R58 ;  /* 0x0000003a2faf723e */ /* 0x000fe200000010ff */
[----:B0-----:R-:W-:Y:S06]  /*a930*/  @!P0 BRA `(.L_x_9734) ;  /* 0x0000000000048947 */ /* 0x001fec0003800000 */
[----:B------:R-:W-:Y:S01]  /*a940*/  BPT.TRAP 0x1 ;  /* 0x000000040000795c */ /* 0x000fe20000300000 */
.L_x_9734:
[----:B------:R0:W1:Y:S01]  /*a950*/  SYNCS.PHASECHK.TRANS64.TRYWAIT P2, [R13+URZ+0x22850], R72 ;  /* 0x022850480d0075a7 */ /* 0x000062000804017f */
[----:B------:R-:W-:Y:S05]  /*a960*/  @!P0 BRA `(.L_x_9735) ;  /* 0x0000000000048947 */ /* 0x000fea0003800000 */
[----:B------:R-:W-:Y:S01]  /*a970*/  BPT.TRAP 0x1 ;  /* 0x000000040000795c */ /* 0x000fe20000300000 */
.L_x_9735:
[----:B------:R-:W-:Y:S04]  /*a980*/  BSSY B0, `(.L_x_9736) ;  /* 0x0000004000007945 */ /* 0x000fe80003800000 */
[----:B-1----:R-:W-:Y:S05]  /*a990*/  @P2 BRA `(.L_x_9737) ;  /* 0x0000000000082947 */ /* 0x002fea0003800000 */
[----:B------:R-:W1:Y:S02]  /*a9a0*/  SYNCS.PHASECHK.TRANS64.TRYWAIT P2, [R13+URZ+0x22850], R72 ;  /* 0x022850480d0075a7 */ /* 0x000e64000804017f */
[----:B-1----:R-:W-:Y:S05]  /*a9b0*/  @!P2 BRA `(.L_x_9738) ;  /* 0x000001040000a947 */ /* 0x002fea0003800000 */
.L_x_9737:
[----:B------:R-:W-:Y:S05]  /*a9c0*/  BSYNC B0 ;  /* 0x0000000000007941 */ /* 0x000fea0003800000 */
.L_x_9736:
[----:B------:R-:W-:Y:S05]  /*a9d0*/  WARPSYNC.ALL ;  /* 0x0000000000007948 */ /* 0x000fea0003800000 */
[----:B------:R-:W-:Y:S01]  /*a9e0*/  R2UR UR4, R19 ;  /* 0x00000000130472ca */ /* 0x000fe200000e0000 */
[----:B------:R2:W-:Y:S01]  /*a9f0*/  BAR.SYNC.DEFER_BLOCKING R20, 0x100 ;  /* 0x000400140000751d */ /* 0x0005e20000010000 */
[----:B------:R-:W-:Y:S02]  /*aa00*/  IMAD.MOV.U32 R15, RZ, RZ, 0xc00 ;  /* 0x00000c00ff0f7424 */ /* 0x000fe400078e00ff */
[----:B------:R-:W-:Y:S02]  /*aa10*/  IMAD.MOV.U32 R27, RZ, RZ, 0x40000040 ;  /* 0x40000040ff1b7424 */ /* 0x000fe400078e00ff */
[----:B------:R-:W-:Y:S01]  /*aa20*/  IMAD.MOV.U32 R25, RZ, RZ, 0x40000040 ;  /* 0x40000040ff197424 */ /* 0x000fe200078e00ff */
[----:B------:R-:W-:Y:S01]  /*aa30*/  ULDC UR47, c[0x0][0x9d8] ;  /* 0x00027600002f7ab9 */ /* 0x000fe20000000800 */
[----:B------:R-:W-:Y:S01]  /*aa40*/  IMAD.MOV.U32 R29, RZ, RZ, 0x40000040 ;  /* 0x40000040ff1d7424 */ /* 0x000fe200078e00ff */
[----:B------:R-:W-:Y:S01]  /*aa50*/  R2UR UR11, R27 ;  /* 0x000000001b0b72ca */ /* 0x000fe200000e0000 */
[----:B01----:R-:W-:Y:S01]  /*aa60*/  @!P1 VIADD R13, R13, 0x22860 ;  /* 0x000228600d0d9836 */ /* 0x003fe20000000000 */
[----:B------:R-:W-:Y:S01]  /*aa70*/  R2UR UR15, R25 ;  /* 0x00000000190f72ca */ /* 0x000fe200000e0000 */
[----:B------:R-:W-:Y:S01]  /*aa80*/  ULDC UR46, c[0x0][0x988] ;  /* 0x00026200002e7ab9 */ /* 0x000fe20000000800 */
[----:B------:R-:W-:Y:S01]  /*aa90*/  UIADD3 UR4, UR4, 0x400, URZ ;  /* 0x0000040004047890 */ /* 0x000fe2000fffe03f */
[----:B------:R-:W-:-:S02]  /*aaa0*/  R2UR UR19, R27 ;  /* 0x000000001b1372ca */ /* 0x000fc400000e0000 */
[----:B------:R-:W-:Y:S01]  /*aab0*/  R2UR UR23, R29 ;  /* 0x000000001d1772ca */ /* 0x000fe200000e0000 */
[----:B------:R-:W-:Y:S01]  /*aac0*/  USHF.R.U32.HI UR4, URZ, 0x4, UR4 ;  /* 0x000000043f047899 */ /* 0x000fe20008011604 */
[----:B------:R-:W-:-:S03]  /*aad0*/  @!P1 PRMT R13, RZ, 0x654, R13 ;  /* 0x00000654ff0d9816 */ /* 0x000fc6000000000d */
[----:B------:R-:W-:-:S04]  /*aae0*/  ULOP3.LUT UR4, UR4, 0x3fff, URZ, 0xc0, !UPT ;  /* 0x00003fff04047892 */ /* 0x000fc8000f8ec03f */
[----:B------:R-:W-:-:S06]  /*aaf0*/  ULOP3.LUT UR37, UR4, 0x3000000, URZ, 0xfc, !UPT ;  /* 0x0300000004257892 */ /* 0x000fcc000f8efc3f */
[----:B------:R-:W-:Y:S02]  /*ab00*/  IMAD R14, R200, R15, UR37 ;  /* 0x00000025c80e7e24 */ /* 0x000fe4000f8e020f */
[----:B------:R-:W-:Y:S02]  /*ab10*/  IMAD.MOV.U32 R15, RZ, RZ, 0x40000040 ;  /* 0x40000040ff0f7424 */ /* 0x000fe400078e00ff */
[C---:B------:R-:W-:Y:S01]  /*ab20*/  VIADD R26, R14.reuse, 0x80 ;  /* 0x000000800e1a7836 */ /* 0x040fe20000000000 */
[C---:B------:R-:W-:Y:S01]  /*ab30*/  R2UR UR6, R14.reuse ;  /* 0x000000000e0672ca */ /* 0x040fe200000e0000 */
[C---:B------:R-:W-:Y:S01]  /*ab40*/  VIADD R24, R14.reuse, 0x100 ;  /* 0x000001000e187836 */ /* 0x040fe20000000000 */
[----:B------:R-:W-:Y:S01]  /*ab50*/  R2UR UR7, R15 ;  /* 0x000000000f0772ca */ /* 0x000fe200000e0000 */
[----:B------:R-:W-:Y:S01]  /*ab60*/  VIADD R28, R14, 0x200 ;  /* 0x000002000e1c7836 */ /* 0x000fe20000000000 */
[----:B------:R-:W-:Y:S01]  /*ab70*/  R2UR UR10, R26 ;  /* 0x000000001a0a72ca */ /* 0x000fe200000e0000 */
[----:B------:R-:W-:Y:S01]  /*ab80*/  VIADD R26, R14, 0x180 ;  /* 0x000001800e1a7836 */ /* 0x000fe20000000000 */
[----:B------:R-:W-:Y:S01]  /*ab90*/  R2UR UR14, R24 ;  /* 0x00000000180e72ca */ /* 0x000fe200000e0000 */
[----:B------:R-:W-:Y:S01]  /*aba0*/  VIADD R14, R14, 0x280 ;  /* 0x000002800e0e7836 */ /* 0x000fe20000000000 */
[----:B------:R-:W-:-:S02]  /*abb0*/  R2UR UR22, R28 ;  /* 0x000000001c1672ca */ /* 0x000fc400000e0000 */
[----:B------:R-:W-:Y:S02]  /*abc0*/  R2UR UR18, R26 ;  /* 0x000000001a1272ca */ /* 0x000fe400000e0000 */
[----:B------:R-:W-:Y:S01]  /*abd0*/  WARPGROUP.ARRIVE ;  /* 0x00000000000079c5 */ /* 0x000fe20000000000 */
[----:B------:R-:W-:Y:S02]  /*abe0*/  R2UR UR26, R14 ;  /* 0x000000000e1a72ca */ /* 0x000fe400000e0000 */
[----:B------:R-:W-:-:S03]  /*abf0*/  R2UR UR27, R15 ;  /* 0x000000000f1b72ca */ /* 0x000fc600000e0000 */
        /* <DEDUP_REMOVED lines=22> */
[----:B------:R0:W-:Y:S02]  /*ad60*/  @!P1 SYNCS.ARRIVE.TRANS64.RED.A1T0 RZ, [R13+URZ], RZ ;  /* 0x000000ff0dff99a7 */ /* 0x0001e4000810043f */
[----:B0-----:R-:W-:-:S05]  /*ad70*/  VIADD R13, R178, 0xfffffffe ;  /* 0xfffffffeb20d7836 */ /* 0x001fca0000000000 */
[----:B------:R-:W-:-:S13]  /*ad80*/  ISETP.GE.AND P2, PT, R13, R207, PT ;  /* 0x000000cf0d00720c */ /* 0x000fda0003f46270 */
[----:B--2---:R-:W-:Y:S05]  /*ad90*/  @!P2 BRA `(.L_x_9739) ;  /* 0x000000240034a947 */ /* 0x004fea0003800000 */
[----:B------:R-:W-:Y:S02]  /*ada0*/  IMAD.MOV.U32 R20, RZ, RZ, R177 ;  /* 0x000000ffff147224 */ /* 0x000fe400078e00b1 */
[----:B------:R-:W-:-:S07]  /*adb0*/  IMAD.MOV.U32 R221, RZ, RZ, R176 ;  /* 0x000000ffffdd7224 */ /* 0x000fce00078e00b0 */
.L_x_9749:
[----:B------:R-:W-:Y:S01]  /*adc0*/  VIADD R200, R200, 0x1 ;  /* 0x00000001c8c87836 */ /* 0x000fe20000000000 */
[----:B------:R-:W-:Y:S05]  /*add0*/  YIELD ;  /* 0x0000000000007946 */ /* 0x000fea0003800000 */
[----:B------:R-:W-:Y:S02]  /*ade0*/  ISETP.NE.AND P3, PT, R200, 0x2, PT ;  /* 0x00000002c800780c */ /* 0x000fe40003f65270 */
[C---:B------:R-:W-:Y:S01]  /*adf0*/  ISETP.GT.AND P2, PT, R13.reuse, R207, PT ;  /* 0x000000cf0d00720c */ /* 0x040fe20003f44270 */
[----:B------:R-:W-:Y:S01]  /*ae00*/  VIADD R13, R13, 0xffffffff ;  /* 0xffffffff0d0d7836 */ /* 0x000fe20000000000 */
[----:B0-----:R-:W-:-:S02]  /*ae10*/  SEL R14, RZ, 0x1, P3 ;  /* 0x00000001ff0e7807 */ /* 0x001fc40001800000 */
[----:B------:R-:W-:Y:S02]  /*ae20*/  SEL R200, R200, RZ, P3 ;  /* 0x000000ffc8c87207 */ /* 0x000fe40001800000 */
[----:B------:R-:W-:Y:S01]  /*ae30*/  LOP3.LUT R204, R204, R14, RZ, 0x3c, !PT ;  /* 0x0000000ecccc7212 */ /* 0x000fe200078e3cff */
[----:B------:R-:W-:Y:S06]  /*ae40*/  @!P0 BRA `(.L_x_9740) ;  /* 0x0000000000048947 */ /* 0x000fec0003800000 */
[----:B------:R-:W-:Y:S01]  /*ae50*/  BPT.TRAP 0x1 ;  /* 0x000000040000795c */ /* 0x000fe20000300000 */
.L_x_9740:
[----:B------:R-:W-:Y:S01]  /*ae60*/  IMAD R14, R200, 0x8, R19 ;  /* 0x00000008c80e7824 */ /* 0x000fe200078e0213 */
[----:B------:R-:W-:-:S04]  /*ae70*/  SHF.L.U32 R15, R204, 0x1f, RZ ;  /* 0x0000001fcc0f7819 */ /* 0x000fc800000006ff */
[----:B------:R0:W1:Y:S01]  /*ae80*/  SYNCS.PHASECHK.TRANS64.TRYWAIT P3, [R14+URZ+0x22830], R15 ;  /* 0x0228300f0e0075a7 */ /* 0x000062000806017f */
[----:B------:R-:W-:Y:S05]  /*ae90*/  @!P0 BRA `(.L_x_9741) ;  /* 0x0000000000048947 */ /* 0x000fea0003800000 */
[----:B------:R-:W-:Y:S01]  /*aea0*/  BPT.TRAP 0x1 ;  /* 0x000000040000795c */ /* 0x000fe20000300000 */
.L_x_9741:
[----:B------:R-:W-:Y:S02]  /*aeb0*/  IMAD R156, R200, 0x300, R0 ;  /* 0x00000300c89c7824 */ /* 0x000fe400078e0200 */
[----:B------:R-:W-:Y:S01]  /*aec0*/  IMAD.MOV.U32 R157, RZ, RZ, 0x40000040 ;  /* 0x40000040ff9d7424 */ /* 0x000fe200078e00ff */
[----:B-1----:R-:W-:Y:S06]  /*aed0*/  @P3 BRA `(.L_x_9742) ;  /* 0x0000000000083947 */ /* 0x002fec0003800000 */
[----:B------:R-:W1:Y:S02]  /*aee0*/  SYNCS.PHASECHK.TRANS64.TRYWAIT P3, [R14+URZ+0x22830], R15 ;  /* 0x0228300f0e0075a7 */ /* 0x000e64000806017f */
[----:B-1----:R-:W-:Y:S05]  /*aef0*/  @!P3 BRA `(.L_x_9743) ;  /* 0x000000fc00c4b947 */ /* 0x002fea0003800000 */
.L_x_9742:
[----:B------:R-:W-:Y:S05]  /*af00*/  WARPSYNC.ALL ;  /* 0x0000000000007948 */ /* 0x000fea0003800000 */
        /* <DEDUP_REMOVED lines=20> */
[----:B------:R-:W-:Y:S01]  /*b050*/  HGMMA.64x96x16.F32.BF16 R152, gdesc[UR4], RZ, !UPT, gsb0 ;  /* 0x01600000049879f0 */ /* 0x000fe2000c0018ff */
[----:B------:R-:W-:-:S02]  /*b060*/  R2UR UR13, R9 ;  /* 0x00000000090d72ca */ /* 0x000fc400000e0000 */
[----:B------:R-:W-:Y:S02]  /*b070*/  R2UR UR16, R6 ;  /* 0x00000000061072ca */ /* 0x000fe400000e0000 */
[----:B------:R-:W-:Y:S01]  /*b080*/  R2UR UR17, R7 ;  /* 0x00000000071172ca */ /* 0x000fe200000e0000 */
        /* <DEDUP_REMOVED lines=60> */
[----:B------:R-:W-:-:S04]  /*b450*/  FMUL.FTZ R199, R199, UR47 ;  /* 0x0000002fc7c77c20 */ /* 0x000fc80008410000 */
        /* <DEDUP_REMOVED lines=36> */
[----:B------:R-:W-:Y:S01]  /*b6a0*/  MUFU.TANH R196, R196 ;  /* 0x000000c400c47308 */ /* 0x000fe20000002400 */
[----:B---3--:R-:W-:-:S07]  /*b6b0*/  FMNMX.FTZ R21, R223, R21, !PT ;  /* 0x00000015df157209 */ /* 0x008fce0007810000 */
[----:B------:R-:W-:Y:S01]  /*b6c0*/  MUFU.TANH R155, R155 ;  /* 0x0000009b009b7308 */ /* 0x000fe20000002400 */
[----:B----4-:R-:W-:-:S05]  /*b6d0*/  FMNMX.FTZ R176, R197, R21, !PT ;  /* 0x00000015c5b07209 */ /* 0x010fca0007810000 */
        /* <DEDUP_REMOVED lines=40> */
[----:B------:R4:W-:Y:S01]  /*b960*/  MUFU.EX2 R227, R157 ;  /* 0x0000009d00e37308 */ /* 0x0009e20000000800 */
        /* <DEDUP_REMOVED lines=8> */
[----:B----4-:R-:W-:Y:S01]  /*b9f0*/  FMUL.FTZ R157, R178, UR47 ;  /* 0x0000002fb29d7c20 */ /* 0x010fe20008410000 */
[----:B------:R-:W-:Y:S01]  /*ba00*/  FMNMX.FTZ R178, R196, R20, !PT ;  /* 0x00000014c4b27209 */ /* 0x000fe20007810000 */
        /* <DEDUP_REMOVED lines=57> */
[----:B---3--:R-:W-:Y:S01]  /*bda0*/  FFMA.FTZ R221, R221, R3, R152 ;  /* 0x00000003dddd7223 */ /* 0x008fe20000010098 */
[----:B------:R-:W-:Y:S01]  /*bdb0*/  FMNMX.FTZ R178, R155, R178, !PT ;  /* 0x000000b29bb27209 */ /* 0x000fe20007810000 */
[----:B------:R-:W-:Y:S01]  /*bdc0*/  FMUL.FTZ R3, R170, UR47 ;  /* 0x0000002faa037c20 */ /* 0x000fe20008410000 */
[----:B------:R-:W-:Y:S01]  /*bdd0*/  FMUL.FTZ R170, R174, UR47 ;  /* 0x0000002faeaa7c20 */ /* 0x000fe20008410000 */
[----:B------:R-:W-:Y:S01]  /*bde0*/  FMUL.FTZ R174, R179, UR47 ;  /* 0x0000002fb3ae7c20 */ /* 0x000fe20008410000 */
[----:B------:R-:W-:Y:S01]  /*bdf0*/  FMNMX.FTZ R179, R158, R178, !PT ;  /* 0x000000b29eb37209 */ /* 0x000fe20007810000 */
[C---:B--2---:R-:W-:Y:S01]  /*be00*/  FADD.FTZ R221, R154.reuse, R221 ;  /* 0x000000dd9add7221 */ /* 0x044fe20000010000 */
[----:B------:R-:W-:Y:S01]  /*be10*/  F2FP.BF16.F32.PACK_AB R152, R154, R152 ;  /* 0x000000989a98723e */ /* 0x000fe200000010ff */
[----:B------:R-:W-:Y:S01]  /*be20*/  FMUL.FTZ R153, R171, UR47 ;  /* 0x0000002fab997c20 */ /* 0x000fe20008410000 */
[----:B------:R-:W-:Y:S01]  /*be30*/  FMNMX.FTZ R179, R159, R179, !PT ;  /* 0x000000b39fb37209 */ /* 0x000fe20007810000 */
[----:B------:R2:W3:Y:S08]  /*be40*/  MUFU.EX2 R154, R156 ;  /* 0x0000009c009a7308 */ /* 0x0004f00000000800 */
[----:B------:R-:W4:Y:S01]  /*be50*/  MUFU.TANH R3, R3 ;  /* 0x0000000300037308 */ /* 0x000f220000002400 */
[----:B--2---:R-:W-:Y:S01]  /*be60*/  FMUL.FTZ R156, R175, UR47 ;  /* 0x0000002faf9c7c20 */ /* 0x004fe20008410000 */
[----:B------:R-:W-:Y:S01]  /*be70*/  FMUL.FTZ R175, R182, UR47 ;  /* 0x0000002fb6af7c20 */ /* 0x000fe20008410000 */
[----:B------:R-:W-:-:S04]  /*be80*/  FMNMX.FTZ R182, R162, R179, !PT ;  /* 0x000000b3a2b67209 */ /* 0x000fc80007810000 */
[----:B------:R-:W-:Y:S01]  /*be90*/  FMNMX.FTZ R182, R163, R182, !PT ;  /* 0x000000b6a3b67209 */ /* 0x000fe20007810000 */
[----:B------:R-:W2:Y:S01]  /*bea0*/  MUFU.TANH R153, R153 ;  /* 0x0000009900997308 */ /* 0x000ea20000002400 */
[----:B---3--:R-:W-:Y:S01]  /*beb0*/  FADD.FTZ R171, R154, R221 ;  /* 0x000000dd9aab7221 */ /* 0x008fe20000010000 */
[----:B------:R-:W-:-:S03]  /*bec0*/  F2FP.BF16.F32.PACK_AB R154, R227, R154 ;  /* 0x0000009ae39a723e */ /* 0x000fc600000010ff */
[----:B------:R-:W-:-:S03]  /*bed0*/  FADD.FTZ R171, R227, R171 ;  /* 0x000000abe3ab7221 */ /* 0x000fc60000010000 */
[----:B------:R-:W3:Y:S08]  /*bee0*/  MUFU.TANH R170, R170 ;  /* 0x000000aa00aa7308 */ /* 0x000ef00000002400 */
[----:B------:R5:W-:Y:S08]  /*bef0*/  MUFU.TANH R178, R183 ;  /* 0x000000b700b27308 */ /* 0x000bf00000002400 */
[----:B------:R-:W0:Y:S01]  /*bf00*/  MUFU.TANH R156, R156 ;  /* 0x0000009c009c7308 */ /* 0x000e220000002400 */
[----:B-----5:R-:W-:-:S04]  /*bf10*/  FMNMX.FTZ R183, R166, R182, !PT ;  /* 0x000000b6a6b77209 */ /* 0x020fc80007810000 */
[----:B------:R-:W-:-:S03]  /*bf20*/  FMNMX.FTZ R183, R167, R183, !PT ;  /* 0x000000b7a7b77209 */ /* 0x000fc60007810000 */
[----:B------:R-:W5:Y:S08]  /*bf30*/  MUFU.TANH R157, R157 ;  /* 0x0000009d009d7308 */ /* 0x000f700000002400 */
[----:B------:R4:W-:Y:S08]  /*bf40*/  MUFU.TANH R179, R186 ;  /* 0x000000ba00b37308 */ /* 0x0009f00000002400 */
[----:B------:R-:W1:Y:S01]  /*bf50*/  MUFU.TANH R174, R174 ;  /* 0x000000ae00ae7308 */ /* 0x000e620000002400 */
[----:B----4-:R-:W-:-:S04]  /*bf60*/  FMNMX.FTZ R186, R3, R183, !PT ;  /* 0x000000b703ba7209 */ /* 0x010fc80007810000 */
[----:B--2---:R-:W-:-:S03]  /*bf70*/  FMNMX.FTZ R186, R153, R186, !PT ;  /* 0x000000ba99ba7209 */ /* 0x004fc60007810000 */
[----:B------:R-:W2:Y:S08]  /*bf80*/  MUFU.TANH R175, R175 ;  /* 0x000000af00af7308 */ /* 0x000eb00000002400 */
[----:B------:R3:W4:Y:S08]  /*bf90*/  MUFU.TANH R182, R187 ;  /* 0x000000bb00b67308 */ /* 0x0007300000002400 */
[----:B------:R5:W4:Y:S01]  /*bfa0*/  MUFU.TANH R183, R190 ;  /* 0x000000be00b77308 */ /* 0x000b220000002400 */
[----:B---3--:R-:W-:-:S04]  /*bfb0*/  FMNMX.FTZ R187, R170, R186, !PT ;  /* 0x000000baaabb7209 */ /* 0x008fc80007810000 */
[----:B0-----:R-:W-:-:S03]  /*bfc0*/  FMNMX.FTZ R187, R156, R187, !PT ;  /* 0x000000bb9cbb7209 */ /* 0x001fc60007810000 */
[----:B------:R2:W0:Y:S01]  /*bfd0*/  MUFU.TANH R186, R191 ;  /* 0x000000bf00ba7308 */ /* 0x0004220000002400 */
[----:B-----5:R-:W-:-:S04]  /*bfe0*/  FMNMX.FTZ R190, R157, R187, !PT ;  /* 0x000000bb9dbe7209 */ /* 0x020fc80007810000 */
[----:B-1----:R-:W-:-:S03]  /*bff0*/  FMNMX.FTZ R190, R174, R190, !PT ;  /* 0x000000beaebe7209 */ /* 0x002fc60007810000 */
[----:B------:R1:W3:Y:S01]  /*c000*/  MUFU.TANH R187, R194 ;  /* 0x000000c200bb7308 */ /* 0x0002e20000002400 */
[----:B--2---:R-:W-:-:S04]  /*c010*/  FMNMX.FTZ R191, R175, R190, !PT ;  /* 0x000000beafbf7209 */ /* 0x004fc80007810000 */
[----:B------:R-:W-:-:S03]  /*c020*/  FMNMX.FTZ R191, R178, R191, !PT ;  /* 0x000000bfb2bf7209 */ /* 0x000fc60007810000 */
[----:B------:R2:W5:Y:S01]  /*c030*/  MUFU.TANH R190, R195 ;  /* 0x000000c300be7308 */ /* 0x0005620000002400 */
[----:B-1----:R-:W-:-:S04]  /*c040*/  FMNMX.FTZ R194, R179, R191, !PT ;  /* 0x000000bfb3c27209 */ /* 0x002fc80007810000 */
[----:B----4-:R-:W-:-:S03]  /*c050*/  FMNMX.FTZ R194, R182, R194, !PT ;  /* 0x000000c2b6c27209 */ /* 0x010fc60007810000 */
[----:B------:R-:W1:Y:S01]  /*c060*/  MUFU.TANH R191, R198 ;  /* 0x000000c600bf7308 */ /* 0x000e620000002400 */
[----:B--2---:R-:W-:-:S04]  /*c070*/  FMNMX.FTZ R195, R183, R194, !PT ;  /* 0x000000c2b7c37209 */ /* 0x004fc80007810000 */
[----:B0-----:R-:W-:-:S03]  /*c080*/  FMNMX.FTZ R195, R186, R195, !PT ;  /* 0x000000c3bac37209 */ /* 0x001fc60007810000 */
[----:B------:R-:W0:Y:S01]  /*c090*/  MUFU.TANH R194, R199 ;  /* 0x000000c700c27308 */ /* 0x000e220000002400 */
[----:B---3--:R-:W-:-:S04]  /*c0a0*/  FMNMX.FTZ R195, R187, R195, !PT ;  /* 0x000000c3bbc37209 */ /* 0x008fc80007810000 */
[----:B-----5:R-:W-:-:S03]  /*c0b0*/  FMNMX.FTZ R195, R190, R195, !PT ;  /* 0x000000c3bec37209 */ /* 0x020fc60007810000 */
[----:B------:R-:W-:Y:S01]  /*c0c0*/  MUFU.EX2 R160, R160 ;  /* 0x000000a000a07308 */ /* 0x000fe20000000800 */
[----:B-1----:R-:W-:-:S07]  /*c0d0*/  FMNMX.FTZ R195, R191, R195, !PT ;  /* 0x000000c3bfc37209 */ /* 0x002fce0007810000 */
[----:B------:R-:W1:Y:S01]  /*c0e0*/  MUFU.EX2 R161, R161 ;  /* 0x000000a100a17308 */ /* 0x000e620000000800 */
[----:B0-----:R-:W-:-:S05]  /*c0f0*/  FMNMX.FTZ R198, R194, R195, !PT ;  /* 0x000000c3c2c67209 */ /* 0x001fca0007810000 */
[----:B------:R-:W0:Y:S02]  /*c100*/  SHFL.BFLY PT, R195, R198, 0x2, 0x1f ;  /* 0x0c401f00c6c37f89 */ /* 0x000e2400000e0000 */
[----:B------:R-:W-:Y:S08]  /*c110*/  MUFU.EX2 R164, R164 ;  /* 0x000000a400a47308 */ /* 0x000ff00000000800 */
[----:B------:R-:W-:Y:S08]  /*c120*/  MUFU.EX2 R165, R165 ;  /* 0x000000a500a57308 */ /* 0x000ff00000000800 */
[----:B------:R-:W-:Y:S01]  /*c130*/  MUFU.EX2 R168, R168 ;  /* 0x000000a800a87308 */ /* 0x000fe20000000800 */
[----:B0-----:R-:W-:-:S07]  /*c140*/  FMNMX.FTZ R198, R198, R195, !PT ;  /* 0x000000c3c6c67209 */ /* 0x001fce0007810000 */
[----:B------:R0:W-:Y:S01]  /*c150*/  MUFU.EX2 R195, R177 ;  /* 0x000000b100c37308 */ /* 0x0001e20000000800 */
        /* <DEDUP_REMOVED lines=34> */
[----:B------:R-:W2:Y:S01]  /*c380*/  S2R R194, SR_TID.X ;  /* 0x0000000000c27919 */ /* 0x000ea20000002100 */
[----:B-1----:R-:W-:-:S06]  /*c390*/  F2FP.BF16.F32.PACK_AB R156, R161, R160 ;  /* 0x000000a0a19c723e */ /* 0x002fcc00000010ff */
[----:B------:R-:W1:Y:S08]  /*c3a0*/  MUFU.EX2 R196, R196 ;  /* 0x000000c400c47308 */ /* 0x000e700000000800 */
[----:B------:R-:W3:Y:S01]  /*c3b0*/  MUFU.EX2 R155, R155 ;  /* 0x0000009b009b7308 */ /* 0x000ee20000000800 */
[-C--:B0-----:R-:W-:Y:S01]  /*c3c0*/  FMUL.FTZ R26, R26, R198.reuse ;  /* 0x000000c61a1a7220 */ /* 0x081fe20000410000 */
[-C--:B------:R-:W-:Y:S01]  /*c3d0*/  FMUL.FTZ R27, R27, R198.reuse ;  /* 0x000000c61b1b7220 */ /* 0x080fe20000410000 */
[-C--:B------:R-:W-:Y:S01]  /*c3e0*/  FMUL.FTZ R30, R30, R198.reuse ;  /* 0x000000c61e1e7220 */ /* 0x080fe20000410000 */
[-C--:B------:R-:W-:Y:S01]  /*c3f0*/  FMUL.FTZ R31, R31, R198.reuse ;  /* 0x000000c61f1f7220 */ /* 0x080fe20000410000 */
[-C--:B------:R-:W-:Y:S01]  /*c400*/  FMUL.FTZ R34, R34, R198.reuse ;  /* 0x000000c622227220 */ /* 0x080fe20000410000 */
[-C--:B------:R-:W-:Y:S01]  /*c410*/  FMUL.FTZ R35, R35, R198.reuse ;  /* 0x000000c623237220 */ /* 0x080fe20000410000 */
[----:B------:R-:W-:Y:S01]  /*c420*/  FMUL.FTZ R38, R38, R198 ;  /* 0x000000c626267220 */ /* 0x000fe20000410000 */
[----:B------:R0:W4:Y:S01]  /*c430*/  MUFU.EX2 R221, R158 ;  /* 0x0000009e00dd7308 */ /* 0x0001220000000800 */
[----:B-1----:R-:W-:Y:S01]  /*c440*/  FFMA.FTZ R12, R198, R12, R196 ;  /* 0x0000000cc60c7223 */ /* 0x002fe200000100c4 */
[-C--:B------:R-:W-:Y:S01]  /*c450*/  FMUL.FTZ R39, R39, R198.reuse ;  /* 0x000000c627277220 */ /* 0x080fe20000410000 */
[-C--:B------:R-:W-:Y:S01]  /*c460*/  FMUL.FTZ R42, R42, R198.reuse ;  /* 0x000000c62a2a7220 */ /* 0x080fe20000410000 */
[-C--:B------:R-:W-:Y:S01]  /*c470*/  FMUL.FTZ R43, R43, R198.reuse ;  /* 0x000000c62b2b7220 */ /* 0x080fe20000410000 */
[-C--:B------:R-:W-:Y:S01]  /*c480*/  FMUL.FTZ R46, R46, R198.reuse ;  /* 0x000000c62e2e7220 */ /* 0x080fe20000410000 */
[-C--:B------:R-:W-:Y:S01]  /*c490*/  FMUL.FTZ R47, R47, R198.reuse ;  /* 0x000000c62f2f7220 */ /* 0x080fe20000410000 */
[----:B------:R-:W-:Y:S01]  /*c4a0*/  FMUL.FTZ R50, R50, R198 ;  /* 0x000000c632327220 */ /* 0x000fe20000410000 */
[----:B------:R-:W1:Y:S01]  /*c4b0*/  MUFU.EX2 R159, R159 ;  /* 0x0000009f009f7308 */ /* 0x000e620000000800 */
[----:B0-----:R-:W-:Y:S01]  /*c4c0*/  FADD.FTZ R158, R160, R171 ;  /* 0x000000aba09e7221 */ /* 0x001fe20000010000 */
[----:B---3--:R-:W-:Y:S01]  /*c4d0*/  FADD.FTZ R12, R155, R12 ;  /* 0x0000000c9b0c7221 */ /* 0x008fe20000010000 */
[----:B--2---:R-:W-:Y:S01]  /*c4e0*/  SHF.R.U32.HI R194, RZ, 0x7, R194 ;  /* 0x00000007ffc27819 */ /* 0x004fe200000116c2 */
[----:B------:R-:W-:-:S02]  /*c4f0*/  @!P1 VIADD R160, R14, 0x22840 ;  /* 0x000228400ea09836 */ /* 0x000fc40000000000 */
[----:B------:R-:W-:Y:S01]  /*c500*/  FADD.FTZ R158, R161, R158 ;  /* 0x0000009ea19e7221 */ /* 0x000fe20000010000 */
[----:B------:R-:W-:Y:S01]  /*c510*/  FMUL.FTZ R51, R51, R198 ;  /* 0x000000c633337220 */ /* 0x000fe20000410000 */
[----:B------:R-:W-:Y:S01]  /*c520*/  IADD3 R194, -R194, 0xb, RZ ;  /* 0x0000000bc2c27810 */ /* 0x000fe20007ffe1ff */
[----:B------:R0:W2:Y:S01]  /*c530*/  MUFU.EX2 R227, R162 ;  /* 0x000000a200e37308 */ /* 0x0000a20000000800 */
[----:B------:R-:W-:Y:S01]  /*c540*/  FADD.FTZ R158, R164, R158 ;  /* 0x0000009ea49e7221 */ /* 0x000fe20000010000 */
[----:B----4-:R-:W-:Y:S01]  /*c550*/  FADD.FTZ R12, R221, R12 ;  /* 0x0000000cdd0c7221 */ /* 0x010fe20000010000 */
[----:B------:R-:W-:Y:S01]  /*c560*/  @!P1 PRMT R160, RZ, 0x654, R160 ;  /* 0x00000654ffa09816 */ /* 0x000fe200000000a0 */
[----:B------:R3:W-:Y:S06]  /*c570*/  BAR.ARV R194, 0x100 ;  /* 0x000400c20000751d */ /* 0x0007ec0000002000 */
[----:B------:R-:W4:Y:S01]  /*c580*/  MUFU.EX2 R163, R163 ;  /* 0x000000a300a37308 */ /* 0x000f220000000800 */
[----:B------:R-:W-:Y:S01]  /*c590*/  FADD.FTZ R158, R165, R158 ;  /* 0x0000009ea59e7221 */ /* 0x000fe20000010000 */
[----:B-1----:R-:W-:Y:S01]  /*c5a0*/  FADD.FTZ R12, R159, R12 ;  /* 0x0000000c9f0c7221 */ /* 0x002fe20000010000 */
[----:B------:R1:W-:Y:S01]  /*c5b0*/  @!P1 SYNCS.ARRIVE.TRANS64.RED.A1T0 RZ, [R160+URZ], RZ ;  /* 0x000000ffa0ff99a7 */ /* 0x0003e2000810043f */
[----:B0-----:R-:W-:Y:S01]  /*c5c0*/  F2FP.BF16.F32.PACK_AB R162, R173, R172 ;  /* 0x000000acada2723e */ /* 0x001fe200000010ff */
[-C--:B------:R-:W-:Y:S01]  /*c5d0*/  FMUL.FTZ R54, R54, R198.reuse ;  /* 0x000000c636367220 */ /* 0x080fe20000410000 */
[-C--:B------:R-:W-:Y:S01]  /*c5e0*/  FMUL.FTZ R55, R55, R198.reuse ;  /* 0x000000c637377220 */ /* 0x080fe20000410000 */
[----:B--2---:R-:W-:Y:S01]  /*c5f0*/  FADD.FTZ R12, R227, R12 ;  /* 0x0000000ce30c7221 */ /* 0x004fe20000010000 */
        /* <DEDUP_REMOVED lines=8> */
[----:B------:R1:W-:Y:S01]  /*c680*/  MUFU.EX2 R171, R3 ;  /* 0x0000000300ab7308 */ /* 0x0003e20000000800 */
[----:B----4-:R-:W-:Y:S01]  /*c690*/  FADD.FTZ R12, R163, R12 ;  /* 0x0000000ca30c7221 */ /* 0x010fe20000010000 */
        /* <DEDUP_REMOVED lines=9> */
[----:B0-----:R-:W-:Y:S01]  /*c730*/  FADD.FTZ R12, R161, R12 ;  /* 0x0000000ca10c7221 */ /* 0x001fe20000010000 */
[----:B------:R-:W-:Y:S01]  /*c740*/  F2FP.BF16.F32.PACK_AB R164, R195, R222 ;  /* 0x000000dec3a4723e */ /* 0x000fe200000010ff */
[----:B------:R-:W-:Y:S01]  /*c750*/  FADD.FTZ R3, R169, R3 ;  /* 0x00000003a9037221 */ /* 0x000fe20000010000 */
[-C--:B------:R-:W-:Y:S01]  /*c760*/  FMUL.FTZ R82, R82, R198.reuse ;  /* 0x000000c652527220 */ /* 0x080fe20000410000 */
[-C--:B------:R-:W-:Y:S01]  /*c770*/  FMUL.FTZ R83, R83, R198.reuse ;  /* 0x000000c653537220 */ /* 0x080fe20000410000 */
[----:B------:R-:W0:Y:S01]  /*c780*/  MUFU.EX2 R180, R180 ;  /* 0x000000b400b47308 */ /* 0x000e220000000800 */
[----:B------:R-:W-:Y:S01]  /*c790*/  FADD.FTZ R3, R172, R3 ;  /* 0x00000003ac037221 */ /* 0x000fe20000010000 */
[-C--:B------:R-:W-:Y:S01]  /*c7a0*/  FMUL.FTZ R86, R86, R198.reuse ;  /* 0x000000c656567220 */ /* 0x080fe20000410000 */
[-C--:B------:R-:W-:Y:S01]  /*c7b0*/  FMUL.FTZ R87, R87, R198.reuse ;  /* 0x000000c657577220 */ /* 0x080fe20000410000 */
[-C--:B------:R-:W-:Y:S01]  /*c7c0*/  FMUL.FTZ R90, R90, R198.reuse ;  /* 0x000000c65a5a7220 */ /* 0x080fe20000410000 */
[----:B------:R-:W-:Y:S01]  /*c7d0*/  FADD.FTZ R3, R173, R3 ;  /* 0x00000003ad037221 */ /* 0x000fe20000010000 */
[-C--:B------:R-:W-:Y:S01]  /*c7e0*/  FMUL.FTZ R91, R91, R198.reuse ;  /* 0x000000c65b5b7220 */ /* 0x080fe20000410000 */
[-C--:B------:R-:W-:Y:S01]  /*c7f0*/  FMUL.FTZ R94, R94, R198.reuse ;  /* 0x000000c65e5e7220 */ /* 0x080fe20000410000 */
[----:B------:R-:W1:Y:S01]  /*c800*/  MUFU.EX2 R181, R181 ;  /* 0x000000b500b57308 */ /* 0x000e620000000800 */
[----:B------:R-:W-:Y:S01]  /*c810*/  FADD.FTZ R3, R222, R3 ;  /* 0x00000003de037221 */ /* 0x000fe20000010000 */
[----:B--2---:R-:W-:Y:S01]  /*c820*/  FADD.FTZ R12, R167, R12 ;  /* 0x0000000ca70c7221 */ /* 0x004fe20000010000 */
[-C--:B------:R-:W-:Y:S01]  /*c830*/  FMUL.FTZ R95, R95, R198.reuse ;  /* 0x000000c65f5f7220 */ /* 0x080fe20000410000 */
[-C--:B------:R-:W-:Y:S01]  /*c840*/  FMUL.FTZ R98, R98, R198.reuse ;  /* 0x000000c662627220 */ /* 0x080fe20000410000 */
[----:B------:R-:W-:Y:S01]  /*c850*/  FADD.FTZ R3, R195, R3 ;  /* 0x00000003c3037221 */ /* 0x000fe20000010000 */
[----:B------:R-:W-:Y:S01]  /*c860*/  FADD.FTZ R12, R171, R12 ;  /* 0x0000000cab0c7221 */ /* 0x000fe20000010000 */
[-C--:B------:R-:W-:Y:S01]  /*c870*/  FMUL.FTZ R99, R99, R198.reuse ;  /* 0x000000c663637220 */ /* 0x080fe20000410000 */
[----:B------:R2:W4:Y:S01]  /*c880*/  MUFU.EX2 R165, R153 ;  /* 0x0000009900a57308 */ /* 0x0005220000000800 */
        /* <DEDUP_REMOVED lines=8> */
[C---:B-1----:R-:W-:Y:S01]  /*c910*/  F2FP.BF16.F32.PACK_AB R166, R181.reuse, R180 ;  /* 0x000000b4b5a6723e */ /* 0x042fe200000010ff */
[----:B------:R-:W-:Y:S01]  /*c920*/  FADD.FTZ R3, R181, R3 ;  /* 0x00000003b5037221 */ /* 0x000fe20000010000 */
[----:B--2---:R-:W-:Y:S01]  /*c930*/  F2FP.BF16.F32.PACK_AB R153, R155, R196 ;  /* 0x000000c49b99723e */ /* 0x004fe200000010ff */
[-C--:B------:R-:W-:Y:S01]  /*c940*/  FMUL.FTZ R114, R114, R198.reuse ;  /* 0x000000c672727220 */ /* 0x080fe20000410000 */
[----:B------:R-:W-:Y:S01]  /*c950*/  F2FP.BF16.F32.PACK_AB R155, R159, R221 ;  /* 0x000000dd9f9b723e */ /* 0x000fe200000010ff */
[-C--:B------:R-:W-:Y:S01]  /*c960*/  FMUL.FTZ R115, R115, R198.reuse ;  /* 0x000000c673737220 */ /* 0x080fe20000410000 */
[----:B------:R-:W-:Y:S01]  /*c970*/  F2FP.BF16.F32.PACK_AB R159, R167, R161 ;  /* 0x000000a1a79f723e */ /* 0x000fe200000010ff */
        /* <DEDUP_REMOVED lines=19> */
[-C--:B------:R-:W-:Y:S01]  /*cab0*/  FMUL.FTZ R139, R139, R198.reuse ;  /* 0x000000c68b8b7220 */ /* 0x080fe20000410000 */
[----:B------:R-:W-:Y:S01]  /*cac0*/  F2FP.BF16.F32.PACK_AB R163, R169, R199 ;  /* 0x000000c7a9a3723e */ /* 0x000fe200000010ff */
[-C--:B------:R-:W-:Y:S01]  /*cad0*/  FMUL.FTZ R142, R142, R198.reuse ;  /* 0x000000c68e8e7220 */ /* 0x080fe20000410000 */
[-C--:B------:R-:W-:Y:S01]  /*cae0*/  FMUL.FTZ R143, R143, R198.reuse ;  /* 0x000000c68f8f7220 */ /* 0x080fe20000410000 */
[-C--:B------:R-:W-:Y:S01]  /*caf0*/  FMUL.FTZ R146, R146, R198.reuse ;  /* 0x000000c692927220 */ /* 0x080fe20000410000 */
[----:B------:R-:W1:Y:S01]  /*cb00*/  MUFU.EX2 R175, R175 ;  /* 0x000000af00af7308 */ /* 0x000e620000000800 */
[----:B----4-:R-:W-:Y:S01]  /*cb10*/  FADD.FTZ R12, R173, R12 ;  /* 0x0000000cad0c7221 */ /* 0x010fe20000010000 */
[-C--:B------:R-:W-:Y:S01]  /*cb20*/  FMUL.FTZ R147, R147, R198.reuse ;  /* 0x000000c693937220 */ /* 0x080fe20000410000 */
[-C--:B------:R-:W-:Y:S01]  /*cb30*/  FMUL.FTZ R150, R150, R198.reuse ;  /* 0x000000c696967220 */ /* 0x080fe20000410000 */
[----:B------:R-:W-:-:S04]  /*cb40*/  FMUL.FTZ R151, R151, R198 ;  /* 0x000000c697977220 */ /* 0x000fc80000410000 */
        /* <DEDUP_REMOVED lines=43> */
[----:B------:R-:W-:Y:S02]  /*ce00*/  F2FP.BF16.F32.PACK_AB R174, R197, R223 ;  /* 0x000000dfc5ae723e */ /* 0x000fe400000010ff */
[C---:B0-----:R-:W-:Y:S01]  /*ce10*/  FADD.FTZ R12, R20.reuse, R12 ;  /* 0x0000000c140c7221 */ /* 0x041fe20000010000 */
[----:B------:R-:W-:Y:S01]  /*ce20*/  F2FP.BF16.F32.PACK_AB R175, R20, R191 ;  /* 0x000000bf14af723e */ /* 0x000fe200000010ff */
[----:B---3--:R-:W-:Y:S06]  /*ce30*/  @!P0 BRA `(.L_x_9744) ;  /* 0x0000000000048947 */ /* 0x008fec0003800000 */
[----:B------:R-:W-:Y:S01]  /*ce40*/  BPT.TRAP 0x1 ;  /* 0x000000040000795c */ /* 0x000fe20000300000 */
.L_x_9744:
[----:B------:R0:W1:Y:S01]  /*ce50*/  SYNCS.PHASECHK.TRANS64.TRYWAIT P3, [R14+URZ+0x22850], R15 ;  /* 0x0228500f0e0075a7 */ /* 0x000062000806017f */
[----:B------:R-:W-:Y:S05]  /*ce60*/  @!P0 BRA `(.L_x_9745) ;  /* 0x0000000000048947 */ /* 0x000fea0003800000 */
[----:B------:R-:W-:Y:S01]  /*ce70*/  BPT.TRAP 0x1 ;  /* 0x000000040000795c */ /* 0x000fe20000300000 */
.L_x_9745:
[----:B------:R-:W-:Y:S04]  /*ce80*/  BSSY B0, `(.L_x_9746) ;  /* 0x0000004000007945 */ /* 0x000fe80003800000 */
[----:B-1----:R-:W-:Y:S05]  /*ce90*/  @P3 BRA `(.L_x_9747) ;  /* 0x0000000000083947 */ /* 0x002fea0003800000 */
[----:B------:R-:W1:Y:S02]  /*cea0*/  SYNCS.PHASECHK.TRANS64.TRYWAIT P3, [R14+URZ+0x22850], R15 ;  /* 0x0228500f0e0075a7 */ /* 0x000e64000806017f */
[----:B-1----:R-:W-:Y:S05]  /*ceb0*/  @!P3 BRA `(.L_x_9748) ;  /* 0x000000dc00e8b947 */ /* 0x002fea0003800000 */
.L_x_9747:
[----:B------:R-:W-:Y:S05]  /*cec0*/  BSYNC B0 ;  /* 0x0000000000007941 */ /* 0x000fea0003800000 */
.L_x_9746:
[----:B------:R-:W2:Y:S01]  /*ced0*/  S2R R20, SR_TID.X ;  /* 0x0000000000147919 */ /* 0x000ea20000002100 */
[----:B------:R-:W-:Y:S05]  /*cee0*/  WARPSYNC.ALL ;  /* 0x0000000000007948 */ /* 0x000fea0003800000 */
[----:B------:R-:W-:Y:S02]  /*cef0*/  IMAD.MOV.U32 R178, RZ, RZ, 0xc00 ;  /* 0x00000c00ffb27424 */ /* 0x000fe400078e00ff */
[----:B------:R-:W-:Y:S02]  /*cf00*/  IMAD.MOV.U32 R179, RZ, RZ, 0x40000040 ;  /* 0x40000040ffb37424 */ /* 0x000fe400078e00ff */
[----:B------:R-:W-:-:S02]  /*cf10*/  IMAD R178, R200, R178, UR37 ;  /* 0x00000025c8b27e24 */ /* 0x000fc4000f8e02b2 */
[----:B01----:R-:W-:Y:S01]  /*cf20*/  @!P1 VIADD R14, R14, 0x22860 ;  /* 0x000228600e0e9836 */ /* 0x003fe20000000000 */
[----:B------:R-:W-:Y:S01]  /*cf30*/  R2UR UR7, R179 ;  /* 0x00000000b30772ca */ /* 0x000fe200000e0000 */
[----:B------:R-:W-:Y:S01]  /*cf40*/  IMAD.MOV.U32 R179, RZ, RZ, 0x40000040 ;  /* 0x40000040ffb37424 */ /* 0x000fe200078e00ff */
[----:B------:R-:W-:Y:S01]  /*cf50*/  R2UR UR6, R178 ;  /* 0x00000000b20672ca */ /* 0x000fe200000e0000 */
[----:B------:R-:W-:Y:S01]  /*cf60*/  IMAD.MOV.U32 R221, RZ, RZ, R176 ;  /* 0x000000ffffdd7224 */ /* 0x000fe200078e00b0 */
[----:B------:R-:W-:Y:S02]  /*cf70*/  @!P1 PRMT R14, RZ, 0x654, R14 ;  /* 0x00000654ff0e9816 */ /* 0x000fe4000000000e */
[----:B--2---:R-:W-:-:S05]  /*cf80*/  SHF.R.U32.HI R20, RZ, 0x7, R20 ;  /* 0x00000007ff147819 */ /* 0x004fca0000011614 */
[----:B------:R-:W-:Y:S02]  /*cf90*/  VIADD R15, R20, 0x8 ;  /* 0x00000008140f7836 */ /* 0x000fe40000000000 */
[----:B------:R-:W-:-:S03]  /*cfa0*/  IMAD.MOV.U32 R20, RZ, RZ, R177 ;  /* 0x000000ffff147224 */ /* 0x000fc600078e00b1 */
[----:B------:R0:W-:Y:S06]  /*cfb0*/  BAR.SYNC.DEFER_BLOCKING R15, 0x100 ;  /* 0x0004000f0000751d */ /* 0x0001ec0000010000 */
        /* <DEDUP_REMOVED lines=41> */
[----:B------:R0:W-:Y:S01]  /*d250*/  @!P1 SYNCS.ARRIVE.TRANS64.RED.A1T0 RZ, [R14+URZ], RZ ;  /* 0x000000ff0eff99a7 */ /* 0x0001e2000810043f */
[----:B------:R-:W-:Y:S05]  /*d260*/  @P2 BRA `(.L_x_9749) ;  /* 0xffffffd800d42947 */ /* 0x000fea000383ffff */
.L_x_9739:
[----:B------:R-:W-:Y:S05]  /*d270*/  WARPSYNC.ALL ;  /* 0x0000000000007948 */ /* 0x000fea0003800000 */
[----:B------:R-:W1:Y:S01]  /*d280*/  SHFL.BFLY PT, R0, R3, 0x2, 0x1f ;  /* 0x0c401f0003007f89 */ /* 0x000e6200000e0000 */
[----:B------:R-:W-:Y:S02]  /*d290*/  IMAD.MOV.U32 R20, RZ, RZ, -0x800000 ;  /* 0xff800000ff147424 */ /* 0x000fe400078e00ff */
[----:B------:R-:W-:Y:S01]  /*d2a0*/  IMAD.MOV.U32 R4, RZ, RZ, RZ ;  /* 0x000000ffff047224 */ /* 0x000fe200078e00ff */
[----:B------:R2:W-:Y:S06]  /*d2b0*/  BAR.ARV R194, 0x100 ;  /* 0x000400c20000751d */ /* 0x0005ec0000002000 */
[----:B------:R-:W-:-:S02]  /*d2c0*/  VIADD R200, R200, 0x1 ;  /* 0x00000001c8c87836 */ /* 0x000fc40000000000 */
[----:B------:R-:W-:Y:S06]  /*d2d0*/  BAR.ARV 0x8, 0x180 ;  /* 0x0206000000007b1d */ /* 0x000fec0000002000 */
[----:B------:R-:W-:Y:S01]  /*d2e0*/  ISETP.NE.AND P1, PT, R200, 0x2, PT ;  /* 0x00000002c800780c */ /* 0x000fe20003f25270 */
[----:B------:R-:W-:-:S03]  /*d2f0*/  VIADD R217, R217, 0x1 ;  /* 0x00000001d9d97836 */ /* 0x000fc60000000000 */
[----:B------:R-:W-:Y:S01]  /*d300*/  SEL R200, R200, RZ, P1 ;  /* 0x000000ffc8c87207 */ /* 0x000fe20000800000 */
[----:B-1----:R-:W-:-:S05]  /*d310*/  FADD.FTZ R0, R0, R3 ;  /* 0x0000000300007221 */ /* 0x002fca0000010000 */
[----:B------:R-:W1:Y:S02]  /*d320*/  SHFL.BFLY PT, R5, R0, 0x1, 0x1f ;  /* 0x0c201f0000057f89 */ /* 0x000e6400000e0000 */
[----:B-1----:R-:W-:-:S05]  /*d330*/  FADD.FTZ R7, R0, R5 ;  /* 0x0000000500077221 */ /* 0x002fca0000010000 */
[----:B------:R-:W-:-:S13]  /*d340*/  FSETP.NE.FTZ.AND P0, PT, R7, RZ, PT ;  /* 0x000000ff0700720b */ /* 0x000fda0003f15000 */
[----:B------:R-:W1:Y:S01]  /*d350*/  @P0 MUFU.LG2 R5, R7 ;  /* 0x0000000700050308 */ /* 0x000e620000000c00 */
[----:B------:R-:W-:-:S07]  /*d360*/  @P0 FMUL.FTZ R3, R21, 0.69314718246459960938 ;  /* 0x3f31721815030820 */ /* 0x000fce0000410000 */
[----:B------:R-:W3:Y:S01]  /*d370*/  @P0 MUFU.RCP R4, R7 ;  /* 0x0000000700040308 */ /* 0x000ee20000001000 */
[----:B-1----:R-:W-:-:S04]  /*d380*/  @P0 FMUL.FTZ R6, R5, 0.69314718246459960938 ;  /* 0x3f31721805060820 */ /* 0x002fc80000410000 */
[----:B------:R-:W-:Y:S02]  /*d390*/  @P0 FFMA.FTZ R20, R3, R176, R6 ;  /* 0x000000b003140223 */ /* 0x000fe40000010006 */
[----:B------:R-:W1:Y:S01]  /*d3a0*/  SHFL.BFLY PT, R3, R12, 0x2, 0x1f ;  /* 0x0c401f000c037f89 */ /* 0x000e6200000e0000 */
        /* <DEDUP_REMOVED lines=22> */
[----:B-1----:R-:W-:Y:S01]  /*d510*/  FADD.FTZ R5, R3, R12 ;  /* 0x0000000c03057221 */ /* 0x002fe20000010000 */
[-C--:B------:R-:W-:Y:S01]  /*d520*/  FMUL.FTZ R68, R68, R4.reuse ;  /* 0x0000000444447220 */ /* 0x080fe20000410000 */
[-C--:B------:R-:W-:Y:S01]  /*d530*/  FMUL.FTZ R69, R69, R4.reuse ;  /* 0x0000000445457220 */ /* 0x080fe20000410000 */
[-C--:B------:R-:W-:Y:S01]  /*d540*/  FMUL.FTZ R72, R72, R4.reuse ;  /* 0x0000000448487220 */ /* 0x080fe20000410000 */
[-C--:B------:R-:W-:Y:S01]  /*d550*/  FMUL.FTZ R73, R73, R4.reuse ;  /* 0x0000000449497220 */ /* 0x080fe20000410000 */
[----:B------:R-:W1:Y:S01]  /*d560*/  SHFL.BFLY PT, R0, R5, 0x1, 0x1f ;  /* 0x0c201f0005007f89 */ /* 0x000e6200000e0000 */
        /* <DEDUP_REMOVED lines=24> */
[----:B------:R-:W-:Y:S01]  /*d6f0*/  IMAD.MOV.U32 R0, RZ, RZ, RZ ;  /* 0x000000ffff007224 */ /* 0x000fe200078e00ff */
[----:B------:R-:W-:Y:S01]  /*d700*/  SEL R5, RZ, 0x1, P1 ;  /* 0x00000001ff057807 */ /* 0x000fe20000800000 */
        /* <DEDUP_REMOVED lines=15> */
[----:B------:R-:W1:Y:S01]  /*d800*/  @P0 MUFU.LG2 R3, R8 ;  /* 0x0000000800030308 */ /* 0x000e620000000c00 */
[----:B------:R-:W-:Y:S01]  /*d810*/  @P0 FMUL.FTZ R21, R21, 0.69314718246459960938 ;  /* 0x3f31721815150820 */ /* 0x000fe20000410000 */
[----:B------:R-:W-:Y:S01]  /*d820*/  FMUL.FTZ R149, R149, R4 ;  /* 0x0000000495957220 */ /* 0x000fe20000410000 */
[----:B------:R-:W-:-:S05]  /*d830*/  LOP3.LUT R204, R204, R5, RZ, 0x3c, !PT ;  /* 0x00000005cccc7212 */ /* 0x000fca00078e3cff */
[----:B------:R-:W3:Y:S01]  /*d840*/  @P0 MUFU.RCP R0, R8 ;  /* 0x0000000800000308 */ /* 0x000ee20000001000 */
[----:B-1----:R-:W-:Y:S01]  /*d850*/  @P0 FMUL.FTZ R6, R3, 0.69314718246459960938 ;  /* 0x3f31721803060820 */ /* 0x002fe20000410000 */
[----:B------:R-:W-:-:S03]  /*d860*/  IMAD.MOV.U32 R3, RZ, RZ, -0x800000 ;  /* 0xff800000ff037424 */ /* 0x000fc600078e00ff */
[----:B------:R-:W-:Y:S01]  /*d870*/  @P0 FFMA.FTZ R3, R21, R177, R6 ;  /* 0x000000b115030223 */ /* 0x000fe20000010006 */
[----:B------:R-:W-:Y:S01]  /*d880*/  PLOP3.LUT P0, PT, PT, PT, PT, 0x8, 0x0 ;  /* 0x000000000000781c */ /* 0x000fe20003f0e170 */
        /* <DEDUP_REMOVED lines=63> */
[----:B--2---:R-:W-:-:S07]  /*dc80*/  FMUL.FTZ R151, R151, R0 ;  /* 0x0000000097977220 */ /* 0x004fce0000410000 */
.L_x_9698:
[----:B------:R-:W-:Y:S05]  /*dc90*/  WARPSYNC.ALL ;  /* 0x0000000000007948 */ /* 0x000fea0003800000 */
[----:B------:R-:W1:Y:S08]  /*dca0*/  S2UR UR5, SR_CgaCtaId ;  /* 0x00000000000579c3 */ /* 0x000e700000008800 */
[----:B------:R-:W-:Y:S06]  /*dcb0*/  BAR.SYNC.DEFER_BLOCKING 0x5, 0x180 ;  /* 0x0146000000007b1d */ /* 0x000fec0000010000 */
[----:B------:R-:W-:Y:S01]  /*dcc0*/  UMOV UR4, 0x400 ;  /* 0x0000040000047882 */ /* 0x000fe20000000000 */
[----:B------:R-:W-:Y:S01]  /*dcd0*/  BSSY B0, `(.L_x_9750) ;  /* 0x00004e0000007945 */ /* 0x000fe20003800000 */
[----:B-1----:R-:W-:-:S06]  /*dce0*/  ULEA UR4, UR5, UR4, 0x18 ;  /* 0x0000000405047291 */ /* 0x002fcc000f8ec03f */
[----:B------:R-:W-:-:S05]  /*dcf0*/  IMAD.U32 R19, RZ, RZ, UR4 ;  /* 0x00000004ff137e24 */ /* 0x000fca000f8e00ff */
[----:B-----5:R1:W2:Y:S01]  /*dd00*/  LDS.128 R152, [R19+0x228d0] ;  /* 0x0228d00013987984 */ /* 0x0202a20000000c00 */
[----:B------:R-:W-:Y:S06]  /*dd10*/  BAR.ARV 0x4, 0x180 ;  /* 0x0106000000007b1d */ /* 0x000fec0000002000 */
[----:B------:R-:W-:Y:S05]  /*dd20*/  @P0 BRA `(.L_x_9751) ;  /* 0x0000003c00940947 */ /* 0x000fea0003800000 */
[----:B------:R-:W0:Y:S01]  /*dd30*/  LDL R4, [R1+0x70] ;  /* 0x0000700001047983 */ /* 0x000e220000100800 */
[C---:B------:R-:W-:Y:S01]  /*dd40*/  ISETP.NE.AND P0, PT, R212.reuse, RZ, PT ;  /* 0x000000ffd400720c */ /* 0x040fe20003f05270 */
[----:B------:R-:W-:Y:S01]  /*dd50*/  ULDC UR4, c[0x0][0xad4] ;  /* 0x0002b50000047ab9 */ /* 0x000fe20000000800 */
[----:B------:R-:W-:Y:S01]  /*dd60*/  F2FP.BF16.F32.PACK_AB R6, R29, R28 ;  /* 0x0000001c1d06723e */ /* 0x000fe200000010ff */
[----:B------:R-:W3:Y:S01]  /*dd70*/  S2R R0, SR_SWINHI ;  /* 0x0000000000007919 */ /* 0x000ee20000002f00 */
[----:B------:R-:W-:Y:S01]  /*dd80*/  SEL R212, R212, UR4, P0 ;  /* 0x00000004d4d47c07 */ /* 0x000fe20008000000 */
[----:B------:R-:W-:Y:S05]  /*dd90*/  WARPSYNC.ALL ;  /* 0x0000000000007948 */ /* 0x000fea0003800000 */
[----:B------:R-:W-:Y:S01]  /*dda0*/  F2FP.BF16.F32.PACK_AB R7, R31, R30 ;  /* 0x0000001e1f07723e */ /* 0x000fe200000010ff */
[----:B------:R-:W-:Y:S01]  /*ddb0*/  ULDC.64 UR4, c[0x0][0xc00] ;  /* 0x0003000000047ab9 */ /* 0x000fe20000000a00 */
[----:B------:R-:W-:Y:S01]  /*ddc0*/  F2FP.BF16.F32.PACK_AB R8, R33, R32 ;  /* 0x000000202108723e */ /* 0x000fe200000010ff */
[----:B------:R-:W-:Y:S01]  /*ddd0*/  ULDC.64 UR6, c[0x0][0xc08] ;  /* 0x0003020000067ab9 */ /* 0x000fe20000000a00 */
[----:B------:R-:W-:-:S02]  /*dde0*/  F2FP.BF16.F32.PACK_AB R9, R35, R34 ;  /* 0x000000222309723e */ /* 0x000fc400000010ff */
[----:B------:R-:W-:Y:S02]  /*ddf0*/  F2FP.BF16.F32.PACK_AB R10, R37, R36 ;  /* 0x00000024250a723e */ /* 0x000fe400000010ff */
[----:B------:R-:W-:Y:S01]  /*de00*/  F2FP.BF16.F32.PACK_AB R11, R39, R38 ;  /* 0x00000026270b723e */ /* 0x000fe200000010ff */
[----:B------:R-:W-:Y:S01]  /*de10*/  BAR.SYNC.DEFER_BLOCKING 0x1, 0x100 ;  /* 0x0044000000007b1d */ /* 0x000fe20000010000 */
[----:B------:R-:W-:-:S04]  /*de20*/  ISETP.NE.U32.AND P1, PT, RZ, UR4, PT ;  /* 0x00000004ff007c0c */ /* 0x000fc8000bf25070 */
[----:B------:R-:W-:Y:S02]  /*de30*/  ISETP.NE.AND.EX P1, PT, RZ, UR5, PT, P1 ;  /* 0x00000005ff007c0c */ /* 0x000fe4000bf25310 */
[----:B------:R-:W-:Y:S02]  /*de40*/  MOV R12, R19 ;  /* 0x00000013000c7202 */ /* 0x000fe40000000f00 */
[----:B---3--:R-:W-:-:S03]  /*de50*/  MOV R13, R0 ;  /* 0x00000000000d7202 */ /* 0x008fc60000000f00 */
[----:B0-----:R-:W-:-:S04]  /*de60*/  IMAD.WIDE R14, R4, 0x2, R12 ;  /* 0x00000002040e7825 */ /* 0x001fc800078e020c */
        /* <DEDUP_REMOVED lines=162> */
[----:B0-----:R-:W-:-:S04]  /*e890*/  IADD3 R0, P0, R14, 0xc060, RZ ;  /* 0x0000c0600e007810 */ /* 0x001fc80007f1e0ff */
[----:B------:R-:W-:Y:S01]  /*e8a0*/  LOP3.LUT R4, R0, 0x380, RZ, 0xc0, !PT ;  /* 0x0000038000047812 */ /* 0x000fe200078ec0ff */
[----:B------:R-:W-:Y:S01]  /*e8b0*/  IMAD.X R15, RZ, RZ, R15, P0 ;  /* 0x000000ffff0f7224 */ /* 0x000fe200000e060f */
[----:B------:R-:W-:Y:S02]  /*e8c0*/  IADD3 R6, P0, R214, UR4, RZ ;  /* 0x00000004d6067c10 */ /* 0x000fe4000ff1e0ff */
        /* <DEDUP_REMOVED lines=15> */
[----:B------:R-:W-:Y:S01]  /*e9c0*/  IMAD.MOV.U32 R15, RZ, RZ, 0x9b8 ;  /* 0x000009b8ff0f7424 */ /* 0x000fe200078e00ff */
[----:B------:R-:W-:-:S04]  /*e9d0*/  ISETP.GT.AND P2, PT, R212, 0x1, PT ;  /* 0x00000001d400780c */ /* 0x000fc80003f44270 */
[----:B------:R-:W-:-:S04]  /*e9e0*/  SEL R15, R15, 0x978, P2 ;  /* 0x000009780f0f7807 */ /* 0x000fc80001000000 */
[----:B0-----:R3:W0:Y:S08]  /*e9f0*/  LDC.64 R10, c[0x0][R15+0x220] ;  /* 0x000088000f0a7b82 */ /* 0x0016300000000a00 */
[----:B------:R3:W4:Y:S01]  /*ea00*/  LDC.64 R8, c[0x0][R15+0x218] ;  /* 0x000086000f087b82 */ /* 0x0007220000000a00 */
[----:B------:R-:W-:Y:S05]  /*ea10*/  @P0 BRA `(.L_x_9752) ;  /* 0x0000000000100947 */ /* 0x000fea0003800000 */
[----:B------:R-:W-:Y:S05]  /*ea20*/  @!P1 BRA `(.L_x_9752) ;  /* 0x00000000000c9947 */ /* 0x000fea0003800000 */
[----:B-----5:R-:W2:Y:S04]  /*ea30*/  LDG.E R0, desc[UR40][R6.64] ;  /* 0x0000002806007981 */ /* 0x020ea8000c1e1900 */
[----:B---3--:R-:W2:Y:S02]  /*ea40*/  LDG.E R6, desc[UR40][R6.64+0x4] ;  /* 0x0000042806067981 */ /* 0x008ea4000c1e1900 */
[----:B--2---:R-:W-:-:S07]  /*ea50*/  IMAD.IADD R0, R6, 0x1, -R0 ;  /* 0x0000000106007824 */ /* 0x004fce00078e0a00 */
.L_x_9752:
[----:B------:R-:W2:Y:S01]  /*ea60*/  LDL.LU R5, [R1+0x4c] ;  /* 0x00004c0001057983 */ /* 0x000ea20000300800 */
[----:B------:R-:W1:Y:S03]  /*ea70*/  LDC R157, c[0x0][0xbe8] ;  /* 0x0002fa00ff9d7b82 */ /* 0x000e660000000800 */
[----:B------:R-:W2:Y:S01]  /*ea80*/  LDL R160, [R1+0x6c] ;  /* 0x00006c0001a07983 */ /* 0x000ea20000100800 */
[----:B------:R-:W-:-:S03]  /*ea90*/  ISETP.NE.U32.AND P0, PT, RZ, UR4, PT ;  /* 0x00000004ff007c0c */ /* 0x000fc6000bf05070 */
[----:B------:R-:W2:Y:S01]  /*eaa0*/  LDL R159, [R1+0x68] ;  /* 0x00006800019f7983 */ /* 0x000ea20000100800 */
[----:B---3--:R-:W3:Y:S01]  /*eab0*/  LDC.64 R6, c[0x0][R15+0x228] ;  /* 0x00008a000f067b82 */ /* 0x008ee20000000a00 */
[----:B------:R-:W-:Y:S02]  /*eac0*/  ISETP.NE.AND.EX P0, PT, RZ, UR5, PT, P0 ;  /* 0x00000005ff007c0c */ /* 0x000fe4000bf05300 */
[----:B------:R-:W3:Y:S02]  /*ead0*/  LDL R158, [R1+0x54] ;  /* 0x00005400019e7983 */ /* 0x000ee40000100800 */
[----:B------:R-:W-:Y:S02]  /*eae0*/  SEL R213, R213, RZ, !P0 ;  /* 0x000000ffd5d57207 */ /* 0x000fe40004000000 */
[----:B-1----:R-:W-:-:S03]  /*eaf0*/  ISETP.NE.AND P1, PT, R157, 0x1, PT ;  /* 0x000000019d00780c */ /* 0x002fc60003f25270 */
[----:B0-----:R-:W-:Y:S02]  /*eb00*/  IMAD R11, R11, R213, RZ ;  /* 0x000000d50b0b7224 */ /* 0x001fe400078e02ff */
[----:B----4-:R-:W-:-:S08]  /*eb10*/  IMAD R14, R9, R211, RZ ;  /* 0x000000d3090e7224 */ /* 0x010fd000078e02ff */
[----:B--2---:R-:W0:Y:S01]  /*eb20*/  @P1 LDC R152, c[0x0][0xbec] ;  /* 0x0002fb00ff981b82 */ /* 0x004e220000000800 */
[----:B------:R-:W-:-:S07]  /*eb30*/  IMAD.WIDE.U32 R8, R8, R211, RZ ;  /* 0x000000d308087225 */ /* 0x000fce00078e00ff */
[----:B------:R-:W1:Y:S01]  /*eb40*/  @P1 LDC R156, c[0x0][0xbf0] ;  /* 0x0002fc00ff9c1b82 */ /* 0x000e620000000800 */
[----:B------:R-:W-:Y:S02]  /*eb50*/  IMAD.IADD R14, R9, 0x1, R14 ;  /* 0x00000001090e7824 */ /* 0x000fe400078e020e */
[----:B-----5:R-:W-:Y:S01]  /*eb60*/  IMAD R0, R0, R157, RZ ;  /* 0x0000009d00007224 */ /* 0x020fe200078e02ff */
[----:B------:R-:W-:-:S05]  /*eb70*/  SEL R5, R5, RZ, !P0 ;  /* 0x000000ff05057207 */ /* 0x000fca0004000000 */
[C---:B------:R-:W-:Y:S02]  /*eb80*/  IMAD R5, R10.reuse, R5, R11 ;  /* 0x000000050a057224 */ /* 0x040fe400078e020b */
[----:B------:R-:W-:-:S04]  /*eb90*/  IMAD.WIDE.U32 R10, R10, R213, RZ ;  /* 0x000000d50a0a7225 */ /* 0x000fc800078e00ff */
[----:B------:R-:W-:Y:S01]  /*eba0*/  IMAD.IADD R11, R11, 0x1, R5 ;  /* 0x000000010b0b7824 */ /* 0x000fe200078e0205 */
[--C-:B------:R-:W-:Y:S02]  /*ebb0*/  IADD3 R10, P0, P3, R10, R8, R4.reuse ;  /* 0x000000080a0a7210 */ /* 0x100fe40007b1e004 */
[----:B------:R-:W-:Y:S02]  /*ebc0*/  SHF.R.S32.HI R5, RZ, 0x1f, R4 ;  /* 0x0000001fff057819 */ /* 0x000fe40000011404 */
[----:B------:R-:W-:Y:S02]  /*ebd0*/  SEL R8, R219, RZ, P2 ;  /* 0x000000ffdb087207 */ /* 0x000fe40001000000 */
[----:B------:R-:W-:Y:S01]  /*ebe0*/  IADD3.X R11, R11, R14, R5, P0, P3 ;  /* 0x0000000e0b0b7210 */ /* 0x000fe200007e6405 */
[----:B------:R-:W-:Y:S02]  /*ebf0*/  IMAD R14, R218, 0x80, R160 ;  /* 0x00000080da0e7824 */ /* 0x000fe400078e02a0 */
[----:B---3--:R-:W-:-:S02]  /*ec00*/  IMAD R21, R7, R8, RZ ;  /* 0x0000000807157224 */ /* 0x008fc400078e02ff */
[----:B------:R-:W-:-:S04]  /*ec10*/  IMAD.WIDE.U32 R8, R6, R8, RZ ;  /* 0x0000000806087225 */ /* 0x000fc800078e00ff */
[----:B0-----:R-:W-:-:S04]  /*ec20*/  @P1 IMAD.HI.U32 R6, R14, R152, RZ ;  /* 0x000000980e061227 */ /* 0x001fc800078e00ff */
[----:B------:R-:W-:Y:S01]  /*ec30*/  IMAD.MOV.U32 R152, RZ, RZ, R14 ;  /* 0x000000ffff987224 */ /* 0x000fe200078e000e */
[----:B-1----:R-:W-:Y:S02]  /*ec40*/  @P1 SHF.R.U32.HI R152, RZ, R156, R6 ;  /* 0x0000009cff981219 */ /* 0x002fe40000011606 */
[----:B------:R0:W1:Y:S03]  /*ec50*/  LDC.64 R6, c[0x0][R15+0x210] ;  /* 0x000084000f067b82 */ /* 0x0000660000000a00 */
[----:B0-----:R-:W-:-:S04]  /*ec60*/  IMAD.MOV R15, RZ, RZ, -R152 ;  /* 0x000000ffff0f7224 */ /* 0x001fc800078e0a98 */
[----:B------:R-:W-:Y:S01]  /*ec70*/  IMAD R15, R157, R15, R14 ;  /* 0x0000000f9d0f7224 */ /* 0x000fe200078e020e */
[----:B------:R-:W-:Y:S01]  /*ec80*/  IADD3 R8, P0, P3, R152, R10, R8 ;  /* 0x0000000a98087210 */ /* 0x000fe20007b1e008 */
[----:B------:R-:W-:Y:S01]  /*ec90*/  IMAD.IADD R21, R9, 0x1, R21 ;  /* 0x0000000109157824 */ /* 0x000fe200078e0215 */
[----:B------:R-:W-:Y:S02]  /*eca0*/  SHF.R.S32.HI R9, RZ, 0x1f, R152 ;  /* 0x0000001fff097819 */ /* 0x000fe40000011498 */
[----:B------:R-:W-:Y:S02]  /*ecb0*/  SHF.R.S32.HI R10, RZ, 0x1f, R15 ;  /* 0x0000001fff0a7819 */ /* 0x000fe4000001140f */
[----:B------:R-:W-:Y:S01]  /*ecc0*/  IADD3.X R9, R9, R11, R21, P0, P3 ;  /* 0x0000000b09097210 */ /* 0x000fe200007e6415 */
[----:B-1----:R-:W-:-:S04]  /*ecd0*/  IMAD R7, R7, R15, RZ ;  /* 0x0000000f07077224 */ /* 0x002fc800078e02ff */
[C---:B------:R-:W-:Y:S02]  /*ece0*/  IMAD R7, R6.reuse, R10, R7 ;  /* 0x0000000a06077224 */ /* 0x040fe400078e0207 */
[----:B------:R-:W0:Y:S01]  /*ecf0*/  LDC.64 R10, c[0x0][0xba8] ;  /* 0x0002ea00ff0a7b82 */ /* 0x000e220000000a00 */
[----:B------:R-:W-:-:S07]  /*ed00*/  IMAD.WIDE.U32 R8, R6, R15, R8 ;  /* 0x0000000f06087225 */ /* 0x000fce00078e0008 */
[----:B0-----:R-:W0:Y:S08]  /*ed10*/  @!P2 LDC R10, c[0x0][0xb50] ;  /* 0x0002d400ff0aab82 */ /* 0x001e300000000800 */
[----:B------:R-:W1:Y:S01]  /*ed20*/  @!P2 LDC R11, c[0x0][0xb54] ;  /* 0x0002d500ff0bab82 */ /* 0x000e620000000800 */
[----:B------:R-:W-:Y:S02]  /*ed30*/  IMAD.IADD R7, R9, 0x1, R7 ;  /* 0x0000000109077824 */ /* 0x000fe400078e0207 */
[----:B------:R-:W-:Y:S01]  /*ed40*/  IMAD R21, R218, 0x80, R159 ;  /* 0x00000080da157824 */ /* 0x000fe200078e029f */
[----:B0-----:R-:W-:-:S04]  /*ed50*/  LEA R10, P0, R8, R10, 0x2 ;  /* 0x0000000a080a7211 */ /* 0x001fc800078010ff */
[----:B-1----:R-:W-:Y:S01]  /*ed60*/  LEA.HI.X R11, R8, R11, R7, 0x2, P0 ;  /* 0x0000000b080b7211 */ /* 0x002fe200000f1407 */
[----:B------:R-:W-:Y:S04]  /*ed70*/  SHFL.IDX PT, R6, R10, RZ, 0x1c1f ;  /* 0x001c1fff0a067589 */ /* 0x000fe800000e0000 */
[----:B------:R-:W0:Y:S04]  /*ed80*/  SHFL.IDX PT, R7, R11, RZ, 0x1c1f ;  /* 0x001c1fff0b077589 */ /* 0x000e2800000e0000 */
[----:B------:R1:W-:Y:S04]  /*ed90*/  SHFL.IDX PT, R8, R10, 0x1, 0x1c1f ;  /* 0x003c1f000a087f89 */ /* 0x0003e800000e0000 */
[----:B------:R-:W2:Y:S01]  /*eda0*/  SHFL.IDX PT, R9, R11, 0x1, 0x1c1f ;  /* 0x003c1f000b097f89 */ /* 0x000ea200000e0000 */
[----:B------:R-:W-:Y:S01]  /*edb0*/  LOP3.LUT P0, RZ, R158, 0x3, RZ, 0xc0, !PT ;  /* 0x000000039eff7812 */ /* 0x000fe2000780c0ff */
[----:B-1----:R-:W-:-:S03]  /*edc0*/  VIADD R10, R21, 0x8 ;  /* 0x00000008150a7836 */ /* 0x002fc60000000000 */
[-C--:B------:R-:W-:Y:S02]  /*edd0*/  ISETP.GE.OR P3, PT, R21, R0.reuse, P0 ;  /* 0x000000001500720c */ /* 0x080fe40000766670 */
[----:B------:R-:W-:-:S11]  /*ede0*/  ISETP.GE.OR P0, PT, R10, R0, P0 ;  /* 0x000000000a00720c */ /* 0x000fd60000706670 */
[----:B0-----:R0:W-:Y:S04]  /*edf0*/  @!P3 ST.E desc[UR40][R6.64], R20 ;  /* 0x000000140600b985 */ /* 0x0011e8000c101928 */
[----:B--2---:R0:W-:Y:S01]  /*ee00*/  @!P0 ST.E desc[UR40][R8.64], R3 ;  /* 0x0000000308008985 */ /* 0x0041e2000c101928 */
[----:B------:R-:W-:Y:S05]  /*ee10*/  @P2 BRA `(.L_x_9753) ;  /* 0x0000001000382947 */ /* 0x000fea0003800000 */
[----:B0-----:R-:W0:Y:S01]  /*ee20*/  S2R R3, SR_TID.X ;  /* 0x0000000000037919 */ /* 0x001e220000002100 */
[----:B------:R-:W1:Y:S01]  /*ee30*/  @P1 LDC R10, c[0x0][0xbec] ;  /* 0x0002fb00ff0a1b82 */ /* 0x000e620000000800 */
[----:B------:R-:W-:Y:S01]  /*ee40*/  ULDC.64 UR4, c[0x0][0xaa0] ;  /* 0x0002a80000047ab9 */ /* 0x000fe20000000a00 */
        /* <DEDUP_REMOVED lines=37> */
[----:B------:R-:W-:Y:S01]  /*f0a0*/  IADD3 R61, P4, R12, 0x9000, RZ ;  /* 0x000090000c3d7810 */ /* 0x000fe20007f9e0ff */
[----:B------:R-:W5:Y:S01]  /*f0b0*/  LD.E.128 R32, desc[UR40][R32.64] ;  /* 0x0000002820207980 */ /* 0x000f62000c101d00 */
[----:B------:R-:W-:Y:S02]  /*f0c0*/  LOP3.LUT R64, R65, 0x380, RZ, 0xc0, !PT ;  /* 0x0000038041407812 */ /* 0x000fe400078ec0ff */
[----:B------:R-:W-:Y:S01]  /*f0d0*/  LOP3.LUT R48, R49, 0x380, RZ, 0xc0, !PT ;  /* 0x0000038031307812 */ /* 0x000fe200078ec0ff */
[----:B------:R-:W5:Y:S01]  /*f0e0*/  LD.E.128 R36, desc[UR40][R36.64] ;  /* 0x0000002824247980 */ /* 0x000f62000c101d00 */
[----:B------:R-:W-:Y:S02]  /*f0f0*/  LOP3.LUT R52, R53, 0x380, RZ, 0xc0, !PT ;  /* 0x0000038035347812 */ /* 0x000fe400078ec0ff */
[----:B------:R-:W-:Y:S01]  /*f100*/  LOP3.LUT R56, R57, 0x380, RZ, 0xc0, !PT ;  /* 0x0000038039387812 */ /* 0x000fe200078ec0ff */
[----:B------:R-:W5:Y:S01]  /*f110*/  LD.E.128 R40, desc[UR40][R40.64] ;  /* 0x0000002828287980 */ /* 0x000f62000c101d00 */
[----:B------:R-:W-:-:S02]  /*f120*/  LOP3.LUT R60, R61, 0x380, RZ, 0xc0, !PT ;  /* 0x000003803d3c7812 */ /* 0x000fc400078ec0ff */
[----:B------:R-:W-:Y:S01]  /*f130*/  SHF.R.U64 R64, R64, 0x3, RZ ;  /* 0x0000000340407819 */ /* 0x000fe200000012ff */
[----:B------:R-:W5:Y:S01]  /*f140*/  LD.E.128 R44, desc[UR40][R44.64] ;  /* 0x000000282c2c7980 */ /* 0x000f62000c101d00 */
[----:B------:R-:W-:Y:S02]  /*f150*/  LOP3.LUT R11, R12, 0x380, RZ, 0xc0, !PT ;  /* 0x000003800c0b7812 */ /* 0x000fe400078ec0ff */
[----:B------:R-:W-:Y:S02]  /*f160*/  SHF.R.U64 R48, R48, 0x3, RZ ;  /* 0x0000000330307819 */ /* 0x000fe400000012ff */
[----:B------:R-:W-:Y:S02]  /*f170*/  SHF.R.U64 R52, R52, 0x3, RZ ;  /* 0x0000000334347819 */ /* 0x000fe400000012ff */
[----:B------:R-:W-:Y:S02]  /*f180*/  SHF.R.U64 R56, R56, 0x3, RZ ;  /* 0x0000000338387819 */ /* 0x000fe400000012ff */
[----:B------:R-:W-:-:S02]  /*f190*/  SHF.R.U64 R60, R60, 0x3, RZ ;  /* 0x000000033c3c7819 */ /* 0x000fc400000012ff */
[----:B------:R-:W-:Y:S01]  /*f1a0*/  LOP3.LUT R64, R64, R65, RZ, 0x3c, !PT ;  /* 0x0000004140407212 */ /* 0x000fe200078e3cff */
[--C-:B------:R-:W-:Y:S01]  /*f1b0*/  IMAD.X R65, RZ, RZ, R13.reuse, P5 ;  /* 0x000000ffff417224 */ /* 0x100fe200028e060d */
[----:B------:R-:W-:Y:S02]  /*f1c0*/  IADD3 R9, P5, R12, 0xf000, RZ ;  /* 0x0000f0000c097810 */ /* 0x000fe40007fbe0ff */
        /* <DEDUP_REMOVED lines=14> */
[----:B------:R-:W-:Y:S01]  /*f2b0*/  IADD3 R81, P4, R12, 0xe000, RZ ;  /* 0x0000e0000c517810 */ /* 0x000fe20007f9e0ff */
[----:B------:R-:W5:Y:S01]  /*f2c0*/  LD.E.128 R52, desc[UR40][R52.64] ;  /* 0x0000002834347980 */ /* 0x000f62000c101d00 */
[----:B------:R-:W-:Y:S02]  /*f2d0*/  LOP3.LUT R8, R9, 0x380, RZ, 0xc0, !PT ;  /* 0x0000038009087812 */ /* 0x000fe400078ec0ff */
[----:B------:R-:W-:Y:S01]  /*f2e0*/  LOP3.LUT R12, R11, R12, RZ, 0x3c, !PT ;  /* 0x0000000c0b0c7212 */ /* 0x000fe200078e3cff */
[----:B------:R-:W5:Y:S01]  /*f2f0*/  LD.E.128 R56, desc[UR40][R56.64] ;  /* 0x0000002838387980 */ /* 0x000f62000c101d00 */
[----:B------:R-:W-:Y:S02]  /*f300*/  SHF.R.U64 R8, R8, 0x3, RZ ;  /* 0x0000000308087819 */ /* 0x000fe400000012ff */
[----:B------:R-:W-:Y:S01]  /*f310*/  LOP3.LUT R68, R69, 0x380, RZ, 0xc0, !PT ;  /* 0x0000038045447812 */ /* 0x000fe200078ec0ff */
[----:B------:R0:W5:Y:S01]  /*f320*/  LD.E.128 R24, desc[UR40][R12.64] ;  /* 0x000000280c187980 */ /* 0x000162000c101d00 */
[----:B------:R-:W-:-:S02]  /*f330*/  LOP3.LUT R84, R8, R9, RZ, 0x3c, !PT ;  /* 0x0000000908547212 */ /* 0x000fc400078e3cff */
[----:B------:R-:W-:Y:S01]  /*f340*/  LOP3.LUT R8, R7, 0xfffffff8, RZ, 0xc0, !PT ;  /* 0xfffffff807087812 */ /* 0x000fe200078ec0ff */
[----:B------:R-:W5:Y:S01]  /*f350*/  LD.E.128 R60, desc[UR40][R60.64] ;  /* 0x000000283c3c7980 */ /* 0x000f62000c101d00 */
[----:B------:R-:W-:Y:S02]  /*f360*/  LOP3.LUT R72, R73, 0x380, RZ, 0xc0, !PT ;  /* 0x0000038049487812 */ /* 0x000fe400078ec0ff */
[----:B------:R-:W-:Y:S01]  /*f370*/  LOP3.LUT R76, R77, 0x380, RZ, 0xc0, !PT ;  /* 0x000003804d4c7812 */ /* 0x000fe200078ec0ff */
[----:B------:R-:W5:Y:S01]  /*f380*/  LD.E.128 R64, desc[UR40][R64.64] ;  /* 0x0000002840407980 */ /* 0x000f62000c101d00 */
[----:B------:R-:W-:Y:S01]  /*f390*/  LOP3.LUT R80, R81, 0x380, RZ, 0xc0, !PT ;  /* 0x0000038051507812 */ /* 0x000fe200078ec0ff */
[----:B0-----:R-:W0:Y:S01]  /*f3a0*/  @P1 LDC R12, c[0x0][0xbf0] ;  /* 0x0002fc00ff0c1b82 */ /* 0x001e220000000800 */
[----:B------:R-:W-:Y:S01]  /*f3b0*/  IMAD.IADD R3, R3, 0x1, -R8 ;  /* 0x0000000103037824 */ /* 0x000fe200078e0a08 */
[----:B------:R-:W-:Y:S01]  /*f3c0*/  SHF.R.U64 R68, R68, 0x3, RZ ;  /* 0x0000000344447819 */ /* 0x000fe200000012ff */
[----:B------:R-:W-:Y:S01]  /*f3d0*/  IMAD R9, R4, UR5, R5 ;  /* 0x0000000504097c24 */ /* 0x000fe2000f8e0205 */
[----:B------:R-:W-:Y:S01]  /*f3e0*/  SHF.R.U64 R72, R72, 0x3, RZ ;  /* 0x0000000348487819 */ /* 0x000fe200000012ff */
[----:B------:R-:W-:Y:S01]  /*f3f0*/  IMAD.WIDE.U32 R4, R4, UR4, RZ ;  /* 0x0000000404047c25 */ /* 0x000fe2000f8e00ff */
[----:B------:R-:W-:Y:S01]  /*f400*/  SHF.R.U64 R76, R76, 0x3, RZ ;  /* 0x000000034c4c7819 */ /* 0x000fe200000012ff */
[----:B------:R-:W-:Y:S01]  /*f410*/  ULDC.64 UR4, c[0x0][0xae8] ;  /* 0x0002ba0000047ab9 */ /* 0x000fe20000000a00 */
[----:B------:R-:W-:Y:S01]  /*f420*/  SHF.R.U64 R80, R80, 0x3, RZ ;  /* 0x0000000350507819 */ /* 0x000fe200000012ff */
[----:B------:R-:W-:Y:S01]  /*f430*/  IMAD R3, R3, 0x20, R6 ;  /* 0x0000002003037824 */ /* 0x000fe200078e0206 */
[----:B------:R-:W-:Y:S01]  /*f440*/  LOP3.LUT R68, R68, R69, RZ, 0x3c, !PT ;  /* 0x0000004544447212 */ /* 0x000fe200078e3cff */
[----:B------:R-:W-:Y:S01]  /*f450*/  IMAD.IADD R5, R5, 0x1, R9 ;  /* 0x0000000105057824 */ /* 0x000fe200078e0209 */
[----:B------:R-:W-:Y:S01]  /*f460*/  LOP3.LUT R72, R72, R73, RZ, 0x3c, !PT ;  /* 0x0000004948487212 */ /* 0x000fe200078e3cff */
[----:B------:R-:W-:Y:S01]  /*f470*/  IMAD R11, R218, 0x80, R3 ;  /* 0x00000080da0b7824 */ /* 0x000fe200078e0203 */
[----:B------:R-:W-:Y:S01]  /*f480*/  LOP3.LUT R76, R76, R77, RZ, 0x3c, !PT ;  /* 0x0000004d4c4c7212 */ /* 0x000fe200078e3cff */
[----:B------:R-:W-:Y:S01]  /*f490*/  IMAD.WIDE.U32 R4, R211, UR4, R4 ;  /* 0x00000004d3047c25 */ /* 0x000fe2000f8e0004 */
[----:B------:R-:W-:Y:S01]  /*f4a0*/  LOP3.LUT R80, R80, R81, RZ, 0x3c, !PT ;  /* 0x0000005150507212 */ /* 0x000fe200078e3cff */
[----:B------:R-:W5:Y:S01]  /*f4b0*/  LD.E.128 R84, desc[UR40][R84.64] ;  /* 0x0000002854547980 */ /* 0x000f62000c101d00 */
[----:B------:R-:W-:Y:S01]  /*f4c0*/  SHF.R.S32.HI R8, RZ, 0x1f, R213 ;  /* 0x0000001fff087819 */ /* 0x000fe200000114d5 */
[----:B-1----:R-:W-:-:S04]  /*f4d0*/  @P1 IMAD.HI.U32 R3, R11, R10, RZ ;  /* 0x0000000a0b031227 */ /* 0x002fc800078e00ff */
[--C-:B------:R-:W-:Y:S02]  /*f4e0*/  IMAD.X R69, RZ, RZ, R13.reuse, P0 ;  /* 0x000000ffff457224 */ /* 0x100fe400000e060d */
[--C-:B------:R-:W-:Y:S02]  /*f4f0*/  IMAD.X R73, RZ, RZ, R13.reuse, P2 ;  /* 0x000000ffff497224 */ /* 0x100fe400010e060d */
[--C-:B------:R-:W-:Y:S02]  /*f500*/  IMAD.X R77, RZ, RZ, R13.reuse, P3 ;  /* 0x000000ffff4d7224 */ /* 0x100fe400018e060d */
[----:B------:R-:W-:Y:S01]  /*f510*/  IMAD.X R81, RZ, RZ, R13, P4 ;  /* 0x000000ffff517224 */ /* 0x000fe200020e060d */
[----:B------:R-:W5:Y:S01]  /*f520*/  LD.E.128 R68, desc[UR40][R68.64] ;  /* 0x0000002844447980 */ /* 0x000f62000c101d00 */
[----:B------:R-:W-:Y:S01]  /*f530*/  IMAD R5, R211, UR5, R5 ;  /* 0x00000005d3057c24 */ /* 0x000fe2000f8e0205 */
[----:B------:R-:W-:Y:S01]  /*f540*/  ULDC.64 UR4, c[0x0][0xaf0] ;  /* 0x0002bc0000047ab9 */ /* 0x000fe20000000a00 */
[----:B------:R-:W-:Y:S01]  /*f550*/  IMAD.MOV.U32 R7, RZ, RZ, R11 ;  /* 0x000000ffff077224 */ /* 0x000fe200078e000b */
[----:B0-----:R-:W-:Y:S01]  /*f560*/  @P1 SHF.R.U32.HI R7, RZ, R12, R3 ;  /* 0x0000000cff071219 */ /* 0x001fe20000011603 */
[----:B------:R-:W-:Y:S01]  /*f570*/  IMAD R8, R8, UR4, RZ ;  /* 0x0000000408087c24 */ /* 0x000fe2000f8e02ff */
[----:B------:R-:W5:Y:S01]  /*f580*/  LD.E.128 R72, desc[UR40][R72.64] ;  /* 0x0000002848487980 */ /* 0x000f62000c101d00 */
[----:B------:R-:W-:Y:S01]  /*f590*/  IMAD.WIDE.U32 R4, R213, UR4, R4 ;  /* 0x00000004d5047c25 */ /* 0x000fe2000f8e0004 */
[----:B------:R-:W-:-:S02]  /*f5a0*/  SHF.R.S32.HI R3, RZ, 0x1f, R7 ;  /* 0x0000001fff037819 */ /* 0x000fc40000011407 */
[----:B------:R-:W5:Y:S01]  /*f5b0*/  LD.E.128 R76, desc[UR40][R76.64] ;  /* 0x000000284c4c7980 */ /* 0x000f62000c101d00 */
[----:B------:R-:W-:Y:S01]  /*f5c0*/  IMAD R9, R213, UR5, R8 ;  /* 0x00000005d5097c24 */ /* 0x000fe2000f8e0208 */
[----:B------:R-:W-:Y:S02]  /*f5d0*/  ULDC.64 UR4, c[0x0][0xae0] ;  /* 0x0002b80000047ab9 */ /* 0x000fe40000000a00 */
[----:B------:R-:W5:Y:S01]  /*f5e0*/  LD.E.128 R80, desc[UR40][R80.64] ;  /* 0x0000002850507980 */ /* 0x000f62000c101d00 */
[----:B------:R-:W-:Y:S01]  /*f5f0*/  IMAD.MOV R10, RZ, RZ, -R7 ;  /* 0x000000ffff0a7224 */ /* 0x000fe200078e0a07 */
[----:B------:R-:W-:Y:S01]  /*f600*/  @!PT LDS RZ, [RZ] ;  /* 0x00000000fffff984 */ /* 0x000fe20000000800 */
[----:B------:R-:W-:Y:S01]  /*f610*/  @!PT LDS RZ, [RZ] ;  /* 0x00000000fffff984 */ /* 0x000fe20000000800 */
[----:B------:R-:W-:Y:S01]  /*f620*/  @!PT LDS RZ, [RZ] ;  /* 0x00000000fffff984 */ /* 0x000fe20000000800 */
[----:B------:R-:W-:Y:S01]  /*f630*/  @!PT LDS RZ, [RZ] ;  /* 0x00000000fffff984 */ /* 0x000fe20000000800 */
[----:B------:R0:W-:Y:S06]  /*f640*/  MEMBAR.ALL.CTA ;  /* 0x0000000000007992 */ /* 0x0001ec0000008000 */
[----:B0-----:R-:W0:Y:S01]  /*f650*/  FENCE.VIEW.ASYNC.S ;  /* 0x00000000000073c6 */ /* 0x001e220000000000 */
[----:B------:R-:W-:-:S02]  /*f660*/  IMAD.IADD R5, R5, 0x1, R9 ;  /* 0x0000000105057824 */ /* 0x000fc400078e0209 */
[----:B------:R-:W-:Y:S02]  /*f670*/  IMAD R8, R3, UR4, RZ ;  /* 0x0000000403087c24 */ /* 0x000fe4000f8e02ff */
[----:B------:R-:W-:Y:S02]  /*f680*/  IMAD R157, R157, R10, R11 ;  /* 0x0000000a9d9d7224 */ /* 0x000fe400078e020b */
[----:B------:R-:W-:-:S04]  /*f690*/  IMAD.WIDE.U32 R4, R7, UR4, R4 ;  /* 0x0000000407047c25 */ /* 0x000fc8000f8e0004 */
[----:B------:R-:W-:Y:S01]  /*f6a0*/  IMAD R9, R7, UR5, R8 ;  /* 0x0000000507097c24 */ /* 0x000fe2000f8e0208 */
[----:B------:R-:W-:Y:S01]  /*f6b0*/  SHF.R.S32.HI R7, RZ, 0x1f, R157 ;  /* 0x0000001fff077819 */ /* 0x000fe2000001149d */
[----:B------:R-:W-:Y:S01]  /*f6c0*/  ULDC.64 UR4, c[0x0][0xad8] ;  /* 0x0002b60000047ab9 */ /* 0x000fe20000000a00 */
[----:B------:R-:W-:Y:S02]  /*f6d0*/  VIADD R3, R19, 0x22820 ;  /* 0x0002282013037836 */ /* 0x000fe40000000000 */
[----:B------:R-:W-:Y:S02]  /*f6e0*/  IMAD.IADD R5, R5, 0x1, R9 ;  /* 0x0000000105057824 */ /* 0x000fe400078e0209 */
[----:B------:R-:W-:Y:S01]  /*f6f0*/  IMAD R8, R7, UR4, RZ ;  /* 0x0000000407087c24 */ /* 0x000fe2000f8e02ff */
[----:B------:R-:W-:Y:S01]  /*f700*/  PRMT R3, RZ, 0x654, R3 ;  /* 0x00000654ff037816 */ /* 0x000fe20000000003 */
[----:B------:R-:W-:-:S04]  /*f710*/  IMAD.WIDE.U32 R4, R157, UR4, R4 ;  /* 0x000000049d047c25 */ /* 0x000fc8000f8e0004 */
[----:B------:R-:W-:Y:S01]  /*f720*/  IMAD R21, R157, UR5, R8 ;  /* 0x000000059d157c24 */ /* 0x000fe2000f8e0208 */
[----:B------:R-:W-:Y:S01]  /*f730*/  ULDC.64 UR4, c[0x0][0xa80] ;  /* 0x0002a00000047ab9 */ /* 0x000fe20000000a00 */
[----:B0-----:R0:W-:Y:S02]  /*f740*/  SYNCS.ARRIVE.TRANS64.RED.A1T0 RZ, [R3+URZ], RZ ;  /* 0x000000ff03ff79a7 */ /* 0x0011e4000810043f */
[----:B------:R-:W-:Y:S01]  /*f750*/  IMAD.IADD R21, R5, 0x1, R21 ;  /* 0x0000000105157824 */ /* 0x000fe200078e0215 */
[----:B0-----:R-:W-:Y:S01]  /*f760*/  LEA R3, P0, R4, UR4, 0x1 ;  /* 0x0000000404037c11 */ /* 0x001fe2000f8008ff */
[----:B------:R-:W-:-:S03]  /*f770*/  UMOV UR4, 0xffffffff ;  /* 0xffffffff00047882 */ /* 0x000fc60000000000 */
[----:B------:R-:W-:Y:S01]  /*f780*/  LEA.HI.X R21, R4, UR5, R21, 0x1, P0 ;  /* 0x0000000504157c11 */ /* 0x000fe200080f0c15 */
[----:B------:R-:W-:Y:S08]  /*f790*/  BRA.DIV UR4, `(.L_x_9754) ;  /* 0x000000b604c47947 */ /* 0x000ff0000b800000 */
[----:B------:R0:W1:Y:S04]  /*f7a0*/  SHFL.IDX PT, R20, R21, RZ, 0x181f ;  /* 0x00181fff15147589 */ /* 0x00006800000e0000 */
[----:B------:R0:W2:Y:S02]  /*f7b0*/  SHFL.IDX PT, R14, R3, RZ, 0x181f ;  /* 0x00181fff030e7589 */ /* 0x0000a400000e0000 */
.L_x_9966:
[----:B------:R-:W-:Y:S01]  /*f7c0*/  IMAD R89, R218, 0x80, R6 ;  /* 0x00000080da597824 */ /* 0x000fe200078e0206 */
[----:B------:R-:W-:Y:S01]  /*f7d0*/  BSSY B1, `(.L_x_9755) ;  /* 0x000001a000017945 */ /* 0x000fe20003800000 */
[----:B------:R-:W-:-:S03]  /*f7e0*/  VIADD R91, R203, 0xc0 ;  /* 0x000000c0cb5b7836 */ /* 0x000fc60000000000 */
[----:B------:R-:W-:-:S13]  /*f7f0*/  ISETP.GE.AND P0, PT, R89, R0, PT ;  /* 0x000000005900720c */ /* 0x000fda0003f06270 */
[----:B------:R-:W-:Y:S05]  /*f800*/  @P0 BRA `(.L_x_9756) ;  /* 0x0000000000580947 */ /* 0x000fea0003800000 */
[----:B------:R-:W-:Y:S01]  /*f810*/  ULDC UR4, c[0x0][0xac8] ;  /* 0x0002b20000047ab9 */ /* 0x000fe20000000800 */
[C---:B------:R-:W-:Y:S01]  /*f820*/  VIADD R11, R203.reuse, 0xc0 ;  /* 0x000000c0cb0b7836 */ /* 0x040fe20000000000 */
[----:B------:R-:W-:Y:S02]  /*f830*/  ISETP.GE.AND P3, PT, R203, UR4, PT ;  /* 0x00000004cb007c0c */ /* 0x000fe4000bf66270 */
[----:B------:R-:W-:Y:S02]  /*f840*/  ISETP.GE.AND P2, PT, R210, UR4, PT ;  /* 0x00000004d2007c0c */ /* 0x000fe4000bf46270 */
[----:B------:R-:W-:Y:S02]  /*f850*/  ISETP.GE.AND P1, PT, R209, UR4, PT ;  /* 0x00000004d1007c0c */ /* 0x000fe4000bf26270 */
[----:B------:R-:W-:Y:S02]  /*f860*/  ISETP.GE.AND P0, PT, R11, UR4, PT ;  /* 0x000000040b007c0c */ /* 0x000fe4000bf06270 */
[----:B------:R-:W-:-:S02]  /*f870*/  SHF.R.S32.HI R8, RZ, 0x1f, R203 ;  /* 0x0000001fff087819 */ /* 0x000fc400000114cb */
[----:B------:R-:W-:Y:S02]  /*f880*/  SHF.R.S32.HI R10, RZ, 0x1f, R210 ;  /* 0x0000001fff0a7819 */ /* 0x000fe400000114d2 */
[----:B------:R-:W-:Y:S02]  /*f890*/  SHF.R.S32.HI R13, RZ, 0x1f, R209 ;  /* 0x0000001fff0d7819 */ /* 0x000fe400000114d1 */
[CC--:B--2---:R-:W-:Y:S02]  /*f8a0*/  @!P3 LEA R4, P5, R203.reuse, R14.reuse, 0x1 ;  /* 0x0000000ecb04b211 */ /* 0x0c4fe400078a08ff */
[----:B------:R-:W-:Y:S02]  /*f8b0*/  @!P2 LEA R6, P4, R210, R14, 0x1 ;  /* 0x0000000ed206a211 */ /* 0x000fe400078808ff */
[----:B-1----:R-:W-:Y:S02]  /*f8c0*/  @!P3 LEA.HI.X R5, R203, R20, R8, 0x1, P5 ;  /* 0x00000014cb05b211 */ /* 0x002fe400028f0c08 */
[----:B------:R-:W-:-:S02]  /*f8d0*/  @!P1 LEA R8, P5, R209, R14, 0x1 ;  /* 0x0000000ed1089211 */ /* 0x000fc400078a08ff */
[----:B------:R-:W-:Y:S01]  /*f8e0*/  @!P2 LEA.HI.X R7, R210, R20, R10, 0x1, P4 ;  /* 0x00000014d207a211 */ /* 0x000fe200020f0c0a */
[----:B-----5:R3:W-:Y:S01]  /*f8f0*/  @!P3 ST.E.128 desc[UR40][R4.64], R24 ;  /* 0x000000180400b985 */ /* 0x0207e2000c101d28 */
[----:B------:R-:W-:Y:S02]  /*f900*/  SHF.R.S32.HI R12, RZ, 0x1f, R11 ;  /* 0x0000001fff0c7819 */ /* 0x000fe4000001140b */
[----:B------:R-:W-:Y:S01]  /*f910*/  @!P0 LEA R10, P4, R11, R14, 0x1 ;  /* 0x0000000e0b0a8211 */ /* 0x000fe200078808ff */
[----:B------:R3:W-:Y:S01]  /*f920*/  @!P2 ST.E.128 desc[UR40][R6.64], R40 ;  /* 0x000000280600a985 */ /* 0x0007e2000c101d28 */
[-C--:B------:R-:W-:Y:S02]  /*f930*/  @!P1 LEA.HI.X R9, R209, R20.reuse, R13, 0x1, P5 ;  /* 0x00000014d1099211 */ /* 0x080fe400028f0c0d */
[----:B------:R-:W-:-:S03]  /*f940*/  @!P0 LEA.HI.X R11, R11, R20, R12, 0x1, P4 ;  /* 0x000000140b0b8211 */ /* 0x000fc600020f0c0c */
[----:B------:R3:W-:Y:S04]  /*f950*/  @!P1 ST.E.128 desc[UR40][R8.64], R56 ;  /* 0x0000003808009985 */ /* 0x0007e8000c101d28 */
[----:B------:R3:W-:Y:S02]  /*f960*/  @!P0 ST.E.128 desc[UR40][R10.64], R72 ;  /* 0x000000480a008985 */ /* 0x0007e4000c101d28 */
.L_x_9756:
[----:B------:R-:W-:Y:S05]  /*f970*/  BSYNC B1 ;  /* 0x0000000000017941 */ /* 0x000fea0003800000 */
.L_x_9755:
[----:B------:R-:W-:Y:S01]  /*f980*/  UMOV UR4, 0xffffffff ;  /* 0xffffffff00047882 */ /* 0x000fe20000000000 */
[----:B---3-5:R-:W-:Y:S02]  /*f990*/  SHF.R.S32.HI R24, RZ, 0x1f, R91 ;  /* 0x0000001fff187819 */ /* 0x028fe4000001145b */
[----:B------:R-:W-:Y:S05]  /*f9a0*/  BRA.DIV UR4, `(.L_x_9757) ;  /* 0x000000b604747947 */ /* 0x000fea000b800000 */
[----:B-1----:R1:W3:Y:S04]  /*f9b0*/  SHFL.IDX PT, R20, R21, 0x1, 0x181f ;  /* 0x00381f0015147f89 */ /* 0x0022e800000e0000 */
[----:B--2---:R1:W2:Y:S02]  /*f9c0*/  SHFL.IDX PT, R14, R3, 0x1, 0x181f ;  /* 0x00381f00030e7f89 */ /* 0x0042a400000e0000 */
.L_x_9970:
[----:B------:R-:W-:Y:S01]  /*f9d0*/  VIADD R5, R89, 0x20 ;  /* 0x0000002059057836 */ /* 0x000fe20000000000 */
[----:B------:R-:W-:Y:S04]  /*f9e0*/  BSSY B1, `(.L_x_9758) ;  /* 0x0000017000017945 */ /* 0x000fe80003800000 */
[----:B------:R-:W-:-:S13]  /*f9f0*/  ISETP.GE.AND P0, PT, R5, R0, PT ;  /* 0x000000000500720c */ /* 0x000fda0003f06270 */
[----:B------:R-:W-:Y:S05]  /*fa00*/  @P0 BRA `(.L_x_9759) ;  /* 0x0000000000500947 */ /* 0x000fea0003800000 */
[----:B------:R-:W-:Y:S01]  /*fa10*/  ULDC UR4, c[0x0][0xac8] ;  /* 0x0002b20000047ab9 */ /* 0x000fe20000000800 */
[----:B------:R-:W-:Y:S02]  /*fa20*/  SHF.R.S32.HI R8, RZ, 0x1f, R203 ;  /* 0x0000001fff087819 */ /* 0x000fe400000114cb */
[----:B------:R-:W-:Y:S02]  /*fa30*/  ISETP.GE.AND P3, PT, R203, UR4, PT ;  /* 0x00000004cb007c0c */ /* 0x000fe4000bf66270 */
[----:B------:R-:W-:Y:S02]  /*fa40*/  ISETP.GE.AND P2, PT, R210, UR4, PT ;  /* 0x00000004d2007c0c */ /* 0x000fe4000bf46270 */
[----:B------:R-:W-:Y:S02]  /*fa50*/  ISETP.GE.AND P1, PT, R209, UR4, PT ;  /* 0x00000004d1007c0c */ /* 0x000fe4000bf26270 */
[----:B------:R-:W-:Y:S02]  /*fa60*/  ISETP.GE.AND P0, PT, R91, UR4, PT ;  /* 0x000000045b007c0c */ /* 0x000fe4000bf06270 */
[----:B------:R-:W-:-:S02]  /*fa70*/  SHF.R.S32.HI R10, RZ, 0x1f, R210 ;  /* 0x0000001fff0a7819 */ /* 0x000fc400000114d2 */
[----:B------:R-:W-:-:S03]  /*fa80*/  SHF.R.S32.HI R12, RZ, 0x1f, R209 ;  /* 0x0000001fff0c7819 */ /* 0x000fc600000114d1 */
[CC--:B--2---:R-:W-:Y:S02]  /*fa90*/  @!P3 LEA R4, P5, R203.reuse, R14.reuse, 0x1 ;  /* 0x0000000ecb04b211 */ /* 0x0c4fe400078a08ff */
[C---:B------:R-:W-:Y:S02]  /*faa0*/  @!P2 LEA R6, P4, R210.reuse, R14, 0x1 ;  /* 0x0000000ed206a211 */ /* 0x040fe400078808ff */
        /* <DEDUP_REMOVED lines=10> */
.L_x_9759:
[----:B------:R-:W-:Y:S05]  /*fb50*/  BSYNC B1 ;  /* 0x0000000000017941 */ /* 0x000fea0003800000 */
.L_x_9758:
[----:B------:R-:W-:-:S03]  /*fb60*/  UMOV UR4, 0xffffffff ;  /* 0xffffffff00047882 */ /* 0x000fc60000000000 */
[----:B------:R-:W-:Y:S05]  /*fb70*/  BRA.DIV UR4, `(.L_x_9760) ;  /* 0x000000b604487947 */ /* 0x000fea000b800000 */
[----:B----4-:R4:W0:Y:S04]  /*fb80*/  SHFL.IDX PT, R4, R21, 0x2, 0x181f ;  /* 0x00581f0015047f89 */ /* 0x01082800000e0000 */
[----:B--2---:R4:W2:Y:S02]  /*fb90*/  SHFL.IDX PT, R14, R3, 0x2, 0x181f ;  /* 0x00581f00030e7f89 */ /* 0x0048a400000e0000 */
.L_x_9974:
        /* <DEDUP_REMOVED lines=14> */
[----:B0-----:R-:W-:Y:S02]  /*fc80*/  @!P3 LEA.HI.X R11, R203, R4, R6, 0x1, P5 ;  /* 0x00000004cb0bb211 */ /* 0x001fe400028f0c06 */
        /* <DEDUP_REMOVED lines=9> */
.L_x_9762:
[----:B------:R-:W-:Y:S05]  /*fd20*/  BSYNC B1 ;  /* 0x0000000000017941 */ /* 0x000fea0003800000 */
.L_x_9761:
[----:B------:R-:W-:-:S03]  /*fd30*/  UMOV UR4, 0xffffffff ;  /* 0xffffffff00047882 */ /* 0x000fc60000000000 */
[----:B------:R-:W-:Y:S05]  /*fd40*/  BRA.DIV UR4, `(.L_x_9763) ;  /* 0x000000b6041c7947 */ /* 0x000fea000b800000 */
[----:B0-----:R0:W0:Y:S04]  /*fd50*/  SHFL.IDX PT, R4, R21, 0x3, 0x181f ;  /* 0x00781f0015047f89 */ /* 0x00102800000e0000 */
[----:B--2---:R2:W0:Y:S02]  /*fd60*/  SHFL.IDX PT, R14, R3, 0x3, 0x181f ;  /* 0x00781f00030e7f89 */ /* 0x00442400000e0000 */
.L_x_9978:
[----:B-12-4-:R-:W-:-:S05]  /*fd70*/  VIADD R3, R89, 0x60 ;  /* 0x0000006059037836 */ /* 0x016fca0000000000 */
[----:B------:R-:W-:-:S13]  /*fd80*/  ISETP.GE.AND P0, PT, R3, R0, PT ;  /* 0x000000000300720c */ /* 0x000fda0003f06270 */
[----:B------:R-:W-:Y:S05]  /*fd90*/  @P0 BRA `(.L_x_9764) ;  /* 0x0000002c004c0947 */ /* 0x000fea0003800000 */
[----:B------:R-:W-:Y:S01]  /*fda0*/  ULDC UR4, c[0x0][0xac8] ;  /* 0x0002b20000047ab9 */ /* 0x000fe20000000800 */
[----:B------:R-:W-:Y:S02]  /*fdb0*/  SHF.R.S32.HI R13, RZ, 0x1f, R203 ;  /* 0x0000001fff0d7819 */ /* 0x000fe400000114cb */
[----:B------:R-:W-:Y:S02]  /*fdc0*/  ISETP.GE.AND P3, PT, R203, UR4, PT ;  /* 0x00000004cb007c0c */ /* 0x000fe4000bf66270 */
[----:B------:R-:W-:Y:S02]  /*fdd0*/  ISETP.GE.AND P4, PT, R210, UR4, PT ;  /* 0x00000004d2007c0c */ /* 0x000fe4000bf86270 */
[----:B------:R-:W-:Y:S02]  /*fde0*/  ISETP.GE.AND P5, PT, R209, UR4, PT ;  /* 0x00000004d1007c0c */ /* 0x000fe4000bfa6270 */
[----:B------:R-:W-:Y:S02]  /*fdf0*/  SHF.R.S32.HI R12, RZ, 0x1f, R210 ;  /* 0x0000001fff0c7819 */ /* 0x000fe400000114d2 */
[----:B------:R-:W-:-:S05]  /*fe00*/  SHF.R.S32.HI R5, RZ, 0x1f, R209 ;  /* 0x0000001fff057819 */ /* 0x000fca00000114d1 */
[-C--:B0-----:R-:W-:Y:S02]  /*fe10*/  @!P3 LEA R6, P0, R203, R14.reuse, 0x1 ;  /* 0x0000000ecb06b211 */ /* 0x081fe400078008ff */
[CC--:B------:R-:W-:Y:S02]  /*fe20*/  @!P4 LEA R8, P1, R210.reuse, R14.reuse, 0x1 ;  /* 0x0000000ed208c211 */ /* 0x0c0fe400078208ff */
[----:B------:R-:W-:Y:S02]  /*fe30*/  @!P5 LEA R10, P2, R209, R14, 0x1 ;  /* 0x0000000ed10ad211 */ /* 0x000fe400078408ff */
[-C--:B------:R-:W-:Y:S02]  /*fe40*/  @!P3 LEA.HI.X R7, R203, R4.reuse, R13, 0x1, P0 ;  /* 0x00000004cb07b211 */ /* 0x080fe400000f0c0d */
[-C--:B------:R-:W-:Y:S02]  /*fe50*/  @!P4 LEA.HI.X R9, R210, R4.reuse, R12, 0x1, P1 ;  /* 0x00000004d209c211 */ /* 0x080fe400008f0c0c */
[----:B------:R-:W-:Y:S01]  /*fe60*/  @!P5 LEA.HI.X R11, R209, R4, R5, 0x1, P2 ;  /* 0x00000004d10bd211 */ /* 0x000fe200010f0c05 */
[----:B------:R4:W-:Y:S01]  /*fe70*/  @!P3 ST.E.128 desc[UR40][R6.64], R36 ;  /* 0x000000240600b985 */ /* 0x0009e2000c101d28 */
[----:B------:R-:W-:-:S03]  /*fe80*/  ISETP.GE.AND P0, PT, R91, UR4, PT ;  /* 0x000000045b007c0c */ /* 0x000fc6000bf06270 */
[----:B------:R4:W-:Y:S04]  /*fe90*/  @!P4 ST.E.128 desc[UR40][R8.64], R52 ;  /* 0x000000340800c985 */ /* 0x0009e8000c101d28 */
[----:B------:R4:W-:Y:S06]  /*fea0*/  @!P5 ST.E.128 desc[UR40][R10.64], R68 ;  /* 0x000000440a00d985 */ /* 0x0009ec000c101d28 */
[----:B------:R-:W-:Y:S05]  /*feb0*/  @P0 BRA `(.L_x_9764) ;  /* 0x0000002c00040947 */ /* 0x000fea0003800000 */
[----:B------:R-:W-:-:S04]  /*fec0*/  LEA R14, P0, R91, R14, 0x1 ;  /* 0x0000000e5b0e7211 */ /* 0x000fc800078008ff */
[----:B------:R-:W-:-:S05]  /*fed0*/  LEA.HI.X R15, R91, R4, R24, 0x1, P0 ;  /* 0x000000045b0f7211 */ /* 0x000fca00000f0c18 */
[----:B------:R0:W-:Y:S01]  /*fee0*/  ST.E.128 desc[UR40][R14.64], R84 ;  /* 0x000000540e007985 */ /* 0x0001e2000c101d28 */
[----:B------:R-:W-:Y:S05]  /*fef0*/  BRA `(.L_x_9764) ;  /* 0x0000002800f47947 */ /* 0x000fea0003800000 */
.L_x_9753:
[----:B0-----:R-:W0:Y:S01]  /*ff00*/  @P1 LDC R7, c[0x0][0xbec] ;  /* 0x0002fb00ff071b82 */ /* 0x001e220000000800 */
[----:B------:R-:W-:Y:S01]  /*ff10*/  ULDC.64 UR4, c[0x0][0xb08] ;  /* 0x0002c20000047ab9 */ /* 0x000fe20000000a00 */
[----:B------:R-:W-:Y:S02]  /*ff20*/  IMAD.MOV.U32 R3, RZ, RZ, R14 ;  /* 0x000000ffff037224 */ /* 0x000fe400078e000e */
[----:B------:R-:W-:-:S04]  /*ff30*/  IMAD R5, R5, UR4, RZ ;  /* 0x0000000405057c24 */ /* 0x000fc8000f8e02ff */
[----:B------:R-:W1:Y:S01]  /*ff40*/  @P1 LDC R6, c[0x0][0xbf0] ;  /* 0x0002fc00ff061b82 */ /* 0x000e620000000800 */
[----:B0-----:R-:W-:-:S05]  /*ff50*/  @P1 IMAD.HI.U32 R7, R14, R7, RZ ;  /* 0x000000070e071227 */ /* 0x001fca00078e00ff */
[----:B-1----:R-:W-:Y:S01]  /*ff60*/  @P1 SHF.R.U32.HI R3, RZ, R6, R7 ;  /* 0x00000006ff031219 */ /* 0x002fe20000011607 */
[C---:B------:R-:W-:Y:S02]  /*ff70*/  IMAD R6, R4.reuse, UR5, R5 ;  /* 0x0000000504067c24 */ /* 0x040fe4000f8e0205 */
[----:B------:R-:W-:Y:S01]  /*ff80*/  IMAD.WIDE.U32 R4, R4, UR4, RZ ;  /* 0x0000000404047c25 */ /* 0x000fe2000f8e00ff */
[----:B------:R-:W-:-:S03]  /*ff90*/  ULDC.64 UR4, c[0x0][0xb38] ;  /* 0x0002ce0000047ab9 */ /* 0x000fc60000000a00 */
[----:B------:R-:W-:Y:S01]  /*ffa0*/  IMAD.IADD R5, R5, 0x1, R6 ;  /* 0x0000000105057824 */ /* 0x000fe200078e0206 */
[----:B------:R-:W-:Y:S01]  /*ffb0*/  SHF.R.S32.HI R6, RZ, 0x1f, R213 ;  /* 0x0000001fff067819 */ /* 0x000fe200000114d5 */
[----:B------:R-:W-:-:S04]  /*ffc0*/  IMAD.WIDE.U32 R4, R211, UR4, R4 ;  /* 0x00000004d3047c25 */ /* 0x000fc8000f8e0004 */
[----:B------:R-:W-:Y:S01]  /*ffd0*/  IMAD R5, R211, UR5, R5 ;  /* 0x00000005d3057c24 */ /* 0x000fe2000f8e0205 */
[----:B------:R-:W-:Y:S02]  /*ffe0*/  ULDC.64 UR4, c[0x0][0xb40] ;  /* 0x0002d00000047ab9 */ /* 0x000fe40000000a00 */
[----:B------:R-:W-:Y:S02]  /*fff0*/  IMAD R6, R6, UR4, RZ ;  /* 0x0000000406067c24 */ /* 0x000fe4000f8e02ff */
[----:B------:R-:W-:-:S04]  /*10000*/  IMAD.WIDE.U32 R4, R213, UR4, R4 ;  /* 0x00000004d5047c25 */ /* 0x000fc8000f8e0004 */
[----:B------:R-:W-:Y:S01]  /*10010*/  IMAD R7, R213, UR5, R6 ;  /* 0x00000005d5077c24 */ /* 0x000fe2000f8e0206 */
[----:B------:R-:W-:Y:S01]  /*10020*/  ULDC.64 UR4, c[0x0][0xb48] ;  /* 0x0002d20000047ab9 */ /* 0x000fe20000000a00 */
[----:B------:R-:W-:Y:S02]  /*10030*/  IMAD.MOV R6, RZ, RZ, -R3 ;  /* 0x000000ffff067224 */ /* 0x000fe400078e0a03 */
[----:B------:R-:W-:Y:S01]  /*10040*/  IMAD.IADD R5, R5, 0x1, R7 ;  /* 0x0000000105057824 */ /* 0x000fe200078e0207 */
[----:B------:R-:W-:Y:S01]  /*10050*/  SHF.R.S32.HI R7, RZ, 0x1f, R3 ;  /* 0x0000001fff077819 */ /* 0x000fe20000011403 */
[----:B------:R-:W-:Y:S02]  /*10060*/  IMAD R6, R157, R6, R14 ;  /* 0x000000069d067224 */ /* 0x000fe400078e020e */
[----:B------:R-:W-:-:S04]  /*10070*/  IMAD.WIDE.U32 R4, R219, UR4, R4 ;  /* 0x00000004db047c25 */ /* 0x000fc8000f8e0004 */
[----:B------:R-:W-:Y:S01]  /*10080*/  IMAD R5, R219, UR5, R5 ;  /* 0x00000005db057c24 */ /* 0x000fe2000f8e0205 */
[----:B------:R-:W-:Y:S02]  /*10090*/  ULDC.64 UR4, c[0x0][0xb30] ;  /* 0x0002cc0000047ab9 */ /* 0x000fe40000000a00 */
[----:B------:R-:W-:Y:S02]  /*100a0*/  IMAD R8, R7, UR4, RZ ;  /* 0x0000000407087c24 */ /* 0x000fe4000f8e02ff */
[----:B------:R-:W-:-:S04]  /*100b0*/  IMAD.WIDE.U32 R4, R3, UR4, R4 ;  /* 0x0000000403047c25 */ /* 0x000fc8000f8e0004 */
[----:B------:R-:W-:Y:S01]  /*100c0*/  IMAD R7, R3, UR5, R8 ;  /* 0x0000000503077c24 */ /* 0x000fe2000f8e0208 */
[----:B------:R-:W-:Y:S01]  /*100d0*/  ULDC.64 UR4, c[0x0][0xb28] ;  /* 0x0002ca0000047ab9 */ /* 0x000fe20000000a00 */
[----:B------:R-:W-:Y:S02]  /*100e0*/  VIADD R3, R19, 0x22820 ;  /* 0x0002282013037836 */ /* 0x000fe40000000000 */
[----:B------:R-:W-:-:S03]  /*100f0*/  IMAD.IADD R5, R5, 0x1, R7 ;  /* 0x0000000105057824 */ /* 0x000fc600078e0207 */
[----:B------:R-:W-:Y:S01]  /*10100*/  PRMT R3, RZ, 0x654, R3 ;  /* 0x00000654ff037816 */ /* 0x000fe20000000003 */
[----:B------:R-:W-:-:S03]  /*10110*/  IMAD.WIDE.U32 R4, R6, UR4, R4 ;  /* 0x0000000406047c25 */ /* 0x000fc6000f8e0004 */
[----:B------:R0:W-:Y:S02]  /*10120*/  SYNCS.ARRIVE.TRANS64.RED.A1T0 RZ, [R3+URZ], RZ ;  /* 0x000000ff03ff79a7 */ /* 0x0001e4000810043f */
[----:B0-----:R-:W-:-:S05]  /*10130*/  SHF.R.S32.HI R3, RZ, 0x1f, R6 ;  /* 0x0000001fff037819 */ /* 0x001fca0000011406 */
[----:B------:R-:W-:-:S04]  /*10140*/  IMAD R3, R3, UR4, RZ ;  /* 0x0000000403037c24 */ /* 0x000fc8000f8e02ff */
[----:B------:R-:W-:Y:S01]  /*10150*/  IMAD R7, R6, UR5, R3 ;  /* 0x0000000506077c24 */ /* 0x000fe2000f8e0203 */
[----:B------:R-:W-:Y:S02]  /*10160*/  ULDC.64 UR4, c[0x0][0xb00] ;  /* 0x0002c00000047ab9 */ /* 0x000fe40000000a00 */
[----:B------:R-:W-:Y:S01]  /*10170*/  LEA R3, P0, R4, UR4, 0x2 ;  /* 0x0000000404037c11 */ /* 0x000fe2000f8010ff */
[----:B------:R-:W-:Y:S01]  /*10180*/  IMAD.IADD R5, R5, 0x1, R7 ;  /* 0x0000000105057824 */ /* 0x000fe200078e0207 */
[----:B------:R-:W-:-:S04]  /*10190*/  UMOV UR4, 0xffffffff ;  /* 0xffffffff00047882 */ /* 0x000fc80000000000 */
[----:B------:R-:W-:Y:S01]  /*101a0*/  LEA.HI.X R8, R4, UR5, R5, 0x2, P0 ;  /* 0x0000000504087c11 */ /* 0x000fe200080f1405 */
[----:B------:R-:W-:Y:S06]  /*101b0*/  BRA.DIV UR4, `(.L_x_9765) ;  /* 0x000000b204487947 */ /* 0x000fec000b800000 */
[----:B------:R0:W1:Y:S04]  /*101c0*/  SHFL.IDX PT, R9, R8, RZ, 0x1c1f ;  /* 0x001c1fff08097589 */ /* 0x00006800000e0000 */
[----:B------:R0:W2:Y:S02]  /*101d0*/  SHFL.IDX PT, R11, R3, RZ, 0x1c1f ;  /* 0x001c1fff030b7589 */ /* 0x0000a400000e0000 */
.L_x_9981:
[----:B------:R-:W-:Y:S01]  /*101e0*/  ISETP.GE.AND P0, PT, R21, R0, PT ;  /* 0x000000001500720c */ /* 0x000fe20003f06270 */
[----:B------:R-:W-:-:S12]  /*101f0*/  BSSY B1, `(.L_x_9766) ;  /* 0x00000c9000017945 */ /* 0x000fd80003800000 */
[----:B------:R-:W-:Y:S05]  /*10200*/  @P0 BRA `(.L_x_9767) ;  /* 0x0000000c001c0947 */ /* 0x000fea0003800000 */
[----:B------:R-:W-:Y:S01]  /*10210*/  ULDC UR4, c[0x0][0xac8] ;  /* 0x0002b20000047ab9 */ /* 0x000fe20000000800 */
[C---:B------:R-:W-:Y:S01]  /*10220*/  VIADD R12, R224.reuse, 0x8 ;  /* 0x00000008e00c7836 */ /* 0x040fe20000000000 */
[C---:B------:R-:W-:Y:S01]  /*10230*/  ISETP.GE.AND P0, PT, R224.reuse, UR4, PT ;  /* 0x00000004e0007c0c */ /* 0x040fe2000bf06270 */
[C---:B------:R-:W-:Y:S02]  /*10240*/  VIADD R7, R224.reuse, 0x10 ;  /* 0x00000010e0077836 */ /* 0x040fe40000000000 */
[----:B------:R-:W-:Y:S01]  /*10250*/  VIADD R13, R224, 0x8 ;  /* 0x00000008e00d7836 */ /* 0x000fe20000000000 */
[----:B------:R-:W-:Y:S01]  /*10260*/  ISETP.GE.AND P1, PT, R12, UR4, PT ;  /* 0x000000040c007c0c */ /* 0x000fe2000bf26270 */
[C---:B------:R-:W-:Y:S02]  /*10270*/  VIADD R6, R224.reuse, 0x18 ;  /* 0x00000018e0067836 */ /* 0x040fe40000000000 */
[C---:B------:R-:W-:Y:S01]  /*10280*/  VIADD R20, R224.reuse, 0x40 ;  /* 0x00000040e0147836 */ /* 0x040fe20000000000 */
[----:B------:R-:W-:Y:S01]  /*10290*/  SHF.R.S32.HI R13, RZ, 0x1f, R13 ;  /* 0x0000001fff0d7819 */ /* 0x000fe2000001140d */
[----:B------:R-:W-:-:S02]  /*102a0*/  VIADD R15, R224, 0x38 ;  /* 0x00000038e00f7836 */ /* 0x000fc40000000000 */
[C---:B------:R-:W-:Y:S02]  /*102b0*/  VIADD R14, R224.reuse, 0x50 ;  /* 0x00000050e00e7836 */ /* 0x040fe40000000000 */
[----:B--2---:R-:W-:Y:S01]  /*102c0*/  @!P0 IMAD.MOV.U32 R4, RZ, RZ, R11 ;  /* 0x000000ffff048224 */ /* 0x004fe200078e000b */
[----:B------:R-:W-:Y:S01]  /*102d0*/  SHF.R.S32.HI R15, RZ, 0x1f, R15 ;  /* 0x0000001fff0f7819 */ /* 0x000fe2000001140f */
[----:B-1----:R-:W-:Y:S02]  /*102e0*/  @!P0 IMAD.MOV.U32 R5, RZ, RZ, R9 ;  /* 0x000000ffff058224 */ /* 0x002fe400078e0009 */
[C---:B------:R-:W-:Y:S02]  /*102f0*/  VIADD R21, R224.reuse, 0x40 ;  /* 0x00000040e0157836 */ /* 0x040fe40000000000 */
[----:B------:R-:W-:-:S03]  /*10300*/  @!P0 IMAD.WIDE R4, R224, 0x4, R4 ;  /* 0x00000004e0048825 */ /* 0x000fc600078e0204 */
[----:B------:R-:W-:Y:S02]  /*10310*/  SHF.R.S32.HI R21, RZ, 0x1f, R21 ;  /* 0x0000001fff157819 */ /* 0x000fe40000011415 */
[----:B------:R1:W-:Y:S01]  /*10320*/  @!P0 ST.E.64 desc[UR40][R4.64], R24 ;  /* 0x0000001804008985 */ /* 0x0003e2000c101b28 */
[----:B------:R-:W-:Y:S02]  /*10330*/  ISETP.GE.AND P0, PT, R7, UR4, PT ;  /* 0x0000000407007c0c */ /* 0x000fe4000bf06270 */
[----:B-1----:R-:W-:-:S04]  /*10340*/  @!P1 LEA R4, P2, R12, R11, 0x2 ;  /* 0x0000000b0c049211 */ /* 0x002fc800078410ff */
[----:B------:R-:W-:Y:S01]  /*10350*/  @!P1 LEA.HI.X R5, R12, R9, R13, 0x2, P2 ;  /* 0x000000090c059211 */ /* 0x000fe200010f140d */
[C---:B------:R-:W-:Y:S02]  /*10360*/  VIADD R13, R224.reuse, 0x10 ;  /* 0x00000010e00d7836 */ /* 0x040fe40000000000 */
[----:B------:R-:W-:Y:S02]  /*10370*/  VIADD R12, R224, 0x20 ;  /* 0x00000020e00c7836 */ /* 0x000fe40000000000 */
[----:B------:R1:W-:Y:S01]  /*10380*/  @!P1 ST.E.64 desc[UR40][R4.64], R28 ;  /* 0x0000001c04009985 */ /* 0x0003e2000c101b28 */
[----:B------:R-:W-:Y:S02]  /*10390*/  SHF.R.S32.HI R13, RZ, 0x1f, R13 ;  /* 0x0000001fff0d7819 */ /* 0x000fe4000001140d */
[----:B------:R-:W-:Y:S02]  /*103a0*/  ISETP.GE.AND P1, PT, R6, UR4, PT ;  /* 0x0000000406007c0c */ /* 0x000fe4000bf26270 */
[----:B-1----:R-:W-:-:S04]  /*103b0*/  @!P0 LEA R4, P2, R7, R11, 0x2 ;  /* 0x0000000b07048211 */ /* 0x002fc800078410ff */
[----:B------:R-:W-:Y:S01]  /*103c0*/  @!P0 LEA.HI.X R5, R7, R9, R13, 0x2, P2 ;  /* 0x0000000907058211 */ /* 0x000fe200010f140d */
[C---:B------:R-:W-:Y:S02]  /*103d0*/  VIADD R13, R224.reuse, 0x18 ;  /* 0x00000018e00d7836 */ /* 0x040fe40000000000 */
[----:B------:R-:W-:Y:S02]  /*103e0*/  VIADD R7, R224, 0x28 ;  /* 0x00000028e0077836 */ /* 0x000fe40000000000 */
[----:B------:R1:W-:Y:S01]  /*103f0*/  @!P0 ST.E.64 desc[UR40][R4.64], R32 ;  /* 0x0000002004008985 */ /* 0x0003e2000c101b28 */
[----:B------:R-:W-:Y:S02]  /*10400*/  ISETP.GE.AND P0, PT, R12, UR4, PT ;  /* 0x000000040c007c0c */ /* 0x000fe4000bf06270 */
[----:B------:R-:W-:Y:S02]  /*10410*/  SHF.R.S32.HI R13, RZ, 0x1f, R13 ;  /* 0x0000001fff0d7819 */ /* 0x000fe4000001140d */
[----:B-1----:R-:W-:-:S04]  /*10420*/  @!P1 LEA R4, P2, R6, R11, 0x2 ;  /* 0x0000000b06049211 */ /* 0x002fc800078410ff */
[----:B------:R-:W-:Y:S01]  /*10430*/  @!P1 LEA.HI.X R5, R6, R9, R13, 0x2, P2 ;  /* 0x0000000906059211 */ /* 0x000fe200010f140d */
[C---:B------:R-:W-:Y:S01]  /*10440*/  VIADD R13, R224.reuse, 0x20 ;  /* 0x00000020e00d7836 */ /* 0x040fe20000000000 */
[----:B------:R-:W-:Y:S01]  /*10450*/  ISETP.GE.AND P2, PT, R7, UR4, PT ;  /* 0x0000000407007c0c */ /* 0x000fe2000bf46270 */
        /* <DEDUP_REMOVED lines=13> */
[----:B------:R-:W-:Y:S01]  /*10530*/  VIADD R7, R224, 0x30 ;  /* 0x00000030e0077836 */ /* 0x000fe20000000000 */
[----:B------:R-:W-:Y:S01]  /*10540*/  ISETP.GE.AND P0, PT, R20, UR4, PT ;  /* 0x0000000414007c0c */ /* 0x000fe2000bf06270 */
[----:B------:R-:W-:Y:S02]  /*10550*/  VIADD R13, R224, 0x48 ;  /* 0x00000048e00d7836 */ /* 0x000fe40000000000 */
[----:B------:R1:W-:Y:S01]  /*10560*/  @!P2 ST.E.64 desc[UR40][R4.64], R44 ;  /* 0x0000002c0400a985 */ /* 0x0003e2000c101b28 */
[----:B------:R-:W-:Y:S02]  /*10570*/  SHF.R.S32.HI R7, RZ, 0x1f, R7 ;  /* 0x0000001fff077819 */ /* 0x000fe40000011407 */
[----:B-1----:R-:W-:-:S04]  /*10580*/  @!P3 LEA R4, P2, R6, R11, 0x2 ;  /* 0x0000000b0604b211 */ /* 0x002fc800078410ff */
[----:B------:R-:W-:Y:S02]  /*10590*/  @!P3 LEA.HI.X R5, R6, R9, R7, 0x2, P2 ;  /* 0x000000090605b211 */ /* 0x000fe400010f1407 */
[----:B------:R-:W-:Y:S02]  /*105a0*/  ISETP.GE.AND P2, PT, R13, UR4, PT ;  /* 0x000000040d007c0c */ /* 0x000fe4000bf46270 */
[----:B------:R-:W-:Y:S01]  /*105b0*/  @!P1 LEA R6, P4, R12, R11, 0x2 ;  /* 0x0000000b0c069211 */ /* 0x000fe200078810ff */
[----:B------:R1:W-:Y:S01]  /*105c0*/  @!P3 ST.E.64 desc[UR40][R4.64], R48 ;  /* 0x000000300400b985 */ /* 0x0003e2000c101b28 */
[----:B------:R-:W-:Y:S02]  /*105d0*/  ISETP.GE.AND P3, PT, R14, UR4, PT ;  /* 0x000000040e007c0c */ /* 0x000fe4000bf66270 */
[----:B------:R-:W-:Y:S01]  /*105e0*/  @!P1 LEA.HI.X R7, R12, R9, R15, 0x2, P4 ;  /* 0x000000090c079211 */ /* 0x000fe200020f140f */
[C---:B------:R-:W-:Y:S02]  /*105f0*/  VIADD R12, R224.reuse, 0x58 ;  /* 0x00000058e00c7836 */ /* 0x040fe40000000000 */
[----:B------:R-:W-:-:S02]  /*10600*/  VIADD R15, R224, 0x48 ;  /* 0x00000048e00f7836 */ /* 0x000fc40000000000 */
[----:B------:R2:W-:Y:S01]  /*10610*/  @!P1 ST.E.64 desc[UR40][R6.64], R52 ;  /* 0x0000003406009985 */ /* 0x0005e2000c101b28 */
[----:B------:R-:W-:Y:S02]  /*10620*/  ISETP.GE.AND P1, PT, R12, UR4, PT ;  /* 0x000000040c007c0c */ /* 0x000fe4000bf26270 */
[----:B------:R-:W-:Y:S02]  /*10630*/  SHF.R.S32.HI R15, RZ, 0x1f, R15 ;  /* 0x0000001fff0f7819 */ /* 0x000fe4000001140f */
[----:B-1----:R-:W-:-:S04]  /*10640*/  @!P0 LEA R4, P4, R20, R11, 0x2 ;  /* 0x0000000b14048211 */ /* 0x002fc800078810ff */
[----:B------:R-:W-:Y:S01]  /*10650*/  @!P0 LEA.HI.X R5, R20, R9, R21, 0x2, P4 ;  /* 0x0000000914058211 */ /* 0x000fe200020f1415 */
[C---:B------:R-:W-:Y:S02]  /*10660*/  VIADD R20, R224.reuse, 0x60 ;  /* 0x00000060e0147836 */ /* 0x040fe40000000000 */
[----:B------:R-:W-:Y:S01]  /*10670*/  VIADD R21, R224, 0x50 ;  /* 0x00000050e0157836 */ /* 0x000fe20000000000 */
[C---:B--2---:R-:W-:Y:S01]  /*10680*/  @!P2 LEA R6, P5, R13.reuse, R11, 0x2 ;  /* 0x0000000b0d06a211 */ /* 0x044fe200078a10ff */
[----:B------:R1:W-:Y:S01]  /*10690*/  @!P0 ST.E.64 desc[UR40][R4.64], R56 ;  /* 0x0000003804008985 */ /* 0x0003e2000c101b28 */
[----:B------:R-:W-:Y:S02]  /*106a0*/  ISETP.GE.AND P0, PT, R20, UR4, PT ;  /* 0x0000000414007c0c */ /* 0x000fe4000bf06270 */
[----:B------:R-:W-:Y:S01]  /*106b0*/  @!P2 LEA.HI.X R7, R13, R9, R15, 0x2, P5 ;  /* 0x000000090d07a211 */ /* 0x000fe200028f140f */
[C---:B------:R-:W-:Y:S01]  /*106c0*/  VIADD R13, R224.reuse, 0x68 ;  /* 0x00000068e00d7836 */ /* 0x040fe20000000000 */
[----:B------:R-:W-:Y:S01]  /*106d0*/  SHF.R.S32.HI R21, RZ, 0x1f, R21 ;  /* 0x0000001fff157819 */ /* 0x000fe20000011415 */
        /* <DEDUP_REMOVED lines=8> */
[----:B--2---:R-:W-:Y:S01]  /*10760*/  @!P1 LEA R6, P5, R12, R11, 0x2 ;  /* 0x0000000b0c069211 */ /* 0x004fe200078a10ff */
        /* <DEDUP_REMOVED lines=35> */
[----:B------:R-:W-:Y:S02]  /*109a0*/  SHF.R.S32.HI R15, RZ, 0x1f, R15 ;  /* 0x0000001fff0f7819 */ /* 0x000fe4000001140f */
[----:B------:R-:W-:Y:S02]  /*109b0*/  ISETP.GE.AND P1, PT, R12, UR4, PT ;  /* 0x000000040c007c0c */ /* 0x000fe4000bf26270 */
[----:B-1----:R-:W-:-:S04]  /*109c0*/  @!P0 LEA R4, P4, R20, R11, 0x2 ;  /* 0x0000000b14048211 */ /* 0x002fc800078810ff */
[----:B------:R-:W-:Y:S02]  /*109d0*/  @!P0 LEA.HI.X R5, R20, R9, R21, 0x2, P4 ;  /* 0x0000000914058211 */ /* 0x000fe400020f1415 */
[----:B------:R-:W-:Y:S02]  /*109e0*/  SHF.R.S32.HI R21, RZ, 0x1f, R226 ;  /* 0x0000001fff157819 */ /* 0x000fe400000114e2 */
        /* <DEDUP_REMOVED lines=9> */
[----:B------:R-:W-:Y:S02]  /*10a80*/  SHF.R.S32.HI R13, RZ, 0x1f, R13 ;  /* 0x0000001fff0d7819 */ /* 0x000fe4000001140d */
[----:B------:R-:W-:Y:S02]  /*10a90*/  ISETP.GE.AND P2, PT, R236, UR4, PT ;  /* 0x00000004ec007c0c */ /* 0x000fe4000bf46270 */
[----:B-1----:R-:W-:-:S04]  /*10aa0*/  @!P3 LEA R4, P4, R14, R11, 0x2 ;  /* 0x0000000b0e04b211 */ /* 0x002fc800078810ff */
[----:B------:R-:W-:Y:S02]  /*10ab0*/  @!P3 LEA.HI.X R5, R14, R9, R15, 0x2, P4 ;  /* 0x000000090e05b211 */ /* 0x000fe400020f140f */
[----:B------:R-:W-:Y:S02]  /*10ac0*/  ISETP.GE.AND P4, PT, R235, UR4, PT ;  /* 0x00000004eb007c0c */ /* 0x000fe4000bf86270 */
[C---:B--2---:R-:W-:Y:S01]  /*10ad0*/  @!P1 LEA R6, P5, R12.reuse, R11, 0x2 ;  /* 0x0000000b0c069211 */ /* 0x044fe200078a10ff */
[----:B------:R1:W-:Y:S01]  /*10ae0*/  @!P3 ST.E.64 desc[UR40][R4.64], R96 ;  /* 0x000000600400b985 */ /* 0x0003e2000c101b28 */
[----:B------:R-:W-:Y:S02]  /*10af0*/  SHF.R.S32.HI R15, RZ, 0x1f, R232 ;  /* 0x0000001fff0f7819 */ /* 0x000fe400000114e8 */
[----:B------:R-:W-:Y:S02]  /*10b00*/  @!P1 LEA.HI.X R7, R12, R9, R13, 0x2, P5 ;  /* 0x000000090c079211 */ /* 0x000fe400028f140d */
[----:B------:R-:W-:-:S02]  /*10b10*/  SHF.R.S32.HI R13, RZ, 0x1f, R237 ;  /* 0x0000001fff0d7819 */ /* 0x000fc400000114ed */
[----:B------:R-:W-:Y:S01]  /*10b20*/  SHF.R.S32.HI R12, RZ, 0x1f, R236 ;  /* 0x0000001fff0c7819 */ /* 0x000fe200000114ec */
[----:B------:R2:W-:Y:S01]  /*10b30*/  @!P1 ST.E.64 desc[UR40][R6.64], R100 ;  /* 0x0000006406009985 */ /* 0x0005e2000c101b28 */
[----:B------:R-:W-:Y:S02]  /*10b40*/  ISETP.GE.AND P1, PT, R234, UR4, PT ;  /* 0x00000004ea007c0c */ /* 0x000fe4000bf26270 */
[----:B------:R-:W-:Y:S02]  /*10b50*/  SHF.R.S32.HI R14, RZ, 0x1f, R231 ;  /* 0x0000001fff0e7819 */ /* 0x000fe400000114e7 */
[----:B-1----:R-:W-:-:S04]  /*10b60*/  @!P0 LEA R4, P3, R237, R11, 0x2 ;  /* 0x0000000bed048211 */ /* 0x002fc800078610ff */
[----:B------:R-:W-:Y:S02]  /*10b70*/  @!P0 LEA.HI.X R5, R237, R9, R13, 0x2, P3 ;  /* 0x00000009ed058211 */ /* 0x000fe400018f140d */
[----:B------:R-:W-:Y:S02]  /*10b80*/  SHF.R.S32.HI R13, RZ, 0x1f, R235 ;  /* 0x0000001fff0d7819 */ /* 0x000fe400000114eb */
[C---:B--2---:R-:W-:Y:S01]  /*10b90*/  @!P2 LEA R6, P5, R236.reuse, R11, 0x2 ;  /* 0x0000000bec06a211 */ /* 0x044fe200078a10ff */
[----:B------:R1:W-:Y:S01]  /*10ba0*/  @!P0 ST.E.64 desc[UR40][R4.64], R104 ;  /* 0x0000006804008985 */ /* 0x0003e2000c101b28 */
[----:B------:R-:W-:Y:S02]  /*10bb0*/  ISETP.GE.AND P0, PT, R233, UR4, PT ;  /* 0x00000004e9007c0c */ /* 0x000fe4000bf06270 */
[----:B------:R-:W-:Y:S02]  /*10bc0*/  @!P2 LEA.HI.X R7, R236, R9, R12, 0x2, P5 ;  /* 0x00000009ec07a211 */ /* 0x000fe400028f140c */
[----:B------:R-:W-:-:S03]  /*10bd0*/  SHF.R.S32.HI R12, RZ, 0x1f, R234 ;  /* 0x0000001fff0c7819 */ /* 0x000fc600000114ea */
[----:B------:R2:W-:Y:S01]  /*10be0*/  @!P2 ST.E.64 desc[UR40][R6.64], R108 ;  /* 0x0000006c0600a985 */ /* 0x0005e2000c101b28 */
[----:B------:R-:W-:Y:S02]  /*10bf0*/  ISETP.GE.AND P2, PT, R232, UR4, PT ;  /* 0x00000004e8007c0c */ /* 0x000fe4000bf46270 */
[----:B-1----:R-:W-:-:S04]  /*10c00*/  @!P4 LEA R4, P3, R235, R11, 0x2 ;  /* 0x0000000beb04c211 */ /* 0x002fc800078610ff */
[----:B------:R-:W-:Y:S02]  /*10c10*/  @!P4 LEA.HI.X R5, R235, R9, R13, 0x2, P3 ;  /* 0x00000009eb05c211 */ /* 0x000fe400018f140d */
[----:B------:R-:W-:Y:S02]  /*10c20*/  ISETP.GE.AND P3, PT, R231, UR4, PT ;  /* 0x00000004e7007c0c */ /* 0x000fe4000bf66270 */
[C---:B--2---:R-:W-:Y:S01]  /*10c30*/  @!P1 LEA R6, P5, R234.reuse, R11, 0x2 ;  /* 0x0000000bea069211 */ /* 0x044fe200078a10ff */
[----:B------:R1:W-:Y:S03]  /*10c40*/  @!P4 ST.E.64 desc[UR40][R4.64], R112 ;  /* 0x000000700400c985 */ /* 0x0003e6000c101b28 */
[----:B------:R-:W-:Y:S02]  /*10c50*/  @!P1 LEA.HI.X R7, R234, R9, R12, 0x2, P5 ;  /* 0x00000009ea079211 */ /* 0x000fe400028f140c */
[----:B------:R-:W-:-:S03]  /*10c60*/  SHF.R.S32.HI R12, RZ, 0x1f, R233 ;  /* 0x0000001fff0c7819 */ /* 0x000fc600000114e9 */
[----:B------:R2:W-:Y:S01]  /*10c70*/  @!P1 ST.E.64 desc[UR40][R6.64], R116 ;  /* 0x0000007406009985 */ /* 0x0005e2000c101b28 */
[----:B------:R-:W-:Y:S02]  /*10c80*/  ISETP.GE.AND P1, PT, R230, UR4, PT ;  /* 0x00000004e6007c0c */ /* 0x000fe4000bf26270 */
[----:B-1----:R-:W-:-:S04]  /*10c90*/  @!P0 LEA R4, P4, R233, R11, 0x2 ;  /* 0x0000000be9048211 */ /* 0x002fc800078810ff */
[----:B------:R-:W-:Y:S02]  /*10ca0*/  @!P0 LEA.HI.X R5, R233, R9, R12, 0x2, P4 ;  /* 0x00000009e9058211 */ /* 0x000fe400020f140c */
[-C--:B------:R-:W-:Y:S02]  /*10cb0*/  @!P3 LEA R12, P4, R231, R11.reuse, 0x2 ;  /* 0x0000000be70cb211 */ /* 0x080fe400078810ff */
[C---:B--2---:R-:W-:Y:S01]  /*10cc0*/  @!P2 LEA R6, P5, R232.reuse, R11, 0x2 ;  /* 0x0000000be806a211 */ /* 0x044fe200078a10ff */
[----:B------:R1:W-:Y:S01]  /*10cd0*/  @!P0 ST.E.64 desc[UR40][R4.64], R120 ;  /* 0x0000007804008985 */ /* 0x0003e2000c101b28 */
[----:B------:R-:W-:Y:S02]  /*10ce0*/  ISETP.GE.AND P0, PT, R229, UR4, PT ;  /* 0x00000004e5007c0c */ /* 0x000fe4000bf06270 */
[-C--:B------:R-:W-:Y:S02]  /*10cf0*/  @!P2 LEA.HI.X R7, R232, R9.reuse, R15, 0x2, P5 ;  /* 0x00000009e807a211 */ /* 0x080fe400028f140f */
[----:B------:R-:W-:-:S02]  /*10d00*/  @!P3 LEA.HI.X R13, R231, R9, R14, 0x2, P4 ;  /* 0x00000009e70db211 */ /* 0x000fc400020f140e */
[----:B------:R-:W-:Y:S01]  /*10d10*/  ISETP.GE.AND P4, PT, R228, UR4, PT ;  /* 0x00000004e4007c0c */ /* 0x000fe2000bf86270 */
[----:B------:R2:W-:Y:S01]  /*10d20*/  @!P2 ST.E.64 desc[UR40][R6.64], R124 ;  /* 0x0000007c0600a985 */ /* 0x0005e2000c101b28 */
[----:B------:R-:W-:Y:S02]  /*10d30*/  SHF.R.S32.HI R14, RZ, 0x1f, R230 ;  /* 0x0000001fff0e7819 */ /* 0x000fe400000114e6 */
[----:B------:R-:W-:Y:S01]  /*10d40*/  ISETP.GE.AND P2, PT, R226, UR4, PT ;  /* 0x00000004e2007c0c */ /* 0x000fe2000bf46270 */
[----:B------:R3:W-:Y:S01]  /*10d50*/  @!P3 ST.E.64 desc[UR40][R12.64], R128 ;  /* 0x000000800c00b985 */ /* 0x0007e2000c101b28 */
[----:B------:R-:W-:Y:S02]  /*10d60*/  ISETP.GE.AND P3, PT, R225, UR4, PT ;  /* 0x00000004e1007c0c */ /* 0x000fe4000bf66270 */
[----:B-1----:R-:W-:-:S04]  /*10d70*/  @!P1 LEA R4, P5, R230, R11, 0x2 ;  /* 0x0000000be6049211 */ /* 0x002fc800078a10ff */
[----:B------:R-:W-:Y:S02]  /*10d80*/  @!P1 LEA.HI.X R5, R230, R9, R14, 0x2, P5 ;  /* 0x00000009e6059211 */ /* 0x000fe400028f140e */
[----:B------:R-:W-:Y:S02]  /*10d90*/  SHF.R.S32.HI R14, RZ, 0x1f, R229 ;  /* 0x0000001fff0e7819 */ /* 0x000fe400000114e5 */
[CC--:B--2---:R-:W-:Y:S01]  /*10da0*/  @!P0 LEA R6, P5, R229.reuse, R11.reuse, 0x2 ;  /* 0x0000000be5068211 */ /* 0x0c4fe200078a10ff */
[----:B------:R1:W-:Y:S01]  /*10db0*/  @!P1 ST.E.64 desc[UR40][R4.64], R132 ;  /* 0x0000008404009985 */ /* 0x0003e2000c101b28 */
[----:B---3--:R-:W-:Y:S02]  /*10dc0*/  @!P4 LEA R12, P1, R228, R11, 0x2 ;  /* 0x0000000be40cc211 */ /* 0x008fe400078210ff */
[----:B------:R-:W-:Y:S02]  /*10dd0*/  @!P0 LEA.HI.X R7, R229, R9, R14, 0x2, P5 ;  /* 0x00000009e5078211 */ /* 0x000fe400028f140e */
[----:B------:R-:W-:-:S03]  /*10de0*/  SHF.R.S32.HI R14, RZ, 0x1f, R228 ;  /* 0x0000001fff0e7819 */ /* 0x000fc600000114e4 */
[----:B------:R3:W-:Y:S01]  /*10df0*/  @!P0 ST.E.64 desc[UR40][R6.64], R136 ;  /* 0x0000008806008985 */ /* 0x0007e2000c101b28 */
[----:B------:R-:W-:Y:S02]  /*10e00*/  @!P4 LEA.HI.X R13, R228, R9, R14, 0x2, P1 ;  /* 0x00000009e40dc211 */ /* 0x000fe400008f140e */
[CC--:B------:R-:W-:Y:S02]  /*10e10*/  @!P3 LEA R14, P1, R225.reuse, R11.reuse, 0x2 ;  /* 0x0000000be10eb211 */ /* 0x0c0fe400078210ff */
[C---:B-1----:R-:W-:Y:S01]  /*10e20*/  @!P2 LEA R4, P5, R226.reuse, R11, 0x2 ;  /* 0x0000000be204a211 */ /* 0x042fe200078a10ff */
[----:B------:R3:W-:Y:S01]  /*10e30*/  @!P4 ST.E.64 desc[UR40][R12.64], R140 ;  /* 0x0000008c0c00c985 */ /* 0x0007e2000c101b28 */
[-C--:B------:R-:W-:Y:S02]  /*10e40*/  @!P3 LEA.HI.X R15, R225, R9.reuse, R20, 0x2, P1 ;  /* 0x00000009e10fb211 */ /* 0x080fe400008f1414 */
[----:B------:R-:W-:-:S05]  /*10e50*/  @!P2 LEA.HI.X R5, R226, R9, R21, 0x2, P5 ;  /* 0x00000009e205a211 */ /* 0x000fca00028f1415 */
[----:B------:R3:W-:Y:S04]  /*10e60*/  @!P2 ST.E.64 desc[UR40][R4.64], R144 ;  /* 0x000000900400a985 */ /* 0x0007e8000c101b28 */
[----:B------:R3:W-:Y:S02]  /*10e70*/  @!P3 ST.E.64 desc[UR40][R14.64], R148 ;  /* 0x000000940e00b985 */ /* 0x0007e4000c101b28 */
.L_x_9767:
[----:B------:R-:W-:Y:S05]  /*10e80*/  BSYNC B1 ;  /* 0x0000000000017941 */ /* 0x000fea0003800000 */
.L_x_9766:
[----:B------:R-:W-:-:S03]  /*10e90*/  UMOV UR4, 0xffffffff ;  /* 0xffffffff00047882 */ /* 0x000fc60000000000 */
[----:B------:R-:W-:Y:S05]  /*10ea0*/  BRA.DIV UR4, `(.L_x_9768) ;  /* 0x000000a604447947 */ /* 0x000fea000b800000 */
[----:B------:R4:W0:Y:S04]  /*10eb0*/  SHFL.IDX PT, R20, R8, 0x1, 0x1c1f ;  /* 0x003c1f0008147f89 */ /* 0x00082800000e0000 */
[----:B---3--:R4:W3:Y:S02]  /*10ec0*/  SHFL.IDX PT, R14, R3, 0x1, 0x1c1f ;  /* 0x003c1f00030e7f89 */ /* 0x0088e400000e0000 */
.L_x_9985:
[----:B------:R-:W-:-:S13]  /*10ed0*/  ISETP.GE.AND P0, PT, R10, R0, PT ;  /* 0x000000000a00720c */ /* 0x000fda0003f06270 */
[----:B------:R-:W-:Y:S05]  /*10ee0*/  @P0 BRA `(.L_x_9764) ;  /* 0x0000001800f80947 */ /* 0x000fea0003800000 */
[----:B------:R-:W-:Y:S01]  /*10ef0*/  ULDC UR4, c[0x0][0xac8] ;  /* 0x0002b20000047ab9 */ /* 0x000fe20000000800 */
[C---:B-1----:R-:W-:Y:S01]  /*10f00*/  VIADD R9, R224.reuse, 0x8 ;  /* 0x00000008e0097836 */ /* 0x042fe20000000000 */
[C---:B------:R-:W-:Y:S01]  /*10f10*/  ISETP.GE.AND P2, PT, R224.reuse, UR4, PT ;  /* 0x00000004e0007c0c */ /* 0x040fe2000bf46270 */
[C---:B0---4-:R-:W-:Y:S02]  /*10f20*/  VIADD R3, R224.reuse, 0x10 ;  /* 0x00000010e0037836 */ /* 0x051fe40000000000 */
[C---:B------:R-:W-:Y:S01]  /*10f30*/  VIADD R12, R224.reuse, 0x18 ;  /* 0x00000018e00c7836 */ /* 0x040fe20000000000 */
[----:B------:R-:W-:Y:S01]  /*10f40*/  ISETP.GE.AND P3, PT, R9, UR4, PT ;  /* 0x0000000409007c0c */ /* 0x000fe2000bf66270 */
[C---:B------:R-:W-:Y:S01]  /*10f50*/  VIADD R8, R224.reuse, 0x20 ;  /* 0x00000020e0087836 */ /* 0x040fe20000000000 */
[----:B------:R-:W-:Y:S01]  /*10f60*/  ISETP.GE.AND P1, PT, R3, UR4, PT ;  /* 0x0000000403007c0c */ /* 0x000fe2000bf26270 */
[----:B------:R-:W-:Y:S01]  /*10f70*/  VIADD R13, R224, 0x8 ;  /* 0x00000008e00d7836 */ /* 0x000fe20000000000 */
[----:B------:R-:W-:Y:S01]  /*10f80*/  ISETP.GE.AND P0, PT, R12, UR4, PT ;  /* 0x000000040c007c0c */ /* 0x000fe2000bf06270 */
[----:B--2---:R-:W-:-:S02]  /*10f90*/  VIADD R11, R224, 0x10 ;  /* 0x00000010e00b7836 */ /* 0x004fc40000000000 */
[C---:B------:R-:W-:Y:S01]  /*10fa0*/  VIADD R15, R224.reuse, 0x58 ;  /* 0x00000058e00f7836 */ /* 0x040fe20000000000 */
[----:B------:R-:W-:Y:S01]  /*10fb0*/  SHF.R.S32.HI R13, RZ, 0x1f, R13 ;  /* 0x0000001fff0d7819 */ /* 0x000fe2000001140d */
[----:B---3--:R-:W-:Y:S01]  /*10fc0*/  @!P2 IMAD.MOV.U32 R4, RZ, RZ, R14 ;  /* 0x000000ffff04a224 */ /* 0x008fe200078e000e */
[----:B------:R-:W-:Y:S01]  /*10fd0*/  SHF.R.S32.HI R11, RZ, 0x1f, R11 ;  /* 0x0000001fff0b7819 */ /* 0x000fe2000001140b */
[----:B------:R-:W-:Y:S02]  /*10fe0*/  @!P2 IMAD.MOV.U32 R5, RZ, RZ, R20 ;  /* 0x000000ffff05a224 */ /* 0x000fe400078e0014 */
[C---:B------:R-:W-:Y:S01]  /*10ff0*/  @!P3 LEA R6, P4, R9.reuse, R14, 0x2 ;  /* 0x0000000e0906b211 */ /* 0x040fe200078810ff */
[C---:B------:R-:W-:Y:S02]  /*11000*/  VIADD R24, R224.reuse, 0x68 ;  /* 0x00000068e0187836 */ /* 0x040fe40000000000 */
[----:B------:R-:W-:Y:S01]  /*11010*/  @!P2 IMAD.WIDE R4, R224, 0x4, R4 ;  /* 0x00000004e004a825 */ /* 0x000fe200078e0204 */
[----:B------:R-:W-:-:S03]  /*11020*/  @!P3 LEA.HI.X R7, R9, R20, R13, 0x2, P4 ;  /* 0x000000140907b211 */ /* 0x000fc600020f140d */
[----:B------:R-:W-:Y:S01]  /*11030*/  VIADD R9, R224, 0x28 ;  /* 0x00000028e0097836 */ /* 0x000fe20000000000 */
[----:B------:R0:W-:Y:S01]  /*11040*/  @!P2 ST.E.64 desc[UR40][R4.64], R26 ;  /* 0x0000001a0400a985 */ /* 0x0001e2000c101b28 */
[----:B------:R-:W-:Y:S01]  /*11050*/  ISETP.GE.AND P2, PT, R8, UR4, PT ;  /* 0x0000000408007c0c */ /* 0x000fe2000bf46270 */
[C---:B------:R-:W-:Y:S02]  /*11060*/  VIADD R13, R224.reuse, 0x18 ;  /* 0x00000018e00d7836 */ /* 0x040fe40000000000 */
[----:B------:R1:W-:Y:S01]  /*11070*/  @!P3 ST.E.64 desc[UR40][R6.64], R30 ;  /* 0x0000001e0600b985 */ /* 0x0003e2000c101b28 */
[----:B------:R-:W-:Y:S01]  /*11080*/  ISETP.GE.AND P3, PT, R9, UR4, PT ;  /* 0x0000000409007c0c */ /* 0x000fe2000bf66270 */
[C---:B------:R-:W-:Y:S01]  /*11090*/  VIADD R21, R224.reuse, 0x58 ;  /* 0x00000058e0157836 */ /* 0x040fe20000000000 */
[----:B------:R-:W-:Y:S01]  /*110a0*/  SHF.R.S32.HI R13, RZ, 0x1f, R13 ;  /* 0x0000001fff0d7819 */ /* 0x000fe2000001140d */
[C---:B------:R-:W-:Y:S02]  /*110b0*/  VIADD R28, R224.reuse, 0x78 ;  /* 0x00000078e01c7836 */ /* 0x040fe40000000000 */
[C---:B------:R-:W-:Y:S01]  /*110c0*/  VIADD R25, R224.reuse, 0x68 ;  /* 0x00000068e0197836 */ /* 0x040fe20000000000 */
[----:B------:R-:W-:Y:S01]  /*110d0*/  SHF.R.S32.HI R21, RZ, 0x1f, R21 ;  /* 0x0000001fff157819 */ /* 0x000fe20000011415 */
[----:B------:R-:W-:Y:S01]  /*110e0*/  VIADD R29, R224, 0x78 ;  /* 0x00000078e01d7836 */ /* 0x000fe20000000000 */
[----:B0-----:R-:W-:-:S02]  /*110f0*/  @!P1 LEA R4, P5, R3, R14, 0x2 ;  /* 0x0000000e03049211 */ /* 0x001fc400078a10ff */
[----:B------:R-:W-:Y:S02]  /*11100*/  SHF.R.S32.HI R25, RZ, 0x1f, R25 ;  /* 0x0000001fff197819 */ /* 0x000fe40000011419 */
[----:B------:R-:W-:Y:S01]  /*11110*/  @!P1 LEA.HI.X R5, R3, R20, R11, 0x2, P5 ;  /* 0x0000001403059211 */ /* 0x000fe200028f140b */
[----:B------:R-:W-:Y:S01]  /*11120*/  VIADD R3, R224, 0x30 ;  /* 0x00000030e0037836 */ /* 0x000fe20000000000 */
[----:B-1----:R-:W-:Y:S01]  /*11130*/  @!P0 LEA R6, P4, R12, R14, 0x2 ;  /* 0x0000000e0c068211 */ /* 0x002fe200078810ff */
[----:B------:R-:W-:Y:S01]  /*11140*/  VIADD R11, R224, 0x20 ;  /* 0x00000020e00b7836 */ /* 0x000fe20000000000 */
[----:B------:R-:W-:Y:S01]  /*11150*/  SHF.R.S32.HI R29, RZ, 0x1f, R29 ;  /* 0x0000001fff1d7819 */ /* 0x000fe2000001141d */
[----:B------:R0:W-:Y:S01]  /*11160*/  @!P1 ST.E.64 desc[UR40][R4.64], R34 ;  /* 0x0000002204009985 */ /* 0x0001e2000c101b28 */
[----:B------:R-:W-:Y:S02]  /*11170*/  ISETP.GE.AND P1, PT, R3, UR4, PT ;  /* 0x0000000403007c0c */ /* 0x000fe4000bf26270 */
[----:B------:R-:W-:-:S02]  /*11180*/  SHF.R.S32.HI R11, RZ, 0x1f, R11 ;  /* 0x0000001fff0b7819 */ /* 0x000fc4000001140b */
[----:B------:R-:W-:Y:S01]  /*11190*/  @!P0 LEA.HI.X R7, R12, R20, R13, 0x2, P4 ;  /* 0x000000140c078211 */ /* 0x000fe200020f140d */
[C---:B------:R-:W-:Y:S02]  /*111a0*/  VIADD R12, R224.reuse, 0x38 ;  /* 0x00000038e00c7836 */ /* 0x040fe40000000000 */
[----:B------:R-:W-:Y:S02]  /*111b0*/  VIADD R13, R224, 0x28 ;  /* 0x00000028e00d7836 */ /* 0x000fe40000000000 */
[----:B------:R1:W-:Y:S01]  /*111c0*/  @!P0 ST.E.64 desc[UR40][R6.64], R38 ;  /* 0x0000002606008985 */ /* 0x0003e2000c101b28 */
[----:B------:R-:W-:Y:S02]  /*111d0*/  ISETP.GE.AND P0, PT, R12, UR4, PT ;  /* 0x000000040c007c0c */ /* 0x000fe4000bf06270 */
[----:B------:R-:W-:Y:S02]  /*111e0*/  SHF.R.S32.HI R13, RZ, 0x1f, R13 ;  /* 0x0000001fff0d7819 */ /* 0x000fe4000001140d */
[----:B0-----:R-:W-:-:S04]  /*111f0*/  @!P2 LEA R4, P5, R8, R14, 0x2 ;  /* 0x0000000e0804a211 */ /* 0x001fc800078a10ff */
[----:B------:R-:W-:Y:S01]  /*11200*/  @!P2 LEA.HI.X R5, R8, R20, R11, 0x2, P5 ;  /* 0x000000140805a211 */ /* 0x000fe200028f140b */
[C---:B------:R-:W-:Y:S02]  /*11210*/  VIADD R8, R224.reuse, 0x40 ;  /* 0x00000040e0087836 */ /* 0x040fe40000000000 */
[----:B------:R-:W-:Y:S02]  /*11220*/  VIADD R11, R224, 0x30 ;  /* 0x00000030e00b7836 */ /* 0x000fe40000000000 */
[----:B------:R0:W-:Y:S01]  /*11230*/  @!P2 ST.E.64 desc[UR40][R4.64], R42 ;  /* 0x0000002a0400a985 */ /* 0x0001e2000c101b28 */
[----:B-1----:R-:W-:Y:S02]  /*11240*/  @!P3 LEA R6, P4, R9, R14, 0x2 ;  /* 0x0000000e0906b211 */ /* 0x002fe400078810ff */
[----:B------:R-:W-:Y:S02]  /*11250*/  ISETP.GE.AND P2, PT, R8, UR4, PT ;  /* 0x0000000408007c0c */ /* 0x000fe4000bf46270 */
[----:B------:R-:W-:-:S02]  /*11260*/  SHF.R.S32.HI R11, RZ, 0x1f, R11 ;  /* 0x0000001fff0b7819 */ /* 0x000fc4000001140b */
[----:B------:R-:W-:Y:S01]  /*11270*/  @!P3 LEA.HI.X R7, R9, R20, R13, 0x2, P4 ;  /* 0x000000140907b211 */ /* 0x000fe200020f140d */
[C---:B------:R-:W-:Y:S02]  /*11280*/  VIADD R9, R224.reuse, 0x48 ;  /* 0x00000048e0097836 */ /* 0x040fe40000000000 */
[----:B------:R-:W-:Y:S02]  /*11290*/  VIADD R13, R224, 0x38 ;  /* 0x00000038e00d7836 */ /* 0x000fe40000000000 */
[----:B------:R1:W-:Y:S01]  /*112a0*/  @!P3 ST.E.64 desc[UR40][R6.64], R46 ;  /* 0x0000002e0600b985 */ /* 0x0003e2000c101b28 */
[----:B------:R-:W-:Y:S02]  /*112b0*/  ISETP.GE.AND P3, PT, R9, UR4, PT ;  /* 0x0000000409007c0c */ /* 0x000fe4000bf66270 */
[----:B0-----:R-:W-:Y:S02]  /*112c0*/  @!P1 LEA R4, P5, R3, R14, 0x2 ;  /* 0x0000000e03049211 */ /* 0x001fe400078a10ff */
[----:B------:R-:W-:-:S02]  /*112d0*/  SHF.R.S32.HI R13, RZ, 0x1f, R13 ;  /* 0x0000001fff0d7819 */ /* 0x000fc4000001140d */
[----:B------:R-:W-:Y:S01]  /*112e0*/  @!P1 LEA.HI.X R5, R3, R20, R11, 0x2, P5 ;  /* 0x0000001403059211 */ /* 0x000fe200028f140b */
[C---:B------:R-:W-:Y:S02]  /*112f0*/  VIADD R3, R224.reuse, 0x50 ;  /* 0x00000050e0037836 */ /* 0x040fe40000000000 */
[----:B------:R-:W-:Y:S02]  /*11300*/  VIADD R11, R224, 0x40 ;  /* 0x00000040e00b7836 */ /* 0x000fe40000000000 */
[----:B------:R0:W-:Y:S01]  /*11310*/  @!P1 ST.E.64 desc[UR40][R4.64], R50 ;  /* 0x0000003204009985 */ /* 0x0001e2000c101b28 */
[----:B------:R-:W-:Y:S02]  /*11320*/  ISETP.GE.AND P1, PT, R3, UR4, PT ;  /* 0x0000000403007c0c */ /* 0x000fe4000bf26270 */
[----:B-1----:R-:W-:Y:S02]  /*11330*/  @!P0 LEA R6, P4, R12, R14, 0x2 ;  /* 0x0000000e0c068211 */ /* 0x002fe400078810ff */
        /* <DEDUP_REMOVED lines=12> */
[----:B------:R-:W-:Y:S02]  /*11400*/  SHF.R.S32.HI R11, RZ, 0x1f, R11 ;  /* 0x0000001fff0b7819 */ /* 0x000fe4000001140b */
[----:B-1----:R-:W-:Y:S02]  /*11410*/  @!P3 LEA R6, P4, R9, R14, 0x2 ;  /* 0x0000000e0906b211 */ /* 0x002fe400078810ff */
[----:B------:R-:W-:-:S02]  /*11420*/  ISETP.GE.AND P2, PT, R12, UR4, PT ;  /* 0x000000040c007c0c */ /* 0x000fc4000bf46270 */
[----:B------:R-:W-:Y:S02]  /*11430*/  SHF.R.S32.HI R8, RZ, 0x1f, R8 ;  /* 0x0000001fff087819 */ /* 0x000fe40000011408 */
[----:B------:R-:W-:Y:S02]  /*11440*/  @!P3 LEA.HI.X R7, R9, R20, R11, 0x2, P4 ;  /* 0x000000140907b211 */ /* 0x000fe400020f140b */
[----:B0-----:R-:W-:-:S03]  /*11450*/  @!P1 LEA R4, P5, R3, R14, 0x2 ;  /* 0x0000000e03049211 */ /* 0x001fc600078a10ff */
[----:B------:R0:W-:Y:S01]  /*11460*/  @!P3 ST.E.64 desc[UR40][R6.64], R62 ;  /* 0x0000003e0600b985 */ /* 0x0001e2000c101b28 */
[----:B------:R-:W-:Y:S02]  /*11470*/  ISETP.GE.AND P3, PT, R24, UR4, PT ;  /* 0x0000000418007c0c */ /* 0x000fe4000bf66270 */
[----:B------:R-:W-:Y:S01]  /*11480*/  @!P1 LEA.HI.X R5, R3, R20, R8, 0x2, P5 ;  /* 0x0000001403059211 */ /* 0x000fe200028f1408 */
[----:B------:R-:W-:Y:S01]  /*11490*/  VIADD R3, R224, 0x70 ;  /* 0x00000070e0037836 */ /* 0x000fe20000000000 */
[-C--:B------:R-:W-:Y:S02]  /*114a0*/  @!P0 LEA R8, P4, R15, R14.reuse, 0x2 ;  /* 0x0000000e0f088211 */ /* 0x080fe400078810ff */
[----:B------:R-:W-:Y:S01]  /*114b0*/  @!P2 LEA R10, P5, R12, R14, 0x2 ;  /* 0x0000000e0c0aa211 */ /* 0x000fe200078a10ff */
[----:B------:R1:W-:Y:S01]  /*114c0*/  @!P1 ST.E.64 desc[UR40][R4.64], R66 ;  /* 0x0000004204009985 */ /* 0x0003e2000c101b28 */
[----:B------:R-:W-:Y:S02]  /*114d0*/  ISETP.GE.AND P1, PT, R3, UR4, PT ;  /* 0x0000000403007c0c */ /* 0x000fe4000bf26270 */
[-C--:B------:R-:W-:Y:S01]  /*114e0*/  @!P0 LEA.HI.X R9, R15, R20.reuse, R21, 0x2, P4 ;  /* 0x000000140f098211 */ /* 0x080fe200020f1415 */
[----:B------:R-:W-:Y:S01]  /*114f0*/  VIADD R21, R224, 0x80 ;  /* 0x00000080e0157836 */ /* 0x000fe20000000000 */
[----:B------:R-:W-:Y:S01]  /*11500*/  @!P2 LEA.HI.X R11, R12, R20, R13, 0x2, P5 ;  /* 0x000000140c0ba211 */ /* 0x000fe200028f140d */
[----:B------:R-:W-:Y:S01]  /*11510*/  VIADD R15, R224, 0x70 ;  /* 0x00000070e00f7836 */ /* 0x000fe20000000000 */
[----:B------:R-:W-:Y:S01]  /*11520*/  @!P3 LEA R12, P4, R24, R14, 0x2 ;  /* 0x0000000e180cb211 */ /* 0x000fe200078810ff */
[----:B------:R2:W-:Y:S01]  /*11530*/  @!P0 ST.E.64 desc[UR40][R8.64], R70 ;  /* 0x0000004608008985 */ /* 0x0005e2000c101b28 */
[----:B------:R-:W-:-:S02]  /*11540*/  ISETP.GE.AND P0, PT, R28, UR4, PT ;  /* 0x000000041c007c0c */ /* 0x000fc4000bf06270 */
[----:B------:R-:W-:Y:S01]  /*11550*/  SHF.R.S32.HI R15, RZ, 0x1f, R15 ;  /* 0x0000001fff0f7819 */ /* 0x000fe2000001140f */
[----:B------:R3:W-:Y:S01]  /*11560*/  @!P2 ST.E.64 desc[UR40][R10.64], R74 ;  /* 0x0000004a0a00a985 */ /* 0x0007e2000c101b28 */
[----:B------:R-:W-:Y:S02]  /*11570*/  ISETP.GE.AND P2, PT, R21, UR4, PT ;  /* 0x0000000415007c0c */ /* 0x000fe4000bf46270 */
[C---:B0-----:R-:W-:Y:S02]  /*11580*/  @!P1 LEA R6, P5, R3.reuse, R14, 0x2 ;  /* 0x0000000e03069211 */ /* 0x041fe400078a10ff */
[-C--:B------:R-:W-:Y:S01]  /*11590*/  @!P3 LEA.HI.X R13, R24, R20.reuse, R25, 0x2, P4 ;  /* 0x00000014180db211 */ /* 0x080fe200020f1419 */
[C---:B------:R-:W-:Y:S01]  /*115a0*/  VIADD R24, R224.reuse, 0x88 ;  /* 0x00000088e0187836 */ /* 0x040fe20000000000 */
[----:B------:R-:W-:Y:S01]  /*115b0*/  @!P1 LEA.HI.X R7, R3, R20, R15, 0x2, P5 ;  /* 0x0000001403079211 */ /* 0x000fe200028f140f */
[C---:B------:R-:W-:Y:S02]  /*115c0*/  VIADD R3, R224.reuse, 0x90 ;  /* 0x00000090e0037836 */ /* 0x040fe40000000000 */
[----:B------:R0:W-:Y:S01]  /*115d0*/  @!P3 ST.E.64 desc[UR40][R12.64], R78 ;  /* 0x0000004e0c00b985 */ /* 0x0001e2000c101b28 */
[----:B------:R-:W-:Y:S01]  /*115e0*/  VIADD R25, R224, 0x80 ;  /* 0x00000080e0197836 */ /* 0x000fe20000000000 */
[----:B------:R-:W-:Y:S01]  /*115f0*/  ISETP.GE.AND P3, PT, R24, UR4, PT ;  /* 0x0000000418007c0c */ /* 0x000fe2000bf66270 */
[----:B------:R-:W-:Y:S01]  /*11600*/  VIADD R15, R224, 0x98 ;  /* 0x00000098e00f7836 */ /* 0x000fe20000000000 */
[----:B------:R4:W-:Y:S01]  /*11610*/  @!P1 ST.E.64 desc[UR40][R6.64], R82 ;  /* 0x0000005206009985 */ /* 0x0009e2000c101b28 */
[----:B-1----:R-:W-:-:S02]  /*11620*/  @!P0 LEA R4, P4, R28, R14, 0x2 ;  /* 0x0000000e1c048211 */ /* 0x002fc400078810ff */
[----:B------:R-:W-:Y:S02]  /*11630*/  ISETP.GE.AND P1, PT, R3, UR4, PT ;  /* 0x0000000403007c0c */ /* 0x000fe4000bf26270 */
[----:B------:R-:W-:Y:S02]  /*11640*/  SHF.R.S32.HI R25, RZ, 0x1f, R25 ;  /* 0x0000001fff197819 */ /* 0x000fe40000011419 */
[C---:B--2---:R-:W-:Y:S02]  /*11650*/  @!P2 LEA R8, P5, R21.reuse, R14, 0x2 ;  /* 0x0000000e1508a211 */ /* 0x044fe400078a10ff */
[-C--:B------:R-:W-:Y:S02]  /*11660*/  @!P0 LEA.HI.X R5, R28, R20.reuse, R29, 0x2, P4 ;  /* 0x000000141c058211 */ /* 0x080fe400020f141d */
[----:B------:R-:W-:Y:S01]  /*11670*/  @!P2 LEA.HI.X R9, R21, R20, R25, 0x2, P5 ;  /* 0x000000141509a211 */ /* 0x000fe200028f1419 */
[----:B------:R-:W-:Y:S01]  /*11680*/  VIADD R21, R224, 0x90 ;  /* 0x00000090e0157836 */ /* 0x000fe20000000000 */
[----:B---3--:R-:W-:Y:S01]  /*11690*/  @!P3 LEA R10, P4, R24, R14, 0x2 ;  /* 0x0000000e180ab211 */ /* 0x008fe200078810ff */
[----:B------:R-:W-:Y:S01]  /*116a0*/  VIADD R25, R224, 0x88 ;  /* 0x00000088e0197836 */ /* 0x000fe20000000000 */
[----:B------:R1:W-:Y:S01]  /*116b0*/  @!P0 ST.E.64 desc[UR40][R4.64], R86 ;  /* 0x0000005604008985 */ /* 0x0003e2000c101b28 */
[----:B------:R-:W-:-:S02]  /*116c0*/  ISETP.GE.AND P0, PT, R15, UR4, PT ;  /* 0x000000040f007c0c */ /* 0x000fc4000bf06270 */
[----:B------:R-:W-:Y:S01]  /*116d0*/  SHF.R.S32.HI R21, RZ, 0x1f, R21 ;  /* 0x0000001fff157819 */ /* 0x000fe20000011415 */
[----:B------:R2:W-:Y:S01]  /*116e0*/  @!P2 ST.E.64 desc[UR40][R8.64], R90 ;  /* 0x0000005a0800a985 */ /* 0x0005e2000c101b28 */
[----:B------:R-:W-:Y:S02]  /*116f0*/  SHF.R.S32.HI R25, RZ, 0x1f, R25 ;  /* 0x0000001fff197819 */ /* 0x000fe40000011419 */
[----:B0-----:R-:W-:Y:S02]  /*11700*/  @!P1 LEA R12, P5, R3, R14, 0x2 ;  /* 0x0000000e030c9211 */ /* 0x001fe400078a10ff */
[----:B------:R-:W-:Y:S02]  /*11710*/  ISETP.GE.AND P2, PT, R237, UR4, PT ;  /* 0x00000004ed007c0c */ /* 0x000fe4000bf46270 */
[-C--:B------:R-:W-:Y:S02]  /*11720*/  @!P3 LEA.HI.X R11, R24, R20.reuse, R25, 0x2, P4 ;  /* 0x00000014180bb211 */ /* 0x080fe400020f1419 */
[----:B------:R-:W-:Y:S01]  /*11730*/  @!P1 LEA.HI.X R13, R3, R20, R21, 0x2, P5 ;  /* 0x00000014030d9211 */ /* 0x000fe200028f1415 */
[----:B------:R-:W-:Y:S01]  /*11740*/  VIADD R21, R224, 0x98 ;  /* 0x00000098e0157836 */ /* 0x000fe20000000000 */
[----:B------:R-:W-:Y:S01]  /*11750*/  ISETP.GE.AND P4, PT, R236, UR4, PT ;  /* 0x00000004ec007c0c */ /* 0x000fe2000bf86270 */
[----:B------:R0:W-:Y:S01]  /*11760*/  @!P3 ST.E.64 desc[UR40][R10.64], R94 ;  /* 0x0000005e0a00b985 */ /* 0x0001e2000c101b28 */
[----:B----4-:R-:W-:-:S02]  /*11770*/  @!P0 LEA R6, P5, R15, R14, 0x2 ;  /* 0x0000000e0f068211 */ /* 0x010fc400078a10ff */
[----:B------:R-:W-:Y:S01]  /*11780*/  SHF.R.S32.HI R21, RZ, 0x1f, R21 ;  /* 0x0000001fff157819 */ /* 0x000fe20000011415 */
[----:B------:R3:W-:Y:S01]  /*11790*/  @!P1 ST.E.64 desc[UR40][R12.64], R98 ;  /* 0x000000620c009985 */ /* 0x0007e2000c101b28 */
[----:B------:R-:W-:Y:S02]  /*117a0*/  ISETP.GE.AND P3, PT, R235, UR4, PT ;  /* 0x00000004eb007c0c */ /* 0x000fe4000bf66270 */
[----:B------:R-:W-:Y:S02]  /*117b0*/  SHF.R.S32.HI R3, RZ, 0x1f, R237 ;  /* 0x0000001fff037819 */ /* 0x000fe400000114ed */
[----:B-1----:R-:W-:Y:S02]  /*117c0*/  @!P2 LEA R4, P1, R237, R14, 0x2 ;  /* 0x0000000eed04a211 */ /* 0x002fe400078210ff */
[-C--:B------:R-:W-:Y:S02]  /*117d0*/  @!P0 LEA.HI.X R7, R15, R20.reuse, R21, 0x2, P5 ;  /* 0x000000140f078211 */ /* 0x080fe400028f1415 */
[----:B------:R-:W-:-:S02]  /*117e0*/  @!P2 LEA.HI.X R5, R237, R20, R3, 0x2, P1 ;  /* 0x00000014ed05a211 */ /* 0x000fc400008f1403 */
[----:B------:R-:W-:Y:S01]  /*117f0*/  ISETP.GE.AND P1, PT, R234, UR4, PT ;  /* 0x00000004ea007c0c */ /* 0x000fe2000bf26270 */
[----:B------:R1:W-:Y:S01]  /*11800*/  @!P0 ST.E.64 desc[UR40][R6.64], R102 ;  /* 0x0000006606008985 */ /* 0x0003e2000c101b28 */
[-C--:B--2---:R-:W-:Y:S02]  /*11810*/  @!P4 LEA R8, P0, R236, R14.reuse, 0x2 ;  /* 0x0000000eec08c211 */ /* 0x084fe400078010ff */
[----:B------:R-:W-:Y:S01]  /*11820*/  SHF.R.S32.HI R15, RZ, 0x1f, R236 ;  /* 0x0000001fff0f7819 */ /* 0x000fe200000114ec */
[----:B------:R2:W-:Y:S01]  /*11830*/  @!P2 ST.E.64 desc[UR40][R4.64], R106 ;  /* 0x0000006a0400a985 */ /* 0x0005e2000c101b28 */
[----:B------:R-:W-:Y:S02]  /*11840*/  SHF.R.S32.HI R3, RZ, 0x1f, R235 ;  /* 0x0000001fff037819 */ /* 0x000fe400000114eb */
[----:B0-----:R-:W-:Y:S02]  /*11850*/  @!P3 LEA R10, P5, R235, R14, 0x2 ;  /* 0x0000000eeb0ab211 */ /* 0x001fe400078a10ff */
[----:B------:R-:W-:-:S02]  /*11860*/  ISETP.GE.AND P2, PT, R233, UR4, PT ;  /* 0x00000004e9007c0c */ /* 0x000fc4000bf46270 */
[-C--:B------:R-:W-:Y:S02]  /*11870*/  @!P4 LEA.HI.X R9, R236, R20.reuse, R15, 0x2, P0 ;  /* 0x00000014ec09c211 */ /* 0x080fe400000f140f */
[----:B------:R-:W-:Y:S02]  /*11880*/  ISETP.GE.AND P0, PT, R232, UR4, PT ;  /* 0x00000004e8007c0c */ /* 0x000fe4000bf06270 */
[----:B------:R-:W-:Y:S01]  /*11890*/  @!P3 LEA.HI.X R11, R235, R20, R3, 0x2, P5 ;  /* 0x00000014eb0bb211 */ /* 0x000fe200028f1403 */
[----:B------:R0:W-:Y:S01]  /*118a0*/  @!P4 ST.E.64 desc[UR40][R8.64], R110 ;  /* 0x0000006e0800c985 */ /* 0x0001e2000c101b28 */
[----:B---3--:R-:W-:Y:S02]  /*118b0*/  @!P1 LEA R12, P4, R234, R14, 0x2 ;  /* 0x0000000eea0c9211 */ /* 0x008fe400078810ff */
[----:B------:R-:W-:Y:S01]  /*118c0*/  SHF.R.S32.HI R3, RZ, 0x1f, R234 ;  /* 0x0000001fff037819 */ /* 0x000fe200000114ea */
[----:B------:R3:W-:Y:S01]  /*118d0*/  @!P3 ST.E.64 desc[UR40][R10.64], R114 ;  /* 0x000000720a00b985 */ /* 0x0007e2000c101b28 */
[----:B------:R-:W-:-:S02]  /*118e0*/  ISETP.GE.AND P3, PT, R231, UR4, PT ;  /* 0x00000004e7007c0c */ /* 0x000fc4000bf66270 */
[----:B------:R-:W-:Y:S02]  /*118f0*/  @!P1 LEA.HI.X R13, R234, R20, R3, 0x2, P4 ;  /* 0x00000014ea0d9211 */ /* 0x000fe400020f1403 */
[CC--:B-1----:R-:W-:Y:S02]  /*11900*/  @!P2 LEA R6, P5, R233.reuse, R14.reuse, 0x2 ;  /* 0x0000000ee906a211 */ /* 0x0c2fe400078a10ff */
[----:B------:R-:W-:Y:S01]  /*11910*/  SHF.R.S32.HI R15, RZ, 0x1f, R233 ;  /* 0x0000001fff0f7819 */ /* 0x000fe200000114e9 */
[----:B------:R1:W-:Y:S01]  /*11920*/  @!P1 ST.E.64 desc[UR40][R12.64], R118 ;  /* 0x000000760c009985 */ /* 0x0003e2000c101b28 */
[----:B--2---:R-:W-:Y:S02]  /*11930*/  @!P0 LEA R4, P4, R232, R14, 0x2 ;  /* 0x0000000ee8048211 */ /* 0x004fe400078810ff */
[----:B------:R-:W-:Y:S02]  /*11940*/  SHF.R.S32.HI R3, RZ, 0x1f, R232 ;  /* 0x0000001fff037819 */ /* 0x000fe400000114e8 */
[----:B------:R-:W-:-:S02]  /*11950*/  @!P2 LEA.HI.X R7, R233, R20, R15, 0x2, P5 ;  /* 0x00000014e907a211 */ /* 0x000fc400028f140f */
[----:B------:R-:W-:Y:S02]  /*11960*/  ISETP.GE.AND P1, PT, R230, UR4, PT ;  /* 0x00000004e6007c0c */ /* 0x000fe4000bf26270 */
[----:B------:R-:W-:Y:S01]  /*11970*/  @!P0 LEA.HI.X R5, R232, R20, R3, 0x2, P4 ;  /* 0x00000014e8058211 */ /* 0x000fe200020f1403 */
[----:B------:R2:W-:Y:S01]  /*11980*/  @!P2 ST.E.64 desc[UR40][R6.64], R122 ;  /* 0x0000007a0600a985 */ /* 0x0005e2000c101b28 */
[----:B------:R-:W-:Y:S02]  /*11990*/  ISETP.GE.AND P4, PT, R229, UR4, PT ;  /* 0x00000004e5007c0c */ /* 0x000fe4000bf86270 */
[----:B------:R-:W-:Y:S01]  /*119a0*/  SHF.R.S32.HI R3, RZ, 0x1f, R231 ;  /* 0x0000001fff037819 */ /* 0x000fe200000114e7 */
[----:B------:R4:W-:Y:S01]  /*119b0*/  @!P0 ST.E.64 desc[UR40][R4.64], R126 ;  /* 0x0000007e04008985 */ /* 0x0009e2000c101b28 */
[----:B0-----:R-:W-:Y:S02]  /*119c0*/  @!P3 LEA R8, P5, R231, R14, 0x2 ;  /* 0x0000000ee708b211 */ /* 0x001fe400078a10ff */
[----:B------:R-:W-:-:S02]  /*119d0*/  ISETP.GE.AND P2, PT, R228, UR4, PT ;  /* 0x00000004e4007c0c */ /* 0x000fc4000bf46270 */
[----:B------:R-:W-:Y:S02]  /*119e0*/  ISETP.GE.AND P0, PT, R226, UR4, PT ;  /* 0x00000004e2007c0c */ /* 0x000fe4000bf06270 */
[----:B------:R-:W-:Y:S02]  /*119f0*/  @!P3 LEA.HI.X R9, R231, R20, R3, 0x2, P5 ;  /* 0x00000014e709b211 */ /* 0x000fe400028f1403 */
[----:B------:R-:W-:Y:S02]  /*11a00*/  SHF.R.S32.HI R3, RZ, 0x1f, R230 ;  /* 0x0000001fff037819 */ /* 0x000fe400000114e6 */
[-C--:B---3--:R-:W-:Y:S01]  /*11a10*/  @!P1 LEA R10, P5, R230, R14.reuse, 0x2 ;  /* 0x0000000ee60a9211 */ /* 0x088fe200078a10ff */
[----:B------:R4:W-:Y:S01]  /*11a20*/  @!P3 ST.E.64 desc[UR40][R8.64], R130 ;  /* 0x000000820800b985 */ /* 0x0009e2000c101b28 */
[----:B-1----:R-:W-:Y:S02]  /*11a30*/  @!P4 LEA R12, P3, R229, R14, 0x2 ;  /* 0x0000000ee50cc211 */ /* 0x002fe400078610ff */
[----:B------:R-:W-:-:S02]  /*11a40*/  SHF.R.S32.HI R21, RZ, 0x1f, R229 ;  /* 0x0000001fff157819 */ /* 0x000fc400000114e5 */
[----:B------:R-:W-:Y:S02]  /*11a50*/  @!P1 LEA.HI.X R11, R230, R20, R3, 0x2, P5 ;  /* 0x00000014e60b9211 */ /* 0x000fe400028f1403 */
[----:B--2---:R-:W-:Y:S02]  /*11a60*/  @!P2 LEA R6, P5, R228, R14, 0x2 ;  /* 0x0000000ee406a211 */ /* 0x004fe400078a10ff */
[----:B------:R-:W-:Y:S01]  /*11a70*/  SHF.R.S32.HI R15, RZ, 0x1f, R228 ;  /* 0x0000001fff0f7819 */ /* 0x000fe200000114e4 */
[----:B------:R4:W-:Y:S01]  /*11a80*/  @!P1 ST.E.64 desc[UR40][R10.64], R134 ;  /* 0x000000860a009985 */ /* 0x0009e2000c101b28 */
[----:B------:R-:W-:Y:S02]  /*11a90*/  @!P4 LEA.HI.X R13, R229, R20, R21, 0x2, P3 ;  /* 0x00000014e50dc211 */ /* 0x000fe400018f1415 */
[----:B------:R-:W-:Y:S02]  /*11aa0*/  SHF.R.S32.HI R3, RZ, 0x1f, R226 ;  /* 0x0000001fff037819 */ /* 0x000fe400000114e2 */
[----:B------:R-:W-:Y:S01]  /*11ab0*/  @!P0 LEA R24, P3, R226, R14, 0x2 ;  /* 0x0000000ee2188211 */ /* 0x000fe200078610ff */
[----:B------:R4:W-:Y:S01]  /*11ac0*/  @!P4 ST.E.64 desc[UR40][R12.64], R138 ;  /* 0x0000008a0c00c985 */ /* 0x0009e2000c101b28 */
[----:B------:R-:W-:-:S02]  /*11ad0*/  @!P2 LEA.HI.X R7, R228, R20, R15, 0x2, P5 ;  /* 0x00000014e407a211 */ /* 0x000fc400028f140f */
[----:B------:R-:W-:-:S03]  /*11ae0*/  @!P0 LEA.HI.X R25, R226, R20, R3, 0x2, P3 ;  /* 0x00000014e2198211 */ /* 0x000fc600018f1403 */
[----:B------:R4:W-:Y:S04]  /*11af0*/  @!P2 ST.E.64 desc[UR40][R6.64], R142 ;  /* 0x0000008e0600a985 */ /* 0x0009e8000c101b28 */
[----:B------:R4:W-:Y:S01]  /*11b00*/  @!P0 ST.E.64 desc[UR40][R24.64], R146 ;  /* 0x0000009218008985 */ /* 0x0009e2000c101b28 */
[----:B------:R-:W-:-:S13]  /*11b10*/  ISETP.GE.AND P0, PT, R225, UR4, PT ;  /* 0x00000004e1007c0c */ /* 0x000fda000bf06270 */
[----:B----4-:R-:W-:Y:S05]  /*11b20*/  @P0 BRA `(.L_x_9764) ;  /* 0x0000000c00e80947 */ /* 0x010fea0003800000 */
[----:B------:R-:W-:Y:S02]  /*11b30*/  SHF.R.S32.HI R3, RZ, 0x1f, R225 ;  /* 0x0000001fff037819 */ /* 0x000fe400000114e1 */
[----:B------:R-:W-:-:S04]  /*11b40*/  LEA R14, P0, R225, R14, 0x2 ;  /* 0x0000000ee10e7211 */ /* 0x000fc800078010ff */
[----:B------:R-:W-:-:S05]  /*11b50*/  LEA.HI.X R15, R225, R20, R3, 0x2, P0 ;  /* 0x00000014e10f7211 */ /* 0x000fca00000f1403 */
[----:B------:R0:W-:Y:S01]  /*11b60*/  ST.E.64 desc[UR40][R14.64], R150 ;  /* 0x000000960e007985 */ /* 0x0001e2000c101b28 */
[----:B------:R-:W-:Y:S05]  /*11b70*/  BRA `(.L_x_9764) ;  /* 0x0000000c00d47947 */ /* 0x000fea0003800000 */
.L_x_9751:
        /* <DEDUP_REMOVED lines=17> */
[----:B------:R-:W0:Y:S01]  /*11c90*/  @!P2 LDC R212, c[0x0][0xad4] ;  /* 0x0002b500ffd4ab82 */ /* 0x000e220000000800 */
[----:B----4-:R-:W-:Y:S01]  /*11ca0*/  VIADD R28, R0, 0xffffff80 ;  /* 0xffffff80001c7836 */ /* 0x010fe20000000000 */
[----:B0-----:R-:W-:-:S04]  /*11cb0*/  ISETP.GT.AND P2, PT, R212, 0x1, PT ;  /* 0x00000001d400780c */ /* 0x001fc80003f44270 */
[----:B------:R-:W-:Y:S01]  /*11cc0*/  ISETP.GT.AND P3, PT, R28, 0x7f, PT ;  /* 0x0000007f1c00780c */ /* 0x000fe20003f64270 */
[----:B---3--:R-:W-:-:S12]  /*11cd0*/  @P1 BRA `(.L_x_9769) ;  /* 0x0000000000101947 */ /* 0x008fd80003800000 */
[----:B------:R-:W-:Y:S05]  /*11ce0*/  @!P0 BRA `(.L_x_9769) ;  /* 0x00000000000c8947 */ /* 0x000fea0003800000 */
[----:B------:R-:W3:Y:S04]  /*11cf0*/  LDG.E R7, desc[UR40][R4.64] ;  /* 0x0000002804077981 */ /* 0x000ee8000c1e1900 */
[----:B-----5:R-:W3:Y:S02]  /*11d00*/  LDG.E R20, desc[UR40][R4.64+0x4] ;  /* 0x0000042804147981 */ /* 0x020ee4000c1e1900 */
[----:B---3--:R-:W-:-:S07]  /*11d10*/  IMAD.IADD R20, R20, 0x1, -R7 ;  /* 0x0000000114147824 */ /* 0x008fce00078e0a07 */
.L_x_9769:
[----:B------:R-:W3:Y:S01]  /*11d20*/  LDL.LU R0, [R1+0x4c] ;  /* 0x00004c0001007983 */ /* 0x000ee20000300800 */
[----:B------:R-:W-:Y:S01]  /*11d30*/  BSSY B1, `(.L_x_9770) ;  /* 0x0000037000017945 */ /* 0x000fe20003800000 */
[----:B------:R-:W-:Y:S02]  /*11d40*/  SEL R213, R213, RZ, !P0 ;  /* 0x000000ffd5d57207 */ /* 0x000fe40004000000 */
[----:B-----5:R-:W-:Y:S02]  /*11d50*/  SHF.R.S32.HI R26, RZ, 0x1f, R3 ;  /* 0x0000001fff1a7819 */ /* 0x020fe40000011403 */
[----:B---3--:R-:W-:Y:S01]  /*11d60*/  SEL R27, R0, RZ, !P0 ;  /* 0x000000ff001b7207 */ /* 0x008fe20004000000 */
[----:B------:R-:W-:Y:S06]  /*11d70*/  @P3 BRA `(.L_x_9771) ;  /* 0x0000000000c83947 */ /* 0x000fec0003800000 */
[----:B------:R-:W0:Y:S01]  /*11d80*/  S2R R5, SR_TID.X ;  /* 0x0000000000057919 */ /* 0x000e220000002100 */
[----:B------:R-:W3:Y:S02]  /*11d90*/  LDC R31, c[0x0][0xbe8] ;  /* 0x0002fa00ff1f7b82 */ /* 0x000ee40000000800 */
[----:B---3--:R-:W-:Y:S02]  /*11da0*/  IMAD R4, R20, R31, RZ ;  /* 0x0000001f14047224 */ /* 0x008fe400078e02ff */
[----:B0-----:R-:W-:-:S04]  /*11db0*/  IMAD R0, R218, 0x80, R5 ;  /* 0x00000080da007824 */ /* 0x001fc800078e0205 */
        /* <DEDUP_REMOVED lines=37> */
[----:B-1----:R-:W-:Y:S01]  /*12010*/  IMAD R0, R7, R11, RZ ;  /* 0x0000000b07007224 */ /* 0x002fe200078e02ff */
[----:B------:R-:W-:-:S05]  /*12020*/  SHF.R.S32.HI R13, RZ, 0x1f, R11 ;  /* 0x0000001fff0d7819 */ /* 0x000fca000001140b */
[C---:B------:R-:W-:Y:S02]  /*12030*/  IMAD R13, R6.reuse, R13, R0 ;  /* 0x0000000d060d7224 */ /* 0x040fe400078e0200 */
[----:B------:R-:W-:-:S04]  /*12040*/  IMAD.WIDE.U32 R6, R6, R11, R8 ;  /* 0x0000000b06067225 */ /* 0x000fc800078e0008 */
[----:B------:R-:W-:Y:S01]  /*12050*/  IMAD.IADD R0, R7, 0x1, R13 ;  /* 0x0000000107007824 */ /* 0x000fe200078e020d */
[----:B0-----:R-:W-:Y:S01]  /*12060*/  LEA R4, P0, R6, R4, 0x2 ;  /* 0x0000000406047211 */ /* 0x001fe200078010ff */
[----:B------:R-:W-:-:S03]  /*12070*/  IMAD.MOV.U32 R7, RZ, RZ, -0x800000 ;  /* 0xff800000ff077424 */ /* 0x000fc600078e00ff */
[----:B--2---:R-:W-:-:S05]  /*12080*/  LEA.HI.X R5, R6, R5, R0, 0x2, P0 ;  /* 0x0000000506057211 */ /* 0x004fca00000f1400 */
[----:B------:R0:W-:Y:S04]  /*12090*/  STG.E desc[UR40][R4.64], R7 ;  /* 0x0000000704007986 */ /* 0x0001e8000c101928 */
.L_x_9771:
[----:B------:R-:W-:Y:S05]  /*120a0*/  BSYNC B1 ;  /* 0x0000000000017941 */ /* 0x000fea0003800000 */
.L_x_9770:
[----:B------:R-:W-:Y:S05]  /*120b0*/  @P2 BRA `(.L_x_9764) ;  /* 0x0000000800842947 */ /* 0x000fea0003800000 */
[----:B------:R-:W3:Y:S01]  /*120c0*/  LDC R21, c[0x0][0xbe8] ;  /* 0x0002fa00ff157b82 */ /* 0x000ee20000000800 */
[----:B0-----:R-:W-:Y:S01]  /*120d0*/  SHF.R.S32.HI R5, RZ, 0x1f, R28 ;  /* 0x0000001fff057819 */ /* 0x001fe2000001141c */
[----:B------:R-:W-:Y:S02]  /*120e0*/  ULDC.64 UR4, c[0x0][0xaa0] ;  /* 0x0002a80000047ab9 */ /* 0x000fe40000000a00 */
[----:B------:R-:W-:Y:S01]  /*120f0*/  IMAD R0, R26, UR4, RZ ;  /* 0x000000041a007c24 */ /* 0x000fe2000f8e02ff */
[----:B------:R-:W-:Y:S01]  /*12100*/  LEA.HI R8, R5, R28, RZ, 0x3 ;  /* 0x0000001c05087211 */ /* 0x000fe200078f18ff */
[----:B------:R-:W-:-:S03]  /*12110*/  IMAD.WIDE.U32 R4, R3, UR4, RZ ;  /* 0x0000000403047c25 */ /* 0x000fc6000f8e00ff */
[----:B------:R-:W-:Y:S01]  /*12120*/  LOP3.LUT R9, R8, 0xfffffff8, RZ, 0xc0, !PT ;  /* 0xfffffff808097812 */ /* 0x000fe200078ec0ff */
[----:B------:R-:W-:Y:S01]  /*12130*/  IMAD R7, R3, UR5, R0 ;  /* 0x0000000503077c24 */ /* 0x000fe2000f8e0200 */
[----:B------:R-:W-:Y:S01]  /*12140*/  SHF.R.S32.HI R25, RZ, 0x3, R8 ;  /* 0x00000003ff197819 */ /* 0x000fe20000011408 */
[----:B------:R-:W-:Y:S02]  /*12150*/  ULDC.64 UR4, c[0x0][0xae8] ;  /* 0x0002ba0000047ab9 */ /* 0x000fe40000000a00 */
[----:B------:R-:W-:Y:S02]  /*12160*/  IMAD.IADD R28, R28, 0x1, -R9 ;  /* 0x000000011c1c7824 */ /* 0x000fe400078e0a09 */
[----:B------:R-:W-:Y:S02]  /*12170*/  IMAD.IADD R5, R5, 0x1, R7 ;  /* 0x0000000105057824 */ /* 0x000fe400078e0207 */
[----:B------:R-:W-:Y:S02]  /*12180*/  IMAD R3, R28, 0x20, R25 ;  /* 0x000000201c037824 */ /* 0x000fe400078e0219 */
[----:B------:R-:W-:Y:S01]  /*12190*/  IMAD.WIDE.U32 R4, R211, UR4, R4 ;  /* 0x00000004d3047c25 */ /* 0x000fe2000f8e0004 */
[----:B---3--:R-:W-:-:S03]  /*121a0*/  ISETP.NE.AND P0, PT, R21, 0x1, PT ;  /* 0x000000011500780c */ /* 0x008fc60003f05270 */
[----:B------:R-:W-:Y:S02]  /*121b0*/  IMAD R9, R218, 0x80, R3 ;  /* 0x00000080da097824 */ /* 0x000fe400078e0203 */
[----:B------:R-:W-:Y:S01]  /*121c0*/  IMAD R5, R211, UR5, R5 ;  /* 0x00000005d3057c24 */ /* 0x000fe2000f8e0205 */
[----:B------:R-:W-:Y:S01]  /*121d0*/  ULDC.64 UR4, c[0x0][0xaf0] ;  /* 0x0002bc0000047ab9 */ /* 0x000fe20000000a00 */
[----:B------:R-:W-:Y:S02]  /*121e0*/  IMAD.MOV.U32 R3, RZ, RZ, R9 ;  /* 0x000000ffff037224 */ /* 0x000fe400078e0009 */
[----:B------:R-:W-:-:S04]  /*121f0*/  IMAD.WIDE.U32 R4, R213, UR4, R4 ;  /* 0x00000004d5047c25 */ /* 0x000fc8000f8e0004 */
[----:B------:R-:W0:Y:S08]  /*12200*/  @P0 LDC R6, c[0x0][0xbec] ;  /* 0x0002fb00ff060b82 */ /* 0x000e300000000800 */
[----:B------:R-:W3:Y:S01]  /*12210*/  @P0 LDC R11, c[0x0][0xbf0] ;  /* 0x0002fc00ff0b0b82 */ /* 0x000ee20000000800 */
[----:B0-----:R-:W-:-:S04]  /*12220*/  @P0 IMAD.HI.U32 R0, R9, R6, RZ ;  /* 0x0000000609000227 */ /* 0x001fc800078e00ff */
[----:B------:R-:W-:Y:S01]  /*12230*/  IMAD R6, R27, UR4, RZ ;  /* 0x000000041b067c24 */ /* 0x000fe2000f8e02ff */
[----:B---3--:R-:W-:-:S03]  /*12240*/  @P0 SHF.R.U32.HI R3, RZ, R11, R0 ;  /* 0x0000000bff030219 */ /* 0x008fc60000011600 */
[----:B------:R-:W-:Y:S01]  /*12250*/  IMAD R7, R213, UR5, R6 ;  /* 0x00000005d5077c24 */ /* 0x000fe2000f8e0206 */
[----:B------:R-:W-:Y:S01]  /*12260*/  ULDC.64 UR4, c[0x0][0xae0] ;  /* 0x0002b80000047ab9 */ /* 0x000fe20000000a00 */
[--C-:B------:R-:W-:Y:S01]  /*12270*/  SHF.R.S32.HI R0, RZ, 0x1f, R3.reuse ;  /* 0x0000001fff007819 */ /* 0x100fe20000011403 */
[----:B------:R-:W-:Y:S02]  /*12280*/  IMAD.MOV R6, RZ, RZ, -R3 ;  /* 0x000000ffff067224 */ /* 0x000fe400078e0a03 */
[----:B------:R-:W-:Y:S02]  /*12290*/  IMAD.IADD R5, R5, 0x1, R7 ;  /* 0x0000000105057824 */ /* 0x000fe400078e0207 */
        /* <DEDUP_REMOVED lines=10> */
[----:B------:R-:W-:Y:S01]  /*12340*/  ULDC.64 UR4, c[0x0][0xa80] ;  /* 0x0002a00000047ab9 */ /* 0x000fe20000000a00 */
[----:B------:R-:W-:Y:S02]  /*12350*/  VIADD R9, R203, 0xc0 ;  /* 0x000000c0cb097836 */ /* 0x000fe40000000000 */
[----:B------:R-:W-:Y:S01]  /*12360*/  IMAD.IADD R5, R5, 0x1, R3 ;  /* 0x0000000105057824 */ /* 0x000fe200078e0203 */
[C---:B------:R-:W-:Y:S01]  /*12370*/  LEA R3, P0, R4.reuse, UR4, 0x1 ;  /* 0x0000000404037c11 */ /* 0x040fe2000f8008ff */
[----:B------:R-:W-:Y:S01]  /*12380*/  UMOV UR4, 0xffffffff ;  /* 0xffffffff00047882 */ /* 0x000fe20000000000 */
[----:B------:R-:W-:Y:S02]  /*12390*/  SHF.R.S32.HI R6, RZ, 0x1f, R9 ;  /* 0x0000001fff067819 */ /* 0x000fe40000011409 */
[----:B------:R-:W-:Y:S01]  /*123a0*/  LEA.HI.X R4, R4, UR5, R5, 0x1, P0 ;  /* 0x0000000504047c11 */ /* 0x000fe200080f0c05 */
[----:B------:R-:W-:Y:S08]  /*123b0*/  BRA.DIV UR4, `(.L_x_9772) ;  /* 0x0000009204487947 */ /* 0x000ff0000b800000 */
[----:B------:R0:W3:Y:S04]  /*123c0*/  SHFL.IDX PT, R0, R4, RZ, 0x181f ;  /* 0x00181fff04007589 */ /* 0x0000e800000e0000 */
[----:B------:R0:W4:Y:S02]  /*123d0*/  SHFL.IDX PT, R14, R3, RZ, 0x181f ;  /* 0x00181fff030e7589 */ /* 0x00012400000e0000 */
.L_x_9988:
[----:B------:R-:W-:Y:S01]  /*123e0*/  IMAD R20, R20, R21, RZ ;  /* 0x0000001514147224 */ /* 0x000fe200078e02ff */
[----:B------:R-:W-:Y:S01]  /*123f0*/  BSSY B1, `(.L_x_9773) ;  /* 0x0000018000017945 */ /* 0x000fe20003800000 */
[----:B------:R-:W-:-:S05]  /*12400*/  IMAD R7, R218, 0x80, R25 ;  /* 0x00000080da077824 */ /* 0x000fca00078e0219 */
        /* <DEDUP_REMOVED lines=8> */
[----:B------:R-:W-:-:S05]  /*12490*/  SHF.R.S32.HI R8, RZ, 0x1f, R210 ;  /* 0x0000001fff087819 */ /* 0x000fca00000114d2 */
[CC--:B----4-:R-:W-:Y:S02]  /*124a0*/  @!P3 LEA R10, P5, R203.reuse, R14.reuse, 0x1 ;  /* 0x0000000ecb0ab211 */ /* 0x0d0fe400078a08ff */
[C---:B------:R-:W-:Y:S02]  /*124b0*/  @!P2 LEA R12, P4, R210.reuse, R14, 0x1 ;  /* 0x0000000ed20ca211 */ /* 0x040fe400078808ff */
[----:B---3--:R-:W-:Y:S02]  /*124c0*/  @!P3 LEA.HI.X R11, R203, R0, R5, 0x1, P5 ;  /* 0x00000000cb0bb211 */ /* 0x008fe400028f0c05 */
[----:B------:R-:W-:Y:S02]  /*124d0*/  SHF.R.S32.HI R5, RZ, 0x1f, R209 ;  /* 0x0000001fff057819 */ /* 0x000fe400000114d1 */
[----:B------:R-:W-:Y:S01]  /*124e0*/  @!P1 LEA R24, P5, R209, R14, 0x1 ;  /* 0x0000000ed1189211 */ /* 0x000fe200078a08ff */
[----:B------:R3:W-:Y:S01]  /*124f0*/  @!P3 ST.E.128 desc[UR40][R10.64], RZ ;  /* 0x000000ff0a00b985 */ /* 0x0007e2000c101d28 */
[----:B------:R-:W-:-:S02]  /*12500*/  @!P2 LEA.HI.X R13, R210, R0, R8, 0x1, P4 ;  /* 0x00000000d20da211 */ /* 0x000fc400020f0c08 */
[----:B------:R-:W-:Y:S02]  /*12510*/  @!P0 LEA R14, P4, R9, R14, 0x1 ;  /* 0x0000000e090e8211 */ /* 0x000fe400078808ff */
[-C--:B------:R-:W-:Y:S01]  /*12520*/  @!P1 LEA.HI.X R25, R209, R0.reuse, R5, 0x1, P5 ;  /* 0x00000000d1199211 */ /* 0x080fe200028f0c05 */
[----:B------:R3:W-:Y:S01]  /*12530*/  @!P2 ST.E.128 desc[UR40][R12.64], RZ ;  /* 0x000000ff0c00a985 */ /* 0x0007e2000c101d28 */
[----:B------:R-:W-:-:S03]  /*12540*/  @!P0 LEA.HI.X R15, R9, R0, R6, 0x1, P4 ;  /* 0x00000000090f8211 */ /* 0x000fc600020f0c06 */
[----:B------:R3:W-:Y:S04]  /*12550*/  @!P1 ST.E.128 desc[UR40][R24.64], RZ ;  /* 0x000000ff18009985 */ /* 0x0007e8000c101d28 */
[----:B------:R3:W-:Y:S02]  /*12560*/  @!P0 ST.E.128 desc[UR40][R14.64], RZ ;  /* 0x000000ff0e008985 */ /* 0x0007e4000c101d28 */
.L_x_9774:
[----:B------:R-:W-:Y:S05]  /*12570*/  BSYNC B1 ;  /* 0x0000000000017941 */ /* 0x000fea0003800000 */
.L_x_9773:
[----:B------:R-:W-:-:S03]  /*12580*/  UMOV UR4, 0xffffffff ;  /* 0xffffffff00047882 */ /* 0x000fc60000000000 */
[----:B------:R-:W-:Y:S05]  /*12590*/  BRA.DIV UR4, `(.L_x_9775) ;  /* 0x0000009204047947 */ /* 0x000fea000b800000 */
[----:B---3--:R3:W0:Y:S04]  /*125a0*/  SHFL.IDX PT, R0, R4, 0x1, 0x181f ;  /* 0x00381f0004007f89 */ /* 0x00862800000e0000 */
[----:B----4-:R3:W4:Y:S02]  /*125b0*/  SHFL.IDX PT, R14, R3, 0x1, 0x181f ;  /* 0x00381f00030e7f89 */ /* 0x01072400000e0000 */
.L_x_9992:
        /* <DEDUP_REMOVED lines=13> */
[----:B0-----:R-:W-:Y:S02]  /*12690*/  @!P3 LEA.HI.X R11, R203, R0, R8, 0x1, P5 ;  /* 0x00000000cb0bb211 */ /* 0x001fe400028f0c08 */
        /* <DEDUP_REMOVED lines=10> */
.L_x_9777:
[----:B------:R-:W-:Y:S05]  /*12740*/  BSYNC B1 ;  /* 0x0000000000017941 */ /* 0x000fea0003800000 */
.L_x_9776:
[----:B------:R-:W-:-:S03]  /*12750*/  UMOV UR4, 0xffffffff ;  /* 0xffffffff00047882 */ /* 0x000fc60000000000 */
[----:B------:R-:W-:Y:S05]  /*12760*/  BRA.DIV UR4, `(.L_x_9778) ;  /* 0x0000008e04d87947 */ /* 0x000fea000b800000 */
[----:B0-----:R0:W0:Y:S04]  /*12770*/  SHFL.IDX PT, R0, R4, 0x2, 0x181f ;  /* 0x00581f0004007f89 */ /* 0x00102800000e0000 */
[----:B----4-:R4:W0:Y:S02]  /*12780*/  SHFL.IDX PT, R14, R3, 0x2, 0x181f ;  /* 0x00581f00030e7f89 */ /* 0x01082400000e0000 */
.L_x_9996:
        /* <DEDUP_REMOVED lines=11> */
[CC--:B0-----:R-:W-:Y:S02]  /*12840*/  @!P3 LEA R10, P5, R203.reuse, R14.reuse, 0x1 ;  /* 0x0000000ecb0ab211 */ /* 0x0c1fe400078a08ff */
[C---:B------:R-:W-:Y:S02]  /*12850*/  @!P2 LEA R12, P4, R210.reuse, R14, 0x1 ;  /* 0x0000000ed20ca211 */ /* 0x040fe400078808ff */
[----:B------:R-:W-:Y:S02]  /*12860*/  @!P3 LEA.HI.X R11, R203, R0, R8, 0x1, P5 ;  /* 0x00000000cb0bb211 */ /* 0x000fe400028f0c08 */
        /* <DEDUP_REMOVED lines=10> */
.L_x_9780:
[----:B------:R-:W-:Y:S05]  /*12910*/  BSYNC B1 ;  /* 0x0000000000017941 */ /* 0x000fea0003800000 */
.L_x_9779:
[----:B------:R-:W-:-:S03]  /*12920*/  UMOV UR4, 0xffffffff ;  /* 0xffffffff00047882 */ /* 0x000fc60000000000 */
[----:B------:R-:W-:Y:S05]  /*12930*/  BRA.DIV UR4, `(.L_x_9781) ;  /* 0x0000008e04ac7947 */ /* 0x000fea000b800000 */
[----:B0-----:R0:W0:Y:S04]  /*12940*/  SHFL.IDX PT, R0, R4, 0x3, 0x181f ;  /* 0x00781f0004007f89 */ /* 0x00102800000e0000 */
[----:B------:R0:W0:Y:S02]  /*12950*/  SHFL.IDX PT, R14, R3, 0x3, 0x181f ;  /* 0x00781f00030e7f89 */ /* 0x00002400000e0000 */
.L_x_10000:
[----:B0--34-:R-:W-:-:S05]  /*12960*/  VIADD R3, R7, 0x60 ;  /* 0x0000006007037836 */ /* 0x019fca0000000000 */
        /* <DEDUP_REMOVED lines=9> */
[CC--:B------:R-:W-:Y:S02]  /*12a00*/  @!P3 LEA R4, P5, R203.reuse, R14.reuse, 0x1 ;  /* 0x0000000ecb04b211 */ /* 0x0c0fe400078a08ff */
        /* <DEDUP_REMOVED lines=12> */
.L_x_9764:
[----:B------:R-:W-:Y:S05]  /*12ad0*/  BSYNC B0 ;  /* 0x0000000000007941 */ /* 0x000fea0003800000 */
.L_x_9750:
[----:B------:R-:W-:Y:S02]  /*12ae0*/  ULDC UR4, c[0x0][0xc3c] ;  /* 0x00030f0000047ab9 */ /* 0x000fe40000000800 */
[----:B--2---:R-:W-:-:S13]  /*12af0*/  ISETP.GE.AND P0, PT, R155, UR4, PT ;  /* 0x000000049b007c0c */ /* 0x004fda000bf06270 */
[----:B------:R-:W-:Y:S05]  /*12b00*/  @!P0 BRA `(.L_x_9782) ;  /* 0xfffffee800288947 */ /* 0x000fea000383ffff */
[----:B------:R-:W-:Y:S05]  /*12b10*/  BRA `(.L_x_9636) ;  /* 0x0000007c00107947 */ /* 0x000fea0003800000 */
.L_x_9634:
        /* <DEDUP_REMOVED lines=20> */
.L_x_9783:
        /* <DEDUP_REMOVED lines=43> */
.L_x_9787:
        /* <DEDUP_REMOVED lines=38> */
.L_x_9785:
        /* <DEDUP_REMOVED lines=20> */
.L_x_9788:
        /* <DEDUP_REMOVED lines=54> */
.L_x_9786:
[----:B------:R-:W-:Y:S01]  /*13610*/  IMAD.U32 R2, RZ, RZ, UR6 ;  /* 0x00000006ff027e24 */ /* 0x000fe2000f8e00ff */
[----:B------:R0:W-:Y:S04]  /*13620*/  STL [R1+0x4], RZ ;  /* 0x000004ff01007387 */ /* 0x0001e80000100800 */
[----:B------:R0:W-:Y:S04]  /*13630*/  STL [R1+0x8], RZ ;  /* 0x000008ff01007387 */ /* 0x0001e80000100800 */
[----:B------:R0:W-:Y:S02]  /*13640*/  STL [R1], R2 ;  /* 0x0000000201007387 */ /* 0x0001e40000100800 */
.L_x_9789:
        /* <DEDUP_REMOVED lines=10> */
.L_x_9784:
[----:B-1----:R-:W3:Y:S01]  /*136f0*/  LDL R0, [R1+0xc] ;  /* 0x00000c0001007983 */ /* 0x002ee20000100800 */
[----:B------:R-:W-:Y:S01]  /*13700*/  ULDC UR4, c[0x0][0xc3c] ;  /* 0x00030f0000047ab9 */ /* 0x000fe20000000800 */
[----:B------:R-:W-:Y:S01]  /*13710*/  IMAD.MOV.U32 R19, RZ, RZ, RZ ;  /* 0x000000ffff137224 */ /* 0x000fe200078e00ff */
[----:B---3--:R-:W-:Y:S01]  /*13720*/  ISETP.GE.AND P0, PT, R0, UR4, PT ;  /* 0x0000000400007c0c */ /* 0x008fe2000bf06270 */
[----:B------:R-:W-:-:S05]  /*13730*/  IMAD.MOV.U32 R0, RZ, RZ, 0x1 ;  /* 0x00000001ff007424 */ /* 0x000fca00078e00ff */
[----:B------:R1:W-:Y:S04]  /*13740*/  STL [R1+0x14], R0 ;  /* 0x0000140001007387 */ /* 0x0003e80000100800 */
[----:B------:R1:W-:Y:S03]  /*13750*/  STL [R1+0x54], RZ ;  /* 0x000054ff01007387 */ /* 0x0003e60000100800 */
[----:B------:R-:W-:Y:S05]  /*13760*/  @P0 BRA `(.L_x_9790) ;  /* 0x0000006c001c0947 */ /* 0x000fea0003800000 */
[----:B------:R-:W3:Y:S01]  /*13770*/  S2UR UR5, SR_CgaCtaId ;  /* 0x00000000000579c3 */ /* 0x000ee20000008800 */
[C---:B-1----:R-:W-:Y:S01]  /*13780*/  IMAD.SHL.U32 R0, R6.reuse, 0x8, RZ ;  /* 0x0000000806007824 */ /* 0x042fe200078e00ff */
[----:B------:R-:W-:Y:S01]  /*13790*/  LOP3.LUT R4, R6, 0x7f, RZ, 0xc0, !PT ;  /* 0x0000007f06047812 */ /* 0x000fe200078ec0ff */
[----:B------:R-:W-:Y:S01]  /*137a0*/  UMOV UR4, 0x400 ;  /* 0x0000040000047882 */ /* 0x000fe20000000000 */
[----:B------:R-:W-:Y:S01]  /*137b0*/  BSSY B8, `(.L_x_9790) ;  /* 0x00006c2000087945 */ /* 0x000fe20003800000 */
[----:B------:R-:W-:Y:S01]  /*137c0*/  IMAD.MOV.U32 R19, RZ, RZ, RZ ;  /* 0x000000ffff137224 */ /* 0x000fe200078e00ff */
[----:B------:R-:W-:Y:S01]  /*137d0*/  LOP3.LUT R3, R0, 0x1f8, RZ, 0xc0, !PT ;  /* 0x000001f800037812 */ /* 0x000fe200078ec0ff */
[----:B0-----:R-:W-:Y:S01]  /*137e0*/  IMAD.SHL.U32 R2, R4, 0x8, RZ ;  /* 0x0000000804027824 */ /* 0x001fe200078e00ff */
        /* <DEDUP_REMOVED lines=16> */
.L_x_9932:
[----:B0--3--:R-:W3:Y:S01]  /*138f0*/  LDL R0, [R1+0xc] ;  /* 0x00000c0001007983 */ /* 0x009ee20000100800 */
[----:B-1----:R-:W3:Y:S01]  /*13900*/  LDC.64 R2, c[0x0][0xc88] ;  /* 0x00032200ff027b82 */ /* 0x002ee20000000a00 */
[----:B------:R-:W-:Y:S05]  /*13910*/  YIELD ;  /* 0x0000000000007946 */ /* 0x000fea0003800000 */
[----:B------:R-:W-:Y:S01]  /*13920*/  ULDC.64 UR4, c[0x0][0xa28] ;  /* 0x00028a0000047ab9 */ /* 0x000fe20000000a00 */
[----:B--2---:R-:W-:Y:S02]  /*13930*/  CS2R R8, SRZ ;  /* 0x0000000000087805 */ /* 0x004fe4000001ff00 */
[----:B------:R-:W-:Y:S01]  /*13940*/  ISETP.NE.U32.AND P0, PT, RZ, UR4, PT ;  /* 0x00000004ff007c0c */ /* 0x000fe2000bf05070 */
[----:B------:R-:W-:Y:S01]  /*13950*/  ULDC.64 UR10, c[0x0][0xa18] ;  /* 0x00028600000a7ab9 */ /* 0x000fe20000000a00 */
[----:B------:R-:W-:Y:S01]  /*13960*/  ULDC.64 UR8, c[0x0][0xa10] ;  /* 0x0002840000087ab9 */ /* 0x000fe20000000a00 */
[----:B------:R-:W-:Y:S01]  /*13970*/  ULDC.64 UR6, c[0x0][0xa08] ;  /* 0x0002820000067ab9 */ /* 0x000fe20000000a00 */
[----:B---3--:R-:W-:-:S05]  /*13980*/  IMAD.WIDE R2, R0, 0x4, R2 ;  /* 0x0000000400027825 */ /* 0x008fca00078e0202 */
        /* <DEDUP_REMOVED lines=54> */
.L_x_9791:
        /* <DEDUP_REMOVED lines=17> */
.L_x_9792:
[----:B------:R-:W-:Y:S05]  /*13e00*/  @!P0 BRA `(.L_x_9793) ;  /* 0x00000000000c8947 */ /* 0x000fea0003800000 */
[----:B------:R-:W2:Y:S04]  /*13e10*/  LDG.E R9, desc[UR40][R6.64] ;  /* 0x0000002806097981 */ /* 0x000ea8000c1e1900 */
[----:B------:R-:W2:Y:S02]  /*13e20*/  LDG.E R6, desc[UR40][R6.64+0x4] ;  /* 0x0000042806067981 */ /* 0x000ea4000c1e1900 */
[----:B--2---:R-:W-:-:S07]  /*13e30*/  IMAD.IADD R9, R6, 0x1, -R9 ;  /* 0x0000000106097824 */ /* 0x004fce00078e0a09 */
.L_x_9793:
[----:B01----:R-:W2:Y:S01]  /*13e40*/  @P2 LDG.E R2, desc[UR40][R4.64] ;  /* 0x0000002804022981 */ /* 0x003ea2000c1e1900 */
[----:B-----5:R-:W-:-:S03]  /*13e50*/  IMAD.IADD R6, R9, 0x1, -R8 ;  /* 0x0000000109067824 */ /* 0x020fc600078e0a08 */
[----:B------:R-:W2:Y:S01]  /*13e60*/  @P2 LDG.E R4, desc[UR40][R4.64+0x4] ;  /* 0x0000042804042981 */ /* 0x000ea2000c1e1900 */
[----:B------:R-:W-:Y:S01]  /*13e70*/  LOP3.LUT R14, R10, 0xff, RZ, 0xc0, !PT ;  /* 0x000000ff0a0e7812 */ /* 0x000fe200078ec0ff */
[----:B------:R-:W-:Y:S01]  /*13e80*/  BSSY B0, `(.L_x_9794) ;  /* 0x000002a000007945 */ /* 0x000fe20003800000 */
[----:B------:R-:W-:Y:S01]  /*13e90*/  SHF.R.U32.HI R10, RZ, 0x10, R10 ;  /* 0x00000010ff0a7819 */ /* 0x000fe2000001160a */
[----:B--2---:R-:W-:-:S04]  /*13ea0*/  @P2 IMAD.IADD R11, R4, 0x1, -R2 ;  /* 0x00000001040b2824 */ /* 0x004fc800078e0a02 */
[----:B------:R-:W-:-:S04]  /*13eb0*/  IMAD.IADD R3, R6, 0x1, R11 ;  /* 0x0000000106037824 */ /* 0x000fc800078e020b */
[----:B------:R-:W-:-:S04]  /*13ec0*/  VIADD R2, R3, 0x5f ;  /* 0x0000005f03027836 */ /* 0x000fc80000000000 */
[----:B------:R-:W-:Y:S01]  /*13ed0*/  IMAD.HI R2, R2, 0x2aaaaaab, RZ ;  /* 0x2aaaaaab02027827 */ /* 0x000fe200078e02ff */
[----:B------:R-:W-:-:S04]  /*13ee0*/  ISETP.GE.AND P1, PT, R3, 0x1, PT ;  /* 0x000000010300780c */ /* 0x000fc80003f26270 */
[----:B------:R-:W-:-:S04]  /*13ef0*/  SHF.R.U32.HI R3, RZ, 0x1f, R2 ;  /* 0x0000001fff037819 */ /* 0x000fc80000011602 */
[----:B------:R-:W-:-:S05]  /*13f00*/  LEA.HI.SX32 R12, R2, R3, 0x1c ;  /* 0x00000003020c7211 */ /* 0x000fca00078fe2ff */
[----:B------:R0:W-:Y:S04]  /*13f10*/  STL [R1+0x38], R12 ;  /* 0x0000380c01007387 */ /* 0x0001e80000100800 */
        /* <DEDUP_REMOVED lines=32> */
.L_x_9795:
[----:B------:R-:W-:Y:S05]  /*14120*/  BSYNC B0 ;  /* 0x0000000000007941 */ /* 0x000fea0003800000 */
.L_x_9794:
[-C--:B------:R-:W-:Y:S01]  /*14130*/  IMAD R2, R14, R4.reuse, RZ ;  /* 0x000000040e027224 */ /* 0x080fe200078e02ff */
[----:B------:R-:W-:Y:S04]  /*14140*/  BSSY B0, `(.L_x_9796) ;  /* 0x0000141000007945 */ /* 0x000fe80003800000 */
[C---:B------:R-:W-:Y:S01]  /*14150*/  VIADDMNMX R4, R2.reuse, R4, R12, PT ;  /* 0x0000000402047246 */ /* 0x040fe2000380010c */
[----:B------:R-:W-:-:S04]  /*14160*/  IMAD R2, R2, 0x60, -R6 ;  /* 0x0000006002027824 */ /* 0x000fc800078e0a06 */
[----:B------:R-:W-:Y:S01]  /*14170*/  IMAD R6, R4, 0x60, -R6 ;  /* 0x0000006004067824 */ /* 0x000fe200078e0a06 */
[----:B------:R-:W-:-:S04]  /*14180*/  VIMNMX R2, RZ, R2, !PT ;  /* 0x00000002ff027248 */ /* 0x000fc80007fe0100 */
[----:B------:R-:W-:-:S04]  /*14190*/  VIMNMX R11, R6, R11, PT ;  /* 0x0000000b060b7248 */ /* 0x000fc80003fe0100 */
[----:B------:R-:W-:Y:S01]  /*141a0*/  ISETP.GT.AND P0, PT, R11, R2, PT ;  /* 0x000000020b00720c */ /* 0x000fe20003f04270 */
[----:B------:R-:W-:-:S05]  /*141b0*/  IMAD.WIDE.U32 R2, R2, -0x55555555, RZ ;  /* 0xaaaaaaab02027825 */ /* 0x000fca00078e00ff */
[----:B------:R-:W-:-:S05]  /*141c0*/  SHF.R.U32.HI R3, RZ, 0x6, R3 ;  /* 0x00000006ff037819 */ /* 0x000fca0000011603 */
[----:B------:R-:W-:Y:S02]  /*141d0*/  IMAD.MOV.U32 R8, RZ, RZ, R3 ;  /* 0x000000ffff087224 */ /* 0x000fe400078e0003 */
[----:B------:R-:W-:-:S04]  /*141e0*/  @P0 VIADD R11, R11, 0x5f ;  /* 0x0000005f0b0b0836 */ /* 0x000fc80000000000 */
[----:B------:R-:W-:-:S05]  /*141f0*/  @P0 IMAD.HI R2, R11, 0x2aaaaaab, RZ ;  /* 0x2aaaaaab0b020827 */ /* 0x000fca00078e02ff */
[----:B------:R-:W-:-:S04]  /*14200*/  @P0 SHF.R.U32.HI R4, RZ, 0x1f, R2 ;  /* 0x0000001fff040819 */ /* 0x000fc80000011602 */
[----:B------:R-:W-:Y:S02]  /*14210*/  @P0 LEA.HI.SX32 R8, R2, R4, 0x1c ;  /* 0x0000000402080211 */ /* 0x000fe400078fe2ff */
        /* <DEDUP_REMOVED lines=10> */
.L_x_10003:
[----:B-1----:R-:W-:Y:S02]  /*142c0*/  ISETP.NE.AND P0, PT, R14, RZ, PT ;  /* 0x000000ff0e00720c */ /* 0x002fe40003f05270 */
[----:B------:R-:W-:-:S11]  /*142d0*/  PLOP3.LUT P6, PT, PT, PT, PT, 0x8, 0x0 ;  /* 0x000000000000781c */ /* 0x000fd60003fce170 */
[----:B------:R-:W-:Y:S05]  /*142e0*/  @P0 BRA `(.L_x_9799) ;  /* 0x00000000000c0947 */ /* 0x000fea0003800000 */
[----:B------:R-:W-:-:S03]  /*142f0*/  UMOV UR4, 0xffffffff ;  /* 0xffffffff00047882 */ /* 0x000fc60000000000 */
[----:B------:R-:W-:Y:S05]  /*14300*/  BRA.DIV UR4, `(.L_x_9800) ;  /* 0x0000007604b47947 */ /* 0x000fea000b800000 */
[----:B------:R-:W-:-:S13]  /*14310*/  ELECT P6, URZ, PT ;  /* 0x00000000003f782f */ /* 0x000fda00038c0000 */
.L_x_9799:
        /* <DEDUP_REMOVED lines=9> */
.L_x_10006:
[----:B------:R-:W-:Y:S05]  /*143b0*/  BSYNC B1 ;  /* 0x0000000000017941 */ /* 0x000fea0003800000 */
.L_x_9801:
[----:B------:R-:W-:Y:S04]  /*143c0*/  BSSY B1, `(.L_x_9803) ;  /* 0x000007f000017945 */ /* 0x000fe80003800000 */
        /* <DEDUP_REMOVED lines=11> */
.L_x_10007:
[----:B------:R-:W-:Y:S05]  /*14480*/  BSYNC B2 ;  /* 0x0000000000027941 */ /* 0x000fea0003800000 */
.L_x_9805:
        /* <DEDUP_REMOVED lines=9> */
.L_x_9808:
[----:B------:R-:W-:Y:S05]  /*14520*/  BSYNC B2 ;  /* 0x0000000000027941 */ /* 0x000fea0003800000 */
.L_x_9807:
[----:B------:R-:W2:Y:S01]  /*14530*/  LDL R6, [R1+0x10] ;  /* 0x0000100001067983 */ /* 0x000ea20000100800 */
        /* <DEDUP_REMOVED lines=12> */
.L_x_9809:
        /* <DEDUP_REMOVED lines=13> */
.L_x_10008:
[----:B------:R-:W-:Y:S05]  /*146d0*/  BSYNC B2 ;  /* 0x0000000000027941 */ /* 0x000fea0003800000 */
.L_x_9810:
        /* <DEDUP_REMOVED lines=11> */
.L_x_9813:
[----:B------:R-:W-:Y:S05]  /*14790*/  BSYNC B2 ;  /* 0x0000000000027941 */ /* 0x000fea0003800000 */
.L_x_9812:
        /* <DEDUP_REMOVED lines=10> */
.L_x_9814:
        /* <DEDUP_REMOVED lines=15> */
.L_x_9815:
        /* <DEDUP_REMOVED lines=15> */
.L_x_9816:
        /* <DEDUP_REMOVED lines=15> */
.L_x_9817:
        /* <DEDUP_REMOVED lines=10> */
.L_x_9804:
[----:B------:R-:W-:Y:S05]  /*14bb0*/  BSYNC B1 ;  /* 0x0000000000017941 */ /* 0x000fea0003800000 */
.L_x_9803:
        /* <DEDUP_REMOVED lines=13> */
.L_x_9833:
        /* <DEDUP_REMOVED lines=13> */
.L_x_10009:
[----:B------:R-:W-:Y:S05]  /*14d60*/  BSYNC B2 ;  /* 0x0000000000027941 */ /* 0x000fea0003800000 */
.L_x_9820:
        /* <DEDUP_REMOVED lines=9> */
.L_x_9823:
[----:B------:R-:W-:Y:S05]  /*14e00*/  BSYNC B2 ;  /* 0x0000000000027941 */ /* 0x000fea0003800000 */
.L_x_9822:
        /* <DEDUP_REMOVED lines=12> */
.L_x_9824:
        /* <DEDUP_REMOVED lines=13> */
.L_x_10010:
[----:B------:R-:W-:Y:S05]  /*14fa0*/  BSYNC B2 ;  /* 0x0000000000027941 */ /* 0x000fea0003800000 */
.L_x_9825:
        /* <DEDUP_REMOVED lines=11> */
.L_x_9828:
[----:B------:R-:W-:Y:S05]  /*15060*/  BSYNC B2 ;  /* 0x0000000000027941 */ /* 0x000fea0003800000 */
.L_x_9827:
        /* <DEDUP_REMOVED lines=10> */
.L_x_9829:
        /* <DEDUP_REMOVED lines=15> */
.L_x_9830:
        /* <DEDUP_REMOVED lines=15> */
.L_x_9831:
        /* <DEDUP_REMOVED lines=15> */
.L_x_9832:
        /* <DEDUP_REMOVED lines=10> */
.L_x_9819:
[----:B------:R-:W-:Y:S05]  /*15480*/  BSYNC B1 ;  /* 0x0000000000017941 */ /* 0x000fea0003800000 */
.L_x_9818:
        /* <DEDUP_REMOVED lines=12> */
.L_x_9797:
[----:B------:R-:W-:Y:S05]  /*15550*/  BSYNC B0 ;  /* 0x0000000000007941 */ /* 0x000fea0003800000 */
.L_x_9796:
        /* <DEDUP_REMOVED lines=35> */
.L_x_9835:
[----:B------:R-:W-:Y:S05]  /*15790*/  BSYNC B0 ;  /* 0x0000000000007941 */ /* 0x000fea0003800000 */
.L_x_9834:
        /* <DEDUP_REMOVED lines=15> */
[----:B------:R-:W2:Y:S01]  /*15890*/  LDC.64 R2, c[0x0][0xc60] ;  /* 0x00031800ff027b82 */ /* 0x000ea20000000a00 */
[----:B------:R-:W1:Y:S02]  /*158a0*/  FLO.U32 R0, UR4 ;  /* 0x0000000400007d00 */ /* 0x000e6400080e0000 */
[----:B-1----:R-:W-:-:S06]  /*158b0*/  ISETP.EQ.U32.AND P0, PT, R0, R5, PT ;  /* 0x000000050000720c */ /* 0x002fcc0003f02070 */
[----:B------:R-:W2:Y:S07]  /*158c0*/  POPC R5, UR4 ;  /* 0x0000000400057d09 */ /* 0x000eae0008000000 */
        /* <DEDUP_REMOVED lines=8> */
.L_x_9837:
        /* <DEDUP_REMOVED lines=20> */
.L_x_9840:
[----:B------:R-:W-:Y:S05]  /*15a90*/  BSYNC B6 ;  /* 0x0000000000067941 */ /* 0x000fea0003800000 */
.L_x_9839:
        /* <DEDUP_REMOVED lines=20> */
.L_x_9843:
        /* <DEDUP_REMOVED lines=16> */
.L_x_9842:
[----:B------:R-:W-:Y:S05]  /*15ce0*/  BSYNC B6 ;  /* 0x0000000000067941 */ /* 0x000fea0003800000 */
.L_x_9841:
        /* <DEDUP_REMOVED lines=24> */
.L_x_10013:
        /* <DEDUP_REMOVED lines=11> */
.L_x_10016:
        /* <DEDUP_REMOVED lines=24> */
.L_x_9847:
[----:B-1----:R-:W2:Y:S01]  /*160a0*/  LDL R2, [R1+0x14] ;  /* 0x0000140001027983 */ /* 0x002ea20000100800 */
[----:B0-----:R-:W-:Y:S01]  /*160b0*/  IMAD R0, R19, 0x8, R18 ;  /* 0x0000000813007824 */ /* 0x001fe200078e0212 */
[----:B--2---:R-:W-:-:S04]  /*160c0*/  SHF.L.U32 R2, R2, 0x1f, RZ ;  /* 0x0000001f02027819 */ /* 0x004fc800000006ff */
[----:B------:R-:W0:Y:S02]  /*160d0*/  SYNCS.PHASECHK.TRANS64.TRYWAIT P0, [R0+URZ+0x22840], R2 ;  /* 0x02284002000075a7 */ /* 0x000e24000800017f */
[----:B0-----:R-:W-:Y:S05]  /*160e0*/  @!P0 BRA `(.L_x_9848) ;  /* 0x0000005c00148947 */ /* 0x001fea0003800000 */
.L_x_10017:
        /* <DEDUP_REMOVED lines=11> */
.L_x_9849:
        /* <DEDUP_REMOVED lines=19> */
[----:B------:R-:W-:Y:S01]  /*162d0*/  UIMAD UR11, UR11, 0x60, UR4 ;  /* 0x000000600b0b78a4 */ /* 0x000fe2000f8e0204 */
[----:B------:R1:W-:Y:S02]  /*162e0*/  STL [R1+0x1c], R2 ;  /* 0x00001c0201007387 */ /* 0x0003e40000100800 */
[----:B------:R-:W-:-:S06]  /*162f0*/  UMOV UR4, 0x0 ;  /* 0x0000000000047882 */ /* 0x000fcc0000000000 */
[----:B------:R1:W-:Y:S01]  /*16300*/  UTMALDG.4D [UR8], [UR6], desc[UR4] ;  /* 0x00000408060075b4 */ /* 0x0003e20008019000 */
[----:B------:R-:W-:Y:S02]  /*16310*/  NOP ;  /* 0x0000000000007918 */ /* 0x000fe40000000000 */
.L_x_9845:
        /* <DEDUP_REMOVED lines=40> */
.L_x_9851:
[----:B------:R-:W-:Y:S05]  /*165a0*/  BSYNC B6 ;  /* 0x0000000000067941 */ /* 0x000fea0003800000 */
.L_x_9850:
[----:B0-----:R-:W2:Y:S01]  /*165b0*/  LDL.LU R0, [R1+0x60] ;  /* 0x0000600001007983 */ /* 0x001ea20000300800 */
[----:B------:R-:W-:Y:S01]  /*165c0*/  ULDC.64 UR4, c[0x0][0x2d8] ;  /* 0x0000b60000047ab9 */ /* 0x000fe20000000a00 */
[----:B------:R-:W0:Y:S01]  /*165d0*/  LDC R8, c[0x0][0x448] ;  /* 0x00011200ff087b82 */ /* 0x000e220000000800 */
[----:B------:R-:W-:Y:S01]  /*165e0*/  ULDC UR6, c[0x0][0x2b8] ;  /* 0x0000ae0000067ab9 */ /* 0x000fe20000000800 */
[----:B------:R-:W3:Y:S04]  /*165f0*/  LDL.LU R5, [R1+0x50] ;  /* 0x0000500001057983 */ /* 0x000ee80000300800 */
[----:B------:R-:W3:Y:S04]  /*16600*/  LDL.LU.64 R2, [R1+0x48] ;  /* 0x0000480001027983 */ /* 0x000ee80000300a00 */
[----:B------:R-:W4:Y:S01]  /*16610*/  LDL.LU R4, [R1+0x2c] ;  /* 0x00002c0001047983 */ /* 0x000f220000300800 */
[----:B0-----:R-:W-:-:S13]  /*16620*/  ISETP.NE.AND P0, PT, R8, 0x1, PT ;  /* 0x000000010800780c */ /* 0x001fda0003f05270 */
[----:B------:R-:W0:Y:S01]  /*16630*/  @P0 LDC R7, c[0x0][0x450] ;  /* 0x00011400ff070b82 */ /* 0x000e220000000800 */
[----:B---3--:R-:W-:Y:S02]  /*16640*/  IMAD.MOV.U32 R3, RZ, RZ, R5 ;  /* 0x000000ffff037224 */ /* 0x008fe400078e0005 */
[----:B------:R-:W3:Y:S01]  /*16650*/  LDL.LU R5, [R1+0x4] ;  /* 0x0000040001057983 */ /* 0x000ee20000300800 */
[----:B------:R-:W-:-:S03]  /*16660*/  IMAD.WIDE.U32 R2, R16, UR4, R2 ;  /* 0x0000000410027c25 */ /* 0x000fc6000f8e0002 */
[----:B------:R1:W5:Y:S01]  /*16670*/  LDL R9, [R1+0x34] ;  /* 0x0000340001097983 */ /* 0x0003620000100800 */
[----:B------:R-:W-:Y:S01]  /*16680*/  IMAD R3, R16, UR5, R3 ;  /* 0x0000000510037c24 */ /* 0x000fe2000f8e0203 */
[----:B------:R-:W-:Y:S02]  /*16690*/  ULDC.64 UR4, c[0x0][0x2e0] ;  /* 0x0000b80000047ab9 */ /* 0x000fe40000000a00 */
[----:B--2---:R-:W-:Y:S02]  /*166a0*/  IMAD R0, R0, UR4, RZ ;  /* 0x0000000400007c24 */ /* 0x004fe4000f8e02ff */
[----:B----4-:R-:W-:-:S04]  /*166b0*/  IMAD.WIDE.U32 R2, R4, UR4, R2 ;  /* 0x0000000404027c25 */ /* 0x010fc8000f8e0002 */
[----:B------:R-:W-:Y:S01]  /*166c0*/  IMAD R0, R4, UR5, R0 ;  /* 0x0000000504007c24 */ /* 0x000fe2000f8e0200 */
[----:B------:R-:W2:Y:S01]  /*166d0*/  S2R R10, SR_TID.X ;  /* 0x00000000000a7919 */ /* 0x000ea20000002100 */
[----:B------:R-:W-:Y:S02]  /*166e0*/  ULDC.64 UR4, c[0x0][0x2d0] ;  /* 0x0000b40000047ab9 */ /* 0x000fe40000000a00 */
[----:B------:R-:W-:Y:S01]  /*166f0*/  IMAD.IADD R3, R3, 0x1, R0 ;  /* 0x0000000103037824 */ /* 0x000fe200078e0200 */
[----:B------:R-:W4:Y:S02]  /*16700*/  S2R R4, SR_TID.X ;  /* 0x0000000000047919 */ /* 0x000f240000002100 */
[----:B----4-:R-:W-:-:S04]  /*16710*/  LOP3.LUT R4, R4, 0x7f, RZ, 0xc0, !PT ;  /* 0x0000007f04047812 */ /* 0x010fc800078ec0ff */
[----:B------:R-:W-:Y:S02]  /*16720*/  SHF.R.U32.HI R6, RZ, 0x3, R4 ;  /* 0x00000003ff067819 */ /* 0x000fe40000011604 */
[----:B------:R-:W4:Y:S02]  /*16730*/  S2R R4, SR_TID.X ;  /* 0x0000000000047919 */ /* 0x000f240000002100 */
[----:B----4-:R-:W-:-:S05]  /*16740*/  IMAD.SHL.U32 R4, R4, 0x10, RZ ;  /* 0x0000001004047824 */ /* 0x010fca00078e00ff */
[----:B------:R-:W-:Y:S02]  /*16750*/  LOP3.LUT R4, R6, 0x70, R4, 0xf8, !PT ;  /* 0x0000007006047812 */ /* 0x000fe400078ef804 */
[----:B------:R-:W4:Y:S01]  /*16760*/  @P0 LDC R6, c[0x0][0x44c] ;  /* 0x00011300ff060b82 */ /* 0x000f220000000800 */
[----:B--2---:R-:W-:-:S05]  /*16770*/  IMAD.SHL.U32 R10, R10, 0x8, RZ ;  /* 0x000000080a0a7824 */ /* 0x004fca00078e00ff */
[----:B------:R-:W-:Y:S01]  /*16780*/  LOP3.LUT R10, R10, 0x38, RZ, 0xc0, !PT ;  /* 0x000000380a0a7812 */ /* 0x000fe200078ec0ff */
[----:B---3--:R-:W-:-:S05]  /*16790*/  IMAD.SHL.U32 R5, R5, 0x80, RZ ;  /* 0x0000008005057824 */ /* 0x008fca00078e00ff */
[----:B------:R-:W-:-:S05]  /*167a0*/  LOP3.LUT R4, R4, R5, RZ, 0xfc, !PT ;  /* 0x0000000504047212 */ /* 0x000fca00078efcff */
[----:B----4-:R-:W-:-:S04]  /*167b0*/  @P0 IMAD.HI.U32 R6, R4, R6, RZ ;  /* 0x0000000604060227 */ /* 0x010fc800078e00ff */
[----:B------:R-:W-:Y:S01]  /*167c0*/  IMAD.MOV.U32 R0, RZ, RZ, R4 ;  /* 0x000000ffff007224 */ /* 0x000fe200078e0004 */
        /* <DEDUP_REMOVED lines=19> */
[----:B-1----:R-:W-:Y:S09]  /*16900*/  BRA.DIV UR4, `(.L_x_9852) ;  /* 0x0000005604207947 */ /* 0x002ff2000b800000 */
[----:B------:R-:W2:Y:S01]  /*16910*/  LDL.LU R6, [R1+0x58] ;  /* 0x0000580001067983 */ /* 0x000ea20000300800 */
        /* <DEDUP_REMOVED lines=71> */
.L_x_10034:
        /* <DEDUP_REMOVED lines=10> */
.L_x_9853:
        /* <DEDUP_REMOVED lines=18> */
.L_x_10035:
[----:B------:R-:W-:Y:S05]  /*16f50*/  BSYNC B0 ;  /* 0x0000000000007941 */ /* 0x000fea0003800000 */
.L_x_9854:
[----:B------:R-:W2:Y:S01]  /*16f60*/  LDL R2, [R1+0x1c] ;  /* 0x00001c0001027983 */ /* 0x000ea20000100800 */
[----:B------:R-:W-:Y:S01]  /*16f70*/  BSSY B0, `(.L_x_9856) ;  /* 0x000005a000007945 */ /* 0x000fe20003800000 */
[----:B--2---:R-:W-:-:S13]  /*16f80*/  LOP3.LUT P0, RZ, R2, 0x1, RZ, 0xc0, !PT ;  /* 0x0000000102ff7812 */ /* 0x004fda000780c0ff */
        /* <DEDUP_REMOVED lines=10> */
.L_x_10036:
[----:B------:R-:W-:Y:S05]  /*17030*/  BSYNC B1 ;  /* 0x0000000000017941 */ /* 0x000fea0003800000 */
.L_x_9858:
        /* <DEDUP_REMOVED lines=9> */
.L_x_9861:
[----:B------:R-:W-:Y:S05]  /*170d0*/  BSYNC B1 ;  /* 0x0000000000017941 */ /* 0x000fea0003800000 */
.L_x_9860:
        /* <DEDUP_REMOVED lines=12> */
.L_x_9862:
        /* <DEDUP_REMOVED lines=15> */
.L_x_9863:
        /* <DEDUP_REMOVED lines=15> */
.L_x_9864:
        /* <DEDUP_REMOVED lines=15> */
.L_x_9865:
        /* <DEDUP_REMOVED lines=10> */
.L_x_9857:
[----:B------:R-:W-:Y:S05]  /*17510*/  BSYNC B0 ;  /* 0x0000000000007941 */ /* 0x000fea0003800000 */
.L_x_9856:
        /* <DEDUP_REMOVED lines=9> */
[----:B------:R-:W-:Y:S01]  /*175b0*/  BSSY B2, `(.L_x_9868) ;  /* 0x00000a9000027945 */ /* 0x000fe20003800000 */
[----:B--2---:R-:W-:-:S04]  /*175c0*/  VIADD R2, R7, 0x1 ;  /* 0x0000000107027836 */ /* 0x004fc80000000000 */
[----:B---3--:R-:W-:-:S05]  /*175d0*/  IMAD R2, R2, R6, RZ ;  /* 0x0000000602027224 */ /* 0x008fca00078e02ff */
[----:B----4-:R-:W-:Y:S02]  /*175e0*/  VIMNMX R4, R4, R2, PT ;  /* 0x0000000204047248 */ /* 0x010fe40003fe0100 */
        /* <DEDUP_REMOVED lines=41> */
.L_x_9872:
        /* <DEDUP_REMOVED lines=8> */
.L_x_10037:
[----:B------:R-:W-:Y:S05]  /*17900*/  BSYNC B3 ;  /* 0x0000000000037941 */ /* 0x000fea0003800000 */
.L_x_9873:
        /* <DEDUP_REMOVED lines=9> */
.L_x_9876:
[----:B------:R-:W-:Y:S05]  /*179a0*/  BSYNC B3 ;  /* 0x0000000000037941 */ /* 0x000fea0003800000 */
.L_x_9875:
        /* <DEDUP_REMOVED lines=12> */
.L_x_9877:
        /* <DEDUP_REMOVED lines=13> */
.L_x_10038:
[----:B------:R-:W-:Y:S05]  /*17b40*/  BSYNC B3 ;  /* 0x0000000000037941 */ /* 0x000fea0003800000 */
.L_x_9878:
        /* <DEDUP_REMOVED lines=11> */
.L_x_9881:
[----:B------:R-:W-:Y:S05]  /*17c00*/  BSYNC B3 ;  /* 0x0000000000037941 */ /* 0x000fea0003800000 */
.L_x_9880:
        /* <DEDUP_REMOVED lines=9> */
.L_x_9882:
        /* <DEDUP_REMOVED lines=15> */
.L_x_9883:
        /* <DEDUP_REMOVED lines=15> */
.L_x_9884:
        /* <DEDUP_REMOVED lines=15> */
.L_x_9885:
        /* <DEDUP_REMOVED lines=10> */
.L_x_9871:
[----:B------:R-:W-:Y:S05]  /*18010*/  BSYNC B1 ;  /* 0x0000000000017941 */ /* 0x000fea0003800000 */
.L_x_9870:
[----:B------:R-:W2:Y:S02]  /*18020*/  LDL.LU R5, [R1+0x40] ;  /* 0x0000400001057983 */ /* 0x000ea40000300800 */
[----:B--2---:R-:W-:-:S07]  /*18030*/  VIADD R0, R5, 0xfffffffd ;  /* 0xfffffffd05007836 */ /* 0x004fce0000000000 */
.L_x_9869:
[----:B------:R-:W-:Y:S05]  /*18040*/  BSYNC B2 ;  /* 0x0000000000027941 */ /* 0x000fea0003800000 */
.L_x_9868:
[----:B------:R-:W-:Y:S01]  /*18050*/  VIADD R8, R8, 0xfffffffe ;  /* 0xfffffffe08087836 */ /* 0x000fe20000000000 */
[----:B------:R-:W-:-:S04]  /*18060*/  LOP3.LUT R4, RZ, R4, RZ, 0x33, !PT ;  /* 0x00000004ff047212 */ /* 0x000fc800078e33ff */
[----:B------:R-:W-:-:S13]  /*18070*/  ISETP.NE.AND P0, PT, R8, R4, PT ;  /* 0x000000040800720c */ /* 0x000fda0003f05270 */
[----:B------:R-:W-:Y:S05]  /*18080*/  @!P0 BRA `(.L_x_9867) ;  /* 0x0000001000f88947 */ /* 0x000fea0003800000 */
.L_x_9918:
        /* <DEDUP_REMOVED lines=35> */
.L_x_9888:
        /* <DEDUP_REMOVED lines=8> */
.L_x_10039:
[----:B------:R-:W-:Y:S05]  /*18340*/  BSYNC B2 ;  /* 0x0000000000027941 */ /* 0x000fea0003800000 */
.L_x_9889:
        /* <DEDUP_REMOVED lines=9> */
.L_x_9892:
[----:B------:R-:W-:Y:S05]  /*183e0*/  BSYNC B2 ;  /* 0x0000000000027941 */ /* 0x000fea0003800000 */
.L_x_9891:
        /* <DEDUP_REMOVED lines=12> */
.L_x_9893:
        /* <DEDUP_REMOVED lines=13> */
.L_x_10040:
[----:B------:R-:W-:Y:S05]  /*18580*/  BSYNC B2 ;  /* 0x0000000000027941 */ /* 0x000fea0003800000 */
.L_x_9894:
        /* <DEDUP_REMOVED lines=11> */
.L_x_9897:
[----:B------:R-:W-:Y:S05]  /*18640*/  BSYNC B2 ;  /* 0x0000000000027941 */ /* 0x000fea0003800000 */
.L_x_9896:
        /* <DEDUP_REMOVED lines=9> */
.L_x_9898:
        /* <DEDUP_REMOVED lines=15> */
.L_x_9899:
        /* <DEDUP_REMOVED lines=15> */
.L_x_9900:
        /* <DEDUP_REMOVED lines=15> */
.L_x_9901:
        /* <DEDUP_REMOVED lines=10> */
.L_x_9887:
[----:B------:R-:W-:Y:S05]  /*18a50*/  BSYNC B1 ;  /* 0x0000000000017941 */ /* 0x000fea0003800000 */
.L_x_9886:
        /* <DEDUP_REMOVED lines=35> */
.L_x_9904:
        /* <DEDUP_REMOVED lines=8> */
.L_x_10041:
[----:B------:R-:W-:Y:S05]  /*18d10*/  BSYNC B2 ;  /* 0x0000000000027941 */ /* 0x000fea0003800000 */
.L_x_9905:
        /* <DEDUP_REMOVED lines=9> */
.L_x_9908:
[----:B------:R-:W-:Y:S05]  /*18db0*/  BSYNC B2 ;  /* 0x0000000000027941 */ /* 0x000fea0003800000 */
.L_x_9907:
        /* <DEDUP_REMOVED lines=12> */
.L_x_9909:
        /* <DEDUP_REMOVED lines=13> */
.L_x_10042:
[----:B------:R-:W-:Y:S05]  /*18f50*/  BSYNC B2 ;  /* 0x0000000000027941 */ /* 0x000fea0003800000 */
.L_x_9910:
        /* <DEDUP_REMOVED lines=11> */
.L_x_9913:
[----:B------:R-:W-:Y:S05]  /*19010*/  BSYNC B2 ;  /* 0x0000000000027941 */ /* 0x000fea0003800000 */
.L_x_9912:
        /* <DEDUP_REMOVED lines=9> */
.L_x_9914:
        /* <DEDUP_REMOVED lines=15> */
.L_x_9915:
        /* <DEDUP_REMOVED lines=15> */
.L_x_9916:
        /* <DEDUP_REMOVED lines=15> */
.L_x_9917:
        /* <DEDUP_REMOVED lines=10> */
.L_x_9903:
[----:B------:R-:W-:Y:S05]  /*19420*/  BSYNC B1 ;  /* 0x0000000000017941 */ /* 0x000fea0003800000 */
.L_x_9902:
[----:B------:R-:W2:Y:S01]  /*19430*/  LDL R5, [R1+0x28] ;  /* 0x0000280001057983 */ /* 0x000ea20000100800 */
[----:B------:R-:W-:Y:S01]  /*19440*/  VIADD R0, R0, 0xfffffffe ;  /* 0xfffffffe00007836 */ /* 0x000fe20000000000 */
[----:B--2---:R-:W-:-:S13]  /*19450*/  ISETP.GT.AND P0, PT, R6, R5, PT ;  /* 0x000000050600720c */ /* 0x004fda0003f04270 */
[----:B------:R-:W-:Y:S05]  /*19460*/  @P0 BRA `(.L_x_9918) ;  /* 0xffffffec00080947 */ /* 0x000fea000383ffff */
.L_x_9867:
[----:B------:R-:W-:Y:S05]  /*19470*/  BSYNC B0 ;  /* 0x0000000000007941 */ /* 0x000fea0003800000 */
.L_x_9866:
        /* <DEDUP_REMOVED lines=24> */
.L_x_9920:
[----:B------:R-:W-:Y:S05]  /*19600*/  BSYNC B0 ;  /* 0x0000000000007941 */ /* 0x000fea0003800000 */
.L_x_9919:
[----:B------:R-:W-:-:S07]  /*19610*/  SEL R19, R19, RZ, P0 ;  /* 0x000000ff13137207 */ /* 0x000fce0000000000 */
.L_x_9838:
[----:B------:R-:W-:Y:S05]  /*19620*/  BSYNC B7 ;  /* 0x0000000000077941 */ /* 0x000fea0003800000 */
.L_x_9836:
[----:B--23--:R-:W2:Y:S02]  /*19630*/  LDL R0, [R1+0x1c] ;  /* 0x00001c0001007983 */ /* 0x00cea40000100800 */
        /* <DEDUP_REMOVED lines=8> */
[----:B------:R-:W2:Y:S04]  /*196c0*/  LDS.128 R4, [R18+0x228d0] ;  /* 0x0228d00012047984 */ /* 0x000ea80000000c00 */
[----:B--2---:R2:W-:Y:S04]  /*196d0*/  STL.64 [R1], R4 ;  /* 0x0000000401007387 */ /* 0x0045e80000100a00 */
[----:B------:R2:W-:Y:S01]  /*196e0*/  STL.64 [R1+0x8], R6 ;  /* 0x0000080601007387 */ /* 0x0005e20000100a00 */
[----:B------:R-:W-:Y:S06]  /*196f0*/  BAR.ARV 0x4, 0x180 ;  /* 0x0106000000007b1d */ /* 0x000fec0000002000 */
[----:B------:R-:W-:Y:S05]  /*19700*/  BRA `(.L_x_9922) ;  /* 0x0000000c00207947 */ /* 0x000fea0003800000 */
.L_x_9921:
        /* <DEDUP_REMOVED lines=46> */
.L_x_10052:
[----:B------:R-:W-:Y:S02]  /*199f0*/  ULDC UR4, c[0x0][0xc38] ;  /* 0x00030e0000047ab9 */ /* 0x000fe40000000800 */
[----:B------:R-:W-:-:S04]  /*19a00*/  IMAD.U32 R2, RZ, RZ, UR4 ;  /* 0x00000004ff027e24 */ /* 0x000fc8000f8e00ff */
[----:B-1----:R-:W-:-:S04]  /*19a10*/  IMAD R9, R9, R2, RZ ;  /* 0x0000000209097224 */ /* 0x002fc800078e02ff */
[----:B------:R-:W-:-:S05]  /*19a20*/  IMAD.IADD R0, R0, 0x1, R9 ;  /* 0x0000000100007824 */ /* 0x000fca00078e0209 */
[----:B------:R-:W-:-:S13]  /*19a30*/  ISETP.GT.AND P6, PT, R0, R5, PT ;  /* 0x000000050000720c */ /* 0x000fda0003fc4270 */
[----:B------:R-:W-:Y:S05]  /*19a40*/  @P6 BRA `(.L_x_9924) ;  /* 0x0000000000ac6947 */ /* 0x000fea0003800000 */
.L_x_9927:
        /* <DEDUP_REMOVED lines=37> */
.L_x_10060:
[----:B------:R-:W-:Y:S02]  /*19ca0*/  ULDC UR4, c[0x0][0xc38] ;  /* 0x00030e0000047ab9 */ /* 0x000fe40000000800 */
[----:B------:R-:W-:-:S04]  /*19cb0*/  IMAD.U32 R2, RZ, RZ, UR4 ;  /* 0x00000004ff027e24 */ /* 0x000fc8000f8e00ff */
[----:B-1----:R-:W-:-:S04]  /*19cc0*/  IMAD R9, R9, R2, RZ ;  /* 0x0000000209097224 */ /* 0x002fc800078e02ff */
[----:B------:R-:W-:-:S05]  /*19cd0*/  IMAD.IADD R0, R9, 0x1, R0 ;  /* 0x0000000109007824 */ /* 0x000fca00078e0200 */
[----:B------:R-:W-:-:S13]  /*19ce0*/  ISETP.GT.AND P6, PT, R0, R5, PT ;  /* 0x000000050000720c */ /* 0x000fda0003fc4270 */
[----:B------:R-:W-:Y:S05]  /*19cf0*/  @!P6 BRA `(.L_x_9927) ;  /* 0xfffffffc0054e947 */ /* 0x000fea000383ffff */
.L_x_9924:
        /* <DEDUP_REMOVED lines=9> */
.L_x_10065:
[----:B------:R-:W-:-:S13]  /*19d90*/  ISETP.NE.AND P0, PT, R3, RZ, PT ;  /* 0x000000ff0300720c */ /* 0x000fda0003f05270 */
[----:B------:R-:W-:Y:S05]  /*19da0*/  @!P0 BRA `(.L_x_9929) ;  /* 0x0000000000148947 */ /* 0x000fea0003800000 */
[----:B------:R-:W-:Y:S01]  /*19db0*/  UMOV UR4, 0xffffffff ;  /* 0xffffffff00047882 */ /* 0x000fe20000000000 */
[----:B------:R-:W-:Y:S02]  /*19dc0*/  VIADD R12, R0, 0xffffffff ;  /* 0xffffffff000c7836 */ /* 0x000fe40000000000 */
[----:B------:R-:W-:Y:S05]  /*19dd0*/  BRA.DIV UR4, `(.L_x_9930) ;  /* 0x0000003604bc7947 */ /* 0x000fea000b800000 */
[----:B0-----:R0:W4:Y:S02]  /*19de0*/  SHFL.IDX PT, R7, R7, R12, 0x1f ;  /* 0x00001f0c07077589 */ /* 0x00112400000e0000 */
.L_x_10068:
[----:B----4-:R-:W-:-:S07]  /*19df0*/  IMAD.MOV.U32 R8, RZ, RZ, R7 ;  /* 0x000000ffff087224 */ /* 0x010fce00078e0007 */
.L_x_9929:
[----:B------:R-:W4:Y:S01]  /*19e00*/  LDL.LU R10, [R1+0xc] ;  /* 0x00000c00010a7983 */ /* 0x000f220000300800 */
[----:B0-2---:R-:W-:Y:S01]  /*19e10*/  IABS R7, R4 ;  /* 0x0000000400077213 */ /* 0x005fe20000000000 */
[----:B------:R-:W-:-:S03]  /*19e20*/  IMAD R9, R8, R2, R9 ;  /* 0x0000000208097224 */ /* 0x000fc600078e0209 */
[----:B------:R-:W0:Y:S01]  /*19e30*/  I2F.RP R2, R7 ;  /* 0x0000000700027306 */ /* 0x000e220000209400 */
[----:B------:R-:W-:Y:S01]  /*19e40*/  IMAD.IADD R5, R5, 0x1, -R9 ;  /* 0x0000000105057824 */ /* 0x000fe200078e0a09 */
[----:B------:R2:W-:Y:S02]  /*19e50*/  STL [R1], R9 ;  /* 0x0000000901007387 */ /* 0x0005e40000100800 */
[----:B--2---:R-:W-:-:S04]  /*19e60*/  IABS R9, R4 ;  /* 0x0000000400097213 */ /* 0x004fc80000000000 */
        /* <DEDUP_REMOVED lines=56> */
.L_x_9925:
        /* <DEDUP_REMOVED lines=10> */
.L_x_9931:
        /* <DEDUP_REMOVED lines=16> */
.L_x_9922:
[----:B------:R-:W4:Y:S01]  /*1a390*/  LDL R0, [R1+0xc] ;  /* 0x00000c0001007983 */ /* 0x000f220000100800 */
[----:B------:R-:W-:Y:S02]  /*1a3a0*/  ULDC UR4, c[0x0][0xc3c] ;  /* 0x00030f0000047ab9 */ /* 0x000fe40000000800 */
[----:B----4-:R-:W-:-:S13]  /*1a3b0*/  ISETP.GE.AND P0, PT, R0, UR4, PT ;  /* 0x0000000400007c0c */ /* 0x010fda000bf06270 */
[----:B------:R-:W-:Y:S05]  /*1a3c0*/  @!P0 BRA `(.L_x_9932) ;  /* 0xffffff9400488947 */ /* 0x000fea000383ffff */
[----:B------:R-:W-:Y:S05]  /*1a3d0*/  BSYNC B8 ;  /* 0x0000000000087941 */ /* 0x000fea0003800000 */
.L_x_9790:
[----:B-1----:R-:W4:Y:S01]  /*1a3e0*/  LDL.LU R0, [R1+0x54] ;  /* 0x0000540001007983 */ /* 0x002f220000300800 */
[----:B------:R-:W-:Y:S01]  /*1a3f0*/  BSSY B0, `(.L_x_9933) ;  /* 0x000000b000007945 */ /* 0x000fe20003800000 */
[----:B--23--:R-:W1:Y:S01]  /*1a400*/  S2R R5, SR_CgaCtaId ;  /* 0x0000000000057919 */ /* 0x00ce620000008800 */
[----:B----4-:R-:W-:-:S05]  /*1a410*/  VIADD R0, R0, 0x1 ;  /* 0x0000000100007836 */ /* 0x010fca0000000000 */
[----:B0-----:R-:W-:-:S04]  /*1a420*/  LEA.HI R2, R0, R0, RZ, 0x1 ;  /* 0x0000000000027211 */ /* 0x001fc800078f08ff */
[----:B------:R-:W-:-:S05]  /*1a430*/  LOP3.LUT R3, R2, 0xfffffffe, RZ, 0xc0, !PT ;  /* 0xfffffffe02037812 */ /* 0x000fca00078ec0ff */
[----:B------:R-:W-:Y:S01]  /*1a440*/  IMAD.IADD R3, R0, 0x1, -R3 ;  /* 0x0000000100037824 */ /* 0x000fe200078e0a03 */
[----:B------:R-:W-:-:S04]  /*1a450*/  MOV R0, 0x400 ;  /* 0x0000040000007802 */ /* 0x000fc80000000f00 */
[----:B-1----:R-:W-:Y:S02]  /*1a460*/  LEA R0, R5, R0, 0x18 ;  /* 0x0000000005007211 */ /* 0x002fe400078ec0ff */
[----:B------:R-:W-:-:S04]  /*1a470*/  SHF.L.U32 R3, R3, 0x1f, RZ ;  /* 0x0000001f03037819 */ /* 0x000fc800000006ff */
[----:B------:R-:W0:Y:S02]  /*1a480*/  SYNCS.PHASECHK.TRANS64.TRYWAIT P0, [R0+URZ+0x22820], R3 ;  /* 0x02282003000075a7 */ /* 0x000e24000800017f */
[----:B0-----:R-:W-:Y:S05]  /*1a490*/  @!P0 BRA `(.L_x_9934) ;  /* 0x0000003000348947 */ /* 0x001fea0003800000 */
.L_x_10069:
[----:B------:R-:W-:Y:S05]  /*1a4a0*/  BSYNC B0 ;  /* 0x0000000000007941 */ /* 0x000fea0003800000 */
.L_x_9933:
[----:B------:R-:W-:-:S03]  /*1a4b0*/  UMOV UR4, 0xffffffff ;  /* 0xffffffff00047882 */ /* 0x000fc60000000000 */
[----:B------:R-:W-:Y:S05]  /*1a4c0*/  BRA.DIV UR4, `(.L_x_9935) ;  /* 0x00000032043c7947 */ /* 0x000fea000b800000 */
[----:B------:R-:W1:Y:S02]  /*1a4d0*/  S2R R2, SR_TID.X ;  /* 0x0000000000027919 */ /* 0x000e640000002100 */
[----:B-1----:R-:W-:-:S04]  /*1a4e0*/  SHF.R.U32.HI R2, RZ, 0x5, R2 ;  /* 0x00000005ff027819 */ /* 0x002fc80000011602 */
[----:B------:R-:W-:-:S05]  /*1a4f0*/  LOP3.LUT R2, R2, 0x3, RZ, 0xc0, !PT ;  /* 0x0000000302027812 */ /* 0x000fca00078ec0ff */
[----:B------:R1:W2:Y:S02]  /*1a500*/  SHFL.IDX PT, R14, R2, RZ, 0x1f ;  /* 0x00001fff020e7589 */ /* 0x0002a400000e0000 */
.L_x_10072:
[----:B--2---:R-:W-:-:S13]  /*1a510*/  ISETP.NE.AND P0, PT, R14, RZ, PT ;  /* 0x000000ff0e00720c */ /* 0x004fda0003f05270 */
[----:B------:R-:W-:Y:S05]  /*1a520*/  @P0 BRA `(.L_x_9636) ;  /* 0x00000000008c0947 */ /* 0x000fea0003800000 */
[----:B------:R-:W-:-:S03]  /*1a530*/  UMOV UR4, 0xffffffff ;  /* 0xffffffff00047882 */ /* 0x000fc60000000000 */
[----:B------:R-:W-:Y:S05]  /*1a540*/  BRA.DIV UR4, `(.L_x_9936) ;  /* 0x0000003204507947 */ /* 0x000fea000b800000 */
[----:B------:R-:W-:-:S13]  /*1a550*/  ELECT P6, URZ, PT ;  /* 0x00000000003f782f */ /* 0x000fda00038c0000 */
.L_x_10075:
[----:B------:R-:W-:Y:S05]  /*1a560*/  @!P6 BRA `(.L_x_9636) ;  /* 0x00000000007ce947 */ /* 0x000fea0003800000 */
[----:B------:R-:W-:-:S06]  /*1a570*/  ULOP3.LUT UR4, UR36, 0x2, URZ, 0xfc, !UPT ;  /* 0x0000000224047892 */ /* 0x000fcc000f8efc3f */
[----:B-1----:R-:W-:-:S05]  /*1a580*/  IMAD.U32 R2, RZ, RZ, UR4 ;  /* 0x00000004ff027e24 */ /* 0x002fca000f8e00ff */
[----:B------:R-:W-:-:S13]  /*1a590*/  ISETP.NE.AND P2, PT, R2, 0x3, PT ;  /* 0x000000030200780c */ /* 0x000fda0003f45270 */
[----:B------:R-:W-:Y:S05]  /*1a5a0*/  @!P2 BRA `(.L_x_9937) ;  /* 0x000000000004a947 */ /* 0x000fea0003800000 */
[----:B------:R-:W-:Y:S01]  /*1a5b0*/  BPT.TRAP 0x1 ;  /* 0x000000040000795c */ /* 0x000fe20000300000 */
.L_x_9937:
        /* <DEDUP_REMOVED lines=13> */
.L_x_10076:
[----:B------:R-:W1:Y:S02]  /*1a690*/  SYNCS.PHASECHK.TRANS64.TRYWAIT P0, [R7+URZ], R2 ;  /* 0x00000002070075a7 */ /* 0x000e64000800017f */
[----:B-1----:R-:W-:Y:S05]  /*1a6a0*/  @!P0 BRA `(.L_x_9939) ;  /* 0x00000030002c8947 */ /* 0x002fea0003800000 */
.L_x_10077:
[----:B------:R-:W-:Y:S05]  /*1a6b0*/  @!P2 BRA `(.L_x_9940) ;  /* 0x000000000004a947 */ /* 0x000fea0003800000 */
[----:B------:R-:W-:Y:S01]  /*1a6c0*/  BPT.TRAP 0x1 ;  /* 0x000000040000795c */ /* 0x000fe20000300000 */
.L_x_9940:
[----:B------:R-:W-:-:S04]  /*1a6d0*/  VIADD R0, R0, 0x22860 ;  /* 0x0002286000007836 */ /* 0x000fc80000000000 */
[----:B------:R-:W-:-:S04]  /*1a6e0*/  IMAD R4, R19, 0x8, R0 ;  /* 0x0000000813047824 */ /* 0x000fc800078e0200 */
[----:B------:R-:W2:Y:S02]  /*1a6f0*/  SYNCS.PHASECHK.TRANS64.TRYWAIT P0, [R4+URZ], R5 ;  /* 0x00000005040075a7 */ /* 0x000ea4000800017f */
[----:B--2---:R-:W-:Y:S05]  /*1a700*/  @!P0 BRA `(.L_x_9941) ;  /* 0x0000003000288947 */ /* 0x004fea0003800000 */
.L_x_10078:
[----:B------:R-:W-:-:S07]  /*1a710*/  IMAD R3, R3, 0x8, R0 ;  /* 0x0000000803037824 */ /* 0x000fce00078e0200 */
.L_x_9942:
[----:B---3--:R3:W4:Y:S02]  /*1a720*/  SYNCS.PHASECHK.TRANS64.TRYWAIT P0, [R3+URZ], R2 ;  /* 0x00000002030075a7 */ /* 0x008724000800017f */
[----:B----4-:R-:W-:Y:S05]  /*1a730*/  @!P0 NANOSLEEP.SYNCS 0x989680 ;  /* 0x009896800000895d */ /* 0x010fea0003900000 */
[----:B------:R-:W4:Y:S02]  /*1a740*/  @!P0 SYNCS.PHASECHK.TRANS64 P0, [R3+URZ], R2 ;  /* 0x00000002030085a7 */ /* 0x000f24000800007f */
[----:B----4-:R-:W-:Y:S05]  /*1a750*/  @!P0 BRA `(.L_x_9942) ;  /* 0xfffffffc00f08947 */ /* 0x010fea000383ffff */
.L_x_9636:
[----:B------:R-:W-:Y:S05]  /*1a760*/  BSYNC B9 ;  /* 0x0000000000097941 */ /* 0x000fea0003800000 */
.L_x_9633:
[----:B------:R-:W-:Y:S05]  /*1a770*/  EXIT ;  /* 0x000000000000794d */ /* 0x000fea0003800000 */
.L_x_9656:
[----:B0-----:R0:W1:Y:S02]  /*1a780*/  SYNCS.PHASECHK.TRANS64.TRYWAIT P6, [R95+URZ+0x22890], R106 ;  /* 0x0228906a5f0075a7 */ /* 0x00106400080c017f */
[----:B-1----:R-:W-:Y:S05]  /*1a790*/  @!P6 NANOSLEEP.SYNCS 0x989680 ;  /* 0x009896800000e95d */ /* 0x002fea0003900000 */
[----:B------:R-:W1:Y:S02]  /*1a7a0*/  @!P6 SYNCS.PHASECHK.TRANS64 P6, [R95+URZ+0x22890], R106 ;  /* 0x0228906a5f00e5a7 */ /* 0x000e6400080c007f */
[----:B-1----:R-:W-:Y:S05]  /*1a7b0*/  @!P6 BRA `(.L_x_9656) ;  /* 0xfffffffc00f0e947 */ /* 0x002fea000383ffff */
[----:B------:R-:W-:Y:S05]  /*1a7c0*/  BRA `(.L_x_9943) ;  /* 0xfffffe88008c7947 */ /* 0x000fea000383ffff */
.L_x_9674:
[----:B0-----:R0:W1:Y:S02]  /*1a7d0*/  SYNCS.PHASECHK.TRANS64.TRYWAIT P5, [R95+URZ+0x22890], R106 ;  /* 0x0228906a5f0075a7 */ /* 0x00106400080a017f */
[----:B-1----:R-:W-:Y:S05]  /*1a7e0*/  @!P5 NANOSLEEP.SYNCS 0x989680 ;  /* 0x009896800000d95d */ /* 0x002fea0003900000 */
[----:B------:R-:W1:Y:S02]  /*1a7f0*/  @!P5 SYNCS.PHASECHK.TRANS64 P5, [R95+URZ+0x22890], R106 ;  /* 0x0228906a5f00d5a7 */ /* 0x000e6400080a007f */
[----:B-1----:R-:W-:Y:S05]  /*1a800*/  @!P5 BRA `(.L_x_9674) ;  /* 0xfffffffc00f0d947 */ /* 0x002fea000383ffff */
[----:B------:R-:W-:Y:S05]  /*1a810*/  BRA `(.L_x_9944) ;  /* 0xfffffe9c002c7947 */ /* 0x000fea000383ffff */
.L_x_9683:
[----:B0-----:R0:W1:Y:S02]  /*1a820*/  SYNCS.PHASECHK.TRANS64.TRYWAIT P4, [R95+URZ+0x22890], R106 ;  /* 0x0228906a5f0075a7 */ /* 0x001064000808017f */
[----:B-1----:R-:W-:Y:S05]  /*1a830*/  @!P4 NANOSLEEP.SYNCS 0x989680 ;  /* 0x009896800000c95d */ /* 0x002fea0003900000 */
[----:B------:R-:W1:Y:S02]  /*1a840*/  @!P4 SYNCS.PHASECHK.TRANS64 P4, [R95+URZ+0x22890], R106 ;  /* 0x0228906a5f00c5a7 */ /* 0x000e64000808007f */
[----:B-1----:R-:W-:Y:S05]  /*1a850*/  @!P4 BRA `(.L_x_9683) ;  /* 0xfffffffc00f0c947 */ /* 0x002fea000383ffff */
[----:B------:R-:W-:Y:S05]  /*1a860*/  BRA `(.L_x_9945) ;  /* 0xfffffeac00607947 */ /* 0x000fea000383ffff */
.L_x_9689:
[----:B--2---:R2:W3:Y:S02]  /*1a870*/  SYNCS.PHASECHK.TRANS64.TRYWAIT P3, [R95+URZ+0x228b0], R106 ;  /* 0x0228b06a5f0075a7 */ /* 0x0044e4000806017f */
[----:B---3--:R-:W-:Y:S05]  /*1a880*/  @!P3 NANOSLEEP.SYNCS 0x989680 ;  /* 0x009896800000b95d */ /* 0x008fea0003900000 */
[----:B------:R-:W3:Y:S02]  /*1a890*/  @!P3 SYNCS.PHASECHK.TRANS64 P3, [R95+URZ+0x228b0], R106 ;  /* 0x0228b06a5f00b5a7 */ /* 0x000ee4000806007f */
[----:B---3--:R-:W-:Y:S05]  /*1a8a0*/  @!P3 BRA `(.L_x_9689) ;  /* 0xfffffffc00f0b947 */ /* 0x008fea000383ffff */
[----:B------:R-:W-:Y:S05]  /*1a8b0*/  BRA `(.L_x_9946) ;  /* 0xfffffeac00f47947 */ /* 0x000fea000383ffff */
.L_x_9699:
[----:B------:R-:W-:Y:S01]  /*1a8c0*/  BSSY B0, `(.L_x_9947) ;  /* 0x0000007000007945 */ /* 0x000fe20003800000 */
[----:B------:R-:W-:Y:S02]  /*1a8d0*/  IMAD.MOV.U32 R12, RZ, RZ, RZ ;  /* 0x000000ffff0c7224 */ /* 0x000fe400078e00ff */
[----:B------:R-:W-:Y:S02]  /*1a8e0*/  IMAD.MOV.U32 R11, RZ, RZ, 0x1f ;  /* 0x0000001fff0b7424 */ /* 0x000fe400078e00ff */
[----:B------:R-:W-:-:S07]  /*1a8f0*/  IMAD.MOV.U32 R15, RZ, RZ, -0x1 ;  /* 0xffffffffff0f7424 */ /* 0x000fce00078e00ff */
[----:B-----5:R-:W-:Y:S05]  /*1a900*/  WARPSYNC.COLLECTIVE R15, `(.L_x_9948) ;  /* 0x000000000f087348 */ /* 0x020fea0003c00000 */
[----:B------:R0:W1:Y:S02]  /*1a910*/  SHFL.IDX P6, R14, R13, R12, R11 ;  /* 0x0000000c0d0e7389 */ /* 0x00006400000c000b */
[----:B01---5:R-:W-:Y:S01]  /*1a920*/  ENDCOLLECTIVE ;  /* 0x000000000000791b */ /* 0x023fe20003800000 */
.L_x_9948:
[----:B------:R-:W-:Y:S05]  /*1a930*/  BSYNC B0 ;  /* 0x0000000000007941 */ /* 0x000fea0003800000 */
.L_x_9947:
[----:B------:R-:W-:Y:S05]  /*1a940*/  BRA `(.L_x_9949) ;  /* 0xfffffebc00347947 */ /* 0x000fea000383ffff */
.L_x_9711:
[----:B------:R-:W-:Y:S01]  /*1a950*/  BSSY B1, `(.L_x_9950) ;  /* 0x0000008000017945 */ /* 0x000fe20003800000 */
[----:B0-----:R-:W-:Y:S02]  /*1a960*/  IMAD.MOV.U32 R13, RZ, RZ, R25 ;  /* 0x000000ffff0d7224 */ /* 0x001fe400078e0019 */
[----:B------:R-:W-:Y:S02]  /*1a970*/  IMAD.MOV.U32 R12, RZ, RZ, RZ ;  /* 0x000000ffff0c7224 */ /* 0x000fe400078e00ff */
[----:B------:R-:W-:Y:S02]  /*1a980*/  IMAD.MOV.U32 R11, RZ, RZ, 0x1c1f ;  /* 0x00001c1fff0b7424 */ /* 0x000fe400078e00ff */
[----:B------:R-:W-:-:S07]  /*1a990*/  IMAD.MOV.U32 R15, RZ, RZ, -0x1 ;  /* 0xffffffffff0f7424 */ /* 0x000fce00078e00ff */
[----:B------:R-:W-:Y:S05]  /*1a9a0*/  WARPSYNC.COLLECTIVE R15, `(.L_x_9951) ;  /* 0x000000000f087348 */ /* 0x000fea0003c00000 */
[----:B------:R0:W1:Y:S02]  /*1a9b0*/  SHFL.IDX P6, R14, R13, R12, R11 ;  /* 0x0000000c0d0e7389 */ /* 0x00006400000c000b */
[----:B01----:R-:W-:Y:S01]  /*1a9c0*/  ENDCOLLECTIVE ;  /* 0x000000000000791b */ /* 0x003fe20003800000 */
.L_x_9951:
[----:B------:R-:W-:Y:S05]  /*1a9d0*/  BSYNC B1 ;  /* 0x0000000000017941 */ /* 0x000fea0003800000 */
.L_x_9950:
        /* <DEDUP_REMOVED lines=8> */
.L_x_9952:
[----:B------:R-:W-:Y:S02]  /*1aa60*/  IMAD.MOV.U32 R13, RZ, RZ, R27 ;  /* 0x000000ffff0d7224 */ /* 0x000fe400078e001b */
[----:B------:R-:W-:-:S07]  /*1aa70*/  IMAD.MOV.U32 R0, RZ, RZ, R14 ;  /* 0x000000ffff007224 */ /* 0x000fce00078e000e */
[----:B------:R-:W-:Y:S05]  /*1aa80*/  WARPSYNC.COLLECTIVE R15, `(.L_x_9953) ;  /* 0x000000000f087348 */ /* 0x000fea0003c00000 */
[----:B------:R0:W1:Y:S02]  /*1aa90*/  SHFL.IDX P6, R14, R13, R12, R11 ;  /* 0x0000000c0d0e7389 */ /* 0x00006400000c000b */
[----:B01----:R-:W-:Y:S01]  /*1aaa0*/  ENDCOLLECTIVE ;  /* 0x000000000000791b */ /* 0x003fe20003800000 */
.L_x_9953:
[----:B------:R-:W-:Y:S02]  /*1aab0*/  IMAD.MOV.U32 R13, RZ, RZ, R26 ;  /* 0x000000ffff0d7224 */ /* 0x000fe400078e001a */
[----:B------:R-:W-:-:S07]  /*1aac0*/  IMAD.MOV.U32 R5, RZ, RZ, R14 ;  /* 0x000000ffff057224 */ /* 0x000fce00078e000e */
[----:B------:R-:W-:Y:S05]  /*1aad0*/  WARPSYNC.COLLECTIVE R15, `(.L_x_9954) ;  /* 0x000000000f087348 */ /* 0x000fea0003c00000 */
[----:B------:R0:W1:Y:S02]  /*1aae0*/  SHFL.IDX P6, R14, R13, R12, R11 ;  /* 0x0000000c0d0e7389 */ /* 0x00006400000c000b */
[----:B01----:R-:W-:Y:S01]  /*1aaf0*/  ENDCOLLECTIVE ;  /* 0x000000000000791b */ /* 0x003fe20003800000 */
.L_x_9954:
[----:B------:R-:W-:Y:S05]  /*1ab00*/  BRA `(.L_x_9955) ;  /* 0xfffffec0004c7947 */ /* 0x000fea000383ffff */
.L_x_9715:
[----:B0-----:R0:W1:Y:S02]  /*1ab10*/  SYNCS.PHASECHK.TRANS64.TRYWAIT P0, [R19+URZ+0x22800], R26 ;  /* 0x0228001a130075a7 */ /* 0x001064000800017f */
[----:B-1----:R-:W-:Y:S05]  /*1ab20*/  @!P0 NANOSLEEP.SYNCS 0x989680 ;  /* 0x009896800000895d */ /* 0x002fea0003900000 */
[----:B------:R-:W1:Y:S02]  /*1ab30*/  @!P0 SYNCS.PHASECHK.TRANS64 P0, [R19+URZ+0x22800], R26 ;  /* 0x0228001a130085a7 */ /* 0x000e64000800007f */
[----:B-1----:R-:W-:Y:S05]  /*1ab40*/  @!P0 BRA `(.L_x_9715) ;  /* 0xfffffffc00f08947 */ /* 0x002fea000383ffff */
[----:B------:R-:W-:Y:S05]  /*1ab50*/  BRA `(.L_x_9956) ;  /* 0xfffffec400587947 */ /* 0x000fea000383ffff */
.L_x_9723:
        /* <DEDUP_REMOVED lines=8> */
.L_x_9958:
[----:B------:R-:W-:Y:S05]  /*1abe0*/  BSYNC B1 ;  /* 0x0000000000017941 */ /* 0x000fea0003800000 */
.L_x_9957:
        /* <DEDUP_REMOVED lines=8> */
.L_x_9959:
[----:B------:R-:W-:Y:S02]  /*1ac70*/  IMAD.MOV.U32 R13, RZ, RZ, R27 ;  /* 0x000000ffff0d7224 */ /* 0x000fe400078e001b */
[----:B------:R-:W-:-:S07]  /*1ac80*/  IMAD.MOV.U32 R3, RZ, RZ, R14 ;  /* 0x000000ffff037224 */ /* 0x000fce00078e000e */
[----:B------:R-:W-:Y:S05]  /*1ac90*/  WARPSYNC.COLLECTIVE R15, `(.L_x_9960) ;  /* 0x000000000f087348 */ /* 0x000fea0003c00000 */
[----:B------:R0:W1:Y:S02]  /*1aca0*/  SHFL.IDX P6, R14, R13, R12, R11 ;  /* 0x0000000c0d0e7389 */ /* 0x00006400000c000b */
[----:B01----:R-:W-:Y:S01]  /*1acb0*/  ENDCOLLECTIVE ;  /* 0x000000000000791b */ /* 0x003fe20003800000 */
.L_x_9960:
[----:B------:R-:W-:Y:S02]  /*1acc0*/  IMAD.MOV.U32 R13, RZ, RZ, R26 ;  /* 0x000000ffff0d7224 */ /* 0x000fe400078e001a */
[----:B------:R-:W-:-:S07]  /*1acd0*/  IMAD.MOV.U32 R20, RZ, RZ, R14 ;  /* 0x000000ffff147224 */ /* 0x000fce00078e000e */
[----:B------:R-:W-:Y:S05]  /*1ace0*/  WARPSYNC.COLLECTIVE R15, `(.L_x_9961) ;  /* 0x000000000f087348 */ /* 0x000fea0003c00000 */
[----:B------:R0:W1:Y:S02]  /*1acf0*/  SHFL.IDX P6, R14, R13, R12, R11 ;  /* 0x0000000c0d0e7389 */ /* 0x00006400000c000b */
[----:B01----:R-:W-:Y:S01]  /*1ad00*/  ENDCOLLECTIVE ;  /* 0x000000000000791b */ /* 0x003fe20003800000 */
.L_x_9961:
[----:B------:R-:W-:Y:S05]  /*1ad10*/  BRA `(.L_x_9962) ;  /* 0xfffffecc00c47947 */ /* 0x000fea000383ffff */
.L_x_9727:
[----:B0-----:R0:W1:Y:S02]  /*1ad20*/  SYNCS.PHASECHK.TRANS64.TRYWAIT P1, [R19+URZ+0x22800], R24 ;  /* 0x02280018130075a7 */ /* 0x001064000802017f */
[----:B-1----:R-:W-:Y:S05]  /*1ad30*/  @!P1 NANOSLEEP.SYNCS 0x989680 ;  /* 0x009896800000995d */ /* 0x002fea0003900000 */
[----:B------:R-:W1:Y:S02]  /*1ad40*/  @!P1 SYNCS.PHASECHK.TRANS64 P1, [R19+URZ+0x22800], R24 ;  /* 0x02280018130095a7 */ /* 0x000e64000802007f */
[----:B-1----:R-:W-:Y:S05]  /*1ad50*/  @!P1 BRA `(.L_x_9727) ;  /* 0xfffffffc00f09947 */ /* 0x002fea000383ffff */
[----:B------:R-:W-:Y:S05]  /*1ad60*/  BRA `(.L_x_9963) ;  /* 0xfffffed000a07947 */ /* 0x000fea000383ffff */
.L_x_9733:
[----:B-1----:R1:W2:Y:S02]  /*1ad70*/  SYNCS.PHASECHK.TRANS64.TRYWAIT P1, [R13+URZ+0x22830], R72 ;  /* 0x022830480d0075a7 */ /* 0x0022a4000802017f */
[----:B--2---:R-:W-:Y:S05]  /*1ad80*/  @!P1 NANOSLEEP.SYNCS 0x989680 ;  /* 0x009896800000995d */ /* 0x004fea0003900000 */
[----:B------:R-:W2:Y:S02]  /*1ad90*/  @!P1 SYNCS.PHASECHK.TRANS64 P1, [R13+URZ+0x22830], R72 ;  /* 0x022830480d0095a7 */ /* 0x000ea4000802007f */
[----:B--2---:R-:W-:Y:S05]  /*1ada0*/  @!P1 BRA `(.L_x_9733) ;  /* 0xfffffffc00f09947 */ /* 0x004fea000383ffff */
[----:B------:R-:W-:Y:S05]  /*1adb0*/  BRA `(.L_x_9732) ;  /* 0xfffffedc00cc7947 */ /* 0x000fea000383ffff */
.L_x_9738:
[----:B-1----:R1:W2:Y:S02]  /*1adc0*/  SYNCS.PHASECHK.TRANS64.TRYWAIT P2, [R13+URZ+0x22850], R72 ;  /* 0x022850480d0075a7 */ /* 0x0022a4000804017f */
[----:B--2---:R-:W-:Y:S05]  /*1add0*/  @!P2 NANOSLEEP.SYNCS 0x989680 ;  /* 0x009896800000a95d */ /* 0x004fea0003900000 */
[----:B------:R-:W2:Y:S02]  /*1ade0*/  @!P2 SYNCS.PHASECHK.TRANS64 P2, [R13+URZ+0x22850], R72 ;  /* 0x022850480d00a5a7 */ /* 0x000ea4000804007f */
[----:B--2---:R-:W-:Y:S05]  /*1adf0*/  @!P2 BRA `(.L_x_9738) ;  /* 0xfffffffc00f0a947 */ /* 0x004fea000383ffff */
[----:B------:R-:W-:Y:S05]  /*1ae00*/  BRA `(.L_x_9737) ;  /* 0xfffffef800ec7947 */ /* 0x000fea000383ffff */
.L_x_9743:
[----:B-1----:R1:W2:Y:S02]  /*1ae10*/  SYNCS.PHASECHK.TRANS64.TRYWAIT P3, [R14+URZ+0x22830], R15 ;  /* 0x0228300f0e0075a7 */ /* 0x0022a4000806017f */
[----:B--2---:R-:W-:Y:S05]  /*1ae20*/  @!P3 NANOSLEEP.SYNCS 0x989680 ;  /* 0x009896800000b95d */ /* 0x004fea0003900000 */
[----:B------:R-:W2:Y:S02]  /*1ae30*/  @!P3 SYNCS.PHASECHK.TRANS64 P3, [R14+URZ+0x22830], R15 ;  /* 0x0228300f0e00b5a7 */ /* 0x000ea4000806007f */
[----:B--2---:R-:W-:Y:S05]  /*1ae40*/  @!P3 BRA `(.L_x_9743) ;  /* 0xfffffffc00f0b947 */ /* 0x004fea000383ffff */
[----:B------:R-:W-:Y:S05]  /*1ae50*/  BRA `(.L_x_9742) ;  /* 0xffffff0000287947 */ /* 0x000fea000383ffff */
.L_x_9748:
[----:B-1----:R1:W2:Y:S02]  /*1ae60*/  SYNCS.PHASECHK.TRANS64.TRYWAIT P3, [R14+URZ+0x22850], R15 ;  /* 0x0228500f0e0075a7 */ /* 0x0022a4000806017f */
[----:B--2---:R-:W-:Y:S05]  /*1ae70*/  @!P3 NANOSLEEP.SYNCS 0x989680 ;  /* 0x009896800000b95d */ /* 0x004fea0003900000 */
[----:B------:R-:W2:Y:S02]  /*1ae80*/  @!P3 SYNCS.PHASECHK.TRANS64 P3, [R14+URZ+0x22850], R15 ;  /* 0x0228500f0e00b5a7 */ /* 0x000ea4000806007f */
[----:B--2---:R-:W-:Y:S05]  /*1ae90*/  @!P3 BRA `(.L_x_9748) ;  /* 0xfffffffc00f0b947 */ /* 0x004fea000383ffff */
[----:B------:R-:W-:Y:S05]  /*1aea0*/  BRA `(.L_x_9747) ;  /* 0xffffff2000047947 */ /* 0x000fea000383ffff */
.L_x_9754:
[----:B------:R-:W-:Y:S02]  /*1aeb0*/  IMAD.MOV.U32 R13, RZ, RZ, R21 ;  /* 0x000000ffff0d7224 */ /* 0x000fe400078e0015 */
[----:B------:R-:W-:Y:S02]  /*1aec0*/  IMAD.MOV.U32 R12, RZ, RZ, RZ ;  /* 0x000000ffff0c7224 */ /* 0x000fe400078e00ff */
[----:B------:R-:W-:Y:S02]  /*1aed0*/  IMAD.MOV.U32 R11, RZ, RZ, 0x181f ;  /* 0x0000181fff0b7424 */ /* 0x000fe400078e00ff */
[----:B------:R-:W-:-:S07]  /*1aee0*/  IMAD.MOV.U32 R15, RZ, RZ, -0x1 ;  /* 0xffffffffff0f7424 */ /* 0x000fce00078e00ff */
[----:B-----5:R-:W-:Y:S05]  /*1aef0*/  WARPSYNC.COLLECTIVE R15, `(.L_x_9964) ;  /* 0x000000000f087348 */ /* 0x020fea0003c00000 */
[----:B------:R0:W1:Y:S02]  /*1af00*/  SHFL.IDX P6, R14, R13, R12, R11 ;  /* 0x0000000c0d0e7389 */ /* 0x00006400000c000b */
[----:B01---5:R-:W-:Y:S01]  /*1af10*/  ENDCOLLECTIVE ;  /* 0x000000000000791b */ /* 0x023fe20003800000 */
.L_x_9964:
[----:B------:R-:W-:Y:S02]  /*1af20*/  IMAD.MOV.U32 R13, RZ, RZ, R3 ;  /* 0x000000ffff0d7224 */ /* 0x000fe400078e0003 */
[----:B------:R-:W-:-:S07]  /*1af30*/  IMAD.MOV.U32 R20, RZ, RZ, R14 ;  /* 0x000000ffff147224 */ /* 0x000fce00078e000e */
[----:B------:R-:W-:Y:S05]  /*1af40*/  WARPSYNC.COLLECTIVE R15, `(.L_x_9965) ;  /* 0x000000000f087348 */ /* 0x000fea0003c00000 */
[----:B------:R0:W1:Y:S02]  /*1af50*/  SHFL.IDX P6, R14, R13, R12, R11 ;  /* 0x0000000c0d0e7389 */ /* 0x00006400000c000b */
[----:B01----:R-:W-:Y:S01]  /*1af60*/  ENDCOLLECTIVE ;  /* 0x000000000000791b */ /* 0x003fe20003800000 */
.L_x_9965:
[----:B------:R-:W-:Y:S05]  /*1af70*/  BRA `(.L_x_9966) ;  /* 0xffffff4800107947 */ /* 0x000fea000383ffff */
.L_x_9757:
[----:B------:R-:W-:Y:S01]  /*1af80*/  BSSY B1, `(.L_x_9967) ;  /* 0x0000008000017945 */ /* 0x000fe20003800000 */
[----:B------:R-:W-:Y:S02]  /*1af90*/  IMAD.MOV.U32 R13, RZ, RZ, R21 ;  /* 0x000000ffff0d7224 */ /* 0x000fe400078e0015 */
[----:B------:R-:W-:Y:S02]  /*1afa0*/  IMAD.MOV.U32 R12, RZ, RZ, 0x1 ;  /* 0x00000001ff0c7424 */ /* 0x000fe400078e00ff */
[----:B------:R-:W-:Y:S02]  /*1afb0*/  IMAD.MOV.U32 R11, RZ, RZ, 0x181f ;  /* 0x0000181fff0b7424 */ /* 0x000fe400078e00ff */
[----:B------:R-:W-:-:S07]  /*1afc0*/  IMAD.MOV.U32 R15, RZ, RZ, -0x1 ;  /* 0xffffffffff0f7424 */ /* 0x000fce00078e00ff */
[----:B012---:R-:W-:Y:S05]  /*1afd0*/  WARPSYNC.COLLECTIVE R15, `(.L_x_9968) ;  /* 0x000000000f087348 */ /* 0x007fea0003c00000 */
[----:B--2---:R2:W3:Y:S02]  /*1afe0*/  SHFL.IDX P6, R14, R13, R12, R11 ;  /* 0x0000000c0d0e7389 */ /* 0x0044e400000c000b */
[----:B0123--:R-:W-:Y:S01]  /*1aff0*/  ENDCOLLECTIVE ;  /* 0x000000000000791b */ /* 0x00ffe20003800000 */
.L_x_9968:
[----:B------:R-:W-:Y:S05]  /*1b000*/  BSYNC B1 ;  /* 0x0000000000017941 */ /* 0x000fea0003800000 */
.L_x_9967:
        /* <DEDUP_REMOVED lines=8> */
.L_x_9969:
[----:B------:R-:W-:Y:S05]  /*1b090*/  BRA `(.L_x_9970) ;  /* 0xffffff48004c7947 */ /* 0x000fea000383ffff */
.L_x_9760:
[----:B------:R-:W-:Y:S01]  /*1b0a0*/  BSSY B1, `(.L_x_9971) ;  /* 0x0000008000017945 */ /* 0x000fe20003800000 */
[----:B------:R-:W-:Y:S02]  /*1b0b0*/  IMAD.MOV.U32 R13, RZ, RZ, R21 ;  /* 0x000000ffff0d7224 */ /* 0x000fe400078e0015 */
[----:B------:R-:W-:Y:S02]  /*1b0c0*/  IMAD.MOV.U32 R12, RZ, RZ, 0x2 ;  /* 0x00000002ff0c7424 */ /* 0x000fe400078e00ff */
[----:B----4-:R-:W-:Y:S02]  /*1b0d0*/  IMAD.MOV.U32 R11, RZ, RZ, 0x181f ;  /* 0x0000181fff0b7424 */ /* 0x010fe400078e00ff */
[----:B------:R-:W-:-:S07]  /*1b0e0*/  IMAD.MOV.U32 R15, RZ, RZ, -0x1 ;  /* 0xffffffffff0f7424 */ /* 0x000fce00078e00ff */
[----:B0123--:R-:W-:Y:S05]  /*1b0f0*/  WARPSYNC.COLLECTIVE R15, `(.L_x_9972) ;  /* 0x000000000f087348 */ /* 0x00ffea0003c00000 */
[----:B--2---:R2:W4:Y:S02]  /*1b100*/  SHFL.IDX P6, R14, R13, R12, R11 ;  /* 0x0000000c0d0e7389 */ /* 0x00452400000c000b */
[----:B01234-:R-:W-:Y:S01]  /*1b110*/  ENDCOLLECTIVE ;  /* 0x000000000000791b */ /* 0x01ffe20003800000 */
.L_x_9972:
[----:B------:R-:W-:Y:S05]  /*1b120*/  BSYNC B1 ;  /* 0x0000000000017941 */ /* 0x000fea0003800000 */
.L_x_9971:
        /* <DEDUP_REMOVED lines=8> */
.L_x_9973:
[----:B------:R-:W-:Y:S05]  /*1b1b0*/  BRA `(.L_x_9974) ;  /* 0xffffff4800787947 */ /* 0x000fea000383ffff */
.L_x_9763:
[----:B------:R-:W-:Y:S01]  /*1b1c0*/  BSSY B1, `(.L_x_9975) ;  /* 0x0000008000017945 */ /* 0x000fe20003800000 */
[----:B------:R-:W-:Y:S02]  /*1b1d0*/  IMAD.MOV.U32 R13, RZ, RZ, R21 ;  /* 0x000000ffff0d7224 */ /* 0x000fe400078e0015 */
[----:B------:R-:W-:Y:S02]  /*1b1e0*/  IMAD.MOV.U32 R12, RZ, RZ, 0x3 ;  /* 0x00000003ff0c7424 */ /* 0x000fe400078e00ff */
[----:B0-----:R-:W-:Y:S02]  /*1b1f0*/  IMAD.MOV.U32 R11, RZ, RZ, 0x181f ;  /* 0x0000181fff0b7424 */ /* 0x001fe400078e00ff */
[----:B------:R-:W-:-:S07]  /*1b200*/  IMAD.MOV.U32 R15, RZ, RZ, -0x1 ;  /* 0xffffffffff0f7424 */ /* 0x000fce00078e00ff */
[----:B-1234-:R-:W-:Y:S05]  /*1b210*/  WARPSYNC.COLLECTIVE R15, `(.L_x_9976) ;  /* 0x000000000f087348 */ /* 0x01efea0003c00000 */
[----:B--2---:R0:W2:Y:S02]  /*1b220*/  SHFL.IDX P6, R14, R13, R12, R11 ;  /* 0x0000000c0d0e7389 */ /* 0x0040a400000c000b */
[----:B01234-:R-:W-:Y:S01]  /*1b230*/  ENDCOLLECTIVE ;  /* 0x000000000000791b */ /* 0x01ffe20003800000 */
.L_x_9976:
[----:B------:R-:W-:Y:S05]  /*1b240*/  BSYNC B1 ;  /* 0x0000000000017941 */ /* 0x000fea0003800000 */
.L_x_9975:
        /* <DEDUP_REMOVED lines=8> */
.L_x_9977:
[----:B------:R-:W-:Y:S05]  /*1b2d0*/  BRA `(.L_x_9978) ;  /* 0xffffff4800a47947 */ /* 0x000fea000383ffff */
.L_x_9765:
[----:B------:R-:W-:Y:S02]  /*1b2e0*/  IMAD.MOV.U32 R13, RZ, RZ, R8 ;  /* 0x000000ffff0d7224 */ /* 0x000fe400078e0008 */
[----:B------:R-:W-:Y:S02]  /*1b2f0*/  IMAD.MOV.U32 R12, RZ, RZ, RZ ;  /* 0x000000ffff0c7224 */ /* 0x000fe400078e00ff */
[----:B------:R-:W-:Y:S02]  /*1b300*/  IMAD.MOV.U32 R11, RZ, RZ, 0x1c1f ;  /* 0x00001c1fff0b7424 */ /* 0x000fe400078e00ff */
[----:B------:R-:W-:-:S07]  /*1b310*/  IMAD.MOV.U32 R15, RZ, RZ, -0x1 ;  /* 0xffffffffff0f7424 */ /* 0x000fce00078e00ff */
[----:B------:R-:W-:Y:S05]  /*1b320*/  WARPSYNC.COLLECTIVE R15, `(.L_x_9979) ;  /* 0x000000000f087348 */ /* 0x000fea0003c00000 */
[----:B------:R0:W1:Y:S02]  /*1b330*/  SHFL.IDX P6, R14, R13, R12, R11 ;  /* 0x0000000c0d0e7389 */ /* 0x00006400000c000b */
[----:B01----:R-:W-:Y:S01]  /*1b340*/  ENDCOLLECTIVE ;  /* 0x000000000000791b */ /* 0x003fe20003800000 */
.L_x_9979:
[----:B------:R-:W-:Y:S02]  /*1b350*/  IMAD.MOV.U32 R13, RZ, RZ, R3 ;  /* 0x000000ffff0d7224 */ /* 0x000fe400078e0003 */
[----:B------:R-:W-:-:S07]  /*1b360*/  IMAD.MOV.U32 R9, RZ, RZ, R14 ;  /* 0x000000ffff097224 */ /* 0x000fce00078e000e */
[----:B------:R-:W-:Y:S05]  /*1b370*/  WARPSYNC.COLLECTIVE R15, `(.L_x_9980) ;  /* 0x000000000f087348 */ /* 0x000fea0003c00000 */
[----:B------:R0:W1:Y:S02]  /*1b380*/  SHFL.IDX P6, R14, R13, R12, R11 ;  /* 0x0000000c0d0e7389 */ /* 0x00006400000c000b */
[----:B01----:R-:W-:Y:S01]  /*1b390*/  ENDCOLLECTIVE ;  /* 0x000000000000791b */ /* 0x003fe20003800000 */
.L_x_9980:
[----:B------:R-:W-:Y:S01]  /*1b3a0*/  IMAD.MOV.U32 R11, RZ, RZ, R14 ;  /* 0x000000ffff0b7224 */ /* 0x000fe200078e000e */
[----:B------:R-:W-:Y:S06]  /*1b3b0*/  BRA `(.L_x_9981) ;  /* 0xffffff4c00887947 */ /* 0x000fec000383ffff */
.L_x_9768:
[----:B------:R-:W-:Y:S01]  /*1b3c0*/  BSSY B1, `(.L_x_9982) ;  /* 0x0000008000017945 */ /* 0x000fe20003800000 */
[----:B---3--:R-:W-:Y:S02]  /*1b3d0*/  IMAD.MOV.U32 R13, RZ, RZ, R8 ;  /* 0x000000ffff0d7224 */ /* 0x008fe400078e0008 */
[----:B------:R-:W-:Y:S02]  /*1b3e0*/  IMAD.MOV.U32 R12, RZ, RZ, 0x1 ;  /* 0x00000001ff0c7424 */ /* 0x000fe400078e00ff */
[----:B--2---:R-:W-:Y:S02]  /*1b3f0*/  IMAD.MOV.U32 R11, RZ, RZ, 0x1c1f ;  /* 0x00001c1fff0b7424 */ /* 0x004fe400078e00ff */
[----:B------:R-:W-:-:S07]  /*1b400*/  IMAD.MOV.U32 R15, RZ, RZ, -0x1 ;  /* 0xffffffffff0f7424 */ /* 0x000fce00078e00ff */
[----:B01----:R-:W-:Y:S05]  /*1b410*/  WARPSYNC.COLLECTIVE R15, `(.L_x_9983) ;  /* 0x000000000f087348 */ /* 0x003fea0003c00000 */
[----:B------:R2:W3:Y:S02]  /*1b420*/  SHFL.IDX P6, R14, R13, R12, R11 ;  /* 0x0000000c0d0e7389 */ /* 0x0004e400000c000b */
[----:B0123--:R-:W-:Y:S01]  /*1b430*/  ENDCOLLECTIVE ;  /* 0x000000000000791b */ /* 0x00ffe20003800000 */
.L_x_9983:
[----:B------:R-:W-:Y:S05]  /*1b440*/  BSYNC B1 ;  /* 0x0000000000017941 */ /* 0x000fea0003800000 */
.L_x_9982:
        /* <DEDUP_REMOVED lines=8> */
.L_x_9984:
[----:B------:R-:W-:Y:S05]  /*1b4d0*/  BRA `(.L_x_9985) ;  /* 0xffffff58007c7947 */ /* 0x000fea000383ffff */
.L_x_9772:
[----:B------:R-:W-:Y:S02]  /*1b4e0*/  IMAD.MOV.U32 R13, RZ, RZ, R4 ;  /* 0x000000ffff0d7224 */ /* 0x000fe400078e0004 */
[----:B------:R-:W-:Y:S02]  /*1b4f0*/  IMAD.MOV.U32 R12, RZ, RZ, RZ ;  /* 0x000000ffff0c7224 */ /* 0x000fe400078e00ff */
[----:B------:R-:W-:Y:S02]  /*1b500*/  IMAD.MOV.U32 R11, RZ, RZ, 0x181f ;  /* 0x0000181fff0b7424 */ /* 0x000fe400078e00ff */
[----:B------:R-:W-:-:S07]  /*1b510*/  IMAD.MOV.U32 R15, RZ, RZ, -0x1 ;  /* 0xffffffffff0f7424 */ /* 0x000fce00078e00ff */
[----:B-12---:R-:W-:Y:S05]  /*1b520*/  WARPSYNC.COLLECTIVE R15, `(.L_x_9986) ;  /* 0x000000000f087348 */ /* 0x006fea0003c00000 */
[----:B------:R0:W3:Y:S02]  /*1b530*/  SHFL.IDX P6, R14, R13, R12, R11 ;  /* 0x0000000c0d0e7389 */ /* 0x0000e400000c000b */
[----:B0123--:R-:W-:Y:S01]  /*1b540*/  ENDCOLLECTIVE ;  /* 0x000000000000791b */ /* 0x00ffe20003800000 */
.L_x_9986:
[----:B------:R-:W-:Y:S02]  /*1b550*/  IMAD.MOV.U32 R13, RZ, RZ, R3 ;  /* 0x000000ffff0d7224 */ /* 0x000fe400078e0003 */
[----:B------:R-:W-:-:S07]  /*1b560*/  IMAD.MOV.U32 R0, RZ, RZ, R14 ;  /* 0x000000ffff007224 */ /* 0x000fce00078e000e */
[----:B------:R-:W-:Y:S05]  /*1b570*/  WARPSYNC.COLLECTIVE R15, `(.L_x_9987) ;  /* 0x000000000f087348 */ /* 0x000fea0003c00000 */
[----:B------:R0:W1:Y:S02]  /*1b580*/  SHFL.IDX P6, R14, R13, R12, R11 ;  /* 0x0000000c0d0e7389 */ /* 0x00006400000c000b */
[----:B01----:R-:W-:Y:S01]  /*1b590*/  ENDCOLLECTIVE ;  /* 0x000000000000791b */ /* 0x003fe20003800000 */
.L_x_9987:
[----:B------:R-:W-:Y:S05]  /*1b5a0*/  BRA `(.L_x_9988) ;  /* 0xffffff6c008c7947 */ /* 0x000fea000383ffff */
.L_x_9775:
[----:B------:R-:W-:Y:S01]  /*1b5b0*/  BSSY B1, `(.L_x_9989) ;  /* 0x0000008000017945 */ /* 0x000fe20003800000 */
[----:B---3--:R-:W-:Y:S02]  /*1b5c0*/  IMAD.MOV.U32 R13, RZ, RZ, R4 ;  /* 0x000000ffff0d7224 */ /* 0x008fe400078e0004 */
[----:B------:R-:W-:Y:S02]  /*1b5d0*/  IMAD.MOV.U32 R12, RZ, RZ, 0x1 ;  /* 0x00000001ff0c7424 */ /* 0x000fe400078e00ff */
[----:B------:R-:W-:Y:S02]  /*1b5e0*/  IMAD.MOV.U32 R11, RZ, RZ, 0x181f ;  /* 0x0000181fff0b7424 */ /* 0x000fe400078e00ff */
[----:B------:R-:W-:-:S07]  /*1b5f0*/  IMAD.MOV.U32 R15, RZ, RZ, -0x1 ;  /* 0xffffffffff0f7424 */ /* 0x000fce00078e00ff */
[----:B012-4-:R-:W-:Y:S05]  /*1b600*/  WARPSYNC.COLLECTIVE R15, `(.L_x_9990) ;  /* 0x000000000f087348 */ /* 0x017fea0003c00000 */
[----:B----4-:R3:W4:Y:S02]  /*1b610*/  SHFL.IDX P6, R14, R13, R12, R11 ;  /* 0x0000000c0d0e7389 */ /* 0x01072400000c000b */
[----:B01234-:R-:W-:Y:S01]  /*1b620*/  ENDCOLLECTIVE ;  /* 0x000000000000791b */ /* 0x01ffe20003800000 */
.L_x_9990:
[----:B------:R-:W-:Y:S05]  /*1b630*/  BSYNC B1 ;  /* 0x0000000000017941 */ /* 0x000fea0003800000 */
.L_x_9989:
        /* <DEDUP_REMOVED lines=8> */
.L_x_9991:
[----:B------:R-:W-:Y:S05]  /*1b6c0*/  BRA `(.L_x_9992) ;  /* 0xffffff6c00bc7947 */ /* 0x000fea000383ffff */
.L_x_9778:
[----:B------:R-:W-:Y:S01]  /*1b6d0*/  BSSY B1, `(.L_x_9993) ;  /* 0x0000008000017945 */ /* 0x000fe20003800000 */
[----:B0-----:R-:W-:Y:S02]  /*1b6e0*/  IMAD.MOV.U32 R13, RZ, RZ, R4 ;  /* 0x000000ffff0d7224 */ /* 0x001fe400078e0004 */
[----:B------:R-:W-:Y:S02]  /*1b6f0*/  IMAD.MOV.U32 R12, RZ, RZ, 0x2 ;  /* 0x00000002ff0c7424 */ /* 0x000fe400078e00ff */
[----:B------:R-:W-:Y:S02]  /*1b700*/  IMAD.MOV.U32 R11, RZ, RZ, 0x181f ;  /* 0x0000181fff0b7424 */ /* 0x000fe400078e00ff */
[----:B------:R-:W-:-:S07]  /*1b710*/  IMAD.MOV.U32 R15, RZ, RZ, -0x1 ;  /* 0xffffffffff0f7424 */ /* 0x000fce00078e00ff */
[----:B-1234-:R-:W-:Y:S05]  /*1b720*/  WARPSYNC.COLLECTIVE R15, `(.L_x_9994) ;  /* 0x000000000f087348 */ /* 0x01efea0003c00000 */
[----:B----4-:R0:W4:Y:S02]  /*1b730*/  SHFL.IDX P6, R14, R13, R12, R11 ;  /* 0x0000000c0d0e7389 */ /* 0x01012400000c000b */
[----:B01234-:R-:W-:Y:S01]  /*1b740*/  ENDCOLLECTIVE ;  /* 0x000000000000791b */ /* 0x01ffe20003800000 */
.L_x_9994:
[----:B------:R-:W-:Y:S05]  /*1b750*/  BSYNC B1 ;  /* 0x0000000000017941 */ /* 0x000fea0003800000 */
.L_x_9993:
        /* <DEDUP_REMOVED lines=8> */
.L_x_9995:
[----:B------:R-:W-:Y:S05]  /*1b7e0*/  BRA `(.L_x_9996) ;  /* 0xffffff6c00e87947 */ /* 0x000fea000383ffff */
.L_x_9781:
[----:B------:R-:W-:Y:S01]  /*1b7f0*/  BSSY B1, `(.L_x_9997) ;  /* 0x0000008000017945 */ /* 0x000fe20003800000 */
[----:B0-----:R-:W-:Y:S02]  /*1b800*/  IMAD.MOV.U32 R13, RZ, RZ, R4 ;  /* 0x000000ffff0d7224 */ /* 0x001fe400078e0004 */
[----:B------:R-:W-:Y:S02]  /*1b810*/  IMAD.MOV.U32 R12, RZ, RZ, 0x3 ;  /* 0x00000003ff0c7424 */ /* 0x000fe400078e00ff */
[----:B------:R-:W-:Y:S02]  /*1b820*/  IMAD.MOV.U32 R11, RZ, RZ, 0x181f ;  /* 0x0000181fff0b7424 */ /* 0x000fe400078e00ff */
[----:B------:R-:W-:-:S07]  /*1b830*/  IMAD.MOV.U32 R15, RZ, RZ, -0x1 ;  /* 0xffffffffff0f7424 */ /* 0x000fce00078e00ff */
[----:B-1234-:R-:W-:Y:S05]  /*1b840*/  WARPSYNC.COLLECTIVE R15, `(.L_x_9998) ;  /* 0x000000000f087348 */ /* 0x01efea0003c00000 */
[----:B------:R0:W0:Y:S02]  /*1b850*/  SHFL.IDX P6, R14, R13, R12, R11 ;  /* 0x0000000c0d0e7389 */ /* 0x00002400000c000b */
[----:B01234-:R-:W-:Y:S01]  /*1b860*/  ENDCOLLECTIVE ;  /* 0x000000000000791b */ /* 0x01ffe20003800000 */
.L_x_9998:
[----:B------:R-:W-:Y:S05]  /*1b870*/  BSYNC B1 ;  /* 0x0000000000017941 */ /* 0x000fea0003800000 */
.L_x_9997:
        /* <DEDUP_REMOVED lines=8> */
.L_x_9999:
[----:B------:R-:W-:Y:S05]  /*1b900*/  BRA `(.L_x_10000) ;  /* 0xffffff7000147947 */ /* 0x000fea000383ffff */
.L_x_9798:
        /* <DEDUP_REMOVED lines=11> */
.L_x_10002:
[----:B------:R-:W-:Y:S05]  /*1b9c0*/  BSYNC B1 ;  /* 0x0000000000017941 */ /* 0x000fea0003800000 */
.L_x_10001:
[----:B------:R-:W-:Y:S05]  /*1b9d0*/  BRA `(.L_x_10003) ;  /* 0xffffff8800387947 */ /* 0x000fea000383ffff */
.L_x_9800:
[----:B------:R-:W-:Y:S01]  /*1b9e0*/  BSSY B1, `(.L_x_10004) ;  /* 0x0000006000017945 */ /* 0x000fe20003800000 */
[----:B------:R-:W-:-:S07]  /*1b9f0*/  IMAD.MOV.U32 R15, RZ, RZ, -0x1 ;  /* 0xffffffffff0f7424 */ /* 0x000fce00078e00ff */
[----:B0-----:R-:W-:Y:S05]  /*1ba00*/  WARPSYNC.COLLECTIVE R15, `(.L_x_10005) ;  /* 0x000000000f0c7348 */ /* 0x001fea0003c00000 */
[----:B------:R-:W-:Y:S02]  /*1ba10*/  ELECT P6, UR62, PT ;  /* 0x00000000003e782f */ /* 0x000fe400038c0000 */
[----:B------:R-:W-:Y:S01]  /*1ba20*/  MOV R14, UR62 ;  /* 0x0000003e000e7c02 */ /* 0x000fe20008000f00 */
[----:B0-----:R-:W-:Y:S10]  /*1ba30*/  ENDCOLLECTIVE ;  /* 0x000000000000791b */ /* 0x001ff40003800000 */
.L_x_10005:
[----:B------:R-:W-:Y:S05]  /*1ba40*/  BSYNC B1 ;  /* 0x0000000000017941 */ /* 0x000fea0003800000 */
.L_x_10004:
[----:B------:R-:W-:Y:S05]  /*1ba50*/  BRA `(.L_x_9799) ;  /* 0xffffff8800307947 */ /* 0x000fea000383ffff */
.L_x_9802:
[----:B0-----:R0:W1:Y:S02]  /*1ba60*/  SYNCS.PHASECHK.TRANS64.TRYWAIT P0, [R18+URZ+0x22820], R4 ;  /* 0x02282004120075a7 */ /* 0x001064000800017f */
[----:B-1----:R-:W-:Y:S05]  /*1ba70*/  @!P0 NANOSLEEP.SYNCS 0x989680 ;  /* 0x009896800000895d */ /* 0x002fea0003900000 */
[----:B------:R-:W1:Y:S02]  /*1ba80*/  @!P0 SYNCS.PHASECHK.TRANS64 P0, [R18+URZ+0x22820], R4 ;  /* 0x02282004120085a7 */ /* 0x000e64000800007f */
[----:B-1----:R-:W-:Y:S05]  /*1ba90*/  @!P0 BRA `(.L_x_9802) ;  /* 0xfffffffc00f08947 */ /* 0x002fea000383ffff */
[----:B------:R-:W-:Y:S05]  /*1baa0*/  BRA `(.L_x_10006) ;  /* 0xffffff8800407947 */ /* 0x000fea000383ffff */
.L_x_9806:
[----:B0-----:R0:W1:Y:S02]  /*1bab0*/  SYNCS.PHASECHK.TRANS64.TRYWAIT P0, [R4+URZ+0x228a0], R9 ;  /* 0x0228a009040075a7 */ /* 0x001064000800017f */
[----:B-1----:R-:W-:Y:S05]  /*1bac0*/  @!P0 NANOSLEEP.SYNCS 0x989680 ;  /* 0x009896800000895d */ /* 0x002fea0003900000 */
[----:B------:R-:W1:Y:S02]  /*1bad0*/  @!P0 SYNCS.PHASECHK.TRANS64 P0, [R4+URZ+0x228a0], R9 ;  /* 0x0228a009040085a7 */ /* 0x000e64000800007f */
[----:B-1----:R-:W-:Y:S05]  /*1bae0*/  @!P0 BRA `(.L_x_9806) ;  /* 0xfffffffc00f08947 */ /* 0x002fea000383ffff */
[----:B------:R-:W-:Y:S05]  /*1baf0*/  BRA `(.L_x_10007) ;  /* 0xffffff8800607947 */ /* 0x000fea000383ffff */
.L_x_9811:
[----:B-1----:R1:W2:Y:S02]  /*1bb00*/  SYNCS.PHASECHK.TRANS64.TRYWAIT P0, [R4+URZ+0x228c0], R9 ;  /* 0x0228c009040075a7 */ /* 0x0022a4000800017f */
[----:B--2---:R-:W-:Y:S05]  /*1bb10*/  @!P0 NANOSLEEP.SYNCS 0x989680 ;  /* 0x009896800000895d */ /* 0x004fea0003900000 */
[----:B------:R-:W2:Y:S02]  /*1bb20*/  @!P0 SYNCS.PHASECHK.TRANS64 P0, [R4+URZ+0x228c0], R9 ;  /* 0x0228c009040085a7 */ /* 0x000ea4000800007f */
[----:B--2---:R-:W-:Y:S05]  /*1bb30*/  @!P0 BRA `(.L_x_9811) ;  /* 0xfffffffc00f08947 */ /* 0x004fea000383ffff */
[----:B------:R-:W-:Y:S05]  /*1bb40*/  BRA `(.L_x_10008) ;  /* 0xffffff8800e07947 */ /* 0x000fea000383ffff */
.L_x_9821:
[----:B0-----:R0:W1:Y:S02]  /*1bb50*/  SYNCS.PHASECHK.TRANS64.TRYWAIT P2, [R5+URZ+0x228a0], R6 ;  /* 0x0228a006050075a7 */ /* 0x001064000804017f */
[----:B-1----:R-:W-:Y:S05]  /*1bb60*/  @!P2 NANOSLEEP.SYNCS 0x989680 ;  /* 0x009896800000a95d */ /* 0x002fea0003900000 */
[----:B------:R-:W1:Y:S02]  /*1bb70*/  @!P2 SYNCS.PHASECHK.TRANS64 P2, [R5+URZ+0x228a0], R6 ;  /* 0x0228a0060500a5a7 */ /* 0x000e64000804007f */
[----:B-1----:R-:W-:Y:S05]  /*1bb80*/  @!P2 BRA `(.L_x_9821) ;  /* 0xfffffffc00f0a947 */ /* 0x002fea000383ffff */
[----:B------:R-:W-:Y:S05]  /*1bb90*/  BRA `(.L_x_10009) ;  /* 0xffffff9000707947 */ /* 0x000fea000383ffff */
.L_x_9826:
[----:B-1----:R1:W2:Y:S02]  /*1bba0*/  SYNCS.PHASECHK.TRANS64.TRYWAIT P2, [R5+URZ+0x228c0], R6 ;  /* 0x0228c006050075a7 */ /* 0x0022a4000804017f */
[----:B--2---:R-:W-:Y:S05]  /*1bbb0*/  @!P2 NANOSLEEP.SYNCS 0x989680 ;  /* 0x009896800000a95d */ /* 0x004fea0003900000 */
[----:B------:R-:W2:Y:S02]  /*1bbc0*/  @!P2 SYNCS.PHASECHK.TRANS64 P2, [R5+URZ+0x228c0], R6 ;  /* 0x0228c0060500a5a7 */ /* 0x000ea4000804007f */
[----:B--2---:R-:W-:Y:S05]  /*1bbd0*/  @!P2 BRA `(.L_x_9826) ;  /* 0xfffffffc00f0a947 */ /* 0x004fea000383ffff */
[----:B------:R-:W-:Y:S05]  /*1bbe0*/  BRA `(.L_x_10010) ;  /* 0xffffff9000ec7947 */ /* 0x000fea000383ffff */
.L_x_9844:
        /* <DEDUP_REMOVED lines=11> */
.L_x_10012:
[----:B------:R-:W-:Y:S05]  /*1bca0*/  BSYNC B0 ;  /* 0x0000000000007941 */ /* 0x000fea0003800000 */
.L_x_10011:
[----:B------:R-:W-:Y:S05]  /*1bcb0*/  BRA `(.L_x_10013) ;  /* 0xffffffa0006c7947 */ /* 0x000fea000383ffff */
.L_x_9846:
[----:B------:R-:W-:Y:S01]  /*1bcc0*/  BSSY B0, `(.L_x_10014) ;  /* 0x0000006000007945 */ /* 0x000fe20003800000 */
[----:B------:R-:W-:-:S07]  /*1bcd0*/  IMAD.MOV.U32 R15, RZ, RZ, -0x1 ;  /* 0xffffffffff0f7424 */ /* 0x000fce00078e00ff */
[----:B0-----:R-:W-:Y:S05]  /*1bce0*/  WARPSYNC.COLLECTIVE R15, `(.L_x_10015) ;  /* 0x000000000f0c7348 */ /* 0x001fea0003c00000 */
[----:B------:R-:W-:Y:S02]  /*1bcf0*/  ELECT P6, UR62, PT ;  /* 0x00000000003e782f */ /* 0x000fe400038c0000 */
[----:B------:R-:W-:Y:S01]  /*1bd00*/  MOV R14, UR62 ;  /* 0x0000003e000e7c02 */ /* 0x000fe20008000f00 */
[----:B0-----:R-:W-:Y:S10]  /*1bd10*/  ENDCOLLECTIVE ;  /* 0x000000000000791b */ /* 0x001ff40003800000 */
.L_x_10015:
[----:B------:R-:W-:Y:S05]  /*1bd20*/  BSYNC B0 ;  /* 0x0000000000007941 */ /* 0x000fea0003800000 */
.L_x_10014:
[----:B------:R-:W-:Y:S05]  /*1bd30*/  BRA `(.L_x_10016) ;  /* 0xffffffa000787947 */ /* 0x000fea000383ffff */
.L_x_9848:
[----:B0-----:R0:W1:Y:S02]  /*1bd40*/  SYNCS.PHASECHK.TRANS64.TRYWAIT P0, [R0+URZ+0x22840], R2 ;  /* 0x02284002000075a7 */ /* 0x001064000800017f */
[----:B-1----:R-:W-:Y:S05]  /*1bd50*/  @!P0 NANOSLEEP.SYNCS 0x989680 ;  /* 0x009896800000895d */ /* 0x002fea0003900000 */
[----:B------:R-:W1:Y:S02]  /*1bd60*/  @!P0 SYNCS.PHASECHK.TRANS64 P0, [R0+URZ+0x22840], R2 ;  /* 0x02284002000085a7 */ /* 0x000e64000800007f */
[----:B-1----:R-:W-:Y:S05]  /*1bd70*/  @!P0 BRA `(.L_x_9848) ;  /* 0xfffffffc00f08947 */ /* 0x002fea000383ffff */
[----:B------:R-:W-:Y:S05]  /*1bd80*/  BRA `(.L_x_10017) ;  /* 0xffffffa000d87947 */ /* 0x000fea000383ffff */
.L_x_9852:
        /* <DEDUP_REMOVED lines=15> */
.L_x_10018:
[----:B------:R-:W-:Y:S02]  /*1be80*/  IMAD.MOV.U32 R13, RZ, RZ, R4 ;  /* 0x000000ffff0d7224 */ /* 0x000fe400078e0004 */
[----:B------:R-:W-:-:S07]  /*1be90*/  IMAD.MOV.U32 R6, RZ, RZ, R14 ;  /* 0x000000ffff067224 */ /* 0x000fce00078e000e */
[----:B------:R-:W-:Y:S05]  /*1bea0*/  WARPSYNC.COLLECTIVE R15, `(.L_x_10019) ;  /* 0x000000000f087348 */ /* 0x000fea0003c00000 */
[----:B------:R0:W1:Y:S02]  /*1beb0*/  SHFL.IDX P6, R14, R13, R12, R11 ;  /* 0x0000000c0d0e7389 */ /* 0x00006400000c000b */
[----:B01----:R-:W-:Y:S01]  /*1bec0*/  ENDCOLLECTIVE ;  /* 0x000000000000791b */ /* 0x003fe20003800000 */
.L_x_10019:
[----:B------:R-:W-:Y:S02]  /*1bed0*/  IMAD.MOV.U32 R13, RZ, RZ, R3 ;  /* 0x000000ffff0d7224 */ /* 0x000fe400078e0003 */
[----:B------:R-:W-:Y:S02]  /*1bee0*/  IMAD.MOV.U32 R12, RZ, RZ, 0x1 ;  /* 0x00000001ff0c7424 */ /* 0x000fe400078e00ff */
[----:B------:R-:W-:-:S07]  /*1bef0*/  IMAD.MOV.U32 R7, RZ, RZ, R14 ;  /* 0x000000ffff077224 */ /* 0x000fce00078e000e */
[----:B------:R-:W-:Y:S05]  /*1bf00*/  WARPSYNC.COLLECTIVE R15, `(.L_x_10020) ;  /* 0x000000000f087348 */ /* 0x000fea0003c00000 */
[----:B------:R0:W1:Y:S02]  /*1bf10*/  SHFL.IDX P6, R14, R13, R12, R11 ;  /* 0x0000000c0d0e7389 */ /* 0x00006400000c000b */
[----:B01----:R-:W-:Y:S01]  /*1bf20*/  ENDCOLLECTIVE ;  /* 0x000000000000791b */ /* 0x003fe20003800000 */
.L_x_10020:
        /* <DEDUP_REMOVED lines=15> */
.L_x_10021:
[----:B------:R-:W-:Y:S02]  /*1c020*/  IMAD.MOV.U32 R13, RZ, RZ, R3 ;  /* 0x000000ffff0d7224 */ /* 0x000fe400078e0003 */
[----:B------:R-:W-:Y:S02]  /*1c030*/  IMAD.MOV.U32 R12, RZ, RZ, 0x2 ;  /* 0x00000002ff0c7424 */ /* 0x000fe400078e00ff */
[----:B------:R-:W-:-:S07]  /*1c040*/  IMAD.MOV.U32 R5, RZ, RZ, R14 ;  /* 0x000000ffff057224 */ /* 0x000fce00078e000e */
[----:B------:R-:W-:Y:S05]  /*1c050*/  WARPSYNC.COLLECTIVE R15, `(.L_x_10022) ;  /* 0x000000000f087348 */ /* 0x000fea0003c00000 */
[----:B------:R0:W1:Y:S02]  /*1c060*/  SHFL.IDX P6, R14, R13, R12, R11 ;  /* 0x0000000c0d0e7389 */ /* 0x00006400000c000b */
[----:B01----:R-:W-:Y:S01]  /*1c070*/  ENDCOLLECTIVE ;  /* 0x000000000000791b */ /* 0x003fe20003800000 */
.L_x_10022:
        /* <DEDUP_REMOVED lines=15> */
.L_x_10023:
[----:B------:R-:W-:Y:S02]  /*1c170*/  IMAD.MOV.U32 R13, RZ, RZ, R3 ;  /* 0x000000ffff0d7224 */ /* 0x000fe400078e0003 */
[----:B------:R-:W-:Y:S02]  /*1c180*/  IMAD.MOV.U32 R12, RZ, RZ, 0x3 ;  /* 0x00000003ff0c7424 */ /* 0x000fe400078e00ff */
[----:B------:R-:W-:-:S07]  /*1c190*/  IMAD.MOV.U32 R5, RZ, RZ, R14 ;  /* 0x000000ffff057224 */ /* 0x000fce00078e000e */
[----:B------:R-:W-:Y:S05]  /*1c1a0*/  WARPSYNC.COLLECTIVE R15, `(.L_x_10024) ;  /* 0x000000000f087348 */ /* 0x000fea0003c00000 */
[----:B------:R0:W1:Y:S02]  /*1c1b0*/  SHFL.IDX P6, R14, R13, R12, R11 ;  /* 0x0000000c0d0e7389 */ /* 0x00006400000c000b */
[----:B01----:R-:W-:Y:S01]  /*1c1c0*/  ENDCOLLECTIVE ;  /* 0x000000000000791b */ /* 0x003fe20003800000 */
.L_x_10024:
        /* <DEDUP_REMOVED lines=15> */
.L_x_10025:
[----:B------:R-:W-:Y:S02]  /*1c2c0*/  IMAD.MOV.U32 R13, RZ, RZ, R3 ;  /* 0x000000ffff0d7224 */ /* 0x000fe400078e0003 */
[----:B------:R-:W-:Y:S02]  /*1c2d0*/  IMAD.MOV.U32 R12, RZ, RZ, 0x4 ;  /* 0x00000004ff0c7424 */ /* 0x000fe400078e00ff */
[----:B------:R-:W-:-:S07]  /*1c2e0*/  IMAD.MOV.U32 R5, RZ, RZ, R14 ;  /* 0x000000ffff057224 */ /* 0x000fce00078e000e */
[----:B------:R-:W-:Y:S05]  /*1c2f0*/  WARPSYNC.COLLECTIVE R15, `(.L_x_10026) ;  /* 0x000000000f087348 */ /* 0x000fea0003c00000 */
[----:B------:R0:W1:Y:S02]  /*1c300*/  SHFL.IDX P6, R14, R13, R12, R11 ;  /* 0x0000000c0d0e7389 */ /* 0x00006400000c000b */
[----:B01----:R-:W-:Y:S01]  /*1c310*/  ENDCOLLECTIVE ;  /* 0x000000000000791b */ /* 0x003fe20003800000 */
.L_x_10026:
        /* <DEDUP_REMOVED lines=15> */
.L_x_10027:
[----:B------:R-:W-:Y:S02]  /*1c410*/  IMAD.MOV.U32 R13, RZ, RZ, R3 ;  /* 0x000000ffff0d7224 */ /* 0x000fe400078e0003 */
[----:B------:R-:W-:Y:S02]  /*1c420*/  IMAD.MOV.U32 R12, RZ, RZ, 0x5 ;  /* 0x00000005ff0c7424 */ /* 0x000fe400078e00ff */
[----:B------:R-:W-:-:S07]  /*1c430*/  IMAD.MOV.U32 R5, RZ, RZ, R14 ;  /* 0x000000ffff057224 */ /* 0x000fce00078e000e */
[----:B------:R-:W-:Y:S05]  /*1c440*/  WARPSYNC.COLLECTIVE R15, `(.L_x_10028) ;  /* 0x000000000f087348 */ /* 0x000fea0003c00000 */
[----:B------:R0:W1:Y:S02]  /*1c450*/  SHFL.IDX P6, R14, R13, R12, R11 ;  /* 0x0000000c0d0e7389 */ /* 0x00006400000c000b */
[----:B01----:R-:W-:Y:S01]  /*1c460*/  ENDCOLLECTIVE ;  /* 0x000000000000791b */ /* 0x003fe20003800000 */
.L_x_10028:
        /* <DEDUP_REMOVED lines=15> */
.L_x_10029:
[----:B------:R-:W-:Y:S02]  /*1c560*/  IMAD.MOV.U32 R13, RZ, RZ, R3 ;  /* 0x000000ffff0d7224 */ /* 0x000fe400078e0003 */
[----:B------:R-:W-:Y:S02]  /*1c570*/  IMAD.MOV.U32 R12, RZ, RZ, 0x6 ;  /* 0x00000006ff0c7424 */ /* 0x000fe400078e00ff */
[----:B------:R-:W-:-:S07]  /*1c580*/  IMAD.MOV.U32 R5, RZ, RZ, R14 ;  /* 0x000000ffff057224 */ /* 0x000fce00078e000e */
[----:B------:R-:W-:Y:S05]  /*1c590*/  WARPSYNC.COLLECTIVE R15, `(.L_x_10030) ;  /* 0x000000000f087348 */ /* 0x000fea0003c00000 */
[----:B------:R0:W1:Y:S02]  /*1c5a0*/  SHFL.IDX P6, R14, R13, R12, R11 ;  /* 0x0000000c0d0e7389 */ /* 0x00006400000c000b */
[----:B01----:R-:W-:Y:S01]  /*1c5b0*/  ENDCOLLECTIVE ;  /* 0x000000000000791b */ /* 0x003fe20003800000 */
.L_x_10030:
        /* <DEDUP_REMOVED lines=13> */
.L_x_10031:
        /* <DEDUP_REMOVED lines=8> */
.L_x_10032:
        /* <DEDUP_REMOVED lines=13> */
.L_x_10033:
[----:B------:R-:W-:Y:S01]  /*1c7e0*/  IMAD.MOV.U32 R3, RZ, RZ, R14 ;  /* 0x000000ffff037224 */ /* 0x000fe200078e000e */
[----:B------:R-:W-:Y:S06]  /*1c7f0*/  BRA `(.L_x_10034) ;  /* 0xffffffa400647947 */ /* 0x000fec000383ffff */
.L_x_9855:
[----:B0-----:R0:W1:Y:S02]  /*1c800*/  SYNCS.PHASECHK.TRANS64.TRYWAIT P0, [R18+URZ+0x22820], R0 ;  /* 0x02282000120075a7 */ /* 0x001064000800017f */
[----:B-1----:R-:W-:Y:S05]  /*1c810*/  @!P0 NANOSLEEP.SYNCS 0x989680 ;  /* 0x009896800000895d */ /* 0x002fea0003900000 */
[----:B------:R-:W1:Y:S02]  /*1c820*/  @!P0 SYNCS.PHASECHK.TRANS64 P0, [R18+URZ+0x22820], R0 ;  /* 0x02282000120085a7 */ /* 0x000e64000800007f */
[----:B-1----:R-:W-:Y:S05]  /*1c830*/  @!P0 BRA `(.L_x_9855) ;  /* 0xfffffffc00f08947 */ /* 0x002fea000383ffff */
[----:B------:R-:W-:Y:S05]  /*1c840*/  BRA `(.L_x_10035) ;  /* 0xffffffa400c07947 */ /* 0x000fea000383ffff */
.L_x_9859:
[----:B0-----:R0:W1:Y:S02]  /*1c850*/  SYNCS.PHASECHK.TRANS64.TRYWAIT P0, [R2+URZ+0x22860], R0 ;  /* 0x02286000020075a7 */ /* 0x001064000800017f */
[----:B-1----:R-:W-:Y:S05]  /*1c860*/  @!P0 NANOSLEEP.SYNCS 0x989680 ;  /* 0x009896800000895d */ /* 0x002fea0003900000 */
[----:B------:R-:W1:Y:S02]  /*1c870*/  @!P0 SYNCS.PHASECHK.TRANS64 P0, [R2+URZ+0x22860], R0 ;  /* 0x02286000020085a7 */ /* 0x000e64000800007f */
[----:B-1----:R-:W-:Y:S05]  /*1c880*/  @!P0 BRA `(.L_x_9859) ;  /* 0xfffffffc00f08947 */ /* 0x002fea000383ffff */
[----:B------:R-:W-:Y:S05]  /*1c890*/  BRA `(.L_x_10036) ;  /* 0xffffffa400e47947 */ /* 0x000fea000383ffff */
.L_x_9874:
[----:B-1----:R1:W2:Y:S02]  /*1c8a0*/  SYNCS.PHASECHK.TRANS64.TRYWAIT P0, [R2+URZ+0x22840], R6 ;  /* 0x02284006020075a7 */ /* 0x0022a4000800017f */
[----:B--2---:R-:W-:Y:S05]  /*1c8b0*/  @!P0 NANOSLEEP.SYNCS 0x989680 ;  /* 0x009896800000895d */ /* 0x004fea0003900000 */
[----:B------:R-:W2:Y:S02]  /*1c8c0*/  @!P0 SYNCS.PHASECHK.TRANS64 P0, [R2+URZ+0x22840], R6 ;  /* 0x02284006020085a7 */ /* 0x000ea4000800007f */
[----:B--2---:R-:W-:Y:S05]  /*1c8d0*/  @!P0 BRA `(.L_x_9874) ;  /* 0xfffffffc00f08947 */ /* 0x004fea000383ffff */
[----:B------:R-:W-:Y:S05]  /*1c8e0*/  BRA `(.L_x_10037) ;  /* 0xffffffb000047947 */ /* 0x000fea000383ffff */
.L_x_9879:
[----:B0-----:R0:W2:Y:S02]  /*1c8f0*/  SYNCS.PHASECHK.TRANS64.TRYWAIT P0, [R2+URZ+0x22860], R6 ;  /* 0x02286006020075a7 */ /* 0x0010a4000800017f */
[----:B--2---:R-:W-:Y:S05]  /*1c900*/  @!P0 NANOSLEEP.SYNCS 0x989680 ;  /* 0x009896800000895d */ /* 0x004fea0003900000 */
[----:B------:R-:W2:Y:S02]  /*1c910*/  @!P0 SYNCS.PHASECHK.TRANS64 P0, [R2+URZ+0x22860], R6 ;  /* 0x02286006020085a7 */ /* 0x000ea4000800007f */
[----:B--2---:R-:W-:Y:S05]  /*1c920*/  @!P0 BRA `(.L_x_9879) ;  /* 0xfffffffc00f08947 */ /* 0x004fea000383ffff */
[----:B------:R-:W-:Y:S05]  /*1c930*/  BRA `(.L_x_10038) ;  /* 0xffffffb000807947 */ /* 0x000fea000383ffff */
.L_x_9890:
[----:B-1----:R1:W2:Y:S02]  /*1c940*/  SYNCS.PHASECHK.TRANS64.TRYWAIT P0, [R3+URZ+0x22840], R2 ;  /* 0x02284002030075a7 */ /* 0x0022a4000800017f */
[----:B--2---:R-:W-:Y:S05]  /*1c950*/  @!P0 NANOSLEEP.SYNCS 0x989680 ;  /* 0x009896800000895d */ /* 0x004fea0003900000 */
[----:B------:R-:W2:Y:S02]  /*1c960*/  @!P0 SYNCS.PHASECHK.TRANS64 P0, [R3+URZ+0x22840], R2 ;  /* 0x02284002030085a7 */ /* 0x000ea4000800007f */
[----:B--2---:R-:W-:Y:S05]  /*1c970*/  @!P0 BRA `(.L_x_9890) ;  /* 0xfffffffc00f08947 */ /* 0x004fea000383ffff */
[----:B------:R-:W-:Y:S05]  /*1c980*/  BRA `(.L_x_10039) ;  /* 0xffffffb8006c7947 */ /* 0x000fea000383ffff */
.L_x_9895:
[----:B--2---:R2:W3:Y:S02]  /*1c990*/  SYNCS.PHASECHK.TRANS64.TRYWAIT P0, [R3+URZ+0x22860], R2 ;  /* 0x02286002030075a7 */ /* 0x0044e4000800017f */
[----:B---3--:R-:W-:Y:S05]  /*1c9a0*/  @!P0 NANOSLEEP.SYNCS 0x989680 ;  /* 0x009896800000895d */ /* 0x008fea0003900000 */
[----:B------:R-:W3:Y:S02]  /*1c9b0*/  @!P0 SYNCS.PHASECHK.TRANS64 P0, [R3+URZ+0x22860], R2 ;  /* 0x02286002030085a7 */ /* 0x000ee4000800007f */
[----:B---3--:R-:W-:Y:S05]  /*1c9c0*/  @!P0 BRA `(.L_x_9895) ;  /* 0xfffffffc00f08947 */ /* 0x008fea000383ffff */
[----:B------:R-:W-:Y:S05]  /*1c9d0*/  BRA `(.L_x_10040) ;  /* 0xffffffb800e87947 */ /* 0x000fea000383ffff */
.L_x_9906:
[----:B-1----:R1:W2:Y:S02]  /*1c9e0*/  SYNCS.PHASECHK.TRANS64.TRYWAIT P0, [R3+URZ+0x22840], R2 ;  /* 0x02284002030075a7 */ /* 0x0022a4000800017f */
[----:B--2---:R-:W-:Y:S05]  /*1c9f0*/  @!P0 NANOSLEEP.SYNCS 0x989680 ;  /* 0x009896800000895d */ /* 0x004fea0003900000 */
[----:B------:R-:W2:Y:S02]  /*1ca00*/  @!P0 SYNCS.PHASECHK.TRANS64 P0, [R3+URZ+0x22840], R2 ;  /* 0x02284002030085a7 */ /* 0x000ea4000800007f */
[----:B--2---:R-:W-:Y:S05]  /*1ca10*/  @!P0 BRA `(.L_x_9906) ;  /* 0xfffffffc00f08947 */ /* 0x004fea000383ffff */
[----:B------:R-:W-:Y:S05]  /*1ca20*/  BRA `(.L_x_10041) ;  /* 0xffffffc000b87947 */ /* 0x000fea000383ffff */
.L_x_9911:
[----:B--2---:R2:W3:Y:S02]  /*1ca30*/  SYNCS.PHASECHK.TRANS64.TRYWAIT P0, [R3+URZ+0x22860], R2 ;  /* 0x02286002030075a7 */ /* 0x0044e4000800017f */
[----:B---3--:R-:W-:Y:S05]  /*1ca40*/  @!P0 NANOSLEEP.SYNCS 0x989680 ;  /* 0x009896800000895d */ /* 0x008fea0003900000 */
[----:B------:R-:W3:Y:S02]  /*1ca50*/  @!P0 SYNCS.PHASECHK.TRANS64 P0, [R3+URZ+0x22860], R2 ;  /* 0x02286002030085a7 */ /* 0x000ee4000800007f */
[----:B---3--:R-:W-:Y:S05]  /*1ca60*/  @!P0 BRA `(.L_x_9911) ;  /* 0xfffffffc00f08947 */ /* 0x008fea000383ffff */
[----:B------:R-:W-:Y:S05]  /*1ca70*/  BRA `(.L_x_10042) ;  /* 0xffffffc400347947 */ /* 0x000fea000383ffff */
.L_x_9923:
[----:B------:R-:W2:Y:S01]  /*1ca80*/  LDL R0, [R1] ;  /* 0x0000000001007983 */ /* 0x000ea20000100800 */
[----:B------:R-:W-:Y:S01]  /*1ca90*/  BSSY B0, `(.L_x_10043) ;  /* 0x0000008000007945 */ /* 0x000fe20003800000 */
[----:B0-----:R-:W-:Y:S02]  /*1caa0*/  IMAD.MOV.U32 R12, RZ, RZ, RZ ;  /* 0x000000ffff0c7224 */ /* 0x001fe400078e00ff */
[----:B------:R-:W-:Y:S02]  /*1cab0*/  IMAD.MOV.U32 R11, RZ, RZ, 0x1f ;  /* 0x0000001fff0b7424 */ /* 0x000fe400078e00ff */
[----:B------:R-:W-:Y:S02]  /*1cac0*/  IMAD.MOV.U32 R15, RZ, RZ, -0x1 ;  /* 0xffffffffff0f7424 */ /* 0x000fe400078e00ff */
[----:B--2---:R-:W-:-:S07]  /*1cad0*/  IMAD.MOV.U32 R13, RZ, RZ, R0 ;  /* 0x000000ffff0d7224 */ /* 0x004fce00078e0000 */
[----:B-1----:R-:W-:Y:S05]  /*1cae0*/  WARPSYNC.COLLECTIVE R15, `(.L_x_10044) ;  /* 0x000000000f087348 */ /* 0x002fea0003c00000 */
[----:B------:R0:W2:Y:S02]  /*1caf0*/  SHFL.IDX P6, R14, R13, R12, R11 ;  /* 0x0000000c0d0e7389 */ /* 0x0000a400000c000b */
[----:B012---:R-:W-:Y:S01]  /*1cb00*/  ENDCOLLECTIVE ;  /* 0x000000000000791b */ /* 0x007fe20003800000 */
.L_x_10044:
[----:B------:R-:W-:Y:S05]  /*1cb10*/  BSYNC B0 ;  /* 0x0000000000007941 */ /* 0x000fea0003800000 */
.L_x_10043:
        /* <DEDUP_REMOVED lines=9> */
.L_x_10045:
        /* <DEDUP_REMOVED lines=26> */
.L_x_10046:
        /* <DEDUP_REMOVED lines=8> */
.L_x_10047:
        /* <DEDUP_REMOVED lines=8> */
.L_x_10048:
        /* <DEDUP_REMOVED lines=8> */
.L_x_10049:
        /* <DEDUP_REMOVED lines=8> */
.L_x_10050:
        /* <DEDUP_REMOVED lines=9> */
.L_x_10051:
[----:B------:R-:W-:Y:S01]  /*1cfe0*/  IMAD.MOV.U32 R9, RZ, RZ, R14 ;  /* 0x000000ffff097224 */ /* 0x000fe200078e000e */
[----:B------:R-:W-:Y:S06]  /*1cff0*/  BRA `(.L_x_10052) ;  /* 0xffffffc8007c7947 */ /* 0x000fec000383ffff */
.L_x_9926:
        /* <DEDUP_REMOVED lines=8> */
.L_x_10054:
[----:B------:R-:W-:Y:S05]  /*1d080*/  BSYNC B0 ;  /* 0x0000000000007941 */ /* 0x000fea0003800000 */
.L_x_10053:
        /* <DEDUP_REMOVED lines=10> */
.L_x_10055:
        /* <DEDUP_REMOVED lines=8> */
.L_x_10056:
        /* <DEDUP_REMOVED lines=8> */
.L_x_10057:
        /* <DEDUP_REMOVED lines=8> */
.L_x_10058:
        /* <DEDUP_REMOVED lines=9> */
.L_x_10059:
[----:B------:R-:W-:Y:S01]  /*1d340*/  IMAD.MOV.U32 R9, RZ, RZ, R14 ;  /* 0x000000ffff097224 */ /* 0x000fe200078e000e */
[----:B------:R-:W-:Y:S06]  /*1d350*/  BRA `(.L_x_10060) ;  /* 0xffffffc800507947 */ /* 0x000fec000383ffff */
.L_x_9928:
[----:B------:R-:W-:Y:S01]  /*1d360*/  BSSY B0, `(.L_x_10061) ;  /* 0x0000006000007945 */ /* 0x000fe20003800000 */
[----:B------:R-:W-:Y:S01]  /*1d370*/  PLOP3.LUT P6, PT, P6, PT, PT, 0x8, 0x0 ;  /* 0x000000000000781c */ /* 0x000fe200037ce170 */
[----:B------:R-:W-:-:S12]  /*1d380*/  IMAD.MOV.U32 R15, RZ, RZ, -0x1 ;  /* 0xffffffffff0f7424 */ /* 0x000fd800078e00ff */
[----:B0-----:R-:W-:Y:S05]  /*1d390*/  WARPSYNC.COLLECTIVE R15, `(.L_x_10062) ;  /* 0x000000000f087348 */ /* 0x001fea0003c00000 */
[----:B------:R-:W-:Y:S01]  /*1d3a0*/  VOTE.ANY R14, PT, P6 ;  /* 0x00000000000e7806 */ /* 0x000fe200030e0100 */
[----:B0-----:R-:W-:Y:S06]  /*1d3b0*/  ENDCOLLECTIVE ;  /* 0x000000000000791b */ /* 0x001fec0003800000 */
.L_x_10062:
[----:B------:R-:W-:Y:S05]  /*1d3c0*/  BSYNC B0 ;  /* 0x0000000000007941 */ /* 0x000fea0003800000 */
.L_x_10061:
        /* <DEDUP_REMOVED lines=9> */
.L_x_10063:
[----:B------:R-:W-:Y:S02]  /*1d460*/  IMAD.MOV.U32 R13, RZ, RZ, R6 ;  /* 0x000000ffff0d7224 */ /* 0x000fe400078e0006 */
[----:B------:R-:W-:-:S07]  /*1d470*/  IMAD.MOV.U32 R4, RZ, RZ, R14 ;  /* 0x000000ffff047224 */ /* 0x000fce00078e000e */
[----:B------:R-:W-:Y:S05]  /*1d480*/  WARPSYNC.COLLECTIVE R15, `(.L_x_10064) ;  /* 0x000000000f087348 */ /* 0x000fea0003c00000 */
[----:B------:R0:W1:Y:S02]  /*1d490*/  SHFL.IDX P6, R14, R13, R12, R11 ;  /* 0x0000000c0d0e7389 */ /* 0x00006400000c000b */
[----:B01----:R-:W-:Y:S01]  /*1d4a0*/  ENDCOLLECTIVE ;  /* 0x000000000000791b */ /* 0x003fe20003800000 */
.L_x_10064:
[----:B------:R-:W-:Y:S01]  /*1d4b0*/  IMAD.MOV.U32 R6, RZ, RZ, R14 ;  /* 0x000000ffff067224 */ /* 0x000fe200078e000e */
[----:B------:R-:W-:Y:S06]  /*1d4c0*/  BRA `(.L_x_10065) ;  /* 0xffffffc800307947 */ /* 0x000fec000383ffff */
.L_x_9930:
[----:B------:R-:W-:Y:S01]  /*1d4d0*/  BSSY B0, `(.L_x_10066) ;  /* 0x0000007000007945 */ /* 0x000fe20003800000 */
[----:B------:R-:W-:Y:S02]  /*1d4e0*/  IMAD.MOV.U32 R13, RZ, RZ, R7 ;  /* 0x000000ffff0d7224 */ /* 0x000fe400078e0007 */
[----:B------:R-:W-:Y:S02]  /*1d4f0*/  IMAD.MOV.U32 R11, RZ, RZ, 0x1f ;  /* 0x0000001fff0b7424 */ /* 0x000fe400078e00ff */
[----:B------:R-:W-:-:S07]  /*1d500*/  IMAD.MOV.U32 R15, RZ, RZ, -0x1 ;  /* 0xffffffffff0f7424 */ /* 0x000fce00078e00ff */
[----:B0123--:R-:W-:Y:S05]  /*1d510*/  WARPSYNC.COLLECTIVE R15, `(.L_x_10067) ;  /* 0x000000000f087348 */ /* 0x00ffea0003c00000 */
[----:B------:R4:W0:Y:S02]  /*1d520*/  SHFL.IDX P6, R14, R13, R12, R11 ;  /* 0x0000000c0d0e7389 */ /* 0x00082400000c000b */
[----:B01234-:R-:W-:Y:S01]  /*1d530*/  ENDCOLLECTIVE ;  /* 0x000000000000791b */ /* 0x01ffe20003800000 */
.L_x_10067:
[----:B------:R-:W-:Y:S05]  /*1d540*/  BSYNC B0 ;  /* 0x0000000000007941 */ /* 0x000fea0003800000 */
.L_x_10066:
[----:B------:R-:W-:Y:S01]  /*1d550*/  IMAD.MOV.U32 R7, RZ, RZ, R14 ;  /* 0x000000ffff077224 */ /* 0x000fe200078e000e */
[----:B------:R-:W-:Y:S06]  /*1d560*/  BRA `(.L_x_10068) ;  /* 0xffffffc800207947 */ /* 0x000fec000383ffff */
.L_x_9934:
[----:B0-----:R0:W1:Y:S02]  /*1d570*/  SYNCS.PHASECHK.TRANS64.TRYWAIT P0, [R0+URZ+0x22820], R3 ;  /* 0x02282003000075a7 */ /* 0x001064000800017f */
[----:B-1----:R-:W-:Y:S05]  /*1d580*/  @!P0 NANOSLEEP.SYNCS 0x989680 ;  /* 0x009896800000895d */ /* 0x002fea0003900000 */
[----:B------:R-:W1:Y:S02]  /*1d590*/  @!P0 SYNCS.PHASECHK.TRANS64 P0, [R0+URZ+0x22820], R3 ;  /* 0x02282003000085a7 */ /* 0x000e64000800007f */
[----:B-1----:R-:W-:Y:S05]  /*1d5a0*/  @!P0 BRA `(.L_x_9934) ;  /* 0xfffffffc00f08947 */ /* 0x002fea000383ffff */
[----:B------:R-:W-:Y:S05]  /*1d5b0*/  BRA `(.L_x_10069) ;  /* 0xffffffcc00b87947 */ /* 0x000fea000383ffff */
.L_x_9935:
        /* <DEDUP_REMOVED lines=11> */
.L_x_10071:
[----:B------:R-:W-:Y:S05]  /*1d670*/  BSYNC B0 ;  /* 0x0000000000007941 */ /* 0x000fea0003800000 */
.L_x_10070:
[----:B------:R-:W-:Y:S05]  /*1d680*/  BRA `(.L_x_10072) ;  /* 0xffffffcc00a07947 */ /* 0x000fea000383ffff */
.L_x_9936:
[----:B------:R-:W-:Y:S01]  /*1d690*/  BSSY B0, `(.L_x_10073) ;  /* 0x0000006000007945 */ /* 0x000fe20003800000 */
[----:B------:R-:W-:-:S07]  /*1d6a0*/  IMAD.MOV.U32 R15, RZ, RZ, -0x1 ;  /* 0xffffffffff0f7424 */ /* 0x000fce00078e00ff */
[----:B01----:R-:W-:Y:S05]  /*1d6b0*/  WARPSYNC.COLLECTIVE R15, `(.L_x_10074) ;  /* 0x000000000f0c7348 */ /* 0x003fea0003c00000 */
[----:B------:R-:W-:Y:S02]  /*1d6c0*/  ELECT P6, UR62, PT ;  /* 0x00000000003e782f */ /* 0x000fe400038c0000 */
[----:B------:R-:W-:Y:S01]  /*1d6d0*/  MOV R14, UR62 ;  /* 0x0000003e000e7c02 */ /* 0x000fe20008000f00 */
[----:B01----:R-:W-:Y:S10]  /*1d6e0*/  ENDCOLLECTIVE ;  /* 0x000000000000791b */ /* 0x003ff40003800000 */
.L_x_10074:
[----:B------:R-:W-:Y:S05]  /*1d6f0*/  BSYNC B0 ;  /* 0x0000000000007941 */ /* 0x000fea0003800000 */
.L_x_10073:
[----:B------:R-:W-:Y:S05]  /*1d700*/  BRA `(.L_x_10075) ;  /* 0xffffffcc00947947 */ /* 0x000fea000383ffff */
.L_x_9938:
[----:B0-----:R0:W1:Y:S02]  /*1d710*/  SYNCS.PHASECHK.TRANS64.TRYWAIT P0, [R6+URZ], R5 ;  /* 0x00000005060075a7 */ /* 0x001064000800017f */
[----:B-1----:R-:W-:Y:S05]  /*1d720*/  @!P0 NANOSLEEP.SYNCS 0x989680 ;  /* 0x009896800000895d */ /* 0x002fea0003900000 */
[----:B------:R-:W1:Y:S02]  /*1d730*/  @!P0 SYNCS.PHASECHK.TRANS64 P0, [R6+URZ], R5 ;  /* 0x00000005060085a7 */ /* 0x000e64000800007f */
[----:B-1----:R-:W-:Y:S05]  /*1d740*/  @!P0 BRA `(.L_x_9938) ;  /* 0xfffffffc00f08947 */ /* 0x002fea000383ffff */
[----:B------:R-:W-:Y:S05]  /*1d750*/  BRA `(.L_x_10076) ;  /* 0xffffffcc00cc7947 */ /* 0x000fea000383ffff */
.L_x_9939:
[----:B-1----:R1:W2:Y:S02]  /*1d760*/  SYNCS.PHASECHK.TRANS64.TRYWAIT P0, [R7+URZ], R2 ;  /* 0x00000002070075a7 */ /* 0x0022a4000800017f */
[----:B--2---:R-:W-:Y:S05]  /*1d770*/  @!P0 NANOSLEEP.SYNCS 0x989680 ;  /* 0x009896800000895d */ /* 0x004fea0003900000 */
[----:B------:R-:W2:Y:S02]  /*1d780*/  @!P0 SYNCS.PHASECHK.TRANS64 P0, [R7+URZ], R2 ;  /* 0x00000002070085a7 */ /* 0x000ea4000800007f */
[----:B--2---:R-:W-:Y:S05]  /*1d790*/  @!P0 BRA `(.L_x_9939) ;  /* 0xfffffffc00f08947 */ /* 0x004fea000383ffff */
[----:B------:R-:W-:Y:S05]  /*1d7a0*/  BRA `(.L_x_10077) ;  /* 0xffffffcc00c07947 */ /* 0x000fea000383ffff */
.L_x_9941:
[----:B--2---:R2:W3:Y:S02]  /*1d7b0*/  SYNCS.PHASECHK.TRANS64.TRYWAIT P0, [R4+URZ], R5 ;  /* 0x00000005040075a7 */ /* 0x0044e4000800017f */
[----:B---3--:R-:W-:Y:S05]  /*1d7c0*/  @!P0 NANOSLEEP.SYNCS 0x989680 ;  /* 0x009896800000895d */ /* 0x008fea0003900000 */
[----:B------:R-:W3:Y:S02]  /*1d7d0*/  @!P0 SYNCS.PHASECHK.TRANS64 P0, [R4+URZ], R5 ;  /* 0x00000005040085a7 */ /* 0x000ee4000800007f */
[----:B---3--:R-:W-:Y:S05]  /*1d7e0*/  @!P0 BRA `(.L_x_9941) ;  /* 0xfffffffc00f08947 */ /* 0x008fea000383ffff */
[----:B------:R-:W-:Y:S05]  /*1d7f0*/  BRA `(.L_x_10078) ;  /* 0xffffffcc00c47947 */ /* 0x000fea000383ffff */
.L_x_10079:
        /* <DEDUP_REMOVED lines=16> */
.L_x_15191:


//--------------------- .text._ZN7cutlass13device_kernelIN5flash11enable_sm90INS1_16FlashAttnFwdSm90INS1_25CollectiveMainloopFwdSm90ILi2EN4cute5tupleIJNS5_1CILi1EEES8_S8_EEENS6_IJNS7_ILi128EEENS7_ILi96EEENS7_ILi64EEEEEELi256ENS_10bfloat16_tEfNS_4arch4Sm90ELb0ELb0ELb1ELb1ELb0ELb0ELb1ELb1ELb0ELb1ELb1ELb0EEENS1_21CollectiveEpilogueFwdINS6_IJSA_NS7_ILi256EEESB_EEES9_SE_SG_Li256ELb1ELb1ELb1ELb0EEENS1_36VarlenDynamicPersistentTileSchedulerILi128ELi96ELi256ELi128ELb1ELb1ELb1ELb0ELb1ELb1EEEEEEEEEvNT_6ParamsE --------------------------
	.section	.text._ZN7cutlass13device_kernelIN5flash11enable_sm90INS1_16FlashAttnFwdSm90INS1_25CollectiveMainloopFwdSm90ILi2EN4cute5tupleIJNS5_1CILi1EEES8_S8_EEENS6_IJNS7_ILi128EEENS7_ILi96EEENS7_ILi64EEEEEELi256ENS_10bfloat16_tEfNS_4arch4Sm90ELb0ELb0ELb1ELb1ELb0ELb0ELb1ELb1ELb0ELb1ELb1ELb0EEENS1_21CollectiveEpilogueFwdINS6_IJSA_NS7_ILi256EEESB_EEES9_SE_SG_Li256ELb1ELb1ELb1ELb0EEENS1_36VarlenDynamicPersistentTileSchedulerILi128ELi96ELi256ELi128ELb1ELb1ELb1ELb0ELb1ELb1EEEEEEEEEvNT_6ParamsE,"ax",@progbits
	.align	128
.text._ZN7cutlass13device_kernelIN5flash11enable_sm90INS1_16FlashAttnFwdSm90INS1_25CollectiveMainloopFwdSm90ILi2EN4cute5tupleIJNS5_1CILi1EEES8_S8_EEENS6_IJNS7_ILi128EEENS7_ILi96EEENS7_ILi64EEEEEELi256ENS_10bfloat16_tEfNS_4arch4Sm90ELb0ELb0ELb1ELb1ELb0ELb0ELb1ELb1ELb0ELb1ELb1ELb0EEENS1_21CollectiveEpilogueFwdINS6_IJSA_NS7_ILi256EEESB_EEES9_SE_SG_Li256ELb1ELb1ELb1ELb0EEENS1_36VarlenDynamicPersistentTileSchedulerILi128ELi96ELi256ELi128ELb1ELb1ELb1ELb0ELb1ELb1EEEEEEEEEvNT_6ParamsE:
        .type           _ZN7cutlass13device_kernelIN5flash11enable_sm90INS1_16FlashAttnFwdSm90INS1_25CollectiveMainloopFwdSm90ILi2EN4cute5tupleIJNS5_1CILi1EEES8_S8_EEENS6_IJNS7_ILi128EEENS7_ILi96EEENS7_ILi64EEEEEELi256ENS_10bfloat16_tEfNS_4arch4Sm90ELb0ELb0ELb1ELb1ELb0ELb0ELb1ELb1ELb0ELb1ELb1ELb0EEENS1_21CollectiveEpilogueFwdINS6_IJSA_NS7_ILi256EEESB_EEES9_SE_SG_Li256ELb1ELb1ELb1ELb0EEENS1_36VarlenDynamicPersistentTileSchedulerILi128ELi96ELi256ELi128ELb1ELb1ELb1ELb0ELb1ELb1EEEEEEEEEvNT_6ParamsE,@function
        .size           _ZN7cutlass13device_kernelIN5flash11enable_sm90INS1_16FlashAttnFwdSm90INS1_25CollectiveMainloopFwdSm90ILi2EN4cute5tupleIJNS5_1CILi1EEES8_S8_EEENS6_IJNS7_ILi128EEENS7_ILi96EEENS7_ILi64EEEEEELi256ENS_10bfloat16_tEfNS_4arch4Sm90ELb0ELb0ELb1ELb1ELb0ELb0ELb1ELb1ELb0ELb1ELb1ELb0EEENS1_21CollectiveEpilogueFwdINS6_IJSA_NS7_ILi256EEESB_EEES9_SE_SG_Li256ELb1ELb1ELb1ELb0EEENS1_36VarlenDynamicPersistentTileSchedulerILi128ELi96ELi256ELi128ELb1ELb1ELb1ELb0ELb1ELb1EEEEEEEEEvNT_6ParamsE,(.L_x_15192 - _ZN7cutlass13device_kernelIN5flash11enable_sm90INS1_16FlashAttnFwdSm90INS1_25CollectiveMainloopFwdSm90ILi2EN4cute5tupleIJNS5_1CILi1EEES8_S8_EEENS6_IJNS7_ILi128EEENS7_ILi96EEENS7_ILi64EEEEEELi256ENS_10bfloat16_tEfNS_4arch4Sm90ELb0ELb0ELb1ELb1ELb0ELb0ELb1ELb1ELb0ELb1ELb1ELb0EEENS1_21CollectiveEpilogueFwdINS6_IJSA_NS7_ILi256EEESB_EEES9_SE_SG_Li256ELb1ELb1ELb1ELb0EEENS1_36VarlenDynamicPersistentTileSchedulerILi128ELi96ELi256ELi128ELb1ELb1ELb1ELb0ELb1ELb1EEEEEEEEEvNT_6ParamsE)
        .other          _ZN7cutlass13device_kernelIN5flash11enable_sm90INS1_16FlashAttnFwdSm90INS1_25CollectiveMainloopFwdSm90ILi2EN4cute5tupleIJNS5_1CILi1EEES8_S8_EEENS6_IJNS7_ILi128EEENS7_ILi96EEENS7_ILi64EEEEEELi256ENS_10bfloat16_tEfNS_4arch4Sm90ELb0ELb0ELb1ELb1ELb0ELb0ELb1ELb1ELb0ELb1ELb1ELb0EEENS1_21CollectiveEpilogueFwdINS6_IJSA_NS7_ILi256EEESB_EEES9_SE_SG_Li256ELb1ELb1ELb1ELb0EEENS1_36VarlenDynamicPersistentTileSchedulerILi128ELi96ELi256ELi128ELb1ELb1ELb1ELb0ELb1ELb1EEEEEEEEEvNT_6ParamsE,@"STO_CUDA_ENTRY STV_DEFAULT"
_ZN7cutlass13device_kernelIN5flash11enable_sm90INS1_16FlashAttnFwdSm90INS1_25CollectiveMainloopFwdSm90ILi2EN4cute5tupleIJNS5_1CILi1EEES8_S8_EEENS6_IJNS7_ILi128EEENS7_ILi96EEENS7_ILi64EEEEEELi256ENS_10bfloat16_tEfNS_4arch4Sm90ELb0ELb0ELb1ELb1ELb0ELb0ELb1ELb1ELb0ELb1ELb1ELb0EEENS1_21CollectiveEpilogueFwdINS6_IJSA_NS7_ILi256EEESB_EEES9_SE_SG_Li256ELb1ELb1ELb1ELb0EEENS1_36VarlenDynamicPersistentTileSchedulerILi128ELi96ELi256ELi128ELb1ELb1ELb1ELb0ELb1ELb1EEEEEEEEEvNT_6ParamsE:
        /* <DEDUP_REMOVED lines=17> */
.L_x_10081:
[----:B------:R-:W-:Y:S05]  /*0110*/  BSYNC B0 ;  /* 0x0000000000007941 */ /* 0x000fea0003800000 */
.L_x_10080:
        /* <DEDUP_REMOVED lines=11> */
[----:B------:R-:W-:Y:S01]  /*01d0*/  VOTEU.ANY UP2, P0 ;  /* 0x00000000003f7886 */ /* 0x000fe20000040100 */
[----:B0-----:R-:W-:-:S03]  /*01e0*/  ISETP.NE.AND P1, PT, R2, RZ, PT ;  /* 0x000000ff0200720c */ /* 0x001fc60003f25270 */
[----:B------:R0:W2:Y:S01]  /*01f0*/  SHFL.IDX PT, R2, R3, RZ, 0x1f ;  /* 0x00001fff03027589 */ /* 0x0000a200000e0000 */
[----:B-1----:R-:W-:Y:S02]  /*0200*/  @UP0 ULEA UR8, UR8, UR6, 0x18 ;  /* 0x0000000608080291 */ /* 0x002fe4000f8ec03f */
[----:B------:R-:W-:-:S04]  /*0210*/  @UP0 UIADD3 UR6, -UR7, 0x100000, URZ ;  /* 0x0010000007060890 */ /* 0x000fc8000fffe13f */
[----:B------:R-:W-:Y:S02]  /*0220*/  @UP0 USHF.L.U32 UR7, UR6, 0xb, URZ ;  /* 0x0000000b06070899 */ /* 0x000fe4000800063f */
[----:B------:R-:W-:Y:S01]  /*0230*/  @UP0 USHF.L.U32 UR6, UR6, 0x1, URZ ;  /* 0x0000000106060899 */ /* 0x000fe2000800063f */
[----:B------:R-:W-:Y:S01]  /*0240*/  VOTEU.ANY UP0, P0 ;  /* 0x00000000003f7886 */ /* 0x000fe20000000100 */
[----:B------:R-:W1:Y:S04]  /*0250*/  FENCE.VIEW.ASYNC.S ;  /* 0x00000000000073c6 */ /* 0x000e680000000000 */
[----:B-1----:R0:W1:Y:S01]  /*0260*/  @UP0 SYNCS.EXCH.64 URZ, [UR8+0x32400], UR4 ;  /* 0x03240004083f05b2 */ /* 0x0020620008000100 */
[----:B------:R0:W3:Y:S05]  /*0270*/  @UP1 SYNCS.EXCH.64 URZ, [UR8+0x32410], UR4 ;  /* 0x03241004083f15b2 */ /* 0x0000ea0008000100 */
[----:B------:R0:W4:Y:S02]  /*0280*/  @UP2 SYNCS.EXCH.64 URZ, [UR8+0x32420], UR6 ;  /* 0x03242006083f25b2 */ /* 0x0001240008000100 */
[----:B0-----:R-:W-:Y:S05]  /*0290*/  @P1 BRA `(.L_x_10082) ;  /* 0x0000000000481947 */ /* 0x001fea0003800000 */
[----:B------:R-:W0:Y:S01]  /*02a0*/  S2UR UR5, SR_CgaCtaId ;  /* 0x00000000000579c3 */ /* 0x000e220000008800 */
        /* <DEDUP_REMOVED lines=17> */
.L_x_10082:
        /* <DEDUP_REMOVED lines=22> */
.L_x_10083:
        /* <DEDUP_REMOVED lines=18> */
.L_x_10084:
        /* <DEDUP_REMOVED lines=22> */
.L_x_10085:
        /* <DEDUP_REMOVED lines=22> */
.L_x_10086:
[----:B--2---:R-:W-:Y:S01]  /*0900*/  ISETP.NE.AND P0, PT, R2, RZ, PT ;  /* 0x000000ff0200720c */ /* 0x004fe20003f05270 */
[----:B------:R-:W-:Y:S01]  /*0910*/  IMAD.MOV.U32 R2, RZ, RZ, 0x1 ;  /* 0x00000001ff027424 */ /* 0x000fe200078e00ff */
[----:B------:R-:W-:Y:S01]  /*0920*/  NOP ;  /* 0x0000000000007918 */ /* 0x000fe20000000000 */
[----:B------:R-:W-:-:S03]  /*0930*/  ULDC.64 UR38, c[0x0][0x208] ;  /* 0x0000820000267ab9 */ /* 0x000fc60000000a00 */
[----:B------:R-:W-:-:S05]  /*0940*/  SEL R2, R2, 0x2, !P0 ;  /* 0x0000000202027807 */ /* 0x000fca0004000000 */
[----:B------:R2:W-:Y:S01]  /*0950*/  STL [R1+0x84], R2 ;  /* 0x0000840201007387 */ /* 0x0005e20000100800 */
[----:B01-34-:R-:W-:Y:S06]  /*0960*/  BAR.SYNC.DEFER_BLOCKING 0x0 ;  /* 0x0000000000007b1d */ /* 0x01bfec0000010000 */
[----:B------:R-:W-:Y:S05]  /*0970*/  @!P0 BRA `(.L_x_10087) ;  /* 0x000000b800148947 */ /* 0x000fea0003800000 */
.L_x_10088:
[----:B------:R-:W-:-:S08]  /*0980*/  NOP ;  /* 0x0000000000007918 */ /* 0x000fd00000000000 */
[----:B------:R-:W0:Y:S02]  /*0990*/  USETMAXREG.TRY_ALLOC.CTAPOOL UP0, 0xf0 ;  /* 0x000000f0000079c8 */ /* 0x000e240008000600 */
[----:B0-----:R-:W-:-:S13]  /*09a0*/  PLOP3.LUT P0, PT, PT, PT, UP0, 0x80, 0x0 ;  /* 0x000000000000781c */ /* 0x001fda0003f0f008 */
[----:B------:R-:W-:Y:S05]  /*09b0*/  @!P0 BRA `(.L_x_10088) ;  /* 0xfffffffc00f08947 */ /* 0x000fea000383ffff */
[----:B------:R-:W0:Y:S01]  /*09c0*/  S2R R0, SR_TID.X ;  /* 0x0000000000007919 */ /* 0x000e220000002100 */
[----:B------:R-:W1:Y:S01]  /*09d0*/  S2UR UR5, SR_CgaCtaId ;  /* 0x00000000000579c3 */ /* 0x000e620000008800 */
[----:B------:R-:W-:-:S07]  /*09e0*/  UMOV UR4, 0x400 ;  /* 0x0000040000047882 */ /* 0x000fce0000000000 */
[----:B------:R-:W-:Y:S06]  /*09f0*/  BAR.ARV 0x8, 0x180 ;  /* 0x0206000000007b1d */ /* 0x000fec0000002000 */
[----:B-1----:R-:W-:Y:S01]  /*0a00*/  ULEA UR4, UR5, UR4, 0x18 ;  /* 0x0000000405047291 */ /* 0x002fe2000f8ec03f */
[----:B0-----:R-:W-:-:S04]  /*0a10*/  SHF.R.U32.HI R0, RZ, 0x7, R0 ;  /* 0x00000007ff007819 */ /* 0x001fc80000011600 */
[----:B------:R-:W-:-:S13]  /*0a20*/  ISETP.NE.AND P0, PT, R0, 0x1, PT ;  /* 0x000000010000780c */ /* 0x000fda0003f05270 */
[----:B------:R-:W-:Y:S08]  /*0a30*/  @!P0 BAR.ARV 0x9, 0x100 ;  /* 0x0244000000008b1d */ /* 0x000ff00000002000 */
[----:B------:R-:W-:Y:S06]  /*0a40*/  BAR.SYNC.DEFER_BLOCKING 0x5, 0x180 ;  /* 0x0146000000007b1d */ /* 0x000fec0000010000 */
[----:B------:R-:W0:Y:S01]  /*0a50*/  LDS.128 R12, [UR4+0x324d0] ;  /* 0x0324d004ff0c7984 */ /* 0x000e220008000c00 */
[----:B------:R-:W-:Y:S01]  /*0a60*/  ULDC UR4, c[0x0][0xd3c] ;  /* 0x00034f0000047ab9 */ /* 0x000fe20000000800 */
[----:B------:R-:W-:Y:S06]  /*0a70*/  BAR.ARV 0x4, 0x180 ;  /* 0x0106000000007b1d */ /* 0x000fec0000002000 */
[----:B0-----:R-:W-:-:S13]  /*0a80*/  ISETP.GE.AND P0, PT, R15, UR4, PT ;  /* 0x000000040f007c0c */ /* 0x001fda000bf06270 */
[----:B------:R-:W-:Y:S05]  /*0a90*/  @P0 EXIT ;  /* 0x000000000000094d */ /* 0x000fea0003800000 */
[----:B------:R-:W3:Y:S01]  /*0aa0*/  LDL.LU R11, [R1+0x84] ;  /* 0x00008400010b7983 */ /* 0x000ee20000300800 */
[----:B------:R-:W0:Y:S02]  /*0ab0*/  S2R R0, SR_TID.X ;  /* 0x0000000000007919 */ /* 0x000e240000002100 */
[----:B0-----:R-:W-:-:S05]  /*0ac0*/  VIADD R16, R0, 0xffffff80 ;  /* 0xffffff8000107836 */ /* 0x001fca0000000000 */
[----:B------:R-:W-:-:S04]  /*0ad0*/  SHF.R.S32.HI R0, RZ, 0x1f, R16 ;  /* 0x0000001fff007819 */ /* 0x000fc80000011410 */
[----:B--2---:R-:W-:-:S04]  /*0ae0*/  LEA.HI R2, R0, R16, RZ, 0x7 ;  /* 0x0000001000027211 */ /* 0x004fc800078f38ff */
[----:B------:R-:W-:Y:S02]  /*0af0*/  LOP3.LUT R5, R2, 0xffffff80, RZ, 0xc0, !PT ;  /* 0xffffff8002057812 */ /* 0x000fe400078ec0ff */
[----:B------:R-:W-:-:S03]  /*0b00*/  LEA.HI R4, R0, R16, RZ, 0x5 ;  /* 0x0000001000047211 */ /* 0x000fc600078f28ff */
[----:B------:R-:W-:Y:S01]  /*0b10*/  IMAD.IADD R12, R16, 0x1, -R5 ;  /* 0x00000001100c7824 */ /* 0x000fe200078e0a05 */
[----:B------:R-:W-:Y:S01]  /*0b20*/  LEA.HI R3, R0, R16, RZ, 0x4 ;  /* 0x0000001000037211 */ /* 0x000fe200078f20ff */
[----:B------:R-:W-:-:S03]  /*0b30*/  IMAD.SHL.U32 R5, R4, 0x20, RZ ;  /* 0x0000002004057824 */ /* 0x000fc600078e00ff */
[----:B------:R-:W-:Y:S02]  /*0b40*/  SHF.R.S32.HI R7, RZ, 0x1f, R12 ;  /* 0x0000001fff077819 */ /* 0x000fe4000001140c */
[----:B------:R-:W-:Y:S02]  /*0b50*/  LOP3.LUT R4, R3, 0x3fffff0, RZ, 0xc0, !PT ;  /* 0x03fffff003047812 */ /* 0x000fe400078ec0ff */
[----:B------:R-:W-:Y:S02]  /*0b60*/  LEA.HI R8, R7, R12, RZ, 0x2 ;  /* 0x0000000c07087211 */ /* 0x000fe400078f10ff */
[----:B------:R-:W-:Y:S02]  /*0b70*/  SHF.R.S32.HI R6, RZ, 0x4, R3 ;  /* 0x00000004ff067819 */ /* 0x000fe40000011403 */
[----:B------:R-:W-:Y:S01]  /*0b80*/  LEA.HI R10, R0, R16, RZ, 0x2 ;  /* 0x00000010000a7211 */ /* 0x000fe200078f10ff */
[----:B------:R-:W-:Y:S01]  /*0b90*/  IMAD.IADD R4, R16, 0x1, -R4 ;  /* 0x0000000110047824 */ /* 0x000fe200078e0a04 */
[----:B------:R-:W-:-:S02]  /*0ba0*/  LOP3.LUT R5, R5, 0xfffffc00, RZ, 0xc0, !PT ;  /* 0xfffffc0005057812 */ /* 0x000fc400078ec0ff */
[--C-:B------:R-:W-:Y:S02]  /*0bb0*/  SHF.R.S32.HI R0, RZ, 0x2, R8.reuse ;  /* 0x00000002ff007819 */ /* 0x100fe40000011408 */
[----:B------:R-:W-:Y:S02]  /*0bc0*/  SHF.R.S32.HI R9, RZ, 0x1f, R8 ;  /* 0x0000001fff097819 */ /* 0x000fe40000011408 */
[----:B------:R-:W-:Y:S01]  /*0bd0*/  LEA.HI R3, R3, R6, RZ, 0x1 ;  /* 0x0000000603037211 */ /* 0x000fe200078f08ff */
[----:B------:R-:W-:Y:S01]  /*0be0*/  IMAD R4, R4, 0x40, R5 ;  /* 0x0000004004047824 */ /* 0x000fe200078e0205 */
[----:B------:R-:W-:Y:S02]  /*0bf0*/  LEA.HI R9, R9, R0, RZ, 0x3 ;  /* 0x0000000009097211 */ /* 0x000fe400078f18ff */
[----:B------:R-:W-:Y:S02]  /*0c00*/  LOP3.LUT R5, R3, 0x1ffffffe, RZ, 0xc0, !PT ;  /* 0x1ffffffe03057812 */ /* 0x000fe400078ec0ff */
[----:B------:R-:W-:-:S02]  /*0c10*/  SHF.R.S32.HI R3, RZ, 0x7, R2 ;  /* 0x00000007ff037819 */ /* 0x000fc40000011402 */
[----:B------:R-:W-:Y:S02]  /*0c20*/  LOP3.LUT R10, R10, 0xfffffffc, RZ, 0xc0, !PT ;  /* 0xfffffffc0a0a7812 */ /* 0x000fe400078ec0ff */
[----:B------:R-:W-:Y:S02]  /*0c30*/  LOP3.LUT R9, R9, 0xfffffff8, RZ, 0xc0, !PT ;  /* 0xfffffff809097812 */ /* 0x000fe400078ec0ff */
[----:B------:R-:W-:Y:S01]  /*0c40*/  LEA.HI R7, R7, R12, RZ, 0x5 ;  /* 0x0000000c07077211 */ /* 0x000fe200078f28ff */
[----:B------:R-:W-:Y:S01]  /*0c50*/  IMAD.IADD R10, R16, 0x1, -R10 ;  /* 0x00000001100a7824 */ /* 0x000fe200078e0a0a */
[----:B------:R-:W-:Y:S01]  /*0c60*/  LEA.HI R2, R2, R3, RZ, 0x1 ;  /* 0x0000000302027211 */ /* 0x000fe200078f08ff */
[----:B------:R-:W-:Y:S01]  /*0c70*/  IMAD.IADD R0, R0, 0x1, -R9 ;  /* 0x0000000100007824 */ /* 0x000fe200078e0a09 */
[----:B------:R-:W-:Y:S01]  /*0c80*/  SHF.R.S32.HI R7, RZ, 0x5, R7 ;  /* 0x00000005ff077819 */ /* 0x000fe20000011407 */
[----:B------:R-:W-:Y:S01]  /*0c90*/  IMAD.IADD R5, R6, 0x1, -R5 ;  /* 0x0000000106057824 */ /* 0x000fe200078e0a05 */
[----:B------:R-:W-:-:S02]  /*0ca0*/  LOP3.LUT R2, R2, 0x3fffffe, RZ, 0xc0, !PT ;  /* 0x03fffffe02027812 */ /* 0x000fc400078ec0ff */
[----:B------:R-:W-:Y:S01]  /*0cb0*/  LEA.HI R6, R10, R10, RZ, 0x1 ;  /* 0x0000000a0a067211 */ /* 0x000fe200078f08ff */
[----:B------:R-:W-:Y:S02]  /*0cc0*/  IMAD R7, R7, 0x10, R0 ;  /* 0x0000001007077824 */ /* 0x000fe400078e0200 */
[----:B------:R-:W-:Y:S02]  /*0cd0*/  IMAD R0, R5, 0x8, R4 ;  /* 0x0000000805007824 */ /* 0x000fe400078e0204 */
[----:B------:R-:W-:Y:S01]  /*0ce0*/  IMAD.IADD R2, R3, 0x1, -R2 ;  /* 0x0000000103027824 */ /* 0x000fe200078e0a02 */
[----:B------:R-:W-:Y:S02]  /*0cf0*/  LOP3.LUT R3, R6, 0x1ffffffe, RZ, 0xc0, !PT ;  /* 0x1ffffffe06037812 */ /* 0x000fe400078ec0ff */
[----:B------:R0:W-:Y:S01]  /*0d00*/  STL [R1+0x80], R0 ;  /* 0x0000800001007387 */ /* 0x0001e20000100800 */
[----:B------:R-:W-:Y:S02]  /*0d10*/  LOP3.LUT R8, R8, 0x7ffffffc, RZ, 0xc0, !PT ;  /* 0x7ffffffc08087812 */ /* 0x000fe400078ec0ff */
[----:B------:R-:W-:-:S02]  /*0d20*/  IMAD.IADD R3, R10, 0x1, -R3 ;  /* 0x000000010a037824 */ /* 0x000fc400078e0a03 */
[----:B0-----:R-:W-:-:S05]  /*0d30*/  IMAD R0, R2, 0x40, R7 ;  /* 0x0000004002007824 */ /* 0x001fca00078e0207 */
[----:B------:R0:W-:Y:S01]  /*0d40*/  STL [R1+0x78], R0 ;  /* 0x0000780001007387 */ /* 0x0001e20000100800 */
[----:B------:R-:W-:-:S03]  /*0d50*/  IMAD.IADD R8, R12, 0x1, -R8 ;  /* 0x000000010c087824 */ /* 0x000fc600078e0a08 */
[----:B------:R1:W-:Y:S01]  /*0d60*/  STL [R1+0x14], RZ ;  /* 0x000014ff01007387 */ /* 0x0003e20000100800 */
[----:B0-----:R-:W-:Y:S02]  /*0d70*/  IMAD R0, R3, 0x8, R0 ;  /* 0x0000000803007824 */ /* 0x001fe400078e0200 */
[----:B------:R-:W-:-:S03]  /*0d80*/  IMAD.SHL.U32 R201, R8, 0x2, RZ ;  /* 0x0000000208c97824 */ /* 0x000fc600078e00ff */
[----:B------:R1:W-:Y:S01]  /*0d90*/  STL [R1+0x7c], R0 ;  /* 0x00007c0001007387 */ /* 0x0003e20000100800 */
        /* <DEDUP_REMOVED lines=8> */
[C---:B------:R-:W-:Y:S01]  /*0e20*/  VIADD R233, R201.reuse, 0x48 ;  /* 0x00000048c9e97836 */ /* 0x040fe20000000000 */
[----:B------:R-:W-:Y:S01]  /*0e30*/  SHF.R.S32.HI R10, RZ, 0x1f, R8 ;  /* 0x0000001fff0a7819 */ /* 0x000fe20000011408 */
[C---:B------:R-:W-:Y:S02]  /*0e40*/  VIADD R232, R201.reuse, 0x50 ;  /* 0x00000050c9e87836 */ /* 0x040fe40000000000 */
[C---:B------:R-:W-:Y:S02]  /*0e50*/  VIADD R231, R201.reuse, 0x58 ;  /* 0x00000058c9e77836 */ /* 0x040fe40000000000 */
[C---:B------:R-:W-:Y:S01]  /*0e60*/  VIADD R230, R201.reuse, 0x60 ;  /* 0x00000060c9e67836 */ /* 0x040fe20000000000 */
[----:B------:R-:W-:Y:S01]  /*0e70*/  SHF.R.S32.HI R8, RZ, 0x1f, R2 ;  /* 0x0000001fff087819 */ /* 0x000fe20000011402 */
[----:B------:R-:W-:-:S02]  /*0e80*/  VIADD R229, R201, 0x68 ;  /* 0x00000068c9e57836 */ /* 0x000fc40000000000 */
[C---:B------:R-:W-:Y:S02]  /*0e90*/  VIADD R228, R201.reuse, 0x70 ;  /* 0x00000070c9e47836 */ /* 0x040fe40000000000 */
[C---:B------:R-:W-:Y:S01]  /*0ea0*/  VIADD R226, R201.reuse, 0x78 ;  /* 0x00000078c9e27836 */ /* 0x040fe20000000000 */
[----:B------:R-:W-:Y:S01]  /*0eb0*/  SHF.R.S32.HI R2, RZ, 0x1f, R236 ;  /* 0x0000001fff027819 */ /* 0x000fe200000114ec */
[C---:B------:R-:W-:Y:S02]  /*0ec0*/  VIADD R225, R201.reuse, 0x80 ;  /* 0x00000080c9e17836 */ /* 0x040fe40000000000 */
        /* <DEDUP_REMOVED lines=17> */
[----:B------:R-:W-:Y:S02]  /*0fe0*/  SHF.R.S32.HI R8, RZ, 0x1f, R225 ;  /* 0x0000001fff087819 */ /* 0x000fe400000114e1 */
[----:B------:R-:W-:Y:S02]  /*0ff0*/  SHF.R.S32.HI R2, RZ, 0x1f, R223 ;  /* 0x0000001fff027819 */ /* 0x000fe400000114df */
[----:B------:R-:W-:Y:S02]  /*1000*/  SHF.R.S32.HI R8, RZ, 0x1f, R222 ;  /* 0x0000001fff087819 */ /* 0x000fe400000114de */
[----:B------:R-:W-:Y:S01]  /*1010*/  SHF.R.S32.HI R2, RZ, 0x1f, R213 ;  /* 0x0000001fff027819 */ /* 0x000fe200000114d5 */
[----:B------:R-:W-:Y:S01]  /*1020*/  IMAD.MOV.U32 R5, RZ, RZ, R13 ;  /* 0x000000ffff057224 */ /* 0x000fe200078e000d */
[----:B------:R-:W-:Y:S01]  /*1030*/  SHF.R.S32.HI R8, RZ, 0x1f, R212 ;  /* 0x0000001fff087819 */ /* 0x000fe200000114d4 */
[----:B------:R-:W-:Y:S01]  /*1040*/  IMAD.MOV.U32 R6, RZ, RZ, R14 ;  /* 0x000000ffff067224 */ /* 0x000fe200078e000e */
[----:B------:R-:W-:Y:S01]  /*1050*/  SHF.R.S32.HI R2, RZ, 0x1f, R210 ;  /* 0x0000001fff027819 */ /* 0x000fe200000114d2 */
[----:B------:R-:W-:Y:S01]  /*1060*/  IMAD.MOV.U32 R7, RZ, RZ, R15 ;  /* 0x000000ffff077224 */ /* 0x000fe200078e000f */
[----:B------:R-:W-:Y:S01]  /*1070*/  SHF.R.S32.HI R8, RZ, 0x1f, R209 ;  /* 0x0000001fff087819 */ /* 0x000fe200000114d1 */
[----:B------:R-:W-:Y:S01]  /*1080*/  VIADD R205, R201, 0xe0 ;  /* 0x000000e0c9cd7836 */ /* 0x000fe20000000000 */
[----:B------:R-:W-:Y:S01]  /*1090*/  SHF.R.S32.HI R2, RZ, 0x1f, R207 ;  /* 0x0000001fff027819 */ /* 0x000fe200000114cf */
[----:B------:R-:W-:Y:S01]  /*10a0*/  UMOV UR37, URZ ;  /* 0x0000003f00257c82 */ /* 0x000fe20008000000 */
[----:B------:R-:W-:Y:S01]  /*10b0*/  UMOV UR36, URZ ;  /* 0x0000003f00247c82 */ /* 0x000fe20008000000 */
[----:B---3--:R-:W-:-:S02]  /*10c0*/  LOP3.LUT R23, R11, 0x1, RZ, 0xfc, !PT ;  /* 0x000000010b177812 */ /* 0x008fc400078efcff */
        /* <DEDUP_REMOVED lines=9> */
[----:B-1----:R-:W-:-:S07]  /*1160*/  SHF.R.S32.HI R4, RZ, 0x1f, R208 ;  /* 0x0000001fff047819 */ /* 0x002fce00000114d0 */
.L_x_10135:
[----:B01-34-:R-:W0:Y:S01]  /*1170*/  LDC.64 R2, c[0x0][0xd88] ;  /* 0x00036200ff027b82 */ /* 0x01be220000000a00 */
[----:B------:R-:W-:-:S07]  /*1180*/  ULDC.64 UR4, c[0x0][0xb20] ;  /* 0x0002c80000047ab9 */ /* 0x000fce0000000a00 */
[----:B--2---:R-:W1:Y:S08]  /*1190*/  LDC.64 R10, c[0x0][0x418] ;  /* 0x00010600ff0a7b82 */ /* 0x004e700000000a00 */
[----:B------:R-:W2:Y:S01]  /*11a0*/  LDC R0, c[0x0][0x424] ;  /* 0x00010900ff007b82 */ /* 0x000ea20000000800 */
[----:B0-----:R-:W-:-:S07]  /*11b0*/  IMAD.WIDE R2, R7, 0x4, R2 ;  /* 0x0000000407027825 */ /* 0x001fce00078e0202 */
[----:B------:R-:W0:Y:S01]  /*11c0*/  LDC R13, c[0x0][0x2f0] ;  /* 0x0000bc00ff0d7b82 */ /* 0x000e220000000800 */
[----:B------:R-:W3:Y:S01]  /*11d0*/  LDG.E R200, desc[UR38][R2.64] ;  /* 0x0000002602c87981 */ /* 0x000ee2000c1e1900 */
[----:B------:R-:W-:Y:S01]  /*11e0*/  ISETP.NE.U32.AND P0, PT, RZ, UR4, PT ;  /* 0x00000004ff007c0c */ /* 0x000fe2000bf05070 */
[----:B------:R-:W-:-:S03]  /*11f0*/  IMAD.MOV.U32 R7, RZ, RZ, RZ ;  /* 0x000000ffff077224 */ /* 0x000fc600078e00ff */
[----:B------:R-:W-:Y:S02]  /*1200*/  ISETP.NE.AND.EX P0, PT, RZ, UR5, PT, P0 ;  /* 0x00000005ff007c0c */ /* 0x000fe4000bf05300 */
        /* <DEDUP_REMOVED lines=24> */
.L_x_10089:
[----:B-----5:R-:W-:Y:S01]  /*1390*/  IMAD.IADD R152, R152, 0x1, -R7 ;  /* 0x0000000198987824 */ /* 0x020fe200078e0a07 */
[----:B---3--:R-:W-:Y:S01]  /*13a0*/  LOP3.LUT R2, R6, 0xff000000, RZ, 0xc0, !PT ;  /* 0xff00000006027812 */ /* 0x008fe200078ec0ff */
[----:B------:R-:W-:Y:S02]  /*13b0*/  IMAD.MOV.U32 R165, RZ, RZ, RZ ;  /* 0x000000ffffa57224 */ /* 0x000fe400078e00ff */
[C---:B------:R-:W-:Y:S01]  /*13c0*/  VIADD R0, R152.reuse, 0x5f ;  /* 0x0000005f98007836 */ /* 0x040fe20000000000 */
[----:B------:R-:W-:Y:S02]  /*13d0*/  SHF.R.U32.HI R3, RZ, 0x8, R2 ;  /* 0x00000008ff037819 */ /* 0x000fe40000011602 */
[----:B------:R-:W-:Y:S01]  /*13e0*/  ISETP.GE.AND P0, PT, R152, 0x1, PT ;  /* 0x000000019800780c */ /* 0x000fe20003f06270 */
[----:B------:R-:W-:Y:S01]  /*13f0*/  IMAD.HI R4, R0, 0x2aaaaaab, RZ ;  /* 0x2aaaaaab00047827 */ /* 0x000fe200078e02ff */
[----:B------:R-:W-:-:S04]  /*1400*/  LOP3.LUT R0, R6, 0xff0000, RZ, 0xc0, !PT ;  /* 0x00ff000006007812 */ /* 0x000fc800078ec0ff */
[----:B------:R-:W-:Y:S02]  /*1410*/  LEA.HI R0, R0, R3, RZ, 0x10 ;  /* 0x0000000300007211 */ /* 0x000fe400078f80ff */
[----:B------:R-:W-:Y:S02]  /*1420*/  SHF.R.U32.HI R7, RZ, 0x1f, R4 ;  /* 0x0000001fff077819 */ /* 0x000fe40000011604 */
[----:B------:R-:W-:Y:S02]  /*1430*/  LOP3.LUT R13, R0, 0xff, RZ, 0xc0, !PT ;  /* 0x000000ff000d7812 */ /* 0x000fe400078ec0ff */
[----:B------:R-:W-:Y:S02]  /*1440*/  LEA.HI.SX32 R8, R4, R7, 0x1c ;  /* 0x0000000704087211 */ /* 0x000fe400078fe2ff */
[----:B------:R-:W-:Y:S01]  /*1450*/  SHF.R.U32.HI R203, RZ, 0x10, R0 ;  /* 0x00000010ffcb7819 */ /* 0x000fe20000011600 */
[----:B------:R0:W-:Y:S01]  /*1460*/  STL [R1+0x10], R13 ;  /* 0x0000100d01007387 */ /* 0x0001e20000100800 */
[----:B------:R-:W-:Y:S05]  /*1470*/  @!P0 BRA `(.L_x_10090) ;  /* 0x0000000000788947 */ /* 0x000fea0003800000 */
[----:B------:R-:W1:Y:S01]  /*1480*/  LDC R0, c[0x0][0xae8] ;  /* 0x0002ba00ff007b82 */ /* 0x000e620000000800 */
[----:B------:R-:W-:-:S04]  /*1490*/  ISETP.NE.AND P0, PT, R203, RZ, PT ;  /* 0x000000ffcb00720c */ /* 0x000fc80003f05270 */
[----:B-1----:R-:W-:-:S04]  /*14a0*/  SEL R11, R203, R0, P0 ;  /* 0x00000000cb0b7207 */ /* 0x002fc80000000000 */
        /* <DEDUP_REMOVED lines=27> */
.L_x_10090:
[-C--:B------:R-:W-:Y:S01]  /*1660*/  IMAD R22, R13, R165.reuse, RZ ;  /* 0x000000a50d167224 */ /* 0x080fe200078e02ff */
[----:B------:R-:W-:Y:S01]  /*1670*/  LOP3.LUT R202, R6, 0xffff, RZ, 0xc0, !PT ;  /* 0x0000ffff06ca7812 */ /* 0x000fe200078ec0ff */
[----:B------:R-:W-:Y:S01]  /*1680*/  IMAD.MOV.U32 R204, RZ, RZ, R5 ;  /* 0x000000ffffcc7224 */ /* 0x000fe200078e0005 */
[----:B------:R-:W-:Y:S02]  /*1690*/  PLOP3.LUT P0, PT, PT, PT, PT, 0x80, 0x0 ;  /* 0x000000000000781c */ /* 0x000fe40003f0f070 */
[----:B------:R-:W-:Y:S02]  /*16a0*/  CS2R R2, SRZ ;  /* 0x0000000000027805 */ /* 0x000fe4000001ff00 */
[----:B------:R-:W-:Y:S02]  /*16b0*/  VIADDMNMX R165, R22, R165, R8, PT ;  /* 0x000000a516a57246 */ /* 0x000fe40003800108 */
[----:B------:R-:W-:Y:S02]  /*16c0*/  CS2R R150, SRZ ;  /* 0x0000000000967805 */ /* 0x000fe4000001ff00 */
        /* <DEDUP_REMOVED lines=65> */
[----:B------:R-:W1:Y:S01]  /*1ae0*/  S2R R0, SR_TID.X ;  /* 0x0000000000007919 */ /* 0x000e620000002100 */
[----:B------:R-:W2:Y:S01]  /*1af0*/  S2UR UR6, SR_CgaCtaId ;  /* 0x00000000000679c3 */ /* 0x000ea20000008800 */
[----:B------:R-:W-:Y:S02]  /*1b00*/  UMOV UR5, 0x400 ;  /* 0x0000040000057882 */ /* 0x000fe40000000000 */
[----:B--2---:R-:W-:-:S04]  /*1b10*/  ULEA UR5, UR6, UR5, 0x18 ;  /* 0x0000000506057291 */ /* 0x004fc8000f8ec03f */
[----:B------:R-:W-:Y:S01]  /*1b20*/  UIADD3 UR5, UR5, 0x18400, URZ ;  /* 0x0001840005057890 */ /* 0x000fe2000fffe03f */
[----:B-1----:R-:W-:-:S03]  /*1b30*/  VIADD R4, R0, 0xffffff80 ;  /* 0xffffff8000047836 */ /* 0x002fc60000000000 */
[----:B------:R-:W-:Y:S02]  /*1b40*/  ULOP3.LUT UP0, URZ, UR5, 0x1bf, URZ, 0xc0, !UPT ;  /* 0x000001bf053f7892 */ /* 0x000fe4000f80c03f */
[----:B------:R-:W-:-:S04]  /*1b50*/  SHF.R.S32.HI R0, RZ, 0x1f, R4 ;  /* 0x0000001fff007819 */ /* 0x000fc80000011404 */
[----:B------:R-:W-:Y:S02]  /*1b60*/  PLOP3.LUT P0, PT, PT, PT, UP0, 0x80, 0x0 ;  /* 0x000000000000781c */ /* 0x000fe40003f0f008 */
[----:B------:R-:W-:-:S04]  /*1b70*/  LEA.HI R0, R0, R4, RZ, 0x7 ;  /* 0x0000000400007211 */ /* 0x000fc800078f38ff */
[----:B------:R-:W-:-:S06]  /*1b80*/  SHF.R.S32.HI R0, RZ, 0x7, R0 ;  /* 0x00000007ff007819 */ /* 0x000fcc0000011400 */
[----:B------:R-:W1:Y:S02]  /*1b90*/  SHFL.IDX PT, R0, R0, RZ, 0x1f ;  /* 0x00001fff00007589 */ /* 0x000e6400000e0000 */
[----:B-1----:R-:W-:-:S13]  /*1ba0*/  R2UR UR40, R0 ;  /* 0x00000000002872ca */ /* 0x002fda00000e0000 */
        /* <DEDUP_REMOVED lines=11> */
[----:B------:R1:W2:Y:S01]  /*1c60*/  LDC.64 R2, c[0x4][R0] ;  /* 0x0100000000027b82 */ /* 0x0002a20000000a00 */
        /* <DEDUP_REMOVED lines=8> */
[----:B01----:R-:W-:-:S07]  /*1cf0*/  IMAD.MOV.U32 R13, RZ, RZ, RZ ;  /* 0x000000ffff0d7224 */ /* 0x003fce00078e00ff */
[----:B------:R-:W-:-:S07]  /*1d00*/  LEPC R20, `(.L_x_10092) ;  /* 0x000000001014794e */ /* 0x000fce0000000000 */
[----:B--2---:R-:W-:Y:S05]  /*1d10*/  CALL.ABS.NOINC R2 ;  /* 0x0000000002007343 */ /* 0x004fea0003c00000 */
.L_x_10092:
[----:B------:R-:W2:Y:S01]  /*1d20*/  LDL R17, [R1+0x14] ;  /* 0x0000140001117983 */ /* 0x000ea20000100800 */
[----:B------:R-:W-:Y:S01]  /*1d30*/  MOV R2, 0x400 ;  /* 0x0000040000027802 */ /* 0x000fe20000000f00 */
[----:B------:R-:W1:Y:S01]  /*1d40*/  S2R R3, SR_CgaCtaId ;  /* 0x0000000000037919 */ /* 0x000e620000008800 */
[----:B------:R-:W3:Y:S02]  /*1d50*/  S2R R16, SR_TID.X ;  /* 0x0000000000107919 */ /* 0x000ee40000002100 */
[----:B-1----:R-:W-:Y:S02]  /*1d60*/  LEA R7, R3, R2, 0x18 ;  /* 0x0000000203077211 */ /* 0x002fe400078ec0ff */
[----:B---3--:R-:W-:-:S05]  /*1d70*/  SHF.R.U32.HI R16, RZ, 0x7, R16 ;  /* 0x00000007ff107819 */ /* 0x008fca0000011610 */
[----:B------:R-:W-:Y:S01]  /*1d80*/  VIADD R72, R16, 0x8 ;  /* 0x0000000810487836 */ /* 0x000fe20000000000 */
[----:B--2---:R-:W-:-:S04]  /*1d90*/  LEA.HI R0, R17, R17, RZ, 0x1 ;  /* 0x0000001111007211 */ /* 0x004fc800078f08ff */
[----:B------:R-:W-:-:S05]  /*1da0*/  LOP3.LUT R0, R0, 0xfffffffe, RZ, 0xc0, !PT ;  /* 0xfffffffe00007812 */ /* 0x000fca00078ec0ff */
[----:B------:R-:W-:-:S05]  /*1db0*/  IMAD.IADD R0, R17, 0x1, -R0 ;  /* 0x0000000111007824 */ /* 0x000fca00078e0a00 */
[----:B------:R-:W-:-:S04]  /*1dc0*/  SHF.L.U32 R4, R0, 0x1f, RZ ;  /* 0x0000001f00047819 */ /* 0x000fc800000006ff */
[----:B------:R-:W1:Y:S02]  /*1dd0*/  SYNCS.PHASECHK.TRANS64.TRYWAIT P0, [R7+URZ+0x32400], R4 ;  /* 0x03240004070075a7 */ /* 0x000e64000800017f */
[----:B-1----:R-:W-:Y:S05]  /*1de0*/  @!P0 BRA `(.L_x_10093) ;  /* 0x0000011400808947 */ /* 0x002fea0003800000 */
.L_x_10264:
[----:B------:R-:W-:Y:S01]  /*1df0*/  ISETP.NE.AND P0, PT, R23, 0x3, PT ;  /* 0x000000031700780c */ /* 0x000fe20003f05270 */
[----:B------:R-:W-:Y:S05]  /*1e00*/  WARPSYNC.ALL ;  /* 0x0000000000007948 */ /* 0x000fea0003800000 */
[----:B------:R2:W-:Y:S07]  /*1e10*/  BAR.SYNC.DEFER_BLOCKING R72, 0x100 ;  /* 0x000400480000751d */ /* 0x0005ee0000010000 */
[----:B------:R-:W-:Y:S05]  /*1e20*/  @!P0 BRA `(.L_x_10094) ;  /* 0x0000000000048947 */ /* 0x000fea0003800000 */
[----:B------:R-:W-:Y:S01]  /*1e30*/  BPT.TRAP 0x1 ;  /* 0x000000040000795c */ /* 0x000fe20000300000 */
.L_x_10094:
[----:B------:R-:W-:Y:S02]  /*1e40*/  IMAD.U32 R5, RZ, RZ, UR37 ;  /* 0x00000025ff057e24 */ /* 0x000fe4000f8e00ff */
[----:B------:R-:W-:-:S03]  /*1e50*/  IMAD.U32 R0, RZ, RZ, UR36 ;  /* 0x00000024ff007e24 */ /* 0x000fc6000f8e00ff */
[----:B------:R-:W-:Y:S01]  /*1e60*/  SHF.L.U32 R5, R5, 0x1f, RZ ;  /* 0x0000001f05057819 */ /* 0x000fe200000006ff */
[----:B------:R-:W-:-:S04]  /*1e70*/  IMAD R0, R0, 0x8, R7 ;  /* 0x0000000800007824 */ /* 0x000fc800078e0207 */
[----:B------:R3:W4:Y:S01]  /*1e80*/  SYNCS.PHASECHK.TRANS64.TRYWAIT P1, [R0+URZ+0x32430], R5 ;  /* 0x03243005000075a7 */ /* 0x000722000802017f */
[----:B------:R-:W-:Y:S05]  /*1e90*/  @!P0 BRA `(.L_x_10095) ;  /* 0x0000000000048947 */ /* 0x000fea0003800000 */
[----:B------:R-:W-:Y:S01]  /*1ea0*/  BPT.TRAP 0x1 ;  /* 0x000000040000795c */ /* 0x000fe20000300000 */
.L_x_10095:
[----:B----4-:R-:W-:Y:S05]  /*1eb0*/  @P1 BRA `(.L_x_10096) ;  /* 0x0000000000081947 */ /* 0x010fea0003800000 */
[----:B------:R-:W4:Y:S02]  /*1ec0*/  SYNCS.PHASECHK.TRANS64.TRYWAIT P1, [R0+URZ+0x32430], R5 ;  /* 0x03243005000075a7 */ /* 0x000f24000802017f */
[----:B----4-:R-:W-:Y:S05]  /*1ed0*/  @!P1 BRA `(.L_x_10097) ;  /* 0x0000011400589947 */ /* 0x010fea0003800000 */
.L_x_10096:
[----:B------:R-:W-:Y:S01]  /*1ee0*/  R2UR UR4, R7 ;  /* 0x00000000070472ca */ /* 0x000fe200000e0000 */
[----:B------:R-:W-:Y:S01]  /*1ef0*/  ULOP3.LUT UR41, UR41, 0x10000, URZ, 0xfc, !UPT ;  /* 0x0001000029297892 */ /* 0x000fe2000f8efc3f */
[----:B------:R-:W-:Y:S01]  /*1f00*/  WARPGROUP.ARRIVE ;  /* 0x00000000000079c5 */ /* 0x000fe20000000000 */
[----:B------:R-:W-:Y:S01]  /*1f10*/  UMOV UR9, 0x40000040 ;  /* 0x4000004000097882 */ /* 0x000fe20000000000 */
[----:B------:R-:W-:Y:S01]  /*1f20*/  UMOV UR11, 0x40000040 ;  /* 0x40000040000b7882 */ /* 0x000fe20000000000 */
[----:B------:R-:W-:Y:S01]  /*1f30*/  UIADD3 UR5, UR41, 0x2, URZ ;  /* 0x0000000229057890 */ /* 0x000fe2000fffe03f */
[----:B------:R-:W-:Y:S02]  /*1f40*/  IMAD.U32 R19, RZ, RZ, UR9 ;  /* 0x00000009ff137e24 */ /* 0x000fe4000f8e00ff */
[----:B------:R-:W-:Y:S02]  /*1f50*/  UMOV UR8, UR41 ;  /* 0x0000002900087c82 */ /* 0x000fe40008000000 */
[----:B------:R-:W-:-:S03]  /*1f60*/  IMAD.U32 R18, RZ, RZ, UR8 ;  /* 0x00000008ff127e24 */ /* 0x000fc6000f8e00ff */
[----:B------:R-:W-:-:S04]  /*1f70*/  UIADD3 UR4, UR4, 0x1c400, URZ ;  /* 0x0001c40004047890 */ /* 0x000fc8000fffe03f */
[----:B------:R-:W-:-:S04]  /*1f80*/  USHF.R.U32.HI UR4, URZ, 0x4, UR4 ;  /* 0x000000043f047899 */ /* 0x000fc80008011604 */
[----:B------:R-:W-:-:S04]  /*1f90*/  ULOP3.LUT UR4, UR4, 0x3fff, URZ, 0xc0, !UPT ;  /* 0x00003fff04047892 */ /* 0x000fc8000f8ec03f */
[----:B------:R-:W-:-:S04]  /*1fa0*/  ULOP3.LUT UR61, UR4, 0x10000, URZ, 0xfc, !UPT ;  /* 0x00010000043d7892 */ /* 0x000fc8000f8efc3f */
[----:B------:R-:W-:-:S04]  /*1fb0*/  UIMAD UR4, UR36, 0x300, UR61 ;  /* 0x00000300240478a4 */ /* 0x000fc8000f8e023d */
[----:B------:R-:W-:-:S03]  /*1fc0*/  UIADD3 UR6, UR4, 0x2, URZ ;  /* 0x0000000204067890 */ /* 0x000fc6000fffe03f */
[----:B------:R-:W-:Y:S02]  /*1fd0*/  UMOV UR10, UR4 ;  /* 0x00000004000a7c82 */ /* 0x000fe40008000000 */
[----:B------:R-:W-:Y:S01]  /*1fe0*/  HGMMA.64x96x16.F32.BF16 R24, gdesc[UR8], RZ, !UPT, gsb0 ;  /* 0x01600000081879f0 */ /* 0x000fe2000c0018ff */
[----:B------:R-:W-:Y:S01]  /*1ff0*/  UMOV UR8, UR5 ;  /* 0x0000000500087c82 */ /* 0x000fe20008000000 */
[----:B------:R-:W-:Y:S01]  /*2000*/  UMOV UR9, 0x40000040 ;  /* 0x4000004000097882 */ /* 0x000fe20000000000 */
[----:B------:R-:W-:Y:S01]  /*2010*/  UMOV UR10, UR6 ;  /* 0x00000006000a7c82 */ /* 0x000fe20008000000 */
[----:B------:R-:W-:Y:S01]  /*2020*/  UMOV UR11, 0x40000040 ;  /* 0x40000040000b7882 */ /* 0x000fe20000000000 */
[----:B------:R-:W-:Y:S01]  /*2030*/  UIADD3 UR5, UR41, 0x4, URZ ;  /* 0x0000000429057890 */ /* 0x000fe2000fffe03f */
[----:B------:R-:W-:Y:S01]  /*2040*/  IMAD.U32 R16, RZ, RZ, UR8 ;  /* 0x00000008ff107e24 */ /* 0x000fe2000f8e00ff */
[----:B------:R-:W-:Y:S01]  /*2050*/  UIADD3 UR6, UR4, 0x4, URZ ;  /* 0x0000000404067890 */ /* 0x000fe2000fffe03f */
[----:B------:R-:W-:Y:S01]  /*2060*/  IMAD.U32 R17, RZ, RZ, UR9 ;  /* 0x00000009ff117e24 */ /* 0x000fe2000f8e00ff */
[----:B------:R-:W-:Y:S01]  /*2070*/  UIADD3 UR4, UR4, 0x6, URZ ;  /* 0x0000000604047890 */ /* 0x000fe2000fffe03f */
[----:B------:R-:W-:-:S02]  /*2080*/  WARPGROUP.DEPBAR.LE gsb0, 0x0 ;  /* 0x00008000000079c5 */ /* 0x000fc40000010000 */
[----:B------:R-:W-:-:S06]  /*2090*/  WARPGROUP.ARRIVE ;  /* 0x00000000000079c5 */ /* 0x000fcc0000000000 */
[----:B------:R-:W-:Y:S01]  /*20a0*/  HGMMA.64x96x16.F32.BF16 R24, gdesc[UR8], R24, gsb0 ;  /* 0x01600000081879f0 */ /* 0x000fe20008001818 */
[----:B------:R-:W-:Y:S01]  /*20b0*/  UMOV UR8, UR5 ;  /* 0x0000000500087c82 */ /* 0x000fe20008000000 */
[----:B------:R-:W-:Y:S01]  /*20c0*/  UMOV UR9, 0x40000040 ;  /* 0x4000004000097882 */ /* 0x000fe20000000000 */
[----:B------:R-:W-:Y:S01]  /*20d0*/  UMOV UR10, UR6 ;  /* 0x00000006000a7c82 */ /* 0x000fe20008000000 */
[----:B------:R-:W-:Y:S01]  /*20e0*/  UMOV UR11, 0x40000040 ;  /* 0x40000040000b7882 */ /* 0x000fe20000000000 */
[----:B------:R-:W-:Y:S01]  /*20f0*/  UIADD3 UR5, UR41, 0x6, URZ ;  /* 0x0000000629057890 */ /* 0x000fe2000fffe03f */
[----:B------:R-:W-:Y:S02]  /*2100*/  IMAD.U32 R14, RZ, RZ, UR8 ;  /* 0x00000008ff0e7e24 */ /* 0x000fe4000f8e00ff */
[----:B------:R-:W-:Y:S01]  /*2110*/  IMAD.U32 R15, RZ, RZ, UR9 ;  /* 0x00000009ff0f7e24 */ /* 0x000fe2000f8e00ff */
[----:B------:R-:W-:Y:S02]  /*2120*/  WARPGROUP.DEPBAR.LE gsb0, 0x0 ;  /* 0x00008000000079c5 */ /* 0x000fe40000010000 */
[----:B------:R-:W-:-:S06]  /*2130*/  WARPGROUP.ARRIVE ;  /* 0x00000000000079c5 */ /* 0x000fcc0000000000 */
[----:B------:R-:W-:Y:S01]  /*2140*/  HGMMA.64x96x16.F32.BF16 R24, gdesc[UR8], R24, gsb0 ;  /* 0x01600000081879f0 */ /* 0x000fe20008001818 */
[----:B------:R-:W-:Y:S01]  /*2150*/  UMOV UR8, UR5 ;  /* 0x0000000500087c82 */ /* 0x000fe20008000000 */
[----:B------:R-:W-:Y:S01]  /*2160*/  UMOV UR9, 0x40000040 ;  /* 0x4000004000097882 */ /* 0x000fe20000000000 */
[----:B------:R-:W-:Y:S01]  /*2170*/  UMOV UR10, UR4 ;  /* 0x00000004000a7c82 */ /* 0x000fe20008000000 */
[----:B------:R-:W-:Y:S01]  /*2180*/  UMOV UR11, 0x40000040 ;  /* 0x40000040000b7882 */ /* 0x000fe20000000000 */
[----:B------:R-:W-:Y:S02]  /*2190*/  IMAD.U32 R2, RZ, RZ, UR8 ;  /* 0x00000008ff027e24 */ /* 0x000fe4000f8e00ff */
[----:B------:R-:W-:Y:S01]  /*21a0*/  IMAD.U32 R3, RZ, RZ, UR9 ;  /* 0x00000009ff037e24 */ /* 0x000fe2000f8e00ff */
[----:B------:R-:W-:Y:S02]  /*21b0*/  WARPGROUP.DEPBAR.LE gsb0, 0x0 ;  /* 0x00008000000079c5 */ /* 0x000fe40000010000 */
[----:B------:R-:W-:-:S06]  /*21c0*/  WARPGROUP.ARRIVE ;  /* 0x00000000000079c5 */ /* 0x000fcc0000000000 */
[----:B------:R-:W-:Y:S03]  /*21d0*/  HGMMA.64x96x16.F32.BF16 R24, gdesc[UR8], R24, gsb0 ;  /* 0x01600000081879f0 */ /* 0x000fe60008001818 */
[----:B------:R-:W-:Y:S02]  /*21e0*/  WARPGROUP.DEPBAR.LE gsb0, 0x0 ;  /* 0x00008000000079c5 */ /* 0x000fe40000010000 */
[----:B------:R-:W5:Y:S02]  /*21f0*/  SYNCS.PHASECHK.TRANS64.TRYWAIT P1, [R7+URZ+0x32410], R4 ;  /* 0x03241004070075a7 */ /* 0x000f64000802017f */
[----:B-----5:R-:W-:Y:S05]  /*2200*/  @!P1 BRA `(.L_x_10098) ;  /* 0x0000011000a09947 */ /* 0x020fea0003800000 */
.L_x_10265:
[----:B------:R-:W-:Y:S05]  /*2210*/  @!P0 BRA `(.L_x_10099) ;  /* 0x0000000000048947 */ /* 0x000fea0003800000 */
[----:B------:R-:W-:Y:S01]  /*2220*/  BPT.TRAP 0x1 ;  /* 0x000000040000795c */ /* 0x000fe20000300000 */
.L_x_10099:
[----:B------:R0:W0:Y:S01]  /*2230*/  SYNCS.PHASECHK.TRANS64.TRYWAIT P1, [R0+URZ+0x32450], R5 ;  /* 0x03245005000075a7 */ /* 0x000022000802017f */
[----:B------:R-:W-:Y:S05]  /*2240*/  @!P0 BRA `(.L_x_10100) ;  /* 0x0000000000048947 */ /* 0x000fea0003800000 */
[----:B------:R-:W-:Y:S01]  /*2250*/  BPT.TRAP 0x1 ;  /* 0x000000040000795c */ /* 0x000fe20000300000 */
.L_x_10100:
[----:B0-----:R-:W-:Y:S05]  /*2260*/  @P1 BRA `(.L_x_10101) ;  /* 0x0000000000081947 */ /* 0x001fea0003800000 */
[----:B------:R-:W0:Y:S02]  /*2270*/  SYNCS.PHASECHK.TRANS64.TRYWAIT P1, [R0+URZ+0x32450], R5 ;  /* 0x03245005000075a7 */ /* 0x000e24000802017f */
[----:B0-----:R-:W-:Y:S05]  /*2280*/  @!P1 BRA `(.L_x_10102) ;  /* 0x0000011000949947 */ /* 0x001fea0003800000 */
.L_x_10101:
[----:B------:R-:W-:Y:S01]  /*2290*/  R2UR UR5, R7 ;  /* 0x00000000070572ca */ /* 0x000fe200000e0000 */
[----:B------:R-:W-:Y:S01]  /*22a0*/  WARPGROUP.ARRIVE ;  /* 0x00000000000079c5 */ /* 0x000fe20000000000 */
[----:B------:R-:W-:Y:S01]  /*22b0*/  UMOV UR11, 0x40000040 ;  /* 0x40000040000b7882 */ /* 0x000fe20000000000 */
[----:B------:R-:W-:Y:S01]  /*22c0*/  UMOV UR9, 0x40000040 ;  /* 0x4000004000097882 */ /* 0x000fe20000000000 */
[----:B------:R-:W-:Y:S01]  /*22d0*/  UMOV UR13, 0x40000040 ;  /* 0x40000040000d7882 */ /* 0x000fe20000000000 */
[----:B------:R-:W-:Y:S01]  /*22e0*/  UMOV UR15, 0x40000040 ;  /* 0x40000040000f7882 */ /* 0x000fe20000000000 */
[----:B-1----:R-:W-:Y:S01]  /*22f0*/  IMAD.U32 R7, RZ, RZ, UR13 ;  /* 0x0000000dff077e24 */ /* 0x002fe2000f8e00ff */
[----:B------:R-:W-:Y:S01]  /*2300*/  UMOV UR17, 0x40000040 ;  /* 0x4000004000117882 */ /* 0x000fe20000000000 */
[----:B---34-:R-:W-:Y:S01]  /*2310*/  IMAD.U32 R5, RZ, RZ, UR9 ;  /* 0x00000009ff057e24 */ /* 0x018fe2000f8e00ff */
[----:B------:R-:W-:Y:S01]  /*2320*/  UMOV UR19, 0x40000040 ;  /* 0x4000004000137882 */ /* 0x000fe20000000000 */
[----:B------:R-:W-:Y:S01]  /*2330*/  UMOV UR21, 0x40000040 ;  /* 0x4000004000157882 */ /* 0x000fe20000000000 */
[----:B------:R-:W-:Y:S01]  /*2340*/  UMOV UR23, 0x40000040 ;  /* 0x4000004000177882 */ /* 0x000fe20000000000 */
[----:B------:R-:W-:Y:S01]  /*2350*/  UMOV UR25, 0x40000040 ;  /* 0x4000004000197882 */ /* 0x000fe20000000000 */
[----:B------:R-:W-:Y:S01]  /*2360*/  UIADD3 UR4, UR5, 0x400, URZ ;  /* 0x0000040005047890 */ /* 0x000fe2000fffe03f */
[----:B------:R-:W-:Y:S01]  /*2370*/  IMAD R152, R165, -0x60, R152 ;  /* 0xffffffa0a5987824 */ /* 0x000fe200078e0298 */
[----:B------:R-:W-:Y:S01]  /*2380*/  ULEA UR40, UR40, UR5, 0xd ;  /* 0x0000000528287291 */ /* 0x000fe2000f8e683f */
[----:B------:R-:W0:Y:S01]  /*2390*/  S2R R77, SR_TID.X ;  /* 0x00000000004d7919 */ /* 0x000e220000002100 */
[----:B------:R-:W-:-:S02]  /*23a0*/  USHF.R.U32.HI UR4, URZ, 0x4, UR4 ;  /* 0x000000043f047899 */ /* 0x000fc40008011604 */
[----:B------:R-:W-:Y:S01]  /*23b0*/  UIADD3 UR40, UR40, 0x22400, URZ ;  /* 0x0002240028287890 */ /* 0x000fe2000fffe03f */
[----:B------:R-:W-:Y:S01]  /*23c0*/  IADD3 R152, -R201, 0x60, R152 ;  /* 0x00000060c9987810 */ /* 0x000fe20007ffe198 */
[----:B------:R-:W-:Y:S02]  /*23d0*/  ULOP3.LUT UR7, UR4, 0x3fff, URZ, 0xc0, !UPT ;  /* 0x00003fff04077892 */ /* 0x000fe4000f8ec03f */
[----:B------:R-:W-:Y:S01]  /*23e0*/  USHF.R.U32.HI UR40, URZ, 0x4, UR40 ;  /* 0x000000043f287899 */ /* 0x000fe20008011628 */
[C---:B------:R-:W-:Y:S01]  /*23f0*/  ISETP.GT.AND P4, PT, R152.reuse, RZ, PT ;  /* 0x000000ff9800720c */ /* 0x040fe20003f84270 */
[----:B------:R-:W-:Y:S01]  /*2400*/  ULOP3.LUT UR60, UR7, 0x10000, URZ, 0xfc, !UPT ;  /* 0x00010000073c7892 */ /* 0x000fe2000f8efc3f */
[C---:B------:R-:W-:Y:S01]  /*2410*/  ISETP.GT.AND P5, PT, R152.reuse, 0x1, PT ;  /* 0x000000019800780c */ /* 0x040fe20003fa4270 */
[----:B------:R-:W-:Y:S01]  /*2420*/  ULOP3.LUT UR4, UR40, 0x3fff, URZ, 0xc0, !UPT ;  /* 0x00003fff28047892 */ /* 0x000fe2000f8ec03f */
[C---:B------:R-:W-:Y:S01]  /*2430*/  ISETP.GT.AND P6, PT, R152.reuse, 0x8, PT ;  /* 0x000000089800780c */ /* 0x040fe20003fc4270 */
[----:B------:R-:W-:Y:S01]  /*2440*/  UIMAD UR5, UR36, 0xc00, UR60 ;  /* 0x00000c00240578a4 */ /* 0x000fe2000f8e023c */
[C---:B------:R-:W-:Y:S01]  /*2450*/  ISETP.GT.AND P1, PT, R152.reuse, 0x9, PT ;  /* 0x000000099800780c */ /* 0x040fe20003f24270 */
[----:B------:R-:W-:Y:S01]  /*2460*/  ULOP3.LUT UR4, UR4, 0x10000, URZ, 0xfc, !UPT ;  /* 0x0001000004047892 */ /* 0x000fe2000f8efc3f */
[C---:B------:R-:W-:Y:S01]  /*2470*/  ISETP.GT.AND P2, PT, R152.reuse, 0x10, PT ;  /* 0x000000109800780c */ /* 0x040fe20003f44270 */
[----:B------:R-:W-:Y:S01]  /*2480*/  UIADD3 UR18, UR5, 0x306, URZ ;  /* 0x0000030605127890 */ /* 0x000fe2000fffe03f */
[----:B------:R-:W-:Y:S01]  /*2490*/  ISETP.GT.AND P3, PT, R152, 0x11, PT ;  /* 0x000000119800780c */ /* 0x000fe20003f64270 */
[----:B------:R-:W-:Y:S01]  /*24a0*/  UIADD3 UR6, UR4, 0x2, URZ ;  /* 0x0000000204067890 */ /* 0x000fe2000fffe03f */
[----:B------:R-:W-:-:S02]  /*24b0*/  UMOV UR10, UR5 ;  /* 0x00000005000a7c82 */ /* 0x000fc40008000000 */
[----:B------:R-:W-:Y:S01]  /*24c0*/  UMOV UR8, UR4 ;  /* 0x0000000400087c82 */ /* 0x000fe20008000000 */
[----:B------:R-:W-:Y:S01]  /*24d0*/  UIADD3 UR16, UR4, 0x406, URZ ;  /* 0x0000040604107890 */ /* 0x000fe2000fffe03f */
[----:B------:R-:W-:Y:S01]  /*24e0*/  HGMMA.64x96x16.F32.BF16 R24, gdesc[UR8], R24, gsb0 ;  /* 0x01600000081879f0 */ /* 0x000fe20008001818 */
[----:B------:R-:W-:Y:S01]  /*24f0*/  IMAD.U32 R4, RZ, RZ, UR8 ;  /* 0x00000008ff047e24 */ /* 0x000fe2000f8e00ff */
[----:B------:R-:W-:Y:S01]  /*2500*/  UIADD3 UR8, UR5, 0x2, URZ ;  /* 0x0000000205087890 */ /* 0x000fe2000fffe03f */
[----:B------:R-:W-:Y:S01]  /*2510*/  UMOV UR12, UR6 ;  /* 0x00000006000c7c82 */ /* 0x000fe20008000000 */
[----:B------:R-:W-:Y:S01]  /*2520*/  UIADD3 UR6, UR4, 0x4, URZ ;  /* 0x0000000404067890 */ /* 0x000fe2000fffe03f */
[----:B------:R-:W-:Y:S01]  /*2530*/  IMAD.U32 R6, RZ, RZ, UR12 ;  /* 0x0000000cff067e24 */ /* 0x000fe2000f8e00ff */
[----:B------:R-:W-:-:S03]  /*2540*/  UIADD3 UR10, UR5, 0x302, URZ ;  /* 0x00000302050a7890 */ /* 0x000fc6000fffe03f */
[----:B------:R-:W-:Y:S01]  /*2550*/  UMOV UR14, UR8 ;  /* 0x00000008000e7c82 */ /* 0x000fe20008000000 */
[----:B------:R-:W-:Y:S01]  /*2560*/  UIADD3 UR8, UR5, 0x4, URZ ;  /* 0x0000000405087890 */ /* 0x000fe2000fffe03f */
[----:B------:R-:W-:Y:S01]  /*2570*/  UMOV UR9, 0x40000040 ;  /* 0x4000004000097882 */ /* 0x000fe20000000000 */
[----:B------:R-:W-:Y:S01]  /*2580*/  UMOV UR11, 0x40000040 ;  /* 0x40000040000b7882 */ /* 0x000fe20000000000 */
[----:B------:R-:W-:Y:S02]  /*2590*/  UIADD3 UR20, UR4, 0x800, URZ ;  /* 0x0000080004147890 */ /* 0x000fe4000fffe03f */
[----:B------:R-:W-:Y:S02]  /*25a0*/  UIADD3 UR22, UR5, 0x600, URZ ;  /* 0x0000060005167890 */ /* 0x000fe4000fffe03f */
[----:B------:R-:W-:Y:S02]  /*25b0*/  UIADD3 UR24, UR4, 0x802, URZ ;  /* 0x0000080204187890 */ /* 0x000fe4000fffe03f */
[----:B------:R-:W-:Y:S01]  /*25c0*/  UIADD3 UR26, UR5, 0x602, URZ ;  /* 0x00000602051a7890 */ /* 0x000fe2000fffe03f */
        /* <DEDUP_REMOVED lines=25> */
[----:B------:R-:W-:Y:S01]  /*2760*/  ULOP3.LUT UR7, UR7, 0x3000000, URZ, 0xfc, !UPT ;  /* 0x0300000007077892 */ /* 0x000fe2000f8efc3f */
        /* <DEDUP_REMOVED lines=35> */
[----:B------:R-:W-:Y:S02]  /*29a0*/  UIADD3 UR12, UR4, 0x404, URZ ;  /* 0x00000404040c7890 */ /* 0x000fe4000fffe03f */
[----:B------:R-:W-:Y:S01]  /*29b0*/  UIADD3 UR14, UR5, 0x304, URZ ;  /* 0x00000304050e7890 */ /* 0x000fe2000fffe03f */
[----:B------:R-:W-:Y:S01]  /*29c0*/  UMOV UR13, 0x40000040 ;  /* 0x40000040000d7882 */ /* 0x000fe20000000000 */
[----:B------:R-:W-:Y:S01]  /*29d0*/  UMOV UR15, 0x40000040 ;  /* 0x40000040000f7882 */ /* 0x000fe20000000000 */
[----:B------:R-:W-:Y:S01]  /*29e0*/  ULDC UR4, c[0x0][0xad0] ;  /* 0x0002b40000047ab9 */ /* 0x000fe20000000800 */
[----:B------:R-:W-:Y:S02]  /*29f0*/  WARPGROUP.DEPBAR.LE gsb0, 0x0 ;  /* 0x00008000000079c5 */ /* 0x000fe40000010000 */
[----:B------:R-:W-:-:S06]  /*2a00*/  WARPGROUP.ARRIVE ;  /* 0x00000000000079c5 */ /* 0x000fcc0000000000 */
[----:B------:R-:W-:Y:S01]  /*2a10*/  HGMMA.64x96x16.F32.BF16 R24, gdesc[UR8], R24, gsb0 ;  /* 0x01600000081879f0 */ /* 0x000fe20008001818 */
[----:B------:R-:W-:Y:S02]  /*2a20*/  UMOV UR11, 0x40000040 ;  /* 0x40000040000b7882 */ /* 0x000fe40000000000 */
[----:B------:R-:W-:Y:S02]  /*2a30*/  WARPGROUP.DEPBAR.LE gsb0, 0x0 ;  /* 0x00008000000079c5 */ /* 0x000fe40000010000 */
[----:B------:R-:W-:-:S06]  /*2a40*/  WARPGROUP.ARRIVE ;  /* 0x00000000000079c5 */ /* 0x000fcc0000000000 */
[----:B------:R-:W-:Y:S01]  /*2a50*/  HGMMA.64x96x16.F32.BF16 R24, gdesc[UR12], R24, gsb0 ;  /* 0x016000000c1879f0 */ /* 0x000fe20008001818 */
[----:B------:R-:W-:Y:S02]  /*2a60*/  UMOV UR15, 0x40000040 ;  /* 0x40000040000f7882 */ /* 0x000fe40000000000 */
        /* <DEDUP_REMOVED lines=51> */
[----:B---3--:R-:W-:Y:S01]  /*2da0*/  FMUL.FTZ R25, R34, UR4 ;  /* 0x0000000422197c20 */ /* 0x008fe20008410000 */
[----:B-1----:R-:W-:Y:S01]  /*2db0*/  FSEL R24, R24, -INF , P4 ;  /* 0xff80000018187808 */ /* 0x002fe20002000000 */
[----:B------:R-:W-:Y:S01]  /*2dc0*/  FMUL.FTZ R49, R49, UR4 ;  /* 0x0000000431317c20 */ /* 0x000fe20008410000 */
[----:B------:R-:W-:Y:S01]  /*2dd0*/  FMUL.FTZ R43, R43, UR4 ;  /* 0x000000042b2b7c20 */ /* 0x000fe20008410000 */
[----:B------:R-:W-:Y:S01]  /*2de0*/  FMUL.FTZ R50, R50, UR4 ;  /* 0x0000000432327c20 */ /* 0x000fe20008410000 */
[----:B------:R-:W-:Y:S01]  /*2df0*/  FMUL.FTZ R52, R52, UR4 ;  /* 0x0000000434347c20 */ /* 0x000fe20008410000 */
[----:B------:R-:W-:Y:S01]  /*2e00*/  FMUL.FTZ R53, R53, UR4 ;  /* 0x0000000435357c20 */ /* 0x000fe20008410000 */
[----:B------:R-:W1:Y:S01]  /*2e10*/  MUFU.TANH R28, R28 ;  /* 0x0000001c001c7308 */ /* 0x000e620000002400 */
[----:B----4-:R-:W-:Y:S01]  /*2e20*/  FSEL R26, R26, -INF , P5 ;  /* 0xff8000001a1a7808 */ /* 0x010fe20002800000 */
        /* <DEDUP_REMOVED lines=15> */
[----:B---3--:R-:W-:Y:S01]  /*2f20*/  FMUL.FTZ R29, R38, UR4 ;  /* 0x00000004261d7c20 */ /* 0x008fe20008410000 */
[----:B-1----:R-:W-:Y:S01]  /*2f30*/  FSEL R28, R28, -INF , P6 ;  /* 0xff8000001c1c7808 */ /* 0x002fe20003000000 */
[----:B------:R-:W-:Y:S01]  /*2f40*/  FMUL.FTZ R69, R69, UR4 ;  /* 0x0000000445457c20 */ /* 0x000fe20008410000 */
[----:B------:R-:W-:Y:S01]  /*2f50*/  FMUL.FTZ R62, R62, UR4 ;  /* 0x000000043e3e7c20 */ /* 0x000fe20008410000 */
[----:B------:R-:W-:Y:S01]  /*2f60*/  FMUL.FTZ R63, R63, UR4 ;  /* 0x000000043f3f7c20 */ /* 0x000fe20008410000 */
[----:B------:R-:W-:Y:S01]  /*2f70*/  FMUL.FTZ R66, R66, UR4 ;  /* 0x0000000442427c20 */ /* 0x000fe20008410000 */
[----:B------:R-:W-:Y:S01]  /*2f80*/  FMUL.FTZ R67, R67, UR4 ;  /* 0x0000000443437c20 */ /* 0x000fe20008410000 */
[----:B------:R-:W-:Y:S01]  /*2f90*/  MUFU.TANH R20, R20 ;  /* 0x0000001400147308 */ /* 0x000fe20000002400 */
[----:B----4-:R-:W-:Y:S01]  /*2fa0*/  FSEL R30, R30, -INF , P1 ;  /* 0xff8000001e1e7808 */ /* 0x010fe20000800000 */
[----:B------:R-:W-:Y:S01]  /*2fb0*/  FMUL.FTZ R70, R70, UR4 ;  /* 0x0000000446467c20 */ /* 0x000fe20008410000 */
[----:B------:R-:W-:-:S05]  /*2fc0*/  FMUL.FTZ R71, R71, UR4 ;  /* 0x0000000447477c20 */ /* 0x000fca0008410000 */
[----:B------:R-:W1:Y:S01]  /*2fd0*/  MUFU.TANH R34, R33 ;  /* 0x0000002100227308 */ /* 0x000e620000002400 */
[----:B-----5:R-:W-:-:S07]  /*2fe0*/  FSEL R32, R32, -INF , P2 ;  /* 0xff80000020207808 */ /* 0x020fce0001000000 */
[----:B------:R-:W3:Y:S08]  /*2ff0*/  MUFU.TANH R27, R27 ;  /* 0x0000001b001b7308 */ /* 0x000ef00000002400 */
[----:B------:R4:W-:Y:S01]  /*3000*/  MUFU.TANH R74, R29 ;  /* 0x0000001d004a7308 */ /* 0x0009e20000002400 */
[----:B-1----:R-:W-:-:S07]  /*3010*/  FSEL R34, R34, -INF , P3 ;  /* 0xff80000022227808 */ /* 0x002fce0001800000 */
[----:B------:R-:W-:Y:S01]  /*3020*/  MUFU.TANH R36, R36 ;  /* 0x0000002400247308 */ /* 0x000fe20000002400 */
[----:B----4-:R-:W-:Y:S02]  /*3030*/  FSEL R29, R21, -INF , P6 ;  /* 0xff800000151d7808 */ /* 0x010fe40003000000 */
[----:B------:R-:W-:Y:S02]  /*3040*/  FMNMX.FTZ R21, R24, R26, !PT ;  /* 0x0000001a18157209 */ /* 0x000fe40007810000 */
[----:B---3--:R-:W-:Y:S02]  /*3050*/  FSEL R27, R27, -INF , P5 ;  /* 0xff8000001b1b7808 */ /* 0x008fe40002800000 */
[----:B------:R-:W-:Y:S01]  /*3060*/  FMNMX.FTZ R21, R28, R21, !PT ;  /* 0x000000151c157209 */ /* 0x000fe20007810000 */
[----:B------:R-:W1:Y:S01]  /*3070*/  MUFU.TANH R38, R37 ;  /* 0x0000002500267308 */ /* 0x000e620000002400 */
[----:B------:R-:W-:Y:S02]  /*3080*/  ISETP.GT.AND P5, PT, R152, 0x19, PT ;  /* 0x000000199800780c */ /* 0x000fe40003fa4270 */
[----:B------:R-:W-:-:S02]  /*3090*/  FMNMX.FTZ R21, R30, R21, !PT ;  /* 0x000000151e157209 */ /* 0x000fc40007810000 */
[----:B------:R-:W-:Y:S02]  /*30a0*/  ISETP.GT.AND P6, PT, R152, 0x20, PT ;  /* 0x000000209800780c */ /* 0x000fe40003fc4270 */
[----:B------:R-:W-:Y:S01]  /*30b0*/  FMNMX.FTZ R21, R32, R21, !PT ;  /* 0x0000001520157209 */ /* 0x000fe20007810000 */
[----:B------:R3:W4:Y:S03]  /*30c0*/  MUFU.TANH R73, R25 ;  /* 0x0000001900497308 */ /* 0x0007260000002400 */
[----:B------:R-:W-:-:S05]  /*30d0*/  FMNMX.FTZ R21, R34, R21, !PT ;  /* 0x0000001522157209 */ /* 0x000fca0007810000 */
[----:B------:R-:W5:Y:S01]  /*30e0*/  MUFU.TANH R31, R31 ;  /* 0x0000001f001f7308 */ /* 0x000f620000002400 */
[----:B---3--:R-:W-:Y:S01]  /*30f0*/  FMUL.FTZ R25, R42, UR4 ;  /* 0x000000042a197c20 */ /* 0x008fe20008410000 */
[----:B-1----:R-:W-:Y:S01]  /*3100*/  FSEL R38, R38, -INF , P5 ;  /* 0xff80000026267808 */ /* 0x002fe20002800000 */
[----:B------:R-:W-:-:S05]  /*3110*/  ULDC UR4, c[0x0][0xa80] ;  /* 0x0002a00000047ab9 */ /* 0x000fca0000000800 */
[----:B------:R-:W1:Y:S01]  /*3120*/  MUFU.TANH R40, R40 ;  /* 0x0000002800287308 */ /* 0x000e620000002400 */
[----:B----4-:R-:W-:Y:S02]  /*3130*/  FSEL R33, R73, -INF , P2 ;  /* 0xff80000049217808 */ /* 0x010fe40001000000 */
[----:B------:R-:W-:-:S05]  /*3140*/  ISETP.GT.AND P2, PT, R152, 0x28, PT ;  /* 0x000000289800780c */ /* 0x000fca0003f44270 */
[----:B------:R3:W4:Y:S01]  /*3150*/  MUFU.TANH R76, R25 ;  /* 0x00000019004c7308 */ /* 0x0007220000002400 */
[----:B-----5:R-:W-:Y:S02]  /*3160*/  FSEL R31, R31, -INF , P1 ;  /* 0xff8000001f1f7808 */ /* 0x020fe40000800000 */
[----:B------:R-:W-:-:S05]  /*3170*/  ISETP.GT.AND P1, PT, R152, 0x21, PT ;  /* 0x000000219800780c */ /* 0x000fca0003f24270 */
[----:B------:R4:W5:Y:S01]  /*3180*/  MUFU.TANH R42, R41 ;  /* 0x00000029002a7308 */ /* 0x0009620000002400 */
[----:B---3--:R-:W-:Y:S02]  /*3190*/  FSEL R25, R20, -INF , P4 ;  /* 0xff80000014197808 */ /* 0x008fe40002000000 */
[----:B------:R-:W-:Y:S02]  /*31a0*/  ISETP.GT.AND P4, PT, R152, 0x18, PT ;  /* 0x000000189800780c */ /* 0x000fe40003f84270 */
[----:B-1----:R-:W-:Y:S02]  /*31b0*/  FSEL R40, R40, -INF , P6 ;  /* 0xff80000028287808 */ /* 0x002fe40003000000 */
[----:B------:R-:W-:Y:S01]  /*31c0*/  FSEL R36, R36, -INF , P4 ;  /* 0xff80000024247808 */ /* 0x000fe20002000000 */
[----:B------:R-:W-:Y:S01]  /*31d0*/  MUFU.TANH R35, R35 ;  /* 0x0000002300237308 */ /* 0x000fe20000002400 */
[----:B----4-:R-:W-:Y:S02]  /*31e0*/  FSEL R41, R76, -INF , P6 ;  /* 0xff8000004c297808 */ /* 0x010fe40003000000 */
[----:B------:R-:W-:-:S02]  /*31f0*/  FMNMX.FTZ R21, R36, R21, !PT ;  /* 0x0000001524157209 */ /* 0x000fc40007810000 */
[----:B------:R-:W-:Y:S02]  /*3200*/  ISETP.GT.AND P6, PT, R152, 0x38, PT ;  /* 0x000000389800780c */ /* 0x000fe40003fc4270 */
[----:B------:R-:W-:Y:S01]  /*3210*/  FMNMX.FTZ R21, R38, R21, !PT ;  /* 0x0000001526157209 */ /* 0x000fe20007810000 */
[----:B------:R-:W1:Y:S01]  /*3220*/  MUFU.TANH R44, R44 ;  /* 0x0000002c002c7308 */ /* 0x000e620000002400 */
[----:B-----5:R-:W-:Y:S02]  /*3230*/  FSEL R42, R42, -INF , P1 ;  /* 0xff8000002a2a7808 */ /* 0x020fe40000800000 */
[----:B------:R-:W-:Y:S02]  /*3240*/  FMNMX.FTZ R21, R40, R21, !PT ;  /* 0x0000001528157209 */ /* 0x000fe40007810000 */
[----:B------:R-:W-:Y:S02]  /*3250*/  FMNMX.FTZ R20, R25, R27, !PT ;  /* 0x0000001b19147209 */ /* 0x000fe40007810000 */
[----:B------:R-:W-:Y:S01]  /*3260*/  FMNMX.FTZ R21, R42, R21, !PT ;  /* 0x000000152a157209 */ /* 0x000fe20007810000 */
[----:B------:R-:W3:Y:S01]  /*3270*/  MUFU.TANH R46, R46 ;  /* 0x0000002e002e7308 */ /* 0x000ee20000002400 */
[----:B------:R-:W-:-:S04]  /*3280*/  FMNMX.FTZ R20, R29, R20, !PT ;  /* 0x000000141d147209 */ /* 0x000fc80007810000 */
[----:B------:R-:W-:-:S03]  /*3290*/  FMNMX.FTZ R20, R31, R20, !PT ;  /* 0x000000141f147209 */ /* 0x000fc60007810000 */
[----:B------:R-:W4:Y:S01]  /*32a0*/  MUFU.TANH R45, R45 ;  /* 0x0000002d002d7308 */ /* 0x000f220000002400 */
[----:B-1----:R-:W-:Y:S02]  /*32b0*/  FSEL R44, R44, -INF , P2 ;  /* 0xff8000002c2c7808 */ /* 0x002fe40001000000 */
[----:B------:R-:W-:Y:S02]  /*32c0*/  FMNMX.FTZ R20, R33, R20, !PT ;  /* 0x0000001421147209 */ /* 0x000fe40007810000 */
[----:B------:R-:W-:-:S03]  /*32d0*/  FMNMX.FTZ R21, R44, R21, !PT ;  /* 0x000000152c157209 */ /* 0x000fc60007810000 */
[----:B------:R1:W5:Y:S01]  /*32e0*/  MUFU.TANH R75, R39 ;  /* 0x00000027004b7308 */ /* 0x0003620000002400 */
[----:B---3--:R-:W-:Y:S02]  /*32f0*/  FSEL R163, R46, -INF , P2 ;  /* 0xff8000002ea37808 */ /* 0x008fe40001000000 */
[----:B------:R-:W-:-:S05]  /*3300*/  ISETP.GT.AND P2, PT, R152, 0x40, PT ;  /* 0x000000409800780c */ /* 0x000fca0003f44270 */
[----:B------:R-:W3:Y:S01]  /*3310*/  MUFU.TANH R48, R48 ;  /* 0x0000003000307308 */ /* 0x000ee20000002400 */
[----:B-1----:R-:W-:Y:S02]  /*3320*/  FSEL R39, R35, -INF , P3 ;  /* 0xff80000023277808 */ /* 0x002fe40001800000 */
[----:B------:R-:W-:Y:S02]  /*3330*/  ISETP.GT.AND P3, PT, R152, 0x29, PT ;  /* 0x000000299800780c */ /* 0x000fe40003f64270 */
[----:B------:R-:W-:Y:S02]  /*3340*/  FSEL R35, R74, -INF , P4 ;  /* 0xff8000004a237808 */ /* 0x000fe40002000000 */
[----:B------:R-:W-:Y:S01]  /*3350*/  ISETP.GT.AND P4, PT, R152, 0x30, PT ;  /* 0x000000309800780c */ /* 0x000fe20003f84270 */
[----:B------:R-:W1:Y:S01]  /*3360*/  MUFU.TANH R49, R49 ;  /* 0x0000003100317308 */ /* 0x000e620000002400 */
[----:B----4-:R-:W-:Y:S02]  /*3370*/  FSEL R46, R45, -INF , P3 ;  /* 0xff8000002d2e7808 */ /* 0x010fe40001800000 */
[----:B-----5:R-:W-:-:S02]  /*3380*/  FSEL R37, R75, -INF , P5 ;  /* 0xff8000004b257808 */ /* 0x020fc40002800000 */
[----:B------:R-:W-:Y:S02]  /*3390*/  ISETP.GT.AND P5, PT, R152, 0x31, PT ;  /* 0x000000319800780c */ /* 0x000fe40003fa4270 */
[----:B------:R-:W-:Y:S01]  /*33a0*/  FMNMX.FTZ R21, R46, R21, !PT ;  /* 0x000000152e157209 */ /* 0x000fe20007810000 */
[----:B------:R-:W4:Y:S01]  /*33b0*/  MUFU.TANH R43, R43 ;  /* 0x0000002b002b7308 */ /* 0x000f220000002400 */
[----:B---3--:R-:W-:Y:S02]  /*33c0*/  FSEL R48, R48, -INF , P4 ;  /* 0xff80000030307808 */ /* 0x008fe40002000000 */
[----:B------:R-:W-:Y:S02]  /*33d0*/  FMNMX.FTZ R20, R39, R20, !PT ;  /* 0x0000001427147209 */ /* 0x000fe40007810000 */
[----:B------:R-:W-:Y:S02]  /*33e0*/  FMNMX.FTZ R21, R48, R21, !PT ;  /* 0x0000001530157209 */ /* 0x000fe40007810000 */
[----:B------:R-:W-:Y:S01]  /*33f0*/  FMNMX.FTZ R20, R35, R20, !PT ;  /* 0x0000001423147209 */ /* 0x000fe20007810000 */
[----:B------:R-:W3:Y:S01]  /*3400*/  MUFU.TANH R50, R50 ;  /* 0x0000003200327308 */ /* 0x000ee20000002400 */
[----:B-1----:R-:W-:-:S02]  /*3410*/  FSEL R192, R49, -INF , P5 ;  /* 0xff80000031c07808 */ /* 0x002fc40002800000 */
[----:B------:R-:W-:Y:S02]  /*3420*/  FMNMX.FTZ R20, R37, R20, !PT ;  /* 0x0000001425147209 */ /* 0x000fe40007810000 */
[----:B------:R-:W-:Y:S02]  /*3430*/  FMNMX.FTZ R21, R192, R21, !PT ;  /* 0x00000015c0157209 */ /* 0x000fe40007810000 */
[----:B------:R-:W-:Y:S01]  /*3440*/  FMNMX.FTZ R20, R41, R20, !PT ;  /* 0x0000001429147209 */ /* 0x000fe20007810000 */
[----:B------:R-:W1:Y:S01]  /*3450*/  MUFU.TANH R52, R52 ;  /* 0x0000003400347308 */ /* 0x000e620000002400 */
[----:B----4-:R-:W-:Y:S02]  /*3460*/  FSEL R43, R43, -INF , P1 ;  /* 0xff8000002b2b7808 */ /* 0x010fe40000800000 */
[----:B------:R-:W-:Y:S02]  /*3470*/  ISETP.GT.AND P1, PT, R152, 0x39, PT ;  /* 0x000000399800780c */ /* 0x000fe40003f24270 */
[----:B------:R-:W-:-:S03]  /*3480*/  FMNMX.FTZ R20, R43, R20, !PT ;  /* 0x000000142b147209 */ /* 0x000fc60007810000 */
[----:B------:R-:W4:Y:S01]  /*3490*/  MUFU.TANH R53, R53 ;  /* 0x0000003500357308 */ /* 0x000f220000002400 */
[----:B---3--:R-:W-:Y:S02]  /*34a0*/  FSEL R169, R50, -INF , P4 ;  /* 0xff80000032a97808 */ /* 0x008fe40002000000 */
[----:B------:R-:W-:-:S05]  /*34b0*/  ISETP.GT.AND P4, PT, R152, 0x48, PT ;  /* 0x000000489800780c */ /* 0x000fca0003f84270 */
[----:B------:R-:W3:Y:S01]  /*34c0*/  MUFU.TANH R47, R47 ;  /* 0x0000002f002f7308 */ /* 0x000ee20000002400 */
[----:B-1----:R-:W-:-:S04]  /*34d0*/  FSEL R50, R52, -INF , P6 ;  /* 0xff80000034327808 */ /* 0x002fc80003000000 */
[----:B------:R-:W-:-:S03]  /*34e0*/  FMNMX.FTZ R21, R50, R21, !PT ;  /* 0x0000001532157209 */ /* 0x000fc60007810000 */
[----:B------:R-:W1:Y:S01]  /*34f0*/  MUFU.TANH R56, R56 ;  /* 0x0000003800387308 */ /* 0x000e620000002400 */
[----:B----4-:R-:W-:-:S04]  /*3500*/  FSEL R52, R53, -INF , P1 ;  /* 0xff80000035347808 */ /* 0x010fc80000800000 */
        /* <DEDUP_REMOVED lines=8> */
[----:B----4-:R-:W-:Y:S02]  /*3590*/  FSEL R171, R54, -INF , P6 ;  /* 0xff80000036ab7808 */ /* 0x010fe40003000000 */
[----:B------:R-:W-:-:S05]  /*35a0*/  ISETP.GT.AND P6, PT, R152, 0x50, PT ;  /* 0x000000509800780c */ /* 0x000fca0003fc4270 */
[----:B------:R-:W4:Y:S01]  /*35b0*/  MUFU.TANH R60, R60 ;  /* 0x0000003c003c7308 */ /* 0x000f220000002400 */
[----:B---3--:R-:W-:-:S04]  /*35c0*/  FSEL R54, R57, -INF , P3 ;  /* 0xff80000039367808 */ /* 0x008fc80001800000 */
[----:B------:R-:W-:-:S03]  /*35d0*/  FMNMX.FTZ R21, R54, R21, !PT ;  /* 0x0000001536157209 */ /* 0x000fc60007810000 */
[----:B------:R-:W3:Y:S01]  /*35e0*/  MUFU.TANH R58, R58 ;  /* 0x0000003a003a7308 */ /* 0x000ee20000002400 */
[----:B-1----:R-:W-:Y:S02]  /*35f0*/  FSEL R170, R51, -INF , P5 ;  /* 0xff80000033aa7808 */ /* 0x002fe40002800000 */
[----:B------:R-:W-:-:S05]  /*3600*/  ISETP.GT.AND P5, PT, R152, 0x49, PT ;  /* 0x000000499800780c */ /* 0x000fca0003fa4270 */
        /* <DEDUP_REMOVED lines=26> */
[----:B------:R-:W-:Y:S02]  /*37b0*/  FMNMX.FTZ R45, R176, R21, !PT ;  /* 0x00000015b02d7209 */ /* 0x000fe40007810000 */
[----:B------:R-:W-:Y:S01]  /*37c0*/  FMNMX.FTZ R21, R163, R20, !PT ;  /* 0x00000014a3157209 */ /* 0x000fe20007810000 */
[----:B------:R-:W1:Y:S01]  /*37d0*/  MUFU.TANH R66, R66 ;  /* 0x0000004200427308 */ /* 0x000e620000002400 */
[----:B----4-:R-:W-:Y:S01]  /*37e0*/  FSEL R184, R62, -INF , P4 ;  /* 0xff8000003eb87808 */ /* 0x010fe20002000000 */
[----:B------:R-:W4:Y:S01]  /*37f0*/  SHFL.BFLY PT, R68, R45, 0x2, 0x1f ;  /* 0x0c401f002d447f89 */ /* 0x000f2200000e0000 */
[----:B------:R-:W-:-:S04]  /*3800*/  FMNMX.FTZ R20, R172, R21, !PT ;  /* 0x00000015ac147209 */ /* 0x000fc80007810000 */
[----:B------:R-:W-:Y:S01]  /*3810*/  FMNMX.FTZ R21, R169, R20, !PT ;  /* 0x00000014a9157209 */ /* 0x000fe20007810000 */
[----:B------:R-:W5:Y:S01]  /*3820*/  MUFU.TANH R67, R67 ;  /* 0x0000004300437308 */ /* 0x000f620000002400 */
[----:B---3--:R-:W-:Y:S02]  /*3830*/  FSEL R182, R63, -INF , P5 ;  /* 0xff8000003fb67808 */ /* 0x008fe40002800000 */
[----:B------:R-:W-:-:S04]  /*3840*/  FMNMX.FTZ R20, R170, R21, !PT ;  /* 0x00000015aa147209 */ /* 0x000fc80007810000 */
[----:B------:R-:W-:Y:S01]  /*3850*/  FMNMX.FTZ R20, R171, R20, !PT ;  /* 0x00000014ab147209 */ /* 0x000fe20007810000 */
[----:B------:R-:W3:Y:S01]  /*3860*/  MUFU.TANH R70, R70 ;  /* 0x0000004600467308 */ /* 0x000ee20000002400 */
[----:B-1----:R-:W-:Y:S02]  /*3870*/  FSEL R186, R66, -INF , P6 ;  /* 0xff80000042ba7808 */ /* 0x002fe40003000000 */
[----:B------:R-:W-:-:S04]  /*3880*/  FMNMX.FTZ R21, R177, R20, !PT ;  /* 0x00000014b1157209 */ /* 0x000fc80007810000 */
[----:B------:R-:W-:Y:S01]  /*3890*/  FMNMX.FTZ R21, R168, R21, !PT ;  /* 0x00000015a8157209 */ /* 0x000fe20007810000 */
[----:B------:R-:W1:Y:S01]  /*38a0*/  MUFU.TANH R71, R71 ;  /* 0x0000004700477308 */ /* 0x000e620000002400 */
[----:B-----5:R-:W-:Y:S02]  /*38b0*/  FSEL R180, R67, -INF , P1 ;  /* 0xff80000043b47808 */ /* 0x020fe40000800000 */
[----:B----4-:R-:W-:Y:S02]  /*38c0*/  FMNMX.FTZ R68, R45, R68, !PT ;  /* 0x000000442d447209 */ /* 0x010fe40007810000 */
[----:B------:R-:W-:-:S03]  /*38d0*/  FMNMX.FTZ R21, R166, R21, !PT ;  /* 0x00000015a6157209 */ /* 0x000fc60007810000 */
[----:B------:R-:W4:Y:S01]  /*38e0*/  SHFL.BFLY PT, R45, R68, 0x1, 0x1f ;  /* 0x0c201f00442d7f89 */ /* 0x000f2200000e0000 */
[----:B------:R-:W-:Y:S02]  /*38f0*/  FMNMX.FTZ R21, R184, R21, !PT ;  /* 0x00000015b8157209 */ /* 0x000fe40007810000 */
[----:B---3--:R-:W-:Y:S02]  /*3900*/  FSEL R181, R70, -INF , P2 ;  /* 0xff80000046b57808 */ /* 0x008fe40001000000 */
[----:B------:R-:W-:-:S04]  /*3910*/  FMNMX.FTZ R21, R182, R21, !PT ;  /* 0x00000015b6157209 */ /* 0x000fc80007810000 */
[----:B------:R-:W-:Y:S02]  /*3920*/  FMNMX.FTZ R21, R186, R21, !PT ;  /* 0x00000015ba157209 */ /* 0x000fe40007810000 */
[----:B-1----:R-:W-:Y:S02]  /*3930*/  FSEL R187, R71, -INF , P3 ;  /* 0xff80000047bb7808 */ /* 0x002fe40001800000 */
[----:B------:R-:W-:Y:S01]  /*3940*/  FMNMX.FTZ R20, R180, R21, !PT ;  /* 0x00000015b4147209 */ /* 0x000fe20007810000 */
[----:B------:R-:W-:Y:S01]  /*3950*/  IMAD.U32 R21, RZ, RZ, UR4 ;  /* 0x00000004ff157e24 */ /* 0x000fe2000f8e00ff */
[----:B------:R-:W-:Y:S02]  /*3960*/  UIMAD UR4, UR36, 0xc00, UR7 ;  /* 0x00000c00240478a4 */ /* 0x000fe4000f8e0207 */
[----:B------:R-:W-:Y:S02]  /*3970*/  FMNMX.FTZ R62, R181, R20, !PT ;  /* 0x00000014b53e7209 */ /* 0x000fe40007810000 */
[----:B------:R-:W-:-:S02]  /*3980*/  UIADD3 UR6, UR4, 0x80, URZ ;  /* 0x0000008004067890 */ /* 0x000fc4000fffe03f */
[----:B------:R-:W-:Y:S01]  /*3990*/  FMNMX.FTZ R62, R187, R62, !PT ;  /* 0x0000003ebb3e7209 */ /* 0x000fe20007810000 */
[----:B------:R-:W-:Y:S01]  /*39a0*/  UMOV UR10, UR4 ;  /* 0x00000004000a7c82 */ /* 0x000fe20008000000 */
[----:B----4-:R-:W-:-:S03]  /*39b0*/  FMNMX.FTZ R20, R68, R45, !PT ;  /* 0x0000002d44147209 */ /* 0x010fc60007810000 */
[----:B------:R-:W1:Y:S01]  /*39c0*/  SHFL.BFLY PT, R45, R62, 0x2, 0x1f ;  /* 0x0c401f003e2d7f89 */ /* 0x000e6200000e0000 */
[----:B------:R-:W-:Y:S01]  /*39d0*/  UMOV UR14, UR6 ;  /* 0x00000006000e7c82 */ /* 0x000fe20008000000 */
[C---:B------:R-:W-:Y:S01]  /*39e0*/  FSETP.NEU.FTZ.AND P1, PT, R20.reuse, -INF , PT ;  /* 0xff8000001400780b */ /* 0x040fe20003f3d000 */
[----:B------:R-:W-:Y:S01]  /*39f0*/  FMUL.FTZ R47, R20, R21 ;  /* 0x00000015142f7220 */ /* 0x000fe20000410000 */
[----:B------:R-:W-:-:S04]  /*3a00*/  UIADD3 UR6, UR4, 0x100, URZ ;  /* 0x0000010004067890 */ /* 0x000fc8000fffe03f */
[----:B------:R-:W-:-:S05]  /*3a10*/  FSEL R47, R47, RZ, P1 ;  /* 0x000000ff2f2f7208 */ /* 0x000fca0000800000 */
        /* <DEDUP_REMOVED lines=10> */
[--C-:B------:R-:W-:Y:S01]  /*3ac0*/  FFMA.FTZ R42, R42, R21, -R47.reuse ;  /* 0x000000152a2a7223 */ /* 0x100fe2000001082f */
[----:B-1----:R-:W-:Y:S01]  /*3ad0*/  FMNMX.FTZ R45, R62, R45, !PT ;  /* 0x0000002d3e2d7209 */ /* 0x002fe20007810000 */
[----:B------:R-:W-:Y:S01]  /*3ae0*/  MUFU.EX2 R49, R26 ;  /* 0x0000001a00317308 */ /* 0x000fe20000000800 */
[-CC-:B------:R-:W-:Y:S01]  /*3af0*/  FFMA.FTZ R44, R44, R21.reuse, -R47.reuse ;  /* 0x000000152c2c7223 */ /* 0x180fe2000001082f */
[-CC-:B------:R-:W-:Y:S01]  /*3b00*/  FFMA.FTZ R46, R46, R21.reuse, -R47.reuse ;  /* 0x000000152e2e7223 */ /* 0x180fe2000001082f */
[-CC-:B------:R-:W-:Y:S01]  /*3b10*/  FFMA.FTZ R193, R48, R21.reuse, -R47.reuse ;  /* 0x0000001530c17223 */ /* 0x180fe2000001082f */
[----:B------:R-:W1:Y:S01]  /*3b20*/  SHFL.BFLY PT, R164, R45, 0x1, 0x1f ;  /* 0x0c201f002da47f89 */ /* 0x000e6200000e0000 */
        /* <DEDUP_REMOVED lines=12> */
[----:B------:R-:W-:-:S07]  /*3bf0*/  FFMA.FTZ R176, R176, R21, -R47 ;  /* 0x00000015b0b07223 */ /* 0x000fce000001082f */
[----:B------:R-:W-:Y:S01]  /*3c00*/  MUFU.EX2 R32, R32 ;  /* 0x0000002000207308 */ /* 0x000fe20000000800 */
[----:B-1----:R-:W-:-:S04]  /*3c10*/  FMNMX.FTZ R164, R45, R164, !PT ;  /* 0x000000a42da47209 */ /* 0x002fc80007810000 */
[C---:B------:R-:W-:Y:S01]  /*3c20*/  FSETP.NEU.FTZ.AND P1, PT, R164.reuse, -INF , PT ;  /* 0xff800000a400780b */ /* 0x040fe20003f3d000 */
[----:B------:R-:W-:Y:S02]  /*3c30*/  FMUL.FTZ R178, R164, R21 ;  /* 0x00000015a4b27220 */ /* 0x000fe40000410000 */
[----:B------:R-:W1:Y:S01]  /*3c40*/  MUFU.EX2 R53, R34 ;  /* 0x0000002200357308 */ /* 0x000e620000000800 */
[----:B---3--:R-:W-:Y:S02]  /*3c50*/  F2FP.BF16.F32.PACK_AB R154, R51, R28 ;  /* 0x0000001c339a723e */ /* 0x008fe400000010ff */
[----:B------:R-:W-:Y:S02]  /*3c60*/  FSEL R178, R178, RZ, P1 ;  /* 0x000000ffb2b27208 */ /* 0x000fe40000800000 */
[----:B0-----:R-:W-:-:S03]  /*3c70*/  LOP3.LUT P1, RZ, R77, 0x7f, RZ, 0xc0, !PT ;  /* 0x0000007f4dff7812 */ /* 0x001fc6000782c0ff */
[----:B------:R-:W-:Y:S01]  /*3c80*/  MUFU.EX2 R36, R36 ;  /* 0x0000002400247308 */ /* 0x000fe20000000800 */
[-CC-:B------:R-:W-:Y:S01]  /*3c90*/  FFMA.FTZ R25, R25, R21.reuse, -R178.reuse ;  /* 0x0000001519197223 */ /* 0x180fe200000108b2 */
[-CC-:B------:R-:W-:Y:S01]  /*3ca0*/  FFMA.FTZ R27, R27, R21.reuse, -R178.reuse ;  /* 0x000000151b1b7223 */ /* 0x180fe200000108b2 */
[-CC-:B------:R-:W-:Y:S01]  /*3cb0*/  FFMA.FTZ R29, R29, R21.reuse, -R178.reuse ;  /* 0x000000151d1d7223 */ /* 0x180fe200000108b2 */
[-CC-:B------:R-:W-:Y:S01]  /*3cc0*/  FFMA.FTZ R31, R31, R21.reuse, -R178.reuse ;  /* 0x000000151f1f7223 */ /* 0x180fe200000108b2 */
[----:B------:R-:W-:Y:S01]  /*3cd0*/  SHF.R.U32.HI R77, RZ, 0x7, R77 ;  /* 0x00000007ff4d7819 */ /* 0x000fe2000001164d */
[-CC-:B------:R-:W-:Y:S01]  /*3ce0*/  FFMA.FTZ R33, R33, R21.reuse, -R178.reuse ;  /* 0x0000001521217223 */ /* 0x180fe200000108b2 */
[-CC-:B------:R-:W-:Y:S01]  /*3cf0*/  FFMA.FTZ R39, R39, R21.reuse, -R178.reuse ;  /* 0x0000001527277223 */ /* 0x180fe200000108b2 */
[----:B------:R0:W-:Y:S01]  /*3d00*/  MUFU.EX2 R26, R27 ;  /* 0x0000001b001a7308 */ /* 0x0001e20000000800 */
[----:B------:R-:W-:Y:S01]  /*3d10*/  IADD3 R167, -R77, 0xb, RZ ;  /* 0x0000000b4da77810 */ /* 0x000fe20007ffe1ff */
[----:B------:R-:W-:Y:S01]  /*3d20*/  FFMA.FTZ R35, R35, R21, -R178 ;  /* 0x0000001523237223 */ /* 0x000fe200000108b2 */
[----:B------:R-:W-:-:S02]  /*3d30*/  @!P1 VIADD R24, R0, 0x32440 ;  /* 0x0003244000189836 */ /* 0x000fc40000000000 */
[-CC-:B------:R-:W-:Y:S01]  /*3d40*/  FFMA.FTZ R37, R37, R21.reuse, -R178.reuse ;  /* 0x0000001525257223 */ /* 0x180fe200000108b2 */
[-CC-:B------:R-:W-:Y:S01]  /*3d50*/  FFMA.FTZ R41, R41, R21.reuse, -R178.reuse ;  /* 0x0000001529297223 */ /* 0x180fe200000108b2 */
[-C--:B------:R-:W-:Y:S01]  /*3d60*/  FFMA.FTZ R43, R43, R21.reuse, -R178 ;  /* 0x000000152b2b7223 */ /* 0x080fe200000108b2 */
[----:B-1----:R-:W-:Y:S01]  /*3d70*/  F2FP.BF16.F32.PACK_AB R156, R53, R32 ;  /* 0x00000020359c723e */ /* 0x002fe200000010ff */
[----:B------:R-:W1:Y:S01]  /*3d80*/  MUFU.EX2 R25, R25 ;  /* 0x0000001900197308 */ /* 0x000e620000000800 */
[----:B0-----:R-:W-:Y:S01]  /*3d90*/  FADD.FTZ R27, R152, R49 ;  /* 0x00000031981b7221 */ /* 0x001fe20000010000 */
[----:B------:R-:W-:Y:S01]  /*3da0*/  @!P1 PRMT R24, RZ, 0x654, R24 ;  /* 0x00000654ff189816 */ /* 0x000fe20000000018 */
[----:B------:R0:W-:Y:S06]  /*3db0*/  BAR.ARV R167, 0x100 ;  /* 0x000400a70000751d */ /* 0x0001ec0000002000 */
[----:B------:R-:W-:Y:S01]  /*3dc0*/  FADD.FTZ R34, R28, R27 ;  /* 0x0000001b1c227221 */ /* 0x000fe20000010000 */
[----:B------:R-:W-:Y:S01]  /*3dd0*/  MUFU.EX2 R29, R29 ;  /* 0x0000001d001d7308 */ /* 0x000fe20000000800 */
[----:B------:R3:W-:Y:S01]  /*3de0*/  @!P1 SYNCS.ARRIVE.TRANS64.RED.A1T0 RZ, [R24+URZ], RZ ;  /* 0x000000ff18ff99a7 */ /* 0x0007e2000810043f */
[----:B------:R-:W-:Y:S01]  /*3df0*/  F2FP.BF16.F32.PACK_AB R152, R49, R152 ;  /* 0x000000983198723e */ /* 0x000fe200000010ff */
[----:B------:R-:W-:Y:S01]  /*3e00*/  FADD.FTZ R27, R51, R34 ;  /* 0x00000022331b7221 */ /* 0x000fe20000010000 */
[-CC-:B------:R-:W-:Y:S01]  /*3e10*/  FFMA.FTZ R163, R163, R21.reuse, -R178.reuse ;  /* 0x00000015a3a37223 */ /* 0x180fe200000108b2 */
[-CC-:B------:R-:W-:Y:S01]  /*3e20*/  FFMA.FTZ R186, R186, R21.reuse, -R178.reuse ;  /* 0x00000015baba7223 */ /* 0x180fe200000108b2 */
[--C-:B------:R-:W-:Y:S01]  /*3e30*/  FFMA.FTZ R180, R180, R21, -R178.reuse ;  /* 0x00000015b4b47223 */ /* 0x100fe200000108b2 */
[----:B------:R-:W-:Y:S01]  /*3e40*/  FADD.FTZ R34, R32, R27 ;  /* 0x0000001b20227221 */ /* 0x000fe20000010000 */
[----:B------:R4:W5:Y:S01]  /*3e50*/  MUFU.EX2 R55, R38 ;  /* 0x0000002600377308 */ /* 0x0009620000000800 */
[----:B-1----:R-:W-:Y:S01]  /*3e60*/  F2FP.BF16.F32.PACK_AB R153, R26, R25 ;  /* 0x000000191a99723e */ /* 0x002fe200000010ff */
[----:B------:R-:W-:Y:S01]  /*3e70*/  FFMA.FTZ R181, R181, R21, -R178 ;  /* 0x00000015b5b57223 */ /* 0x000fe200000108b2 */
[----:B------:R-:W-:Y:S01]  /*3e80*/  FADD.FTZ R27, R53, R34 ;  /* 0x00000022351b7221 */ /* 0x000fe20000010000 */
[----:B------:R-:W-:-:S04]  /*3e90*/  @!P1 VIADD R0, R0, 0x32460 ;  /* 0x0003246000009836 */ /* 0x000fc80000000000 */
[----:B------:R-:W1:Y:S01]  /*3ea0*/  MUFU.EX2 R30, R31 ;  /* 0x0000001f001e7308 */ /* 0x000e620000000800 */
[----:B----4-:R-:W-:Y:S01]  /*3eb0*/  FADD.FTZ R38, R25, R26 ;  /* 0x0000001a19267221 */ /* 0x010fe20000010000 */
[----:B------:R-:W-:-:S06]  /*3ec0*/  @!P1 PRMT R0, RZ, 0x654, R0 ;  /* 0x00000654ff009816 */ /* 0x000fcc0000000000 */
[----:B------:R-:W4:Y:S01]  /*3ed0*/  MUFU.EX2 R40, R40 ;  /* 0x0000002800287308 */ /* 0x000f220000000800 */
[----:B-----5:R-:W-:-:S07]  /*3ee0*/  F2FP.BF16.F32.PACK_AB R158, R55, R36 ;  /* 0x00000024379e723e */ /* 0x020fce00000010ff */
[----:B------:R-:W5:Y:S01]  /*3ef0*/  MUFU.EX2 R33, R33 ;  /* 0x0000002100217308 */ /* 0x000f620000000800 */
[----:B-1----:R-:W-:-:S07]  /*3f00*/  F2FP.BF16.F32.PACK_AB R155, R30, R29 ;  /* 0x0000001d1e9b723e */ /* 0x002fce00000010ff */
[----:B------:R1:W2:Y:S08]  /*3f10*/  MUFU.EX2 R45, R42 ;  /* 0x0000002a002d7308 */ /* 0x0002b00000000800 */
[----:B---3--:R-:W3:Y:S01]  /*3f20*/  MUFU.EX2 R24, R39 ;  /* 0x0000002700187308 */ /* 0x008ee20000000800 */
[----:B-1----:R-:W-:Y:S01]  /*3f30*/  FADD.FTZ R42, R36, R27 ;  /* 0x0000001b242a7221 */ /* 0x002fe20000010000 */
[----:B------:R-:W-:-:S03]  /*3f40*/  FADD.FTZ R27, R29, R38 ;  /* 0x000000261d1b7221 */ /* 0x000fc60000010000 */
[----:B------:R-:W-:Y:S01]  /*3f50*/  FADD.FTZ R31, R55, R42 ;  /* 0x0000002a371f7221 */ /* 0x000fe20000010000 */
[----:B------:R-:W-:Y:S02]  /*3f60*/  FADD.FTZ R38, R30, R27 ;  /* 0x0000001b1e267221 */ /* 0x000fe40000010000 */
[----:B------:R-:W1:Y:S01]  /*3f70*/  MUFU.EX2 R35, R35 ;  /* 0x0000002300237308 */ /* 0x000e620000000800 */
[----:B----4-:R-:W-:Y:S01]  /*3f80*/  FADD.FTZ R28, R40, R31 ;  /* 0x0000001f281c7221 */ /* 0x010fe20000010000 */
[----:B-----5:R-:W-:Y:S01]  /*3f90*/  FADD.FTZ R27, R33, R38 ;  /* 0x00000026211b7221 */ /* 0x020fe20000010000 */
[C---:B--2---:R-:W-:Y:S02]  /*3fa0*/  F2FP.BF16.F32.PACK_AB R160, R45.reuse, R40 ;  /* 0x000000282da0723e */ /* 0x044fe400000010ff */
[----:B------:R-:W-:-:S03]  /*3fb0*/  FADD.FTZ R31, R45, R28 ;  /* 0x0000001c2d1f7221 */ /* 0x000fc60000010000 */
[----:B------:R-:W2:Y:S01]  /*3fc0*/  MUFU.EX2 R34, R37 ;  /* 0x0000002500227308 */ /* 0x000ea20000000800 */
[C---:B---3--:R-:W-:Y:S01]  /*3fd0*/  FADD.FTZ R32, R24.reuse, R27 ;  /* 0x0000001b18207221 */ /* 0x048fe20000010000 */
[----:B------:R-:W-:-:S06]  /*3fe0*/  F2FP.BF16.F32.PACK_AB R157, R24, R33 ;  /* 0x00000021189d723e */ /* 0x000fcc00000010ff */
        /* <DEDUP_REMOVED lines=12> */
[----:B------:R-:W-:Y:S01]  /*40b0*/  MUFU.EX2 R193, R193 ;  /* 0x000000c100c17308 */ /* 0x000fe20000000800 */
[C---:B---3--:R-:W-:Y:S01]  /*40c0*/  FADD.FTZ R194, R28.reuse, R25 ;  /* 0x000000191cc27221 */ /* 0x048fe20000010000 */
[----:B------:R-:W-:-:S06]  /*40d0*/  F2FP.BF16.F32.PACK_AB R161, R28, R41 ;  /* 0x000000291ca1723e */ /* 0x000fcc00000010ff */
[----:B------:R-:W-:Y:S01]  /*40e0*/  MUFU.EX2 R192, R192 ;  /* 0x000000c000c07308 */ /* 0x000fe20000000800 */
[----:B-1----:R-:W-:-:S07]  /*40f0*/  FADD.FTZ R194, R163, R194 ;  /* 0x000000c2a3c27221 */ /* 0x002fce0000010000 */
[----:B------:R-:W-:Y:S08]  /*4100*/  MUFU.EX2 R189, R189 ;  /* 0x000000bd00bd7308 */ /* 0x000ff00000000800 */
[----:B------:R-:W1:Y:S08]  /*4110*/  MUFU.EX2 R191, R191 ;  /* 0x000000bf00bf7308 */ /* 0x000e700000000800 */
        /* <DEDUP_REMOVED lines=8> */
[----:B------:R2:W-:Y:S06]  /*41a0*/  BAR.SYNC.DEFER_BLOCKING R72, 0x100 ;  /* 0x000400480000751d */ /* 0x0005ec0000010000 */
[----:B--2---:R-:W-:-:S06]  /*41b0*/  WARPGROUP.ARRIVE ;  /* 0x00000000000079c5 */ /* 0x004fcc0000000000 */
[----:B------:R-:W-:Y:S01]  /*41c0*/  HGMMA.64x256x16.F32.BF16 R24, R152, gdesc[UR8].tnspB, RZ, !UPT, gsb0 ;  /* 0x43e0000898187df0 */ /* 0x000fe2000c0018ff */
[----:B------:R-:W-:Y:S01]  /*41d0*/  UMOV UR10, UR6 ;  /* 0x00000006000a7c82 */ /* 0x000fe20008000000 */
[----:B------:R-:W-:Y:S01]  /*41e0*/  UMOV UR11, 0x40000040 ;  /* 0x40000040000b7882 */ /* 0x000fe20000000000 */
[----:B------:R-:W-:Y:S01]  /*41f0*/  UIADD3 UR6, UR4, 0x180, URZ ;  /* 0x0000018004067890 */ /* 0x000fe2000fffe03f */
[----:B------:R-:W-:Y:S02]  /*4200*/  WARPGROUP.DEPBAR.LE gsb0, 0x0 ;  /* 0x00008000000079c5 */ /* 0x000fe40000010000 */
[----:B------:R-:W-:Y:S01]  /*4210*/  WARPGROUP.ARRIVE ;  /* 0x00000000000079c5 */ /* 0x000fe20000000000 */
[-CC-:B------:R-:W-:Y:S01]  /*4220*/  FFMA.FTZ R152, R172, R21.reuse, -R178.reuse ;  /* 0x00000015ac987223 */ /* 0x180fe200000108b2 */
[----:B------:R-:W-:Y:S01]  /*4230*/  FFMA.FTZ R153, R169, R21, -R178 ;  /* 0x00000015a9997223 */ /* 0x000fe200000108b2 */
[----:B-1----:R-:W-:-:S15]  /*4240*/  F2FP.BF16.F32.PACK_AB R154, R191, R189 ;  /* 0x000000bdbf9a723e */ /* 0x002fde00000010ff */
[----:B------:R-:W-:-:S04]  /*4250*/  NOP ;  /* 0x0000000000007918 */ /* 0x000fc80000000000 */
[----:B------:R-:W-:Y:S01]  /*4260*/  HGMMA.64x256x16.F32.BF16 R24, R156, gdesc[UR12].tnspB, R24, gsb0 ;  /* 0x43e0000c9c187df0 */ /* 0x000fe20008001818 */
[----:B------:R-:W1:Y:S08]  /*4270*/  MUFU.EX2 R152, R152 ;  /* 0x0000009800987308 */ /* 0x000e700000000800 */
[----:B------:R-:W2:Y:S01]  /*4280*/  MUFU.EX2 R153, R153 ;  /* 0x0000009900997308 */ /* 0x000ea20000000800 */
[C---:B-1----:R-:W-:Y:S01]  /*4290*/  F2FP.BF16.F32.PACK_AB R163, R152.reuse, R163 ;  /* 0x000000a398a3723e */ /* 0x042fe200000010ff */
[----:B------:R-:W-:Y:S01]  /*42a0*/  FADD.FTZ R194, R152, R194 ;  /* 0x000000c298c27221 */ /* 0x000fe20000010000 */
[----:B------:R-:W-:-:S03]  /*42b0*/  F2FP.BF16.F32.PACK_AB R152, R192, R193 ;  /* 0x000000c1c098723e */ /* 0x000fc600000010ff */
[----:B--2---:R-:W-:Y:S01]  /*42c0*/  FADD.FTZ R194, R153, R194 ;  /* 0x000000c299c27221 */ /* 0x004fe20000010000 */
[----:B------:R-:W-:Y:S02]  /*42d0*/  WARPGROUP.DEPBAR.LE gsb0, 0x0 ;  /* 0x00008000000079c5 */ /* 0x000fe40000010000 */
[----:B------:R-:W-:Y:S01]  /*42e0*/  WARPGROUP.ARRIVE ;  /* 0x00000000000079c5 */ /* 0x000fe20000000000 */
[-CC-:B------:R-:W-:Y:S01]  /*42f0*/  FFMA.FTZ R156, R170, R21.reuse, -R178.reuse ;  /* 0x00000015aa9c7223 */ /* 0x180fe200000108b2 */
[-CC-:B------:R-:W-:Y:S01]  /*4300*/  FFMA.FTZ R157, R171, R21.reuse, -R178.reuse ;  /* 0x00000015ab9d7223 */ /* 0x180fe200000108b2 */
[----:B------:R-:W-:Y:S01]  /*4310*/  FFMA.FTZ R158, R177, R21, -R178 ;  /* 0x00000015b19e7223 */ /* 0x000fe200000108b2 */
[----:B------:R-:W-:-:S06]  /*4320*/  FADD.FTZ R159, R193, R190 ;  /* 0x000000bec19f7221 */ /* 0x000fcc0000010000 */
[----:B------:R-:W-:Y:S01]  /*4330*/  HGMMA.64x256x16.F32.BF16 R24, R160, gdesc[UR8].tnspB, R24, gsb0 ;  /* 0x43e00008a0187df0 */ /* 0x000fe20008001818 */
[----:B------:R-:W1:Y:S01]  /*4340*/  MUFU.EX2 R156, R156 ;  /* 0x0000009c009c7308 */ /* 0x000e620000000800 */
[----:B------:R-:W-:Y:S01]  /*4350*/  UMOV UR10, UR6 ;  /* 0x00000006000a7c82 */ /* 0x000fe20008000000 */
[----:B------:R-:W-:Y:S01]  /*4360*/  UMOV UR11, 0x40000040 ;  /* 0x40000040000b7882 */ /* 0x000fe20000000000 */
[----:B------:R-:W-:Y:S01]  /*4370*/  FADD.FTZ R159, R192, R159 ;  /* 0x0000009fc09f7221 */ /* 0x000fe20000010000 */
[----:B------:R-:W-:Y:S02]  /*4380*/  UIADD3 UR6, UR4, 0x200, URZ ;  /* 0x0000020004067890 */ /* 0x000fe4000fffe03f */
[----:B------:R-:W-:Y:S01]  /*4390*/  UIADD3 UR4, UR4, 0x280, URZ ;  /* 0x0000028004047890 */ /* 0x000fe2000fffe03f */
[----:B------:R-:W-:Y:S01]  /*43a0*/  FADD.FTZ R159, R189, R159 ;  /* 0x0000009fbd9f7221 */ /* 0x000fe20000010000 */
[----:B------:R-:W2:Y:S03]  /*43b0*/  MUFU.EX2 R157, R157 ;  /* 0x0000009d009d7308 */ /* 0x000ea60000000800 */
[----:B------:R-:W-:-:S05]  /*43c0*/  FADD.FTZ R159, R191, R159 ;  /* 0x0000009fbf9f7221 */ /* 0x000fca0000010000 */
[----:B------:R-:W3:Y:S01]  /*43d0*/  MUFU.EX2 R158, R158 ;  /* 0x0000009e009e7308 */ /* 0x000ee20000000800 */
[C---:B-1----:R-:W-:Y:S01]  /*43e0*/  F2FP.BF16.F32.PACK_AB R153, R156.reuse, R153 ;  /* 0x000000999c99723e */ /* 0x042fe200000010ff */
[----:B------:R-:W-:Y:S01]  /*43f0*/  FADD.FTZ R194, R156, R194 ;  /* 0x000000c29cc27221 */ /* 0x000fe20000010000 */
[----:B------:R-:W-:-:S06]  /*4400*/  FFMA.FTZ R156, R182, R21, -R178 ;  /* 0x00000015b69c7223 */ /* 0x000fcc00000108b2 */
[----:B------:R-:W-:Y:S01]  /*4410*/  MUFU.EX2 R156, R156 ;  /* 0x0000009c009c7308 */ /* 0x000fe20000000800 */
[----:B--2---:R-:W-:Y:S01]  /*4420*/  FADD.FTZ R194, R157, R194 ;  /* 0x000000c29dc27221 */ /* 0x004fe20000010000 */
[----:B---3--:R-:W-:-:S03]  /*4430*/  F2FP.BF16.F32.PACK_AB R155, R158, R157 ;  /* 0x0000009d9e9b723e */ /* 0x008fc600000010ff */
[----:B------:R-:W-:Y:S01]  /*4440*/  FADD.FTZ R157, R158, R194 ;  /* 0x000000c29e9d7221 */ /* 0x000fe20000010000 */
[----:B------:R-:W-:Y:S02]  /*4450*/  WARPGROUP.DEPBAR.LE gsb0, 0x0 ;  /* 0x00008000000079c5 */ /* 0x000fe40000010000 */
[----:B------:R-:W-:Y:S01]  /*4460*/  WARPGROUP.ARRIVE ;  /* 0x00000000000079c5 */ /* 0x000fe20000000000 */
[-CC-:B------:R-:W-:Y:S01]  /*4470*/  FFMA.FTZ R160, R166, R21.reuse, -R178.reuse ;  /* 0x00000015a6a07223 */ /* 0x180fe200000108b2 */
[----:B------:R-:W-:-:S04]  /*4480*/  FFMA.FTZ R161, R184, R21, -R178 ;  /* 0x00000015b8a17223 */ /* 0x000fc800000108b2 */
[----:B------:R-:W-:Y:S01]  /*4490*/  HGMMA.64x256x16.F32.BF16 R24, R152, gdesc[UR8].tnspB, R24, gsb0 ;  /* 0x43e0000898187df0 */ /* 0x000fe20008001818 */
[----:B------:R-:W-:Y:S01]  /*44a0*/  MUFU.EX2 R160, R160 ;  /* 0x000000a000a07308 */ /* 0x000fe20000000800 */
[----:B------:R-:W-:Y:S01]  /*44b0*/  UMOV UR10, UR6 ;  /* 0x00000006000a7c82 */ /* 0x000fe20008000000 */
[----:B------:R-:W-:-:S06]  /*44c0*/  UMOV UR11, 0x40000040 ;  /* 0x40000040000b7882 */ /* 0x000fcc0000000000 */
[----:B------:R-:W1:Y:S01]  /*44d0*/  MUFU.EX2 R161, R161 ;  /* 0x000000a100a17308 */ /* 0x000e620000000800 */
[----:B------:R-:W-:Y:S02]  /*44e0*/  WARPGROUP.DEPBAR.LE gsb0, 0x0 ;  /* 0x00008000000079c5 */ /* 0x000fe40000010000 */
[----:B------:R-:W-:-:S05]  /*44f0*/  FFMA.FTZ R153, R168, R21, -R178 ;  /* 0x00000015a8997223 */ /* 0x000fca00000108b2 */
[----:B------:R-:W2:Y:S01]  /*4500*/  MUFU.EX2 R152, R188 ;  /* 0x000000bc00987308 */ /* 0x000ea20000000800 */
[----:B------:R-:W-:Y:S01]  /*4510*/  F2FP.BF16.F32.PACK_AB R154, R185, R183 ;  /* 0x000000b7b99a723e */ /* 0x000fe200000010ff */
[----:B------:R-:W-:Y:S01]  /*4520*/  FFMA.FTZ R178, R187, R21, -R178 ;  /* 0x00000015bbb27223 */ /* 0x000fe200000108b2 */
[----:B-1----:R-:W-:-:S05]  /*4530*/  F2FP.BF16.F32.PACK_AB R155, R156, R161 ;  /* 0x000000a19c9b723e */ /* 0x002fca00000010ff */
[----:B------:R-:W1:Y:S08]  /*4540*/  MUFU.EX2 R153, R153 ;  /* 0x0000009900997308 */ /* 0x000e700000000800 */
[----:B------:R-:W3:Y:S01]  /*4550*/  MUFU.EX2 R178, R178 ;  /* 0x000000b200b27308 */ /* 0x000ee20000000800 */
[----:B--2---:R-:W-:Y:S01]  /*4560*/  FADD.FTZ R159, R152, R159 ;  /* 0x0000009f989f7221 */ /* 0x004fe20000010000 */
[----:B------:R-:W-:-:S03]  /*4570*/  F2FP.BF16.F32.PACK_AB R152, R179, R152 ;  /* 0x00000098b398723e */ /* 0x000fc600000010ff */
[----:B------:R-:W-:Y:S01]  /*4580*/  FADD.FTZ R159, R179, R159 ;  /* 0x0000009fb39f7221 */ /* 0x000fe20000010000 */
[----:B-1----:R-:W-:Y:S01]  /*4590*/  FADD.FTZ R157, R153, R157 ;  /* 0x0000009d999d7221 */ /* 0x002fe20000010000 */
[----:B------:R-:W-:-:S03]  /*45a0*/  F2FP.BF16.F32.PACK_AB R153, R160, R153 ;  /* 0x00000099a099723e */ /* 0x000fc600000010ff */
[----:B------:R-:W-:Y:S01]  /*45b0*/  FADD.FTZ R157, R160, R157 ;  /* 0x0000009da09d7221 */ /* 0x000fe20000010000 */
[----:B------:R-:W-:-:S03]  /*45c0*/  WARPGROUP.ARRIVE ;  /* 0x00000000000079c5 */ /* 0x000fc60000000000 */
[----:B------:R-:W-:-:S03]  /*45d0*/  FADD.FTZ R157, R161, R157 ;  /* 0x0000009da19d7221 */ /* 0x000fc60000010000 */
[----:B------:R-:W-:Y:S01]  /*45e0*/  HGMMA.64x256x16.F32.BF16 R24, R152, gdesc[UR8].tnspB, R24, gsb0 ;  /* 0x43e0000898187df0 */ /* 0x000fe20008001818 */
[----:B------:R-:W-:Y:S01]  /*45f0*/  FADD.FTZ R156, R156, R157 ;  /* 0x0000009d9c9c7221 */ /* 0x000fe20000010000 */
[----:B------:R-:W-:Y:S01]  /*4600*/  UMOV UR10, UR4 ;  /* 0x00000004000a7c82 */ /* 0x000fe20008000000 */
[----:B------:R-:W-:Y:S01]  /*4610*/  UMOV UR11, 0x40000040 ;  /* 0x40000040000b7882 */ /* 0x000fe20000000000 */
[----:B------:R-:W-:Y:S02]  /*4620*/  WARPGROUP.DEPBAR.LE gsb0, 0x0 ;  /* 0x00008000000079c5 */ /* 0x000fe40000010000 */
[----:B------:R-:W1:Y:S01]  /*4630*/  MUFU.EX2 R152, R173 ;  /* 0x000000ad00987308 */ /* 0x000e620000000800 */
[----:B------:R-:W-:Y:S01]  /*4640*/  FADD.FTZ R154, R183, R159 ;  /* 0x0000009fb79a7221 */ /* 0x000fe20000010000 */
[----:B---3--:R-:W-:-:S03]  /*4650*/  F2FP.BF16.F32.PACK_AB R155, R178, R181 ;  /* 0x000000b5b29b723e */ /* 0x008fc600000010ff */
[----:B------:R-:W-:Y:S01]  /*4660*/  FADD.FTZ R185, R185, R154 ;  /* 0x0000009ab9b97221 */ /* 0x000fe20000010000 */
[----:B------:R-:W-:Y:S02]  /*4670*/  F2FP.BF16.F32.PACK_AB R154, R176, R175 ;  /* 0x000000afb09a723e */ /* 0x000fe400000010ff */
[----:B------:R-:W2:Y:S01]  /*4680*/  MUFU.EX2 R153, R186 ;  /* 0x000000ba00997308 */ /* 0x000ea20000000800 */
[----:B-1----:R-:W-:Y:S01]  /*4690*/  FADD.FTZ R157, R152, R185 ;  /* 0x000000b9989d7221 */ /* 0x002fe20000010000 */
[----:B------:R-:W-:-:S03]  /*46a0*/  F2FP.BF16.F32.PACK_AB R152, R174, R152 ;  /* 0x00000098ae98723e */ /* 0x000fc600000010ff */
[----:B------:R-:W-:Y:S01]  /*46b0*/  FADD.FTZ R174, R174, R157 ;  /* 0x0000009daeae7221 */ /* 0x000fe20000010000 */
[----:B--2---:R-:W-:Y:S01]  /*46c0*/  FADD.FTZ R159, R153, R156 ;  /* 0x0000009c999f7221 */ /* 0x004fe20000010000 */
[C---:B------:R-:W-:Y:S02]  /*46d0*/  F2FP.BF16.F32.PACK_AB R153, R180.reuse, R153 ;  /* 0x00000099b499723e */ /* 0x040fe400000010ff */
[----:B------:R-:W-:Y:S01]  /*46e0*/  FADD.FTZ R175, R175, R174 ;  /* 0x000000aeafaf7221 */ /* 0x000fe20000010000 */
[----:B------:R-:W-:Y:S01]  /*46f0*/  FADD.FTZ R180, R180, R159 ;  /* 0x0000009fb4b47221 */ /* 0x000fe20000010000 */
[----:B------:R-:W-:Y:S02]  /*4700*/  WARPGROUP.ARRIVE ;  /* 0x00000000000079c5 */ /* 0x000fe40000000000 */
[----:B------:R-:W-:Y:S01]  /*4710*/  FADD.FTZ R217, R176, R175 ;  /* 0x000000afb0d97221 */ /* 0x000fe20000010000 */
[----:B------:R-:W-:-:S03]  /*4720*/  FADD.FTZ R181, R181, R180 ;  /* 0x000000b4b5b57221 */ /* 0x000fc60000010000 */
[----:B------:R-:W-:Y:S01]  /*4730*/  HGMMA.64x256x16.F32.BF16 R24, R152, gdesc[UR8].tnspB, R24, gsb0 ;  /* 0x43e0000898187df0 */ /* 0x000fe20008001818 */
[----:B------:R-:W-:Y:S02]  /*4740*/  FADD.FTZ R214, R178, R181 ;  /* 0x000000b5b2d67221 */ /* 0x000fe40000010000 */
[----:B------:R-:W-:Y:S02]  /*4750*/  WARPGROUP.DEPBAR.LE gsb0, 0x0 ;  /* 0x00008000000079c5 */ /* 0x000fe40000010000 */
[----:B------:R1:W-:Y:S02]  /*4760*/  @!P1 SYNCS.ARRIVE.TRANS64.RED.A1T0 RZ, [R0+URZ], RZ ;  /* 0x000000ff00ff99a7 */ /* 0x0003e4000810043f */
[----:B-1----:R-:W-:-:S05]  /*4770*/  VIADD R0, R165, 0xfffffffe ;  /* 0xfffffffea5007836 */ /* 0x002fca0000000000 */
[----:B------:R-:W-:-:S13]  /*4780*/  ISETP.GE.AND P2, PT, R0, R22, PT ;  /* 0x000000160000720c */ /* 0x000fda0003f46270 */
[----:B0-----:R-:W-:Y:S05]  /*4790*/  @!P2 BRA `(.L_x_10103) ;  /* 0x00000028004ca947 */ /* 0x001fea0003800000 */
[----:B------:R-:W-:Y:S01]  /*47a0*/  IMAD.MOV.U32 R215, RZ, RZ, R164 ;  /* 0x000000ffffd77224 */ /* 0x000fe200078e00a4 */
[----:B------:R-:W-:Y:S01]  /*47b0*/  ULDC UR4, c[0x0][0xad0] ;  /* 0x0002b40000047ab9 */ /* 0x000fe20000000800 */
[----:B------:R-:W-:-:S07]  /*47c0*/  IMAD.MOV.U32 R216, RZ, RZ, R20 ;  /* 0x000000ffffd87224 */ /* 0x000fce00078e0014 */
.L_x_10112:
[----:B------:R-:W-:Y:S01]  /*47d0*/  UIADD3 UR36, UR36, 0x1, URZ ;  /* 0x0000000124247890 */ /* 0x000fe2000fffe03f */
[C---:B------:R-:W-:Y:S01]  /*47e0*/  ISETP.GT.AND P2, PT, R0.reuse, R22, PT ;  /* 0x000000160000720c */ /* 0x040fe20003f44270 */
[----:B------:R-:W-:Y:S02]  /*47f0*/  VIADD R0, R0, 0xffffffff ;  /* 0xffffffff00007836 */ /* 0x000fe40000000000 */
[----:B------:R-:W-:-:S04]  /*4800*/  UISETP.NE.AND UP0, UPT, UR36, 0x2, UPT ;  /* 0x000000022400788c */ /* 0x000fc8000bf05270 */
[----:B------:R-:W-:Y:S02]  /*4810*/  USEL UR5, URZ, 0x1, UP0 ;  /* 0x000000013f057887 */ /* 0x000fe40008000000 */
[----:B------:R-:W-:Y:S02]  /*4820*/  USEL UR36, UR36, URZ, UP0 ;  /* 0x0000003f24247287 */ /* 0x000fe40008000000 */
[----:B------:R-:W-:Y:S01]  /*4830*/  ULOP3.LUT UR37, UR37, UR5, URZ, 0x3c, !UPT ;  /* 0x0000000525257292 */ /* 0x000fe2000f8e3c3f */
[----:B0-----:R-:W-:Y:S11]  /*4840*/  @!P0 BRA `(.L_x_10104) ;  /* 0x0000000000048947 */ /* 0x001ff60003800000 */
[----:B------:R-:W-:Y:S01]  /*4850*/  BPT.TRAP 0x1 ;  /* 0x000000040000795c */ /* 0x000fe20000300000 */
.L_x_10104:
        /* <DEDUP_REMOVED lines=9> */
.L_x_10105:
[----:B-1----:R-:W-:Y:S05]  /*48f0*/  @P3 BRA `(.L_x_10106) ;  /* 0x0000000000083947 */ /* 0x002fea0003800000 */
[----:B------:R-:W1:Y:S02]  /*4900*/  SYNCS.PHASECHK.TRANS64.TRYWAIT P3, [UR5+0x32430], R20 ;  /* 0x03243014ff0075a7 */ /* 0x000e640008060145 */
[----:B-1----:R-:W-:Y:S05]  /*4910*/  @!P3 BRA `(.L_x_10107) ;  /* 0x000000ec0004b947 */ /* 0x002fea0003800000 */
.L_x_10106:
[----:B------:R-:W-:Y:S01]  /*4920*/  R2UR UR52, R18 ;  /* 0x00000000123472ca */ /* 0x000fe200000e0000 */
[----:B------:R-:W-:Y:S01]  /*4930*/  UIMAD UR6, UR36, 0x300, UR61 ;  /* 0x00000300240678a4 */ /* 0x000fe2000f8e023d */
[----:B------:R-:W-:Y:S01]  /*4940*/  R2UR UR53, R19 ;  /* 0x00000000133572ca */ /* 0x000fe200000e0000 */
[----:B------:R-:W-:Y:S01]  /*4950*/  WARPGROUP.ARRIVE ;  /* 0x00000000000079c5 */ /* 0x000fe20000000000 */
[----:B------:R-:W-:-:S04]  /*4960*/  UMOV UR55, 0x40000040 ;  /* 0x4000004000377882 */ /* 0x000fc80000000000 */
[----:B------:R-:W-:-:S07]  /*4970*/  UMOV UR54, UR6 ;  /* 0x0000000600367c82 */ /* 0x000fce0008000000 */
[----:B------:R-:W-:Y:S01]  /*4980*/  HGMMA.64x96x16.F32.BF16 R152, gdesc[UR52], RZ, !UPT, gsb0 ;  /* 0x01600000349879f0 */ /* 0x000fe2000c0018ff */
[----:B------:R-:W-:Y:S01]  /*4990*/  R2UR UR52, R16 ;  /* 0x00000000103472ca */ /* 0x000fe200000e0000 */
[----:B------:R-:W-:Y:S01]  /*49a0*/  UIADD3 UR54, UR6, 0x2, URZ ;  /* 0x0000000206367890 */ /* 0x000fe2000fffe03f */
[----:B------:R-:W-:Y:S01]  /*49b0*/  R2UR UR53, R17 ;  /* 0x00000000113572ca */ /* 0x000fe200000e0000 */
[----:B------:R-:W-:Y:S01]  /*49c0*/  UMOV UR55, 0x40000040 ;  /* 0x4000004000377882 */ /* 0x000fe20000000000 */
[----:B------:R-:W-:Y:S02]  /*49d0*/  WARPGROUP.DEPBAR.LE gsb0, 0x0 ;  /* 0x00008000000079c5 */ /* 0x000fe40000010000 */
[----:B------:R-:W-:-:S09]  /*49e0*/  WARPGROUP.ARRIVE ;  /* 0x00000000000079c5 */ /* 0x000fd20000000000 */
[----:B------:R-:W-:Y:S01]  /*49f0*/  HGMMA.64x96x16.F32.BF16 R152, gdesc[UR52], R152, gsb0 ;  /* 0x01600000349879f0 */ /* 0x000fe20008001898 */
        /* <DEDUP_REMOVED lines=13> */
[----:B------:R-:W-:Y:S03]  /*4ad0*/  HGMMA.64x96x16.F32.BF16 R152, gdesc[UR52], R152, gsb0 ;  /* 0x01600000349879f0 */ /* 0x000fe60008001898 */
[----:B------:R-:W-:Y:S02]  /*4ae0*/  WARPGROUP.DEPBAR.LE gsb0, 0x0 ;  /* 0x00008000000079c5 */ /* 0x000fe40000010000 */
[----:B------:R-:W-:Y:S05]  /*4af0*/  @!P0 BRA `(.L_x_10108) ;  /* 0x0000000000048947 */ /* 0x000fea0003800000 */
[----:B------:R-:W-:Y:S01]  /*4b00*/  BPT.TRAP 0x1 ;  /* 0x000000040000795c */ /* 0x000fe20000300000 */
.L_x_10108:
[----:B------:R2:W3:Y:S01]  /*4b10*/  SYNCS.PHASECHK.TRANS64.TRYWAIT P3, [UR5+0x32450], R20 ;  /* 0x03245014ff0075a7 */ /* 0x0004e20008060145 */
[----:B------:R-:W-:Y:S05]  /*4b20*/  @!P0 BRA `(.L_x_10109) ;  /* 0x0000000000048947 */ /* 0x000fea0003800000 */
[----:B------:R-:W-:Y:S01]  /*4b30*/  BPT.TRAP 0x1 ;  /* 0x000000040000795c */ /* 0x000fe20000300000 */
.L_x_10109:
[----:B---3--:R-:W-:Y:S05]  /*4b40*/  @P3 BRA `(.L_x_10110) ;  /* 0x0000000000083947 */ /* 0x008fea0003800000 */
[----:B------:R-:W3:Y:S02]  /*4b50*/  SYNCS.PHASECHK.TRANS64.TRYWAIT P3, [UR5+0x32450], R20 ;  /* 0x03245014ff0075a7 */ /* 0x000ee40008060145 */
[----:B---3--:R-:W-:Y:S05]  /*4b60*/  @!P3 BRA `(.L_x_10111) ;  /* 0x000000e80088b947 */ /* 0x008fea0003800000 */
.L_x_10110:
[----:B------:R-:W-:Y:S01]  /*4b70*/  R2UR UR52, R4 ;  /* 0x00000000043472ca */ /* 0x000fe200000e0000 */
[----:B------:R-:W-:Y:S01]  /*4b80*/  UIMAD UR6, UR36, 0xc00, UR60 ;  /* 0x00000c00240678a4 */ /* 0x000fe2000f8e023c */
[----:B------:R-:W-:Y:S01]  /*4b90*/  R2UR UR53, R5 ;  /* 0x00000000053572ca */ /* 0x000fe200000e0000 */
[----:B------:R-:W-:Y:S01]  /*4ba0*/  WARPGROUP.ARRIVE ;  /* 0x00000000000079c5 */ /* 0x000fe20000000000 */
[----:B------:R-:W-:Y:S01]  /*4bb0*/  UMOV UR55, 0x40000040 ;  /* 0x4000004000377882 */ /* 0x000fe20000000000 */
[----:B------:R-:W-:Y:S01]  /*4bc0*/  UIADD3 UR10, UR6, 0x302, URZ ;  /* 0x00000302060a7890 */ /* 0x000fe2000fffe03f */
[----:B------:R-:W-:Y:S02]  /*4bd0*/  UMOV UR11, 0x40000040 ;  /* 0x40000040000b7882 */ /* 0x000fe40000000000 */
[----:B------:R-:W-:Y:S01]  /*4be0*/  UMOV UR54, UR6 ;  /* 0x0000000600367c82 */ /* 0x000fe20008000000 */
[----:B------:R-:W-:Y:S01]  /*4bf0*/  UIADD3 UR14, UR6, 0x304, URZ ;  /* 0x00000304060e7890 */ /* 0x000fe2000fffe03f */
[----:B------:R-:W-:Y:S01]  /*4c00*/  UMOV UR15, 0x40000040 ;  /* 0x40000040000f7882 */ /* 0x000fe20000000000 */
[----:B------:R-:W-:Y:S01]  /*4c10*/  UIADD3 UR18, UR6, 0x306, URZ ;  /* 0x0000030606127890 */ /* 0x000fe2000fffe03f */
[----:B------:R-:W-:-:S03]  /*4c20*/  UMOV UR19, 0x40000040 ;  /* 0x4000004000137882 */ /* 0x000fc60000000000 */
[----:B------:R-:W-:Y:S01]  /*4c30*/  HGMMA.64x96x16.F32.BF16 R152, gdesc[UR52], R152, gsb0 ;  /* 0x01600000349879f0 */ /* 0x000fe20008001898 */
[----:B------:R-:W-:Y:S01]  /*4c40*/  R2UR UR52, R6 ;  /* 0x00000000063472ca */ /* 0x000fe200000e0000 */
[----:B------:R-:W-:Y:S01]  /*4c50*/  UIADD3 UR54, UR6, 0x2, URZ ;  /* 0x0000000206367890 */ /* 0x000fe2000fffe03f */
[----:B------:R-:W-:Y:S01]  /*4c60*/  R2UR UR53, R7 ;  /* 0x00000000073572ca */ /* 0x000fe200000e0000 */
        /* <DEDUP_REMOVED lines=39> */
[----:B------:R-:W-:Y:S01]  /*4ee0*/  UIADD3 UR54, UR6, 0x906, URZ ;  /* 0x0000090606367890 */ /* 0x000fe2000fffe03f */
[----:B------:R-:W-:Y:S01]  /*4ef0*/  UMOV UR52, UR56 ;  /* 0x0000003800347c82 */ /* 0x000fe20008000000 */
[----:B------:R-:W-:Y:S01]  /*4f00*/  UMOV UR53, UR57 ;  /* 0x0000003900357c82 */ /* 0x000fe20008000000 */
[----:B------:R-:W-:Y:S01]  /*4f10*/  UMOV UR55, 0x40000040 ;  /* 0x4000004000377882 */ /* 0x000fe20000000000 */
[----:B------:R-:W-:Y:S01]  /*4f20*/  UIMAD UR6, UR36, 0xc00, UR7 ;  /* 0x00000c00240678a4 */ /* 0x000fe2000f8e0207 */
[----:B------:R-:W-:Y:S02]  /*4f30*/  WARPGROUP.DEPBAR.LE gsb0, 0x0 ;  /* 0x00008000000079c5 */ /* 0x000fe40000010000 */
[----:B------:R-:W-:-:S06]  /*4f40*/  WARPGROUP.ARRIVE ;  /* 0x00000000000079c5 */ /* 0x000fcc0000000000 */
[----:B------:R-:W-:Y:S01]  /*4f50*/  HGMMA.64x96x16.F32.BF16 R152, gdesc[UR8], R152, gsb0 ;  /* 0x01600000089879f0 */ /* 0x000fe20008001898 */
        /* <DEDUP_REMOVED lines=56> */
[----:B012---:R-:W-:Y:S01]  /*52e0*/  FMNMX.FTZ R20, R152, R216, !PT ;  /* 0x000000d898147209 */ /* 0x007fe20007810000 */
[----:B------:R-:W-:Y:S01]  /*52f0*/  FMUL.FTZ R192, R192, UR4 ;  /* 0x00000004c0c07c20 */ /* 0x000fe20008410000 */
[----:B------:R-:W-:Y:S01]  /*5300*/  FMUL.FTZ R218, R193, UR4 ;  /* 0x00000004c1da7c20 */ /* 0x000fe20008410000 */
[----:B------:R-:W-:Y:S01]  /*5310*/  FMUL.FTZ R196, R196, UR4 ;  /* 0x00000004c4c47c20 */ /* 0x000fe20008410000 */
[----:B------:R-:W-:Y:S01]  /*5320*/  FMUL.FTZ R219, R197, UR4 ;  /* 0x00000004c5db7c20 */ /* 0x000fe20008410000 */
[----:B------:R-:W-:Y:S01]  /*5330*/  FMUL.FTZ R197, R158, UR4 ;  /* 0x000000049ec57c20 */ /* 0x000fe20008410000 */
[----:B------:R-:W-:Y:S01]  /*5340*/  FMUL.FTZ R158, R162, UR4 ;  /* 0x00000004a29e7c20 */ /* 0x000fe20008410000 */
[----:B------:R-:W0:Y:S01]  /*5350*/  MUFU.TANH R157, R157 ;  /* 0x0000009d009d7308 */ /* 0x000e220000002400 */
[----:B---3--:R-:W-:Y:S01]  /*5360*/  FMNMX.FTZ R20, R153, R20, !PT ;  /* 0x0000001499147209 */ /* 0x008fe20007810000 */
[----:B------:R-:W-:Y:S01]  /*5370*/  FMUL.FTZ R193, R154, UR4 ;  /* 0x000000049ac17c20 */ /* 0x000fe20008410000 */
[----:B------:R-:W-:Y:S01]  /*5380*/  FMUL.FTZ R162, R170, UR4 ;  /* 0x00000004aaa27c20 */ /* 0x000fe20008410000 */
[----:B------:R-:W-:Y:S01]  /*5390*/  FMUL.FTZ R220, R159, UR4 ;  /* 0x000000049fdc7c20 */ /* 0x000fe20008410000 */
[----:B------:R-:W-:Y:S01]  /*53a0*/  FMUL.FTZ R159, R163, UR4 ;  /* 0x00000004a39f7c20 */ /* 0x000fe20008410000 */
[----:B------:R-:W-:Y:S01]  /*53b0*/  FMUL.FTZ R163, R166, UR4 ;  /* 0x00000004a6a37c20 */ /* 0x000fe20008410000 */
[----:B------:R-:W-:Y:S01]  /*53c0*/  FMUL.FTZ R166, R167, UR4 ;  /* 0x00000004a7a67c20 */ /* 0x000fe20008410000 */
[----:B------:R-:W1:Y:S01]  /*53d0*/  MUFU.TANH R160, R160 ;  /* 0x000000a000a07308 */ /* 0x000e620000002400 */
[----:B----4-:R-:W-:Y:S01]  /*53e0*/  FMNMX.FTZ R20, R156, R20, !PT ;  /* 0x000000149c147209 */ /* 0x010fe20007810000 */
        /* <DEDUP_REMOVED lines=10> */
[----:B------:R-:W-:-:S04]  /*5490*/  FMUL.FTZ R191, R198, UR4 ;  /* 0x00000004c6bf7c20 */ /* 0x000fc80008410000 */
        /* <DEDUP_REMOVED lines=36> */
[----:B------:R-:W-:Y:S01]  /*56e0*/  MUFU.TANH R193, R193 ;  /* 0x000000c100c17308 */ /* 0x000fe20000002400 */
[----:B-1----:R-:W-:-:S07]  /*56f0*/  FMNMX.FTZ R20, R196, R20, !PT ;  /* 0x00000014c4147209 */ /* 0x002fce0007810000 */
[----:B------:R-:W-:Y:S01]  /*5700*/  MUFU.TANH R155, R155 ;  /* 0x0000009b009b7308 */ /* 0x000fe20000002400 */
[----:B--2---:R-:W-:-:S05]  /*5710*/  FMNMX.FTZ R20, R219, R20, !PT ;  /* 0x00000014db147209 */ /* 0x004fca0007810000 */
        /* <DEDUP_REMOVED lines=8> */
[----:B------:R-:W-:Y:S08]  /*57a0*/  MUFU.TANH R166, R166 ;  /* 0x000000a600a67308 */ /* 0x000ff00000002400 */
[----:B------:R-:W-:Y:S01]  /*57b0*/  MUFU.TANH R162, R162 ;  /* 0x000000a200a27308 */ /* 0x000fe20000002400 */
[----:B0-----:R-:W-:-:S02]  /*57c0*/  FMNMX.FTZ R20, R20, R21, !PT ;  /* 0x0000001514147209 */ /* 0x001fc40007810000 */
[----:B------:R-:W0:Y:S03]  /*57d0*/  LDC R21, c[0x0][0xa80] ;  /* 0x0002a000ff157b82 */ /* 0x000e260000000800 */
[----:B------:R-:W-:Y:S02]  /*57e0*/  FADD.FTZ R170, -R20, R216 ;  /* 0x000000d814aa7221 */ /* 0x000fe40000010100 */
[----:B------:R-:W-:Y:S01]  /*57f0*/  MUFU.TANH R171, R171 ;  /* 0x000000ab00ab7308 */ /* 0x000fe20000002400 */
[----:B------:R-:W-:Y:S01]  /*5800*/  FMUL.FTZ R216, R182, UR4 ;  /* 0x00000004b6d87c20 */ /* 0x000fe20008410000 */
[----:B------:R-:W-:Y:S01]  /*5810*/  FMUL.FTZ R182, R187, UR4 ;  /* 0x00000004bbb67c20 */ /* 0x000fe20008410000 */
[----:B------:R-:W-:Y:S01]  /*5820*/  FMUL.FTZ R187, R194, UR4 ;  /* 0x00000004c2bb7c20 */ /* 0x000fe20008410000 */
[----:B------:R-:W-:-:S04]  /*5830*/  FMUL.FTZ R194, R199, UR4 ;  /* 0x00000004c7c27c20 */ /* 0x000fc80008410000 */
[----:B------:R-:W-:Y:S08]  /*5840*/  MUFU.TANH R174, R174 ;  /* 0x000000ae00ae7308 */ /* 0x000ff00000002400 */
[----:B------:R-:W-:Y:S01]  /*5850*/  MUFU.TANH R227, R227 ;  /* 0x000000e300e37308 */ /* 0x000fe20000002400 */
[-C--:B0-----:R-:W-:Y:S01]  /*5860*/  FMUL.FTZ R154, R20, R21.reuse ;  /* 0x00000015149a7220 */ /* 0x081fe20000410000 */
[----:B------:R-:W-:-:S03]  /*5870*/  FMUL.FTZ R170, R170, R21 ;  /* 0x00000015aaaa7220 */ /* 0x000fc60000410000 */
        /* <DEDUP_REMOVED lines=27> */
[-C--:B0-----:R-:W-:Y:S01]  /*5a30*/  FMUL.FTZ R24, R24, R170.reuse ;  /* 0x000000aa18187220 */ /* 0x081fe20000410000 */
        /* <DEDUP_REMOVED lines=14> */
[----:B------:R-:W-:Y:S01]  /*5b20*/  MUFU.TANH R175, R175 ;  /* 0x000000af00af7308 */ /* 0x000fe20000002400 */
[----:B-1----:R-:W-:Y:S01]  /*5b30*/  FFMA.FTZ R153, R170, R217, R152 ;  /* 0x000000d9aa997223 */ /* 0x002fe20000010098 */
[----:B------:R-:W-:Y:S01]  /*5b40*/  FMUL.FTZ R217, R183, UR4 ;  /* 0x00000004b7d97c20 */ /* 0x000fe20008410000 */
[----:B------:R-:W-:Y:S01]  /*5b50*/  FMUL.FTZ R183, R190, UR4 ;  /* 0x00000004beb77c20 */ /* 0x000fe20008410000 */
[----:B------:R-:W-:Y:S01]  /*5b60*/  FMUL.FTZ R190, R195, UR4 ;  /* 0x00000004c3be7c20 */ /* 0x000fe20008410000 */
[-C--:B------:R-:W-:Y:S01]  /*5b70*/  FMUL.FTZ R52, R52, R170.reuse ;  /* 0x000000aa34347220 */ /* 0x080fe20000410000 */
[-C--:B------:R-:W-:Y:S01]  /*5b80*/  FMUL.FTZ R53, R53, R170.reuse ;  /* 0x000000aa35357220 */ /* 0x080fe20000410000 */
[----:B------:R-:W-:Y:S01]  /*5b90*/  FMUL.FTZ R56, R56, R170 ;  /* 0x000000aa38387220 */ /* 0x000fe20000410000 */
[----:B------:R-:W-:Y:S01]  /*5ba0*/  MUFU.TANH R179, R179 ;  /* 0x000000b300b37308 */ /* 0x000fe20000002400 */
        /* <DEDUP_REMOVED lines=15> */
[----:B------:R-:W1:Y:S01]  /*5ca0*/  MUFU.TANH R216, R216 ;  /* 0x000000d800d87308 */ /* 0x000e620000002400 */
[-C--:B------:R-:W-:Y:S01]  /*5cb0*/  FMUL.FTZ R81, R81, R170.reuse ;  /* 0x000000aa51517220 */ /* 0x080fe20000410000 */
[-C--:B------:R-:W-:Y:S01]  /*5cc0*/  FMUL.FTZ R84, R84, R170.reuse ;  /* 0x000000aa54547220 */ /* 0x080fe20000410000 */
[-C--:B------:R-:W-:Y:S01]  /*5cd0*/  FMUL.FTZ R85, R85, R170.reuse ;  /* 0x000000aa55557220 */ /* 0x080fe20000410000 */
[-C--:B------:R-:W-:Y:S01]  /*5ce0*/  FMUL.FTZ R88, R88, R170.reuse ;  /* 0x000000aa58587220 */ /* 0x080fe20000410000 */
[-C--:B------:R-:W-:Y:S01]  /*5cf0*/  FMUL.FTZ R89, R89, R170.reuse ;  /* 0x000000aa59597220 */ /* 0x080fe20000410000 */
[-C--:B------:R-:W-:Y:S01]  /*5d00*/  FMUL.FTZ R92, R92, R170.reuse ;  /* 0x000000aa5c5c7220 */ /* 0x080fe20000410000 */
[----:B------:R-:W-:Y:S01]  /*5d10*/  FMUL.FTZ R93, R93, R170 ;  /* 0x000000aa5d5d7220 */ /* 0x000fe20000410000 */
[----:B------:R-:W2:Y:S01]  /*5d20*/  MUFU.TANH R217, R217 ;  /* 0x000000d900d97308 */ /* 0x000ea20000002400 */
[----:B0-----:R-:W-:Y:S01]  /*5d30*/  FADD.FTZ R153, R154, R153 ;  /* 0x000000999a997221 */ /* 0x001fe20000010000 */
[----:B------:R-:W-:Y:S01]  /*5d40*/  F2FP.BF16.F32.PACK_AB R154, R167, R154 ;  /* 0x0000009aa79a723e */ /* 0x000fe200000010ff */
[-C--:B------:R-:W-:Y:S01]  /*5d50*/  FMUL.FTZ R96, R96, R170.reuse ;  /* 0x000000aa60607220 */ /* 0x080fe20000410000 */
[-C--:B------:R-:W-:Y:S01]  /*5d60*/  FMUL.FTZ R97, R97, R170.reuse ;  /* 0x000000aa61617220 */ /* 0x080fe20000410000 */
[----:B------:R-:W-:Y:S01]  /*5d70*/  FADD.FTZ R156, R167, R153 ;  /* 0x00000099a79c7221 */ /* 0x000fe20000010000 */
[----:B------:R-:W-:Y:S01]  /*5d80*/  FMNMX.FTZ R153, R193, R215, !PT ;  /* 0x000000d7c1997209 */ /* 0x000fe20007810000 */
[----:B------:R-:W0:Y:S01]  /*5d90*/  S2R R167, SR_TID.X ;  /* 0x0000000000a77919 */ /* 0x000e220000002100 */
[----:B------:R-:W3:Y:S01]  /*5da0*/  MUFU.TANH R178, R178 ;  /* 0x000000b200b27308 */ /* 0x000ee20000002400 */
[-C--:B------:R-:W-:Y:S01]  /*5db0*/  FMUL.FTZ R100, R100, R170.reuse ;  /* 0x000000aa64647220 */ /* 0x080fe20000410000 */
[----:B------:R-:W-:Y:S01]  /*5dc0*/  FMNMX.FTZ R153, R155, R153, !PT ;  /* 0x000000999b997209 */ /* 0x000fe20007810000 */
[-C--:B------:R-:W-:Y:S01]  /*5dd0*/  FMUL.FTZ R101, R101, R170.reuse ;  /* 0x000000aa65657220 */ /* 0x080fe20000410000 */
[-C--:B------:R-:W-:Y:S01]  /*5de0*/  FMUL.FTZ R104, R104, R170.reuse ;  /* 0x000000aa68687220 */ /* 0x080fe20000410000 */
[-C--:B------:R-:W-:Y:S01]  /*5df0*/  FMUL.FTZ R105, R105, R170.reuse ;  /* 0x000000aa69697220 */ /* 0x080fe20000410000 */
[----:B------:R-:W-:Y:S01]  /*5e00*/  FMNMX.FTZ R153, R197, R153, !PT ;  /* 0x00000099c5997209 */ /* 0x000fe20007810000 */
[-C--:B------:R-:W-:Y:S01]  /*5e10*/  FMUL.FTZ R108, R108, R170.reuse ;  /* 0x000000aa6c6c7220 */ /* 0x080fe20000410000 */
[----:B------:R-:W4:Y:S01]  /*5e20*/  MUFU.TANH R182, R182 ;  /* 0x000000b600b67308 */ /* 0x000f220000002400 */
[-C--:B------:R-:W-:Y:S01]  /*5e30*/  FMUL.FTZ R109, R109, R170.reuse ;  /* 0x000000aa6d6d7220 */ /* 0x080fe20000410000 */
[----:B------:R-:W-:Y:S01]  /*5e40*/  FMNMX.FTZ R153, R220, R153, !PT ;  /* 0x00000099dc997209 */ /* 0x000fe20007810000 */
[-C--:B------:R-:W-:Y:S01]  /*5e50*/  FMUL.FTZ R112, R112, R170.reuse ;  /* 0x000000aa70707220 */ /* 0x080fe20000410000 */
[-C--:B------:R-:W-:Y:S01]  /*5e60*/  FMUL.FTZ R113, R113, R170.reuse ;  /* 0x000000aa71717220 */ /* 0x080fe20000410000 */
[-C--:B------:R-:W-:Y:S01]  /*5e70*/  FMUL.FTZ R116, R116, R170.reuse ;  /* 0x000000aa74747220 */ /* 0x080fe20000410000 */
[----:B------:R-:W-:Y:S01]  /*5e80*/  FMNMX.FTZ R153, R158, R153, !PT ;  /* 0x000000999e997209 */ /* 0x000fe20007810000 */
[-C--:B------:R-:W-:Y:S01]  /*5e90*/  FMUL.FTZ R117, R117, R170.reuse ;  /* 0x000000aa75757220 */ /* 0x080fe20000410000 */
[----:B------:R-:W5:Y:S01]  /*5ea0*/  MUFU.TANH R183, R183 ;  /* 0x000000b700b77308 */ /* 0x000f620000002400 */
[-C--:B------:R-:W-:Y:S01]  /*5eb0*/  FMUL.FTZ R120, R120, R170.reuse ;  /* 0x000000aa78787220 */ /* 0x080fe20000410000 */
[----:B------:R-:W-:Y:S01]  /*5ec0*/  FMNMX.FTZ R153, R159, R153, !PT ;  /* 0x000000999f997209 */ /* 0x000fe20007810000 */
[-C--:B------:R-:W-:Y:S01]  /*5ed0*/  FMUL.FTZ R121, R121, R170.reuse ;  /* 0x000000aa79797220 */ /* 0x080fe20000410000 */
[-C--:B------:R-:W-:Y:S01]  /*5ee0*/  FMUL.FTZ R124, R124, R170.reuse ;  /* 0x000000aa7c7c7220 */ /* 0x080fe20000410000 */
[-C--:B------:R-:W-:Y:S01]  /*5ef0*/  FMUL.FTZ R125, R125, R170.reuse ;  /* 0x000000aa7d7d7220 */ /* 0x080fe20000410000 */
[----:B------:R-:W-:Y:S01]  /*5f00*/  FMNMX.FTZ R153, R163, R153, !PT ;  /* 0x00000099a3997209 */ /* 0x000fe20007810000 */
[-C--:B------:R-:W-:Y:S01]  /*5f10*/  FMUL.FTZ R128, R128, R170.reuse ;  /* 0x000000aa80807220 */ /* 0x080fe20000410000 */
[----:B------:R-:W0:Y:S01]  /*5f20*/  MUFU.TANH R186, R186 ;  /* 0x000000ba00ba7308 */ /* 0x000e220000002400 */
        /* <DEDUP_REMOVED lines=16> */
[----:B------:R-:W-:Y:S01]  /*6030*/  FMUL.FTZ R149, R149, R170 ;  /* 0x000000aa95957220 */ /* 0x000fe20000410000 */
[----:B------:R-:W-:Y:S01]  /*6040*/  FMNMX.FTZ R153, R227, R153, !PT ;  /* 0x00000099e3997209 */ /* 0x000fe20007810000 */
[----:B------:R-:W-:-:S03]  /*6050*/  IMAD.U32 R170, RZ, RZ, UR5 ;  /* 0x00000005ffaa7e24 */ /* 0x000fc6000f8e00ff */
[----:B------:R-:W-:Y:S02]  /*6060*/  FMNMX.FTZ R153, R175, R153, !PT ;  /* 0x00000099af997209 */ /* 0x000fe40007810000 */
[----:B------:R-:W0:Y:S02]  /*6070*/  MUFU.TANH R191, R191 ;  /* 0x000000bf00bf7308 */ /* 0x000e240000002400 */
[----:B------:R-:W-:-:S04]  /*6080*/  FMNMX.FTZ R153, R179, R153, !PT ;  /* 0x00000099b3997209 */ /* 0x000fc80007810000 */
[----:B-1----:R-:W-:Y:S02]  /*6090*/  FMNMX.FTZ R153, R216, R153, !PT ;  /* 0x00000099d8997209 */ /* 0x002fe40007810000 */
[----:B------:R-:W1:Y:S02]  /*60a0*/  MUFU.TANH R194, R194 ;  /* 0x000000c200c27308 */ /* 0x000e640000002400 */
[----:B--2---:R-:W-:-:S04]  /*60b0*/  FMNMX.FTZ R153, R217, R153, !PT ;  /* 0x00000099d9997209 */ /* 0x004fc80007810000 */
[----:B---3--:R-:W-:Y:S02]  /*60c0*/  FMNMX.FTZ R153, R178, R153, !PT ;  /* 0x00000099b2997209 */ /* 0x008fe40007810000 */
[----:B------:R-:W-:Y:S02]  /*60d0*/  MUFU.EX2 R161, R161 ;  /* 0x000000a100a17308 */ /* 0x000fe40000000800 */
[----:B----4-:R-:W-:-:S04]  /*60e0*/  FMNMX.FTZ R153, R182, R153, !PT ;  /* 0x00000099b6997209 */ /* 0x010fc80007810000 */
[----:B-----5:R-:W-:Y:S02]  /*60f0*/  FMNMX.FTZ R153, R183, R153, !PT ;  /* 0x00000099b7997209 */ /* 0x020fe40007810000 */
[----:B------:R-:W-:Y:S02]  /*6100*/  MUFU.EX2 R168, R168 ;  /* 0x000000a800a87308 */ /* 0x000fe40000000800 */
[----:B0-----:R-:W-:-:S04]  /*6110*/  FMNMX.FTZ R153, R186, R153, !PT ;  /* 0x00000099ba997209 */ /* 0x001fc80007810000 */
[----:B------:R-:W-:Y:S02]  /*6120*/  FMNMX.FTZ R153, R187, R153, !PT ;  /* 0x00000099bb997209 */ /* 0x000fe40007810000 */
[----:B------:R-:W-:Y:S02]  /*6130*/  MUFU.EX2 R169, R169 ;  /* 0x000000a900a97308 */ /* 0x000fe40000000800 */
[----:B------:R-:W-:-:S04]  /*6140*/  FMNMX.FTZ R153, R190, R153, !PT ;  /* 0x00000099be997209 */ /* 0x000fc80007810000 */
[----:B------:R-:W-:Y:S02]  /*6150*/  FMNMX.FTZ R153, R191, R153, !PT ;  /* 0x00000099bf997209 */ /* 0x000fe40007810000 */
[----:B------:R-:W-:Y:S02]  /*6160*/  MUFU.EX2 R172, R172 ;  /* 0x000000ac00ac7308 */ /* 0x000fe40000000800 */
[----:B-1----:R-:W-:-:S05]  /*6170*/  FMNMX.FTZ R153, R194, R153, !PT ;  /* 0x00000099c2997209 */ /* 0x002fca0007810000 */
        /* <DEDUP_REMOVED lines=10> */
[----:B0-----:R-:W-:-:S07]  /*6220*/  FMNMX.FTZ R164, R164, R153, !PT ;  /* 0x00000099a4a47209 */ /* 0x001fce0007810000 */
[----:B------:R-:W-:Y:S01]  /*6230*/  MUFU.EX2 R188, R188 ;  /* 0x000000bc00bc7308 */ /* 0x000fe20000000800 */
[C---:B------:R-:W-:Y:S01]  /*6240*/  FADD.FTZ R153, -R164.reuse, R215 ;  /* 0x000000d7a4997221 */ /* 0x040fe20000010100 */
[----:B------:R-:W-:Y:S01]  /*6250*/  SHF.R.U32.HI R215, RZ, 0x7, R167 ;  /* 0x00000007ffd77819 */ /* 0x000fe200000116a7 */
[-C--:B------:R-:W-:Y:S02]  /*6260*/  FMUL.FTZ R198, R164, R21.reuse ;  /* 0x00000015a4c67220 */ /* 0x080fe40000410000 */
[-C--:B------:R-:W-:Y:S01]  /*6270*/  FMUL.FTZ R153, R153, R21.reuse ;  /* 0x0000001599997220 */ /* 0x080fe20000410000 */
[----:B------:R-:W-:Y:S01]  /*6280*/  IADD3 R167, -R215, 0xb, RZ ;  /* 0x0000000bd7a77810 */ /* 0x000fe20007ffe1ff */
        /* <DEDUP_REMOVED lines=8> */
[----:B------:R-:W-:-:S02]  /*6310*/  FFMA.FTZ R194, R194, R21, -R198 ;  /* 0x00000015c2c27223 */ /* 0x000fc400000108c6 */
[----:B------:R-:W-:Y:S01]  /*6320*/  MUFU.EX2 R193, R193 ;  /* 0x000000c100c17308 */ /* 0x000fe20000000800 */
[C---:B0-----:R-:W-:Y:S02]  /*6330*/  @!P1 VIADD R153, R170.reuse, 0x32440 ;  /* 0x00032440aa999836 */ /* 0x041fe40000000000 */
[----:B------:R-:W-:-:S03]  /*6340*/  @!P1 VIADD R170, R170, 0x32460 ;  /* 0x00032460aaaa9836 */ /* 0x000fc60000000000 */
[----:B------:R-:W-:Y:S01]  /*6350*/  @!P1 PRMT R153, RZ, 0x654, R153 ;  /* 0x00000654ff999816 */ /* 0x000fe20000000099 */
[----:B------:R0:W-:Y:S06]  /*6360*/  BAR.ARV R167, 0x100 ;  /* 0x000400a70000751d */ /* 0x0001ec0000002000 */
[----:B------:R2:W-:Y:S01]  /*6370*/  @!P1 SYNCS.ARRIVE.TRANS64.RED.A1T0 RZ, [R153+URZ], RZ ;  /* 0x000000ff99ff99a7 */ /* 0x0005e2000810043f */
[----:B------:R-:W3:Y:S01]  /*6380*/  MUFU.EX2 R199, R199 ;  /* 0x000000c700c77308 */ /* 0x000ee20000000800 */
[-C--:B-1----:R-:W-:Y:S01]  /*6390*/  FMUL.FTZ R26, R26, R195.reuse ;  /* 0x000000c31a1a7220 */ /* 0x082fe20000410000 */
[-C--:B------:R-:W-:Y:S01]  /*63a0*/  FMUL.FTZ R27, R27, R195.reuse ;  /* 0x000000c31b1b7220 */ /* 0x080fe20000410000 */
[-C--:B------:R-:W-:Y:S01]  /*63b0*/  FMUL.FTZ R30, R30, R195.reuse ;  /* 0x000000c31e1e7220 */ /* 0x080fe20000410000 */
[-C--:B------:R-:W-:Y:S01]  /*63c0*/  FMUL.FTZ R31, R31, R195.reuse ;  /* 0x000000c31f1f7220 */ /* 0x080fe20000410000 */
[-C--:B------:R-:W-:Y:S01]  /*63d0*/  FMUL.FTZ R34, R34, R195.reuse ;  /* 0x000000c322227220 */ /* 0x080fe20000410000 */
[----:B------:R-:W-:Y:S01]  /*63e0*/  FMUL.FTZ R35, R35, R195 ;  /* 0x000000c323237220 */ /* 0x000fe20000410000 */
[----:B--2---:R-:W-:-:S02]  /*63f0*/  VIADD R153, R215, 0x8 ;  /* 0x00000008d7997836 */ /* 0x004fc40000000000 */
[----:B------:R-:W-:Y:S01]  /*6400*/  FFMA.FTZ R215, R220, R21, -R198 ;  /* 0x00000015dcd77223 */ /* 0x000fe200000108c6 */
[----:B------:R-:W-:Y:S01]  /*6410*/  MUFU.EX2 R197, R197 ;  /* 0x000000c500c57308 */ /* 0x000fe20000000800 */
[-C--:B------:R-:W-:Y:S01]  /*6420*/  FMUL.FTZ R38, R38, R195.reuse ;  /* 0x000000c326267220 */ /* 0x080fe20000410000 */
[-C--:B------:R-:W-:Y:S01]  /*6430*/  FMUL.FTZ R39, R39, R195.reuse ;  /* 0x000000c327277220 */ /* 0x080fe20000410000 */
[----:B------:R3:W-:Y:S01]  /*6440*/  BAR.SYNC.DEFER_BLOCKING R153, 0x100 ;  /* 0x000400990000751d */ /* 0x0007e20000010000 */
        /* <DEDUP_REMOVED lines=57> */
[----:B---3--:R-:W-:Y:S01]  /*67e0*/  F2FP.BF16.F32.PACK_AB R153, R199, R193 ;  /* 0x000000c1c799723e */ /* 0x008fe200000010ff */
[----:B------:R-:W2:Y:S01]  /*67f0*/  MUFU.EX2 R220, R160 ;  /* 0x000000a000dc7308 */ /* 0x000ea20000000800 */
[----:B-1----:R-:W-:Y:S01]  /*6800*/  F2FP.BF16.F32.PACK_AB R155, R215, R197 ;  /* 0x000000c5d79b723e */ /* 0x002fe200000010ff */
[----:B------:R-:W-:Y:S01]  /*6810*/  FFMA.FTZ R193, R195, R214, R193 ;  /* 0x000000d6c3c17223 */ /* 0x000fe200000100c1 */
[----:B------:R-:W-:-:S02]  /*6820*/  @!P1 PRMT R170, RZ, 0x654, R170 ;  /* 0x00000654ffaa9816 */ /* 0x000fc400000000aa */
[----:B------:R-:W-:Y:S01]  /*6830*/  WARPGROUP.ARRIVE ;  /* 0x00000000000079c5 */ /* 0x000fe20000000000 */
[----:B------:R-:W-:Y:S02]  /*6840*/  FADD.FTZ R193, R199, R193 ;  /* 0x000000c1c7c17221 */ /* 0x000fe40000010000 */
[----:B------:R1:W-:Y:S02]  /*6850*/  MUFU.EX2 R160, R165 ;  /* 0x000000a500a07308 */ /* 0x0003e40000000800 */
[----:B------:R-:W-:Y:S01]  /*6860*/  FADD.FTZ R193, R197, R193 ;  /* 0x000000c1c5c17221 */ /* 0x000fe20000010000 */
[----:B------:R-:W-:Y:S01]  /*6870*/  HGMMA.64x256x16.F32.BF16 R24, R152, gdesc[UR8].tnspB, R24, gsb0 ;  /* 0x43e0000898187df0 */ /* 0x000fe20008001818 */
[----:B------:R-:W-:Y:S01]  /*6880*/  UIADD3 UR10, UR6, 0x80, URZ ;  /* 0x00000080060a7890 */ /* 0x000fe2000fffe03f */
[----:B------:R-:W-:Y:S01]  /*6890*/  UMOV UR11, 0x40000040 ;  /* 0x40000040000b7882 */ /* 0x000fe20000000000 */
[----:B------:R-:W-:Y:S02]  /*68a0*/  FADD.FTZ R215, R215, R193 ;  /* 0x000000c1d7d77221 */ /* 0x000fe40000010000 */
[----:B------:R-:W-:Y:S01]  /*68b0*/  MUFU.EX2 R189, R189 ;  /* 0x000000bd00bd7308 */ /* 0x000fe20000000800 */
[----:B-1----:R-:W-:Y:S01]  /*68c0*/  FFMA.FTZ R165, R166, R21, -R198 ;  /* 0x00000015a6a57223 */ /* 0x002fe200000108c6 */
[----:B--2---:R-:W-:-:S06]  /*68d0*/  FADD.FTZ R156, R220, R156 ;  /* 0x0000009cdc9c7221 */ /* 0x004fcc0000010000 */
        /* <DEDUP_REMOVED lines=10> */
[-CC-:B------:R-:W-:Y:S01]  /*6980*/  FFMA.FTZ R152, R158, R21.reuse, -R198.reuse ;  /* 0x000000159e987223 */ /* 0x180fe200000108c6 */
[-CC-:B------:R-:W-:Y:S01]  /*6990*/  FFMA.FTZ R153, R159, R21.reuse, -R198.reuse ;  /* 0x000000159f997223 */ /* 0x180fe200000108c6 */
[----:B------:R-:W-:-:S03]  /*69a0*/  FFMA.FTZ R155, R163, R21, -R198 ;  /* 0x00000015a39b7223 */ /* 0x000fc600000108c6 */
[----:B------:R-:W1:Y:S01]  /*69b0*/  MUFU.EX2 R154, R157 ;  /* 0x0000009d009a7308 */ /* 0x000e620000000800 */
[C---:B------:R-:W-:Y:S01]  /*69c0*/  FADD.FTZ R163, R161.reuse, R156 ;  /* 0x0000009ca1a37221 */ /* 0x040fe20000010000 */
[----:B------:R-:W-:-:S06]  /*69d0*/  F2FP.BF16.F32.PACK_AB R156, R161, R220 ;  /* 0x000000dca19c723e */ /* 0x000fcc00000010ff */
[----:B------:R-:W2:Y:S08]  /*69e0*/  MUFU.EX2 R152, R152 ;  /* 0x0000009800987308 */ /* 0x000eb00000000800 */
[----:B------:R-:W3:Y:S01]  /*69f0*/  MUFU.EX2 R153, R153 ;  /* 0x0000009900997308 */ /* 0x000ee20000000800 */
[----:B-1----:R-:W-:Y:S01]  /*6a00*/  F2FP.BF16.F32.PACK_AB R158, R160, R154 ;  /* 0x0000009aa09e723e */ /* 0x002fe200000010ff */
[----:B------:R-:W-:-:S04]  /*6a10*/  FADD.FTZ R154, R154, R163 ;  /* 0x000000a39a9a7221 */ /* 0x000fc80000010000 */
[----:B------:R-:W-:Y:S01]  /*6a20*/  FADD.FTZ R154, R160, R154 ;  /* 0x0000009aa09a7221 */ /* 0x000fe20000010000 */
[----:B------:R-:W-:Y:S01]  /*6a30*/  F2FP.BF16.F32.PACK_AB R160, R169, R168 ;  /* 0x000000a8a9a0723e */ /* 0x000fe200000010ff */
[----:B------:R-:W1:Y:S01]  /*6a40*/  MUFU.EX2 R155, R155 ;  /* 0x0000009b009b7308 */ /* 0x000e620000000800 */
[----:B--2---:R-:W-:Y:S01]  /*6a50*/  FADD.FTZ R215, R152, R215 ;  /* 0x000000d798d77221 */ /* 0x004fe20000010000 */
[----:B------:R-:W-:Y:S01]  /*6a60*/  FADD.FTZ R154, R168, R154 ;  /* 0x0000009aa89a7221 */ /* 0x000fe20000010000 */
[----:B------:R-:W-:-:S03]  /*6a70*/  FFMA.FTZ R168, R178, R21, -R198 ;  /* 0x00000015b2a87223 */ /* 0x000fc600000108c6 */
[----:B------:R-:W-:Y:S01]  /*6a80*/  FADD.FTZ R154, R169, R154 ;  /* 0x0000009aa99a7221 */ /* 0x000fe20000010000 */
[----:B------:R-:W-:Y:S01]  /*6a90*/  FFMA.FTZ R169, R182, R21, -R198 ;  /* 0x00000015b6a97223 */ /* 0x000fe200000108c6 */
[C---:B---3--:R-:W-:Y:S01]  /*6aa0*/  F2FP.BF16.F32.PACK_AB R157, R153.reuse, R152 ;  /* 0x00000098999d723e */ /* 0x048fe200000010ff */
[----:B------:R-:W-:Y:S01]  /*6ab0*/  FADD.FTZ R166, R153, R215 ;  /* 0x000000d799a67221 */ /* 0x000fe20000010000 */
[----:B------:R-:W-:Y:S01]  /*6ac0*/  F2FP.BF16.F32.PACK_AB R152, R177, R176 ;  /* 0x000000b0b198723e */ /* 0x000fe200000010ff */
[----:B------:R-:W-:Y:S01]  /*6ad0*/  MUFU.EX2 R168, R168 ;  /* 0x000000a800a87308 */ /* 0x000fe20000000800 */
[----:B------:R-:W-:Y:S01]  /*6ae0*/  IMAD.MOV.U32 R215, RZ, RZ, R164 ;  /* 0x000000ffffd77224 */ /* 0x000fe200078e00a4 */
[----:B-1----:R-:W-:Y:S01]  /*6af0*/  F2FP.BF16.F32.PACK_AB R159, R165, R155 ;  /* 0x0000009ba59f723e */ /* 0x002fe200000010ff */
[----:B------:R-:W-:-:S05]  /*6b00*/  FADD.FTZ R166, R155, R166 ;  /* 0x000000a69ba67221 */ /* 0x000fca0000010000 */
[----:B------:R-:W-:Y:S01]  /*6b10*/  MUFU.EX2 R169, R169 ;  /* 0x000000a900a97308 */ /* 0x000fe20000000800 */
[----:B------:R-:W-:Y:S01]  /*6b20*/  WARPGROUP.ARRIVE ;  /* 0x00000000000079c5 */ /* 0x000fe20000000000 */
[----:B------:R-:W-:-:S05]  /*6b30*/  FADD.FTZ R166, R165, R166 ;  /* 0x000000a6a5a67221 */ /* 0x000fca0000010000 */
[----:B------:R-:W-:Y:S01]  /*6b40*/  HGMMA.64x256x16.F32.BF16 R24, R156, gdesc[UR8].tnspB, R24, gsb0 ;  /* 0x43e000089c187df0 */ /* 0x000fe20008001818 */
[----:B------:R-:W-:Y:S01]  /*6b50*/  UIADD3 UR10, UR6, 0x100, URZ ;  /* 0x00000100060a7890 */ /* 0x000fe2000fffe03f */
[----:B------:R-:W-:Y:S01]  /*6b60*/  UMOV UR11, 0x40000040 ;  /* 0x40000040000b7882 */ /* 0x000fe20000000000 */
[----:B------:R-:W-:Y:S02]  /*6b70*/  WARPGROUP.DEPBAR.LE gsb0, 0x0 ;  /* 0x00008000000079c5 */ /* 0x000fe40000010000 */
[-CC-:B------:R-:W-:Y:S01]  /*6b80*/  FFMA.FTZ R158, R162, R21.reuse, -R198.reuse ;  /* 0x00000015a29e7223 */ /* 0x180fe200000108c6 */
[-CC-:B------:R-:W-:Y:S01]  /*6b90*/  FFMA.FTZ R156, R171, R21.reuse, -R198.reuse ;  /* 0x00000015ab9c7223 */ /* 0x180fe200000108c6 */
[-CC-:B------:R-:W-:Y:S01]  /*6ba0*/  FFMA.FTZ R157, R174, R21.reuse, -R198.reuse ;  /* 0x00000015ae9d7223 */ /* 0x180fe200000108c6 */
[-C--:B------:R-:W-:Y:S01]  /*6bb0*/  FFMA.FTZ R159, R227, R21.reuse, -R198 ;  /* 0x00000015e39f7223 */ /* 0x080fe200000108c6 */
[----:B------:R-:W-:Y:S01]  /*6bc0*/  F2FP.BF16.F32.PACK_AB R162, R173, R172 ;  /* 0x000000acada2723e */ /* 0x000fe200000010ff */
[----:B------:R-:W-:Y:S01]  /*6bd0*/  FADD.FTZ R172, R172, R154 ;  /* 0x0000009aacac7221 */ /* 0x000fe20000010000 */
[----:B------:R-:W1:Y:S01]  /*6be0*/  MUFU.EX2 R158, R158 ;  /* 0x0000009e009e7308 */ /* 0x000e620000000800 */
[----:B------:R-:W-:Y:S01]  /*6bf0*/  F2FP.BF16.F32.PACK_AB R154, R181, R180 ;  /* 0x000000b4b59a723e */ /* 0x000fe200000010ff */
[----:B------:R-:W-:Y:S01]  /*6c00*/  FFMA.FTZ R171, R183, R21, -R198 ;  /* 0x00000015b7ab7223 */ /* 0x000fe200000108c6 */
[----:B------:R-:W-:-:S04]  /*6c10*/  FADD.FTZ R173, R173, R172 ;  /* 0x000000acadad7221 */ /* 0x000fc80000010000 */
[----:B------:R-:W-:Y:S01]  /*6c20*/  FADD.FTZ R173, R176, R173 ;  /* 0x000000adb0ad7221 */ /* 0x000fe20000010000 */
[----:B------:R-:W2:Y:S03]  /*6c30*/  MUFU.EX2 R156, R156 ;  /* 0x0000009c009c7308 */ /* 0x000ea60000000800 */
[----:B------:R-:W-:-:S04]  /*6c40*/  FADD.FTZ R173, R177, R173 ;  /* 0x000000adb1ad7221 */ /* 0x000fc80000010000 */
[----:B------:R-:W-:Y:S01]  /*6c50*/  FADD.FTZ R173, R180, R173 ;  /* 0x000000adb4ad7221 */ /* 0x000fe20000010000 */
[----:B------:R-:W3:Y:S01]  /*6c60*/  MUFU.EX2 R157, R157 ;  /* 0x0000009d009d7308 */ /* 0x000ee20000000800 */
[----:B-1----:R-:W-:Y:S02]  /*6c70*/  FADD.FTZ R166, R158, R166 ;  /* 0x000000a69ea67221 */ /* 0x002fe40000010000 */
[----:B------:R-:W-:-:S04]  /*6c80*/  FADD.FTZ R173, R181, R173 ;  /* 0x000000adb5ad7221 */ /* 0x000fc80000010000 */
[----:B------:R-:W-:Y:S01]  /*6c90*/  FADD.FTZ R173, R184, R173 ;  /* 0x000000adb8ad7221 */ /* 0x000fe20000010000 */
[----:B------:R-:W1:Y:S01]  /*6ca0*/  MUFU.EX2 R159, R159 ;  /* 0x0000009f009f7308 */ /* 0x000e620000000800 */
[C---:B--2---:R-:W-:Y:S01]  /*6cb0*/  F2FP.BF16.F32.PACK_AB R161, R156.reuse, R158 ;  /* 0x0000009e9ca1723e */ /* 0x044fe200000010ff */
[----:B------:R-:W-:Y:S01]  /*6cc0*/  FADD.FTZ R166, R156, R166 ;  /* 0x000000a69ca67221 */ /* 0x000fe20000010000 */
[----:B------:R-:W-:-:S05]  /*6cd0*/  FADD.FTZ R173, R185, R173 ;  /* 0x000000adb9ad7221 */ /* 0x000fca0000010000 */
[----:B------:R-:W-:Y:S01]  /*6ce0*/  MUFU.EX2 R171, R171 ;  /* 0x000000ab00ab7308 */ /* 0x000fe20000000800 */
[----:B---3--:R-:W-:-:S07]  /*6cf0*/  FADD.FTZ R166, R157, R166 ;  /* 0x000000a69da67221 */ /* 0x008fce0000010000 */
[----:B------:R-:W-:Y:S01]  /*6d00*/  MUFU.EX2 R172, R186 ;  /* 0x000000ba00ac7308 */ /* 0x000fe20000000800 */
[C---:B-1----:R-:W-:Y:S01]  /*6d10*/  F2FP.BF16.F32.PACK_AB R163, R159.reuse, R157 ;  /* 0x0000009d9fa3723e */ /* 0x042fe200000010ff */
[----:B------:R-:W-:-:S03]  /*6d20*/  FADD.FTZ R166, R159, R166 ;  /* 0x000000a69fa67221 */ /* 0x000fc60000010000 */
[----:B------:R-:W-:-:S06]  /*6d30*/  WARPGROUP.ARRIVE ;  /* 0x00000000000079c5 */ /* 0x000fcc0000000000 */
[----:B------:R-:W-:Y:S01]  /*6d40*/  HGMMA.64x256x16.F32.BF16 R24, R160, gdesc[UR8].tnspB, R24, gsb0 ;  /* 0x43e00008a0187df0 */ /* 0x000fe20008001818 */
[----:B------:R-:W-:Y:S01]  /*6d50*/  UIADD3 UR10, UR6, 0x180, URZ ;  /* 0x00000180060a7890 */ /* 0x000fe2000fffe03f */
[----:B------:R-:W-:Y:S01]  /*6d60*/  UMOV UR11, 0x40000040 ;  /* 0x40000040000b7882 */ /* 0x000fe20000000000 */
[----:B------:R-:W-:Y:S02]  /*6d70*/  WARPGROUP.DEPBAR.LE gsb0, 0x0 ;  /* 0x00008000000079c5 */ /* 0x000fe40000010000 */
[-CC-:B------:R-:W-:Y:S01]  /*6d80*/  FFMA.FTZ R162, R175, R21.reuse, -R198.reuse ;  /* 0x00000015afa27223 */ /* 0x180fe200000108c6 */
[-CC-:B------:R-:W-:Y:S01]  /*6d90*/  FFMA.FTZ R160, R179, R21.reuse, -R198.reuse ;  /* 0x00000015b3a07223 */ /* 0x180fe200000108c6 */
[-CC-:B------:R-:W-:Y:S01]  /*6da0*/  FFMA.FTZ R161, R216, R21.reuse, -R198.reuse ;  /* 0x00000015d8a17223 */ /* 0x180fe200000108c6 */
[----:B------:R-:W-:Y:S01]  /*6db0*/  FFMA.FTZ R163, R217, R21, -R198 ;  /* 0x00000015d9a37223 */ /* 0x000fe200000108c6 */
[----:B------:R-:W-:Y:S02]  /*6dc0*/  IMAD.MOV.U32 R216, RZ, RZ, R20 ;  /* 0x000000ffffd87224 */ /* 0x000fe400078e0014 */
[----:B------:R-:W-:Y:S08]  /*6dd0*/  MUFU.EX2 R162, R162 ;  /* 0x000000a200a27308 */ /* 0x000ff00000000800 */
[----:B------:R-:W1:Y:S08]  /*6de0*/  MUFU.EX2 R160, R160 ;  /* 0x000000a000a07308 */ /* 0x000e700000000800 */
[----:B------:R-:W2:Y:S08]  /*6df0*/  MUFU.EX2 R161, R161 ;  /* 0x000000a100a17308 */ /* 0x000eb00000000800 */
[----:B------:R-:W3:Y:S01]  /*6e00*/  MUFU.EX2 R163, R163 ;  /* 0x000000a300a37308 */ /* 0x000ee20000000800 */
[----:B-1----:R-:W-:Y:S01]  /*6e10*/  F2FP.BF16.F32.PACK_AB R153, R160, R162 ;  /* 0x000000a2a099723e */ /* 0x002fe200000010ff */
[----:B------:R-:W-:-:S04]  /*6e20*/  FADD.FTZ R162, R162, R166 ;  /* 0x000000a6a2a27221 */ /* 0x000fc80000010000 */
[----:B------:R-:W-:-:S04]  /*6e30*/  FADD.FTZ R162, R160, R162 ;  /* 0x000000a2a0a27221 */ /* 0x000fc80000010000 */
[----:B--2---:R-:W-:Y:S01]  /*6e40*/  FADD.FTZ R162, R161, R162 ;  /* 0x000000a2a1a27221 */ /* 0x004fe20000010000 */
[----:B---3--:R-:W-:-:S03]  /*6e50*/  F2FP.BF16.F32.PACK_AB R155, R163, R161 ;  /* 0x000000a1a39b723e */ /* 0x008fc600000010ff */
[----:B------:R-:W-:Y:S01]  /*6e60*/  FADD.FTZ R162, R163, R162 ;  /* 0x000000a2a3a27221 */ /* 0x000fe20000010000 */
[----:B------:R-:W-:-:S03]  /*6e70*/  WARPGROUP.ARRIVE ;  /* 0x00000000000079c5 */ /* 0x000fc60000000000 */
[----:B------:R-:W-:-:S04]  /*6e80*/  FADD.FTZ R162, R168, R162 ;  /* 0x000000a2a8a27221 */ /* 0x000fc80000010000 */
[----:B------:R-:W-:Y:S01]  /*6e90*/  FADD.FTZ R162, R169, R162 ;  /* 0x000000a2a9a27221 */ /* 0x000fe20000010000 */
[----:B------:R-:W-:Y:S01]  /*6ea0*/  HGMMA.64x256x16.F32.BF16 R24, R152, gdesc[UR8].tnspB, R24, gsb0 ;  /* 0x43e0000898187df0 */ /* 0x000fe20008001818 */
[----:B------:R-:W-:Y:S01]  /*6eb0*/  UIADD3 UR10, UR6, 0x200, URZ ;  /* 0x00000200060a7890 */ /* 0x000fe2000fffe03f */
[----:B------:R-:W-:Y:S01]  /*6ec0*/  UMOV UR11, 0x40000040 ;  /* 0x40000040000b7882 */ /* 0x000fe20000000000 */
[----:B------:R-:W-:Y:S01]  /*6ed0*/  UIADD3 UR6, UR6, 0x280, URZ ;  /* 0x0000028006067890 */ /* 0x000fe2000fffe03f */
[----:B------:R-:W-:Y:S02]  /*6ee0*/  WARPGROUP.DEPBAR.LE gsb0, 0x0 ;  /* 0x00008000000079c5 */ /* 0x000fe40000010000 */
[----:B------:R-:W-:Y:S02]  /*6ef0*/  F2FP.BF16.F32.PACK_AB R152, R185, R184 ;  /* 0x000000b8b998723e */ /* 0x000fe400000010ff */
[----:B------:R-:W-:Y:S01]  /*6f00*/  F2FP.BF16.F32.PACK_AB R154, R189, R188 ;  /* 0x000000bcbd9a723e */ /* 0x000fe200000010ff */
[----:B------:R-:W-:Y:S01]  /*6f10*/  FADD.FTZ R188, R188, R173 ;  /* 0x000000adbcbc7221 */ /* 0x000fe20000010000 */
[----:B------:R-:W-:-:S02]  /*6f20*/  F2FP.BF16.F32.PACK_AB R153, R169, R168 ;  /* 0x000000a8a999723e */ /* 0x000fc400000010ff */
[C---:B------:R-:W-:Y:S01]  /*6f30*/  F2FP.BF16.F32.PACK_AB R155, R172.reuse, R171 ;  /* 0x000000abac9b723e */ /* 0x040fe200000010ff */
[----:B------:R-:W-:Y:S01]  /*6f40*/  FADD.FTZ R171, R171, R162 ;  /* 0x000000a2abab7221 */ /* 0x000fe20000010000 */
[----:B------:R-:W-:Y:S02]  /*6f50*/  FADD.FTZ R189, R189, R188 ;  /* 0x000000bcbdbd7221 */ /* 0x000fe40000010000 */
[----:B------:R-:W-:Y:S01]  /*6f60*/  WARPGROUP.ARRIVE ;  /* 0x00000000000079c5 */ /* 0x000fe20000000000 */
[----:B------:R-:W-:Y:S01]  /*6f70*/  FADD.FTZ R172, R172, R171 ;  /* 0x000000abacac7221 */ /* 0x000fe20000010000 */
[----:B------:R-:W-:-:S10]  /*6f80*/  FADD.FTZ R189, R192, R189 ;  /* 0x000000bdc0bd7221 */ /* 0x000fd40000010000 */
[----:B------:R-:W-:Y:S01]  /*6f90*/  HGMMA.64x256x16.F32.BF16 R24, R152, gdesc[UR8].tnspB, R24, gsb0 ;  /* 0x43e0000898187df0 */ /* 0x000fe20008001818 */
[----:B------:R-:W-:Y:S01]  /*6fa0*/  UMOV UR10, UR6 ;  /* 0x00000006000a7c82 */ /* 0x000fe20008000000 */
[----:B------:R-:W-:Y:S01]  /*6fb0*/  UMOV UR11, 0x40000040 ;  /* 0x40000040000b7882 */ /* 0x000fe20000000000 */
[C---:B------:R-:W-:Y:S01]  /*6fc0*/  FADD.FTZ R189, R218.reuse, R189 ;  /* 0x000000bddabd7221 */ /* 0x040fe20000010000 */
[----:B------:R-:W-:Y:S02]  /*6fd0*/  WARPGROUP.DEPBAR.LE gsb0, 0x0 ;  /* 0x00008000000079c5 */ /* 0x000fe40000010000 */
[----:B------:R-:W-:Y:S02]  /*6fe0*/  F2FP.BF16.F32.PACK_AB R152, R218, R192 ;  /* 0x000000c0da98723e */ /* 0x000fe400000010ff */
        /* <DEDUP_REMOVED lines=8> */
[----:B------:R-:W-:-:S04]  /*7070*/  FADD.FTZ R191, R191, R190 ;  /* 0x000000bebfbf7221 */ /* 0x000fc80000010000 */
[----:B------:R-:W-:-:S07]  /*7080*/  FADD.FTZ R214, R194, R191 ;  /* 0x000000bfc2d67221 */ /* 0x000fce0000010000 */
[----:B------:R-:W-:Y:S03]  /*7090*/  HGMMA.64x256x16.F32.BF16 R24, R152, gdesc[UR8].tnspB, R24, gsb0 ;  /* 0x43e0000898187df0 */ /* 0x000fe60008001818 */
[----:B------:R-:W-:Y:S02]  /*70a0*/  WARPGROUP.DEPBAR.LE gsb0, 0x0 ;  /* 0x00008000000079c5 */ /* 0x000fe40000010000 */
[----:B------:R0:W-:Y:S01]  /*70b0*/  @!P1 SYNCS.ARRIVE.TRANS64.RED.A1T0 RZ, [R170+URZ], RZ ;  /* 0x000000ffaaff99a7 */ /* 0x0001e2000810043f */
[----:B------:R-:W-:Y:S05]  /*70c0*/  @P2 BRA `(.L_x_10112) ;  /* 0xffffffd400c02947 */ /* 0x000fea000383ffff */
.L_x_10103:
[----:B------:R-:W2:Y:S01]  /*70d0*/  LDL.LU R152, [R1+0x14] ;  /* 0x0000140001987983 */ /* 0x000ea20000300800 */
[----:B------:R-:W-:Y:S01]  /*70e0*/  UIADD3 UR36, UR36, 0x1, URZ ;  /* 0x0000000124247890 */ /* 0x000fe2000fffe03f */
[----:B------:R1:W-:Y:S06]  /*70f0*/  BAR.ARV R167, 0x100 ;  /* 0x000400a70000751d */ /* 0x0003ec0000002000 */
[----:B------:R-:W-:Y:S02]  /*7100*/  UISETP.NE.AND UP0, UPT, UR36, 0x2, UPT ;  /* 0x000000022400788c */ /* 0x000fe4000bf05270 */
[----:B------:R-:W-:Y:S06]  /*7110*/  BAR.ARV 0x8, 0x180 ;  /* 0x0206000000007b1d */ /* 0x000fec0000002000 */
[----:B------:R-:W-:Y:S01]  /*7120*/  USEL UR4, URZ, 0x1, UP0 ;  /* 0x000000013f047887 */ /* 0x000fe20008000000 */
[----:B------:R-:W-:Y:S01]  /*7130*/  PLOP3.LUT P0, PT, PT, PT, PT, 0x8, 0x0 ;  /* 0x000000000000781c */ /* 0x000fe20003f0e170 */
[----:B------:R-:W3:Y:S01]  /*7140*/  SHFL.BFLY PT, R0, R217, 0x2, 0x1f ;  /* 0x0c401f00d9007f89 */ /* 0x000ee200000e0000 */
[----:B------:R-:W-:-:S02]  /*7150*/  USEL UR36, UR36, URZ, UP0 ;  /* 0x0000003f24247287 */ /* 0x000fc40008000000 */
[----:B------:R-:W-:Y:S01]  /*7160*/  ULOP3.LUT UR37, UR37, UR4, URZ, 0x3c, !UPT ;  /* 0x0000000425257292 */ /* 0x000fe2000f8e3c3f */
[----:B------:R-:W4:Y:S01]  /*7170*/  SHFL.BFLY PT, R5, R214, 0x2, 0x1f ;  /* 0x0c401f00d6057f89 */ /* 0x000f2200000e0000 */
[----:B---3--:R-:W-:Y:S01]  /*7180*/  FADD.FTZ R3, R0, R217 ;  /* 0x000000d900037221 */ /* 0x008fe20000010000 */
[----:B----4-:R-:W-:-:S04]  /*7190*/  FADD.FTZ R5, R5, R214 ;  /* 0x000000d605057221 */ /* 0x010fc80000010000 */
[----:B------:R-:W3:Y:S04]  /*71a0*/  SHFL.BFLY PT, R0, R3, 0x1, 0x1f ;  /* 0x0c201f0003007f89 */ /* 0x000ee800000e0000 */
[----:B------:R-:W4:Y:S01]  /*71b0*/  SHFL.BFLY PT, R2, R5, 0x1, 0x1f ;  /* 0x0c201f0005027f89 */ /* 0x000f2200000e0000 */
[----:B---3--:R-:W-:Y:S01]  /*71c0*/  FADD.FTZ R6, R3, R0 ;  /* 0x0000000003067221 */ /* 0x008fe20000010000 */
[----:B------:R-:W-:Y:S02]  /*71d0*/  IMAD.MOV.U32 R0, RZ, RZ, RZ ;  /* 0x000000ffff007224 */ /* 0x000fe400078e00ff */
[----:B------:R-:W-:Y:S02]  /*71e0*/  IMAD.MOV.U32 R3, RZ, RZ, -0x800000 ;  /* 0xff800000ff037424 */ /* 0x000fe400078e00ff */
[----:B----4-:R-:W-:Y:S01]  /*71f0*/  FADD.FTZ R7, R5, R2 ;  /* 0x0000000205077221 */ /* 0x010fe20000010000 */
[----:B------:R-:W-:Y:S01]  /*7200*/  FSETP.NE.FTZ.AND P1, PT, R6, RZ, PT ;  /* 0x000000ff0600720b */ /* 0x000fe20003f35000 */
[----:B------:R-:W-:-:S03]  /*7210*/  IMAD.MOV.U32 R2, RZ, RZ, RZ ;  /* 0x000000ffff027224 */ /* 0x000fc600078e00ff */
[----:B------:R-:W-:-:S09]  /*7220*/  FSETP.NE.FTZ.AND P2, PT, R7, RZ, PT ;  /* 0x000000ff0700720b */ /* 0x000fd20003f55000 */
[----:B------:R-:W3:Y:S08]  /*7230*/  @P1 MUFU.LG2 R4, R6 ;  /* 0x0000000600041308 */ /* 0x000ef00000000c00 */
[----:B------:R-:W4:Y:S08]  /*7240*/  @P2 MUFU.LG2 R5, R7 ;  /* 0x0000000700052308 */ /* 0x000f300000000c00 */
[----:B------:R5:W0:Y:S01]  /*7250*/  @P1 MUFU.RCP R2, R6 ;  /* 0x0000000600021308 */ /* 0x000a220000001000 */
[----:B---3--:R-:W-:-:S07]  /*7260*/  @P1 FMUL.FTZ R4, R4, 0.69314718246459960938 ;  /* 0x3f31721804041820 */ /* 0x008fce0000410000 */
[----:B------:R-:W3:Y:S01]  /*7270*/  @P2 MUFU.RCP R0, R7 ;  /* 0x0000000700002308 */ /* 0x000ee20000001000 */
[C---:B-----5:R-:W-:Y:S01]  /*7280*/  @P1 FMUL.FTZ R6, R21.reuse, 0.69314718246459960938 ;  /* 0x3f31721815061820 */ /* 0x060fe20000410000 */
[----:B------:R-:W-:Y:S01]  /*7290*/  @P2 FMUL.FTZ R21, R21, 0.69314718246459960938 ;  /* 0x3f31721815152820 */ /* 0x000fe20000410000 */
[----:B----4-:R-:W-:-:S04]  /*72a0*/  @P2 FMUL.FTZ R5, R5, 0.69314718246459960938 ;  /* 0x3f31721805052820 */ /* 0x010fc80000410000 */
[----:B------:R-:W-:Y:S01]  /*72b0*/  @P2 FFMA.FTZ R3, R21, R164, R5 ;  /* 0x000000a415032223 */ /* 0x000fe20000010005 */
        /* <DEDUP_REMOVED lines=64> */
[----:B------:R-:W-:-:S02]  /*76c0*/  IMAD.MOV.U32 R2, RZ, RZ, -0x800000 ;  /* 0xff800000ff027424 */ /* 0x000fc400078e00ff */
        /* <DEDUP_REMOVED lines=65> */
[----:B--2---:R-:W-:-:S05]  /*7ae0*/  VIADD R152, R152, 0x1 ;  /* 0x0000000198987836 */ /* 0x004fca0000000000 */
[----:B------:R1:W-:Y:S02]  /*7af0*/  STL [R1+0x14], R152 ;  /* 0x0000149801007387 */ /* 0x0003e40000100800 */
.L_x_10091:
[----:B------:R-:W2:Y:S01]  /*7b00*/  S2R R5, SR_CgaCtaId ;  /* 0x0000000000057919 */ /* 0x000ea20000008800 */
[----:B------:R-:W-:Y:S01]  /*7b10*/  MOV R0, 0x400 ;  /* 0x0000040000007802 */ /* 0x000fe20000000f00 */
[----:B------:R-:W-:Y:S01]  /*7b20*/  BSSY B0, `(.L_x_10113) ;  /* 0x0000466000007945 */ /* 0x000fe20003800000 */
[----:B------:R-:W-:Y:S02]  /*7b30*/  BAR.SYNC.DEFER_BLOCKING 0x5, 0x180 ;  /* 0x0146000000007b1d */ /* 0x000fe40000010000 */
[----:B--2---:R-:W-:-:S05]  /*7b40*/  LEA R0, R5, R0, 0x18 ;  /* 0x0000000005007211 */ /* 0x004fca00078ec0ff */
[----:B------:R2:W3:Y:S01]  /*7b50*/  LDS.128 R4, [R0+0x324d0] ;  /* 0x0324d00000047984 */ /* 0x0004e20000000c00 */
[----:B------:R-:W-:Y:S06]  /*7b60*/  BAR.ARV 0x4, 0x180 ;  /* 0x0106000000007b1d */ /* 0x000fec0000002000 */
[----:B------:R-:W-:Y:S05]  /*7b70*/  @P0 BRA `(.L_x_10114) ;  /* 0x0000003400e80947 */ /* 0x000fea0003800000 */
[----:B------:R-:W4:Y:S01]  /*7b80*/  LDL R8, [R1+0x80] ;  /* 0x0000800001087983 */ /* 0x000f220000100800 */
[----:B------:R-:W0:Y:S01]  /*7b90*/  S2R R9, SR_SWINHI ;  /* 0x0000000000097919 */ /* 0x000e220000002f00 */
[----:B------:R-:W-:Y:S01]  /*7ba0*/  F2FP.BF16.F32.PACK_AB R10, R29, R28 ;  /* 0x0000001c1d0a723e */ /* 0x000fe200000010ff */
[----:B------:R-:W-:Y:S01]  /*7bb0*/  ULDC.64 UR4, c[0x0][0xd08] ;  /* 0x0003420000047ab9 */ /* 0x000fe20000000a00 */
[----:B------:R-:W-:Y:S01]  /*7bc0*/  F2FP.BF16.F32.PACK_AB R11, R31, R30 ;  /* 0x0000001e1f0b723e */ /* 0x000fe200000010ff */
[----:B------:R-:W2:Y:S04]  /*7bd0*/  LDL R161, [R1+0x7c] ;  /* 0x00007c0001a17983 */ /* 0x000ea80000100800 */
[----:B------:R-:W2:Y:S01]  /*7be0*/  LDL R160, [R1+0x10] ;  /* 0x0000100001a07983 */ /* 0x000ea20000100800 */
[----:B------:R-:W-:-:S02]  /*7bf0*/  MOV R156, R0 ;  /* 0x00000000009c7202 */ /* 0x000fc40000000f00 */
[----:B0-----:R-:W-:Y:S02]  /*7c00*/  MOV R157, R9 ;  /* 0x00000009009d7202 */ /* 0x001fe40000000f00 */
[----:B------:R-:W-:Y:S02]  /*7c10*/  F2FP.BF16.F32.PACK_AB R14, R37, R36 ;  /* 0x00000024250e723e */ /* 0x000fe400000010ff */
[----:B------:R-:W-:Y:S01]  /*7c20*/  F2FP.BF16.F32.PACK_AB R15, R39, R38 ;  /* 0x00000026270f723e */ /* 0x000fe200000010ff */
[----:B------:R-:W-:Y:S01]  /*7c30*/  BAR.SYNC.DEFER_BLOCKING 0x1, 0x100 ;  /* 0x0044000000007b1d */ /* 0x000fe20000010000 */
[----:B----4-:R-:W-:-:S03]  /*7c40*/  IMAD.WIDE R20, R8, 0x2, R156 ;  /* 0x0000000208147825 */ /* 0x010fc600078e029c */
[C---:B------:R-:W-:Y:S02]  /*7c50*/  LOP3.LUT R9, R20.reuse, 0x380, RZ, 0xc0, !PT ;  /* 0x0000038014097812 */ /* 0x040fe400078ec0ff */
[C---:B------:R-:W-:Y:S02]  /*7c60*/  IADD3 R13, P0, R20.reuse, 0x20, RZ ;  /* 0x00000020140d7810 */ /* 0x040fe40007f1e0ff */
[----:B------:R-:W-:Y:S02]  /*7c70*/  IADD3 R19, P1, R20, 0x40, RZ ;  /* 0x0000004014137810 */ /* 0x000fe40007f3e0ff */
[----:B------:R-:W-:Y:S02]  /*7c80*/  SHF.R.U64 R9, R9, 0x3, RZ ;  /* 0x0000000309097819 */ /* 0x000fe400000012ff */
[----:B------:R-:W-:Y:S02]  /*7c90*/  LOP3.LUT R12, R13, 0x380, RZ, 0xc0, !PT ;  /* 0x000003800d0c7812 */ /* 0x000fe400078ec0ff */
[----:B------:R-:W-:-:S02]  /*7ca0*/  LOP3.LUT R18, R19, 0x380, RZ, 0xc0, !PT ;  /* 0x0000038013127812 */ /* 0x000fc400078ec0ff */
[----:B------:R-:W-:Y:S01]  /*7cb0*/  LOP3.LUT R8, R9, R20, RZ, 0x3c, !PT ;  /* 0x0000001409087212 */ /* 0x000fe200078e3cff */
[--C-:B------:R-:W-:Y:S01]  /*7cc0*/  IMAD.MOV.U32 R9, RZ, RZ, R21.reuse ;  /* 0x000000ffff097224 */ /* 0x100fe200078e0015 */
[----:B------:R-:W-:Y:S02]  /*7cd0*/  SHF.R.U64 R12, R12, 0x3, RZ ;  /* 0x000000030c0c7819 */ /* 0x000fe400000012ff */
[----:B------:R-:W-:Y:S02]  /*7ce0*/  SHF.R.U64 R18, R18, 0x3, RZ ;  /* 0x0000000312127819 */ /* 0x000fe400000012ff */
[----:B------:R-:W-:Y:S01]  /*7cf0*/  LOP3.LUT R12, R12, R13, RZ, 0x3c, !PT ;  /* 0x0000000d0c0c7212 */ /* 0x000fe200078e3cff */
[----:B------:R-:W-:Y:S01]  /*7d00*/  IMAD.X R13, RZ, RZ, R21, P0 ;  /* 0x000000ffff0d7224 */ /* 0x000fe200000e0615 */
[----:B---3--:R-:W-:Y:S02]  /*7d10*/  MOV R4, R8 ;  /* 0x0000000800047202 */ /* 0x008fe40000000f00 */
[----:B------:R-:W-:-:S02]  /*7d20*/  F2FP.BF16.F32.PACK_AB R8, R25, R24 ;  /* 0x000000181908723e */ /* 0x000fc400000010ff */
[----:B------:R-:W-:Y:S02]  /*7d30*/  F2FP.BF16.F32.PACK_AB R9, R27, R26 ;  /* 0x0000001a1b09723e */ /* 0x000fe400000010ff */
[----:B------:R-:W-:Y:S01]  /*7d40*/  LOP3.LUT R18, R18, R19, RZ, 0x3c, !PT ;  /* 0x0000001312127212 */ /* 0x000fe200078e3cff */
[----:B------:R-:W-:Y:S01]  /*7d50*/  IMAD.X R19, RZ, RZ, R21, P1 ;  /* 0x000000ffff137224 */ /* 0x000fe200008e0615 */
[C---:B------:R-:W-:Y:S02]  /*7d60*/  IADD3 R17, P0, R20.reuse, 0x60, RZ ;  /* 0x0000006014117810 */ /* 0x040fe40007f1e0ff */
[----:B------:R-:W-:Y:S01]  /*7d70*/  IADD3 R153, P1, R20, 0x4000, RZ ;  /* 0x0000400014997810 */ /* 0x000fe20007f3e0ff */
[----:B------:R0:W-:Y:S01]  /*7d80*/  STSM.16.M88.4 [R4], R8 ;  /* 0x0000000804007844 */ /* 0x0001e20000000200 */
[----:B------:R-:W-:-:S04]  /*7d90*/  LOP3.LUT R16, R17, 0x380, RZ, 0xc0, !PT ;  /* 0x0000038011107812 */ /* 0x000fc800078ec0ff */
[----:B------:R-:W-:Y:S02]  /*7da0*/  SHF.R.U64 R16, R16, 0x3, RZ ;  /* 0x0000000310107819 */ /* 0x000fe400000012ff */
[----:B------:R-:W-:Y:S02]  /*7db0*/  MOV R22, R12 ;  /* 0x0000000c00167202 */ /* 0x000fe40000000f00 */
[----:B------:R-:W-:Y:S02]  /*7dc0*/  LOP3.LUT R16, R16, R17, RZ, 0x3c, !PT ;  /* 0x0000001110107212 */ /* 0x000fe400078e3cff */
[----:B0-----:R-:W-:Y:S02]  /*7dd0*/  MOV R4, R18 ;  /* 0x0000001200047202 */ /* 0x001fe40000000f00 */
[----:B------:R-:W-:Y:S01]  /*7de0*/  LOP3.LUT R18, R153, 0x380, RZ, 0xc0, !PT ;  /* 0x0000038099127812 */ /* 0x000fe200078ec0ff */
[----:B------:R-:W-:-:S03]  /*7df0*/  IMAD.X R17, RZ, RZ, R21, P0 ;  /* 0x000000ffff117224 */ /* 0x000fc600000e0615 */
[----:B------:R-:W-:Y:S02]  /*7e00*/  SHF.R.U64 R18, R18, 0x3, RZ ;  /* 0x0000000312127819 */ /* 0x000fe400000012ff */
[----:B------:R-:W-:Y:S02]  /*7e10*/  F2FP.BF16.F32.PACK_AB R12, R33, R32 ;  /* 0x00000020210c723e */ /* 0x000fe400000010ff */
[----:B------:R-:W-:Y:S02]  /*7e20*/  F2FP.BF16.F32.PACK_AB R13, R35, R34 ;  /* 0x00000022230d723e */ /* 0x000fe400000010ff */
[----:B------:R-:W-:Y:S02]  /*7e30*/  LOP3.LUT R18, R18, R153, RZ, 0x3c, !PT ;  /* 0x0000009912127212 */ /* 0x000fe400078e3cff */
[----:B------:R-:W-:Y:S01]  /*7e40*/  IADD3 R153, P0, R20, 0x4020, RZ ;  /* 0x0000402014997810 */ /* 0x000fe20007f1e0ff */
[----:B------:R0:W-:Y:S01]  /*7e50*/  STSM.16.M88.4 [R22], R12 ;  /* 0x0000000c16007844 */ /* 0x0001e20000000200 */
[----:B------:R-:W-:Y:S01]  /*7e60*/  F2FP.BF16.F32.PACK_AB R8, R41, R40 ;  /* 0x000000282908723e */ /* 0x000fe200000010ff */
[----:B------:R-:W-:Y:S01]  /*7e70*/  IMAD.X R19, RZ, RZ, R21, P1 ;  /* 0x000000ffff137224 */ /* 0x000fe200008e0615 */
[----:B------:R-:W-:-:S02]  /*7e80*/  F2FP.BF16.F32.PACK_AB R9, R43, R42 ;  /* 0x0000002a2b09723e */ /* 0x000fc400000010ff */
[----:B------:R-:W-:Y:S02]  /*7e90*/  F2FP.BF16.F32.PACK_AB R10, R45, R44 ;  /* 0x0000002c2d0a723e */ /* 0x000fe400000010ff */
[----:B------:R-:W-:Y:S02]  /*7ea0*/  F2FP.BF16.F32.PACK_AB R11, R47, R46 ;  /* 0x0000002e2f0b723e */ /* 0x000fe400000010ff */
[----:B-1----:R-:W-:Y:S02]  /*7eb0*/  MOV R152, R16 ;  /* 0x0000001000987202 */ /* 0x002fe40000000f00 */
[----:B------:R-:W-:Y:S01]  /*7ec0*/  LOP3.LUT R16, R153, 0x380, RZ, 0xc0, !PT ;  /* 0x0000038099107812 */ /* 0x000fe200078ec0ff */
[----:B------:R1:W-:Y:S01]  /*7ed0*/  STSM.16.M88.4 [R4], R8 ;  /* 0x0000000804007844 */ /* 0x0003e20000000200 */
[----:B0-----:R-:W-:Y:S02]  /*7ee0*/  F2FP.BF16.F32.PACK_AB R12, R49, R48 ;  /* 0x00000030310c723e */ /* 0x001fe400000010ff */
[----:B------:R-:W-:-:S02]  /*7ef0*/  F2FP.BF16.F32.PACK_AB R13, R51, R50 ;  /* 0x00000032330d723e */ /* 0x000fc400000010ff */
[----:B------:R-:W-:Y:S02]  /*7f00*/  F2FP.BF16.F32.PACK_AB R14, R53, R52 ;  /* 0x00000034350e723e */ /* 0x000fe400000010ff */
[----:B------:R-:W-:Y:S02]  /*7f10*/  F2FP.BF16.F32.PACK_AB R15, R55, R54 ;  /* 0x00000036370f723e */ /* 0x000fe400000010ff */
[----:B------:R-:W-:Y:S02]  /*7f20*/  SHF.R.U64 R16, R16, 0x3, RZ ;  /* 0x0000000310107819 */ /* 0x000fe400000012ff */
[----:B------:R-:W-:Y:S01]  /*7f30*/  MOV R22, R18 ;  /* 0x0000001200167202 */ /* 0x000fe20000000f00 */
[----:B------:R0:W-:Y:S01]  /*7f40*/  STSM.16.M88.4 [R152], R12 ;  /* 0x0000000c98007844 */ /* 0x0001e20000000200 */
[----:B-1----:R-:W-:Y:S02]  /*7f50*/  F2FP.BF16.F32.PACK_AB R8, R57, R56 ;  /* 0x000000383908723e */ /* 0x002fe400000010ff */
[----:B------:R-:W-:-:S02]  /*7f60*/  F2FP.BF16.F32.PACK_AB R9, R59, R58 ;  /* 0x0000003a3b09723e */ /* 0x000fc400000010ff */
[----:B------:R-:W-:Y:S02]  /*7f70*/  F2FP.BF16.F32.PACK_AB R10, R61, R60 ;  /* 0x0000003c3d0a723e */ /* 0x000fe400000010ff */
[----:B------:R-:W-:Y:S01]  /*7f80*/  F2FP.BF16.F32.PACK_AB R11, R63, R62 ;  /* 0x0000003e3f0b723e */ /* 0x000fe200000010ff */
[----:B------:R-:W-:Y:S01]  /*7f90*/  IMAD.X R17, RZ, RZ, R21, P0 ;  /* 0x000000ffff117224 */ /* 0x000fe200000e0615 */
[----:B------:R-:W-:Y:S02]  /*7fa0*/  LOP3.LUT R16, R16, R153, RZ, 0x3c, !PT ;  /* 0x0000009910107212 */ /* 0x000fe400078e3cff */
[C---:B------:R-:W-:Y:S01]  /*7fb0*/  IADD3 R153, P0, R20.reuse, 0xc040, RZ ;  /* 0x0000c04014997810 */ /* 0x040fe20007f1e0ff */
[----:B------:R1:W-:Y:S01]  /*7fc0*/  STSM.16.M88.4 [R22], R8 ;  /* 0x0000000816007844 */ /* 0x0003e20000000200 */
[----:B0-----:R-:W-:Y:S02]  /*7fd0*/  IADD3 R13, P5, R20, 0x4040, RZ ;  /* 0x00004040140d7810 */ /* 0x001fe40007fbe0ff */
[----:B------:R-:W-:-:S02]  /*7fe0*/  LOP3.LUT R152, R153, 0x380, RZ, 0xc0, !PT ;  /* 0x0000038099987812 */ /* 0x000fc400078ec0ff */
[----:B------:R-:W-:Y:S02]  /*7ff0*/  MOV R4, R16 ;  /* 0x0000001000047202 */ /* 0x000fe40000000f00 */
[C---:B------:R-:W-:Y:S02]  /*8000*/  IADD3 R15, P2, R20.reuse, 0x8000, RZ ;  /* 0x00008000140f7810 */ /* 0x040fe40007f5e0ff */
[----:B------:R-:W-:Y:S02]  /*8010*/  F2FP.BF16.F32.PACK_AB R16, R65, R64 ;  /* 0x000000404110723e */ /* 0x000fe400000010ff */
[----:B-1----:R-:W-:Y:S02]  /*8020*/  LOP3.LUT R8, R13, 0x380, RZ, 0xc0, !PT ;  /* 0x000003800d087812 */ /* 0x002fe400078ec0ff */
[----:B------:R-:W-:Y:S02]  /*8030*/  IADD3 R11, P4, R20, 0x4060, RZ ;  /* 0x00004060140b7810 */ /* 0x000fe40007f9e0ff */
[----:B------:R-:W-:-:S02]  /*8040*/  F2FP.BF16.F32.PACK_AB R17, R67, R66 ;  /* 0x000000424311723e */ /* 0x000fc400000010ff */
[----:B------:R-:W-:Y:S02]  /*8050*/  F2FP.BF16.F32.PACK_AB R18, R69, R68 ;  /* 0x000000444512723e */ /* 0x000fe400000010ff */
[----:B------:R-:W-:Y:S02]  /*8060*/  F2FP.BF16.F32.PACK_AB R19, R71, R70 ;  /* 0x000000464713723e */ /* 0x000fe400000010ff */
[----:B------:R-:W-:Y:S02]  /*8070*/  SHF.R.U64 R8, R8, 0x3, RZ ;  /* 0x0000000308087819 */ /* 0x000fe400000012ff */
[----:B------:R-:W-:Y:S01]  /*8080*/  LOP3.LUT R12, R11, 0x380, RZ, 0xc0, !PT ;  /* 0x000003800b0c7812 */ /* 0x000fe200078ec0ff */
[----:B------:R-:W-:Y:S01]  /*8090*/  IMAD.X R9, RZ, RZ, R21, P5 ;  /* 0x000000ffff097224 */ /* 0x000fe200028e0615 */
[----:B------:R-:W-:Y:S02]  /*80a0*/  SHF.R.U64 R152, R152, 0x3, RZ ;  /* 0x0000000398987819 */ /* 0x000fe400000012ff */
[----:B------:R-:W-:Y:S01]  /*80b0*/  LOP3.LUT R10, R15, 0x380, RZ, 0xc0, !PT ;  /* 0x000003800f0a7812 */ /* 0x000fe200078ec0ff */
[----:B------:R0:W-:Y:S01]  /*80c0*/  STSM.16.M88.4 [R4], R16 ;  /* 0x0000001004007844 */ /* 0x0001e20000000200 */
[----:B------:R-:W-:-:S02]  /*80d0*/  LOP3.LUT R8, R8, R13, RZ, 0x3c, !PT ;  /* 0x0000000d08087212 */ /* 0x000fc400078e3cff */
[----:B------:R-:W-:Y:S02]  /*80e0*/  SHF.R.U64 R12, R12, 0x3, RZ ;  /* 0x000000030c0c7819 */ /* 0x000fe400000012ff */
[----:B------:R-:W-:Y:S01]  /*80f0*/  LOP3.LUT R152, R152, R153, RZ, 0x3c, !PT ;  /* 0x0000009998987212 */ /* 0x000fe200078e3cff */
[--C-:B------:R-:W-:Y:S01]  /*8100*/  IMAD.X R13, RZ, RZ, R21.reuse, P4 ;  /* 0x000000ffff0d7224 */ /* 0x100fe200020e0615 */
[----:B------:R-:W-:Y:S02]  /*8110*/  IADD3 R155, P1, R20, 0x8060, RZ ;  /* 0x00008060149b7810 */ /* 0x000fe40007f3e0ff */
[----:B------:R-:W-:Y:S02]  /*8120*/  LOP3.LUT R12, R12, R11, RZ, 0x3c, !PT ;  /* 0x0000000b0c0c7212 */ /* 0x000fe400078e3cff */
[----:B------:R-:W-:Y:S01]  /*8130*/  F2FP.BF16.F32.PACK_AB R11, R79, R78 ;  /* 0x0000004e4f0b723e */ /* 0x000fe200000010ff */
[----:B0-----:R-:W-:Y:S01]  /*8140*/  IMAD.X R17, RZ, RZ, R21, P2 ;  /* 0x000000ffff117224 */ /* 0x001fe200010e0615 */
[----:B------:R-:W-:-:S02]  /*8150*/  SHF.R.U64 R16, R10, 0x3, RZ ;  /* 0x000000030a107819 */ /* 0x000fc400000012ff */
[----:B------:R-:W-:Y:S02]  /*8160*/  IADD3 R153, P2, R20, 0x8040, RZ ;  /* 0x0000804014997810 */ /* 0x000fe40007f5e0ff */
[----:B------:R-:W-:Y:S02]  /*8170*/  MOV R18, R8 ;  /* 0x0000000800127202 */ /* 0x000fe40000000f00 */
[----:B------:R-:W-:Y:S02]  /*8180*/  F2FP.BF16.F32.PACK_AB R8, R73, R72 ;  /* 0x000000484908723e */ /* 0x000fe400000010ff */
[----:B------:R-:W-:Y:S02]  /*8190*/  F2FP.BF16.F32.PACK_AB R9, R75, R74 ;  /* 0x0000004a4b09723e */ /* 0x000fe400000010ff */
[----:B------:R-:W-:Y:S02]  /*81a0*/  F2FP.BF16.F32.PACK_AB R10, R77, R76 ;  /* 0x0000004c4d0a723e */ /* 0x000fe400000010ff */
[----:B------:R-:W-:-:S02]  /*81b0*/  LOP3.LUT R16, R16, R15, RZ, 0x3c, !PT ;  /* 0x0000000f10107212 */ /* 0x000fc400078e3cff */
[----:B------:R-:W-:Y:S02]  /*81c0*/  LOP3.LUT R19, R153, 0x380, RZ, 0xc0, !PT ;  /* 0x0000038099137812 */ /* 0x000fe400078ec0ff */
[----:B------:R-:W-:Y:S01]  /*81d0*/  LOP3.LUT R154, R155, 0x380, RZ, 0xc0, !PT ;  /* 0x000003809b9a7812 */ /* 0x000fe200078ec0ff */
[----:B------:R0:W-:Y:S01]  /*81e0*/  STSM.16.M88.4 [R18], R8 ;  /* 0x0000000812007844 */ /* 0x0001e20000000200 */
[----:B------:R-:W-:Y:S02]  /*81f0*/  MOV R22, R12 ;  /* 0x0000000c00167202 */ /* 0x000fe40000000f00 */
[----:B------:R-:W-:Y:S02]  /*8200*/  F2FP.BF16.F32.PACK_AB R12, R81, R80 ;  /* 0x00000050510c723e */ /* 0x000fe400000010ff */
[----:B------:R-:W-:Y:S02]  /*8210*/  F2FP.BF16.F32.PACK_AB R13, R83, R82 ;  /* 0x00000052530d723e */ /* 0x000fe400000010ff */
[----:B------:R-:W-:-:S02]  /*8220*/  F2FP.BF16.F32.PACK_AB R14, R85, R84 ;  /* 0x00000054550e723e */ /* 0x000fc400000010ff */
[----:B------:R-:W-:Y:S02]  /*8230*/  F2FP.BF16.F32.PACK_AB R15, R87, R86 ;  /* 0x00000056570f723e */ /* 0x000fe400000010ff */
[----:B------:R-:W-:Y:S02]  /*8240*/  MOV R4, R16 ;  /* 0x0000001000047202 */ /* 0x000fe40000000f00 */
[----:B------:R-:W-:Y:S02]  /*8250*/  SHF.R.U64 R154, R154, 0x3, RZ ;  /* 0x000000039a9a7819 */ /* 0x000fe400000012ff */
[----:B------:R-:W-:Y:S02]  /*8260*/  F2FP.BF16.F32.PACK_AB R16, R89, R88 ;  /* 0x000000585910723e */ /* 0x000fe400000010ff */
[----:B0-----:R-:W-:Y:S02]  /*8270*/  SHF.R.U64 R8, R19, 0x3, RZ ;  /* 0x0000000313087819 */ /* 0x001fe400000012ff */
[----:B------:R-:W-:-:S02]  /*8280*/  F2FP.BF16.F32.PACK_AB R17, R91, R90 ;  /* 0x0000005a5b11723e */ /* 0x000fc400000010ff */
[----:B------:R-:W-:Y:S02]  /*8290*/  F2FP.BF16.F32.PACK_AB R18, R93, R92 ;  /* 0x0000005c5d12723e */ /* 0x000fe400000010ff */
[----:B------:R-:W-:Y:S02]  /*82a0*/  F2FP.BF16.F32.PACK_AB R19, R95, R94 ;  /* 0x0000005e5f13723e */ /* 0x000fe400000010ff */
[----:B------:R-:W-:Y:S01]  /*82b0*/  IADD3 R159, P3, R20, 0x8020, RZ ;  /* 0x00008020149f7810 */ /* 0x000fe20007f7e0ff */
[----:B------:R0:W-:Y:S01]  /*82c0*/  STSM.16.M88.4 [R22], R12 ;  /* 0x0000000c16007844 */ /* 0x0001e20000000200 */
[----:B------:R-:W-:Y:S01]  /*82d0*/  LOP3.LUT R154, R154, R155, RZ, 0x3c, !PT ;  /* 0x0000009b9a9a7212 */ /* 0x000fe200078e3cff */
[----:B------:R-:W-:Y:S01]  /*82e0*/  IMAD.X R155, RZ, RZ, R21, P1 ;  /* 0x000000ffff9b7224 */ /* 0x000fe200008e0615 */
[----:B------:R-:W-:Y:S01]  /*82f0*/  LOP3.LUT R158, R159, 0x380, RZ, 0xc0, !PT ;  /* 0x000003809f9e7812 */ /* 0x000fe200078ec0ff */
[----:B------:R1:W-:Y:S03]  /*8300*/  STSM.16.M88.4 [R4], R16 ;  /* 0x0000001004007844 */ /* 0x0003e60000000200 */
[----:B------:R-:W-:-:S02]  /*8310*/  SHF.R.U64 R158, R158, 0x3, RZ ;  /* 0x000000039e9e7819 */ /* 0x000fc400000012ff */
[----:B0-----:R-:W-:Y:S01]  /*8320*/  LOP3.LUT R12, R8, R153, RZ, 0x3c, !PT ;  /* 0x00000099080c7212 */ /* 0x001fe200078e3cff */
[--C-:B------:R-:W-:Y:S01]  /*8330*/  IMAD.X R13, RZ, RZ, R21.reuse, P2 ;  /* 0x000000ffff0d7224 */ /* 0x100fe200010e0615 */
[C---:B------:R-:W-:Y:S02]  /*8340*/  IADD3 R153, P2, R20.reuse, 0xc000, RZ ;  /* 0x0000c00014997810 */ /* 0x040fe40007f5e0ff */
[----:B-1----:R-:W-:Y:S02]  /*8350*/  IADD3 R19, P1, R20, 0xc020, RZ ;  /* 0x0000c02014137810 */ /* 0x002fe40007f3e0ff */
[----:B------:R-:W-:Y:S02]  /*8360*/  LOP3.LUT R14, R153, 0x380, RZ, 0xc0, !PT ;  /* 0x00000380990e7812 */ /* 0x000fe400078ec0ff */
[----:B------:R-:W-:Y:S02]  /*8370*/  LOP3.LUT R18, R19, 0x380, RZ, 0xc0, !PT ;  /* 0x0000038013127812 */ /* 0x000fe400078ec0ff */
[----:B------:R-:W-:Y:S01]  /*8380*/  LOP3.LUT R158, R158, R159, RZ, 0x3c, !PT ;  /* 0x0000009f9e9e7212 */ /* 0x000fe200078e3cff */
[----:B------:R-:W-:Y:S01]  /*8390*/  IMAD.X R159, RZ, RZ, R21, P3 ;  /* 0x000000ffff9f7224 */ /* 0x000fe200018e0615 */
[----:B------:R-:W-:-:S02]  /*83a0*/  SHF.R.U64 R18, R18, 0x3, RZ ;  /* 0x0000000312127819 */ /* 0x000fc400000012ff */
[----:B------:R-:W-:Y:S02]  /*83b0*/  SHF.R.U64 R16, R14, 0x3, RZ ;  /* 0x000000030e107819 */ /* 0x000fe400000012ff */
[----:B------:R-:W-:Y:S01]  /*83c0*/  LOP3.LUT R18, R18, R19, RZ, 0x3c, !PT ;  /* 0x0000001312127212 */ /* 0x000fe200078e3cff */
[--C-:B------:R-:W-:Y:S01]  /*83d0*/  IMAD.X R19, RZ, RZ, R21.reuse, P1 ;  /* 0x000000ffff137224 */ /* 0x100fe200008e0615 */
[----:B------:R-:W-:Y:S01]  /*83e0*/  MOV R158, R158 ;  /* 0x0000009e009e7202 */ /* 0x000fe20000000f00 */
[----:B------:R-:W-:Y:S01]  /*83f0*/  IMAD.X R17, RZ, RZ, R21, P2 ;  /* 0x000000ffff117224 */ /* 0x000fe200010e0615 */
[----:B------:R-:W-:Y:S02]  /*8400*/  F2FP.BF16.F32.PACK_AB R8, R97, R96 ;  /* 0x000000606108723e */ /* 0x000fe400000010ff */
[----:B------:R-:W-:Y:S02]  /*8410*/  F2FP.BF16.F32.PACK_AB R9, R99, R98 ;  /* 0x000000626309723e */ /* 0x000fe400000010ff */
[----:B------:R-:W-:-:S02]  /*8420*/  F2FP.BF16.F32.PACK_AB R10, R101, R100 ;  /* 0x00000064650a723e */ /* 0x000fc400000010ff */
[----:B------:R-:W-:Y:S02]  /*8430*/  F2FP.BF16.F32.PACK_AB R11, R103, R102 ;  /* 0x00000066670b723e */ /* 0x000fe400000010ff */
[----:B------:R-:W-:Y:S02]  /*8440*/  LOP3.LUT R16, R16, R153, RZ, 0x3c, !PT ;  /* 0x0000009910107212 */ /* 0x000fe400078e3cff */
[----:B------:R-:W-:Y:S01]  /*8450*/  IADD3 R20, P1, R20, 0xc060, RZ ;  /* 0x0000c06014147810 */ /* 0x000fe20007f3e0ff */
[----:B------:R0:W-:Y:S01]  /*8460*/  STSM.16.M88.4 [R158], R8 ;  /* 0x000000089e007844 */ /* 0x0001e20000000200 */
[----:B------:R-:W-:Y:S02]  /*8470*/  MOV R22, R12 ;  /* 0x0000000c00167202 */ /* 0x000fe40000000f00 */
[----:B------:R-:W-:Y:S02]  /*8480*/  F2FP.BF16.F32.PACK_AB R12, R105, R104 ;  /* 0x00000068690c723e */ /* 0x000fe400000010ff */
[----:B------:R-:W-:-:S02]  /*8490*/  F2FP.BF16.F32.PACK_AB R13, R107, R106 ;  /* 0x0000006a6b0d723e */ /* 0x000fc400000010ff */
[----:B------:R-:W-:Y:S02]  /*84a0*/  F2FP.BF16.F32.PACK_AB R14, R109, R108 ;  /* 0x0000006c6d0e723e */ /* 0x000fe400000010ff */
[----:B------:R-:W-:Y:S02]  /*84b0*/  F2FP.BF16.F32.PACK_AB R15, R111, R110 ;  /* 0x0000006e6f0f723e */ /* 0x000fe400000010ff */
[----:B------:R-:W-:Y:S02]  /*84c0*/  MOV R18, R18 ;  /* 0x0000001200127202 */ /* 0x000fe40000000f00 */
[----:B------:R-:W-:Y:S02]  /*84d0*/  MOV R154, R154 ;  /* 0x0000009a009a7202 */ /* 0x000fe40000000f00 */
[----:B------:R-:W-:Y:S02]  /*84e0*/  MOV R4, R16 ;  /* 0x0000001000047202 */ /* 0x000fe40000000f00 */
[----:B0-----:R-:W-:Y:S01]  /*84f0*/  F2FP.BF16.F32.PACK_AB R8, R113, R112 ;  /* 0x000000707108723e */ /* 0x001fe200000010ff */
[----:B------:R-:W0:Y:S01]  /*8500*/  LDC.64 R16, c[0x0][0xd00] ;  /* 0x00034000ff107b82 */ /* 0x000e220000000a00 */
[----:B------:R-:W-:-:S02]  /*8510*/  F2FP.BF16.F32.PACK_AB R9, R115, R114 ;  /* 0x000000727309723e */ /* 0x000fc400000010ff */
[----:B------:R-:W-:Y:S02]  /*8520*/  F2FP.BF16.F32.PACK_AB R10, R117, R116 ;  /* 0x00000074750a723e */ /* 0x000fe400000010ff */
[----:B------:R-:W-:Y:S02]  /*8530*/  F2FP.BF16.F32.PACK_AB R11, R119, R118 ;  /* 0x00000076770b723e */ /* 0x000fe400000010ff */
[----:B------:R-:W-:Y:S01]  /*8540*/  LOP3.LUT R19, R20, 0x380, RZ, 0xc0, !PT ;  /* 0x0000038014137812 */ /* 0x000fe200078ec0ff */
[----:B------:R1:W-:Y:S01]  /*8550*/  STSM.16.M88.4 [R22], R12 ;  /* 0x0000000c16007844 */ /* 0x0003e20000000200 */
[--C-:B------:R-:W-:Y:S02]  /*8560*/  IMAD.X R153, RZ, RZ, R21.reuse, P0 ;  /* 0x000000ffff997224 */ /* 0x100fe400000e0615 */
[----:B------:R-:W-:Y:S01]  /*8570*/  SHF.R.U64 R19, R19, 0x3, RZ ;  /* 0x0000000313137819 */ /* 0x000fe200000012ff */
[----:B------:R3:W-:Y:S01]  /*8580*/  STSM.16.M88.4 [R154], R8 ;  /* 0x000000089a007844 */ /* 0x0007e20000000200 */
[----:B------:R-:W-:-:S02]  /*8590*/  IMAD.X R21, RZ, RZ, R21, P1 ;  /* 0x000000ffff157224 */ /* 0x000fc400008e0615 */
[----:B------:R-:W-:Y:S02]  /*85a0*/  LOP3.LUT R20, R19, R20, RZ, 0x3c, !PT ;  /* 0x0000001413147212 */ /* 0x000fe400078e3cff */
[----:B------:R-:W-:Y:S02]  /*85b0*/  MOV R152, R152 ;  /* 0x0000009800987202 */ /* 0x000fe40000000f00 */
[----:B-1----:R-:W-:Y:S02]  /*85c0*/  F2FP.BF16.F32.PACK_AB R12, R121, R120 ;  /* 0x00000078790c723e */ /* 0x002fe400000010ff */
[----:B------:R-:W-:Y:S02]  /*85d0*/  F2FP.BF16.F32.PACK_AB R13, R123, R122 ;  /* 0x0000007a7b0d723e */ /* 0x000fe400000010ff */
[----:B------:R-:W-:Y:S02]  /*85e0*/  F2FP.BF16.F32.PACK_AB R14, R125, R124 ;  /* 0x0000007c7d0e723e */ /* 0x000fe400000010ff */
[----:B------:R-:W-:-:S02]  /*85f0*/  F2FP.BF16.F32.PACK_AB R15, R127, R126 ;  /* 0x0000007e7f0f723e */ /* 0x000fc400000010ff */
[----:B---3--:R-:W-:Y:S02]  /*8600*/  F2FP.BF16.F32.PACK_AB R8, R129, R128 ;  /* 0x000000808108723e */ /* 0x008fe400000010ff */
[----:B------:R-:W-:Y:S02]  /*8610*/  F2FP.BF16.F32.PACK_AB R9, R131, R130 ;  /* 0x000000828309723e */ /* 0x000fe400000010ff */
[----:B------:R-:W-:Y:S02]  /*8620*/  F2FP.BF16.F32.PACK_AB R10, R133, R132 ;  /* 0x00000084850a723e */ /* 0x000fe400000010ff */
[----:B------:R-:W-:Y:S01]  /*8630*/  F2FP.BF16.F32.PACK_AB R11, R135, R134 ;  /* 0x00000086870b723e */ /* 0x000fe200000010ff */
[----:B------:R1:W-:Y:S01]  /*8640*/  STSM.16.M88.4 [R4], R12 ;  /* 0x0000000c04007844 */ /* 0x0003e20000000200 */
[----:B------:R-:W-:-:S03]  /*8650*/  MOV R20, R20 ;  /* 0x0000001400147202 */ /* 0x000fc60000000f00 */
[----:B------:R3:W-:Y:S01]  /*8660*/  STSM.16.M88.4 [R18], R8 ;  /* 0x0000000812007844 */ /* 0x0007e20000000200 */
[----:B-1----:R-:W-:Y:S02]  /*8670*/  F2FP.BF16.F32.PACK_AB R12, R137, R136 ;  /* 0x00000088890c723e */ /* 0x002fe400000010ff */
[----:B------:R-:W-:Y:S02]  /*8680*/  F2FP.BF16.F32.PACK_AB R13, R139, R138 ;  /* 0x0000008a8b0d723e */ /* 0x000fe400000010ff */
[----:B------:R-:W-:Y:S02]  /*8690*/  F2FP.BF16.F32.PACK_AB R14, R141, R140 ;  /* 0x0000008c8d0e723e */ /* 0x000fe400000010ff */
[----:B------:R-:W-:Y:S02]  /*86a0*/  F2FP.BF16.F32.PACK_AB R15, R143, R142 ;  /* 0x0000008e8f0f723e */ /* 0x000fe400000010ff */
[----:B---3--:R-:W-:Y:S02]  /*86b0*/  F2FP.BF16.F32.PACK_AB R8, R145, R144 ;  /* 0x000000909108723e */ /* 0x008fe400000010ff */
[----:B------:R-:W-:-:S02]  /*86c0*/  F2FP.BF16.F32.PACK_AB R9, R147, R146 ;  /* 0x000000929309723e */ /* 0x000fc400000010ff */
[----:B------:R-:W-:Y:S02]  /*86d0*/  F2FP.BF16.F32.PACK_AB R10, R149, R148 ;  /* 0x00000094950a723e */ /* 0x000fe400000010ff */
[----:B------:R-:W-:Y:S01]  /*86e0*/  F2FP.BF16.F32.PACK_AB R11, R151, R150 ;  /* 0x00000096970b723e */ /* 0x000fe200000010ff */
[----:B------:R1:W-:Y:S04]  /*86f0*/  STSM.16.M88.4 [R152], R12 ;  /* 0x0000000c98007844 */ /* 0x0003e80000000200 */
[----:B------:R3:W-:Y:S01]  /*8700*/  STSM.16.M88.4 [R20], R8 ;  /* 0x0000000814007844 */ /* 0x0007e20000000200 */
[----:B0-----:R-:W-:Y:S01]  /*8710*/  ISETP.NE.U32.AND P0, PT, R16, RZ, PT ;  /* 0x000000ff1000720c */ /* 0x001fe20003f05070 */
[----:B------:R-:W-:-:S03]  /*8720*/  IMAD.SHL.U32 R19, R200, 0x4, RZ ;  /* 0x00000004c8137824 */ /* 0x000fc600078e00ff */
[----:B------:R-:W-:Y:S02]  /*8730*/  ISETP.NE.AND.EX P0, PT, R17, RZ, PT, P0 ;  /* 0x000000ff1100720c */ /* 0x000fe40003f05300 */
[----:B------:R-:W-:Y:S01]  /*8740*/  SHF.L.U64.HI R22, R200, 0x2, R206 ;  /* 0x00000002c8167819 */ /* 0x000fe200000102ce */
[----:B------:R-:W-:Y:S01]  /*8750*/  IMAD.MOV.U32 R4, RZ, RZ, RZ ;  /* 0x000000ffff047224 */ /* 0x000fe200078e00ff */
[----:B------:R-:W-:Y:S01]  /*8760*/  BAR.SYNC.DEFER_BLOCKING 0x1, 0x100 ;  /* 0x0044000000007b1d */ /* 0x000fe20000010000 */
[----:B-1----:R-:W-:-:S07]  /*8770*/  IADD3 R12, P1, R19, R16, RZ ;  /* 0x00000010130c7210 */ /* 0x002fce0007f3e0ff */
[----:B---3--:R-:W0:Y:S01]  /*8780*/  LDC R10, c[0x0][0xbd4] ;  /* 0x0002f500ff0a7b82 */ /* 0x008e220000000800 */
[----:B------:R-:W-:Y:S02]  /*8790*/  IMAD.X R13, R22, 0x1, R17, P1 ;  /* 0x00000001160d7824 */ /* 0x000fe400008e0611 */
[----:B------:R-:W-:-:S05]  /*87a0*/  IMAD.MOV.U32 R21, RZ, RZ, 0xab8 ;  /* 0x00000ab8ff157424 */ /* 0x000fca00078e00ff */
[----:B------:R-:W1:Y:S01]  /*87b0*/  LDC R20, c[0x0][0xce8] ;  /* 0x00033a00ff147b82 */ /* 0x000e620000000800 */
[----:B------:R-:W3:Y:S01]  /*87c0*/  @P0 LDG.E R4, desc[UR38][R12.64] ;  /* 0x000000260c040981 */ /* 0x000ee2000c1e1900 */
[----:B------:R-:W-:-:S04]  /*87d0*/  ISETP.NE.U32.AND P1, PT, RZ, UR4, PT ;  /* 0x00000004ff007c0c */ /* 0x000fc8000bf25070 */
[----:B------:R-:W-:-:S13]  /*87e0*/  ISETP.NE.AND.EX P1, PT, RZ, UR5, PT, P1 ;  /* 0x00000005ff007c0c */ /* 0x000fda000bf25310 */
[----:B------:R-:W-:-:S04]  /*87f0*/  @P1 IADD3 R8, P2, R19, UR4, RZ ;  /* 0x0000000413081c10 */ /* 0x000fc8000ff5e0ff */
[----:B------:R-:W-:Y:S02]  /*8800*/  @P1 IADD3.X R9, R22, UR5, RZ, P2, !PT ;  /* 0x0000000516091c10 */ /* 0x000fe400097fe4ff */
[----:B------:R-:W-:Y:S01]  /*8810*/  ISETP.NE.AND P2, PT, R203, RZ, PT ;  /* 0x000000ffcb00720c */ /* 0x000fe20003f45270 */
[----:B------:R-:W-:-:S03]  /*8820*/  ULDC UR4, c[0x0][0xb88] ;  /* 0x0002e20000047ab9 */ /* 0x000fc60000000800 */
[----:B0-----:R-:W-:Y:S01]  /*8830*/  SEL R10, R203, R10, P2 ;  /* 0x0000000acb0a7207 */ /* 0x001fe20001000000 */
[----:B------:R-:W-:-:S03]  /*8840*/  IMAD.U32 R19, RZ, RZ, UR4 ;  /* 0x00000004ff137e24 */ /* 0x000fc6000f8e00ff */
[----:B------:R-:W-:-:S03]  /*8850*/  ISETP.GT.AND P3, PT, R10, 0x1, PT ;  /* 0x000000010a00780c */ /* 0x000fc60003f64270 */
[----:B------:R0:W5:Y:S01]  /*8860*/  @P1 LDG.E R19, desc[UR38][R8.64] ;  /* 0x0000002608131981 */ /* 0x000162000c1e1900 */
[----:B------:R-:W-:-:S04]  /*8870*/  SEL R21, R21, 0xa78, P3 ;  /* 0x00000a7815157807 */ /* 0x000fc80001800000 */
[----:B------:R-:W4:Y:S08]  /*8880*/  LDC.64 R10, c[0x0][R21+0x218] ;  /* 0x00008600150a7b82 */ /* 0x000f300000000a00 */
[----:B0-----:R-:W0:Y:S01]  /*8890*/  LDC.64 R8, c[0x0][R21+0x220] ;  /* 0x0000880015087b82 */ /* 0x001e220000000a00 */
[----:B------:R-:W-:Y:S02]  /*88a0*/  ISETP.NE.U32.AND P2, PT, R16, RZ, PT ;  /* 0x000000ff1000720c */ /* 0x000fe40003f45070 */
[----:B-1----:R-:W-:-:S02]  /*88b0*/  ISETP.NE.AND P4, PT, R20, 0x1, PT ;  /* 0x000000011400780c */ /* 0x002fc40003f85270 */
[----:B------:R-:W-:-:S04]  /*88c0*/  ISETP.NE.AND.EX P2, PT, R17, RZ, PT, P2 ;  /* 0x000000ff1100720c */ /* 0x000fc80003f45320 */
[----:B------:R-:W-:Y:S02]  /*88d0*/  SEL R200, R200, RZ, !P2 ;  /* 0x000000ffc8c87207 */ /* 0x000fe40005000000 */
[----:B------:R-:W-:Y:S01]  /*88e0*/  SEL R15, R206, RZ, !P2 ;  /* 0x000000ffce0f7207 */ /* 0x000fe20005000000 */
[----:B----4-:R-:W-:-:S04]  /*88f0*/  IMAD R11, R11, R202, RZ ;  /* 0x000000ca0b0b7224 */ /* 0x010fc800078e02ff */
[----:B------:R-:W1:Y:S01]  /*8900*/  @P4 LDC R153, c[0x0][0xcec] ;  /* 0x00033b00ff994b82 */ /* 0x000e620000000800 */
[----:B0-----:R-:W-:-:S07]  /*8910*/  IMAD R9, R9, R200, RZ ;  /* 0x000000c809097224 */ /* 0x001fce00078e02ff */
[----:B------:R-:W0:Y:S01]  /*8920*/  @P4 LDC R155, c[0x0][0xcf0] ;  /* 0x00033c00ff9b4b82 */ /* 0x000e220000000800 */
[C---:B------:R-:W-:Y:S02]  /*8930*/  IMAD R17, R8.reuse, R15, R9 ;  /* 0x0000000f08117224 */ /* 0x040fe400078e0209 */
[----:B------:R-:W-:-:S04]  /*8940*/  IMAD.WIDE.U32 R14, R8, R200, RZ ;  /* 0x000000c8080e7225 */ /* 0x000fc800078e00ff */
[----:B------:R-:W-:-:S04]  /*8950*/  IMAD.WIDE.U32 R8, R10, R202, RZ ;  /* 0x000000ca0a087225 */ /* 0x000fc800078e00ff */
[----:B------:R-:W-:Y:S02]  /*8960*/  IMAD.IADD R154, R15, 0x1, R17 ;  /* 0x000000010f9a7824 */ /* 0x000fe400078e0211 */
[----:B------:R-:W4:Y:S01]  /*8970*/  LDC.64 R16, c[0x0][R21+0x228] ;  /* 0x00008a0015107b82 */ /* 0x000f220000000a00 */
[----:B------:R-:W-:-:S07]  /*8980*/  IMAD.IADD R152, R9, 0x1, R11 ;  /* 0x0000000109987824 */ /* 0x000fce00078e020b */
[----:B------:R-:W1:Y:S01]  /*8990*/  LDC.64 R10, c[0x0][0xca8] ;  /* 0x00032a00ff0a7b82 */ /* 0x000e620000000a00 */
[----:B--2---:R-:W-:Y:S01]  /*89a0*/  IMAD R18, R204, 0x80, R161 ;  /* 0x00000080cc127824 */ /* 0x004fe200078e02a1 */
[----:B------:R-:W-:-:S05]  /*89b0*/  SEL R9, R160, RZ, P3 ;  /* 0x000000ffa0097207 */ /* 0x000fca0001800000 */
[-C--:B----4-:R-:W-:Y:S02]  /*89c0*/  IMAD R159, R17, R9.reuse, RZ ;  /* 0x00000009119f7224 */ /* 0x090fe400078e02ff */
[----:B------:R-:W-:Y:S01]  /*89d0*/  IMAD.WIDE.U32 R16, R16, R9, RZ ;  /* 0x0000000910107225 */ /* 0x000fe200078e00ff */
[----:B-1----:R-:W1:Y:S03]  /*89e0*/  @!P3 LDC R10, c[0x0][0xc50] ;  /* 0x00031400ff0abb82 */ /* 0x002e660000000800 */
[----:B------:R-:W-:-:S05]  /*89f0*/  IMAD.IADD R159, R17, 0x1, R159 ;  /* 0x00000001119f7824 */ /* 0x000fca00078e029f */
[----:B------:R-:W2:Y:S01]  /*8a00*/  @!P3 LDC R11, c[0x0][0xc54] ;  /* 0x00031500ff0bbb82 */ /* 0x000ea20000000800 */
[----:B---3--:R-:W-:-:S07]  /*8a10*/  IADD3 R22, P2, P5, R14, R8, R4 ;  /* 0x000000080e167210 */ /* 0x008fce0007d5e004 */
[----:B------:R3:W4:Y:S01]  /*8a20*/  LDC.64 R14, c[0x0][R21+0x210] ;  /* 0x00008400150e7b82 */ /* 0x0007220000000a00 */
[----:B------:R-:W-:-:S04]  /*8a30*/  @P4 IMAD.HI.U32 R8, R18, R153, RZ ;  /* 0x0000009912084227 */ /* 0x000fc800078e00ff */
[----:B------:R-:W-:Y:S01]  /*8a40*/  IMAD.MOV.U32 R153, RZ, RZ, R18 ;  /* 0x000000ffff997224 */ /* 0x000fe200078e0012 */
[----:B0-----:R-:W-:Y:S02]  /*8a50*/  @P4 SHF.R.U32.HI R153, RZ, R155, R8 ;  /* 0x0000009bff994219 */ /* 0x001fe40000011608 */
[----:B------:R-:W-:-:S03]  /*8a60*/  SHF.R.S32.HI R9, RZ, 0x1f, R4 ;  /* 0x0000001fff097819 */ /* 0x000fc60000011404 */
[----:B------:R-:W-:Y:S01]  /*8a70*/  IMAD.MOV R17, RZ, RZ, -R153 ;  /* 0x000000ffff117224 */ /* 0x000fe200078e0a99 */
[----:B------:R-:W-:Y:S02]  /*8a80*/  IADD3.X R155, R154, R152, R9, P2, P5 ;  /* 0x000000989a9b7210 */ /* 0x000fe400017ea409 */
[----:B------:R-:W-:Y:S02]  /*8a90*/  IADD3 R16, P2, P5, R153, R22, R16 ;  /* 0x0000001699107210 */ /* 0x000fe40007d5e010 */
[----:B------:R-:W-:Y:S01]  /*8aa0*/  SHF.R.S32.HI R8, RZ, 0x1f, R153 ;  /* 0x0000001fff087819 */ /* 0x000fe20000011499 */
[----:B------:R-:W-:-:S03]  /*8ab0*/  IMAD R153, R20, R17, R18 ;  /* 0x0000001114997224 */ /* 0x000fc600078e0212 */
[----:B------:R-:W-:Y:S02]  /*8ac0*/  IADD3.X R17, R8, R155, R159, P2, P5 ;  /* 0x0000009b08117210 */ /* 0x000fe400017ea49f */
[----:B---3--:R-:W-:Y:S01]  /*8ad0*/  SHF.R.S32.HI R21, RZ, 0x1f, R153 ;  /* 0x0000001fff157819 */ /* 0x008fe20000011499 */
[-C--:B----4-:R-:W-:Y:S02]  /*8ae0*/  IMAD R8, R15, R153.reuse, RZ ;  /* 0x000000990f087224 */ /* 0x090fe400078e02ff */
[----:B------:R-:W-:-:S04]  /*8af0*/  IMAD.WIDE.U32 R16, R14, R153, R16 ;  /* 0x000000990e107225 */ /* 0x000fc800078e0010 */
[----:B------:R-:W-:Y:S01]  /*8b00*/  IMAD R21, R14, R21, R8 ;  /* 0x000000150e157224 */ /* 0x000fe200078e0208 */
[----:B-1----:R-:W-:-:S03]  /*8b10*/  LEA R15, P2, R16, R10, 0x2 ;  /* 0x0000000a100f7211 */ /* 0x002fc600078410ff */
[----:B------:R-:W-:-:S05]  /*8b20*/  IMAD.IADD R8, R17, 0x1, R21 ;  /* 0x0000000111087824 */ /* 0x000fca00078e0215 */
[----:B--2---:R-:W-:Y:S01]  /*8b30*/  LEA.HI.X R17, R16, R11, R8, 0x2, P2 ;  /* 0x0000000b10117211 */ /* 0x004fe200010f1408 */
[----:B------:R-:W-:Y:S06]  /*8b40*/  @P1 BRA `(.L_x_10115) ;  /* 0x0000000000101947 */ /* 0x000fec0003800000 */
[----:B------:R-:W-:Y:S05]  /*8b50*/  @!P0 BRA `(.L_x_10115) ;  /* 0x00000000000c8947 */ /* 0x000fea0003800000 */
[----:B------:R-:W2:Y:S04]  /*8b60*/  LDG.E R8, desc[UR38][R12.64] ;  /* 0x000000260c087981 */ /* 0x000ea8000c1e1900 */
[----:B-----5:R-:W2:Y:S02]  /*8b70*/  LDG.E R19, desc[UR38][R12.64+0x4] ;  /* 0x000004260c137981 */ /* 0x020ea4000c1e1900 */
[----:B--2---:R-:W-:-:S07]  /*8b80*/  IMAD.IADD R19, R19, 0x1, -R8 ;  /* 0x0000000113137824 */ /* 0x004fce00078e0a08 */
.L_x_10115:
[----:B------:R-:W2:Y:S01]  /*8b90*/  LDL R8, [R1+0x78] ;  /* 0x0000780001087983 */ /* 0x000ea20000100800 */
[----:B------:R-:W0:Y:S03]  /*8ba0*/  S2R R10, SR_TID.X ;  /* 0x00000000000a7919 */ /* 0x000e260000002100 */
[----:B------:R-:W-:Y:S04]  /*8bb0*/  SHFL.IDX PT, R11, R17, RZ, 0x1c1f ;  /* 0x001c1fff110b7589 */ /* 0x000fe800000e0000 */
[----:B------:R-:W-:Y:S04]  /*8bc0*/  SHFL.IDX PT, R12, R15, 0x1, 0x1c1f ;  /* 0x003c1f000f0c7f89 */ /* 0x000fe800000e0000 */
[----:B------:R-:W-:Y:S01]  /*8bd0*/  SHFL.IDX PT, R13, R17, 0x1, 0x1c1f ;  /* 0x003c1f00110d7f89 */ /* 0x000fe200000e0000 */
[----:B0-----:R-:W-:-:S05]  /*8be0*/  VIADD R14, R10, 0xffffff80 ;  /* 0xffffff800a0e7836 */ /* 0x001fca0000000000 */
[----:B------:R-:W-:-:S04]  /*8bf0*/  SHF.R.S32.HI R16, RZ, 0x1f, R14 ;  /* 0x0000001fff107819 */ /* 0x000fc8000001140e */
[----:B------:R-:W-:-:S04]  /*8c00*/  LEA.HI R16, R16, R14, RZ, 0x7 ;  /* 0x0000000e10107211 */ /* 0x000fc800078f38ff */
[----:B------:R-:W-:Y:S01]  /*8c10*/  LOP3.LUT R16, R16, 0xffffff80, RZ, 0xc0, !PT ;  /* 0xffffff8010107812 */ /* 0x000fe200078ec0ff */
[----:B------:R-:W0:Y:S04]  /*8c20*/  SHFL.IDX PT, R10, R15, RZ, 0x1c1f ;  /* 0x001c1fff0f0a7589 */ /* 0x000e2800000e0000 */
[----:B------:R-:W-:-:S05]  /*8c30*/  IMAD.IADD R16, R14, 0x1, -R16 ;  /* 0x000000010e107824 */ /* 0x000fca00078e0a10 */
[----:B------:R-:W-:Y:S01]  /*8c40*/  LOP3.LUT P0, RZ, R16, 0x3, RZ, 0xc0, !PT ;  /* 0x0000000310ff7812 */ /* 0x000fe2000780c0ff */
[----:B--2---:R-:W-:Y:S02]  /*8c50*/  IMAD R14, R204, 0x80, R8 ;  /* 0x00000080cc0e7824 */ /* 0x004fe400078e0208 */
[----:B-----5:R-:W-:Y:S02]  /*8c60*/  IMAD R8, R19, R20, RZ ;  /* 0x0000001413087224 */ /* 0x020fe400078e02ff */
[----:B------:R-:W-:-:S03]  /*8c70*/  VIADD R16, R14, 0x8 ;  /* 0x000000080e107836 */ /* 0x000fc60000000000 */
[-C--:B------:R-:W-:Y:S02]  /*8c80*/  ISETP.GE.OR P1, PT, R14, R8.reuse, P0 ;  /* 0x000000080e00720c */ /* 0x080fe40000726670 */
[----:B------:R-:W-:-:S11]  /*8c90*/  ISETP.GE.OR P0, PT, R16, R8, P0 ;  /* 0x000000081000720c */ /* 0x000fd60000706670 */
[----:B0-----:R0:W-:Y:S04]  /*8ca0*/  @!P1 ST.E desc[UR38][R10.64], R2 ;  /* 0x000000020a009985 */ /* 0x0011e8000c101926 */
[----:B------:R0:W-:Y:S01]  /*8cb0*/  @!P0 ST.E desc[UR38][R12.64], R3 ;  /* 0x000000030c008985 */ /* 0x0001e2000c101926 */
[----:B------:R-:W-:Y:S05]  /*8cc0*/  @P3 BRA `(.L_x_10116) ;  /* 0x0000000c00f83947 */ /* 0x000fea0003800000 */
[----:B------:R-:W1:Y:S01]  /*8cd0*/  S2R R21, SR_TID.X ;  /* 0x0000000000157919 */ /* 0x000e620000002100 */
[----:B------:R-:W2:Y:S01]  /*8ce0*/  @P4 LDC R81, c[0x0][0xcec] ;  /* 0x00033b00ff514b82 */ /* 0x000ea20000000800 */
[----:B------:R-:W-:-:S07]  /*8cf0*/  ULDC.64 UR4, c[0x0][0xba0] ;  /* 0x0002e80000047ab9 */ /* 0x000fce0000000a00 */
[----:B------:R-:W3:Y:S01]  /*8d00*/  @P4 LDC R83, c[0x0][0xcf0] ;  /* 0x00033c00ff534b82 */ /* 0x000ee20000000800 */
[----:B-1----:R-:W-:-:S05]  /*8d10*/  VIADD R21, R21, 0xffffff80 ;  /* 0xffffff8015157836 */ /* 0x002fca0000000000 */
[----:B0-----:R-:W-:-:S04]  /*8d20*/  SHF.R.S32.HI R2, RZ, 0x1f, R21 ;  /* 0x0000001fff027819 */ /* 0x001fc80000011415 */
[----:B------:R-:W-:-:S04]  /*8d30*/  LEA.HI R2, R2, R21, RZ, 0x3 ;  /* 0x0000001502027211 */ /* 0x000fc800078f18ff */
[----:B------:R-:W-:-:S05]  /*8d40*/  LOP3.LUT R3, R2, 0xfffffff8, RZ, 0xc0, !PT ;  /* 0xfffffff802037812 */ /* 0x000fca00078ec0ff */
[----:B------:R-:W-:Y:S01]  /*8d50*/  IMAD.IADD R22, R21, 0x1, -R3 ;  /* 0x0000000115167824 */ /* 0x000fe200078e0a03 */
[----:B------:R-:W-:-:S03]  /*8d60*/  SHF.R.S32.HI R3, RZ, 0x3, R2 ;  /* 0x00000003ff037819 */ /* 0x000fc60000011402 */
[----:B------:R-:W-:-:S04]  /*8d70*/  IMAD.SHL.U32 R2, R22, 0x8, RZ ;  /* 0x0000000816027824 */ /* 0x000fc800078e00ff */
        /* <DEDUP_REMOVED lines=10> */
[----:B------:R-:W-:Y:S02]  /*8e20*/  IADD3 R53, P1, R156, 0x9000, RZ ;  /* 0x000090009c357810 */ /* 0x000fe40007f3e0ff */
[----:B------:R-:W-:Y:S02]  /*8e30*/  LOP3.LUT R24, R25, 0x380, RZ, 0xc0, !PT ;  /* 0x0000038019187812 */ /* 0x000fe400078ec0ff */
[----:B------:R-:W-:Y:S01]  /*8e40*/  LOP3.LUT R52, R53, 0x380, RZ, 0xc0, !PT ;  /* 0x0000038035347812 */ /* 0x000fe200078ec0ff */
[----:B------:R-:W-:Y:S01]  /*8e50*/  IMAD R9, R9, UR4, RZ ;  /* 0x0000000409097c24 */ /* 0x000fe2000f8e02ff */
[----:B------:R-:W-:Y:S01]  /*8e60*/  SHF.R.U64 R16, R16, 0x3, RZ ;  /* 0x0000000310107819 */ /* 0x000fe200000012ff */
[----:B------:R-:W5:Y:S01]  /*8e70*/  LD.E.128 R28, desc[UR38][R28.64] ;  /* 0x000000261c1c7980 */ /* 0x000f62000c101d00 */
[----:B------:R-:W-:-:S02]  /*8e80*/  SHF.R.U64 R52, R52, 0x3, RZ ;  /* 0x0000000334347819 */ /* 0x000fc400000012ff */
[----:B------:R-:W-:Y:S02]  /*8e90*/  SHF.R.U64 R24, R24, 0x3, RZ ;  /* 0x0000000318187819 */ /* 0x000fe400000012ff */
[----:B------:R-:W-:Y:S01]  /*8ea0*/  LOP3.LUT R52, R52, R53, RZ, 0x3c, !PT ;  /* 0x0000003534347212 */ /* 0x000fe200078e3cff */
[----:B------:R-:W-:Y:S01]  /*8eb0*/  IMAD.X R53, RZ, RZ, R157, P1 ;  /* 0x000000ffff357224 */ /* 0x000fe200008e069d */
[----:B------:R-:W-:Y:S01]  /*8ec0*/  IADD3 R11, P1, R156, 0xf000, RZ ;  /* 0x0000f0009c0b7810 */ /* 0x000fe20007f3e0ff */
[----:B------:R-:W-:Y:S01]  /*8ed0*/  IMAD R9, R4, UR5, R9 ;  /* 0x0000000504097c24 */ /* 0x000fe2000f8e0209 */
[----:B------:R-:W-:Y:S01]  /*8ee0*/  LOP3.LUT R16, R16, R17, RZ, 0x3c, !PT ;  /* 0x0000001110107212 */ /* 0x000fe200078e3cff */
[--C-:B------:R-:W-:Y:S01]  /*8ef0*/  IMAD.X R17, RZ, RZ, R157.reuse, P3 ;  /* 0x000000ffff117224 */ /* 0x100fe200018e069d */
[----:B------:R-:W-:Y:S01]  /*8f00*/  LOP3.LUT R10, R11, 0x380, RZ, 0xc0, !PT ;  /* 0x000003800b0a7812 */ /* 0x000fe200078ec0ff */
[--C-:B------:R-:W-:Y:S01]  /*8f10*/  IMAD.X R77, RZ, RZ, R157.reuse, P1 ;  /* 0x000000ffff4d7224 */ /* 0x100fe200008e069d */
[----:B------:R-:W-:Y:S01]  /*8f20*/  LOP3.LUT R24, R24, R25, RZ, 0x3c, !PT ;  /* 0x0000001918187212 */ /* 0x000fe200078e3cff */
[----:B------:R-:W-:Y:S01]  /*8f30*/  IMAD.X R25, RZ, RZ, R157, P2 ;  /* 0x000000ffff197224 */ /* 0x000fe200010e069d */
[----:B------:R-:W-:Y:S01]  /*8f40*/  SHF.R.U64 R10, R10, 0x3, RZ ;  /* 0x000000030a0a7819 */ /* 0x000fe200000012ff */
[----:B------:R-:W5:Y:S01]  /*8f50*/  LD.E.128 R16, desc[UR38][R16.64] ;  /* 0x0000002610107980 */ /* 0x000f62000c101d00 */
[----:B------:R-:W-:-:S02]  /*8f60*/  IADD3 R33, P0, R156, 0x4000, RZ ;  /* 0x000040009c217810 */ /* 0x000fc40007f1e0ff */
[----:B------:R-:W-:Y:S01]  /*8f70*/  LOP3.LUT R76, R10, R11, RZ, 0x3c, !PT ;  /* 0x0000000b0a4c7212 */ /* 0x000fe200078e3cff */
[----:B------:R-:W-:Y:S01]  /*8f80*/  IMAD.WIDE.U32 R10, R4, UR4, RZ ;  /* 0x00000004040a7c25 */ /* 0x000fe2000f8e00ff */
[C---:B------:R-:W-:Y:S01]  /*8f90*/  IADD3 R37, P6, R156.reuse, 0x5000, RZ ;  /* 0x000050009c257810 */ /* 0x040fe20007fde0ff */
[----:B------:R-:W-:Y:S01]  /*8fa0*/  ULDC.64 UR4, c[0x0][0xbe8] ;  /* 0x0002fa0000047ab9 */ /* 0x000fe20000000a00 */
[C---:B------:R-:W-:Y:S01]  /*8fb0*/  IADD3 R41, P5, R156.reuse, 0x6000, RZ ;  /* 0x000060009c297810 */ /* 0x040fe20007fbe0ff */
[----:B------:R-:W5:Y:S01]  /*8fc0*/  LD.E.128 R52, desc[UR38][R52.64] ;  /* 0x0000002634347980 */ /* 0x000f62000c101d00 */
[C---:B------:R-:W-:Y:S02]  /*8fd0*/  IADD3 R45, P3, R156.reuse, 0x7000, RZ ;  /* 0x000070009c2d7810 */ /* 0x040fe40007f7e0ff */
[----:B------:R-:W-:Y:S01]  /*8fe0*/  IADD3 R49, P2, R156, 0x8000, RZ ;  /* 0x000080009c317810 */ /* 0x000fe20007f5e0ff */
[----:B------:R-:W-:Y:S01]  /*8ff0*/  IMAD.IADD R11, R11, 0x1, R9 ;  /* 0x000000010b0b7824 */ /* 0x000fe200078e0209 */
[----:B------:R-:W-:Y:S01]  /*9000*/  LOP3.LUT R32, R33, 0x380, RZ, 0xc0, !PT ;  /* 0x0000038021207812 */ /* 0x000fe200078ec0ff */
[----:B------:R-:W-:Y:S01]  /*9010*/  IMAD R9, R22, 0x20, R3 ;  /* 0x0000002016097824 */ /* 0x000fe200078e0203 */
[----:B------:R-:W-:Y:S01]  /*9020*/  LOP3.LUT R36, R37, 0x380, RZ, 0xc0, !PT ;  /* 0x0000038025247812 */ /* 0x000fe200078ec0ff */
[----:B------:R-:W5:Y:S01]  /*9030*/  LD.E.128 R24, desc[UR38][R24.64] ;  /* 0x0000002618187980 */ /* 0x000f62000c101d00 */
[----:B------:R-:W-:-:S02]  /*9040*/  LOP3.LUT R40, R41, 0x380, RZ, 0xc0, !PT ;  /* 0x0000038029287812 */ /* 0x000fc400078ec0ff */
[----:B------:R-:W-:Y:S01]  /*9050*/  LOP3.LUT R44, R45, 0x380, RZ, 0xc0, !PT ;  /* 0x000003802d2c7812 */ /* 0x000fe200078ec0ff */
[----:B------:R-:W5:Y:S01]  /*9060*/  LD.E.128 R76, desc[UR38][R76.64] ;  /* 0x000000264c4c7980 */ /* 0x000f62000c101d00 */
[----:B------:R-:W-:Y:S01]  /*9070*/  LOP3.LUT R48, R49, 0x380, RZ, 0xc0, !PT ;  /* 0x0000038031307812 */ /* 0x000fe200078ec0ff */
[----:B------:R-:W-:Y:S01]  /*9080*/  IMAD R22, R204, 0x80, R9 ;  /* 0x00000080cc167824 */ /* 0x000fe200078e0209 */
[----:B------:R-:W-:Y:S01]  /*9090*/  SHF.R.U64 R32, R32, 0x3, RZ ;  /* 0x0000000320207819 */ /* 0x000fe200000012ff */
[----:B------:R-:W-:Y:S01]  /*90a0*/  IMAD.WIDE.U32 R10, R202, UR4, R10 ;  /* 0x00000004ca0a7c25 */ /* 0x000fe2000f8e000a */
[----:B------:R-:W-:Y:S02]  /*90b0*/  SHF.R.U64 R36, R36, 0x3, RZ ;  /* 0x0000000324247819 */ /* 0x000fe400000012ff */
[----:B------:R-:W-:Y:S02]  /*90c0*/  SHF.R.U64 R40, R40, 0x3, RZ ;  /* 0x0000000328287819 */ /* 0x000fe400000012ff */
[----:B------:R-:W-:-:S02]  /*90d0*/  SHF.R.U64 R44, R44, 0x3, RZ ;  /* 0x000000032c2c7819 */ /* 0x000fc400000012ff */
[----:B------:R-:W-:Y:S01]  /*90e0*/  SHF.R.U64 R48, R48, 0x3, RZ ;  /* 0x0000000330307819 */ /* 0x000fe200000012ff */
[----:B--2---:R-:W-:Y:S01]  /*90f0*/  @P4 IMAD.HI.U32 R4, R22, R81, RZ ;  /* 0x0000005116044227 */ /* 0x004fe200078e00ff */
[----:B------:R-:W-:Y:S02]  /*9100*/  SHF.R.S32.HI R21, RZ, 0x1f, R200 ;  /* 0x0000001fff157819 */ /* 0x000fe400000114c8 */
        /* <DEDUP_REMOVED lines=10> */
[----:B------:R-:W-:Y:S01]  /*91b0*/  IADD3 R57, P0, R156, 0xa000, RZ ;  /* 0x0000a0009c397810 */ /* 0x000fe20007f1e0ff */
[----:B------:R-:W-:Y:S01]  /*91c0*/  IMAD R11, R202, UR5, R11 ;  /* 0x00000005ca0b7c24 */ /* 0x000fe2000f8e020b */
[C---:B------:R-:W-:Y:S01]  /*91d0*/  IADD3 R61, P6, R156.reuse, 0xb000, RZ ;  /* 0x0000b0009c3d7810 */ /* 0x040fe20007fde0ff */
[----:B------:R-:W-:Y:S01]  /*91e0*/  ULDC.64 UR4, c[0x0][0xbf0] ;  /* 0x0002fc0000047ab9 */ /* 0x000fe20000000a00 */
[C---:B------:R-:W-:Y:S01]  /*91f0*/  IADD3 R65, P5, R156.reuse, 0xc000, RZ ;  /* 0x0000c0009c417810 */ /* 0x040fe20007fbe0ff */
[----:B------:R-:W-:Y:S01]  /*9200*/  IMAD.MOV.U32 R9, RZ, RZ, R22 ;  /* 0x000000ffff097224 */ /* 0x000fe200078e0016 */
[C---:B------:R-:W-:Y:S01]  /*9210*/  IADD3 R69, P3, R156.reuse, 0xd000, RZ ;  /* 0x0000d0009c457810 */ /* 0x040fe20007f7e0ff */
[----:B------:R-:W5:Y:S01]  /*9220*/  LD.E.128 R32, desc[UR38][R32.64] ;  /* 0x0000002620207980 */ /* 0x000f62000c101d00 */
[----:B------:R-:W-:Y:S01]  /*9230*/  IADD3 R73, P2, R156, 0xe000, RZ ;  /* 0x0000e0009c497810 */ /* 0x000fe20007f5e0ff */
[----:B------:R-:W-:Y:S01]  /*9240*/  IMAD R21, R21, UR4, RZ ;  /* 0x0000000415157c24 */ /* 0x000fe2000f8e02ff */
[----:B---3--:R-:W-:Y:S01]  /*9250*/  @P4 SHF.R.U32.HI R9, RZ, R83, R4 ;  /* 0x00000053ff094219 */ /* 0x008fe20000011604 */
[----:B------:R-:W5:Y:S01]  /*9260*/  LD.E.128 R36, desc[UR38][R36.64] ;  /* 0x0000002624247980 */ /* 0x000f62000c101d00 */
[----:B------:R-:W-:-:S02]  /*9270*/  LOP3.LUT R56, R57, 0x380, RZ, 0xc0, !PT ;  /* 0x0000038039387812 */ /* 0x000fc400078ec0ff */
[----:B------:R-:W-:Y:S01]  /*9280*/  LOP3.LUT R60, R61, 0x380, RZ, 0xc0, !PT ;  /* 0x000003803d3c7812 */ /* 0x000fe200078ec0ff */
[----:B------:R-:W5:Y:S01]  /*9290*/  LD.E.128 R40, desc[UR38][R40.64] ;  /* 0x0000002628287980 */ /* 0x000f62000c101d00 */
[----:B------:R-:W-:Y:S02]  /*92a0*/  LOP3.LUT R64, R65, 0x380, RZ, 0xc0, !PT ;  /* 0x0000038041407812 */ /* 0x000fe400078ec0ff */
[----:B------:R-:W-:Y:S01]  /*92b0*/  LOP3.LUT R68, R69, 0x380, RZ, 0xc0, !PT ;  /* 0x0000038045447812 */ /* 0x000fe200078ec0ff */
[----:B------:R-:W5:Y:S01]  /*92c0*/  LD.E.128 R44, desc[UR38][R44.64] ;  /* 0x000000262c2c7980 */ /* 0x000f62000c101d00 */
[----:B------:R-:W-:Y:S01]  /*92d0*/  LOP3.LUT R72, R73, 0x380, RZ, 0xc0, !PT ;  /* 0x0000038049487812 */ /* 0x000fe200078ec0ff */
[----:B------:R-:W-:Y:S01]  /*92e0*/  IMAD R21, R200, UR5, R21 ;  /* 0x00000005c8157c24 */ /* 0x000fe2000f8e0215 */
[----:B------:R-:W-:Y:S01]  /*92f0*/  LOP3.LUT R13, R156, 0x380, RZ, 0xc0, !PT ;  /* 0x000003809c0d7812 */ /* 0x000fe200078ec0ff */
[----:B------:R-:W-:Y:S01]  /*9300*/  IMAD.WIDE.U32 R10, R200, UR4, R10 ;  /* 0x00000004c80a7c25 */ /* 0x000fe2000f8e000a */
[--C-:B------:R-:W-:Y:S01]  /*9310*/  SHF.R.S32.HI R4, RZ, 0x1f, R9.reuse ;  /* 0x0000001fff047819 */ /* 0x100fe20000011409 */
[----:B------:R-:W-:Y:S01]  /*9320*/  ULDC.64 UR4, c[0x0][0xbe0] ;  /* 0x0002f80000047ab9 */ /* 0x000fe20000000a00 */
[----:B------:R-:W-:Y:S01]  /*9330*/  SHF.R.U64 R56, R56, 0x3, RZ ;  /* 0x0000000338387819 */ /* 0x000fe200000012ff */
[----:B------:R-:W-:Y:S01]  /*9340*/  IMAD.MOV R81, RZ, RZ, -R9 ;  /* 0x000000ffff517224 */ /* 0x000fe200078e0a09 */
[----:B------:R-:W-:Y:S01]  /*9350*/  SHF.R.U64 R60, R60, 0x3, RZ ;  /* 0x000000033c3c7819 */ /* 0x000fe200000012ff */
[----:B------:R-:W5:Y:S01]  /*9360*/  LD.E.128 R48, desc[UR38][R48.64] ;  /* 0x0000002630307980 */ /* 0x000f62000c101d00 */
[----:B------:R-:W-:-:S02]  /*9370*/  SHF.R.U64 R64, R64, 0x3, RZ ;  /* 0x0000000340407819 */ /* 0x000fc400000012ff */
[----:B------:R-:W-:Y:S02]  /*9380*/  SHF.R.U64 R68, R68, 0x3, RZ ;  /* 0x0000000344447819 */ /* 0x000fe400000012ff */
[----:B------:R-:W-:Y:S01]  /*9390*/  SHF.R.U64 R72, R72, 0x3, RZ ;  /* 0x0000000348487819 */ /* 0x000fe200000012ff */
[----:B------:R-:W-:Y:S01]  /*93a0*/  IMAD.IADD R11, R11, 0x1, R21 ;  /* 0x000000010b0b7824 */ /* 0x000fe200078e0215 */
[----:B------:R-:W-:Y:S01]  /*93b0*/  SHF.R.U64 R13, R13, 0x3, RZ ;  /* 0x000000030d0d7819 */ /* 0x000fe200000012ff */
[----:B------:R-:W-:Y:S01]  /*93c0*/  IMAD R4, R4, UR4, RZ ;  /* 0x0000000404047c24 */ /* 0x000fe2000f8e02ff */
[----:B------:R-:W-:Y:S01]  /*93d0*/  LOP3.LUT R56, R56, R57, RZ, 0x3c, !PT ;  /* 0x0000003938387212 */ /* 0x000fe200078e3cff */
[----:B------:R-:W-:Y:S01]  /*93e0*/  IMAD R21, R20, R81, R22 ;  /* 0x0000005114157224 */ /* 0x000fe200078e0216 */
        /* <DEDUP_REMOVED lines=11> */
[C---:B------:R-:W-:Y:S01]  /*94a0*/  IMAD R81, R9.reuse, UR5, R4 ;  /* 0x0000000509517c24 */ /* 0x040fe2000f8e0204 */
[----:B------:R-:W-:Y:S01]  /*94b0*/  SHF.R.S32.HI R4, RZ, 0x1f, R21 ;  /* 0x0000001fff047819 */ /* 0x000fe20000011415 */
[----:B------:R-:W-:Y:S01]  /*94c0*/  IMAD.WIDE.U32 R10, R9, UR4, R10 ;  /* 0x00000004090a7c25 */ /* 0x000fe2000f8e000a */
[----:B------:R0:W5:Y:S01]  /*94d0*/  LD.E.128 R12, desc[UR38][R156.64] ;  /* 0x000000269c0c7980 */ /* 0x000162000c101d00 */
[----:B------:R-:W-:-:S03]  /*94e0*/  ULDC.64 UR4, c[0x0][0xbd8] ;  /* 0x0002f60000047ab9 */ /* 0x000fc60000000a00 */
[----:B------:R-:W5:Y:S01]  /*94f0*/  LD.E.128 R60, desc[UR38][R60.64] ;  /* 0x000000263c3c7980 */ /* 0x000f62000c101d00 */
[----:B------:R-:W-:-:S03]  /*9500*/  IMAD.IADD R11, R11, 0x1, R81 ;  /* 0x000000010b0b7824 */ /* 0x000fc600078e0251 */
[----:B------:R-:W5:Y:S01]  /*9510*/  LD.E.128 R64, desc[UR38][R64.64] ;  /* 0x0000002640407980 */ /* 0x000f62000c101d00 */
[----:B------:R-:W-:-:S03]  /*9520*/  IMAD R4, R4, UR4, RZ ;  /* 0x0000000404047c24 */ /* 0x000fc6000f8e02ff */
        /* <DEDUP_REMOVED lines=9> */
[C---:B------:R-:W-:Y:S02]  /*95c0*/  IMAD R81, R21.reuse, UR5, R4 ;  /* 0x0000000515517c24 */ /* 0x040fe4000f8e0204 */
[----:B------:R-:W-:Y:S01]  /*95d0*/  IMAD.WIDE.U32 R10, R21, UR4, R10 ;  /* 0x00000004150a7c25 */ /* 0x000fe2000f8e000a */
[----:B------:R-:W-:-:S03]  /*95e0*/  ULDC.64 UR4, c[0x0][0xb80] ;  /* 0x0002e00000047ab9 */ /* 0x000fc60000000a00 */
[----:B------:R-:W-:Y:S01]  /*95f0*/  VIADD R9, R85, 0x40 ;  /* 0x0000004055097836 */ /* 0x000fe20000000000 */
[----:B------:R-:W-:Y:S01]  /*9600*/  LEA R4, P2, R10, UR4, 0x1 ;  /* 0x000000040a047c11 */ /* 0x000fe2000f8408ff */
[----:B------:R-:W-:-:S03]  /*9610*/  IMAD.IADD R11, R11, 0x1, R81 ;  /* 0x000000010b0b7824 */ /* 0x000fc600078e0251 */
[-C--:B------:R-:W-:Y:S01]  /*9620*/  ISETP.GE.AND P0, PT, R9, R8.reuse, PT ;  /* 0x000000080900720c */ /* 0x080fe20003f06270 */
[----:B------:R-:W-:Y:S01]  /*9630*/  VIADD R0, R0, 0x32420 ;  /* 0x0003242000007836 */ /* 0x000fe20000000000 */
[----:B------:R-:W-:Y:S02]  /*9640*/  LEA.HI.X R9, R10, UR5, R11, 0x1, P2 ;  /* 0x000000050a097c11 */ /* 0x000fe400090f0c0b */
[CC--:B------:R-:W-:Y:S01]  /*9650*/  ISETP.GE.AND P2, PT, R85.reuse, R8.reuse, PT ;  /* 0x000000085500720c */ /* 0x0c0fe20003f46270 */
[----:B------:R-:W-:Y:S01]  /*9660*/  VIADD R3, R85, 0x20 ;  /* 0x0000002055037836 */ /* 0x000fe20000000000 */
[----:B------:R-:W-:Y:S01]  /*9670*/  PRMT R0, RZ, 0x654, R0 ;  /* 0x00000654ff007816 */ /* 0x000fe20000000000 */
[C---:B------:R-:W-:Y:S02]  /*9680*/  VIADD R84, R2.reuse, 0x80 ;  /* 0x0000008002547836 */ /* 0x040fe40000000000 */
[C---:B------:R-:W-:Y:S01]  /*9690*/  VIADD R88, R2.reuse, 0xc0 ;  /* 0x000000c002587836 */ /* 0x040fe20000000000 */
[----:B-1----:R1:W-:Y:S01]  /*96a0*/  SYNCS.ARRIVE.TRANS64.RED.A1T0 RZ, [R0+URZ], RZ ;  /* 0x000000ff00ff79a7 */ /* 0x0023e2000810043f */
[----:B------:R-:W-:Y:S01]  /*96b0*/  ISETP.GE.AND P1, PT, R3, R8, PT ;  /* 0x000000080300720c */ /* 0x000fe20003f26270 */
[----:B------:R0:W2:Y:S01]  /*96c0*/  SHFL.IDX PT, R83, R4, RZ, 0x181f ;  /* 0x00181fff04537589 */ /* 0x0000a200000e0000 */
[----:B------:R-:W-:Y:S03]  /*96d0*/  BSSY B1, `(.L_x_10117) ;  /* 0x0000019000017945 */ /* 0x000fe60003800000 */
[----:B------:R0:W3:Y:S01]  /*96e0*/  SHFL.IDX PT, R3, R9, RZ, 0x181f ;  /* 0x00181fff09037589 */ /* 0x0000e200000e0000 */
[----:B-1----:R-:W-:Y:S01]  /*96f0*/  VIADD R0, R2, 0x40 ;  /* 0x0000004002007836 */ /* 0x002fe20000000000 */
        /* <DEDUP_REMOVED lines=10> */
[----:B--2---:R-:W-:-:S04]  /*97a0*/  @!P5 LEA R10, P6, R2, R83, 0x1 ;  /* 0x00000053020ad211 */ /* 0x004fc800078c08ff */
[----:B---3--:R-:W-:Y:S02]  /*97b0*/  @!P5 LEA.HI.X R11, R2, R3, R89, 0x1, P6 ;  /* 0x00000003020bd211 */ /* 0x008fe400030f0c59 */
        /* <DEDUP_REMOVED lines=10> */
.L_x_10118:
[----:B------:R-:W-:Y:S05]  /*9860*/  BSYNC B1 ;  /* 0x0000000000017941 */ /* 0x000fea0003800000 */
.L_x_10117:
[----:B---3--:R1:W3:Y:S01]  /*9870*/  SHFL.IDX PT, R3, R9, 0x1, 0x181f ;  /* 0x00381f0009037f89 */ /* 0x0082e200000e0000 */
[----:B------:R-:W-:Y:S03]  /*9880*/  BSSY B1, `(.L_x_10119) ;  /* 0x0000014000017945 */ /* 0x000fe60003800000 */
[----:B0-----:R1:W0:Y:S01]  /*9890*/  SHFL.IDX PT, R21, R4, 0x1, 0x181f ;  /* 0x00381f0004157f89 */ /* 0x00122200000e0000 */
[----:B------:R-:W-:Y:S05]  /*98a0*/  @P1 BRA `(.L_x_10120) ;  /* 0x0000000000441947 */ /* 0x000fea0003800000 */
[----:B------:R-:W-:Y:S02]  /*98b0*/  ULDC UR4, c[0x0][0xbc8] ;  /* 0x0002f20000047ab9 */ /* 0x000fe40000000800 */
[----:B------:R-:W-:Y:S02]  /*98c0*/  ISETP.GE.AND P4, PT, R2, UR4, PT ;  /* 0x0000000402007c0c */ /* 0x000fe4000bf86270 */
[----:B------:R-:W-:Y:S02]  /*98d0*/  ISETP.GE.AND P3, PT, R0, UR4, PT ;  /* 0x0000000400007c0c */ /* 0x000fe4000bf66270 */
[----:B------:R-:W-:Y:S02]  /*98e0*/  ISETP.GE.AND P2, PT, R84, UR4, PT ;  /* 0x0000000454007c0c */ /* 0x000fe4000bf46270 */
[----:B------:R-:W-:-:S07]  /*98f0*/  ISETP.GE.AND P1, PT, R88, UR4, PT ;  /* 0x0000000458007c0c */ /* 0x000fce000bf26270 */
[-C--:B0-----:R-:W-:Y:S02]  /*9900*/  @!P4 LEA R10, P6, R2, R21.reuse, 0x1 ;  /* 0x00000015020ac211 */ /* 0x081fe400078c08ff */
[----:B-----5:R-:W-:Y:S02]  /*9910*/  @!P3 LEA R12, P5, R0, R21, 0x1 ;  /* 0x00000015000cb211 */ /* 0x020fe400078a08ff */
        /* <DEDUP_REMOVED lines=10> */
.L_x_10120:
[----:B------:R-:W-:Y:S05]  /*99c0*/  BSYNC B1 ;  /* 0x0000000000017941 */ /* 0x000fea0003800000 */
.L_x_10119:
[----:B---3--:R3:W0:Y:S01]  /*99d0*/  SHFL.IDX PT, R3, R9, 0x2, 0x181f ;  /* 0x00581f0009037f89 */ /* 0x00862200000e0000 */
[----:B------:R-:W-:Y:S03]  /*99e0*/  BSSY B1, `(.L_x_10121) ;  /* 0x0000014000017945 */ /* 0x000fe60003800000 */
[----:B----45:R3:W4:Y:S01]  /*99f0*/  SHFL.IDX PT, R17, R4, 0x2, 0x181f ;  /* 0x00581f0004117f89 */ /* 0x03072200000e0000 */
        /* <DEDUP_REMOVED lines=18> */
.L_x_10122:
[----:B------:R-:W-:Y:S05]  /*9b20*/  BSYNC B1 ;  /* 0x0000000000017941 */ /* 0x000fea0003800000 */
.L_x_10121:
[----:B0-----:R-:W-:Y:S01]  /*9b30*/  VIADD R3, R85, 0x60 ;  /* 0x0000006055037836 */ /* 0x001fe20000000000 */
[----:B------:R0:W0:Y:S04]  /*9b40*/  SHFL.IDX PT, R15, R9, 0x3, 0x181f ;  /* 0x00781f00090f7f89 */ /* 0x00002800000e0000 */
[----:B------:R-:W-:Y:S01]  /*9b50*/  ISETP.GE.AND P0, PT, R3, R8, PT ;  /* 0x000000080300720c */ /* 0x000fe20003f06270 */
[----:B----4-:R4:W0:-:S12]  /*9b60*/  SHFL.IDX PT, R17, R4, 0x3, 0x181f ;  /* 0x00781f0004117f89 */ /* 0x01081800000e0000 */
[----:B----4-:R-:W-:Y:S05]  /*9b70*/  @P0 BRA `(.L_x_10123) ;  /* 0x0000002400800947 */ /* 0x010fea0003800000 */
[----:B------:R-:W-:Y:S02]  /*9b80*/  ULDC UR4, c[0x0][0xbc8] ;  /* 0x0002f20000047ab9 */ /* 0x000fe40000000800 */
[----:B------:R-:W-:Y:S02]  /*9b90*/  ISETP.GE.AND P3, PT, R2, UR4, PT ;  /* 0x0000000402007c0c */ /* 0x000fe4000bf66270 */
[----:B------:R-:W-:Y:S02]  /*9ba0*/  ISETP.GE.AND P4, PT, R0, UR4, PT ;  /* 0x0000000400007c0c */ /* 0x000fe4000bf86270 */
[----:B------:R-:W-:-:S09]  /*9bb0*/  ISETP.GE.AND P5, PT, R84, UR4, PT ;  /* 0x0000000454007c0c */ /* 0x000fd2000bfa6270 */
[-C--:B0-----:R-:W-:Y:S02]  /*9bc0*/  @!P3 LEA R8, P0, R2, R17.reuse, 0x1 ;  /* 0x000000110208b211 */ /* 0x081fe400078008ff */
[-C--:B------:R-:W-:Y:S02]  /*9bd0*/  @!P4 LEA R10, P1, R0, R17.reuse, 0x1 ;  /* 0x00000011000ac211 */ /* 0x080fe400078208ff */
[----:B------:R-:W-:Y:S02]  /*9be0*/  @!P5 LEA R12, P2, R84, R17, 0x1 ;  /* 0x00000011540cd211 */ /* 0x000fe400078408ff */
[-C--:B-1-3--:R-:W-:Y:S02]  /*9bf0*/  @!P3 LEA.HI.X R9, R2, R15.reuse, R89, 0x1, P0 ;  /* 0x0000000f0209b211 */ /* 0x08afe400000f0c59 */
        /* <DEDUP_REMOVED lines=11> */
.L_x_10116:
[----:B------:R-:W-:Y:S01]  /*9cb0*/  ULDC.64 UR4, c[0x0][0xc08] ;  /* 0x0003020000047ab9 */ /* 0x000fe20000000a00 */
[----:B0-----:R-:W0:Y:S01]  /*9cc0*/  @P4 LDC R13, c[0x0][0xcec] ;  /* 0x00033b00ff0d4b82 */ /* 0x001e220000000800 */
[----:B------:R-:W-:Y:S01]  /*9cd0*/  IMAD R9, R9, UR4, RZ ;  /* 0x0000000409097c24 */ /* 0x000fe2000f8e02ff */
[----:B------:R-:W-:Y:S01]  /*9ce0*/  ULDC.64 UR6, c[0x0][0xc30] ;  /* 0x00030c0000067ab9 */ /* 0x000fe20000000a00 */
[----:B------:R-:W-:Y:S01]  /*9cf0*/  IMAD.WIDE.U32 R2, R4, UR4, RZ ;  /* 0x0000000404027c25 */ /* 0x000fe2000f8e00ff */
[----:B------:R-:W-:Y:S01]  /*9d00*/  ISETP.GE.AND P0, PT, R14, R8, PT ;  /* 0x000000080e00720c */ /* 0x000fe20003f06270 */
[----:B------:R-:W-:Y:S01]  /*9d10*/  BSSY B1, `(.L_x_10124) ;  /* 0x00000d3000017945 */ /* 0x000fe20003800000 */
[----:B------:R-:W-:Y:S01]  /*9d20*/  SHF.R.S32.HI R22, RZ, 0x1f, R207 ;  /* 0x0000001fff167819 */ /* 0x000fe200000114cf */
[----:B------:R-:W-:Y:S01]  /*9d30*/  IMAD R9, R4, UR5, R9 ;  /* 0x0000000504097c24 */ /* 0x000fe2000f8e0209 */
[----:B------:R-:W-:Y:S01]  /*9d40*/  ULDC.64 UR4, c[0x0][0xc38] ;  /* 0x00030e0000047ab9 */ /* 0x000fe20000000a00 */
[----:B------:R-:W1:Y:S01]  /*9d50*/  @P4 LDC R4, c[0x0][0xcf0] ;  /* 0x00033c00ff044b82 */ /* 0x000e620000000800 */
        /* <DEDUP_REMOVED lines=15> */
[----:B0-----:R-:W-:Y:S01]  /*9e50*/  @P4 IMAD.HI.U32 R13, R18, R13, RZ ;  /* 0x0000000d120d4227 */ /* 0x001fe200078e00ff */
[----:B------:R-:W-:Y:S02]  /*9e60*/  SHF.R.S32.HI R158, RZ, 0x1f, R221 ;  /* 0x0000001fff9e7819 */ /* 0x000fe400000114dd */
[----:B------:R-:W-:Y:S01]  /*9e70*/  SHF.R.S32.HI R159, RZ, 0x1f, R222 ;  /* 0x0000001fff9f7819 */ /* 0x000fe200000114de */
[C---:B------:R-:W-:Y:S01]  /*9e80*/  IMAD R11, R200.reuse, UR5, R9 ;  /* 0x00000005c80b7c24 */ /* 0x040fe2000f8e0209 */
[----:B------:R-:W-:Y:S01]  /*9e90*/  SHF.R.S32.HI R161, RZ, 0x1f, R224 ;  /* 0x0000001fffa17819 */ /* 0x000fe200000114e0 */
[----:B------:R-:W-:Y:S01]  /*9ea0*/  IMAD.WIDE.U32 R2, R200, UR4, R2 ;  /* 0x00000004c8027c25 */ /* 0x000fe2000f8e0002 */
[----:B------:R-:W-:Y:S01]  /*9eb0*/  ULDC.64 UR4, c[0x0][0xc48] ;  /* 0x0003120000047ab9 */ /* 0x000fe20000000a00 */
[----:B------:R-:W-:-:S02]  /*9ec0*/  SHF.R.S32.HI R162, RZ, 0x1f, R225 ;  /* 0x0000001fffa27819 */ /* 0x000fc400000114e1 */
[----:B------:R-:W-:Y:S01]  /*9ed0*/  IMAD.MOV.U32 R9, RZ, RZ, R18 ;  /* 0x000000ffff097224 */ /* 0x000fe200078e0012 */
[----:B-1----:R-:W-:Y:S01]  /*9ee0*/  @P4 SHF.R.U32.HI R9, RZ, R4, R13 ;  /* 0x00000004ff094219 */ /* 0x002fe2000001160d */
[----:B------:R-:W-:Y:S01]  /*9ef0*/  IMAD.IADD R3, R3, 0x1, R11 ;  /* 0x0000000103037824 */ /* 0x000fe200078e020b */
[----:B------:R-:W-:Y:S01]  /*9f00*/  SHF.R.S32.HI R163, RZ, 0x1f, R226 ;  /* 0x0000001fffa37819 */ /* 0x000fe200000114e2 */
[----:B------:R-:W-:Y:S01]  /*9f10*/  VIADD R181, R201, 0x8 ;  /* 0x00000008c9b57836 */ /* 0x000fe20000000000 */
[--C-:B------:R-:W-:Y:S01]  /*9f20*/  SHF.R.S32.HI R4, RZ, 0x1f, R9.reuse ;  /* 0x0000001fff047819 */ /* 0x100fe20000011409 */
[----:B------:R-:W-:Y:S01]  /*9f30*/  IMAD.MOV R11, RZ, RZ, -R9 ;  /* 0x000000ffff0b7224 */ /* 0x000fe200078e0a09 */
[----:B------:R-:W-:Y:S01]  /*9f40*/  SHF.R.S32.HI R164, RZ, 0x1f, R228 ;  /* 0x0000001fffa47819 */ /* 0x000fe200000114e4 */
[----:B------:R-:W-:Y:S01]  /*9f50*/  IMAD.WIDE.U32 R2, R160, UR4, R2 ;  /* 0x00000004a0027c25 */ /* 0x000fe2000f8e0002 */
        /* <DEDUP_REMOVED lines=10> */
[----:B------:R-:W-:Y:S01]  /*a000*/  IMAD.WIDE.U32 R2, R9, UR6, R2 ;  /* 0x0000000609027c25 */ /* 0x000fe2000f8e0002 */
[----:B------:R-:W-:-:S02]  /*a010*/  SHF.R.S32.HI R160, RZ, 0x1f, R223 ;  /* 0x0000001fffa07819 */ /* 0x000fc400000114df */
[----:B------:R-:W-:Y:S01]  /*a020*/  SHF.R.S32.HI R169, RZ, 0x1f, R233 ;  /* 0x0000001fffa97819 */ /* 0x000fe200000114e9 */
[----:B------:R-:W-:Y:S01]  /*a030*/  IMAD R4, R4, UR4, RZ ;  /* 0x0000000404047c24 */ /* 0x000fe2000f8e02ff */
[----:B------:R-:W-:Y:S01]  /*a040*/  SHF.R.S32.HI R170, RZ, 0x1f, R234 ;  /* 0x0000001fffaa7819 */ /* 0x000fe200000114ea */
[----:B------:R-:W-:Y:S01]  /*a050*/  IMAD.IADD R3, R3, 0x1, R13 ;  /* 0x0000000103037824 */ /* 0x000fe200078e020d */
[----:B------:R-:W-:Y:S01]  /*a060*/  SHF.R.S32.HI R171, RZ, 0x1f, R235 ;  /* 0x0000001fffab7819 */ /* 0x000fe200000114eb */
[C---:B------:R-:W-:Y:S01]  /*a070*/  IMAD R9, R11.reuse, UR5, R4 ;  /* 0x000000050b097c24 */ /* 0x040fe2000f8e0204 */
[----:B------:R-:W-:Y:S01]  /*a080*/  SHF.R.S32.HI R172, RZ, 0x1f, R236 ;  /* 0x0000001fffac7819 */ /* 0x000fe200000114ec */
[----:B------:R-:W-:Y:S01]  /*a090*/  IMAD.WIDE.U32 R2, R11, UR4, R2 ;  /* 0x000000040b027c25 */ /* 0x000fe2000f8e0002 */
[----:B------:R-:W-:Y:S01]  /*a0a0*/  ULDC.64 UR4, c[0x0][0xc00] ;  /* 0x0003000000047ab9 */ /* 0x000fe20000000a00 */
[----:B------:R-:W-:Y:S02]  /*a0b0*/  SHF.R.S32.HI R173, RZ, 0x1f, R237 ;  /* 0x0000001fffad7819 */ /* 0x000fe400000114ed */
[----:B------:R-:W-:Y:S01]  /*a0c0*/  VIADD R4, R0, 0x32420 ;  /* 0x0003242000047836 */ /* 0x000fe20000000000 */
[C---:B------:R-:W-:Y:S01]  /*a0d0*/  LEA R0, P1, R2.reuse, UR4, 0x2 ;  /* 0x0000000402007c11 */ /* 0x040fe2000f8210ff */
[----:B------:R-:W-:Y:S01]  /*a0e0*/  IMAD.IADD R3, R3, 0x1, R9 ;  /* 0x0000000103037824 */ /* 0x000fe200078e0209 */
[----:B------:R-:W-:Y:S01]  /*a0f0*/  SHF.R.S32.HI R175, RZ, 0x1f, R175 ;  /* 0x0000001fffaf7819 */ /* 0x000fe200000114af */
[C---:B------:R-:W-:Y:S01]  /*a100*/  VIADD R174, R201.reuse, 0x20 ;  /* 0x00000020c9ae7836 */ /* 0x040fe20000000000 */
[----:B------:R-:W-:Y:S01]  /*a110*/  PRMT R9, RZ, 0x654, R4 ;  /* 0x00000654ff097816 */ /* 0x000fe20000000004 */
[C---:B------:R-:W-:Y:S01]  /*a120*/  VIADD R176, R201.reuse, 0x18 ;  /* 0x00000018c9b07836 */ /* 0x040fe20000000000 */
[----:B------:R-:W-:Y:S01]  /*a130*/  LEA.HI.X R4, R2, UR5, R3, 0x2, P1 ;  /* 0x0000000502047c11 */ /* 0x000fe200088f1403 */
[C---:B------:R-:W-:Y:S01]  /*a140*/  VIADD R178, R201.reuse, 0x10 ;  /* 0x00000010c9b27836 */ /* 0x040fe20000000000 */
[----:B------:R0:W-:Y:S01]  /*a150*/  SYNCS.ARRIVE.TRANS64.RED.A1T0 RZ, [R9+URZ], RZ ;  /* 0x000000ff09ff79a7 */ /* 0x0001e2000810043f */
[----:B------:R0:W1:Y:S01]  /*a160*/  SHFL.IDX PT, R2, R0, RZ, 0x1c1f ;  /* 0x001c1fff00027589 */ /* 0x00006200000e0000 */
[----:B------:R-:W-:Y:S01]  /*a170*/  SHF.R.S32.HI R177, RZ, 0x1f, R177 ;  /* 0x0000001fffb17819 */ /* 0x000fe200000114b1 */
[----:B------:R-:W-:Y:S01]  /*a180*/  VIADD R180, R201, 0x8 ;  /* 0x00000008c9b47836 */ /* 0x000fe20000000000 */
[----:B------:R-:W-:Y:S01]  /*a190*/  SHF.R.S32.HI R179, RZ, 0x1f, R179 ;  /* 0x0000001fffb37819 */ /* 0x000fe200000114b3 */
[----:B------:R0:W2:Y:S01]  /*a1a0*/  SHFL.IDX PT, R3, R4, RZ, 0x1c1f ;  /* 0x001c1fff04037589 */ /* 0x0000a200000e0000 */
[----:B------:R-:W-:Y:S01]  /*a1b0*/  SHF.R.S32.HI R181, RZ, 0x1f, R181 ;  /* 0x0000001fffb57819 */ /* 0x000fe200000114b5 */
[----:B------:R-:W-:Y:S06]  /*a1c0*/  @P0 BRA `(.L_x_10125) ;  /* 0x00000008001c0947 */ /* 0x000fec0003800000 */
[----:B------:R-:W-:Y:S01]  /*a1d0*/  ULDC UR4, c[0x0][0xbc8] ;  /* 0x0002f20000047ab9 */ /* 0x000fe20000000800 */
[C---:B0-----:R-:W-:Y:S01]  /*a1e0*/  VIADD R9, R201.reuse, 0xe8 ;  /* 0x000000e8c9097836 */ /* 0x041fe20000000000 */
[----:B------:R-:W-:Y:S01]  /*a1f0*/  ISETP.GE.AND P4, PT, R180, UR4, PT ;  /* 0x00000004b4007c0c */ /* 0x000fe2000bf86270 */
[C---:B------:R-:W-:Y:S01]  /*a200*/  VIADD R17, R201.reuse, 0xf0 ;  /* 0x000000f0c9117836 */ /* 0x040fe20000000000 */
[----:B------:R-:W-:Y:S02]  /*a210*/  ISETP.GE.AND P3, PT, R178, UR4, PT ;  /* 0x00000004b2007c0c */ /* 0x000fe4000bf66270 */
[----:B------:R-:W-:Y:S02]  /*a220*/  ISETP.GE.AND P5, PT, R201, UR4, PT ;  /* 0x00000004c9007c0c */ /* 0x000fe4000bfa6270 */
[----:B------:R-:W-:Y:S02]  /*a230*/  ISETP.GE.AND P1, PT, R174, UR4, PT ;  /* 0x00000004ae007c0c */ /* 0x000fe4000bf26270 */
[----:B------:R-:W-:-:S05]  /*a240*/  ISETP.GE.AND P0, PT, R176, UR4, PT ;  /* 0x00000004b0007c0c */ /* 0x000fca000bf06270 */
[-C--:B-1----:R-:W-:Y:S02]  /*a250*/  @!P4 LEA R10, P2, R180, R2.reuse, 0x2 ;  /* 0x00000002b40ac211 */ /* 0x082fe400078410ff */
        /* <DEDUP_REMOVED lines=26> */
[----:B--2---:R-:W-:Y:S01]  /*a400*/  @!P5 LEA R14, P6, R234, R2, 0x2 ;  /* 0x00000002ea0ed211 */ /* 0x004fe200078c10ff */
[----:B------:R0:W-:Y:S01]  /*a410*/  @!P3 ST.E.64 desc[UR38][R10.64], R48 ;  /* 0x000000300a00b985 */ /* 0x0001e2000c101b26 */
[----:B------:R-:W-:-:S02]  /*a420*/  ISETP.GE.AND P2, PT, R231, UR4, PT ;  /* 0x00000004e7007c0c */ /* 0x000fc4000bf46270 */
[----:B------:R-:W-:Y:S01]  /*a430*/  @!P5 LEA.HI.X R15, R234, R3, R170, 0x2, P6 ;  /* 0x00000003ea0fd211 */ /* 0x000fe200030f14aa */
[----:B------:R1:W-:Y:S01]  /*a440*/  @!P4 ST.E.64 desc[UR38][R12.64], R52 ;  /* 0x000000340c00c985 */ /* 0x0003e2000c101b26 */
[----:B------:R-:W-:-:S03]  /*a450*/  ISETP.GE.AND P3, PT, R230, UR4, PT ;  /* 0x00000004e6007c0c */ /* 0x000fc6000bf66270 */
[----:B------:R2:W-:Y:S01]  /*a460*/  @!P5 ST.E.64 desc[UR38][R14.64], R56 ;  /* 0x000000380e00d985 */ /* 0x0005e2000c101b26 */
[CC--:B0-----:R-:W-:Y:S02]  /*a470*/  @!P0 LEA R10, P4, R233.reuse, R2.reuse, 0x2 ;  /* 0x00000002e90a8211 */ /* 0x0c1fe400078810ff */
[C---:B-1----:R-:W-:Y:S02]  /*a480*/  @!P1 LEA R12, P5, R232.reuse, R2, 0x2 ;  /* 0x00000002e80c9211 */ /* 0x042fe400078a10ff */
[-C--:B------:R-:W-:Y:S02]  /*a490*/  @!P0 LEA.HI.X R11, R233, R3.reuse, R169, 0x2, P4 ;  /* 0x00000003e90b8211 */ /* 0x080fe400020f14a9 */
[----:B------:R-:W-:Y:S02]  /*a4a0*/  ISETP.GE.AND P4, PT, R229, UR4, PT ;  /* 0x00000004e5007c0c */ /* 0x000fe4000bf86270 */
[----:B------:R-:W-:Y:S01]  /*a4b0*/  @!P1 LEA.HI.X R13, R232, R3, R168, 0x2, P5 ;  /* 0x00000003e80d9211 */ /* 0x000fe200028f14a8 */
[----:B------:R0:W-:Y:S01]  /*a4c0*/  @!P0 ST.E.64 desc[UR38][R10.64], R60 ;  /* 0x0000003c0a008985 */ /* 0x0001e2000c101b26 */
[----:B------:R-:W-:-:S02]  /*a4d0*/  ISETP.GE.AND P5, PT, R228, UR4, PT ;  /* 0x00000004e4007c0c */ /* 0x000fc4000bfa6270 */
[----:B--2---:R-:W-:Y:S01]  /*a4e0*/  @!P2 LEA R14, P6, R231, R2, 0x2 ;  /* 0x00000002e70ea211 */ /* 0x004fe200078c10ff */
[----:B------:R1:W-:Y:S01]  /*a4f0*/  @!P1 ST.E.64 desc[UR38][R12.64], R64 ;  /* 0x000000400c009985 */ /* 0x0003e2000c101b26 */
[----:B------:R-:W-:Y:S02]  /*a500*/  ISETP.GE.AND P1, PT, R225, UR4, PT ;  /* 0x00000004e1007c0c */ /* 0x000fe4000bf26270 */
        /* <DEDUP_REMOVED lines=26> */
[CC--:B0-----:R-:W-:Y:S02]  /*a6b0*/  @!P5 LEA R10, P1, R223.reuse, R2.reuse, 0x2 ;  /* 0x00000002df0ad211 */ /* 0x0c1fe400078210ff */
[-C--:B-1----:R-:W-:Y:S02]  /*a6c0*/  @!P4 LEA R12, P0, R222, R2.reuse, 0x2 ;  /* 0x00000002de0cc211 */ /* 0x082fe400078010ff */
[-C--:B------:R-:W-:Y:S02]  /*a6d0*/  @!P5 LEA.HI.X R11, R223, R3.reuse, R160, 0x2, P1 ;  /* 0x00000003df0bd211 */ /* 0x080fe400008f14a0 */
[----:B------:R-:W-:Y:S02]  /*a6e0*/  ISETP.GE.AND P1, PT, R212, UR4, PT ;  /* 0x00000004d4007c0c */ /* 0x000fe4000bf26270 */
[----:B--2---:R-:W-:Y:S01]  /*a6f0*/  @!P3 LEA R14, P6, R221, R2, 0x2 ;  /* 0x00000002dd0eb211 */ /* 0x004fe200078c10ff */
[----:B------:R0:W-:Y:S01]  /*a700*/  @!P5 ST.E.64 desc[UR38][R10.64], R96 ;  /* 0x000000600a00d985 */ /* 0x0001e2000c101b26 */
[----:B------:R-:W-:-:S02]  /*a710*/  @!P4 LEA.HI.X R13, R222, R3, R159, 0x2, P0 ;  /* 0x00000003de0dc211 */ /* 0x000fc400000f149f */
[----:B------:R-:W-:Y:S02]  /*a720*/  @!P3 LEA.HI.X R15, R221, R3, R158, 0x2, P6 ;  /* 0x00000003dd0fb211 */ /* 0x000fe400030f149e */
[----:B------:R-:W-:Y:S01]  /*a730*/  ISETP.GE.AND P0, PT, R211, UR4, PT ;  /* 0x00000004d3007c0c */ /* 0x000fe2000bf06270 */
[----:B------:R-:W-:Y:S01]  /*a740*/  @!P4 ST.E.64 desc[UR38][R12.64], R100 ;  /* 0x000000640c00c985 */ /* 0x000fe2000c101b26 */
[-C--:B------:R-:W-:Y:S02]  /*a750*/  @!P2 LEA R20, P6, R213, R2.reuse, 0x2 ;  /* 0x00000002d514a211 */ /* 0x080fe400078c10ff */
[----:B------:R-:W-:Y:S01]  /*a760*/  ISETP.GE.AND P4, PT, R209, UR4, PT ;  /* 0x00000004d1007c0c */ /* 0x000fe2000bf86270 */
[----:B------:R-:W-:Y:S01]  /*a770*/  @!P3 ST.E.64 desc[UR38][R14.64], R104 ;  /* 0x000000680e00b985 */ /* 0x000fe2000c101b26 */
[----:B------:R-:W-:Y:S02]  /*a780*/  ISETP.GE.AND P3, PT, R210, UR4, PT ;  /* 0x00000004d2007c0c */ /* 0x000fe4000bf66270 */
[----:B------:R-:W-:-:S02]  /*a790*/  @!P1 LEA R24, P5, R212, R2, 0x2 ;  /* 0x00000002d4189211 */ /* 0x000fc400078a10ff */
[-C--:B------:R-:W-:Y:S02]  /*a7a0*/  @!P2 LEA.HI.X R21, R213, R3.reuse, R157, 0x2, P6 ;  /* 0x00000003d515a211 */ /* 0x080fe400030f149d */
[-C--:B------:R-:W-:Y:S02]  /*a7b0*/  @!P1 LEA.HI.X R25, R212, R3.reuse, R156, 0x2, P5 ;  /* 0x00000003d4199211 */ /* 0x080fe400028f149c */
[CC--:B------:R-:W-:Y:S01]  /*a7c0*/  @!P0 LEA R18, P6, R211.reuse, R2.reuse, 0x2 ;  /* 0x00000002d3128211 */ /* 0x0c0fe200078c10ff */
[----:B------:R-:W-:Y:S01]  /*a7d0*/  @!P2 ST.E.64 desc[UR38][R20.64], R108 ;  /* 0x0000006c1400a985 */ /* 0x000fe2000c101b26 */
[----:B------:R-:W-:Y:S02]  /*a7e0*/  ISETP.GE.AND P2, PT, R208, UR4, PT ;  /* 0x00000004d0007c0c */ /* 0x000fe4000bf46270 */
[----:B------:R-:W-:Y:S01]  /*a7f0*/  @!P0 LEA.HI.X R19, R211, R3, R155, 0x2, P6 ;  /* 0x00000003d3138211 */ /* 0x000fe200030f149b */
[----:B------:R1:W-:Y:S01]  /*a800*/  @!P1 ST.E.64 desc[UR38][R24.64], R112 ;  /* 0x0000007018009985 */ /* 0x0003e2000c101b26 */
[----:B------:R-:W-:-:S02]  /*a810*/  @!P3 LEA R28, P1, R210, R2, 0x2 ;  /* 0x00000002d21cb211 */ /* 0x000fc400078210ff */
[-C--:B------:R-:W-:Y:S01]  /*a820*/  @!P4 LEA R32, P5, R209, R2.reuse, 0x2 ;  /* 0x00000002d120c211 */ /* 0x080fe200078a10ff */
[----:B------:R2:W-:Y:S01]  /*a830*/  @!P0 ST.E.64 desc[UR38][R18.64], R116 ;  /* 0x0000007412008985 */ /* 0x0005e2000c101b26 */
[-C--:B------:R-:W-:Y:S02]  /*a840*/  @!P3 LEA.HI.X R29, R210, R3.reuse, R154, 0x2, P1 ;  /* 0x00000003d21db211 */ /* 0x080fe400008f149a */
[----:B------:R-:W-:Y:S02]  /*a850*/  ISETP.GE.AND P1, PT, R207, UR4, PT ;  /* 0x00000004cf007c0c */ /* 0x000fe4000bf26270 */
[----:B------:R-:W-:Y:S01]  /*a860*/  @!P4 LEA.HI.X R33, R209, R3, R153, 0x2, P5 ;  /* 0x00000003d121c211 */ /* 0x000fe200028f1499 */
[----:B------:R3:W-:Y:S01]  /*a870*/  @!P3 ST.E.64 desc[UR38][R28.64], R120 ;  /* 0x000000781c00b985 */ /* 0x0007e2000c101b26 */
[----:B------:R-:W-:Y:S02]  /*a880*/  ISETP.GE.AND P0, PT, R205, UR4, PT ;  /* 0x00000004cd007c0c */ /* 0x000fe4000bf06270 */
[----:B0-----:R-:W-:Y:S01]  /*a890*/  @!P2 LEA R10, P5, R208, R2, 0x2 ;  /* 0x00000002d00aa211 */ /* 0x001fe200078a10ff */
[----:B------:R3:W-:Y:S01]  /*a8a0*/  @!P4 ST.E.64 desc[UR38][R32.64], R124 ;  /* 0x0000007c2000c985 */ /* 0x0007e2000c101b26 */
[----:B------:R-:W-:Y:S01]  /*a8b0*/  ISETP.GE.AND P4, PT, R9, UR4, PT ;  /* 0x0000000409007c0c */ /* 0x000fe2000bf86270 */
[----:B-1----:R-:W-:Y:S01]  /*a8c0*/  VIADD R25, R201, 0xf8 ;  /* 0x000000f8c9197836 */ /* 0x002fe20000000000 */
[----:B------:R-:W-:-:S02]  /*a8d0*/  ISETP.GE.AND P3, PT, R17, UR4, PT ;  /* 0x0000000411007c0c */ /* 0x000fc4000bf66270 */
[-C--:B------:R-:W-:Y:S02]  /*a8e0*/  @!P2 LEA.HI.X R11, R208, R3.reuse, R152, 0x2, P5 ;  /* 0x00000003d00ba211 */ /* 0x080fe400028f1498 */
[-C--:B------:R-:W-:Y:S02]  /*a8f0*/  @!P1 LEA R12, P6, R207, R2.reuse, 0x2 ;  /* 0x00000002cf0c9211 */ /* 0x080fe400078c10ff */
[----:B------:R-:W-:Y:S01]  /*a900*/  SHF.R.S32.HI R15, RZ, 0x1f, R205 ;  /* 0x0000001fff0f7819 */ /* 0x000fe200000114cd */
[----:B------:R3:W-:Y:S01]  /*a910*/  @!P2 ST.E.64 desc[UR38][R10.64], R128 ;  /* 0x000000800a00a985 */ /* 0x0007e2000c101b26 */
[----:B------:R-:W-:Y:S02]  /*a920*/  @!P0 LEA R14, P5, R205, R2, 0x2 ;  /* 0x00000002cd0e8211 */ /* 0x000fe400078a10ff */
[----:B------:R-:W-:Y:S02]  /*a930*/  @!P1 LEA.HI.X R13, R207, R3, R22, 0x2, P6 ;  /* 0x00000003cf0d9211 */ /* 0x000fe400030f1416 */
[----:B------:R-:W-:-:S02]  /*a940*/  ISETP.GE.AND P6, PT, R25, UR4, PT ;  /* 0x0000000419007c0c */ /* 0x000fc4000bfc6270 */
[-C--:B------:R-:W-:Y:S01]  /*a950*/  @!P0 LEA.HI.X R15, R205, R3.reuse, R15, 0x2, P5 ;  /* 0x00000003cd0f8211 */ /* 0x080fe200028f140f */
[----:B------:R3:W-:Y:S01]  /*a960*/  @!P1 ST.E.64 desc[UR38][R12.64], R132 ;  /* 0x000000840c009985 */ /* 0x0007e2000c101b26 */
[----:B--2---:R-:W-:Y:S02]  /*a970*/  SHF.R.S32.HI R19, RZ, 0x1f, R9 ;  /* 0x0000001fff137819 */ /* 0x004fe40000011409 */
[C---:B------:R-:W-:Y:S01]  /*a980*/  @!P4 LEA R18, P5, R9.reuse, R2, 0x2 ;  /* 0x000000020912c211 */ /* 0x040fe200078a10ff */
[----:B------:R3:W-:Y:S03]  /*a990*/  @!P0 ST.E.64 desc[UR38][R14.64], R136 ;  /* 0x000000880e008985 */ /* 0x0007e6000c101b26 */
[----:B------:R-:W-:Y:S02]  /*a9a0*/  @!P4 LEA.HI.X R19, R9, R3, R19, 0x2, P5 ;  /* 0x000000030913c211 */ /* 0x000fe400028f1413 */
[----:B------:R-:W-:-:S02]  /*a9b0*/  SHF.R.S32.HI R9, RZ, 0x1f, R17 ;  /* 0x0000001fff097819 */ /* 0x000fc40000011411 */
[CC--:B------:R-:W-:Y:S01]  /*a9c0*/  @!P3 LEA R20, P5, R17.reuse, R2.reuse, 0x2 ;  /* 0x000000021114b211 */ /* 0x0c0fe200078a10ff */
[----:B------:R3:W-:Y:S03]  /*a9d0*/  @!P4 ST.E.64 desc[UR38][R18.64], R140 ;  /* 0x0000008c1200c985 */ /* 0x0007e6000c101b26 */
[-C--:B------:R-:W-:Y:S02]  /*a9e0*/  @!P3 LEA.HI.X R21, R17, R3.reuse, R9, 0x2, P5 ;  /* 0x000000031115b211 */ /* 0x080fe400028f1409 */
[----:B------:R-:W-:Y:S02]  /*a9f0*/  SHF.R.S32.HI R9, RZ, 0x1f, R25 ;  /* 0x0000001fff097819 */ /* 0x000fe40000011419 */
[C---:B------:R-:W-:Y:S01]  /*aa00*/  @!P6 LEA R2, P5, R25.reuse, R2, 0x2 ;  /* 0x000000021902e211 */ /* 0x040fe200078a10ff */
[----:B------:R3:W-:Y:S03]  /*aa10*/  @!P3 ST.E.64 desc[UR38][R20.64], R144 ;  /* 0x000000901400b985 */ /* 0x0007e6000c101b26 */
[----:B------:R-:W-:-:S05]  /*aa20*/  @!P6 LEA.HI.X R3, R25, R3, R9, 0x2, P5 ;  /* 0x000000031903e211 */ /* 0x000fca00028f1409 */
[----:B------:R3:W-:Y:S04]  /*aa30*/  @!P6 ST.E.64 desc[UR38][R2.64], R148 ;  /* 0x000000940200e985 */ /* 0x0007e8000c101b26 */
.L_x_10125:
[----:B------:R-:W-:Y:S05]  /*aa40*/  BSYNC B1 ;  /* 0x0000000000017941 */ /* 0x000fea0003800000 */
.L_x_10124:
[----:B------:R-:W-:Y:S01]  /*aa50*/  ISETP.GE.AND P0, PT, R16, R8, PT ;  /* 0x000000081000720c */ /* 0x000fe20003f06270 */
[----:B--23--:R2:W3:Y:S04]  /*aa60*/  SHFL.IDX PT, R3, R4, 0x1, 0x1c1f ;  /* 0x003c1f0004037f89 */ /* 0x00c4e800000e0000 */
[----:B-1----:R2:W1:Y:S08]  /*aa70*/  SHFL.IDX PT, R2, R0, 0x1, 0x1c1f ;  /* 0x003c1f0000027f89 */ /* 0x00247000000e0000 */
[----:B--2---:R-:W-:Y:S05]  /*aa80*/  @P0 BRA `(.L_x_10123) ;  /* 0x0000001400bc0947 */ /* 0x004fea0003800000 */
[----:B------:R-:W-:Y:S01]  /*aa90*/  ULDC UR4, c[0x0][0xbc8] ;  /* 0x0002f20000047ab9 */ /* 0x000fe20000000800 */
[C---:B------:R-:W-:Y:S01]  /*aaa0*/  VIADD R21, R201.reuse, 0xe8 ;  /* 0x000000e8c9157836 */ /* 0x040fe20000000000 */
[----:B------:R-:W-:Y:S01]  /*aab0*/  ISETP.GE.AND P5, PT, R180, UR4, PT ;  /* 0x00000004b4007c0c */ /* 0x000fe2000bfa6270 */
[C---:B------:R-:W-:Y:S01]  /*aac0*/  VIADD R25, R201.reuse, 0xf0 ;  /* 0x000000f0c9197836 */ /* 0x040fe20000000000 */
[----:B------:R-:W-:Y:S02]  /*aad0*/  ISETP.GE.AND P4, PT, R201, UR4, PT ;  /* 0x00000004c9007c0c */ /* 0x000fe4000bf86270 */
[----:B------:R-:W-:Y:S02]  /*aae0*/  ISETP.GE.AND P2, PT, R178, UR4, PT ;  /* 0x00000004b2007c0c */ /* 0x000fe4000bf46270 */
[----:B------:R-:W-:Y:S02]  /*aaf0*/  ISETP.GE.AND P1, PT, R176, UR4, PT ;  /* 0x00000004b0007c0c */ /* 0x000fe4000bf26270 */
[----:B------:R-:W-:-:S02]  /*ab00*/  ISETP.GE.AND P0, PT, R174, UR4, PT ;  /* 0x00000004ae007c0c */ /* 0x000fc4000bf06270 */
[----:B0-----:R-:W-:Y:S02]  /*ab10*/  SHF.R.S32.HI R0, RZ, 0x1f, R21 ;  /* 0x0000001fff007819 */ /* 0x001fe40000011415 */
[----:B------:R-:W-:Y:S02]  /*ab20*/  SHF.R.S32.HI R4, RZ, 0x1f, R205 ;  /* 0x0000001fff047819 */ /* 0x000fe400000114cd */
[-C--:B-1----:R-:W-:Y:S01]  /*ab30*/  @!P5 LEA R10, P3, R180, R2.reuse, 0x2 ;  /* 0x00000002b40ad211 */ /* 0x082fe200078610ff */
[----:B---3--:R-:W-:Y:S02]  /*ab40*/  @!P4 IMAD.WIDE R8, R201, 0x4, R2 ;  /* 0x00000004c908c825 */ /* 0x008fe400078e0202 */
[----:B------:R-:W-:Y:S02]  /*ab50*/  @!P2 LEA R12, P6, R178, R2, 0x2 ;  /* 0x00000002b20ca211 */ /* 0x000fe400078c10ff */
[----:B------:R-:W-:Y:S01]  /*ab60*/  @!P5 LEA.HI.X R11, R180, R3, R181, 0x2, P3 ;  /* 0x00000003b40bd211 */ /* 0x000fe200018f14b5 */
[----:B------:R0:W-:Y:S01]  /*ab70*/  @!P4 ST.E.64 desc[UR38][R8.64], R26 ;  /* 0x0000001a0800c985 */ /* 0x0001e2000c101b26 */
[----:B------:R-:W-:-:S02]  /*ab80*/  ISETP.GE.AND P3, PT, R237, UR4, PT ;  /* 0x00000004ed007c0c */ /* 0x000fc4000bf66270 */
[-C--:B------:R-:W-:Y:S01]  /*ab90*/  @!P2 LEA.HI.X R13, R178, R3.reuse, R179, 0x2, P6 ;  /* 0x00000003b20da211 */ /* 0x080fe200030f14b3 */
[----:B------:R1:W-:Y:S01]  /*aba0*/  @!P5 ST.E.64 desc[UR38][R10.64], R30 ;  /* 0x0000001e0a00d985 */ /* 0x0003e2000c101b26 */
[-C--:B------:R-:W-:Y:S02]  /*abb0*/  @!P1 LEA R14, P5, R176, R2.reuse, 0x2 ;  /* 0x00000002b00e9211 */ /* 0x080fe400078a10ff */
[----:B------:R-:W-:Y:S01]  /*abc0*/  ISETP.GE.AND P4, PT, R236, UR4, PT ;  /* 0x00000004ec007c0c */ /* 0x000fe2000bf86270 */
[----:B------:R2:W-:Y:S01]  /*abd0*/  @!P2 ST.E.64 desc[UR38][R12.64], R34 ;  /* 0x000000220c00a985 */ /* 0x0005e2000c101b26 */
[----:B------:R-:W-:Y:S02]  /*abe0*/  @!P0 LEA R16, P6, R174, R2, 0x2 ;  /* 0x00000002ae108211 */ /* 0x000fe400078c10ff */
[----:B------:R-:W-:Y:S02]  /*abf0*/  @!P1 LEA.HI.X R15, R176, R3, R177, 0x2, P5 ;  /* 0x00000003b00f9211 */ /* 0x000fe400028f14b1 */
[----:B------:R-:W-:-:S02]  /*ac00*/  ISETP.GE.AND P5, PT, R235, UR4, PT ;  /* 0x00000004eb007c0c */ /* 0x000fc4000bfa6270 */
[-C--:B------:R-:W-:Y:S01]  /*ac10*/  @!P0 LEA.HI.X R17, R174, R3.reuse, R175, 0x2, P6 ;  /* 0x00000003ae118211 */ /* 0x080fe200030f14af */
[----:B------:R3:W-:Y:S01]  /*ac20*/  @!P1 ST.E.64 desc[UR38][R14.64], R38 ;  /* 0x000000260e009985 */ /* 0x0007e2000c101b26 */
[-C--:B0-----:R-:W-:Y:S02]  /*ac30*/  @!P3 LEA R8, P6, R237, R2.reuse, 0x2 ;  /* 0x00000002ed08b211 */ /* 0x081fe400078c10ff */
[----:B------:R-:W-:Y:S01]  /*ac40*/  ISETP.GE.AND P1, PT, R233, UR4, PT ;  /* 0x00000004e9007c0c */ /* 0x000fe2000bf26270 */
[----:B------:R0:W-:Y:S01]  /*ac50*/  @!P0 ST.E.64 desc[UR38][R16.64], R42 ;  /* 0x0000002a10008985 */ /* 0x0001e2000c101b26 */
[----:B------:R-:W-:Y:S02]  /*ac60*/  ISETP.GE.AND P0, PT, R234, UR4, PT ;  /* 0x00000004ea007c0c */ /* 0x000fe4000bf06270 */
[----:B-1----:R-:W-:Y:S02]  /*ac70*/  @!P4 LEA R10, P2, R236, R2, 0x2 ;  /* 0x00000002ec0ac211 */ /* 0x002fe400078410ff */
[----:B------:R-:W-:-:S02]  /*ac80*/  @!P3 LEA.HI.X R9, R237, R3, R173, 0x2, P6 ;  /* 0x00000003ed09b211 */ /* 0x000fc400030f14ad */
[CC--:B------:R-:W-:Y:S02]  /*ac90*/  @!P5 LEA R18, P6, R235.reuse, R2.reuse, 0x2 ;  /* 0x00000002eb12d211 */ /* 0x0c0fe400078c10ff */
[-C--:B------:R-:W-:Y:S01]  /*aca0*/  @!P4 LEA.HI.X R11, R236, R3.reuse, R172, 0x2, P2 ;  /* 0x00000003ec0bc211 */ /* 0x080fe200010f14ac */
[----:B------:R1:W-:Y:S01]  /*acb0*/  @!P3 ST.E.64 desc[UR38][R8.64], R46 ;  /* 0x0000002e0800b985 */ /* 0x0003e2000c101b26 */
[----:B------:R-:W-:Y:S02]  /*acc0*/  ISETP.GE.AND P2, PT, R232, UR4, PT ;  /* 0x00000004e8007c0c */ /* 0x000fe4000bf46270 */
[----:B------:R-:W-:Y:S01]  /*acd0*/  @!P5 LEA.HI.X R19, R235, R3, R171, 0x2, P6 ;  /* 0x00000003eb13d211 */ /* 0x000fe200030f14ab */
[----:B------:R4:W-:Y:S01]  /*ace0*/  @!P4 ST.E.64 desc[UR38][R10.64], R50 ;  /* 0x000000320a00c985 */ /* 0x0009e2000c101b26 */
[-C--:B--2---:R-:W-:Y:S02]  /*acf0*/  @!P0 LEA R12, P4, R234, R2.reuse, 0x2 ;  /* 0x00000002ea0c8211 */ /* 0x084fe400078810ff */
[----:B------:R-:W-:Y:S01]  /*ad00*/  ISETP.GE.AND P3, PT, R231, UR4, PT ;  /* 0x00000004e7007c0c */ /* 0x000fe2000bf66270 */
[----:B------:R2:W-:Y:S01]  /*ad10*/  @!P5 ST.E.64 desc[UR38][R18.64], R54 ;  /* 0x000000361200d985 */ /* 0x0005e2000c101b26 */
[----:B---3--:R-:W-:-:S02]  /*ad20*/  @!P1 LEA R14, P5, R233, R2, 0x2 ;  /* 0x00000002e90e9211 */ /* 0x008fc400078a10ff */
[-C--:B------:R-:W-:Y:S02]  /*ad30*/  @!P0 LEA.HI.X R13, R234, R3.reuse, R170, 0x2, P4 ;  /* 0x00000003ea0d8211 */ /* 0x080fe400020f14aa */
[----:B------:R-:W-:Y:S02]  /*ad40*/  ISETP.GE.AND P4, PT, R230, UR4, PT ;  /* 0x00000004e6007c0c */ /* 0x000fe4000bf86270 */
[----:B------:R-:W-:Y:S01]  /*ad50*/  @!P1 LEA.HI.X R15, R233, R3, R169, 0x2, P5 ;  /* 0x00000003e90f9211 */ /* 0x000fe200028f14a9 */
[----:B------:R-:W-:Y:S01]  /*ad60*/  @!P0 ST.E.64 desc[UR38][R12.64], R58 ;  /* 0x0000003a0c008985 */ /* 0x000fe2000c101b26 */
[----:B------:R-:W-:Y:S02]  /*ad70*/  ISETP.GE.AND P5, PT, R229, UR4, PT ;  /* 0x00000004e5007c0c */ /* 0x000fe4000bfa6270 */
[----:B0-----:R-:W-:Y:S01]  /*ad80*/  @!P2 LEA R16, P6, R232, R2, 0x2 ;  /* 0x00000002e810a211 */ /* 0x001fe200078c10ff */
[----:B------:R0:W-:Y:S01]  /*ad90*/  @!P1 ST.E.64 desc[UR38][R14.64], R62 ;  /* 0x0000003e0e009985 */ /* 0x0001e2000c101b26 */
[----:B------:R-:W-:-:S02]  /*ada0*/  ISETP.GE.AND P1, PT, R226, UR4, PT ;  /* 0x00000004e2007c0c */ /* 0x000fc4000bf26270 */
[-C--:B------:R-:W-:Y:S02]  /*adb0*/  @!P2 LEA.HI.X R17, R232, R3.reuse, R168, 0x2, P6 ;  /* 0x00000003e811a211 */ /* 0x080fe400030f14a8 */
[CC--:B-1----:R-:W-:Y:S02]  /*adc0*/  @!P3 LEA R8, P6, R231.reuse, R2.reuse, 0x2 ;  /* 0x00000002e708b211 */ /* 0x0c2fe400078c10ff */
[-C--:B----4-:R-:W-:Y:S01]  /*add0*/  @!P4 LEA R10, P0, R230, R2.reuse, 0x2 ;  /* 0x00000002e60ac211 */ /* 0x090fe200078010ff */
[----:B------:R1:W-:Y:S01]  /*ade0*/  @!P2 ST.E.64 desc[UR38][R16.64], R66 ;  /* 0x000000421000a985 */ /* 0x0003e2000c101b26 */
[----:B------:R-:W-:Y:S02]  /*adf0*/  ISETP.GE.AND P2, PT, R228, UR4, PT ;  /* 0x00000004e4007c0c */ /* 0x000fe4000bf46270 */
[----:B------:R-:W-:Y:S02]  /*ae00*/  @!P3 LEA.HI.X R9, R231, R3, R167, 0x2, P6 ;  /* 0x00000003e709b211 */ /* 0x000fe400030f14a7 */
[----:B--2---:R-:W-:-:S02]  /*ae10*/  @!P5 LEA R18, P6, R229, R2, 0x2 ;  /* 0x00000002e512d211 */ /* 0x004fc400078c10ff */
[-C--:B------:R-:W-:Y:S01]  /*ae20*/  @!P4 LEA.HI.X R11, R230, R3.reuse, R166, 0x2, P0 ;  /* 0x00000003e60bc211 */ /* 0x080fe200000f14a6 */
[----:B------:R2:W-:Y:S01]  /*ae30*/  @!P3 ST.E.64 desc[UR38][R8.64], R70 ;  /* 0x000000460800b985 */ /* 0x0005e2000c101b26 */
[----:B------:R-:W-:Y:S02]  /*ae40*/  ISETP.GE.AND P0, PT, R225, UR4, PT ;  /* 0x00000004e1007c0c */ /* 0x000fe4000bf06270 */
[----:B------:R-:W-:Y:S01]  /*ae50*/  @!P5 LEA.HI.X R19, R229, R3, R165, 0x2, P6 ;  /* 0x00000003e513d211 */ /* 0x000fe200030f14a5 */
[----:B------:R3:W-:Y:S01]  /*ae60*/  @!P4 ST.E.64 desc[UR38][R10.64], R74 ;  /* 0x0000004a0a00c985 */ /* 0x0007e2000c101b26 */
[-C--:B0-----:R-:W-:Y:S02]  /*ae70*/  @!P1 LEA R14, P3, R226, R2.reuse, 0x2 ;  /* 0x00000002e20e9211 */ /* 0x081fe400078610ff */
[----:B------:R-:W-:Y:S01]  /*ae80*/  @!P2 LEA R12, P6, R228, R2, 0x2 ;  /* 0x00000002e40ca211 */ /* 0x000fe200078c10ff */
[----:B------:R0:W-:Y:S01]  /*ae90*/  @!P5 ST.E.64 desc[UR38][R18.64], R78 ;  /* 0x0000004e1200d985 */ /* 0x0001e2000c101b26 */
[----:B------:R-:W-:-:S02]  /*aea0*/  ISETP.GE.AND P5, PT, R224, UR4, PT ;  /* 0x00000004e0007c0c */ /* 0x000fc4000bfa6270 */
[----:B------:R-:W-:Y:S02]  /*aeb0*/  ISETP.GE.AND P4, PT, R223, UR4, PT ;  /* 0x00000004df007c0c */ /* 0x000fe4000bf86270 */
[-C--:B------:R-:W-:Y:S02]  /*aec0*/  @!P2 LEA.HI.X R13, R228, R3.reuse, R164, 0x2, P6 ;  /* 0x00000003e40da211 */ /* 0x080fe400030f14a4 */
[CC--:B-1----:R-:W-:Y:S02]  /*aed0*/  @!P0 LEA R16, P6, R225.reuse, R2.reuse, 0x2 ;  /* 0x00000002e1108211 */ /* 0x0c2fe400078c10ff */
[-C--:B------:R-:W-:Y:S01]  /*aee0*/  @!P1 LEA.HI.X R15, R226, R3.reuse, R163, 0x2, P3 ;  /* 0x00000003e20f9211 */ /* 0x080fe200018f14a3 */
[----:B------:R1:W-:Y:S01]  /*aef0*/  @!P2 ST.E.64 desc[UR38][R12.64], R82 ;  /* 0x000000520c00a985 */ /* 0x0003e2000c101b26 */
[----:B------:R-:W-:Y:S02]  /*af00*/  ISETP.GE.AND P3, PT, R222, UR4, PT ;  /* 0x00000004de007c0c */ /* 0x000fe4000bf66270 */
[----:B------:R-:W-:Y:S01]  /*af10*/  @!P0 LEA.HI.X R17, R225, R3, R162, 0x2, P6 ;  /* 0x00000003e1118211 */ /* 0x000fe200030f14a2 */
[----:B------:R4:W-:Y:S01]  /*af20*/  @!P1 ST.E.64 desc[UR38][R14.64], R86 ;  /* 0x000000560e009985 */ /* 0x0009e2000c101b26 */
[----:B--2---:R-:W-:-:S02]  /*af30*/  @!P5 LEA R8, P2, R224, R2, 0x2 ;  /* 0x00000002e008d211 */ /* 0x004fc400078410ff */
[-C--:B---3--:R-:W-:Y:S01]  /*af40*/  @!P4 LEA R10, P1, R223, R2.reuse, 0x2 ;  /* 0x00000002df0ac211 */ /* 0x088fe200078210ff */
[----:B------:R2:W-:Y:S01]  /*af50*/  @!P0 ST.E.64 desc[UR38][R16.64], R90 ;  /* 0x0000005a10008985 */ /* 0x0005e2000c101b26 */
[----:B------:R-:W-:Y:S02]  /*af60*/  ISETP.GE.AND P0, PT, R221, UR4, PT ;  /* 0x00000004dd007c0c */ /* 0x000fe4000bf06270 */
[-C--:B------:R-:W-:Y:S02]  /*af70*/  @!P5 LEA.HI.X R9, R224, R3.reuse, R161, 0x2, P2 ;  /* 0x00000003e009d211 */ /* 0x080fe400010f14a1 */
[----:B------:R-:W-:Y:S02]  /*af80*/  ISETP.GE.AND P2, PT, R213, UR4, PT ;  /* 0x00000004d5007c0c */ /* 0x000fe4000bf46270 */
[----:B------:R-:W-:Y:S01]  /*af90*/  @!P4 LEA.HI.X R11, R223, R3, R160, 0x2, P1 ;  /* 0x00000003df0bc211 */ /* 0x000fe200008f14a0 */
[----:B------:R3:W-:Y:S01]  /*afa0*/  @!P5 ST.E.64 desc[UR38][R8.64], R94 ;  /* 0x0000005e0800d985 */ /* 0x0007e2000c101b26 */
[----:B0-----:R-:W-:-:S02]  /*afb0*/  @!P3 LEA R18, P6, R222, R2, 0x2 ;  /* 0x00000002de12b211 */ /* 0x001fc400078c10ff */
[----:B------:R-:W-:Y:S01]  /*afc0*/  ISETP.GE.AND P1, PT, R212, UR4, PT ;  /* 0x00000004d4007c0c */ /* 0x000fe2000bf26270 */
[----:B------:R0:W-:Y:S01]  /*afd0*/  @!P4 ST.E.64 desc[UR38][R10.64], R98 ;  /* 0x000000620a00c985 */ /* 0x0001e2000c101b26 */
[----:B------:R-:W-:Y:S02]  /*afe0*/  @!P3 LEA.HI.X R19, R222, R3, R159, 0x2, P6 ;  /* 0x00000003de13b211 */ /* 0x000fe400030f149f */
[----:B------:R-:W-:Y:S02]  /*aff0*/  ISETP.GE.AND P4, PT, R211, UR4, PT ;  /* 0x00000004d3007c0c */ /* 0x000fe4000bf86270 */
[-C--:B-1----:R-:W-:Y:S01]  /*b000*/  @!P0 LEA R12, P6, R221, R2.reuse, 0x2 ;  /* 0x00000002dd0c8211 */ /* 0x082fe200078c10ff */
[----:B------:R1:W-:Y:S01]  /*b010*/  @!P3 ST.E.64 desc[UR38][R18.64], R102 ;  /* 0x000000661200b985 */ /* 0x0003e2000c101b26 */
[----:B------:R-:W-:Y:S02]  /*b020*/  ISETP.GE.AND P5, PT, R210, UR4, PT ;  /* 0x00000004d2007c0c */ /* 0x000fe4000bfa6270 */
[----:B----4-:R-:W-:-:S02]  /*b030*/  @!P2 LEA R14, P3, R213, R2, 0x2 ;  /* 0x00000002d50ea211 */ /* 0x010fc400078610ff */
[-C--:B------:R-:W-:Y:S02]  /*b040*/  @!P0 LEA.HI.X R13, R221, R3.reuse, R158, 0x2, P6 ;  /* 0x00000003dd0d8211 */ /* 0x080fe400030f149e */
[-C--:B------:R-:W-:Y:S02]  /*b050*/  @!P2 LEA.HI.X R15, R213, R3.reuse, R157, 0x2, P3 ;  /* 0x00000003d50fa211 */ /* 0x080fe400018f149d */
[----:B------:R-:W-:Y:S01]  /*b060*/  ISETP.GE.AND P3, PT, R209, UR4, PT ;  /* 0x00000004d1007c0c */ /* 0x000fe2000bf66270 */
[----:B------:R4:W-:Y:S01]  /*b070*/  @!P0 ST.E.64 desc[UR38][R12.64], R106 ;  /* 0x0000006a0c008985 */ /* 0x0009e2000c101b26 */
[CC--:B--2---:R-:W-:Y:S02]  /*b080*/  @!P1 LEA R16, P6, R212.reuse, R2.reuse, 0x2 ;  /* 0x00000002d4109211 */ /* 0x0c4fe400078c10ff */
[----:B---3--:R-:W-:Y:S01]  /*b090*/  @!P4 LEA R8, P0, R211, R2, 0x2 ;  /* 0x00000002d308c211 */ /* 0x008fe200078010ff */
[----:B------:R2:W-:Y:S01]  /*b0a0*/  @!P2 ST.E.64 desc[UR38][R14.64], R110 ;  /* 0x0000006e0e00a985 */ /* 0x0005e2000c101b26 */
[----:B------:R-:W-:-:S02]  /*b0b0*/  @!P1 LEA.HI.X R17, R212, R3, R156, 0x2, P6 ;  /* 0x00000003d4119211 */ /* 0x000fc400030f149c */
[-C--:B0-----:R-:W-:Y:S02]  /*b0c0*/  @!P5 LEA R10, P6, R210, R2.reuse, 0x2 ;  /* 0x00000002d20ad211 */ /* 0x081fe400078c10ff */
[-C--:B------:R-:W-:Y:S01]  /*b0d0*/  @!P4 LEA.HI.X R9, R211, R3.reuse, R155, 0x2, P0 ;  /* 0x00000003d309c211 */ /* 0x080fe200000f149b */
[----:B------:R-:W-:Y:S01]  /*b0e0*/  @!P1 ST.E.64 desc[UR38][R16.64], R114 ;  /* 0x0000007210009985 */ /* 0x000fe2000c101b26 */
[----:B------:R-:W-:Y:S02]  /*b0f0*/  ISETP.GE.AND P0, PT, R208, UR4, PT ;  /* 0x00000004d0007c0c */ /* 0x000fe4000bf06270 */
[----:B------:R-:W-:Y:S01]  /*b100*/  @!P5 LEA.HI.X R11, R210, R3, R154, 0x2, P6 ;  /* 0x00000003d20bd211 */ /* 0x000fe200030f149a */
[----:B------:R0:W-:Y:S01]  /*b110*/  @!P4 ST.E.64 desc[UR38][R8.64], R118 ;  /* 0x000000760800c985 */ /* 0x0001e2000c101b26 */
[----:B------:R-:W-:Y:S02]  /*b120*/  ISETP.GE.AND P1, PT, R21, UR4, PT ;  /* 0x0000000415007c0c */ /* 0x000fe4000bf26270 */
[----:B-1----:R-:W-:Y:S01]  /*b130*/  @!P3 LEA R18, P2, R209, R2, 0x2 ;  /* 0x00000002d112b211 */ /* 0x002fe200078410ff */
[----:B------:R1:W-:Y:S01]  /*b140*/  @!P5 ST.E.64 desc[UR38][R10.64], R122 ;  /* 0x0000007a0a00d985 */ /* 0x0003e2000c101b26 */
[----:B------:R-:W-:-:S02]  /*b150*/  ISETP.GE.AND P4, PT, R207, UR4, PT ;  /* 0x00000004cf007c0c */ /* 0x000fc4000bf86270 */
[----:B------:R-:W-:Y:S02]  /*b160*/  ISETP.GE.AND P5, PT, R205, UR4, PT ;  /* 0x00000004cd007c0c */ /* 0x000fe4000bfa6270 */
[-C--:B------:R-:W-:Y:S02]  /*b170*/  @!P3 LEA.HI.X R19, R209, R3.reuse, R153, 0x2, P2 ;  /* 0x00000003d113b211 */ /* 0x080fe400010f1499 */
[----:B------:R-:W-:Y:S02]  /*b180*/  ISETP.GE.AND P2, PT, R25, UR4, PT ;  /* 0x0000000419007c0c */ /* 0x000fe4000bf46270 */
[CC--:B----4-:R-:W-:Y:S01]  /*b190*/  @!P0 LEA R12, P6, R208.reuse, R2.reuse, 0x2 ;  /* 0x00000002d00c8211 */ /* 0x0d0fe200078c10ff */
[----:B------:R3:W-:Y:S01]  /*b1a0*/  @!P3 ST.E.64 desc[UR38][R18.64], R126 ;  /* 0x0000007e1200b985 */ /* 0x0007e2000c101b26 */
[----:B--2---:R-:W-:Y:S02]  /*b1b0*/  @!P1 LEA R14, P3, R21, R2, 0x2 ;  /* 0x00000002150e9211 */ /* 0x004fe400078610ff */
[----:B------:R-:W-:-:S02]  /*b1c0*/  @!P0 LEA.HI.X R13, R208, R3, R152, 0x2, P6 ;  /* 0x00000003d00d8211 */ /* 0x000fc400030f1498 */
[-C--:B0-----:R-:W-:Y:S02]  /*b1d0*/  @!P4 LEA R8, P6, R207, R2.reuse, 0x2 ;  /* 0x00000002cf08c211 */ /* 0x081fe400078c10ff */
[-C--:B------:R-:W-:Y:S01]  /*b1e0*/  @!P1 LEA.HI.X R15, R21, R3.reuse, R0, 0x2, P3 ;  /* 0x00000003150f9211 */ /* 0x080fe200018f1400 */
[----:B------:R2:W-:Y:S01]  /*b1f0*/  @!P0 ST.E.64 desc[UR38][R12.64], R130 ;  /* 0x000000820c008985 */ /* 0x0005e2000c101b26 */
[-C--:B-1----:R-:W-:Y:S02]  /*b200*/  @!P5 LEA R10, P3, R205, R2.reuse, 0x2 ;  /* 0x00000002cd0ad211 */ /* 0x082fe400078610ff */
[-C--:B------:R-:W-:Y:S02]  /*b210*/  @!P4 LEA.HI.X R9, R207, R3.reuse, R22, 0x2, P6 ;  /* 0x00000003cf09c211 */ /* 0x080fe400030f1416 */
[----:B------:R-:W-:Y:S01]  /*b220*/  SHF.R.S32.HI R0, RZ, 0x1f, R25 ;  /* 0x0000001fff007819 */ /* 0x000fe20000011419 */
[----:B---3--:R-:W-:Y:S01]  /*b230*/  VIADD R19, R201, 0xf8 ;  /* 0x000000f8c9137836 */ /* 0x008fe20000000000 */
[----:B------:R-:W-:Y:S01]  /*b240*/  @!P2 LEA R16, P6, R25, R2, 0x2 ;  /* 0x000000021910a211 */ /* 0x000fe200078c10ff */
[----:B------:R2:W-:Y:S01]  /*b250*/  @!P4 ST.E.64 desc[UR38][R8.64], R134 ;  /* 0x000000860800c985 */ /* 0x0005e2000c101b26 */
[----:B------:R-:W-:-:S02]  /*b260*/  @!P5 LEA.HI.X R11, R205, R3, R4, 0x2, P3 ;  /* 0x00000003cd0bd211 */ /* 0x000fc400018f1404 */
[----:B------:R-:W-:Y:S02]  /*b270*/  @!P2 LEA.HI.X R17, R25, R3, R0, 0x2, P6 ;  /* 0x000000031911a211 */ /* 0x000fe400030f1400 */
[----:B------:R-:W-:Y:S01]  /*b280*/  ISETP.GE.AND P0, PT, R19, UR4, PT ;  /* 0x0000000413007c0c */ /* 0x000fe2000bf06270 */
[----:B------:R2:W-:Y:S04]  /*b290*/  @!P5 ST.E.64 desc[UR38][R10.64], R138 ;  /* 0x0000008a0a00d985 */ /* 0x0005e8000c101b26 */
[----:B------:R2:W-:Y:S04]  /*b2a0*/  @!P1 ST.E.64 desc[UR38][R14.64], R142 ;  /* 0x0000008e0e009985 */ /* 0x0005e8000c101b26 */
[----:B------:R2:W-:Y:S04]  /*b2b0*/  @!P2 ST.E.64 desc[UR38][R16.64], R146 ;  /* 0x000000921000a985 */ /* 0x0005e8000c101b26 */
[----:B------:R-:W-:Y:S05]  /*b2c0*/  @P0 BRA `(.L_x_10123) ;  /* 0x0000000c00ac0947 */ /* 0x000fea0003800000 */
[----:B------:R-:W-:Y:S02]  /*b2d0*/  LEA R2, P0, R19, R2, 0x2 ;  /* 0x0000000213027211 */ /* 0x000fe400078010ff */
[----:B------:R-:W-:-:S04]  /*b2e0*/  SHF.R.S32.HI R0, RZ, 0x1f, R19 ;  /* 0x0000001fff007819 */ /* 0x000fc80000011413 */
[----:B------:R-:W-:-:S05]  /*b2f0*/  LEA.HI.X R3, R19, R3, R0, 0x2, P0 ;  /* 0x0000000313037211 */ /* 0x000fca00000f1400 */
[----:B------:R4:W-:Y:S01]  /*b300*/  ST.E.64 desc[UR38][R2.64], R150 ;  /* 0x0000009602007985 */ /* 0x0009e2000c101b26 */
[----:B------:R-:W-:Y:S05]  /*b310*/  BRA `(.L_x_10123) ;  /* 0x0000000c00987947 */ /* 0x000fea0003800000 */
.L_x_10114:
[----:B------:R-:W4:Y:S01]  /*b320*/  LDC.64 R8, c[0x0][0xd00] ;  /* 0x00034000ff087b82 */ /* 0x000f220000000a00 */
[----:B------:R-:W-:Y:S01]  /*b330*/  ULDC.64 UR4, c[0x0][0xd08] ;  /* 0x0003420000047ab9 */ /* 0x000fe20000000a00 */
[----:B------:R-:W-:Y:S01]  /*b340*/  IMAD.MOV.U32 R17, RZ, RZ, RZ ;  /* 0x000000ffff117224 */ /* 0x000fe200078e00ff */
[----:B------:R-:W-:-:S04]  /*b350*/  ISETP.NE.U32.AND P1, PT, RZ, UR4, PT ;  /* 0x00000004ff007c0c */ /* 0x000fc8000bf25070 */
[----:B------:R-:W-:Y:S01]  /*b360*/  ISETP.NE.AND.EX P1, PT, RZ, UR5, PT, P1 ;  /* 0x00000005ff007c0c */ /* 0x000fe2000bf25310 */
[----:B------:R-:W0:Y:S01]  /*b370*/  LDC.64 R2, c[0x0][0xd00] ;  /* 0x00034000ff027b82 */ /* 0x000e220000000a00 */
[----:B----4-:R-:W-:-:S04]  /*b380*/  ISETP.NE.U32.AND P0, PT, R8, RZ, PT ;  /* 0x000000ff0800720c */ /* 0x010fc80003f05070 */
[----:B------:R-:W-:Y:S01]  /*b390*/  ISETP.NE.AND.EX P0, PT, R9, RZ, PT, P0 ;  /* 0x000000ff0900720c */ /* 0x000fe20003f05300 */
[----:B0-----:R-:W-:-:S06]  /*b3a0*/  IMAD.WIDE R8, R200, 0x4, R2 ;  /* 0x00000004c8087825 */ /* 0x001fcc00078e0202 */
[C---:B------:R-:W-:Y:S01]  /*b3b0*/  @P1 LEA R2, P2, R200.reuse, UR4, 0x2 ;  /* 0x00000004c8021c11 */ /* 0x040fe2000f8410ff */
[----:B------:R-:W-:Y:S02]  /*b3c0*/  ULDC UR4, c[0x0][0xb88] ;  /* 0x0002e20000047ab9 */ /* 0x000fe40000000800 */
[----:B--2---:R-:W-:Y:S01]  /*b3d0*/  IMAD.U32 R0, RZ, RZ, UR4 ;  /* 0x00000004ff007e24 */ /* 0x004fe2000f8e00ff */
[----:B------:R-:W-:Y:S02]  /*b3e0*/  @P1 LEA.HI.X R3, R200, UR5, R206, 0x2, P2 ;  /* 0x00000005c8031c11 */ /* 0x000fe400090f14ce */
[----:B------:R0:W5:Y:S04]  /*b3f0*/  @P0 LDG.E R17, desc[UR38][R8.64] ;  /* 0x0000002608110981 */ /* 0x000168000c1e1900 */
[----:B------:R0:W5:Y:S01]  /*b400*/  @P1 LDG.E R0, desc[UR38][R2.64] ;  /* 0x0000002602001981 */ /* 0x000162000c1e1900 */
[----:B------:R-:W-:Y:S01]  /*b410*/  ISETP.NE.AND P2, PT, R203, RZ, PT ;  /* 0x000000ffcb00720c */ /* 0x000fe20003f45270 */
[----:B---3--:R-:W2:-:S12]  /*b420*/  S2R R4, SR_TID.X ;  /* 0x0000000000047919 */ /* 0x008e980000002100 */
[----:B------:R-:W3:Y:S01]  /*b430*/  @!P2 LDC R203, c[0x0][0xbd4] ;  /* 0x0002f500ffcbab82 */ /* 0x000ee20000000800 */
[----:B--2---:R-:W-:Y:S01]  /*b440*/  VIADD R22, R4, 0xffffff80 ;  /* 0xffffff8004167836 */ /* 0x004fe20000000000 */
[----:B---3--:R-:W-:-:S04]  /*b450*/  ISETP.GT.AND P2, PT, R203, 0x1, PT ;  /* 0x00000001cb00780c */ /* 0x008fc80003f44270 */
[----:B------:R-:W-:Y:S01]  /*b460*/  ISETP.GT.AND P3, PT, R22, 0x7f, PT ;  /* 0x0000007f1600780c */ /* 0x000fe20003f64270 */
[----:B0-----:R-:W-:-:S12]  /*b470*/  @P1 BRA `(.L_x_10126) ;  /* 0x0000000000101947 */ /* 0x001fd80003800000 */
[----:B------:R-:W-:Y:S05]  /*b480*/  @!P0 BRA `(.L_x_10126) ;  /* 0x00000000000c8947 */ /* 0x000fea0003800000 */
[----:B------:R-:W2:Y:S04]  /*b490*/  LDG.E R3, desc[UR38][R8.64] ;  /* 0x0000002608037981 */ /* 0x000ea8000c1e1900 */
[----:B-----5:R-:W2:Y:S02]  /*b4a0*/  LDG.E R0, desc[UR38][R8.64+0x4] ;  /* 0x0000042608007981 */ /* 0x020ea4000c1e1900 */
[----:B--2---:R-:W-:-:S07]  /*b4b0*/  IMAD.IADD R0, R0, 0x1, -R3 ;  /* 0x0000000100007824 */ /* 0x004fce00078e0a03 */
.L_x_10126:
[----:B------:R-:W-:Y:S01]  /*b4c0*/  BSSY B1, `(.L_x_10127) ;  /* 0x0000037000017945 */ /* 0x000fe20003800000 */
[----:B------:R-:W-:Y:S02]  /*b4d0*/  SEL R27, R200, RZ, !P0 ;  /* 0x000000ffc81b7207 */ /* 0x000fe40004000000 */
[----:B------:R-:W-:Y:S02]  /*b4e0*/  SEL R206, R206, RZ, !P0 ;  /* 0x000000ffcece7207 */ /* 0x000fe40004000000 */
[----:B-----5:R-:W-:Y:S01]  /*b4f0*/  SHF.R.S32.HI R18, RZ, 0x1f, R17 ;  /* 0x0000001fff127819 */ /* 0x020fe20000011411 */
[----:B------:R-:W-:Y:S06]  /*b500*/  @P3 BRA `(.L_x_10128) ;  /* 0x0000000000c83947 */ /* 0x000fec0003800000 */
[----:B------:R-:W0:Y:S01]  /*b510*/  LDC R31, c[0x0][0xce8] ;  /* 0x00033a00ff1f7b82 */ /* 0x000e220000000800 */
[----:B------:R-:W-:-:S04]  /*b520*/  IMAD R2, R204, 0x80, R4 ;  /* 0x00000080cc027824 */ /* 0x000fc800078e0204 */
[----:B------:R-:W-:Y:S02]  /*b530*/  VIADD R20, R2, 0xffffff80 ;  /* 0xffffff8002147836 */ /* 0x000fe40000000000 */
[----:B0-----:R-:W-:-:S05]  /*b540*/  IMAD R3, R0, R31, RZ ;  /* 0x0000001f00037224 */ /* 0x001fca00078e02ff */
[----:B------:R-:W-:-:S13]  /*b550*/  ISETP.GE.AND P0, PT, R20, R3, PT ;  /* 0x000000031400720c */ /* 0x000fda0003f06270 */
[----:B------:R-:W-:Y:S05]  /*b560*/  @P0 BRA `(.L_x_10128) ;  /* 0x0000000000b00947 */ /* 0x000fea0003800000 */
[----:B------:R-:W2:Y:S01]  /*b570*/  LDL.LU R24, [R1+0x10] ;  /* 0x0000100001187983 */ /* 0x000ea20000300800 */
[----:B------:R-:W-:Y:S01]  /*b580*/  ISETP.NE.AND P1, PT, R31, 0x1, PT ;  /* 0x000000011f00780c */ /* 0x000fe20003f25270 */
[----:B------:R-:W-:Y:S01]  /*b590*/  IMAD.MOV.U32 R16, RZ, RZ, 0xab8 ;  /* 0x00000ab8ff107424 */ /* 0x000fe200078e00ff */
[----:B------:R-:W-:Y:S01]  /*b5a0*/  ISETP.GT.AND P0, PT, R203, 0x1, PT ;  /* 0x00000001cb00780c */ /* 0x000fe20003f04270 */
[----:B------:R-:W0:Y:S01]  /*b5b0*/  LDC.64 R28, c[0x0][0xca8] ;  /* 0x00032a00ff1c7b82 */ /* 0x000e220000000a00 */
[----:B------:R-:W-:Y:S02]  /*b5c0*/  IMAD.MOV.U32 R19, RZ, RZ, R20 ;  /* 0x000000ffff137224 */ /* 0x000fe400078e0014 */
[----:B------:R-:W-:-:S05]  /*b5d0*/  SEL R16, R16, 0xa78, P0 ;  /* 0x00000a7810107807 */ /* 0x000fca0000000000 */
[----:B------:R-:W3:Y:S08]  /*b5e0*/  LDC.64 R8, c[0x0][R16+0x220] ;  /* 0x0000880010087b82 */ /* 0x000ef00000000a00 */
[----:B------:R-:W4:Y:S08]  /*b5f0*/  @P1 LDC R15, c[0x0][0xcec] ;  /* 0x00033b00ff0f1b82 */ /* 0x000f300000000800 */
[----:B------:R-:W5:Y:S08]  /*b600*/  LDC.64 R2, c[0x0][R16+0x218] ;  /* 0x0000860010027b82 */ /* 0x000f700000000a00 */
[----:B------:R-:W1:Y:S01]  /*b610*/  @P1 LDC R25, c[0x0][0xcf0] ;  /* 0x00033c00ff191b82 */ /* 0x000e620000000800 */
[----:B---3--:R-:W-:-:S07]  /*b620*/  IMAD R9, R9, R27, RZ ;  /* 0x0000001b09097224 */ /* 0x008fce00078e02ff */
[----:B------:R-:W3:Y:S01]  /*b630*/  LDC.64 R10, c[0x0][R16+0x228] ;  /* 0x00008a00100a7b82 */ /* 0x000ee20000000a00 */
[----:B----4-:R-:W-:-:S04]  /*b640*/  @P1 IMAD.HI.U32 R4, R20, R15, RZ ;  /* 0x0000000f14041227 */ /* 0x010fc800078e00ff */
[----:B------:R-:W-:-:S03]  /*b650*/  IMAD.WIDE.U32 R14, R8, R27, RZ ;  /* 0x0000001b080e7225 */ /* 0x000fc600078e00ff */
[----:B------:R-:W4:Y:S01]  /*b660*/  LDC.64 R12, c[0x0][R16+0x210] ;  /* 0x00008400100c7b82 */ /* 0x000f220000000a00 */
[-C--:B-----5:R-:W-:Y:S02]  /*b670*/  IMAD R21, R3, R202.reuse, RZ ;  /* 0x000000ca03157224 */ /* 0x0a0fe400078e02ff */
[----:B------:R-:W-:-:S04]  /*b680*/  IMAD.WIDE.U32 R2, R2, R202, RZ ;  /* 0x000000ca02027225 */ /* 0x000fc800078e00ff */
[----:B------:R-:W-:Y:S01]  /*b690*/  IMAD.IADD R21, R3, 0x1, R21 ;  /* 0x0000000103157824 */ /* 0x000fe200078e0215 */
[----:B-1----:R-:W-:Y:S01]  /*b6a0*/  @P1 SHF.R.U32.HI R19, RZ, R25, R4 ;  /* 0x00000019ff131219 */ /* 0x002fe20000011604 */
[----:B------:R-:W-:Y:S01]  /*b6b0*/  IMAD R25, R8, R206, R9 ;  /* 0x000000ce08197224 */ /* 0x000fe200078e0209 */
[----:B0-----:R-:W0:Y:S01]  /*b6c0*/  @!P0 LDC R28, c[0x0][0xc50] ;  /* 0x00031400ff1c8b82 */ /* 0x001e220000000800 */
[----:B------:R-:W-:Y:S02]  /*b6d0*/  IADD3 R4, P1, P3, R14, R2, R17 ;  /* 0x000000020e047210 */ /* 0x000fe40007b3e011 */
[----:B------:R-:W-:Y:S02]  /*b6e0*/  IMAD.MOV R8, RZ, RZ, -R19 ;  /* 0x000000ffff087224 */ /* 0x000fe400078e0a13 */
[----:B------:R-:W-:-:S03]  /*b6f0*/  IMAD.IADD R25, R15, 0x1, R25 ;  /* 0x000000010f197824 */ /* 0x000fc600078e0219 */
[----:B------:R-:W1:Y:S01]  /*b700*/  @!P0 LDC R29, c[0x0][0xc54] ;  /* 0x00031500ff1d8b82 */ /* 0x000e620000000800 */
[----:B--2---:R-:W-:-:S05]  /*b710*/  SEL R9, R24, RZ, P0 ;  /* 0x000000ff18097207 */ /* 0x004fca0000000000 */
[----:B---3--:R-:W-:-:S04]  /*b720*/  IMAD.WIDE.U32 R2, R10, R9, RZ ;  /* 0x000000090a027225 */ /* 0x008fc800078e00ff */
[----:B------:R-:W-:Y:S02]  /*b730*/  IMAD R11, R11, R9, RZ ;  /* 0x000000090b0b7224 */ /* 0x000fe400078e02ff */
[----:B------:R-:W-:Y:S01]  /*b740*/  IMAD R9, R31, R8, R20 ;  /* 0x000000081f097224 */ /* 0x000fe200078e0214 */
[----:B------:R-:W-:Y:S01]  /*b750*/  IADD3.X R8, R25, R21, R18, P1, P3 ;  /* 0x0000001519087210 */ /* 0x000fe20000fe6412 */
[----:B------:R-:W-:Y:S01]  /*b760*/  IMAD.IADD R11, R3, 0x1, R11 ;  /* 0x00000001030b7824 */ /* 0x000fe200078e020b */
[----:B------:R-:W-:Y:S01]  /*b770*/  IADD3 R2, P0, P1, R19, R4, R2 ;  /* 0x0000000413027210 */ /* 0x000fe2000791e002 */
[----:B----4-:R-:W-:Y:S01]  /*b780*/  IMAD R4, R13, R9, RZ ;  /* 0x000000090d047224 */ /* 0x010fe200078e02ff */
[----:B------:R-:W-:-:S04]  /*b790*/  SHF.R.S32.HI R19, RZ, 0x1f, R19 ;  /* 0x0000001fff137819 */ /* 0x000fc80000011413 */
[----:B------:R-:W-:Y:S02]  /*b7a0*/  IADD3.X R3, R19, R8, R11, P0, P1 ;  /* 0x0000000813037210 */ /* 0x000fe400007e240b */
[----:B------:R-:W-:Y:S01]  /*b7b0*/  SHF.R.S32.HI R11, RZ, 0x1f, R9 ;  /* 0x0000001fff0b7819 */ /* 0x000fe20000011409 */
[----:B------:R-:W-:-:S04]  /*b7c0*/  IMAD.WIDE.U32 R2, R12, R9, R2 ;  /* 0x000000090c027225 */ /* 0x000fc800078e0002 */
[----:B------:R-:W-:Y:S01]  /*b7d0*/  IMAD R11, R12, R11, R4 ;  /* 0x0000000b0c0b7224 */ /* 0x000fe200078e0204 */
[----:B0-----:R-:W-:-:S03]  /*b7e0*/  LEA R8, P0, R2, R28, 0x2 ;  /* 0x0000001c02087211 */ /* 0x001fc600078010ff */
[----:B------:R-:W-:-:S05]  /*b7f0*/  IMAD.IADD R3, R3, 0x1, R11 ;  /* 0x0000000103037824 */ /* 0x000fca00078e020b */
[----:B-1----:R-:W-:Y:S01]  /*b800*/  LEA.HI.X R9, R2, R29, R3, 0x2, P0 ;  /* 0x0000001d02097211 */ /* 0x002fe200000f1403 */
[----:B------:R-:W-:-:S05]  /*b810*/  IMAD.MOV.U32 R3, RZ, RZ, -0x800000 ;  /* 0xff800000ff037424 */ /* 0x000fca00078e00ff */
[----:B------:R0:W-:Y:S02]  /*b820*/  STG.E desc[UR38][R8.64], R3 ;  /* 0x0000000308007986 */ /* 0x0001e4000c101926 */
.L_x_10128:
[----:B------:R-:W-:Y:S05]  /*b830*/  BSYNC B1 ;  /* 0x0000000000017941 */ /* 0x000fea0003800000 */
.L_x_10127:
[----:B------:R-:W-:Y:S05]  /*b840*/  @P2 BRA `(.L_x_10123) ;  /* 0x00000008004c2947 */ /* 0x000fea0003800000 */
[----:B------:R-:W2:Y:S01]  /*b850*/  LDC R15, c[0x0][0xce8] ;  /* 0x00033a00ff0f7b82 */ /* 0x000ea20000000800 */
[----:B0-----:R-:W-:Y:S01]  /*b860*/  SHF.R.S32.HI R3, RZ, 0x1f, R22 ;  /* 0x0000001fff037819 */ /* 0x001fe20000011416 */
[----:B------:R-:W-:Y:S01]  /*b870*/  ULDC.64 UR4, c[0x0][0xba0] ;  /* 0x0002e80000047ab9 */ /* 0x000fe20000000a00 */
[----:B------:R-:W-:Y:S01]  /*b880*/  BSSY B1, `(.L_x_10129) ;  /* 0x000004d000017945 */ /* 0x000fe20003800000 */
[----:B------:R-:W-:Y:S01]  /*b890*/  IMAD R2, R18, UR4, RZ ;  /* 0x0000000412027c24 */ /* 0x000fe2000f8e02ff */
[----:B------:R-:W-:-:S03]  /*b8a0*/  LEA.HI R8, R3, R22, RZ, 0x3 ;  /* 0x0000001603087211 */ /* 0x000fc600078f18ff */
[C---:B------:R-:W-:Y:S01]  /*b8b0*/  IMAD R9, R17.reuse, UR5, R2 ;  /* 0x0000000511097c24 */ /* 0x040fe2000f8e0202 */
[----:B------:R-:W-:Y:S01]  /*b8c0*/  LOP3.LUT R10, R8, 0xfffffff8, RZ, 0xc0, !PT ;  /* 0xfffffff8080a7812 */ /* 0x000fe200078ec0ff */
[----:B------:R-:W-:Y:S01]  /*b8d0*/  IMAD.WIDE.U32 R2, R17, UR4, RZ ;  /* 0x0000000411027c25 */ /* 0x000fe2000f8e00ff */
[----:B------:R-:W-:Y:S01]  /*b8e0*/  SHF.R.S32.HI R17, RZ, 0x3, R8 ;  /* 0x00000003ff117819 */ /* 0x000fe20000011408 */
[----:B------:R-:W-:Y:S02]  /*b8f0*/  ULDC.64 UR4, c[0x0][0xbe8] ;  /* 0x0002fa0000047ab9 */ /* 0x000fe40000000a00 */
[----:B------:R-:W-:Y:S02]  /*b900*/  IMAD.IADD R12, R22, 0x1, -R10 ;  /* 0x00000001160c7824 */ /* 0x000fe400078e0a0a */
[----:B------:R-:W-:Y:S02]  /*b910*/  IMAD.IADD R3, R3, 0x1, R9 ;  /* 0x0000000103037824 */ /* 0x000fe400078e0209 */
[----:B------:R-:W-:-:S02]  /*b920*/  IMAD R9, R12, 0x20, R17 ;  /* 0x000000200c097824 */ /* 0x000fc400078e0211 */
[----:B------:R-:W-:Y:S01]  /*b930*/  IMAD.WIDE.U32 R2, R202, UR4, R2 ;  /* 0x00000004ca027c25 */ /* 0x000fe2000f8e0002 */
[----:B--2---:R-:W-:-:S03]  /*b940*/  ISETP.NE.AND P0, PT, R15, 0x1, PT ;  /* 0x000000010f00780c */ /* 0x004fc60003f05270 */
[----:B------:R-:W-:Y:S02]  /*b950*/  IMAD R13, R204, 0x80, R9 ;  /* 0x00000080cc0d7824 */ /* 0x000fe400078e0209 */
[----:B------:R-:W-:Y:S01]  /*b960*/  IMAD R3, R202, UR5, R3 ;  /* 0x00000005ca037c24 */ /* 0x000fe2000f8e0203 */
[----:B------:R-:W-:Y:S01]  /*b970*/  ULDC.64 UR4, c[0x0][0xbf0] ;  /* 0x0002fc0000047ab9 */ /* 0x000fe20000000a00 */
[----:B------:R-:W-:Y:S02]  /*b980*/  IMAD.MOV.U32 R9, RZ, RZ, R13 ;  /* 0x000000ffff097224 */ /* 0x000fe400078e000d */
[----:B------:R-:W-:Y:S02]  /*b990*/  IMAD R8, R206, UR4, RZ ;  /* 0x00000004ce087c24 */ /* 0x000fe4000f8e02ff */
[----:B------:R-:W-:Y:S02]  /*b9a0*/  IMAD.WIDE.U32 R2, R27, UR4, R2 ;  /* 0x000000041b027c25 */ /* 0x000fe4000f8e0002 */
[----:B------:R-:W0:Y:S02]  /*b9b0*/  @P0 LDC R4, c[0x0][0xcec] ;  /* 0x00033b00ff040b82 */ /* 0x000e240000000800 */
[----:B------:R-:W-:-:S06]  /*b9c0*/  IMAD R10, R204, 0x80, R17 ;  /* 0x00000080cc0a7824 */ /* 0x000fcc00078e0211 */
[----:B------:R-:W2:Y:S01]  /*b9d0*/  @P0 LDC R11, c[0x0][0xcf0] ;  /* 0x00033c00ff0b0b82 */ /* 0x000ea20000000800 */
[----:B0-----:R-:W-:-:S05]  /*b9e0*/  @P0 IMAD.HI.U32 R4, R13, R4, RZ ;  /* 0x000000040d040227 */ /* 0x001fca00078e00ff */
[----:B--2---:R-:W-:Y:S01]  /*b9f0*/  @P0 SHF.R.U32.HI R9, RZ, R11, R4 ;  /* 0x0000000bff090219 */ /* 0x004fe20000011604 */
[----:B------:R-:W-:Y:S01]  /*ba00*/  IMAD R11, R27, UR5, R8 ;  /* 0x000000051b0b7c24 */ /* 0x000fe2000f8e0208 */
[----:B------:R-:W-:Y:S02]  /*ba10*/  ULDC.64 UR4, c[0x0][0xbe0] ;  /* 0x0002f80000047ab9 */ /* 0x000fe40000000a00 */
[--C-:B------:R-:W-:Y:S01]  /*ba20*/  SHF.R.S32.HI R4, RZ, 0x1f, R9.reuse ;  /* 0x0000001fff047819 */ /* 0x100fe20000011409 */
[----:B------:R-:W-:Y:S02]  /*ba30*/  IMAD.MOV R8, RZ, RZ, -R9 ;  /* 0x000000ffff087224 */ /* 0x000fe400078e0a09 */
[----:B------:R-:W-:Y:S02]  /*ba40*/  IMAD.IADD R3, R3, 0x1, R11 ;  /* 0x0000000103037824 */ /* 0x000fe400078e020b */
[----:B------:R-:W-:Y:S02]  /*ba50*/  IMAD R11, R15, R8, R13 ;  /* 0x000000080f0b7224 */ /* 0x000fe400078e020d */
[----:B------:R-:W-:-:S02]  /*ba60*/  IMAD R4, R4, UR4, RZ ;  /* 0x0000000404047c24 */ /* 0x000fc4000f8e02ff */
[----:B------:R-:W-:-:S04]  /*ba70*/  IMAD.WIDE.U32 R2, R9, UR4, R2 ;  /* 0x0000000409027c25 */ /* 0x000fc8000f8e0002 */
[----:B------:R-:W-:Y:S01]  /*ba80*/  IMAD R13, R9, UR5, R4 ;  /* 0x00000005090d7c24 */ /* 0x000fe2000f8e0204 */
[----:B------:R-:W-:Y:S01]  /*ba90*/  SHF.R.S32.HI R4, RZ, 0x1f, R11 ;  /* 0x0000001fff047819 */ /* 0x000fe2000001140b */
[----:B------:R-:W-:Y:S01]  /*baa0*/  ULDC.64 UR4, c[0x0][0xbd8] ;  /* 0x0002f60000047ab9 */ /* 0x000fe20000000a00 */
[----:B------:R-:W-:Y:S02]  /*bab0*/  IMAD R15, R0, R15, RZ ;  /* 0x0000000f000f7224 */ /* 0x000fe400078e02ff */
        /* <DEDUP_REMOVED lines=8> */
[----:B------:R-:W-:Y:S01]  /*bb40*/  VIADD R0, R10, 0x20 ;  /* 0x000000200a007836 */ /* 0x000fe20000000000 */
[-C--:B------:R-:W-:Y:S01]  /*bb50*/  ISETP.GE.AND P0, PT, R4, R15.reuse, PT ;  /* 0x0000000f0400720c */ /* 0x080fe20003f06270 */
[----:B------:R-:W-:Y:S01]  /*bb60*/  IMAD.SHL.U32 R9, R12, 0x8, RZ ;  /* 0x000000080c097824 */ /* 0x000fe200078e00ff */
[----:B------:R-:W-:Y:S02]  /*bb70*/  LEA.HI.X R4, R2, UR5, R3, 0x1, P2 ;  /* 0x0000000502047c11 */ /* 0x000fe400090f0c03 */
[-C--:B------:R-:W-:Y:S01]  /*bb80*/  ISETP.GE.AND P2, PT, R10, R15.reuse, PT ;  /* 0x0000000f0a00720c */ /* 0x080fe20003f46270 */
[C---:B------:R-:W-:Y:S01]  /*bb90*/  VIADD R19, R9.reuse, 0xc0 ;  /* 0x000000c009137836 */ /* 0x040fe20000000000 */
[----:B------:R-:W-:Y:S01]  /*bba0*/  ISETP.GE.AND P1, PT, R0, R15, PT ;  /* 0x0000000f0000720c */ /* 0x000fe20003f26270 */
[C---:B------:R-:W-:Y:S01]  /*bbb0*/  VIADD R17, R9.reuse, 0x40 ;  /* 0x0000004009117836 */ /* 0x040fe20000000000 */
[----:B------:R0:W2:Y:S01]  /*bbc0*/  SHFL.IDX PT, R2, R8, RZ, 0x181f ;  /* 0x00181fff08027589 */ /* 0x0000a200000e0000 */
[----:B------:R-:W-:Y:S01]  /*bbd0*/  VIADD R13, R9, 0x80 ;  /* 0x00000080090d7836 */ /* 0x000fe20000000000 */
[----:B------:R-:W-:-:S02]  /*bbe0*/  SHF.R.S32.HI R11, RZ, 0x1f, R9 ;  /* 0x0000001fff0b7819 */ /* 0x000fc40000011409 */
[----:B------:R0:W3:Y:S01]  /*bbf0*/  SHFL.IDX PT, R0, R4, RZ, 0x181f ;  /* 0x00181fff04007589 */ /* 0x0000e200000e0000 */
[----:B------:R-:W-:Y:S02]  /*bc00*/  SHF.R.S32.HI R12, RZ, 0x1f, R19 ;  /* 0x0000001fff0c7819 */ /* 0x000fe40000011413 */
[----:B------:R-:W-:Y:S02]  /*bc10*/  SHF.R.S32.HI R14, RZ, 0x1f, R17 ;  /* 0x0000001fff0e7819 */ /* 0x000fe40000011411 */
[----:B------:R-:W-:Y:S01]  /*bc20*/  SHF.R.S32.HI R16, RZ, 0x1f, R13 ;  /* 0x0000001fff107819 */ /* 0x000fe2000001140d */
[----:B------:R-:W-:Y:S06]  /*bc30*/  @P2 BRA `(.L_x_10130) ;  /* 0x0000000000442947 */ /* 0x000fec0003800000 */
        /* <DEDUP_REMOVED lines=17> */
.L_x_10130:
[----:B------:R-:W-:Y:S05]  /*bd50*/  BSYNC B1 ;  /* 0x0000000000017941 */ /* 0x000fea0003800000 */
.L_x_10129:
[----:B---3--:R3:W0:Y:S01]  /*bd60*/  SHFL.IDX PT, R0, R4, 0x1, 0x181f ;  /* 0x00381f0004007f89 */ /* 0x00862200000e0000 */
[----:B------:R-:W-:Y:S03]  /*bd70*/  BSSY B1, `(.L_x_10131) ;  /* 0x0000014000017945 */ /* 0x000fe60003800000 */
[----:B--2-4-:R3:W2:Y:S01]  /*bd80*/  SHFL.IDX PT, R2, R8, 0x1, 0x181f ;  /* 0x00381f0008027f89 */ /* 0x0146a200000e0000 */
[----:B------:R-:W-:Y:S05]  /*bd90*/  @P1 BRA `(.L_x_10132) ;  /* 0x0000000000441947 */ /* 0x000fea0003800000 */
[----:B------:R-:W-:Y:S02]  /*bda0*/  ULDC UR4, c[0x0][0xbc8] ;  /* 0x0002f20000047ab9 */ /* 0x000fe40000000800 */
[----:B------:R-:W-:Y:S02]  /*bdb0*/  ISETP.GE.AND P4, PT, R9, UR4, PT ;  /* 0x0000000409007c0c */ /* 0x000fe4000bf86270 */
[----:B------:R-:W-:Y:S02]  /*bdc0*/  ISETP.GE.AND P3, PT, R17, UR4, PT ;  /* 0x0000000411007c0c */ /* 0x000fe4000bf66270 */
[----:B------:R-:W-:Y:S02]  /*bdd0*/  ISETP.GE.AND P2, PT, R13, UR4, PT ;  /* 0x000000040d007c0c */ /* 0x000fe4000bf46270 */
[----:B------:R-:W-:-:S07]  /*bde0*/  ISETP.GE.AND P1, PT, R19, UR4, PT ;  /* 0x0000000413007c0c */ /* 0x000fce000bf26270 */
[-C--:B--2---:R-:W-:Y:S02]  /*bdf0*/  @!P4 LEA R20, P6, R9, R2.reuse, 0x1 ;  /* 0x000000020914c211 */ /* 0x084fe400078c08ff */
[----:B------:R-:W-:Y:S02]  /*be00*/  @!P3 LEA R24, P5, R17, R2, 0x1 ;  /* 0x000000021118b211 */ /* 0x000fe400078a08ff */
[----:B0-----:R-:W-:Y:S02]  /*be10*/  @!P4 LEA.HI.X R21, R9, R0, R11, 0x1, P6 ;  /* 0x000000000915c211 */ /* 0x001fe400030f0c0b */
        /* <DEDUP_REMOVED lines=9> */
.L_x_10132:
[----:B------:R-:W-:Y:S05]  /*beb0*/  BSYNC B1 ;  /* 0x0000000000017941 */ /* 0x000fea0003800000 */
.L_x_10131:
[----:B0-----:R0:W0:Y:S01]  /*bec0*/  SHFL.IDX PT, R0, R4, 0x2, 0x181f ;  /* 0x00581f0004007f89 */ /* 0x00102200000e0000 */
[----:B------:R-:W-:Y:S03]  /*bed0*/  BSSY B1, `(.L_x_10133) ;  /* 0x0000014000017945 */ /* 0x000fe60003800000 */
[----:B--2-4-:R2:W4:Y:S01]  /*bee0*/  SHFL.IDX PT, R2, R8, 0x2, 0x181f ;  /* 0x00581f0008027f89 */ /* 0x01452200000e0000 */
        /* <DEDUP_REMOVED lines=18> */
.L_x_10134:
[----:B------:R-:W-:Y:S05]  /*c010*/  BSYNC B1 ;  /* 0x0000000000017941 */ /* 0x000fea0003800000 */
.L_x_10133:
[----:B0-----:R-:W-:Y:S01]  /*c020*/  VIADD R0, R10, 0x60 ;  /* 0x000000600a007836 */ /* 0x001fe20000000000 */
[----:B---3--:R-:W0:Y:S04]  /*c030*/  SHFL.IDX PT, R4, R4, 0x3, 0x181f ;  /* 0x00781f0004047f89 */ /* 0x008e2800000e0000 */
[----:B------:R-:W-:Y:S01]  /*c040*/  ISETP.GE.AND P0, PT, R0, R15, PT ;  /* 0x0000000f0000720c */ /* 0x000fe20003f06270 */
[----:B----4-:R3:W4:-:S12]  /*c050*/  SHFL.IDX PT, R2, R8, 0x3, 0x181f ;  /* 0x00781f0008027f89 */ /* 0x01071800000e0000 */
[----:B---3--:R-:W-:Y:S05]  /*c060*/  @P0 BRA `(.L_x_10123) ;  /* 0x0000000000440947 */ /* 0x008fea0003800000 */
[----:B------:R-:W-:Y:S02]  /*c070*/  ULDC UR4, c[0x0][0xbc8] ;  /* 0x0002f20000047ab9 */ /* 0x000fe40000000800 */
[----:B------:R-:W-:Y:S02]  /*c080*/  ISETP.GE.AND P3, PT, R9, UR4, PT ;  /* 0x0000000409007c0c */ /* 0x000fe4000bf66270 */
[----:B------:R-:W-:Y:S02]  /*c090*/  ISETP.GE.AND P2, PT, R17, UR4, PT ;  /* 0x0000000411007c0c */ /* 0x000fe4000bf46270 */
[----:B------:R-:W-:Y:S02]  /*c0a0*/  ISETP.GE.AND P1, PT, R13, UR4, PT ;  /* 0x000000040d007c0c */ /* 0x000fe4000bf26270 */
[----:B------:R-:W-:-:S07]  /*c0b0*/  ISETP.GE.AND P0, PT, R19, UR4, PT ;  /* 0x0000000413007c0c */ /* 0x000fce000bf06270 */
[----:B--2-4-:R-:W-:-:S04]  /*c0c0*/  @!P3 LEA R8, P4, R9, R2, 0x1 ;  /* 0x000000020908b211 */ /* 0x014fc800078808ff */
[----:B0-----:R-:W-:Y:S02]  /*c0d0*/  @!P3 LEA.HI.X R9, R9, R4, R11, 0x1, P4 ;  /* 0x000000040909b211 */ /* 0x001fe400020f0c0b */
        /* <DEDUP_REMOVED lines=10> */
.L_x_10123:
[----:B------:R-:W-:Y:S05]  /*c180*/  BSYNC B0 ;  /* 0x0000000000007941 */ /* 0x000fea0003800000 */
.L_x_10113:
[----:B------:R-:W-:Y:S02]  /*c190*/  ULDC UR4, c[0x0][0xd3c] ;  /* 0x00034f0000047ab9 */ /* 0x000fe40000000800 */
[----:B------:R-:W-:-:S13]  /*c1a0*/  ISETP.GE.AND P0, PT, R7, UR4, PT ;  /* 0x0000000407007c0c */ /* 0x000fda000bf06270 */
[----:B------:R-:W-:Y:S05]  /*c1b0*/  @!P0 BRA `(.L_x_10135) ;  /* 0xffffff4c00ec8947 */ /* 0x000fea000383ffff */
[----:B------:R-:W-:Y:S05]  /*c1c0*/  EXIT ;  /* 0x000000000000794d */ /* 0x000fea0003800000 */
.L_x_10087:
[----:B------:R-:W-:-:S08]  /*c1d0*/  NOP ;  /* 0x0000000000007918 */ /* 0x000fd00000000000 */
[----:B--2---:R-:W0:-:S00]  /*c1e0*/  USETMAXREG.DEALLOC.CTAPOOL 0x18 ;  /* 0x00000018000079c8 */ /* 0x004e0000080e0500 */
        /* <DEDUP_REMOVED lines=18> */
.L_x_10136:
[----:B------:R-:W1:Y:S01]  /*c310*/  S2R R0, SR_TID.X ;  /* 0x0000000000007919 */ /* 0x000e620000002100 */
[----:B------:R-:W-:Y:S01]  /*c320*/  ULDC UR4, c[0x0][0xd3c] ;  /* 0x00034f0000047ab9 */ /* 0x000fe20000000800 */
[----:B------:R-:W-:Y:S01]  /*c330*/  IMAD.MOV.U32 R9, RZ, RZ, RZ ;  /* 0x000000ffff097224 */ /* 0x000fe200078e00ff */
[----:B------:R-:W2:Y:S01]  /*c340*/  S2UR UR6, SR_CTAID.X ;  /* 0x00000000000679c3 */ /* 0x000ea20000002500 */
[----:B------:R-:W-:Y:S01]  /*c350*/  ULDC UR5, c[0x0][0xd38] ;  /* 0x00034e0000057ab9 */ /* 0x000fe20000000800 */
[----:B-1----:R-:W-:-:S04]  /*c360*/  LOP3.LUT R0, R0, 0x1f, RZ, 0xc0, !PT ;  /* 0x0000001f00007812 */ /* 0x002fc800078ec0ff */
[----:B------:R-:W-:-:S04]  /*c370*/  ISETP.NE.AND P0, PT, R0, 0x1f, PT ;  /* 0x0000001f0000780c */ /* 0x000fc80003f05270 */
[----:B------:R-:W-:-:S13]  /*c380*/  ISETP.GE.OR P1, PT, R0, UR4, !P0 ;  /* 0x0000000400007c0c */ /* 0x000fda000c726670 */
[----:B0-----:R-:W0:Y:S08]  /*c390*/  @!P1 LDC.64 R2, c[0x0][0xd80] ;  /* 0x00036000ff029b82 */ /* 0x001e300000000a00 */
[----:B------:R-:W1:Y:S01]  /*c3a0*/  @!P1 LDC.64 R4, c[0x0][0xd78] ;  /* 0x00035e00ff049b82 */ /* 0x000e620000000a00 */
[----:B0-----:R-:W-:-:S05]  /*c3b0*/  @!P1 IMAD.WIDE.U32 R2, R0, 0x4, R2 ;  /* 0x0000000400029825 */ /* 0x001fca00078e0002 */
[----:B------:R1:W3:Y:S02]  /*c3c0*/  @!P1 LDG.E R6, desc[UR38][R2.64] ;  /* 0x0000002602069981 */ /* 0x0002e4000c1e1900 */
[----:B-1----:R-:W-:-:S05]  /*c3d0*/  @!P1 IMAD.WIDE.U32 R2, R0, 0x4, R4 ;  /* 0x0000000400029825 */ /* 0x002fca00078e0004 */
        /* <DEDUP_REMOVED lines=26> */
[----:B--2---:R-:W-:-:S13]  /*c580*/  ISETP.GT.AND P6, PT, R7, UR6, PT ;  /* 0x0000000607007c0c */ /* 0x004fda000bfc4270 */
[----:B------:R-:W-:Y:S05]  /*c590*/  @P6 BRA `(.L_x_10138) ;  /* 0x0000000000a46947 */ /* 0x000fea0003800000 */
[----:B------:R-:W-:Y:S01]  /*c5a0*/  IMAD.MOV.U32 R7, RZ, RZ, R4 ;  /* 0x000000ffff077224 */ /* 0x000fe200078e0004 */
[----:B------:R-:W-:Y:S01]  /*c5b0*/  UMOV UR4, URZ ;  /* 0x0000003f00047c82 */ /* 0x000fe20008000000 */
[----:B------:R-:W-:-:S05]  /*c5c0*/  ULDC UR5, c[0x0][0xd38] ;  /* 0x00034e0000057ab9 */ /* 0x000fca0000000800 */
.L_x_10140:
        /* <DEDUP_REMOVED lines=38> */
.L_x_10138:
        /* <DEDUP_REMOVED lines=20> */
.L_x_10141:
        /* <DEDUP_REMOVED lines=24> */
[----:B------:R-:W-:Y:S01]  /*caf0*/  ISETP.GE.AND P2, PT, R2, RZ, PT ;  /* 0x000000ff0200720c */ /* 0x000fe20003f46270 */
[----:B------:R-:W-:Y:S01]  /*cb00*/  @P0 VIADD R11, R11, 0x1 ;  /* 0x000000010b0b0836 */ /* 0x000fe20000000000 */
[----:B------:R-:W-:-:S05]  /*cb10*/  IABS R2, R8 ;  /* 0x0000000800027213 */ /* 0x000fca0000000000 */
[----:B------:R-:W-:-:S06]  /*cb20*/  IMAD.MOV R2, RZ, RZ, -R2 ;  /* 0x000000ffff027224 */ /* 0x000fcc00078e0a02 */
        /* <DEDUP_REMOVED lines=26> */
.L_x_10139:
[----:B------:R-:W-:Y:S01]  /*ccd0*/  IMAD.U32 R2, RZ, RZ, UR6 ;  /* 0x00000006ff027e24 */ /* 0x000fe2000f8e00ff */
[----:B------:R0:W-:Y:S04]  /*cce0*/  STL [R1+0x4], RZ ;  /* 0x000004ff01007387 */ /* 0x0001e80000100800 */
[----:B------:R0:W-:Y:S04]  /*ccf0*/  STL [R1+0x8], RZ ;  /* 0x000008ff01007387 */ /* 0x0001e80000100800 */
[----:B------:R0:W-:Y:S02]  /*cd00*/  STL [R1], R2 ;  /* 0x0000000201007387 */ /* 0x0001e40000100800 */
.L_x_10142:
        /* <DEDUP_REMOVED lines=10> */
.L_x_10137:
        /* <DEDUP_REMOVED lines=8> */
[----:B--2---:R-:W2:Y:S01]  /*ce30*/  S2R R5, SR_TID.X ;  /* 0x0000000000057919 */ /* 0x004ea20000002100 */
[----:B------:R-:W3:Y:S01]  /*ce40*/  S2UR UR5, SR_CgaCtaId ;  /* 0x00000000000579c3 */ /* 0x000ee20000008800 */
[----:B------:R-:W-:Y:S01]  /*ce50*/  UMOV UR4, 0x400 ;  /* 0x0000040000047882 */ /* 0x000fe20000000000 */
[----:B------:R-:W-:Y:S01]  /*ce60*/  BSSY B8, `(.L_x_10143) ;  /* 0x000061d000087945 */ /* 0x000fe20003800000 */
[----:B------:R-:W-:Y:S01]  /*ce70*/  IMAD.MOV.U32 R19, RZ, RZ, RZ ;  /* 0x000000ffff137224 */ /* 0x000fe200078e00ff */
[----:B------:R-:W-:Y:S01]  /*ce80*/  ULDC UR40, c[0x0][0xc] ;  /* 0x0000030000287ab9 */ /* 0x000fe20000000800 */
[----:B------:R-:W-:Y:S01]  /*ce90*/  ULDC.64 UR36, c[0x0][0x198] ;  /* 0x0000660000247ab9 */ /* 0x000fe20000000a00 */
[----:B---3--:R-:W-:-:S06]  /*cea0*/  ULEA UR4, UR5, UR4, 0x18 ;  /* 0x0000000405047291 */ /* 0x008fcc000f8ec03f */
[----:B------:R-:W-:Y:S01]  /*ceb0*/  IMAD.U32 R18, RZ, RZ, UR4 ;  /* 0x00000004ff127e24 */ /* 0x000fe2000f8e00ff */
[C---:B--2---:R-:W-:Y:S01]  /*cec0*/  LOP3.LUT R4, R5.reuse, 0x7f, RZ, 0xc0, !PT ;  /* 0x0000007f05047812 */ /* 0x044fe200078ec0ff */
[----:B-1----:R-:W-:-:S05]  /*ced0*/  IMAD.SHL.U32 R0, R5, 0x8, RZ ;  /* 0x0000000805007824 */ /* 0x002fca00078e00ff */
[C---:B0-----:R-:W-:Y:S02]  /*cee0*/  LOP3.LUT R2, R0.reuse, 0x1f8, RZ, 0xc0, !PT ;  /* 0x000001f800027812 */ /* 0x041fe400078ec0ff */
        /* <DEDUP_REMOVED lines=9> */
[----:B------:R0:W-:Y:S04]  /*cf80*/  STL [R1+0x10], R3 ;  /* 0x0000100301007387 */ /* 0x0001e80000100800 */
[----:B------:R-:W-:Y:S04]  /*cf90*/  STL [R1+0x70], RZ ;  /* 0x000070ff01007387 */ /* 0x000fe80000100800 */
[----:B------:R1:W-:Y:S01]  /*cfa0*/  STL [R1+0x18], R2 ;  /* 0x0000180201007387 */ /* 0x0003e20000100800 */
[C---:B0-----:R-:W-:Y:S02]  /*cfb0*/  LOP3.LUT R3, R0.reuse, 0x40, RZ, 0xfc, !PT ;  /* 0x0000004000037812 */ /* 0x041fe400078efcff */
[----:B-1----:R-:W-:-:S02]  /*cfc0*/  LOP3.LUT R2, R0, 0x80, RZ, 0xfc, !PT ;  /* 0x0000008000027812 */ /* 0x002fc400078efcff */
[----:B------:R-:W-:-:S07]  /*cfd0*/  LOP3.LUT R0, R0, 0xc0, RZ, 0xfc, !PT ;  /* 0x000000c000007812 */ /* 0x000fce00078efcff */
.L_x_10251:
[----:B--2---:R-:W2:Y:S01]  /*cfe0*/  LDL R0, [R1+0xc] ;  /* 0x00000c0001007983 */ /* 0x004ea20000100800 */
[----:B-1----:R-:W2:Y:S01]  /*cff0*/  LDC.64 R2, c[0x0][0xd88] ;  /* 0x00036200ff027b82 */ /* 0x002ea20000000a00 */
[----:B------:R-:W-:Y:S05]  /*d000*/  YIELD ;  /* 0x0000000000007946 */ /* 0x000fea0003800000 */
[----:B------:R-:W-:Y:S01]  /*d010*/  ULDC.64 UR4, c[0x0][0xb20] ;  /* 0x0002c80000047ab9 */ /* 0x000fe20000000a00 */
[----:B---3--:R-:W-:Y:S01]  /*d020*/  IMAD.MOV.U32 R6, RZ, RZ, RZ ;  /* 0x000000ffff067224 */ /* 0x008fe200078e00ff */
        /* <DEDUP_REMOVED lines=13> */
[----:B0-----:R-:W-:Y:S01]  /*d100*/  SHF.L.U64.HI R9, R10, 0x2, R4 ;  /* 0x000000020a097819 */ /* 0x001fe20000010204 */
        /* <DEDUP_REMOVED lines=37> */
.L_x_10144:
        /* <DEDUP_REMOVED lines=18> */
.L_x_10145:
[----:B------:R-:W-:Y:S05]  /*d480*/  @!P0 BRA `(.L_x_10146) ;  /* 0x00000000000c8947 */ /* 0x000fea0003800000 */
[----:B------:R-:W2:Y:S04]  /*d490*/  LDG.E R6, desc[UR38][R4.64] ;  /* 0x0000002604067981 */ /* 0x000ea8000c1e1900 */
[----:B------:R-:W2:Y:S02]  /*d4a0*/  LDG.E R4, desc[UR38][R4.64+0x4] ;  /* 0x0000042604047981 */ /* 0x000ea4000c1e1900 */
[----:B--2---:R-:W-:-:S07]  /*d4b0*/  IMAD.IADD R6, R4, 0x1, -R6 ;  /* 0x0000000104067824 */ /* 0x004fce00078e0a06 */
.L_x_10146:
        /* <DEDUP_REMOVED lines=45> */
.L_x_10148:
[----:B------:R-:W-:Y:S05]  /*d790*/  BSYNC B0 ;  /* 0x0000000000007941 */ /* 0x000fea0003800000 */
.L_x_10147:
        /* <DEDUP_REMOVED lines=26> */
.L_x_10150:
        /* <DEDUP_REMOVED lines=20> */
.L_x_10153:
[----:B------:R-:W-:Y:S05]  /*da80*/  BSYNC B6 ;  /* 0x0000000000067941 */ /* 0x000fea0003800000 */
.L_x_10152:
        /* <DEDUP_REMOVED lines=20> */
.L_x_10156:
        /* <DEDUP_REMOVED lines=16> */
.L_x_10155:
[----:B------:R-:W-:Y:S05]  /*dcd0*/  BSYNC B6 ;  /* 0x0000000000067941 */ /* 0x000fea0003800000 */
.L_x_10154:
        /* <DEDUP_REMOVED lines=24> */
.L_x_10268:
[----:B--2---:R-:W2:Y:S01]  /*de60*/  LDL.LU R4, [R1+0x14] ;  /* 0x0000140001047983 */ /* 0x004ea20000300800 */
[----:B------:R-:W-:Y:S02]  /*de70*/  PLOP3.LUT P1, PT, PT, PT, PT, 0x8, 0x0 ;  /* 0x000000000000781c */ /* 0x000fe40003f2e170 */
[----:B---3--:R-:W-:Y:S01]  /*de80*/  ISETP.NE.AND P0, PT, R14, RZ, PT ;  /* 0x000000ff0e00720c */ /* 0x008fe20003f05270 */
        /* <DEDUP_REMOVED lines=8> */
.L_x_10271:
[----:B------:R-:W-:Y:S05]  /*df10*/  @!P6 BRA `(.L_x_10158) ;  /* 0x0000000000fce947 */ /* 0x000fea0003800000 */
[----:B------:R-:W-:-:S04]  /*df20*/  ISETP.NE.U32.AND P0, PT, R2, RZ, PT ;  /* 0x000000ff0200720c */ /* 0x000fc80003f05070 */
[----:B------:R-:W-:-:S13]  /*df30*/  ISETP.NE.AND.EX P0, PT, R3, RZ, PT, P0 ;  /* 0x000000ff0300720c */ /* 0x000fda0003f05300 */
[----:B------:R-:W-:Y:S05]  /*df40*/  @!P0 BRA `(.L_x_10160) ;  /* 0x0000000000508947 */ /* 0x000fea0003800000 */
[----:B------:R-:W2:Y:S01]  /*df50*/  LDC R6, c[0x0][0x43c] ;  /* 0x00010f00ff067b82 */ /* 0x000ea20000000800 */
[----:B------:R-:W-:Y:S01]  /*df60*/  IMAD.MOV.U32 R9, RZ, RZ, R0 ;  /* 0x000000ffff097224 */ /* 0x000fe200078e0000 */
[----:B------:R-:W-:-:S03]  /*df70*/  ULDC.64 UR4, c[0x0][0x428] ;  /* 0x00010a0000047ab9 */ /* 0x000fc60000000a00 */
[----:B---3--:R-:W-:Y:S01]  /*df80*/  IMAD.MOV.U32 R0, RZ, RZ, R9 ;  /* 0x000000ffff007224 */ /* 0x008fe200078e0009 */
        /* <DEDUP_REMOVED lines=16> */
.L_x_10160:
[----:B--2---:R-:W2:Y:S01]  /*e090*/  LDL R2, [R1+0x18] ;  /* 0x0000180001027983 */ /* 0x004ea20000100800 */
[----:B---3--:R-:W-:Y:S01]  /*e0a0*/  IMAD R0, R19, 0x8, R18 ;  /* 0x0000000813007824 */ /* 0x008fe200078e0212 */
[----:B--2---:R-:W-:-:S04]  /*e0b0*/  SHF.L.U32 R2, R2, 0x1f, RZ ;  /* 0x0000001f02027819 */ /* 0x004fc800000006ff */
[----:B------:R-:W2:Y:S02]  /*e0c0*/  SYNCS.PHASECHK.TRANS64.TRYWAIT P0, [R0+URZ+0x32440], R2 ;  /* 0x03244002000075a7 */ /* 0x000ea4000800017f */
[----:B--2---:R-:W-:Y:S05]  /*e0d0*/  @!P0 BRA `(.L_x_10161) ;  /* 0x0000005400988947 */ /* 0x004fea0003800000 */
.L_x_10272:
        /* <DEDUP_REMOVED lines=11> */
.L_x_10162:
[----:B------:R-:W3:Y:S04]  /*e190*/  LDL R4, [R1+0x30] ;  /* 0x0000300001047983 */ /* 0x000ee80000100800 */
[----:B------:R-:W4:Y:S04]  /*e1a0*/  LDL R3, [R1+0x20] ;  /* 0x0000200001037983 */ /* 0x000f280000100800 */
[----:B--2---:R-:W2:Y:S01]  /*e1b0*/  LDL.LU R2, [R1+0x14] ;  /* 0x0000140001027983 */ /* 0x004ea20000300800 */
        /* <DEDUP_REMOVED lines=16> */
[----:B------:R-:W-:Y:S01]  /*e2c0*/  UIMAD UR11, UR11, 0x60, UR4 ;  /* 0x000000600b0b78a4 */ /* 0x000fe2000f8e0204 */
[----:B------:R2:W-:Y:S02]  /*e2d0*/  STL [R1+0x14], R2 ;  /* 0x0000140201007387 */ /* 0x0005e40000100800 */
[----:B------:R-:W-:-:S06]  /*e2e0*/  UMOV UR4, 0x0 ;  /* 0x0000000000047882 */ /* 0x000fcc0000000000 */
[----:B------:R2:W-:Y:S01]  /*e2f0*/  UTMALDG.4D [UR8], [UR6], desc[UR4] ;  /* 0x00000408060075b4 */ /* 0x0005e20008019000 */
[----:B------:R-:W-:Y:S02]  /*e300*/  NOP ;  /* 0x0000000000007918 */ /* 0x000fe40000000000 */
.L_x_10158:
[----:B---3--:R-:W3:Y:S04]  /*e310*/  LDL.LU R4, [R1+0x28] ;  /* 0x0000280001047983 */ /* 0x008ee80000300800 */
[----:B------:R-:W4:Y:S04]  /*e320*/  LDL.LU R3, [R1+0x44] ;  /* 0x0000440001037983 */ /* 0x000f280000300800 */
[----:B--2---:R-:W2:Y:S01]  /*e330*/  LDL R2, [R1+0x2c] ;  /* 0x00002c0001027983 */ /* 0x004ea20000100800 */
        /* <DEDUP_REMOVED lines=11> */
[----:B--2---:R-:W-:-:S05]  /*e3f0*/  SHF.R.S32.HI R0, RZ, 0x1f, R2 ;  /* 0x0000001fff007819 */ /* 0x004fca0000011402 */
[----:B------:R3:W-:Y:S04]  /*e400*/  STL [R1+0x48], R0 ;  /* 0x0000480001007387 */ /* 0x0007e80000100800 */
[----:B------:R3:W-:Y:S01]  /*e410*/  STL [R1+0x58], R3 ;  /* 0x0000580301007387 */ /* 0x0007e20000100800 */
[----:B------:R-:W-:Y:S05]  /*e420*/  @!P1 BRA `(.L_x_10164) ;  /* 0x0000000000409947 */ /* 0x000fea0003800000 */
[----:B------:R-:W-:Y:S01]  /*e430*/  MOV R2, 0x0 ;  /* 0x0000000000027802 */ /* 0x000fe20000000f00 */
[----:B------:R-:W-:Y:S01]  /*e440*/  ULDC.64 UR6, c[0x4][0x118] ;  /* 0x0100460000067ab9 */ /* 0x000fe20000000a00 */
[----:B------:R-:W-:Y:S01]  /*e450*/  ULDC.64 UR8, c[0x4][0x120] ;  /* 0x0100480000087ab9 */ /* 0x000fe20000000a00 */
[----:B------:R-:W-:Y:S01]  /*e460*/  ULDC.64 UR4, c[0x4][0x20] ;  /* 0x0100080000047ab9 */ /* 0x000fe20000000a00 */
[----:B---3--:R-:W-:Y:S02]  /*e470*/  IMAD.U32 R4, RZ, RZ, UR6 ;  /* 0x00000006ff047e24 */ /* 0x008fe4000f8e00ff */
        /* <DEDUP_REMOVED lines=11> */
.L_x_10164:
[----:B------:R-:W-:Y:S05]  /*e530*/  BSYNC B6 ;  /* 0x0000000000067941 */ /* 0x000fea0003800000 */
.L_x_10163:
[----:B------:R-:W2:Y:S01]  /*e540*/  LDL.LU R5, [R1+0x4] ;  /* 0x0000040001057983 */ /* 0x000ea20000300800 */
[----:B------:R-:W4:Y:S01]  /*e550*/  LDC R8, c[0x0][0x448] ;  /* 0x00011200ff087b82 */ /* 0x000f220000000800 */
[----:B------:R-:W-:Y:S01]  /*e560*/  ULDC.64 UR4, c[0x0][0x298] ;  /* 0x0000a60000047ab9 */ /* 0x000fe20000000a00 */
[----:B------:R-:W-:Y:S01]  /*e570*/  ULDC.64 UR6, c[0x0][0x280] ;  /* 0x0000a00000067ab9 */ /* 0x000fe20000000a00 */
[----:B---3--:R-:W3:Y:S04]  /*e580*/  LDL R4, [R1+0x48] ;  /* 0x0000480001047983 */ /* 0x008ee80000100800 */
[----:B-1----:R-:W3:Y:S04]  /*e590*/  LDL R10, [R1+0x2c] ;  /* 0x00002c00010a7983 */ /* 0x002ee80000100800 */
[----:B------:R-:W3:Y:S01]  /*e5a0*/  LDL R9, [R1+0x58] ;  /* 0x0000580001097983 */ /* 0x000ee20000100800 */
[----:B------:R-:W1:Y:S01]  /*e5b0*/  S2R R2, SR_TID.X ;  /* 0x0000000000027919 */ /* 0x000e620000002100 */
[----:B------:R-:W0:Y:S02]  /*e5c0*/  S2R R0, SR_TID.X ;  /* 0x0000000000007919 */ /* 0x000e240000002100 */
[----:B------:R-:W3:Y:S01]  /*e5d0*/  LDL R7, [R1+0x34] ;  /* 0x0000340001077983 */ /* 0x000ee20000100800 */
[----:B----4-:R-:W-:-:S13]  /*e5e0*/  ISETP.NE.AND P0, PT, R8, 0x1, PT ;  /* 0x000000010800780c */ /* 0x010fda0003f05270 */
[----:B------:R-:W4:Y:S01]  /*e5f0*/  @P0 LDC R3, c[0x0][0x450] ;  /* 0x00011400ff030b82 */ /* 0x000f220000000800 */
[----:B-1----:R-:W-:-:S04]  /*e600*/  LOP3.LUT R2, R2, 0x7f, RZ, 0xc0, !PT ;  /* 0x0000007f02027812 */ /* 0x002fc800078ec0ff */
[----:B------:R-:W-:Y:S01]  /*e610*/  SHF.R.U32.HI R2, RZ, 0x3, R2 ;  /* 0x00000003ff027819 */ /* 0x000fe20000011602 */
[----:B0-----:R-:W-:-:S05]  /*e620*/  IMAD.SHL.U32 R0, R0, 0x10, RZ ;  /* 0x0000001000007824 */ /* 0x001fca00078e00ff */
[----:B------:R-:W-:Y:S02]  /*e630*/  LOP3.LUT R0, R2, 0x70, R0, 0xf8, !PT ;  /* 0x0000007002007812 */ /* 0x000fe400078ef800 */
[----:B------:R-:W0:Y:S01]  /*e640*/  @P0 LDC R2, c[0x0][0x44c] ;  /* 0x00011300ff020b82 */ /* 0x000e220000000800 */
[----:B--2---:R-:W-:-:S05]  /*e650*/  IMAD.SHL.U32 R6, R5, 0x80, RZ ;  /* 0x0000008005067824 */ /* 0x004fca00078e00ff */
[----:B------:R-:W-:-:S05]  /*e660*/  LOP3.LUT R5, R0, R6, RZ, 0xfc, !PT ;  /* 0x0000000600057212 */ /* 0x000fca00078efcff */
[----:B0-----:R-:W-:-:S04]  /*e670*/  @P0 IMAD.HI.U32 R2, R5, R2, RZ ;  /* 0x0000000205020227 */ /* 0x001fc800078e00ff */
[----:B------:R-:W-:Y:S01]  /*e680*/  IMAD.MOV.U32 R0, RZ, RZ, R5 ;  /* 0x000000ffff007224 */ /* 0x000fe200078e0005 */
[----:B----4-:R-:W-:Y:S01]  /*e690*/  @P0 SHF.R.U32.HI R0, RZ, R3, R2 ;  /* 0x00000003ff000219 */ /* 0x010fe20000011602 */
[----:B---3--:R-:W-:-:S04]  /*e6a0*/  IMAD R2, R4, UR4, RZ ;  /* 0x0000000404027c24 */ /* 0x008fc8000f8e02ff */
[C---:B------:R-:W-:Y:S02]  /*e6b0*/  IMAD R4, R10.reuse, UR5, R2 ;  /* 0x000000050a047c24 */ /* 0x040fe4000f8e0202 */
        /* <DEDUP_REMOVED lines=25> */
[----:B0-----:R-:W-:Y:S01]  /*e850*/  IMAD.WIDE.U32 R4, R0, UR4, R2 ;  /* 0x0000000400047c25 */ /* 0x001fe2000f8e0002 */
        /* <DEDUP_REMOVED lines=9> */
[----:B------:R-:W0:Y:S02]  /*e8f0*/  S2R R4, SR_TID.X ;  /* 0x0000000000047919 */ /* 0x000e240000002100 */
[----:B0-----:R-:W-:Y:S02]  /*e900*/  LOP3.LUT R5, R4, 0x7f, RZ, 0xc0, !PT ;  /* 0x0000007f04057812 */ /* 0x001fe400078ec0ff */
[----:B------:R-:W2:Y:S02]  /*e910*/  LDL R4, [R1+0x38] ;  /* 0x0000380001047983 */ /* 0x000ea40000100800 */
[----:B------:R-:W-:Y:S02]  /*e920*/  SHF.R.U32.HI R7, RZ, 0x3, R5 ;  /* 0x00000003ff077819 */ /* 0x000fe40000011605 */
[----:B------:R-:W0:Y:S03]  /*e930*/  SHFL.IDX PT, R5, R3, RZ, 0x181f ;  /* 0x00181fff03057589 */ /* 0x000e2600000e0000 */
[----:B------:R-:W-:-:S02]  /*e940*/  IMAD.IADD R11, R7, 0x1, R6 ;  /* 0x00000001070b7824 */ /* 0x000fc400078e0206 */
[----:B------:R-:W-:Y:S04]  /*e950*/  SHFL.IDX PT, R6, R3, 0x1, 0x181f ;  /* 0x00381f0003067f89 */ /* 0x000fe800000e0000 */
[----:B------:R-:W-:Y:S04]  /*e960*/  SHFL.IDX PT, R7, R0, 0x1, 0x181f ;  /* 0x00381f0000077f89 */ /* 0x000fe800000e0000 */
[----:B------:R-:W-:Y:S01]  /*e970*/  STL [R1+0x4], R11 ;  /* 0x0000040b01007387 */ /* 0x000fe20000100800 */
[----:B--2---:R-:W-:-:S03]  /*e980*/  IMAD R2, R4, R8, RZ ;  /* 0x0000000804027224 */ /* 0x004fc600078e02ff */
[----:B------:R-:W1:Y:S01]  /*e990*/  SHFL.IDX PT, R4, R0, RZ, 0x181f ;  /* 0x00181fff00047589 */ /* 0x000e6200000e0000 */
[C---:B------:R-:W-:Y:S01]  /*e9a0*/  VIADD R8, R11.reuse, 0x10 ;  /* 0x000000100b087836 */ /* 0x040fe20000000000 */
[----:B------:R-:W-:-:S04]  /*e9b0*/  ISETP.GE.AND P1, PT, R11, R2, PT ;  /* 0x000000020b00720c */ /* 0x000fc80003f26270 */
[----:B------:R-:W-:Y:S01]  /*e9c0*/  ISETP.GE.AND P2, PT, R8, R2, PT ;  /* 0x000000020800720c */ /* 0x000fe20003f46270 */
[----:B------:R2:W-:Y:S08]  /*e9d0*/  STL [R1+0x44], R8 ;  /* 0x0000440801007387 */ /* 0x0005f00000100800 */
[----:B0-----:R-:W-:Y:S01]  /*e9e0*/  @!P1 LEA R5, P3, R10, R5, 0x1 ;  /* 0x000000050a059211 */ /* 0x001fe200078608ff */
[----:B--2---:R-:W-:-:S05]  /*e9f0*/  VIADD R8, R11, 0x20 ;  /* 0x000000200b087836 */ /* 0x004fca0000000000 */
[----:B------:R-:W-:Y:S01]  /*ea00*/  STL [R1+0x50], R8 ;  /* 0x0000500801007387 */ /* 0x000fe20000100800 */
[----:B-1----:R-:W-:-:S05]  /*ea10*/  @!P1 IMAD.X R4, RZ, RZ, R4, P3 ;  /* 0x000000ffff049224 */ /* 0x002fca00018e0604 */
[----:B------:R-:W-:-:S04]  /*ea20*/  @!P1 LOP3.LUT R5, R5, R4, RZ, 0x3c, !PT ;  /* 0x0000000405059212 */ /* 0x000fc800078e3cff */
[----:B------:R-:W-:-:S04]  /*ea30*/  @!P1 LOP3.LUT R4, R5, R4, RZ, 0x3c, !PT ;  /* 0x0000000405049212 */ /* 0x000fc800078e3cff */
[----:B------:R-:W-:-:S05]  /*ea40*/  @!P1 LOP3.LUT R5, R5, R4, RZ, 0x3c, !PT ;  /* 0x0000000405059212 */ /* 0x000fca00078e3cff */
[----:B-----5:R0:W-:Y:S02]  /*ea50*/  @!P1 LDGSTS.E.BYPASS.LTC128B.128 [R9+0x18400], desc[UR38][R4.64], !P0 ;  /* 0x1840000004099fae */ /* 0x0201e4000c101d66 */
[----:B0-----:R-:W-:Y:S02]  /*ea60*/  @!P2 LEA R5, P1, R10, R6, 0x1 ;  /* 0x000000060a05a211 */ /* 0x001fe400078208ff */
[----:B------:R-:W-:Y:S03]  /*ea70*/  SHFL.IDX PT, R6, R0, 0x2, 0x181f ;  /* 0x00581f0000067f89 */ /* 0x000fe600000e0000 */
[----:B------:R-:W-:Y:S01]  /*ea80*/  @!P2 IMAD.X R4, RZ, RZ, R7, P1 ;  /* 0x000000ffff04a224 */ /* 0x000fe200008e0607 */
[----:B------:R-:W-:Y:S01]  /*ea90*/  ISETP.GE.AND P1, PT, R8, R2, PT ;  /* 0x000000020800720c */ /* 0x000fe20003f26270 */
[----:B------:R-:W-:-:S03]  /*eaa0*/  VIADD R7, R11, 0x30 ;  /* 0x000000300b077836 */ /* 0x000fc60000000000 */
[-C--:B------:R-:W-:Y:S02]  /*eab0*/  @!P2 LOP3.LUT R5, R5, R4.reuse, RZ, 0x3c, !PT ;  /* 0x000000040505a212 */ /* 0x080fe400078e3cff */
[----:B------:R-:W-:Y:S02]  /*eac0*/  STL [R1+0x54], R7 ;  /* 0x0000540701007387 */ /* 0x000fe40000100800 */
[----:B------:R-:W-:-:S04]  /*ead0*/  @!P2 LOP3.LUT R4, R5, R4, RZ, 0x3c, !PT ;  /* 0x000000040504a212 */ /* 0x000fc800078e3cff */
[----:B------:R-:W-:-:S05]  /*eae0*/  @!P2 LOP3.LUT R5, R5, R4, RZ, 0x3c, !PT ;  /* 0x000000040505a212 */ /* 0x000fca00078e3cff */
[----:B------:R0:W-:Y:S04]  /*eaf0*/  @!P2 LDGSTS.E.BYPASS.LTC128B.128 [R9+0x18c00], desc[UR38][R4.64], !P0 ;  /* 0x18c000000409afae */ /* 0x0001e8000c101d66 */
[----:B0-----:R-:W0:Y:S02]  /*eb00*/  SHFL.IDX PT, R4, R3, 0x2, 0x181f ;  /* 0x00581f0003047f89 */ /* 0x001e2400000e0000 */
[----:B0-----:R-:W-:-:S05]  /*eb10*/  @!P1 LEA R5, P2, R10, R4, 0x1 ;  /* 0x000000040a059211 */ /* 0x001fca00078408ff */
[----:B------:R-:W-:Y:S02]  /*eb20*/  @!P1 IMAD.X R4, RZ, RZ, R6, P2 ;  /* 0x000000ffff049224 */ /* 0x000fe400010e0606 */
[----:B------:R-:W-:Y:S03]  /*eb30*/  SHFL.IDX PT, R6, R0, 0x3, 0x181f ;  /* 0x00781f0000067f89 */ /* 0x000fe600000e0000 */
[----:B------:R-:W-:-:S04]  /*eb40*/  @!P1 LOP3.LUT R5, R5, R4, RZ, 0x3c, !PT ;  /* 0x0000000405059212 */ /* 0x000fc800078e3cff */
[----:B------:R-:W-:-:S04]  /*eb50*/  @!P1 LOP3.LUT R4, R5, R4, RZ, 0x3c, !PT ;  /* 0x0000000405049212 */ /* 0x000fc800078e3cff */
[----:B------:R-:W-:-:S05]  /*eb60*/  @!P1 LOP3.LUT R5, R5, R4, RZ, 0x3c, !PT ;  /* 0x0000000405059212 */ /* 0x000fca00078e3cff */
[----:B------:R0:W-:Y:S01]  /*eb70*/  @!P1 LDGSTS.E.BYPASS.LTC128B.128 [R9+0x19400], desc[UR38][R4.64], !P0 ;  /* 0x1940000004099fae */ /* 0x0001e2000c101d66 */
[----:B------:R-:W-:Y:S01]  /*eb80*/  ISETP.GE.AND P1, PT, R7, R2, PT ;  /* 0x000000020700720c */ /* 0x000fe20003f26270 */
[----:B------:R-:W-:-:S05]  /*eb90*/  VIADD R7, R11, 0x40 ;  /* 0x000000400b077836 */ /* 0x000fca0000000000 */
        /* <DEDUP_REMOVED lines=27> */
[-C--:B------:R-:W-:Y:S01]  /*ed50*/  @!P1 LOP3.LUT R5, R5, R4.reuse, RZ, 0x3c, !PT ;  /* 0x0000000405059212 */ /* 0x080fe200078e3cff */
[----:B------:R-:W-:Y:S03]  /*ed60*/  SHFL.IDX PT, R0, R0, 0x7, 0x181f ;  /* 0x00f81f0000007f89 */ /* 0x000fe600000e0000 */
        /* <DEDUP_REMOVED lines=11> */
[----:B-1----:R0:W-:Y:S02]  /*ee20*/  @!P1 LDGSTS.E.BYPASS.LTC128B.128 [R9+0x1b400], desc[UR38][R4.64], !P0 ;  /* 0x1b40000004099fae */ /* 0x0021e4000c101d66 */
.L_x_10289:
[----:B01----:R-:W2:Y:S02]  /*ee30*/  LDL R4, [R1+0x4] ;  /* 0x0000040001047983 */ /* 0x003ea40000100800 */
[----:B--2---:R-:W-:-:S05]  /*ee40*/  VIADD R4, R4, 0x70 ;  /* 0x0000007004047836 */ /* 0x004fca0000000000 */
[----:B------:R-:W-:Y:S01]  /*ee50*/  ISETP.GE.AND P1, PT, R4, R2, PT ;  /* 0x000000020400720c */ /* 0x000fe20003f26270 */
[----:B------:R0:W-:-:S12]  /*ee60*/  STL [R1+0x6c], R4 ;  /* 0x00006c0401007387 */ /* 0x0001d80000100800 */
        /* <DEDUP_REMOVED lines=8> */
.L_x_10166:
        /* <DEDUP_REMOVED lines=11> */
[----:B------:R-:W-:Y:S01]  /*efa0*/  VIADD R2, R18, 0x22400 ;  /* 0x0002240012027836 */ /* 0x000fe20000000000 */
[----:B------:R-:W-:Y:S04]  /*efb0*/  BSSY B6, `(.L_x_10167) ;  /* 0x0000019000067945 */ /* 0x000fe80003800000 */
[----:B------:R-:W-:Y:S01]  /*efc0*/  LOP3.LUT P0, RZ, R2, 0x3ff, RZ, 0xc0, !PT ;  /* 0x000003ff02ff7812 */ /* 0x000fe2000780c0ff */
[----:B--2---:R-:W-:-:S04]  /*efd0*/  IMAD R0, R0, UR4, RZ ;  /* 0x0000000400007c24 */ /* 0x004fc8000f8e02ff */
[C---:B---3--:R-:W-:Y:S02]  /*efe0*/  IMAD R0, R3.reuse, UR5, R0 ;  /* 0x0000000503007c24 */ /* 0x048fe4000f8e0200 */
[----:B------:R-:W-:-:S04]  /*eff0*/  IMAD.WIDE.U32 R2, R3, UR4, RZ ;  /* 0x0000000403027c25 */ /* 0x000fc8000f8e00ff */
[----:B------:R-:W-:Y:S01]  /*f000*/  IMAD.IADD R0, R3, 0x1, R0 ;  /* 0x0000000103007824 */ /* 0x000fe200078e0200 */
[----:B------:R1:W-:Y:S04]  /*f010*/  STL.64 [R1+0x48], R2 ;  /* 0x0000480201007387 */ /* 0x0003e80000100a00 */
[----:B------:R1:W-:Y:S01]  /*f020*/  STL [R1+0x2c], R0 ;  /* 0x00002c0001007387 */ /* 0x0003e20000100800 */
[----:B------:R-:W-:Y:S05]  /*f030*/  @!P0 BRA `(.L_x_10168) ;  /* 0x0000000000408947 */ /* 0x000fea0003800000 */
[----:B-1----:R-:W-:Y:S01]  /*f040*/  MOV R2, 0x0 ;  /* 0x0000000000027802 */ /* 0x002fe20000000f00 */
        /* <DEDUP_REMOVED lines=15> */
.L_x_10168:
[----:B------:R-:W-:Y:S05]  /*f140*/  BSYNC B6 ;  /* 0x0000000000067941 */ /* 0x000fea0003800000 */
.L_x_10167:
[----:B------:R-:W2:Y:S01]  /*f150*/  LDL.LU R5, [R1+0x2c] ;  /* 0x00002c0001057983 */ /* 0x000ea20000300800 */
[----:B------:R-:W0:Y:S01]  /*f160*/  LDC R7, c[0x0][0x448] ;  /* 0x00011200ff077b82 */ /* 0x000e220000000800 */
[----:B------:R-:W-:Y:S01]  /*f170*/  ULDC.64 UR4, c[0x0][0x3d8] ;  /* 0x0000f60000047ab9 */ /* 0x000fe20000000a00 */
[----:B------:R-:W-:Y:S01]  /*f180*/  ULDC.64 UR6, c[0x0][0x390] ;  /* 0x0000e40000067ab9 */ /* 0x000fe20000000a00 */
[----:B-1----:R-:W2:Y:S04]  /*f190*/  LDL.LU.64 R2, [R1+0x48] ;  /* 0x0000480001027983 */ /* 0x002ea80000300a00 */
[----:B------:R-:W3:Y:S04]  /*f1a0*/  LDL.LU R0, [R1+0x58] ;  /* 0x0000580001007983 */ /* 0x000ee80000300800 */
[----:B------:R-:W4:Y:S04]  /*f1b0*/  LDL.LU R4, [R1+0x34] ;  /* 0x0000340001047983 */ /* 0x000f280000300800 */
[----:B------:R-:W5:Y:S01]  /*f1c0*/  LDL.LU R6, [R1+0x28] ;  /* 0x0000280001067983 */ /* 0x000f620000300800 */
[----:B------:R-:W1:Y:S01]  /*f1d0*/  S2R R9, SR_TID.X ;  /* 0x0000000000097919 */ /* 0x000e620000002100 */
[----:B0-----:R-:W-:Y:S01]  /*f1e0*/  ISETP.NE.AND P0, PT, R7, 0x1, PT ;  /* 0x000000010700780c */ /* 0x001fe20003f05270 */
[----:B-1----:R-:W-:-:S02]  /*f1f0*/  IMAD.SHL.U32 R8, R9, 0x8, RZ ;  /* 0x0000000809087824 */ /* 0x002fc400078e00ff */
[----:B------:R-:W-:-:S03]  /*f200*/  IMAD.SHL.U32 R9, R9, 0x8, RZ ;  /* 0x0000000809097824 */ /* 0x000fc600078e00ff */
[----:B------:R-:W-:Y:S02]  /*f210*/  LOP3.LUT R8, R8, 0x38, RZ, 0xc0, !PT ;  /* 0x0000003808087812 */ /* 0x000fe400078ec0ff */
[----:B------:R-:W-:-:S04]  /*f220*/  LOP3.LUT R9, R9, 0x38, RZ, 0xc0, !PT ;  /* 0x0000003809097812 */ /* 0x000fc800078ec0ff */
[C---:B------:R-:W-:Y:S02]  /*f230*/  LOP3.LUT R11, R9.reuse, 0x40, RZ, 0xfc, !PT ;  /* 0x00000040090b7812 */ /* 0x040fe400078efcff */
        /* <DEDUP_REMOVED lines=22> */
[----:B------:R-:W-:-:S03]  /*f3a0*/  ULDC.64 UR4, c[0x0][0x3c8] ;  /* 0x0000f20000047ab9 */ /* 0x000fc60000000a00 */
[----:B------:R-:W-:Y:S01]  /*f3b0*/  IMAD.IADD R3, R3, 0x1, R4 ;  /* 0x0000000103037824 */ /* 0x000fe200078e0204 */
[----:B------:R-:W-:-:S05]  /*f3c0*/  SHF.R.S32.HI R4, RZ, 0x1f, R0 ;  /* 0x0000001fff047819 */ /* 0x000fca0000011400 */
[----:B------:R-:W-:Y:S02]  /*f3d0*/  IMAD R6, R4, UR4, RZ ;  /* 0x0000000404067c24 */ /* 0x000fe4000f8e02ff */
[----:B------:R-:W-:Y:S01]  /*f3e0*/  IMAD.WIDE.U32 R4, R0, UR4, R2 ;  /* 0x0000000400047c25 */ /* 0x000fe2000f8e0002 */
[----:B------:R-:W-:Y:S02]  /*f3f0*/  ULDC UR4, c[0x0][0x3b8] ;  /* 0x0000ee0000047ab9 */ /* 0x000fe40000000800 */
[----:B------:R-:W-:Y:S01]  /*f400*/  ISETP.GE.AND P3, PT, R8, UR4, PT ;  /* 0x0000000408007c0c */ /* 0x000fe2000bf66270 */
[----:B------:R-:W-:Y:S01]  /*f410*/  IMAD R0, R0, UR5, R6 ;  /* 0x0000000500007c24 */ /* 0x000fe2000f8e0206 */
[----:B------:R-:W-:Y:S02]  /*f420*/  LEA R2, P4, R4, UR6, 0x1 ;  /* 0x0000000604027c11 */ /* 0x000fe4000f8808ff */
[----:B------:R-:W-:Y:S01]  /*f430*/  ISETP.GE.AND P2, PT, R11, UR4, PT ;  /* 0x000000040b007c0c */ /* 0x000fe2000bf46270 */
[----:B------:R-:W-:Y:S01]  /*f440*/  IMAD.IADD R0, R5, 0x1, R0 ;  /* 0x0000000105007824 */ /* 0x000fe200078e0200 */
[----:B------:R-:W-:-:S02]  /*f450*/  ISETP.GE.AND P1, PT, R10, UR4, PT ;  /* 0x000000040a007c0c */ /* 0x000fc4000bf26270 */
[----:B------:R-:W-:Y:S01]  /*f460*/  ISETP.GE.AND P0, PT, R9, UR4, PT ;  /* 0x0000000409007c0c */ /* 0x000fe2000bf06270 */
[----:B------:R-:W-:Y:S01]  /*f470*/  UMOV UR4, 0xffffffff ;  /* 0xffffffff00047882 */ /* 0x000fe20000000000 */
[----:B------:R-:W-:Y:S02]  /*f480*/  LEA.HI.X R0, R4, UR7, R0, 0x1, P4 ;  /* 0x0000000704007c11 */ /* 0x000fe4000a0f0c00 */
[----:B------:R-:W-:Y:S09]  /*f490*/  BRA.DIV UR4, `(.L_x_10169) ;  /* 0x0000004e048c7947 */ /* 0x000ff2000b800000 */
[----:B------:R-:W2:Y:S04]  /*f4a0*/  LDL.LU R10, [R1+0x38] ;  /* 0x00003800010a7983 */ /* 0x000ea80000300800 */
[----:B------:R-:W3:Y:S04]  /*f4b0*/  LDL.LU R5, [R1+0x4] ;  /* 0x0000040001057983 */ /* 0x000ee80000300800 */
[----:B------:R-:W4:Y:S04]  /*f4c0*/  LDL.LU R4, [R1+0x44] ;  /* 0x0000440001047983 */ /* 0x000f280000300800 */
[----:B------:R-:W5:Y:S04]  /*f4d0*/  LDL.LU R11, [R1+0x50] ;  /* 0x00005000010b7983 */ /* 0x000f680000300800 */
[----:B------:R-:W5:Y:S04]  /*f4e0*/  LDL R9, [R1+0x10] ;  /* 0x0000100001097983 */ /* 0x000f680000100800 */
[----:B------:R-:W-:Y:S01]  /*f4f0*/  SHFL.IDX PT, R6, R0, 0x1, 0x181f ;  /* 0x00381f0000067f89 */ /* 0x000fe200000e0000 */
[----:B--2---:R-:W-:-:S03]  /*f500*/  IMAD R3, R10, R7, RZ ;  /* 0x000000070a037224 */ /* 0x004fc600078e02ff */
[----:B------:R-:W2:Y:S02]  /*f510*/  LDL.LU R10, [R1+0x54] ;  /* 0x00005400010a7983 */ /* 0x000ea40000300800 */
[-C--:B---3--:R-:W-:Y:S02]  /*f520*/  ISETP.GE.AND P5, PT, R5, R3.reuse, PT ;  /* 0x000000030500720c */ /* 0x088fe40003fa6270 */
[----:B------:R-:W3:Y:S01]  /*f530*/  LDL.LU R12, [R1+0x60] ;  /* 0x00006000010c7983 */ /* 0x000ee20000300800 */
[----:B----4-:R-:W-:-:S03]  /*f540*/  ISETP.GE.AND P4, PT, R4, R3, PT ;  /* 0x000000030400720c */ /* 0x010fc60003f86270 */
[----:B------:R-:W0:Y:S04]  /*f550*/  SHFL.IDX PT, R5, R2, RZ, 0x181f ;  /* 0x00181fff02057589 */ /* 0x000e2800000e0000 */
[----:B------:R-:W1:Y:S03]  /*f560*/  SHFL.IDX PT, R4, R0, RZ, 0x181f ;  /* 0x00181fff00047589 */ /* 0x000e6600000e0000 */
[----:B0-----:R-:W-:-:S05]  /*f570*/  @!P5 LEA R5, P6, R8, R5, 0x1 ;  /* 0x000000050805d211 */ /* 0x001fca00078c08ff */
[----:B-1----:R-:W-:-:S05]  /*f580*/  @!P5 IMAD.X R4, RZ, RZ, R4, P6 ;  /* 0x000000ffff04d224 */ /* 0x002fca00030e0604 */
[----:B------:R-:W-:-:S04]  /*f590*/  @!P5 LOP3.LUT R5, R5, R4, RZ, 0x3c, !PT ;  /* 0x000000040505d212 */ /* 0x000fc800078e3cff */
[----:B------:R-:W-:-:S04]  /*f5a0*/  @!P5 LOP3.LUT R4, R5, R4, RZ, 0x3c, !PT ;  /* 0x000000040504d212 */ /* 0x000fc800078e3cff */
[----:B------:R-:W-:-:S05]  /*f5b0*/  @!P5 LOP3.LUT R5, R5, R4, RZ, 0x3c, !PT ;  /* 0x000000040505d212 */ /* 0x000fca00078e3cff */
[----:B-----5:R-:W-:Y:S04]  /*f5c0*/  @!P5 LDGSTS.E.BYPASS.LTC128B.128 [R9+0x22400], desc[UR38][R4.64], !P3 ;  /* 0x224000000409dfae */ /* 0x020fe8000d901d66 */
[----:B------:R-:W-:Y:S04]  /*f5d0*/  @!P5 LDGSTS.E.BYPASS.LTC128B.128 [R9+0x26400], desc[UR38][R4.64+0x80], !P2 ;  /* 0x264000800409dfae */ /* 0x000fe8000d101d66 */
[----:B------:R-:W-:Y:S04]  /*f5e0*/  @!P5 LDGSTS.E.BYPASS.LTC128B.128 [R9+0x2a400], desc[UR38][R4.64+0x100], !P1 ;  /* 0x2a4001000409dfae */ /* 0x000fe8000c901d66 */
[----:B------:R0:W-:Y:S04]  /*f5f0*/  @!P5 LDGSTS.E.BYPASS.LTC128B.128 [R9+0x2e400], desc[UR38][R4.64+0x180], !P0 ;  /* 0x2e4001800409dfae */ /* 0x0001e8000c101d66 */
[----:B0-----:R-:W0:Y:S02]  /*f600*/  SHFL.IDX PT, R4, R2, 0x1, 0x181f ;  /* 0x00381f0002047f89 */ /* 0x001e2400000e0000 */
[----:B0-----:R-:W-:-:S05]  /*f610*/  @!P4 LEA R4, P6, R8, R4, 0x1 ;  /* 0x000000040804c211 */ /* 0x001fca00078c08ff */
[----:B------:R-:W-:-:S05]  /*f620*/  @!P4 IMAD.X R5, RZ, RZ, R6, P6 ;  /* 0x000000ffff05c224 */ /* 0x000fca00030e0606 */
[----:B------:R-:W-:Y:S04]  /*f630*/  @!P4 LDGSTS.E.BYPASS.LTC128B.128 [R9+0x22c00], desc[UR38][R4.64], !P3 ;  /* 0x22c000000409cfae */ /* 0x000fe8000d901d66 */
[----:B------:R-:W-:Y:S04]  /*f640*/  @!P4 LDGSTS.E.BYPASS.LTC128B.128 [R9+0x26c00], desc[UR38][R4.64+0x80], !P2 ;  /* 0x26c000800409cfae */ /* 0x000fe8000d101d66 */
[----:B------:R-:W-:Y:S04]  /*f650*/  @!P4 LDGSTS.E.BYPASS.LTC128B.128 [R9+0x2ac00], desc[UR38][R4.64+0x100], !P1 ;  /* 0x2ac001000409cfae */ /* 0x000fe8000c901d66 */
[----:B------:R0:W-:Y:S01]  /*f660*/  @!P4 LDGSTS.E.BYPASS.LTC128B.128 [R9+0x2ec00], desc[UR38][R4.64+0x180], !P0 ;  /* 0x2ec001800409cfae */ /* 0x0001e2000c101d66 */
[----:B------:R-:W-:-:S03]  /*f670*/  ISETP.GE.AND P4, PT, R11, R3, PT ;  /* 0x000000030b00720c */ /* 0x000fc60003f86270 */
[----:B------:R-:W4:Y:S04]  /*f680*/  LDL.LU R11, [R1+0x64] ;  /* 0x00006400010b7983 */ /* 0x000f280000300800 */
[----:B0-----:R-:W0:Y:S04]  /*f690*/  SHFL.IDX PT, R4, R2, 0x2, 0x181f ;  /* 0x00581f0002047f89 */ /* 0x001e2800000e0000 */
[----:B------:R-:W1:Y:S02]  /*f6a0*/  SHFL.IDX PT, R6, R0, 0x2, 0x181f ;  /* 0x00581f0000067f89 */ /* 0x000e6400000e0000 */
[----:B0-----:R-:W-:-:S05]  /*f6b0*/  @!P4 LEA R4, P6, R8, R4, 0x1 ;  /* 0x000000040804c211 */ /* 0x001fca00078c08ff */
[----:B-1----:R-:W-:-:S05]  /*f6c0*/  @!P4 IMAD.X R5, RZ, RZ, R6, P6 ;  /* 0x000000ffff05c224 */ /* 0x002fca00030e0606 */
[----:B------:R-:W-:Y:S04]  /*f6d0*/  @!P4 LDGSTS.E.BYPASS.LTC128B.128 [R9+0x23400], desc[UR38][R4.64], !P3 ;  /* 0x234000000409cfae */ /* 0x000fe8000d901d66 */
[----:B------:R-:W-:Y:S04]  /*f6e0*/  @!P4 LDGSTS.E.BYPASS.LTC128B.128 [R9+0x27400], desc[UR38][R4.64+0x80], !P2 ;  /* 0x274000800409cfae */ /* 0x000fe8000d101d66 */
[----:B------:R-:W-:Y:S04]  /*f6f0*/  @!P4 LDGSTS.E.BYPASS.LTC128B.128 [R9+0x2b400], desc[UR38][R4.64+0x100], !P1 ;  /* 0x2b4001000409cfae */ /* 0x000fe8000c901d66 */
[----:B------:R0:W-:Y:S01]  /*f700*/  @!P4 LDGSTS.E.BYPASS.LTC128B.128 [R9+0x2f400], desc[UR38][R4.64+0x180], !P0 ;  /* 0x2f4001800409cfae */ /* 0x0001e2000c101d66 */
[----:B--2---:R-:W-:-:S03]  /*f710*/  ISETP.GE.AND P4, PT, R10, R3, PT ;  /* 0x000000030a00720c */ /* 0x004fc60003f86270 */
[----:B------:R-:W2:Y:S04]  /*f720*/  LDL.LU R10, [R1+0x68] ;  /* 0x00006800010a7983 */ /* 0x000ea80000300800 */
[----:B0-----:R-:W0:Y:S04]  /*f730*/  SHFL.IDX PT, R4, R2, 0x3, 0x181f ;  /* 0x00781f0002047f89 */ /* 0x001e2800000e0000 */
[----:B------:R-:W1:Y:S02]  /*f740*/  SHFL.IDX PT, R6, R0, 0x3, 0x181f ;  /* 0x00781f0000067f89 */ /* 0x000e6400000e0000 */
[----:B0-----:R-:W-:-:S05]  /*f750*/  @!P4 LEA R4, P6, R8, R4, 0x1 ;  /* 0x000000040804c211 */ /* 0x001fca00078c08ff */
[----:B-1----:R-:W-:-:S05]  /*f760*/  @!P4 IMAD.X R5, RZ, RZ, R6, P6 ;  /* 0x000000ffff05c224 */ /* 0x002fca00030e0606 */
[----:B------:R-:W-:Y:S04]  /*f770*/  @!P4 LDGSTS.E.BYPASS.LTC128B.128 [R9+0x23c00], desc[UR38][R4.64], !P3 ;  /* 0x23c000000409cfae */ /* 0x000fe8000d901d66 */
[----:B------:R-:W-:Y:S04]  /*f780*/  @!P4 LDGSTS.E.BYPASS.LTC128B.128 [R9+0x27c00], desc[UR38][R4.64+0x80], !P2 ;  /* 0x27c000800409cfae */ /* 0x000fe8000d101d66 */
[----:B------:R-:W-:Y:S04]  /*f790*/  @!P4 LDGSTS.E.BYPASS.LTC128B.128 [R9+0x2bc00], desc[UR38][R4.64+0x100], !P1 ;  /* 0x2bc001000409cfae */ /* 0x000fe8000c901d66 */
[----:B------:R0:W-:Y:S04]  /*f7a0*/  @!P4 LDGSTS.E.BYPASS.LTC128B.128 [R9+0x2fc00], desc[UR38][R4.64+0x180], !P0 ;  /* 0x2fc001800409cfae */ /* 0x0001e8000c101d66 */
[----:B------:R-:W-:Y:S04]  /*f7b0*/  SHFL.IDX PT, R6, R0, 0x4, 0x181f ;  /* 0x00981f0000067f89 */ /* 0x000fe800000e0000 */
[----:B0-----:R-:W0:Y:S01]  /*f7c0*/  SHFL.IDX PT, R4, R2, 0x4, 0x181f ;  /* 0x00981f0002047f89 */ /* 0x001e2200000e0000 */
[----:B---3--:R-:W-:-:S13]  /*f7d0*/  ISETP.GE.AND P4, PT, R12, R3, PT ;  /* 0x000000030c00720c */ /* 0x008fda0003f86270 */
[----:B0-----:R-:W-:-:S05]  /*f7e0*/  @!P4 LEA R4, P6, R8, R4, 0x1 ;  /* 0x000000040804c211 */ /* 0x001fca00078c08ff */
[----:B------:R-:W-:-:S05]  /*f7f0*/  @!P4 IMAD.X R5, RZ, RZ, R6, P6 ;  /* 0x000000ffff05c224 */ /* 0x000fca00030e0606 */
[----:B------:R-:W-:Y:S04]  /*f800*/  @!P4 LDGSTS.E.BYPASS.LTC128B.128 [R9+0x24400], desc[UR38][R4.64], !P3 ;  /* 0x244000000409cfae */ /* 0x000fe8000d901d66 */
[----:B------:R-:W-:Y:S04]  /*f810*/  @!P4 LDGSTS.E.BYPASS.LTC128B.128 [R9+0x28400], desc[UR38][R4.64+0x80], !P2 ;  /* 0x284000800409cfae */ /* 0x000fe8000d101d66 */
[----:B------:R-:W-:Y:S04]  /*f820*/  @!P4 LDGSTS.E.BYPASS.LTC128B.128 [R9+0x2c400], desc[UR38][R4.64+0x100], !P1 ;  /* 0x2c4001000409cfae */ /* 0x000fe8000c901d66 */
[----:B------:R0:W-:Y:S04]  /*f830*/  @!P4 LDGSTS.E.BYPASS.LTC128B.128 [R9+0x30400], desc[UR38][R4.64+0x180], !P0 ;  /* 0x304001800409cfae */ /* 0x0001e8000c101d66 */
[----:B------:R-:W-:Y:S04]  /*f840*/  SHFL.IDX PT, R6, R0, 0x5, 0x181f ;  /* 0x00b81f0000067f89 */ /* 0x000fe800000e0000 */
[----:B0-----:R-:W0:Y:S01]  /*f850*/  SHFL.IDX PT, R4, R2, 0x5, 0x181f ;  /* 0x00b81f0002047f89 */ /* 0x001e2200000e0000 */
[----:B----4-:R-:W-:-:S13]  /*f860*/  ISETP.GE.AND P4, PT, R11, R3, PT ;  /* 0x000000030b00720c */ /* 0x010fda0003f86270 */
[----:B0-----:R-:W-:-:S05]  /*f870*/  @!P4 LEA R4, P5, R8, R4, 0x1 ;  /* 0x000000040804c211 */ /* 0x001fca00078a08ff */
[----:B------:R-:W-:-:S05]  /*f880*/  @!P4 IMAD.X R5, RZ, RZ, R6, P5 ;  /* 0x000000ffff05c224 */ /* 0x000fca00028e0606 */
[----:B------:R-:W-:Y:S04]  /*f890*/  @!P4 LDGSTS.E.BYPASS.LTC128B.128 [R9+0x24c00], desc[UR38][R4.64], !P3 ;  /* 0x24c000000409cfae */ /* 0x000fe8000d901d66 */
[----:B------:R-:W-:Y:S04]  /*f8a0*/  @!P4 LDGSTS.E.BYPASS.LTC128B.128 [R9+0x28c00], desc[UR38][R4.64+0x80], !P2 ;  /* 0x28c000800409cfae */ /* 0x000fe8000d101d66 */
[----:B------:R-:W-:Y:S04]  /*f8b0*/  @!P4 LDGSTS.E.BYPASS.LTC128B.128 [R9+0x2cc00], desc[UR38][R4.64+0x100], !P1 ;  /* 0x2cc001000409cfae */ /* 0x000fe8000c901d66 */
[----:B------:R0:W-:Y:S04]  /*f8c0*/  @!P4 LDGSTS.E.BYPASS.LTC128B.128 [R9+0x30c00], desc[UR38][R4.64+0x180], !P0 ;  /* 0x30c001800409cfae */ /* 0x0001e8000c101d66 */
[----:B------:R-:W-:Y:S04]  /*f8d0*/  SHFL.IDX PT, R6, R0, 0x6, 0x181f ;  /* 0x00d81f0000067f89 */ /* 0x000fe800000e0000 */
[----:B0-----:R-:W0:Y:S04]  /*f8e0*/  SHFL.IDX PT, R4, R2, 0x6, 0x181f ;  /* 0x00d81f0002047f89 */ /* 0x001e2800000e0000 */
[----:B------:R-:W1:Y:S01]  /*f8f0*/  SHFL.IDX PT, R2, R2, 0x7, 0x181f ;  /* 0x00f81f0002027f89 */ /* 0x000e6200000e0000 */
[----:B--2---:R-:W-:-:S13]  /*f900*/  ISETP.GE.AND P4, PT, R10, R3, PT ;  /* 0x000000030a00720c */ /* 0x004fda0003f86270 */
[----:B0-----:R-:W-:-:S05]  /*f910*/  @!P4 LEA R4, P5, R8, R4, 0x1 ;  /* 0x000000040804c211 */ /* 0x001fca00078a08ff */
[----:B------:R-:W-:Y:S02]  /*f920*/  @!P4 IMAD.X R5, RZ, RZ, R6, P5 ;  /* 0x000000ffff05c224 */ /* 0x000fe400028e0606 */
[----:B------:R0:W2:Y:S04]  /*f930*/  SHFL.IDX PT, R6, R0, 0x7, 0x181f ;  /* 0x00f81f0000067f89 */ /* 0x0000a800000e0000 */
[----:B------:R0:W-:Y:S04]  /*f940*/  @!P4 LDGSTS.E.BYPASS.LTC128B.128 [R9+0x25400], desc[UR38][R4.64], !P3 ;  /* 0x254000000409cfae */ /* 0x0001e8000d901d66 */
[----:B------:R0:W-:Y:S04]  /*f950*/  @!P4 LDGSTS.E.BYPASS.LTC128B.128 [R9+0x29400], desc[UR38][R4.64+0x80], !P2 ;  /* 0x294000800409cfae */ /* 0x0001e8000d101d66 */
[----:B------:R0:W-:Y:S04]  /*f960*/  @!P4 LDGSTS.E.BYPASS.LTC128B.128 [R9+0x2d400], desc[UR38][R4.64+0x100], !P1 ;  /* 0x2d4001000409cfae */ /* 0x0001e8000c901d66 */
[----:B-1----:R0:W-:Y:S02]  /*f970*/  @!P4 LDGSTS.E.BYPASS.LTC128B.128 [R9+0x31400], desc[UR38][R4.64+0x180], !P0 ;  /* 0x314001800409cfae */ /* 0x0021e4000c101d66 */
.L_x_10307:
[----:B0-----:R-:W3:Y:S01]  /*f980*/  LDL.LU R0, [R1+0x6c] ;  /* 0x00006c0001007983 */ /* 0x001ee20000300800 */
[----:B------:R-:W-:Y:S01]  /*f990*/  BSSY B0, `(.L_x_10170) ;  /* 0x000000d000007945 */ /* 0x000fe20003800000 */
[----:B---3--:R-:W-:-:S13]  /*f9a0*/  ISETP.GE.AND P4, PT, R0, R3, PT ;  /* 0x000000030000720c */ /* 0x008fda0003f86270 */
[----:B------:R-:W-:Y:S05]  /*f9b0*/  @P4 BRA `(.L_x_10171) ;  /* 0x0000000000284947 */ /* 0x000fea0003800000 */
[----:B------:R-:W3:Y:S01]  /*f9c0*/  LDL R0, [R1+0x10] ;  /* 0x0000100001007983 */ /* 0x000ee20000100800 */
[----:B------:R-:W-:-:S05]  /*f9d0*/  LEA R2, P4, R8, R2, 0x1 ;  /* 0x0000000208027211 */ /* 0x000fca00078808ff */
[----:B--2---:R-:W-:-:S05]  /*f9e0*/  IMAD.X R3, RZ, RZ, R6, P4 ;  /* 0x000000ffff037224 */ /* 0x004fca00020e0606 */
[----:B------:R-:W-:Y:S01]  /*f9f0*/  @!PT LDS RZ, [RZ] ;  /* 0x00000000fffff984 */ /* 0x000fe20000000800 */
[----:B------:R-:W-:Y:S01]  /*fa00*/  @!PT LDS RZ, [RZ] ;  /* 0x00000000fffff984 */ /* 0x000fe20000000800 */
[----:B------:R-:W-:Y:S01]  /*fa10*/  @!PT LDS RZ, [RZ] ;  /* 0x00000000fffff984 */ /* 0x000fe20000000800 */
[----:B---3--:R0:W-:Y:S04]  /*fa20*/  LDGSTS.E.BYPASS.LTC128B.128 [R0+0x25c00], desc[UR38][R2.64], !P3 ;  /* 0x25c0000002007fae */ /* 0x0081e8000d901d66 */
[----:B------:R0:W-:Y:S04]  /*fa30*/  LDGSTS.E.BYPASS.LTC128B.128 [R0+0x29c00], desc[UR38][R2.64+0x80], !P2 ;  /* 0x29c0008002007fae */ /* 0x0001e8000d101d66 */
[----:B------:R0:W-:Y:S04]  /*fa40*/  LDGSTS.E.BYPASS.LTC128B.128 [R0+0x2dc00], desc[UR38][R2.64+0x100], !P1 ;  /* 0x2dc0010002007fae */ /* 0x0001e8000c901d66 */
[----:B------:R0:W-:Y:S02]  /*fa50*/  LDGSTS.E.BYPASS.LTC128B.128 [R0+0x31c00], desc[UR38][R2.64+0x180], !P0 ;  /* 0x31c0018002007fae */ /* 0x0001e4000c101d66 */
.L_x_10171:
[----:B------:R-:W-:Y:S05]  /*fa60*/  BSYNC B0 ;  /* 0x0000000000007941 */ /* 0x000fea0003800000 */
.L_x_10170:
[----:B------:R-:W-:Y:S01]  /*fa70*/  NOP ;  /* 0x0000000000007918 */ /* 0x000fe20000000000 */
[----:B------:R-:W-:-:S13]  /*fa80*/  PLOP3.LUT P0, PT, PT, PT, PT, 0x80, 0x0 ;  /* 0x000000000000781c */ /* 0x000fda0003f0f070 */
.L_x_10172:
        /* <DEDUP_REMOVED lines=18> */
.L_x_10308:
[----:B------:R-:W-:Y:S05]  /*fbb0*/  BSYNC B0 ;  /* 0x0000000000007941 */ /* 0x000fea0003800000 */
.L_x_10173:
[----:B------:R-:W3:Y:S01]  /*fbc0*/  LDL R2, [R1+0x14] ;  /* 0x0000140001027983 */ /* 0x000ee20000100800 */
[----:B------:R-:W-:Y:S01]  /*fbd0*/  BSSY B0, `(.L_x_10175) ;  /* 0x000005a000007945 */ /* 0x000fe20003800000 */
[----:B---3--:R-:W-:-:S13]  /*fbe0*/  LOP3.LUT P0, RZ, R2, 0x1, RZ, 0xc0, !PT ;  /* 0x0000000102ff7812 */ /* 0x008fda000780c0ff */
[----:B------:R-:W-:Y:S05]  /*fbf0*/  @!P0 BRA `(.L_x_10176) ;  /* 0x00000004005c8947 */ /* 0x000fea0003800000 */
[----:B------:R-:W0:Y:S01]  /*fc00*/  LDL R4, [R1+0x18] ;  /* 0x0000180001047983 */ /* 0x000e220000100800 */
[----:B------:R-:W1:Y:S02]  /*fc10*/  S2R R2, SR_TID.X ;  /* 0x0000000000027919 */ /* 0x000e640000002100 */
[----:B-1----:R-:W-:Y:S01]  /*fc20*/  LOP3.LUT R3, R2, 0x7f, RZ, 0xc0, !PT ;  /* 0x0000007f02037812 */ /* 0x002fe200078ec0ff */
[----:B------:R-:W-:Y:S01]  /*fc30*/  IMAD R2, R19, 0x8, R18 ;  /* 0x0000000813027824 */ /* 0x000fe200078e0212 */
[----:B------:R-:W-:Y:S02]  /*fc40*/  BSSY B1, `(.L_x_10177) ;  /* 0x0000005000017945 */ /* 0x000fe40003800000 */
[----:B------:R-:W-:Y:S02]  /*fc50*/  ISETP.NE.AND P1, PT, R3, RZ, PT ;  /* 0x000000ff0300720c */ /* 0x000fe40003f25270 */
[----:B0-----:R-:W-:-:S04]  /*fc60*/  SHF.L.U32 R0, R4, 0x1f, RZ ;  /* 0x0000001f04007819 */ /* 0x001fc800000006ff */
[----:B------:R-:W0:Y:S02]  /*fc70*/  SYNCS.PHASECHK.TRANS64.TRYWAIT P0, [R2+URZ+0x32460], R0 ;  /* 0x03246000020075a7 */ /* 0x000e24000800017f */
[----:B0-----:R-:W-:Y:S05]  /*fc80*/  @!P0 BRA `(.L_x_10178) ;  /* 0x0000005400048947 */ /* 0x001fea0003800000 */
.L_x_10309:
[----:B------:R-:W-:Y:S05]  /*fc90*/  BSYNC B1 ;  /* 0x0000000000017941 */ /* 0x000fea0003800000 */
.L_x_10177:
[----:B------:R-:W-:Y:S04]  /*fca0*/  BSSY B1, `(.L_x_10179) ;  /* 0x0000009000017945 */ /* 0x000fe80003800000 */
        /* <DEDUP_REMOVED lines=8> */
.L_x_10180:
[----:B------:R-:W-:Y:S05]  /*fd30*/  BSYNC B1 ;  /* 0x0000000000017941 */ /* 0x000fea0003800000 */
.L_x_10179:
[----:B------:R-:W3:Y:S04]  /*fd40*/  LDL R4, [R1+0x20] ;  /* 0x0000200001047983 */ /* 0x000ee80000100800 */
[----:B------:R-:W3:Y:S01]  /*fd50*/  LDL.LU R3, [R1+0x30] ;  /* 0x0000300001037983 */ /* 0x000ee20000300800 */
        /* <DEDUP_REMOVED lines=9> */
[----:B------:R-:W-:-:S07]  /*fdf0*/  VIADD R4, R0, 0x400 ;  /* 0x0000040000047836 */ /* 0x000fce0000000000 */
.L_x_10181:
        /* <DEDUP_REMOVED lines=15> */
.L_x_10182:
        /* <DEDUP_REMOVED lines=15> */
.L_x_10183:
        /* <DEDUP_REMOVED lines=15> */
.L_x_10184:
        /* <DEDUP_REMOVED lines=10> */
.L_x_10176:
[----:B------:R-:W-:Y:S05]  /*10170*/  BSYNC B0 ;  /* 0x0000000000007941 */ /* 0x000fea0003800000 */
.L_x_10175:
[----:B------:R-:W0:Y:S04]  /*10180*/  LDL R4, [R1+0x3c] ;  /* 0x00003c0001047983 */ /* 0x000e280000100800 */
[----:B------:R-:W3:Y:S01]  /*10190*/  LDL R5, [R1+0x24] ;  /* 0x0000240001057983 */ /* 0x000ee20000100800 */
        /* <DEDUP_REMOVED lines=52> */
.L_x_10191:
        /* <DEDUP_REMOVED lines=8> */
.L_x_10310:
[----:B------:R-:W-:Y:S05]  /*10560*/  BSYNC B3 ;  /* 0x0000000000037941 */ /* 0x000fea0003800000 */
.L_x_10192:
        /* <DEDUP_REMOVED lines=9> */
.L_x_10195:
[----:B------:R-:W-:Y:S05]  /*10600*/  BSYNC B3 ;  /* 0x0000000000037941 */ /* 0x000fea0003800000 */
.L_x_10194:
        /* <DEDUP_REMOVED lines=12> */
.L_x_10196:
        /* <DEDUP_REMOVED lines=13> */
.L_x_10311:
[----:B------:R-:W-:Y:S05]  /*107a0*/  BSYNC B3 ;  /* 0x0000000000037941 */ /* 0x000fea0003800000 */
.L_x_10197:
        /* <DEDUP_REMOVED lines=11> */
.L_x_10200:
[----:B------:R-:W-:Y:S05]  /*10860*/  BSYNC B3 ;  /* 0x0000000000037941 */ /* 0x000fea0003800000 */
.L_x_10199:
        /* <DEDUP_REMOVED lines=9> */
.L_x_10201:
        /* <DEDUP_REMOVED lines=15> */
.L_x_10202:
        /* <DEDUP_REMOVED lines=15> */
.L_x_10203:
        /* <DEDUP_REMOVED lines=15> */
.L_x_10204:
        /* <DEDUP_REMOVED lines=10> */
.L_x_10190:
[----:B------:R-:W-:Y:S05]  /*10c70*/  BSYNC B1 ;  /* 0x0000000000017941 */ /* 0x000fea0003800000 */
.L_x_10189:
[----:B------:R-:W2:Y:S02]  /*10c80*/  LDL.LU R5, [R1+0x3c] ;  /* 0x00003c0001057983 */ /* 0x000ea40000300800 */
[----:B--2---:R-:W-:-:S07]  /*10c90*/  VIADD R0, R5, 0xfffffffd ;  /* 0xfffffffd05007836 */ /* 0x004fce0000000000 */
.L_x_10188:
[----:B------:R-:W-:Y:S05]  /*10ca0*/  BSYNC B2 ;  /* 0x0000000000027941 */ /* 0x000fea0003800000 */
.L_x_10187:
[----:B------:R-:W-:Y:S01]  /*10cb0*/  VIADD R8, R8, 0xfffffffe ;  /* 0xfffffffe08087836 */ /* 0x000fe20000000000 */
[----:B------:R-:W-:-:S04]  /*10cc0*/  LOP3.LUT R4, RZ, R4, RZ, 0x33, !PT ;  /* 0x00000004ff047212 */ /* 0x000fc800078e33ff */
[----:B------:R-:W-:-:S13]  /*10cd0*/  ISETP.NE.AND P0, PT, R8, R4, PT ;  /* 0x000000040800720c */ /* 0x000fda0003f05270 */
[----:B------:R-:W-:Y:S05]  /*10ce0*/  @!P0 BRA `(.L_x_10186) ;  /* 0x0000001000f88947 */ /* 0x000fea0003800000 */
.L_x_10237:
        /* <DEDUP_REMOVED lines=35> */
.L_x_10207:
[----:B------:R-:W1:Y:S01]  /*10f20*/  S2R R2, SR_TID.X ;  /* 0x0000000000027919 */ /* 0x000e620000002100 */
[----:B------:R-:W-:Y:S01]  /*10f30*/  SHF.L.U32 R3, R6, 0x1f, RZ ;  /* 0x0000001f06037819 */ /* 0x000fe200000006ff */
[----:B------:R-:W-:Y:S01]  /*10f40*/  BSSY B2, `(.L_x_10208) ;  /* 0x0000006000027945 */ /* 0x000fe20003800000 */
[----:B-1----:R-:W-:Y:S01]  /*10f50*/  LOP3.LUT R4, R2, 0x7f, RZ, 0xc0, !PT ;  /* 0x0000007f02047812 */ /* 0x002fe200078ec0ff */
[----:B------:R-:W-:-:S03]  /*10f60*/  IMAD R2, R7, 0x8, R18 ;  /* 0x0000000807027824 */ /* 0x000fc600078e0212 */
[----:B------:R-:W-:Y:S01]  /*10f70*/  ISETP.NE.AND P1, PT, R4, RZ, PT ;  /* 0x000000ff0400720c */ /* 0x000fe20003f25270 */
[----:B------:R-:W1:Y:S02]  /*10f80*/  SYNCS.PHASECHK.TRANS64.TRYWAIT P0, [R2+URZ+0x32440], R3 ;  /* 0x03244003020075a7 */ /* 0x000e64000800017f */
[----:B-1----:R-:W-:Y:S10]  /*10f90*/  @!P0 BRA `(.L_x_10209) ;  /* 0x00000040007c8947 */ /* 0x002ff40003800000 */
.L_x_10312:
[----:B------:R-:W-:Y:S05]  /*10fa0*/  BSYNC B2 ;  /* 0x0000000000027941 */ /* 0x000fea0003800000 */
.L_x_10208:
        /* <DEDUP_REMOVED lines=9> */
.L_x_10211:
[----:B------:R-:W-:Y:S05]  /*11040*/  BSYNC B2 ;  /* 0x0000000000027941 */ /* 0x000fea0003800000 */
.L_x_10210:
        /* <DEDUP_REMOVED lines=12> */
.L_x_10212:
        /* <DEDUP_REMOVED lines=13> */
.L_x_10313:
[----:B------:R-:W-:Y:S05]  /*111e0*/  BSYNC B2 ;  /* 0x0000000000027941 */ /* 0x000fea0003800000 */
.L_x_10213:
        /* <DEDUP_REMOVED lines=11> */
.L_x_10216:
[----:B------:R-:W-:Y:S05]  /*112a0*/  BSYNC B2 ;  /* 0x0000000000027941 */ /* 0x000fea0003800000 */
.L_x_10215:
        /* <DEDUP_REMOVED lines=9> */
.L_x_10217:
        /* <DEDUP_REMOVED lines=15> */
.L_x_10218:
        /* <DEDUP_REMOVED lines=15> */
.L_x_10219:
        /* <DEDUP_REMOVED lines=15> */
.L_x_10220:
        /* <DEDUP_REMOVED lines=10> */
.L_x_10206:
[----:B------:R-:W-:Y:S05]  /*116b0*/  BSYNC B1 ;  /* 0x0000000000017941 */ /* 0x000fea0003800000 */
.L_x_10205:
        /* <DEDUP_REMOVED lines=19> */
[----:B0-----:R-:W3:Y:S01]  /*117f0*/  LDL R9, [R1+0x8] ;  /* 0x0000080001097983 */ /* 0x001ee20000100800 */
[----:B-1----:R-:W-:-:S13]  /*11800*/  ISETP.NE.AND P0, PT, R5, 0x1, PT ;  /* 0x000000010500780c */ /* 0x002fda0003f05270 */
        /* <DEDUP_REMOVED lines=14> */
.L_x_10223:
        /* <DEDUP_REMOVED lines=8> */
.L_x_10314:
[----:B------:R-:W-:Y:S05]  /*11970*/  BSYNC B2 ;  /* 0x0000000000027941 */ /* 0x000fea0003800000 */
.L_x_10224:
        /* <DEDUP_REMOVED lines=9> */
.L_x_10227:
[----:B------:R-:W-:Y:S05]  /*11a10*/  BSYNC B2 ;  /* 0x0000000000027941 */ /* 0x000fea0003800000 */
.L_x_10226:
        /* <DEDUP_REMOVED lines=12> */
.L_x_10228:
        /* <DEDUP_REMOVED lines=13> */
.L_x_10315:
[----:B------:R-:W-:Y:S05]  /*11bb0*/  BSYNC B2 ;  /* 0x0000000000027941 */ /* 0x000fea0003800000 */
.L_x_10229:
        /* <DEDUP_REMOVED lines=11> */
.L_x_10232:
[----:B------:R-:W-:Y:S05]  /*11c70*/  BSYNC B2 ;  /* 0x0000000000027941 */ /* 0x000fea0003800000 */
.L_x_10231:
        /* <DEDUP_REMOVED lines=9> */
.L_x_10233:
        /* <DEDUP_REMOVED lines=15> */
.L_x_10234:
        /* <DEDUP_REMOVED lines=15> */
.L_x_10235:
        /* <DEDUP_REMOVED lines=15> */
.L_x_10236:
        /* <DEDUP_REMOVED lines=10> */
.L_x_10222:
[----:B------:R-:W-:Y:S05]  /*12080*/  BSYNC B1 ;  /* 0x0000000000017941 */ /* 0x000fea0003800000 */
.L_x_10221:
[----:B------:R-:W2:Y:S01]  /*12090*/  LDL R5, [R1+0x24] ;  /* 0x0000240001057983 */ /* 0x000ea20000100800 */
[----:B------:R-:W-:Y:S01]  /*120a0*/  VIADD R0, R0, 0xfffffffe ;  /* 0xfffffffe00007836 */ /* 0x000fe20000000000 */
[----:B--2---:R-:W-:-:S13]  /*120b0*/  ISETP.GT.AND P0, PT, R6, R5, PT ;  /* 0x000000050600720c */ /* 0x004fda0003f04270 */
[----:B------:R-:W-:Y:S05]  /*120c0*/  @P0 BRA `(.L_x_10237) ;  /* 0xffffffec00080947 */ /* 0x000fea000383ffff */
.L_x_10186:
[----:B------:R-:W-:Y:S05]  /*120d0*/  BSYNC B0 ;  /* 0x0000000000007941 */ /* 0x000fea0003800000 */
.L_x_10185:
[----:B------:R-:W1:Y:S02]  /*120e0*/  S2R R2, SR_TID.X ;  /* 0x0000000000027919 */ /* 0x000e640000002100 */
[----:B-1----:R-:W-:Y:S02]  /*120f0*/  LOP3.LUT R3, R2, 0x7f, RZ, 0xc0, !PT ;  /* 0x0000007f02037812 */ /* 0x002fe400078ec0ff */
[----:B------:R-:W3:Y:S01]  /*12100*/  LDL.LU R2, [R1+0x18] ;  /* 0x0000180001027983 */ /* 0x000ee20000300800 */
[----:B------:R-:W-:Y:S01]  /*12110*/  VIADD R19, R19, 0x1 ;  /* 0x0000000113137836 */ /* 0x000fe20000000000 */
[----:B------:R-:W-:Y:S01]  /*12120*/  ISETP.NE.AND P1, PT, R3, RZ, PT ;  /* 0x000000ff0300720c */ /* 0x000fe20003f25270 */
[----:B------:R-:W-:Y:S03]  /*12130*/  BSSY B0, `(.L_x_10238) ;  /* 0x0000013000007945 */ /* 0x000fe60003800000 */
[----:B------:R-:W-:-:S04]  /*12140*/  ISETP.NE.AND P0, PT, R19, 0x2, PT ;  /* 0x000000021300780c */ /* 0x000fc80003f05270 */
[----:B------:R-:W-:-:S04]  /*12150*/  SEL R0, RZ, 0x1, P0 ;  /* 0x00000001ff007807 */ /* 0x000fc80000000000 */
[----:B---3--:R-:W-:-:S05]  /*12160*/  LOP3.LUT R2, R2, R0, RZ, 0x3c, !PT ;  /* 0x0000000002027212 */ /* 0x008fca00078e3cff */
[----:B------:R1:W-:Y:S01]  /*12170*/  STL [R1+0x18], R2 ;  /* 0x0000180201007387 */ /* 0x0003e20000100800 */
[----:B------:R-:W-:Y:S05]  /*12180*/  @P1 BRA `(.L_x_10239) ;  /* 0x0000000000341947 */ /* 0x000fea0003800000 */
[----:B------:R-:W3:Y:S01]  /*12190*/  S2R R3, SR_LANEID ;  /* 0x0000000000037919 */ /* 0x000ee20000000000 */
[----:B------:R-:W-:Y:S02]  /*121a0*/  VOTEU.ANY UR4, UPT, PT ;  /* 0x0000000000047886 */ /* 0x000fe400038e0100 */
[----:B------:R-:W3:Y:S08]  /*121b0*/  FLO.U32 R0, UR4 ;  /* 0x0000000400007d00 */ /* 0x000ef000080e0000 */
[----:B------:R-:W4:Y:S01]  /*121c0*/  POPC R5, UR4 ;  /* 0x0000000400057d09 */ /* 0x000f220008000000 */
[----:B---3--:R-:W-:-:S02]  /*121d0*/  ISETP.EQ.U32.AND P1, PT, R0, R3, PT ;  /* 0x000000030000720c */ /* 0x008fc40003f22070 */
[----:B-1----:R-:W4:Y:S11]  /*121e0*/  LDC.64 R2, c[0x0][0xd60] ;  /* 0x00035800ff027b82 */ /* 0x002f360000000a00 */
[----:B----4-:R-:W3:Y:S01]  /*121f0*/  @P1 ATOMG.E.ADD.STRONG.GPU PT, R3, desc[UR38][R2.64], R5 ;  /* 0x00000005020319a8 */ /* 0x010ee200081ee1e6 */
[----:B------:R-:W1:Y:S02]  /*12200*/  S2R R4, SR_LTMASK ;  /* 0x0000000000047919 */ /* 0x000e640000003900 */
[----:B-1----:R-:W-:-:S04]  /*12210*/  LOP3.LUT R4, R4, UR4, RZ, 0xc0, !PT ;  /* 0x0000000404047c12 */ /* 0x002fc8000f8ec0ff */
[----:B------:R-:W1:Y:S01]  /*12220*/  POPC R7, R4 ;  /* 0x0000000400077309 */ /* 0x000e620000000000 */
[----:B---3--:R-:W1:Y:S02]  /*12230*/  SHFL.IDX PT, R0, R3, R0, 0x1f ;  /* 0x00001f0003007589 */ /* 0x008e6400000e0000 */
[----:B-1----:R-:W-:-:S05]  /*12240*/  IADD3 R0, R0, UR40, R7 ;  /* 0x0000002800007c10 */ /* 0x002fca000fffe007 */
[----:B------:R3:W-:Y:S02]  /*12250*/  STL [R1], R0 ;  /* 0x0000000001007387 */ /* 0x0007e40000100800 */
.L_x_10239:
[----:B------:R-:W-:Y:S05]  /*12260*/  BSYNC B0 ;  /* 0x0000000000007941 */ /* 0x000fea0003800000 */
.L_x_10238:
[----:B------:R-:W-:-:S07]  /*12270*/  SEL R19, R19, RZ, P0 ;  /* 0x000000ff13137207 */ /* 0x000fce0000000000 */
.L_x_10151:
[----:B------:R-:W-:Y:S05]  /*12280*/  BSYNC B7 ;  /* 0x0000000000077941 */ /* 0x000fea0003800000 */
.L_x_10149:
[----:B---34-:R-:W3:Y:S02]  /*12290*/  LDL R0, [R1+0x14] ;  /* 0x0000140001007983 */ /* 0x018ee40000100800 */
        /* <DEDUP_REMOVED lines=13> */
.L_x_10240:
[----:B------:R-:W3:Y:S01]  /*12370*/  S2R R0, SR_TID.X ;  /* 0x0000000000007919 */ /* 0x000ee20000002100 */
[----:B------:R-:W-:Y:S01]  /*12380*/  UMOV UR4, 0xffffffff ;  /* 0xffffffff00047882 */ /* 0x000fe20000000000 */
[----:B---3--:R-:W-:-:S04]  /*12390*/  LOP3.LUT R16, R0, 0x1f, RZ, 0xc0, !PT ;  /* 0x0000001f00107812 */ /* 0x008fc800078ec0ff */
[----:B------:R-:W-:Y:S01]  /*123a0*/  ISETP.NE.AND P0, PT, R16, 0x1f, PT ;  /* 0x0000001f1000780c */ /* 0x000fe20003f05270 */
[----:B------:R-:W-:-:S12]  /*123b0*/  BRA.DIV UR4, `(.L_x_10242) ;  /* 0x0000002e04c47947 */ /* 0x000fd8000b800000 */
[----:B------:R-:W1:Y:S01]  /*123c0*/  LDL.LU R3, [R1] ;  /* 0x0000000001037983 */ /* 0x000e620000300800 */
[----:B------:R-:W-:-:S03]  /*123d0*/  ULDC UR4, c[0x0][0xd3c] ;  /* 0x00034f0000047ab9 */ /* 0x000fc60000000800 */
[----:B------:R-:W3:Y:S01]  /*123e0*/  LDL R4, [R1+0xc] ;  /* 0x00000c0001047983 */ /* 0x000ee20000100800 */
[----:B-1----:R-:W-:Y:S02]  /*123f0*/  IMAD.MOV.U32 R10, RZ, RZ, R3 ;  /* 0x000000ffff0a7224 */ /* 0x002fe400078e0003 */
[----:B---3--:R-:W-:-:S05]  /*12400*/  IMAD.IADD R0, R4, 0x1, R16 ;  /* 0x0000000104007824 */ /* 0x008fca00078e0210 */
[----:B------:R-:W-:-:S13]  /*12410*/  ISETP.GE.OR P1, PT, R0, UR4, !P0 ;  /* 0x0000000400007c0c */ /* 0x000fda000c726670 */
[----:B------:R-:W1:Y:S08]  /*12420*/  @!P1 LDC.64 R2, c[0x0][0xd80] ;  /* 0x00036000ff029b82 */ /* 0x000e700000000a00 */
[----:B------:R-:W3:Y:S01]  /*12430*/  @!P1 LDC.64 R4, c[0x0][0xd78] ;  /* 0x00035e00ff049b82 */ /* 0x000ee20000000a00 */
[----:B-1----:R-:W-:-:S05]  /*12440*/  @!P1 IMAD.WIDE R2, R0, 0x4, R2 ;  /* 0x0000000400029825 */ /* 0x002fca00078e0202 */
[----:B--2---:R3:W2:Y:S02]  /*12450*/  @!P1 LDG.E R6, desc[UR38][R2.64] ;  /* 0x0000002602069981 */ /* 0x0046a4000c1e1900 */
[----:B---3--:R-:W-:-:S06]  /*12460*/  @!P1 IMAD.WIDE R2, R0, 0x4, R4 ;  /* 0x0000000400029825 */ /* 0x008fcc00078e0204 */
        /* <DEDUP_REMOVED lines=30> */
.L_x_10325:
[----:B------:R-:W-:Y:S02]  /*12650*/  ULDC UR4, c[0x0][0xd38] ;  /* 0x00034e0000047ab9 */ /* 0x000fe40000000800 */
[----:B------:R-:W-:-:S04]  /*12660*/  IMAD.U32 R3, RZ, RZ, UR4 ;  /* 0x00000004ff037e24 */ /* 0x000fc8000f8e00ff */
[----:B-1----:R-:W-:-:S04]  /*12670*/  IMAD R9, R9, R3, RZ ;  /* 0x0000000309097224 */ /* 0x002fc800078e02ff */
[----:B------:R-:W-:-:S05]  /*12680*/  IMAD.IADD R4, R7, 0x1, R9 ;  /* 0x0000000107047824 */ /* 0x000fca00078e0209 */
[----:B------:R-:W-:-:S13]  /*12690*/  ISETP.GT.AND P6, PT, R4, R0, PT ;  /* 0x000000000400720c */ /* 0x000fda0003fc4270 */
[----:B------:R-:W-:Y:S05]  /*126a0*/  @P6 BRA `(.L_x_10243) ;  /* 0x0000000000ac6947 */ /* 0x000fea0003800000 */
.L_x_10246:
        /* <DEDUP_REMOVED lines=37> */
.L_x_10333:
[----:B------:R-:W-:Y:S02]  /*12900*/  ULDC UR4, c[0x0][0xd38] ;  /* 0x00034e0000047ab9 */ /* 0x000fe40000000800 */
[----:B------:R-:W-:-:S04]  /*12910*/  IMAD.U32 R3, RZ, RZ, UR4 ;  /* 0x00000004ff037e24 */ /* 0x000fc8000f8e00ff */
[----:B-1----:R-:W-:-:S04]  /*12920*/  IMAD R9, R9, R3, RZ ;  /* 0x0000000309097224 */ /* 0x002fc800078e02ff */
[----:B------:R-:W-:-:S05]  /*12930*/  IMAD.IADD R4, R9, 0x1, R4 ;  /* 0x0000000109047824 */ /* 0x000fca00078e0204 */
[----:B------:R-:W-:-:S13]  /*12940*/  ISETP.GT.AND P6, PT, R4, R0, PT ;  /* 0x000000000400720c */ /* 0x000fda0003fc4270 */
[----:B------:R-:W-:Y:S05]  /*12950*/  @!P6 BRA `(.L_x_10246) ;  /* 0xfffffffc0054e947 */ /* 0x000fea000383ffff */
.L_x_10243:
        /* <DEDUP_REMOVED lines=9> */
.L_x_10338:
[----:B------:R-:W-:-:S13]  /*129f0*/  ISETP.NE.AND P0, PT, R7, RZ, PT ;  /* 0x000000ff0700720c */ /* 0x000fda0003f05270 */
[----:B------:R-:W-:Y:S05]  /*12a00*/  @!P0 BRA `(.L_x_10248) ;  /* 0x0000000000148947 */ /* 0x000fea0003800000 */
[----:B------:R-:W-:Y:S01]  /*12a10*/  UMOV UR4, 0xffffffff ;  /* 0xffffffff00047882 */ /* 0x000fe20000000000 */
[----:B------:R-:W-:Y:S02]  /*12a20*/  VIADD R12, R4, 0xffffffff ;  /* 0xffffffff040c7836 */ /* 0x000fe40000000000 */
[----:B------:R-:W-:Y:S05]  /*12a30*/  BRA.DIV UR4, `(.L_x_10249) ;  /* 0x0000003204b87947 */ /* 0x000fea000b800000 */
[----:B0-----:R0:W4:Y:S02]  /*12a40*/  SHFL.IDX PT, R2, R2, R12, 0x1f ;  /* 0x00001f0c02027589 */ /* 0x00112400000e0000 */
.L_x_10341:
[----:B----4-:R-:W-:-:S07]  /*12a50*/  IMAD.MOV.U32 R8, RZ, RZ, R2 ;  /* 0x000000ffff087224 */ /* 0x010fce00078e0002 */
.L_x_10248:
[----:B------:R-:W4:Y:S01]  /*12a60*/  LDL.LU R10, [R1+0xc] ;  /* 0x00000c00010a7983 */ /* 0x000f220000300800 */
[----:B--2---:R-:W-:Y:S01]  /*12a70*/  IABS R7, R5 ;  /* 0x0000000500077213 */ /* 0x004fe20000000000 */
[----:B------:R-:W-:-:S03]  /*12a80*/  IMAD R9, R8, R3, R9 ;  /* 0x0000000308097224 */ /* 0x000fc600078e0209 */
[----:B0-----:R-:W0:Y:S01]  /*12a90*/  I2F.RP R2, R7 ;  /* 0x0000000700027306 */ /* 0x001e220000209400 */
        /* <DEDUP_REMOVED lines=59> */
.L_x_10244:
        /* <DEDUP_REMOVED lines=10> */
.L_x_10250:
[----:B-1----:R-:W2:Y:S04]  /*12ef0*/  LDL R2, [R1+0xc] ;  /* 0x00000c0001027983 */ /* 0x002ea80000100800 */
[----:B------:R-:W3:Y:S04]  /*12f00*/  LDL R3, [R1+0x8] ;  /* 0x0000080001037983 */ /* 0x000ee80000100800 */
[----:B0-----:R-:W4:Y:S04]  /*12f10*/  LDL R4, [R1] ;  /* 0x0000000001047983 */ /* 0x001f280000100800 */
[----:B------:R-:W4:Y:S01]  /*12f20*/  LDL R5, [R1+0x4] ;  /* 0x0000040001057983 */ /* 0x000f220000100800 */
        /* <DEDUP_REMOVED lines=12> */
.L_x_10241:
[----:B------:R-:W4:Y:S01]  /*12ff0*/  LDL R0, [R1+0xc] ;  /* 0x00000c0001007983 */ /* 0x000f220000100800 */
[----:B------:R-:W-:Y:S02]  /*13000*/  ULDC UR4, c[0x0][0xd3c] ;  /* 0x00034f0000047ab9 */ /* 0x000fe40000000800 */
[----:B----4-:R-:W-:-:S13]  /*13010*/  ISETP.GE.AND P0, PT, R0, UR4, PT ;  /* 0x0000000400007c0c */ /* 0x010fda000bf06270 */
[----:B------:R-:W-:Y:S05]  /*13020*/  @!P0 BRA `(.L_x_10251) ;  /* 0xffffff9c00ec8947 */ /* 0x000fea000383ffff */
[----:B------:R-:W-:Y:S05]  /*13030*/  BSYNC B8 ;  /* 0x0000000000087941 */ /* 0x000fea0003800000 */
.L_x_10143:
        /* <DEDUP_REMOVED lines=12> */
.L_x_10342:
[----:B------:R-:W-:Y:S05]  /*13100*/  BSYNC B0 ;  /* 0x0000000000007941 */ /* 0x000fea0003800000 */
.L_x_10252:
[----:B------:R-:W-:-:S03]  /*13110*/  UMOV UR4, 0xffffffff ;  /* 0xffffffff00047882 */ /* 0x000fc60000000000 */
[----:B------:R-:W-:Y:S05]  /*13120*/  BRA.DIV UR4, `(.L_x_10254) ;  /* 0x0000002e04387947 */ /* 0x000fea000b800000 */
[----:B------:R-:W1:Y:S02]  /*13130*/  S2R R2, SR_TID.X ;  /* 0x0000000000027919 */ /* 0x000e640000002100 */
[----:B-1----:R-:W-:-:S04]  /*13140*/  SHF.R.U32.HI R2, RZ, 0x5, R2 ;  /* 0x00000005ff027819 */ /* 0x002fc80000011602 */
[----:B------:R-:W-:-:S05]  /*13150*/  LOP3.LUT R2, R2, 0x3, RZ, 0xc0, !PT ;  /* 0x0000000302027812 */ /* 0x000fca00078ec0ff */
[----:B------:R1:W2:Y:S02]  /*13160*/  SHFL.IDX PT, R14, R2, RZ, 0x1f ;  /* 0x00001fff020e7589 */ /* 0x0002a400000e0000 */
.L_x_10345:
[----:B--2---:R-:W-:Y:S01]  /*13170*/  ISETP.NE.AND P0, PT, R14, RZ, PT ;  /* 0x000000ff0e00720c */ /* 0x004fe20003f05270 */
[----:B------:R-:W-:-:S12]  /*13180*/  BSSY B0, `(.L_x_10255) ;  /* 0x0000025000007945 */ /* 0x000fd80003800000 */
[----:B------:R-:W-:Y:S05]  /*13190*/  @P0 BRA `(.L_x_10256) ;  /* 0x00000000008c0947 */ /* 0x000fea0003800000 */
[----:B------:R-:W-:-:S03]  /*131a0*/  UMOV UR4, 0xffffffff ;  /* 0xffffffff00047882 */ /* 0x000fc60000000000 */
[----:B------:R-:W-:Y:S05]  /*131b0*/  BRA.DIV UR4, `(.L_x_10257) ;  /* 0x0000002e04487947 */ /* 0x000fea000b800000 */
[----:B------:R-:W-:-:S13]  /*131c0*/  ELECT P6, URZ, PT ;  /* 0x00000000003f782f */ /* 0x000fda00038c0000 */
.L_x_10348:
[----:B------:R-:W-:Y:S05]  /*131d0*/  @!P6 BRA `(.L_x_10256) ;  /* 0x00000000007ce947 */ /* 0x000fea0003800000 */
[----:B-1----:R-:W2:Y:S02]  /*131e0*/  LDL.LU R2, [R1+0x84] ;  /* 0x0000840001027983 */ /* 0x002ea40000300800 */
[----:B--2---:R-:W-:-:S04]  /*131f0*/  LOP3.LUT R2, R2, 0x2, RZ, 0xfc, !PT ;  /* 0x0000000202027812 */ /* 0x004fc800078efcff */
[----:B------:R-:W-:-:S13]  /*13200*/  ISETP.NE.AND P2, PT, R2, 0x3, PT ;  /* 0x000000030200780c */ /* 0x000fda0003f45270 */
[----:B------:R-:W-:Y:S05]  /*13210*/  @!P2 BRA `(.L_x_10258) ;  /* 0x000000000004a947 */ /* 0x000fea0003800000 */
[----:B------:R-:W-:Y:S01]  /*13220*/  BPT.TRAP 0x1 ;  /* 0x000000040000795c */ /* 0x000fe20000300000 */
.L_x_10258:
        /* <DEDUP_REMOVED lines=13> */
.L_x_10349:
[----:B------:R-:W1:Y:S02]  /*13300*/  SYNCS.PHASECHK.TRANS64.TRYWAIT P0, [R7+URZ], R2 ;  /* 0x00000002070075a7 */ /* 0x000e64000800017f */
[----:B-1----:R-:W-:Y:S05]  /*13310*/  @!P0 BRA `(.L_x_10260) ;  /* 0x0000002c00248947 */ /* 0x002fea0003800000 */
.L_x_10350:
[----:B------:R-:W-:Y:S05]  /*13320*/  @!P2 BRA `(.L_x_10261) ;  /* 0x000000000004a947 */ /* 0x000fea0003800000 */
[----:B------:R-:W-:Y:S01]  /*13330*/  BPT.TRAP 0x1 ;  /* 0x000000040000795c */ /* 0x000fe20000300000 */
.L_x_10261:
[----:B------:R-:W-:-:S04]  /*13340*/  VIADD R0, R0, 0x32460 ;  /* 0x0003246000007836 */ /* 0x000fc80000000000 */
[----:B------:R-:W-:-:S04]  /*13350*/  IMAD R4, R19, 0x8, R0 ;  /* 0x0000000813047824 */ /* 0x000fc800078e0200 */
[----:B------:R-:W2:Y:S02]  /*13360*/  SYNCS.PHASECHK.TRANS64.TRYWAIT P0, [R4+URZ], R5 ;  /* 0x00000005040075a7 */ /* 0x000ea4000800017f */
[----:B--2---:R-:W-:Y:S05]  /*13370*/  @!P0 BRA `(.L_x_10262) ;  /* 0x0000002c00208947 */ /* 0x004fea0003800000 */
.L_x_10351:
[----:B------:R-:W-:-:S07]  /*13380*/  IMAD R3, R3, 0x8, R0 ;  /* 0x0000000803037824 */ /* 0x000fce00078e0200 */
.L_x_10263:
[----:B---3--:R3:W4:Y:S02]  /*13390*/  SYNCS.PHASECHK.TRANS64.TRYWAIT P0, [R3+URZ], R2 ;  /* 0x00000002030075a7 */ /* 0x008724000800017f */
[----:B----4-:R-:W-:Y:S05]  /*133a0*/  @!P0 NANOSLEEP.SYNCS 0x989680 ;  /* 0x009896800000895d */ /* 0x010fea0003900000 */
[----:B------:R-:W4:Y:S02]  /*133b0*/  @!P0 SYNCS.PHASECHK.TRANS64 P0, [R3+URZ], R2 ;  /* 0x00000002030085a7 */ /* 0x000f24000800007f */
[----:B----4-:R-:W-:Y:S05]  /*133c0*/  @!P0 BRA `(.L_x_10263) ;  /* 0xfffffffc00f08947 */ /* 0x010fea000383ffff */
.L_x_10256:
[----:B------:R-:W-:Y:S05]  /*133d0*/  BSYNC B0 ;  /* 0x0000000000007941 */ /* 0x000fea0003800000 */
.L_x_10255:
[----:B------:R-:W-:Y:S05]  /*133e0*/  EXIT ;  /* 0x000000000000794d */ /* 0x000fea0003800000 */
.L_x_10093:
[----:B-1----:R1:W2:Y:S02]  /*133f0*/  SYNCS.PHASECHK.TRANS64.TRYWAIT P0, [R7+URZ+0x32400], R4 ;  /* 0x03240004070075a7 */ /* 0x0022a4000800017f */
[----:B--2---:R-:W-:Y:S05]  /*13400*/  @!P0 NANOSLEEP.SYNCS 0x989680 ;  /* 0x009896800000895d */ /* 0x004fea0003900000 */
[----:B------:R-:W2:Y:S02]  /*13410*/  @!P0 SYNCS.PHASECHK.TRANS64 P0, [R7+URZ+0x32400], R4 ;  /* 0x03240004070085a7 */ /* 0x000ea4000800007f */
[----:B--2---:R-:W-:Y:S05]  /*13420*/  @!P0 BRA `(.L_x_10093) ;  /* 0xfffffffc00f08947 */ /* 0x004fea000383ffff */
[----:B------:R-:W-:Y:S05]  /*13430*/  BRA `(.L_x_10264) ;  /* 0xfffffee8006c7947 */ /* 0x000fea000383ffff */
.L_x_10097:
[----:B----4-:R4:W0:Y:S02]  /*13440*/  SYNCS.PHASECHK.TRANS64.TRYWAIT P1, [R0+URZ+0x32430], R5 ;  /* 0x03243005000075a7 */ /* 0x010824000802017f */
[----:B0-----:R-:W-:Y:S05]  /*13450*/  @!P1 NANOSLEEP.SYNCS 0x989680 ;  /* 0x009896800000995d */ /* 0x001fea0003900000 */
[----:B------:R-:W0:Y:S02]  /*13460*/  @!P1 SYNCS.PHASECHK.TRANS64 P1, [R0+URZ+0x32430], R5 ;  /* 0x03243005000095a7 */ /* 0x000e24000802007f */
[----:B0-----:R-:W-:Y:S05]  /*13470*/  @!P1 BRA `(.L_x_10097) ;  /* 0xfffffffc00f09947 */ /* 0x001fea000383ffff */
[----:B------:R-:W-:Y:S05]  /*13480*/  BRA `(.L_x_10096) ;  /* 0xfffffee800947947 */ /* 0x000fea000383ffff */
.L_x_10098:
[----:B------:R0:W0:Y:S02]  /*13490*/  SYNCS.PHASECHK.TRANS64.TRYWAIT P1, [R7+URZ+0x32410], R4 ;  /* 0x03241004070075a7 */ /* 0x000024000802017f */
[----:B0-----:R-:W-:Y:S05]  /*134a0*/  @!P1 NANOSLEEP.SYNCS 0x989680 ;  /* 0x009896800000995d */ /* 0x001fea0003900000 */
[----:B------:R-:W0:Y:S02]  /*134b0*/  @!P1 SYNCS.PHASECHK.TRANS64 P1, [R7+URZ+0x32410], R4 ;  /* 0x03241004070095a7 */ /* 0x000e24000802007f */
[----:B0-----:R-:W-:Y:S05]  /*134c0*/  @!P1 BRA `(.L_x_10098) ;  /* 0xfffffffc00f09947 */ /* 0x001fea000383ffff */
[----:B------:R-:W-:Y:S05]  /*134d0*/  BRA `(.L_x_10265) ;  /* 0xfffffeec004c7947 */ /* 0x000fea000383ffff */
.L_x_10102:
[----:B------:R0:W0:Y:S02]  /*134e0*/  SYNCS.PHASECHK.TRANS64.TRYWAIT P1, [R0+URZ+0x32450], R5 ;  /* 0x03245005000075a7 */ /* 0x000024000802017f */
[----:B0-----:R-:W-:Y:S05]  /*134f0*/  @!P1 NANOSLEEP.SYNCS 0x989680 ;  /* 0x009896800000995d */ /* 0x001fea0003900000 */
[----:B------:R-:W0:Y:S02]  /*13500*/  @!P1 SYNCS.PHASECHK.TRANS64 P1, [R0+URZ+0x32450], R5 ;  /* 0x03245005000095a7 */ /* 0x000e24000802007f */
[----:B0-----:R-:W-:Y:S05]  /*13510*/  @!P1 BRA `(.L_x_10102) ;  /* 0xfffffffc00f09947 */ /* 0x001fea000383ffff */
[----:B------:R-:W-:Y:S05]  /*13520*/  BRA `(.L_x_10101) ;  /* 0xfffffeec00587947 */ /* 0x000fea000383ffff */
.L_x_10107:
[----:B-1----:R-:W-:-:S04]  /*13530*/  IMAD.U32 R21, RZ, RZ, UR5 ;  /* 0x00000005ff157e24 */ /* 0x002fc8000f8e00ff */
[----:B------:R1:W2:Y:S03]  /*13540*/  SYNCS.PHASECHK.TRANS64.TRYWAIT P3, [R21+URZ+0x32430], R20 ;  /* 0x03243014150075a7 */ /* 0x0002a6000806017f */
[----:B--2---:R-:W-:Y:S05]  /*13550*/  @!P3 NANOSLEEP.SYNCS 0x989680 ;  /* 0x009896800000b95d */ /* 0x004fea0003900000 */
[----:B------:R-:W2:Y:S02]  /*13560*/  @!P3 SYNCS.PHASECHK.TRANS64 P3, [R21+URZ+0x32430], R20 ;  /* 0x032430141500b5a7 */ /* 0x000ea4000806007f */
[----:B--2---:R-:W-:Y:S05]  /*13570*/  @!P3 BRA `(.L_x_10107) ;  /* 0xfffffffc00ecb947 */ /* 0x004fea000383ffff */
[----:B------:R-:W-:Y:S05]  /*13580*/  BRA `(.L_x_10106) ;  /* 0xffffff1000e47947 */ /* 0x000fea000383ffff */
.L_x_10111:
[----:B-1----:R-:W-:-:S04]  /*13590*/  IMAD.U32 R21, RZ, RZ, UR5 ;  /* 0x00000005ff157e24 */ /* 0x002fc8000f8e00ff */
[----:B------:R1:W3:Y:S03]  /*135a0*/  SYNCS.PHASECHK.TRANS64.TRYWAIT P3, [R21+URZ+0x32450], R20 ;  /* 0x03245014150075a7 */ /* 0x0002e6000806017f */
[----:B---3--:R-:W-:Y:S05]  /*135b0*/  @!P3 NANOSLEEP.SYNCS 0x989680 ;  /* 0x009896800000b95d */ /* 0x008fea0003900000 */
[----:B------:R-:W3:Y:S02]  /*135c0*/  @!P3 SYNCS.PHASECHK.TRANS64 P3, [R21+URZ+0x32450], R20 ;  /* 0x032450141500b5a7 */ /* 0x000ee4000806007f */
[----:B---3--:R-:W-:Y:S05]  /*135d0*/  @!P3 BRA `(.L_x_10111) ;  /* 0xfffffffc00ecb947 */ /* 0x008fea000383ffff */
[----:B------:R-:W-:Y:S05]  /*135e0*/  BRA `(.L_x_10110) ;  /* 0xffffff1400607947 */ /* 0x000fea000383ffff */
.L_x_10157:
        /* <DEDUP_REMOVED lines=11> */
.L_x_10267:
[----:B------:R-:W-:Y:S05]  /*136a0*/  BSYNC B0 ;  /* 0x0000000000007941 */ /* 0x000fea0003800000 */
.L_x_10266:
[----:B------:R-:W-:Y:S05]  /*136b0*/  BRA `(.L_x_10268) ;  /* 0xffffffa400e87947 */ /* 0x000fea000383ffff */
.L_x_10159:
[----:B------:R-:W-:Y:S01]  /*136c0*/  BSSY B0, `(.L_x_10269) ;  /* 0x0000006000007945 */ /* 0x000fe20003800000 */
[----:B------:R-:W-:-:S07]  /*136d0*/  IMAD.MOV.U32 R15, RZ, RZ, -0x1 ;  /* 0xffffffffff0f7424 */ /* 0x000fce00078e00ff */
[----:B01-3--:R-:W-:Y:S05]  /*136e0*/  WARPSYNC.COLLECTIVE R15, `(.L_x_10270) ;  /* 0x000000000f0c7348 */ /* 0x00bfea0003c00000 */
[----:B------:R-:W-:Y:S02]  /*136f0*/  ELECT P6, UR62, PT ;  /* 0x00000000003e782f */ /* 0x000fe400038c0000 */
[----:B------:R-:W-:Y:S01]  /*13700*/  MOV R14, UR62 ;  /* 0x0000003e000e7c02 */ /* 0x000fe20008000f00 */
[----:B01-3--:R-:W-:Y:S10]  /*13710*/  ENDCOLLECTIVE ;  /* 0x000000000000791b */ /* 0x00bff40003800000 */
.L_x_10270:
[----:B------:R-:W-:Y:S05]  /*13720*/  BSYNC B0 ;  /* 0x0000000000007941 */ /* 0x000fea0003800000 */
.L_x_10269:
[----:B------:R-:W-:Y:S05]  /*13730*/  BRA `(.L_x_10271) ;  /* 0xffffffa400f47947 */ /* 0x000fea000383ffff */
.L_x_10161:
[----:B--2---:R2:W3:Y:S02]  /*13740*/  SYNCS.PHASECHK.TRANS64.TRYWAIT P0, [R0+URZ+0x32440], R2 ;  /* 0x03244002000075a7 */ /* 0x0044e4000800017f */
[----:B---3--:R-:W-:Y:S05]  /*13750*/  @!P0 NANOSLEEP.SYNCS 0x989680 ;  /* 0x009896800000895d */ /* 0x008fea0003900000 */
[----:B------:R-:W3:Y:S02]  /*13760*/  @!P0 SYNCS.PHASECHK.TRANS64 P0, [R0+URZ+0x32440], R2 ;  /* 0x03244002000085a7 */ /* 0x000ee4000800007f */
[----:B---3--:R-:W-:Y:S05]  /*13770*/  @!P0 BRA `(.L_x_10161) ;  /* 0xfffffffc00f08947 */ /* 0x008fea000383ffff */
[----:B------:R-:W-:Y:S05]  /*13780*/  BRA `(.L_x_10272) ;  /* 0xffffffa800547947 */ /* 0x000fea000383ffff */
.L_x_10165:
        /* <DEDUP_REMOVED lines=9> */
.L_x_10273:
[----:B------:R-:W-:Y:S02]  /*13820*/  IMAD.MOV.U32 R13, RZ, RZ, R3 ;  /* 0x000000ffff0d7224 */ /* 0x000fe400078e0003 */
[----:B------:R-:W-:Y:S01]  /*13830*/  IMAD.MOV.U32 R4, RZ, RZ, R14 ;  /* 0x000000ffff047224 */ /* 0x000fe200078e000e */
[----:B------:R-:W-:-:S07]  /*13840*/  LOP3.LUT R7, R7, 0x7f, RZ, 0xc0, !PT ;  /* 0x0000007f07077812 */ /* 0x000fce00078ec0ff */
[----:B------:R-:W-:Y:S05]  /*13850*/  WARPSYNC.COLLECTIVE R15, `(.L_x_10274) ;  /* 0x000000000f087348 */ /* 0x000fea0003c00000 */
[----:B------:R0:W1:Y:S02]  /*13860*/  SHFL.IDX P6, R14, R13, R12, R11 ;  /* 0x0000000c0d0e7389 */ /* 0x00006400000c000b */
[----:B01----:R-:W-:Y:S01]  /*13870*/  ENDCOLLECTIVE ;  /* 0x000000000000791b */ /* 0x003fe20003800000 */
.L_x_10274:
[----:B------:R-:W-:Y:S01]  /*13880*/  SHF.R.U32.HI R7, RZ, 0x3, R7 ;  /* 0x00000003ff077819 */ /* 0x000fe20000011607 */
[----:B------:R-:W-:Y:S02]  /*13890*/  IMAD.MOV.U32 R13, RZ, RZ, R0 ;  /* 0x000000ffff0d7224 */ /* 0x000fe400078e0000 */
[----:B------:R-:W-:Y:S02]  /*138a0*/  IMAD.MOV.U32 R12, RZ, RZ, 0x1 ;  /* 0x00000001ff0c7424 */ /* 0x000fe400078e00ff */
[----:B------:R-:W-:-:S07]  /*138b0*/  IMAD.MOV.U32 R5, RZ, RZ, R14 ;  /* 0x000000ffff057224 */ /* 0x000fce00078e000e */
[----:B------:R-:W-:Y:S05]  /*138c0*/  WARPSYNC.COLLECTIVE R15, `(.L_x_10275) ;  /* 0x000000000f087348 */ /* 0x000fea0003c00000 */
[----:B------:R0:W1:Y:S02]  /*138d0*/  SHFL.IDX P6, R14, R13, R12, R11 ;  /* 0x0000000c0d0e7389 */ /* 0x00006400000c000b */
[----:B01----:R-:W-:Y:S01]  /*138e0*/  ENDCOLLECTIVE ;  /* 0x000000000000791b */ /* 0x003fe20003800000 */
.L_x_10275:
[----:B------:R-:W-:Y:S02]  /*138f0*/  IMAD.MOV.U32 R13, RZ, RZ, R3 ;  /* 0x000000ffff0d7224 */ /* 0x000fe400078e0003 */
[----:B------:R-:W-:Y:S02]  /*13900*/  IMAD R2, R2, R8, RZ ;  /* 0x0000000802027224 */ /* 0x000fe400078e02ff */
[----:B------:R-:W-:Y:S02]  /*13910*/  IMAD.IADD R8, R7, 0x1, R6 ;  /* 0x0000000107087824 */ /* 0x000fe400078e0206 */
[----:B------:R-:W-:-:S07]  /*13920*/  IMAD.MOV.U32 R7, RZ, RZ, R14 ;  /* 0x000000ffff077224 */ /* 0x000fce00078e000e */
[----:B------:R-:W-:Y:S05]  /*13930*/  WARPSYNC.COLLECTIVE R15, `(.L_x_10276) ;  /* 0x000000000f087348 */ /* 0x000fea0003c00000 */
[----:B------:R0:W1:Y:S02]  /*13940*/  SHFL.IDX P6, R14, R13, R12, R11 ;  /* 0x0000000c0d0e7389 */ /* 0x00006400000c000b */
[----:B01----:R-:W-:Y:S01]  /*13950*/  ENDCOLLECTIVE ;  /* 0x000000000000791b */ /* 0x003fe20003800000 */
.L_x_10276:
[----:B------:R-:W-:Y:S01]  /*13960*/  ISETP.GE.AND P1, PT, R8, R2, PT ;  /* 0x000000020800720c */ /* 0x000fe20003f26270 */
[----:B------:R0:W-:-:S12]  /*13970*/  STL [R1+0x4], R8 ;  /* 0x0000040801007387 */ /* 0x0001d80000100800 */
[----:B------:R-:W-:Y:S01]  /*13980*/  @!P1 LEA R5, P3, R10, R5, 0x1 ;  /* 0x000000050a059211 */ /* 0x000fe200078608ff */
[----:B------:R-:W-:Y:S02]  /*13990*/  IMAD.MOV.U32 R13, RZ, RZ, R0 ;  /* 0x000000ffff0d7224 */ /* 0x000fe400078e0000 */
[----:B------:R-:W-:Y:S02]  /*139a0*/  IMAD.MOV.U32 R12, RZ, RZ, 0x2 ;  /* 0x00000002ff0c7424 */ /* 0x000fe400078e00ff */
[----:B------:R-:W-:-:S05]  /*139b0*/  @!P1 IMAD.X R4, RZ, RZ, R4, P3 ;  /* 0x000000ffff049224 */ /* 0x000fca00018e0604 */
[----:B------:R-:W-:Y:S01]  /*139c0*/  @!P1 LOP3.LUT R5, R5, R4, RZ, 0x3c, !PT ;  /* 0x0000000405059212 */ /* 0x000fe200078e3cff */
[----:B0-----:R-:W-:-:S07]  /*139d0*/  IMAD.MOV.U32 R6, RZ, RZ, R14 ;  /* 0x000000ffff067224 */ /* 0x001fce00078e000e */
[----:B------:R-:W-:Y:S05]  /*139e0*/  WARPSYNC.COLLECTIVE R15, `(.L_x_10277) ;  /* 0x000000000f087348 */ /* 0x000fea0003c00000 */
[----:B------:R0:W1:Y:S02]  /*139f0*/  SHFL.IDX P6, R14, R13, R12, R11 ;  /* 0x0000000c0d0e7389 */ /* 0x00006400000c000b */
[----:B01----:R-:W-:Y:S01]  /*13a00*/  ENDCOLLECTIVE ;  /* 0x000000000000791b */ /* 0x003fe20003800000 */
.L_x_10277:
[----:B------:R-:W-:-:S04]  /*13a10*/  @!P1 LOP3.LUT R4, R5, R4, RZ, 0x3c, !PT ;  /* 0x0000000405049212 */ /* 0x000fc800078e3cff */
[----:B------:R-:W-:-:S05]  /*13a20*/  @!P1 LOP3.LUT R5, R5, R4, RZ, 0x3c, !PT ;  /* 0x0000000405059212 */ /* 0x000fca00078e3cff */
[----:B------:R-:W-:Y:S01]  /*13a30*/  @!PT LDS RZ, [RZ] ;  /* 0x00000000fffff984 */ /* 0x000fe20000000800 */
[----:B------:R-:W-:Y:S01]  /*13a40*/  @!PT LDS RZ, [RZ] ;  /* 0x00000000fffff984 */ /* 0x000fe20000000800 */
[----:B------:R-:W-:Y:S01]  /*13a50*/  @!PT LDS RZ, [RZ] ;  /* 0x00000000fffff984 */ /* 0x000fe20000000800 */
[----:B------:R0:W-:Y:S01]  /*13a60*/  @!P1 LDGSTS.E.BYPASS.LTC128B.128 [R9+0x18400], desc[UR38][R4.64], !P0 ;  /* 0x1840000004099fae */ /* 0x0001e2000c101d66 */
[----:B------:R-:W-:Y:S02]  /*13a70*/  IMAD.MOV.U32 R13, RZ, RZ, R3 ;  /* 0x000000ffff0d7224 */ /* 0x000fe400078e0003 */
[----:B0-----:R-:W-:-:S05]  /*13a80*/  VIADD R5, R8, 0x10 ;  /* 0x0000001008057836 */ /* 0x001fca0000000000 */
[----:B------:R-:W-:Y:S01]  /*13a90*/  ISETP.GE.AND P2, PT, R5, R2, PT ;  /* 0x000000020500720c */ /* 0x000fe20003f46270 */
[----:B------:R0:W-:-:S12]  /*13aa0*/  STL [R1+0x44], R5 ;  /* 0x0000440501007387 */ /* 0x0001d80000100800 */
[----:B0-----:R-:W-:Y:S01]  /*13ab0*/  @!P2 LEA R5, P1, R10, R6, 0x1 ;  /* 0x000000060a05a211 */ /* 0x001fe200078208ff */
[----:B------:R-:W-:-:S12]  /*13ac0*/  IMAD.MOV.U32 R6, RZ, RZ, R14 ;  /* 0x000000ffff067224 */ /* 0x000fd800078e000e */
[----:B------:R-:W-:Y:S05]  /*13ad0*/  WARPSYNC.COLLECTIVE R15, `(.L_x_10278) ;  /* 0x000000000f087348 */ /* 0x000fea0003c00000 */
[----:B------:R0:W1:Y:S02]  /*13ae0*/  SHFL.IDX P6, R14, R13, R12, R11 ;  /* 0x0000000c0d0e7389 */ /* 0x00006400000c000b */
[----:B01----:R-:W-:Y:S01]  /*13af0*/  ENDCOLLECTIVE ;  /* 0x000000000000791b */ /* 0x003fe20003800000 */
.L_x_10278:
[----:B------:R-:W-:Y:S02]  /*13b00*/  @!P2 IMAD.X R4, RZ, RZ, R7, P1 ;  /* 0x000000ffff04a224 */ /* 0x000fe400008e0607 */
[----:B------:R-:W-:-:S03]  /*13b10*/  VIADD R7, R8, 0x20 ;  /* 0x0000002008077836 */ /* 0x000fc60000000000 */
[----:B------:R-:W-:Y:S02]  /*13b20*/  @!P2 LOP3.LUT R5, R5, R4, RZ, 0x3c, !PT ;  /* 0x000000040505a212 */ /* 0x000fe400078e3cff */
[----:B------:R-:W-:Y:S01]  /*13b30*/  ISETP.GE.AND P1, PT, R7, R2, PT ;  /* 0x000000020700720c */ /* 0x000fe20003f26270 */
[----:B------:R0:W-:Y:S01]  /*13b40*/  STL [R1+0x50], R7 ;  /* 0x0000500701007387 */ /* 0x0001e20000100800 */
[----:B------:R-:W-:Y:S01]  /*13b50*/  @!P2 LOP3.LUT R4, R5, R4, RZ, 0x3c, !PT ;  /* 0x000000040504a212 */ /* 0x000fe200078e3cff */
[----:B------:R-:W-:-:S03]  /*13b60*/  IMAD.MOV.U32 R13, RZ, RZ, R0 ;  /* 0x000000ffff0d7224 */ /* 0x000fc600078e0000 */
[----:B------:R-:W-:Y:S01]  /*13b70*/  @!P2 LOP3.LUT R5, R5, R4, RZ, 0x3c, !PT ;  /* 0x000000040505a212 */ /* 0x000fe200078e3cff */
[----:B------:R-:W-:-:S04]  /*13b80*/  IMAD.MOV.U32 R12, RZ, RZ, 0x3 ;  /* 0x00000003ff0c7424 */ /* 0x000fc800078e00ff */
[----:B------:R-:W-:Y:S01]  /*13b90*/  @!PT LDS RZ, [RZ] ;  /* 0x00000000fffff984 */ /* 0x000fe20000000800 */
[----:B------:R-:W-:Y:S01]  /*13ba0*/  @!PT LDS RZ, [RZ] ;  /* 0x00000000fffff984 */ /* 0x000fe20000000800 */
[----:B------:R-:W-:Y:S01]  /*13bb0*/  @!PT LDS RZ, [RZ] ;  /* 0x00000000fffff984 */ /* 0x000fe20000000800 */
[----:B------:R1:W-:Y:S01]  /*13bc0*/  @!P2 LDGSTS.E.BYPASS.LTC128B.128 [R9+0x18c00], desc[UR38][R4.64], !P0 ;  /* 0x18c000000409afae */ /* 0x0003e2000c101d66 */
[----:B0-----:R-:W-:-:S05]  /*13bd0*/  VIADD R7, R8, 0x30 ;  /* 0x0000003008077836 */ /* 0x001fca0000000000 */
[----:B------:R0:W-:Y:S01]  /*13be0*/  STL [R1+0x54], R7 ;  /* 0x0000540701007387 */ /* 0x0001e20000100800 */
[----:B-1----:R-:W-:-:S07]  /*13bf0*/  IMAD.MOV.U32 R4, RZ, RZ, R14 ;  /* 0x000000ffff047224 */ /* 0x002fce00078e000e */
[----:B0-----:R-:W-:Y:S05]  /*13c00*/  WARPSYNC.COLLECTIVE R15, `(.L_x_10279) ;  /* 0x000000000f087348 */ /* 0x001fea0003c00000 */
[----:B------:R1:W2:Y:S02]  /*13c10*/  SHFL.IDX P6, R14, R13, R12, R11 ;  /* 0x0000000c0d0e7389 */ /* 0x0002a400000c000b */
[----:B012---:R-:W-:Y:S01]  /*13c20*/  ENDCOLLECTIVE ;  /* 0x000000000000791b */ /* 0x007fe20003800000 */
.L_x_10279:
        /* <DEDUP_REMOVED lines=10> */
.L_x_10280:
[----:B------:R-:W-:Y:S01]  /*13cd0*/  @!PT LDS RZ, [RZ] ;  /* 0x00000000fffff984 */ /* 0x000fe20000000800 */
[----:B------:R-:W-:Y:S01]  /*13ce0*/  @!PT LDS RZ, [RZ] ;  /* 0x00000000fffff984 */ /* 0x000fe20000000800 */
[----:B------:R-:W-:Y:S01]  /*13cf0*/  @!PT LDS RZ, [RZ] ;  /* 0x00000000fffff984 */ /* 0x000fe20000000800 */
[----:B------:R0:W-:Y:S01]  /*13d00*/  @!P1 LDGSTS.E.BYPASS.LTC128B.128 [R9+0x19400], desc[UR38][R4.64], !P0 ;  /* 0x1940000004099fae */ /* 0x0001e2000c101d66 */
[----:B------:R-:W-:Y:S01]  /*13d10*/  ISETP.GE.AND P1, PT, R7, R2, PT ;  /* 0x000000020700720c */ /* 0x000fe20003f26270 */
[----:B------:R-:W-:-:S05]  /*13d20*/  VIADD R7, R8, 0x40 ;  /* 0x0000004008077836 */ /* 0x000fca0000000000 */
[----:B------:R1:W-:Y:S01]  /*13d30*/  STL [R1+0x60], R7 ;  /* 0x0000600701007387 */ /* 0x0003e20000100800 */
[----:B------:R-:W-:Y:S02]  /*13d40*/  IMAD.MOV.U32 R13, RZ, RZ, R0 ;  /* 0x000000ffff0d7224 */ /* 0x000fe400078e0000 */
[----:B------:R-:W-:Y:S02]  /*13d50*/  IMAD.MOV.U32 R12, RZ, RZ, 0x4 ;  /* 0x00000004ff0c7424 */ /* 0x000fe400078e00ff */
[----:B0-----:R-:W-:-:S07]  /*13d60*/  IMAD.MOV.U32 R4, RZ, RZ, R14 ;  /* 0x000000ffff047224 */ /* 0x001fce00078e000e */
[----:B-1----:R-:W-:Y:S05]  /*13d70*/  WARPSYNC.COLLECTIVE R15, `(.L_x_10281) ;  /* 0x000000000f087348 */ /* 0x002fea0003c00000 */
[----:B------:R0:W2:Y:S02]  /*13d80*/  SHFL.IDX P6, R14, R13, R12, R11 ;  /* 0x0000000c0d0e7389 */ /* 0x0000a400000c000b */
[----:B012---:R-:W-:Y:S01]  /*13d90*/  ENDCOLLECTIVE ;  /* 0x000000000000791b */ /* 0x007fe20003800000 */
.L_x_10281:
        /* <DEDUP_REMOVED lines=10> */
.L_x_10282:
        /* <DEDUP_REMOVED lines=13> */
.L_x_10283:
        /* <DEDUP_REMOVED lines=10> */
.L_x_10284:
        /* <DEDUP_REMOVED lines=13> */
.L_x_10285:
        /* <DEDUP_REMOVED lines=10> */
.L_x_10286:
        /* <DEDUP_REMOVED lines=11> */
.L_x_10287:
        /* <DEDUP_REMOVED lines=10> */
.L_x_10288:
[----:B------:R-:W-:Y:S01]  /*14270*/  @!PT LDS RZ, [RZ] ;  /* 0x00000000fffff984 */ /* 0x000fe20000000800 */
[----:B------:R-:W-:Y:S01]  /*14280*/  @!PT LDS RZ, [RZ] ;  /* 0x00000000fffff984 */ /* 0x000fe20000000800 */
[----:B------:R-:W-:Y:S01]  /*14290*/  @!PT LDS RZ, [RZ] ;  /* 0x00000000fffff984 */ /* 0x000fe20000000800 */
[----:B------:R1:W-:Y:S01]  /*142a0*/  @!P1 LDGSTS.E.BYPASS.LTC128B.128 [R9+0x1b400], desc[UR38][R4.64], !P0 ;  /* 0x1b40000004099fae */ /* 0x0003e2000c101d66 */
[----:B------:R-:W-:Y:S01]  /*142b0*/  IMAD.MOV.U32 R3, RZ, RZ, R14 ;  /* 0x000000ffff037224 */ /* 0x000fe200078e000e */
[----:B------:R-:W-:Y:S06]  /*142c0*/  BRA `(.L_x_10289) ;  /* 0xffffffa800d87947 */ /* 0x000fec000383ffff */
.L_x_10169:
[----:B------:R-:W2:Y:S04]  /*142d0*/  LDL.LU R3, [R1+0x38] ;  /* 0x0000380001037983 */ /* 0x000ea80000300800 */
[----:B------:R-:W3:Y:S04]  /*142e0*/  LDL.LU R15, [R1+0x4] ;  /* 0x00000400010f7983 */ /* 0x000ee80000300800 */
[----:B------:R-:W4:Y:S04]  /*142f0*/  LDL.LU R14, [R1+0x44] ;  /* 0x00004400010e7983 */ /* 0x000f280000300800 */
[----:B------:R-:W5:Y:S04]  /*14300*/  LDL.LU R13, [R1+0x50] ;  /* 0x00005000010d7983 */ /* 0x000f680000300800 */
[----:B------:R-:W5:Y:S04]  /*14310*/  LDL.LU R12, [R1+0x54] ;  /* 0x00005400010c7983 */ /* 0x000f680000300800 */
[----:B------:R-:W5:Y:S04]  /*14320*/  LDL.LU R11, [R1+0x60] ;  /* 0x00006000010b7983 */ /* 0x000f680000300800 */
[----:B------:R-:W5:Y:S04]  /*14330*/  LDL.LU R10, [R1+0x64] ;  /* 0x00006400010a7983 */ /* 0x000f680000300800 */
[----:B------:R-:W5:Y:S04]  /*14340*/  LDL.LU R6, [R1+0x68] ;  /* 0x0000680001067983 */ /* 0x000f680000300800 */
[----:B------:R-:W5:Y:S01]  /*14350*/  LDL.LU R9, [R1+0x14] ;  /* 0x0000140001097983 */ /* 0x000f620000300800 */
[----:B------:R-:W-:Y:S01]  /*14360*/  BSSY B0, `(.L_x_10290) ;  /* 0x000001b000007945 */ /* 0x000fe20003800000 */
[----:B--2---:R-:W-:-:S05]  /*14370*/  IMAD R3, R3, R7, RZ ;  /* 0x0000000703037224 */ /* 0x004fca00078e02ff */
[-C--:B---3--:R-:W-:Y:S01]  /*14380*/  ISETP.GE.AND P4, PT, R15, R3.reuse, PT ;  /* 0x000000030f00720c */ /* 0x088fe20003f86270 */
[----:B------:R-:W-:Y:S01]  /*14390*/  IMAD.MOV.U32 R15, RZ, RZ, -0x1 ;  /* 0xffffffffff0f7424 */ /* 0x000fe200078e00ff */
[-C--:B----4-:R-:W-:Y:S02]  /*143a0*/  ISETP.GE.AND P5, PT, R14, R3.reuse, PT ;  /* 0x000000030e00720c */ /* 0x090fe40003fa6270 */
[----:B-----5:R-:W-:Y:S01]  /*143b0*/  ISETP.GE.AND P6, PT, R13, R3, PT ;  /* 0x000000030d00720c */ /* 0x020fe20003fc6270 */
[----:B------:R-:W-:Y:S01]  /*143c0*/  IMAD.MOV.U32 R13, RZ, RZ, R0 ;  /* 0x000000ffff0d7224 */ /* 0x000fe200078e0000 */
[----:B------:R-:W-:-:S07]  /*143d0*/  LOP3.LUT R9, R9, 0xffffffef, RZ, 0xc0, !PT ;  /* 0xffffffef09097812 */ /* 0x000fce00078ec0ff */
[----:B------:R-:W-:Y:S02]  /*143e0*/  @P4 LOP3.LUT R9, R9, 0x10, RZ, 0xfc, !PT ;  /* 0x0000001009094812 */ /* 0x000fe400078efcff */
[----:B------:R-:W-:Y:S01]  /*143f0*/  ISETP.GE.AND P4, PT, R12, R3, PT ;  /* 0x000000030c00720c */ /* 0x000fe20003f86270 */
[----:B------:R-:W-:Y:S01]  /*14400*/  IMAD.MOV.U32 R12, RZ, RZ, RZ ;  /* 0x000000ffff0c7224 */ /* 0x000fe200078e00ff */
[----:B------:R-:W-:-:S04]  /*14410*/  LOP3.LUT R9, R9, 0xfffffff7, RZ, 0xc0, !PT ;  /* 0xfffffff709097812 */ /* 0x000fc800078ec0ff */
[----:B------:R-:W-:Y:S02]  /*14420*/  @P5 LOP3.LUT R9, R9, 0x8, RZ, 0xfc, !PT ;  /* 0x0000000809095812 */ /* 0x000fe400078efcff */
[----:B------:R-:W-:Y:S01]  /*14430*/  ISETP.GE.AND P5, PT, R11, R3, PT ;  /* 0x000000030b00720c */ /* 0x000fe20003fa6270 */
[----:B------:R-:W-:Y:S01]  /*14440*/  IMAD.MOV.U32 R11, RZ, RZ, 0x181f ;  /* 0x0000181fff0b7424 */ /* 0x000fe200078e00ff */
[----:B------:R-:W-:-:S04]  /*14450*/  LOP3.LUT R9, R9, 0xfffffffb, RZ, 0xc0, !PT ;  /* 0xfffffffb09097812 */ /* 0x000fc800078ec0ff */
[----:B------:R-:W-:Y:S02]  /*14460*/  @P6 LOP3.LUT R9, R9, 0x4, RZ, 0xfc, !PT ;  /* 0x0000000409096812 */ /* 0x000fe400078efcff */
[----:B------:R-:W-:Y:S02]  /*14470*/  ISETP.GE.AND P6, PT, R10, R3, PT ;  /* 0x000000030a00720c */ /* 0x000fe40003fc6270 */
[----:B------:R-:W-:-:S04]  /*14480*/  LOP3.LUT R9, R9, 0xfffffffd, RZ, 0xc0, !PT ;  /* 0xfffffffd09097812 */ /* 0x000fc800078ec0ff */
[----:B------:R-:W-:Y:S02]  /*14490*/  @P4 LOP3.LUT R9, R9, 0x2, RZ, 0xfc, !PT ;  /* 0x0000000209094812 */ /* 0x000fe400078efcff */
[----:B------:R-:W-:Y:S02]  /*144a0*/  ISETP.GE.AND P4, PT, R6, R3, PT ;  /* 0x000000030600720c */ /* 0x000fe40003f86270 */
[----:B------:R-:W-:-:S04]  /*144b0*/  LOP3.LUT R9, R9, 0xffffffdf, RZ, 0xc0, !PT ;  /* 0xffffffdf09097812 */ /* 0x000fc800078ec0ff */
[----:B------:R-:W-:-:S05]  /*144c0*/  @P6 LOP3.LUT R9, R9, 0x20, RZ, 0xfc, !PT ;  /* 0x0000002009096812 */ /* 0x000fca00078efcff */
[----:B------:R0:W-:Y:S02]  /*144d0*/  STL [R1+0x14], R9 ;  /* 0x0000140901007387 */ /* 0x0001e40000100800 */
[----:B0-----:R-:W-:Y:S05]  /*144e0*/  WARPSYNC.COLLECTIVE R15, `(.L_x_10291) ;  /* 0x000000000f087348 */ /* 0x001fea0003c00000 */
[----:B------:R1:W2:Y:S02]  /*144f0*/  SHFL.IDX P6, R14, R13, R12, R11 ;  /* 0x0000000c0d0e7389 */ /* 0x0002a400000c000b */
[----:B012---:R-:W-:Y:S01]  /*14500*/  ENDCOLLECTIVE ;  /* 0x000000000000791b */ /* 0x007fe20003800000 */
.L_x_10291:
[----:B------:R-:W-:Y:S05]  /*14510*/  BSYNC B0 ;  /* 0x0000000000007941 */ /* 0x000fea0003800000 */
.L_x_10290:
[----:B------:R0:W5:Y:S04]  /*14520*/  LDL.LU R9, [R1+0x14] ;  /* 0x0000140001097983 */ /* 0x0001680000300800 */
[----:B------:R0:W5:Y:S01]  /*14530*/  LDL R7, [R1+0x10] ;  /* 0x0000100001077983 */ /* 0x0001620000100800 */
[----:B------:R-:W-:Y:S02]  /*14540*/  IMAD.MOV.U32 R13, RZ, RZ, R2 ;  /* 0x000000ffff0d7224 */ /* 0x000fe400078e0002 */
[----:B------:R-:W-:Y:S02]  /*14550*/  IMAD.MOV.U32 R12, RZ, RZ, RZ ;  /* 0x000000ffff0c7224 */ /* 0x000fe400078e00ff */
[----:B------:R-:W-:Y:S02]  /*14560*/  IMAD.MOV.U32 R11, RZ, RZ, 0x181f ;  /* 0x0000181fff0b7424 */ /* 0x000fe400078e00ff */
[----:B------:R-:W-:-:S02]  /*14570*/  IMAD.MOV.U32 R15, RZ, RZ, -0x1 ;  /* 0xffffffffff0f7424 */ /* 0x000fc400078e00ff */
[----:B0-----:R-:W-:-:S07]  /*14580*/  IMAD.MOV.U32 R4, RZ, RZ, R14 ;  /* 0x000000ffff047224 */ /* 0x001fce00078e000e */
[----:B-----5:R-:W-:Y:S05]  /*14590*/  WARPSYNC.COLLECTIVE R15, `(.L_x_10292) ;  /* 0x000000000f087348 */ /* 0x020fea0003c00000 */
[----:B------:R0:W1:Y:S02]  /*145a0*/  SHFL.IDX P6, R14, R13, R12, R11 ;  /* 0x0000000c0d0e7389 */ /* 0x00006400000c000b */
[----:B01---5:R-:W-:Y:S01]  /*145b0*/  ENDCOLLECTIVE ;  /* 0x000000000000791b */ /* 0x023fe20003800000 */
.L_x_10292:
[----:B------:R-:W-:Y:S02]  /*145c0*/  IMAD.MOV.U32 R13, RZ, RZ, R0 ;  /* 0x000000ffff0d7224 */ /* 0x000fe400078e0000 */
[----:B------:R-:W-:Y:S02]  /*145d0*/  IMAD.MOV.U32 R12, RZ, RZ, 0x1 ;  /* 0x00000001ff0c7424 */ /* 0x000fe400078e00ff */
[----:B------:R-:W-:Y:S01]  /*145e0*/  IMAD.MOV.U32 R5, RZ, RZ, R14 ;  /* 0x000000ffff057224 */ /* 0x000fe200078e000e */
[----:B------:R-:W-:-:S04]  /*145f0*/  LOP3.LUT R9, R9, 0xfffffeff, RZ, 0xc0, !PT ;  /* 0xfffffeff09097812 */ /* 0x000fc800078ec0ff */
[----:B------:R-:W-:-:S04]  /*14600*/  @P5 LOP3.LUT R9, R9, 0x100, RZ, 0xfc, !PT ;  /* 0x0000010009095812 */ /* 0x000fc800078efcff */
[C---:B------:R-:W-:Y:S02]  /*14610*/  LOP3.LUT P5, RZ, R9.reuse, 0x10, RZ, 0xc0, !PT ;  /* 0x0000001009ff7812 */ /* 0x040fe400078ac0ff */
[----:B------:R-:W-:-:S04]  /*14620*/  LOP3.LUT R9, R9, 0xffffff7f, RZ, 0xc0, !PT ;  /* 0xffffff7f09097812 */ /* 0x000fc800078ec0ff */
[----:B------:R-:W-:-:S04]  /*14630*/  @P4 LOP3.LUT R9, R9, 0x80, RZ, 0xfc, !PT ;  /* 0x0000008009094812 */ /* 0x000fc800078efcff */
[----:B------:R-:W-:Y:S01]  /*14640*/  LOP3.LUT P4, RZ, R9, 0x8, RZ, 0xc0, !PT ;  /* 0x0000000809ff7812 */ /* 0x000fe2000788c0ff */
[----:B------:R0:W-:Y:S02]  /*14650*/  STL [R1+0x14], R9 ;  /* 0x0000140901007387 */ /* 0x0001e40000100800 */
[----:B------:R-:W-:-:S05]  /*14660*/  @!P5 LEA R5, P6, R8, R5, 0x1 ;  /* 0x000000050805d211 */ /* 0x000fca00078c08ff */
[----:B------:R-:W-:-:S05]  /*14670*/  @!P5 IMAD.X R4, RZ, RZ, R4, P6 ;  /* 0x000000ffff04d224 */ /* 0x000fca00030e0604 */
[----:B0-----:R-:W-:-:S07]  /*14680*/  @!P5 LOP3.LUT R5, R5, R4, RZ, 0x3c, !PT ;  /* 0x000000040505d212 */ /* 0x001fce00078e3cff */
[----:B------:R-:W-:Y:S05]  /*14690*/  WARPSYNC.COLLECTIVE R15, `(.L_x_10293) ;  /* 0x000000000f087348 */ /* 0x000fea0003c00000 */
[----:B------:R0:W1:Y:S02]  /*146a0*/  SHFL.IDX P6, R14, R13, R12, R11 ;  /* 0x0000000c0d0e7389 */ /* 0x00006400000c000b */
[----:B01----:R-:W-:Y:S01]  /*146b0*/  ENDCOLLECTIVE ;  /* 0x000000000000791b */ /* 0x003fe20003800000 */
.L_x_10293:
[----:B------:R-:W-:-:S04]  /*146c0*/  @!P5 LOP3.LUT R4, R5, R4, RZ, 0x3c, !PT ;  /* 0x000000040504d212 */ /* 0x000fc800078e3cff */
[----:B------:R-:W-:-:S05]  /*146d0*/  @!P5 LOP3.LUT R5, R5, R4, RZ, 0x3c, !PT ;  /* 0x000000040505d212 */ /* 0x000fca00078e3cff */
[----:B------:R-:W-:Y:S01]  /*146e0*/  @!PT LDS RZ, [RZ] ;  /* 0x00000000fffff984 */ /* 0x000fe20000000800 */
[----:B------:R-:W-:Y:S01]  /*146f0*/  @!PT LDS RZ, [RZ] ;  /* 0x00000000fffff984 */ /* 0x000fe20000000800 */
[----:B------:R-:W-:Y:S01]  /*14700*/  @!PT LDS RZ, [RZ] ;  /* 0x00000000fffff984 */ /* 0x000fe20000000800 */
[----:B------:R0:W-:Y:S01]  /*14710*/  @!P5 LDGSTS.E.BYPASS.LTC128B.128 [R7+0x22400], desc[UR38][R4.64], !P3 ;  /* 0x224000000407dfae */ /* 0x0001e2000d901d66 */
[----:B------:R-:W-:-:S03]  /*14720*/  IMAD.MOV.U32 R13, RZ, RZ, R2 ;  /* 0x000000ffff0d7224 */ /* 0x000fc600078e0002 */
[----:B------:R0:W-:Y:S04]  /*14730*/  @!P5 LDGSTS.E.BYPASS.LTC128B.128 [R7+0x26400], desc[UR38][R4.64+0x80], !P2 ;  /* 0x264000800407dfae */ /* 0x0001e8000d101d66 */
[----:B------:R0:W-:Y:S04]  /*14740*/  @!P5 LDGSTS.E.BYPASS.LTC128B.128 [R7+0x2a400], desc[UR38][R4.64+0x100], !P1 ;  /* 0x2a4001000407dfae */ /* 0x0001e8000c901d66 */
[----:B------:R0:W-:Y:S01]  /*14750*/  @!P5 LDGSTS.E.BYPASS.LTC128B.128 [R7+0x2e400], desc[UR38][R4.64+0x180], !P0 ;  /* 0x2e4001800407dfae */ /* 0x0001e2000c101d66 */
[----:B------:R-:W-:Y:S01]  /*14760*/  IMAD.MOV.U32 R6, RZ, RZ, R14 ;  /* 0x000000ffff067224 */ /* 0x000fe200078e000e */
[----:B------:R-:W-:-:S13]  /*14770*/  LOP3.LUT P5, RZ, R9, 0x4, RZ, 0xc0, !PT ;  /* 0x0000000409ff7812 */ /* 0x000fda00078ac0ff */
[----:B0-----:R-:W-:Y:S05]  /*14780*/  WARPSYNC.COLLECTIVE R15, `(.L_x_10294) ;  /* 0x000000000f087348 */ /* 0x001fea0003c00000 */
[----:B------:R1:W2:Y:S02]  /*14790*/  SHFL.IDX P6, R14, R13, R12, R11 ;  /* 0x0000000c0d0e7389 */ /* 0x0002a400000c000b */
[----:B012---:R-:W-:Y:S01]  /*147a0*/  ENDCOLLECTIVE ;  /* 0x000000000000791b */ /* 0x007fe20003800000 */
.L_x_10294:
        /* <DEDUP_REMOVED lines=8> */
[----:B------:R0:W-:Y:S03]  /*14830*/  @!P4 LDGSTS.E.BYPASS.LTC128B.128 [R7+0x22c00], desc[UR38][R4.64], !P3 ;  /* 0x22c000000407cfae */ /* 0x0001e6000d901d66 */
[----:B0-----:R-:W-:Y:S05]  /*14840*/  WARPSYNC.COLLECTIVE R15, `(.L_x_10295) ;  /* 0x000000000f087348 */ /* 0x001fea0003c00000 */
[----:B------:R1:W2:Y:S02]  /*14850*/  SHFL.IDX P6, R14, R13, R12, R11 ;  /* 0x0000000c0d0e7389 */ /* 0x0002a400000c000b */
[----:B012---:R-:W-:Y:S01]  /*14860*/  ENDCOLLECTIVE ;  /* 0x000000000000791b */ /* 0x007fe20003800000 */
.L_x_10295:
[----:B------:R-:W-:Y:S01]  /*14870*/  @!PT LDS RZ, [RZ] ;  /* 0x00000000fffff984 */ /* 0x000fe20000000800 */
[----:B------:R-:W-:Y:S01]  /*14880*/  @!PT LDS RZ, [RZ] ;  /* 0x00000000fffff984 */ /* 0x000fe20000000800 */
[----:B------:R-:W-:Y:S01]  /*14890*/  @!PT LDS RZ, [RZ] ;  /* 0x00000000fffff984 */ /* 0x000fe20000000800 */
[----:B------:R0:W-:Y:S04]  /*148a0*/  @!P4 LDGSTS.E.BYPASS.LTC128B.128 [R7+0x26c00], desc[UR38][R4.64+0x80], !P2 ;  /* 0x26c000800407cfae */ /* 0x0001e8000d101d66 */
[----:B------:R0:W-:Y:S04]  /*148b0*/  @!P4 LDGSTS.E.BYPASS.LTC128B.128 [R7+0x2ac00], desc[UR38][R4.64+0x100], !P1 ;  /* 0x2ac001000407cfae */ /* 0x0001e8000c901d66 */
[----:B------:R0:W-:Y:S01]  /*148c0*/  @!P4 LDGSTS.E.BYPASS.LTC128B.128 [R7+0x2ec00], desc[UR38][R4.64+0x180], !P0 ;  /* 0x2ec001800407cfae */ /* 0x0001e2000c101d66 */
[----:B------:R-:W-:Y:S01]  /*148d0*/  LOP3.LUT P4, RZ, R9, 0x2, RZ, 0xc0, !PT ;  /* 0x0000000209ff7812 */ /* 0x000fe2000788c0ff */
[----:B------:R-:W-:-:S02]  /*148e0*/  IMAD.MOV.U32 R13, RZ, RZ, R2 ;  /* 0x000000ffff0d7224 */ /* 0x000fc400078e0002 */
[----:B------:R-:W-:-:S10]  /*148f0*/  IMAD.MOV.U32 R6, RZ, RZ, R14 ;  /* 0x000000ffff067224 */ /* 0x000fd400078e000e */
[----:B0-----:R-:W-:Y:S05]  /*14900*/  WARPSYNC.COLLECTIVE R15, `(.L_x_10296) ;  /* 0x000000000f087348 */ /* 0x001fea0003c00000 */
[----:B------:R1:W2:Y:S02]  /*14910*/  SHFL.IDX P6, R14, R13, R12, R11 ;  /* 0x0000000c0d0e7389 */ /* 0x0002a400000c000b */
[----:B012---:R-:W-:Y:S01]  /*14920*/  ENDCOLLECTIVE ;  /* 0x000000000000791b */ /* 0x007fe20003800000 */
.L_x_10296:
        /* <DEDUP_REMOVED lines=12> */
.L_x_10297:
        /* <DEDUP_REMOVED lines=12> */
.L_x_10298:
        /* <DEDUP_REMOVED lines=12> */
.L_x_10299:
        /* <DEDUP_REMOVED lines=12> */
.L_x_10300:
        /* <DEDUP_REMOVED lines=12> */
.L_x_10301:
[----:B------:R-:W-:Y:S01]  /*14cf0*/  @!PT LDS RZ, [RZ] ;  /* 0x00000000fffff984 */ /* 0x000fe20000000800 */
[----:B------:R-:W-:Y:S01]  /*14d00*/  @!PT LDS RZ, [RZ] ;  /* 0x00000000fffff984 */ /* 0x000fe20000000800 */
[----:B------:R-:W-:Y:S01]  /*14d10*/  @!PT LDS RZ, [RZ] ;  /* 0x00000000fffff984 */ /* 0x000fe20000000800 */
[----:B------:R0:W-:Y:S04]  /*14d20*/  @!P5 LDGSTS.E.BYPASS.LTC128B.128 [R7+0x28400], desc[UR38][R4.64+0x80], !P2 ;  /* 0x284000800407dfae */ /* 0x0001e8000d101d66 */
[----:B------:R0:W-:Y:S04]  /*14d30*/  @!P5 LDGSTS.E.BYPASS.LTC128B.128 [R7+0x2c400], desc[UR38][R4.64+0x100], !P1 ;  /* 0x2c4001000407dfae */ /* 0x0001e8000c901d66 */
[----:B------:R0:W-:Y:S01]  /*14d40*/  @!P5 LDGSTS.E.BYPASS.LTC128B.128 [R7+0x30400], desc[UR38][R4.64+0x180], !P0 ;  /* 0x304001800407dfae */ /* 0x0001e2000c101d66 */
[----:B------:R-:W-:Y:S02]  /*14d50*/  IMAD.MOV.U32 R13, RZ, RZ, R2 ;  /* 0x000000ffff0d7224 */ /* 0x000fe400078e0002 */
[----:B------:R-:W-:-:S07]  /*14d60*/  IMAD.MOV.U32 R6, RZ, RZ, R14 ;  /* 0x000000ffff067224 */ /* 0x000fce00078e000e */
[----:B0-----:R-:W-:Y:S05]  /*14d70*/  WARPSYNC.COLLECTIVE R15, `(.L_x_10302) ;  /* 0x000000000f087348 */ /* 0x001fea0003c00000 */
[----:B------:R1:W2:Y:S02]  /*14d80*/  SHFL.IDX P6, R14, R13, R12, R11 ;  /* 0x0000000c0d0e7389 */ /* 0x0002a400000c000b */
[----:B012---:R-:W-:Y:S01]  /*14d90*/  ENDCOLLECTIVE ;  /* 0x000000000000791b */ /* 0x007fe20003800000 */
.L_x_10302:
[----:B------:R-:W-:Y:S02]  /*14da0*/  IMAD.MOV.U32 R13, RZ, RZ, R0 ;  /* 0x000000ffff0d7224 */ /* 0x000fe400078e0000 */
[----:B------:R-:W-:Y:S01]  /*14db0*/  IMAD.MOV.U32 R12, RZ, RZ, 0x6 ;  /* 0x00000006ff0c7424 */ /* 0x000fe200078e00ff */
[----:B------:R-:W-:Y:S01]  /*14dc0*/  LOP3.LUT P6, RZ, R9, 0x20, RZ, 0xc0, !PT ;  /* 0x0000002009ff7812 */ /* 0x000fe200078cc0ff */
[----:B------:R-:W-:-:S12]  /*14dd0*/  IMAD.MOV.U32 R4, RZ, RZ, R14 ;  /* 0x000000ffff047224 */ /* 0x000fd800078e000e */
        /* <DEDUP_REMOVED lines=12> */
.L_x_10303:
[----:B------:R-:W-:Y:S02]  /*14ea0*/  IMAD.MOV.U32 R13, RZ, RZ, R2 ;  /* 0x000000ffff0d7224 */ /* 0x000fe400078e0002 */
[----:B------:R-:W-:-:S07]  /*14eb0*/  IMAD.MOV.U32 R6, RZ, RZ, R14 ;  /* 0x000000ffff067224 */ /* 0x000fce00078e000e */
[----:B------:R-:W-:Y:S05]  /*14ec0*/  WARPSYNC.COLLECTIVE R15, `(.L_x_10304) ;  /* 0x000000000f087348 */ /* 0x000fea0003c00000 */
[----:B------:R0:W1:Y:S02]  /*14ed0*/  SHFL.IDX P6, R14, R13, R12, R11 ;  /* 0x0000000c0d0e7389 */ /* 0x00006400000c000b */
[----:B01----:R-:W-:Y:S01]  /*14ee0*/  ENDCOLLECTIVE ;  /* 0x000000000000791b */ /* 0x003fe20003800000 */
.L_x_10304:
[----:B------:R-:W-:Y:S02]  /*14ef0*/  IMAD.MOV.U32 R13, RZ, RZ, R0 ;  /* 0x000000ffff0d7224 */ /* 0x000fe400078e0000 */
[----:B------:R-:W-:Y:S02]  /*14f00*/  IMAD.MOV.U32 R12, RZ, RZ, 0x7 ;  /* 0x00000007ff0c7424 */ /* 0x000fe400078e00ff */
[----:B------:R-:W-:-:S07]  /*14f10*/  IMAD.MOV.U32 R4, RZ, RZ, R14 ;  /* 0x000000ffff047224 */ /* 0x000fce00078e000e */
[----:B------:R-:W-:Y:S05]  /*14f20*/  WARPSYNC.COLLECTIVE R15, `(.L_x_10305) ;  /* 0x000000000f087348 */ /* 0x000fea0003c00000 */
[----:B------:R0:W1:Y:S02]  /*14f30*/  SHFL.IDX P6, R14, R13, R12, R11 ;  /* 0x0000000c0d0e7389 */ /* 0x00006400000c000b */
[----:B01----:R-:W-:Y:S01]  /*14f40*/  ENDCOLLECTIVE ;  /* 0x000000000000791b */ /* 0x003fe20003800000 */
.L_x_10305:
[----:B------:R-:W-:-:S05]  /*14f50*/  @!P4 LEA R4, P5, R8, R4, 0x1 ;  /* 0x000000040804c211 */ /* 0x000fca00078a08ff */
[----:B------:R-:W-:-:S05]  /*14f60*/  @!P4 IMAD.X R5, RZ, RZ, R6, P5 ;  /* 0x000000ffff05c224 */ /* 0x000fca00028e0606 */
[----:B------:R-:W-:Y:S01]  /*14f70*/  @!PT LDS RZ, [RZ] ;  /* 0x00000000fffff984 */ /* 0x000fe20000000800 */
[----:B------:R-:W-:Y:S01]  /*14f80*/  @!PT LDS RZ, [RZ] ;  /* 0x00000000fffff984 */ /* 0x000fe20000000800 */
[----:B------:R-:W-:Y:S01]  /*14f90*/  @!PT LDS RZ, [RZ] ;  /* 0x00000000fffff984 */ /* 0x000fe20000000800 */
[----:B------:R0:W-:Y:S01]  /*14fa0*/  @!P4 LDGSTS.E.BYPASS.LTC128B.128 [R7+0x25400], desc[UR38][R4.64], !P3 ;  /* 0x254000000407cfae */ /* 0x0001e2000d901d66 */
[----:B------:R-:W-:-:S03]  /*14fb0*/  IMAD.MOV.U32 R13, RZ, RZ, R2 ;  /* 0x000000ffff0d7224 */ /* 0x000fc600078e0002 */
[----:B------:R0:W-:Y:S04]  /*14fc0*/  @!P4 LDGSTS.E.BYPASS.LTC128B.128 [R7+0x29400], desc[UR38][R4.64+0x80], !P2 ;  /* 0x294000800407cfae */ /* 0x0001e8000d101d66 */
[----:B------:R0:W-:Y:S01]  /*14fd0*/  @!P4 LDGSTS.E.BYPASS.LTC128B.128 [R7+0x2d400], desc[UR38][R4.64+0x100], !P1 ;  /* 0x2d4001000407cfae */ /* 0x0001e2000c901d66 */
[----:B------:R-:W-:-:S03]  /*14fe0*/  IMAD.MOV.U32 R6, RZ, RZ, R14 ;  /* 0x000000ffff067224 */ /* 0x000fc600078e000e */
[----:B------:R0:W-:Y:S04]  /*14ff0*/  @!P4 LDGSTS.E.BYPASS.LTC128B.128 [R7+0x31400], desc[UR38][R4.64+0x180], !P0 ;  /* 0x314001800407cfae */ /* 0x0001e8000c101d66 */
[----:B0-----:R-:W-:Y:S05]  /*15000*/  WARPSYNC.COLLECTIVE R15, `(.L_x_10306) ;  /* 0x000000000f087348 */ /* 0x001fea0003c00000 */
[----:B------:R1:W2:Y:S02]  /*15010*/  SHFL.IDX P6, R14, R13, R12, R11 ;  /* 0x0000000c0d0e7389 */ /* 0x0002a400000c000b */
[----:B012---:R-:W-:Y:S01]  /*15020*/  ENDCOLLECTIVE ;  /* 0x000000000000791b */ /* 0x007fe20003800000 */
.L_x_10306:
[----:B------:R-:W-:Y:S01]  /*15030*/  IMAD.MOV.U32 R2, RZ, RZ, R14 ;  /* 0x000000ffff027224 */ /* 0x000fe200078e000e */
[----:B------:R-:W-:Y:S06]  /*15040*/  BRA `(.L_x_10307) ;  /* 0xffffffa8004c7947 */ /* 0x000fec000383ffff */
.L_x_10174:
[----:B0-----:R0:W1:Y:S02]  /*15050*/  SYNCS.PHASECHK.TRANS64.TRYWAIT P0, [R18+URZ+0x32420], R0 ;  /* 0x03242000120075a7 */ /* 0x001064000800017f */
[----:B-1----:R-:W-:Y:S05]  /*15060*/  @!P0 NANOSLEEP.SYNCS 0x989680 ;  /* 0x009896800000895d */ /* 0x002fea0003900000 */
[----:B------:R-:W1:Y:S02]  /*15070*/  @!P0 SYNCS.PHASECHK.TRANS64 P0, [R18+URZ+0x32420], R0 ;  /* 0x03242000120085a7 */ /* 0x000e64000800007f */
[----:B-1----:R-:W-:Y:S05]  /*15080*/  @!P0 BRA `(.L_x_10174) ;  /* 0xfffffffc00f08947 */ /* 0x002fea000383ffff */
[----:B------:R-:W-:Y:S05]  /*15090*/  BRA `(.L_x_10308) ;  /* 0xffffffa800c47947 */ /* 0x000fea000383ffff */
.L_x_10178:
[----:B0-----:R0:W1:Y:S02]  /*150a0*/  SYNCS.PHASECHK.TRANS64.TRYWAIT P0, [R2+URZ+0x32460], R0 ;  /* 0x03246000020075a7 */ /* 0x001064000800017f */
[----:B-1----:R-:W-:Y:S05]  /*150b0*/  @!P0 NANOSLEEP.SYNCS 0x989680 ;  /* 0x009896800000895d */ /* 0x002fea0003900000 */
[----:B------:R-:W1:Y:S02]  /*150c0*/  @!P0 SYNCS.PHASECHK.TRANS64 P0, [R2+URZ+0x32460], R0 ;  /* 0x03246000020085a7 */ /* 0x000e64000800007f */
[----:B-1----:R-:W-:Y:S05]  /*150d0*/  @!P0 BRA `(.L_x_10178) ;  /* 0xfffffffc00f08947 */ /* 0x002fea000383ffff */
[----:B------:R-:W-:Y:S05]  /*150e0*/  BRA `(.L_x_10309) ;  /* 0xffffffa800e87947 */ /* 0x000fea000383ffff */
.L_x_10193:
[----:B-1----:R1:W2:Y:S02]  /*150f0*/  SYNCS.PHASECHK.TRANS64.TRYWAIT P0, [R2+URZ+0x32440], R6 ;  /* 0x03244006020075a7 */ /* 0x0022a4000800017f */
[----:B--2---:R-:W-:Y:S05]  /*15100*/  @!P0 NANOSLEEP.SYNCS 0x989680 ;  /* 0x009896800000895d */ /* 0x004fea0003900000 */
[----:B------:R-:W2:Y:S02]  /*15110*/  @!P0 SYNCS.PHASECHK.TRANS64 P0, [R2+URZ+0x32440], R6 ;  /* 0x03244006020085a7 */ /* 0x000ea4000800007f */
[----:B--2---:R-:W-:Y:S05]  /*15120*/  @!P0 BRA `(.L_x_10193) ;  /* 0xfffffffc00f08947 */ /* 0x004fea000383ffff */
[----:B------:R-:W-:Y:S05]  /*15130*/  BRA `(.L_x_10310) ;  /* 0xffffffb400087947 */ /* 0x000fea000383ffff */
.L_x_10198:
[----:B0-----:R0:W2:Y:S02]  /*15140*/  SYNCS.PHASECHK.TRANS64.TRYWAIT P0, [R2+URZ+0x32460], R6 ;  /* 0x03246006020075a7 */ /* 0x0010a4000800017f */
[----:B--2---:R-:W-:Y:S05]  /*15150*/  @!P0 NANOSLEEP.SYNCS 0x989680 ;  /* 0x009896800000895d */ /* 0x004fea0003900000 */
[----:B------:R-:W2:Y:S02]  /*15160*/  @!P0 SYNCS.PHASECHK.TRANS64 P0, [R2+URZ+0x32460], R6 ;  /* 0x03246006020085a7 */ /* 0x000ea4000800007f */
[----:B--2---:R-:W-:Y:S05]  /*15170*/  @!P0 BRA `(.L_x_10198) ;  /* 0xfffffffc00f08947 */ /* 0x004fea000383ffff */
[----:B------:R-:W-:Y:S05]  /*15180*/  BRA `(.L_x_10311) ;  /* 0xffffffb400847947 */ /* 0x000fea000383ffff */
.L_x_10209:
[----:B-1----:R1:W2:Y:S02]  /*15190*/  SYNCS.PHASECHK.TRANS64.TRYWAIT P0, [R2+URZ+0x32440], R3 ;  /* 0x03244003020075a7 */ /* 0x0022a4000800017f */
[----:B--2---:R-:W-:Y:S05]  /*151a0*/  @!P0 NANOSLEEP.SYNCS 0x989680 ;  /* 0x009896800000895d */ /* 0x004fea0003900000 */
[----:B------:R-:W2:Y:S02]  /*151b0*/  @!P0 SYNCS.PHASECHK.TRANS64 P0, [R2+URZ+0x32440], R3 ;  /* 0x03244003020085a7 */ /* 0x000ea4000800007f */
[----:B--2---:R-:W-:Y:S05]  /*151c0*/  @!P0 BRA `(.L_x_10209) ;  /* 0xfffffffc00f08947 */ /* 0x004fea000383ffff */
[----:B------:R-:W-:Y:S05]  /*151d0*/  BRA `(.L_x_10312) ;  /* 0xffffffbc00707947 */ /* 0x000fea000383ffff */
.L_x_10214:
[----:B--2---:R2:W3:Y:S02]  /*151e0*/  SYNCS.PHASECHK.TRANS64.TRYWAIT P0, [R2+URZ+0x32460], R3 ;  /* 0x03246003020075a7 */ /* 0x0044e4000800017f */
[----:B---3--:R-:W-:Y:S05]  /*151f0*/  @!P0 NANOSLEEP.SYNCS 0x989680 ;  /* 0x009896800000895d */ /* 0x008fea0003900000 */
[----:B------:R-:W3:Y:S02]  /*15200*/  @!P0 SYNCS.PHASECHK.TRANS64 P0, [R2+URZ+0x32460], R3 ;  /* 0x03246003020085a7 */ /* 0x000ee4000800007f */
[----:B---3--:R-:W-:Y:S05]  /*15210*/  @!P0 BRA `(.L_x_10214) ;  /* 0xfffffffc00f08947 */ /* 0x008fea000383ffff */
[----:B------:R-:W-:Y:S05]  /*15220*/  BRA `(.L_x_10313) ;  /* 0xffffffbc00ec7947 */ /* 0x000fea000383ffff */
.L_x_10225:
[----:B-1----:R1:W2:Y:S02]  /*15230*/  SYNCS.PHASECHK.TRANS64.TRYWAIT P0, [R3+URZ+0x32440], R2 ;  /* 0x03244002030075a7 */ /* 0x0022a4000800017f */
[----:B--2---:R-:W-:Y:S05]  /*15240*/  @!P0 NANOSLEEP.SYNCS 0x989680 ;  /* 0x009896800000895d */ /* 0x004fea0003900000 */
[----:B------:R-:W2:Y:S02]  /*15250*/  @!P0 SYNCS.PHASECHK.TRANS64 P0, [R3+URZ+0x32440], R2 ;  /* 0x03244002030085a7 */ /* 0x000ea4000800007f */
[----:B--2---:R-:W-:Y:S05]  /*15260*/  @!P0 BRA `(.L_x_10225) ;  /* 0xfffffffc00f08947 */ /* 0x004fea000383ffff */
[----:B------:R-:W-:Y:S05]  /*15270*/  BRA `(.L_x_10314) ;  /* 0xffffffc400bc7947 */ /* 0x000fea000383ffff */
.L_x_10230:
[----:B--2---:R2:W3:Y:S02]  /*15280*/  SYNCS.PHASECHK.TRANS64.TRYWAIT P0, [R3+URZ+0x32460], R2 ;  /* 0x03246002030075a7 */ /* 0x0044e4000800017f */
[----:B---3--:R-:W-:Y:S05]  /*15290*/  @!P0 NANOSLEEP.SYNCS 0x989680 ;  /* 0x009896800000895d */ /* 0x008fea0003900000 */
[----:B------:R-:W3:Y:S02]  /*152a0*/  @!P0 SYNCS.PHASECHK.TRANS64 P0, [R3+URZ+0x32460], R2 ;  /* 0x03246002030085a7 */ /* 0x000ee4000800007f */
[----:B---3--:R-:W-:Y:S05]  /*152b0*/  @!P0 BRA `(.L_x_10230) ;  /* 0xfffffffc00f08947 */ /* 0x008fea000383ffff */
[----:B------:R-:W-:Y:S05]  /*152c0*/  BRA `(.L_x_10315) ;  /* 0xffffffc800387947 */ /* 0x000fea000383ffff */
.L_x_10242:
        /* <DEDUP_REMOVED lines=9> */
.L_x_10317:
[----:B------:R-:W-:Y:S05]  /*15360*/  BSYNC B0 ;  /* 0x0000000000007941 */ /* 0x000fea0003800000 */
.L_x_10316:
        /* <DEDUP_REMOVED lines=9> */
.L_x_10318:
        /* <DEDUP_REMOVED lines=26> */
.L_x_10319:
        /* <DEDUP_REMOVED lines=8> */
.L_x_10320:
        /* <DEDUP_REMOVED lines=8> */
.L_x_10321:
        /* <DEDUP_REMOVED lines=8> */
.L_x_10322:
        /* <DEDUP_REMOVED lines=8> */
.L_x_10323:
        /* <DEDUP_REMOVED lines=9> */
.L_x_10324:
[----:B------:R-:W-:Y:S01]  /*15830*/  IMAD.MOV.U32 R9, RZ, RZ, R14 ;  /* 0x000000ffff097224 */ /* 0x000fe200078e000e */
[----:B------:R-:W-:Y:S06]  /*15840*/  BRA `(.L_x_10325) ;  /* 0xffffffcc00807947 */ /* 0x000fec000383ffff */
.L_x_10245:
        /* <DEDUP_REMOVED lines=8> */
.L_x_10327:
[----:B------:R-:W-:Y:S05]  /*158d0*/  BSYNC B0 ;  /* 0x0000000000007941 */ /* 0x000fea0003800000 */
.L_x_10326:
        /* <DEDUP_REMOVED lines=10> */
.L_x_10328:
        /* <DEDUP_REMOVED lines=8> */
.L_x_10329:
        /* <DEDUP_REMOVED lines=8> */
.L_x_10330:
        /* <DEDUP_REMOVED lines=8> */
.L_x_10331:
        /* <DEDUP_REMOVED lines=9> */
.L_x_10332:
[----:B------:R-:W-:Y:S01]  /*15b90*/  IMAD.MOV.U32 R9, RZ, RZ, R14 ;  /* 0x000000ffff097224 */ /* 0x000fe200078e000e */
[----:B------:R-:W-:Y:S06]  /*15ba0*/  BRA `(.L_x_10333) ;  /* 0xffffffcc00547947 */ /* 0x000fec000383ffff */
.L_x_10247:
[----:B------:R-:W-:Y:S01]  /*15bb0*/  BSSY B0, `(.L_x_10334) ;  /* 0x0000006000007945 */ /* 0x000fe20003800000 */
[----:B------:R-:W-:Y:S01]  /*15bc0*/  PLOP3.LUT P6, PT, P6, PT, PT, 0x8, 0x0 ;  /* 0x000000000000781c */ /* 0x000fe200037ce170 */
[----:B------:R-:W-:-:S12]  /*15bd0*/  IMAD.MOV.U32 R15, RZ, RZ, -0x1 ;  /* 0xffffffffff0f7424 */ /* 0x000fd800078e00ff */
[----:B0-----:R-:W-:Y:S05]  /*15be0*/  WARPSYNC.COLLECTIVE R15, `(.L_x_10335) ;  /* 0x000000000f087348 */ /* 0x001fea0003c00000 */
[----:B------:R-:W-:Y:S01]  /*15bf0*/  VOTE.ANY R14, PT, P6 ;  /* 0x00000000000e7806 */ /* 0x000fe200030e0100 */
[----:B0-----:R-:W-:Y:S06]  /*15c00*/  ENDCOLLECTIVE ;  /* 0x000000000000791b */ /* 0x001fec0003800000 */
.L_x_10335:
[----:B------:R-:W-:Y:S05]  /*15c10*/  BSYNC B0 ;  /* 0x0000000000007941 */ /* 0x000fea0003800000 */
.L_x_10334:
        /* <DEDUP_REMOVED lines=9> */
.L_x_10336:
[----:B------:R-:W-:Y:S02]  /*15cb0*/  IMAD.MOV.U32 R13, RZ, RZ, R6 ;  /* 0x000000ffff0d7224 */ /* 0x000fe400078e0006 */
[----:B------:R-:W-:-:S07]  /*15cc0*/  IMAD.MOV.U32 R5, RZ, RZ, R14 ;  /* 0x000000ffff057224 */ /* 0x000fce00078e000e */
[----:B------:R-:W-:Y:S05]  /*15cd0*/  WARPSYNC.COLLECTIVE R15, `(.L_x_10337) ;  /* 0x000000000f087348 */ /* 0x000fea0003c00000 */
[----:B------:R0:W1:Y:S02]  /*15ce0*/  SHFL.IDX P6, R14, R13, R12, R11 ;  /* 0x0000000c0d0e7389 */ /* 0x00006400000c000b */
[----:B01----:R-:W-:Y:S01]  /*15cf0*/  ENDCOLLECTIVE ;  /* 0x000000000000791b */ /* 0x003fe20003800000 */
.L_x_10337:
[----:B------:R-:W-:Y:S01]  /*15d00*/  IMAD.MOV.U32 R6, RZ, RZ, R14 ;  /* 0x000000ffff067224 */ /* 0x000fe200078e000e */
[----:B------:R-:W-:Y:S06]  /*15d10*/  BRA `(.L_x_10338) ;  /* 0xffffffcc00347947 */ /* 0x000fec000383ffff */
.L_x_10249:
[----:B------:R-:W-:Y:S01]  /*15d20*/  BSSY B0, `(.L_x_10339) ;  /* 0x0000007000007945 */ /* 0x000fe20003800000 */
[----:B------:R-:W-:Y:S02]  /*15d30*/  IMAD.MOV.U32 R13, RZ, RZ, R2 ;  /* 0x000000ffff0d7224 */ /* 0x000fe400078e0002 */
[----:B------:R-:W-:Y:S02]  /*15d40*/  IMAD.MOV.U32 R11, RZ, RZ, 0x1f ;  /* 0x0000001fff0b7424 */ /* 0x000fe400078e00ff */
[----:B------:R-:W-:-:S07]  /*15d50*/  IMAD.MOV.U32 R15, RZ, RZ, -0x1 ;  /* 0xffffffffff0f7424 */ /* 0x000fce00078e00ff */
[----:B0123--:R-:W-:Y:S05]  /*15d60*/  WARPSYNC.COLLECTIVE R15, `(.L_x_10340) ;  /* 0x000000000f087348 */ /* 0x00ffea0003c00000 */
[----:B------:R4:W0:Y:S02]  /*15d70*/  SHFL.IDX P6, R14, R13, R12, R11 ;  /* 0x0000000c0d0e7389 */ /* 0x00082400000c000b */
[----:B01234-:R-:W-:Y:S01]  /*15d80*/  ENDCOLLECTIVE ;  /* 0x000000000000791b */ /* 0x01ffe20003800000 */
.L_x_10340:
[----:B------:R-:W-:Y:S05]  /*15d90*/  BSYNC B0 ;  /* 0x0000000000007941 */ /* 0x000fea0003800000 */
.L_x_10339:
[----:B------:R-:W-:Y:S01]  /*15da0*/  IMAD.MOV.U32 R2, RZ, RZ, R14 ;  /* 0x000000ffff027224 */ /* 0x000fe200078e000e */
[----:B------:R-:W-:Y:S06]  /*15db0*/  BRA `(.L_x_10341) ;  /* 0xffffffcc00247947 */ /* 0x000fec000383ffff */
.L_x_10253:
[----:B0-----:R0:W1:Y:S02]  /*15dc0*/  SYNCS.PHASECHK.TRANS64.TRYWAIT P0, [R0+URZ+0x32420], R3 ;  /* 0x03242003000075a7 */ /* 0x001064000800017f */
[----:B-1----:R-:W-:Y:S05]  /*15dd0*/  @!P0 NANOSLEEP.SYNCS 0x989680 ;  /* 0x009896800000895d */ /* 0x002fea0003900000 */
[----:B------:R-:W1:Y:S02]  /*15de0*/  @!P0 SYNCS.PHASECHK.TRANS64 P0, [R0+URZ+0x32420], R3 ;  /* 0x03242003000085a7 */ /* 0x000e64000800007f */
[----:B-1----:R-:W-:Y:S05]  /*15df0*/  @!P0 BRA `(.L_x_10253) ;  /* 0xfffffffc00f08947 */ /* 0x002fea000383ffff */
[----:B------:R-:W-:Y:S05]  /*15e00*/  BRA `(.L_x_10342) ;  /* 0xffffffd000bc7947 */ /* 0x000fea000383ffff */
.L_x_10254:
        /* <DEDUP_REMOVED lines=11> */
.L_x_10344:
[----:B------:R-:W-:Y:S05]  /*15ec0*/  BSYNC B0 ;  /* 0x0000000000007941 */ /* 0x000fea0003800000 */
.L_x_10343:
[----:B------:R-:W-:Y:S05]  /*15ed0*/  BRA `(.L_x_10345) ;  /* 0xffffffd000a47947 */ /* 0x000fea000383ffff */
.L_x_10257:
[----:B------:R-:W-:Y:S01]  /*15ee0*/  BSSY B1, `(.L_x_10346) ;  /* 0x0000006000017945 */ /* 0x000fe20003800000 */
[----:B------:R-:W-:-:S07]  /*15ef0*/  IMAD.MOV.U32 R15, RZ, RZ, -0x1 ;  /* 0xffffffffff0f7424 */ /* 0x000fce00078e00ff */
[----:B01----:R-:W-:Y:S05]  /*15f00*/  WARPSYNC.COLLECTIVE R15, `(.L_x_10347) ;  /* 0x000000000f0c7348 */ /* 0x003fea0003c00000 */
[----:B------:R-:W-:Y:S02]  /*15f10*/  ELECT P6, UR62, PT ;  /* 0x00000000003e782f */ /* 0x000fe400038c0000 */
[----:B------:R-:W-:Y:S01]  /*15f20*/  MOV R14, UR62 ;  /* 0x0000003e000e7c02 */ /* 0x000fe20008000f00 */
[----:B01----:R-:W-:Y:S10]  /*15f30*/  ENDCOLLECTIVE ;  /* 0x000000000000791b */ /* 0x003ff40003800000 */
.L_x_10347:
[----:B------:R-:W-:Y:S05]  /*15f40*/  BSYNC B1 ;  /* 0x0000000000017941 */ /* 0x000fea0003800000 */
.L_x_10346:
[----:B------:R-:W-:Y:S05]  /*15f50*/  BRA `(.L_x_10348) ;  /* 0xffffffd0009c7947 */ /* 0x000fea000383ffff */
.L_x_10259:
[----:B0-----:R0:W1:Y:S02]  /*15f60*/  SYNCS.PHASECHK.TRANS64.TRYWAIT P0, [R6+URZ], R5 ;  /* 0x00000005060075a7 */ /* 0x001064000800017f */
[----:B-1----:R-:W-:Y:S05]  /*15f70*/  @!P0 NANOSLEEP.SYNCS 0x989680 ;  /* 0x009896800000895d */ /* 0x002fea0003900000 */
[----:B------:R-:W1:Y:S02]  /*15f80*/  @!P0 SYNCS.PHASECHK.TRANS64 P0, [R6+URZ], R5 ;  /* 0x00000005060085a7 */ /* 0x000e64000800007f */
[----:B-1----:R-:W-:Y:S05]  /*15f90*/  @!P0 BRA `(.L_x_10259) ;  /* 0xfffffffc00f08947 */ /* 0x002fea000383ffff */
[----:B------:R-:W-:Y:S05]  /*15fa0*/  BRA `(.L_x_10349) ;  /* 0xffffffd000d47947 */ /* 0x000fea000383ffff */
.L_x_10260:
[----:B-1----:R1:W2:Y:S02]  /*15fb0*/  SYNCS.PHASECHK.TRANS64.TRYWAIT P0, [R7+URZ], R2 ;  /* 0x00000002070075a7 */ /* 0x0022a4000800017f */
[----:B--2---:R-:W-:Y:S05]  /*15fc0*/  @!P0 NANOSLEEP.SYNCS 0x989680 ;  /* 0x009896800000895d */ /* 0x004fea0003900000 */
[----:B------:R-:W2:Y:S02]  /*15fd0*/  @!P0 SYNCS.PHASECHK.TRANS64 P0, [R7+URZ], R2 ;  /* 0x00000002070085a7 */ /* 0x000ea4000800007f */
[----:B--2---:R-:W-:Y:S05]  /*15fe0*/  @!P0 BRA `(.L_x_10260) ;  /* 0xfffffffc00f08947 */ /* 0x004fea000383ffff */
[----:B------:R-:W-:Y:S05]  /*15ff0*/  BRA `(.L_x_10350) ;  /* 0xffffffd000c87947 */ /* 0x000fea000383ffff */
.L_x_10262:
[----:B--2---:R2:W3:Y:S02]  /*16000*/  SYNCS.PHASECHK.TRANS64.TRYWAIT P0, [R4+URZ], R5 ;  /* 0x00000005040075a7 */ /* 0x0044e4000800017f */
[----:B---3--:R-:W-:Y:S05]  /*16010*/  @!P0 NANOSLEEP.SYNCS 0x989680 ;  /* 0x009896800000895d */ /* 0x008fea0003900000 */
[----:B------:R-:W3:Y:S02]  /*16020*/  @!P0 SYNCS.PHASECHK.TRANS64 P0, [R4+URZ], R5 ;  /* 0x00000005040085a7 */ /* 0x000ee4000800007f */
[----:B---3--:R-:W-:Y:S05]  /*16030*/  @!P0 BRA `(.L_x_10262) ;  /* 0xfffffffc00f08947 */ /* 0x008fea000383ffff */
[----:B------:R-:W-:Y:S05]  /*16040*/  BRA `(.L_x_10351) ;  /* 0xffffffd000cc7947 */ /* 0x000fea000383ffff */
.L_x_10352:
        /* <DEDUP_REMOVED lines=11> */
.L_x_15192:


//--------------------- .text._ZN7cutlass13device_kernelIN5flash11enable_sm90INS1_16FlashAttnFwdSm90INS1_25CollectiveMainloopFwdSm90ILi2EN4cute5tupleIJNS5_1CILi1EEES8_S8_EEENS6_IJNS7_ILi128EEENS7_ILi96EEENS7_ILi64EEEEEELi256ENS_10bfloat16_tEfNS_4arch4Sm90ELb0ELb0ELb1ELb1ELb0ELb1ELb1ELb1ELb0ELb1ELb1ELb0EEENS1_21CollectiveEpilogueFwdINS6_IJSA_NS7_ILi256EEESB_EEES9_SE_SG_Li256ELb1ELb1ELb1ELb0EEENS1_36VarlenDynamicPersistentTileSchedulerILi128ELi96ELi256ELi128ELb1ELb1ELb1ELb0ELb1ELb1EEEEEEEEEvNT_6ParamsE --------------------------
	.section	.text._ZN7cutlass13device_kernelIN5flash11enable_sm90INS1_16FlashAttnFwdSm90INS1_25CollectiveMainloopFwdSm90ILi2EN4cute5tupleIJNS5_1CILi1EEES8_S8_EEENS6_IJNS7_ILi128EEENS7_ILi96EEENS7_ILi64EEEEEELi256ENS_10bfloat16_tEfNS_4arch4Sm90ELb0ELb0ELb1ELb1ELb0ELb1ELb1ELb1ELb0ELb1ELb1ELb0EEENS1_21CollectiveEpilogueFwdINS6_IJSA_NS7_ILi256EEESB_EEES9_SE_SG_Li256ELb1ELb1ELb1ELb0EEENS1_36VarlenDynamicPersistentTileSchedulerILi128ELi96ELi256ELi128ELb1ELb1ELb1ELb0ELb1ELb1EEEEEEEEEvNT_6ParamsE,"ax",@progbits
	.align	128
.text._ZN7cutlass13device_kernelIN5flash11enable_sm90INS1_16FlashAttnFwdSm90INS1_25CollectiveMainloopFwdSm90ILi2EN4cute5tupleIJNS5_1CILi1EEES8_S8_EEENS6_IJNS7_ILi128EEENS7_ILi96EEENS7_ILi64EEEEEELi256ENS_10bfloat16_tEfNS_4arch4Sm90ELb0ELb0ELb1ELb1ELb0ELb1ELb1ELb1ELb0ELb1ELb1ELb0EEENS1_21CollectiveEpilogueFwdINS6_IJSA_NS7_ILi256EEESB_EEES9_SE_SG_Li256ELb1ELb1ELb1ELb0EEENS1_36VarlenDynamicPersistentTileSchedulerILi128ELi96ELi256ELi128ELb1ELb1ELb1ELb0ELb1ELb1EEEEEEEEEvNT_6ParamsE:
        .type           _ZN7cutlass13device_kernelIN5flash11enable_sm90INS1_16FlashAttnFwdSm90INS1_25CollectiveMainloopFwdSm90ILi2EN4cute5tupleIJNS5_1CILi1EEES8_S8_EEENS6_IJNS7_ILi128EEENS7_ILi96EEENS7_ILi64EEEEEELi256ENS_10bfloat16_tEfNS_4arch4Sm90ELb0ELb0ELb1ELb1ELb0ELb1ELb1ELb1ELb0ELb1ELb1ELb0EEENS1_21CollectiveEpilogueFwdINS6_IJSA_NS7_ILi256EEESB_EEES9_SE_SG_Li256ELb1ELb1ELb1ELb0EEENS1_36VarlenDynamicPersistentTileSchedulerILi128ELi96ELi256ELi128ELb1ELb1ELb1ELb0ELb1ELb1EEEEEEEEEvNT_6ParamsE,@function
        .size           _ZN7cutlass13device_kernelIN5flash11enable_sm90INS1_16FlashAttnFwdSm90INS1_25CollectiveMainloopFwdSm90ILi2EN4cute5tupleIJNS5_1CILi1EEES8_S8_EEENS6_IJNS7_ILi128EEENS7_ILi96EEENS7_ILi64EEEEEELi256ENS_10bfloat16_tEfNS_4arch4Sm90ELb0ELb0ELb1ELb1ELb0ELb1ELb1ELb1ELb0ELb1ELb1ELb0EEENS1_21CollectiveEpilogueFwdINS6_IJSA_NS7_ILi256EEESB_EEES9_SE_SG_Li256ELb1ELb1ELb1ELb0EEENS1_36VarlenDynamicPersistentTileSchedulerILi128ELi96ELi256ELi128ELb1ELb1ELb1ELb0ELb1ELb1EEEEEEEEEvNT_6ParamsE,(.L_x_15193 - _ZN7cutlass13device_kernelIN5flash11enable_sm90INS1_16FlashAttnFwdSm90INS1_25CollectiveMainloopFwdSm90ILi2EN4cute5tupleIJNS5_1CILi1EEES8_S8_EEENS6_IJNS7_ILi128EEENS7_ILi96EEENS7_ILi64EEEEEELi256ENS_10bfloat16_tEfNS_4arch4Sm90ELb0ELb0ELb1ELb1ELb0ELb1ELb1ELb1ELb0ELb1ELb1ELb0EEENS1_21CollectiveEpilogueFwdINS6_IJSA_NS7_ILi256EEESB_EEES9_SE_SG_Li256ELb1ELb1ELb1ELb0EEENS1_36VarlenDynamicPersistentTileSchedulerILi128ELi96ELi256ELi128ELb1ELb1ELb1ELb0ELb1ELb1EEEEEEEEEvNT_6ParamsE)
        .other          _ZN7cutlass13device_kernelIN5flash11enable_sm90INS1_16FlashAttnFwdSm90INS1_25CollectiveMainloopFwdSm90ILi2EN4cute5tupleIJNS5_1CILi1EEES8_S8_EEENS6_IJNS7_ILi128EEENS7_ILi96EEENS7_ILi64EEEEEELi256ENS_10bfloat16_tEfNS_4arch4Sm90ELb0ELb0ELb1ELb1ELb0ELb1ELb1ELb1ELb0ELb1ELb1ELb0EEENS1_21CollectiveEpilogueFwdINS6_IJSA_NS7_ILi256EEESB_EEES9_SE_SG_Li256ELb1ELb1ELb1ELb0EEENS1_36VarlenDynamicPersistentTileSchedulerILi128ELi96ELi256ELi128ELb1ELb1ELb1ELb0ELb1ELb1EEEEEEEEEvNT_6ParamsE,@"STO_CUDA_ENTRY STV_DEFAULT"
_ZN7cutlass13device_kernelIN5flash11enable_sm90INS1_16FlashAttnFwdSm90INS1_25CollectiveMainloopFwdSm90ILi2EN4cute5tupleIJNS5_1CILi1EEES8_S8_EEENS6_IJNS7_ILi128EEENS7_ILi96EEENS7_ILi64EEEEEELi256ENS_10bfloat16_tEfNS_4arch4Sm90ELb0ELb0ELb1ELb1ELb0ELb1ELb1ELb1ELb0ELb1ELb1ELb0EEENS1_21CollectiveEpilogueFwdINS6_IJSA_NS7_ILi256EEESB_EEES9_SE_SG_Li256ELb1ELb1ELb1ELb0EEENS1_36VarlenDynamicPersistentTileSchedulerILi128ELi96ELi256ELi128ELb1ELb1ELb1ELb0ELb1ELb1EEEEEEEEEvNT_6ParamsE:
        /* <DEDUP_REMOVED lines=24> */
.L_x_10354:
[----:B------:R-:W-:Y:S05]  /*0180*/  BSYNC B0 ;  /* 0x0000000000007941 */ /* 0x000fea0003800000 */
.L_x_10353:
        /* <DEDUP_REMOVED lines=43> */
.L_x_10355:
        /* <DEDUP_REMOVED lines=22> */
.L_x_10356:
        /* <DEDUP_REMOVED lines=18> */
.L_x_10357:
        /* <DEDUP_REMOVED lines=22> */
.L_x_10358:
        /* <DEDUP_REMOVED lines=22> */
.L_x_10359:
        /* <DEDUP_REMOVED lines=8> */
[----:B-123--:R-:W-:Y:S06]  /*0a00*/  BAR.SYNC.DEFER_BLOCKING 0x0 ;  /* 0x0000000000007b1d */ /* 0x00efec0000010000 */
[----:B------:R-:W-:Y:S05]  /*0a10*/  @!P0 BRA `(.L_x_10361) ;  /* 0x0000013800788947 */ /* 0x000fea0003800000 */
.L_x_10362:
[----:B------:R-:W-:-:S08]  /*0a20*/  NOP ;  /* 0x0000000000007918 */ /* 0x000fd00000000000 */
[----:B------:R-:W1:Y:S02]  /*0a30*/  USETMAXREG.TRY_ALLOC.CTAPOOL UP0, 0xf0 ;  /* 0x000000f0000079c8 */ /* 0x000e640008000600 */
[----:B-1----:R-:W-:-:S13]  /*0a40*/  PLOP3.LUT P0, PT, PT, PT, UP0, 0x80, 0x0 ;  /* 0x000000000000781c */ /* 0x002fda0003f0f008 */
[----:B------:R-:W-:Y:S05]  /*0a50*/  @!P0 BRA `(.L_x_10362) ;  /* 0xfffffffc00f08947 */ /* 0x000fea000383ffff */
[----:B------:R-:W-:Y:S01]  /*0a60*/  SHF.R.U32.HI R0, RZ, 0x7, R6 ;  /* 0x00000007ff007819 */ /* 0x000fe20000011606 */
[----:B------:R-:W1:Y:S08]  /*0a70*/  S2UR UR5, SR_CgaCtaId ;  /* 0x00000000000579c3 */ /* 0x000e700000008800 */
[----:B------:R-:W-:Y:S06]  /*0a80*/  BAR.ARV 0x8, 0x180 ;  /* 0x0206000000007b1d */ /* 0x000fec0000002000 */
[----:B------:R-:W-:Y:S01]  /*0a90*/  ISETP.NE.AND P0, PT, R0, 0x1, PT ;  /* 0x000000010000780c */ /* 0x000fe20003f05270 */
[----:B------:R-:W-:-:S12]  /*0aa0*/  UMOV UR4, 0x400 ;  /* 0x0000040000047882 */ /* 0x000fd80000000000 */
[----:B------:R-:W-:Y:S06]  /*0ab0*/  @!P0 BAR.ARV 0x9, 0x100 ;  /* 0x0244000000008b1d */ /* 0x000fec0000002000 */
[----:B-1----:R-:W-:Y:S02]  /*0ac0*/  ULEA UR4, UR5, UR4, 0x18 ;  /* 0x0000000405047291 */ /* 0x002fe4000f8ec03f */
[----:B------:R-:W-:Y:S04]  /*0ad0*/  BAR.SYNC.DEFER_BLOCKING 0x5, 0x180 ;  /* 0x0146000000007b1d */ /* 0x000fe80000010000 */
[----:B------:R-:W-:-:S02]  /*0ae0*/  IMAD.U32 R18, RZ, RZ, UR4 ;  /* 0x00000004ff127e24 */ /* 0x000fc4000f8e00ff */
[----:B------:R-:W-:-:S03]  /*0af0*/  ULDC UR4, c[0x0][0xd3c] ;  /* 0x00034f0000047ab9 */ /* 0x000fc60000000800 */
[----:B------:R-:W1:Y:S01]  /*0b00*/  LDS.128 R40, [R18+0x324d0] ;  /* 0x0324d00012287984 */ /* 0x000e620000000c00 */
[----:B------:R-:W-:Y:S06]  /*0b10*/  BAR.ARV 0x4, 0x180 ;  /* 0x0106000000007b1d */ /* 0x000fec0000002000 */
[----:B-1----:R-:W-:-:S13]  /*0b20*/  ISETP.GE.AND P0, PT, R43, UR4, PT ;  /* 0x000000042b007c0c */ /* 0x002fda000bf06270 */
[----:B------:R-:W-:Y:S05]  /*0b30*/  @P0 BRA `(.L_x_10363) ;  /* 0x000001c000cc0947 */ /* 0x000fea0003800000 */
[----:B------:R-:W2:Y:S01]  /*0b40*/  LDL R0, [R1+0xa0] ;  /* 0x0000a00001007983 */ /* 0x000ea20000100800 */
[----:B------:R-:W-:Y:S01]  /*0b50*/  VIADD R6, R6, 0xffffff80 ;  /* 0xffffff8006067836 */ /* 0x000fe20000000000 */
[----:B------:R-:W-:Y:S01]  /*0b60*/  CS2R R200, SRZ ;  /* 0x0000000000c87805 */ /* 0x000fe2000001ff00 */
[----:B------:R-:W-:Y:S02]  /*0b70*/  IMAD.MOV.U32 R204, RZ, RZ, RZ ;  /* 0x000000ffffcc7224 */ /* 0x000fe400078e00ff */
[----:B------:R-:W-:Y:S01]  /*0b80*/  IMAD.MOV.U32 R226, RZ, RZ, RZ ;  /* 0x000000ffffe27224 */ /* 0x000fe200078e00ff */
[----:B------:R-:W-:-:S04]  /*0b90*/  SHF.R.S32.HI R3, RZ, 0x1f, R6 ;  /* 0x0000001fff037819 */ /* 0x000fc80000011406 */
[CC--:B0-----:R-:W-:Y:S02]  /*0ba0*/  LEA.HI R2, R3.reuse, R6.reuse, RZ, 0x4 ;  /* 0x0000000603027211 */ /* 0x0c1fe400078f20ff */
[CC--:B------:R-:W-:Y:S02]  /*0bb0*/  LEA.HI R216, R3.reuse, R6.reuse, RZ, 0x5 ;  /* 0x0000000603d87211 */ /* 0x0c0fe400078f28ff */
[----:B------:R-:W-:Y:S02]  /*0bc0*/  SHF.R.S32.HI R7, RZ, 0x4, R2 ;  /* 0x00000004ff077819 */ /* 0x000fe40000011402 */
[----:B------:R-:W-:Y:S02]  /*0bd0*/  LEA.HI R19, R3, R6, RZ, 0x2 ;  /* 0x0000000603137211 */ /* 0x000fe400078f10ff */
[----:B------:R-:W-:Y:S02]  /*0be0*/  LEA.HI R4, R2, R7, RZ, 0x1 ;  /* 0x0000000702047211 */ /* 0x000fe400078f08ff */
[----:B------:R-:W-:-:S02]  /*0bf0*/  SHF.R.S32.HI R216, RZ, 0x5, R216 ;  /* 0x00000005ffd87819 */ /* 0x000fc400000114d8 */
[----:B------:R-:W-:-:S05]  /*0c00*/  LOP3.LUT R4, R4, 0x1ffffffe, RZ, 0xc0, !PT ;  /* 0x1ffffffe04047812 */ /* 0x000fca00078ec0ff */
[----:B------:R-:W-:Y:S01]  /*0c10*/  IMAD.IADD R4, R7, 0x1, -R4 ;  /* 0x0000000107047824 */ /* 0x000fe200078e0a04 */
[----:B--2---:R-:W-:Y:S02]  /*0c20*/  R2UR UR4, R0 ;  /* 0x00000000000472ca */ /* 0x004fe400000e0000 */
[CC--:B------:R-:W-:Y:S02]  /*0c30*/  LEA.HI R0, R3.reuse, R6.reuse, RZ, 0x7 ;  /* 0x0000000603007211 */ /* 0x0c0fe400078f38ff */
[----:B------:R-:W-:Y:S02]  /*0c40*/  LEA.HI R3, R3, R6, RZ, 0x3 ;  /* 0x0000000603037211 */ /* 0x000fe400078f18ff */
[----:B------:R-:W-:Y:S02]  /*0c50*/  LOP3.LUT R5, R0, 0xffffff80, RZ, 0xc0, !PT ;  /* 0xffffff8000057812 */ /* 0x000fe400078ec0ff */
[----:B------:R-:W-:Y:S02]  /*0c60*/  LOP3.LUT R7, R3, 0xfffffff8, RZ, 0xc0, !PT ;  /* 0xfffffff803077812 */ /* 0x000fe400078ec0ff */
[----:B------:R-:W-:Y:S01]  /*0c70*/  LOP3.LUT R3, R19, 0xfffffffc, RZ, 0xc0, !PT ;  /* 0xfffffffc13037812 */ /* 0x000fe200078ec0ff */
[C---:B------:R-:W-:Y:S01]  /*0c80*/  IMAD.IADD R13, R6.reuse, 0x1, -R5 ;  /* 0x00000001060d7824 */ /* 0x040fe200078e0a05 */
[----:B------:R-:W-:Y:S01]  /*0c90*/  SHF.R.S32.HI R5, RZ, 0x7, R0 ;  /* 0x00000007ff057819 */ /* 0x000fe20000011400 */
[----:B------:R-:W-:Y:S01]  /*0ca0*/  ULOP3.LUT UR4, UR4, 0x1, URZ, 0xfc, !UPT ;  /* 0x0000000104047892 */ /* 0x000fe2000f8efc3f */
[----:B------:R-:W-:Y:S01]  /*0cb0*/  SHF.R.S32.HI R19, RZ, 0x2, R19 ;  /* 0x00000002ff137819 */ /* 0x000fe20000011413 */
[----:B------:R-:W-:Y:S01]  /*0cc0*/  IMAD.IADD R3, R6, 0x1, -R3 ;  /* 0x0000000106037824 */ /* 0x000fe200078e0a03 */
[----:B------:R-:W-:Y:S01]  /*0cd0*/  SHF.R.S32.HI R8, RZ, 0x1f, R13 ;  /* 0x0000001fff087819 */ /* 0x000fe2000001140d */
[----:B------:R-:W-:Y:S01]  /*0ce0*/  STL [R1+0x8c], R13 ;  /* 0x00008c0d01007387 */ /* 0x000fe20000100800 */
[----:B------:R-:W-:Y:S01]  /*0cf0*/  LEA.HI R0, R0, R5, RZ, 0x1 ;  /* 0x0000000500007211 */ /* 0x000fe200078f08ff */
[----:B------:R-:W-:Y:S01]  /*0d00*/  VIADD R225, R19, 0x40 ;  /* 0x0000004013e17836 */ /* 0x000fe20000000000 */
[-C--:B------:R-:W-:Y:S01]  /*0d10*/  LEA.HI R9, R8, R13.reuse, RZ, 0x2 ;  /* 0x0000000d08097211 */ /* 0x080fe200078f10ff */
[----:B------:R-:W-:Y:S01]  /*0d20*/  IMAD.IADD R7, R6, 0x1, -R7 ;  /* 0x0000000106077824 */ /* 0x000fe200078e0a07 */
[----:B------:R-:W-:Y:S01]  /*0d30*/  LOP3.LUT R0, R0, 0x3fffffe, RZ, 0xc0, !PT ;  /* 0x03fffffe00007812 */ /* 0x000fe200078ec0ff */
[----:B------:R-:W-:Y:S01]  /*0d40*/  IMAD.SHL.U32 R213, R225, 0x40, RZ ;  /* 0x00000040e1d57824 */ /* 0x000fe200078e00ff */
[--C-:B------:R-:W-:Y:S01]  /*0d50*/  SHF.R.S32.HI R10, RZ, 0x2, R9.reuse ;  /* 0x00000002ff0a7819 */ /* 0x100fe20000011409 */
[----:B------:R-:W-:Y:S01]  /*0d60*/  IMAD.SHL.U32 R203, R7, 0x8, RZ ;  /* 0x0000000807cb7824 */ /* 0x000fe200078e00ff */
[----:B------:R-:W-:Y:S01]  /*0d70*/  SHF.R.S32.HI R11, RZ, 0x1f, R9 ;  /* 0x0000001fff0b7819 */ /* 0x000fe20000011409 */
[----:B------:R-:W-:Y:S01]  /*0d80*/  IMAD.IADD R0, R5, 0x1, -R0 ;  /* 0x0000000105007824 */ /* 0x000fe200078e0a00 */
[----:B------:R-:W-:Y:S01]  /*0d90*/  LEA.HI R8, R8, R13, RZ, 0x5 ;  /* 0x0000000d08087211 */ /* 0x000fe200078f28ff */
[----:B------:R-:W-:Y:S01]  /*0da0*/  IMAD.SHL.U32 R16, R3, 0x8, RZ ;  /* 0x0000000803107824 */ /* 0x000fe200078e00ff */
[----:B------:R-:W-:Y:S01]  /*0db0*/  LEA.HI R11, R11, R10, RZ, 0x3 ;  /* 0x0000000a0b0b7211 */ /* 0x000fe200078f18ff */
[----:B------:R-:W-:Y:S01]  /*0dc0*/  IMAD.SHL.U32 R22, R3, 0x4, RZ ;  /* 0x0000000403167824 */ /* 0x000fe200078e00ff */
[----:B------:R-:W-:Y:S01]  /*0dd0*/  LOP3.LUT R5, R2, 0x3fffff0, RZ, 0xc0, !PT ;  /* 0x03fffff002057812 */ /* 0x000fe200078ec0ff */
[----:B------:R-:W-:Y:S01]  /*0de0*/  VIADD R219, R203, 0x40 ;  /* 0x00000040cbdb7836 */ /* 0x000fe20000000000 */
[----:B------:R-:W-:Y:S01]  /*0df0*/  LOP3.LUT R11, R11, 0xfffffff8, RZ, 0xc0, !PT ;  /* 0xfffffff80b0b7812 */ /* 0x000fe200078ec0ff */
[----:B------:R-:W-:Y:S01]  /*0e00*/  VIADD R218, R203, 0x80 ;  /* 0x00000080cbda7836 */ /* 0x000fe20000000000 */
[----:B------:R-:W-:Y:S01]  /*0e10*/  SHF.R.S32.HI R8, RZ, 0x5, R8 ;  /* 0x00000005ff087819 */ /* 0x000fe20000011408 */
[----:B------:R-:W-:Y:S01]  /*0e20*/  IMAD.IADD R5, R6, 0x1, -R5 ;  /* 0x0000000106057824 */ /* 0x000fe200078e0a05 */
[----:B------:R-:W-:Y:S01]  /*0e30*/  LOP3.LUT R213, R213, 0x1c0, RZ, 0xc0, !PT ;  /* 0x000001c0d5d57812 */ /* 0x000fe200078ec0ff */
[----:B------:R-:W-:Y:S01]  /*0e40*/  IMAD.IADD R11, R10, 0x1, -R11 ;  /* 0x000000010a0b7824 */ /* 0x000fe200078e0a0b */
[----:B------:R-:W-:Y:S01]  /*0e50*/  LOP3.LUT R9, R9, 0x7ffffffc, RZ, 0xc0, !PT ;  /* 0x7ffffffc09097812 */ /* 0x000fe200078ec0ff */
[----:B------:R-:W-:Y:S01]  /*0e60*/  IMAD R5, R216, 0x10, R5 ;  /* 0x00000010d8057824 */ /* 0x000fe200078e0205 */
[----:B------:R-:W-:Y:S01]  /*0e70*/  LOP3.LUT R6, R213, 0x38, R16, 0xf8, !PT ;  /* 0x00000038d5067812 */ /* 0x000fe200078ef810 */
[----:B------:R-:W-:Y:S01]  /*0e80*/  IMAD R11, R8, 0x10, R11 ;  /* 0x00000010080b7824 */ /* 0x000fe200078e020b */
[----:B------:R-:W-:Y:S01]  /*0e90*/  SHF.R.S32.HI R229, RZ, 0x1f, R19 ;  /* 0x0000001fffe57819 */ /* 0x000fe20000011413 */
[----:B------:R-:W-:Y:S01]  /*0ea0*/  IMAD R5, R5, 0x8, R4 ;  /* 0x0000000805057824 */ /* 0x000fe200078e0204 */
[----:B------:R-:W-:Y:S01]  /*0eb0*/  SHF.R.S32.HI R4, RZ, 0x1f, R225 ;  /* 0x0000001fff047819 */ /* 0x000fe200000114e1 */
[----:B------:R-:W-:-:S02]  /*0ec0*/  IMAD R12, R0, 0x40, R11 ;  /* 0x00000040000c7824 */ /* 0x000fc400078e020b */
[----:B------:R-:W-:Y:S01]  /*0ed0*/  IMAD.U32 R0, RZ, RZ, UR4 ;  /* 0x00000004ff007e24 */ /* 0x000fe2000f8e00ff */
[----:B------:R-:W-:Y:S01]  /*0ee0*/  LEA.HI R4, R4, R225, RZ, 0x3 ;  /* 0x000000e104047211 */ /* 0x000fe200078f18ff */
[----:B------:R-:W-:Y:S01]  /*0ef0*/  IMAD.IADD R9, R13, 0x1, -R9 ;  /* 0x000000010d097824 */ /* 0x000fe200078e0a09 */
[----:B------:R-:W-:Y:S01]  /*0f00*/  STL [R1+0x94], R12 ;  /* 0x0000940c01007387 */ /* 0x000fe20000100800 */
[----:B------:R-:W-:Y:S02]  /*0f10*/  IMAD.MOV.U32 R2, RZ, RZ, RZ ;  /* 0x000000ffff027224 */ /* 0x000fe400078e00ff */
[----:B------:R-:W-:Y:S01]  /*0f20*/  IMAD.SHL.U32 R4, R4, 0x40, RZ ;  /* 0x0000004004047824 */ /* 0x000fe200078e00ff */
[----:B------:R0:W-:Y:S01]  /*0f30*/  STL [R1+0x5c], R0 ;  /* 0x00005c0001007387 */ /* 0x0001e20000100800 */
[----:B------:R-:W-:Y:S02]  /*0f40*/  IMAD.SHL.U32 R230, R9, 0x2, RZ ;  /* 0x0000000209e67824 */ /* 0x000fe400078e00ff */
[----:B------:R-:W-:Y:S01]  /*0f50*/  VIADD R202, R22, 0x10 ;  /* 0x0000001016ca7836 */ /* 0x000fe20000000000 */
[----:B------:R-:W-:Y:S01]  /*0f60*/  LOP3.LUT R217, R4, 0xfffffe00, RZ, 0xc0, !PT ;  /* 0xfffffe0004d97812 */ /* 0x000fe200078ec0ff */
[----:B------:R-:W-:Y:S01]  /*0f70*/  VIADD R34, R230, 0x8 ;  /* 0x00000008e6227836 */ /* 0x000fe20000000000 */
[----:B------:R-:W-:Y:S01]  /*0f80*/  SHF.R.S32.HI R4, RZ, 0x1f, R219 ;  /* 0x0000001fff047819 */ /* 0x000fe200000114db */
[----:B------:R-:W-:-:S02]  /*0f90*/  IMAD.SHL.U32 R4, R5, 0x8, RZ ;  /* 0x0000000805047824 */ /* 0x000fc400078e00ff */
[C---:B------:R-:W-:Y:S01]  /*0fa0*/  VIADD R31, R230.reuse, 0x20 ;  /* 0x00000020e61f7836 */ /* 0x040fe20000000000 */
[C---:B0-----:R-:W-:Y:S01]  /*0fb0*/  LEA.HI R0, R3.reuse, R3, RZ, 0x1 ;  /* 0x0000000303007211 */ /* 0x041fe200078f08ff */
[C---:B------:R-:W-:Y:S01]  /*0fc0*/  VIADD R28, R230.reuse, 0x38 ;  /* 0x00000038e61c7836 */ /* 0x040fe20000000000 */
[----:B------:R0:W-:Y:S01]  /*0fd0*/  STL [R1+0x9c], R4 ;  /* 0x00009c0401007387 */ /* 0x0001e20000100800 */
[----:B------:R-:W-:Y:S01]  /*0fe0*/  VIADD R25, R230, 0x50 ;  /* 0x00000050e6197836 */ /* 0x000fe20000000000 */
[----:B------:R-:W-:Y:S01]  /*0ff0*/  LOP3.LUT R0, R0, 0x1ffffffe, RZ, 0xc0, !PT ;  /* 0x1ffffffe00007812 */ /* 0x000fe200078ec0ff */
[C---:B------:R-:W-:Y:S02]  /*1000*/  VIADD R20, R230.reuse, 0x68 ;  /* 0x00000068e6147836 */ /* 0x040fe40000000000 */
[C---:B------:R-:W-:Y:S02]  /*1010*/  VIADD R13, R230.reuse, 0x80 ;  /* 0x00000080e60d7836 */ /* 0x040fe40000000000 */
[----:B------:R-:W-:Y:S01]  /*1020*/  IMAD.IADD R0, R3, 0x1, -R0 ;  /* 0x0000000103007824 */ /* 0x000fe200078e0a00 */
[----:B------:R-:W-:Y:S01]  /*1030*/  SHF.R.S32.HI R3, RZ, 0x1f, R203 ;  /* 0x0000001fff037819 */ /* 0x000fe200000114cb */
[----:B------:R-:W-:Y:S01]  /*1040*/  VIADD R9, R230, 0x98 ;  /* 0x00000098e6097836 */ /* 0x000fe20000000000 */
[----:B------:R-:W-:Y:S01]  /*1050*/  SHF.R.U32.HI R3, RZ, 0x3, R213 ;  /* 0x00000003ff037819 */ /* 0x000fe200000116d5 */
[----:B------:R-:W-:-:S02]  /*1060*/  IMAD R0, R0, 0x8, R12 ;  /* 0x0000000800007824 */ /* 0x000fc400078e020c */
[C---:B------:R-:W-:Y:S01]  /*1070*/  VIADD R5, R230.reuse, 0xb8 ;  /* 0x000000b8e6057836 */ /* 0x040fe20000000000 */
[----:B------:R-:W-:Y:S01]  /*1080*/  LOP3.LUT R3, R217, R6, R3, 0xf6, !PT ;  /* 0x00000006d9037212 */ /* 0x000fe200078ef603 */
[C---:B0-----:R-:W-:Y:S01]  /*1090*/  VIADD R4, R230.reuse, 0xc0 ;  /* 0x000000c0e6047836 */ /* 0x041fe20000000000 */
[----:B------:R-:W-:Y:S01]  /*10a0*/  SHF.R.S32.HI R6, RZ, 0x1f, R218 ;  /* 0x0000001fff067819 */ /* 0x000fe200000114da */
[C---:B------:R-:W-:Y:S01]  /*10b0*/  VIADD R6, R230.reuse, 0xb0 ;  /* 0x000000b0e6067836 */ /* 0x040fe20000000000 */
[----:B------:R-:W-:Y:S01]  /*10c0*/  SHF.R.S32.HI R5, RZ, 0x1f, R5 ;  /* 0x0000001fff057819 */ /* 0x000fe20000011405 */
[----:B------:R-:W-:Y:S01]  /*10d0*/  IMAD R3, R3, 0x2, R18 ;  /* 0x0000000203037824 */ /* 0x000fe200078e0212 */
[----:B------:R-:W-:Y:S01]  /*10e0*/  SHF.R.S32.HI R4, RZ, 0x1f, R4 ;  /* 0x0000001fff047819 */ /* 0x000fe20000011404 */
[C---:B------:R-:W-:Y:S02]  /*10f0*/  VIADD R237, R230.reuse, 0xc8 ;  /* 0x000000c8e6ed7836 */ /* 0x040fe40000000000 */
[C---:B------:R-:W-:Y:S01]  /*1100*/  VIADD R236, R230.reuse, 0xd0 ;  /* 0x000000d0e6ec7836 */ /* 0x040fe20000000000 */
[----:B------:R0:W-:Y:S01]  /*1110*/  STL [R1+0x90], R3 ;  /* 0x0000900301007387 */ /* 0x0001e20000100800 */
[----:B------:R-:W-:-:S02]  /*1120*/  VIADD R235, R230, 0xd8 ;  /* 0x000000d8e6eb7836 */ /* 0x000fc40000000000 */
[C---:B------:R-:W-:Y:S01]  /*1130*/  VIADD R234, R230.reuse, 0xe0 ;  /* 0x000000e0e6ea7836 */ /* 0x040fe20000000000 */
[----:B------:R1:W-:Y:S01]  /*1140*/  STL [R1+0x98], R0 ;  /* 0x0000980001007387 */ /* 0x0003e20000100800 */
[C---:B------:R-:W-:Y:S01]  /*1150*/  VIADD R33, R230.reuse, 0x10 ;  /* 0x00000010e6217836 */ /* 0x040fe20000000000 */
[----:B------:R-:W-:Y:S01]  /*1160*/  SHF.R.S32.HI R5, RZ, 0x1f, R236 ;  /* 0x0000001fff057819 */ /* 0x000fe200000114ec */
        /* <DEDUP_REMOVED lines=43> */
[----:B-1----:R-:W-:-:S07]  /*1420*/  SHF.R.S32.HI R3, RZ, 0x1f, R231 ;  /* 0x0000001fff037819 */ /* 0x002fce00000114e7 */
.L_x_10511:
[----:B0-23--:R-:W0:Y:S02]  /*1430*/  LDC.64 R4, c[0x0][0xd88] ;  /* 0x00036200ff047b82 */ /* 0x00de240000000a00 */
        /* <DEDUP_REMOVED lines=24> */
[----:B------:R-:W-:Y:S01]  /*15c0*/  IADD3.X R5, R224, UR7, RZ, P3, !PT ;  /* 0x00000007e0057c10 */ /* 0x000fe20009ffe4ff */
        /* <DEDUP_REMOVED lines=24> */
.L_x_10364:
        /* <DEDUP_REMOVED lines=14> */
.L_x_10365:
[----:B------:R-:W-:Y:S05]  /*1830*/  @!P0 BRA `(.L_x_10366) ;  /* 0x00000000000c8947 */ /* 0x000fea0003800000 */
[----:B------:R-:W2:Y:S04]  /*1840*/  LDG.E R0, desc[UR60][R4.64] ;  /* 0x0000003c04007981 */ /* 0x000ea8000c1e1900 */
[----:B------:R-:W2:Y:S02]  /*1850*/  LDG.E R33, desc[UR60][R4.64+0x4] ;  /* 0x0000043c04217981 */ /* 0x000ea4000c1e1900 */
[----:B--2---:R-:W-:-:S07]  /*1860*/  IMAD.IADD R33, R33, 0x1, -R0 ;  /* 0x0000000121217824 */ /* 0x004fce00078e0a00 */
.L_x_10366:
        /* <DEDUP_REMOVED lines=57> */
.L_x_10368:
[----:B------:R-:W-:Y:S05]  /*1c00*/  BSYNC B0 ;  /* 0x0000000000007941 */ /* 0x000fea0003800000 */
.L_x_10367:
        /* <DEDUP_REMOVED lines=37> */
.L_x_10371:
[----:B------:R-:W-:Y:S05]  /*1e60*/  BSYNC B6 ;  /* 0x0000000000067941 */ /* 0x000fea0003800000 */
.L_x_10370:
        /* <DEDUP_REMOVED lines=20> */
.L_x_10373:
[----:B------:R-:W-:Y:S05]  /*1fb0*/  BSYNC B6 ;  /* 0x0000000000067941 */ /* 0x000fea0003800000 */
.L_x_10372:
[----:B------:R-:W-:Y:S01]  /*1fc0*/  ULDC.64 UR4, c[0x0][0xaf0] ;  /* 0x0002bc0000047ab9 */ /* 0x000fe20000000a00 */
[----:B------:R-:W-:Y:S01]  /*1fd0*/  IMAD.MOV.U32 R0, RZ, RZ, R222 ;  /* 0x000000ffff007224 */ /* 0x000fe200078e00de */
[----:B------:R-:W-:Y:S01]  /*1fe0*/  ISETP.NE.U32.AND P0, PT, RZ, UR4, PT ;  /* 0x00000004ff007c0c */ /* 0x000fe2000bf05070 */
[----:B------:R-:W0:Y:S03]  /*1ff0*/  LDC.64 R20, c[0x0][0x300] ;  /* 0x0000c000ff147b82 */ /* 0x000e260000000a00 */
[----:B------:R-:W-:Y:S01]  /*2000*/  ISETP.NE.AND.EX P0, PT, RZ, UR5, PT, P0 ;  /* 0x00000005ff007c0c */ /* 0x000fe2000bf05300 */
[----:B------:R-:W1:Y:S01]  /*2010*/  S2R R44, SR_TID.X ;  /* 0x00000000002c7919 */ /* 0x000e620000002100 */
[----:B------:R-:W-:Y:S01]  /*2020*/  IMAD.IADD R70, R70, 0x1, R33 ;  /* 0x0000000146467824 */ /* 0x000fe200078e0221 */
[----:B------:R-:W2:Y:S01]  /*2030*/  S2R R6, SR_TID.X ;  /* 0x0000000000067919 */ /* 0x000ea20000002100 */
[----:B------:R-:W-:Y:S01]  /*2040*/  SHF.R.S32.HI R17, RZ, 0x1f, R16 ;  /* 0x0000001fff117819 */ /* 0x000fe20000011410 */
[----:B------:R-:W3:Y:S08]  /*2050*/  LDC R49, c[0x0][0x3f4] ;  /* 0x0000fd00ff317b82 */ /* 0x000ef00000000800 */
[----:B------:R-:W-:Y:S01]  /*2060*/  @P0 IADD3 R4, P1, R223, UR4, RZ ;  /* 0x00000004df040c10 */ /* 0x000fe2000ff3e0ff */
[----:B------:R-:W-:Y:S01]  /*2070*/  VIADD R8, R16, 0xc0 ;  /* 0x000000c010087836 */ /* 0x000fe20000000000 */
[----:B------:R-:W4:Y:S02]  /*2080*/  LDC.64 R42, c[0x0][0x3f8] ;  /* 0x0000fe00ff2a7b82 */ /* 0x000f240000000a00 */
[----:B------:R-:W-:Y:S01]  /*2090*/  @P0 IADD3.X R5, R224, UR5, RZ, P1, !PT ;  /* 0x00000005e0050c10 */ /* 0x000fe20008ffe4ff */
[----:B------:R-:W-:-:S04]  /*20a0*/  ULDC.64 UR4, c[0x0][0xb00] ;  /* 0x0002c00000047ab9 */ /* 0x000fc80000000a00 */
[----:B------:R1:W3:Y:S01]  /*20b0*/  @P0 LDG.E R0, desc[UR60][R4.64] ;  /* 0x0000003c04000981 */ /* 0x0002e2000c1e1900 */
[----:B------:R-:W-:Y:S01]  /*20c0*/  SHF.R.S32.HI R36, RZ, 0x1f, R70 ;  /* 0x0000001fff247819 */ /* 0x000fe20000011446 */
[----:B------:R-:W4:Y:S01]  /*20d0*/  LDC.64 R68, c[0x0][0x408] ;  /* 0x00010200ff447b82 */ /* 0x000f220000000a00 */
[----:B------:R-:W-:Y:S01]  /*20e0*/  ISETP.NE.U32.AND P0, PT, RZ, UR4, PT ;  /* 0x00000004ff007c0c */ /* 0x000fe2000bf05070 */
[----:B------:R-:W-:Y:S01]  /*20f0*/  IMAD.MOV.U32 R90, RZ, RZ, 0x20 ;  /* 0x00000020ff5a7424 */ /* 0x000fe200078e00ff */
[----:B-----5:R-:W-:Y:S01]  /*2100*/  SHF.R.S32.HI R45, RZ, 0x1f, R24 ;  /* 0x0000001fff2d7819 */ /* 0x020fe20000011418 */
[-C--:B0-----:R-:W-:Y:S01]  /*2110*/  IMAD R3, R36, R20.reuse, RZ ;  /* 0x0000001424037224 */ /* 0x081fe200078e02ff */
[----:B------:R-:W-:Y:S01]  /*2120*/  ISETP.NE.AND.EX P0, PT, RZ, UR5, PT, P0 ;  /* 0x00000005ff007c0c */ /* 0x000fe2000bf05300 */
[----:B------:R-:W-:Y:S01]  /*2130*/  ULDC.64 UR4, c[0x0][0x308] ;  /* 0x0000c20000047ab9 */ /* 0x000fe20000000a00 */
[----:B------:R-:W-:Y:S01]  /*2140*/  IMAD R77, R21, 0x60, RZ ;  /* 0x00000060154d7824 */ /* 0x000fe200078e02ff */
[----:B------:R-:W-:Y:S01]  /*2150*/  SHF.R.S32.HI R74, RZ, 0x1f, R225 ;  /* 0x0000001fff4a7819 */ /* 0x000fe200000114e1 */
[----:B-1----:R-:W-:Y:S01]  /*2160*/  IMAD.WIDE.U32 R4, R70, R20, RZ ;  /* 0x0000001446047225 */ /* 0x002fe200078e00ff */
[----:B------:R-:W-:-:S03]  /*2170*/  SHF.R.U32.HI R44, RZ, 0x7, R44 ;  /* 0x00000007ff2c7819 */ /* 0x000fc6000001162c */
[----:B------:R-:W-:Y:S01]  /*2180*/  IMAD R3, R70, R21, R3 ;  /* 0x0000001546037224 */ /* 0x000fe200078e0203 */
[----:B------:R-:W-:Y:S01]  /*2190*/  ISETP.NE.AND P6, PT, R44, 0x1, PT ;  /* 0x000000012c00780c */ /* 0x000fe20003fc5270 */
[----:B--2---:R-:W-:Y:S02]  /*21a0*/  VIADD R6, R6, 0xffffff80 ;  /* 0xffffff8006067836 */ /* 0x004fe40000000000 */
[----:B------:R-:W-:Y:S02]  /*21b0*/  IMAD.IADD R5, R5, 0x1, R3 ;  /* 0x0000000105057824 */ /* 0x000fe400078e0203 */
[----:B------:R-:W-:Y:S01]  /*21c0*/  VIADD R75, R44, 0x8 ;  /* 0x000000082c4b7836 */ /* 0x000fe20000000000 */
[----:B------:R-:W-:Y:S01]  /*21d0*/  SHF.R.U32.HI R44, RZ, 0x3, R213 ;  /* 0x00000003ff2c7819 */ /* 0x000fe200000116d5 */
[----:B------:R-:W-:Y:S01]  /*21e0*/  IMAD.WIDE.U32 R4, R220, UR4, R4 ;  /* 0x00000004dc047c25 */ /* 0x000fe2000f8e0004 */
[----:B----4-:R-:W-:-:S03]  /*21f0*/  SHF.L.U64.HI R72, R68, 0x6, R69 ;  /* 0x0000000644487819 */ /* 0x010fc60000010245 */
[----:B------:R-:W-:Y:S01]  /*2200*/  IMAD R5, R220, UR5, R5 ;  /* 0x00000005dc057c24 */ /* 0x000fe2000f8e0205 */
[----:B------:R-:W-:Y:S01]  /*2210*/  ULDC.64 UR4, c[0x0][0x310] ;  /* 0x0000c40000047ab9 */ /* 0x000fe20000000a00 */
[-C--:B------:R-:W-:Y:S02]  /*2220*/  IMAD R40, R229, R68.reuse, RZ ;  /* 0x00000044e5287224 */ /* 0x080fe400078e02ff */
[----:B------:R-:W-:-:S04]  /*2230*/  IMAD.WIDE.U32 R66, R19, R68, R16 ;  /* 0x0000004413427225 */ /* 0x000fc800078e0010 */
[C---:B------:R-:W-:Y:S02]  /*2240*/  IMAD R39, R19.reuse, R69, R40 ;  /* 0x0000004513277224 */ /* 0x040fe400078e0228 */
[----:B------:R-:W-:-:S04]  /*2250*/  IMAD.WIDE.U32 R34, R19, R42, R16 ;  /* 0x0000002a13227225 */ /* 0x000fc800078e0010 */
[----:B------:R-:W-:Y:S02]  /*2260*/  IMAD.IADD R67, R39, 0x1, R67 ;  /* 0x0000000127437824 */ /* 0x000fe400078e0243 */
[C---:B------:R-:W-:Y:S02]  /*2270*/  IMAD R40, R45.reuse, R42, RZ ;  /* 0x0000002a2d287224 */ /* 0x040fe400078e02ff */
[----:B------:R-:W-:Y:S02]  /*2280*/  IMAD R45, R45, R68, RZ ;  /* 0x000000442d2d7224 */ /* 0x000fe400078e02ff */
[----:B------:R-:W-:Y:S02]  /*2290*/  IMAD R81, R24, R43, R40 ;  /* 0x0000002b18517224 */ /* 0x000fe400078e0228 */
[----:B------:R-:W-:Y:S02]  /*22a0*/  IMAD R47, R43, 0x60, RZ ;  /* 0x000000602b2f7824 */ /* 0x000fe400078e02ff */
[----:B------:R-:W-:-:S02]  /*22b0*/  IMAD.SHL.U32 R40, R42, 0x40, RZ ;  /* 0x000000402a287824 */ /* 0x000fc400078e00ff */
[----:B------:R-:W-:Y:S02]  /*22c0*/  IMAD R45, R24, R69, R45 ;  /* 0x00000045182d7224 */ /* 0x000fe400078e022d */
[----:B------:R-:W-:Y:S02]  /*22d0*/  IMAD R79, R69, 0x60, RZ ;  /* 0x00000060454f7824 */ /* 0x000fe400078e02ff */
[----:B------:R-:W-:Y:S02]  /*22e0*/  IMAD.SHL.U32 R73, R68, 0x40, RZ ;  /* 0x0000004044497824 */ /* 0x000fe400078e00ff */
[----:B------:R-:W-:-:S04]  /*22f0*/  IMAD.WIDE.U32 R66, R24, R68, R66 ;  /* 0x0000004418427225 */ /* 0x000fc800078e0042 */
[----:B---3--:R-:W-:Y:S02]  /*2300*/  IMAD.SHL.U32 R76, R49, 0x2, RZ ;  /* 0x00000002314c7824 */ /* 0x008fe400078e00ff */
[----:B------:R-:W-:Y:S01]  /*2310*/  IMAD.IADD R83, R45, 0x1, R67 ;  /* 0x000000012d537824 */ /* 0x000fe200078e0243 */
[----:B------:R-:W-:Y:S02]  /*2320*/  SHF.R.S32.HI R3, RZ, 0x1f, R0 ;  /* 0x0000001fff037819 */ /* 0x000fe40000011400 */
[----:B------:R-:W-:Y:S02]  /*2330*/  SEL R33, R0, RZ, !P0 ;  /* 0x000000ff00217207 */ /* 0x000fe40004000000 */
[----:B------:R-:W-:Y:S02]  /*2340*/  SEL R37, R3, RZ, !P0 ;  /* 0x000000ff03257207 */ /* 0x000fe40004000000 */
[----:B------:R-:W-:Y:S01]  /*2350*/  SHF.R.S32.HI R3, RZ, 0x1f, R6 ;  /* 0x0000001fff037819 */ /* 0x000fe20000011406 */
[----:B------:R-:W-:-:S03]  /*2360*/  IMAD.WIDE.U32 R12, R33, UR4, R4 ;  /* 0x00000004210c7c25 */ /* 0x000fc6000f8e0004 */
[----:B------:R-:W-:Y:S01]  /*2370*/  LEA.HI R38, R3, R6, RZ, 0x2 ;  /* 0x0000000603267211 */ /* 0x000fe200078f10ff */
[----:B------:R-:W-:Y:S02]  /*2380*/  IMAD R0, R37, UR4, RZ ;  /* 0x0000000425007c24 */ /* 0x000fe4000f8e02ff */
[-C--:B------:R-:W-:Y:S01]  /*2390*/  IMAD R6, R229, R20.reuse, RZ ;  /* 0x00000014e5067224 */ /* 0x080fe200078e02ff */
[----:B------:R-:W-:Y:S01]  /*23a0*/  SHF.R.S32.HI R38, RZ, 0x1f, R38 ;  /* 0x0000001fff267819 */ /* 0x000fe20000011426 */
[----:B------:R-:W-:Y:S01]  /*23b0*/  IMAD R9, R33, UR5, R0 ;  /* 0x0000000521097c24 */ /* 0x000fe2000f8e0200 */
[----:B------:R-:W-:Y:S05]  /*23c0*/  @!P6 WARPSYNC.ALL ;  /* 0x000000000000e948 */ /* 0x000fea0003800000 */
[C---:B------:R-:W-:Y:S01]  /*23d0*/  VIADD R0, R16.reuse, 0x20 ;  /* 0x0000002010007836 */ /* 0x040fe20000000000 */
[----:B------:R-:W-:Y:S01]  /*23e0*/  ULDC UR4, c[0x0][0x320] ;  /* 0x0000c80000047ab9 */ /* 0x000fe20000000800 */
[----:B------:R-:W-:Y:S01]  /*23f0*/  IMAD.WIDE.U32 R4, R19, R20, R16 ;  /* 0x0000001413047225 */ /* 0x000fe200078e0010 */
[----:B------:R-:W-:Y:S01]  /*2400*/  @!P6 BAR.SYNC.DEFER_BLOCKING 0x9, 0x100 ;  /* 0x024400000000eb1d */ /* 0x000fe20000010000 */
[----:B------:R-:W-:-:S02]  /*2410*/  ISETP.GE.AND P0, PT, R16, UR4, PT ;  /* 0x0000000410007c0c */ /* 0x000fc4000bf06270 */
[----:B------:R-:W-:Y:S01]  /*2420*/  ISETP.GE.AND P1, PT, R0, UR4, PT ;  /* 0x0000000400007c0c */ /* 0x000fe2000bf26270 */
[----:B------:R-:W-:Y:S01]  /*2430*/  IMAD R11, R19, R21, R6 ;  /* 0x00000015130b7224 */ /* 0x000fe200078e0206 */
[----:B------:R-:W-:Y:S01]  /*2440*/  SEL R6, RZ, 0x1, P0 ;  /* 0x00000001ff067807 */ /* 0x000fe20000000000 */
[----:B------:R-:W-:Y:S01]  /*2450*/  ULDC.64 UR6, c[0x0][0x330] ;  /* 0x0000cc0000067ab9 */ /* 0x000fe20000000a00 */
[----:B------:R-:W-:Y:S02]  /*2460*/  SEL R7, RZ, 0xffffffff, P1 ;  /* 0xffffffffff077807 */ /* 0x000fe40000800000 */
[----:B------:R-:W-:Y:S01]  /*2470*/  IADD3 R3, P2, R12, R4, RZ ;  /* 0x000000040c037210 */ /* 0x000fe20007f5e0ff */
[----:B------:R-:W-:Y:S01]  /*2480*/  IMAD.IADD R4, R13, 0x1, R9 ;  /* 0x000000010d047824 */ /* 0x000fe200078e0209 */
[----:B------:R-:W-:Y:S01]  /*2490*/  ISETP.GE.AND P0, PT, R8, UR4, PT ;  /* 0x0000000408007c0c */ /* 0x000fe2000bf06270 */
[----:B------:R-:W-:Y:S01]  /*24a0*/  IMAD.SHL.U32 R7, R7, 0x2, RZ ;  /* 0x0000000207077824 */ /* 0x000fe200078e00ff */
[----:B------:R-:W-:Y:S01]  /*24b0*/  LEA.HI R38, R38, R19, RZ, 0x3 ;  /* 0x0000001326267211 */ /* 0x000fe200078f18ff */
[----:B------:R-:W-:Y:S01]  /*24c0*/  VIADD R9, R16, 0xe0 ;  /* 0x000000e010097836 */ /* 0x000fe20000000000 */
[----:B------:R-:W-:Y:S01]  /*24d0*/  IADD3.X R5, R4, R5, R11, P2, !PT ;  /* 0x0000000504057210 */ /* 0x000fe200017fe40b */
[C---:B------:R-:W-:Y:S01]  /*24e0*/  VIADD R8, R16.reuse, 0x80 ;  /* 0x0000008010087836 */ /* 0x040fe20000000000 */
[----:B------:R-:W-:Y:S01]  /*24f0*/  LOP3.LUT R14, R7, 0x2, R6, 0xe2, !PT ;  /* 0x00000002070e7812 */ /* 0x000fe200078ee206 */
[C---:B------:R-:W-:Y:S01]  /*2500*/  VIADD R6, R16.reuse, 0x40 ;  /* 0x0000004010067836 */ /* 0x040fe20000000000 */
[----:B------:R-:W-:Y:S01]  /*2510*/  ISETP.GE.AND P3, PT, R9, UR4, PT ;  /* 0x0000000409007c0c */ /* 0x000fe2000bf66270 */
[C---:B------:R-:W-:Y:S01]  /*2520*/  VIADD R7, R16.reuse, 0x60 ;  /* 0x0000006010077836 */ /* 0x040fe20000000000 */
[----:B------:R-:W-:Y:S01]  /*2530*/  SEL R96, RZ, 0x40, P0 ;  /* 0x00000040ff607807 */ /* 0x000fe20000000000 */
[----:B------:R-:W-:Y:S01]  /*2540*/  VIADD R9, R16, 0xa0 ;  /* 0x000000a010097836 */ /* 0x000fe20000000000 */
[----:B------:R-:W-:Y:S01]  /*2550*/  ISETP.GE.AND P1, PT, R6, UR4, PT ;  /* 0x0000000406007c0c */ /* 0x000fe2000bf26270 */
[----:B------:R-:W-:Y:S01]  /*2560*/  IMAD.WIDE.U32 R10, R220, UR6, R16 ;  /* 0x00000006dc0a7c25 */ /* 0x000fe2000f8e0010 */
[----:B------:R-:W-:-:S02]  /*2570*/  ISETP.GE.AND P2, PT, R7, UR4, PT ;  /* 0x0000000407007c0c */ /* 0x000fc4000bf46270 */
[----:B------:R-:W-:Y:S01]  /*2580*/  SEL R15, RZ, 0x4, P1 ;  /* 0x00000004ff0f7807 */ /* 0x000fe20000800000 */
[----:B------:R-:W-:Y:S01]  /*2590*/  IMAD R11, R220, UR7, R11 ;  /* 0x00000007dc0b7c24 */ /* 0x000fe2000f8e020b */
[----:B------:R-:W-:Y:S02]  /*25a0*/  SEL R23, RZ, 0x8, P2 ;  /* 0x00000008ff177807 */ /* 0x000fe40001000000 */
[----:B------:R-:W-:Y:S02]  /*25b0*/  ISETP.GE.AND P1, PT, R8, UR4, PT ;  /* 0x0000000408007c0c */ /* 0x000fe4000bf26270 */
[----:B------:R-:W-:Y:S01]  /*25c0*/  ISETP.GE.AND P2, PT, R9, UR4, PT ;  /* 0x0000000409007c0c */ /* 0x000fe2000bf46270 */
[----:B------:R-:W-:Y:S01]  /*25d0*/  ULDC.64 UR4, c[0x0][0x338] ;  /* 0x0000ce0000047ab9 */ /* 0x000fe20000000a00 */
[----:B------:R-:W-:Y:S01]  /*25e0*/  LOP3.LUT R14, R23, R14, R15, 0xfe, !PT ;  /* 0x0000000e170e7212 */ /* 0x000fe200078efe0f */
[----:B------:R-:W-:Y:S01]  /*25f0*/  IMAD R37, R37, UR4, RZ ;  /* 0x0000000425257c24 */ /* 0x000fe2000f8e02ff */
[----:B------:R-:W-:-:S02]  /*2600*/  SEL R15, RZ, 0x10, P1 ;  /* 0x00000010ff0f7807 */ /* 0x000fc40000800000 */
[----:B------:R-:W-:Y:S01]  /*2610*/  SEL R23, RZ, 0x20, P2 ;  /* 0x00000020ff177807 */ /* 0x000fe20001000000 */
[----:B------:R-:W-:Y:S01]  /*2620*/  IMAD R37, R33, UR5, R37 ;  /* 0x0000000521257c24 */ /* 0x000fe2000f8e0225 */
[----:B------:R-:W-:Y:S02]  /*2630*/  ISETP.GE.AND P0, PT, R16, R49, PT ;  /* 0x000000311000720c */ /* 0x000fe40003f06270 */
[----:B------:R-:W-:Y:S01]  /*2640*/  LOP3.LUT R31, R23, R14, R15, 0xfe, !PT ;  /* 0x0000000e171f7212 */ /* 0x000fe200078efe0f */
[----:B------:R-:W-:Y:S01]  /*2650*/  IMAD.WIDE.U32 R14, R33, UR4, R10 ;  /* 0x00000004210e7c25 */ /* 0x000fe2000f8e000a */
[----:B------:R-:W-:Y:S01]  /*2660*/  SEL R11, R49, RZ, P0 ;  /* 0x000000ff310b7207 */ /* 0x000fe20000000000 */
[----:B------:R-:W-:Y:S01]  /*2670*/  ULDC UR4, c[0x0][0x2f4] ;  /* 0x0000bd0000047ab9 */ /* 0x000fe20000000800 */
[----:B------:R-:W-:Y:S01]  /*2680*/  SHF.R.S32.HI R23, RZ, 0x1f, R22 ;  /* 0x0000001fff177819 */ /* 0x000fe20000011416 */
[----:B------:R-:W-:Y:S01]  /*2690*/  IMAD R10, R229, R42, RZ ;  /* 0x0000002ae50a7224 */ /* 0x000fe200078e02ff */
[----:B------:R-:W-:Y:S01]  /*26a0*/  LOP3.LUT R38, R38, 0xfffffff8, RZ, 0xc0, !PT ;  /* 0xfffffff826267812 */ /* 0x000fe200078ec0ff */
[----:B------:R-:W-:Y:S01]  /*26b0*/  IMAD.IADD R11, R16, 0x1, R11 ;  /* 0x00000001100b7824 */ /* 0x000fe200078e020b */
[----:B------:R-:W-:Y:S01]  /*26c0*/  LOP3.LUT R96, R31, R96, RZ, 0xfc, !PT ;  /* 0x000000601f607212 */ /* 0x000fe200078efcff */
[C---:B------:R-:W-:Y:S01]  /*26d0*/  IMAD R31, R19.reuse, R43, R10 ;  /* 0x0000002b131f7224 */ /* 0x040fe200078e020a */
[C---:B------:R-:W-:Y:S01]  /*26e0*/  IADD3 R70, P1, R19.reuse, R70, RZ ;  /* 0x0000004613467210 */ /* 0x040fe20007f3e0ff */
[----:B------:R-:W-:Y:S01]  /*26f0*/  IMAD.WIDE.U32 R64, R19, R68, R22 ;  /* 0x0000004413407225 */ /* 0x000fe200078e0016 */
[----:B------:R-:W-:-:S02]  /*2700*/  SHF.R.S32.HI R10, RZ, 0x1f, R11 ;  /* 0x0000001fff0a7819 */ /* 0x000fc4000001140b */
[----:B------:R-:W-:Y:S01]  /*2710*/  SEL R95, RZ, 0xffffff80, P3 ;  /* 0xffffff80ff5f7807 */ /* 0x000fe20001800000 */
[----:B------:R-:W-:Y:S01]  /*2720*/  IMAD.IADD R38, R19, 0x1, -R38 ;  /* 0x0000000113267824 */ /* 0x000fe200078e0a26 */
[----:B------:R-:W-:Y:S01]  /*2730*/  ISETP.GE.AND P2, PT, R0, UR4, PT ;  /* 0x0000000400007c0c */ /* 0x000fe2000bf46270 */
[----:B------:R-:W-:Y:S01]  /*2740*/  IMAD.IADD R65, R65, 0x1, R39 ;  /* 0x0000000141417824 */ /* 0x000fe200078e0227 */
[----:B------:R-:W-:Y:S01]  /*2750*/  LEA.HI R39, R10, R11, RZ, 0x3 ;  /* 0x0000000b0a277211 */ /* 0x000fe200078f18ff */
[----:B------:R-:W-:Y:S01]  /*2760*/  IMAD.SHL.U32 R84, R38, 0x40, RZ ;  /* 0x0000004026547824 */ /* 0x000fe200078e00ff */
[----:B------:R-:W-:Y:S01]  /*2770*/  SHF.L.U64.HI R10, R20, 0x6, R21 ;  /* 0x00000006140a7819 */ /* 0x000fe20000010215 */
[----:B------:R-:W-:Y:S01]  /*2780*/  IMAD.X R71, R229, 0x1, R36, P1 ;  /* 0x00000001e5477824 */ /* 0x000fe200008e0624 */
[----:B------:R-:W-:Y:S01]  /*2790*/  LOP3.LUT R36, R213, 0x38, R39, 0xf8, !PT ;  /* 0x00000038d5247812 */ /* 0x000fe200078ef827 */
[----:B------:R-:W-:Y:S01]  /*27a0*/  IMAD.WIDE.U32 R32, R19, R42, R22 ;  /* 0x0000002a13207225 */ /* 0x000fe200078e0016 */
[----:B------:R-:W-:-:S02]  /*27b0*/  LOP3.LUT R84, R84, 0x1c0, RZ, 0xc0, !PT ;  /* 0x000001c054547812 */ /* 0x000fc400078ec0ff */
[----:B------:R-:W-:Y:S01]  /*27c0*/  LOP3.LUT P1, RZ, R38, 0x4, RZ, 0xc0, !PT ;  /* 0x0000000426ff7812 */ /* 0x000fe2000782c0ff */
[----:B------:R-:W-:Y:S01]  /*27d0*/  IMAD.IADD R33, R33, 0x1, R31 ;  /* 0x0000000121217824 */ /* 0x000fe200078e021f */
[----:B------:R-:W-:Y:S01]  /*27e0*/  LOP3.LUT R38, R36, R44, RZ, 0x3c, !PT ;  /* 0x0000002c24267212 */ /* 0x000fe200078e3cff */
[----:B------:R-:W-:Y:S01]  /*27f0*/  IMAD.IADD R35, R31, 0x1, R35 ;  /* 0x000000011f237824 */ /* 0x000fe200078e0223 */
[----:B------:R-:W-:Y:S01]  /*2800*/  SHF.R.U32.HI R87, RZ, 0x3, R84 ;  /* 0x00000003ff577819 */ /* 0x000fe20000011654 */
[----:B------:R-:W-:Y:S01]  /*2810*/  IMAD.SHL.U32 R11, R20, 0x40, RZ ;  /* 0x00000040140b7824 */ /* 0x000fe200078e00ff */
[----:B------:R-:W-:Y:S01]  /*2820*/  LOP3.LUT R44, R84, 0x18, R16, 0xf8, !PT ;  /* 0x00000018542c7812 */ /* 0x000fe200078ef810 */
[-C--:B------:R-:W-:Y:S01]  /*2830*/  IMAD.WIDE.U32 R32, R24, R42.reuse, R32 ;  /* 0x0000002a18207225 */ /* 0x080fe200078e0020 */
[----:B------:R-:W-:Y:S02]  /*2840*/  LOP3.LUT R36, R84, 0x38, R39, 0xf8, !PT ;  /* 0x0000003854247812 */ /* 0x000fe400078ef827 */
[----:B------:R-:W-:Y:S01]  /*2850*/  LOP3.LUT R91, R44, R87, RZ, 0x3c, !PT ;  /* 0x000000572c5b7212 */ /* 0x000fe200078e3cff */
[----:B------:R-:W-:Y:S01]  /*2860*/  IMAD.WIDE.U32 R34, R24, R42, R34 ;  /* 0x0000002a18227225 */ /* 0x000fe200078e0022 */
[----:B------:R-:W-:-:S02]  /*2870*/  SHF.R.S32.HI R85, RZ, 0x3, R39 ;  /* 0x00000003ff557819 */ /* 0x000fc40000011427 */
[----:B------:R-:W-:Y:S01]  /*2880*/  LOP3.LUT R86, R39, 0xfffffff8, RZ, 0xc0, !PT ;  /* 0xfffffff827567812 */ /* 0x000fe200078ec0ff */
[----:B------:R-:W-:Y:S01]  /*2890*/  IMAD.WIDE.U32 R64, R24, R68, R64 ;  /* 0x0000004418407225 */ /* 0x000fe200078e0040 */
[----:B------:R-:W-:Y:S02]  /*28a0*/  SHF.L.U64.HI R31, R42, 0x6, R43 ;  /* 0x000000062a1f7819 */ /* 0x000fe4000001022b */
[----:B------:R-:W-:Y:S01]  /*28b0*/  SEL R90, R90, 0xffffffe0, !P1 ;  /* 0xffffffe05a5a7807 */ /* 0x000fe20004800000 */
[----:B------:R-:W-:Y:S01]  /*28c0*/  IMAD.WIDE.U32 R20, R20, 0x60, RZ ;  /* 0x0000006014147825 */ /* 0x000fe200078e00ff */
[----:B------:R-:W-:Y:S02]  /*28d0*/  LOP3.LUT R39, R36, R87, RZ, 0x3c, !PT ;  /* 0x0000005724277212 */ /* 0x000fe400078e3cff */
[----:B------:R-:W-:Y:S01]  /*28e0*/  LOP3.LUT R95, R96, 0x80, R95, 0xc8, !PT ;  /* 0x00000080605f7812 */ /* 0x000fe200078ec85f */
[----:B------:R-:W-:Y:S01]  /*28f0*/  IMAD.WIDE.U32 R42, R42, 0x60, RZ ;  /* 0x000000602a2a7825 */ /* 0x000fe200078e00ff */
[----:B------:R-:W-:-:S02]  /*2900*/  SHF.R.S32.HI R88, RZ, 0x1f, R86 ;  /* 0x0000001fff587819 */ /* 0x000fc40000011456 */
[----:B------:R-:W-:Y:S01]  /*2910*/  ISETP.GE.AND P1, PT, R16, UR4, PT ;  /* 0x0000000410007c0c */ /* 0x000fe2000bf26270 */
[----:B------:R-:W-:Y:S01]  /*2920*/  IMAD.WIDE.U32 R68, R68, 0x60, RZ ;  /* 0x0000006044447825 */ /* 0x000fe200078e00ff */
[----:B------:R-:W-:-:S03]  /*2930*/  LOP3.LUT R96, R96, 0x40, RZ, 0xc0, !PT ;  /* 0x0000004060607812 */ /* 0x000fc600078ec0ff */
[----:B------:R-:W-:Y:S02]  /*2940*/  IMAD R91, R216, 0x200, R91 ;  /* 0x00000200d85b7824 */ /* 0x000fe400078e025b */
[----:B------:R-:W-:Y:S02]  /*2950*/  IMAD.IADD R80, R33, 0x1, R81 ;  /* 0x0000000121507824 */ /* 0x000fe400078e0251 */
[----:B------:R-:W-:Y:S02]  /*2960*/  IMAD.IADD R77, R21, 0x1, R77 ;  /* 0x00000001154d7824 */ /* 0x000fe400078e024d */
[----:B------:R-:W-:Y:S02]  /*2970*/  IMAD.IADD R78, R43, 0x1, R47 ;  /* 0x000000012b4e7824 */ /* 0x000fe400078e022f */
[----:B------:R-:W-:Y:S02]  /*2980*/  IMAD.IADD R79, R69, 0x1, R79 ;  /* 0x00000001454f7824 */ /* 0x000fe400078e024f */
[----:B------:R-:W-:-:S02]  /*2990*/  IMAD.IADD R81, R81, 0x1, R35 ;  /* 0x0000000151517824 */ /* 0x000fc400078e0223 */
[----:B------:R-:W-:Y:S02]  /*29a0*/  IMAD.IADD R82, R65, 0x1, R45 ;  /* 0x0000000141527824 */ /* 0x000fe400078e022d */
[----:B------:R-:W-:Y:S02]  /*29b0*/  IMAD.IADD R89, R217, 0x1, R38 ;  /* 0x00000001d9597824 */ /* 0x000fe400078e0226 */
[----:B------:R-:W-:Y:S02]  /*29c0*/  IMAD R92, R216, 0x200, R39 ;  /* 0x00000200d85c7824 */ /* 0x000fe400078e0227 */
[----:B------:R-:W-:Y:S02]  /*29d0*/  IMAD.IADD R93, R90, 0x1, R91 ;  /* 0x000000015a5d7824 */ /* 0x000fe400078e025b */
[----:B------:R-:W-:-:S07]  /*29e0*/  IMAD.IADD R94, R15, 0x1, R37 ;  /* 0x000000010f5e7824 */ /* 0x000fce00078e0225 */
.L_x_10421:
        /* <DEDUP_REMOVED lines=71> */
.L_x_10378:
[----:B------:R-:W-:Y:S05]  /*2e60*/  BSYNC B1 ;  /* 0x0000000000017941 */ /* 0x000fea0003800000 */
.L_x_10377:
        /* <DEDUP_REMOVED lines=25> */
.L_x_10380:
[----:B------:R-:W-:Y:S05]  /*3000*/  BSYNC B1 ;  /* 0x0000000000017941 */ /* 0x000fea0003800000 */
.L_x_10379:
[----:B0-----:R-:W2:Y:S01]  /*3010*/  LDL R36, [R1+0x5c] ;  /* 0x00005c0001247983 */ /* 0x001ea20000100800 */
[----:B------:R-:W-:Y:S01]  /*3020*/  IMAD.MOV.U32 R37, RZ, RZ, R61 ;  /* 0x000000ffff257224 */ /* 0x000fe200078e003d */
[----:B------:R-:W-:Y:S01]  /*3030*/  PRMT R115, R115, 0x5410, R101 ;  /* 0x0000541073737816 */ /* 0x000fe20000000065 */
[----:B------:R-:W-:Y:S01]  /*3040*/  IMAD.MOV.U32 R38, RZ, RZ, R62 ;  /* 0x000000ffff267224 */ /* 0x000fe200078e003e */
[----:B------:R-:W-:Y:S01]  /*3050*/  PRMT R123, R100, 0x7610, R123 ;  /* 0x00007610647b7816 */ /* 0x000fe2000000007b */
[----:B------:R-:W-:-:S05]  /*3060*/  IMAD.MOV.U32 R39, RZ, RZ, R63 ;  /* 0x000000ffff277224 */ /* 0x000fca00078e003f */
[----:B------:R-:W-:Y:S01]  /*3070*/  PRMT R110, R39, 0x5410, R38 ;  /* 0x00005410276e7816 */ /* 0x000fe20000000026 */
[----:B-----5:R-:W-:Y:S02]  /*3080*/  IMAD.MOV.U32 R38, RZ, RZ, R52 ;  /* 0x000000ffff267224 */ /* 0x020fe400078e0034 */
[----:B------:R-:W-:-:S03]  /*3090*/  IMAD.MOV.U32 R39, RZ, RZ, R53 ;  /* 0x000000ffff277224 */ /* 0x000fc600078e0035 */
[----:B------:R-:W-:Y:S01]  /*30a0*/  PRMT R122, R38, 0x7610, R122 ;  /* 0x00007610267a7816 */ /* 0x000fe2000000007a */
[----:B------:R-:W-:Y:S01]  /*30b0*/  IMAD.MOV.U32 R38, RZ, RZ, R44 ;  /* 0x000000ffff267224 */ /* 0x000fe200078e002c */
[----:B------:R-:W-:Y:S01]  /*30c0*/  PRMT R121, R39, 0x7610, R121 ;  /* 0x0000761027797816 */ /* 0x000fe20000000079 */
[----:B------:R-:W-:-:S05]  /*30d0*/  IMAD.MOV.U32 R39, RZ, RZ, R45 ;  /* 0x000000ffff277224 */ /* 0x000fca00078e002d */
[----:B------:R-:W-:Y:S02]  /*30e0*/  PRMT R118, R39, 0x7610, R118 ;  /* 0x0000761027767816 */ /* 0x000fe40000000076 */
[----:B--2---:R-:W-:Y:S01]  /*30f0*/  R2UR UR4, R36 ;  /* 0x00000000240472ca */ /* 0x004fe200000e0000 */
[----:B------:R-:W-:-:S05]  /*3100*/  IMAD.MOV.U32 R36, RZ, RZ, R60 ;  /* 0x000000ffff247224 */ /* 0x000fca00078e003c */
[----:B------:R-:W-:Y:S01]  /*3110*/  PRMT R107, R36, 0x5410, R37 ;  /* 0x00005410246b7816 */ /* 0x000fe20000000025 */
[----:B------:R-:W-:Y:S02]  /*3120*/  IMAD.MOV.U32 R36, RZ, RZ, R56 ;  /* 0x000000ffff247224 */ /* 0x000fe400078e0038 */
[----:B------:R-:W-:-:S03]  /*3130*/  IMAD.MOV.U32 R37, RZ, RZ, R57 ;  /* 0x000000ffff257224 */ /* 0x000fc600078e0039 */
[----:B------:R-:W-:Y:S01]  /*3140*/  PRMT R116, R116, 0x5410, R36 ;  /* 0x0000541074747816 */ /* 0x000fe20000000024 */
[----:B------:R-:W-:Y:S01]  /*3150*/  UISETP.NE.AND UP0, UPT, UR4, 0x3, UPT ;  /* 0x000000030400788c */ /* 0x000fe2000bf05270 */
[----:B------:R-:W-:Y:S01]  /*3160*/  PRMT R117, R117, 0x5410, R37 ;  /* 0x0000541075757816 */ /* 0x000fe20000000025 */
[----:B------:R-:W-:Y:S02]  /*3170*/  IMAD.MOV.U32 R36, RZ, RZ, R46 ;  /* 0x000000ffff247224 */ /* 0x000fe400078e002e */
[----:B------:R-:W-:Y:S01]  /*3180*/  IMAD.MOV.U32 R37, RZ, RZ, R47 ;  /* 0x000000ffff257224 */ /* 0x000fe200078e002f */
[----:B------:R-:W-:Y:S02]  /*3190*/  PRMT R117, R38, 0x7610, R117 ;  /* 0x0000761026757816 */ /* 0x000fe40000000075 */
[----:B------:R-:W-:Y:S02]  /*31a0*/  PLOP3.LUT P3, PT, PT, PT, UP0, 0x80, 0x0 ;  /* 0x000000000000781c */ /* 0x000fe40003f6f008 */
[----:B------:R-:W-:Y:S01]  /*31b0*/  PRMT R115, R36, 0x7610, R115 ;  /* 0x0000761024737816 */ /* 0x000fe20000000073 */
[----:B------:R-:W-:Y:S01]  /*31c0*/  IMAD.MOV.U32 R36, RZ, RZ, R55 ;  /* 0x000000ffff247224 */ /* 0x000fe200078e0037 */
[----:B------:R-:W-:Y:S01]  /*31d0*/  PRMT R116, R37, 0x7610, R116 ;  /* 0x0000761025747816 */ /* 0x000fe20000000074 */
[----:B------:R-:W-:-:S03]  /*31e0*/  IMAD.MOV.U32 R37, RZ, RZ, R54 ;  /* 0x000000ffff257224 */ /* 0x000fc600078e0036 */
[----:B------:R-:W-:Y:S02]  /*31f0*/  PRMT R119, R36, 0x7610, R119 ;  /* 0x0000761024777816 */ /* 0x000fe40000000077 */
[----:B------:R-:W-:-:S03]  /*3200*/  PRMT R120, R37, 0x7610, R120 ;  /* 0x0000761025787816 */ /* 0x000fc60000000078 */
[----:B------:R-:W-:Y:S05]  /*3210*/  @!P3 BRA `(.L_x_10381) ;  /* 0x000000000004b947 */ /* 0x000fea0003800000 */
[----:B------:R-:W-:Y:S01]  /*3220*/  BPT.TRAP 0x1 ;  /* 0x000000040000795c */ /* 0x000fe20000300000 */
.L_x_10381:
[----:B------:R-:W-:Y:S01]  /*3230*/  IMAD R97, R2, 0x8, R18 ;  /* 0x0000000802617824 */ /* 0x000fe200078e0212 */
[----:B------:R-:W-:Y:S01]  /*3240*/  SHF.L.U32 R109, R201, 0x1f, RZ ;  /* 0x0000001fc96d7819 */ /* 0x000fe200000006ff */
[----:B------:R-:W-:Y:S03]  /*3250*/  BSSY B1, `(.L_x_10382) ;  /* 0x0000003000017945 */ /* 0x000fe60003800000 */
[----:B------:R-:W0:Y:S02]  /*3260*/  SYNCS.PHASECHK.TRANS64.TRYWAIT P6, [R97+URZ+0x32490], R109 ;  /* 0x0324906d610075a7 */ /* 0x000e2400080c017f */
[----:B0-----:R-:W-:Y:S05]  /*3270*/  @!P6 BRA `(.L_x_10383) ;  /* 0x0000019c0004e947 */ /* 0x001fea0003800000 */
.L_x_10678:
[----:B------:R-:W-:Y:S05]  /*3280*/  BSYNC B1 ;  /* 0x0000000000017941 */ /* 0x000fea0003800000 */
.L_x_10382:
        /* <DEDUP_REMOVED lines=13> */
[----:B------:R-:W-:Y:S02]  /*3360*/  PRMT R101, R107, 0x5410, R101 ;  /* 0x000054106b657816 */ /* 0x000fe40000000065 */
[----:B------:R-:W-:Y:S01]  /*3370*/  SHF.R.U32.HI R100, RZ, 0x10, R61 ;  /* 0x00000010ff647819 */ /* 0x000fe2000001163d */
[----:B------:R-:W-:Y:S01]  /*3380*/  IMAD.U32 R61, R38, 0x10000, RZ ;  /* 0x00010000263d7824 */ /* 0x000fe200078e00ff */
[----:B------:R-:W-:Y:S01]  /*3390*/  PRMT R62, R110, 0x5410, R103 ;  /* 0x000054106e3e7816 */ /* 0x000fe20000000067 */
[C---:B------:R-:W-:Y:S01]  /*33a0*/  IMAD.U32 R110, R37.reuse, 0x10000, RZ ;  /* 0x00010000256e7824 */ /* 0x040fe200078e00ff */
[----:B------:R-:W-:-:S02]  /*33b0*/  LOP3.LUT R37, R37, 0xffff0000, RZ, 0xc0, !PT ;  /* 0xffff000025257812 */ /* 0x000fc400078ec0ff */
[----:B------:R-:W-:Y:S01]  /*33c0*/  LOP3.LUT R112, R63, 0xffff0000, RZ, 0xc0, !PT ;  /* 0xffff00003f707812 */ /* 0x000fe200078ec0ff */
[----:B------:R-:W-:Y:S01]  /*33d0*/  IMAD.U32 R103, R62, 0x10000, RZ ;  /* 0x000100003e677824 */ /* 0x000fe200078e00ff */
[----:B------:R-:W-:Y:S01]  /*33e0*/  LOP3.LUT R60, R39, 0xffff0000, RZ, 0xc0, !PT ;  /* 0xffff0000273c7812 */ /* 0x000fe200078ec0ff */
[----:B------:R-:W-:Y:S01]  /*33f0*/  IMAD.U32 R63, R63, 0x10000, RZ ;  /* 0x000100003f3f7824 */ /* 0x000fe200078e00ff */
[----:B------:R-:W-:Y:S01]  /*3400*/  LOP3.LUT R111, R101, 0xffff0000, RZ, 0xc0, !PT ;  /* 0xffff0000656f7812 */ /* 0x000fe200078ec0ff */
[-C--:B------:R-:W-:Y:S01]  /*3410*/  FMUL.FTZ R113, R37, R112.reuse ;  /* 0x0000007025717220 */ /* 0x080fe20000410000 */
        /* <DEDUP_REMOVED lines=26> */
[----:B------:R-:W-:-:S07]  /*35c0*/  F2FP.BF16.F32.PACK_AB R36, R36, R103 ;  /* 0x000000672424723e */ /* 0x000fce00000010ff */
.L_x_10389:
[----:B------:R-:W-:Y:S05]  /*35d0*/  BSYNC B3 ;  /* 0x0000000000037941 */ /* 0x000fea0003800000 */
.L_x_10388:
[----:B--2---:R1:W-:Y:S02]  /*35e0*/  STG.E.128 desc[UR60][R50.64], R36 ;  /* 0x0000002432007986 */ /* 0x0043e4000c101d3c */
.L_x_10387:
[----:B------:R-:W-:Y:S05]  /*35f0*/  BSYNC B2 ;  /* 0x0000000000027941 */ /* 0x000fea0003800000 */
.L_x_10386:
[----:B------:R-:W-:Y:S05]  /*3600*/  @P2 BRA `(.L_x_10385) ;  /* 0x0000000000d02947 */ /* 0x000fea0003800000 */
[----:B-1----:R1:W2:Y:S01]  /*3610*/  LDS.128 R36, [R105] ;  /* 0x0000000069247984 */ /* 0x0022a20000000c00 */
[----:B------:R-:W-:Y:S01]  /*3620*/  ISETP.GE.AND P4, PT, R202, R104, PT ;  /* 0x00000068ca00720c */ /* 0x000fe20003f86270 */
[----:B------:R-:W-:-:S12]  /*3630*/  BSSY B2, `(.L_x_10390) ;  /* 0x0000030000027945 */ /* 0x000fd80003800000 */
[----:B-1----:R-:W-:Y:S05]  /*3640*/  @P4 BRA `(.L_x_10391) ;  /* 0x0000000000b84947 */ /* 0x002fea0003800000 */
[----:B------:R-:W-:Y:S01]  /*3650*/  SHF.R.U32.HI R62, RZ, 0x10, R57 ;  /* 0x00000010ff3e7819 */ /* 0x000fe20000011639 */
[----:B--2---:R-:W-:Y:S01]  /*3660*/  IMAD.U32 R101, R37, 0x10000, RZ ;  /* 0x0001000025657824 */ /* 0x004fe200078e00ff */
[----:B------:R-:W-:Y:S02]  /*3670*/  SHF.R.U32.HI R61, RZ, 0x10, R59 ;  /* 0x00000010ff3d7819 */ /* 0x000fe4000001163b */
[----:B------:R-:W-:Y:S01]  /*3680*/  SHF.R.U64 R60, R56, 0x10, R57 ;  /* 0x00000010383c7819 */ /* 0x000fe20000001239 */
[----:B------:R-:W-:Y:S01]  /*3690*/  IMAD.U32 R56, R38, 0x10000, RZ ;  /* 0x0001000026387824 */ /* 0x000fe200078e00ff */
[----:B------:R-:W-:Y:S01]  /*36a0*/  SHF.R.U64 R58, R58, 0x10, R59 ;  /* 0x000000103a3a7819 */ /* 0x000fe2000000123b */
[----:B------:R-:W-:Y:S01]  /*36b0*/  IMAD.U32 R59, R39, 0x10000, RZ ;  /* 0x00010000273b7824 */ /* 0x000fe200078e00ff */
[----:B------:R-:W-:Y:S02]  /*36c0*/  PRMT R62, R117, 0x5432, R62 ;  /* 0x00005432753e7816 */ /* 0x000fe4000000003e */
[----:B------:R-:W-:-:S02]  /*36d0*/  LOP3.LUT R57, R38, 0xffff0000, RZ, 0xc0, !PT ;  /* 0xffff000026397812 */ /* 0x000fc400078ec0ff */
[----:B------:R-:W-:Y:S02]  /*36e0*/  PRMT R61, R123, 0x5410, R61 ;  /* 0x000054107b3d7816 */ /* 0x000fe4000000003d */
[----:B------:R-:W-:Y:S02]  /*36f0*/  LOP3.LUT R38, R39, 0xffff0000, RZ, 0xc0, !PT ;  /* 0xffff000027267812 */ /* 0x000fe400078ec0ff */
[----:B------:R-:W-:Y:S01]  /*3700*/  PRMT R39, R116, 0x5432, R60 ;  /* 0x0000543274277816 */ /* 0x000fe2000000003c */
        /* <DEDUP_REMOVED lines=9> */
[----:B------:R-:W-:Y:S01]  /*37a0*/  LOP3.LUT R62, R62, 0xffff0000, RZ, 0xc0, !PT ;  /* 0xffff00003e3e7812 */ /* 0x000fe200078ec0ff */
[----:B------:R-:W-:Y:S01]  /*37b0*/  FMUL.FTZ R110, R103, R102 ;  /* 0x00000066676e7220 */ /* 0x000fe20000410000 */
[----:B------:R-:W-:Y:S01]  /*37c0*/  LOP3.LUT R61, R61, 0xffff0000, RZ, 0xc0, !PT ;  /* 0xffff00003d3d7812 */ /* 0x000fe200078ec0ff */
[----:B------:R-:W-:Y:S01]  /*37d0*/  IMAD.U32 R39, R39, 0x10000, RZ ;  /* 0x0001000027277824 */ /* 0x000fe200078e00ff */
[----:B------:R-:W-:Y:S01]  /*37e0*/  LOP3.LUT R36, R36, 0xffff0000, RZ, 0xc0, !PT ;  /* 0xffff000024247812 */ /* 0x000fe200078ec0ff */
[----:B------:R-:W-:Y:S01]  /*37f0*/  FMUL.FTZ R103, R103, R100 ;  /* 0x0000006467677220 */ /* 0x000fe20000410000 */
[----:B------:R-:W-:Y:S01]  /*3800*/  FFMA.FTZ R63, R56, R63, -R107 ;  /* 0x0000003f383f7223 */ /* 0x000fe2000001086b */
[----:B------:R-:W-:-:S02]  /*3810*/  IMAD.U32 R58, R58, 0x10000, RZ ;  /* 0x000100003a3a7824 */ /* 0x000fc400078e00ff */
[----:B------:R-:W-:Y:S01]  /*3820*/  FFMA.FTZ R56, R56, R60, R57 ;  /* 0x0000003c38387223 */ /* 0x000fe20000010039 */
[C---:B------:R-:W-:Y:S01]  /*3830*/  FMUL.FTZ R60, R38.reuse, R62 ;  /* 0x0000003e263c7220 */ /* 0x040fe20000410000 */
[----:B------:R-:W-:Y:S01]  /*3840*/  FMUL.FTZ R57, R38, R61 ;  /* 0x0000003d26397220 */ /* 0x000fe20000410000 */
[C---:B------:R-:W-:Y:S01]  /*3850*/  FFMA.FTZ R100, R101.reuse, R100, -R110 ;  /* 0x0000006465647223 */ /* 0x040fe2000001086e */
[C---:B------:R-:W-:Y:S01]  /*3860*/  FMUL.FTZ R38, R36.reuse, R39 ;  /* 0x0000002724267220 */ /* 0x040fe20000410000 */
[----:B------:R-:W-:Y:S01]  /*3870*/  FFMA.FTZ R101, R101, R102, R103 ;  /* 0x0000006665657223 */ /* 0x000fe20000010067 */
[-C--:B------:R-:W-:Y:S01]  /*3880*/  FMUL.FTZ R36, R36, R58.reuse ;  /* 0x0000003a24247220 */ /* 0x080fe20000410000 */
        /* <DEDUP_REMOVED lines=8> */
[----:B------:R-:W-:Y:S01]  /*3910*/  F2FP.BF16.F32.PACK_AB R39, R57, R60 ;  /* 0x0000003c3927723e */ /* 0x000fe200000010ff */
[----:B------:R-:W-:-:S07]  /*3920*/  IMAD.MOV.U32 R38, RZ, RZ, R56 ;  /* 0x000000ffff267224 */ /* 0x000fce00078e0038 */
.L_x_10391:
[----:B------:R-:W-:Y:S05]  /*3930*/  BSYNC B2 ;  /* 0x0000000000027941 */ /* 0x000fea0003800000 */
.L_x_10390:
[----:B--2---:R2:W-:Y:S02]  /*3940*/  STG.E.128 desc[UR60][R50.64+0x40], R36 ;  /* 0x0000402432007986 */ /* 0x0045e4000c101d3c */
.L_x_10385:
[----:B------:R-:W-:Y:S05]  /*3950*/  BSYNC B1 ;  /* 0x0000000000017941 */ /* 0x000fea0003800000 */
.L_x_10384:
[----:B------:R-:W-:Y:S05]  /*3960*/  @P5 BRA `(.L_x_10392) ;  /* 0x0000001c00945947 */ /* 0x000fea0003800000 */
[----:B------:R-:W-:Y:S04]  /*3970*/  BSSY B1, `(.L_x_10393) ;  /* 0x0000035000017945 */ /* 0x000fe80003800000 */
[----:B------:R-:W-:Y:S05]  /*3980*/  @P1 BRA `(.L_x_10394) ;  /* 0x0000000000cc1947 */ /* 0x000fea0003800000 */
        /* <DEDUP_REMOVED lines=8> */
[----:B------:R-:W-:Y:S01]  /*3a10*/  SHF.R.U32.HI R54, RZ, 0x10, R55 ;  /* 0x00000010ff367819 */ /* 0x000fe20000011637 */
[----:B------:R-:W-:Y:S01]  /*3a20*/  IMAD.U32 R55, R37, 0x10000, RZ ;  /* 0x0001000025377824 */ /* 0x000fe200078e00ff */
[----:B------:R-:W-:Y:S02]  /*3a30*/  PRMT R120, R120, 0x5410, R53 ;  /* 0x0000541078787816 */ /* 0x000fe40000000035 */
[----:B------:R-:W-:-:S02]  /*3a40*/  PRMT R122, R122, 0x5410, R57 ;  /* 0x000054107a7a7816 */ /* 0x000fc40000000039 */
        /* <DEDUP_REMOVED lines=8> */
[----:B------:R-:W-:Y:S01]  /*3ad0*/  FMUL.FTZ R60, R53, R58 ;  /* 0x0000003a353c7220 */ /* 0x000fe20000410000 */
[----:B------:R-:W-:Y:S01]  /*3ae0*/  LOP3.LUT R51, R38, 0xffff0000, RZ, 0xc0, !PT ;  /* 0xffff000026337812 */ /* 0x000fe200078ec0ff */
[----:B------:R-:W-:-:S02]  /*3af0*/  IMAD.U32 R52, R119, 0x10000, RZ ;  /* 0x0001000077347824 */ /* 0x000fc400078e00ff */
[-C--:B------:R-:W-:Y:S01]  /*3b00*/  FMUL.FTZ R57, R53, R54.reuse ;  /* 0x0000003635397220 */ /* 0x080fe20000410000 */
[----:B------:R-:W-:Y:S01]  /*3b10*/  IMAD.U32 R56, R121, 0x10000, RZ ;  /* 0x0001000079387824 */ /* 0x000fe200078e00ff */
[----:B------:R-:W-:Y:S01]  /*3b20*/  LOP3.LUT R53, R36, 0xffff0000, RZ, 0xc0, !PT ;  /* 0xffff000024357812 */ /* 0x000fe200078ec0ff */
[----:B------:R-:W-:Y:S01]  /*3b30*/  FFMA.FTZ R36, R55, R54, -R60 ;  /* 0x0000003637247223 */ /* 0x000fe2000001083c */
[----:B------:R-:W-:Y:S01]  /*3b40*/  FMUL.FTZ R59, R51, R52 ;  /* 0x00000034333b7220 */ /* 0x000fe20000410000 */
[----:B------:R-:W-:Y:S01]  /*3b50*/  FFMA.FTZ R55, R55, R58, R57 ;  /* 0x0000003a37377223 */ /* 0x000fe20000010039 */
[----:B------:R-:W-:Y:S01]  /*3b60*/  LOP3.LUT R38, R39, 0xffff0000, RZ, 0xc0, !PT ;  /* 0xffff000027267812 */ /* 0x000fe200078ec0ff */
[-C--:B------:R-:W-:Y:S01]  /*3b70*/  FMUL.FTZ R57, R51, R56.reuse ;  /* 0x0000003833397220 */ /* 0x080fe20000410000 */
[----:B------:R-:W-:Y:S01]  /*3b80*/  LOP3.LUT R119, R119, 0xffff0000, RZ, 0xc0, !PT ;  /* 0xffff000077777812 */ /* 0x000fe200078ec0ff */
[C---:B------:R-:W-:Y:S01]  /*3b90*/  FFMA.FTZ R51, R50.reuse, R56, -R59 ;  /* 0x0000003832337223 */ /* 0x040fe2000001083b */
[----:B------:R-:W-:Y:S01]  /*3ba0*/  LOP3.LUT R121, R121, 0xffff0000, RZ, 0xc0, !PT ;  /* 0xffff000079797812 */ /* 0x000fe200078ec0ff */
[----:B------:R-:W-:Y:S01]  /*3bb0*/  FFMA.FTZ R50, R50, R52, R57 ;  /* 0x0000003432327223 */ /* 0x000fe20000010039 */
[----:B------:R-:W-:-:S02]  /*3bc0*/  IMAD.U32 R39, R39, 0x10000, RZ ;  /* 0x0001000027277824 */ /* 0x000fc400078e00ff */
        /* <DEDUP_REMOVED lines=12> */
[----:B------:R-:W-:-:S07]  /*3c90*/  F2FP.BF16.F32.PACK_AB R39, R39, R52 ;  /* 0x000000342727723e */ /* 0x000fce00000010ff */
.L_x_10396:
[----:B------:R-:W-:Y:S05]  /*3ca0*/  BSYNC B2 ;  /* 0x0000000000027941 */ /* 0x000fea0003800000 */
.L_x_10395:
[----:B--2---:R3:W-:Y:S02]  /*3cb0*/  STG.E.128 desc[UR60][R48.64], R36 ;  /* 0x0000002430007986 */ /* 0x0047e4000c101d3c */
.L_x_10394:
[----:B------:R-:W-:Y:S05]  /*3cc0*/  BSYNC B1 ;  /* 0x0000000000017941 */ /* 0x000fea0003800000 */
.L_x_10393:
[----:B------:R-:W-:Y:S05]  /*3cd0*/  @P2 BRA `(.L_x_10392) ;  /* 0x0000001800b82947 */ /* 0x000fea0003800000 */
[----:B-123--:R1:W2:Y:S01]  /*3ce0*/  LDS.128 R36, [R105+0x2000] ;  /* 0x0020000069247984 */ /* 0x00e2a20000000c00 */
[----:B------:R-:W-:Y:S01]  /*3cf0*/  ISETP.GE.AND P4, PT, R202, R104, PT ;  /* 0x00000068ca00720c */ /* 0x000fe20003f86270 */
[----:B------:R-:W-:-:S12]  /*3d00*/  BSSY B1, `(.L_x_10397) ;  /* 0x000002f000017945 */ /* 0x000fd80003800000 */
[----:B-1----:R-:W-:Y:S05]  /*3d10*/  @P4 BRA `(.L_x_10398) ;  /* 0x0000000000b44947 */ /* 0x002fea0003800000 */
[----:B------:R-:W-:Y:S02]  /*3d20*/  SHF.R.U64 R50, R46, 0x10, R47 ;  /* 0x000000102e327819 */ /* 0x000fe4000000122f */
[--C-:B------:R-:W-:Y:S02]  /*3d30*/  SHF.R.U64 R46, R44, 0x10, R45.reuse ;  /* 0x000000102c2e7819 */ /* 0x100fe4000000122d */
[----:B------:R-:W-:Y:S01]  /*3d40*/  SHF.R.U32.HI R51, RZ, 0x10, R45 ;  /* 0x00000010ff337819 */ /* 0x000fe2000001162d */
[----:B--2---:R-:W-:Y:S01]  /*3d50*/  IMAD.U32 R45, R38, 0x10000, RZ ;  /* 0x00010000262d7824 */ /* 0x004fe200078e00ff */
[----:B------:R-:W-:Y:S02]  /*3d60*/  PRMT R117, R117, 0x5410, R46 ;  /* 0x0000541075757816 */ /* 0x000fe4000000002e */
[----:B------:R-:W-:Y:S02]  /*3d70*/  PRMT R115, R115, 0x5410, R50 ;  /* 0x0000541073737816 */ /* 0x000fe40000000032 */
[----:B------:R-:W-:-:S02]  /*3d80*/  SHF.R.U32.HI R53, RZ, 0x10, R47 ;  /* 0x00000010ff357819 */ /* 0x000fc4000001162f */
[----:B------:R-:W-:Y:S02]  /*3d90*/  PRMT R118, R118, 0x5410, R51 ;  /* 0x0000541076767816 */ /* 0x000fe40000000033 */
[----:B------:R-:W-:Y:S02]  /*3da0*/  LOP3.LUT R46, R37, 0xffff0000, RZ, 0xc0, !PT ;  /* 0xffff0000252e7812 */ /* 0x000fe400078ec0ff */
[----:B------:R-:W-:Y:S01]  /*3db0*/  LOP3.LUT R51, R117, 0xffff0000, RZ, 0xc0, !PT ;  /* 0xffff000075337812 */ /* 0x000fe200078ec0ff */
[----:B------:R-:W-:Y:S01]  /*3dc0*/  IMAD.U32 R54, R118, 0x10000, RZ ;  /* 0x0001000076367824 */ /* 0x000fe200078e00ff */
[----:B------:R-:W-:Y:S01]  /*3dd0*/  LOP3.LUT R50, R115, 0xffff0000, RZ, 0xc0, !PT ;  /* 0xffff000073327812 */ /* 0x000fe200078ec0ff */
[----:B------:R-:W-:Y:S01]  /*3de0*/  IMAD.U32 R117, R117, 0x10000, RZ ;  /* 0x0001000075757824 */ /* 0x000fe200078e00ff */
[----:B------:R-:W-:Y:S01]  /*3df0*/  PRMT R116, R116, 0x5410, R53 ;  /* 0x0000541074747816 */ /* 0x000fe20000000035 */
[----:B------:R-:W-:Y:S01]  /*3e00*/  FMUL.FTZ R56, R46, R51 ;  /* 0x000000332e387220 */ /* 0x000fe20000410000 */
[----:B------:R-:W-:Y:S01]  /*3e10*/  LOP3.LUT R47, R38, 0xffff0000, RZ, 0xc0, !PT ;  /* 0xffff0000262f7812 */ /* 0x000fe200078ec0ff */
[C---:B------:R-:W-:Y:S01]  /*3e20*/  IMAD.U32 R38, R39.reuse, 0x10000, RZ ;  /* 0x0001000027267824 */ /* 0x040fe200078e00ff */
[----:B------:R-:W-:Y:S01]  /*3e30*/  LOP3.LUT R44, R39, 0xffff0000, RZ, 0xc0, !PT ;  /* 0xffff0000272c7812 */ /* 0x000fe200078ec0ff */
[----:B------:R-:W-:-:S02]  /*3e40*/  IMAD.U32 R39, R37, 0x10000, RZ ;  /* 0x0001000025277824 */ /* 0x000fc400078e00ff */
[----:B------:R-:W-:Y:S01]  /*3e50*/  FMUL.FTZ R46, R46, R50 ;  /* 0x000000322e2e7220 */ /* 0x000fe20000410000 */
[----:B------:R-:W-:Y:S02]  /*3e60*/  IMAD.U32 R52, R116, 0x10000, RZ ;  /* 0x0001000074347824 */ /* 0x000fe400078e00ff */
[----:B------:R-:W-:Y:S01]  /*3e70*/  FMUL.FTZ R58, R47, R54 ;  /* 0x000000362f3a7220 */ /* 0x000fe20000410000 */
[C---:B------:R-:W-:Y:S01]  /*3e80*/  FFMA.FTZ R56, R39.reuse, R50, -R56 ;  /* 0x0000003227387223 */ /* 0x040fe20000010838 */
[----:B------:R-:W-:Y:S01]  /*3e90*/  FFMA.FTZ R51, R39, R51, R46 ;  /* 0x0000003327337223 */ /* 0x000fe2000001002e */
[-C--:B------:R-:W-:Y:S01]  /*3ea0*/  FMUL.FTZ R46, R47, R52.reuse ;  /* 0x000000342f2e7220 */ /* 0x080fe20000410000 */
[----:B------:R-:W-:Y:S01]  /*3eb0*/  IMAD.U32 R37, R36, 0x10000, RZ ;  /* 0x0001000024257824 */ /* 0x000fe200078e00ff */
[----:B------:R-:W-:Y:S01]  /*3ec0*/  LOP3.LUT R47, R118, 0xffff0000, RZ, 0xc0, !PT ;  /* 0xffff0000762f7812 */ /* 0x000fe200078ec0ff */
[----:B------:R-:W-:Y:S01]  /*3ed0*/  FFMA.FTZ R58, R45, R52, -R58 ;  /* 0x000000342d3a7223 */ /* 0x000fe2000001083a */
[----:B------:R-:W-:Y:S01]  /*3ee0*/  LOP3.LUT R39, R116, 0xffff0000, RZ, 0xc0, !PT ;  /* 0xffff000074277812 */ /* 0x000fe200078ec0ff */
[----:B------:R-:W-:Y:S01]  /*3ef0*/  IMAD.U32 R115, R115, 0x10000, RZ ;  /* 0x0001000073737824 */ /* 0x000fe200078e00ff */
[----:B------:R-:W-:Y:S01]  /*3f00*/  LOP3.LUT R36, R36, 0xffff0000, RZ, 0xc0, !PT ;  /* 0xffff000024247812 */ /* 0x000fe200078ec0ff */
[----:B------:R-:W-:Y:S01]  /*3f10*/  FFMA.FTZ R45, R45, R54, R46 ;  /* 0x000000362d2d7223 */ /* 0x000fe2000001002e */
[C---:B------:R-:W-:Y:S01]  /*3f20*/  FMUL.FTZ R53, R44.reuse, R47 ;  /* 0x0000002f2c357220 */ /* 0x040fe20000410000 */
[----:B------:R-:W-:Y:S01]  /*3f30*/  FMUL.FTZ R46, R44, R39 ;  /* 0x000000272c2e7220 */ /* 0x000fe20000410000 */
[----:B------:R-:W-:Y:S01]  /*3f40*/  F2FP.BF16.F32.PACK_AB R51, R51, R56 ;  /* 0x000000383333723e */ /* 0x000fe200000010ff */
        /* <DEDUP_REMOVED lines=9> */
[----:B------:R-:W-:-:S07]  /*3fe0*/  IMAD.MOV.U32 R37, RZ, RZ, R51 ;  /* 0x000000ffff257224 */ /* 0x000fce00078e0033 */
.L_x_10398:
[----:B------:R-:W-:Y:S05]  /*3ff0*/  BSYNC B1 ;  /* 0x0000000000017941 */ /* 0x000fea0003800000 */
.L_x_10397:
[----:B--2---:R4:W-:Y:S01]  /*4000*/  STG.E.128 desc[UR60][R48.64+0x40], R36 ;  /* 0x0000402430007986 */ /* 0x0049e2000c101d3c */
[----:B------:R-:W-:Y:S05]  /*4010*/  BRA `(.L_x_10392) ;  /* 0x0000001400e87947 */ /* 0x000fea0003800000 */
.L_x_10376:
[----:B------:R-:W2:Y:S01]  /*4020*/  LDL R44, [R1+0x5c] ;  /* 0x00005c00012c7983 */ /* 0x000ea20000100800 */
[----:B------:R-:W-:Y:S02]  /*4030*/  ISETP.GE.AND P3, PT, R225, R108, PT ;  /* 0x0000006ce100720c */ /* 0x000fe40003f66270 */
[----:B------:R-:W-:Y:S02]  /*4040*/  CS2R R46, SRZ ;  /* 0x00000000002e7805 */ /* 0x000fe4000001ff00 */
[----:B------:R-:W-:-:S13]  /*4050*/  ISETP.GE.OR P3, PT, R16, R104, P3 ;  /* 0x000000681000720c */ /* 0x000fda0001f66670 */
[----:B------:R-:W-:Y:S01]  /*4060*/  @!P3 IADD3 R37, P4, P5, R34, R36, R40 ;  /* 0x000000242225b210 */ /* 0x000fe20007d9e028 */
[----:B------:R-:W0:Y:S08]  /*4070*/  @!P3 LDC.64 R52, c[0x0][0x3e8] ;  /* 0x0000fa00ff34bb82 */ /* 0x000e300000000a00 */
[----:B------:R-:W1:Y:S01]  /*4080*/  @!P3 LDC.64 R56, c[0x0][0x400] ;  /* 0x00010000ff38bb82 */ /* 0x000e620000000a00 */
[----:B--2---:R-:W-:-:S02]  /*4090*/  R2UR UR4, R44 ;  /* 0x000000002c0472ca */ /* 0x004fc400000e0000 */
[----:B------:R-:W-:Y:S02]  /*40a0*/  @!P3 IADD3.X R44, R81, R110, R31, P4, P5 ;  /* 0x0000006e512cb210 */ /* 0x000fe400027ea41f */
[----:B------:R-:W-:-:S04]  /*40b0*/  @!P3 IADD3 R54, P4, P5, R66, R38, R73 ;  /* 0x000000264236b210 */ /* 0x000fc80007d9e049 */
        /* <DEDUP_REMOVED lines=33> */
[----:B----4-:R-:W-:Y:S01]  /*42d0*/  IMAD.MOV.U32 R56, RZ, RZ, R47 ;  /* 0x000000ffff387224 */ /* 0x010fe200078e002f */
[----:B------:R-:W-:Y:S01]  /*42e0*/  PRMT R128, R128, 0x5410, R59 ;  /* 0x0000541080807816 */ /* 0x000fe2000000003b */
        /* <DEDUP_REMOVED lines=11> */
[----:B---3--:R-:W-:Y:S01]  /*43a0*/  IMAD.MOV.U32 R56, RZ, RZ, R50 ;  /* 0x000000ffff387224 */ /* 0x008fe200078e0032 */
[----:B------:R-:W-:Y:S01]  /*43b0*/  PRMT R117, R117, 0x5410, R62 ;  /* 0x0000541075757816 */ /* 0x000fe2000000003e */
        /* <DEDUP_REMOVED lines=17> */
.L_x_10399:
        /* <DEDUP_REMOVED lines=9> */
.L_x_10679:
[----:B------:R-:W-:Y:S05]  /*4560*/  BSYNC B1 ;  /* 0x0000000000017941 */ /* 0x000fea0003800000 */
.L_x_10400:
[----:B------:R-:W-:Y:S01]  /*4570*/  ISETP.GE.OR P5, PT, R19, R108, P1 ;  /* 0x0000006c1300720c */ /* 0x000fe20000fa6670 */
[----:B------:R-:W-:-:S12]  /*4580*/  BSSY B1, `(.L_x_10402) ;  /* 0x0000083000017945 */ /* 0x000fd80003800000 */
[----:B------:R-:W-:Y:S05]  /*4590*/  @P5 BRA `(.L_x_10403) ;  /* 0x0000000800045947 */ /* 0x000fea0003800000 */
[-C--:B--2---:R-:W-:Y:S01]  /*45a0*/  IMAD R56, R229, R104.reuse, RZ ;  /* 0x00000068e5387224 */ /* 0x084fe200078e02ff */
[----:B------:R-:W-:Y:S01]  /*45b0*/  BSSY B2, `(.L_x_10404) ;  /* 0x0000073000027945 */ /* 0x000fe20003800000 */
[----:B------:R-:W-:-:S04]  /*45c0*/  IMAD.WIDE.U32 R106, R19, R104, R102 ;  /* 0x00000068136a7225 */ /* 0x000fc800078e0066 */
[----:B------:R-:W-:Y:S01]  /*45d0*/  IMAD R57, R19, R105, R56 ;  /* 0x0000006913397224 */ /* 0x000fe200078e0238 */
[----:B------:R-:W-:Y:S01]  /*45e0*/  SEL R56, R76, R111, !P0 ;  /* 0x0000006f4c387207 */ /* 0x000fe20004000000 */
[----:B------:R-:W-:Y:S01]  /*45f0*/  IMAD R59, R2, 0x1800, R92 ;  /* 0x00001800023b7824 */ /* 0x000fe200078e025c */
        /* <DEDUP_REMOVED lines=10> */
[----:B------:R-:W-:-:S04]  /*46a0*/  IMAD R57, R216, 0x200, R57 ;  /* 0x00000200d8397824 */ /* 0x000fc800078e0239 */
[----:B------:R-:W-:-:S04]  /*46b0*/  IMAD R57, R2, 0x1800, R57 ;  /* 0x0000180002397824 */ /* 0x000fc800078e0239 */
[----:B------:R-:W-:Y:S02]  /*46c0*/  IMAD R60, R57, 0x2, R18 ;  /* 0x00000002393c7824 */ /* 0x000fe400078e0212 */
[----:B------:R-:W1:Y:S04]  /*46d0*/  LDS.128 R56, [R56+0x1c400] ;  /* 0x01c4000038387984 */ /* 0x000e680000000c00 */
[----:B------:R-:W2:Y:S01]  /*46e0*/  LDS.128 R60, [R60+0x1c400] ;  /* 0x01c400003c3c7984 */ /* 0x000ea20000000c00 */
[----:B------:R-:W-:Y:S05]  /*46f0*/  @P4 BRA `(.L_x_10405) ;  /* 0x0000000400784947 */ /* 0x000fea0003800000 */
[----:B------:R-:W-:Y:S01]  /*4700*/  SHF.R.U32.HI R116, RZ, 0x10, R45 ;  /* 0x00000010ff747819 */ /* 0x000fe2000001162d */
[----:B--2---:R-:W-:Y:S01]  /*4710*/  IMAD.U32 R121, R61, 0x10000, RZ ;  /* 0x000100003d797824 */ /* 0x004fe200078e00ff */
[----:B------:R-:W-:Y:S01]  /*4720*/  SHF.R.U32.HI R120, RZ, 0x10, R37 ;  /* 0x00000010ff787819 */ /* 0x000fe20000011625 */
[----:B------:R-:W-:Y:S01]  /*4730*/  IMAD.U32 R124, R63, 0x10000, RZ ;  /* 0x000100003f7c7824 */ /* 0x000fe200078e00ff */
[----:B------:R-:W-:Y:S02]  /*4740*/  PRMT R116, R118, 0x5432, R116 ;  /* 0x0000543276747816 */ /* 0x000fe40000000074 */
[----:B------:R-:W-:Y:S01]  /*4750*/  PRMT R120, R117, 0x5432, R120 ;  /* 0x0000543275787816 */ /* 0x000fe20000000078 */
[C---:B-1----:R-:W-:Y:S01]  /*4760*/  IMAD.U32 R117, R57.reuse, 0x10000, RZ ;  /* 0x0001000039757824 */ /* 0x042fe200078e00ff */
[----:B------:R-:W-:Y:S01]  /*4770*/  LOP3.LUT R57, R57, 0xffff0000, RZ, 0xc0, !PT ;  /* 0xffff000039397812 */ /* 0x000fe200078ec0ff */
[C---:B------:R-:W-:Y:S01]  /*4780*/  IMAD.U32 R119, R116.reuse, 0x10000, RZ ;  /* 0x0001000074777824 */ /* 0x040fe200078e00ff */
[----:B------:R-:W-:Y:S01]  /*4790*/  LOP3.LUT R116, R116, 0xffff0000, RZ, 0xc0, !PT ;  /* 0xffff000074747812 */ /* 0x000fe200078ec0ff */
[----:B------:R-:W-:Y:S01]  /*47a0*/  IMAD.U32 R118, R120, 0x10000, RZ ;  /* 0x0001000078767824 */ /* 0x000fe200078e00ff */
[----:B------:R-:W-:Y:S01]  /*47b0*/  SHF.R.U64 R46, R46, 0x10, R47 ;  /* 0x000000102e2e7819 */ /* 0x000fe2000000122f */
[CC--:B------:R-:W-:Y:S01]  /*47c0*/  FMUL.FTZ R122, R121.reuse, R119.reuse ;  /* 0x00000077797a7220 */ /* 0x0c0fe20000410000 */
[----:B------:R-:W-:Y:S01]  /*47d0*/  SHF.R.U64 R44, R44, 0x10, R45 ;  /* 0x000000102c2c7819 */ /* 0x000fe2000000122d */
[-C--:B------:R-:W-:Y:S01]  /*47e0*/  FMUL.FTZ R121, R121, R118.reuse ;  /* 0x0000007679797220 */ /* 0x080fe20000410000 */
[----:B------:R-:W-:Y:S01]  /*47f0*/  SHF.R.U64 R36, R36, 0x10, R37 ;  /* 0x0000001024247819 */ /* 0x000fe20000001225 */
[C---:B------:R-:W-:Y:S01]  /*4800*/  FFMA.FTZ R118, R117.reuse, R118, -R122 ;  /* 0x0000007675767223 */ /* 0x040fe2000001087a */
[----:B------:R-:W-:Y:S01]  /*4810*/  PRMT R44, R130, 0x5432, R44 ;  /* 0x00005432822c7816 */ /* 0x000fe2000000002c */
[----:B------:R-:W-:Y:S01]  /*4820*/  FFMA.FTZ R117, R117, R119, R121 ;  /* 0x0000007775757223 */ /* 0x000fe20000010079 */
[----:B------:R-:W-:Y:S01]  /*4830*/  LOP3.LUT R119, R61, 0xffff0000, RZ, 0xc0, !PT ;  /* 0xffff00003d777812 */ /* 0x000fe200078ec0ff */
[----:B------:R-:W-:Y:S01]  /*4840*/  IMAD.U32 R37, R56, 0x10000, RZ ;  /* 0x0001000038257824 */ /* 0x000fe200078e00ff */
[----:B------:R-:W-:Y:S01]  /*4850*/  LOP3.LUT R61, R120, 0xffff0000, RZ, 0xc0, !PT ;  /* 0xffff0000783d7812 */ /* 0x000fe200078ec0ff */
[----:B------:R-:W-:Y:S01]  /*4860*/  IMAD.U32 R45, R58, 0x10000, RZ ;  /* 0x000100003a2d7824 */ /* 0x000fe200078e00ff */
[----:B------:R-:W-:Y:S01]  /*4870*/  SHF.R.U64 R38, R38, 0x10, R39 ;  /* 0x0000001026267819 */ /* 0x000fe20000001227 */
[----:B------:R-:W-:Y:S01]  /*4880*/  FMUL.FTZ R120, R119, R116 ;  /* 0x0000007477787220 */ /* 0x000fe20000410000 */
[----:B------:R-:W-:Y:S01]  /*4890*/  PRMT R36, R129, 0x5432, R36 ;  /* 0x0000543281247816 */ /* 0x000fe20000000024 */
[-C--:B------:R-:W-:Y:S01]  /*48a0*/  FMUL.FTZ R119, R119, R61.reuse ;  /* 0x0000003d77777220 */ /* 0x080fe20000410000 */
[----:B------:R-:W-:Y:S01]  /*48b0*/  LOP3.LUT R56, R56, 0xffff0000, RZ, 0xc0, !PT ;  /* 0xffff000038387812 */ /* 0x000fe200078ec0ff */
[----:B------:R-:W-:Y:S01]  /*48c0*/  FFMA.FTZ R61, R57, R61, -R120 ;  /* 0x0000003d393d7223 */ /* 0x000fe20000010878 */
[----:B------:R-:W-:-:S02]  /*48d0*/  IMAD.U32 R120, R59, 0x10000, RZ ;  /* 0x000100003b787824 */ /* 0x000fc400078e00ff */
[----:B------:R-:W-:Y:S01]  /*48e0*/  FFMA.FTZ R57, R57, R116, R119 ;  /* 0x0000007439397223 */ /* 0x000fe20000010077 */
[----:B------:R-:W-:Y:S02]  /*48f0*/  SHF.R.U32.HI R116, RZ, 0x10, R47 ;  /* 0x00000010ff747819 */ /* 0x000fe4000001162f */
[----:B------:R-:W-:Y:S01]  /*4900*/  SHF.R.U32.HI R119, RZ, 0x10, R39 ;  /* 0x00000010ff777819 */ /* 0x000fe20000011627 */
[----:B------:R-:W-:Y:S01]  /*4910*/  IMAD.U32 R39, R60, 0x10000, RZ ;  /* 0x000100003c277824 */ /* 0x000fe200078e00ff */
[C---:B------:R-:W-:Y:S02]  /*4920*/  PRMT R116, R123.reuse, 0x5432, R116 ;  /* 0x000054327b747816 */ /* 0x040fe40000000074 */
[----:B------:R-:W-:Y:S02]  /*4930*/  PRMT R119, R123, 0x5410, R119 ;  /* 0x000054107b777816 */ /* 0x000fe40000000077 */
[----:B------:R-:W-:Y:S01]  /*4940*/  LOP3.LUT R47, R59, 0xffff0000, RZ, 0xc0, !PT ;  /* 0xffff00003b2f7812 */ /* 0x000fe200078ec0ff */
[C---:B------:R-:W-:Y:S01]  /*4950*/  IMAD.U32 R121, R116.reuse, 0x10000, RZ ;  /* 0x0001000074797824 */ /* 0x040fe200078e00ff */
[----:B------:R-:W-:Y:S01]  /*4960*/  LOP3.LUT R59, R63, 0xffff0000, RZ, 0xc0, !PT ;  /* 0xffff00003f3b7812 */ /* 0x000fe200078ec0ff */
[C---:B------:R-:W-:Y:S01]  /*4970*/  IMAD.U32 R122, R119.reuse, 0x10000, RZ ;  /* 0x00010000777a7824 */ /* 0x040fe200078e00ff */
[----:B------:R-:W-:Y:S01]  /*4980*/  LOP3.LUT R116, R116, 0xffff0000, RZ, 0xc0, !PT ;  /* 0xffff000074747812 */ /* 0x000fe200078ec0ff */
[C---:B------:R-:W-:Y:S01]  /*4990*/  FMUL.FTZ R123, R124.reuse, R121 ;  /* 0x000000797c7b7220 */ /* 0x040fe20000410000 */
[----:B------:R-:W-:Y:S01]  /*49a0*/  LOP3.LUT R119, R119, 0xffff0000, RZ, 0xc0, !PT ;  /* 0xffff000077777812 */ /* 0x000fe200078ec0ff */
[----:B------:R-:W-:Y:S01]  /*49b0*/  FMUL.FTZ R124, R124, R122 ;  /* 0x0000007a7c7c7220 */ /* 0x000fe20000410000 */
[----:B------:R-:W-:Y:S01]  /*49c0*/  LOP3.LUT R60, R60, 0xffff0000, RZ, 0xc0, !PT ;  /* 0xffff00003c3c7812 */ /* 0x000fe200078ec0ff */
[----:B------:R-:W-:Y:S01]  /*49d0*/  FMUL.FTZ R63, R59, R116 ;  /* 0x000000743b3f7220 */ /* 0x000fe20000410000 */
[----:B------:R-:W-:Y:S01]  /*49e0*/  PRMT R46, R127, 0x5432, R46 ;  /* 0x000054327f2e7816 */ /* 0x000fe2000000002e */
[-C--:B------:R-:W-:Y:S01]  /*49f0*/  FMUL.FTZ R59, R59, R119.reuse ;  /* 0x000000773b3b7220 */ /* 0x080fe20000410000 */
[----:B------:R-:W-:Y:S01]  /*4a00*/  FFMA.FTZ R123, R120, R122, -R123 ;  /* 0x0000007a787b7223 */ /* 0x000fe2000001087b */
[----:B------:R-:W-:Y:S01]  /*4a10*/  FFMA.FTZ R63, R47, R119, -R63 ;  /* 0x000000772f3f7223 */ /* 0x000fe2000001083f */
[----:B------:R-:W-:-:S02]  /*4a20*/  IMAD.U32 R119, R44, 0x10000, RZ ;  /* 0x000100002c777824 */ /* 0x000fc400078e00ff */
[----:B------:R-:W-:Y:S01]  /*4a30*/  FFMA.FTZ R59, R47, R116, R59 ;  /* 0x000000742f3b7223 */ /* 0x000fe2000001003b */
[----:B------:R-:W-:Y:S01]  /*4a40*/  IMAD.U32 R47, R36, 0x10000, RZ ;  /* 0x00010000242f7824 */ /* 0x000fe200078e00ff */
[----:B------:R-:W-:Y:S01]  /*4a50*/  LOP3.LUT R44, R44, 0xffff0000, RZ, 0xc0, !PT ;  /* 0xffff00002c2c7812 */ /* 0x000fe200078ec0ff */
[C---:B------:R-:W-:Y:S01]  /*4a60*/  FMUL.FTZ R116, R39.reuse, R119 ;  /* 0x0000007727747220 */ /* 0x040fe20000410000 */
[----:B------:R-:W-:Y:S01]  /*4a70*/  LOP3.LUT R36, R36, 0xffff0000, RZ, 0xc0, !PT ;  /* 0xffff000024247812 */ /* 0x000fe200078ec0ff */
[----:B------:R-:W-:Y:S01]  /*4a80*/  FMUL.FTZ R39, R39, R47 ;  /* 0x0000002f27277220 */ /* 0x000fe20000410000 */
[----:B------:R-:W-:Y:S01]  /*4a90*/  FFMA.FTZ R124, R120, R121, R124 ;  /* 0x00000079787c7223 */ /* 0x000fe2000001007c */
[C---:B------:R-:W-:Y:S01]  /*4aa0*/  FFMA.FTZ R116, R37.reuse, R47, -R116 ;  /* 0x0000002f25747223 */ /* 0x040fe20000010874 */
[----:B------:R-:W-:Y:S01]  /*4ab0*/  FMUL.FTZ R47, R60, R44 ;  /* 0x0000002c3c2f7220 */ /* 0x000fe20000410000 */
[----:B------:R-:W-:Y:S01]  /*4ac0*/  LOP3.LUT R120, R58, 0xffff0000, RZ, 0xc0, !PT ;  /* 0xffff00003a787812 */ /* 0x000fe200078ec0ff */
[-C--:B------:R-:W-:Y:S01]  /*4ad0*/  FMUL.FTZ R60, R60, R36.reuse ;  /* 0x000000243c3c7220 */ /* 0x080fe20000410000 */
[----:B------:R-:W-:Y:S01]  /*4ae0*/  PRMT R38, R128, 0x5432, R38 ;  /* 0x0000543280267816 */ /* 0x000fe20000000026 */
[----:B------:R-:W-:Y:S01]  /*4af0*/  FFMA.FTZ R47, R56, R36, -R47 ;  /* 0x00000024382f7223 */ /* 0x000fe2000001082f */
[C---:B------:R-:W-:Y:S01]  /*4b00*/  IMAD.U32 R58, R62.reuse, 0x10000, RZ ;  /* 0x000100003e3a7824 */ /* 0x040fe200078e00ff */
[----:B------:R-:W-:Y:S01]  /*4b10*/  LOP3.LUT R62, R62, 0xffff0000, RZ, 0xc0, !PT ;  /* 0xffff00003e3e7812 */ /* 0x000fe200078ec0ff */
[C---:B------:R-:W-:Y:S01]  /*4b20*/  IMAD.U32 R36, R46.reuse, 0x10000, RZ ;  /* 0x000100002e247824 */ /* 0x040fe200078e00ff */
[----:B------:R-:W-:Y:S01]  /*4b30*/  LOP3.LUT R46, R46, 0xffff0000, RZ, 0xc0, !PT ;  /* 0xffff00002e2e7812 */ /* 0x000fe200078ec0ff */
[----:B------:R-:W-:Y:S01]  /*4b40*/  FFMA.FTZ R39, R37, R119, R39 ;  /* 0x0000007725277223 */ /* 0x000fe20000010027 */
[C---:B------:R-:W-:Y:S01]  /*4b50*/  IMAD.U32 R37, R38.reuse, 0x10000, RZ ;  /* 0x0001000026257824 */ /* 0x040fe200078e00ff */
[----:B------:R-:W-:Y:S01]  /*4b60*/  LOP3.LUT R38, R38, 0xffff0000, RZ, 0xc0, !PT ;  /* 0xffff000026267812 */ /* 0x000fe200078ec0ff */
[----:B------:R-:W-:Y:S01]  /*4b70*/  FFMA.FTZ R60, R56, R44, R60 ;  /* 0x0000002c383c7223 */ /* 0x000fe2000001003c */
        /* <DEDUP_REMOVED lines=22> */
.L_x_10405:
[----:B------:R-:W-:Y:S05]  /*4ce0*/  BSYNC B2 ;  /* 0x0000000000027941 */ /* 0x000fea0003800000 */
.L_x_10404:
[----:B------:R-:W-:Y:S02]  /*4cf0*/  ISETP.GE.AND P5, PT, R115, R110, PT ;  /* 0x0000006e7300720c */ /* 0x000fe40003fa6270 */
[----:B------:R-:W-:-:S11]  /*4d00*/  P2R R36, PR, RZ, 0x1 ;  /* 0x00000001ff247803 */ /* 0x000fd60000000000 */
[--C-:B------:R-:W-:Y:S02]  /*4d10*/  @!P5 SHF.R.S32.HI R37, RZ, 0x1f, R115.reuse ;  /* 0x0000001fff25d819 */ /* 0x100fe40000011473 */
[----:B------:R-:W-:-:S04]  /*4d20*/  @!P5 IADD3 R106, P0, P6, R12, R106, R115 ;  /* 0x0000006a0c6ad210 */ /* 0x000fc80007e1e073 */
[----:B------:R-:W-:Y:S02]  /*4d30*/  @!P5 IADD3.X R114, R4, R114, R37, P0, P6 ;  /* 0x000000720472d210 */ /* 0x000fe400007ec425 */
[----:B------:R-:W-:Y:S02]  /*4d40*/  ISETP.NE.AND P0, PT, R36, RZ, PT ;  /* 0x000000ff2400720c */ /* 0x000fe40003f05270 */
[----:B------:R-:W-:-:S04]  /*4d50*/  LEA R36, P6, R112, R100, 0x1 ;  /* 0x0000006470247211 */ /* 0x000fc800078c08ff */
[----:B------:R-:W-:Y:S02]  /*4d60*/  LEA.HI.X R37, R112, R101, R113, 0x1, P6 ;  /* 0x0000006570257211 */ /* 0x000fe400030f0c71 */
[----:B------:R-:W-:-:S03]  /*4d70*/  @!P5 LEA R38, P6, R106, R100, 0x1 ;  /* 0x000000646a26d211 */ /* 0x000fc600078c08ff */
[----:B-1----:R1:W-:Y:S01]  /*4d80*/  STG.E.128 desc[UR60][R36.64], R56 ;  /* 0x0000003824007986 */ /* 0x0023e2000c101d3c */
[----:B------:R-:W-:-:S05]  /*4d90*/  @!P5 LEA.HI.X R39, R106, R101, R114, 0x1, P6 ;  /* 0x000000656a27d211 */ /* 0x000fca00030f0c72 */
[----:B--2---:R1:W-:Y:S04]  /*4da0*/  @!P5 STG.E.128 desc[UR60][R38.64], R60 ;  /* 0x0000003c2600d986 */ /* 0x0043e8000c101d3c */
.L_x_10403:
[----:B------:R-:W-:Y:S05]  /*4db0*/  BSYNC B1 ;  /* 0x0000000000017941 */ /* 0x000fea0003800000 */
.L_x_10402:
[C---:B------:R-:W-:Y:S01]  /*4dc0*/  ISETP.GE.OR P5, PT, R225.reuse, R108, P1 ;  /* 0x0000006ce100720c */ /* 0x040fe20000fa6670 */
        /* <DEDUP_REMOVED lines=11> */
[----:B------:R-:W-:Y:S01]  /*4e80*/  LEA.HI.X R57, R36, R101, R37, 0x1, P5 ;  /* 0x0000006524397211 */ /* 0x000fe200028f0c25 */
[----:B------:R-:W-:Y:S01]  /*4e90*/  IMAD R37, R2, 0x1800, R89 ;  /* 0x0000180002257824 */ /* 0x000fe200078e0259 */
[----:B------:R-:W-:-:S03]  /*4ea0*/  SHF.R.S32.HI R36, RZ, 0x1f, R111 ;  /* 0x0000001fff247819 */ /* 0x000fc6000001146f */
[----:B------:R-:W-:Y:S01]  /*4eb0*/  IMAD R37, R37, 0x2, R18 ;  /* 0x0000000225257824 */ /* 0x000fe200078e0212 */
[----:B------:R-:W-:-:S04]  /*4ec0*/  LEA.HI R36, R36, R111, RZ, 0x4 ;  /* 0x0000006f24247211 */ /* 0x000fc800078f20ff */
[----:B------:R-:W-:-:S05]  /*4ed0*/  LEA.HI.SX32 R36, R36, R85, 0x1c ;  /* 0x0000005524247211 */ /* 0x000fca00078fe2ff */
[----:B------:R-:W-:-:S05]  /*4ee0*/  IMAD.SHL.U32 R61, R36, 0x8, RZ ;  /* 0x00000008243d7824 */ /* 0x000fca00078e00ff */
[----:B------:R-:W-:-:S04]  /*4ef0*/  LOP3.LUT R36, R213, 0x38, R61, 0xf8, !PT ;  /* 0x00000038d5247812 */ /* 0x000fc800078ef83d */
[----:B------:R-:W-:-:S05]  /*4f00*/  LOP3.LUT R36, R36, R38, RZ, 0x3c, !PT ;  /* 0x0000002624247212 */ /* 0x000fca00078e3cff */
[----:B------:R-:W-:-:S04]  /*4f10*/  IMAD.IADD R39, R217, 0x1, R36 ;  /* 0x00000001d9277824 */ /* 0x000fc800078e0224 */
[----:B------:R-:W-:-:S04]  /*4f20*/  IMAD R39, R2, 0x1800, R39 ;  /* 0x0000180002277824 */ /* 0x000fc800078e0227 */
[----:B------:R-:W-:Y:S02]  /*4f30*/  IMAD R44, R39, 0x2, R18 ;  /* 0x00000002272c7824 */ /* 0x000fe400078e0212 */
[----:B------:R-:W1:Y:S04]  /*4f40*/  LDS.128 R36, [R37+0x1c400] ;  /* 0x01c4000025247984 */ /* 0x000e680000000c00 */
[----:B------:R-:W2:Y:S01]  /*4f50*/  LDS.128 R44, [R44+0x1c400] ;  /* 0x01c400002c2c7984 */ /* 0x000ea20000000c00 */
[----:B------:R-:W-:Y:S05]  /*4f60*/  @P4 BRA `(.L_x_10407) ;  /* 0x0000000400784947 */ /* 0x000fea0003800000 */
[--C-:B------:R-:W-:Y:S01]  /*4f70*/  SHF.R.U64 R50, R50, 0x10, R51.reuse ;  /* 0x0000001032327819 */ /* 0x100fe20000001233 */
[----:B--2---:R-:W-:Y:S01]  /*4f80*/  IMAD.U32 R60, R45, 0x10000, RZ ;  /* 0x000100002d3c7824 */ /* 0x004fe200078e00ff */
[----:B------:R-:W-:Y:S01]  /*4f90*/  SHF.R.U32.HI R63, RZ, 0x10, R51 ;  /* 0x00000010ff3f7819 */ /* 0x000fe20000011633 */
[----:B------:R-:W-:Y:S01]  /*4fa0*/  IMAD.U32 R106, R47, 0x10000, RZ ;  /* 0x000100002f6a7824 */ /* 0x000fe200078e00ff */
[----:B------:R-:W-:Y:S01]  /*4fb0*/  SHF.R.U64 R51, R52, 0x10, R53 ;  /* 0x0000001034337819 */ /* 0x000fe20000001235 */
[----:B-1----:R-:W-:Y:S01]  /*4fc0*/  IMAD.U32 R105, R39, 0x10000, RZ ;  /* 0x0001000027697824 */ /* 0x002fe200078e00ff */
[----:B------:R-:W-:Y:S01]  /*4fd0*/  SHF.R.U64 R48, R48, 0x10, R49 ;  /* 0x0000001030307819 */ /* 0x000fe20000001231 */
[----:B------:R-:W-:Y:S01]  /*4fe0*/  IMAD.U32 R107, R46, 0x10000, RZ ;  /* 0x000100002e6b7824 */ /* 0x000fe200078e00ff */
[----:B------:R-:W-:Y:S01]  /*4ff0*/  SHF.R.U32.HI R52, RZ, 0x10, R53 ;  /* 0x00000010ff347819 */ /* 0x000fe20000011635 */
[----:B------:R-:W-:Y:S01]  /*5000*/  IMAD.U32 R104, R38, 0x10000, RZ ;  /* 0x0001000026687824 */ /* 0x000fe200078e00ff */
[----:B------:R-:W-:-:S02]  /*5010*/  SHF.R.U32.HI R49, RZ, 0x10, R49 ;  /* 0x00000010ff317819 */ /* 0x000fc40000011631 */
[----:B------:R-:W-:Y:S02]  /*5020*/  PRMT R52, R126, 0x5432, R52 ;  /* 0x000054327e347816 */ /* 0x000fe40000000034 */
[----:B------:R-:W-:Y:S02]  /*5030*/  PRMT R128, R128, 0x5410, R49 ;  /* 0x0000541080807816 */ /* 0x000fe40000000031 */
[--C-:B------:R-:W-:Y:S02]  /*5040*/  SHF.R.U64 R53, R54, 0x10, R55.reuse ;  /* 0x0000001036357819 */ /* 0x100fe40000001237 */
[----:B------:R-:W-:Y:S01]  /*5050*/  SHF.R.U32.HI R54, RZ, 0x10, R55 ;  /* 0x00000010ff367819 */ /* 0x000fe20000011637 */
[----:B------:R-:W-:Y:S01]  /*5060*/  IMAD.U32 R49, R128, 0x10000, RZ ;  /* 0x0001000080317824 */ /* 0x000fe200078e00ff */
[----:B------:R-:W-:Y:S01]  /*5070*/  PRMT R127, R127, 0x5410, R48 ;  /* 0x000054107f7f7816 */ /* 0x000fe20000000030 */
[----:B------:R-:W-:Y:S01]  /*5080*/  IMAD.U32 R48, R52, 0x10000, RZ ;  /* 0x0001000034307824 */ /* 0x000fe200078e00ff */
[----:B------:R-:W-:Y:S01]  /*5090*/  PRMT R54, R125, 0x5432, R54 ;  /* 0x000054327d367816 */ /* 0x000fe20000000036 */
[----:B------:R-:W-:Y:S01]  /*50a0*/  IMAD.U32 R55, R37, 0x10000, RZ ;  /* 0x0001000025377824 */ /* 0x000fe200078e00ff */
[----:B------:R-:W-:Y:S01]  /*50b0*/  PRMT R130, R130, 0x5410, R51 ;  /* 0x0000541082827816 */ /* 0x000fe20000000033 */
[CC--:B------:R-:W-:Y:S01]  /*50c0*/  FMUL.FTZ R112, R60.reuse, R48.reuse ;  /* 0x000000303c707220 */ /* 0x0c0fe20000410000 */
[----:B------:R-:W-:Y:S01]  /*50d0*/  PRMT R129, R129, 0x5410, R53 ;  /* 0x0000541081817816 */ /* 0x000fe20000000035 */
[-C--:B------:R-:W-:Y:S01]  /*50e0*/  FMUL.FTZ R60, R60, R49.reuse ;  /* 0x000000313c3c7220 */ /* 0x080fe20000410000 */
[----:B------:R-:W-:Y:S01]  /*50f0*/  LOP3.LUT R62, R45, 0xffff0000, RZ, 0xc0, !PT ;  /* 0xffff00002d3e7812 */ /* 0x000fe200078ec0ff */
[C---:B------:R-:W-:Y:S01]  /*5100*/  FFMA.FTZ R112, R55.reuse, R49, -R112 ;  /* 0x0000003137707223 */ /* 0x040fe20000010870 */
[----:B------:R-:W-:Y:S01]  /*5110*/  LOP3.LUT R51, R52, 0xffff0000, RZ, 0xc0, !PT ;  /* 0xffff000034337812 */ /* 0x000fe200078ec0ff */
[----:B------:R-:W-:Y:S01]  /*5120*/  IMAD.U32 R52, R54, 0x10000, RZ ;  /* 0x0001000036347824 */ /* 0x000fe200078e00ff */
[----:B------:R-:W-:Y:S01]  /*5130*/  LOP3.LUT R53, R128, 0xffff0000, RZ, 0xc0, !PT ;  /* 0xffff000080357812 */ /* 0x000fe200078ec0ff */
[----:B------:R-:W-:Y:S01]  /*5140*/  FFMA.FTZ R60, R55, R48, R60 ;  /* 0x00000030373c7223 */ /* 0x000fe2000001003c */
[----:B------:R-:W-:Y:S01]  /*5150*/  PRMT R126, R126, 0x5410, R63 ;  /* 0x000054107e7e7816 */ /* 0x000fe2000000003f */
        /* <DEDUP_REMOVED lines=8> */
[----:B------:R-:W-:Y:S01]  /*51e0*/  FFMA.FTZ R49, R58, R53, -R49 ;  /* 0x000000353a317223 */ /* 0x000fe20000010831 */
[----:B------:R-:W-:Y:S01]  /*51f0*/  LOP3.LUT R39, R39, 0xffff0000, RZ, 0xc0, !PT ;  /* 0xffff000027277812 */ /* 0x000fe200078ec0ff */
[-C--:B------:R-:W-:Y:S01]  /*5200*/  FMUL.FTZ R53, R106, R48.reuse ;  /* 0x000000306a357220 */ /* 0x080fe20000410000 */
[----:B------:R-:W-:Y:S01]  /*5210*/  FFMA.FTZ R62, R105, R48, -R62 ;  /* 0x00000030693e7223 */ /* 0x000fe2000001083e */
[----:B------:R-:W-:Y:S01]  /*5220*/  FMUL.FTZ R114, R47, R54 ;  /* 0x000000362f727220 */ /* 0x000fe20000410000 */
[----:B------:R-:W-:-:S02]  /*5230*/  IMAD.U32 R45, R44, 0x10000, RZ ;  /* 0x000100002c2d7824 */ /* 0x000fc400078e00ff */
[----:B------:R-:W-:Y:S01]  /*5240*/  FFMA.FTZ R55, R58, R51, R55 ;  /* 0x000000333a377223 */ /* 0x000fe20000010037 */
[----:B------:R-:W-:Y:S01]  /*5250*/  IMAD.U32 R48, R130, 0x10000, RZ ;  /* 0x0001000082307824 */ /* 0x000fe200078e00ff */
[----:B------:R-:W-:Y:S01]  /*5260*/  LOP3.LUT R44, R44, 0xffff0000, RZ, 0xc0, !PT ;  /* 0xffff00002c2c7812 */ /* 0x000fe200078ec0ff */
[----:B------:R-:W-:Y:S01]  /*5270*/  IMAD.U32 R58, R127, 0x10000, RZ ;  /* 0x000100007f3a7824 */ /* 0x000fe200078e00ff */
[----:B------:R-:W-:Y:S01]  /*5280*/  LOP3.LUT R51, R130, 0xffff0000, RZ, 0xc0, !PT ;  /* 0xffff000082337812 */ /* 0x000fe200078ec0ff */
[-C--:B------:R-:W-:Y:S01]  /*5290*/  FMUL.FTZ R106, R47, R126.reuse ;  /* 0x0000007e2f6a7220 */ /* 0x080fe20000410000 */
[----:B------:R-:W-:Y:S01]  /*52a0*/  FFMA.FTZ R47, R39, R126, -R114 ;  /* 0x0000007e272f7223 */ /* 0x000fe20000010872 */
[----:B------:R-:W-:Y:S01]  /*52b0*/  LOP3.LUT R127, R127, 0xffff0000, RZ, 0xc0, !PT ;  /* 0xffff00007f7f7812 */ /* 0x000fe200078ec0ff */
[C---:B------:R-:W-:Y:S02]  /*52c0*/  IMAD.U32 R37, R36.reuse, 0x10000, RZ ;  /* 0x0001000024257824 */ /* 0x040fe400078e00ff */
[----:B------:R-:W-:Y:S01]  /*52d0*/  FMUL.FTZ R114, R45, R48 ;  /* 0x000000302d727220 */ /* 0x000fe20000410000 */
[----:B------:R-:W-:Y:S01]  /*52e0*/  LOP3.LUT R36, R36, 0xffff0000, RZ, 0xc0, !PT ;  /* 0xffff000024247812 */ /* 0x000fe200078ec0ff */
[----:B------:R-:W-:Y:S01]  /*52f0*/  FFMA.FTZ R52, R105, R52, R53 ;  /* 0x0000003469347223 */ /* 0x000fe20000010035 */
[----:B------:R-:W-:Y:S01]  /*5300*/  PRMT R50, R125, 0x5410, R50 ;  /* 0x000054107d327816 */ /* 0x000fe20000000032 */
[-C--:B------:R-:W-:Y:S01]  /*5310*/  FMUL.FTZ R45, R45, R58.reuse ;  /* 0x0000003a2d2d7220 */ /* 0x080fe20000410000 */
[C---:B------:R-:W-:Y:S01]  /*5320*/  FMUL.FTZ R53, R44.reuse, R51 ;  /* 0x000000332c357220 */ /* 0x040fe20000410000 */
[C---:B------:R-:W-:Y:S01]  /*5330*/  FFMA.FTZ R58, R37.reuse, R58, -R114 ;  /* 0x0000003a253a7223 */ /* 0x040fe20000010872 */
[-C--:B------:R-:W-:Y:S01]  /*5340*/  FMUL.FTZ R63, R44, R127.reuse ;  /* 0x0000007f2c3f7220 */ /* 0x080fe20000410000 */
[----:B------:R-:W-:Y:S01]  /*5350*/  FFMA.FTZ R37, R37, R48, R45 ;  /* 0x0000003025257223 */ /* 0x000fe2000001002d */
[C---:B------:R-:W-:Y:S01]  /*5360*/  IMAD.U32 R44, R129.reuse, 0x10000, RZ ;  /* 0x00010000812c7824 */ /* 0x040fe200078e00ff */
[----:B------:R-:W-:Y:S01]  /*5370*/  LOP3.LUT R46, R46, 0xffff0000, RZ, 0xc0, !PT ;  /* 0xffff00002e2e7812 */ /* 0x000fe200078ec0ff */
[----:B------:R-:W-:Y:S01]  /*5380*/  FFMA.FTZ R127, R36, R127, -R53 ;  /* 0x0000007f247f7223 */ /* 0x000fe20000010835 */
[----:B------:R-:W-:Y:S01]  /*5390*/  IMAD.U32 R45, R50, 0x10000, RZ ;  /* 0x00010000322d7824 */ /* 0x000fe200078e00ff */
[----:B------:R-:W-:Y:S01]  /*53a0*/  LOP3.LUT R129, R129, 0xffff0000, RZ, 0xc0, !PT ;  /* 0xffff000081817812 */ /* 0x000fe200078ec0ff */
[----:B------:R-:W-:Y:S01]  /*53b0*/  FFMA.FTZ R36, R36, R51, R63 ;  /* 0x0000003324247223 */ /* 0x000fe2000001003f */
[----:B------:R-:W-:Y:S01]  /*53c0*/  LOP3.LUT R53, R50, 0xffff0000, RZ, 0xc0, !PT ;  /* 0xffff000032357812 */ /* 0x000fe200078ec0ff */
[C---:B------:R-:W-:Y:S01]  /*53d0*/  FMUL.FTZ R51, R107.reuse, R44 ;  /* 0x0000002c6b337220 */ /* 0x040fe20000410000 */
[----:B------:R-:W-:Y:S01]  /*53e0*/  LOP3.LUT R38, R38, 0xffff0000, RZ, 0xc0, !PT ;  /* 0xffff000026267812 */ /* 0x000fe200078ec0ff */
[----:B------:R-:W-:Y:S01]  /*53f0*/  FMUL.FTZ R107, R107, R45 ;  /* 0x0000002d6b6b7220 */ /* 0x000fe20000410000 */
[----:B------:R-:W-:Y:S01]  /*5400*/  FFMA.FTZ R39, R39, R54, R106 ;  /* 0x0000003627277223 */ /* 0x000fe2000001006a */
[C---:B------:R-:W-:Y:S01]  /*5410*/  FMUL.FTZ R63, R46.reuse, R129 ;  /* 0x000000812e3f7220 */ /* 0x040fe20000410000 */
[----:B------:R-:W-:Y:S01]  /*5420*/  FMUL.FTZ R46, R46, R53 ;  /* 0x000000352e2e7220 */ /* 0x000fe20000410000 */
[C---:B------:R-:W-:Y:S01]  /*5430*/  FFMA.FTZ R107, R104.reuse, R44, R107 ;  /* 0x0000002c686b7223 */ /* 0x040fe2000001006b */
[----:B------:R-:W-:Y:S01]  /*5440*/  FFMA.FTZ R45, R104, R45, -R51 ;  /* 0x0000002d682d7223 */ /* 0x000fe20000010833 */
[C---:B------:R-:W-:Y:S01]  /*5450*/  FFMA.FTZ R44, R38.reuse, R53, -R63 ;  /* 0x00000035262c7223 */ /* 0x040fe2000001083f */
[----:B------:R-:W-:Y:S01]  /*5460*/  F2FP.BF16.F32.PACK_AB R47, R47, R62 ;  /* 0x0000003e2f2f723e */ /* 0x000fe200000010ff */
        /* <DEDUP_REMOVED lines=14> */
.L_x_10407:
[----:B------:R-:W-:Y:S05]  /*5550*/  BSYNC B1 ;  /* 0x0000000000017941 */ /* 0x000fea0003800000 */
.L_x_10406:
        /* <DEDUP_REMOVED lines=10> */
.L_x_10375:
[----:B------:R-:W2:Y:S02]  /*5600*/  LDL R36, [R1+0x5c] ;  /* 0x00005c0001247983 */ /* 0x000ea40000100800 */
[----:B--2---:R-:W-:-:S13]  /*5610*/  R2UR UR4, R36 ;  /* 0x00000000240472ca */ /* 0x004fda00000e0000 */
[----:B------:R-:W-:-:S06]  /*5620*/  UISETP.NE.AND UP0, UPT, UR4, 0x3, UPT ;  /* 0x000000030400788c */ /* 0x000fcc000bf05270 */
[----:B------:R-:W-:-:S13]  /*5630*/  PLOP3.LUT P3, PT, PT, PT, UP0, 0x80, 0x0 ;  /* 0x000000000000781c */ /* 0x000fda0003f6f008 */
[----:B------:R-:W-:Y:S05]  /*5640*/  @!P3 BRA `(.L_x_10408) ;  /* 0x000000000004b947 */ /* 0x000fea0003800000 */
[----:B------:R-:W-:Y:S01]  /*5650*/  BPT.TRAP 0x1 ;  /* 0x000000040000795c */ /* 0x000fe20000300000 */
.L_x_10408:
[----:B------:R-:W-:Y:S01]  /*5660*/  IMAD R97, R2, 0x8, R18 ;  /* 0x0000000802617824 */ /* 0x000fe200078e0212 */
[----:B------:R-:W-:Y:S01]  /*5670*/  SHF.L.U32 R109, R201, 0x1f, RZ ;  /* 0x0000001fc96d7819 */ /* 0x000fe200000006ff */
[----:B------:R-:W-:Y:S01]  /*5680*/  IMAD R108, R29, -0x60, R26 ;  /* 0xffffffa01d6c7824 */ /* 0x000fe200078e021a */
[----:B------:R-:W-:Y:S02]  /*5690*/  BSSY B1, `(.L_x_10409) ;  /* 0x0000004000017945 */ /* 0x000fe40003800000 */
[----:B------:R-:W0:Y:S02]  /*56a0*/  SYNCS.PHASECHK.TRANS64.TRYWAIT P4, [R97+URZ+0x32490], R109 ;  /* 0x0324906d610075a7 */ /* 0x000e24000808017f */
[----:B------:R-:W-:Y:S01]  /*56b0*/  VIMNMX R108, R108, 0x60, PT ;  /* 0x000000606c6c7848 */ /* 0x000fe20003fe0100 */
[----:B0-----:R-:W-:Y:S06]  /*56c0*/  @!P4 BRA `(.L_x_10410) ;  /* 0x000001780018c947 */ /* 0x001fec0003800000 */
.L_x_10680:
[----:B------:R-:W-:Y:S05]  /*56d0*/  BSYNC B1 ;  /* 0x0000000000017941 */ /* 0x000fea0003800000 */
.L_x_10409:
[----:B------:R-:W-:Y:S01]  /*56e0*/  ISETP.GE.AND P4, PT, R19, R108, PT ;  /* 0x0000006c1300720c */ /* 0x000fe20003f86270 */
[----:B------:R-:W-:-:S12]  /*56f0*/  BSSY B1, `(.L_x_10411) ;  /* 0x0000006000017945 */ /* 0x000fd80003800000 */
[----:B------:R-:W-:Y:S05]  /*5700*/  @P4 BRA `(.L_x_10412) ;  /* 0x0000000000104947 */ /* 0x000fea0003800000 */
[----:B------:R-:W1:Y:S04]  /*5710*/  @!P1 LDS.128 R36, [R106] ;  /* 0x000000006a249984 */ /* 0x000e680000000c00 */
[----:B------:R-:W2:Y:S04]  /*5720*/  @!P2 LDS.128 R44, [R105] ;  /* 0x00000000692ca984 */ /* 0x000ea80000000c00 */
[----:B-1----:R1:W-:Y:S04]  /*5730*/  @!P1 STG.E.128 desc[UR60][R50.64], R36 ;  /* 0x0000002432009986 */ /* 0x0023e8000c101d3c */
[----:B--2---:R1:W-:Y:S02]  /*5740*/  @!P2 STG.E.128 desc[UR60][R50.64+0x40], R44 ;  /* 0x0000402c3200a986 */ /* 0x0043e4000c101d3c */
.L_x_10412:
[----:B------:R-:W-:Y:S05]  /*5750*/  BSYNC B1 ;  /* 0x0000000000017941 */ /* 0x000fea0003800000 */
.L_x_10411:
[----:B------:R-:W-:-:S13]  /*5760*/  ISETP.GE.AND P4, PT, R225, R108, PT ;  /* 0x0000006ce100720c */ /* 0x000fda0003f86270 */
[----:B------:R-:W-:Y:S05]  /*5770*/  @P4 BRA `(.L_x_10392) ;  /* 0x0000000000104947 */ /* 0x000fea0003800000 */
[----:B-1----:R-:W1:Y:S04]  /*5780*/  @!P1 LDS.128 R36, [R106+0x2000] ;  /* 0x002000006a249984 */ /* 0x002e680000000c00 */
[----:B------:R-:W2:Y:S04]  /*5790*/  @!P2 LDS.128 R44, [R105+0x2000] ;  /* 0x00200000692ca984 */ /* 0x000ea80000000c00 */
[----:B-1----:R1:W-:Y:S04]  /*57a0*/  @!P1 STG.E.128 desc[UR60][R48.64], R36 ;  /* 0x0000002430009986 */ /* 0x0023e8000c101d3c */
[----:B--2---:R1:W-:Y:S02]  /*57b0*/  @!P2 STG.E.128 desc[UR60][R48.64+0x40], R44 ;  /* 0x0000402c3000a986 */ /* 0x0043e4000c101d3c */
.L_x_10392:
[----:B------:R-:W-:Y:S05]  /*57c0*/  BSYNC B0 ;  /* 0x0000000000007941 */ /* 0x000fea0003800000 */
.L_x_10374:
        /* <DEDUP_REMOVED lines=17> */
.L_x_10414:
[----:B------:R-:W-:Y:S05]  /*58e0*/  BSYNC B0 ;  /* 0x0000000000007941 */ /* 0x000fea0003800000 */
.L_x_10413:
[----:B------:R-:W2:Y:S01]  /*58f0*/  SYNCS.PHASECHK.TRANS64.TRYWAIT P3, [R97+URZ+0x324b0], R109 ;  /* 0x0324b06d610075a7 */ /* 0x000ea2000806017f */
[----:B------:R-:W-:Y:S01]  /*5900*/  IMAD R49, R2, 0x6000, R91 ;  /* 0x0000600002317824 */ /* 0x000fe200078e025b */
[----:B------:R-:W-:Y:S01]  /*5910*/  ULDC.64 UR56, c[0x0][0x328] ;  /* 0x0000ca0000387ab9 */ /* 0x000fe20000000a00 */
[----:B------:R-:W-:Y:S01]  /*5920*/  ULDC.64 UR58, c[0x0][0x318] ;  /* 0x0000c600003a7ab9 */ /* 0x000fe20000000a00 */
[----:B------:R-:W-:Y:S01]  /*5930*/  BSSY B0, `(.L_x_10415) ;  /* 0x0000003000007945 */ /* 0x000fe20003800000 */
[----:B------:R-:W-:-:S03]  /*5940*/  IMAD.IADD R48, R90, 0x1, R49 ;  /* 0x000000015a307824 */ /* 0x000fc600078e0231 */
[----:B--2---:R-:W-:Y:S05]  /*5950*/  @!P3 BRA `(.L_x_10416) ;  /* 0x000001740088b947 */ /* 0x004fea0003800000 */
.L_x_10681:
[----:B------:R-:W-:Y:S05]  /*5960*/  BSYNC B0 ;  /* 0x0000000000007941 */ /* 0x000fea0003800000 */
.L_x_10415:
[----:B------:R-:W-:Y:S01]  /*5970*/  ISETP.GE.AND P3, PT, R19, R108, PT ;  /* 0x0000006c1300720c */ /* 0x000fe20003f66270 */
[----:B------:R-:W-:Y:S01]  /*5980*/  BSSY B0, `(.L_x_10417) ;  /* 0x0000026000007945 */ /* 0x000fe20003800000 */
[----:B------:R-:W-:Y:S02]  /*5990*/  IMAD R49, R49, 0x2, R27 ;  /* 0x0000000231317824 */ /* 0x000fe400078e021b */
[----:B------:R-:W-:-:S04]  /*59a0*/  IMAD.WIDE R44, R29, 0x60, R70 ;  /* 0x000000601d2c7825 */ /* 0x000fc800078e0246 */
[----:B------:R-:W-:-:S05]  /*59b0*/  IMAD R48, R48, 0x2, R27 ;  /* 0x0000000230307824 */ /* 0x000fca00078e021b */
[----:B------:R-:W-:Y:S05]  /*59c0*/  @P3 BRA `(.L_x_10418) ;  /* 0x0000000000843947 */ /* 0x000fea0003800000 */
[----:B------:R-:W-:Y:S01]  /*59d0*/  IMAD R39, R45, UR56, RZ ;  /* 0x000000382d277c24 */ /* 0x000fe2000f8e02ff */
[----:B------:R-:W-:Y:S01]  /*59e0*/  ULDC UR4, c[0x0][0x320] ;  /* 0x0000c80000047ab9 */ /* 0x000fe20000000800 */
        /* <DEDUP_REMOVED lines=31> */
.L_x_10418:
[----:B------:R-:W-:Y:S05]  /*5be0*/  BSYNC B0 ;  /* 0x0000000000007941 */ /* 0x000fea0003800000 */
.L_x_10417:
[----:B------:R-:W-:Y:S01]  /*5bf0*/  ISETP.GE.AND P3, PT, R225, R108, PT ;  /* 0x0000006ce100720c */ /* 0x000fe20003f66270 */
[----:B------:R-:W-:-:S12]  /*5c00*/  BSSY B0, `(.L_x_10419) ;  /* 0x0000025000007945 */ /* 0x000fd80003800000 */
[----:B------:R-:W-:Y:S05]  /*5c10*/  @P3 BRA `(.L_x_10420) ;  /* 0x00000000008c3947 */ /* 0x000fea0003800000 */
[----:B---3--:R-:W-:Y:S01]  /*5c20*/  IADD3 R39, P3, R44, 0x40, RZ ;  /* 0x000000402c277810 */ /* 0x008fe20007f7e0ff */
[----:B-1----:R-:W-:Y:S01]  /*5c30*/  IMAD.MOV.U32 R36, RZ, RZ, R14 ;  /* 0x000000ffff247224 */ /* 0x002fe200078e000e */
[----:B------:R-:W-:Y:S01]  /*5c40*/  ULDC UR4, c[0x0][0x320] ;  /* 0x0000c80000047ab9 */ /* 0x000fe20000000800 */
        /* <DEDUP_REMOVED lines=32> */
.L_x_10420:
[----:B------:R-:W-:Y:S05]  /*5e50*/  BSYNC B0 ;  /* 0x0000000000007941 */ /* 0x000fea0003800000 */
.L_x_10419:
        /* <DEDUP_REMOVED lines=22> */
.L_x_10369:
[----:B------:R-:W-:Y:S01]  /*5fc0*/  IMAD.MOV.U32 R176, RZ, RZ, RZ ;  /* 0x000000ffffb07224 */ /* 0x000fe200078e00ff */
[----:B------:R-:W-:Y:S06]  /*5fd0*/  @P0 BRA `(.L_x_10422) ;  /* 0x00000000000c0947 */ /* 0x000fec0003800000 */
[----:B------:R-:W1:Y:S01]  /*5fe0*/  FENCE.VIEW.ASYNC.G ;  /* 0x00000000000073c6 */ /* 0x000e620000000100 */
[----:B------:R-:W-:Y:S05]  /*5ff0*/  WARPSYNC.ALL ;  /* 0x0000000000007948 */ /* 0x000fea0003800000 */
[----:B-1----:R-:W-:Y:S06]  /*6000*/  BAR.ARV 0xc, 0x180 ;  /* 0x0306000000007b1d */ /* 0x002fec0000002000 */
.L_x_10422:
        /* <DEDUP_REMOVED lines=32> */
.L_x_10424:
[----:B------:R-:W-:Y:S05]  /*6210*/  BSYNC B0 ;  /* 0x0000000000007941 */ /* 0x000fea0003800000 */
.L_x_10423:
        /* <DEDUP_REMOVED lines=79> */
.L_x_10684:
        /* <DEDUP_REMOVED lines=26> */
.L_x_10428:
[----:B------:R-:W-:Y:S05]  /*68b0*/  BSYNC B6 ;  /* 0x0000000000067941 */ /* 0x000fea0003800000 */
.L_x_10427:
        /* <DEDUP_REMOVED lines=12> */
.L_x_10432:
[----:B--2---:R2:W3:Y:S02]  /*6980*/  SYNCS.PHASECHK.TRANS64.TRYWAIT P0, [R18+URZ+0x32400], R5 ;  /* 0x03240005120075a7 */ /* 0x0044e4000800017f */
[----:B---3--:R-:W-:Y:S05]  /*6990*/  @!P0 NANOSLEEP.SYNCS 0x989680 ;  /* 0x009896800000895d */ /* 0x008fea0003900000 */
[----:B------:R-:W3:Y:S02]  /*69a0*/  @!P0 SYNCS.PHASECHK.TRANS64 P0, [R18+URZ+0x32400], R5 ;  /* 0x03240005120085a7 */ /* 0x000ee4000800007f */
[----:B---3--:R-:W-:Y:S05]  /*69b0*/  @!P0 BRA `(.L_x_10432) ;  /* 0xfffffffc00f08947 */ /* 0x008fea000383ffff */
.L_x_10431:
[----:B------:R-:W-:Y:S05]  /*69c0*/  BSYNC B0 ;  /* 0x0000000000007941 */ /* 0x000fea0003800000 */
.L_x_10430:
[----:B------:R-:W-:Y:S05]  /*69d0*/  BRA `(.L_x_10433) ;  /* 0x0000002000a87947 */ /* 0x000fea0003800000 */
.L_x_10429:
        /* <DEDUP_REMOVED lines=36> */
.L_x_10435:
[----:B------:R-:W-:Y:S05]  /*6c20*/  BSYNC B6 ;  /* 0x0000000000067941 */ /* 0x000fea0003800000 */
.L_x_10434:
        /* <DEDUP_REMOVED lines=14> */
[----:B------:R-:W4:Y:S04]  /*6d10*/  SHFL.IDX PT, R24, R24, RZ, 0x1c1f ;  /* 0x001c1fff18187589 */ /* 0x000f2800000e0000 */
[----:B-1----:R-:W0:Y:S02]  /*6d20*/  SHFL.IDX PT, R27, R27, RZ, 0x1c1f ;  /* 0x001c1fff1b1b7589 */ /* 0x002e2400000e0000 */
.L_x_10690:
[----:B------:R-:W-:Y:S01]  /*6d30*/  ULDC UR4, c[0x0][0x448] ;  /* 0x0001120000047ab9 */ /* 0x000fe20000000800 */
[----:B------:R-:W-:Y:S01]  /*6d40*/  LEA.HI R4, R226, R226, RZ, 0x1 ;  /* 0x000000e2e2047211 */ /* 0x000fe200078f08ff */
[----:B------:R-:W-:Y:S01]  /*6d50*/  IMAD R154, R154, UR4, RZ ;  /* 0x000000049a9a7c24 */ /* 0x000fe2000f8e02ff */
        /* <DEDUP_REMOVED lines=13> */
[----:B---3--:R-:W-:Y:S01]  /*6e30*/  IMAD.MOV.U32 R4, RZ, RZ, R21 ;  /* 0x000000ffff047224 */ /* 0x008fe200078e0015 */
[----:B------:R-:W-:Y:S01]  /*6e40*/  ISETP.GE.AND P2, PT, R22, UR4, PT ;  /* 0x0000000416007c0c */ /* 0x000fe2000bf46270 */
[----:B--2---:R-:W-:Y:S01]  /*6e50*/  IMAD.MOV.U32 R5, RZ, RZ, R0 ;  /* 0x000000ffff057224 */ /* 0x004fe200078e0000 */
[C---:B------:R-:W-:Y:S01]  /*6e60*/  ISETP.GE.AND P3, PT, R202.reuse, UR4, PT ;  /* 0x00000004ca007c0c */ /* 0x040fe2000bf66270 */
[----:B------:R-:W-:Y:S01]  /*6e70*/  IMAD.SHL.U32 R14, R202, 0x2, RZ ;  /* 0x00000002ca0e7824 */ /* 0x000fe200078e00ff */
[----:B------:R-:W-:-:S04]  /*6e80*/  SHF.R.S32.HI R9, RZ, 0x1f, R202 ;  /* 0x0000001fff097819 */ /* 0x000fc800000114ca */
[----:B------:R-:W-:-:S05]  /*6e90*/  SHF.L.U64.HI R9, R202, 0x1, R9 ;  /* 0x00000001ca097819 */ /* 0x000fca0000010209 */
[----:B------:R-:W-:Y:S02]  /*6ea0*/  @!P2 IMAD.WIDE R4, R22, 0x2, R4 ;  /* 0x000000021604a825 */ /* 0x000fe400078e0204 */
[-C--:B------:R-:W-:Y:S02]  /*6eb0*/  @!P3 IADD3 R12, P0, R21, R14.reuse, RZ ;  /* 0x0000000e150cb210 */ /* 0x080fe40007f1e0ff */
[----:B0-----:R-:W-:Y:S01]  /*6ec0*/  @!P3 IADD3 R14, P1, R27, R14, RZ ;  /* 0x0000000e1b0eb210 */ /* 0x001fe20007f3e0ff */
[----:B------:R0:W5:Y:S02]  /*6ed0*/  @!P2 LD.E.64 R6, desc[UR60][R4.64] ;  /* 0x0000003c0406a980 */ /* 0x000164000c101b00 */
[--C-:B------:R-:W-:Y:S02]  /*6ee0*/  @!P3 IMAD.X R13, R0, 0x1, R9.reuse, P0 ;  /* 0x00000001000db824 */ /* 0x100fe400000e0609 */
[----:B----4-:R-:W-:Y:S01]  /*6ef0*/  @!P3 IMAD.X R15, R24, 0x1, R9, P1 ;  /* 0x00000001180fb824 */ /* 0x010fe200008e0609 */
        /* <DEDUP_REMOVED lines=8> */
.L_x_10440:
[----:B------:R-:W-:Y:S05]  /*6f80*/  BSYNC B1 ;  /* 0x0000000000017941 */ /* 0x000fea0003800000 */
.L_x_10439:
[----:B------:R-:W3:Y:S01]  /*6f90*/  SYNCS.PHASECHK.TRANS64.TRYWAIT P0, [R18+URZ+0x32400], R29 ;  /* 0x0324001d120075a7 */ /* 0x000ee2000800017f */
[----:B--2---:R-:W-:Y:S01]  /*6fa0*/  LOP3.LUT R0, R31, 0x18, R16, 0xf8, !PT ;  /* 0x000000181f007812 */ /* 0x004fe200078ef810 */
[----:B-1---5:R-:W-:Y:S01]  /*6fb0*/  IMAD.MOV.U32 R15, RZ, RZ, R6 ;  /* 0x000000ffff0f7224 */ /* 0x022fe200078e0006 */
[----:B------:R-:W-:Y:S01]  /*6fc0*/  SHF.R.U32.HI R31, RZ, 0x3, R31 ;  /* 0x00000003ff1f7819 */ /* 0x000fe2000001161f */
[----:B----4-:R-:W-:Y:S01]  /*6fd0*/  IMAD R24, R41, -0x80, R154 ;  /* 0xffffff8029187824 */ /* 0x010fe200078e029a */
[--C-:B------:R-:W-:Y:S01]  /*6fe0*/  SHF.R.U64 R12, R6, 0x10, R7.reuse ;  /* 0x00000010060c7819 */ /* 0x100fe20000001207 */
[--C-:B------:R-:W-:Y:S01]  /*6ff0*/  IMAD.MOV.U32 R14, RZ, RZ, R7.reuse ;  /* 0x000000ffff0e7224 */ /* 0x100fe200078e0007 */
[----:B------:R-:W-:Y:S01]  /*7000*/  LOP3.LUT R33, R0, R31, RZ, 0x3c, !PT ;  /* 0x0000001f00217212 */ /* 0x000fe200078e3cff */
[----:B------:R-:W-:Y:S01]  /*7010*/  IMAD.MOV.U32 R0, RZ, RZ, R4 ;  /* 0x000000ffff007224 */ /* 0x000fe200078e0004 */
[----:B------:R-:W-:Y:S01]  /*7020*/  SHF.R.U32.HI R31, RZ, 0x10, R7 ;  /* 0x00000010ff1f7819 */ /* 0x000fe20000011607 */
[--C-:B------:R-:W-:Y:S01]  /*7030*/  IMAD.MOV.U32 R6, RZ, RZ, R5.reuse ;  /* 0x000000ffff067224 */ /* 0x100fe200078e0005 */
[----:B0-----:R-:W-:Y:S01]  /*7040*/  SHF.R.U64 R27, R4, 0x10, R5 ;  /* 0x00000010041b7819 */ /* 0x001fe20000001205 */
[----:B------:R-:W-:Y:S01]  /*7050*/  IMAD R33, R216, 0x200, R33 ;  /* 0x00000200d8217824 */ /* 0x000fe200078e0221 */
[----:B------:R-:W-:Y:S01]  /*7060*/  PRMT R15, R15, 0x5410, R12 ;  /* 0x000054100f0f7816 */ /* 0x000fe2000000000c */
[----:B------:R-:W-:Y:S01]  /*7070*/  IMAD.MOV.U32 R20, RZ, RZ, R10 ;  /* 0x000000ffff147224 */ /* 0x000fe200078e000a */
[----:B---3--:R-:W-:Y:S01]  /*7080*/  SHF.R.U32.HI R21, RZ, 0x10, R5 ;  /* 0x00000010ff157819 */ /* 0x008fe20000011605 */
[----:B------:R-:W-:Y:S01]  /*7090*/  IMAD R12, R33, 0x2, R18 ;  /* 0x00000002210c7824 */ /* 0x000fe200078e0212 */
[--C-:B------:R-:W-:Y:S01]  /*70a0*/  SHF.R.U64 R7, R10, 0x10, R11.reuse ;  /* 0x000000100a077819 */ /* 0x100fe2000000120b */
[----:B------:R-:W-:Y:S01]  /*70b0*/  BSSY B1, `(.L_x_10441) ;  /* 0x0000011000017945 */ /* 0x000fe20003800000 */
[----:B------:R-:W-:Y:S01]  /*70c0*/  VIMNMX R24, R24, 0x80, PT ;  /* 0x0000008018187848 */ /* 0x000fe20003fe0100 */
[--C-:B------:R-:W-:Y:S01]  /*70d0*/  IMAD.MOV.U32 R13, RZ, RZ, R11.reuse ;  /* 0x000000ffff0d7224 */ /* 0x100fe200078e000b */
[----:B------:R-:W-:Y:S01]  /*70e0*/  SHF.R.U32.HI R28, RZ, 0x10, R11 ;  /* 0x00000010ff1c7819 */ /* 0x000fe2000001160b */
[----:B------:R-:W-:Y:S01]  /*70f0*/  IMAD.MOV.U32 R10, RZ, RZ, R8 ;  /* 0x000000ffff0a7224 */ /* 0x000fe200078e0008 */
[--C-:B------:R-:W-:Y:S01]  /*7100*/  SHF.R.U64 R5, R8, 0x10, R9.reuse ;  /* 0x0000001008057819 */ /* 0x100fe20000001209 */
[--C-:B------:R-:W-:Y:S01]  /*7110*/  IMAD.MOV.U32 R11, RZ, RZ, R9.reuse ;  /* 0x000000ffff0b7224 */ /* 0x100fe200078e0009 */
[----:B------:R-:W-:Y:S01]  /*7120*/  SHF.R.U32.HI R26, RZ, 0x10, R9 ;  /* 0x00000010ff1a7819 */ /* 0x000fe20000011609 */
[----:B------:R-:W-:Y:S01]  /*7130*/  VIADD R4, R12, 0x18400 ;  /* 0x000184000c047836 */ /* 0x000fe20000000000 */
        /* <DEDUP_REMOVED lines=8> */
.L_x_10691:
[----:B------:R-:W-:Y:S05]  /*71c0*/  BSYNC B1 ;  /* 0x0000000000017941 */ /* 0x000fea0003800000 */
.L_x_10441:
        /* <DEDUP_REMOVED lines=13> */
[C---:B------:R-:W-:Y:S01]  /*72a0*/  LOP3.LUT R30, R15.reuse, 0xffff0000, RZ, 0xc0, !PT ;  /* 0xffff00000f1e7812 */ /* 0x040fe200078ec0ff */
[----:B0-----:R-:W-:Y:S01]  /*72b0*/  IMAD.U32 R29, R15, 0x10000, RZ ;  /* 0x000100000f1d7824 */ /* 0x001fe200078e00ff */
        /* <DEDUP_REMOVED lines=34> */
.L_x_10446:
[----:B------:R-:W-:Y:S05]  /*74e0*/  BSYNC B2 ;  /* 0x0000000000027941 */ /* 0x000fea0003800000 */
.L_x_10445:
[----:B------:R-:W-:Y:S05]  /*74f0*/  @P1 BRA `(.L_x_10444) ;  /* 0x0000000000981947 */ /* 0x000fea0003800000 */
[----:B-1----:R-:W1:Y:S01]  /*7500*/  LDS.128 R4, [R0] ;  /* 0x0000000000047984 */ /* 0x002e620000000c00 */
[----:B------:R-:W-:Y:S01]  /*7510*/  IMAD.U32 R31, R10, 0x10000, RZ ;  /* 0x000100000a1f7824 */ /* 0x000fe200078e00ff */
        /* <DEDUP_REMOVED lines=36> */
.L_x_10444:
[----:B------:R-:W-:Y:S05]  /*7760*/  BSYNC B1 ;  /* 0x0000000000017941 */ /* 0x000fea0003800000 */
.L_x_10443:
        /* <DEDUP_REMOVED lines=12> */
[----:B------:R-:W-:Y:S02]  /*7830*/  IMAD.U32 R33, R13, 0x10000, RZ ;  /* 0x000100000d217824 */ /* 0x000fe400078e00ff */
        /* <DEDUP_REMOVED lines=13> */
[----:B------:R-:W-:Y:S01]  /*7910*/  LOP3.LUT R7, R7, 0xffff0000, RZ, 0xc0, !PT ;  /* 0xffff000007077812 */ /* 0x000fe200078ec0ff */
[----:B------:R-:W-:Y:S01]  /*7920*/  FFMA.FTZ R21, R31, R21, R28 ;  /* 0x000000151f157223 */ /* 0x000fe2000001001c */
[----:B------:R-:W-:Y:S01]  /*7930*/  LOP3.LUT R30, R13, 0xffff0000, RZ, 0xc0, !PT ;  /* 0xffff00000d1e7812 */ /* 0x000fe200078ec0ff */
[C---:B------:R-:W-:Y:S01]  /*7940*/  IMAD.U32 R31, R14.reuse, 0x10000, RZ ;  /* 0x000100000e1f7824 */ /* 0x040fe200078e00ff */
[----:B------:R-:W-:Y:S01]  /*7950*/  LOP3.LUT R28, R14, 0xffff0000, RZ, 0xc0, !PT ;  /* 0xffff00000e1c7812 */ /* 0x000fe200078ec0ff */
[----:B------:R-:W-:Y:S01]  /*7960*/  FMUL.FTZ R14, R33, R6 ;  /* 0x00000006210e7220 */ /* 0x000fe20000410000 */
[----:B------:R-:W-:Y:S01]  /*7970*/  FFMA.FTZ R24, R32, R24, R29 ;  /* 0x0000001820187223 */ /* 0x000fe2000001001d */
        /* <DEDUP_REMOVED lines=12> */
.L_x_10449:
[----:B------:R-:W-:Y:S05]  /*7a40*/  BSYNC B1 ;  /* 0x0000000000017941 */ /* 0x000fea0003800000 */
.L_x_10448:
[----:B------:R-:W-:Y:S05]  /*7a50*/  @P1 BRA `(.L_x_10447) ;  /* 0x0000001000641947 */ /* 0x000fea0003800000 */
[----:B-1----:R-:W1:Y:S01]  /*7a60*/  LDS.128 R4, [R0+0x2000] ;  /* 0x0020000000047984 */ /* 0x002e620000000c00 */
[----:B------:R-:W-:Y:S01]  /*7a70*/  IMAD.U32 R20, R8, 0x10000, RZ ;  /* 0x0001000008147824 */ /* 0x000fe200078e00ff */
[C---:B0-----:R-:W-:Y:S01]  /*7a80*/  LOP3.LUT R29, R10.reuse, 0xffff0000, RZ, 0xc0, !PT ;  /* 0xffff00000a1d7812 */ /* 0x041fe200078ec0ff */
[----:B------:R-:W-:Y:S01]  /*7a90*/  IMAD.U32 R24, R10, 0x10000, RZ ;  /* 0x000100000a187824 */ /* 0x000fe200078e00ff */
        /* <DEDUP_REMOVED lines=35> */
.L_x_10437:
[----:B------:R-:W-:-:S03]  /*7cd0*/  UMOV UR4, 0xffffffff ;  /* 0xffffffff00047882 */ /* 0x000fc60000000000 */
[----:B------:R-:W-:Y:S05]  /*7ce0*/  BRA.DIV UR4, `(.L_x_10450) ;  /* 0x0000015604647947 */ /* 0x000fea000b800000 */
[----:B------:R1:W2:Y:S04]  /*7cf0*/  SHFL.IDX PT, R0, R28, RZ, 0x1c1f ;  /* 0x001c1fff1c007589 */ /* 0x0002a800000e0000 */
[----:B------:R1:W3:Y:S04]  /*7d00*/  SHFL.IDX PT, R20, R26, RZ, 0x1c1f ;  /* 0x001c1fff1a147589 */ /* 0x0002e800000e0000 */
[----:B------:R1:W4:Y:S04]  /*7d10*/  SHFL.IDX PT, R21, R24, RZ, 0x1c1f ;  /* 0x001c1fff18157589 */ /* 0x00032800000e0000 */
[----:B------:R1:W0:Y:S02]  /*7d20*/  SHFL.IDX PT, R14, R27, RZ, 0x1c1f ;  /* 0x001c1fff1b0e7589 */ /* 0x00022400000e0000 */
.L_x_10697:
        /* <DEDUP_REMOVED lines=8> */
[----:B------:R-:W-:-:S02]  /*7db0*/  CS2R R10, SRZ ;  /* 0x00000000000a7805 */ /* 0x000fc4000001ff00 */
[----:B------:R-:W-:-:S05]  /*7dc0*/  LOP3.LUT R5, R4, 0xfffffffe, RZ, 0xc0, !PT ;  /* 0xfffffffe04057812 */ /* 0x000fca00078ec0ff */
[----:B------:R-:W-:Y:S01]  /*7dd0*/  IMAD.IADD R3, R226, 0x1, -R5 ;  /* 0x00000001e2037824 */ /* 0x000fe200078e0a05 */
[----:B------:R-:W-:-:S04]  /*7de0*/  CS2R R4, SRZ ;  /* 0x0000000000047805 */ /* 0x000fc8000001ff00 */
[----:B------:R-:W-:Y:S01]  /*7df0*/  SHF.L.U32 R29, R3, 0x1f, RZ ;  /* 0x0000001f031d7819 */ /* 0x000fe200000006ff */
[----:B------:R-:W-:Y:S06]  /*7e00*/  @P0 BRA `(.L_x_10452) ;  /* 0x0000000000340947 */ /* 0x000fec0003800000 */
[----:B------:R-:W-:Y:S01]  /*7e10*/  ULDC UR4, c[0x0][0x3f4] ;  /* 0x0000fd0000047ab9 */ /* 0x000fe20000000800 */
[C---:B------:R-:W-:Y:S01]  /*7e20*/  IMAD.SHL.U32 R15, R16.reuse, 0x2, RZ ;  /* 0x00000002100f7824 */ /* 0x040fe200078e00ff */
[----:B------:R-:W-:Y:S02]  /*7e30*/  ISETP.GE.AND P2, PT, R16, UR4, PT ;  /* 0x0000000410007c0c */ /* 0x000fe4000bf46270 */
[----:B------:R-:W-:Y:S02]  /*7e40*/  SHF.R.S32.HI R5, RZ, 0x1f, R16 ;  /* 0x0000001fff057819 */ /* 0x000fe40000011410 */
[-C--:B---3--:R-:W-:Y:S02]  /*7e50*/  IADD3 R12, P0, R20, R15.reuse, RZ ;  /* 0x0000000f140c7210 */ /* 0x088fe40007f1e0ff */
[----:B------:R-:W-:Y:S02]  /*7e60*/  SHF.L.U64.HI R4, R16, 0x1, R5 ;  /* 0x0000000110047819 */ /* 0x000fe40000010205 */
[----:B0-----:R-:W-:-:S03]  /*7e70*/  IADD3 R14, P1, R14, R15, RZ ;  /* 0x0000000f0e0e7210 */ /* 0x001fc60007f3e0ff */
[--C-:B--2---:R-:W-:Y:S02]  /*7e80*/  IMAD.X R13, R0, 0x1, R4.reuse, P0 ;  /* 0x00000001000d7824 */ /* 0x104fe400000e0604 */
[----:B----4-:R-:W-:Y:S01]  /*7e90*/  IMAD.X R15, R21, 0x1, R4, P1 ;  /* 0x00000001150f7824 */ /* 0x010fe200008e0604 */
[----:B------:R-:W-:Y:S01]  /*7ea0*/  CS2R R4, SRZ ;  /* 0x0000000000047805 */ /* 0x000fe2000001ff00 */
[----:B------:R-:W-:Y:S06]  /*7eb0*/  @P2 BRA `(.L_x_10452) ;  /* 0x0000000000082947 */ /* 0x000fec0003800000 */
[----:B------:R0:W5:Y:S04]  /*7ec0*/  LD.E.128 R4, desc[UR60][R12.64] ;  /* 0x0000003c0c047980 */ /* 0x000168000c101d00 */
[----:B------:R0:W5:Y:S02]  /*7ed0*/  LD.E.128 R8, desc[UR60][R14.64] ;  /* 0x0000003c0e087980 */ /* 0x000164000c101d00 */
.L_x_10452:
[----:B------:R-:W-:Y:S05]  /*7ee0*/  BSYNC B1 ;  /* 0x0000000000017941 */ /* 0x000fea0003800000 */
.L_x_10451:
[----:B------:R-:W3:Y:S01]  /*7ef0*/  SYNCS.PHASECHK.TRANS64.TRYWAIT P1, [R18+URZ+0x32400], R29 ;  /* 0x0324001d120075a7 */ /* 0x000ee2000802017f */
[----:B--2---:R-:W-:Y:S01]  /*7f00*/  IMAD R0, R41, -0x80, R154 ;  /* 0xffffff8029007824 */ /* 0x004fe200078e029a */
[----:B-----5:R-:W-:Y:S01]  /*7f10*/  SHF.R.U64 R26, R4, 0x10, R5 ;  /* 0x00000010041a7819 */ /* 0x020fe20000001205 */
[----:B0-----:R-:W-:Y:S01]  /*7f20*/  IMAD.MOV.U32 R13, RZ, RZ, R4 ;  /* 0x000000ffff0d7224 */ /* 0x001fe200078e0004 */
[----:B------:R-:W-:Y:S01]  /*7f30*/  SHF.R.U64 R4, R8, 0x10, R9 ;  /* 0x0000001008047819 */ /* 0x000fe20000001209 */
[----:B----4-:R-:W-:Y:S01]  /*7f40*/  IMAD.MOV.U32 R21, RZ, RZ, R8 ;  /* 0x000000ffff157224 */ /* 0x010fe200078e0008 */
[----:B------:R-:W-:Y:S01]  /*7f50*/  SHF.R.U64 R31, R6, 0x10, R7 ;  /* 0x00000010061f7819 */ /* 0x000fe20000001207 */
[----:B------:R-:W-:Y:S01]  /*7f60*/  IMAD.MOV.U32 R14, RZ, RZ, R6 ;  /* 0x000000ffff0e7224 */ /* 0x000fe200078e0006 */
[----:B------:R-:W-:Y:S01]  /*7f70*/  VIMNMX R8, R0, 0x80, PT ;  /* 0x0000008000087848 */ /* 0x000fe20003fe0100 */
[--C-:B------:R-:W-:Y:S01]  /*7f80*/  IMAD.MOV.U32 R24, RZ, RZ, R5.reuse ;  /* 0x000000ffff187224 */ /* 0x100fe200078e0005 */
[----:B------:R-:W-:Y:S01]  /*7f90*/  SHF.R.U32.HI R33, RZ, 0x10, R5 ;  /* 0x00000010ff217819 */ /* 0x000fe20000011605 */
[--C-:B------:R-:W-:Y:S01]  /*7fa0*/  IMAD.MOV.U32 R15, RZ, RZ, R7.reuse ;  /* 0x000000ffff0f7224 */ /* 0x100fe200078e0007 */
[----:B------:R-:W-:Y:S01]  /*7fb0*/  SHF.R.U32.HI R6, RZ, 0x10, R7 ;  /* 0x00000010ff067819 */ /* 0x000fe20000011607 */
[--C-:B------:R-:W-:Y:S01]  /*7fc0*/  IMAD.MOV.U32 R12, RZ, RZ, R9.reuse ;  /* 0x000000ffff0c7224 */ /* 0x100fe200078e0009 */
[----:B-1----:R-:W-:Y:S01]  /*7fd0*/  ISETP.GE.AND P0, PT, R16, R27, PT ;  /* 0x0000001b1000720c */ /* 0x002fe20003f06270 */
[----:B---3--:R-:W-:Y:S01]  /*7fe0*/  IMAD.MOV.U32 R20, RZ, RZ, R10 ;  /* 0x000000ffff147224 */ /* 0x008fe200078e000a */
        /* <DEDUP_REMOVED lines=16> */
.L_x_10698:
[----:B------:R-:W-:Y:S05]  /*80f0*/  BSYNC B1 ;  /* 0x0000000000017941 */ /* 0x000fea0003800000 */
.L_x_10453:
[----:B------:R-:W-:Y:S04]  /*8100*/  BSSY B1, `(.L_x_10455) ;  /* 0x000005a000017945 */ /* 0x000fe80003800000 */
[----:B------:R-:W-:Y:S05]  /*8110*/  @P2 BRA `(.L_x_10456) ;  /* 0x0000000400602947 */ /* 0x000fea0003800000 */
[----:B------:R-:W-:Y:S01]  /*8120*/  IMAD.SHL.U32 R4, R30, 0x40, RZ ;  /* 0x000000401e047824 */ /* 0x000fe200078e00ff */
[----:B------:R-:W-:Y:S01]  /*8130*/  LOP3.LUT R37, R20, 0xffff0000, RZ, 0xc0, !PT ;  /* 0xffff000014257812 */ /* 0x000fe200078ec0ff */
[----:B------:R-:W-:Y:S02]  /*8140*/  IMAD.IADD R6, R16, 0x1, R27 ;  /* 0x0000000110067824 */ /* 0x000fe400078e021b */
[----:B------:R-:W-:Y:S01]  /*8150*/  IMAD.U32 R38, R20, 0x10000, RZ ;  /* 0x0001000014267824 */ /* 0x000fe200078e00ff */
[----:B------:R-:W-:Y:S01]  /*8160*/  LOP3.LUT R7, R4, 0x1c0, RZ, 0xc0, !PT ;  /* 0x000001c004077812 */ /* 0x000fe200078ec0ff */
[----:B------:R-:W-:Y:S02]  /*8170*/  IMAD.U32 R36, R14, 0x10000, RZ ;  /* 0x000100000e247824 */ /* 0x000fe400078e00ff */
[----:B------:R-:W-:Y:S01]  /*8180*/  IMAD.U32 R35, R21, 0x10000, RZ ;  /* 0x0001000015237824 */ /* 0x000fe200078e00ff */
[----:B------:R-:W-:Y:S02]  /*8190*/  SHF.R.U32.HI R9, RZ, 0x3, R7 ;  /* 0x00000003ff097819 */ /* 0x000fe40000011607 */
[----:B------:R-:W-:-:S02]  /*81a0*/  LOP3.LUT R6, R7, 0x38, R6, 0xf8, !PT ;  /* 0x0000003807067812 */ /* 0x000fc400078ef806 */
        /* <DEDUP_REMOVED lines=13> */
[C---:B0-----:R-:W-:Y:S02]  /*8280*/  IMAD.U32 R29, R6.reuse, 0x10000, RZ ;  /* 0x00010000061d7824 */ /* 0x041fe400078e00ff */
[C---:B------:R-:W-:Y:S01]  /*8290*/  FMUL.FTZ R40, R33.reuse, R38 ;  /* 0x0000002621287220 */ /* 0x040fe20000410000 */
[-C--:B------:R-:W-:Y:S01]  /*82a0*/  FMUL.FTZ R42, R33, R36.reuse ;  /* 0x00000024212a7220 */ /* 0x080fe20000410000 */
[----:B------:R-:W-:Y:S01]  /*82b0*/  LOP3.LUT R6, R6, 0xffff0000, RZ, 0xc0, !PT ;  /* 0xffff000006067812 */ /* 0x000fe200078ec0ff */
[----:B------:R-:W-:Y:S01]  /*82c0*/  FMUL.FTZ R39, R10, R37 ;  /* 0x000000250a277220 */ /* 0x000fe20000410000 */
[----:B------:R-:W-:Y:S01]  /*82d0*/  LOP3.LUT R33, R14, 0xffff0000, RZ, 0xc0, !PT ;  /* 0xffff00000e217812 */ /* 0x000fe200078ec0ff */
[C---:B------:R-:W-:Y:S01]  /*82e0*/  FFMA.FTZ R40, R29.reuse, R36, -R40 ;  /* 0x000000241d287223 */ /* 0x040fe20000010828 */
[----:B------:R-:W-:Y:S01]  /*82f0*/  FFMA.FTZ R42, R29, R38, R42 ;  /* 0x000000261d2a7223 */ /* 0x000fe2000001002a */
[----:B------:R-:W-:-:S02]  /*8300*/  IMAD.U32 R29, R13, 0x10000, RZ ;  /* 0x000100000d1d7824 */ /* 0x000fc400078e00ff */
[-C--:B------:R-:W-:Y:S01]  /*8310*/  FFMA.FTZ R45, R6, R33.reuse, -R39 ;  /* 0x00000021062d7223 */ /* 0x080fe20000010827 */
[----:B------:R-:W-:Y:S02]  /*8320*/  IMAD.U32 R26, R4, 0x10000, RZ ;  /* 0x00010000041a7824 */ /* 0x000fe400078e00ff */
[----:B------:R-:W-:Y:S01]  /*8330*/  FMUL.FTZ R41, R10, R33 ;  /* 0x000000210a297220 */ /* 0x000fe20000410000 */
[----:B------:R-:W-:Y:S01]  /*8340*/  FMUL.FTZ R39, R31, R35 ;  /* 0x000000231f277220 */ /* 0x000fe20000410000 */
[----:B------:R-:W-:Y:S01]  /*8350*/  LOP3.LUT R33, R21, 0xffff0000, RZ, 0xc0, !PT ;  /* 0xffff000015217812 */ /* 0x000fe200078ec0ff */
[-C--:B------:R-:W-:Y:S01]  /*8360*/  FMUL.FTZ R10, R31, R29.reuse ;  /* 0x0000001d1f0a7220 */ /* 0x080fe20000410000 */
[----:B------:R-:W-:Y:S01]  /*8370*/  LOP3.LUT R4, R4, 0xffff0000, RZ, 0xc0, !PT ;  /* 0xffff000004047812 */ /* 0x000fe200078ec0ff */
[----:B------:R-:W-:Y:S01]  /*8380*/  FFMA.FTZ R39, R26, R29, -R39 ;  /* 0x0000001d1a277223 */ /* 0x000fe20000010827 */
[----:B------:R-:W-:Y:S01]  /*8390*/  FFMA.FTZ R47, R6, R37, R41 ;  /* 0x00000025062f7223 */ /* 0x000fe20000010029 */
[----:B------:R-:W-:Y:S01]  /*83a0*/  LOP3.LUT R29, R13, 0xffff0000, RZ, 0xc0, !PT ;  /* 0xffff00000d1d7812 */ /* 0x000fe200078ec0ff */
[----:B------:R-:W-:Y:S01]  /*83b0*/  FFMA.FTZ R26, R26, R35, R10 ;  /* 0x000000231a1a7223 */ /* 0x000fe2000001000a */
[----:B------:R-:W-:-:S02]  /*83c0*/  IMAD.U32 R32, R9, 0x10000, RZ ;  /* 0x0001000009207824 */ /* 0x000fc400078e00ff */
[----:B------:R-:W-:Y:S01]  /*83d0*/  FMUL.FTZ R37, R8, R33 ;  /* 0x0000002108257220 */ /* 0x000fe20000410000 */
[----:B------:R-:W-:Y:S02]  /*83e0*/  IMAD.U32 R35, R12, 0x10000, RZ ;  /* 0x000100000c237824 */ /* 0x000fe400078e00ff */
[-C--:B------:R-:W-:Y:S01]  /*83f0*/  FMUL.FTZ R41, R8, R29.reuse ;  /* 0x0000001d08297220 */ /* 0x080fe20000410000 */
[----:B------:R-:W-:Y:S02]  /*8400*/  IMAD.U32 R28, R5, 0x10000, RZ ;  /* 0x00010000051c7824 */ /* 0x000fe400078e00ff */
[----:B------:R-:W-:Y:S01]  /*8410*/  FFMA.FTZ R36, R4, R29, -R37 ;  /* 0x0000001d04247223 */ /* 0x000fe20000010825 */
[----:B------:R-:W-:Y:S02]  /*8420*/  IMAD.U32 R31, R24, 0x10000, RZ ;  /* 0x00010000181f7824 */ /* 0x000fe400078e00ff */
[----:B------:R-:W-:Y:S01]  /*8430*/  FMUL.FTZ R43, R32, R35 ;  /* 0x00000023202b7220 */ /* 0x000fe20000410000 */
[----:B------:R-:W-:-:S02]  /*8440*/  IMAD.U32 R34, R11, 0x10000, RZ ;  /* 0x000100000b227824 */ /* 0x000fc400078e00ff */
[----:B------:R-:W-:Y:S01]  /*8450*/  FFMA.FTZ R41, R4, R33, R41 ;  /* 0x0000002104297223 */ /* 0x000fe20000010029 */
[----:B------:R-:W-:Y:S02]  /*8460*/  IMAD.U32 R37, R0, 0x10000, RZ ;  /* 0x0001000000257824 */ /* 0x000fe400078e00ff */
[-C--:B------:R-:W-:Y:S01]  /*8470*/  FMUL.FTZ R32, R32, R31.reuse ;  /* 0x0000001f20207220 */ /* 0x080fe20000410000 */
        /* <DEDUP_REMOVED lines=34> */
.L_x_10456:
[----:B------:R-:W-:Y:S05]  /*86a0*/  BSYNC B1 ;  /* 0x0000000000017941 */ /* 0x000fea0003800000 */
.L_x_10455:
[----:B------:R-:W-:Y:S05]  /*86b0*/  @P0 BRA `(.L_x_10447) ;  /* 0x00000004004c0947 */ /* 0x000fea0003800000 */
[----:B------:R-:W2:Y:S01]  /*86c0*/  LDL R45, [R1+0x90] ;  /* 0x00009000012d7983 */ /* 0x000ea20000100800 */
[----:B-1----:R-:W-:Y:S01]  /*86d0*/  IMAD.IADD R4, R16, 0x1, R27 ;  /* 0x0000000110047824 */ /* 0x002fe200078e021b */
[----:B------:R-:W-:-:S04]  /*86e0*/  SHF.R.U32.HI R5, RZ, 0x3, R213 ;  /* 0x00000003ff057819 */ /* 0x000fc800000116d5 */
[----:B------:R-:W-:-:S04]  /*86f0*/  LOP3.LUT R4, R213, 0x38, R4, 0xf8, !PT ;  /* 0x00000038d5047812 */ /* 0x000fc800078ef804 */
[----:B------:R-:W-:-:S05]  /*8700*/  LOP3.LUT R4, R4, R5, RZ, 0x3c, !PT ;  /* 0x0000000504047212 */ /* 0x000fca00078e3cff */
[----:B------:R-:W-:-:S04]  /*8710*/  IMAD.IADD R9, R217, 0x1, R4 ;  /* 0x00000001d9097824 */ /* 0x000fc800078e0204 */
[----:B------:R-:W-:-:S05]  /*8720*/  IMAD R26, R9, 0x2, R18 ;  /* 0x00000002091a7824 */ /* 0x000fca00078e0212 */
[----:B------:R-:W1:Y:S01]  /*8730*/  LDS.128 R8, [R26+0x18400] ;  /* 0x018400001a087984 */ /* 0x000e620000000c00 */
[----:B------:R-:W-:Y:S02]  /*8740*/  IMAD.U32 R37, R21, 0x10000, RZ ;  /* 0x0001000015257824 */ /* 0x000fe400078e00ff */
[----:B------:R-:W-:Y:S01]  /*8750*/  IMAD.U32 R35, R13, 0x10000, RZ ;  /* 0x000100000d237824 */ /* 0x000fe200078e00ff */
[----:B------:R-:W-:Y:S01]  /*8760*/  LOP3.LUT R44, R21, 0xffff0000, RZ, 0xc0, !PT ;  /* 0xffff0000152c7812 */ /* 0x000fe200078ec0ff */
[----:B------:R-:W-:Y:S01]  /*8770*/  IMAD.U32 R46, R12, 0x10000, RZ ;  /* 0x000100000c2e7824 */ /* 0x000fe200078e00ff */
[----:B------:R-:W-:Y:S01]  /*8780*/  LOP3.LUT R40, R13, 0xffff0000, RZ, 0xc0, !PT ;  /* 0xffff00000d287812 */ /* 0x000fe200078ec0ff */
[----:B------:R-:W-:Y:S01]  /*8790*/  IMAD.U32 R42, R24, 0x10000, RZ ;  /* 0x00010000182a7824 */ /* 0x000fe200078e00ff */
[----:B------:R-:W-:Y:S02]  /*87a0*/  LOP3.LUT R41, R12, 0xffff0000, RZ, 0xc0, !PT ;  /* 0xffff00000c297812 */ /* 0x000fe400078ec0ff */
[----:B------:R-:W-:-:S02]  /*87b0*/  LOP3.LUT R43, R0, 0xffff0000, RZ, 0xc0, !PT ;  /* 0xffff0000002b7812 */ /* 0x000fc400078ec0ff */
[----:B------:R-:W-:Y:S01]  /*87c0*/  LOP3.LUT R39, R24, 0xffff0000, RZ, 0xc0, !PT ;  /* 0xffff000018277812 */ /* 0x000fe200078ec0ff */
[C---:B-1----:R-:W-:Y:S01]  /*87d0*/  IMAD.U32 R31, R8.reuse, 0x10000, RZ ;  /* 0x00010000081f7824 */ /* 0x042fe200078e00ff */
[----:B------:R-:W-:Y:S01]  /*87e0*/  LOP3.LUT R8, R8, 0xffff0000, RZ, 0xc0, !PT ;  /* 0xffff000008087812 */ /* 0x000fe200078ec0ff */
[----:B------:R-:W-:Y:S02]  /*87f0*/  IMAD.U32 R32, R9, 0x10000, RZ ;  /* 0x0001000009207824 */ /* 0x000fe400078e00ff */
[-C--:B------:R-:W-:Y:S01]  /*8800*/  FMUL.FTZ R36, R37, R31.reuse ;  /* 0x0000001f25247220 */ /* 0x080fe20000410000 */
[----:B------:R-:W-:Y:S01]  /*8810*/  FMUL.FTZ R38, R35, R31 ;  /* 0x0000001f23267220 */ /* 0x000fe20000410000 */
[-C--:B------:R-:W-:Y:S01]  /*8820*/  FMUL.FTZ R13, R44, R8.reuse ;  /* 0x000000082c0d7220 */ /* 0x080fe20000410000 */
[----:B------:R-:W-:Y:S01]  /*8830*/  FMUL.FTZ R21, R40, R8 ;  /* 0x0000000828157220 */ /* 0x000fe20000410000 */
[----:B------:R-:W-:Y:S01]  /*8840*/  FMUL.FTZ R31, R42, R32 ;  /* 0x000000202a1f7220 */ /* 0x000fe20000410000 */
[C---:B------:R-:W-:Y:S01]  /*8850*/  IMAD.U32 R33, R10.reuse, 0x10000, RZ ;  /* 0x000100000a217824 */ /* 0x040fe200078e00ff */
[----:B------:R-:W-:Y:S01]  /*8860*/  LOP3.LUT R10, R10, 0xffff0000, RZ, 0xc0, !PT ;  /* 0xffff00000a0a7812 */ /* 0x000fe200078ec0ff */
[----:B------:R-:W-:Y:S01]  /*8870*/  IMAD.U32 R34, R11, 0x10000, RZ ;  /* 0x000100000b227824 */ /* 0x000fe200078e00ff */
[----:B------:R-:W-:-:S02]  /*8880*/  LOP3.LUT R9, R9, 0xffff0000, RZ, 0xc0, !PT ;  /* 0xffff000009097812 */ /* 0x000fc400078ec0ff */
[----:B------:R-:W-:Y:S01]  /*8890*/  LOP3.LUT R11, R11, 0xffff0000, RZ, 0xc0, !PT ;  /* 0xffff00000b0b7812 */ /* 0x000fe200078ec0ff */
[----:B--2---:R-:W1:Y:S02]  /*88a0*/  LDS.128 R4, [R45+0x18400] ;  /* 0x018400002d047984 */ /* 0x004e640000000c00 */
[C---:B-1----:R-:W-:Y:S01]  /*88b0*/  IMAD.U32 R27, R4.reuse, 0x10000, RZ ;  /* 0x00010000041b7824 */ /* 0x042fe200078e00ff */
[----:B------:R-:W-:Y:S01]  /*88c0*/  LOP3.LUT R4, R4, 0xffff0000, RZ, 0xc0, !PT ;  /* 0xffff000004047812 */ /* 0x000fe200078ec0ff */
[----:B------:R-:W-:Y:S02]  /*88d0*/  IMAD.U32 R28, R5, 0x10000, RZ ;  /* 0x00010000051c7824 */ /* 0x000fe400078e00ff */
[-C--:B------:R-:W-:Y:S01]  /*88e0*/  FFMA.FTZ R36, R35, R27.reuse, -R36 ;  /* 0x0000001b23247223 */ /* 0x080fe20000010824 */
[----:B------:R-:W-:Y:S01]  /*88f0*/  FFMA.FTZ R38, R37, R27, R38 ;  /* 0x0000001b25267223 */ /* 0x000fe20000010026 */
[----:B------:R-:W-:Y:S01]  /*8900*/  FMUL.FTZ R27, R46, R32 ;  /* 0x000000202e1b7220 */ /* 0x000fe20000410000 */
[----:B------:R-:W-:-:S02]  /*8910*/  IMAD.U32 R37, R20, 0x10000, RZ ;  /* 0x0001000014257824 */ /* 0x000fc400078e00ff */
[-C--:B------:R-:W-:Y:S01]  /*8920*/  FFMA.FTZ R13, R40, R4.reuse, -R13 ;  /* 0x00000004280d7223 */ /* 0x080fe2000001080d */
[----:B------:R-:W-:Y:S02]  /*8930*/  IMAD.U32 R35, R14, 0x10000, RZ ;  /* 0x000100000e237824 */ /* 0x000fe400078e00ff */
[----:B------:R-:W-:Y:S01]  /*8940*/  FFMA.FTZ R21, R44, R4, R21 ;  /* 0x000000042c157223 */ /* 0x000fe20000010015 */
[-C--:B------:R-:W-:Y:S01]  /*8950*/  FFMA.FTZ R27, R42, R28.reuse, -R27 ;  /* 0x0000001c2a1b7223 */ /* 0x080fe2000001081b */
[----:B------:R-:W-:Y:S01]  /*8960*/  FFMA.FTZ R31, R46, R28, R31 ;  /* 0x0000001c2e1f7223 */ /* 0x000fe2000001001f */
[----:B0-----:R-:W-:Y:S02]  /*8970*/  IMAD.U32 R29, R6, 0x10000, RZ ;  /* 0x00010000061d7824 */ /* 0x001fe400078e00ff */
[-C--:B------:R-:W-:Y:S01]  /*8980*/  FMUL.FTZ R4, R37, R33.reuse ;  /* 0x0000002125047220 */ /* 0x080fe20000410000 */
[----:B------:R-:W-:Y:S02]  /*8990*/  LOP3.LUT R28, R14, 0xffff0000, RZ, 0xc0, !PT ;  /* 0xffff00000e1c7812 */ /* 0x000fe400078ec0ff */
[----:B------:R-:W-:Y:S01]  /*89a0*/  LOP3.LUT R20, R20, 0xffff0000, RZ, 0xc0, !PT ;  /* 0xffff000014147812 */ /* 0x000fe200078ec0ff */
[----:B------:R-:W-:Y:S01]  /*89b0*/  FMUL.FTZ R14, R35, R33 ;  /* 0x00000021230e7220 */ /* 0x000fe20000410000 */
[----:B------:R-:W-:-:S02]  /*89c0*/  IMAD.U32 R32, R0, 0x10000, RZ ;  /* 0x0001000000207824 */ /* 0x000fc400078e00ff */
[-C--:B------:R-:W-:Y:S01]  /*89d0*/  FFMA.FTZ R8, R35, R29.reuse, -R4 ;  /* 0x0000001d23087223 */ /* 0x080fe20000010804 */
[----:B------:R-:W-:Y:S01]  /*89e0*/  LOP3.LUT R6, R6, 0xffff0000, RZ, 0xc0, !PT ;  /* 0xffff000006067812 */ /* 0x000fe200078ec0ff */
[-C--:B------:R-:W-:Y:S01]  /*89f0*/  FMUL.FTZ R33, R20, R10.reuse ;  /* 0x0000000a14217220 */ /* 0x080fe20000410000 */
[----:B------:R-:W-:Y:S01]  /*8a00*/  FMUL.FTZ R35, R28, R10 ;  /* 0x0000000a1c237220 */ /* 0x000fe20000410000 */
[----:B------:R-:W-:Y:S02]  /*8a10*/  IMAD.U32 R4, R15, 0x10000, RZ ;  /* 0x000100000f047824 */ /* 0x000fe400078e00ff */
[----:B------:R-:W-:Y:S01]  /*8a20*/  FFMA.FTZ R10, R37, R29, R14 ;  /* 0x0000001d250a7223 */ /* 0x000fe2000001000e */
[----:B------:R-:W-:Y:S02]  /*8a30*/  IMAD.U32 R30, R7, 0x10000, RZ ;  /* 0x00010000071e7824 */ /* 0x000fe400078e00ff */
[----:B------:R-:W-:Y:S01]  /*8a40*/  FMUL.FTZ R29, R32, R34 ;  /* 0x00000022201d7220 */ /* 0x000fe20000410000 */
[----:B------:R-:W-:Y:S01]  /*8a50*/  LOP3.LUT R15, R15, 0xffff0000, RZ, 0xc0, !PT ;  /* 0xffff00000f0f7812 */ /* 0x000fe200078ec0ff */
[-C--:B------:R-:W-:Y:S01]  /*8a60*/  FFMA.FTZ R33, R28, R6.reuse, -R33 ;  /* 0x000000061c217223 */ /* 0x080fe20000010821 */
[----:B------:R-:W-:Y:S01]  /*8a70*/  LOP3.LUT R5, R5, 0xffff0000, RZ, 0xc0, !PT ;  /* 0xffff000005057812 */ /* 0x000fe200078ec0ff */
[----:B------:R-:W-:Y:S01]  /*8a80*/  FFMA.FTZ R35, R20, R6, R35 ;  /* 0x0000000614237223 */ /* 0x000fe20000010023 */
[----:B------:R-:W-:Y:S01]  /*8a90*/  LOP3.LUT R7, R7, 0xffff0000, RZ, 0xc0, !PT ;  /* 0xffff000007077812 */ /* 0x000fe200078ec0ff */
        /* <DEDUP_REMOVED lines=21> */
.L_x_10447:
[----:B------:R-:W-:Y:S05]  /*8bf0*/  BSYNC B0 ;  /* 0x0000000000007941 */ /* 0x000fea0003800000 */
.L_x_10436:
        /* <DEDUP_REMOVED lines=8> */
.L_x_10433:
[----:B--23--:R-:W2:Y:S01]  /*8c80*/  LDL R0, [R1+0x5c] ;  /* 0x00005c0001007983 */ /* 0x00cea20000100800 */
[----:B-1----:R-:W1:Y:S02]  /*8c90*/  S2R R4, SR_TID.X ;  /* 0x0000000000047919 */ /* 0x002e640000002100 */
[----:B-1----:R-:W-:-:S05]  /*8ca0*/  SHF.R.U32.HI R4, RZ, 0x7, R4 ;  /* 0x00000007ff047819 */ /* 0x002fca0000011604 */
[----:B------:R-:W-:Y:S01]  /*8cb0*/  VIADD R10, R4, 0x8 ;  /* 0x00000008040a7836 */ /* 0x000fe20000000000 */
[----:B--2---:R-:W-:-:S13]  /*8cc0*/  R2UR UR4, R0 ;  /* 0x00000000000472ca */ /* 0x004fda00000e0000 */
[----:B------:R-:W-:Y:S01]  /*8cd0*/  IMAD.U32 R0, RZ, RZ, UR4 ;  /* 0x00000004ff007e24 */ /* 0x000fe2000f8e00ff */
[----:B------:R-:W-:Y:S05]  /*8ce0*/  WARPSYNC.ALL ;  /* 0x0000000000007948 */ /* 0x000fea0003800000 */
[----:B------:R1:W-:Y:S01]  /*8cf0*/  BAR.SYNC.DEFER_BLOCKING R10, 0x100 ;  /* 0x0004000a0000751d */ /* 0x0003e20000010000 */
[----:B------:R-:W-:-:S13]  /*8d00*/  ISETP.NE.AND P0, PT, R0, 0x3, PT ;  /* 0x000000030000780c */ /* 0x000fda0003f05270 */
[----:B-1----:R-:W-:Y:S05]  /*8d10*/  @!P0 BRA `(.L_x_10457) ;  /* 0x0000000000048947 */ /* 0x002fea0003800000 */
[----:B------:R-:W-:Y:S01]  /*8d20*/  BPT.TRAP 0x1 ;  /* 0x000000040000795c */ /* 0x000fe20000300000 */
.L_x_10457:
[----:B------:R-:W-:Y:S01]  /*8d30*/  IMAD R0, R200, 0x8, R18 ;  /* 0x00000008c8007824 */ /* 0x000fe200078e0212 */
[----:B------:R-:W-:-:S04]  /*8d40*/  SHF.L.U32 R11, R204, 0x1f, RZ ;  /* 0x0000001fcc0b7819 */ /* 0x000fc800000006ff */
[----:B------:R1:W2:Y:S01]  /*8d50*/  SYNCS.PHASECHK.TRANS64.TRYWAIT P1, [R0+URZ+0x32430], R11 ;  /* 0x0324300b000075a7 */ /* 0x0002a2000802017f */
[----:B------:R-:W-:Y:S05]  /*8d60*/  @!P0 BRA `(.L_x_10458) ;  /* 0x0000000000048947 */ /* 0x000fea0003800000 */
[----:B------:R-:W-:Y:S01]  /*8d70*/  BPT.TRAP 0x1 ;  /* 0x000000040000795c */ /* 0x000fe20000300000 */
.L_x_10458:
[----:B------:R-:W-:Y:S01]  /*8d80*/  VIADD R5, R18, 0x1c400 ;  /* 0x0001c40012057836 */ /* 0x000fe20000000000 */
[----:B------:R-:W-:-:S04]  /*8d90*/  LOP3.LUT R4, R25, 0x10000, RZ, 0xfc, !PT ;  /* 0x0001000019047812 */ /* 0x000fc800078efcff */
[----:B------:R-:W-:-:S04]  /*8da0*/  SHF.R.U32.HI R5, RZ, 0x4, R5 ;  /* 0x00000004ff057819 */ /* 0x000fc80000011605 */
[----:B------:R-:W-:-:S04]  /*8db0*/  LOP3.LUT R5, R5, 0x3fff, RZ, 0xc0, !PT ;  /* 0x00003fff05057812 */ /* 0x000fc800078ec0ff */
[----:B------:R-:W-:Y:S01]  /*8dc0*/  LOP3.LUT R214, R5, 0x10000, RZ, 0xfc, !PT ;  /* 0x0001000005d67812 */ /* 0x000fe200078efcff */
[----:B------:R-:W-:Y:S01]  /*8dd0*/  IMAD.MOV.U32 R5, RZ, RZ, 0x40000040 ;  /* 0x40000040ff057424 */ /* 0x000fe200078e00ff */
[----:B--2---:R-:W-:Y:S06]  /*8de0*/  @P1 BRA `(.L_x_10459) ;  /* 0x0000000000081947 */ /* 0x004fec0003800000 */
[----:B------:R-:W2:Y:S02]  /*8df0*/  SYNCS.PHASECHK.TRANS64.TRYWAIT P1, [R0+URZ+0x32430], R11 ;  /* 0x0324300b000075a7 */ /* 0x000ea4000802017f */
[----:B--2---:R-:W-:Y:S05]  /*8e00*/  @!P1 BRA `(.L_x_10460) ;  /* 0x0000014400a09947 */ /* 0x004fea0003800000 */
.L_x_10459:
[----:B------:R-:W-:Y:S01]  /*8e10*/  IMAD R6, R200, 0x300, R214 ;  /* 0x00000300c8067824 */ /* 0x000fe200078e02d6 */
[----:B------:R-:W-:Y:S05]  /*8e20*/  WARPSYNC.ALL ;  /* 0x0000000000007948 */ /* 0x000fea0003800000 */
[----:B------:R-:W-:Y:S01]  /*8e30*/  IMAD.MOV.U32 R7, RZ, RZ, 0x40000040 ;  /* 0x40000040ff077424 */ /* 0x000fe200078e00ff */
[C---:B------:R-:W-:Y:S01]  /*8e40*/  R2UR UR4, R4.reuse ;  /* 0x00000000040472ca */ /* 0x040fe200000e0000 */
[----:B0----5:R-:W-:Y:S01]  /*8e50*/  WARPGROUP.ARRIVE ;  /* 0x00000000000079c5 */ /* 0x021fe20000000000 */
        /* <DEDUP_REMOVED lines=11> */
[----:B------:R-:W-:Y:S02]  /*8f10*/  VIADD R14, R4, 0x6 ;  /* 0x00000006040e7836 */ /* 0x000fe40000000000 */
[----:B------:R-:W-:Y:S02]  /*8f20*/  IMAD.MOV.U32 R15, RZ, RZ, 0x40000040 ;  /* 0x40000040ff0f7424 */ /* 0x000fe400078e00ff */
[----:B------:R-:W-:Y:S01]  /*8f30*/  HGMMA.64x96x16.F32.BF16 R24, gdesc[UR4], RZ, !UPT, gsb0 ;  /* 0x01600000041879f0 */ /* 0x000fe2000c0018ff */
[----:B------:R-:W-:Y:S01]  /*8f40*/  R2UR UR4, R208 ;  /* 0x00000000d00472ca */ /* 0x000fe200000e0000 */
[----:B------:R-:W-:Y:S01]  /*8f50*/  IMAD.MOV.U32 R7, RZ, RZ, 0x40000040 ;  /* 0x40000040ff077424 */ /* 0x000fe200078e00ff */
[----:B------:R-:W-:Y:S02]  /*8f60*/  R2UR UR5, R209 ;  /* 0x00000000d10572ca */ /* 0x000fe400000e0000 */
[----:B------:R-:W-:Y:S01]  /*8f70*/  R2UR UR6, R8 ;  /* 0x00000000080672ca */ /* 0x000fe200000e0000 */
[----:B------:R-:W-:Y:S01]  /*8f80*/  VIADD R8, R6, 0x4 ;  /* 0x0000000406087836 */ /* 0x000fe20000000000 */
[----:B------:R-:W-:Y:S01]  /*8f90*/  R2UR UR7, R9 ;  /* 0x00000000090772ca */ /* 0x000fe200000e0000 */
[----:B------:R-:W-:-:S02]  /*8fa0*/  IMAD.MOV.U32 R9, RZ, RZ, 0x40000040 ;  /* 0x40000040ff097424 */ /* 0x000fc400078e00ff */
[----:B------:R-:W-:Y:S01]  /*8fb0*/  VIADD R6, R6, 0x6 ;  /* 0x0000000606067836 */ /* 0x000fe20000000000 */
[----:B------:R-:W-:Y:S02]  /*8fc0*/  WARPGROUP.DEPBAR.LE gsb0, 0x0 ;  /* 0x00008000000079c5 */ /* 0x000fe40000010000 */
[----:B------:R-:W-:-:S07]  /*8fd0*/  WARPGROUP.ARRIVE ;  /* 0x00000000000079c5 */ /* 0x000fce0000000000 */
        /* <DEDUP_REMOVED lines=8> */
[----:B------:R-:W-:Y:S02]  /*9060*/  R2UR UR4, R14 ;  /* 0x000000000e0472ca */ /* 0x000fe400000e0000 */
[----:B------:R-:W-:Y:S02]  /*9070*/  R2UR UR5, R15 ;  /* 0x000000000f0572ca */ /* 0x000fe400000e0000 */
[----:B------:R-:W-:Y:S02]  /*9080*/  R2UR UR6, R6 ;  /* 0x00000000060672ca */ /* 0x000fe400000e0000 */
[----:B------:R-:W-:Y:S01]  /*9090*/  R2UR UR7, R7 ;  /* 0x00000000070772ca */ /* 0x000fe200000e0000 */
[----:B------:R-:W-:Y:S02]  /*90a0*/  WARPGROUP.DEPBAR.LE gsb0, 0x0 ;  /* 0x00008000000079c5 */ /* 0x000fe40000010000 */
[----:B------:R-:W-:-:S10]  /*90b0*/  WARPGROUP.ARRIVE ;  /* 0x00000000000079c5 */ /* 0x000fd40000000000 */
[----:B------:R-:W-:Y:S03]  /*90c0*/  HGMMA.64x96x16.F32.BF16 R24, gdesc[UR4], R24, gsb0 ;  /* 0x01600000041879f0 */ /* 0x000fe60008001818 */
[----:B------:R-:W-:Y:S02]  /*90d0*/  WARPGROUP.DEPBAR.LE gsb0, 0x0 ;  /* 0x00008000000079c5 */ /* 0x000fe40000010000 */
[----:B------:R-:W0:Y:S02]  /*90e0*/  SYNCS.PHASECHK.TRANS64.TRYWAIT P1, [R18+URZ+0x32410], R3 ;  /* 0x03241003120075a7 */ /* 0x000e24000802017f */
[----:B0-----:R-:W-:Y:S05]  /*90f0*/  @!P1 BRA `(.L_x_10462) ;  /* 0x0000014000f89947 */ /* 0x001fea0003800000 */
.L_x_10699:
[----:B------:R-:W-:Y:S05]  /*9100*/  BSYNC B0 ;  /* 0x0000000000007941 */ /* 0x000fea0003800000 */
.L_x_10461:
[----:B------:R-:W-:Y:S05]  /*9110*/  @!P0 BRA `(.L_x_10463) ;  /* 0x0000000000048947 */ /* 0x000fea0003800000 */
[----:B------:R-:W-:Y:S01]  /*9120*/  BPT.TRAP 0x1 ;  /* 0x000000040000795c */ /* 0x000fe20000300000 */
.L_x_10463:
[----:B------:R3:W4:Y:S01]  /*9130*/  SYNCS.PHASECHK.TRANS64.TRYWAIT P2, [R0+URZ+0x32450], R11 ;  /* 0x0324500b000075a7 */ /* 0x000722000804017f */
[----:B------:R-:W-:Y:S05]  /*9140*/  @!P0 BRA `(.L_x_10464) ;  /* 0x0000000000048947 */ /* 0x000fea0003800000 */
[----:B------:R-:W-:Y:S01]  /*9150*/  BPT.TRAP 0x1 ;  /* 0x000000040000795c */ /* 0x000fe20000300000 */
.L_x_10464:
[----:B0-----:R-:W0:Y:S01]  /*9160*/  S2R R3, SR_TID.X ;  /* 0x0000000000037919 */ /* 0x001e220000002100 */
[----:B------:R-:W-:Y:S01]  /*9170*/  BSSY B0, `(.L_x_10465) ;  /* 0x0000006000007945 */ /* 0x000fe20003800000 */
[----:B0-----:R-:W-:-:S04]  /*9180*/  LOP3.LUT R3, R3, 0x7f, RZ, 0xc0, !PT ;  /* 0x0000007f03037812 */ /* 0x001fc800078ec0ff */
[----:B------:R-:W-:Y:S01]  /*9190*/  ISETP.NE.AND P1, PT, R3, RZ, PT ;  /* 0x000000ff0300720c */ /* 0x000fe20003f25270 */
[----:B----4-:R-:W-:-:S12]  /*91a0*/  @P2 BRA `(.L_x_10466) ;  /* 0x0000000000082947 */ /* 0x010fd80003800000 */
[----:B------:R-:W0:Y:S02]  /*91b0*/  SYNCS.PHASECHK.TRANS64.TRYWAIT P2, [R0+URZ+0x32450], R11 ;  /* 0x0324500b000075a7 */ /* 0x000e24000804017f */
[----:B0-----:R-:W-:Y:S05]  /*91c0*/  @!P2 BRA `(.L_x_10467) ;  /* 0x0000014000d8a947 */ /* 0x001fea0003800000 */
.L_x_10466:
[----:B------:R-:W-:Y:S05]  /*91d0*/  BSYNC B0 ;  /* 0x0000000000007941 */ /* 0x000fea0003800000 */
.L_x_10465:
[----:B------:R-:W-:Y:S05]  /*91e0*/  WARPSYNC.ALL ;  /* 0x0000000000007948 */ /* 0x000fea0003800000 */
[----:B------:R-:W-:Y:S01]  /*91f0*/  R2UR UR5, R18 ;  /* 0x00000000120572ca */ /* 0x000fe200000e0000 */
[----:B------:R-:W-:Y:S01]  /*9200*/  IMAD R72, R72, 0x2000, R18 ;  /* 0x0000200048487824 */ /* 0x000fe200078e0212 */
[----:B------:R-:W-:Y:S01]  /*9210*/  WARPGROUP.ARRIVE ;  /* 0x00000000000079c5 */ /* 0x000fe20000000000 */
[----:B------:R-:W-:Y:S01]  /*9220*/  IMAD.MOV.U32 R7, RZ, RZ, 0xc00 ;  /* 0x00000c00ff077424 */ /* 0x000fe200078e00ff */
[----:B------:R-:W-:Y:S01]  /*9230*/  UMOV UR9, 0x40000040 ;  /* 0x4000004000097882 */ /* 0x000fe20000000000 */
[----:B------:R-:W-:Y:S01]  /*9240*/  IMAD.MOV.U32 R9, RZ, RZ, 0x40000040 ;  /* 0x40000040ff097424 */ /* 0x000fe200078e00ff */
[----:B------:R-:W-:Y:S01]  /*9250*/  R2UR UR4, R72 ;  /* 0x00000000480472ca */ /* 0x000fe200000e0000 */
[----:B------:R-:W-:Y:S01]  /*9260*/  IMAD.U32 R13, RZ, RZ, UR9 ;  /* 0x00000009ff0d7e24 */ /* 0x000fe2000f8e00ff */
[----:B------:R-:W-:Y:S01]  /*9270*/  UMOV UR53, 0x40000040 ;  /* 0x4000004000357882 */ /* 0x000fe20000000000 */
[----:B------:R-:W-:Y:S01]  /*9280*/  UMOV UR49, 0x40000040 ;  /* 0x4000004000317882 */ /* 0x000fe20000000000 */
[----:B------:R-:W-:Y:S01]  /*9290*/  UMOV UR45, 0x40000040 ;  /* 0x40000040002d7882 */ /* 0x000fe20000000000 */
[----:B------:R-:W-:Y:S01]  /*92a0*/  UMOV UR41, 0x40000040 ;  /* 0x4000004000297882 */ /* 0x000fe20000000000 */
[----:B------:R-:W-:Y:S01]  /*92b0*/  UMOV UR37, 0x40000040 ;  /* 0x4000004000257882 */ /* 0x000fe20000000000 */
[----:B------:R-:W-:Y:S01]  /*92c0*/  UIADD3 UR5, UR5, 0x400, URZ ;  /* 0x0000040005057890 */ /* 0x000fe2000fffe03f */
[----:B------:R-:W-:Y:S01]  /*92d0*/  IMAD R157, R176, -0x60, R157 ;  /* 0xffffffa0b09d7824 */ /* 0x000fe200078e029d */
[----:B------:R-:W4:Y:S02]  /*92e0*/  S2R R73, SR_TID.X ;  /* 0x0000000000497919 */ /* 0x000f240000002100 */
[----:B------:R-:W-:-:S02]  /*92f0*/  USHF.R.U32.HI UR5, URZ, 0x4, UR5 ;  /* 0x000000043f057899 */ /* 0x000fc40008011605 */
[----:B------:R-:W-:Y:S02]  /*9300*/  UIADD3 UR4, UR4, 0x22400, URZ ;  /* 0x0002240004047890 */ /* 0x000fe4000fffe03f */
[----:B------:R-:W-:Y:S02]  /*9310*/  ULOP3.LUT UR5, UR5, 0x3fff, URZ, 0xc0, !UPT ;  /* 0x00003fff05057892 */ /* 0x000fe4000f8ec03f */
[----:B------:R-:W-:Y:S02]  /*9320*/  USHF.R.U32.HI UR4, URZ, 0x4, UR4 ;  /* 0x000000043f047899 */ /* 0x000fe40008011604 */
[----:B------:R-:W-:Y:S02]  /*9330*/  ULOP3.LUT UR6, UR5, 0x10000, URZ, 0xfc, !UPT ;  /* 0x0001000005067892 */ /* 0x000fe4000f8efc3f */
[----:B------:R-:W-:-:S04]  /*9340*/  ULOP3.LUT UR4, UR4, 0x3fff, URZ, 0xc0, !UPT ;  /* 0x00003fff04047892 */ /* 0x000fc8000f8ec03f */
[----:B------:R-:W-:Y:S01]  /*9350*/  IMAD R6, R200, R7, UR6 ;  /* 0x00000006c8067e24 */ /* 0x000fe2000f8e0207 */
[----:B------:R-:W-:Y:S01]  /*9360*/  ULOP3.LUT UR4, UR4, 0x10000, URZ, 0xfc, !UPT ;  /* 0x0001000004047892 */ /* 0x000fe2000f8efc3f */
[----:B------:R-:W-:Y:S02]  /*9370*/  IMAD.MOV.U32 R7, RZ, RZ, 0x40000040 ;  /* 0x40000040ff077424 */ /* 0x000fe400078e00ff */
[C---:B------:R-:W-:Y:S01]  /*9380*/  VIADD R8, R6.reuse, 0x2 ;  /* 0x0000000206087836 */ /* 0x040fe20000000000 */
[----:B------:R-:W-:Y:S01]  /*9390*/  R2UR UR10, R6 ;  /* 0x00000000060a72ca */ /* 0x000fe200000e0000 */
[----:B------:R-:W-:Y:S01]  /*93a0*/  IMAD.U32 R3, RZ, RZ, UR6 ;  /* 0x00000006ff037e24 */ /* 0x000fe2000f8e00ff */
[----:B------:R-:W-:Y:S01]  /*93b0*/  R2UR UR11, R7 ;  /* 0x00000000070b72ca */ /* 0x000fe200000e0000 */
[----:B------:R-:W-:Y:S01]  /*93c0*/  UMOV UR8, UR4 ;  /* 0x0000000400087c82 */ /* 0x000fe20008000000 */
[----:B------:R-:W-:Y:S01]  /*93d0*/  UIADD3 UR6, UR4, 0x2, URZ ;  /* 0x0000000204067890 */ /* 0x000fe2000fffe03f */
[----:B------:R-:W-:Y:S01]  /*93e0*/  IMAD.U32 R12, RZ, RZ, UR8 ;  /* 0x00000008ff0c7e24 */ /* 0x000fe2000f8e00ff */
[----:B------:R-:W-:Y:S01]  /*93f0*/  STL [R1+0x58], R3 ;  /* 0x0000580301007387 */ /* 0x000fe20000100800 */
[----:B------:R-:W-:Y:S01]  /*9400*/  UIADD3 UR52, UR4, 0x806, URZ ;  /* 0x0000080604347890 */ /* 0x000fe2000fffe03f */
[----:B------:R-:W-:Y:S01]  /*9410*/  IMAD.MOV.U32 R7, RZ, RZ, 0x40000040 ;  /* 0x40000040ff077424 */ /* 0x000fe200078e00ff */
[----:B------:R-:W-:Y:S01]  /*9420*/  UIADD3 UR48, UR4, 0xc00, URZ ;  /* 0x00000c0004307890 */ /* 0x000fe2000fffe03f */
[----:B------:R5:W-:Y:S01]  /*9430*/  STL.64 [R1+0x50], R12 ;  /* 0x0000500c01007387 */ /* 0x000be20000100a00 */
[----:B------:R-:W-:Y:S01]  /*9440*/  UIADD3 UR44, UR4, 0xc02, URZ ;  /* 0x00000c02042c7890 */ /* 0x000fe2000fffe03f */
[----:B----4-:R-:W-:Y:S01]  /*9450*/  SHF.R.U32.HI R73, RZ, 0x7, R73 ;  /* 0x00000007ff497819 */ /* 0x010fe20000011649 */
[----:B------:R-:W-:Y:S01]  /*9460*/  UIADD3 UR40, UR4, 0xc04, URZ ;  /* 0x00000c0404287890 */ /* 0x000fe2000fffe03f */
[----:B------:R-:W-:Y:S01]  /*9470*/  R2UR UR39, R7 ;  /* 0x00000000072772ca */ /* 0x000fe200000e0000 */
[----:B------:R-:W-:Y:S01]  /*9480*/  HGMMA.64x96x16.F32.BF16 R24, gdesc[UR8], R24, gsb0 ;  /* 0x01600000081879f0 */ /* 0x000fe20008001818 */
[----:B------:R-:W-:Y:S01]  /*9490*/  R2UR UR10, R8 ;  /* 0x00000000080a72ca */ /* 0x000fe200000e0000 */
[----:B------:R-:W-:Y:S01]  /*94a0*/  UMOV UR8, UR6 ;  /* 0x0000000600087c82 */ /* 0x000fe20008000000 */
[----:B------:R-:W-:Y:S01]  /*94b0*/  R2UR UR11, R9 ;  /* 0x00000000090b72ca */ /* 0x000fe200000e0000 */
[----:B------:R-:W-:Y:S01]  /*94c0*/  UMOV UR9, 0x40000040 ;  /* 0x4000004000097882 */ /* 0x000fe20000000000 */
[----:B------:R-:W-:Y:S01]  /*94d0*/  VIADD R8, R6, 0x4 ;  /* 0x0000000406087836 */ /* 0x000fe20000000000 */
[----:B------:R-:W-:Y:S01]  /*94e0*/  UIADD3 UR6, UR4, 0x4, URZ ;  /* 0x0000000404067890 */ /* 0x000fe2000fffe03f */
[----:B------:R-:W-:Y:S01]  /*94f0*/  IMAD.MOV.U32 R9, RZ, RZ, 0x40000040 ;  /* 0x40000040ff097424 */ /* 0x000fe200078e00ff */
[----:B------:R-:W-:Y:S01]  /*9500*/  UIADD3 UR36, UR4, 0xc06, URZ ;  /* 0x00000c0604247890 */ /* 0x000fe2000fffe03f */
[----:B-----5:R-:W-:Y:S01]  /*9510*/  IMAD.U32 R12, RZ, RZ, UR8 ;  /* 0x00000008ff0c7e24 */ /* 0x020fe2000f8e00ff */
[----:B------:R-:W-:Y:S01]  /*9520*/  IADD3 R178, -R73, 0xb, RZ ;  /* 0x0000000b49b27810 */ /* 0x000fe20007ffe1ff */
        /* <DEDUP_REMOVED lines=12> */
[----:B----4-:R-:W-:Y:S02]  /*95f0*/  IMAD.U32 R12, RZ, RZ, UR8 ;  /* 0x00000008ff0c7e24 */ /* 0x010fe4000f8e00ff */
        /* <DEDUP_REMOVED lines=90> */
[----:B----4-:R-:W-:Y:S01]  /*9ba0*/  IMAD.U32 R12, RZ, RZ, UR8 ;  /* 0x00000008ff0c7e24 */ /* 0x010fe2000f8e00ff */
[----:B------:R-:W-:Y:S01]  /*9bb0*/  ULDC UR4, c[0x0][0xad0] ;  /* 0x0002b40000047ab9 */ /* 0x000fe20000000800 */
        /* <DEDUP_REMOVED lines=9> */
[----:B------:R-:W-:Y:S02]  /*9c50*/  VIADD R8, R6, 0x606 ;  /* 0x0000060606087836 */ /* 0x000fe40000000000 */
[----:B------:R-:W-:Y:S02]  /*9c60*/  IMAD.MOV.U32 R9, RZ, RZ, 0x40000040 ;  /* 0x40000040ff097424 */ /* 0x000fe400078e00ff */
[----:B----4-:R-:W-:Y:S01]  /*9c70*/  IMAD.U32 R12, RZ, RZ, UR8 ;  /* 0x00000008ff0c7e24 */ /* 0x010fe2000f8e00ff */
[----:B------:R-:W-:Y:S01]  /*9c80*/  R2UR UR54, R8 ;  /* 0x00000000083672ca */ /* 0x000fe200000e0000 */
[----:B------:R-:W-:Y:S01]  /*9c90*/  VIADD R8, R6, 0x900 ;  /* 0x0000090006087836 */ /* 0x000fe20000000000 */
[----:B------:R-:W-:Y:S01]  /*9ca0*/  R2UR UR55, R9 ;  /* 0x00000000093772ca */ /* 0x000fe200000e0000 */
[----:B------:R-:W-:-:S02]  /*9cb0*/  IMAD.MOV.U32 R9, RZ, RZ, 0x40000040 ;  /* 0x40000040ff097424 */ /* 0x000fc400078e00ff */
[----:B------:R-:W-:Y:S01]  /*9cc0*/  IMAD.U32 R13, RZ, RZ, UR9 ;  /* 0x00000009ff0d7e24 */ /* 0x000fe2000f8e00ff */
[----:B------:R-:W-:Y:S01]  /*9cd0*/  R2UR UR50, R8 ;  /* 0x00000000083272ca */ /* 0x000fe200000e0000 */
[----:B------:R-:W-:Y:S01]  /*9ce0*/  VIADD R8, R6, 0x902 ;  /* 0x0000090206087836 */ /* 0x000fe20000000000 */
[----:B------:R-:W-:Y:S01]  /*9cf0*/  R2UR UR51, R9 ;  /* 0x00000000093372ca */ /* 0x000fe200000e0000 */
[----:B------:R-:W-:Y:S01]  /*9d00*/  IMAD.MOV.U32 R9, RZ, RZ, 0x40000040 ;  /* 0x40000040ff097424 */ /* 0x000fe200078e00ff */
[----:B------:R4:W-:Y:S02]  /*9d10*/  STL.64 [R1], R12 ;  /* 0x0000000c01007387 */ /* 0x0009e40000100a00 */
[----:B------:R-:W-:Y:S01]  /*9d20*/  R2UR UR46, R8 ;  /* 0x00000000082e72ca */ /* 0x000fe200000e0000 */
[----:B------:R-:W-:Y:S01]  /*9d30*/  VIADD R8, R6, 0x904 ;  /* 0x0000090406087836 */ /* 0x000fe20000000000 */
[----:B------:R-:W-:Y:S01]  /*9d40*/  R2UR UR47, R9 ;  /* 0x00000000092f72ca */ /* 0x000fe200000e0000 */
[----:B------:R-:W-:-:S02]  /*9d50*/  IMAD.MOV.U32 R9, RZ, RZ, 0x40000040 ;  /* 0x40000040ff097424 */ /* 0x000fc400078e00ff */
[----:B------:R-:W-:Y:S01]  /*9d60*/  VIADD R6, R6, 0x906 ;  /* 0x0000090606067836 */ /* 0x000fe20000000000 */
        /* <DEDUP_REMOVED lines=18> */
[----:B------:R-:W-:Y:S01]  /*9e90*/  ULOP3.LUT UR42, UR5, 0x3000000, URZ, 0xfc, !UPT ;  /* 0x03000000052a7892 */ /* 0x000fe2000f8efc3f */
[----:B------:R-:W-:Y:S01]  /*9ea0*/  ULDC UR43, c[0x0][0xa80] ;  /* 0x0002a000002b7ab9 */ /* 0x000fe20000000800 */
[----:B------:R-:W-:Y:S02]  /*9eb0*/  WARPGROUP.DEPBAR.LE gsb0, 0x0 ;  /* 0x00008000000079c5 */ /* 0x000fe40000010000 */
[----:B------:R-:W-:-:S06]  /*9ec0*/  WARPGROUP.ARRIVE ;  /* 0x00000000000079c5 */ /* 0x000fcc0000000000 */
        /* <DEDUP_REMOVED lines=12> */
[----:B0123--:R-:W-:Y:S01]  /*9f90*/  FMUL.FTZ R11, R27, UR4 ;  /* 0x000000041b0b7c20 */ /* 0x00ffe20008410000 */
[----:B------:R-:W-:Y:S01]  /*9fa0*/  FMUL.FTZ R25, R36, UR4 ;  /* 0x0000000424197c20 */ /* 0x000fe20008410000 */
[----:B----4-:R-:W-:Y:S01]  /*9fb0*/  FMUL.FTZ R13, R32, UR4 ;  /* 0x00000004200d7c20 */ /* 0x010fe20008410000 */
[----:B------:R-:W-:Y:S01]  /*9fc0*/  IADD3 R36, -R230, 0x60, R157 ;  /* 0x00000060e6247810 */ /* 0x000fe20007ffe19d */
[----:B------:R-:W-:Y:S01]  /*9fd0*/  FMUL.FTZ R12, R33, UR4 ;  /* 0x00000004210c7c20 */ /* 0x000fe20008410000 */
[----:B------:R-:W-:Y:S01]  /*9fe0*/  FMUL.FTZ R27, R34, UR4 ;  /* 0x00000004221b7c20 */ /* 0x000fe20008410000 */
[----:B------:R-:W0:Y:S01]  /*9ff0*/  MUFU.TANH R7, R7 ;  /* 0x0000000700077308 */ /* 0x000e220000002400 */
[C---:B------:R-:W-:Y:S01]  /*a000*/  ISETP.GT.AND P2, PT, R36.reuse, RZ, PT ;  /* 0x000000ff2400720c */ /* 0x040fe20003f44270 */
[----:B------:R-:W-:Y:S01]  /*a010*/  FMUL.FTZ R26, R35, UR4 ;  /* 0x00000004231a7c20 */ /* 0x000fe20008410000 */
[----:B------:R-:W-:Y:S01]  /*a020*/  ISETP.GT.AND P3, PT, R36, 0x1, PT ;  /* 0x000000012400780c */ /* 0x000fe20003f64270 */
[----:B------:R-:W-:Y:S01]  /*a030*/  FMUL.FTZ R29, R41, UR4 ;  /* 0x00000004291d7c20 */ /* 0x000fe20008410000 */
[----:B------:R-:W-:Y:S01]  /*a040*/  FMUL.FTZ R35, R42, UR4 ;  /* 0x000000042a237c20 */ /* 0x000fe20008410000 */
[----:B------:R-:W-:Y:S01]  /*a050*/  ISETP.GT.AND P4, PT, R36, 0x8, PT ;  /* 0x000000082400780c */ /* 0x000fe20003f84270 */
[----:B------:R-:W-:Y:S01]  /*a060*/  FMUL.FTZ R24, R37, UR4 ;  /* 0x0000000425187c20 */ /* 0x000fe20008410000 */
[----:B------:R-:W1:Y:S01]  /*a070*/  MUFU.TANH R21, R21 ;  /* 0x0000001500157308 */ /* 0x000e620000002400 */
[----:B-----5:R-:W-:Y:S01]  /*a080*/  FSEL R41, R6, -INF , P2 ;  /* 0xff80000006297808 */ /* 0x020fe20001000000 */
[----:B------:R-:W-:Y:S01]  /*a090*/  FMUL.FTZ R30, R39, UR4 ;  /* 0x00000004271e7c20 */ /* 0x000fe20008410000 */
[----:B------:R-:W-:Y:S01]  /*a0a0*/  FMUL.FTZ R39, R46, UR4 ;  /* 0x000000042e277c20 */ /* 0x000fe20008410000 */
[----:B------:R-:W-:Y:S01]  /*a0b0*/  ISETP.GT.AND P5, PT, R36, 0x9, PT ;  /* 0x000000092400780c */ /* 0x000fe20003fa4270 */
        /* <DEDUP_REMOVED lines=14> */
[----:B------:R-:W-:Y:S01]  /*a1a0*/  FMNMX.FTZ R21, R41, R42, !PT ;  /* 0x0000002a29157209 */ /* 0x000fe20007810000 */
        /* <DEDUP_REMOVED lines=31> */
[----:B------:R-:W-:-:S05]  /*a3a0*/  ISETP.GT.AND P5, PT, R36, 0x19, PT ;  /* 0x000000192400780c */ /* 0x000fca0003fa4270 */
[----:B------:R-:W2:Y:S01]  /*a3b0*/  MUFU.TANH R13, R13 ;  /* 0x0000000d000d7308 */ /* 0x000ea20000002400 */
[----:B0-----:R-:W-:Y:S02]  /*a3c0*/  FSEL R6, R11, -INF , P3 ;  /* 0xff8000000b067808 */ /* 0x001fe40001800000 */
[----:B------:R-:W-:-:S05]  /*a3d0*/  ISETP.GT.AND P3, PT, R36, 0x11, PT ;  /* 0x000000112400780c */ /* 0x000fca0003f64270 */
[----:B------:R-:W0:Y:S01]  /*a3e0*/  MUFU.TANH R12, R12 ;  /* 0x0000000c000c7308 */ /* 0x000e220000002400 */
[----:B-1----:R-:W-:Y:S02]  /*a3f0*/  FSEL R54, R25, -INF , P4 ;  /* 0xff80000019367808 */ /* 0x002fe40002000000 */
[----:B------:R-:W-:-:S05]  /*a400*/  FMNMX.FTZ R25, R20, R21, !PT ;  /* 0x0000001514197209 */ /* 0x000fca0007810000 */
[----:B------:R-:W1:Y:S01]  /*a410*/  MUFU.TANH R27, R27 ;  /* 0x0000001b001b7308 */ /* 0x000e620000002400 */
[----:B--2---:R-:W-:-:S04]  /*a420*/  FSEL R48, R13, -INF , P2 ;  /* 0xff8000000d307808 */ /* 0x004fc80001000000 */
[----:B------:R-:W-:-:S03]  /*a430*/  FMNMX.FTZ R25, R48, R25, !PT ;  /* 0x0000001930197209 */ /* 0x000fc60007810000 */
[----:B------:R-:W2:Y:S01]  /*a440*/  MUFU.TANH R24, R24 ;  /* 0x0000001800187308 */ /* 0x000ea20000002400 */
[----:B0-----:R-:W-:-:S07]  /*a450*/  FSEL R52, R12, -INF , P3 ;  /* 0xff8000000c347808 */ /* 0x001fce0001800000 */
[----:B------:R-:W0:Y:S01]  /*a460*/  MUFU.TANH R26, R26 ;  /* 0x0000001a001a7308 */ /* 0x000e220000002400 */
[----:B-1----:R-:W-:Y:S02]  /*a470*/  FSEL R9, R27, -INF , P2 ;  /* 0xff8000001b097808 */ /* 0x002fe40001000000 */
[----:B------:R-:W-:Y:S02]  /*a480*/  FMNMX.FTZ R27, R52, R25, !PT ;  /* 0x00000019341b7209 */ /* 0x000fe40007810000 */
[----:B------:R-:W-:Y:S02]  /*a490*/  ISETP.GT.AND P2, PT, R36, 0x20, PT ;  /* 0x000000202400780c */ /* 0x000fe40003f44270 */
[----:B------:R-:W-:Y:S01]  /*a4a0*/  FMNMX.FTZ R27, R54, R27, !PT ;  /* 0x0000001b361b7209 */ /* 0x000fe20007810000 */
[----:B------:R-:W1:Y:S01]  /*a4b0*/  MUFU.TANH R28, R28 ;  /* 0x0000001c001c7308 */ /* 0x000e620000002400 */
[----:B--2---:R-:W-:-:S04]  /*a4c0*/  FSEL R56, R24, -INF , P5 ;  /* 0xff80000018387808 */ /* 0x004fc80002800000 */
[----:B------:R-:W-:-:S03]  /*a4d0*/  FMNMX.FTZ R27, R56, R27, !PT ;  /* 0x0000001b381b7209 */ /* 0x000fc60007810000 */
[----:B------:R-:W2:Y:S01]  /*a4e0*/  MUFU.TANH R31, R31 ;  /* 0x0000001f001f7308 */ /* 0x000ea20000002400 */
[----:B0-----:R-:W-:Y:S02]  /*a4f0*/  FSEL R11, R26, -INF , P3 ;  /* 0xff8000001a0b7808 */ /* 0x001fe40001800000 */
[----:B------:R-:W-:-:S05]  /*a500*/  ISETP.GT.AND P3, PT, R36, 0x21, PT ;  /* 0x000000212400780c */ /* 0x000fca0003f64270 */
[----:B------:R-:W-:Y:S01]  /*a510*/  MUFU.TANH R29, R29 ;  /* 0x0000001d001d7308 */ /* 0x000fe20000002400 */
[----:B-1----:R-:W-:-:S07]  /*a520*/  FSEL R58, R28, -INF , P2 ;  /* 0xff8000001c3a7808 */ /* 0x002fce0001000000 */
[----:B------:R-:W0:Y:S01]  /*a530*/  MUFU.TANH R30, R30 ;  /* 0x0000001e001e7308 */ /* 0x000e220000002400 */
[----:B--2---:R-:W-:Y:S02]  /*a540*/  FSEL R12, R31, -INF , P4 ;  /* 0xff8000001f0c7808 */ /* 0x004fe40002000000 */
[----:B------:R-:W-:-:S05]  /*a550*/  ISETP.GT.AND P4, PT, R36, 0x28, PT ;  /* 0x000000282400780c */ /* 0x000fca0003f84270 */
[----:B------:R-:W1:Y:S08]  /*a560*/  MUFU.TANH R39, R39 ;  /* 0x0000002700277308 */ /* 0x000e700000002400 */
[----:B------:R-:W2:Y:S01]  /*a570*/  MUFU.TANH R32, R32 ;  /* 0x0000002000207308 */ /* 0x000ea20000002400 */
[----:B0-----:R-:W-:Y:S02]  /*a580*/  FSEL R21, R30, -INF , P5 ;  /* 0xff8000001e157808 */ /* 0x001fe40002800000 */
[----:B------:R-:W-:-:S05]  /*a590*/  ISETP.GT.AND P5, PT, R36, 0x29, PT ;  /* 0x000000292400780c */ /* 0x000fca0003fa4270 */
[----:B------:R-:W0:Y:S01]  /*a5a0*/  MUFU.TANH R35, R35 ;  /* 0x0000002300237308 */ /* 0x000e220000002400 */
[----:B-1----:R-:W-:-:S07]  /*a5b0*/  FSEL R26, R39, -INF , P4 ;  /* 0xff800000271a7808 */ /* 0x002fce0002000000 */
[----:B------:R-:W-:Y:S01]  /*a5c0*/  MUFU.TANH R40, R40 ;  /* 0x0000002800287308 */ /* 0x000fe20000002400 */
[----:B--2---:R-:W-:Y:S02]  /*a5d0*/  FSEL R39, R32, -INF , P4 ;  /* 0xff80000020277808 */ /* 0x004fe40002000000 */
[----:B------:R-:W-:-:S05]  /*a5e0*/  ISETP.GT.AND P4, PT, R36, 0x38, PT ;  /* 0x000000382400780c */ /* 0x000fca0003f84270 */
[----:B------:R-:W-:Y:S01]  /*a5f0*/  MUFU.TANH R33, R33 ;  /* 0x0000002100217308 */ /* 0x000fe20000002400 */
[----:B0-----:R-:W-:Y:S02]  /*a600*/  FSEL R24, R35, -INF , P2 ;  /* 0xff80000023187808 */ /* 0x001fe40001000000 */
[----:B------:R-:W-:-:S05]  /*a610*/  ISETP.GT.AND P2, PT, R36, 0x30, PT ;  /* 0x000000302400780c */ /* 0x000fca0003f44270 */
[----:B------:R-:W0:Y:S08]  /*a620*/  MUFU.TANH R34, R34 ;  /* 0x0000002200227308 */ /* 0x000e300000002400 */
[----:B------:R-:W1:Y:S08]  /*a630*/  MUFU.TANH R37, R37 ;  /* 0x0000002500257308 */ /* 0x000e700000002400 */
[----:B------:R2:W-:Y:S01]  /*a640*/  MUFU.TANH R13, R60 ;  /* 0x0000003c000d7308 */ /* 0x0005e20000002400 */
[----:B0-----:R-:W-:-:S07]  /*a650*/  FSEL R25, R34, -INF , P3 ;  /* 0xff80000022197808 */ /* 0x001fce0001800000 */
[----:B------:R-:W0:Y:S01]  /*a660*/  MUFU.TANH R38, R38 ;  /* 0x0000002600267308 */ /* 0x000e220000002400 */
[----:B--2---:R-:W-:Y:S02]  /*a670*/  FSEL R60, R29, -INF , P3 ;  /* 0xff8000001d3c7808 */ /* 0x004fe40001800000 */
[----:B------:R-:W-:Y:S02]  /*a680*/  FMNMX.FTZ R29, R58, R27, !PT ;  /* 0x0000001b3a1d7209 */ /* 0x000fe40007810000 */
[----:B------:R-:W-:Y:S02]  /*a690*/  FSEL R27, R40, -INF , P5 ;  /* 0xff800000281b7808 */ /* 0x000fe40002800000 */
[----:B------:R-:W-:Y:S01]  /*a6a0*/  FMNMX.FTZ R30, R60, R29, !PT ;  /* 0x0000001d3c1e7209 */ /* 0x000fe20007810000 */
[----:B------:R-:W2:Y:S01]  /*a6b0*/  MUFU.TANH R45, R45 ;  /* 0x0000002d002d7308 */ /* 0x000ea20000002400 */
[----:B------:R-:W-:Y:S02]  /*a6c0*/  FSEL R40, R33, -INF , P5 ;  /* 0xff80000021287808 */ /* 0x000fe40002800000 */
[----:B------:R-:W-:-:S02]  /*a6d0*/  FMNMX.FTZ R29, R39, R30, !PT ;  /* 0x0000001e271d7209 */ /* 0x000fc40007810000 */
[----:B------:R-:W-:Y:S02]  /*a6e0*/  ISETP.GT.AND P3, PT, R36, 0x31, PT ;  /* 0x000000312400780c */ /* 0x000fe40003f64270 */
[----:B-1----:R-:W-:Y:S01]  /*a6f0*/  FSEL R37, R37, -INF , P2 ;  /* 0xff80000025257808 */ /* 0x002fe20001000000 */
[----:B------:R-:W1:Y:S01]  /*a700*/  MUFU.TANH R43, R43 ;  /* 0x0000002b002b7308 */ /* 0x000e620000002400 */
[----:B------:R-:W-:Y:S02]  /*a710*/  FMNMX.FTZ R30, R40, R29, !PT ;  /* 0x0000001d281e7209 */ /* 0x000fe40007810000 */
[----:B0-----:R-:W-:Y:S02]  /*a720*/  FSEL R38, R38, -INF , P3 ;  /* 0xff80000026267808 */ /* 0x001fe40001800000 */
[----:B------:R-:W-:Y:S02]  /*a730*/  FMNMX.FTZ R31, R37, R30, !PT ;  /* 0x0000001e251f7209 */ /* 0x000fe40007810000 */
[----:B------:R-:W-:Y:S01]  /*a740*/  ISETP.GT.AND P5, PT, R36, 0x39, PT ;  /* 0x000000392400780c */ /* 0x000fe20003fa4270 */
[----:B------:R-:W0:Y:S01]  /*a750*/  MUFU.TANH R44, R44 ;  /* 0x0000002c002c7308 */ /* 0x000e220000002400 */
[----:B--2---:R-:W-:-:S02]  /*a760*/  FSEL R28, R45, -INF , P2 ;  /* 0xff8000002d1c7808 */ /* 0x004fc40001000000 */
[----:B------:R-:W-:Y:S02]  /*a770*/  FMNMX.FTZ R32, R38, R31, !PT ;  /* 0x0000001f26207209 */ /* 0x000fe40007810000 */
[----:B------:R-:W-:-:S03]  /*a780*/  ISETP.GT.AND P2, PT, R36, 0x40, PT ;  /* 0x000000402400780c */ /* 0x000fc60003f44270 */
[----:B------:R-:W2:Y:S01]  /*a790*/  MUFU.TANH R47, R47 ;  /* 0x0000002f002f7308 */ /* 0x000ea20000002400 */
[----:B-1----:R-:W-:-:S04]  /*a7a0*/  FSEL R45, R43, -INF , P4 ;  /* 0xff8000002b2d7808 */ /* 0x002fc80002000000 */
[----:B------:R-:W-:-:S03]  /*a7b0*/  FMNMX.FTZ R33, R45, R32, !PT ;  /* 0x000000202d217209 */ /* 0x000fc60007810000 */
        /* <DEDUP_REMOVED lines=11> */
[----:B------:R-:W-:-:S04]  /*a870*/  ISETP.GT.AND P4, PT, R36, 0x48, PT ;  /* 0x000000482400780c */ /* 0x000fc80003f84270 */
[----:B------:R-:W-:Y:S01]  /*a880*/  FSEL R61, R13, -INF , P4 ;  /* 0xff8000000d3d7808 */ /* 0x000fe20002000000 */
[----:B------:R-:W0:Y:S01]  /*a890*/  MUFU.TANH R55, R55 ;  /* 0x0000003700377308 */ /* 0x000e220000002400 */
[----:B--2---:R-:W-:-:S04]  /*a8a0*/  FSEL R50, R53, -INF , P3 ;  /* 0xff80000035327808 */ /* 0x004fc80001800000 */
[----:B------:R-:W-:-:S03]  /*a8b0*/  FMNMX.FTZ R34, R50, R33, !PT ;  /* 0x0000002132227209 */ /* 0x000fc60007810000 */
[----:B------:R-:W-:Y:S01]  /*a8c0*/  MUFU.TANH R59, R59 ;  /* 0x0000003b003b7308 */ /* 0x000fe20000002400 */
[----:B-1----:R-:W-:Y:S02]  /*a8d0*/  FSEL R31, R49, -INF , P5 ;  /* 0xff800000311f7808 */ /* 0x002fe40002800000 */
[----:B------:R-:W-:Y:S02]  /*a8e0*/  ISETP.GT.AND P5, PT, R36, 0x49, PT ;  /* 0x000000492400780c */ /* 0x000fe40003fa4270 */
[----:B------:R-:W-:-:S03]  /*a8f0*/  FMNMX.FTZ R13, R61, R34, !PT ;  /* 0x000000223d0d7209 */ /* 0x000fc60007810000 */
[----:B------:R-:W1:Y:S01]  /*a900*/  MUFU.TANH R57, R57 ;  /* 0x0000003900397308 */ /* 0x000e620000002400 */
[----:B0-----:R-:W-:Y:S02]  /*a910*/  FSEL R32, R55, -INF , P2 ;  /* 0xff80000037207808 */ /* 0x001fe40001000000 */
[----:B------:R-:W-:-:S05]  /*a920*/  ISETP.GT.AND P2, PT, R36, 0x50, PT ;  /* 0x000000502400780c */ /* 0x000fca0003f44270 */
[----:B------:R-:W-:Y:S08]  /*a930*/  MUFU.TANH R64, R64 ;  /* 0x0000004000407308 */ /* 0x000ff00000002400 */
[----:B------:R0:W2:Y:S01]  /*a940*/  MUFU.TANH R35, R62 ;  /* 0x0000003e00237308 */ /* 0x0000a20000002400 */
[----:B-1----:R-:W-:Y:S02]  /*a950*/  FSEL R34, R57, -INF , P3 ;  /* 0xff80000039227808 */ /* 0x002fe40001800000 */
[----:B------:R-:W-:-:S05]  /*a960*/  ISETP.GT.AND P3, PT, R36, 0x51, PT ;  /* 0x000000512400780c */ /* 0x000fca0003f64270 */
[----:B------:R-:W1:Y:S01]  /*a970*/  MUFU.TANH R65, R65 ;  /* 0x0000004100417308 */ /* 0x000e620000002400 */
[----:B0-----:R-:W-:-:S04]  /*a980*/  FSEL R62, R59, -INF , P5 ;  /* 0xff8000003b3e7808 */ /* 0x001fc80002800000 */
[----:B------:R-:W-:-:S03]  /*a990*/  FMNMX.FTZ R74, R62, R13, !PT ;  /* 0x0000000d3e4a7209 */ /* 0x000fc60007810000 */
[----:B------:R0:W3:Y:S01]  /*a9a0*/  MUFU.TANH R72, R63 ;  /* 0x0000003f00487308 */ /* 0x0000e20000002400 */
[----:B--2---:R-:W-:Y:S02]  /*a9b0*/  FSEL R35, R35, -INF , P4 ;  /* 0xff80000023237808 */ /* 0x004fe40002000000 */
[----:B------:R-:W-:-:S05]  /*a9c0*/  ISETP.GT.AND P4, PT, R36, 0x58, PT ;  /* 0x000000582400780c */ /* 0x000fca0003f84270 */
[----:B------:R-:W2:Y:S01]  /*a9d0*/  MUFU.TANH R68, R68 ;  /* 0x0000004400447308 */ /* 0x000ea20000002400 */
[----:B0-----:R-:W-:Y:S02]  /*a9e0*/  FSEL R63, R64, -INF , P2 ;  /* 0xff800000403f7808 */ /* 0x001fe40001000000 */
[----:B-1----:R-:W-:Y:S02]  /*a9f0*/  FSEL R64, R65, -INF , P3 ;  /* 0xff80000041407808 */ /* 0x002fe40001800000 */
[----:B------:R-:W-:-:S03]  /*aa00*/  FMNMX.FTZ R13, R63, R74, !PT ;  /* 0x0000004a3f0d7209 */ /* 0x000fc60007810000 */
[----:B------:R-:W0:Y:S01]  /*aa10*/  MUFU.TANH R69, R69 ;  /* 0x0000004500457308 */ /* 0x000e220000002400 */
[----:B---3--:R-:W-:Y:S01]  /*aa20*/  FSEL R33, R72, -INF , P5 ;  /* 0xff80000048217808 */ /* 0x008fe20002800000 */
[----:B------:R1:W-:Y:S06]  /*aa30*/  BAR.ARV R178, 0x100 ;  /* 0x000400b20000751d */ /* 0x0003ec0000002000 */
[----:B------:R-:W-:Y:S01]  /*aa40*/  ISETP.GT.AND P5, PT, R36, 0x59, PT ;  /* 0x000000592400780c */ /* 0x000fe20003fa4270 */
[----:B------:R-:W-:Y:S01]  /*aa50*/  MUFU.TANH R66, R66 ;  /* 0x0000004200427308 */ /* 0x000fe20000002400 */
[----:B--2---:R-:W-:-:S02]  /*aa60*/  FSEL R36, R68, -INF , P4 ;  /* 0xff80000044247808 */ /* 0x004fc40002000000 */
[----:B------:R-:W-:-:S04]  /*aa70*/  FMNMX.FTZ R13, R64, R13, !PT ;  /* 0x0000000d400d7209 */ /* 0x000fc80007810000 */
[----:B------:R-:W-:Y:S01]  /*aa80*/  FMNMX.FTZ R68, R36, R13, !PT ;  /* 0x0000000d24447209 */ /* 0x000fe20007810000 */
[----:B------:R-:W2:Y:S01]  /*aa90*/  MUFU.TANH R67, R67 ;  /* 0x0000004300437308 */ /* 0x000ea20000002400 */
[----:B0-----:R-:W-:-:S04]  /*aaa0*/  FSEL R65, R69, -INF , P5 ;  /* 0xff80000045417808 */ /* 0x001fc80002800000 */
[----:B------:R-:W-:-:S03]  /*aab0*/  FMNMX.FTZ R68, R65, R68, !PT ;  /* 0x0000004441447209 */ /* 0x000fc60007810000 */
[----:B------:R-:W0:Y:S02]  /*aac0*/  MUFU.TANH R70, R70 ;  /* 0x0000004600467308 */ /* 0x000e240000002400 */
[----:B------:R-:W3:Y:S06]  /*aad0*/  SHFL.BFLY PT, R13, R68, 0x2, 0x1f ;  /* 0x0c401f00440d7f89 */ /* 0x000eec00000e0000 */
[----:B------:R-:W4:Y:S01]  /*aae0*/  MUFU.TANH R71, R71 ;  /* 0x0000004700477308 */ /* 0x000f220000002400 */
[----:B---3--:R-:W-:Y:S02]  /*aaf0*/  FMNMX.FTZ R43, R68, R13, !PT ;  /* 0x0000000d442b7209 */ /* 0x008fe40007810000 */
[----:B------:R-:W-:-:S03]  /*ab00*/  FMNMX.FTZ R68, R3, R6, !PT ;  /* 0x0000000603447209 */ /* 0x000fc60007810000 */
[----:B------:R-:W3:Y:S02]  /*ab10*/  SHFL.BFLY PT, R72, R43, 0x1, 0x1f ;  /* 0x0c201f002b487f89 */ /* 0x000ee400000e0000 */
[----:B---3--:R-:W-:Y:S02]  /*ab20*/  FMNMX.FTZ R13, R43, R72, !PT ;  /* 0x000000482b0d7209 */ /* 0x008fe40007810000 */
[----:B------:R-:W-:Y:S02]  /*ab30*/  FMNMX.FTZ R43, R7, R68, !PT ;  /* 0x00000044072b7209 */ /* 0x000fe40007810000 */
[C---:B------:R-:W-:Y:S01]  /*ab40*/  FSETP.NEU.FTZ.AND P6, PT, R13.reuse, -INF , PT ;  /* 0xff8000000d00780b */ /* 0x040fe20003fdd000 */
[----:B------:R-:W-:Y:S01]  /*ab50*/  FMUL.FTZ R69, R13, UR38 ;  /* 0x000000260d457c20 */ /* 0x000fe20008410000 */
[----:B------:R-:W-:-:S04]  /*ab60*/  FMNMX.FTZ R68, R8, R43, !PT ;  /* 0x0000002b08447209 */ /* 0x000fc80007810000 */
        /* <DEDUP_REMOVED lines=9> */
[----:B--2---:R-:W-:Y:S01]  /*ac00*/  FSEL R46, R67, -INF , P3 ;  /* 0xff800000432e7808 */ /* 0x004fe20001800000 */
[--C-:B------:R-:W-:Y:S01]  /*ac10*/  FFMA.FTZ R59, R52, UR38, -R69.reuse ;  /* 0x00000026343b7c23 */ /* 0x100fe20008010845 */
[----:B------:R-:W-:Y:S01]  /*ac20*/  FMNMX.FTZ R41, R21, R42, !PT ;  /* 0x0000002a15297209 */ /* 0x000fe20007810000 */
[--C-:B------:R-:W-:Y:S01]  /*ac30*/  FFMA.FTZ R164, R37, UR38, -R69.reuse ;  /* 0x0000002625a47c23 */ /* 0x100fe20008010845 */
[----:B0-----:R-:W-:Y:S01]  /*ac40*/  FSEL R48, R70, -INF , P4 ;  /* 0xff80000046307808 */ /* 0x001fe20002000000 */
[--C-:B------:R-:W-:Y:S01]  /*ac50*/  FFMA.FTZ R170, R61, UR38, -R69.reuse ;  /* 0x000000263daa7c23 */ /* 0x100fe20008010845 */
[----:B------:R-:W-:Y:S01]  /*ac60*/  FMNMX.FTZ R42, R24, R41, !PT ;  /* 0x00000029182a7209 */ /* 0x000fe20007810000 */
[--C-:B------:R-:W-:Y:S01]  /*ac70*/  FFMA.FTZ R174, R36, UR38, -R69.reuse ;  /* 0x0000002624ae7c23 */ /* 0x100fe20008010845 */
[----:B----4-:R-:W-:Y:S01]  /*ac80*/  FSEL R52, R71, -INF , P5 ;  /* 0xff80000047347808 */ /* 0x010fe20002800000 */
[----:B------:R-:W-:Y:S01]  /*ac90*/  MUFU.EX2 R152, R152 ;  /* 0x0000009800987308 */ /* 0x000fe20000000800 */
[----:B------:R-:W-:Y:S01]  /*aca0*/  FMNMX.FTZ R41, R25, R42, !PT ;  /* 0x0000002a19297209 */ /* 0x000fe20007810000 */
[--C-:B------:R-:W-:Y:S01]  /*acb0*/  FFMA.FTZ R49, R38, UR38, -R69.reuse ;  /* 0x0000002626317c23 */ /* 0x100fe20008010845 */
[----:B------:R-:W-:Y:S01]  /*acc0*/  FSEL R42, R66, -INF , P2 ;  /* 0xff800000422a7808 */ /* 0x000fe20001000000 */
[--C-:B------:R-:W-:Y:S01]  /*acd0*/  FFMA.FTZ R51, R40, UR38, -R69.reuse ;  /* 0x0000002628337c23 */ /* 0x100fe20008010845 */
[----:B------:R-:W-:Y:S01]  /*ace0*/  FMNMX.FTZ R20, R26, R41, !PT ;  /* 0x000000291a147209 */ /* 0x000fe20007810000 */
[--C-:B------:R-:W-:Y:S01]  /*acf0*/  FFMA.FTZ R158, R54, UR38, -R69.reuse ;  /* 0x00000026369e7c23 */ /* 0x100fe20008010845 */
[--C-:B------:R-:W-:Y:S01]  /*ad00*/  FFMA.FTZ R53, R56, UR38, -R69.reuse ;  /* 0x0000002638357c23 */ /* 0x100fe20008010845 */
[----:B------:R-:W0:Y:S01]  /*ad10*/  MUFU.EX2 R55, R55 ;  /* 0x0000003700377308 */ /* 0x000e220000000800 */
[----:B------:R-:W-:Y:S01]  /*ad20*/  FMNMX.FTZ R41, R27, R20, !PT ;  /* 0x000000141b297209 */ /* 0x000fe20007810000 */
[--C-:B------:R-:W-:Y:S01]  /*ad30*/  FFMA.FTZ R160, R58, UR38, -R69.reuse ;  /* 0x000000263aa07c23 */ /* 0x100fe20008010845 */
[--C-:B------:R-:W-:Y:S01]  /*ad40*/  FFMA.FTZ R43, R60, UR38, -R69.reuse ;  /* 0x000000263c2b7c23 */ /* 0x100fe20008010845 */
[--C-:B------:R-:W-:Y:S01]  /*ad50*/  FFMA.FTZ R162, R39, UR38, -R69.reuse ;  /* 0x0000002627a27c23 */ /* 0x100fe20008010845 */
[----:B------:R-:W-:Y:S01]  /*ad60*/  FMNMX.FTZ R20, R28, R41, !PT ;  /* 0x000000291c147209 */ /* 0x000fe20007810000 */
[--C-:B------:R-:W-:Y:S01]  /*ad70*/  FFMA.FTZ R166, R45, UR38, -R69.reuse ;  /* 0x000000262da67c23 */ /* 0x100fe20008010845 */
[--C-:B------:R-:W-:Y:S01]  /*ad80*/  FFMA.FTZ R39, R44, UR38, -R69.reuse ;  /* 0x000000262c277c23 */ /* 0x100fe20008010845 */
[----:B------:R-:W2:Y:S01]  /*ad90*/  MUFU.EX2 R154, R154 ;  /* 0x0000009a009a7308 */ /* 0x000ea20000000800 */
[----:B------:R-:W-:Y:S01]  /*ada0*/  FMNMX.FTZ R41, R29, R20, !PT ;  /* 0x000000141d297209 */ /* 0x000fe20007810000 */
[--C-:B------:R-:W-:Y:S01]  /*adb0*/  FFMA.FTZ R168, R47, UR38, -R69.reuse ;  /* 0x000000262fa87c23 */ /* 0x100fe20008010845 */
[--C-:B------:R-:W-:Y:S01]  /*adc0*/  FFMA.FTZ R45, R50, UR38, -R69.reuse ;  /* 0x00000026322d7c23 */ /* 0x100fe20008010845 */
[--C-:B------:R-:W-:Y:S01]  /*add0*/  FFMA.FTZ R47, R62, UR38, -R69.reuse ;  /* 0x000000263e2f7c23 */ /* 0x100fe20008010845 */
[----:B------:R-:W-:Y:S01]  /*ade0*/  FMNMX.FTZ R20, R30, R41, !PT ;  /* 0x000000291e147209 */ /* 0x000fe20007810000 */
[----:B------:R-:W-:-:S02]  /*adf0*/  FFMA.FTZ R172, R63, UR38, -R69 ;  /* 0x000000263fac7c23 */ /* 0x000fc40008010845 */
[----:B------:R-:W3:Y:S01]  /*ae00*/  MUFU.EX2 R57, R57 ;  /* 0x0000003900397308 */ /* 0x000ee20000000800 */
        /* <DEDUP_REMOVED lines=13> */
[----:B------:R-:W4:Y:S02]  /*aee0*/  SHFL.BFLY PT, R20, R41, 0x2, 0x1f ;  /* 0x0c401f0029147f89 */ /* 0x000f2400000e0000 */
[----:B------:R-:W-:Y:S08]  /*aef0*/  MUFU.EX2 R160, R160 ;  /* 0x000000a000a07308 */ /* 0x000ff00000000800 */
[----:B------:R-:W-:Y:S08]  /*af00*/  MUFU.EX2 R43, R43 ;  /* 0x0000002b002b7308 */ /* 0x000ff00000000800 */
[----:B------:R-:W-:Y:S01]  /*af10*/  MUFU.EX2 R162, R162 ;  /* 0x000000a200a27308 */ /* 0x000fe20000000800 */
[----:B----4-:R-:W-:Y:S01]  /*af20*/  FMNMX.FTZ R37, R41, R20, !PT ;  /* 0x0000001429257209 */ /* 0x010fe20007810000 */
[----:B------:R-:W-:-:S06]  /*af30*/  FFMA.FTZ R41, R64, UR38, -R69 ;  /* 0x0000002640297c23 */ /* 0x000fcc0008010845 */
[----:B------:R-:W-:Y:S01]  /*af40*/  MUFU.EX2 R51, R51 ;  /* 0x0000003300337308 */ /* 0x000fe20000000800 */
[----:B------:R-:W4:Y:S07]  /*af50*/  SHFL.BFLY PT, R20, R37, 0x1, 0x1f ;  /* 0x0c201f0025147f89 */ /* 0x000f2e00000e0000 */
[----:B------:R-:W-:Y:S08]  /*af60*/  MUFU.EX2 R164, R164 ;  /* 0x000000a400a47308 */ /* 0x000ff00000000800 */
[----:B------:R-:W-:Y:S08]  /*af70*/  MUFU.EX2 R49, R49 ;  /* 0x0000003100317308 */ /* 0x000ff00000000800 */
[----:B------:R-:W-:Y:S01]  /*af80*/  MUFU.EX2 R166, R166 ;  /* 0x000000a600a67308 */ /* 0x000fe20000000800 */
[----:B----4-:R-:W-:Y:S01]  /*af90*/  FMNMX.FTZ R20, R37, R20, !PT ;  /* 0x0000001425147209 */ /* 0x010fe20007810000 */
[----:B------:R-:W-:-:S03]  /*afa0*/  FFMA.FTZ R37, R65, UR38, -R69 ;  /* 0x0000002641257c23 */ /* 0x000fc60008010845 */
[C---:B------:R-:W-:Y:S01]  /*afb0*/  FSETP.NEU.FTZ.AND P2, PT, R20.reuse, -INF , PT ;  /* 0xff8000001400780b */ /* 0x040fe20003f5d000 */
[----:B------:R-:W-:Y:S02]  /*afc0*/  FMUL.FTZ R61, R20, UR38 ;  /* 0x00000026143d7c20 */ /* 0x000fe40008410000 */
[----:B------:R-:W-:Y:S03]  /*afd0*/  MUFU.EX2 R39, R39 ;  /* 0x0000002700277308 */ /* 0x000fe60000000800 */
[----:B------:R-:W-:-:S05]  /*afe0*/  FSEL R61, R61, RZ, P2 ;  /* 0x000000ff3d3d7208 */ /* 0x000fca0001000000 */
[----:B------:R-:W-:Y:S01]  /*aff0*/  MUFU.EX2 R168, R168 ;  /* 0x000000a800a87308 */ /* 0x000fe20000000800 */
[--C-:B------:R-:W-:Y:S01]  /*b000*/  FFMA.FTZ R153, R3, UR38, -R61.reuse ;  /* 0x0000002603997c23 */ /* 0x100fe2000801083d */
[--C-:B------:R-:W-:Y:S01]  /*b010*/  FFMA.FTZ R36, R6, UR38, -R61.reuse ;  /* 0x0000002606247c23 */ /* 0x100fe2000801083d */
[--C-:B------:R-:W-:Y:S01]  /*b020*/  FFMA.FTZ R155, R7, UR38, -R61.reuse ;  /* 0x00000026079b7c23 */ /* 0x100fe2000801083d */
[--C-:B------:R-:W-:Y:S01]  /*b030*/  FFMA.FTZ R38, R8, UR38, -R61.reuse ;  /* 0x0000002608267c23 */ /* 0x100fe2000801083d */
[----:B------:R-:W-:Y:S02]  /*b040*/  @!P1 VIADD R3, R0, 0x32440 ;  /* 0x0003244000039836 */ /* 0x000fe40000000000 */
[--C-:B------:R-:W-:Y:S01]  /*b050*/  FFMA.FTZ R157, R9, UR38, -R61.reuse ;  /* 0x00000026099d7c23 */ /* 0x100fe2000801083d */
[--C-:B------:R-:W-:Y:S01]  /*b060*/  FFMA.FTZ R40, R11, UR38, -R61.reuse ;  /* 0x000000260b287c23 */ /* 0x100fe2000801083d */
[----:B------:R-:W-:Y:S01]  /*b070*/  MUFU.EX2 R153, R153 ;  /* 0x0000009900997308 */ /* 0x000fe20000000800 */
[----:B------:R-:W-:Y:S01]  /*b080*/  FFMA.FTZ R159, R12, UR38, -R61 ;  /* 0x000000260c9f7c23 */ /* 0x000fe2000801083d */
[----:B------:R-:W-:Y:S01]  /*b090*/  @!P1 PRMT R3, RZ, 0x654, R3 ;  /* 0x00000654ff039816 */ /* 0x000fe20000000003 */
[--C-:B------:R-:W-:Y:S01]  /*b0a0*/  FFMA.FTZ R169, R32, UR38, -R61.reuse ;  /* 0x0000002620a97c23 */ /* 0x100fe2000801083d */
[--C-:B------:R-:W-:Y:S01]  /*b0b0*/  FFMA.FTZ R12, R21, UR38, -R61.reuse ;  /* 0x00000026150c7c23 */ /* 0x100fe2000801083d */
[--C-:B------:R-:W-:Y:S01]  /*b0c0*/  FFMA.FTZ R161, R24, UR38, -R61.reuse ;  /* 0x0000002618a17c23 */ /* 0x100fe2000801083d */
[----:B------:R0:W-:Y:S01]  /*b0d0*/  @!P1 SYNCS.ARRIVE.TRANS64.RED.A1T0 RZ, [R3+URZ], RZ ;  /* 0x000000ff03ff99a7 */ /* 0x0001e2000810043f */
[--C-:B------:R-:W-:Y:S01]  /*b0e0*/  FFMA.FTZ R24, R25, UR38, -R61.reuse ;  /* 0x0000002619187c23 */ /* 0x100fe2000801083d */
[----:B------:R-:W4:Y:S01]  /*b0f0*/  MUFU.EX2 R36, R36 ;  /* 0x0000002400247308 */ /* 0x000f220000000800 */
[--C-:B------:R-:W-:Y:S01]  /*b100*/  FFMA.FTZ R163, R26, UR38, -R61.reuse ;  /* 0x000000261aa37c23 */ /* 0x100fe2000801083d */
[--C-:B------:R-:W-:Y:S01]  /*b110*/  FFMA.FTZ R167, R30, UR38, -R61.reuse ;  /* 0x000000261ea77c23 */ /* 0x100fe2000801083d */
[--C-:B------:R-:W-:Y:S01]  /*b120*/  FFMA.FTZ R30, R34, UR38, -R61.reuse ;  /* 0x00000026221e7c23 */ /* 0x100fe2000801083d */
[----:B------:R-:W-:Y:S01]  /*b130*/  FFMA.FTZ R26, R27, UR38, -R61 ;  /* 0x000000261b1a7c23 */ /* 0x000fe2000801083d */
[----:B------:R-:W-:-:S02]  /*b140*/  IMAD.MOV.U32 R9, RZ, RZ, 0xc00 ;  /* 0x00000c00ff097424 */ /* 0x000fc400078e00ff */
[----:B0-----:R-:W-:Y:S01]  /*b150*/  FADD.FTZ R3, R152, R55 ;  /* 0x0000003798037221 */ /* 0x001fe20000010000 */
[----:B------:R-:W-:Y:S01]  /*b160*/  FFMA.FTZ R165, R28, UR38, -R61 ;  /* 0x000000261ca57c23 */ /* 0x000fe2000801083d */
[----:B------:R-:W0:Y:S01]  /*b170*/  MUFU.EX2 R155, R155 ;  /* 0x0000009b009b7308 */ /* 0x000e220000000800 */
[----:B------:R-:W-:Y:S02]  /*b180*/  IMAD R8, R200, R9, UR42 ;  /* 0x0000002ac8087e24 */ /* 0x000fe4000f8e0209 */
[----:B--2---:R-:W-:Y:S01]  /*b190*/  FADD.FTZ R32, R154, R3 ;  /* 0x000000039a207221 */ /* 0x004fe20000010000 */
[--C-:B------:R-:W-:Y:S01]  /*b1a0*/  FFMA.FTZ R28, R29, UR38, -R61.reuse ;  /* 0x000000261d1c7c23 */ /* 0x100fe2000801083d */
[--C-:B------:R-:W-:Y:S01]  /*b1b0*/  FFMA.FTZ R31, R31, UR38, -R61.reuse ;  /* 0x000000261f1f7c23 */ /* 0x100fe2000801083d */
[----:B------:R2:W-:Y:S01]  /*b1c0*/  BAR.SYNC.DEFER_BLOCKING R10, 0x100 ;  /* 0x0004000a0000751d */ /* 0x0005e20000010000 */
[----:B---3--:R-:W-:Y:S01]  /*b1d0*/  FADD.FTZ R7, R57, R32 ;  /* 0x0000002039077221 */ /* 0x008fe20000010000 */
[--C-:B------:R-:W-:Y:S01]  /*b1e0*/  FFMA.FTZ R171, R35, UR38, -R61.reuse ;  /* 0x0000002623ab7c23 */ /* 0x100fe2000801083d */
[----:B------:R-:W-:Y:S01]  /*b1f0*/  FFMA.FTZ R33, R33, UR38, -R61 ;  /* 0x0000002621217c23 */ /* 0x000fe2000801083d */
[----:B----4-:R-:W-:Y:S01]  /*b200*/  FADD.FTZ R6, R153, R36 ;  /* 0x0000002499067221 */ /* 0x010fe20000010000 */
[----:B------:R-:W-:Y:S01]  /*b210*/  FADD.FTZ R32, R156, R7 ;  /* 0x000000079c207221 */ /* 0x000fe20000010000 */
[----:B------:R-:W3:Y:S01]  /*b220*/  MUFU.EX2 R38, R38 ;  /* 0x0000002600267308 */ /* 0x000ee20000000800 */
[--C-:B------:R-:W-:Y:S01]  /*b230*/  FFMA.FTZ R42, R42, UR38, -R61.reuse ;  /* 0x000000262a2a7c23 */ /* 0x100fe2000801083d */
[--C-:B------:R-:W-:Y:S01]  /*b240*/  FFMA.FTZ R46, R46, UR38, -R61.reuse ;  /* 0x000000262e2e7c23 */ /* 0x100fe2000801083d */
[----:B------:R-:W-:Y:S01]  /*b250*/  FADD.FTZ R7, R59, R32 ;  /* 0x000000203b077221 */ /* 0x000fe20000010000 */
[--C-:B------:R-:W-:Y:S01]  /*b260*/  FFMA.FTZ R48, R48, UR38, -R61.reuse ;  /* 0x0000002630307c23 */ /* 0x100fe2000801083d */
[----:B------:R-:W-:Y:S01]  /*b270*/  FFMA.FTZ R52, R52, UR38, -R61 ;  /* 0x0000002634347c23 */ /* 0x000fe2000801083d */
[----:B0-----:R-:W-:Y:S01]  /*b280*/  FADD.FTZ R3, R155, R6 ;  /* 0x000000069b037221 */ /* 0x001fe20000010000 */
[----:B------:R-:W-:Y:S01]  /*b290*/  FADD.FTZ R34, R158, R7 ;  /* 0x000000079e227221 */ /* 0x000fe20000010000 */
[----:B------:R-:W0:Y:S01]  /*b2a0*/  MUFU.EX2 R157, R157 ;  /* 0x0000009d009d7308 */ /* 0x000e220000000800 */
[----:B------:R-:W-:Y:S01]  /*b2b0*/  IMAD.MOV.U32 R9, RZ, RZ, 0x40000040 ;  /* 0x40000040ff097424 */ /* 0x000fe200078e00ff */
[----:B------:R-:W-:Y:S01]  /*b2c0*/  R2UR UR6, R8 ;  /* 0x00000000080672ca */ /* 0x000fe200000e0000 */
[----:B------:R-:W-:Y:S01]  /*b2d0*/  FADD.FTZ R7, R53, R34 ;  /* 0x0000002235077221 */ /* 0x000fe20000010000 */
[----:B------:R-:W-:Y:S01]  /*b2e0*/  F2FP.BF16.F32.PACK_AB R152, R55, R152 ;  /* 0x000000983798723e */ /* 0x000fe200000010ff */
[----:B------:R-:W-:Y:S01]  /*b2f0*/  IMAD.MOV.U32 R11, RZ, RZ, 0x40000040 ;  /* 0x40000040ff0b7424 */ /* 0x000fe200078e00ff */
[----:B------:R-:W-:Y:S01]  /*b300*/  R2UR UR7, R9 ;  /* 0x00000000090772ca */ /* 0x000fe200000e0000 */
[----:B------:R-:W-:Y:S01]  /*b310*/  FADD.FTZ R34, R160, R7 ;  /* 0x00000007a0227221 */ /* 0x000fe20000010000 */
[----:B------:R-:W4:Y:S01]  /*b320*/  MUFU.EX2 R40, R40 ;  /* 0x0000002800287308 */ /* 0x000f220000000800 */
[----:B---3--:R-:W-:Y:S01]  /*b330*/  FADD.FTZ R6, R38, R3 ;  /* 0x0000000326067221 */ /* 0x008fe20000010000 */
[----:B------:R-:W-:Y:S01]  /*b340*/  IMAD.MOV.U32 R7, RZ, RZ, 0x40000040 ;  /* 0x40000040ff077424 */ /* 0x000fe200078e00ff */
[----:B------:R-:W-:Y:S01]  /*b350*/  F2FP.BF16.F32.PACK_AB R154, R57, R154 ;  /* 0x0000009a399a723e */ /* 0x000fe200000010ff */
[----:B------:R-:W-:Y:S01]  /*b360*/  IMAD.MOV.U32 R9, RZ, RZ, 0x40000040 ;  /* 0x40000040ff097424 */ /* 0x000fe200078e00ff */
[----:B------:R-:W-:Y:S01]  /*b370*/  F2FP.BF16.F32.PACK_AB R153, R36, R153 ;  /* 0x000000992499723e */ /* 0x000fe200000010ff */
[----:B------:R-:W-:Y:S01]  /*b380*/  @!P1 VIADD R0, R0, 0x32460 ;  /* 0x0003246000009836 */ /* 0x000fe20000000000 */
[----:B------:R-:W-:Y:S01]  /*b390*/  R2UR UR11, R7 ;  /* 0x00000000070b72ca */ /* 0x000fe200000e0000 */
[----:B------:R-:W3:Y:S01]  /*b3a0*/  MUFU.EX2 R159, R159 ;  /* 0x0000009f009f7308 */ /* 0x000ee20000000800 */
[----:B0-----:R-:W-:Y:S01]  /*b3b0*/  FADD.FTZ R3, R157, R6 ;  /* 0x000000069d037221 */ /* 0x001fe20000010000 */
[----:B------:R-:W-:-:S02]  /*b3c0*/  VIADD R6, R8, 0x80 ;  /* 0x0000008008067836 */ /* 0x000fc40000000000 */
[----:B------:R-:W-:Y:S01]  /*b3d0*/  FADD.FTZ R7, R43, R34 ;  /* 0x000000222b077221 */ /* 0x000fe20000010000 */
[----:B------:R-:W-:Y:S02]  /*b3e0*/  F2FP.BF16.F32.PACK_AB R155, R38, R155 ;  /* 0x0000009b269b723e */ /* 0x000fe400000010ff */
[----:B------:R-:W-:Y:S01]  /*b3f0*/  F2FP.BF16.F32.PACK_AB R156, R59, R156 ;  /* 0x0000009c3b9c723e */ /* 0x000fe200000010ff */
[----:B------:R-:W0:Y:S01]  /*b400*/  MUFU.EX2 R12, R12 ;  /* 0x0000000c000c7308 */ /* 0x000e220000000800 */
[----:B----4-:R-:W-:Y:S01]  /*b410*/  FADD.FTZ R32, R40, R3 ;  /* 0x0000000328207221 */ /* 0x010fe20000010000 */
[----:B------:R-:W-:Y:S02]  /*b420*/  R2UR UR10, R6 ;  /* 0x00000000060a72ca */ /* 0x000fe400000e0000 */
[----:B------:R-:W-:Y:S02]  /*b430*/  F2FP.BF16.F32.PACK_AB R157, R40, R157 ;  /* 0x0000009d289d723e */ /* 0x000fe400000010ff */
[----:B------:R-:W-:-:S02]  /*b440*/  F2FP.BF16.F32.PACK_AB R158, R53, R158 ;  /* 0x0000009e359e723e */ /* 0x000fc400000010ff */
[----:B------:R-:W4:Y:S01]  /*b450*/  MUFU.EX2 R161, R161 ;  /* 0x000000a100a17308 */ /* 0x000f220000000800 */
[----:B---3--:R-:W-:Y:S01]  /*b460*/  FADD.FTZ R3, R159, R32 ;  /* 0x000000209f037221 */ /* 0x008fe20000010000 */
[----:B------:R-:W-:Y:S02]  /*b470*/  F2FP.BF16.F32.PACK_AB R160, R43, R160 ;  /* 0x000000a02ba0723e */ /* 0x000fe400000010ff */
[----:B------:R-:W-:-:S04]  /*b480*/  @!P1 PRMT R0, RZ, 0x654, R0 ;  /* 0x00000654ff009816 */ /* 0x000fc80000000000 */
[----:B------:R-:W3:Y:S01]  /*b490*/  MUFU.EX2 R24, R24 ;  /* 0x0000001800187308 */ /* 0x000ee20000000800 */
[C---:B0-----:R-:W-:Y:S01]  /*b4a0*/  FADD.FTZ R32, R12.reuse, R3 ;  /* 0x000000030c207221 */ /* 0x041fe20000010000 */
[----:B------:R-:W-:-:S06]  /*b4b0*/  F2FP.BF16.F32.PACK_AB R159, R12, R159 ;  /* 0x0000009f0c9f723e */ /* 0x000fcc00000010ff */
[----:B------:R-:W0:Y:S01]  /*b4c0*/  MUFU.EX2 R163, R163 ;  /* 0x000000a300a37308 */ /* 0x000e220000000800 */
[----:B----4-:R-:W-:Y:S01]  /*b4d0*/  FADD.FTZ R3, R161, R32 ;  /* 0x00000020a1037221 */ /* 0x010fe20000010000 */
[----:B------:R-:W-:Y:S01]  /*b4e0*/  FADD.FTZ R32, R162, R7 ;  /* 0x00000007a2207221 */ /* 0x000fe20000010000 */
[----:B------:R-:W-:-:S03]  /*b4f0*/  F2FP.BF16.F32.PACK_AB R162, R51, R162 ;  /* 0x000000a233a2723e */ /* 0x000fc600000010ff */
[----:B------:R-:W-:Y:S02]  /*b500*/  FADD.FTZ R7, R51, R32 ;  /* 0x0000002033077221 */ /* 0x000fe40000010000 */
[----:B------:R-:W4:Y:S01]  /*b510*/  MUFU.EX2 R26, R26 ;  /* 0x0000001a001a7308 */ /* 0x000f220000000800 */
[----:B---3--:R-:W-:Y:S01]  /*b520*/  FADD.FTZ R6, R24, R3 ;  /* 0x0000000318067221 */ /* 0x008fe20000010000 */
[----:B------:R-:W-:Y:S01]  /*b530*/  FADD.FTZ R34, R164, R7 ;  /* 0x00000007a4227221 */ /* 0x000fe20000010000 */
[----:B------:R-:W-:Y:S02]  /*b540*/  F2FP.BF16.F32.PACK_AB R161, R24, R161 ;  /* 0x000000a118a1723e */ /* 0x000fe400000010ff */
[C---:B------:R-:W-:Y:S01]  /*b550*/  F2FP.BF16.F32.PACK_AB R164, R49.reuse, R164 ;  /* 0x000000a431a4723e */ /* 0x040fe200000010ff */
[----:B------:R-:W-:Y:S02]  /*b560*/  FADD.FTZ R7, R49, R34 ;  /* 0x0000002231077221 */ /* 0x000fe40000010000 */
[----:B------:R-:W3:Y:S01]  /*b570*/  MUFU.EX2 R165, R165 ;  /* 0x000000a500a57308 */ /* 0x000ee20000000800 */
[----:B0-----:R-:W-:Y:S01]  /*b580*/  FADD.FTZ R3, R163, R6 ;  /* 0x00000006a3037221 */ /* 0x001fe20000010000 */
[----:B------:R-:W-:Y:S01]  /*b590*/  FADD.FTZ R34, R166, R7 ;  /* 0x00000007a6227221 */ /* 0x000fe20000010000 */
[----:B------:R-:W-:-:S03]  /*b5a0*/  F2FP.BF16.F32.PACK_AB R166, R39, R166 ;  /* 0x000000a627a6723e */ /* 0x000fc600000010ff */
[----:B------:R-:W-:Y:S02]  /*b5b0*/  FADD.FTZ R7, R39, R34 ;  /* 0x0000002227077221 */ /* 0x000fe40000010000 */
[----:B------:R-:W0:Y:S01]  /*b5c0*/  MUFU.EX2 R28, R28 ;  /* 0x0000001c001c7308 */ /* 0x000e220000000800 */
[----:B----4-:R-:W-:Y:S01]  /*b5d0*/  FADD.FTZ R32, R26, R3 ;  /* 0x000000031a207221 */ /* 0x010fe20000010000 */
[----:B------:R-:W-:Y:S01]  /*b5e0*/  FADD.FTZ R24, R168, R7 ;  /* 0x00000007a8187221 */ /* 0x000fe20000010000 */
[----:B------:R-:W-:-:S05]  /*b5f0*/  F2FP.BF16.F32.PACK_AB R163, R26, R163 ;  /* 0x000000a31aa3723e */ /* 0x000fca00000010ff */
[----:B------:R-:W4:Y:S01]  /*b600*/  MUFU.EX2 R167, R167 ;  /* 0x000000a700a77308 */ /* 0x000f220000000800 */
[----:B---3--:R-:W-:-:S07]  /*b610*/  FADD.FTZ R3, R165, R32 ;  /* 0x00000020a5037221 */ /* 0x008fce0000010000 */
[----:B--2---:R-:W2:Y:S01]  /*b620*/  MUFU.EX2 R10, R31 ;  /* 0x0000001f000a7308 */ /* 0x004ea20000000800 */
[C---:B0-----:R-:W-:Y:S01]  /*b630*/  FADD.FTZ R32, R28.reuse, R3 ;  /* 0x000000031c207221 */ /* 0x041fe20000010000 */
[----:B------:R-:W-:-:S06]  /*b640*/  F2FP.BF16.F32.PACK_AB R165, R28, R165 ;  /* 0x000000a51ca5723e */ /* 0x000fcc00000010ff */
[----:B------:R-:W0:Y:S01]  /*b650*/  MUFU.EX2 R169, R169 ;  /* 0x000000a900a97308 */ /* 0x000e220000000800 */
[----:B----4-:R-:W-:-:S07]  /*b660*/  FADD.FTZ R3, R167, R32 ;  /* 0x00000020a7037221 */ /* 0x010fce0000010000 */
[----:B------:R-:W3:Y:S01]  /*b670*/  MUFU.EX2 R45, R45 ;  /* 0x0000002d002d7308 */ /* 0x000ee20000000800 */
[C---:B--2---:R-:W-:Y:S01]  /*b680*/  FADD.FTZ R12, R10.reuse, R3 ;  /* 0x000000030a0c7221 */ /* 0x044fe20000010000 */
[----:B------:R-:W-:-:S06]  /*b690*/  F2FP.BF16.F32.PACK_AB R167, R10, R167 ;  /* 0x000000a70aa7723e */ /* 0x000fcc00000010ff */
[----:B------:R-:W2:Y:S01]  /*b6a0*/  MUFU.EX2 R30, R30 ;  /* 0x0000001e001e7308 */ /* 0x000ea20000000800 */
[----:B0-----:R-:W-:-:S07]  /*b6b0*/  FADD.FTZ R3, R169, R12 ;  /* 0x0000000ca9037221 */ /* 0x001fce0000010000 */
[----:B------:R-:W0:Y:S01]  /*b6c0*/  MUFU.EX2 R170, R170 ;  /* 0x000000aa00aa7308 */ /* 0x000e220000000800 */
[C---:B---3--:R-:W-:Y:S01]  /*b6d0*/  FADD.FTZ R7, R45.reuse, R24 ;  /* 0x000000182d077221 */ /* 0x048fe20000010000 */
[----:B------:R-:W-:-:S06]  /*b6e0*/  F2FP.BF16.F32.PACK_AB R168, R45, R168 ;  /* 0x000000a82da8723e */ /* 0x000fcc00000010ff */
[----:B------:R-:W3:Y:S01]  /*b6f0*/  MUFU.EX2 R171, R171 ;  /* 0x000000ab00ab7308 */ /* 0x000ee20000000800 */
[C---:B--2---:R-:W-:Y:S01]  /*b700*/  FADD.FTZ R12, R30.reuse, R3 ;  /* 0x000000031e0c7221 */ /* 0x044fe20000010000 */
[----:B------:R-:W-:-:S06]  /*b710*/  F2FP.BF16.F32.PACK_AB R169, R30, R169 ;  /* 0x000000a91ea9723e */ /* 0x000fcc00000010ff */
[----:B------:R-:W2:Y:S01]  /*b720*/  MUFU.EX2 R47, R47 ;  /* 0x0000002f002f7308 */ /* 0x000ea20000000800 */
[----:B0-----:R-:W-:-:S07]  /*b730*/  FADD.FTZ R24, R170, R7 ;  /* 0x00000007aa187221 */ /* 0x001fce0000010000 */
[----:B------:R-:W0:Y:S01]  /*b740*/  MUFU.EX2 R6, R33 ;  /* 0x0000002100067308 */ /* 0x000e220000000800 */
[----:B---3--:R-:W-:-:S07]  /*b750*/  FADD.FTZ R3, R171, R12 ;  /* 0x0000000cab037221 */ /* 0x008fce0000010000 */
[----:B------:R-:W3:Y:S01]  /*b760*/  MUFU.EX2 R172, R172 ;  /* 0x000000ac00ac7308 */ /* 0x000ee20000000800 */
[C---:B--2---:R-:W-:Y:S01]  /*b770*/  FADD.FTZ R7, R47.reuse, R24 ;  /* 0x000000182f077221 */ /* 0x044fe20000010000 */
[----:B------:R-:W-:-:S06]  /*b780*/  F2FP.BF16.F32.PACK_AB R170, R47, R170 ;  /* 0x000000aa2faa723e */ /* 0x000fcc00000010ff */
[----:B------:R-:W2:Y:S01]  /*b790*/  MUFU.EX2 R42, R42 ;  /* 0x0000002a002a7308 */ /* 0x000ea20000000800 */
[C---:B0-----:R-:W-:Y:S01]  /*b7a0*/  FADD.FTZ R3, R6.reuse, R3 ;  /* 0x0000000306037221 */ /* 0x041fe20000010000 */
[----:B------:R-:W-:-:S06]  /*b7b0*/  F2FP.BF16.F32.PACK_AB R171, R6, R171 ;  /* 0x000000ab06ab723e */ /* 0x000fcc00000010ff */
[----:B------:R-:W0:Y:S01]  /*b7c0*/  MUFU.EX2 R41, R41 ;  /* 0x0000002900297308 */ /* 0x000e220000000800 */
[----:B---3--:R-:W-:-:S07]  /*b7d0*/  FADD.FTZ R10, R172, R7 ;  /* 0x00000007ac0a7221 */ /* 0x008fce0000010000 */
[----:B------:R-:W3:Y:S01]  /*b7e0*/  MUFU.EX2 R173, R46 ;  /* 0x0000002e00ad7308 */ /* 0x000ee20000000800 */
[----:B--2---:R-:W-:-:S07]  /*b7f0*/  FADD.FTZ R12, R42, R3 ;  /* 0x000000032a0c7221 */ /* 0x004fce0000010000 */
[----:B------:R-:W2:Y:S01]  /*b800*/  MUFU.EX2 R174, R174 ;  /* 0x000000ae00ae7308 */ /* 0x000ea20000000800 */
[C---:B0-----:R-:W-:Y:S01]  /*b810*/  FADD.FTZ R3, R41.reuse, R10 ;  /* 0x0000000a29037221 */ /* 0x041fe20000010000 */
[----:B------:R-:W-:-:S06]  /*b820*/  F2FP.BF16.F32.PACK_AB R172, R41, R172 ;  /* 0x000000ac29ac723e */ /* 0x000fcc00000010ff */
[----:B------:R-:W0:Y:S01]  /*b830*/  MUFU.EX2 R48, R48 ;  /* 0x0000003000307308 */ /* 0x000e220000000800 */
[C---:B---3--:R-:W-:Y:S01]  /*b840*/  FADD.FTZ R7, R173.reuse, R12 ;  /* 0x0000000cad077221 */ /* 0x048fe20000010000 */
[----:B------:R-:W-:-:S06]  /*b850*/  F2FP.BF16.F32.PACK_AB R173, R173, R42 ;  /* 0x0000002aadad723e */ /* 0x000fcc00000010ff */
[----:B------:R-:W3:Y:S01]  /*b860*/  MUFU.EX2 R37, R37 ;  /* 0x0000002500257308 */ /* 0x000ee20000000800 */
[----:B--2---:R-:W-:-:S07]  /*b870*/  FADD.FTZ R6, R174, R3 ;  /* 0x00000003ae067221 */ /* 0x004fce0000010000 */
[----:B------:R-:W2:Y:S01]  /*b880*/  MUFU.EX2 R175, R52 ;  /* 0x0000003400af7308 */ /* 0x000ea20000000800 */
[----:B0-----:R-:W-:Y:S01]  /*b890*/  FADD.FTZ R10, R48, R7 ;  /* 0x00000007300a7221 */ /* 0x001fe20000010000 */
[C---:B---3--:R-:W-:Y:S01]  /*b8a0*/  FADD.FTZ R7, R37.reuse, R6 ;  /* 0x0000000625077221 */ /* 0x048fe20000010000 */
[----:B------:R-:W-:Y:S02]  /*b8b0*/  F2FP.BF16.F32.PACK_AB R174, R37, R174 ;  /* 0x000000ae25ae723e */ /* 0x000fe400000010ff */
[C---:B--2---:R-:W-:Y:S01]  /*b8c0*/  FADD.FTZ R6, R175.reuse, R10 ;  /* 0x0000000aaf067221 */ /* 0x044fe20000010000 */
[----:B------:R-:W-:Y:S01]  /*b8d0*/  F2FP.BF16.F32.PACK_AB R175, R175, R48 ;  /* 0x00000030afaf723e */ /* 0x000fe200000010ff */
[----:B------:R-:W-:Y:S01]  /*b8e0*/  VIADD R10, R8, 0x100 ;  /* 0x00000100080a7836 */ /* 0x000fe20000000000 */
[----:B------:R-:W-:-:S06]  /*b8f0*/  WARPGROUP.ARRIVE ;  /* 0x00000000000079c5 */ /* 0x000fcc0000000000 */
[----:B------:R-:W-:Y:S01]  /*b900*/  HGMMA.64x256x16.F32.BF16 R24, R152, gdesc[UR4].tnspB, RZ, !UPT, gsb0 ;  /* 0x43e0000498187df0 */ /* 0x000fe2000c0018ff */
[----:B------:R-:W-:Y:S01]  /*b910*/  R2UR UR6, R10 ;  /* 0x000000000a0672ca */ /* 0x000fe200000e0000 */
[----:B------:R-:W-:Y:S01]  /*b920*/  VIADD R10, R8, 0x180 ;  /* 0x00000180080a7836 */ /* 0x000fe20000000000 */
[----:B------:R-:W-:Y:S01]  /*b930*/  R2UR UR7, R11 ;  /* 0x000000000b0772ca */ /* 0x000fe200000e0000 */
[----:B------:R-:W-:Y:S01]  /*b940*/  IMAD.MOV.U32 R11, RZ, RZ, 0x40000040 ;  /* 0x40000040ff0b7424 */ /* 0x000fe200078e00ff */
[----:B------:R-:W-:Y:S02]  /*b950*/  WARPGROUP.DEPBAR.LE gsb0, 0x0 ;  /* 0x00008000000079c5 */ /* 0x000fe40000010000 */
[----:B------:R-:W-:-:S15]  /*b960*/  WARPGROUP.ARRIVE ;  /* 0x00000000000079c5 */ /* 0x000fde0000000000 */
[----:B------:R-:W-:-:S06]  /*b970*/  NOP ;  /* 0x0000000000007918 */ /* 0x000fcc0000000000 */
[----:B------:R-:W-:Y:S03]  /*b980*/  HGMMA.64x256x16.F32.BF16 R24, R156, gdesc[UR8].tnspB, R24, gsb0 ;  /* 0x43e000089c187df0 */ /* 0x000fe60008001818 */
[----:B------:R-:W-:Y:S02]  /*b990*/  WARPGROUP.DEPBAR.LE gsb0, 0x0 ;  /* 0x00008000000079c5 */ /* 0x000fe40000010000 */
[----:B------:R-:W-:-:S15]  /*b9a0*/  WARPGROUP.ARRIVE ;  /* 0x00000000000079c5 */ /* 0x000fde0000000000 */
[----:B------:R-:W-:-:S08]  /*b9b0*/  NOP ;  /* 0x0000000000007918 */ /* 0x000fd00000000000 */
        /* <DEDUP_REMOVED lines=23> */
[----:B------:R0:W-:Y:S02]  /*bb30*/  @!P1 SYNCS.ARRIVE.TRANS64.RED.A1T0 RZ, [R0+URZ], RZ ;  /* 0x000000ff00ff99a7 */ /* 0x0001e4000810043f */
[----:B0-----:R-:W-:-:S05]  /*bb40*/  VIADD R0, R176, 0xfffffffe ;  /* 0xfffffffeb0007836 */ /* 0x001fca0000000000 */
[----:B------:R-:W-:-:S13]  /*bb50*/  ISETP.GE.AND P2, PT, R0, R215, PT ;  /* 0x000000d70000720c */ /* 0x000fda0003f46270 */
[----:B-1----:R-:W-:Y:S05]  /*bb60*/  @!P2 BRA `(.L_x_10468) ;  /* 0x0000002c009ca947 */ /* 0x002fea0003800000 */
[----:B------:R-:W-:Y:S02]  /*bb70*/  IMAD.MOV.U32 R8, RZ, RZ, R20 ;  /* 0x000000ffff087224 */ /* 0x000fe400078e0014 */
[----:B------:R-:W-:-:S07]  /*bb80*/  IMAD.MOV.U32 R9, RZ, RZ, R13 ;  /* 0x000000ffff097224 */ /* 0x000fce00078e000d */
.L_x_10478:
        /* <DEDUP_REMOVED lines=8> */
[----:B-----5:R-:W-:Y:S06]  /*bc10*/  @!P0 BRA `(.L_x_10469) ;  /* 0x0000000000048947 */ /* 0x020fec0003800000 */
[----:B------:R-:W-:Y:S01]  /*bc20*/  BPT.TRAP 0x1 ;  /* 0x000000040000795c */ /* 0x000fe20000300000 */
.L_x_10469:
[----:B------:R-:W-:Y:S01]  /*bc30*/  IMAD R3, R200, 0x8, R18 ;  /* 0x00000008c8037824 */ /* 0x000fe200078e0212 */
[----:B------:R-:W-:-:S04]  /*bc40*/  SHF.L.U32 R10, R204, 0x1f, RZ ;  /* 0x0000001fcc0a7819 */ /* 0x000fc800000006ff */
[----:B------:R0:W1:Y:S01]  /*bc50*/  SYNCS.PHASECHK.TRANS64.TRYWAIT P3, [R3+URZ+0x32430], R10 ;  /* 0x0324300a030075a7 */ /* 0x000062000806017f */
[----:B------:R-:W-:Y:S05]  /*bc60*/  @!P0 BRA `(.L_x_10470) ;  /* 0x0000000000048947 */ /* 0x000fea0003800000 */
[----:B------:R-:W-:Y:S01]  /*bc70*/  BPT.TRAP 0x1 ;  /* 0x000000040000795c */ /* 0x000fe20000300000 */
.L_x_10470:
[----:B------:R-:W-:Y:S02]  /*bc80*/  IMAD R152, R200, 0x300, R214 ;  /* 0x00000300c8987824 */ /* 0x000fe400078e02d6 */
[----:B------:R-:W-:Y:S01]  /*bc90*/  IMAD.MOV.U32 R153, RZ, RZ, 0x40000040 ;  /* 0x40000040ff997424 */ /* 0x000fe200078e00ff */
[----:B-1----:R-:W-:Y:S06]  /*bca0*/  @P3 BRA `(.L_x_10471) ;  /* 0x0000000000083947 */ /* 0x002fec0003800000 */
[----:B------:R-:W1:Y:S02]  /*bcb0*/  SYNCS.PHASECHK.TRANS64.TRYWAIT P3, [R3+URZ+0x32430], R10 ;  /* 0x0324300a030075a7 */ /* 0x000e64000806017f */
[----:B-1----:R-:W-:Y:S05]  /*bcc0*/  @!P3 BRA `(.L_x_10472) ;  /* 0x00000118002cb947 */ /* 0x002fea0003800000 */
.L_x_10471:
        /* <DEDUP_REMOVED lines=14> */
[----:B------:R-:W-:Y:S01]  /*bdb0*/  WARPGROUP.ARRIVE ;  /* 0x00000000000079c5 */ /* 0x000fe20000000000 */
[----:B------:R-:W-:Y:S02]  /*bdc0*/  R2UR UR11, R21 ;  /* 0x00000000150b72ca */ /* 0x000fe400000e0000 */
[----:B------:R-:W-:Y:S02]  /*bdd0*/  R2UR UR8, R208 ;  /* 0x00000000d00872ca */ /* 0x000fe400000e0000 */
[----:B------:R-:W-:Y:S01]  /*bde0*/  R2UR UR9, R209 ;  /* 0x00000000d10972ca */ /* 0x000fe200000e0000 */
[----:B------:R-:W-:Y:S01]  /*bdf0*/  HGMMA.64x96x16.F32.BF16 R152, gdesc[UR4], RZ, !UPT, gsb0 ;  /* 0x01600000049879f0 */ /* 0x000fe2000c0018ff */
[----:B------:R-:W-:Y:S02]  /*be00*/  R2UR UR14, R12 ;  /* 0x000000000c0e72ca */ /* 0x000fe400000e0000 */
[----:B------:R-:W-:Y:S02]  /*be10*/  R2UR UR15, R13 ;  /* 0x000000000d0f72ca */ /* 0x000fe400000e0000 */
[----:B------:R-:W-:-:S02]  /*be20*/  R2UR UR12, R206 ;  /* 0x00000000ce0c72ca */ /* 0x000fc400000e0000 */
        /* <DEDUP_REMOVED lines=15> */
.L_x_10473:
[----:B------:R2:W3:Y:S01]  /*bf20*/  SYNCS.PHASECHK.TRANS64.TRYWAIT P3, [R3+URZ+0x32450], R10 ;  /* 0x0324500a030075a7 */ /* 0x0004e2000806017f */
[----:B------:R-:W-:Y:S05]  /*bf30*/  @!P0 BRA `(.L_x_10474) ;  /* 0x0000000000048947 */ /* 0x000fea0003800000 */
[----:B------:R-:W-:Y:S01]  /*bf40*/  BPT.TRAP 0x1 ;  /* 0x000000040000795c */ /* 0x000fe20000300000 */
.L_x_10474:
[----:B------:R-:W-:Y:S04]  /*bf50*/  BSSY B0, `(.L_x_10475) ;  /* 0x0000004000007945 */ /* 0x000fe80003800000 */
[----:B---3--:R-:W-:Y:S05]  /*bf60*/  @P3 BRA `(.L_x_10476) ;  /* 0x0000000000083947 */ /* 0x008fea0003800000 */
[----:B------:R-:W3:Y:S02]  /*bf70*/  SYNCS.PHASECHK.TRANS64.TRYWAIT P3, [R3+URZ+0x32450], R10 ;  /* 0x0324500a030075a7 */ /* 0x000ee4000806017f */
[----:B---3--:R-:W-:Y:S05]  /*bf80*/  @!P3 BRA `(.L_x_10477) ;  /* 0x000001140090b947 */ /* 0x008fea0003800000 */
.L_x_10476:
[----:B------:R-:W-:Y:S05]  /*bf90*/  BSYNC B0 ;  /* 0x0000000000007941 */ /* 0x000fea0003800000 */
.L_x_10475:
[----:B------:R-:W-:Y:S05]  /*bfa0*/  WARPSYNC.ALL ;  /* 0x0000000000007948 */ /* 0x000fea0003800000 */
[----:B------:R-:W4:Y:S04]  /*bfb0*/  LDL R12, [R1+0x58] ;  /* 0x00005800010c7983 */ /* 0x000f280000100800 */
[----:B------:R-:W4:Y:S04]  /*bfc0*/  LDL.64 R210, [R1+0x50] ;  /* 0x0000500001d27983 */ /* 0x000f280000100a00 */
[----:B------:R-:W4:Y:S04]  /*bfd0*/  LDL.64 R20, [R1+0x48] ;  /* 0x0000480001147983 */ /* 0x000f280000100a00 */
[----:B------:R0:W-:Y:S04]  /*bfe0*/  STL.64 [R1+0xa8], R4 ;  /* 0x0000a80401007387 */ /* 0x0001e80000100a00 */
[----:B0-----:R-:W4:Y:S01]  /*bff0*/  LDL.64 R4, [R1+0x40] ;  /* 0x0000400001047983 */ /* 0x001f220000100a00 */
[----:B-123--:R-:W-:-:S02]  /*c000*/  IMAD.MOV.U32 R10, RZ, RZ, 0xc00 ;  /* 0x00000c00ff0a7424 */ /* 0x00efc400078e00ff */
[----:B------:R-:W-:-:S05]  /*c010*/  IMAD.MOV.U32 R11, RZ, RZ, 0x40000040 ;  /* 0x40000040ff0b7424 */ /* 0x000fca00078e00ff */
[----:B------:R-:W-:Y:S01]  /*c020*/  R2UR UR7, R11 ;  /* 0x000000000b0772ca */ /* 0x000fe200000e0000 */
[----:B------:R-:W-:Y:S01]  /*c030*/  WARPGROUP.ARRIVE ;  /* 0x00000000000079c5 */ /* 0x000fe20000000000 */
[----:B------:R-:W-:Y:S01]  /*c040*/  IMAD.MOV.U32 R13, RZ, RZ, 0x40000040 ;  /* 0x40000040ff0d7424 */ /* 0x000fe200078e00ff */
[----:B----4-:R-:W-:Y:S02]  /*c050*/  R2UR UR4, R12 ;  /* 0x000000000c0472ca */ /* 0x010fe400000e0000 */
[----:B------:R-:W-:-:S11]  /*c060*/  R2UR UR5, R211 ;  /* 0x00000000d30572ca */ /* 0x000fd600000e0000 */
[----:B------:R-:W-:Y:S01]  /*c070*/  IMAD R10, R200, R10, UR4 ;  /* 0x00000004c80a7e24 */ /* 0x000fe2000f8e020a */
[----:B------:R-:W-:Y:S02]  /*c080*/  R2UR UR4, R210 ;  /* 0x00000000d20472ca */ /* 0x000fe400000e0000 */
[----:B------:R-:W2:Y:S02]  /*c090*/  LDL.64 R210, [R1+0x38] ;  /* 0x0000380001d27983 */ /* 0x000ea40000100a00 */
[----:B------:R-:W-:-:S13]  /*c0a0*/  R2UR UR6, R10 ;  /* 0x000000000a0672ca */ /* 0x000fda00000e0000 */
[----:B------:R-:W-:Y:S01]  /*c0b0*/  HGMMA.64x96x16.F32.BF16 R152, gdesc[UR4], R152, gsb0 ;  /* 0x01600000049879f0 */ /* 0x000fe20008001898 */
[----:B------:R-:W-:Y:S02]  /*c0c0*/  R2UR UR4, R20 ;  /* 0x00000000140472ca */ /* 0x000fe400000e0000 */
[----:B------:R-:W-:Y:S02]  /*c0d0*/  R2UR UR5, R21 ;  /* 0x00000000150572ca */ /* 0x000fe400000e0000 */
[----:B------:R-:W3:Y:S01]  /*c0e0*/  LDL.64 R20, [R1+0x30] ;  /* 0x0000300001147983 */ /* 0x000ee20000100a00 */
[----:B------:R-:W-:Y:S01]  /*c0f0*/  VIADD R12, R10, 0x2 ;  /* 0x000000020a0c7836 */ /* 0x000fe20000000000 */
[----:B------:R-:W-:-:S04]  /*c100*/  R2UR UR7, R13 ;  /* 0x000000000d0772ca */ /* 0x000fc800000e0000 */
[----:B------:R-:W-:Y:S01]  /*c110*/  R2UR UR6, R12 ;  /* 0x000000000c0672ca */ /* 0x000fe200000e0000 */
[----:B------:R-:W-:Y:S02]  /*c120*/  VIADD R12, R10, 0x4 ;  /* 0x000000040a0c7836 */ /* 0x000fe40000000000 */
[----:B------:R-:W-:Y:S01]  /*c130*/  IMAD.MOV.U32 R13, RZ, RZ, 0x40000040 ;  /* 0x40000040ff0d7424 */ /* 0x000fe200078e00ff */
[----:B------:R-:W-:Y:S02]  /*c140*/  WARPGROUP.DEPBAR.LE gsb0, 0x0 ;  /* 0x00008000000079c5 */ /* 0x000fe40000010000 */
[----:B------:R-:W-:-:S07]  /*c150*/  WARPGROUP.ARRIVE ;  /* 0x00000000000079c5 */ /* 0x000fce0000000000 */
[----:B------:R-:W-:Y:S01]  /*c160*/  HGMMA.64x96x16.F32.BF16 R152, gdesc[UR4], R152, gsb0 ;  /* 0x01600000049879f0 */ /* 0x000fe20008001898 */
[----:B------:R-:W-:Y:S02]  /*c170*/  R2UR UR4, R4 ;  /* 0x00000000040472ca */ /* 0x000fe400000e0000 */
[----:B------:R-:W-:Y:S02]  /*c180*/  R2UR UR5, R5 ;  /* 0x00000000050572ca */ /* 0x000fe400000e0000 */
[----:B------:R-:W4:Y:S01]  /*c190*/  LDL.64 R4, [R1+0x28] ;  /* 0x0000280001047983 */ /* 0x000f220000100a00 */
[----:B------:R-:W-:Y:S02]  /*c1a0*/  R2UR UR6, R12 ;  /* 0x000000000c0672ca */ /* 0x000fe400000e0000 */
[----:B------:R-:W-:Y:S01]  /*c1b0*/  R2UR UR7, R13 ;  /* 0x000000000d0772ca */ /* 0x000fe200000e0000 */
[----:B------:R-:W-:Y:S02]  /*c1c0*/  VIADD R12, R10, 0x6 ;  /* 0x000000060a0c7836 */ /* 0x000fe40000000000 */
[----:B------:R-:W-:Y:S01]  /*c1d0*/  IMAD.MOV.U32 R13, RZ, RZ, 0x40000040 ;  /* 0x40000040ff0d7424 */ /* 0x000fe200078e00ff */
[----:B------:R-:W-:-:S02]  /*c1e0*/  WARPGROUP.DEPBAR.LE gsb0, 0x0 ;  /* 0x00008000000079c5 */ /* 0x000fc40000010000 */
[----:B------:R-:W-:-:S07]  /*c1f0*/  WARPGROUP.ARRIVE ;  /* 0x00000000000079c5 */ /* 0x000fce0000000000 */
[----:B------:R-:W-:Y:S01]  /*c200*/  HGMMA.64x96x16.F32.BF16 R152, gdesc[UR4], R152, gsb0 ;  /* 0x01600000049879f0 */ /* 0x000fe20008001898 */
[----:B------:R-:W-:Y:S02]  /*c210*/  R2UR UR6, R12 ;  /* 0x000000000c0672ca */ /* 0x000fe400000e0000 */
[----:B------:R-:W-:Y:S02]  /*c220*/  R2UR UR7, R13 ;  /* 0x000000000d0772ca */ /* 0x000fe400000e0000 */
[----:B--2---:R-:W-:Y:S02]  /*c230*/  R2UR UR4, R210 ;  /* 0x00000000d20472ca */ /* 0x004fe400000e0000 */
[----:B------:R-:W-:Y:S02]  /*c240*/  R2UR UR5, R211 ;  /* 0x00000000d30572ca */ /* 0x000fe400000e0000 */
[----:B------:R-:W2:Y:S01]  /*c250*/  LDL.64 R210, [R1+0x20] ;  /* 0x0000200001d27983 */ /* 0x000ea20000100a00 */
[----:B------:R-:W-:-:S02]  /*c260*/  WARPGROUP.DEPBAR.LE gsb0, 0x0 ;  /* 0x00008000000079c5 */ /* 0x000fc40000010000 */
[----:B------:R-:W-:-:S08]  /*c270*/  WARPGROUP.ARRIVE ;  /* 0x00000000000079c5 */ /* 0x000fd00000000000 */
[----:B------:R-:W-:Y:S01]  /*c280*/  HGMMA.64x96x16.F32.BF16 R152, gdesc[UR4], R152, gsb0 ;  /* 0x01600000049879f0 */ /* 0x000fe20008001898 */
[----:B---3--:R-:W-:Y:S02]  /*c290*/  R2UR UR4, R20 ;  /* 0x00000000140472ca */ /* 0x008fe400000e0000 */
[----:B------:R-:W-:Y:S02]  /*c2a0*/  R2UR UR5, R21 ;  /* 0x00000000150572ca */ /* 0x000fe400000e0000 */
[----:B------:R-:W3:Y:S01]  /*c2b0*/  LDL.64 R20, [R1+0x18] ;  /* 0x0000180001147983 */ /* 0x000ee20000100a00 */
[----:B------:R-:W-:Y:S02]  /*c2c0*/  VIADD R12, R10, 0x300 ;  /* 0x000003000a0c7836 */ /* 0x000fe40000000000 */
[----:B------:R-:W-:-:S03]  /*c2d0*/  IMAD.MOV.U32 R13, RZ, RZ, 0x40000040 ;  /* 0x40000040ff0d7424 */ /* 0x000fc600078e00ff */
[----:B------:R-:W-:Y:S02]  /*c2e0*/  R2UR UR6, R12 ;  /* 0x000000000c0672ca */ /* 0x000fe400000e0000 */
[----:B------:R-:W-:Y:S01]  /*c2f0*/  R2UR UR7, R13 ;  /* 0x000000000d0772ca */ /* 0x000fe200000e0000 */
[----:B------:R-:W-:Y:S01]  /*c300*/  VIADD R12, R10, 0x302 ;  /* 0x000003020a0c7836 */ /* 0x000fe20000000000 */
[----:B------:R-:W-:Y:S02]  /*c310*/  WARPGROUP.DEPBAR.LE gsb0, 0x0 ;  /* 0x00008000000079c5 */ /* 0x000fe40000010000 */
[----:B------:R-:W-:-:S09]  /*c320*/  WARPGROUP.ARRIVE ;  /* 0x00000000000079c5 */ /* 0x000fd20000000000 */
[----:B------:R-:W-:Y:S01]  /*c330*/  HGMMA.64x96x16.F32.BF16 R152, gdesc[UR4], R152, gsb0 ;  /* 0x01600000049879f0 */ /* 0x000fe20008001898 */
[----:B------:R-:W-:Y:S01]  /*c340*/  IMAD.MOV.U32 R13, RZ, RZ, 0x40000040 ;  /* 0x40000040ff0d7424 */ /* 0x000fe200078e00ff */
[----:B----4-:R-:W-:Y:S02]  /*c350*/  R2UR UR4, R4 ;  /* 0x00000000040472ca */ /* 0x010fe400000e0000 */
[----:B------:R-:W-:Y:S02]  /*c360*/  R2UR UR5, R5 ;  /* 0x00000000050572ca */ /* 0x000fe400000e0000 */
[----:B------:R-:W4:Y:S01]  /*c370*/  LDL.64 R4, [R1+0x10] ;  /* 0x0000100001047983 */ /* 0x000f220000100a00 */
[----:B------:R-:W-:Y:S02]  /*c380*/  R2UR UR6, R12 ;  /* 0x000000000c0672ca */ /* 0x000fe400000e0000 */
[----:B------:R-:W-:Y:S01]  /*c390*/  R2UR UR7, R13 ;  /* 0x000000000d0772ca */ /* 0x000fe200000e0000 */
[----:B------:R-:W-:-:S02]  /*c3a0*/  VIADD R12, R10, 0x304 ;  /* 0x000003040a0c7836 */ /* 0x000fc40000000000 */
[----:B------:R-:W-:Y:S01]  /*c3b0*/  IMAD.MOV.U32 R13, RZ, RZ, 0x40000040 ;  /* 0x40000040ff0d7424 */ /* 0x000fe200078e00ff */
[----:B------:R-:W-:Y:S02]  /*c3c0*/  WARPGROUP.DEPBAR.LE gsb0, 0x0 ;  /* 0x00008000000079c5 */ /* 0x000fe40000010000 */
        /* <DEDUP_REMOVED lines=10> */
[----:B------:R-:W-:Y:S01]  /*c470*/  VIADD R12, R10, 0x306 ;  /* 0x000003060a0c7836 */ /* 0x000fe20000000000 */
[----:B---3--:R-:W-:Y:S01]  /*c480*/  R2UR UR4, R20 ;  /* 0x00000000140472ca */ /* 0x008fe200000e0000 */
[----:B------:R-:W-:Y:S01]  /*c490*/  IMAD.MOV.U32 R13, RZ, RZ, 0x40000040 ;  /* 0x40000040ff0d7424 */ /* 0x000fe200078e00ff */
[----:B------:R-:W-:Y:S02]  /*c4a0*/  R2UR UR5, R21 ;  /* 0x00000000150572ca */ /* 0x000fe400000e0000 */
[----:B------:R-:W3:Y:S01]  /*c4b0*/  LDL.64 R20, [R1] ;  /* 0x0000000001147983 */ /* 0x000ee20000100a00 */
        /* <DEDUP_REMOVED lines=9> */
[----:B----4-:R-:W-:Y:S02]  /*c550*/  R2UR UR4, R4 ;  /* 0x00000000040472ca */ /* 0x010fe400000e0000 */
[----:B------:R-:W-:Y:S01]  /*c560*/  R2UR UR5, R5 ;  /* 0x00000000050572ca */ /* 0x000fe200000e0000 */
[----:B------:R-:W-:Y:S01]  /*c570*/  VIADD R12, R10, 0x602 ;  /* 0x000006020a0c7836 */ /* 0x000fe20000000000 */
[----:B------:R-:W-:Y:S01]  /*c580*/  UMOV UR38, UR43 ;  /* 0x0000002b00267c82 */ /* 0x000fe20008000000 */
[----:B------:R-:W-:Y:S01]  /*c590*/  IMAD.MOV.U32 R13, RZ, RZ, 0x40000040 ;  /* 0x40000040ff0d7424 */ /* 0x000fe200078e00ff */
[----:B------:R0:W5:Y:S01]  /*c5a0*/  LDL.LU.64 R4, [R1+0xa8] ;  /* 0x0000a80001047983 */ /* 0x0001620000300a00 */
[----:B------:R-:W-:-:S02]  /*c5b0*/  WARPGROUP.DEPBAR.LE gsb0, 0x0 ;  /* 0x00008000000079c5 */ /* 0x000fc40000010000 */
[----:B------:R-:W-:-:S06]  /*c5c0*/  WARPGROUP.ARRIVE ;  /* 0x00000000000079c5 */ /* 0x000fcc0000000000 */
[----:B------:R-:W-:Y:S01]  /*c5d0*/  HGMMA.64x96x16.F32.BF16 R152, gdesc[UR4], R152, gsb0 ;  /* 0x01600000049879f0 */ /* 0x000fe20008001898 */
[----:B------:R-:W-:Y:S02]  /*c5e0*/  R2UR UR6, R12 ;  /* 0x000000000c0672ca */ /* 0x000fe400000e0000 */
[----:B------:R-:W-:Y:S02]  /*c5f0*/  R2UR UR7, R13 ;  /* 0x000000000d0772ca */ /* 0x000fe400000e0000 */
[----:B--2---:R-:W-:Y:S02]  /*c600*/  R2UR UR4, R210 ;  /* 0x00000000d20472ca */ /* 0x004fe400000e0000 */
[----:B------:R-:W-:Y:S01]  /*c610*/  R2UR UR5, R211 ;  /* 0x00000000d30572ca */ /* 0x000fe200000e0000 */
[----:B------:R-:W-:Y:S02]  /*c620*/  WARPGROUP.DEPBAR.LE gsb0, 0x0 ;  /* 0x00008000000079c5 */ /* 0x000fe40000010000 */
[----:B------:R-:W-:-:S10]  /*c630*/  WARPGROUP.ARRIVE ;  /* 0x00000000000079c5 */ /* 0x000fd40000000000 */
[----:B------:R-:W-:Y:S01]  /*c640*/  HGMMA.64x96x16.F32.BF16 R152, gdesc[UR4], R152, gsb0 ;  /* 0x01600000049879f0 */ /* 0x000fe20008001898 */
[----:B------:R-:W-:Y:S02]  /*c650*/  VIADD R12, R10, 0x604 ;  /* 0x000006040a0c7836 */ /* 0x000fe40000000000 */
[----:B------:R-:W-:Y:S01]  /*c660*/  IMAD.MOV.U32 R13, RZ, RZ, 0x40000040 ;  /* 0x40000040ff0d7424 */ /* 0x000fe200078e00ff */
[----:B---3--:R-:W-:Y:S02]  /*c670*/  R2UR UR4, R20 ;  /* 0x00000000140472ca */ /* 0x008fe400000e0000 */
[----:B------:R-:W-:Y:S02]  /*c680*/  R2UR UR6, R12 ;  /* 0x000000000c0672ca */ /* 0x000fe400000e0000 */
        /* <DEDUP_REMOVED lines=8> */
[----:B------:R-:W-:Y:S01]  /*c710*/  R2UR UR7, R13 ;  /* 0x000000000d0772ca */ /* 0x000fe200000e0000 */
[----:B------:R-:W-:Y:S01]  /*c720*/  UMOV UR4, UR52 ;  /* 0x0000003400047c82 */ /* 0x000fe20008000000 */
[----:B------:R-:W-:Y:S01]  /*c730*/  UMOV UR5, UR53 ;  /* 0x0000003500057c82 */ /* 0x000fe20008000000 */
[----:B------:R-:W-:Y:S02]  /*c740*/  VIADD R12, R10, 0x900 ;  /* 0x000009000a0c7836 */ /* 0x000fe40000000000 */
[----:B------:R-:W-:Y:S01]  /*c750*/  IMAD.MOV.U32 R13, RZ, RZ, 0x40000040 ;  /* 0x40000040ff0d7424 */ /* 0x000fe200078e00ff */
[----:B------:R-:W-:Y:S02]  /*c760*/  WARPGROUP.DEPBAR.LE gsb0, 0x0 ;  /* 0x00008000000079c5 */ /* 0x000fe40000010000 */
[----:B------:R-:W-:-:S06]  /*c770*/  WARPGROUP.ARRIVE ;  /* 0x00000000000079c5 */ /* 0x000fcc0000000000 */
        /* <DEDUP_REMOVED lines=32> */
[----:B------:R-:W-:Y:S02]  /*c980*/  WARPGROUP.DEPBAR.LE gsb0, 0x0 ;  /* 0x00008000000079c5 */ /* 0x000fe40000010000 */
[----:B------:R-:W-:-:S08]  /*c990*/  WARPGROUP.ARRIVE ;  /* 0x00000000000079c5 */ /* 0x000fd00000000000 */
[----:B------:R-:W-:Y:S03]  /*c9a0*/  HGMMA.64x96x16.F32.BF16 R152, gdesc[UR4], R152, gsb0 ;  /* 0x01600000049879f0 */ /* 0x000fe60008001898 */
[----:B------:R-:W-:Y:S02]  /*c9b0*/  WARPGROUP.DEPBAR.LE gsb0, 0x0 ;  /* 0x00008000000079c5 */ /* 0x000fe40000010000 */
[----:B------:R-:W-:Y:S01]  /*c9c0*/  FMUL.FTZ R10, R152, UR39 ;  /* 0x00000027980a7c20 */ /* 0x000fe20008410000 */
[----:B------:R-:W-:Y:S01]  /*c9d0*/  FMUL.FTZ R11, R153, UR39 ;  /* 0x00000027990b7c20 */ /* 0x000fe20008410000 */
[----:B------:R-:W-:-:S04]  /*c9e0*/  FMUL.FTZ R12, R156, UR39 ;  /* 0x000000279c0c7c20 */ /* 0x000fc80008410000 */
[----:B------:R-:W1:Y:S01]  /*c9f0*/  MUFU.TANH R10, R10 ;  /* 0x0000000a000a7308 */ /* 0x000e620000002400 */
[----:B------:R-:W-:Y:S01]  /*ca00*/  FMUL.FTZ R20, R157, UR39 ;  /* 0x000000279d147c20 */ /* 0x000fe20008410000 */
[----:B------:R-:W-:-:S06]  /*ca10*/  FMUL.FTZ R21, R160, UR39 ;  /* 0x00000027a0157c20 */ /* 0x000fcc0008410000 */
[----:B------:R-:W2:Y:S01]  /*ca20*/  MUFU.TANH R11, R11 ;  /* 0x0000000b000b7308 */ /* 0x000ea20000002400 */
[----:B------:R-:W-:-:S07]  /*ca30*/  FMUL.FTZ R152, R161, UR39 ;  /* 0x00000027a1987c20 */ /* 0x000fce0008410000 */
[----:B------:R-:W3:Y:S01]  /*ca40*/  MUFU.TANH R12, R12 ;  /* 0x0000000c000c7308 */ /* 0x000ee20000002400 */
[----:B-1----:R-:W-:Y:S01]  /*ca50*/  FMNMX.FTZ R13, R10, R9, !PT ;  /* 0x000000090a0d7209 */ /* 0x002fe20007810000 */
[----:B------:R-:W-:-:S06]  /*ca60*/  FMUL.FTZ R153, R164, UR39 ;  /* 0x00000027a4997c20 */ /* 0x000fcc0008410000 */
[----:B------:R-:W1:Y:S01]  /*ca70*/  MUFU.TANH R20, R20 ;  /* 0x0000001400147308 */ /* 0x000e620000002400 */
[----:B--2---:R-:W-:Y:S01]  /*ca80*/  FMNMX.FTZ R13, R11, R13, !PT ;  /* 0x0000000d0b0d7209 */ /* 0x004fe20007810000 */
[----:B------:R-:W-:-:S06]  /*ca90*/  FMUL.FTZ R156, R165, UR39 ;  /* 0x00000027a59c7c20 */ /* 0x000fcc0008410000 */
[----:B------:R-:W2:Y:S01]  /*caa0*/  MUFU.TANH R21, R21 ;  /* 0x0000001500157308 */ /* 0x000ea20000002400 */
[----:B---3--:R-:W-:Y:S01]  /*cab0*/  FMNMX.FTZ R13, R12, R13, !PT ;  /* 0x0000000d0c0d7209 */ /* 0x008fe20007810000 */
[----:B------:R-:W-:-:S06]  /*cac0*/  FMUL.FTZ R157, R168, UR39 ;  /* 0x00000027a89d7c20 */ /* 0x000fcc0008410000 */
        /* <DEDUP_REMOVED lines=52> */
[----:B-1----:R-:W-:-:S04]  /*ce10*/  FMNMX.FTZ R13, R184, R13, !PT ;  /* 0x0000000db80d7209 */ /* 0x002fc80007810000 */
[----:B--2---:R-:W-:-:S04]  /*ce20*/  FMNMX.FTZ R13, R185, R13, !PT ;  /* 0x0000000db90d7209 */ /* 0x004fc80007810000 */
[----:B---3--:R-:W-:-:S05]  /*ce30*/  FMNMX.FTZ R13, R188, R13, !PT ;  /* 0x0000000dbc0d7209 */ /* 0x008fca0007810000 */
[----:B------:R-:W1:Y:S01]  /*ce40*/  SHFL.BFLY PT, R189, R13, 0x2, 0x1f ;  /* 0x0c401f000dbd7f89 */ /* 0x000e6200000e0000 */
[----:B------:R-:W-:Y:S01]  /*ce50*/  FMUL.FTZ R212, R154, UR39 ;  /* 0x000000279ad47c20 */ /* 0x000fe20008410000 */
[----:B-1----:R-:W-:-:S05]  /*ce60*/  FMNMX.FTZ R13, R13, R189, !PT ;  /* 0x000000bd0d0d7209 */ /* 0x002fca0007810000 */
[----:B------:R-:W1:Y:S01]  /*ce70*/  SHFL.BFLY PT, R154, R13, 0x1, 0x1f ;  /* 0x0c201f000d9a7f89 */ /* 0x000e6200000e0000 */
[----:B------:R-:W-:Y:S01]  /*ce80*/  FMUL.FTZ R197, R162, UR39 ;  /* 0x00000027a2c57c20 */ /* 0x000fe20008410000 */
[----:B------:R-:W-:Y:S01]  /*ce90*/  FMUL.FTZ R210, R158, UR39 ;  /* 0x000000279ed27c20 */ /* 0x000fe20008410000 */
[----:B------:R-:W-:Y:S01]  /*cea0*/  FMUL.FTZ R211, R155, UR39 ;  /* 0x000000279bd37c20 */ /* 0x000fe20008410000 */
[----:B-1----:R-:W-:-:S05]  /*ceb0*/  FMNMX.FTZ R13, R13, R154, !PT ;  /* 0x0000009a0d0d7209 */ /* 0x002fca0007810000 */
[C---:B------:R-:W-:Y:S01]  /*cec0*/  FADD.FTZ R162, -R13.reuse, R9 ;  /* 0x000000090da27221 */ /* 0x040fe20000010100 */
[----:B------:R-:W-:-:S03]  /*ced0*/  FMUL.FTZ R9, R13, UR38 ;  /* 0x000000260d097c20 */ /* 0x000fc60008410000 */
[----:B------:R-:W-:Y:S01]  /*cee0*/  FMUL.FTZ R162, R162, UR38 ;  /* 0x00000026a2a27c20 */ /* 0x000fe20008410000 */
[--C-:B------:R-:W-:Y:S01]  /*cef0*/  FFMA.FTZ R154, R10, UR38, -R9.reuse ;  /* 0x000000260a9a7c23 */ /* 0x100fe20008010809 */
[--C-:B------:R-:W-:Y:S01]  /*cf00*/  FFMA.FTZ R158, R11, UR38, -R9.reuse ;  /* 0x000000260b9e7c23 */ /* 0x100fe20008010809 */
[--C-:B------:R-:W-:Y:S01]  /*cf10*/  FFMA.FTZ R11, R152, UR38, -R9.reuse ;  /* 0x00000026980b7c23 */ /* 0x100fe20008010809 */
[--C-:B------:R-:W-:Y:S01]  /*cf20*/  FFMA.FTZ R10, R157, UR38, -R9.reuse ;  /* 0x000000269d0a7c23 */ /* 0x100fe20008010809 */
[----:B------:R-:W-:Y:S01]  /*cf30*/  MUFU.EX2 R152, R154 ;  /* 0x0000009a00987308 */ /* 0x000fe20000000800 */
[--C-:B------:R-:W-:Y:S01]  /*cf40*/  FFMA.FTZ R155, R12, UR38, -R9.reuse ;  /* 0x000000260c9b7c23 */ /* 0x100fe20008010809 */
[----:B------:R-:W-:-:S06]  /*cf50*/  FFMA.FTZ R20, R20, UR38, -R9 ;  /* 0x0000002614147c23 */ /* 0x000fcc0008010809 */
[----:B------:R-:W1:Y:S08]  /*cf60*/  MUFU.EX2 R157, R162 ;  /* 0x000000a2009d7308 */ /* 0x000e700000000800 */
[----:B------:R-:W2:Y:S08]  /*cf70*/  MUFU.EX2 R158, R158 ;  /* 0x0000009e009e7308 */ /* 0x000eb00000000800 */
[----:B------:R-:W3:Y:S01]  /*cf80*/  MUFU.EX2 R155, R155 ;  /* 0x0000009b009b7308 */ /* 0x000ee20000000800 */
[----:B-1----:R-:W-:-:S07]  /*cf90*/  FFMA.FTZ R154, R157, R7, R152 ;  /* 0x000000079d9a7223 */ /* 0x002fce0000010098 */
[----:B------:R-:W1:Y:S01]  /*cfa0*/  MUFU.EX2 R20, R20 ;  /* 0x0000001400147308 */ /* 0x000e620000000800 */
[----:B------:R-:W-:-:S07]  /*cfb0*/  FMUL.FTZ R205, R159, UR39 ;  /* 0x000000279fcd7c20 */ /* 0x000fce0008410000 */
[----:B------:R-:W4:Y:S01]  /*cfc0*/  MUFU.TANH R212, R212 ;  /* 0x000000d400d47308 */ /* 0x000f220000002400 */
[----:B--2---:R-:W-:-:S07]  /*cfd0*/  FADD.FTZ R154, R158, R154 ;  /* 0x0000009a9e9a7221 */ /* 0x004fce0000010000 */
[----:B------:R-:W2:Y:S01]  /*cfe0*/  MUFU.TANH R211, R211 ;  /* 0x000000d300d37308 */ /* 0x000ea20000002400 */
[----:B---3--:R-:W-:Y:S01]  /*cff0*/  FADD.FTZ R154, R155, R154 ;  /* 0x0000009a9b9a7221 */ /* 0x008fe20000010000 */
[----:B------:R-:W-:-:S06]  /*d000*/  FMUL.FTZ R193, R163, UR39 ;  /* 0x00000027a3c17c20 */ /* 0x000fcc0008410000 */
[----:B------:R-:W3:Y:S01]  /*d010*/  MUFU.TANH R210, R210 ;  /* 0x000000d200d27308 */ /* 0x000ee20000002400 */
[----:B------:R-:W-:Y:S01]  /*d020*/  F2FP.BF16.F32.PACK_AB R152, R158, R152 ;  /* 0x000000989e98723e */ /* 0x000fe200000010ff */
[C---:B-1----:R-:W-:Y:S01]  /*d030*/  FADD.FTZ R158, R20.reuse, R154 ;  /* 0x0000009a149e7221 */ /* 0x042fe20000010000 */
[----:B------:R-:W-:-:S05]  /*d040*/  F2FP.BF16.F32.PACK_AB R154, R20, R155 ;  /* 0x0000009b149a723e */ /* 0x000fca00000010ff */
[----:B------:R-:W1:Y:S01]  /*d050*/  MUFU.TANH R205, R205 ;  /* 0x000000cd00cd7308 */ /* 0x000e620000002400 */
[----:B----4-:R-:W-:Y:S01]  /*d060*/  FMNMX.FTZ R20, R212, R8, !PT ;  /* 0x00000008d4147209 */ /* 0x010fe20007810000 */
[----:B------:R-:W-:-:S06]  /*d070*/  FMUL.FTZ R192, R166, UR39 ;  /* 0x00000027a6c07c20 */ /* 0x000fcc0008410000 */
[----:B------:R-:W4:Y:S01]  /*d080*/  MUFU.TANH R197, R197 ;  /* 0x000000c500c57308 */ /* 0x000f220000002400 */
[----:B--2---:R-:W-:Y:S01]  /*d090*/  FMNMX.FTZ R20, R211, R20, !PT ;  /* 0x00000014d3147209 */ /* 0x004fe20007810000 */
[----:B------:R-:W-:-:S06]  /*d0a0*/  FMUL.FTZ R159, R167, UR39 ;  /* 0x00000027a79f7c20 */ /* 0x000fcc0008410000 */
[----:B------:R-:W2:Y:S01]  /*d0b0*/  MUFU.TANH R193, R193 ;  /* 0x000000c100c17308 */ /* 0x000ea20000002400 */
[----:B---3--:R-:W-:Y:S01]  /*d0c0*/  FMNMX.FTZ R20, R210, R20, !PT ;  /* 0x00000014d2147209 */ /* 0x008fe20007810000 */
[----:B------:R-:W-:-:S06]  /*d0d0*/  FMUL.FTZ R163, R170, UR39 ;  /* 0x00000027aaa37c20 */ /* 0x000fcc0008410000 */
[----:B------:R-:W3:Y:S01]  /*d0e0*/  MUFU.TANH R192, R192 ;  /* 0x000000c000c07308 */ /* 0x000ee20000002400 */
[----:B-1----:R-:W-:Y:S01]  /*d0f0*/  FMNMX.FTZ R20, R205, R20, !PT ;  /* 0x00000014cd147209 */ /* 0x002fe20007810000 */
[----:B------:R-:W-:Y:S01]  /*d100*/  FMUL.FTZ R162, R171, UR39 ;  /* 0x00000027aba27c20 */ /* 0x000fe20008410000 */
[----:B------:R-:W-:-:S05]  /*d110*/  FFMA.FTZ R12, R153, UR38, -R9 ;  /* 0x00000026990c7c23 */ /* 0x000fca0008010809 */
        /* <DEDUP_REMOVED lines=8> */
[----:B------:R-:W-:Y:S01]  /*d1a0*/  FMUL.FTZ R167, R178, UR39 ;  /* 0x00000027b2a77c20 */ /* 0x000fe20008410000 */
[--C-:B------:R-:W-:Y:S01]  /*d1b0*/  FFMA.FTZ R21, R21, UR38, -R9.reuse ;  /* 0x0000002615157c23 */ /* 0x100fe20008010809 */
[----:B------:R-:W-:-:S04]  /*d1c0*/  FFMA.FTZ R156, R156, UR38, -R9 ;  /* 0x000000269c9c7c23 */ /* 0x000fc80008010809 */
[----:B------:R-:W3:Y:S01]  /*d1d0*/  MUFU.TANH R153, R153 ;  /* 0x0000009900997308 */ /* 0x000ee20000002400 */
        /* <DEDUP_REMOVED lines=14> */
[----:B------:R-:W0:Y:S01]  /*d2c0*/  MUFU.TANH R7, R7 ;  /* 0x0000000700077308 */ /* 0x000e220000002400 */
[----:B------:R-:W-:Y:S01]  /*d2d0*/  FFMA.FTZ R9, R188, UR38, -R9 ;  /* 0x00000026bc097c23 */ /* 0x000fe20008010809 */
[----:B-1----:R-:W-:Y:S01]  /*d2e0*/  FMNMX.FTZ R20, R159, R20, !PT ;  /* 0x000000149f147209 */ /* 0x002fe20007810000 */
[----:B------:R-:W-:Y:S01]  /*d2f0*/  FMUL.FTZ R188, R179, UR39 ;  /* 0x00000027b3bc7c20 */ /* 0x000fe20008410000 */
[----:B------:R-:W-:-:S02]  /*d300*/  FMUL.FTZ R189, R182, UR39 ;  /* 0x00000027b6bd7c20 */ /* 0x000fc40008410000 */
[----:B----4-:R-:W-:Y:S02]  /*d310*/  FMNMX.FTZ R20, R163, R20, !PT ;  /* 0x00000014a3147209 */ /* 0x010fe40007810000 */
[----:B------:R-:W1:Y:S01]  /*d320*/  MUFU.TANH R167, R167 ;  /* 0x000000a700a77308 */ /* 0x000e620000002400 */
[----:B------:R-:W-:Y:S01]  /*d330*/  FMUL.FTZ R166, R183, UR39 ;  /* 0x00000027b7a67c20 */ /* 0x000fe20008410000 */
[----:B--2---:R-:W-:-:S06]  /*d340*/  FMNMX.FTZ R20, R162, R20, !PT ;  /* 0x00000014a2147209 */ /* 0x004fcc0007810000 */
[----:B------:R-:W2:Y:S01]  /*d350*/  MUFU.TANH R188, R188 ;  /* 0x000000bc00bc7308 */ /* 0x000ea20000002400 */
[----:B---3--:R-:W-:Y:S01]  /*d360*/  FMNMX.FTZ R20, R153, R20, !PT ;  /* 0x0000001499147209 */ /* 0x008fe20007810000 */
[----:B------:R-:W-:-:S06]  /*d370*/  FMUL.FTZ R170, R186, UR39 ;  /* 0x00000027baaa7c20 */ /* 0x000fcc0008410000 */
[----:B------:R-:W3:Y:S01]  /*d380*/  MUFU.TANH R189, R189 ;  /* 0x000000bd00bd7308 */ /* 0x000ee20000002400 */
        /* <DEDUP_REMOVED lines=21> */
[----:B---3--:R-:W-:-:S07]  /*d4e0*/  FMNMX.FTZ R20, R186, R20, !PT ;  /* 0x00000014ba147209 */ /* 0x008fce0007810000 */
[----:B------:R-:W3:Y:S01]  /*d4f0*/  MUFU.TANH R179, R179 ;  /* 0x000000b300b37308 */ /* 0x000ee20000002400 */
[----:B0-----:R-:W-:-:S07]  /*d500*/  FMNMX.FTZ R20, R187, R20, !PT ;  /* 0x00000014bb147209 */ /* 0x001fce0007810000 */
[----:B------:R-:W0:Y:S01]  /*d510*/  MUFU.TANH R182, R182 ;  /* 0x000000b600b67308 */ /* 0x000e220000002400 */
[----:B-1----:R-:W-:-:S04]  /*d520*/  FMNMX.FTZ R20, R174, R20, !PT ;  /* 0x00000014ae147209 */ /* 0x002fc80007810000 */
[----:B--2---:R-:W-:-:S04]  /*d530*/  FMNMX.FTZ R20, R175, R20, !PT ;  /* 0x00000014af147209 */ /* 0x004fc80007810000 */
[----:B---3--:R-:W-:-:S04]  /*d540*/  FMNMX.FTZ R20, R179, R20, !PT ;  /* 0x00000014b3147209 */ /* 0x008fc80007810000 */
[----:B0-----:R-:W-:-:S05]  /*d550*/  FMNMX.FTZ R20, R182, R20, !PT ;  /* 0x00000014b6147209 */ /* 0x001fca0007810000 */
[----:B------:R-:W0:Y:S02]  /*d560*/  SHFL.BFLY PT, R155, R20, 0x2, 0x1f ;  /* 0x0c401f00149b7f89 */ /* 0x000e2400000e0000 */
[----:B0-----:R-:W-:-:S05]  /*d570*/  FMNMX.FTZ R20, R20, R155, !PT ;  /* 0x0000009b14147209 */ /* 0x001fca0007810000 */
[----:B------:R-:W0:Y:S01]  /*d580*/  SHFL.BFLY PT, R155, R20, 0x1, 0x1f ;  /* 0x0c201f00149b7f89 */ /* 0x000e2200000e0000 */
[----:B------:R-:W1:Y:S01]  /*d590*/  S2R R198, SR_TID.X ;  /* 0x0000000000c67919 */ /* 0x000e620000002100 */
[----:B0-----:R-:W-:-:S05]  /*d5a0*/  FMNMX.FTZ R20, R20, R155, !PT ;  /* 0x0000009b14147209 */ /* 0x001fca0007810000 */
[C---:B------:R-:W-:Y:S01]  /*d5b0*/  FADD.FTZ R196, -R20.reuse, R8 ;  /* 0x0000000814c47221 */ /* 0x040fe20000010100 */
[----:B------:R-:W-:-:S03]  /*d5c0*/  FMUL.FTZ R195, R20, UR38 ;  /* 0x0000002614c37c20 */ /* 0x000fc60008410000 */
[----:B------:R-:W-:Y:S01]  /*d5d0*/  FMUL.FTZ R196, R196, UR38 ;  /* 0x00000026c4c47c20 */ /* 0x000fe20008410000 */
[--C-:B------:R-:W-:Y:S01]  /*d5e0*/  FFMA.FTZ R178, R212, UR38, -R195.reuse ;  /* 0x00000026d4b27c23 */ /* 0x100fe200080108c3 */
[--C-:B------:R-:W-:Y:S01]  /*d5f0*/  FFMA.FTZ R191, R153, UR38, -R195.reuse ;  /* 0x0000002699bf7c23 */ /* 0x100fe200080108c3 */
[--C-:B------:R-:W-:Y:S02]  /*d600*/  FFMA.FTZ R183, R211, UR38, -R195.reuse ;  /* 0x00000026d3b77c23 */ /* 0x100fe400080108c3 */
[----:B------:R-:W-:Y:S01]  /*d610*/  MUFU.EX2 R153, R178 ;  /* 0x000000b200997308 */ /* 0x000fe20000000800 */
[--C-:B------:R-:W-:Y:S01]  /*d620*/  FFMA.FTZ R190, R162, UR38, -R195.reuse ;  /* 0x00000026a2be7c23 */ /* 0x100fe200080108c3 */
[----:B------:R-:W-:-:S06]  /*d630*/  FFMA.FTZ R162, R7, UR38, -R195 ;  /* 0x0000002607a27c23 */ /* 0x000fcc00080108c3 */
[----:B------:R-:W0:Y:S08]  /*d640*/  MUFU.EX2 R196, R196 ;  /* 0x000000c400c47308 */ /* 0x000e300000000800 */
[----:B------:R0:W2:Y:S01]  /*d650*/  MUFU.EX2 R7, R183 ;  /* 0x000000b700077308 */ /* 0x0000a20000000800 */
[-C--:B------:R-:W-:Y:S01]  /*d660*/  FMUL.FTZ R24, R24, R157.reuse ;  /* 0x0000009d18187220 */ /* 0x080fe20000410000 */
[-C--:B------:R-:W-:Y:S01]  /*d670*/  FMUL.FTZ R25, R25, R157.reuse ;  /* 0x0000009d19197220 */ /* 0x080fe20000410000 */
[-C--:B------:R-:W-:Y:S01]  /*d680*/  FMUL.FTZ R28, R28, R157.reuse ;  /* 0x0000009d1c1c7220 */ /* 0x080fe20000410000 */
[----:B0-----:R-:W-:Y:S01]  /*d690*/  FFMA.FTZ R183, R196, R6, R153 ;  /* 0x00000006c4b77223 */ /* 0x001fe20000010099 */
[-C--:B------:R-:W-:Y:S01]  /*d6a0*/  FMUL.FTZ R29, R29, R157.reuse ;  /* 0x0000009d1d1d7220 */ /* 0x080fe20000410000 */
[-C--:B------:R-:W-:Y:S01]  /*d6b0*/  FMUL.FTZ R32, R32, R157.reuse ;  /* 0x0000009d20207220 */ /* 0x080fe20000410000 */
[-C--:B------:R-:W-:Y:S01]  /*d6c0*/  FMUL.FTZ R33, R33, R157.reuse ;  /* 0x0000009d21217220 */ /* 0x080fe20000410000 */
[-C--:B------:R-:W-:Y:S01]  /*d6d0*/  FMUL.FTZ R36, R36, R157.reuse ;  /* 0x0000009d24247220 */ /* 0x080fe20000410000 */
[-C--:B------:R-:W-:Y:S01]  /*d6e0*/  FMUL.FTZ R37, R37, R157.reuse ;  /* 0x0000009d25257220 */ /* 0x080fe20000410000 */
[----:B------:R-:W-:Y:S01]  /*d6f0*/  FMUL.FTZ R40, R40, R157 ;  /* 0x0000009d28287220 */ /* 0x000fe20000410000 */
[C---:B--2---:R-:W-:Y:S01]  /*d700*/  FADD.FTZ R183, R7.reuse, R183 ;  /* 0x000000b707b77221 */ /* 0x044fe20000010000 */
[----:B------:R-:W-:Y:S01]  /*d710*/  F2FP.BF16.F32.PACK_AB R153, R7, R153 ;  /* 0x000000990799723e */ /* 0x000fe200000010ff */
[----:B------:R-:W-:-:S02]  /*d720*/  IMAD.MOV.U32 R7, RZ, RZ, 0x40000040 ;  /* 0x40000040ff077424 */ /* 0x000fc400078e00ff */
        /* <DEDUP_REMOVED lines=55> */
[----:B-1----:R-:W-:Y:S01]  /*daa0*/  SHF.R.U32.HI R198, RZ, 0x7, R198 ;  /* 0x00000007ffc67819 */ /* 0x002fe200000116c6 */
[----:B------:R-:W-:Y:S01]  /*dab0*/  FFMA.FTZ R155, R210, UR38, -R195 ;  /* 0x00000026d29b7c23 */ /* 0x000fe200080108c3 */
[----:B------:R-:W-:Y:S01]  /*dac0*/  @!P1 VIADD R157, R3, 0x32440 ;  /* 0x00032440039d9836 */ /* 0x000fe20000000000 */
[----:B------:R-:W-:-:S02]  /*dad0*/  R2UR UR7, R7 ;  /* 0x00000000070772ca */ /* 0x000fc400000e0000 */
[C---:B------:R-:W-:Y:S01]  /*dae0*/  IADD3 R178, -R198.reuse, 0xb, RZ ;  /* 0x0000000bc6b27810 */ /* 0x040fe20007ffe1ff */
[----:B------:R0:W-:Y:S01]  /*daf0*/  MUFU.EX2 R7, R155 ;  /* 0x0000009b00077308 */ /* 0x0001e20000000800 */
[----:B------:R-:W-:Y:S01]  /*db00*/  @!P1 PRMT R157, RZ, 0x654, R157 ;  /* 0x00000654ff9d9816 */ /* 0x000fe2000000009d */
[----:B------:R-:W-:Y:S02]  /*db10*/  FFMA.FTZ R8, R205, UR38, -R195 ;  /* 0x00000026cd087c23 */ /* 0x000fe400080108c3 */
[----:B------:R1:W-:Y:S06]  /*db20*/  BAR.ARV R178, 0x100 ;  /* 0x000400b20000751d */ /* 0x0003ec0000002000 */
[----:B0-----:R-:W-:Y:S01]  /*db30*/  VIADD R155, R198, 0x8 ;  /* 0x00000008c69b7836 */ /* 0x001fe20000000000 */
[----:B------:R0:W-:Y:S01]  /*db40*/  @!P1 SYNCS.ARRIVE.TRANS64.RED.A1T0 RZ, [R157+URZ], RZ ;  /* 0x000000ff9dff99a7 */ /* 0x0001e2000810043f */
[----:B------:R-:W2:Y:S03]  /*db50*/  MUFU.EX2 R8, R8 ;  /* 0x0000000800087308 */ /* 0x000ea60000000800 */
[----:B------:R2:W-:Y:S01]  /*db60*/  BAR.SYNC.DEFER_BLOCKING R155, 0x100 ;  /* 0x0004009b0000751d */ /* 0x0005e20000010000 */
[----:B------:R-:W-:-:S04]  /*db70*/  IMAD.MOV.U32 R6, RZ, RZ, 0xc00 ;  /* 0x00000c00ff067424 */ /* 0x000fc800078e00ff */
[----:B------:R-:W-:Y:S02]  /*db80*/  IMAD R6, R200, R6, UR42 ;  /* 0x0000002ac8067e24 */ /* 0x000fe4000f8e0206 */
        /* <DEDUP_REMOVED lines=65> */
[----:B--2---:R-:W-:-:S05]  /*dfa0*/  F2FP.BF16.F32.PACK_AB R155, R8, R7 ;  /* 0x00000007089b723e */ /* 0x004fca00000010ff */
[----:B------:R-:W-:-:S06]  /*dfb0*/  WARPGROUP.ARRIVE ;  /* 0x00000000000079c5 */ /* 0x000fcc0000000000 */
[----:B------:R-:W-:Y:S01]  /*dfc0*/  HGMMA.64x256x16.F32.BF16 R24, R152, gdesc[UR4].tnspB, R24, gsb0 ;  /* 0x43e0000498187df0 */ /* 0x000fe20008001818 */
[----:B0-----:R-:W-:Y:S01]  /*dfd0*/  MUFU.EX2 R157, R11 ;  /* 0x0000000b009d7308 */ /* 0x001fe20000000800 */
        /* <DEDUP_REMOVED lines=17> */
[----:B------:R-:W-:Y:S08]  /*e0f0*/  MUFU.EX2 R11, R12 ;  /* 0x0000000c000b7308 */ /* 0x000ff00000000800 */
[----:B------:R-:W-:Y:S08]  /*e100*/  MUFU.EX2 R195, R156 ;  /* 0x0000009c00c37308 */ /* 0x000ff00000000800 */
[----:B------:R-:W-:Y:S08]  /*e110*/  MUFU.EX2 R12, R194 ;  /* 0x000000c2000c7308 */ /* 0x000ff00000000800 */
[----:B------:R-:W-:Y:S08]  /*e120*/  MUFU.EX2 R160, R160 ;  /* 0x000000a000a07308 */ /* 0x000ff00000000800 */
[----:B------:R-:W-:Y:S08]  /*e130*/  MUFU.EX2 R161, R161 ;  /* 0x000000a100a17308 */ /* 0x000ff00000000800 */
[----:B------:R-:W-:Y:S01]  /*e140*/  MUFU.EX2 R164, R164 ;  /* 0x000000a400a47308 */ /* 0x000fe20000000800 */
[----:B------:R-:W-:-:S07]  /*e150*/  WARPGROUP.DEPBAR.LE gsb0, 0x0 ;  /* 0x00008000000079c5 */ /* 0x000fce0000010000 */
[----:B------:R-:W0:Y:S01]  /*e160*/  MUFU.EX2 R155, R21 ;  /* 0x00000015009b7308 */ /* 0x000e220000000800 */
[----:B------:R-:W-:-:S05]  /*e170*/  VIADD R152, R6, 0x80 ;  /* 0x0000008006987836 */ /* 0x000fca0000000000 */
[----:B------:R-:W-:Y:S02]  /*e180*/  R2UR UR6, R152 ;  /* 0x00000000980672ca */ /* 0x000fe400000e0000 */
[----:B------:R-:W2:Y:S08]  /*e190*/  MUFU.EX2 R21, R193 ;  /* 0x000000c100157308 */ /* 0x000eb00000000800 */
[----:B------:R3:W-:Y:S08]  /*e1a0*/  MUFU.EX2 R154, R192 ;  /* 0x000000c0009a7308 */ /* 0x0007f00000000800 */
[----:B------:R-:W4:Y:S01]  /*e1b0*/  MUFU.EX2 R152, R159 ;  /* 0x0000009f00987308 */ /* 0x000f220000000800 */
[----:B0-----:R-:W-:Y:S01]  /*e1c0*/  FADD.FTZ R158, R155, R158 ;  /* 0x0000009e9b9e7221 */ /* 0x001fe20000010000 */
[----:B------:R-:W-:-:S03]  /*e1d0*/  IMAD.MOV.U32 R153, RZ, RZ, 0x40000040 ;  /* 0x40000040ff997424 */ /* 0x000fc600078e00ff */
[----:B------:R-:W-:Y:S02]  /*e1e0*/  FADD.FTZ R158, R157, R158 ;  /* 0x0000009e9d9e7221 */ /* 0x000fe40000010000 */
[----:B------:R-:W-:Y:S02]  /*e1f0*/  R2UR UR7, R153 ;  /* 0x00000000990772ca */ /* 0x000fe400000e0000 */
[----:B---3--:R-:W-:Y:S01]  /*e200*/  FADD.FTZ R192, R11, R158 ;  /* 0x0000009e0bc07221 */ /* 0x008fe20000010000 */
[----:B------:R-:W-:Y:S02]  /*e210*/  F2FP.BF16.F32.PACK_AB R156, R157, R155 ;  /* 0x0000009b9d9c723e */ /* 0x000fe400000010ff */
[----:B------:R-:W-:Y:S02]  /*e220*/  F2FP.BF16.F32.PACK_AB R158, R195, R11 ;  /* 0x0000000bc39e723e */ /* 0x000fe400000010ff */
[----:B--2---:R-:W-:Y:S02]  /*e230*/  F2FP.BF16.F32.PACK_AB R157, R21, R12 ;  /* 0x0000000c159d723e */ /* 0x004fe400000010ff */
[----:B----4-:R-:W-:-:S04]  /*e240*/  F2FP.BF16.F32.PACK_AB R159, R152, R154 ;  /* 0x0000009a989f723e */ /* 0x010fc800000010ff */
[----:B------:R-:W-:-:S06]  /*e250*/  WARPGROUP.ARRIVE ;  /* 0x00000000000079c5 */ /* 0x000fcc0000000000 */
[----:B------:R-:W-:Y:S01]  /*e260*/  HGMMA.64x256x16.F32.BF16 R24, R156, gdesc[UR4].tnspB, R24, gsb0 ;  /* 0x43e000049c187df0 */ /* 0x000fe20008001818 */
[----:B------:R-:W-:Y:S01]  /*e270*/  MUFU.EX2 R153, R163 ;  /* 0x000000a300997308 */ /* 0x000fe20000000800 */
[----:B------:R-:W-:-:S07]  /*e280*/  FADD.FTZ R192, R195, R192 ;  /* 0x000000c0c3c07221 */ /* 0x000fce0000010000 */
[----:B------:R-:W-:Y:S08]  /*e290*/  MUFU.EX2 R190, R190 ;  /* 0x000000be00be7308 */ /* 0x000ff00000000800 */
[----:B------:R-:W-:Y:S08]  /*e2a0*/  MUFU.EX2 R191, R191 ;  /* 0x000000bf00bf7308 */ /* 0x000ff00000000800 */
[----:B------:R0:W2:Y:S01]  /*e2b0*/  MUFU.EX2 R155, R162 ;  /* 0x000000a2009b7308 */ /* 0x0000a20000000800 */
[----:B------:R-:W-:-:S05]  /*e2c0*/  IMAD.MOV.U32 R11, RZ, RZ, 0x40000040 ;  /* 0x40000040ff0b7424 */ /* 0x000fca00078e00ff */
[----:B------:R-:W-:Y:S02]  /*e2d0*/  R2UR UR7, R11 ;  /* 0x000000000b0772ca */ /* 0x000fe400000e0000 */
[----:B0-----:R-:W-:Y:S02]  /*e2e0*/  F2FP.BF16.F32.PACK_AB R162, R164, R161 ;  /* 0x000000a1a4a2723e */ /* 0x001fe400000010ff */
[----:B--2---:R-:W-:Y:S01]  /*e2f0*/  F2FP.BF16.F32.PACK_AB R163, R155, R191 ;  /* 0x000000bf9ba3723e */ /* 0x004fe200000010ff */
[----:B------:R-:W-:Y:S08]  /*e300*/  MUFU.EX2 R168, R168 ;  /* 0x000000a800a87308 */ /* 0x000ff00000000800 */
[----:B------:R-:W-:Y:S08]  /*e310*/  MUFU.EX2 R169, R169 ;  /* 0x000000a900a97308 */ /* 0x000ff00000000800 */
[----:B------:R-:W-:Y:S08]  /*e320*/  MUFU.EX2 R172, R172 ;  /* 0x000000ac00ac7308 */ /* 0x000ff00000000800 */
[----:B------:R-:W-:Y:S08]  /*e330*/  MUFU.EX2 R188, R188 ;  /* 0x000000bc00bc7308 */ /* 0x000ff00000000800 */
[----:B------:R-:W-:Y:S01]  /*e340*/  MUFU.EX2 R189, R189 ;  /* 0x000000bd00bd7308 */ /* 0x000fe20000000800 */
[----:B------:R-:W-:Y:S01]  /*e350*/  IMAD.MOV.U32 R11, RZ, RZ, 0x40000040 ;  /* 0x40000040ff0b7424 */ /* 0x000fe200078e00ff */
[----:B------:R-:W-:-:S06]  /*e360*/  WARPGROUP.DEPBAR.LE gsb0, 0x0 ;  /* 0x00008000000079c5 */ /* 0x000fcc0000010000 */
[----:B------:R0:W2:Y:S02]  /*e370*/  MUFU.EX2 R156, R10 ;  /* 0x0000000a009c7308 */ /* 0x0000a40000000800 */
[----:B0-----:R-:W-:Y:S02]  /*e380*/  VIADD R10, R6, 0x100 ;  /* 0x00000100060a7836 */ /* 0x001fe40000000000 */
[----:B--2---:R-:W-:-:S03]  /*e390*/  FADD.FTZ R192, R156, R192 ;  /* 0x000000c09cc07221 */ /* 0x004fc60000010000 */
[----:B------:R-:W-:Y:S01]  /*e3a0*/  R2UR UR6, R10 ;  /* 0x000000000a0672ca */ /* 0x000fe200000e0000 */
[C---:B------:R-:W-:Y:S01]  /*e3b0*/  FADD.FTZ R158, R160.reuse, R192 ;  /* 0x000000c0a09e7221 */ /* 0x040fe20000010000 */
[----:B------:R-:W-:-:S03]  /*e3c0*/  F2FP.BF16.F32.PACK_AB R160, R160, R156 ;  /* 0x0000009ca0a0723e */ /* 0x000fc600000010ff */
[----:B------:R-:W-:Y:S01]  /*e3d0*/  FADD.FTZ R158, R161, R158 ;  /* 0x0000009ea19e7221 */ /* 0x000fe20000010000 */
[----:B------:R-:W-:-:S04]  /*e3e0*/  F2FP.BF16.F32.PACK_AB R161, R190, R153 ;  /* 0x00000099bea1723e */ /* 0x000fc800000010ff */
[----:B------:R-:W-:-:S06]  /*e3f0*/  WARPGROUP.ARRIVE ;  /* 0x00000000000079c5 */ /* 0x000fcc0000000000 */
[----:B------:R-:W-:Y:S01]  /*e400*/  HGMMA.64x256x16.F32.BF16 R24, R160, gdesc[UR4].tnspB, R24, gsb0 ;  /* 0x43e00004a0187df0 */ /* 0x000fe20008001818 */
[----:B------:R-:W-:Y:S01]  /*e410*/  FADD.FTZ R158, R164, R158 ;  /* 0x0000009ea49e7221 */ /* 0x000fe20000010000 */
[----:B------:R-:W0:Y:S08]  /*e420*/  MUFU.EX2 R156, R167 ;  /* 0x000000a7009c7308 */ /* 0x000e300000000800 */
[----:B------:R0:W2:Y:S08]  /*e430*/  MUFU.EX2 R164, R165 ;  /* 0x000000a500a47308 */ /* 0x0000b00000000800 */
[----:B------:R3:W4:Y:S01]  /*e440*/  MUFU.EX2 R157, R166 ;  /* 0x000000a6009d7308 */ /* 0x0007220000000800 */
[----:B------:R-:W-:Y:S01]  /*e450*/  VIADD R10, R6, 0x180 ;  /* 0x00000180060a7836 */ /* 0x000fe20000000000 */
[----:B------:R-:W-:-:S04]  /*e460*/  R2UR UR7, R11 ;  /* 0x000000000b0772ca */ /* 0x000fc800000e0000 */
[----:B------:R-:W-:Y:S02]  /*e470*/  R2UR UR6, R10 ;  /* 0x000000000a0672ca */ /* 0x000fe400000e0000 */
[----:B0-----:R-:W-:Y:S01]  /*e480*/  F2FP.BF16.F32.PACK_AB R165, R188, R156 ;  /* 0x0000009cbca5723e */ /* 0x001fe200000010ff */
[----:B--2---:R-:W-:Y:S01]  /*e490*/  FADD.FTZ R158, R164, R158 ;  /* 0x0000009ea49e7221 */ /* 0x004fe20000010000 */
[----:B------:R-:W-:Y:S02]  /*e4a0*/  F2FP.BF16.F32.PACK_AB R164, R168, R164 ;  /* 0x000000a4a8a4723e */ /* 0x000fe400000010ff */
[----:B---3--:R-:W-:Y:S02]  /*e4b0*/  F2FP.BF16.F32.PACK_AB R166, R172, R169 ;  /* 0x000000a9aca6723e */ /* 0x008fe400000010ff */
[----:B----4-:R-:W-:Y:S01]  /*e4c0*/  F2FP.BF16.F32.PACK_AB R167, R157, R189 ;  /* 0x000000bd9da7723e */ /* 0x010fe200000010ff */
[----:B------:R-:W-:Y:S01]  /*e4d0*/  FADD.FTZ R158, R168, R158 ;  /* 0x0000009ea89e7221 */ /* 0x000fe20000010000 */
[----:B------:R-:W-:Y:S03]  /*e4e0*/  MUFU.EX2 R176, R176 ;  /* 0x000000b000b07308 */ /* 0x000fe60000000800 */
[----:B------:R-:W-:-:S05]  /*e4f0*/  FADD.FTZ R159, R169, R158 ;  /* 0x0000009ea99f7221 */ /* 0x000fca0000010000 */
[----:B------:R-:W-:Y:S08]  /*e500*/  MUFU.EX2 R168, R173 ;  /* 0x000000ad00a87308 */ /* 0x000ff00000000800 */
[----:B------:R-:W-:Y:S08]  /*e510*/  MUFU.EX2 R177, R177 ;  /* 0x000000b100b17308 */ /* 0x000ff00000000800 */
[----:B------:R-:W0:Y:S08]  /*e520*/  MUFU.EX2 R180, R180 ;  /* 0x000000b400b47308 */ /* 0x000e300000000800 */
[----:B------:R0:W-:Y:S08]  /*e530*/  MUFU.EX2 R158, R170 ;  /* 0x000000aa009e7308 */ /* 0x0001f00000000800 */
[----:B------:R-:W-:Y:S08]  /*e540*/  MUFU.EX2 R186, R186 ;  /* 0x000000ba00ba7308 */ /* 0x000ff00000000800 */
[----:B------:R-:W2:Y:S01]  /*e550*/  MUFU.EX2 R187, R187 ;  /* 0x000000bb00bb7308 */ /* 0x000ea20000000800 */
[----:B------:R-:W-:-:S02]  /*e560*/  VIADD R10, R6, 0x200 ;  /* 0x00000200060a7836 */ /* 0x000fc40000000000 */
[----:B------:R-:W-:Y:S02]  /*e570*/  IMAD.MOV.U32 R11, RZ, RZ, 0x40000040 ;  /* 0x40000040ff0b7424 */ /* 0x000fe400078e00ff */
[----:B------:R-:W-:Y:S01]  /*e580*/  FADD.FTZ R159, R172, R159 ;  /* 0x0000009fac9f7221 */ /* 0x000fe20000010000 */
[----:B0-----:R-:W-:-:S03]  /*e590*/  F2FP.BF16.F32.PACK_AB R170, R180, R177 ;  /* 0x000000b1b4aa723e */ /* 0x001fc600000010ff */
[----:B------:R-:W-:Y:S01]  /*e5a0*/  FADD.FTZ R159, R168, R159 ;  /* 0x0000009fa89f7221 */ /* 0x000fe20000010000 */
[----:B------:R-:W-:Y:S01]  /*e5b0*/  F2FP.BF16.F32.PACK_AB R168, R176, R168 ;  /* 0x000000a8b0a8723e */ /* 0x000fe200000010ff */
[----:B------:R-:W-:Y:S02]  /*e5c0*/  WARPGROUP.DEPBAR.LE gsb0, 0x0 ;  /* 0x00008000000079c5 */ /* 0x000fe40000010000 */
[----:B------:R-:W-:-:S06]  /*e5d0*/  WARPGROUP.ARRIVE ;  /* 0x00000000000079c5 */ /* 0x000fcc0000000000 */
[----:B------:R-:W-:Y:S01]  /*e5e0*/  HGMMA.64x256x16.F32.BF16 R24, R164, gdesc[UR4].tnspB, R24, gsb0 ;  /* 0x43e00004a4187df0 */ /* 0x000fe20008001818 */
[----:B------:R2:W0:Y:S01]  /*e5f0*/  MUFU.EX2 R160, R171 ;  /* 0x000000ab00a07308 */ /* 0x0004220000000800 */
[----:B------:R-:W-:Y:S02]  /*e600*/  R2UR UR6, R10 ;  /* 0x000000000a0672ca */ /* 0x000fe400000e0000 */
[----:B------:R-:W-:Y:S02]  /*e610*/  R2UR UR7, R11 ;  /* 0x000000000b0772ca */ /* 0x000fe400000e0000 */
[----:B--2---:R-:W-:Y:S02]  /*e620*/  F2FP.BF16.F32.PACK_AB R171, R187, R186 ;  /* 0x000000babbab723e */ /* 0x004fe400000010ff */
[----:B0-----:R-:W-:Y:S01]  /*e630*/  F2FP.BF16.F32.PACK_AB R169, R160, R158 ;  /* 0x0000009ea0a9723e */ /* 0x001fe200000010ff */
[----:B------:R-:W0:Y:S01]  /*e640*/  MUFU.EX2 R172, R181 ;  /* 0x000000b500ac7308 */ /* 0x000e220000000800 */
[----:B------:R-:W-:-:S04]  /*e650*/  FADD.FTZ R11, R176, R159 ;  /* 0x0000009fb00b7221 */ /* 0x000fc80000010000 */
[----:B------:R-:W-:-:S03]  /*e660*/  FADD.FTZ R11, R177, R11 ;  /* 0x0000000bb10b7221 */ /* 0x000fc60000010000 */
[----:B------:R-:W-:Y:S01]  /*e670*/  MUFU.EX2 R161, R9 ;  /* 0x0000000900a17308 */ /* 0x000fe20000000800 */
[----:B------:R-:W-:-:S07]  /*e680*/  FADD.FTZ R11, R180, R11 ;  /* 0x0000000bb40b7221 */ /* 0x000fce0000010000 */
[----:B------:R-:W2:Y:S01]  /*e690*/  MUFU.EX2 R184, R184 ;  /* 0x000000b800b87308 */ /* 0x000ea20000000800 */
[----:B------:R-:W-:-:S07]  /*e6a0*/  VIADD R10, R6, 0x280 ;  /* 0x00000280060a7836 */ /* 0x000fce0000000000 */
[----:B------:R-:W3:Y:S08]  /*e6b0*/  MUFU.EX2 R185, R185 ;  /* 0x000000b900b97308 */ /* 0x000ef00000000800 */
[----:B------:R3:W-:Y:S08]  /*e6c0*/  MUFU.EX2 R9, R174 ;  /* 0x000000ae00097308 */ /* 0x0007f00000000800 */
[----:B------:R-:W4:Y:S08]  /*e6d0*/  MUFU.EX2 R159, R175 ;  /* 0x000000af009f7308 */ /* 0x000f300000000800 */
[----:B------:R-:W-:Y:S08]  /*e6e0*/  MUFU.EX2 R179, R179 ;  /* 0x000000b300b37308 */ /* 0x000ff00000000800 */
[----:B------:R-:W1:Y:S01]  /*e6f0*/  MUFU.EX2 R182, R182 ;  /* 0x000000b600b67308 */ /* 0x000e620000000800 */
[----:B0-----:R-:W-:Y:S01]  /*e700*/  FADD.FTZ R6, R172, R11 ;  /* 0x0000000bac067221 */ /* 0x001fe20000010000 */
[----:B------:R-:W-:Y:S01]  /*e710*/  IMAD.MOV.U32 R11, RZ, RZ, 0x40000040 ;  /* 0x40000040ff0b7424 */ /* 0x000fe200078e00ff */
[----:B--2---:R-:W-:-:S02]  /*e720*/  F2FP.BF16.F32.PACK_AB R172, R184, R172 ;  /* 0x000000acb8ac723e */ /* 0x004fc400000010ff */
[----:B---3--:R-:W-:Y:S02]  /*e730*/  F2FP.BF16.F32.PACK_AB R174, R161, R185 ;  /* 0x000000b9a1ae723e */ /* 0x008fe400000010ff */
[----:B----4-:R-:W-:Y:S02]  /*e740*/  F2FP.BF16.F32.PACK_AB R173, R159, R9 ;  /* 0x000000099fad723e */ /* 0x010fe400000010ff */
[----:B-1----:R-:W-:Y:S01]  /*e750*/  F2FP.BF16.F32.PACK_AB R175, R182, R179 ;  /* 0x000000b3b6af723e */ /* 0x002fe200000010ff */
[----:B------:R-:W-:Y:S02]  /*e760*/  WARPGROUP.DEPBAR.LE gsb0, 0x0 ;  /* 0x00008000000079c5 */ /* 0x000fe40000010000 */
[----:B------:R-:W-:-:S06]  /*e770*/  WARPGROUP.ARRIVE ;  /* 0x00000000000079c5 */ /* 0x000fcc0000000000 */
[----:B------:R-:W-:Y:S01]  /*e780*/  HGMMA.64x256x16.F32.BF16 R24, R168, gdesc[UR4].tnspB, R24, gsb0 ;  /* 0x43e00004a8187df0 */ /* 0x000fe20008001818 */
[----:B------:R-:W-:Y:S02]  /*e790*/  R2UR UR6, R10 ;  /* 0x000000000a0672ca */ /* 0x000fe400000e0000 */
[----:B------:R-:W-:Y:S01]  /*e7a0*/  R2UR UR7, R11 ;  /* 0x000000000b0772ca */ /* 0x000fe200000e0000 */
[----:B------:R-:W-:-:S04]  /*e7b0*/  FADD.FTZ R183, R7, R183 ;  /* 0x000000b707b77221 */ /* 0x000fc80000010000 */
        /* <DEDUP_REMOVED lines=16> */
[----:B------:R-:W-:Y:S01]  /*e8c0*/  FADD.FTZ R183, R187, R183 ;  /* 0x000000b7bbb77221 */ /* 0x000fe20000010000 */
[----:B------:R-:W-:-:S03]  /*e8d0*/  @!P1 VIADD R3, R3, 0x32460 ;  /* 0x0003246003039836 */ /* 0x000fc60000000000 */
[----:B------:R-:W-:Y:S01]  /*e8e0*/  FADD.FTZ R183, R9, R183 ;  /* 0x000000b709b77221 */ /* 0x000fe20000010000 */
[----:B------:R-:W-:Y:S01]  /*e8f0*/  FADD.FTZ R6, R184, R6 ;  /* 0x00000006b8067221 */ /* 0x000fe20000010000 */
[----:B------:R-:W-:Y:S02]  /*e900*/  @!P1 PRMT R3, RZ, 0x654, R3 ;  /* 0x00000654ff039816 */ /* 0x000fe40000000003 */
[----:B------:R-:W-:Y:S01]  /*e910*/  FADD.FTZ R183, R159, R183 ;  /* 0x000000b79fb77221 */ /* 0x000fe20000010000 */
[----:B------:R-:W-:-:S03]  /*e920*/  FADD.FTZ R6, R185, R6 ;  /* 0x00000006b9067221 */ /* 0x000fc60000010000 */
[----:B------:R-:W-:Y:S01]  /*e930*/  FADD.FTZ R183, R179, R183 ;  /* 0x000000b7b3b77221 */ /* 0x000fe20000010000 */
[----:B------:R-:W-:Y:S01]  /*e940*/  FADD.FTZ R7, R161, R6 ;  /* 0x00000006a1077221 */ /* 0x000fe20000010000 */
[----:B------:R-:W-:Y:S02]  /*e950*/  IMAD.MOV.U32 R8, RZ, RZ, R20 ;  /* 0x000000ffff087224 */ /* 0x000fe400078e0014 */
[----:B------:R-:W-:Y:S01]  /*e960*/  FADD.FTZ R6, R182, R183 ;  /* 0x000000b7b6067221 */ /* 0x000fe20000010000 */
[----:B------:R-:W-:Y:S01]  /*e970*/  IMAD.MOV.U32 R9, RZ, RZ, R13 ;  /* 0x000000ffff097224 */ /* 0x000fe200078e000d */
[----:B------:R-:W-:Y:S02]  /*e980*/  WARPGROUP.DEPBAR.LE gsb0, 0x0 ;  /* 0x00008000000079c5 */ /* 0x000fe40000010000 */
[----:B------:R-:W-:-:S06]  /*e990*/  WARPGROUP.ARRIVE ;  /* 0x00000000000079c5 */ /* 0x000fcc0000000000 */
[----:B------:R-:W-:Y:S03]  /*e9a0*/  HGMMA.64x256x16.F32.BF16 R24, R172, gdesc[UR4].tnspB, R24, gsb0 ;  /* 0x43e00004ac187df0 */ /* 0x000fe60008001818 */
[----:B------:R-:W-:Y:S02]  /*e9b0*/  WARPGROUP.DEPBAR.LE gsb0, 0x0 ;  /* 0x00008000000079c5 */ /* 0x000fe40000010000 */
[----:B------:R0:W-:Y:S01]  /*e9c0*/  @!P1 SYNCS.ARRIVE.TRANS64.RED.A1T0 RZ, [R3+URZ], RZ ;  /* 0x000000ff03ff99a7 */ /* 0x0001e2000810043f */
[----:B------:R-:W-:Y:S05]  /*e9d0*/  @P2 BRA `(.L_x_10478) ;  /* 0xffffffd0006c2947 */ /* 0x000fea000383ffff */
.L_x_10468:
[----:B------:R-:W-:Y:S05]  /*e9e0*/  WARPSYNC.ALL ;  /* 0x0000000000007948 */ /* 0x000fea0003800000 */
[----:B------:R-:W1:Y:S01]  /*e9f0*/  SHFL.BFLY PT, R0, R7, 0x2, 0x1f ;  /* 0x0c401f0007007f89 */ /* 0x000e6200000e0000 */
[----:B0-----:R-:W-:Y:S02]  /*ea00*/  IMAD.MOV.U32 R3, RZ, RZ, RZ ;  /* 0x000000ffff037224 */ /* 0x001fe400078e00ff */
[----:B------:R-:W-:Y:S01]  /*ea10*/  IMAD.MOV.U32 R156, RZ, RZ, -0x800000 ;  /* 0xff800000ff9c7424 */ /* 0x000fe200078e00ff */
[----:B------:R0:W-:Y:S06]  /*ea20*/  BAR.ARV R178, 0x100 ;  /* 0x000400b20000751d */ /* 0x0001ec0000002000 */
[----:B------:R-:W-:-:S02]  /*ea30*/  VIADD R200, R200, 0x1 ;  /* 0x00000001c8c87836 */ /* 0x000fc40000000000 */
[----:B------:R-:W-:Y:S06]  /*ea40*/  BAR.ARV 0x8, 0x180 ;  /* 0x0206000000007b1d */ /* 0x000fec0000002000 */
[----:B------:R-:W-:Y:S01]  /*ea50*/  ISETP.NE.AND P1, PT, R200, 0x2, PT ;  /* 0x00000002c800780c */ /* 0x000fe20003f25270 */
[----:B------:R-:W-:Y:S02]  /*ea60*/  IMAD.MOV.U32 R155, RZ, RZ, -0x800000 ;  /* 0xff800000ff9b7424 */ /* 0x000fe400078e00ff */
[----:B------:R-:W-:Y:S01]  /*ea70*/  VIADD R226, R226, 0x1 ;  /* 0x00000001e2e27836 */ /* 0x000fe20000000000 */
[----:B------:R-:W-:Y:S01]  /*ea80*/  SEL R200, R200, RZ, P1 ;  /* 0x000000ffc8c87207 */ /* 0x000fe20000800000 */
[----:B-1----:R-:W-:-:S05]  /*ea90*/  FADD.FTZ R0, R0, R7 ;  /* 0x0000000700007221 */ /* 0x002fca0000010000 */
[----:B-----5:R-:W1:Y:S02]  /*eaa0*/  SHFL.BFLY PT, R4, R0, 0x1, 0x1f ;  /* 0x0c201f0000047f89 */ /* 0x020e6400000e0000 */
[----:B-1----:R-:W-:-:S05]  /*eab0*/  FADD.FTZ R4, R0, R4 ;  /* 0x0000000400047221 */ /* 0x002fca0000010000 */
[----:B------:R-:W-:-:S13]  /*eac0*/  FSETP.NE.FTZ.AND P0, PT, R4, RZ, PT ;  /* 0x000000ff0400720b */ /* 0x000fda0003f15000 */
[----:B------:R-:W1:Y:S08]  /*ead0*/  @P0 MUFU.LG2 R0, R4 ;  /* 0x0000000400000308 */ /* 0x000e700000000c00 */
[----:B------:R2:W3:Y:S02]  /*eae0*/  @P0 MUFU.RCP R3, R4 ;  /* 0x0000000400030308 */ /* 0x0004e40000001000 */
[----:B--2---:R-:W-:-:S02]  /*eaf0*/  IMAD.U32 R4, RZ, RZ, UR38 ;  /* 0x00000026ff047e24 */ /* 0x004fc4000f8e00ff */
[----:B-1----:R-:W-:Y:S02]  /*eb00*/  @P0 FMUL.FTZ R0, R0, 0.69314718246459960938 ;  /* 0x3f31721800000820 */ /* 0x002fe40000410000 */
[----:B------:R-:W-:-:S04]  /*eb10*/  @P0 FMUL.FTZ R4, R4, 0.69314718246459960938 ;  /* 0x3f31721804040820 */ /* 0x000fc80000410000 */
[----:B------:R-:W-:Y:S01]  /*eb20*/  @P0 FFMA.FTZ R156, R4, R13, R0 ;  /* 0x0000000d049c0223 */ /* 0x000fe20000010000 */
[-C--:B---3--:R-:W-:Y:S01]  /*eb30*/  FMUL.FTZ R152, R24, R3.reuse ;  /* 0x0000000318987220 */ /* 0x088fe20000410000 */
        /* <DEDUP_REMOVED lines=53> */
[----:B-1----:R-:W-:Y:S01]  /*ee90*/  FADD.FTZ R4, R0, R4 ;  /* 0x0000000400047221 */ /* 0x002fe20000010000 */
        /* <DEDUP_REMOVED lines=13> */
[----:B------:R-:W-:-:S04]  /*ef70*/  FMUL.FTZ R149, R149, R3 ;  /* 0x0000000395957220 */ /* 0x000fc80000410000 */
[----:B------:R-:W1:Y:S08]  /*ef80*/  @P0 MUFU.LG2 R5, R4 ;  /* 0x0000000400050308 */ /* 0x000e700000000c00 */
[----:B------:R2:W3:Y:S02]  /*ef90*/  @P0 MUFU.RCP R0, R4 ;  /* 0x0000000400000308 */ /* 0x0004e40000001000 */
[----:B--2---:R-:W-:-:S02]  /*efa0*/  IMAD.U32 R4, RZ, RZ, UR38 ;  /* 0x00000026ff047e24 */ /* 0x004fc4000f8e00ff */
[----:B-1----:R-:W-:Y:S02]  /*efb0*/  @P0 FMUL.FTZ R5, R5, 0.69314718246459960938 ;  /* 0x3f31721805050820 */ /* 0x002fe40000410000 */
[----:B------:R-:W-:-:S04]  /*efc0*/  @P0 FMUL.FTZ R4, R4, 0.69314718246459960938 ;  /* 0x3f31721804040820 */ /* 0x000fc80000410000 */
[----:B------:R-:W-:Y:S01]  /*efd0*/  @P0 FFMA.FTZ R155, R4, R20, R5 ;  /* 0x00000014049b0223 */ /* 0x000fe20000010005 */
        /* <DEDUP_REMOVED lines=65> */
[----:B------:R-:W-:Y:S01]  /*f3f0*/  FMUL.FTZ R20, R40, R3 ;  /* 0x0000000328147220 */ /* 0x000fe20000410000 */
[----:B------:R-:W-:-:S02]  /*f400*/  PLOP3.LUT P0, PT, PT, PT, PT, 0x8, 0x0 ;  /* 0x000000000000781c */ /* 0x000fc40003f0e170 */
[----:B0-----:R-:W-:-:S11]  /*f410*/  LOP3.LUT R204, R204, R0, RZ, 0x3c, !PT ;  /* 0x00000000cccc7212 */ /* 0x001fd600078e3cff */
.L_x_10425:
[----:B------:R-:W-:Y:S05]  /*f420*/  WARPSYNC.ALL ;  /* 0x0000000000007948 */ /* 0x000fea0003800000 */
        /* <DEDUP_REMOVED lines=10> */
[----:B------:R-:W-:Y:S01]  /*f4d0*/  ISETP.NE.AND P0, PT, R221, RZ, PT ;  /* 0x000000ffdd00720c */ /* 0x000fe20003f05270 */
        /* <DEDUP_REMOVED lines=180> */
[----:B--2---:R-:W-:-:S04]  /*10020*/  IADD3 R0, P0, R24, 0xc060, RZ ;  /* 0x0000c06018007810 */ /* 0x004fc80007f1e0ff */
        /* <DEDUP_REMOVED lines=12> */
[----:B--2---:R-:W-:Y:S01]  /*100f0*/  @P0 IADD3 R14, P3, R223, UR6, RZ ;  /* 0x00000006df0e0c10 */ /* 0x004fe2000ff7e0ff */
[----:B------:R-:W-:Y:S02]  /*10100*/  ULDC UR6, c[0x0][0xb88] ;  /* 0x0002e20000067ab9 */ /* 0x000fe40000000800 */
[----:B------:R-:W-:Y:S01]  /*10110*/  IMAD.U32 R0, RZ, RZ, UR6 ;  /* 0x00000006ff007e24 */ /* 0x000fe2000f8e00ff */
[----:B------:R-:W-:Y:S01]  /*10120*/  @P0 IADD3.X R15, R224, UR7, RZ, P3, !PT ;  /* 0x00000007e00f0c10 */ /* 0x000fe20009ffe4ff */
[----:B------:R2:W5:Y:S01]  /*10130*/  @P1 LDG.E R3, desc[UR60][R8.64] ;  /* 0x0000003c08031981 */ /* 0x000562000c1e1900 */
[----:B------:R-:W-:Y:S01]  /*10140*/  IMAD.MOV.U32 R24, RZ, RZ, 0xab8 ;  /* 0x00000ab8ff187424 */ /* 0x000fe200078e00ff */
[----:B------:R-:W-:Y:S02]  /*10150*/  ISETP.GT.AND P2, PT, R221, 0x1, PT ;  /* 0x00000001dd00780c */ /* 0x000fe40003f44270 */
[----:B------:R2:W5:Y:S02]  /*10160*/  @P0 LDG.E R0, desc[UR60][R14.64] ;  /* 0x0000003c0e000981 */ /* 0x000564000c1e1900 */
[----:B------:R-:W-:-:S04]  /*10170*/  SEL R24, R24, 0xa78, P2 ;  /* 0x00000a7818187807 */ /* 0x000fc80001000000 */
[----:B------:R2:W3:Y:S08]  /*10180*/  LDC.64 R10, c[0x0][R24+0x220] ;  /* 0x00008800180a7b82 */ /* 0x0004f00000000a00 */
[----:B------:R2:W4:Y:S01]  /*10190*/  LDC.64 R12, c[0x0][R24+0x218] ;  /* 0x00008600180c7b82 */ /* 0x0005220000000a00 */
[----:B------:R-:W-:Y:S05]  /*101a0*/  @P0 BRA `(.L_x_10481) ;  /* 0x0000000000100947 */ /* 0x000fea0003800000 */
[----:B------:R-:W-:Y:S05]  /*101b0*/  @!P1 BRA `(.L_x_10481) ;  /* 0x00000000000c9947 */ /* 0x000fea0003800000 */
[----:B-----5:R-:W3:Y:S04]  /*101c0*/  LDG.E R0, desc[UR60][R8.64] ;  /* 0x0000003c08007981 */ /* 0x020ee8000c1e1900 */
[----:B--2---:R-:W3:Y:S02]  /*101d0*/  LDG.E R8, desc[UR60][R8.64+0x4] ;  /* 0x0000043c08087981 */ /* 0x004ee4000c1e1900 */
[----:B---3--:R-:W-:-:S07]  /*101e0*/  IMAD.IADD R0, R8, 0x1, -R0 ;  /* 0x0000000108007824 */ /* 0x008fce00078e0a00 */
.L_x_10481:
[----:B--2---:R-:W2:Y:S01]  /*101f0*/  LDL.LU R14, [R1+0x88] ;  /* 0x00008800010e7983 */ /* 0x004ea20000300800 */
[----:B------:R-:W0:Y:S03]  /*10200*/  LDC R154, c[0x0][0xce8] ;  /* 0x00033a00ff9a7b82 */ /* 0x000e260000000800 */
[----:B------:R-:W2:Y:S01]  /*10210*/  LDL R25, [R1+0x98] ;  /* 0x0000980001197983 */ /* 0x000ea20000100800 */
[----:B------:R-:W-:-:S03]  /*10220*/  ISETP.NE.U32.AND P0, PT, RZ, UR4, PT ;  /* 0x00000004ff007c0c */ /* 0x000fc6000bf05070 */
[----:B------:R-:W2:Y:S01]  /*10230*/  LDL R158, [R1+0x94] ;  /* 0x00009400019e7983 */ /* 0x000ea20000100800 */
[----:B------:R-:W2:Y:S01]  /*10240*/  LDC.64 R8, c[0x0][R24+0x228] ;  /* 0x00008a0018087b82 */ /* 0x000ea20000000a00 */
[----:B------:R-:W-:Y:S02]  /*10250*/  ISETP.NE.AND.EX P0, PT, RZ, UR5, PT, P0 ;  /* 0x00000005ff007c0c */ /* 0x000fe4000bf05300 */
[----:B------:R-:W2:Y:S02]  /*10260*/  LDL R157, [R1+0x8c] ;  /* 0x00008c00019d7983 */ /* 0x000ea40000100800 */
[----:B------:R-:W-:Y:S02]  /*10270*/  SEL R222, R222, RZ, !P0 ;  /* 0x000000ffdede7207 */ /* 0x000fe40004000000 */
[----:B0-----:R-:W-:-:S03]  /*10280*/  ISETP.NE.AND P1, PT, R154, 0x1, PT ;  /* 0x000000019a00780c */ /* 0x001fc60003f25270 */
[----:B---3--:R-:W-:Y:S02]  /*10290*/  IMAD R11, R11, R222, RZ ;  /* 0x000000de0b0b7224 */ /* 0x008fe400078e02ff */
[-C--:B----4-:R-:W-:Y:S02]  /*102a0*/  IMAD R15, R13, R220.reuse, RZ ;  /* 0x000000dc0d0f7224 */ /* 0x090fe400078e02ff */
[----:B------:R-:W-:-:S06]  /*102b0*/  IMAD.WIDE.U32 R12, R12, R220, RZ ;  /* 0x000000dc0c0c7225 */ /* 0x000fcc00078e00ff */
[----:B-1----:R-:W0:Y:S01]  /*102c0*/  @P1 LDC R40, c[0x0][0xcec] ;  /* 0x00033b00ff281b82 */ /* 0x002e220000000800 */
[----:B------:R-:W-:Y:S02]  /*102d0*/  IMAD.IADD R15, R13, 0x1, R15 ;  /* 0x000000010d0f7824 */ /* 0x000fe400078e020f */
[----:B-----5:R-:W-:Y:S01]  /*102e0*/  IMAD R0, R0, R154, RZ ;  /* 0x0000009a00007224 */ /* 0x020fe200078e02ff */
[----:B--2---:R-:W-:-:S05]  /*102f0*/  SEL R14, R14, RZ, !P0 ;  /* 0x000000ff0e0e7207 */ /* 0x004fca0004000000 */
[C---:B------:R-:W-:Y:S02]  /*10300*/  IMAD R14, R10.reuse, R14, R11 ;  /* 0x0000000e0a0e7224 */ /* 0x040fe400078e020b */
[----:B------:R-:W-:-:S04]  /*10310*/  IMAD.WIDE.U32 R10, R10, R222, RZ ;  /* 0x000000de0a0a7225 */ /* 0x000fc800078e00ff */
[----:B------:R-:W-:Y:S01]  /*10320*/  IMAD.IADD R11, R11, 0x1, R14 ;  /* 0x000000010b0b7824 */ /* 0x000fe200078e020e */
[----:B------:R-:W-:Y:S02]  /*10330*/  IADD3 R14, P0, P3, R10, R12, R3 ;  /* 0x0000000c0a0e7210 */ /* 0x000fe40007b1e003 */
[----:B------:R-:W1:Y:S01]  /*10340*/  @P1 LDC R10, c[0x0][0xcf0] ;  /* 0x00033c00ff0a1b82 */ /* 0x000e620000000800 */
[----:B------:R-:W-:Y:S01]  /*10350*/  SEL R12, R228, RZ, P2 ;  /* 0x000000ffe40c7207 */ /* 0x000fe20001000000 */
[----:B------:R-:W-:-:S04]  /*10360*/  IMAD R25, R227, 0x80, R25 ;  /* 0x00000080e3197824 */ /* 0x000fc800078e0219 */
[-C--:B------:R-:W-:Y:S02]  /*10370*/  IMAD R9, R9, R12.reuse, RZ ;  /* 0x0000000c09097224 */ /* 0x080fe400078e02ff */
[----:B------:R-:W-:Y:S01]  /*10380*/  IMAD.WIDE.U32 R12, R8, R12, RZ ;  /* 0x0000000c080c7225 */ /* 0x000fe200078e00ff */
[----:B------:R-:W-:-:S04]  /*10390*/  SHF.R.S32.HI R8, RZ, 0x1f, R3 ;  /* 0x0000001fff087819 */ /* 0x000fc80000011403 */
[----:B------:R-:W-:Y:S01]  /*103a0*/  IADD3.X R15, R11, R15, R8, P0, P3 ;  /* 0x0000000f0b0f7210 */ /* 0x000fe200007e6408 */
[----:B0-----:R-:W-:-:S04]  /*103b0*/  @P1 IMAD.HI.U32 R11, R25, R40, RZ ;  /* 0x00000028190b1227 */ /* 0x001fc800078e00ff */
[----:B------:R-:W-:Y:S02]  /*103c0*/  IMAD.MOV.U32 R40, RZ, RZ, R25 ;  /* 0x000000ffff287224 */ /* 0x000fe400078e0019 */
[----:B------:R-:W-:Y:S01]  /*103d0*/  IMAD.IADD R9, R13, 0x1, R9 ;  /* 0x000000010d097824 */ /* 0x000fe200078e0209 */
[----:B-1----:R-:W-:Y:S02]  /*103e0*/  @P1 SHF.R.U32.HI R40, RZ, R10, R11 ;  /* 0x0000000aff281219 */ /* 0x002fe4000001160b */
[----:B------:R0:W1:Y:S02]  /*103f0*/  LDC.64 R10, c[0x0][R24+0x210] ;  /* 0x00008400180a7b82 */ /* 0x0000640000000a00 */
[----:B------:R-:W-:Y:S02]  /*10400*/  IADD3 R12, P0, P3, R40, R14, R12 ;  /* 0x0000000e280c7210 */ /* 0x000fe40007b1e00c */
[----:B------:R-:W-:-:S04]  /*10410*/  SHF.R.S32.HI R13, RZ, 0x1f, R40 ;  /* 0x0000001fff0d7819 */ /* 0x000fc80000011428 */
[----:B------:R-:W-:Y:S02]  /*10420*/  IADD3.X R13, R13, R15, R9, P0, P3 ;  /* 0x0000000f0d0d7210 */ /* 0x000fe400007e6409 */
[----:B------:R-:W2:Y:S01]  /*10430*/  LDC.64 R14, c[0x0][0xca8] ;  /* 0x00032a00ff0e7b82 */ /* 0x000ea20000000a00 */
[----:B0-----:R-:W-:-:S04]  /*10440*/  IMAD.MOV R24, RZ, RZ, -R40 ;  /* 0x000000ffff187224 */ /* 0x001fc800078e0a28 */
[----:B------:R-:W-:-:S05]  /*10450*/  IMAD R24, R154, R24, R25 ;  /* 0x000000189a187224 */ /* 0x000fca00078e0219 */
[----:B------:R-:W-:Y:S01]  /*10460*/  SHF.R.S32.HI R9, RZ, 0x1f, R24 ;  /* 0x0000001fff097819 */ /* 0x000fe20000011418 */
[----:B--2---:R-:W0:Y:S08]  /*10470*/  @!P2 LDC R14, c[0x0][0xc50] ;  /* 0x00031400ff0eab82 */ /* 0x004e300000000800 */
[----:B------:R-:W2:Y:S01]  /*10480*/  @!P2 LDC R15, c[0x0][0xc54] ;  /* 0x00031500ff0fab82 */ /* 0x000ea20000000800 */
[----:B-1----:R-:W-:-:S02]  /*10490*/  IMAD R11, R11, R24, RZ ;  /* 0x000000180b0b7224 */ /* 0x002fc400078e02ff */
[----:B------:R-:W-:-:S04]  /*104a0*/  IMAD.WIDE.U32 R12, R10, R24, R12 ;  /* 0x000000180a0c7225 */ /* 0x000fc800078e000c */
[----:B------:R-:W-:-:S04]  /*104b0*/  IMAD R9, R10, R9, R11 ;  /* 0x000000090a097224 */ /* 0x000fc800078e020b */
[----:B------:R-:W-:Y:S01]  /*104c0*/  IMAD.IADD R9, R13, 0x1, R9 ;  /* 0x000000010d097824 */ /* 0x000fe200078e0209 */
[----:B0-----:R-:W-:-:S04]  /*104d0*/  LEA R14, P0, R12, R14, 0x2 ;  /* 0x0000000e0c0e7211 */ /* 0x001fc800078010ff */
[----:B--2---:R-:W-:Y:S01]  /*104e0*/  LEA.HI.X R9, R12, R15, R9, 0x2, P0 ;  /* 0x0000000f0c097211 */ /* 0x004fe200000f1409 */
[----:B------:R-:W-:Y:S01]  /*104f0*/  SHFL.IDX PT, R10, R14, RZ, 0x1c1f ;  /* 0x001c1fff0e0a7589 */ /* 0x000fe200000e0000 */
[----:B------:R-:W-:-:S03]  /*10500*/  IMAD R24, R227, 0x80, R158 ;  /* 0x00000080e3187824 */ /* 0x000fc600078e029e */
[----:B------:R-:W0:Y:S04]  /*10510*/  SHFL.IDX PT, R11, R9, RZ, 0x1c1f ;  /* 0x001c1fff090b7589 */ /* 0x000e2800000e0000 */
[----:B------:R-:W-:Y:S04]  /*10520*/  SHFL.IDX PT, R12, R14, 0x1, 0x1c1f ;  /* 0x003c1f000e0c7f89 */ /* 0x000fe800000e0000 */
[----:B------:R1:W2:Y:S01]  /*10530*/  SHFL.IDX PT, R13, R9, 0x1, 0x1c1f ;  /* 0x003c1f00090d7f89 */ /* 0x0002a200000e0000 */
        /* <DEDUP_REMOVED lines=9> */
[----:B------:R-:W-:-:S07]  /*105d0*/  ULDC.64 UR4, c[0x0][0xba0] ;  /* 0x0002e80000047ab9 */ /* 0x000fce0000000a00 */
[----:B------:R-:W2:Y:S01]  /*105e0*/  @P1 LDC R20, c[0x0][0xcf0] ;  /* 0x00033c00ff141b82 */ /* 0x000ea20000000800 */
        /* <DEDUP_REMOVED lines=9> */
[C---:B------:R-:W-:Y:S02]  /*10680*/  IADD3 R29, P2, R6.reuse, 0x2000, RZ ;  /* 0x00002000061d7810 */ /* 0x040fe40007f5e0ff */
[C---:B------:R-:W-:Y:S02]  /*10690*/  IADD3 R33, P3, R6.reuse, 0x3000, RZ ;  /* 0x0000300006217810 */ /* 0x040fe40007f7e0ff */
[----:B------:R-:W-:-:S02]  /*106a0*/  IADD3 R37, P4, R6, 0x4000, RZ ;  /* 0x0000400006257810 */ /* 0x000fc40007f9e0ff */
[----:B------:R-:W-:Y:S02]  /*106b0*/  SHF.R.U64 R44, R44, 0x3, RZ ;  /* 0x000000032c2c7819 */ /* 0x000fe400000012ff */
[----:B------:R-:W-:Y:S02]  /*106c0*/  LOP3.LUT R24, R25, 0x380, RZ, 0xc0, !PT ;  /* 0x0000038019187812 */ /* 0x000fe400078ec0ff */
[----:B------:R-:W-:Y:S02]  /*106d0*/  LOP3.LUT R28, R29, 0x380, RZ, 0xc0, !PT ;  /* 0x000003801d1c7812 */ /* 0x000fe400078ec0ff */
[----:B------:R-:W-:Y:S02]  /*106e0*/  LOP3.LUT R32, R33, 0x380, RZ, 0xc0, !PT ;  /* 0x0000038021207812 */ /* 0x000fe400078ec0ff */
[----:B------:R-:W-:Y:S02]  /*106f0*/  LOP3.LUT R36, R37, 0x380, RZ, 0xc0, !PT ;  /* 0x0000038025247812 */ /* 0x000fe400078ec0ff */
[----:B------:R-:W-:Y:S01]  /*10700*/  LOP3.LUT R44, R44, R45, RZ, 0x3c, !PT ;  /* 0x0000002d2c2c7212 */ /* 0x000fe200078e3cff */
[----:B------:R-:W-:Y:S01]  /*10710*/  IMAD.X R45, RZ, RZ, R7, P5 ;  /* 0x000000ffff2d7224 */ /* 0x000fe200028e0607 */
[----:B------:R-:W-:-:S02]  /*10720*/  IADD3 R65, P5, R6, 0xa000, RZ ;  /* 0x0000a00006417810 */ /* 0x000fc40007fbe0ff */
[----:B------:R-:W-:Y:S02]  /*10730*/  SHF.R.U64 R24, R24, 0x3, RZ ;  /* 0x0000000318187819 */ /* 0x000fe400000012ff */
[----:B------:R-:W-:Y:S01]  /*10740*/  SHF.R.U64 R28, R28, 0x3, RZ ;  /* 0x000000031c1c7819 */ /* 0x000fe200000012ff */
[----:B------:R-:W-:Y:S01]  /*10750*/  IMAD R8, R8, UR4, RZ ;  /* 0x0000000408087c24 */ /* 0x000fe2000f8e02ff */
[----:B------:R-:W-:Y:S01]  /*10760*/  SHF.R.U64 R32, R32, 0x3, RZ ;  /* 0x0000000320207819 */ /* 0x000fe200000012ff */
[----:B------:R-:W5:Y:S01]  /*10770*/  LD.E.128 R44, desc[UR60][R44.64] ;  /* 0x0000003c2c2c7980 */ /* 0x000f62000c101d00 */
[----:B------:R-:W-:Y:S02]  /*10780*/  SHF.R.U64 R36, R36, 0x3, RZ ;  /* 0x0000000324247819 */ /* 0x000fe400000012ff */
[----:B------:R-:W-:Y:S02]  /*10790*/  LOP3.LUT R64, R65, 0x380, RZ, 0xc0, !PT ;  /* 0x0000038041407812 */ /* 0x000fe400078ec0ff */
        /* <DEDUP_REMOVED lines=9> */
[----:B------:R-:W5:Y:S01]  /*10830*/  LD.E.128 R24, desc[UR60][R24.64] ;  /* 0x0000003c18187980 */ /* 0x000f62000c101d00 */
[----:B------:R-:W-:-:S02]  /*10840*/  IADD3 R53, P2, R6, 0x7000, RZ ;  /* 0x0000700006357810 */ /* 0x000fc40007f5e0ff */
[C---:B------:R-:W-:Y:S01]  /*10850*/  IADD3 R57, P3, R6.reuse, 0x8000, RZ ;  /* 0x0000800006397810 */ /* 0x040fe20007f7e0ff */
[----:B------:R-:W5:Y:S01]  /*10860*/  LD.E.128 R28, desc[UR60][R28.64] ;  /* 0x0000003c1c1c7980 */ /* 0x000f62000c101d00 */
[----:B------:R-:W-:Y:S02]  /*10870*/  IADD3 R61, P4, R6, 0x9000, RZ ;  /* 0x00009000063d7810 */ /* 0x000fe40007f9e0ff */
[----:B------:R-:W-:Y:S01]  /*10880*/  SHF.R.U64 R64, R64, 0x3, RZ ;  /* 0x0000000340407819 */ /* 0x000fe200000012ff */
[----:B------:R-:W5:Y:S01]  /*10890*/  LD.E.128 R32, desc[UR60][R32.64] ;  /* 0x0000003c20207980 */ /* 0x000f62000c101d00 */
[----:B------:R-:W-:Y:S02]  /*108a0*/  LOP3.LUT R48, R49, 0x380, RZ, 0xc0, !PT ;  /* 0x0000038031307812 */ /* 0x000fe400078ec0ff */
[----:B------:R-:W-:Y:S01]  /*108b0*/  LOP3.LUT R52, R53, 0x380, RZ, 0xc0, !PT ;  /* 0x0000038035347812 */ /* 0x000fe200078ec0ff */
[----:B------:R-:W5:Y:S01]  /*108c0*/  LD.E.128 R36, desc[UR60][R36.64] ;  /* 0x0000003c24247980 */ /* 0x000f62000c101d00 */
[----:B------:R-:W-:-:S02]  /*108d0*/  LOP3.LUT R56, R57, 0x380, RZ, 0xc0, !PT ;  /* 0x0000038039387812 */ /* 0x000fc400078ec0ff */
[----:B------:R-:W-:Y:S02]  /*108e0*/  LOP3.LUT R60, R61, 0x380, RZ, 0xc0, !PT ;  /* 0x000003803d3c7812 */ /* 0x000fe400078ec0ff */
[----:B------:R-:W-:Y:S01]  /*108f0*/  LOP3.LUT R64, R64, R65, RZ, 0x3c, !PT ;  /* 0x0000004140407212 */ /* 0x000fe200078e3cff */
[--C-:B------:R-:W-:Y:S01]  /*10900*/  IMAD.X R65, RZ, RZ, R7.reuse, P5 ;  /* 0x000000ffff417224 */ /* 0x100fe200028e0607 */
[C---:B------:R-:W-:Y:S02]  /*10910*/  LOP3.LUT R13, R6.reuse, 0x380, RZ, 0xc0, !PT ;  /* 0x00000380060d7812 */ /* 0x040fe400078ec0ff */
[----:B------:R-:W-:Y:S02]  /*10920*/  IADD3 R9, P5, R6, 0xf000, RZ ;  /* 0x0000f00006097810 */ /* 0x000fe40007fbe0ff */
[----:B------:R-:W-:Y:S01]  /*10930*/  SHF.R.U64 R48, R48, 0x3, RZ ;  /* 0x0000000330307819 */ /* 0x000fe200000012ff */
[----:B------:R-:W5:Y:S01]  /*10940*/  LD.E.128 R64, desc[UR60][R64.64] ;  /* 0x0000003c40407980 */ /* 0x000f62000c101d00 */
[----:B------:R-:W-:Y:S01]  /*10950*/  SHF.R.U64 R52, R52, 0x3, RZ ;  /* 0x0000000334347819 */ /* 0x000fe200000012ff */
[----:B------:R-:W-:Y:S01]  /*10960*/  IMAD.X R85, RZ, RZ, R7, P5 ;  /* 0x000000ffff557224 */ /* 0x000fe200028e0607 */
[----:B------:R-:W-:-:S02]  /*10970*/  SHF.R.U64 R56, R56, 0x3, RZ ;  /* 0x0000000338387819 */ /* 0x000fc400000012ff */
[----:B------:R-:W-:Y:S02]  /*10980*/  SHF.R.U64 R60, R60, 0x3, RZ ;  /* 0x000000033c3c7819 */ /* 0x000fe400000012ff */
        /* <DEDUP_REMOVED lines=16> */
[----:B------:R-:W-:Y:S01]  /*10a90*/  LOP3.LUT R4, R13, R6, RZ, 0x3c, !PT ;  /* 0x000000060d047212 */ /* 0x000fe200078e3cff */
[----:B------:R-:W5:Y:S01]  /*10aa0*/  LD.E.128 R56, desc[UR60][R56.64] ;  /* 0x0000003c38387980 */ /* 0x000f62000c101d00 */
[----:B------:R-:W-:Y:S02]  /*10ab0*/  SHF.R.U64 R6, R5, 0x3, RZ ;  /* 0x0000000305067819 */ /* 0x000fe400000012ff */
[----:B------:R-:W-:Y:S01]  /*10ac0*/  LOP3.LUT R12, R12, 0xfffffff8, RZ, 0xc0, !PT ;  /* 0xfffffff80c0c7812 */ /* 0x000fe200078ec0ff */
[C---:B------:R-:W-:Y:S01]  /*10ad0*/  IMAD R13, R3.reuse, UR5, R8 ;  /* 0x00000005030d7c24 */ /* 0x040fe2000f8e0208 */
[----:B------:R-:W-:Y:S01]  /*10ae0*/  LOP3.LUT R84, R6, R9, RZ, 0x3c, !PT ;  /* 0x0000000906547212 */ /* 0x000fe200078e3cff */
[----:B------:R-:W-:Y:S01]  /*10af0*/  IMAD.WIDE.U32 R8, R3, UR4, RZ ;  /* 0x0000000403087c25 */ /* 0x000fe2000f8e00ff */
[----:B------:R-:W-:Y:S01]  /*10b00*/  LOP3.LUT R68, R69, 0x380, RZ, 0xc0, !PT ;  /* 0x0000038045447812 */ /* 0x000fe200078ec0ff */
[----:B------:R-:W-:Y:S01]  /*10b10*/  ULDC.64 UR4, c[0x0][0xbe8] ;  /* 0x0002fa0000047ab9 */ /* 0x000fe20000000a00 */
[----:B------:R-:W-:Y:S01]  /*10b20*/  LOP3.LUT R72, R73, 0x380, RZ, 0xc0, !PT ;  /* 0x0000038049487812 */ /* 0x000fe200078ec0ff */
[----:B------:R-:W-:Y:S01]  /*10b30*/  IMAD.IADD R11, R11, 0x1, -R12 ;  /* 0x000000010b0b7824 */ /* 0x000fe200078e0a0c */
[----:B------:R-:W-:Y:S01]  /*10b40*/  LOP3.LUT R76, R77, 0x380, RZ, 0xc0, !PT ;  /* 0x000003804d4c7812 */ /* 0x000fe200078ec0ff */
[----:B------:R-:W-:Y:S01]  /*10b50*/  IMAD.IADD R9, R9, 0x1, R13 ;  /* 0x0000000109097824 */ /* 0x000fe200078e020d */
[----:B------:R-:W-:Y:S01]  /*10b60*/  LOP3.LUT R80, R81, 0x380, RZ, 0xc0, !PT ;  /* 0x0000038051507812 */ /* 0x000fe200078ec0ff */
[----:B------:R-:W-:Y:S01]  /*10b70*/  IMAD R12, R11, 0x20, R10 ;  /* 0x000000200b0c7824 */ /* 0x000fe200078e020a */
[----:B------:R-:W-:Y:S01]  /*10b80*/  SHF.R.U64 R68, R68, 0x3, RZ ;  /* 0x0000000344447819 */ /* 0x000fe200000012ff */
[----:B------:R-:W-:Y:S01]  /*10b90*/  IMAD.WIDE.U32 R8, R220, UR4, R8 ;  /* 0x00000004dc087c25 */ /* 0x000fe2000f8e0008 */
[----:B------:R-:W-:Y:S01]  /*10ba0*/  SHF.R.U64 R72, R72, 0x3, RZ ;  /* 0x0000000348487819 */ /* 0x000fe200000012ff */
[----:B------:R-:W5:Y:S01]  /*10bb0*/  LD.E.128 R60, desc[UR60][R60.64] ;  /* 0x0000003c3c3c7980 */ /* 0x000f62000c101d00 */
[----:B------:R-:W-:Y:S01]  /*10bc0*/  SHF.R.U64 R76, R76, 0x3, RZ ;  /* 0x000000034c4c7819 */ /* 0x000fe200000012ff */
[----:B------:R-:W-:Y:S01]  /*10bd0*/  IMAD R14, R227, 0x80, R12 ;  /* 0x00000080e30e7824 */ /* 0x000fe200078e020c */
[----:B------:R-:W-:Y:S01]  /*10be0*/  SHF.R.U64 R80, R80, 0x3, RZ ;  /* 0x0000000350507819 */ /* 0x000fe200000012ff */
[----:B------:R-:W-:Y:S01]  /*10bf0*/  IMAD.MOV.U32 R5, RZ, RZ, R7 ;  /* 0x000000ffff057224 */ /* 0x000fe200078e0007 */
[----:B------:R-:W-:Y:S01]  /*10c00*/  SHF.R.S32.HI R13, RZ, 0x1f, R222 ;  /* 0x0000001fff0d7819 */ /* 0x000fe200000114de */
[----:B------:R-:W-:Y:S01]  /*10c10*/  IMAD R9, R220, UR5, R9 ;  /* 0x00000005dc097c24 */ /* 0x000fe2000f8e0209 */
[----:B------:R-:W-:Y:S01]  /*10c20*/  ULDC.64 UR4, c[0x0][0xbf0] ;  /* 0x0002fc0000047ab9 */ /* 0x000fe20000000a00 */
[----:B------:R-:W-:Y:S01]  /*10c30*/  LOP3.LUT R68, R68, R69, RZ, 0x3c, !PT ;  /* 0x0000004544447212 */ /* 0x000fe200078e3cff */
[----:B-1----:R-:W-:Y:S01]  /*10c40*/  @P1 IMAD.HI.U32 R3, R14, R15, RZ ;  /* 0x0000000f0e031227 */ /* 0x002fe200078e00ff */
[----:B------:R-:W-:Y:S01]  /*10c50*/  LOP3.LUT R72, R72, R73, RZ, 0x3c, !PT ;  /* 0x0000004948487212 */ /* 0x000fe200078e3cff */
[----:B------:R-:W5:Y:S01]  /*10c60*/  LD.E.128 R84, desc[UR60][R84.64] ;  /* 0x0000003c54547980 */ /* 0x000f62000c101d00 */
[----:B------:R-:W-:Y:S01]  /*10c70*/  LOP3.LUT R76, R76, R77, RZ, 0x3c, !PT ;  /* 0x0000004d4c4c7212 */ /* 0x000fe200078e3cff */
[--C-:B------:R-:W-:Y:S01]  /*10c80*/  IMAD.X R69, RZ, RZ, R7.reuse, P0 ;  /* 0x000000ffff457224 */ /* 0x100fe200000e0607 */
[----:B------:R-:W-:Y:S01]  /*10c90*/  LOP3.LUT R80, R80, R81, RZ, 0x3c, !PT ;  /* 0x0000005150507212 */ /* 0x000fe200078e3cff */
[----:B------:R-:W-:-:S02]  /*10ca0*/  IMAD.X R73, RZ, RZ, R7, P2 ;  /* 0x000000ffff497224 */ /* 0x000fc400010e0607 */
[--C-:B------:R-:W-:Y:S02]  /*10cb0*/  IMAD.X R77, RZ, RZ, R7.reuse, P3 ;  /* 0x000000ffff4d7224 */ /* 0x100fe400018e0607 */
[----:B------:R-:W-:Y:S01]  /*10cc0*/  IMAD.X R81, RZ, RZ, R7, P4 ;  /* 0x000000ffff517224 */ /* 0x000fe200020e0607 */
[----:B------:R-:W5:Y:S01]  /*10cd0*/  LD.E.128 R68, desc[UR60][R68.64] ;  /* 0x0000003c44447980 */ /* 0x000f62000c101d00 */
[----:B------:R-:W-:Y:S02]  /*10ce0*/  IMAD R13, R13, UR4, RZ ;  /* 0x000000040d0d7c24 */ /* 0x000fe4000f8e02ff */
[----:B------:R-:W-:Y:S01]  /*10cf0*/  IMAD.MOV.U32 R11, RZ, RZ, R14 ;  /* 0x000000ffff0b7224 */ /* 0x000fe200078e000e */
[----:B--2---:R-:W-:Y:S01]  /*10d00*/  @P1 SHF.R.U32.HI R11, RZ, R20, R3 ;  /* 0x00000014ff0b1219 */ /* 0x004fe20000011603 */
[C---:B------:R-:W-:Y:S01]  /*10d10*/  IMAD R13, R222.reuse, UR5, R13 ;  /* 0x00000005de0d7c24 */ /* 0x040fe2000f8e020d */
[----:B------:R-:W5:Y:S01]  /*10d20*/  LD.E.128 R4, desc[UR60][R4.64] ;  /* 0x0000003c04047980 */ /* 0x000f62000c101d00 */
[----:B------:R-:W-:Y:S01]  /*10d30*/  IMAD.WIDE.U32 R8, R222, UR4, R8 ;  /* 0x00000004de087c25 */ /* 0x000fe2000f8e0008 */
[----:B------:R-:W-:Y:S01]  /*10d40*/  SHF.R.S32.HI R3, RZ, 0x1f, R11 ;  /* 0x0000001fff037819 */ /* 0x000fe2000001140b */
[----:B------:R-:W-:Y:S01]  /*10d50*/  ULDC.64 UR4, c[0x0][0xbe0] ;  /* 0x0002f80000047ab9 */ /* 0x000fe20000000a00 */
[----:B------:R-:W5:Y:S01]  /*10d60*/  LD.E.128 R72, desc[UR60][R72.64] ;  /* 0x0000003c48487980 */ /* 0x000f62000c101d00 */
[----:B------:R-:W-:-:S03]  /*10d70*/  IMAD.IADD R9, R9, 0x1, R13 ;  /* 0x0000000109097824 */ /* 0x000fc600078e020d */
[----:B------:R-:W5:Y:S01]  /*10d80*/  LD.E.128 R76, desc[UR60][R76.64] ;  /* 0x0000003c4c4c7980 */ /* 0x000f62000c101d00 */
[----:B------:R-:W-:-:S03]  /*10d90*/  IMAD.MOV R13, RZ, RZ, -R11 ;  /* 0x000000ffff0d7224 */ /* 0x000fc600078e0a0b */
[----:B------:R-:W5:Y:S01]  /*10da0*/  LD.E.128 R80, desc[UR60][R80.64] ;  /* 0x0000003c50507980 */ /* 0x000f62000c101d00 */
[----:B------:R-:W-:Y:S01]  /*10db0*/  @!PT LDS RZ, [RZ] ;  /* 0x00000000fffff984 */ /* 0x000fe20000000800 */
[----:B------:R-:W-:Y:S01]  /*10dc0*/  @!PT LDS RZ, [RZ] ;  /* 0x00000000fffff984 */ /* 0x000fe20000000800 */
[----:B------:R-:W-:Y:S01]  /*10dd0*/  @!PT LDS RZ, [RZ] ;  /* 0x00000000fffff984 */ /* 0x000fe20000000800 */
[----:B------:R-:W-:Y:S01]  /*10de0*/  @!PT LDS RZ, [RZ] ;  /* 0x00000000fffff984 */ /* 0x000fe20000000800 */
[----:B------:R0:W-:Y:S06]  /*10df0*/  MEMBAR.ALL.CTA ;  /* 0x0000000000007992 */ /* 0x0001ec0000008000 */
[----:B0-----:R-:W0:Y:S01]  /*10e00*/  FENCE.VIEW.ASYNC.S ;  /* 0x00000000000073c6 */ /* 0x001e220000000000 */
[----:B------:R-:W-:Y:S02]  /*10e10*/  IMAD R12, R3, UR4, RZ ;  /* 0x00000004030c7c24 */ /* 0x000fe4000f8e02ff */
[----:B------:R-:W-:-:S02]  /*10e20*/  IMAD R13, R154, R13, R14 ;  /* 0x0000000d9a0d7224 */ /* 0x000fc400078e020e */
        /* <DEDUP_REMOVED lines=19> */
.L_x_10702:
        /* <DEDUP_REMOVED lines=14> */
[-C--:B--2---:R-:W-:Y:S02]  /*11040*/  @!P3 LEA R8, P5, R203, R14.reuse, 0x1 ;  /* 0x0000000ecb08b211 */ /* 0x084fe400078a08ff */
[----:B------:R-:W-:Y:S02]  /*11050*/  @!P2 LEA R10, P4, R219, R14, 0x1 ;  /* 0x0000000edb0aa211 */ /* 0x000fe400078808ff */
[----:B-1----:R-:W-:Y:S02]  /*11060*/  @!P3 LEA.HI.X R9, R203, R20, R12, 0x1, P5 ;  /* 0x00000014cb09b211 */ /* 0x002fe400028f0c0c */
[----:B------:R-:W-:-:S02]  /*11070*/  @!P1 LEA R12, P5, R218, R14, 0x1 ;  /* 0x0000000eda0c9211 */ /* 0x000fc400078a08ff */
[----:B------:R-:W-:Y:S01]  /*11080*/  @!P2 LEA.HI.X R11, R219, R20, R90, 0x1, P4 ;  /* 0x00000014db0ba211 */ /* 0x000fe200020f0c5a */
[----:B-----5:R3:W-:Y:S01]  /*11090*/  @!P3 ST.E.128 desc[UR60][R8.64], R4 ;  /* 0x000000040800b985 */ /* 0x0207e2000c101d3c */
[----:B------:R-:W-:Y:S02]  /*110a0*/  SHF.R.S32.HI R40, RZ, 0x1f, R15 ;  /* 0x0000001fff287819 */ /* 0x000fe4000001140f */
[C---:B------:R-:W-:Y:S01]  /*110b0*/  @!P0 LEA R14, P4, R15.reuse, R14, 0x1 ;  /* 0x0000000e0f0e8211 */ /* 0x040fe200078808ff */
[----:B------:R3:W-:Y:S01]  /*110c0*/  @!P2 ST.E.128 desc[UR60][R10.64], R36 ;  /* 0x000000240a00a985 */ /* 0x0007e2000c101d3c */
[-C--:B------:R-:W-:Y:S02]  /*110d0*/  @!P1 LEA.HI.X R13, R218, R20.reuse, R88, 0x1, P5 ;  /* 0x00000014da0d9211 */ /* 0x080fe400028f0c58 */
[----:B------:R-:W-:-:S03]  /*110e0*/  @!P0 LEA.HI.X R15, R15, R20, R40, 0x1, P4 ;  /* 0x000000140f0f8211 */ /* 0x000fc600020f0c28 */
[----:B------:R3:W-:Y:S04]  /*110f0*/  @!P1 ST.E.128 desc[UR60][R12.64], R56 ;  /* 0x000000380c009985 */ /* 0x0007e8000c101d3c */
[----:B------:R3:W-:Y:S02]  /*11100*/  @!P0 ST.E.128 desc[UR60][R14.64], R72 ;  /* 0x000000480e008985 */ /* 0x0007e4000c101d3c */
.L_x_10485:
[----:B------:R-:W-:Y:S05]  /*11110*/  BSYNC B1 ;  /* 0x0000000000017941 */ /* 0x000fea0003800000 */
.L_x_10484:
[----:B------:R-:W-:Y:S01]  /*11120*/  UMOV UR4, 0xffffffff ;  /* 0xffffffff00047882 */ /* 0x000fe20000000000 */
[----:B---3-5:R-:W-:Y:S02]  /*11130*/  SHF.R.S32.HI R36, RZ, 0x1f, R89 ;  /* 0x0000001fff247819 */ /* 0x028fe40000011459 */
[----:B------:R-:W-:Y:S05]  /*11140*/  BRA.DIV UR4, `(.L_x_10486) ;  /* 0x000000c604687947 */ /* 0x000fea000b800000 */
[----:B-1----:R1:W3:Y:S04]  /*11150*/  SHFL.IDX PT, R20, R21, 0x1, 0x181f ;  /* 0x00381f0015147f89 */ /* 0x0022e800000e0000 */
[----:B--2---:R1:W2:Y:S02]  /*11160*/  SHFL.IDX PT, R14, R3, 0x1, 0x181f ;  /* 0x00381f00030e7f89 */ /* 0x0042a400000e0000 */
.L_x_10706:
        /* <DEDUP_REMOVED lines=12> */
[-C--:B--2---:R-:W-:Y:S02]  /*11230*/  @!P3 LEA R4, P5, R203, R14.reuse, 0x1 ;  /* 0x0000000ecb04b211 */ /* 0x084fe400078a08ff */
        /* <DEDUP_REMOVED lines=11> */
.L_x_10488:
[----:B------:R-:W-:Y:S05]  /*112f0*/  BSYNC B1 ;  /* 0x0000000000017941 */ /* 0x000fea0003800000 */
.L_x_10487:
[----:B------:R-:W-:-:S03]  /*11300*/  UMOV UR4, 0xffffffff ;  /* 0xffffffff00047882 */ /* 0x000fc60000000000 */
[----:B------:R-:W-:Y:S05]  /*11310*/  BRA.DIV UR4, `(.L_x_10489) ;  /* 0x000000c6043c7947 */ /* 0x000fea000b800000 */
[----:B---3--:R3:W0:Y:S04]  /*11320*/  SHFL.IDX PT, R20, R21, 0x2, 0x181f ;  /* 0x00581f0015147f89 */ /* 0x00862800000e0000 */
[----:B--2---:R3:W2:Y:S02]  /*11330*/  SHFL.IDX PT, R14, R3, 0x2, 0x181f ;  /* 0x00581f00030e7f89 */ /* 0x0046a400000e0000 */
.L_x_10710:
[----:B----4-:R-:W-:Y:S01]  /*11340*/  VIADD R5, R91, 0x40 ;  /* 0x000000405b057836 */ /* 0x010fe20000000000 */
        /* <DEDUP_REMOVED lines=23> */
.L_x_10491:
[----:B------:R-:W-:Y:S05]  /*114c0*/  BSYNC B1 ;  /* 0x0000000000017941 */ /* 0x000fea0003800000 */
.L_x_10490:
[----:B------:R-:W-:-:S03]  /*114d0*/  UMOV UR4, 0xffffffff ;  /* 0xffffffff00047882 */ /* 0x000fc60000000000 */
[----:B------:R-:W-:Y:S05]  /*114e0*/  BRA.DIV UR4, `(.L_x_10492) ;  /* 0x000000c604107947 */ /* 0x000fea000b800000 */
[----:B----4-:R4:W0:Y:S04]  /*114f0*/  SHFL.IDX PT, R10, R21, 0x3, 0x181f ;  /* 0x00781f00150a7f89 */ /* 0x01082800000e0000 */
[----:B--2---:R4:W2:Y:S02]  /*11500*/  SHFL.IDX PT, R14, R3, 0x3, 0x181f ;  /* 0x00781f00030e7f89 */ /* 0x0048a400000e0000 */
.L_x_10714:
[----:B01-34-:R-:W-:-:S05]  /*11510*/  VIADD R3, R91, 0x60 ;  /* 0x000000605b037836 */ /* 0x01bfca0000000000 */
        /* <DEDUP_REMOVED lines=9> */
[-C--:B--2---:R-:W-:Y:S02]  /*115b0*/  @!P3 LEA R4, P0, R203, R14.reuse, 0x1 ;  /* 0x0000000ecb04b211 */ /* 0x084fe400078008ff */
[-C--:B------:R-:W-:Y:S02]  /*115c0*/  @!P4 LEA R6, P1, R219, R14.reuse, 0x1 ;  /* 0x0000000edb06c211 */ /* 0x080fe400078208ff */
[C---:B------:R-:W-:Y:S02]  /*115d0*/  @!P5 LEA R8, P2, R218.reuse, R14, 0x1 ;  /* 0x0000000eda08d211 */ /* 0x040fe400078408ff */
        /* <DEDUP_REMOVED lines=12> */
.L_x_10482:
[----:B------:R-:W1:Y:S01]  /*116a0*/  @P1 LDC R7, c[0x0][0xcec] ;  /* 0x00033b00ff071b82 */ /* 0x000e620000000800 */
[----:B------:R-:W-:Y:S01]  /*116b0*/  ULDC.64 UR4, c[0x0][0xc08] ;  /* 0x0003020000047ab9 */ /* 0x000fe20000000a00 */
[----:B0-----:R-:W-:Y:S02]  /*116c0*/  IMAD.MOV.U32 R10, RZ, RZ, R25 ;  /* 0x000000ffff0a7224 */ /* 0x001fe400078e0019 */
[----:B------:R-:W-:-:S04]  /*116d0*/  IMAD R8, R8, UR4, RZ ;  /* 0x0000000408087c24 */ /* 0x000fc8000f8e02ff */
[----:B------:R-:W0:Y:S01]  /*116e0*/  @P1 LDC R6, c[0x0][0xcf0] ;  /* 0x00033c00ff061b82 */ /* 0x000e220000000800 */
[----:B------:R-:W-:Y:S02]  /*116f0*/  IMAD R8, R3, UR5, R8 ;  /* 0x0000000503087c24 */ /* 0x000fe4000f8e0208 */
[----:B-1----:R-:W-:-:S05]  /*11700*/  @P1 IMAD.HI.U32 R7, R25, R7, RZ ;  /* 0x0000000719071227 */ /* 0x002fca00078e00ff */
[----:B0-----:R-:W-:Y:S01]  /*11710*/  @P1 SHF.R.U32.HI R10, RZ, R6, R7 ;  /* 0x00000006ff0a1219 */ /* 0x001fe20000011607 */
[----:B------:R-:W-:Y:S01]  /*11720*/  IMAD.WIDE.U32 R6, R3, UR4, RZ ;  /* 0x0000000403067c25 */ /* 0x000fe2000f8e00ff */
[----:B------:R-:W-:Y:S01]  /*11730*/  ULDC.64 UR4, c[0x0][0xc38] ;  /* 0x00030e0000047ab9 */ /* 0x000fe20000000a00 */
[----:B------:R-:W-:Y:S02]  /*11740*/  SHF.R.S32.HI R3, RZ, 0x1f, R222 ;  /* 0x0000001fff037819 */ /* 0x000fe400000114de */
[----:B------:R-:W-:Y:S02]  /*11750*/  IMAD.IADD R7, R7, 0x1, R8 ;  /* 0x0000000107077824 */ /* 0x000fe400078e0208 */
        /* <DEDUP_REMOVED lines=19> */
[----:B------:R-:W-:Y:S01]  /*11890*/  IMAD.IADD R7, R7, 0x1, R8 ;  /* 0x0000000107077824 */ /* 0x000fe200078e0208 */
[----:B------:R-:W-:Y:S02]  /*118a0*/  SHF.R.S32.HI R8, RZ, 0x1f, R3 ;  /* 0x0000001fff087819 */ /* 0x000fe40000011403 */
[----:B------:R-:W-:Y:S01]  /*118b0*/  PRMT R10, RZ, 0x654, R10 ;  /* 0x00000654ff0a7816 */ /* 0x000fe2000000000a */
[----:B------:R-:W-:-:S03]  /*118c0*/  IMAD.WIDE.U32 R6, R3, UR4, R6 ;  /* 0x0000000403067c25 */ /* 0x000fc6000f8e0006 */
[----:B------:R0:W-:Y:S01]  /*118d0*/  SYNCS.ARRIVE.TRANS64.RED.A1T0 RZ, [R10+URZ], RZ ;  /* 0x000000ff0aff79a7 */ /* 0x0001e2000810043f */
[----:B------:R-:W-:-:S04]  /*118e0*/  IMAD R8, R8, UR4, RZ ;  /* 0x0000000408087c24 */ /* 0x000fc8000f8e02ff */
[----:B------:R-:W-:Y:S01]  /*118f0*/  IMAD R8, R3, UR5, R8 ;  /* 0x0000000503087c24 */ /* 0x000fe2000f8e0208 */
[----:B------:R-:W-:Y:S02]  /*11900*/  ULDC.64 UR4, c[0x0][0xc00] ;  /* 0x0003000000047ab9 */ /* 0x000fe40000000a00 */
[----:B------:R-:W-:Y:S01]  /*11910*/  LEA R3, P0, R6, UR4, 0x2 ;  /* 0x0000000406037c11 */ /* 0x000fe2000f8010ff */
[----:B------:R-:W-:Y:S01]  /*11920*/  IMAD.IADD R8, R7, 0x1, R8 ;  /* 0x0000000107087824 */ /* 0x000fe200078e0208 */
[----:B------:R-:W-:-:S04]  /*11930*/  UMOV UR4, 0xffffffff ;  /* 0xffffffff00047882 */ /* 0x000fc80000000000 */
[----:B------:R-:W-:Y:S01]  /*11940*/  LEA.HI.X R8, R6, UR5, R8, 0x2, P0 ;  /* 0x0000000506087c11 */ /* 0x000fe200080f1408 */
[----:B0-----:R-:W-:Y:S06]  /*11950*/  BRA.DIV UR4, `(.L_x_10494) ;  /* 0x000000c2043c7947 */ /* 0x001fec000b800000 */
[----:B------:R0:W1:Y:S04]  /*11960*/  SHFL.IDX PT, R25, R8, RZ, 0x1c1f ;  /* 0x001c1fff08197589 */ /* 0x00006800000e0000 */
[----:B------:R0:W2:Y:S02]  /*11970*/  SHFL.IDX PT, R12, R3, RZ, 0x1c1f ;  /* 0x001c1fff030c7589 */ /* 0x0000a400000e0000 */
.L_x_10717:
[----:B------:R-:W-:Y:S01]  /*11980*/  ISETP.GE.AND P0, PT, R24, R0, PT ;  /* 0x000000001800720c */ /* 0x000fe20003f06270 */
[----:B------:R-:W-:-:S12]  /*11990*/  BSSY B1, `(.L_x_10495) ;  /* 0x00000d3000017945 */ /* 0x000fd80003800000 */
[----:B------:R-:W-:Y:S05]  /*119a0*/  @P0 BRA `(.L_x_10496) ;  /* 0x0000000c00440947 */ /* 0x000fea0003800000 */
[----:B------:R-:W-:Y:S01]  /*119b0*/  ULDC UR4, c[0x0][0xbc8] ;  /* 0x0002f20000047ab9 */ /* 0x000fe20000000800 */
[C---:B------:R-:W-:Y:S01]  /*119c0*/  VIADD R13, R230.reuse, 0x8 ;  /* 0x00000008e60d7836 */ /* 0x040fe20000000000 */
[C---:B------:R-:W-:Y:S01]  /*119d0*/  ISETP.GE.AND P0, PT, R230.reuse, UR4, PT ;  /* 0x00000004e6007c0c */ /* 0x040fe2000bf06270 */
[C---:B------:R-:W-:Y:S02]  /*119e0*/  VIADD R11, R230.reuse, 0x10 ;  /* 0x00000010e60b7836 */ /* 0x040fe40000000000 */
[C---:B------:R-:W-:Y:S01]  /*119f0*/  VIADD R14, R230.reuse, 0x8 ;  /* 0x00000008e60e7836 */ /* 0x040fe20000000000 */
        /* <DEDUP_REMOVED lines=21> */
[----:B-1----:R-:W-:Y:S01]  /*11b50*/  @!P0 LEA R6, P2, R11, R12, 0x2 ;  /* 0x0000000c0b068211 */ /* 0x002fe200078410ff */
[----:B------:R-:W-:-:S03]  /*11b60*/  VIADD R28, R230, 0x60 ;  /* 0x00000060e61c7836 */ /* 0x000fc60000000000 */
        /* <DEDUP_REMOVED lines=17> */
[C---:B------:R-:W-:Y:S02]  /*11c80*/  VIADD R13, R230.reuse, 0x38 ;  /* 0x00000038e60d7836 */ /* 0x040fe40000000000 */
[----:B------:R1:W-:Y:S01]  /*11c90*/  @!P0 ST.E.64 desc[UR60][R6.64], R20 ;  /* 0x0000001406008985 */ /* 0x0003e2000c101b3c */
[----:B------:R-:W-:Y:S02]  /*11ca0*/  SHF.R.S32.HI R14, RZ, 0x1f, R14 ;  /* 0x0000001fff0e7819 */ /* 0x000fe4000001140e */
[----:B------:R-:W-:Y:S02]  /*11cb0*/  ISETP.GE.AND P1, PT, R13, UR4, PT ;  /* 0x000000040d007c0c */ /* 0x000fe4000bf26270 */
[----:B-1----:R-:W-:Y:S01]  /*11cc0*/  @!P2 LEA R6, P0, R11, R12, 0x2 ;  /* 0x0000000c0b06a211 */ /* 0x002fe200078010ff */
[----:B------:R-:W-:-:S02]  /*11cd0*/  VIADD R20, R230, 0x60 ;  /* 0x00000060e6147836 */ /* 0x000fc40000000000 */
[C---:B------:R-:W-:Y:S01]  /*11ce0*/  VIADD R21, R230.reuse, 0x80 ;  /* 0x00000080e6157836 */ /* 0x040fe20000000000 */
[----:B------:R-:W-:Y:S01]  /*11cf0*/  @!P2 LEA.HI.X R7, R11, R25, R14, 0x2, P0 ;  /* 0x000000190b07a211 */ /* 0x000fe200000f140e */
[----:B------:R-:W-:Y:S01]  /*11d00*/  VIADD R11, R230, 0x30 ;  /* 0x00000030e60b7836 */ /* 0x000fe20000000000 */
[----:B------:R-:W-:Y:S01]  /*11d10*/  ISETP.GE.AND P0, PT, R154, UR4, PT ;  /* 0x000000049a007c0c */ /* 0x000fe2000bf06270 */
[----:B------:R-:W-:Y:S01]  /*11d20*/  VIADD R14, R230, 0x48 ;  /* 0x00000048e60e7836 */ /* 0x000fe20000000000 */
[----:B------:R-:W-:Y:S01]  /*11d30*/  SHF.R.S32.HI R20, RZ, 0x1f, R20 ;  /* 0x0000001fff147819 */ /* 0x000fe20000011414 */
[----:B------:R1:W-:Y:S01]  /*11d40*/  @!P2 ST.E.64 desc[UR60][R6.64], R44 ;  /* 0x0000002c0600a985 */ /* 0x0003e2000c101b3c */
[----:B------:R-:W-:Y:S02]  /*11d50*/  SHF.R.S32.HI R11, RZ, 0x1f, R11 ;  /* 0x0000001fff0b7819 */ /* 0x000fe4000001140b */
[----:B-1----:R-:W-:-:S04]  /*11d60*/  @!P3 LEA R6, P2, R10, R12, 0x2 ;  /* 0x0000000c0a06b211 */ /* 0x002fc800078410ff */
[-C--:B------:R-:W-:Y:S02]  /*11d70*/  @!P3 LEA.HI.X R7, R10, R25.reuse, R11, 0x2, P2 ;  /* 0x000000190a07b211 */ /* 0x080fe400010f140b */
[----:B------:R-:W-:Y:S02]  /*11d80*/  ISETP.GE.AND P2, PT, R14, UR4, PT ;  /* 0x000000040e007c0c */ /* 0x000fe4000bf46270 */
[C---:B------:R-:W-:Y:S01]  /*11d90*/  @!P1 LEA R10, P4, R13.reuse, R12, 0x2 ;  /* 0x0000000c0d0a9211 */ /* 0x040fe200078810ff */
        /* <DEDUP_REMOVED lines=10> */
[----:B------:R-:W-:Y:S01]  /*11e40*/  VIADD R24, R230, 0x50 ;  /* 0x00000050e6187836 */ /* 0x000fe20000000000 */
[----:B--2---:R-:W-:-:S03]  /*11e50*/  @!P2 LEA R10, P5, R14, R12, 0x2 ;  /* 0x0000000c0e0aa211 */ /* 0x004fc600078a10ff */
[----:B------:R1:W-:Y:S01]  /*11e60*/  @!P0 ST.E.64 desc[UR60][R6.64], R56 ;  /* 0x0000003806008985 */ /* 0x0003e2000c101b3c */
[----:B------:R-:W-:Y:S02]  /*11e70*/  ISETP.GE.AND P0, PT, R28, UR4, PT ;  /* 0x000000041c007c0c */ /* 0x000fe4000bf06270 */
[----:B------:R-:W-:Y:S01]  /*11e80*/  @!P2 LEA.HI.X R11, R14, R25, R15, 0x2, P5 ;  /* 0x000000190e0ba211 */ /* 0x000fe200028f140f */
[C---:B------:R-:W-:Y:S01]  /*11e90*/  VIADD R14, R230.reuse, 0x68 ;  /* 0x00000068e60e7836 */ /* 0x040fe20000000000 */
[----:B------:R-:W-:Y:S01]  /*11ea0*/  SHF.R.S32.HI R24, RZ, 0x1f, R24 ;  /* 0x0000001fff187819 */ /* 0x000fe20000011418 */
[----:B------:R-:W-:Y:S02]  /*11eb0*/  VIADD R15, R230, 0x58 ;  /* 0x00000058e60f7836 */ /* 0x000fe40000000000 */
[----:B------:R2:W-:Y:S01]  /*11ec0*/  @!P2 ST.E.64 desc[UR60][R10.64], R60 ;  /* 0x0000003c0a00a985 */ /* 0x0005e2000c101b3c */
[----:B------:R-:W-:Y:S02]  /*11ed0*/  ISETP.GE.AND P2, PT, R14, UR4, PT ;  /* 0x000000040e007c0c */ /* 0x000fe4000bf46270 */
[----:B------:R-:W-:-:S02]  /*11ee0*/  SHF.R.S32.HI R15, RZ, 0x1f, R15 ;  /* 0x0000001fff0f7819 */ /* 0x000fc4000001140f */
[----:B-1----:R-:W-:-:S04]  /*11ef0*/  @!P3 LEA R6, P4, R40, R12, 0x2 ;  /* 0x0000000c2806b211 */ /* 0x002fc800078810ff */
[----:B------:R-:W-:Y:S01]  /*11f00*/  @!P3 LEA.HI.X R7, R40, R25, R24, 0x2, P4 ;  /* 0x000000192807b211 */ /* 0x000fe200020f1418 */
[----:B------:R-:W-:Y:S01]  /*11f10*/  VIADD R24, R230, 0x70 ;  /* 0x00000070e6187836 */ /* 0x000fe20000000000 */
[----:B--2---:R-:W-:-:S03]  /*11f20*/  @!P1 LEA R10, P5, R13, R12, 0x2 ;  /* 0x0000000c0d0a9211 */ /* 0x004fc600078a10ff */
[----:B------:R1:W-:Y:S01]  /*11f30*/  @!P3 ST.E.64 desc[UR60][R6.64], R64 ;  /* 0x000000400600b985 */ /* 0x0003e2000c101b3c */
[----:B------:R-:W-:Y:S02]  /*11f40*/  ISETP.GE.AND P3, PT, R24, UR4, PT ;  /* 0x0000000418007c0c */ /* 0x000fe4000bf66270 */
[----:B------:R-:W-:Y:S01]  /*11f50*/  @!P1 LEA.HI.X R11, R13, R25, R15, 0x2, P5 ;  /* 0x000000190d0b9211 */ /* 0x000fe200028f140f */
[C---:B------:R-:W-:Y:S02]  /*11f60*/  VIADD R13, R230.reuse, 0x78 ;  /* 0x00000078e60d7836 */ /* 0x040fe40000000000 */
[----:B------:R-:W-:Y:S02]  /*11f70*/  VIADD R15, R230, 0x68 ;  /* 0x00000068e60f7836 */ /* 0x000fe40000000000 */
[----:B------:R2:W-:Y:S01]  /*11f80*/  @!P1 ST.E.64 desc[UR60][R10.64], R68 ;  /* 0x000000440a009985 */ /* 0x0005e2000c101b3c */
[----:B------:R-:W-:Y:S02]  /*11f90*/  ISETP.GE.AND P1, PT, R13, UR4, PT ;  /* 0x000000040d007c0c */ /* 0x000fe4000bf26270 */
[----:B------:R-:W-:-:S02]  /*11fa0*/  SHF.R.S32.HI R15, RZ, 0x1f, R15 ;  /* 0x0000001fff0f7819 */ /* 0x000fc4000001140f */
[----:B-1----:R-:W-:-:S04]  /*11fb0*/  @!P0 LEA R6, P4, R28, R12, 0x2 ;  /* 0x0000000c1c068211 */ /* 0x002fc800078810ff */
[-C--:B------:R-:W-:Y:S01]  /*11fc0*/  @!P0 LEA.HI.X R7, R28, R25.reuse, R20, 0x2, P4 ;  /* 0x000000191c078211 */ /* 0x080fe200020f1414 */
        /* <DEDUP_REMOVED lines=8> */
[----:B------:R-:W-:Y:S01]  /*12050*/  VIADD R15, R230, 0x78 ;  /* 0x00000078e60f7836 */ /* 0x000fe20000000000 */
[----:B------:R-:W-:Y:S01]  /*12060*/  SHF.R.S32.HI R28, RZ, 0x1f, R28 ;  /* 0x0000001fff1c7819 */ /* 0x000fe2000001141c */
[----:B------:R2:W-:Y:S01]  /*12070*/  @!P2 ST.E.64 desc[UR60][R10.64], R76 ;  /* 0x0000004c0a00a985 */ /* 0x0005e2000c101b3c */
[----:B------:R-:W-:-:S02]  /*12080*/  ISETP.GE.AND P2, PT, R14, UR4, PT ;  /* 0x000000040e007c0c */ /* 0x000fc4000bf46270 */
[----:B------:R-:W-:Y:S02]  /*12090*/  SHF.R.S32.HI R15, RZ, 0x1f, R15 ;  /* 0x0000001fff0f7819 */ /* 0x000fe4000001140f */
        /* <DEDUP_REMOVED lines=15> */
[-C--:B------:R-:W-:Y:S01]  /*12190*/  @!P0 LEA.HI.X R7, R21, R25.reuse, R24, 0x2, P4 ;  /* 0x0000001915078211 */ /* 0x080fe200020f1418 */
        /* <DEDUP_REMOVED lines=25> */
[----:B-1----:R-:W-:-:S04]  /*12330*/  @!P0 LEA R6, P3, R24, R12, 0x2 ;  /* 0x0000000c18068211 */ /* 0x002fc800078610ff */
[----:B------:R-:W-:Y:S02]  /*12340*/  @!P0 LEA.HI.X R7, R24, R25, R28, 0x2, P3 ;  /* 0x0000001918078211 */ /* 0x000fe400018f141c */
[----:B--2---:R-:W-:-:S03]  /*12350*/  @!P2 LEA R10, P5, R15, R12, 0x2 ;  /* 0x0000000c0f0aa211 */ /* 0x004fc600078a10ff */
[----:B------:R1:W-:Y:S01]  /*12360*/  @!P0 ST.E.64 desc[UR60][R6.64], R104 ;  /* 0x0000006806008985 */ /* 0x0003e2000c101b3c */
[----:B------:R-:W-:Y:S02]  /*12370*/  ISETP.GE.AND P0, PT, R13, UR4, PT ;  /* 0x000000040d007c0c */ /* 0x000fe4000bf06270 */
[----:B------:R-:W-:Y:S01]  /*12380*/  @!P2 LEA.HI.X R11, R15, R25, R21, 0x2, P5 ;  /* 0x000000190f0ba211 */ /* 0x000fe200028f1415 */
[C---:B------:R-:W-:Y:S02]  /*12390*/  VIADD R21, R230.reuse, 0xb0 ;  /* 0x000000b0e6157836 */ /* 0x040fe40000000000 */
[----:B------:R-:W-:Y:S02]  /*123a0*/  VIADD R15, R230, 0xb8 ;  /* 0x000000b8e60f7836 */ /* 0x000fe40000000000 */
[----:B------:R2:W-:Y:S01]  /*123b0*/  @!P2 ST.E.64 desc[UR60][R10.64], R108 ;  /* 0x0000006c0a00a985 */ /* 0x0005e2000c101b3c */
[----:B------:R-:W-:Y:S02]  /*123c0*/  SHF.R.S32.HI R21, RZ, 0x1f, R21 ;  /* 0x0000001fff157819 */ /* 0x000fe40000011415 */
[----:B------:R-:W-:-:S02]  /*123d0*/  SHF.R.S32.HI R15, RZ, 0x1f, R15 ;  /* 0x0000001fff0f7819 */ /* 0x000fc4000001140f */
[----:B------:R-:W-:Y:S02]  /*123e0*/  ISETP.GE.AND P2, PT, R237, UR4, PT ;  /* 0x00000004ed007c0c */ /* 0x000fe4000bf46270 */
[----:B-1----:R-:W-:-:S04]  /*123f0*/  @!P4 LEA R6, P3, R20, R12, 0x2 ;  /* 0x0000000c1406c211 */ /* 0x002fc800078610ff */
[-C--:B------:R-:W-:Y:S02]  /*12400*/  @!P4 LEA.HI.X R7, R20, R25.reuse, R21, 0x2, P3 ;  /* 0x000000191407c211 */ /* 0x080fe400018f1415 */
[----:B------:R-:W-:Y:S02]  /*12410*/  ISETP.GE.AND P3, PT, R236, UR4, PT ;  /* 0x00000004ec007c0c */ /* 0x000fe4000bf66270 */
[C---:B--2---:R-:W-:Y:S01]  /*12420*/  @!P1 LEA R10, P5, R14.reuse, R12, 0x2 ;  /* 0x0000000c0e0a9211 */ /* 0x044fe200078a10ff */
[----:B------:R1:W-:Y:S01]  /*12430*/  @!P4 ST.E.64 desc[UR60][R6.64], R112 ;  /* 0x000000700600c985 */ /* 0x0003e2000c101b3c */
[----:B------:R-:W-:Y:S02]  /*12440*/  SHF.R.S32.HI R20, RZ, 0x1f, R237 ;  /* 0x0000001fff147819 */ /* 0x000fe400000114ed */
[----:B------:R-:W-:Y:S01]  /*12450*/  @!P1 LEA.HI.X R11, R14, R25, R15, 0x2, P5 ;  /* 0x000000190e0b9211 */ /* 0x000fe200028f140f */
[----:B------:R-:W-:Y:S01]  /*12460*/  VIADD R14, R230, 0xc0 ;  /* 0x000000c0e60e7836 */ /* 0x000fe20000000000 */
[----:B------:R-:W-:-:S03]  /*12470*/  SHF.R.S32.HI R21, RZ, 0x1f, R232 ;  /* 0x0000001fff157819 */ /* 0x000fc600000114e8 */
[----:B------:R2:W-:Y:S01]  /*12480*/  @!P1 ST.E.64 desc[UR60][R10.64], R116 ;  /* 0x000000740a009985 */ /* 0x0005e2000c101b3c */
[----:B------:R-:W-:Y:S02]  /*12490*/  SHF.R.S32.HI R14, RZ, 0x1f, R14 ;  /* 0x0000001fff0e7819 */ /* 0x000fe4000001140e */
[----:B------:R-:W-:Y:S02]  /*124a0*/  ISETP.GE.AND P1, PT, R235, UR4, PT ;  /* 0x00000004eb007c0c */ /* 0x000fe4000bf26270 */
[----:B-1----:R-:W-:-:S04]  /*124b0*/  @!P0 LEA R6, P4, R13, R12, 0x2 ;  /* 0x0000000c0d068211 */ /* 0x002fc800078810ff */
[-C--:B------:R-:W-:Y:S02]  /*124c0*/  @!P0 LEA.HI.X R7, R13, R25.reuse, R14, 0x2, P4 ;  /* 0x000000190d078211 */ /* 0x080fe400020f140e */
[-C--:B------:R-:W-:Y:S02]  /*124d0*/  @!P3 LEA R14, P4, R236, R12.reuse, 0x2 ;  /* 0x0000000cec0eb211 */ /* 0x080fe400078810ff */
[C---:B--2---:R-:W-:Y:S01]  /*124e0*/  @!P2 LEA R10, P5, R237.reuse, R12, 0x2 ;  /* 0x0000000ced0aa211 */ /* 0x044fe200078a10ff */
[----:B------:R1:W-:Y:S01]  /*124f0*/  @!P0 ST.E.64 desc[UR60][R6.64], R120 ;  /* 0x0000007806008985 */ /* 0x0003e2000c101b3c */
[----:B------:R-:W-:Y:S02]  /*12500*/  SHF.R.S32.HI R13, RZ, 0x1f, R236 ;  /* 0x0000001fff0d7819 */ /* 0x000fe400000114ec */
[----:B------:R-:W-:Y:S02]  /*12510*/  ISETP.GE.AND P0, PT, R234, UR4, PT ;  /* 0x00000004ea007c0c */ /* 0x000fe4000bf06270 */
[----:B------:R-:W-:-:S02]  /*12520*/  @!P2 LEA.HI.X R11, R237, R25, R20, 0x2, P5 ;  /* 0x00000019ed0ba211 */ /* 0x000fc400028f1414 */
[----:B------:R-:W-:Y:S02]  /*12530*/  @!P3 LEA.HI.X R15, R236, R25, R13, 0x2, P4 ;  /* 0x00000019ec0fb211 */ /* 0x000fe400020f140d */
[----:B------:R-:W-:Y:S01]  /*12540*/  ISETP.GE.AND P4, PT, R233, UR4, PT ;  /* 0x00000004e9007c0c */ /* 0x000fe2000bf86270 */
[----:B------:R2:W-:Y:S01]  /*12550*/  @!P2 ST.E.64 desc[UR60][R10.64], R124 ;  /* 0x0000007c0a00a985 */ /* 0x0005e2000c101b3c */
[----:B------:R-:W-:Y:S02]  /*12560*/  SHF.R.S32.HI R13, RZ, 0x1f, R235 ;  /* 0x0000001fff0d7819 */ /* 0x000fe400000114eb */
[----:B------:R-:W-:Y:S01]  /*12570*/  ISETP.GE.AND P2, PT, R232, UR4, PT ;  /* 0x00000004e8007c0c */ /* 0x000fe2000bf46270 */
[----:B------:R3:W-:Y:S01]  /*12580*/  @!P3 ST.E.64 desc[UR60][R14.64], R128 ;  /* 0x000000800e00b985 */ /* 0x0007e2000c101b3c */
[----:B-1----:R-:W-:Y:S02]  /*12590*/  @!P1 LEA R6, P5, R235, R12, 0x2 ;  /* 0x0000000ceb069211 */ /* 0x002fe400078a10ff */
[----:B------:R-:W-:-:S02]  /*125a0*/  ISETP.GE.AND P3, PT, R231, UR4, PT ;  /* 0x00000004e7007c0c */ /* 0x000fc4000bf66270 */
[-C--:B------:R-:W-:Y:S02]  /*125b0*/  @!P1 LEA.HI.X R7, R235, R25.reuse, R13, 0x2, P5 ;  /* 0x00000019eb079211 */ /* 0x080fe400028f140d */
[----:B------:R-:W-:Y:S02]  /*125c0*/  SHF.R.S32.HI R13, RZ, 0x1f, R234 ;  /* 0x0000001fff0d7819 */ /* 0x000fe400000114ea */
[----:B------:R-:W-:Y:S01]  /*125d0*/  SHF.R.S32.HI R20, RZ, 0x1f, R231 ;  /* 0x0000001fff147819 */ /* 0x000fe200000114e7 */
[----:B------:R1:W-:Y:S01]  /*125e0*/  @!P1 ST.E.64 desc[UR60][R6.64], R132 ;  /* 0x0000008406009985 */ /* 0x0003e2000c101b3c */
[CC--:B--2---:R-:W-:Y:S02]  /*125f0*/  @!P0 LEA R10, P5, R234.reuse, R12.reuse, 0x2 ;  /* 0x0000000cea0a8211 */ /* 0x0c4fe400078a10ff */
[----:B---3--:R-:W-:Y:S02]  /*12600*/  @!P4 LEA R14, P1, R233, R12, 0x2 ;  /* 0x0000000ce90ec211 */ /* 0x008fe400078210ff */
[----:B------:R-:W-:-:S02]  /*12610*/  @!P0 LEA.HI.X R11, R234, R25, R13, 0x2, P5 ;  /* 0x00000019ea0b8211 */ /* 0x000fc400028f140d */
[----:B------:R-:W-:-:S03]  /*12620*/  SHF.R.S32.HI R13, RZ, 0x1f, R233 ;  /* 0x0000001fff0d7819 */ /* 0x000fc600000114e9 */
[----:B------:R3:W-:Y:S01]  /*12630*/  @!P0 ST.E.64 desc[UR60][R10.64], R136 ;  /* 0x000000880a008985 */ /* 0x0007e2000c101b3c */
[-C--:B------:R-:W-:Y:S02]  /*12640*/  @!P4 LEA.HI.X R15, R233, R25.reuse, R13, 0x2, P1 ;  /* 0x00000019e90fc211 */ /* 0x080fe400008f140d */
[CC--:B-1----:R-:W-:Y:S02]  /*12650*/  @!P2 LEA R6, P5, R232.reuse, R12.reuse, 0x2 ;  /* 0x0000000ce806a211 */ /* 0x0c2fe400078a10ff */
[C---:B------:R-:W-:Y:S01]  /*12660*/  @!P3 LEA R12, P1, R231.reuse, R12, 0x2 ;  /* 0x0000000ce70cb211 */ /* 0x040fe200078210ff */
[----:B------:R3:W-:Y:S01]  /*12670*/  @!P4 ST.E.64 desc[UR60][R14.64], R140 ;  /* 0x0000008c0e00c985 */ /* 0x0007e2000c101b3c */
[-C--:B------:R-:W-:Y:S02]  /*12680*/  @!P2 LEA.HI.X R7, R232, R25.reuse, R21, 0x2, P5 ;  /* 0x00000019e807a211 */ /* 0x080fe400028f1415 */
[----:B------:R-:W-:-:S03]  /*12690*/  @!P3 LEA.HI.X R13, R231, R25, R20, 0x2, P1 ;  /* 0x00000019e70db211 */ /* 0x000fc600008f1414 */
[----:B------:R3:W-:Y:S04]  /*126a0*/  @!P2 ST.E.64 desc[UR60][R6.64], R144 ;  /* 0x000000900600a985 */ /* 0x0007e8000c101b3c */
[----:B------:R3:W-:Y:S02]  /*126b0*/  @!P3 ST.E.64 desc[UR60][R12.64], R148 ;  /* 0x000000940c00b985 */ /* 0x0007e4000c101b3c */
.L_x_10496:
[----:B------:R-:W-:Y:S05]  /*126c0*/  BSYNC B1 ;  /* 0x0000000000017941 */ /* 0x000fea0003800000 */
.L_x_10495:
[----:B------:R-:W-:-:S03]  /*126d0*/  UMOV UR4, 0xffffffff ;  /* 0xffffffff00047882 */ /* 0x000fc60000000000 */
[----:B------:R-:W-:Y:S05]  /*126e0*/  BRA.DIV UR4, `(.L_x_10497) ;  /* 0x000000b604107947 */ /* 0x000fea000b800000 */
[----:B---3--:R3:W4:Y:S04]  /*126f0*/  SHFL.IDX PT, R10, R8, 0x1, 0x1c1f ;  /* 0x003c1f00080a7f89 */ /* 0x00872800000e0000 */
[----:B0-----:R-:W0:Y:S02]  /*12700*/  SHFL.IDX PT, R3, R3, 0x1, 0x1c1f ;  /* 0x003c1f0003037f89 */ /* 0x001e2400000e0000 */
.L_x_10721:
[----:B------:R-:W-:-:S13]  /*12710*/  ISETP.GE.AND P0, PT, R9, R0, PT ;  /* 0x000000000900720c */ /* 0x000fda0003f06270 */
[----:B------:R-:W-:Y:S05]  /*12720*/  @P0 BRA `(.L_x_10493) ;  /* 0x0000001c00200947 */ /* 0x000fea0003800000 */
[----:B------:R-:W-:Y:S01]  /*12730*/  ULDC UR4, c[0x0][0xbc8] ;  /* 0x0002f20000047ab9 */ /* 0x000fe20000000800 */
[C---:B------:R-:W-:Y:S01]  /*12740*/  VIADD R15, R230.reuse, 0x8 ;  /* 0x00000008e60f7836 */ /* 0x040fe20000000000 */
[C---:B------:R-:W-:Y:S01]  /*12750*/  ISETP.GE.AND P2, PT, R230.reuse, UR4, PT ;  /* 0x00000004e6007c0c */ /* 0x040fe2000bf46270 */
[C---:B------:R-:W-:Y:S02]  /*12760*/  VIADD R13, R230.reuse, 0x10 ;  /* 0x00000010e60d7836 */ /* 0x040fe40000000000 */
[C---:B------:R-:W-:Y:S01]  /*12770*/  VIADD R11, R230.reuse, 0x18 ;  /* 0x00000018e60b7836 */ /* 0x040fe20000000000 */
[----:B------:R-:W-:Y:S01]  /*12780*/  ISETP.GE.AND P3, PT, R15, UR4, PT ;  /* 0x000000040f007c0c */ /* 0x000fe2000bf66270 */
[C---:B------:R-:W-:Y:S01]  /*12790*/  VIADD R20, R230.reuse, 0x8 ;  /* 0x00000008e6147836 */ /* 0x040fe20000000000 */
[----:B------:R-:W-:Y:S01]  /*127a0*/  ISETP.GE.AND P1, PT, R13, UR4, PT ;  /* 0x000000040d007c0c */ /* 0x000fe2000bf26270 */
[C---:B--2---:R-:W-:Y:S01]  /*127b0*/  VIADD R12, R230.reuse, 0x20 ;  /* 0x00000020e60c7836 */ /* 0x044fe20000000000 */
[----:B------:R-:W-:Y:S01]  /*127c0*/  ISETP.GE.AND P0, PT, R11, UR4, PT ;  /* 0x000000040b007c0c */ /* 0x000fe2000bf06270 */
[----:B------:R-:W-:Y:S01]  /*127d0*/  VIADD R14, R230, 0x10 ;  /* 0x00000010e60e7836 */ /* 0x000fe20000000000 */
[----:B------:R-:W-:-:S03]  /*127e0*/  SHF.R.S32.HI R20, RZ, 0x1f, R20 ;  /* 0x0000001fff147819 */ /* 0x000fc60000011414 */
[----:B0-----:R-:W-:Y:S01]  /*127f0*/  @!P2 IMAD.MOV.U32 R6, RZ, RZ, R3 ;  /* 0x000000ffff06a224 */ /* 0x001fe200078e0003 */
[----:B------:R-:W-:Y:S01]  /*12800*/  SHF.R.S32.HI R14, RZ, 0x1f, R14 ;  /* 0x0000001fff0e7819 */ /* 0x000fe2000001140e */
[----:B----4-:R-:W-:Y:S02]  /*12810*/  @!P2 IMAD.MOV.U32 R7, RZ, RZ, R10 ;  /* 0x000000ffff07a224 */ /* 0x010fe400078e000a */
[----:B---3--:R-:W-:Y:S01]  /*12820*/  @!P3 LEA R8, P4, R15, R3, 0x2 ;  /* 0x000000030f08b211 */ /* 0x008fe200078810ff */
[----:B------:R-:W-:-:S03]  /*12830*/  @!P2 IMAD.WIDE R6, R230, 0x4, R6 ;  /* 0x00000004e606a825 */ /* 0x000fc600078e0206 */
[----:B------:R-:W-:Y:S01]  /*12840*/  @!P3 LEA.HI.X R9, R15, R10, R20, 0x2, P4 ;  /* 0x0000000a0f09b211 */ /* 0x000fe200020f1414 */
[----:B------:R-:W-:Y:S01]  /*12850*/  VIADD R15, R230, 0x28 ;  /* 0x00000028e60f7836 */ /* 0x000fe20000000000 */
[----:B------:R0:W-:Y:S01]  /*12860*/  @!P2 ST.E.64 desc[UR60][R6.64], R26 ;  /* 0x0000001a0600a985 */ /* 0x0001e2000c101b3c */
[----:B------:R-:W-:Y:S01]  /*12870*/  ISETP.GE.AND P2, PT, R12, UR4, PT ;  /* 0x000000040c007c0c */ /* 0x000fe2000bf46270 */
[----:B------:R-:W-:Y:S02]  /*12880*/  VIADD R20, R230, 0x18 ;  /* 0x00000018e6147836 */ /* 0x000fe40000000000 */
[----:B------:R2:W-:Y:S01]  /*12890*/  @!P3 ST.E.64 desc[UR60][R8.64], R30 ;  /* 0x0000001e0800b985 */ /* 0x0005e2000c101b3c */
[----:B------:R-:W-:Y:S02]  /*128a0*/  ISETP.GE.AND P3, PT, R15, UR4, PT ;  /* 0x000000040f007c0c */ /* 0x000fe4000bf66270 */
[----:B------:R-:W-:Y:S02]  /*128b0*/  SHF.R.S32.HI R20, RZ, 0x1f, R20 ;  /* 0x0000001fff147819 */ /* 0x000fe40000011414 */
[----:B0-----:R-:W-:-:S04]  /*128c0*/  @!P1 LEA R6, P5, R13, R3, 0x2 ;  /* 0x000000030d069211 */ /* 0x001fc800078a10ff */
[-C--:B------:R-:W-:Y:S01]  /*128d0*/  @!P1 LEA.HI.X R7, R13, R10.reuse, R14, 0x2, P5 ;  /* 0x0000000a0d079211 */ /* 0x080fe200028f140e */
[C---:B------:R-:W-:Y:S01]  /*128e0*/  VIADD R13, R230.reuse, 0x30 ;  /* 0x00000030e60d7836 */ /* 0x040fe20000000000 */
[----:B--2---:R-:W-:Y:S01]  /*128f0*/  @!P0 LEA R8, P4, R11, R3, 0x2 ;  /* 0x000000030b088211 */ /* 0x004fe200078810ff */
[C---:B------:R-:W-:Y:S02]  /*12900*/  VIADD R14, R230.reuse, 0x20 ;  /* 0x00000020e60e7836 */ /* 0x040fe40000000000 */
[----:B------:R0:W-:Y:S01]  /*12910*/  @!P1 ST.E.64 desc[UR60][R6.64], R34 ;  /* 0x0000002206009985 */ /* 0x0001e2000c101b3c */
[----:B------:R-:W-:Y:S02]  /*12920*/  ISETP.GE.AND P1, PT, R13, UR4, PT ;  /* 0x000000040d007c0c */ /* 0x000fe4000bf26270 */
[----:B------:R-:W-:Y:S02]  /*12930*/  SHF.R.S32.HI R14, RZ, 0x1f, R14 ;  /* 0x0000001fff0e7819 */ /* 0x000fe4000001140e */
[----:B------:R-:W-:Y:S01]  /*12940*/  @!P0 LEA.HI.X R9, R11, R10, R20, 0x2, P4 ;  /* 0x0000000a0b098211 */ /* 0x000fe200020f1414 */
[----:B------:R-:W-:-:S02]  /*12950*/  VIADD R11, R230, 0x38 ;  /* 0x00000038e60b7836 */ /* 0x000fc40000000000 */
[----:B------:R-:W-:Y:S02]  /*12960*/  VIADD R20, R230, 0x28 ;  /* 0x00000028e6147836 */ /* 0x000fe40000000000 */
[----:B------:R2:W-:Y:S01]  /*12970*/  @!P0 ST.E.64 desc[UR60][R8.64], R38 ;  /* 0x0000002608008985 */ /* 0x0005e2000c101b3c */
[----:B------:R-:W-:Y:S02]  /*12980*/  ISETP.GE.AND P0, PT, R11, UR4, PT ;  /* 0x000000040b007c0c */ /* 0x000fe4000bf06270 */
[----:B------:R-:W-:Y:S02]  /*12990*/  SHF.R.S32.HI R20, RZ, 0x1f, R20 ;  /* 0x0000001fff147819 */ /* 0x000fe40000011414 */
[----:B0-----:R-:W-:-:S04]  /*129a0*/  @!P2 LEA R6, P5, R12, R3, 0x2 ;  /* 0x000000030c06a211 */ /* 0x001fc800078a10ff */
[-C--:B------:R-:W-:Y:S01]  /*129b0*/  @!P2 LEA.HI.X R7, R12, R10.reuse, R14, 0x2, P5 ;  /* 0x0000000a0c07a211 */ /* 0x080fe200028f140e */
[C---:B------:R-:W-:Y:S02]  /*129c0*/  VIADD R12, R230.reuse, 0x40 ;  /* 0x00000040e60c7836 */ /* 0x040fe40000000000 */
[----:B------:R-:W-:Y:S01]  /*129d0*/  VIADD R14, R230, 0x30 ;  /* 0x00000030e60e7836 */ /* 0x000fe20000000000 */
[C---:B--2---:R-:W-:Y:S01]  /*129e0*/  @!P3 LEA R8, P4, R15.reuse, R3, 0x2 ;  /* 0x000000030f08b211 */ /* 0x044fe200078810ff */
[----:B------:R0:W-:Y:S01]  /*129f0*/  @!P2 ST.E.64 desc[UR60][R6.64], R4 ;  /* 0x000000040600a985 */ /* 0x0001e2000c101b3c */
[----:B------:R-:W-:Y:S02]  /*12a00*/  ISETP.GE.AND P2, PT, R12, UR4, PT ;  /* 0x000000040c007c0c */ /* 0x000fe4000bf46270 */
[----:B------:R-:W-:Y:S02]  /*12a10*/  SHF.R.S32.HI R14, RZ, 0x1f, R14 ;  /* 0x0000001fff0e7819 */ /* 0x000fe4000001140e */
[----:B------:R-:W-:Y:S01]  /*12a20*/  @!P3 LEA.HI.X R9, R15, R10, R20, 0x2, P4 ;  /* 0x0000000a0f09b211 */ /* 0x000fe200020f1414 */
[----:B------:R-:W-:-:S02]  /*12a30*/  VIADD R15, R230, 0x48 ;  /* 0x00000048e60f7836 */ /* 0x000fc40000000000 */
[C---:B------:R-:W-:Y:S02]  /*12a40*/  VIADD R20, R230.reuse, 0x38 ;  /* 0x00000038e6147836 */ /* 0x040fe40000000000 */
[----:B------:R-:W-:Y:S01]  /*12a50*/  @!P3 ST.E.64 desc[UR60][R8.64], R46 ;  /* 0x0000002e0800b985 */ /* 0x000fe2000c101b3c */
[----:B------:R-:W-:Y:S02]  /*12a60*/  ISETP.GE.AND P3, PT, R15, UR4, PT ;  /* 0x000000040f007c0c */ /* 0x000fe4000bf66270 */
[----:B------:R-:W-:Y:S02]  /*12a70*/  SHF.R.S32.HI R20, RZ, 0x1f, R20 ;  /* 0x0000001fff147819 */ /* 0x000fe40000011414 */
[-C--:B0-----:R-:W-:Y:S02]  /*12a80*/  @!P1 LEA R4, P5, R13, R3.reuse, 0x2 ;  /* 0x000000030d049211 */ /* 0x081fe400078a10ff */
[----:B------:R-:W-:Y:S02]  /*12a90*/  @!P0 LEA R6, P4, R11, R3, 0x2 ;  /* 0x000000030b068211 */ /* 0x000fe400078810ff */
[-C--:B------:R-:W-:Y:S01]  /*12aa0*/  @!P1 LEA.HI.X R5, R13, R10.reuse, R14, 0x2, P5 ;  /* 0x0000000a0d059211 */ /* 0x080fe200028f140e */
[C---:B------:R-:W-:Y:S01]  /*12ab0*/  VIADD R13, R230.reuse, 0x50 ;  /* 0x00000050e60d7836 */ /* 0x040fe20000000000 */
[----:B------:R-:W-:Y:S01]  /*12ac0*/  @!P0 LEA.HI.X R7, R11, R10, R20, 0x2, P4 ;  /* 0x0000000a0b078211 */ /* 0x000fe200020f1414 */
[----:B------:R-:W-:-:S02]  /*12ad0*/  VIADD R14, R230, 0x40 ;  /* 0x00000040e60e7836 */ /* 0x000fc40000000000 */
[----:B------:R0:W-:Y:S01]  /*12ae0*/  @!P1 ST.E.64 desc[UR60][R4.64], R50 ;  /* 0x0000003204009985 */ /* 0x0001e2000c101b3c */
[----:B------:R-:W-:Y:S01]  /*12af0*/  ISETP.GE.AND P1, PT, R13, UR4, PT ;  /* 0x000000040d007c0c */ /* 0x000fe2000bf26270 */
[C---:B------:R-:W-:Y:S01]  /*12b00*/  VIADD R11, R230.reuse, 0x58 ;  /* 0x00000058e60b7836 */ /* 0x040fe20000000000 */
[----:B------:R-:W-:Y:S01]  /*12b10*/  SHF.R.S32.HI R14, RZ, 0x1f, R14 ;  /* 0x0000001fff0e7819 */ /* 0x000fe2000001140e */
[----:B------:R-:W-:Y:S01]  /*12b20*/  VIADD R20, R230, 0x48 ;  /* 0x00000048e6147836 */ /* 0x000fe20000000000 */
[----:B------:R2:W-:Y:S02]  /*12b30*/  @!P0 ST.E.64 desc[UR60][R6.64], R54 ;  /* 0x0000003606008985 */ /* 0x0005e4000c101b3c */
[----:B------:R-:W-:Y:S02]  /*12b40*/  ISETP.GE.AND P0, PT, R11, UR4, PT ;  /* 0x000000040b007c0c */ /* 0x000fe4000bf06270 */
[----:B------:R-:W-:Y:S02]  /*12b50*/  SHF.R.S32.HI R20, RZ, 0x1f, R20 ;  /* 0x0000001fff147819 */ /* 0x000fe40000011414 */
[----:B0-----:R-:W-:-:S04]  /*12b60*/  @!P2 LEA R4, P5, R12, R3, 0x2 ;  /* 0x000000030c04a211 */ /* 0x001fc800078a10ff */
[-C--:B------:R-:W-:Y:S01]  /*12b70*/  @!P2 LEA.HI.X R5, R12, R10.reuse, R14, 0x2, P5 ;  /* 0x0000000a0c05a211 */ /* 0x080fe200028f140e */
[C---:B------:R-:W-:Y:S01]  /*12b80*/  VIADD R12, R230.reuse, 0x60 ;  /* 0x00000060e60c7836 */ /* 0x040fe20000000000 */
[C---:B--2---:R-:W-:Y:S01]  /*12b90*/  @!P3 LEA R6, P4, R15.reuse, R3, 0x2 ;  /* 0x000000030f06b211 */ /* 0x044fe200078810ff */
[----:B------:R-:W-:Y:S02]  /*12ba0*/  VIADD R14, R230, 0x50 ;  /* 0x00000050e60e7836 */ /* 0x000fe40000000000 */
        /* <DEDUP_REMOVED lines=14> */
[----:B--2---:R-:W-:Y:S02]  /*12c90*/  @!P0 LEA R6, P4, R11, R3, 0x2 ;  /* 0x000000030b068211 */ /* 0x004fe400078810ff */
        /* <DEDUP_REMOVED lines=14> */
[----:B--2---:R-:W-:Y:S02]  /*12d80*/  @!P3 LEA R6, P4, R15, R3, 0x2 ;  /* 0x000000030f06b211 */ /* 0x004fe400078810ff */
        /* <DEDUP_REMOVED lines=43> */
[-C--:B------:R-:W-:Y:S01]  /*13040*/  @!P0 LEA.HI.X R7, R11, R10.reuse, R20, 0x2, P5 ;  /* 0x0000000a0b078211 */ /* 0x080fe200028f1414 */
[C---:B------:R-:W-:Y:S02]  /*13050*/  VIADD R11, R230.reuse, 0xb8 ;  /* 0x000000b8e60b7836 */ /* 0x040fe40000000000 */
[----:B------:R-:W-:Y:S02]  /*13060*/  VIADD R20, R230, 0xa8 ;  /* 0x000000a8e6147836 */ /* 0x000fe40000000000 */
[----:B------:R2:W-:Y:S01]  /*13070*/  @!P0 ST.E.64 desc[UR60][R6.64], R102 ;  /* 0x0000006606008985 */ /* 0x0005e2000c101b3c */
[C---:B0-----:R-:W-:Y:S02]  /*13080*/  @!P2 LEA R4, P1, R12.reuse, R3, 0x2 ;  /* 0x000000030c04a211 */ /* 0x041fe400078210ff */
[----:B------:R-:W-:Y:S02]  /*13090*/  SHF.R.S32.HI R20, RZ, 0x1f, R20 ;  /* 0x0000001fff147819 */ /* 0x000fe40000011414 */
[----:B------:R-:W-:Y:S01]  /*130a0*/  @!P2 LEA.HI.X R5, R12, R10, R14, 0x2, P1 ;  /* 0x0000000a0c05a211 */ /* 0x000fe200008f140e */
[C---:B------:R-:W-:Y:S01]  /*130b0*/  VIADD R14, R230.reuse, 0xb0 ;  /* 0x000000b0e60e7836 */ /* 0x040fe20000000000 */
[----:B------:R-:W-:Y:S01]  /*130c0*/  ISETP.GE.AND P1, PT, R11, UR4, PT ;  /* 0x000000040b007c0c */ /* 0x000fe2000bf26270 */
[----:B------:R-:W-:-:S02]  /*130d0*/  VIADD R12, R230, 0xc0 ;  /* 0x000000c0e60c7836 */ /* 0x000fc40000000000 */
[----:B------:R0:W-:Y:S01]  /*130e0*/  @!P2 ST.E.64 desc[UR60][R4.64], R106 ;  /* 0x0000006a0400a985 */ /* 0x0001e2000c101b3c */
[----:B------:R-:W-:Y:S02]  /*130f0*/  SHF.R.S32.HI R14, RZ, 0x1f, R14 ;  /* 0x0000001fff0e7819 */ /* 0x000fe4000001140e */
[C---:B--2---:R-:W-:Y:S02]  /*13100*/  @!P4 LEA R6, P0, R15.reuse, R3, 0x2 ;  /* 0x000000030f06c211 */ /* 0x044fe400078010ff */
[----:B------:R-:W-:Y:S02]  /*13110*/  ISETP.GE.AND P2, PT, R12, UR4, PT ;  /* 0x000000040c007c0c */ /* 0x000fe4000bf46270 */
[----:B------:R-:W-:Y:S02]  /*13120*/  @!P4 LEA.HI.X R7, R15, R10, R20, 0x2, P0 ;  /* 0x0000000a0f07c211 */ /* 0x000fe400000f1414 */
[----:B------:R-:W-:-:S03]  /*13130*/  ISETP.GE.AND P0, PT, R237, UR4, PT ;  /* 0x00000004ed007c0c */ /* 0x000fc6000bf06270 */
[----:B------:R2:W-:Y:S01]  /*13140*/  @!P4 ST.E.64 desc[UR60][R6.64], R110 ;  /* 0x0000006e0600c985 */ /* 0x0005e2000c101b3c */
[----:B0-----:R-:W-:-:S04]  /*13150*/  @!P3 LEA R4, P5, R13, R3, 0x2 ;  /* 0x000000030d04b211 */ /* 0x001fc800078a10ff */
[----:B------:R-:W-:Y:S01]  /*13160*/  @!P3 LEA.HI.X R5, R13, R10, R14, 0x2, P5 ;  /* 0x0000000a0d05b211 */ /* 0x000fe200028f140e */
[C---:B------:R-:W-:Y:S02]  /*13170*/  VIADD R14, R230.reuse, 0xb8 ;  /* 0x000000b8e60e7836 */ /* 0x040fe40000000000 */
[----:B------:R-:W-:Y:S02]  /*13180*/  VIADD R13, R230, 0xc0 ;  /* 0x000000c0e60d7836 */ /* 0x000fe40000000000 */
[----:B------:R0:W-:Y:S01]  /*13190*/  @!P3 ST.E.64 desc[UR60][R4.64], R114 ;  /* 0x000000720400b985 */ /* 0x0001e2000c101b3c */
[----:B------:R-:W-:Y:S02]  /*131a0*/  SHF.R.S32.HI R14, RZ, 0x1f, R14 ;  /* 0x0000001fff0e7819 */ /* 0x000fe4000001140e */
[----:B--2---:R-:W-:Y:S02]  /*131b0*/  @!P1 LEA R6, P4, R11, R3, 0x2 ;  /* 0x000000030b069211 */ /* 0x004fe400078810ff */
[----:B------:R-:W-:-:S02]  /*131c0*/  ISETP.GE.AND P3, PT, R236, UR4, PT ;  /* 0x00000004ec007c0c */ /* 0x000fc4000bf66270 */
[----:B------:R-:W-:Y:S02]  /*131d0*/  SHF.R.S32.HI R13, RZ, 0x1f, R13 ;  /* 0x0000001fff0d7819 */ /* 0x000fe4000001140d */
[----:B------:R-:W-:Y:S02]  /*131e0*/  @!P1 LEA.HI.X R7, R11, R10, R14, 0x2, P4 ;  /* 0x0000000a0b079211 */ /* 0x000fe400020f140e */
[-C--:B------:R-:W-:Y:S02]  /*131f0*/  @!P0 LEA R8, P4, R237, R3.reuse, 0x2 ;  /* 0x00000003ed088211 */ /* 0x080fe400078810ff */
[----:B------:R-:W-:Y:S01]  /*13200*/  SHF.R.S32.HI R11, RZ, 0x1f, R237 ;  /* 0x0000001fff0b7819 */ /* 0x000fe200000114ed */
[----:B------:R-:W-:Y:S01]  /*13210*/  @!P1 ST.E.64 desc[UR60][R6.64], R118 ;  /* 0x0000007606009985 */ /* 0x000fe2000c101b3c */
[----:B0-----:R-:W-:Y:S02]  /*13220*/  @!P2 LEA R4, P5, R12, R3, 0x2 ;  /* 0x000000030c04a211 */ /* 0x001fe400078a10ff */
[----:B------:R-:W-:-:S02]  /*13230*/  ISETP.GE.AND P1, PT, R235, UR4, PT ;  /* 0x00000004eb007c0c */ /* 0x000fc4000bf26270 */
[-C--:B------:R-:W-:Y:S02]  /*13240*/  @!P2 LEA.HI.X R5, R12, R10.reuse, R13, 0x2, P5 ;  /* 0x0000000a0c05a211 */ /* 0x080fe400028f140d */
[----:B------:R-:W-:Y:S02]  /*13250*/  @!P0 LEA.HI.X R9, R237, R10, R11, 0x2, P4 ;  /* 0x0000000aed098211 */ /* 0x000fe400020f140b */
[----:B------:R-:W-:Y:S01]  /*13260*/  ISETP.GE.AND P4, PT, R234, UR4, PT ;  /* 0x00000004ea007c0c */ /* 0x000fe2000bf86270 */
[----:B------:R0:W-:Y:S01]  /*13270*/  @!P2 ST.E.64 desc[UR60][R4.64], R122 ;  /* 0x0000007a0400a985 */ /* 0x0001e2000c101b3c */
[----:B------:R-:W-:Y:S02]  /*13280*/  SHF.R.S32.HI R11, RZ, 0x1f, R236 ;  /* 0x0000001fff0b7819 */ /* 0x000fe400000114ec */
[----:B------:R-:W-:Y:S01]  /*13290*/  ISETP.GE.AND P2, PT, R233, UR4, PT ;  /* 0x00000004e9007c0c */ /* 0x000fe2000bf46270 */
[----:B------:R2:W-:Y:S01]  /*132a0*/  @!P0 ST.E.64 desc[UR60][R8.64], R126 ;  /* 0x0000007e08008985 */ /* 0x0005e2000c101b3c */
[----:B------:R-:W-:-:S02]  /*132b0*/  ISETP.GE.AND P0, PT, R232, UR4, PT ;  /* 0x00000004e8007c0c */ /* 0x000fc4000bf06270 */
[----:B------:R-:W-:Y:S02]  /*132c0*/  SHF.R.S32.HI R12, RZ, 0x1f, R234 ;  /* 0x0000001fff0c7819 */ /* 0x000fe400000114ea */
[----:B------:R-:W-:Y:S02]  /*132d0*/  SHF.R.S32.HI R14, RZ, 0x1f, R233 ;  /* 0x0000001fff0e7819 */ /* 0x000fe400000114e9 */
[----:B0-----:R-:W-:-:S04]  /*132e0*/  @!P3 LEA R4, P5, R236, R3, 0x2 ;  /* 0x00000003ec04b211 */ /* 0x001fc800078a10ff */
[-C--:B------:R-:W-:Y:S02]  /*132f0*/  @!P3 LEA.HI.X R5, R236, R10.reuse, R11, 0x2, P5 ;  /* 0x0000000aec05b211 */ /* 0x080fe400028f140b */
[----:B------:R-:W-:Y:S02]  /*13300*/  SHF.R.S32.HI R11, RZ, 0x1f, R235 ;  /* 0x0000001fff0b7819 */ /* 0x000fe400000114eb */
[CC--:B------:R-:W-:Y:S01]  /*13310*/  @!P1 LEA R6, P5, R235.reuse, R3.reuse, 0x2 ;  /* 0x00000003eb069211 */ /* 0x0c0fe200078a10ff */
[----:B------:R0:W-:Y:S03]  /*13320*/  @!P3 ST.E.64 desc[UR60][R4.64], R130 ;  /* 0x000000820400b985 */ /* 0x0001e6000c101b3c */
[----:B------:R-:W-:Y:S02]  /*13330*/  @!P1 LEA.HI.X R7, R235, R10, R11, 0x2, P5 ;  /* 0x0000000aeb079211 */ /* 0x000fe400028f140b */
[----:B--2---:R-:W-:-:S02]  /*13340*/  @!P2 LEA R8, P5, R233, R3, 0x2 ;  /* 0x00000003e908a211 */ /* 0x004fc400078a10ff */
[----:B------:R-:W-:Y:S01]  /*13350*/  SHF.R.S32.HI R11, RZ, 0x1f, R232 ;  /* 0x0000001fff0b7819 */ /* 0x000fe200000114e8 */
[----:B------:R2:W-:Y:S01]  /*13360*/  @!P1 ST.E.64 desc[UR60][R6.64], R134 ;  /* 0x0000008606009985 */ /* 0x0005e2000c101b3c */
[----:B------:R-:W-:Y:S02]  /*13370*/  @!P2 LEA.HI.X R9, R233, R10, R14, 0x2, P5 ;  /* 0x0000000ae909a211 */ /* 0x000fe400028f140e */
[----:B0-----:R-:W-:-:S04]  /*13380*/  @!P4 LEA R4, P3, R234, R3, 0x2 ;  /* 0x00000003ea04c211 */ /* 0x001fc800078610ff */
[----:B------:R-:W-:Y:S02]  /*13390*/  @!P4 LEA.HI.X R5, R234, R10, R12, 0x2, P3 ;  /* 0x0000000aea05c211 */ /* 0x000fe400018f140c */
[----:B------:R-:W-:-:S03]  /*133a0*/  @!P0 LEA R12, P3, R232, R3, 0x2 ;  /* 0x00000003e80c8211 */ /* 0x000fc600078610ff */
[----:B------:R2:W-:Y:S01]  /*133b0*/  @!P4 ST.E.64 desc[UR60][R4.64], R138 ;  /* 0x0000008a0400c985 */ /* 0x0005e2000c101b3c */
[----:B------:R-:W-:-:S03]  /*133c0*/  @!P0 LEA.HI.X R13, R232, R10, R11, 0x2, P3 ;  /* 0x0000000ae80d8211 */ /* 0x000fc600018f140b */
[----:B------:R2:W-:Y:S04]  /*133d0*/  @!P2 ST.E.64 desc[UR60][R8.64], R142 ;  /* 0x0000008e0800a985 */ /* 0x0005e8000c101b3c */
[----:B------:R2:W-:Y:S01]  /*133e0*/  @!P0 ST.E.64 desc[UR60][R12.64], R146 ;  /* 0x000000920c008985 */ /* 0x0005e2000c101b3c */
[----:B------:R-:W-:-:S13]  /*133f0*/  ISETP.GE.AND P0, PT, R231, UR4, PT ;  /* 0x00000004e7007c0c */ /* 0x000fda000bf06270 */
[----:B--2---:R-:W-:Y:S05]  /*13400*/  @P0 BRA `(.L_x_10493) ;  /* 0x0000000c00e80947 */ /* 0x004fea0003800000 */
[----:B------:R-:W-:Y:S02]  /*13410*/  SHF.R.S32.HI R11, RZ, 0x1f, R231 ;  /* 0x0000001fff0b7819 */ /* 0x000fe400000114e7 */
[----:B------:R-:W-:-:S04]  /*13420*/  LEA R4, P0, R231, R3, 0x2 ;  /* 0x00000003e7047211 */ /* 0x000fc800078010ff */
[----:B------:R-:W-:-:S05]  /*13430*/  LEA.HI.X R5, R231, R10, R11, 0x2, P0 ;  /* 0x0000000ae7057211 */ /* 0x000fca00000f140b */
[----:B------:R0:W-:Y:S01]  /*13440*/  ST.E.64 desc[UR60][R4.64], R150 ;  /* 0x0000009604007985 */ /* 0x0001e2000c101b3c */
[----:B------:R-:W-:Y:S05]  /*13450*/  BRA `(.L_x_10493) ;  /* 0x0000000c00d47947 */ /* 0x000fea0003800000 */
.L_x_10480:
        /* <DEDUP_REMOVED lines=8> */
[----:B------:R-:W-:-:S07]  /*134e0*/  IADD3.X R5, R224, UR7, RZ, P2, !PT ;  /* 0x00000007e0057c10 */ /* 0x000fce00097fe4ff */
[----:B------:R-:W-:Y:S01]  /*134f0*/  @P1 IADD3 R6, P2, R223, UR4, RZ ;  /* 0x00000004df061c10 */ /* 0x000fe2000ff5e0ff */
[----:B------:R-:W-:Y:S02]  /*13500*/  ULDC UR4, c[0x0][0xb88] ;  /* 0x0002e20000047ab9 */ /* 0x000fe40000000800 */
[----:B------:R-:W-:Y:S01]  /*13510*/  IMAD.U32 R20, RZ, RZ, UR4 ;  /* 0x00000004ff147e24 */ /* 0x000fe2000f8e00ff */
        /* <DEDUP_REMOVED lines=9> */
[----:B--2---:R-:W-:-:S12]  /*135b0*/  @P1 BRA `(.L_x_10498) ;  /* 0x0000000000101947 */ /* 0x004fd80003800000 */
[----:B------:R-:W-:Y:S05]  /*135c0*/  @!P0 BRA `(.L_x_10498) ;  /* 0x00000000000c8947 */ /* 0x000fea0003800000 */
[----:B------:R-:W2:Y:S04]  /*135d0*/  LDG.E R7, desc[UR60][R4.64] ;  /* 0x0000003c04077981 */ /* 0x000ea8000c1e1900 */
[----:B-----5:R-:W2:Y:S02]  /*135e0*/  LDG.E R20, desc[UR60][R4.64+0x4] ;  /* 0x0000043c04147981 */ /* 0x020ea4000c1e1900 */
[----:B--2---:R-:W-:-:S07]  /*135f0*/  IMAD.IADD R20, R20, 0x1, -R7 ;  /* 0x0000000114147824 */ /* 0x004fce00078e0a07 */
.L_x_10498:
[----:B------:R-:W2:Y:S01]  /*13600*/  LDL.LU R0, [R1+0x88] ;  /* 0x0000880001007983 */ /* 0x000ea20000300800 */
[----:B------:R-:W-:Y:S01]  /*13610*/  BSSY B1, `(.L_x_10499) ;  /* 0x0000037000017945 */ /* 0x000fe20003800000 */
[----:B------:R-:W-:Y:S02]  /*13620*/  SEL R29, R222, RZ, !P0 ;  /* 0x000000ffde1d7207 */ /* 0x000fe40004000000 */
[----:B-----5:R-:W-:Y:S02]  /*13630*/  SHF.R.S32.HI R26, RZ, 0x1f, R3 ;  /* 0x0000001fff1a7819 */ /* 0x020fe40000011403 */
[----:B--2---:R-:W-:Y:S01]  /*13640*/  SEL R28, R0, RZ, !P0 ;  /* 0x000000ff001c7207 */ /* 0x004fe20004000000 */
[----:B------:R-:W-:Y:S06]  /*13650*/  @P3 BRA `(.L_x_10500) ;  /* 0x0000000000c83947 */ /* 0x000fec0003800000 */
[----:B------:R-:W2:Y:S01]  /*13660*/  S2R R0, SR_TID.X ;  /* 0x0000000000007919 */ /* 0x000ea20000002100 */
[----:B------:R-:W3:Y:S02]  /*13670*/  LDC R33, c[0x0][0xce8] ;  /* 0x00033a00ff217b82 */ /* 0x000ee40000000800 */
[----:B---3--:R-:W-:Y:S02]  /*13680*/  IMAD R4, R20, R33, RZ ;  /* 0x0000002114047224 */ /* 0x008fe400078e02ff */
[----:B--2---:R-:W-:-:S04]  /*13690*/  IMAD R0, R227, 0x80, R0 ;  /* 0x00000080e3007824 */ /* 0x004fc800078e0200 */
        /* <DEDUP_REMOVED lines=39> */
[----:B------:R-:W-:Y:S02]  /*13910*/  IMAD.MOV.U32 R7, RZ, RZ, -0x800000 ;  /* 0xff800000ff077424 */ /* 0x000fe400078e00ff */
[----:B------:R-:W-:-:S04]  /*13920*/  IMAD.WIDE.U32 R8, R6, R11, R8 ;  /* 0x0000000b06087225 */ /* 0x000fc800078e0008 */
[----:B------:R-:W-:Y:S01]  /*13930*/  IMAD R13, R6, R13, R0 ;  /* 0x0000000d060d7224 */ /* 0x000fe200078e0200 */
[----:B0-----:R-:W-:-:S03]  /*13940*/  LEA R4, P0, R8, R4, 0x2 ;  /* 0x0000000408047211 */ /* 0x001fc600078010ff */
[----:B------:R-:W-:-:S05]  /*13950*/  IMAD.IADD R0, R9, 0x1, R13 ;  /* 0x0000000109007824 */ /* 0x000fca00078e020d */
[----:B--2---:R-:W-:-:S05]  /*13960*/  LEA.HI.X R5, R8, R5, R0, 0x2, P0 ;  /* 0x0000000508057211 */ /* 0x004fca00000f1400 */
[----:B------:R2:W-:Y:S02]  /*13970*/  STG.E desc[UR60][R4.64], R7 ;  /* 0x0000000704007986 */ /* 0x0005e4000c10193c */
.L_x_10500:
[----:B------:R-:W-:Y:S05]  /*13980*/  BSYNC B1 ;  /* 0x0000000000017941 */ /* 0x000fea0003800000 */
.L_x_10499:
[----:B------:R-:W-:Y:S05]  /*13990*/  @P2 BRA `(.L_x_10493) ;  /* 0x0000000800842947 */ /* 0x000fea0003800000 */
[----:B------:R-:W3:Y:S01]  /*139a0*/  LDC R21, c[0x0][0xce8] ;  /* 0x00033a00ff157b82 */ /* 0x000ee20000000800 */
[----:B--2---:R-:W-:Y:S01]  /*139b0*/  SHF.R.S32.HI R5, RZ, 0x1f, R30 ;  /* 0x0000001fff057819 */ /* 0x004fe2000001141e */
[----:B------:R-:W-:Y:S01]  /*139c0*/  ULDC.64 UR4, c[0x0][0xba0] ;  /* 0x0002e80000047ab9 */ /* 0x000fe20000000a00 */
[----:B------:R-:W-:Y:S02]  /*139d0*/  VIADD R25, R203, 0xc0 ;  /* 0x000000c0cb197836 */ /* 0x000fe40000000000 */
[----:B------:R-:W-:Y:S01]  /*139e0*/  LEA.HI R8, R5, R30, RZ, 0x3 ;  /* 0x0000001e05087211 */ /* 0x000fe200078f18ff */
[----:B------:R-:W-:Y:S02]  /*139f0*/  IMAD R0, R26, UR4, RZ ;  /* 0x000000041a007c24 */ /* 0x000fe4000f8e02ff */
[C---:B------:R-:W-:Y:S01]  /*13a00*/  IMAD.WIDE.U32 R4, R3.reuse, UR4, RZ ;  /* 0x0000000403047c25 */ /* 0x040fe2000f8e00ff */
[----:B------:R-:W-:Y:S02]  /*13a10*/  LOP3.LUT R9, R8, 0xfffffff8, RZ, 0xc0, !PT ;  /* 0xfffffff808097812 */ /* 0x000fe400078ec0ff */
[----:B------:R-:W-:Y:S01]  /*13a20*/  SHF.R.S32.HI R8, RZ, 0x3, R8 ;  /* 0x00000003ff087819 */ /* 0x000fe20000011408 */
[----:B------:R-:W-:Y:S01]  /*13a30*/  IMAD R7, R3, UR5, R0 ;  /* 0x0000000503077c24 */ /* 0x000fe2000f8e0200 */
[----:B------:R-:W-:Y:S01]  /*13a40*/  ULDC.64 UR4, c[0x0][0xbe8] ;  /* 0x0002fa0000047ab9 */ /* 0x000fe20000000a00 */
[----:B------:R-:W-:-:S02]  /*13a50*/  IMAD.IADD R0, R30, 0x1, -R9 ;  /* 0x000000011e007824 */ /* 0x000fc400078e0a09 */
        /* <DEDUP_REMOVED lines=9> */
[----:B------:R-:W2:Y:S08]  /*13af0*/  @P0 LDC R6, c[0x0][0xcec] ;  /* 0x00033b00ff060b82 */ /* 0x000eb00000000800 */
[----:B------:R-:W3:Y:S01]  /*13b00*/  @P0 LDC R11, c[0x0][0xcf0] ;  /* 0x00033c00ff0b0b82 */ /* 0x000ee20000000800 */
[----:B--2---:R-:W-:-:S04]  /*13b10*/  @P0 IMAD.HI.U32 R0, R9, R6, RZ ;  /* 0x0000000609000227 */ /* 0x004fc800078e00ff */
[----:B------:R-:W-:Y:S01]  /*13b20*/  IMAD R6, R28, UR4, RZ ;  /* 0x000000041c067c24 */ /* 0x000fe2000f8e02ff */
[----:B---3--:R-:W-:-:S03]  /*13b30*/  @P0 SHF.R.U32.HI R3, RZ, R11, R0 ;  /* 0x0000000bff030219 */ /* 0x008fc60000011600 */
[----:B------:R-:W-:Y:S01]  /*13b40*/  IMAD R7, R29, UR5, R6 ;  /* 0x000000051d077c24 */ /* 0x000fe2000f8e0206 */
[----:B------:R-:W-:Y:S01]  /*13b50*/  ULDC.64 UR4, c[0x0][0xbe0] ;  /* 0x0002f80000047ab9 */ /* 0x000fe20000000a00 */
[--C-:B------:R-:W-:Y:S01]  /*13b60*/  SHF.R.S32.HI R0, RZ, 0x1f, R3.reuse ;  /* 0x0000001fff007819 */ /* 0x100fe20000011403 */
[----:B------:R-:W-:Y:S02]  /*13b70*/  IMAD.MOV R6, RZ, RZ, -R3 ;  /* 0x000000ffff067224 */ /* 0x000fe400078e0a03 */
[----:B------:R-:W-:Y:S02]  /*13b80*/  IMAD.IADD R5, R5, 0x1, R7 ;  /* 0x0000000105057824 */ /* 0x000fe400078e0207 */
[----:B------:R-:W-:Y:S01]  /*13b90*/  IMAD R7, R21, R6, R9 ;  /* 0x0000000615077224 */ /* 0x000fe200078e0209 */
[----:B------:R-:W-:Y:S01]  /*13ba0*/  SHF.R.S32.HI R6, RZ, 0x1f, R25 ;  /* 0x0000001fff067819 */ /* 0x000fe20000011419 */
        /* <DEDUP_REMOVED lines=9> */
[----:B------:R-:W-:-:S03]  /*13c40*/  ULDC.64 UR4, c[0x0][0xb80] ;  /* 0x0002e00000047ab9 */ /* 0x000fc60000000a00 */
[----:B------:R-:W-:Y:S01]  /*13c50*/  IMAD.IADD R5, R5, 0x1, R3 ;  /* 0x0000000105057824 */ /* 0x000fe200078e0203 */
[----:B------:R-:W-:Y:S01]  /*13c60*/  LEA R3, P0, R4, UR4, 0x1 ;  /* 0x0000000404037c11 */ /* 0x000fe2000f8008ff */
[----:B------:R-:W-:-:S03]  /*13c70*/  UMOV UR4, 0xffffffff ;  /* 0xffffffff00047882 */ /* 0x000fc60000000000 */
[----:B------:R-:W-:Y:S01]  /*13c80*/  LEA.HI.X R4, R4, UR5, R5, 0x1, P0 ;  /* 0x0000000504047c11 */ /* 0x000fe200080f0c05 */
[----:B------:R-:W-:Y:S08]  /*13c90*/  BRA.DIV UR4, `(.L_x_10501) ;  /* 0x0000009e04f07947 */ /* 0x000ff0000b800000 */
[----:B------:R2:W3:Y:S04]  /*13ca0*/  SHFL.IDX PT, R0, R4, RZ, 0x181f ;  /* 0x00181fff04007589 */ /* 0x0004e800000e0000 */
[----:B------:R2:W4:Y:S02]  /*13cb0*/  SHFL.IDX PT, R14, R3, RZ, 0x181f ;  /* 0x00181fff030e7589 */ /* 0x00052400000e0000 */
.L_x_10724:
        /* <DEDUP_REMOVED lines=12> */
[-C--:B----4-:R-:W-:Y:S02]  /*13d80*/  @!P3 LEA R8, P5, R203, R14.reuse, 0x1 ;  /* 0x0000000ecb08b211 */ /* 0x090fe400078a08ff */
[----:B------:R-:W-:Y:S02]  /*13d90*/  @!P2 LEA R10, P4, R219, R14, 0x1 ;  /* 0x0000000edb0aa211 */ /* 0x000fe400078808ff */
[----:B---3--:R-:W-:Y:S02]  /*13da0*/  @!P3 LEA.HI.X R9, R203, R0, R5, 0x1, P5 ;  /* 0x00000000cb09b211 */ /* 0x008fe400028f0c05 */
[----:B------:R-:W-:Y:S02]  /*13db0*/  SHF.R.S32.HI R5, RZ, 0x1f, R218 ;  /* 0x0000001fff057819 */ /* 0x000fe400000114da */
[----:B------:R-:W-:Y:S01]  /*13dc0*/  @!P1 LEA R12, P5, R218, R14, 0x1 ;  /* 0x0000000eda0c9211 */ /* 0x000fe200078a08ff */
[----:B------:R3:W-:Y:S01]  /*13dd0*/  @!P3 ST.E.128 desc[UR60][R8.64], RZ ;  /* 0x000000ff0800b985 */ /* 0x0007e2000c101d3c */
[----:B------:R-:W-:-:S02]  /*13de0*/  @!P2 LEA.HI.X R11, R219, R0, R15, 0x1, P4 ;  /* 0x00000000db0ba211 */ /* 0x000fc400020f0c0f */
[C---:B------:R-:W-:Y:S02]  /*13df0*/  @!P0 LEA R14, P4, R25.reuse, R14, 0x1 ;  /* 0x0000000e190e8211 */ /* 0x040fe400078808ff */
[-C--:B------:R-:W-:Y:S01]  /*13e00*/  @!P1 LEA.HI.X R13, R218, R0.reuse, R5, 0x1, P5 ;  /* 0x00000000da0d9211 */ /* 0x080fe200028f0c05 */
[----:B------:R3:W-:Y:S01]  /*13e10*/  @!P2 ST.E.128 desc[UR60][R10.64], RZ ;  /* 0x000000ff0a00a985 */ /* 0x0007e2000c101d3c */
[----:B------:R-:W-:-:S03]  /*13e20*/  @!P0 LEA.HI.X R15, R25, R0, R6, 0x1, P4 ;  /* 0x00000000190f8211 */ /* 0x000fc600020f0c06 */
[----:B------:R3:W-:Y:S04]  /*13e30*/  @!P1 ST.E.128 desc[UR60][R12.64], RZ ;  /* 0x000000ff0c009985 */ /* 0x0007e8000c101d3c */
[----:B------:R3:W-:Y:S02]  /*13e40*/  @!P0 ST.E.128 desc[UR60][R14.64], RZ ;  /* 0x000000ff0e008985 */ /* 0x0007e4000c101d3c */
.L_x_10503:
[----:B------:R-:W-:Y:S05]  /*13e50*/  BSYNC B1 ;  /* 0x0000000000017941 */ /* 0x000fea0003800000 */
.L_x_10502:
[----:B------:R-:W-:-:S03]  /*13e60*/  UMOV UR4, 0xffffffff ;  /* 0xffffffff00047882 */ /* 0x000fc60000000000 */
[----:B------:R-:W-:Y:S05]  /*13e70*/  BRA.DIV UR4, `(.L_x_10504) ;  /* 0x0000009e04ac7947 */ /* 0x000fea000b800000 */
[----:B---3--:R3:W0:Y:S04]  /*13e80*/  SHFL.IDX PT, R0, R4, 0x1, 0x181f ;  /* 0x00381f0004007f89 */ /* 0x00862800000e0000 */
[----:B----4-:R3:W4:Y:S02]  /*13e90*/  SHFL.IDX PT, R14, R3, 0x1, 0x181f ;  /* 0x00381f00030e7f89 */ /* 0x01072400000e0000 */
.L_x_10728:
        /* <DEDUP_REMOVED lines=12> */
[-C--:B----4-:R-:W-:Y:S02]  /*13f60*/  @!P3 LEA R8, P5, R203, R14.reuse, 0x1 ;  /* 0x0000000ecb08b211 */ /* 0x090fe400078a08ff */
        /* <DEDUP_REMOVED lines=11> */
.L_x_10506:
[----:B------:R-:W-:Y:S05]  /*14020*/  BSYNC B1 ;  /* 0x0000000000017941 */ /* 0x000fea0003800000 */
.L_x_10505:
[----:B------:R-:W-:-:S03]  /*14030*/  UMOV UR4, 0xffffffff ;  /* 0xffffffff00047882 */ /* 0x000fc60000000000 */
[----:B------:R-:W-:Y:S05]  /*14040*/  BRA.DIV UR4, `(.L_x_10507) ;  /* 0x0000009e04807947 */ /* 0x000fea000b800000 */
[----:B0-----:R0:W0:Y:S04]  /*14050*/  SHFL.IDX PT, R0, R4, 0x2, 0x181f ;  /* 0x00581f0004007f89 */ /* 0x00102800000e0000 */
[----:B----4-:R4:W0:Y:S02]  /*14060*/  SHFL.IDX PT, R14, R3, 0x2, 0x181f ;  /* 0x00581f00030e7f89 */ /* 0x01082400000e0000 */
.L_x_10732:
        /* <DEDUP_REMOVED lines=12> */
[-C--:B0-----:R-:W-:Y:S02]  /*14130*/  @!P3 LEA R8, P5, R203, R14.reuse, 0x1 ;  /* 0x0000000ecb08b211 */ /* 0x081fe400078a08ff */
[----:B------:R-:W-:Y:S02]  /*14140*/  @!P2 LEA R10, P4, R219, R14, 0x1 ;  /* 0x0000000edb0aa211 */ /* 0x000fe400078808ff */
[----:B------:R-:W-:Y:S02]  /*14150*/  @!P3 LEA.HI.X R9, R203, R0, R12, 0x1, P5 ;  /* 0x00000000cb09b211 */ /* 0x000fe400028f0c0c */
        /* <DEDUP_REMOVED lines=9> */
.L_x_10509:
[----:B------:R-:W-:Y:S05]  /*141f0*/  BSYNC B1 ;  /* 0x0000000000017941 */ /* 0x000fea0003800000 */
.L_x_10508:
[----:B------:R-:W-:-:S03]  /*14200*/  UMOV UR4, 0xffffffff ;  /* 0xffffffff00047882 */ /* 0x000fc60000000000 */
[----:B------:R-:W-:Y:S05]  /*14210*/  BRA.DIV UR4, `(.L_x_10510) ;  /* 0x0000009e04547947 */ /* 0x000fea000b800000 */
[----:B0-----:R0:W0:Y:S04]  /*14220*/  SHFL.IDX PT, R0, R4, 0x3, 0x181f ;  /* 0x00781f0004007f89 */ /* 0x00102800000e0000 */
[----:B------:R0:W0:Y:S02]  /*14230*/  SHFL.IDX PT, R14, R3, 0x3, 0x181f ;  /* 0x00781f00030e7f89 */ /* 0x00002400000e0000 */
.L_x_10736:
        /* <DEDUP_REMOVED lines=11> */
[-C--:B------:R-:W-:Y:S02]  /*142f0*/  @!P3 LEA R4, P5, R203, R14.reuse, 0x1 ;  /* 0x0000000ecb04b211 */ /* 0x080fe400078a08ff */
        /* <DEDUP_REMOVED lines=11> */
.L_x_10493:
[----:B------:R-:W-:Y:S05]  /*143b0*/  BSYNC B0 ;  /* 0x0000000000007941 */ /* 0x000fea0003800000 */
.L_x_10479:
[----:B------:R-:W-:Y:S02]  /*143c0*/  ULDC UR4, c[0x0][0xd3c] ;  /* 0x00034f0000047ab9 */ /* 0x000fe40000000800 */
[----:B-1----:R-:W-:-:S13]  /*143d0*/  ISETP.GE.AND P0, PT, R43, UR4, PT ;  /* 0x000000042b007c0c */ /* 0x002fda000bf06270 */
[----:B------:R-:W-:Y:S05]  /*143e0*/  @!P0 BRA `(.L_x_10511) ;  /* 0xfffffed000108947 */ /* 0x000fea000383ffff */
[----:B------:R-:W-:Y:S05]  /*143f0*/  BRA `(.L_x_10363) ;  /* 0x00000088009c7947 */ /* 0x000fea0003800000 */
.L_x_10361:
        /* <DEDUP_REMOVED lines=20> */
.L_x_10512:
        /* <DEDUP_REMOVED lines=43> */
.L_x_10516:
        /* <DEDUP_REMOVED lines=38> */
.L_x_10514:
        /* <DEDUP_REMOVED lines=20> */
.L_x_10517:
        /* <DEDUP_REMOVED lines=54> */
.L_x_10515:
[----:B------:R-:W-:Y:S01]  /*14ef0*/  IMAD.U32 R2, RZ, RZ, UR6 ;  /* 0x00000006ff027e24 */ /* 0x000fe2000f8e00ff */
[----:B------:R0:W-:Y:S04]  /*14f00*/  STL [R1+0x4], RZ ;  /* 0x000004ff01007387 */ /* 0x0001e80000100800 */
[----:B------:R0:W-:Y:S04]  /*14f10*/  STL [R1+0x8], RZ ;  /* 0x000008ff01007387 */ /* 0x0001e80000100800 */
[----:B------:R0:W-:Y:S02]  /*14f20*/  STL [R1], R2 ;  /* 0x0000000201007387 */ /* 0x0001e40000100800 */
.L_x_10518:
        /* <DEDUP_REMOVED lines=10> */
.L_x_10513:
        /* <DEDUP_REMOVED lines=24> */
[----:B------:R-:W-:Y:S02]  /*15150*/  IMAD.MOV.U32 R2, RZ, RZ, 0x1 ;  /* 0x00000001ff027424 */ /* 0x000fe400078e00ff */
[----:B------:R-:W-:Y:S01]  /*15160*/  IMAD.MOV.U32 R4, RZ, RZ, 0x1 ;  /* 0x00000001ff047424 */ /* 0x000fe200078e00ff */
[----:B---3--:R-:W-:-:S06]  /*15170*/  ULEA UR4, UR5, UR4, 0x18 ;  /* 0x0000000405047291 */ /* 0x008fcc000f8ec03f */
[----:B------:R-:W-:-:S04]  /*15180*/  IMAD.U32 R18, RZ, RZ, UR4 ;  /* 0x00000004ff127e24 */ /* 0x000fc8000f8e00ff */
[----:B------:R-:W-:-:S05]  /*15190*/  IMAD R3, R3, 0x2, R18 ;  /* 0x0000000203037824 */ /* 0x000fca00078e0212 */
[----:B------:R0:W-:Y:S04]  /*151a0*/  STL [R1+0x14], R3 ;  /* 0x0000140301007387 */ /* 0x0001e80000100800 */
[----:B------:R-:W-:Y:S04]  /*151b0*/  STL [R1+0x80], RZ ;  /* 0x000080ff01007387 */ /* 0x000fe80000100800 */
[----:B------:R2:W-:Y:S01]  /*151c0*/  STL [R1+0x20], R2 ;  /* 0x0000200201007387 */ /* 0x0005e20000100800 */
[----:B0-----:R-:W-:-:S03]  /*151d0*/  LOP3.LUT R3, R0, 0x40, RZ, 0xfc, !PT ;  /* 0x0000004000037812 */ /* 0x001fc600078efcff */
[----:B------:R0:W-:Y:S04]  /*151e0*/  STL [R1+0x10], RZ ;  /* 0x000010ff01007387 */ /* 0x0001e80000100800 */
[----:B------:R0:W-:Y:S01]  /*151f0*/  STL [R1+0x1c], R4 ;  /* 0x00001c0401007387 */ /* 0x0001e20000100800 */
[C---:B--2---:R-:W-:Y:S02]  /*15200*/  LOP3.LUT R2, R0.reuse, 0x80, RZ, 0xfc, !PT ;  /* 0x0000008000027812 */ /* 0x044fe400078efcff */
[----:B------:R-:W-:-:S07]  /*15210*/  LOP3.LUT R0, R0, 0xc0, RZ, 0xfc, !PT ;  /* 0x000000c000007812 */ /* 0x000fce00078efcff */
.L_x_10667:
[----:B--2---:R-:W2:Y:S01]  /*15220*/  LDL R0, [R1+0xc] ;  /* 0x00000c0001007983 */ /* 0x004ea20000100800 */
[----:B------:R-:W2:Y:S01]  /*15230*/  LDC.64 R2, c[0x0][0xd88] ;  /* 0x00036200ff027b82 */ /* 0x000ea20000000a00 */
[----:B------:R-:W-:Y:S05]  /*15240*/  YIELD ;  /* 0x0000000000007946 */ /* 0x000fea0003800000 */
[----:B------:R-:W-:Y:S01]  /*15250*/  ULDC.64 UR4, c[0x0][0xb20] ;  /* 0x0002c80000047ab9 */ /* 0x000fe20000000a00 */
[----:B01----:R-:W-:Y:S02]  /*15260*/  CS2R R8, SRZ ;  /* 0x0000000000087805 */ /* 0x003fe4000001ff00 */
[----:B------:R-:W-:Y:S01]  /*15270*/  ISETP.NE.U32.AND P0, PT, RZ, UR4, PT ;  /* 0x00000004ff007c0c */ /* 0x000fe2000bf05070 */
[----:B------:R-:W-:Y:S01]  /*15280*/  ULDC.64 UR10, c[0x0][0xb10] ;  /* 0x0002c400000a7ab9 */ /* 0x000fe20000000a00 */
[----:B------:R-:W-:Y:S01]  /*15290*/  ULDC.64 UR8, c[0x0][0xb08] ;  /* 0x0002c20000087ab9 */ /* 0x000fe20000000a00 */
[----:B------:R-:W-:Y:S01]  /*152a0*/  ULDC.64 UR6, c[0x0][0xb00] ;  /* 0x0002c00000067ab9 */ /* 0x000fe20000000a00 */
[----:B--2---:R-:W-:-:S05]  /*152b0*/  IMAD.WIDE R2, R0, 0x4, R2 ;  /* 0x0000000400027825 */ /* 0x004fca00078e0202 */
[----:B------:R-:W0:Y:S01]  /*152c0*/  LDG.E R13, desc[UR60][R2.64] ;  /* 0x0000003c020d7981 */ /* 0x000e22000c1e1900 */
[----:B------:R-:W-:Y:S01]  /*152d0*/  ISETP.NE.AND.EX P0, PT, RZ, UR5, PT, P0 ;  /* 0x00000005ff007c0c */ /* 0x000fe2000bf05300 */
[----:B------:R-:W-:Y:S01]  /*152e0*/  IMAD.MOV.U32 R0, RZ, RZ, RZ ;  /* 0x000000ffff007224 */ /* 0x000fe200078e00ff */
[----:B0-----:R-:W-:Y:S01]  /*152f0*/  SHF.R.S32.HI R4, RZ, 0x1f, R13 ;  /* 0x0000001fff047819 */ /* 0x001fe2000001140d */
        /* <DEDUP_REMOVED lines=50> */
.L_x_10520:
        /* <DEDUP_REMOVED lines=17> */
.L_x_10521:
[----:B------:R-:W-:Y:S05]  /*15730*/  @!P0 BRA `(.L_x_10522) ;  /* 0x00000000000c8947 */ /* 0x000fea0003800000 */
[----:B------:R-:W2:Y:S04]  /*15740*/  LDG.E R8, desc[UR60][R6.64] ;  /* 0x0000003c06087981 */ /* 0x000ea8000c1e1900 */
[----:B------:R-:W2:Y:S02]  /*15750*/  LDG.E R6, desc[UR60][R6.64+0x4] ;  /* 0x0000043c06067981 */ /* 0x000ea4000c1e1900 */
[----:B--2---:R-:W-:-:S07]  /*15760*/  IMAD.IADD R8, R6, 0x1, -R8 ;  /* 0x0000000106087824 */ /* 0x004fce00078e0a08 */
.L_x_10522:
[----:B-----5:R-:W-:Y:S02]  /*15770*/  IMAD.IADD R6, R8, 0x1, -R0 ;  /* 0x0000000108067824 */ /* 0x020fe400078e0a00 */
[----:B------:R-:W2:Y:S04]  /*15780*/  @P2 LDG.E R0, desc[UR60][R4.64] ;  /* 0x0000003c04002981 */ /* 0x000ea8000c1e1900 */
[----:B------:R-:W2:Y:S01]  /*15790*/  @P2 LDG.E R4, desc[UR60][R4.64+0x4] ;  /* 0x0000043c04042981 */ /* 0x000ea2000c1e1900 */
[----:B------:R-:W-:Y:S01]  /*157a0*/  LOP3.LUT R14, R10, 0xff, RZ, 0xc0, !PT ;  /* 0x000000ff0a0e7812 */ /* 0x000fe200078ec0ff */
[----:B------:R-:W-:Y:S01]  /*157b0*/  BSSY B0, `(.L_x_10523) ;  /* 0x000002a000007945 */ /* 0x000fe20003800000 */
[----:B------:R-:W-:Y:S01]  /*157c0*/  SHF.R.U32.HI R10, RZ, 0x10, R10 ;  /* 0x00000010ff0a7819 */ /* 0x000fe2000001160a */
[----:B--2---:R-:W-:-:S04]  /*157d0*/  @P2 IMAD.IADD R11, R4, 0x1, -R0 ;  /* 0x00000001040b2824 */ /* 0x004fc800078e0a00 */
[----:B01----:R-:W-:-:S04]  /*157e0*/  IMAD.IADD R2, R6, 0x1, R11 ;  /* 0x0000000106027824 */ /* 0x003fc800078e020b */
[C---:B------:R-:W-:Y:S01]  /*157f0*/  VIADD R0, R2.reuse, 0x5f ;  /* 0x0000005f02007836 */ /* 0x040fe20000000000 */
[----:B------:R-:W-:-:S03]  /*15800*/  ISETP.GE.AND P1, PT, R2, 0x1, PT ;  /* 0x000000010200780c */ /* 0x000fc60003f26270 */
[----:B------:R-:W-:-:S05]  /*15810*/  IMAD.HI R0, R0, 0x2aaaaaab, RZ ;  /* 0x2aaaaaab00007827 */ /* 0x000fca00078e02ff */
[----:B------:R-:W-:-:S04]  /*15820*/  SHF.R.U32.HI R2, RZ, 0x1f, R0 ;  /* 0x0000001fff027819 */ /* 0x000fc80000011600 */
[----:B------:R-:W-:Y:S01]  /*15830*/  LEA.HI.SX32 R12, R0, R2, 0x1c ;  /* 0x00000002000c7211 */ /* 0x000fe200078fe2ff */
[----:B------:R-:W-:-:S04]  /*15840*/  IMAD.MOV.U32 R0, RZ, RZ, RZ ;  /* 0x000000ffff007224 */ /* 0x000fc800078e00ff */
[----:B------:R0:W-:Y:S04]  /*15850*/  STL [R1+0x44], R12 ;  /* 0x0000440c01007387 */ /* 0x0001e80000100800 */
[----:B------:R0:W-:Y:S01]  /*15860*/  STL [R1+0x84], R14 ;  /* 0x0000840e01007387 */ /* 0x0001e20000100800 */
[----:B------:R-:W-:Y:S05]  /*15870*/  @!P1 BRA `(.L_x_10524) ;  /* 0x0000000000749947 */ /* 0x000fea0003800000 */
        /* <DEDUP_REMOVED lines=29> */
.L_x_10524:
[----:B------:R-:W-:Y:S05]  /*15a50*/  BSYNC B0 ;  /* 0x0000000000007941 */ /* 0x000fea0003800000 */
.L_x_10523:
[-C--:B------:R-:W-:Y:S01]  /*15a60*/  IMAD R2, R14, R0.reuse, RZ ;  /* 0x000000000e027224 */ /* 0x080fe200078e02ff */
[----:B------:R-:W-:Y:S04]  /*15a70*/  BSSY B0, `(.L_x_10525) ;  /* 0x0000141000007945 */ /* 0x000fe80003800000 */
        /* <DEDUP_REMOVED lines=23> */
.L_x_10739:
[----:B-1----:R-:W-:Y:S02]  /*15bf0*/  ISETP.NE.AND P0, PT, R14, RZ, PT ;  /* 0x000000ff0e00720c */ /* 0x002fe40003f05270 */
[----:B------:R-:W-:-:S11]  /*15c00*/  PLOP3.LUT P6, PT, PT, PT, PT, 0x8, 0x0 ;  /* 0x000000000000781c */ /* 0x000fd60003fce170 */
[----:B------:R-:W-:Y:S05]  /*15c10*/  @P0 BRA `(.L_x_10528) ;  /* 0x00000000000c0947 */ /* 0x000fea0003800000 */
[----:B------:R-:W-:-:S03]  /*15c20*/  UMOV UR4, 0xffffffff ;  /* 0xffffffff00047882 */ /* 0x000fc60000000000 */
[----:B------:R-:W-:Y:S05]  /*15c30*/  BRA.DIV UR4, `(.L_x_10529) ;  /* 0x0000008604487947 */ /* 0x000fea000b800000 */
[----:B------:R-:W-:-:S13]  /*15c40*/  ELECT P6, URZ, PT ;  /* 0x00000000003f782f */ /* 0x000fda00038c0000 */
.L_x_10528:
        /* <DEDUP_REMOVED lines=9> */
.L_x_10742:
[----:B------:R-:W-:Y:S05]  /*15ce0*/  BSYNC B1 ;  /* 0x0000000000017941 */ /* 0x000fea0003800000 */
.L_x_10530:
        /* <DEDUP_REMOVED lines=12> */
.L_x_10743:
[----:B------:R-:W-:Y:S05]  /*15db0*/  BSYNC B2 ;  /* 0x0000000000027941 */ /* 0x000fea0003800000 */
.L_x_10534:
        /* <DEDUP_REMOVED lines=9> */
.L_x_10537:
[----:B------:R-:W-:Y:S05]  /*15e50*/  BSYNC B2 ;  /* 0x0000000000027941 */ /* 0x000fea0003800000 */
.L_x_10536:
        /* <DEDUP_REMOVED lines=13> */
.L_x_10538:
        /* <DEDUP_REMOVED lines=13> */
.L_x_10744:
[----:B------:R-:W-:Y:S05]  /*16000*/  BSYNC B2 ;  /* 0x0000000000027941 */ /* 0x000fea0003800000 */
.L_x_10539:
        /* <DEDUP_REMOVED lines=11> */
.L_x_10542:
[----:B------:R-:W-:Y:S05]  /*160c0*/  BSYNC B2 ;  /* 0x0000000000027941 */ /* 0x000fea0003800000 */
.L_x_10541:
        /* <DEDUP_REMOVED lines=10> */
.L_x_10543:
        /* <DEDUP_REMOVED lines=15> */
.L_x_10544:
        /* <DEDUP_REMOVED lines=15> */
.L_x_10545:
        /* <DEDUP_REMOVED lines=15> */
.L_x_10546:
        /* <DEDUP_REMOVED lines=10> */
.L_x_10533:
[----:B------:R-:W-:Y:S05]  /*164e0*/  BSYNC B1 ;  /* 0x0000000000017941 */ /* 0x000fea0003800000 */
.L_x_10532:
        /* <DEDUP_REMOVED lines=13> */
.L_x_10562:
        /* <DEDUP_REMOVED lines=13> */
.L_x_10745:
[----:B------:R-:W-:Y:S05]  /*16690*/  BSYNC B2 ;  /* 0x0000000000027941 */ /* 0x000fea0003800000 */
.L_x_10549:
        /* <DEDUP_REMOVED lines=9> */
.L_x_10552:
[----:B------:R-:W-:Y:S05]  /*16730*/  BSYNC B2 ;  /* 0x0000000000027941 */ /* 0x000fea0003800000 */
.L_x_10551:
        /* <DEDUP_REMOVED lines=12> */
.L_x_10553:
        /* <DEDUP_REMOVED lines=13> */
.L_x_10746:
[----:B------:R-:W-:Y:S05]  /*168d0*/  BSYNC B2 ;  /* 0x0000000000027941 */ /* 0x000fea0003800000 */
.L_x_10554:
        /* <DEDUP_REMOVED lines=11> */
.L_x_10557:
[----:B------:R-:W-:Y:S05]  /*16990*/  BSYNC B2 ;  /* 0x0000000000027941 */ /* 0x000fea0003800000 */
.L_x_10556:
        /* <DEDUP_REMOVED lines=10> */
.L_x_10558:
        /* <DEDUP_REMOVED lines=15> */
.L_x_10559:
        /* <DEDUP_REMOVED lines=15> */
.L_x_10560:
        /* <DEDUP_REMOVED lines=15> */
.L_x_10561:
        /* <DEDUP_REMOVED lines=10> */
.L_x_10548:
[----:B------:R-:W-:Y:S05]  /*16db0*/  BSYNC B1 ;  /* 0x0000000000017941 */ /* 0x000fea0003800000 */
.L_x_10547:
        /* <DEDUP_REMOVED lines=12> */
.L_x_10526:
[----:B------:R-:W-:Y:S05]  /*16e80*/  BSYNC B0 ;  /* 0x0000000000007941 */ /* 0x000fea0003800000 */
.L_x_10525:
[----:B------:R3:W5:Y:S01]  /*16e90*/  LDL R7, [R1+0x44] ;  /* 0x0000440001077983 */ /* 0x0007620000100800 */
[----:B------:R-:W-:Y:S05]  /*16ea0*/  @!P0 WARPSYNC.ALL ;  /* 0x0000000000008948 */ /* 0x000fea0003800000 */
[----:B------:R3:W-:Y:S01]  /*16eb0*/  STL [R1+0x48], RZ ;  /* 0x000048ff01007387 */ /* 0x0007e20000100800 */
[----:B------:R-:W-:Y:S01]  /*16ec0*/  BSSY B0, `(.L_x_10563) ;  /* 0x0000020000007945 */ /* 0x000fe20003800000 */
[----:B------:R-:W-:Y:S06]  /*16ed0*/  @!P0 BAR.SYNC.DEFER_BLOCKING 0xc, 0x180 ;  /* 0x0306000000008b1d */ /* 0x000fec0000010000 */
[----:B---3--:R-:W-:Y:S05]  /*16ee0*/  @!P1 BRA `(.L_x_10564) ;  /* 0x0000000000749947 */ /* 0x008fea0003800000 */
[----:B------:R-:W-:-:S13]  /*16ef0*/  ISETP.NE.AND P0, PT, R10, RZ, PT ;  /* 0x000000ff0a00720c */ /* 0x000fda0003f05270 */
[----:B------:R-:W3:Y:S02]  /*16f00*/  @!P0 LDC R10, c[0x0][0xae8] ;  /* 0x0002ba00ff0a8b82 */ /* 0x000ee40000000800 */
[----:B---3--:R-:W-:-:S04]  /*16f10*/  IABS R0, R10 ;  /* 0x0000000a00007213 */ /* 0x008fc80000000000 */
[----:B------:R-:W3:Y:S08]  /*16f20*/  I2F.RP R2, R0 ;  /* 0x0000000000027306 */ /* 0x000ef00000209400 */
[----:B---3--:R-:W3:Y:S02]  /*16f30*/  MUFU.RCP R2, R2 ;  /* 0x0000000200027308 */ /* 0x008ee40000001000 */
[----:B---3--:R-:W-:-:S06]  /*16f40*/  VIADD R2, R2, 0xffffffe ;  /* 0x0ffffffe02027836 */ /* 0x008fcc0000000000 */
[----:B------:R-:W3:Y:S02]  /*16f50*/  F2I.FTZ.U32.TRUNC.NTZ R3, R2 ;  /* 0x0000000200037305 */ /* 0x000ee4000021f000 */
[----:B---3--:R-:W-:-:S04]  /*16f60*/  IMAD.MOV R2, RZ, RZ, -R3 ;  /* 0x000000ffff027224 */ /* 0x008fc800078e0a03 */
[----:B-12---:R-:W-:Y:S02]  /*16f70*/  IMAD R4, R2, R0, RZ ;  /* 0x0000000002047224 */ /* 0x006fe400078e02ff */
        /* <DEDUP_REMOVED lines=20> */
.L_x_10564:
[----:B------:R-:W-:Y:S05]  /*170c0*/  BSYNC B0 ;  /* 0x0000000000007941 */ /* 0x000fea0003800000 */
.L_x_10563:
[----:B------:R-:W4:Y:S04]  /*170d0*/  LDL R0, [R1+0x48] ;  /* 0x0000480001007983 */ /* 0x000f280000100800 */
[----:B---3--:R-:W4:Y:S01]  /*170e0*/  LDL R2, [R1+0x84] ;  /* 0x0000840001027983 */ /* 0x008f220000100800 */
[----:B------:R-:W-:Y:S01]  /*170f0*/  BSSY B7, `(.L_x_10565) ;  /* 0x00004c1000077945 */ /* 0x000fe20003800000 */
[----:B----4-:R-:W-:-:S05]  /*17100*/  IMAD R2, R2, R0, RZ ;  /* 0x0000000002027224 */ /* 0x010fca00078e02ff */
[----:B-----5:R-:W-:Y:S01]  /*17110*/  VIADDMNMX R0, R2, R0, R7, PT ;  /* 0x0000000002007246 */ /* 0x020fe20003800107 */
        /* <DEDUP_REMOVED lines=10> */
[----:B-12---:R-:W1:Y:S01]  /*171c0*/  LDC.64 R4, c[0x0][0xd60] ;  /* 0x00035800ff047b82 */ /* 0x006e620000000a00 */
[----:B------:R-:W3:Y:S08]  /*171d0*/  FLO.U32 R0, UR4 ;  /* 0x0000000400007d00 */ /* 0x000ef000080e0000 */
[----:B------:R-:W1:Y:S01]  /*171e0*/  POPC R2, UR4 ;  /* 0x0000000400027d09 */ /* 0x000e620008000000 */
[----:B---3--:R-:W-:-:S13]  /*171f0*/  ISETP.EQ.U32.AND P0, PT, R0, R3, PT ;  /* 0x000000030000720c */ /* 0x008fda0003f02070 */
[----:B-1----:R-:W2:Y:S01]  /*17200*/  @P0 ATOMG.E.ADD.STRONG.GPU PT, R5, desc[UR60][R4.64], R2 ;  /* 0x00000002040509a8 */ /* 0x002ea200081ee1fc */
[----:B------:R-:W1:Y:S02]  /*17210*/  S2R R3, SR_LTMASK ;  /* 0x0000000000037919 */ /* 0x000e640000003900 */
[----:B-1----:R-:W-:-:S06]  /*17220*/  LOP3.LUT R3, R3, UR4, RZ, 0xc0, !PT ;  /* 0x0000000403037c12 */ /* 0x002fcc000f8ec0ff */
[----:B------:R-:W1:Y:S01]  /*17230*/  POPC R3, R3 ;  /* 0x0000000300037309 */ /* 0x000e620000000000 */
[----:B--2---:R-:W1:Y:S02]  /*17240*/  SHFL.IDX PT, R0, R5, R0, 0x1f ;  /* 0x00001f0005007589 */ /* 0x004e6400000e0000 */
[----:B-1----:R-:W-:-:S05]  /*17250*/  IADD3 R0, R0, UR38, R3 ;  /* 0x0000002600007c10 */ /* 0x002fca000fffe003 */
[----:B------:R4:W-:Y:S01]  /*17260*/  STL [R1], R0 ;  /* 0x0000000001007387 */ /* 0x0009e20000100800 */
[----:B------:R-:W-:Y:S05]  /*17270*/  BRA `(.L_x_10567) ;  /* 0x0000004800a07947 */ /* 0x000fea0003800000 */
.L_x_10566:
        /* <DEDUP_REMOVED lines=8> */
[----:B-12---:R-:W-:Y:S02]  /*17300*/  IMAD.U32 R4, RZ, RZ, UR6 ;  /* 0x00000006ff047e24 */ /* 0x006fe4000f8e00ff */
        /* <DEDUP_REMOVED lines=11> */
.L_x_10569:
[----:B------:R-:W-:Y:S05]  /*173c0*/  BSYNC B6 ;  /* 0x0000000000067941 */ /* 0x000fea0003800000 */
.L_x_10568:
        /* <DEDUP_REMOVED lines=9> */
[----:B-12---:R-:W-:Y:S02]  /*17460*/  IMAD.U32 R4, RZ, RZ, UR6 ;  /* 0x00000006ff047e24 */ /* 0x006fe4000f8e00ff */
[----:B------:R-:W-:Y:S02]  /*17470*/  IMAD.U32 R5, RZ, RZ, UR7 ;  /* 0x00000007ff057e24 */ /* 0x000fe4000f8e00ff */
[----:B------:R-:W-:Y:S02]  /*17480*/  IMAD.U32 R6, RZ, RZ, UR8 ;  /* 0x00000008ff067e24 */ /* 0x000fe4000f8e00ff */
[----:B------:R-:W-:-:S02]  /*17490*/  IMAD.U32 R7, RZ, RZ, UR9 ;  /* 0x00000009ff077e24 */ /* 0x000fc4000f8e00ff */
[----:B------:R-:W-:Y:S02]  /*174a0*/  IMAD.U32 R10, RZ, RZ, UR4 ;  /* 0x00000004ff0a7e24 */ /* 0x000fe4000f8e00ff */
[----:B------:R-:W-:Y:S02]  /*174b0*/  IMAD.U32 R11, RZ, RZ, UR5 ;  /* 0x00000005ff0b7e24 */ /* 0x000fe4000f8e00ff */
[----:B------:R-:W-:Y:S02]  /*174c0*/  IMAD.MOV.U32 R8, RZ, RZ, 0x70 ;  /* 0x00000070ff087424 */ /* 0x000fe400078e00ff */
[----:B0-----:R-:W-:Y:S02]  /*174d0*/  IMAD.MOV.U32 R12, RZ, RZ, 0x1 ;  /* 0x00000001ff0c7424 */ /* 0x001fe400078e00ff */
[----:B---3--:R-:W-:-:S07]  /*174e0*/  IMAD.MOV.U32 R13, RZ, RZ, RZ ;  /* 0x000000ffff0d7224 */ /* 0x008fce00078e00ff */
[----:B------:R-:W-:-:S07]  /*174f0*/  LEPC R20, `(.L_x_10572) ;  /* 0x000000001014794e */ /* 0x000fce0000000000 */
[----:B----4-:R-:W-:Y:S05]  /*17500*/  CALL.ABS.NOINC R2 ;  /* 0x0000000002007343 */ /* 0x010fea0003c00000 */
.L_x_10572:
        /* <DEDUP_REMOVED lines=16> */
.L_x_10571:
[----:B------:R-:W-:Y:S05]  /*17610*/  BSYNC B6 ;  /* 0x0000000000067941 */ /* 0x000fea0003800000 */
.L_x_10570:
[----:B-12---:R-:W2:Y:S01]  /*17620*/  LDL.LU R4, [R1+0x24] ;  /* 0x0000240001047983 */ /* 0x006ea20000300800 */
        /* <DEDUP_REMOVED lines=23> */
.L_x_10749:
        /* <DEDUP_REMOVED lines=11> */
.L_x_10752:
        /* <DEDUP_REMOVED lines=24> */
.L_x_10576:
[----:B-1----:R-:W2:Y:S01]  /*179d0*/  LDL R2, [R1+0x1c] ;  /* 0x00001c0001027983 */ /* 0x002ea20000100800 */
[----:B0-----:R-:W-:Y:S01]  /*179e0*/  IMAD R0, R19, 0x8, R18 ;  /* 0x0000000813007824 */ /* 0x001fe200078e0212 */
[----:B--2---:R-:W-:-:S04]  /*179f0*/  SHF.L.U32 R2, R2, 0x1f, RZ ;  /* 0x0000001f02027819 */ /* 0x004fc800000006ff */
[----:B------:R-:W0:Y:S02]  /*17a00*/  SYNCS.PHASECHK.TRANS64.TRYWAIT P0, [R0+URZ+0x32440], R2 ;  /* 0x03244002000075a7 */ /* 0x000e24000800017f */
[----:B0-----:R-:W-:Y:S05]  /*17a10*/  @!P0 BRA `(.L_x_10577) ;  /* 0x0000006800a88947 */ /* 0x001fea0003800000 */
.L_x_10753:
        /* <DEDUP_REMOVED lines=11> */
.L_x_10578:
        /* <DEDUP_REMOVED lines=24> */
.L_x_10574:
        /* <DEDUP_REMOVED lines=34> */
.L_x_10580:
[----:B------:R-:W-:Y:S05]  /*17e70*/  BSYNC B6 ;  /* 0x0000000000067941 */ /* 0x000fea0003800000 */
.L_x_10579:
[----:B------:R-:W2:Y:S01]  /*17e80*/  LDL.LU R5, [R1+0x4] ;  /* 0x0000040001057983 */ /* 0x000ea20000300800 */
        /* <DEDUP_REMOVED lines=63> */
[----:B------:R-:W0:Y:S01]  /*18280*/  SHFL.IDX PT, R5, R3, RZ, 0x181f ;  /* 0x00181fff03057589 */ /* 0x000e2200000e0000 */
[----:B--2---:R-:W-:Y:S02]  /*18290*/  IMAD R0, R11, R8, RZ ;  /* 0x000000080b007224 */ /* 0x004fe400078e02ff */
[----:B------:R-:W-:-:S05]  /*182a0*/  IMAD.IADD R11, R7, 0x1, R6 ;  /* 0x00000001070b7824 */ /* 0x000fca00078e0206 */
[C---:B------:R-:W-:Y:S01]  /*182b0*/  ISETP.GE.AND P1, PT, R11.reuse, R0, PT ;  /* 0x000000000b00720c */ /* 0x040fe20003f26270 */
[----:B------:R-:W1:Y:S01]  /*182c0*/  SHFL.IDX PT, R6, R3, 0x1, 0x181f ;  /* 0x00381f0003067f89 */ /* 0x000e6200000e0000 */
[----:B------:R-:W-:-:S03]  /*182d0*/  VIADD R8, R11, 0x10 ;  /* 0x000000100b087836 */ /* 0x000fc60000000000 */
[----:B------:R-:W2:Y:S08]  /*182e0*/  SHFL.IDX PT, R7, R2, 0x1, 0x181f ;  /* 0x00381f0002077f89 */ /* 0x000eb000000e0000 */
[----:B0-----:R-:W-:-:S05]  /*182f0*/  @!P1 LEA R5, P3, R10, R5, 0x1 ;  /* 0x000000050a059211 */ /* 0x001fca00078608ff */
[----:B------:R-:W-:Y:S01]  /*18300*/  @!P1 IMAD.X R4, RZ, RZ, R4, P3 ;  /* 0x000000ffff049224 */ /* 0x000fe200018e0604 */
[----:B------:R-:W-:-:S04]  /*18310*/  ISETP.GE.AND P2, PT, R8, R0, PT ;  /* 0x000000000800720c */ /* 0x000fc80003f46270 */
[----:B------:R-:W-:-:S04]  /*18320*/  @!P1 LOP3.LUT R5, R5, R4, RZ, 0x3c, !PT ;  /* 0x0000000405059212 */ /* 0x000fc800078e3cff */
[----:B------:R-:W-:-:S04]  /*18330*/  @!P1 LOP3.LUT R4, R5, R4, RZ, 0x3c, !PT ;  /* 0x0000000405049212 */ /* 0x000fc800078e3cff */
[----:B------:R-:W-:-:S05]  /*18340*/  @!P1 LOP3.LUT R5, R5, R4, RZ, 0x3c, !PT ;  /* 0x0000000405059212 */ /* 0x000fca00078e3cff */
[----:B-----5:R1:W-:Y:S02]  /*18350*/  @!P1 LDGSTS.E.BYPASS.LTC128B.128 [R9+0x18400], desc[UR60][R4.64], !P0 ;  /* 0x1840000004099fae */ /* 0x0203e4000c101d7c */
[----:B-1----:R-:W-:-:S05]  /*18360*/  @!P2 LEA R5, P1, R10, R6, 0x1 ;  /* 0x000000060a05a211 */ /* 0x002fca00078208ff */
[----:B--2---:R-:W-:-:S05]  /*18370*/  @!P2 IMAD.X R4, RZ, RZ, R7, P1 ;  /* 0x000000ffff04a224 */ /* 0x004fca00008e0607 */
[----:B------:R-:W-:-:S04]  /*18380*/  @!P2 LOP3.LUT R5, R5, R4, RZ, 0x3c, !PT ;  /* 0x000000040505a212 */ /* 0x000fc800078e3cff */
[----:B------:R-:W-:-:S04]  /*18390*/  @!P2 LOP3.LUT R4, R5, R4, RZ, 0x3c, !PT ;  /* 0x000000040504a212 */ /* 0x000fc800078e3cff */
[----:B------:R-:W-:-:S05]  /*183a0*/  @!P2 LOP3.LUT R5, R5, R4, RZ, 0x3c, !PT ;  /* 0x000000040505a212 */ /* 0x000fca00078e3cff */
[----:B------:R0:W-:Y:S04]  /*183b0*/  @!P2 LDGSTS.E.BYPASS.LTC128B.128 [R9+0x18c00], desc[UR60][R4.64], !P0 ;  /* 0x18c000000409afae */ /* 0x0001e8000c101d7c */
[----:B------:R-:W-:Y:S04]  /*183c0*/  STL [R1+0x4], R11 ;  /* 0x0000040b01007387 */ /* 0x000fe80000100800 */
[----:B0-----:R-:W0:Y:S04]  /*183d0*/  SHFL.IDX PT, R4, R3, 0x2, 0x181f ;  /* 0x00581f0003047f89 */ /* 0x001e2800000e0000 */
[----:B------:R1:W-:Y:S04]  /*183e0*/  STL [R1+0x60], R8 ;  /* 0x0000600801007387 */ /* 0x0003e80000100800 */
[----:B------:R-:W2:Y:S01]  /*183f0*/  SHFL.IDX PT, R6, R2, 0x2, 0x181f ;  /* 0x00581f0002067f89 */ /* 0x000ea200000e0000 */
[----:B-1----:R-:W-:-:S05]  /*18400*/  VIADD R8, R11, 0x20 ;  /* 0x000000200b087836 */ /* 0x002fca0000000000 */
[----:B------:R-:W-:-:S13]  /*18410*/  ISETP.GE.AND P1, PT, R8, R0, PT ;  /* 0x000000000800720c */ /* 0x000fda0003f26270 */
[----:B0-----:R-:W-:-:S05]  /*18420*/  @!P1 LEA R5, P2, R10, R4, 0x1 ;  /* 0x000000040a059211 */ /* 0x001fca00078408ff */
[----:B--2---:R-:W-:-:S05]  /*18430*/  @!P1 IMAD.X R4, RZ, RZ, R6, P2 ;  /* 0x000000ffff049224 */ /* 0x004fca00010e0606 */
[----:B------:R-:W-:-:S04]  /*18440*/  @!P1 LOP3.LUT R5, R5, R4, RZ, 0x3c, !PT ;  /* 0x0000000405059212 */ /* 0x000fc800078e3cff */
[----:B------:R-:W-:-:S04]  /*18450*/  @!P1 LOP3.LUT R4, R5, R4, RZ, 0x3c, !PT ;  /* 0x0000000405049212 */ /* 0x000fc800078e3cff */
[----:B------:R-:W-:-:S05]  /*18460*/  @!P1 LOP3.LUT R5, R5, R4, RZ, 0x3c, !PT ;  /* 0x0000000405059212 */ /* 0x000fca00078e3cff */
[----:B------:R0:W-:Y:S01]  /*18470*/  @!P1 LDGSTS.E.BYPASS.LTC128B.128 [R9+0x19400], desc[UR60][R4.64], !P0 ;  /* 0x1940000004099fae */ /* 0x0001e2000c101d7c */
[----:B------:R-:W-:-:S03]  /*18480*/  VIADD R7, R11, 0x30 ;  /* 0x000000300b077836 */ /* 0x000fc60000000000 */
[----:B------:R-:W-:Y:S04]  /*18490*/  SHFL.IDX PT, R6, R2, 0x3, 0x181f ;  /* 0x00781f0002067f89 */ /* 0x000fe800000e0000 */
[----:B0-----:R-:W0:Y:S01]  /*184a0*/  SHFL.IDX PT, R4, R3, 0x3, 0x181f ;  /* 0x00781f0003047f89 */ /* 0x001e2200000e0000 */
[----:B------:R-:W-:-:S13]  /*184b0*/  ISETP.GE.AND P1, PT, R7, R0, PT ;  /* 0x000000000700720c */ /* 0x000fda0003f26270 */
[----:B0-----:R-:W-:-:S05]  /*184c0*/  @!P1 LEA R5, P2, R10, R4, 0x1 ;  /* 0x000000040a059211 */ /* 0x001fca00078408ff */
[----:B------:R-:W-:-:S05]  /*184d0*/  @!P1 IMAD.X R4, RZ, RZ, R6, P2 ;  /* 0x000000ffff049224 */ /* 0x000fca00010e0606 */
        /* <DEDUP_REMOVED lines=41> */
.L_x_10770:
        /* <DEDUP_REMOVED lines=12> */
.L_x_10582:
        /* <DEDUP_REMOVED lines=37> */
.L_x_10584:
[----:B------:R-:W-:Y:S05]  /*18a80*/  BSYNC B6 ;  /* 0x0000000000067941 */ /* 0x000fea0003800000 */
.L_x_10583:
        /* <DEDUP_REMOVED lines=10> */
[----:B-1----:R-:W-:-:S05]  /*18b30*/  IMAD.SHL.U32 R8, R8, 0x8, RZ ;  /* 0x0000000808087824 */ /* 0x002fca00078e00ff */
        /* <DEDUP_REMOVED lines=31> */
[----:B------:R-:W-:Y:S01]  /*18d30*/  ISETP.GE.AND P2, PT, R10, UR4, PT ;  /* 0x000000040a007c0c */ /* 0x000fe2000bf46270 */
[----:B------:R-:W-:Y:S01]  /*18d40*/  IMAD R4, R4, UR5, R0 ;  /* 0x0000000504047c24 */ /* 0x000fe2000f8e0200 */
[----:B------:R-:W-:Y:S02]  /*18d50*/  LEA R0, P4, R2, UR6, 0x1 ;  /* 0x0000000602007c11 */ /* 0x000fe4000f8808ff */
[----:B------:R-:W-:Y:S01]  /*18d60*/  ISETP.GE.AND P1, PT, R9, UR4, PT ;  /* 0x0000000409007c0c */ /* 0x000fe2000bf26270 */
[----:B------:R-:W-:Y:S01]  /*18d70*/  IMAD.IADD R4, R3, 0x1, R4 ;  /* 0x0000000103047824 */ /* 0x000fe200078e0204 */
[----:B------:R-:W-:-:S04]  /*18d80*/  ISETP.GE.AND P0, PT, R8, UR4, PT ;  /* 0x0000000408007c0c */ /* 0x000fc8000bf06270 */
[----:B------:R-:W-:Y:S01]  /*18d90*/  LEA.HI.X R2, R2, UR7, R4, 0x1, P4 ;  /* 0x0000000702027c11 */ /* 0x000fe2000a0f0c04 */
[----:B0-----:R-:W-:-:S05]  /*18da0*/  IMAD.SHL.U32 R7, R7, 0x8, RZ ;  /* 0x0000000807077824 */ /* 0x001fca00078e00ff */
[----:B------:R-:W-:-:S04]  /*18db0*/  LOP3.LUT R7, R7, 0x38, RZ, 0xc0, !PT ;  /* 0x0000003807077812 */ /* 0x000fc800078ec0ff */
[----:B------:R-:W-:Y:S01]  /*18dc0*/  ISETP.GE.AND P3, PT, R7, UR4, PT ;  /* 0x0000000407007c0c */ /* 0x000fe2000bf66270 */
[----:B------:R-:W-:-:S03]  /*18dd0*/  UMOV UR4, 0xffffffff ;  /* 0xffffffff00047882 */ /* 0x000fc60000000000 */
[----:B------:R-:W-:Y:S09]  /*18de0*/  BRA.DIV UR4, `(.L_x_10585) ;  /* 0x0000006204987947 */ /* 0x000ff2000b800000 */
[----:B------:R-:W2:Y:S04]  /*18df0*/  LDL.LU R9, [R1+0x4c] ;  /* 0x00004c0001097983 */ /* 0x000ea80000300800 */
[----:B------:R-:W3:Y:S04]  /*18e00*/  LDL.LU R5, [R1+0x4] ;  /* 0x0000040001057983 */ /* 0x000ee80000300800 */
[----:B------:R-:W4:Y:S04]  /*18e10*/  LDL.LU R4, [R1+0x60] ;  /* 0x0000600001047983 */ /* 0x000f280000300800 */
[----:B------:R-:W5:Y:S04]  /*18e20*/  LDL.LU R10, [R1+0x64] ;  /* 0x00006400010a7983 */ /* 0x000f680000300800 */
[----:B------:R-:W5:Y:S01]  /*18e30*/  LDL R8, [R1+0x14] ;  /* 0x0000140001087983 */ /* 0x000f620000100800 */
        /* <DEDUP_REMOVED lines=12> */
[----:B------:R-:W-:Y:S01]  /*18f00*/  @!PT LDS RZ, [RZ] ;  /* 0x00000000fffff984 */ /* 0x000fe20000000800 */
[----:B-----5:R-:W-:Y:S04]  /*18f10*/  @!P5 LDGSTS.E.BYPASS.LTC128B.128 [R8+0x22400], desc[UR60][R4.64], !P3 ;  /* 0x224000000408dfae */ /* 0x020fe8000d901d7c */
[----:B------:R-:W-:Y:S04]  /*18f20*/  @!P5 LDGSTS.E.BYPASS.LTC128B.128 [R8+0x26400], desc[UR60][R4.64+0x80], !P2 ;  /* 0x264000800408dfae */ /* 0x000fe8000d101d7c */
[----:B------:R-:W-:Y:S04]  /*18f30*/  @!P5 LDGSTS.E.BYPASS.LTC128B.128 [R8+0x2a400], desc[UR60][R4.64+0x100], !P1 ;  /* 0x2a4001000408dfae */ /* 0x000fe8000c901d7c */
[----:B------:R0:W-:Y:S04]  /*18f40*/  @!P5 LDGSTS.E.BYPASS.LTC128B.128 [R8+0x2e400], desc[UR60][R4.64+0x180], !P0 ;  /* 0x2e4001800408dfae */ /* 0x0001e8000c101d7c */
[----:B------:R-:W-:Y:S04]  /*18f50*/  SHFL.IDX PT, R6, R2, 0x1, 0x181f ;  /* 0x00381f0002067f89 */ /* 0x000fe800000e0000 */
[----:B0-----:R-:W0:Y:S02]  /*18f60*/  SHFL.IDX PT, R5, R0, 0x1, 0x181f ;  /* 0x00381f0000057f89 */ /* 0x001e2400000e0000 */
[----:B0-----:R-:W-:-:S05]  /*18f70*/  @!P4 LEA R5, P6, R7, R5, 0x1 ;  /* 0x000000050705c211 */ /* 0x001fca00078c08ff */
[----:B------:R-:W-:-:S05]  /*18f80*/  @!P4 IMAD.X R4, RZ, RZ, R6, P6 ;  /* 0x000000ffff04c224 */ /* 0x000fca00030e0606 */
[----:B------:R-:W-:-:S04]  /*18f90*/  @!P4 LOP3.LUT R5, R5, R4, RZ, 0x3c, !PT ;  /* 0x000000040505c212 */ /* 0x000fc800078e3cff */
[----:B------:R-:W-:-:S04]  /*18fa0*/  @!P4 LOP3.LUT R4, R5, R4, RZ, 0x3c, !PT ;  /* 0x000000040504c212 */ /* 0x000fc800078e3cff */
[----:B------:R-:W-:-:S05]  /*18fb0*/  @!P4 LOP3.LUT R5, R5, R4, RZ, 0x3c, !PT ;  /* 0x000000040505c212 */ /* 0x000fca00078e3cff */
        /* <DEDUP_REMOVED lines=10> */
[----:B------:R-:W-:-:S04]  /*19060*/  @!P4 LOP3.LUT R5, R5, R4, RZ, 0x3c, !PT ;  /* 0x000000040505c212 */ /* 0x000fc800078e3cff */
[----:B------:R-:W-:-:S04]  /*19070*/  @!P4 LOP3.LUT R4, R5, R4, RZ, 0x3c, !PT ;  /* 0x000000040504c212 */ /* 0x000fc800078e3cff */
[----:B------:R-:W-:-:S05]  /*19080*/  @!P4 LOP3.LUT R5, R5, R4, RZ, 0x3c, !PT ;  /* 0x000000040505c212 */ /* 0x000fca00078e3cff */
        /* <DEDUP_REMOVED lines=46> */
[----:B------:R-:W-:-:S05]  /*19370*/  @!P4 IMAD.X R4, RZ, RZ, R6, P5 ;  /* 0x000000ffff04c224 */ /* 0x000fca00028e0606 */
[----:B------:R-:W-:-:S04]  /*19380*/  @!P4 LOP3.LUT R5, R5, R4, RZ, 0x3c, !PT ;  /* 0x000000040505c212 */ /* 0x000fc800078e3cff */
[----:B------:R-:W-:-:S04]  /*19390*/  @!P4 LOP3.LUT R4, R5, R4, RZ, 0x3c, !PT ;  /* 0x000000040504c212 */ /* 0x000fc800078e3cff */
[----:B------:R-:W-:Y:S01]  /*193a0*/  @!P4 LOP3.LUT R5, R5, R4, RZ, 0x3c, !PT ;  /* 0x000000040505c212 */ /* 0x000fe200078e3cff */
[----:B------:R0:W2:Y:S04]  /*193b0*/  SHFL.IDX PT, R6, R2, 0x7, 0x181f ;  /* 0x00f81f0002067f89 */ /* 0x0000a800000e0000 */
[----:B------:R0:W-:Y:S04]  /*193c0*/  @!P4 LDGSTS.E.BYPASS.LTC128B.128 [R8+0x25400], desc[UR60][R4.64], !P3 ;  /* 0x254000000408cfae */ /* 0x0001e8000d901d7c */
[----:B------:R0:W-:Y:S04]  /*193d0*/  @!P4 LDGSTS.E.BYPASS.LTC128B.128 [R8+0x29400], desc[UR60][R4.64+0x80], !P2 ;  /* 0x294000800408cfae */ /* 0x0001e8000d101d7c */
[----:B------:R0:W-:Y:S04]  /*193e0*/  @!P4 LDGSTS.E.BYPASS.LTC128B.128 [R8+0x2d400], desc[UR60][R4.64+0x100], !P1 ;  /* 0x2d4001000408cfae */ /* 0x0001e8000c901d7c */
[----:B-1----:R0:W-:Y:S02]  /*193f0*/  @!P4 LDGSTS.E.BYPASS.LTC128B.128 [R8+0x31400], desc[UR60][R4.64+0x180], !P0 ;  /* 0x314001800408cfae */ /* 0x0021e4000c101d7c */
.L_x_10788:
[----:B0-----:R-:W3:Y:S01]  /*19400*/  LDL.LU R2, [R1+0x7c] ;  /* 0x00007c0001027983 */ /* 0x001ee20000300800 */
[----:B------:R-:W-:Y:S01]  /*19410*/  BSSY B0, `(.L_x_10586) ;  /* 0x000000d000007945 */ /* 0x000fe20003800000 */
[----:B---3--:R-:W-:-:S13]  /*19420*/  ISETP.GE.AND P4, PT, R2, R3, PT ;  /* 0x000000030200720c */ /* 0x008fda0003f86270 */
[----:B------:R-:W-:Y:S05]  /*19430*/  @P4 BRA `(.L_x_10587) ;  /* 0x0000000000284947 */ /* 0x000fea0003800000 */
[----:B-1----:R-:W3:Y:S01]  /*19440*/  LDL R4, [R1+0x14] ;  /* 0x0000140001047983 */ /* 0x002ee20000100800 */
        /* <DEDUP_REMOVED lines=9> */
.L_x_10587:
[----:B------:R-:W-:Y:S05]  /*194e0*/  BSYNC B0 ;  /* 0x0000000000007941 */ /* 0x000fea0003800000 */
.L_x_10586:
[----:B------:R-:W-:Y:S01]  /*194f0*/  NOP ;  /* 0x0000000000007918 */ /* 0x000fe20000000000 */
[----:B------:R-:W-:-:S13]  /*19500*/  PLOP3.LUT P0, PT, PT, PT, PT, 0x80, 0x0 ;  /* 0x000000000000781c */ /* 0x000fda0003f0f070 */
.L_x_10588:
        /* <DEDUP_REMOVED lines=18> */
.L_x_10789:
[----:B------:R-:W-:Y:S05]  /*19630*/  BSYNC B0 ;  /* 0x0000000000007941 */ /* 0x000fea0003800000 */
.L_x_10589:
[----:B------:R-:W3:Y:S01]  /*19640*/  LDL R2, [R1+0x18] ;  /* 0x0000180001027983 */ /* 0x000ee20000100800 */
[----:B------:R-:W-:Y:S01]  /*19650*/  BSSY B0, `(.L_x_10591) ;  /* 0x000005a000007945 */ /* 0x000fe20003800000 */
[----:B---3--:R-:W-:-:S13]  /*19660*/  LOP3.LUT P0, RZ, R2, 0x1, RZ, 0xc0, !PT ;  /* 0x0000000102ff7812 */ /* 0x008fda000780c0ff */
[----:B------:R-:W-:Y:S05]  /*19670*/  @!P0 BRA `(.L_x_10592) ;  /* 0x00000004005c8947 */ /* 0x000fea0003800000 */
[----:B-1----:R-:W0:Y:S01]  /*19680*/  LDL R4, [R1+0x1c] ;  /* 0x00001c0001047983 */ /* 0x002e220000100800 */
        /* <DEDUP_REMOVED lines=8> */
.L_x_10790:
[----:B------:R-:W-:Y:S05]  /*19710*/  BSYNC B1 ;  /* 0x0000000000017941 */ /* 0x000fea0003800000 */
.L_x_10593:
        /* <DEDUP_REMOVED lines=9> */
.L_x_10596:
[----:B------:R-:W-:Y:S05]  /*197b0*/  BSYNC B1 ;  /* 0x0000000000017941 */ /* 0x000fea0003800000 */
.L_x_10595:
        /* <DEDUP_REMOVED lines=12> */
.L_x_10597:
        /* <DEDUP_REMOVED lines=15> */
.L_x_10598:
        /* <DEDUP_REMOVED lines=15> */
.L_x_10599:
        /* <DEDUP_REMOVED lines=15> */
.L_x_10600:
        /* <DEDUP_REMOVED lines=10> */
.L_x_10592:
[----:B------:R-:W-:Y:S05]  /*19bf0*/  BSYNC B0 ;  /* 0x0000000000007941 */ /* 0x000fea0003800000 */
.L_x_10591:
[----:B-1----:R-:W0:Y:S04]  /*19c00*/  LDL R4, [R1+0x50] ;  /* 0x0000500001047983 */ /* 0x002e280000100800 */
        /* <DEDUP_REMOVED lines=8> */
[----:B------:R-:W-:Y:S01]  /*19c90*/  BSSY B2, `(.L_x_10603) ;  /* 0x00000a9000027945 */ /* 0x000fe20003800000 */
[----:B---3--:R-:W-:-:S04]  /*19ca0*/  VIADD R2, R7, 0x1 ;  /* 0x0000000107027836 */ /* 0x008fc80000000000 */
[----:B--2---:R-:W-:-:S05]  /*19cb0*/  IMAD R2, R2, R6, RZ ;  /* 0x0000000602027224 */ /* 0x004fca00078e02ff */
        /* <DEDUP_REMOVED lines=42> */
.L_x_10607:
        /* <DEDUP_REMOVED lines=8> */
.L_x_10791:
[----:B------:R-:W-:Y:S05]  /*19fe0*/  BSYNC B3 ;  /* 0x0000000000037941 */ /* 0x000fea0003800000 */
.L_x_10608:
        /* <DEDUP_REMOVED lines=9> */
.L_x_10611:
[----:B------:R-:W-:Y:S05]  /*1a080*/  BSYNC B3 ;  /* 0x0000000000037941 */ /* 0x000fea0003800000 */
.L_x_10610:
        /* <DEDUP_REMOVED lines=12> */
.L_x_10612:
        /* <DEDUP_REMOVED lines=13> */
.L_x_10792:
[----:B------:R-:W-:Y:S05]  /*1a220*/  BSYNC B3 ;  /* 0x0000000000037941 */ /* 0x000fea0003800000 */
.L_x_10613:
        /* <DEDUP_REMOVED lines=11> */
.L_x_10616:
[----:B------:R-:W-:Y:S05]  /*1a2e0*/  BSYNC B3 ;  /* 0x0000000000037941 */ /* 0x000fea0003800000 */
.L_x_10615:
        /* <DEDUP_REMOVED lines=9> */
.L_x_10617:
        /* <DEDUP_REMOVED lines=15> */
.L_x_10618:
        /* <DEDUP_REMOVED lines=15> */
.L_x_10619:
        /* <DEDUP_REMOVED lines=15> */
.L_x_10620:
        /* <DEDUP_REMOVED lines=10> */
.L_x_10606:
[----:B------:R-:W-:Y:S05]  /*1a6f0*/  BSYNC B1 ;  /* 0x0000000000017941 */ /* 0x000fea0003800000 */
.L_x_10605:
[----:B------:R-:W2:Y:S02]  /*1a700*/  LDL.LU R5, [R1+0x50] ;  /* 0x0000500001057983 */ /* 0x000ea40000300800 */
[----:B--2---:R-:W-:-:S07]  /*1a710*/  VIADD R0, R5, 0xfffffffd ;  /* 0xfffffffd05007836 */ /* 0x004fce0000000000 */
.L_x_10604:
[----:B------:R-:W-:Y:S05]  /*1a720*/  BSYNC B2 ;  /* 0x0000000000027941 */ /* 0x000fea0003800000 */
.L_x_10603:
[----:B------:R-:W-:Y:S01]  /*1a730*/  VIADD R8, R8, 0xfffffffe ;  /* 0xfffffffe08087836 */ /* 0x000fe20000000000 */
[----:B------:R-:W-:-:S04]  /*1a740*/  LOP3.LUT R4, RZ, R4, RZ, 0x33, !PT ;  /* 0x00000004ff047212 */ /* 0x000fc800078e33ff */
[----:B------:R-:W-:-:S13]  /*1a750*/  ISETP.NE.AND P0, PT, R8, R4, PT ;  /* 0x000000040800720c */ /* 0x000fda0003f05270 */
[----:B------:R-:W-:Y:S05]  /*1a760*/  @!P0 BRA `(.L_x_10602) ;  /* 0x0000001000f88947 */ /* 0x000fea0003800000 */
.L_x_10653:
        /* <DEDUP_REMOVED lines=35> */
.L_x_10623:
        /* <DEDUP_REMOVED lines=8> */
.L_x_10793:
[----:B------:R-:W-:Y:S05]  /*1aa20*/  BSYNC B2 ;  /* 0x0000000000027941 */ /* 0x000fea0003800000 */
.L_x_10624:
        /* <DEDUP_REMOVED lines=9> */
.L_x_10627:
[----:B------:R-:W-:Y:S05]  /*1aac0*/  BSYNC B2 ;  /* 0x0000000000027941 */ /* 0x000fea0003800000 */
.L_x_10626:
        /* <DEDUP_REMOVED lines=12> */
.L_x_10628:
        /* <DEDUP_REMOVED lines=13> */
.L_x_10794:
[----:B------:R-:W-:Y:S05]  /*1ac60*/  BSYNC B2 ;  /* 0x0000000000027941 */ /* 0x000fea0003800000 */
.L_x_10629:
        /* <DEDUP_REMOVED lines=11> */
.L_x_10632:
[----:B------:R-:W-:Y:S05]  /*1ad20*/  BSYNC B2 ;  /* 0x0000000000027941 */ /* 0x000fea0003800000 */
.L_x_10631:
        /* <DEDUP_REMOVED lines=9> */
.L_x_10633:
        /* <DEDUP_REMOVED lines=15> */
.L_x_10634:
        /* <DEDUP_REMOVED lines=15> */
.L_x_10635:
        /* <DEDUP_REMOVED lines=15> */
.L_x_10636:
        /* <DEDUP_REMOVED lines=10> */
.L_x_10622:
[----:B------:R-:W-:Y:S05]  /*1b130*/  BSYNC B1 ;  /* 0x0000000000017941 */ /* 0x000fea0003800000 */
.L_x_10621:
        /* <DEDUP_REMOVED lines=35> */
.L_x_10639:
        /* <DEDUP_REMOVED lines=8> */
.L_x_10795:
[----:B------:R-:W-:Y:S05]  /*1b3f0*/  BSYNC B2 ;  /* 0x0000000000027941 */ /* 0x000fea0003800000 */
.L_x_10640:
        /* <DEDUP_REMOVED lines=9> */
.L_x_10643:
[----:B------:R-:W-:Y:S05]  /*1b490*/  BSYNC B2 ;  /* 0x0000000000027941 */ /* 0x000fea0003800000 */
.L_x_10642:
        /* <DEDUP_REMOVED lines=12> */
.L_x_10644:
        /* <DEDUP_REMOVED lines=13> */
.L_x_10796:
[----:B------:R-:W-:Y:S05]  /*1b630*/  BSYNC B2 ;  /* 0x0000000000027941 */ /* 0x000fea0003800000 */
.L_x_10645:
        /* <DEDUP_REMOVED lines=11> */
.L_x_10648:
[----:B------:R-:W-:Y:S05]  /*1b6f0*/  BSYNC B2 ;  /* 0x0000000000027941 */ /* 0x000fea0003800000 */
.L_x_10647:
        /* <DEDUP_REMOVED lines=9> */
.L_x_10649:
        /* <DEDUP_REMOVED lines=15> */
.L_x_10650:
        /* <DEDUP_REMOVED lines=15> */
.L_x_10651:
        /* <DEDUP_REMOVED lines=15> */
.L_x_10652:
        /* <DEDUP_REMOVED lines=10> */
.L_x_10638:
[----:B------:R-:W-:Y:S05]  /*1bb00*/  BSYNC B1 ;  /* 0x0000000000017941 */ /* 0x000fea0003800000 */
.L_x_10637:
[----:B------:R-:W2:Y:S01]  /*1bb10*/  LDL R5, [R1+0x2c] ;  /* 0x00002c0001057983 */ /* 0x000ea20000100800 */
[----:B------:R-:W-:Y:S01]  /*1bb20*/  VIADD R0, R0, 0xfffffffe ;  /* 0xfffffffe00007836 */ /* 0x000fe20000000000 */
[----:B--2---:R-:W-:-:S13]  /*1bb30*/  ISETP.GT.AND P0, PT, R6, R5, PT ;  /* 0x000000050600720c */ /* 0x004fda0003f04270 */
[----:B------:R-:W-:Y:S05]  /*1bb40*/  @P0 BRA `(.L_x_10653) ;  /* 0xffffffec00080947 */ /* 0x000fea000383ffff */
.L_x_10602:
[----:B------:R-:W-:Y:S05]  /*1bb50*/  BSYNC B0 ;  /* 0x0000000000007941 */ /* 0x000fea0003800000 */
.L_x_10601:
[----:B------:R-:W3:Y:S01]  /*1bb60*/  LDL.LU R2, [R1+0x1c] ;  /* 0x00001c0001027983 */ /* 0x000ee20000300800 */
[----:B------:R-:W1:Y:S01]  /*1bb70*/  S2R R3, SR_TID.X ;  /* 0x0000000000037919 */ /* 0x000e620000002100 */
[----:B------:R-:W-:-:S05]  /*1bb80*/  VIADD R19, R19, 0x1 ;  /* 0x0000000113137836 */ /* 0x000fca0000000000 */
[----:B------:R-:W-:-:S04]  /*1bb90*/  ISETP.NE.AND P0, PT, R19, 0x2, PT ;  /* 0x000000021300780c */ /* 0x000fc80003f05270 */
[----:B------:R-:W-:Y:S01]  /*1bba0*/  SEL R0, RZ, 0x1, P0 ;  /* 0x00000001ff007807 */ /* 0x000fe20000000000 */
[----:B------:R-:W-:Y:S01]  /*1bbb0*/  BSSY B0, `(.L_x_10654) ;  /* 0x0000013000007945 */ /* 0x000fe20003800000 */
[----:B-1----:R-:W-:-:S04]  /*1bbc0*/  LOP3.LUT R3, R3, 0x7f, RZ, 0xc0, !PT ;  /* 0x0000007f03037812 */ /* 0x002fc800078ec0ff */
[----:B------:R-:W-:Y:S02]  /*1bbd0*/  ISETP.NE.AND P1, PT, R3, RZ, PT ;  /* 0x000000ff0300720c */ /* 0x000fe40003f25270 */
[----:B---3--:R-:W-:-:S05]  /*1bbe0*/  LOP3.LUT R2, R2, R0, RZ, 0x3c, !PT ;  /* 0x0000000002027212 */ /* 0x008fca00078e3cff */
[----:B------:R1:W-:Y:S06]  /*1bbf0*/  STL [R1+0x1c], R2 ;  /* 0x00001c0201007387 */ /* 0x0003ec0000100800 */
[----:B------:R-:W-:Y:S05]  /*1bc00*/  @P1 BRA `(.L_x_10655) ;  /* 0x0000000000341947 */ /* 0x000fea0003800000 */
[----:B------:R-:W3:Y:S01]  /*1bc10*/  S2R R3, SR_LANEID ;  /* 0x0000000000037919 */ /* 0x000ee20000000000 */
[----:B------:R-:W-:Y:S01]  /*1bc20*/  VOTEU.ANY UR4, UPT, PT ;  /* 0x0000000000047886 */ /* 0x000fe200038e0100 */
[----:B------:R-:W4:Y:S01]  /*1bc30*/  LDC.64 R4, c[0x0][0xd60] ;  /* 0x00035800ff047b82 */ /* 0x000f220000000a00 */
[----:B------:R-:W3:Y:S08]  /*1bc40*/  FLO.U32 R0, UR4 ;  /* 0x0000000400007d00 */ /* 0x000ef000080e0000 */
[----:B-1----:R-:W4:Y:S01]  /*1bc50*/  POPC R2, UR4 ;  /* 0x0000000400027d09 */ /* 0x002f220008000000 */
[----:B---3--:R-:W-:-:S13]  /*1bc60*/  ISETP.EQ.U32.AND P1, PT, R0, R3, PT ;  /* 0x000000030000720c */ /* 0x008fda0003f22070 */
[----:B----4-:R-:W3:Y:S01]  /*1bc70*/  @P1 ATOMG.E.ADD.STRONG.GPU PT, R5, desc[UR60][R4.64], R2 ;  /* 0x00000002040519a8 */ /* 0x010ee200081ee1fc */
[----:B------:R-:W1:Y:S02]  /*1bc80*/  S2R R3, SR_LTMASK ;  /* 0x0000000000037919 */ /* 0x000e640000003900 */
[----:B-1----:R-:W-:-:S06]  /*1bc90*/  LOP3.LUT R3, R3, UR4, RZ, 0xc0, !PT ;  /* 0x0000000403037c12 */ /* 0x002fcc000f8ec0ff */
[----:B------:R-:W1:Y:S01]  /*1bca0*/  POPC R3, R3 ;  /* 0x0000000300037309 */ /* 0x000e620000000000 */
[----:B---3--:R-:W1:Y:S02]  /*1bcb0*/  SHFL.IDX PT, R0, R5, R0, 0x1f ;  /* 0x00001f0005007589 */ /* 0x008e6400000e0000 */
[----:B-1----:R-:W-:-:S05]  /*1bcc0*/  IADD3 R0, R0, UR38, R3 ;  /* 0x0000002600007c10 */ /* 0x002fca000fffe003 */
[----:B------:R3:W-:Y:S02]  /*1bcd0*/  STL [R1], R0 ;  /* 0x0000000001007387 */ /* 0x0007e40000100800 */
.L_x_10655:
[----:B------:R-:W-:Y:S05]  /*1bce0*/  BSYNC B0 ;  /* 0x0000000000007941 */ /* 0x000fea0003800000 */
.L_x_10654:
[----:B------:R-:W-:-:S07]  /*1bcf0*/  SEL R19, R19, RZ, P0 ;  /* 0x000000ff13137207 */ /* 0x000fce0000000000 */
.L_x_10567:
[----:B------:R-:W-:Y:S05]  /*1bd00*/  BSYNC B7 ;  /* 0x0000000000077941 */ /* 0x000fea0003800000 */
.L_x_10565:
        /* <DEDUP_REMOVED lines=9> */
[----:B-12---:R-:W1:Y:S04]  /*1bda0*/  LDS.128 R4, [R18+0x324d0] ;  /* 0x0324d00012047984 */ /* 0x006e680000000c00 */
[----:B-1----:R1:W-:Y:S04]  /*1bdb0*/  STL.64 [R1], R4 ;  /* 0x0000000401007387 */ /* 0x0023e80000100a00 */
[----:B------:R1:W-:Y:S01]  /*1bdc0*/  STL.64 [R1+0x8], R6 ;  /* 0x0000080601007387 */ /* 0x0003e20000100a00 */
[----:B------:R-:W-:Y:S06]  /*1bdd0*/  BAR.ARV 0x4, 0x180 ;  /* 0x0106000000007b1d */ /* 0x000fec0000002000 */
[----:B------:R-:W-:Y:S05]  /*1bde0*/  BRA `(.L_x_10657) ;  /* 0x0000000c00247947 */ /* 0x000fea0003800000 */
.L_x_10656:
[----:B------:R-:W3:Y:S01]  /*1bdf0*/  S2R R16, SR_TID.X ;  /* 0x0000000000107919 */ /* 0x000ee20000002100 */
[----:B------:R-:W-:Y:S01]  /*1be00*/  UMOV UR4, 0xffffffff ;  /* 0xffffffff00047882 */ /* 0x000fe20000000000 */
[----:B---3--:R-:W-:-:S04]  /*1be10*/  LOP3.LUT R16, R16, 0x1f, RZ, 0xc0, !PT ;  /* 0x0000001f10107812 */ /* 0x008fc800078ec0ff */
[----:B------:R-:W-:Y:S01]  /*1be20*/  ISETP.NE.AND P0, PT, R16, 0x1f, PT ;  /* 0x0000001f1000780c */ /* 0x000fe20003f05270 */
[----:B------:R-:W-:-:S12]  /*1be30*/  BRA.DIV UR4, `(.L_x_10658) ;  /* 0x00000042049c7947 */ /* 0x000fd8000b800000 */
[----:B-1----:R-:W3:Y:S01]  /*1be40*/  LDL.LU R2, [R1] ;  /* 0x0000000001027983 */ /* 0x002ee20000300800 */
[----:B------:R-:W-:-:S03]  /*1be50*/  ULDC UR4, c[0x0][0xd3c] ;  /* 0x00034f0000047ab9 */ /* 0x000fc60000000800 */
[----:B------:R-:W4:Y:S01]  /*1be60*/  LDL R3, [R1+0xc] ;  /* 0x00000c0001037983 */ /* 0x000f220000100800 */
[----:B---3--:R-:W-:Y:S02]  /*1be70*/  IMAD.MOV.U32 R10, RZ, RZ, R2 ;  /* 0x000000ffff0a7224 */ /* 0x008fe400078e0002 */
[----:B----4-:R-:W-:-:S05]  /*1be80*/  IMAD.IADD R0, R3, 0x1, R16 ;  /* 0x0000000103007824 */ /* 0x010fca00078e0210 */
[----:B------:R-:W-:-:S13]  /*1be90*/  ISETP.GE.OR P1, PT, R0, UR4, !P0 ;  /* 0x0000000400007c0c */ /* 0x000fda000c726670 */
[----:B------:R-:W1:Y:S08]  /*1bea0*/  @!P1 LDC.64 R2, c[0x0][0xd80] ;  /* 0x00036000ff029b82 */ /* 0x000e700000000a00 */
[----:B--2---:R-:W2:Y:S01]  /*1beb0*/  @!P1 LDC.64 R6, c[0x0][0xd78] ;  /* 0x00035e00ff069b82 */ /* 0x004ea20000000a00 */
        /* <DEDUP_REMOVED lines=33> */
.L_x_10806:
[----:B------:R-:W-:Y:S02]  /*1c0d0*/  ULDC UR4, c[0x0][0xd38] ;  /* 0x00034e0000047ab9 */ /* 0x000fe40000000800 */
[----:B------:R-:W-:-:S04]  /*1c0e0*/  IMAD.U32 R3, RZ, RZ, UR4 ;  /* 0x00000004ff037e24 */ /* 0x000fc8000f8e00ff */
[----:B-1----:R-:W-:-:S04]  /*1c0f0*/  IMAD R9, R9, R3, RZ ;  /* 0x0000000309097224 */ /* 0x002fc800078e02ff */
[----:B------:R-:W-:-:S05]  /*1c100*/  IMAD.IADD R4, R4, 0x1, R9 ;  /* 0x0000000104047824 */ /* 0x000fca00078e0209 */
[----:B------:R-:W-:-:S13]  /*1c110*/  ISETP.GT.AND P6, PT, R4, R5, PT ;  /* 0x000000050400720c */ /* 0x000fda0003fc4270 */
[----:B------:R-:W-:Y:S05]  /*1c120*/  @P6 BRA `(.L_x_10659) ;  /* 0x0000000000ac6947 */ /* 0x000fea0003800000 */
.L_x_10662:
        /* <DEDUP_REMOVED lines=37> */
.L_x_10814:
[----:B------:R-:W-:Y:S02]  /*1c380*/  ULDC UR4, c[0x0][0xd38] ;  /* 0x00034e0000047ab9 */ /* 0x000fe40000000800 */
[----:B------:R-:W-:-:S04]  /*1c390*/  IMAD.U32 R3, RZ, RZ, UR4 ;  /* 0x00000004ff037e24 */ /* 0x000fc8000f8e00ff */
[----:B-1----:R-:W-:-:S04]  /*1c3a0*/  IMAD R9, R9, R3, RZ ;  /* 0x0000000309097224 */ /* 0x002fc800078e02ff */
[----:B------:R-:W-:-:S05]  /*1c3b0*/  IMAD.IADD R4, R9, 0x1, R4 ;  /* 0x0000000109047824 */ /* 0x000fca00078e0204 */
[----:B------:R-:W-:-:S13]  /*1c3c0*/  ISETP.GT.AND P6, PT, R4, R5, PT ;  /* 0x000000050400720c */ /* 0x000fda0003fc4270 */
[----:B------:R-:W-:Y:S05]  /*1c3d0*/  @!P6 BRA `(.L_x_10662) ;  /* 0xfffffffc0054e947 */ /* 0x000fea000383ffff */
.L_x_10659:
        /* <DEDUP_REMOVED lines=9> */
.L_x_10819:
[----:B------:R-:W-:-:S13]  /*1c470*/  ISETP.NE.AND P0, PT, R4, RZ, PT ;  /* 0x000000ff0400720c */ /* 0x000fda0003f05270 */
[----:B------:R-:W-:Y:S05]  /*1c480*/  @!P0 BRA `(.L_x_10664) ;  /* 0x0000000000148947 */ /* 0x000fea0003800000 */
[----:B------:R-:W-:Y:S01]  /*1c490*/  UMOV UR4, 0xffffffff ;  /* 0xffffffff00047882 */ /* 0x000fe20000000000 */
[----:B------:R-:W-:Y:S02]  /*1c4a0*/  VIADD R12, R2, 0xffffffff ;  /* 0xffffffff020c7836 */ /* 0x000fe40000000000 */
[----:B------:R-:W-:Y:S05]  /*1c4b0*/  BRA.DIV UR4, `(.L_x_10665) ;  /* 0x0000004604907947 */ /* 0x000fea000b800000 */
[----:B0-----:R0:W4:Y:S02]  /*1c4c0*/  SHFL.IDX PT, R7, R7, R12, 0x1f ;  /* 0x00001f0c07077589 */ /* 0x00112400000e0000 */
.L_x_10822:
[----:B----4-:R-:W-:-:S07]  /*1c4d0*/  IMAD.MOV.U32 R8, RZ, RZ, R7 ;  /* 0x000000ffff087224 */ /* 0x010fce00078e0007 */
.L_x_10664:
[----:B0-----:R-:W4:Y:S01]  /*1c4e0*/  LDL.LU R7, [R1+0xc] ;  /* 0x00000c0001077983 */ /* 0x001f220000300800 */
        /* <DEDUP_REMOVED lines=14> */
[----:B----4-:R-:W-:Y:S01]  /*1c5d0*/  IMAD.MOV.U32 R10, RZ, RZ, R7 ;  /* 0x000000ffff0a7224 */ /* 0x010fe200078e0007 */
[----:B------:R-:W-:-:S03]  /*1c5e0*/  IABS R7, R0 ;  /* 0x0000000000077213 */ /* 0x000fc60000000000 */
[----:B------:R-:W-:Y:S02]  /*1c5f0*/  IMAD.IADD R10, R2, 0x1, R10 ;  /* 0x00000001020a7824 */ /* 0x000fe400078e020a */
[----:B------:R-:W-:-:S04]  /*1c600*/  IMAD.MOV R7, RZ, RZ, -R7 ;  /* 0x000000ffff077224 */ /* 0x000fc800078e0a07 */
        /* <DEDUP_REMOVED lines=45> */
.L_x_10660:
        /* <DEDUP_REMOVED lines=10> */
.L_x_10666:
[----:B01----:R-:W2:Y:S04]  /*1c980*/  LDL R2, [R1+0xc] ;  /* 0x00000c0001027983 */ /* 0x003ea80000100800 */
[----:B------:R-:W3:Y:S04]  /*1c990*/  LDL R3, [R1+0x8] ;  /* 0x0000080001037983 */ /* 0x000ee80000100800 */
[----:B------:R-:W4:Y:S04]  /*1c9a0*/  LDL R5, [R1+0x4] ;  /* 0x0000040001057983 */ /* 0x000f280000100800 */
[----:B------:R-:W4:Y:S01]  /*1c9b0*/  LDL R4, [R1] ;  /* 0x0000000001047983 */ /* 0x000f220000100800 */
        /* <DEDUP_REMOVED lines=12> */
.L_x_10657:
[----:B------:R-:W3:Y:S01]  /*1ca80*/  LDL R0, [R1+0xc] ;  /* 0x00000c0001007983 */ /* 0x000ee20000100800 */
[----:B------:R-:W-:Y:S02]  /*1ca90*/  ULDC UR4, c[0x0][0xd3c] ;  /* 0x00034f0000047ab9 */ /* 0x000fe40000000800 */
[----:B---3--:R-:W-:-:S13]  /*1caa0*/  ISETP.GE.AND P0, PT, R0, UR4, PT ;  /* 0x0000000400007c0c */ /* 0x008fda000bf06270 */
[----:B------:R-:W-:Y:S05]  /*1cab0*/  @!P0 BRA `(.L_x_10667) ;  /* 0xffffff8400d88947 */ /* 0x000fea000383ffff */
[----:B------:R-:W-:Y:S05]  /*1cac0*/  BSYNC B8 ;  /* 0x0000000000087941 */ /* 0x000fea0003800000 */
.L_x_10519:
[----:B--2---:R-:W2:Y:S01]  /*1cad0*/  LDL.LU R0, [R1+0x80] ;  /* 0x0000800001007983 */ /* 0x004ea20000300800 */
[----:B------:R-:W-:Y:S01]  /*1cae0*/  BSSY B0, `(.L_x_10668) ;  /* 0x000000b000007945 */ /* 0x000fe20003800000 */
[----:B-1----:R-:W1:Y:S01]  /*1caf0*/  S2R R5, SR_CgaCtaId ;  /* 0x0000000000057919 */ /* 0x002e620000008800 */
[----:B--2---:R-:W-:-:S05]  /*1cb00*/  VIADD R0, R0, 0x1 ;  /* 0x0000000100007836 */ /* 0x004fca0000000000 */
        /* <DEDUP_REMOVED lines=8> */
.L_x_10823:
[----:B------:R-:W-:Y:S05]  /*1cb90*/  BSYNC B0 ;  /* 0x0000000000007941 */ /* 0x000fea0003800000 */
.L_x_10668:
[----:B------:R-:W-:-:S03]  /*1cba0*/  UMOV UR4, 0xffffffff ;  /* 0xffffffff00047882 */ /* 0x000fc60000000000 */
[----:B------:R-:W-:Y:S05]  /*1cbb0*/  BRA.DIV UR4, `(.L_x_10670) ;  /* 0x00000042040c7947 */ /* 0x000fea000b800000 */
[----:B------:R-:W1:Y:S02]  /*1cbc0*/  S2R R2, SR_TID.X ;  /* 0x0000000000027919 */ /* 0x000e640000002100 */
[----:B-1----:R-:W-:-:S04]  /*1cbd0*/  SHF.R.U32.HI R2, RZ, 0x5, R2 ;  /* 0x00000005ff027819 */ /* 0x002fc80000011602 */
[----:B------:R-:W-:-:S05]  /*1cbe0*/  LOP3.LUT R2, R2, 0x3, RZ, 0xc0, !PT ;  /* 0x0000000302027812 */ /* 0x000fca00078ec0ff */
[----:B------:R1:W2:Y:S02]  /*1cbf0*/  SHFL.IDX PT, R14, R2, RZ, 0x1f ;  /* 0x00001fff020e7589 */ /* 0x0002a400000e0000 */
.L_x_10826:
[----:B--2---:R-:W-:-:S13]  /*1cc00*/  ISETP.NE.AND P0, PT, R14, RZ, PT ;  /* 0x000000ff0e00720c */ /* 0x004fda0003f05270 */
[----:B------:R-:W-:Y:S05]  /*1cc10*/  @P0 BRA `(.L_x_10363) ;  /* 0x0000000000940947 */ /* 0x000fea0003800000 */
[----:B------:R-:W-:-:S03]  /*1cc20*/  UMOV UR4, 0xffffffff ;  /* 0xffffffff00047882 */ /* 0x000fc60000000000 */
[----:B------:R-:W-:Y:S05]  /*1cc30*/  BRA.DIV UR4, `(.L_x_10671) ;  /* 0x0000004204207947 */ /* 0x000fea000b800000 */
[----:B------:R-:W-:-:S13]  /*1cc40*/  ELECT P6, URZ, PT ;  /* 0x00000000003f782f */ /* 0x000fda00038c0000 */
.L_x_10829:
        /* <DEDUP_REMOVED lines=8> */
.L_x_10672:
        /* <DEDUP_REMOVED lines=13> */
.L_x_10830:
[----:B------:R-:W1:Y:S02]  /*1cda0*/  SYNCS.PHASECHK.TRANS64.TRYWAIT P0, [R7+URZ], R2 ;  /* 0x00000002070075a7 */ /* 0x000e64000800017f */
[----:B-1----:R-:W-:Y:S05]  /*1cdb0*/  @!P0 BRA `(.L_x_10674) ;  /* 0x0000003c00f48947 */ /* 0x002fea0003800000 */
.L_x_10831:
[----:B------:R-:W-:Y:S05]  /*1cdc0*/  @!P2 BRA `(.L_x_10675) ;  /* 0x000000000004a947 */ /* 0x000fea0003800000 */
[----:B------:R-:W-:Y:S01]  /*1cdd0*/  BPT.TRAP 0x1 ;  /* 0x000000040000795c */ /* 0x000fe20000300000 */
.L_x_10675:
[----:B------:R-:W-:-:S04]  /*1cde0*/  VIADD R0, R0, 0x32460 ;  /* 0x0003246000007836 */ /* 0x000fc80000000000 */
[----:B------:R-:W-:-:S04]  /*1cdf0*/  IMAD R4, R19, 0x8, R0 ;  /* 0x0000000813047824 */ /* 0x000fc800078e0200 */
[----:B------:R-:W2:Y:S02]  /*1ce00*/  SYNCS.PHASECHK.TRANS64.TRYWAIT P0, [R4+URZ], R5 ;  /* 0x00000005040075a7 */ /* 0x000ea4000800017f */
[----:B--2---:R-:W-:Y:S05]  /*1ce10*/  @!P0 BRA `(.L_x_10676) ;  /* 0x0000003c00f08947 */ /* 0x004fea0003800000 */
.L_x_10832:
[----:B------:R-:W-:-:S07]  /*1ce20*/  IMAD R3, R3, 0x8, R0 ;  /* 0x0000000803037824 */ /* 0x000fce00078e0200 */
.L_x_10677:
[----:B---3--:R3:W4:Y:S02]  /*1ce30*/  SYNCS.PHASECHK.TRANS64.TRYWAIT P0, [R3+URZ], R2 ;  /* 0x00000002030075a7 */ /* 0x008724000800017f */
[----:B----4-:R-:W-:Y:S05]  /*1ce40*/  @!P0 NANOSLEEP.SYNCS 0x989680 ;  /* 0x009896800000895d */ /* 0x010fea0003900000 */
[----:B------:R-:W4:Y:S02]  /*1ce50*/  @!P0 SYNCS.PHASECHK.TRANS64 P0, [R3+URZ], R2 ;  /* 0x00000002030085a7 */ /* 0x000f24000800007f */
[----:B----4-:R-:W-:Y:S05]  /*1ce60*/  @!P0 BRA `(.L_x_10677) ;  /* 0xfffffffc00f08947 */ /* 0x010fea000383ffff */
.L_x_10363:
[----:B------:R-:W-:Y:S05]  /*1ce70*/  BSYNC B9 ;  /* 0x0000000000097941 */ /* 0x000fea0003800000 */
.L_x_10360:
[----:B------:R-:W-:Y:S05]  /*1ce80*/  EXIT ;  /* 0x000000000000794d */ /* 0x000fea0003800000 */
.L_x_10383:
[----:B0-----:R0:W1:Y:S02]  /*1ce90*/  SYNCS.PHASECHK.TRANS64.TRYWAIT P6, [R97+URZ+0x32490], R109 ;  /* 0x0324906d610075a7 */ /* 0x00106400080c017f */
[----:B-1----:R-:W-:Y:S05]  /*1cea0*/  @!P6 NANOSLEEP.SYNCS 0x989680 ;  /* 0x009896800000e95d */ /* 0x002fea0003900000 */
[----:B------:R-:W1:Y:S02]  /*1ceb0*/  @!P6 SYNCS.PHASECHK.TRANS64 P6, [R97+URZ+0x32490], R109 ;  /* 0x0324906d6100e5a7 */ /* 0x000e6400080c007f */
[----:B-1----:R-:W-:Y:S05]  /*1cec0*/  @!P6 BRA `(.L_x_10383) ;  /* 0xfffffffc00f0e947 */ /* 0x002fea000383ffff */
[----:B------:R-:W-:Y:S05]  /*1ced0*/  BRA `(.L_x_10678) ;  /* 0xfffffe6000e87947 */ /* 0x000fea000383ffff */
.L_x_10401:
[----:B0-----:R0:W1:Y:S02]  /*1cee0*/  SYNCS.PHASECHK.TRANS64.TRYWAIT P5, [R97+URZ+0x32490], R109 ;  /* 0x0324906d610075a7 */ /* 0x00106400080a017f */
[----:B-1----:R-:W-:Y:S05]  /*1cef0*/  @!P5 NANOSLEEP.SYNCS 0x989680 ;  /* 0x009896800000d95d */ /* 0x002fea0003900000 */
[----:B------:R-:W1:Y:S02]  /*1cf00*/  @!P5 SYNCS.PHASECHK.TRANS64 P5, [R97+URZ+0x32490], R109 ;  /* 0x0324906d6100d5a7 */ /* 0x000e6400080a007f */
[----:B-1----:R-:W-:Y:S05]  /*1cf10*/  @!P5 BRA `(.L_x_10401) ;  /* 0xfffffffc00f0d947 */ /* 0x002fea000383ffff */
[----:B------:R-:W-:Y:S05]  /*1cf20*/  BRA `(.L_x_10679) ;  /* 0xfffffe74008c7947 */ /* 0x000fea000383ffff */
.L_x_10410:
[----:B0-----:R0:W1:Y:S02]  /*1cf30*/  SYNCS.PHASECHK.TRANS64.TRYWAIT P4, [R97+URZ+0x32490], R109 ;  /* 0x0324906d610075a7 */ /* 0x001064000808017f */
[----:B-1----:R-:W-:Y:S05]  /*1cf40*/  @!P4 NANOSLEEP.SYNCS 0x989680 ;  /* 0x009896800000c95d */ /* 0x002fea0003900000 */
[----:B------:R-:W1:Y:S02]  /*1cf50*/  @!P4 SYNCS.PHASECHK.TRANS64 P4, [R97+URZ+0x32490], R109 ;  /* 0x0324906d6100c5a7 */ /* 0x000e64000808007f */
[----:B-1----:R-:W-:Y:S05]  /*1cf60*/  @!P4 BRA `(.L_x_10410) ;  /* 0xfffffffc00f0c947 */ /* 0x002fea000383ffff */
[----:B------:R-:W-:Y:S05]  /*1cf70*/  BRA `(.L_x_10680) ;  /* 0xfffffe8400d47947 */ /* 0x000fea000383ffff */
.L_x_10416:
[----:B--2---:R2:W3:Y:S02]  /*1cf80*/  SYNCS.PHASECHK.TRANS64.TRYWAIT P3, [R97+URZ+0x324b0], R109 ;  /* 0x0324b06d610075a7 */ /* 0x0044e4000806017f */
[----:B---3--:R-:W-:Y:S05]  /*1cf90*/  @!P3 NANOSLEEP.SYNCS 0x989680 ;  /* 0x009896800000b95d */ /* 0x008fea0003900000 */
[----:B------:R-:W3:Y:S02]  /*1cfa0*/  @!P3 SYNCS.PHASECHK.TRANS64 P3, [R97+URZ+0x324b0], R109 ;  /* 0x0324b06d6100b5a7 */ /* 0x000ee4000806007f */
[----:B---3--:R-:W-:Y:S05]  /*1cfb0*/  @!P3 BRA `(.L_x_10416) ;  /* 0xfffffffc00f0b947 */ /* 0x008fea000383ffff */
[----:B------:R-:W-:Y:S05]  /*1cfc0*/  BRA `(.L_x_10681) ;  /* 0xfffffe8800647947 */ /* 0x000fea000383ffff */
.L_x_10426:
[----:B------:R-:W-:Y:S01]  /*1cfd0*/  BSSY B0, `(.L_x_10682) ;  /* 0x0000007000007945 */ /* 0x000fe20003800000 */
[----:B------:R-:W-:Y:S02]  /*1cfe0*/  IMAD.MOV.U32 R12, RZ, RZ, RZ ;  /* 0x000000ffff0c7224 */ /* 0x000fe400078e00ff */
[----:B------:R-:W-:Y:S02]  /*1cff0*/  IMAD.MOV.U32 R11, RZ, RZ, 0x1f ;  /* 0x0000001fff0b7424 */ /* 0x000fe400078e00ff */
[----:B------:R-:W-:-:S07]  /*1d000*/  IMAD.MOV.U32 R15, RZ, RZ, -0x1 ;  /* 0xffffffffff0f7424 */ /* 0x000fce00078e00ff */
[----:B-----5:R-:W-:Y:S05]  /*1d010*/  WARPSYNC.COLLECTIVE R15, `(.L_x_10683) ;  /* 0x000000000f087348 */ /* 0x020fea0003c00000 */
[----:B------:R0:W1:Y:S02]  /*1d020*/  SHFL.IDX P6, R14, R13, R12, R11 ;  /* 0x0000000c0d0e7389 */ /* 0x00006400000c000b */
[----:B01---5:R-:W-:Y:S01]  /*1d030*/  ENDCOLLECTIVE ;  /* 0x000000000000791b */ /* 0x023fe20003800000 */
.L_x_10683:
[----:B------:R-:W-:Y:S05]  /*1d040*/  BSYNC B0 ;  /* 0x0000000000007941 */ /* 0x000fea0003800000 */
.L_x_10682:
[----:B------:R-:W-:Y:S05]  /*1d050*/  BRA `(.L_x_10684) ;  /* 0xfffffe9400ac7947 */ /* 0x000fea000383ffff */
.L_x_10438:
        /* <DEDUP_REMOVED lines=8> */
.L_x_10686:
[----:B------:R-:W-:Y:S05]  /*1d0e0*/  BSYNC B1 ;  /* 0x0000000000017941 */ /* 0x000fea0003800000 */
.L_x_10685:
        /* <DEDUP_REMOVED lines=8> */
.L_x_10687:
[----:B------:R-:W-:Y:S02]  /*1d170*/  IMAD.MOV.U32 R13, RZ, RZ, R24 ;  /* 0x000000ffff0d7224 */ /* 0x000fe400078e0018 */
[----:B------:R-:W-:-:S07]  /*1d180*/  IMAD.MOV.U32 R21, RZ, RZ, R14 ;  /* 0x000000ffff157224 */ /* 0x000fce00078e000e */
[----:B------:R-:W-:Y:S05]  /*1d190*/  WARPSYNC.COLLECTIVE R15, `(.L_x_10688) ;  /* 0x000000000f087348 */ /* 0x000fea0003c00000 */
[----:B------:R0:W1:Y:S02]  /*1d1a0*/  SHFL.IDX P6, R14, R13, R12, R11 ;  /* 0x0000000c0d0e7389 */ /* 0x00006400000c000b */
[----:B01----:R-:W-:Y:S01]  /*1d1b0*/  ENDCOLLECTIVE ;  /* 0x000000000000791b */ /* 0x003fe20003800000 */
.L_x_10688:
[----:B------:R-:W-:Y:S02]  /*1d1c0*/  IMAD.MOV.U32 R13, RZ, RZ, R27 ;  /* 0x000000ffff0d7224 */ /* 0x000fe400078e001b */
[----:B------:R-:W-:-:S07]  /*1d1d0*/  IMAD.MOV.U32 R24, RZ, RZ, R14 ;  /* 0x000000ffff187224 */ /* 0x000fce00078e000e */
[----:B------:R-:W-:Y:S05]  /*1d1e0*/  WARPSYNC.COLLECTIVE R15, `(.L_x_10689) ;  /* 0x000000000f087348 */ /* 0x000fea0003c00000 */
[----:B------:R0:W1:Y:S02]  /*1d1f0*/  SHFL.IDX P6, R14, R13, R12, R11 ;  /* 0x0000000c0d0e7389 */ /* 0x00006400000c000b */
[----:B01----:R-:W-:Y:S01]  /*1d200*/  ENDCOLLECTIVE ;  /* 0x000000000000791b */ /* 0x003fe20003800000 */
.L_x_10689:
[----:B------:R-:W-:Y:S01]  /*1d210*/  IMAD.MOV.U32 R27, RZ, RZ, R14 ;  /* 0x000000ffff1b7224 */ /* 0x000fe200078e000e */
[----:B------:R-:W-:Y:S06]  /*1d220*/  BRA `(.L_x_10690) ;  /* 0xfffffe9800c07947 */ /* 0x000fec000383ffff */
.L_x_10442:
[----:B0-----:R0:W1:Y:S02]  /*1d230*/  SYNCS.PHASECHK.TRANS64.TRYWAIT P0, [R18+URZ+0x32400], R29 ;  /* 0x0324001d120075a7 */ /* 0x001064000800017f */
[----:B-1----:R-:W-:Y:S05]  /*1d240*/  @!P0 NANOSLEEP.SYNCS 0x989680 ;  /* 0x009896800000895d */ /* 0x002fea0003900000 */
[----:B------:R-:W1:Y:S02]  /*1d250*/  @!P0 SYNCS.PHASECHK.TRANS64 P0, [R18+URZ+0x32400], R29 ;  /* 0x0324001d120085a7 */ /* 0x000e64000800007f */
[----:B-1----:R-:W-:Y:S05]  /*1d260*/  @!P0 BRA `(.L_x_10442) ;  /* 0xfffffffc00f08947 */ /* 0x002fea000383ffff */
[----:B------:R-:W-:Y:S05]  /*1d270*/  BRA `(.L_x_10691) ;  /* 0xfffffe9c00d07947 */ /* 0x000fea000383ffff */
.L_x_10450:
        /* <DEDUP_REMOVED lines=8> */
.L_x_10693:
[----:B------:R-:W-:Y:S05]  /*1d300*/  BSYNC B1 ;  /* 0x0000000000017941 */ /* 0x000fea0003800000 */
.L_x_10692:
        /* <DEDUP_REMOVED lines=8> */
.L_x_10694:
[----:B------:R-:W-:Y:S02]  /*1d390*/  IMAD.MOV.U32 R13, RZ, RZ, R24 ;  /* 0x000000ffff0d7224 */ /* 0x000fe400078e0018 */
[----:B------:R-:W-:-:S07]  /*1d3a0*/  IMAD.MOV.U32 R20, RZ, RZ, R14 ;  /* 0x000000ffff147224 */ /* 0x000fce00078e000e */
[----:B------:R-:W-:Y:S05]  /*1d3b0*/  WARPSYNC.COLLECTIVE R15, `(.L_x_10695) ;  /* 0x000000000f087348 */ /* 0x000fea0003c00000 */
[----:B------:R0:W1:Y:S02]  /*1d3c0*/  SHFL.IDX P6, R14, R13, R12, R11 ;  /* 0x0000000c0d0e7389 */ /* 0x00006400000c000b */
[----:B01----:R-:W-:Y:S01]  /*1d3d0*/  ENDCOLLECTIVE ;  /* 0x000000000000791b */ /* 0x003fe20003800000 */
.L_x_10695:
[----:B------:R-:W-:Y:S02]  /*1d3e0*/  IMAD.MOV.U32 R13, RZ, RZ, R27 ;  /* 0x000000ffff0d7224 */ /* 0x000fe400078e001b */
[----:B------:R-:W-:-:S07]  /*1d3f0*/  IMAD.MOV.U32 R21, RZ, RZ, R14 ;  /* 0x000000ffff157224 */ /* 0x000fce00078e000e */
[----:B------:R-:W-:Y:S05]  /*1d400*/  WARPSYNC.COLLECTIVE R15, `(.L_x_10696) ;  /* 0x000000000f087348 */ /* 0x000fea0003c00000 */
[----:B------:R0:W1:Y:S02]  /*1d410*/  SHFL.IDX P6, R14, R13, R12, R11 ;  /* 0x0000000c0d0e7389 */ /* 0x00006400000c000b */
[----:B01----:R-:W-:Y:S01]  /*1d420*/  ENDCOLLECTIVE ;  /* 0x000000000000791b */ /* 0x003fe20003800000 */
.L_x_10696:
[----:B------:R-:W-:Y:S05]  /*1d430*/  BRA `(.L_x_10697) ;  /* 0xfffffea8003c7947 */ /* 0x000fea000383ffff */
.L_x_10454:
[----:B0-----:R0:W1:Y:S02]  /*1d440*/  SYNCS.PHASECHK.TRANS64.TRYWAIT P1, [R18+URZ+0x32400], R29 ;  /* 0x0324001d120075a7 */ /* 0x001064000802017f */
[----:B-1----:R-:W-:Y:S05]  /*1d450*/  @!P1 NANOSLEEP.SYNCS 0x989680 ;  /* 0x009896800000995d */ /* 0x002fea0003900000 */
[----:B------:R-:W1:Y:S02]  /*1d460*/  @!P1 SYNCS.PHASECHK.TRANS64 P1, [R18+URZ+0x32400], R29 ;  /* 0x0324001d120095a7 */ /* 0x000e64000802007f */
[----:B-1----:R-:W-:Y:S05]  /*1d470*/  @!P1 BRA `(.L_x_10454) ;  /* 0xfffffffc00f09947 */ /* 0x002fea000383ffff */
[----:B------:R-:W-:Y:S05]  /*1d480*/  BRA `(.L_x_10698) ;  /* 0xfffffeac00187947 */ /* 0x000fea000383ffff */
.L_x_10460:
[----:B--2---:R2:W3:Y:S02]  /*1d490*/  SYNCS.PHASECHK.TRANS64.TRYWAIT P1, [R0+URZ+0x32430], R11 ;  /* 0x0324300b000075a7 */ /* 0x0044e4000802017f */
[----:B---3--:R-:W-:Y:S05]  /*1d4a0*/  @!P1 NANOSLEEP.SYNCS 0x989680 ;  /* 0x009896800000995d */ /* 0x008fea0003900000 */
[----:B------:R-:W3:Y:S02]  /*1d4b0*/  @!P1 SYNCS.PHASECHK.TRANS64 P1, [R0+URZ+0x32430], R11 ;  /* 0x0324300b000095a7 */ /* 0x000ee4000802007f */
[----:B---3--:R-:W-:Y:S05]  /*1d4c0*/  @!P1 BRA `(.L_x_10460) ;  /* 0xfffffffc00f09947 */ /* 0x008fea000383ffff */
[----:B------:R-:W-:Y:S05]  /*1d4d0*/  BRA `(.L_x_10459) ;  /* 0xfffffeb8004c7947 */ /* 0x000fea000383ffff */
.L_x_10462:
[----:B0-----:R0:W3:Y:S02]  /*1d4e0*/  SYNCS.PHASECHK.TRANS64.TRYWAIT P1, [R18+URZ+0x32410], R3 ;  /* 0x03241003120075a7 */ /* 0x0010e4000802017f */
[----:B---3--:R-:W-:Y:S05]  /*1d4f0*/  @!P1 NANOSLEEP.SYNCS 0x989680 ;  /* 0x009896800000995d */ /* 0x008fea0003900000 */
[----:B------:R-:W3:Y:S02]  /*1d500*/  @!P1 SYNCS.PHASECHK.TRANS64 P1, [R18+URZ+0x32410], R3 ;  /* 0x03241003120095a7 */ /* 0x000ee4000802007f */
[----:B---3--:R-:W-:Y:S05]  /*1d510*/  @!P1 BRA `(.L_x_10462) ;  /* 0xfffffffc00f09947 */ /* 0x008fea000383ffff */
[----:B------:R-:W-:Y:S05]  /*1d520*/  BRA `(.L_x_10699) ;  /* 0xfffffeb800f47947 */ /* 0x000fea000383ffff */
.L_x_10467:
[----:B0-----:R0:W4:Y:S02]  /*1d530*/  SYNCS.PHASECHK.TRANS64.TRYWAIT P2, [R0+URZ+0x32450], R11 ;  /* 0x0324500b000075a7 */ /* 0x001124000804017f */
[----:B----4-:R-:W-:Y:S05]  /*1d540*/  @!P2 NANOSLEEP.SYNCS 0x989680 ;  /* 0x009896800000a95d */ /* 0x010fea0003900000 */
[----:B------:R-:W4:Y:S02]  /*1d550*/  @!P2 SYNCS.PHASECHK.TRANS64 P2, [R0+URZ+0x32450], R11 ;  /* 0x0324500b0000a5a7 */ /* 0x000f24000804007f */
[----:B----4-:R-:W-:Y:S05]  /*1d560*/  @!P2 BRA `(.L_x_10467) ;  /* 0xfffffffc00f0a947 */ /* 0x010fea000383ffff */
[----:B------:R-:W-:Y:S05]  /*1d570*/  BRA `(.L_x_10466) ;  /* 0xfffffebc00147947 */ /* 0x000fea000383ffff */
.L_x_10472:
[----:B-1----:R1:W2:Y:S02]  /*1d580*/  SYNCS.PHASECHK.TRANS64.TRYWAIT P3, [R3+URZ+0x32430], R10 ;  /* 0x0324300a030075a7 */ /* 0x0022a4000806017f */
[----:B--2---:R-:W-:Y:S05]  /*1d590*/  @!P3 NANOSLEEP.SYNCS 0x989680 ;  /* 0x009896800000b95d */ /* 0x004fea0003900000 */
[----:B------:R-:W2:Y:S02]  /*1d5a0*/  @!P3 SYNCS.PHASECHK.TRANS64 P3, [R3+URZ+0x32430], R10 ;  /* 0x0324300a0300b5a7 */ /* 0x000ea4000806007f */
[----:B--2---:R-:W-:Y:S05]  /*1d5b0*/  @!P3 BRA `(.L_x_10472) ;  /* 0xfffffffc00f0b947 */ /* 0x004fea000383ffff */
[----:B------:R-:W-:Y:S05]  /*1d5c0*/  BRA `(.L_x_10471) ;  /* 0xfffffee400c07947 */ /* 0x000fea000383ffff */
.L_x_10477:
[----:B---3--:R3:W4:Y:S02]  /*1d5d0*/  SYNCS.PHASECHK.TRANS64.TRYWAIT P3, [R3+URZ+0x32450], R10 ;  /* 0x0324500a030075a7 */ /* 0x008724000806017f */
[----:B----4-:R-:W-:Y:S05]  /*1d5e0*/  @!P3 NANOSLEEP.SYNCS 0x989680 ;  /* 0x009896800000b95d */ /* 0x010fea0003900000 */
[----:B------:R-:W4:Y:S02]  /*1d5f0*/  @!P3 SYNCS.PHASECHK.TRANS64 P3, [R3+URZ+0x32450], R10 ;  /* 0x0324500a0300b5a7 */ /* 0x000f24000806007f */
[----:B----4-:R-:W-:Y:S05]  /*1d600*/  @!P3 BRA `(.L_x_10477) ;  /* 0xfffffffc00f0b947 */ /* 0x010fea000383ffff */
[----:B------:R-:W-:Y:S05]  /*1d610*/  BRA `(.L_x_10476) ;  /* 0xfffffee8005c7947 */ /* 0x000fea000383ffff */
.L_x_10483:
[----:B------:R-:W-:Y:S02]  /*1d620*/  IMAD.MOV.U32 R13, RZ, RZ, R21 ;  /* 0x000000ffff0d7224 */ /* 0x000fe400078e0015 */
[----:B------:R-:W-:Y:S02]  /*1d630*/  IMAD.MOV.U32 R12, RZ, RZ, RZ ;  /* 0x000000ffff0c7224 */ /* 0x000fe400078e00ff */
[----:B------:R-:W-:Y:S02]  /*1d640*/  IMAD.MOV.U32 R11, RZ, RZ, 0x181f ;  /* 0x0000181fff0b7424 */ /* 0x000fe400078e00ff */
[----:B------:R-:W-:-:S07]  /*1d650*/  IMAD.MOV.U32 R15, RZ, RZ, -0x1 ;  /* 0xffffffffff0f7424 */ /* 0x000fce00078e00ff */
[----:B-----5:R-:W-:Y:S05]  /*1d660*/  WARPSYNC.COLLECTIVE R15, `(.L_x_10700) ;  /* 0x000000000f087348 */ /* 0x020fea0003c00000 */
[----:B------:R0:W1:Y:S02]  /*1d670*/  SHFL.IDX P6, R14, R13, R12, R11 ;  /* 0x0000000c0d0e7389 */ /* 0x00006400000c000b */
[----:B01---5:R-:W-:Y:S01]  /*1d680*/  ENDCOLLECTIVE ;  /* 0x000000000000791b */ /* 0x023fe20003800000 */
.L_x_10700:
[----:B------:R-:W-:Y:S02]  /*1d690*/  IMAD.MOV.U32 R13, RZ, RZ, R3 ;  /* 0x000000ffff0d7224 */ /* 0x000fe400078e0003 */
[----:B------:R-:W-:-:S07]  /*1d6a0*/  IMAD.MOV.U32 R20, RZ, RZ, R14 ;  /* 0x000000ffff147224 */ /* 0x000fce00078e000e */
[----:B------:R-:W-:Y:S05]  /*1d6b0*/  WARPSYNC.COLLECTIVE R15, `(.L_x_10701) ;  /* 0x000000000f087348 */ /* 0x000fea0003c00000 */
[----:B------:R0:W1:Y:S02]  /*1d6c0*/  SHFL.IDX P6, R14, R13, R12, R11 ;  /* 0x0000000c0d0e7389 */ /* 0x00006400000c000b */
[----:B01----:R-:W-:Y:S01]  /*1d6d0*/  ENDCOLLECTIVE ;  /* 0x000000000000791b */ /* 0x003fe20003800000 */
.L_x_10701:
[----:B------:R-:W-:Y:S05]  /*1d6e0*/  BRA `(.L_x_10702) ;  /* 0xffffff38001c7947 */ /* 0x000fea000383ffff */
.L_x_10486:
        /* <DEDUP_REMOVED lines=8> */
.L_x_10704:
[----:B------:R-:W-:Y:S05]  /*1d770*/  BSYNC B1 ;  /* 0x0000000000017941 */ /* 0x000fea0003800000 */
.L_x_10703:
        /* <DEDUP_REMOVED lines=8> */
.L_x_10705:
[----:B------:R-:W-:Y:S05]  /*1d800*/  BRA `(.L_x_10706) ;  /* 0xffffff3800587947 */ /* 0x000fea000383ffff */
.L_x_10489:
        /* <DEDUP_REMOVED lines=8> */
.L_x_10708:
[----:B------:R-:W-:Y:S05]  /*1d890*/  BSYNC B1 ;  /* 0x0000000000017941 */ /* 0x000fea0003800000 */
.L_x_10707:
        /* <DEDUP_REMOVED lines=8> */
.L_x_10709:
[----:B------:R-:W-:Y:S05]  /*1d920*/  BRA `(.L_x_10710) ;  /* 0xffffff3800847947 */ /* 0x000fea000383ffff */
.L_x_10492:
        /* <DEDUP_REMOVED lines=8> */
.L_x_10712:
[----:B------:R-:W-:Y:S05]  /*1d9b0*/  BSYNC B1 ;  /* 0x0000000000017941 */ /* 0x000fea0003800000 */
.L_x_10711:
        /* <DEDUP_REMOVED lines=8> */
.L_x_10713:
[----:B------:R-:W-:Y:S05]  /*1da40*/  BRA `(.L_x_10714) ;  /* 0xffffff3800b07947 */ /* 0x000fea000383ffff */
.L_x_10494:
[----:B------:R-:W-:Y:S02]  /*1da50*/  IMAD.MOV.U32 R13, RZ, RZ, R8 ;  /* 0x000000ffff0d7224 */ /* 0x000fe400078e0008 */
[----:B------:R-:W-:Y:S02]  /*1da60*/  IMAD.MOV.U32 R12, RZ, RZ, RZ ;  /* 0x000000ffff0c7224 */ /* 0x000fe400078e00ff */
[----:B------:R-:W-:Y:S02]  /*1da70*/  IMAD.MOV.U32 R11, RZ, RZ, 0x1c1f ;  /* 0x00001c1fff0b7424 */ /* 0x000fe400078e00ff */
[----:B------:R-:W-:-:S07]  /*1da80*/  IMAD.MOV.U32 R15, RZ, RZ, -0x1 ;  /* 0xffffffffff0f7424 */ /* 0x000fce00078e00ff */
[----:B------:R-:W-:Y:S05]  /*1da90*/  WARPSYNC.COLLECTIVE R15, `(.L_x_10715) ;  /* 0x000000000f087348 */ /* 0x000fea0003c00000 */
[----:B------:R0:W1:Y:S02]  /*1daa0*/  SHFL.IDX P6, R14, R13, R12, R11 ;  /* 0x0000000c0d0e7389 */ /* 0x00006400000c000b */
[----:B01----:R-:W-:Y:S01]  /*1dab0*/  ENDCOLLECTIVE ;  /* 0x000000000000791b */ /* 0x003fe20003800000 */
.L_x_10715:
[----:B------:R-:W-:Y:S02]  /*1dac0*/  IMAD.MOV.U32 R13, RZ, RZ, R3 ;  /* 0x000000ffff0d7224 */ /* 0x000fe400078e0003 */
[----:B------:R-:W-:-:S07]  /*1dad0*/  IMAD.MOV.U32 R25, RZ, RZ, R14 ;  /* 0x000000ffff197224 */ /* 0x000fce00078e000e */
[----:B------:R-:W-:Y:S05]  /*1dae0*/  WARPSYNC.COLLECTIVE R15, `(.L_x_10716) ;  /* 0x000000000f087348 */ /* 0x000fea0003c00000 */
[----:B------:R0:W1:Y:S02]  /*1daf0*/  SHFL.IDX P6, R14, R13, R12, R11 ;  /* 0x0000000c0d0e7389 */ /* 0x00006400000c000b */
[----:B01----:R-:W-:Y:S01]  /*1db00*/  ENDCOLLECTIVE ;  /* 0x000000000000791b */ /* 0x003fe20003800000 */
.L_x_10716:
[----:B------:R-:W-:Y:S01]  /*1db10*/  IMAD.MOV.U32 R12, RZ, RZ, R14 ;  /* 0x000000ffff0c7224 */ /* 0x000fe200078e000e */
[----:B------:R-:W-:Y:S06]  /*1db20*/  BRA `(.L_x_10717) ;  /* 0xffffff3c00947947 */ /* 0x000fec000383ffff */
.L_x_10497:
[----:B------:R-:W-:Y:S01]  /*1db30*/  BSSY B1, `(.L_x_10718) ;  /* 0x0000008000017945 */ /* 0x000fe20003800000 */
[----:B---3--:R-:W-:Y:S02]  /*1db40*/  IMAD.MOV.U32 R13, RZ, RZ, R8 ;  /* 0x000000ffff0d7224 */ /* 0x008fe400078e0008 */
[----:B--2---:R-:W-:Y:S02]  /*1db50*/  IMAD.MOV.U32 R12, RZ, RZ, 0x1 ;  /* 0x00000001ff0c7424 */ /* 0x004fe400078e00ff */
[----:B------:R-:W-:Y:S02]  /*1db60*/  IMAD.MOV.U32 R11, RZ, RZ, 0x1c1f ;  /* 0x00001c1fff0b7424 */ /* 0x000fe400078e00ff */
[----:B------:R-:W-:-:S07]  /*1db70*/  IMAD.MOV.U32 R15, RZ, RZ, -0x1 ;  /* 0xffffffffff0f7424 */ /* 0x000fce00078e00ff */
[----:B01----:R-:W-:Y:S05]  /*1db80*/  WARPSYNC.COLLECTIVE R15, `(.L_x_10719) ;  /* 0x000000000f087348 */ /* 0x003fea0003c00000 */
[----:B------:R2:W3:Y:S02]  /*1db90*/  SHFL.IDX P6, R14, R13, R12, R11 ;  /* 0x0000000c0d0e7389 */ /* 0x0004e400000c000b */
[----:B0123--:R-:W-:Y:S01]  /*1dba0*/  ENDCOLLECTIVE ;  /* 0x000000000000791b */ /* 0x00ffe20003800000 */
.L_x_10719:
[----:B------:R-:W-:Y:S05]  /*1dbb0*/  BSYNC B1 ;  /* 0x0000000000017941 */ /* 0x000fea0003800000 */
.L_x_10718:
        /* <DEDUP_REMOVED lines=8> */
.L_x_10720:
[----:B------:R-:W-:Y:S01]  /*1dc40*/  IMAD.MOV.U32 R3, RZ, RZ, R14 ;  /* 0x000000ffff037224 */ /* 0x000fe200078e000e */
[----:B------:R-:W-:Y:S06]  /*1dc50*/  BRA `(.L_x_10721) ;  /* 0xffffff4800ac7947 */ /* 0x000fec000383ffff */
.L_x_10501:
[----:B------:R-:W-:Y:S02]  /*1dc60*/  IMAD.MOV.U32 R13, RZ, RZ, R4 ;  /* 0x000000ffff0d7224 */ /* 0x000fe400078e0004 */
[----:B------:R-:W-:Y:S02]  /*1dc70*/  IMAD.MOV.U32 R12, RZ, RZ, RZ ;  /* 0x000000ffff0c7224 */ /* 0x000fe400078e00ff */
[----:B------:R-:W-:Y:S02]  /*1dc80*/  IMAD.MOV.U32 R11, RZ, RZ, 0x181f ;  /* 0x0000181fff0b7424 */ /* 0x000fe400078e00ff */
[----:B------:R-:W-:-:S07]  /*1dc90*/  IMAD.MOV.U32 R15, RZ, RZ, -0x1 ;  /* 0xffffffffff0f7424 */ /* 0x000fce00078e00ff */
[----:B01----:R-:W-:Y:S05]  /*1dca0*/  WARPSYNC.COLLECTIVE R15, `(.L_x_10722) ;  /* 0x000000000f087348 */ /* 0x003fea0003c00000 */
[----:B------:R2:W3:Y:S02]  /*1dcb0*/  SHFL.IDX P6, R14, R13, R12, R11 ;  /* 0x0000000c0d0e7389 */ /* 0x0004e400000c000b */
[----:B0123--:R-:W-:Y:S01]  /*1dcc0*/  ENDCOLLECTIVE ;  /* 0x000000000000791b */ /* 0x00ffe20003800000 */
.L_x_10722:
[----:B------:R-:W-:Y:S02]  /*1dcd0*/  IMAD.MOV.U32 R13, RZ, RZ, R3 ;  /* 0x000000ffff0d7224 */ /* 0x000fe400078e0003 */
[----:B------:R-:W-:-:S07]  /*1dce0*/  IMAD.MOV.U32 R0, RZ, RZ, R14 ;  /* 0x000000ffff007224 */ /* 0x000fce00078e000e */
[----:B------:R-:W-:Y:S05]  /*1dcf0*/  WARPSYNC.COLLECTIVE R15, `(.L_x_10723) ;  /* 0x000000000f087348 */ /* 0x000fea0003c00000 */
[----:B------:R0:W1:Y:S02]  /*1dd00*/  SHFL.IDX P6, R14, R13, R12, R11 ;  /* 0x0000000c0d0e7389 */ /* 0x00006400000c000b */
[----:B01----:R-:W-:Y:S01]  /*1dd10*/  ENDCOLLECTIVE ;  /* 0x000000000000791b */ /* 0x003fe20003800000 */
.L_x_10723:
[----:B------:R-:W-:Y:S05]  /*1dd20*/  BRA `(.L_x_10724) ;  /* 0xffffff5c00e47947 */ /* 0x000fea000383ffff */
.L_x_10504:
        /* <DEDUP_REMOVED lines=8> */
.L_x_10726:
[----:B------:R-:W-:Y:S05]  /*1ddb0*/  BSYNC B1 ;  /* 0x0000000000017941 */ /* 0x000fea0003800000 */
.L_x_10725:
        /* <DEDUP_REMOVED lines=8> */
.L_x_10727:
[----:B------:R-:W-:Y:S05]  /*1de40*/  BRA `(.L_x_10728) ;  /* 0xffffff6000147947 */ /* 0x000fea000383ffff */
.L_x_10507:
        /* <DEDUP_REMOVED lines=8> */
.L_x_10730:
[----:B------:R-:W-:Y:S05]  /*1ded0*/  BSYNC B1 ;  /* 0x0000000000017941 */ /* 0x000fea0003800000 */
.L_x_10729:
        /* <DEDUP_REMOVED lines=8> */
.L_x_10731:
[----:B------:R-:W-:Y:S05]  /*1df60*/  BRA `(.L_x_10732) ;  /* 0xffffff6000407947 */ /* 0x000fea000383ffff */
.L_x_10510:
        /* <DEDUP_REMOVED lines=8> */
.L_x_10734:
[----:B------:R-:W-:Y:S05]  /*1dff0*/  BSYNC B1 ;  /* 0x0000000000017941 */ /* 0x000fea0003800000 */
.L_x_10733:
        /* <DEDUP_REMOVED lines=8> */
.L_x_10735:
[----:B------:R-:W-:Y:S05]  /*1e080*/  BRA `(.L_x_10736) ;  /* 0xffffff60006c7947 */ /* 0x000fea000383ffff */
.L_x_10527:
        /* <DEDUP_REMOVED lines=11> */
.L_x_10738:
[----:B------:R-:W-:Y:S05]  /*1e140*/  BSYNC B1 ;  /* 0x0000000000017941 */ /* 0x000fea0003800000 */
.L_x_10737:
[----:B------:R-:W-:Y:S05]  /*1e150*/  BRA `(.L_x_10739) ;  /* 0xffffff7800a47947 */ /* 0x000fea000383ffff */
.L_x_10529:
[----:B------:R-:W-:Y:S01]  /*1e160*/  BSSY B1, `(.L_x_10740) ;  /* 0x0000006000017945 */ /* 0x000fe20003800000 */
[----:B------:R-:W-:-:S07]  /*1e170*/  IMAD.MOV.U32 R15, RZ, RZ, -0x1 ;  /* 0xffffffffff0f7424 */ /* 0x000fce00078e00ff */
[----:B0-----:R-:W-:Y:S05]  /*1e180*/  WARPSYNC.COLLECTIVE R15, `(.L_x_10741) ;  /* 0x000000000f0c7348 */ /* 0x001fea0003c00000 */
[----:B------:R-:W-:Y:S02]  /*1e190*/  ELECT P6, UR62, PT ;  /* 0x00000000003e782f */ /* 0x000fe400038c0000 */
[----:B------:R-:W-:Y:S01]  /*1e1a0*/  MOV R14, UR62 ;  /* 0x0000003e000e7c02 */ /* 0x000fe20008000f00 */
[----:B0-----:R-:W-:Y:S10]  /*1e1b0*/  ENDCOLLECTIVE ;  /* 0x000000000000791b */ /* 0x001ff40003800000 */
.L_x_10741:
[----:B------:R-:W-:Y:S05]  /*1e1c0*/  BSYNC B1 ;  /* 0x0000000000017941 */ /* 0x000fea0003800000 */
.L_x_10740:
[----:B------:R-:W-:Y:S05]  /*1e1d0*/  BRA `(.L_x_10528) ;  /* 0xffffff78009c7947 */ /* 0x000fea000383ffff */
.L_x_10531:
[----:B0-----:R0:W1:Y:S02]  /*1e1e0*/  SYNCS.PHASECHK.TRANS64.TRYWAIT P0, [R18+URZ+0x32420], R3 ;  /* 0x03242003120075a7 */ /* 0x001064000800017f */
[----:B-1----:R-:W-:Y:S05]  /*1e1f0*/  @!P0 NANOSLEEP.SYNCS 0x989680 ;  /* 0x009896800000895d */ /* 0x002fea0003900000 */
[----:B------:R-:W1:Y:S02]  /*1e200*/  @!P0 SYNCS.PHASECHK.TRANS64 P0, [R18+URZ+0x32420], R3 ;  /* 0x03242003120085a7 */ /* 0x000e64000800007f */
[----:B-1----:R-:W-:Y:S05]  /*1e210*/  @!P0 BRA `(.L_x_10531) ;  /* 0xfffffffc00f08947 */ /* 0x002fea000383ffff */
[----:B------:R-:W-:Y:S05]  /*1e220*/  BRA `(.L_x_10742) ;  /* 0xffffff7800ac7947 */ /* 0x000fea000383ffff */
.L_x_10535:
[----:B0-----:R0:W1:Y:S02]  /*1e230*/  SYNCS.PHASECHK.TRANS64.TRYWAIT P0, [R3+URZ+0x324a0], R8 ;  /* 0x0324a008030075a7 */ /* 0x001064000800017f */
[----:B-1----:R-:W-:Y:S05]  /*1e240*/  @!P0 NANOSLEEP.SYNCS 0x989680 ;  /* 0x009896800000895d */ /* 0x002fea0003900000 */
[----:B------:R-:W1:Y:S02]  /*1e250*/  @!P0 SYNCS.PHASECHK.TRANS64 P0, [R3+URZ+0x324a0], R8 ;  /* 0x0324a008030085a7 */ /* 0x000e64000800007f */
[----:B-1----:R-:W-:Y:S05]  /*1e260*/  @!P0 BRA `(.L_x_10535) ;  /* 0xfffffffc00f08947 */ /* 0x002fea000383ffff */
[----:B------:R-:W-:Y:S05]  /*1e270*/  BRA `(.L_x_10743) ;  /* 0xffffff7800cc7947 */ /* 0x000fea000383ffff */
.L_x_10540:
[----:B-1----:R1:W2:Y:S02]  /*1e280*/  SYNCS.PHASECHK.TRANS64.TRYWAIT P0, [R3+URZ+0x324c0], R8 ;  /* 0x0324c008030075a7 */ /* 0x0022a4000800017f */
[----:B--2---:R-:W-:Y:S05]  /*1e290*/  @!P0 NANOSLEEP.SYNCS 0x989680 ;  /* 0x009896800000895d */ /* 0x004fea0003900000 */
[----:B------:R-:W2:Y:S02]  /*1e2a0*/  @!P0 SYNCS.PHASECHK.TRANS64 P0, [R3+URZ+0x324c0], R8 ;  /* 0x0324c008030085a7 */ /* 0x000ea4000800007f */
[----:B--2---:R-:W-:Y:S05]  /*1e2b0*/  @!P0 BRA `(.L_x_10540) ;  /* 0xfffffffc00f08947 */ /* 0x004fea000383ffff */
[----:B------:R-:W-:Y:S05]  /*1e2c0*/  BRA `(.L_x_10744) ;  /* 0xffffff7c004c7947 */ /* 0x000fea000383ffff */
.L_x_10550:
[----:B0-----:R0:W1:Y:S02]  /*1e2d0*/  SYNCS.PHASECHK.TRANS64.TRYWAIT P2, [R4+URZ+0x324a0], R5 ;  /* 0x0324a005040075a7 */ /* 0x001064000804017f */
[----:B-1----:R-:W-:Y:S05]  /*1e2e0*/  @!P2 NANOSLEEP.SYNCS 0x989680 ;  /* 0x009896800000a95d */ /* 0x002fea0003900000 */
[----:B------:R-:W1:Y:S02]  /*1e2f0*/  @!P2 SYNCS.PHASECHK.TRANS64 P2, [R4+URZ+0x324a0], R5 ;  /* 0x0324a0050400a5a7 */ /* 0x000e64000804007f */
[----:B-1----:R-:W-:Y:S05]  /*1e300*/  @!P2 BRA `(.L_x_10550) ;  /* 0xfffffffc00f0a947 */ /* 0x002fea000383ffff */
[----:B------:R-:W-:Y:S05]  /*1e310*/  BRA `(.L_x_10745) ;  /* 0xffffff8000dc7947 */ /* 0x000fea000383ffff */
.L_x_10555:
[----:B-1----:R1:W2:Y:S02]  /*1e320*/  SYNCS.PHASECHK.TRANS64.TRYWAIT P2, [R4+URZ+0x324c0], R5 ;  /* 0x0324c005040075a7 */ /* 0x0022a4000804017f */
[----:B--2---:R-:W-:Y:S05]  /*1e330*/  @!P2 NANOSLEEP.SYNCS 0x989680 ;  /* 0x009896800000a95d */ /* 0x004fea0003900000 */
[----:B------:R-:W2:Y:S02]  /*1e340*/  @!P2 SYNCS.PHASECHK.TRANS64 P2, [R4+URZ+0x324c0], R5 ;  /* 0x0324c0050400a5a7 */ /* 0x000ea4000804007f */
[----:B--2---:R-:W-:Y:S05]  /*1e350*/  @!P2 BRA `(.L_x_10555) ;  /* 0xfffffffc00f0a947 */ /* 0x004fea000383ffff */
[----:B------:R-:W-:Y:S05]  /*1e360*/  BRA `(.L_x_10746) ;  /* 0xffffff8400587947 */ /* 0x000fea000383ffff */
.L_x_10573:
        /* <DEDUP_REMOVED lines=11> */
.L_x_10748:
[----:B------:R-:W-:Y:S05]  /*1e420*/  BSYNC B0 ;  /* 0x0000000000007941 */ /* 0x000fea0003800000 */
.L_x_10747:
[----:B------:R-:W-:Y:S05]  /*1e430*/  BRA `(.L_x_10749) ;  /* 0xffffff9000d87947 */ /* 0x000fea000383ffff */
.L_x_10575:
[----:B------:R-:W-:Y:S01]  /*1e440*/  BSSY B0, `(.L_x_10750) ;  /* 0x0000006000007945 */ /* 0x000fe20003800000 */
[----:B------:R-:W-:-:S07]  /*1e450*/  IMAD.MOV.U32 R15, RZ, RZ, -0x1 ;  /* 0xffffffffff0f7424 */ /* 0x000fce00078e00ff */
[----:B0-----:R-:W-:Y:S05]  /*1e460*/  WARPSYNC.COLLECTIVE R15, `(.L_x_10751) ;  /* 0x000000000f0c7348 */ /* 0x001fea0003c00000 */
[----:B------:R-:W-:Y:S02]  /*1e470*/  ELECT P6, UR62, PT ;  /* 0x00000000003e782f */ /* 0x000fe400038c0000 */
[----:B------:R-:W-:Y:S01]  /*1e480*/  MOV R14, UR62 ;  /* 0x0000003e000e7c02 */ /* 0x000fe20008000f00 */
[----:B0-----:R-:W-:Y:S10]  /*1e490*/  ENDCOLLECTIVE ;  /* 0x000000000000791b */ /* 0x001ff40003800000 */
.L_x_10751:
[----:B------:R-:W-:Y:S05]  /*1e4a0*/  BSYNC B0 ;  /* 0x0000000000007941 */ /* 0x000fea0003800000 */
.L_x_10750:
[----:B------:R-:W-:Y:S05]  /*1e4b0*/  BRA `(.L_x_10752) ;  /* 0xffffff9000e47947 */ /* 0x000fea000383ffff */
.L_x_10577:
[----:B0-----:R0:W1:Y:S02]  /*1e4c0*/  SYNCS.PHASECHK.TRANS64.TRYWAIT P0, [R0+URZ+0x32440], R2 ;  /* 0x03244002000075a7 */ /* 0x001064000800017f */
[----:B-1----:R-:W-:Y:S05]  /*1e4d0*/  @!P0 NANOSLEEP.SYNCS 0x989680 ;  /* 0x009896800000895d */ /* 0x002fea0003900000 */
[----:B------:R-:W1:Y:S02]  /*1e4e0*/  @!P0 SYNCS.PHASECHK.TRANS64 P0, [R0+URZ+0x32440], R2 ;  /* 0x03244002000085a7 */ /* 0x000e64000800007f */
[----:B-1----:R-:W-:Y:S05]  /*1e4f0*/  @!P0 BRA `(.L_x_10577) ;  /* 0xfffffffc00f08947 */ /* 0x002fea000383ffff */
[----:B------:R-:W-:Y:S05]  /*1e500*/  BRA `(.L_x_10753) ;  /* 0xffffff9400447947 */ /* 0x000fea000383ffff */
.L_x_10581:
        /* <DEDUP_REMOVED lines=9> */
.L_x_10754:
[----:B------:R-:W-:Y:S02]  /*1e5a0*/  IMAD.MOV.U32 R13, RZ, RZ, R3 ;  /* 0x000000ffff0d7224 */ /* 0x000fe400078e0003 */
[----:B------:R-:W-:Y:S01]  /*1e5b0*/  IMAD.MOV.U32 R4, RZ, RZ, R14 ;  /* 0x000000ffff047224 */ /* 0x000fe200078e000e */
[----:B------:R-:W-:-:S07]  /*1e5c0*/  LOP3.LUT R7, R7, 0x7f, RZ, 0xc0, !PT ;  /* 0x0000007f07077812 */ /* 0x000fce00078ec0ff */
[----:B------:R-:W-:Y:S05]  /*1e5d0*/  WARPSYNC.COLLECTIVE R15, `(.L_x_10755) ;  /* 0x000000000f087348 */ /* 0x000fea0003c00000 */
[----:B------:R0:W1:Y:S02]  /*1e5e0*/  SHFL.IDX P6, R14, R13, R12, R11 ;  /* 0x0000000c0d0e7389 */ /* 0x00006400000c000b */
[----:B01----:R-:W-:Y:S01]  /*1e5f0*/  ENDCOLLECTIVE ;  /* 0x000000000000791b */ /* 0x003fe20003800000 */
.L_x_10755:
[----:B------:R-:W-:Y:S01]  /*1e600*/  SHF.R.U32.HI R7, RZ, 0x3, R7 ;  /* 0x00000003ff077819 */ /* 0x000fe20000011607 */
[----:B------:R-:W-:Y:S02]  /*1e610*/  IMAD.MOV.U32 R13, RZ, RZ, R2 ;  /* 0x000000ffff0d7224 */ /* 0x000fe400078e0002 */
[----:B------:R-:W-:Y:S02]  /*1e620*/  IMAD.MOV.U32 R12, RZ, RZ, 0x1 ;  /* 0x00000001ff0c7424 */ /* 0x000fe400078e00ff */
[----:B------:R-:W-:-:S07]  /*1e630*/  IMAD.MOV.U32 R5, RZ, RZ, R14 ;  /* 0x000000ffff057224 */ /* 0x000fce00078e000e */
[----:B------:R-:W-:Y:S05]  /*1e640*/  WARPSYNC.COLLECTIVE R15, `(.L_x_10756) ;  /* 0x000000000f087348 */ /* 0x000fea0003c00000 */
[----:B------:R0:W1:Y:S02]  /*1e650*/  SHFL.IDX P6, R14, R13, R12, R11 ;  /* 0x0000000c0d0e7389 */ /* 0x00006400000c000b */
[----:B01----:R-:W-:Y:S01]  /*1e660*/  ENDCOLLECTIVE ;  /* 0x000000000000791b */ /* 0x003fe20003800000 */
.L_x_10756:
[----:B------:R-:W-:Y:S02]  /*1e670*/  IMAD.MOV.U32 R13, RZ, RZ, R3 ;  /* 0x000000ffff0d7224 */ /* 0x000fe400078e0003 */
[----:B------:R-:W-:Y:S02]  /*1e680*/  IMAD R0, R0, R8, RZ ;  /* 0x0000000800007224 */ /* 0x000fe400078e02ff */
[----:B------:R-:W-:Y:S02]  /*1e690*/  IMAD.IADD R8, R7, 0x1, R6 ;  /* 0x0000000107087824 */ /* 0x000fe400078e0206 */
[----:B------:R-:W-:-:S07]  /*1e6a0*/  IMAD.MOV.U32 R7, RZ, RZ, R14 ;  /* 0x000000ffff077224 */ /* 0x000fce00078e000e */
[----:B------:R-:W-:Y:S05]  /*1e6b0*/  WARPSYNC.COLLECTIVE R15, `(.L_x_10757) ;  /* 0x000000000f087348 */ /* 0x000fea0003c00000 */
[----:B------:R0:W1:Y:S02]  /*1e6c0*/  SHFL.IDX P6, R14, R13, R12, R11 ;  /* 0x0000000c0d0e7389 */ /* 0x00006400000c000b */
[----:B01----:R-:W-:Y:S01]  /*1e6d0*/  ENDCOLLECTIVE ;  /* 0x000000000000791b */ /* 0x003fe20003800000 */
.L_x_10757:
        /* <DEDUP_REMOVED lines=11> */
.L_x_10758:
        /* <DEDUP_REMOVED lines=15> */
.L_x_10759:
        /* <DEDUP_REMOVED lines=19> */
.L_x_10760:
        /* <DEDUP_REMOVED lines=10> */
.L_x_10761:
        /* <DEDUP_REMOVED lines=13> */
.L_x_10762:
        /* <DEDUP_REMOVED lines=10> */
.L_x_10763:
        /* <DEDUP_REMOVED lines=13> */
.L_x_10764:
        /* <DEDUP_REMOVED lines=10> */
.L_x_10765:
        /* <DEDUP_REMOVED lines=13> */
.L_x_10766:
        /* <DEDUP_REMOVED lines=10> */
.L_x_10767:
        /* <DEDUP_REMOVED lines=11> */
.L_x_10768:
        /* <DEDUP_REMOVED lines=14> */
.L_x_10769:
[----:B------:R-:W-:Y:S01]  /*1f030*/  IMAD.MOV.U32 R3, RZ, RZ, R14 ;  /* 0x000000ffff037224 */ /* 0x000fe200078e000e */
[----:B------:R-:W-:Y:S06]  /*1f040*/  BRA `(.L_x_10770) ;  /* 0xffffff9400c87947 */ /* 0x000fec000383ffff */
.L_x_10585:
        /* <DEDUP_REMOVED lines=10> */
[----:B--2---:R-:W-:-:S02]  /*1f0f0*/  IMAD R3, R15, R6, RZ ;  /* 0x000000060f037224 */ /* 0x004fc400078e02ff */
[----:B------:R-:W-:-:S03]  /*1f100*/  IMAD.MOV.U32 R15, RZ, RZ, -0x1 ;  /* 0xffffffffff0f7424 */ /* 0x000fc600078e00ff */
[-C--:B---3--:R-:W-:Y:S02]  /*1f110*/  ISETP.GE.AND P4, PT, R14, R3.reuse, PT ;  /* 0x000000030e00720c */ /* 0x088fe40003f86270 */
[-C--:B----4-:R-:W-:Y:S01]  /*1f120*/  ISETP.GE.AND P5, PT, R13, R3.reuse, PT ;  /* 0x000000030d00720c */ /* 0x090fe20003fa6270 */
[----:B------:R-:W-:Y:S01]  /*1f130*/  IMAD.MOV.U32 R13, RZ, RZ, R2 ;  /* 0x000000ffff0d7224 */ /* 0x000fe200078e0002 */
[----:B-----5:R-:W-:Y:S01]  /*1f140*/  ISETP.GE.AND P6, PT, R12, R3, PT ;  /* 0x000000030c00720c */ /* 0x020fe20003fc6270 */
[----:B------:R-:W-:Y:S01]  /*1f150*/  IMAD.MOV.U32 R12, RZ, RZ, RZ ;  /* 0x000000ffff0c7224 */ /* 0x000fe200078e00ff */
[----:B------:R-:W-:-:S07]  /*1f160*/  LOP3.LUT R8, R8, 0xffffffef, RZ, 0xc0, !PT ;  /* 0xffffffef08087812 */ /* 0x000fce00078ec0ff */
        /* <DEDUP_REMOVED lines=18> */
.L_x_10772:
[----:B------:R-:W-:Y:S05]  /*1f290*/  BSYNC B0 ;  /* 0x0000000000007941 */ /* 0x000fea0003800000 */
.L_x_10771:
        /* <DEDUP_REMOVED lines=10> */
.L_x_10773:
        /* <DEDUP_REMOVED lines=16> */
.L_x_10774:
        /* <DEDUP_REMOVED lines=15> */
.L_x_10775:
[----:B------:R-:W-:Y:S02]  /*1f530*/  IMAD.MOV.U32 R13, RZ, RZ, R2 ;  /* 0x000000ffff0d7224 */ /* 0x000fe400078e0002 */
[----:B------:R-:W-:Y:S02]  /*1f540*/  IMAD.MOV.U32 R12, RZ, RZ, 0x2 ;  /* 0x00000002ff0c7424 */ /* 0x000fe400078e00ff */
[----:B------:R-:W-:-:S05]  /*1f550*/  IMAD.MOV.U32 R5, RZ, RZ, R14 ;  /* 0x000000ffff057224 */ /* 0x000fca00078e000e */
[----:B------:R-:W-:-:S05]  /*1f560*/  @!P4 LEA R5, P6, R7, R5, 0x1 ;  /* 0x000000050705c211 */ /* 0x000fca00078c08ff */
[----:B------:R-:W-:-:S05]  /*1f570*/  @!P4 IMAD.X R4, RZ, RZ, R6, P6 ;  /* 0x000000ffff04c224 */ /* 0x000fca00030e0606 */
[----:B------:R-:W-:-:S07]  /*1f580*/  @!P4 LOP3.LUT R5, R5, R4, RZ, 0x3c, !PT ;  /* 0x000000040505c212 */ /* 0x000fce00078e3cff */
[----:B------:R-:W-:Y:S05]  /*1f590*/  WARPSYNC.COLLECTIVE R15, `(.L_x_10776) ;  /* 0x000000000f087348 */ /* 0x000fea0003c00000 */
[----:B------:R0:W1:Y:S02]  /*1f5a0*/  SHFL.IDX P6, R14, R13, R12, R11 ;  /* 0x0000000c0d0e7389 */ /* 0x00006400000c000b */
[----:B01----:R-:W-:Y:S01]  /*1f5b0*/  ENDCOLLECTIVE ;  /* 0x000000000000791b */ /* 0x003fe20003800000 */
.L_x_10776:
        /* <DEDUP_REMOVED lines=15> */
.L_x_10777:
        /* <DEDUP_REMOVED lines=9> */
.L_x_10778:
        /* <DEDUP_REMOVED lines=15> */
.L_x_10779:
        /* <DEDUP_REMOVED lines=9> */
.L_x_10780:
        /* <DEDUP_REMOVED lines=15> */
.L_x_10781:
        /* <DEDUP_REMOVED lines=9> */
.L_x_10782:
        /* <DEDUP_REMOVED lines=10> */
[----:B------:R-:W-:-:S07]  /*1fae0*/  IMAD.MOV.U32 R6, RZ, RZ, R14 ;  /* 0x000000ffff067224 */ /* 0x000fce00078e000e */
[----:B0-----:R-:W-:Y:S05]  /*1faf0*/  WARPSYNC.COLLECTIVE R15, `(.L_x_10783) ;  /* 0x000000000f087348 */ /* 0x001fea0003c00000 */
[----:B------:R1:W2:Y:S02]  /*1fb00*/  SHFL.IDX P6, R14, R13, R12, R11 ;  /* 0x0000000c0d0e7389 */ /* 0x0002a400000c000b */
[----:B012---:R-:W-:Y:S01]  /*1fb10*/  ENDCOLLECTIVE ;  /* 0x000000000000791b */ /* 0x007fe20003800000 */
.L_x_10783:
[----:B------:R-:W-:Y:S02]  /*1fb20*/  IMAD.MOV.U32 R13, RZ, RZ, R2 ;  /* 0x000000ffff0d7224 */ /* 0x000fe400078e0002 */
[----:B------:R-:W-:Y:S01]  /*1fb30*/  IMAD.MOV.U32 R12, RZ, RZ, 0x6 ;  /* 0x00000006ff0c7424 */ /* 0x000fe200078e00ff */
[----:B------:R-:W-:Y:S01]  /*1fb40*/  LOP3.LUT P6, RZ, R9, 0x20, RZ, 0xc0, !PT ;  /* 0x0000002009ff7812 */ /* 0x000fe200078cc0ff */
[----:B------:R-:W-:-:S12]  /*1fb50*/  IMAD.MOV.U32 R5, RZ, RZ, R14 ;  /* 0x000000ffff057224 */ /* 0x000fd800078e000e */
        /* <DEDUP_REMOVED lines=15> */
.L_x_10784:
[----:B------:R-:W-:Y:S02]  /*1fc50*/  IMAD.MOV.U32 R13, RZ, RZ, R0 ;  /* 0x000000ffff0d7224 */ /* 0x000fe400078e0000 */
[----:B------:R-:W-:-:S07]  /*1fc60*/  IMAD.MOV.U32 R6, RZ, RZ, R14 ;  /* 0x000000ffff067224 */ /* 0x000fce00078e000e */
[----:B------:R-:W-:Y:S05]  /*1fc70*/  WARPSYNC.COLLECTIVE R15, `(.L_x_10785) ;  /* 0x000000000f087348 */ /* 0x000fea0003c00000 */
[----:B------:R0:W1:Y:S02]  /*1fc80*/  SHFL.IDX P6, R14, R13, R12, R11 ;  /* 0x0000000c0d0e7389 */ /* 0x00006400000c000b */
[----:B01----:R-:W-:Y:S01]  /*1fc90*/  ENDCOLLECTIVE ;  /* 0x000000000000791b */ /* 0x003fe20003800000 */
.L_x_10785:
[----:B------:R-:W-:Y:S02]  /*1fca0*/  IMAD.MOV.U32 R13, RZ, RZ, R2 ;  /* 0x000000ffff0d7224 */ /* 0x000fe400078e0002 */
[----:B------:R-:W-:Y:S02]  /*1fcb0*/  IMAD.MOV.U32 R12, RZ, RZ, 0x7 ;  /* 0x00000007ff0c7424 */ /* 0x000fe400078e00ff */
[----:B------:R-:W-:-:S07]  /*1fcc0*/  IMAD.MOV.U32 R5, RZ, RZ, R14 ;  /* 0x000000ffff057224 */ /* 0x000fce00078e000e */
[----:B------:R-:W-:Y:S05]  /*1fcd0*/  WARPSYNC.COLLECTIVE R15, `(.L_x_10786) ;  /* 0x000000000f087348 */ /* 0x000fea0003c00000 */
[----:B------:R0:W1:Y:S02]  /*1fce0*/  SHFL.IDX P6, R14, R13, R12, R11 ;  /* 0x0000000c0d0e7389 */ /* 0x00006400000c000b */
[----:B01----:R-:W-:Y:S01]  /*1fcf0*/  ENDCOLLECTIVE ;  /* 0x000000000000791b */ /* 0x003fe20003800000 */
.L_x_10786:
        /* <DEDUP_REMOVED lines=10> */
.L_x_10787:
[----:B------:R-:W-:Y:S01]  /*1fda0*/  @!PT LDS RZ, [RZ] ;  /* 0x00000000fffff984 */ /* 0x000fe20000000800 */
[----:B------:R-:W-:Y:S01]  /*1fdb0*/  @!PT LDS RZ, [RZ] ;  /* 0x00000000fffff984 */ /* 0x000fe20000000800 */
[----:B------:R-:W-:Y:S01]  /*1fdc0*/  @!PT LDS RZ, [RZ] ;  /* 0x00000000fffff984 */ /* 0x000fe20000000800 */
[----:B------:R1:W-:Y:S04]  /*1fdd0*/  @!P4 LDGSTS.E.BYPASS.LTC128B.128 [R8+0x25400], desc[UR60][R4.64], !P3 ;  /* 0x254000000408cfae */ /* 0x0003e8000d901d7c */
[----:B------:R1:W-:Y:S04]  /*1fde0*/  @!P4 LDGSTS.E.BYPASS.LTC128B.128 [R8+0x29400], desc[UR60][R4.64+0x80], !P2 ;  /* 0x294000800408cfae */ /* 0x0003e8000d101d7c */
[----:B------:R1:W-:Y:S04]  /*1fdf0*/  @!P4 LDGSTS.E.BYPASS.LTC128B.128 [R8+0x2d400], desc[UR60][R4.64+0x100], !P1 ;  /* 0x2d4001000408cfae */ /* 0x0003e8000c901d7c */
[----:B------:R1:W-:Y:S01]  /*1fe00*/  @!P4 LDGSTS.E.BYPASS.LTC128B.128 [R8+0x31400], desc[UR60][R4.64+0x180], !P0 ;  /* 0x314001800408cfae */ /* 0x0003e2000c101d7c */
[----:B------:R-:W-:Y:S01]  /*1fe10*/  IMAD.MOV.U32 R0, RZ, RZ, R14 ;  /* 0x000000ffff007224 */ /* 0x000fe200078e000e */
[----:B------:R-:W-:Y:S06]  /*1fe20*/  BRA `(.L_x_10788) ;  /* 0xffffff9400747947 */ /* 0x000fec000383ffff */
.L_x_10590:
[----:B0-----:R0:W3:Y:S02]  /*1fe30*/  SYNCS.PHASECHK.TRANS64.TRYWAIT P0, [R18+URZ+0x32420], R0 ;  /* 0x03242000120075a7 */ /* 0x0010e4000800017f */
[----:B---3--:R-:W-:Y:S05]  /*1fe40*/  @!P0 NANOSLEEP.SYNCS 0x989680 ;  /* 0x009896800000895d */ /* 0x008fea0003900000 */
[----:B------:R-:W3:Y:S02]  /*1fe50*/  @!P0 SYNCS.PHASECHK.TRANS64 P0, [R18+URZ+0x32420], R0 ;  /* 0x03242000120085a7 */ /* 0x000ee4000800007f */
[----:B---3--:R-:W-:Y:S05]  /*1fe60*/  @!P0 BRA `(.L_x_10590) ;  /* 0xfffffffc00f08947 */ /* 0x008fea000383ffff */
[----:B------:R-:W-:Y:S05]  /*1fe70*/  BRA `(.L_x_10789) ;  /* 0xffffff9400ec7947 */ /* 0x000fea000383ffff */
.L_x_10594:
[----:B0-----:R0:W1:Y:S02]  /*1fe80*/  SYNCS.PHASECHK.TRANS64.TRYWAIT P0, [R2+URZ+0x32460], R0 ;  /* 0x03246000020075a7 */ /* 0x001064000800017f */
[----:B-1----:R-:W-:Y:S05]  /*1fe90*/  @!P0 NANOSLEEP.SYNCS 0x989680 ;  /* 0x009896800000895d */ /* 0x002fea0003900000 */
[----:B------:R-:W1:Y:S02]  /*1fea0*/  @!P0 SYNCS.PHASECHK.TRANS64 P0, [R2+URZ+0x32460], R0 ;  /* 0x03246000020085a7 */ /* 0x000e64000800007f */
[----:B-1----:R-:W-:Y:S05]  /*1feb0*/  @!P0 BRA `(.L_x_10594) ;  /* 0xfffffffc00f08947 */ /* 0x002fea000383ffff */
[----:B------:R-:W-:Y:S05]  /*1fec0*/  BRA `(.L_x_10790) ;  /* 0xffffff9800107947 */ /* 0x000fea000383ffff */
.L_x_10609:
[----:B-1----:R1:W2:Y:S02]  /*1fed0*/  SYNCS.PHASECHK.TRANS64.TRYWAIT P0, [R2+URZ+0x32440], R6 ;  /* 0x03244006020075a7 */ /* 0x0022a4000800017f */
[----:B--2---:R-:W-:Y:S05]  /*1fee0*/  @!P0 NANOSLEEP.SYNCS 0x989680 ;  /* 0x009896800000895d */ /* 0x004fea0003900000 */
[----:B------:R-:W2:Y:S02]  /*1fef0*/  @!P0 SYNCS.PHASECHK.TRANS64 P0, [R2+URZ+0x32440], R6 ;  /* 0x03244006020085a7 */ /* 0x000ea4000800007f */
[----:B--2---:R-:W-:Y:S05]  /*1ff00*/  @!P0 BRA `(.L_x_10609) ;  /* 0xfffffffc00f08947 */ /* 0x004fea000383ffff */
[----:B------:R-:W-:Y:S05]  /*1ff10*/  BRA `(.L_x_10791) ;  /* 0xffffffa000307947 */ /* 0x000fea000383ffff */
.L_x_10614:
[----:B0-----:R0:W2:Y:S02]  /*1ff20*/  SYNCS.PHASECHK.TRANS64.TRYWAIT P0, [R2+URZ+0x32460], R6 ;  /* 0x03246006020075a7 */ /* 0x0010a4000800017f */
[----:B--2---:R-:W-:Y:S05]  /*1ff30*/  @!P0 NANOSLEEP.SYNCS 0x989680 ;  /* 0x009896800000895d */ /* 0x004fea0003900000 */
[----:B------:R-:W2:Y:S02]  /*1ff40*/  @!P0 SYNCS.PHASECHK.TRANS64 P0, [R2+URZ+0x32460], R6 ;  /* 0x03246006020085a7 */ /* 0x000ea4000800007f */
[----:B--2---:R-:W-:Y:S05]  /*1ff50*/  @!P0 BRA `(.L_x_10614) ;  /* 0xfffffffc00f08947 */ /* 0x004fea000383ffff */
[----:B------:R-:W-:Y:S05]  /*1ff60*/  BRA `(.L_x_10792) ;  /* 0xffffffa000ac7947 */ /* 0x000fea000383ffff */
.L_x_10625:
[----:B-1----:R1:W2:Y:S02]  /*1ff70*/  SYNCS.PHASECHK.TRANS64.TRYWAIT P0, [R3+URZ+0x32440], R2 ;  /* 0x03244002030075a7 */ /* 0x0022a4000800017f */
[----:B--2---:R-:W-:Y:S05]  /*1ff80*/  @!P0 NANOSLEEP.SYNCS 0x989680 ;  /* 0x009896800000895d */ /* 0x004fea0003900000 */
[----:B------:R-:W2:Y:S02]  /*1ff90*/  @!P0 SYNCS.PHASECHK.TRANS64 P0, [R3+URZ+0x32440], R2 ;  /* 0x03244002030085a7 */ /* 0x000ea4000800007f */
[----:B--2---:R-:W-:Y:S05]  /*1ffa0*/  @!P0 BRA `(.L_x_10625) ;  /* 0xfffffffc00f08947 */ /* 0x004fea000383ffff */
[----:B------:R-:W-:Y:S05]  /*1ffb0*/  BRA `(.L_x_10793) ;  /* 0xffffffa800987947 */ /* 0x000fea000383ffff */
.L_x_10630:
[----:B--2---:R2:W3:Y:S02]  /*1ffc0*/  SYNCS.PHASECHK.TRANS64.TRYWAIT P0, [R3+URZ+0x32460], R2 ;  /* 0x03246002030075a7 */ /* 0x0044e4000800017f */
[----:B---3--:R-:W-:Y:S05]  /*1ffd0*/  @!P0 NANOSLEEP.SYNCS 0x989680 ;  /* 0x009896800000895d */ /* 0x008fea0003900000 */
[----:B------:R-:W3:Y:S02]  /*1ffe0*/  @!P0 SYNCS.PHASECHK.TRANS64 P0, [R3+URZ+0x32460], R2 ;  /* 0x03246002030085a7 */ /* 0x000ee4000800007f */
[----:B---3--:R-:W-:Y:S05]  /*1fff0*/  @!P0 BRA `(.L_x_10630) ;  /* 0xfffffffc00f08947 */ /* 0x008fea000383ffff */
[----:B------:R-:W-:Y:S05]  /*20000*/  BRA `(.L_x_10794) ;  /* 0xffffffac00147947 */ /* 0x000fea000383ffff */
.L_x_10641:
[----:B-1----:R1:W2:Y:S02]  /*20010*/  SYNCS.PHASECHK.TRANS64.TRYWAIT P0, [R3+URZ+0x32440], R2 ;  /* 0x03244002030075a7 */ /* 0x0022a4000800017f */
[----:B--2---:R-:W-:Y:S05]  /*20020*/  @!P0 NANOSLEEP.SYNCS 0x989680 ;  /* 0x009896800000895d */ /* 0x004fea0003900000 */
[----:B------:R-:W2:Y:S02]  /*20030*/  @!P0 SYNCS.PHASECHK.TRANS64 P0, [R3+URZ+0x32440], R2 ;  /* 0x03244002030085a7 */ /* 0x000ea4000800007f */
[----:B--2---:R-:W-:Y:S05]  /*20040*/  @!P0 BRA `(.L_x_10641) ;  /* 0xfffffffc00f08947 */ /* 0x004fea000383ffff */
[----:B------:R-:W-:Y:S05]  /*20050*/  BRA `(.L_x_10795) ;  /* 0xffffffb000e47947 */ /* 0x000fea000383ffff */
.L_x_10646:
[----:B--2---:R2:W3:Y:S02]  /*20060*/  SYNCS.PHASECHK.TRANS64.TRYWAIT P0, [R3+URZ+0x32460], R2 ;  /* 0x03246002030075a7 */ /* 0x0044e4000800017f */
[----:B---3--:R-:W-:Y:S05]  /*20070*/  @!P0 NANOSLEEP.SYNCS 0x989680 ;  /* 0x009896800000895d */ /* 0x008fea0003900000 */
[----:B------:R-:W3:Y:S02]  /*20080*/  @!P0 SYNCS.PHASECHK.TRANS64 P0, [R3+URZ+0x32460], R2 ;  /* 0x03246002030085a7 */ /* 0x000ee4000800007f */
[----:B---3--:R-:W-:Y:S05]  /*20090*/  @!P0 BRA `(.L_x_10646) ;  /* 0xfffffffc00f08947 */ /* 0x008fea000383ffff */
[----:B------:R-:W-:Y:S05]  /*200a0*/  BRA `(.L_x_10796) ;  /* 0xffffffb400607947 */ /* 0x000fea000383ffff */
.L_x_10658:
[----:B-1----:R-:W3:Y:S01]  /*200b0*/  LDL R2, [R1] ;  /* 0x0000000001027983 */ /* 0x002ee20000100800 */
[----:B------:R-:W-:Y:S01]  /*200c0*/  BSSY B0, `(.L_x_10797) ;  /* 0x0000008000007945 */ /* 0x000fe20003800000 */
[----:B0-----:R-:W-:Y:S02]  /*200d0*/  IMAD.MOV.U32 R12, RZ, RZ, RZ ;  /* 0x000000ffff0c7224 */ /* 0x001fe400078e00ff */
[----:B------:R-:W-:Y:S02]  /*200e0*/  IMAD.MOV.U32 R11, RZ, RZ, 0x1f ;  /* 0x0000001fff0b7424 */ /* 0x000fe400078e00ff */
[----:B------:R-:W-:Y:S02]  /*200f0*/  IMAD.MOV.U32 R15, RZ, RZ, -0x1 ;  /* 0xffffffffff0f7424 */ /* 0x000fe400078e00ff */
[----:B---3--:R-:W-:-:S07]  /*20100*/  IMAD.MOV.U32 R13, RZ, RZ, R2 ;  /* 0x000000ffff0d7224 */ /* 0x008fce00078e0002 */
[----:B--2---:R-:W-:Y:S05]  /*20110*/  WARPSYNC.COLLECTIVE R15, `(.L_x_10798) ;  /* 0x000000000f087348 */ /* 0x004fea0003c00000 */
[----:B------:R0:W1:Y:S02]  /*20120*/  SHFL.IDX P6, R14, R13, R12, R11 ;  /* 0x0000000c0d0e7389 */ /* 0x00006400000c000b */
[----:B012---:R-:W-:Y:S01]  /*20130*/  ENDCOLLECTIVE ;  /* 0x000000000000791b */ /* 0x007fe20003800000 */
.L_x_10798:
[----:B------:R-:W-:Y:S05]  /*20140*/  BSYNC B0 ;  /* 0x0000000000007941 */ /* 0x000fea0003800000 */
.L_x_10797:
        /* <DEDUP_REMOVED lines=9> */
.L_x_10799:
        /* <DEDUP_REMOVED lines=26> */
.L_x_10800:
        /* <DEDUP_REMOVED lines=8> */
.L_x_10801:
        /* <DEDUP_REMOVED lines=8> */
.L_x_10802:
        /* <DEDUP_REMOVED lines=8> */
.L_x_10803:
        /* <DEDUP_REMOVED lines=8> */
.L_x_10804:
        /* <DEDUP_REMOVED lines=9> */
.L_x_10805:
[----:B------:R-:W-:Y:S01]  /*20610*/  IMAD.MOV.U32 R9, RZ, RZ, R14 ;  /* 0x000000ffff097224 */ /* 0x000fe200078e000e */
[----:B------:R-:W-:Y:S06]  /*20620*/  BRA `(.L_x_10806) ;  /* 0xffffffb800a87947 */ /* 0x000fec000383ffff */
.L_x_10661:
        /* <DEDUP_REMOVED lines=8> */
.L_x_10808:
[----:B------:R-:W-:Y:S05]  /*206b0*/  BSYNC B0 ;  /* 0x0000000000007941 */ /* 0x000fea0003800000 */
.L_x_10807:
        /* <DEDUP_REMOVED lines=10> */
.L_x_10809:
        /* <DEDUP_REMOVED lines=8> */
.L_x_10810:
        /* <DEDUP_REMOVED lines=8> */
.L_x_10811:
        /* <DEDUP_REMOVED lines=8> */
.L_x_10812:
        /* <DEDUP_REMOVED lines=9> */
.L_x_10813:
[----:B------:R-:W-:Y:S01]  /*20970*/  IMAD.MOV.U32 R9, RZ, RZ, R14 ;  /* 0x000000ffff097224 */ /* 0x000fe200078e000e */
[----:B------:R-:W-:Y:S06]  /*20980*/  BRA `(.L_x_10814) ;  /* 0xffffffb8007c7947 */ /* 0x000fec000383ffff */
.L_x_10663:
[----:B------:R-:W-:Y:S01]  /*20990*/  BSSY B0, `(.L_x_10815) ;  /* 0x0000006000007945 */ /* 0x000fe20003800000 */
[----:B------:R-:W-:Y:S01]  /*209a0*/  PLOP3.LUT P6, PT, P6, PT, PT, 0x8, 0x0 ;  /* 0x000000000000781c */ /* 0x000fe200037ce170 */
[----:B------:R-:W-:-:S12]  /*209b0*/  IMAD.MOV.U32 R15, RZ, RZ, -0x1 ;  /* 0xffffffffff0f7424 */ /* 0x000fd800078e00ff */
[----:B0-----:R-:W-:Y:S05]  /*209c0*/  WARPSYNC.COLLECTIVE R15, `(.L_x_10816) ;  /* 0x000000000f087348 */ /* 0x001fea0003c00000 */
[----:B------:R-:W-:Y:S01]  /*209d0*/  VOTE.ANY R14, PT, P6 ;  /* 0x00000000000e7806 */ /* 0x000fe200030e0100 */
[----:B0-----:R-:W-:Y:S06]  /*209e0*/  ENDCOLLECTIVE ;  /* 0x000000000000791b */ /* 0x001fec0003800000 */
.L_x_10816:
[----:B------:R-:W-:Y:S05]  /*209f0*/  BSYNC B0 ;  /* 0x0000000000007941 */ /* 0x000fea0003800000 */
.L_x_10815:
        /* <DEDUP_REMOVED lines=9> */
.L_x_10817:
[----:B------:R-:W-:Y:S02]  /*20a90*/  IMAD.MOV.U32 R13, RZ, RZ, R6 ;  /* 0x000000ffff0d7224 */ /* 0x000fe400078e0006 */
[----:B------:R-:W-:-:S07]  /*20aa0*/  IMAD.MOV.U32 R0, RZ, RZ, R14 ;  /* 0x000000ffff007224 */ /* 0x000fce00078e000e */
[----:B------:R-:W-:Y:S05]  /*20ab0*/  WARPSYNC.COLLECTIVE R15, `(.L_x_10818) ;  /* 0x000000000f087348 */ /* 0x000fea0003c00000 */
[----:B------:R0:W1:Y:S02]  /*20ac0*/  SHFL.IDX P6, R14, R13, R12, R11 ;  /* 0x0000000c0d0e7389 */ /* 0x00006400000c000b */
[----:B01----:R-:W-:Y:S01]  /*20ad0*/  ENDCOLLECTIVE ;  /* 0x000000000000791b */ /* 0x003fe20003800000 */
.L_x_10818:
[----:B------:R-:W-:Y:S01]  /*20ae0*/  IMAD.MOV.U32 R6, RZ, RZ, R14 ;  /* 0x000000ffff067224 */ /* 0x000fe200078e000e */
[----:B------:R-:W-:Y:S06]  /*20af0*/  BRA `(.L_x_10819) ;  /* 0xffffffb8005c7947 */ /* 0x000fec000383ffff */
.L_x_10665:
[----:B------:R-:W-:Y:S01]  /*20b00*/  BSSY B0, `(.L_x_10820) ;  /* 0x0000007000007945 */ /* 0x000fe20003800000 */
[----:B------:R-:W-:Y:S02]  /*20b10*/  IMAD.MOV.U32 R13, RZ, RZ, R7 ;  /* 0x000000ffff0d7224 */ /* 0x000fe400078e0007 */
[----:B------:R-:W-:Y:S02]  /*20b20*/  IMAD.MOV.U32 R11, RZ, RZ, 0x1f ;  /* 0x0000001fff0b7424 */ /* 0x000fe400078e00ff */
[----:B------:R-:W-:-:S07]  /*20b30*/  IMAD.MOV.U32 R15, RZ, RZ, -0x1 ;  /* 0xffffffffff0f7424 */ /* 0x000fce00078e00ff */
[----:B0123--:R-:W-:Y:S05]  /*20b40*/  WARPSYNC.COLLECTIVE R15, `(.L_x_10821) ;  /* 0x000000000f087348 */ /* 0x00ffea0003c00000 */
[----:B------:R4:W0:Y:S02]  /*20b50*/  SHFL.IDX P6, R14, R13, R12, R11 ;  /* 0x0000000c0d0e7389 */ /* 0x00082400000c000b */
[----:B01234-:R-:W-:Y:S01]  /*20b60*/  ENDCOLLECTIVE ;  /* 0x000000000000791b */ /* 0x01ffe20003800000 */
.L_x_10821:
[----:B------:R-:W-:Y:S05]  /*20b70*/  BSYNC B0 ;  /* 0x0000000000007941 */ /* 0x000fea0003800000 */
.L_x_10820:
[----:B------:R-:W-:Y:S01]  /*20b80*/  IMAD.MOV.U32 R7, RZ, RZ, R14 ;  /* 0x000000ffff077224 */ /* 0x000fe200078e000e */
[----:B------:R-:W-:Y:S06]  /*20b90*/  BRA `(.L_x_10822) ;  /* 0xffffffb8004c7947 */ /* 0x000fec000383ffff */
.L_x_10669:
[----:B0-----:R0:W1:Y:S02]  /*20ba0*/  SYNCS.PHASECHK.TRANS64.TRYWAIT P0, [R0+URZ+0x32420], R3 ;  /* 0x03242003000075a7 */ /* 0x001064000800017f */
[----:B-1----:R-:W-:Y:S05]  /*20bb0*/  @!P0 NANOSLEEP.SYNCS 0x989680 ;  /* 0x009896800000895d */ /* 0x002fea0003900000 */
[----:B------:R-:W1:Y:S02]  /*20bc0*/  @!P0 SYNCS.PHASECHK.TRANS64 P0, [R0+URZ+0x32420], R3 ;  /* 0x03242003000085a7 */ /* 0x000e64000800007f */
[----:B-1----:R-:W-:Y:S05]  /*20bd0*/  @!P0 BRA `(.L_x_10669) ;  /* 0xfffffffc00f08947 */ /* 0x002fea000383ffff */
[----:B------:R-:W-:Y:S05]  /*20be0*/  BRA `(.L_x_10823) ;  /* 0xffffffbc00e87947 */ /* 0x000fea000383ffff */
.L_x_10670:
        /* <DEDUP_REMOVED lines=11> */
.L_x_10825:
[----:B------:R-:W-:Y:S05]  /*20ca0*/  BSYNC B0 ;  /* 0x0000000000007941 */ /* 0x000fea0003800000 */
.L_x_10824:
[----:B------:R-:W-:Y:S05]  /*20cb0*/  BRA `(.L_x_10826) ;  /* 0xffffffbc00d07947 */ /* 0x000fea000383ffff */
.L_x_10671:
[----:B------:R-:W-:Y:S01]  /*20cc0*/  BSSY B0, `(.L_x_10827) ;  /* 0x0000006000007945 */ /* 0x000fe20003800000 */
[----:B------:R-:W-:-:S07]  /*20cd0*/  IMAD.MOV.U32 R15, RZ, RZ, -0x1 ;  /* 0xffffffffff0f7424 */ /* 0x000fce00078e00ff */
[----:B01----:R-:W-:Y:S05]  /*20ce0*/  WARPSYNC.COLLECTIVE R15, `(.L_x_10828) ;  /* 0x000000000f0c7348 */ /* 0x003fea0003c00000 */
[----:B------:R-:W-:Y:S02]  /*20cf0*/  ELECT P6, UR62, PT ;  /* 0x00000000003e782f */ /* 0x000fe400038c0000 */
[----:B------:R-:W-:Y:S01]  /*20d00*/  MOV R14, UR62 ;  /* 0x0000003e000e7c02 */ /* 0x000fe20008000f00 */
[----:B01----:R-:W-:Y:S10]  /*20d10*/  ENDCOLLECTIVE ;  /* 0x000000000000791b */ /* 0x003ff40003800000 */
.L_x_10828:
[----:B------:R-:W-:Y:S05]  /*20d20*/  BSYNC B0 ;  /* 0x0000000000007941 */ /* 0x000fea0003800000 */
.L_x_10827:
[----:B------:R-:W-:Y:S05]  /*20d30*/  BRA `(.L_x_10829) ;  /* 0xffffffbc00c47947 */ /* 0x000fea000383ffff */
.L_x_10673:
[----:B0-----:R0:W1:Y:S02]  /*20d40*/  SYNCS.PHASECHK.TRANS64.TRYWAIT P0, [R6+URZ], R5 ;  /* 0x00000005060075a7 */ /* 0x001064000800017f */
[----:B-1----:R-:W-:Y:S05]  /*20d50*/  @!P0 NANOSLEEP.SYNCS 0x989680 ;  /* 0x009896800000895d */ /* 0x002fea0003900000 */
[----:B------:R-:W1:Y:S02]  /*20d60*/  @!P0 SYNCS.PHASECHK.TRANS64 P0, [R6+URZ], R5 ;  /* 0x00000005060085a7 */ /* 0x000e64000800007f */
[----:B-1----:R-:W-:Y:S05]  /*20d70*/  @!P0 BRA `(.L_x_10673) ;  /* 0xfffffffc00f08947 */ /* 0x002fea000383ffff */
[----:B------:R-:W-:Y:S05]  /*20d80*/  BRA `(.L_x_10830) ;  /* 0xffffffc000047947 */ /* 0x000fea000383ffff */
.L_x_10674:
[----:B-1----:R1:W2:Y:S02]  /*20d90*/  SYNCS.PHASECHK.TRANS64.TRYWAIT P0, [R7+URZ], R2 ;  /* 0x00000002070075a7 */ /* 0x0022a4000800017f */
[----:B--2---:R-:W-:Y:S05]  /*20da0*/  @!P0 NANOSLEEP.SYNCS 0x989680 ;  /* 0x009896800000895d */ /* 0x004fea0003900000 */
[----:B------:R-:W2:Y:S02]  /*20db0*/  @!P0 SYNCS.PHASECHK.TRANS64 P0, [R7+URZ], R2 ;  /* 0x00000002070085a7 */ /* 0x000ea4000800007f */
[----:B--2---:R-:W-:Y:S05]  /*20dc0*/  @!P0 BRA `(.L_x_10674) ;  /* 0xfffffffc00f08947 */ /* 0x004fea000383ffff */
[----:B------:R-:W-:Y:S05]  /*20dd0*/  BRA `(.L_x_10831) ;  /* 0xffffffbc00f87947 */ /* 0x000fea000383ffff */
.L_x_10676:
[----:B--2---:R2:W3:Y:S02]  /*20de0*/  SYNCS.PHASECHK.TRANS64.TRYWAIT P0, [R4+URZ], R5 ;  /* 0x00000005040075a7 */ /* 0x0044e4000800017f */
[----:B---3--:R-:W-:Y:S05]  /*20df0*/  @!P0 NANOSLEEP.SYNCS 0x989680 ;  /* 0x009896800000895d */ /* 0x008fea0003900000 */
[----:B------:R-:W3:Y:S02]  /*20e00*/  @!P0 SYNCS.PHASECHK.TRANS64 P0, [R4+URZ], R5 ;  /* 0x00000005040085a7 */ /* 0x000ee4000800007f */
[----:B---3--:R-:W-:Y:S05]  /*20e10*/  @!P0 BRA `(.L_x_10676) ;  /* 0xfffffffc00f08947 */ /* 0x008fea000383ffff */
[----:B------:R-:W-:Y:S05]  /*20e20*/  BRA `(.L_x_10832) ;  /* 0xffffffbc00fc7947 */ /* 0x000fea000383ffff */
.L_x_10833:
        /* <DEDUP_REMOVED lines=13> */
.L_x_15193:


//--------------------- .text._ZN7cutlass13device_kernelIN5flash11enable_sm90INS1_16FlashAttnFwdSm90INS1_25CollectiveMainloopFwdSm90ILi2EN4cute5tupleIJNS5_1CILi1EEES8_S8_EEENS6_IJNS7_ILi128EEENS7_ILi96EEENS7_ILi64EEEEEELi256ENS_10bfloat16_tEfNS_4arch4Sm90ELb0ELb1ELb1ELb0ELb0ELb0ELb0ELb1ELb0ELb1ELb1ELb0EEENS1_21CollectiveEpilogueFwdINS6_IJSA_NS7_ILi256EEESB_EEES9_SE_SG_Li256ELb0ELb1ELb1ELb0EEENS1_19SingleTileSchedulerILb0ELb1ELb1ELi128EEEEEEEEEvNT_6ParamsE --------------------------
	.section	.text._ZN7cutlass13device_kernelIN5flash11enable_sm90INS1_16FlashAttnFwdSm90INS1_25CollectiveMainloopFwdSm90ILi2EN4cute5tupleIJNS5_1CILi1EEES8_S8_EEENS6_IJNS7_ILi128EEENS7_ILi96EEENS7_ILi64EEEEEELi256ENS_10bfloat16_tEfNS_4arch4Sm90ELb0ELb1ELb1ELb0ELb0ELb0ELb0ELb1ELb0ELb1ELb1ELb0EEENS1_21CollectiveEpilogueFwdINS6_IJSA_NS7_ILi256EEESB_EEES9_SE_SG_Li256ELb0ELb1ELb1ELb0EEENS1_19SingleTileSchedulerILb0ELb1ELb1ELi128EEEEEEEEEvNT_6ParamsE,"ax",@progbits
	.align	128
.text._ZN7cutlass13device_kernelIN5flash11enable_sm90INS1_16FlashAttnFwdSm90INS1_25CollectiveMainloopFwdSm90ILi2EN4cute5tupleIJNS5_1CILi1EEES8_S8_EEENS6_IJNS7_ILi128EEENS7_ILi96EEENS7_ILi64EEEEEELi256ENS_10bfloat16_tEfNS_4arch4Sm90ELb0ELb1ELb1ELb0ELb0ELb0ELb0ELb1ELb0ELb1ELb1ELb0EEENS1_21CollectiveEpilogueFwdINS6_IJSA_NS7_ILi256EEESB_EEES9_SE_SG_Li256ELb0ELb1ELb1ELb0EEENS1_19SingleTileSchedulerILb0ELb1ELb1ELi128EEEEEEEEEvNT_6ParamsE:
        .type           _ZN7cutlass13device_kernelIN5flash11enable_sm90INS1_16FlashAttnFwdSm90INS1_25CollectiveMainloopFwdSm90ILi2EN4cute5tupleIJNS5_1CILi1EEES8_S8_EEENS6_IJNS7_ILi128EEENS7_ILi96EEENS7_ILi64EEEEEELi256ENS_10bfloat16_tEfNS_4arch4Sm90ELb0ELb1ELb1ELb0ELb0ELb0ELb0ELb1ELb0ELb1ELb1ELb0EEENS1_21CollectiveEpilogueFwdINS6_IJSA_NS7_ILi256EEESB_EEES9_SE_SG_Li256ELb0ELb1ELb1ELb0EEENS1_19SingleTileSchedulerILb0ELb1ELb1ELi128EEEEEEEEEvNT_6ParamsE,@function
        .size           _ZN7cutlass13device_kernelIN5flash11enable_sm90INS1_16FlashAttnFwdSm90INS1_25CollectiveMainloopFwdSm90ILi2EN4cute5tupleIJNS5_1CILi1EEES8_S8_EEENS6_IJNS7_ILi128EEENS7_ILi96EEENS7_ILi64EEEEEELi256ENS_10bfloat16_tEfNS_4arch4Sm90ELb0ELb1ELb1ELb0ELb0ELb0ELb0ELb1ELb0ELb1ELb1ELb0EEENS1_21CollectiveEpilogueFwdINS6_IJSA_NS7_ILi256EEESB_EEES9_SE_SG_Li256ELb0ELb1ELb1ELb0EEENS1_19SingleTileSchedulerILb0ELb1ELb1ELi128EEEEEEEEEvNT_6ParamsE,(.L_x_15194 - _ZN7cutlass13device_kernelIN5flash11enable_sm90INS1_16FlashAttnFwdSm90INS1_25CollectiveMainloopFwdSm90ILi2EN4cute5tupleIJNS5_1CILi1EEES8_S8_EEENS6_IJNS7_ILi128EEENS7_ILi96EEENS7_ILi64EEEEEELi256ENS_10bfloat16_tEfNS_4arch4Sm90ELb0ELb1ELb1ELb0ELb0ELb0ELb0ELb1ELb0ELb1ELb1ELb0EEENS1_21CollectiveEpilogueFwdINS6_IJSA_NS7_ILi256EEESB_EEES9_SE_SG_Li256ELb0ELb1ELb1ELb0EEENS1_19SingleTileSchedulerILb0ELb1ELb1ELi128EEEEEEEEEvNT_6ParamsE)
        .other          _ZN7cutlass13device_kernelIN5flash11enable_sm90INS1_16FlashAttnFwdSm90INS1_25CollectiveMainloopFwdSm90ILi2EN4cute5tupleIJNS5_1CILi1EEES8_S8_EEENS6_IJNS7_ILi128EEENS7_ILi96EEENS7_ILi64EEEEEELi256ENS_10bfloat16_tEfNS_4arch4Sm90ELb0ELb1ELb1ELb0ELb0ELb0ELb0ELb1ELb0ELb1ELb1ELb0EEENS1_21CollectiveEpilogueFwdINS6_IJSA_NS7_ILi256EEESB_EEES9_SE_SG_Li256ELb0ELb1ELb1ELb0EEENS1_19SingleTileSchedulerILb0ELb1ELb1ELi128EEEEEEEEEvNT_6ParamsE,@"STO_CUDA_ENTRY STV_DEFAULT"
_ZN7cutlass13device_kernelIN5flash11enable_sm90INS1_16FlashAttnFwdSm90INS1_25CollectiveMainloopFwdSm90ILi2EN4cute5tupleIJNS5_1CILi1EEES8_S8_EEENS6_IJNS7_ILi128EEENS7_ILi96EEENS7_ILi64EEEEEELi256ENS_10bfloat16_tEfNS_4arch4Sm90ELb0ELb1ELb1ELb0ELb0ELb0ELb0ELb1ELb0ELb1ELb1ELb0EEENS1_21CollectiveEpilogueFwdINS6_IJSA_NS7_ILi256EEESB_EEES9_SE_SG_Li256ELb0ELb1ELb1ELb0EEENS1_19SingleTileSchedulerILb0ELb1ELb1ELi128EEEEEEEEEvNT_6ParamsE:
        /* <DEDUP_REMOVED lines=18> */
.L_x_10835:
[----:B------:R-:W-:Y:S05]  /*0120*/  BSYNC B0 ;  /* 0x0000000000007941 */ /* 0x000fea0003800000 */
.L_x_10834:
        /* <DEDUP_REMOVED lines=41> */
.L_x_10836:
        /* <DEDUP_REMOVED lines=22> */
.L_x_10837:
        /* <DEDUP_REMOVED lines=18> */
.L_x_10838:
        /* <DEDUP_REMOVED lines=22> */
.L_x_10839:
        /* <DEDUP_REMOVED lines=22> */
.L_x_10840:
        /* <DEDUP_REMOVED lines=8> */
.L_x_10843:
        /* <DEDUP_REMOVED lines=20> */
[----:B------:R-:W0:Y:S01]  /*0ac0*/  LDC.64 R6, c[0x0][0x418] ;  /* 0x00010600ff067b82 */ /* 0x000e220000000a00 */
[----:B------:R-:W-:Y:S01]  /*0ad0*/  ULDC UR4, c[0x0][0x448] ;  /* 0x0001120000047ab9 */ /* 0x000fe20000000800 */
[----:B------:R-:W1:Y:S01]  /*0ae0*/  S2R R0, SR_TID.X ;  /* 0x0000000000007919 */ /* 0x000e620000002100 */
[----:B------:R-:W-:-:S03]  /*0af0*/  UISETP.NE.AND UP1, UPT, UR4, 0x1, UPT ;  /* 0x000000010400788c */ /* 0x000fc6000bf25270 */
[----:B------:R-:W-:Y:S02]  /*0b00*/  ULDC.64 UR4, c[0x0][0x9e0] ;  /* 0x0002780000047ab9 */ /* 0x000fe40000000a00 */
[----:B------:R-:W2:Y:S01]  /*0b10*/  LDC R2, c[0x0][0x288] ;  /* 0x0000a200ff027b82 */ /* 0x000ea20000000800 */
[----:B------:R-:W-:-:S05]  /*0b20*/  UISETP.GE.AND UP0, UPT, UR5, 0x1, UPT ;  /* 0x000000010500788c */ /* 0x000fca000bf06270 */
[----:B------:R-:W-:Y:S01]  /*0b30*/  @UP1 ULDC UR8, c[0x0][0x44c] ;  /* 0x0001130000081ab9 */ /* 0x000fe20000000800 */
[----:B------:R-:W-:Y:S01]  /*0b40*/  @UP1 ULDC UR11, c[0x0][0x450] ;  /* 0x00011400000b1ab9 */ /* 0x000fe20000000800 */
[----:B------:R-:W3:Y:S01]  /*0b50*/  LDC R16, c[0x0][0x424] ;  /* 0x00010900ff107b82 */ /* 0x000ee20000000800 */
[----:B------:R-:W-:-:S07]  /*0b60*/  PLOP3.LUT P1, PT, PT, PT, UP0, 0x80, 0x0 ;  /* 0x000000000000781c */ /* 0x000fce0003f2f008 */
[----:B------:R-:W4:Y:S01]  /*0b70*/  LDC R5, c[0x0][0x2f0] ;  /* 0x0000bc00ff057b82 */ /* 0x000f220000000800 */
[----:B0-----:R-:W-:-:S04]  /*0b80*/  ISETP.NE.U32.AND P0, PT, R6, RZ, PT ;  /* 0x000000ff0600720c */ /* 0x001fc80003f05070 */
[----:B------:R-:W-:-:S03]  /*0b90*/  ISETP.NE.AND.EX P0, PT, R7, RZ, PT, P0 ;  /* 0x000000ff0700720c */ /* 0x000fc60003f05300 */
[----:B------:R-:W0:Y:S01]  /*0ba0*/  S2UR UR39, SR_CTAID.X ;  /* 0x00000000002779c3 */ /* 0x000e220000002500 */
[----:B--2---:R-:W-:Y:S01]  /*0bb0*/  IADD3 R3, -R2, 0x1, RZ ;  /* 0x0000000102037810 */ /* 0x004fe20007ffe1ff */
[----:B-1----:R-:W-:Y:S01]  /*0bc0*/  VIADD R22, R0, 0xffffff80 ;  /* 0xffffff8000167836 */ /* 0x002fe20000000000 */
[----:B---3--:R-:W-:-:S05]  /*0bd0*/  SEL R16, R16, 0x1, P0 ;  /* 0x0000000110107807 */ /* 0x008fca0000000000 */
[CC--:B----4-:R-:W-:Y:S02]  /*0be0*/  IMAD R3, R16.reuse, R5.reuse, R3 ;  /* 0x0000000510037224 */ /* 0x0d0fe400078e0203 */
[----:B------:R-:W-:-:S03]  /*0bf0*/  IMAD R18, R16, R5, RZ ;  /* 0x0000000510127224 */ /* 0x000fc600078e02ff */
[----:B------:R-:W-:Y:S01]  /*0c00*/  R2UR UR10, R3 ;  /* 0x00000000030a72ca */ /* 0x000fe200000e0000 */
[----:B0-----:R-:W-:-:S04]  /*0c10*/  USHF.L.U32 UR39, UR39, 0x7, URZ ;  /* 0x0000000727277899 */ /* 0x001fc8000800063f */
[----:B------:R-:W-:-:S04]  /*0c20*/  UIADD3 UR7, UR39, 0x7f, URZ ;  /* 0x0000007f27077890 */ /* 0x000fc8000fffe03f */
[----:B------:R-:W-:-:S04]  /*0c30*/  UIMAD.WIDE.U32 UR8, UR7, UR8, URZ ;  /* 0x00000008070872a5 */ /* 0x000fc8000f8e003f */
        /* <DEDUP_REMOVED lines=15> */
.L_x_10846:
[----:B------:R-:W-:-:S11]  /*0d30*/  UISETP.NE.AND UP0, UPT, UR5, 0x1, UPT ;  /* 0x000000010500788c */ /* 0x000fd6000bf05270 */
[----:B------:R-:W-:Y:S02]  /*0d40*/  @UP0 ULDC.64 UR10, c[0x0][0x9e8] ;  /* 0x00027a00000a0ab9 */ /* 0x000fe40000000a00 */
[----:B------:R-:W-:-:S04]  /*0d50*/  UIMAD.WIDE.U32 UR8, UR4, UR10, URZ ;  /* 0x0000000a040872a5 */ /* 0x000fc8000f8e003f */
[----:B------:R-:W-:-:S12]  /*0d60*/  @UP0 USHF.R.U32.HI UR4, URZ, UR11, UR9 ;  /* 0x0000000b3f040299 */ /* 0x000fd80008011609 */
.L_x_10847:
[----:B------:R-:W-:-:S06]  /*0d70*/  UIMAD UR4, UR4, UR5, UR5 ;  /* 0x00000005040472a4 */ /* 0x000fcc000f8e0205 */
[----:B------:R-:W-:-:S07]  /*0d80*/  VIMNMX R0, R0, UR4, PT ;  /* 0x0000000400007c48 */ /* 0x000fce000bfe0100 */
.L_x_10845:
[-C--:B------:R-:W-:Y:S01]  /*0d90*/  IMAD R2, R16, R5.reuse, -R2 ;  /* 0x0000000510027224 */ /* 0x080fe200078e0a02 */
[----:B------:R-:W-:Y:S01]  /*0da0*/  @UP1 ULDC UR8, c[0x0][0x44c] ;  /* 0x0001130000081ab9 */ /* 0x000fe20000000800 */
[----:B------:R-:W-:Y:S01]  /*0db0*/  @UP1 ULDC UR10, c[0x0][0x450] ;  /* 0x00011400000a1ab9 */ /* 0x000fe20000000800 */
[----:B------:R-:W-:Y:S02]  /*0dc0*/  UIMAD.WIDE.U32 UR8, UR39, UR8, URZ ;  /* 0x00000008270872a5 */ /* 0x000fe4000f8e003f */
[----:B------:R-:W-:Y:S01]  /*0dd0*/  R2UR UR7, R2 ;  /* 0x00000000020772ca */ /* 0x000fe200000e0000 */
[----:B------:R-:W-:Y:S01]  /*0de0*/  VIADD R2, R0, 0x5f ;  /* 0x0000005f00027836 */ /* 0x000fe20000000000 */
[----:B------:R-:W-:Y:S01]  /*0df0*/  UMOV UR4, UR39 ;  /* 0x0000002700047c82 */ /* 0x000fe20008000000 */
[----:B------:R-:W-:Y:S01]  /*0e00*/  IMAD R0, R16, R5, 0x5f ;  /* 0x0000005f10007424 */ /* 0x000fe200078e0205 */
[----:B------:R-:W-:Y:S01]  /*0e10*/  @UP1 USHF.R.U32.HI UR4, URZ, UR10, UR9 ;  /* 0x0000000a3f041299 */ /* 0x000fe20008011609 */
[----:B------:R-:W-:-:S04]  /*0e20*/  IMAD.HI R2, R2, 0x2aaaaaab, RZ ;  /* 0x2aaaaaab02027827 */ /* 0x000fc800078e02ff */
[----:B------:R-:W-:Y:S01]  /*0e30*/  IMAD.HI R0, R0, 0x2aaaaaab, RZ ;  /* 0x2aaaaaab00007827 */ /* 0x000fe200078e02ff */
[----:B------:R-:W-:-:S03]  /*0e40*/  SHF.R.U32.HI R5, RZ, 0x1f, R2 ;  /* 0x0000001fff057819 */ /* 0x000fc60000011602 */
[----:B------:R-:W-:Y:S01]  /*0e50*/  UIADD3 UR4, UR7, UR4, URZ ;  /* 0x0000000407047290 */ /* 0x000fe2000fffe03f */
[----:B------:R-:W-:Y:S02]  /*0e60*/  SHF.R.U32.HI R3, RZ, 0x1f, R0 ;  /* 0x0000001fff037819 */ /* 0x000fe40000011600 */
[----:B------:R-:W-:Y:S01]  /*0e70*/  ULDC UR7, c[0x0][0x9dc] ;  /* 0x0002770000077ab9 */ /* 0x000fe20000000800 */
[----:B------:R-:W-:Y:S01]  /*0e80*/  LEA.HI.SX32 R2, R2, R5, 0x1c ;  /* 0x0000000502027211 */ /* 0x000fe200078fe2ff */
[----:B------:R-:W-:Y:S01]  /*0e90*/  UIADD3 UR7, UR4, -UR7, URZ ;  /* 0x8000000704077290 */ /* 0x000fe2000fffe03f */
[----:B------:R-:W-:-:S04]  /*0ea0*/  LEA.HI.SX32 R3, R0, R3, 0x1c ;  /* 0x0000000300037211 */ /* 0x000fc800078fe2ff */
[----:B------:R-:W-:Y:S01]  /*0eb0*/  VIMNMX R23, R3, R2, PT ;  /* 0x0000000203177248 */ /* 0x000fe20003fe0100 */
[----:B------:R-:W-:Y:S06]  /*0ec0*/  @!P1 BRA `(.L_x_10848) ;  /* 0x0000000000449947 */ /* 0x000fec0003800000 */
        /* <DEDUP_REMOVED lines=10> */
.L_x_10849:
[----:B------:R-:W-:-:S11]  /*0f70*/  UISETP.NE.AND UP0, UPT, UR5, 0x1, UPT ;  /* 0x000000010500788c */ /* 0x000fd6000bf05270 */
[----:B------:R-:W-:Y:S02]  /*0f80*/  @UP0 ULDC.64 UR10, c[0x0][0x9e8] ;  /* 0x00027a00000a0ab9 */ /* 0x000fe40000000a00 */
[----:B------:R-:W-:-:S04]  /*0f90*/  UIMAD.WIDE.U32 UR8, UR4, UR10, URZ ;  /* 0x0000000a040872a5 */ /* 0x000fc8000f8e003f */
[----:B------:R-:W-:-:S12]  /*0fa0*/  @UP0 USHF.R.U32.HI UR4, URZ, UR11, UR9 ;  /* 0x0000000b3f040299 */ /* 0x000fd80008011609 */
.L_x_10850:
[----:B------:R-:W-:-:S04]  /*0fb0*/  UIMAD UR4, UR4, UR5, URZ ;  /* 0x00000005040472a4 */ /* 0x000fc8000f8e023f */
[----:B------:R-:W-:-:S04]  /*0fc0*/  UISETP.LT.AND UP0, UPT, UR7, UR4, UPT ;  /* 0x000000040700728c */ /* 0x000fc8000bf01270 */
[----:B------:R-:W-:-:S12]  /*0fd0*/  USEL UR7, UR7, UR4, !UP0 ;  /* 0x0000000407077287 */ /* 0x000fd8000c000000 */
.L_x_10848:
[----:B------:R-:W-:Y:S02]  /*0fe0*/  UIMAD.WIDE UR4, UR7, 0x2aaaaaab, URZ ;  /* 0x2aaaaaab070478a5 */ /* 0x000fe4000f8e023f */
[----:B------:R-:W-:Y:S02]  /*0ff0*/  USHF.R.U32.HI UR10, URZ, 0x10, UR6 ;  /* 0x000000103f0a7899 */ /* 0x000fe40008011606 */
[----:B------:R-:W-:Y:S02]  /*1000*/  USHF.R.U32.HI UR4, URZ, 0x1f, UR5 ;  /* 0x0000001f3f047899 */ /* 0x000fe40008011605 */
[----:B------:R-:W-:Y:S02]  /*1010*/  ULOP3.LUT UR37, UR6, 0xffff, URZ, 0xc0, !UPT ;  /* 0x0000ffff06257892 */ /* 0x000fe4000f8ec03f */
[----:B------:R-:W-:-:S04]  /*1020*/  ULEA.HI.SX32 UR4, UR5, UR4, 0x1c ;  /* 0x0000000405047291 */ /* 0x000fc8000f8fe23f */
[----:B------:R-:W-:-:S04]  /*1030*/  UISETP.LT.AND UP0, UPT, URZ, UR4, UPT ;  /* 0x000000043f00728c */ /* 0x000fc8000bf01270 */
[----:B------:R-:W-:Y:S02]  /*1040*/  USEL UR9, URZ, UR4, !UP0 ;  /* 0x000000043f097287 */ /* 0x000fe4000c000000 */
[----:B------:R-:W-:Y:S01]  /*1050*/  UISETP.NE.AND UP0, UPT, UR10, URZ, UPT ;  /* 0x0000003f0a00728c */ /* 0x000fe2000bf05270 */
[----:B------:R-:W-:-:S03]  /*1060*/  UMOV UR4, URZ ;  /* 0x0000003f00047c82 */ /* 0x000fc60008000000 */
[----:B------:R-:W-:-:S07]  /*1070*/  ISETP.GT.AND P0, PT, R23, UR9, PT ;  /* 0x0000000917007c0c */ /* 0x000fce000bf04270 */
[----:B------:R-:W-:-:S06]  /*1080*/  @!UP0 ULDC UR10, c[0x0][0x9f0] ;  /* 0x00027c00000a8ab9 */ /* 0x000fcc0000000800 */
[----:B------:R-:W-:Y:S05]  /*1090*/  @!P0 BRA `(.L_x_10851) ;  /* 0x00000000008c8947 */ /* 0x000fea0003800000 */
[----:B------:R-:W-:Y:S01]  /*10a0*/  IMAD.U32 R4, RZ, RZ, UR10 ;  /* 0x0000000aff047e24 */ /* 0x000fe2000f8e00ff */
[----:B------:R-:W-:-:S04]  /*10b0*/  UMOV UR4, URZ ;  /* 0x0000003f00047c82 */ /* 0x000fc80008000000 */
        /* <DEDUP_REMOVED lines=33> */
.L_x_10851:
[----:B------:R-:W-:Y:S02]  /*12d0*/  UIMAD UR37, UR37, UR4, UR9 ;  /* 0x00000004252572a4 */ /* 0x000fe4000f8e0209 */
[----:B------:R-:W-:Y:S01]  /*12e0*/  IMAD.U32 R0, RZ, RZ, UR4 ;  /* 0x00000004ff007e24 */ /* 0x000fe2000f8e00ff */
[----:B------:R-:W-:Y:S02]  /*12f0*/  PLOP3.LUT P0, PT, PT, PT, PT, 0x80, 0x0 ;  /* 0x000000000000781c */ /* 0x000fe40003f0f070 */
[----:B------:R-:W-:Y:S02]  /*1300*/  CS2R R2, SRZ ;  /* 0x0000000000027805 */ /* 0x000fe4000001ff00 */
[----:B------:R-:W-:Y:S02]  /*1310*/  CS2R R150, SRZ ;  /* 0x0000000000967805 */ /* 0x000fe4000001ff00 */
[----:B------:R-:W-:Y:S02]  /*1320*/  CS2R R148, SRZ ;  /* 0x0000000000947805 */ /* 0x000fe4000001ff00 */
[----:B------:R-:W-:-:S02]  /*1330*/  VIADDMNMX R23, R0, UR37, R23, PT ;  /* 0x0000002500177c46 */ /* 0x000fc4000b800117 */
[----:B------:R-:W-:Y:S02]  /*1340*/  CS2R R146, SRZ ;  /* 0x0000000000927805 */ /* 0x000fe4000001ff00 */
[----:B------:R-:W-:Y:S02]  /*1350*/  CS2R R144, SRZ ;  /* 0x0000000000907805 */ /* 0x000fe4000001ff00 */
[----:B------:R-:W-:Y:S02]  /*1360*/  CS2R R142, SRZ ;  /* 0x00000000008e7805 */ /* 0x000fe4000001ff00 */
[----:B------:R-:W-:Y:S02]  /*1370*/  ISETP.GT.AND P1, PT, R23, UR37, PT ;  /* 0x0000002517007c0c */ /* 0x000fe4000bf24270 */
        /* <DEDUP_REMOVED lines=94> */
.L_x_10853:
[----:B------:R-:W-:Y:S01]  /*1960*/  SHF.L.U32 R11, RZ, 0x1f, RZ ;  /* 0x0000001fff0b7819 */ /* 0x000fe200000006ff */
[----:B------:R-:W-:-:S03]  /*1970*/  VIADD R5, R19, 0x8 ;  /* 0x0000000813057836 */ /* 0x000fc60000000000 */
[----:B------:R-:W0:Y:S02]  /*1980*/  SYNCS.PHASECHK.TRANS64.TRYWAIT P0, [UR38+0x22800], R11 ;  /* 0x0228000bff0075a7 */ /* 0x000e240008000166 */
[----:B0-----:R-:W-:Y:S05]  /*1990*/  @!P0 BRA `(.L_x_10854) ;  /* 0x0000013000688947 */ /* 0x001fea0003800000 */
.L_x_11016:
[----:B------:R-:W-:Y:S05]  /*19a0*/  WARPSYNC.ALL ;  /* 0x0000000000007948 */ /* 0x000fea0003800000 */
[----:B------:R-:W-:Y:S01]  /*19b0*/  ULOP3.LUT UR4, UR45, 0x1, URZ, 0xfc, !UPT ;  /* 0x000000012d047892 */ /* 0x000fe2000f8efc3f */
[----:B------:R1:W-:Y:S03]  /*19c0*/  BAR.SYNC.DEFER_BLOCKING R5, 0x100 ;  /* 0x000400050000751d */ /* 0x0003e60000010000 */
[----:B------:R-:W-:-:S06]  /*19d0*/  UISETP.NE.AND UP0, UPT, UR4, 0x3, UPT ;  /* 0x000000030400788c */ /* 0x000fcc000bf05270 */
[----:B------:R-:W-:-:S13]  /*19e0*/  PLOP3.LUT P0, PT, PT, PT, UP0, 0x40, 0x0 ;  /* 0x000000000000781c */ /* 0x000fda0003f0e808 */
[----:B-1----:R-:W-:Y:S05]  /*19f0*/  @P0 BRA `(.L_x_10855) ;  /* 0x0000000000040947 */ /* 0x002fea0003800000 */
[----:B------:R-:W-:Y:S01]  /*1a00*/  BPT.TRAP 0x1 ;  /* 0x000000040000795c */ /* 0x000fe20000300000 */
.L_x_10855:
[----:B------:R-:W-:Y:S01]  /*1a10*/  PLOP3.LUT P1, PT, PT, PT, UP0, 0x40, 0x0 ;  /* 0x000000000000781c */ /* 0x000fe20003f2e808 */
[----:B------:R1:W2:-:S12]  /*1a20*/  SYNCS.PHASECHK.TRANS64.TRYWAIT P0, [UR38+0x22830], R11 ;  /* 0x0228300bff0075a7 */ /* 0x0002980008000166 */
[----:B-1----:R-:W-:Y:S05]  /*1a30*/  @P1 BRA `(.L_x_10856) ;  /* 0x0000000000041947 */ /* 0x002fea0003800000 */
[----:B------:R-:W-:Y:S01]  /*1a40*/  BPT.TRAP 0x1 ;  /* 0x000000040000795c */ /* 0x000fe20000300000 */
.L_x_10856:
[----:B--2---:R-:W-:Y:S05]  /*1a50*/  @P0 BRA `(.L_x_10857) ;  /* 0x0000000000080947 */ /* 0x004fea0003800000 */
[----:B------:R-:W1:Y:S02]  /*1a60*/  SYNCS.PHASECHK.TRANS64.TRYWAIT P0, [UR38+0x22830], R11 ;  /* 0x0228300bff0075a7 */ /* 0x000e640008000166 */
[----:B-1----:R-:W-:Y:S05]  /*1a70*/  @!P0 BRA `(.L_x_10858) ;  /* 0x0000013000488947 */ /* 0x002fea0003800000 */
.L_x_10857:
[----:B------:R-:W-:Y:S01]  /*1a80*/  UIADD3 UR4, UR38, 0x1c400, URZ ;  /* 0x0001c40026047890 */ /* 0x000fe2000fffe03f */
[----:B------:R-:W-:Y:S01]  /*1a90*/  WARPGROUP.ARRIVE ;  /* 0x00000000000079c5 */ /* 0x000fe20000000000 */
[----:B------:R-:W-:Y:S01]  /*1aa0*/  ULOP3.LUT UR20, UR40, 0x10000, URZ, 0xfc, !UPT ;  /* 0x0001000028147892 */ /* 0x000fe2000f8efc3f */
[----:B------:R-:W1:Y:S01]  /*1ab0*/  LDC R7, c[0x0][0x448] ;  /* 0x00011200ff077b82 */ /* 0x000e620000000800 */
[----:B------:R-:W-:Y:S01]  /*1ac0*/  USHF.R.U32.HI UR4, URZ, 0x4, UR4 ;  /* 0x000000043f047899 */ /* 0x000fe20008011604 */
[----:B------:R-:W-:Y:S01]  /*1ad0*/  LOP3.LUT R3, R72, 0xffffff80, RZ, 0xc0, !PT ;  /* 0xffffff8048037812 */ /* 0x000fe200078ec0ff */
[----:B------:R-:W-:Y:S01]  /*1ae0*/  UMOV UR21, 0x40000040 ;  /* 0x4000004000157882 */ /* 0x000fe20000000000 */
[----:B------:R-:W-:Y:S01]  /*1af0*/  UMOV UR7, 0x40000040 ;  /* 0x4000004000077882 */ /* 0x000fe20000000000 */
[----:B------:R-:W-:Y:S01]  /*1b00*/  ULOP3.LUT UR4, UR4, 0x3fff, URZ, 0xc0, !UPT ;  /* 0x00003fff04047892 */ /* 0x000fe2000f8ec03f */
[----:B------:R-:W2:Y:S01]  /*1b10*/  S2R R75, SR_TID.X ;  /* 0x00000000004b7919 */ /* 0x000ea20000002100 */
[----:B------:R-:W-:Y:S01]  /*1b20*/  UMOV UR5, UR21 ;  /* 0x0000001500057c82 */ /* 0x000fe20008000000 */
[----:B------:R-:W-:Y:S01]  /*1b30*/  UIADD3 UR8, UR20, 0x2, URZ ;  /* 0x0000000214087890 */ /* 0x000fe2000fffe03f */
[----:B------:R-:W-:Y:S01]  /*1b40*/  IMAD.IADD R3, R22, 0x1, -R3 ;  /* 0x0000000116037824 */ /* 0x000fe200078e0a03 */
[----:B------:R-:W-:Y:S01]  /*1b50*/  ULOP3.LUT UR6, UR4, 0x10000, URZ, 0xfc, !UPT ;  /* 0x0001000004067892 */ /* 0x000fe2000f8efc3f */
[----:B------:R-:W-:Y:S01]  /*1b60*/  LEA.HI R2, R17, R22, RZ, 0x2 ;  /* 0x0000001611027211 */ /* 0x000fe200078f10ff */
[----:B------:R-:W-:Y:S01]  /*1b70*/  UMOV UR9, 0x40000040 ;  /* 0x4000004000097882 */ /* 0x000fe20000000000 */
[----:B------:R-:W-:Y:S01]  /*1b80*/  UMOV UR4, UR20 ;  /* 0x0000001400047c82 */ /* 0x000fe20008000000 */
[----:B------:R-:W-:Y:S01]  /*1b90*/  UIADD3 UR10, UR6, 0x2, URZ ;  /* 0x00000002060a7890 */ /* 0x000fe2000fffe03f */
[----:B------:R-:W-:Y:S01]  /*1ba0*/  LEA.HI R6, R73, R73, RZ, 0x1 ;  /* 0x0000004949067211 */ /* 0x000fe200078f08ff */
[----:B------:R-:W-:Y:S01]  /*1bb0*/  UMOV UR11, 0x40000040 ;  /* 0x40000040000b7882 */ /* 0x000fe20000000000 */
[----:B------:R-:W-:Y:S01]  /*1bc0*/  UIADD3 UR12, UR20, 0x4, URZ ;  /* 0x00000004140c7890 */ /* 0x000fe2000fffe03f */
[----:B------:R-:W-:Y:S01]  /*1bd0*/  SHF.R.S32.HI R4, RZ, 0x1f, R3 ;  /* 0x0000001fff047819 */ /* 0x000fe20000011403 */
[----:B------:R-:W-:Y:S01]  /*1be0*/  HGMMA.64x96x16.F32.BF16 R24, gdesc[UR4], RZ, !UPT, gsb0 ;  /* 0x01600000041879f0 */ /* 0x000fe2000c0018ff */
[----:B------:R-:W-:Y:S01]  /*1bf0*/  UIADD3 UR14, UR6, 0x4, URZ ;  /* 0x00000004060e7890 */ /* 0x000fe2000fffe03f */
[----:B------:R-:W-:Y:S01]  /*1c00*/  LOP3.LUT R21, R2, 0xfffffffc, RZ, 0xc0, !PT ;  /* 0xfffffffc02157812 */ /* 0x000fe200078ec0ff */
[----:B------:R-:W-:Y:S01]  /*1c10*/  UMOV UR13, 0x40000040 ;  /* 0x40000040000d7882 */ /* 0x000fe20000000000 */
[----:B------:R-:W-:Y:S01]  /*1c20*/  UMOV UR15, 0x40000040 ;  /* 0x40000040000f7882 */ /* 0x000fe20000000000 */
[----:B------:R-:W-:Y:S01]  /*1c30*/  UIADD3 UR16, UR20, 0x6, URZ ;  /* 0x0000000614107890 */ /* 0x000fe2000fffe03f */
[----:B-1----:R-:W-:Y:S01]  /*1c40*/  ISETP.NE.AND P1, PT, R7, 0x1, PT ;  /* 0x000000010700780c */ /* 0x002fe20003f25270 */
[----:B------:R-:W-:Y:S01]  /*1c50*/  UIADD3 UR18, UR6, 0x6, URZ ;  /* 0x0000000606127890 */ /* 0x000fe2000fffe03f */
[----:B------:R-:W-:Y:S01]  /*1c60*/  LOP3.LUT R20, R6, 0x3fffffe, RZ, 0xc0, !PT ;  /* 0x03fffffe06147812 */ /* 0x000fe200078ec0ff */
[----:B------:R-:W-:Y:S01]  /*1c70*/  UMOV UR17, 0x40000040 ;  /* 0x4000004000117882 */ /* 0x000fe20000000000 */
[----:B------:R-:W-:Y:S01]  /*1c80*/  UMOV UR19, 0x40000040 ;  /* 0x4000004000137882 */ /* 0x000fe20000000000 */
[----:B------:R-:W-:Y:S01]  /*1c90*/  ULDC UR4, c[0x0][0x9d8] ;  /* 0x0002760000047ab9 */ /* 0x000fe20000000800 */
[-C--:B------:R-:W-:Y:S01]  /*1ca0*/  LEA.HI R6, R4, R3.reuse, RZ, 0x2 ;  /* 0x0000000304067211 */ /* 0x080fe200078f10ff */
[----:B------:R-:W-:Y:S01]  /*1cb0*/  IMAD.IADD R22, R22, 0x1, -R21 ;  /* 0x0000000116167824 */ /* 0x000fe200078e0a15 */
[----:B------:R-:W-:Y:S01]  /*1cc0*/  LEA.HI R8, R4, R3, RZ, 0x5 ;  /* 0x0000000304087211 */ /* 0x000fe200078f28ff */
[----:B------:R-:W-:Y:S01]  /*1cd0*/  IMAD.IADD R20, R73, 0x1, -R20 ;  /* 0x0000000149147824 */ /* 0x000fe200078e0a14 */
[--C-:B------:R-:W-:Y:S01]  /*1ce0*/  SHF.R.S32.HI R4, RZ, 0x2, R6.reuse ;  /* 0x00000002ff047819 */ /* 0x100fe20000011406 */
[----:B------:R-:W-:Y:S01]  /*1cf0*/  ULDC UR7, c[0x0][0x9dc] ;  /* 0x0002770000077ab9 */ /* 0x000fe20000000800 */
[----:B------:R-:W-:Y:S01]  /*1d00*/  SHF.R.S32.HI R21, RZ, 0x1f, R6 ;  /* 0x0000001fff157819 */ /* 0x000fe20000011406 */
[----:B------:R-:W-:Y:S01]  /*1d10*/  ULOP3.LUT UR7, URZ, UR7, URZ, 0x33, !UPT ;  /* 0x000000073f077292 */ /* 0x000fe2000f8e333f */
[----:B------:R-:W-:-:S02]  /*1d20*/  SHF.R.S32.HI R8, RZ, 0x5, R8 ;  /* 0x00000005ff087819 */ /* 0x000fc40000011408 */
[-C--:B------:R-:W-:Y:S02]  /*1d30*/  LEA.HI R21, R21, R4.reuse, RZ, 0x3 ;  /* 0x0000000415157211 */ /* 0x080fe400078f18ff */
[----:B------:R-:W-:Y:S02]  /*1d40*/  LEA R8, R8, UR39, 0x4 ;  /* 0x0000002708087c11 */ /* 0x000fe4000f8e20ff */
[----:B------:R-:W-:Y:S02]  /*1d50*/  LOP3.LUT R21, R21, 0xfffffff8, RZ, 0xc0, !PT ;  /* 0xfffffff815157812 */ /* 0x000fe400078ec0ff */
[----:B--2---:R-:W-:Y:S02]  /*1d60*/  LOP3.LUT R75, R75, 0x7f, RZ, 0xc0, !PT ;  /* 0x0000007f4b4b7812 */ /* 0x004fe400078ec0ff */
[----:B------:R-:W-:Y:S02]  /*1d70*/  IADD3 R21, R8, R4, -R21 ;  /* 0x0000000408157210 */ /* 0x000fe40007ffe815 */
[----:B------:R-:W-:-:S02]  /*1d80*/  ISETP.NE.AND P0, PT, R75, RZ, PT ;  /* 0x000000ff4b00720c */ /* 0x000fc40003f05270 */
[----:B------:R-:W-:Y:S01]  /*1d90*/  LOP3.LUT R8, R6, 0x7ffffffc, RZ, 0xc0, !PT ;  /* 0x7ffffffc06087812 */ /* 0x000fe200078ec0ff */
[----:B------:R-:W-:Y:S01]  /*1da0*/  IMAD R21, R20, 0x40, R21 ;  /* 0x0000004014157824 */ /* 0x000fe200078e0215 */
[----:B------:R-:W-:Y:S01]  /*1db0*/  LOP3.LUT R17, R17, 0xfff7ffff, RZ, 0xc0, !PT ;  /* 0xfff7ffff11117812 */ /* 0x000fe200078ec0ff */
[----:B------:R-:W-:Y:S02]  /*1dc0*/  IMAD.U32 R6, RZ, RZ, UR38 ;  /* 0x00000026ff067e24 */ /* 0x000fe4000f8e00ff */
[----:B------:R-:W-:Y:S01]  /*1dd0*/  IMAD.IADD R3, R3, 0x1, -R8 ;  /* 0x0000000103037824 */ /* 0x000fe200078e0a08 */
[----:B------:R-:W-:Y:S02]  /*1de0*/  IADD3 R8, -R19, 0xb, RZ ;  /* 0x0000000b13087810 */ /* 0x000fe40007ffe1ff */
[----:B------:R-:W-:Y:S01]  /*1df0*/  @P1 LOP3.LUT R17, R17, 0x80000, RZ, 0xfc, !PT ;  /* 0x0008000011111812 */ /* 0x000fe200078efcff */
        /* <DEDUP_REMOVED lines=15> */
[----:B------:R1:W2:Y:S01]  /*1ef0*/  MUFU.TANH R27, R43 ;  /* 0x0000002b001b7308 */ /* 0x0002a20000002400 */
[----:B------:R-:W-:Y:S01]  /*1f00*/  FMUL.FTZ R10, R24, UR4 ;  /* 0x00000004180a7c20 */ /* 0x000fe20008410000 */
[----:B------:R-:W-:Y:S01]  /*1f10*/  FMUL.FTZ R25, R25, UR4 ;  /* 0x0000000419197c20 */ /* 0x000fe20008410000 */
[----:B------:R-:W-:Y:S01]  /*1f20*/  LEA.HI R24, R22, R22, RZ, 0x1 ;  /* 0x0000001616187211 */ /* 0x000fe200078f08ff */
[----:B------:R-:W-:Y:S01]  /*1f30*/  FMUL.FTZ R58, R58, UR4 ;  /* 0x000000043a3a7c20 */ /* 0x000fe20008410000 */
[----:B------:R-:W-:Y:S01]  /*1f40*/  FMUL.FTZ R14, R34, UR4 ;  /* 0x00000004220e7c20 */ /* 0x000fe20008410000 */
[----:B0-----:R-:W-:Y:S01]  /*1f50*/  FMUL.FTZ R0, R26, UR4 ;  /* 0x000000041a007c20 */ /* 0x001fe20008410000 */
[----:B------:R-:W-:Y:S01]  /*1f60*/  FMUL.FTZ R28, R28, UR4 ;  /* 0x000000041c1c7c20 */ /* 0x000fe20008410000 */
[----:B------:R0:W3:Y:S01]  /*1f70*/  MUFU.TANH R31, R51 ;  /* 0x00000033001f7308 */ /* 0x0000e20000002400 */
[----:B-1----:R-:W1:Y:S01]  /*1f80*/  @P1 LDC R43, c[0x0][0x44c] ;  /* 0x00011300ff2b1b82 */ /* 0x002e620000000800 */
[----:B------:R-:W-:Y:S01]  /*1f90*/  FMUL.FTZ R29, R29, UR4 ;  /* 0x000000041d1d7c20 */ /* 0x000fe20008410000 */
[----:B------:R-:W-:Y:S01]  /*1fa0*/  FMUL.FTZ R12, R30, UR4 ;  /* 0x000000041e0c7c20 */ /* 0x000fe20008410000 */
[----:B------:R-:W-:Y:S01]  /*1fb0*/  FMUL.FTZ R32, R32, UR4 ;  /* 0x0000000420207c20 */ /* 0x000fe20008410000 */
[----:B------:R-:W-:Y:S01]  /*1fc0*/  FMUL.FTZ R33, R33, UR4 ;  /* 0x0000000421217c20 */ /* 0x000fe20008410000 */
[----:B------:R-:W-:Y:S01]  /*1fd0*/  FMUL.FTZ R15, R35, UR4 ;  /* 0x00000004230f7c20 */ /* 0x000fe20008410000 */
[----:B------:R-:W-:Y:S01]  /*1fe0*/  FMUL.FTZ R36, R36, UR4 ;  /* 0x0000000424247c20 */ /* 0x000fe20008410000 */
[----:B------:R4:W1:Y:S01]  /*1ff0*/  MUFU.TANH R74, R25 ;  /* 0x00000019004a7308 */ /* 0x0008620000002400 */
[----:B0-----:R-:W0:Y:S01]  /*2000*/  @P1 LDC R51, c[0x0][0x450] ;  /* 0x00011400ff331b82 */ /* 0x001e220000000800 */
[----:B------:R-:W-:Y:S01]  /*2010*/  FMUL.FTZ R37, R37, UR4 ;  /* 0x0000000425257c20 */ /* 0x000fe20008410000 */
[----:B------:R-:W-:Y:S01]  /*2020*/  FMUL.FTZ R38, R38, UR4 ;  /* 0x0000000426267c20 */ /* 0x000fe20008410000 */
[----:B------:R-:W-:Y:S01]  /*2030*/  FMUL.FTZ R39, R39, UR4 ;  /* 0x0000000427277c20 */ /* 0x000fe20008410000 */
[----:B------:R-:W-:Y:S01]  /*2040*/  FMUL.FTZ R40, R40, UR4 ;  /* 0x0000000428287c20 */ /* 0x000fe20008410000 */
[----:B------:R-:W-:Y:S01]  /*2050*/  FMUL.FTZ R41, R41, UR4 ;  /* 0x0000000429297c20 */ /* 0x000fe20008410000 */
[----:B------:R-:W-:Y:S01]  /*2060*/  FMUL.FTZ R42, R42, UR4 ;  /* 0x000000042a2a7c20 */ /* 0x000fe20008410000 */
[----:B------:R5:W0:Y:S01]  /*2070*/  MUFU.TANH R34, R58 ;  /* 0x0000003a00227308 */ /* 0x000a220000002400 */
[----:B----4-:R-:W-:Y:S01]  /*2080*/  LOP3.LUT R25, R24, 0x1ffffffe, RZ, 0xc0, !PT ;  /* 0x1ffffffe18197812 */ /* 0x010fe200078ec0ff */
[----:B------:R-:W-:Y:S01]  /*2090*/  FMUL.FTZ R44, R44, UR4 ;  /* 0x000000042c2c7c20 */ /* 0x000fe20008410000 */
[----:B------:R-:W-:Y:S01]  /*20a0*/  FMUL.FTZ R45, R45, UR4 ;  /* 0x000000042d2d7c20 */ /* 0x000fe20008410000 */
[----:B------:R-:W-:Y:S01]  /*20b0*/  FMUL.FTZ R46, R46, UR4 ;  /* 0x000000042e2e7c20 */ /* 0x000fe20008410000 */
[----:B------:R-:W-:Y:S01]  /*20c0*/  FMUL.FTZ R47, R47, UR4 ;  /* 0x000000042f2f7c20 */ /* 0x000fe20008410000 */
[----:B------:R-:W-:-:S02]  /*20d0*/  IMAD.IADD R4, R22, 0x1, -R25 ;  /* 0x0000000116047824 */ /* 0x000fc400078e0a19 */
[----:B------:R-:W-:Y:S01]  /*20e0*/  FMUL.FTZ R48, R48, UR4 ;  /* 0x0000000430307c20 */ /* 0x000fe20008410000 */
[----:B------:R-:W-:Y:S01]  /*20f0*/  FMUL.FTZ R49, R49, UR4 ;  /* 0x0000000431317c20 */ /* 0x000fe20008410000 */
[----:B------:R-:W-:Y:S01]  /*2100*/  FMUL.FTZ R50, R50, UR4 ;  /* 0x0000000432327c20 */ /* 0x000fe20008410000 */
[----:B------:R-:W-:Y:S02]  /*2110*/  IMAD R4, R4, 0x8, R21 ;  /* 0x0000000804047824 */ /* 0x000fe400078e0215 */
[----:B------:R-:W-:Y:S01]  /*2120*/  FMUL.FTZ R52, R52, UR4 ;  /* 0x0000000434347c20 */ /* 0x000fe20008410000 */
[----:B------:R-:W-:Y:S01]  /*2130*/  FMUL.FTZ R53, R53, UR4 ;  /* 0x0000000435357c20 */ /* 0x000fe20008410000 */
[----:B------:R-:W-:Y:S01]  /*2140*/  FMUL.FTZ R54, R54, UR4 ;  /* 0x0000000436367c20 */ /* 0x000fe20008410000 */
[----:B-1----:R-:W-:-:S04]  /*2150*/  @P1 IMAD.HI.U32 R20, R4, R43, RZ ;  /* 0x0000002b04141227 */ /* 0x002fc800078e00ff */
[----:B------:R-:W-:Y:S01]  /*2160*/  FMUL.FTZ R55, R55, UR4 ;  /* 0x0000000437377c20 */ /* 0x000fe20008410000 */
[----:B------:R-:W-:Y:S01]  /*2170*/  FMUL.FTZ R56, R56, UR4 ;  /* 0x0000000438387c20 */ /* 0x000fe20008410000 */
[----:B------:R-:W-:Y:S01]  /*2180*/  FMUL.FTZ R57, R57, UR4 ;  /* 0x0000000439397c20 */ /* 0x000fe20008410000 */
[----:B------:R-:W-:Y:S01]  /*2190*/  IMAD.MOV.U32 R22, RZ, RZ, R4 ;  /* 0x000000ffff167224 */ /* 0x000fe200078e0004 */
[----:B0-----:R-:W-:Y:S01]  /*21a0*/  @P1 SHF.R.U32.HI R22, RZ, R51, R20 ;  /* 0x00000033ff161219 */ /* 0x001fe20000011614 */
[----:B------:R-:W-:Y:S02]  /*21b0*/  @!P0 VIADD R20, R6, 0x22840 ;  /* 0x0002284006148836 */ /* 0x000fe40000000000 */
        /* <DEDUP_REMOVED lines=13> */
[----:B-----5:R-:W0:Y:S01]  /*2290*/  SHFL.IDX PT, R58, R22, RZ, 0x1c1f ;  /* 0x001c1fff163a7589 */ /* 0x020e2200000e0000 */
[----:B------:R-:W-:Y:S01]  /*22a0*/  ULDC.64 UR4, c[0x0][0x9e0] ;  /* 0x0002780000047ab9 */ /* 0x000fe20000000a00 */
[----:B------:R-:W-:Y:S01]  /*22b0*/  @!P0 PRMT R20, RZ, 0x654, R20 ;  /* 0x00000654ff148816 */ /* 0x000fe20000000014 */
[----:B------:R-:W-:Y:S01]  /*22c0*/  IMAD R21, R23, -0x60, R18 ;  /* 0xffffffa017157824 */ /* 0x000fe200078e0212 */
[----:B------:R-:W-:Y:S01]  /*22d0*/  UISETP.GE.AND UP1, UPT, UR5, 0x1, UPT ;  /* 0x000000010500788c */ /* 0x000fe2000bf26270 */
[----:B------:R1:W-:Y:S06]  /*22e0*/  BAR.ARV R8, 0x100 ;  /* 0x000400080000751d */ /* 0x0003ec0000002000 */
[----:B------:R4:W-:Y:S01]  /*22f0*/  @!P0 SYNCS.ARRIVE.TRANS64.RED.A1T0 RZ, [R20+URZ], RZ ;  /* 0x000000ff14ff89a7 */ /* 0x0009e2000810043f */
[----:B------:R-:W-:Y:S01]  /*2300*/  PLOP3.LUT P1, PT, PT, PT, UP1, 0x40, 0x0 ;  /* 0x000000000000781c */ /* 0x000fe20003f2e818 */
[----:B------:R-:W0:Y:S01]  /*2310*/  MUFU.TANH R10, R10 ;  /* 0x0000000a000a7308 */ /* 0x000e220000002400 */
[----:B------:R-:W-:-:S02]  /*2320*/  IMAD.MOV.U32 R26, RZ, RZ, -0x60 ;  /* 0xffffffa0ff1a7424 */ /* 0x000fc400078e00ff */
[----:B----4-:R-:W-:-:S05]  /*2330*/  VIADD R20, R21, 0x61 ;  /* 0x0000006115147836 */ /* 0x010fca0000000000 */
[----:B------:R-:W4:Y:S01]  /*2340*/  MUFU.TANH R0, R0 ;  /* 0x0000000000007308 */ /* 0x000f220000002400 */
[----:B------:R-:W-:Y:S02]  /*2350*/  IMAD R24, R3, -0x2, R20 ;  /* 0xfffffffe03187824 */ /* 0x000fe400078e0214 */
[----:B------:R-:W-:Y:S02]  /*2360*/  VIADD R20, R21, 0x60 ;  /* 0x0000006015147836 */ /* 0x000fe40000000000 */
[----:B------:R-:W-:-:S03]  /*2370*/  VIADD R24, R24, -UR11 ;  /* 0x8000000b18187c36 */ /* 0x000fc60008000000 */
[----:B------:R-:W1:Y:S01]  /*2380*/  MUFU.TANH R9, R9 ;  /* 0x0000000900097308 */ /* 0x000e620000002400 */
[----:B------:R-:W-:Y:S02]  /*2390*/  IMAD R25, R3, -0x2, R20 ;  /* 0xfffffffe03197824 */ /* 0x000fe400078e0214 */
[----:B------:R-:W-:-:S04]  /*23a0*/  VIADD R43, R24, UR7 ;  /* 0x00000007182b7c36 */ /* 0x000fc80008000000 */
[----:B0-----:R-:W-:Y:S01]  /*23b0*/  IMAD.IADD R21, R43, 0x1, R58 ;  /* 0x000000012b157824 */ /* 0x001fe200078e023a */
        /* <DEDUP_REMOVED lines=41> */
[----:B-----5:R-:W-:-:S02]  /*2650*/  IMAD R50, R23, R26, 0x60 ;  /* 0x0000006017327424 */ /* 0x020fc400078e021a */
[----:B------:R-:W-:Y:S02]  /*2660*/  VIADD R26, R24, UR4 ;  /* 0x00000004181a7c36 */ /* 0x000fe40008000000 */
[----:B------:R-:W-:-:S03]  /*2670*/  IMAD R51, R3, -0x2, R50 ;  /* 0xfffffffe03337824 */ /* 0x000fc600078e0232 */
[----:B------:R-:W-:Y:S01]  /*2680*/  VIADDMNMX R20, R58, R26, R25, PT ;  /* 0x0000001a3a147246 */ /* 0x000fe20003800119 */
[----:B01234-:R-:W-:Y:S06]  /*2690*/  @P1 BRA `(.L_x_10859) ;  /* 0x0000000000541947 */ /* 0x01ffec0003800000 */
[----:B------:R-:W-:Y:S01]  /*26a0*/  IADD3 R24, R18, -UR11, R58 ;  /* 0x8000000b12187c10 */ /* 0x000fe2000fffe03a */
        /* <DEDUP_REMOVED lines=11> */
.L_x_10861:
[----:B------:R-:W-:-:S06]  /*2760*/  UISETP.NE.AND UP2, UPT, UR5, 0x1, UPT ;  /* 0x000000010500788c */ /* 0x000fcc000bf45270 */
[----:B------:R-:W-:-:S05]  /*2770*/  PLOP3.LUT P1, PT, PT, PT, UP2, 0x80, 0x0 ;  /* 0x000000000000781c */ /* 0x000fca0003f2f028 */
[----:B------:R-:W-:-:S08]  /*2780*/  @UP2 ULDC.64 UR14, c[0x0][0x9e8] ;  /* 0x00027a00000e2ab9 */ /* 0x000fd00000000a00 */
[----:B------:R-:W-:-:S05]  /*2790*/  @P1 IMAD.HI.U32 R58, R24, UR14, RZ ;  /* 0x0000000e183a1c27 */ /* 0x000fca000f8e00ff */
[----:B------:R-:W-:-:S07]  /*27a0*/  @P1 SHF.R.U32.HI R24, RZ, UR15, R58 ;  /* 0x0000000fff181c19 */ /* 0x000fce000801163a */
.L_x_10862:
[----:B------:R-:W-:Y:S05]  /*27b0*/  BSYNC B0 ;  /* 0x0000000000007941 */ /* 0x000fea0003800000 */
.L_x_10860:
[----:B------:R-:W-:-:S05]  /*27c0*/  IMAD R24, R24, UR5, R51 ;  /* 0x0000000518187c24 */ /* 0x000fca000f8e0233 */
[----:B------:R-:W-:Y:S02]  /*27d0*/  VIMNMX R21, R21, R24, !PT ;  /* 0x0000001815157248 */ /* 0x000fe40007fe0100 */
[----:B------:R-:W-:-:S07]  /*27e0*/  VIADDMNMX R20, R24, UR5, R20, PT ;  /* 0x0000000518147c46 */ /* 0x000fce000b800114 */
.L_x_10859:
        /* <DEDUP_REMOVED lines=98> */
[C---:B------:R-:W-:Y:S02]  /*2e10*/  ISETP.GE.AND P3, PT, R50.reuse, 0x52, PT ;  /* 0x000000523200780c */ /* 0x040fe40003f66270 */
[----:B------:R-:W-:Y:S02]  /*2e20*/  ISETP.GE.AND P6, PT, R50, 0x1, PT ;  /* 0x000000013200780c */ /* 0x000fe40003fc6270 */
[----:B------:R-:W-:-:S04]  /*2e30*/  ISETP.GT.AND P4, PT, R21, 0x51, !P3 ;  /* 0x000000511500780c */ /* 0x000fc80005f84270 */
[----:B------:R-:W-:-:S04]  /*2e40*/  ISETP.LT.OR P4, PT, R20, 0x52, P4 ;  /* 0x000000521400780c */ /* 0x000fc80002781670 */
[----:B------:R-:W-:Y:S02]  /*2e50*/  FSEL R104, R65, -INF , !P4 ;  /* 0xff80000041687808 */ /* 0x000fe40006000000 */
[----:B------:R-:W-:-:S04]  /*2e60*/  ISETP.GE.AND P4, PT, R50, 0x59, PT ;  /* 0x000000593200780c */ /* 0x000fc80003f86270 */
[----:B------:R-:W-:-:S04]  /*2e70*/  ISETP.GT.AND P5, PT, R21, 0x58, !P4 ;  /* 0x000000581500780c */ /* 0x000fc800067a4270 */
[----:B------:R-:W-:-:S04]  /*2e80*/  ISETP.LT.OR P5, PT, R20, 0x59, P5 ;  /* 0x000000591400780c */ /* 0x000fc80002fa1670 */
[----:B------:R-:W-:Y:S02]  /*2e90*/  FSEL R68, R68, -INF , !P5 ;  /* 0xff80000044447808 */ /* 0x000fe40006800000 */
        /* <DEDUP_REMOVED lines=26> */
.L_x_10865:
[----:B------:R-:W-:-:S06]  /*3040*/  UISETP.NE.AND UP2, UPT, UR5, 0x1, UPT ;  /* 0x000000010500788c */ /* 0x000fcc000bf45270 */
[----:B------:R-:W-:-:S05]  /*3050*/  PLOP3.LUT P5, PT, PT, PT, UP2, 0x80, 0x0 ;  /* 0x000000000000781c */ /* 0x000fca0003faf028 */
[----:B------:R-:W-:-:S08]  /*3060*/  @UP2 ULDC.64 UR14, c[0x0][0x9e8] ;  /* 0x00027a00000e2ab9 */ /* 0x000fd00000000a00 */
[----:B------:R-:W-:Y:S01]  /*3070*/  @P5 IMAD.HI.U32 R22, R10, UR14, RZ ;  /* 0x0000000e0a165c27 */ /* 0x000fe2000f8e00ff */
[----:B------:R-:W-:-:S13]  /*3080*/  PLOP3.LUT P5, PT, PT, PT, UP2, 0x80, 0x0 ;  /* 0x000000000000781c */ /* 0x000fda0003faf028 */
[----:B------:R-:W-:-:S07]  /*3090*/  @P5 SHF.R.U32.HI R10, RZ, UR15, R22 ;  /* 0x0000000fff0a5c19 */ /* 0x000fce0008011616 */
.L_x_10866:
[----:B------:R-:W-:Y:S05]  /*30a0*/  BSYNC B0 ;  /* 0x0000000000007941 */ /* 0x000fea0003800000 */
.L_x_10864:
[----:B------:R-:W-:-:S05]  /*30b0*/  IMAD R10, R10, UR5, R51 ;  /* 0x000000050a0a7c24 */ /* 0x000fca000f8e0233 */
[----:B------:R-:W-:Y:S02]  /*30c0*/  VIMNMX R21, R21, R10, !PT ;  /* 0x0000000a15157248 */ /* 0x000fe40007fe0100 */
[----:B------:R-:W-:-:S07]  /*30d0*/  VIADDMNMX R20, R10, UR5, R20, PT ;  /* 0x000000050a147c46 */ /* 0x000fce000b800114 */
.L_x_10863:
[C---:B------:R-:W-:Y:S01]  /*30e0*/  ISETP.GT.AND P1, PT, R21.reuse, 0x1, !P1 ;  /* 0x000000011500780c */ /* 0x040fe20004f24270 */
[----:B------:R-:W-:Y:S01]  /*30f0*/  ULDC UR10, c[0x0][0x988] ;  /* 0x00026200000a7ab9 */ /* 0x000fe20000000800 */
[----:B------:R-:W-:Y:S02]  /*3100*/  ISETP.GT.AND P2, PT, R21, 0x8, !P2 ;  /* 0x000000081500780c */ /* 0x000fe40005744270 */
[C---:B------:R-:W-:Y:S02]  /*3110*/  ISETP.LT.OR P1, PT, R20.reuse, 0x2, P1 ;  /* 0x000000021400780c */ /* 0x040fe40000f21670 */
[----:B------:R-:W-:Y:S02]  /*3120*/  ISETP.LT.OR P2, PT, R20, 0x9, P2 ;  /* 0x000000091400780c */ /* 0x000fe40001741670 */
[----:B------:R-:W-:Y:S02]  /*3130*/  FSEL R25, R9, -INF , !P1 ;  /* 0xff80000009197808 */ /* 0x000fe40004800000 */
[----:B------:R-:W-:-:S02]  /*3140*/  ISETP.NE.AND P1, PT, R24, RZ, PT ;  /* 0x000000ff1800720c */ /* 0x000fc40003f25270 */
[----:B------:R-:W-:Y:S02]  /*3150*/  FMNMX.FTZ R9, R40, R74, !PT ;  /* 0x0000004a28097209 */ /* 0x000fe40007810000 */
[----:B------:R-:W-:Y:S02]  /*3160*/  ISETP.GT.AND P1, PT, R21, 0x9, !P1 ;  /* 0x000000091500780c */ /* 0x000fe40004f24270 */
[----:B------:R-:W-:Y:S02]  /*3170*/  FMNMX.FTZ R9, R58, R9, !PT ;  /* 0x000000093a097209 */ /* 0x000fe40007810000 */
[----:B------:R-:W-:Y:S02]  /*3180*/  ISETP.LT.OR P1, PT, R20, 0xa, P1 ;  /* 0x0000000a1400780c */ /* 0x000fe40000f21670 */
[----:B------:R-:W-:Y:S02]  /*3190*/  FSEL R12, R12, -INF , !P2 ;  /* 0xff8000000c0c7808 */ /* 0x000fe40005000000 */
        /* <DEDUP_REMOVED lines=8> */
[----:B------:R-:W-:Y:S02]  /*3220*/  ISETP.GT.AND P1, PT, R21, 0x11, !P2 ;  /* 0x000000111500780c */ /* 0x000fe40005724270 */
[----:B------:R-:W-:Y:S02]  /*3230*/  ISETP.NE.AND P5, PT, R32, RZ, PT ;  /* 0x000000ff2000720c */ /* 0x000fe40003fa5270 */
[----:B------:R-:W-:Y:S02]  /*3240*/  ISETP.LT.OR P1, PT, R20, 0x12, P1 ;  /* 0x000000121400780c */ /* 0x000fe40000f21670 */
[----:B------:R-:W-:Y:S02]  /*3250*/  FMNMX.FTZ R9, R78, R9, !PT ;  /* 0x000000094e097209 */ /* 0x000fe40007810000 */
[----:B------:R-:W-:-:S02]  /*3260*/  FSEL R15, R15, -INF , !P1 ;  /* 0xff8000000f0f7808 */ /* 0x000fc40004800000 */
[----:B------:R-:W-:Y:S02]  /*3270*/  ISETP.GT.AND P1, PT, R21, 0x18, !P5 ;  /* 0x000000181500780c */ /* 0x000fe40006f24270 */
[----:B------:R-:W-:Y:S02]  /*3280*/  FMNMX.FTZ R9, R80, R9, !PT ;  /* 0x0000000950097209 */ /* 0x000fe40007810000 */
[----:B------:R-:W-:Y:S02]  /*3290*/  ISETP.LT.OR P1, PT, R20, 0x19, P1 ;  /* 0x000000191400780c */ /* 0x000fe40000f21670 */
[----:B------:R-:W-:Y:S02]  /*32a0*/  FMNMX.FTZ R9, R82, R9, !PT ;  /* 0x0000000952097209 */ /* 0x000fe40007810000 */
[----:B------:R-:W-:Y:S02]  /*32b0*/  FSEL R22, R38, -INF , !P1 ;  /* 0xff80000026167808 */ /* 0x000fe40004800000 */
[----:B------:R-:W-:-:S02]  /*32c0*/  FMNMX.FTZ R9, R84, R9, !PT ;  /* 0x0000000954097209 */ /* 0x000fc40007810000 */
        /* <DEDUP_REMOVED lines=28> */
[----:B------:R-:W-:Y:S02]  /*3490*/  FMNMX.FTZ R9, R104, R9, !PT ;  /* 0x0000000968097209 */ /* 0x000fe40007810000 */
[----:B------:R-:W-:-:S02]  /*34a0*/  ISETP.NE.AND P1, PT, R44, RZ, PT ;  /* 0x000000ff2c00720c */ /* 0x000fc40003f25270 */
[----:B------:R-:W-:Y:S02]  /*34b0*/  FMNMX.FTZ R9, R68, R9, !PT ;  /* 0x0000000944097209 */ /* 0x000fe40007810000 */
[C---:B------:R-:W-:Y:S02]  /*34c0*/  ISETP.GT.AND P1, PT, R21.reuse, 0x29, !P1 ;  /* 0x000000291500780c */ /* 0x040fe40004f24270 */
[----:B------:R-:W-:Y:S02]  /*34d0*/  FMNMX.FTZ R9, R106, R9, !PT ;  /* 0x000000096a097209 */ /* 0x000fe40007810000 */
[----:B------:R-:W-:Y:S02]  /*34e0*/  ISETP.LT.OR P1, PT, R20, 0x2a, P1 ;  /* 0x0000002a1400780c */ /* 0x000fe40000f21670 */
[----:B------:R-:W-:Y:S01]  /*34f0*/  ISETP.GT.AND P6, PT, R21, RZ, !P6 ;  /* 0x000000ff1500720c */ /* 0x000fe200077c4270 */
[----:B------:R-:W0:Y:S01]  /*3500*/  SHFL.BFLY PT, R10, R9, 0x2, 0x1f ;  /* 0x0c401f00090a7f89 */ /* 0x000e2200000e0000 */
[----:B------:R-:W-:-:S02]  /*3510*/  FSEL R29, R47, -INF , !P1 ;  /* 0xff8000002f1d7808 */ /* 0x000fc40004800000 */
[----:B------:R-:W-:Y:S02]  /*3520*/  ISETP.NE.AND P1, PT, R45, RZ, PT ;  /* 0x000000ff2d00720c */ /* 0x000fe40003f25270 */
[----:B------:R-:W-:Y:S02]  /*3530*/  ISETP.LT.OR P6, PT, R20, 0x1, P6 ;  /* 0x000000011400780c */ /* 0x000fe400037c1670 */
[----:B------:R-:W-:Y:S02]  /*3540*/  ISETP.GT.AND P1, PT, R21, 0x30, !P1 ;  /* 0x000000301500780c */ /* 0x000fe40004f24270 */
[----:B------:R-:W-:Y:S02]  /*3550*/  FSEL R0, R0, -INF , !P6 ;  /* 0xff80000000007808 */ /* 0x000fe40007000000 */
[----:B------:R-:W-:Y:S02]  /*3560*/  ISETP.LT.OR P1, PT, R20, 0x31, P1 ;  /* 0x000000311400780c */ /* 0x000fe40000f21670 */
[----:B------:R-:W-:-:S02]  /*3570*/  ISETP.NE.AND P2, PT, R53, RZ, PT ;  /* 0x000000ff3500720c */ /* 0x000fc40003f45270 */
[----:B------:R-:W-:Y:S02]  /*3580*/  FSEL R30, R30, -INF , !P1 ;  /* 0xff8000001e1e7808 */ /* 0x000fe40004800000 */
[----:B------:R-:W-:Y:S02]  /*3590*/  ISETP.NE.AND P1, PT, R48, RZ, PT ;  /* 0x000000ff3000720c */ /* 0x000fe40003f25270 */
[----:B------:R-:W-:Y:S02]  /*35a0*/  ISETP.NE.AND P5, PT, R59, RZ, PT ;  /* 0x000000ff3b00720c */ /* 0x000fe40003fa5270 */
[----:B------:R-:W-:Y:S02]  /*35b0*/  ISETP.GT.AND P1, PT, R21, 0x31, !P1 ;  /* 0x000000311500780c */ /* 0x000fe40004f24270 */
[----:B------:R-:W-:Y:S02]  /*35c0*/  ISETP.NE.AND P6, PT, R63, RZ, PT ;  /* 0x000000ff3f00720c */ /* 0x000fe40003fc5270 */
[----:B------:R-:W-:-:S02]  /*35d0*/  ISETP.LT.OR P1, PT, R20, 0x32, P1 ;  /* 0x000000321400780c */ /* 0x000fc40000f21670 */
[----:B0-----:R-:W-:Y:S02]  /*35e0*/  FMNMX.FTZ R37, R9, R10, !PT ;  /* 0x0000000a09257209 */ /* 0x001fe40007810000 */
[----:B------:R-:W-:Y:S02]  /*35f0*/  FMNMX.FTZ R9, R0, R25, !PT ;  /* 0x0000001900097209 */ /* 0x000fe40007810000 */
[----:B------:R-:W-:Y:S01]  /*3600*/  FSEL R31, R31, -INF , !P1 ;  /* 0xff8000001f1f7808 */ /* 0x000fe20004800000 */
[----:B------:R-:W0:Y:S01]  /*3610*/  SHFL.BFLY PT, R10, R37, 0x1, 0x1f ;  /* 0x0c201f00250a7f89 */ /* 0x000e2200000e0000 */
        /* <DEDUP_REMOVED lines=14> */
[----:B------:R-:W-:-:S02]  /*3700*/  ISETP.GT.AND P1, PT, R21, 0x40, !P2 ;  /* 0x000000401500780c */ /* 0x000fc40005724270 */
[----:B------:R-:W-:Y:S02]  /*3710*/  FMNMX.FTZ R38, R26, R9, !PT ;  /* 0x000000091a267209 */ /* 0x000fe40007810000 */
[----:B------:R-:W-:Y:S02]  /*3720*/  ISETP.LT.OR P1, PT, R20, 0x41, P1 ;  /* 0x000000411400780c */ /* 0x000fe40000f21670 */
[----:B------:R-:W-:Y:S02]  /*3730*/  FMNMX.FTZ R9, R27, R38, !PT ;  /* 0x000000261b097209 */ /* 0x000fe40007810000 */
[----:B------:R-:W-:Y:S02]  /*3740*/  FSEL R34, R34, -INF , !P1 ;  /* 0xff80000022227808 */ /* 0x000fe40004800000 */
[----:B------:R-:W-:Y:S02]  /*3750*/  FMNMX.FTZ R38, R28, R9, !PT ;  /* 0x000000091c267209 */ /* 0x000fe40007810000 */
[----:B------:R-:W-:-:S02]  /*3760*/  ISETP.GT.AND P1, PT, R21, 0x41, !P5 ;  /* 0x000000411500780c */ /* 0x000fc40006f24270 */
[----:B0-----:R-:W-:Y:S02]  /*3770*/  FMNMX.FTZ R10, R37, R10, !PT ;  /* 0x0000000a250a7209 */ /* 0x001fe40007810000 */
[----:B------:R-:W-:Y:S02]  /*3780*/  FMNMX.FTZ R9, R29, R38, !PT ;  /* 0x000000261d097209 */ /* 0x000fe40007810000 */
[----:B------:R-:W-:Y:S01]  /*3790*/  ISETP.LT.OR P1, PT, R20, 0x42, P1 ;  /* 0x000000421400780c */ /* 0x000fe20000f21670 */
[----:B------:R-:W-:Y:S01]  /*37a0*/  FMUL.FTZ R36, R10, UR10 ;  /* 0x0000000a0a247c20 */ /* 0x000fe20008410000 */
[----:B------:R-:W-:Y:S02]  /*37b0*/  FMNMX.FTZ R38, R30, R9, !PT ;  /* 0x000000091e267209 */ /* 0x000fe40007810000 */
[----:B------:R-:W-:Y:S02]  /*37c0*/  FSEL R35, R35, -INF , !P1 ;  /* 0xff80000023237808 */ /* 0x000fe40004800000 */
[----:B------:R-:W-:-:S02]  /*37d0*/  FSETP.NEU.FTZ.AND P1, PT, R10, -INF , PT ;  /* 0xff8000000a00780b */ /* 0x000fc40003f3d000 */
[----:B------:R-:W-:Y:S02]  /*37e0*/  ISETP.NE.AND P5, PT, R57, RZ, PT ;  /* 0x000000ff3900720c */ /* 0x000fe40003fa5270 */
[----:B------:R-:W-:Y:S02]  /*37f0*/  FMNMX.FTZ R9, R31, R38, !PT ;  /* 0x000000261f097209 */ /* 0x000fe40007810000 */
[----:B------:R-:W-:Y:S02]  /*3800*/  FSEL R39, R36, RZ, P1 ;  /* 0x000000ff24277208 */ /* 0x000fe40000800000 */
[----:B------:R-:W-:Y:S02]  /*3810*/  ISETP.GT.AND P1, PT, R21, 0x48, !P5 ;  /* 0x000000481500780c */ /* 0x000fe40006f24270 */
[----:B------:R-:W-:Y:S01]  /*3820*/  FMNMX.FTZ R38, R32, R9, !PT ;  /* 0x0000000920267209 */ /* 0x000fe20007810000 */
[--C-:B------:R-:W-:Y:S01]  /*3830*/  FFMA.FTZ R37, R74, UR10, -R39.reuse ;  /* 0x0000000a4a257c23 */ /* 0x100fe20008010827 */
[----:B------:R-:W-:Y:S01]  /*3840*/  ISETP.LT.OR P1, PT, R20, 0x49, P1 ;  /* 0x000000491400780c */ /* 0x000fe20000f21670 */
[--C-:B------:R-:W-:Y:S01]  /*3850*/  FFMA.FTZ R40, R40, UR10, -R39.reuse ;  /* 0x0000000a28287c23 */ /* 0x100fe20008010827 */
[----:B------:R-:W-:Y:S01]  /*3860*/  FMNMX.FTZ R9, R33, R38, !PT ;  /* 0x0000002621097209 */ /* 0x000fe20007810000 */
[----:B------:R0:W-:Y:S01]  /*3870*/  MUFU.EX2 R41, R37 ;  /* 0x0000002500297308 */ /* 0x0001e20000000800 */
[----:B------:R-:W-:Y:S01]  /*3880*/  FSEL R36, R62, -INF , !P1 ;  /* 0xff8000003e247808 */ /* 0x000fe20004800000 */
[--C-:B------:R-:W-:Y:S01]  /*3890*/  FFMA.FTZ R42, R58, UR10, -R39.reuse ;  /* 0x0000000a3a2a7c23 */ /* 0x100fe20008010827 */
[----:B------:R-:W-:Y:S01]  /*38a0*/  ISETP.NE.AND P2, PT, R61, RZ, PT ;  /* 0x000000ff3d00720c */ /* 0x000fe20003f45270 */
[--C-:B------:R-:W-:Y:S01]  /*38b0*/  FFMA.FTZ R43, R72, UR10, -R39.reuse ;  /* 0x0000000a482b7c23 */ /* 0x100fe20008010827 */
[C---:B------:R-:W-:Y:S01]  /*38c0*/  ISETP.GT.AND P1, PT, R21.reuse, 0x49, !P6 ;  /* 0x000000491500780c */ /* 0x040fe20007724270 */
[--C-:B------:R-:W-:Y:S01]  /*38d0*/  FFMA.FTZ R44, R80, UR10, -R39.reuse ;  /* 0x0000000a502c7c23 */ /* 0x100fe20008010827 */
[----:B------:R-:W-:Y:S01]  /*38e0*/  FMNMX.FTZ R38, R34, R9, !PT ;  /* 0x0000000922267209 */ /* 0x000fe20007810000 */
[----:B------:R1:W2:Y:S01]  /*38f0*/  MUFU.EX2 R172, R40 ;  /* 0x0000002800ac7308 */ /* 0x0002a20000000800 */
[----:B------:R-:W-:Y:S01]  /*3900*/  ISETP.GT.AND P2, PT, R21, 0x50, !P2 ;  /* 0x000000501500780c */ /* 0x000fe20005744270 */
[--C-:B0-----:R-:W-:Y:S01]  /*3910*/  FFMA.FTZ R37, R78, UR10, -R39.reuse ;  /* 0x0000000a4e257c23 */ /* 0x101fe20008010827 */
[----:B------:R-:W-:Y:S01]  /*3920*/  ISETP.LT.OR P1, PT, R20, 0x4a, P1 ;  /* 0x0000004a1400780c */ /* 0x000fe20000f21670 */
[--C-:B------:R-:W-:Y:S01]  /*3930*/  FFMA.FTZ R46, R84, UR10, -R39.reuse ;  /* 0x0000000a542e7c23 */ /* 0x100fe20008010827 */
[----:B------:R-:W-:Y:S01]  /*3940*/  FMNMX.FTZ R9, R35, R38, !PT ;  /* 0x0000002623097209 */ /* 0x000fe20007810000 */
[--C-:B------:R-:W-:Y:S01]  /*3950*/  FFMA.FTZ R48, R86, UR10, -R39.reuse ;  /* 0x0000000a56307c23 */ /* 0x100fe20008010827 */
[----:B------:R-:W-:Y:S01]  /*3960*/  ISETP.NE.AND P5, PT, R50, RZ, PT ;  /* 0x000000ff3200720c */ /* 0x000fe20003fa5270 */
[----:B------:R-:W-:Y:S01]  /*3970*/  MUFU.EX2 R45, R37 ;  /* 0x00000025002d7308 */ /* 0x000fe20000000800 */
[C---:B------:R-:W-:Y:S01]  /*3980*/  ISETP.GT.AND P3, PT, R21.reuse, 0x51, !P3 ;  /* 0x000000511500780c */ /* 0x040fe20005f64270 */
[--C-:B-1----:R-:W-:Y:S01]  /*3990*/  FFMA.FTZ R40, R76, UR10, -R39.reuse ;  /* 0x0000000a4c287c23 */ /* 0x102fe20008010827 */
[----:B------:R-:W-:Y:S01]  /*39a0*/  ISETP.LT.OR P2, PT, R20, 0x51, P2 ;  /* 0x000000511400780c */ /* 0x000fe20001741670 */
[--C-:B------:R-:W-:Y:S01]  /*39b0*/  FFMA.FTZ R50, R88, UR10, -R39.reuse ;  /* 0x0000000a58327c23 */ /* 0x100fe20008010827 */
[----:B------:R-:W-:Y:S01]  /*39c0*/  FSEL R2, R2, -INF , !P1 ;  /* 0xff80000002027808 */ /* 0x000fe20004800000 */
[----:B------:R-:W-:Y:S01]  /*39d0*/  FFMA.FTZ R58, R102, UR10, -R39 ;  /* 0x0000000a663a7c23 */ /* 0x000fe20008010827 */
[----:B------:R-:W-:Y:S01]  /*39e0*/  FMNMX.FTZ R9, R36, R9, !PT ;  /* 0x0000000924097209 */ /* 0x000fe20007810000 */
[----:B------:R0:W-:Y:S01]  /*39f0*/  MUFU.EX2 R168, R40 ;  /* 0x0000002800a87308 */ /* 0x0001e20000000800 */
[C---:B------:R-:W-:Y:S01]  /*3a00*/  ISETP.GT.AND P4, PT, R21.reuse, 0x58, !P4 ;  /* 0x000000581500780c */ /* 0x040fe20006784270 */
[----:B--2---:R-:W-:Y:S01]  /*3a10*/  FADD.FTZ R65, R172, R41 ;  /* 0x00000029ac417221 */ /* 0x004fe20000010000 */
[----:B------:R-:W-:Y:S01]  /*3a20*/  ISETP.GT.AND P5, PT, R21, 0x59, !P5 ;  /* 0x000000591500780c */ /* 0x000fe20006fa4270 */
[--C-:B------:R-:W-:Y:S01]  /*3a30*/  FFMA.FTZ R51, R90, UR10, -R39.reuse ;  /* 0x0000000a5a337c23 */ /* 0x100fe20008010827 */
[----:B------:R-:W-:Y:S01]  /*3a40*/  ISETP.LT.OR P3, PT, R20, 0x52, P3 ;  /* 0x000000521400780c */ /* 0x000fe20001f61670 */
[--C-:B------:R-:W-:Y:S01]  /*3a50*/  FFMA.FTZ R52, R92, UR10, -R39.reuse ;  /* 0x0000000a5c347c23 */ /* 0x100fe20008010827 */
[----:B------:R-:W-:Y:S01]  /*3a60*/  FSEL R21, R66, -INF , !P2 ;  /* 0xff80000042157808 */ /* 0x000fe20005000000 */
[----:B------:R-:W-:Y:S01]  /*3a70*/  MUFU.EX2 R42, R42 ;  /* 0x0000002a002a7308 */ /* 0x000fe20000000800 */
[----:B------:R-:W-:Y:S01]  /*3a80*/  FMNMX.FTZ R38, R2, R9, !PT ;  /* 0x0000000902267209 */ /* 0x000fe20007810000 */
[--C-:B0-----:R-:W-:Y:S01]  /*3a90*/  FFMA.FTZ R40, R82, UR10, -R39.reuse ;  /* 0x0000000a52287c23 */ /* 0x101fe20008010827 */
[----:B------:R-:W-:Y:S01]  /*3aa0*/  ISETP.LT.OR P4, PT, R20, 0x59, P4 ;  /* 0x000000591400780c */ /* 0x000fe20002781670 */
[--C-:B------:R-:W-:Y:S01]  /*3ab0*/  FFMA.FTZ R54, R96, UR10, -R39.reuse ;  /* 0x0000000a60367c23 */ /* 0x100fe20008010827 */
[----:B------:R-:W-:Y:S01]  /*3ac0*/  FSEL R37, R67, -INF , !P3 ;  /* 0xff80000043257808 */ /* 0x000fe20005800000 */
[--C-:B------:R-:W-:Y:S01]  /*3ad0*/  FFMA.FTZ R55, R98, UR10, -R39.reuse ;  /* 0x0000000a62377c23 */ /* 0x100fe20008010827 */
[----:B------:R-:W-:Y:S01]  /*3ae0*/  FMNMX.FTZ R38, R21, R38, !PT ;  /* 0x0000002615267209 */ /* 0x000fe20007810000 */
[----:B------:R0:W-:Y:S01]  /*3af0*/  MUFU.EX2 R47, R40 ;  /* 0x00000028002f7308 */ /* 0x0001e20000000800 */
[----:B------:R-:W-:Y:S01]  /*3b00*/  ISETP.LT.OR P5, PT, R20, 0x5a, P5 ;  /* 0x0000005a1400780c */ /* 0x000fe20002fa1670 */
[--C-:B------:R-:W-:Y:S01]  /*3b10*/  FFMA.FTZ R56, R56, UR10, -R39.reuse ;  /* 0x0000000a38387c23 */ /* 0x100fe20008010827 */
[----:B------:R-:W-:Y:S01]  /*3b20*/  FSEL R20, R70, -INF , !P4 ;  /* 0xff80000046147808 */ /* 0x000fe20006000000 */
[--C-:B------:R-:W-:Y:S01]  /*3b30*/  FFMA.FTZ R57, R100, UR10, -R39.reuse ;  /* 0x0000000a64397c23 */ /* 0x100fe20008010827 */
[----:B------:R-:W-:Y:S01]  /*3b40*/  FMNMX.FTZ R9, R37, R38, !PT ;  /* 0x0000002625097209 */ /* 0x000fe20007810000 */
[----:B------:R-:W-:Y:S01]  /*3b50*/  FFMA.FTZ R61, R104, UR10, -R39 ;  /* 0x0000000a683d7c23 */ /* 0x000fe20008010827 */
[----:B------:R-:W-:Y:S01]  /*3b60*/  FSEL R38, R71, -INF , !P5 ;  /* 0xff80000047267808 */ /* 0x000fe20006800000 */
[----:B------:R-:W1:Y:S01]  /*3b70*/  MUFU.EX2 R43, R43 ;  /* 0x0000002b002b7308 */ /* 0x000e620000000800 */
[----:B------:R-:W-:-:S02]  /*3b80*/  FMNMX.FTZ R9, R20, R9, !PT ;  /* 0x0000000914097209 */ /* 0x000fc40007810000 */
[----:B------:R-:W-:Y:S02]  /*3b90*/  F2FP.BF16.F32.PACK_AB R172, R41, R172 ;  /* 0x000000ac29ac723e */ /* 0x000fe400000010ff */
[----:B------:R-:W-:-:S03]  /*3ba0*/  FMNMX.FTZ R9, R38, R9, !PT ;  /* 0x0000000926097209 */ /* 0x000fc60007810000 */
[----:B------:R-:W2:Y:S02]  /*3bb0*/  MUFU.EX2 R44, R44 ;  /* 0x0000002c002c7308 */ /* 0x000ea40000000800 */
[----:B0-----:R-:W0:Y:S06]  /*3bc0*/  SHFL.BFLY PT, R40, R9, 0x2, 0x1f ;  /* 0x0c401f0009287f89 */ /* 0x001e2c00000e0000 */
[----:B------:R-:W-:Y:S01]  /*3bd0*/  MUFU.EX2 R46, R46 ;  /* 0x0000002e002e7308 */ /* 0x000fe20000000800 */
[----:B-1----:R-:W-:-:S07]  /*3be0*/  F2FP.BF16.F32.PACK_AB R174, R43, R42 ;  /* 0x0000002a2bae723e */ /* 0x002fce00000010ff */
[----:B------:R1:W3:Y:S01]  /*3bf0*/  MUFU.EX2 R49, R48 ;  /* 0x0000003000317308 */ /* 0x0002e20000000800 */
[----:B--2---:R-:W-:-:S07]  /*3c00*/  F2FP.BF16.F32.PACK_AB R170, R47, R44 ;  /* 0x0000002c2faa723e */ /* 0x004fce00000010ff */
[----:B------:R-:W-:Y:S01]  /*3c10*/  MUFU.EX2 R50, R50 ;  /* 0x0000003200327308 */ /* 0x000fe20000000800 */
[----:B-1----:R-:W-:Y:S01]  /*3c20*/  FFMA.FTZ R48, R94, UR10, -R39 ;  /* 0x0000000a5e307c23 */ /* 0x002fe20008010827 */
[----:B0-----:R-:W-:-:S05]  /*3c30*/  FMNMX.FTZ R40, R9, R40, !PT ;  /* 0x0000002809287209 */ /* 0x001fca0007810000 */
[----:B------:R-:W0:Y:S01]  /*3c40*/  SHFL.BFLY PT, R9, R40, 0x1, 0x1f ;  /* 0x0c201f0028097f89 */ /* 0x000e2200000e0000 */
[----:B------:R-:W-:Y:S01]  /*3c50*/  MUFU.EX2 R59, R58 ;  /* 0x0000003a003b7308 */ /* 0x000fe20000000800 */
[----:B---3--:R-:W-:-:S07]  /*3c60*/  F2FP.BF16.F32.PACK_AB R164, R49, R46 ;  /* 0x0000002e31a4723e */ /* 0x008fce00000010ff */
[----:B------:R-:W1:Y:S08]  /*3c70*/  MUFU.EX2 R51, R51 ;  /* 0x0000003300337308 */ /* 0x000e700000000800 */
[----:B------:R-:W-:Y:S01]  /*3c80*/  MUFU.EX2 R52, R52 ;  /* 0x0000003400347308 */ /* 0x000fe20000000800 */
[----:B0-----:R-:W-:-:S07]  /*3c90*/  FMNMX.FTZ R9, R40, R9, !PT ;  /* 0x0000000928097209 */ /* 0x001fce0007810000 */
[----:B------:R0:W2:Y:S01]  /*3ca0*/  MUFU.EX2 R53, R48 ;  /* 0x0000003000357308 */ /* 0x0000a20000000800 */
[----:B------:R-:W-:Y:S01]  /*3cb0*/  FFMA.FTZ R40, R68, UR10, -R39 ;  /* 0x0000000a44287c23 */ /* 0x000fe20008010827 */
[----:B-1----:R-:W-:Y:S01]  /*3cc0*/  F2FP.BF16.F32.PACK_AB R166, R51, R50 ;  /* 0x0000003233a6723e */ /* 0x002fe200000010ff */
[C---:B------:R-:W-:Y:S01]  /*3cd0*/  FMUL.FTZ R62, R9.reuse, UR10 ;  /* 0x0000000a093e7c20 */ /* 0x040fe20008410000 */
[----:B------:R-:W-:-:S04]  /*3ce0*/  FSETP.NEU.FTZ.AND P1, PT, R9, -INF , PT ;  /* 0xff8000000900780b */ /* 0x000fc80003f3d000 */
[----:B------:R-:W-:Y:S01]  /*3cf0*/  MUFU.EX2 R54, R54 ;  /* 0x0000003600367308 */ /* 0x000fe20000000800 */
[----:B------:R-:W-:Y:S01]  /*3d00*/  FSEL R63, R62, RZ, P1 ;  /* 0x000000ff3e3f7208 */ /* 0x000fe20000800000 */
[--C-:B0-----:R-:W-:Y:S01]  /*3d10*/  FFMA.FTZ R48, R60, UR10, -R39.reuse ;  /* 0x0000000a3c307c23 */ /* 0x101fe20008010827 */
[--C-:B------:R-:W-:Y:S01]  /*3d20*/  FFMA.FTZ R60, R64, UR10, -R39.reuse ;  /* 0x0000000a403c7c23 */ /* 0x100fe20008010827 */
[----:B------:R-:W-:Y:S01]  /*3d30*/  FFMA.FTZ R39, R106, UR10, -R39 ;  /* 0x0000000a6a277c23 */ /* 0x000fe20008010827 */
[----:B------:R-:W-:Y:S01]  /*3d40*/  PLOP3.LUT P1, PT, PT, PT, UP0, 0x40, 0x0 ;  /* 0x000000000000781c */ /* 0x000fe20003f2e808 */
        /* <DEDUP_REMOVED lines=25> */
[----:B------:R-:W-:Y:S01]  /*3ee0*/  FFMA.FTZ R38, R38, UR10, -R63 ;  /* 0x0000000a26267c23 */ /* 0x000fe2000801083f */
[----:B--2---:R-:W-:-:S04]  /*3ef0*/  F2FP.BF16.F32.PACK_AB R160, R53, R52 ;  /* 0x0000003435a0723e */ /* 0x004fc800000010ff */
[----:B------:R2:W-:Y:S01]  /*3f00*/  MUFU.EX2 R171, R24 ;  /* 0x0000001800ab7308 */ /* 0x0005e20000000800 */
[----:B0-----:R-:W-:-:S07]  /*3f10*/  F2FP.BF16.F32.PACK_AB R173, R25, R0 ;  /* 0x0000000019ad723e */ /* 0x001fce00000010ff */
[----:B------:R-:W0:Y:S01]  /*3f20*/  MUFU.EX2 R13, R13 ;  /* 0x0000000d000d7308 */ /* 0x000e220000000800 */
[----:B--2---:R-:W-:-:S04]  /*3f30*/  FADD.FTZ R24, R42, R65 ;  /* 0x000000412a187221 */ /* 0x004fc80000010000 */
[----:B------:R-:W-:-:S03]  /*3f40*/  FADD.FTZ R65, R43, R24 ;  /* 0x000000182b417221 */ /* 0x000fc60000010000 */
[----:B------:R-:W2:Y:S01]  /*3f50*/  MUFU.EX2 R14, R14 ;  /* 0x0000000e000e7308 */ /* 0x000ea20000000800 */
[----:B------:R-:W-:Y:S01]  /*3f60*/  FADD.FTZ R24, R168, R65 ;  /* 0x00000041a8187221 */ /* 0x000fe20000010000 */
[----:B------:R-:W-:Y:S01]  /*3f70*/  FADD.FTZ R65, R0, R25 ;  /* 0x0000001900417221 */ /* 0x000fe20000010000 */
[C---:B------:R-:W-:Y:S02]  /*3f80*/  F2FP.BF16.F32.PACK_AB R168, R45.reuse, R168 ;  /* 0x000000a82da8723e */ /* 0x040fe400000010ff */
[----:B------:R-:W-:Y:S01]  /*3f90*/  FADD.FTZ R67, R45, R24 ;  /* 0x000000182d437221 */ /* 0x000fe20000010000 */
[----:B-1----:R-:W-:Y:S02]  /*3fa0*/  FADD.FTZ R24, R12, R65 ;  /* 0x000000410c187221 */ /* 0x002fe40000010000 */
[----:B------:R-:W1:Y:S01]  /*3fb0*/  MUFU.EX2 R15, R15 ;  /* 0x0000000f000f7308 */ /* 0x000e620000000800 */
[----:B------:R-:W-:Y:S01]  /*3fc0*/  FADD.FTZ R58, R44, R67 ;  /* 0x000000432c3a7221 */ /* 0x000fe20000010000 */
[C---:B0-----:R-:W-:Y:S01]  /*3fd0*/  FADD.FTZ R65, R13.reuse, R24 ;  /* 0x000000180d417221 */ /* 0x041fe20000010000 */
[----:B------:R-:W-:-:S02]  /*3fe0*/  F2FP.BF16.F32.PACK_AB R175, R13, R12 ;  /* 0x0000000c0daf723e */ /* 0x000fc400000010ff */
[----:B------:R-:W-:-:S03]  /*3ff0*/  FADD.FTZ R67, R47, R58 ;  /* 0x0000003a2f437221 */ /* 0x000fc60000010000 */
[----:B------:R-:W0:Y:S01]  /*4000*/  MUFU.EX2 R22, R22 ;  /* 0x0000001600167308 */ /* 0x000e220000000800 */
[----:B--2---:R-:W-:Y:S01]  /*4010*/  FADD.FTZ R24, R14, R65 ;  /* 0x000000410e187221 */ /* 0x004fe20000010000 */
[----:B------:R-:W-:-:S04]  /*4020*/  FADD.FTZ R58, R46, R67 ;  /* 0x000000432e3a7221 */ /* 0x000fc80000010000 */
[----:B------:R-:W-:Y:S02]  /*4030*/  FADD.FTZ R67, R49, R58 ;  /* 0x0000003a31437221 */ /* 0x000fe40000010000 */
[----:B------:R-:W2:Y:S01]  /*4040*/  MUFU.EX2 R26, R26 ;  /* 0x0000001a001a7308 */ /* 0x000ea20000000800 */
[C---:B-1----:R-:W-:Y:S01]  /*4050*/  FADD.FTZ R65, R15.reuse, R24 ;  /* 0x000000180f417221 */ /* 0x042fe20000010000 */
[----:B------:R-:W-:Y:S01]  /*4060*/  FADD.FTZ R58, R50, R67 ;  /* 0x00000043323a7221 */ /* 0x000fe20000010000 */
[----:B------:R-:W-:-:S03]  /*4070*/  F2FP.BF16.F32.PACK_AB R169, R15, R14 ;  /* 0x0000000e0fa9723e */ /* 0x000fc600000010ff */
[----:B------:R-:W-:Y:S02]  /*4080*/  FADD.FTZ R67, R51, R58 ;  /* 0x0000003a33437221 */ /* 0x000fe40000010000 */
[----:B------:R-:W1:Y:S01]  /*4090*/  MUFU.EX2 R27, R27 ;  /* 0x0000001b001b7308 */ /* 0x000e620000000800 */
[----:B0-----:R-:W-:Y:S01]  /*40a0*/  FADD.FTZ R24, R22, R65 ;  /* 0x0000004116187221 */ /* 0x001fe20000010000 */
[----:B------:R-:W-:-:S03]  /*40b0*/  FADD.FTZ R58, R52, R67 ;  /* 0x00000043343a7221 */ /* 0x000fc60000010000 */
[----:B------:R-:W-:Y:S01]  /*40c0*/  FADD.FTZ R65, R171, R24 ;  /* 0x00000018ab417221 */ /* 0x000fe20000010000 */
[----:B------:R-:W-:Y:S01]  /*40d0*/  FADD.FTZ R67, R53, R58 ;  /* 0x0000003a35437221 */ /* 0x000fe20000010000 */
[----:B------:R-:W-:Y:S01]  /*40e0*/  F2FP.BF16.F32.PACK_AB R171, R171, R22 ;  /* 0x00000016abab723e */ /* 0x000fe200000010ff */
[----:B------:R-:W0:Y:S01]  /*40f0*/  MUFU.EX2 R28, R28 ;  /* 0x0000001c001c7308 */ /* 0x000e220000000800 */
[----:B--2---:R-:W-:Y:S01]  /*4100*/  FADD.FTZ R24, R26, R65 ;  /* 0x000000411a187221 */ /* 0x004fe20000010000 */
[----:B------:R-:W-:-:S06]  /*4110*/  FADD.FTZ R58, R54, R67 ;  /* 0x00000043363a7221 */ /* 0x000fcc0000010000 */
[----:B------:R-:W2:Y:S01]  /*4120*/  MUFU.EX2 R29, R29 ;  /* 0x0000001d001d7308 */ /* 0x000ea20000000800 */
[C---:B-1----:R-:W-:Y:S01]  /*4130*/  FADD.FTZ R65, R27.reuse, R24 ;  /* 0x000000181b417221 */ /* 0x042fe20000010000 */
[----:B------:R-:W-:Y:S01]  /*4140*/  FFMA.FTZ R24, R20, UR10, -R63 ;  /* 0x0000000a14187c23 */ /* 0x000fe2000801083f */
[----:B------:R-:W-:-:S05]  /*4150*/  F2FP.BF16.F32.PACK_AB R165, R27, R26 ;  /* 0x0000001a1ba5723e */ /* 0x000fca00000010ff */
        /* <DEDUP_REMOVED lines=12> */
[----:B------:R-:W-:Y:S01]  /*4220*/  MUFU.EX2 R32, R32 ;  /* 0x0000002000207308 */ /* 0x000fe20000000800 */
[C---:B-1----:R-:W-:Y:S01]  /*4230*/  FADD.FTZ R41, R31.reuse, R20 ;  /* 0x000000141f297221 */ /* 0x042fe20000010000 */
[----:B------:R-:W-:-:S06]  /*4240*/  F2FP.BF16.F32.PACK_AB R161, R31, R30 ;  /* 0x0000001e1fa1723e */ /* 0x000fcc00000010ff */
[----:B------:R-:W1:Y:S01]  /*4250*/  MUFU.EX2 R48, R48 ;  /* 0x0000003000307308 */ /* 0x000e620000000800 */
[C---:B0-----:R-:W-:Y:S01]  /*4260*/  FADD.FTZ R43, R57.reuse, R58 ;  /* 0x0000003a392b7221 */ /* 0x041fe20000010000 */
[----:B------:R-:W-:-:S06]  /*4270*/  F2FP.BF16.F32.PACK_AB R156, R57, R56 ;  /* 0x00000038399c723e */ /* 0x000fcc00000010ff */
[----:B------:R-:W0:Y:S08]  /*4280*/  MUFU.EX2 R33, R33 ;  /* 0x0000002100217308 */ /* 0x000e300000000800 */
[----:B------:R-:W-:Y:S01]  /*4290*/  MUFU.EX2 R34, R34 ;  /* 0x0000002200227308 */ /* 0x000fe20000000800 */
[----:B-1----:R-:W-:Y:S01]  /*42a0*/  FADD.FTZ R20, R48, R43 ;  /* 0x0000002b30147221 */ /* 0x002fe20000010000 */
[----:B------:R-:W-:-:S03]  /*42b0*/  F2FP.BF16.F32.PACK_AB R158, R59, R48 ;  /* 0x000000303b9e723e */ /* 0x000fc600000010ff */
[----:B------:R-:W-:-:S03]  /*42c0*/  FADD.FTZ R43, R59, R20 ;  /* 0x000000143b2b7221 */ /* 0x000fc60000010000 */
[----:B------:R-:W1:Y:S01]  /*42d0*/  MUFU.EX2 R60, R60 ;  /* 0x0000003c003c7308 */ /* 0x000e620000000800 */
[----:B0-----:R-:W-:-:S07]  /*42e0*/  F2FP.BF16.F32.PACK_AB R163, R33, R32 ;  /* 0x0000002021a3723e */ /* 0x001fce00000010ff */
[----:B------:R-:W0:Y:S08]  /*42f0*/  MUFU.EX2 R35, R35 ;  /* 0x0000002300237308 */ /* 0x000e300000000800 */
[----:B------:R-:W2:Y:S01]  /*4300*/  MUFU.EX2 R61, R61 ;  /* 0x0000003d003d7308 */ /* 0x000ea20000000800 */
[----:B-1----:R-:W-:-:S07]  /*4310*/  FADD.FTZ R42, R60, R43 ;  /* 0x0000002b3c2a7221 */ /* 0x002fce0000010000 */
[----:B------:R-:W1:Y:S01]  /*4320*/  MUFU.EX2 R36, R36 ;  /* 0x0000002400247308 */ /* 0x000e620000000800 */
[----:B0-----:R-:W-:-:S07]  /*4330*/  F2FP.BF16.F32.PACK_AB R157, R35, R34 ;  /* 0x00000022239d723e */ /* 0x001fce00000010ff */
[----:B------:R0:W3:Y:S01]  /*4340*/  MUFU.EX2 R159, R2 ;  /* 0x00000002009f7308 */ /* 0x0000e20000000800 */
[C---:B--2---:R-:W-:Y:S01]  /*4350*/  FADD.FTZ R43, R61.reuse, R42 ;  /* 0x0000002a3d2b7221 */ /* 0x044fe20000010000 */
[----:B------:R-:W-:-:S06]  /*4360*/  F2FP.BF16.F32.PACK_AB R152, R61, R60 ;  /* 0x0000003c3d98723e */ /* 0x000fcc00000010ff */
[----:B------:R-:W2:Y:S01]  /*4370*/  MUFU.EX2 R21, R21 ;  /* 0x0000001500157308 */ /* 0x000ea20000000800 */
[----:B0-----:R-:W-:-:S04]  /*4380*/  FADD.FTZ R2, R32, R41 ;  /* 0x0000002920027221 */ /* 0x001fc80000010000 */
[----:B------:R-:W-:-:S03]  /*4390*/  FADD.FTZ R41, R33, R2 ;  /* 0x0000000221297221 */ /* 0x000fc60000010000 */
[----:B------:R-:W0:Y:S01]  /*43a0*/  MUFU.EX2 R20, R37 ;  /* 0x0000002500147308 */ /* 0x000e220000000800 */
[----:B------:R-:W-:-:S04]  /*43b0*/  FADD.FTZ R2, R34, R41 ;  /* 0x0000002922027221 */ /* 0x000fc80000010000 */
[----:B------:R-:W-:-:S03]  /*43c0*/  FADD.FTZ R41, R35, R2 ;  /* 0x0000000223297221 */ /* 0x000fc60000010000 */
[----:B------:R-:W4:Y:S01]  /*43d0*/  MUFU.EX2 R24, R24 ;  /* 0x0000001800187308 */ /* 0x000f220000000800 */
[----:B-1----:R-:W-:-:S04]  /*43e0*/  FADD.FTZ R42, R36, R41 ;  /* 0x00000029242a7221 */ /* 0x002fc80000010000 */
[C---:B---3--:R-:W-:Y:S01]  /*43f0*/  FADD.FTZ R42, R159.reuse, R42 ;  /* 0x0000002a9f2a7221 */ /* 0x048fe20000010000 */
[----:B------:R-:W-:Y:S02]  /*4400*/  F2FP.BF16.F32.PACK_AB R159, R159, R36 ;  /* 0x000000249f9f723e */ /* 0x000fe400000010ff */
[----:B------:R-:W1:Y:S01]  /*4410*/  MUFU.EX2 R40, R40 ;  /* 0x0000002800287308 */ /* 0x000e620000000800 */
[----:B--2---:R-:W-:Y:S01]  /*4420*/  FADD.FTZ R13, R21, R42 ;  /* 0x0000002a150d7221 */ /* 0x004fe20000010000 */
[----:B0-----:R-:W-:-:S03]  /*4430*/  F2FP.BF16.F32.PACK_AB R153, R20, R21 ;  /* 0x000000151499723e */ /* 0x001fc600000010ff */
[----:B------:R-:W-:-:S03]  /*4440*/  FADD.FTZ R13, R20, R13 ;  /* 0x0000000d140d7221 */ /* 0x000fc60000010000 */
[----:B------:R-:W0:Y:S01]  /*4450*/  MUFU.EX2 R155, R38 ;  /* 0x00000026009b7308 */ /* 0x000e220000000800 */
[----:B----4-:R-:W-:-:S07]  /*4460*/  FADD.FTZ R0, R24, R13 ;  /* 0x0000000d18007221 */ /* 0x010fce0000010000 */
[----:B------:R-:W2:Y:S01]  /*4470*/  MUFU.EX2 R39, R39 ;  /* 0x0000002700277308 */ /* 0x000ea20000000800 */
[----:B-1----:R-:W-:Y:S01]  /*4480*/  FADD.FTZ R2, R40, R43 ;  /* 0x0000002b28027221 */ /* 0x002fe20000010000 */
[C---:B0-----:R-:W-:Y:S01]  /*4490*/  FADD.FTZ R0, R155.reuse, R0 ;  /* 0x000000009b007221 */ /* 0x041fe20000010000 */
[----:B------:R-:W-:Y:S02]  /*44a0*/  F2FP.BF16.F32.PACK_AB R155, R155, R24 ;  /* 0x000000189b9b723e */ /* 0x000fe400000010ff */
[C---:B--2---:R-:W-:Y:S01]  /*44b0*/  FADD.FTZ R2, R39.reuse, R2 ;  /* 0x0000000227027221 */ /* 0x044fe20000010000 */
[----:B------:R-:W-:Y:S01]  /*44c0*/  F2FP.BF16.F32.PACK_AB R154, R39, R40 ;  /* 0x00000028279a723e */ /* 0x000fe200000010ff */
[----:B------:R-:W-:Y:S06]  /*44d0*/  @P1 BRA `(.L_x_10867) ;  /* 0x0000000000041947 */ /* 0x000fec0003800000 */
[----:B------:R-:W-:Y:S01]  /*44e0*/  BPT.TRAP 0x1 ;  /* 0x000000040000795c */ /* 0x000fe20000300000 */
.L_x_10867:
[----:B------:R-:W-:Y:S01]  /*44f0*/  PLOP3.LUT P2, PT, PT, PT, UP0, 0x40, 0x0 ;  /* 0x000000000000781c */ /* 0x000fe20003f4e808 */
[----:B------:R0:W1:-:S12]  /*4500*/  SYNCS.PHASECHK.TRANS64.TRYWAIT P1, [UR38+0x22850], R11 ;  /* 0x0228500bff0075a7 */ /* 0x0000580008020166 */
[----:B0-----:R-:W-:Y:S05]  /*4510*/  @P2 BRA `(.L_x_10868) ;  /* 0x0000000000042947 */ /* 0x001fea0003800000 */
[----:B------:R-:W-:Y:S01]  /*4520*/  BPT.TRAP 0x1 ;  /* 0x000000040000795c */ /* 0x000fe20000300000 */
.L_x_10868:
[----:B-1----:R-:W-:Y:S05]  /*4530*/  @P1 BRA `(.L_x_10869) ;  /* 0x0000000000081947 */ /* 0x002fea0003800000 */
[----:B------:R-:W0:Y:S02]  /*4540*/  SYNCS.PHASECHK.TRANS64.TRYWAIT P1, [UR38+0x22850], R11 ;  /* 0x0228500bff0075a7 */ /* 0x000e240008020166 */
[----:B0-----:R-:W-:Y:S05]  /*4550*/  @!P1 BRA `(.L_x_10870) ;  /* 0x0000010400a89947 */ /* 0x001fea0003800000 */
.L_x_10869:
[----:B------:R1:W-:Y:S01]  /*4560*/  BAR.SYNC.DEFER_BLOCKING R5, 0x100 ;  /* 0x000400050000751d */ /* 0x0003e20000010000 */
[----:B------:R-:W-:Y:S01]  /*4570*/  UIADD3 UR14, UR38, 0x400, URZ ;  /* 0x00000400260e7890 */ /* 0x000fe2000fffe03f */
[----:B------:R-:W-:Y:S01]  /*4580*/  ISETP.NE.AND P1, PT, R7, 0x1, PT ;  /* 0x000000010700780c */ /* 0x000fe20003f25270 */
[----:B0-----:R-:W-:Y:S02]  /*4590*/  @!P0 VIADD R6, R6, 0x22860 ;  /* 0x0002286006068836 */ /* 0x001fe40000000000 */
[----:B------:R-:W-:Y:S01]  /*45a0*/  USHF.R.U32.HI UR14, URZ, 0x4, UR14 ;  /* 0x000000043f0e7899 */ /* 0x000fe2000801160e */
[----:B------:R-:W-:Y:S01]  /*45b0*/  UMOV UR15, 0x40000040 ;  /* 0x40000040000f7882 */ /* 0x000fe20000000000 */
[----:B------:R-:W0:Y:S02]  /*45c0*/  S2R R11, SR_CTAID.X ;  /* 0x00000000000b7919 */ /* 0x000e240000002500 */
[----:B------:R-:W-:Y:S01]  /*45d0*/  ULOP3.LUT UR14, UR14, 0x3fff, URZ, 0xc0, !UPT ;  /* 0x00003fff0e0e7892 */ /* 0x000fe2000f8ec03f */
[----:B------:R-:W-:-:S03]  /*45e0*/  @!P0 PRMT R6, RZ, 0x654, R6 ;  /* 0x00000654ff068816 */ /* 0x000fc60000000006 */
[----:B------:R-:W-:Y:S02]  /*45f0*/  ULOP3.LUT UR24, UR14, 0x3000000, URZ, 0xfc, !UPT ;  /* 0x030000000e187892 */ /* 0x000fe4000f8efc3f */
[----:B------:R-:W2:Y:S05]  /*4600*/  @P1 LDC R12, c[0x0][0x44c] ;  /* 0x00011300ff0c1b82 */ /* 0x000eaa0000000800 */
[----:B------:R-:W-:-:S03]  /*4610*/  UMOV UR14, UR24 ;  /* 0x00000018000e7c82 */ /* 0x000fc60008000000 */
[----:B------:R-:W3:Y:S01]  /*4620*/  @P1 LDC R15, c[0x0][0x450] ;  /* 0x00011400ff0f1b82 */ /* 0x000ee20000000800 */
[----:B------:R-:W-:-:S06]  /*4630*/  WARPGROUP.ARRIVE ;  /* 0x00000000000079c5 */ /* 0x000fcc0000000000 */
[----:B------:R-:W-:Y:S01]  /*4640*/  HGMMA.64x256x16.F32.BF16 R24, R172, gdesc[UR12].tnspB, RZ, !UPT, gsb0 ;  /* 0x43e0000cac187df0 */ /* 0x000fe2000c0018ff */
[----:B------:R-:W-:Y:S01]  /*4650*/  UIADD3 UR14, UR24, 0x80, URZ ;  /* 0x00000080180e7890 */ /* 0x000fe2000fffe03f */
[----:B------:R-:W-:Y:S01]  /*4660*/  UMOV UR15, 0x40000040 ;  /* 0x40000040000f7882 */ /* 0x000fe20000000000 */
[----:B0-----:R-:W-:-:S04]  /*4670*/  IMAD.SHL.U32 R11, R11, 0x80, RZ ;  /* 0x000000800b0b7824 */ /* 0x001fc800078e00ff */
[----:B--2---:R-:W-:-:S04]  /*4680*/  @P1 IMAD.HI.U32 R12, R11, R12, RZ ;  /* 0x0000000c0b0c1227 */ /* 0x004fc800078e00ff */
[----:B------:R-:W-:Y:S01]  /*4690*/  IMAD.MOV.U32 R13, RZ, RZ, R11 ;  /* 0x000000ffff0d7224 */ /* 0x000fe200078e000b */
[----:B---3--:R-:W-:Y:S02]  /*46a0*/  @P1 SHF.R.U32.HI R13, RZ, R15, R12 ;  /* 0x0000000fff0d1219 */ /* 0x008fe4000001160c */
[----:B------:R-:W-:Y:S02]  /*46b0*/  PLOP3.LUT P1, PT, PT, PT, UP1, 0x40, 0x0 ;  /* 0x000000000000781c */ /* 0x000fe40003f2e818 */
[----:B------:R-:W-:Y:S01]  /*46c0*/  IADD3 R13, R13, -UR11, R18 ;  /* 0x8000000b0d0d7c10 */ /* 0x000fe2000fffe012 */
[----:B------:R-:W-:Y:S02]  /*46d0*/  WARPGROUP.DEPBAR.LE gsb0, 0x0 ;  /* 0x00008000000079c5 */ /* 0x000fe40000010000 */
[----:B------:R-:W-:-:S09]  /*46e0*/  WARPGROUP.ARRIVE ;  /* 0x00000000000079c5 */ /* 0x000fd20000000000 */
        /* <DEDUP_REMOVED lines=25> */
[----:B------:R-:W-:-:S13]  /*4880*/  R2UR UR14, R13 ;  /* 0x000000000d0e72ca */ /* 0x000fda00000e0000 */
[----:B------:R-:W-:Y:S01]  /*4890*/  UIADD3 UR4, UR14, UR4, URZ ;  /* 0x000000040e047290 */ /* 0x000fe2000fffe03f */
[----:B------:R-:W-:Y:S02]  /*48a0*/  WARPGROUP.DEPBAR.LE gsb0, 0x0 ;  /* 0x00008000000079c5 */ /* 0x000fe40000010000 */
[----:B------:R0:W-:Y:S02]  /*48b0*/  @!P0 SYNCS.ARRIVE.TRANS64.RED.A1T0 RZ, [R6+URZ], RZ ;  /* 0x000000ff06ff89a7 */ /* 0x0001e4000810043f */
[----:B0-----:R-:W-:Y:S01]  /*48c0*/  VIADD R6, R23, 0xfffffffe ;  /* 0xfffffffe17067836 */ /* 0x001fe20000000000 */
[----:B-1----:R-:W-:Y:S06]  /*48d0*/  @P1 BRA `(.L_x_10871) ;  /* 0x0000000000481947 */ /* 0x002fec0003800000 */
[C---:B------:R-:W-:Y:S01]  /*48e0*/  ISETP.GT.AND P1, PT, R13.reuse, RZ, PT ;  /* 0x000000ff0d00720c */ /* 0x040fe20003f24270 */
[----:B------:R-:W-:-:S05]  /*48f0*/  VIADD R12, R13, 0xffffffff ;  /* 0xffffffff0d0c7836 */ /* 0x000fca0000000000 */
[----:B------:R-:W-:-:S07]  /*4900*/  R2UR UR18, R12 ;  /* 0x000000000c1272ca */ /* 0x000fce00000e0000 */
[----:B------:R-:W-:Y:S08]  /*4910*/  @P1 BRA `(.L_x_10872) ;  /* 0x00000000001c1947 */ /* 0x000ff00003800000 */
[----:B------:R-:W-:Y:S02]  /*4920*/  UISETP.NE.AND UP2, UPT, UR5, 0x1, UPT ;  /* 0x000000010500788c */ /* 0x000fe4000bf45270 */
[----:B------:R-:W-:-:S09]  /*4930*/  UIADD3 UR18, -UR14, URZ, URZ ;  /* 0x0000003f0e127290 */ /* 0x000fd2000fffe13f */
[----:B------:R-:W-:Y:S02]  /*4940*/  @UP2 ULDC.64 UR22, c[0x0][0x9e8] ;  /* 0x00027a0000162ab9 */ /* 0x000fe40000000a00 */
[----:B------:R-:W-:-:S04]  /*4950*/  UIMAD.WIDE.U32 UR14, UR18, UR22, URZ ;  /* 0x00000016120e72a5 */ /* 0x000fc8000f8e003f */
[----:B------:R-:W-:-:S04]  /*4960*/  @UP2 USHF.R.U32.HI UR18, URZ, UR23, UR15 ;  /* 0x000000173f122299 */ /* 0x000fc8000801160f */
[----:B------:R-:W-:Y:S01]  /*4970*/  ULOP3.LUT UR18, URZ, UR18, URZ, 0x33, !UPT ;  /* 0x000000123f127292 */ /* 0x000fe2000f8e333f */
[----:B------:R-:W-:Y:S11]  /*4980*/  BRA `(.L_x_10873) ;  /* 0x0000000000107947 */ /* 0x000ff60003800000 */
.L_x_10872:
[----:B------:R-:W-:-:S11]  /*4990*/  UISETP.NE.AND UP2, UPT, UR5, 0x1, UPT ;  /* 0x000000010500788c */ /* 0x000fd6000bf45270 */
[----:B------:R-:W-:Y:S02]  /*49a0*/  @UP2 ULDC.64 UR22, c[0x0][0x9e8] ;  /* 0x00027a0000162ab9 */ /* 0x000fe40000000a00 */
[----:B------:R-:W-:-:S04]  /*49b0*/  UIMAD.WIDE.U32 UR14, UR18, UR22, URZ ;  /* 0x00000016120e72a5 */ /* 0x000fc8000f8e003f */
[----:B------:R-:W-:-:S12]  /*49c0*/  @UP2 USHF.R.U32.HI UR18, URZ, UR23, UR15 ;  /* 0x000000173f122299 */ /* 0x000fd8000801160f */
.L_x_10873:
[----:B------:R-:W-:-:S04]  /*49d0*/  UIMAD UR5, UR18, UR5, UR5 ;  /* 0x00000005120572a4 */ /* 0x000fc8000f8e0205 */
[----:B------:R-:W-:-:S04]  /*49e0*/  UISETP.LT.AND UP2, UPT, UR4, UR5, UPT ;  /* 0x000000050400728c */ /* 0x000fc8000bf41270 */
[----:B------:R-:W-:-:S12]  /*49f0*/  USEL UR4, UR4, UR5, UP2 ;  /* 0x0000000504047287 */ /* 0x000fd80009000000 */
.L_x_10871:
[----:B------:R-:W-:-:S04]  /*4a00*/  UIMAD.WIDE UR4, UR4, 0x2aaaaaab, URZ ;  /* 0x2aaaaaab040478a5 */ /* 0x000fc8000f8e023f */
[----:B------:R-:W-:-:S04]  /*4a10*/  USHF.R.U32.HI UR4, URZ, 0x1f, UR5 ;  /* 0x0000001f3f047899 */ /* 0x000fc80008011605 */
[----:B------:R-:W-:-:S03]  /*4a20*/  ULEA.HI.SX32 UR4, UR5, UR4, 0x1c ;  /* 0x0000000405047291 */ /* 0x000fc6000f8fe23f */
[----:B------:R-:W-:Y:S01]  /*4a30*/  UMOV UR5, URZ ;  /* 0x0000003f00057c82 */ /* 0x000fe20008000000 */
[----:B------:R-:W-:-:S04]  /*4a40*/  UISETP.LT.AND UP2, UPT, UR37, UR4, UPT ;  /* 0x000000042500728c */ /* 0x000fc8000bf41270 */
[----:B------:R-:W-:-:S03]  /*4a50*/  USEL UR25, UR37, UR4, !UP2 ;  /* 0x0000000425197287 */ /* 0x000fc6000d000000 */
[----:B------:R-:W-:-:S03]  /*4a60*/  UMOV UR4, URZ ;  /* 0x0000003f00047c82 */ /* 0x000fc60008000000 */
[----:B------:R-:W-:-:S13]  /*4a70*/  ISETP.GE.AND P1, PT, R6, UR25, PT ;  /* 0x0000001906007c0c */ /* 0x000fda000bf26270 */
        /* <DEDUP_REMOVED lines=9> */
.L_x_10891:
[----:B------:R-:W-:Y:S01]  /*4b10*/  UIADD3 UR4, UR4, 0x1, URZ ;  /* 0x0000000104047890 */ /* 0x000fe2000fffe03f */
[----:B------:R-:W-:-:S03]  /*4b20*/  PLOP3.LUT P1, PT, PT, PT, UP0, 0x40, 0x0 ;  /* 0x000000000000781c */ /* 0x000fc60003f2e808 */
[----:B------:R-:W-:-:S04]  /*4b30*/  UISETP.NE.AND UP2, UPT, UR4, 0x2, UPT ;  /* 0x000000020400788c */ /* 0x000fc8000bf45270 */
[----:B------:R-:W-:Y:S02]  /*4b40*/  USEL UR10, URZ, 0x1, UP2 ;  /* 0x000000013f0a7887 */ /* 0x000fe40009000000 */
[----:B------:R-:W-:Y:S02]  /*4b50*/  USEL UR4, UR4, URZ, UP2 ;  /* 0x0000003f04047287 */ /* 0x000fe40009000000 */
[----:B------:R-:W-:Y:S02]  /*4b60*/  ULOP3.LUT UR5, UR5, UR10, URZ, 0x3c, !UPT ;  /* 0x0000000a05057292 */ /* 0x000fe4000f8e3c3f */
[----:B-1----:R-:W-:Y:S10]  /*4b70*/  @P1 BRA `(.L_x_10875) ;  /* 0x0000000000041947 */ /* 0x002ff40003800000 */
[----:B------:R-:W-:Y:S01]  /*4b80*/  BPT.TRAP 0x1 ;  /* 0x000000040000795c */ /* 0x000fe20000300000 */
.L_x_10875:
[----:B------:R-:W-:Y:S01]  /*4b90*/  PLOP3.LUT P2, PT, PT, PT, UP0, 0x40, 0x0 ;  /* 0x000000000000781c */ /* 0x000fe20003f4e808 */
[----:B------:R-:W-:Y:S01]  /*4ba0*/  ULEA UR32, UR4, UR38, 0x3 ;  /* 0x0000002604207291 */ /* 0x000fe2000f8e183f */
[----:B------:R-:W-:-:S05]  /*4bb0*/  IMAD.U32 R12, RZ, RZ, UR5 ;  /* 0x00000005ff0c7e24 */ /* 0x000fca000f8e00ff */
[----:B------:R-:W-:-:S04]  /*4bc0*/  SHF.L.U32 R12, R12, 0x1f, RZ ;  /* 0x0000001f0c0c7819 */ /* 0x000fc800000006ff */
[----:B------:R0:W1:Y:S02]  /*4bd0*/  SYNCS.PHASECHK.TRANS64.TRYWAIT P1, [UR32+0x22830], R12 ;  /* 0x0228300cff0075a7 */ /* 0x0000640008020160 */
[----:B------:R-:W-:Y:S05]  /*4be0*/  @P2 BRA `(.L_x_10876) ;  /* 0x0000000000042947 */ /* 0x000fea0003800000 */
[----:B------:R-:W-:Y:S01]  /*4bf0*/  BPT.TRAP 0x1 ;  /* 0x000000040000795c */ /* 0x000fe20000300000 */
.L_x_10876:
[----:B-1----:R-:W-:Y:S05]  /*4c00*/  @P1 BRA `(.L_x_10877) ;  /* 0x0000000000081947 */ /* 0x002fea0003800000 */
[----:B------:R-:W1:Y:S02]  /*4c10*/  SYNCS.PHASECHK.TRANS64.TRYWAIT P1, [UR32+0x22830], R12 ;  /* 0x0228300cff0075a7 */ /* 0x000e640008020160 */
[----:B-1----:R-:W-:Y:S05]  /*4c20*/  @!P1 BRA `(.L_x_10878) ;  /* 0x0000010000089947 */ /* 0x002fea0003800000 */
.L_x_10877:
[----:B------:R-:W-:Y:S01]  /*4c30*/  UIMAD UR22, UR4, 0x300, UR6 ;  /* 0x00000300041678a4 */ /* 0x000fe2000f8e0206 */
[----:B------:R-:W-:Y:S01]  /*4c40*/  WARPGROUP.ARRIVE ;  /* 0x00000000000079c5 */ /* 0x000fe20000000000 */
[----:B------:R-:W-:Y:S01]  /*4c50*/  UMOV UR23, 0x40000040 ;  /* 0x4000004000177882 */ /* 0x000fe20000000000 */
[----:B------:R-:W-:Y:S01]  /*4c60*/  UMOV UR11, 0x40000040 ;  /* 0x40000040000b7882 */ /* 0x000fe20000000000 */
[----:B------:R-:W-:Y:S01]  /*4c70*/  UIADD3 UR10, UR22, 0x2, URZ ;  /* 0x00000002160a7890 */ /* 0x000fe2000fffe03f */
[----:B------:R-:W-:Y:S01]  /*4c80*/  ISETP.NE.AND P1, PT, R7, 0x1, PT ;  /* 0x000000010700780c */ /* 0x000fe20003f25270 */
[----:B------:R-:W-:Y:S01]  /*4c90*/  UIADD3 UR14, UR22, 0x4, URZ ;  /* 0x00000004160e7890 */ /* 0x000fe2000fffe03f */
[----:B------:R-:W-:Y:S02]  /*4ca0*/  UMOV UR15, 0x40000040 ;  /* 0x40000040000f7882 */ /* 0x000fe40000000000 */
[----:B------:R-:W-:Y:S01]  /*4cb0*/  HGMMA.64x96x16.F32.BF16 R152, gdesc[UR20], RZ, !UPT, gsb0 ;  /* 0x01600000149879f0 */ /* 0x000fe2000c0018ff */
[----:B------:R-:W-:Y:S01]  /*4cc0*/  UIADD3 UR18, UR22, 0x6, URZ ;  /* 0x0000000616127890 */ /* 0x000fe2000fffe03f */
[----:B------:R-:W-:-:S07]  /*4cd0*/  UMOV UR19, 0x40000040 ;  /* 0x4000004000137882 */ /* 0x000fce0000000000 */
[----:B------:R-:W2:Y:S08]  /*4ce0*/  @P1 LDC R23, c[0x0][0x44c] ;  /* 0x00011300ff171b82 */ /* 0x000eb00000000800 */
[----:B------:R-:W3:Y:S01]  /*4cf0*/  @P1 LDC R8, c[0x0][0x450] ;  /* 0x00011400ff081b82 */ /* 0x000ee20000000800 */
[----:B--2---:R-:W-:Y:S01]  /*4d00*/  @P1 IMAD.HI.U32 R23, R4, R23, RZ ;  /* 0x0000001704171227 */ /* 0x004fe200078e00ff */
[----:B------:R-:W-:-:S02]  /*4d10*/  WARPGROUP.DEPBAR.LE gsb0, 0x0 ;  /* 0x00008000000079c5 */ /* 0x000fc40000010000 */
[----:B------:R-:W-:-:S06]  /*4d20*/  WARPGROUP.ARRIVE ;  /* 0x00000000000079c5 */ /* 0x000fcc0000000000 */
[----:B------:R-:W-:Y:S01]  /*4d30*/  HGMMA.64x96x16.F32.BF16 R152, gdesc[UR8], R152, gsb0 ;  /* 0x01600000089879f0 */ /* 0x000fe20008001898 */
[----:B------:R-:W-:Y:S02]  /*4d40*/  UMOV UR11, UR26 ;  /* 0x0000001a000b7c82 */ /* 0x000fe40008000000 */
        /* <DEDUP_REMOVED lines=10> */
[----:B------:R-:W-:Y:S02]  /*4df0*/  IMAD.MOV.U32 R191, RZ, RZ, R4 ;  /* 0x000000ffffbf7224 */ /* 0x000fe400078e0004 */
[----:B------:R-:W-:Y:S01]  /*4e00*/  FMUL.FTZ R208, R169, UR30 ;  /* 0x0000001ea9d07c20 */ /* 0x000fe20008410000 */
[----:B---3--:R-:W-:Y:S01]  /*4e10*/  @P1 SHF.R.U32.HI R191, RZ, R8, R23 ;  /* 0x00000008ffbf1219 */ /* 0x008fe20000011617 */
[----:B------:R-:W-:Y:S01]  /*4e20*/  FMUL.FTZ R169, R190, UR30 ;  /* 0x0000001ebea97c20 */ /* 0x000fe20008410000 */
[----:B------:R-:W-:-:S02]  /*4e30*/  IMAD R190, R6, -0x60, RZ ;  /* 0xffffffa006be7824 */ /* 0x000fc400078e02ff */
[----:B------:R-:W-:Y:S01]  /*4e40*/  FMUL.FTZ R211, R172, UR30 ;  /* 0x0000001eacd37c20 */ /* 0x000fe20008410000 */
[----:B------:R-:W-:Y:S01]  /*4e50*/  FMUL.FTZ R209, R168, UR30 ;  /* 0x0000001ea8d17c20 */ /* 0x000fe20008410000 */
[----:B------:R-:W2:Y:S01]  /*4e60*/  SHFL.IDX PT, R172, R191, RZ, 0x1c1f ;  /* 0x001c1fffbfac7589 */ /* 0x000ea200000e0000 */
[----:B------:R-:W-:Y:S02]  /*4e70*/  VIADD R168, R190, 0x1 ;  /* 0x00000001bea87836 */ /* 0x000fe40000000000 */
[----:B------:R-:W-:Y:S01]  /*4e80*/  FMUL.FTZ R204, R161, UR30 ;  /* 0x0000001ea1cc7c20 */ /* 0x000fe20008410000 */
[----:B------:R-:W-:Y:S01]  /*4e90*/  FMUL.FTZ R21, R162, UR30 ;  /* 0x0000001ea2157c20 */ /* 0x000fe20008410000 */
[----:B------:R-:W-:Y:S01]  /*4ea0*/  FMUL.FTZ R201, R152, UR30 ;  /* 0x0000001e98c97c20 */ /* 0x000fe20008410000 */
[----:B------:R-:W-:Y:S01]  /*4eb0*/  FMUL.FTZ R161, R182, UR30 ;  /* 0x0000001eb6a17c20 */ /* 0x000fe20008410000 */
[----:B------:R-:W-:Y:S01]  /*4ec0*/  FMUL.FTZ R162, R183, UR30 ;  /* 0x0000001eb7a27c20 */ /* 0x000fe20008410000 */
        /* <DEDUP_REMOVED lines=18> */
[----:B------:R-:W-:-:S02]  /*4ff0*/  IMAD R23, R3, -0x2, R168 ;  /* 0xfffffffe03177824 */ /* 0x000fc400078e02a8 */
        /* <DEDUP_REMOVED lines=18> */
[----:B------:R-:W-:Y:S01]  /*5120*/  IMAD.U32 R177, RZ, RZ, UR32 ;  /* 0x00000020ffb17e24 */ /* 0x000fe2000f8e00ff */
[----:B------:R-:W-:Y:S01]  /*5130*/  PLOP3.LUT P1, PT, PT, PT, UP1, 0x40, 0x0 ;  /* 0x000000000000781c */ /* 0x000fe20003f2e818 */
[----:B------:R-:W1:Y:S01]  /*5140*/  MUFU.TANH R201, R201 ;  /* 0x000000c900c97308 */ /* 0x000e620000002400 */
[----:B------:R-:W-:Y:S01]  /*5150*/  IMAD R23, R16, UR29, R23 ;  /* 0x0000001d10177c24 */ /* 0x000fe2000f8e0217 */
[----:B------:R-:W-:Y:S01]  /*5160*/  IADD3 R8, -R19, 0xb, RZ ;  /* 0x0000000b13087810 */ /* 0x000fe20007ffe1ff */
[----:B------:R-:W-:-:S02]  /*5170*/  @!P0 VIADD R22, R177, 0x22840 ;  /* 0x00022840b1168836 */ /* 0x000fc40000000000 */
[----:B------:R-:W-:-:S03]  /*5180*/  VIADD R23, R23, -UR11 ;  /* 0x8000000b17177c36 */ /* 0x000fc60008000000 */
[----:B------:R-:W3:Y:S01]  /*5190*/  MUFU.TANH R200, R200 ;  /* 0x000000c800c87308 */ /* 0x000ee20000002400 */
[----:B------:R-:W-:Y:S01]  /*51a0*/  @!P0 PRMT R22, RZ, 0x654, R22 ;  /* 0x00000654ff168816 */ /* 0x000fe20000000016 */
[----:B------:R4:W-:Y:S06]  /*51b0*/  BAR.ARV R8, 0x100 ;  /* 0x000400080000751d */ /* 0x0009ec0000002000 */
[----:B------:R-:W0:Y:S01]  /*51c0*/  MUFU.TANH R13, R13 ;  /* 0x0000000d000d7308 */ /* 0x000e220000002400 */
[C---:B------:R-:W-:Y:S01]  /*51d0*/  VIADD R193, R23.reuse, UR31 ;  /* 0x0000001f17c17c36 */ /* 0x040fe20008000000 */
[----:B------:R4:W-:Y:S01]  /*51e0*/  @!P0 SYNCS.ARRIVE.TRANS64.RED.A1T0 RZ, [R22+URZ], RZ ;  /* 0x000000ff16ff89a7 */ /* 0x0009e2000810043f */
[----:B------:R-:W-:-:S02]  /*51f0*/  VIADD R195, R23, UR7 ;  /* 0x0000000717c37c36 */ /* 0x000fc40008000000 */
        /* <DEDUP_REMOVED lines=61> */
.L_x_10881:
[----:B------:R-:W-:-:S05]  /*55d0*/  IMAD.U32 R172, RZ, RZ, UR28 ;  /* 0x0000001cffac7e24 */ /* 0x000fca000f8e00ff */
[----:B------:R-:W-:-:S13]  /*55e0*/  ISETP.NE.AND P1, PT, R172, 0x1, PT ;  /* 0x00000001ac00780c */ /* 0x000fda0003f25270 */
[----:B------:R-:W1:Y:S02]  /*55f0*/  @P1 LDC.64 R22, c[0x0][0x9e8] ;  /* 0x00027a00ff161b82 */ /* 0x000e640000000a00 */
[----:B-1----:R-:W-:-:S05]  /*5600*/  @P1 IMAD.HI.U32 R22, R171, R22, RZ ;  /* 0x00000016ab161227 */ /* 0x002fca00078e00ff */
[----:B------:R-:W-:-:S07]  /*5610*/  @P1 SHF.R.U32.HI R171, RZ, R23, R22 ;  /* 0x00000017ffab1219 */ /* 0x000fce0000011616 */
.L_x_10882:
[----:B------:R-:W-:Y:S05]  /*5620*/  BSYNC B0 ;  /* 0x0000000000007941 */ /* 0x000fea0003800000 */
.L_x_10880:
[----:B------:R-:W-:-:S04]  /*5630*/  IMAD R22, R3, -0x2, R190 ;  /* 0xfffffffe03167824 */ /* 0x000fc800078e02be */
[----:B------:R-:W-:-:S05]  /*5640*/  IMAD R171, R171, R172, R22 ;  /* 0x000000acabab7224 */ /* 0x000fca00078e0216 */
[----:B------:R-:W-:Y:S02]  /*5650*/  VIADDMNMX R192, R171, R172, R192, PT ;  /* 0x000000acabc07246 */ /* 0x000fe400038001c0 */
[----:B------:R-:W-:-:S07]  /*5660*/  VIMNMX R194, R194, R171, !PT ;  /* 0x000000abc2c27248 */ /* 0x000fce0007fe0100 */
.L_x_10879:
[C---:B------:R-:W-:Y:S01]  /*5670*/  ISETP.GE.AND P1, PT, R190.reuse, 0x1, PT ;  /* 0x00000001be00780c */ /* 0x040fe20003f26270 */
[----:B------:R-:W1:Y:S01]  /*5680*/  SHFL.IDX PT, R22, R191, 0x1, 0x1c1f ;  /* 0x003c1f00bf167f89 */ /* 0x000e6200000e0000 */
[----:B------:R-:W-:Y:S02]  /*5690*/  ISETP.GE.AND P4, PT, R190, 0x9, PT ;  /* 0x00000009be00780c */ /* 0x000fe40003f86270 */
[----:B------:R-:W-:Y:S02]  /*56a0*/  LOP3.LUT R17, R17, 0xfffbffff, RZ, 0xc0, !PT ;  /* 0xfffbffff11117812 */ /* 0x000fe400078ec0ff */
[----:B------:R-:W-:-:S04]  /*56b0*/  ISETP.GT.AND P2, PT, R194, RZ, !P1 ;  /* 0x000000ffc200720c */ /* 0x000fc80004f44270 */
[----:B------:R-:W-:-:S03]  /*56c0*/  ISETP.LT.OR P2, PT, R192, 0x1, P2 ;  /* 0x00000001c000780c */ /* 0x000fc60001741670 */
[----:B------:R-:W-:Y:S02]  /*56d0*/  @P1 LOP3.LUT R17, R17, 0x40000, RZ, 0xfc, !PT ;  /* 0x0004000011111812 */ /* 0x000fe400078efcff */
[----:B------:R-:W-:Y:S02]  /*56e0*/  ISETP.GE.AND P1, PT, R190, 0x2, PT ;  /* 0x00000002be00780c */ /* 0x000fe40003f26270 */
[----:B------:R-:W-:Y:S02]  /*56f0*/  LOP3.LUT R17, R17, 0xfffffffd, RZ, 0xc0, !PT ;  /* 0xfffffffd11117812 */ /* 0x000fe400078ec0ff */
[----:B------:R-:W-:Y:S02]  /*5700*/  FSEL R201, R201, -INF , !P2 ;  /* 0xff800000c9c97808 */ /* 0x000fe40005000000 */
[----:B------:R-:W-:Y:S02]  /*5710*/  ISETP.GT.AND P3, PT, R194, 0x1, !P1 ;  /* 0x00000001c200780c */ /* 0x000fe40004f64270 */
[----:B------:R-:W-:-:S02]  /*5720*/  @P4 LOP3.LUT R17, R17, 0x2, RZ, 0xfc, !PT ;  /* 0x0000000211114812 */ /* 0x000fc400078efcff */
[----:B------:R-:W-:Y:S01]  /*5730*/  ISETP.GT.AND P2, PT, R194, 0x8, !P4 ;  /* 0x00000008c200780c */ /* 0x000fe20006744270 */
[--C-:B-1----:R-:W-:Y:S01]  /*5740*/  IMAD.IADD R193, R193, 0x1, R22.reuse ;  /* 0x00000001c1c17824 */ /* 0x102fe200078e0216 */
[----:B------:R-:W-:Y:S01]  /*5750*/  ISETP.GE.AND P4, PT, R190, 0xa, PT ;  /* 0x0000000abe00780c */ /* 0x000fe20003f86270 */
[----:B------:R-:W-:Y:S01]  /*5760*/  IMAD.IADD R195, R195, 0x1, R22 ;  /* 0x00000001c3c37824 */ /* 0x000fe200078e0216 */
[C---:B------:R-:W-:Y:S02]  /*5770*/  ISETP.LT.OR P3, PT, R192.reuse, 0x2, P3 ;  /* 0x00000002c000780c */ /* 0x040fe40001f61670 */
[----:B------:R-:W-:Y:S02]  /*5780*/  ISETP.LT.OR P2, PT, R192, 0x9, P2 ;  /* 0x00000009c000780c */ /* 0x000fe40001741670 */
[----:B------:R-:W-:Y:S02]  /*5790*/  FSEL R200, R200, -INF , !P3 ;  /* 0xff800000c8c87808 */ /* 0x000fe40005800000 */
[----:B------:R-:W-:-:S02]  /*57a0*/  ISETP.GE.AND P3, PT, R190, 0x11, PT ;  /* 0x00000011be00780c */ /* 0x000fc40003f66270 */
[----:B------:R-:W-:Y:S02]  /*57b0*/  LOP3.LUT R17, R17, 0xfffffffb, RZ, 0xc0, !PT ;  /* 0xfffffffb11117812 */ /* 0x000fe400078ec0ff */
[----:B0-----:R-:W-:Y:S02]  /*57c0*/  FSEL R203, R203, -INF , !P2 ;  /* 0xff800000cbcb7808 */ /* 0x001fe40005000000 */
[----:B------:R-:W-:Y:S02]  /*57d0*/  ISETP.GT.AND P2, PT, R194, 0x9, !P4 ;  /* 0x00000009c200780c */ /* 0x000fe40006744270 */
[----:B------:R-:W-:Y:S02]  /*57e0*/  @P4 LOP3.LUT R17, R17, 0x4, RZ, 0xfc, !PT ;  /* 0x0000000411114812 */ /* 0x000fe400078efcff */
[----:B------:R-:W-:Y:S02]  /*57f0*/  ISETP.LT.OR P2, PT, R192, 0xa, P2 ;  /* 0x0000000ac000780c */ /* 0x000fe40001741670 */
[----:B------:R-:W-:-:S02]  /*5800*/  LOP3.LUT R17, R17, 0xfffffff7, RZ, 0xc0, !PT ;  /* 0xfffffff711117812 */ /* 0x000fc400078ec0ff */
[----:B------:R-:W-:Y:S02]  /*5810*/  FSEL R202, R202, -INF , !P2 ;  /* 0xff800000caca7808 */ /* 0x000fe40005000000 */
[----:B------:R-:W-:Y:S02]  /*5820*/  @P3 LOP3.LUT R17, R17, 0x8, RZ, 0xfc, !PT ;  /* 0x0000000811113812 */ /* 0x000fe400078efcff */
[----:B------:R-:W-:Y:S02]  /*5830*/  ISETP.GT.AND P2, PT, R194, 0x10, !P3 ;  /* 0x00000010c200780c */ /* 0x000fe40005f44270 */
[----:B------:R-:W-:Y:S02]  /*5840*/  ISETP.GE.AND P3, PT, R190, 0x12, PT ;  /* 0x00000012be00780c */ /* 0x000fe40003f66270 */
[----:B------:R-:W-:Y:S02]  /*5850*/  ISETP.LT.OR P2, PT, R192, 0x11, P2 ;  /* 0x00000011c000780c */ /* 0x000fe40001741670 */
[----:B------:R-:W-:-:S02]  /*5860*/  LOP3.LUT R17, R17, 0xffffffef, RZ, 0xc0, !PT ;  /* 0xffffffef11117812 */ /* 0x000fc400078ec0ff */
        /* <DEDUP_REMOVED lines=102> */
[----:B------:R-:W-:-:S04]  /*5ed0*/  ISETP.GT.AND P6, PT, R194, 0x59, !P6 ;  /* 0x00000059c200780c */ /* 0x000fc800077c4270 */
[----:B------:R-:W-:-:S04]  /*5ee0*/  ISETP.LT.OR P6, PT, R192, 0x5a, P6 ;  /* 0x0000005ac000780c */ /* 0x000fc800037c1670 */
[----:B------:R-:W-:Y:S02]  /*5ef0*/  FSEL R189, R189, -INF , !P6 ;  /* 0xff800000bdbd7808 */ /* 0x000fe40007000000 */
[----:B------:R-:W-:-:S13]  /*5f00*/  PLOP3.LUT P6, PT, PT, PT, UP1, 0x40, 0x0 ;  /* 0x000000000000781c */ /* 0x000fda0003fce818 */
[----:B------:R-:W-:Y:S05]  /*5f10*/  @P6 BRA `(.L_x_10883) ;  /* 0x00000000005c6947 */ /* 0x000fea0003800000 */
        /* <DEDUP_REMOVED lines=13> */
.L_x_10885:
[----:B------:R-:W-:-:S05]  /*5ff0*/  IMAD.U32 R192, RZ, RZ, UR28 ;  /* 0x0000001cffc07e24 */ /* 0x000fca000f8e00ff */
[----:B------:R-:W-:-:S13]  /*6000*/  ISETP.NE.AND P6, PT, R192, 0x1, PT ;  /* 0x00000001c000780c */ /* 0x000fda0003fc5270 */
[----:B------:R-:W0:Y:S02]  /*6010*/  @P6 LDC.64 R22, c[0x0][0x9e8] ;  /* 0x00027a00ff166b82 */ /* 0x000e240000000a00 */
[----:B0-----:R-:W-:-:S05]  /*6020*/  @P6 IMAD.HI.U32 R22, R191, R22, RZ ;  /* 0x00000016bf166227 */ /* 0x001fca00078e00ff */
[----:B------:R-:W-:-:S07]  /*6030*/  @P6 SHF.R.U32.HI R191, RZ, R23, R22 ;  /* 0x00000017ffbf6219 */ /* 0x000fce0000011616 */
.L_x_10886:
[----:B------:R-:W-:Y:S05]  /*6040*/  BSYNC B0 ;  /* 0x0000000000007941 */ /* 0x000fea0003800000 */
.L_x_10884:
[----:B------:R-:W-:-:S04]  /*6050*/  IMAD R22, R3, -0x2, R190 ;  /* 0xfffffffe03167824 */ /* 0x000fc800078e02be */
[----:B------:R-:W-:-:S05]  /*6060*/  IMAD R22, R191, R192, R22 ;  /* 0x000000c0bf167224 */ /* 0x000fca00078e0216 */
[----:B------:R-:W-:Y:S02]  /*6070*/  VIADDMNMX R193, R22, R192, R193, PT ;  /* 0x000000c016c17246 */ /* 0x000fe400038001c1 */
[----:B------:R-:W-:-:S07]  /*6080*/  VIMNMX R195, R195, R22, !PT ;  /* 0x00000016c3c37248 */ /* 0x000fce0007fe0100 */
.L_x_10883:
[----:B------:R-:W-:Y:S01]  /*6090*/  ISETP.GT.AND P1, PT, R195, 0x1, !P1 ;  /* 0x00000001c300780c */ /* 0x000fe20004f24270 */
[----:B------:R-:W-:Y:S01]  /*60a0*/  UMOV UR10, UR27 ;  /* 0x0000001b000a7c82 */ /* 0x000fe20008000000 */
[----:B------:R-:W-:Y:S02]  /*60b0*/  LOP3.LUT P6, RZ, R17, 0x10000, RZ, 0xc0, !PT ;  /* 0x0001000011ff7812 */ /* 0x000fe400078cc0ff */
[----:B------:R-:W-:Y:S02]  /*60c0*/  ISETP.LT.OR P1, PT, R193, 0x2, P1 ;  /* 0x00000002c100780c */ /* 0x000fe40000f21670 */
[----:B------:R-:W-:Y:S02]  /*60d0*/  FMNMX.FTZ R23, R201, R10, !PT ;  /* 0x0000000ac9177209 */ /* 0x000fe40007810000 */
[----:B------:R-:W-:Y:S02]  /*60e0*/  FSEL R22, R14, -INF , !P1 ;  /* 0xff8000000e167808 */ /* 0x000fe40004800000 */
[----:B------:R-:W-:-:S02]  /*60f0*/  LOP3.LUT P1, RZ, R17, 0x2, RZ, 0xc0, !PT ;  /* 0x0000000211ff7812 */ /* 0x000fc4000782c0ff */
[----:B------:R-:W-:Y:S02]  /*6100*/  FMNMX.FTZ R14, R200, R23, !PT ;  /* 0x00000017c80e7209 */ /* 0x000fe40007810000 */
[----:B------:R-:W-:Y:S02]  /*6110*/  ISETP.GT.AND P1, PT, R195, 0x8, !P1 ;  /* 0x00000008c300780c */ /* 0x000fe40004f24270 */
[----:B------:R-:W-:Y:S02]  /*6120*/  FMNMX.FTZ R23, R203, R14, !PT ;  /* 0x0000000ecb177209 */ /* 0x000fe40007810000 */
[----:B------:R-:W-:Y:S02]  /*6130*/  ISETP.LT.OR P1, PT, R193, 0x9, P1 ;  /* 0x00000009c100780c */ /* 0x000fe40000f21670 */
[----:B------:R-:W-:Y:S02]  /*6140*/  FMNMX.FTZ R14, R202, R23, !PT ;  /* 0x00000017ca0e7209 */ /* 0x000fe40007810000 */
        /* <DEDUP_REMOVED lines=46> */
[----:B------:R-:W-:Y:S02]  /*6430*/  FMNMX.FTZ R23, R189, R14, !PT ;  /* 0x0000000ebd177209 */ /* 0x000fe40007810000 */
[----:B------:R-:W-:Y:S02]  /*6440*/  FSEL R156, R156, -INF , !P1 ;  /* 0xff8000009c9c7808 */ /* 0x000fe40004800000 */
[C---:B------:R-:W-:Y:S01]  /*6450*/  LOP3.LUT P1, RZ, R17.reuse, 0x2000, RZ, 0xc0, !PT ;  /* 0x0000200011ff7812 */ /* 0x040fe2000782c0ff */
[----:B------:R-:W0:Y:S01]  /*6460*/  SHFL.BFLY PT, R14, R23, 0x2, 0x1f ;  /* 0x0c401f00170e7f89 */ /* 0x000e2200000e0000 */
[----:B------:R-:W-:-:S02]  /*6470*/  LOP3.LUT P6, RZ, R17, 0x20, RZ, 0xc0, !PT ;  /* 0x0000002011ff7812 */ /* 0x000fc400078cc0ff */
[C---:B------:R-:W-:Y:S02]  /*6480*/  ISETP.GT.AND P1, PT, R195.reuse, 0x28, !P1 ;  /* 0x00000028c300780c */ /* 0x040fe40004f24270 */
[----:B------:R-:W-:Y:S02]  /*6490*/  ISETP.GT.AND P2, PT, R195, 0x49, !P2 ;  /* 0x00000049c300780c */ /* 0x000fe40005744270 */
[C---:B------:R-:W-:Y:S02]  /*64a0*/  ISETP.LT.OR P1, PT, R193.reuse, 0x29, P1 ;  /* 0x00000029c100780c */ /* 0x040fe40000f21670 */
[----:B------:R-:W-:Y:S02]  /*64b0*/  ISETP.LT.OR P2, PT, R193, 0x4a, P2 ;  /* 0x0000004ac100780c */ /* 0x000fe40001741670 */
[----:B------:R-:W-:Y:S02]  /*64c0*/  FSEL R157, R157, -INF , !P1 ;  /* 0xff8000009d9d7808 */ /* 0x000fe40004800000 */
[----:B------:R-:W-:-:S02]  /*64d0*/  LOP3.LUT P1, RZ, R17, 0x1000, RZ, 0xc0, !PT ;  /* 0x0000100011ff7812 */ /* 0x000fc4000782c0ff */
[C---:B------:R-:W-:Y:S02]  /*64e0*/  ISETP.GT.AND P3, PT, R195.reuse, 0x50, !P3 ;  /* 0x00000050c300780c */ /* 0x040fe40005f64270 */
[----:B------:R-:W-:Y:S02]  /*64f0*/  ISETP.GT.AND P1, PT, R195, 0x29, !P1 ;  /* 0x00000029c300780c */ /* 0x000fe40004f24270 */
[----:B------:R-:W-:Y:S02]  /*6500*/  FSEL R170, R170, -INF , !P2 ;  /* 0xff800000aaaa7808 */ /* 0x000fe40005000000 */
[----:B------:R-:W-:Y:S02]  /*6510*/  ISETP.LT.OR P1, PT, R193, 0x2a, P1 ;  /* 0x0000002ac100780c */ /* 0x000fe40000f21670 */
[----:B------:R-:W-:Y:S02]  /*6520*/  ISETP.GT.AND P4, PT, R195, 0x51, !P4 ;  /* 0x00000051c300780c */ /* 0x000fe40006784270 */
[----:B------:R-:W-:-:S02]  /*6530*/  FSEL R158, R158, -INF , !P1 ;  /* 0xff8000009e9e7808 */ /* 0x000fc40004800000 */
[----:B------:R-:W-:Y:S02]  /*6540*/  LOP3.LUT P1, RZ, R17, 0x800, RZ, 0xc0, !PT ;  /* 0x0000080011ff7812 */ /* 0x000fe4000782c0ff */
[----:B0-----:R-:W-:Y:S02]  /*6550*/  FMNMX.FTZ R190, R23, R14, !PT ;  /* 0x0000000e17be7209 */ /* 0x001fe40007810000 */
[----:B------:R-:W-:Y:S02]  /*6560*/  ISETP.GT.AND P1, PT, R195, 0x30, !P1 ;  /* 0x00000030c300780c */ /* 0x000fe40004f24270 */
[C---:B------:R-:W-:Y:S01]  /*6570*/  ISETP.LT.OR P3, PT, R193.reuse, 0x51, P3 ;  /* 0x00000051c100780c */ /* 0x040fe20001f61670 */
[----:B------:R-:W0:Y:S01]  /*6580*/  SHFL.BFLY PT, R191, R190, 0x1, 0x1f ;  /* 0x0c201f00bebf7f89 */ /* 0x000e2200000e0000 */
[----:B------:R-:W-:Y:S02]  /*6590*/  ISETP.LT.OR P1, PT, R193, 0x31, P1 ;  /* 0x00000031c100780c */ /* 0x000fe40000f21670 */
[----:B------:R-:W-:-:S02]  /*65a0*/  ISETP.GT.AND P5, PT, R195, 0x58, !P5 ;  /* 0x00000058c300780c */ /* 0x000fc40006fa4270 */
[----:B------:R-:W-:Y:S02]  /*65b0*/  FSEL R159, R159, -INF , !P1 ;  /* 0xff8000009f9f7808 */ /* 0x000fe40004800000 */
[----:B------:R-:W-:Y:S02]  /*65c0*/  LOP3.LUT P1, RZ, R17, 0x400, RZ, 0xc0, !PT ;  /* 0x0000040011ff7812 */ /* 0x000fe4000782c0ff */
[----:B------:R-:W-:Y:S02]  /*65d0*/  ISETP.LT.OR P4, PT, R193, 0x52, P4 ;  /* 0x00000052c100780c */ /* 0x000fe40002781670 */
[----:B------:R-:W-:Y:S02]  /*65e0*/  ISETP.GT.AND P1, PT, R195, 0x31, !P1 ;  /* 0x00000031c300780c */ /* 0x000fe40004f24270 */
[C---:B------:R-:W-:Y:S02]  /*65f0*/  ISETP.LT.OR P5, PT, R193.reuse, 0x59, P5 ;  /* 0x00000059c100780c */ /* 0x040fe40002fa1670 */
[----:B------:R-:W-:-:S04]  /*6600*/  ISETP.LT.OR P1, PT, R193, 0x32, P1 ;  /* 0x00000032c100780c */ /* 0x000fc80000f21670 */
[----:B------:R-:W-:Y:S02]  /*6610*/  FSEL R160, R160, -INF , !P1 ;  /* 0xff800000a0a07808 */ /* 0x000fe40004800000 */
[----:B------:R-:W-:Y:S02]  /*6620*/  LOP3.LUT P1, RZ, R17, 0x200, RZ, 0xc0, !PT ;  /* 0x0000020011ff7812 */ /* 0x000fe4000782c0ff */
[----:B0-----:R-:W-:Y:S02]  /*6630*/  FMNMX.FTZ R14, R190, R191, !PT ;  /* 0x000000bfbe0e7209 */ /* 0x001fe40007810000 */
[----:B------:R-:W-:-:S03]  /*6640*/  ISETP.GT.AND P1, PT, R195, 0x38, !P1 ;  /* 0x00000038c300780c */ /* 0x000fc60004f24270 */
[----:B------:R-:W-:Y:S01]  /*6650*/  FMUL.FTZ R197, R14, UR10 ;  /* 0x0000000a0ec57c20 */ /* 0x000fe20008410000 */
[----:B------:R-:W-:-:S04]  /*6660*/  ISETP.LT.OR P1, PT, R193, 0x39, P1 ;  /* 0x00000039c100780c */ /* 0x000fc80000f21670 */
[----:B------:R-:W-:Y:S02]  /*6670*/  FSEL R161, R161, -INF , !P1 ;  /* 0xff800000a1a17808 */ /* 0x000fe40004800000 */
[----:B------:R-:W-:-:S04]  /*6680*/  LOP3.LUT P1, RZ, R17, 0x100, RZ, 0xc0, !PT ;  /* 0x0000010011ff7812 */ /* 0x000fc8000782c0ff */
[----:B------:R-:W-:-:S04]  /*6690*/  ISETP.GT.AND P1, PT, R195, 0x39, !P1 ;  /* 0x00000039c300780c */ /* 0x000fc80004f24270 */
        /* <DEDUP_REMOVED lines=23> */
[----:B------:R-:W-:Y:S01]  /*6810*/  FSEL R195, R165, -INF , !P3 ;  /* 0xff800000a5c37808 */ /* 0x000fe20005800000 */
        /* <DEDUP_REMOVED lines=15> */
[--C-:B------:R-:W-:Y:S01]  /*6910*/  FFMA.FTZ R13, R201, UR10, -R197.reuse ;  /* 0x0000000ac90d7c23 */ /* 0x100fe200080108c5 */
[----:B------:R-:W-:Y:S01]  /*6920*/  MUFU.EX2 R190, R190 ;  /* 0x000000be00be7308 */ /* 0x000fe20000000800 */
[----:B------:R-:W-:Y:S01]  /*6930*/  FMNMX.FTZ R191, R153, R194, !PT ;  /* 0x000000c299bf7209 */ /* 0x000fe20007810000 */
[--C-:B------:R-:W-:Y:S01]  /*6940*/  FFMA.FTZ R203, R203, UR10, -R197.reuse ;  /* 0x0000000acbcb7c23 */ /* 0x100fe200080108c5 */
[--C-:B------:R-:W-:Y:S01]  /*6950*/  FFMA.FTZ R192, R202, UR10, -R197.reuse ;  /* 0x0000000acac07c23 */ /* 0x100fe200080108c5 */
        /* <DEDUP_REMOVED lines=10> */
[----:B------:R-:W-:-:S02]  /*6a00*/  FFMA.FTZ R188, R188, UR10, -R197 ;  /* 0x0000000abcbc7c23 */ /* 0x000fc400080108c5 */
        /* <DEDUP_REMOVED lines=17> */
[----:B------:R-:W-:Y:S02]  /*6b20*/  FMNMX.FTZ R176, R175, R198, !PT ;  /* 0x000000c6afb07209 */ /* 0x000fe40007810000 */
[----:B------:R-:W-:Y:S01]  /*6b30*/  FSEL R198, R168, -INF , !P2 ;  /* 0xff800000a8c67808 */ /* 0x000fe20005000000 */
[--C-:B------:R-:W-:Y:S01]  /*6b40*/  FFMA.FTZ R168, R179, UR10, -R197.reuse ;  /* 0x0000000ab3a87c23 */ /* 0x100fe200080108c5 */
[----:B------:R-:W-:Y:S01]  /*6b50*/  FMNMX.FTZ R167, R193, R176, !PT ;  /* 0x000000b0c1a77209 */ /* 0x000fe20007810000 */
[--C-:B------:R-:W-:Y:S01]  /*6b60*/  FFMA.FTZ R179, R181, UR10, -R197.reuse ;  /* 0x0000000ab5b37c23 */ /* 0x100fe200080108c5 */
[--C-:B------:R-:W-:Y:S01]  /*6b70*/  FFMA.FTZ R181, R183, UR10, -R197.reuse ;  /* 0x0000000ab7b57c23 */ /* 0x100fe200080108c5 */
[--C-:B------:R-:W-:Y:S01]  /*6b80*/  FFMA.FTZ R183, R185, UR10, -R197.reuse ;  /* 0x0000000ab9b77c23 */ /* 0x100fe200080108c5 */
[----:B------:R-:W-:Y:S01]  /*6b90*/  FMNMX.FTZ R176, R198, R167, !PT ;  /* 0x000000a7c6b07209 */ /* 0x000fe20007810000 */
[----:B------:R-:W-:Y:S01]  /*6ba0*/  FFMA.FTZ R185, R187, UR10, -R197 ;  /* 0x0000000abbb97c23 */ /* 0x000fe200080108c5 */
[----:B------:R-:W-:Y:S01]  /*6bb0*/  FSEL R187, R14, RZ, P1 ;  /* 0x000000ff0ebb7208 */ /* 0x000fe20000800000 */
[----:B------:R-:W-:Y:S02]  /*6bc0*/  MUFU.EX2 R173, R173 ;  /* 0x000000ad00ad7308 */ /* 0x000fe40000000800 */
[----:B------:R-:W0:Y:S02]  /*6bd0*/  SHFL.BFLY PT, R199, R176, 0x2, 0x1f ;  /* 0x0c401f00b0c77f89 */ /* 0x000e2400000e0000 */
[----:B------:R-:W-:-:S04]  /*6be0*/  FADD.FTZ R187, -R187, R10 ;  /* 0x0000000abbbb7221 */ /* 0x000fc80000010100 */
[----:B------:R-:W-:Y:S01]  /*6bf0*/  FMUL.FTZ R186, R187, UR10 ;  /* 0x0000000abbba7c20 */ /* 0x000fe20008410000 */
[----:B------:R-:W-:Y:S01]  /*6c00*/  FFMA.FTZ R187, R189, UR10, -R197 ;  /* 0x0000000abdbb7c23 */ /* 0x000fe200080108c5 */
[----:B------:R-:W-:Y:S08]  /*6c10*/  MUFU.EX2 R174, R174 ;  /* 0x000000ae00ae7308 */ /* 0x000ff00000000800 */
[----:B------:R-:W1:Y:S01]  /*6c20*/  MUFU.EX2 R186, R186 ;  /* 0x000000ba00ba7308 */ /* 0x000e620000000800 */
[----:B0-----:R-:W-:-:S07]  /*6c30*/  FMNMX.FTZ R199, R176, R199, !PT ;  /* 0x000000c7b0c77209 */ /* 0x001fce0007810000 */
[----:B------:R-:W-:Y:S01]  /*6c40*/  MUFU.EX2 R165, R165 ;  /* 0x000000a500a57308 */ /* 0x000fe20000000800 */
[----:B------:R-:W0:Y:S07]  /*6c50*/  SHFL.BFLY PT, R176, R199, 0x1, 0x1f ;  /* 0x0c201f00c7b07f89 */ /* 0x000e2e00000e0000 */
[----:B------:R-:W2:Y:S01]  /*6c60*/  MUFU.EX2 R166, R166 ;  /* 0x000000a600a67308 */ /* 0x000ea20000000800 */
[-C--:B-1----:R-:W-:Y:S01]  /*6c70*/  FMUL.FTZ R24, R24, R186.reuse ;  /* 0x000000ba18187220 */ /* 0x082fe20000410000 */
        /* <DEDUP_REMOVED lines=17> */
[----:B------:R-:W-:Y:S01]  /*6d90*/  FMUL.FTZ R56, R56, R186 ;  /* 0x000000ba38387220 */ /* 0x000fe20000410000 */
[----:B0-----:R-:W-:Y:S01]  /*6da0*/  FMNMX.FTZ R176, R199, R176, !PT ;  /* 0x000000b0c7b07209 */ /* 0x001fe20007810000 */
[-C--:B------:R-:W-:Y:S01]  /*6db0*/  FMUL.FTZ R57, R57, R186.reuse ;  /* 0x000000ba39397220 */ /* 0x080fe20000410000 */
[-C--:B------:R-:W-:Y:S01]  /*6dc0*/  FMUL.FTZ R60, R60, R186.reuse ;  /* 0x000000ba3c3c7220 */ /* 0x080fe20000410000 */
[-C--:B------:R-:W-:Y:S01]  /*6dd0*/  FMUL.FTZ R61, R61, R186.reuse ;  /* 0x000000ba3d3d7220 */ /* 0x080fe20000410000 */
[C---:B------:R-:W-:Y:S01]  /*6de0*/  FSETP.NEU.FTZ.AND P1, PT, R176.reuse, -INF , PT ;  /* 0xff800000b000780b */ /* 0x040fe20003f3d000 */
[----:B------:R-:W-:Y:S01]  /*6df0*/  FMUL.FTZ R199, R176, UR10 ;  /* 0x0000000ab0c77c20 */ /* 0x000fe20008410000 */
[----:B------:R-:W-:Y:S01]  /*6e00*/  MUFU.EX2 R168, R168 ;  /* 0x000000a800a87308 */ /* 0x000fe20000000800 */
[-C--:B------:R-:W-:Y:S01]  /*6e10*/  FMUL.FTZ R64, R64, R186.reuse ;  /* 0x000000ba40407220 */ /* 0x080fe20000410000 */
[-C--:B------:R-:W-:Y:S01]  /*6e20*/  FMUL.FTZ R65, R65, R186.reuse ;  /* 0x000000ba41417220 */ /* 0x080fe20000410000 */
[----:B------:R-:W-:Y:S01]  /*6e30*/  FMUL.FTZ R68, R68, R186 ;  /* 0x000000ba44447220 */ /* 0x000fe20000410000 */
[----:B------:R-:W-:Y:S01]  /*6e40*/  FSEL R197, R199, RZ, P1 ;  /* 0x000000ffc7c57208 */ /* 0x000fe20000800000 */
[----:B------:R-:W-:Y:S01]  /*6e50*/  FFMA.FTZ R199, R186, R2, R13 ;  /* 0x00000002bac77223 */ /* 0x000fe2000001000d */
[-C--:B------:R-:W-:Y:S01]  /*6e60*/  FMUL.FTZ R69, R69, R186.reuse ;  /* 0x000000ba45457220 */ /* 0x080fe20000410000 */
[----:B------:R-:W-:Y:S01]  /*6e70*/  FMUL.FTZ R72, R72, R186 ;  /* 0x000000ba48487220 */ /* 0x000fe20000410000 */
[----:B------:R-:W-:Y:S01]  /*6e80*/  MUFU.EX2 R178, R178 ;  /* 0x000000b200b27308 */ /* 0x000fe20000000800 */
[----:B------:R-:W-:Y:S01]  /*6e90*/  FADD.FTZ R2, R190, R199 ;  /* 0x000000c7be027221 */ /* 0x000fe20000010000 */
[--C-:B-1----:R-:W-:Y:S01]  /*6ea0*/  FFMA.FTZ R188, R152, UR10, -R197.reuse ;  /* 0x0000000a98bc7c23 */ /* 0x102fe200080108c5 */
[--C-:B------:R-:W-:Y:S01]  /*6eb0*/  FFMA.FTZ R189, R196, UR10, -R197.reuse ;  /* 0x0000000ac4bd7c23 */ /* 0x100fe200080108c5 */
[--C-:B------:R-:W-:Y:S01]  /*6ec0*/  FFMA.FTZ R196, R153, UR10, -R197.reuse ;  /* 0x0000000a99c47c23 */ /* 0x100fe200080108c5 */
[----:B------:R-:W-:Y:S01]  /*6ed0*/  FADD.FTZ R199, R23, R2 ;  /* 0x0000000217c77221 */ /* 0x000fe20000010000 */
[--C-:B------:R-:W-:Y:S01]  /*6ee0*/  FFMA.FTZ R204, R163, UR10, -R197.reuse ;  /* 0x0000000aa3cc7c23 */ /* 0x100fe200080108c5 */
[----:B------:R-:W-:Y:S01]  /*6ef0*/  FFMA.FTZ R202, R161, UR10, -R197 ;  /* 0x0000000aa1ca7c23 */ /* 0x000fe200080108c5 */
[----:B------:R-:W0:Y:S01]  /*6f00*/  MUFU.EX2 R179, R179 ;  /* 0x000000b300b37308 */ /* 0x000e220000000800 */
[----:B------:R-:W-:Y:S01]  /*6f10*/  FADD.FTZ R2, R192, R199 ;  /* 0x000000c7c0027221 */ /* 0x000fe20000010000 */
[--C-:B------:R-:W-:Y:S01]  /*6f20*/  FFMA.FTZ R203, R162, UR10, -R197.reuse ;  /* 0x0000000aa2cb7c23 */ /* 0x100fe200080108c5 */
[--C-:B------:R-:W-:Y:S01]  /*6f30*/  FFMA.FTZ R22, R22, UR10, -R197.reuse ;  /* 0x0000000a16167c23 */ /* 0x100fe200080108c5 */
[----:B--2---:R-:W-:Y:S01]  /*6f40*/  F2FP.BF16.F32.PACK_AB R162, R166, R165 ;  /* 0x000000a5a6a2723e */ /* 0x004fe200000010ff */
[----:B------:R-:W-:Y:S01]  /*6f50*/  FADD.FTZ R199, R191, R2 ;  /* 0x00000002bfc77221 */ /* 0x000fe20000010000 */
[--C-:B------:R-:W-:Y:S01]  /*6f60*/  FFMA.FTZ R15, R15, UR10, -R197.reuse ;  /* 0x0000000a0f0f7c23 */ /* 0x100fe200080108c5 */
[----:B------:R-:W-:Y:S01]  /*6f70*/  FFMA.FTZ R20, R20, UR10, -R197 ;  /* 0x0000000a14147c23 */ /* 0x000fe200080108c5 */
[----:B------:R-:W-:Y:S01]  /*6f80*/  MUFU.EX2 R180, R180 ;  /* 0x000000b400b47308 */ /* 0x000fe20000000800 */
[----:B------:R-:W-:Y:S01]  /*6f90*/  FADD.FTZ R2, R194, R199 ;  /* 0x000000c7c2027221 */ /* 0x000fe20000010000 */
[--C-:B------:R-:W-:Y:S01]  /*6fa0*/  FFMA.FTZ R21, R21, UR10, -R197.reuse ;  /* 0x0000000a15157c23 */ /* 0x100fe200080108c5 */
[--C-:B------:R-:W-:Y:S01]  /*6fb0*/  FFMA.FTZ R157, R157, UR10, -R197.reuse ;  /* 0x0000000a9d9d7c23 */ /* 0x100fe200080108c5 */
[--C-:B------:R-:W-:Y:S01]  /*6fc0*/  FFMA.FTZ R159, R159, UR10, -R197.reuse ;  /* 0x0000000a9f9f7c23 */ /* 0x100fe200080108c5 */
[----:B------:R-:W-:Y:S01]  /*6fd0*/  FADD.FTZ R199, R171, R2 ;  /* 0x00000002abc77221 */ /* 0x000fe20000010000 */
[----:B------:R-:W-:Y:S01]  /*6fe0*/  FFMA.FTZ R201, R160, UR10, -R197 ;  /* 0x0000000aa0c97c23 */ /* 0x000fe200080108c5 */
[----:B------:R-:W-:Y:S01]  /*6ff0*/  F2FP.BF16.F32.PACK_AB R160, R174, R173 ;  /* 0x000000adaea0723e */ /* 0x000fe200000010ff */
[----:B------:R-:W1:Y:S01]  /*7000*/  MUFU.EX2 R181, R181 ;  /* 0x000000b500b57308 */ /* 0x000e620000000800 */
[----:B------:R-:W-:Y:S01]  /*7010*/  FADD.FTZ R2, R172, R199 ;  /* 0x000000c7ac027221 */ /* 0x000fe20000010000 */
[--C-:B------:R-:W-:Y:S01]  /*7020*/  FFMA.FTZ R169, R169, UR10, -R197.reuse ;  /* 0x0000000aa9a97c23 */ /* 0x100fe200080108c5 */
[--C-:B------:R-:W-:Y:S01]  /*7030*/  FFMA.FTZ R195, R195, UR10, -R197.reuse ;  /* 0x0000000ac3c37c23 */ /* 0x100fe200080108c5 */
[--C-:B------:R-:W-:Y:S01]  /*7040*/  FFMA.FTZ R175, R175, UR10, -R197.reuse ;  /* 0x0000000aafaf7c23 */ /* 0x100fe200080108c5 */
[----:B------:R-:W-:Y:S01]  /*7050*/  FADD.FTZ R199, R173, R2 ;  /* 0x00000002adc77221 */ /* 0x000fe20000010000 */
[----:B------:R-:W-:Y:S01]  /*7060*/  FSEL R2, R176, RZ, P1 ;  /* 0x000000ffb0027208 */ /* 0x000fe20000800000 */
[----:B------:R-:W-:Y:S01]  /*7070*/  FFMA.FTZ R193, R193, UR10, -R197 ;  /* 0x0000000ac1c17c23 */ /* 0x000fe200080108c5 */
[----:B------:R-:W2:Y:S01]  /*7080*/  MUFU.EX2 R182, R182 ;  /* 0x000000b600b67308 */ /* 0x000ea20000000800 */
[----:B------:R-:W-:Y:S01]  /*7090*/  FADD.FTZ R152, R174, R199 ;  /* 0x000000c7ae987221 */ /* 0x000fe20000010000 */
[----:B------:R-:W-:Y:S01]  /*70a0*/  FFMA.FTZ R199, R158, UR10, -R197 ;  /* 0x0000000a9ec77c23 */ /* 0x000fe200080108c5 */
[----:B------:R-:W-:Y:S01]  /*70b0*/  FADD.FTZ R2, -R2, R9 ;  /* 0x0000000902027221 */ /* 0x000fe20000010100 */
[--C-:B------:R-:W-:Y:S01]  /*70c0*/  FFMA.FTZ R9, R154, UR10, -R197.reuse ;  /* 0x0000000a9a097c23 */ /* 0x100fe200080108c5 */
[----:B------:R-:W-:Y:S01]  /*70d0*/  FADD.FTZ R153, R165, R152 ;  /* 0x00000098a5997221 */ /* 0x000fe20000010000 */
[--C-:B------:R-:W-:Y:S01]  /*70e0*/  FFMA.FTZ R152, R155, UR10, -R197.reuse ;  /* 0x0000000a9b987c23 */ /* 0x100fe200080108c5 */
[----:B------:R-:W-:Y:S01]  /*70f0*/  FFMA.FTZ R155, R164, UR10, -R197 ;  /* 0x0000000aa49b7c23 */ /* 0x000fe200080108c5 */
[----:B------:R-:W3:Y:S01]  /*7100*/  MUFU.EX2 R183, R183 ;  /* 0x000000b700b77308 */ /* 0x000ee20000000800 */
[----:B------:R-:W-:Y:S01]  /*7110*/  FADD.FTZ R200, R166, R153 ;  /* 0x00000099a6c87221 */ /* 0x000fe20000010000 */
[----:B0-----:R-:W-:Y:S01]  /*7120*/  F2FP.BF16.F32.PACK_AB R166, R179, R178 ;  /* 0x000000b2b3a6723e */ /* 0x001fe200000010ff */
[----:B------:R-:W-:Y:S01]  /*7130*/  FMUL.FTZ R73, R73, R186 ;  /* 0x000000ba49497220 */ /* 0x000fe20000410000 */
[----:B------:R-:W-:Y:S01]  /*7140*/  F2FP.BF16.F32.PACK_AB R164, R168, R167 ;  /* 0x000000a7a8a4723e */ /* 0x000fe200000010ff */
[----:B------:R-:W-:Y:S01]  /*7150*/  FADD.FTZ R153, R167, R200 ;  /* 0x000000c8a7997221 */ /* 0x000fe20000010000 */
[----:B------:R-:W-:Y:S01]  /*7160*/  FFMA.FTZ R200, R156, UR10, -R197 ;  /* 0x0000000a9cc87c23 */ /* 0x000fe200080108c5 */
[----:B------:R-:W-:Y:S01]  /*7170*/  F2FP.BF16.F32.PACK_AB R158, R172, R171 ;  /* 0x000000abac9e723e */ /* 0x000fe200000010ff */
[----:B------:R-:W0:Y:S01]  /*7180*/  MUFU.EX2 R184, R184 ;  /* 0x000000b800b87308 */ /* 0x000e220000000800 */
[----:B------:R-:W-:Y:S01]  /*7190*/  FADD.FTZ R153, R168, R153 ;  /* 0x00000099a8997221 */ /* 0x000fe20000010000 */
[----:B-1----:R-:W-:Y:S01]  /*71a0*/  F2FP.BF16.F32.PACK_AB R168, R181, R180 ;  /* 0x000000b4b5a8723e */ /* 0x002fe200000010ff */
[-C--:B------:R-:W-:Y:S01]  /*71b0*/  FMUL.FTZ R76, R76, R186.reuse ;  /* 0x000000ba4c4c7220 */ /* 0x080fe20000410000 */
[----:B------:R-:W-:Y:S01]  /*71c0*/  PLOP3.LUT P1, PT, PT, PT, UP0, 0x40, 0x0 ;  /* 0x000000000000781c */ /* 0x000fe20003f2e808 */
        /* <DEDUP_REMOVED lines=9> */
[--C-:B------:R-:W-:Y:S01]  /*7260*/  FFMA.FTZ R153, R170, UR10, -R197.reuse ;  /* 0x0000000aaa997c23 */ /* 0x100fe200080108c5 */
[----:B------:R-:W-:Y:S01]  /*7270*/  FFMA.FTZ R197, R198, UR10, -R197 ;  /* 0x0000000ac6c57c23 */ /* 0x000fe200080108c5 */
[----:B------:R-:W-:Y:S01]  /*7280*/  MUFU.EX2 R189, R189 ;  /* 0x000000bd00bd7308 */ /* 0x000fe20000000800 */
[----:B------:R-:W-:Y:S01]  /*7290*/  FADD.FTZ R163, R181, R154 ;  /* 0x0000009ab5a37221 */ /* 0x000fe20000010000 */
[----:B-1----:R-:W-:Y:S01]  /*72a0*/  F2FP.BF16.F32.PACK_AB R152, R190, R13 ;  /* 0x0000000dbe98723e */ /* 0x002fe200000010ff */
[-C--:B------:R-:W-:Y:S01]  /*72b0*/  FMUL.FTZ R88, R88, R186.reuse ;  /* 0x000000ba58587220 */ /* 0x080fe20000410000 */
[----:B------:R-:W-:Y:S01]  /*72c0*/  F2FP.BF16.F32.PACK_AB R154, R192, R23 ;  /* 0x00000017c09a723e */ /* 0x000fe200000010ff */
[----:B--2---:R-:W-:Y:S01]  /*72d0*/  FADD.FTZ R156, R182, R163 ;  /* 0x000000a3b69c7221 */ /* 0x004fe20000010000 */
[-C--:B------:R-:W-:Y:S01]  /*72e0*/  FMUL.FTZ R89, R89, R186.reuse ;  /* 0x000000ba59597220 */ /* 0x080fe20000410000 */
[-C--:B------:R-:W-:Y:S01]  /*72f0*/  FMUL.FTZ R92, R92, R186.reuse ;  /* 0x000000ba5c5c7220 */ /* 0x080fe20000410000 */
[----:B------:R-:W-:Y:S01]  /*7300*/  MUFU.EX2 R22, R22 ;  /* 0x0000001600167308 */ /* 0x000fe20000000800 */
[----:B---3--:R-:W-:Y:S01]  /*7310*/  FADD.FTZ R13, R183, R156 ;  /* 0x0000009cb70d7221 */ /* 0x008fe20000010000 */
[----:B------:R-:W-:Y:S01]  /*7320*/  F2FP.BF16.F32.PACK_AB R156, R194, R191 ;  /* 0x000000bfc29c723e */ /* 0x000fe200000010ff */
[-C--:B------:R-:W-:Y:S01]  /*7330*/  FMUL.FTZ R93, R93, R186.reuse ;  /* 0x000000ba5d5d7220 */ /* 0x080fe20000410000 */
[-C--:B------:R-:W-:Y:S01]  /*7340*/  FMUL.FTZ R96, R96, R186.reuse ;  /* 0x000000ba60607220 */ /* 0x080fe20000410000 */
[----:B0-----:R-:W-:Y:S01]  /*7350*/  FADD.FTZ R170, R184, R13 ;  /* 0x0000000db8aa7221 */ /* 0x001fe20000010000 */
[----:B------:R-:W-:Y:S01]  /*7360*/  FMUL.FTZ R13, R2, UR10 ;  /* 0x0000000a020d7c20 */ /* 0x000fe20008410000 */
        /* <DEDUP_REMOVED lines=26> */
[----:B0-----:R-:W-:Y:S01]  /*7510*/  FFMA.FTZ R13, R178, R0, R189 ;  /* 0x00000000b20d7223 */ /* 0x001fe200000100bd */
[-C--:B------:R-:W-:Y:S01]  /*7520*/  FMUL.FTZ R141, R141, R186.reuse ;  /* 0x000000ba8d8d7220 */ /* 0x080fe20000410000 */
[-C--:B------:R-:W-:Y:S01]  /*7530*/  FMUL.FTZ R144, R144, R186.reuse ;  /* 0x000000ba90907220 */ /* 0x080fe20000410000 */
[-C--:B------:R-:W-:Y:S01]  /*7540*/  FMUL.FTZ R145, R145, R186.reuse ;  /* 0x000000ba91917220 */ /* 0x080fe20000410000 */
[----:B------:R-:W-:Y:S01]  /*7550*/  FADD.FTZ R0, R22, R13 ;  /* 0x0000000d16007221 */ /* 0x000fe20000010000 */
[-C--:B------:R-:W-:Y:S01]  /*7560*/  FMUL.FTZ R148, R148, R186.reuse ;  /* 0x000000ba94947220 */ /* 0x080fe20000410000 */
[----:B------:R-:W-:Y:S01]  /*7570*/  FMUL.FTZ R149, R149, R186 ;  /* 0x000000ba95957220 */ /* 0x000fe20000410000 */
[----:B------:R-:W0:Y:S01]  /*7580*/  MUFU.EX2 R188, R188 ;  /* 0x000000bc00bc7308 */ /* 0x000e220000000800 */
[----:B------:R-:W-:Y:S01]  /*7590*/  FADD.FTZ R13, R15, R0 ;  /* 0x000000000f0d7221 */ /* 0x000fe20000010000 */
[-C--:B------:R-:W-:Y:S01]  /*75a0*/  FMUL.FTZ R26, R26, R178.reuse ;  /* 0x000000b21a1a7220 */ /* 0x080fe20000410000 */
[-C--:B------:R-:W-:Y:S01]  /*75b0*/  FMUL.FTZ R27, R27, R178.reuse ;  /* 0x000000b21b1b7220 */ /* 0x080fe20000410000 */
[-C--:B------:R-:W-:Y:S01]  /*75c0*/  FMUL.FTZ R30, R30, R178.reuse ;  /* 0x000000b21e1e7220 */ /* 0x080fe20000410000 */
[----:B-1----:R-:W-:Y:S01]  /*75d0*/  FADD.FTZ R180, R20, R13 ;  /* 0x0000000d14b47221 */ /* 0x002fe20000010000 */
        /* <DEDUP_REMOVED lines=27> */
[----:B--2---:R-:W-:Y:S01]  /*7790*/  FADD.FTZ R23, R185, R170 ;  /* 0x000000aab9177221 */ /* 0x004fe20000010000 */
[----:B------:R-:W-:Y:S01]  /*77a0*/  F2FP.BF16.F32.PACK_AB R170, R183, R182 ;  /* 0x000000b6b7aa723e */ /* 0x000fe200000010ff */
[----:B------:R-:W-:Y:S01]  /*77b0*/  FMUL.FTZ R71, R71, R178 ;  /* 0x000000b247477220 */ /* 0x000fe20000410000 */
[----:B------:R-:W-:Y:S01]  /*77c0*/  F2FP.BF16.F32.PACK_AB R172, R185, R184 ;  /* 0x000000b8b9ac723e */ /* 0x000fe200000010ff */
[----:B------:R-:W-:Y:S01]  /*77d0*/  FADD.FTZ R2, R10, R23 ;  /* 0x000000170a027221 */ /* 0x000fe20000010000 */
[-C--:B------:R-:W-:Y:S01]  /*77e0*/  FMUL.FTZ R74, R74, R178.reuse ;  /* 0x000000b24a4a7220 */ /* 0x080fe20000410000 */
[-C--:B------:R-:W-:Y:S01]  /*77f0*/  FMUL.FTZ R75, R75, R178.reuse ;  /* 0x000000b24b4b7220 */ /* 0x080fe20000410000 */
[----:B------:R-:W2:Y:S01]  /*7800*/  MUFU.EX2 R200, R200 ;  /* 0x000000c800c87308 */ /* 0x000ea20000000800 */
[----:B0-----:R-:W-:Y:S01]  /*7810*/  FADD.FTZ R180, R9, R180 ;  /* 0x000000b409b47221 */ /* 0x001fe20000010000 */
[-C--:B------:R-:W-:Y:S01]  /*7820*/  FMUL.FTZ R78, R78, R178.reuse ;  /* 0x000000b24e4e7220 */ /* 0x080fe20000410000 */
[-C--:B------:R-:W-:Y:S01]  /*7830*/  FMUL.FTZ R79, R79, R178.reuse ;  /* 0x000000b24f4f7220 */ /* 0x080fe20000410000 */
[-C--:B------:R-:W-:Y:S01]  /*7840*/  FMUL.FTZ R82, R82, R178.reuse ;  /* 0x000000b252527220 */ /* 0x080fe20000410000 */
[----:B------:R-:W-:Y:S01]  /*7850*/  FADD.FTZ R23, R161, R180 ;  /* 0x000000b4a1177221 */ /* 0x000fe20000010000 */
[-C--:B------:R-:W-:Y:S01]  /*7860*/  FMUL.FTZ R83, R83, R178.reuse ;  /* 0x000000b253537220 */ /* 0x080fe20000410000 */
[----:B------:R-:W-:Y:S01]  /*7870*/  FMUL.FTZ R86, R86, R178 ;  /* 0x000000b256567220 */ /* 0x000fe20000410000 */
[----:B------:R0:W3:Y:S01]  /*7880*/  MUFU.EX2 R163, R157 ;  /* 0x0000009d00a37308 */ /* 0x0000e20000000800 */
[C---:B-1----:R-:W-:Y:S01]  /*7890*/  F2FP.BF16.F32.PACK_AB R174, R187.reuse, R10 ;  /* 0x0000000abbae723e */ /* 0x042fe200000010ff */
[----:B------:R-:W-:Y:S01]  /*78a0*/  FADD.FTZ R2, R187, R2 ;  /* 0x00000002bb027221 */ /* 0x000fe20000010000 */
[-C--:B------:R-:W-:Y:S01]  /*78b0*/  FMUL.FTZ R87, R87, R178.reuse ;  /* 0x000000b257577220 */ /* 0x080fe20000410000 */
[-C--:B------:R-:W-:Y:S01]  /*78c0*/  FMUL.FTZ R90, R90, R178.reuse ;  /* 0x000000b25a5a7220 */ /* 0x080fe20000410000 */
[-C--:B------:R-:W-:Y:S01]  /*78d0*/  FMUL.FTZ R91, R91, R178.reuse ;  /* 0x000000b25b5b7220 */ /* 0x080fe20000410000 */
[-C--:B------:R-:W-:Y:S01]  /*78e0*/  FMUL.FTZ R94, R94, R178.reuse ;  /* 0x000000b25e5e7220 */ /* 0x080fe20000410000 */
[-C--:B------:R-:W-:Y:S01]  /*78f0*/  FMUL.FTZ R95, R95, R178.reuse ;  /* 0x000000b25f5f7220 */ /* 0x080fe20000410000 */
[----:B------:R-:W1:Y:S01]  /*7900*/  MUFU.EX2 R190, R199 ;  /* 0x000000c700be7308 */ /* 0x000e620000000800 */
[----:B--2---:R-:W-:Y:S01]  /*7910*/  FADD.FTZ R180, R200, R23 ;  /* 0x00000017c8b47221 */ /* 0x004fe20000010000 */
[----:B0-----:R-:W-:Y:S01]  /*7920*/  F2FP.BF16.F32.PACK_AB R157, R188, R21 ;  /* 0x00000015bc9d723e */ /* 0x001fe200000010ff */
[-C--:B------:R-:W-:Y:S01]  /*7930*/  FMUL.FTZ R98, R98, R178.reuse ;  /* 0x000000b262627220 */ /* 0x080fe20000410000 */
[----:B------:R-:W-:Y:S01]  /*7940*/  F2FP.BF16.F32.PACK_AB R161, R200, R161 ;  /* 0x000000a1c8a1723e */ /* 0x000fe200000010ff */
        /* <DEDUP_REMOVED lines=12> */
[----:B-1----:R-:W-:Y:S01]  /*7a10*/  FADD.FTZ R182, R190, R23 ;  /* 0x00000017beb67221 */ /* 0x002fe20000010000 */
[----:B0-----:R-:W-:Y:S01]  /*7a20*/  F2FP.BF16.F32.PACK_AB R159, R9, R196 ;  /* 0x000000c4099f723e */ /* 0x001fe200000010ff */
        /* <DEDUP_REMOVED lines=13> */
[----:B------:R-:W1:Y:S01]  /*7b00*/  MUFU.EX2 R0, R203 ;  /* 0x000000cb00007308 */ /* 0x000e620000000800 */
[C---:B---3--:R-:W-:Y:S01]  /*7b10*/  FADD.FTZ R182, R10.reuse, R23 ;  /* 0x000000170ab67221 */ /* 0x048fe20000010000 */
[----:B------:R-:W-:Y:S01]  /*7b20*/  F2FP.BF16.F32.PACK_AB R165, R10, R165 ;  /* 0x000000a50aa5723e */ /* 0x000fe200000010ff */
        /* <DEDUP_REMOVED lines=9> */
[----:B------:R-:W-:-:S04]  /*7bc0*/  FMUL.FTZ R151, R151, R178 ;  /* 0x000000b297977220 */ /* 0x000fc80000410000 */
[----:B------:R0:W3:Y:S01]  /*7bd0*/  MUFU.EX2 R13, R155 ;  /* 0x0000009b000d7308 */ /* 0x0000e20000000800 */
[C---:B-1----:R-:W-:Y:S01]  /*7be0*/  FADD.FTZ R23, R0.reuse, R23 ;  /* 0x0000001700177221 */ /* 0x042fe20000010000 */
[----:B------:R-:W-:-:S06]  /*7bf0*/  F2FP.BF16.F32.PACK_AB R167, R0, R167 ;  /* 0x000000a700a7723e */ /* 0x000fcc00000010ff */
[----:B------:R1:W4:Y:S01]  /*7c00*/  MUFU.EX2 R171, R169 ;  /* 0x000000a900ab7308 */ /* 0x0003220000000800 */
[----:B--2---:R-:W-:Y:S01]  /*7c10*/  FADD.FTZ R184, R204, R23 ;  /* 0x00000017ccb87221 */ /* 0x004fe20000010000 */
[----:B0-----:R-:W-:-:S06]  /*7c20*/  F2FP.BF16.F32.PACK_AB R155, R20, R15 ;  /* 0x0000000f149b723e */ /* 0x001fcc00000010ff */
[----:B------:R0:W2:Y:S01]  /*7c30*/  MUFU.EX2 R180, R153 ;  /* 0x0000009900b47308 */ /* 0x0000a20000000800 */
[C---:B---3--:R-:W-:Y:S01]  /*7c40*/  FADD.FTZ R184, R13.reuse, R184 ;  /* 0x000000b80db87221 */ /* 0x048fe20000010000 */
[----:B-1----:R-:W-:-:S06]  /*7c50*/  F2FP.BF16.F32.PACK_AB R169, R13, R204 ;  /* 0x000000cc0da9723e */ /* 0x002fcc00000010ff */
[----:B------:R-:W1:Y:S01]  /*7c60*/  MUFU.EX2 R173, R195 ;  /* 0x000000c300ad7308 */ /* 0x000e620000000800 */
[----:B----4-:R-:W-:Y:S01]  /*7c70*/  FADD.FTZ R23, R171, R184 ;  /* 0x000000b8ab177221 */ /* 0x010fe20000010000 */
[----:B0-----:R-:W-:-:S06]  /*7c80*/  F2FP.BF16.F32.PACK_AB R153, R22, R189 ;  /* 0x000000bd1699723e */ /* 0x001fcc00000010ff */
[----:B------:R-:W0:Y:S01]  /*7c90*/  MUFU.EX2 R182, R175 ;  /* 0x000000af00b67308 */ /* 0x000e220000000800 */
[C---:B--2---:R-:W-:Y:S01]  /*7ca0*/  FADD.FTZ R192, R180.reuse, R23 ;  /* 0x00000017b4c07221 */ /* 0x044fe20000010000 */
[----:B------:R-:W-:-:S06]  /*7cb0*/  F2FP.BF16.F32.PACK_AB R171, R180, R171 ;  /* 0x000000abb4ab723e */ /* 0x000fcc00000010ff */
[----:B------:R-:W2:Y:S01]  /*7cc0*/  MUFU.EX2 R193, R193 ;  /* 0x000000c100c17308 */ /* 0x000ea20000000800 */
[----:B-1----:R-:W-:-:S07]  /*7cd0*/  FADD.FTZ R15, R173, R192 ;  /* 0x000000c0ad0f7221 */ /* 0x002fce0000010000 */
[----:B------:R-:W1:Y:S01]  /*7ce0*/  MUFU.EX2 R184, R197 ;  /* 0x000000c500b87308 */ /* 0x000e620000000800 */
[C---:B0-----:R-:W-:Y:S01]  /*7cf0*/  FADD.FTZ R20, R182.reuse, R15 ;  /* 0x0000000fb6147221 */ /* 0x041fe20000010000 */
[----:B------:R-:W-:-:S03]  /*7d00*/  F2FP.BF16.F32.PACK_AB R173, R182, R173 ;  /* 0x000000adb6ad723e */ /* 0x000fc600000010ff */
[----:B--2---:R-:W-:-:S04]  /*7d10*/  FADD.FTZ R9, R193, R20 ;  /* 0x00000014c1097221 */ /* 0x004fc80000010000 */
[C---:B-1----:R-:W-:Y:S01]  /*7d20*/  FADD.FTZ R0, R184.reuse, R9 ;  /* 0x00000009b8007221 */ /* 0x042fe20000010000 */
[----:B------:R-:W-:Y:S01]  /*7d30*/  F2FP.BF16.F32.PACK_AB R175, R184, R193 ;  /* 0x000000c1b8af723e */ /* 0x000fe200000010ff */
[----:B------:R-:W-:Y:S06]  /*7d40*/  @P1 BRA `(.L_x_10887) ;  /* 0x0000000000041947 */ /* 0x000fec0003800000 */
[----:B------:R-:W-:Y:S01]  /*7d50*/  BPT.TRAP 0x1 ;  /* 0x000000040000795c */ /* 0x000fe20000300000 */
.L_x_10887:
[----:B------:R-:W-:Y:S01]  /*7d60*/  PLOP3.LUT P2, PT, PT, PT, UP0, 0x40, 0x0 ;  /* 0x000000000000781c */ /* 0x000fe20003f4e808 */
[----:B------:R0:W1:-:S12]  /*7d70*/  SYNCS.PHASECHK.TRANS64.TRYWAIT P1, [UR32+0x22850], R12 ;  /* 0x0228500cff0075a7 */ /* 0x0000580008020160 */
[----:B0-----:R-:W-:Y:S05]  /*7d80*/  @P2 BRA `(.L_x_10888) ;  /* 0x0000000000042947 */ /* 0x001fea0003800000 */
[----:B------:R-:W-:Y:S01]  /*7d90*/  BPT.TRAP 0x1 ;  /* 0x000000040000795c */ /* 0x000fe20000300000 */
.L_x_10888:
[----:B-1----:R-:W-:Y:S05]  /*7da0*/  @P1 BRA `(.L_x_10889) ;  /* 0x0000000000081947 */ /* 0x002fea0003800000 */
[----:B------:R-:W0:Y:S02]  /*7db0*/  SYNCS.PHASECHK.TRANS64.TRYWAIT P1, [UR32+0x22850], R12 ;  /* 0x0228500cff0075a7 */ /* 0x000e240008020160 */
[----:B0-----:R-:W-:Y:S05]  /*7dc0*/  @!P1 BRA `(.L_x_10890) ;  /* 0x000000cc00b89947 */ /* 0x001fea0003800000 */
.L_x_10889:
[----:B------:R1:W-:Y:S01]  /*7dd0*/  BAR.SYNC.DEFER_BLOCKING R5, 0x100 ;  /* 0x000400050000751d */ /* 0x0003e20000010000 */
[----:B------:R-:W-:Y:S01]  /*7de0*/  UIMAD UR18, UR4, 0xc00, UR24 ;  /* 0x00000c00041278a4 */ /* 0x000fe2000f8e0218 */
[C---:B------:R-:W-:Y:S01]  /*7df0*/  ISETP.GT.AND P1, PT, R6.reuse, UR25, PT ;  /* 0x0000001906007c0c */ /* 0x040fe2000bf24270 */
[----:B0-----:R-:W-:Y:S02]  /*7e00*/  @!P0 VIADD R177, R177, 0x22860 ;  /* 0x00022860b1b18836 */ /* 0x001fe40000000000 */
[----:B------:R-:W-:Y:S01]  /*7e10*/  VIADD R6, R6, 0xffffffff ;  /* 0xffffffff06067836 */ /* 0x000fe20000000000 */
[----:B------:R-:W-:Y:S01]  /*7e20*/  UMOV UR15, 0x40000040 ;  /* 0x40000040000f7882 */ /* 0x000fe20000000000 */
[----:B------:R-:W-:Y:S01]  /*7e30*/  IMAD.MOV.U32 R9, RZ, RZ, R176 ;  /* 0x000000ffff097224 */ /* 0x000fe200078e00b0 */
[----:B------:R-:W-:Y:S01]  /*7e40*/  UMOV UR14, UR18 ;  /* 0x00000012000e7c82 */ /* 0x000fe20008000000 */
[----:B------:R-:W-:Y:S01]  /*7e50*/  @!P0 PRMT R177, RZ, 0x654, R177 ;  /* 0x00000654ffb18816 */ /* 0x000fe200000000b1 */
[----:B------:R-:W-:Y:S01]  /*7e60*/  IMAD.MOV.U32 R10, RZ, RZ, R14 ;  /* 0x000000ffff0a7224 */ /* 0x000fe200078e000e */
        /* <DEDUP_REMOVED lines=35> */
[----:B------:R-:W-:Y:S02]  /*80a0*/  IMAD.MOV.U32 R9, RZ, RZ, R176 ;  /* 0x000000ffff097224 */ /* 0x000fe400078e00b0 */
[----:B------:R-:W-:-:S07]  /*80b0*/  IMAD.MOV.U32 R10, RZ, RZ, R14 ;  /* 0x000000ffff0a7224 */ /* 0x000fce00078e000e */
.L_x_10874:
[----:B------:R-:W0:Y:S01]  /*80c0*/  LDC R7, c[0x0][0x2f0] ;  /* 0x0000bc00ff077b82 */ /* 0x000e220000000800 */
[----:B------:R-:W-:Y:S01]  /*80d0*/  VIADD R11, R11, 0x7f ;  /* 0x0000007f0b0b7836 */ /* 0x000fe20000000000 */
[----:B------:R-:W-:Y:S01]  /*80e0*/  UIADD3 UR11, -UR11, 0x1, URZ ;  /* 0x000000010b0b7890 */ /* 0x000fe2000fffe13f */
[----:B------:R-:W-:Y:S01]  /*80f0*/  ULDC UR14, c[0x0][0x448] ;  /* 0x00011200000e7ab9 */ /* 0x000fe20000000800 */
[----:B------:R-:W-:Y:S02]  /*8100*/  ULDC UR19, c[0x0][0x9e4] ;  /* 0x0002790000137ab9 */ /* 0x000fe40000000800 */
[----:B------:R-:W-:Y:S01]  /*8110*/  R2UR UR18, R11 ;  /* 0x000000000b1272ca */ /* 0x000fe200000e0000 */
[----:B------:R-:W-:Y:S02]  /*8120*/  UISETP.NE.AND UP1, UPT, UR14, 0x1, UPT ;  /* 0x000000010e00788c */ /* 0x000fe4000bf25270 */
[----:B------:R-:W-:-:S06]  /*8130*/  UISETP.GE.AND UP2, UPT, UR19, 0x1, UPT ;  /* 0x000000011300788c */ /* 0x000fcc000bf46270 */
[----:B------:R-:W-:-:S03]  /*8140*/  PLOP3.LUT P1, PT, PT, PT, UP2, 0x40, 0x0 ;  /* 0x000000000000781c */ /* 0x000fc60003f2e828 */
[----:B------:R-:W-:Y:S02]  /*8150*/  @UP1 ULDC UR14, c[0x0][0x44c] ;  /* 0x00011300000e1ab9 */ /* 0x000fe40000000800 */
[----:B------:R-:W-:Y:S01]  /*8160*/  UIMAD.WIDE.U32 UR14, UR18, UR14, URZ ;  /* 0x0000000e120e72a5 */ /* 0x000fe2000f8e003f */
[----:B0-----:R-:W-:Y:S01]  /*8170*/  IMAD R7, R16, R7, UR11 ;  /* 0x0000000b10077e24 */ /* 0x001fe2000f8e0207 */
[----:B------:R-:W-:Y:S01]  /*8180*/  UMOV UR11, UR18 ;  /* 0x00000012000b7c82 */ /* 0x000fe20008000000 */
[----:B------:R-:W-:Y:S02]  /*8190*/  @UP1 ULDC UR18, c[0x0][0x450] ;  /* 0x0001140000121ab9 */ /* 0x000fe40000000800 */
[----:B------:R-:W-:Y:S01]  /*81a0*/  @UP1 USHF.R.U32.HI UR11, URZ, UR18, UR15 ;  /* 0x000000123f0b1299 */ /* 0x000fe2000801160f */
[----:B------:R-:W-:Y:S02]  /*81b0*/  R2UR UR22, R7 ;  /* 0x00000000071672ca */ /* 0x000fe400000e0000 */
[----:B------:R-:W-:-:S11]  /*81c0*/  ULDC UR18, c[0x0][0x9dc] ;  /* 0x0002770000127ab9 */ /* 0x000fd60000000800 */
[----:B------:R-:W-:-:S04]  /*81d0*/  UIADD3 UR11, UR22, UR11, URZ ;  /* 0x0000000b160b7290 */ /* 0x000fc8000fffe03f */
[----:B------:R-:W-:Y:S01]  /*81e0*/  UIADD3 UR18, UR11, -UR18, URZ ;  /* 0x800000120b127290 */ /* 0x000fe2000fffe03f */
[----:B------:R-:W-:Y:S11]  /*81f0*/  @P1 BRA `(.L_x_10892) ;  /* 0x0000000000441947 */ /* 0x000ff60003800000 */
        /* <DEDUP_REMOVED lines=10> */
.L_x_10893:
[----:B------:R-:W-:-:S11]  /*82a0*/  UISETP.NE.AND UP3, UPT, UR19, 0x1, UPT ;  /* 0x000000011300788c */ /* 0x000fd6000bf65270 */
[----:B------:R-:W-:Y:S02]  /*82b0*/  @UP3 ULDC.64 UR22, c[0x0][0x9e8] ;  /* 0x00027a0000163ab9 */ /* 0x000fe40000000a00 */
[----:B------:R-:W-:-:S04]  /*82c0*/  UIMAD.WIDE.U32 UR14, UR11, UR22, URZ ;  /* 0x000000160b0e72a5 */ /* 0x000fc8000f8e003f */
[----:B------:R-:W-:-:S12]  /*82d0*/  @UP3 USHF.R.U32.HI UR11, URZ, UR23, UR15 ;  /* 0x000000173f0b3299 */ /* 0x000fd8000801160f */
.L_x_10894:
[----:B------:R-:W-:-:S04]  /*82e0*/  UIMAD UR11, UR11, UR19, URZ ;  /* 0x000000130b0b72a4 */ /* 0x000fc8000f8e023f */
[----:B------:R-:W-:-:S04]  /*82f0*/  UISETP.LT.AND UP3, UPT, UR18, UR11, UPT ;  /* 0x0000000b1200728c */ /* 0x000fc8000bf61270 */
[----:B------:R-:W-:-:S12]  /*8300*/  USEL UR18, UR18, UR11, !UP3 ;  /* 0x0000000b12127287 */ /* 0x000fd8000d800000 */
.L_x_10892:
[----:B------:R-:W-:-:S04]  /*8310*/  UIADD3 UR14, UR18, 0x5f, URZ ;  /* 0x0000005f120e7890 */ /* 0x000fc8000fffe03f */
        /* <DEDUP_REMOVED lines=8> */
[----:B------:R-:W-:Y:S01]  /*83a0*/  ULDC UR27, c[0x0][0x9d8] ;  /* 0x00027600001b7ab9 */ /* 0x000fe20000000800 */
[----:B------:R-:W-:Y:S01]  /*83b0*/  IMAD.MOV.U32 R21, RZ, RZ, R10 ;  /* 0x000000ffff157224 */ /* 0x000fe200078e000a */
[----:B------:R-:W-:Y:S01]  /*83c0*/  ULDC UR26, c[0x0][0x988] ;  /* 0x00026200001a7ab9 */ /* 0x000fe20000000800 */
[----:B------:R-:W-:-:S07]  /*83d0*/  IMAD.MOV.U32 R7, RZ, RZ, R6 ;  /* 0x000000ffff077224 */ /* 0x000fce00078e0006 */
.L_x_10904:
[----:B------:R-:W-:Y:S01]  /*83e0*/  UIADD3 UR4, UR4, 0x1, URZ ;  /* 0x0000000104047890 */ /* 0x000fe2000fffe03f */
[----:B------:R-:W-:Y:S02]  /*83f0*/  PLOP3.LUT P2, PT, PT, PT, UP0, 0x40, 0x0 ;  /* 0x000000000000781c */ /* 0x000fe40003f4e808 */
[C---:B------:R-:W-:Y:S01]  /*8400*/  ISETP.GT.AND P1, PT, R7.reuse, UR25, PT ;  /* 0x0000001907007c0c */ /* 0x040fe2000bf24270 */
[----:B------:R-:W-:Y:S01]  /*8410*/  UISETP.NE.AND UP3, UPT, UR4, 0x2, UPT ;  /* 0x000000020400788c */ /* 0x000fe2000bf65270 */
[----:B------:R-:W-:-:S03]  /*8420*/  VIADD R7, R7, 0xffffffff ;  /* 0xffffffff07077836 */ /* 0x000fc60000000000 */
[----:B------:R-:W-:Y:S02]  /*8430*/  USEL UR10, URZ, 0x1, UP3 ;  /* 0x000000013f0a7887 */ /* 0x000fe40009800000 */
[----:B------:R-:W-:Y:S02]  /*8440*/  USEL UR4, UR4, URZ, UP3 ;  /* 0x0000003f04047287 */ /* 0x000fe40009800000 */
[----:B------:R-:W-:Y:S02]  /*8450*/  ULOP3.LUT UR5, UR5, UR10, URZ, 0x3c, !UPT ;  /* 0x0000000a05057292 */ /* 0x000fe4000f8e3c3f */
[----:B--2---:R-:W-:Y:S10]  /*8460*/  @P2 BRA `(.L_x_10896) ;  /* 0x0000000000042947 */ /* 0x004ff40003800000 */
[----:B------:R-:W-:Y:S01]  /*8470*/  BPT.TRAP 0x1 ;  /* 0x000000040000795c */ /* 0x000fe20000300000 */
.L_x_10896:
[----:B------:R-:W-:Y:S01]  /*8480*/  PLOP3.LUT P3, PT, PT, PT, UP0, 0x40, 0x0 ;  /* 0x000000000000781c */ /* 0x000fe20003f6e808 */
[----:B------:R-:W-:Y:S01]  /*8490*/  ULEA UR28, UR4, UR38, 0x3 ;  /* 0x00000026041c7291 */ /* 0x000fe2000f8e183f */
[----:B------:R-:W-:-:S05]  /*84a0*/  IMAD.U32 R6, RZ, RZ, UR5 ;  /* 0x00000005ff067e24 */ /* 0x000fca000f8e00ff */
[----:B------:R-:W-:-:S04]  /*84b0*/  SHF.L.U32 R6, R6, 0x1f, RZ ;  /* 0x0000001f06067819 */ /* 0x000fc800000006ff */
[----:B------:R0:W2:Y:S02]  /*84c0*/  SYNCS.PHASECHK.TRANS64.TRYWAIT P2, [UR28+0x22830], R6 ;  /* 0x02283006ff0075a7 */ /* 0x0000a4000804015c */
[----:B------:R-:W-:Y:S05]  /*84d0*/  @P3 BRA `(.L_x_10897) ;  /* 0x0000000000043947 */ /* 0x000fea0003800000 */
[----:B------:R-:W-:Y:S01]  /*84e0*/  BPT.TRAP 0x1 ;  /* 0x000000040000795c */ /* 0x000fe20000300000 */
.L_x_10897:
[----:B--2---:R-:W-:Y:S05]  /*84f0*/  @P2 BRA `(.L_x_10898) ;  /* 0x0000000000082947 */ /* 0x004fea0003800000 */
[----:B------:R-:W2:Y:S02]  /*8500*/  SYNCS.PHASECHK.TRANS64.TRYWAIT P2, [UR28+0x22830], R6 ;  /* 0x02283006ff0075a7 */ /* 0x000ea4000804015c */
[----:B--2---:R-:W-:Y:S05]  /*8510*/  @!P2 BRA `(.L_x_10899) ;  /* 0x000000c400f8a947 */ /* 0x004fea0003800000 */
.L_x_10898:
[----:B------:R-:W-:Y:S01]  /*8520*/  UIMAD UR22, UR4, 0x300, UR6 ;  /* 0x00000300041678a4 */ /* 0x000fe2000f8e0206 */
[----:B-1----:R-:W-:Y:S01]  /*8530*/  WARPGROUP.ARRIVE ;  /* 0x00000000000079c5 */ /* 0x002fe20000000000 */
[----:B------:R-:W-:Y:S01]  /*8540*/  UMOV UR23, 0x40000040 ;  /* 0x4000004000177882 */ /* 0x000fe20000000000 */
[----:B------:R-:W-:Y:S01]  /*8550*/  UMOV UR11, 0x40000040 ;  /* 0x40000040000b7882 */ /* 0x000fe20000000000 */
[----:B------:R-:W-:Y:S01]  /*8560*/  UIADD3 UR10, UR22, 0x2, URZ ;  /* 0x00000002160a7890 */ /* 0x000fe2000fffe03f */
[----:B------:R-:W-:Y:S01]  /*8570*/  PLOP3.LUT P2, PT, PT, PT, UP0, 0x40, 0x0 ;  /* 0x000000000000781c */ /* 0x000fe20003f4e808 */
[----:B------:R-:W-:Y:S01]  /*8580*/  UIADD3 UR14, UR22, 0x4, URZ ;  /* 0x00000004160e7890 */ /* 0x000fe2000fffe03f */
[----:B------:R-:W-:Y:S02]  /*8590*/  UMOV UR15, 0x40000040 ;  /* 0x40000040000f7882 */ /* 0x000fe40000000000 */
[----:B------:R-:W-:Y:S01]  /*85a0*/  HGMMA.64x96x16.F32.BF16 R152, gdesc[UR20], RZ, !UPT, gsb0 ;  /* 0x01600000149879f0 */ /* 0x000fe2000c0018ff */
[----:B------:R-:W-:Y:S01]  /*85b0*/  UIADD3 UR18, UR22, 0x6, URZ ;  /* 0x0000000616127890 */ /* 0x000fe2000fffe03f */
[----:B------:R-:W-:Y:S01]  /*85c0*/  UMOV UR19, 0x40000040 ;  /* 0x4000004000137882 */ /* 0x000fe20000000000 */
        /* <DEDUP_REMOVED lines=12> */
[----:B--2---:R-:W-:Y:S01]  /*8690*/  FMUL.FTZ R9, R153, UR27 ;  /* 0x0000001b99097c20 */ /* 0x004fe20008410000 */
        /* <DEDUP_REMOVED lines=55> */
[----:B------:R-:W-:-:S05]  /*8a10*/  FMUL.FTZ R170, R199, UR27 ;  /* 0x0000001bc7aa7c20 */ /* 0x000fca0008410000 */
        /* <DEDUP_REMOVED lines=38> */
[----:B---3--:R-:W-:-:S05]  /*8c80*/  FMNMX.FTZ R10, R189, R10, !PT ;  /* 0x0000000abd0a7209 */ /* 0x008fca0007810000 */
[----:B------:R-:W3:Y:S02]  /*8c90*/  SHFL.BFLY PT, R165, R10, 0x2, 0x1f ;  /* 0x0c401f000aa57f89 */ /* 0x000ee400000e0000 */
[----:B------:R-:W4:Y:S08]  /*8ca0*/  MUFU.TANH R13, R13 ;  /* 0x0000000d000d7308 */ /* 0x000f300000002400 */
[----:B------:R-:W5:Y:S08]  /*8cb0*/  MUFU.TANH R14, R14 ;  /* 0x0000000e000e7308 */ /* 0x000f700000002400 */
[----:B------:R-:W0:Y:S01]  /*8cc0*/  MUFU.TANH R15, R15 ;  /* 0x0000000f000f7308 */ /* 0x000e220000002400 */
[----:B---3--:R-:W-:Y:S01]  /*8cd0*/  FMNMX.FTZ R171, R10, R165, !PT ;  /* 0x000000a50aab7209 */ /* 0x008fe20007810000 */
[----:B------:R-:W-:-:S06]  /*8ce0*/  FMUL.FTZ R165, R190, UR27 ;  /* 0x0000001bbea57c20 */ /* 0x000fcc0008410000 */
[----:B------:R-:W3:Y:S01]  /*8cf0*/  MUFU.TANH R20, R20 ;  /* 0x0000001400147308 */ /* 0x000ee20000002400 */
[----:B------:R-:W1:Y:S07]  /*8d00*/  SHFL.BFLY PT, R10, R171, 0x1, 0x1f ;  /* 0x0c201f00ab0a7f89 */ /* 0x000e6e00000e0000 */
[----:B------:R-:W3:Y:S08]  /*8d10*/  MUFU.TANH R23, R23 ;  /* 0x0000001700177308 */ /* 0x000ef00000002400 */
[----:B------:R-:W3:Y:S08]  /*8d20*/  MUFU.TANH R152, R152 ;  /* 0x0000009800987308 */ /* 0x000ef00000002400 */
[----:B------:R-:W3:Y:S01]  /*8d30*/  MUFU.TANH R155, R155 ;  /* 0x0000009b009b7308 */ /* 0x000ee20000002400 */
[----:B-1----:R-:W-:-:S02]  /*8d40*/  FMNMX.FTZ R10, R171, R10, !PT ;  /* 0x0000000aab0a7209 */ /* 0x002fc40007810000 */
[----:B------:R-:W-:-:S03]  /*8d50*/  FMNMX.FTZ R171, R11, R12, !PT ;  /* 0x0000000c0bab7209 */ /* 0x000fc60007810000 */
[----:B------:R-:W-:Y:S01]  /*8d60*/  FMUL.FTZ R182, R10, UR10 ;  /* 0x0000000a0ab67c20 */ /* 0x000fe20008410000 */
[----:B--2---:R-:W-:Y:S01]  /*8d70*/  FMNMX.FTZ R172, R8, R171, !PT ;  /* 0x000000ab08ac7209 */ /* 0x004fe20007810000 */
[----:B------:R-:W1:Y:S01]  /*8d80*/  MUFU.TANH R156, R156 ;  /* 0x0000009c009c7308 */ /* 0x000e620000002400 */
[----:B------:R-:W-:Y:S01]  /*8d90*/  FADD.FTZ R21, -R10, R21 ;  /* 0x000000150a157221 */ /* 0x000fe20000010100 */
[--C-:B------:R-:W-:Y:S01]  /*8da0*/  FFMA.FTZ R173, R9, UR10, -R182.reuse ;  /* 0x0000000a09ad7c23 */ /* 0x100fe200080108b6 */
[----:B----4-:R-:W-:Y:S01]  /*8db0*/  FMNMX.FTZ R171, R13, R172, !PT ;  /* 0x000000ac0dab7209 */ /* 0x010fe20007810000 */
[--C-:B------:R-:W-:Y:S01]  /*8dc0*/  FFMA.FTZ R22, R22, UR10, -R182.reuse ;  /* 0x0000000a16167c23 */ /* 0x100fe200080108b6 */
[----:B------:R-:W-:Y:S01]  /*8dd0*/  FMUL.FTZ R21, R21, UR10 ;  /* 0x0000000a15157c20 */ /* 0x000fe20008410000 */
[--C-:B------:R-:W-:Y:S01]  /*8de0*/  FFMA.FTZ R154, R154, UR10, -R182.reuse ;  /* 0x0000000a9a9a7c23 */ /* 0x100fe200080108b6 */
[----:B-----5:R-:W-:Y:S01]  /*8df0*/  FMNMX.FTZ R172, R14, R171, !PT ;  /* 0x000000ab0eac7209 */ /* 0x020fe20007810000 */
[----:B------:R-:W2:Y:S01]  /*8e00*/  MUFU.TANH R157, R157 ;  /* 0x0000009d009d7308 */ /* 0x000ea20000002400 */
[--C-:B------:R-:W-:Y:S01]  /*8e10*/  FFMA.FTZ R153, R153, UR10, -R182.reuse ;  /* 0x0000000a99997c23 */ /* 0x100fe200080108b6 */
[--C-:B------:R-:W-:Y:S01]  /*8e20*/  FFMA.FTZ R175, R203, UR10, -R182.reuse ;  /* 0x0000000acbaf7c23 */ /* 0x100fe200080108b6 */
[----:B0-----:R-:W-:Y:S01]  /*8e30*/  FMNMX.FTZ R9, R15, R172, !PT ;  /* 0x000000ac0f097209 */ /* 0x001fe20007810000 */
[--C-:B------:R-:W-:Y:S01]  /*8e40*/  FFMA.FTZ R177, R205, UR10, -R182.reuse ;  /* 0x0000000acdb17c23 */ /* 0x100fe200080108b6 */
[--C-:B------:R-:W-:Y:S01]  /*8e50*/  FFMA.FTZ R179, R207, UR10, -R182.reuse ;  /* 0x0000000acfb37c23 */ /* 0x100fe200080108b6 */
[--C-:B------:R-:W-:Y:S01]  /*8e60*/  FFMA.FTZ R183, R209, UR10, -R182.reuse ;  /* 0x0000000ad1b77c23 */ /* 0x100fe200080108b6 */
[----:B---3--:R-:W-:Y:S01]  /*8e70*/  FMNMX.FTZ R172, R20, R9, !PT ;  /* 0x0000000914ac7209 */ /* 0x008fe20007810000 */
[----:B------:R-:W0:Y:S01]  /*8e80*/  MUFU.TANH R158, R158 ;  /* 0x0000009e009e7308 */ /* 0x000e220000002400 */
[--C-:B------:R-:W-:Y:S01]  /*8e90*/  FFMA.FTZ R186, R210, UR10, -R182.reuse ;  /* 0x0000000ad2ba7c23 */ /* 0x100fe200080108b6 */
[--C-:B------:R-:W-:Y:S01]  /*8ea0*/  FFMA.FTZ R181, R181, UR10, -R182.reuse ;  /* 0x0000000ab5b57c23 */ /* 0x100fe200080108b6 */
[----:B------:R-:W-:Y:S01]  /*8eb0*/  FMNMX.FTZ R9, R23, R172, !PT ;  /* 0x000000ac17097209 */ /* 0x000fe20007810000 */
[--C-:B------:R-:W-:Y:S01]  /*8ec0*/  FFMA.FTZ R184, R184, UR10, -R182.reuse ;  /* 0x0000000ab8b87c23 */ /* 0x100fe200080108b6 */
[--C-:B------:R-:W-:Y:S01]  /*8ed0*/  FFMA.FTZ R185, R185, UR10, -R182.reuse ;  /* 0x0000000ab9b97c23 */ /* 0x100fe200080108b6 */
[--C-:B------:R-:W-:Y:S01]  /*8ee0*/  FFMA.FTZ R187, R188, UR10, -R182.reuse ;  /* 0x0000000abcbb7c23 */ /* 0x100fe200080108b6 */
[----:B------:R-:W-:Y:S01]  /*8ef0*/  FMNMX.FTZ R172, R152, R9, !PT ;  /* 0x0000000998ac7209 */ /* 0x000fe20007810000 */
[----:B------:R-:W3:Y:S01]  /*8f00*/  MUFU.TANH R159, R159 ;  /* 0x0000009f009f7308 */ /* 0x000ee20000002400 */
[--C-:B------:R-:W-:Y:S01]  /*8f10*/  FFMA.FTZ R188, R212, UR10, -R182.reuse ;  /* 0x0000000ad4bc7c23 */ /* 0x100fe200080108b6 */
[--C-:B------:R-:W-:Y:S01]  /*8f20*/  FFMA.FTZ R191, R211, UR10, -R182.reuse ;  /* 0x0000000ad3bf7c23 */ /* 0x100fe200080108b6 */
[----:B------:R-:W-:Y:S01]  /*8f30*/  FMNMX.FTZ R9, R155, R172, !PT ;  /* 0x000000ac9b097209 */ /* 0x000fe20007810000 */
[--C-:B------:R-:W-:Y:S01]  /*8f40*/  FFMA.FTZ R172, R200, UR10, -R182.reuse ;  /* 0x0000000ac8ac7c23 */ /* 0x100fe200080108b6 */
[----:B------:R-:W-:-:S02]  /*8f50*/  FFMA.FTZ R189, R189, UR10, -R182 ;  /* 0x0000000abdbd7c23 */ /* 0x000fc400080108b6 */
[----:B-1----:R-:W-:Y:S01]  /*8f60*/  FMNMX.FTZ R174, R156, R9, !PT ;  /* 0x000000099cae7209 */ /* 0x002fe20007810000 */
[----:B------:R-:W1:Y:S03]  /*8f70*/  MUFU.TANH R160, R160 ;  /* 0x000000a000a07308 */ /* 0x000e660000002400 */
[----:B--2---:R-:W-:-:S04]  /*8f80*/  FMNMX.FTZ R9, R157, R174, !PT ;  /* 0x000000ae9d097209 */ /* 0x004fc80007810000 */
[----:B0-----:R-:W-:Y:S01]  /*8f90*/  FMNMX.FTZ R174, R158, R9, !PT ;  /* 0x000000099eae7209 */ /* 0x001fe20007810000 */
[----:B------:R-:W0:Y:S03]  /*8fa0*/  MUFU.TANH R161, R161 ;  /* 0x000000a100a17308 */ /* 0x000e260000002400 */
[----:B---3--:R-:W-:Y:S01]  /*8fb0*/  FMNMX.FTZ R9, R159, R174, !PT ;  /* 0x000000ae9f097209 */ /* 0x008fe20007810000 */
[----:B------:R-:W-:-:S04]  /*8fc0*/  FFMA.FTZ R174, R202, UR10, -R182 ;  /* 0x0000000acaae7c23 */ /* 0x000fc800080108b6 */
[----:B------:R-:W2:Y:S01]  /*8fd0*/  MUFU.TANH R162, R162 ;  /* 0x000000a200a27308 */ /* 0x000ea20000002400 */
[----:B-1----:R-:W-:-:S07]  /*8fe0*/  FMNMX.FTZ R176, R160, R9, !PT ;  /* 0x00000009a0b07209 */ /* 0x002fce0007810000 */
[----:B------:R-:W1:Y:S01]  /*8ff0*/  MUFU.TANH R163, R163 ;  /* 0x000000a300a37308 */ /* 0x000e620000002400 */
[----:B0-----:R-:W-:-:S07]  /*9000*/  FMNMX.FTZ R9, R161, R176, !PT ;  /* 0x000000b0a1097209 */ /* 0x001fce0007810000 */
[----:B------:R-:W0:Y:S01]  /*9010*/  MUFU.TANH R164, R164 ;  /* 0x000000a400a47308 */ /* 0x000e220000002400 */
[----:B--2---:R-:W-:-:S07]  /*9020*/  FMNMX.FTZ R176, R162, R9, !PT ;  /* 0x00000009a2b07209 */ /* 0x004fce0007810000 */
[----:B------:R-:W2:Y:S01]  /*9030*/  MUFU.TANH R165, R165 ;  /* 0x000000a500a57308 */ /* 0x000ea20000002400 */
[----:B-1----:R-:W-:Y:S01]  /*9040*/  FMNMX.FTZ R9, R163, R176, !PT ;  /* 0x000000b0a3097209 */ /* 0x002fe20007810000 */
[----:B------:R-:W-:-:S06]  /*9050*/  FFMA.FTZ R176, R204, UR10, -R182 ;  /* 0x0000000accb07c23 */ /* 0x000fcc00080108b6 */
[----:B------:R-:W1:Y:S01]  /*9060*/  MUFU.TANH R166, R166 ;  /* 0x000000a600a67308 */ /* 0x000e620000002400 */
[----:B0-----:R-:W-:-:S07]  /*9070*/  FMNMX.FTZ R178, R164, R9, !PT ;  /* 0x00000009a4b27209 */ /* 0x001fce0007810000 */
[----:B------:R-:W0:Y:S01]  /*9080*/  MUFU.TANH R167, R167 ;  /* 0x000000a700a77308 */ /* 0x000e220000002400 */
[----:B--2---:R-:W-:-:S07]  /*9090*/  FMNMX.FTZ R9, R165, R178, !PT ;  /* 0x000000b2a5097209 */ /* 0x004fce0007810000 */
[----:B------:R-:W2:Y:S01]  /*90a0*/  MUFU.TANH R168, R168 ;  /* 0x000000a800a87308 */ /* 0x000ea20000002400 */
[----:B-1----:R-:W-:-:S07]  /*90b0*/  FMNMX.FTZ R178, R166, R9, !PT ;  /* 0x00000009a6b27209 */ /* 0x002fce0007810000 */
[----:B------:R-:W1:Y:S01]  /*90c0*/  MUFU.TANH R169, R169 ;  /* 0x000000a900a97308 */ /* 0x000e620000002400 */
[----:B0-----:R-:W-:Y:S01]  /*90d0*/  FMNMX.FTZ R9, R167, R178, !PT ;  /* 0x000000b2a7097209 */ /* 0x001fe20007810000 */
[----:B------:R-:W-:-:S06]  /*90e0*/  FFMA.FTZ R178, R206, UR10, -R182 ;  /* 0x0000000aceb27c23 */ /* 0x000fcc00080108b6 */
[----:B------:R-:W0:Y:S01]  /*90f0*/  MUFU.TANH R170, R170 ;  /* 0x000000aa00aa7308 */ /* 0x000e220000002400 */
[----:B--2---:R-:W-:-:S07]  /*9100*/  FMNMX.FTZ R180, R168, R9, !PT ;  /* 0x00000009a8b47209 */ /* 0x004fce0007810000 */
[----:B------:R-:W2:Y:S01]  /*9110*/  MUFU.EX2 R21, R21 ;  /* 0x0000001500157308 */ /* 0x000ea20000000800 */
[----:B-1----:R-:W-:Y:S01]  /*9120*/  FMNMX.FTZ R9, R169, R180, !PT ;  /* 0x000000b4a9097209 */ /* 0x002fe20007810000 */
[----:B------:R-:W-:-:S06]  /*9130*/  FFMA.FTZ R180, R208, UR10, -R182 ;  /* 0x0000000ad0b47c23 */ /* 0x000fcc00080108b6 */
[----:B------:R-:W1:Y:S01]  /*9140*/  MUFU.EX2 R22, R22 ;  /* 0x0000001600167308 */ /* 0x000e620000000800 */
[----:B0-----:R-:W-:-:S05]  /*9150*/  FMNMX.FTZ R9, R170, R9, !PT ;  /* 0x00000009aa097209 */ /* 0x001fca0007810000 */
[----:B------:R-:W0:Y:S02]  /*9160*/  SHFL.BFLY PT, R190, R9, 0x2, 0x1f ;  /* 0x0c401f0009be7f89 */ /* 0x000e2400000e0000 */
[----:B------:R3:W4:Y:S01]  /*9170*/  MUFU.EX2 R171, R173 ;  /* 0x000000ad00ab7308 */ /* 0x0007220000000800 */
[-C--:B--2---:R-:W-:Y:S01]  /*9180*/  FMUL.FTZ R24, R24, R21.reuse ;  /* 0x0000001518187220 */ /* 0x084fe20000410000 */
[-C--:B------:R-:W-:Y:S01]  /*9190*/  FMUL.FTZ R25, R25, R21.reuse ;  /* 0x0000001519197220 */ /* 0x080fe20000410000 */
[-C--:B------:R-:W-:Y:S01]  /*91a0*/  FMUL.FTZ R28, R28, R21.reuse ;  /* 0x000000151c1c7220 */ /* 0x080fe20000410000 */
[-C--:B------:R-:W-:Y:S01]  /*91b0*/  FMUL.FTZ R29, R29, R21.reuse ;  /* 0x000000151d1d7220 */ /* 0x080fe20000410000 */
[-C--:B------:R-:W-:Y:S01]  /*91c0*/  FMUL.FTZ R32, R32, R21.reuse ;  /* 0x0000001520207220 */ /* 0x080fe20000410000 */
[-C--:B------:R-:W-:Y:S01]  /*91d0*/  FMUL.FTZ R33, R33, R21.reuse ;  /* 0x0000001521217220 */ /* 0x080fe20000410000 */
[----:B------:R-:W-:Y:S01]  /*91e0*/  FMUL.FTZ R36, R36, R21 ;  /* 0x0000001524247220 */ /* 0x000fe20000410000 */
[----:B------:R-:W2:Y:S01]  /*91f0*/  MUFU.EX2 R154, R154 ;  /* 0x0000009a009a7308 */ /* 0x000ea20000000800 */
[----:B---3--:R-:W-:Y:S01]  /*9200*/  FFMA.FTZ R173, R201, UR10, -R182 ;  /* 0x0000000ac9ad7c23 */ /* 0x008fe200080108b6 */
[----:B-1----:R-:W-:Y:S01]  /*9210*/  FFMA.FTZ R2, R21, R2, R22 ;  /* 0x0000000215027223 */ /* 0x002fe20000010016 */
[----:B------:R-:W-:-:S02]  /*9220*/  IMAD.U32 R201, RZ, RZ, UR28 ;  /* 0x0000001cffc97e24 */ /* 0x000fc4000f8e00ff */
        /* <DEDUP_REMOVED lines=10> */
[----:B0-----:R-:W-:Y:S01]  /*92d0*/  FMNMX.FTZ R194, R9, R190, !PT ;  /* 0x000000be09c27209 */ /* 0x001fe20007810000 */
[--C-:B------:R-:W-:Y:S01]  /*92e0*/  FFMA.FTZ R190, R192, UR10, -R182.reuse ;  /* 0x0000000ac0be7c23 */ /* 0x100fe200080108b6 */
[----:B------:R-:W0:Y:S01]  /*92f0*/  MUFU.EX2 R172, R172 ;  /* 0x000000ac00ac7308 */ /* 0x000e220000000800 */
[----:B------:R-:W-:Y:S01]  /*9300*/  FFMA.FTZ R192, R193, UR10, -R182 ;  /* 0x0000000ac1c07c23 */ /* 0x000fe200080108b6 */
[-C--:B------:R-:W-:Y:S01]  /*9310*/  FMUL.FTZ R56, R56, R21.reuse ;  /* 0x0000001538387220 */ /* 0x080fe20000410000 */
[----:B------:R-:W3:Y:S01]  /*9320*/  SHFL.BFLY PT, R9, R194, 0x1, 0x1f ;  /* 0x0c201f00c2097f89 */ /* 0x000ee200000e0000 */
        /* <DEDUP_REMOVED lines=23> */
[----:B---3--:R-:W-:Y:S01]  /*94a0*/  FMNMX.FTZ R9, R194, R9, !PT ;  /* 0x00000009c2097209 */ /* 0x008fe20007810000 */
[-C--:B------:R-:W-:Y:S01]  /*94b0*/  FMUL.FTZ R97, R97, R21.reuse ;  /* 0x0000001561617220 */ /* 0x080fe20000410000 */
[-C--:B------:R-:W-:Y:S01]  /*94c0*/  FMUL.FTZ R100, R100, R21.reuse ;  /* 0x0000001564647220 */ /* 0x080fe20000410000 */
[-C--:B------:R-:W-:Y:S01]  /*94d0*/  FMUL.FTZ R101, R101, R21.reuse ;  /* 0x0000001565657220 */ /* 0x080fe20000410000 */
[-C--:B------:R-:W-:Y:S01]  /*94e0*/  FMUL.FTZ R104, R104, R21.reuse ;  /* 0x0000001568687220 */ /* 0x080fe20000410000 */
[C---:B------:R-:W-:Y:S01]  /*94f0*/  FMUL.FTZ R194, R9.reuse, UR10 ;  /* 0x0000000a09c27c20 */ /* 0x040fe20008410000 */
[----:B------:R-:W3:Y:S01]  /*9500*/  MUFU.EX2 R176, R176 ;  /* 0x000000b000b07308 */ /* 0x000ee20000000800 */
[----:B------:R-:W-:Y:S01]  /*9510*/  FADD.FTZ R12, -R9, R12 ;  /* 0x0000000c090c7221 */ /* 0x000fe20000010100 */
[-C--:B------:R-:W-:Y:S01]  /*9520*/  FMUL.FTZ R105, R105, R21.reuse ;  /* 0x0000001569697220 */ /* 0x080fe20000410000 */
[----:B------:R-:W-:Y:S01]  /*9530*/  FFMA.FTZ R197, R157, UR10, -R194 ;  /* 0x0000000a9dc57c23 */ /* 0x000fe200080108c2 */
[----:B----4-:R-:W-:Y:S01]  /*9540*/  FADD.FTZ R157, R171, R2 ;  /* 0x00000002ab9d7221 */ /* 0x010fe20000010000 */
[----:B------:R-:W-:Y:S01]  /*9550*/  FMUL.FTZ R193, R12, UR10 ;  /* 0x0000000a0cc17c20 */ /* 0x000fe20008410000 */
[--C-:B------:R-:W-:Y:S01]  /*9560*/  FFMA.FTZ R12, R11, UR10, -R194.reuse ;  /* 0x0000000a0b0c7c23 */ /* 0x100fe200080108c2 */
[--C-:B------:R-:W-:Y:S01]  /*9570*/  FFMA.FTZ R11, R8, UR10, -R194.reuse ;  /* 0x0000000a080b7c23 */ /* 0x100fe200080108c2 */
[----:B--2---:R-:W-:Y:S01]  /*9580*/  FADD.FTZ R2, R154, R157 ;  /* 0x0000009d9a027221 */ /* 0x004fe20000010000 */
[----:B------:R-:W2:Y:S01]  /*9590*/  MUFU.EX2 R177, R177 ;  /* 0x000000b100b17308 */ /* 0x000ea20000000800 */
[--C-:B------:R-:W-:Y:S01]  /*95a0*/  FFMA.FTZ R13, R13, UR10, -R194.reuse ;  /* 0x0000000a0d0d7c23 */ /* 0x100fe200080108c2 */
[----:B------:R-:W-:Y:S01]  /*95b0*/  FFMA.FTZ R14, R14, UR10, -R194 ;  /* 0x0000000a0e0e7c23 */ /* 0x000fe200080108c2 */
[----:B-1----:R-:W-:Y:S01]  /*95c0*/  FADD.FTZ R157, R153, R2 ;  /* 0x00000002999d7221 */ /* 0x002fe20000010000 */
[--C-:B------:R-:W-:Y:S01]  /*95d0*/  FFMA.FTZ R15, R15, UR10, -R194.reuse ;  /* 0x0000000a0f0f7c23 */ /* 0x100fe200080108c2 */
[--C-:B------:R-:W-:Y:S01]  /*95e0*/  FFMA.FTZ R20, R20, UR10, -R194.reuse ;  /* 0x0000000a14147c23 */ /* 0x100fe200080108c2 */
[--C-:B------:R-:W-:Y:S01]  /*95f0*/  FFMA.FTZ R23, R23, UR10, -R194.reuse ;  /* 0x0000000a17177c23 */ /* 0x100fe200080108c2 */
[----:B0-----:R-:W-:Y:S01]  /*9600*/  FADD.FTZ R2, R172, R157 ;  /* 0x0000009dac027221 */ /* 0x001fe20000010000 */
[----:B------:R-:W0:Y:S01]  /*9610*/  MUFU.EX2 R178, R178 ;  /* 0x000000b200b27308 */ /* 0x000e220000000800 */
[----:B------:R-:W-:Y:S01]  /*9620*/  F2FP.BF16.F32.PACK_AB R154, R153, R154 ;  /* 0x0000009a999a723e */ /* 0x000fe200000010ff */
[----:B------:R-:W-:Y:S01]  /*9630*/  FFMA.FTZ R182, R152, UR10, -R194 ;  /* 0x0000000a98b67c23 */ /* 0x000fe200080108c2 */
[----:B-----5:R-:W-:Y:S01]  /*9640*/  FADD.FTZ R157, R173, R2 ;  /* 0x00000002ad9d7221 */ /* 0x020fe20000010000 */
[--C-:B------:R-:W-:Y:S01]  /*9650*/  FFMA.FTZ R195, R155, UR10, -R194.reuse ;  /* 0x0000000a9bc37c23 */ /* 0x100fe200080108c2 */
[--C-:B------:R-:W-:Y:S01]  /*9660*/  FFMA.FTZ R196, R156, UR10, -R194.reuse ;  /* 0x0000000a9cc47c23 */ /* 0x100fe200080108c2 */
[--C-:B------:R-:W-:Y:S01]  /*9670*/  FFMA.FTZ R198, R158, UR10, -R194.reuse ;  /* 0x0000000a9ec67c23 */ /* 0x100fe200080108c2 */
[----:B------:R-:W-:Y:S01]  /*9680*/  FADD.FTZ R2, R174, R157 ;  /* 0x0000009dae027221 */ /* 0x000fe20000010000 */
[----:B------:R-:W1:Y:S01]  /*9690*/  MUFU.EX2 R179, R179 ;  /* 0x000000b300b37308 */ /* 0x000e620000000800 */
[--C-:B------:R-:W-:Y:S01]  /*96a0*/  FFMA.FTZ R199, R159, UR10, -R194.reuse ;  /* 0x0000000a9fc77c23 */ /* 0x100fe200080108c2 */
[----:B------:R-:W-:Y:S01]  /*96b0*/  FFMA.FTZ R200, R160, UR10, -R194 ;  /* 0x0000000aa0c87c23 */ /* 0x000fe200080108c2 */
[----:B------:R-:W-:Y:S01]  /*96c0*/  FADD.FTZ R157, R175, R2 ;  /* 0x00000002af9d7221 */ /* 0x000fe20000010000 */
[--C-:B------:R-:W-:Y:S01]  /*96d0*/  FFMA.FTZ R202, R161, UR10, -R194.reuse ;  /* 0x0000000aa1ca7c23 */ /* 0x100fe200080108c2 */
[--C-:B------:R-:W-:Y:S01]  /*96e0*/  FFMA.FTZ R203, R162, UR10, -R194.reuse ;  /* 0x0000000aa2cb7c23 */ /* 0x100fe200080108c2 */
[--C-:B------:R-:W-:Y:S01]  /*96f0*/  FFMA.FTZ R204, R163, UR10, -R194.reuse ;  /* 0x0000000aa3cc7c23 */ /* 0x100fe200080108c2 */
[----:B---3--:R-:W-:Y:S01]  /*9700*/  FADD.FTZ R2, R176, R157 ;  /* 0x0000009db0027221 */ /* 0x008fe20000010000 */
[----:B------:R-:W3:Y:S01]  /*9710*/  MUFU.EX2 R180, R180 ;  /* 0x000000b400b47308 */ /* 0x000ee20000000800 */
[--C-:B------:R-:W-:Y:S01]  /*9720*/  FFMA.FTZ R205, R164, UR10, -R194.reuse ;  /* 0x0000000aa4cd7c23 */ /* 0x100fe200080108c2 */
[----:B------:R-:W-:Y:S01]  /*9730*/  FFMA.FTZ R206, R165, UR10, -R194 ;  /* 0x0000000aa5ce7c23 */ /* 0x000fe200080108c2 */
[----:B--2---:R-:W-:Y:S01]  /*9740*/  FADD.FTZ R157, R177, R2 ;  /* 0x00000002b19d7221 */ /* 0x004fe20000010000 */
[--C-:B------:R-:W-:Y:S01]  /*9750*/  FFMA.FTZ R207, R166, UR10, -R194.reuse ;  /* 0x0000000aa6cf7c23 */ /* 0x100fe200080108c2 */
[----:B------:R-:W-:Y:S01]  /*9760*/  @!P0 VIADD R152, R201, 0x22840 ;  /* 0x00022840c9988836 */ /* 0x000fe20000000000 */
[----:B------:R-:W-:Y:S01]  /*9770*/  IADD3 R8, -R19, 0xb, RZ ;  /* 0x0000000b13087810 */ /* 0x000fe20007ffe1ff */
[----:B0-----:R-:W-:Y:S01]  /*9780*/  FADD.FTZ R2, R178, R157 ;  /* 0x0000009db2027221 */ /* 0x001fe20000010000 */
[----:B------:R-:W0:Y:S01]  /*9790*/  MUFU.EX2 R183, R183 ;  /* 0x000000b700b77308 */ /* 0x000e220000000800 */
[----:B------:R-:W-:Y:S01]  /*97a0*/  FFMA.FTZ R167, R167, UR10, -R194 ;  /* 0x0000000aa7a77c23 */ /* 0x000fe200080108c2 */
[----:B------:R-:W-:Y:S01]  /*97b0*/  @!P0 PRMT R152, RZ, 0x654, R152 ;  /* 0x00000654ff988816 */ /* 0x000fe20000000098 */
[----:B-1----:R-:W-:Y:S01]  /*97c0*/  FADD.FTZ R157, R179, R2 ;  /* 0x00000002b39d7221 */ /* 0x002fe20000010000 */
[-C--:B------:R-:W-:Y:S01]  /*97d0*/  FMUL.FTZ R108, R108, R21.reuse ;  /* 0x000000156c6c7220 */ /* 0x080fe20000410000 */
[-C--:B------:R-:W-:Y:S01]  /*97e0*/  FMUL.FTZ R109, R109, R21.reuse ;  /* 0x000000156d6d7220 */ /* 0x080fe20000410000 */
[-C--:B------:R-:W-:Y:S01]  /*97f0*/  FMUL.FTZ R112, R112, R21.reuse ;  /* 0x0000001570707220 */ /* 0x080fe20000410000 */
[-C--:B------:R-:W-:Y:S01]  /*9800*/  FMUL.FTZ R113, R113, R21.reuse ;  /* 0x0000001571717220 */ /* 0x080fe20000410000 */
[----:B------:R-:W1:Y:S01]  /*9810*/  MUFU.EX2 R186, R186 ;  /* 0x000000ba00ba7308 */ /* 0x000e620000000800 */
        /* <DEDUP_REMOVED lines=25> */
[--C-:B------:R-:W-:Y:S01]  /*99b0*/  FFMA.FTZ R155, R168, UR10, -R194.reuse ;  /* 0x0000000aa89b7c23 */ /* 0x100fe200080108c2 */
[----:B------:R2:W-:Y:S06]  /*99c0*/  BAR.ARV R8, 0x100 ;  /* 0x000400080000751d */ /* 0x0005ec0000002000 */
[----:B------:R-:W3:Y:S01]  /*99d0*/  MUFU.EX2 R187, R187 ;  /* 0x000000bb00bb7308 */ /* 0x000ee20000000800 */
[----:B0-----:R-:W-:Y:S01]  /*99e0*/  FADD.FTZ R2, R184, R157 ;  /* 0x0000009db8027221 */ /* 0x001fe20000010000 */
[----:B------:R0:W-:Y:S01]  /*99f0*/  @!P0 SYNCS.ARRIVE.TRANS64.RED.A1T0 RZ, [R152+URZ], RZ ;  /* 0x000000ff98ff89a7 */ /* 0x0001e2000810043f */
[--C-:B------:R-:W-:Y:S01]  /*9a00*/  FFMA.FTZ R169, R169, UR10, -R194.reuse ;  /* 0x0000000aa9a97c23 */ /* 0x100fe200080108c2 */
[----:B------:R-:W-:Y:S01]  /*9a10*/  FFMA.FTZ R194, R170, UR10, -R194 ;  /* 0x0000000aaac27c23 */ /* 0x000fe200080108c2 */
[----:B------:R-:W-:-:S02]  /*9a20*/  F2FP.BF16.F32.PACK_AB R158, R175, R174 ;  /* 0x000000aeaf9e723e */ /* 0x000fc400000010ff */
[----:B------:R-:W-:Y:S01]  /*9a30*/  F2FP.BF16.F32.PACK_AB R156, R173, R172 ;  /* 0x000000acad9c723e */ /* 0x000fe200000010ff */
[----:B------:R-:W4:Y:S01]  /*9a40*/  MUFU.EX2 R188, R188 ;  /* 0x000000bc00bc7308 */ /* 0x000f220000000800 */
[----:B-1----:R-:W-:Y:S01]  /*9a50*/  FADD.FTZ R2, R185, R2 ;  /* 0x00000002b9027221 */ /* 0x002fe20000010000 */
[----:B0-----:R-:W-:Y:S02]  /*9a60*/  F2FP.BF16.F32.PACK_AB R152, R171, R22 ;  /* 0x00000016ab98723e */ /* 0x001fe400000010ff */
[----:B------:R-:W-:Y:S02]  /*9a70*/  F2FP.BF16.F32.PACK_AB R160, R177, R176 ;  /* 0x000000b0b1a0723e */ /* 0x000fe400000010ff */
[----:B------:R-:W-:Y:S02]  /*9a80*/  F2FP.BF16.F32.PACK_AB R162, R179, R178 ;  /* 0x000000b2b3a2723e */ /* 0x000fe400000010ff */
[----:B------:R-:W0:Y:S01]  /*9a90*/  MUFU.EX2 R190, R190 ;  /* 0x000000be00be7308 */ /* 0x000e220000000800 */
[----:B---3--:R-:W-:Y:S01]  /*9aa0*/  FADD.FTZ R157, R187, R2 ;  /* 0x00000002bb9d7221 */ /* 0x008fe20000010000 */
[----:B------:R-:W-:-:S02]  /*9ab0*/  F2FP.BF16.F32.PACK_AB R164, R183, R180 ;  /* 0x000000b4b7a4723e */ /* 0x000fc400000010ff */
[----:B------:R-:W-:Y:S02]  /*9ac0*/  F2FP.BF16.F32.PACK_AB R166, R181, R186 ;  /* 0x000000bab5a6723e */ /* 0x000fe400000010ff */
[----:B------:R-:W-:Y:S02]  /*9ad0*/  F2FP.BF16.F32.PACK_AB R168, R185, R184 ;  /* 0x000000b8b9a8723e */ /* 0x000fe400000010ff */
[----:B------:R-:W1:Y:S01]  /*9ae0*/  MUFU.EX2 R193, R193 ;  /* 0x000000c100c17308 */ /* 0x000e620000000800 */
[C---:B----4-:R-:W-:Y:S01]  /*9af0*/  FADD.FTZ R157, R188.reuse, R157 ;  /* 0x0000009dbc9d7221 */ /* 0x050fe20000010000 */
[----:B------:R-:W-:-:S06]  /*9b00*/  F2FP.BF16.F32.PACK_AB R170, R188, R187 ;  /* 0x000000bbbcaa723e */ /* 0x000fcc00000010ff */
[----:B------:R-:W3:Y:S01]  /*9b10*/  MUFU.EX2 R12, R12 ;  /* 0x0000000c000c7308 */ /* 0x000ee20000000800 */
[----:B0-----:R-:W-:-:S07]  /*9b20*/  FADD.FTZ R2, R190, R157 ;  /* 0x0000009dbe027221 */ /* 0x001fce0000010000 */
[----:B------:R-:W0:Y:S01]  /*9b30*/  MUFU.EX2 R191, R191 ;  /* 0x000000bf00bf7308 */ /* 0x000e220000000800 */
[-C--:B-1----:R-:W-:Y:S01]  /*9b40*/  FMUL.FTZ R26, R26, R193.reuse ;  /* 0x000000c11a1a7220 */ /* 0x082fe20000410000 */
[-C--:B------:R-:W-:Y:S01]  /*9b50*/  FMUL.FTZ R27, R27, R193.reuse ;  /* 0x000000c11b1b7220 */ /* 0x080fe20000410000 */
[-C--:B------:R-:W-:Y:S01]  /*9b60*/  FMUL.FTZ R30, R30, R193.reuse ;  /* 0x000000c11e1e7220 */ /* 0x080fe20000410000 */
[-C--:B------:R-:W-:Y:S01]  /*9b70*/  FMUL.FTZ R31, R31, R193.reuse ;  /* 0x000000c11f1f7220 */ /* 0x080fe20000410000 */
[-C--:B------:R-:W-:Y:S01]  /*9b80*/  FMUL.FTZ R34, R34, R193.reuse ;  /* 0x000000c122227220 */ /* 0x080fe20000410000 */
[-C--:B------:R-:W-:Y:S01]  /*9b90*/  FMUL.FTZ R35, R35, R193.reuse ;  /* 0x000000c123237220 */ /* 0x080fe20000410000 */
[-C--:B------:R-:W-:Y:S01]  /*9ba0*/  FMUL.FTZ R38, R38, R193.reuse ;  /* 0x000000c126267220 */ /* 0x080fe20000410000 */
[----:B------:R-:W1:Y:S01]  /*9bb0*/  MUFU.EX2 R11, R11 ;  /* 0x0000000b000b7308 */ /* 0x000e620000000800 */
[----:B---3--:R-:W-:Y:S01]  /*9bc0*/  FFMA.FTZ R0, R193, R0, R12 ;  /* 0x00000000c1007223 */ /* 0x008fe2000001000c */
        /* <DEDUP_REMOVED lines=75> */
[----:B------:R-:W-:Y:S01]  /*a080*/  FMUL.FTZ R151, R151, R193 ;  /* 0x000000c197977220 */ /* 0x000fe20000410000 */
[----:B------:R-:W-:-:S02]  /*a090*/  F2FP.BF16.F32.PACK_AB R157, R20, R15 ;  /* 0x0000000f149d723e */ /* 0x000fc400000010ff */
[----:B------:R-:W3:Y:S01]  /*a0a0*/  MUFU.EX2 R197, R197 ;  /* 0x000000c500c57308 */ /* 0x000ee20000000800 */
[----:B0-----:R-:W-:Y:S01]  /*a0b0*/  FADD.FTZ R153, R195, R0 ;  /* 0x00000000c3997221 */ /* 0x001fe20000010000 */
[----:B------:R-:W-:-:S06]  /*a0c0*/  F2FP.BF16.F32.PACK_AB R159, R182, R23 ;  /* 0x00000017b69f723e */ /* 0x000fcc00000010ff */
[----:B------:R-:W0:Y:S01]  /*a0d0*/  MUFU.EX2 R198, R198 ;  /* 0x000000c600c67308 */ /* 0x000e220000000800 */
[C---:B-1----:R-:W-:Y:S01]  /*a0e0*/  FADD.FTZ R0, R196.reuse, R153 ;  /* 0x00000099c4007221 */ /* 0x042fe20000010000 */
[----:B------:R-:W-:-:S06]  /*a0f0*/  F2FP.BF16.F32.PACK_AB R161, R196, R195 ;  /* 0x000000c3c4a1723e */ /* 0x000fcc00000010ff */
[----:B------:R-:W1:Y:S01]  /*a100*/  MUFU.EX2 R199, R199 ;  /* 0x000000c700c77308 */ /* 0x000e620000000800 */
[----:B---3--:R-:W-:-:S07]  /*a110*/  FADD.FTZ R153, R197, R0 ;  /* 0x00000000c5997221 */ /* 0x008fce0000010000 */
[----:B------:R-:W3:Y:S01]  /*a120*/  MUFU.EX2 R200, R200 ;  /* 0x000000c800c87308 */ /* 0x000ee20000000800 */
[C---:B0-----:R-:W-:Y:S01]  /*a130*/  FADD.FTZ R0, R198.reuse, R153 ;  /* 0x00000099c6007221 */ /* 0x041fe20000010000 */
[----:B------:R-:W-:-:S06]  /*a140*/  F2FP.BF16.F32.PACK_AB R163, R198, R197 ;  /* 0x000000c5c6a3723e */ /* 0x000fcc00000010ff */
[----:B------:R-:W0:Y:S01]  /*a150*/  MUFU.EX2 R202, R202 ;  /* 0x000000ca00ca7308 */ /* 0x000e220000000800 */
[----:B-1----:R-:W-:-:S07]  /*a160*/  FADD.FTZ R153, R199, R0 ;  /* 0x00000000c7997221 */ /* 0x002fce0000010000 */
[----:B------:R-:W1:Y:S01]  /*a170*/  MUFU.EX2 R203, R203 ;  /* 0x000000cb00cb7308 */ /* 0x000e620000000800 */
[C---:B---3--:R-:W-:Y:S01]  /*a180*/  FADD.FTZ R153, R200.reuse, R153 ;  /* 0x00000099c8997221 */ /* 0x048fe20000010000 */
[----:B------:R-:W-:-:S06]  /*a190*/  F2FP.BF16.F32.PACK_AB R165, R200, R199 ;  /* 0x000000c7c8a5723e */ /* 0x000fcc00000010ff */
[----:B------:R-:W3:Y:S01]  /*a1a0*/  MUFU.EX2 R204, R204 ;  /* 0x000000cc00cc7308 */ /* 0x000ee20000000800 */
[----:B0-----:R-:W-:-:S07]  /*a1b0*/  FADD.FTZ R0, R202, R153 ;  /* 0x00000099ca007221 */ /* 0x001fce0000010000 */
[----:B------:R-:W0:Y:S01]  /*a1c0*/  MUFU.EX2 R205, R205 ;  /* 0x000000cd00cd7308 */ /* 0x000e220000000800 */
[----:B-1----:R-:W-:-:S07]  /*a1d0*/  FADD.FTZ R153, R203, R0 ;  /* 0x00000000cb997221 */ /* 0x002fce0000010000 */
[----:B------:R-:W1:Y:S01]  /*a1e0*/  MUFU.EX2 R206, R206 ;  /* 0x000000ce00ce7308 */ /* 0x000e620000000800 */
[----:B---3--:R-:W-:-:S07]  /*a1f0*/  FADD.FTZ R0, R204, R153 ;  /* 0x00000099cc007221 */ /* 0x008fce0000010000 */
[----:B------:R-:W3:Y:S01]  /*a200*/  MUFU.EX2 R207, R207 ;  /* 0x000000cf00cf7308 */ /* 0x000ee20000000800 */
[----:B0-----:R-:W-:-:S07]  /*a210*/  FADD.FTZ R153, R205, R0 ;  /* 0x00000000cd997221 */ /* 0x001fce0000010000 */
[----:B------:R0:W4:Y:S01]  /*a220*/  MUFU.EX2 R21, R167 ;  /* 0x000000a700157308 */ /* 0x0001220000000800 */
[----:B-1----:R-:W-:Y:S01]  /*a230*/  FADD.FTZ R0, R206, R153 ;  /* 0x00000099ce007221 */ /* 0x002fe20000010000 */
[----:B------:R-:W-:-:S06]  /*a240*/  F2FP.BF16.F32.PACK_AB R153, R11, R12 ;  /* 0x0000000c0b99723e */ /* 0x000fcc00000010ff */
[----:B------:R1:W5:Y:S01]  /*a250*/  MUFU.EX2 R22, R155 ;  /* 0x0000009b00167308 */ /* 0x0003620000000800 */
[----:B---3--:R-:W-:Y:S01]  /*a260*/  FADD.FTZ R0, R207, R0 ;  /* 0x00000000cf007221 */ /* 0x008fe20000010000 */
[----:B0-----:R-:W-:Y:S02]  /*a270*/  F2FP.BF16.F32.PACK_AB R167, R203, R202 ;  /* 0x000000cacba7723e */ /* 0x001fe400000010ff */
[----:B------:R-:W-:-:S04]  /*a280*/  F2FP.BF16.F32.PACK_AB R171, R207, R206 ;  /* 0x000000cecfab723e */ /* 0x000fc800000010ff */
[----:B------:R0:W3:Y:S01]  /*a290*/  MUFU.EX2 R175, R169 ;  /* 0x000000a900af7308 */ /* 0x0000e20000000800 */
[----:B----4-:R-:W-:Y:S01]  /*a2a0*/  FADD.FTZ R11, R21, R0 ;  /* 0x00000000150b7221 */ /* 0x010fe20000010000 */
[----:B-1----:R-:W-:-:S06]  /*a2b0*/  F2FP.BF16.F32.PACK_AB R155, R14, R13 ;  /* 0x0000000d0e9b723e */ /* 0x002fcc00000010ff */
[----:B------:R-:W1:Y:S01]  /*a2c0*/  MUFU.EX2 R189, R189 ;  /* 0x000000bd00bd7308 */ /* 0x000e620000000800 */
[C---:B-----5:R-:W-:Y:S01]  /*a2d0*/  FADD.FTZ R0, R22.reuse, R11 ;  /* 0x0000000b16007221 */ /* 0x060fe20000010000 */
[----:B0-----:R-:W-:Y:S02]  /*a2e0*/  F2FP.BF16.F32.PACK_AB R169, R205, R204 ;  /* 0x000000cccda9723e */ /* 0x001fe400000010ff */
[----:B------:R-:W-:-:S04]  /*a2f0*/  F2FP.BF16.F32.PACK_AB R173, R22, R21 ;  /* 0x0000001516ad723e */ /* 0x000fc800000010ff */
[----:B------:R-:W0:Y:S01]  /*a300*/  MUFU.EX2 R194, R194 ;  /* 0x000000c200c27308 */ /* 0x000e220000000800 */
[----:B---3--:R-:W-:Y:S01]  /*a310*/  FADD.FTZ R11, R175, R0 ;  /* 0x00000000af0b7221 */ /* 0x008fe20000010000 */
[C---:B-1----:R-:W-:Y:S01]  /*a320*/  FADD.FTZ R2, R189.reuse, R2 ;  /* 0x00000002bd027221 */ /* 0x042fe20000010000 */
[----:B------:R-:W-:Y:S02]  /*a330*/  F2FP.BF16.F32.PACK_AB R174, R189, R192 ;  /* 0x000000c0bdae723e */ /* 0x000fe400000010ff */
[C---:B0-----:R-:W-:Y:S01]  /*a340*/  FADD.FTZ R0, R194.reuse, R11 ;  /* 0x0000000bc2007221 */ /* 0x041fe20000010000 */
[----:B------:R-:W-:Y:S01]  /*a350*/  F2FP.BF16.F32.PACK_AB R175, R194, R175 ;  /* 0x000000afc2af723e */ /* 0x000fe200000010ff */
[----:B--2---:R-:W-:Y:S06]  /*a360*/  @P2 BRA `(.L_x_10900) ;  /* 0x0000000000042947 */ /* 0x004fec0003800000 */
[----:B------:R-:W-:Y:S01]  /*a370*/  BPT.TRAP 0x1 ;  /* 0x000000040000795c */ /* 0x000fe20000300000 */
.L_x_10900:
[----:B------:R-:W-:Y:S01]  /*a380*/  PLOP3.LUT P3, PT, PT, PT, UP0, 0x40, 0x0 ;  /* 0x000000000000781c */ /* 0x000fe20003f6e808 */
[----:B------:R0:W1:-:S12]  /*a390*/  SYNCS.PHASECHK.TRANS64.TRYWAIT P2, [UR28+0x22850], R6 ;  /* 0x02285006ff0075a7 */ /* 0x000058000804015c */
[----:B0-----:R-:W-:Y:S05]  /*a3a0*/  @P3 BRA `(.L_x_10901) ;  /* 0x0000000000043947 */ /* 0x001fea0003800000 */
[----:B------:R-:W-:Y:S01]  /*a3b0*/  BPT.TRAP 0x1 ;  /* 0x000000040000795c */ /* 0x000fe20000300000 */
.L_x_10901:
[----:B-1----:R-:W-:Y:S05]  /*a3c0*/  @P2 BRA `(.L_x_10902) ;  /* 0x0000000000082947 */ /* 0x002fea0003800000 */
[----:B------:R-:W0:Y:S02]  /*a3d0*/  SYNCS.PHASECHK.TRANS64.TRYWAIT P2, [UR28+0x22850], R6 ;  /* 0x02285006ff0075a7 */ /* 0x000e24000804015c */
[----:B0-----:R-:W-:Y:S05]  /*a3e0*/  @!P2 BRA `(.L_x_10903) ;  /* 0x000000a8005ca947 */ /* 0x001fea0003800000 */
.L_x_10902:
[----:B------:R2:W-:Y:S01]  /*a3f0*/  BAR.SYNC.DEFER_BLOCKING R5, 0x100 ;  /* 0x000400050000751d */ /* 0x0005e20000010000 */
[----:B------:R-:W-:Y:S01]  /*a400*/  UIMAD UR11, UR4, 0xc00, UR24 ;  /* 0x00000c00040b78a4 */ /* 0x000fe2000f8e0218 */
[----:B0-----:R-:W-:Y:S02]  /*a410*/  @!P0 VIADD R201, R201, 0x22860 ;  /* 0x00022860c9c98836 */ /* 0x001fe40000000000 */
[----:B------:R-:W-:Y:S02]  /*a420*/  IMAD.MOV.U32 R12, RZ, RZ, R9 ;  /* 0x000000ffff0c7224 */ /* 0x000fe400078e0009 */
[----:B------:R-:W-:Y:S01]  /*a430*/  UMOV UR15, 0x40000040 ;  /* 0x40000040000f7882 */ /* 0x000fe20000000000 */
[----:B------:R-:W-:Y:S01]  /*a440*/  @!P0 PRMT R201, RZ, 0x654, R201 ;  /* 0x00000654ffc98816 */ /* 0x000fe200000000c9 */
[----:B------:R-:W-:Y:S01]  /*a450*/  UMOV UR14, UR11 ;  /* 0x0000000b000e7c82 */ /* 0x000fe20008000000 */
        /* <DEDUP_REMOVED lines=36> */
[----:B------:R-:W-:-:S07]  /*a6a0*/  IMAD.MOV.U32 R6, RZ, RZ, R7 ;  /* 0x000000ffff067224 */ /* 0x000fce00078e0007 */
.L_x_10895:
[----:B------:R-:W-:-:S13]  /*a6b0*/  ISETP.GE.AND P1, PT, R6, UR37, PT ;  /* 0x0000002506007c0c */ /* 0x000fda000bf26270 */
[----:B------:R-:W-:Y:S05]  /*a6c0*/  @!P1 BRA `(.L_x_10905) ;  /* 0x0000003400789947 */ /* 0x000fea0003800000 */
[----:B------:R-:W-:Y:S01]  /*a6d0*/  IMAD.MOV.U32 R12, RZ, RZ, R9 ;  /* 0x000000ffff0c7224 */ /* 0x000fe200078e0009 */
[----:B------:R-:W-:Y:S01]  /*a6e0*/  ULDC UR26, c[0x0][0x9e4] ;  /* 0x00027900001a7ab9 */ /* 0x000fe20000000800 */
[----:B------:R-:W-:Y:S01]  /*a6f0*/  IMAD.MOV.U32 R11, RZ, RZ, R10 ;  /* 0x000000ffff0b7224 */ /* 0x000fe200078e000a */
[----:B------:R-:W-:Y:S01]  /*a700*/  ULDC UR27, c[0x0][0x288] ;  /* 0x0000a200001b7ab9 */ /* 0x000fe20000000800 */
[----:B------:R-:W-:Y:S01]  /*a710*/  ULDC UR28, c[0x0][0x2f0] ;  /* 0x0000bc00001c7ab9 */ /* 0x000fe20000000800 */
[----:B------:R-:W-:Y:S01]  /*a720*/  ULDC UR29, c[0x0][0x9d8] ;  /* 0x00027600001d7ab9 */ /* 0x000fe20000000800 */
[----:B------:R-:W-:Y:S01]  /*a730*/  ULDC UR25, c[0x0][0x988] ;  /* 0x0002620000197ab9 */ /* 0x000fe20000000800 */
[----:B------:R-:W-:-:S05]  /*a740*/  ULDC UR30, c[0x0][0x9e0] ;  /* 0x00027800001e7ab9 */ /* 0x000fca0000000800 */
.L_x_10922:
[----:B------:R-:W-:Y:S01]  /*a750*/  UIADD3 UR4, UR4, 0x1, URZ ;  /* 0x0000000104047890 */ /* 0x000fe2000fffe03f */
[----:B------:R-:W-:-:S03]  /*a760*/  PLOP3.LUT P1, PT, PT, PT, UP0, 0x40, 0x0 ;  /* 0x000000000000781c */ /* 0x000fc60003f2e808 */
[----:B------:R-:W-:-:S04]  /*a770*/  UISETP.NE.AND UP3, UPT, UR4, 0x2, UPT ;  /* 0x000000020400788c */ /* 0x000fc8000bf65270 */
[----:B------:R-:W-:Y:S02]  /*a780*/  USEL UR10, URZ, 0x1, UP3 ;  /* 0x000000013f0a7887 */ /* 0x000fe40009800000 */
[----:B------:R-:W-:Y:S02]  /*a790*/  USEL UR4, UR4, URZ, UP3 ;  /* 0x0000003f04047287 */ /* 0x000fe40009800000 */
[----:B------:R-:W-:Y:S02]  /*a7a0*/  ULOP3.LUT UR5, UR5, UR10, URZ, 0x3c, !UPT ;  /* 0x0000000a05057292 */ /* 0x000fe4000f8e3c3f */
[----:B---3--:R-:W-:Y:S10]  /*a7b0*/  @P1 BRA `(.L_x_10906) ;  /* 0x0000000000041947 */ /* 0x008ff40003800000 */
[----:B------:R-:W-:Y:S01]  /*a7c0*/  BPT.TRAP 0x1 ;  /* 0x000000040000795c */ /* 0x000fe20000300000 */
.L_x_10906:
[----:B------:R-:W-:Y:S01]  /*a7d0*/  PLOP3.LUT P2, PT, PT, PT, UP0, 0x40, 0x0 ;  /* 0x000000000000781c */ /* 0x000fe20003f4e808 */
[----:B------:R-:W-:Y:S01]  /*a7e0*/  ULEA UR31, UR4, UR38, 0x3 ;  /* 0x00000026041f7291 */ /* 0x000fe2000f8e183f */
[----:B------:R-:W-:-:S05]  /*a7f0*/  IMAD.U32 R7, RZ, RZ, UR5 ;  /* 0x00000005ff077e24 */ /* 0x000fca000f8e00ff */
[----:B------:R-:W-:-:S04]  /*a800*/  SHF.L.U32 R7, R7, 0x1f, RZ ;  /* 0x0000001f07077819 */ /* 0x000fc800000006ff */
[----:B------:R0:W3:Y:S02]  /*a810*/  SYNCS.PHASECHK.TRANS64.TRYWAIT P1, [UR31+0x22830], R7 ;  /* 0x02283007ff0075a7 */ /* 0x0000e4000802015f */
[----:B------:R-:W-:Y:S05]  /*a820*/  @P2 BRA `(.L_x_10907) ;  /* 0x0000000000042947 */ /* 0x000fea0003800000 */
[----:B------:R-:W-:Y:S01]  /*a830*/  BPT.TRAP 0x1 ;  /* 0x000000040000795c */ /* 0x000fe20000300000 */
.L_x_10907:
[----:B---3--:R-:W-:Y:S05]  /*a840*/  @P1 BRA `(.L_x_10908) ;  /* 0x0000000000081947 */ /* 0x008fea0003800000 */
[----:B------:R-:W3:Y:S02]  /*a850*/  SYNCS.PHASECHK.TRANS64.TRYWAIT P1, [UR31+0x22830], R7 ;  /* 0x02283007ff0075a7 */ /* 0x000ee4000802015f */
[----:B---3--:R-:W-:Y:S05]  /*a860*/  @!P1 BRA `(.L_x_10909) ;  /* 0x000000a400509947 */ /* 0x008fea0003800000 */
.L_x_10908:
[----:B------:R-:W-:Y:S01]  /*a870*/  UIMAD UR22, UR4, 0x300, UR6 ;  /* 0x00000300041678a4 */ /* 0x000fe2000f8e0206 */
[----:B-1----:R-:W-:Y:S01]  /*a880*/  WARPGROUP.ARRIVE ;  /* 0x00000000000079c5 */ /* 0x002fe20000000000 */
[----:B------:R-:W-:Y:S01]  /*a890*/  UMOV UR23, 0x40000040 ;  /* 0x4000004000177882 */ /* 0x000fe20000000000 */
[----:B------:R-:W-:Y:S01]  /*a8a0*/  UMOV UR11, 0x40000040 ;  /* 0x40000040000b7882 */ /* 0x000fe20000000000 */
[----:B------:R-:W-:Y:S01]  /*a8b0*/  UIADD3 UR10, UR22, 0x2, URZ ;  /* 0x00000002160a7890 */ /* 0x000fe2000fffe03f */
[----:B------:R-:W-:Y:S01]  /*a8c0*/  PLOP3.LUT P1, PT, PT, PT, UP1, 0x80, 0x0 ;  /* 0x000000000000781c */ /* 0x000fe20003f2f018 */
[----:B------:R-:W-:Y:S01]  /*a8d0*/  UIADD3 UR14, UR22, 0x4, URZ ;  /* 0x00000004160e7890 */ /* 0x000fe2000fffe03f */
[----:B------:R-:W-:Y:S01]  /*a8e0*/  PLOP3.LUT P2, PT, PT, PT, UP1, 0x80, 0x0 ;  /* 0x000000000000781c */ /* 0x000fe20003f4f018 */
[----:B------:R-:W-:Y:S01]  /*a8f0*/  UMOV UR15, 0x40000040 ;  /* 0x40000040000f7882 */ /* 0x000fe20000000000 */
[----:B------:R-:W-:Y:S01]  /*a900*/  HGMMA.64x96x16.F32.BF16 R152, gdesc[UR20], RZ, !UPT, gsb0 ;  /* 0x01600000149879f0 */ /* 0x000fe2000c0018ff */
[----:B------:R-:W-:Y:S01]  /*a910*/  UIADD3 UR18, UR22, 0x6, URZ ;  /* 0x0000000616127890 */ /* 0x000fe2000fffe03f */
[----:B------:R-:W-:Y:S01]  /*a920*/  UMOV UR19, 0x40000040 ;  /* 0x4000004000137882 */ /* 0x000fe20000000000 */
[----:B------:R-:W-:-:S02]  /*a930*/  WARPGROUP.DEPBAR.LE gsb0, 0x0 ;  /* 0x00008000000079c5 */ /* 0x000fc40000010000 */
[----:B------:R-:W-:-:S06]  /*a940*/  WARPGROUP.ARRIVE ;  /* 0x00000000000079c5 */ /* 0x000fcc0000000000 */
[----:B------:R-:W-:Y:S01]  /*a950*/  HGMMA.64x96x16.F32.BF16 R152, gdesc[UR8], R152, gsb0 ;  /* 0x01600000089879f0 */ /* 0x000fe20008001898 */
[----:B------:R-:W-:Y:S02]  /*a960*/  @UP1 ULDC UR10, c[0x0][0x44c] ;  /* 0x00011300000a1ab9 */ /* 0x000fe40000000800 */
[----:B------:R-:W-:Y:S01]  /*a970*/  @P1 IMAD.HI.U32 R14, R4, UR10, RZ ;  /* 0x0000000a040e1c27 */ /* 0x000fe2000f8e00ff */
[----:B------:R-:W-:Y:S01]  /*a980*/  @UP1 ULDC UR10, c[0x0][0x450] ;  /* 0x00011400000a1ab9 */ /* 0x000fe20000000800 */
        /* <DEDUP_REMOVED lines=13> */
[----:B------:R-:W-:Y:S01]  /*aa60*/  FMUL.FTZ R204, R160, UR29 ;  /* 0x0000001da0cc7c20 */ /* 0x000fe20008410000 */
[----:B------:R-:W-:Y:S01]  /*aa70*/  FMUL.FTZ R160, R179, UR29 ;  /* 0x0000001db3a07c20 */ /* 0x000fe20008410000 */
[----:B---3--:R-:W-:Y:S01]  /*aa80*/  FMUL.FTZ R10, R155, UR29 ;  /* 0x0000001d9b0a7c20 */ /* 0x008fe20008410000 */
[----:B------:R-:W-:Y:S01]  /*aa90*/  FMUL.FTZ R179, R180, UR29 ;  /* 0x0000001db4b37c20 */ /* 0x000fe20008410000 */
[----:B------:R-:W-:Y:S01]  /*aaa0*/  FMUL.FTZ R155, R171, UR29 ;  /* 0x0000001dab9b7c20 */ /* 0x000fe20008410000 */
[----:B------:R-:W-:Y:S01]  /*aab0*/  FMUL.FTZ R180, R181, UR29 ;  /* 0x0000001db5b47c20 */ /* 0x000fe20008410000 */
[----:B------:R-:W-:Y:S01]  /*aac0*/  FMUL.FTZ R211, R176, UR29 ;  /* 0x0000001db0d37c20 */ /* 0x000fe20008410000 */
[----:B------:R-:W-:Y:S01]  /*aad0*/  FMUL.FTZ R181, R184, UR29 ;  /* 0x0000001db8b57c20 */ /* 0x000fe20008410000 */
[----:B------:R-:W1:Y:S01]  /*aae0*/  SHFL.IDX PT, R171, R188, RZ, 0x1c1f ;  /* 0x001c1fffbcab7589 */ /* 0x000e6200000e0000 */
[----:B------:R-:W-:Y:S01]  /*aaf0*/  FMUL.FTZ R184, R189, UR29 ;  /* 0x0000001dbdb87c20 */ /* 0x000fe20008410000 */
[----:B------:R-:W-:-:S02]  /*ab00*/  IMAD.U32 R176, RZ, RZ, UR31 ;  /* 0x0000001fffb07e24 */ /* 0x000fc4000f8e00ff */
[----:B------:R-:W-:Y:S01]  /*ab10*/  FMUL.FTZ R13, R152, UR29 ;  /* 0x0000001d980d7c20 */ /* 0x000fe20008410000 */
[----:B------:R-:W-:Y:S02]  /*ab20*/  IMAD R189, R6, -0x60, RZ ;  /* 0xffffffa006bd7824 */ /* 0x000fe400078e02ff */
        /* <DEDUP_REMOVED lines=8> */
[----:B--2---:R-:W-:Y:S01]  /*abb0*/  FMUL.FTZ R201, R157, UR29 ;  /* 0x0000001d9dc97c20 */ /* 0x004fe20008410000 */
        /* <DEDUP_REMOVED lines=11> */
[----:B------:R-:W-:-:S02]  /*ac70*/  @!P0 VIADD R14, R176, 0x22840 ;  /* 0x00022840b00e8836 */ /* 0x000fc40000000000 */
        /* <DEDUP_REMOVED lines=16> */
[----:B------:R-:W-:Y:S01]  /*ad80*/  @!P0 PRMT R14, RZ, 0x654, R14 ;  /* 0x00000654ff0e8816 */ /* 0x000fe2000000000e */
[----:B------:R-:W-:Y:S01]  /*ad90*/  IMAD R15, R3, -0x2, R170 ;  /* 0xfffffffe030f7824 */ /* 0x000fe200078e02aa */
[----:B------:R-:W2:Y:S01]  /*ada0*/  MUFU.TANH R13, R13 ;  /* 0x0000000d000d7308 */ /* 0x000ea20000002400 */
[----:B------:R3:W-:Y:S06]  /*adb0*/  BAR.ARV R8, 0x100 ;  /* 0x000400080000751d */ /* 0x0007ec0000002000 */
[----:B------:R4:W-:Y:S01]  /*adc0*/  @!P0 SYNCS.ARRIVE.TRANS64.RED.A1T0 RZ, [R14+URZ], RZ ;  /* 0x000000ff0eff89a7 */ /* 0x0009e2000810043f */
[----:B------:R-:W0:Y:S01]  /*add0*/  MUFU.TANH R200, R200 ;  /* 0x000000c800c87308 */ /* 0x000e220000002400 */
[C---:B------:R-:W-:Y:S01]  /*ade0*/  VIADD R190, R15.reuse, 0xffffffff ;  /* 0xffffffff0fbe7836 */ /* 0x040fe20000000000 */
[----:B----4-:R-:W-:-:S06]  /*adf0*/  IADD3 R14, R15, -UR27, R18 ;  /* 0x8000001b0f0e7c10 */ /* 0x010fcc000fffe012 */
[----:B------:R-:W4:Y:S01]  /*ae00*/  MUFU.TANH R9, R9 ;  /* 0x0000000900097308 */ /* 0x000f220000002400 */
[C---:B------:R-:W-:Y:S02]  /*ae10*/  VIADD R195, R14.reuse, UR30 ;  /* 0x0000001e0ec37c36 */ /* 0x040fe40008000000 */
[----:B------:R-:W-:-:S05]  /*ae20*/  VIADD R196, R14, UR7 ;  /* 0x000000070ec47c36 */ /* 0x000fca0008000000 */
[----:B------:R-:W0:Y:S01]  /*ae30*/  MUFU.TANH R10, R10 ;  /* 0x0000000a000a7308 */ /* 0x000e220000002400 */
[--C-:B-1----:R-:W-:Y:S02]  /*ae40*/  IMAD.IADD R193, R195, 0x1, R171.reuse ;  /* 0x00000001c3c17824 */ /* 0x102fe400078e02ab */
        /* <DEDUP_REMOVED lines=59> */
.L_x_10912:
[----:B------:R-:W-:-:S05]  /*b200*/  IMAD.U32 R170, RZ, RZ, UR26 ;  /* 0x0000001affaa7e24 */ /* 0x000fca000f8e00ff */
[----:B------:R-:W-:-:S13]  /*b210*/  ISETP.NE.AND P1, PT, R170, 0x1, PT ;  /* 0x00000001aa00780c */ /* 0x000fda0003f25270 */
[----:B------:R-:W1:Y:S02]  /*b220*/  @P1 LDC.64 R14, c[0x0][0x9e8] ;  /* 0x00027a00ff0e1b82 */ /* 0x000e640000000a00 */
[----:B-1----:R-:W-:-:S05]  /*b230*/  @P1 IMAD.HI.U32 R14, R171, R14, RZ ;  /* 0x0000000eab0e1227 */ /* 0x002fca00078e00ff */
[----:B------:R-:W-:-:S07]  /*b240*/  @P1 SHF.R.U32.HI R171, RZ, R15, R14 ;  /* 0x0000000fffab1219 */ /* 0x000fce000001160e */
.L_x_10913:
[----:B------:R-:W-:Y:S05]  /*b250*/  BSYNC B0 ;  /* 0x0000000000007941 */ /* 0x000fea0003800000 */
.L_x_10911:
[----:B------:R-:W-:-:S05]  /*b260*/  IMAD R171, R171, R170, R190 ;  /* 0x000000aaabab7224 */ /* 0x000fca00078e02be */
[----:B------:R-:W-:Y:S02]  /*b270*/  VIADDMNMX R193, R171, R170, R193, PT ;  /* 0x000000aaabc17246 */ /* 0x000fe400038001c1 */
[----:B------:R-:W-:-:S07]  /*b280*/  VIMNMX R194, R194, R171, !PT ;  /* 0x000000abc2c27248 */ /* 0x000fce0007fe0100 */
.L_x_10910:
[C---:B------:R-:W-:Y:S01]  /*b290*/  ISETP.GE.AND P6, PT, R189.reuse, 0xa, PT ;  /* 0x0000000abd00780c */ /* 0x040fe20003fc6270 */
[----:B------:R-:W1:Y:S01]  /*b2a0*/  SHFL.IDX PT, R15, R188, 0x1, 0x1c1f ;  /* 0x003c1f00bc0f7f89 */ /* 0x000e6200000e0000 */
[C---:B------:R-:W-:Y:S02]  /*b2b0*/  ISETP.GE.AND P1, PT, R189.reuse, 0x2, PT ;  /* 0x00000002bd00780c */ /* 0x040fe40003f26270 */
[C---:B------:R-:W-:Y:S02]  /*b2c0*/  ISETP.GE.AND P2, PT, R189.reuse, 0x9, PT ;  /* 0x00000009bd00780c */ /* 0x040fe40003f46270 */
[----:B------:R-:W-:Y:S02]  /*b2d0*/  ISETP.GE.AND P5, PT, R189, 0x11, PT ;  /* 0x00000011bd00780c */ /* 0x000fe40003fa6270 */
[----:B------:R-:W-:Y:S02]  /*b2e0*/  LOP3.LUT R17, R17, 0xfffffffb, RZ, 0xc0, !PT ;  /* 0xfffffffb11117812 */ /* 0x000fe400078ec0ff */
[----:B------:R-:W-:-:S02]  /*b2f0*/  ISETP.GT.AND P4, PT, R194, 0x1, !P1 ;  /* 0x00000001c200780c */ /* 0x000fc40004f84270 */
[----:B------:R-:W-:Y:S02]  /*b300*/  ISETP.GT.AND P3, PT, R194, 0x8, !P2 ;  /* 0x00000008c200780c */ /* 0x000fe40005764270 */
[----:B------:R-:W-:Y:S02]  /*b310*/  @P6 LOP3.LUT R17, R17, 0x4, RZ, 0xfc, !PT ;  /* 0x0000000411116812 */ /* 0x000fe400078efcff */
[C---:B------:R-:W-:Y:S02]  /*b320*/  ISETP.LT.OR P4, PT, R193.reuse, 0x2, P4 ;  /* 0x00000002c100780c */ /* 0x040fe40002781670 */
[----:B------:R-:W-:Y:S02]  /*b330*/  ISETP.LT.OR P3, PT, R193, 0x9, P3 ;  /* 0x00000009c100780c */ /* 0x000fe40001f61670 */
[----:B------:R-:W-:Y:S02]  /*b340*/  LOP3.LUT R17, R17, 0xfffffff7, RZ, 0xc0, !PT ;  /* 0xfffffff711117812 */ /* 0x000fe400078ec0ff */
[----:B0-----:R-:W-:-:S02]  /*b350*/  FSEL R200, R200, -INF , !P4 ;  /* 0xff800000c8c87808 */ /* 0x001fc40006000000 */
[----:B------:R-:W-:Y:S02]  /*b360*/  FSEL R202, R202, -INF , !P3 ;  /* 0xff800000caca7808 */ /* 0x000fe40005800000 */
[C---:B------:R-:W-:Y:S02]  /*b370*/  ISETP.GT.AND P4, PT, R194.reuse, 0x9, !P6 ;  /* 0x00000009c200780c */ /* 0x040fe40007784270 */
[----:B------:R-:W-:Y:S02]  /*b380*/  @P5 LOP3.LUT R17, R17, 0x8, RZ, 0xfc, !PT ;  /* 0x0000000811115812 */ /* 0x000fe400078efcff */
[----:B------:R-:W-:Y:S02]  /*b390*/  ISETP.GT.AND P3, PT, R194, 0x10, !P5 ;  /* 0x00000010c200780c */ /* 0x000fe40006f64270 */
[----:B------:R-:W-:Y:S02]  /*b3a0*/  ISETP.GE.AND P5, PT, R189, 0x12, PT ;  /* 0x00000012bd00780c */ /* 0x000fe40003fa6270 */
[----:B------:R-:W-:-:S02]  /*b3b0*/  ISETP.LT.OR P4, PT, R193, 0xa, P4 ;  /* 0x0000000ac100780c */ /* 0x000fc40002781670 */
[----:B------:R-:W-:Y:S02]  /*b3c0*/  ISETP.LT.OR P3, PT, R193, 0x11, P3 ;  /* 0x00000011c100780c */ /* 0x000fe40001f61670 */
[----:B------:R-:W-:Y:S02]  /*b3d0*/  FSEL R201, R201, -INF , !P4 ;  /* 0xff800000c9c97808 */ /* 0x000fe40006000000 */
[----:B------:R-:W-:Y:S02]  /*b3e0*/  ISETP.GE.AND P4, PT, R189, 0x19, PT ;  /* 0x00000019bd00780c */ /* 0x000fe40003f86270 */
[----:B------:R-:W-:Y:S02]  /*b3f0*/  LOP3.LUT R17, R17, 0xffffffef, RZ, 0xc0, !PT ;  /* 0xffffffef11117812 */ /* 0x000fe400078ec0ff */
[----:B------:R-:W-:Y:S02]  /*b400*/  FSEL R204, R204, -INF , !P3 ;  /* 0xff800000cccc7808 */ /* 0x000fe40005800000 */
[----:B------:R-:W-:-:S02]  /*b410*/  ISETP.GT.AND P3, PT, R194, 0x11, !P5 ;  /* 0x00000011c200780c */ /* 0x000fc40006f64270 */
[----:B------:R-:W-:Y:S02]  /*b420*/  @P5 LOP3.LUT R17, R17, 0x10, RZ, 0xfc, !PT ;  /* 0x0000001011115812 */ /* 0x000fe400078efcff */
[----:B------:R-:W-:Y:S02]  /*b430*/  ISETP.LT.OR P3, PT, R193, 0x12, P3 ;  /* 0x00000012c100780c */ /* 0x000fe40001f61670 */
[----:B------:R-:W-:Y:S02]  /*b440*/  LOP3.LUT R17, R17, 0xfffbffff, RZ, 0xc0, !PT ;  /* 0xfffbffff11117812 */ /* 0x000fe400078ec0ff */
[----:B------:R-:W-:Y:S02]  /*b450*/  FSEL R203, R203, -INF , !P3 ;  /* 0xff800000cbcb7808 */ /* 0x000fe40005800000 */
[----:B------:R-:W-:Y:S02]  /*b460*/  @P4 LOP3.LUT R17, R17, 0x40000, RZ, 0xfc, !PT ;  /* 0x0004000011114812 */ /* 0x000fe400078efcff */
[----:B------:R-:W-:-:S02]  /*b470*/  ISETP.GT.AND P3, PT, R194, 0x18, !P4 ;  /* 0x00000018c200780c */ /* 0x000fc40006764270 */
[----:B------:R-:W-:Y:S02]  /*b480*/  ISETP.GE.AND P4, PT, R189, 0x1a, PT ;  /* 0x0000001abd00780c */ /* 0x000fe40003f86270 */
[----:B------:R-:W-:Y:S02]  /*b490*/  ISETP.LT.OR P3, PT, R193, 0x19, P3 ;  /* 0x00000019c100780c */ /* 0x000fe40001f61670 */
[----:B------:R-:W-:Y:S02]  /*b4a0*/  LOP3.LUT R17, R17, 0xfffdffff, RZ, 0xc0, !PT ;  /* 0xfffdffff11117812 */ /* 0x000fe400078ec0ff */
        /* <DEDUP_REMOVED lines=99> */
[----:B------:R-:W-:Y:S01]  /*bae0*/  ISETP.LT.OR P6, PT, R193, 0x5a, P6 ;  /* 0x0000005ac100780c */ /* 0x000fe200037c1670 */
[--C-:B-1----:R-:W-:Y:S02]  /*baf0*/  IMAD.IADD R193, R195, 0x1, R15.reuse ;  /* 0x00000001c3c17824 */ /* 0x102fe400078e020f */
[----:B------:R-:W-:Y:S01]  /*bb00*/  IMAD.IADD R195, R196, 0x1, R15 ;  /* 0x00000001c4c37824 */ /* 0x000fe200078e020f */
        /* <DEDUP_REMOVED lines=16> */
.L_x_10916:
[----:B------:R-:W-:-:S05]  /*bc10*/  IMAD.U32 R188, RZ, RZ, UR26 ;  /* 0x0000001affbc7e24 */ /* 0x000fca000f8e00ff */
[----:B------:R-:W-:-:S13]  /*bc20*/  ISETP.NE.AND P6, PT, R188, 0x1, PT ;  /* 0x00000001bc00780c */ /* 0x000fda0003fc5270 */
[----:B------:R-:W0:Y:S02]  /*bc30*/  @P6 LDC.64 R14, c[0x0][0x9e8] ;  /* 0x00027a00ff0e6b82 */ /* 0x000e240000000a00 */
[----:B0-----:R-:W-:-:S05]  /*bc40*/  @P6 IMAD.HI.U32 R14, R189, R14, RZ ;  /* 0x0000000ebd0e6227 */ /* 0x001fca00078e00ff */
[----:B------:R-:W-:-:S07]  /*bc50*/  @P6 SHF.R.U32.HI R189, RZ, R15, R14 ;  /* 0x0000000fffbd6219 */ /* 0x000fce000001160e */
.L_x_10917:
[----:B------:R-:W-:Y:S05]  /*bc60*/  BSYNC B0 ;  /* 0x0000000000007941 */ /* 0x000fea0003800000 */
.L_x_10915:
[----:B------:R-:W-:-:S05]  /*bc70*/  IMAD R190, R189, R188, R190 ;  /* 0x000000bcbdbe7224 */ /* 0x000fca00078e02be */
[----:B------:R-:W-:Y:S02]  /*bc80*/  VIADDMNMX R193, R190, R188, R193, PT ;  /* 0x000000bcbec17246 */ /* 0x000fe400038001c1 */
[----:B------:R-:W-:-:S07]  /*bc90*/  VIMNMX R195, R195, R190, !PT ;  /* 0x000000bec3c37248 */ /* 0x000fce0007fe0100 */
.L_x_10914:
[----:B------:R-:W-:Y:S01]  /*bca0*/  ISETP.GT.AND P1, PT, R195, 0x1, !P1 ;  /* 0x00000001c300780c */ /* 0x000fe20004f24270 */
[----:B------:R-:W-:Y:S01]  /*bcb0*/  UMOV UR10, UR25 ;  /* 0x00000019000a7c82 */ /* 0x000fe20008000000 */
[----:B------:R-:W-:Y:S02]  /*bcc0*/  LOP3.LUT P6, RZ, R17, 0x20000, RZ, 0xc0, !PT ;  /* 0x0002000011ff7812 */ /* 0x000fe400078cc0ff */
[----:B------:R-:W-:Y:S02]  /*bcd0*/  ISETP.LT.OR P1, PT, R193, 0x2, P1 ;  /* 0x00000002c100780c */ /* 0x000fe40000f21670 */
[----:B------:R-:W-:Y:S02]  /*bce0*/  ISETP.GT.AND P2, PT, R195, 0x8, !P2 ;  /* 0x00000008c300780c */ /* 0x000fe40005744270 */
[----:B------:R-:W-:Y:S02]  /*bcf0*/  FSEL R14, R10, -INF , !P1 ;  /* 0xff8000000a0e7808 */ /* 0x000fe40004800000 */
[----:B------:R-:W-:-:S02]  /*bd00*/  LOP3.LUT P1, RZ, R17, 0x4, RZ, 0xc0, !PT ;  /* 0x0000000411ff7812 */ /* 0x000fc4000782c0ff */
[----:B------:R-:W-:Y:S02]  /*bd10*/  ISETP.LT.OR P2, PT, R193, 0x9, P2 ;  /* 0x00000009c100780c */ /* 0x000fe40001741670 */
[----:B------:R-:W-:Y:S02]  /*bd20*/  ISETP.GT.AND P1, PT, R195, 0x9, !P1 ;  /* 0x00000009c300780c */ /* 0x000fe40004f24270 */
[----:B------:R-:W-:Y:S02]  /*bd30*/  FSEL R20, R20, -INF , !P2 ;  /* 0xff80000014147808 */ /* 0x000fe40005000000 */
        /* <DEDUP_REMOVED lines=60> */
[----:B------:R-:W-:Y:S01]  /*c100*/  LOP3.LUT P6, RZ, R17, 0x80, RZ, 0xc0, !PT ;  /* 0x0000008011ff7812 */ /* 0x000fe200078cc0ff */
[----:B------:R-:W0:Y:S01]  /*c110*/  SHFL.BFLY PT, R10, R15, 0x2, 0x1f ;  /* 0x0c401f000f0a7f89 */ /* 0x000e2200000e0000 */
[----:B------:R-:W-:Y:S02]  /*c120*/  FSEL R159, R159, -INF , !P1 ;  /* 0xff8000009f9f7808 */ /* 0x000fe40004800000 */
[----:B------:R-:W-:-:S02]  /*c130*/  LOP3.LUT P1, RZ, R17, 0x800, RZ, 0xc0, !PT ;  /* 0x0000080011ff7812 */ /* 0x000fc4000782c0ff */
[----:B------:R-:W-:Y:S02]  /*c140*/  LOP3.LUT P2, RZ, R17, 0x40, RZ, 0xc0, !PT ;  /* 0x0000004011ff7812 */ /* 0x000fe4000784c0ff */
[C---:B------:R-:W-:Y:S02]  /*c150*/  ISETP.GT.AND P1, PT, R195.reuse, 0x31, !P1 ;  /* 0x00000031c300780c */ /* 0x040fe40004f24270 */
[----:B------:R-:W-:Y:S02]  /*c160*/  ISETP.GT.AND P3, PT, R195, 0x50, !P3 ;  /* 0x00000050c300780c */ /* 0x000fe40005f64270 */
[----:B------:R-:W-:Y:S02]  /*c170*/  ISETP.LT.OR P1, PT, R193, 0x32, P1 ;  /* 0x00000032c100780c */ /* 0x000fe40000f21670 */
[----:B------:R-:W-:Y:S02]  /*c180*/  ISETP.GT.AND P4, PT, R195, 0x51, !P4 ;  /* 0x00000051c300780c */ /* 0x000fe40006784270 */
[----:B------:R-:W-:-:S02]  /*c190*/  FSEL R160, R160, -INF , !P1 ;  /* 0xff800000a0a07808 */ /* 0x000fc40004800000 */
[----:B------:R-:W-:Y:S02]  /*c1a0*/  LOP3.LUT P1, RZ, R17, 0x400, RZ, 0xc0, !PT ;  /* 0x0000040011ff7812 */ /* 0x000fe4000782c0ff */
[----:B------:R-:W-:Y:S02]  /*c1b0*/  ISETP.LT.OR P3, PT, R193, 0x51, P3 ;  /* 0x00000051c100780c */ /* 0x000fe40001f61670 */
[C---:B------:R-:W-:Y:S02]  /*c1c0*/  ISETP.GT.AND P1, PT, R195.reuse, 0x38, !P1 ;  /* 0x00000038c300780c */ /* 0x040fe40004f24270 */
[----:B------:R-:W-:Y:S02]  /*c1d0*/  ISETP.GT.AND P5, PT, R195, 0x58, !P5 ;  /* 0x00000058c300780c */ /* 0x000fe40006fa4270 */
[C---:B------:R-:W-:Y:S02]  /*c1e0*/  ISETP.LT.OR P1, PT, R193.reuse, 0x39, P1 ;  /* 0x00000039c100780c */ /* 0x040fe40000f21670 */
[----:B------:R-:W-:-:S02]  /*c1f0*/  ISETP.LT.OR P4, PT, R193, 0x52, P4 ;  /* 0x00000052c100780c */ /* 0x000fc40002781670 */
[----:B------:R-:W-:Y:S02]  /*c200*/  FSEL R163, R163, -INF , !P1 ;  /* 0xff800000a3a37808 */ /* 0x000fe40004800000 */
[----:B------:R-:W-:Y:S02]  /*c210*/  LOP3.LUT P1, RZ, R17, 0x200, RZ, 0xc0, !PT ;  /* 0x0000020011ff7812 */ /* 0x000fe4000782c0ff */
[----:B------:R-:W-:Y:S02]  /*c220*/  ISETP.LT.OR P5, PT, R193, 0x59, P5 ;  /* 0x00000059c100780c */ /* 0x000fe40002fa1670 */
        /* <DEDUP_REMOVED lines=11> */
[----:B------:R-:W-:Y:S02]  /*c2e0*/  ISETP.GT.AND P1, PT, R195, 0x48, !P2 ;  /* 0x00000048c300780c */ /* 0x000fe40005724270 */
[----:B------:R-:W-:Y:S02]  /*c2f0*/  LOP3.LUT P2, RZ, R17, 0x20, RZ, 0xc0, !PT ;  /* 0x0000002011ff7812 */ /* 0x000fe4000784c0ff */
[----:B------:R-:W-:Y:S02]  /*c300*/  ISETP.LT.OR P1, PT, R193, 0x49, P1 ;  /* 0x00000049c100780c */ /* 0x000fe40000f21670 */
[----:B------:R-:W-:Y:S02]  /*c310*/  ISETP.GT.AND P2, PT, R195, 0x49, !P2 ;  /* 0x00000049c300780c */ /* 0x000fe40005744270 */
[----:B------:R-:W-:-:S02]  /*c320*/  FSEL R194, R169, -INF , !P1 ;  /* 0xff800000a9c27808 */ /* 0x000fc40004800000 */
[----:B0-----:R-:W-:Y:S02]  /*c330*/  FMNMX.FTZ R169, R15, R10, !PT ;  /* 0x0000000a0fa97209 */ /* 0x001fe40007810000 */
[----:B------:R-:W-:Y:S02]  /*c340*/  ISETP.GT.AND P1, PT, R195, RZ, !P6 ;  /* 0x000000ffc300720c */ /* 0x000fe40007724270 */
[C---:B------:R-:W-:Y:S01]  /*c350*/  ISETP.LT.OR P2, PT, R193.reuse, 0x4a, P2 ;  /* 0x0000004ac100780c */ /* 0x040fe20001741670 */
[----:B------:R-:W0:Y:S01]  /*c360*/  SHFL.BFLY PT, R10, R169, 0x1, 0x1f ;  /* 0x0c201f00a90a7f89 */ /* 0x000e2200000e0000 */
[----:B------:R-:W-:Y:S02]  /*c370*/  ISETP.LT.OR P1, PT, R193, 0x1, P1 ;  /* 0x00000001c100780c */ /* 0x000fe40000f21670 */
[----:B------:R-:W-:Y:S02]  /*c380*/  LOP3.LUT P6, RZ, R17, 0x1, RZ, 0xc0, !PT ;  /* 0x0000000111ff7812 */ /* 0x000fe400078cc0ff */
[----:B------:R-:W-:-:S02]  /*c390*/  FSEL R197, R9, -INF , !P1 ;  /* 0xff80000009c57808 */ /* 0x000fc40004800000 */
[----:B------:R-:W-:Y:S02]  /*c3a0*/  ISETP.GT.AND P6, PT, R195, 0x59, !P6 ;  /* 0x00000059c300780c */ /* 0x000fe400077c4270 */
[----:B------:R-:W-:Y:S02]  /*c3b0*/  FMNMX.FTZ R9, R197, R12, !PT ;  /* 0x0000000cc5097209 */ /* 0x000fe40007810000 */
[----:B------:R-:W-:Y:S02]  /*c3c0*/  ISETP.LT.OR P6, PT, R193, 0x5a, P6 ;  /* 0x0000005ac100780c */ /* 0x000fe400037c1670 */
[----:B------:R-:W-:Y:S02]  /*c3d0*/  FMNMX.FTZ R9, R14, R9, !PT ;  /* 0x000000090e097209 */ /* 0x000fe40007810000 */
[----:B------:R-:W-:Y:S02]  /*c3e0*/  FSEL R193, R167, -INF , !P5 ;  /* 0xff800000a7c17808 */ /* 0x000fe40006800000 */
[----:B------:R-:W-:-:S02]  /*c3f0*/  FMNMX.FTZ R190, R20, R9, !PT ;  /* 0x0000000914be7209 */ /* 0x000fc40007810000 */
[----:B------:R-:W-:Y:S02]  /*c400*/  FSEL R168, R168, -INF , !P6 ;  /* 0xff800000a8a87808 */ /* 0x000fe40007000000 */
[----:B------:R-:W-:Y:S02]  /*c410*/  FMNMX.FTZ R9, R21, R190, !PT ;  /* 0x000000be15097209 */ /* 0x000fe40007810000 */
[----:B0-----:R-:W-:Y:S02]  /*c420*/  FMNMX.FTZ R10, R169, R10, !PT ;  /* 0x0000000aa90a7209 */ /* 0x001fe40007810000 */
[----:B------:R-:W-:Y:S02]  /*c430*/  FMNMX.FTZ R190, R22, R9, !PT ;  /* 0x0000000916be7209 */ /* 0x000fe40007810000 */
[C---:B------:R-:W-:Y:S01]  /*c440*/  FSETP.NEU.FTZ.AND P1, PT, R10.reuse, -INF , PT ;  /* 0xff8000000a00780b */ /* 0x040fe20003f3d000 */
[----:B------:R-:W-:Y:S01]  /*c450*/  FMUL.FTZ R196, R10, UR10 ;  /* 0x0000000a0ac47c20 */ /* 0x000fe20008410000 */
[----:B------:R-:W-:-:S04]  /*c460*/  FMNMX.FTZ R9, R23, R190, !PT ;  /* 0x000000be17097209 */ /* 0x000fc80007810000 */
[----:B------:R-:W-:-:S05]  /*c470*/  FSEL R196, R196, RZ, P1 ;  /* 0x000000ffc4c47208 */ /* 0x000fca0000800000 */
[--C-:B------:R-:W-:Y:S01]  /*c480*/  FFMA.FTZ R15, R192, UR10, -R196.reuse ;  /* 0x0000000ac00f7c23 */ /* 0x100fe200080108c4 */
[----:B------:R-:W-:Y:S01]  /*c490*/  FMNMX.FTZ R192, R152, R9, !PT ;  /* 0x0000000998c07209 */ /* 0x000fe20007810000 */
[--C-:B------:R-:W-:Y:S01]  /*c4a0*/  FFMA.FTZ R191, R172, UR10, -R196.reuse ;  /* 0x0000000aacbf7c23 */ /* 0x100fe200080108c4 */
        /* <DEDUP_REMOVED lines=13> */
[--C-:B------:R-:W-:Y:S01]  /*c580*/  FFMA.FTZ R162, R175, UR10, -R196.reuse ;  /* 0x0000000aafa27c23 */ /* 0x100fe200080108c4 */
[----:B------:R-:W-:Y:S01]  /*c590*/  FADD.FTZ R200, -R200, R11 ;  /* 0x0000000bc8c87221 */ /* 0x000fe20000010100 */
        /* <DEDUP_REMOVED lines=26> */
[----:B------:R-:W-:-:S02]  /*c740*/  FSEL R172, R158, -INF , !P2 ;  /* 0xff8000009eac7808 */ /* 0x000fc40005000000 */
        /* <DEDUP_REMOVED lines=18> */
[----:B------:R-:W1:Y:S08]  /*c870*/  MUFU.EX2 R178, R178 ;  /* 0x000000b200b27308 */ /* 0x000e700000000800 */
[----:B------:R-:W-:Y:S01]  /*c880*/  MUFU.EX2 R175, R175 ;  /* 0x000000af00af7308 */ /* 0x000fe20000000800 */
[----:B0-----:R-:W-:Y:S01]  /*c890*/  FMNMX.FTZ R9, R198, R9, !PT ;  /* 0x00000009c6097209 */ /* 0x001fe20007810000 */
[----:B------:R-:W-:-:S03]  /*c8a0*/  FMUL.FTZ R198, R200, UR10 ;  /* 0x0000000ac8c67c20 */ /* 0x000fc60008410000 */
[C---:B------:R-:W-:Y:S01]  /*c8b0*/  FSETP.NEU.FTZ.AND P1, PT, R9.reuse, -INF , PT ;  /* 0xff8000000900780b */ /* 0x040fe20003f3d000 */
[----:B------:R-:W-:Y:S02]  /*c8c0*/  FMUL.FTZ R185, R9, UR10 ;  /* 0x0000000a09b97c20 */ /* 0x000fe40008410000 */
[----:B------:R-:W-:Y:S03]  /*c8d0*/  MUFU.EX2 R180, R180 ;  /* 0x000000b400b47308 */ /* 0x000fe60000000800 */
[----:B------:R-:W-:-:S05]  /*c8e0*/  FSEL R185, R185, RZ, P1 ;  /* 0x000000ffb9b97208 */ /* 0x000fca0000800000 */
[----:B------:R-:W0:Y:S01]  /*c8f0*/  MUFU.EX2 R198, R198 ;  /* 0x000000c600c67308 */ /* 0x000e220000000800 */
[--C-:B------:R-:W-:Y:S01]  /*c900*/  FFMA.FTZ R13, R197, UR10, -R185.reuse ;  /* 0x0000000ac50d7c23 */ /* 0x100fe200080108b9 */
[--C-:B------:R-:W-:Y:S01]  /*c910*/  FFMA.FTZ R14, R14, UR10, -R185.reuse ;  /* 0x0000000a0e0e7c23 */ /* 0x100fe200080108b9 */
[--C-:B------:R-:W-:Y:S01]  /*c920*/  FFMA.FTZ R199, R160, UR10, -R185.reuse ;  /* 0x0000000aa0c77c23 */ /* 0x100fe200080108b9 */
[----:B-1----:R-:W-:Y:S01]  /*c930*/  F2FP.BF16.F32.PACK_AB R160, R178, R167 ;  /* 0x000000a7b2a0723e */ /* 0x002fe200000010ff */
        /* <DEDUP_REMOVED lines=10> */
[----:B------:R-:W-:Y:S01]  /*c9e0*/  FFMA.FTZ R201, R166, UR10, -R185 ;  /* 0x0000000aa6c97c23 */ /* 0x000fe200080108b9 */
[----:B------:R-:W-:Y:S01]  /*c9f0*/  MUFU.EX2 R182, R182 ;  /* 0x000000b600b67308 */ /* 0x000fe20000000800 */
[----:B0-----:R-:W-:Y:S01]  /*ca00*/  FFMA.FTZ R183, R198, R2, R15 ;  /* 0x00000002c6b77223 */ /* 0x001fe2000001000f */
[--C-:B------:R-:W-:Y:S01]  /*ca10*/  FFMA.FTZ R159, R194, UR10, -R185.reuse ;  /* 0x0000000ac29f7c23 */ /* 0x100fe200080108b9 */
[--C-:B------:R-:W-:Y:S01]  /*ca20*/  FFMA.FTZ R173, R173, UR10, -R185.reuse ;  /* 0x0000000aadad7c23 */ /* 0x100fe200080108b9 */
[----:B------:R-:W-:Y:S01]  /*ca30*/  FFMA.FTZ R193, R193, UR10, -R185 ;  /* 0x0000000ac1c17c23 */ /* 0x000fe200080108b9 */
[----:B------:R-:W-:Y:S01]  /*ca40*/  FADD.FTZ R2, R188, R183 ;  /* 0x000000b7bc027221 */ /* 0x000fe20000010000 */
[----:B------:R-:W-:Y:S01]  /*ca50*/  F2FP.BF16.F32.PACK_AB R166, R162, R161 ;  /* 0x000000a1a2a6723e */ /* 0x000fe200000010ff */
[-C--:B------:R-:W-:Y:S01]  /*ca60*/  FMUL.FTZ R24, R24, R198.reuse ;  /* 0x000000c618187220 */ /* 0x080fe20000410000 */
[----:B------:R-:W-:Y:S01]  /*ca70*/  MUFU.EX2 R179, R179 ;  /* 0x000000b300b37308 */ /* 0x000fe20000000800 */
[----:B------:R-:W-:Y:S01]  /*ca80*/  FADD.FTZ R183, R189, R2 ;  /* 0x00000002bdb77221 */ /* 0x000fe20000010000 */
[----:B------:R-:W-:Y:S01]  /*ca90*/  F2FP.BF16.F32.PACK_AB R164, R158, R191 ;  /* 0x000000bf9ea4723e */ /* 0x000fe200000010ff */
        /* <DEDUP_REMOVED lines=15> */
[----:B0-----:R-:W-:Y:S01]  /*cb90*/  FSEL R187, R9, RZ, P1 ;  /* 0x000000ff09bb7208 */ /* 0x001fe20000800000 */
[----:B------:R-:W-:Y:S01]  /*cba0*/  FMUL.FTZ R44, R44, R198 ;  /* 0x000000c62c2c7220 */ /* 0x000fe20000410000 */
[----:B------:R-:W-:Y:S01]  /*cbb0*/  PLOP3.LUT P1, PT, PT, PT, UP0, 0x40, 0x0 ;  /* 0x000000000000781c */ /* 0x000fe20003f2e808 */
[C---:B------:R-:W-:Y:S01]  /*cbc0*/  FADD.FTZ R2, R171.reuse, R2 ;  /* 0x00000002ab027221 */ /* 0x040fe20000010000 */
[----:B------:R-:W-:Y:S01]  /*cbd0*/  F2FP.BF16.F32.PACK_AB R170, R171, R170 ;  /* 0x000000aaabaa723e */ /* 0x000fe200000010ff */
[----:B------:R-:W-:Y:S01]  /*cbe0*/  FADD.FTZ R187, -R187, R12 ;  /* 0x0000000cbbbb7221 */ /* 0x000fe20000010100 */
[----:B------:R-:W-:Y:S01]  /*cbf0*/  MUFU.EX2 R181, R181 ;  /* 0x000000b500b57308 */ /* 0x000fe20000000800 */
[----:B------:R-:W-:Y:S01]  /*cc00*/  FADD.FTZ R183, R191, R2 ;  /* 0x00000002bfb77221 */ /* 0x000fe20000010000 */
[--C-:B------:R-:W-:Y:S01]  /*cc10*/  FFMA.FTZ R12, R153, UR10, -R185.reuse ;  /* 0x0000000a990c7c23 */ /* 0x100fe200080108b9 */
[----:B------:R-:W-:Y:S01]  /*cc20*/  FMUL.FTZ R187, R187, UR10 ;  /* 0x0000000abbbb7c20 */ /* 0x000fe20008410000 */
[----:B------:R-:W-:Y:S01]  /*cc30*/  FFMA.FTZ R153, R154, UR10, -R185 ;  /* 0x0000000a9a997c23 */ /* 0x000fe200080108b9 */
[----:B------:R-:W-:Y:S01]  /*cc40*/  FADD.FTZ R2, R158, R183 ;  /* 0x000000b79e027221 */ /* 0x000fe20000010000 */
[----:B------:R-:W-:Y:S01]  /*cc50*/  FFMA.FTZ R183, R152, UR10, -R185 ;  /* 0x0000000a98b77c23 */ /* 0x000fe200080108b9 */
[-C--:B------:R-:W-:Y:S01]  /*cc60*/  FMUL.FTZ R45, R45, R198.reuse ;  /* 0x000000c62d2d7220 */ /* 0x080fe20000410000 */
[----:B------:R-:W-:Y:S01]  /*cc70*/  MUFU.EX2 R186, R186 ;  /* 0x000000ba00ba7308 */ /* 0x000fe20000000800 */
[----:B------:R-:W-:Y:S01]  /*cc80*/  FADD.FTZ R195, R161, R2 ;  /* 0x00000002a1c37221 */ /* 0x000fe20000010000 */
[----:B-1----:R-:W-:Y:S01]  /*cc90*/  F2FP.BF16.F32.PACK_AB R158, R184, R179 ;  /* 0x000000b3b89e723e */ /* 0x002fe200000010ff */
[-C--:B------:R-:W-:Y:S01]  /*cca0*/  FMUL.FTZ R48, R48, R198.reuse ;  /* 0x000000c630307220 */ /* 0x080fe20000410000 */
[-C--:B------:R-:W-:Y:S01]  /*ccb0*/  FMUL.FTZ R49, R49, R198.reuse ;  /* 0x000000c631317220 */ /* 0x080fe20000410000 */
[----:B------:R-:W-:Y:S01]  /*ccc0*/  FADD.FTZ R2, R162, R195 ;  /* 0x000000c3a2027221 */ /* 0x000fe20000010000 */
[----:B------:R-:W-:Y:S01]  /*ccd0*/  F2FP.BF16.F32.PACK_AB R162, R180, R175 ;  /* 0x000000afb4a2723e */ /* 0x000fe200000010ff */
[-C--:B------:R-:W-:Y:S01]  /*cce0*/  FMUL.FTZ R52, R52, R198.reuse ;  /* 0x000000c634347220 */ /* 0x080fe20000410000 */
[----:B------:R-:W0:Y:S01]  /*ccf0*/  MUFU.EX2 R196, R196 ;  /* 0x000000c400c47308 */ /* 0x000e220000000800 */
[----:B------:R-:W-:Y:S01]  /*cd00*/  FADD.FTZ R195, R167, R2 ;  /* 0x00000002a7c37221 */ /* 0x000fe20000010000 */
[----:B------:R-:W-:Y:S01]  /*cd10*/  FFMA.FTZ R2, R155, UR10, -R185 ;  /* 0x0000000a9b027c23 */ /* 0x000fe200080108b9 */
[-C--:B------:R-:W-:Y:S01]  /*cd20*/  FMUL.FTZ R53, R53, R198.reuse ;  /* 0x000000c635357220 */ /* 0x080fe20000410000 */
[-C--:B------:R-:W-:Y:S01]  /*cd30*/  FMUL.FTZ R56, R56, R198.reuse ;  /* 0x000000c638387220 */ /* 0x080fe20000410000 */
[----:B------:R-:W-:Y:S01]  /*cd40*/  FADD.FTZ R152, R178, R195 ;  /* 0x000000c3b2987221 */ /* 0x000fe20000010000 */
[--C-:B------:R-:W-:Y:S01]  /*cd50*/  FFMA.FTZ R195, R157, UR10, -R185.reuse ;  /* 0x0000000a9dc37c23 */ /* 0x100fe200080108b9 */
[----:B------:R-:W-:Y:S01]  /*cd60*/  FFMA.FTZ R157, R172, UR10, -R185 ;  /* 0x0000000aac9d7c23 */ /* 0x000fe200080108b9 */
        /* <DEDUP_REMOVED lines=8> */
[----:B------:R-:W1:Y:S01]  /*cdf0*/  MUFU.EX2 R178, R187 ;  /* 0x000000bb00b27308 */ /* 0x000e620000000800 */
[----:B------:R-:W-:Y:S01]  /*ce00*/  FADD.FTZ R155, R177, R152 ;  /* 0x00000098b19b7221 */ /* 0x000fe20000010000 */
[----:B0-----:R-:W-:Y:S01]  /*ce10*/  F2FP.BF16.F32.PACK_AB R154, R196, R11 ;  /* 0x0000000bc49a723e */ /* 0x001fe200000010ff */
[-C--:B------:R-:W-:Y:S01]  /*ce20*/  FMUL.FTZ R65, R65, R198.reuse ;  /* 0x000000c641417220 */ /* 0x080fe20000410000 */
[-C--:B------:R-:W-:Y:S01]  /*ce30*/  FMUL.FTZ R68, R68, R198.reuse ;  /* 0x000000c644447220 */ /* 0x080fe20000410000 */
[----:B------:R-:W-:Y:S01]  /*ce40*/  FADD.FTZ R152, R182, R155 ;  /* 0x0000009bb6987221 */ /* 0x000fe20000010000 */
[--C-:B------:R-:W-:Y:S01]  /*ce50*/  FFMA.FTZ R155, R174, UR10, -R185.reuse ;  /* 0x0000000aae9b7c23 */ /* 0x100fe200080108b9 */
[----:B------:R-:W-:Y:S01]  /*ce60*/  FFMA.FTZ R185, R168, UR10, -R185 ;  /* 0x0000000aa8b97c23 */ /* 0x000fe200080108b9 */
[----:B------:R-:W0:Y:S01]  /*ce70*/  MUFU.EX2 R14, R14 ;  /* 0x0000000e000e7308 */ /* 0x000e220000000800 */
[----:B------:R-:W-:Y:S01]  /*ce80*/  FADD.FTZ R203, R179, R152 ;  /* 0x00000098b3cb7221 */ /* 0x000fe20000010000 */
[----:B------:R-:W-:Y:S01]  /*ce90*/  F2FP.BF16.F32.PACK_AB R168, R192, R169 ;  /* 0x000000a9c0a8723e */ /* 0x000fe200000010ff */
[-C--:B------:R-:W-:Y:S01]  /*cea0*/  FMUL.FTZ R69, R69, R198.reuse ;  /* 0x000000c645457220 */ /* 0x080fe20000410000 */
[----:B------:R-:W-:Y:S01]  /*ceb0*/  F2FP.BF16.F32.PACK_AB R174, R190, R189 ;  /* 0x000000bdbeae723e */ /* 0x000fe200000010ff */
[----:B------:R-:W-:Y:S01]  /*cec0*/  FADD.FTZ R152, R184, R203 ;  /* 0x000000cbb8987221 */ /* 0x000fe20000010000 */
[-C--:B------:R-:W-:Y:S01]  /*ced0*/  FMUL.FTZ R72, R72, R198.reuse ;  /* 0x000000c648487220 */ /* 0x080fe20000410000 */
[-C--:B------:R-:W-:Y:S01]  /*cee0*/  FMUL.FTZ R73, R73, R198.reuse ;  /* 0x000000c649497220 */ /* 0x080fe20000410000 */
[----:B------:R-:W2:Y:S01]  /*cef0*/  MUFU.EX2 R20, R20 ;  /* 0x0000001400147308 */ /* 0x000ea20000000800 */
[----:B------:R-:W-:Y:S01]  /*cf00*/  FADD.FTZ R169, R181, R152 ;  /* 0x00000098b5a97221 */ /* 0x000fe20000010000 */
[----:B------:R-:W-:Y:S01]  /*cf10*/  F2FP.BF16.F32.PACK_AB R152, R186, R181 ;  /* 0x000000b5ba98723e */ /* 0x000fe200000010ff */
        /* <DEDUP_REMOVED lines=17> */
[----:B------:R-:W-:Y:S01]  /*d030*/  FMUL.FTZ R104, R104, R198 ;  /* 0x000000c668687220 */ /* 0x000fe20000410000 */
[----:B------:R-:W-:Y:S01]  /*d040*/  FADD.FTZ R161, R11, R2 ;  /* 0x000000020ba17221 */ /* 0x000fe20000010000 */
[----:B-1----:R-:W-:Y:S01]  /*d050*/  FFMA.FTZ R11, R178, R0, R13 ;  /* 0x00000000b20b7223 */ /* 0x002fe2000001000d */
[-C--:B------:R-:W-:Y:S01]  /*d060*/  FMUL.FTZ R105, R105, R198.reuse ;  /* 0x000000c669697220 */ /* 0x080fe20000410000 */
[----:B------:R-:W-:Y:S01]  /*d070*/  MUFU.EX2 R22, R22 ;  /* 0x0000001600167308 */ /* 0x000fe20000000800 */
[----:B------:R-:W-:Y:S01]  /*d080*/  FADD.FTZ R2, R196, R161 ;  /* 0x000000a1c4027221 */ /* 0x000fe20000010000 */
[----:B0-----:R-:W-:Y:S01]  /*d090*/  FADD.FTZ R11, R14, R11 ;  /* 0x0000000b0e0b7221 */ /* 0x001fe20000010000 */
[-C--:B------:R-:W-:Y:S01]  /*d0a0*/  FMUL.FTZ R108, R108, R198.reuse ;  /* 0x000000c66c6c7220 */ /* 0x080fe20000410000 */
[-C--:B------:R-:W-:Y:S01]  /*d0b0*/  FMUL.FTZ R109, R109, R198.reuse ;  /* 0x000000c66d6d7220 */ /* 0x080fe20000410000 */
[-C--:B------:R-:W-:Y:S01]  /*d0c0*/  FMUL.FTZ R112, R112, R198.reuse ;  /* 0x000000c670707220 */ /* 0x080fe20000410000 */
[----:B--2---:R-:W-:Y:S01]  /*d0d0*/  FADD.FTZ R0, R20, R11 ;  /* 0x0000000b14007221 */ /* 0x004fe20000010000 */
[-C--:B------:R-:W-:Y:S01]  /*d0e0*/  FMUL.FTZ R113, R113, R198.reuse ;  /* 0x000000c671717220 */ /* 0x080fe20000410000 */
[----:B------:R-:W0:Y:S01]  /*d0f0*/  MUFU.EX2 R23, R23 ;  /* 0x0000001700177308 */ /* 0x000e220000000800 */
[-C--:B------:R-:W-:Y:S01]  /*d100*/  FMUL.FTZ R116, R116, R198.reuse ;  /* 0x000000c674747220 */ /* 0x080fe20000410000 */
[----:B----4-:R-:W-:Y:S01]  /*d110*/  FADD.FTZ R11, R21, R0 ;  /* 0x00000000150b7221 */ /* 0x010fe20000010000 */
        /* <DEDUP_REMOVED lines=19> */
[----:B------:R-:W-:Y:S01]  /*d250*/  F2FP.BF16.F32.PACK_AB R175, R21, R20 ;  /* 0x0000001415af723e */ /* 0x000fe200000010ff */
[----:B------:R-:W-:Y:S01]  /*d260*/  FMUL.FTZ R26, R26, R178 ;  /* 0x000000b21a1a7220 */ /* 0x000fe20000410000 */
[----:B------:R2:W-:Y:S01]  /*d270*/  MUFU.EX2 R15, R156 ;  /* 0x0000009c000f7308 */ /* 0x0005e20000000800 */
        /* <DEDUP_REMOVED lines=8> */
[----:B--2---:R-:W-:Y:S01]  /*d300*/  F2FP.BF16.F32.PACK_AB R156, R182, R177 ;  /* 0x000000b1b69c723e */ /* 0x004fe200000010ff */
[----:B------:R-:W-:Y:S01]  /*d310*/  FADD.FTZ R182, R22, R11 ;  /* 0x0000000b16b67221 */ /* 0x000fe20000010000 */
[----:B-1----:R-:W-:Y:S01]  /*d320*/  F2FP.BF16.F32.PACK_AB R171, R12, R183 ;  /* 0x000000b70cab723e */ /* 0x002fe200000010ff */
[-C--:B------:R-:W-:Y:S01]  /*d330*/  FMUL.FTZ R39, R39, R178.reuse ;  /* 0x000000b227277220 */ /* 0x080fe20000410000 */
[-C--:B------:R-:W-:Y:S01]  /*d340*/  FMUL.FTZ R42, R42, R178.reuse ;  /* 0x000000b22a2a7220 */ /* 0x080fe20000410000 */
[----:B------:R-:W-:Y:S01]  /*d350*/  FADD.FTZ R182, R23, R182 ;  /* 0x000000b617b67221 */ /* 0x000fe20000010000 */
[-C--:B------:R-:W-:Y:S01]  /*d360*/  FMUL.FTZ R43, R43, R178.reuse ;  /* 0x000000b22b2b7220 */ /* 0x080fe20000410000 */
[----:B------:R-:W1:Y:S01]  /*d370*/  MUFU.EX2 R188, R195 ;  /* 0x000000c300bc7308 */ /* 0x000e620000000800 */
[-C--:B------:R-:W-:Y:S01]  /*d380*/  FMUL.FTZ R46, R46, R178.reuse ;  /* 0x000000b22e2e7220 */ /* 0x080fe20000410000 */
[----:B------:R-:W-:Y:S01]  /*d390*/  FADD.FTZ R11, R183, R182 ;  /* 0x000000b6b70b7221 */ /* 0x000fe20000010000 */
[-C--:B------:R-:W-:Y:S01]  /*d3a0*/  FMUL.FTZ R47, R47, R178.reuse ;  /* 0x000000b22f2f7220 */ /* 0x080fe20000410000 */
[-C--:B------:R-:W-:Y:S01]  /*d3b0*/  FMUL.FTZ R50, R50, R178.reuse ;  /* 0x000000b232327220 */ /* 0x080fe20000410000 */
[-C--:B------:R-:W-:Y:S01]  /*d3c0*/  FMUL.FTZ R51, R51, R178.reuse ;  /* 0x000000b233337220 */ /* 0x080fe20000410000 */
[----:B------:R-:W-:Y:S01]  /*d3d0*/  FADD.FTZ R182, R12, R11 ;  /* 0x0000000b0cb67221 */ /* 0x000fe20000010000 */
[-C--:B------:R-:W-:Y:S01]  /*d3e0*/  FMUL.FTZ R54, R54, R178.reuse ;  /* 0x000000b236367220 */ /* 0x080fe20000410000 */
[----:B------:R-:W2:Y:S01]  /*d3f0*/  MUFU.EX2 R161, R197 ;  /* 0x000000c500a17308 */ /* 0x000ea20000000800 */
[-C--:B------:R-:W-:Y:S01]  /*d400*/  FMUL.FTZ R55, R55, R178.reuse ;  /* 0x000000b237377220 */ /* 0x080fe20000410000 */
[----:B0-----:R-:W-:Y:S01]  /*d410*/  FADD.FTZ R11, R153, R182 ;  /* 0x000000b6990b7221 */ /* 0x001fe20000010000 */
[-C--:B------:R-:W-:Y:S01]  /*d420*/  FMUL.FTZ R58, R58, R178.reuse ;  /* 0x000000b23a3a7220 */ /* 0x080fe20000410000 */
[-C--:B------:R-:W-:Y:S01]  /*d430*/  FMUL.FTZ R59, R59, R178.reuse ;  /* 0x000000b23b3b7220 */ /* 0x080fe20000410000 */
[-C--:B------:R-:W-:Y:S01]  /*d440*/  FMUL.FTZ R62, R62, R178.reuse ;  /* 0x000000b23e3e7220 */ /* 0x080fe20000410000 */
[----:B------:R-:W-:Y:S01]  /*d450*/  FADD.FTZ R182, R194, R11 ;  /* 0x0000000bc2b67221 */ /* 0x000fe20000010000 */
[-C--:B------:R-:W-:Y:S01]  /*d460*/  FMUL.FTZ R63, R63, R178.reuse ;  /* 0x000000b23f3f7220 */ /* 0x080fe20000410000 */
[----:B------:R-:W0:Y:S01]  /*d470*/  MUFU.EX2 R180, R199 ;  /* 0x000000c700b47308 */ /* 0x000e220000000800 */
[----:B-1----:R-:W-:Y:S01]  /*d480*/  F2FP.BF16.F32.PACK_AB R167, R188, R15 ;  /* 0x0000000fbca7723e */ /* 0x002fe200000010ff */
[----:B------:R-:W-:Y:S01]  /*d490*/  FADD.FTZ R11, R15, R182 ;  /* 0x000000b60f0b7221 */ /* 0x000fe20000010000 */
[-C--:B------:R-:W-:Y:S01]  /*d4a0*/  FMUL.FTZ R66, R66, R178.reuse ;  /* 0x000000b242427220 */ /* 0x080fe20000410000 */
[-C--:B------:R-:W-:Y:S01]  /*d4b0*/  FMUL.FTZ R67, R67, R178.reuse ;  /* 0x000000b243437220 */ /* 0x080fe20000410000 */
[-C--:B------:R-:W-:Y:S01]  /*d4c0*/  FMUL.FTZ R70, R70, R178.reuse ;  /* 0x000000b246467220 */ /* 0x080fe20000410000 */
[----:B------:R-:W-:Y:S01]  /*d4d0*/  FADD.FTZ R184, R188, R11 ;  /* 0x0000000bbcb87221 */ /* 0x000fe20000010000 */
        /* <DEDUP_REMOVED lines=27> */
[----:B0-----:R-:W-:Y:S01]  /*d690*/  F2FP.BF16.F32.PACK_AB R161, R180, R161 ;  /* 0x000000a1b4a1723e */ /* 0x001fe200000010ff */
[-C--:B------:R-:W-:Y:S01]  /*d6a0*/  FMUL.FTZ R115, R115, R178.reuse ;  /* 0x000000b273737220 */ /* 0x080fe20000410000 */
[-C--:B------:R-:W-:Y:S01]  /*d6b0*/  FMUL.FTZ R118, R118, R178.reuse ;  /* 0x000000b276767220 */ /* 0x080fe20000410000 */
[----:B------:R-:W-:Y:S01]  /*d6c0*/  FADD.FTZ R184, R180, R165 ;  /* 0x000000a5b4b87221 */ /* 0x000fe20000010000 */
[----:B------:R-:W-:Y:S01]  /*d6d0*/  F2FP.BF16.F32.PACK_AB R165, R194, R153 ;  /* 0x00000099c2a5723e */ /* 0x000fe200000010ff */
        /* <DEDUP_REMOVED lines=9> */
[----:B------:R1:W2:Y:S01]  /*d770*/  MUFU.EX2 R182, R157 ;  /* 0x0000009d00b67308 */ /* 0x0002a20000000800 */
        /* <DEDUP_REMOVED lines=9> */
[----:B---3--:R-:W-:Y:S01]  /*d810*/  F2FP.BF16.F32.PACK_AB R163, R200, R163 ;  /* 0x000000a3c8a3723e */ /* 0x008fe200000010ff */
[-C--:B------:R-:W-:Y:S01]  /*d820*/  FMUL.FTZ R150, R150, R178.reuse ;  /* 0x000000b296967220 */ /* 0x080fe20000410000 */
[----:B------:R-:W-:Y:S01]  /*d830*/  FMUL.FTZ R151, R151, R178 ;  /* 0x000000b297977220 */ /* 0x000fe20000410000 */
[----:B------:R-:W-:-:S03]  /*d840*/  FADD.FTZ R157, R200, R157 ;  /* 0x0000009dc89d7221 */ /* 0x000fc60000010000 */
[----:B------:R0:W1:Y:S01]  /*d850*/  MUFU.EX2 R184, R155 ;  /* 0x0000009b00b87308 */ /* 0x0000620000000800 */
[----:B----4-:R-:W-:Y:S01]  /*d860*/  FADD.FTZ R186, R0, R157 ;  /* 0x0000009d00ba7221 */ /* 0x010fe20000010000 */
[----:B-----5:R-:W-:Y:S02]  /*d870*/  F2FP.BF16.F32.PACK_AB R173, R14, R13 ;  /* 0x0000000d0ead723e */ /* 0x020fe400000010ff */
[C---:B------:R-:W-:Y:S01]  /*d880*/  F2FP.BF16.F32.PACK_AB R157, R201.reuse, R0 ;  /* 0x00000000c99d723e */ /* 0x040fe200000010ff */
[----:B------:R-:W-:-:S03]  /*d890*/  FADD.FTZ R186, R201, R186 ;  /* 0x000000bac9ba7221 */ /* 0x000fc60000010000 */
[----:B------:R-:W3:Y:S01]  /*d8a0*/  MUFU.EX2 R193, R193 ;  /* 0x000000c100c17308 */ /* 0x000ee20000000800 */
[----:B0-----:R-:W-:Y:S01]  /*d8b0*/  FADD.FTZ R155, R159, R186 ;  /* 0x000000ba9f9b7221 */ /* 0x001fe20000010000 */
[----:B--2---:R-:W-:-:S03]  /*d8c0*/  F2FP.BF16.F32.PACK_AB R159, R182, R159 ;  /* 0x0000009fb69f723e */ /* 0x004fc600000010ff */
[----:B------:R-:W-:-:S03]  /*d8d0*/  FADD.FTZ R190, R182, R155 ;  /* 0x0000009bb6be7221 */ /* 0x000fc60000010000 */
[----:B------:R-:W0:Y:S01]  /*d8e0*/  MUFU.EX2 R186, R185 ;  /* 0x000000b900ba7308 */ /* 0x000e220000000800 */
[----:B------:R-:W-:Y:S01]  /*d8f0*/  FADD.FTZ R13, R11, R190 ;  /* 0x000000be0b0d7221 */ /* 0x000fe20000010000 */
[----:B-1----:R-:W-:-:S03]  /*d900*/  F2FP.BF16.F32.PACK_AB R153, R184, R11 ;  /* 0x0000000bb899723e */ /* 0x002fc600000010ff */
[----:B------:R-:W-:-:S04]  /*d910*/  FADD.FTZ R12, R184, R13 ;  /* 0x0000000db80c7221 */ /* 0x000fc80000010000 */
[----:B---3--:R-:W-:-:S04]  /*d920*/  FADD.FTZ R13, R193, R12 ;  /* 0x0000000cc10d7221 */ /* 0x008fc80000010000 */
[C---:B0-----:R-:W-:Y:S01]  /*d930*/  FADD.FTZ R0, R186.reuse, R13 ;  /* 0x0000000dba007221 */ /* 0x041fe20000010000 */
[----:B------:R-:W-:Y:S01]  /*d940*/  F2FP.BF16.F32.PACK_AB R155, R186, R193 ;  /* 0x000000c1ba9b723e */ /* 0x000fe200000010ff */
[----:B------:R-:W-:Y:S06]  /*d950*/  @P1 BRA `(.L_x_10918) ;  /* 0x0000000000041947 */ /* 0x000fec0003800000 */
[----:B------:R-:W-:Y:S01]  /*d960*/  BPT.TRAP 0x1 ;  /* 0x000000040000795c */ /* 0x000fe20000300000 */
.L_x_10918:
[----:B------:R-:W-:Y:S01]  /*d970*/  PLOP3.LUT P2, PT, PT, PT, UP0, 0x40, 0x0 ;  /* 0x000000000000781c */ /* 0x000fe20003f4e808 */
[----:B------:R0:W1:-:S12]  /*d980*/  SYNCS.PHASECHK.TRANS64.TRYWAIT P1, [UR31+0x22850], R7 ;  /* 0x02285007ff0075a7 */ /* 0x000058000802015f */
[----:B0-----:R-:W-:Y:S05]  /*d990*/  @P2 BRA `(.L_x_10919) ;  /* 0x0000000000042947 */ /* 0x001fea0003800000 */
[----:B------:R-:W-:Y:S01]  /*d9a0*/  BPT.TRAP 0x1 ;  /* 0x000000040000795c */ /* 0x000fe20000300000 */
.L_x_10919:
[----:B-1----:R-:W-:Y:S05]  /*d9b0*/  @P1 BRA `(.L_x_10920) ;  /* 0x0000000000081947 */ /* 0x002fea0003800000 */
[----:B------:R-:W0:Y:S02]  /*d9c0*/  SYNCS.PHASECHK.TRANS64.TRYWAIT P1, [UR31+0x22850], R7 ;  /* 0x02285007ff0075a7 */ /* 0x000e24000802015f */
[----:B0-----:R-:W-:Y:S05]  /*d9d0*/  @!P1 BRA `(.L_x_10921) ;  /* 0x00000074000c9947 */ /* 0x001fea0003800000 */
.L_x_10920:
[----:B------:R3:W-:Y:S01]  /*d9e0*/  BAR.SYNC.DEFER_BLOCKING R5, 0x100 ;  /* 0x000400050000751d */ /* 0x0007e20000010000 */
[----:B------:R-:W-:Y:S01]  /*d9f0*/  UIMAD UR11, UR4, 0xc00, UR24 ;  /* 0x00000c00040b78a4 */ /* 0x000fe2000f8e0218 */
[----:B------:R-:W-:Y:S01]  /*da00*/  ISETP.GT.AND P1, PT, R6, UR37, PT ;  /* 0x0000002506007c0c */ /* 0x000fe2000bf24270 */
        /* <DEDUP_REMOVED lines=42> */
.L_x_10905:
[----:B------:R-:W0:Y:S01]  /*dcb0*/  SHFL.BFLY PT, R3, R2, 0x2, 0x1f ;  /* 0x0c401f0002037f89 */ /* 0x000e2200000e0000 */
[----:B------:R-:W-:-:S05]  /*dcc0*/  IADD3 R19, -R19, 0xb, RZ ;  /* 0x0000000b13137810 */ /* 0x000fca0007ffe1ff */
[----:B------:R4:W-:Y:S08]  /*dcd0*/  BAR.ARV R19, 0x100 ;  /* 0x000400130000751d */ /* 0x0009f00000002000 */
[----:B------:R-:W-:Y:S06]  /*dce0*/  BAR.ARV 0x8, 0x180 ;  /* 0x0206000000007b1d */ /* 0x000fec0000002000 */
[----:B------:R-:W-:Y:S01]  /*dcf0*/  PLOP3.LUT P0, PT, PT, PT, PT, 0x8, 0x0 ;  /* 0x000000000000781c */ /* 0x000fe20003f0e170 */
[----:B-123--:R-:W1:Y:S01]  /*dd00*/  SHFL.BFLY PT, R5, R0, 0x2, 0x1f ;  /* 0x0c401f0000057f89 */ /* 0x00ee6200000e0000 */
[----:B0-----:R-:W-:Y:S01]  /*dd10*/  FADD.FTZ R3, R3, R2 ;  /* 0x0000000203037221 */ /* 0x001fe20000010000 */
[----:B------:R-:W-:-:S04]  /*dd20*/  IMAD.MOV.U32 R2, RZ, RZ, -0x800000 ;  /* 0xff800000ff027424 */ /* 0x000fc800078e00ff */
[----:B------:R-:W0:Y:S01]  /*dd30*/  SHFL.BFLY PT, R4, R3, 0x1, 0x1f ;  /* 0x0c201f0003047f89 */ /* 0x000e2200000e0000 */
[----:B-1----:R-:W-:Y:S01]  /*dd40*/  FADD.FTZ R5, R5, R0 ;  /* 0x0000000005057221 */ /* 0x002fe20000010000 */
[----:B------:R-:W-:-:S04]  /*dd50*/  IMAD.MOV.U32 R0, RZ, RZ, RZ ;  /* 0x000000ffff007224 */ /* 0x000fc800078e00ff */
[----:B------:R-:W1:Y:S01]  /*dd60*/  SHFL.BFLY PT, R6, R5, 0x1, 0x1f ;  /* 0x0c201f0005067f89 */ /* 0x000e6200000e0000 */
[----:B0-----:R-:W-:Y:S01]  /*dd70*/  FADD.FTZ R8, R3, R4 ;  /* 0x0000000403087221 */ /* 0x001fe20000010000 */
[----:B------:R-:W-:Y:S02]  /*dd80*/  IMAD.MOV.U32 R4, RZ, RZ, RZ ;  /* 0x000000ffff047224 */ /* 0x000fe400078e00ff */
[----:B------:R-:W-:Y:S02]  /*dd90*/  IMAD.MOV.U32 R3, RZ, RZ, -0x800000 ;  /* 0xff800000ff037424 */ /* 0x000fe400078e00ff */
[----:B------:R-:W-:-:S13]  /*dda0*/  FSETP.NE.FTZ.AND P1, PT, R8, RZ, PT ;  /* 0x000000ff0800720b */ /* 0x000fda0003f35000 */
[----:B------:R-:W0:Y:S01]  /*ddb0*/  @P1 MUFU.RCP R4, R8 ;  /* 0x0000000800041308 */ /* 0x000e220000001000 */
[----:B-1----:R-:W-:Y:S01]  /*ddc0*/  FADD.FTZ R11, R5, R6 ;  /* 0x00000006050b7221 */ /* 0x002fe20000010000 */
[----:B------:R-:W-:-:S06]  /*ddd0*/  IMAD.U32 R5, RZ, RZ, UR10 ;  /* 0x0000000aff057e24 */ /* 0x000fcc000f8e00ff */
[----:B------:R-:W1:Y:S01]  /*dde0*/  @P1 MUFU.LG2 R6, R8 ;  /* 0x0000000800061308 */ /* 0x000e620000000c00 */
[----:B------:R-:W-:Y:S01]  /*ddf0*/  FSETP.NE.FTZ.AND P2, PT, R11, RZ, PT ;  /* 0x000000ff0b00720b */ /* 0x000fe20003f55000 */
[----:B------:R-:W-:Y:S01]  /*de00*/  @P1 FMUL.FTZ R5, R5, 0.69314718246459960938 ;  /* 0x3f31721805051820 */ /* 0x000fe20000410000 */
[-C--:B0-----:R-:W-:Y:S01]  /*de10*/  FMUL.FTZ R24, R24, R4.reuse ;  /* 0x0000000418187220 */ /* 0x081fe20000410000 */
[-C--:B------:R-:W-:Y:S01]  /*de20*/  FMUL.FTZ R25, R25, R4.reuse ;  /* 0x0000000419197220 */ /* 0x080fe20000410000 */
[-C--:B------:R-:W-:Y:S01]  /*de30*/  FMUL.FTZ R28, R28, R4.reuse ;  /* 0x000000041c1c7220 */ /* 0x080fe20000410000 */
[-C--:B------:R-:W-:Y:S01]  /*de40*/  FMUL.FTZ R29, R29, R4.reuse ;  /* 0x000000041d1d7220 */ /* 0x080fe20000410000 */
[----:B------:R-:W-:-:S07]  /*de50*/  FMUL.FTZ R32, R32, R4 ;  /* 0x0000000420207220 */ /* 0x000fce0000410000 */
[----:B------:R-:W0:Y:S01]  /*de60*/  @P2 MUFU.LG2 R7, R11 ;  /* 0x0000000b00072308 */ /* 0x000e220000000c00 */
[-C--:B------:R-:W-:Y:S01]  /*de70*/  FMUL.FTZ R33, R33, R4.reuse ;  /* 0x0000000421217220 */ /* 0x080fe20000410000 */
[-C--:B------:R-:W-:Y:S01]  /*de80*/  FMUL.FTZ R36, R36, R4.reuse ;  /* 0x0000000424247220 */ /* 0x080fe20000410000 */
[-C--:B------:R-:W-:Y:S01]  /*de90*/  FMUL.FTZ R37, R37, R4.reuse ;  /* 0x0000000425257220 */ /* 0x080fe20000410000 */
[-C--:B------:R-:W-:Y:S01]  /*dea0*/  FMUL.FTZ R40, R40, R4.reuse ;  /* 0x0000000428287220 */ /* 0x080fe20000410000 */
[-C--:B------:R-:W-:Y:S01]  /*deb0*/  FMUL.FTZ R41, R41, R4.reuse ;  /* 0x0000000429297220 */ /* 0x080fe20000410000 */
[-C--:B------:R-:W-:Y:S01]  /*dec0*/  FMUL.FTZ R44, R44, R4.reuse ;  /* 0x000000042c2c7220 */ /* 0x080fe20000410000 */
[-C--:B------:R-:W-:Y:S01]  /*ded0*/  FMUL.FTZ R45, R45, R4.reuse ;  /* 0x000000042d2d7220 */ /* 0x080fe20000410000 */
[----:B------:R2:W3:Y:S01]  /*dee0*/  @P2 MUFU.RCP R0, R11 ;  /* 0x0000000b00002308 */ /* 0x0004e20000001000 */
        /* <DEDUP_REMOVED lines=54> */
[----:B-1----:R-:W-:Y:S01]  /*e250*/  @P1 FMUL.FTZ R6, R6, 0.69314718246459960938 ;  /* 0x3f31721806061820 */ /* 0x002fe20000410000 */
[----:B0-----:R-:W-:Y:S01]  /*e260*/  @P2 FMUL.FTZ R4, R7, 0.69314718246459960938 ;  /* 0x3f31721807042820 */ /* 0x001fe20000410000 */
        /* <DEDUP_REMOVED lines=65> */
[----:B----4-:R-:W-:-:S07]  /*e680*/  @P2 FFMA.FTZ R2, R11, R9, R4 ;  /* 0x000000090b022223 */ /* 0x010fce0000010004 */
.L_x_10852:
        /* <DEDUP_REMOVED lines=23> */
[----:B------:R-:W0:Y:S01]  /*e800*/  @P0 LDC R14, c[0x0][0xbec] ;  /* 0x0002fb00ff0e0b82 */ /* 0x000e220000000800 */
[----:B------:R-:W-:Y:S02]  /*e810*/  LEA.HI R13, R4, R5, RZ, 0x2 ;  /* 0x00000005040d7211 */ /* 0x000fe400078f10ff */
[----:B------:R-:W-:Y:S02]  /*e820*/  LOP3.LUT R0, R6, 0xffffff80, RZ, 0xc0, !PT ;  /* 0xffffff8006007812 */ /* 0x000fe400078ec0ff */
[----:B------:R-:W-:-:S03]  /*e830*/  SHF.R.S32.HI R7, RZ, 0x7, R6 ;  /* 0x00000007ff077819 */ /* 0x000fc60000011406 */
[----:B------:R-:W-:Y:S01]  /*e840*/  IMAD.IADD R0, R5, 0x1, -R0 ;  /* 0x0000000105007824 */ /* 0x000fe200078e0a00 */
[----:B------:R-:W-:Y:S01]  /*e850*/  LEA.HI R4, R6, R7, RZ, 0x1 ;  /* 0x0000000706047211 */ /* 0x000fe200078f08ff */
[----:B------:R-:W3:Y:S01]  /*e860*/  LDC.64 R20, c[0x0][0xb40] ;  /* 0x0002d000ff147b82 */ /* 0x000ee20000000a00 */
[----:B------:R-:W-:Y:S02]  /*e870*/  LOP3.LUT R6, R13, 0xfffffffc, RZ, 0xc0, !PT ;  /* 0xfffffffc0d067812 */ /* 0x000fe400078ec0ff */
[----:B------:R-:W-:Y:S02]  /*e880*/  SHF.R.S32.HI R9, RZ, 0x1f, R0 ;  /* 0x0000001fff097819 */ /* 0x000fe40000011400 */
[----:B------:R-:W-:Y:S01]  /*e890*/  LOP3.LUT R4, R4, 0x3fffffe, RZ, 0xc0, !PT ;  /* 0x03fffffe04047812 */ /* 0x000fe200078ec0ff */
[----:B------:R-:W-:Y:S01]  /*e8a0*/  IMAD.IADD R5, R5, 0x1, -R6 ;  /* 0x0000000105057824 */ /* 0x000fe200078e0a06 */
[CC--:B------:R-:W-:Y:S01]  /*e8b0*/  LEA.HI R10, R9.reuse, R0.reuse, RZ, 0x2 ;  /* 0x00000000090a7211 */ /* 0x0c0fe200078f10ff */
[----:B------:R-:W5:Y:S01]  /*e8c0*/  @P0 LDC R152, c[0x0][0xbec] ;  /* 0x0002fb00ff980b82 */ /* 0x000f620000000800 */
[----:B------:R-:W-:Y:S01]  /*e8d0*/  LEA.HI R9, R9, R0, RZ, 0x5 ;  /* 0x0000000009097211 */ /* 0x000fe200078f28ff */
[----:B------:R-:W-:Y:S01]  /*e8e0*/  IMAD.IADD R6, R7, 0x1, -R4 ;  /* 0x0000000107067824 */ /* 0x000fe200078e0a04 */
[----:B------:R-:W-:-:S02]  /*e8f0*/  SHF.R.S32.HI R11, RZ, 0x2, R10 ;  /* 0x00000002ff0b7819 */ /* 0x000fc4000001140a */
[----:B------:R-:W-:Y:S02]  /*e900*/  SHF.R.S32.HI R12, RZ, 0x1f, R10 ;  /* 0x0000001fff0c7819 */ /* 0x000fe4000001140a */
[----:B------:R-:W-:Y:S01]  /*e910*/  LEA.HI R7, R5, R5, RZ, 0x1 ;  /* 0x0000000505077211 */ /* 0x000fe200078f08ff */
[----:B------:R-:W5:Y:S01]  /*e920*/  @P0 LDC R17, c[0x0][0xbf0] ;  /* 0x0002fc00ff110b82 */ /* 0x000f620000000800 */
[----:B------:R-:W-:-:S04]  /*e930*/  LEA.HI R12, R12, R11, RZ, 0x3 ;  /* 0x0000000b0c0c7211 */ /* 0x000fc800078f18ff */
[----:B------:R-:W-:-:S03]  /*e940*/  LOP3.LUT R12, R12, 0xfffffff8, RZ, 0xc0, !PT ;  /* 0xfffffff80c0c7812 */ /* 0x000fc600078ec0ff */
[----:B------:R-:W5:Y:S02]  /*e950*/  @P0 LDC R153, c[0x0][0xbf0] ;  /* 0x0002fc00ff990b82 */ /* 0x000f640000000800 */
        /* <DEDUP_REMOVED lines=12> */
[----:B------:R-:W-:Y:S01]  /*ea20*/  IMAD R16, RZ, RZ, -UR36 ;  /* 0x80000024ff107e24 */ /* 0x000fe2000f8e02ff */
[----:B------:R-:W-:Y:S01]  /*ea30*/  UIADD3 UR6, UR5, UR6, URZ ;  /* 0x0000000605067290 */ /* 0x000fe2000fffe03f */
[----:B----4-:R-:W-:Y:S01]  /*ea40*/  IMAD R12, R18, UR10, RZ ;  /* 0x0000000a120c7c24 */ /* 0x010fe2000f8e02ff */
[----:B------:R-:W-:Y:S01]  /*ea50*/  ULDC.64 UR8, c[0x0][0xb28] ;  /* 0x0002ca0000087ab9 */ /* 0x000fe20000000a00 */
[----:B--2---:R-:W-:Y:S02]  /*ea60*/  IMAD R11, R22, 0x80, R6 ;  /* 0x00000080160b7824 */ /* 0x004fe400078e0206 */
[----:B-1----:R-:W-:Y:S02]  /*ea70*/  IMAD R23, R23, R16, UR11 ;  /* 0x0000000b17177e24 */ /* 0x002fe4000f8e0210 */
[----:B------:R-:W-:Y:S02]  /*ea80*/  IMAD R15, R19, UR12, R12 ;  /* 0x0000000c130f7c24 */ /* 0x000fe4000f8e020c */
[----:B------:R-:W-:Y:S01]  /*ea90*/  IMAD.WIDE.U32 R4, R18, UR12, R4 ;  /* 0x0000000c12047c25 */ /* 0x000fe2000f8e0004 */
[----:B------:R-:W-:-:S03]  /*eaa0*/  SHF.R.S32.HI R16, RZ, 0x1f, R23 ;  /* 0x0000001fff107819 */ /* 0x000fc60000011417 */
[----:B0-----:R-:W-:-:S04]  /*eab0*/  @P0 IMAD.HI.U32 R12, R11, R14, RZ ;  /* 0x0000000e0b0c0227 */ /* 0x001fc800078e00ff */
[----:B------:R-:W-:Y:S02]  /*eac0*/  IMAD.U32 R7, RZ, RZ, UR5 ;  /* 0x00000005ff077e24 */ /* 0x000fe4000f8e00ff */
[----:B------:R-:W-:Y:S01]  /*ead0*/  IMAD.U32 R6, RZ, RZ, UR4 ;  /* 0x00000004ff067e24 */ /* 0x000fe2000f8e00ff */
[----:B------:R-:W-:Y:S01]  /*eae0*/  ULDC.64 UR4, c[0x0][0xbe0] ;  /* 0x0002f80000047ab9 */ /* 0x000fe20000000a00 */
[----:B------:R-:W-:Y:S01]  /*eaf0*/  IMAD.U32 R7, RZ, RZ, UR6 ;  /* 0x00000006ff077e24 */ /* 0x000fe2000f8e00ff */
[----:B------:R-:W-:Y:S01]  /*eb00*/  ULDC.64 UR6, c[0x0][0xb48] ;  /* 0x0002d20000067ab9 */ /* 0x000fe20000000a00 */
[----:B------:R-:W-:Y:S02]  /*eb10*/  IMAD.IADD R5, R5, 0x1, R15 ;  /* 0x0000000105057824 */ /* 0x000fe400078e020f */
[----:B---3--:R-:W-:Y:S02]  /*eb20*/  IMAD R14, R20, UR10, RZ ;  /* 0x0000000a140e7c24 */ /* 0x008fe4000f8e02ff */
[----:B-----5:R-:W-:-:S04]  /*eb30*/  @P0 IMAD.HI.U32 R152, R11, R152, RZ ;  /* 0x000000980b980227 */ /* 0x020fc800078e00ff */
[----:B------:R-:W-:Y:S01]  /*eb40*/  IMAD.MOV.U32 R13, RZ, RZ, R11 ;  /* 0x000000ffff0d7224 */ /* 0x000fe200078e000b */
[----:B------:R-:W-:Y:S01]  /*eb50*/  @P0 SHF.R.U32.HI R13, RZ, R17, R12 ;  /* 0x00000011ff0d0219 */ /* 0x000fe2000001160c */
[----:B------:R-:W-:Y:S02]  /*eb60*/  IMAD R17, R21, UR12, R14 ;  /* 0x0000000c15117c24 */ /* 0x000fe4000f8e020e */
[----:B------:R-:W-:-:S04]  /*eb70*/  IMAD.WIDE.U32 R6, R20, UR12, R6 ;  /* 0x0000000c14067c25 */ /* 0x000fc8000f8e0006 */
[----:B------:R-:W-:Y:S01]  /*eb80*/  IMAD.MOV.U32 R15, RZ, RZ, R11 ;  /* 0x000000ffff0f7224 */ /* 0x000fe200078e000b */
[----:B------:R-:W-:Y:S01]  /*eb90*/  @P0 SHF.R.U32.HI R15, RZ, R153, R152 ;  /* 0x00000099ff0f0219 */ /* 0x000fe20000011698 */
[----:B------:R-:W-:Y:S02]  /*eba0*/  IMAD R12, R16, UR4, RZ ;  /* 0x00000004100c7c24 */ /* 0x000fe4000f8e02ff */
[----:B------:R-:W-:-:S04]  /*ebb0*/  IMAD.WIDE.U32 R4, R23, UR4, R4 ;  /* 0x0000000417047c25 */ /* 0x000fc8000f8e0004 */
[----:B------:R-:W-:Y:S01]  /*ebc0*/  IMAD.IADD R7, R7, 0x1, R17 ;  /* 0x0000000107077824 */ /* 0x000fe200078e0211 */
[----:B------:R-:W-:Y:S01]  /*ebd0*/  SHF.R.S32.HI R17, RZ, 0x1f, R13 ;  /* 0x0000001fff117819 */ /* 0x000fe2000001140d */
[----:B------:R-:W-:Y:S01]  /*ebe0*/  IMAD R14, R23, UR5, R12 ;  /* 0x00000005170e7c24 */ /* 0x000fe2000f8e020c */
[----:B------:R-:W-:Y:S01]  /*ebf0*/  IADD3 R4, P0, R13, R4, RZ ;  /* 0x000000040d047210 */ /* 0x000fe20007f1e0ff */
[----:B------:R-:W-:Y:S01]  /*ec00*/  IMAD R16, R16, UR6, RZ ;  /* 0x0000000610107c24 */ /* 0x000fe2000f8e02ff */
[----:B------:R-:W-:Y:S01]  /*ec10*/  SHF.R.S32.HI R12, RZ, 0x1f, R15 ;  /* 0x0000001fff0c7819 */ /* 0x000fe2000001140f */
[----:B------:R-:W-:Y:S01]  /*ec20*/  IMAD.MOV R13, RZ, RZ, -R13 ;  /* 0x000000ffff0d7224 */ /* 0x000fe200078e0a0d */
[----:B------:R-:W-:Y:S01]  /*ec30*/  ULDC.64 UR4, c[0x0][0xb30] ;  /* 0x0002cc0000047ab9 */ /* 0x000fe20000000a00 */
[----:B------:R-:W-:Y:S01]  /*ec40*/  IMAD R19, R23, UR7, R16 ;  /* 0x0000000717137c24 */ /* 0x000fe2000f8e0210 */
[----:B------:R-:W-:Y:S01]  /*ec50*/  IADD3.X R5, R17, R5, R14, P0, !PT ;  /* 0x0000000511057210 */ /* 0x000fe200007fe40e */
[----:B------:R-:W-:-:S02]  /*ec60*/  IMAD.MOV R16, RZ, RZ, -R15 ;  /* 0x000000ffff107224 */ /* 0x000fc400078e0a0f */
[----:B------:R-:W-:Y:S02]  /*ec70*/  IMAD R12, R12, UR4, RZ ;  /* 0x000000040c0c7c24 */ /* 0x000fe4000f8e02ff */
[----:B------:R-:W-:Y:S02]  /*ec80*/  IMAD R13, R8, R13, R11 ;  /* 0x0000000d080d7224 */ /* 0x000fe400078e020b */
[----:B------:R-:W-:Y:S01]  /*ec90*/  IMAD.WIDE.U32 R6, R23, UR6, R6 ;  /* 0x0000000617067c25 */ /* 0x000fe2000f8e0006 */
[----:B------:R-:W-:-:S03]  /*eca0*/  ULDC.64 UR6, c[0x0][0xbc8] ;  /* 0x0002f20000067ab9 */ /* 0x000fc60000000a00 */
[----:B------:R-:W-:Y:S02]  /*ecb0*/  IMAD R11, R8, R16, R11 ;  /* 0x00000010080b7224 */ /* 0x000fe400078e020b */
[----:B------:R-:W-:Y:S01]  /*ecc0*/  IMAD R17, R15, UR5, R12 ;  /* 0x000000050f117c24 */ /* 0x000fe2000f8e020c */
[----:B------:R-:W-:Y:S01]  /*ecd0*/  SHF.R.S32.HI R12, RZ, 0x1f, R13 ;  /* 0x0000001fff0c7819 */ /* 0x000fe2000001140d */
[----:B------:R-:W-:Y:S01]  /*ece0*/  IMAD.IADD R7, R7, 0x1, R19 ;  /* 0x0000000107077824 */ /* 0x000fe200078e0213 */
[----:B------:R-:W-:Y:S01]  /*ecf0*/  SHF.R.S32.HI R14, RZ, 0x1f, R11 ;  /* 0x0000001fff0e7819 */ /* 0x000fe2000001140b */
[----:B------:R-:W0:Y:S01]  /*ed00*/  S2UR UR5, SR_CgaCtaId ;  /* 0x00000000000579c3 */ /* 0x000e220000008800 */
[----:B------:R-:W-:-:S04]  /*ed10*/  IMAD.WIDE.U32 R4, R13, UR6, R4 ;  /* 0x000000060d047c25 */ /* 0x000fc8000f8e0004 */
[----:B------:R-:W-:Y:S01]  /*ed20*/  IMAD.WIDE.U32 R6, R15, UR4, R6 ;  /* 0x000000040f067c25 */ /* 0x000fe2000f8e0006 */
[----:B------:R-:W-:-:S03]  /*ed30*/  UMOV UR4, 0x400 ;  /* 0x0000040000047882 */ /* 0x000fc60000000000 */
[----:B------:R-:W-:Y:S02]  /*ed40*/  IMAD R12, R12, UR6, RZ ;  /* 0x000000060c0c7c24 */ /* 0x000fe4000f8e02ff */
[----:B------:R-:W-:Y:S02]  /*ed50*/  IMAD.IADD R7, R7, 0x1, R17 ;  /* 0x0000000107077824 */ /* 0x000fe400078e0211 */
[----:B------:R-:W-:Y:S02]  /*ed60*/  IMAD R14, R14, UR8, RZ ;  /* 0x000000080e0e7c24 */ /* 0x000fe4000f8e02ff */
[----:B------:R-:W-:Y:S01]  /*ed70*/  IMAD R15, R13, UR7, R12 ;  /* 0x000000070d0f7c24 */ /* 0x000fe2000f8e020c */
[----:B------:R-:W-:Y:S01]  /*ed80*/  ULDC.64 UR6, c[0x0][0xba8] ;  /* 0x0002ea0000067ab9 */ /* 0x000fe20000000a00 */
[C---:B------:R-:W-:Y:S01]  /*ed90*/  IMAD R17, R11.reuse, UR9, R14 ;  /* 0x000000090b117c24 */ /* 0x040fe2000f8e020e */
[----:B------:R-:W-:Y:S01]  /*eda0*/  LEA R16, P0, R4, UR6, 0x2 ;  /* 0x0000000604107c11 */ /* 0x000fe2000f8010ff */
[----:B------:R-:W-:Y:S01]  /*edb0*/  IMAD.WIDE.U32 R12, R11, UR8, R6 ;  /* 0x000000080b0c7c25 */ /* 0x000fe2000f8e0006 */
[----:B------:R-:W-:Y:S01]  /*edc0*/  ULDC.64 UR8, c[0x0][0xb00] ;  /* 0x0002c00000087ab9 */ /* 0x000fe20000000a00 */
[----:B------:R-:W-:-:S02]  /*edd0*/  ULDC UR6, c[0x0][0xa88] ;  /* 0x0002a20000067ab9 */ /* 0x000fc40000000800 */
        /* <DEDUP_REMOVED lines=17> */
[----:B------:R-:W-:Y:S01]  /*eef0*/  UPRMT UR4, URZ, 0x654, UR4 ;  /* 0x000006543f047896 */ /* 0x000fe20008000004 */
[----:B------:R-:W-:Y:S02]  /*ef00*/  ISETP.GE.AND P2, PT, R11, R8, PT ;  /* 0x000000080b00720c */ /* 0x000fe40003f46270 */
[----:B------:R3:W4:Y:S01]  /*ef10*/  SHFL.IDX PT, R4, R6, RZ, 0x1c1f ;  /* 0x001c1fff06047589 */ /* 0x00072200000e0000 */
[----:B-1----:R-:W-:-:S03]  /*ef20*/  LOP3.LUT R17, R10, 0x7ffffffc, RZ, 0xc0, !PT ;  /* 0x7ffffffc0a117812 */ /* 0x002fc600078ec0ff */
[----:B------:R3:W1:Y:S02]  /*ef30*/  SHFL.IDX PT, R5, R7, RZ, 0x1c1f ;  /* 0x001c1fff07057589 */ /* 0x00066400000e0000 */
        /* <DEDUP_REMOVED lines=16> */
[----:B------:R-:W-:Y:S01]  /*f040*/  VIADD R18, R0, 0x30 ;  /* 0x0000003000127836 */ /* 0x000fe20000000000 */
[----:B------:R-:W-:Y:S01]  /*f050*/  ISETP.GE.AND P0, PT, R16, UR4, PT ;  /* 0x0000000410007c0c */ /* 0x000fe2000bf06270 */
[C---:B------:R-:W-:Y:S01]  /*f060*/  VIADD R19, R0.reuse, 0x38 ;  /* 0x0000003800137836 */ /* 0x040fe20000000000 */
[----:B------:R-:W-:Y:S01]  /*f070*/  ISETP.GE.AND P1, PT, R17, UR4, PT ;  /* 0x0000000411007c0c */ /* 0x000fe2000bf26270 */
[----:B------:R-:W-:-:S02]  /*f080*/  VIADD R20, R0, 0x40 ;  /* 0x0000004000147836 */ /* 0x000fc40000000000 */
[----:B------:R-:W-:Y:S02]  /*f090*/  VIADD R21, R0, 0x48 ;  /* 0x0000004800157836 */ /* 0x000fe40000000000 */
[----:B------:R-:W-:Y:S01]  /*f0a0*/  @!P3 LEA.HI R2, R2, R2, RZ, 0x1 ;  /* 0x000000020202b211 */ /* 0x000fe200078f08ff */
[C---:B------:R-:W-:Y:S01]  /*f0b0*/  VIADD R22, R0.reuse, 0x50 ;  /* 0x0000005000167836 */ /* 0x040fe20000000000 */
[----:B------:R-:W-:Y:S01]  /*f0c0*/  @!P4 LEA.HI R3, R3, R3, RZ, 0x1 ;  /* 0x000000030303c211 */ /* 0x000fe200078f08ff */
[----:B------:R-:W-:Y:S01]  /*f0d0*/  VIADD R23, R0, 0x58 ;  /* 0x0000005800177836 */ /* 0x000fe20000000000 */
        /* <DEDUP_REMOVED lines=170> */
.L_x_10925:
[----:B------:R-:W-:Y:S05]  /*fb80*/  BSYNC B0 ;  /* 0x0000000000007941 */ /* 0x000fea0003800000 */
.L_x_10924:
[----:B------:R-:W-:Y:S01]  /*fb90*/  ISETP.GE.AND P0, PT, R9, R8, PT ;  /* 0x000000080900720c */ /* 0x000fe20003f06270 */
[----:B0--3--:R0:W2:Y:S04]  /*fba0*/  SHFL.IDX PT, R3, R7, 0x1, 0x1c1f ;  /* 0x003c1f0007037f89 */ /* 0x0090a800000e0000 */
[----:B------:R0:W3:Y:S08]  /*fbb0*/  SHFL.IDX PT, R2, R6, 0x1, 0x1c1f ;  /* 0x003c1f0006027f89 */ /* 0x0000f000000e0000 */
[----:B0-----:R-:W-:Y:S05]  /*fbc0*/  @P0 BRA `(.L_x_10844) ;  /* 0x0000004c00d40947 */ /* 0x001fea0003800000 */
        /* <DEDUP_REMOVED lines=12> */
[----:B------:R-:W-:-:S02]  /*fc90*/  VIADD R14, R0, 0x38 ;  /* 0x00000038000e7836 */ /* 0x000fc40000000000 */
[C---:B------:R-:W-:Y:S02]  /*fca0*/  VIADD R15, R0.reuse, 0x40 ;  /* 0x00000040000f7836 */ /* 0x040fe40000000000 */
        /* <DEDUP_REMOVED lines=8> */
[----:B--23--:R-:W-:Y:S01]  /*fd30*/  @!P0 IMAD.WIDE R4, R0, 0x4, R2 ;  /* 0x0000000400048825 */ /* 0x00cfe200078e0202 */
        /* <DEDUP_REMOVED lines=131> */
[C---:B------:R-:W-:Y:S01]  /*10570*/  VIADD R17, R0.reuse, 0xe8 ;  /* 0x000000e800117836 */ /* 0x040fe20000000000 */
[----:B------:R-:W-:Y:S01]  /*10580*/  @!P6 LEA.HI R19, R19, R19, RZ, 0x1 ;  /* 0x000000131313e211 */ /* 0x000fe200078f08ff */
[----:B------:R-:W-:Y:S01]  /*10590*/  VIADD R0, R0, 0xf8 ;  /* 0x000000f800007836 */ /* 0x000fe20000000000 */
[----:B------:R-:W-:Y:S02]  /*105a0*/  ISETP.GE.AND P1, PT, R15, UR4, PT ;  /* 0x000000040f007c0c */ /* 0x000fe4000bf26270 */
[----:B------:R-:W-:-:S02]  /*105b0*/  ISETP.GE.AND P3, PT, R17, UR4, PT ;  /* 0x0000000411007c0c */ /* 0x000fc4000bf66270 */
        /* <DEDUP_REMOVED lines=33> */
.L_x_10923:
        /* <DEDUP_REMOVED lines=22> */
[----:B------:R-:W-:Y:S01]  /*10930*/  IMAD.U32 R3, RZ, RZ, UR5 ;  /* 0x00000005ff037e24 */ /* 0x000fe2000f8e00ff */
[----:B------:R-:W2:Y:S01]  /*10940*/  @P0 LDC R7, c[0x0][0xbec] ;  /* 0x0002fb00ff070b82 */ /* 0x000ea20000000800 */
[----:B------:R-:W-:Y:S01]  /*10950*/  IMAD.U32 R2, RZ, RZ, UR4 ;  /* 0x00000004ff027e24 */ /* 0x000fe2000f8e00ff */
[----:B------:R-:W-:Y:S01]  /*10960*/  ULDC.64 UR4, c[0x0][0xbe0] ;  /* 0x0002f80000047ab9 */ /* 0x000fe20000000a00 */
[----:B------:R-:W-:-:S05]  /*10970*/  IMAD.U32 R3, RZ, RZ, UR6 ;  /* 0x00000006ff037e24 */ /* 0x000fca000f8e00ff */
        /* <DEDUP_REMOVED lines=33> */
.L_x_10842:
        /* <DEDUP_REMOVED lines=18> */
.L_x_10926:
[----:B------:R-:W-:Y:S01]  /*10cb0*/  ULDC UR7, c[0x0][0xc50] ;  /* 0x0003140000077ab9 */ /* 0x000fe20000000800 */
[----:B------:R-:W-:Y:S01]  /*10cc0*/  UMOV UR36, UR6 ;  /* 0x0000000600247c82 */ /* 0x000fe20008000000 */
[----:B------:R-:W-:-:S11]  /*10cd0*/  UISETP.NE.AND UP0, UPT, UR7, 0x1, UPT ;  /* 0x000000010700788c */ /* 0x000fd6000bf05270 */
[----:B------:R-:W-:Y:S01]  /*10ce0*/  @UP0 ULDC UR4, c[0x0][0xc54] ;  /* 0x0003150000040ab9 */ /* 0x000fe20000000800 */
[----:B------:R-:W-:Y:S01]  /*10cf0*/  @UP0 ULDC UR8, c[0x0][0xc58] ;  /* 0x0003160000080ab9 */ /* 0x000fe20000000800 */
[----:B------:R-:W-:-:S04]  /*10d00*/  UIMAD.WIDE.U32 UR4, UR6, UR4, URZ ;  /* 0x00000004060472a5 */ /* 0x000fc8000f8e003f */
[----:B------:R-:W-:-:S12]  /*10d10*/  @UP0 USHF.R.U32.HI UR36, URZ, UR8, UR5 ;  /* 0x000000083f240299 */ /* 0x000fd80008011605 */
.L_x_10927:
        /* <DEDUP_REMOVED lines=45> */
.L_x_10930:
[----:B------:R-:W-:-:S11]  /*10ff0*/  UISETP.NE.AND UP0, UPT, UR5, 0x1, UPT ;  /* 0x000000010500788c */ /* 0x000fd6000bf05270 */
[----:B------:R-:W-:Y:S02]  /*11000*/  @UP0 ULDC.64 UR14, c[0x0][0x9e8] ;  /* 0x00027a00000e0ab9 */ /* 0x000fe40000000a00 */
[----:B------:R-:W-:-:S04]  /*11010*/  UIMAD.WIDE.U32 UR6, UR8, UR14, URZ ;  /* 0x0000000e080672a5 */ /* 0x000fc8000f8e003f */
[----:B------:R-:W-:-:S12]  /*11020*/  @UP0 USHF.R.U32.HI UR8, URZ, UR15, UR7 ;  /* 0x0000000f3f080299 */ /* 0x000fd80008011607 */
.L_x_10931:
[----:B------:R-:W-:-:S04]  /*11030*/  UIMAD UR8, UR8, UR5, UR5 ;  /* 0x00000005080872a4 */ /* 0x000fc8000f8e0205 */
[----:B------:R-:W-:-:S04]  /*11040*/  UISETP.LT.AND UP0, UPT, UR4, UR8, UPT ;  /* 0x000000080400728c */ /* 0x000fc8000bf01270 */
[----:B------:R-:W-:-:S12]  /*11050*/  USEL UR4, UR4, UR8, UP0 ;  /* 0x0000000804047287 */ /* 0x000fd80008000000 */
.L_x_10929:
        /* <DEDUP_REMOVED lines=26> */
.L_x_10933:
[----:B------:R-:W-:-:S11]  /*11200*/  UISETP.NE.AND UP0, UPT, UR5, 0x1, UPT ;  /* 0x000000010500788c */ /* 0x000fd6000bf05270 */
[----:B------:R-:W-:Y:S02]  /*11210*/  @UP0 ULDC.64 UR10, c[0x0][0x9e8] ;  /* 0x00027a00000a0ab9 */ /* 0x000fe40000000a00 */
[----:B------:R-:W-:-:S04]  /*11220*/  UIMAD.WIDE.U32 UR6, UR4, UR10, URZ ;  /* 0x0000000a040672a5 */ /* 0x000fc8000f8e003f */
[----:B------:R-:W-:-:S12]  /*11230*/  @UP0 USHF.R.U32.HI UR4, URZ, UR11, UR7 ;  /* 0x0000000b3f040299 */ /* 0x000fd80008011607 */
.L_x_10934:
[----:B------:R-:W-:-:S04]  /*11240*/  UIMAD UR4, UR4, UR5, URZ ;  /* 0x00000005040472a4 */ /* 0x000fc8000f8e023f */
[----:B------:R-:W-:-:S04]  /*11250*/  UISETP.LT.AND UP0, UPT, UR8, UR4, UPT ;  /* 0x000000040800728c */ /* 0x000fc8000bf01270 */
[----:B------:R-:W-:-:S12]  /*11260*/  USEL UR8, UR8, UR4, !UP0 ;  /* 0x0000000408087287 */ /* 0x000fd8000c000000 */
.L_x_10932:
[----:B------:R-:W-:Y:S02]  /*11270*/  UIMAD.WIDE UR4, UR8, 0x2aaaaaab, URZ ;  /* 0x2aaaaaab080478a5 */ /* 0x000fe4000f8e023f */
[----:B------:R-:W-:Y:S02]  /*11280*/  USHF.R.U32.HI UR10, URZ, 0x10, UR42 ;  /* 0x000000103f0a7899 */ /* 0x000fe4000801162a */
[----:B------:R-:W-:Y:S02]  /*11290*/  USHF.R.U32.HI UR4, URZ, 0x1f, UR5 ;  /* 0x0000001f3f047899 */ /* 0x000fe40008011605 */
[----:B------:R-:W-:Y:S02]  /*112a0*/  ULOP3.LUT UR42, UR42, 0xffff, URZ, 0xc0, !UPT ;  /* 0x0000ffff2a2a7892 */ /* 0x000fe4000f8ec03f */
[----:B------:R-:W-:Y:S01]  /*112b0*/  ULEA.HI.SX32 UR4, UR5, UR4, 0x1c ;  /* 0x0000000405047291 */ /* 0x000fe2000f8fe23f */
        /* <DEDUP_REMOVED lines=15> */
[----:B------:R-:W-:-:S05]  /*113b0*/  IMAD.MOV R3, RZ, RZ, -R3 ;  /* 0x000000ffff037224 */ /* 0x000fca00078e0a03 */
[----:B------:R-:W-:-:S05]  /*113c0*/  R2UR UR9, R3 ;  /* 0x00000000030972ca */ /* 0x000fca00000e0000 */
        /* <DEDUP_REMOVED lines=23> */
.L_x_10935:
[----:B------:R-:W-:Y:S01]  /*11540*/  UIMAD UR41, UR42, UR46, UR43 ;  /* 0x0000002e2a2972a4 */ /* 0x000fe2000f8e022b */
[----:B------:R-:W-:Y:S02]  /*11550*/  IMAD.U32 R0, RZ, RZ, UR12 ;  /* 0x0000000cff007e24 */ /* 0x000fe4000f8e00ff */
[----:B------:R-:W-:Y:S02]  /*11560*/  IMAD.MOV.U32 R6, RZ, RZ, RZ ;  /* 0x000000ffff067224 */ /* 0x000fe400078e00ff */
[----:B------:R-:W-:Y:S02]  /*11570*/  IMAD.MOV.U32 R8, RZ, RZ, 0x1 ;  /* 0x00000001ff087424 */ /* 0x000fe400078e00ff */
[----:B------:R-:W-:-:S05]  /*11580*/  IMAD.U32 R3, RZ, RZ, UR41 ;  /* 0x00000029ff037e24 */ /* 0x000fca000f8e00ff */
[----:B------:R-:W-:Y:S01]  /*11590*/  VIADDMNMX R19, R3, UR46, R0, PT ;  /* 0x0000002e03137c46 */ /* 0x000fe2000b800100 */
[----:B------:R-:W-:-:S03]  /*115a0*/  IMAD.MOV.U32 R0, RZ, RZ, 0x1 ;  /* 0x00000001ff007424 */ /* 0x000fc600078e00ff */
        /* <DEDUP_REMOVED lines=26> */
.L_x_10936:
        /* <DEDUP_REMOVED lines=20> */
.L_x_10938:
        /* <DEDUP_REMOVED lines=15> */
.L_x_10937:
[----:B------:R-:W0:Y:S08]  /*11980*/  LDC.64 R2, c[0x0][0x9f8] ;  /* 0x00027e00ff027b82 */ /* 0x000e300000000a00 */
[----:B------:R-:W1:Y:S01]  /*11990*/  LDC.64 R4, c[0x0][0x418] ;  /* 0x00010600ff047b82 */ /* 0x000e620000000a00 */
[----:B0-----:R-:W-:-:S04]  /*119a0*/  ISETP.NE.U32.AND P0, PT, R2, RZ, PT ;  /* 0x000000ff0200720c */ /* 0x001fc80003f05070 */
[----:B------:R-:W-:-:S13]  /*119b0*/  ISETP.NE.AND.EX P0, PT, R3, RZ, PT, P0 ;  /* 0x000000ff0300720c */ /* 0x000fda0003f05300 */
[----:B------:R-:W0:Y:S02]  /*119c0*/  @P0 LDC.64 R2, c[0x0][0x9f8] ;  /* 0x00027e00ff020b82 */ /* 0x000e240000000a00 */
[----:B0-----:R-:W-:-:S05]  /*119d0*/  @P0 IMAD.WIDE R2, R18, 0x4, R2 ;  /* 0x0000000412020825 */ /* 0x001fca00078e0202 */
[----:B------:R-:W2:Y:S01]  /*119e0*/  @P0 LDG.E R18, desc[UR48][R2.64] ;  /* 0x0000003002120981 */ /* 0x000ea2000c1e1900 */
[----:B-1----:R-:W-:Y:S01]  /*119f0*/  ISETP.NE.U32.AND P0, PT, R4, RZ, PT ;  /* 0x000000ff0400720c */ /* 0x002fe20003f05070 */
        /* <DEDUP_REMOVED lines=12> */
.L_x_11018:
[----:B------:R2:W-:Y:S01]  /*11ac0*/  STL [R1], R0 ;  /* 0x0000000001007387 */ /* 0x0005e20000100800 */
        /* <DEDUP_REMOVED lines=8> */
.L_x_11021:
[----:B------:R-:W-:Y:S05]  /*11b50*/  @!P6 BRA `(.L_x_10940) ;  /* 0x0000000000d8e947 */ /* 0x000fea0003800000 */
[----:B------:R-:W-:Y:S01]  /*11b60*/  IMAD.MOV.U32 R16, RZ, RZ, R18 ;  /* 0x000000ffff107224 */ /* 0x000fe200078e0012 */
[----:B------:R-:W-:Y:S06]  /*11b70*/  @!P1 BRA `(.L_x_10942) ;  /* 0x0000000000509947 */ /* 0x000fec0003800000 */
[----:B0-----:R-:W-:Y:S01]  /*11b80*/  IMAD.MOV.U32 R6, RZ, RZ, R0 ;  /* 0x000000ffff067224 */ /* 0x001fe200078e0000 */
        /* <DEDUP_REMOVED lines=18> */
[----:B------:R1:W-:Y:S02]  /*11cb0*/  STL [R1], R6 ;  /* 0x0000000601007387 */ /* 0x0003e40000100800 */
.L_x_10942:
[----:B------:R-:W-:Y:S01]  /*11cc0*/  IMAD.MOV.U32 R0, RZ, RZ, 0x1 ;  /* 0x00000001ff007424 */ /* 0x000fe200078e00ff */
[----:B01----:R-:W0:Y:S04]  /*11cd0*/  S2R R6, SR_TID.X ;  /* 0x0000000000067919 */ /* 0x003e280000002100 */
[----:B------:R-:W-:-:S04]  /*11ce0*/  SHF.L.U32 R0, R0, 0x1f, RZ ;  /* 0x0000001f00007819 */ /* 0x000fc800000006ff */
[----:B------:R-:W1:Y:S01]  /*11cf0*/  SYNCS.PHASECHK.TRANS64.TRYWAIT P0, [UR38+0x22840], R0 ;  /* 0x02284000ff0075a7 */ /* 0x000e620008000166 */
[----:B0-----:R-:W-:-:S04]  /*11d00*/  LOP3.LUT R2, R6, 0x7f, RZ, 0xc0, !PT ;  /* 0x0000007f06027812 */ /* 0x001fc800078ec0ff */
[----:B------:R-:W-:Y:S01]  /*11d10*/  ISETP.NE.AND P1, PT, R2, RZ, PT ;  /* 0x000000ff0200720c */ /* 0x000fe20003f25270 */
[----:B-1----:R-:W-:-:S12]  /*11d20*/  @!P0 BRA `(.L_x_10943) ;  /* 0x00000030008c8947 */ /* 0x002fd80003800000 */
.L_x_11022:
[----:B------:R-:W-:Y:S05]  /*11d30*/  @P1 BRA `(.L_x_10944) ;  /* 0x0000000000181947 */ /* 0x000fea0003800000 */
[----:B------:R-:W1:Y:S01]  /*11d40*/  S2R R2, SR_TID.X ;  /* 0x0000000000027919 */ /* 0x000e620000002100 */
[----:B0-----:R-:W-:-:S04]  /*11d50*/  IMAD.MOV.U32 R0, RZ, RZ, 0x3000 ;  /* 0x00003000ff007424 */ /* 0x001fc800078e00ff */
[----:B------:R2:W-:Y:S01]  /*11d60*/  SYNCS.ARRIVE.TRANS64 RZ, [UR38+0x22830], R0 ;  /* 0x02283000ffff79a7 */ /* 0x0005e20008000026 */
[----:B-1----:R-:W-:-:S13]  /*11d70*/  LOP3.LUT P0, RZ, R2, 0x1f, RZ, 0xc0, !PT ;  /* 0x0000001f02ff7812 */ /* 0x002fda000780c0ff */
[----:B--2---:R-:W-:Y:S05]  /*11d80*/  @!P0 BRA `(.L_x_10944) ;  /* 0x0000000000048947 */ /* 0x004fea0003800000 */
[----:B------:R-:W-:Y:S01]  /*11d90*/  BPT.TRAP 0x1 ;  /* 0x000000040000795c */ /* 0x000fe20000300000 */
.L_x_10944:
[----:B0-----:R-:W2:Y:S01]  /*11da0*/  LDL R0, [R1] ;  /* 0x0000000001007983 */ /* 0x001ea20000100800 */
        /* <DEDUP_REMOVED lines=17> */
.L_x_10940:
        /* <DEDUP_REMOVED lines=22> */
.L_x_10945:
[----:B------:R-:W1:Y:S01]  /*12020*/  LDC R5, c[0x0][0x448] ;  /* 0x00011200ff057b82 */ /* 0x000e620000000800 */
[----:B------:R-:W2:Y:S01]  /*12030*/  S2R R12, SR_TID.X ;  /* 0x00000000000c7919 */ /* 0x000ea20000002100 */
[----:B------:R-:W-:Y:S01]  /*12040*/  USHF.R.S32.HI UR4, URZ, 0x1f, UR36 ;  /* 0x0000001f3f047899 */ /* 0x000fe20008011424 */
[----:B------:R-:W-:Y:S01]  /*12050*/  ULDC.64 UR8, c[0x0][0x2d8] ;  /* 0x0000b60000087ab9 */ /* 0x000fe20000000a00 */
[----:B------:R-:W3:Y:S02]  /*12060*/  S2R R8, SR_CTAID.Z ;  /* 0x0000000000087919 */ /* 0x000ee40000002700 */
[----:B------:R-:W-:Y:S02]  /*12070*/  UIMAD UR6, UR4, UR8, URZ ;  /* 0x00000008040672a4 */ /* 0x000fe4000f8e023f */
[----:B------:R-:W-:Y:S02]  /*12080*/  UIMAD.WIDE.U32 UR4, UR36, UR8, URZ ;  /* 0x00000008240472a5 */ /* 0x000fe4000f8e003f */
[----:B------:R-:W-:-:S04]  /*12090*/  UIMAD UR6, UR36, UR9, UR6 ;  /* 0x00000009240672a4 */ /* 0x000fc8000f8e0206 */
[----:B------:R-:W-:Y:S01]  /*120a0*/  UIADD3 UR5, UR5, UR6, URZ ;  /* 0x0000000605057290 */ /* 0x000fe2000fffe03f */
[----:B-1----:R-:W-:Y:S02]  /*120b0*/  ISETP.NE.AND P0, PT, R5, 0x1, PT ;  /* 0x000000010500780c */ /* 0x002fe40003f05270 */
[C---:B--2---:R-:W-:Y:S01]  /*120c0*/  LOP3.LUT R10, R12.reuse, 0x7f, RZ, 0xc0, !PT ;  /* 0x0000007f0c0a7812 */ /* 0x044fe200078ec0ff */
[----:B------:R-:W-:-:S10]  /*120d0*/  IMAD.SHL.U32 R3, R12, 0x10, RZ ;  /* 0x000000100c037824 */ /* 0x000fd400078e00ff */
[----:B------:R-:W0:Y:S01]  /*120e0*/  @P0 LDC R7, c[0x0][0x44c] ;  /* 0x00011300ff070b82 */ /* 0x000e220000000800 */
[----:B------:R-:W-:-:S04]  /*120f0*/  SHF.R.U32.HI R4, RZ, 0x3, R10 ;  /* 0x00000003ff047819 */ /* 0x000fc8000001160a */
[----:B------:R-:W-:-:S03]  /*12100*/  LOP3.LUT R0, R4, 0x70, R3, 0xf8, !PT ;  /* 0x0000007004007812 */ /* 0x000fc600078ef803 */
[----:B------:R-:W1:Y:S02]  /*12110*/  @P0 LDC R9, c[0x0][0x450] ;  /* 0x00011400ff090b82 */ /* 0x000e640000000800 */
[----:B------:R-:W-:-:S06]  /*12120*/  VIADD R0, R0, UR40 ;  /* 0x0000002800007c36 */ /* 0x000fcc0008000000 */
[----:B------:R-:W2:Y:S01]  /*12130*/  LDC.64 R2, c[0x0][0x2e0] ;  /* 0x0000b800ff027b82 */ /* 0x000ea20000000a00 */
[----:B0-----:R-:W-:-:S04]  /*12140*/  @P0 IMAD.HI.U32 R6, R0, R7, RZ ;  /* 0x0000000700060227 */ /* 0x001fc800078e00ff */
[----:B------:R-:W-:Y:S01]  /*12150*/  IMAD.MOV.U32 R7, RZ, RZ, R0 ;  /* 0x000000ffff077224 */ /* 0x000fe200078e0000 */
[----:B-1----:R-:W-:Y:S02]  /*12160*/  @P0 SHF.R.U32.HI R7, RZ, R9, R6 ;  /* 0x00000009ff070219 */ /* 0x002fe40000011606 */
[----:B---3--:R-:W-:-:S05]  /*12170*/  SHF.R.S32.HI R9, RZ, 0x1f, R8 ;  /* 0x0000001fff097819 */ /* 0x008fca0000011408 */
[----:B--2---:R-:W-:-:S04]  /*12180*/  IMAD R6, R9, R2, RZ ;  /* 0x0000000209067224 */ /* 0x004fc800078e02ff */
[C---:B------:R-:W-:Y:S01]  /*12190*/  IMAD R9, R8.reuse, R3, R6 ;  /* 0x0000000308097224 */ /* 0x040fe200078e0206 */
[----:B------:R-:W-:Y:S01]  /*121a0*/  SHF.R.S32.HI R6, RZ, 0x1f, R7 ;  /* 0x0000001fff067819 */ /* 0x000fe20000011407 */
[----:B------:R-:W-:Y:S01]  /*121b0*/  IMAD.WIDE.U32 R2, R8, R2, UR4 ;  /* 0x0000000408027e25 */ /* 0x000fe2000f8e0002 */
[----:B------:R-:W-:-:S03]  /*121c0*/  ULDC.64 UR4, c[0x0][0x2d0] ;  /* 0x0000b40000047ab9 */ /* 0x000fc60000000a00 */
[----:B------:R-:W-:Y:S02]  /*121d0*/  IMAD.IADD R3, R3, 0x1, R9 ;  /* 0x0000000103037824 */ /* 0x000fe400078e0209 */
[----:B------:R-:W-:Y:S02]  /*121e0*/  IMAD.MOV R9, RZ, RZ, -R7 ;  /* 0x000000ffff097224 */ /* 0x000fe400078e0a07 */
[----:B------:R-:W-:Y:S02]  /*121f0*/  IMAD R6, R6, UR4, RZ ;  /* 0x0000000406067c24 */ /* 0x000fe4000f8e02ff */
[----:B------:R-:W-:Y:S02]  /*12200*/  IMAD R9, R5, R9, R0 ;  /* 0x0000000905097224 */ /* 0x000fe400078e0200 */
[C---:B------:R-:W-:Y:S02]  /*12210*/  IMAD R11, R7.reuse, UR5, R6 ;  /* 0x00000005070b7c24 */ /* 0x040fe4000f8e0206 */
[----:B------:R-:W-:Y:S01]  /*12220*/  IMAD.WIDE.U32 R2, R7, UR4, R2 ;  /* 0x0000000407027c25 */ /* 0x000fe2000f8e0002 */
[----:B------:R-:W-:Y:S01]  /*12230*/  SHF.R.S32.HI R0, RZ, 0x1f, R9 ;  /* 0x0000001fff007819 */ /* 0x000fe20000011409 */
[----:B------:R-:W-:-:S02]  /*12240*/  ULDC.64 UR4, c[0x0][0x2c8] ;  /* 0x0000b20000047ab9 */ /* 0x000fc40000000a00 */
[----:B------:R-:W-:Y:S02]  /*12250*/  IMAD.IADD R3, R3, 0x1, R11 ;  /* 0x0000000103037824 */ /* 0x000fe400078e020b */
[----:B------:R-:W-:Y:S02]  /*12260*/  IMAD R0, R0, UR4, RZ ;  /* 0x0000000400007c24 */ /* 0x000fe4000f8e02ff */
[----:B------:R-:W-:-:S04]  /*12270*/  IMAD.WIDE.U32 R2, R9, UR4, R2 ;  /* 0x0000000409027c25 */ /* 0x000fc8000f8e0002 */
        /* <DEDUP_REMOVED lines=21> */
[----:B------:R-:W-:Y:S01]  /*123d0*/  SHFL.IDX PT, R9, R7, 0x1, 0x181f ;  /* 0x00381f0007097f89 */ /* 0x000fe200000e0000 */
        /* <DEDUP_REMOVED lines=8> */
[----:B------:R-:W-:-:S13]  /*12460*/  ISETP.GE.AND P1, PT, R10, R5, PT ;  /* 0x000000050a00720c */ /* 0x000fda0003f26270 */
[----:B------:R-:W-:Y:S02]  /*12470*/  @!P1 LEA R10, R6, UR38, 0x1 ;  /* 0x00000026060a9c11 */ /* 0x000fe4000f8e08ff */
[----:B0-----:R-:W-:Y:S02]  /*12480*/  @!P1 LEA R2, P2, R8, R14, 0x1 ;  /* 0x0000000e08029211 */ /* 0x001fe400078408ff */
[----:B------:R-:W0:Y:S03]  /*12490*/  SHFL.IDX PT, R14, R0, 0x2, 0x181f ;  /* 0x00581f00000e7f89 */ /* 0x000e2600000e0000 */
[----:B------:R-:W-:Y:S02]  /*124a0*/  @!P1 IMAD.X R3, RZ, RZ, R9, P2 ;  /* 0x000000ffff039224 */ /* 0x000fe400010e0609 */
[----:B------:R-:W1:Y:S04]  /*124b0*/  SHFL.IDX PT, R9, R7, 0x2, 0x181f ;  /* 0x00581f0007097f89 */ /* 0x000e6800000e0000 */
[----:B------:R2:W-:Y:S01]  /*124c0*/  @!P1 LDGSTS.E.BYPASS.LTC128B.128 [R10+0x18c00], desc[UR48][R2.64], !P0 ;  /* 0x18c00000020a9fae */ /* 0x0005e2000c101d70 */
[----:B------:R-:W-:Y:S01]  /*124d0*/  ISETP.GE.AND P1, PT, R12, R5, PT ;  /* 0x000000050c00720c */ /* 0x000fe20003f26270 */
[----:B------:R-:W-:-:S02]  /*124e0*/  VIADD R12, R4, 0x40 ;  /* 0x00000040040c7836 */ /* 0x000fc40000000000 */
[----:B--2---:R-:W-:-:S10]  /*124f0*/  VIADD R10, R4, 0x30 ;  /* 0x00000030040a7836 */ /* 0x004fd40000000000 */
[----:B------:R-:W-:Y:S02]  /*12500*/  @!P1 LEA R21, R6, UR38, 0x1 ;  /* 0x0000002606159c11 */ /* 0x000fe4000f8e08ff */
[----:B0-----:R-:W-:Y:S02]  /*12510*/  @!P1 LEA R2, P2, R8, R14, 0x1 ;  /* 0x0000000e08029211 */ /* 0x001fe400078408ff */
[----:B------:R-:W0:Y:S03]  /*12520*/  SHFL.IDX PT, R14, R0, 0x3, 0x181f ;  /* 0x00781f00000e7f89 */ /* 0x000e2600000e0000 */
[----:B-1----:R-:W-:Y:S02]  /*12530*/  @!P1 IMAD.X R3, RZ, RZ, R9, P2 ;  /* 0x000000ffff039224 */ /* 0x002fe400010e0609 */
[----:B------:R-:W1:Y:S04]  /*12540*/  SHFL.IDX PT, R9, R7, 0x3, 0x181f ;  /* 0x00781f0007097f89 */ /* 0x000e6800000e0000 */
[----:B------:R0:W-:Y:S01]  /*12550*/  @!P1 LDGSTS.E.BYPASS.LTC128B.128 [R21+0x19400], desc[UR48][R2.64], !P0 ;  /* 0x1940000002159fae */ /* 0x0001e2000c101d70 */
[----:B------:R-:W-:-:S13]  /*12560*/  ISETP.GE.AND P1, PT, R10, R5, PT ;  /* 0x000000050a00720c */ /* 0x000fda0003f26270 */
[----:B------:R-:W-:Y:S02]  /*12570*/  @!P1 LEA R10, R6, UR38, 0x1 ;  /* 0x00000026060a9c11 */ /* 0x000fe4000f8e08ff */
[----:B0-----:R-:W-:Y:S02]  /*12580*/  @!P1 LEA R2, P2, R8, R14, 0x1 ;  /* 0x0000000e08029211 */ /* 0x001fe400078408ff */
[----:B------:R-:W0:Y:S03]  /*12590*/  SHFL.IDX PT, R14, R0, 0x4, 0x181f ;  /* 0x00981f00000e7f89 */ /* 0x000e2600000e0000 */
[----:B-1----:R-:W-:Y:S02]  /*125a0*/  @!P1 IMAD.X R3, RZ, RZ, R9, P2 ;  /* 0x000000ffff039224 */ /* 0x002fe400010e0609 */
        /* <DEDUP_REMOVED lines=18> */
[----:B------:R-:W-:-:S03]  /*126d0*/  ISETP.GE.AND P1, PT, R12, R5, PT ;  /* 0x000000050c00720c */ /* 0x000fc60003f26270 */
[----:B------:R-:W2:Y:S10]  /*126e0*/  SHFL.IDX PT, R7, R7, 0x7, 0x181f ;  /* 0x00f81f0007077f89 */ /* 0x000eb400000e0000 */
[----:B0-----:R-:W-:-:S02]  /*126f0*/  @!P1 LEA R2, P2, R8, R14, 0x1 ;  /* 0x0000000e08029211 */ /* 0x001fc400078408ff */
[----:B------:R0:W3:Y:S03]  /*12700*/  SHFL.IDX PT, R14, R0, 0x7, 0x181f ;  /* 0x00f81f00000e7f89 */ /* 0x0000e600000e0000 */
[----:B-1----:R-:W-:Y:S01]  /*12710*/  @!P1 IMAD.X R3, RZ, RZ, R9, P2 ;  /* 0x000000ffff039224 */ /* 0x002fe200010e0609 */
[----:B------:R-:W-:-:S05]  /*12720*/  @!P1 LEA R9, R6, UR38, 0x1 ;  /* 0x0000002606099c11 */ /* 0x000fca000f8e08ff */
[----:B------:R0:W-:Y:S02]  /*12730*/  @!P1 LDGSTS.E.BYPASS.LTC128B.128 [R9+0x1b400], desc[UR48][R2.64], !P0 ;  /* 0x1b40000002099fae */ /* 0x0001e4000c101d70 */
.L_x_11039:
[----:B------:R-:W-:-:S05]  /*12740*/  VIADD R4, R4, 0x70 ;  /* 0x0000007004047836 */ /* 0x000fca0000000000 */
[----:B------:R-:W-:Y:S01]  /*12750*/  ISETP.GE.AND P1, PT, R4, R5, PT ;  /* 0x000000050400720c */ /* 0x000fe20003f26270 */
[----:B------:R-:W-:-:S05]  /*12760*/  IMAD.MOV.U32 R4, RZ, RZ, 0x1 ;  /* 0x00000001ff047424 */ /* 0x000fca00078e00ff */
[----:B------:R-:W-:-:S07]  /*12770*/  SHF.L.U32 R4, R4, 0x1f, RZ ;  /* 0x0000001f04047819 */ /* 0x000fce00000006ff */
[----:B0--3--:R-:W-:Y:S02]  /*12780*/  @!P1 LEA R2, P2, R8, R14, 0x1 ;  /* 0x0000000e08029211 */ /* 0x009fe400078408ff */
[----:B------:R-:W-:-:S03]  /*12790*/  @!P1 LEA R5, R6, UR38, 0x1 ;  /* 0x0000002606059c11 */ /* 0x000fc6000f8e08ff */
[----:B--2---:R-:W-:-:S05]  /*127a0*/  @!P1 IMAD.X R3, RZ, RZ, R7, P2 ;  /* 0x000000ffff039224 */ /* 0x004fca00010e0607 */
        /* <DEDUP_REMOVED lines=11> */
.L_x_11040:
[----:B------:R-:W-:Y:S01]  /*12860*/  LOP3.LUT P0, RZ, R17, 0x2, RZ, 0xc0, !PT ;  /* 0x0000000211ff7812 */ /* 0x000fe2000780c0ff */
        /* <DEDUP_REMOVED lines=8> */
.L_x_11041:
        /* <DEDUP_REMOVED lines=8> */
.L_x_10952:
[----:B------:R-:W-:Y:S05]  /*12970*/  BSYNC B1 ;  /* 0x0000000000017941 */ /* 0x000fea0003800000 */
.L_x_10951:
[----:B------:R-:W2:Y:S01]  /*12980*/  LDL.LU R2, [R1] ;  /* 0x0000000001027983 */ /* 0x000ea20000300800 */
        /* <DEDUP_REMOVED lines=10> */
.L_x_10953:
        /* <DEDUP_REMOVED lines=13> */
.L_x_10954:
        /* <DEDUP_REMOVED lines=13> */
.L_x_10955:
        /* <DEDUP_REMOVED lines=13> */
.L_x_10956:
        /* <DEDUP_REMOVED lines=8> */
.L_x_10949:
[----:B------:R-:W-:Y:S05]  /*12d20*/  BSYNC B0 ;  /* 0x0000000000007941 */ /* 0x000fea0003800000 */
.L_x_10948:
[----:B0-----:R-:W2:Y:S01]  /*12d30*/  LDL.LU R3, [R1+0x4] ;  /* 0x0000040001037983 */ /* 0x001ea20000300800 */
[----:B------:R-:W-:Y:S02]  /*12d40*/  IMAD.MOV.U32 R8, RZ, RZ, RZ ;  /* 0x000000ffff087224 */ /* 0x000fe400078e00ff */
        /* <DEDUP_REMOVED lines=16> */
[----:B------:R-:W-:-:S05]  /*12e50*/  VIADDMNMX R2, R0, R3, UR5, !PT ;  /* 0x0000000500027e46 */ /* 0x000fca000f800103 */
[----:B------:R-:W-:-:S05]  /*12e60*/  VIADD R3, R2, 0xfffffffe ;  /* 0xfffffffe02037836 */ /* 0x000fca0000000000 */
        /* <DEDUP_REMOVED lines=8> */
[----:B------:R-:W-:Y:S02]  /*12ef0*/  IMAD.IADD R9, R2, 0x1, -R11 ;  /* 0x0000000102097824 */ /* 0x000fe400078e0a0b */
[----:B------:R-:W-:-:S07]  /*12f00*/  IMAD.MOV.U32 R0, RZ, RZ, 0x1 ;  /* 0x00000001ff007424 */ /* 0x000fce00078e00ff */
.L_x_10990:
        /* <DEDUP_REMOVED lines=27> */
.L_x_10960:
[----:B------:R-:W1:Y:S01]  /*130c0*/  S2R R2, SR_TID.X ;  /* 0x0000000000027919 */ /* 0x000e620000002100 */
[----:B------:R-:W-:Y:S01]  /*130d0*/  BSSY B2, `(.L_x_10961) ;  /* 0x0000006000027945 */ /* 0x000fe20003800000 */
[----:B-1----:R-:W-:Y:S02]  /*130e0*/  LOP3.LUT R3, R2, 0x7f, RZ, 0xc0, !PT ;  /* 0x0000007f02037812 */ /* 0x002fe400078ec0ff */
[----:B------:R-:W-:Y:S02]  /*130f0*/  SHF.L.U32 R2, R0, 0x1f, RZ ;  /* 0x0000001f00027819 */ /* 0x000fe400000006ff */
[----:B------:R-:W-:Y:S02]  /*13100*/  ISETP.NE.AND P2, PT, R3, RZ, PT ;  /* 0x000000ff0300720c */ /* 0x000fe40003f45270 */
[----:B------:R-:W1:Y:S02]  /*13110*/  SYNCS.PHASECHK.TRANS64.TRYWAIT P0, [UR38+0x22848], R2 ;  /* 0x02284802ff0075a7 */ /* 0x000e640008000166 */
[----:B-1----:R-:W-:Y:S09]  /*13120*/  @!P0 BRA `(.L_x_10962) ;  /* 0x0000002800288947 */ /* 0x002ff20003800000 */
.L_x_11042:
[----:B------:R-:W-:Y:S05]  /*13130*/  BSYNC B2 ;  /* 0x0000000000027941 */ /* 0x000fea0003800000 */
.L_x_10961:
[----:B------:R-:W-:Y:S04]  /*13140*/  BSSY B2, `(.L_x_10963) ;  /* 0x0000007000027945 */ /* 0x000fe80003800000 */
[----:B------:R-:W-:Y:S05]  /*13150*/  @P2 BRA `(.L_x_10964) ;  /* 0x0000000000142947 */ /* 0x000fea0003800000 */
[----:B------:R-:W-:Y:S01]  /*13160*/  ISETP.NE.AND P0, PT, R10, RZ, PT ;  /* 0x000000ff0a00720c */ /* 0x000fe20003f05270 */
[----:B-1----:R-:W-:-:S04]  /*13170*/  IMAD.MOV.U32 R3, RZ, RZ, 0x3000 ;  /* 0x00003000ff037424 */ /* 0x002fc800078e00ff */
[----:B------:R2:W-:Y:S08]  /*13180*/  SYNCS.ARRIVE.TRANS64 RZ, [UR38+0x22838], R3 ;  /* 0x02283803ffff79a7 */ /* 0x0005f00008000026 */
[----:B--2---:R-:W-:Y:S05]  /*13190*/  @!P0 BRA `(.L_x_10964) ;  /* 0x0000000000048947 */ /* 0x004fea0003800000 */
[----:B------:R-:W-:Y:S01]  /*131a0*/  BPT.TRAP 0x1 ;  /* 0x000000040000795c */ /* 0x000fe20000300000 */
.L_x_10964:
[----:B------:R-:W-:Y:S05]  /*131b0*/  BSYNC B2 ;  /* 0x0000000000027941 */ /* 0x000fea0003800000 */
.L_x_10963:
        /* <DEDUP_REMOVED lines=11> */
.L_x_10965:
        /* <DEDUP_REMOVED lines=10> */
.L_x_11043:
[----:B------:R-:W-:Y:S05]  /*13310*/  BSYNC B2 ;  /* 0x0000000000027941 */ /* 0x000fea0003800000 */
.L_x_10966:
        /* <DEDUP_REMOVED lines=9> */
.L_x_10969:
[----:B------:R-:W-:Y:S05]  /*133b0*/  BSYNC B2 ;  /* 0x0000000000027941 */ /* 0x000fea0003800000 */
.L_x_10968:
        /* <DEDUP_REMOVED lines=9> */
.L_x_10970:
        /* <DEDUP_REMOVED lines=13> */
.L_x_10971:
        /* <DEDUP_REMOVED lines=13> */
.L_x_10972:
        /* <DEDUP_REMOVED lines=13> */
.L_x_10973:
        /* <DEDUP_REMOVED lines=8> */
.L_x_10959:
[----:B------:R-:W-:Y:S05]  /*13740*/  BSYNC B1 ;  /* 0x0000000000017941 */ /* 0x000fea0003800000 */
.L_x_10958:
        /* <DEDUP_REMOVED lines=26> */
.L_x_10976:
[----:B------:R-:W1:Y:S01]  /*138f0*/  S2R R2, SR_TID.X ;  /* 0x0000000000027919 */ /* 0x000e620000002100 */
[----:B------:R-:W-:Y:S01]  /*13900*/  BSSY B2, `(.L_x_10977) ;  /* 0x0000006000027945 */ /* 0x000fe20003800000 */
[----:B-1----:R-:W-:Y:S02]  /*13910*/  LOP3.LUT R3, R2, 0x7f, RZ, 0xc0, !PT ;  /* 0x0000007f02037812 */ /* 0x002fe400078ec0ff */
[----:B------:R-:W-:Y:S02]  /*13920*/  SHF.L.U32 R2, R0, 0x1f, RZ ;  /* 0x0000001f00027819 */ /* 0x000fe400000006ff */
[----:B------:R-:W-:Y:S02]  /*13930*/  ISETP.NE.AND P2, PT, R3, RZ, PT ;  /* 0x000000ff0300720c */ /* 0x000fe40003f45270 */
[----:B------:R-:W1:Y:S02]  /*13940*/  SYNCS.PHASECHK.TRANS64.TRYWAIT P0, [UR38+0x22840], R2 ;  /* 0x02284002ff0075a7 */ /* 0x000e640008000166 */
[----:B-1----:R-:W-:Y:S09]  /*13950*/  @!P0 BRA `(.L_x_10978) ;  /* 0x00000020004c8947 */ /* 0x002ff20003800000 */
.L_x_11044:
[----:B------:R-:W-:Y:S05]  /*13960*/  BSYNC B2 ;  /* 0x0000000000027941 */ /* 0x000fea0003800000 */
.L_x_10977:
[----:B------:R-:W-:Y:S04]  /*13970*/  BSSY B2, `(.L_x_10979) ;  /* 0x0000007000027945 */ /* 0x000fe80003800000 */
[----:B------:R-:W-:Y:S05]  /*13980*/  @P2 BRA `(.L_x_10980) ;  /* 0x0000000000142947 */ /* 0x000fea0003800000 */
[----:B------:R-:W-:Y:S01]  /*13990*/  ISETP.NE.AND P0, PT, R10, RZ, PT ;  /* 0x000000ff0a00720c */ /* 0x000fe20003f05270 */
[----:B-1----:R-:W-:-:S04]  /*139a0*/  IMAD.MOV.U32 R3, RZ, RZ, 0x3000 ;  /* 0x00003000ff037424 */ /* 0x002fc800078e00ff */
[----:B------:R2:W-:Y:S08]  /*139b0*/  SYNCS.ARRIVE.TRANS64 RZ, [UR38+0x22830], R3 ;  /* 0x02283003ffff79a7 */ /* 0x0005f00008000026 */
[----:B--2---:R-:W-:Y:S05]  /*139c0*/  @!P0 BRA `(.L_x_10980) ;  /* 0x0000000000048947 */ /* 0x004fea0003800000 */
[----:B------:R-:W-:Y:S01]  /*139d0*/  BPT.TRAP 0x1 ;  /* 0x000000040000795c */ /* 0x000fe20000300000 */
.L_x_10980:
[----:B------:R-:W-:Y:S05]  /*139e0*/  BSYNC B2 ;  /* 0x0000000000027941 */ /* 0x000fea0003800000 */
.L_x_10979:
        /* <DEDUP_REMOVED lines=11> */
.L_x_10981:
        /* <DEDUP_REMOVED lines=11> */
.L_x_11045:
[----:B------:R-:W-:Y:S05]  /*13b50*/  BSYNC B2 ;  /* 0x0000000000027941 */ /* 0x000fea0003800000 */
.L_x_10982:
        /* <DEDUP_REMOVED lines=9> */
.L_x_10985:
[----:B------:R-:W-:Y:S05]  /*13bf0*/  BSYNC B2 ;  /* 0x0000000000027941 */ /* 0x000fea0003800000 */
.L_x_10984:
        /* <DEDUP_REMOVED lines=9> */
.L_x_10986:
        /* <DEDUP_REMOVED lines=13> */
.L_x_10987:
        /* <DEDUP_REMOVED lines=13> */
.L_x_10988:
        /* <DEDUP_REMOVED lines=13> */
.L_x_10989:
        /* <DEDUP_REMOVED lines=8> */
.L_x_10975:
[----:B------:R-:W-:Y:S05]  /*13f80*/  BSYNC B1 ;  /* 0x0000000000017941 */ /* 0x000fea0003800000 */
.L_x_10974:
[----:B------:R-:W-:Y:S01]  /*13f90*/  VIADD R7, R7, 0xfffffffe ;  /* 0xfffffffe07077836 */ /* 0x000fe20000000000 */
[----:B------:R-:W-:Y:S06]  /*13fa0*/  @P1 BRA `(.L_x_10990) ;  /* 0xffffffec00d81947 */ /* 0x000fec000383ffff */
[----:B------:R-:W-:Y:S05]  /*13fb0*/  BSYNC B0 ;  /* 0x0000000000007941 */ /* 0x000fea0003800000 */
.L_x_10957:
        /* <DEDUP_REMOVED lines=25> */
.L_x_10993:
[----:B------:R-:W1:Y:S01]  /*14150*/  S2R R2, SR_TID.X ;  /* 0x0000000000027919 */ /* 0x000e620000002100 */
[----:B------:R-:W-:Y:S01]  /*14160*/  BSSY B1, `(.L_x_10994) ;  /* 0x0000006000017945 */ /* 0x000fe20003800000 */
[----:B-1----:R-:W-:Y:S02]  /*14170*/  LOP3.LUT R3, R2, 0x7f, RZ, 0xc0, !PT ;  /* 0x0000007f02037812 */ /* 0x002fe400078ec0ff */
[----:B------:R-:W-:Y:S02]  /*14180*/  SHF.L.U32 R2, R0, 0x1f, RZ ;  /* 0x0000001f00027819 */ /* 0x000fe400000006ff */
[----:B------:R-:W-:Y:S02]  /*14190*/  ISETP.NE.AND P1, PT, R3, RZ, PT ;  /* 0x000000ff0300720c */ /* 0x000fe40003f25270 */
[----:B------:R-:W1:Y:S02]  /*141a0*/  SYNCS.PHASECHK.TRANS64.TRYWAIT P0, [UR38+0x22848], R2 ;  /* 0x02284802ff0075a7 */ /* 0x000e640008000166 */
[----:B-1----:R-:W-:Y:S09]  /*141b0*/  @!P0 BRA `(.L_x_10995) ;  /* 0x0000001800648947 */ /* 0x002ff20003800000 */
.L_x_11046:
[----:B------:R-:W-:Y:S05]  /*141c0*/  BSYNC B1 ;  /* 0x0000000000017941 */ /* 0x000fea0003800000 */
.L_x_10994:
[----:B------:R-:W-:Y:S04]  /*141d0*/  BSSY B1, `(.L_x_10996) ;  /* 0x0000007000017945 */ /* 0x000fe80003800000 */
[----:B------:R-:W-:Y:S05]  /*141e0*/  @P1 BRA `(.L_x_10997) ;  /* 0x0000000000141947 */ /* 0x000fea0003800000 */
[----:B------:R-:W-:Y:S01]  /*141f0*/  ISETP.NE.AND P0, PT, R10, RZ, PT ;  /* 0x000000ff0a00720c */ /* 0x000fe20003f05270 */
[----:B-1----:R-:W-:-:S04]  /*14200*/  IMAD.MOV.U32 R3, RZ, RZ, 0x3000 ;  /* 0x00003000ff037424 */ /* 0x002fc800078e00ff */
[----:B------:R2:W-:Y:S08]  /*14210*/  SYNCS.ARRIVE.TRANS64 RZ, [UR38+0x22838], R3 ;  /* 0x02283803ffff79a7 */ /* 0x0005f00008000026 */
[----:B--2---:R-:W-:Y:S05]  /*14220*/  @!P0 BRA `(.L_x_10997) ;  /* 0x0000000000048947 */ /* 0x004fea0003800000 */
[----:B------:R-:W-:Y:S01]  /*14230*/  BPT.TRAP 0x1 ;  /* 0x000000040000795c */ /* 0x000fe20000300000 */
.L_x_10997:
[----:B------:R-:W-:Y:S05]  /*14240*/  BSYNC B1 ;  /* 0x0000000000017941 */ /* 0x000fea0003800000 */
.L_x_10996:
        /* <DEDUP_REMOVED lines=11> */
.L_x_10998:
        /* <DEDUP_REMOVED lines=11> */
.L_x_11047:
[----:B------:R-:W-:Y:S05]  /*143b0*/  BSYNC B1 ;  /* 0x0000000000017941 */ /* 0x000fea0003800000 */
.L_x_10999:
        /* <DEDUP_REMOVED lines=9> */
.L_x_11002:
[----:B------:R-:W-:Y:S05]  /*14450*/  BSYNC B1 ;  /* 0x0000000000017941 */ /* 0x000fea0003800000 */
.L_x_11001:
        /* <DEDUP_REMOVED lines=9> */
.L_x_11003:
        /* <DEDUP_REMOVED lines=13> */
.L_x_11004:
        /* <DEDUP_REMOVED lines=13> */
.L_x_11005:
        /* <DEDUP_REMOVED lines=13> */
.L_x_11006:
        /* <DEDUP_REMOVED lines=8> */
.L_x_10992:
[----:B------:R-:W-:Y:S05]  /*147e0*/  BSYNC B0 ;  /* 0x0000000000007941 */ /* 0x000fea0003800000 */
.L_x_10991:
[----:B------:R-:W-:Y:S01]  /*147f0*/  LOP3.LUT R0, R0, 0x1, RZ, 0x3c, !PT ;  /* 0x0000000100007812 */ /* 0x000fe200078e3cff */
[----:B------:R-:W-:Y:S02]  /*14800*/  IMAD.MOV.U32 R6, RZ, RZ, RZ ;  /* 0x000000ffff067224 */ /* 0x000fe400078e00ff */
[----:B------:R-:W-:-:S07]  /*14810*/  IMAD.MOV.U32 R8, RZ, RZ, RZ ;  /* 0x000000ffff087224 */ /* 0x000fce00078e00ff */
.L_x_10928:
[----:B------:R-:W1:Y:S01]  /*14820*/  S2R R3, SR_CgaCtaId ;  /* 0x0000000000037919 */ /* 0x000e620000008800 */
[----:B------:R-:W-:-:S04]  /*14830*/  MOV R2, 0x400 ;  /* 0x0000040000027802 */ /* 0x000fc80000000f00 */
[----:B-1----:R-:W-:Y:S02]  /*14840*/  LEA R2, R3, R2, 0x18 ;  /* 0x0000000203027211 */ /* 0x002fe400078ec0ff */
[----:B------:R-:W-:-:S04]  /*14850*/  SHF.L.U32 R3, R8, 0x1f, RZ ;  /* 0x0000001f08037819 */ /* 0x000fc800000006ff */
[----:B------:R-:W1:Y:S02]  /*14860*/  SYNCS.PHASECHK.TRANS64.TRYWAIT P0, [R2+URZ+0x22820], R3 ;  /* 0x02282003020075a7 */ /* 0x000e64000800017f */
[----:B-1----:R-:W-:Y:S05]  /*14870*/  @!P0 BRA `(.L_x_11007) ;  /* 0x0000001000e48947 */ /* 0x002fea0003800000 */
.L_x_11048:
[----:B------:R-:W-:-:S03]  /*14880*/  UMOV UR4, 0xffffffff ;  /* 0xffffffff00047882 */ /* 0x000fc60000000000 */
[----:B------:R-:W-:Y:S05]  /*14890*/  BRA.DIV UR4, `(.L_x_11008) ;  /* 0x0000001204f07947 */ /* 0x000fea000b800000 */
[----:B-1----:R-:W1:Y:S02]  /*148a0*/  S2R R3, SR_TID.X ;  /* 0x0000000000037919 */ /* 0x002e640000002100 */
[----:B-1----:R-:W-:-:S04]  /*148b0*/  SHF.R.U32.HI R3, RZ, 0x5, R3 ;  /* 0x00000005ff037819 */ /* 0x002fc80000011603 */
[----:B------:R-:W-:-:S05]  /*148c0*/  LOP3.LUT R3, R3, 0x3, RZ, 0xc0, !PT ;  /* 0x0000000303037812 */ /* 0x000fca00078ec0ff */
[----:B------:R1:W2:Y:S02]  /*148d0*/  SHFL.IDX PT, R14, R3, RZ, 0x1f ;  /* 0x00001fff030e7589 */ /* 0x0002a400000e0000 */
.L_x_11051:
[----:B--2---:R-:W-:-:S13]  /*148e0*/  ISETP.NE.AND P0, PT, R14, RZ, PT ;  /* 0x000000ff0e00720c */ /* 0x004fda0003f05270 */
[----:B------:R-:W-:Y:S05]  /*148f0*/  @P0 BRA `(.L_x_10844) ;  /* 0x0000000000880947 */ /* 0x000fea0003800000 */
[----:B------:R-:W-:-:S03]  /*14900*/  UMOV UR4, 0xffffffff ;  /* 0xffffffff00047882 */ /* 0x000fc60000000000 */
[----:B------:R-:W-:Y:S05]  /*14910*/  BRA.DIV UR4, `(.L_x_11009) ;  /* 0x0000001604047947 */ /* 0x000fea000b800000 */
[----:B------:R-:W-:-:S13]  /*14920*/  ELECT P6, URZ, PT ;  /* 0x00000000003f782f */ /* 0x000fda00038c0000 */
.L_x_11054:
[----:B------:R-:W-:Y:S05]  /*14930*/  @!P6 BRA `(.L_x_10844) ;  /* 0x000000000078e947 */ /* 0x000fea0003800000 */
[----:B------:R-:W-:-:S06]  /*14940*/  ULOP3.LUT UR4, UR45, 0x2, URZ, 0xfc, !UPT ;  /* 0x000000022d047892 */ /* 0x000fcc000f8efc3f */
[----:B-1----:R-:W-:-:S05]  /*14950*/  IMAD.U32 R3, RZ, RZ, UR4 ;  /* 0x00000004ff037e24 */ /* 0x002fca000f8e00ff */
[----:B------:R-:W-:-:S13]  /*14960*/  ISETP.NE.AND P2, PT, R3, 0x3, PT ;  /* 0x000000030300780c */ /* 0x000fda0003f45270 */
[----:B------:R-:W-:Y:S05]  /*14970*/  @!P2 BRA `(.L_x_11010) ;  /* 0x000000000004a947 */ /* 0x000fea0003800000 */
[----:B------:R-:W-:Y:S01]  /*14980*/  BPT.TRAP 0x1 ;  /* 0x000000040000795c */ /* 0x000fe20000300000 */
.L_x_11010:
[----:B------:R-:W-:Y:S01]  /*14990*/  VIADD R8, R2, 0x22840 ;  /* 0x0002284002087836 */ /* 0x000fe20000000000 */
[----:B------:R-:W-:Y:S01]  /*149a0*/  SHF.L.U32 R4, R0, 0x1f, RZ ;  /* 0x0000001f00047819 */ /* 0x000fe200000006ff */
[C---:B------:R-:W-:Y:S02]  /*149b0*/  VIADD R3, R6.reuse, 0x1 ;  /* 0x0000000106037836 */ /* 0x040fe40000000000 */
[----:B------:R-:W-:-:S03]  /*149c0*/  IMAD R7, R6, 0x8, R8 ;  /* 0x0000000806077824 */ /* 0x000fc600078e0208 */
[C---:B------:R-:W-:Y:S01]  /*149d0*/  ISETP.NE.AND P1, PT, R3.reuse, 0x2, PT ;  /* 0x000000020300780c */ /* 0x040fe20003f25270 */
[----:B------:R-:W1:Y:S03]  /*149e0*/  SYNCS.PHASECHK.TRANS64.TRYWAIT P0, [R7+URZ], R4 ;  /* 0x00000004070075a7 */ /* 0x000e66000800017f */
[----:B------:R-:W-:Y:S02]  /*149f0*/  SEL R5, RZ, 0x1, P1 ;  /* 0x00000001ff057807 */ /* 0x000fe40000800000 */
[----:B------:R-:W-:Y:S02]  /*14a00*/  SEL R3, R3, RZ, P1 ;  /* 0x000000ff03037207 */ /* 0x000fe40000800000 */
[----:B------:R-:W-:-:S03]  /*14a10*/  LOP3.LUT R0, R0, R5, RZ, 0x3c, !PT ;  /* 0x0000000500007212 */ /* 0x000fc600078e3cff */
[----:B------:R-:W-:Y:S01]  /*14a20*/  IMAD R5, R3, 0x8, R8 ;  /* 0x0000000803057824 */ /* 0x000fe200078e0208 */
[----:B------:R-:W-:Y:S01]  /*14a30*/  SHF.L.U32 R0, R0, 0x1f, RZ ;  /* 0x0000001f00007819 */ /* 0x000fe200000006ff */
[----:B-1----:R-:W-:Y:S06]  /*14a40*/  @!P0 BRA `(.L_x_11011) ;  /* 0x0000001000d88947 */ /* 0x002fec0003800000 */
.L_x_11055:
[----:B------:R-:W2:Y:S02]  /*14a50*/  SYNCS.PHASECHK.TRANS64.TRYWAIT P0, [R5+URZ], R0 ;  /* 0x00000000050075a7 */ /* 0x000ea4000800017f */
[----:B--2---:R-:W-:Y:S05]  /*14a60*/  @!P0 BRA `(.L_x_11012) ;  /* 0x0000001000e48947 */ /* 0x004fea0003800000 */
.L_x_11056:
[----:B------:R-:W-:Y:S05]  /*14a70*/  @!P2 BRA `(.L_x_11013) ;  /* 0x000000000004a947 */ /* 0x000fea0003800000 */
[----:B------:R-:W-:Y:S01]  /*14a80*/  BPT.TRAP 0x1 ;  /* 0x000000040000795c */ /* 0x000fe20000300000 */
.L_x_11013:
[----:B------:R-:W-:-:S04]  /*14a90*/  VIADD R2, R2, 0x22860 ;  /* 0x0002286002027836 */ /* 0x000fc80000000000 */
[----:B--2---:R-:W-:-:S04]  /*14aa0*/  IMAD R5, R6, 0x8, R2 ;  /* 0x0000000806057824 */ /* 0x004fc800078e0202 */
[----:B------:R-:W2:Y:S02]  /*14ab0*/  SYNCS.PHASECHK.TRANS64.TRYWAIT P0, [R5+URZ], R4 ;  /* 0x00000004050075a7 */ /* 0x000ea4000800017f */
[----:B--2---:R-:W-:Y:S05]  /*14ac0*/  @!P0 BRA `(.L_x_11014) ;  /* 0x0000001000e08947 */ /* 0x004fea0003800000 */
.L_x_11057:
[----:B------:R-:W-:-:S07]  /*14ad0*/  IMAD R3, R3, 0x8, R2 ;  /* 0x0000000803037824 */ /* 0x000fce00078e0202 */
.L_x_11015:
[----:B---3--:R3:W4:Y:S02]  /*14ae0*/  SYNCS.PHASECHK.TRANS64.TRYWAIT P0, [R3+URZ], R0 ;  /* 0x00000000030075a7 */ /* 0x008724000800017f */
[----:B----4-:R-:W-:Y:S05]  /*14af0*/  @!P0 NANOSLEEP.SYNCS 0x989680 ;  /* 0x009896800000895d */ /* 0x010fea0003900000 */
[----:B------:R-:W4:Y:S02]  /*14b00*/  @!P0 SYNCS.PHASECHK.TRANS64 P0, [R3+URZ], R0 ;  /* 0x00000000030085a7 */ /* 0x000f24000800007f */
[----:B----4-:R-:W-:Y:S05]  /*14b10*/  @!P0 BRA `(.L_x_11015) ;  /* 0xfffffffc00f08947 */ /* 0x010fea000383ffff */
.L_x_10844:
[----:B------:R-:W-:Y:S05]  /*14b20*/  BSYNC B6 ;  /* 0x0000000000067941 */ /* 0x000fea0003800000 */
.L_x_10841:
[----:B------:R-:W-:Y:S05]  /*14b30*/  EXIT ;  /* 0x000000000000794d */ /* 0x000fea0003800000 */
.L_x_10854:
[----:B0-----:R-:W-:-:S04]  /*14b40*/  IMAD.U32 R0, RZ, RZ, UR38 ;  /* 0x00000026ff007e24 */ /* 0x001fc8000f8e00ff */
[----:B------:R0:W1:Y:S03]  /*14b50*/  SYNCS.PHASECHK.TRANS64.TRYWAIT P0, [R0+URZ+0x22800], R11 ;  /* 0x0228000b000075a7 */ /* 0x000066000800017f */
[----:B-1----:R-:W-:Y:S05]  /*14b60*/  @!P0 NANOSLEEP.SYNCS 0x989680 ;  /* 0x009896800000895d */ /* 0x002fea0003900000 */
[----:B------:R-:W1:Y:S02]  /*14b70*/  @!P0 SYNCS.PHASECHK.TRANS64 P0, [R0+URZ+0x22800], R11 ;  /* 0x0228000b000085a7 */ /* 0x000e64000800007f */
[----:B-1----:R-:W-:Y:S05]  /*14b80*/  @!P0 BRA `(.L_x_10854) ;  /* 0xfffffffc00ec8947 */ /* 0x002fea000383ffff */
[----:B------:R-:W-:Y:S05]  /*14b90*/  BRA `(.L_x_11016) ;  /* 0xfffffecc00807947 */ /* 0x000fea000383ffff */
.L_x_10858:
[----:B0-----:R-:W-:-:S04]  /*14ba0*/  IMAD.U32 R0, RZ, RZ, UR38 ;  /* 0x00000026ff007e24 */ /* 0x001fc8000f8e00ff */
[----:B------:R0:W1:Y:S03]  /*14bb0*/  SYNCS.PHASECHK.TRANS64.TRYWAIT P0, [R0+URZ+0x22830], R11 ;  /* 0x0228300b000075a7 */ /* 0x000066000800017f */
[----:B-1----:R-:W-:Y:S05]  /*14bc0*/  @!P0 NANOSLEEP.SYNCS 0x989680 ;  /* 0x009896800000895d */ /* 0x002fea0003900000 */
[----:B------:R-:W1:Y:S02]  /*14bd0*/  @!P0 SYNCS.PHASECHK.TRANS64 P0, [R0+URZ+0x22830], R11 ;  /* 0x0228300b000085a7 */ /* 0x000e64000800007f */
[----:B-1----:R-:W-:Y:S05]  /*14be0*/  @!P0 BRA `(.L_x_10858) ;  /* 0xfffffffc00ec8947 */ /* 0x002fea000383ffff */
[----:B------:R-:W-:Y:S05]  /*14bf0*/  BRA `(.L_x_10857) ;  /* 0xfffffecc00a07947 */ /* 0x000fea000383ffff */
.L_x_10870:
[----:B0-----:R0:W1:Y:S02]  /*14c00*/  SYNCS.PHASECHK.TRANS64.TRYWAIT P1, [R6+URZ+0x22850], R11 ;  /* 0x0228500b060075a7 */ /* 0x001064000802017f */
[----:B-1----:R-:W-:Y:S05]  /*14c10*/  @!P1 NANOSLEEP.SYNCS 0x989680 ;  /* 0x009896800000995d */ /* 0x002fea0003900000 */
[----:B------:R-:W1:Y:S02]  /*14c20*/  @!P1 SYNCS.PHASECHK.TRANS64 P1, [R6+URZ+0x22850], R11 ;  /* 0x0228500b060095a7 */ /* 0x000e64000802007f */
[----:B-1----:R-:W-:Y:S05]  /*14c30*/  @!P1 BRA `(.L_x_10870) ;  /* 0xfffffffc00f09947 */ /* 0x002fea000383ffff */
[----:B------:R-:W-:Y:S05]  /*14c40*/  BRA `(.L_x_10869) ;  /* 0xfffffef800447947 */ /* 0x000fea000383ffff */
.L_x_10878:
[----:B-1----:R-:W-:-:S04]  /*14c50*/  IMAD.U32 R13, RZ, RZ, UR32 ;  /* 0x00000020ff0d7e24 */ /* 0x002fc8000f8e00ff */
[----:B------:R1:W2:Y:S03]  /*14c60*/  SYNCS.PHASECHK.TRANS64.TRYWAIT P1, [R13+URZ+0x22830], R12 ;  /* 0x0228300c0d0075a7 */ /* 0x0002a6000802017f */
[----:B--2---:R-:W-:Y:S05]  /*14c70*/  @!P1 NANOSLEEP.SYNCS 0x989680 ;  /* 0x009896800000995d */ /* 0x004fea0003900000 */
[----:B------:R-:W2:Y:S02]  /*14c80*/  @!P1 SYNCS.PHASECHK.TRANS64 P1, [R13+URZ+0x22830], R12 ;  /* 0x0228300c0d0095a7 */ /* 0x000ea4000802007f */
[----:B--2---:R-:W-:Y:S05]  /*14c90*/  @!P1 BRA `(.L_x_10878) ;  /* 0xfffffffc00ec9947 */ /* 0x004fea000383ffff */
[----:B------:R-:W-:Y:S05]  /*14ca0*/  BRA `(.L_x_10877) ;  /* 0xfffffefc00e07947 */ /* 0x000fea000383ffff */
.L_x_10890:
[----:B0-----:R0:W1:Y:S02]  /*14cb0*/  SYNCS.PHASECHK.TRANS64.TRYWAIT P1, [R177+URZ+0x22850], R12 ;  /* 0x0228500cb10075a7 */ /* 0x001064000802017f */
[----:B-1----:R-:W-:Y:S05]  /*14cc0*/  @!P1 NANOSLEEP.SYNCS 0x989680 ;  /* 0x009896800000995d */ /* 0x002fea0003900000 */
[----:B------:R-:W1:Y:S02]  /*14cd0*/  @!P1 SYNCS.PHASECHK.TRANS64 P1, [R177+URZ+0x22850], R12 ;  /* 0x0228500cb10095a7 */ /* 0x000e64000802007f */
[----:B-1----:R-:W-:Y:S05]  /*14ce0*/  @!P1 BRA `(.L_x_10890) ;  /* 0xfffffffc00f09947 */ /* 0x002fea000383ffff */
[----:B------:R-:W-:Y:S05]  /*14cf0*/  BRA `(.L_x_10889) ;  /* 0xffffff3000347947 */ /* 0x000fea000383ffff */
.L_x_10899:
[----:B--2---:R-:W-:-:S04]  /*14d00*/  IMAD.U32 R9, RZ, RZ, UR28 ;  /* 0x0000001cff097e24 */ /* 0x004fc8000f8e00ff */
[----:B------:R2:W3:Y:S03]  /*14d10*/  SYNCS.PHASECHK.TRANS64.TRYWAIT P2, [R9+URZ+0x22830], R6 ;  /* 0x02283006090075a7 */ /* 0x0004e6000804017f */
[----:B---3--:R-:W-:Y:S05]  /*14d20*/  @!P2 NANOSLEEP.SYNCS 0x989680 ;  /* 0x009896800000a95d */ /* 0x008fea0003900000 */
[----:B------:R-:W3:Y:S02]  /*14d30*/  @!P2 SYNCS.PHASECHK.TRANS64 P2, [R9+URZ+0x22830], R6 ;  /* 0x022830060900a5a7 */ /* 0x000ee4000804007f */
[----:B---3--:R-:W-:Y:S05]  /*14d40*/  @!P2 BRA `(.L_x_10899) ;  /* 0xfffffffc00eca947 */ /* 0x008fea000383ffff */
[----:B------:R-:W-:Y:S05]  /*14d50*/  BRA `(.L_x_10898) ;  /* 0xffffff3400f07947 */ /* 0x000fea000383ffff */
.L_x_10903:
[----:B0-----:R0:W1:Y:S02]  /*14d60*/  SYNCS.PHASECHK.TRANS64.TRYWAIT P2, [R201+URZ+0x22850], R6 ;  /* 0x02285006c90075a7 */ /* 0x001064000804017f */
[----:B-1----:R-:W-:Y:S05]  /*14d70*/  @!P2 NANOSLEEP.SYNCS 0x989680 ;  /* 0x009896800000a95d */ /* 0x002fea0003900000 */
[----:B------:R-:W1:Y:S02]  /*14d80*/  @!P2 SYNCS.PHASECHK.TRANS64 P2, [R201+URZ+0x22850], R6 ;  /* 0x02285006c900a5a7 */ /* 0x000e64000804007f */
[----:B-1----:R-:W-:Y:S05]  /*14d90*/  @!P2 BRA `(.L_x_10903) ;  /* 0xfffffffc00f0a947 */ /* 0x002fea000383ffff */
[----:B------:R-:W-:Y:S05]  /*14da0*/  BRA `(.L_x_10902) ;  /* 0xffffff5400907947 */ /* 0x000fea000383ffff */
.L_x_10909:
[----:B---3--:R-:W-:-:S04]  /*14db0*/  IMAD.U32 R10, RZ, RZ, UR31 ;  /* 0x0000001fff0a7e24 */ /* 0x008fc8000f8e00ff */
[----:B------:R3:W4:Y:S03]  /*14dc0*/  SYNCS.PHASECHK.TRANS64.TRYWAIT P1, [R10+URZ+0x22830], R7 ;  /* 0x022830070a0075a7 */ /* 0x000726000802017f */
[----:B----4-:R-:W-:Y:S05]  /*14dd0*/  @!P1 NANOSLEEP.SYNCS 0x989680 ;  /* 0x009896800000995d */ /* 0x010fea0003900000 */
[----:B------:R-:W4:Y:S02]  /*14de0*/  @!P1 SYNCS.PHASECHK.TRANS64 P1, [R10+URZ+0x22830], R7 ;  /* 0x022830070a0095a7 */ /* 0x000f24000802007f */
[----:B----4-:R-:W-:Y:S05]  /*14df0*/  @!P1 BRA `(.L_x_10909) ;  /* 0xfffffffc00ec9947 */ /* 0x010fea000383ffff */
[----:B------:R-:W-:Y:S05]  /*14e00*/  BRA `(.L_x_10908) ;  /* 0xffffff5800987947 */ /* 0x000fea000383ffff */
.L_x_10921:
[----:B0-----:R0:W1:Y:S02]  /*14e10*/  SYNCS.PHASECHK.TRANS64.TRYWAIT P1, [R176+URZ+0x22850], R7 ;  /* 0x02285007b00075a7 */ /* 0x001064000802017f */
[----:B-1----:R-:W-:Y:S05]  /*14e20*/  @!P1 NANOSLEEP.SYNCS 0x989680 ;  /* 0x009896800000995d */ /* 0x002fea0003900000 */
[----:B------:R-:W1:Y:S02]  /*14e30*/  @!P1 SYNCS.PHASECHK.TRANS64 P1, [R176+URZ+0x22850], R7 ;  /* 0x02285007b00095a7 */ /* 0x000e64000802007f */
[----:B-1----:R-:W-:Y:S05]  /*14e40*/  @!P1 BRA `(.L_x_10921) ;  /* 0xfffffffc00f09947 */ /* 0x002fea000383ffff */
[----:B------:R-:W-:Y:S05]  /*14e50*/  BRA `(.L_x_10920) ;  /* 0xffffff8800e07947 */ /* 0x000fea000383ffff */
.L_x_10939:
[----:B------:R-:W-:Y:S02]  /*14e60*/  IMAD.MOV.U32 R13, RZ, RZ, R6 ;  /* 0x000000ffff0d7224 */ /* 0x000fe400078e0006 */
[----:B------:R-:W-:Y:S02]  /*14e70*/  IMAD.MOV.U32 R12, RZ, RZ, RZ ;  /* 0x000000ffff0c7224 */ /* 0x000fe400078e00ff */
[----:B------:R-:W-:Y:S02]  /*14e80*/  IMAD.MOV.U32 R11, RZ, RZ, 0x1f ;  /* 0x0000001fff0b7424 */ /* 0x000fe400078e00ff */
[----:B------:R-:W-:-:S07]  /*14e90*/  IMAD.MOV.U32 R15, RZ, RZ, -0x1 ;  /* 0xffffffffff0f7424 */ /* 0x000fce00078e00ff */
[----:B------:R-:W-:Y:S05]  /*14ea0*/  WARPSYNC.COLLECTIVE R15, `(.L_x_11017) ;  /* 0x000000000f087348 */ /* 0x000fea0003c00000 */
[----:B------:R0:W1:Y:S02]  /*14eb0*/  SHFL.IDX P6, R14, R13, R12, R11 ;  /* 0x0000000c0d0e7389 */ /* 0x00006400000c000b */
[----:B01----:R-:W-:Y:S01]  /*14ec0*/  ENDCOLLECTIVE ;  /* 0x000000000000791b */ /* 0x003fe20003800000 */
.L_x_11017:
[----:B------:R-:W-:Y:S05]  /*14ed0*/  BRA `(.L_x_11018) ;  /* 0xffffffc800f87947 */ /* 0x000fea000383ffff */
.L_x_10941:
[----:B------:R-:W-:Y:S01]  /*14ee0*/  BSSY B0, `(.L_x_11019) ;  /* 0x0000006000007945 */ /* 0x000fe20003800000 */
[----:B------:R-:W-:-:S07]  /*14ef0*/  IMAD.MOV.U32 R15, RZ, RZ, -0x1 ;  /* 0xffffffffff0f7424 */ /* 0x000fce00078e00ff */
[----:B0-----:R-:W-:Y:S05]  /*14f00*/  WARPSYNC.COLLECTIVE R15, `(.L_x_11020) ;  /* 0x000000000f0c7348 */ /* 0x001fea0003c00000 */
[----:B------:R-:W-:Y:S02]  /*14f10*/  ELECT P6, UR62, PT ;  /* 0x00000000003e782f */ /* 0x000fe400038c0000 */
[----:B------:R-:W-:Y:S01]  /*14f20*/  MOV R14, UR62 ;  /* 0x0000003e000e7c02 */ /* 0x000fe20008000f00 */
[----:B0-----:R-:W-:Y:S10]  /*14f30*/  ENDCOLLECTIVE ;  /* 0x000000000000791b */ /* 0x001ff40003800000 */
.L_x_11020:
[----:B------:R-:W-:Y:S05]  /*14f40*/  BSYNC B0 ;  /* 0x0000000000007941 */ /* 0x000fea0003800000 */
.L_x_11019:
[----:B------:R-:W-:Y:S05]  /*14f50*/  BRA `(.L_x_11021) ;  /* 0xffffffc800fc7947 */ /* 0x000fea000383ffff */
.L_x_10943:
[----:B0-----:R-:W-:-:S04]  /*14f60*/  IMAD.U32 R3, RZ, RZ, UR38 ;  /* 0x00000026ff037e24 */ /* 0x001fc8000f8e00ff */
[----:B------:R0:W1:Y:S03]  /*14f70*/  SYNCS.PHASECHK.TRANS64.TRYWAIT P0, [R3+URZ+0x22840], R0 ;  /* 0x02284000030075a7 */ /* 0x000066000800017f */
[----:B-1----:R-:W-:Y:S05]  /*14f80*/  @!P0 NANOSLEEP.SYNCS 0x989680 ;  /* 0x009896800000895d */ /* 0x002fea0003900000 */
[----:B------:R-:W1:Y:S02]  /*14f90*/  @!P0 SYNCS.PHASECHK.TRANS64 P0, [R3+URZ+0x22840], R0 ;  /* 0x02284000030085a7 */ /* 0x000e64000800007f */
[----:B-1----:R-:W-:Y:S05]  /*14fa0*/  @!P0 BRA `(.L_x_10943) ;  /* 0xfffffffc00ec8947 */ /* 0x002fea000383ffff */
[----:B------:R-:W-:Y:S05]  /*14fb0*/  BRA `(.L_x_11022) ;  /* 0xffffffcc005c7947 */ /* 0x000fea000383ffff */
.L_x_10946:
        /* <DEDUP_REMOVED lines=8> */
.L_x_11023:
[----:B------:R-:W-:Y:S02]  /*15040*/  VIADD R10, R4, 0x10 ;  /* 0x00000010040a7836 */ /* 0x000fe40000000000 */
[----:B------:R-:W-:Y:S02]  /*15050*/  IMAD.MOV.U32 R13, RZ, RZ, R0 ;  /* 0x000000ffff0d7224 */ /* 0x000fe400078e0000 */
[----:B------:R-:W-:-:S07]  /*15060*/  IMAD.MOV.U32 R2, RZ, RZ, R14 ;  /* 0x000000ffff027224 */ /* 0x000fce00078e000e */
[----:B------:R-:W-:Y:S05]  /*15070*/  WARPSYNC.COLLECTIVE R15, `(.L_x_11024) ;  /* 0x000000000f087348 */ /* 0x000fea0003c00000 */
[----:B------:R0:W1:Y:S02]  /*15080*/  SHFL.IDX P6, R14, R13, R12, R11 ;  /* 0x0000000c0d0e7389 */ /* 0x00006400000c000b */
[----:B01----:R-:W-:Y:S01]  /*15090*/  ENDCOLLECTIVE ;  /* 0x000000000000791b */ /* 0x003fe20003800000 */
.L_x_11024:
        /* <DEDUP_REMOVED lines=12> */
.L_x_11025:
[----:B------:R-:W-:Y:S01]  /*15160*/  @!PT LDS RZ, [RZ] ;  /* 0x00000000fffff984 */ /* 0x000fe20000000800 */
[----:B------:R-:W-:Y:S01]  /*15170*/  @!PT LDS RZ, [RZ] ;  /* 0x00000000fffff984 */ /* 0x000fe20000000800 */
[----:B------:R-:W-:Y:S01]  /*15180*/  @!PT LDS RZ, [RZ] ;  /* 0x00000000fffff984 */ /* 0x000fe20000000800 */
[----:B------:R0:W-:Y:S01]  /*15190*/  @!P1 LDGSTS.E.BYPASS.LTC128B.128 [R21+0x18400], desc[UR48][R2.64], !P0 ;  /* 0x1840000002159fae */ /* 0x0001e2000c101d70 */
[----:B------:R-:W-:Y:S01]  /*151a0*/  ISETP.GE.AND P1, PT, R10, R5, PT ;  /* 0x000000050a00720c */ /* 0x000fe20003f26270 */
[----:B------:R-:W-:-:S12]  /*151b0*/  IMAD.MOV.U32 R13, RZ, RZ, R0 ;  /* 0x000000ffff0d7224 */ /* 0x000fd800078e0000 */
[----:B------:R-:W-:Y:S01]  /*151c0*/  @!P1 LEA R10, R6, UR38, 0x1 ;  /* 0x00000026060a9c11 */ /* 0x000fe2000f8e08ff */
[----:B0-----:R-:W-:-:S07]  /*151d0*/  IMAD.MOV.U32 R9, RZ, RZ, R14 ;  /* 0x000000ffff097224 */ /* 0x001fce00078e000e */
[----:B------:R-:W-:Y:S05]  /*151e0*/  WARPSYNC.COLLECTIVE R15, `(.L_x_11026) ;  /* 0x000000000f087348 */ /* 0x000fea0003c00000 */
[----:B------:R0:W1:Y:S02]  /*151f0*/  SHFL.IDX P6, R14, R13, R12, R11 ;  /* 0x0000000c0d0e7389 */ /* 0x00006400000c000b */
[----:B01----:R-:W-:Y:S01]  /*15200*/  ENDCOLLECTIVE ;  /* 0x000000000000791b */ /* 0x003fe20003800000 */
.L_x_11026:
[----:B------:R-:W-:Y:S02]  /*15210*/  IMAD.MOV.U32 R13, RZ, RZ, R7 ;  /* 0x000000ffff0d7224 */ /* 0x000fe400078e0007 */
[----:B------:R-:W-:Y:S01]  /*15220*/  IMAD.MOV.U32 R12, RZ, RZ, 0x2 ;  /* 0x00000002ff0c7424 */ /* 0x000fe200078e00ff */
[----:B------:R-:W-:Y:S01]  /*15230*/  @!P1 LEA R2, P2, R8, R14, 0x1 ;  /* 0x0000000e08029211 */ /* 0x000fe200078408ff */
[----:B------:R-:W-:-:S04]  /*15240*/  VIADD R14, R4, 0x20 ;  /* 0x00000020040e7836 */ /* 0x000fc80000000000 */
[----:B------:R-:W-:-:S05]  /*15250*/  @!P1 IMAD.X R3, RZ, RZ, R9, P2 ;  /* 0x000000ffff039224 */ /* 0x000fca00010e0609 */
        /* <DEDUP_REMOVED lines=8> */
.L_x_11027:
[----:B------:R-:W-:Y:S01]  /*152e0*/  VIADD R10, R4, 0x30 ;  /* 0x00000030040a7836 */ /* 0x000fe20000000000 */
[----:B------:R-:W-:Y:S01]  /*152f0*/  @!P1 LEA R21, R6, UR38, 0x1 ;  /* 0x0000002606159c11 */ /* 0x000fe2000f8e08ff */
[----:B------:R-:W-:Y:S02]  /*15300*/  IMAD.MOV.U32 R13, RZ, RZ, R0 ;  /* 0x000000ffff0d7224 */ /* 0x000fe400078e0000 */
[----:B------:R-:W-:-:S07]  /*15310*/  IMAD.MOV.U32 R9, RZ, RZ, R14 ;  /* 0x000000ffff097224 */ /* 0x000fce00078e000e */
[----:B------:R-:W-:Y:S05]  /*15320*/  WARPSYNC.COLLECTIVE R15, `(.L_x_11028) ;  /* 0x000000000f087348 */ /* 0x000fea0003c00000 */
[----:B------:R0:W1:Y:S02]  /*15330*/  SHFL.IDX P6, R14, R13, R12, R11 ;  /* 0x0000000c0d0e7389 */ /* 0x00006400000c000b */
[----:B01----:R-:W-:Y:S01]  /*15340*/  ENDCOLLECTIVE ;  /* 0x000000000000791b */ /* 0x003fe20003800000 */
.L_x_11028:
[----:B------:R-:W-:Y:S02]  /*15350*/  IMAD.MOV.U32 R13, RZ, RZ, R7 ;  /* 0x000000ffff0d7224 */ /* 0x000fe400078e0007 */
[----:B------:R-:W-:Y:S01]  /*15360*/  IMAD.MOV.U32 R12, RZ, RZ, 0x3 ;  /* 0x00000003ff0c7424 */ /* 0x000fe200078e00ff */
[----:B------:R-:W-:-:S13]  /*15370*/  @!P1 LEA R2, P2, R8, R14, 0x1 ;  /* 0x0000000e08029211 */ /* 0x000fda00078408ff */
[----:B------:R-:W-:Y:S05]  /*15380*/  WARPSYNC.COLLECTIVE R15, `(.L_x_11029) ;  /* 0x000000000f087348 */ /* 0x000fea0003c00000 */
[----:B------:R0:W1:Y:S02]  /*15390*/  SHFL.IDX P6, R14, R13, R12, R11 ;  /* 0x0000000c0d0e7389 */ /* 0x00006400000c000b */
[----:B01----:R-:W-:Y:S01]  /*153a0*/  ENDCOLLECTIVE ;  /* 0x000000000000791b */ /* 0x003fe20003800000 */
.L_x_11029:
[----:B------:R-:W-:-:S05]  /*153b0*/  @!P1 IMAD.X R3, RZ, RZ, R9, P2 ;  /* 0x000000ffff039224 */ /* 0x000fca00010e0609 */
        /* <DEDUP_REMOVED lines=11> */
.L_x_11030:
        /* <DEDUP_REMOVED lines=13> */
.L_x_11031:
[----:B------:R-:W-:Y:S01]  /*15540*/  VIADD R10, R4, 0x50 ;  /* 0x00000050040a7836 */ /* 0x000fe20000000000 */
[----:B------:R-:W-:Y:S01]  /*15550*/  @!P1 LEA R21, R6, UR38, 0x1 ;  /* 0x0000002606159c11 */ /* 0x000fe2000f8e08ff */
[----:B------:R-:W-:Y:S02]  /*15560*/  IMAD.MOV.U32 R13, RZ, RZ, R0 ;  /* 0x000000ffff0d7224 */ /* 0x000fe400078e0000 */
[----:B------:R-:W-:-:S07]  /*15570*/  IMAD.MOV.U32 R9, RZ, RZ, R14 ;  /* 0x000000ffff097224 */ /* 0x000fce00078e000e */
[----:B------:R-:W-:Y:S05]  /*15580*/  WARPSYNC.COLLECTIVE R15, `(.L_x_11032) ;  /* 0x000000000f087348 */ /* 0x000fea0003c00000 */
[----:B------:R0:W1:Y:S02]  /*15590*/  SHFL.IDX P6, R14, R13, R12, R11 ;  /* 0x0000000c0d0e7389 */ /* 0x00006400000c000b */
[----:B01----:R-:W-:Y:S01]  /*155a0*/  ENDCOLLECTIVE ;  /* 0x000000000000791b */ /* 0x003fe20003800000 */
.L_x_11032:
[----:B------:R-:W-:Y:S02]  /*155b0*/  IMAD.MOV.U32 R13, RZ, RZ, R7 ;  /* 0x000000ffff0d7224 */ /* 0x000fe400078e0007 */
[----:B------:R-:W-:Y:S01]  /*155c0*/  IMAD.MOV.U32 R12, RZ, RZ, 0x5 ;  /* 0x00000005ff0c7424 */ /* 0x000fe200078e00ff */
[----:B------:R-:W-:-:S13]  /*155d0*/  @!P1 LEA R2, P2, R8, R14, 0x1 ;  /* 0x0000000e08029211 */ /* 0x000fda00078408ff */
[----:B------:R-:W-:Y:S05]  /*155e0*/  WARPSYNC.COLLECTIVE R15, `(.L_x_11033) ;  /* 0x000000000f087348 */ /* 0x000fea0003c00000 */
[----:B------:R0:W1:Y:S02]  /*155f0*/  SHFL.IDX P6, R14, R13, R12, R11 ;  /* 0x0000000c0d0e7389 */ /* 0x00006400000c000b */
[----:B01----:R-:W-:Y:S01]  /*15600*/  ENDCOLLECTIVE ;  /* 0x000000000000791b */ /* 0x003fe20003800000 */
.L_x_11033:
        /* <DEDUP_REMOVED lines=12> */
.L_x_11034:
[----:B------:R-:W-:Y:S02]  /*156d0*/  IMAD.MOV.U32 R13, RZ, RZ, R7 ;  /* 0x000000ffff0d7224 */ /* 0x000fe400078e0007 */
[----:B------:R-:W-:Y:S01]  /*156e0*/  IMAD.MOV.U32 R12, RZ, RZ, 0x6 ;  /* 0x00000006ff0c7424 */ /* 0x000fe200078e00ff */
[----:B------:R-:W-:-:S13]  /*156f0*/  @!P1 LEA R2, P2, R8, R14, 0x1 ;  /* 0x0000000e08029211 */ /* 0x000fda00078408ff */
[----:B------:R-:W-:Y:S05]  /*15700*/  WARPSYNC.COLLECTIVE R15, `(.L_x_11035) ;  /* 0x000000000f087348 */ /* 0x000fea0003c00000 */
[----:B------:R0:W1:Y:S02]  /*15710*/  SHFL.IDX P6, R14, R13, R12, R11 ;  /* 0x0000000c0d0e7389 */ /* 0x00006400000c000b */
[----:B01----:R-:W-:Y:S01]  /*15720*/  ENDCOLLECTIVE ;  /* 0x000000000000791b */ /* 0x003fe20003800000 */
.L_x_11035:
[----:B------:R-:W-:-:S05]  /*15730*/  @!P1 IMAD.X R3, RZ, RZ, R9, P2 ;  /* 0x000000ffff039224 */ /* 0x000fca00010e0609 */
[----:B------:R-:W-:Y:S01]  /*15740*/  @!PT LDS RZ, [RZ] ;  /* 0x00000000fffff984 */ /* 0x000fe20000000800 */
[----:B------:R-:W-:Y:S01]  /*15750*/  @!PT LDS RZ, [RZ] ;  /* 0x00000000fffff984 */ /* 0x000fe20000000800 */
[----:B------:R-:W-:Y:S01]  /*15760*/  @!PT LDS RZ, [RZ] ;  /* 0x00000000fffff984 */ /* 0x000fe20000000800 */
[----:B------:R0:W-:Y:S01]  /*15770*/  @!P1 LDGSTS.E.BYPASS.LTC128B.128 [R10+0x1ac00], desc[UR48][R2.64], !P0 ;  /* 0x1ac00000020a9fae */ /* 0x0001e2000c101d70 */
[----:B------:R-:W-:Y:S02]  /*15780*/  IMAD.MOV.U32 R13, RZ, RZ, R0 ;  /* 0x000000ffff0d7224 */ /* 0x000fe400078e0000 */
[----:B0-----:R-:W-:Y:S02]  /*15790*/  VIADD R2, R4, 0x60 ;  /* 0x0000006004027836 */ /* 0x001fe40000000000 */
[----:B------:R-:W-:-:S03]  /*157a0*/  IMAD.MOV.U32 R9, RZ, RZ, R14 ;  /* 0x000000ffff097224 */ /* 0x000fc600078e000e */
[----:B------:R-:W-:-:S13]  /*157b0*/  ISETP.GE.AND P1, PT, R2, R5, PT ;  /* 0x000000050200720c */ /* 0x000fda0003f26270 */
[----:B------:R-:W-:Y:S05]  /*157c0*/  WARPSYNC.COLLECTIVE R15, `(.L_x_11036) ;  /* 0x000000000f087348 */ /* 0x000fea0003c00000 */
[----:B------:R0:W1:Y:S02]  /*157d0*/  SHFL.IDX P6, R14, R13, R12, R11 ;  /* 0x0000000c0d0e7389 */ /* 0x00006400000c000b */
[----:B01----:R-:W-:Y:S01]  /*157e0*/  ENDCOLLECTIVE ;  /* 0x000000000000791b */ /* 0x003fe20003800000 */
.L_x_11036:
[----:B------:R-:W-:Y:S02]  /*157f0*/  IMAD.MOV.U32 R13, RZ, RZ, R7 ;  /* 0x000000ffff0d7224 */ /* 0x000fe400078e0007 */
[----:B------:R-:W-:Y:S01]  /*15800*/  IMAD.MOV.U32 R12, RZ, RZ, 0x7 ;  /* 0x00000007ff0c7424 */ /* 0x000fe200078e00ff */
[----:B------:R-:W-:-:S13]  /*15810*/  @!P1 LEA R2, P2, R8, R14, 0x1 ;  /* 0x0000000e08029211 */ /* 0x000fda00078408ff */
[----:B------:R-:W-:Y:S05]  /*15820*/  WARPSYNC.COLLECTIVE R15, `(.L_x_11037) ;  /* 0x000000000f087348 */ /* 0x000fea0003c00000 */
[----:B------:R0:W1:Y:S02]  /*15830*/  SHFL.IDX P6, R14, R13, R12, R11 ;  /* 0x0000000c0d0e7389 */ /* 0x00006400000c000b */
[----:B01----:R-:W-:Y:S01]  /*15840*/  ENDCOLLECTIVE ;  /* 0x000000000000791b */ /* 0x003fe20003800000 */
.L_x_11037:
[----:B------:R-:W-:Y:S01]  /*15850*/  @!P1 IMAD.X R3, RZ, RZ, R9, P2 ;  /* 0x000000ffff039224 */ /* 0x000fe200010e0609 */
[----:B------:R-:W-:-:S05]  /*15860*/  @!P1 LEA R9, R6, UR38, 0x1 ;  /* 0x0000002606099c11 */ /* 0x000fca000f8e08ff */
[----:B------:R-:W-:Y:S01]  /*15870*/  @!PT LDS RZ, [RZ] ;  /* 0x00000000fffff984 */ /* 0x000fe20000000800 */
[----:B------:R-:W-:Y:S01]  /*15880*/  @!PT LDS RZ, [RZ] ;  /* 0x00000000fffff984 */ /* 0x000fe20000000800 */
[----:B------:R-:W-:Y:S01]  /*15890*/  @!PT LDS RZ, [RZ] ;  /* 0x00000000fffff984 */ /* 0x000fe20000000800 */
[----:B------:R0:W-:Y:S01]  /*158a0*/  @!P1 LDGSTS.E.BYPASS.LTC128B.128 [R9+0x1b400], desc[UR48][R2.64], !P0 ;  /* 0x1b40000002099fae */ /* 0x0001e2000c101d70 */
[----:B------:R-:W-:Y:S02]  /*158b0*/  IMAD.MOV.U32 R13, RZ, RZ, R0 ;  /* 0x000000ffff0d7224 */ /* 0x000fe400078e0000 */
[----:B------:R-:W-:-:S07]  /*158c0*/  IMAD.MOV.U32 R7, RZ, RZ, R14 ;  /* 0x000000ffff077224 */ /* 0x000fce00078e000e */
[----:B0-----:R-:W-:Y:S05]  /*158d0*/  WARPSYNC.COLLECTIVE R15, `(.L_x_11038) ;  /* 0x000000000f087348 */ /* 0x001fea0003c00000 */
[----:B------:R1:W2:Y:S02]  /*158e0*/  SHFL.IDX P6, R14, R13, R12, R11 ;  /* 0x0000000c0d0e7389 */ /* 0x0002a400000c000b */
[----:B012---:R-:W-:Y:S01]  /*158f0*/  ENDCOLLECTIVE ;  /* 0x000000000000791b */ /* 0x007fe20003800000 */
.L_x_11038:
[----:B------:R-:W-:Y:S05]  /*15900*/  BRA `(.L_x_11039) ;  /* 0xffffffcc008c7947 */ /* 0x000fea000383ffff */
.L_x_10947:
[----:B0-----:R-:W-:-:S04]  /*15910*/  IMAD.U32 R3, RZ, RZ, UR38 ;  /* 0x00000026ff037e24 */ /* 0x001fc8000f8e00ff */
[----:B------:R0:W1:Y:S03]  /*15920*/  SYNCS.PHASECHK.TRANS64.TRYWAIT P0, [R3+URZ+0x22820], R4 ;  /* 0x02282004030075a7 */ /* 0x000066000800017f */
[----:B-1----:R-:W-:Y:S05]  /*15930*/  @!P0 NANOSLEEP.SYNCS 0x989680 ;  /* 0x009896800000895d */ /* 0x002fea0003900000 */
[----:B------:R-:W1:Y:S02]  /*15940*/  @!P0 SYNCS.PHASECHK.TRANS64 P0, [R3+URZ+0x22820], R4 ;  /* 0x02282004030085a7 */ /* 0x000e64000800007f */
[----:B-1----:R-:W-:Y:S05]  /*15950*/  @!P0 BRA `(.L_x_10947) ;  /* 0xfffffffc00ec8947 */ /* 0x002fea000383ffff */
[----:B------:R-:W-:Y:S05]  /*15960*/  BRA `(.L_x_11040) ;  /* 0xffffffcc00bc7947 */ /* 0x000fea000383ffff */
.L_x_10950:
[----:B0-----:R-:W-:-:S04]  /*15970*/  IMAD.U32 R3, RZ, RZ, UR38 ;  /* 0x00000026ff037e24 */ /* 0x001fc8000f8e00ff */
[----:B------:R0:W1:Y:S03]  /*15980*/  SYNCS.PHASECHK.TRANS64.TRYWAIT P0, [R3+URZ+0x22860], R4 ;  /* 0x02286004030075a7 */ /* 0x000066000800017f */
[----:B-1----:R-:W-:Y:S05]  /*15990*/  @!P0 NANOSLEEP.SYNCS 0x989680 ;  /* 0x009896800000895d */ /* 0x002fea0003900000 */
[----:B------:R-:W1:Y:S02]  /*159a0*/  @!P0 SYNCS.PHASECHK.TRANS64 P0, [R3+URZ+0x22860], R4 ;  /* 0x02286004030085a7 */ /* 0x000e64000800007f */
[----:B-1----:R-:W-:Y:S05]  /*159b0*/  @!P0 BRA `(.L_x_10950) ;  /* 0xfffffffc00ec8947 */ /* 0x002fea000383ffff */
[----:B------:R-:W-:Y:S05]  /*159c0*/  BRA `(.L_x_11041) ;  /* 0xffffffcc00c87947 */ /* 0x000fea000383ffff */
.L_x_10962:
[----:B-1----:R-:W-:-:S04]  /*159d0*/  IMAD.U32 R3, RZ, RZ, UR38 ;  /* 0x00000026ff037e24 */ /* 0x002fc8000f8e00ff */
[----:B------:R1:W2:Y:S03]  /*159e0*/  SYNCS.PHASECHK.TRANS64.TRYWAIT P0, [R3+URZ+0x22848], R2 ;  /* 0x02284802030075a7 */ /* 0x0002a6000800017f */
[----:B--2---:R-:W-:Y:S05]  /*159f0*/  @!P0 NANOSLEEP.SYNCS 0x989680 ;  /* 0x009896800000895d */ /* 0x004fea0003900000 */
[----:B------:R-:W2:Y:S02]  /*15a00*/  @!P0 SYNCS.PHASECHK.TRANS64 P0, [R3+URZ+0x22848], R2 ;  /* 0x02284802030085a7 */ /* 0x000ea4000800007f */
[----:B--2---:R-:W-:Y:S05]  /*15a10*/  @!P0 BRA `(.L_x_10962) ;  /* 0xfffffffc00ec8947 */ /* 0x004fea000383ffff */
[----:B------:R-:W-:Y:S05]  /*15a20*/  BRA `(.L_x_11042) ;  /* 0xffffffd400c07947 */ /* 0x000fea000383ffff */
.L_x_10967:
[----:B01----:R-:W-:-:S04]  /*15a30*/  IMAD.U32 R3, RZ, RZ, UR38 ;  /* 0x00000026ff037e24 */ /* 0x003fc8000f8e00ff */
[----:B------:R0:W1:Y:S03]  /*15a40*/  SYNCS.PHASECHK.TRANS64.TRYWAIT P0, [R3+URZ+0x22868], R2 ;  /* 0x02286802030075a7 */ /* 0x000066000800017f */
[----:B-1----:R-:W-:Y:S05]  /*15a50*/  @!P0 NANOSLEEP.SYNCS 0x989680 ;  /* 0x009896800000895d */ /* 0x002fea0003900000 */
[----:B------:R-:W1:Y:S02]  /*15a60*/  @!P0 SYNCS.PHASECHK.TRANS64 P0, [R3+URZ+0x22868], R2 ;  /* 0x02286802030085a7 */ /* 0x000e64000800007f */
[----:B-1----:R-:W-:Y:S05]  /*15a70*/  @!P0 BRA `(.L_x_10967) ;  /* 0xfffffffc00ec8947 */ /* 0x002fea000383ffff */
[----:B------:R-:W-:Y:S05]  /*15a80*/  BRA `(.L_x_11043) ;  /* 0xffffffd800207947 */ /* 0x000fea000383ffff */
.L_x_10978:
[----:B-1----:R-:W-:-:S04]  /*15a90*/  IMAD.U32 R3, RZ, RZ, UR38 ;  /* 0x00000026ff037e24 */ /* 0x002fc8000f8e00ff */
[----:B------:R1:W2:Y:S03]  /*15aa0*/  SYNCS.PHASECHK.TRANS64.TRYWAIT P0, [R3+URZ+0x22840], R2 ;  /* 0x02284002030075a7 */ /* 0x0002a6000800017f */
[----:B--2---:R-:W-:Y:S05]  /*15ab0*/  @!P0 NANOSLEEP.SYNCS 0x989680 ;  /* 0x009896800000895d */ /* 0x004fea0003900000 */
[----:B------:R-:W2:Y:S02]  /*15ac0*/  @!P0 SYNCS.PHASECHK.TRANS64 P0, [R3+URZ+0x22840], R2 ;  /* 0x02284002030085a7 */ /* 0x000ea4000800007f */
[----:B--2---:R-:W-:Y:S05]  /*15ad0*/  @!P0 BRA `(.L_x_10978) ;  /* 0xfffffffc00ec8947 */ /* 0x004fea000383ffff */
[----:B------:R-:W-:Y:S05]  /*15ae0*/  BRA `(.L_x_11044) ;  /* 0xffffffdc009c7947 */ /* 0x000fea000383ffff */
.L_x_10983:
[----:B01----:R-:W-:-:S04]  /*15af0*/  IMAD.U32 R3, RZ, RZ, UR38 ;  /* 0x00000026ff037e24 */ /* 0x003fc8000f8e00ff */
[----:B------:R0:W1:Y:S03]  /*15b00*/  SYNCS.PHASECHK.TRANS64.TRYWAIT P0, [R3+URZ+0x22860], R2 ;  /* 0x02286002030075a7 */ /* 0x000066000800017f */
[----:B-1----:R-:W-:Y:S05]  /*15b10*/  @!P0 NANOSLEEP.SYNCS 0x989680 ;  /* 0x009896800000895d */ /* 0x002fea0003900000 */
[----:B------:R-:W1:Y:S02]  /*15b20*/  @!P0 SYNCS.PHASECHK.TRANS64 P0, [R3+URZ+0x22860], R2 ;  /* 0x02286002030085a7 */ /* 0x000e64000800007f */
[----:B-1----:R-:W-:Y:S05]  /*15b30*/  @!P0 BRA `(.L_x_10983) ;  /* 0xfffffffc00ec8947 */ /* 0x002fea000383ffff */
[----:B------:R-:W-:Y:S05]  /*15b40*/  BRA `(.L_x_11045) ;  /* 0xffffffe000007947 */ /* 0x000fea000383ffff */
.L_x_10995:
[----:B-1----:R-:W-:-:S04]  /*15b50*/  IMAD.U32 R3, RZ, RZ, UR38 ;  /* 0x00000026ff037e24 */ /* 0x002fc8000f8e00ff */
[----:B------:R1:W2:Y:S03]  /*15b60*/  SYNCS.PHASECHK.TRANS64.TRYWAIT P0, [R3+URZ+0x22848], R2 ;  /* 0x02284802030075a7 */ /* 0x0002a6000800017f */
[----:B--2---:R-:W-:Y:S05]  /*15b70*/  @!P0 NANOSLEEP.SYNCS 0x989680 ;  /* 0x009896800000895d */ /* 0x004fea0003900000 */
[----:B------:R-:W2:Y:S02]  /*15b80*/  @!P0 SYNCS.PHASECHK.TRANS64 P0, [R3+URZ+0x22848], R2 ;  /* 0x02284802030085a7 */ /* 0x000ea4000800007f */
[----:B--2---:R-:W-:Y:S05]  /*15b90*/  @!P0 BRA `(.L_x_10995) ;  /* 0xfffffffc00ec8947 */ /* 0x004fea000383ffff */
[----:B------:R-:W-:Y:S05]  /*15ba0*/  BRA `(.L_x_11046) ;  /* 0xffffffe400847947 */ /* 0x000fea000383ffff */
.L_x_11000:
[----:B-1----:R-:W-:-:S04]  /*15bb0*/  IMAD.U32 R3, RZ, RZ, UR38 ;  /* 0x00000026ff037e24 */ /* 0x002fc8000f8e00ff */
[----:B------:R1:W2:Y:S03]  /*15bc0*/  SYNCS.PHASECHK.TRANS64.TRYWAIT P0, [R3+URZ+0x22868], R2 ;  /* 0x02286802030075a7 */ /* 0x0002a6000800017f */
[----:B--2---:R-:W-:Y:S05]  /*15bd0*/  @!P0 NANOSLEEP.SYNCS 0x989680 ;  /* 0x009896800000895d */ /* 0x004fea0003900000 */
[----:B------:R-:W2:Y:S02]  /*15be0*/  @!P0 SYNCS.PHASECHK.TRANS64 P0, [R3+URZ+0x22868], R2 ;  /* 0x02286802030085a7 */ /* 0x000ea4000800007f */
[----:B--2---:R-:W-:Y:S05]  /*15bf0*/  @!P0 BRA `(.L_x_11000) ;  /* 0xfffffffc00ec8947 */ /* 0x004fea000383ffff */
[----:B------:R-:W-:Y:S05]  /*15c00*/  BRA `(.L_x_11047) ;  /* 0xffffffe400e87947 */ /* 0x000fea000383ffff */
.L_x_11007:
[----:B-1----:R1:W2:Y:S02]  /*15c10*/  SYNCS.PHASECHK.TRANS64.TRYWAIT P0, [R2+URZ+0x22820], R3 ;  /* 0x02282003020075a7 */ /* 0x0022a4000800017f */
[----:B--2---:R-:W-:Y:S05]  /*15c20*/  @!P0 NANOSLEEP.SYNCS 0x989680 ;  /* 0x009896800000895d */ /* 0x004fea0003900000 */
[----:B------:R-:W2:Y:S02]  /*15c30*/  @!P0 SYNCS.PHASECHK.TRANS64 P0, [R2+URZ+0x22820], R3 ;  /* 0x02282003020085a7 */ /* 0x000ea4000800007f */
[----:B--2---:R-:W-:Y:S05]  /*15c40*/  @!P0 BRA `(.L_x_11007) ;  /* 0xfffffffc00f08947 */ /* 0x004fea000383ffff */
[----:B------:R-:W-:Y:S05]  /*15c50*/  BRA `(.L_x_11048) ;  /* 0xffffffec00087947 */ /* 0x000fea000383ffff */
.L_x_11008:
[----:B------:R-:W2:Y:S01]  /*15c60*/  S2R R4, SR_TID.X ;  /* 0x0000000000047919 */ /* 0x000ea20000002100 */
[----:B------:R-:W-:Y:S01]  /*15c70*/  BSSY B0, `(.L_x_11049) ;  /* 0x000000a000007945 */ /* 0x000fe20003800000 */
[----:B------:R-:W-:Y:S02]  /*15c80*/  IMAD.MOV.U32 R12, RZ, RZ, RZ ;  /* 0x000000ffff0c7224 */ /* 0x000fe400078e00ff */
[----:B------:R-:W-:Y:S02]  /*15c90*/  IMAD.MOV.U32 R11, RZ, RZ, 0x1f ;  /* 0x0000001fff0b7424 */ /* 0x000fe400078e00ff */
[----:B------:R-:W-:Y:S01]  /*15ca0*/  IMAD.MOV.U32 R15, RZ, RZ, -0x1 ;  /* 0xffffffffff0f7424 */ /* 0x000fe200078e00ff */
[----:B--2---:R-:W-:-:S04]  /*15cb0*/  SHF.R.U32.HI R4, RZ, 0x5, R4 ;  /* 0x00000005ff047819 */ /* 0x004fc80000011604 */
[----:B------:R-:W-:-:S05]  /*15cc0*/  LOP3.LUT R4, R4, 0x3, RZ, 0xc0, !PT ;  /* 0x0000000304047812 */ /* 0x000fca00078ec0ff */
[----:B------:R-:W-:-:S07]  /*15cd0*/  IMAD.MOV.U32 R13, RZ, RZ, R4 ;  /* 0x000000ffff0d7224 */ /* 0x000fce00078e0004 */
[----:B01----:R-:W-:Y:S05]  /*15ce0*/  WARPSYNC.COLLECTIVE R15, `(.L_x_11050) ;  /* 0x000000000f087348 */ /* 0x003fea0003c00000 */
[----:B------:R2:W3:Y:S02]  /*15cf0*/  SHFL.IDX P6, R14, R13, R12, R11 ;  /* 0x0000000c0d0e7389 */ /* 0x0004e400000c000b */
[----:B0123--:R-:W-:Y:S01]  /*15d00*/  ENDCOLLECTIVE ;  /* 0x000000000000791b */ /* 0x00ffe20003800000 */
.L_x_11050:
[----:B------:R-:W-:Y:S05]  /*15d10*/  BSYNC B0 ;  /* 0x0000000000007941 */ /* 0x000fea0003800000 */
.L_x_11049:
[----:B------:R-:W-:Y:S05]  /*15d20*/  BRA `(.L_x_11051) ;  /* 0xffffffe800ec7947 */ /* 0x000fea000383ffff */
.L_x_11009:
[----:B------:R-:W-:Y:S01]  /*15d30*/  BSSY B0, `(.L_x_11052) ;  /* 0x0000006000007945 */ /* 0x000fe20003800000 */
[----:B------:R-:W-:-:S07]  /*15d40*/  IMAD.MOV.U32 R15, RZ, RZ, -0x1 ;  /* 0xffffffffff0f7424 */ /* 0x000fce00078e00ff */
[----:B01----:R-:W-:Y:S05]  /*15d50*/  WARPSYNC.COLLECTIVE R15, `(.L_x_11053) ;  /* 0x000000000f0c7348 */ /* 0x003fea0003c00000 */
[----:B------:R-:W-:Y:S02]  /*15d60*/  ELECT P6, UR62, PT ;  /* 0x00000000003e782f */ /* 0x000fe400038c0000 */
[----:B------:R-:W-:Y:S01]  /*15d70*/  MOV R14, UR62 ;  /* 0x0000003e000e7c02 */ /* 0x000fe20008000f00 */
[----:B01----:R-:W-:Y:S10]  /*15d80*/  ENDCOLLECTIVE ;  /* 0x000000000000791b */ /* 0x003ff40003800000 */
.L_x_11053:
[----:B------:R-:W-:Y:S05]  /*15d90*/  BSYNC B0 ;  /* 0x0000000000007941 */ /* 0x000fea0003800000 */
.L_x_11052:
[----:B------:R-:W-:Y:S05]  /*15da0*/  BRA `(.L_x_11054) ;  /* 0xffffffe800e07947 */ /* 0x000fea000383ffff */
.L_x_11011:
[----:B-1----:R1:W2:Y:S02]  /*15db0*/  SYNCS.PHASECHK.TRANS64.TRYWAIT P0, [R7+URZ], R4 ;  /* 0x00000004070075a7 */ /* 0x0022a4000800017f */
[----:B--2---:R-:W-:Y:S05]  /*15dc0*/  @!P0 NANOSLEEP.SYNCS 0x989680 ;  /* 0x009896800000895d */ /* 0x004fea0003900000 */
[----:B------:R-:W2:Y:S02]  /*15dd0*/  @!P0 SYNCS.PHASECHK.TRANS64 P0, [R7+URZ], R4 ;  /* 0x00000004070085a7 */ /* 0x000ea4000800007f */
[----:B--2---:R-:W-:Y:S05]  /*15de0*/  @!P0 BRA `(.L_x_11011) ;  /* 0xfffffffc00f08947 */ /* 0x004fea000383ffff */
[----:B------:R-:W-:Y:S05]  /*15df0*/  BRA `(.L_x_11055) ;  /* 0xffffffec00147947 */ /* 0x000fea000383ffff */
.L_x_11012:
[----:B--2---:R2:W3:Y:S02]  /*15e00*/  SYNCS.PHASECHK.TRANS64.TRYWAIT P0, [R5+URZ], R0 ;  /* 0x00000000050075a7 */ /* 0x0044e4000800017f */
[----:B---3--:R-:W-:Y:S05]  /*15e10*/  @!P0 NANOSLEEP.SYNCS 0x989680 ;  /* 0x009896800000895d */ /* 0x008fea0003900000 */
[----:B------:R-:W3:Y:S02]  /*15e20*/  @!P0 SYNCS.PHASECHK.TRANS64 P0, [R5+URZ], R0 ;  /* 0x00000000050085a7 */ /* 0x000ee4000800007f */
[----:B---3--:R-:W-:Y:S05]  /*15e30*/  @!P0 BRA `(.L_x_11012) ;  /* 0xfffffffc00f08947 */ /* 0x008fea000383ffff */
[----:B------:R-:W-:Y:S05]  /*15e40*/  BRA `(.L_x_11056) ;  /* 0xffffffec00087947 */ /* 0x000fea000383ffff */
.L_x_11014:
[----:B--2---:R2:W3:Y:S02]  /*15e50*/  SYNCS.PHASECHK.TRANS64.TRYWAIT P0, [R5+URZ], R4 ;  /* 0x00000004050075a7 */ /* 0x0044e4000800017f */
[----:B---3--:R-:W-:Y:S05]  /*15e60*/  @!P0 NANOSLEEP.SYNCS 0x989680 ;  /* 0x009896800000895d */ /* 0x008fea0003900000 */
[----:B------:R-:W3:Y:S02]  /*15e70*/  @!P0 SYNCS.PHASECHK.TRANS64 P0, [R5+URZ], R4 ;  /* 0x00000004050085a7 */ /* 0x000ee4000800007f */
[----:B---3--:R-:W-:Y:S05]  /*15e80*/  @!P0 BRA `(.L_x_11014) ;  /* 0xfffffffc00f08947 */ /* 0x008fea000383ffff */
[----:B------:R-:W-:Y:S05]  /*15e90*/  BRA `(.L_x_11057) ;  /* 0xffffffec000c7947 */ /* 0x000fea000383ffff */
.L_x_11058:
        /* <DEDUP_REMOVED lines=14> */
.L_x_15194:


//--------------------- .text._ZN7cutlass13device_kernelIN5flash11enable_sm90INS1_16FlashAttnFwdSm90INS1_25CollectiveMainloopFwdSm90ILi2EN4cute5tupleIJNS5_1CILi1EEES8_S8_EEENS6_IJNS7_ILi128EEENS7_ILi96EEENS7_ILi64EEEEEELi256ENS_10bfloat16_tEfNS_4arch4Sm90ELb0ELb1ELb1ELb0ELb0ELb0ELb1ELb1ELb0ELb1ELb1ELb0EEENS1_21CollectiveEpilogueFwdINS6_IJSA_NS7_ILi256EEESB_EEES9_SE_SG_Li256ELb0ELb1ELb1ELb0EEENS1_19SingleTileSchedulerILb0ELb1ELb1ELi128EEEEEEEEEvNT_6ParamsE --------------------------
	.section	.text._ZN7cutlass13device_kernelIN5flash11enable_sm90INS1_16FlashAttnFwdSm90INS1_25CollectiveMainloopFwdSm90ILi2EN4cute5tupleIJNS5_1CILi1EEES8_S8_EEENS6_IJNS7_ILi128EEENS7_ILi96EEENS7_ILi64EEEEEELi256ENS_10bfloat16_tEfNS_4arch4Sm90ELb0ELb1ELb1ELb0ELb0ELb0ELb1ELb1ELb0ELb1ELb1ELb0EEENS1_21CollectiveEpilogueFwdINS6_IJSA_NS7_ILi256EEESB_EEES9_SE_SG_Li256ELb0ELb1ELb1ELb0EEENS1_19SingleTileSchedulerILb0ELb1ELb1ELi128EEEEEEEEEvNT_6ParamsE,"ax",@progbits
	.align	128
.text._ZN7cutlass13device_kernelIN5flash11enable_sm90INS1_16FlashAttnFwdSm90INS1_25CollectiveMainloopFwdSm90ILi2EN4cute5tupleIJNS5_1CILi1EEES8_S8_EEENS6_IJNS7_ILi128EEENS7_ILi96EEENS7_ILi64EEEEEELi256ENS_10bfloat16_tEfNS_4arch4Sm90ELb0ELb1ELb1ELb0ELb0ELb0ELb1ELb1ELb0ELb1ELb1ELb0EEENS1_21CollectiveEpilogueFwdINS6_IJSA_NS7_ILi256EEESB_EEES9_SE_SG_Li256ELb0ELb1ELb1ELb0EEENS1_19SingleTileSchedulerILb0ELb1ELb1ELi128EEEEEEEEEvNT_6ParamsE:
        .type           _ZN7cutlass13device_kernelIN5flash11enable_sm90INS1_16FlashAttnFwdSm90INS1_25CollectiveMainloopFwdSm90ILi2EN4cute5tupleIJNS5_1CILi1EEES8_S8_EEENS6_IJNS7_ILi128EEENS7_ILi96EEENS7_ILi64EEEEEELi256ENS_10bfloat16_tEfNS_4arch4Sm90ELb0ELb1ELb1ELb0ELb0ELb0ELb1ELb1ELb0ELb1ELb1ELb0EEENS1_21CollectiveEpilogueFwdINS6_IJSA_NS7_ILi256EEESB_EEES9_SE_SG_Li256ELb0ELb1ELb1ELb0EEENS1_19SingleTileSchedulerILb0ELb1ELb1ELi128EEEEEEEEEvNT_6ParamsE,@function
        .size           _ZN7cutlass13device_kernelIN5flash11enable_sm90INS1_16FlashAttnFwdSm90INS1_25CollectiveMainloopFwdSm90ILi2EN4cute5tupleIJNS5_1CILi1EEES8_S8_EEENS6_IJNS7_ILi128EEENS7_ILi96EEENS7_ILi64EEEEEELi256ENS_10bfloat16_tEfNS_4arch4Sm90ELb0ELb1ELb1ELb0ELb0ELb0ELb1ELb1ELb0ELb1ELb1ELb0EEENS1_21CollectiveEpilogueFwdINS6_IJSA_NS7_ILi256EEESB_EEES9_SE_SG_Li256ELb0ELb1ELb1ELb0EEENS1_19SingleTileSchedulerILb0ELb1ELb1ELi128EEEEEEEEEvNT_6ParamsE,(.L_x_15195 - _ZN7cutlass13device_kernelIN5flash11enable_sm90INS1_16FlashAttnFwdSm90INS1_25CollectiveMainloopFwdSm90ILi2EN4cute5tupleIJNS5_1CILi1EEES8_S8_EEENS6_IJNS7_ILi128EEENS7_ILi96EEENS7_ILi64EEEEEELi256ENS_10bfloat16_tEfNS_4arch4Sm90ELb0ELb1ELb1ELb0ELb0ELb0ELb1ELb1ELb0ELb1ELb1ELb0EEENS1_21CollectiveEpilogueFwdINS6_IJSA_NS7_ILi256EEESB_EEES9_SE_SG_Li256ELb0ELb1ELb1ELb0EEENS1_19SingleTileSchedulerILb0ELb1ELb1ELi128EEEEEEEEEvNT_6ParamsE)
        .other          _ZN7cutlass13device_kernelIN5flash11enable_sm90INS1_16FlashAttnFwdSm90INS1_25CollectiveMainloopFwdSm90ILi2EN4cute5tupleIJNS5_1CILi1EEES8_S8_EEENS6_IJNS7_ILi128EEENS7_ILi96EEENS7_ILi64EEEEEELi256ENS_10bfloat16_tEfNS_4arch4Sm90ELb0ELb1ELb1ELb0ELb0ELb0ELb1ELb1ELb0ELb1ELb1ELb0EEENS1_21CollectiveEpilogueFwdINS6_IJSA_NS7_ILi256EEESB_EEES9_SE_SG_Li256ELb0ELb1ELb1ELb0EEENS1_19SingleTileSchedulerILb0ELb1ELb1ELi128EEEEEEEEEvNT_6ParamsE,@"STO_CUDA_ENTRY STV_DEFAULT"
_ZN7cutlass13device_kernelIN5flash11enable_sm90INS1_16FlashAttnFwdSm90INS1_25CollectiveMainloopFwdSm90ILi2EN4cute5tupleIJNS5_1CILi1EEES8_S8_EEENS6_IJNS7_ILi128EEENS7_ILi96EEENS7_ILi64EEEEEELi256ENS_10bfloat16_tEfNS_4arch4Sm90ELb0ELb1ELb1ELb0ELb0ELb0ELb1ELb1ELb0ELb1ELb1ELb0EEENS1_21CollectiveEpilogueFwdINS6_IJSA_NS7_ILi256EEESB_EEES9_SE_SG_Li256ELb0ELb1ELb1ELb0EEENS1_19SingleTileSchedulerILb0ELb1ELb1ELi128EEEEEEEEEvNT_6ParamsE:
        /* <DEDUP_REMOVED lines=21> */
.L_x_11060:
[----:B------:R-:W-:Y:S05]  /*0150*/  BSYNC B0 ;  /* 0x0000000000007941 */ /* 0x000fea0003800000 */
.L_x_11059:
        /* <DEDUP_REMOVED lines=42> */
.L_x_11061:
        /* <DEDUP_REMOVED lines=22> */
.L_x_11062:
        /* <DEDUP_REMOVED lines=18> */
.L_x_11063:
        /* <DEDUP_REMOVED lines=22> */
.L_x_11064:
        /* <DEDUP_REMOVED lines=22> */
.L_x_11065:
[----:B------:R-:W-:Y:S01]  /*0940*/  IADD3 R3, P1, R18, 0x70, RZ ;  /* 0x0000007012037810 */ /* 0x000fe20007f3e0ff */
[----:B------:R-:W-:Y:S01]  /*0950*/  NOP ;  /* 0x0000000000007918 */ /* 0x000fe20000000000 */
[----:B01-34-:R-:W-:Y:S01]  /*0960*/  BAR.SYNC.DEFER_BLOCKING 0x0 ;  /* 0x0000000000007b1d */ /* 0x01bfe20000010000 */
[----:B--2---:R-:W-:Y:S01]  /*0970*/  ISETP.NE.AND P0, PT, R2, RZ, PT ;  /* 0x000000ff0200720c */ /* 0x004fe20003f05270 */
[----:B------:R-:W-:Y:S01]  /*0980*/  IMAD.MOV.U32 R2, RZ, RZ, 0x1 ;  /* 0x00000001ff027424 */ /* 0x000fe200078e00ff */
[C---:B------:R-:W-:Y:S02]  /*0990*/  IADD3 R43, P2, R18.reuse, 0x224, RZ ;  /* 0x00000224122b7810 */ /* 0x040fe40007f5e0ff */
[----:B------:R-:W-:Y:S01]  /*09a0*/  IADD3 R46, P3, R18, 0x260, RZ ;  /* 0x00000260122e7810 */ /* 0x000fe20007f7e0ff */
[----:B------:R-:W-:Y:S01]  /*09b0*/  ULDC.64 UR44, c[0x0][0x208] ;  /* 0x00008200002c7ab9 */ /* 0x000fe20000000a00 */
[----:B------:R-:W-:Y:S01]  /*09c0*/  SEL R2, R2, 0x2, !P0 ;  /* 0x0000000202027807 */ /* 0x000fe20004000000 */
[----:B------:R0:W-:Y:S01]  /*09d0*/  STL [R1+0x474], R3 ;  /* 0x0004740301007387 */ /* 0x0001e20000100800 */
[----:B------:R-:W-:Y:S01]  /*09e0*/  BSSY B6, `(.L_x_11066) ;  /* 0x000331e000067945 */ /* 0x000fe20003800000 */
[----:B------:R-:W-:-:S02]  /*09f0*/  IMAD.X R48, RZ, RZ, R19, P2 ;  /* 0x000000ffff307224 */ /* 0x000fc400010e0613 */
[----:B------:R1:W-:Y:S01]  /*0a00*/  STL [R1+0x484], R2 ;  /* 0x0004840201007387 */ /* 0x0003e20000100800 */
[--C-:B------:R-:W-:Y:S02]  /*0a10*/  IMAD.X R39, RZ, RZ, R19.reuse, P3 ;  /* 0x000000ffff277224 */ /* 0x100fe400018e0613 */
[----:B0-----:R-:W-:-:S05]  /*0a20*/  IMAD.X R3, RZ, RZ, R19, P1 ;  /* 0x000000ffff037224 */ /* 0x001fca00008e0613 */
[----:B------:R1:W-:Y:S01]  /*0a30*/  STL [R1+0x470], R3 ;  /* 0x0004700301007387 */ /* 0x0003e20000100800 */
[----:B------:R-:W-:Y:S05]  /*0a40*/  @!P0 BRA `(.L_x_11067) ;  /* 0x000002e400088947 */ /* 0x000fea0003800000 */
.L_x_11068:
[----:B------:R-:W-:-:S08]  /*0a50*/  NOP ;  /* 0x0000000000007918 */ /* 0x000fd00000000000 */
[----:B------:R-:W0:Y:S02]  /*0a60*/  USETMAXREG.TRY_ALLOC.CTAPOOL UP0, 0xf0 ;  /* 0x000000f0000079c8 */ /* 0x000e240008000600 */
[----:B0-----:R-:W-:-:S13]  /*0a70*/  PLOP3.LUT P0, PT, PT, PT, UP0, 0x80, 0x0 ;  /* 0x000000000000781c */ /* 0x001fda0003f0f008 */
[----:B------:R-:W-:Y:S05]  /*0a80*/  @!P0 BRA `(.L_x_11068) ;  /* 0xfffffffc00f08947 */ /* 0x000fea000383ffff */
[----:B-1----:R-:W0:Y:S08]  /*0a90*/  LDC R3, c[0x0][0xd50] ;  /* 0x00035400ff037b82 */ /* 0x002e300000000800 */
[----:B------:R-:W-:Y:S06]  /*0aa0*/  BAR.ARV 0x8, 0x180 ;  /* 0x0206000000007b1d */ /* 0x000fec0000002000 */
[----:B------:R-:W-:-:S02]  /*0ab0*/  ISETP.NE.AND P0, PT, R73, 0x1, PT ;  /* 0x000000014900780c */ /* 0x000fc40003f05270 */
[----:B------:R-:W1:Y:S01]  /*0ac0*/  S2UR UR4, SR_CTAID.Y ;  /* 0x00000000000479c3 */ /* 0x000e620000002600 */
[----:B------:R2:W-:Y:S04]  /*0ad0*/  STL.64 [R1+0x218], RZ ;  /* 0x000218ff01007387 */ /* 0x0005e80000100a00 */
[----:B------:R2:W-:Y:S03]  /*0ae0*/  STL [R1+0x220], RZ ;  /* 0x000220ff01007387 */ /* 0x0005e60000100800 */
[----:B------:R-:W3:Y:S01]  /*0af0*/  S2UR UR36, SR_CTAID.Z ;  /* 0x00000000002479c3 */ /* 0x000ee20000002700 */
[----:B------:R2:W-:Y:S07]  /*0b00*/  STL [R1+0x224], RZ ;  /* 0x000224ff01007387 */ /* 0x0005ee0000100800 */
[----:B------:R-:W-:Y:S06]  /*0b10*/  @!P0 BAR.ARV 0x9, 0x100 ;  /* 0x0244000000008b1d */ /* 0x000fec0000002000 */
[----:B0-----:R-:W-:Y:S01]  /*0b20*/  ISETP.NE.AND P1, PT, R3, 0x1, PT ;  /* 0x000000010300780c */ /* 0x001fe20003f25270 */
[----:B-1----:R-:W-:-:S12]  /*0b30*/  IMAD.U32 R194, RZ, RZ, UR4 ;  /* 0x00000004ffc27e24 */ /* 0x002fd8000f8e00ff */
[----:B------:R-:W0:Y:S01]  /*0b40*/  @P1 LDC R0, c[0x0][0xd54] ;  /* 0x00035500ff001b82 */ /* 0x000e220000000800 */
[----:B---3--:R-:W-:-:S07]  /*0b50*/  ISETP.LE.AND P0, PT, RZ, UR36, PT ;  /* 0x00000024ff007c0c */ /* 0x008fce000bf03270 */
[----:B------:R-:W1:Y:S01]  /*0b60*/  @P1 LDC R5, c[0x0][0xd58] ;  /* 0x00035600ff051b82 */ /* 0x000e620000000800 */
[----:B0-----:R-:W-:-:S05]  /*0b70*/  @P1 IMAD.HI.U32 R0, R0, UR4, RZ ;  /* 0x0000000400001c27 */ /* 0x001fca000f8e00ff */
[----:B-1----:R-:W-:Y:S02]  /*0b80*/  @P1 SHF.R.U32.HI R194, RZ, R5, R0 ;  /* 0x00000005ffc21219 */ /* 0x002fe40000011600 */
[----:B------:R-:W-:-:S03]  /*0b90*/  IADD3 R32, P1, R18, 0x218, RZ ;  /* 0x0000021812207810 */ /* 0x000fc60007f3e0ff */
[----:B------:R-:W-:Y:S02]  /*0ba0*/  IMAD.MOV R234, RZ, RZ, -R194 ;  /* 0x000000ffffea7224 */ /* 0x000fe400078e0ac2 */
[----:B------:R-:W-:Y:S02]  /*0bb0*/  IMAD.X R33, RZ, RZ, R19, P1 ;  /* 0x000000ffff217224 */ /* 0x000fe400008e0613 */
[----:B------:R-:W-:Y:S01]  /*0bc0*/  IMAD R234, R3, R234, UR4 ;  /* 0x0000000403ea7e24 */ /* 0x000fe2000f8e02ea */
[----:B--2---:R-:W-:Y:S06]  /*0bd0*/  @!P0 BRA `(.L_x_11069) ;  /* 0x0000032c00f88947 */ /* 0x004fec0003800000 */
[----:B------:R-:W2:Y:S01]  /*0be0*/  LDL.LU R13, [R1+0x484] ;  /* 0x00048400010d7983 */ /* 0x000ea20000300800 */
[----:B------:R-:W0:Y:S01]  /*0bf0*/  LDC R0, c[0x0][0x448] ;  /* 0x00011200ff007b82 */ /* 0x000e220000000800 */
[----:B------:R-:W1:Y:S01]  /*0c00*/  S2R R11, SR_CgaCtaId ;  /* 0x00000000000b7919 */ /* 0x000e620000008800 */
[----:B------:R-:W3:Y:S01]  /*0c10*/  S2R R9, SR_SWINHI ;  /* 0x0000000000097919 */ /* 0x000ee20000002f00 */
[----:B------:R-:W4:Y:S01]  /*0c20*/  S2R R2, SR_TID.X ;  /* 0x0000000000027919 */ /* 0x000f220000002100 */
[----:B------:R-:W5:Y:S01]  /*0c30*/  S2R R8, SR_CTAID.X ;  /* 0x0000000000087919 */ /* 0x000f620000002500 */
[----:B------:R-:W-:Y:S01]  /*0c40*/  MOV R72, 0x400 ;  /* 0x0000040000487802 */ /* 0x000fe20000000f00 */
[----:B------:R-:W-:Y:S02]  /*0c50*/  IMAD.MOV.U32 R12, RZ, RZ, 0x3000 ;  /* 0x00003000ff0c7424 */ /* 0x000fe400078e00ff */
[----:B------:R-:W5:Y:S01]  /*0c60*/  LDC.64 R22, c[0x0][0x418] ;  /* 0x00010600ff167b82 */ /* 0x000f620000000a00 */
[----:B0-----:R-:W-:Y:S01]  /*0c70*/  ISETP.NE.AND P1, PT, R0, 0x1, PT ;  /* 0x000000010000780c */ /* 0x001fe20003f25270 */
[----:B------:R-:W-:-:S06]  /*0c80*/  IMAD.MOV.U32 R0, RZ, RZ, 0xc000 ;  /* 0x0000c000ff007424 */ /* 0x000fcc00078e00ff */
[----:B------:R-:W0:Y:S01]  /*0c90*/  LDC R16, c[0x0][0xa80] ;  /* 0x0002a000ff107b82 */ /* 0x000e220000000800 */
[----:B------:R-:W-:Y:S02]  /*0ca0*/  IMAD.MOV.U32 R5, RZ, RZ, 0x100 ;  /* 0x00000100ff057424 */ /* 0x000fe400078e00ff */
[----:B------:R-:W-:Y:S02]  /*0cb0*/  IMAD.MOV.U32 R6, RZ, RZ, 0x1 ;  /* 0x00000001ff067424 */ /* 0x000fe400078e00ff */
[----:B------:R-:W-:-:S03]  /*0cc0*/  IMAD.MOV.U32 R7, RZ, RZ, RZ ;  /* 0x000000ffff077224 */ /* 0x000fc600078e00ff */
[----:B------:R-:W0:Y:S01]  /*0cd0*/  LDC R29, c[0x0][0x424] ;  /* 0x00010900ff1d7b82 */ /* 0x000e220000000800 */
[----:B-1----:R-:W-:-:S04]  /*0ce0*/  LEA R72, R11, R72, 0x18 ;  /* 0x000000480b487211 */ /* 0x002fc800078ec0ff */
[----:B------:R-:W-:Y:S02]  /*0cf0*/  MOV R26, R72 ;  /* 0x00000048001a7202 */ /* 0x000fe40000000f00 */
[----:B---3--:R-:W-:Y:S02]  /*0d00*/  MOV R27, R9 ;  /* 0x00000009001b7202 */ /* 0x008fe40000000f00 */
[----:B------:R-:W1:Y:S01]  /*0d10*/  @P1 LDC R9, c[0x0][0x44c] ;  /* 0x00011300ff091b82 */ /* 0x000e620000000800 */
[----:B----4-:R-:W-:-:S04]  /*0d20*/  LOP3.LUT R2, R2, 0x7f, RZ, 0xc0, !PT ;  /* 0x0000007f02027812 */ /* 0x010fc800078ec0ff */
[----:B------:R-:W-:Y:S01]  /*0d30*/  ISETP.NE.AND P0, PT, R2, RZ, PT ;  /* 0x000000ff0200720c */ /* 0x000fe20003f05270 */
[----:B------:R-:W-:Y:S01]  /*0d40*/  IMAD.MOV.U32 R52, RZ, RZ, R0 ;  /* 0x000000ffff347224 */ /* 0x000fe200078e0000 */
[----:B-----5:R-:W-:Y:S01]  /*0d50*/  STL [R1+0x70], R8 ;  /* 0x0000700801007387 */ /* 0x020fe20000100800 */
[----:B------:R-:W3:Y:S01]  /*0d60*/  LDC R10, c[0x0][0x2f0] ;  /* 0x0000bc00ff0a7b82 */ /* 0x000ee20000000800 */
[----:B------:R-:W-:Y:S02]  /*0d70*/  SEL R4, RZ, 0x1, P0 ;  /* 0x00000001ff047807 */ /* 0x000fe40000000000 */
[C---:B------:R-:W-:Y:S02]  /*0d80*/  IADD3 R0, P0, R26.reuse, 0x32450, RZ ;  /* 0x000324501a007810 */ /* 0x040fe40007f1e0ff */
[----:B------:R-:W-:Y:S01]  /*0d90*/  IADD3 R14, P2, R26, 0x32460, RZ ;  /* 0x000324601a0e7810 */ /* 0x000fe20007f5e0ff */
[----:B------:R4:W-:Y:S01]  /*0da0*/  STL.128 [R1+0x20], R4 ;  /* 0x0000200401007387 */ /* 0x0009e20000100c00 */
[----:B------:R-:W-:Y:S01]  /*0db0*/  IMAD.MOV.U32 R54, RZ, RZ, R4 ;  /* 0x000000ffff367224 */ /* 0x000fe200078e0004 */
[----:B------:R-:W5:Y:S02]  /*0dc0*/  @P1 LDC R20, c[0x0][0x450] ;  /* 0x00011400ff141b82 */ /* 0x000f640000000800 */
[----:B------:R-:W-:-:S02]  /*0dd0*/  IMAD.X R15, RZ, RZ, R27, P2 ;  /* 0x000000ffff0f7224 */ /* 0x000fc400010e061b */
[----:B------:R-:W-:Y:S01]  /*0de0*/  IMAD.MOV.U32 R2, RZ, RZ, 0x1 ;  /* 0x00000001ff027424 */ /* 0x000fe200078e00ff */
[----:B----4-:R-:W-:Y:S01]  /*0df0*/  IADD3 R6, P2, R26, 0x32430, RZ ;  /* 0x000324301a067810 */ /* 0x010fe20007f5e0ff */
[----:B------:R-:W-:-:S04]  /*0e00*/  IMAD.MOV.U32 R3, RZ, RZ, RZ ;  /* 0x000000ffff037224 */ /* 0x000fc800078e00ff */
[----:B------:R-:W-:Y:S01]  /*0e10*/  IMAD.X R7, RZ, RZ, R27, P2 ;  /* 0x000000ffff077224 */ /* 0x000fe200010e061b */
[----:B------:R-:W-:Y:S01]  /*0e20*/  IADD3 R193, P2, R18, 0x230, RZ ;  /* 0x0000023012c17810 */ /* 0x000fe20007f5e0ff */
[----:B------:R-:W4:Y:S03]  /*0e30*/  S2R R70, SR_TID.X ;  /* 0x0000000000467919 */ /* 0x000f260000002100 */
[----:B------:R0:W-:Y:S01]  /*0e40*/  STL.64 [R1+0x8], R6 ;  /* 0x0000080601007387 */ /* 0x0001e20000100a00 */
[----:B------:R-:W-:-:S03]  /*0e50*/  IMAD.X R179, RZ, RZ, R19, P2 ;  /* 0x000000ffffb37224 */ /* 0x000fc600010e0613 */
[----:B------:R1:W-:Y:S01]  /*0e60*/  STL.64 [R1+0x60], R2 ;  /* 0x0000600201007387 */ /* 0x0003e20000100a00 */
[----:B------:R-:W-:Y:S01]  /*0e70*/  IADD3 R36, P2, R18, 0x120, RZ ;  /* 0x0000012012247810 */ /* 0x000fe20007f5e0ff */
[----:B0-----:R-:W0:Y:S01]  /*0e80*/  LDC R6, c[0x0][0x288] ;  /* 0x0000a200ff067b82 */ /* 0x001e220000000800 */
[----:B-1----:R-:W-:Y:S01]  /*0e90*/  IMAD.X R3, RZ, RZ, R27, P0 ;  /* 0x000000ffff037224 */ /* 0x002fe200000e061b */
[----:B------:R-:W-:Y:S02]  /*0ea0*/  ISETP.NE.U32.AND P0, PT, R22, RZ, PT ;  /* 0x000000ff1600720c */ /* 0x000fe40003f05070 */
[----:B------:R-:W-:Y:S01]  /*0eb0*/  IMAD.X R37, RZ, RZ, R19, P2 ;  /* 0x000000ffff257224 */ /* 0x000fe200010e0613 */
[C---:B------:R-:W-:Y:S02]  /*0ec0*/  IADD3 R65, P2, R18.reuse, 0x98, RZ ;  /* 0x0000009812417810 */ /* 0x040fe40007f5e0ff */
[----:B------:R-:W-:Y:S01]  /*0ed0*/  ISETP.NE.AND.EX P0, PT, R23, RZ, PT, P0 ;  /* 0x000000ff1700720c */ /* 0x000fe20003f05300 */
[----:B------:R-:W-:Y:S01]  /*0ee0*/  STL.64 [R1+0x68], R14 ;  /* 0x0000680e01007387 */ /* 0x000fe20000100a00 */
[----:B------:R-:W-:-:S02]  /*0ef0*/  IADD3 R40, P6, R18, 0x170, RZ ;  /* 0x0000017012287810 */ /* 0x000fc40007fde0ff */
[----:B------:R-:W-:Y:S01]  /*0f00*/  SEL R29, R29, 0x1, P0 ;  /* 0x000000011d1d7807 */ /* 0x000fe20000000000 */
[----:B------:R-:W-:Y:S01]  /*0f10*/  STL [R1+0x250], R16 ;  /* 0x0002501001007387 */ /* 0x000fe20000100800 */
[----:B------:R-:W-:-:S03]  /*0f20*/  IADD3 R24, P5, R18, 0x16c, RZ ;  /* 0x0000016c12187810 */ /* 0x000fc60007fbe0ff */
[----:B------:R-:W-:Y:S01]  /*0f30*/  STL.128 [R1+0x230], RZ ;  /* 0x000230ff01007387 */ /* 0x000fe20000100c00 */
[----:B------:R-:W-:-:S03]  /*0f40*/  IADD3 R23, P0, R18, 0x13c, RZ ;  /* 0x0000013c12177810 */ /* 0x000fc60007f1e0ff */
[----:B------:R-:W-:Y:S01]  /*0f50*/  STL.128 [R1+0x240], RZ ;  /* 0x000240ff01007387 */ /* 0x000fe20000100c00 */
[----:B------:R-:W-:-:S03]  /*0f60*/  IADD3 R44, P4, R18, 0x138, RZ ;  /* 0x00000138122c7810 */ /* 0x000fc60007f9e0ff */
[----:B------:R-:W-:Y:S04]  /*0f70*/  STL.128 [R1+0x260], RZ ;  /* 0x000260ff01007387 */ /* 0x000fe80000100c00 */
        /* <DEDUP_REMOVED lines=31> */
[----:B------:R-:W-:Y:S04]  /*1170*/  STL.64 [R1], RZ ;  /* 0x000000ff01007387 */ /* 0x000fe80000100a00 */
[----:B------:R-:W-:Y:S01]  /*1180*/  STL.64 [R1+0x38], RZ ;  /* 0x000038ff01007387 */ /* 0x000fe20000100a00 */
[----:B------:R-:W-:-:S02]  /*1190*/  IMAD.X R66, RZ, RZ, R19, P2 ;  /* 0x000000ffff427224 */ /* 0x000fc400010e0613 */
[----:B---3--:R-:W-:Y:S02]  /*11a0*/  IMAD R29, R29, R10, RZ ;  /* 0x0000000a1d1d7224 */ /* 0x008fe400078e02ff */
[--C-:B------:R-:W-:Y:S01]  /*11b0*/  IMAD.X R41, RZ, RZ, R19.reuse, P6 ;  /* 0x000000ffff297224 */ /* 0x100fe200030e0613 */
[----:B------:R-:W-:Y:S01]  /*11c0*/  IADD3 R42, P6, R18, 0x118, RZ ;  /* 0x00000118122a7810 */ /* 0x000fe20007fde0ff */
[----:B------:R-:W-:Y:S01]  /*11d0*/  IMAD.X R25, RZ, RZ, R19, P5 ;  /* 0x000000ffff197224 */ /* 0x000fe200028e0613 */
[----:B--2---:R1:W-:Y:S02]  /*11e0*/  STL.64 [R1+0x18], R12 ;  /* 0x0000180c01007387 */ /* 0x0043e40000100a00 */
[----:B-1----:R-:W-:Y:S02]  /*11f0*/  IMAD.MOV.U32 R12, RZ, RZ, R0 ;  /* 0x000000ffff0c7224 */ /* 0x002fe400078e0000 */
[----:B------:R-:W-:-:S04]  /*1200*/  IMAD.SHL.U32 R0, R8, 0x80, RZ ;  /* 0x0000008008007824 */ /* 0x000fc800078e00ff */
[----:B------:R-:W-:-:S04]  /*1210*/  @P1 VIADD R4, R0, 0x7f ;  /* 0x0000007f00041836 */ /* 0x000fc80000000000 */
[----:B------:R-:W-:Y:S02]  /*1220*/  @P1 IMAD.HI.U32 R5, R4, R9, RZ ;  /* 0x0000000904051227 */ /* 0x000fe400078e00ff */
[----:B------:R-:W1:Y:S02]  /*1230*/  LDC.64 R8, c[0x0][0xad8] ;  /* 0x0002b600ff087b82 */ /* 0x000e640000000a00 */
[----:B------:R-:W-:Y:S02]  /*1240*/  IMAD.MOV.U32 R2, RZ, RZ, R13 ;  /* 0x000000ffff027224 */ /* 0x000fe400078e000d */
[----:B------:R-:W-:Y:S02]  /*1250*/  IMAD.MOV.U32 R13, RZ, RZ, R3 ;  /* 0x000000ffff0d7224 */ /* 0x000fe400078e0003 */
[----:B------:R-:W-:Y:S01]  /*1260*/  IMAD.MOV.U32 R53, RZ, RZ, R2 ;  /* 0x000000ffff357224 */ /* 0x000fe200078e0002 */
[----:B------:R-:W-:Y:S02]  /*1270*/  IADD3 R2, P3, R26, 0x32440, RZ ;  /* 0x000324401a027810 */ /* 0x000fe40007f7e0ff */
[----:B------:R-:W-:Y:S03]  /*1280*/  STL.128 [R1+0x40], R12 ;  /* 0x0000400c01007387 */ /* 0x000fe60000100c00 */
[----:B------:R-:W-:Y:S01]  /*1290*/  IMAD.X R3, RZ, RZ, R27, P3 ;  /* 0x000000ffff037224 */ /* 0x000fe200018e061b */
[C---:B------:R-:W-:Y:S01]  /*12a0*/  IADD3 R38, P3, R18.reuse, 0x128, RZ ;  /* 0x0000012812267810 */ /* 0x040fe20007f7e0ff */
[--C-:B------:R-:W-:Y:S01]  /*12b0*/  IMAD.X R22, RZ, RZ, R19.reuse, P0 ;  /* 0x000000ffff167224 */ /* 0x100fe200000e0613 */
[C---:B------:R-:W-:Y:S01]  /*12c0*/  IADD3 R58, P5, R18.reuse, 0x110, RZ ;  /* 0x00000110123a7810 */ /* 0x040fe20007fbe0ff */
[--C-:B------:R-:W-:Y:S01]  /*12d0*/  IMAD.X R67, RZ, RZ, R19.reuse, P4 ;  /* 0x000000ffff437224 */ /* 0x100fe200020e0613 */
[C---:B------:R-:W-:Y:S01]  /*12e0*/  IADD3 R49, P0, R18.reuse, 0xb0, RZ ;  /* 0x000000b012317810 */ /* 0x040fe20007f1e0ff */
[----:B------:R-:W-:Y:S01]  /*12f0*/  IMAD.X R45, RZ, RZ, R19, P3 ;  /* 0x000000ffff2d7224 */ /* 0x000fe200018e0613 */
[----:B------:R-:W-:-:S02]  /*1300*/  IADD3 R34, P4, R18, 0xa8, RZ ;  /* 0x000000a812227810 */ /* 0x000fc40007f9e0ff */
[----:B-1----:R-:W-:Y:S01]  /*1310*/  ISETP.GE.AND P2, PT, R9, 0x1, PT ;  /* 0x000000010900780c */ /* 0x002fe20003f46270 */
[----:B------:R-:W-:Y:S01]  /*1320*/  VIADD R4, R0, 0x7f ;  /* 0x0000007f00047836 */ /* 0x000fe20000000000 */
[C---:B------:R-:W-:Y:S02]  /*1330*/  IADD3 R63, P3, R18.reuse, 0xa0, RZ ;  /* 0x000000a0123f7810 */ /* 0x040fe40007f7e0ff */
[----:B-----5:R-:W-:Y:S02]  /*1340*/  @P1 SHF.R.U32.HI R4, RZ, R20, R5 ;  /* 0x00000014ff041219 */ /* 0x020fe40000011605 */
[----:B0-----:R-:W-:Y:S01]  /*1350*/  IADD3 R235, R29, 0x1, -R6 ;  /* 0x000000011deb7810 */ /* 0x001fe20007ffe806 */
[----:B------:R-:W-:Y:S02]  /*1360*/  IMAD.MOV.U32 R55, RZ, RZ, 0x100 ;  /* 0x00000100ff377424 */ /* 0x000fe400078e00ff */
[--C-:B------:R-:W-:Y:S01]  /*1370*/  IMAD.X R47, RZ, RZ, R19.reuse, P6 ;  /* 0x000000ffff2f7224 */ /* 0x100fe200030e0613 */
[C---:B------:R-:W-:Y:S01]  /*1380*/  IADD3 R60, P6, R18.reuse, 0x90, RZ ;  /* 0x00000090123c7810 */ /* 0x040fe20007fde0ff */
[--C-:B------:R-:W-:Y:S01]  /*1390*/  IMAD.X R57, RZ, RZ, R19.reuse, P5 ;  /* 0x000000ffff397224 */ /* 0x100fe200028e0613 */
[C---:B------:R-:W-:Y:S01]  /*13a0*/  IADD3 R51, P5, R18.reuse, 0x88, RZ ;  /* 0x0000008812337810 */ /* 0x040fe20007fbe0ff */
[--C-:B------:R-:W-:Y:S01]  /*13b0*/  IMAD.X R50, RZ, RZ, R19.reuse, P0 ;  /* 0x000000ffff327224 */ /* 0x100fe200000e0613 */
[C---:B------:R-:W-:Y:S01]  /*13c0*/  IADD3 R68, P0, R18.reuse, 0x80, RZ ;  /* 0x0000008012447810 */ /* 0x040fe20007f1e0ff */
[--C-:B------:R-:W-:Y:S01]  /*13d0*/  IMAD.X R35, RZ, RZ, R19.reuse, P4 ;  /* 0x000000ffff237224 */ /* 0x100fe200020e0613 */
[C---:B------:R-:W-:Y:S01]  /*13e0*/  IADD3 R30, P4, R18.reuse, 0x78, RZ ;  /* 0x00000078121e7810 */ /* 0x040fe20007f9e0ff */
[----:B------:R-:W-:Y:S01]  /*13f0*/  IMAD.X R64, RZ, RZ, R19, P3 ;  /* 0x000000ffff407224 */ /* 0x000fe200018e0613 */
[C---:B------:R-:W-:Y:S01]  /*1400*/  IADD3 R61, P3, R18.reuse, 0x38, RZ ;  /* 0x00000038123d7810 */ /* 0x040fe20007f7e0ff */
[----:B------:R-:W-:Y:S01]  /*1410*/  IMAD.IADD R7, R235, 0x1, R4 ;  /* 0x00000001eb077824 */ /* 0x000fe200078e0204 */
[----:B------:R-:W-:Y:S01]  /*1420*/  USHF.R.S32.HI UR37, URZ, 0x1f, UR36 ;  /* 0x0000001f3f257899 */ /* 0x000fe20008011424 */
[----:B------:R4:W-:Y:S01]  /*1430*/  STL.128 [R1+0x50], R52 ;  /* 0x0000503401007387 */ /* 0x0009e20000100c00 */
[----:B------:R-:W-:-:S02]  /*1440*/  VIADD R157, R18, 0x178 ;  /* 0x00000178129d7836 */ /* 0x000fc40000000000 */
[--C-:B------:R-:W-:Y:S01]  /*1450*/  IMAD.X R59, RZ, RZ, R19.reuse, P6 ;  /* 0x000000ffff3b7224 */ /* 0x100fe200030e0613 */
[----:B------:R-:W-:Y:S01]  /*1460*/  STL.64 [R1+0x10], R2 ;  /* 0x0000100201007387 */ /* 0x000fe20000100a00 */
[--C-:B------:R-:W-:Y:S02]  /*1470*/  IMAD.X R56, RZ, RZ, R19.reuse, P5 ;  /* 0x000000ffff387224 */ /* 0x100fe400028e0613 */
[--C-:B------:R-:W-:Y:S01]  /*1480*/  IMAD.X R69, RZ, RZ, R19.reuse, P0 ;  /* 0x000000ffff457224 */ /* 0x100fe200000e0613 */
[----:B------:R0:W-:Y:S01]  /*1490*/  STL.64 [R1+0x30], R2 ;  /* 0x0000300201007387 */ /* 0x0001e20000100a00 */
[--C-:B------:R-:W-:Y:S02]  /*14a0*/  IMAD.X R31, RZ, RZ, R19.reuse, P4 ;  /* 0x000000ffff1f7224 */ /* 0x100fe400020e0613 */
[----:B------:R-:W-:Y:S02]  /*14b0*/  IMAD.X R62, RZ, RZ, R19, P3 ;  /* 0x000000ffff3e7224 */ /* 0x000fe400018e0613 */
[----:B----4-:R-:W-:-:S02]  /*14c0*/  VIADD R53, R70, 0xffffff80 ;  /* 0xffffff8046357836 */ /* 0x010fc40000000000 */
[----:B0-----:R-:W-:Y:S01]  /*14d0*/  IMAD.IADD R2, R7, 0x1, R8 ;  /* 0x0000000107027824 */ /* 0x001fe200078e0208 */
        /* <DEDUP_REMOVED lines=11> */
.L_x_11071:
[----:B------:R-:W-:-:S13]  /*1590*/  ISETP.NE.AND P0, PT, R9, 0x1, PT ;  /* 0x000000010900780c */ /* 0x000fda0003f05270 */
[----:B------:R-:W0:Y:S02]  /*15a0*/  @P0 LDC.64 R4, c[0x0][0xae0] ;  /* 0x0002b800ff040b82 */ /* 0x000e240000000a00 */
[----:B0-----:R-:W-:-:S05]  /*15b0*/  @P0 IMAD.HI.U32 R4, R3, R4, RZ ;  /* 0x0000000403040227 */ /* 0x001fca00078e00ff */
[----:B------:R-:W-:-:S07]  /*15c0*/  @P0 SHF.R.U32.HI R3, RZ, R5, R4 ;  /* 0x00000005ff030219 */ /* 0x000fce0000011604 */
.L_x_11072:
[----:B------:R-:W-:-:S05]  /*15d0*/  IMAD R3, R3, R9, R9 ;  /* 0x0000000903037224 */ /* 0x000fca00078e0209 */
[----:B------:R-:W-:-:S07]  /*15e0*/  VIMNMX R2, R2, R3, PT ;  /* 0x0000000302027248 */ /* 0x000fce0003fe0100 */
.L_x_11070:
[----:B------:R-:W0:Y:S01]  /*15f0*/  @P1 LDC R5, c[0x0][0x44c] ;  /* 0x00011300ff051b82 */ /* 0x000e220000000800 */
[----:B------:R-:W-:Y:S01]  /*1600*/  VIADD R3, R2, 0x5f ;  /* 0x0000005f02037836 */ /* 0x000fe20000000000 */
[----:B------:R-:W-:Y:S01]  /*1610*/  ULDC UR4, c[0x0][0xad4] ;  /* 0x0002b50000047ab9 */ /* 0x000fe20000000800 */
[----:B------:R-:W-:Y:S02]  /*1620*/  VIADD R2, R29, 0x5f ;  /* 0x0000005f1d027836 */ /* 0x000fe40000000000 */
[----:B------:R-:W-:-:S03]  /*1630*/  IMAD.HI R4, R3, 0x2aaaaaab, RZ ;  /* 0x2aaaaaab03047827 */ /* 0x000fc600078e02ff */
[----:B------:R-:W1:Y:S01]  /*1640*/  @P1 LDC R8, c[0x0][0x450] ;  /* 0x00011400ff081b82 */ /* 0x000e620000000800 */
[----:B------:R-:W-:-:S04]  /*1650*/  IMAD.HI R2, R2, 0x2aaaaaab, RZ ;  /* 0x2aaaaaab02027827 */ /* 0x000fc800078e02ff */
[----:B------:R-:W-:Y:S01]  /*1660*/  IMAD.IADD R17, R29, 0x1, -R6 ;  /* 0x000000011d117824 */ /* 0x000fe200078e0a06 */
[----:B------:R-:W-:-:S04]  /*1670*/  SHF.R.U32.HI R3, RZ, 0x1f, R2 ;  /* 0x0000001fff037819 */ /* 0x000fc80000011602 */
[----:B------:R-:W-:Y:S01]  /*1680*/  LEA.HI.SX32 R3, R2, R3, 0x1c ;  /* 0x0000000302037211 */ /* 0x000fe200078fe2ff */
[----:B0-----:R-:W-:-:S05]  /*1690*/  @P1 IMAD.HI.U32 R5, R0, R5, RZ ;  /* 0x0000000500051227 */ /* 0x001fca00078e00ff */
[----:B-1----:R-:W-:Y:S02]  /*16a0*/  @P1 SHF.R.U32.HI R0, RZ, R8, R5 ;  /* 0x00000008ff001219 */ /* 0x002fe40000011605 */
[----:B------:R-:W-:-:S03]  /*16b0*/  SHF.R.U32.HI R5, RZ, 0x1f, R4 ;  /* 0x0000001fff057819 */ /* 0x000fc60000011604 */
[----:B------:R-:W-:Y:S01]  /*16c0*/  IMAD.IADD R0, R17, 0x1, R0 ;  /* 0x0000000111007824 */ /* 0x000fe200078e0200 */
[----:B------:R-:W-:-:S03]  /*16d0*/  LEA.HI.SX32 R4, R4, R5, 0x1c ;  /* 0x0000000504047211 */ /* 0x000fc600078fe2ff */
[----:B------:R-:W-:Y:S01]  /*16e0*/  VIADD R2, R0, -UR4 ;  /* 0x8000000400027c36 */ /* 0x000fe20008000000 */
[----:B------:R-:W-:Y:S01]  /*16f0*/  VIMNMX R11, R3, R4, PT ;  /* 0x00000004030b7248 */ /* 0x000fe20003fe0100 */
        /* <DEDUP_REMOVED lines=10> */
.L_x_11074:
[----:B------:R-:W-:-:S13]  /*17a0*/  ISETP.NE.AND P0, PT, R9, 0x1, PT ;  /* 0x000000010900780c */ /* 0x000fda0003f05270 */
[----:B------:R-:W0:Y:S02]  /*17b0*/  @P0 LDC.64 R4, c[0x0][0xae0] ;  /* 0x0002b800ff040b82 */ /* 0x000e240000000a00 */
[----:B0-----:R-:W-:-:S05]  /*17c0*/  @P0 IMAD.HI.U32 R4, R0, R4, RZ ;  /* 0x0000000400040227 */ /* 0x001fca00078e00ff */
[----:B------:R-:W-:-:S07]  /*17d0*/  @P0 SHF.R.U32.HI R0, RZ, R5, R4 ;  /* 0x00000005ff000219 */ /* 0x000fce0000011604 */
.L_x_11075:
[----:B------:R-:W-:-:S05]  /*17e0*/  IMAD R3, R0, R9, RZ ;  /* 0x0000000900037224 */ /* 0x000fca00078e02ff */
[----:B------:R-:W-:-:S07]  /*17f0*/  VIMNMX R2, R2, R3, !PT ;  /* 0x0000000302027248 */ /* 0x000fce0007fe0100 */
.L_x_11073:
[----:B------:R-:W-:Y:S01]  /*1800*/  IMAD.HI R2, R2, 0x2aaaaaab, RZ ;  /* 0x2aaaaaab02027827 */ /* 0x000fe200078e02ff */
[----:B------:R-:W-:-:S04]  /*1810*/  LOP3.LUT R192, R234, 0xffff, RZ, 0xc0, !PT ;  /* 0x0000ffffeac07812 */ /* 0x000fc800078ec0ff */
[----:B------:R-:W-:-:S04]  /*1820*/  SHF.R.U32.HI R3, RZ, 0x1f, R2 ;  /* 0x0000001fff037819 */ /* 0x000fc80000011602 */
[----:B------:R-:W-:-:S04]  /*1830*/  LEA.HI.SX32 R3, R2, R3, 0x1c ;  /* 0x0000000302037211 */ /* 0x000fc800078fe2ff */
[----:B------:R-:W-:Y:S01]  /*1840*/  VIMNMX R8, RZ, R3, !PT ;  /* 0x00000003ff087248 */ /* 0x000fe20007fe0100 */
[----:B------:R-:W-:-:S03]  /*1850*/  IMAD.MOV.U32 R3, RZ, RZ, RZ ;  /* 0x000000ffff037224 */ /* 0x000fc600078e00ff */
        /* <DEDUP_REMOVED lines=33> */
.L_x_11076:
[----:B------:R-:W-:Y:S01]  /*1a70*/  IMAD R192, R192, R3, R8 ;  /* 0x00000003c0c07224 */ /* 0x000fe200078e0208 */
[----:B------:R-:W-:-:S04]  /*1a80*/  PLOP3.LUT P0, PT, PT, PT, PT, 0x80, 0x0 ;  /* 0x000000000000781c */ /* 0x000fc80003f0f070 */
[----:B------:R-:W-:-:S04]  /*1a90*/  VIADDMNMX R16, R192, R3, R11, PT ;  /* 0x00000003c0107246 */ /* 0x000fc8000380010b */
[----:B------:R-:W-:-:S13]  /*1aa0*/  ISETP.GT.AND P1, PT, R16, R192, PT ;  /* 0x000000c01000720c */ /* 0x000fda0003f24270 */
[----:B------:R-:W-:Y:S05]  /*1ab0*/  @!P1 BRA `(.L_x_11077) ;  /* 0x000002a800ec9947 */ /* 0x000fea0003800000 */
[----:B------:R-:W-:Y:S01]  /*1ac0*/  SHF.R.S32.HI R0, RZ, 0x1f, R53 ;  /* 0x0000001fff007819 */ /* 0x000fe20000011435 */
[----:B------:R-:W-:Y:S01]  /*1ad0*/  VIADD R15, R72, 0x18400 ;  /* 0x00018400480f7836 */ /* 0x000fe20000000000 */
[----:B------:R-:W-:Y:S01]  /*1ae0*/  STL.64 [R1+0x78], RZ ;  /* 0x000078ff01007387 */ /* 0x000fe20000100a00 */
[----:B------:R-:W-:Y:S01]  /*1af0*/  IMAD.MOV.U32 R4, RZ, RZ, 0x1 ;  /* 0x00000001ff047424 */ /* 0x000fe200078e00ff */
[----:B------:R-:W-:Y:S01]  /*1b00*/  LEA.HI R28, R0, R53, RZ, 0x7 ;  /* 0x00000035001c7211 */ /* 0x000fe200078f38ff */
[----:B------:R-:W-:Y:S01]  /*1b10*/  IMAD.MOV.U32 R5, RZ, RZ, RZ ;  /* 0x000000ffff057224 */ /* 0x000fe200078e00ff */
[----:B------:R-:W-:Y:S01]  /*1b20*/  STL.128 [R1+0xb0], RZ ;  /* 0x0000b0ff01007387 */ /* 0x000fe20000100c00 */
[----:B------:R-:W-:Y:S01]  /*1b30*/  IMAD.MOV.U32 R6, RZ, RZ, 0x1 ;  /* 0x00000001ff067424 */ /* 0x000fe200078e00ff */
[----:B------:R-:W-:Y:S01]  /*1b40*/  SHF.R.S32.HI R55, RZ, 0x7, R28 ;  /* 0x00000007ff377819 */ /* 0x000fe2000001141c */
[----:B------:R-:W-:Y:S01]  /*1b50*/  IMAD.MOV.U32 R7, RZ, RZ, RZ ;  /* 0x000000ffff077224 */ /* 0x000fe200078e00ff */
[----:B------:R-:W-:Y:S01]  /*1b60*/  STL.128 [R1+0xc0], RZ ;  /* 0x0000c0ff01007387 */ /* 0x000fe20000100c00 */
[----:B------:R-:W-:Y:S01]  /*1b70*/  IMAD.MOV.U32 R12, RZ, RZ, 0x1 ;  /* 0x00000001ff0c7424 */ /* 0x000fe200078e00ff */
[----:B------:R-:W-:Y:S01]  /*1b80*/  LOP3.LUT P0, RZ, R15, 0x1bf, RZ, 0xc0, !PT ;  /* 0x000001bf0fff7812 */ /* 0x000fe2000780c0ff */
[----:B------:R-:W-:Y:S01]  /*1b90*/  IMAD.MOV.U32 R13, RZ, RZ, RZ ;  /* 0x000000ffff0d7224 */ /* 0x000fe200078e00ff */
[----:B------:R-:W0:Y:S01]  /*1ba0*/  SHFL.IDX PT, R0, R55, RZ, 0x1f ;  /* 0x00001fff37007589 */ /* 0x000e2200000e0000 */
[----:B------:R-:W-:-:S02]  /*1bb0*/  IMAD.MOV.U32 R11, RZ, RZ, 0x40000040 ;  /* 0x40000040ff0b7424 */ /* 0x000fc400078e00ff */
[----:B------:R-:W-:Y:S01]  /*1bc0*/  IMAD.MOV.U32 R9, RZ, RZ, 0x40000040 ;  /* 0x40000040ff097424 */ /* 0x000fe200078e00ff */
[----:B------:R1:W-:Y:S04]  /*1bd0*/  STL.128 [R1+0x80], R4 ;  /* 0x0000800401007387 */ /* 0x0003e80000100c00 */
[----:B------:R2:W-:Y:S04]  /*1be0*/  STL.64 [R1+0x90], R12 ;  /* 0x0000900c01007387 */ /* 0x0005e80000100a00 */
[----:B------:R3:W-:Y:S04]  /*1bf0*/  STL.128 [R1+0xd0], RZ ;  /* 0x0000d0ff01007387 */ /* 0x0007e80000100c00 */
[----:B------:R3:W-:Y:S01]  /*1c00*/  STL.128 [R1+0xe0], RZ ;  /* 0x0000e0ff01007387 */ /* 0x0007e20000100c00 */
[----:B-1----:R-:W-:-:S03]  /*1c10*/  IMAD.MOV.U32 R5, RZ, RZ, 0x40000040 ;  /* 0x40000040ff057424 */ /* 0x002fc600078e00ff */
[----:B------:R3:W-:Y:S01]  /*1c20*/  STL.128 [R1+0xf0], RZ ;  /* 0x0000f0ff01007387 */ /* 0x0007e20000100c00 */
[----:B------:R-:W-:Y:S01]  /*1c30*/  IMAD.MOV.U32 R7, RZ, RZ, 0x40000040 ;  /* 0x40000040ff077424 */ /* 0x000fe200078e00ff */
[----:B0-----:R-:W-:Y:S01]  /*1c40*/  LEA.HI R2, R0, R0, RZ, 0x1 ;  /* 0x0000000000027211 */ /* 0x001fe200078f08ff */
[----:B--2---:R-:W-:Y:S01]  /*1c50*/  IMAD.MOV.U32 R13, RZ, RZ, 0x40000040 ;  /* 0x40000040ff0d7424 */ /* 0x004fe200078e00ff */
[----:B------:R3:W-:Y:S02]  /*1c60*/  STL.128 [R1+0x100], RZ ;  /* 0x000100ff01007387 */ /* 0x0007e40000100c00 */
[----:B------:R-:W-:Y:S01]  /*1c70*/  LOP3.LUT R3, R2, 0x7fffe, RZ, 0xc0, !PT ;  /* 0x0007fffe02037812 */ /* 0x000fe200078ec0ff */
[----:B------:R-:W-:-:S04]  /*1c80*/  VIADD R2, R72, 0x1c400 ;  /* 0x0001c40048027836 */ /* 0x000fc80000000000 */
[----:B------:R-:W-:Y:S01]  /*1c90*/  IMAD.IADD R0, R0, 0x1, -R3 ;  /* 0x0000000100007824 */ /* 0x000fe200078e0a03 */
[----:B------:R-:W-:Y:S01]  /*1ca0*/  SHF.R.U32.HI R2, RZ, 0x4, R2 ;  /* 0x00000004ff027819 */ /* 0x000fe20000011602 */
[----:B------:R-:W-:Y:S02]  /*1cb0*/  VIADD R3, R72, 0x400 ;  /* 0x0000040048037836 */ /* 0x000fe40000000000 */
[----:B------:R-:W-:Y:S01]  /*1cc0*/  IMAD R0, R0, 0x2000, R15 ;  /* 0x0000200000007824 */ /* 0x000fe200078e020f */
[----:B------:R-:W-:Y:S02]  /*1cd0*/  LOP3.LUT R2, R2, 0x3fff, RZ, 0xc0, !PT ;  /* 0x00003fff02027812 */ /* 0x000fe400078ec0ff */
[----:B------:R-:W-:Y:S01]  /*1ce0*/  SHF.R.U32.HI R3, RZ, 0x4, R3 ;  /* 0x00000004ff037819 */ /* 0x000fe20000011603 */
[----:B------:R-:W-:Y:S01]  /*1cf0*/  VIADD R8, R0, 0xa000 ;  /* 0x0000a00000087836 */ /* 0x000fe20000000000 */
[----:B------:R-:W-:Y:S02]  /*1d00*/  SHF.R.U32.HI R0, RZ, 0x4, R0 ;  /* 0x00000004ff007819 */ /* 0x000fe40000011600 */
[----:B------:R-:W-:-:S02]  /*1d10*/  LOP3.LUT R2, R2, 0x10000, RZ, 0xfc, !PT ;  /* 0x0001000002027812 */ /* 0x000fc400078efcff */
[----:B------:R-:W-:Y:S02]  /*1d20*/  SHF.R.U32.HI R8, RZ, 0x4, R8 ;  /* 0x00000004ff087819 */ /* 0x000fe40000011608 */
[----:B------:R-:W-:Y:S01]  /*1d30*/  LOP3.LUT R3, R3, 0x3fff, RZ, 0xc0, !PT ;  /* 0x00003fff03037812 */ /* 0x000fe200078ec0ff */
[----:B------:R-:W-:Y:S01]  /*1d40*/  IMAD.MOV.U32 R4, RZ, RZ, R2 ;  /* 0x000000ffff047224 */ /* 0x000fe200078e0002 */
[----:B------:R-:W-:Y:S02]  /*1d50*/  LOP3.LUT R0, R0, 0x3fff, RZ, 0xc0, !PT ;  /* 0x00003fff00007812 */ /* 0x000fe400078ec0ff */
[----:B------:R-:W-:Y:S02]  /*1d60*/  LOP3.LUT R8, R8, 0x3fff, RZ, 0xc0, !PT ;  /* 0x00003fff08087812 */ /* 0x000fe400078ec0ff */
[C---:B------:R-:W-:Y:S02]  /*1d70*/  LOP3.LUT R6, R3.reuse, 0x3000000, RZ, 0xfc, !PT ;  /* 0x0300000003067812 */ /* 0x040fe400078efcff */
[----:B------:R-:W-:-:S02]  /*1d80*/  LOP3.LUT R10, R3, 0x10000, RZ, 0xfc, !PT ;  /* 0x00010000030a7812 */ /* 0x000fc400078efcff */
[----:B------:R-:W-:Y:S01]  /*1d90*/  LOP3.LUT R12, R0, 0x10000, RZ, 0xfc, !PT ;  /* 0x00010000000c7812 */ /* 0x000fe200078efcff */
[----:B------:R3:W-:Y:S01]  /*1da0*/  STL.128 [R1+0xa0], R4 ;  /* 0x0000a00401007387 */ /* 0x0007e20000100c00 */
[----:B------:R-:W-:-:S03]  /*1db0*/  LOP3.LUT R8, R8, 0x10000, RZ, 0xfc, !PT ;  /* 0x0001000008087812 */ /* 0x000fc600078efcff */
[----:B------:R3:W-:Y:S04]  /*1dc0*/  STL.64 [R1+0x98], R12 ;  /* 0x0000980c01007387 */ /* 0x0007e80000100a00 */
[----:B------:R3:W-:Y:S01]  /*1dd0*/  STL.128 [R1+0x110], R8 ;  /* 0x0001100801007387 */ /* 0x0007e20000100c00 */
[----:B------:R-:W-:Y:S05]  /*1de0*/  @!P0 BRA `(.L_x_11078) ;  /* 0x0000000000408947 */ /* 0x000fea0003800000 */
[----:B------:R-:W-:Y:S01]  /*1df0*/  MOV R0, 0x0 ;  /* 0x0000000000007802 */ /* 0x000fe20000000f00 */
[----:B------:R-:W-:Y:S01]  /*1e00*/  ULDC.64 UR4, c[0x4][0x118] ;  /* 0x0100460000047ab9 */ /* 0x000fe20000000a00 */
[----:B------:R-:W-:Y:S01]  /*1e10*/  ULDC.64 UR6, c[0x4][0x38] ;  /* 0x01000e0000067ab9 */ /* 0x000fe20000000a00 */
[----:B---3--:R-:W-:Y:S01]  /*1e20*/  IMAD.U32 R4, RZ, RZ, UR4 ;  /* 0x00000004ff047e24 */ /* 0x008fe2000f8e00ff */
        /* <DEDUP_REMOVED lines=12> */
.L_x_11078:
[----:B------:R-:W2:Y:S01]  /*1ef0*/  LDL R21, [R1+0x224] ;  /* 0x0002240001157983 */ /* 0x000ea20000100800 */
[----:B------:R-:W-:Y:S01]  /*1f00*/  LOP3.LUT R0, R28, 0xffffff80, RZ, 0xc0, !PT ;  /* 0xffffff801c007812 */ /* 0x000fe200078ec0ff */
[----:B------:R-:W0:Y:S01]  /*1f10*/  LDC.64 R14, c[0x0][0xad0] ;  /* 0x0002b400ff0e7b82 */ /* 0x000e220000000a00 */
[----:B---3--:R-:W-:Y:S01]  /*1f20*/  LEA.HI R12, R55, R55, RZ, 0x1 ;  /* 0x00000037370c7211 */ /* 0x008fe200078f08ff */
[----:B------:R1:W-:Y:S01]  /*1f30*/  STL.64 [R1+0x170], R24 ;  /* 0x0001701801007387 */ /* 0x0003e20000100a00 */
[----:B------:R-:W-:Y:S01]  /*1f40*/  VIADD R20, R70, 0xffffff80 ;  /* 0xffffff8046147836 */ /* 0x000fe20000000000 */
[----:B------:R-:W-:Y:S01]  /*1f50*/  BSSY B0, `(.L_x_11079) ;  /* 0x000002c000007945 */ /* 0x000fe20003800000 */
[----:B------:R-:W-:Y:S01]  /*1f60*/  IMAD.IADD R0, R53, 0x1, -R0 ;  /* 0x0000000135007824 */ /* 0x000fe200078e0a00 */
[----:B------:R-:W-:Y:S01]  /*1f70*/  LOP3.LUT R12, R12, 0x3fffffe, RZ, 0xc0, !PT ;  /* 0x03fffffe0c0c7812 */ /* 0x000fe200078ec0ff */
[----:B------:R0:W-:Y:S01]  /*1f80*/  STL.64 [R1+0x130], R30 ;  /* 0x0001301e01007387 */ /* 0x0001e20000100a00 */
[----:B------:R-:W3:Y:S01]  /*1f90*/  LDC.64 R8, c[0x0][0xad8] ;  /* 0x0002b600ff087b82 */ /* 0x000ee20000000a00 */
[----:B------:R-:W-:Y:S01]  /*1fa0*/  IMAD.MOV.U32 R52, RZ, RZ, RZ ;  /* 0x000000ffff347224 */ /* 0x000fe200078e00ff */
[----:B------:R-:W-:Y:S01]  /*1fb0*/  SHF.R.S32.HI R7, RZ, 0x1f, R0 ;  /* 0x0000001fff077819 */ /* 0x000fe20000011400 */
[----:B------:R-:W-:Y:S01]  /*1fc0*/  IMAD.IADD R55, R55, 0x1, -R12 ;  /* 0x0000000137377824 */ /* 0x000fe200078e0a0c */
[----:B------:R4:W-:Y:S02]  /*1fd0*/  STL.64 [R1+0x128], R36 ;  /* 0x0001282401007387 */ /* 0x0009e40000100a00 */
[----:B------:R-:W-:-:S02]  /*1fe0*/  LEA.HI R10, R7, R0, RZ, 0x2 ;  /* 0x00000000070a7211 */ /* 0x000fc400078f10ff */
[----:B------:R-:W5:Y:S01]  /*1ff0*/  LDC R28, c[0x0][0x288] ;  /* 0x0000a200ff1c7b82 */ /* 0x000f620000000800 */
[----:B------:R-:W-:Y:S01]  /*2000*/  LEA.HI R7, R7, R0, RZ, 0x5 ;  /* 0x0000000007077211 */ /* 0x000fe200078f28ff */
[----:B------:R4:W-:Y:S01]  /*2010*/  STL [R1+0x13c], R20 ;  /* 0x00013c1401007387 */ /* 0x0009e20000100800 */
[--C-:B------:R-:W-:Y:S02]  /*2020*/  SHF.R.S32.HI R4, RZ, 0x2, R10.reuse ;  /* 0x00000002ff047819 */ /* 0x100fe4000001140a */
[----:B------:R-:W-:Y:S01]  /*2030*/  SHF.R.S32.HI R3, RZ, 0x1f, R10 ;  /* 0x0000001fff037819 */ /* 0x000fe2000001140a */
[----:B------:R4:W-:Y:S01]  /*2040*/  STL.U8 [R1+0x138], RZ ;  /* 0x000138ff01007387 */ /* 0x0009e20000100000 */
[----:B-1----:R-:W-:Y:S01]  /*2050*/  SHF.R.S32.HI R24, RZ, 0x5, R7 ;  /* 0x00000005ff187819 */ /* 0x002fe20000011407 */
[----:B------:R-:W1:Y:S01]  /*2060*/  LDC R6, c[0x0][0x450] ;  /* 0x00011400ff067b82 */ /* 0x000e620000000800 */
[----:B------:R-:W-:Y:S01]  /*2070*/  LEA.HI R3, R3, R4, RZ, 0x3 ;  /* 0x0000000403037211 */ /* 0x000fe200078f18ff */
[----:B0-----:R-:W-:Y:S01]  /*2080*/  IMAD.MOV.U32 R30, RZ, RZ, R15 ;  /* 0x000000ffff1e7224 */ /* 0x001fe200078e000f */
[----:B------:R-:W-:-:S02]  /*2090*/  LOP3.LUT R7, R10, 0x7ffffffc, RZ, 0xc0, !PT ;  /* 0x7ffffffc0a077812 */ /* 0x000fc400078ec0ff */
[----:B------:R-:W-:-:S03]  /*20a0*/  LOP3.LUT R5, R3, 0xfffffff8, RZ, 0xc0, !PT ;  /* 0xfffffff803057812 */ /* 0x000fc600078ec0ff */
[----:B------:R-:W0:Y:S01]  /*20b0*/  LDC.64 R2, c[0x0][0xae0] ;  /* 0x0002b800ff027b82 */ /* 0x000e220000000a00 */
[----:B------:R-:W-:Y:S02]  /*20c0*/  IMAD.IADD R0, R0, 0x1, -R7 ;  /* 0x0000000100007824 */ /* 0x000fe400078e0a07 */
[----:B------:R-:W-:Y:S02]  /*20d0*/  IMAD.IADD R11, R4, 0x1, -R5 ;  /* 0x00000001040b7824 */ /* 0x000fe400078e0a05 */
[----:B---3--:R-:W-:Y:S02]  /*20e0*/  IMAD.MOV.U32 R31, RZ, RZ, R8 ;  /* 0x000000ffff1f7224 */ /* 0x008fe400078e0008 */
[----:B------:R-:W-:Y:S01]  /*20f0*/  IMAD R10, R24, 0x10, R11 ;  /* 0x00000010180a7824 */ /* 0x000fe200078e020b */
[----:B------:R-:W1:Y:S01]  /*2100*/  LDC.64 R4, c[0x0][0x448] ;  /* 0x00011200ff047b82 */ /* 0x000e620000000a00 */
[----:B------:R-:W-:Y:S01]  /*2110*/  IMAD.SHL.U32 R11, R0, 0x2, RZ ;  /* 0x00000002000b7824 */ /* 0x000fe200078e00ff */
[----:B-----5:R4:W-:Y:S01]  /*2120*/  STL.128 [R1+0x140], R28 ;  /* 0x0001401c01007387 */ /* 0x0209e20000100c00 */
[----:B------:R-:W-:-:S02]  /*2130*/  IMAD R10, R55, 0x40, R10 ;  /* 0x00000040370a7824 */ /* 0x000fc400078e020a */
[----:B------:R-:W-:Y:S02]  /*2140*/  IMAD.MOV.U32 R53, RZ, RZ, R9 ;  /* 0x000000ffff357224 */ /* 0x000fe400078e0009 */
[----:B------:R-:W-:Y:S01]  /*2150*/  IMAD.MOV.U32 R7, RZ, RZ, R14 ;  /* 0x000000ffff077224 */ /* 0x000fe200078e000e */
[----:B------:R4:W-:Y:S01]  /*2160*/  STL.64 [R1+0x120], R10 ;  /* 0x0001200a01007387 */ /* 0x0009e20000100a00 */
[----:B0-----:R-:W-:Y:S02]  /*2170*/  IMAD.MOV.U32 R54, RZ, RZ, R2 ;  /* 0x000000ffff367224 */ /* 0x001fe400078e0002 */
[----:B------:R-:W-:-:S05]  /*2180*/  IMAD.MOV.U32 R55, RZ, RZ, R3 ;  /* 0x000000ffff377224 */ /* 0x000fca00078e0003 */
[----:B------:R4:W-:Y:S04]  /*2190*/  STL.128 [R1+0x150], R52 ;  /* 0x0001503401007387 */ /* 0x0009e80000100c00 */
[----:B-1----:R4:W-:Y:S01]  /*21a0*/  STL.128 [R1+0x160], R4 ;  /* 0x0001600401007387 */ /* 0x0029e20000100c00 */
[----:B--2---:R-:W-:-:S04]  /*21b0*/  LEA.HI R13, R21, R21, RZ, 0x1 ;  /* 0x00000015150d7211 */ /* 0x004fc800078f08ff */
[----:B------:R-:W-:-:S05]  /*21c0*/  LOP3.LUT R12, R13, 0xfffffffe, RZ, 0xc0, !PT ;  /* 0xfffffffe0d0c7812 */ /* 0x000fca00078ec0ff */
[----:B------:R-:W-:-:S05]  /*21d0*/  IMAD.IADD R12, R21, 0x1, -R12 ;  /* 0x00000001150c7824 */ /* 0x000fca00078e0a0c */
[----:B------:R-:W-:-:S04]  /*21e0*/  SHF.L.U32 R13, R12, 0x1f, RZ ;  /* 0x0000001f0c0d7819 */ /* 0x000fc800000006ff */
[----:B------:R-:W0:Y:S02]  /*21f0*/  SYNCS.PHASECHK.TRANS64.TRYWAIT P0, [R72+URZ+0x32400], R13 ;  /* 0x0324000d480075a7 */ /* 0x000e24000800017f */
[----:B0---4-:R-:W-:Y:S05]  /*2200*/  @!P0 BRA `(.L_x_11080) ;  /* 0x0000031800748947 */ /* 0x011fea0003800000 */
.L_x_11265:
[----:B------:R-:W-:Y:S05]  /*2210*/  BSYNC B0 ;  /* 0x0000000000007941 */ /* 0x000fea0003800000 */
.L_x_11079:
[----:B------:R-:W2:Y:S04]  /*2220*/  LDL R20, [R1+0x1c] ;  /* 0x00001c0001147983 */ /* 0x000ea80000100800 */
[----:B------:R1:W5:Y:S01]  /*2230*/  LDL.64 R10, [R1+0x218] ;  /* 0x00021800010a7983 */ /* 0x0003620000100a00 */
[----:B------:R-:W-:Y:S01]  /*2240*/  IMAD.MOV.U32 R12, RZ, RZ, R68 ;  /* 0x000000ffff0c7224 */ /* 0x000fe200078e0044 */
[----:B------:R-:W-:Y:S01]  /*2250*/  IADD3 R0, P0, R18, 0x460, RZ ;  /* 0x0000046012007810 */ /* 0x000fe20007f1e0ff */
[----:B0-----:R-:W-:Y:S01]  /*2260*/  IMAD.MOV.U32 R13, RZ, RZ, R69 ;  /* 0x000000ffff0d7224 */ /* 0x001fe200078e0045 */
[----:B------:R-:W-:Y:S01]  /*2270*/  STL.64 [R1+0x178], R32 ;  /* 0x0001782001007387 */ /* 0x000fe20000100a00 */
[----:B------:R-:W-:Y:S01]  /*2280*/  IMAD.MOV.U32 R14, RZ, RZ, R44 ;  /* 0x000000ffff0e7224 */ /* 0x000fe200078e002c */
[----:B------:R-:W-:Y:S05]  /*2290*/  WARPSYNC.ALL ;  /* 0x0000000000007948 */ /* 0x000fea0003800000 */
[----:B------:R-:W-:Y:S01]  /*22a0*/  IMAD.MOV.U32 R15, RZ, RZ, R67 ;  /* 0x000000ffff0f7224 */ /* 0x000fe200078e0043 */
[----:B------:R-:W-:Y:S01]  /*22b0*/  STL.64 [R1+0x210], R34 ;  /* 0x0002102201007387 */ /* 0x000fe20000100a00 */
[----:B------:R-:W-:Y:S01]  /*22c0*/  IMAD.X R7, RZ, RZ, R19, P0 ;  /* 0x000000ffff077224 */ /* 0x000fe200000e0613 */
[----:B------:R-:W-:Y:S01]  /*22d0*/  BSSY B0, `(.L_x_11081) ;  /* 0x000002a000007945 */ /* 0x000fe20003800000 */
[----:B------:R-:W-:Y:S01]  /*22e0*/  IMAD.MOV.U32 R24, RZ, RZ, R63 ;  /* 0x000000ffff187224 */ /* 0x000fe200078e003f */
[----:B------:R0:W-:Y:S01]  /*22f0*/  STL.128 [R1+0x180], R12 ;  /* 0x0001800c01007387 */ /* 0x0001e20000100c00 */
[----:B------:R-:W-:-:S02]  /*2300*/  IMAD.MOV.U32 R25, RZ, RZ, R64 ;  /* 0x000000ffff197224 */ /* 0x000fc400078e0040 */
[----:B------:R-:W-:Y:S02]  /*2310*/  IMAD.MOV.U32 R44, RZ, RZ, R38 ;  /* 0x000000ffff2c7224 */ /* 0x000fe400078e0026 */
[----:B------:R-:W-:Y:S01]  /*2320*/  VIADD R237, R73, 0x8 ;  /* 0x0000000849ed7836 */ /* 0x000fe20000000000 */
[----:B------:R-:W-:Y:S01]  /*2330*/  STL.128 [R1+0x1a0], R24 ;  /* 0x0001a01801007387 */ /* 0x000fe20000100c00 */
        /* <DEDUP_REMOVED lines=9> */
[----:B------:R-:W-:-:S03]  /*23d0*/  IMAD.MOV.U32 R43, RZ, RZ, R179 ;  /* 0x000000ffff2b7224 */ /* 0x000fc600078e00b3 */
        /* <DEDUP_REMOVED lines=10> */
[----:B------:R-:W-:-:S02]  /*2480*/  IMAD.MOV.U32 R42, RZ, RZ, R193 ;  /* 0x000000ffff2a7224 */ /* 0x000fc400078e00c1 */
[----:B------:R-:W-:Y:S01]  /*2490*/  IMAD.MOV.U32 R47, RZ, RZ, R39 ;  /* 0x000000ffff2f7224 */ /* 0x000fe200078e0027 */
[----:B------:R0:W-:Y:S04]  /*24a0*/  STL.128 [R1+0x1d0], R12 ;  /* 0x0001d00c01007387 */ /* 0x0001e80000100c00 */
[----:B------:R1:W-:Y:S04]  /*24b0*/  STL.128 [R1+0x1e0], R40 ;  /* 0x0001e02801007387 */ /* 0x0003e80000100c00 */
[----:B------:R1:W-:Y:S01]  /*24c0*/  STL.128 [R1+0x1f0], R44 ;  /* 0x0001f02c01007387 */ /* 0x0003e20000100c00 */
[----:B0-----:R-:W-:-:S02]  /*24d0*/  IMAD.MOV.U32 R12, RZ, RZ, R51 ;  /* 0x000000ffff0c7224 */ /* 0x001fc400078e0033 */
[----:B------:R-:W-:Y:S02]  /*24e0*/  IMAD.MOV.U32 R13, RZ, RZ, R56 ;  /* 0x000000ffff0d7224 */ /* 0x000fe400078e0038 */
[----:B------:R-:W-:Y:S02]  /*24f0*/  IMAD.MOV.U32 R14, RZ, RZ, R49 ;  /* 0x000000ffff0e7224 */ /* 0x000fe400078e0031 */
[----:B------:R-:W-:-:S05]  /*2500*/  IMAD.MOV.U32 R15, RZ, RZ, R50 ;  /* 0x000000ffff0f7224 */ /* 0x000fca00078e0032 */
[----:B------:R1:W-:Y:S01]  /*2510*/  STL.128 [R1+0x200], R12 ;  /* 0x0002000c01007387 */ /* 0x0003e20000100c00 */
[----:B--2---:R-:W-:Y:S01]  /*2520*/  LOP3.LUT R0, R20, 0x1, RZ, 0xfc, !PT ;  /* 0x0000000114007812 */ /* 0x004fe200078efcff */
[----:B------:R1:W-:Y:S03]  /*2530*/  BAR.SYNC.DEFER_BLOCKING R237, 0x100 ;  /* 0x000400ed0000751d */ /* 0x0003e60000010000 */
[----:B------:R-:W-:-:S13]  /*2540*/  ISETP.NE.AND P1, PT, R0, 0x3, PT ;  /* 0x000000030000780c */ /* 0x000fda0003f25270 */
[----:B-1----:R-:W-:Y:S05]  /*2550*/  @!P1 BRA `(.L_x_11082) ;  /* 0x0000000000049947 */ /* 0x002fea0003800000 */
[----:B------:R-:W-:Y:S01]  /*2560*/  BPT.TRAP 0x1 ;  /* 0x000000040000795c */ /* 0x000fe20000300000 */
.L_x_11082:
[----:B------:R-:W-:Y:S05]  /*2570*/  BSYNC B0 ;  /* 0x0000000000007941 */ /* 0x000fea0003800000 */
.L_x_11081:
        /* <DEDUP_REMOVED lines=8> */
.L_x_11084:
[----:B------:R-:W-:Y:S05]  /*2600*/  BSYNC B0 ;  /* 0x0000000000007941 */ /* 0x000fea0003800000 */
.L_x_11083:
[----:B------:R-:W-:Y:S04]  /*2610*/  BSSY B0, `(.L_x_11085) ;  /* 0x0000004000007945 */ /* 0x000fe80003800000 */
[----:B-1----:R-:W-:Y:S05]  /*2620*/  @P0 BRA `(.L_x_11086) ;  /* 0x0000000000080947 */ /* 0x002fea0003800000 */
[----:B------:R-:W1:Y:S02]  /*2630*/  SYNCS.PHASECHK.TRANS64.TRYWAIT P0, [R10+URZ], R11 ;  /* 0x0000000b0a0075a7 */ /* 0x000e64000800017f */
[----:B-1----:R-:W-:Y:S05]  /*2640*/  @!P0 BRA `(.L_x_11087) ;  /* 0x0000031400788947 */ /* 0x002fea0003800000 */
.L_x_11086:
[----:B------:R-:W-:Y:S05]  /*2650*/  BSYNC B0 ;  /* 0x0000000000007941 */ /* 0x000fea0003800000 */
.L_x_11085:
[----:B------:R-:W2:Y:S04]  /*2660*/  LDL R15, [R1+0x218] ;  /* 0x00021800010f7983 */ /* 0x000ea80000100800 */
[----:B01----:R-:W2:Y:S01]  /*2670*/  LDL.64 R10, [R1+0xa0] ;  /* 0x0000a000010a7983 */ /* 0x003ea20000100a00 */
[----:B------:R-:W-:Y:S05]  /*2680*/  WARPSYNC.ALL ;  /* 0x0000000000007948 */ /* 0x000fea0003800000 */
[----:B------:R-:W3:Y:S04]  /*2690*/  LDL.64 R24, [R1+0x98] ;  /* 0x0000980001187983 */ /* 0x000ee80000100a00 */
[----:B------:R-:W4:Y:S04]  /*26a0*/  LDL.64 R12, [R1+0x98] ;  /* 0x00009800010c7983 */ /* 0x000f280000100a00 */
[----:B------:R-:W5:Y:S01]  /*26b0*/  LDL.64 R20, [R1+0x98] ;  /* 0x0000980001147983 */ /* 0x000f620000100a00 */
[----:B--2---:R-:W-:-:S03]  /*26c0*/  IMAD R10, R15, 0x300, R10 ;  /* 0x000003000f0a7824 */ /* 0x004fc600078e020a */
[----:B------:R-:W2:Y:S01]  /*26d0*/  LDL.64 R74, [R1+0x98] ;  /* 0x00009800014a7983 */ /* 0x000ea20000100a00 */
[----:B------:R-:W-:Y:S02]  /*26e0*/  R2UR UR7, R11 ;  /* 0x000000000b0772ca */ /* 0x000fe400000e0000 */
[C---:B------:R-:W-:Y:S01]  /*26f0*/  R2UR UR6, R10.reuse ;  /* 0x000000000a0672ca */ /* 0x040fe200000e0000 */
[----:B------:R-:W2:Y:S01]  /*2700*/  LDL R7, [R1+0x224] ;  /* 0x0002240001077983 */ /* 0x000ea20000100800 */
[----:B------:R-:W-:Y:S01]  /*2710*/  VIADD R14, R10, 0x2 ;  /* 0x000000020a0e7836 */ /* 0x000fe20000000000 */
[----:B------:R-:W-:Y:S01]  /*2720*/  BSSY B0, `(.L_x_11088) ;  /* 0x000002e000007945 */ /* 0x000fe20003800000 */
[----:B------:R-:W-:Y:S01]  /*2730*/  IMAD.MOV.U32 R15, RZ, RZ, R11 ;  /* 0x000000ffff0f7224 */ /* 0x000fe200078e000b */
[----:B------:R0:W-:Y:S01]  /*2740*/  STL [R1+0x80], RZ ;  /* 0x000080ff01007387 */ /* 0x0001e20000100800 */
[----:B---3--:R-:W-:Y:S02]  /*2750*/  R2UR UR4, R24 ;  /* 0x00000000180472ca */ /* 0x008fe400000e0000 */
[----:B------:R-:W-:-:S02]  /*2760*/  R2UR UR5, R25 ;  /* 0x00000000190572ca */ /* 0x000fc400000e0000 */
[----:B------:R-:W-:Y:S01]  /*2770*/  WARPGROUP.ARRIVE ;  /* 0x00000000000079c5 */ /* 0x000fe20000000000 */
[----:B----4-:R-:W-:Y:S02]  /*2780*/  VIADD R12, R12, 0x2 ;  /* 0x000000020c0c7836 */ /* 0x010fe40000000000 */
[----:B-----5:R-:W-:Y:S02]  /*2790*/  VIADD R20, R20, 0x4 ;  /* 0x0000000414147836 */ /* 0x020fe40000000000 */
[----:B--2---:R-:W-:-:S06]  /*27a0*/  VIADD R74, R74, 0x6 ;  /* 0x000000064a4a7836 */ /* 0x004fcc0000000000 */
[----:B------:R-:W-:Y:S01]  /*27b0*/  HGMMA.64x96x16.F32.BF16 R24, gdesc[UR4], RZ, !UPT, gsb0 ;  /* 0x01600000041879f0 */ /* 0x000fe2000c0018ff */
[----:B------:R-:W-:Y:S02]  /*27c0*/  R2UR UR6, R14 ;  /* 0x000000000e0672ca */ /* 0x000fe400000e0000 */
[----:B------:R-:W-:Y:S02]  /*27d0*/  R2UR UR7, R15 ;  /* 0x000000000f0772ca */ /* 0x000fe400000e0000 */
[----:B------:R-:W-:Y:S01]  /*27e0*/  R2UR UR4, R12 ;  /* 0x000000000c0472ca */ /* 0x000fe200000e0000 */
[C---:B------:R-:W-:Y:S01]  /*27f0*/  VIADD R12, R10.reuse, 0x4 ;  /* 0x000000040a0c7836 */ /* 0x040fe20000000000 */
[----:B------:R-:W-:Y:S01]  /*2800*/  R2UR UR5, R13 ;  /* 0x000000000d0572ca */ /* 0x000fe200000e0000 */
[----:B------:R-:W-:Y:S01]  /*2810*/  IMAD.MOV.U32 R13, RZ, RZ, R11 ;  /* 0x000000ffff0d7224 */ /* 0x000fe200078e000b */
[----:B------:R-:W-:Y:S01]  /*2820*/  LEA.HI R0, R7, R7, RZ, 0x1 ;  /* 0x0000000707007211 */ /* 0x000fe200078f08ff */
[----:B------:R-:W-:Y:S01]  /*2830*/  VIADD R10, R10, 0x6 ;  /* 0x000000060a0a7836 */ /* 0x000fe20000000000 */
[----:B------:R-:W-:-:S02]  /*2840*/  WARPGROUP.DEPBAR.LE gsb0, 0x0 ;  /* 0x00008000000079c5 */ /* 0x000fc40000010000 */
        /* <DEDUP_REMOVED lines=23> */
[----:B------:R-:W-:Y:S03]  /*29c0*/  HGMMA.64x96x16.F32.BF16 R24, gdesc[UR4], R24, gsb0 ;  /* 0x01600000041879f0 */ /* 0x000fe60008001818 */
[----:B------:R-:W-:Y:S02]  /*29d0*/  WARPGROUP.DEPBAR.LE gsb0, 0x0 ;  /* 0x00008000000079c5 */ /* 0x000fe40000010000 */
[----:B------:R-:W1:Y:S02]  /*29e0*/  SYNCS.PHASECHK.TRANS64.TRYWAIT P0, [R72+URZ+0x32410], R7 ;  /* 0x03241007480075a7 */ /* 0x000e64000800017f */
[----:B01----:R-:W-:Y:S05]  /*29f0*/  @!P0 BRA `(.L_x_11089) ;  /* 0x0000031000a08947 */ /* 0x003fea0003800000 */
.L_x_11266:
[----:B------:R-:W-:Y:S05]  /*2a00*/  BSYNC B0 ;  /* 0x0000000000007941 */ /* 0x000fea0003800000 */
.L_x_11088:
[----:B0-----:R-:W2:Y:S04]  /*2a10*/  LDL R7, [R1+0x54] ;  /* 0x0000540001077983 */ /* 0x001ea80000100800 */
[----:B------:R0:W5:Y:S01]  /*2a20*/  LDL.64 R10, [R1+0x218] ;  /* 0x00021800010a7983 */ /* 0x0001620000100a00 */
[----:B------:R-:W-:Y:S01]  /*2a30*/  BSSY B0, `(.L_x_11090) ;  /* 0x0000005000007945 */ /* 0x000fe20003800000 */
[----:B--2---:R-:W-:-:S04]  /*2a40*/  LOP3.LUT R7, R7, 0x1, RZ, 0xfc, !PT ;  /* 0x0000000107077812 */ /* 0x004fc800078efcff */
[----:B------:R-:W-:-:S13]  /*2a50*/  ISETP.NE.AND P1, PT, R7, 0x3, PT ;  /* 0x000000030700780c */ /* 0x000fda0003f25270 */
[----:B0-----:R-:W-:Y:S05]  /*2a60*/  @!P1 BRA `(.L_x_11091) ;  /* 0x0000000000049947 */ /* 0x001fea0003800000 */
[----:B------:R-:W-:Y:S01]  /*2a70*/  BPT.TRAP 0x1 ;  /* 0x000000040000795c */ /* 0x000fe20000300000 */
.L_x_11091:
[----:B------:R-:W-:Y:S05]  /*2a80*/  BSYNC B0 ;  /* 0x0000000000007941 */ /* 0x000fea0003800000 */
.L_x_11090:
        /* <DEDUP_REMOVED lines=8> */
.L_x_11093:
[----:B------:R-:W-:Y:S05]  /*2b10*/  BSYNC B0 ;  /* 0x0000000000007941 */ /* 0x000fea0003800000 */
.L_x_11092:
[----:B------:R-:W-:Y:S04]  /*2b20*/  BSSY B0, `(.L_x_11094) ;  /* 0x0000004000007945 */ /* 0x000fe80003800000 */
[----:B-1----:R-:W-:Y:S05]  /*2b30*/  @P0 BRA `(.L_x_11095) ;  /* 0x0000000000080947 */ /* 0x002fea0003800000 */
[----:B------:R-:W1:Y:S02]  /*2b40*/  SYNCS.PHASECHK.TRANS64.TRYWAIT P0, [R10+URZ], R11 ;  /* 0x0000000b0a0075a7 */ /* 0x000e64000800017f */
[----:B-1----:R-:W-:Y:S05]  /*2b50*/  @!P0 BRA `(.L_x_11096) ;  /* 0x00000310005c8947 */ /* 0x002fea0003800000 */
.L_x_11095:
[----:B------:R-:W-:Y:S05]  /*2b60*/  BSYNC B0 ;  /* 0x0000000000007941 */ /* 0x000fea0003800000 */
.L_x_11094:
[----:B------:R-:W2:Y:S04]  /*2b70*/  LDL R77, [R1+0x218] ;  /* 0x00021800014d7983 */ /* 0x000ea80000100800 */
[----:B01----:R-:W2:Y:S04]  /*2b80*/  LDL.64 R10, [R1+0x118] ;  /* 0x00011800010a7983 */ /* 0x003ea80000100a00 */
[----:B------:R-:W3:Y:S04]  /*2b90*/  LDL R7, [R1+0x90] ;  /* 0x0000900001077983 */ /* 0x000ee80000100800 */
[----:B------:R-:W4:Y:S04]  /*2ba0*/  LDL.64 R12, [R1+0x110] ;  /* 0x00011000010c7983 */ /* 0x000f280000100a00 */
[----:B------:R-:W5:Y:S04]  /*2bb0*/  LDL.64 R14, [R1+0x110] ;  /* 0x00011000010e7983 */ /* 0x000f680000100a00 */
[----:B------:R-:W5:Y:S04]  /*2bc0*/  LDL.64 R20, [R1+0x110] ;  /* 0x0001100001147983 */ /* 0x000f680000100a00 */
[----:B------:R-:W5:Y:S01]  /*2bd0*/  LDL.64 R74, [R1+0x110] ;  /* 0x00011000014a7983 */ /* 0x000f620000100a00 */
[----:B------:R-:W-:Y:S05]  /*2be0*/  WARPSYNC.ALL ;  /* 0x0000000000007948 */ /* 0x000fea0003800000 */
[----:B------:R-:W-:Y:S01]  /*2bf0*/  WARPGROUP.ARRIVE ;  /* 0x00000000000079c5 */ /* 0x000fe20000000000 */
[----:B--2---:R-:W-:Y:S01]  /*2c00*/  IMAD R10, R77, 0xc00, R10 ;  /* 0x00000c004d0a7824 */ /* 0x004fe200078e020a */
[----:B------:R-:W-:Y:S01]  /*2c10*/  R2UR UR7, R11 ;  /* 0x000000000b0772ca */ /* 0x000fe200000e0000 */
[----:B------:R-:W2:Y:S01]  /*2c20*/  LDL.64 R76, [R1+0x110] ;  /* 0x00011000014c7983 */ /* 0x000ea20000100a00 */
[----:B---3--:R-:W-:-:S02]  /*2c30*/  ISETP.NE.U32.AND P0, PT, R7, RZ, PT ;  /* 0x000000ff0700720c */ /* 0x008fc40003f05070 */
[----:B------:R-:W-:Y:S02]  /*2c40*/  R2UR UR6, R10 ;  /* 0x000000000a0672ca */ /* 0x000fe400000e0000 */
[----:B----4-:R-:W-:Y:S02]  /*2c50*/  R2UR UR4, R12 ;  /* 0x000000000c0472ca */ /* 0x010fe400000e0000 */
[----:B------:R-:W-:-:S07]  /*2c60*/  R2UR UR5, R13 ;  /* 0x000000000d0572ca */ /* 0x000fce00000e0000 */
[----:B------:R-:W-:-:S06]  /*2c70*/  VOTEU.ANY UP0, P0 ;  /* 0x00000000003f7886 */ /* 0x000fcc0000000100 */
[----:B------:R-:W-:Y:S01]  /*2c80*/  HGMMA.64x96x16.F32.BF16 R24, gdesc[UR4], R24, UP0, gsb0 ;  /* 0x01600000041879f0 */ /* 0x000fe2000b801818 */
[----:B-----5:R-:W-:Y:S02]  /*2c90*/  VIADD R14, R14, 0x2 ;  /* 0x000000020e0e7836 */ /* 0x020fe40000000000 */
[----:B------:R-:W-:Y:S02]  /*2ca0*/  VIADD R12, R10, 0x2 ;  /* 0x000000020a0c7836 */ /* 0x000fe40000000000 */
[----:B------:R-:W-:Y:S01]  /*2cb0*/  IMAD.MOV.U32 R13, RZ, RZ, R11 ;  /* 0x000000ffff0d7224 */ /* 0x000fe200078e000b */
[----:B------:R-:W-:Y:S02]  /*2cc0*/  R2UR UR4, R14 ;  /* 0x000000000e0472ca */ /* 0x000fe400000e0000 */
[----:B------:R-:W-:Y:S02]  /*2cd0*/  R2UR UR6, R12 ;  /* 0x000000000c0672ca */ /* 0x000fe400000e0000 */
[----:B------:R-:W-:-:S02]  /*2ce0*/  R2UR UR7, R13 ;  /* 0x000000000d0772ca */ /* 0x000fc400000e0000 */
[----:B------:R-:W-:Y:S02]  /*2cf0*/  R2UR UR5, R15 ;  /* 0x000000000f0572ca */ /* 0x000fe400000e0000 */
[----:B------:R-:W3:Y:S01]  /*2d00*/  LDL.64 R14, [R1+0x110] ;  /* 0x00011000010e7983 */ /* 0x000ee20000100a00 */
[----:B------:R-:W-:Y:S02]  /*2d10*/  WARPGROUP.DEPBAR.LE gsb0, 0x0 ;  /* 0x00008000000079c5 */ /* 0x000fe40000010000 */
[----:B------:R-:W-:-:S08]  /*2d20*/  WARPGROUP.ARRIVE ;  /* 0x00000000000079c5 */ /* 0x000fd00000000000 */
[----:B------:R-:W-:Y:S01]  /*2d30*/  HGMMA.64x96x16.F32.BF16 R24, gdesc[UR4], R24, gsb0 ;  /* 0x01600000041879f0 */ /* 0x000fe20008001818 */
[----:B------:R-:W-:Y:S02]  /*2d40*/  VIADD R20, R20, 0x4 ;  /* 0x0000000414147836 */ /* 0x000fe40000000000 */
[----:B------:R-:W-:Y:S02]  /*2d50*/  VIADD R12, R10, 0x4 ;  /* 0x000000040a0c7836 */ /* 0x000fe40000000000 */
[----:B------:R-:W-:Y:S01]  /*2d60*/  IMAD.MOV.U32 R13, RZ, RZ, R11 ;  /* 0x000000ffff0d7224 */ /* 0x000fe200078e000b */
[----:B------:R-:W-:Y:S02]  /*2d70*/  R2UR UR4, R20 ;  /* 0x00000000140472ca */ /* 0x000fe400000e0000 */
[----:B------:R-:W-:Y:S02]  /*2d80*/  R2UR UR6, R12 ;  /* 0x000000000c0672ca */ /* 0x000fe400000e0000 */
[----:B------:R-:W-:-:S02]  /*2d90*/  R2UR UR7, R13 ;  /* 0x000000000d0772ca */ /* 0x000fc400000e0000 */
[----:B------:R-:W-:Y:S02]  /*2da0*/  R2UR UR5, R21 ;  /* 0x00000000150572ca */ /* 0x000fe400000e0000 */
[----:B------:R-:W4:Y:S01]  /*2db0*/  LDL.64 R20, [R1+0x110] ;  /* 0x0001100001147983 */ /* 0x000f220000100a00 */
        /* <DEDUP_REMOVED lines=10> */
[----:B------:R-:W5:Y:S01]  /*2e60*/  LDL.64 R74, [R1+0x110] ;  /* 0x00011000014a7983 */ /* 0x000f620000100a00 */
[----:B------:R-:W-:Y:S02]  /*2e70*/  WARPGROUP.DEPBAR.LE gsb0, 0x0 ;  /* 0x00008000000079c5 */ /* 0x000fe40000010000 */
[----:B------:R-:W-:-:S08]  /*2e80*/  WARPGROUP.ARRIVE ;  /* 0x00000000000079c5 */ /* 0x000fd00000000000 */
[----:B------:R-:W-:Y:S01]  /*2e90*/  HGMMA.64x96x16.F32.BF16 R24, gdesc[UR4], R24, gsb0 ;  /* 0x01600000041879f0 */ /* 0x000fe20008001818 */
[----:B--2---:R-:W-:Y:S02]  /*2ea0*/  VIADD R76, R76, 0x400 ;  /* 0x000004004c4c7836 */ /* 0x004fe40000000000 */
[----:B------:R-:W-:Y:S02]  /*2eb0*/  VIADD R12, R10, 0x300 ;  /* 0x000003000a0c7836 */ /* 0x000fe40000000000 */
[----:B------:R-:W-:Y:S01]  /*2ec0*/  IMAD.MOV.U32 R13, RZ, RZ, R11 ;  /* 0x000000ffff0d7224 */ /* 0x000fe200078e000b */
[----:B------:R-:W-:Y:S02]  /*2ed0*/  R2UR UR4, R76 ;  /* 0x000000004c0472ca */ /* 0x000fe400000e0000 */
[----:B------:R-:W-:Y:S02]  /*2ee0*/  R2UR UR6, R12 ;  /* 0x000000000c0672ca */ /* 0x000fe400000e0000 */
[----:B------:R-:W-:-:S02]  /*2ef0*/  R2UR UR7, R13 ;  /* 0x000000000d0772ca */ /* 0x000fc400000e0000 */
[----:B------:R-:W-:Y:S02]  /*2f00*/  R2UR UR5, R77 ;  /* 0x000000004d0572ca */ /* 0x000fe400000e0000 */
[----:B------:R-:W2:Y:S01]  /*2f10*/  LDL.64 R76, [R1+0x110] ;  /* 0x00011000014c7983 */ /* 0x000ea20000100a00 */
[----:B------:R-:W-:Y:S02]  /*2f20*/  WARPGROUP.DEPBAR.LE gsb0, 0x0 ;  /* 0x00008000000079c5 */ /* 0x000fe40000010000 */
[----:B------:R-:W-:-:S08]  /*2f30*/  WARPGROUP.ARRIVE ;  /* 0x00000000000079c5 */ /* 0x000fd00000000000 */
[----:B------:R-:W-:Y:S01]  /*2f40*/  HGMMA.64x96x16.F32.BF16 R24, gdesc[UR4], R24, gsb0 ;  /* 0x01600000041879f0 */ /* 0x000fe20008001818 */
[----:B---3--:R-:W-:Y:S02]  /*2f50*/  VIADD R14, R14, 0x402 ;  /* 0x000004020e0e7836 */ /* 0x008fe40000000000 */
        /* <DEDUP_REMOVED lines=10> */
[----:B----4-:R-:W-:Y:S02]  /*3000*/  VIADD R20, R20, 0x404 ;  /* 0x0000040414147836 */ /* 0x010fe40000000000 */
        /* <DEDUP_REMOVED lines=10> */
[----:B-----5:R-:W-:Y:S02]  /*30b0*/  VIADD R74, R74, 0x406 ;  /* 0x000004064a4a7836 */ /* 0x020fe40000000000 */
        /* <DEDUP_REMOVED lines=60> */
[----:B------:R-:W-:Y:S01]  /*3480*/  R2UR UR5, R77 ;  /* 0x000000004d0572ca */ /* 0x000fe200000e0000 */
[----:B------:R-:W0:Y:S01]  /*3490*/  S2R R72, SR_TID.X ;  /* 0x0000000000487919 */ /* 0x000e220000002100 */
[----:B---3--:R-:W-:Y:S01]  /*34a0*/  VIADD R14, R14, 0xc02 ;  /* 0x00000c020e0e7836 */ /* 0x008fe20000000000 */
[----:B------:R-:W-:Y:S02]  /*34b0*/  WARPGROUP.DEPBAR.LE gsb0, 0x0 ;  /* 0x00008000000079c5 */ /* 0x000fe40000010000 */
[----:B------:R-:W-:-:S08]  /*34c0*/  WARPGROUP.ARRIVE ;  /* 0x00000000000079c5 */ /* 0x000fd00000000000 */
[----:B------:R-:W-:Y:S01]  /*34d0*/  HGMMA.64x96x16.F32.BF16 R24, gdesc[UR4], R24, gsb0 ;  /* 0x01600000041879f0 */ /* 0x000fe20008001818 */
[----:B0-----:R-:W-:-:S04]  /*34e0*/  LOP3.LUT R72, R72, 0x7f, RZ, 0xc0, !PT ;  /* 0x0000007f48487812 */ /* 0x001fc800078ec0ff */
[----:B------:R-:W-:Y:S01]  /*34f0*/  ISETP.NE.AND P0, PT, R72, RZ, PT ;  /* 0x000000ff4800720c */ /* 0x000fe20003f05270 */
[----:B------:R-:W-:Y:S02]  /*3500*/  VIADD R12, R10, 0x902 ;  /* 0x000009020a0c7836 */ /* 0x000fe40000000000 */
[----:B------:R-:W-:Y:S01]  /*3510*/  IMAD.MOV.U32 R13, RZ, RZ, R11 ;  /* 0x000000ffff0d7224 */ /* 0x000fe200078e000b */
[----:B------:R-:W-:-:S09]  /*3520*/  R2UR UR4, R14 ;  /* 0x000000000e0472ca */ /* 0x000fd200000e0000 */
[----:B------:R-:W2:Y:S04]  /*3530*/  @!P0 LDL.64 R78, [R1+0x30] ;  /* 0x00003000014e8983 */ /* 0x000ea80000100a00 */
[----:B------:R-:W3:Y:S01]  /*3540*/  @!P0 LDL R7, [R1+0x218] ;  /* 0x0002180001078983 */ /* 0x000ee20000100800 */
[----:B------:R-:W-:Y:S02]  /*3550*/  R2UR UR6, R12 ;  /* 0x000000000c0672ca */ /* 0x000fe400000e0000 */
[----:B------:R-:W-:Y:S02]  /*3560*/  R2UR UR7, R13 ;  /* 0x000000000d0772ca */ /* 0x000fe400000e0000 */
[----:B------:R-:W-:Y:S01]  /*3570*/  R2UR UR5, R15 ;  /* 0x000000000f0572ca */ /* 0x000fe200000e0000 */
[----:B------:R-:W-:-:S02]  /*3580*/  WARPGROUP.DEPBAR.LE gsb0, 0x0 ;  /* 0x00008000000079c5 */ /* 0x000fc40000010000 */
[----:B------:R-:W-:-:S10]  /*3590*/  WARPGROUP.ARRIVE ;  /* 0x00000000000079c5 */ /* 0x000fd40000000000 */
[----:B------:R-:W-:Y:S01]  /*35a0*/  HGMMA.64x96x16.F32.BF16 R24, gdesc[UR4], R24, gsb0 ;  /* 0x01600000041879f0 */ /* 0x000fe20008001818 */
[----:B----4-:R-:W-:Y:S02]  /*35b0*/  VIADD R20, R20, 0xc04 ;  /* 0x00000c0414147836 */ /* 0x010fe40000000000 */
[----:B------:R-:W-:Y:S02]  /*35c0*/  VIADD R12, R10, 0x904 ;  /* 0x000009040a0c7836 */ /* 0x000fe40000000000 */
[----:B------:R-:W-:Y:S01]  /*35d0*/  IMAD.MOV.U32 R13, RZ, RZ, R11 ;  /* 0x000000ffff0d7224 */ /* 0x000fe200078e000b */
[----:B------:R-:W-:Y:S02]  /*35e0*/  R2UR UR4, R20 ;  /* 0x00000000140472ca */ /* 0x000fe400000e0000 */
[----:B------:R-:W-:Y:S02]  /*35f0*/  R2UR UR6, R12 ;  /* 0x000000000c0672ca */ /* 0x000fe400000e0000 */
[----:B------:R-:W-:-:S02]  /*3600*/  R2UR UR7, R13 ;  /* 0x000000000d0772ca */ /* 0x000fc400000e0000 */
[----:B------:R-:W-:Y:S01]  /*3610*/  R2UR UR5, R21 ;  /* 0x00000000150572ca */ /* 0x000fe200000e0000 */
[----:B------:R-:W-:Y:S01]  /*3620*/  VIADD R10, R10, 0x906 ;  /* 0x000009060a0a7836 */ /* 0x000fe20000000000 */
[----:B------:R-:W-:Y:S02]  /*3630*/  WARPGROUP.DEPBAR.LE gsb0, 0x0 ;  /* 0x00008000000079c5 */ /* 0x000fe40000010000 */
[----:B------:R-:W-:-:S09]  /*3640*/  WARPGROUP.ARRIVE ;  /* 0x00000000000079c5 */ /* 0x000fd20000000000 */
[----:B------:R-:W-:Y:S01]  /*3650*/  HGMMA.64x96x16.F32.BF16 R24, gdesc[UR4], R24, gsb0 ;  /* 0x01600000041879f0 */ /* 0x000fe20008001818 */
[----:B-----5:R-:W-:Y:S01]  /*3660*/  VIADD R74, R74, 0xc06 ;  /* 0x00000c064a4a7836 */ /* 0x020fe20000000000 */
[----:B------:R-:W-:Y:S02]  /*3670*/  R2UR UR6, R10 ;  /* 0x000000000a0672ca */ /* 0x000fe400000e0000 */
[----:B------:R-:W-:Y:S02]  /*3680*/  R2UR UR7, R11 ;  /* 0x000000000b0772ca */ /* 0x000fe400000e0000 */
[----:B------:R-:W-:Y:S02]  /*3690*/  R2UR UR4, R74 ;  /* 0x000000004a0472ca */ /* 0x000fe400000e0000 */
[----:B------:R-:W-:Y:S01]  /*36a0*/  R2UR UR5, R75 ;  /* 0x000000004b0572ca */ /* 0x000fe200000e0000 */
[----:B------:R-:W-:Y:S04]  /*36b0*/  STL [R1+0x90], R0 ;  /* 0x0000900001007387 */ /* 0x000fe80000100800 */
[----:B------:R-:W-:Y:S01]  /*36c0*/  STL [R1+0x90], R0 ;  /* 0x0000900001007387 */ /* 0x000fe20000100800 */
[----:B------:R-:W-:-:S02]  /*36d0*/  WARPGROUP.DEPBAR.LE gsb0, 0x0 ;  /* 0x00008000000079c5 */ /* 0x000fc40000010000 */
[----:B------:R-:W-:-:S06]  /*36e0*/  WARPGROUP.ARRIVE ;  /* 0x00000000000079c5 */ /* 0x000fcc0000000000 */
[----:B------:R-:W-:Y:S01]  /*36f0*/  HGMMA.64x96x16.F32.BF16 R24, gdesc[UR4], R24, gsb0 ;  /* 0x01600000041879f0 */ /* 0x000fe20008001818 */
[----:B--2---:R-:W-:Y:S01]  /*3700*/  @!P0 MOV R78, R78 ;  /* 0x0000004e004e8202 */ /* 0x004fe20000000f00 */
[----:B------:R-:W-:Y:S04]  /*3710*/  STL [R1+0x90], R0 ;  /* 0x0000900001007387 */ /* 0x000fe80000100800 */
[----:B------:R-:W-:Y:S01]  /*3720*/  STL [R1+0x90], R0 ;  /* 0x0000900001007387 */ /* 0x000fe20000100800 */
[----:B---3--:R-:W-:-:S03]  /*3730*/  @!P0 IMAD R7, R7, 0x8, R78 ;  /* 0x0000000807078824 */ /* 0x008fc600078e024e */
[----:B------:R-:W-:Y:S04]  /*3740*/  STL [R1+0x90], R0 ;  /* 0x0000900001007387 */ /* 0x000fe80000100800 */
[----:B------:R-:W-:Y:S04]  /*3750*/  STL [R1+0x90], R0 ;  /* 0x0000900001007387 */ /* 0x000fe80000100800 */
[----:B------:R-:W-:Y:S01]  /*3760*/  STL [R1+0x90], R0 ;  /* 0x0000900001007387 */ /* 0x000fe20000100800 */
[----:B------:R-:W-:-:S03]  /*3770*/  IADD3 R236, -R73, 0xb, RZ ;  /* 0x0000000b49ec7810 */ /* 0x000fc60007ffe1ff */
[----:B------:R-:W-:Y:S04]  /*3780*/  STL [R1+0x90], R0 ;  /* 0x0000900001007387 */ /* 0x000fe80000100800 */
[----:B------:R-:W-:Y:S01]  /*3790*/  STL [R1+0x90], R0 ;  /* 0x0000900001007387 */ /* 0x000fe20000100800 */
[----:B------:R-:W-:-:S03]  /*37a0*/  @!P0 PRMT R7, RZ, 0x654, R7 ;  /* 0x00000654ff078816 */ /* 0x000fc60000000007 */
[----:B------:R-:W-:Y:S04]  /*37b0*/  STL [R1+0x90], R0 ;  /* 0x0000900001007387 */ /* 0x000fe80000100800 */
[----:B------:R-:W-:Y:S04]  /*37c0*/  STL [R1+0x90], R0 ;  /* 0x0000900001007387 */ /* 0x000fe80000100800 */
[----:B------:R-:W-:Y:S04]  /*37d0*/  STL [R1+0x90], R0 ;  /* 0x0000900001007387 */ /* 0x000fe80000100800 */
[----:B------:R-:W-:Y:S04]  /*37e0*/  STL [R1+0x90], R0 ;  /* 0x0000900001007387 */ /* 0x000fe80000100800 */
[----:B------:R-:W-:Y:S04]  /*37f0*/  STL [R1+0x90], R0 ;  /* 0x0000900001007387 */ /* 0x000fe80000100800 */
[----:B------:R-:W-:Y:S04]  /*3800*/  STL [R1+0x90], R0 ;  /* 0x0000900001007387 */ /* 0x000fe80000100800 */
[----:B------:R-:W-:Y:S01]  /*3810*/  STL [R1+0x90], R0 ;  /* 0x0000900001007387 */ /* 0x000fe20000100800 */
[----:B------:R-:W-:-:S02]  /*3820*/  WARPGROUP.DEPBAR.LE gsb0, 0x0 ;  /* 0x00008000000079c5 */ /* 0x000fc40000010000 */
[----:B------:R0:W-:Y:S06]  /*3830*/  BAR.ARV R236, 0x100 ;  /* 0x000400ec0000751d */ /* 0x0001ec0000002000 */
[----:B------:R1:W-:Y:S01]  /*3840*/  @!P0 SYNCS.ARRIVE.TRANS64.RED.A1T0 RZ, [R7+URZ], RZ ;  /* 0x000000ff07ff89a7 */ /* 0x0003e2000810043f */
[----:B------:R-:W2:Y:S04]  /*3850*/  LDL.64 R76, [R1+0x170] ;  /* 0x00017000014c7983 */ /* 0x000ea80000100a00 */
[----:B------:R-:W3:Y:S04]  /*3860*/  LDL R78, [R1+0x13c] ;  /* 0x00013c00014e7983 */ /* 0x000ee80000100800 */
[----:B------:R-:W4:Y:S04]  /*3870*/  LDL R79, [R1+0x70] ;  /* 0x00007000014f7983 */ /* 0x000f280000100800 */
[----:B------:R-:W5:Y:S04]  /*3880*/  LDL.64 R10, [R1+0x160] ;  /* 0x00016000010a7983 */ /* 0x000f680000100a00 */
[----:B------:R-:W4:Y:S04]  /*3890*/  LDL R80, [R1+0x168] ;  /* 0x0001680001507983 */ /* 0x000f280000100800 */
[----:B------:R-:W3:Y:S04]  /*38a0*/  LDL.128 R12, [R1+0x140] ;  /* 0x00014000010c7983 */ /* 0x000ee80000100c00 */
[----:B------:R-:W4:Y:S04]  /*38b0*/  LDL.128 R72, [R1+0x150] ;  /* 0x0001500001487983 */ /* 0x000f280000100c00 */
[----:B--2---:R-:W2:Y:S01]  /*38c0*/  LD.E R76, desc[UR44][R76.64] ;  /* 0x0000002c4c4c7980 */ /* 0x004ea2000c101900 */
[----:B-----5:R-:W-:Y:S01]  /*38d0*/  ISETP.NE.AND P1, PT, R10, 0x1, PT ;  /* 0x000000010a00780c */ /* 0x020fe20003f25270 */
[----:B---3--:R-:W-:Y:S01]  /*38e0*/  IMAD R10, R16, -0x60, R13 ;  /* 0xffffffa0100a7824 */ /* 0x008fe200078e020d */
[----:B----4-:R-:W-:Y:S01]  /*38f0*/  ISETP.GE.AND P2, PT, R73, 0x1, PT ;  /* 0x000000014900780c */ /* 0x010fe20003f46270 */
[----:B------:R-:W-:Y:S01]  /*3900*/  BSSY B0, `(.L_x_11097) ;  /* 0x00000a1000007945 */ /* 0x000fe20003800000 */
[-C--:B--2---:R-:W-:Y:S01]  /*3910*/  FMUL.FTZ R20, R27, R76.reuse ;  /* 0x0000004c1b147220 */ /* 0x084fe20000410000 */
[----:B------:R-:W-:Y:S01]  /*3920*/  SHF.R.S32.HI R27, RZ, 0x1f, R78 ;  /* 0x0000001fff1b7819 */ /* 0x000fe2000001144e */
[-C--:B------:R-:W-:Y:S01]  /*3930*/  FMUL.FTZ R21, R24, R76.reuse ;  /* 0x0000004c18157220 */ /* 0x080fe20000410000 */
[----:B------:R-:W-:-:S02]  /*3940*/  FMUL.FTZ R29, R29, R76 ;  /* 0x0000004c1d1d7220 */ /* 0x000fc40000410000 */
[----:B------:R-:W-:Y:S02]  /*3950*/  LEA.HI R24, R27, R78, RZ, 0x7 ;  /* 0x0000004e1b187211 */ /* 0x000fe400078f38ff */
[----:B------:R2:W3:Y:S02]  /*3960*/  MUFU.TANH R89, R29 ;  /* 0x0000001d00597308 */ /* 0x0004e40000002400 */
[----:B--2---:R-:W-:Y:S01]  /*3970*/  LOP3.LUT R29, R24, 0xffffff80, RZ, 0xc0, !PT ;  /* 0xffffff80181d7812 */ /* 0x004fe200078ec0ff */
[----:B-1----:R-:W-:-:S04]  /*3980*/  FMUL.FTZ R7, R26, R76 ;  /* 0x0000004c1a077220 */ /* 0x002fc80000410000 */
[----:B------:R-:W-:Y:S02]  /*3990*/  IMAD.IADD R29, R78, 0x1, -R29 ;  /* 0x000000014e1d7824 */ /* 0x000fe400078e0a1d */
[-C--:B------:R-:W-:Y:S01]  /*39a0*/  FMUL.FTZ R159, R30, R76.reuse ;  /* 0x0000004c1e9f7220 */ /* 0x080fe20000410000 */
[----:B------:R-:W-:Y:S02]  /*39b0*/  FMUL.FTZ R32, R32, R76 ;  /* 0x0000004c20207220 */ /* 0x000fe40000410000 */
[----:B------:R-:W-:Y:S02]  /*39c0*/  SHF.R.S32.HI R26, RZ, 0x1f, R29 ;  /* 0x0000001fff1a7819 */ /* 0x000fe4000001141d */
[----:B------:R-:W-:Y:S02]  /*39d0*/  LEA.HI R27, R27, R78, RZ, 0x2 ;  /* 0x0000004e1b1b7211 */ /* 0x000fe400078f10ff */
[----:B------:R-:W-:Y:S01]  /*39e0*/  LEA.HI R30, R26, R29, RZ, 0x2 ;  /* 0x0000001d1a1e7211 */ /* 0x000fe200078f10ff */
[----:B------:R-:W-:Y:S01]  /*39f0*/  FMUL.FTZ R87, R31, R76 ;  /* 0x0000004c1f577220 */ /* 0x000fe20000410000 */
[----:B------:R1:W2:Y:S01]  /*3a00*/  MUFU.TANH R164, R32 ;  /* 0x0000002000a47308 */ /* 0x0002a20000002400 */
[----:B------:R-:W-:-:S02]  /*3a10*/  LOP3.LUT R27, R27, 0xfffffffc, RZ, 0xc0, !PT ;  /* 0xfffffffc1b1b7812 */ /* 0x000fc400078ec0ff */
[--C-:B------:R-:W-:Y:S02]  /*3a20*/  SHF.R.S32.HI R31, RZ, 0x2, R30.reuse ;  /* 0x00000002ff1f7819 */ /* 0x100fe4000001141e */
[----:B-1----:R-:W-:Y:S01]  /*3a30*/  SHF.R.S32.HI R32, RZ, 0x1f, R30 ;  /* 0x0000001fff207819 */ /* 0x002fe2000001141e */
[----:B------:R-:W-:Y:S01]  /*3a40*/  IMAD.IADD R78, R78, 0x1, -R27 ;  /* 0x000000014e4e7824 */ /* 0x000fe200078e0a1b */
[----:B------:R-:W-:Y:S02]  /*3a50*/  SHF.R.S32.HI R27, RZ, 0x7, R24 ;  /* 0x00000007ff1b7819 */ /* 0x000fe40000011418 */
[----:B------:R-:W-:Y:S02]  /*3a60*/  LEA.HI R32, R32, R31, RZ, 0x3 ;  /* 0x0000001f20207211 */ /* 0x000fe400078f18ff */
[----:B------:R-:W-:Y:S02]  /*3a70*/  LEA.HI R26, R26, R29, RZ, 0x5 ;  /* 0x0000001d1a1a7211 */ /* 0x000fe400078f28ff */
[----:B------:R-:W-:-:S02]  /*3a80*/  LOP3.LUT R32, R32, 0xfffffff8, RZ, 0xc0, !PT ;  /* 0xfffffff820207812 */ /* 0x000fc400078ec0ff */
[----:B------:R-:W-:Y:S02]  /*3a90*/  LEA.HI R24, R24, R27, RZ, 0x1 ;  /* 0x0000001b18187211 */ /* 0x000fe400078f08ff */
[----:B------:R-:W-:Y:S01]  /*3aa0*/  SHF.R.S32.HI R26, RZ, 0x5, R26 ;  /* 0x00000005ff1a7819 */ /* 0x000fe2000001141a */
[----:B------:R-:W-:Y:S01]  /*3ab0*/  IMAD.IADD R32, R31, 0x1, -R32 ;  /* 0x000000011f207824 */ /* 0x000fe200078e0a20 */
[----:B------:R-:W-:Y:S02]  /*3ac0*/  LOP3.LUT R24, R24, 0x3fffffe, RZ, 0xc0, !PT ;  /* 0x03fffffe18187812 */ /* 0x000fe400078ec0ff */
[----:B------:R-:W-:Y:S01]  /*3ad0*/  LEA.HI R31, R78, R78, RZ, 0x1 ;  /* 0x0000004e4e1f7211 */ /* 0x000fe200078f08ff */
[----:B------:R-:W-:Y:S02]  /*3ae0*/  IMAD R79, R79, 0x8, R26 ;  /* 0x000000084f4f7824 */ /* 0x000fe400078e021a */
[----:B------:R-:W-:Y:S01]  /*3af0*/  IMAD.IADD R24, R27, 0x1, -R24 ;  /* 0x000000011b187824 */ /* 0x000fe200078e0a18 */
[----:B------:R-:W-:Y:S01]  /*3b00*/  LOP3.LUT R31, R31, 0x1ffffffe, RZ, 0xc0, !PT ;  /* 0x1ffffffe1f1f7812 */ /* 0x000fe200078ec0ff */
[----:B------:R-:W-:-:S04]  /*3b10*/  IMAD.U32 R27, R79, 0x10, R32 ;  /* 0x000000104f1b7824 */ /* 0x000fc800078e0020 */
[----:B------:R-:W-:Y:S02]  /*3b20*/  IMAD.IADD R31, R78, 0x1, -R31 ;  /* 0x000000014e1f7824 */ /* 0x000fe400078e0a1f */
[----:B------:R-:W-:-:S04]  /*3b30*/  IMAD R24, R24, 0x40, R27 ;  /* 0x0000004018187824 */ /* 0x000fc800078e021b */
[----:B------:R-:W-:-:S04]  /*3b40*/  IMAD R24, R31, 0x8, R24 ;  /* 0x000000081f187824 */ /* 0x000fc800078e0218 */
[----:B------:R-:W-:-:S05]  /*3b50*/  @P1 IMAD.HI.U32 R11, R24, R11, RZ ;  /* 0x0000000b180b1227 */ /* 0x000fca00078e00ff */
[----:B------:R-:W-:Y:S02]  /*3b60*/  @P1 SHF.R.U32.HI R24, RZ, R80, R11 ;  /* 0x00000050ff181219 */ /* 0x000fe4000001160b */
[----:B------:R-:W-:-:S03]  /*3b70*/  LOP3.LUT R30, R30, 0x7ffffffc, RZ, 0xc0, !PT ;  /* 0x7ffffffc1e1e7812 */ /* 0x000fc600078ec0ff */
[----:B------:R-:W1:Y:S01]  /*3b80*/  SHFL.IDX PT, R26, R24, RZ, 0x1c1f ;  /* 0x001c1fff181a7589 */ /* 0x000e6200000e0000 */
        /* <DEDUP_REMOVED lines=42> */
[----:B------:R-:W-:Y:S01]  /*3e30*/  VIADD R11, R10, 0x61 ;  /* 0x000000610a0b7836 */ /* 0x000fe20000000000 */
[----:B------:R-:W4:Y:S03]  /*3e40*/  MUFU.TANH R21, R21 ;  /* 0x0000001500157308 */ /* 0x000f260000002400 */
[----:B------:R-:W-:Y:S02]  /*3e50*/  IMAD R27, R30, -0x2, R11 ;  /* 0xfffffffe1e1b7824 */ /* 0x000fe400078e020b */
[----:B------:R-:W-:-:S03]  /*3e60*/  VIADD R11, R10, 0x60 ;  /* 0x000000600a0b7836 */ /* 0x000fc60000000000 */
[----:B------:R-:W0:Y:S01]  /*3e70*/  MUFU.TANH R25, R25 ;  /* 0x0000001900197308 */ /* 0x000e220000002400 */
[----:B------:R-:W-:Y:S01]  /*3e80*/  IMAD.IADD R10, R27, 0x1, -R12 ;  /* 0x000000011b0a7824 */ /* 0x000fe200078e0a0c */
[----:B------:R-:W-:Y:S01]  /*3e90*/  LOP3.LUT R27, RZ, R14, RZ, 0x33, !PT ;  /* 0x0000000eff1b7212 */ /* 0x000fe200078e33ff */
[----:B------:R-:W-:-:S05]  /*3ea0*/  IMAD.MOV.U32 R29, RZ, RZ, -0x60 ;  /* 0xffffffa0ff1d7424 */ /* 0x000fca00078e00ff */
        /* <DEDUP_REMOVED lines=46> */
[----:B------:R-:W-:-:S02]  /*4190*/  IMAD R29, R16, R29, 0x60 ;  /* 0x00000060101d7424 */ /* 0x000fc400078e021d */
[----:B------:R-:W-:Y:S01]  /*41a0*/  IMAD.IADD R27, R10, 0x1, R27 ;  /* 0x000000010a1b7824 */ /* 0x000fe200078e021b */
[----:B-1----:R-:W-:Y:S01]  /*41b0*/  VIADDMNMX R10, R26, R32, R31, PT ;  /* 0x000000201a0a7246 */ /* 0x002fe2000380011f */
[----:B------:R-:W-:Y:S02]  /*41c0*/  IMAD R30, R30, -0x2, R29 ;  /* 0xfffffffe1e1e7824 */ /* 0x000fe400078e021d */
[----:B------:R-:W-:Y:S02]  /*41d0*/  IMAD.IADD R72, R29, 0x1, R72 ;  /* 0x000000011d487824 */ /* 0x000fe400078e0248 */
        /* <DEDUP_REMOVED lines=12> */
.L_x_11100:
[----:B------:R-:W-:-:S13]  /*42a0*/  ISETP.NE.AND P1, PT, R73, 0x1, PT ;  /* 0x000000014900780c */ /* 0x000fda0003f25270 */
[----:B------:R-:W-:-:S05]  /*42b0*/  @P1 IMAD.HI.U32 R26, R14, R74, RZ ;  /* 0x0000004a0e1a1227 */ /* 0x000fca00078e00ff */
[----:B------:R-:W-:-:S07]  /*42c0*/  @P1 SHF.R.U32.HI R14, RZ, R75, R26 ;  /* 0x0000004bff0e1219 */ /* 0x000fce000001161a */
.L_x_11101:
[----:B------:R-:W-:Y:S05]  /*42d0*/  BSYNC B1 ;  /* 0x0000000000017941 */ /* 0x000fea0003800000 */
.L_x_11099:
[----:B------:R-:W-:-:S05]  /*42e0*/  IMAD R14, R14, R73, R30 ;  /* 0x000000490e0e7224 */ /* 0x000fca00078e021e */
[----:B------:R-:W-:Y:S02]  /*42f0*/  VIMNMX R11, R11, R14, !PT ;  /* 0x0000000e0b0b7248 */ /* 0x000fe40007fe0100 */
[----:B------:R-:W-:-:S07]  /*4300*/  VIADDMNMX R10, R14, R73, R10, PT ;  /* 0x000000490e0a7246 */ /* 0x000fce000380010a */
.L_x_11098:
[----:B------:R-:W-:Y:S05]  /*4310*/  BSYNC B0 ;  /* 0x0000000000007941 */ /* 0x000fea0003800000 */
.L_x_11097:
[C---:B------:R-:W-:Y:S01]  /*4320*/  ISETP.GE.AND P1, PT, R72.reuse, 0x2, PT ;  /* 0x000000024800780c */ /* 0x040fe20003f26270 */
[----:B------:R-:W1:Y:S01]  /*4330*/  SHFL.IDX PT, R24, R24, 0x1, 0x1c1f ;  /* 0x003c1f0018187f89 */ /* 0x000e6200000e0000 */
[C---:B------:R-:W-:Y:S01]  /*4340*/  ISETP.GE.AND P5, PT, R72.reuse, 0xa, PT ;  /* 0x0000000a4800780c */ /* 0x040fe20003fa6270 */
[----:B------:R-:W-:Y:S01]  /*4350*/  BSSY B0, `(.L_x_11102) ;  /* 0x0000087000007945 */ /* 0x000fe20003800000 */
[----:B------:R-:W-:Y:S02]  /*4360*/  ISETP.GT.AND P3, PT, R11, 0x1, !P1 ;  /* 0x000000010b00780c */ /* 0x000fe40004f64270 */
[----:B------:R-:W-:Y:S02]  /*4370*/  ISETP.GE.AND P2, PT, R72, 0x9, PT ;  /* 0x000000094800780c */ /* 0x000fe40003f46270 */
[----:B------:R-:W-:Y:S02]  /*4380*/  ISETP.LT.OR P3, PT, R10, 0x2, P3 ;  /* 0x000000020a00780c */ /* 0x000fe40001f61670 */
[----:B------:R-:W-:-:S02]  /*4390*/  P2R R15, PR, RZ, 0x20 ;  /* 0x00000020ff0f7803 */ /* 0x000fc40000000000 */
[----:B0-----:R-:W-:Y:S02]  /*43a0*/  FSEL R95, R25, -INF , !P3 ;  /* 0xff800000195f7808 */ /* 0x001fe40005800000 */
        /* <DEDUP_REMOVED lines=122> */
.L_x_11105:
[----:B------:R-:W-:-:S13]  /*4b50*/  ISETP.NE.AND P6, PT, R73, 0x1, PT ;  /* 0x000000014900780c */ /* 0x000fda0003fc5270 */
[----:B------:R-:W-:-:S05]  /*4b60*/  @P6 IMAD.HI.U32 R74, R12, R74, RZ ;  /* 0x0000004a0c4a6227 */ /* 0x000fca00078e00ff */
[----:B------:R-:W-:-:S07]  /*4b70*/  @P6 SHF.R.U32.HI R12, RZ, R75, R74 ;  /* 0x0000004bff0c6219 */ /* 0x000fce000001164a */
.L_x_11106:
[----:B------:R-:W-:Y:S05]  /*4b80*/  BSYNC B1 ;  /* 0x0000000000017941 */ /* 0x000fea0003800000 */
.L_x_11104:
[----:B------:R-:W-:-:S05]  /*4b90*/  IMAD R12, R12, R73, R30 ;  /* 0x000000490c0c7224 */ /* 0x000fca00078e021e */
[----:B------:R-:W-:Y:S02]  /*4ba0*/  VIADDMNMX R10, R12, R73, R10, PT ;  /* 0x000000490c0a7246 */ /* 0x000fe4000380010a */
[----:B------:R-:W-:-:S07]  /*4bb0*/  VIMNMX R11, R11, R12, !PT ;  /* 0x0000000c0b0b7248 */ /* 0x000fce0007fe0100 */
.L_x_11103:
[----:B------:R-:W-:Y:S05]  /*4bc0*/  BSYNC B0 ;  /* 0x0000000000007941 */ /* 0x000fea0003800000 */
.L_x_11102:
[C---:B------:R-:W-:Y:S01]  /*4bd0*/  ISETP.GT.AND P1, PT, R11.reuse, 0x1, !P1 ;  /* 0x000000010b00780c */ /* 0x040fe20004f24270 */
[----:B------:R-:W2:Y:S01]  /*4be0*/  LDL R161, [R1+0x250] ;  /* 0x0002500001a17983 */ /* 0x000ea20000100800 */
[----:B------:R-:W-:Y:S02]  /*4bf0*/  ISETP.GT.AND P2, PT, R11, 0x8, !P2 ;  /* 0x000000080b00780c */ /* 0x000fe40005744270 */
[C---:B------:R-:W-:Y:S01]  /*4c00*/  ISETP.LT.OR P1, PT, R10.reuse, 0x2, P1 ;  /* 0x000000020a00780c */ /* 0x040fe20000f21670 */
[----:B------:R-:W3:Y:S01]  /*4c10*/  LDL R156, [R1+0x338] ;  /* 0x00033800019c7983 */ /* 0x000ee20000100800 */
[----:B------:R-:W-:Y:S02]  /*4c20*/  ISETP.LT.OR P2, PT, R10, 0x9, P2 ;  /* 0x000000090a00780c */ /* 0x000fe40001741670 */
[----:B------:R-:W-:Y:S01]  /*4c30*/  FSEL R91, R20, -INF , !P1 ;  /* 0xff800000145b7808 */ /* 0x000fe20004800000 */
[----:B------:R-:W4:Y:S01]  /*4c40*/  LDL R158, [R1+0x33c] ;  /* 0x00033c00019e7983 */ /* 0x000f220000100800 */
[----:B------:R-:W-:-:S02]  /*4c50*/  ISETP.NE.AND P1, PT, R15, RZ, PT ;  /* 0x000000ff0f00720c */ /* 0x000fc40003f25270 */
[----:B------:R-:W-:Y:S01]  /*4c60*/  FSEL R159, R159, -INF , !P2 ;  /* 0xff8000009f9f7808 */ /* 0x000fe20005000000 */
[----:B------:R-:W5:Y:S01]  /*4c70*/  LDL R15, [R1+0x218] ;  /* 0x00021800010f7983 */ /* 0x000f620000100800 */
[----:B------:R-:W-:Y:S02]  /*4c80*/  ISETP.GT.AND P1, PT, R11, 0x9, !P1 ;  /* 0x000000090b00780c */ /* 0x000fe40004f24270 */
[----:B------:R-:W-:Y:S01]  /*4c90*/  ISETP.NE.AND P2, PT, R28, RZ, PT ;  /* 0x000000ff1c00720c */ /* 0x000fe20003f45270 */
[----:B------:R-:W2:Y:S01]  /*4ca0*/  LDL R20, [R1+0x260] ;  /* 0x0002600001147983 */ /* 0x000ea20000100800 */
[----:B------:R-:W-:Y:S02]  /*4cb0*/  ISETP.LT.OR P1, PT, R10, 0xa, P1 ;  /* 0x0000000a0a00780c */ /* 0x000fe40000f21670 */
[----:B------:R-:W-:Y:S01]  /*4cc0*/  ISETP.NE.AND P6, PT, R29, RZ, PT ;  /* 0x000000ff1d00720c */ /* 0x000fe20003fc5270 */
[----:B------:R-:W5:Y:S01]  /*4cd0*/  LDL R160, [R1+0x344] ;  /* 0x0003440001a07983 */ /* 0x000f620000100800 */
[----:B------:R-:W-:-:S02]  /*4ce0*/  FSEL R87, R87, -INF , !P1 ;  /* 0xff80000057577808 */ /* 0x000fc40004800000 */
[----:B------:R-:W-:Y:S01]  /*4cf0*/  ISETP.NE.AND P1, PT, R25, RZ, PT ;  /* 0x000000ff1900720c */ /* 0x000fe20003f25270 */
[----:B------:R-:W5:Y:S01]  /*4d00*/  LDL R152, [R1+0x32c] ;  /* 0x00032c0001987983 */ /* 0x000f620000100800 */
[C---:B------:R-:W-:Y:S02]  /*4d10*/  ISETP.GT.AND P3, PT, R11.reuse, 0x50, !P3 ;  /* 0x000000500b00780c */ /* 0x040fe40005f64270 */
[C---:B------:R-:W-:Y:S01]  /*4d20*/  ISETP.GT.AND P1, PT, R11.reuse, 0x10, !P1 ;  /* 0x000000100b00780c */ /* 0x040fe20004f24270 */
[----:B------:R-:W5:Y:S01]  /*4d30*/  LDL R154, [R1+0x334] ;  /* 0x00033400019a7983 */ /* 0x000f620000100800 */
[C---:B------:R-:W-:Y:S02]  /*4d40*/  ISETP.GT.AND P4, PT, R11.reuse, 0x51, !P4 ;  /* 0x000000510b00780c */ /* 0x040fe40006784270 */
[----:B------:R-:W-:Y:S01]  /*4d50*/  ISETP.LT.OR P1, PT, R10, 0x11, P1 ;  /* 0x000000110a00780c */ /* 0x000fe20000f21670 */
[----:B------:R-:W5:Y:S01]  /*4d60*/  LDL R76, [R1+0x264] ;  /* 0x00026400014c7983 */ /* 0x000f620000100800 */
[----:B------:R-:W-:-:S02]  /*4d70*/  ISETP.GT.AND P5, PT, R11, 0x58, !P5 ;  /* 0x000000580b00780c */ /* 0x000fc40006fa4270 */
[----:B------:R-:W-:Y:S01]  /*4d80*/  FSEL R233, R233, -INF , !P1 ;  /* 0xff800000e9e97808 */ /* 0x000fe20004800000 */
[----:B------:R-:W5:Y:S01]  /*4d90*/  LDL R78, [R1+0x268] ;  /* 0x00026800014e7983 */ /* 0x000f620000100800 */
[----:B------:R-:W-:Y:S02]  /*4da0*/  ISETP.NE.AND P1, PT, R26, RZ, PT ;  /* 0x000000ff1a00720c */ /* 0x000fe40003f25270 */
[C---:B------:R-:W-:Y:S01]  /*4db0*/  ISETP.LT.OR P3, PT, R10.reuse, 0x51, P3 ;  /* 0x000000510a00780c */ /* 0x040fe20001f61670 */
[----:B------:R-:W5:Y:S01]  /*4dc0*/  LDL R80, [R1+0x26c] ;  /* 0x00026c0001507983 */ /* 0x000f620000100800 */
[----:B------:R-:W-:Y:S02]  /*4dd0*/  ISETP.GT.AND P1, PT, R11, 0x11, !P1 ;  /* 0x000000110b00780c */ /* 0x000fe40004f24270 */
[C---:B------:R-:W-:Y:S01]  /*4de0*/  ISETP.LT.OR P4, PT, R10.reuse, 0x52, P4 ;  /* 0x000000520a00780c */ /* 0x040fe20002781670 */
[----:B------:R-:W5:Y:S01]  /*4df0*/  LDL R24, [R1+0x270] ;  /* 0x0002700001187983 */ /* 0x000f620000100800 */
[----:B------:R-:W-:-:S02]  /*4e00*/  ISETP.LT.OR P1, PT, R10, 0x12, P1 ;  /* 0x000000120a00780c */ /* 0x000fc40000f21670 */
[----:B------:R-:W-:Y:S01]  /*4e10*/  FSEL R195, R66, -INF , !P3 ;  /* 0xff80000042c37808 */ /* 0x000fe20005800000 */
[----:B------:R-:W5:Y:S01]  /*4e20*/  LDL R82, [R1+0x274] ;  /* 0x0002740001527983 */ /* 0x000f620000100800 */
[----:B------:R-:W-:Y:S02]  /*4e30*/  FSEL R232, R232, -INF , !P1 ;  /* 0xff800000e8e87808 */ /* 0x000fe40004800000 */
[----:B------:R-:W-:Y:S01]  /*4e40*/  ISETP.GT.AND P1, PT, R11, 0x18, !P2 ;  /* 0x000000180b00780c */ /* 0x000fe20005724270 */
[----:B------:R-:W5:Y:S01]  /*4e50*/  LDL R84, [R1+0x278] ;  /* 0x0002780001547983 */ /* 0x000f620000100800 */
[----:B------:R-:W-:Y:S02]  /*4e60*/  ISETP.NE.AND P2, PT, R14, RZ, PT ;  /* 0x000000ff0e00720c */ /* 0x000fe40003f45270 */
[----:B------:R-:W-:Y:S01]  /*4e70*/  ISETP.LT.OR P1, PT, R10, 0x19, P1 ;  /* 0x000000190a00780c */ /* 0x000fe20000f21670 */
[----:B------:R-:W5:Y:S01]  /*4e80*/  LDL R86, [R1+0x27c] ;  /* 0x00027c0001567983 */ /* 0x000f620000100800 */
[----:B------:R-:W-:-:S02]  /*4e90*/  FMNMX.FTZ R14, R97, R95, !PT ;  /* 0x0000005f610e7209 */ /* 0x000fc40007810000 */
[----:B------:R-:W-:Y:S01]  /*4ea0*/  FSEL R231, R231, -INF , !P1 ;  /* 0xff800000e7e77808 */ /* 0x000fe20004800000 */
[----:B------:R-:W5:Y:S01]  /*4eb0*/  LDL R26, [R1+0x280] ;  /* 0x00028000011a7983 */ /* 0x000f620000100800 */
[----:B------:R-:W-:Y:S02]  /*4ec0*/  ISETP.GT.AND P1, PT, R11, 0x19, !P6 ;  /* 0x000000190b00780c */ /* 0x000fe40007724270 */
[----:B------:R-:W-:Y:S01]  /*4ed0*/  FMNMX.FTZ R14, R93, R14, !PT ;  /* 0x0000000e5d0e7209 */ /* 0x000fe20007810000 */
[----:B------:R-:W5:Y:S01]  /*4ee0*/  LDL R88, [R1+0x284] ;  /* 0x0002840001587983 */ /* 0x000f620000100800 */
[----:B------:R-:W-:Y:S02]  /*4ef0*/  ISETP.LT.OR P1, PT, R10, 0x1a, P1 ;  /* 0x0000001a0a00780c */ /* 0x000fe40000f21670 */
[----:B------:R-:W-:Y:S01]  /*4f00*/  ISETP.NE.AND P6, PT, R42, RZ, PT ;  /* 0x000000ff2a00720c */ /* 0x000fe20003fc5270 */
[----:B------:R-:W5:Y:S01]  /*4f10*/  LDL R90, [R1+0x288] ;  /* 0x00028800015a7983 */ /* 0x000f620000100800 */
[----:B------:R-:W-:-:S02]  /*4f20*/  FSEL R230, R230, -INF , !P1 ;  /* 0xff800000e6e67808 */ /* 0x000fc40004800000 */
[----:B------:R-:W-:Y:S01]  /*4f30*/  ISETP.NE.AND P1, PT, R33, RZ, PT ;  /* 0x000000ff2100720c */ /* 0x000fe20003f25270 */
[----:B------:R-:W5:Y:S01]  /*4f40*/  LDL R92, [R1+0x28c] ;  /* 0x00028c00015c7983 */ /* 0x000f620000100800 */
[C---:B------:R-:W-:Y:S02]  /*4f50*/  ISETP.LT.OR P5, PT, R10.reuse, 0x59, P5 ;  /* 0x000000590a00780c */ /* 0x040fe40002fa1670 */
[----:B------:R-:W-:Y:S01]  /*4f60*/  ISETP.GT.AND P1, PT, R11, 0x20, !P1 ;  /* 0x000000200b00780c */ /* 0x000fe20004f24270 */
[----:B------:R-:W5:Y:S01]  /*4f70*/  LDL R28, [R1+0x290] ;  /* 0x00029000011c7983 */ /* 0x000f620000100800 */
[----:B------:R-:W-:Y:S02]  /*4f80*/  FSEL R196, R67, -INF , !P4 ;  /* 0xff80000043c47808 */ /* 0x000fe40006000000 */
[----:B------:R-:W-:Y:S01]  /*4f90*/  ISETP.LT.OR P1, PT, R10, 0x21, P1 ;  /* 0x000000210a00780c */ /* 0x000fe20000f21670 */
[----:B------:R-:W5:Y:S01]  /*4fa0*/  LDL R94, [R1+0x294] ;  /* 0x00029400015e7983 */ /* 0x000f620000100800 */
[----:B------:R-:W-:-:S02]  /*4fb0*/  FSEL R197, R70, -INF , !P5 ;  /* 0xff80000046c57808 */ /* 0x000fc40006800000 */
[----:B------:R-:W-:Y:S01]  /*4fc0*/  FSEL R223, R223, -INF , !P1 ;  /* 0xff800000dfdf7808 */ /* 0x000fe20004800000 */
[----:B------:R-:W5:Y:S01]  /*4fd0*/  LDL R96, [R1+0x298] ;  /* 0x0002980001607983 */ /* 0x000f620000100800 */
[----:B------:R-:W-:-:S03]  /*4fe0*/  ISETP.NE.AND P1, PT, R34, RZ, PT ;  /* 0x000000ff2200720c */ /* 0x000fc60003f25270 */
[----:B------:R-:W5:Y:S01]  /*4ff0*/  LDL R98, [R1+0x29c] ;  /* 0x00029c0001627983 */ /* 0x000f620000100800 */
[----:B------:R-:W-:-:S03]  /*5000*/  ISETP.GT.AND P1, PT, R11, 0x21, !P1 ;  /* 0x000000210b00780c */ /* 0x000fc60004f24270 */
[----:B------:R-:W5:Y:S01]  /*5010*/  LDL R30, [R1+0x2a0] ;  /* 0x0002a000011e7983 */ /* 0x000f620000100800 */
[----:B------:R-:W-:-:S03]  /*5020*/  ISETP.LT.OR P1, PT, R10, 0x22, P1 ;  /* 0x000000220a00780c */ /* 0x000fc60000f21670 */
[----:B------:R-:W5:Y:S01]  /*5030*/  LDL R100, [R1+0x2a4] ;  /* 0x0002a40001647983 */ /* 0x000f620000100800 */
[----:B------:R-:W-:Y:S02]  /*5040*/  FSEL R218, R218, -INF , !P1 ;  /* 0xff800000dada7808 */ /* 0x000fe40004800000 */
[----:B------:R-:W-:Y:S01]  /*5050*/  ISETP.NE.AND P1, PT, R35, RZ, PT ;  /* 0x000000ff2300720c */ /* 0x000fe20003f25270 */
[----:B------:R-:W5:Y:S03]  /*5060*/  LDL R102, [R1+0x2a8] ;  /* 0x0002a80001667983 */ /* 0x000f660000100800 */
[----:B------:R-:W-:Y:S01]  /*5070*/  ISETP.GT.AND P1, PT, R11, 0x28, !P1 ;  /* 0x000000280b00780c */ /* 0x000fe20004f24270 */
[----:B------:R-:W5:Y:S03]  /*5080*/  LDL R104, [R1+0x2ac] ;  /* 0x0002ac0001687983 */ /* 0x000f660000100800 */
[----:B------:R-:W-:Y:S01]  /*5090*/  ISETP.LT.OR P1, PT, R10, 0x29, P1 ;  /* 0x000000290a00780c */ /* 0x000fe20000f21670 */
[----:B------:R-:W5:Y:S03]  /*50a0*/  LDL R32, [R1+0x2b0] ;  /* 0x0002b00001207983 */ /* 0x000f660000100800 */
        /* <DEDUP_REMOVED lines=41> */
[C---:B------:R-:W-:Y:S01]  /*5340*/  ISETP.GT.AND P1, PT, R11.reuse, 0x40, !P1 ;  /* 0x000000400b00780c */ /* 0x040fe20004f24270 */
[----:B------:R-:W5:Y:S03]  /*5350*/  LDL R42, [R1+0x300] ;  /* 0x00030000012a7983 */ /* 0x000f660000100800 */
[----:B------:R-:W-:Y:S01]  /*5360*/  ISETP.LT.OR P1, PT, R10, 0x41, P1 ;  /* 0x000000410a00780c */ /* 0x000fe20000f21670 */
[----:B------:R-:W5:Y:S03]  /*5370*/  LDL R136, [R1+0x304] ;  /* 0x0003040001887983 */ /* 0x000f660000100800 */
[----:B------:R-:W-:Y:S01]  /*5380*/  FSEL R205, R58, -INF , !P1 ;  /* 0xff8000003acd7808 */ /* 0x000fe20004800000 */
[----:B------:R-:W5:Y:S01]  /*5390*/  LDL R138, [R1+0x308] ;  /* 0x00030800018a7983 */ /* 0x000f620000100800 */
[----:B------:R-:W-:-:S02]  /*53a0*/  ISETP.GT.AND P1, PT, R11, RZ, !P2 ;  /* 0x000000ff0b00720c */ /* 0x000fc40005724270 */
[----:B------:R-:W-:Y:S01]  /*53b0*/  ISETP.NE.AND P2, PT, R44, RZ, PT ;  /* 0x000000ff2c00720c */ /* 0x000fe20003f45270 */
[----:B------:R-:W5:Y:S01]  /*53c0*/  LDL R140, [R1+0x30c] ;  /* 0x00030c00018c7983 */ /* 0x000f620000100800 */
[----:B------:R-:W-:Y:S02]  /*53d0*/  ISETP.LT.OR P1, PT, R10, 0x1, P1 ;  /* 0x000000010a00780c */ /* 0x000fe40000f21670 */
[----:B------:R-:W-:Y:S01]  /*53e0*/  ISETP.GT.AND P2, PT, R11, 0x49, !P2 ;  /* 0x000000490b00780c */ /* 0x000fe20005744270 */
[----:B------:R-:W5:Y:S01]  /*53f0*/  LDL R44, [R1+0x310] ;  /* 0x00031000012c7983 */ /* 0x000f620000100800 */
[----:B------:R-:W-:Y:S02]  /*5400*/  FSEL R99, R7, -INF , !P1 ;  /* 0xff80000007637808 */ /* 0x000fe40004800000 */
[----:B------:R-:W-:Y:S01]  /*5410*/  FMNMX.FTZ R7, R89, R14, !PT ;  /* 0x0000000e59077209 */ /* 0x000fe20007810000 */
[----:B------:R-:W5:Y:S01]  /*5420*/  LDL R142, [R1+0x314] ;  /* 0x00031400018e7983 */ /* 0x000f620000100800 */
[----:B------:R-:W-:-:S02]  /*5430*/  FMNMX.FTZ R12, R99, R91, !PT ;  /* 0x0000005b630c7209 */ /* 0x000fc40007810000 */
[----:B------:R-:W-:Y:S01]  /*5440*/  FMNMX.FTZ R14, R164, R7, !PT ;  /* 0x00000007a40e7209 */ /* 0x000fe20007810000 */
[----:B------:R-:W5:Y:S01]  /*5450*/  LDL R144, [R1+0x318] ;  /* 0x0003180001907983 */ /* 0x000f620000100800 */
[----:B------:R-:W-:Y:S02]  /*5460*/  FMNMX.FTZ R12, R159, R12, !PT ;  /* 0x0000000c9f0c7209 */ /* 0x000fe40007810000 */
[----:B------:R-:W-:Y:S01]  /*5470*/  FMNMX.FTZ R14, R165, R14, !PT ;  /* 0x0000000ea50e7209 */ /* 0x000fe20007810000 */
        /* <DEDUP_REMOVED lines=8> */
[----:B------:R-:W-:Y:S01]  /*5500*/  FMNMX.FTZ R7, R199, R14, !PT ;  /* 0x0000000ec7077209 */ /* 0x000fe20007810000 */
[----:B------:R-:W5:Y:S01]  /*5510*/  LDL R150, [R1+0x328] ;  /* 0x0003280001967983 */ /* 0x000f620000100800 */
[----:B------:R-:W-:Y:S02]  /*5520*/  FMNMX.FTZ R13, R231, R12, !PT ;  /* 0x0000000ce70d7209 */ /* 0x000fe40007810000 */
        /* <DEDUP_REMOVED lines=23> */
[----:B------:R-:W-:Y:S02]  /*56a0*/  FSEL R206, R59, -INF , !P1 ;  /* 0xff8000003bce7808 */ /* 0x000fe40004800000 */
[----:B------:R-:W-:Y:S01]  /*56b0*/  FMNMX.FTZ R7, R212, R7, !PT ;  /* 0x00000007d4077209 */ /* 0x000fe20007810000 */
[----:B------:R-:W5:Y:S01]  /*56c0*/  LDL R33, [R1+0x364] ;  /* 0x0003640001217983 */ /* 0x000f620000100800 */
[----:B------:R-:W-:Y:S02]  /*56d0*/  ISETP.NE.AND P1, PT, R43, RZ, PT ;  /* 0x000000ff2b00720c */ /* 0x000fe40003f25270 */
[----:B------:R-:W-:Y:S01]  /*56e0*/  FMNMX.FTZ R13, R215, R14, !PT ;  /* 0x0000000ed70d7209 */ /* 0x000fe20007810000 */
[----:B------:R-:W5:Y:S01]  /*56f0*/  LDL R35, [R1+0x368] ;  /* 0x0003680001237983 */ /* 0x000f620000100800 */
[----:B------:R-:W-:-:S02]  /*5700*/  ISETP.NE.AND P6, PT, R21, RZ, PT ;  /* 0x000000ff1500720c */ /* 0x000fc40003fc5270 */
[----:B------:R-:W-:Y:S01]  /*5710*/  FMNMX.FTZ R14, R204, R7, !PT ;  /* 0x00000007cc0e7209 */ /* 0x000fe20007810000 */
[----:B------:R-:W5:Y:S01]  /*5720*/  LDL R21, [R1+0x348] ;  /* 0x0003480001157983 */ /* 0x000f620000100800 */
[C---:B------:R-:W-:Y:S02]  /*5730*/  ISETP.GT.AND P1, PT, R11.reuse, 0x48, !P1 ;  /* 0x000000480b00780c */ /* 0x040fe40004f24270 */
[----:B------:R-:W-:Y:S01]  /*5740*/  FMNMX.FTZ R12, R216, R13, !PT ;  /* 0x0000000dd80c7209 */ /* 0x000fe20007810000 */
[----:B------:R-:W5:Y:S01]  /*5750*/  LDL R37, [R1+0x36c] ;  /* 0x00036c0001257983 */ /* 0x000f620000100800 */
[----:B------:R-:W-:Y:S02]  /*5760*/  ISETP.GT.AND P6, PT, R11, 0x59, !P6 ;  /* 0x000000590b00780c */ /* 0x000fe400077c4270 */
[----:B------:R-:W-:Y:S01]  /*5770*/  FMNMX.FTZ R11, R201, R14, !PT ;  /* 0x0000000ec90b7209 */ /* 0x000fe20007810000 */
[----:B------:R-:W5:Y:S01]  /*5780*/  LDL R56, [R1+0x370] ;  /* 0x0003700001387983 */ /* 0x000f620000100800 */
[----:B------:R-:W-:-:S02]  /*5790*/  ISETP.LT.OR P1, PT, R10, 0x49, P1 ;  /* 0x000000490a00780c */ /* 0x000fc40000f21670 */
[----:B------:R-:W-:Y:S01]  /*57a0*/  FMNMX.FTZ R7, R205, R12, !PT ;  /* 0x0000000ccd077209 */ /* 0x000fe20007810000 */
[----:B------:R-:W5:Y:S01]  /*57b0*/  LDL R39, [R1+0x374] ;  /* 0x0003740001277983 */ /* 0x000f620000100800 */
[----:B------:R-:W-:Y:S02]  /*57c0*/  FMNMX.FTZ R14, R202, R11, !PT ;  /* 0x0000000bca0e7209 */ /* 0x000fe40007810000 */
[----:B------:R-:W-:Y:S01]  /*57d0*/  ISETP.LT.OR P2, PT, R10, 0x4a, P2 ;  /* 0x0000004a0a00780c */ /* 0x000fe20001741670 */
[----:B------:R-:W5:Y:S01]  /*57e0*/  LDL R41, [R1+0x378] ;  /* 0x0003780001297983 */ /* 0x000f620000100800 */
[----:B------:R-:W-:Y:S02]  /*57f0*/  FSEL R207, R207, -INF , !P1 ;  /* 0xff800000cfcf7808 */ /* 0x000fe40004800000 */
[----:B------:R-:W-:Y:S01]  /*5800*/  FMNMX.FTZ R12, R206, R7, !PT ;  /* 0x00000007ce0c7209 */ /* 0x000fe20007810000 */
[----:B------:R-:W5:Y:S01]  /*5810*/  LDL R43, [R1+0x37c] ;  /* 0x00037c00012b7983 */ /* 0x000f620000100800 */
[----:B------:R-:W-:-:S02]  /*5820*/  FMNMX.FTZ R11, R203, R14, !PT ;  /* 0x0000000ecb0b7209 */ /* 0x000fc40007810000 */
[----:B------:R-:W-:Y:S01]  /*5830*/  FSEL R208, R208, -INF , !P2 ;  /* 0xff800000d0d07808 */ /* 0x000fe20005000000 */
        /* <DEDUP_REMOVED lines=10> */
[----:B------:R-:W-:Y:S02]  /*58e0*/  ISETP.LT.OR P6, PT, R10, 0x5a, P6 ;  /* 0x0000005a0a00780c */ /* 0x000fe400037c1670 */
[----:B------:R-:W-:Y:S01]  /*58f0*/  FMNMX.FTZ R10, R196, R7, !PT ;  /* 0x00000007c40a7209 */ /* 0x000fe20007810000 */
[----:B------:R-:W5:Y:S01]  /*5900*/  LDL R60, [R1+0x390] ;  /* 0x00039000013c7983 */ /* 0x000f620000100800 */
[----:B------:R-:W-:Y:S02]  /*5910*/  FMNMX.FTZ R12, R191, R12, !PT ;  /* 0x0000000cbf0c7209 */ /* 0x000fe40007810000 */
[----:B------:R-:W-:Y:S01]  /*5920*/  FSEL R198, R71, -INF , !P6 ;  /* 0xff80000047c67808 */ /* 0x000fe20007000000 */
[----:B------:R-:W5:Y:S01]  /*5930*/  LDL R51, [R1+0x394] ;  /* 0x0003940001337983 */ /* 0x000f620000100800 */
[----:B------:R-:W-:-:S03]  /*5940*/  FMNMX.FTZ R13, R197, R10, !PT ;  /* 0x0000000ac50d7209 */ /* 0x000fc60007810000 */
[----:B------:R-:W0:Y:S01]  /*5950*/  SHFL.BFLY PT, R7, R12, 0x2, 0x1f ;  /* 0x0c401f000c077f89 */ /* 0x000e2200000e0000 */
[----:B------:R-:W-:-:S03]  /*5960*/  FMNMX.FTZ R13, R198, R13, !PT ;  /* 0x0000000dc60d7209 */ /* 0x000fc60007810000 */
[----:B------:R-:W5:Y:S04]  /*5970*/  LDL R53, [R1+0x398] ;  /* 0x0003980001357983 */ /* 0x000f680000100800 */
[----:B------:R-:W-:Y:S04]  /*5980*/  STL.64 [R1+0x230], R12 ;  /* 0x0002300c01007387 */ /* 0x000fe80000100a00 */
[----:B------:R-:W5:Y:S04]  /*5990*/  LDL R74, [R1+0x234] ;  /* 0x00023400014a7983 */ /* 0x000f680000100800 */
[----:B------:R-:W5:Y:S04]  /*59a0*/  LDL R55, [R1+0x39c] ;  /* 0x00039c0001377983 */ /* 0x000f680000100800 */
[----:B------:R-:W5:Y:S01]  /*59b0*/  LDL R62, [R1+0x3a0] ;  /* 0x0003a000013e7983 */ /* 0x000f620000100800 */
[----:B0-----:R-:W-:-:S03]  /*59c0*/  FMNMX.FTZ R7, R12, R7, !PT ;  /* 0x000000070c077209 */ /* 0x001fc60007810000 */
[----:B------:R-:W5:Y:S04]  /*59d0*/  LDL R57, [R1+0x3a4] ;  /* 0x0003a40001397983 */ /* 0x000f680000100800 */
[----:B------:R-:W0:Y:S04]  /*59e0*/  SHFL.BFLY PT, R10, R7, 0x1, 0x1f ;  /* 0x0c201f00070a7f89 */ /* 0x000e2800000e0000 */
[----:B------:R-:W5:Y:S04]  /*59f0*/  LDL R59, [R1+0x3a8] ;  /* 0x0003a800013b7983 */ /* 0x000f680000100800 */
[----:B------:R-:W5:Y:S04]  /*5a00*/  LDL R61, [R1+0x3ac] ;  /* 0x0003ac00013d7983 */ /* 0x000f680000100800 */
[----:B------:R-:W5:Y:S04]  /*5a10*/  LDL R64, [R1+0x3b0] ;  /* 0x0003b00001407983 */ /* 0x000f680000100800 */
[----:B------:R-:W5:Y:S04]  /*5a20*/  LDL R63, [R1+0x3b4] ;  /* 0x0003b400013f7983 */ /* 0x000f680000100800 */
[----:B------:R-:W5:Y:S01]  /*5a30*/  LDL R65, [R1+0x3b8] ;  /* 0x0003b80001417983 */ /* 0x000f620000100800 */
[----:B0-----:R-:W-:-:S03]  /*5a40*/  FMNMX.FTZ R14, R7, R10, !PT ;  /* 0x0000000a070e7209 */ /* 0x001fc60007810000 */
[----:B------:R-:W5:Y:S04]  /*5a50*/  LDL R67, [R1+0x3bc] ;  /* 0x0003bc0001437983 */ /* 0x000f680000100800 */
[----:B------:R-:W-:Y:S04]  /*5a60*/  STL [R1+0x230], R14 ;  /* 0x0002300e01007387 */ /* 0x000fe80000100800 */
[----:B------:R-:W5:Y:S04]  /*5a70*/  LDL R162, [R1+0x230] ;  /* 0x0002300001a27983 */ /* 0x000f680000100800 */
[----:B------:R-:W5:Y:S04]  /*5a80*/  LDL.64 R10, [R1+0xa8] ;  /* 0x0000a800010a7983 */ /* 0x000f680000100a00 */
        /* <DEDUP_REMOVED lines=40> */
[----:B--2---:R-:W-:Y:S04]  /*5d10*/  STL [R1+0x260], R20 ;  /* 0x0002601401007387 */ /* 0x004fe80000100800 */
[----:B---3--:R-:W-:Y:S04]  /*5d20*/  STL [R1+0x338], R156 ;  /* 0x0003389c01007387 */ /* 0x008fe80000100800 */
[----:B----4-:R-:W-:Y:S04]  /*5d30*/  STL [R1+0x33c], R158 ;  /* 0x00033c9e01007387 */ /* 0x010fe80000100800 */
[----:B-----5:R-:W-:Y:S04]  /*5d40*/  STL [R1+0x344], R160 ;  /* 0x000344a001007387 */ /* 0x020fe80000100800 */
[----:B------:R-:W0:Y:S02]  /*5d50*/  SHFL.BFLY PT, R7, R74, 0x2, 0x1f ;  /* 0x0c401f004a077f89 */ /* 0x000e2400000e0000 */
[----:B0-----:R-:W-:-:S05]  /*5d60*/  FMNMX.FTZ R7, R7, R74, !PT ;  /* 0x0000004a07077209 */ /* 0x001fca0007810000 */
[----:B------:R-:W0:Y:S04]  /*5d70*/  SHFL.BFLY PT, R14, R7, 0x1, 0x1f ;  /* 0x0c201f00070e7f89 */ /* 0x000e2800000e0000 */
[----:B------:R1:W-:Y:S01]  /*5d80*/  STL [R1+0x348], R21 ;  /* 0x0003481501007387 */ /* 0x0003e20000100800 */
[----:B------:R-:W-:Y:S01]  /*5d90*/  FSETP.NEU.FTZ.AND P1, PT, R162, -INF , PT ;  /* 0xff800000a200780b */ /* 0x000fe20003f3d000 */
[----:B------:R-:W-:Y:S01]  /*5da0*/  FMUL.FTZ R162, R161, R162 ;  /* 0x000000a2a1a27220 */ /* 0x000fe20000410000 */
[----:B0-----:R-:W-:-:S04]  /*5db0*/  FMNMX.FTZ R7, R7, R14, !PT ;  /* 0x0000000e07077209 */ /* 0x001fc80007810000 */
[----:B------:R-:W-:Y:S01]  /*5dc0*/  FSEL R162, R162, RZ, P1 ;  /* 0x000000ffa2a27208 */ /* 0x000fe20000800000 */
[C---:B------:R-:W-:Y:S01]  /*5dd0*/  FMUL.FTZ R163, R7.reuse, R161 ;  /* 0x000000a107a37220 */ /* 0x040fe20000410000 */
[----:B------:R-:W-:-:S04]  /*5de0*/  FSETP.NEU.FTZ.AND P1, PT, R7, -INF , PT ;  /* 0xff8000000700780b */ /* 0x000fc80003f3d000 */
[----:B------:R-:W-:Y:S01]  /*5df0*/  FSEL R163, R163, RZ, P1 ;  /* 0x000000ffa3a37208 */ /* 0x000fe20000800000 */
[----:B------:R-:W-:Y:S02]  /*5e00*/  IMAD R10, R15, 0xc00, R10 ;  /* 0x00000c000f0a7824 */ /* 0x000fe400078e020a */
[-CC-:B------:R-:W-:Y:S01]  /*5e10*/  FFMA.FTZ R14, R97, R161.reuse, -R162.reuse ;  /* 0x000000a1610e7223 */ /* 0x180fe200000108a2 */
[-CC-:B------:R-:W-:Y:S01]  /*5e20*/  FFMA.FTZ R15, R95, R161.reuse, -R162.reuse ;  /* 0x000000a15f0f7223 */ /* 0x180fe200000108a2 */
[-CC-:B------:R-:W-:Y:S01]  /*5e30*/  FFMA.FTZ R20, R93, R161.reuse, -R162.reuse ;  /* 0x000000a15d147223 */ /* 0x180fe200000108a2 */
[-C--:B-1----:R-:W-:Y:S01]  /*5e40*/  FFMA.FTZ R21, R89, R161.reuse, -R162 ;  /* 0x000000a159157223 */ /* 0x082fe200000108a2 */
[-CC-:B------:R-:W-:Y:S01]  /*5e50*/  FFMA.FTZ R156, R99, R161.reuse, -R163.reuse ;  /* 0x000000a1639c7223 */ /* 0x180fe200000108a3 */
[-CC-:B------:R-:W-:Y:S01]  /*5e60*/  FFMA.FTZ R158, R91, R161.reuse, -R163.reuse ;  /* 0x000000a15b9e7223 */ /* 0x180fe200000108a3 */
[-CC-:B------:R-:W-:Y:S01]  /*5e70*/  FFMA.FTZ R159, R159, R161.reuse, -R163.reuse ;  /* 0x000000a19f9f7223 */ /* 0x180fe200000108a3 */
[----:B------:R-:W-:Y:S01]  /*5e80*/  FFMA.FTZ R160, R87, R161, -R163 ;  /* 0x000000a157a07223 */ /* 0x000fe200000108a3 */
[----:B------:R-:W-:Y:S08]  /*5e90*/  MUFU.EX2 R14, R14 ;  /* 0x0000000e000e7308 */ /* 0x000ff00000000800 */
[----:B------:R-:W-:Y:S08]  /*5ea0*/  MUFU.EX2 R15, R15 ;  /* 0x0000000f000f7308 */ /* 0x000ff00000000800 */
[----:B------:R-:W-:Y:S08]  /*5eb0*/  MUFU.EX2 R20, R20 ;  /* 0x0000001400147308 */ /* 0x000ff00000000800 */
[----:B------:R-:W-:Y:S08]  /*5ec0*/  MUFU.EX2 R21, R21 ;  /* 0x0000001500157308 */ /* 0x000ff00000000800 */
[----:B------:R-:W-:Y:S08]  /*5ed0*/  MUFU.EX2 R156, R156 ;  /* 0x0000009c009c7308 */ /* 0x000ff00000000800 */
[----:B------:R-:W0:Y:S08]  /*5ee0*/  MUFU.EX2 R158, R158 ;  /* 0x0000009e009e7308 */ /* 0x000e300000000800 */
[----:B------:R-:W-:Y:S08]  /*5ef0*/  MUFU.EX2 R159, R159 ;  /* 0x0000009f009f7308 */ /* 0x000ff00000000800 */
[----:B------:R-:W1:Y:S01]  /*5f00*/  MUFU.EX2 R160, R160 ;  /* 0x000000a000a07308 */ /* 0x000e620000000800 */
[----:B------:R-:W-:-:S02]  /*5f10*/  R2UR UR6, R10 ;  /* 0x000000000a0672ca */ /* 0x000fc400000e0000 */
[----:B------:R-:W-:Y:S01]  /*5f20*/  R2UR UR7, R11 ;  /* 0x000000000b0772ca */ /* 0x000fe200000e0000 */
[----:B------:R2:W-:Y:S01]  /*5f30*/  STL [R1+0x32c], R152 ;  /* 0x00032c9801007387 */ /* 0x0005e20000100800 */
[----:B0-----:R-:W-:-:S03]  /*5f40*/  F2FP.BF16.F32.PACK_AB R153, R158, R156 ;  /* 0x0000009c9e99723e */ /* 0x001fc600000010ff */
[----:B------:R0:W-:Y:S01]  /*5f50*/  STL [R1+0x334], R154 ;  /* 0x0003349a01007387 */ /* 0x0001e20000100800 */
[----:B--2---:R-:W-:Y:S02]  /*5f60*/  F2FP.BF16.F32.PACK_AB R152, R15, R14 ;  /* 0x0000000e0f98723e */ /* 0x004fe400000010ff */
[----:B-1----:R-:W-:Y:S02]  /*5f70*/  F2FP.BF16.F32.PACK_AB R155, R160, R159 ;  /* 0x0000009fa09b723e */ /* 0x002fe400000010ff */
[----:B0-----:R-:W-:Y:S01]  /*5f80*/  F2FP.BF16.F32.PACK_AB R154, R21, R20 ;  /* 0x00000014159a723e */ /* 0x001fe200000010ff */
        /* <DEDUP_REMOVED lines=94> */
[----:B------:R1:W-:Y:S06]  /*6570*/  BAR.SYNC.DEFER_BLOCKING R237, 0x100 ;  /* 0x000400ed0000751d */ /* 0x0003ec0000010000 */
[----:B0-----:R-:W-:-:S06]  /*6580*/  WARPGROUP.ARRIVE ;  /* 0x00000000000079c5 */ /* 0x001fcc0000000000 */
[----:B------:R-:W-:Y:S01]  /*6590*/  HGMMA.64x256x16.F32.BF16 R24, R152, gdesc[UR4].tnspB, RZ, !UPT, gsb0 ;  /* 0x43e0000498187df0 */ /* 0x000fe2000c0018ff */
[-CC-:B------:R-:W-:Y:S01]  /*65a0*/  FFMA.FTZ R164, R164, R161.reuse, -R162.reuse ;  /* 0x000000a1a4a47223 */ /* 0x180fe200000108a2 */
[-CC-:B------:R-:W-:Y:S01]  /*65b0*/  FFMA.FTZ R165, R165, R161.reuse, -R162.reuse ;  /* 0x000000a1a5a57223 */ /* 0x180fe200000108a2 */
[-CC-:B------:R-:W-:Y:S01]  /*65c0*/  FFMA.FTZ R199, R199, R161.reuse, -R162.reuse ;  /* 0x000000a1c7c77223 */ /* 0x180fe200000108a2 */
[-C--:B------:R-:W-:Y:S01]  /*65d0*/  FFMA.FTZ R200, R200, R161.reuse, -R162 ;  /* 0x000000a1c8c87223 */ /* 0x080fe200000108a2 */
[-CC-:B------:R-:W-:Y:S01]  /*65e0*/  FFMA.FTZ R233, R233, R161.reuse, -R163.reuse ;  /* 0x000000a1e9e97223 */ /* 0x180fe200000108a3 */
[-CC-:B------:R-:W-:Y:S01]  /*65f0*/  FFMA.FTZ R232, R232, R161.reuse, -R163.reuse ;  /* 0x000000a1e8e87223 */ /* 0x180fe200000108a3 */
[-CC-:B------:R-:W-:Y:S01]  /*6600*/  FFMA.FTZ R231, R231, R161.reuse, -R163.reuse ;  /* 0x000000a1e7e77223 */ /* 0x180fe200000108a3 */
[----:B------:R-:W-:Y:S01]  /*6610*/  FFMA.FTZ R230, R230, R161, -R163 ;  /* 0x000000a1e6e67223 */ /* 0x000fe200000108a3 */
[----:B------:R0:W-:Y:S01]  /*6620*/  STL [R1+0x3f4], R166 ;  /* 0x0003f4a601007387 */ /* 0x0001e20000100800 */
[----:B------:R-:W-:Y:S03]  /*6630*/  MUFU.EX2 R164, R164 ;  /* 0x000000a400a47308 */ /* 0x000fe60000000800 */
[----:B------:R2:W-:Y:S04]  /*6640*/  STL [R1+0x404], R167 ;  /* 0x000404a701007387 */ /* 0x0005e80000100800 */
[----:B------:R3:W-:Y:S01]  /*6650*/  STL [R1+0x414], R168 ;  /* 0x000414a801007387 */ /* 0x0007e20000100800 */
[----:B------:R-:W4:Y:S03]  /*6660*/  MUFU.EX2 R165, R165 ;  /* 0x000000a500a57308 */ /* 0x000f260000000800 */
[----:B------:R5:W-:Y:S05]  /*6670*/  STL [R1+0x424], R169 ;  /* 0x000424a901007387 */ /* 0x000bea0000100800 */
[----:B------:R-:W-:Y:S08]  /*6680*/  MUFU.EX2 R199, R199 ;  /* 0x000000c700c77308 */ /* 0x000ff00000000800 */
[----:B------:R-:W1:Y:S08]  /*6690*/  MUFU.EX2 R200, R200 ;  /* 0x000000c800c87308 */ /* 0x000e700000000800 */
[----:B0-----:R-:W-:Y:S08]  /*66a0*/  MUFU.EX2 R166, R233 ;  /* 0x000000e900a67308 */ /* 0x001ff00000000800 */
[----:B--2---:R-:W0:Y:S08]  /*66b0*/  MUFU.EX2 R167, R232 ;  /* 0x000000e800a77308 */ /* 0x004e300000000800 */
[----:B---3--:R-:W-:Y:S08]  /*66c0*/  MUFU.EX2 R168, R231 ;  /* 0x000000e700a87308 */ /* 0x008ff00000000800 */
[----:B-----5:R-:W2:Y:S01]  /*66d0*/  MUFU.EX2 R169, R230 ;  /* 0x000000e600a97308 */ /* 0x020ea20000000800 */
[----:B------:R3:W-:Y:S04]  /*66e0*/  STL [R1+0x438], R12 ;  /* 0x0004380c01007387 */ /* 0x0007e80000100800 */
[----:B------:R5:W-:Y:S01]  /*66f0*/  STL [R1+0x450], R13 ;  /* 0x0004500d01007387 */ /* 0x000be20000100800 */
[----:B---3--:R-:W-:-:S02]  /*6700*/  VIADD R12, R10, 0x80 ;  /* 0x000000800a0c7836 */ /* 0x008fc40000000000 */
[----:B-----5:R-:W-:-:S03]  /*6710*/  IMAD.MOV.U32 R13, RZ, RZ, R11 ;  /* 0x000000ffff0d7224 */ /* 0x020fc600078e000b */
        /* <DEDUP_REMOVED lines=24> */
[----:B----4-:R-:W-:Y:S02]  /*68a0*/  F2FP.BF16.F32.PACK_AB R152, R165, R164 ;  /* 0x000000a4a598723e */ /* 0x010fe400000010ff */
[----:B-1----:R-:W-:Y:S02]  /*68b0*/  F2FP.BF16.F32.PACK_AB R154, R200, R199 ;  /* 0x000000c7c89a723e */ /* 0x002fe400000010ff */
[----:B0-----:R-:W-:Y:S02]  /*68c0*/  F2FP.BF16.F32.PACK_AB R153, R167, R166 ;  /* 0x000000a6a799723e */ /* 0x001fe400000010ff */
[----:B--2---:R-:W-:Y:S01]  /*68d0*/  F2FP.BF16.F32.PACK_AB R155, R169, R168 ;  /* 0x000000a8a99b723e */ /* 0x004fe200000010ff */
        /* <DEDUP_REMOVED lines=42> */
[----:B------:R-:W-:Y:S08]  /*6b80*/  MUFU.EX2 R170, R170 ;  /* 0x000000aa00aa7308 */ /* 0x000ff00000000800 */
[----:B------:R-:W0:Y:S08]  /*6b90*/  MUFU.EX2 R171, R171 ;  /* 0x000000ab00ab7308 */ /* 0x000e300000000800 */
[----:B------:R-:W-:Y:S08]  /*6ba0*/  MUFU.EX2 R172, R172 ;  /* 0x000000ac00ac7308 */ /* 0x000ff00000000800 */
[----:B------:R-:W1:Y:S08]  /*6bb0*/  MUFU.EX2 R173, R173 ;  /* 0x000000ad00ad7308 */ /* 0x000e700000000800 */
[----:B------:R-:W-:Y:S08]  /*6bc0*/  MUFU.EX2 R182, R182 ;  /* 0x000000b600b67308 */ /* 0x000ff00000000800 */
[----:B------:R-:W2:Y:S08]  /*6bd0*/  MUFU.EX2 R183, R183 ;  /* 0x000000b700b77308 */ /* 0x000eb00000000800 */
[----:B------:R-:W-:Y:S08]  /*6be0*/  MUFU.EX2 R184, R184 ;  /* 0x000000b800b87308 */ /* 0x000ff00000000800 */
[----:B------:R-:W3:Y:S01]  /*6bf0*/  MUFU.EX2 R185, R185 ;  /* 0x000000b900b97308 */ /* 0x000ee20000000800 */
[----:B------:R-:W-:-:S02]  /*6c00*/  VIADD R12, R10, 0x100 ;  /* 0x000001000a0c7836 */ /* 0x000fc40000000000 */
[----:B------:R-:W-:-:S03]  /*6c10*/  IMAD.MOV.U32 R13, RZ, RZ, R11 ;  /* 0x000000ffff0d7224 */ /* 0x000fc600078e000b */
[----:B------:R-:W-:Y:S02]  /*6c20*/  R2UR UR6, R12 ;  /* 0x000000000c0672ca */ /* 0x000fe400000e0000 */
[----:B------:R-:W-:Y:S01]  /*6c30*/  R2UR UR7, R13 ;  /* 0x000000000d0772ca */ /* 0x000fe200000e0000 */
        /* <DEDUP_REMOVED lines=9> */
[----:B------:R-:W4:Y:S08]  /*6cd0*/  MUFU.EX2 R177, R177 ;  /* 0x000000b100b17308 */ /* 0x000f300000000800 */
[----:B------:R-:W-:Y:S08]  /*6ce0*/  MUFU.EX2 R175, R175 ;  /* 0x000000af00af7308 */ /* 0x000ff00000000800 */
[----:B------:R-:W5:Y:S01]  /*6cf0*/  MUFU.EX2 R176, R176 ;  /* 0x000000b000b07308 */ /* 0x000f620000000800 */
[----:B------:R-:W-:-:S02]  /*6d00*/  WARPGROUP.DEPBAR.LE gsb0, 0x0 ;  /* 0x00008000000079c5 */ /* 0x000fc40000010000 */
[----:B0-----:R-:W-:Y:S02]  /*6d10*/  F2FP.BF16.F32.PACK_AB R152, R171, R170 ;  /* 0x000000aaab98723e */ /* 0x001fe400000010ff */
[----:B-1----:R-:W-:Y:S02]  /*6d20*/  F2FP.BF16.F32.PACK_AB R154, R173, R172 ;  /* 0x000000acad9a723e */ /* 0x002fe400000010ff */
[----:B--2---:R-:W-:Y:S02]  /*6d30*/  F2FP.BF16.F32.PACK_AB R153, R183, R182 ;  /* 0x000000b6b799723e */ /* 0x004fe400000010ff */
[----:B---3--:R-:W-:Y:S01]  /*6d40*/  F2FP.BF16.F32.PACK_AB R155, R185, R184 ;  /* 0x000000b8b99b723e */ /* 0x008fe200000010ff */
        /* <DEDUP_REMOVED lines=34> */
[----:B------:R-:W-:Y:S08]  /*6f70*/  MUFU.EX2 R209, R209 ;  /* 0x000000d100d17308 */ /* 0x000ff00000000800 */
[----:B------:R-:W0:Y:S08]  /*6f80*/  MUFU.EX2 R210, R210 ;  /* 0x000000d200d27308 */ /* 0x000e300000000800 */
[----:B------:R-:W-:Y:S08]  /*6f90*/  MUFU.EX2 R211, R211 ;  /* 0x000000d300d37308 */ /* 0x000ff00000000800 */
[----:B------:R-:W1:Y:S01]  /*6fa0*/  MUFU.EX2 R212, R212 ;  /* 0x000000d400d47308 */ /* 0x000e620000000800 */
        /* <DEDUP_REMOVED lines=13> */
[----:B------:R-:W2:Y:S08]  /*7080*/  MUFU.EX2 R181, R181 ;  /* 0x000000b500b57308 */ /* 0x000eb00000000800 */
[----:B------:R-:W-:Y:S08]  /*7090*/  MUFU.EX2 R186, R186 ;  /* 0x000000ba00ba7308 */ /* 0x000ff00000000800 */
[----:B------:R-:W3:Y:S08]  /*70a0*/  MUFU.EX2 R187, R187 ;  /* 0x000000bb00bb7308 */ /* 0x000ef00000000800 */
[----:B------:R-:W-:Y:S08]  /*70b0*/  MUFU.EX2 R201, R201 ;  /* 0x000000c900c97308 */ /* 0x000ff00000000800 */
[----:B------:R-:W3:Y:S08]  /*70c0*/  MUFU.EX2 R202, R202 ;  /* 0x000000ca00ca7308 */ /* 0x000ef00000000800 */
[----:B------:R-:W-:Y:S08]  /*70d0*/  MUFU.EX2 R203, R203 ;  /* 0x000000cb00cb7308 */ /* 0x000ff00000000800 */
[----:B------:R-:W3:Y:S01]  /*70e0*/  MUFU.EX2 R204, R204 ;  /* 0x000000cc00cc7308 */ /* 0x000ee20000000800 */
[----:B------:R-:W-:-:S02]  /*70f0*/  VIADD R12, R10, 0x200 ;  /* 0x000002000a0c7836 */ /* 0x000fc40000000000 */
[----:B------:R-:W-:Y:S01]  /*7100*/  IMAD.MOV.U32 R13, RZ, RZ, R11 ;  /* 0x000000ffff0d7224 */ /* 0x000fe200078e000b */
[----:B------:R-:W-:Y:S02]  /*7110*/  WARPGROUP.DEPBAR.LE gsb0, 0x0 ;  /* 0x00008000000079c5 */ /* 0x000fe40000010000 */
[----:B----4-:R-:W-:Y:S02]  /*7120*/  F2FP.BF16.F32.PACK_AB R152, R177, R174 ;  /* 0x000000aeb198723e */ /* 0x010fe400000010ff */
[----:B-----5:R-:W-:Y:S02]  /*7130*/  F2FP.BF16.F32.PACK_AB R154, R176, R175 ;  /* 0x000000afb09a723e */ /* 0x020fe400000010ff */
[----:B0-----:R-:W-:Y:S02]  /*7140*/  F2FP.BF16.F32.PACK_AB R153, R210, R209 ;  /* 0x000000d1d299723e */ /* 0x001fe400000010ff */
[----:B-1----:R-:W-:Y:S01]  /*7150*/  F2FP.BF16.F32.PACK_AB R155, R212, R211 ;  /* 0x000000d3d49b723e */ /* 0x002fe200000010ff */
        /* <DEDUP_REMOVED lines=49> */
[----:B------:R-:W4:Y:S08]  /*7470*/  MUFU.EX2 R191, R191 ;  /* 0x000000bf00bf7308 */ /* 0x000f300000000800 */
[----:B------:R-:W-:Y:S08]  /*7480*/  MUFU.EX2 R190, R190 ;  /* 0x000000be00be7308 */ /* 0x000ff00000000800 */
[----:B------:R-:W5:Y:S01]  /*7490*/  MUFU.EX2 R161, R161 ;  /* 0x000000a100a17308 */ /* 0x000f620000000800 */
[----:B------:R-:W-:Y:S01]  /*74a0*/  VIADD R10, R10, 0x280 ;  /* 0x000002800a0a7836 */ /* 0x000fe20000000000 */
[----:B------:R-:W-:-:S02]  /*74b0*/  WARPGROUP.DEPBAR.LE gsb0, 0x0 ;  /* 0x00008000000079c5 */ /* 0x000fc40000010000 */
[----:B--2---:R-:W-:Y:S02]  /*74c0*/  F2FP.BF16.F32.PACK_AB R152, R181, R180 ;  /* 0x000000b4b598723e */ /* 0x004fe400000010ff */
[----:B---3--:R-:W-:Y:S02]  /*74d0*/  F2FP.BF16.F32.PACK_AB R154, R187, R186 ;  /* 0x000000babb9a723e */ /* 0x008fe400000010ff */
[----:B------:R-:W-:Y:S02]  /*74e0*/  F2FP.BF16.F32.PACK_AB R153, R202, R201 ;  /* 0x000000c9ca99723e */ /* 0x000fe400000010ff */
[----:B------:R-:W-:Y:S01]  /*74f0*/  F2FP.BF16.F32.PACK_AB R155, R204, R203 ;  /* 0x000000cbcc9b723e */ /* 0x000fe200000010ff */
        /* <DEDUP_REMOVED lines=32> */
[----:B--2---:R-:W-:-:S06]  /*7700*/  WARPGROUP.ARRIVE ;  /* 0x00000000000079c5 */ /* 0x004fcc0000000000 */
[----:B------:R-:W-:Y:S01]  /*7710*/  HGMMA.64x256x16.F32.BF16 R24, R152, gdesc[UR4].tnspB, R24, gsb0 ;  /* 0x43e0000498187df0 */ /* 0x000fe20008001818 */
[----:B------:R-:W-:Y:S02]  /*7720*/  R2UR UR6, R10 ;  /* 0x000000000a0672ca */ /* 0x000fe400000e0000 */
[----:B------:R-:W-:Y:S02]  /*7730*/  R2UR UR7, R11 ;  /* 0x000000000b0772ca */ /* 0x000fe400000e0000 */
[----:B------:R-:W2:Y:S01]  /*7740*/  @!P0 LDL.64 R10, [R1+0x68] ;  /* 0x00006800010a8983 */ /* 0x000ea20000100a00 */
[----:B------:R-:W-:Y:S02]  /*7750*/  WARPGROUP.DEPBAR.LE gsb0, 0x0 ;  /* 0x00008000000079c5 */ /* 0x000fe40000010000 */
[----:B0-----:R-:W-:Y:S02]  /*7760*/  F2FP.BF16.F32.PACK_AB R152, R13, R12 ;  /* 0x0000000c0d98723e */ /* 0x001fe400000010ff */
[----:B-1----:R-:W-:-:S02]  /*7770*/  F2FP.BF16.F32.PACK_AB R154, R189, R188 ;  /* 0x000000bcbd9a723e */ /* 0x002fc400000010ff */
[----:B----4-:R-:W-:Y:S02]  /*7780*/  F2FP.BF16.F32.PACK_AB R153, R191, R162 ;  /* 0x000000a2bf99723e */ /* 0x010fe400000010ff */
[----:B-----5:R-:W-:Y:S01]  /*7790*/  F2FP.BF16.F32.PACK_AB R155, R161, R190 ;  /* 0x000000bea19b723e */ /* 0x020fe200000010ff */
        /* <DEDUP_REMOVED lines=48> */
[----:B------:R-:W-:Y:S02]  /*7aa0*/  WARPGROUP.DEPBAR.LE gsb0, 0x0 ;  /* 0x00008000000079c5 */ /* 0x000fe40000010000 */
[----:B------:R0:W-:Y:S04]  /*7ab0*/  STL.128 [R1+0x260], R24 ;  /* 0x0002601801007387 */ /* 0x0001e80000100c00 */
[----:B------:R-:W-:Y:S04]  /*7ac0*/  STL.128 [R1+0x270], R28 ;  /* 0x0002701c01007387 */ /* 0x000fe80000100c00 */
[----:B------:R-:W-:Y:S04]  /*7ad0*/  STL.128 [R1+0x280], R32 ;  /* 0x0002802001007387 */ /* 0x000fe80000100c00 */
[----:B------:R-:W-:Y:S04]  /*7ae0*/  STL.128 [R1+0x290], R36 ;  /* 0x0002902401007387 */ /* 0x000fe80000100c00 */
[----:B0-----:R-:W3:Y:S04]  /*7af0*/  @!P0 LDL R25, [R1+0x218] ;  /* 0x0002180001198983 */ /* 0x001ee80000100800 */
        /* <DEDUP_REMOVED lines=28> */
[----:B------:R-:W4:Y:S04]  /*7cc0*/  LDL R155, [R1+0x260] ;  /* 0x00026000019b7983 */ /* 0x000f280000100800 */
[----:B------:R-:W5:Y:S04]  /*7cd0*/  LDL R153, [R1+0x264] ;  /* 0x0002640001997983 */ /* 0x000f680000100800 */
[----:B0-----:R-:W5:Y:S04]  /*7ce0*/  LDL R117, [R1+0x268] ;  /* 0x0002680001757983 */ /* 0x001f680000100800 */
        /* <DEDUP_REMOVED lines=61> */
[----:B-1----:R-:W5:Y:S04]  /*80c0*/  LDL R150, [R1+0x360] ;  /* 0x0003600001967983 */ /* 0x002f680000100800 */
        /* <DEDUP_REMOVED lines=89> */
[----:B--2---:R-:W-:Y:S02]  /*8660*/  @!P0 MOV R10, R10 ;  /* 0x0000000a000a8202 */ /* 0x004fe40000000f00 */
[----:B------:R-:W-:Y:S01]  /*8670*/  FADD.FTZ R13, R13, R12 ;  /* 0x0000000c0d0d7221 */ /* 0x000fe20000010000 */
[----:B------:R-:W-:Y:S02]  /*8680*/  FADD.FTZ R191, R191, R162 ;  /* 0x000000a2bfbf7221 */ /* 0x000fe40000010000 */
[----:B---3--:R-:W-:Y:S02]  /*8690*/  @!P0 IMAD R25, R25, 0x8, R10 ;  /* 0x0000000819198824 */ /* 0x008fe400078e020a */
[----:B------:R-:W-:Y:S01]  /*86a0*/  FADD.FTZ R12, R188, R13 ;  /* 0x0000000dbc0c7221 */ /* 0x000fe20000010000 */
[----:B------:R-:W-:Y:S01]  /*86b0*/  FADD.FTZ R190, R190, R191 ;  /* 0x000000bfbebe7221 */ /* 0x000fe20000010000 */
[----:B------:R-:W-:Y:S02]  /*86c0*/  STL [R1+0x88], RZ ;  /* 0x000088ff01007387 */ /* 0x000fe40000100800 */
[----:B------:R-:W-:Y:S01]  /*86d0*/  FADD.FTZ R12, R189, R12 ;  /* 0x0000000cbd0c7221 */ /* 0x000fe20000010000 */
[----:B------:R-:W-:Y:S01]  /*86e0*/  FADD.FTZ R13, R161, R190 ;  /* 0x000000bea10d7221 */ /* 0x000fe20000010000 */
[----:B------:R-:W-:Y:S01]  /*86f0*/  STL [R1+0x88], R0 ;  /* 0x0000880001007387 */ /* 0x000fe20000100800 */
[----:B------:R-:W-:-:S03]  /*8700*/  @!P0 PRMT R25, RZ, 0x654, R25 ;  /* 0x00000654ff198816 */ /* 0x000fc60000000019 */
[----:B------:R-:W-:Y:S04]  /*8710*/  STL [R1+0x88], R0 ;  /* 0x0000880001007387 */ /* 0x000fe80000100800 */
[----:B------:R-:W-:Y:S04]  /*8720*/  STL [R1+0x88], R0 ;  /* 0x0000880001007387 */ /* 0x000fe80000100800 */
[----:B------:R-:W-:Y:S04]  /*8730*/  STL [R1+0x88], R0 ;  /* 0x0000880001007387 */ /* 0x000fe80000100800 */
[----:B------:R-:W-:Y:S04]  /*8740*/  STL [R1+0x88], R0 ;  /* 0x0000880001007387 */ /* 0x000fe80000100800 */
[----:B------:R0:W-:Y:S04]  /*8750*/  STL [R1+0x88], R0 ;  /* 0x0000880001007387 */ /* 0x0001e80000100800 */
[----:B------:R1:W-:Y:S04]  /*8760*/  STL [R1+0x234], R7 ;  /* 0x0002340701007387 */ /* 0x0003e80000100800 */
[----:B------:R1:W-:Y:S04]  /*8770*/  STL.64 [R1+0x240], R12 ;  /* 0x0002400c01007387 */ /* 0x0003e80000100a00 */
[----:B----4-:R1:W-:Y:S04]  /*8780*/  STL [R1+0x260], R155 ;  /* 0x0002609b01007387 */ /* 0x0103e80000100800 */
        /* <DEDUP_REMOVED lines=127> */
[----:B------:R1:W-:Y:S03]  /*8f80*/  @!P0 SYNCS.ARRIVE.TRANS64.RED.A1T0 RZ, [R25+URZ], RZ ;  /* 0x000000ff19ff89a7 */ /* 0x0003e6000810043f */
[----:B0-----:R-:W2:Y:S01]  /*8f90*/  LDL R0, [R1+0x70] ;  /* 0x0000700001007983 */ /* 0x001ea20000100800 */
[----:B------:R-:W-:Y:S01]  /*8fa0*/  ISETP.NE.AND P1, PT, R4, 0x1, PT ;  /* 0x000000010400780c */ /* 0x000fe20003f25270 */
[----:B------:R-:W-:-:S02]  /*8fb0*/  VIADD R20, R16, 0xfffffffe ;  /* 0xfffffffe10147836 */ /* 0x000fc40000000000 */
[----:B--2---:R-:W-:-:S10]  /*8fc0*/  IMAD.SHL.U32 R0, R0, 0x80, RZ ;  /* 0x0000008000007824 */ /* 0x004fd400078e00ff */
[----:B------:R-:W-:-:S04]  /*8fd0*/  @P1 IMAD.HI.U32 R5, R0, R5, RZ ;  /* 0x0000000500051227 */ /* 0x000fc800078e00ff */
[----:B------:R-:W-:Y:S01]  /*8fe0*/  IMAD.MOV.U32 R4, RZ, RZ, R0 ;  /* 0x000000ffff047224 */ /* 0x000fe200078e0000 */
[----:B------:R-:W-:Y:S02]  /*8ff0*/  @P1 SHF.R.U32.HI R4, RZ, R6, R5 ;  /* 0x00000006ff041219 */ /* 0x000fe40000011605 */
[----:B------:R-:W-:-:S03]  /*9000*/  ISETP.GE.AND P1, PT, R9, 0x1, PT ;  /* 0x000000010900780c */ /* 0x000fc60003f26270 */
[----:B------:R-:W-:-:S04]  /*9010*/  IMAD.IADD R17, R17, 0x1, R4 ;  /* 0x0000000111117824 */ /* 0x000fc800078e0204 */
[----:B------:R-:W-:-:S06]  /*9020*/  IMAD.IADD R8, R17, 0x1, R8 ;  /* 0x0000000111087824 */ /* 0x000fcc00078e0208 */
[----:B-1----:R-:W-:Y:S05]  /*9030*/  @!P1 BRA `(.L_x_11107) ;  /* 0x0000000000409947 */ /* 0x002fea0003800000 */
        /* <DEDUP_REMOVED lines=10> */
.L_x_11109:
[----:B------:R-:W-:-:S13]  /*90e0*/  ISETP.NE.AND P1, PT, R9, 0x1, PT ;  /* 0x000000010900780c */ /* 0x000fda0003f25270 */
[----:B------:R-:W-:-:S05]  /*90f0*/  @P1 IMAD.HI.U32 R2, R4, R2, RZ ;  /* 0x0000000204021227 */ /* 0x000fca00078e00ff */
[----:B------:R-:W-:-:S07]  /*9100*/  @P1 SHF.R.U32.HI R4, RZ, R3, R2 ;  /* 0x00000003ff041219 */ /* 0x000fce0000011602 */
.L_x_11110:
[----:B------:R-:W-:Y:S05]  /*9110*/  BSYNC B0 ;  /* 0x0000000000007941 */ /* 0x000fea0003800000 */
.L_x_11108:
[----:B------:R-:W-:-:S05]  /*9120*/  IMAD R9, R4, R9, R9 ;  /* 0x0000000904097224 */ /* 0x000fca00078e0209 */
[----:B------:R-:W-:-:S07]  /*9130*/  VIMNMX R8, R8, R9, PT ;  /* 0x0000000908087248 */ /* 0x000fce0003fe0100 */
.L_x_11107:
[----:B------:R-:W-:Y:S01]  /*9140*/  IMAD.HI R8, R8, 0x2aaaaaab, RZ ;  /* 0x2aaaaaab08087827 */ /* 0x000fe200078e02ff */
[----:B------:R-:W-:Y:S04]  /*9150*/  BSSY B2, `(.L_x_11111) ;  /* 0x0000011000027945 */ /* 0x000fe80003800000 */
[----:B------:R-:W-:-:S04]  /*9160*/  SHF.R.U32.HI R3, RZ, 0x1f, R8 ;  /* 0x0000001fff037819 */ /* 0x000fc80000011608 */
[----:B------:R-:W-:-:S04]  /*9170*/  LEA.HI.SX32 R3, R8, R3, 0x1c ;  /* 0x0000000308037211 */ /* 0x000fc800078fe2ff */
[----:B------:R-:W-:-:S04]  /*9180*/  VIMNMX R190, R192, R3, !PT ;  /* 0x00000003c0be7248 */ /* 0x000fc80007fe0100 */
[----:B------:R-:W-:-:S13]  /*9190*/  ISETP.GE.AND P1, PT, R20, R190, PT ;  /* 0x000000be1400720c */ /* 0x000fda0003f26270 */
[----:B------:R-:W-:Y:S05]  /*91a0*/  @!P1 BRA `(.L_x_11112) ;  /* 0x00000000002c9947 */ /* 0x000fea0003800000 */
[----:B------:R-:W-:Y:S01]  /*91b0*/  BSSY B1, `(.L_x_11113) ;  /* 0x0000008000017945 */ /* 0x000fe20003800000 */
.L_x_11115:
[----:B------:R-:W-:Y:S01]  /*91c0*/  BSSY B0, `(.L_x_11114) ;  /* 0x0000003000007945 */ /* 0x000fe20003800000 */
[----:B------:R-:W-:-:S07]  /*91d0*/  MOV R196, 0x91f0 ;  /* 0x000091f000c47802 */ /* 0x000fce0000000f00 */
[----:B------:R-:W-:Y:S05]  /*91e0*/  CALL.REL.NOINC `($_ZN7cutlass13device_kernelIN5flash11enable_sm90INS1_16FlashAttnFwdSm90INS1_25CollectiveMainloopFwdSm90ILi2EN4cute5tupleIJNS5_1CILi1EEES8_S8_EEENS6_IJNS7_ILi128EEENS7_ILi96EEENS7_ILi64EEEEEELi256ENS_10bfloat16_tEfNS_4arch4Sm90ELb0ELb1ELb1ELb0ELb0ELb0ELb1ELb1ELb0ELb1ELb1ELb0EEENS1_21CollectiveEpilogueFwdINS6_IJSA_NS7_ILi256EEESB_EEES9_SE_SG_Li256ELb0ELb1ELb1ELb0EEENS1_19SingleTileSchedulerILb0ELb1ELb1ELi128EEEEEEEEEvNT_6ParamsE$_ZZN5flash25CollectiveMainloopFwdSm90ILi2EN4cute5tupleIJNS1_1CILi1EEES4_S4_EEENS2_IJNS3_ILi128EEENS3_ILi96EEENS3_ILi64EEEEEELi256EN7cutlass10bfloat16_tEfNSA_4arch4Sm90ELb0ELb1ELb1ELb0ELb0ELb0ELb1ELb1ELb0ELb1ELb1ELb0EE3mmaINS_16FlashAttnFwdSm90ISE_NS_21CollectiveEpilogueFwdINS2_IJS6_NS3_ILi256EEES7_EEES5_SB_SD_Li256ELb0ELb1ELb1ELb0EEENS_19SingleTileSchedulerILb0ELb1ELb1ELi128EEEE13SharedStorageENS1_6TensorINS1_11ArrayEngineIfLm128EEENS1_6LayoutINS2_IJNS2_IJNS3_ILi2EEEST_NS3_ILi32EEEEEES4_S4_EEENS2_IJNS2_IJS4_ST_NS3_ILi4EEEEEENS3_ILi0EEESZ_EEEEEEENS_7SoftmaxILi2ELi0EEEEEbRKNSE_6ParamsENSA_25PipelineTmaAsyncNoClusterILi2ENSA_16PipelineTmaAsyncILi2EEEEES1B_RNSA_13PipelineStateILj2EEERT0_RT1_iRiRKNS_16SeqlenInfoQKNewKILb0ELb0EEENS2_IJiiiiEEERT_ENKUliT_T0_T1_E_clIZSF_ISO_S12_S14_EbS17_S1B_S1B_S1E_S1G_S1I_iS1J_S1N_S1O_S1Q_EUlRS1R_iE1_NS3_ILb0EEENS3_ILb1EEEEEDaiS1R_S1S_S1T_) ;  /* 0x000002cc00107944 */ /* 0x000fea0003c00000 */
[----:B------:R-:W-:Y:S05]  /*91f0*/  BSYNC B0 ;  /* 0x0000000000007941 */ /* 0x000fea0003800000 */
.L_x_11114:
[C---:B------:R-:W-:Y:S01]  /*9200*/  ISETP.GT.AND P1, PT, R20.reuse, R190, PT ;  /* 0x000000be1400720c */ /* 0x040fe20003f24270 */
[----:B------:R-:W-:-:S12]  /*9210*/  VIADD R20, R20, 0xffffffff ;  /* 0xffffffff14147836 */ /* 0x000fd80000000000 */
[----:B------:R-:W-:Y:S05]  /*9220*/  @P1 BRA `(.L_x_11115) ;  /* 0xfffffffc00e41947 */ /* 0x000fea000383ffff */
[----:B------:R-:W-:Y:S05]  /*9230*/  BSYNC B1 ;  /* 0x0000000000017941 */ /* 0x000fea0003800000 */
.L_x_11113:
[----:B------:R-:W2:Y:S02]  /*9240*/  LDL R0, [R1+0x70] ;  /* 0x0000700001007983 */ /* 0x000ea40000100800 */
[----:B--2---:R-:W-:-:S07]  /*9250*/  IMAD.SHL.U32 R0, R0, 0x80, RZ ;  /* 0x0000008000007824 */ /* 0x004fce00078e00ff */
.L_x_11112:
[----:B------:R-:W-:Y:S05]  /*9260*/  BSYNC B2 ;  /* 0x0000000000027941 */ /* 0x000fea0003800000 */
.L_x_11111:
        /* <DEDUP_REMOVED lines=23> */
.L_x_11118:
[----:B------:R-:W-:-:S13]  /*93e0*/  ISETP.NE.AND P1, PT, R7, 0x1, PT ;  /* 0x000000010700780c */ /* 0x000fda0003f25270 */
[----:B------:R-:W0:Y:S02]  /*93f0*/  @P1 LDC.64 R4, c[0x0][0xae0] ;  /* 0x0002b800ff041b82 */ /* 0x000e240000000a00 */
[----:B0-----:R-:W-:-:S05]  /*9400*/  @P1 IMAD.HI.U32 R4, R0, R4, RZ ;  /* 0x0000000400041227 */ /* 0x001fca00078e00ff */
[----:B------:R-:W-:-:S07]  /*9410*/  @P1 SHF.R.U32.HI R0, RZ, R5, R4 ;  /* 0x00000005ff001219 */ /* 0x000fce0000011604 */
.L_x_11119:
[----:B------:R-:W-:Y:S05]  /*9420*/  BSYNC B0 ;  /* 0x0000000000007941 */ /* 0x000fea0003800000 */
.L_x_11117:
[----:B------:R-:W-:-:S05]  /*9430*/  IMAD R3, R0, R7, RZ ;  /* 0x0000000700037224 */ /* 0x000fca00078e02ff */
[----:B------:R-:W-:-:S07]  /*9440*/  VIMNMX R2, R2, R3, !PT ;  /* 0x0000000302027248 */ /* 0x000fce0007fe0100 */
.L_x_11116:
[----:B------:R-:W-:-:S04]  /*9450*/  VIADD R2, R2, 0x5f ;  /* 0x0000005f02027836 */ /* 0x000fc80000000000 */
[----:B------:R-:W-:-:S05]  /*9460*/  IMAD.HI R2, R2, 0x2aaaaaab, RZ ;  /* 0x2aaaaaab02027827 */ /* 0x000fca00078e02ff */
[----:B------:R-:W-:-:S04]  /*9470*/  SHF.R.U32.HI R3, RZ, 0x1f, R2 ;  /* 0x0000001fff037819 */ /* 0x000fc80000011602 */
[----:B------:R-:W-:-:S04]  /*9480*/  LEA.HI.SX32 R3, R2, R3, 0x1c ;  /* 0x0000000302037211 */ /* 0x000fc800078fe2ff */
[----:B------:R-:W-:-:S04]  /*9490*/  VIMNMX R182, R192, R3, !PT ;  /* 0x00000003c0b67248 */ /* 0x000fc80007fe0100 */
[----:B------:R-:W-:-:S13]  /*94a0*/  ISETP.GE.AND P1, PT, R20, R182, PT ;  /* 0x000000b61400720c */ /* 0x000fda0003f26270 */
[----:B------:R-:W-:Y:S05]  /*94b0*/  @!P1 BRA `(.L_x_11120) ;  /* 0x0000016c00309947 */ /* 0x000fea0003800000 */
[----:B------:R0:W5:Y:S01]  /*94c0*/  LDL.64 R2, [R1+0x178] ;  /* 0x0001780001027983 */ /* 0x0001620000100a00 */
[----:B------:R-:W-:-:S07]  /*94d0*/  IMAD.MOV.U32 R171, RZ, RZ, R20 ;  /* 0x000000ffffab7224 */ /* 0x000fce00078e0014 */
.L_x_11137:
[----:B0----5:R-:W2:Y:S04]  /*94e0*/  LD.E R5, desc[UR44][R2.64] ;  /* 0x0000002c02057980 */ /* 0x021ea8000c101900 */
[----:B-1----:R-:W3:Y:S01]  /*94f0*/  LD.E R0, desc[UR44][R2.64+0x8] ;  /* 0x0000082c02007980 */ /* 0x002ee2000c101900 */
[----:B--2---:R-:W-:-:S05]  /*9500*/  VIADD R5, R5, 0x1 ;  /* 0x0000000105057836 */ /* 0x004fca0000000000 */
[----:B------:R-:W-:-:S13]  /*9510*/  ISETP.NE.AND P2, PT, R5, 0x2, PT ;  /* 0x000000020500780c */ /* 0x000fda0003f45270 */
[----:B------:R1:W5:Y:S04]  /*9520*/  @P2 LD.E R11, desc[UR44][R2.64+0x4] ;  /* 0x0000042c020b2980 */ /* 0x000368000c101900 */
[----:B------:R-:W2:Y:S01]  /*9530*/  @!P2 LD.E R4, desc[UR44][R2.64+0x4] ;  /* 0x0000042c0204a980 */ /* 0x000ea2000c101900 */
[----:B---3--:R-:W-:-:S03]  /*9540*/  VIADD R9, R0, 0x1 ;  /* 0x0000000100097836 */ /* 0x008fc60000000000 */
[----:B------:R3:W-:Y:S04]  /*9550*/  ST.E desc[UR44][R2.64], R5 ;  /* 0x0000000502007985 */ /* 0x0007e8000c10192c */
[----:B------:R1:W-:Y:S04]  /*9560*/  ST.E desc[UR44][R2.64+0x8], R9 ;  /* 0x0000080902007985 */ /* 0x0003e8000c10192c */
[----:B------:R1:W-:Y:S01]  /*9570*/  @!P2 ST.E desc[UR44][R2.64], RZ ;  /* 0x000000ff0200a985 */ /* 0x0003e2000c10192c */
[----:B--2---:R-:W-:-:S05]  /*9580*/  @!P2 LOP3.LUT R11, R4, 0x1, RZ, 0x3c, !PT ;  /* 0x00000001040ba812 */ /* 0x004fca00078e3cff */
[----:B------:R1:W-:Y:S04]  /*9590*/  @!P2 ST.E desc[UR44][R2.64+0x4], R11 ;  /* 0x0000040b0200a985 */ /* 0x0003e8000c10192c */
[----:B------:R-:W2:Y:S01]  /*95a0*/  LDL R0, [R1+0x1c] ;  /* 0x00001c0001007983 */ /* 0x000ea20000100800 */
[----:B------:R-:W-:Y:S01]  /*95b0*/  IMAD.MOV.U32 R7, RZ, RZ, R171 ;  /* 0x000000ffff077224 */ /* 0x000fe200078e00ab */
[----:B------:R-:W-:Y:S05]  /*95c0*/  YIELD ;  /* 0x0000000000007946 */ /* 0x000fea0003800000 */
[----:B------:R-:W-:Y:S01]  /*95d0*/  BSSY B0, `(.L_x_11121) ;  /* 0x0000008000007945 */ /* 0x000fe20003800000 */
[----:B------:R-:W-:Y:S01]  /*95e0*/  VIADD R171, R171, 0xffffffff ;  /* 0xffffffffabab7836 */ /* 0x000fe20000000000 */
[----:B------:R-:W-:Y:S01]  /*95f0*/  ISETP.GT.AND P1, PT, R7, R182, PT ;  /* 0x000000b60700720c */ /* 0x000fe20003f24270 */
[----:B---3--:R-:W-:Y:S01]  /*9600*/  @!P2 IMAD.MOV.U32 R5, RZ, RZ, RZ ;  /* 0x000000ffff05a224 */ /* 0x008fe200078e00ff */
[----:B--2---:R-:W-:-:S04]  /*9610*/  LOP3.LUT R0, R0, 0x1, RZ, 0xfc, !PT ;  /* 0x0000000100007812 */ /* 0x004fc800078efcff */
[----:B------:R-:W-:-:S13]  /*9620*/  ISETP.NE.AND P3, PT, R0, 0x3, PT ;  /* 0x000000030000780c */ /* 0x000fda0003f65270 */
[----:B-1----:R-:W-:Y:S05]  /*9630*/  @!P3 BRA `(.L_x_11122) ;  /* 0x000000000004b947 */ /* 0x002fea0003800000 */
[----:B------:R-:W-:Y:S01]  /*9640*/  BPT.TRAP 0x1 ;  /* 0x000000040000795c */ /* 0x000fe20000300000 */
.L_x_11122:
[----:B------:R-:W-:Y:S05]  /*9650*/  BSYNC B0 ;  /* 0x0000000000007941 */ /* 0x000fea0003800000 */
.L_x_11121:
[----:B------:R-:W2:Y:S01]  /*9660*/  LDL.64 R6, [R1+0x8] ;  /* 0x0000080001067983 */ /* 0x000ea20000100a00 */
[----:B-----5:R-:W-:Y:S02]  /*9670*/  SHF.L.U32 R8, R11, 0x1f, RZ ;  /* 0x0000001f0b087819 */ /* 0x020fe400000006ff */
[----:B--2---:R-:W-:-:S05]  /*9680*/  MOV R6, R6 ;  /* 0x0000000600067202 */ /* 0x004fca0000000f00 */
[----:B------:R-:W-:-:S04]  /*9690*/  IMAD R5, R5, 0x8, R6 ;  /* 0x0000000805057824 */ /* 0x000fc800078e0206 */
[----:B------:R1:W2:Y:S01]  /*96a0*/  SYNCS.PHASECHK.TRANS64.TRYWAIT P2, [R5+URZ], R8 ;  /* 0x00000008050075a7 */ /* 0x0002a2000804017f */
[----:B------:R1:W5:Y:S04]  /*96b0*/  LD.E R0, desc[UR44][R2.64] ;  /* 0x0000002c02007980 */ /* 0x000368000c101900 */
[----:B------:R1:W5:Y:S01]  /*96c0*/  LD.E R4, desc[UR44][R2.64+0x4] ;  /* 0x0000042c02047980 */ /* 0x000362000c101900 */
[----:B------:R-:W-:Y:S04]  /*96d0*/  BSSY B0, `(.L_x_11123) ;  /* 0x0000003000007945 */ /* 0x000fe80003800000 */
[----:B------:R-:W-:Y:S05]  /*96e0*/  @!P3 BRA `(.L_x_11124) ;  /* 0x000000000004b947 */ /* 0x000fea0003800000 */
[----:B------:R-:W-:Y:S01]  /*96f0*/  BPT.TRAP 0x1 ;  /* 0x000000040000795c */ /* 0x000fe20000300000 */
.L_x_11124:
[----:B------:R-:W-:Y:S05]  /*9700*/  BSYNC B0 ;  /* 0x0000000000007941 */ /* 0x000fea0003800000 */
.L_x_11123:
[----:B------:R-:W-:Y:S04]  /*9710*/  BSSY B0, `(.L_x_11125) ;  /* 0x0000006000007945 */ /* 0x000fe80003800000 */
[----:B--2---:R-:W-:Y:S05]  /*9720*/  @P2 BRA `(.L_x_11126) ;  /* 0x0000000000102947 */ /* 0x004fea0003800000 */
[----:B-----5:R-:W-:Y:S01]  /*9730*/  IMAD R0, R0, 0x8, R6 ;  /* 0x0000000800007824 */ /* 0x020fe200078e0206 */
[----:B-1----:R-:W-:-:S04]  /*9740*/  SHF.L.U32 R5, R4, 0x1f, RZ ;  /* 0x0000001f04057819 */ /* 0x002fc800000006ff */
[----:B------:R-:W1:Y:S02]  /*9750*/  SYNCS.PHASECHK.TRANS64.TRYWAIT P2, [R0+URZ], R5 ;  /* 0x00000005000075a7 */ /* 0x000e64000804017f */
[----:B-1----:R-:W-:Y:S05]  /*9760*/  @!P2 BRA `(.L_x_11127) ;  /* 0x000002a4006ca947 */ /* 0x002fea0003800000 */
.L_x_11126:
[----:B------:R-:W-:Y:S05]  /*9770*/  BSYNC B0 ;  /* 0x0000000000007941 */ /* 0x000fea0003800000 */
.L_x_11125:
[----:B-1----:R-:W2:Y:S04]  /*9780*/  LD.E R5, desc[UR44][R2.64] ;  /* 0x0000002c02057980 */ /* 0x002ea8000c101900 */
[----:B------:R-:W2:Y:S01]  /*9790*/  LDL.64 R8, [R1+0xa0] ;  /* 0x0000a00001087983 */ /* 0x000ea20000100a00 */
[----:B------:R-:W-:Y:S05]  /*97a0*/  WARPSYNC.ALL ;  /* 0x0000000000007948 */ /* 0x000fea0003800000 */
[----:B------:R-:W3:Y:S04]  /*97b0*/  LDL.64 R14, [R1+0x98] ;  /* 0x00009800010e7983 */ /* 0x000ee80000100a00 */
[----:B------:R-:W4:Y:S04]  /*97c0*/  LDL.64 R6, [R1+0x98] ;  /* 0x0000980001067983 */ /* 0x000f280000100a00 */
[----:B------:R-:W4:Y:S01]  /*97d0*/  LDL.64 R10, [R1+0x98] ;  /* 0x00009800010a7983 */ /* 0x000f220000100a00 */
[----:B--2--5:R-:W-:-:S03]  /*97e0*/  IMAD R4, R5, 0x300, R8 ;  /* 0x0000030005047824 */ /* 0x024fc600078e0208 */
[----:B------:R-:W2:Y:S01]  /*97f0*/  LDL.64 R12, [R1+0x98] ;  /* 0x00009800010c7983 */ /* 0x000ea20000100a00 */
[----:B------:R-:W-:Y:S01]  /*9800*/  IMAD.MOV.U32 R5, RZ, RZ, R9 ;  /* 0x000000ffff057224 */ /* 0x000fe200078e0009 */
[----:B------:R-:W-:Y:S01]  /*9810*/  R2UR UR6, R4 ;  /* 0x00000000040672ca */ /* 0x000fe200000e0000 */
[----:B------:R-:W-:-:S03]  /*9820*/  WARPGROUP.ARRIVE ;  /* 0x00000000000079c5 */ /* 0x000fc60000000000 */
[----:B------:R-:W-:Y:S01]  /*9830*/  R2UR UR7, R5 ;  /* 0x00000000050772ca */ /* 0x000fe200000e0000 */
[----:B------:R-:W-:Y:S02]  /*9840*/  VIADD R8, R4, 0x2 ;  /* 0x0000000204087836 */ /* 0x000fe40000000000 */
[----:B------:R-:W-:Y:S01]  /*9850*/  IMAD.MOV.U32 R183, RZ, RZ, 0x1 ;  /* 0x00000001ffb77424 */ /* 0x000fe200078e00ff */
[----:B------:R1:W-:Y:S04]  /*9860*/  STL [R1+0x80], RZ ;  /* 0x000080ff01007387 */ /* 0x0003e80000100800 */
[----:B------:R1:W-:Y:S04]  /*9870*/  STL [R1+0x80], R183 ;  /* 0x000080b701007387 */ /* 0x0003e80000100800 */
[----:B------:R1:W-:Y:S04]  /*9880*/  STL [R1+0x80], R183 ;  /* 0x000080b701007387 */ /* 0x0003e80000100800 */
[----:B------:R1:W-:Y:S04]  /*9890*/  STL [R1+0x80], R183 ;  /* 0x000080b701007387 */ /* 0x0003e80000100800 */
[----:B------:R1:W-:Y:S01]  /*98a0*/  STL [R1+0x80], R183 ;  /* 0x000080b701007387 */ /* 0x0003e20000100800 */
[----:B---3--:R-:W-:-:S02]  /*98b0*/  R2UR UR4, R14 ;  /* 0x000000000e0472ca */ /* 0x008fc400000e0000 */
[----:B------:R-:W-:Y:S01]  /*98c0*/  R2UR UR5, R15 ;  /* 0x000000000f0572ca */ /* 0x000fe200000e0000 */
[----:B------:R-:W3:-:S12]  /*98d0*/  LDL R14, [R1+0x54] ;  /* 0x00005400010e7983 */ /* 0x000ed80000100800 */
[----:B------:R-:W-:Y:S01]  /*98e0*/  HGMMA.64x96x16.F32.BF16 R24, gdesc[UR4], RZ, !UPT, gsb0 ;  /* 0x01600000041879f0 */ /* 0x000fe2000c0018ff */
[----:B----4-:R-:W-:Y:S01]  /*98f0*/  VIADD R6, R6, 0x2 ;  /* 0x0000000206067836 */ /* 0x010fe20000000000 */
[----:B------:R-:W-:Y:S02]  /*9900*/  R2UR UR6, R8 ;  /* 0x00000000080672ca */ /* 0x000fe400000e0000 */
[----:B------:R-:W-:Y:S02]  /*9910*/  R2UR UR7, R9 ;  /* 0x00000000090772ca */ /* 0x000fe400000e0000 */
[----:B------:R-:W-:Y:S02]  /*9920*/  R2UR UR4, R6 ;  /* 0x00000000060472ca */ /* 0x000fe400000e0000 */
[----:B------:R-:W-:Y:S01]  /*9930*/  R2UR UR5, R7 ;  /* 0x00000000070572ca */ /* 0x000fe200000e0000 */
[----:B------:R-:W-:Y:S02]  /*9940*/  VIADD R10, R10, 0x4 ;  /* 0x000000040a0a7836 */ /* 0x000fe40000000000 */
[----:B------:R-:W-:-:S02]  /*9950*/  VIADD R6, R4, 0x4 ;  /* 0x0000000404067836 */ /* 0x000fc40000000000 */
[----:B------:R-:W-:Y:S01]  /*9960*/  IMAD.MOV.U32 R7, RZ, RZ, R9 ;  /* 0x000000ffff077224 */ /* 0x000fe200078e0009 */
[----:B------:R-:W-:Y:S02]  /*9970*/  WARPGROUP.DEPBAR.LE gsb0, 0x0 ;  /* 0x00008000000079c5 */ /* 0x000fe40000010000 */
[----:B------:R1:W5:Y:S04]  /*9980*/  LD.E R0, desc[UR44][R2.64] ;  /* 0x0000002c02007980 */ /* 0x000368000c101900 */
[----:B------:R1:W5:Y:S01]  /*9990*/  LD.E R5, desc[UR44][R2.64+0x4] ;  /* 0x0000042c02057980 */ /* 0x000362000c101900 */
[----:B------:R-:W-:-:S06]  /*99a0*/  WARPGROUP.ARRIVE ;  /* 0x00000000000079c5 */ /* 0x000fcc0000000000 */
[----:B------:R-:W-:Y:S01]  /*99b0*/  HGMMA.64x96x16.F32.BF16 R24, gdesc[UR4], R24, gsb0 ;  /* 0x01600000041879f0 */ /* 0x000fe20008001818 */
[----:B------:R-:W-:Y:S02]  /*99c0*/  R2UR UR6, R6 ;  /* 0x00000000060672ca */ /* 0x000fe400000e0000 */
[----:B------:R-:W-:Y:S02]  /*99d0*/  R2UR UR7, R7 ;  /* 0x00000000070772ca */ /* 0x000fe400000e0000 */
[----:B------:R-:W-:Y:S02]  /*99e0*/  R2UR UR4, R10 ;  /* 0x000000000a0472ca */ /* 0x000fe400000e0000 */
[----:B------:R-:W-:Y:S01]  /*99f0*/  R2UR UR5, R11 ;  /* 0x000000000b0572ca */ /* 0x000fe200000e0000 */
[----:B------:R-:W-:Y:S02]  /*9a00*/  VIADD R6, R4, 0x6 ;  /* 0x0000000604067836 */ /* 0x000fe40000000000 */
[----:B--2---:R-:W-:-:S02]  /*9a10*/  VIADD R12, R12, 0x6 ;  /* 0x000000060c0c7836 */ /* 0x004fc40000000000 */
[----:B------:R-:W-:Y:S01]  /*9a20*/  IMAD.MOV.U32 R7, RZ, RZ, R9 ;  /* 0x000000ffff077224 */ /* 0x000fe200078e0009 */
        /* <DEDUP_REMOVED lines=10> */
[----:B---3--:R-:W-:-:S04]  /*9ad0*/  LOP3.LUT R14, R14, 0x1, RZ, 0xfc, !PT ;  /* 0x000000010e0e7812 */ /* 0x008fc800078efcff */
[----:B------:R-:W-:Y:S01]  /*9ae0*/  ISETP.NE.AND P3, PT, R14, 0x3, PT ;  /* 0x000000030e00780c */ /* 0x000fe20003f65270 */
[----:B------:R-:W-:Y:S01]  /*9af0*/  BSSY B0, `(.L_x_11128) ;  /* 0x0000004000007945 */ /* 0x000fe20003800000 */
[----:B------:R-:W-:-:S11]  /*9b00*/  WARPGROUP.DEPBAR.LE gsb0, 0x0 ;  /* 0x00008000000079c5 */ /* 0x000fd60000010000 */
[----:B-1----:R-:W-:Y:S05]  /*9b10*/  @!P3 BRA `(.L_x_11129) ;  /* 0x000000000004b947 */ /* 0x002fea0003800000 */
[----:B------:R-:W-:Y:S01]  /*9b20*/  BPT.TRAP 0x1 ;  /* 0x000000040000795c */ /* 0x000fe20000300000 */
.L_x_11129:
[----:B------:R-:W-:Y:S05]  /*9b30*/  BSYNC B0 ;  /* 0x0000000000007941 */ /* 0x000fea0003800000 */
.L_x_11128:
        /* <DEDUP_REMOVED lines=10> */
.L_x_11131:
[----:B------:R-:W-:Y:S05]  /*9be0*/  BSYNC B0 ;  /* 0x0000000000007941 */ /* 0x000fea0003800000 */
.L_x_11130:
[----:B------:R-:W-:Y:S04]  /*9bf0*/  BSSY B0, `(.L_x_11132) ;  /* 0x0000006000007945 */ /* 0x000fe80003800000 */
[----:B--2---:R-:W-:Y:S05]  /*9c00*/  @P2 BRA `(.L_x_11133) ;  /* 0x0000000000102947 */ /* 0x004fea0003800000 */
[----:B-----5:R-:W-:Y:S01]  /*9c10*/  IMAD R4, R4, 0x8, R7 ;  /* 0x0000000804047824 */ /* 0x020fe200078e0207 */
[----:B------:R-:W-:-:S04]  /*9c20*/  SHF.L.U32 R5, R5, 0x1f, RZ ;  /* 0x0000001f05057819 */ /* 0x000fc800000006ff */
[----:B------:R-:W2:Y:S02]  /*9c30*/  SYNCS.PHASECHK.TRANS64.TRYWAIT P2, [R4+URZ], R5 ;  /* 0x00000005040075a7 */ /* 0x000ea4000804017f */
[----:B--2---:R-:W-:Y:S05]  /*9c40*/  @!P2 BRA `(.L_x_11134) ;  /* 0x000002a00048a947 */ /* 0x004fea0003800000 */
.L_x_11133:
[----:B------:R-:W-:Y:S05]  /*9c50*/  BSYNC B0 ;  /* 0x0000000000007941 */ /* 0x000fea0003800000 */
.L_x_11132:
[----:B------:R-:W3:Y:S04]  /*9c60*/  LD.E R15, desc[UR44][R2.64] ;  /* 0x0000002c020f7980 */ /* 0x000ee8000c101900 */
[----:B------:R-:W3:Y:S04]  /*9c70*/  LDL.64 R6, [R1+0x118] ;  /* 0x0001180001067983 */ /* 0x000ee80000100a00 */
[----:B-1----:R-:W4:Y:S04]  /*9c80*/  LDL R0, [R1+0x90] ;  /* 0x0000900001007983 */ /* 0x002f280000100800 */
[----:B--2--5:R-:W2:Y:S04]  /*9c90*/  LDL.64 R4, [R1+0x110] ;  /* 0x0001100001047983 */ /* 0x024ea80000100a00 */
[----:B------:R-:W2:Y:S04]  /*9ca0*/  LDL.64 R8, [R1+0x110] ;  /* 0x0001100001087983 */ /* 0x000ea80000100a00 */
[----:B------:R-:W2:Y:S04]  /*9cb0*/  LDL.64 R10, [R1+0x110] ;  /* 0x00011000010a7983 */ /* 0x000ea80000100a00 */
[----:B------:R-:W2:Y:S01]  /*9cc0*/  LDL.64 R12, [R1+0x110] ;  /* 0x00011000010c7983 */ /* 0x000ea20000100a00 */
[----:B------:R-:W-:Y:S05]  /*9cd0*/  WARPSYNC.ALL ;  /* 0x0000000000007948 */ /* 0x000fea0003800000 */
[----:B------:R-:W-:Y:S01]  /*9ce0*/  WARPGROUP.ARRIVE ;  /* 0x00000000000079c5 */ /* 0x000fe20000000000 */
[----:B------:R-:W-:Y:S04]  /*9cf0*/  STL [R1+0x1bb4], R171 ;  /* 0x001bb4ab01007387 */ /* 0x000fe80000100800 */
[----:B------:R-:W-:Y:S04]  /*9d00*/  STL [R1+0x1bb0], R234 ;  /* 0x001bb0ea01007387 */ /* 0x000fe80000100800 */
[----:B------:R-:W-:Y:S04]  /*9d10*/  STL [R1+0xbcc], R18 ;  /* 0x000bcc1201007387 */ /* 0x000fe80000100800 */
[----:B------:R-:W-:Y:S01]  /*9d20*/  STL [R1+0xbc8], R19 ;  /* 0x000bc81301007387 */ /* 0x000fe20000100800 */
[----:B---3--:R-:W-:Y:S01]  /*9d30*/  IMAD R6, R15, 0xc00, R6 ;  /* 0x00000c000f067824 */ /* 0x008fe200078e0206 */
[----:B----4-:R-:W-:-:S02]  /*9d40*/  ISETP.NE.U32.AND P2, PT, R0, RZ, PT ;  /* 0x000000ff0000720c */ /* 0x010fc40003f45070 */
[----:B------:R-:W3:Y:S02]  /*9d50*/  LDL.64 R14, [R1+0x110] ;  /* 0x00011000010e7983 */ /* 0x000ee40000100a00 */
[----:B------:R-:W-:Y:S02]  /*9d60*/  R2UR UR6, R6 ;  /* 0x00000000060672ca */ /* 0x000fe400000e0000 */
[----:B------:R-:W-:Y:S02]  /*9d70*/  R2UR UR7, R7 ;  /* 0x00000000070772ca */ /* 0x000fe400000e0000 */
[----:B--2---:R-:W-:Y:S02]  /*9d80*/  R2UR UR4, R4 ;  /* 0x00000000040472ca */ /* 0x004fe400000e0000 */
[----:B------:R-:W-:-:S03]  /*9d90*/  R2UR UR5, R5 ;  /* 0x00000000050572ca */ /* 0x000fc600000e0000 */
[----:B------:R-:W-:-:S10]  /*9da0*/  VOTEU.ANY UP0, P2 ;  /* 0x00000000003f7886 */ /* 0x000fd40001000100 */
[----:B------:R-:W-:Y:S01]  /*9db0*/  HGMMA.64x96x16.F32.BF16 R24, gdesc[UR4], R24, UP0, gsb0 ;  /* 0x01600000041879f0 */ /* 0x000fe2000b801818 */
[----:B------:R-:W-:Y:S02]  /*9dc0*/  VIADD R8, R8, 0x2 ;  /* 0x0000000208087836 */ /* 0x000fe40000000000 */
        /* <DEDUP_REMOVED lines=126> */
[----:B------:R-:W-:Y:S01]  /*a5b0*/  R2UR UR5, R15 ;  /* 0x000000000f0572ca */ /* 0x000fe200000e0000 */
[----:B--2---:R-:W-:Y:S01]  /*a5c0*/  VIADD R8, R8, 0xc02 ;  /* 0x00000c0208087836 */ /* 0x004fe20000000000 */
[----:B------:R-:W-:Y:S02]  /*a5d0*/  WARPGROUP.DEPBAR.LE gsb0, 0x0 ;  /* 0x00008000000079c5 */ /* 0x000fe40000010000 */
[----:B------:R-:W-:-:S09]  /*a5e0*/  WARPGROUP.ARRIVE ;  /* 0x00000000000079c5 */ /* 0x000fd20000000000 */
[----:B------:R-:W-:Y:S01]  /*a5f0*/  HGMMA.64x96x16.F32.BF16 R24, gdesc[UR4], R24, gsb0 ;  /* 0x01600000041879f0 */ /* 0x000fe20008001818 */
[----:B------:R-:W-:Y:S02]  /*a600*/  VIADD R4, R6, 0x902 ;  /* 0x0000090206047836 */ /* 0x000fe40000000000 */
[----:B------:R-:W-:Y:S01]  /*a610*/  IMAD.MOV.U32 R5, RZ, RZ, R7 ;  /* 0x000000ffff057224 */ /* 0x000fe200078e0007 */
[----:B------:R-:W-:Y:S02]  /*a620*/  R2UR UR4, R8 ;  /* 0x00000000080472ca */ /* 0x000fe400000e0000 */
[----:B------:R-:W-:Y:S02]  /*a630*/  R2UR UR6, R4 ;  /* 0x00000000040672ca */ /* 0x000fe400000e0000 */
[----:B------:R-:W-:Y:S02]  /*a640*/  R2UR UR7, R5 ;  /* 0x00000000050772ca */ /* 0x000fe400000e0000 */
[----:B------:R-:W-:Y:S01]  /*a650*/  R2UR UR5, R9 ;  /* 0x00000000090572ca */ /* 0x000fe200000e0000 */
[----:B----4-:R-:W-:-:S02]  /*a660*/  VIADD R10, R10, 0xc04 ;  /* 0x00000c040a0a7836 */ /* 0x010fc40000000000 */
[----:B------:R-:W-:Y:S01]  /*a670*/  VIADD R4, R6, 0x904 ;  /* 0x0000090406047836 */ /* 0x000fe20000000000 */
[----:B------:R-:W-:Y:S02]  /*a680*/  WARPGROUP.DEPBAR.LE gsb0, 0x0 ;  /* 0x00008000000079c5 */ /* 0x000fe40000010000 */
[----:B------:R-:W-:-:S07]  /*a690*/  WARPGROUP.ARRIVE ;  /* 0x00000000000079c5 */ /* 0x000fce0000000000 */
[----:B------:R-:W-:Y:S01]  /*a6a0*/  HGMMA.64x96x16.F32.BF16 R24, gdesc[UR4], R24, gsb0 ;  /* 0x01600000041879f0 */ /* 0x000fe20008001818 */
[----:B------:R-:W-:Y:S01]  /*a6b0*/  IMAD.MOV.U32 R5, RZ, RZ, R7 ;  /* 0x000000ffff057224 */ /* 0x000fe200078e0007 */
        /* <DEDUP_REMOVED lines=14> */
[----:B------:R-:W-:Y:S04]  /*a7a0*/  STL [R1+0x90], R183 ;  /* 0x000090b701007387 */ /* 0x000fe80000100800 */
[----:B------:R-:W-:Y:S01]  /*a7b0*/  STL [R1+0x90], R183 ;  /* 0x000090b701007387 */ /* 0x000fe20000100800 */
[----:B------:R-:W-:-:S02]  /*a7c0*/  WARPGROUP.DEPBAR.LE gsb0, 0x0 ;  /* 0x00008000000079c5 */ /* 0x000fc40000010000 */
[----:B------:R-:W-:Y:S01]  /*a7d0*/  WARPGROUP.ARRIVE ;  /* 0x00000000000079c5 */ /* 0x000fe20000000000 */
[----:B------:R-:W2:Y:S05]  /*a7e0*/  @!P0 LDL.64 R4, [R1+0x30] ;  /* 0x0000300001048983 */ /* 0x000eaa0000100a00 */
[----:B------:R-:W-:Y:S01]  /*a7f0*/  HGMMA.64x96x16.F32.BF16 R24, gdesc[UR4], R24, gsb0 ;  /* 0x01600000041879f0 */ /* 0x000fe20008001818 */
        /* <DEDUP_REMOVED lines=16> */
[----:B------:R-:W3:Y:S01]  /*a900*/  @!P0 LD.E R0, desc[UR44][R2.64] ;  /* 0x0000002c02008980 */ /* 0x000ee2000c101900 */
[----:B--2---:R-:W-:-:S05]  /*a910*/  @!P0 MOV R5, R4 ;  /* 0x0000000400058202 */ /* 0x004fca0000000f00 */
[----:B---3--:R-:W-:-:S05]  /*a920*/  @!P0 IMAD R0, R0, 0x8, R5 ;  /* 0x0000000800008824 */ /* 0x008fca00078e0205 */
[----:B------:R-:W-:-:S04]  /*a930*/  @!P0 PRMT R0, RZ, 0x654, R0 ;  /* 0x00000654ff008816 */ /* 0x000fc80000000000 */
[----:B------:R2:W-:Y:S01]  /*a940*/  @!P0 SYNCS.ARRIVE.TRANS64.RED.A1T0 RZ, [R0+URZ], RZ ;  /* 0x000000ff00ff89a7 */ /* 0x0005e2000810043f */
[----:B------:R-:W3:Y:S04]  /*a950*/  LDL.64 R8, [R1+0x170] ;  /* 0x0001700001087983 */ /* 0x000ee80000100a00 */
[----:B------:R-:W4:Y:S04]  /*a960*/  LDL.64 R4, [R1+0x230] ;  /* 0x0002300001047983 */ /* 0x000f280000100a00 */
        /* <DEDUP_REMOVED lines=39> */
[----:B---3--:R-:W3:Y:S01]  /*abe0*/  LD.E R8, desc[UR44][R8.64] ;  /* 0x0000002c08087980 */ /* 0x008ee2000c101900 */
[----:B------:R1:W-:Y:S01]  /*abf0*/  BAR.SYNC.DEFER_BLOCKING R237, 0x100 ;  /* 0x000400ed0000751d */ /* 0x0003e20000010000 */
[-C--:B---3--:R-:W-:Y:S01]  /*ac00*/  FMUL.FTZ R7, R24, R8.reuse ;  /* 0x0000000818077220 */ /* 0x088fe20000410000 */
[-C--:B------:R-:W-:Y:S01]  /*ac10*/  FMUL.FTZ R10, R25, R8.reuse ;  /* 0x00000008190a7220 */ /* 0x080fe20000410000 */
[-C--:B------:R-:W-:Y:S01]  /*ac20*/  FMUL.FTZ R22, R28, R8.reuse ;  /* 0x000000081c167220 */ /* 0x080fe20000410000 */
[-C--:B------:R-:W-:Y:S01]  /*ac30*/  FMUL.FTZ R73, R29, R8.reuse ;  /* 0x000000081d497220 */ /* 0x080fe20000410000 */
[-C--:B------:R-:W-:Y:S01]  /*ac40*/  FMUL.FTZ R143, R32, R8.reuse ;  /* 0x00000008208f7220 */ /* 0x080fe20000410000 */
[-C--:B------:R-:W-:Y:S01]  /*ac50*/  FMUL.FTZ R6, R26, R8.reuse ;  /* 0x000000081a067220 */ /* 0x080fe20000410000 */
[----:B------:R-:W4:Y:S01]  /*ac60*/  MUFU.TANH R7, R7 ;  /* 0x0000000700077308 */ /* 0x000f220000002400 */
[-C--:B------:R-:W-:Y:S01]  /*ac70*/  FMUL.FTZ R153, R33, R8.reuse ;  /* 0x0000000821997220 */ /* 0x080fe20000410000 */
[-C--:B--2---:R-:W-:Y:S01]  /*ac80*/  FMUL.FTZ R0, R27, R8.reuse ;  /* 0x000000081b007220 */ /* 0x084fe20000410000 */
        /* <DEDUP_REMOVED lines=14> */
[----:B----4-:R-:W-:Y:S01]  /*ad70*/  FMNMX.FTZ R9, R7, R4, !PT ;  /* 0x0000000407097209 */ /* 0x010fe20007810000 */
[-C--:B------:R-:W-:Y:S01]  /*ad80*/  FMUL.FTZ R175, R49, R8.reuse ;  /* 0x0000000831af7220 */ /* 0x080fe20000410000 */
[-C--:B------:R-:W-:Y:S01]  /*ad90*/  FMUL.FTZ R164, R43, R8.reuse ;  /* 0x000000082ba47220 */ /* 0x080fe20000410000 */
[-C--:B------:R-:W-:Y:S01]  /*ada0*/  FMUL.FTZ R195, R52, R8.reuse ;  /* 0x0000000834c37220 */ /* 0x080fe20000410000 */
[-C--:B------:R-:W-:Y:S01]  /*adb0*/  FMUL.FTZ R166, R46, R8.reuse ;  /* 0x000000082ea67220 */ /* 0x080fe20000410000 */
[-C--:B------:R-:W-:Y:S01]  /*adc0*/  FMUL.FTZ R181, R53, R8.reuse ;  /* 0x0000000835b57220 */ /* 0x080fe20000410000 */
[-C--:B------:R-:W-:Y:S01]  /*add0*/  FMUL.FTZ R168, R47, R8.reuse ;  /* 0x000000082fa87220 */ /* 0x080fe20000410000 */
[----:B------:R-:W4:Y:S01]  /*ade0*/  MUFU.TANH R73, R73 ;  /* 0x0000004900497308 */ /* 0x000f220000002400 */
[----:B--2---:R-:W-:Y:S01]  /*adf0*/  FMNMX.FTZ R9, R10, R9, !PT ;  /* 0x000000090a097209 */ /* 0x004fe20007810000 */
[-C--:B------:R-:W-:Y:S01]  /*ae00*/  FMUL.FTZ R35, R37, R8.reuse ;  /* 0x0000000825237220 */ /* 0x080fe20000410000 */
[-C--:B------:R-:W-:Y:S01]  /*ae10*/  FMUL.FTZ R205, R56, R8.reuse ;  /* 0x0000000838cd7220 */ /* 0x080fe20000410000 */
[-C--:B------:R-:W-:Y:S01]  /*ae20*/  FMUL.FTZ R170, R50, R8.reuse ;  /* 0x0000000832aa7220 */ /* 0x080fe20000410000 */
[-C--:B------:R-:W-:Y:S01]  /*ae30*/  FMUL.FTZ R203, R57, R8.reuse ;  /* 0x0000000839cb7220 */ /* 0x080fe20000410000 */
[-C--:B------:R-:W-:Y:S01]  /*ae40*/  FMUL.FTZ R23, R51, R8.reuse ;  /* 0x0000000833177220 */ /* 0x080fe20000410000 */
[-C--:B------:R-:W-:Y:S01]  /*ae50*/  FMUL.FTZ R213, R60, R8.reuse ;  /* 0x000000083cd57220 */ /* 0x080fe20000410000 */
[----:B------:R-:W2:Y:S01]  /*ae60*/  MUFU.TANH R143, R143 ;  /* 0x0000008f008f7308 */ /* 0x000ea20000002400 */
        /* <DEDUP_REMOVED lines=14> */
[----:B------:R-:W-:Y:S01]  /*af50*/  FMUL.FTZ R133, R67, R8 ;  /* 0x0000000843857220 */ /* 0x000fe20000410000 */
[----:B------:R-:W0:Y:S01]  /*af60*/  MUFU.TANH R153, R153 ;  /* 0x0000009900997308 */ /* 0x000e220000002400 */
[----:B----4-:R-:W-:Y:S01]  /*af70*/  FMNMX.FTZ R12, R73, R12, !PT ;  /* 0x0000000c490c7209 */ /* 0x010fe20007810000 */
[-C--:B------:R-:W-:Y:S01]  /*af80*/  FMUL.FTZ R137, R70, R8.reuse ;  /* 0x0000000846897220 */ /* 0x080fe20000410000 */
[----:B------:R-:W-:Y:S01]  /*af90*/  FMUL.FTZ R141, R71, R8 ;  /* 0x00000008478d7220 */ /* 0x000fe20000410000 */
[----:B------:R-:W4:Y:S04]  /*afa0*/  LDL R25, [R1+0x250] ;  /* 0x0002500001197983 */ /* 0x000f280000100800 */
[----:B------:R-:W1:Y:S01]  /*afb0*/  MUFU.TANH R0, R0 ;  /* 0x0000000000007308 */ /* 0x000e620000002400 */
[----:B------:R-:W4:Y:S04]  /*afc0*/  LDL.64 R32, [R1+0x3c8] ;  /* 0x0003c80001207983 */ /* 0x000f280000100a00 */
[----:B------:R-:W4:Y:S03]  /*afd0*/  LDL.64 R26, [R1+0x418] ;  /* 0x00041800011a7983 */ /* 0x000f260000100a00 */
[----:B------:R-:W1:Y:S01]  /*afe0*/  MUFU.TANH R157, R157 ;  /* 0x0000009d009d7308 */ /* 0x000e620000002400 */
[----:B--2---:R-:W-:-:S07]  /*aff0*/  FMNMX.FTZ R12, R143, R12, !PT ;  /* 0x0000000c8f0c7209 */ /* 0x004fce0007810000 */
[----:B------:R-:W2:Y:S01]  /*b000*/  MUFU.TANH R72, R72 ;  /* 0x0000004800487308 */ /* 0x000ea20000002400 */
[----:B------:R-:W-:Y:S01]  /*b010*/  FMUL.FTZ R34, R38, R8 ;  /* 0x0000000826227220 */ /* 0x000fe20000410000 */
[----:B------:R-:W4:Y:S04]  /*b020*/  LDL.64 R44, [R1+0x378] ;  /* 0x00037800012c7983 */ /* 0x000f280000100a00 */
[----:B------:R-:W4:Y:S02]  /*b030*/  LDL.64 R46, [R1+0x388] ;  /* 0x00038800012e7983 */ /* 0x000f240000100a00 */
[----:B------:R-:W2:Y:S01]  /*b040*/  MUFU.TANH R35, R35 ;  /* 0x0000002300237308 */ /* 0x000ea20000002400 */
[----:B---3--:R-:W-:Y:S01]  /*b050*/  FMNMX.FTZ R9, R6, R5, !PT ;  /* 0x0000000506097209 */ /* 0x008fe20007810000 */
[----:B------:R-:W3:Y:S01]  /*b060*/  LDL.64 R54, [R1+0x328] ;  /* 0x0003280001367983 */ /* 0x000ee20000100a00 */
[----:B0-----:R-:W-:-:S03]  /*b070*/  FMNMX.FTZ R12, R153, R12, !PT ;  /* 0x0000000c990c7209 */ /* 0x001fc60007810000 */
[----:B------:R-:W3:Y:S02]  /*b080*/  LDL.64 R40, [R1+0x3f8] ;  /* 0x0003f80001287983 */ /* 0x000ee40000100a00 */
[----:B------:R-:W0:Y:S08]  /*b090*/  MUFU.TANH R28, R28 ;  /* 0x0000001c001c7308 */ /* 0x000e300000002400 */
[----:B------:R-:W0:Y:S01]  /*b0a0*/  MUFU.TANH R159, R159 ;  /* 0x0000009f009f7308 */ /* 0x000e220000002400 */
[----:B-1----:R-:W-:Y:S01]  /*b0b0*/  FMNMX.FTZ R9, R0, R9, !PT ;  /* 0x0000000900097209 */ /* 0x002fe20007810000 */
[----:B------:R-:W3:Y:S01]  /*b0c0*/  LDL.64 R64, [R1+0x2d8] ;  /* 0x0002d80001407983 */ /* 0x000ee20000100a00 */
[----:B------:R-:W-:-:S05]  /*b0d0*/  FMNMX.FTZ R16, R157, R12, !PT ;  /* 0x0000000c9d107209 */ /* 0x000fca0007810000 */
[----:B------:R-:W1:Y:S08]  /*b0e0*/  MUFU.TANH R139, R139 ;  /* 0x0000008b008b7308 */ /* 0x000e700000002400 */
[----:B------:R-:W1:Y:S01]  /*b0f0*/  MUFU.TANH R165, R165 ;  /* 0x000000a500a57308 */ /* 0x000e620000002400 */
[----:B--2---:R-:W-:Y:S01]  /*b100*/  FMNMX.FTZ R9, R72, R9, !PT ;  /* 0x0000000948097209 */ /* 0x004fe20007810000 */
[----:B------:R-:W2:Y:S01]  /*b110*/  LDL.64 R66, [R1+0x2e8] ;  /* 0x0002e80001427983 */ /* 0x000ea20000100a00 */
[----:B------:R-:W-:-:S03]  /*b120*/  FMNMX.FTZ R16, R35, R16, !PT ;  /* 0x0000001023107209 */ /* 0x000fc60007810000 */
[----:B------:R-:W2:Y:S02]  /*b130*/  LDL.64 R68, [R1+0x2f8] ;  /* 0x0002f80001447983 */ /* 0x000ea40000100a00 */
[----:B------:R-:W1:Y:S08]  /*b140*/  MUFU.TANH R11, R11 ;  /* 0x0000000b000b7308 */ /* 0x000e700000002400 */
[----:B------:R-:W1:Y:S01]  /*b150*/  MUFU.TANH R167, R167 ;  /* 0x000000a700a77308 */ /* 0x000e620000002400 */
[----:B0-----:R-:W-:Y:S01]  /*b160*/  FMNMX.FTZ R12, R28, R9, !PT ;  /* 0x000000091c0c7209 */ /* 0x001fe20007810000 */
[----:B------:R-:W2:Y:S01]  /*b170*/  LDL.64 R70, [R1+0x308] ;  /* 0x0003080001467983 */ /* 0x000ea20000100a00 */
[----:B------:R-:W-:-:S03]  /*b180*/  FMNMX.FTZ R16, R159, R16, !PT ;  /* 0x000000109f107209 */ /* 0x000fc60007810000 */
[----:B------:R-:W2:Y:S02]  /*b190*/  LDL.64 R56, [R1+0x338] ;  /* 0x0003380001387983 */ /* 0x000ea40000100a00 */
[----:B------:R-:W0:Y:S08]  /*b1a0*/  MUFU.TANH R34, R34 ;  /* 0x0000002200227308 */ /* 0x000e300000002400 */
[----:B------:R-:W0:Y:S01]  /*b1b0*/  MUFU.TANH R169, R169 ;  /* 0x000000a900a97308 */ /* 0x000e220000002400 */
[----:B-1----:R-:W-:Y:S01]  /*b1c0*/  FMNMX.FTZ R12, R139, R12, !PT ;  /* 0x0000000c8b0c7209 */ /* 0x002fe20007810000 */
[----:B------:R-:W2:Y:S01]  /*b1d0*/  LDL.64 R58, [R1+0x348] ;  /* 0x00034800013a7983 */ /* 0x000ea20000100a00 */
[----:B------:R-:W-:-:S03]  /*b1e0*/  FMNMX.FTZ R16, R165, R16, !PT ;  /* 0x00000010a5107209 */ /* 0x000fc60007810000 */
[----:B------:R-:W2:Y:S02]  /*b1f0*/  LDL.64 R30, [R1+0x428] ;  /* 0x00042800011e7983 */ /* 0x000ea40000100a00 */
[----:B------:R-:W1:Y:S08]  /*b200*/  MUFU.TANH R14, R14 ;  /* 0x0000000e000e7308 */ /* 0x000e700000002400 */
[----:B------:R-:W1:Y:S01]  /*b210*/  MUFU.TANH R177, R177 ;  /* 0x000000b100b17308 */ /* 0x000e620000002400 */
[----:B------:R-:W-:Y:S01]  /*b220*/  FMNMX.FTZ R9, R11, R12, !PT ;  /* 0x0000000c0b097209 */ /* 0x000fe20007810000 */
[----:B------:R-:W2:Y:S01]  /*b230*/  LDL.64 R60, [R1+0x358] ;  /* 0x00035800013c7983 */ /* 0x000ea20000100a00 */
[----:B------:R-:W-:-:S03]  /*b240*/  FMNMX.FTZ R16, R167, R16, !PT ;  /* 0x00000010a7107209 */ /* 0x000fc60007810000 */
[----:B------:R-:W2:Y:S02]  /*b250*/  LDL.64 R42, [R1+0x408] ;  /* 0x00040800012a7983 */ /* 0x000ea40000100a00 */
[----:B------:R-:W1:Y:S02]  /*b260*/  MUFU.TANH R156, R156 ;  /* 0x0000009c009c7308 */ /* 0x000e640000002400 */
[----:B------:R-:W2:Y:S06]  /*b270*/  LDL.64 R48, [R1+0x398] ;  /* 0x0003980001307983 */ /* 0x000eac0000100a00 */
        /* <DEDUP_REMOVED lines=15> */
[----:B------:R-:W-:-:S05]  /*b370*/  FMNMX.FTZ R16, R175, R16, !PT ;  /* 0x00000010af107209 */ /* 0x000fca0007810000 */
[----:B------:R-:W1:Y:S08]  /*b380*/  MUFU.TANH R168, R168 ;  /* 0x000000a800a87308 */ /* 0x000e700000002400 */
[----:B------:R-:W1:Y:S01]  /*b390*/  MUFU.TANH R205, R205 ;  /* 0x000000cd00cd7308 */ /* 0x000e620000002400 */
[----:B0-----:R-:W-:Y:S02]  /*b3a0*/  FMNMX.FTZ R9, R164, R9, !PT ;  /* 0x00000009a4097209 */ /* 0x001fe40007810000 */
[----:B------:R-:W-:-:S05]  /*b3b0*/  FMNMX.FTZ R16, R195, R16, !PT ;  /* 0x00000010c3107209 */ /* 0x000fca0007810000 */
[----:B------:R-:W0:Y:S08]  /*b3c0*/  MUFU.TANH R170, R170 ;  /* 0x000000aa00aa7308 */ /* 0x000e300000002400 */
[----:B------:R-:W0:Y:S01]  /*b3d0*/  MUFU.TANH R203, R203 ;  /* 0x000000cb00cb7308 */ /* 0x000e220000002400 */
[----:B-1----:R-:W-:Y:S02]  /*b3e0*/  FMNMX.FTZ R9, R166, R9, !PT ;  /* 0x00000009a6097209 */ /* 0x002fe40007810000 */
[----:B------:R-:W-:-:S05]  /*b3f0*/  FMNMX.FTZ R16, R181, R16, !PT ;  /* 0x00000010b5107209 */ /* 0x000fca0007810000 */
[----:B------:R-:W1:Y:S08]  /*b400*/  MUFU.TANH R23, R23 ;  /* 0x0000001700177308 */ /* 0x000e700000002400 */
[----:B------:R-:W1:Y:S01]  /*b410*/  MUFU.TANH R213, R213 ;  /* 0x000000d500d57308 */ /* 0x000e620000002400 */
[----:B------:R-:W-:Y:S02]  /*b420*/  FMNMX.FTZ R9, R168, R9, !PT ;  /* 0x00000009a8097209 */ /* 0x000fe40007810000 */
        /* <DEDUP_REMOVED lines=21> */
[----:B------:R-:W1:Y:S01]  /*b580*/  MUFU.TANH R131, R131 ;  /* 0x0000008300837308 */ /* 0x000e620000002400 */
[----:B------:R-:W-:Y:S02]  /*b590*/  FMNMX.FTZ R12, R127, R12, !PT ;  /* 0x0000000c7f0c7209 */ /* 0x000fe40007810000 */
[----:B------:R-:W-:-:S05]  /*b5a0*/  FMNMX.FTZ R8, R215, R16, !PT ;  /* 0x00000010d7087209 */ /* 0x000fca0007810000 */
[----:B------:R-:W1:Y:S01]  /*b5b0*/  MUFU.TANH R135, R135 ;  /* 0x0000008700877308 */ /* 0x000e620000002400 */
[----:B0-----:R-:W-:Y:S02]  /*b5c0*/  FMNMX.FTZ R12, R129, R12, !PT ;  /* 0x0000000c810c7209 */ /* 0x001fe40007810000 */
[----:B------:R-:W-:-:S05]  /*b5d0*/  FMNMX.FTZ R8, R217, R8, !PT ;  /* 0x00000008d9087209 */ /* 0x000fca0007810000 */
[----:B------:R-:W0:Y:S01]  /*b5e0*/  MUFU.TANH R133, R133 ;  /* 0x0000008500857308 */ /* 0x000e220000002400 */
[----:B-1----:R-:W-:Y:S01]  /*b5f0*/  FMNMX.FTZ R12, R131, R12, !PT ;  /* 0x0000000c830c7209 */ /* 0x002fe20007810000 */
[----:B------:R-:W1:Y:S06]  /*b600*/  SHFL.BFLY PT, R13, R8, 0x2, 0x1f ;  /* 0x0c401f00080d7f89 */ /* 0x000e6c00000e0000 */
[----:B------:R-:W4:Y:S01]  /*b610*/  MUFU.TANH R137, R137 ;  /* 0x0000008900897308 */ /* 0x000f220000002400 */
[----:B------:R-:W-:-:S07]  /*b620*/  FMNMX.FTZ R12, R135, R12, !PT ;  /* 0x0000000c870c7209 */ /* 0x000fce0007810000 */
[----:B------:R-:W1:Y:S01]  /*b630*/  MUFU.TANH R141, R141 ;  /* 0x0000008d008d7308 */ /* 0x000e620000002400 */
[----:B0-----:R-:W-:-:S04]  /*b640*/  FMNMX.FTZ R12, R133, R12, !PT ;  /* 0x0000000c850c7209 */ /* 0x001fc80007810000 */
[----:B----4-:R-:W-:-:S04]  /*b650*/  FMNMX.FTZ R12, R137, R12, !PT ;  /* 0x0000000c890c7209 */ /* 0x010fc80007810000 */
[----:B-1----:R-:W-:-:S05]  /*b660*/  FMNMX.FTZ R9, R141, R12, !PT ;  /* 0x0000000c8d097209 */ /* 0x002fca0007810000 */
[----:B------:R0:W-:Y:S01]  /*b670*/  STL.64 [R1+0x230], R8 ;  /* 0x0002300801007387 */ /* 0x0001e20000100a00 */
[----:B------:R-:W-:-:S03]  /*b680*/  FMNMX.FTZ R12, R8, R13, !PT ;  /* 0x0000000d080c7209 */ /* 0x000fc60007810000 */
[----:B------:R-:W4:Y:S04]  /*b690*/  LDL R219, [R1+0x234] ;  /* 0x0002340001db7983 */ /* 0x000f280000100800 */
[----:B------:R-:W1:Y:S04]  /*b6a0*/  SHFL.BFLY PT, R13, R12, 0x1, 0x1f ;  /* 0x0c201f000c0d7f89 */ /* 0x000e6800000e0000 */
[----:B0-----:R-:W3:Y:S01]  /*b6b0*/  LDL.64 R8, [R1+0x290] ;  /* 0x0002900001087983 */ /* 0x001ee20000100a00 */
[----:B-1----:R-:W-:-:S05]  /*b6c0*/  FMNMX.FTZ R16, R12, R13, !PT ;  /* 0x0000000d0c107209 */ /* 0x002fca0007810000 */
[----:B------:R0:W-:Y:S04]  /*b6d0*/  STL [R1+0x230], R16 ;  /* 0x0002301001007387 */ /* 0x0001e80000100800 */
[----:B------:R-:W2:Y:S04]  /*b6e0*/  LDL R180, [R1+0x230] ;  /* 0x0002300001b47983 */ /* 0x000ea80000100800 */
[----:B0-----:R-:W3:Y:S04]  /*b6f0*/  LDL.64 R16, [R1+0x3e0] ;  /* 0x0003e00001107983 */ /* 0x001ee80000100a00 */
[----:B----4-:R-:W0:Y:S02]  /*b700*/  SHFL.BFLY PT, R12, R219, 0x2, 0x1f ;  /* 0x0c401f00db0c7f89 */ /* 0x010e2400000e0000 */
[----:B0-----:R-:W-:-:S02]  /*b710*/  FMNMX.FTZ R15, R12, R219, !PT ;  /* 0x000000db0c0f7209 */ /* 0x001fc40007810000 */
[----:B------:R-:W4:Y:S04]  /*b720*/  LDL.64 R12, [R1+0x438] ;  /* 0x00043800010c7983 */ /* 0x000f280000100a00 */
[----:B------:R-:W0:Y:S01]  /*b730*/  SHFL.BFLY PT, R24, R15, 0x1, 0x1f ;  /* 0x0c201f000f187f89 */ /* 0x000e2200000e0000 */
[----:B--2---:R-:W-:-:S04]  /*b740*/  FADD.FTZ R4, R4, -R180 ;  /* 0x800000b404047221 */ /* 0x004fc80000010000 */
[----:B------:R-:W-:-:S06]  /*b750*/  FMUL.FTZ R158, R4, R25 ;  /* 0x00000019049e7220 */ /* 0x000fcc0000410000 */
[----:B------:R-:W1:Y:S01]  /*b760*/  MUFU.EX2 R158, R158 ;  /* 0x0000009e009e7308 */ /* 0x000e620000000800 */
[----:B0-----:R-:W-:-:S05]  /*b770*/  FMNMX.FTZ R24, R15, R24, !PT ;  /* 0x000000180f187209 */ /* 0x001fca0007810000 */
[----:B------:R-:W-:Y:S02]  /*b780*/  FADD.FTZ R120, R5, -R24 ;  /* 0x8000001805787221 */ /* 0x000fe40000010000 */
[----:B------:R-:W2:Y:S01]  /*b790*/  LDL.64 R4, [R1+0x448] ;  /* 0x0004480001047983 */ /* 0x000ea20000100a00 */
[C---:B-1----:R-:W-:Y:S01]  /*b7a0*/  FMUL.FTZ R111, R158.reuse, R111 ;  /* 0x0000006f9e6f7220 */ /* 0x042fe20000410000 */
[----:B------:R-:W-:-:S05]  /*b7b0*/  FMUL.FTZ R110, R158, R110 ;  /* 0x0000006e9e6e7220 */ /* 0x000fca0000410000 */
[----:B------:R3:W-:Y:S01]  /*b7c0*/  STL.64 [R1+0x340], R110 ;  /* 0x0003406e01007387 */ /* 0x0007e20000100a00 */
[----:B------:R-:W-:Y:S01]  /*b7d0*/  FMUL.FTZ R180, R25, R180 ;  /* 0x000000b419b47220 */ /* 0x000fe20000410000 */
[C---:B------:R-:W-:Y:S01]  /*b7e0*/  FMUL.FTZ R145, R158.reuse, R145 ;  /* 0x000000919e917220 */ /* 0x040fe20000410000 */
[C---:B------:R-:W-:Y:S01]  /*b7f0*/  FMUL.FTZ R144, R158.reuse, R144 ;  /* 0x000000909e907220 */ /* 0x040fe20000410000 */
[C---:B------:R-:W-:Y:S01]  /*b800*/  FMUL.FTZ R197, R158.reuse, R197 ;  /* 0x000000c59ec57220 */ /* 0x040fe20000410000 */
[C---:B---3--:R-:W-:Y:S01]  /*b810*/  FMUL.FTZ R111, R158.reuse, R17 ;  /* 0x000000119e6f7220 */ /* 0x048fe20000410000 */
[C---:B------:R-:W-:Y:S01]  /*b820*/  FMUL.FTZ R110, R158.reuse, R16 ;  /* 0x000000109e6e7220 */ /* 0x040fe20000410000 */
[C---:B------:R-:W-:Y:S01]  /*b830*/  FMUL.FTZ R196, R158.reuse, R196 ;  /* 0x000000c49ec47220 */ /* 0x040fe20000410000 */
[----:B------:R-:W3:Y:S01]  /*b840*/  LDL.64 R16, [R1+0x240] ;  /* 0x0002400001107983 */ /* 0x000ee20000100a00 */
[--C-:B------:R-:W-:Y:S01]  /*b850*/  FFMA.FTZ R138, R143, R25, -R180.reuse ;  /* 0x000000198f8a7223 */ /* 0x100fe200000108b4 */
[----:B------:R-:W-:Y:S01]  /*b860*/  FMUL.FTZ R143, R25, R120 ;  /* 0x00000078198f7220 */ /* 0x000fe20000410000 */
[C---:B------:R-:W-:Y:S01]  /*b870*/  FMUL.FTZ R191, R158.reuse, R191 ;  /* 0x000000bf9ebf7220 */ /* 0x040fe20000410000 */
[C---:B------:R-:W-:Y:S01]  /*b880*/  FMUL.FTZ R190, R158.reuse, R190 ;  /* 0x000000be9ebe7220 */ /* 0x040fe20000410000 */
[C---:B------:R-:W-:Y:S01]  /*b890*/  FMUL.FTZ R204, R158.reuse, R8 ;  /* 0x000000089ecc7220 */ /* 0x040fe20000410000 */
[C---:B------:R-:W-:Y:S01]  /*b8a0*/  FMUL.FTZ R163, R158.reuse, R163 ;  /* 0x000000a39ea37220 */ /* 0x040fe20000410000 */
[C---:B------:R-:W-:Y:S01]  /*b8b0*/  FMUL.FTZ R162, R158.reuse, R162 ;  /* 0x000000a29ea27220 */ /* 0x040fe20000410000 */
[----:B------:R-:W0:Y:S01]  /*b8c0*/  MUFU.EX2 R143, R143 ;  /* 0x0000008f008f7308 */ /* 0x000e220000000800 */
[-CC-:B------:R-:W-:Y:S01]  /*b8d0*/  FFMA.FTZ R136, R73, R25.reuse, -R180.reuse ;  /* 0x0000001949887223 */ /* 0x180fe200000108b4 */
[-CC-:B------:R-:W-:Y:S01]  /*b8e0*/  FFMA.FTZ R122, R205, R25.reuse, -R180.reuse ;  /* 0x00000019cd7a7223 */ /* 0x180fe200000108b4 */
[----:B------:R-:W-:Y:S01]  /*b8f0*/  FFMA.FTZ R73, R159, R25, -R180 ;  /* 0x000000199f497223 */ /* 0x000fe200000108b4 */
        /* <DEDUP_REMOVED lines=87> */
[C---:B-1----:R-:W-:Y:S01]  /*be70*/  FMUL.FTZ R45, R143.reuse, R27 ;  /* 0x0000001b8f2d7220 */ /* 0x042fe20000410000 */
[C---:B------:R-:W-:Y:S01]  /*be80*/  FMUL.FTZ R44, R143.reuse, R26 ;  /* 0x0000001a8f2c7220 */ /* 0x040fe20000410000 */
[C---:B------:R-:W-:Y:S01]  /*be90*/  FMUL.FTZ R199, R158.reuse, R199 ;  /* 0x000000c79ec77220 */ /* 0x040fe20000410000 */
[C---:B------:R-:W-:Y:S01]  /*bea0*/  FMUL.FTZ R198, R158.reuse, R198 ;  /* 0x000000c69ec67220 */ /* 0x040fe20000410000 */
[C---:B------:R-:W-:Y:S01]  /*beb0*/  FMUL.FTZ R105, R158.reuse, R105 ;  /* 0x000000699e697220 */ /* 0x040fe20000410000 */
[C---:B------:R-:W-:Y:S01]  /*bec0*/  FMUL.FTZ R104, R158.reuse, R104 ;  /* 0x000000689e687220 */ /* 0x040fe20000410000 */
[C---:B------:R-:W-:Y:S01]  /*bed0*/  FMUL.FTZ R43, R143.reuse, R43 ;  /* 0x0000002b8f2b7220 */ /* 0x040fe20000410000 */
[----:B------:R-:W-:Y:S01]  /*bee0*/  FMUL.FTZ R42, R143, R42 ;  /* 0x0000002a8f2a7220 */ /* 0x000fe20000410000 */
[----:B------:R0:W-:Y:S04]  /*bef0*/  STL.64 [R1+0x2f0], R144 ;  /* 0x0002f09001007387 */ /* 0x0001e80000100a00 */
[----:B------:R-:W-:Y:S04]  /*bf00*/  STL.64 [R1+0x270], R196 ;  /* 0x000270c401007387 */ /* 0x000fe80000100a00 */
[----:B------:R-:W-:Y:S01]  /*bf10*/  STL.64 [R1+0x280], R190 ;  /* 0x000280be01007387 */ /* 0x000fe20000100a00 */
[----:B0-----:R-:W-:-:S03]  /*bf20*/  FMUL.FTZ R144, R158, R20 ;  /* 0x000000149e907220 */ /* 0x001fc60000410000 */
[----:B------:R-:W-:Y:S01]  /*bf30*/  STL.64 [R1+0x290], R204 ;  /* 0x000290cc01007387 */ /* 0x000fe20000100a00 */
[----:B------:R0:W-:Y:S03]  /*bf40*/  MUFU.EX2 R20, R73 ;  /* 0x0000004900147308 */ /* 0x0001e60000000800 */
        /* <DEDUP_REMOVED lines=35> */
[----:B------:R-:W-:Y:S04]  /*c180*/  STL.64 [R1+0x388], R46 ;  /* 0x0003882e01007387 */ /* 0x000fe80000100a00 */
[----:B------:R3:W-:Y:S04]  /*c190*/  STL.64 [R1+0x3a8], R50 ;  /* 0x0003a83201007387 */ /* 0x0007e80000100a00 */
[----:B------:R3:W-:Y:S04]  /*c1a0*/  STL.64 [R1+0x3b8], R52 ;  /* 0x0003b83401007387 */ /* 0x0007e80000100a00 */
[----:B------:R3:W-:Y:S04]  /*c1b0*/  STL.64 [R1+0x3c8], R54 ;  /* 0x0003c83601007387 */ /* 0x0007e80000100a00 */
[----:B------:R-:W-:Y:S04]  /*c1c0*/  STL.64 [R1+0x3d8], R36 ;  /* 0x0003d82401007387 */ /* 0x000fe80000100a00 */
[----:B------:R-:W-:Y:S04]  /*c1d0*/  STL.64 [R1+0x3e8], R38 ;  /* 0x0003e82601007387 */ /* 0x000fe80000100a00 */
[----:B------:R-:W-:Y:S04]  /*c1e0*/  STL.64 [R1+0x3f8], R40 ;  /* 0x0003f82801007387 */ /* 0x000fe80000100a00 */
[----:B------:R3:W-:Y:S04]  /*c1f0*/  STL.64 [R1+0x418], R44 ;  /* 0x0004182c01007387 */ /* 0x0007e80000100a00 */
[----:B------:R-:W-:Y:S04]  /*c200*/  STL.64 [R1+0x260], R198 ;  /* 0x000260c601007387 */ /* 0x000fe80000100a00 */
[----:B------:R3:W-:Y:S04]  /*c210*/  STL.64 [R1+0x3c0], R104 ;  /* 0x0003c06801007387 */ /* 0x0007e80000100a00 */
[----:B------:R-:W-:Y:S04]  /*c220*/  STL.64 [R1+0x408], R42 ;  /* 0x0004082a01007387 */ /* 0x000fe80000100a00 */
[----:B-1----:R-:W3:Y:S04]  /*c230*/  LDL R81, [R1+0x26c] ;  /* 0x00026c0001517983 */ /* 0x002ee80000100800 */
[----:B0-----:R-:W3:Y:S04]  /*c240*/  LDL R83, [R1+0x270] ;  /* 0x0002700001537983 */ /* 0x001ee80000100800 */
        /* <DEDUP_REMOVED lines=34> */
[----:B------:R-:W4:Y:S04]  /*c470*/  LDL R116, [R1+0x3ac] ;  /* 0x0003ac0001747983 */ /* 0x000f280000100800 */
[----:B------:R-:W2:Y:S04]  /*c480*/  LDL R118, [R1+0x3b0] ;  /* 0x0003b00001767983 */ /* 0x000ea80000100800 */
        /* <DEDUP_REMOVED lines=18> */
[----:B------:R-:W3:Y:S01]  /*c5b0*/  LDL R78, [R1+0x408] ;  /* 0x00040800014e7983 */ /* 0x000ee20000100800 */
[C---:B------:R-:W-:Y:S01]  /*c5c0*/  FMUL.FTZ R31, R143.reuse, R31 ;  /* 0x0000001f8f1f7220 */ /* 0x040fe20000410000 */
[----:B------:R-:W-:Y:S01]  /*c5d0*/  FMUL.FTZ R30, R143, R30 ;  /* 0x0000001e8f1e7220 */ /* 0x000fe20000410000 */
[-CC-:B------:R-:W-:Y:S01]  /*c5e0*/  FFMA.FTZ R29, R7, R25.reuse, -R180.reuse ;  /* 0x00000019071d7223 */ /* 0x180fe200000108b4 */
[-CC-:B------:R-:W-:Y:S01]  /*c5f0*/  FFMA.FTZ R152, R10, R25.reuse, -R180.reuse ;  /* 0x000000190a987223 */ /* 0x180fe200000108b4 */
[--C-:B------:R-:W-:Y:S01]  /*c600*/  FFMA.FTZ R120, R203, R25, -R180.reuse ;  /* 0x00000019cb787223 */ /* 0x100fe200000108b4 */
[----:B------:R-:W-:Y:S01]  /*c610*/  FMUL.FTZ R5, R143, R5 ;  /* 0x000000058f057220 */ /* 0x000fe20000410000 */
[----:B------:R0:W-:Y:S01]  /*c620*/  STL.64 [R1+0x428], R30 ;  /* 0x0004281e01007387 */ /* 0x0001e20000100a00 */
[--C-:B------:R-:W-:Y:S01]  /*c630*/  FFMA.FTZ R7, R153, R25, -R180.reuse ;  /* 0x0000001999077223 */ /* 0x100fe200000108b4 */
[----:B------:R-:W-:Y:S01]  /*c640*/  MUFU.EX2 R29, R29 ;  /* 0x0000001d001d7308 */ /* 0x000fe20000000800 */
[----:B------:R-:W-:Y:S01]  /*c650*/  FMUL.FTZ R203, R158, R155 ;  /* 0x0000009b9ecb7220 */ /* 0x000fe20000410000 */
[C---:B------:R-:W-:Y:S01]  /*c660*/  FMUL.FTZ R4, R143.reuse, R4 ;  /* 0x000000048f047220 */ /* 0x040fe20000410000 */
[--C-:B------:R-:W-:Y:S01]  /*c670*/  FFMA.FTZ R134, R22, R25, -R180.reuse ;  /* 0x0000001916867223 */ /* 0x100fe200000108b4 */
[C---:B------:R-:W-:Y:S01]  /*c680*/  FMUL.FTZ R202, R158.reuse, R154 ;  /* 0x0000009a9eca7220 */ /* 0x040fe20000410000 */
[C---:B------:R-:W-:Y:S01]  /*c690*/  FMUL.FTZ R13, R143.reuse, R13 ;  /* 0x0000000d8f0d7220 */ /* 0x040fe20000410000 */
[C---:B------:R-:W-:Y:S01]  /*c6a0*/  FMUL.FTZ R147, R158.reuse, R147 ;  /* 0x000000939e937220 */ /* 0x040fe20000410000 */
[----:B------:R-:W-:Y:S01]  /*c6b0*/  FMUL.FTZ R146, R158, R146 ;  /* 0x000000929e927220 */ /* 0x000fe20000410000 */
[----:B------:R-:W-:Y:S01]  /*c6c0*/  MUFU.EX2 R8, R138 ;  /* 0x0000008a00087308 */ /* 0x000fe20000000800 */
[----:B------:R-:W-:Y:S01]  /*c6d0*/  FMUL.FTZ R12, R143, R12 ;  /* 0x0000000c8f0c7220 */ /* 0x000fe20000410000 */
[-C--:B0-----:R-:W-:Y:S01]  /*c6e0*/  FMUL.FTZ R31, R24, R25.reuse ;  /* 0x00000019181f7220 */ /* 0x081fe20000410000 */
        /* <DEDUP_REMOVED lines=8> */
[--C-:B------:R-:W-:Y:S01]  /*c770*/  FFMA.FTZ R130, R169, R25, -R180.reuse ;  /* 0x00000019a9827223 */ /* 0x100fe200000108b4 */
[C---:B------:R-:W-:Y:S01]  /*c780*/  FMUL.FTZ R149, R158.reuse, R149 ;  /* 0x000000959e957220 */ /* 0x040fe20000410000 */
[C---:B------:R-:W-:Y:S01]  /*c790*/  FMUL.FTZ R148, R158.reuse, R148 ;  /* 0x000000949e947220 */ /* 0x040fe20000410000 */
[C---:B------:R-:W-:Y:S01]  /*c7a0*/  FMUL.FTZ R151, R158.reuse, R151 ;  /* 0x000000979e977220 */ /* 0x040fe20000410000 */
[C---:B------:R-:W-:Y:S01]  /*c7b0*/  FMUL.FTZ R150, R158.reuse, R150 ;  /* 0x000000969e967220 */ /* 0x040fe20000410000 */
[C---:B------:R-:W-:Y:S01]  /*c7c0*/  FMUL.FTZ R161, R158.reuse, R161 ;  /* 0x000000a19ea17220 */ /* 0x040fe20000410000 */
[----:B------:R-:W0:Y:S01]  /*c7d0*/  MUFU.EX2 R30, R30 ;  /* 0x0000001e001e7308 */ /* 0x000e220000000800 */
[-CC-:B------:R-:W-:Y:S01]  /*c7e0*/  FFMA.FTZ R22, R35, R25.reuse, -R180.reuse ;  /* 0x0000001923167223 */ /* 0x180fe200000108b4 */
[----:B------:R1:W-:Y:S01]  /*c7f0*/  STL.64 [R1+0x448], R4 ;  /* 0x0004480401007387 */ /* 0x0003e20000100a00 */
[--C-:B------:R-:W-:Y:S01]  /*c800*/  FFMA.FTZ R0, R11, R25, -R31.reuse ;  /* 0x000000190b007223 */ /* 0x100fe2000001081f */
[C---:B------:R-:W-:Y:S01]  /*c810*/  FMUL.FTZ R160, R158.reuse, R160 ;  /* 0x000000a09ea07220 */ /* 0x040fe20000410000 */
[----:B------:R-:W-:Y:S01]  /*c820*/  FMUL.FTZ R145, R158, R21 ;  /* 0x000000159e917220 */ /* 0x000fe20000410000 */
[-CC-:B------:R-:W-:Y:S01]  /*c830*/  FFMA.FTZ R132, R177, R25.reuse, -R180.reuse ;  /* 0x00000019b1847223 */ /* 0x180fe200000108b4 */
[-CC-:B------:R-:W-:Y:S01]  /*c840*/  FFMA.FTZ R159, R175, R25.reuse, -R180.reuse ;  /* 0x00000019af9f7223 */ /* 0x180fe200000108b4 */
[----:B------:R-:W0:Y:S01]  /*c850*/  MUFU.EX2 R153, R153 ;  /* 0x0000009900997308 */ /* 0x000e220000000800 */
[-CC-:B------:R-:W-:Y:S01]  /*c860*/  FFMA.FTZ R6, R34, R25.reuse, -R31.reuse ;  /* 0x0000001922067223 */ /* 0x180fe2000001081f */
[-CC-:B------:R-:W-:Y:S01]  /*c870*/  FFMA.FTZ R126, R195, R25.reuse, -R180.reuse ;  /* 0x00000019c37e7223 */ /* 0x180fe200000108b4 */
[-CC-:B------:R-:W-:Y:S01]  /*c880*/  FFMA.FTZ R124, R181, R25.reuse, -R180.reuse ;  /* 0x00000019b57c7223 */ /* 0x180fe200000108b4 */
[-CC-:B------:R-:W-:Y:S01]  /*c890*/  FFMA.FTZ R174, R211, R25.reuse, -R180.reuse ;  /* 0x00000019d3ae7223 */ /* 0x180fe200000108b4 */
[-C--:B------:R-:W-:Y:S01]  /*c8a0*/  FFMA.FTZ R176, R209, R25.reuse, -R180 ;  /* 0x00000019d1b07223 */ /* 0x080fe200000108b4 */
[--C-:B-1----:R-:W-:Y:S01]  /*c8b0*/  FFMA.FTZ R4, R139, R25, -R31.reuse ;  /* 0x000000198b047223 */ /* 0x102fe2000001081f */
[C---:B------:R-:W-:Y:S01]  /*c8c0*/  FMUL.FTZ R201, R143.reuse, R201 ;  /* 0x000000c98fc97220 */ /* 0x040fe20000410000 */
[----:B------:R-:W1:Y:S01]  /*c8d0*/  MUFU.EX2 R155, R155 ;  /* 0x0000009b009b7308 */ /* 0x000e620000000800 */
[----:B------:R-:W-:Y:S01]  /*c8e0*/  FFMA.FTZ R11, R164, R25, -R31 ;  /* 0x00000019a40b7223 */ /* 0x000fe2000001081f */
[C---:B------:R-:W-:Y:S01]  /*c8f0*/  FMUL.FTZ R200, R143.reuse, R200 ;  /* 0x000000c88fc87220 */ /* 0x040fe20000410000 */
[C---:B------:R-:W-:Y:S01]  /*c900*/  FMUL.FTZ R49, R143.reuse, R49 ;  /* 0x000000318f317220 */ /* 0x040fe20000410000 */
[----:B------:R-:W-:Y:S01]  /*c910*/  FMUL.FTZ R48, R143, R48 ;  /* 0x000000308f307220 */ /* 0x000fe20000410000 */
[----:B------:R-:W-:Y:S03]  /*c920*/  STL [R1+0x234], R24 ;  /* 0x0002341801007387 */ /* 0x000fe60000100800 */
[----:B------:R-:W1:Y:S01]  /*c930*/  MUFU.EX2 R35, R134 ;  /* 0x0000008600237308 */ /* 0x000e620000000800 */
[----:B0-----:R-:W-:Y:S01]  /*c940*/  FFMA.FTZ R164, R17, R143, R30 ;  /* 0x0000008f11a47223 */ /* 0x001fe2000001001e */
[----:B------:R-:W-:Y:S01]  /*c950*/  FFMA.FTZ R17, R158, R16, R29 ;  /* 0x000000109e117223 */ /* 0x000fe2000001001d */
[----:B------:R-:W3:Y:S04]  /*c960*/  LDL R206, [R1+0x340] ;  /* 0x0003400001ce7983 */ /* 0x000ee80000100800 */
[----:B------:R-:W3:Y:S01]  /*c970*/  LDL R204, [R1+0x354] ;  /* 0x0003540001cc7983 */ /* 0x000ee20000100800 */
[----:B------:R-:W0:Y:S03]  /*c980*/  MUFU.EX2 R28, R28 ;  /* 0x0000001c001c7308 */ /* 0x000e260000000800 */
[----:B------:R-:W3:Y:S04]  /*c990*/  LDL R74, [R1+0x400] ;  /* 0x00040000014a7983 */ /* 0x000ee80000100800 */
[----:B------:R-:W3:Y:S01]  /*c9a0*/  LDL R41, [R1+0x308] ;  /* 0x0003080001297983 */ /* 0x000ee20000100800 */
[----:B------:R-:W0:Y:S01]  /*c9b0*/  MUFU.EX2 R154, R136 ;  /* 0x00000088009a7308 */ /* 0x000e220000000800 */
[----:B------:R-:W-:Y:S01]  /*c9c0*/  FADD.FTZ R164, R153, R164 ;  /* 0x000000a499a47221 */ /* 0x000fe20000010000 */
[-CC-:B------:R-:W-:Y:S01]  /*c9d0*/  FFMA.FTZ R5, R14, R25.reuse, -R31.reuse ;  /* 0x000000190e057223 */ /* 0x180fe2000001081f */
[-C--:B------:R-:W-:Y:S01]  /*c9e0*/  FFMA.FTZ R157, R123, R25.reuse, -R31 ;  /* 0x000000197b9d7223 */ /* 0x080fe2000001081f */
[----:B------:R0:W-:Y:S04]  /*c9f0*/  STL.64 [R1+0x438], R12 ;  /* 0x0004380c01007387 */ /* 0x0001e80000100a00 */
[----:B------:R-:W0:Y:S01]  /*ca00*/  MUFU.EX2 R4, R4 ;  /* 0x0000000400047308 */ /* 0x000e220000000800 */
[----:B------:R-:W-:Y:S01]  /*ca10*/  FADD.FTZ R16, R152, R17 ;  /* 0x0000001198107221 */ /* 0x000fe20000010000 */
[----:B-1----:R-:W-:Y:S01]  /*ca20*/  FADD.FTZ R123, R155, R164 ;  /* 0x000000a49b7b7221 */ /* 0x002fe20000010000 */
[----:B------:R-:W3:Y:S04]  /*ca30*/  LDL R43, [R1+0x30c] ;  /* 0x00030c00012b7983 */ /* 0x000ee80000100800 */
[----:B------:R-:W3:Y:S01]  /*ca40*/  LDL R112, [R1+0x3bc] ;  /* 0x0003bc0001707983 */ /* 0x000ee20000100800 */
[----:B------:R-:W1:Y:S01]  /*ca50*/  MUFU.EX2 R0, R0 ;  /* 0x0000000000007308 */ /* 0x000e620000000800 */
[-C--:B0-----:R-:W-:Y:S01]  /*ca60*/  FFMA.FTZ R12, R156, R25.reuse, -R31 ;  /* 0x000000199c0c7223 */ /* 0x081fe2000001081f */
[----:B------:R-:W-:Y:S01]  /*ca70*/  FADD.FTZ R17, R35, R16 ;  /* 0x0000001023117221 */ /* 0x000fe20000010000 */
[----:B------:R-:W3:Y:S04]  /*ca80*/  LDL R114, [R1+0x3c0] ;  /* 0x0003c00001727983 */ /* 0x000ee80000100800 */
[----:B------:R-:W3:Y:S01]  /*ca90*/  LDL R104, [R1+0x3c4] ;  /* 0x0003c40001687983 */ /* 0x000ee20000100800 */
[----:B------:R-:W0:Y:S01]  /*caa0*/  MUFU.EX2 R7, R7 ;  /* 0x0000000700077308 */ /* 0x000e220000000800 */
[----:B------:R-:W-:Y:S01]  /*cab0*/  FADD.FTZ R123, R28, R123 ;  /* 0x0000007b1c7b7221 */ /* 0x000fe20000010000 */
[----:B------:R-:W-:Y:S01]  /*cac0*/  FADD.FTZ R17, R154, R17 ;  /* 0x000000119a117221 */ /* 0x000fe20000010000 */
        /* <DEDUP_REMOVED lines=9> */
[----:B------:R-:W3:Y:S04]  /*cb60*/  LDL R68, [R1+0x40c] ;  /* 0x00040c0001447983 */ /* 0x000ee80000100800 */
[----:B------:R-:W-:Y:S01]  /*cb70*/  MUFU.EX2 R5, R5 ;  /* 0x0000000500057308 */ /* 0x000fe20000000800 */
[----:B------:R-:W-:Y:S01]  /*cb80*/  FADD.FTZ R16, R8, R17 ;  /* 0x0000001108107221 */ /* 0x000fe20000010000 */
[----:B------:R-:W3:Y:S04]  /*cb90*/  LDL R70, [R1+0x410] ;  /* 0x0004100001467983 */ /* 0x000ee80000100800 */
[----:B------:R-:W3:Y:S02]  /*cba0*/  LDL R224, [R1+0x31c] ;  /* 0x00031c0001e07983 */ /* 0x000ee40000100800 */
[----:B------:R-:W0:Y:S01]  /*cbb0*/  MUFU.EX2 R9, R22 ;  /* 0x0000001600097308 */ /* 0x000e220000000800 */
[----:B-1----:R-:W-:Y:S01]  /*cbc0*/  FADD.FTZ R123, R0, R123 ;  /* 0x0000007b007b7221 */ /* 0x002fe20000010000 */
[-C--:B------:R-:W-:Y:S01]  /*cbd0*/  FFMA.FTZ R13, R168, R25.reuse, -R31 ;  /* 0x00000019a80d7223 */ /* 0x080fe2000001081f */
[----:B------:R-:W3:Y:S04]  /*cbe0*/  LDL R218, [R1+0x328] ;  /* 0x0003280001da7983 */ /* 0x000ee80000100800 */
[----:B------:R-:W-:Y:S01]  /*cbf0*/  STL [R1+0x3428], R182 ;  /* 0x003428b601007387 */ /* 0x000fe20000100800 */
[----:B------:R-:W1:Y:S01]  /*cc00*/  MUFU.EX2 R12, R12 ;  /* 0x0000000c000c7308 */ /* 0x000e620000000800 */
[----:B0-----:R-:W-:Y:S01]  /*cc10*/  FADD.FTZ R17, R7, R16 ;  /* 0x0000001007117221 */ /* 0x001fe20000010000 */
[----:B------:R-:W-:Y:S01]  /*cc20*/  FADD.FTZ R166, R6, R123 ;  /* 0x0000007b06a67221 */ /* 0x000fe20000010000 */
[----:B------:R-:W3:Y:S04]  /*cc30*/  LDL R184, [R1+0x364] ;  /* 0x0003640001b87983 */ /* 0x000ee80000100800 */
[----:B------:R-:W3:Y:S01]  /*cc40*/  LDL R186, [R1+0x368] ;  /* 0x0003680001ba7983 */ /* 0x000ee20000100800 */
[----:B------:R-:W0:Y:S01]  /*cc50*/  MUFU.EX2 R11, R11 ;  /* 0x0000000b000b7308 */ /* 0x000e220000000800 */
[-C--:B------:R-:W-:Y:S01]  /*cc60*/  FFMA.FTZ R156, R170, R25.reuse, -R31 ;  /* 0x00000019aa9c7223 */ /* 0x080fe2000001081f */
[----:B------:R-:W-:Y:S01]  /*cc70*/  FADD.FTZ R16, R10, R17 ;  /* 0x000000110a107221 */ /* 0x000fe20000010000 */
[----:B------:R-:W3:Y:S04]  /*cc80*/  LDL R188, [R1+0x36c] ;  /* 0x00036c0001bc7983 */ /* 0x000ee80000100800 */
[----:B------:R-:W3:Y:S01]  /*cc90*/  LDL R64, [R1+0x41c] ;  /* 0x00041c0001407983 */ /* 0x000ee20000100800 */
[----:B------:R-:W0:Y:S01]  /*cca0*/  MUFU.EX2 R15, R15 ;  /* 0x0000000f000f7308 */ /* 0x000e220000000800 */
[-CC-:B------:R-:W-:Y:S01]  /*ccb0*/  FFMA.FTZ R23, R23, R25.reuse, -R31.reuse ;  /* 0x0000001917177223 */ /* 0x180fe2000001081f */
[----:B------:R-:W-:Y:S01]  /*ccc0*/  FADD.FTZ R17, R9, R16 ;  /* 0x0000001009117221 */ /* 0x000fe20000010000 */
[----:B------:R0:W-:Y:S01]  /*ccd0*/  STL.64 [R1+0x330], R160 ;  /* 0x000330a001007387 */ /* 0x0001e20000100a00 */
[----:B------:R-:W-:-:S03]  /*cce0*/  FFMA.FTZ R163, R127, R25, -R31 ;  /* 0x000000197fa37223 */ /* 0x000fc6000001081f */
[----:B------:R-:W-:Y:S01]  /*ccf0*/  STL [R1+0x32f0], R194 ;  /* 0x0032f0c201007387 */ /* 0x000fe20000100800 */
[----:B------:R-:W0:Y:S01]  /*cd00*/  MUFU.EX2 R14, R14 ;  /* 0x0000000e000e7308 */ /* 0x000e220000000800 */
[----:B------:R-:W-:Y:S02]  /*cd10*/  FFMA.FTZ R165, R131, R25, -R31 ;  /* 0x0000001983a57223 */ /* 0x000fe4000001081f */
[----:B------:R-:W3:Y:S04]  /*cd20*/  LDL R66, [R1+0x420] ;  /* 0x0004200001427983 */ /* 0x000ee80000100800 */
[----:B------:R-:W-:Y:S01]  /*cd30*/  STL.64 [R1+0x32e8], R192 ;  /* 0x0032e8c001007387 */ /* 0x000fe20000100a00 */
[----:B------:R-:W0:Y:S01]  /*cd40*/  MUFU.EX2 R22, R128 ;  /* 0x0000008000167308 */ /* 0x000e220000000800 */
[----:B------:R-:W-:-:S02]  /*cd50*/  FADD.FTZ R16, R20, R17 ;  /* 0x0000001114107221 */ /* 0x000fc40000010000 */
[----:B------:R-:W3:Y:S04]  /*cd60*/  LDL R190, [R1+0x358] ;  /* 0x0003580001be7983 */ /* 0x000ee80000100800 */
[----:B------:R-:W3:Y:S01]  /*cd70*/  LDL R33, [R1+0x260] ;  /* 0x0002600001217983 */ /* 0x000ee20000100800 */
[----:B------:R-:W0:Y:S03]  /*cd80*/  MUFU.EX2 R13, R13 ;  /* 0x0000000d000d7308 */ /* 0x000e260000000800 */
[----:B------:R-:W3:Y:S04]  /*cd90*/  LDL R220, [R1+0x32c] ;  /* 0x00032c0001dc7983 */ /* 0x000ee80000100800 */
[----:B------:R-:W3:Y:S01]  /*cda0*/  LDL R62, [R1+0x418] ;  /* 0x00041800013e7983 */ /* 0x000ee20000100800 */
[----:B------:R1:W-:Y:S03]  /*cdb0*/  MUFU.EX2 R158, R121 ;  /* 0x00000079009e7308 */ /* 0x0003e60000000800 */
[----:B------:R-:W3:Y:S04]  /*cdc0*/  LDL R56, [R1+0x424] ;  /* 0x0004240001387983 */ /* 0x000ee80000100800 */
[----:B------:R-:W3:Y:S01]  /*cdd0*/  LDL R52, [R1+0x434] ;  /* 0x0004340001347983 */ /* 0x000ee20000100800 */
[----:B------:R-:W4:Y:S01]  /*cde0*/  MUFU.EX2 R21, R130 ;  /* 0x0000008200157308 */ /* 0x000f220000000800 */
[----:B-1----:R-:W-:Y:S01]  /*cdf0*/  FADD.FTZ R121, R5, R166 ;  /* 0x000000a605797221 */ /* 0x002fe20000010000 */
[----:B------:R-:W-:Y:S01]  /*ce00*/  FFMA.FTZ R164, R125, R25, -R31 ;  /* 0x000000197da47223 */ /* 0x000fe2000001081f */
[----:B------:R-:W-:Y:S02]  /*ce10*/  STL [R1+0xbd4], R2 ;  /* 0x000bd40201007387 */ /* 0x000fe40000100800 */
[----:B------:R-:W-:-:S02]  /*ce20*/  FADD.FTZ R168, R12, R121 ;  /* 0x000000790ca87221 */ /* 0x000fc40000010000 */
[----:B------:R-:W-:Y:S01]  /*ce30*/  STL [R1+0xbd0], R3 ;  /* 0x000bd00301007387 */ /* 0x000fe20000100800 */
[----:B------:R-:W1:Y:S01]  /*ce40*/  MUFU.EX2 R156, R156 ;  /* 0x0000009c009c7308 */ /* 0x000e620000000800 */
[----:B0-----:R-:W-:Y:S01]  /*ce50*/  FADD.FTZ R121, R11, R168 ;  /* 0x000000a80b797221 */ /* 0x001fe20000010000 */
        /* <DEDUP_REMOVED lines=8> */
[----:B------:R-:W2:Y:S03]  /*cee0*/  MUFU.EX2 R23, R23 ;  /* 0x0000001700177308 */ /* 0x000ea60000000800 */
[----:B------:R-:W3:Y:S04]  /*cef0*/  LDL R46, [R1+0x440] ;  /* 0x00044000012e7983 */ /* 0x000ee80000100800 */
[----:B------:R-:W3:Y:S01]  /*cf00*/  LDL R196, [R1+0x35c] ;  /* 0x00035c0001c47983 */ /* 0x000ee20000100800 */
[----:B------:R-:W2:Y:S01]  /*cf10*/  MUFU.EX2 R159, R159 ;  /* 0x0000009f009f7308 */ /* 0x000ea20000000800 */
[----:B------:R-:W-:Y:S01]  /*cf20*/  FADD.FTZ R121, R13, R168 ;  /* 0x000000a80d797221 */ /* 0x000fe20000010000 */
[----:B----4-:R-:W-:Y:S01]  /*cf30*/  FADD.FTZ R17, R21, R16 ;  /* 0x0000001015117221 */ /* 0x010fe20000010000 */
[----:B------:R-:W4:Y:S04]  /*cf40*/  LDL R208, [R1+0x344] ;  /* 0x0003440001d07983 */ /* 0x000f280000100800 */
[----:B------:R-:W4:Y:S01]  /*cf50*/  LDL R210, [R1+0x348] ;  /* 0x0003480001d27983 */ /* 0x000f220000100800 */
[----:B------:R-:W2:Y:S01]  /*cf60*/  MUFU.EX2 R162, R126 ;  /* 0x0000007e00a27308 */ /* 0x000ea20000000800 */
[----:B-1----:R-:W-:Y:S01]  /*cf70*/  FADD.FTZ R170, R156, R121 ;  /* 0x000000799caa7221 */ /* 0x002fe20000010000 */
[----:B0-----:R-:W-:Y:S01]  /*cf80*/  FADD.FTZ R16, R160, R17 ;  /* 0x00000011a0107221 */ /* 0x001fe20000010000 */
[----:B------:R-:W-:-:S05]  /*cf90*/  FFMA.FTZ R175, R213, R25, -R180 ;  /* 0x00000019d5af7223 */ /* 0x000fca00000108b4 */
[----:B------:R-:W-:Y:S01]  /*cfa0*/  MUFU.EX2 R173, R122 ;  /* 0x0000007a00ad7308 */ /* 0x000fe20000000800 */
[-C--:B------:R-:W-:Y:S01]  /*cfb0*/  FFMA.FTZ R166, R129, R25.reuse, -R31 ;  /* 0x0000001981a67223 */ /* 0x080fe2000001081f */
[----:B------:R-:W-:-:S06]  /*cfc0*/  FFMA.FTZ R177, R207, R25, -R180 ;  /* 0x00000019cfb17223 */ /* 0x000fcc00000108b4 */
[----:B------:R-:W-:Y:S01]  /*cfd0*/  MUFU.EX2 R172, R120 ;  /* 0x0000007800ac7308 */ /* 0x000fe20000000800 */
[-CC-:B------:R-:W-:Y:S01]  /*cfe0*/  FFMA.FTZ R167, R133, R25.reuse, -R31.reuse ;  /* 0x0000001985a77223 */ /* 0x180fe2000001081f */
[-C--:B------:R-:W-:Y:S01]  /*cff0*/  FFMA.FTZ R181, R215, R25.reuse, -R180 ;  /* 0x00000019d7b57223 */ /* 0x080fe200000108b4 */
[-C--:B------:R-:W-:Y:S01]  /*d000*/  FFMA.FTZ R169, R141, R25.reuse, -R31 ;  /* 0x000000198da97223 */ /* 0x080fe2000001081f */
[----:B------:R-:W-:Y:S04]  /*d010*/  STL.64 [R1+0x450], R202 ;  /* 0x000450ca01007387 */ /* 0x000fe80000100a00 */
[----:B------:R-:W0:Y:S01]  /*d020*/  MUFU.EX2 R157, R157 ;  /* 0x0000009d009d7308 */ /* 0x000e220000000800 */
[----:B------:R-:W-:Y:S04]  /*d030*/  STL.64 [R1+0x300], R146 ;  /* 0x0003009201007387 */ /* 0x000fe80000100a00 */
[----:B------:R-:W-:Y:S03]  /*d040*/  STL.64 [R1+0x310], R148 ;  /* 0x0003109401007387 */ /* 0x000fe60000100a00 */
[----:B------:R-:W1:Y:S01]  /*d050*/  MUFU.EX2 R161, R124 ;  /* 0x0000007c00a17308 */ /* 0x000e620000000800 */
[----:B--2---:R-:W-:Y:S01]  /*d060*/  FADD.FTZ R121, R23, R170 ;  /* 0x000000aa17797221 */ /* 0x004fe20000010000 */
[----:B------:R-:W-:Y:S01]  /*d070*/  FADD.FTZ R17, R159, R16 ;  /* 0x000000109f117221 */ /* 0x000fe20000010000 */
[----:B------:R-:W-:Y:S04]  /*d080*/  STL.64 [R1+0x320], R150 ;  /* 0x0003209601007387 */ /* 0x000fe80000100a00 */
[----:B------:R-:W2:Y:S01]  /*d090*/  LDL R72, [R1+0x414] ;  /* 0x0004140001487983 */ /* 0x000ea20000100800 */
[----:B------:R-:W3:Y:S01]  /*d0a0*/  MUFU.EX2 R164, R164 ;  /* 0x000000a400a47308 */ /* 0x000ee20000000800 */
[----:B------:R-:W-:Y:S01]  /*d0b0*/  FADD.FTZ R170, R158, R121 ;  /* 0x000000799eaa7221 */ /* 0x000fe20000010000 */
[----:B------:R-:W-:Y:S01]  /*d0c0*/  FADD.FTZ R16, R162, R17 ;  /* 0x00000011a2107221 */ /* 0x000fe20000010000 */
[----:B------:R-:W-:Y:S04]  /*d0d0*/  STL [R1+0x3360], R118 ;  /* 0x0033607601007387 */ /* 0x000fe80000100800 */
[----:B------:R-:W-:Y:S01]  /*d0e0*/  STL [R1+0x335c], R116 ;  /* 0x00335c7401007387 */ /* 0x000fe20000100800 */
[----:B------:R-:W3:Y:S01]  /*d0f0*/  MUFU.EX2 R163, R163 ;  /* 0x000000a300a37308 */ /* 0x000ee20000000800 */
[-C--:B------:R-:W-:Y:S01]  /*d100*/  FFMA.FTZ R168, R135, R25.reuse, -R31 ;  /* 0x0000001987a87223 */ /* 0x080fe2000001081f */
[----:B0-----:R-:W-:Y:S01]  /*d110*/  FADD.FTZ R17, R157, R170 ;  /* 0x000000aa9d117221 */ /* 0x001fe20000010000 */
[----:B-1----:R-:W-:Y:S01]  /*d120*/  FADD.FTZ R16, R161, R16 ;  /* 0x00000010a1107221 */ /* 0x002fe20000010000 */
[----:B---3--:R-:W-:Y:S04]  /*d130*/  STL [R1+0x3350], R110 ;  /* 0x0033506e01007387 */ /* 0x008fe80000100800 */
[----:B------:R-:W-:Y:S01]  /*d140*/  MUFU.EX2 R175, R175 ;  /* 0x000000af00af7308 */ /* 0x000fe20000000800 */
[----:B------:R-:W-:Y:S04]  /*d150*/  STL [R1+0x334c], R108 ;  /* 0x00334c6c01007387 */ /* 0x000fe80000100800 */
[----:B------:R-:W-:Y:S03]  /*d160*/  STL [R1+0x3340], R102 ;  /* 0x0033406601007387 */ /* 0x000fe60000100800 */
[----:B------:R-:W0:Y:S01]  /*d170*/  MUFU.EX2 R166, R166 ;  /* 0x000000a600a67308 */ /* 0x000e220000000800 */
[----:B------:R-:W-:Y:S01]  /*d180*/  FADD.FTZ R121, R164, R17 ;  /* 0x00000011a4797221 */ /* 0x000fe20000010000 */
[----:B------:R-:W-:Y:S01]  /*d190*/  FADD.FTZ R17, R173, R16 ;  /* 0x00000010ad117221 */ /* 0x000fe20000010000 */
[----:B------:R-:W-:Y:S04]  /*d1a0*/  STL [R1+0x333c], R100 ;  /* 0x00333c6401007387 */ /* 0x000fe80000100800 */
[----:B------:R-:W-:Y:S01]  /*d1b0*/  STL [R1+0x3338], R98 ;  /* 0x0033386201007387 */ /* 0x000fe20000100800 */
[----:B------:R-:W-:Y:S01]  /*d1c0*/  MUFU.EX2 R174, R174 ;  /* 0x000000ae00ae7308 */ /* 0x000fe20000000800 */
[----:B------:R-:W-:-:S02]  /*d1d0*/  FFMA.FTZ R170, R137, R25, -R31 ;  /* 0x0000001989aa7223 */ /* 0x000fc4000001081f */
[----:B------:R-:W-:Y:S04]  /*d1e0*/  STL [R1+0x3334], R96 ;  /* 0x0033346001007387 */ /* 0x000fe80000100800 */
[----:B------:R-:W-:Y:S01]  /*d1f0*/  STL [R1+0x3330], R94 ;  /* 0x0033305e01007387 */ /* 0x000fe20000100800 */
[----:B------:R-:W1:Y:S01]  /*d200*/  MUFU.EX2 R165, R165 ;  /* 0x000000a500a57308 */ /* 0x000e620000000800 */
        /* <DEDUP_REMOVED lines=8> */
[----:B------:R-:W3:Y:S01]  /*d290*/  MUFU.EX2 R168, R168 ;  /* 0x000000a800a87308 */ /* 0x000ee20000000800 */
[----:B0-----:R-:W-:Y:S01]  /*d2a0*/  FADD.FTZ R121, R166, R121 ;  /* 0x00000079a6797221 */ /* 0x001fe20000010000 */
[----:B------:R-:W-:Y:S01]  /*d2b0*/  FADD.FTZ R17, R175, R16 ;  /* 0x00000010af117221 */ /* 0x000fe20000010000 */
[----:B------:R-:W-:Y:S04]  /*d2c0*/  STL [R1+0x331c], R84 ;  /* 0x00331c5401007387 */ /* 0x000fe80000100800 */
[----:B------:R-:W-:Y:S01]  /*d2d0*/  STL [R1+0x3318], R82 ;  /* 0x0033185201007387 */ /* 0x000fe20000100800 */
[----:B------:R-:W-:Y:S03]  /*d2e0*/  MUFU.EX2 R176, R176 ;  /* 0x000000b000b07308 */ /* 0x000fe60000000800 */
[----:B------:R-:W-:Y:S04]  /*d2f0*/  STL.64 [R1+0x458], R200 ;  /* 0x000458c801007387 */ /* 0x000fe80000100a00 */
[----:B------:R-:W-:Y:S01]  /*d300*/  STL.64 [R1+0x390], R144 ;  /* 0x0003909001007387 */ /* 0x000fe20000100a00 */
[----:B------:R-:W0:Y:S01]  /*d310*/  MUFU.EX2 R167, R167 ;  /* 0x000000a700a77308 */ /* 0x000e220000000800 */
[----:B-1----:R-:W-:Y:S01]  /*d320*/  FADD.FTZ R121, R165, R121 ;  /* 0x00000079a5797221 */ /* 0x002fe20000010000 */
[----:B------:R-:W-:Y:S01]  /*d330*/  FADD.FTZ R16, R174, R17 ;  /* 0x00000011ae107221 */ /* 0x000fe20000010000 */
[----:B------:R1:W-:Y:S04]  /*d340*/  STL.64 [R1+0x398], R48 ;  /* 0x0003983001007387 */ /* 0x0003e80000100a00 */
[----:B------:R-:W-:Y:S01]  /*d350*/  STL [R1+0x3314], R80 ;  /* 0x0033145001007387 */ /* 0x000fe20000100800 */
[----:B------:R-:W-:Y:S03]  /*d360*/  MUFU.EX2 R181, R181 ;  /* 0x000000b500b57308 */ /* 0x000fe60000000800 */
[----:B------:R-:W4:Y:S04]  /*d370*/  LDL R39, [R1+0x304] ;  /* 0x0003040001277983 */ /* 0x000f280000100800 */
[----:B------:R-:W4:Y:S01]  /*d380*/  LDL R122, [R1+0x3a0] ;  /* 0x0003a000017a7983 */ /* 0x000f220000100800 */
[----:B------:R-:W0:Y:S01]  /*d390*/  MUFU.EX2 R170, R170 ;  /* 0x000000aa00aa7308 */ /* 0x000e220000000800 */
[----:B---3--:R-:W-:Y:S01]  /*d3a0*/  FADD.FTZ R121, R168, R121 ;  /* 0x00000079a8797221 */ /* 0x008fe20000010000 */
[----:B------:R-:W-:Y:S01]  /*d3b0*/  FADD.FTZ R17, R177, R16 ;  /* 0x00000010b1117221 */ /* 0x000fe20000010000 */
[----:B-1----:R-:W3:Y:S04]  /*d3c0*/  LDL R49, [R1+0x300] ;  /* 0x0003000001317983 */ /* 0x002ee80000100800 */
[----:B------:R-:W3:Y:S01]  /*d3d0*/  LDL R124, [R1+0x3a4] ;  /* 0x0003a400017c7983 */ /* 0x000ee20000100800 */
[----:B------:R-:W1:Y:S03]  /*d3e0*/  MUFU.EX2 R180, R180 ;  /* 0x000000b400b47308 */ /* 0x000e660000000800 */
[----:B------:R-:W3:Y:S04]  /*d3f0*/  LDL R126, [R1+0x3a8] ;  /* 0x0003a800017e7983 */ /* 0x000ee80000100800 */
[----:B------:R-:W3:Y:S01]  /*d400*/  LDL R120, [R1+0x3b4] ;  /* 0x0003b40001787983 */ /* 0x000ee20000100800 */
[----:B------:R-:W1:Y:S01]  /*d410*/  MUFU.EX2 R169, R169 ;  /* 0x000000a900a97308 */ /* 0x000e620000000800 */
[----:B0-----:R-:W-:Y:S01]  /*d420*/  FADD.FTZ R121, R167, R121 ;  /* 0x00000079a7797221 */ /* 0x001fe20000010000 */
[----:B------:R-:W-:Y:S01]  /*d430*/  FADD.FTZ R16, R176, R17 ;  /* 0x00000011b0107221 */ /* 0x000fe20000010000 */
[----:B------:R-:W3:Y:S02]  /*d440*/  LDL R128, [R1+0x394] ;  /* 0x0003940001807983 */ /* 0x000ee40000100800 */
[----:B------:R-:W-:Y:S01]  /*d450*/  FADD.FTZ R17, R170, R121 ;  /* 0x00000079aa117221 */ /* 0x000fe20000010000 */
[----:B------:R-:W-:Y:S01]  /*d460*/  FADD.FTZ R25, R181, R16 ;  /* 0x00000010b5197221 */ /* 0x000fe20000010000 */
[----:B------:R-:W3:Y:S03]  /*d470*/  LDL R130, [R1+0x398] ;  /* 0x0003980001827983 */ /* 0x000ee60000100800 */
[----:B-1----:R-:W-:Y:S01]  /*d480*/  FADD.FTZ R16, R180, R25 ;  /* 0x00000019b4107221 */ /* 0x002fe20000010000 */
[----:B------:R-:W-:Y:S04]  /*d490*/  STL [R1+0x3310], R78 ;  /* 0x0033104e01007387 */ /* 0x000fe80000100800 */
[----:B------:R-:W-:Y:S01]  /*d4a0*/  STL [R1+0x330c], R76 ;  /* 0x00330c4c01007387 */ /* 0x000fe20000100800 */
[----:B------:R-:W-:-:S03]  /*d4b0*/  FADD.FTZ R17, R169, R17 ;  /* 0x00000011a9117221 */ /* 0x000fc60000010000 */
[----:B------:R-:W3:Y:S04]  /*d4c0*/  LDL.LU R118, [R1+0x3360] ;  /* 0x0033600001767983 */ /* 0x000ee80000300800 */
[----:B------:R-:W-:Y:S04]  /*d4d0*/  STL.64 [R1+0x240], R16 ;  /* 0x0002401001007387 */ /* 0x000fe80000100a00 */
[----:B------:R-:W3:Y:S04]  /*d4e0*/  LD.E R31, desc[UR44][R2.64] ;  /* 0x0000002c021f7980 */ /* 0x000ee8000c101900 */
[----:B------:R-:W-:Y:S04]  /*d4f0*/  STL [R1+0x26c], R81 ;  /* 0x00026c5101007387 */ /* 0x000fe80000100800 */
[----:B------:R0:W-:Y:S04]  /*d500*/  STL [R1+0x270], R83 ;  /* 0x0002705301007387 */ /* 0x0001e80000100800 */
        /* <DEDUP_REMOVED lines=37> */
[----:B0-----:R-:W3:Y:S04]  /*d760*/  LDL.128 R80, [R1+0x2a0] ;  /* 0x0002a00001507983 */ /* 0x001ee80000100c00 */
[----:B-1----:R-:W3:Y:S04]  /*d770*/  LDL.128 R84, [R1+0x2b0] ;  /* 0x0002b00001547983 */ /* 0x002ee80000100c00 */
[----:B------:R-:W3:Y:S04]  /*d780*/  LDL.128 R88, [R1+0x2c0] ;  /* 0x0002c00001587983 */ /* 0x000ee80000100c00 */
[----:B------:R-:W3:Y:S04]  /*d790*/  LDL.128 R92, [R1+0x2d0] ;  /* 0x0002d000015c7983 */ /* 0x000ee80000100c00 */
[----:B------:R-:W3:Y:S04]  /*d7a0*/  LDL.128 R96, [R1+0x2e0] ;  /* 0x0002e00001607983 */ /* 0x000ee80000100c00 */
[----:B------:R-:W3:Y:S04]  /*d7b0*/  LDL.128 R100, [R1+0x2f0] ;  /* 0x0002f00001647983 */ /* 0x000ee80000100c00 */
[----:B------:R-:W3:Y:S04]  /*d7c0*/  LDL.LU R116, [R1+0x335c] ;  /* 0x00335c0001747983 */ /* 0x000ee80000300800 */
[----:B------:R-:W3:Y:S04]  /*d7d0*/  LDL.LU R110, [R1+0x3350] ;  /* 0x00335000016e7983 */ /* 0x000ee80000300800 */
[----:B------:R-:W3:Y:S04]  /*d7e0*/  LDL.LU R108, [R1+0x334c] ;  /* 0x00334c00016c7983 */ /* 0x000ee80000300800 */
[----:B--2---:R-:W2:Y:S04]  /*d7f0*/  LDL.128 R76, [R1+0x290] ;  /* 0x00029000014c7983 */ /* 0x004ea80000100c00 */
[----:B------:R-:W2:Y:S04]  /*d800*/  LDL R230, [R1+0x310] ;  /* 0x0003100001e67983 */ /* 0x000ea80000100800 */
[----:B------:R-:W-:Y:S04]  /*d810*/  STL [R1+0x3308], R74 ;  /* 0x0033084a01007387 */ /* 0x000fe80000100800 */
[----:B------:R0:W-:Y:S04]  /*d820*/  STL [R1+0x3304], R72 ;  /* 0x0033044801007387 */ /* 0x0001e80000100800 */
[----:B------:R-:W-:Y:S04]  /*d830*/  STL [R1+0x340], R206 ;  /* 0x000340ce01007387 */ /* 0x000fe80000100800 */
[----:B------:R-:W-:Y:S04]  /*d840*/  STL [R1+0x354], R204 ;  /* 0x000354cc01007387 */ /* 0x000fe80000100800 */
        /* <DEDUP_REMOVED lines=9> */
[----:B----4-:R-:W-:Y:S04]  /*d8e0*/  STL [R1+0x3368], R122 ;  /* 0x0033687a01007387 */ /* 0x010fe80000100800 */
[----:B------:R-:W-:Y:S04]  /*d8f0*/  STL [R1+0x3358], R114 ;  /* 0x0033587201007387 */ /* 0x000fe80000100800 */
[----:B---3--:R-:W-:Y:S04]  /*d900*/  STL [R1+0x336c], R124 ;  /* 0x00336c7c01007387 */ /* 0x008fe80000100800 */
[----:B------:R-:W-:Y:S04]  /*d910*/  STL [R1+0x3370], R126 ;  /* 0x0033707e01007387 */ /* 0x000fe80000100800 */
[----:B------:R-:W-:Y:S04]  /*d920*/  STL [R1+0x3364], R120 ;  /* 0x0033647801007387 */ /* 0x000fe80000100800 */
[----:B------:R-:W-:Y:S04]  /*d930*/  STL [R1+0x3374], R128 ;  /* 0x0033748001007387 */ /* 0x000fe80000100800 */
[----:B------:R1:W-:Y:S04]  /*d940*/  STL [R1+0x3378], R130 ;  /* 0x0033788201007387 */ /* 0x0003e80000100800 */
[----:B------:R3:W-:Y:S04]  /*d950*/  STL [R1+0x3354], R112 ;  /* 0x0033547001007387 */ /* 0x0007e80000100800 */
[----:B------:R4:W-:Y:S04]  /*d960*/  STL [R1+0x3348], R106 ;  /* 0x0033486a01007387 */ /* 0x0009e80000100800 */
[----:B------:R4:W-:Y:S04]  /*d970*/  STL [R1+0x3344], R104 ;  /* 0x0033446801007387 */ /* 0x0009e80000100800 */
[----:B------:R-:W-:Y:S04]  /*d980*/  STL [R1+0x300], R49 ;  /* 0x0003003101007387 */ /* 0x000fe80000100800 */
[----:B0-----:R-:W2:Y:S04]  /*d990*/  LDL.128 R72, [R1+0x280] ;  /* 0x0002800001487983 */ /* 0x001ea80000100c00 */
[----:B------:R-:W-:Y:S04]  /*d9a0*/  STL [R1+0x304], R39 ;  /* 0x0003042701007387 */ /* 0x000fe80000100800 */
[----:B------:R-:W-:Y:S04]  /*d9b0*/  STL [R1+0x308], R41 ;  /* 0x0003082901007387 */ /* 0x000fe80000100800 */
[----:B------:R-:W-:Y:S04]  /*d9c0*/  STL [R1+0x30c], R43 ;  /* 0x00030c2b01007387 */ /* 0x000fe80000100800 */
[----:B------:R0:W-:Y:S04]  /*d9d0*/  STL [R1+0x3210], R118 ;  /* 0x0032107601007387 */ /* 0x0001e80000100800 */
[----:B------:R-:W2:Y:S04]  /*d9e0*/  LDL R232, [R1+0x314] ;  /* 0x0003140001e87983 */ /* 0x000ea80000100800 */
[----:B-1----:R-:W2:Y:S04]  /*d9f0*/  LDL.LU R130, [R1+0x3378] ;  /* 0x0033780001827983 */ /* 0x002ea80000300800 */
[----:B------:R-:W2:Y:S04]  /*da00*/  LDL.LU R128, [R1+0x3374] ;  /* 0x0033740001807983 */ /* 0x000ea80000300800 */
[----:B------:R-:W2:Y:S04]  /*da10*/  LDL.LU R126, [R1+0x3370] ;  /* 0x00337000017e7983 */ /* 0x000ea80000300800 */
[----:B------:R-:W2:Y:S04]  /*da20*/  LDL.LU R124, [R1+0x336c] ;  /* 0x00336c00017c7983 */ /* 0x000ea80000300800 */
[----:B------:R-:W2:Y:S04]  /*da30*/  LDL.LU R122, [R1+0x3368] ;  /* 0x00336800017a7983 */ /* 0x000ea80000300800 */
[----:B------:R-:W2:Y:S04]  /*da40*/  LDL.LU R120, [R1+0x3364] ;  /* 0x0033640001787983 */ /* 0x000ea80000300800 */
[----:B------:R-:W2:Y:S04]  /*da50*/  LDL.LU R114, [R1+0x3358] ;  /* 0x0033580001727983 */ /* 0x000ea80000300800 */
[----:B---3--:R-:W3:Y:S04]  /*da60*/  LDL.LU R112, [R1+0x3354] ;  /* 0x0033540001707983 */ /* 0x008ee80000300800 */
[----:B----4-:R-:W4:Y:S04]  /*da70*/  LDL.LU R106, [R1+0x3348] ;  /* 0x00334800016a7983 */ /* 0x010f280000300800 */
[----:B------:R-:W4:Y:S04]  /*da80*/  LDL.LU R104, [R1+0x3344] ;  /* 0x0033440001687983 */ /* 0x000f280000300800 */
[----:B0-----:R-:W4:Y:S04]  /*da90*/  LDL.LU R118, [R1+0x3210] ;  /* 0x0032100001767983 */ /* 0x001f280000300800 */
[----:B------:R-:W4:Y:S04]  /*daa0*/  LDL R226, [R1+0x320] ;  /* 0x0003200001e27983 */ /* 0x000f280000100800 */
[----:B------:R-:W-:Y:S04]  /*dab0*/  STL.64 [R1+0x3420], R180 ;  /* 0x003420b401007387 */ /* 0x000fe80000100a00 */
[----:B------:R-:W-:Y:S04]  /*dac0*/  STL [R1+0x318], R37 ;  /* 0x0003182501007387 */ /* 0x000fe80000100800 */
[----:B------:R-:W-:Y:S04]  /*dad0*/  STL.128 [R1+0x3410], R176 ;  /* 0x003410b001007387 */ /* 0x000fe80000100c00 */
[----:B------:R-:W-:Y:S04]  /*dae0*/  STL.128 [R1+0x3400], R172 ;  /* 0x003400ac01007387 */ /* 0x000fe80000100c00 */
[----:B------:R-:W-:Y:S04]  /*daf0*/  STL [R1+0x33f8], R170 ;  /* 0x0033f8aa01007387 */ /* 0x000fe80000100800 */
[----:B------:R-:W-:Y:S04]  /*db00*/  STL.64 [R1+0x33f0], R168 ;  /* 0x0033f0a801007387 */ /* 0x000fe80000100a00 */
[----:B------:R-:W-:Y:S04]  /*db10*/  STL.128 [R1+0x33e0], R164 ;  /* 0x0033e0a401007387 */ /* 0x000fe80000100c00 */
[----:B------:R-:W-:Y:S04]  /*db20*/  STL.128 [R1+0x33d0], R160 ;  /* 0x0033d0a001007387 */ /* 0x000fe80000100c00 */
[----:B------:R-:W-:Y:S04]  /*db30*/  STL.128 [R1+0x33c0], R156 ;  /* 0x0033c09c01007387 */ /* 0x000fe80000100c00 */
[----:B------:R-:W-:Y:S04]  /*db40*/  STL.128 [R1+0x33b0], R152 ;  /* 0x0033b09801007387 */ /* 0x000fe80000100c00 */
[----:B------:R-:W-:Y:S04]  /*db50*/  STL [R1+0x3390], R142 ;  /* 0x0033908e01007387 */ /* 0x000fe80000100800 */
[----:B------:R-:W-:Y:S04]  /*db60*/  STL [R1+0x338c], R140 ;  /* 0x00338c8c01007387 */ /* 0x000fe80000100800 */
[----:B------:R-:W-:Y:S04]  /*db70*/  STL [R1+0x3300], R70 ;  /* 0x0033004601007387 */ /* 0x000fe80000100800 */
[----:B------:R0:W-:Y:S04]  /*db80*/  STL [R1+0x32fc], R68 ;  /* 0x0032fc4401007387 */ /* 0x0001e80000100800 */
[----:B------:R-:W4:Y:S04]  /*db90*/  LDL R200, [R1+0x34c] ;  /* 0x00034c0001c87983 */ /* 0x000f280000100800 */
[----:B------:R-:W-:Y:S04]  /*dba0*/  STL [R1+0x31c], R224 ;  /* 0x00031ce001007387 */ /* 0x000fe80000100800 */
[----:B0-----:R-:W4:Y:S04]  /*dbb0*/  LDL.128 R68, [R1+0x270] ;  /* 0x0002700001447983 */ /* 0x001f280000100c00 */
[----:B------:R-:W4:Y:S04]  /*dbc0*/  LDL.LU R182, [R1+0x3428] ;  /* 0x0034280001b67983 */ /* 0x000f280000300800 */
[----:B------:R-:W4:Y:S04]  /*dbd0*/  LDL.LU.64 R180, [R1+0x3420] ;  /* 0x0034200001b47983 */ /* 0x000f280000300a00 */
[----:B------:R-:W4:Y:S04]  /*dbe0*/  LDL.LU.128 R176, [R1+0x3410] ;  /* 0x0034100001b07983 */ /* 0x000f280000300c00 */
[----:B------:R-:W4:Y:S04]  /*dbf0*/  LDL.LU.128 R172, [R1+0x3400] ;  /* 0x0034000001ac7983 */ /* 0x000f280000300c00 */
[----:B------:R-:W4:Y:S01]  /*dc00*/  LDL.LU R170, [R1+0x33f8] ;  /* 0x0033f80001aa7983 */ /* 0x000f220000300800 */
[----:B------:R-:W-:-:S03]  /*dc10*/  IMAD.MOV.U32 R227, RZ, RZ, R80 ;  /* 0x000000ffffe37224 */ /* 0x000fc600078e0050 */
[----:B------:R-:W4:Y:S01]  /*dc20*/  LDL.LU.64 R168, [R1+0x33f0] ;  /* 0x0033f00001a87983 */ /* 0x000f220000300a00 */
[----:B------:R-:W-:Y:S02]  /*dc30*/  IMAD.MOV.U32 R219, RZ, RZ, R82 ;  /* 0x000000ffffdb7224 */ /* 0x000fe400078e0052 */
[----:B------:R-:W-:Y:S01]  /*dc40*/  IMAD.MOV.U32 R217, RZ, RZ, R84 ;  /* 0x000000ffffd97224 */ /* 0x000fe200078e0054 */
[----:B------:R-:W4:Y:S01]  /*dc50*/  LDL.LU R82, [R1+0x3318] ;  /* 0x0033180001527983 */ /* 0x000f220000300800 */
[----:B------:R-:W-:Y:S02]  /*dc60*/  IMAD.MOV.U32 R215, RZ, RZ, R86 ;  /* 0x000000ffffd77224 */ /* 0x000fe400078e0056 */
[----:B------:R-:W-:Y:S01]  /*dc70*/  IMAD.MOV.U32 R213, RZ, RZ, R88 ;  /* 0x000000ffffd57224 */ /* 0x000fe200078e0058 */
[----:B------:R-:W4:Y:S01]  /*dc80*/  LDL.LU R86, [R1+0x3320] ;  /* 0x0033200001567983 */ /* 0x000f220000300800 */
[----:B------:R-:W-:Y:S02]  /*dc90*/  IMAD.MOV.U32 R211, RZ, RZ, R90 ;  /* 0x000000ffffd37224 */ /* 0x000fe400078e005a */
[----:B------:R-:W-:Y:S01]  /*dca0*/  IMAD.MOV.U32 R209, RZ, RZ, R92 ;  /* 0x000000ffffd17224 */ /* 0x000fe200078e005c */
[----:B------:R-:W4:Y:S01]  /*dcb0*/  LDL.LU R90, [R1+0x3328] ;  /* 0x00332800015a7983 */ /* 0x000f220000300800 */
[----:B------:R-:W-:-:S02]  /*dcc0*/  IMAD.MOV.U32 R207, RZ, RZ, R94 ;  /* 0x000000ffffcf7224 */ /* 0x000fc400078e005e */
[----:B------:R-:W-:Y:S01]  /*dcd0*/  IMAD.MOV.U32 R206, RZ, RZ, R96 ;  /* 0x000000ffffce7224 */ /* 0x000fe200078e0060 */
[----:B------:R-:W4:Y:S01]  /*dce0*/  LDL.LU R94, [R1+0x3330] ;  /* 0x00333000015e7983 */ /* 0x000f220000300800 */
[----:B------:R-:W-:Y:S02]  /*dcf0*/  IMAD.MOV.U32 R205, RZ, RZ, R98 ;  /* 0x000000ffffcd7224 */ /* 0x000fe400078e0062 */
[----:B------:R-:W-:Y:S01]  /*dd00*/  IMAD.MOV.U32 R204, RZ, RZ, R100 ;  /* 0x000000ffffcc7224 */ /* 0x000fe200078e0064 */
[----:B------:R-:W4:Y:S01]  /*dd10*/  LDL.LU R98, [R1+0x3338] ;  /* 0x0033380001627983 */ /* 0x000f220000300800 */
[----:B------:R-:W-:-:S03]  /*dd20*/  IMAD.MOV.U32 R203, RZ, RZ, R102 ;  /* 0x000000ffffcb7224 */ /* 0x000fc600078e0066 */
[----:B------:R-:W-:Y:S04]  /*dd30*/  STL [R1+0x320c], R116 ;  /* 0x00320c7401007387 */ /* 0x000fe80000100800 */
[----:B------:R-:W-:Y:S04]  /*dd40*/  STL [R1+0x3200], R110 ;  /* 0x0032006e01007387 */ /* 0x000fe80000100800 */
[----:B------:R0:W-:Y:S01]  /*dd50*/  STL [R1+0x31fc], R108 ;  /* 0x0031fc6c01007387 */ /* 0x0001e20000100800 */
[----:B--2---:R-:W-:-:S03]  /*dd60*/  IMAD.MOV.U32 R229, RZ, RZ, R78 ;  /* 0x000000ffffe57224 */ /* 0x004fc600078e004e */
[----:B------:R-:W2:Y:S04]  /*dd70*/  LDL.LU R102, [R1+0x3340] ;  /* 0x0033400001667983 */ /* 0x000ea80000300800 */
[----:B------:R-:W2:Y:S04]  /*dd80*/  LDL.LU R100, [R1+0x333c] ;  /* 0x00333c0001647983 */ /* 0x000ea80000300800 */
[----:B------:R-:W2:Y:S04]  /*dd90*/  LDL.LU R96, [R1+0x3334] ;  /* 0x0033340001607983 */ /* 0x000ea80000300800 */
[----:B------:R-:W2:Y:S04]  /*dda0*/  LDL.LU R92, [R1+0x332c] ;  /* 0x00332c00015c7983 */ /* 0x000ea80000300800 */
[----:B------:R-:W2:Y:S04]  /*ddb0*/  LDL.LU R88, [R1+0x3324] ;  /* 0x0033240001587983 */ /* 0x000ea80000300800 */
[----:B------:R-:W2:Y:S04]  /*ddc0*/  LDL.LU R84, [R1+0x331c] ;  /* 0x00331c0001547983 */ /* 0x000ea80000300800 */
[----:B------:R-:W2:Y:S04]  /*ddd0*/  LDL.LU R80, [R1+0x3314] ;  /* 0x0033140001507983 */ /* 0x000ea80000300800 */
[----:B0-----:R-:W2:Y:S04]  /*dde0*/  LDL.128 R108, [R1+0x300] ;  /* 0x00030000016c7983 */ /* 0x001ea80000100c00 */
[----:B------:R-:W2:Y:S04]  /*ddf0*/  LDL.LU R116, [R1+0x320c] ;  /* 0x00320c0001747983 */ /* 0x000ea80000300800 */
[----:B------:R-:W2:Y:S01]  /*de00*/  LDL.LU R78, [R1+0x3310] ;  /* 0x00331000014e7983 */ /* 0x000ea20000300800 */
[----:B------:R-:W-:-:S03]  /*de10*/  IMAD.MOV.U32 R233, RZ, RZ, R76 ;  /* 0x000000ffffe97224 */ /* 0x000fc600078e004c */
        /* <DEDUP_REMOVED lines=9> */
[----:B------:R-:W-:Y:S04]  /*deb0*/  STL [R1+0x350], R202 ;  /* 0x000350ca01007387 */ /* 0x000fe80000100800 */
[----:B------:R-:W2:Y:S04]  /*dec0*/  LDL.LU.128 R164, [R1+0x33e0] ;  /* 0x0033e00001a47983 */ /* 0x000ea80000300c00 */
[----:B------:R-:W2:Y:S04]  /*ded0*/  LDL.LU.128 R160, [R1+0x33d0] ;  /* 0x0033d00001a07983 */ /* 0x000ea80000300c00 */
[----:B------:R-:W2:Y:S04]  /*dee0*/  LDL.LU.128 R156, [R1+0x33c0] ;  /* 0x0033c000019c7983 */ /* 0x000ea80000300c00 */
[----:B------:R-:W2:Y:S04]  /*def0*/  LDL.LU.128 R152, [R1+0x33b0] ;  /* 0x0033b00001987983 */ /* 0x000ea80000300c00 */
[----:B0-----:R-:W2:Y:S04]  /*df00*/  LDL.LU R150, [R1+0x33a0] ;  /* 0x0033a00001967983 */ /* 0x001ea80000300800 */
[----:B-1----:R-:W2:Y:S01]  /*df10*/  LDL.LU R148, [R1+0x339c] ;  /* 0x00339c0001947983 */ /* 0x002ea20000300800 */
[----:B------:R-:W-:-:S03]  /*df20*/  IMAD.MOV.U32 R230, RZ, RZ, R74 ;  /* 0x000000ffffe67224 */ /* 0x000fc600078e004a */
[----:B------:R-:W2:Y:S01]  /*df30*/  LDL.LU R146, [R1+0x3398] ;  /* 0x0033980001927983 */ /* 0x000ea20000300800 */
[----:B------:R-:W-:-:S03]  /*df40*/  IMAD.MOV.U32 R37, RZ, RZ, R72 ;  /* 0x000000ffff257224 */ /* 0x000fc600078e0048 */
[----:B------:R-:W2:Y:S04]  /*df50*/  LDL.LU R144, [R1+0x3394] ;  /* 0x0033940001907983 */ /* 0x000ea80000300800 */
[----:B------:R-:W2:Y:S04]  /*df60*/  LDL.LU R142, [R1+0x3390] ;  /* 0x00339000018e7983 */ /* 0x000ea80000300800 */
[----:B------:R-:W2:Y:S04]  /*df70*/  LDL.LU R140, [R1+0x338c] ;  /* 0x00338c00018c7983 */ /* 0x000ea80000300800 */
[----:B------:R-:W2:Y:S04]  /*df80*/  LDL.LU R138, [R1+0x3388] ;  /* 0x00338800018a7983 */ /* 0x000ea80000300800 */
[----:B------:R-:W-:Y:S04]  /*df90*/  STL [R1+0x314], R232 ;  /* 0x000314e801007387 */ /* 0x000fe80000100800 */
[----:B------:R-:W2:Y:S04]  /*dfa0*/  LDL.LU R136, [R1+0x3384] ;  /* 0x0033840001887983 */ /* 0x000ea80000300800 */
[----:B------:R-:W2:Y:S04]  /*dfb0*/  LDL.LU R134, [R1+0x3380] ;  /* 0x0033800001867983 */ /* 0x000ea80000300800 */
[----:B------:R-:W2:Y:S04]  /*dfc0*/  LDL.LU R132, [R1+0x337c] ;  /* 0x00337c0001847983 */ /* 0x000ea80000300800 */
[----:B------:R-:W2:Y:S04]  /*dfd0*/  LDL.LU R76, [R1+0x330c] ;  /* 0x00330c00014c7983 */ /* 0x000ea80000300800 */
[----:B------:R-:W2:Y:S04]  /*dfe0*/  LDL.LU R74, [R1+0x3308] ;  /* 0x00330800014a7983 */ /* 0x000ea80000300800 */
[----:B------:R-:W2:Y:S04]  /*dff0*/  LDL.LU R72, [R1+0x3304] ;  /* 0x0033040001487983 */ /* 0x000ea80000300800 */
[----:B------:R0:W-:Y:S04]  /*e000*/  STL [R1+0x3228], R130 ;  /* 0x0032288201007387 */ /* 0x0001e80000100800 */
[----:B------:R1:W-:Y:S04]  /*e010*/  STL [R1+0x3224], R128 ;  /* 0x0032248001007387 */ /* 0x0003e80000100800 */
[----:B------:R1:W-:Y:S04]  /*e020*/  STL [R1+0x3220], R126 ;  /* 0x0032207e01007387 */ /* 0x0003e80000100800 */
[----:B------:R1:W-:Y:S04]  /*e030*/  STL [R1+0x321c], R124 ;  /* 0x00321c7c01007387 */ /* 0x0003e80000100800 */
[----:B------:R1:W-:Y:S04]  /*e040*/  STL [R1+0x3218], R122 ;  /* 0x0032187a01007387 */ /* 0x0003e80000100800 */
[----:B------:R1:W-:Y:S04]  /*e050*/  STL [R1+0x3214], R120 ;  /* 0x0032147801007387 */ /* 0x0003e80000100800 */
[----:B------:R1:W-:Y:S04]  /*e060*/  STL [R1+0x3208], R114 ;  /* 0x0032087201007387 */ /* 0x0003e80000100800 */
[----:B---3--:R3:W-:Y:S04]  /*e070*/  STL [R1+0x3204], R112 ;  /* 0x0032047001007387 */ /* 0x0087e80000100800 */
[----:B----4-:R4:W-:Y:S04]  /*e080*/  STL [R1+0x31f8], R106 ;  /* 0x0031f86a01007387 */ /* 0x0109e80000100800 */
[----:B------:R4:W-:Y:S04]  /*e090*/  STL [R1+0x31f4], R104 ;  /* 0x0031f46801007387 */ /* 0x0009e80000100800 */
[----:B------:R-:W-:Y:S04]  /*e0a0*/  STL [R1+0x30d4], R118 ;  /* 0x0030d47601007387 */ /* 0x000fe80000100800 */
[----:B0-----:R-:W2:Y:S04]  /*e0b0*/  LDL.LU R130, [R1+0x3228] ;  /* 0x0032280001827983 */ /* 0x001ea80000300800 */
[----:B-1----:R-:W2:Y:S04]  /*e0c0*/  LDL.LU R128, [R1+0x3224] ;  /* 0x0032240001807983 */ /* 0x002ea80000300800 */
        /* <DEDUP_REMOVED lines=8> */
[----:B------:R-:W-:Y:S04]  /*e150*/  STL [R1+0x3434], R188 ;  /* 0x003434bc01007387 */ /* 0x000fe80000100800 */
[----:B------:R-:W-:Y:S04]  /*e160*/  STL [R1+0x320], R226 ;  /* 0x000320e201007387 */ /* 0x000fe80000100800 */
[----:B------:R-:W-:Y:S04]  /*e170*/  STL [R1+0x328], R218 ;  /* 0x000328da01007387 */ /* 0x000fe80000100800 */
[----:B------:R-:W-:Y:S04]  /*e180*/  STL [R1+0x3430], R186 ;  /* 0x003430ba01007387 */ /* 0x000fe80000100800 */
[----:B------:R-:W-:Y:S04]  /*e190*/  STL [R1+0x342c], R184 ;  /* 0x00342cb801007387 */ /* 0x000fe80000100800 */
[----:B------:R-:W4:Y:S04]  /*e1a0*/  LDL.LU R194, [R1+0x32f0] ;  /* 0x0032f00001c27983 */ /* 0x000f280000300800 */
[----:B------:R-:W4:Y:S04]  /*e1b0*/  LDL.LU.64 R192, [R1+0x32e8] ;  /* 0x0032e80001c07983 */ /* 0x000f280000300a00 */
[----:B------:R-:W-:Y:S04]  /*e1c0*/  STL [R1+0x32f8], R66 ;  /* 0x0032f84201007387 */ /* 0x000fe80000100800 */
[----:B------:R-:W-:Y:S04]  /*e1d0*/  STL [R1+0x31c8], R82 ;  /* 0x0031c85201007387 */ /* 0x000fe80000100800 */
[----:B------:R-:W-:Y:S04]  /*e1e0*/  STL [R1+0x31d0], R86 ;  /* 0x0031d05601007387 */ /* 0x000fe80000100800 */
[----:B------:R0:W-:Y:S04]  /*e1f0*/  STL [R1+0x31d8], R90 ;  /* 0x0031d85a01007387 */ /* 0x0001e80000100800 */
[----:B------:R1:W-:Y:S04]  /*e200*/  STL [R1+0x31e0], R94 ;  /* 0x0031e05e01007387 */ /* 0x0003e80000100800 */
[----:B------:R1:W-:Y:S04]  /*e210*/  STL [R1+0x31e8], R98 ;  /* 0x0031e86201007387 */ /* 0x0003e80000100800 */
[----:B0-----:R-:W4:Y:S04]  /*e220*/  LDL.LU R90, [R1+0x31d8] ;  /* 0x0031d800015a7983 */ /* 0x001f280000300800 */
[----:B-1----:R-:W4:Y:S04]  /*e230*/  LDL.LU R94, [R1+0x31e0] ;  /* 0x0031e000015e7983 */ /* 0x002f280000300800 */
[----:B------:R-:W4:Y:S04]  /*e240*/  LDL.LU R98, [R1+0x31e8] ;  /* 0x0031e80001627983 */ /* 0x000f280000300800 */
[----:B--2---:R0:W-:Y:S04]  /*e250*/  STL [R1+0x31f0], R102 ;  /* 0x0031f06601007387 */ /* 0x0041e80000100800 */
[----:B------:R1:W-:Y:S04]  /*e260*/  STL [R1+0x31ec], R100 ;  /* 0x0031ec6401007387 */ /* 0x0003e80000100800 */
[----:B------:R2:W-:Y:S04]  /*e270*/  STL [R1+0x31e4], R96 ;  /* 0x0031e46001007387 */ /* 0x0005e80000100800 */
[----:B------:R2:W-:Y:S04]  /*e280*/  STL [R1+0x31dc], R92 ;  /* 0x0031dc5c01007387 */ /* 0x0005e80000100800 */
[----:B------:R2:W-:Y:S04]  /*e290*/  STL [R1+0x31d4], R88 ;  /* 0x0031d45801007387 */ /* 0x0005e80000100800 */
[----:B------:R2:W-:Y:S04]  /*e2a0*/  STL [R1+0x31cc], R84 ;  /* 0x0031cc5401007387 */ /* 0x0005e80000100800 */
[----:B------:R2:W-:Y:S01]  /*e2b0*/  STL [R1+0x31c4], R80 ;  /* 0x0031c45001007387 */ /* 0x0005e20000100800 */
[----:B------:R-:W-:-:S03]  /*e2c0*/  IMAD.MOV.U32 R202, RZ, RZ, R108 ;  /* 0x000000ffffca7224 */ /* 0x000fc600078e006c */
[----:B0-----:R-:W4:Y:S01]  /*e2d0*/  LDL.LU R102, [R1+0x31f0] ;  /* 0x0031f00001667983 */ /* 0x001f220000300800 */
[----:B------:R-:W-:-:S03]  /*e2e0*/  IMAD.MOV.U32 R201, RZ, RZ, R110 ;  /* 0x000000ffffc97224 */ /* 0x000fc600078e006e */
[----:B------:R0:W-:Y:S04]  /*e2f0*/  STL [R1+0x30d0], R116 ;  /* 0x0030d07401007387 */ /* 0x0001e80000100800 */
[----:B------:R0:W-:Y:S04]  /*e300*/  STL [R1+0x31c0], R78 ;  /* 0x0031c04e01007387 */ /* 0x0001e80000100800 */
[----:B------:R-:W4:Y:S04]  /*e310*/  LDL.LU R110, [R1+0x3200] ;  /* 0x00320000016e7983 */ /* 0x000f280000300800 */
[----:B------:R-:W4:Y:S04]  /*e320*/  LDL.LU R108, [R1+0x31fc] ;  /* 0x0031fc00016c7983 */ /* 0x000f280000300800 */
[----:B-1----:R-:W4:Y:S04]  /*e330*/  LDL.LU R100, [R1+0x31ec] ;  /* 0x0031ec0001647983 */ /* 0x002f280000300800 */
[----:B--2---:R-:W2:Y:S04]  /*e340*/  LDL.LU R96, [R1+0x31e4] ;  /* 0x0031e40001607983 */ /* 0x004ea80000300800 */
[----:B------:R-:W2:Y:S04]  /*e350*/  LDL.LU R92, [R1+0x31dc] ;  /* 0x0031dc00015c7983 */ /* 0x000ea80000300800 */
[----:B------:R-:W2:Y:S04]  /*e360*/  LDL.LU R88, [R1+0x31d4] ;  /* 0x0031d40001587983 */ /* 0x000ea80000300800 */
[----:B------:R-:W2:Y:S04]  /*e370*/  LDL.LU R86, [R1+0x31d0] ;  /* 0x0031d00001567983 */ /* 0x000ea80000300800 */
[----:B------:R-:W2:Y:S04]  /*e380*/  LDL.LU R84, [R1+0x31cc] ;  /* 0x0031cc0001547983 */ /* 0x000ea80000300800 */
[----:B------:R-:W2:Y:S04]  /*e390*/  LDL.LU R82, [R1+0x31c8] ;  /* 0x0031c80001527983 */ /* 0x000ea80000300800 */
[----:B------:R-:W2:Y:S04]  /*e3a0*/  LDL.LU R80, [R1+0x31c4] ;  /* 0x0031c40001507983 */ /* 0x000ea80000300800 */
[----:B0-----:R-:W2:Y:S04]  /*e3b0*/  LDL.128 R116, [R1+0x310] ;  /* 0x0003100001747983 */ /* 0x001ea80000100c00 */
[----:B------:R-:W2:Y:S01]  /*e3c0*/  LDL.LU R78, [R1+0x31c0] ;  /* 0x0031c000014e7983 */ /* 0x000ea20000300800 */
[----:B------:R-:W-:-:S02]  /*e3d0*/  IMAD.MOV.U32 R226, RZ, RZ, R70 ;  /* 0x000000ffffe27224 */ /* 0x000fc400078e0046 */
[----:B------:R-:W-:Y:S01]  /*e3e0*/  IMAD.MOV.U32 R218, RZ, RZ, R68 ;  /* 0x000000ffffda7224 */ /* 0x000fe200078e0044 */
[----:B------:R-:W-:Y:S04]  /*e3f0*/  STL [R1+0x34c], R200 ;  /* 0x00034cc801007387 */ /* 0x000fe80000100800 */
[----:B------:R0:W-:Y:S04]  /*e400*/  STL [R1+0x32d8], R182 ;  /* 0x0032d8b601007387 */ /* 0x0001e80000100800 */
[----:B------:R1:W-:Y:S04]  /*e410*/  STL.64 [R1+0x32d0], R180 ;  /* 0x0032d0b401007387 */ /* 0x0003e80000100a00 */
[----:B------:R1:W-:Y:S04]  /*e420*/  STL.128 [R1+0x32c0], R176 ;  /* 0x0032c0b001007387 */ /* 0x0003e80000100c00 */
[----:B------:R1:W-:Y:S04]  /*e430*/  STL.128 [R1+0x32b0], R172 ;  /* 0x0032b0ac01007387 */ /* 0x0003e80000100c00 */
[----:B------:R1:W-:Y:S04]  /*e440*/  STL [R1+0x32a8], R170 ;  /* 0x0032a8aa01007387 */ /* 0x0003e80000100800 */
[----:B------:R1:W-:Y:S04]  /*e450*/  STL.64 [R1+0x32a0], R168 ;  /* 0x0032a0a801007387 */ /* 0x0003e80000100a00 */
[----:B------:R1:W-:Y:S04]  /*e460*/  STL.128 [R1+0x3290], R164 ;  /* 0x003290a401007387 */ /* 0x0003e80000100c00 */
[----:B------:R1:W-:Y:S04]  /*e470*/  STL.128 [R1+0x3280], R160 ;  /* 0x003280a001007387 */ /* 0x0003e80000100c00 */
[----:B------:R1:W-:Y:S04]  /*e480*/  STL.128 [R1+0x3270], R156 ;  /* 0x0032709c01007387 */ /* 0x0003e80000100c00 */
[----:B------:R1:W-:Y:S04]  /*e490*/  STL.128 [R1+0x3260], R152 ;  /* 0x0032609801007387 */ /* 0x0003e80000100c00 */
        /* <DEDUP_REMOVED lines=13> */
[----:B------:R-:W2:Y:S04]  /*e570*/  LDL.LU R188, [R1+0x3434] ;  /* 0x0034340001bc7983 */ /* 0x000ea80000300800 */
[----:B------:R-:W2:Y:S04]  /*e580*/  LDL.LU R186, [R1+0x3430] ;  /* 0x0034300001ba7983 */ /* 0x000ea80000300800 */
[----:B------:R-:W2:Y:S04]  /*e590*/  LDL.LU R184, [R1+0x342c] ;  /* 0x00342c0001b87983 */ /* 0x000ea80000300800 */
[----:B------:R-:W2:Y:S04]  /*e5a0*/  LDL.LU R70, [R1+0x3300] ;  /* 0x0033000001467983 */ /* 0x000ea80000300800 */
[----:B------:R-:W2:Y:S04]  /*e5b0*/  LDL.LU R68, [R1+0x32fc] ;  /* 0x0032fc0001447983 */ /* 0x000ea80000300800 */
[----:B0-----:R-:W2:Y:S04]  /*e5c0*/  LDL.LU R182, [R1+0x32d8] ;  /* 0x0032d80001b67983 */ /* 0x001ea80000300800 */
[----:B-1----:R-:W2:Y:S04]  /*e5d0*/  LDL.LU.64 R180, [R1+0x32d0] ;  /* 0x0032d00001b47983 */ /* 0x002ea80000300a00 */
[----:B------:R-:W2:Y:S04]  /*e5e0*/  LDL.LU.128 R176, [R1+0x32c0] ;  /* 0x0032c00001b07983 */ /* 0x000ea80000300c00 */
[----:B------:R-:W2:Y:S04]  /*e5f0*/  LDL.LU.128 R172, [R1+0x32b0] ;  /* 0x0032b00001ac7983 */ /* 0x000ea80000300c00 */
[----:B------:R-:W2:Y:S04]  /*e600*/  LDL.LU R170, [R1+0x32a8] ;  /* 0x0032a80001aa7983 */ /* 0x000ea80000300800 */
[----:B------:R-:W2:Y:S04]  /*e610*/  LDL.LU.64 R168, [R1+0x32a0] ;  /* 0x0032a00001a87983 */ /* 0x000ea80000300a00 */
[----:B------:R-:W2:Y:S04]  /*e620*/  LDL.LU.128 R164, [R1+0x3290] ;  /* 0x0032900001a47983 */ /* 0x000ea80000300c00 */
[----:B------:R-:W2:Y:S04]  /*e630*/  LDL.LU.128 R160, [R1+0x3280] ;  /* 0x0032800001a07983 */ /* 0x000ea80000300c00 */
[----:B------:R-:W2:Y:S04]  /*e640*/  LDL.LU.128 R156, [R1+0x3270] ;  /* 0x00327000019c7983 */ /* 0x000ea80000300c00 */
[----:B------:R-:W2:Y:S04]  /*e650*/  LDL.LU.128 R152, [R1+0x3260] ;  /* 0x0032600001987983 */ /* 0x000ea80000300c00 */
[----:B------:R-:W2:Y:S04]  /*e660*/  LDL.LU R150, [R1+0x3250] ;  /* 0x0032500001967983 */ /* 0x000ea80000300800 */
[----:B------:R-:W2:Y:S04]  /*e670*/  LDL.LU R148, [R1+0x324c] ;  /* 0x00324c0001947983 */ /* 0x000ea80000300800 */
[----:B------:R-:W2:Y:S04]  /*e680*/  LDL.LU R146, [R1+0x3248] ;  /* 0x0032480001927983 */ /* 0x000ea80000300800 */
[----:B------:R-:W2:Y:S04]  /*e690*/  LDL.LU R144, [R1+0x3244] ;  /* 0x0032440001907983 */ /* 0x000ea80000300800 */
[----:B------:R-:W2:Y:S04]  /*e6a0*/  LDL.LU R142, [R1+0x3240] ;  /* 0x00324000018e7983 */ /* 0x000ea80000300800 */
[----:B------:R-:W2:Y:S04]  /*e6b0*/  LDL.LU R140, [R1+0x323c] ;  /* 0x00323c00018c7983 */ /* 0x000ea80000300800 */
[----:B---3--:R-:W3:Y:S04]  /*e6c0*/  LDL.LU R138, [R1+0x3238] ;  /* 0x00323800018a7983 */ /* 0x008ee80000300800 */
[----:B------:R-:W3:Y:S04]  /*e6d0*/  LDL.LU R136, [R1+0x3234] ;  /* 0x0032340001887983 */ /* 0x000ee80000300800 */
[----:B------:R-:W3:Y:S04]  /*e6e0*/  LDL.LU R134, [R1+0x3230] ;  /* 0x0032300001867983 */ /* 0x000ee80000300800 */
[----:B------:R-:W3:Y:S04]  /*e6f0*/  LDL.LU R132, [R1+0x322c] ;  /* 0x00322c0001847983 */ /* 0x000ee80000300800 */
[----:B------:R-:W3:Y:S04]  /*e700*/  LDL.LU R76, [R1+0x31bc] ;  /* 0x0031bc00014c7983 */ /* 0x000ee80000300800 */
[----:B------:R-:W3:Y:S04]  /*e710*/  LDL.LU R74, [R1+0x31b8] ;  /* 0x0031b800014a7983 */ /* 0x000ee80000300800 */
[----:B------:R-:W3:Y:S04]  /*e720*/  LDL.LU R72, [R1+0x31b4] ;  /* 0x0031b40001487983 */ /* 0x000ee80000300800 */
        /* <DEDUP_REMOVED lines=8> */
[----:B----4-:R-:W-:Y:S04]  /*e7b0*/  STL [R1+0x30bc], R106 ;  /* 0x0030bc6a01007387 */ /* 0x010fe80000100800 */
[----:B------:R-:W-:Y:S04]  /*e7c0*/  STL [R1+0x30b8], R104 ;  /* 0x0030b86801007387 */ /* 0x000fe80000100800 */
[----:B------:R-:W-:Y:S04]  /*e7d0*/  STL [R1+0x30b4], R102 ;  /* 0x0030b46601007387 */ /* 0x000fe80000100800 */
        /* <DEDUP_REMOVED lines=8> */
[----:B------:R2:W-:Y:S04]  /*e860*/  STL [R1+0x3098], R88 ;  /* 0x0030985801007387 */ /* 0x0005e80000100800 */
[----:B------:R2:W-:Y:S04]  /*e870*/  STL [R1+0x3094], R86 ;  /* 0x0030945601007387 */ /* 0x0005e80000100800 */
[----:B------:R2:W-:Y:S01]  /*e880*/  STL [R1+0x3090], R84 ;  /* 0x0030905401007387 */ /* 0x0005e20000100800 */
[----:B------:R-:W-:-:S02]  /*e890*/  IMAD.MOV.U32 R200, RZ, RZ, R116 ;  /* 0x000000ffffc87224 */ /* 0x000fc400078e0074 */
[----:B------:R-:W-:Y:S01]  /*e8a0*/  IMAD.MOV.U32 R199, RZ, RZ, R118 ;  /* 0x000000ffffc77224 */ /* 0x000fe200078e0076 */
[----:B------:R2:W-:Y:S04]  /*e8b0*/  STL [R1+0x308c], R82 ;  /* 0x00308c5201007387 */ /* 0x0005e80000100800 */
[----:B------:R2:W-:Y:S04]  /*e8c0*/  STL [R1+0x3088], R80 ;  /* 0x0030885001007387 */ /* 0x0005e80000100800 */
[----:B------:R2:W-:Y:S04]  /*e8d0*/  STL [R1+0x3084], R78 ;  /* 0x0030844e01007387 */ /* 0x0005e80000100800 */
[----:B0-----:R-:W3:Y:S04]  /*e8e0*/  LDL.LU R130, [R1+0x30ec] ;  /* 0x0030ec0001827983 */ /* 0x001ee80000300800 */
[----:B-1----:R-:W3:Y:S04]  /*e8f0*/  LDL.LU R128, [R1+0x30e8] ;  /* 0x0030e80001807983 */ /* 0x002ee80000300800 */
[----:B------:R-:W3:Y:S04]  /*e900*/  LDL.LU R126, [R1+0x30e4] ;  /* 0x0030e400017e7983 */ /* 0x000ee80000300800 */
[----:B------:R-:W3:Y:S04]  /*e910*/  LDL.LU R124, [R1+0x30e0] ;  /* 0x0030e000017c7983 */ /* 0x000ee80000300800 */
[----:B------:R-:W3:Y:S04]  /*e920*/  LDL.LU R122, [R1+0x30dc] ;  /* 0x0030dc00017a7983 */ /* 0x000ee80000300800 */
[----:B------:R-:W3:Y:S04]  /*e930*/  LDL.LU R120, [R1+0x30d8] ;  /* 0x0030d80001787983 */ /* 0x000ee80000300800 */
[----:B------:R-:W3:Y:S04]  /*e940*/  LDL.LU R118, [R1+0x30d4] ;  /* 0x0030d40001767983 */ /* 0x000ee80000300800 */
[----:B------:R-:W3:Y:S04]  /*e950*/  LDL.LU R116, [R1+0x30d0] ;  /* 0x0030d00001747983 */ /* 0x000ee80000300800 */
[----:B------:R-:W3:Y:S04]  /*e960*/  LDL.LU R114, [R1+0x30cc] ;  /* 0x0030cc0001727983 */ /* 0x000ee80000300800 */
[----:B------:R-:W3:Y:S04]  /*e970*/  LDL.LU R112, [R1+0x30c8] ;  /* 0x0030c80001707983 */ /* 0x000ee80000300800 */
[----:B----4-:R-:W4:Y:S04]  /*e980*/  LDL.LU R110, [R1+0x30c4] ;  /* 0x0030c400016e7983 */ /* 0x010f280000300800 */
[----:B------:R-:W4:Y:S04]  /*e990*/  LDL.LU R108, [R1+0x30c0] ;  /* 0x0030c000016c7983 */ /* 0x000f280000300800 */
[----:B------:R-:W4:Y:S04]  /*e9a0*/  LDL.LU R106, [R1+0x30bc] ;  /* 0x0030bc00016a7983 */ /* 0x000f280000300800 */
[----:B------:R-:W4:Y:S04]  /*e9b0*/  LDL.LU R104, [R1+0x30b8] ;  /* 0x0030b80001687983 */ /* 0x000f280000300800 */
[----:B------:R-:W4:Y:S04]  /*e9c0*/  LDL.LU R102, [R1+0x30b4] ;  /* 0x0030b40001667983 */ /* 0x000f280000300800 */
[----:B------:R-:W4:Y:S04]  /*e9d0*/  LDL.LU R100, [R1+0x30b0] ;  /* 0x0030b00001647983 */ /* 0x000f280000300800 */
[----:B------:R-:W4:Y:S04]  /*e9e0*/  LDL.LU R98, [R1+0x30ac] ;  /* 0x0030ac0001627983 */ /* 0x000f280000300800 */
[----:B--2---:R-:W2:Y:S04]  /*e9f0*/  LDL.LU R96, [R1+0x30a8] ;  /* 0x0030a80001607983 */ /* 0x004ea80000300800 */
[----:B------:R-:W2:Y:S04]  /*ea00*/  LDL.LU R94, [R1+0x30a4] ;  /* 0x0030a400015e7983 */ /* 0x000ea80000300800 */
[----:B------:R-:W2:Y:S04]  /*ea10*/  LDL.LU R92, [R1+0x30a0] ;  /* 0x0030a000015c7983 */ /* 0x000ea80000300800 */
[----:B------:R-:W2:Y:S04]  /*ea20*/  LDL.LU R90, [R1+0x309c] ;  /* 0x00309c00015a7983 */ /* 0x000ea80000300800 */
[----:B------:R-:W2:Y:S04]  /*ea30*/  LDL.LU R88, [R1+0x3098] ;  /* 0x0030980001587983 */ /* 0x000ea80000300800 */
[----:B------:R-:W2:Y:S04]  /*ea40*/  LDL.LU R86, [R1+0x3094] ;  /* 0x0030940001567983 */ /* 0x000ea80000300800 */
[----:B------:R-:W2:Y:S04]  /*ea50*/  LDL.LU R84, [R1+0x3090] ;  /* 0x0030900001547983 */ /* 0x000ea80000300800 */
[----:B------:R-:W2:Y:S04]  /*ea60*/  LDL.LU R82, [R1+0x308c] ;  /* 0x00308c0001527983 */ /* 0x000ea80000300800 */
[----:B------:R-:W2:Y:S04]  /*ea70*/  LDL.LU R80, [R1+0x3088] ;  /* 0x0030880001507983 */ /* 0x000ea80000300800 */
[----:B------:R0:W-:Y:S04]  /*ea80*/  STL [R1+0x32f4], R64 ;  /* 0x0032f44001007387 */ /* 0x0001e80000100800 */
[----:B------:R-:W2:Y:S04]  /*ea90*/  LDL.LU R78, [R1+0x3084] ;  /* 0x00308400014e7983 */ /* 0x000ea80000300800 */
[----:B------:R-:W2:Y:S04]  /*eaa0*/  LDL R228, [R1+0x324] ;  /* 0x0003240001e47983 */ /* 0x000ea80000100800 */
[----:B------:R-:W2:Y:S04]  /*eab0*/  LDL R58, [R1+0x428] ;  /* 0x00042800013a7983 */ /* 0x000ea80000100800 */
[----:B------:R-:W2:Y:S04]  /*eac0*/  LDL R60, [R1+0x42c] ;  /* 0x00042c00013c7983 */ /* 0x000ea80000100800 */
[----:B------:R-:W2:Y:S04]  /*ead0*/  LDL R54, [R1+0x438] ;  /* 0x0004380001367983 */ /* 0x000ea80000100800 */
[----:B------:R-:W2:Y:S04]  /*eae0*/  LDL.LU R66, [R1+0x32f8] ;  /* 0x0032f80001427983 */ /* 0x000ea80000300800 */
[----:B0-----:R-:W2:Y:S01]  /*eaf0*/  LDL.LU R64, [R1+0x32f4] ;  /* 0x0032f40001407983 */ /* 0x001ea20000300800 */
[----:B------:R-:W-:-:S02]  /*eb00*/  IMAD.MOV.U32 R53, RZ, RZ, R93 ;  /* 0x000000ffff357224 */ /* 0x000fc400078e005d */
[----:B------:R-:W-:Y:S01]  /*eb10*/  IMAD.MOV.U32 R55, RZ, RZ, R95 ;  /* 0x000000ffff377224 */ /* 0x000fe200078e005f */
[----:B------:R0:W-:Y:S01]  /*eb20*/  STL [R1+0x3438], R190 ;  /* 0x003438be01007387 */ /* 0x0001e20000100800 */
[----:B------:R-:W-:Y:S02]  /*eb30*/  IMAD.MOV.U32 R57, RZ, RZ, R97 ;  /* 0x000000ffff397224 */ /* 0x000fe400078e0061 */
[----:B------:R-:W-:Y:S01]  /*eb40*/  IMAD.MOV.U32 R59, RZ, RZ, R99 ;  /* 0x000000ffff3b7224 */ /* 0x000fe200078e0063 */
[----:B------:R-:W2:Y:S01]  /*eb50*/  LDL R222, [R1+0x330] ;  /* 0x0003300001de7983 */ /* 0x000ea20000100800 */
[----:B------:R-:W-:Y:S02]  /*eb60*/  IMAD.MOV.U32 R61, RZ, RZ, R101 ;  /* 0x000000ffff3d7224 */ /* 0x000fe400078e0065 */
[----:B------:R-:W-:Y:S01]  /*eb70*/  IMAD.MOV.U32 R63, RZ, RZ, R103 ;  /* 0x000000ffff3f7224 */ /* 0x000fe200078e0067 */
[----:B------:R-:W2:Y:S01]  /*eb80*/  LDL R212, [R1+0x334] ;  /* 0x0003340001d47983 */ /* 0x000ea20000100800 */
[----:B------:R-:W-:-:S02]  /*eb90*/  IMAD.MOV.U32 R65, RZ, RZ, R109 ;  /* 0x000000ffff417224 */ /* 0x000fc400078e006d */
[----:B------:R-:W-:Y:S01]  /*eba0*/  IMAD.MOV.U32 R67, RZ, RZ, R111 ;  /* 0x000000ffff437224 */ /* 0x000fe200078e006f */
[----:B------:R1:W-:Y:S01]  /*ebb0*/  STL [R1+0x32e4], R188 ;  /* 0x0032e4bc01007387 */ /* 0x0003e20000100800 */
[----:B------:R-:W-:-:S03]  /*ebc0*/  IMAD.MOV.U32 R224, RZ, RZ, R71 ;  /* 0x000000ffffe07224 */ /* 0x000fc600078e0047 */
[----:B------:R1:W-:Y:S04]  /*ebd0*/  STL [R1+0x32e0], R186 ;  /* 0x0032e0ba01007387 */ /* 0x0003e80000100800 */
[----:B------:R1:W-:Y:S04]  /*ebe0*/  STL [R1+0x32dc], R184 ;  /* 0x0032dcb801007387 */ /* 0x0003e80000100800 */
[----:B------:R1:W-:Y:S04]  /*ebf0*/  STL [R1+0x31b0], R70 ;  /* 0x0031b04601007387 */ /* 0x0003e80000100800 */
[----:B------:R1:W-:Y:S04]  /*ec00*/  STL [R1+0x31ac], R68 ;  /* 0x0031ac4401007387 */ /* 0x0003e80000100800 */
[----:B------:R1:W-:Y:S04]  /*ec10*/  STL [R1+0x31a8], R194 ;  /* 0x0031a8c201007387 */ /* 0x0003e80000100800 */
[----:B------:R1:W-:Y:S04]  /*ec20*/  STL.64 [R1+0x31a0], R192 ;  /* 0x0031a0c001007387 */ /* 0x0003e80000100a00 */
        /* <DEDUP_REMOVED lines=16> */
[----:B---3--:R3:W-:Y:S04]  /*ed30*/  STL [R1+0x30fc], R138 ;  /* 0x0030fc8a01007387 */ /* 0x0087e80000100800 */
[----:B------:R3:W-:Y:S04]  /*ed40*/  STL [R1+0x30f8], R136 ;  /* 0x0030f88801007387 */ /* 0x0007e80000100800 */
[----:B------:R3:W-:Y:S04]  /*ed50*/  STL [R1+0x30f4], R134 ;  /* 0x0030f48601007387 */ /* 0x0007e80000100800 */
[----:B------:R3:W-:Y:S04]  /*ed60*/  STL [R1+0x30f0], R132 ;  /* 0x0030f08401007387 */ /* 0x0007e80000100800 */
[----:B------:R3:W-:Y:S04]  /*ed70*/  STL [R1+0x3080], R76 ;  /* 0x0030804c01007387 */ /* 0x0007e80000100800 */
[----:B------:R3:W-:Y:S04]  /*ed80*/  STL [R1+0x307c], R74 ;  /* 0x00307c4a01007387 */ /* 0x0007e80000100800 */
        /* <DEDUP_REMOVED lines=9> */
[----:B------:R-:W2:Y:S04]  /*ee20*/  LDL.LU.64 R192, [R1+0x31a0] ;  /* 0x0031a00001c07983 */ /* 0x000ea80000300a00 */
[----:B------:R-:W2:Y:S04]  /*ee30*/  LDL.LU R182, [R1+0x3198] ;  /* 0x0031980001b67983 */ /* 0x000ea80000300800 */
[----:B------:R-:W2:Y:S04]  /*ee40*/  LDL.LU.64 R180, [R1+0x3190] ;  /* 0x0031900001b47983 */ /* 0x000ea80000300a00 */
        /* <DEDUP_REMOVED lines=21> */
[----:B------:R-:W3:Y:S04]  /*efa0*/  LDL.LU R71, [R1+0x52c] ;  /* 0x00052c0001477983 */ /* 0x000ee80000300800 */
        /* <DEDUP_REMOVED lines=30> */
[----:B------:R-:W-:Y:S04]  /*f190*/  STL.128 [R1+0x2fe0], R64 ;  /* 0x002fe04001007387 */ /* 0x000fe80000100c00 */
[----:B------:R-:W-:Y:S04]  /*f1a0*/  STL.128 [R1+0x2fd0], R60 ;  /* 0x002fd03c01007387 */ /* 0x000fe80000100c00 */
[----:B------:R-:W-:Y:S04]  /*f1b0*/  STL.128 [R1+0x2fc0], R56 ;  /* 0x002fc03801007387 */ /* 0x000fe80000100c00 */
[----:B------:R1:W-:Y:S04]  /*f1c0*/  STL.128 [R1+0x2fb0], R52 ;  /* 0x002fb03401007387 */ /* 0x0003e80000100c00 */
[----:B------:R-:W2:Y:S04]  /*f1d0*/  LDL R44, [R1+0x43c] ;  /* 0x00043c00012c7983 */ /* 0x000ea80000100800 */
        /* <DEDUP_REMOVED lines=8> */
[----:B------:R-:W4:Y:S04]  /*f260*/  LDL.64 R16, [R1+0xa8] ;  /* 0x0000a80001107983 */ /* 0x000f280000100a00 */
[----:B------:R-:W4:Y:S04]  /*f270*/  LDL.128 R24, [R1+0x260] ;  /* 0x0002600001187983 */ /* 0x000f280000100c00 */
[----:B-1----:R-:W4:Y:S04]  /*f280*/  LDL.128 R52, [R1+0x320] ;  /* 0x0003200001347983 */ /* 0x002f280000100c00 */
[----:B------:R-:W4:Y:S04]  /*f290*/  LDL.LU.128 R64, [R1+0x2fe0] ;  /* 0x002fe00001407983 */ /* 0x000f280000300c00 */
[----:B------:R-:W4:Y:S04]  /*f2a0*/  LDL.LU.128 R60, [R1+0x2fd0] ;  /* 0x002fd000013c7983 */ /* 0x000f280000300c00 */
[----:B------:R-:W4:Y:S04]  /*f2b0*/  LDL.LU.128 R56, [R1+0x2fc0] ;  /* 0x002fc00001387983 */ /* 0x000f280000300c00 */
[----:B------:R-:W4:Y:S04]  /*f2c0*/  LDL.LU R120, [R1+0x3060] ;  /* 0x0030600001787983 */ /* 0x000f280000300800 */
        /* <DEDUP_REMOVED lines=8> */
[----:B------:R-:W4:Y:S01]  /*f350*/  LDL.LU R92, [R1+0x3028] ;  /* 0x00302800015c7983 */ /* 0x000f220000300800 */
[----:B------:R-:W-:-:S02]  /*f360*/  IMAD.MOV.U32 R228, RZ, RZ, R69 ;  /* 0x000000ffffe47224 */ /* 0x000fc400078e0045 */
[----:B------:R-:W-:Y:S02]  /*f370*/  IMAD.MOV.U32 R39, RZ, RZ, R79 ;  /* 0x000000ffff277224 */ /* 0x000fe400078e004f */
[----:B------:R-:W-:Y:S02]  /*f380*/  IMAD.MOV.U32 R41, RZ, RZ, R81 ;  /* 0x000000ffff297224 */ /* 0x000fe400078e0051 */
[----:B------:R-:W-:Y:S02]  /*f390*/  IMAD.MOV.U32 R43, RZ, RZ, R83 ;  /* 0x000000ffff2b7224 */ /* 0x000fe400078e0053 */
[----:B------:R-:W-:Y:S02]  /*f3a0*/  IMAD.MOV.U32 R45, RZ, RZ, R85 ;  /* 0x000000ffff2d7224 */ /* 0x000fe400078e0055 */
[----:B------:R-:W-:Y:S02]  /*f3b0*/  IMAD.MOV.U32 R47, RZ, RZ, R87 ;  /* 0x000000ffff2f7224 */ /* 0x000fe400078e0057 */
[----:B------:R-:W-:-:S02]  /*f3c0*/  IMAD.MOV.U32 R49, RZ, RZ, R89 ;  /* 0x000000ffff317224 */ /* 0x000fc400078e0059 */
[----:B------:R-:W-:Y:S01]  /*f3d0*/  IMAD.MOV.U32 R51, RZ, RZ, R91 ;  /* 0x000000ffff337224 */ /* 0x000fe200078e005b */
[----:B------:R-:W-:Y:S01]  /*f3e0*/  STL [R1+0x360], R198 ;  /* 0x000360c601007387 */ /* 0x000fe20000100800 */
[----:B------:R-:W-:Y:S02]  /*f3f0*/  IMAD.MOV.U32 R69, RZ, RZ, R117 ;  /* 0x000000ffff457224 */ /* 0x000fe400078e0075 */
[----:B------:R-:W-:Y:S01]  /*f400*/  IMAD.MOV.U32 R232, RZ, RZ, R73 ;  /* 0x000000ffffe87224 */ /* 0x000fe200078e0049 */
[----:B------:R-:W-:Y:S01]  /*f410*/  STL [R1+0x330], R222 ;  /* 0x000330de01007387 */ /* 0x000fe20000100800 */
[----:B------:R-:W-:-:S03]  /*f420*/  IMAD.MOV.U32 R235, RZ, RZ, R75 ;  /* 0x000000ffffeb7224 */ /* 0x000fc600078e004b */
[----:B------:R-:W-:Y:S04]  /*f430*/  STL [R1+0x334], R212 ;  /* 0x000334d401007387 */ /* 0x000fe80000100800 */
[----:B------:R-:W-:Y:S04]  /*f440*/  STL [R1+0x338], R214 ;  /* 0x000338d601007387 */ /* 0x000fe80000100800 */
[----:B------:R-:W-:Y:S04]  /*f450*/  STL [R1+0x33c], R216 ;  /* 0x00033cd801007387 */ /* 0x000fe80000100800 */
[----:B------:R-:W-:Y:S04]  /*f460*/  STL.128 [R1+0x2f50], R28 ;  /* 0x002f501c01007387 */ /* 0x000fe80000100c00 */
[----:B------:R-:W-:Y:S04]  /*f470*/  STL.128 [R1+0x2f30], R20 ;  /* 0x002f301401007387 */ /* 0x000fe80000100c00 */
[----:B------:R-:W-:Y:S04]  /*f480*/  STL.128 [R1+0x2f10], R12 ;  /* 0x002f100c01007387 */ /* 0x000fe80000100c00 */
[----:B------:R-:W-:Y:S04]  /*f490*/  STL.128 [R1+0x2f00], R8 ;  /* 0x002f000801007387 */ /* 0x000fe80000100c00 */
[----:B---3--:R0:W-:Y:S04]  /*f4a0*/  STL [R1+0x3008], R76 ;  /* 0x0030084c01007387 */ /* 0x0081e80000100800 */
[----:B------:R1:W-:Y:S04]  /*f4b0*/  STL [R1+0x3004], R74 ;  /* 0x0030044a01007387 */ /* 0x0003e80000100800 */
[----:B------:R3:W-:Y:S04]  /*f4c0*/  STL [R1+0x3000], R72 ;  /* 0x0030004801007387 */ /* 0x0007e80000100800 */
[----:B------:R3:W-:Y:S04]  /*f4d0*/  STL.128 [R1+0x2ff0], R68 ;  /* 0x002ff04401007387 */ /* 0x0007e80000100c00 */
[----:B------:R3:W-:Y:S04]  /*f4e0*/  STL.128 [R1+0x2ef0], R4 ;  /* 0x002ef00401007387 */ /* 0x0007e80000100c00 */
        /* <DEDUP_REMOVED lines=15> */
[----:B0-----:R-:W4:Y:S04]  /*f5e0*/  LDL.LU R76, [R1+0x3008] ;  /* 0x00300800014c7983 */ /* 0x001f280000300800 */
[----:B-1----:R-:W4:Y:S04]  /*f5f0*/  LDL.LU R74, [R1+0x3004] ;  /* 0x00300400014a7983 */ /* 0x002f280000300800 */
[----:B---3--:R-:W3:Y:S04]  /*f600*/  LDL.LU R72, [R1+0x3000] ;  /* 0x0030000001487983 */ /* 0x008ee80000300800 */
[----:B------:R-:W3:Y:S04]  /*f610*/  LDL.LU.128 R68, [R1+0x2ff0] ;  /* 0x002ff00001447983 */ /* 0x000ee80000300c00 */
[----:B------:R-:W3:Y:S04]  /*f620*/  LDL.LU.128 R28, [R1+0x2f50] ;  /* 0x002f5000011c7983 */ /* 0x000ee80000300c00 */
[----:B------:R-:W3:Y:S04]  /*f630*/  LDL.LU.128 R20, [R1+0x2f30] ;  /* 0x002f300001147983 */ /* 0x000ee80000300c00 */
[----:B------:R-:W3:Y:S04]  /*f640*/  LDL.LU.128 R12, [R1+0x2f10] ;  /* 0x002f1000010c7983 */ /* 0x000ee80000300c00 */
[----:B------:R-:W3:Y:S04]  /*f650*/  LDL.LU.128 R8, [R1+0x2f00] ;  /* 0x002f000001087983 */ /* 0x000ee80000300c00 */
[----:B------:R-:W3:Y:S01]  /*f660*/  LDL.LU.128 R4, [R1+0x2ef0] ;  /* 0x002ef00001047983 */ /* 0x000ee20000300c00 */
[----:B------:R-:W-:-:S03]  /*f670*/  IMAD.MOV.U32 R231, RZ, RZ, R77 ;  /* 0x000000ffffe77224 */ /* 0x000fc600078e004d */
[----:B------:R-:W-:Y:S04]  /*f680*/  STL [R1+0x35c], R196 ;  /* 0x00035cc401007387 */ /* 0x000fe80000100800 */
[----:B------:R-:W-:Y:S04]  /*f690*/  STL [R1+0x344], R208 ;  /* 0x000344d001007387 */ /* 0x000fe80000100800 */
[----:B------:R-:W-:Y:S04]  /*f6a0*/  STL [R1+0x348], R210 ;  /* 0x000348d201007387 */ /* 0x000fe80000100800 */
[----:B------:R-:W3:Y:S04]  /*f6b0*/  LDL.LU R130, [R1+0x3074] ;  /* 0x0030740001827983 */ /* 0x000ee80000300800 */
[----:B------:R-:W3:Y:S04]  /*f6c0*/  LDL.LU R128, [R1+0x3070] ;  /* 0x0030700001807983 */ /* 0x000ee80000300800 */
[----:B--2---:R-:W-:Y:S04]  /*f6d0*/  STL.128 [R1+0x2f90], R44 ;  /* 0x002f902c01007387 */ /* 0x004fe80000100c00 */
[----:B----4-:R0:W-:Y:S04]  /*f6e0*/  STL.128 [R1+0x2fa0], R48 ;  /* 0x002fa03001007387 */ /* 0x0101e80000100c00 */
[----:B------:R-:W-:Y:S04]  /*f6f0*/  STL.128 [R1+0x2f80], R40 ;  /* 0x002f802801007387 */ /* 0x000fe80000100c00 */
[----:B0-----:R-:W2:Y:S04]  /*f700*/  LDL.LU.128 R48, [R1+0x2fa0] ;  /* 0x002fa00001307983 */ /* 0x001ea80000300c00 */
[----:B------:R-:W4:Y:S04]  /*f710*/  LDL.LU.128 R44, [R1+0x2f90] ;  /* 0x002f9000012c7983 */ /* 0x000f280000300c00 */
[----:B------:R-:W-:Y:S04]  /*f720*/  STL.128 [R1+0x2f70], R36 ;  /* 0x002f702401007387 */ /* 0x000fe80000100c00 */
[----:B------:R-:W-:Y:S04]  /*f730*/  STL.128 [R1+0x2f60], R32 ;  /* 0x002f602001007387 */ /* 0x000fe80000100c00 */
[----:B------:R-:W-:Y:S04]  /*f740*/  STL.64 [R1+0x2f20], R16 ;  /* 0x002f201001007387 */ /* 0x000fe80000100a00 */
[----:B------:R-:W-:Y:S01]  /*f750*/  STL.128 [R1+0x2f40], R24 ;  /* 0x002f401801007387 */ /* 0x000fe20000100c00 */
[----:B------:R-:W-:-:S03]  /*f760*/  IMAD.MOV.U32 R198, RZ, RZ, R52 ;  /* 0x000000ffffc67224 */ /* 0x000fc600078e0034 */
[----:B------:R0:W-:Y:S01]  /*f770*/  STL.64 [R1+0x538], R54 ;  /* 0x0005383601007387 */ /* 0x0001e20000100a00 */
[----:B------:R-:W-:-:S03]  /*f780*/  IMAD.MOV.U32 R73, RZ, RZ, R53 ;  /* 0x000000ffff497224 */ /* 0x000fc600078e0035 */
[----:B------:R-:W-:Y:S04]  /*f790*/  STL.128 [R1+0x2e50], R64 ;  /* 0x002e504001007387 */ /* 0x000fe80000100c00 */
[----:B------:R-:W-:Y:S04]  /*f7a0*/  STL.128 [R1+0x2e40], R60 ;  /* 0x002e403c01007387 */ /* 0x000fe80000100c00 */
[----:B------:R1:W-:Y:S04]  /*f7b0*/  STL.128 [R1+0x2e30], R56 ;  /* 0x002e303801007387 */ /* 0x0003e80000100c00 */
[----:B0-----:R-:W4:Y:S04]  /*f7c0*/  LDL.LU.128 R52, [R1+0x2fb0] ;  /* 0x002fb00001347983 */ /* 0x001f280000300c00 */
[----:B------:R-:W4:Y:S04]  /*f7d0*/  LDL.LU.128 R40, [R1+0x2f80] ;  /* 0x002f800001287983 */ /* 0x000f280000300c00 */
[----:B------:R-:W4:Y:S04]  /*f7e0*/  LDL.LU.128 R36, [R1+0x2f70] ;  /* 0x002f700001247983 */ /* 0x000f280000300c00 */
[----:B------:R-:W4:Y:S04]  /*f7f0*/  LDL.LU.128 R32, [R1+0x2f60] ;  /* 0x002f600001207983 */ /* 0x000f280000300c00 */
[----:B------:R-:W4:Y:S04]  /*f800*/  LDL.LU.128 R24, [R1+0x2f40] ;  /* 0x002f400001187983 */ /* 0x000f280000300c00 */
[----:B------:R-:W4:Y:S04]  /*f810*/  LDL.LU.64 R16, [R1+0x2f20] ;  /* 0x002f200001107983 */ /* 0x000f280000300a00 */
[----:B------:R-:W4:Y:S04]  /*f820*/  LDL.LU R75, [R1+0x53c] ;  /* 0x00053c00014b7983 */ /* 0x000f280000300800 */
[----:B------:R0:W-:Y:S04]  /*f830*/  STL [R1+0x2ed8], R120 ;  /* 0x002ed87801007387 */ /* 0x0001e80000100800 */
[----:B------:R0:W-:Y:S04]  /*f840*/  STL [R1+0x2ed4], R118 ;  /* 0x002ed47601007387 */ /* 0x0001e80000100800 */
[----:B------:R0:W-:Y:S04]  /*f850*/  STL [R1+0x2ed0], R116 ;  /* 0x002ed07401007387 */ /* 0x0001e80000100800 */
[----:B------:R0:W-:Y:S04]  /*f860*/  STL [R1+0x2ecc], R114 ;  /* 0x002ecc7201007387 */ /* 0x0001e80000100800 */
[----:B------:R0:W-:Y:S04]  /*f870*/  STL [R1+0x2ec8], R112 ;  /* 0x002ec87001007387 */ /* 0x0001e80000100800 */
[----:B------:R0:W-:Y:S04]  /*f880*/  STL [R1+0x2ec4], R110 ;  /* 0x002ec46e01007387 */ /* 0x0001e80000100800 */
[----:B------:R0:W-:Y:S04]  /*f890*/  STL [R1+0x2ec0], R108 ;  /* 0x002ec06c01007387 */ /* 0x0001e80000100800 */
[----:B-1----:R-:W4:Y:S04]  /*f8a0*/  LDL.128 R56, [R1+0x330] ;  /* 0x0003300001387983 */ /* 0x002f280000100c00 */
[----:B------:R-:W4:Y:S04]  /*f8b0*/  LDL.LU.128 R64, [R1+0x2e50] ;  /* 0x002e500001407983 */ /* 0x000f280000300c00 */
[----:B------:R-:W4:Y:S04]  /*f8c0*/  LDL.LU.128 R60, [R1+0x2e40] ;  /* 0x002e4000013c7983 */ /* 0x000f280000300c00 */
[----:B------:R1:W-:Y:S04]  /*f8d0*/  STL [R1+0x2ebc], R106 ;  /* 0x002ebc6a01007387 */ /* 0x0003e80000100800 */
[----:B0-----:R-:W4:Y:S04]  /*f8e0*/  LDL.LU R120, [R1+0x2ed8] ;  /* 0x002ed80001787983 */ /* 0x001f280000300800 */
[----:B------:R-:W4:Y:S04]  /*f8f0*/  LDL.LU R118, [R1+0x2ed4] ;  /* 0x002ed40001767983 */ /* 0x000f280000300800 */
[----:B------:R-:W4:Y:S04]  /*f900*/  LDL.LU R116, [R1+0x2ed0] ;  /* 0x002ed00001747983 */ /* 0x000f280000300800 */
[----:B------:R-:W4:Y:S04]  /*f910*/  LDL.LU R114, [R1+0x2ecc] ;  /* 0x002ecc0001727983 */ /* 0x000f280000300800 */
[----:B------:R-:W4:Y:S04]  /*f920*/  LDL.LU R112, [R1+0x2ec8] ;  /* 0x002ec80001707983 */ /* 0x000f280000300800 */
[----:B------:R-:W4:Y:S04]  /*f930*/  LDL.LU R110, [R1+0x2ec4] ;  /* 0x002ec400016e7983 */ /* 0x000f280000300800 */
[----:B------:R-:W4:Y:S04]  /*f940*/  LDL.LU R108, [R1+0x2ec0] ;  /* 0x002ec000016c7983 */ /* 0x000f280000300800 */
[----:B------:R0:W-:Y:S04]  /*f950*/  STL [R1+0x2ea4], R94 ;  /* 0x002ea45e01007387 */ /* 0x0001e80000100800 */
[----:B------:R0:W-:Y:S04]  /*f960*/  STL [R1+0x2ea0], R92 ;  /* 0x002ea05c01007387 */ /* 0x0001e80000100800 */
[----:B-1----:R-:W4:Y:S04]  /*f970*/  LDL.LU R106, [R1+0x2ebc] ;  /* 0x002ebc00016a7983 */ /* 0x002f280000300800 */
[----:B0-----:R-:W4:Y:S04]  /*f980*/  LDL.LU R94, [R1+0x2ea4] ;  /* 0x002ea400015e7983 */ /* 0x001f280000300800 */
        /* <DEDUP_REMOVED lines=17> */
[----:B---3--:R3:W-:Y:S04]  /*faa0*/  STL.128 [R1+0x2e60], R68 ;  /* 0x002e604401007387 */ /* 0x0087e80000100c00 */
[----:B------:R-:W-:Y:S04]  /*fab0*/  STL.128 [R1+0x2dc0], R28 ;  /* 0x002dc01c01007387 */ /* 0x000fe80000100c00 */
[----:B------:R-:W-:Y:S04]  /*fac0*/  STL.128 [R1+0x2da0], R20 ;  /* 0x002da01401007387 */ /* 0x000fe80000100c00 */
[----:B------:R-:W-:Y:S04]  /*fad0*/  STL.128 [R1+0x2d80], R12 ;  /* 0x002d800c01007387 */ /* 0x000fe80000100c00 */
[----:B------:R-:W-:Y:S04]  /*fae0*/  STL.128 [R1+0x2d70], R8 ;  /* 0x002d700801007387 */ /* 0x000fe80000100c00 */
[----:B------:R-:W-:Y:S04]  /*faf0*/  STL.128 [R1+0x2d60], R4 ;  /* 0x002d600401007387 */ /* 0x000fe80000100c00 */
        /* <DEDUP_REMOVED lines=13> */
[----:B--2---:R0:W-:Y:S04]  /*fbd0*/  STL.128 [R1+0x2e10], R48 ;  /* 0x002e103001007387 */ /* 0x0041e80000100c00 */
[----:B----4-:R1:W-:Y:S04]  /*fbe0*/  STL.128 [R1+0x2e00], R44 ;  /* 0x002e002c01007387 */ /* 0x0103e80000100c00 */
[----:B------:R-:W2:Y:S04]  /*fbf0*/  LDL.LU R80, [R1+0x2e88] ;  /* 0x002e880001507983 */ /* 0x000ea80000300800 */
[----:B------:R-:W4:Y:S04]  /*fc00*/  LDL.LU R78, [R1+0x2e84] ;  /* 0x002e8400014e7983 */ /* 0x000f280000300800 */
[----:B------:R-:W4:Y:S04]  /*fc10*/  LDL.LU R76, [R1+0x2e80] ;  /* 0x002e8000014c7983 */ /* 0x000f280000300800 */
[----:B---3--:R-:W3:Y:S04]  /*fc20*/  LDL.LU.128 R68, [R1+0x2e60] ;  /* 0x002e600001447983 */ /* 0x008ee80000300c00 */
[----:B0-----:R-:W4:Y:S04]  /*fc30*/  LDL.LU.128 R48, [R1+0x2e10] ;  /* 0x002e100001307983 */ /* 0x001f280000300c00 */
[----:B-1----:R-:W4:Y:S04]  /*fc40*/  LDL.LU.128 R44, [R1+0x2e00] ;  /* 0x002e0000012c7983 */ /* 0x002f280000300c00 */
[----:B------:R-:W4:Y:S04]  /*fc50*/  LDL.LU.128 R28, [R1+0x2dc0] ;  /* 0x002dc000011c7983 */ /* 0x000f280000300c00 */
[----:B------:R-:W4:Y:S04]  /*fc60*/  LDL.LU.128 R20, [R1+0x2da0] ;  /* 0x002da00001147983 */ /* 0x000f280000300c00 */
[----:B------:R0:W-:Y:S04]  /*fc70*/  STL.128 [R1+0x2e20], R52 ;  /* 0x002e203401007387 */ /* 0x0001e80000100c00 */
[----:B------:R1:W-:Y:S04]  /*fc80*/  STL.128 [R1+0x2df0], R40 ;  /* 0x002df02801007387 */ /* 0x0003e80000100c00 */
[----:B------:R1:W-:Y:S04]  /*fc90*/  STL.128 [R1+0x2de0], R36 ;  /* 0x002de02401007387 */ /* 0x0003e80000100c00 */
[----:B------:R-:W-:Y:S04]  /*fca0*/  STL.128 [R1+0x2dd0], R32 ;  /* 0x002dd02001007387 */ /* 0x000fe80000100c00 */
[----:B------:R-:W-:Y:S04]  /*fcb0*/  STL.128 [R1+0x2db0], R24 ;  /* 0x002db01801007387 */ /* 0x000fe80000100c00 */
[----:B------:R-:W-:Y:S04]  /*fcc0*/  STL.64 [R1+0x2d90], R16 ;  /* 0x002d901001007387 */ /* 0x000fe80000100a00 */
[----:B------:R1:W-:Y:S04]  /*fcd0*/  STL.128 [R1+0x2e70], R72 ;  /* 0x002e704801007387 */ /* 0x0003e80000100c00 */
[----:B0-----:R-:W4:Y:S04]  /*fce0*/  LDL.LU.128 R52, [R1+0x2e20] ;  /* 0x002e200001347983 */ /* 0x001f280000300c00 */
[----:B-1----:R-:W4:Y:S04]  /*fcf0*/  LDL.LU.128 R40, [R1+0x2df0] ;  /* 0x002df00001287983 */ /* 0x002f280000300c00 */
[----:B------:R-:W4:Y:S04]  /*fd00*/  LDL.LU.128 R36, [R1+0x2de0] ;  /* 0x002de00001247983 */ /* 0x000f280000300c00 */
[----:B------:R-:W4:Y:S04]  /*fd10*/  LDL.LU.128 R72, [R1+0x2e70] ;  /* 0x002e700001487983 */ /* 0x000f280000300c00 */
[----:B------:R-:W4:Y:S04]  /*fd20*/  LDL.LU.128 R32, [R1+0x2dd0] ;  /* 0x002dd00001207983 */ /* 0x000f280000300c00 */
[----:B------:R-:W4:Y:S04]  /*fd30*/  LDL.LU.128 R24, [R1+0x2db0] ;  /* 0x002db00001187983 */ /* 0x000f280000300c00 */
[----:B------:R-:W4:Y:S01]  /*fd40*/  LDL.LU.64 R16, [R1+0x2d90] ;  /* 0x002d900001107983 */ /* 0x000f220000300a00 */
[----:B------:R-:W-:-:S03]  /*fd50*/  IMAD.MOV.U32 R196, RZ, RZ, R56 ;  /* 0x000000ffffc47224 */ /* 0x000fc600078e0038 */
[----:B------:R0:W-:Y:S01]  /*fd60*/  STL.64 [R1+0x548], R58 ;  /* 0x0005483a01007387 */ /* 0x0001e20000100a00 */
[----:B------:R-:W-:-:S03]  /*fd70*/  IMAD.MOV.U32 R77, RZ, RZ, R57 ;  /* 0x000000ffff4d7224 */ /* 0x000fc600078e0039 */
[----:B------:R-:W-:Y:S04]  /*fd80*/  STL.128 [R1+0x2cb0], R64 ;  /* 0x002cb04001007387 */ /* 0x000fe80000100c00 */
[----:B------:R1:W-:Y:S04]  /*fd90*/  STL.128 [R1+0x2ca0], R60 ;  /* 0x002ca03c01007387 */ /* 0x0003e80000100c00 */
[----:B0-----:R-:W4:Y:S04]  /*fda0*/  LDL.LU.128 R56, [R1+0x2e30] ;  /* 0x002e300001387983 */ /* 0x001f280000300c00 */
[----:B------:R-:W4:Y:S04]  /*fdb0*/  LDL.LU.128 R12, [R1+0x2d80] ;  /* 0x002d8000010c7983 */ /* 0x000f280000300c00 */
[----:B------:R-:W4:Y:S04]  /*fdc0*/  LDL.LU.128 R8, [R1+0x2d70] ;  /* 0x002d700001087983 */ /* 0x000f280000300c00 */
[----:B------:R-:W4:Y:S04]  /*fdd0*/  LDL.LU.128 R4, [R1+0x2d60] ;  /* 0x002d600001047983 */ /* 0x000f280000300c00 */
        /* <DEDUP_REMOVED lines=23> */
[----:B------:R-:W-:Y:S04]  /*ff50*/  STL [R1+0x358], R190 ;  /* 0x000358be01007387 */ /* 0x000fe80000100800 */
[----:B------:R0:W-:Y:S04]  /*ff60*/  STL [R1+0x2eec], R130 ;  /* 0x002eec8201007387 */ /* 0x0001e80000100800 */
[----:B------:R1:W-:Y:S04]  /*ff70*/  STL [R1+0x2ee8], R128 ;  /* 0x002ee88001007387 */ /* 0x0003e80000100800 */
[----:B------:R-:W-:Y:S04]  /*ff80*/  STL [R1+0x36c], R188 ;  /* 0x00036cbc01007387 */ /* 0x000fe80000100800 */
[----:B0-----:R-:W4:Y:S04]  /*ff90*/  LDL.LU R130, [R1+0x2eec] ;  /* 0x002eec0001827983 */ /* 0x001f280000300800 */
[----:B-1----:R-:W4:Y:S04]  /*ffa0*/  LDL.LU R128, [R1+0x2ee8] ;  /* 0x002ee80001807983 */ /* 0x002f280000300800 */
[----:B------:R-:W4:Y:S04]  /*ffb0*/  LDL.LU R197, [R1+0x538] ;  /* 0x0005380001c57983 */ /* 0x000f280000300800 */
        /* <DEDUP_REMOVED lines=14> */
[----:B0-----:R-:W4:Y:S04]  /*100a0*/  LDL.LU R126, [R1+0x2d4c] ;  /* 0x002d4c00017e7983 */ /* 0x001f280000300800 */
[----:B-1----:R-:W4:Y:S04]  /*100b0*/  LDL.LU R124, [R1+0x2d48] ;  /* 0x002d4800017c7983 */ /* 0x002f280000300800 */
[----:B--2---:R0:W-:Y:S04]  /*100c0*/  STL [R1+0x2cf0], R80 ;  /* 0x002cf05001007387 */ /* 0x0041e80000100800 */
[----:B------:R-:W2:Y:S04]  /*100d0*/  LDL.LU R122, [R1+0x2d44] ;  /* 0x002d4400017a7983 */ /* 0x000ea80000300800 */
[----:B------:R-:W2:Y:S04]  /*100e0*/  LDL.LU R104, [R1+0x2d20] ;  /* 0x002d200001687983 */ /* 0x000ea80000300800 */
[----:B---3--:R-:W-:Y:S04]  /*100f0*/  STL.128 [R1+0x2cc0], R68 ;  /* 0x002cc04401007387 */ /* 0x008fe80000100c00 */
[----:B----4-:R-:W-:Y:S04]  /*10100*/  STL.128 [R1+0x2c70], R48 ;  /* 0x002c703001007387 */ /* 0x010fe80000100c00 */
[----:B------:R-:W-:Y:S04]  /*10110*/  STL.128 [R1+0x2c60], R44 ;  /* 0x002c602c01007387 */ /* 0x000fe80000100c00 */
[----:B------:R-:W-:Y:S04]  /*10120*/  STL.128 [R1+0x2c20], R28 ;  /* 0x002c201c01007387 */ /* 0x000fe80000100c00 */
[----:B------:R-:W-:Y:S04]  /*10130*/  STL.128 [R1+0x2c00], R20 ;  /* 0x002c001401007387 */ /* 0x000fe80000100c00 */
[----:B------:R-:W3:Y:S04]  /*10140*/  LDL.LU R102, [R1+0x2d1c] ;  /* 0x002d1c0001667983 */ /* 0x000ee80000300800 */
[----:B------:R-:W4:Y:S04]  /*10150*/  LDL.LU R100, [R1+0x2d18] ;  /* 0x002d180001647983 */ /* 0x000f280000300800 */
[----:B------:R-:W4:Y:S04]  /*10160*/  LDL.LU R98, [R1+0x2d14] ;  /* 0x002d140001627983 */ /* 0x000f280000300800 */
[----:B------:R-:W4:Y:S04]  /*10170*/  LDL.LU R96, [R1+0x2d10] ;  /* 0x002d100001607983 */ /* 0x000f280000300800 */
[----:B------:R-:W4:Y:S04]  /*10180*/  LDL.LU R90, [R1+0x2d04] ;  /* 0x002d0400015a7983 */ /* 0x000f280000300800 */
[----:B------:R-:W4:Y:S04]  /*10190*/  LDL.LU R88, [R1+0x2d00] ;  /* 0x002d000001587983 */ /* 0x000f280000300800 */
[----:B------:R-:W4:Y:S04]  /*101a0*/  LDL.LU R86, [R1+0x2cfc] ;  /* 0x002cfc0001567983 */ /* 0x000f280000300800 */
[----:B------:R-:W-:Y:S04]  /*101b0*/  STL.128 [R1+0x2c80], R52 ;  /* 0x002c803401007387 */ /* 0x000fe80000100c00 */
[----:B------:R-:W-:Y:S04]  /*101c0*/  STL.128 [R1+0x2c50], R40 ;  /* 0x002c502801007387 */ /* 0x000fe80000100c00 */
[----:B------:R-:W-:Y:S04]  /*101d0*/  STL.128 [R1+0x2c40], R36 ;  /* 0x002c402401007387 */ /* 0x000fe80000100c00 */
[----:B------:R1:W-:Y:S04]  /*101e0*/  STL.128 [R1+0x2cd0], R72 ;  /* 0x002cd04801007387 */ /* 0x0003e80000100c00 */
[----:B------:R-:W-:Y:S04]  /*101f0*/  STL.128 [R1+0x2c30], R32 ;  /* 0x002c302001007387 */ /* 0x000fe80000100c00 */
[----:B------:R-:W-:Y:S04]  /*10200*/  STL.128 [R1+0x2c10], R24 ;  /* 0x002c101801007387 */ /* 0x000fe80000100c00 */
[----:B------:R-:W-:Y:S04]  /*10210*/  STL.64 [R1+0x2bf0], R16 ;  /* 0x002bf01001007387 */ /* 0x000fe80000100a00 */
[----:B------:R-:W4:Y:S04]  /*10220*/  LDL.LU R84, [R1+0x2cf8] ;  /* 0x002cf80001547983 */ /* 0x000f280000300800 */
[----:B------:R-:W4:Y:S04]  /*10230*/  LDL.LU R82, [R1+0x2cf4] ;  /* 0x002cf40001527983 */ /* 0x000f280000300800 */
[----:B0-----:R-:W4:Y:S04]  /*10240*/  LDL.LU R80, [R1+0x2cf0] ;  /* 0x002cf00001507983 */ /* 0x001f280000300800 */
[----:B------:R0:W-:Y:S04]  /*10250*/  STL.128 [R1+0x2c90], R56 ;  /* 0x002c903801007387 */ /* 0x0001e80000100c00 */
[----:B------:R-:W-:Y:S04]  /*10260*/  STL.128 [R1+0x2be0], R12 ;  /* 0x002be00c01007387 */ /* 0x000fe80000100c00 */
[----:B------:R-:W-:Y:S04]  /*10270*/  STL.128 [R1+0x2bd0], R8 ;  /* 0x002bd00801007387 */ /* 0x000fe80000100c00 */
[----:B------:R-:W-:Y:S04]  /*10280*/  STL.128 [R1+0x2bc0], R4 ;  /* 0x002bc00401007387 */ /* 0x000fe80000100c00 */
[----:B------:R0:W-:Y:S04]  /*10290*/  STL.128 [R1+0x2ce0], R76 ;  /* 0x002ce04c01007387 */ /* 0x0001e80000100c00 */
[----:B-1----:R-:W4:Y:S04]  /*102a0*/  LDL.LU.128 R72, [R1+0x2cd0] ;  /* 0x002cd00001487983 */ /* 0x002f280000300c00 */
[----:B------:R-:W4:Y:S04]  /*102b0*/  LDL.LU.128 R68, [R1+0x2cc0] ;  /* 0x002cc00001447983 */ /* 0x000f280000300c00 */
[----:B0-----:R-:W4:Y:S04]  /*102c0*/  LDL.LU.128 R56, [R1+0x2c90] ;  /* 0x002c900001387983 */ /* 0x001f280000300c00 */
[----:B------:R-:W4:Y:S04]  /*102d0*/  LDL.LU.128 R76, [R1+0x2ce0] ;  /* 0x002ce000014c7983 */ /* 0x000f280000300c00 */
[----:B------:R-:W4:Y:S04]  /*102e0*/  LDL.LU.128 R52, [R1+0x2c80] ;  /* 0x002c800001347983 */ /* 0x000f280000300c00 */
[----:B------:R-:W4:Y:S04]  /*102f0*/  LDL.LU.128 R48, [R1+0x2c70] ;  /* 0x002c700001307983 */ /* 0x000f280000300c00 */
[----:B------:R-:W4:Y:S01]  /*10300*/  LDL.LU.128 R44, [R1+0x2c60] ;  /* 0x002c6000012c7983 */ /* 0x000f220000300c00 */
[----:B------:R-:W-:-:S03]  /*10310*/  IMAD.MOV.U32 R191, RZ, RZ, R60 ;  /* 0x000000ffffbf7224 */ /* 0x000fc600078e003c */
[----:B------:R0:W-:Y:S01]  /*10320*/  STL.64 [R1+0x558], R62 ;  /* 0x0005583e01007387 */ /* 0x0001e20000100a00 */
[----:B------:R-:W-:-:S03]  /*10330*/  IMAD.MOV.U32 R81, RZ, RZ, R61 ;  /* 0x000000ffff517224 */ /* 0x000fc600078e003d */
[----:B------:R1:W-:Y:S04]  /*10340*/  STL.128 [R1+0x2b10], R64 ;  /* 0x002b104001007387 */ /* 0x0003e80000100c00 */
[----:B------:R-:W4:Y:S04]  /*10350*/  LDL.LU.128 R40, [R1+0x2c50] ;  /* 0x002c500001287983 */ /* 0x000f280000300c00 */
[----:B0-----:R-:W4:Y:S04]  /*10360*/  LDL.LU.128 R60, [R1+0x2ca0] ;  /* 0x002ca000013c7983 */ /* 0x001f280000300c00 */
[----:B------:R-:W4:Y:S04]  /*10370*/  LDL.LU.128 R36, [R1+0x2c40] ;  /* 0x002c400001247983 */ /* 0x000f280000300c00 */
[----:B------:R-:W4:Y:S04]  /*10380*/  LDL.LU.128 R32, [R1+0x2c30] ;  /* 0x002c300001207983 */ /* 0x000f280000300c00 */
[----:B------:R-:W4:Y:S04]  /*10390*/  LDL.LU.128 R28, [R1+0x2c20] ;  /* 0x002c2000011c7983 */ /* 0x000f280000300c00 */
[----:B------:R-:W4:Y:S04]  /*103a0*/  LDL.LU.128 R24, [R1+0x2c10] ;  /* 0x002c100001187983 */ /* 0x000f280000300c00 */
[----:B------:R-:W4:Y:S04]  /*103b0*/  LDL.LU.128 R20, [R1+0x2c00] ;  /* 0x002c000001147983 */ /* 0x000f280000300c00 */
[----:B------:R-:W4:Y:S04]  /*103c0*/  LDL.LU.64 R16, [R1+0x2bf0] ;  /* 0x002bf00001107983 */ /* 0x000f280000300a00 */
        /* <DEDUP_REMOVED lines=29> */
[----:B--2---:R2:W-:Y:S04]  /*105a0*/  STL [R1+0x2bac], R122 ;  /* 0x002bac7a01007387 */ /* 0x0045e80000100800 */
[----:B------:R2:W-:Y:S04]  /*105b0*/  STL [R1+0x2b88], R104 ;  /* 0x002b886801007387 */ /* 0x0005e80000100800 */
[----:B0-----:R-:W2:Y:S04]  /*105c0*/  LDL.LU R130, [R1+0x2d54] ;  /* 0x002d540001827983 */ /* 0x001ea80000300800 */
[----:B-1----:R-:W2:Y:S04]  /*105d0*/  LDL.LU R128, [R1+0x2d50] ;  /* 0x002d500001807983 */ /* 0x002ea80000300800 */
[----:B------:R-:W2:Y:S04]  /*105e0*/  LDL.LU R190, [R1+0x558] ;  /* 0x0005580001be7983 */ /* 0x000ea80000300800 */
[----:B------:R-:W2:Y:S04]  /*105f0*/  LDL.LU R126, [R1+0x2bb4] ;  /* 0x002bb400017e7983 */ /* 0x000ea80000300800 */
[----:B------:R-:W2:Y:S04]  /*10600*/  LDL.LU R124, [R1+0x2bb0] ;  /* 0x002bb000017c7983 */ /* 0x000ea80000300800 */
[----:B---3--:R0:W-:Y:S04]  /*10610*/  STL [R1+0x2b84], R102 ;  /* 0x002b846601007387 */ /* 0x0081e80000100800 */
[----:B----4-:R1:W-:Y:S04]  /*10620*/  STL [R1+0x2b80], R100 ;  /* 0x002b806401007387 */ /* 0x0103e80000100800 */
[----:B------:R3:W-:Y:S04]  /*10630*/  STL [R1+0x2b7c], R98 ;  /* 0x002b7c6201007387 */ /* 0x0007e80000100800 */
[----:B------:R4:W-:Y:S04]  /*10640*/  STL [R1+0x2b78], R96 ;  /* 0x002b786001007387 */ /* 0x0009e80000100800 */
[----:B------:R4:W-:Y:S04]  /*10650*/  STL [R1+0x2b6c], R90 ;  /* 0x002b6c5a01007387 */ /* 0x0009e80000100800 */
[----:B------:R4:W-:Y:S04]  /*10660*/  STL [R1+0x2b68], R88 ;  /* 0x002b685801007387 */ /* 0x0009e80000100800 */
[----:B------:R4:W-:Y:S04]  /*10670*/  STL [R1+0x2b64], R86 ;  /* 0x002b645601007387 */ /* 0x0009e80000100800 */
[----:B--2---:R-:W2:Y:S04]  /*10680*/  LDL.LU R122, [R1+0x2bac] ;  /* 0x002bac00017a7983 */ /* 0x004ea80000300800 */
[----:B------:R-:W2:Y:S04]  /*10690*/  LDL.LU R104, [R1+0x2b88] ;  /* 0x002b880001687983 */ /* 0x000ea80000300800 */
[----:B0-----:R-:W2:Y:S04]  /*106a0*/  LDL.LU R102, [R1+0x2b84] ;  /* 0x002b840001667983 */ /* 0x001ea80000300800 */
[----:B-1----:R-:W2:Y:S04]  /*106b0*/  LDL.LU R100, [R1+0x2b80] ;  /* 0x002b800001647983 */ /* 0x002ea80000300800 */
[----:B---3--:R-:W3:Y:S04]  /*106c0*/  LDL.LU R98, [R1+0x2b7c] ;  /* 0x002b7c0001627983 */ /* 0x008ee80000300800 */
[----:B----4-:R-:W4:Y:S04]  /*106d0*/  LDL.LU R96, [R1+0x2b78] ;  /* 0x002b780001607983 */ /* 0x010f280000300800 */
[----:B------:R-:W4:Y:S04]  /*106e0*/  LDL.LU R90, [R1+0x2b6c] ;  /* 0x002b6c00015a7983 */ /* 0x000f280000300800 */
[----:B------:R0:W-:Y:S04]  /*106f0*/  STL [R1+0x2b60], R84 ;  /* 0x002b605401007387 */ /* 0x0001e80000100800 */
[----:B------:R-:W4:Y:S04]  /*10700*/  LDL.LU R88, [R1+0x2b68] ;  /* 0x002b680001587983 */ /* 0x000f280000300800 */
[----:B------:R-:W4:Y:S04]  /*10710*/  LDL.LU R86, [R1+0x2b64] ;  /* 0x002b640001567983 */ /* 0x000f280000300800 */
[----:B0-----:R-:W4:Y:S04]  /*10720*/  LDL.LU R84, [R1+0x2b60] ;  /* 0x002b600001547983 */ /* 0x001f280000300800 */
[----:B------:R-:W-:Y:S04]  /*10730*/  STL.128 [R1+0x2b30], R72 ;  /* 0x002b304801007387 */ /* 0x000fe80000100c00 */
[----:B------:R-:W-:Y:S04]  /*10740*/  STL.128 [R1+0x2b20], R68 ;  /* 0x002b204401007387 */ /* 0x000fe80000100c00 */
[----:B------:R-:W-:Y:S04]  /*10750*/  STL.128 [R1+0x2af0], R56 ;  /* 0x002af03801007387 */ /* 0x000fe80000100c00 */
[----:B------:R0:W-:Y:S04]  /*10760*/  STL.128 [R1+0x2b40], R76 ;  /* 0x002b404c01007387 */ /* 0x0001e80000100c00 */
[----:B------:R-:W-:Y:S04]  /*10770*/  STL.128 [R1+0x2ae0], R52 ;  /* 0x002ae03401007387 */ /* 0x000fe80000100c00 */
[----:B------:R-:W-:Y:S04]  /*10780*/  STL.128 [R1+0x2ad0], R48 ;  /* 0x002ad03001007387 */ /* 0x000fe80000100c00 */
[----:B------:R-:W-:Y:S04]  /*10790*/  STL.128 [R1+0x2ac0], R44 ;  /* 0x002ac02c01007387 */ /* 0x000fe80000100c00 */
[----:B0-----:R-:W4:Y:S04]  /*107a0*/  LDL.LU.128 R76, [R1+0x2b40] ;  /* 0x002b4000014c7983 */ /* 0x001f280000300c00 */
[----:B------:R-:W4:Y:S04]  /*107b0*/  LDL.LU.128 R72, [R1+0x2b30] ;  /* 0x002b300001487983 */ /* 0x000f280000300c00 */
[----:B------:R-:W4:Y:S04]  /*107c0*/  LDL.LU.128 R68, [R1+0x2b20] ;  /* 0x002b200001447983 */ /* 0x000f280000300c00 */
[----:B------:R-:W-:Y:S04]  /*107d0*/  STL.128 [R1+0x2ab0], R40 ;  /* 0x002ab02801007387 */ /* 0x000fe80000100c00 */
[----:B------:R0:W-:Y:S04]  /*107e0*/  STL.128 [R1+0x2b00], R60 ;  /* 0x002b003c01007387 */ /* 0x0001e80000100c00 */
[----:B------:R-:W-:Y:S04]  /*107f0*/  STL.128 [R1+0x2aa0], R36 ;  /* 0x002aa02401007387 */ /* 0x000fe80000100c00 */
[----:B------:R-:W-:Y:S04]  /*10800*/  STL.128 [R1+0x2a90], R32 ;  /* 0x002a902001007387 */ /* 0x000fe80000100c00 */
[----:B------:R-:W-:Y:S04]  /*10810*/  STL.128 [R1+0x2a80], R28 ;  /* 0x002a801c01007387 */ /* 0x000fe80000100c00 */
[----:B------:R-:W-:Y:S04]  /*10820*/  STL.128 [R1+0x2a70], R24 ;  /* 0x002a701801007387 */ /* 0x000fe80000100c00 */
[----:B------:R-:W-:Y:S04]  /*10830*/  STL.128 [R1+0x2a60], R20 ;  /* 0x002a601401007387 */ /* 0x000fe80000100c00 */
[----:B------:R-:W-:Y:S04]  /*10840*/  STL.64 [R1+0x2a50], R16 ;  /* 0x002a501001007387 */ /* 0x000fe80000100a00 */
[----:B------:R-:W-:Y:S04]  /*10850*/  STL.128 [R1+0x2a40], R12 ;  /* 0x002a400c01007387 */ /* 0x000fe80000100c00 */
[----:B------:R-:W-:Y:S04]  /*10860*/  STL.128 [R1+0x2a30], R8 ;  /* 0x002a300801007387 */ /* 0x000fe80000100c00 */
[----:B------:R-:W-:Y:S04]  /*10870*/  STL.128 [R1+0x2a20], R4 ;  /* 0x002a200401007387 */ /* 0x000fe80000100c00 */
[----:B------:R1:W-:Y:S04]  /*10880*/  STL.128 [R1+0x2b50], R80 ;  /* 0x002b505001007387 */ /* 0x0003e80000100c00 */
[----:B0-----:R-:W4:Y:S04]  /*10890*/  LDL.LU.128 R60, [R1+0x2b00] ;  /* 0x002b0000013c7983 */ /* 0x001f280000300c00 */
[----:B------:R-:W4:Y:S04]  /*108a0*/  LDL.LU.128 R56, [R1+0x2af0] ;  /* 0x002af00001387983 */ /* 0x000f280000300c00 */
[----:B------:R-:W4:Y:S04]  /*108b0*/  LDL.LU.128 R52, [R1+0x2ae0] ;  /* 0x002ae00001347983 */ /* 0x000f280000300c00 */
[----:B-1----:R-:W4:Y:S04]  /*108c0*/  LDL.LU.128 R80, [R1+0x2b50] ;  /* 0x002b500001507983 */ /* 0x002f280000300c00 */
[----:B------:R-:W4:Y:S04]  /*108d0*/  LDL.LU.128 R48, [R1+0x2ad0] ;  /* 0x002ad00001307983 */ /* 0x000f280000300c00 */
[----:B------:R-:W4:Y:S04]  /*108e0*/  LDL.LU.128 R44, [R1+0x2ac0] ;  /* 0x002ac000012c7983 */ /* 0x000f280000300c00 */
[----:B------:R-:W4:Y:S01]  /*108f0*/  LDL.LU.128 R40, [R1+0x2ab0] ;  /* 0x002ab00001287983 */ /* 0x000f220000300c00 */
[----:B------:R-:W-:-:S02]  /*10900*/  IMAD.MOV.U32 R189, RZ, RZ, R64 ;  /* 0x000000ffffbd7224 */ /* 0x000fc400078e0040 */
[----:B------:R-:W-:Y:S01]  /*10910*/  IMAD.MOV.U32 R85, RZ, RZ, R65 ;  /* 0x000000ffff557224 */ /* 0x000fe200078e0041 */
[----:B------:R0:W-:Y:S04]  /*10920*/  STL.64 [R1+0x568], R66 ;  /* 0x0005684201007387 */ /* 0x0001e80000100a00 */
[----:B------:R-:W4:Y:S04]  /*10930*/  LDL.LU.128 R36, [R1+0x2aa0] ;  /* 0x002aa00001247983 */ /* 0x000f280000300c00 */
[----:B------:R-:W4:Y:S04]  /*10940*/  LDL.LU.128 R32, [R1+0x2a90] ;  /* 0x002a900001207983 */ /* 0x000f280000300c00 */
[----:B0-----:R-:W4:Y:S04]  /*10950*/  LDL.LU.128 R64, [R1+0x2b10] ;  /* 0x002b100001407983 */ /* 0x001f280000300c00 */
        /* <DEDUP_REMOVED lines=8> */
[----:B------:R-:W4:Y:S04]  /*109e0*/  LDL.LU R87, [R1+0x56c] ;  /* 0x00056c0001577983 */ /* 0x000f280000300800 */
        /* <DEDUP_REMOVED lines=11> */
[----:B0-----:R-:W3:Y:S04]  /*10aa0*/  LDL.LU R94, [R1+0x29dc] ;  /* 0x0029dc00015e7983 */ /* 0x001ee80000300800 */
[----:B-1----:R-:W4:Y:S04]  /*10ab0*/  LDL.LU R92, [R1+0x29d8] ;  /* 0x0029d800015c7983 */ /* 0x002f280000300800 */
        /* <DEDUP_REMOVED lines=9> */
[----:B------:R-:W4:Y:S04]  /*10b50*/  LDL.LU R108, [R1+0x29f8] ;  /* 0x0029f800016c7983 */ /* 0x000f280000300800 */
[----:B------:R-:W4:Y:S04]  /*10b60*/  LDL.LU R106, [R1+0x29f4] ;  /* 0x0029f400016a7983 */ /* 0x000f280000300800 */
[----:B------:R-:W4:Y:S04]  /*10b70*/  LDL.LU R112, [R1+0x2a00] ;  /* 0x002a000001707983 */ /* 0x000f280000300800 */
[----:B------:R-:W4:Y:S04]  /*10b80*/  LDL.LU R110, [R1+0x29fc] ;  /* 0x0029fc00016e7983 */ /* 0x000f280000300800 */
[----:B------:R-:W-:Y:S04]  /*10b90*/  STL [R1+0x390], R138 ;  /* 0x0003908a01007387 */ /* 0x000fe80000100800 */
[----:B------:R-:W-:Y:S04]  /*10ba0*/  STL [R1+0x394], R128 ;  /* 0x0003948001007387 */ /* 0x000fe80000100800 */
[----:B------:R-:W-:Y:S04]  /*10bb0*/  STL [R1+0x398], R130 ;  /* 0x0003988201007387 */ /* 0x000fe80000100800 */
[----:B------:R-:W-:Y:S04]  /*10bc0*/  STL [R1+0x39c], R132 ;  /* 0x00039c8401007387 */ /* 0x000fe80000100800 */
[----:B------:R-:W4:Y:S04]  /*10bd0*/  LDL.LU R120, [R1+0x2a10] ;  /* 0x002a100001787983 */ /* 0x000f280000300800 */
[----:B------:R-:W4:Y:S04]  /*10be0*/  LDL.LU R118, [R1+0x2a0c] ;  /* 0x002a0c0001767983 */ /* 0x000f280000300800 */
[----:B------:R-:W4:Y:S04]  /*10bf0*/  LDL.LU R116, [R1+0x2a08] ;  /* 0x002a080001747983 */ /* 0x000f280000300800 */
[----:B--2---:R-:W-:Y:S04]  /*10c00*/  STL [R1+0x3a0], R122 ;  /* 0x0003a07a01007387 */ /* 0x004fe80000100800 */
[----:B------:R-:W-:Y:S04]  /*10c10*/  STL [R1+0x3a4], R124 ;  /* 0x0003a47c01007387 */ /* 0x000fe80000100800 */
[----:B------:R-:W-:Y:S04]  /*10c20*/  STL [R1+0x3a8], R126 ;  /* 0x0003a87e01007387 */ /* 0x000fe80000100800 */
[----:B------:R-:W-:Y:S04]  /*10c30*/  STL.128 [R1+0x2340], R192 ;  /* 0x002340c001007387 */ /* 0x000fe80000100c00 */
[----:B------:R-:W2:Y:S04]  /*10c40*/  LDL.LU R114, [R1+0x2a04] ;  /* 0x002a040001727983 */ /* 0x000ea80000300800 */
[----:B---3--:R-:W-:Y:S04]  /*10c50*/  STL [R1+0x2854], R94 ;  /* 0x0028545e01007387 */ /* 0x008fe80000100800 */
[----:B----4-:R0:W-:Y:S04]  /*10c60*/  STL [R1+0x2850], R92 ;  /* 0x0028505c01007387 */ /* 0x0101e80000100800 */
[----:B0-----:R-:W3:Y:S04]  /*10c70*/  LDL.128 R92, [R1+0x370] ;  /* 0x00037000015c7983 */ /* 0x001ee80000100c00 */
[----:B------:R0:W-:Y:S04]  /*10c80*/  STL [R1+0x29e4], R98 ;  /* 0x0029e46201007387 */ /* 0x0001e80000100800 */
[----:B------:R1:W-:Y:S04]  /*10c90*/  STL [R1+0x29e0], R96 ;  /* 0x0029e06001007387 */ /* 0x0003e80000100800 */
[----:B0-----:R-:W4:Y:S04]  /*10ca0*/  LDL.LU R98, [R1+0x29e4] ;  /* 0x0029e40001627983 */ /* 0x001f280000300800 */
[----:B-1----:R-:W2:Y:S01]  /*10cb0*/  LDL.LU R96, [R1+0x29e0] ;  /* 0x0029e00001607983 */ /* 0x002ea20000300800 */
[----:B---3--:R-:W-:-:S03]  /*10cc0*/  IMAD.MOV.U32 R185, RZ, RZ, R92 ;  /* 0x000000ffffb97224 */ /* 0x008fc600078e005c */
[----:B------:R0:W-:Y:S04]  /*10cd0*/  STL.64 [R1+0x588], R94 ;  /* 0x0005885e01007387 */ /* 0x0001e80000100a00 */
[----:B------:R-:W3:Y:S04]  /*10ce0*/  LDL.LU R92, [R1+0x2850] ;  /* 0x00285000015c7983 */ /* 0x000ee80000300800 */
[----:B------:R-:W-:Y:S04]  /*10cf0*/  STL [R1+0x29f0], R104 ;  /* 0x0029f06801007387 */ /* 0x000fe80000100800 */
[----:B0-----:R-:W3:Y:S04]  /*10d00*/  LDL.LU R94, [R1+0x2854] ;  /* 0x00285400015e7983 */ /* 0x001ee80000300800 */
[----:B------:R-:W3:Y:S04]  /*10d10*/  LDL.LU R95, [R1+0x58c] ;  /* 0x00058c00015f7983 */ /* 0x000ee80000300800 */
[----:B----4-:R0:W-:Y:S04]  /*10d20*/  STL [R1+0x285c], R98 ;  /* 0x00285c6201007387 */ /* 0x0101e80000100800 */
[----:B--2---:R1:W-:Y:S04]  /*10d30*/  STL [R1+0x2858], R96 ;  /* 0x0028586001007387 */ /* 0x0043e80000100800 */
[----:B------:R-:W-:Y:S04]  /*10d40*/  STL [R1+0x29d4], R90 ;  /* 0x0029d45a01007387 */ /* 0x000fe80000100800 */
[----:B0-----:R-:W2:Y:S04]  /*10d50*/  LDL.LU R98, [R1+0x285c] ;  /* 0x00285c0001627983 */ /* 0x001ea80000300800 */
[----:B-1----:R-:W4:Y:S04]  /*10d60*/  LDL.LU R96, [R1+0x2858] ;  /* 0x0028580001607983 */ /* 0x002f280000300800 */
[----:B------:R0:W-:Y:S04]  /*10d70*/  STL [R1+0x29d0], R88 ;  /* 0x0029d05801007387 */ /* 0x0001e80000100800 */
[----:B------:R-:W4:Y:S04]  /*10d80*/  LDL.LU R104, [R1+0x29f0] ;  /* 0x0029f00001687983 */ /* 0x000f280000300800 */
[----:B------:R1:W-:Y:S04]  /*10d90*/  STL [R1+0x29ec], R102 ;  /* 0x0029ec6601007387 */ /* 0x0003e80000100800 */
[----:B0-----:R-:W4:Y:S04]  /*10da0*/  LDL.128 R88, [R1+0x360] ;  /* 0x0003600001587983 */ /* 0x001f280000100c00 */
[----:B------:R0:W-:Y:S04]  /*10db0*/  STL [R1+0x29e8], R100 ;  /* 0x0029e86401007387 */ /* 0x0001e80000100800 */
        /* <DEDUP_REMOVED lines=17> */
[----:B------:R0:W-:Y:S04]  /*10ed0*/  STL.64 [R1+0x28b0], R16 ;  /* 0x0028b01001007387 */ /* 0x0001e80000100a00 */
[----:B------:R0:W-:Y:S04]  /*10ee0*/  STL.128 [R1+0x28a0], R12 ;  /* 0x0028a00c01007387 */ /* 0x0001e80000100c00 */
[----:B------:R0:W-:Y:S04]  /*10ef0*/  STL.128 [R1+0x2890], R8 ;  /* 0x0028900801007387 */ /* 0x0001e80000100c00 */
[----:B------:R0:W-:Y:S04]  /*10f00*/  STL.128 [R1+0x2880], R4 ;  /* 0x0028800401007387 */ /* 0x0001e80000100c00 */
[----:B------:R0:W-:Y:S04]  /*10f10*/  STL [R1+0x2870], R108 ;  /* 0x0028706c01007387 */ /* 0x0001e80000100800 */
[----:B------:R0:W-:Y:S04]  /*10f20*/  STL [R1+0x286c], R106 ;  /* 0x00286c6a01007387 */ /* 0x0001e80000100800 */
[----:B-1----:R-:W4:Y:S04]  /*10f30*/  LDL.LU R102, [R1+0x29ec] ;  /* 0x0029ec0001667983 */ /* 0x002f280000300800 */
[----:B0-----:R-:W4:Y:S04]  /*10f40*/  LDL.LU R100, [R1+0x29e8] ;  /* 0x0029e80001647983 */ /* 0x001f280000300800 */
[----:B------:R-:W4:Y:S04]  /*10f50*/  LDL.LU.128 R84, [R1+0x29c0] ;  /* 0x0029c00001547983 */ /* 0x000f280000300c00 */
        /* <DEDUP_REMOVED lines=20> */
[----:B------:R0:W-:Y:S04]  /*110a0*/  STL [R1+0x2878], R112 ;  /* 0x0028787001007387 */ /* 0x0001e80000100800 */
[----:B------:R1:W-:Y:S04]  /*110b0*/  STL [R1+0x2874], R110 ;  /* 0x0028746e01007387 */ /* 0x0003e80000100800 */
[----:B------:R-:W4:Y:S04]  /*110c0*/  LDL.LU R108, [R1+0x2870] ;  /* 0x00287000016c7983 */ /* 0x000f280000300800 */
[----:B------:R-:W4:Y:S04]  /*110d0*/  LDL.LU R106, [R1+0x286c] ;  /* 0x00286c00016a7983 */ /* 0x000f280000300800 */
[----:B0-----:R-:W4:Y:S04]  /*110e0*/  LDL.LU R112, [R1+0x2878] ;  /* 0x0028780001707983 */ /* 0x001f280000300800 */
[----:B-1----:R-:W4:Y:S04]  /*110f0*/  LDL.LU R110, [R1+0x2874] ;  /* 0x00287400016e7983 */ /* 0x002f280000300800 */
[----:B------:R-:W-:Y:S04]  /*11100*/  STL [R1+0x3ac], R116 ;  /* 0x0003ac7401007387 */ /* 0x000fe80000100800 */
[----:B------:R-:W-:Y:S04]  /*11110*/  STL [R1+0x3b0], R118 ;  /* 0x0003b07601007387 */ /* 0x000fe80000100800 */
[----:B------:R-:W-:Y:S04]  /*11120*/  STL [R1+0x3b4], R120 ;  /* 0x0003b47801007387 */ /* 0x000fe80000100800 */
[----:B------:R0:W-:Y:S04]  /*11130*/  STL.128 [R1+0x2330], R188 ;  /* 0x002330bc01007387 */ /* 0x0001e80000100c00 */
[----:B------:R-:W4:Y:S04]  /*11140*/  LDL.LU R184, [R1+0x588] ;  /* 0x0005880001b87983 */ /* 0x000f280000300800 */
[----:B0-----:R-:W4:Y:S04]  /*11150*/  LDL.128 R188, [R1+0x3a0] ;  /* 0x0003a00001bc7983 */ /* 0x001f280000100c00 */
[----:B---3--:R0:W-:Y:S04]  /*11160*/  STL.128 [R1+0x26c0], R92 ;  /* 0x0026c05c01007387 */ /* 0x0081e80000100c00 */
[----:B0-----:R-:W3:Y:S04]  /*11170*/  LDL.128 R92, [R1+0x380] ;  /* 0x00038000015c7983 */ /* 0x001ee80000100c00 */
[----:B--2---:R0:W-:Y:S04]  /*11180*/  STL [R1+0x26d4], R98 ;  /* 0x0026d46201007387 */ /* 0x0041e80000100800 */
[----:B----4-:R1:W-:Y:S04]  /*11190*/  STL [R1+0x26d0], R96 ;  /* 0x0026d06001007387 */ /* 0x0103e80000100800 */
[----:B0-----:R-:W2:Y:S04]  /*111a0*/  LDL.LU R98, [R1+0x26d4] ;  /* 0x0026d40001627983 */ /* 0x001ea80000300800 */
[----:B-1----:R-:W2:Y:S04]  /*111b0*/  LDL.LU R96, [R1+0x26d0] ;  /* 0x0026d00001607983 */ /* 0x002ea80000300800 */
[----:B---3--:R-:W-:Y:S04]  /*111c0*/  STL.64 [R1+0x598], R94 ;  /* 0x0005985e01007387 */ /* 0x008fe80000100a00 */
[----:B------:R-:W2:Y:S01]  /*111d0*/  LDL.LU R99, [R1+0x59c] ;  /* 0x00059c0001637983 */ /* 0x000ea20000300800 */
[----:B------:R-:W-:-:S02]  /*111e0*/  IMAD.MOV.U32 R97, RZ, RZ, R93 ;  /* 0x000000ffff617224 */ /* 0x000fc400078e005d */
[----:B------:R-:W-:Y:S01]  /*111f0*/  IMAD.MOV.U32 R187, RZ, RZ, R88 ;  /* 0x000000ffffbb7224 */ /* 0x000fe200078e0058 */
[----:B------:R0:W-:Y:S04]  /*11200*/  STL.64 [R1+0x578], R90 ;  /* 0x0005785a01007387 */ /* 0x0001e80000100a00 */
[----:B------:R1:W-:Y:S04]  /*11210*/  STL [R1+0x2868], R104 ;  /* 0x0028686801007387 */ /* 0x0003e80000100800 */
[----:B------:R-:W3:Y:S04]  /*11220*/  LDL.LU R88, [R1+0x29d0] ;  /* 0x0029d00001587983 */ /* 0x000ee80000300800 */
[----:B0-----:R-:W3:Y:S04]  /*11230*/  LDL.LU R90, [R1+0x29d4] ;  /* 0x0029d400015a7983 */ /* 0x001ee80000300800 */
[----:B------:R-:W3:Y:S04]  /*11240*/  LDL.LU R91, [R1+0x57c] ;  /* 0x00057c00015b7983 */ /* 0x000ee80000300800 */
[----:B-1----:R-:W4:Y:S04]  /*11250*/  LDL.LU R104, [R1+0x2868] ;  /* 0x0028680001687983 */ /* 0x002f280000300800 */
[----:B------:R0:W-:Y:S04]  /*11260*/  STL [R1+0x2864], R102 ;  /* 0x0028646601007387 */ /* 0x0001e80000100800 */
        /* <DEDUP_REMOVED lines=24> */
[----:B0-----:R-:W4:Y:S04]  /*113f0*/  LDL.LU R102, [R1+0x2864] ;  /* 0x0028640001667983 */ /* 0x001f280000300800 */
[----:B-1----:R-:W4:Y:S04]  /*11400*/  LDL.LU R100, [R1+0x2860] ;  /* 0x0028600001647983 */ /* 0x002f280000300800 */
        /* <DEDUP_REMOVED lines=21> */
[----:B------:R-:W-:Y:S04]  /*11560*/  STL [R1+0x3b8], R110 ;  /* 0x0003b86e01007387 */ /* 0x000fe80000100800 */
[----:B------:R-:W-:Y:S04]  /*11570*/  STL [R1+0x3bc], R112 ;  /* 0x0003bc7001007387 */ /* 0x000fe80000100800 */
[----:B------:R-:W4:Y:S04]  /*11580*/  LDL.LU R108, [R1+0x26e8] ;  /* 0x0026e800016c7983 */ /* 0x000f280000300800 */
[----:B------:R-:W4:Y:S04]  /*11590*/  LDL.LU R106, [R1+0x26e4] ;  /* 0x0026e400016a7983 */ /* 0x000f280000300800 */
[----:B------:R-:W4:Y:S04]  /*115a0*/  LDL.LU R186, [R1+0x578] ;  /* 0x0005780001ba7983 */ /* 0x000f280000300800 */
[----:B------:R-:W4:Y:S04]  /*115b0*/  LDL.LU R150, [R1+0x598] ;  /* 0x0005980001967983 */ /* 0x000f280000300800 */
[----:B------:R-:W4:Y:S04]  /*115c0*/  LDL.128 R192, [R1+0x3b0] ;  /* 0x0003b00001c07983 */ /* 0x000f280000100c00 */
[----:B--2---:R0:W-:Y:S04]  /*115d0*/  STL.128 [R1+0x2540], R96 ;  /* 0x0025406001007387 */ /* 0x0041e80000100c00 */
[----:B0-----:R-:W2:Y:S04]  /*115e0*/  LDL.128 R96, [R1+0x390] ;  /* 0x0003900001607983 */ /* 0x001ea80000100c00 */
[----:B---3--:R-:W-:Y:S04]  /*115f0*/  STL.128 [R1+0x2840], R88 ;  /* 0x0028405801007387 */ /* 0x008fe80000100c00 */
[----:B----4-:R0:W-:Y:S04]  /*11600*/  STL [R1+0x26e0], R104 ;  /* 0x0026e06801007387 */ /* 0x0101e80000100800 */
[----:B0-----:R-:W3:Y:S04]  /*11610*/  LDL.LU R104, [R1+0x26e0] ;  /* 0x0026e00001687983 */ /* 0x001ee80000300800 */
[----:B------:R-:W4:Y:S04]  /*11620*/  LDL.LU.128 R88, [R1+0x2840] ;  /* 0x0028400001587983 */ /* 0x000f280000300c00 */
[----:B--2---:R-:W-:Y:S04]  /*11630*/  STL.64 [R1+0x5a8], R98 ;  /* 0x0005a86201007387 */ /* 0x004fe80000100a00 */
[----:B------:R-:W2:Y:S01]  /*11640*/  LDL.LU R148, [R1+0x5a8] ;  /* 0x0005a80001947983 */ /* 0x000ea20000300800 */
[----:B------:R-:W-:-:S02]  /*11650*/  IMAD.MOV.U32 R151, RZ, RZ, R92 ;  /* 0x000000ffff977224 */ /* 0x000fc400078e005c */
[----:B------:R-:W-:Y:S01]  /*11660*/  IMAD.MOV.U32 R149, RZ, RZ, R96 ;  /* 0x000000ffff957224 */ /* 0x000fe200078e0060 */
[----:B------:R-:W-:Y:S01]  /*11670*/  STL [R1+0x26dc], R102 ;  /* 0x0026dc6601007387 */ /* 0x000fe20000100800 */
[----:B------:R-:W-:Y:S02]  /*11680*/  IMAD.MOV.U32 R105, RZ, RZ, R189 ;  /* 0x000000ffff697224 */ /* 0x000fe400078e00bd */
[----:B------:R-:W-:Y:S01]  /*11690*/  IMAD.MOV.U32 R107, RZ, RZ, R191 ;  /* 0x000000ffff6b7224 */ /* 0x000fe200078e00bf */
[----:B------:R-:W-:Y:S01]  /*116a0*/  STL [R1+0x26d8], R100 ;  /* 0x0026d86401007387 */ /* 0x000fe20000100800 */
[----:B------:R-:W-:-:S03]  /*116b0*/  IMAD.MOV.U32 R101, RZ, RZ, R97 ;  /* 0x000000ffff657224 */ /* 0x000fc600078e0061 */
[----:B------:R-:W-:Y:S04]  /*116c0*/  STL.128 [R1+0x26a0], R84 ;  /* 0x0026a05401007387 */ /* 0x000fe80000100c00 */
[----:B------:R-:W-:Y:S04]  /*116d0*/  STL.128 [R1+0x2690], R80 ;  /* 0x0026905001007387 */ /* 0x000fe80000100c00 */
[----:B----4-:R-:W-:Y:S04]  /*116e0*/  STL.128 [R1+0x26b0], R88 ;  /* 0x0026b05801007387 */ /* 0x010fe80000100c00 */
        /* <DEDUP_REMOVED lines=19> */
[----:B---3--:R0:W-:Y:S04]  /*11820*/  STL [R1+0x3c4], R104 ;  /* 0x0003c46801007387 */ /* 0x0081e80000100800 */
[----:B------:R1:W-:Y:S04]  /*11830*/  STL [R1+0x3c8], R106 ;  /* 0x0003c86a01007387 */ /* 0x0003e80000100800 */
[----:B------:R3:W-:Y:S01]  /*11840*/  STL [R1+0x3cc], R108 ;  /* 0x0003cc6c01007387 */ /* 0x0007e20000100800 */
[----:B0-----:R-:W-:-:S03]  /*11850*/  IMAD.MOV.U32 R104, RZ, RZ, R188 ;  /* 0x000000ffff687224 */ /* 0x001fc600078e00bc */
[----:B------:R-:W4:Y:S01]  /*11860*/  LDL.LU R102, [R1+0x26dc] ;  /* 0x0026dc0001667983 */ /* 0x000f220000300800 */
[----:B-1----:R-:W-:-:S03]  /*11870*/  IMAD.MOV.U32 R106, RZ, RZ, R190 ;  /* 0x000000ffff6a7224 */ /* 0x002fc600078e00be */
[----:B------:R-:W4:Y:S01]  /*11880*/  LDL.LU R100, [R1+0x26d8] ;  /* 0x0026d80001647983 */ /* 0x000f220000300800 */
[----:B---3--:R-:W-:-:S03]  /*11890*/  IMAD.MOV.U32 R108, RZ, RZ, R192 ;  /* 0x000000ffff6c7224 */ /* 0x008fc600078e00c0 */
[----:B------:R-:W3:Y:S04]  /*118a0*/  LDL.LU.128 R92, [R1+0x26c0] ;  /* 0x0026c000015c7983 */ /* 0x000ee80000300c00 */
        /* <DEDUP_REMOVED lines=18> */
[----:B------:R-:W3:Y:S04]  /*119d0*/  LDL.LU.64 R16, [R1+0x2590] ;  /* 0x0025900001107983 */ /* 0x000ee80000300a00 */
[----:B------:R-:W3:Y:S04]  /*119e0*/  LDL.LU.128 R12, [R1+0x2580] ;  /* 0x00258000010c7983 */ /* 0x000ee80000300c00 */
[----:B------:R-:W3:Y:S04]  /*119f0*/  LDL.LU.128 R8, [R1+0x2570] ;  /* 0x0025700001087983 */ /* 0x000ee80000300c00 */
[----:B------:R-:W3:Y:S04]  /*11a00*/  LDL.LU.128 R4, [R1+0x2560] ;  /* 0x0025600001047983 */ /* 0x000ee80000300c00 */
[----:B------:R0:W-:Y:S04]  /*11a10*/  STL.64 [R1+0x2398], R218 ;  /* 0x002398da01007387 */ /* 0x0001e80000100a00 */
[----:B------:R1:W-:Y:S04]  /*11a20*/  STL [R1+0x2390], R217 ;  /* 0x002390d901007387 */ /* 0x0003e80000100800 */
[----:B------:R1:W-:Y:S04]  /*11a30*/  STL [R1+0x238c], R215 ;  /* 0x00238cd701007387 */ /* 0x0003e80000100800 */
[----:B------:R1:W-:Y:S04]  /*11a40*/  STL [R1+0x2388], R213 ;  /* 0x002388d501007387 */ /* 0x0003e80000100800 */
[----:B------:R1:W-:Y:S04]  /*11a50*/  STL [R1+0x2384], R211 ;  /* 0x002384d301007387 */ /* 0x0003e80000100800 */
[----:B------:R1:W-:Y:S04]  /*11a60*/  STL [R1+0x2380], R209 ;  /* 0x002380d101007387 */ /* 0x0003e80000100800 */
[----:B------:R1:W-:Y:S04]  /*11a70*/  STL.128 [R1+0x2370], R204 ;  /* 0x002370cc01007387 */ /* 0x0003e80000100c00 */
[----:B------:R1:W-:Y:S04]  /*11a80*/  STL.128 [R1+0x2360], R200 ;  /* 0x002360c801007387 */ /* 0x0003e80000100c00 */
[----:B------:R1:W-:Y:S04]  /*11a90*/  STL.128 [R1+0x2350], R196 ;  /* 0x002350c401007387 */ /* 0x0003e80000100c00 */
[----:B------:R-:W-:Y:S04]  /*11aa0*/  STL.128 [R1+0x2320], R184 ;  /* 0x002320b801007387 */ /* 0x000fe80000100c00 */
[----:B------:R-:W-:Y:S04]  /*11ab0*/  STL [R1+0x2318], R182 ;  /* 0x002318b601007387 */ /* 0x000fe80000100800 */
[----:B------:R-:W-:Y:S04]  /*11ac0*/  STL.64 [R1+0x2310], R180 ;  /* 0x002310b401007387 */ /* 0x000fe80000100a00 */
        /* <DEDUP_REMOVED lines=9> */
[----:B------:R1:W-:Y:S04]  /*11b60*/  STL.64 [R1+0x5c8], R194 ;  /* 0x0005c8c201007387 */ /* 0x0003e80000100a00 */
[----:B--2---:R2:W-:Y:S04]  /*11b70*/  STL.128 [R1+0x2290], R148 ;  /* 0x0022909401007387 */ /* 0x0045e80000100c00 */
[----:B------:R-:W3:Y:S04]  /*11b80*/  LDL.LU R103, [R1+0x5ac] ;  /* 0x0005ac0001677983 */ /* 0x000ee80000300800 */
[----:B0-----:R-:W3:Y:S04]  /*11b90*/  LDL.LU.64 R218, [R1+0x2398] ;  /* 0x0023980001da7983 */ /* 0x001ee80000300a00 */
[----:B-1----:R-:W3:Y:S04]  /*11ba0*/  LDL.LU R217, [R1+0x2390] ;  /* 0x0023900001d97983 */ /* 0x002ee80000300800 */
[----:B------:R-:W3:Y:S04]  /*11bb0*/  LDL.LU R215, [R1+0x238c] ;  /* 0x00238c0001d77983 */ /* 0x000ee80000300800 */
[----:B------:R-:W3:Y:S04]  /*11bc0*/  LDL.LU R213, [R1+0x2388] ;  /* 0x0023880001d57983 */ /* 0x000ee80000300800 */
[----:B------:R-:W3:Y:S04]  /*11bd0*/  LDL.LU R211, [R1+0x2384] ;  /* 0x0023840001d37983 */ /* 0x000ee80000300800 */
[----:B------:R-:W3:Y:S04]  /*11be0*/  LDL.LU R209, [R1+0x2380] ;  /* 0x0023800001d17983 */ /* 0x000ee80000300800 */
[----:B------:R-:W3:Y:S04]  /*11bf0*/  LDL.LU.128 R204, [R1+0x2370] ;  /* 0x0023700001cc7983 */ /* 0x000ee80000300c00 */
[----:B------:R-:W3:Y:S04]  /*11c00*/  LDL.LU.128 R200, [R1+0x2360] ;  /* 0x0023600001c87983 */ /* 0x000ee80000300c00 */
[----:B------:R-:W3:Y:S04]  /*11c10*/  LDL.LU.128 R196, [R1+0x2350] ;  /* 0x0023500001c47983 */ /* 0x000ee80000300c00 */
[----:B------:R-:W3:Y:S04]  /*11c20*/  LDL.LU.128 R192, [R1+0x2340] ;  /* 0x0023400001c07983 */ /* 0x000ee80000300c00 */
[----:B------:R-:W3:Y:S04]  /*11c30*/  LDL.LU.128 R188, [R1+0x2330] ;  /* 0x0023300001bc7983 */ /* 0x000ee80000300c00 */
[----:B------:R-:W3:Y:S04]  /*11c40*/  LDL.LU.128 R184, [R1+0x2320] ;  /* 0x0023200001b87983 */ /* 0x000ee80000300c00 */
[----:B------:R-:W3:Y:S04]  /*11c50*/  LDL.LU R182, [R1+0x2318] ;  /* 0x0023180001b67983 */ /* 0x000ee80000300800 */
[----:B------:R-:W3:Y:S04]  /*11c60*/  LDL.LU.64 R180, [R1+0x2310] ;  /* 0x0023100001b47983 */ /* 0x000ee80000300a00 */
[----:B------:R-:W3:Y:S04]  /*11c70*/  LDL.LU.128 R176, [R1+0x2300] ;  /* 0x0023000001b07983 */ /* 0x000ee80000300c00 */
[----:B------:R-:W3:Y:S04]  /*11c80*/  LDL.LU.128 R172, [R1+0x22f0] ;  /* 0x0022f00001ac7983 */ /* 0x000ee80000300c00 */
[----:B------:R-:W3:Y:S04]  /*11c90*/  LDL.LU R170, [R1+0x22e8] ;  /* 0x0022e80001aa7983 */ /* 0x000ee80000300800 */
[----:B------:R-:W3:Y:S04]  /*11ca0*/  LDL.LU.64 R168, [R1+0x22e0] ;  /* 0x0022e00001a87983 */ /* 0x000ee80000300a00 */
[----:B------:R-:W3:Y:S04]  /*11cb0*/  LDL.LU.128 R164, [R1+0x22d0] ;  /* 0x0022d00001a47983 */ /* 0x000ee80000300c00 */
[----:B------:R-:W3:Y:S04]  /*11cc0*/  LDL.LU.128 R160, [R1+0x22c0] ;  /* 0x0022c00001a07983 */ /* 0x000ee80000300c00 */
[----:B------:R-:W3:Y:S04]  /*11cd0*/  LDL.LU.128 R156, [R1+0x22b0] ;  /* 0x0022b000019c7983 */ /* 0x000ee80000300c00 */
[----:B------:R-:W3:Y:S04]  /*11ce0*/  LDL.LU.128 R152, [R1+0x22a0] ;  /* 0x0022a00001987983 */ /* 0x000ee80000300c00 */
[----:B--2---:R-:W2:Y:S04]  /*11cf0*/  LDL.LU.128 R148, [R1+0x2290] ;  /* 0x0022900001947983 */ /* 0x004ea80000300c00 */
[----:B------:R-:W2:Y:S04]  /*11d00*/  LDL.LU R109, [R1+0x5c4] ;  /* 0x0005c400016d7983 */ /* 0x000ea80000300800 */
[----:B------:R-:W2:Y:S04]  /*11d10*/  LDL.LU R110, [R1+0x5c8] ;  /* 0x0005c800016e7983 */ /* 0x000ea80000300800 */
[----:B------:R-:W2:Y:S04]  /*11d20*/  LDL.LU R111, [R1+0x5cc] ;  /* 0x0005cc00016f7983 */ /* 0x000ea80000300800 */
[----:B------:R-:W2:Y:S04]  /*11d30*/  LDL.LU.128 R96, [R1+0x2540] ;  /* 0x0025400001607983 */ /* 0x000ea80000300c00 */
[----:B------:R0:W-:Y:S04]  /*11d40*/  STL [R1+0x287c], R114 ;  /* 0x00287c7201007387 */ /* 0x0001e80000100800 */
[----:B----4-:R1:W-:Y:S04]  /*11d50*/  STL [R1+0x2554], R102 ;  /* 0x0025546601007387 */ /* 0x0103e80000100800 */
[----:B------:R4:W-:Y:S04]  /*11d60*/  STL [R1+0x2550], R100 ;  /* 0x0025506401007387 */ /* 0x0009e80000100800 */
[----:B---3--:R3:W-:Y:S04]  /*11d70*/  STL.128 [R1+0x2530], R92 ;  /* 0x0025305c01007387 */ /* 0x0087e80000100c00 */
        /* <DEDUP_REMOVED lines=23> */
[----:B------:R3:W-:Y:S04]  /*11ef0*/  STL.64 [R1+0x23c0], R232 ;  /* 0x0023c0e801007387 */ /* 0x0007e80000100a00 */
[----:B------:R3:W-:Y:S04]  /*11f00*/  STL.128 [R1+0x23b0], R228 ;  /* 0x0023b0e401007387 */ /* 0x0007e80000100c00 */
[----:B------:R3:W-:Y:S04]  /*11f10*/  STL.64 [R1+0x23a8], R226 ;  /* 0x0023a8e201007387 */ /* 0x0007e80000100a00 */
[----:B------:R3:W-:Y:S04]  /*11f20*/  STL [R1+0x23a0], R224 ;  /* 0x0023a0e001007387 */ /* 0x0007e80000100800 */
[----:B0-----:R-:W2:Y:S04]  /*11f30*/  LDL.LU R114, [R1+0x287c] ;  /* 0x00287c0001727983 */ /* 0x001ea80000300800 */
[----:B-1----:R-:W2:Y:S04]  /*11f40*/  LDL.LU R102, [R1+0x2554] ;  /* 0x0025540001667983 */ /* 0x002ea80000300800 */
[----:B----4-:R-:W4:Y:S04]  /*11f50*/  LDL.LU R100, [R1+0x2550] ;  /* 0x0025500001647983 */ /* 0x010f280000300800 */
[----:B---3--:R-:W3:Y:S04]  /*11f60*/  LDL.LU.128 R92, [R1+0x2530] ;  /* 0x00253000015c7983 */ /* 0x008ee80000300c00 */
        /* <DEDUP_REMOVED lines=22> */
[----:B------:R-:W3:Y:S04]  /*120d0*/  LDL.LU R235, [R1+0x23c8] ;  /* 0x0023c80001eb7983 */ /* 0x000ee80000300800 */
[----:B------:R-:W3:Y:S04]  /*120e0*/  LDL.LU.64 R232, [R1+0x23c0] ;  /* 0x0023c00001e87983 */ /* 0x000ee80000300a00 */
[----:B------:R-:W3:Y:S04]  /*120f0*/  LDL.LU.128 R228, [R1+0x23b0] ;  /* 0x0023b00001e47983 */ /* 0x000ee80000300c00 */
[----:B------:R-:W3:Y:S04]  /*12100*/  LDL.LU.64 R226, [R1+0x23a8] ;  /* 0x0023a80001e27983 */ /* 0x000ee80000300a00 */
[----:B------:R-:W3:Y:S04]  /*12110*/  LDL.LU R224, [R1+0x23a0] ;  /* 0x0023a00001e07983 */ /* 0x000ee80000300800 */
[----:B------:R-:W-:Y:S04]  /*12120*/  STL.64 [R1+0x2288], R218 ;  /* 0x002288da01007387 */ /* 0x000fe80000100a00 */
        /* <DEDUP_REMOVED lines=11> */
[----:B------:R-:W-:Y:S04]  /*121e0*/  STL [R1+0x2208], R182 ;  /* 0x002208b601007387 */ /* 0x000fe80000100800 */
[----:B------:R-:W-:Y:S04]  /*121f0*/  STL.64 [R1+0x2200], R180 ;  /* 0x002200b401007387 */ /* 0x000fe80000100a00 */
[----:B------:R0:W-:Y:S04]  /*12200*/  STL.128 [R1+0x21f0], R176 ;  /* 0x0021f0b001007387 */ /* 0x0001e80000100c00 */
[----:B------:R1:W-:Y:S04]  /*12210*/  STL.128 [R1+0x21e0], R172 ;  /* 0x0021e0ac01007387 */ /* 0x0003e80000100c00 */
[----:B------:R-:W-:Y:S04]  /*12220*/  STL [R1+0x21d8], R170 ;  /* 0x0021d8aa01007387 */ /* 0x000fe80000100800 */
[----:B------:R-:W-:Y:S04]  /*12230*/  STL.64 [R1+0x21d0], R168 ;  /* 0x0021d0a801007387 */ /* 0x000fe80000100a00 */
[----:B------:R-:W-:Y:S04]  /*12240*/  STL.128 [R1+0x21c0], R164 ;  /* 0x0021c0a401007387 */ /* 0x000fe80000100c00 */
[----:B------:R-:W-:Y:S04]  /*12250*/  STL.128 [R1+0x21b0], R160 ;  /* 0x0021b0a001007387 */ /* 0x000fe80000100c00 */
[----:B------:R-:W-:Y:S04]  /*12260*/  STL.128 [R1+0x21a0], R156 ;  /* 0x0021a09c01007387 */ /* 0x000fe80000100c00 */
[----:B------:R-:W-:Y:S04]  /*12270*/  STL.128 [R1+0x2190], R152 ;  /* 0x0021909801007387 */ /* 0x000fe80000100c00 */
[----:B--2---:R-:W-:Y:S04]  /*12280*/  STL.128 [R1+0x2180], R148 ;  /* 0x0021809401007387 */ /* 0x004fe80000100c00 */
[----:B------:R2:W-:Y:S04]  /*12290*/  STL.128 [R1+0x2170], R108 ;  /* 0x0021706c01007387 */ /* 0x0005e80000100c00 */
[----:B------:R2:W-:Y:S04]  /*122a0*/  STL.128 [R1+0x2160], R104 ;  /* 0x0021606801007387 */ /* 0x0005e80000100c00 */
[----:B------:R2:W-:Y:S04]  /*122b0*/  STL [R1+0x2154], R103 ;  /* 0x0021546701007387 */ /* 0x0005e80000100800 */
[----:B------:R2:W-:Y:S04]  /*122c0*/  STL [R1+0x2150], R101 ;  /* 0x0021506501007387 */ /* 0x0005e80000100800 */
[----:B------:R3:W-:Y:S04]  /*122d0*/  STL [R1+0x214c], R99 ;  /* 0x00214c6301007387 */ /* 0x0007e80000100800 */
[----:B0-----:R-:W3:Y:S04]  /*122e0*/  LDL.LU.128 R176, [R1+0x21f0] ;  /* 0x0021f00001b07983 */ /* 0x001ee80000300c00 */
[----:B------:R-:W3:Y:S04]  /*122f0*/  LDL.LU R182, [R1+0x2208] ;  /* 0x0022080001b67983 */ /* 0x000ee80000300800 */
[----:B------:R-:W3:Y:S04]  /*12300*/  LDL.LU.64 R180, [R1+0x2200] ;  /* 0x0022000001b47983 */ /* 0x000ee80000300a00 */
[----:B-1----:R-:W3:Y:S04]  /*12310*/  LDL.LU.128 R172, [R1+0x21e0] ;  /* 0x0021e00001ac7983 */ /* 0x002ee80000300c00 */
[----:B------:R-:W-:Y:S04]  /*12320*/  STL [R1+0x3d0], R98 ;  /* 0x0003d06201007387 */ /* 0x000fe80000100800 */
[----:B------:R-:W-:Y:S04]  /*12330*/  STL [R1+0x3e4], R96 ;  /* 0x0003e46001007387 */ /* 0x000fe80000100800 */
[----:B--2---:R-:W2:Y:S04]  /*12340*/  LDL.LU.128 R108, [R1+0x2170] ;  /* 0x00217000016c7983 */ /* 0x004ea80000300c00 */
[----:B------:R-:W2:Y:S04]  /*12350*/  LDL.LU.128 R104, [R1+0x2160] ;  /* 0x0021600001687983 */ /* 0x000ea80000300c00 */
[----:B------:R-:W2:Y:S04]  /*12360*/  LDL.LU R103, [R1+0x2154] ;  /* 0x0021540001677983 */ /* 0x000ea80000300800 */
[----:B------:R-:W2:Y:S04]  /*12370*/  LDL.LU R101, [R1+0x2150] ;  /* 0x0021500001657983 */ /* 0x000ea80000300800 */
[----:B------:R-:W2:Y:S04]  /*12380*/  LDL.LU.128 R192, [R1+0x2230] ;  /* 0x0022300001c07983 */ /* 0x000ea80000300c00 */
[----:B------:R-:W2:Y:S04]  /*12390*/  LDL.LU.128 R188, [R1+0x2220] ;  /* 0x0022200001bc7983 */ /* 0x000ea80000300c00 */
[----:B------:R-:W2:Y:S04]  /*123a0*/  LDL.LU R170, [R1+0x21d8] ;  /* 0x0021d80001aa7983 */ /* 0x000ea80000300800 */
[----:B------:R-:W2:Y:S04]  /*123b0*/  LDL.LU.64 R168, [R1+0x21d0] ;  /* 0x0021d00001a87983 */ /* 0x000ea80000300a00 */
[----:B------:R-:W2:Y:S04]  /*123c0*/  LDL.LU.128 R164, [R1+0x21c0] ;  /* 0x0021c00001a47983 */ /* 0x000ea80000300c00 */
[----:B------:R-:W2:Y:S04]  /*123d0*/  LDL.LU.128 R160, [R1+0x21b0] ;  /* 0x0021b00001a07983 */ /* 0x000ea80000300c00 */
[----:B------:R-:W-:Y:S04]  /*123e0*/  STL [R1+0x3c0], R114 ;  /* 0x0003c07201007387 */ /* 0x000fe80000100800 */
[----:B------:R-:W2:Y:S04]  /*123f0*/  LDL.128 R184, [R1+0x3c0] ;  /* 0x0003c00001b87983 */ /* 0x000ea80000100c00 */
[----:B----4-:R-:W-:Y:S04]  /*12400*/  STL [R1+0x3d4], R100 ;  /* 0x0003d46401007387 */ /* 0x010fe80000100800 */
[----:B------:R-:W-:Y:S04]  /*12410*/  STL [R1+0x3d8], R102 ;  /* 0x0003d86601007387 */ /* 0x000fe80000100800 */
[----:B---3--:R-:W-:Y:S04]  /*12420*/  STL [R1+0x3dc], R92 ;  /* 0x0003dc5c01007387 */ /* 0x008fe80000100800 */
[----:B------:R-:W-:Y:S04]  /*12430*/  STL [R1+0x3e0], R94 ;  /* 0x0003e05e01007387 */ /* 0x000fe80000100800 */
[----:B------:R-:W-:Y:S04]  /*12440*/  STL [R1+0x3e8], R86 ;  /* 0x0003e85601007387 */ /* 0x000fe80000100800 */
[----:B------:R-:W-:Y:S04]  /*12450*/  STL [R1+0x3ec], R88 ;  /* 0x0003ec5801007387 */ /* 0x000fe80000100800 */
[----:B------:R-:W3:Y:S04]  /*12460*/  LDL.LU.128 R156, [R1+0x21a0] ;  /* 0x0021a000019c7983 */ /* 0x000ee80000300c00 */
[----:B------:R-:W4:Y:S04]  /*12470*/  LDL.LU.128 R152, [R1+0x2190] ;  /* 0x0021900001987983 */ /* 0x000f280000300c00 */
[----:B------:R-:W4:Y:S04]  /*12480*/  LDL.LU.128 R148, [R1+0x2180] ;  /* 0x0021800001947983 */ /* 0x000f280000300c00 */
[----:B------:R-:W4:Y:S04]  /*12490*/  LDL.LU R99, [R1+0x214c] ;  /* 0x00214c0001637983 */ /* 0x000f280000300800 */
[----:B------:R-:W-:Y:S04]  /*124a0*/  STL [R1+0x1ff4], R91 ;  /* 0x001ff45b01007387 */ /* 0x000fe80000100800 */
[----:B------:R0:W-:Y:S04]  /*124b0*/  STL [R1+0x2148], R97 ;  /* 0x0021486101007387 */ /* 0x0001e80000100800 */
[----:B------:R1:W-:Y:S04]  /*124c0*/  STL [R1+0x2144], R95 ;  /* 0x0021445f01007387 */ /* 0x0003e80000100800 */
[----:B------:R1:W-:Y:S04]  /*124d0*/  STL [R1+0x2140], R93 ;  /* 0x0021405d01007387 */ /* 0x0003e80000100800 */
[----:B0-----:R-:W4:Y:S04]  /*124e0*/  LDL.LU R97, [R1+0x2148] ;  /* 0x0021480001617983 */ /* 0x001f280000300800 */
[----:B-1----:R-:W4:Y:S04]  /*124f0*/  LDL.LU R95, [R1+0x2144] ;  /* 0x00214400015f7983 */ /* 0x002f280000300800 */
[----:B------:R-:W4:Y:S04]  /*12500*/  LDL.LU R93, [R1+0x2140] ;  /* 0x00214000015d7983 */ /* 0x000f280000300800 */
[----:B------:R0:W-:Y:S04]  /*12510*/  STL [R1+0x1ff0], R89 ;  /* 0x001ff05901007387 */ /* 0x0001e80000100800 */
[----:B------:R-:W-:Y:S04]  /*12520*/  STL [R1+0x3f0], R90 ;  /* 0x0003f05a01007387 */ /* 0x000fe80000100800 */
[----:B------:R-:W4:Y:S04]  /*12530*/  LDL.LU.128 R200, [R1+0x2250] ;  /* 0x0022500001c87983 */ /* 0x000f280000300c00 */
[----:B------:R-:W4:Y:S04]  /*12540*/  LDL.LU.128 R196, [R1+0x2240] ;  /* 0x0022400001c47983 */ /* 0x000f280000300c00 */
[----:B------:R-:W-:Y:S04]  /*12550*/  STL [R1+0x3f4], R80 ;  /* 0x0003f45001007387 */ /* 0x000fe80000100800 */
[----:B------:R-:W-:Y:S04]  /*12560*/  STL [R1+0x3f8], R82 ;  /* 0x0003f85201007387 */ /* 0x000fe80000100800 */
[----:B------:R-:W-:Y:S04]  /*12570*/  STL [R1+0x3fc], R84 ;  /* 0x0003fc5401007387 */ /* 0x000fe80000100800 */
[----:B------:R-:W4:Y:S04]  /*12580*/  LDL.LU R91, [R1+0x1ff4] ;  /* 0x001ff400015b7983 */ /* 0x000f280000300800 */
[----:B0-----:R-:W4:Y:S04]  /*12590*/  LDL.LU R89, [R1+0x1ff0] ;  /* 0x001ff00001597983 */ /* 0x001f280000300800 */
[----:B------:R0:W-:Y:S04]  /*125a0*/  STL [R1+0x1e9c], R87 ;  /* 0x001e9c5701007387 */ /* 0x0001e80000100800 */
[----:B------:R1:W-:Y:S04]  /*125b0*/  STL [R1+0x1e98], R85 ;  /* 0x001e985501007387 */ /* 0x0003e80000100800 */
[----:B------:R1:W-:Y:S04]  /*125c0*/  STL [R1+0x1e94], R83 ;  /* 0x001e945301007387 */ /* 0x0003e80000100800 */
[----:B------:R1:W-:Y:S04]  /*125d0*/  STL [R1+0x1e90], R81 ;  /* 0x001e905101007387 */ /* 0x0003e80000100800 */
[----:B------:R-:W4:Y:S04]  /*125e0*/  LDL.LU.128 R204, [R1+0x2260] ;  /* 0x0022600001cc7983 */ /* 0x000f280000300c00 */
[----:B------:R-:W-:Y:S04]  /*125f0*/  STL [R1+0x400], R74 ;  /* 0x0004004a01007387 */ /* 0x000fe80000100800 */
[----:B------:R-:W-:Y:S04]  /*12600*/  STL [R1+0x404], R76 ;  /* 0x0004044c01007387 */ /* 0x000fe80000100800 */
[----:B------:R-:W-:Y:S04]  /*12610*/  STL [R1+0x408], R78 ;  /* 0x0004084e01007387 */ /* 0x000fe80000100800 */
[----:B0-----:R-:W4:Y:S04]  /*12620*/  LDL.LU R87, [R1+0x1e9c] ;  /* 0x001e9c0001577983 */ /* 0x001f280000300800 */
[----:B-1----:R-:W4:Y:S04]  /*12630*/  LDL.LU R85, [R1+0x1e98] ;  /* 0x001e980001557983 */ /* 0x002f280000300800 */
[----:B------:R-:W4:Y:S04]  /*12640*/  LDL.LU R83, [R1+0x1e94] ;  /* 0x001e940001537983 */ /* 0x000f280000300800 */
[----:B------:R-:W4:Y:S04]  /*12650*/  LDL.LU R81, [R1+0x1e90] ;  /* 0x001e900001517983 */ /* 0x000f280000300800 */
[----:B------:R-:W-:Y:S04]  /*12660*/  STL [R1+0x40c], R68 ;  /* 0x00040c4401007387 */ /* 0x000fe80000100800 */
[----:B------:R0:W-:Y:S04]  /*12670*/  STL [R1+0x1d24], R79 ;  /* 0x001d244f01007387 */ /* 0x0001e80000100800 */
[----:B------:R1:W-:Y:S04]  /*12680*/  STL [R1+0x1d20], R77 ;  /* 0x001d204d01007387 */ /* 0x0003e80000100800 */
[----:B------:R-:W4:Y:S04]  /*12690*/  LDL.LU R215, [R1+0x227c] ;  /* 0x00227c0001d77983 */ /* 0x000f280000300800 */
[----:B------:R-:W4:Y:S04]  /*126a0*/  LDL.LU R213, [R1+0x2278] ;  /* 0x0022780001d57983 */ /* 0x000f280000300800 */
[----:B------:R-:W4:Y:S04]  /*126b0*/  LDL.LU R211, [R1+0x2274] ;  /* 0x0022740001d37983 */ /* 0x000f280000300800 */
[----:B------:R-:W4:Y:S04]  /*126c0*/  LDL.LU R209, [R1+0x2270] ;  /* 0x0022700001d17983 */ /* 0x000f280000300800 */
[----:B0-----:R-:W4:Y:S04]  /*126d0*/  LDL.LU R79, [R1+0x1d24] ;  /* 0x001d2400014f7983 */ /* 0x001f280000300800 */
[----:B-1----:R-:W4:Y:S04]  /*126e0*/  LDL.LU R77, [R1+0x1d20] ;  /* 0x001d2000014d7983 */ /* 0x002f280000300800 */
[----:B------:R0:W-:Y:S04]  /*126f0*/  STL [R1+0x1bc4], R75 ;  /* 0x001bc44b01007387 */ /* 0x0001e80000100800 */
[----:B------:R1:W-:Y:S04]  /*12700*/  STL [R1+0x1bc0], R73 ;  /* 0x001bc04901007387 */ /* 0x0003e80000100800 */
[----:B------:R1:W-:Y:S04]  /*12710*/  STL [R1+0x1bbc], R71 ;  /* 0x001bbc4701007387 */ /* 0x0003e80000100800 */
[----:B------:R1:W-:Y:S04]  /*12720*/  STL [R1+0x1bb8], R69 ;  /* 0x001bb84501007387 */ /* 0x0003e80000100800 */
[----:B------:R-:W4:Y:S04]  /*12730*/  LDL.LU.64 R218, [R1+0x2288] ;  /* 0x0022880001da7983 */ /* 0x000f280000300a00 */
[----:B------:R-:W4:Y:S04]  /*12740*/  LDL.LU R217, [R1+0x2280] ;  /* 0x0022800001d97983 */ /* 0x000f280000300800 */
[----:B0-----:R-:W4:Y:S04]  /*12750*/  LDL.LU R75, [R1+0x1bc4] ;  /* 0x001bc400014b7983 */ /* 0x001f280000300800 */
[----:B-1----:R-:W4:Y:S04]  /*12760*/  LDL.LU R73, [R1+0x1bc0] ;  /* 0x001bc00001497983 */ /* 0x002f280000300800 */
[----:B------:R-:W4:Y:S04]  /*12770*/  LDL.LU R71, [R1+0x1bbc] ;  /* 0x001bbc0001477983 */ /* 0x000f280000300800 */
[----:B------:R-:W4:Y:S04]  /*12780*/  LDL.LU R69, [R1+0x1bb8] ;  /* 0x001bb80001457983 */ /* 0x000f280000300800 */
[----:B------:R0:W-:Y:S04]  /*12790*/  STL.128 [R1+0x20b0], R176 ;  /* 0x0020b0b001007387 */ /* 0x0001e80000100c00 */
[----:B------:R-:W4:Y:S04]  /*127a0*/  LDL.LU R171, [R1+0x1bb4] ;  /* 0x001bb40001ab7983 */ /* 0x000f280000300800 */
[----:B------:R-:W4:Y:S04]  /*127b0*/  LDL.LU R234, [R1+0x1bb0] ;  /* 0x001bb00001ea7983 */ /* 0x000f280000300800 */
[----:B0-----:R-:W3:Y:S04]  /*127c0*/  LDL.LU.128 R176, [R1+0x20b0] ;  /* 0x0020b00001b07983 */ /* 0x001ee80000300c00 */
[----:B------:R-:W-:Y:S04]  /*127d0*/  STL [R1+0x20c8], R182 ;  /* 0x0020c8b601007387 */ /* 0x000fe80000100800 */
[----:B------:R0:W-:Y:S04]  /*127e0*/  STL.64 [R1+0x20c0], R180 ;  /* 0x0020c0b401007387 */ /* 0x0001e80000100a00 */
[----:B------:R1:W-:Y:S04]  /*127f0*/  STL.128 [R1+0x20a0], R172 ;  /* 0x0020a0ac01007387 */ /* 0x0003e80000100c00 */
[----:B0-----:R-:W4:Y:S04]  /*12800*/  LDL.128 R180, [R1+0x3d0] ;  /* 0x0003d00001b47983 */ /* 0x001f280000100c00 */
[----:B-1----:R-:W4:Y:S04]  /*12810*/  LDL.LU.128 R172, [R1+0x20a0] ;  /* 0x0020a00001ac7983 */ /* 0x002f280000300c00 */
[----:B--2---:R-:W-:Y:S04]  /*12820*/  STL [R1+0x5d4], R185 ;  /* 0x0005d4b901007387 */ /* 0x004fe80000100800 */
[----:B------:R-:W-:Y:S04]  /*12830*/  STL.64 [R1+0x5d8], R186 ;  /* 0x0005d8ba01007387 */ /* 0x000fe80000100a00 */
[----:B------:R-:W2:Y:S04]  /*12840*/  LDL.LU R113, [R1+0x5d4] ;  /* 0x0005d40001717983 */ /* 0x000ea80000300800 */
[----:B------:R-:W2:Y:S04]  /*12850*/  LDL.LU R114, [R1+0x5d8] ;  /* 0x0005d80001727983 */ /* 0x000ea80000300800 */
[----:B------:R-:W2:Y:S04]  /*12860*/  LDL.LU R115, [R1+0x5dc] ;  /* 0x0005dc0001737983 */ /* 0x000ea80000300800 */
[----:B---3--:R0:W-:Y:S04]  /*12870*/  STL.128 [R1+0x1f70], R176 ;  /* 0x001f70b001007387 */ /* 0x0081e80000100c00 */
[----:B0-----:R-:W3:Y:S01]  /*12880*/  LDL.128 R176, [R1+0x3e0] ;  /* 0x0003e00001b07983 */ /* 0x001ee20000100c00 */
[----:B------:R-:W-:-:S03]  /*12890*/  IMAD.MOV.U32 R112, RZ, RZ, R184 ;  /* 0x000000ffff707224 */ /* 0x000fc600078e00b8 */
[----:B------:R-:W3:Y:S04]  /*128a0*/  LDL.LU.128 R184, [R1+0x2210] ;  /* 0x0022100001b87983 */ /* 0x000ee80000300c00 */
[----:B------:R0:W-:Y:S04]  /*128b0*/  STL.128 [R1+0x2020], R108 ;  /* 0x0020206c01007387 */ /* 0x0001e80000100c00 */
[----:B------:R1:W-:Y:S04]  /*128c0*/  STL.128 [R1+0x2010], R104 ;  /* 0x0020106801007387 */ /* 0x0003e80000100c00 */
[----:B------:R1:W-:Y:S04]  /*128d0*/  STL [R1+0x200c], R103 ;  /* 0x00200c6701007387 */ /* 0x0003e80000100800 */
[----:B----4-:R-:W-:Y:S04]  /*128e0*/  STL [R1+0x5e4], R181 ;  /* 0x0005e4b501007387 */ /* 0x010fe80000100800 */
[----:B------:R-:W-:Y:S04]  /*128f0*/  STL.64 [R1+0x5e8], R182 ;  /* 0x0005e8b601007387 */ /* 0x000fe80000100a00 */
[----:B------:R4:W-:Y:S04]  /*12900*/  STL.128 [R1+0x1f60], R172 ;  /* 0x001f60ac01007387 */ /* 0x0009e80000100c00 */
[----:B------:R-:W-:Y:S04]  /*12910*/  STL [R1+0x2008], R101 ;  /* 0x0020086501007387 */ /* 0x000fe80000100800 */
[----:B0-----:R-:W3:Y:S04]  /*12920*/  LDL.LU.128 R108, [R1+0x2020] ;  /* 0x00202000016c7983 */ /* 0x001ee80000300c00 */
[----:B-1----:R-:W3:Y:S04]  /*12930*/  LDL.LU.128 R104, [R1+0x2010] ;  /* 0x0020100001687983 */ /* 0x002ee80000300c00 */
[----:B------:R-:W3:Y:S04]  /*12940*/  LDL.LU R103, [R1+0x200c] ;  /* 0x00200c0001677983 */ /* 0x000ee80000300800 */
[----:B------:R-:W3:Y:S04]  /*12950*/  LDL.LU R117, [R1+0x5e4] ;  /* 0x0005e40001757983 */ /* 0x000ee80000300800 */
[----:B--2---:R0:W-:Y:S04]  /*12960*/  STL.128 [R1+0x2030], R112 ;  /* 0x0020307001007387 */ /* 0x0041e80000100c00 */
[----:B------:R-:W2:Y:S04]  /*12970*/  LDL.LU R118, [R1+0x5e8] ;  /* 0x0005e80001767983 */ /* 0x000ea80000300800 */
[----:B------:R-:W2:Y:S04]  /*12980*/  LDL.LU R119, [R1+0x5ec] ;  /* 0x0005ec0001777983 */ /* 0x000ea80000300800 */
[----:B----4-:R-:W4:Y:S04]  /*12990*/  LDL.LU.128 R172, [R1+0x1f60] ;  /* 0x001f600001ac7983 */ /* 0x010f280000300c00 */
[----:B0-----:R-:W4:Y:S04]  /*129a0*/  LDL.LU.128 R112, [R1+0x2030] ;  /* 0x0020300001707983 */ /* 0x001f280000300c00 */
[----:B------:R-:W4:Y:S01]  /*129b0*/  LDL.LU R101, [R1+0x2008] ;  /* 0x0020080001657983 */ /* 0x000f220000300800 */
[----:B------:R-:W-:-:S03]  /*129c0*/  IMAD.MOV.U32 R116, RZ, RZ, R180 ;  /* 0x000000ffff747224 */ /* 0x000fc600078e00b4 */
        /* <DEDUP_REMOVED lines=13> */
[----:B0-----:R-:W4:Y:S04]  /*12aa0*/  LDL.LU.128 R192, [R1+0x20f0] ;  /* 0x0020f00001c07983 */ /* 0x001f280000300c00 */
[----:B-1----:R-:W4:Y:S04]  /*12ab0*/  LDL.LU.128 R188, [R1+0x20e0] ;  /* 0x0020e00001bc7983 */ /* 0x002f280000300c00 */
[----:B------:R-:W4:Y:S04]  /*12ac0*/  LDL.LU R182, [R1+0x20c8] ;  /* 0x0020c80001b67983 */ /* 0x000f280000300800 */
[----:B------:R-:W4:Y:S04]  /*12ad0*/  LDL.LU.64 R180, [R1+0x20c0] ;  /* 0x0020c00001b47983 */ /* 0x000f280000300a00 */
[----:B------:R-:W4:Y:S04]  /*12ae0*/  LDL.LU R170, [R1+0x2098] ;  /* 0x0020980001aa7983 */ /* 0x000f280000300800 */
[----:B------:R-:W4:Y:S04]  /*12af0*/  LDL.LU.64 R168, [R1+0x2090] ;  /* 0x0020900001a87983 */ /* 0x000f280000300a00 */
[----:B------:R-:W4:Y:S04]  /*12b00*/  LDL.LU.128 R164, [R1+0x2080] ;  /* 0x0020800001a47983 */ /* 0x000f280000300c00 */
[----:B------:R-:W4:Y:S04]  /*12b10*/  LDL.LU.128 R160, [R1+0x2070] ;  /* 0x0020700001a07983 */ /* 0x000f280000300c00 */
[----:B------:R-:W4:Y:S04]  /*12b20*/  LDL.LU.128 R156, [R1+0x2060] ;  /* 0x00206000019c7983 */ /* 0x000f280000300c00 */
[----:B------:R-:W4:Y:S04]  /*12b30*/  LDL.LU.128 R152, [R1+0x2050] ;  /* 0x0020500001987983 */ /* 0x000f280000300c00 */
[----:B------:R-:W4:Y:S04]  /*12b40*/  LDL.LU.128 R148, [R1+0x2040] ;  /* 0x0020400001947983 */ /* 0x000f280000300c00 */
[----:B------:R-:W4:Y:S04]  /*12b50*/  LDL.LU R99, [R1+0x2004] ;  /* 0x0020040001637983 */ /* 0x000f280000300800 */
[----:B------:R-:W4:Y:S04]  /*12b60*/  LDL.LU R97, [R1+0x2000] ;  /* 0x0020000001617983 */ /* 0x000f280000300800 */
[----:B------:R-:W4:Y:S04]  /*12b70*/  LDL.LU R95, [R1+0x1ffc] ;  /* 0x001ffc00015f7983 */ /* 0x000f280000300800 */
[----:B------:R-:W4:Y:S04]  /*12b80*/  LDL.LU R93, [R1+0x1ff8] ;  /* 0x001ff800015d7983 */ /* 0x000f280000300800 */
[----:B---3--:R-:W-:Y:S01]  /*12b90*/  STL [R1+0x5f4], R177 ;  /* 0x0005f4b101007387 */ /* 0x008fe20000100800 */
[----:B------:R-:W-:-:S03]  /*12ba0*/  IMAD.MOV.U32 R120, RZ, RZ, R176 ;  /* 0x000000ffff787224 */ /* 0x000fc600078e00b0 */
[----:B------:R0:W-:Y:S04]  /*12bb0*/  STL.64 [R1+0x5f8], R178 ;  /* 0x0005f8b201007387 */ /* 0x0001e80000100a00 */
[----:B------:R1:W-:Y:S04]  /*12bc0*/  STL.128 [R1+0x20d0], R184 ;  /* 0x0020d0b801007387 */ /* 0x0003e80000100c00 */
[----:B------:R-:W3:Y:S04]  /*12bd0*/  LDL.LU R121, [R1+0x5f4] ;  /* 0x0005f40001797983 */ /* 0x000ee80000300800 */
[----:B0-----:R-:W3:Y:S04]  /*12be0*/  LDL.LU.128 R176, [R1+0x1f70] ;  /* 0x001f700001b07983 */ /* 0x001ee80000300c00 */
[----:B------:R-:W3:Y:S04]  /*12bf0*/  LDL.LU R122, [R1+0x5f8] ;  /* 0x0005f800017a7983 */ /* 0x000ee80000300800 */
[----:B-1----:R-:W3:Y:S04]  /*12c00*/  LDL.LU.128 R184, [R1+0x20d0] ;  /* 0x0020d00001b87983 */ /* 0x002ee80000300c00 */
[----:B------:R-:W3:Y:S04]  /*12c10*/  LDL.LU R123, [R1+0x5fc] ;  /* 0x0005fc00017b7983 */ /* 0x000ee80000300800 */
[----:B------:R0:W-:Y:S04]  /*12c20*/  STL.128 [R1+0x1ed0], R108 ;  /* 0x001ed06c01007387 */ /* 0x0001e80000100c00 */
[----:B------:R1:W-:Y:S04]  /*12c30*/  STL.128 [R1+0x1ec0], R104 ;  /* 0x001ec06801007387 */ /* 0x0003e80000100c00 */
[----:B------:R-:W-:Y:S04]  /*12c40*/  STL [R1+0x1ebc], R103 ;  /* 0x001ebc6701007387 */ /* 0x000fe80000100800 */
[----:B0-----:R-:W3:Y:S04]  /*12c50*/  LDL.LU.128 R108, [R1+0x1ed0] ;  /* 0x001ed000016c7983 */ /* 0x001ee80000300c00 */
[----:B-1----:R-:W3:Y:S04]  /*12c60*/  LDL.LU.128 R104, [R1+0x1ec0] ;  /* 0x001ec00001687983 */ /* 0x002ee80000300c00 */
[----:B--2---:R0:W-:Y:S04]  /*12c70*/  STL.128 [R1+0x1ef0], R116 ;  /* 0x001ef07401007387 */ /* 0x0041e80000100c00 */
[----:B----4-:R-:W-:Y:S04]  /*12c80*/  STL.128 [R1+0x1e10], R172 ;  /* 0x001e10ac01007387 */ /* 0x010fe80000100c00 */
[----:B------:R1:W-:Y:S04]  /*12c90*/  STL.128 [R1+0x1ee0], R112 ;  /* 0x001ee07001007387 */ /* 0x0003e80000100c00 */
[----:B------:R2:W-:Y:S04]  /*12ca0*/  STL [R1+0x1eb8], R101 ;  /* 0x001eb86501007387 */ /* 0x0005e80000100800 */
[----:B0-----:R-:W4:Y:S04]  /*12cb0*/  LDL.LU.128 R116, [R1+0x1ef0] ;  /* 0x001ef00001747983 */ /* 0x001f280000300c00 */
[----:B------:R-:W4:Y:S04]  /*12cc0*/  LDL.LU R103, [R1+0x1ebc] ;  /* 0x001ebc0001677983 */ /* 0x000f280000300800 */
[----:B-1----:R-:W4:Y:S04]  /*12cd0*/  LDL.LU.128 R112, [R1+0x1ee0] ;  /* 0x001ee00001707983 */ /* 0x002f280000300c00 */
[----:B------:R-:W4:Y:S04]  /*12ce0*/  LDL.LU.128 R172, [R1+0x1e10] ;  /* 0x001e100001ac7983 */ /* 0x000f280000300c00 */
[----:B--2---:R-:W2:Y:S04]  /*12cf0*/  LDL.LU R101, [R1+0x1eb8] ;  /* 0x001eb80001657983 */ /* 0x004ea80000300800 */
[----:B---3--:R0:W-:Y:S04]  /*12d00*/  STL.128 [R1+0x1e20], R176 ;  /* 0x001e20b001007387 */ /* 0x0081e80000100c00 */
[----:B0-----:R-:W3:Y:S04]  /*12d10*/  LDL.128 R176, [R1+0x3f0] ;  /* 0x0003f00001b07983 */ /* 0x001ee80000100c00 */
[----:B------:R0:W-:Y:S04]  /*12d20*/  STL.128 [R1+0x2110], R200 ;  /* 0x002110c801007387 */ /* 0x0001e80000100c00 */
[----:B------:R1:W-:Y:S04]  /*12d30*/  STL.128 [R1+0x2100], R196 ;  /* 0x002100c401007387 */ /* 0x0003e80000100c00 */
[----:B------:R1:W-:Y:S04]  /*12d40*/  STL.128 [R1+0x1fb0], R192 ;  /* 0x001fb0c001007387 */ /* 0x0003e80000100c00 */
[----:B------:R1:W-:Y:S04]  /*12d50*/  STL.128 [R1+0x1fa0], R188 ;  /* 0x001fa0bc01007387 */ /* 0x0003e80000100c00 */
[----:B------:R1:W-:Y:S04]  /*12d60*/  STL.128 [R1+0x1f90], R184 ;  /* 0x001f90b801007387 */ /* 0x0003e80000100c00 */
[----:B------:R1:W-:Y:S04]  /*12d70*/  STL [R1+0x1f88], R182 ;  /* 0x001f88b601007387 */ /* 0x0003e80000100800 */
[----:B------:R4:W-:Y:S04]  /*12d80*/  STL.64 [R1+0x1f80], R180 ;  /* 0x001f80b401007387 */ /* 0x0009e80000100a00 */
        /* <DEDUP_REMOVED lines=13> */
[----:B0-----:R-:W3:Y:S04]  /*12e60*/  LDL.LU.128 R200, [R1+0x2110] ;  /* 0x0021100001c87983 */ /* 0x001ee80000300c00 */
[----:B-1----:R-:W3:Y:S04]  /*12e70*/  LDL.LU.128 R196, [R1+0x2100] ;  /* 0x0021000001c47983 */ /* 0x002ee80000300c00 */
[----:B------:R-:W3:Y:S04]  /*12e80*/  LDL.LU.128 R192, [R1+0x1fb0] ;  /* 0x001fb00001c07983 */ /* 0x000ee80000300c00 */
[----:B------:R-:W3:Y:S04]  /*12e90*/  LDL.LU.128 R188, [R1+0x1fa0] ;  /* 0x001fa00001bc7983 */ /* 0x000ee80000300c00 */
[----:B------:R-:W3:Y:S04]  /*12ea0*/  LDL.LU.128 R184, [R1+0x1f90] ;  /* 0x001f900001b87983 */ /* 0x000ee80000300c00 */
[----:B------:R-:W3:Y:S04]  /*12eb0*/  LDL.LU R182, [R1+0x1f88] ;  /* 0x001f880001b67983 */ /* 0x000ee80000300800 */
[----:B----4-:R-:W4:Y:S04]  /*12ec0*/  LDL.LU.64 R180, [R1+0x1f80] ;  /* 0x001f800001b47983 */ /* 0x010f280000300a00 */
[----:B------:R-:W4:Y:S04]  /*12ed0*/  LDL.LU R170, [R1+0x1f58] ;  /* 0x001f580001aa7983 */ /* 0x000f280000300800 */
[----:B------:R-:W4:Y:S04]  /*12ee0*/  LDL.LU.64 R168, [R1+0x1f50] ;  /* 0x001f500001a87983 */ /* 0x000f280000300a00 */
[----:B--2---:R-:W2:Y:S04]  /*12ef0*/  LDL.LU.128 R164, [R1+0x1f40] ;  /* 0x001f400001a47983 */ /* 0x004ea80000300c00 */
        /* <DEDUP_REMOVED lines=10> */
[----:B------:R0:W-:Y:S04]  /*12fa0*/  STL.128 [R1+0x1da0], R120 ;  /* 0x001da07801007387 */ /* 0x0001e80000100c00 */
[----:B------:R1:W-:Y:S04]  /*12fb0*/  STL.128 [R1+0x1d90], R116 ;  /* 0x001d907401007387 */ /* 0x0003e80000100c00 */
[----:B------:R1:W-:Y:S04]  /*12fc0*/  STL.128 [R1+0x1d80], R112 ;  /* 0x001d807001007387 */ /* 0x0003e80000100c00 */
[----:B------:R1:W-:Y:S04]  /*12fd0*/  STL.128 [R1+0x1d70], R108 ;  /* 0x001d706c01007387 */ /* 0x0003e80000100c00 */
[----:B------:R1:W-:Y:S04]  /*12fe0*/  STL.128 [R1+0x1d60], R104 ;  /* 0x001d606801007387 */ /* 0x0003e80000100c00 */
[----:B------:R1:W-:Y:S04]  /*12ff0*/  STL [R1+0x1d54], R103 ;  /* 0x001d546701007387 */ /* 0x0003e80000100800 */
[----:B------:R1:W-:Y:S04]  /*13000*/  STL.128 [R1+0x1cc0], R172 ;  /* 0x001cc0ac01007387 */ /* 0x0003e80000100c00 */
[----:B------:R1:W-:Y:S04]  /*13010*/  STL [R1+0x1d50], R101 ;  /* 0x001d506501007387 */ /* 0x0003e80000100800 */
[----:B0-----:R-:W2:Y:S04]  /*13020*/  LDL.LU.128 R120, [R1+0x1da0] ;  /* 0x001da00001787983 */ /* 0x001ea80000300c00 */
[----:B-1----:R-:W2:Y:S04]  /*13030*/  LDL.LU.128 R116, [R1+0x1d90] ;  /* 0x001d900001747983 */ /* 0x002ea80000300c00 */
[----:B------:R-:W2:Y:S04]  /*13040*/  LDL.LU.128 R112, [R1+0x1d80] ;  /* 0x001d800001707983 */ /* 0x000ea80000300c00 */
[----:B------:R-:W2:Y:S04]  /*13050*/  LDL.LU.128 R108, [R1+0x1d70] ;  /* 0x001d7000016c7983 */ /* 0x000ea80000300c00 */
[----:B------:R-:W2:Y:S04]  /*13060*/  LDL.LU.128 R104, [R1+0x1d60] ;  /* 0x001d600001687983 */ /* 0x000ea80000300c00 */
[----:B------:R-:W2:Y:S04]  /*13070*/  LDL.LU R103, [R1+0x1d54] ;  /* 0x001d540001677983 */ /* 0x000ea80000300800 */
[----:B------:R-:W2:Y:S04]  /*13080*/  LDL.128 R172, [R1+0x400] ;  /* 0x0004000001ac7983 */ /* 0x000ea80000100c00 */
[----:B------:R-:W2:Y:S04]  /*13090*/  LDL.LU R101, [R1+0x1d50] ;  /* 0x001d500001657983 */ /* 0x000ea80000300800 */
[----:B---3--:R-:W-:Y:S04]  /*130a0*/  STL [R1+0x604], R177 ;  /* 0x000604b101007387 */ /* 0x008fe80000100800 */
[----:B------:R-:W-:Y:S04]  /*130b0*/  STL.64 [R1+0x608], R178 ;  /* 0x000608b201007387 */ /* 0x000fe80000100a00 */
[----:B------:R-:W3:Y:S04]  /*130c0*/  LDL.LU R125, [R1+0x604] ;  /* 0x00060400017d7983 */ /* 0x000ee80000300800 */
[----:B------:R-:W3:Y:S04]  /*130d0*/  LDL.LU R126, [R1+0x608] ;  /* 0x00060800017e7983 */ /* 0x000ee80000300800 */
[----:B------:R-:W3:Y:S01]  /*130e0*/  LDL.LU R127, [R1+0x60c] ;  /* 0x00060c00017f7983 */ /* 0x000ee20000300800 */
[----:B------:R-:W-:-:S03]  /*130f0*/  IMAD.MOV.U32 R124, RZ, RZ, R176 ;  /* 0x000000ffff7c7224 */ /* 0x000fc600078e00b0 */
[----:B------:R0:W-:Y:S04]  /*13100*/  STL.128 [R1+0x2120], R204 ;  /* 0x002120cc01007387 */ /* 0x0001e80000100c00 */
[----:B------:R1:W-:Y:S04]  /*13110*/  STL [R1+0x1d34], R87 ;  /* 0x001d345701007387 */ /* 0x0003e80000100800 */
[----:B------:R1:W-:Y:S04]  /*13120*/  STL [R1+0x1d30], R85 ;  /* 0x001d305501007387 */ /* 0x0003e80000100800 */
[----:B------:R1:W-:Y:S04]  /*13130*/  STL [R1+0x1d2c], R83 ;  /* 0x001d2c5301007387 */ /* 0x0003e80000100800 */
[----:B------:R1:W-:Y:S04]  /*13140*/  STL [R1+0x1d28], R81 ;  /* 0x001d285101007387 */ /* 0x0003e80000100800 */
[----:B0-----:R-:W3:Y:S04]  /*13150*/  LDL.LU.128 R204, [R1+0x2120] ;  /* 0x0021200001cc7983 */ /* 0x001ee80000300c00 */
[----:B------:R-:W3:Y:S04]  /*13160*/  LDL.LU.128 R176, [R1+0x1e20] ;  /* 0x001e200001b07983 */ /* 0x000ee80000300c00 */
[----:B-1----:R-:W3:Y:S04]  /*13170*/  LDL.LU R87, [R1+0x1d34] ;  /* 0x001d340001577983 */ /* 0x002ee80000300800 */
[----:B------:R-:W3:Y:S04]  /*13180*/  LDL.LU R85, [R1+0x1d30] ;  /* 0x001d300001557983 */ /* 0x000ee80000300800 */
[----:B------:R-:W3:Y:S04]  /*13190*/  LDL.LU R83, [R1+0x1d2c] ;  /* 0x001d2c0001537983 */ /* 0x000ee80000300800 */
[----:B------:R-:W3:Y:S04]  /*131a0*/  LDL.LU R81, [R1+0x1d28] ;  /* 0x001d280001517983 */ /* 0x000ee80000300800 */
[----:B------:R0:W-:Y:S04]  /*131b0*/  STL.128 [R1+0x1fd0], R200 ;  /* 0x001fd0c801007387 */ /* 0x0001e80000100c00 */
[----:B------:R1:W-:Y:S04]  /*131c0*/  STL.128 [R1+0x1fc0], R196 ;  /* 0x001fc0c401007387 */ /* 0x0003e80000100c00 */
[----:B------:R1:W-:Y:S04]  /*131d0*/  STL.128 [R1+0x1e60], R192 ;  /* 0x001e60c001007387 */ /* 0x0003e80000100c00 */
[----:B------:R1:W-:Y:S04]  /*131e0*/  STL.128 [R1+0x1e50], R188 ;  /* 0x001e50bc01007387 */ /* 0x0003e80000100c00 */
[----:B------:R1:W-:Y:S04]  /*131f0*/  STL.128 [R1+0x1e40], R184 ;  /* 0x001e40b801007387 */ /* 0x0003e80000100c00 */
[----:B------:R1:W-:Y:S04]  /*13200*/  STL [R1+0x1e38], R182 ;  /* 0x001e38b601007387 */ /* 0x0003e80000100800 */
[----:B----4-:R4:W-:Y:S04]  /*13210*/  STL.64 [R1+0x1e30], R180 ;  /* 0x001e30b401007387 */ /* 0x0109e80000100a00 */
[----:B------:R4:W-:Y:S04]  /*13220*/  STL [R1+0x1e08], R170 ;  /* 0x001e08aa01007387 */ /* 0x0009e80000100800 */
[----:B------:R4:W-:Y:S04]  /*13230*/  STL.64 [R1+0x1e00], R168 ;  /* 0x001e00a801007387 */ /* 0x0009e80000100a00 */
[----:B--2---:R2:W-:Y:S04]  /*13240*/  STL.128 [R1+0x1df0], R164 ;  /* 0x001df0a401007387 */ /* 0x0045e80000100c00 */
        /* <DEDUP_REMOVED lines=36> */
[----:B------:R-:W-:Y:S04]  /*13490*/  STL [R1+0x614], R173 ;  /* 0x000614ad01007387 */ /* 0x000fe80000100800 */
[----:B------:R-:W-:Y:S04]  /*134a0*/  STL.64 [R1+0x618], R174 ;  /* 0x000618ae01007387 */ /* 0x000fe80000100a00 */
[----:B------:R3:W-:Y:S04]  /*134b0*/  STL [R1+0x1bf8], R101 ;  /* 0x001bf86501007387 */ /* 0x0007e80000100800 */
[----:B0-----:R-:W2:Y:S04]  /*134c0*/  LDL.LU.128 R120, [R1+0x1c40] ;  /* 0x001c400001787983 */ /* 0x001ea80000300c00 */
[----:B-1----:R-:W2:Y:S04]  /*134d0*/  LDL.LU.128 R116, [R1+0x1c30] ;  /* 0x001c300001747983 */ /* 0x002ea80000300c00 */
[----:B------:R-:W2:Y:S04]  /*134e0*/  LDL.LU.128 R112, [R1+0x1c20] ;  /* 0x001c200001707983 */ /* 0x000ea80000300c00 */
[----:B------:R-:W2:Y:S04]  /*134f0*/  LDL.LU.128 R108, [R1+0x1c10] ;  /* 0x001c1000016c7983 */ /* 0x000ea80000300c00 */
[----:B------:R-:W2:Y:S04]  /*13500*/  LDL.LU.128 R104, [R1+0x1c00] ;  /* 0x001c000001687983 */ /* 0x000ea80000300c00 */
[----:B------:R-:W2:Y:S04]  /*13510*/  LDL.LU R103, [R1+0x1bfc] ;  /* 0x001bfc0001677983 */ /* 0x000ea80000300800 */
[----:B------:R-:W2:Y:S04]  /*13520*/  LDL.LU R129, [R1+0x614] ;  /* 0x0006140001817983 */ /* 0x000ea80000300800 */
[----:B------:R-:W2:Y:S04]  /*13530*/  LDL.LU R130, [R1+0x618] ;  /* 0x0006180001827983 */ /* 0x000ea80000300800 */
[----:B------:R-:W2:Y:S04]  /*13540*/  LDL.LU R131, [R1+0x61c] ;  /* 0x00061c0001837983 */ /* 0x000ea80000300800 */
[----:B---3--:R0:W-:Y:S04]  /*13550*/  STL.128 [R1+0x1c50], R124 ;  /* 0x001c507c01007387 */ /* 0x0081e80000100c00 */
[----:B------:R-:W3:Y:S04]  /*13560*/  LDL.LU R101, [R1+0x1bf8] ;  /* 0x001bf80001657983 */ /* 0x000ee80000300800 */
[----:B0-----:R-:W3:Y:S01]  /*13570*/  LDL.LU.128 R124, [R1+0x1c50] ;  /* 0x001c5000017c7983 */ /* 0x001ee20000300c00 */
[----:B------:R-:W-:-:S03]  /*13580*/  IMAD.MOV.U32 R128, RZ, RZ, R172 ;  /* 0x000000ffff807224 */ /* 0x000fc600078e00ac */
[----:B------:R0:W-:Y:S04]  /*13590*/  STL [R1+0x213c], R215 ;  /* 0x00213cd701007387 */ /* 0x0001e80000100800 */
[----:B------:R1:W-:Y:S04]  /*135a0*/  STL [R1+0x2138], R213 ;  /* 0x002138d501007387 */ /* 0x0003e80000100800 */
[----:B------:R1:W-:Y:S04]  /*135b0*/  STL [R1+0x2134], R211 ;  /* 0x002134d301007387 */ /* 0x0003e80000100800 */
[----:B------:R1:W-:Y:S04]  /*135c0*/  STL [R1+0x2130], R209 ;  /* 0x002130d101007387 */ /* 0x0003e80000100800 */
        /* <DEDUP_REMOVED lines=8> */
[----:B0-----:R-:W3:Y:S04]  /*13650*/  LDL.LU R215, [R1+0x213c] ;  /* 0x00213c0001d77983 */ /* 0x001ee80000300800 */
[----:B-1----:R-:W3:Y:S04]  /*13660*/  LDL.LU R213, [R1+0x2138] ;  /* 0x0021380001d57983 */ /* 0x002ee80000300800 */
[----:B------:R-:W3:Y:S04]  /*13670*/  LDL.LU R211, [R1+0x2134] ;  /* 0x0021340001d37983 */ /* 0x000ee80000300800 */
[----:B------:R-:W3:Y:S04]  /*13680*/  LDL.LU R209, [R1+0x2130] ;  /* 0x0021300001d17983 */ /* 0x000ee80000300800 */
[----:B------:R-:W3:Y:S04]  /*13690*/  LDL.LU.128 R204, [R1+0x1fe0] ;  /* 0x001fe00001cc7983 */ /* 0x000ee80000300c00 */
[----:B------:R-:W3:Y:S04]  /*136a0*/  LDL.LU.128 R176, [R1+0x1cd0] ;  /* 0x001cd00001b07983 */ /* 0x000ee80000300c00 */
[----:B------:R-:W3:Y:S04]  /*136b0*/  LDL.LU.128 R172, [R1+0x1cc0] ;  /* 0x001cc00001ac7983 */ /* 0x000ee80000300c00 */
        /* <DEDUP_REMOVED lines=40> */
[----:B------:R-:W4:Y:S04]  /*13940*/  LDL.LU.128 R160, [R1+0x1c90] ;  /* 0x001c900001a07983 */ /* 0x000f280000300c00 */
[----:B------:R-:W4:Y:S04]  /*13950*/  LDL.LU.128 R156, [R1+0x1c80] ;  /* 0x001c8000019c7983 */ /* 0x000f280000300c00 */
[----:B------:R-:W4:Y:S04]  /*13960*/  LDL.LU.128 R152, [R1+0x1c70] ;  /* 0x001c700001987983 */ /* 0x000f280000300c00 */
[----:B------:R-:W4:Y:S04]  /*13970*/  LDL.LU.128 R148, [R1+0x1c60] ;  /* 0x001c600001947983 */ /* 0x000f280000300c00 */
[----:B------:R-:W2:Y:S04]  /*13980*/  LDL.LU R99, [R1+0x1bf4] ;  /* 0x001bf40001637983 */ /* 0x000ea80000300800 */
[----:B------:R-:W4:Y:S04]  /*13990*/  LDL.LU R97, [R1+0x1bf0] ;  /* 0x001bf00001617983 */ /* 0x000f280000300800 */
[----:B------:R-:W4:Y:S04]  /*139a0*/  LDL.LU R95, [R1+0x1bec] ;  /* 0x001bec00015f7983 */ /* 0x000f280000300800 */
[----:B------:R-:W4:Y:S04]  /*139b0*/  LDL.LU R93, [R1+0x1be8] ;  /* 0x001be800015d7983 */ /* 0x000f280000300800 */
[----:B------:R-:W4:Y:S04]  /*139c0*/  LDL.LU R91, [R1+0x1be4] ;  /* 0x001be400015b7983 */ /* 0x000f280000300800 */
[----:B------:R-:W4:Y:S04]  /*139d0*/  LDL.LU R89, [R1+0x1be0] ;  /* 0x001be00001597983 */ /* 0x000f280000300800 */
[----:B------:R-:W-:Y:S04]  /*139e0*/  STL.128 [R1+0x1ba0], R128 ;  /* 0x001ba08001007387 */ /* 0x000fe80000100c00 */
[----:B------:R-:W-:Y:S04]  /*139f0*/  STL.128 [R1+0x1b80], R120 ;  /* 0x001b807801007387 */ /* 0x000fe80000100c00 */
[----:B---3--:R0:W-:Y:S04]  /*13a00*/  STL.128 [R1+0x1b90], R124 ;  /* 0x001b907c01007387 */ /* 0x0081e80000100c00 */
[----:B------:R1:W-:Y:S04]  /*13a10*/  STL.128 [R1+0x1b70], R116 ;  /* 0x001b707401007387 */ /* 0x0003e80000100c00 */
[----:B------:R-:W-:Y:S04]  /*13a20*/  STL.128 [R1+0x1b60], R112 ;  /* 0x001b607001007387 */ /* 0x000fe80000100c00 */
[----:B------:R-:W-:Y:S04]  /*13a30*/  STL.128 [R1+0x1b50], R108 ;  /* 0x001b506c01007387 */ /* 0x000fe80000100c00 */
[----:B------:R-:W-:Y:S04]  /*13a40*/  STL.128 [R1+0x1b40], R104 ;  /* 0x001b406801007387 */ /* 0x000fe80000100c00 */
[----:B------:R-:W-:Y:S04]  /*13a50*/  STL [R1+0x1b3c], R103 ;  /* 0x001b3c6701007387 */ /* 0x000fe80000100800 */
[----:B------:R-:W-:Y:S04]  /*13a60*/  STL [R1+0x1b38], R101 ;  /* 0x001b386501007387 */ /* 0x000fe80000100800 */
[----:B------:R3:W-:Y:S04]  /*13a70*/  STL.128 [R1+0x1ab0], R44 ;  /* 0x001ab02c01007387 */ /* 0x0007e80000100c00 */
[----:B------:R3:W-:Y:S04]  /*13a80*/  STL.128 [R1+0x1aa0], R40 ;  /* 0x001aa02801007387 */ /* 0x0007e80000100c00 */
[----:B------:R3:W-:Y:S04]  /*13a90*/  STL.128 [R1+0x1a90], R36 ;  /* 0x001a902401007387 */ /* 0x0007e80000100c00 */
[----:B0-----:R-:W4:Y:S04]  /*13aa0*/  LDL.LU.128 R124, [R1+0x1b90] ;  /* 0x001b9000017c7983 */ /* 0x001f280000300c00 */
[----:B------:R-:W4:Y:S04]  /*13ab0*/  LDL.LU.128 R120, [R1+0x1b80] ;  /* 0x001b800001787983 */ /* 0x000f280000300c00 */
[----:B-1----:R-:W4:Y:S04]  /*13ac0*/  LDL.LU.128 R116, [R1+0x1b70] ;  /* 0x001b700001747983 */ /* 0x002f280000300c00 */
[----:B---3--:R-:W3:Y:S04]  /*13ad0*/  LDL.LU.128 R44, [R1+0x1ab0] ;  /* 0x001ab000012c7983 */ /* 0x008ee80000300c00 */
[----:B------:R-:W3:Y:S04]  /*13ae0*/  LDL.LU.128 R40, [R1+0x1aa0] ;  /* 0x001aa00001287983 */ /* 0x000ee80000300c00 */
[----:B------:R-:W3:Y:S04]  /*13af0*/  LDL.LU.128 R36, [R1+0x1a90] ;  /* 0x001a900001247983 */ /* 0x000ee80000300c00 */
[----:B------:R-:W3:Y:S04]  /*13b00*/  LDL.128 R112, [R1+0x410] ;  /* 0x0004100001707983 */ /* 0x000ee80000100c00 */
[----:B------:R0:W-:Y:S04]  /*13b10*/  STL.128 [R1+0x1a80], R32 ;  /* 0x001a802001007387 */ /* 0x0001e80000100c00 */
[----:B------:R-:W-:Y:S04]  /*13b20*/  STL [R1+0x420], R66 ;  /* 0x0004204201007387 */ /* 0x000fe80000100800 */
[----:B------:R-:W-:Y:S04]  /*13b30*/  STL [R1+0x424], R56 ;  /* 0x0004243801007387 */ /* 0x000fe80000100800 */
[----:B------:R-:W-:Y:S04]  /*13b40*/  STL [R1+0x428], R58 ;  /* 0x0004283a01007387 */ /* 0x000fe80000100800 */
[----:B0-----:R-:W3:Y:S04]  /*13b50*/  LDL.LU.128 R32, [R1+0x1a80] ;  /* 0x001a800001207983 */ /* 0x001ee80000300c00 */
[----:B------:R-:W-:Y:S04]  /*13b60*/  STL [R1+0x42c], R60 ;  /* 0x00042c3c01007387 */ /* 0x000fe80000100800 */
[----:B------:R0:W-:Y:S04]  /*13b70*/  STL.128 [R1+0x1ad0], R52 ;  /* 0x001ad03401007387 */ /* 0x0001e80000100c00 */
[----:B------:R1:W-:Y:S04]  /*13b80*/  STL.128 [R1+0x1ac0], R48 ;  /* 0x001ac03001007387 */ /* 0x0003e80000100c00 */
[----:B------:R-:W3:Y:S04]  /*13b90*/  LDL.LU.128 R128, [R1+0x1ba0] ;  /* 0x001ba00001807983 */ /* 0x000ee80000300c00 */
[----:B------:R-:W3:Y:S04]  /*13ba0*/  LDL.LU.128 R108, [R1+0x1b50] ;  /* 0x001b5000016c7983 */ /* 0x000ee80000300c00 */
[----:B0-----:R-:W3:Y:S04]  /*13bb0*/  LDL.LU.128 R52, [R1+0x1ad0] ;  /* 0x001ad00001347983 */ /* 0x001ee80000300c00 */
[----:B-1----:R-:W3:Y:S04]  /*13bc0*/  LDL.LU.128 R48, [R1+0x1ac0] ;  /* 0x001ac00001307983 */ /* 0x002ee80000300c00 */
        /* <DEDUP_REMOVED lines=16> */
[----:B------:R-:W3:Y:S04]  /*13cd0*/  LDL.LU.128 R104, [R1+0x1b40] ;  /* 0x001b400001687983 */ /* 0x000ee80000300c00 */
[----:B------:R-:W3:Y:S04]  /*13ce0*/  LDL.LU R103, [R1+0x1b3c] ;  /* 0x001b3c0001677983 */ /* 0x000ee80000300800 */
[----:B------:R-:W3:Y:S04]  /*13cf0*/  LDL.LU R101, [R1+0x1b38] ;  /* 0x001b380001657983 */ /* 0x000ee80000300800 */
        /* <DEDUP_REMOVED lines=16> */
[----:B--2---:R0:W-:Y:S04]  /*13e00*/  STL [R1+0x1b34], R99 ;  /* 0x001b346301007387 */ /* 0x0041e80000100800 */
[----:B----4-:R1:W-:Y:S04]  /*13e10*/  STL [R1+0x1b30], R97 ;  /* 0x001b306101007387 */ /* 0x0103e80000100800 */
[----:B------:R2:W-:Y:S04]  /*13e20*/  STL [R1+0x1b2c], R95 ;  /* 0x001b2c5f01007387 */ /* 0x0005e80000100800 */
[----:B------:R4:W-:Y:S04]  /*13e30*/  STL [R1+0x1b28], R93 ;  /* 0x001b285d01007387 */ /* 0x0009e80000100800 */
[----:B------:R4:W-:Y:S04]  /*13e40*/  STL [R1+0x1b24], R91 ;  /* 0x001b245b01007387 */ /* 0x0009e80000100800 */
[----:B------:R4:W-:Y:S04]  /*13e50*/  STL [R1+0x1b20], R89 ;  /* 0x001b205901007387 */ /* 0x0009e80000100800 */
[----:B0-----:R-:W3:Y:S04]  /*13e60*/  LDL.LU R99, [R1+0x1b34] ;  /* 0x001b340001637983 */ /* 0x001ee80000300800 */
[----:B-1----:R-:W3:Y:S04]  /*13e70*/  LDL.LU R97, [R1+0x1b30] ;  /* 0x001b300001617983 */ /* 0x002ee80000300800 */
[----:B--2---:R-:W2:Y:S04]  /*13e80*/  LDL.LU R95, [R1+0x1b2c] ;  /* 0x001b2c00015f7983 */ /* 0x004ea80000300800 */
[----:B----4-:R-:W4:Y:S04]  /*13e90*/  LDL.LU R93, [R1+0x1b28] ;  /* 0x001b2800015d7983 */ /* 0x010f280000300800 */
[----:B------:R-:W4:Y:S04]  /*13ea0*/  LDL.LU R91, [R1+0x1b24] ;  /* 0x001b2400015b7983 */ /* 0x000f280000300800 */
[----:B------:R-:W4:Y:S04]  /*13eb0*/  LDL.LU R89, [R1+0x1b20] ;  /* 0x001b200001597983 */ /* 0x000f280000300800 */
[----:B------:R-:W-:Y:S04]  /*13ec0*/  STL.128 [R1+0x19f0], R124 ;  /* 0x0019f07c01007387 */ /* 0x000fe80000100c00 */
[----:B------:R-:W-:Y:S04]  /*13ed0*/  STL.128 [R1+0x19e0], R120 ;  /* 0x0019e07801007387 */ /* 0x000fe80000100c00 */
[----:B------:R0:W-:Y:S04]  /*13ee0*/  STL.128 [R1+0x19d0], R116 ;  /* 0x0019d07401007387 */ /* 0x0001e80000100c00 */
[----:B---3--:R1:W-:Y:S04]  /*13ef0*/  STL.128 [R1+0x1910], R44 ;  /* 0x0019102c01007387 */ /* 0x0083e80000100c00 */
[----:B------:R3:W-:Y:S04]  /*13f00*/  STL.128 [R1+0x1900], R40 ;  /* 0x0019002801007387 */ /* 0x0007e80000100c00 */
[----:B------:R3:W-:Y:S01]  /*13f10*/  STL.128 [R1+0x18f0], R36 ;  /* 0x0018f02401007387 */ /* 0x0007e20000100c00 */
[----:B------:R-:W-:-:S03]  /*13f20*/  IMAD.MOV.U32 R132, RZ, RZ, R112 ;  /* 0x000000ffff847224 */ /* 0x000fc600078e0070 */
[----:B0-----:R-:W4:Y:S01]  /*13f30*/  LDL.128 R116, [R1+0x420] ;  /* 0x0004200001747983 */ /* 0x001f220000100c00 */
[----:B------:R-:W-:Y:S02]  /*13f40*/  IMAD.MOV.U32 R133, RZ, RZ, R113 ;  /* 0x000000ffff857224 */ /* 0x000fe400078e0071 */
[----:B------:R-:W-:Y:S01]  /*13f50*/  IMAD.MOV.U32 R134, RZ, RZ, R114 ;  /* 0x000000ffff867224 */ /* 0x000fe200078e0072 */
[----:B------:R-:W4:Y:S01]  /*13f60*/  LDL.LU.128 R124, [R1+0x19f0] ;  /* 0x0019f000017c7983 */ /* 0x000f220000300c00 */
[----:B------:R-:W-:-:S03]  /*13f70*/  IMAD.MOV.U32 R135, RZ, RZ, R115 ;  /* 0x000000ffff877224 */ /* 0x000fc600078e0073 */
[----:B------:R-:W4:Y:S04]  /*13f80*/  LDL.LU.128 R120, [R1+0x19e0] ;  /* 0x0019e00001787983 */ /* 0x000f280000300c00 */
[----:B-1----:R-:W4:Y:S04]  /*13f90*/  LDL.LU.128 R44, [R1+0x1910] ;  /* 0x00191000012c7983 */ /* 0x002f280000300c00 */
[----:B---3--:R-:W3:Y:S04]  /*13fa0*/  LDL.LU.128 R40, [R1+0x1900] ;  /* 0x0019000001287983 */ /* 0x008ee80000300c00 */
[----:B------:R-:W3:Y:S04]  /*13fb0*/  LDL.LU.128 R36, [R1+0x18f0] ;  /* 0x0018f00001247983 */ /* 0x000ee80000300c00 */
[----:B------:R-:W3:Y:S04]  /*13fc0*/  LDL.LU.128 R112, [R1+0x1b60] ;  /* 0x001b600001707983 */ /* 0x000ee80000300c00 */
[----:B------:R0:W-:Y:S04]  /*13fd0*/  STL.128 [R1+0x1a70], R28 ;  /* 0x001a701c01007387 */ /* 0x0001e80000100c00 */
[----:B------:R1:W-:Y:S04]  /*13fe0*/  STL.64 [R1+0x1a40], R16 ;  /* 0x001a401001007387 */ /* 0x0003e80000100a00 */
[----:B------:R1:W-:Y:S04]  /*13ff0*/  STL.128 [R1+0x1a60], R24 ;  /* 0x001a601801007387 */ /* 0x0003e80000100c00 */
[----:B------:R1:W-:Y:S04]  /*14000*/  STL.128 [R1+0x18e0], R32 ;  /* 0x0018e02001007387 */ /* 0x0003e80000100c00 */
[----:B0-----:R-:W3:Y:S04]  /*14010*/  LDL.LU.128 R28, [R1+0x1a70] ;  /* 0x001a7000011c7983 */ /* 0x001ee80000300c00 */
[----:B-1----:R-:W3:Y:S04]  /*14020*/  LDL.LU.64 R16, [R1+0x1a40] ;  /* 0x001a400001107983 */ /* 0x002ee80000300a00 */
[----:B------:R0:W-:Y:S04]  /*14030*/  STL.128 [R1+0x1a50], R20 ;  /* 0x001a501401007387 */ /* 0x0001e80000100c00 */
[----:B------:R1:W-:Y:S04]  /*14040*/  STL.128 [R1+0x1a30], R12 ;  /* 0x001a300c01007387 */ /* 0x0003e80000100c00 */
[----:B------:R1:W-:Y:S04]  /*14050*/  STL.128 [R1+0x1a20], R8 ;  /* 0x001a200801007387 */ /* 0x0003e80000100c00 */
[----:B------:R1:W-:Y:S04]  /*14060*/  STL.128 [R1+0x1a10], R4 ;  /* 0x001a100401007387 */ /* 0x0003e80000100c00 */
[----:B------:R-:W3:Y:S04]  /*14070*/  LDL.LU.128 R24, [R1+0x1a60] ;  /* 0x001a600001187983 */ /* 0x000ee80000300c00 */
[----:B------:R-:W3:Y:S04]  /*14080*/  LDL.LU.128 R32, [R1+0x18e0] ;  /* 0x0018e00001207983 */ /* 0x000ee80000300c00 */
[----:B0-----:R-:W3:Y:S04]  /*14090*/  LDL.LU.128 R20, [R1+0x1a50] ;  /* 0x001a500001147983 */ /* 0x001ee80000300c00 */
[----:B-1----:R-:W3:Y:S04]  /*140a0*/  LDL.LU.128 R12, [R1+0x1a30] ;  /* 0x001a3000010c7983 */ /* 0x002ee80000300c00 */
[----:B------:R-:W3:Y:S04]  /*140b0*/  LDL.LU.128 R8, [R1+0x1a20] ;  /* 0x001a200001087983 */ /* 0x000ee80000300c00 */
[----:B------:R-:W3:Y:S04]  /*140c0*/  LDL.LU.128 R4, [R1+0x1a10] ;  /* 0x001a100001047983 */ /* 0x000ee80000300c00 */
[----:B------:R-:W-:Y:S04]  /*140d0*/  STL [R1+0x430], R50 ;  /* 0x0004303201007387 */ /* 0x000fe80000100800 */
[----:B------:R-:W-:Y:S04]  /*140e0*/  STL [R1+0x434], R52 ;  /* 0x0004343401007387 */ /* 0x000fe80000100800 */
[----:B------:R-:W-:Y:S04]  /*140f0*/  STL [R1+0x438], R54 ;  /* 0x0004383601007387 */ /* 0x000fe80000100800 */
[----:B------:R0:W-:Y:S04]  /*14100*/  STL.128 [R1+0x1a00], R128 ;  /* 0x001a008001007387 */ /* 0x0001e80000100c00 */
[----:B------:R1:W-:Y:S04]  /*14110*/  STL.64 [R1+0x1920], R48 ;  /* 0x0019203001007387 */ /* 0x0003e80000100a00 */
[----:B------:R1:W-:Y:S04]  /*14120*/  STL.128 [R1+0x19b0], R108 ;  /* 0x0019b06c01007387 */ /* 0x0003e80000100c00 */
[----:B0-----:R-:W3:Y:S04]  /*14130*/  LDL.LU.128 R128, [R1+0x1a00] ;  /* 0x001a000001807983 */ /* 0x001ee80000300c00 */
[----:B-1----:R-:W3:Y:S04]  /*14140*/  LDL.LU.64 R48, [R1+0x1920] ;  /* 0x0019200001307983 */ /* 0x002ee80000300a00 */
[----:B------:R0:W-:Y:S04]  /*14150*/  STL.128 [R1+0x19a0], R104 ;  /* 0x0019a06801007387 */ /* 0x0001e80000100c00 */
[----:B------:R1:W-:Y:S04]  /*14160*/  STL [R1+0x1990], R103 ;  /* 0x0019906701007387 */ /* 0x0003e80000100800 */
        /* <DEDUP_REMOVED lines=20> */
[----:B------:R-:W3:Y:S04]  /*142b0*/  LDL.LU.128 R108, [R1+0x19b0] ;  /* 0x0019b000016c7983 */ /* 0x000ee80000300c00 */
[----:B0-----:R-:W3:Y:S04]  /*142c0*/  LDL.LU.128 R104, [R1+0x19a0] ;  /* 0x0019a00001687983 */ /* 0x001ee80000300c00 */
[----:B-1----:R-:W3:Y:S04]  /*142d0*/  LDL.LU R103, [R1+0x1990] ;  /* 0x0019900001677983 */ /* 0x002ee80000300800 */
[----:B------:R0:W-:Y:S04]  /*142e0*/  STL [R1+0x1988], R99 ;  /* 0x0019886301007387 */ /* 0x0001e80000100800 */
[----:B------:R1:W-:Y:S04]  /*142f0*/  STL [R1+0x1984], R97 ;  /* 0x0019846101007387 */ /* 0x0003e80000100800 */
[----:B--2---:R2:W-:Y:S04]  /*14300*/  STL [R1+0x1980], R95 ;  /* 0x0019805f01007387 */ /* 0x0045e80000100800 */
[----:B----4-:R4:W-:Y:S04]  /*14310*/  STL [R1+0x197c], R93 ;  /* 0x00197c5d01007387 */ /* 0x0109e80000100800 */
[----:B------:R4:W-:Y:S04]  /*14320*/  STL [R1+0x1978], R91 ;  /* 0x0019785b01007387 */ /* 0x0009e80000100800 */
[----:B------:R4:W-:Y:S04]  /*14330*/  STL [R1+0x1974], R89 ;  /* 0x0019745901007387 */ /* 0x0009e80000100800 */
[----:B------:R-:W3:Y:S04]  /*14340*/  LDL.LU R101, [R1+0x198c] ;  /* 0x00198c0001657983 */ /* 0x000ee80000300800 */
[----:B0-----:R-:W3:Y:S04]  /*14350*/  LDL.LU R99, [R1+0x1988] ;  /* 0x0019880001637983 */ /* 0x001ee80000300800 */
[----:B-1----:R-:W3:Y:S04]  /*14360*/  LDL.LU R97, [R1+0x1984] ;  /* 0x0019840001617983 */ /* 0x002ee80000300800 */
[----:B--2---:R-:W2:Y:S04]  /*14370*/  LDL.LU R95, [R1+0x1980] ;  /* 0x00198000015f7983 */ /* 0x004ea80000300800 */
[----:B----4-:R-:W4:Y:S04]  /*14380*/  LDL.LU R93, [R1+0x197c] ;  /* 0x00197c00015d7983 */ /* 0x010f280000300800 */
[----:B------:R-:W4:Y:S04]  /*14390*/  LDL.LU R91, [R1+0x1978] ;  /* 0x00197800015b7983 */ /* 0x000f280000300800 */
[----:B------:R-:W4:Y:S04]  /*143a0*/  LDL.LU R89, [R1+0x1974] ;  /* 0x0019740001597983 */ /* 0x000f280000300800 */
[----:B------:R-:W4:Y:S04]  /*143b0*/  LDL.LU R87, [R1+0x1970] ;  /* 0x0019700001577983 */ /* 0x000f280000300800 */
[----:B------:R-:W4:Y:S04]  /*143c0*/  LDL.LU R85, [R1+0x196c] ;  /* 0x00196c0001557983 */ /* 0x000f280000300800 */
[----:B------:R-:W4:Y:S04]  /*143d0*/  LDL.LU R83, [R1+0x1968] ;  /* 0x0019680001537983 */ /* 0x000f280000300800 */
[----:B------:R-:W4:Y:S04]  /*143e0*/  LDL.LU R81, [R1+0x1964] ;  /* 0x0019640001517983 */ /* 0x000f280000300800 */
[----:B------:R-:W4:Y:S01]  /*143f0*/  LDL.LU R79, [R1+0x1960] ;  /* 0x00196000014f7983 */ /* 0x000f220000300800 */
[----:B------:R-:W-:-:S03]  /*14400*/  IMAD.MOV.U32 R136, RZ, RZ, R116 ;  /* 0x000000ffff887224 */ /* 0x000fc600078e0074 */
[----:B------:R-:W4:Y:S01]  /*14410*/  LDL.LU R77, [R1+0x195c] ;  /* 0x00195c00014d7983 */ /* 0x000f220000300800 */
[----:B------:R-:W-:Y:S02]  /*14420*/  IMAD.MOV.U32 R137, RZ, RZ, R117 ;  /* 0x000000ffff897224 */ /* 0x000fe400078e0075 */
[----:B------:R-:W-:Y:S01]  /*14430*/  IMAD.MOV.U32 R138, RZ, RZ, R118 ;  /* 0x000000ffff8a7224 */ /* 0x000fe200078e0076 */
[----:B------:R-:W-:Y:S01]  /*14440*/  STL.128 [R1+0x1850], R124 ;  /* 0x0018507c01007387 */ /* 0x000fe20000100c00 */
[----:B------:R-:W-:-:S03]  /*14450*/  IMAD.MOV.U32 R139, RZ, RZ, R119 ;  /* 0x000000ffff8b7224 */ /* 0x000fc600078e0077 */
[----:B------:R0:W-:Y:S04]  /*14460*/  STL.128 [R1+0x1840], R120 ;  /* 0x0018407801007387 */ /* 0x0001e80000100c00 */
[----:B------:R-:W-:Y:S04]  /*14470*/  STL [R1+0x43c], R44 ;  /* 0x00043c2c01007387 */ /* 0x000fe80000100800 */
[----:B---3--:R1:W-:Y:S04]  /*14480*/  STL.128 [R1+0x1770], R40 ;  /* 0x0017702801007387 */ /* 0x0083e80000100c00 */
[----:B------:R3:W-:Y:S04]  /*14490*/  STL.128 [R1+0x1760], R36 ;  /* 0x0017602401007387 */ /* 0x0007e80000100c00 */
[----:B------:R3:W-:Y:S04]  /*144a0*/  STL.128 [R1+0x19c0], R112 ;  /* 0x0019c07001007387 */ /* 0x0007e80000100c00 */
[----:B------:R-:W4:Y:S04]  /*144b0*/  LDL.LU.128 R116, [R1+0x19d0] ;  /* 0x0019d00001747983 */ /* 0x000f280000300c00 */
[----:B0-----:R-:W4:Y:S04]  /*144c0*/  LDL.128 R120, [R1+0x430] ;  /* 0x0004300001787983 */ /* 0x001f280000100c00 */
[----:B------:R-:W4:Y:S04]  /*144d0*/  LDL.LU.128 R124, [R1+0x1850] ;  /* 0x00185000017c7983 */ /* 0x000f280000300c00 */
[----:B-1----:R-:W4:Y:S04]  /*144e0*/  LDL.LU.128 R40, [R1+0x1770] ;  /* 0x0017700001287983 */ /* 0x002f280000300c00 */
[----:B---3--:R-:W3:Y:S04]  /*144f0*/  LDL.LU.128 R36, [R1+0x1760] ;  /* 0x0017600001247983 */ /* 0x008ee80000300c00 */
[----:B------:R-:W3:Y:S04]  /*14500*/  LDL.LU.128 R112, [R1+0x19c0] ;  /* 0x0019c00001707983 */ /* 0x000ee80000300c00 */
        /* <DEDUP_REMOVED lines=31> */
[----:B------:R0:W-:Y:S04]  /*14700*/  STL.128 [R1+0x1860], R128 ;  /* 0x0018608001007387 */ /* 0x0001e80000100c00 */
[----:B------:R1:W-:Y:S04]  /*14710*/  STL [R1+0x1788], R49 ;  /* 0x0017883101007387 */ /* 0x0003e80000100800 */
[----:B------:R1:W-:Y:S04]  /*14720*/  STL [R1+0x1784], R47 ;  /* 0x0017842f01007387 */ /* 0x0003e80000100800 */
[----:B------:R1:W-:Y:S04]  /*14730*/  STL [R1+0x1780], R45 ;  /* 0x0017802d01007387 */ /* 0x0003e80000100800 */
[----:B0-----:R-:W3:Y:S04]  /*14740*/  LDL.LU.128 R128, [R1+0x1860] ;  /* 0x0018600001807983 */ /* 0x001ee80000300c00 */
[----:B-1----:R-:W3:Y:S04]  /*14750*/  LDL.LU R49, [R1+0x1788] ;  /* 0x0017880001317983 */ /* 0x002ee80000300800 */
[----:B------:R-:W3:Y:S04]  /*14760*/  LDL.LU R47, [R1+0x1784] ;  /* 0x00178400012f7983 */ /* 0x000ee80000300800 */
[----:B------:R-:W3:Y:S04]  /*14770*/  LDL.LU R45, [R1+0x1780] ;  /* 0x00178000012d7983 */ /* 0x000ee80000300800 */
[----:B------:R0:W-:Y:S04]  /*14780*/  STL.128 [R1+0x1810], R108 ;  /* 0x0018106c01007387 */ /* 0x0001e80000100c00 */
[----:B------:R1:W-:Y:S04]  /*14790*/  STL.128 [R1+0x1800], R104 ;  /* 0x0018006801007387 */ /* 0x0003e80000100c00 */
[----:B------:R1:W-:Y:S04]  /*147a0*/  STL [R1+0x17f4], R103 ;  /* 0x0017f46701007387 */ /* 0x0003e80000100800 */
[----:B0-----:R-:W3:Y:S04]  /*147b0*/  LDL.LU.128 R108, [R1+0x1810] ;  /* 0x00181000016c7983 */ /* 0x001ee80000300c00 */
[----:B-1----:R-:W3:Y:S04]  /*147c0*/  LDL.LU.128 R104, [R1+0x1800] ;  /* 0x0018000001687983 */ /* 0x002ee80000300c00 */
[----:B------:R-:W3:Y:S04]  /*147d0*/  LDL.LU R103, [R1+0x17f4] ;  /* 0x0017f40001677983 */ /* 0x000ee80000300800 */
[----:B------:R0:W-:Y:S04]  /*147e0*/  STL [R1+0x17f0], R101 ;  /* 0x0017f06501007387 */ /* 0x0001e80000100800 */
[----:B------:R1:W-:Y:S04]  /*147f0*/  STL [R1+0x17ec], R99 ;  /* 0x0017ec6301007387 */ /* 0x0003e80000100800 */
[----:B------:R1:W-:Y:S04]  /*14800*/  STL [R1+0x17e8], R97 ;  /* 0x0017e86101007387 */ /* 0x0003e80000100800 */
[----:B--2---:R2:W-:Y:S04]  /*14810*/  STL [R1+0x17e4], R95 ;  /* 0x0017e45f01007387 */ /* 0x0045e80000100800 */
[----:B----4-:R4:W-:Y:S04]  /*14820*/  STL [R1+0x17e0], R93 ;  /* 0x0017e05d01007387 */ /* 0x0109e80000100800 */
[----:B------:R4:W-:Y:S04]  /*14830*/  STL [R1+0x17dc], R91 ;  /* 0x0017dc5b01007387 */ /* 0x0009e80000100800 */
[----:B------:R4:W-:Y:S04]  /*14840*/  STL [R1+0x17d8], R89 ;  /* 0x0017d85901007387 */ /* 0x0009e80000100800 */
[----:B------:R4:W-:Y:S04]  /*14850*/  STL [R1+0x17d4], R87 ;  /* 0x0017d45701007387 */ /* 0x0009e80000100800 */
[----:B------:R-:W-:Y:S04]  /*14860*/  STL [R1+0x17d0], R85 ;  /* 0x0017d05501007387 */ /* 0x000fe80000100800 */
[----:B------:R-:W-:Y:S04]  /*14870*/  STL [R1+0x17cc], R83 ;  /* 0x0017cc5301007387 */ /* 0x000fe80000100800 */
[----:B------:R-:W-:Y:S04]  /*14880*/  STL [R1+0x17c8], R81 ;  /* 0x0017c85101007387 */ /* 0x000fe80000100800 */
[----:B------:R-:W-:Y:S04]  /*14890*/  STL [R1+0x17c4], R79 ;  /* 0x0017c44f01007387 */ /* 0x000fe80000100800 */
[----:B0-----:R-:W3:Y:S04]  /*148a0*/  LDL.LU R101, [R1+0x17f0] ;  /* 0x0017f00001657983 */ /* 0x001ee80000300800 */
[----:B------:R-:W-:Y:S04]  /*148b0*/  STL [R1+0x17c0], R77 ;  /* 0x0017c04d01007387 */ /* 0x000fe80000100800 */
[----:B-1----:R-:W3:Y:S04]  /*148c0*/  LDL.LU R99, [R1+0x17ec] ;  /* 0x0017ec0001637983 */ /* 0x002ee80000300800 */
[----:B------:R-:W3:Y:S04]  /*148d0*/  LDL.LU R97, [R1+0x17e8] ;  /* 0x0017e80001617983 */ /* 0x000ee80000300800 */
[----:B--2---:R-:W2:Y:S04]  /*148e0*/  LDL.LU R95, [R1+0x17e4] ;  /* 0x0017e400015f7983 */ /* 0x004ea80000300800 */
[----:B----4-:R-:W4:Y:S04]  /*148f0*/  LDL.LU R93, [R1+0x17e0] ;  /* 0x0017e000015d7983 */ /* 0x010f280000300800 */
[----:B------:R-:W4:Y:S04]  /*14900*/  LDL.LU R91, [R1+0x17dc] ;  /* 0x0017dc00015b7983 */ /* 0x000f280000300800 */
[----:B------:R-:W4:Y:S04]  /*14910*/  LDL.LU R89, [R1+0x17d8] ;  /* 0x0017d80001597983 */ /* 0x000f280000300800 */
[----:B------:R0:W-:Y:S01]  /*14920*/  STL.128 [R1+0x1830], R116 ;  /* 0x0018307401007387 */ /* 0x0001e20000100c00 */
[----:B------:R-:W-:-:S02]  /*14930*/  IMAD.MOV.U32 R140, RZ, RZ, R120 ;  /* 0x000000ffff8c7224 */ /* 0x000fc400078e0078 */
[----:B------:R-:W-:Y:S01]  /*14940*/  IMAD.MOV.U32 R141, RZ, RZ, R121 ;  /* 0x000000ffff8d7224 */ /* 0x000fe200078e0079 */
[----:B------:R-:W4:Y:S01]  /*14950*/  LDL.LU R87, [R1+0x17d4] ;  /* 0x0017d40001577983 */ /* 0x000f220000300800 */
[----:B------:R-:W-:Y:S02]  /*14960*/  IMAD.MOV.U32 R142, RZ, RZ, R122 ;  /* 0x000000ffff8e7224 */ /* 0x000fe400078e007a */
[----:B------:R-:W-:Y:S01]  /*14970*/  IMAD.MOV.U32 R143, RZ, RZ, R123 ;  /* 0x000000ffff8f7224 */ /* 0x000fe200078e007b */
[----:B------:R1:W-:Y:S04]  /*14980*/  STL.128 [R1+0x16c0], R124 ;  /* 0x0016c07c01007387 */ /* 0x0003e80000100c00 */
[----:B------:R-:W-:Y:S04]  /*14990*/  STL [R1+0x44c], R40 ;  /* 0x00044c2801007387 */ /* 0x000fe80000100800 */
[----:B---3--:R-:W-:Y:S04]  /*149a0*/  STL [R1+0x448], R38 ;  /* 0x0004482601007387 */ /* 0x008fe80000100800 */
[----:B------:R3:W-:Y:S04]  /*149b0*/  STL.128 [R1+0x1820], R112 ;  /* 0x0018207001007387 */ /* 0x0007e80000100c00 */
[----:B------:R-:W4:Y:S04]  /*149c0*/  LDL.LU.128 R120, [R1+0x1840] ;  /* 0x0018400001787983 */ /* 0x000f280000300c00 */
[----:B0-----:R-:W4:Y:S04]  /*149d0*/  LDL.LU.128 R116, [R1+0x1830] ;  /* 0x0018300001747983 */ /* 0x001f280000300c00 */
[----:B-1----:R-:W4:Y:S04]  /*149e0*/  LDL.128 R124, [R1+0x440] ;  /* 0x00044000017c7983 */ /* 0x002f280000100c00 */
[----:B---3--:R-:W3:Y:S04]  /*149f0*/  LDL.LU.128 R112, [R1+0x1820] ;  /* 0x0018200001707983 */ /* 0x008ee80000300c00 */
        /* <DEDUP_REMOVED lines=13> */
[----:B------:R-:W3:Y:S04]  /*14ad0*/  LDL.LU R85, [R1+0x17d0] ;  /* 0x0017d00001557983 */ /* 0x000ee80000300800 */
[----:B------:R-:W3:Y:S04]  /*14ae0*/  LDL.LU R83, [R1+0x17cc] ;  /* 0x0017cc0001537983 */ /* 0x000ee80000300800 */
[----:B------:R-:W3:Y:S04]  /*14af0*/  LDL.LU R81, [R1+0x17c8] ;  /* 0x0017c80001517983 */ /* 0x000ee80000300800 */
        /* <DEDUP_REMOVED lines=18> */
[----:B------:R1:W-:Y:S04]  /*14c20*/  STL.64 [R1+0x15e0], R36 ;  /* 0x0015e02401007387 */ /* 0x0003e80000100a00 */
[----:B0-----:R-:W3:Y:S04]  /*14c30*/  LDL.LU.128 R28, [R1+0x1740] ;  /* 0x00174000011c7983 */ /* 0x001ee80000300c00 */
[----:B-1----:R-:W3:Y:S04]  /*14c40*/  LDL.LU.64 R16, [R1+0x1710] ;  /* 0x0017100001107983 */ /* 0x002ee80000300a00 */
[----:B------:R0:W-:Y:S04]  /*14c50*/  STL.128 [R1+0x15d0], R32 ;  /* 0x0015d02001007387 */ /* 0x0001e80000100c00 */
[----:B------:R1:W-:Y:S04]  /*14c60*/  STL.128 [R1+0x1720], R20 ;  /* 0x0017201401007387 */ /* 0x0003e80000100c00 */
[----:B------:R1:W-:Y:S04]  /*14c70*/  STL.128 [R1+0x1700], R12 ;  /* 0x0017000c01007387 */ /* 0x0003e80000100c00 */
[----:B------:R1:W-:Y:S04]  /*14c80*/  STL.128 [R1+0x16f0], R8 ;  /* 0x0016f00801007387 */ /* 0x0003e80000100c00 */
[----:B------:R1:W-:Y:S04]  /*14c90*/  STL.128 [R1+0x16e0], R4 ;  /* 0x0016e00401007387 */ /* 0x0003e80000100c00 */
[----:B------:R-:W3:Y:S04]  /*14ca0*/  LDL.LU.128 R24, [R1+0x1730] ;  /* 0x0017300001187983 */ /* 0x000ee80000300c00 */
[----:B------:R-:W3:Y:S04]  /*14cb0*/  LDL.LU.64 R36, [R1+0x15e0] ;  /* 0x0015e00001247983 */ /* 0x000ee80000300a00 */
[----:B0-----:R-:W3:Y:S04]  /*14cc0*/  LDL.LU.128 R32, [R1+0x15d0] ;  /* 0x0015d00001207983 */ /* 0x001ee80000300c00 */
[----:B-1----:R-:W3:Y:S04]  /*14cd0*/  LDL.LU.128 R20, [R1+0x1720] ;  /* 0x0017200001147983 */ /* 0x002ee80000300c00 */
[----:B------:R-:W3:Y:S04]  /*14ce0*/  LDL.LU.128 R12, [R1+0x1700] ;  /* 0x00170000010c7983 */ /* 0x000ee80000300c00 */
[----:B------:R-:W3:Y:S04]  /*14cf0*/  LDL.LU.128 R8, [R1+0x16f0] ;  /* 0x0016f00001087983 */ /* 0x000ee80000300c00 */
[----:B------:R-:W3:Y:S04]  /*14d00*/  LDL.LU.128 R4, [R1+0x16e0] ;  /* 0x0016e00001047983 */ /* 0x000ee80000300c00 */
[----:B------:R0:W-:Y:S04]  /*14d10*/  STL.128 [R1+0x16d0], R128 ;  /* 0x0016d08001007387 */ /* 0x0001e80000100c00 */
[----:B------:R1:W-:Y:S04]  /*14d20*/  STL.128 [R1+0x1680], R108 ;  /* 0x0016806c01007387 */ /* 0x0003e80000100c00 */
[----:B------:R1:W-:Y:S04]  /*14d30*/  STL.128 [R1+0x1670], R104 ;  /* 0x0016706801007387 */ /* 0x0003e80000100c00 */
[----:B0-----:R-:W3:Y:S04]  /*14d40*/  LDL.LU.128 R128, [R1+0x16d0] ;  /* 0x0016d00001807983 */ /* 0x001ee80000300c00 */
[----:B------:R0:W-:Y:S04]  /*14d50*/  STL [R1+0x1668], R103 ;  /* 0x0016686701007387 */ /* 0x0001e80000100800 */
[----:B------:R-:W-:Y:S04]  /*14d60*/  STL [R1+0x15fc], R49 ;  /* 0x0015fc3101007387 */ /* 0x000fe80000100800 */
[----:B------:R-:W-:Y:S04]  /*14d70*/  STL [R1+0x15f8], R47 ;  /* 0x0015f82f01007387 */ /* 0x000fe80000100800 */
[----:B------:R0:W-:Y:S04]  /*14d80*/  STL [R1+0x1664], R101 ;  /* 0x0016646501007387 */ /* 0x0001e80000100800 */
[----:B------:R-:W-:Y:S04]  /*14d90*/  STL [R1+0x15f4], R45 ;  /* 0x0015f42d01007387 */ /* 0x000fe80000100800 */
[----:B------:R-:W-:Y:S04]  /*14da0*/  STL [R1+0x1660], R99 ;  /* 0x0016606301007387 */ /* 0x000fe80000100800 */
[----:B------:R-:W-:Y:S04]  /*14db0*/  STL [R1+0x165c], R97 ;  /* 0x00165c6101007387 */ /* 0x000fe80000100800 */
[----:B--2---:R-:W-:Y:S04]  /*14dc0*/  STL [R1+0x1658], R95 ;  /* 0x0016585f01007387 */ /* 0x004fe80000100800 */
[----:B----4-:R-:W-:Y:S04]  /*14dd0*/  STL [R1+0x1654], R93 ;  /* 0x0016545d01007387 */ /* 0x010fe80000100800 */
[----:B------:R-:W-:Y:S04]  /*14de0*/  STL [R1+0x1650], R91 ;  /* 0x0016505b01007387 */ /* 0x000fe80000100800 */
[----:B------:R-:W-:Y:S04]  /*14df0*/  STL [R1+0x164c], R89 ;  /* 0x00164c5901007387 */ /* 0x000fe80000100800 */
[----:B------:R-:W-:Y:S04]  /*14e00*/  STL [R1+0x15f0], R43 ;  /* 0x0015f02b01007387 */ /* 0x000fe80000100800 */
[----:B------:R-:W-:Y:S04]  /*14e10*/  STL [R1+0x1648], R87 ;  /* 0x0016485701007387 */ /* 0x000fe80000100800 */
[----:B------:R-:W-:Y:S04]  /*14e20*/  STL [R1+0x15ec], R41 ;  /* 0x0015ec2901007387 */ /* 0x000fe80000100800 */
[----:B-1----:R-:W2:Y:S04]  /*14e30*/  LDL.LU.128 R108, [R1+0x1680] ;  /* 0x00168000016c7983 */ /* 0x002ea80000300c00 */
[----:B------:R-:W4:Y:S04]  /*14e40*/  LDL.LU.128 R104, [R1+0x1670] ;  /* 0x0016700001687983 */ /* 0x000f280000300c00 */
[----:B0-----:R-:W4:Y:S04]  /*14e50*/  LDL.LU R103, [R1+0x1668] ;  /* 0x0016680001677983 */ /* 0x001f280000300800 */
[----:B------:R0:W-:Y:S04]  /*14e60*/  STL.128 [R1+0x16b0], R120 ;  /* 0x0016b07801007387 */ /* 0x0001e80000100c00 */
[----:B------:R1:W-:Y:S01]  /*14e70*/  STL.128 [R1+0x16a0], R116 ;  /* 0x0016a07401007387 */ /* 0x0003e20000100c00 */
[----:B------:R-:W-:-:S03]  /*14e80*/  IMAD.MOV.U32 R144, RZ, RZ, R124 ;  /* 0x000000ffff907224 */ /* 0x000fc600078e007c */
[----:B------:R-:W4:Y:S01]  /*14e90*/  LDL.LU R101, [R1+0x1664] ;  /* 0x0016640001657983 */ /* 0x000f220000300800 */
[----:B------:R-:W-:Y:S02]  /*14ea0*/  IMAD.MOV.U32 R145, RZ, RZ, R125 ;  /* 0x000000ffff917224 */ /* 0x000fe400078e007d */
[----:B------:R-:W-:Y:S01]  /*14eb0*/  IMAD.MOV.U32 R146, RZ, RZ, R126 ;  /* 0x000000ffff927224 */ /* 0x000fe200078e007e */
[----:B---3--:R3:W-:Y:S01]  /*14ec0*/  STL.128 [R1+0x1690], R112 ;  /* 0x0016907001007387 */ /* 0x0087e20000100c00 */
[----:B------:R-:W-:-:S03]  /*14ed0*/  IMAD.MOV.U32 R147, RZ, RZ, R127 ;  /* 0x000000ffff937224 */ /* 0x000fc600078e007f */
[----:B------:R-:W2:Y:S04]  /*14ee0*/  LDL.LU.128 R124, [R1+0x16c0] ;  /* 0x0016c000017c7983 */ /* 0x000ea80000300c00 */
[----:B0-----:R-:W4:Y:S04]  /*14ef0*/  LDL.LU.128 R120, [R1+0x16b0] ;  /* 0x0016b00001787983 */ /* 0x001f280000300c00 */
[----:B-1----:R-:W4:Y:S04]  /*14f00*/  LDL.LU.128 R116, [R1+0x16a0] ;  /* 0x0016a00001747983 */ /* 0x002f280000300c00 */
[----:B---3--:R-:W3:Y:S04]  /*14f10*/  LDL.LU.128 R112, [R1+0x1690] ;  /* 0x0016900001707983 */ /* 0x008ee80000300c00 */
        /* <DEDUP_REMOVED lines=50> */
[----:B------:R-:W-:Y:S04]  /*15240*/  STL [R1+0x450], R42 ;  /* 0x0004502a01007387 */ /* 0x000fe80000100800 */
[----:B------:R1:W-:Y:S04]  /*15250*/  STL.128 [R1+0x15b0], R24 ;  /* 0x0015b01801007387 */ /* 0x0003e80000100c00 */
[----:B0-----:R-:W3:Y:S04]  /*15260*/  LDL.LU.128 R28, [R1+0x15c0] ;  /* 0x0015c000011c7983 */ /* 0x001ee80000300c00 */
[----:B-1----:R-:W3:Y:S04]  /*15270*/  LDL.LU.64 R16, [R1+0x1590] ;  /* 0x0015900001107983 */ /* 0x002ee80000300a00 */
[----:B------:R0:W-:Y:S04]  /*15280*/  STL.128 [R1+0x1550], R164 ;  /* 0x001550a401007387 */ /* 0x0001e80000100c00 */
[----:B------:R-:W-:Y:S04]  /*15290*/  STL [R1+0x454], R32 ;  /* 0x0004542001007387 */ /* 0x000fe80000100800 */
[----:B------:R-:W-:Y:S04]  /*152a0*/  STL [R1+0x458], R34 ;  /* 0x0004582201007387 */ /* 0x000fe80000100800 */
[----:B------:R-:W-:Y:S04]  /*152b0*/  STL [R1+0x45c], R36 ;  /* 0x00045c2401007387 */ /* 0x000fe80000100800 */
[----:B------:R1:W-:Y:S04]  /*152c0*/  STL [R1+0x15e8], R39 ;  /* 0x0015e82701007387 */ /* 0x0003e80000100800 */
[----:B------:R1:W-:Y:S04]  /*152d0*/  STL.128 [R1+0x15a0], R20 ;  /* 0x0015a01401007387 */ /* 0x0003e80000100c00 */
[----:B------:R1:W-:Y:S04]  /*152e0*/  STL.128 [R1+0x1580], R12 ;  /* 0x0015800c01007387 */ /* 0x0003e80000100c00 */
[----:B------:R1:W-:Y:S04]  /*152f0*/  STL.128 [R1+0x1570], R8 ;  /* 0x0015700801007387 */ /* 0x0003e80000100c00 */
[----:B------:R1:W-:Y:S04]  /*15300*/  STL.128 [R1+0x1560], R4 ;  /* 0x0015600401007387 */ /* 0x0003e80000100c00 */
[----:B------:R-:W3:Y:S04]  /*15310*/  LDL.LU.128 R24, [R1+0x15b0] ;  /* 0x0015b00001187983 */ /* 0x000ee80000300c00 */
[----:B0-----:R-:W3:Y:S04]  /*15320*/  LDL.128 R164, [R1+0x450] ;  /* 0x0004500001a47983 */ /* 0x001ee80000100c00 */
[----:B-1----:R-:W3:Y:S04]  /*15330*/  LDL.LU R39, [R1+0x15e8] ;  /* 0x0015e80001277983 */ /* 0x002ee80000300800 */
[----:B------:R-:W3:Y:S04]  /*15340*/  LDL.LU.128 R20, [R1+0x15a0] ;  /* 0x0015a00001147983 */ /* 0x000ee80000300c00 */
[----:B------:R-:W3:Y:S04]  /*15350*/  LDL.LU.128 R12, [R1+0x1580] ;  /* 0x00158000010c7983 */ /* 0x000ee80000300c00 */
[----:B------:R-:W3:Y:S04]  /*15360*/  LDL.LU.128 R8, [R1+0x1570] ;  /* 0x0015700001087983 */ /* 0x000ee80000300c00 */
[----:B------:R-:W3:Y:S04]  /*15370*/  LDL.LU.128 R4, [R1+0x1560] ;  /* 0x0015600001047983 */ /* 0x000ee80000300c00 */
        /* <DEDUP_REMOVED lines=9> */
[----:B--2---:R2:W-:Y:S04]  /*15410*/  STL.128 [R1+0x14b0], R124 ;  /* 0x0014b07c01007387 */ /* 0x0045e80000100c00 */
[----:B----4-:R4:W-:Y:S04]  /*15420*/  STL.128 [R1+0x14a0], R120 ;  /* 0x0014a07801007387 */ /* 0x0109e80000100c00 */
[----:B------:R4:W-:Y:S04]  /*15430*/  STL.128 [R1+0x1490], R116 ;  /* 0x0014907401007387 */ /* 0x0009e80000100c00 */
[----:B---3--:R3:W-:Y:S04]  /*15440*/  STL.128 [R1+0x1480], R112 ;  /* 0x0014807001007387 */ /* 0x0087e80000100c00 */
[----:B0-----:R-:W3:Y:S04]  /*15450*/  LDL.LU.128 R152, [R1+0x1520] ;  /* 0x0015200001987983 */ /* 0x001ee80000300c00 */
[----:B-1----:R-:W3:Y:S04]  /*15460*/  LDL.LU.128 R148, [R1+0x1510] ;  /* 0x0015100001947983 */ /* 0x002ee80000300c00 */
        /* <DEDUP_REMOVED lines=12> */
[----:B------:R-:W-:Y:S04]  /*15530*/  STL [R1+0x13ec], R47 ;  /* 0x0013ec2f01007387 */ /* 0x000fe80000100800 */
[----:B------:R-:W3:Y:S04]  /*15540*/  LDL.LU.128 R144, [R1+0x1500] ;  /* 0x0015000001907983 */ /* 0x000ee80000300c00 */
[----:B------:R-:W3:Y:S04]  /*15550*/  LDL.LU.128 R140, [R1+0x14f0] ;  /* 0x0014f000018c7983 */ /* 0x000ee80000300c00 */
[----:B------:R-:W3:Y:S04]  /*15560*/  LDL.LU.128 R136, [R1+0x14e0] ;  /* 0x0014e00001887983 */ /* 0x000ee80000300c00 */
[----:B------:R-:W3:Y:S04]  /*15570*/  LDL.LU.128 R132, [R1+0x14d0] ;  /* 0x0014d00001847983 */ /* 0x000ee80000300c00 */
        /* <DEDUP_REMOVED lines=22> */
[----:B--2---:R-:W2:Y:S04]  /*156e0*/  LDL.LU.128 R124, [R1+0x14b0] ;  /* 0x0014b000017c7983 */ /* 0x004ea80000300c00 */
[----:B----4-:R-:W2:Y:S04]  /*156f0*/  LDL.LU.128 R120, [R1+0x14a0] ;  /* 0x0014a00001787983 */ /* 0x010ea80000300c00 */
[----:B------:R-:W2:Y:S04]  /*15700*/  LDL.LU.128 R116, [R1+0x1490] ;  /* 0x0014900001747983 */ /* 0x000ea80000300c00 */
[----:B---3--:R-:W2:Y:S04]  /*15710*/  LDL.LU.128 R112, [R1+0x1480] ;  /* 0x0014800001707983 */ /* 0x008ea80000300c00 */
[----:B0-----:R-:W2:Y:S04]  /*15720*/  LDL.LU.128 R108, [R1+0x1470] ;  /* 0x00147000016c7983 */ /* 0x001ea80000300c00 */
[----:B-1----:R-:W2:Y:S04]  /*15730*/  LDL.LU.128 R104, [R1+0x1460] ;  /* 0x0014600001687983 */ /* 0x002ea80000300c00 */
        /* <DEDUP_REMOVED lines=31> */
[----:B------:R-:W2:Y:S01]  /*15930*/  LDL.LU R41, [R1+0x13e0] ;  /* 0x0013e00001297983 */ /* 0x000ea20000300800 */
[----:B------:R-:W-:Y:S01]  /*15940*/  ISETP.NE.U32.AND P2, PT, R33, RZ, PT ;  /* 0x000000ff2100720c */ /* 0x000fe20003f45070 */
[----:B------:R-:W-:-:S02]  /*15950*/  IMAD R16, R31, 0xc00, R16 ;  /* 0x00000c001f107824 */ /* 0x000fc400078e0210 */
[----:B------:R-:W-:Y:S02]  /*15960*/  IMAD.MOV.U32 R19, RZ, RZ, R164 ;  /* 0x000000ffff137224 */ /* 0x000fe400078e00a4 */
[----:B------:R-:W-:Y:S02]  /*15970*/  IMAD.MOV.U32 R18, RZ, RZ, R165 ;  /* 0x000000ffff127224 */ /* 0x000fe400078e00a5 */
[----:B------:R-:W-:Y:S02]  /*15980*/  IMAD.MOV.U32 R3, RZ, RZ, R166 ;  /* 0x000000ffff037224 */ /* 0x000fe400078e00a6 */
[----:B------:R-:W-:Y:S02]  /*15990*/  IMAD.MOV.U32 R2, RZ, RZ, R167 ;  /* 0x000000ffff027224 */ /* 0x000fe400078e00a7 */
[----:B------:R-:W-:Y:S02]  /*159a0*/  IMAD.MOV.U32 R225, RZ, RZ, R27 ;  /* 0x000000ffffe17224 */ /* 0x000fe400078e001b */
[----:B------:R-:W-:-:S02]  /*159b0*/  IMAD.MOV.U32 R223, RZ, RZ, R26 ;  /* 0x000000ffffdf7224 */ /* 0x000fc400078e001a */
[----:B------:R-:W-:Y:S01]  /*159c0*/  IMAD.MOV.U32 R221, RZ, RZ, R25 ;  /* 0x000000ffffdd7224 */ /* 0x000fe200078e0019 */
[----:B------:R-:W-:Y:S01]  /*159d0*/  R2UR UR6, R16 ;  /* 0x00000000100672ca */ /* 0x000fe200000e0000 */
[----:B------:R-:W-:Y:S01]  /*159e0*/  IMAD.MOV.U32 R32, RZ, RZ, R37 ;  /* 0x000000ffff207224 */ /* 0x000fe200078e0025 */
[----:B------:R-:W-:Y:S01]  /*159f0*/  R2UR UR7, R17 ;  /* 0x00000000110772ca */ /* 0x000fe200000e0000 */
        /* <DEDUP_REMOVED lines=9> */
[----:B------:R-:W3:Y:S01]  /*15a90*/  LDL.LU.128 R160, [R1+0x1540] ;  /* 0x0015400001a07983 */ /* 0x000ee20000300c00 */
[----:B------:R-:W-:-:S02]  /*15aa0*/  IMAD.MOV.U32 R29, RZ, RZ, R228 ;  /* 0x000000ffff1d7224 */ /* 0x000fc400078e00e4 */
[----:B------:R-:W-:Y:S01]  /*15ab0*/  IMAD.MOV.U32 R30, RZ, RZ, R226 ;  /* 0x000000ffff1e7224 */ /* 0x000fe200078e00e2 */
[----:B------:R-:W4:Y:S01]  /*15ac0*/  LDL.LU.128 R156, [R1+0x1530] ;  /* 0x00153000019c7983 */ /* 0x000f220000300c00 */
[----:B------:R-:W-:Y:S02]  /*15ad0*/  IMAD.MOV.U32 R31, RZ, RZ, R224 ;  /* 0x000000ffff1f7224 */ /* 0x000fe400078e00e0 */
[----:B------:R-:W-:Y:S02]  /*15ae0*/  IMAD.MOV.U32 R33, RZ, RZ, R232 ;  /* 0x000000ffff217224 */ /* 0x000fe400078e00e8 */
[----:B------:R-:W-:Y:S02]  /*15af0*/  IMAD.MOV.U32 R34, RZ, RZ, R230 ;  /* 0x000000ffff227224 */ /* 0x000fe400078e00e6 */
[----:B------:R-:W-:Y:S02]  /*15b00*/  IMAD.MOV.U32 R36, RZ, RZ, R233 ;  /* 0x000000ffff247224 */ /* 0x000fe400078e00e9 */
[----:B------:R-:W-:-:S02]  /*15b10*/  IMAD.MOV.U32 R38, RZ, RZ, R229 ;  /* 0x000000ffff267224 */ /* 0x000fc400078e00e5 */
[----:B------:R-:W-:Y:S02]  /*15b20*/  IMAD.MOV.U32 R40, RZ, RZ, R227 ;  /* 0x000000ffff287224 */ /* 0x000fe400078e00e3 */
        /* <DEDUP_REMOVED lines=26> */
[----:B------:R-:W-:Y:S01]  /*15cd0*/  IMAD.MOV.U32 R94, RZ, RZ, R184 ;  /* 0x000000ffff5e7224 */ /* 0x000fe200078e00b8 */
[----:B------:R-:W-:Y:S01]  /*15ce0*/  VOTEU.ANY UP0, P2 ;  /* 0x00000000003f7886 */ /* 0x000fe20001000100 */
[----:B------:R-:W-:Y:S01]  /*15cf0*/  IMAD.MOV.U32 R35, RZ, RZ, R235 ;  /* 0x000000ffff237224 */ /* 0x000fe200078e00eb */
[----:B------:R-:W3:Y:S01]  /*15d00*/  LDL.LU.128 R164, [R1+0x1550] ;  /* 0x0015500001a47983 */ /* 0x000ee20000300c00 */
[----:B------:R-:W-:-:S02]  /*15d10*/  IMAD.MOV.U32 R37, RZ, RZ, R231 ;  /* 0x000000ffff257224 */ /* 0x000fc400078e00e7 */
[----:B------:R-:W-:Y:S02]  /*15d20*/  IMAD.MOV.U32 R148, RZ, RZ, R19 ;  /* 0x000000ffff947224 */ /* 0x000fe400078e0013 */
[----:B------:R-:W-:Y:S02]  /*15d30*/  IMAD.MOV.U32 R149, RZ, RZ, R18 ;  /* 0x000000ffff957224 */ /* 0x000fe400078e0012 */
[----:B------:R-:W-:Y:S02]  /*15d40*/  IMAD.MOV.U32 R150, RZ, RZ, R3 ;  /* 0x000000ffff967224 */ /* 0x000fe400078e0003 */
[----:B------:R-:W-:Y:S02]  /*15d50*/  IMAD.MOV.U32 R151, RZ, RZ, R2 ;  /* 0x000000ffff977224 */ /* 0x000fe400078e0002 */
[----:B------:R-:W-:Y:S02]  /*15d60*/  IMAD.MOV.U32 R27, RZ, RZ, R225 ;  /* 0x000000ffff1b7224 */ /* 0x000fe400078e00e1 */
[----:B------:R-:W-:-:S02]  /*15d70*/  IMAD.MOV.U32 R26, RZ, RZ, R223 ;  /* 0x000000ffff1a7224 */ /* 0x000fc400078e00df */
[----:B------:R-:W-:-:S06]  /*15d80*/  IMAD.MOV.U32 R25, RZ, RZ, R221 ;  /* 0x000000ffff197224 */ /* 0x000fcc00078e00dd */
[----:B--2---:R-:W-:-:S06]  /*15d90*/  WARPGROUP.ARRIVE ;  /* 0x00000000000079c5 */ /* 0x004fcc0000000000 */
[----:B------:R-:W-:Y:S03]  /*15da0*/  HGMMA.64x256x16.F32.BF16 R24, R152, gdesc[UR4].tnspB, R24, UP0, gsb0 ;  /* 0x43e0000498187df0 */ /* 0x000fe6000b801818 */
[----:B------:R-:W-:Y:S02]  /*15db0*/  WARPGROUP.DEPBAR.LE gsb0, 0x0 ;  /* 0x00008000000079c5 */ /* 0x000fe40000010000 */
[----:B------:R-:W-:Y:S02]  /*15dc0*/  VIADD R154, R16, 0x80 ;  /* 0x00000080109a7836 */ /* 0x000fe40000000000 */
[----:B------:R-:W-:Y:S01]  /*15dd0*/  IMAD.MOV.U32 R155, RZ, RZ, R17 ;  /* 0x000000ffff9b7224 */ /* 0x000fe200078e0011 */
[----:B------:R-:W-:Y:S01]  /*15de0*/  F2FP.BF16.F32.PACK_AB R152, R7, R8 ;  /* 0x000000080798723e */ /* 0x000fe200000010ff */
        /* <DEDUP_REMOVED lines=45> */
[----:B------:R-:W-:Y:S01]  /*160c0*/  IMAD.MOV.U32 R184, RZ, RZ, R100 ;  /* 0x000000ffffb87224 */ /* 0x000fe200078e0064 */
[----:B------:R0:W-:Y:S04]  /*160d0*/  STL.128 [R1+0x13d0], R224 ;  /* 0x0013d0e001007387 */ /* 0x0001e80000100c00 */
[----:B------:R1:W-:Y:S04]  /*160e0*/  STL.128 [R1+0x13c0], R220 ;  /* 0x0013c0dc01007387 */ /* 0x0003e80000100c00 */
        /* <DEDUP_REMOVED lines=10> */
[----:B------:R-:W-:-:S03]  /*16190*/  IMAD.MOV.U32 R232, RZ, RZ, R148 ;  /* 0x000000ffffe87224 */ /* 0x000fc600078e0094 */
[----:B0-----:R-:W3:Y:S01]  /*161a0*/  LDL.LU.128 R224, [R1+0x13d0] ;  /* 0x0013d00001e07983 */ /* 0x001ee20000300c00 */
[----:B------:R-:W-:-:S03]  /*161b0*/  IMAD.MOV.U32 R231, RZ, RZ, R147 ;  /* 0x000000ffffe77224 */ /* 0x000fc600078e0093 */
[----:B-1----:R-:W3:Y:S01]  /*161c0*/  LDL.LU.128 R220, [R1+0x13c0] ;  /* 0x0013c00001dc7983 */ /* 0x002ee20000300c00 */
[----:B------:R-:W-:-:S03]  /*161d0*/  IMAD.MOV.U32 R230, RZ, RZ, R146 ;  /* 0x000000ffffe67224 */ /* 0x000fc600078e0092 */
[----:B--2---:R-:W2:Y:S01]  /*161e0*/  LDL.LU.128 R216, [R1+0x13b0] ;  /* 0x0013b00001d87983 */ /* 0x004ea20000300c00 */
[----:B------:R-:W-:Y:S02]  /*161f0*/  IMAD.MOV.U32 R229, RZ, RZ, R145 ;  /* 0x000000ffffe57224 */ /* 0x000fe400078e0091 */
[----:B----4-:R-:W-:Y:S01]  /*16200*/  IMAD.MOV.U32 R155, RZ, RZ, R79 ;  /* 0x000000ffff9b7224 */ /* 0x010fe200078e004f */
[----:B------:R-:W4:Y:S01]  /*16210*/  LDL.LU.128 R212, [R1+0x13a0] ;  /* 0x0013a00001d47983 */ /* 0x000f220000300c00 */
[----:B------:R-:W-:Y:S02]  /*16220*/  IMAD.MOV.U32 R154, RZ, RZ, R78 ;  /* 0x000000ffff9a7224 */ /* 0x000fe400078e004e */
[----:B------:R-:W-:Y:S01]  /*16230*/  IMAD.MOV.U32 R153, RZ, RZ, R77 ;  /* 0x000000ffff997224 */ /* 0x000fe200078e004d */
[----:B------:R-:W2:Y:S01]  /*16240*/  LDL.LU.128 R208, [R1+0x1390] ;  /* 0x0013900001d07983 */ /* 0x000ea20000300c00 */
[----:B------:R-:W-:-:S03]  /*16250*/  IMAD.MOV.U32 R152, RZ, RZ, R76 ;  /* 0x000000ffff987224 */ /* 0x000fc600078e004c */
[----:B------:R-:W4:Y:S04]  /*16260*/  LDL.LU.128 R204, [R1+0x1380] ;  /* 0x0013800001cc7983 */ /* 0x000f280000300c00 */
[----:B------:R-:W2:Y:S04]  /*16270*/  LDL.LU.128 R200, [R1+0x1370] ;  /* 0x0013700001c87983 */ /* 0x000ea80000300c00 */
[----:B------:R-:W4:Y:S04]  /*16280*/  LDL.LU.128 R196, [R1+0x1360] ;  /* 0x0013600001c47983 */ /* 0x000f280000300c00 */
[----:B------:R-:W2:Y:S04]  /*16290*/  LDL.LU.128 R192, [R1+0x1350] ;  /* 0x0013500001c07983 */ /* 0x000ea80000300c00 */
[----:B------:R-:W4:Y:S04]  /*162a0*/  LDL.LU.128 R188, [R1+0x1340] ;  /* 0x0013400001bc7983 */ /* 0x000f280000300c00 */
[----:B------:R-:W2:Y:S01]  /*162b0*/  LDL.LU.128 R184, [R1+0x1330] ;  /* 0x0013300001b87983 */ /* 0x000ea20000300c00 */
[----:B------:R-:W-:-:S02]  /*162c0*/  IMAD.MOV.U32 R148, RZ, RZ, R72 ;  /* 0x000000ffff947224 */ /* 0x000fc400078e0048 */
[----:B------:R-:W-:Y:S01]  /*162d0*/  IMAD.MOV.U32 R147, RZ, RZ, R71 ;  /* 0x000000ffff937224 */ /* 0x000fe200078e0047 */
[----:B------:R0:W-:Y:S01]  /*162e0*/  STL.128 [R1+0x330], R152 ;  /* 0x0003309801007387 */ /* 0x0001e20000100c00 */
[----:B------:R-:W-:Y:S02]  /*162f0*/  IMAD.MOV.U32 R146, RZ, RZ, R70 ;  /* 0x000000ffff927224 */ /* 0x000fe400078e0046 */
[----:B------:R-:W-:Y:S02]  /*16300*/  IMAD.MOV.U32 R145, RZ, RZ, R69 ;  /* 0x000000ffff917224 */ /* 0x000fe400078e0045 */
[----:B------:R-:W-:Y:S02]  /*16310*/  IMAD.MOV.U32 R72, RZ, RZ, R155 ;  /* 0x000000ffff487224 */ /* 0x000fe400078e009b */
[----:B------:R-:W-:Y:S02]  /*16320*/  IMAD.MOV.U32 R71, RZ, RZ, R154 ;  /* 0x000000ffff477224 */ /* 0x000fe400078e009a */
[----:B------:R-:W-:-:S02]  /*16330*/  IMAD.MOV.U32 R70, RZ, RZ, R153 ;  /* 0x000000ffff467224 */ /* 0x000fc400078e0099 */
[----:B------:R-:W-:Y:S02]  /*16340*/  IMAD.MOV.U32 R69, RZ, RZ, R152 ;  /* 0x000000ffff457224 */ /* 0x000fe400078e0098 */
[----:B0-----:R-:W4:Y:S01]  /*16350*/  LDL.LU.128 R152, [R1+0x12b0] ;  /* 0x0012b00001987983 */ /* 0x001f220000300c00 */
[----:B------:R-:W-:-:S03]  /*16360*/  IMAD.MOV.U32 R235, RZ, RZ, R151 ;  /* 0x000000ffffeb7224 */ /* 0x000fc600078e0097 */
[----:B------:R0:W-:Y:S01]  /*16370*/  STL.128 [R1+0x1300], R172 ;  /* 0x001300ac01007387 */ /* 0x0001e20000100c00 */
[----:B------:R-:W-:-:S03]  /*16380*/  IMAD.MOV.U32 R7, RZ, RZ, R150 ;  /* 0x000000ffff077224 */ /* 0x000fc600078e0096 */
[----:B------:R1:W-:Y:S01]  /*16390*/  STL.128 [R1+0x12f0], R168 ;  /* 0x0012f0a801007387 */ /* 0x0003e20000100c00 */
[----:B------:R-:W-:-:S03]  /*163a0*/  IMAD.MOV.U32 R233, RZ, RZ, R149 ;  /* 0x000000ffffe97224 */ /* 0x000fc600078e0095 */
[----:B---3--:R3:W-:Y:S01]  /*163b0*/  STL.128 [R1+0x12e0], R164 ;  /* 0x0012e0a401007387 */ /* 0x0087e20000100c00 */
[----:B------:R-:W-:-:S03]  /*163c0*/  IMAD.MOV.U32 R228, RZ, RZ, R144 ;  /* 0x000000ffffe47224 */ /* 0x000fc600078e0090 */
[----:B------:R3:W-:Y:S01]  /*163d0*/  STL.128 [R1+0x12d0], R160 ;  /* 0x0012d0a001007387 */ /* 0x0007e20000100c00 */
[----:B------:R-:W-:Y:S02]  /*163e0*/  IMAD.MOV.U32 R151, RZ, RZ, R75 ;  /* 0x000000ffff977224 */ /* 0x000fe400078e004b */
[----:B0-----:R-:W-:Y:S01]  /*163f0*/  IMAD.MOV.U32 R175, RZ, RZ, R99 ;  /* 0x000000ffffaf7224 */ /* 0x001fe200078e0063 */
[----:B------:R0:W-:Y:S01]  /*16400*/  STL.128 [R1+0x12c0], R156 ;  /* 0x0012c09c01007387 */ /* 0x0001e20000100c00 */
[----:B------:R-:W-:Y:S02]  /*16410*/  IMAD.MOV.U32 R174, RZ, RZ, R98 ;  /* 0x000000ffffae7224 */ /* 0x000fe400078e0062 */
[----:B------:R-:W-:Y:S02]  /*16420*/  IMAD.MOV.U32 R173, RZ, RZ, R97 ;  /* 0x000000ffffad7224 */ /* 0x000fe400078e0061 */
[----:B------:R-:W-:Y:S02]  /*16430*/  IMAD.MOV.U32 R172, RZ, RZ, R96 ;  /* 0x000000ffffac7224 */ /* 0x000fe400078e0060 */
[----:B-1----:R-:W-:-:S02]  /*16440*/  IMAD.MOV.U32 R171, RZ, RZ, R95 ;  /* 0x000000ffffab7224 */ /* 0x002fc400078e005f */
[----:B------:R-:W-:Y:S02]  /*16450*/  IMAD.MOV.U32 R170, RZ, RZ, R94 ;  /* 0x000000ffffaa7224 */ /* 0x000fe400078e005e */
[----:B------:R-:W-:Y:S02]  /*16460*/  IMAD.MOV.U32 R169, RZ, RZ, R93 ;  /* 0x000000ffffa97224 */ /* 0x000fe400078e005d */
[----:B------:R-:W-:Y:S02]  /*16470*/  IMAD.MOV.U32 R168, RZ, RZ, R92 ;  /* 0x000000ffffa87224 */ /* 0x000fe400078e005c */
[----:B---3--:R-:W-:Y:S02]  /*16480*/  IMAD.MOV.U32 R167, RZ, RZ, R91 ;  /* 0x000000ffffa77224 */ /* 0x008fe400078e005b */
[----:B------:R-:W-:Y:S02]  /*16490*/  IMAD.MOV.U32 R166, RZ, RZ, R90 ;  /* 0x000000ffffa67224 */ /* 0x000fe400078e005a */
[----:B------:R-:W-:-:S02]  /*164a0*/  IMAD.MOV.U32 R165, RZ, RZ, R89 ;  /* 0x000000ffffa57224 */ /* 0x000fc400078e0059 */
[----:B------:R-:W-:Y:S02]  /*164b0*/  IMAD.MOV.U32 R164, RZ, RZ, R88 ;  /* 0x000000ffffa47224 */ /* 0x000fe400078e0058 */
[----:B------:R-:W-:Y:S02]  /*164c0*/  IMAD.MOV.U32 R163, RZ, RZ, R87 ;  /* 0x000000ffffa37224 */ /* 0x000fe400078e0057 */
[----:B------:R-:W-:Y:S02]  /*164d0*/  IMAD.MOV.U32 R162, RZ, RZ, R86 ;  /* 0x000000ffffa27224 */ /* 0x000fe400078e0056 */
[----:B------:R-:W-:Y:S02]  /*164e0*/  IMAD.MOV.U32 R161, RZ, RZ, R85 ;  /* 0x000000ffffa17224 */ /* 0x000fe400078e0055 */
[----:B------:R-:W-:Y:S02]  /*164f0*/  IMAD.MOV.U32 R160, RZ, RZ, R84 ;  /* 0x000000ffffa07224 */ /* 0x000fe400078e0054 */
[----:B0-----:R-:W-:-:S02]  /*16500*/  IMAD.MOV.U32 R159, RZ, RZ, R83 ;  /* 0x000000ffff9f7224 */ /* 0x001fc400078e0053 */
        /* <DEDUP_REMOVED lines=175> */
[----:B------:R-:W-:Y:S01]  /*17000*/  IMAD.MOV.U32 R45, RZ, RZ, R38 ;  /* 0x000000ffff2d7224 */ /* 0x000fe200078e0026 */
[----:B------:R4:W-:Y:S01]  /*17010*/  STL.128 [R1+0x270], R104 ;  /* 0x0002706801007387 */ /* 0x0009e20000100c00 */
[----:B------:R-:W-:Y:S02]  /*17020*/  IMAD.MOV.U32 R44, RZ, RZ, R37 ;  /* 0x000000ffff2c7224 */ /* 0x000fe400078e0025 */
[----:B------:R-:W-:Y:S01]  /*17030*/  IMAD.MOV.U32 R43, RZ, RZ, R36 ;  /* 0x000000ffff2b7224 */ /* 0x000fe200078e0024 */
[----:B------:R0:W-:Y:S01]  /*17040*/  STL.128 [R1+0x280], R108 ;  /* 0x0002806c01007387 */ /* 0x0001e20000100c00 */
[----:B------:R-:W-:Y:S02]  /*17050*/  IMAD.MOV.U32 R42, RZ, RZ, R35 ;  /* 0x000000ffff2a7224 */ /* 0x000fe400078e0023 */
[----:B------:R-:W-:Y:S01]  /*17060*/  IMAD.MOV.U32 R41, RZ, RZ, R34 ;  /* 0x000000ffff297224 */ /* 0x000fe200078e0022 */
[----:B------:R1:W-:Y:S01]  /*17070*/  STL.128 [R1+0x290], R112 ;  /* 0x0002907001007387 */ /* 0x0003e20000100c00 */
[----:B------:R-:W-:-:S02]  /*17080*/  IMAD.MOV.U32 R40, RZ, RZ, R33 ;  /* 0x000000ffff287224 */ /* 0x000fc400078e0021 */
        /* <DEDUP_REMOVED lines=18> */
[----:B--2---:R-:W-:Y:S01]  /*171b0*/  IMAD.MOV.U32 R100, RZ, RZ, R184 ;  /* 0x000000ffff647224 */ /* 0x004fe200078e00b8 */
[----:B------:R2:W-:Y:S01]  /*171c0*/  STL.128 [R1+0x300], R140 ;  /* 0x0003008c01007387 */ /* 0x0005e20000100c00 */
[----:B------:R-:W-:Y:S02]  /*171d0*/  IMAD.MOV.U32 R101, RZ, RZ, R185 ;  /* 0x000000ffff657224 */ /* 0x000fe400078e00b9 */
[----:B------:R-:W-:Y:S01]  /*171e0*/  IMAD.MOV.U32 R102, RZ, RZ, R186 ;  /* 0x000000ffff667224 */ /* 0x000fe200078e00ba */
[----:B------:R2:W-:Y:S01]  /*171f0*/  STL.128 [R1+0x310], R144 ;  /* 0x0003109001007387 */ /* 0x0005e20000100c00 */
[----:B------:R-:W-:Y:S02]  /*17200*/  IMAD.MOV.U32 R103, RZ, RZ, R187 ;  /* 0x000000ffff677224 */ /* 0x000fe400078e00bb */
[----:B----4-:R-:W-:Y:S01]  /*17210*/  IMAD.MOV.U32 R104, RZ, RZ, R188 ;  /* 0x000000ffff687224 */ /* 0x010fe200078e00bc */
[----:B------:R4:W-:Y:S01]  /*17220*/  STL.128 [R1+0x320], R148 ;  /* 0x0003209401007387 */ /* 0x0009e20000100c00 */
[----:B------:R-:W-:-:S02]  /*17230*/  IMAD.MOV.U32 R105, RZ, RZ, R189 ;  /* 0x000000ffff697224 */ /* 0x000fc400078e00bd */
[----:B------:R-:W-:Y:S02]  /*17240*/  IMAD.MOV.U32 R106, RZ, RZ, R190 ;  /* 0x000000ffff6a7224 */ /* 0x000fe400078e00be */
[----:B------:R-:W-:Y:S02]  /*17250*/  IMAD.MOV.U32 R107, RZ, RZ, R191 ;  /* 0x000000ffff6b7224 */ /* 0x000fe400078e00bf */
[----:B0-----:R-:W-:Y:S02]  /*17260*/  IMAD.MOV.U32 R108, RZ, RZ, R4 ;  /* 0x000000ffff6c7224 */ /* 0x001fe400078e0004 */
[----:B------:R-:W-:Y:S02]  /*17270*/  IMAD.MOV.U32 R109, RZ, RZ, R0 ;  /* 0x000000ffff6d7224 */ /* 0x000fe400078e0000 */
[----:B------:R-:W-:Y:S02]  /*17280*/  IMAD.MOV.U32 R110, RZ, RZ, R8 ;  /* 0x000000ffff6e7224 */ /* 0x000fe400078e0008 */
[----:B------:R-:W-:-:S02]  /*17290*/  IMAD.MOV.U32 R111, RZ, RZ, R195 ;  /* 0x000000ffff6f7224 */ /* 0x000fc400078e00c3 */
[----:B-1----:R-:W-:Y:S02]  /*172a0*/  IMAD.MOV.U32 R112, RZ, RZ, R196 ;  /* 0x000000ffff707224 */ /* 0x002fe400078e00c4 */
[----:B------:R-:W-:Y:S02]  /*172b0*/  IMAD.MOV.U32 R113, RZ, RZ, R197 ;  /* 0x000000ffff717224 */ /* 0x000fe400078e00c5 */
[----:B------:R-:W-:Y:S02]  /*172c0*/  IMAD.MOV.U32 R114, RZ, RZ, R198 ;  /* 0x000000ffff727224 */ /* 0x000fe400078e00c6 */
[----:B------:R-:W-:Y:S02]  /*172d0*/  IMAD.MOV.U32 R115, RZ, RZ, R199 ;  /* 0x000000ffff737224 */ /* 0x000fe400078e00c7 */
[----:B---3--:R-:W-:Y:S02]  /*172e0*/  IMAD.MOV.U32 R116, RZ, RZ, R200 ;  /* 0x000000ffff747224 */ /* 0x008fe400078e00c8 */
        /* <DEDUP_REMOVED lines=23> */
[----:B--2---:R-:W-:Y:S02]  /*17460*/  IMAD.MOV.U32 R140, RZ, RZ, R224 ;  /* 0x000000ffff8c7224 */ /* 0x004fe400078e00e0 */
[----:B------:R-:W-:-:S02]  /*17470*/  IMAD.MOV.U32 R141, RZ, RZ, R225 ;  /* 0x000000ffff8d7224 */ /* 0x000fc400078e00e1 */
[----:B------:R-:W-:Y:S02]  /*17480*/  IMAD.MOV.U32 R142, RZ, RZ, R226 ;  /* 0x000000ffff8e7224 */ /* 0x000fe400078e00e2 */
[----:B------:R-:W-:Y:S02]  /*17490*/  IMAD.MOV.U32 R143, RZ, RZ, R227 ;  /* 0x000000ffff8f7224 */ /* 0x000fe400078e00e3 */
[----:B------:R-:W-:Y:S02]  /*174a0*/  IMAD.MOV.U32 R144, RZ, RZ, R228 ;  /* 0x000000ffff907224 */ /* 0x000fe400078e00e4 */
[----:B------:R-:W-:Y:S02]  /*174b0*/  IMAD.MOV.U32 R145, RZ, RZ, R229 ;  /* 0x000000ffff917224 */ /* 0x000fe400078e00e5 */
[----:B------:R-:W-:Y:S02]  /*174c0*/  IMAD.MOV.U32 R146, RZ, RZ, R230 ;  /* 0x000000ffff927224 */ /* 0x000fe400078e00e6 */
[----:B------:R-:W-:-:S02]  /*174d0*/  IMAD.MOV.U32 R147, RZ, RZ, R231 ;  /* 0x000000ffff937224 */ /* 0x000fc400078e00e7 */
[----:B----4-:R-:W-:Y:S02]  /*174e0*/  IMAD.MOV.U32 R148, RZ, RZ, R232 ;  /* 0x000000ffff947224 */ /* 0x010fe400078e00e8 */
[----:B------:R-:W-:Y:S02]  /*174f0*/  IMAD.MOV.U32 R149, RZ, RZ, R233 ;  /* 0x000000ffff957224 */ /* 0x000fe400078e00e9 */
[----:B------:R-:W-:Y:S02]  /*17500*/  IMAD.MOV.U32 R150, RZ, RZ, R7 ;  /* 0x000000ffff967224 */ /* 0x000fe400078e0007 */
[----:B------:R-:W-:Y:S02]  /*17510*/  IMAD.MOV.U32 R151, RZ, RZ, R235 ;  /* 0x000000ffff977224 */ /* 0x000fe400078e00eb */
[----:B------:R-:W-:Y:S02]  /*17520*/  IMAD.MOV.U32 R24, RZ, RZ, R18 ;  /* 0x000000ffff187224 */ /* 0x000fe400078e0012 */
[----:B------:R-:W-:-:S02]  /*17530*/  IMAD.MOV.U32 R25, RZ, RZ, R2 ;  /* 0x000000ffff197224 */ /* 0x000fc400078e0002 */
[----:B------:R-:W-:Y:S02]  /*17540*/  IMAD.MOV.U32 R26, RZ, RZ, R3 ;  /* 0x000000ffff1a7224 */ /* 0x000fe400078e0003 */
[----:B------:R-:W-:-:S06]  /*17550*/  IMAD.MOV.U32 R27, RZ, RZ, R19 ;  /* 0x000000ffff1b7224 */ /* 0x000fcc00078e0013 */
[----:B------:R-:W-:-:S06]  /*17560*/  WARPGROUP.ARRIVE ;  /* 0x00000000000079c5 */ /* 0x000fcc0000000000 */
[----:B------:R-:W-:Y:S01]  /*17570*/  HGMMA.64x256x16.F32.BF16 R24, R152, gdesc[UR4].tnspB, R24, gsb0 ;  /* 0x43e0000498187df0 */ /* 0x000fe20008001818 */
[----:B------:R0:W-:Y:S04]  /*17580*/  STL.128 [R1+0x340], R156 ;  /* 0x0003409c01007387 */ /* 0x0001e80000100c00 */
[----:B------:R1:W-:Y:S04]  /*17590*/  STL.128 [R1+0x350], R160 ;  /* 0x000350a001007387 */ /* 0x0003e80000100c00 */
[----:B0-----:R-:W2:Y:S04]  /*175a0*/  LDL.LU.128 R156, [R1+0x12c0] ;  /* 0x0012c000019c7983 */ /* 0x001ea80000300c00 */
[----:B-1----:R-:W3:Y:S04]  /*175b0*/  LDL.LU.128 R160, [R1+0x12d0] ;  /* 0x0012d00001a07983 */ /* 0x002ee80000300c00 */
[----:B------:R0:W-:Y:S04]  /*175c0*/  STL.128 [R1+0x370], R168 ;  /* 0x000370a801007387 */ /* 0x0001e80000100c00 */
[----:B------:R1:W-:Y:S04]  /*175d0*/  STL.128 [R1+0x360], R164 ;  /* 0x000360a401007387 */ /* 0x0003e80000100c00 */
[----:B0-----:R-:W4:Y:S04]  /*175e0*/  LDL.LU.128 R168, [R1+0x12f0] ;  /* 0x0012f00001a87983 */ /* 0x001f280000300c00 */
[----:B-1----:R-:W4:Y:S04]  /*175f0*/  LDL.LU.128 R164, [R1+0x12e0] ;  /* 0x0012e00001a47983 */ /* 0x002f280000300c00 */
[----:B------:R0:W-:Y:S04]  /*17600*/  STL [R1+0x12a8], R194 ;  /* 0x0012a8c201007387 */ /* 0x0001e80000100800 */
[----:B------:R1:W-:Y:S01]  /*17610*/  STL.64 [R1+0x12a0], R192 ;  /* 0x0012a0c001007387 */ /* 0x0003e20000100a00 */
[----:B0-----:R-:W-:-:S02]  /*17620*/  IMAD.MOV.U32 R194, RZ, RZ, R8 ;  /* 0x000000ffffc27224 */ /* 0x001fc400078e0008 */
[----:B-1----:R-:W-:Y:S02]  /*17630*/  IMAD.MOV.U32 R192, RZ, RZ, R4 ;  /* 0x000000ffffc07224 */ /* 0x002fe400078e0004 */
[----:B------:R-:W-:-:S05]  /*17640*/  IMAD.MOV.U32 R193, RZ, RZ, R0 ;  /* 0x000000ffffc17224 */ /* 0x000fca00078e0000 */
[----:B------:R0:W-:Y:S04]  /*17650*/  STL.128 [R1+0x3b0], R192 ;  /* 0x0003b0c001007387 */ /* 0x0001e80000100c00 */
[----:B0-----:R-:W4:Y:S04]  /*17660*/  LDL.LU R194, [R1+0x12a8] ;  /* 0x0012a80001c27983 */ /* 0x001f280000300800 */
[----:B------:R-:W4:Y:S01]  /*17670*/  LDL.LU.64 R192, [R1+0x12a0] ;  /* 0x0012a00001c07983 */ /* 0x000f220000300a00 */
[----:B------:R-:W-:-:S05]  /*17680*/  IMAD.MOV.U32 R183, RZ, RZ, 0x1 ;  /* 0x00000001ffb77424 */ /* 0x000fca00078e00ff */
[----:B------:R0:W-:Y:S04]  /*17690*/  STL.128 [R1+0x1320], R180 ;  /* 0x001320b401007387 */ /* 0x0001e80000100c00 */
[----:B------:R1:W-:Y:S04]  /*176a0*/  STL.128 [R1+0x1310], R176 ;  /* 0x001310b001007387 */ /* 0x0003e80000100c00 */
[----:B------:R1:W-:Y:S04]  /*176b0*/  STL.128 [R1+0x380], R172 ;  /* 0x000380ac01007387 */ /* 0x0003e80000100c00 */
[----:B0-----:R-:W4:Y:S04]  /*176c0*/  LDL.LU.128 R180, [R1+0x1320] ;  /* 0x0013200001b47983 */ /* 0x001f280000300c00 */
[----:B-1----:R-:W4:Y:S04]  /*176d0*/  LDL.LU.128 R176, [R1+0x1310] ;  /* 0x0013100001b07983 */ /* 0x002f280000300c00 */
[----:B------:R-:W4:Y:S01]  /*176e0*/  LDL.LU.128 R172, [R1+0x1300] ;  /* 0x0013000001ac7983 */ /* 0x000f220000300c00 */
[----:B------:R-:W-:-:S03]  /*176f0*/  WARPGROUP.DEPBAR.LE gsb0, 0x0 ;  /* 0x00008000000079c5 */ /* 0x000fc60000010000 */
        /* <DEDUP_REMOVED lines=9> */
[----:B0-----:R-:W4:Y:S04]  /*17790*/  LDL.LU.128 R140, [R1+0x1200] ;  /* 0x00120000018c7983 */ /* 0x001f280000300c00 */
[----:B-1----:R-:W4:Y:S04]  /*177a0*/  LDL.LU.128 R136, [R1+0x11f0] ;  /* 0x0011f00001887983 */ /* 0x002f280000300c00 */
[----:B------:R-:W4:Y:S04]  /*177b0*/  LDL.LU.128 R132, [R1+0x11e0] ;  /* 0x0011e00001847983 */ /* 0x000f280000300c00 */
[----:B------:R-:W4:Y:S04]  /*177c0*/  LDL.LU.128 R128, [R1+0x11d0] ;  /* 0x0011d00001807983 */ /* 0x000f280000300c00 */
[----:B------:R-:W4:Y:S04]  /*177d0*/  LDL.LU.128 R124, [R1+0x11c0] ;  /* 0x0011c000017c7983 */ /* 0x000f280000300c00 */
[----:B------:R-:W4:Y:S04]  /*177e0*/  LDL.LU.128 R120, [R1+0x11b0] ;  /* 0x0011b00001787983 */ /* 0x000f280000300c00 */
[----:B------:R-:W4:Y:S04]  /*177f0*/  LDL.LU.128 R116, [R1+0x11a0] ;  /* 0x0011a00001747983 */ /* 0x000f280000300c00 */
[----:B------:R-:W4:Y:S04]  /*17800*/  LDL.LU.128 R112, [R1+0x1190] ;  /* 0x0011900001707983 */ /* 0x000f280000300c00 */
[----:B------:R-:W4:Y:S04]  /*17810*/  LDL.LU.128 R108, [R1+0x1180] ;  /* 0x00118000016c7983 */ /* 0x000f280000300c00 */
[----:B------:R0:W-:Y:S04]  /*17820*/  STL.128 [R1+0x1220], R148 ;  /* 0x0012209401007387 */ /* 0x0001e80000100c00 */
[----:B------:R1:W-:Y:S04]  /*17830*/  STL.128 [R1+0x1210], R144 ;  /* 0x0012109001007387 */ /* 0x0003e80000100c00 */
[----:B0-----:R-:W4:Y:S04]  /*17840*/  LDL.LU.128 R148, [R1+0x1220] ;  /* 0x0012200001947983 */ /* 0x001f280000300c00 */
[----:B-1----:R-:W4:Y:S04]  /*17850*/  LDL.LU.128 R144, [R1+0x1210] ;  /* 0x0012100001907983 */ /* 0x002f280000300c00 */
[----:B---3--:R0:W-:Y:S04]  /*17860*/  STL.128 [R1+0x1240], R160 ;  /* 0x001240a001007387 */ /* 0x0081e80000100c00 */
[----:B--2---:R1:W-:Y:S04]  /*17870*/  STL.128 [R1+0x1230], R156 ;  /* 0x0012309c01007387 */ /* 0x0043e80000100c00 */
[----:B0-----:R-:W2:Y:S04]  /*17880*/  LDL.LU.128 R160, [R1+0x1240] ;  /* 0x0012400001a07983 */ /* 0x001ea80000300c00 */
[----:B-1----:R-:W3:Y:S04]  /*17890*/  LDL.LU.128 R156, [R1+0x1230] ;  /* 0x00123000019c7983 */ /* 0x002ee80000300c00 */
[----:B----4-:R0:W-:Y:S04]  /*178a0*/  STL.128 [R1+0x1260], R168 ;  /* 0x001260a801007387 */ /* 0x0101e80000100c00 */
[----:B------:R1:W-:Y:S04]  /*178b0*/  STL.128 [R1+0x1250], R164 ;  /* 0x001250a401007387 */ /* 0x0003e80000100c00 */
[----:B0-----:R-:W4:Y:S04]  /*178c0*/  LDL.LU.128 R168, [R1+0x1260] ;  /* 0x0012600001a87983 */ /* 0x001f280000300c00 */
[----:B-1----:R-:W4:Y:S01]  /*178d0*/  LDL.LU.128 R164, [R1+0x1250] ;  /* 0x0012500001a47983 */ /* 0x002f220000300c00 */
[----:B------:R-:W-:-:S02]  /*178e0*/  F2FP.BF16.F32.PACK_AB R152, R15, R20 ;  /* 0x000000140f98723e */ /* 0x000fc400000010ff */
[----:B------:R-:W-:Y:S01]  /*178f0*/  F2FP.BF16.F32.PACK_AB R153, R11, R12 ;  /* 0x0000000c0b99723e */ /* 0x000fe200000010ff */
[----:B------:R0:W-:Y:S01]  /*17900*/  STL.128 [R1+0x390], R184 ;  /* 0x000390b801007387 */ /* 0x0001e20000100c00 */
[----:B------:R-:W-:Y:S02]  /*17910*/  F2FP.BF16.F32.PACK_AB R154, R21, R22 ;  /* 0x00000016159a723e */ /* 0x000fe400000010ff */
[----:B------:R-:W-:Y:S01]  /*17920*/  F2FP.BF16.F32.PACK_AB R155, R13, R14 ;  /* 0x0000000e0d9b723e */ /* 0x000fe200000010ff */
[----:B------:R1:W-:Y:S04]  /*17930*/  STL.128 [R1+0x3a0], R188 ;  /* 0x0003a0bc01007387 */ /* 0x0003e80000100c00 */
[----:B------:R-:W-:Y:S04]  /*17940*/  STL.128 [R1+0x3c0], R196 ;  /* 0x0003c0c401007387 */ /* 0x000fe80000100c00 */
[----:B------:R-:W-:Y:S04]  /*17950*/  STL.128 [R1+0x3d0], R200 ;  /* 0x0003d0c801007387 */ /* 0x000fe80000100c00 */
[----:B------:R-:W-:Y:S01]  /*17960*/  STL.128 [R1+0x3e0], R204 ;  /* 0x0003e0cc01007387 */ /* 0x000fe20000100c00 */
[----:B0-----:R-:W-:-:S02]  /*17970*/  IMAD.MOV.U32 R187, RZ, RZ, R103 ;  /* 0x000000ffffbb7224 */ /* 0x001fc400078e0067 */
[----:B------:R-:W-:Y:S01]  /*17980*/  IMAD.MOV.U32 R186, RZ, RZ, R102 ;  /* 0x000000ffffba7224 */ /* 0x000fe200078e0066 */
[----:B------:R-:W-:Y:S01]  /*17990*/  STL.128 [R1+0x3f0], R208 ;  /* 0x0003f0d001007387 */ /* 0x000fe20000100c00 */
[----:B-1----:R-:W-:Y:S02]  /*179a0*/  IMAD.MOV.U32 R191, RZ, RZ, R107 ;  /* 0x000000ffffbf7224 */ /* 0x002fe400078e006b */
[----:B------:R-:W-:Y:S01]  /*179b0*/  IMAD.MOV.U32 R190, RZ, RZ, R106 ;  /* 0x000000ffffbe7224 */ /* 0x000fe200078e006a */
[----:B------:R-:W-:Y:S01]  /*179c0*/  STL.128 [R1+0x400], R212 ;  /* 0x000400d401007387 */ /* 0x000fe20000100c00 */
[----:B------:R-:W-:Y:S02]  /*179d0*/  IMAD.MOV.U32 R189, RZ, RZ, R105 ;  /* 0x000000ffffbd7224 */ /* 0x000fe400078e0069 */
[----:B------:R-:W-:Y:S01]  /*179e0*/  IMAD.MOV.U32 R188, RZ, RZ, R104 ;  /* 0x000000ffffbc7224 */ /* 0x000fe200078e0068 */
[----:B------:R-:W-:Y:S01]  /*179f0*/  STL.128 [R1+0x410], R216 ;  /* 0x000410d801007387 */ /* 0x000fe20000100c00 */
[----:B------:R-:W-:-:S02]  /*17a00*/  IMAD.MOV.U32 R185, RZ, RZ, R101 ;  /* 0x000000ffffb97224 */ /* 0x000fc400078e0065 */
[----:B------:R-:W-:Y:S01]  /*17a10*/  IMAD.MOV.U32 R184, RZ, RZ, R100 ;  /* 0x000000ffffb87224 */ /* 0x000fe200078e0064 */
[----:B------:R-:W-:Y:S04]  /*17a20*/  STL.128 [R1+0x420], R220 ;  /* 0x000420dc01007387 */ /* 0x000fe80000100c00 */
[----:B------:R-:W-:Y:S01]  /*17a30*/  STL.128 [R1+0x430], R224 ;  /* 0x000430e001007387 */ /* 0x000fe20000100c00 */
[----:B------:R-:W-:-:S03]  /*17a40*/  IMAD.MOV.U32 R15, RZ, RZ, R19 ;  /* 0x000000ffff0f7224 */ /* 0x000fc600078e0013 */
[----:B------:R0:W-:Y:S04]  /*17a50*/  STL.128 [R1+0x10e0], R188 ;  /* 0x0010e0bc01007387 */ /* 0x0001e80000100c00 */
[----:B------:R1:W-:Y:S04]  /*17a60*/  STL.128 [R1+0x10d0], R184 ;  /* 0x0010d0b801007387 */ /* 0x0003e80000100c00 */
[----:B------:R1:W-:Y:S04]  /*17a70*/  STL.128 [R1+0x1050], R152 ;  /* 0x0010509801007387 */ /* 0x0003e80000100c00 */
[----:B------:R-:W-:Y:S04]  /*17a80*/  STL.128 [R1+0x440], R228 ;  /* 0x000440e401007387 */ /* 0x000fe80000100c00 */
[----:B0-----:R-:W4:Y:S04]  /*17a90*/  LDL.LU.128 R188, [R1+0x10e0] ;  /* 0x0010e00001bc7983 */ /* 0x001f280000300c00 */
[----:B-1----:R-:W4:Y:S01]  /*17aa0*/  LDL.LU.128 R184, [R1+0x10d0] ;  /* 0x0010d00001b87983 */ /* 0x002f220000300c00 */
[----:B------:R-:W-:-:S02]  /*17ab0*/  IMAD.MOV.U32 R155, RZ, RZ, R79 ;  /* 0x000000ffff9b7224 */ /* 0x000fc400078e004f */
[----:B------:R-:W-:Y:S02]  /*17ac0*/  IMAD.MOV.U32 R154, RZ, RZ, R78 ;  /* 0x000000ffff9a7224 */ /* 0x000fe400078e004e */
[----:B------:R-:W-:Y:S02]  /*17ad0*/  IMAD.MOV.U32 R153, RZ, RZ, R77 ;  /* 0x000000ffff997224 */ /* 0x000fe400078e004d */
[----:B------:R-:W-:-:S05]  /*17ae0*/  IMAD.MOV.U32 R152, RZ, RZ, R76 ;  /* 0x000000ffff987224 */ /* 0x000fca00078e004c */
[----:B------:R-:W-:Y:S04]  /*17af0*/  STL.128 [R1+0x330], R152 ;  /* 0x0003309801007387 */ /* 0x000fe80000100c00 */
[----:B------:R0:W-:Y:S04]  /*17b00*/  STL.128 [R1+0x1290], R180 ;  /* 0x001290b401007387 */ /* 0x0001e80000100c00 */
[----:B------:R1:W-:Y:S04]  /*17b10*/  STL.128 [R1+0x1280], R176 ;  /* 0x001280b001007387 */ /* 0x0003e80000100c00 */
[----:B------:R1:W-:Y:S04]  /*17b20*/  STL.128 [R1+0x1270], R172 ;  /* 0x001270ac01007387 */ /* 0x0003e80000100c00 */
[----:B0-----:R-:W4:Y:S04]  /*17b30*/  LDL.LU.128 R180, [R1+0x1290] ;  /* 0x0012900001b47983 */ /* 0x001f280000300c00 */
[----:B-1----:R-:W4:Y:S04]  /*17b40*/  LDL.LU.128 R176, [R1+0x1280] ;  /* 0x0012800001b07983 */ /* 0x002f280000300c00 */
[----:B------:R-:W4:Y:S01]  /*17b50*/  LDL.LU.128 R172, [R1+0x1270] ;  /* 0x0012700001ac7983 */ /* 0x000f220000300c00 */
        /* <DEDUP_REMOVED lines=41> */
[----:B------:R1:W-:Y:S01]  /*17df0*/  STL.128 [R1+0x10f0], R192 ;  /* 0x0010f0c001007387 */ /* 0x0003e20000100c00 */
[----:B------:R-:W-:-:S03]  /*17e00*/  IMAD.MOV.U32 R10, RZ, RZ, R148 ;  /* 0x000000ffff0a7224 */ /* 0x000fc600078e0094 */
[----:B0-----:R-:W4:Y:S01]  /*17e10*/  LDL.LU.128 R224, [R1+0x1170] ;  /* 0x0011700001e07983 */ /* 0x001f220000300c00 */
[----:B------:R-:W-:-:S03]  /*17e20*/  IMAD.MOV.U32 R19, RZ, RZ, R147 ;  /* 0x000000ffff137224 */ /* 0x000fc600078e0093 */
[----:B-1----:R-:W4:Y:S01]  /*17e30*/  LDL.LU.128 R220, [R1+0x1160] ;  /* 0x0011600001dc7983 */ /* 0x002f220000300c00 */
[----:B------:R-:W-:-:S03]  /*17e40*/  IMAD.MOV.U32 R230, RZ, RZ, R146 ;  /* 0x000000ffffe67224 */ /* 0x000fc600078e0092 */
[----:B------:R-:W4:Y:S01]  /*17e50*/  LDL.LU.128 R216, [R1+0x1150] ;  /* 0x0011500001d87983 */ /* 0x000f220000300c00 */
[----:B------:R-:W-:-:S03]  /*17e60*/  IMAD.MOV.U32 R229, RZ, RZ, R145 ;  /* 0x000000ffffe57224 */ /* 0x000fc600078e0091 */
[----:B------:R-:W4:Y:S04]  /*17e70*/  LDL.LU.128 R212, [R1+0x1140] ;  /* 0x0011400001d47983 */ /* 0x000f280000300c00 */
[----:B------:R-:W4:Y:S04]  /*17e80*/  LDL.LU.128 R208, [R1+0x1130] ;  /* 0x0011300001d07983 */ /* 0x000f280000300c00 */
[----:B------:R-:W4:Y:S04]  /*17e90*/  LDL.LU.128 R204, [R1+0x1120] ;  /* 0x0011200001cc7983 */ /* 0x000f280000300c00 */
[----:B------:R-:W4:Y:S04]  /*17ea0*/  LDL.LU.128 R200, [R1+0x1110] ;  /* 0x0011100001c87983 */ /* 0x000f280000300c00 */
[----:B------:R-:W4:Y:S04]  /*17eb0*/  LDL.LU.128 R196, [R1+0x1100] ;  /* 0x0011000001c47983 */ /* 0x000f280000300c00 */
        /* <DEDUP_REMOVED lines=9> */
[----:B------:R-:W4:Y:S04]  /*17f50*/  LDL.LU.128 R152, [R1+0x1050] ;  /* 0x0010500001987983 */ /* 0x000f280000300c00 */
[----:B--2---:R0:W-:Y:S04]  /*17f60*/  STL.128 [R1+0x1070], R160 ;  /* 0x001070a001007387 */ /* 0x0041e80000100c00 */
[----:B---3--:R1:W-:Y:S01]  /*17f70*/  STL.128 [R1+0x1060], R156 ;  /* 0x0010609c01007387 */ /* 0x0083e20000100c00 */
[----:B------:R-:W-:-:S03]  /*17f80*/  IMAD.MOV.U32 R6, RZ, RZ, R151 ;  /* 0x000000ffff067224 */ /* 0x000fc600078e0097 */
[----:B------:R2:W-:Y:S01]  /*17f90*/  STL [R1+0x12ac], R234 ;  /* 0x0012acea01007387 */ /* 0x0005e20000100800 */
        /* <DEDUP_REMOVED lines=10> */
[----:B--2---:R-:W-:Y:S02]  /*18040*/  IMAD.MOV.U32 R234, RZ, RZ, R7 ;  /* 0x000000ffffea7224 */ /* 0x004fe400078e0007 */
[----:B------:R-:W-:Y:S01]  /*18050*/  IMAD.MOV.U32 R7, RZ, RZ, R150 ;  /* 0x000000ffff077224 */ /* 0x000fe200078e0096 */
[----:B------:R0:W-:Y:S01]  /*18060*/  STL.128 [R1+0x340], R156 ;  /* 0x0003409c01007387 */ /* 0x0001e20000100c00 */
        /* <DEDUP_REMOVED lines=8> */
[----:B------:R-:W-:Y:S01]  /*180f0*/  IMAD.MOV.U32 R79, RZ, RZ, R162 ;  /* 0x000000ffff4f7224 */ /* 0x000fe200078e00a2 */
[----:B0-----:R-:W2:Y:S01]  /*18100*/  LDL.LU.128 R156, [R1+0x1060] ;  /* 0x00106000019c7983 */ /* 0x001ea20000300c00 */
[----:B------:R-:W-:Y:S02]  /*18110*/  IMAD.MOV.U32 R78, RZ, RZ, R161 ;  /* 0x000000ffff4e7224 */ /* 0x000fe400078e00a1 */
[----:B------:R-:W-:Y:S02]  /*18120*/  IMAD.MOV.U32 R77, RZ, RZ, R160 ;  /* 0x000000ffff4d7224 */ /* 0x000fe400078e00a0 */
[----:B-1----:R-:W3:Y:S04]  /*18130*/  LDL.LU.128 R160, [R1+0x1070] ;  /* 0x0010700001a07983 */ /* 0x002ee80000300c00 */
[----:B----4-:R0:W-:Y:S01]  /*18140*/  STL.128 [R1+0x1090], R168 ;  /* 0x001090a801007387 */ /* 0x0101e20000100c00 */
[----:B------:R-:W-:-:S03]  /*18150*/  IMAD.MOV.U32 R228, RZ, RZ, R144 ;  /* 0x000000ffffe47224 */ /* 0x000fc600078e0090 */
[----:B------:R1:W-:Y:S01]  /*18160*/  STL.128 [R1+0x1080], R164 ;  /* 0x001080a401007387 */ /* 0x0003e20000100c00 */
[----:B------:R-:W-:Y:S02]  /*18170*/  IMAD.MOV.U32 R144, RZ, RZ, R68 ;  /* 0x000000ffff907224 */ /* 0x000fe400078e0044 */
[----:B------:R-:W-:Y:S02]  /*18180*/  IMAD.MOV.U32 R143, RZ, RZ, R67 ;  /* 0x000000ffff8f7224 */ /* 0x000fe400078e0043 */
[----:B------:R-:W-:Y:S02]  /*18190*/  IMAD.MOV.U32 R142, RZ, RZ, R66 ;  /* 0x000000ffff8e7224 */ /* 0x000fe400078e0042 */
[----:B------:R-:W-:Y:S02]  /*181a0*/  IMAD.MOV.U32 R141, RZ, RZ, R65 ;  /* 0x000000ffff8d7224 */ /* 0x000fe400078e0041 */
[----:B0-----:R-:W-:Y:S02]  /*181b0*/  IMAD.MOV.U32 R171, RZ, RZ, R95 ;  /* 0x000000ffffab7224 */ /* 0x001fe400078e005f */
[----:B------:R-:W-:-:S02]  /*181c0*/  IMAD.MOV.U32 R170, RZ, RZ, R94 ;  /* 0x000000ffffaa7224 */ /* 0x000fc400078e005e */
[----:B------:R-:W-:Y:S02]  /*181d0*/  IMAD.MOV.U32 R169, RZ, RZ, R93 ;  /* 0x000000ffffa97224 */ /* 0x000fe400078e005d */
[----:B------:R-:W-:Y:S02]  /*181e0*/  IMAD.MOV.U32 R168, RZ, RZ, R92 ;  /* 0x000000ffffa87224 */ /* 0x000fe400078e005c */
[----:B-1----:R-:W-:Y:S02]  /*181f0*/  IMAD.MOV.U32 R167, RZ, RZ, R91 ;  /* 0x000000ffffa77224 */ /* 0x002fe400078e005b */
        /* <DEDUP_REMOVED lines=35> */
[----:B------:R-:W-:Y:S02]  /*18430*/  VIADD R4, R16, 0x100 ;  /* 0x0000010010047836 */ /* 0x000fe40000000000 */
        /* <DEDUP_REMOVED lines=30> */
[----:B------:R-:W-:Y:S01]  /*18620*/  STL.128 [R1+0x2f0], R136 ;  /* 0x0002f08801007387 */ /* 0x000fe20000100c00 */
[----:B0-----:R-:W-:Y:S02]  /*18630*/  IMAD.MOV.U32 R232, RZ, RZ, R109 ;  /* 0x000000ffffe87224 */ /* 0x001fe400078e006d */
[----:B------:R-:W-:Y:S01]  /*18640*/  IMAD.MOV.U32 R233, RZ, RZ, R108 ;  /* 0x000000ffffe97224 */ /* 0x000fe200078e006c */
[----:B------:R-:W-:Y:S01]  /*18650*/  STL.128 [R1+0x300], R140 ;  /* 0x0003008c01007387 */ /* 0x000fe20000100c00 */
[----:B------:R-:W-:Y:S02]  /*18660*/  IMAD.MOV.U32 R59, RZ, RZ, R142 ;  /* 0x000000ffff3b7224 */ /* 0x000fe400078e008e */
[----:B------:R-:W-:Y:S01]  /*18670*/  IMAD.MOV.U32 R110, RZ, RZ, R34 ;  /* 0x000000ffff6e7224 */ /* 0x000fe200078e0022 */
[----:B------:R-:W-:Y:S01]  /*18680*/  STL.128 [R1+0x310], R144 ;  /* 0x0003109001007387 */ /* 0x000fe20000100c00 */
[----:B------:R-:W-:-:S02]  /*18690*/  IMAD.MOV.U32 R109, RZ, RZ, R33 ;  /* 0x000000ffff6d7224 */ /* 0x000fc400078e0021 */
[----:B------:R-:W-:Y:S01]  /*186a0*/  IMAD.MOV.U32 R108, RZ, RZ, R32 ;  /* 0x000000ffff6c7224 */ /* 0x000fe200078e0020 */
[----:B------:R-:W-:Y:S01]  /*186b0*/  STL.128 [R1+0x320], R148 ;  /* 0x0003209401007387 */ /* 0x000fe20000100c00 */
[----:B------:R-:W-:Y:S02]  /*186c0*/  IMAD.MOV.U32 R52, RZ, RZ, R135 ;  /* 0x000000ffff347224 */ /* 0x000fe400078e0087 */
[----:B------:R-:W-:Y:S02]  /*186d0*/  IMAD.MOV.U32 R56, RZ, RZ, R139 ;  /* 0x000000ffff387224 */ /* 0x000fe400078e008b */
[----:B------:R-:W-:Y:S02]  /*186e0*/  IMAD.MOV.U32 R100, RZ, RZ, R184 ;  /* 0x000000ffff647224 */ /* 0x000fe400078e00b8 */
[----:B------:R-:W-:Y:S02]  /*186f0*/  IMAD.MOV.U32 R101, RZ, RZ, R185 ;  /* 0x000000ffff657224 */ /* 0x000fe400078e00b9 */
        /* <DEDUP_REMOVED lines=17> */
[----:B------:R-:W2:Y:S01]  /*18810*/  LDL.LU R234, [R1+0x12ac] ;  /* 0x0012ac0001ea7983 */ /* 0x000ea20000300800 */
        /* <DEDUP_REMOVED lines=15> */
[----:B------:R-:W-:Y:S01]  /*18910*/  IMAD.MOV.U32 R41, RZ, RZ, R124 ;  /* 0x000000ffff297224 */ /* 0x000fe200078e007c */
[----:B------:R-:W-:Y:S01]  /*18920*/  R2UR UR6, R4 ;  /* 0x00000000040672ca */ /* 0x000fe200000e0000 */
        /* <DEDUP_REMOVED lines=19> */
[----:B------:R-:W-:Y:S01]  /*18a60*/  R2UR UR7, R5 ;  /* 0x00000000050772ca */ /* 0x000fe200000e0000 */
        /* <DEDUP_REMOVED lines=25> */
[----:B0-----:R-:W2:Y:S01]  /*18c00*/  LDL.LU.128 R180, [R1+0x10c0] ;  /* 0x0010c00001b47983 */ /* 0x001ea20000300c00 */
[----:B------:R-:W-:Y:S02]  /*18c10*/  IMAD.MOV.U32 R68, RZ, RZ, R61 ;  /* 0x000000ffff447224 */ /* 0x000fe400078e003d */
[----:B------:R-:W-:Y:S01]  /*18c20*/  IMAD.MOV.U32 R67, RZ, RZ, R60 ;  /* 0x000000ffff437224 */ /* 0x000fe200078e003c */
[----:B-1----:R-:W2:Y:S01]  /*18c30*/  LDL.LU.128 R176, [R1+0x10b0] ;  /* 0x0010b00001b07983 */ /* 0x002ea20000300c00 */
[----:B------:R-:W-:-:S02]  /*18c40*/  IMAD.MOV.U32 R66, RZ, RZ, R59 ;  /* 0x000000ffff427224 */ /* 0x000fc400078e003b */
[----:B------:R-:W-:Y:S01]  /*18c50*/  IMAD.MOV.U32 R27, RZ, RZ, R110 ;  /* 0x000000ffff1b7224 */ /* 0x000fe200078e006e */
[----:B----4-:R-:W4:Y:S01]  /*18c60*/  LDL.LU.128 R172, [R1+0x10a0] ;  /* 0x0010a00001ac7983 */ /* 0x010f220000300c00 */
[----:B------:R-:W-:Y:S02]  /*18c70*/  IMAD.MOV.U32 R26, RZ, RZ, R109 ;  /* 0x000000ffff1a7224 */ /* 0x000fe400078e006d */
[----:B------:R-:W-:Y:S01]  /*18c80*/  IMAD.MOV.U32 R65, RZ, RZ, R58 ;  /* 0x000000ffff417224 */ /* 0x000fe200078e003a */
[----:B------:R-:W4:Y:S01]  /*18c90*/  LDL.LU.128 R164, [R1+0x1080] ;  /* 0x0010800001a47983 */ /* 0x000f220000300c00 */
[----:B------:R-:W-:Y:S02]  /*18ca0*/  IMAD.MOV.U32 R64, RZ, RZ, R57 ;  /* 0x000000ffff407224 */ /* 0x000fe400078e0039 */
[----:B------:R-:W-:Y:S01]  /*18cb0*/  IMAD.MOV.U32 R63, RZ, RZ, R56 ;  /* 0x000000ffff3f7224 */ /* 0x000fe200078e0038 */
        /* <DEDUP_REMOVED lines=45> */
[----:B---3--:R-:W-:Y:S02]  /*18f90*/  IMAD.MOV.U32 R104, RZ, RZ, R188 ;  /* 0x000000ffff687224 */ /* 0x008fe400078e00bc */
        /* <DEDUP_REMOVED lines=47> */
[----:B------:R-:W-:-:S06]  /*19290*/  WARPGROUP.ARRIVE ;  /* 0x00000000000079c5 */ /* 0x000fcc0000000000 */
[----:B------:R-:W-:Y:S01]  /*192a0*/  HGMMA.64x256x16.F32.BF16 R24, R152, gdesc[UR4].tnspB, R24, gsb0 ;  /* 0x43e0000498187df0 */ /* 0x000fe20008001818 */
[----:B------:R0:W-:Y:S04]  /*192b0*/  STL.128 [R1+0xfe0], R160 ;  /* 0x000fe0a001007387 */ /* 0x0001e80000100c00 */
[----:B--2---:R1:W-:Y:S04]  /*192c0*/  STL.128 [R1+0xfd0], R156 ;  /* 0x000fd09c01007387 */ /* 0x0043e80000100c00 */
[----:B------:R2:W-:Y:S04]  /*192d0*/  STL [R1+0x1048], R194 ;  /* 0x001048c201007387 */ /* 0x0005e80000100800 */
[----:B0-----:R-:W3:Y:S04]  /*192e0*/  LDL.LU.128 R160, [R1+0xfe0] ;  /* 0x000fe00001a07983 */ /* 0x001ee80000300c00 */
[----:B-1----:R-:W3:Y:S01]  /*192f0*/  LDL.LU.128 R156, [R1+0xfd0] ;  /* 0x000fd000019c7983 */ /* 0x002ee20000300c00 */
[----:B--2---:R-:W-:-:S03]  /*19300*/  IMAD.MOV.U32 R194, RZ, RZ, R231 ;  /* 0x000000ffffc27224 */ /* 0x004fc600078e00e7 */
[----:B------:R0:W-:Y:S02]  /*19310*/  STL.64 [R1+0x1040], R192 ;  /* 0x001040c001007387 */ /* 0x0001e40000100a00 */
[----:B0-----:R-:W-:Y:S02]  /*19320*/  IMAD.MOV.U32 R192, RZ, RZ, R233 ;  /* 0x000000ffffc07224 */ /* 0x001fe400078e00e9 */
[----:B------:R-:W-:-:S05]  /*19330*/  IMAD.MOV.U32 R193, RZ, RZ, R232 ;  /* 0x000000ffffc17224 */ /* 0x000fca00078e00e8 */
[----:B------:R0:W-:Y:S04]  /*19340*/  STL.128 [R1+0x3b0], R192 ;  /* 0x0003b0c001007387 */ /* 0x0001e80000100c00 */
[----:B0-----:R-:W2:Y:S04]  /*19350*/  LDL.LU R194, [R1+0x1048] ;  /* 0x0010480001c27983 */ /* 0x001ea80000300800 */
[----:B------:R-:W2:Y:S04]  /*19360*/  LDL.LU.64 R192, [R1+0x1040] ;  /* 0x0010400001c07983 */ /* 0x000ea80000300a00 */
[----:B------:R-:W-:Y:S01]  /*19370*/  STL.128 [R1+0x1030], R180 ;  /* 0x001030b401007387 */ /* 0x000fe20000100c00 */
        /* <DEDUP_REMOVED lines=8> */
[----:B0-----:R-:W2:Y:S04]  /*19400*/  LDL.LU.128 R132, [R1+0xf80] ;  /* 0x000f800001847983 */ /* 0x001ea80000300c00 */
[----:B-1----:R-:W2:Y:S04]  /*19410*/  LDL.LU.128 R128, [R1+0xf70] ;  /* 0x000f700001807983 */ /* 0x002ea80000300c00 */
[----:B----4-:R-:W4:Y:S04]  /*19420*/  LDL.LU.128 R124, [R1+0xf60] ;  /* 0x000f6000017c7983 */ /* 0x010f280000300c00 */
[----:B------:R-:W4:Y:S04]  /*19430*/  LDL.LU.128 R120, [R1+0xf50] ;  /* 0x000f500001787983 */ /* 0x000f280000300c00 */
[----:B------:R-:W4:Y:S04]  /*19440*/  LDL.LU.128 R116, [R1+0xf40] ;  /* 0x000f400001747983 */ /* 0x000f280000300c00 */
[----:B------:R-:W4:Y:S04]  /*19450*/  LDL.LU.128 R112, [R1+0xf30] ;  /* 0x000f300001707983 */ /* 0x000f280000300c00 */
[----:B------:R-:W4:Y:S04]  /*19460*/  LDL.LU.128 R108, [R1+0xf20] ;  /* 0x000f2000016c7983 */ /* 0x000f280000300c00 */
[----:B------:R0:W-:Y:S04]  /*19470*/  STL.128 [R1+0xfc0], R148 ;  /* 0x000fc09401007387 */ /* 0x0001e80000100c00 */
[----:B0-----:R-:W4:Y:S01]  /*19480*/  LDL.LU.128 R148, [R1+0xfc0] ;  /* 0x000fc00001947983 */ /* 0x001f220000300c00 */
[----:B------:R-:W-:-:S02]  /*19490*/  IMAD.MOV.U32 R180, RZ, RZ, R11 ;  /* 0x000000ffffb47224 */ /* 0x000fc400078e000b */
[----:B------:R-:W-:Y:S02]  /*194a0*/  IMAD.MOV.U32 R181, RZ, RZ, R20 ;  /* 0x000000ffffb57224 */ /* 0x000fe400078e0014 */
[----:B------:R-:W-:Y:S02]  /*194b0*/  IMAD.MOV.U32 R182, RZ, RZ, R4 ;  /* 0x000000ffffb67224 */ /* 0x000fe400078e0004 */
[----:B------:R-:W-:Y:S01]  /*194c0*/  IMAD.MOV.U32 R183, RZ, RZ, R235 ;  /* 0x000000ffffb77224 */ /* 0x000fe200078e00eb */
        /* <DEDUP_REMOVED lines=8> */
[----:B------:R0:W-:Y:S04]  /*19550*/  STL.128 [R1+0x1000], R168 ;  /* 0x001000a801007387 */ /* 0x0001e80000100c00 */
[----:B0-----:R-:W4:Y:S04]  /*19560*/  LDL.LU.128 R168, [R1+0x1000] ;  /* 0x0010000001a87983 */ /* 0x001f280000300c00 */
[----:B------:R0:W-:Y:S04]  /*19570*/  STL.128 [R1+0xfb0], R144 ;  /* 0x000fb09001007387 */ /* 0x0001e80000100c00 */
[----:B------:R1:W-:Y:S04]  /*19580*/  STL.128 [R1+0xfa0], R140 ;  /* 0x000fa08c01007387 */ /* 0x0003e80000100c00 */
[----:B------:R1:W-:Y:S04]  /*19590*/  STL.128 [R1+0xf90], R136 ;  /* 0x000f908801007387 */ /* 0x0003e80000100c00 */
[----:B0-----:R-:W4:Y:S04]  /*195a0*/  LDL.LU.128 R144, [R1+0xfb0] ;  /* 0x000fb00001907983 */ /* 0x001f280000300c00 */
[----:B-1----:R-:W4:Y:S04]  /*195b0*/  LDL.LU.128 R140, [R1+0xfa0] ;  /* 0x000fa000018c7983 */ /* 0x002f280000300c00 */
[----:B------:R-:W4:Y:S01]  /*195c0*/  LDL.LU.128 R136, [R1+0xf90] ;  /* 0x000f900001887983 */ /* 0x000f220000300c00 */
[----:B---3--:R-:W-:Y:S01]  /*195d0*/  F2FP.BF16.F32.PACK_AB R152, R159, R160 ;  /* 0x000000a09f98723e */ /* 0x008fe200000010ff */
[----:B------:R-:W-:Y:S01]  /*195e0*/  IMAD.MOV.U32 R159, RZ, RZ, R96 ;  /* 0x000000ffff9f7224 */ /* 0x000fe200078e0060 */
[----:B------:R-:W-:Y:S01]  /*195f0*/  F2FP.BF16.F32.PACK_AB R153, R23, R156 ;  /* 0x0000009c1799723e */ /* 0x000fe200000010ff */
[----:B------:R-:W-:Y:S01]  /*19600*/  IMAD.MOV.U32 R156, RZ, RZ, R93 ;  /* 0x000000ffff9c7224 */ /* 0x000fe200078e005d */
[----:B------:R-:W-:Y:S01]  /*19610*/  F2FP.BF16.F32.PACK_AB R154, R161, R162 ;  /* 0x000000a2a19a723e */ /* 0x000fe200000010ff */
[----:B------:R0:W-:Y:S01]  /*19620*/  STL.128 [R1+0x390], R184 ;  /* 0x000390b801007387 */ /* 0x0001e20000100c00 */
[----:B------:R-:W-:Y:S01]  /*19630*/  F2FP.BF16.F32.PACK_AB R155, R157, R158 ;  /* 0x0000009e9d9b723e */ /* 0x000fe200000010ff */
[----:B------:R-:W-:-:S02]  /*19640*/  IMAD.MOV.U32 R160, RZ, RZ, R95 ;  /* 0x000000ffffa07224 */ /* 0x000fc400078e005f */
[----:B------:R1:W-:Y:S01]  /*19650*/  STL.128 [R1+0x3a0], R188 ;  /* 0x0003a0bc01007387 */ /* 0x0003e20000100c00 */
[----:B------:R-:W-:Y:S02]  /*19660*/  IMAD.MOV.U32 R161, RZ, RZ, R92 ;  /* 0x000000ffffa17224 */ /* 0x000fe400078e005c */
[----:B------:R-:W-:Y:S01]  /*19670*/  IMAD.MOV.U32 R158, RZ, RZ, R90 ;  /* 0x000000ffff9e7224 */ /* 0x000fe200078e005a */
[----:B------:R-:W-:Y:S01]  /*19680*/  STL.128 [R1+0x3c0], R196 ;  /* 0x0003c0c401007387 */ /* 0x000fe20000100c00 */
[----:B------:R-:W-:-:S03]  /*19690*/  IMAD.MOV.U32 R157, RZ, RZ, R89 ;  /* 0x000000ffff9d7224 */ /* 0x000fc600078e0059 */
[----:B------:R-:W-:Y:S04]  /*196a0*/  STL.128 [R1+0x3d0], R200 ;  /* 0x0003d0c801007387 */ /* 0x000fe80000100c00 */
[----:B------:R-:W-:Y:S01]  /*196b0*/  STL.128 [R1+0x3e0], R204 ;  /* 0x0003e0cc01007387 */ /* 0x000fe20000100c00 */
[----:B0-----:R-:W-:Y:S02]  /*196c0*/  IMAD.MOV.U32 R187, RZ, RZ, R103 ;  /* 0x000000ffffbb7224 */ /* 0x001fe400078e0067 */
[----:B------:R-:W-:Y:S01]  /*196d0*/  IMAD.MOV.U32 R186, RZ, RZ, R102 ;  /* 0x000000ffffba7224 */ /* 0x000fe200078e0066 */
[----:B------:R-:W-:Y:S01]  /*196e0*/  STL.128 [R1+0x3f0], R208 ;  /* 0x0003f0d001007387 */ /* 0x000fe20000100c00 */
[----:B-1----:R-:W-:Y:S02]  /*196f0*/  IMAD.MOV.U32 R191, RZ, RZ, R107 ;  /* 0x000000ffffbf7224 */ /* 0x002fe400078e006b */
[----:B------:R-:W-:Y:S01]  /*19700*/  IMAD.MOV.U32 R190, RZ, RZ, R106 ;  /* 0x000000ffffbe7224 */ /* 0x000fe200078e006a */
[----:B------:R-:W-:Y:S01]  /*19710*/  STL.128 [R1+0x400], R212 ;  /* 0x000400d401007387 */ /* 0x000fe20000100c00 */
[----:B------:R-:W-:-:S02]  /*19720*/  IMAD.MOV.U32 R189, RZ, RZ, R105 ;  /* 0x000000ffffbd7224 */ /* 0x000fc400078e0069 */
[----:B------:R-:W-:Y:S01]  /*19730*/  IMAD.MOV.U32 R188, RZ, RZ, R104 ;  /* 0x000000ffffbc7224 */ /* 0x000fe200078e0068 */
[----:B------:R-:W-:Y:S01]  /*19740*/  STL.128 [R1+0x410], R216 ;  /* 0x000410d801007387 */ /* 0x000fe20000100c00 */
[----:B------:R-:W-:Y:S02]  /*19750*/  IMAD.MOV.U32 R185, RZ, RZ, R101 ;  /* 0x000000ffffb97224 */ /* 0x000fe400078e0065 */
[----:B------:R-:W-:Y:S01]  /*19760*/  IMAD.MOV.U32 R184, RZ, RZ, R100 ;  /* 0x000000ffffb87224 */ /* 0x000fe200078e0064 */
[----:B------:R0:W-:Y:S04]  /*19770*/  STL [R1+0xe24], R159 ;  /* 0x000e249f01007387 */ /* 0x0001e80000100800 */
[----:B------:R1:W-:Y:S01]  /*19780*/  STL [R1+0xe20], R156 ;  /* 0x000e209c01007387 */ /* 0x0003e20000100800 */
[----:B0-----:R-:W-:-:S03]  /*19790*/  IMAD.MOV.U32 R159, RZ, RZ, R91 ;  /* 0x000000ffff9f7224 */ /* 0x001fc600078e005b */
[----:B------:R0:W-:Y:S01]  /*197a0*/  STL.128 [R1+0xe10], R152 ;  /* 0x000e109801007387 */ /* 0x0001e20000100c00 */
[----:B-1----:R-:W-:-:S03]  /*197b0*/  IMAD.MOV.U32 R156, RZ, RZ, R88 ;  /* 0x000000ffff9c7224 */ /* 0x002fc600078e0058 */
[----:B------:R1:W-:Y:S01]  /*197c0*/  STL.128 [R1+0xea0], R188 ;  /* 0x000ea0bc01007387 */ /* 0x0003e20000100c00 */
[----:B------:R-:W-:-:S03]  /*197d0*/  IMAD.MOV.U32 R231, RZ, RZ, R19 ;  /* 0x000000ffffe77224 */ /* 0x000fc600078e0013 */
[----:B------:R3:W-:Y:S01]  /*197e0*/  STL.128 [R1+0xe90], R184 ;  /* 0x000e90b801007387 */ /* 0x0007e20000100c00 */
[----:B------:R-:W-:-:S03]  /*197f0*/  IMAD.MOV.U32 R235, RZ, RZ, R6 ;  /* 0x000000ffffeb7224 */ /* 0x000fc600078e0006 */
[----:B------:R3:W-:Y:S01]  /*19800*/  STL.64 [R1+0xe28], R160 ;  /* 0x000e28a001007387 */ /* 0x0007e20000100a00 */
[----:B0-----:R-:W-:-:S03]  /*19810*/  IMAD.MOV.U32 R155, RZ, RZ, R87 ;  /* 0x000000ffff9b7224 */ /* 0x001fc600078e0057 */
[----:B------:R0:W-:Y:S01]  /*19820*/  STL.128 [R1+0x360], R156 ;  /* 0x0003609c01007387 */ /* 0x0001e20000100c00 */
[----:B------:R-:W-:Y:S02]  /*19830*/  IMAD.MOV.U32 R152, RZ, RZ, R84 ;  /* 0x000000ffff987224 */ /* 0x000fe400078e0054 */
[----:B------:R-:W-:Y:S01]  /*19840*/  IMAD.MOV.U32 R87, RZ, RZ, R159 ;  /* 0x000000ffff577224 */ /* 0x000fe200078e009f */
[----:B-1----:R-:W4:Y:S01]  /*19850*/  LDL.LU.128 R188, [R1+0xea0] ;  /* 0x000ea00001bc7983 */ /* 0x002f220000300c00 */
[----:B------:R-:W-:Y:S02]  /*19860*/  IMAD.MOV.U32 R84, RZ, RZ, R156 ;  /* 0x000000ffff547224 */ /* 0x000fe400078e009c */
[----:B------:R-:W-:Y:S01]  /*19870*/  IMAD.MOV.U32 R154, RZ, RZ, R86 ;  /* 0x000000ffff9a7224 */ /* 0x000fe200078e0056 */
[----:B---3--:R-:W3:Y:S01]  /*19880*/  LDL.LU.128 R184, [R1+0xe90] ;  /* 0x000e900001b87983 */ /* 0x008ee20000300c00 */
[----:B------:R-:W-:-:S03]  /*19890*/  IMAD.MOV.U32 R153, RZ, RZ, R85 ;  /* 0x000000ffff997224 */ /* 0x000fc600078e0055 */
[----:B------:R-:W3:Y:S01]  /*198a0*/  LDL.LU.64 R160, [R1+0xe28] ;  /* 0x000e280001a07983 */ /* 0x000ee20000300a00 */
[----:B------:R-:W-:-:S03]  /*198b0*/  IMAD.MOV.U32 R12, RZ, RZ, R18 ;  /* 0x000000ffff0c7224 */ /* 0x000fc600078e0012 */
[----:B0-----:R-:W3:Y:S04]  /*198c0*/  LDL.LU R159, [R1+0xe24] ;  /* 0x000e2400019f7983 */ /* 0x001ee80000300800 */
[----:B------:R-:W3:Y:S04]  /*198d0*/  LDL.LU R156, [R1+0xe20] ;  /* 0x000e2000019c7983 */ /* 0x000ee80000300800 */
[----:B------:R0:W-:Y:S04]  /*198e0*/  STL [R1+0x104c], R234 ;  /* 0x00104cea01007387 */ /* 0x0001e80000100800 */
[----:B------:R-:W-:Y:S01]  /*198f0*/  STL.128 [R1+0x350], R152 ;  /* 0x0003509801007387 */ /* 0x000fe20000100c00 */
[----:B0-----:R-:W-:-:S02]  /*19900*/  IMAD.MOV.U32 R234, RZ, RZ, R7 ;  /* 0x000000ffffea7224 */ /* 0x001fc400078e0007 */
[----:B--2---:R-:W-:Y:S02]  /*19910*/  IMAD.MOV.U32 R219, RZ, RZ, R135 ;  /* 0x000000ffffdb7224 */ /* 0x004fe400078e0087 */
[----:B------:R-:W-:Y:S02]  /*19920*/  IMAD.MOV.U32 R218, RZ, RZ, R134 ;  /* 0x000000ffffda7224 */ /* 0x000fe400078e0086 */
[----:B------:R-:W-:Y:S02]  /*19930*/  IMAD.MOV.U32 R217, RZ, RZ, R133 ;  /* 0x000000ffffd97224 */ /* 0x000fe400078e0085 */
[----:B------:R-:W-:Y:S02]  /*19940*/  IMAD.MOV.U32 R216, RZ, RZ, R132 ;  /* 0x000000ffffd87224 */ /* 0x000fe400078e0084 */
[----:B------:R-:W-:Y:S02]  /*19950*/  IMAD.MOV.U32 R215, RZ, RZ, R131 ;  /* 0x000000ffffd77224 */ /* 0x000fe400078e0083 */
[----:B------:R-:W-:-:S02]  /*19960*/  IMAD.MOV.U32 R214, RZ, RZ, R130 ;  /* 0x000000ffffd67224 */ /* 0x000fc400078e0082 */
[----:B------:R-:W-:Y:S02]  /*19970*/  IMAD.MOV.U32 R213, RZ, RZ, R129 ;  /* 0x000000ffffd57224 */ /* 0x000fe400078e0081 */
[----:B------:R-:W-:Y:S02]  /*19980*/  IMAD.MOV.U32 R212, RZ, RZ, R128 ;  /* 0x000000ffffd47224 */ /* 0x000fe400078e0080 */
[----:B----4-:R-:W-:Y:S02]  /*19990*/  IMAD.MOV.U32 R211, RZ, RZ, R127 ;  /* 0x000000ffffd37224 */ /* 0x010fe400078e007f */
        /* <DEDUP_REMOVED lines=24> */
[----:B0-----:R-:W3:Y:S01]  /*19b20*/  LDL.LU.128 R216, [R1+0xf10] ;  /* 0x000f100001d87983 */ /* 0x001ee20000300c00 */
[----:B------:R-:W-:-:S03]  /*19b30*/  IMAD.MOV.U32 R7, RZ, RZ, R150 ;  /* 0x000000ffff077224 */ /* 0x000fc600078e0096 */
[----:B-1----:R-:W3:Y:S01]  /*19b40*/  LDL.LU.128 R212, [R1+0xf00] ;  /* 0x000f000001d47983 */ /* 0x002ee20000300c00 */
[----:B------:R-:W-:-:S03]  /*19b50*/  IMAD.MOV.U32 R18, RZ, RZ, R149 ;  /* 0x000000ffff127224 */ /* 0x000fc600078e0095 */
[----:B--2---:R-:W2:Y:S01]  /*19b60*/  LDL.LU.128 R208, [R1+0xef0] ;  /* 0x000ef00001d07983 */ /* 0x004ea20000300c00 */
[----:B------:R-:W-:-:S03]  /*19b70*/  IMAD.MOV.U32 R19, RZ, RZ, R148 ;  /* 0x000000ffff137224 */ /* 0x000fc600078e0094 */
[----:B----4-:R-:W4:Y:S04]  /*19b80*/  LDL.LU.128 R204, [R1+0xee0] ;  /* 0x000ee00001cc7983 */ /* 0x010f280000300c00 */
[----:B------:R-:W2:Y:S04]  /*19b90*/  LDL.LU.128 R200, [R1+0xed0] ;  /* 0x000ed00001c87983 */ /* 0x000ea80000300c00 */
[----:B------:R-:W4:Y:S04]  /*19ba0*/  LDL.LU.128 R196, [R1+0xec0] ;  /* 0x000ec00001c47983 */ /* 0x000f280000300c00 */
[----:B------:R-:W2:Y:S01]  /*19bb0*/  LDL.LU.128 R192, [R1+0xeb0] ;  /* 0x000eb00001c07983 */ /* 0x000ea20000300c00 */
        /* <DEDUP_REMOVED lines=8> */
[----:B------:R-:W4:Y:S01]  /*19c40*/  LDL.LU.128 R152, [R1+0xe10] ;  /* 0x000e100001987983 */ /* 0x000f220000300c00 */
[----:B------:R-:W-:Y:S02]  /*19c50*/  IMAD.MOV.U32 R232, RZ, RZ, R10 ;  /* 0x000000ffffe87224 */ /* 0x000fe400078e000a */
[----:B------:R-:W-:Y:S01]  /*19c60*/  IMAD.MOV.U32 R233, RZ, RZ, R9 ;  /* 0x000000ffffe97224 */ /* 0x000fe200078e0009 */
[----:B------:R0:W-:Y:S04]  /*19c70*/  STL.128 [R1+0xe80], R180 ;  /* 0x000e80b401007387 */ /* 0x0001e80000100c00 */
[----:B------:R1:W-:Y:S04]  /*19c80*/  STL.128 [R1+0x450], R232 ;  /* 0x000450e801007387 */ /* 0x0003e80000100c00 */
[----:B------:R1:W-:Y:S04]  /*19c90*/  STL.128 [R1+0xe70], R176 ;  /* 0x000e70b001007387 */ /* 0x0003e80000100c00 */
[----:B------:R1:W-:Y:S04]  /*19ca0*/  STL.128 [R1+0xe60], R172 ;  /* 0x000e60ac01007387 */ /* 0x0003e80000100c00 */
[----:B0-----:R-:W4:Y:S04]  /*19cb0*/  LDL.LU.128 R180, [R1+0xe80] ;  /* 0x000e800001b47983 */ /* 0x001f280000300c00 */
[----:B-1----:R-:W4:Y:S04]  /*19cc0*/  LDL.LU R234, [R1+0x104c] ;  /* 0x00104c0001ea7983 */ /* 0x002f280000300800 */
[----:B------:R0:W-:Y:S04]  /*19cd0*/  STL.128 [R1+0xe40], R164 ;  /* 0x000e40a401007387 */ /* 0x0001e80000100c00 */
[----:B------:R1:W-:Y:S04]  /*19ce0*/  STL [R1+0xe30], R163 ;  /* 0x000e30a301007387 */ /* 0x0003e80000100800 */
[----:B------:R-:W4:Y:S04]  /*19cf0*/  LDL.LU.128 R176, [R1+0xe70] ;  /* 0x000e700001b07983 */ /* 0x000f280000300c00 */
[----:B------:R-:W4:Y:S04]  /*19d00*/  LDL.LU.128 R172, [R1+0xe60] ;  /* 0x000e600001ac7983 */ /* 0x000f280000300c00 */
[----:B0-----:R-:W4:Y:S04]  /*19d10*/  LDL.LU.128 R164, [R1+0xe40] ;  /* 0x000e400001a47983 */ /* 0x001f280000300c00 */
[----:B-1----:R-:W4:Y:S04]  /*19d20*/  LDL.LU R163, [R1+0xe30] ;  /* 0x000e300001a37983 */ /* 0x002f280000300800 */
[----:B------:R0:W-:Y:S04]  /*19d30*/  STL.128 [R1+0xe50], R168 ;  /* 0x000e50a801007387 */ /* 0x0001e80000100c00 */
[----:B0-----:R-:W4:Y:S01]  /*19d40*/  LDL.LU.128 R168, [R1+0xe50] ;  /* 0x000e500001a87983 */ /* 0x001f220000300c00 */
        /* <DEDUP_REMOVED lines=10> */
[----:B------:R-:W-:Y:S02]  /*19df0*/  IMAD.MOV.U32 R134, RZ, RZ, R66 ;  /* 0x000000ffff867224 */ /* 0x000fe400078e0042 */
[----:B0-----:R-:W-:Y:S02]  /*19e00*/  IMAD.MOV.U32 R229, RZ, RZ, R145 ;  /* 0x000000ffffe57224 */ /* 0x001fe400078e0091 */
[----:B------:R-:W-:Y:S02]  /*19e10*/  IMAD.MOV.U32 R228, RZ, RZ, R144 ;  /* 0x000000ffffe47224 */ /* 0x000fe400078e0090 */
[----:B-1----:R-:W-:Y:S02]  /*19e20*/  IMAD.MOV.U32 R227, RZ, RZ, R143 ;  /* 0x000000ffffe37224 */ /* 0x002fe400078e008f */
        /* <DEDUP_REMOVED lines=31> */
[----:B------:R-:W-:-:S02]  /*1a020*/  VIADD R4, R16, 0x180 ;  /* 0x0000018010047836 */ /* 0x000fc40000000000 */
        /* <DEDUP_REMOVED lines=171> */
[----:B---3--:R-:W-:Y:S01]  /*1aae0*/  IMAD.MOV.U32 R92, RZ, RZ, R161 ;  /* 0x000000ffff5c7224 */ /* 0x008fe200078e00a1 */
[----:B------:R3:W-:Y:S01]  /*1aaf0*/  STL.128 [R1+0x2d0], R120 ;  /* 0x0002d07801007387 */ /* 0x0007e20000100c00 */
[----:B------:R-:W-:Y:S02]  /*1ab00*/  IMAD.MOV.U32 R93, RZ, RZ, R156 ;  /* 0x000000ffff5d7224 */ /* 0x000fe400078e009c */
[----:B------:R-:W-:Y:S01]  /*1ab10*/  IMAD.MOV.U32 R94, RZ, RZ, R23 ;  /* 0x000000ffff5e7224 */ /* 0x000fe200078e0017 */
[----:B------:R3:W-:Y:S01]  /*1ab20*/  STL.128 [R1+0x2e0], R124 ;  /* 0x0002e07c01007387 */ /* 0x0007e20000100c00 */
[----:B------:R-:W-:Y:S02]  /*1ab30*/  IMAD.MOV.U32 R95, RZ, RZ, R160 ;  /* 0x000000ffff5f7224 */ /* 0x000fe400078e00a0 */
[----:B0-----:R-:W-:Y:S01]  /*1ab40*/  IMAD.MOV.U32 R96, RZ, RZ, R159 ;  /* 0x000000ffff607224 */ /* 0x001fe200078e009f */
[----:B------:R0:W-:Y:S01]  /*1ab50*/  STL.128 [R1+0x2f0], R128 ;  /* 0x0002f08001007387 */ /* 0x0001e20000100c00 */
[----:B------:R-:W-:-:S02]  /*1ab60*/  IMAD.MOV.U32 R97, RZ, RZ, R4 ;  /* 0x000000ffff617224 */ /* 0x000fc400078e0004 */
[----:B------:R-:W-:Y:S01]  /*1ab70*/  IMAD.MOV.U32 R98, RZ, RZ, R235 ;  /* 0x000000ffff627224 */ /* 0x000fe200078e00eb */
[----:B------:R0:W-:Y:S01]  /*1ab80*/  STL.128 [R1+0x300], R132 ;  /* 0x0003008401007387 */ /* 0x0001e20000100c00 */
[----:B------:R-:W-:Y:S02]  /*1ab90*/  IMAD.MOV.U32 R99, RZ, RZ, R233 ;  /* 0x000000ffff637224 */ /* 0x000fe400078e00e9 */
[----:B-1----:R-:W-:Y:S01]  /*1aba0*/  IMAD.MOV.U32 R100, RZ, RZ, R184 ;  /* 0x000000ffff647224 */ /* 0x002fe200078e00b8 */
        /* <DEDUP_REMOVED lines=11> */
[----:B----4-:R-:W-:Y:S02]  /*1ac60*/  IMAD.MOV.U32 R108, RZ, RZ, R232 ;  /* 0x000000ffff6c7224 */ /* 0x010fe400078e00e8 */
        /* <DEDUP_REMOVED lines=19> */
[----:B0-----:R-:W-:Y:S02]  /*1ada0*/  IMAD.MOV.U32 R128, RZ, RZ, R212 ;  /* 0x000000ffff807224 */ /* 0x001fe400078e00d4 */
[----:B------:R-:W-:Y:S02]  /*1adb0*/  IMAD.MOV.U32 R129, RZ, RZ, R213 ;  /* 0x000000ffff817224 */ /* 0x000fe400078e00d5 */
[----:B------:R-:W-:Y:S02]  /*1adc0*/  IMAD.MOV.U32 R130, RZ, RZ, R214 ;  /* 0x000000ffff827224 */ /* 0x000fe400078e00d6 */
[----:B------:R-:W-:Y:S02]  /*1add0*/  IMAD.MOV.U32 R131, RZ, RZ, R215 ;  /* 0x000000ffff837224 */ /* 0x000fe400078e00d7 */
[----:B------:R-:W-:Y:S02]  /*1ade0*/  IMAD.MOV.U32 R132, RZ, RZ, R216 ;  /* 0x000000ffff847224 */ /* 0x000fe400078e00d8 */
        /* <DEDUP_REMOVED lines=18> */
[----:B------:R-:W-:-:S06]  /*1af10*/  IMAD.MOV.U32 R151, RZ, RZ, R6 ;  /* 0x000000ffff977224 */ /* 0x000fcc00078e0006 */
[----:B------:R-:W-:-:S06]  /*1af20*/  WARPGROUP.ARRIVE ;  /* 0x00000000000079c5 */ /* 0x000fcc0000000000 */
[----:B------:R-:W-:Y:S01]  /*1af30*/  HGMMA.64x256x16.F32.BF16 R24, R152, gdesc[UR4].tnspB, R24, gsb0 ;  /* 0x43e0000498187df0 */ /* 0x000fe20008001818 */
[----:B------:R0:W-:Y:S04]  /*1af40*/  STL.64 [R1+0xe00], R192 ;  /* 0x000e00c001007387 */ /* 0x0001e80000100a00 */
[----:B------:R-:W-:Y:S04]  /*1af50*/  STL.128 [R1+0xdf0], R180 ;  /* 0x000df0b401007387 */ /* 0x000fe80000100c00 */
[----:B------:R1:W-:Y:S01]  /*1af60*/  STL [R1+0xe0c], R234 ;  /* 0x000e0cea01007387 */ /* 0x0003e20000100800 */
[----:B0-----:R-:W-:-:S03]  /*1af70*/  IMAD.MOV.U32 R192, RZ, RZ, R232 ;  /* 0x000000ffffc07224 */ /* 0x001fc600078e00e8 */
[----:B------:R0:W-:Y:S01]  /*1af80*/  STL.128 [R1+0xde0], R176 ;  /* 0x000de0b001007387 */ /* 0x0001e20000100c00 */
[----:B------:R-:W-:-:S03]  /*1af90*/  IMAD.MOV.U32 R232, RZ, RZ, R19 ;  /* 0x000000ffffe87224 */ /* 0x000fc600078e0013 */
[----:B------:R2:W-:Y:S01]  /*1afa0*/  STL.128 [R1+0xdd0], R172 ;  /* 0x000dd0ac01007387 */ /* 0x0005e20000100c00 */
[----:B-1----:R-:W-:Y:S02]  /*1afb0*/  IMAD.MOV.U32 R234, RZ, RZ, R7 ;  /* 0x000000ffffea7224 */ /* 0x002fe400078e0007 */
[----:B------:R-:W-:Y:S02]  /*1afc0*/  IMAD.MOV.U32 R182, RZ, RZ, R235 ;  /* 0x000000ffffb67224 */ /* 0x000fe400078e00eb */
[----:B------:R-:W-:Y:S01]  /*1afd0*/  IMAD.MOV.U32 R183, RZ, RZ, R233 ;  /* 0x000000ffffb77224 */ /* 0x000fe200078e00e9 */
[----:B------:R-:W-:Y:S01]  /*1afe0*/  STL.128 [R1+0xdb0], R164 ;  /* 0x000db0a401007387 */ /* 0x000fe20000100c00 */
[----:B------:R-:W-:Y:S02]  /*1aff0*/  IMAD.MOV.U32 R233, RZ, RZ, R18 ;  /* 0x000000ffffe97224 */ /* 0x000fe400078e0012 */
[----:B------:R-:W-:Y:S01]  /*1b000*/  IMAD.MOV.U32 R235, RZ, RZ, R6 ;  /* 0x000000ffffeb7224 */ /* 0x000fe200078e0006 */
[----:B------:R1:W-:Y:S01]  /*1b010*/  STL [R1+0xda0], R163 ;  /* 0x000da0a301007387 */ /* 0x0003e20000100800 */
[----:B------:R-:W-:-:S02]  /*1b020*/  IMAD.MOV.U32 R180, RZ, RZ, R159 ;  /* 0x000000ffffb47224 */ /* 0x000fc400078e009f */
[----:B0-----:R-:W-:Y:S02]  /*1b030*/  IMAD.MOV.U32 R176, RZ, RZ, R161 ;  /* 0x000000ffffb07224 */ /* 0x001fe400078e00a1 */
[----:B------:R-:W-:Y:S01]  /*1b040*/  IMAD.MOV.U32 R177, RZ, RZ, R156 ;  /* 0x000000ffffb17224 */ /* 0x000fe200078e009c */
[----:B--2---:R-:W2:Y:S01]  /*1b050*/  LDL.LU.128 R172, [R1+0xdd0] ;  /* 0x000dd00001ac7983 */ /* 0x004ea20000300c00 */
[----:B------:R-:W-:Y:S02]  /*1b060*/  IMAD.MOV.U32 R178, RZ, RZ, R23 ;  /* 0x000000ffffb27224 */ /* 0x000fe400078e0017 */
[----:B------:R-:W-:Y:S01]  /*1b070*/  IMAD.MOV.U32 R179, RZ, RZ, R160 ;  /* 0x000000ffffb37224 */ /* 0x000fe200078e00a0 */
[----:B-1----:R-:W3:Y:S01]  /*1b080*/  LDL.LU R163, [R1+0xda0] ;  /* 0x000da00001a37983 */ /* 0x002ee20000300800 */
[----:B------:R-:W-:-:S03]  /*1b090*/  IMAD.MOV.U32 R181, RZ, RZ, R4 ;  /* 0x000000ffffb57224 */ /* 0x000fc600078e0004 */
[----:B------:R-:W3:Y:S01]  /*1b0a0*/  LDL.LU.128 R164, [R1+0xdb0] ;  /* 0x000db00001a47983 */ /* 0x000ee20000300c00 */
[----:B------:R-:W-:-:S03]  /*1b0b0*/  IMAD.MOV.U32 R193, RZ, RZ, R231 ;  /* 0x000000ffffc17224 */ /* 0x000fc600078e00e7 */
[----:B------:R0:W-:Y:S04]  /*1b0c0*/  STL [R1+0xe08], R194 ;  /* 0x000e08c201007387 */ /* 0x0001e80000100800 */
[----:B------:R1:W-:Y:S04]  /*1b0d0*/  STL.128 [R1+0x450], R232 ;  /* 0x000450e801007387 */ /* 0x0003e80000100c00 */
[----:B------:R4:W-:Y:S01]  /*1b0e0*/  STL.128 [R1+0xdc0], R168 ;  /* 0x000dc0a801007387 */ /* 0x0009e20000100c00 */
[----:B0-----:R-:W-:-:S03]  /*1b0f0*/  IMAD.MOV.U32 R194, RZ, RZ, R230 ;  /* 0x000000ffffc27224 */ /* 0x001fc600078e00e6 */
[----:B------:R0:W-:Y:S04]  /*1b100*/  STL.128 [R1+0x370], R176 ;  /* 0x000370b001007387 */ /* 0x0001e80000100c00 */
[----:B------:R0:W-:Y:S04]  /*1b110*/  STL.128 [R1+0x380], R180 ;  /* 0x000380b401007387 */ /* 0x0001e80000100c00 */
[----:B-1----:R-:W3:Y:S04]  /*1b120*/  LDL.LU R234, [R1+0xe0c] ;  /* 0x000e0c0001ea7983 */ /* 0x002ee80000300800 */
[----:B----4-:R-:W4:Y:S04]  /*1b130*/  LDL.LU.128 R168, [R1+0xdc0] ;  /* 0x000dc00001a87983 */ /* 0x010f280000300c00 */
[----:B0-----:R-:W4:Y:S04]  /*1b140*/  LDL.LU.128 R176, [R1+0xde0] ;  /* 0x000de00001b07983 */ /* 0x001f280000300c00 */
[----:B------:R-:W4:Y:S04]  /*1b150*/  LDL.LU.128 R180, [R1+0xdf0] ;  /* 0x000df00001b47983 */ /* 0x000f280000300c00 */
[----:B------:R0:W-:Y:S04]  /*1b160*/  STL.128 [R1+0x3b0], R192 ;  /* 0x0003b0c001007387 */ /* 0x0001e80000100c00 */
[----:B0-----:R-:W4:Y:S04]  /*1b170*/  LDL.LU R194, [R1+0xe08] ;  /* 0x000e080001c27983 */ /* 0x001f280000300800 */
[----:B------:R-:W4:Y:S01]  /*1b180*/  LDL.LU.64 R192, [R1+0xe00] ;  /* 0x000e000001c07983 */ /* 0x000f220000300a00 */
[----:B------:R-:W-:-:S03]  /*1b190*/  WARPGROUP.DEPBAR.LE gsb0, 0x0 ;  /* 0x00008000000079c5 */ /* 0x000fc60000010000 */
[----:B------:R0:W-:Y:S04]  /*1b1a0*/  STL.128 [R1+0xd90], R148 ;  /* 0x000d909401007387 */ /* 0x0001e80000100c00 */
[----:B------:R1:W-:Y:S04]  /*1b1b0*/  STL.128 [R1+0xd80], R144 ;  /* 0x000d809001007387 */ /* 0x0003e80000100c00 */
[----:B------:R1:W-:Y:S04]  /*1b1c0*/  STL.128 [R1+0xd70], R140 ;  /* 0x000d708c01007387 */ /* 0x0003e80000100c00 */
[----:B------:R1:W-:Y:S04]  /*1b1d0*/  STL.128 [R1+0xd60], R136 ;  /* 0x000d608801007387 */ /* 0x0003e80000100c00 */
[----:B0-----:R-:W4:Y:S04]  /*1b1e0*/  LDL.LU.128 R148, [R1+0xd90] ;  /* 0x000d900001947983 */ /* 0x001f280000300c00 */
[----:B-1----:R-:W4:Y:S04]  /*1b1f0*/  LDL.LU.128 R144, [R1+0xd80] ;  /* 0x000d800001907983 */ /* 0x002f280000300c00 */
[----:B------:R0:W-:Y:S04]  /*1b200*/  STL.128 [R1+0xd50], R132 ;  /* 0x000d508401007387 */ /* 0x0001e80000100c00 */
[----:B------:R1:W-:Y:S04]  /*1b210*/  STL.128 [R1+0xd40], R128 ;  /* 0x000d408001007387 */ /* 0x0003e80000100c00 */
[----:B------:R1:W-:Y:S04]  /*1b220*/  STL.128 [R1+0xd30], R124 ;  /* 0x000d307c01007387 */ /* 0x0003e80000100c00 */
[----:B------:R1:W-:Y:S04]  /*1b230*/  STL.128 [R1+0xd20], R120 ;  /* 0x000d207801007387 */ /* 0x0003e80000100c00 */
[----:B------:R1:W-:Y:S04]  /*1b240*/  STL.128 [R1+0xd10], R116 ;  /* 0x000d107401007387 */ /* 0x0003e80000100c00 */
[----:B------:R-:W4:Y:S04]  /*1b250*/  LDL.LU.128 R140, [R1+0xd70] ;  /* 0x000d7000018c7983 */ /* 0x000f280000300c00 */
[----:B------:R-:W4:Y:S04]  /*1b260*/  LDL.LU.128 R136, [R1+0xd60] ;  /* 0x000d600001887983 */ /* 0x000f280000300c00 */
[----:B0-----:R-:W4:Y:S04]  /*1b270*/  LDL.LU.128 R132, [R1+0xd50] ;  /* 0x000d500001847983 */ /* 0x001f280000300c00 */
[----:B-1----:R-:W4:Y:S04]  /*1b280*/  LDL.LU.128 R128, [R1+0xd40] ;  /* 0x000d400001807983 */ /* 0x002f280000300c00 */
[----:B------:R-:W4:Y:S04]  /*1b290*/  LDL.LU.128 R124, [R1+0xd30] ;  /* 0x000d3000017c7983 */ /* 0x000f280000300c00 */
[----:B------:R-:W4:Y:S04]  /*1b2a0*/  LDL.LU.128 R120, [R1+0xd20] ;  /* 0x000d200001787983 */ /* 0x000f280000300c00 */
[----:B------:R-:W4:Y:S04]  /*1b2b0*/  LDL.LU.128 R116, [R1+0xd10] ;  /* 0x000d100001747983 */ /* 0x000f280000300c00 */
[----:B------:R0:W-:Y:S04]  /*1b2c0*/  STL.128 [R1+0xd00], R112 ;  /* 0x000d007001007387 */ /* 0x0001e80000100c00 */
[----:B------:R1:W-:Y:S04]  /*1b2d0*/  STL.128 [R1+0xcf0], R108 ;  /* 0x000cf06c01007387 */ /* 0x0003e80000100c00 */
[----:B0-----:R-:W4:Y:S04]  /*1b2e0*/  LDL.LU.128 R112, [R1+0xd00] ;  /* 0x000d000001707983 */ /* 0x001f280000300c00 */
[----:B-1----:R-:W4:Y:S01]  /*1b2f0*/  LDL.LU.128 R108, [R1+0xcf0] ;  /* 0x000cf000016c7983 */ /* 0x002f220000300c00 */
[----:B------:R-:W-:-:S02]  /*1b300*/  IMAD.MOV.U32 R5, RZ, RZ, R17 ;  /* 0x000000ffff057224 */ /* 0x000fc400078e0011 */
[----:B------:R-:W-:Y:S02]  /*1b310*/  IMAD.MOV.U32 R230, RZ, RZ, R22 ;  /* 0x000000ffffe67224 */ /* 0x000fe400078e0016 */
[----:B------:R-:W-:Y:S01]  /*1b320*/  IMAD.MOV.U32 R231, RZ, RZ, R21 ;  /* 0x000000ffffe77224 */ /* 0x000fe200078e0015 */
[----:B------:R-:W-:Y:S01]  /*1b330*/  R2UR UR7, R5 ;  /* 0x00000000050772ca */ /* 0x000fe200000e0000 */
[----:B------:R-:W-:Y:S02]  /*1b340*/  IMAD.MOV.U32 R7, RZ, RZ, R3 ;  /* 0x000000ffff077224 */ /* 0x000fe400078e0003 */
[----:B------:R-:W-:Y:S02]  /*1b350*/  IMAD.MOV.U32 R6, RZ, RZ, R2 ;  /* 0x000000ffff067224 */ /* 0x000fe400078e0002 */
[----:B------:R-:W-:Y:S01]  /*1b360*/  IMAD.MOV.U32 R5, RZ, RZ, R0 ;  /* 0x000000ffff057224 */ /* 0x000fe200078e0000 */
[----:B--2---:R-:W-:Y:S01]  /*1b370*/  F2FP.BF16.F32.PACK_AB R152, R172, R173 ;  /* 0x000000adac98723e */ /* 0x004fe200000010ff */
[----:B------:R-:W-:Y:S01]  /*1b380*/  VIADD R4, R16, 0x200 ;  /* 0x0000020010047836 */ /* 0x000fe20000000000 */
[----:B---3--:R-:W-:-:S02]  /*1b390*/  F2FP.BF16.F32.PACK_AB R153, R163, R164 ;  /* 0x000000a4a399723e */ /* 0x008fc400000010ff */
[----:B------:R-:W-:Y:S02]  /*1b3a0*/  F2FP.BF16.F32.PACK_AB R154, R174, R175 ;  /* 0x000000afae9a723e */ /* 0x000fe400000010ff */
[----:B------:R-:W-:Y:S01]  /*1b3b0*/  F2FP.BF16.F32.PACK_AB R155, R165, R166 ;  /* 0x000000a6a59b723e */ /* 0x000fe200000010ff */
[----:B------:R-:W-:Y:S01]  /*1b3c0*/  STL.128 [R1+0x3c0], R196 ;  /* 0x0003c0c401007387 */ /* 0x000fe20000100c00 */
[----:B------:R-:W-:Y:S01]  /*1b3d0*/  R2UR UR6, R4 ;  /* 0x00000000040672ca */ /* 0x000fe200000e0000 */
[----:B------:R-:W-:Y:S02]  /*1b3e0*/  IMAD.MOV.U32 R175, RZ, RZ, R91 ;  /* 0x000000ffffaf7224 */ /* 0x000fe400078e005b */
[----:B------:R-:W-:Y:S01]  /*1b3f0*/  STL.128 [R1+0x3d0], R200 ;  /* 0x0003d0c801007387 */ /* 0x000fe20000100c00 */
[----:B------:R-:W-:-:S03]  /*1b400*/  IMAD.MOV.U32 R174, RZ, RZ, R90 ;  /* 0x000000ffffae7224 */ /* 0x000fc600078e005a */
        /* <DEDUP_REMOVED lines=11> */
[----:B------:R-:W-:Y:S02]  /*1b4c0*/  IMAD.MOV.U32 R163, RZ, RZ, R79 ;  /* 0x000000ffffa37224 */ /* 0x000fe400078e004f */
[----:B------:R-:W-:Y:S01]  /*1b4d0*/  IMAD.MOV.U32 R162, RZ, RZ, R78 ;  /* 0x000000ffffa27224 */ /* 0x000fe200078e004e */
[----:B------:R0:W-:Y:S01]  /*1b4e0*/  STL.128 [R1+0x390], R184 ;  /* 0x000390b801007387 */ /* 0x0001e20000100c00 */
[----:B------:R-:W-:Y:S02]  /*1b4f0*/  IMAD.MOV.U32 R161, RZ, RZ, R77 ;  /* 0x000000ffffa17224 */ /* 0x000fe400078e004d */
[----:B------:R-:W-:Y:S01]  /*1b500*/  IMAD.MOV.U32 R160, RZ, RZ, R76 ;  /* 0x000000ffffa07224 */ /* 0x000fe200078e004c */
[----:B------:R1:W-:Y:S01]  /*1b510*/  STL.128 [R1+0x3a0], R188 ;  /* 0x0003a0bc01007387 */ /* 0x0003e20000100c00 */
[----:B------:R-:W-:Y:S02]  /*1b520*/  IMAD.MOV.U32 R159, RZ, RZ, R75 ;  /* 0x000000ffff9f7224 */ /* 0x000fe400078e004b */
[----:B------:R-:W-:-:S02]  /*1b530*/  IMAD.MOV.U32 R158, RZ, RZ, R74 ;  /* 0x000000ffff9e7224 */ /* 0x000fc400078e004a */
[----:B------:R-:W-:Y:S02]  /*1b540*/  IMAD.MOV.U32 R157, RZ, RZ, R73 ;  /* 0x000000ffff9d7224 */ /* 0x000fe400078e0049 */
[----:B------:R-:W-:Y:S02]  /*1b550*/  IMAD.MOV.U32 R156, RZ, RZ, R72 ;  /* 0x000000ffff9c7224 */ /* 0x000fe400078e0048 */
[----:B0-----:R-:W-:Y:S02]  /*1b560*/  IMAD.MOV.U32 R187, RZ, RZ, R103 ;  /* 0x000000ffffbb7224 */ /* 0x001fe400078e0067 */
[----:B------:R-:W-:Y:S02]  /*1b570*/  IMAD.MOV.U32 R186, RZ, RZ, R102 ;  /* 0x000000ffffba7224 */ /* 0x000fe400078e0066 */
[----:B-1----:R-:W-:Y:S02]  /*1b580*/  IMAD.MOV.U32 R191, RZ, RZ, R107 ;  /* 0x000000ffffbf7224 */ /* 0x002fe400078e006b */
[----:B------:R-:W-:-:S02]  /*1b590*/  IMAD.MOV.U32 R190, RZ, RZ, R106 ;  /* 0x000000ffffbe7224 */ /* 0x000fc400078e006a */
[----:B------:R-:W-:Y:S02]  /*1b5a0*/  IMAD.MOV.U32 R189, RZ, RZ, R105 ;  /* 0x000000ffffbd7224 */ /* 0x000fe400078e0069 */
[----:B------:R-:W-:Y:S02]  /*1b5b0*/  IMAD.MOV.U32 R188, RZ, RZ, R104 ;  /* 0x000000ffffbc7224 */ /* 0x000fe400078e0068 */
[----:B------:R-:W-:Y:S02]  /*1b5c0*/  IMAD.MOV.U32 R185, RZ, RZ, R101 ;  /* 0x000000ffffb97224 */ /* 0x000fe400078e0065 */
        /* <DEDUP_REMOVED lines=8> */
[----:B------:R-:W-:Y:S01]  /*1b650*/  IMAD.MOV.U32 R23, RZ, RZ, R144 ;  /* 0x000000ffff177224 */ /* 0x000fe200078e0090 */
[----:B------:R-:W-:Y:S01]  /*1b660*/  STL [R1+0x66c], R0 ;  /* 0x00066c0001007387 */ /* 0x000fe20000100800 */
[----:B------:R-:W-:-:S03]  /*1b670*/  IMAD.MOV.U32 R233, RZ, RZ, R3 ;  /* 0x000000ffffe97224 */ /* 0x000fc600078e0003 */
[----:B------:R-:W-:Y:S01]  /*1b680*/  STL [R1+0x668], R2 ;  /* 0x0006680201007387 */ /* 0x000fe20000100800 */
[----:B------:R-:W-:-:S03]  /*1b690*/  IMAD.MOV.U32 R235, RZ, RZ, R0 ;  /* 0x000000ffffeb7224 */ /* 0x000fc600078e0000 */
[----:B------:R-:W-:Y:S04]  /*1b6a0*/  STL [R1+0x664], R3 ;  /* 0x0006640301007387 */ /* 0x000fe80000100800 */
[----:B------:R-:W-:Y:S01]  /*1b6b0*/  STL [R1+0x660], R18 ;  /* 0x0006601201007387 */ /* 0x000fe20000100800 */
[----:B------:R-:W-:-:S03]  /*1b6c0*/  IMAD.MOV.U32 R224, RZ, RZ, R140 ;  /* 0x000000ffffe07224 */ /* 0x000fc600078e008c */
        /* <DEDUP_REMOVED lines=57> */
[----:B------:R-:W-:Y:S02]  /*1ba60*/  IMAD.MOV.U32 R225, RZ, RZ, R141 ;  /* 0x000000ffffe17224 */ /* 0x000fe400078e008d */
[----:B------:R-:W-:Y:S01]  /*1ba70*/  IMAD.MOV.U32 R226, RZ, RZ, R142 ;  /* 0x000000ffffe27224 */ /* 0x000fe200078e008e */
[----:B------:R0:W-:Y:S01]  /*1ba80*/  STL [R1+0xcec], R234 ;  /* 0x000cecea01007387 */ /* 0x0001e20000100800 */
[----:B------:R-:W-:Y:S02]  /*1ba90*/  IMAD.MOV.U32 R227, RZ, RZ, R143 ;  /* 0x000000ffffe37224 */ /* 0x000fe400078e008f */
[----:B------:R-:W-:Y:S01]  /*1baa0*/  IMAD.MOV.U32 R4, RZ, RZ, R108 ;  /* 0x000000ffff047224 */ /* 0x000fe200078e006c */
[----:B------:R-:W-:Y:S01]  /*1bab0*/  STL [R1+0x5e8], R118 ;  /* 0x0005e87601007387 */ /* 0x000fe20000100800 */
[----:B------:R-:W-:Y:S02]  /*1bac0*/  IMAD.MOV.U32 R151, RZ, RZ, R67 ;  /* 0x000000ffff977224 */ /* 0x000fe400078e0043 */
[----:B------:R-:W-:Y:S01]  /*1bad0*/  IMAD.MOV.U32 R150, RZ, RZ, R66 ;  /* 0x000000ffff967224 */ /* 0x000fe200078e0042 */
[----:B------:R-:W-:Y:S01]  /*1bae0*/  STL [R1+0x5e4], R117 ;  /* 0x0005e47501007387 */ /* 0x000fe20000100800 */
[----:B------:R-:W-:-:S02]  /*1baf0*/  IMAD.MOV.U32 R149, RZ, RZ, R65 ;  /* 0x000000ffff957224 */ /* 0x000fc400078e0041 */
[----:B0-----:R-:W-:Y:S01]  /*1bb00*/  IMAD.MOV.U32 R234, RZ, RZ, R2 ;  /* 0x000000ffffea7224 */ /* 0x001fe200078e0002 */
[----:B------:R-:W-:Y:S01]  /*1bb10*/  STL [R1+0x5e0], R116 ;  /* 0x0005e07401007387 */ /* 0x000fe20000100800 */
[----:B------:R-:W-:Y:S02]  /*1bb20*/  IMAD.MOV.U32 R148, RZ, RZ, R64 ;  /* 0x000000ffff947224 */ /* 0x000fe400078e0040 */
[----:B------:R-:W-:Y:S01]  /*1bb30*/  IMAD.MOV.U32 R147, RZ, RZ, R63 ;  /* 0x000000ffff937224 */ /* 0x000fe200078e003f */
[----:B------:R-:W-:Y:S01]  /*1bb40*/  STL [R1+0x5dc], R115 ;  /* 0x0005dc7301007387 */ /* 0x000fe20000100800 */
[----:B------:R-:W-:Y:S02]  /*1bb50*/  IMAD.MOV.U32 R146, RZ, RZ, R62 ;  /* 0x000000ffff927224 */ /* 0x000fe400078e003e */
[----:B------:R-:W-:Y:S01]  /*1bb60*/  IMAD.MOV.U32 R145, RZ, RZ, R61 ;  /* 0x000000ffff917224 */ /* 0x000fe200078e003d */
[----:B------:R-:W-:Y:S01]  /*1bb70*/  STL [R1+0x5d8], R114 ;  /* 0x0005d87201007387 */ /* 0x000fe20000100800 */
[----:B------:R-:W-:-:S02]  /*1bb80*/  IMAD.MOV.U32 R144, RZ, RZ, R60 ;  /* 0x000000ffff907224 */ /* 0x000fc400078e003c */
[----:B------:R-:W-:Y:S01]  /*1bb90*/  IMAD.MOV.U32 R143, RZ, RZ, R59 ;  /* 0x000000ffff8f7224 */ /* 0x000fe200078e003b */
[----:B------:R-:W-:Y:S01]  /*1bba0*/  STL [R1+0x5d4], R113 ;  /* 0x0005d47101007387 */ /* 0x000fe20000100800 */
[----:B------:R-:W-:Y:S02]  /*1bbb0*/  IMAD.MOV.U32 R142, RZ, RZ, R58 ;  /* 0x000000ffff8e7224 */ /* 0x000fe400078e003a */
[----:B------:R-:W-:Y:S01]  /*1bbc0*/  IMAD.MOV.U32 R141, RZ, RZ, R57 ;  /* 0x000000ffff8d7224 */ /* 0x000fe200078e0039 */
[----:B------:R-:W-:Y:S01]  /*1bbd0*/  STL [R1+0x5d0], R112 ;  /* 0x0005d07001007387 */ /* 0x000fe20000100800 */
        /* <DEDUP_REMOVED lines=11> */
[----:B------:R3:W-:Y:S01]  /*1bc90*/  STL [R1+0xca0], R167 ;  /* 0x000ca0a701007387 */ /* 0x0007e20000100800 */
[----:B------:R-:W-:-:S02]  /*1bca0*/  IMAD.MOV.U32 R132, RZ, RZ, R48 ;  /* 0x000000ffff847224 */ /* 0x000fc400078e0030 */
[----:B------:R-:W-:Y:S01]  /*1bcb0*/  IMAD.MOV.U32 R131, RZ, RZ, R47 ;  /* 0x000000ffff837224 */ /* 0x000fe200078e002f */
[----:B------:R4:W-:Y:S01]  /*1bcc0*/  STL.128 [R1+0xc90], R152 ;  /* 0x000c909801007387 */ /* 0x0009e20000100c00 */
[----:B0-----:R-:W-:Y:S02]  /*1bcd0*/  IMAD.MOV.U32 R183, RZ, RZ, R99 ;  /* 0x000000ffffb77224 */ /* 0x001fe400078e0063 */
[----:B------:R-:W-:Y:S02]  /*1bce0*/  IMAD.MOV.U32 R182, RZ, RZ, R98 ;  /* 0x000000ffffb67224 */ /* 0x000fe400078e0062 */
[----:B------:R-:W-:Y:S02]  /*1bcf0*/  IMAD.MOV.U32 R181, RZ, RZ, R97 ;  /* 0x000000ffffb57224 */ /* 0x000fe400078e0061 */
[----:B------:R-:W-:Y:S02]  /*1bd00*/  IMAD.MOV.U32 R180, RZ, RZ, R96 ;  /* 0x000000ffffb47224 */ /* 0x000fe400078e0060 */
[----:B-1----:R-:W-:-:S02]  /*1bd10*/  IMAD.MOV.U32 R179, RZ, RZ, R95 ;  /* 0x000000ffffb37224 */ /* 0x002fc400078e005f */
[----:B------:R-:W-:Y:S02]  /*1bd20*/  IMAD.MOV.U32 R178, RZ, RZ, R94 ;  /* 0x000000ffffb27224 */ /* 0x000fe400078e005e */
[----:B------:R-:W-:Y:S02]  /*1bd30*/  IMAD.MOV.U32 R177, RZ, RZ, R93 ;  /* 0x000000ffffb17224 */ /* 0x000fe400078e005d */
[----:B------:R-:W-:Y:S02]  /*1bd40*/  IMAD.MOV.U32 R176, RZ, RZ, R92 ;  /* 0x000000ffffb07224 */ /* 0x000fe400078e005c */
[----:B--2---:R-:W-:Y:S02]  /*1bd50*/  IMAD.MOV.U32 R171, RZ, RZ, R87 ;  /* 0x000000ffffab7224 */ /* 0x004fe400078e0057 */
[----:B------:R-:W-:Y:S02]  /*1bd60*/  IMAD.MOV.U32 R170, RZ, RZ, R86 ;  /* 0x000000ffffaa7224 */ /* 0x000fe400078e0056 */
[----:B------:R-:W-:-:S02]  /*1bd70*/  IMAD.MOV.U32 R169, RZ, RZ, R85 ;  /* 0x000000ffffa97224 */ /* 0x000fc400078e0055 */
[----:B------:R-:W-:Y:S02]  /*1bd80*/  IMAD.MOV.U32 R168, RZ, RZ, R84 ;  /* 0x000000ffffa87224 */ /* 0x000fe400078e0054 */
[----:B---3--:R-:W-:Y:S02]  /*1bd90*/  IMAD.MOV.U32 R167, RZ, RZ, R83 ;  /* 0x000000ffffa77224 */ /* 0x008fe400078e0053 */
        /* <DEDUP_REMOVED lines=26> */
[----:B------:R0:W-:Y:S01]  /*1bf40*/  STL [R1+0xce8], R194 ;  /* 0x000ce8c201007387 */ /* 0x0001e20000100800 */
[----:B------:R-:W-:-:S03]  /*1bf50*/  IMAD.MOV.U32 R195, RZ, RZ, R111 ;  /* 0x000000ffffc37224 */ /* 0x000fc600078e006f */
[----:B------:R1:W-:Y:S04]  /*1bf60*/  STL.64 [R1+0xce0], R192 ;  /* 0x000ce0c001007387 */ /* 0x0003e80000100a00 */
[----:B------:R-:W-:Y:S01]  /*1bf70*/  STL [R1+0x5cc], R111 ;  /* 0x0005cc6f01007387 */ /* 0x000fe20000100800 */
[----:B0-----:R-:W-:-:S03]  /*1bf80*/  IMAD.MOV.U32 R194, RZ, RZ, R110 ;  /* 0x000000ffffc27224 */ /* 0x001fc600078e006e */
[----:B------:R-:W-:Y:S04]  /*1bf90*/  STL [R1+0x5c8], R110 ;  /* 0x0005c86e01007387 */ /* 0x000fe80000100800 */
[----:B------:R-:W-:Y:S01]  /*1bfa0*/  STL [R1+0x5c4], R109 ;  /* 0x0005c46d01007387 */ /* 0x000fe20000100800 */
[----:B-1----:R-:W-:-:S03]  /*1bfb0*/  IMAD.MOV.U32 R193, RZ, RZ, R109 ;  /* 0x000000ffffc17224 */ /* 0x002fc600078e006d */
        /* <DEDUP_REMOVED lines=95> */
[----:B------:R-:W-:Y:S04]  /*1c5b0*/  STL [R1+0x470], R24 ;  /* 0x0004701801007387 */ /* 0x000fe80000100800 */
[----:B------:R1:W-:Y:S04]  /*1c5c0*/  STL [R1+0xc80], R24 ;  /* 0x000c801801007387 */ /* 0x0003e80000100800 */
[----:B------:R-:W2:Y:S04]  /*1c5d0*/  LDL.LU.128 R28, [R1+0x480] ;  /* 0x00048000011c7983 */ /* 0x000ea80000300c00 */
[----:B0-----:R-:W2:Y:S04]  /*1c5e0*/  LDL.LU.128 R152, [R1+0xc90] ;  /* 0x000c900001987983 */ /* 0x001ea80000300c00 */
[----:B-1----:R-:W2:Y:S04]  /*1c5f0*/  LDL.LU.128 R24, [R1+0x470] ;  /* 0x0004700001187983 */ /* 0x002ea80000300c00 */
[----:B------:R-:W2:Y:S04]  /*1c600*/  LDL.LU.128 R32, [R1+0x490] ;  /* 0x0004900001207983 */ /* 0x000ea80000300c00 */
        /* <DEDUP_REMOVED lines=29> */
[----:B------:R0:W-:Y:S01]  /*1c7e0*/  STL.128 [R1+0x440], R228 ;  /* 0x000440e401007387 */ /* 0x0001e20000100c00 */
[----:B------:R-:W-:-:S02]  /*1c7f0*/  IMAD.MOV.U32 R192, RZ, RZ, R4 ;  /* 0x000000ffffc07224 */ /* 0x000fc400078e0004 */
[----:B0-----:R-:W-:Y:S02]  /*1c800*/  IMAD.MOV.U32 R228, RZ, RZ, R23 ;  /* 0x000000ffffe47224 */ /* 0x001fe400078e0017 */
[----:B------:R-:W-:Y:S02]  /*1c810*/  IMAD.MOV.U32 R229, RZ, RZ, R22 ;  /* 0x000000ffffe57224 */ /* 0x000fe400078e0016 */
[----:B------:R-:W-:Y:S02]  /*1c820*/  IMAD.MOV.U32 R230, RZ, RZ, R21 ;  /* 0x000000ffffe67224 */ /* 0x000fe400078e0015 */
[----:B------:R-:W-:Y:S02]  /*1c830*/  IMAD.MOV.U32 R21, RZ, RZ, R3 ;  /* 0x000000ffff157224 */ /* 0x000fe400078e0003 */
[----:B------:R-:W-:Y:S02]  /*1c840*/  IMAD.MOV.U32 R22, RZ, RZ, R2 ;  /* 0x000000ffff167224 */ /* 0x000fe400078e0002 */
[----:B------:R-:W-:-:S05]  /*1c850*/  IMAD.MOV.U32 R23, RZ, RZ, R0 ;  /* 0x000000ffff177224 */ /* 0x000fca00078e0000 */
[----:B------:R0:W-:Y:S04]  /*1c860*/  STL.128 [R1+0xc70], R20 ;  /* 0x000c701401007387 */ /* 0x0001e80000100c00 */
[----:B------:R1:W-:Y:S04]  /*1c870*/  STL.128 [R1+0x3b0], R192 ;  /* 0x0003b0c001007387 */ /* 0x0003e80000100c00 */
[----:B------:R-:W-:Y:S04]  /*1c880*/  STL.128 [R1+0x340], R164 ;  /* 0x000340a401007387 */ /* 0x000fe80000100c00 */
[----:B0-----:R-:W3:Y:S04]  /*1c890*/  LDL.LU.128 R20, [R1+0xc70] ;  /* 0x000c700001147983 */ /* 0x001ee80000300c00 */
[----:B------:R-:W-:Y:S04]  /*1c8a0*/  STL.128 [R1+0x350], R168 ;  /* 0x000350a801007387 */ /* 0x000fe80000100c00 */
[----:B------:R0:W-:Y:S04]  /*1c8b0*/  STL.128 [R1+0x370], R176 ;  /* 0x000370b001007387 */ /* 0x0001e80000100c00 */
[----:B------:R4:W-:Y:S04]  /*1c8c0*/  STL.128 [R1+0x380], R180 ;  /* 0x000380b401007387 */ /* 0x0009e80000100c00 */
[----:B-1----:R-:W3:Y:S04]  /*1c8d0*/  LDL.LU R194, [R1+0xce8] ;  /* 0x000ce80001c27983 */ /* 0x002ee80000300800 */
[----:B------:R-:W3:Y:S04]  /*1c8e0*/  LDL.LU.64 R192, [R1+0xce0] ;  /* 0x000ce00001c07983 */ /* 0x000ee80000300a00 */
[----:B0-----:R-:W3:Y:S04]  /*1c8f0*/  LDL.LU.128 R176, [R1+0xcc0] ;  /* 0x000cc00001b07983 */ /* 0x001ee80000300c00 */
[----:B----4-:R-:W4:Y:S04]  /*1c900*/  LDL.LU.128 R180, [R1+0xcd0] ;  /* 0x000cd00001b47983 */ /* 0x010f280000300c00 */
[----:B------:R-:W4:Y:S04]  /*1c910*/  LDL.LU.128 R168, [R1+0xcb0] ;  /* 0x000cb00001a87983 */ /* 0x000f280000300c00 */
[----:B------:R-:W4:Y:S01]  /*1c920*/  LDL.LU R167, [R1+0xca0] ;  /* 0x000ca00001a77983 */ /* 0x000f220000300800 */
[----:B--2---:R-:W-:-:S06]  /*1c930*/  WARPGROUP.ARRIVE ;  /* 0x00000000000079c5 */ /* 0x004fcc0000000000 */
[----:B------:R-:W-:Y:S03]  /*1c940*/  HGMMA.64x256x16.F32.BF16 R24, R152, gdesc[UR4].tnspB, R24, gsb0 ;  /* 0x43e0000498187df0 */ /* 0x000fe60008001818 */
[----:B------:R-:W-:Y:S02]  /*1c950*/  WARPGROUP.DEPBAR.LE gsb0, 0x0 ;  /* 0x00008000000079c5 */ /* 0x000fe40000010000 */
[----:B------:R0:W-:Y:S04]  /*1c960*/  STL.128 [R1+0x470], R24 ;  /* 0x0004701801007387 */ /* 0x0001e80000100c00 */
[----:B0-----:R-:W2:Y:S01]  /*1c970*/  LDL.LU R24, [R1+0xc80] ;  /* 0x000c800001187983 */ /* 0x001ea20000300800 */
[----:B---3--:R-:W-:-:S02]  /*1c980*/  IMAD.MOV.U32 R4, RZ, RZ, R20 ;  /* 0x000000ffff047224 */ /* 0x008fc400078e0014 */
        /* <DEDUP_REMOVED lines=9> */
[----:B------:R-:W-:Y:S01]  /*1ca20*/  VIADD R16, R16, 0x280 ;  /* 0x0000028010107836 */ /* 0x000fe20000000000 */
[----:B------:R4:W-:Y:S01]  /*1ca30*/  STL.128 [R1+0x390], R184 ;  /* 0x000390b801007387 */ /* 0x0009e20000100c00 */
[----:B------:R-:W-:-:S03]  /*1ca40*/  IMAD.MOV.U32 R3, RZ, RZ, R108 ;  /* 0x000000ffff037224 */ /* 0x000fc600078e006c */
[----:B------:R4:W-:Y:S01]  /*1ca50*/  STL.128 [R1+0x3a0], R188 ;  /* 0x0003a0bc01007387 */ /* 0x0009e20000100c00 */
[----:B0-----:R-:W-:Y:S02]  /*1ca60*/  IMAD.MOV.U32 R156, RZ, RZ, R72 ;  /* 0x000000ffff9c7224 */ /* 0x001fe400078e0048 */
[----:B------:R-:W-:Y:S01]  /*1ca70*/  IMAD.MOV.U32 R157, RZ, RZ, R73 ;  /* 0x000000ffff9d7224 */ /* 0x000fe200078e0049 */
[----:B------:R-:W-:Y:S01]  /*1ca80*/  STL.128 [R1+0x510], R64 ;  /* 0x0005104001007387 */ /* 0x000fe20000100c00 */
[----:B------:R-:W-:Y:S02]  /*1ca90*/  IMAD.MOV.U32 R158, RZ, RZ, R74 ;  /* 0x000000ffff9e7224 */ /* 0x000fe400078e004a */
[----:B------:R-:W-:Y:S02]  /*1caa0*/  IMAD.MOV.U32 R159, RZ, RZ, R75 ;  /* 0x000000ffff9f7224 */ /* 0x000fe400078e004b */
[----:B-1----:R-:W-:Y:S02]  /*1cab0*/  IMAD.MOV.U32 R160, RZ, RZ, R76 ;  /* 0x000000ffffa07224 */ /* 0x002fe400078e004c */
[----:B------:R-:W-:-:S02]  /*1cac0*/  IMAD.MOV.U32 R161, RZ, RZ, R77 ;  /* 0x000000ffffa17224 */ /* 0x000fc400078e004d */
[----:B------:R-:W-:Y:S02]  /*1cad0*/  IMAD.MOV.U32 R162, RZ, RZ, R78 ;  /* 0x000000ffffa27224 */ /* 0x000fe400078e004e */
[----:B------:R-:W-:Y:S02]  /*1cae0*/  IMAD.MOV.U32 R163, RZ, RZ, R79 ;  /* 0x000000ffffa37224 */ /* 0x000fe400078e004f */
[----:B---3--:R-:W-:Y:S02]  /*1caf0*/  IMAD.MOV.U32 R172, RZ, RZ, R88 ;  /* 0x000000ffffac7224 */ /* 0x008fe400078e0058 */
        /* <DEDUP_REMOVED lines=12> */
[----:B------:R-:W-:Y:S02]  /*1cbc0*/  IMAD.MOV.U32 R18, RZ, RZ, R109 ;  /* 0x000000ffff127224 */ /* 0x000fe400078e006d */
[----:B------:R-:W-:Y:S01]  /*1cbd0*/  IMAD.MOV.U32 R19, RZ, RZ, R110 ;  /* 0x000000ffff137224 */ /* 0x000fe200078e006e */
[----:B------:R-:W-:Y:S01]  /*1cbe0*/  STL.128 [R1+0x260], R8 ;  /* 0x0002600801007387 */ /* 0x000fe20000100c00 */
[----:B------:R-:W-:-:S03]  /*1cbf0*/  IMAD.MOV.U32 R2, RZ, RZ, R99 ;  /* 0x000000ffff027224 */ /* 0x000fc600078e0063 */
[----:B------:R-:W3:Y:S01]  /*1cc00*/  LDL.LU.128 R108, [R1+0x510] ;  /* 0x00051000016c7983 */ /* 0x000ee20000300c00 */
[----:B------:R-:W-:Y:S02]  /*1cc10*/  R2UR UR6, R16 ;  /* 0x00000000100672ca */ /* 0x000fe400000e0000 */
[----:B------:R-:W-:Y:S01]  /*1cc20*/  R2UR UR7, R17 ;  /* 0x00000000110772ca */ /* 0x000fe200000e0000 */
[----:B------:R-:W-:Y:S01]  /*1cc30*/  STL.128 [R1+0x480], R28 ;  /* 0x0004801c01007387 */ /* 0x000fe20000100c00 */
[----:B------:R-:W-:-:S03]  /*1cc40*/  F2FP.BF16.F32.PACK_AB R152, R176, R177 ;  /* 0x000000b1b098723e */ /* 0x000fc600000010ff */
[----:B------:R-:W-:Y:S01]  /*1cc50*/  STL.128 [R1+0x490], R32 ;  /* 0x0004902001007387 */ /* 0x000fe20000100c00 */
[----:B------:R-:W-:-:S03]  /*1cc60*/  F2FP.BF16.F32.PACK_AB R153, R167, R168 ;  /* 0x000000a8a799723e */ /* 0x000fc600000010ff */
[----:B------:R-:W-:Y:S01]  /*1cc70*/  STL.128 [R1+0x4a0], R36 ;  /* 0x0004a02401007387 */ /* 0x000fe20000100c00 */
[----:B------:R-:W-:-:S03]  /*1cc80*/  F2FP.BF16.F32.PACK_AB R154, R180, R181 ;  /* 0x000000b5b49a723e */ /* 0x000fc600000010ff */
[----:B------:R-:W-:Y:S01]  /*1cc90*/  STL.128 [R1+0x4b0], R40 ;  /* 0x0004b02801007387 */ /* 0x000fe20000100c00 */
[----:B------:R-:W-:-:S03]  /*1cca0*/  F2FP.BF16.F32.PACK_AB R155, R169, R170 ;  /* 0x000000aaa99b723e */ /* 0x000fc600000010ff */
[----:B------:R-:W-:Y:S04]  /*1ccb0*/  STL.128 [R1+0x4c0], R44 ;  /* 0x0004c02c01007387 */ /* 0x000fe80000100c00 */
[----:B------:R-:W-:Y:S04]  /*1ccc0*/  STL.128 [R1+0x4d0], R48 ;  /* 0x0004d03001007387 */ /* 0x000fe80000100c00 */
[----:B------:R-:W-:Y:S04]  /*1ccd0*/  STL.128 [R1+0x4e0], R52 ;  /* 0x0004e03401007387 */ /* 0x000fe80000100c00 */
[----:B------:R-:W-:Y:S04]  /*1cce0*/  STL.128 [R1+0x4f0], R56 ;  /* 0x0004f03801007387 */ /* 0x000fe80000100c00 */
[----:B------:R-:W-:Y:S04]  /*1ccf0*/  STL.128 [R1+0x500], R60 ;  /* 0x0005003c01007387 */ /* 0x000fe80000100c00 */
[----:B------:R0:W-:Y:S04]  /*1cd00*/  STL.128 [R1+0x520], R68 ;  /* 0x0005204401007387 */ /* 0x0001e80000100c00 */
[----:B------:R1:W-:Y:S04]  /*1cd10*/  STL [R1+0x55c], R83 ;  /* 0x00055c5301007387 */ /* 0x0003e80000100800 */
[----:B------:R4:W-:Y:S04]  /*1cd20*/  STL.128 [R1+0x560], R84 ;  /* 0x0005605401007387 */ /* 0x0009e80000100c00 */
[----:B------:R4:W-:Y:S04]  /*1cd30*/  STL.128 [R1+0x580], R92 ;  /* 0x0005805c01007387 */ /* 0x0009e80000100c00 */
[----:B------:R-:W-:Y:S04]  /*1cd40*/  STL.64 [R1+0x590], R96 ;  /* 0x0005906001007387 */ /* 0x000fe80000100a00 */
[----:B------:R4:W-:Y:S04]  /*1cd50*/  STL [R1+0x598], R98 ;  /* 0x0005986201007387 */ /* 0x0009e80000100800 */
[----:B------:R4:W-:Y:S04]  /*1cd60*/  STL.128 [R1+0x260], R4 ;  /* 0x0002600401007387 */ /* 0x0009e80000100c00 */
[----:B------:R4:W-:Y:S04]  /*1cd70*/  STL.128 [R1+0xc60], R192 ;  /* 0x000c60c001007387 */ /* 0x0009e80000100c00 */
[----:B------:R4:W-:Y:S04]  /*1cd80*/  STL.128 [R1+0xc50], R188 ;  /* 0x000c50bc01007387 */ /* 0x0009e80000100c00 */
[----:B------:R4:W-:Y:S04]  /*1cd90*/  STL.128 [R1+0xc40], R184 ;  /* 0x000c40b801007387 */ /* 0x0009e80000100c00 */
[----:B------:R4:W-:Y:S04]  /*1cda0*/  STL.128 [R1+0xc20], R172 ;  /* 0x000c20ac01007387 */ /* 0x0009e80000100c00 */
[----:B------:R4:W-:Y:S04]  /*1cdb0*/  STL [R1+0xc18], R166 ;  /* 0x000c18a601007387 */ /* 0x0009e80000100800 */
[----:B------:R4:W-:Y:S04]  /*1cdc0*/  STL.64 [R1+0xc10], R164 ;  /* 0x000c10a401007387 */ /* 0x0009e80000100a00 */
[----:B------:R2:W-:Y:S04]  /*1cdd0*/  STL.128 [R1+0xc00], R160 ;  /* 0x000c00a001007387 */ /* 0x0005e80000100c00 */
[----:B------:R2:W-:Y:S04]  /*1cde0*/  STL.128 [R1+0xbf0], R156 ;  /* 0x000bf09c01007387 */ /* 0x0005e80000100c00 */
[----:B0-----:R-:W3:Y:S04]  /*1cdf0*/  LDL.LU.128 R68, [R1+0x470] ;  /* 0x0004700001447983 */ /* 0x001ee80000300c00 */
[----:B------:R-:W3:Y:S04]  /*1ce00*/  LDL.LU.128 R72, [R1+0x480] ;  /* 0x0004800001487983 */ /* 0x000ee80000300c00 */
[----:B------:R-:W3:Y:S04]  /*1ce10*/  LDL.LU.128 R76, [R1+0x490] ;  /* 0x00049000014c7983 */ /* 0x000ee80000300c00 */
[----:B-1----:R-:W3:Y:S04]  /*1ce20*/  LDL.LU.128 R80, [R1+0x4a0] ;  /* 0x0004a00001507983 */ /* 0x002ee80000300c00 */
[----:B----4-:R-:W4:Y:S04]  /*1ce30*/  LDL.LU.128 R84, [R1+0x4b0] ;  /* 0x0004b00001547983 */ /* 0x010f280000300c00 */
        /* <DEDUP_REMOVED lines=19> */
[----:B------:R-:W4:Y:S04]  /*1cf70*/  LDL.LU.128 R192, [R1+0xc60] ;  /* 0x000c600001c07983 */ /* 0x000f280000300c00 */
[----:B------:R-:W4:Y:S04]  /*1cf80*/  LDL.LU.128 R188, [R1+0xc50] ;  /* 0x000c500001bc7983 */ /* 0x000f280000300c00 */
[----:B------:R-:W4:Y:S04]  /*1cf90*/  LDL.LU.128 R184, [R1+0xc40] ;  /* 0x000c400001b87983 */ /* 0x000f280000300c00 */
[----:B------:R-:W4:Y:S04]  /*1cfa0*/  LDL.LU.128 R172, [R1+0xc20] ;  /* 0x000c200001ac7983 */ /* 0x000f280000300c00 */
[----:B------:R-:W4:Y:S04]  /*1cfb0*/  LDL.LU R166, [R1+0xc18] ;  /* 0x000c180001a67983 */ /* 0x000f280000300800 */
[----:B------:R-:W4:Y:S04]  /*1cfc0*/  LDL.LU.64 R164, [R1+0xc10] ;  /* 0x000c100001a47983 */ /* 0x000f280000300a00 */
[----:B--2---:R-:W2:Y:S04]  /*1cfd0*/  LDL.LU.128 R160, [R1+0xc00] ;  /* 0x000c000001a07983 */ /* 0x004ea80000300c00 */
[----:B------:R-:W2:Y:S01]  /*1cfe0*/  LDL.LU.128 R156, [R1+0xbf0] ;  /* 0x000bf000019c7983 */ /* 0x000ea20000300c00 */
[----:B------:R-:W-:-:S05]  /*1cff0*/  IMAD.MOV.U32 R20, RZ, RZ, R24 ;  /* 0x000000ffff147224 */ /* 0x000fca00078e0018 */
[----:B------:R0:W-:Y:S04]  /*1d000*/  STL.128 [R1+0x260], R20 ;  /* 0x0002601401007387 */ /* 0x0001e80000100c00 */
[----:B------:R1:W-:Y:S04]  /*1d010*/  STL.128 [R1+0xbe0], R152 ;  /* 0x000be09801007387 */ /* 0x0003e80000100c00 */
[----:B0-----:R-:W2:Y:S04]  /*1d020*/  LDL.LU R22, [R1+0x520] ;  /* 0x0005200001167983 */ /* 0x001ea80000300800 */
[----:B------:R-:W2:Y:S04]  /*1d030*/  LDL.LU R23, [R1+0x524] ;  /* 0x0005240001177983 */ /* 0x000ea80000300800 */
[----:B-1----:R-:W2:Y:S01]  /*1d040*/  LDL.LU.128 R152, [R1+0xbe0] ;  /* 0x000be00001987983 */ /* 0x002ea20000300c00 */
[----:B------:R-:W-:-:S03]  /*1d050*/  IMAD.MOV.U32 R0, RZ, RZ, R151 ;  /* 0x000000ffff007224 */ /* 0x000fc600078e0097 */
[----:B------:R0:W-:Y:S04]  /*1d060*/  STL.128 [R1+0x3c0], R196 ;  /* 0x0003c0c401007387 */ /* 0x0001e80000100c00 */
[----:B------:R1:W-:Y:S04]  /*1d070*/  STL.128 [R1+0x3d0], R200 ;  /* 0x0003d0c801007387 */ /* 0x0003e80000100c00 */
[----:B------:R1:W-:Y:S04]  /*1d080*/  STL.128 [R1+0x3e0], R204 ;  /* 0x0003e0cc01007387 */ /* 0x0003e80000100c00 */
[----:B------:R1:W-:Y:S04]  /*1d090*/  STL.128 [R1+0x3f0], R208 ;  /* 0x0003f0d001007387 */ /* 0x0003e80000100c00 */
[----:B------:R3:W-:Y:S01]  /*1d0a0*/  STL.128 [R1+0x400], R212 ;  /* 0x000400d401007387 */ /* 0x0007e20000100c00 */
[----:B0-----:R-:W-:-:S02]  /*1d0b0*/  IMAD.MOV.U32 R196, RZ, RZ, R112 ;  /* 0x000000ffffc47224 */ /* 0x001fc400078e0070 */
[----:B------:R-:W-:Y:S01]  /*1d0c0*/  IMAD.MOV.U32 R197, RZ, RZ, R113 ;  /* 0x000000ffffc57224 */ /* 0x000fe200078e0071 */
[----:B------:R0:W-:Y:S01]  /*1d0d0*/  STL.128 [R1+0x410], R216 ;  /* 0x000410d801007387 */ /* 0x0001e20000100c00 */
[----:B------:R-:W-:Y:S02]  /*1d0e0*/  IMAD.MOV.U32 R198, RZ, RZ, R114 ;  /* 0x000000ffffc67224 */ /* 0x000fe400078e0072 */
        /* <DEDUP_REMOVED lines=10> */
[----:B------:R1:W-:Y:S01]  /*1d190*/  STL.128 [R1+0x450], R232 ;  /* 0x000450e801007387 */ /* 0x0003e20000100c00 */
[----:B------:R-:W-:Y:S02]  /*1d1a0*/  IMAD.MOV.U32 R206, RZ, RZ, R122 ;  /* 0x000000ffffce7224 */ /* 0x000fe400078e007a */
[----:B------:R-:W-:Y:S02]  /*1d1b0*/  IMAD.MOV.U32 R207, RZ, RZ, R123 ;  /* 0x000000ffffcf7224 */ /* 0x000fe400078e007b */
[----:B------:R-:W-:-:S02]  /*1d1c0*/  IMAD.MOV.U32 R208, RZ, RZ, R124 ;  /* 0x000000ffffd07224 */ /* 0x000fc400078e007c */
[----:B------:R-:W-:Y:S02]  /*1d1d0*/  IMAD.MOV.U32 R209, RZ, RZ, R125 ;  /* 0x000000ffffd17224 */ /* 0x000fe400078e007d */
[----:B------:R-:W-:Y:S02]  /*1d1e0*/  IMAD.MOV.U32 R210, RZ, RZ, R126 ;  /* 0x000000ffffd27224 */ /* 0x000fe400078e007e */
[----:B------:R-:W-:Y:S02]  /*1d1f0*/  IMAD.MOV.U32 R211, RZ, RZ, R127 ;  /* 0x000000ffffd37224 */ /* 0x000fe400078e007f */
[----:B---3--:R-:W-:Y:S02]  /*1d200*/  IMAD.MOV.U32 R212, RZ, RZ, R128 ;  /* 0x000000ffffd47224 */ /* 0x008fe400078e0080 */
[----:B------:R-:W-:Y:S01]  /*1d210*/  IMAD.MOV.U32 R213, RZ, RZ, R129 ;  /* 0x000000ffffd57224 */ /* 0x000fe200078e0081 */
[----:B------:R-:W-:Y:S01]  /*1d220*/  STL.128 [R1+0x300], R108 ;  /* 0x0003006c01007387 */ /* 0x000fe20000100c00 */
[----:B------:R-:W-:-:S02]  /*1d230*/  IMAD.MOV.U32 R214, RZ, RZ, R130 ;  /* 0x000000ffffd67224 */ /* 0x000fc400078e0082 */
[----:B------:R-:W-:Y:S01]  /*1d240*/  IMAD.MOV.U32 R215, RZ, RZ, R131 ;  /* 0x000000ffffd77224 */ /* 0x000fe200078e0083 */
[----:B------:R3:W-:Y:S01]  /*1d250*/  STL.64 [R1+0xc30], R178 ;  /* 0x000c30b201007387 */ /* 0x0007e20000100a00 */
[----:B0-----:R-:W-:Y:S02]  /*1d260*/  IMAD.MOV.U32 R216, RZ, RZ, R132 ;  /* 0x000000ffffd87224 */ /* 0x001fe400078e0084 */
[----:B------:R-:W-:Y:S01]  /*1d270*/  IMAD.MOV.U32 R217, RZ, RZ, R133 ;  /* 0x000000ffffd97224 */ /* 0x000fe200078e0085 */
[----:B------:R0:W-:Y:S01]  /*1d280*/  STL [R1+0xc1c], R171 ;  /* 0x000c1cab01007387 */ /* 0x0001e20000100800 */
[----:B------:R-:W-:Y:S02]  /*1d290*/  IMAD.MOV.U32 R218, RZ, RZ, R134 ;  /* 0x000000ffffda7224 */ /* 0x000fe400078e0086 */
[----:B------:R-:W-:Y:S01]  /*1d2a0*/  IMAD.MOV.U32 R219, RZ, RZ, R135 ;  /* 0x000000ffffdb7224 */ /* 0x000fe200078e0087 */
[----:B-1----:R-:W2:Y:S01]  /*1d2b0*/  LDL.LU R234, [R1+0xcec] ;  /* 0x000cec0001ea7983 */ /* 0x002ea20000300800 */
[----:B------:R-:W-:-:S02]  /*1d2c0*/  IMAD.MOV.U32 R220, RZ, RZ, R136 ;  /* 0x000000ffffdc7224 */ /* 0x000fc400078e0088 */
[----:B------:R-:W-:Y:S01]  /*1d2d0*/  IMAD.MOV.U32 R221, RZ, RZ, R137 ;  /* 0x000000ffffdd7224 */ /* 0x000fe200078e0089 */
[----:B---3--:R-:W3:Y:S01]  /*1d2e0*/  LDL.LU.64 R178, [R1+0xc30] ;  /* 0x000c300001b27983 */ /* 0x008ee20000300a00 */
[----:B------:R-:W-:Y:S02]  /*1d2f0*/  IMAD.MOV.U32 R222, RZ, RZ, R138 ;  /* 0x000000ffffde7224 */ /* 0x000fe400078e008a */
[----:B------:R-:W-:Y:S01]  /*1d300*/  IMAD.MOV.U32 R223, RZ, RZ, R139 ;  /* 0x000000ffffdf7224 */ /* 0x000fe200078e008b */
[----:B0-----:R-:W3:Y:S01]  /*1d310*/  LDL.LU R171, [R1+0xc1c] ;  /* 0x000c1c0001ab7983 */ /* 0x001ee20000300800 */
        /* <DEDUP_REMOVED lines=42> */
[----:B------:R-:W-:Y:S01]  /*1d5c0*/  IMAD.MOV.U32 R31, RZ, RZ, R75 ;  /* 0x000000ffff1f7224 */ /* 0x000fe200078e004b */
[----:B----4-:R1:W-:Y:S01]  /*1d5d0*/  STL.128 [R1+0x2a0], R84 ;  /* 0x0002a05401007387 */ /* 0x0103e20000100c00 */
        /* <DEDUP_REMOVED lines=37> */
[----:B0-----:R-:W-:Y:S02]  /*1d830*/  IMAD.MOV.U32 R83, RZ, RZ, R4 ;  /* 0x000000ffff537224 */ /* 0x001fe400078e0004 */
[----:B-1----:R-:W-:Y:S02]  /*1d840*/  IMAD.MOV.U32 R84, RZ, RZ, R5 ;  /* 0x000000ffff547224 */ /* 0x002fe400078e0005 */
        /* <DEDUP_REMOVED lines=18> */
[----:B--2---:R-:W-:Y:S02]  /*1d970*/  IMAD.MOV.U32 R76, RZ, RZ, R160 ;  /* 0x000000ffff4c7224 */ /* 0x004fe400078e00a0 */
        /* <DEDUP_REMOVED lines=48> */
[----:B------:R-:W-:-:S06]  /*1dc80*/  IMAD.MOV.U32 R151, RZ, RZ, R0 ;  /* 0x000000ffff977224 */ /* 0x000fcc00078e0000 */
[----:B------:R-:W-:-:S06]  /*1dc90*/  WARPGROUP.ARRIVE ;  /* 0x00000000000079c5 */ /* 0x000fcc0000000000 */
[----:B------:R-:W-:Y:S01]  /*1dca0*/  HGMMA.64x256x16.F32.BF16 R24, R152, gdesc[UR4].tnspB, R24, gsb0 ;  /* 0x43e0000498187df0 */ /* 0x000fe20008001818 */
[----:B------:R0:W-:Y:S04]  /*1dcb0*/  STL [R1+0xbc0], R194 ;  /* 0x000bc0c201007387 */ /* 0x0001e80000100800 */
[----:B------:R1:W-:Y:S01]  /*1dcc0*/  STL.64 [R1+0xbb8], R192 ;  /* 0x000bb8c001007387 */ /* 0x0003e20000100a00 */
[----:B0-----:R-:W-:-:S03]  /*1dcd0*/  IMAD.MOV.U32 R194, RZ, RZ, R19 ;  /* 0x000000ffffc27224 */ /* 0x001fc600078e0013 */
[----:B------:R-:W2:Y:S01]  /*1dce0*/  LDL.LU R19, [R1+0xbc8] ;  /* 0x000bc80001137983 */ /* 0x000ea20000300800 */
[----:B-1----:R-:W-:-:S03]  /*1dcf0*/  IMAD.MOV.U32 R193, RZ, RZ, R18 ;  /* 0x000000ffffc17224 */ /* 0x002fc600078e0012 */
[----:B------:R-:W2:Y:S01]  /*1dd00*/  LDL.LU R18, [R1+0xbcc] ;  /* 0x000bcc0001127983 */ /* 0x000ea20000300800 */
[----:B------:R-:W-:-:S03]  /*1dd10*/  WARPGROUP.DEPBAR.LE gsb0, 0x0 ;  /* 0x00008000000079c5 */ /* 0x000fc60000010000 */
[----:B------:R0:W-:Y:S04]  /*1dd20*/  STL.128 [R1+0xb40], R128 ;  /* 0x000b408001007387 */ /* 0x0001e80000100c00 */
[----:B------:R1:W-:Y:S04]  /*1dd30*/  STL.128 [R1+0xb30], R124 ;  /* 0x000b307c01007387 */ /* 0x0003e80000100c00 */
[----:B------:R4:W-:Y:S04]  /*1dd40*/  STL.128 [R1+0xb20], R120 ;  /* 0x000b207801007387 */ /* 0x0009e80000100c00 */
[----:B------:R3:W-:Y:S01]  /*1dd50*/  STL.128 [R1+0xb10], R116 ;  /* 0x000b107401007387 */ /* 0x0007e20000100c00 */
[----:B0-----:R-:W-:-:S02]  /*1dd60*/  IMAD.MOV.U32 R131, RZ, RZ, R47 ;  /* 0x000000ffff837224 */ /* 0x001fc400078e002f */
[----:B------:R-:W-:Y:S02]  /*1dd70*/  IMAD.MOV.U32 R130, RZ, RZ, R46 ;  /* 0x000000ffff827224 */ /* 0x000fe400078e002e */
[----:B------:R-:W-:Y:S02]  /*1dd80*/  IMAD.MOV.U32 R129, RZ, RZ, R45 ;  /* 0x000000ffff817224 */ /* 0x000fe400078e002d */
[----:B-1----:R-:W-:Y:S02]  /*1dd90*/  IMAD.MOV.U32 R127, RZ, RZ, R43 ;  /* 0x000000ffff7f7224 */ /* 0x002fe400078e002b */
[----:B------:R-:W-:Y:S02]  /*1dda0*/  IMAD.MOV.U32 R126, RZ, RZ, R42 ;  /* 0x000000ffff7e7224 */ /* 0x000fe400078e002a */
[----:B------:R-:W-:Y:S02]  /*1ddb0*/  IMAD.MOV.U32 R125, RZ, RZ, R41 ;  /* 0x000000ffff7d7224 */ /* 0x000fe400078e0029 */
[----:B----4-:R-:W-:-:S02]  /*1ddc0*/  IMAD.MOV.U32 R123, RZ, RZ, R39 ;  /* 0x000000ffff7b7224 */ /* 0x010fc400078e0027 */
[----:B------:R-:W-:Y:S02]  /*1ddd0*/  IMAD.MOV.U32 R122, RZ, RZ, R38 ;  /* 0x000000ffff7a7224 */ /* 0x000fe400078e0026 */
[----:B------:R-:W-:Y:S02]  /*1dde0*/  IMAD.MOV.U32 R121, RZ, RZ, R37 ;  /* 0x000000ffff797224 */ /* 0x000fe400078e0025 */
[----:B------:R-:W-:Y:S02]  /*1ddf0*/  IMAD.MOV.U32 R120, RZ, RZ, R36 ;  /* 0x000000ffff787224 */ /* 0x000fe400078e0024 */
[----:B------:R-:W-:Y:S02]  /*1de00*/  IMAD.MOV.U32 R124, RZ, RZ, R40 ;  /* 0x000000ffff7c7224 */ /* 0x000fe400078e0028 */
[----:B------:R-:W-:Y:S01]  /*1de10*/  IMAD.MOV.U32 R128, RZ, RZ, R44 ;  /* 0x000000ffff807224 */ /* 0x000fe200078e002c */
[----:B------:R0:W-:Y:S01]  /*1de20*/  STL.128 [R1+0x290], R120 ;  /* 0x0002907801007387 */ /* 0x0001e20000100c00 */
[----:B---3--:R-:W-:-:S02]  /*1de30*/  IMAD.MOV.U32 R119, RZ, RZ, R35 ;  /* 0x000000ffff777224 */ /* 0x008fc400078e0023 */
[----:B------:R-:W-:Y:S01]  /*1de40*/  IMAD.MOV.U32 R118, RZ, RZ, R34 ;  /* 0x000000ffff767224 */ /* 0x000fe200078e0022 */
[----:B------:R1:W-:Y:S01]  /*1de50*/  STL.128 [R1+0x2a0], R124 ;  /* 0x0002a07c01007387 */ /* 0x0003e20000100c00 */
[----:B------:R-:W-:Y:S02]  /*1de60*/  IMAD.MOV.U32 R117, RZ, RZ, R33 ;  /* 0x000000ffff757224 */ /* 0x000fe400078e0021 */
[----:B------:R-:W-:Y:S01]  /*1de70*/  IMAD.MOV.U32 R116, RZ, RZ, R32 ;  /* 0x000000ffff747224 */ /* 0x000fe200078e0020 */
[----:B------:R3:W-:Y:S04]  /*1de80*/  STL.128 [R1+0x2b0], R128 ;  /* 0x0002b08001007387 */ /* 0x0007e80000100c00 */
[----:B------:R4:W-:Y:S04]  /*1de90*/  STL.128 [R1+0x280], R116 ;  /* 0x0002807401007387 */ /* 0x0009e80000100c00 */
[----:B0-----:R-:W2:Y:S04]  /*1dea0*/  LDL.LU.128 R120, [R1+0xb20] ;  /* 0x000b200001787983 */ /* 0x001ea80000300c00 */
[----:B-1----:R-:W2:Y:S04]  /*1deb0*/  LDL.LU.128 R124, [R1+0xb30] ;  /* 0x000b3000017c7983 */ /* 0x002ea80000300c00 */
[----:B---3--:R-:W3:Y:S04]  /*1dec0*/  LDL.LU.128 R128, [R1+0xb40] ;  /* 0x000b400001807983 */ /* 0x008ee80000300c00 */
[----:B------:R0:W-:Y:S04]  /*1ded0*/  STL.128 [R1+0xaa0], R24 ;  /* 0x000aa01801007387 */ /* 0x0001e80000100c00 */
[----:B----4-:R-:W4:Y:S04]  /*1dee0*/  LDL.LU.128 R116, [R1+0xb10] ;  /* 0x000b100001747983 */ /* 0x010f280000300c00 */
[----:B0-----:R-:W4:Y:S04]  /*1def0*/  LDL.LU.128 R24, [R1+0xaa0] ;  /* 0x000aa00001187983 */ /* 0x001f280000300c00 */
[----:B------:R0:W-:Y:S04]  /*1df00*/  STL.128 [R1+0xb00], R112 ;  /* 0x000b007001007387 */ /* 0x0001e80000100c00 */
[----:B------:R1:W-:Y:S04]  /*1df10*/  STL.64 [R1+0xc38], R182 ;  /* 0x000c38b601007387 */ /* 0x0003e80000100a00 */
[----:B------:R1:W-:Y:S01]  /*1df20*/  STL.128 [R1+0xb50], R132 ;  /* 0x000b508401007387 */ /* 0x0003e20000100c00 */
[----:B0-----:R-:W-:-:S03]  /*1df30*/  IMAD.MOV.U32 R115, RZ, RZ, R31 ;  /* 0x000000ffff737224 */ /* 0x001fc600078e001f */
[----:B-1----:R-:W4:Y:S01]  /*1df40*/  LDL.LU.64 R182, [R1+0xc38] ;  /* 0x000c380001b67983 */ /* 0x002f220000300a00 */
[----:B------:R-:W-:Y:S02]  /*1df50*/  IMAD.MOV.U32 R114, RZ, RZ, R30 ;  /* 0x000000ffff727224 */ /* 0x000fe400078e001e */
        /* <DEDUP_REMOVED lines=8> */
[----:B------:R1:W-:Y:S04]  /*1dfe0*/  STL.128 [R1+0xb90], R148 ;  /* 0x000b909401007387 */ /* 0x0003e80000100c00 */
[----:B------:R1:W-:Y:S04]  /*1dff0*/  STL.128 [R1+0xb80], R144 ;  /* 0x000b809001007387 */ /* 0x0003e80000100c00 */
[----:B0-----:R-:W4:Y:S04]  /*1e000*/  LDL.LU.128 R108, [R1+0xaf0] ;  /* 0x000af000016c7983 */ /* 0x001f280000300c00 */
[----:B-1----:R-:W4:Y:S04]  /*1e010*/  LDL.LU.128 R112, [R1+0xb00] ;  /* 0x000b000001707983 */ /* 0x002f280000300c00 */
        /* <DEDUP_REMOVED lines=11> */
[----:B0-----:R-:W-:Y:S02]  /*1e0d0*/  IMAD.MOV.U32 R143, RZ, RZ, R59 ;  /* 0x000000ffff8f7224 */ /* 0x001fe400078e003b */
[----:B------:R-:W-:Y:S02]  /*1e0e0*/  IMAD.MOV.U32 R142, RZ, RZ, R58 ;  /* 0x000000ffff8e7224 */ /* 0x000fe400078e003a */
[----:B-1----:R-:W-:Y:S02]  /*1e0f0*/  IMAD.MOV.U32 R139, RZ, RZ, R55 ;  /* 0x000000ffff8b7224 */ /* 0x002fe400078e0037 */
[----:B------:R-:W-:Y:S01]  /*1e100*/  IMAD.MOV.U32 R138, RZ, RZ, R54 ;  /* 0x000000ffff8a7224 */ /* 0x000fe200078e0036 */
[----:B------:R-:W4:Y:S01]  /*1e110*/  LDL.LU.128 R132, [R1+0xb50] ;  /* 0x000b500001847983 */ /* 0x000f220000300c00 */
        /* <DEDUP_REMOVED lines=12> */
[----:B--2---:R0:W-:Y:S04]  /*1e1e0*/  STL.64 [R1+0xa90], R18 ;  /* 0x000a901201007387 */ /* 0x0041e80000100a00 */
[----:B0-----:R-:W2:Y:S04]  /*1e1f0*/  LDL.LU.64 R18, [R1+0xa90] ;  /* 0x000a900001127983 */ /* 0x001ea80000300a00 */
[----:B------:R0:W-:Y:S04]  /*1e200*/  STL.128 [R1+0xac0], R120 ;  /* 0x000ac07801007387 */ /* 0x0001e80000100c00 */
[----:B------:R1:W-:Y:S04]  /*1e210*/  STL.128 [R1+0xad0], R124 ;  /* 0x000ad07c01007387 */ /* 0x0003e80000100c00 */
[----:B---3--:R3:W-:Y:S04]  /*1e220*/  STL.128 [R1+0xae0], R128 ;  /* 0x000ae08001007387 */ /* 0x0087e80000100c00 */
[----:B0-----:R-:W2:Y:S04]  /*1e230*/  LDL.LU.128 R120, [R1+0xac0] ;  /* 0x000ac00001787983 */ /* 0x001ea80000300c00 */
[----:B-1----:R-:W2:Y:S04]  /*1e240*/  LDL.LU.128 R124, [R1+0xad0] ;  /* 0x000ad000017c7983 */ /* 0x002ea80000300c00 */
[----:B---3--:R-:W3:Y:S04]  /*1e250*/  LDL.LU.128 R128, [R1+0xae0] ;  /* 0x000ae00001807983 */ /* 0x008ee80000300c00 */
[----:B----4-:R0:W-:Y:S04]  /*1e260*/  STL.128 [R1+0xab0], R116 ;  /* 0x000ab07401007387 */ /* 0x0101e80000100c00 */
[----:B------:R1:W-:Y:S04]  /*1e270*/  STL.128 [R1+0xa80], R24 ;  /* 0x000a801801007387 */ /* 0x0003e80000100c00 */
[----:B0-----:R-:W4:Y:S04]  /*1e280*/  LDL.LU.128 R116, [R1+0xab0] ;  /* 0x000ab00001747983 */ /* 0x001f280000300c00 */
[----:B-1----:R-:W4:Y:S01]  /*1e290*/  LDL.LU.128 R24, [R1+0xa80] ;  /* 0x000a800001187983 */ /* 0x002f220000300c00 */
[----:B------:R-:W-:-:S02]  /*1e2a0*/  IMAD.MOV.U32 R167, RZ, RZ, R4 ;  /* 0x000000ffffa77224 */ /* 0x000fc400078e0004 */
[----:B------:R-:W-:Y:S01]  /*1e2b0*/  IMAD.MOV.U32 R168, RZ, RZ, R5 ;  /* 0x000000ffffa87224 */ /* 0x000fe200078e0005 */
[----:B------:R0:W-:Y:S01]  /*1e2c0*/  STL.64 [R1+0xba8], R178 ;  /* 0x000ba8b201007387 */ /* 0x0001e20000100a00 */
[----:B------:R-:W-:Y:S02]  /*1e2d0*/  IMAD.MOV.U32 R169, RZ, RZ, R6 ;  /* 0x000000ffffa97224 */ /* 0x000fe400078e0006 */
[----:B------:R-:W-:Y:S01]  /*1e2e0*/  IMAD.MOV.U32 R170, RZ, RZ, R7 ;  /* 0x000000ffffaa7224 */ /* 0x000fe200078e0007 */
[----:B------:R1:W-:Y:S01]  /*1e2f0*/  STL [R1+0xba0], R171 ;  /* 0x000ba0ab01007387 */ /* 0x0003e20000100800 */
[----:B------:R-:W-:Y:S02]  /*1e300*/  IMAD.MOV.U32 R176, RZ, RZ, R9 ;  /* 0x000000ffffb07224 */ /* 0x000fe400078e0009 */
[----:B------:R-:W-:Y:S01]  /*1e310*/  IMAD.MOV.U32 R177, RZ, RZ, R10 ;  /* 0x000000ffffb17224 */ /* 0x000fe200078e000a */
[----:B------:R1:W-:Y:S01]  /*1e320*/  STL [R1+0xbc4], R234 ;  /* 0x000bc4ea01007387 */ /* 0x0003e20000100800 */
[----:B------:R-:W-:-:S02]  /*1e330*/  IMAD.MOV.U32 R154, RZ, RZ, R16 ;  /* 0x000000ffff9a7224 */ /* 0x000fc400078e0010 */
[----:B0-----:R-:W-:Y:S01]  /*1e340*/  IMAD.MOV.U32 R178, RZ, RZ, R11 ;  /* 0x000000ffffb27224 */ /* 0x001fe200078e000b */
[----:B------:R0:W-:Y:S01]  /*1e350*/  STL.64 [R1+0xbb0], R182 ;  /* 0x000bb0b601007387 */ /* 0x0001e20000100a00 */
[----:B-1----:R-:W-:Y:S02]  /*1e360*/  IMAD.MOV.U32 R171, RZ, RZ, R8 ;  /* 0x000000ffffab7224 */ /* 0x002fe400078e0008 */
[----:B------:R-:W-:Y:S02]  /*1e370*/  IMAD.MOV.U32 R179, RZ, RZ, R12 ;  /* 0x000000ffffb37224 */ /* 0x000fe400078e000c */
[----:B------:R-:W-:Y:S02]  /*1e380*/  IMAD.MOV.U32 R234, RZ, RZ, R235 ;  /* 0x000000ffffea7224 */ /* 0x000fe400078e00eb */
[----:B------:R-:W-:Y:S02]  /*1e390*/  IMAD.MOV.U32 R155, RZ, RZ, R17 ;  /* 0x000000ffff9b7224 */ /* 0x000fe400078e0011 */
[----:B------:R-:W-:-:S02]  /*1e3a0*/  IMAD.MOV.U32 R180, RZ, RZ, R13 ;  /* 0x000000ffffb47224 */ /* 0x000fc400078e000d */
[----:B------:R-:W-:Y:S02]  /*1e3b0*/  IMAD.MOV.U32 R181, RZ, RZ, R14 ;  /* 0x000000ffffb57224 */ /* 0x000fe400078e000e */
[----:B0-----:R-:W-:Y:S02]  /*1e3c0*/  IMAD.MOV.U32 R182, RZ, RZ, R15 ;  /* 0x000000ffffb67224 */ /* 0x001fe400078e000f */
        /* <DEDUP_REMOVED lines=15> */
[----:B------:R-:W-:Y:S01]  /*1e4c0*/  IMAD.MOV.U32 R6, RZ, RZ, R112 ;  /* 0x000000ffff067224 */ /* 0x000fe200078e0070 */
[----:B------:R0:W-:Y:S01]  /*1e4d0*/  STL.128 [R1+0x340], R164 ;  /* 0x000340a401007387 */ /* 0x0001e20000100c00 */
[----:B------:R-:W-:-:S02]  /*1e4e0*/  IMAD.MOV.U32 R152, RZ, RZ, R22 ;  /* 0x000000ffff987224 */ /* 0x000fc400078e0016 */
[----:B------:R-:W-:Y:S01]  /*1e4f0*/  IMAD.MOV.U32 R153, RZ, RZ, R23 ;  /* 0x000000ffff997224 */ /* 0x000fe200078e0017 */
[----:B------:R1:W-:Y:S01]  /*1e500*/  STL.128 [R1+0x350], R168 ;  /* 0x000350a801007387 */ /* 0x0003e20000100c00 */
[----:B------:R-:W-:-:S03]  /*1e510*/  IMAD.MOV.U32 R21, RZ, RZ, R99 ;  /* 0x000000ffff157224 */ /* 0x000fc600078e0063 */
[----:B------:R1:W-:Y:S01]  /*1e520*/  STL.128 [R1+0x360], R172 ;  /* 0x000360ac01007387 */ /* 0x0003e20000100c00 */
[----:B------:R-:W-:-:S03]  /*1e530*/  IMAD.MOV.U32 R22, RZ, RZ, R98 ;  /* 0x000000ffff167224 */ /* 0x000fc600078e0062 */
[----:B------:R1:W-:Y:S01]  /*1e540*/  STL.128 [R1+0x370], R176 ;  /* 0x000370b001007387 */ /* 0x0003e20000100c00 */
        /* <DEDUP_REMOVED lines=35> */
[----:B------:R0:W-:Y:S01]  /*1e780*/  STL.128 [R1+0x310], R152 ;  /* 0x0003109801007387 */ /* 0x0001e20000100c00 */
[----:B------:R-:W-:-:S03]  /*1e790*/  IMAD.MOV.U32 R164, RZ, RZ, R80 ;  /* 0x000000ffffa47224 */ /* 0x000fc600078e0050 */
[----:B------:R1:W-:Y:S01]  /*1e7a0*/  STL.128 [R1+0x330], R160 ;  /* 0x000330a001007387 */ /* 0x0003e20000100c00 */
        /* <DEDUP_REMOVED lines=9> */
[----:B------:R-:W-:Y:S01]  /*1e840*/  IMAD.MOV.U32 R28, RZ, RZ, R96 ;  /* 0x000000ffff1c7224 */ /* 0x000fe200078e0060 */
[----:B------:R0:W-:Y:S01]  /*1e850*/  STL.128 [R1+0x320], R156 ;  /* 0x0003209c01007387 */ /* 0x0001e20000100c00 */
[----:B-1----:R-:W-:Y:S02]  /*1e860*/  IMAD.MOV.U32 R163, RZ, RZ, R79 ;  /* 0x000000ffffa37224 */ /* 0x002fe400078e004f */
[----:B------:R-:W-:-:S02]  /*1e870*/  IMAD.MOV.U32 R162, RZ, RZ, R78 ;  /* 0x000000ffffa27224 */ /* 0x000fc400078e004e */
[----:B------:R-:W-:Y:S02]  /*1e880*/  IMAD.MOV.U32 R192, RZ, RZ, R3 ;  /* 0x000000ffffc07224 */ /* 0x000fe400078e0003 */
[----:B------:R-:W-:Y:S01]  /*1e890*/  IMAD.MOV.U32 R112, RZ, RZ, R132 ;  /* 0x000000ffff707224 */ /* 0x000fe200078e0084 */
[----:B------:R-:W-:Y:S01]  /*1e8a0*/  STL.128 [R1+0x390], R184 ;  /* 0x000390b801007387 */ /* 0x000fe20000100c00 */
        /* <DEDUP_REMOVED lines=12> */
[----:B0-----:R-:W-:Y:S02]  /*1e970*/  IMAD.MOV.U32 R159, RZ, RZ, R75 ;  /* 0x000000ffff9f7224 */ /* 0x001fe400078e004b */
[----:B------:R-:W-:Y:S01]  /*1e980*/  IMAD.MOV.U32 R158, RZ, RZ, R74 ;  /* 0x000000ffff9e7224 */ /* 0x000fe200078e004a */
[----:B------:R0:W-:Y:S01]  /*1e990*/  STL.128 [R1+0x380], R180 ;  /* 0x000380b401007387 */ /* 0x0001e20000100c00 */
[----:B------:R-:W-:-:S02]  /*1e9a0*/  IMAD.MOV.U32 R157, RZ, RZ, R73 ;  /* 0x000000ffff9d7224 */ /* 0x000fc400078e0049 */
[----:B------:R-:W-:Y:S01]  /*1e9b0*/  IMAD.MOV.U32 R156, RZ, RZ, R72 ;  /* 0x000000ffff9c7224 */ /* 0x000fe200078e0048 */
[----:B------:R-:W-:Y:S01]  /*1e9c0*/  STL.128 [R1+0x3b0], R192 ;  /* 0x0003b0c001007387 */ /* 0x000fe20000100c00 */
[----:B------:R-:W-:-:S03]  /*1e9d0*/  IMAD.MOV.U32 R76, RZ, RZ, R28 ;  /* 0x000000ffff4c7224 */ /* 0x000fc600078e001c */
[----:B------:R-:W-:Y:S01]  /*1e9e0*/  STL.128 [R1+0x3e0], R204 ;  /* 0x0003e0cc01007387 */ /* 0x000fe20000100c00 */
[----:B-1----:R-:W-:-:S03]  /*1e9f0*/  IMAD.MOV.U32 R153, RZ, RZ, R5 ;  /* 0x000000ffff997224 */ /* 0x002fc600078e0005 */
[----:B------:R-:W-:Y:S01]  /*1ea00*/  STL.128 [R1+0x3f0], R208 ;  /* 0x0003f0d001007387 */ /* 0x000fe20000100c00 */
[----:B------:R-:W-:Y:S02]  /*1ea10*/  IMAD.MOV.U32 R154, RZ, RZ, R4 ;  /* 0x000000ffff9a7224 */ /* 0x000fe400078e0004 */
[----:B------:R-:W-:Y:S01]  /*1ea20*/  IMAD.MOV.U32 R155, RZ, RZ, R0 ;  /* 0x000000ffff9b7224 */ /* 0x000fe200078e0000 */
[----:B0-----:R-:W4:Y:S04]  /*1ea30*/  LDL.LU.64 R182, [R1+0xbb0] ;  /* 0x000bb00001b67983 */ /* 0x001f280000300a00 */
        /* <DEDUP_REMOVED lines=8> */
[----:B------:R-:W-:Y:S01]  /*1eac0*/  STL.128 [R1+0x340], R164 ;  /* 0x000340a401007387 */ /* 0x000fe20000100c00 */
[----:B--2---:R-:W-:-:S02]  /*1ead0*/  IMAD.MOV.U32 R14, RZ, RZ, R123 ;  /* 0x000000ffff0e7224 */ /* 0x004fc400078e007b */
        /* <DEDUP_REMOVED lines=12> */
[----:B------:R-:W-:-:S02]  /*1eba0*/  IMAD.MOV.U32 R100, RZ, RZ, R17 ;  /* 0x000000ffff647224 */ /* 0x000fc400078e0011 */
[----:B----4-:R-:W-:Y:S02]  /*1ebb0*/  IMAD.MOV.U32 R31, RZ, RZ, R27 ;  /* 0x000000ffff1f7224 */ /* 0x010fe400078e001b */
        /* <DEDUP_REMOVED lines=8> */
[----:B------:R-:W2:Y:S01]  /*1ec40*/  LDL R132, [R1+0x30c] ;  /* 0x00030c0001847983 */ /* 0x000ea20000100800 */
[----:B------:R-:W-:Y:S02]  /*1ec50*/  IMAD.MOV.U32 R105, RZ, RZ, R12 ;  /* 0x000000ffff697224 */ /* 0x000fe400078e000c */
[----:B------:R-:W-:Y:S01]  /*1ec60*/  IMAD.MOV.U32 R106, RZ, RZ, R11 ;  /* 0x000000ffff6a7224 */ /* 0x000fe200078e000b */
[----:B------:R-:W-:Y:S01]  /*1ec70*/  STL.64 [R1+0xa70], R18 ;  /* 0x000a701201007387 */ /* 0x000fe20000100a00 */
[----:B------:R-:W-:Y:S02]  /*1ec80*/  IMAD.MOV.U32 R107, RZ, RZ, R10 ;  /* 0x000000ffff6b7224 */ /* 0x000fe400078e000a */
[----:B------:R-:W-:Y:S01]  /*1ec90*/  IMAD.MOV.U32 R108, RZ, RZ, R9 ;  /* 0x000000ffff6c7224 */ /* 0x000fe200078e0009 */
[----:B------:R0:W5:Y:S01]  /*1eca0*/  LDL.LU R2, [R1+0xbd4] ;  /* 0x000bd40001027983 */ /* 0x0001620000300800 */
[----:B------:R-:W-:-:S02]  /*1ecb0*/  IMAD.MOV.U32 R109, RZ, RZ, R8 ;  /* 0x000000ffff6d7224 */ /* 0x000fc400078e0008 */
[----:B------:R-:W-:Y:S01]  /*1ecc0*/  IMAD.MOV.U32 R110, RZ, RZ, R7 ;  /* 0x000000ffff6e7224 */ /* 0x000fe200078e0007 */
[----:B------:R0:W5:Y:S01]  /*1ecd0*/  LDL.LU R3, [R1+0xbd0] ;  /* 0x000bd00001037983 */ /* 0x0001620000300800 */
        /* <DEDUP_REMOVED lines=20> */
[----:B------:R-:W-:Y:S01]  /*1ee20*/  STL.128 [R1+0x410], R112 ;  /* 0x0004107001007387 */ /* 0x000fe20000100c00 */
[----:B------:R-:W-:Y:S02]  /*1ee30*/  IMAD.MOV.U32 R16, RZ, RZ, R138 ;  /* 0x000000ffff107224 */ /* 0x000fe400078e008a */
[----:B------:R-:W-:Y:S01]  /*1ee40*/  IMAD.MOV.U32 R17, RZ, RZ, R137 ;  /* 0x000000ffff117224 */ /* 0x000fe200078e0089 */
[----:B------:R-:W2:Y:S01]  /*1ee50*/  LDL R4, [R1+0x270] ;  /* 0x0002700001047983 */ /* 0x000ea20000100800 */
[----:B------:R-:W-:-:S02]  /*1ee60*/  IMAD.MOV.U32 R96, RZ, RZ, R23 ;  /* 0x000000ffff607224 */ /* 0x000fc400078e0017 */
[----:B------:R-:W-:Y:S01]  /*1ee70*/  IMAD.MOV.U32 R97, RZ, RZ, R22 ;  /* 0x000000ffff617224 */ /* 0x000fe200078e0016 */
[----:B------:R-:W2:Y:S01]  /*1ee80*/  LDL R74, [R1+0x274] ;  /* 0x00027400014a7983 */ /* 0x000ea20000100800 */
        /* <DEDUP_REMOVED lines=26> */
[----:B------:R0:W-:Y:S04]  /*1f030*/  STL.128 [R1+0x3d0], R96 ;  /* 0x0003d06001007387 */ /* 0x0001e80000100c00 */
[----:B------:R0:W-:Y:S04]  /*1f040*/  STL.128 [R1+0x3e0], R100 ;  /* 0x0003e06401007387 */ /* 0x0001e80000100c00 */
[----:B------:R0:W-:Y:S04]  /*1f050*/  STL.128 [R1+0x3f0], R104 ;  /* 0x0003f06801007387 */ /* 0x0001e80000100c00 */
[----:B------:R0:W-:Y:S04]  /*1f060*/  STL.128 [R1+0x400], R108 ;  /* 0x0004006c01007387 */ /* 0x0001e80000100c00 */
[----:B------:R-:W-:Y:S04]  /*1f070*/  STL.128 [R1+0x420], R140 ;  /* 0x0004208c01007387 */ /* 0x000fe80000100c00 */
[----:B------:R-:W-:Y:S04]  /*1f080*/  STL.128 [R1+0x430], R144 ;  /* 0x0004309001007387 */ /* 0x000fe80000100c00 */
[----:B------:R-:W-:Y:S04]  /*1f090*/  STL.128 [R1+0x440], R148 ;  /* 0x0004409401007387 */ /* 0x000fe80000100c00 */
[----:B------:R-:W-:Y:S04]  /*1f0a0*/  STL.128 [R1+0x450], R152 ;  /* 0x0004509801007387 */ /* 0x000fe80000100c00 */
[----:B------:R0:W-:Y:S04]  /*1f0b0*/  STL.128 [R1+0x260], R24 ;  /* 0x0002601801007387 */ /* 0x0001e80000100c00 */
[----:B------:R-:W2:Y:S04]  /*1f0c0*/  LDL R0, [R1+0x260] ;  /* 0x0002600001007983 */ /* 0x000ea80000100800 */
[----:B------:R-:W2:Y:S04]  /*1f0d0*/  LDL R68, [R1+0x264] ;  /* 0x0002640001447983 */ /* 0x000ea80000100800 */
[----:B------:R-:W2:Y:S04]  /*1f0e0*/  LDL R70, [R1+0x268] ;  /* 0x0002680001467983 */ /* 0x000ea80000100800 */
[----:B------:R-:W2:Y:S04]  /*1f0f0*/  LDL R72, [R1+0x26c] ;  /* 0x00026c0001487983 */ /* 0x000ea80000100800 */
[----:B-1----:R-:W2:Y:S04]  /*1f100*/  LDL R76, [R1+0x278] ;  /* 0x00027800014c7983 */ /* 0x002ea80000100800 */
[----:B------:R-:W2:Y:S04]  /*1f110*/  LDL R78, [R1+0x27c] ;  /* 0x00027c00014e7983 */ /* 0x000ea80000100800 */
[----:B------:R-:W2:Y:S04]  /*1f120*/  LDL R6, [R1+0x280] ;  /* 0x0002800001067983 */ /* 0x000ea80000100800 */
[----:B---3--:R-:W3:Y:S04]  /*1f130*/  LDL R80, [R1+0x284] ;  /* 0x0002840001507983 */ /* 0x008ee80000100800 */
[----:B------:R-:W3:Y:S04]  /*1f140*/  LDL R82, [R1+0x288] ;  /* 0x0002880001527983 */ /* 0x000ee80000100800 */
[----:B----4-:R-:W4:Y:S04]  /*1f150*/  LDL R84, [R1+0x28c] ;  /* 0x00028c0001547983 */ /* 0x010f280000100800 */
[----:B------:R-:W4:Y:S04]  /*1f160*/  LDL R8, [R1+0x290] ;  /* 0x0002900001087983 */ /* 0x000f280000100800 */
[----:B------:R-:W4:Y:S04]  /*1f170*/  LDL R86, [R1+0x294] ;  /* 0x0002940001567983 */ /* 0x000f280000100800 */
[----:B0-----:R-:W4:Y:S04]  /*1f180*/  LDL R88, [R1+0x298] ;  /* 0x0002980001587983 */ /* 0x001f280000100800 */
        /* <DEDUP_REMOVED lines=104> */
[----:B------:R0:W5:Y:S04]  /*1f810*/  LDL.LU R234, [R1+0xbc4] ;  /* 0x000bc40001ea7983 */ /* 0x0001680000300800 */
[----:B------:R0:W5:Y:S04]  /*1f820*/  LDL.LU R194, [R1+0xbc0] ;  /* 0x000bc00001c27983 */ /* 0x0001680000300800 */
[----:B------:R0:W5:Y:S04]  /*1f830*/  LDL.LU.64 R192, [R1+0xbb8] ;  /* 0x000bb80001c07983 */ /* 0x0001680000300a00 */
[----:B------:R0:W5:Y:S04]  /*1f840*/  LDL.LU.64 R178, [R1+0xba8] ;  /* 0x000ba80001b27983 */ /* 0x0001680000300a00 */
[----:B------:R0:W5:Y:S04]  /*1f850*/  LDL.LU R171, [R1+0xba0] ;  /* 0x000ba00001ab7983 */ /* 0x0001680000300800 */
[----:B------:R0:W5:Y:S04]  /*1f860*/  LDL.LU.64 R18, [R1+0xa70] ;  /* 0x000a700001127983 */ /* 0x0001680000300a00 */
        /* <DEDUP_REMOVED lines=134> */
[----:B------:R-:W-:Y:S04]  /*200d0*/  BSSY B0, `(.L_x_11135) ;  /* 0x0000008000007945 */ /* 0x000fe80003800000 */
[----:B------:R-:W-:Y:S05]  /*200e0*/  @P0 BRA `(.L_x_11136) ;  /* 0x0000000000180947 */ /* 0x000fea0003800000 */
[----:B0-----:R-:W2:Y:S04]  /*200f0*/  LDL.64 R4, [R1+0x68] ;  /* 0x0000680001047983 */ /* 0x001ea80000100a00 */
[----:B-----5:R-:W3:Y:S01]  /*20100*/  LD.E R0, desc[UR44][R2.64] ;  /* 0x0000002c02007980 */ /* 0x020ee2000c101900 */
[----:B--2---:R-:W-:-:S05]  /*20110*/  MOV R5, R4 ;  /* 0x0000000400057202 */ /* 0x004fca0000000f00 */
[----:B---3--:R-:W-:-:S05]  /*20120*/  IMAD R0, R0, 0x8, R5 ;  /* 0x0000000800007824 */ /* 0x008fca00078e0205 */
[----:B------:R-:W-:-:S04]  /*20130*/  PRMT R0, RZ, 0x654, R0 ;  /* 0x00000654ff007816 */ /* 0x000fc80000000000 */
[----:B------:R1:W-:Y:S03]  /*20140*/  SYNCS.ARRIVE.TRANS64.RED.A1T0 RZ, [R0+URZ], RZ ;  /* 0x000000ff00ff79a7 */ /* 0x0003e6000810043f */
.L_x_11136:
[----:B------:R-:W-:Y:S05]  /*20150*/  BSYNC B0 ;  /* 0x0000000000007941 */ /* 0x000fea0003800000 */
.L_x_11135:
[----:B------:R-:W-:Y:S05]  /*20160*/  @P1 BRA `(.L_x_11137) ;  /* 0xfffffe9000dc1947 */ /* 0x000fea000383ffff */
[----:B0----5:R-:W-:-:S07]  /*20170*/  IMAD.MOV.U32 R20, RZ, RZ, R171 ;  /* 0x000000ffff147224 */ /* 0x021fce00078e00ab */
.L_x_11120:
[----:B------:R-:W-:-:S13]  /*20180*/  ISETP.GE.AND P1, PT, R20, R192, PT ;  /* 0x000000c01400720c */ /* 0x000fda0003f26270 */
[----:B------:R-:W-:Y:S05]  /*20190*/  @!P1 BRA `(.L_x_11138) ;  /* 0x000000b000609947 */ /* 0x000fea0003800000 */
[----:B------:R0:W5:Y:S02]  /*201a0*/  LDL.64 R4, [R1+0x178] ;  /* 0x0001780001047983 */ /* 0x0001640000100a00 */
.L_x_11165:
        /* <DEDUP_REMOVED lines=12> */
[----:B------:R-:W2:Y:S04]  /*20270*/  LDL.64 R72, [R1+0x190] ;  /* 0x0001900001487983 */ /* 0x000ea80000100a00 */
[----:B--2---:R-:W2:Y:S01]  /*20280*/  LD.E R0, desc[UR44][R72.64+0x1c] ;  /* 0x00001c2c48007980 */ /* 0x004ea2000c101900 */
[----:B------:R-:W-:Y:S05]  /*20290*/  YIELD ;  /* 0x0000000000007946 */ /* 0x000fea0003800000 */
[----:B------:R-:W-:Y:S01]  /*202a0*/  BSSY B0, `(.L_x_11139) ;  /* 0x0000006000007945 */ /* 0x000fe20003800000 */
[----:B---3--:R-:W-:Y:S01]  /*202b0*/  @!P1 IMAD.MOV.U32 R3, RZ, RZ, RZ ;  /* 0x000000ffff039224 */ /* 0x008fe200078e00ff */
[----:B--2---:R-:W-:-:S04]  /*202c0*/  LOP3.LUT R0, R0, 0x1, RZ, 0xfc, !PT ;  /* 0x0000000100007812 */ /* 0x004fc800078efcff */
[----:B------:R-:W-:-:S13]  /*202d0*/  ISETP.NE.AND P2, PT, R0, 0x3, PT ;  /* 0x000000030000780c */ /* 0x000fda0003f45270 */
[----:B-1----:R-:W-:Y:S05]  /*202e0*/  @!P2 BRA `(.L_x_11140) ;  /* 0x000000000004a947 */ /* 0x002fea0003800000 */
[----:B------:R-:W-:Y:S01]  /*202f0*/  BPT.TRAP 0x1 ;  /* 0x000000040000795c */ /* 0x000fe20000300000 */
.L_x_11140:
[----:B------:R-:W-:Y:S05]  /*20300*/  BSYNC B0 ;  /* 0x0000000000007941 */ /* 0x000fea0003800000 */
.L_x_11139:
        /* <DEDUP_REMOVED lines=13> */
.L_x_11142:
[----:B------:R-:W-:Y:S05]  /*203e0*/  BSYNC B0 ;  /* 0x0000000000007941 */ /* 0x000fea0003800000 */
.L_x_11141:
        /* <DEDUP_REMOVED lines=8> */
.L_x_11144:
[----:B------:R-:W-:Y:S05]  /*20470*/  BSYNC B0 ;  /* 0x0000000000007941 */ /* 0x000fea0003800000 */
.L_x_11143:
[----:B------:R-:W2:Y:S04]  /*20480*/  LD.E R3, desc[UR44][R4.64] ;  /* 0x0000002c04037980 */ /* 0x000ea8000c101900 */
[----:B------:R-:W2:Y:S01]  /*20490*/  LDL.64 R8, [R1+0xa0] ;  /* 0x0000a00001087983 */ /* 0x000ea20000100a00 */
[----:B------:R-:W-:Y:S05]  /*204a0*/  WARPSYNC.ALL ;  /* 0x0000000000007948 */ /* 0x000fea0003800000 */
[----:B------:R-:W3:Y:S04]  /*204b0*/  LDL.64 R14, [R1+0x98] ;  /* 0x00009800010e7983 */ /* 0x000ee80000100a00 */
[----:B-1---5:R-:W4:Y:S04]  /*204c0*/  LDL.64 R6, [R1+0x98] ;  /* 0x0000980001067983 */ /* 0x022f280000100a00 */
[----:B------:R-:W4:Y:S01]  /*204d0*/  LDL.64 R10, [R1+0x98] ;  /* 0x00009800010a7983 */ /* 0x000f220000100a00 */
[----:B--2---:R-:W-:-:S03]  /*204e0*/  IMAD R2, R3, 0x300, R8 ;  /* 0x0000030003027824 */ /* 0x004fc600078e0208 */
        /* <DEDUP_REMOVED lines=52> */
.L_x_11147:
[----:B------:R-:W-:Y:S05]  /*20830*/  BSYNC B0 ;  /* 0x0000000000007941 */ /* 0x000fea0003800000 */
.L_x_11146:
        /* <DEDUP_REMOVED lines=10> */
.L_x_11149:
[----:B------:R-:W-:Y:S05]  /*208e0*/  BSYNC B0 ;  /* 0x0000000000007941 */ /* 0x000fea0003800000 */
.L_x_11148:
[----:B------:R-:W-:Y:S04]  /*208f0*/  BSSY B0, `(.L_x_11150) ;  /* 0x0000006000007945 */ /* 0x000fe80003800000 */
[----:B--2---:R-:W-:Y:S05]  /*20900*/  @P1 BRA `(.L_x_11151) ;  /* 0x0000000000101947 */ /* 0x004fea0003800000 */
[----:B-----5:R-:W-:Y:S01]  /*20910*/  IMAD R2, R2, 0x8, R7 ;  /* 0x0000000802027824 */ /* 0x020fe200078e0207 */
[----:B------:R-:W-:-:S04]  /*20920*/  SHF.L.U32 R3, R3, 0x1f, RZ ;  /* 0x0000001f03037819 */ /* 0x000fc800000006ff */
[----:B------:R-:W2:Y:S02]  /*20930*/  SYNCS.PHASECHK.TRANS64.TRYWAIT P1, [R2+URZ], R3 ;  /* 0x00000003020075a7 */ /* 0x000ea4000802017f */
[----:B--2---:R-:W-:Y:S05]  /*20940*/  @!P1 BRA `(.L_x_11152) ;  /* 0x0000013400309947 */ /* 0x004fea0003800000 */
.L_x_11151:
[----:B------:R-:W-:Y:S05]  /*20950*/  BSYNC B0 ;  /* 0x0000000000007941 */ /* 0x000fea0003800000 */
.L_x_11150:
        /* <DEDUP_REMOVED lines=9> */
[----:B---3--:R-:W-:Y:S01]  /*209f0*/  IMAD R6, R15, 0xc00, R6 ;  /* 0x00000c000f067824 */ /* 0x008fe200078e0206 */
[----:B------:R-:W-:Y:S01]  /*20a00*/  R2UR UR7, R7 ;  /* 0x00000000070772ca */ /* 0x000fe200000e0000 */
[----:B------:R-:W3:Y:S01]  /*20a10*/  LDL.64 R14, [R1+0x110] ;  /* 0x00011000010e7983 */ /* 0x000ee20000100a00 */
[----:B----4-:R-:W-:-:S02]  /*20a20*/  ISETP.NE.U32.AND P1, PT, R0, RZ, PT ;  /* 0x000000ff0000720c */ /* 0x010fc40003f25070 */
[----:B------:R-:W-:Y:S02]  /*20a30*/  R2UR UR6, R6 ;  /* 0x00000000060672ca */ /* 0x000fe400000e0000 */
[----:B--2---:R-:W-:Y:S02]  /*20a40*/  R2UR UR4, R2 ;  /* 0x00000000020472ca */ /* 0x004fe400000e0000 */
[----:B------:R-:W-:-:S07]  /*20a50*/  R2UR UR5, R3 ;  /* 0x00000000030572ca */ /* 0x000fce00000e0000 */
[----:B------:R-:W-:-:S06]  /*20a60*/  VOTEU.ANY UP0, P1 ;  /* 0x00000000003f7886 */ /* 0x000fcc0000800100 */
        /* <DEDUP_REMOVED lines=180> */
[----:B------:R-:W2:Y:S04]  /*215b0*/  @!P0 LD.E.64 R2, desc[UR44][R72.64+0x30] ;  /* 0x0000302c48028980 */ /* 0x000ea8000c101b00 */
[----:B------:R-:W3:Y:S01]  /*215c0*/  @!P0 LD.E R0, desc[UR44][R4.64] ;  /* 0x0000002c04008980 */ /* 0x000ee2000c101900 */
[----:B--2---:R-:W-:-:S05]  /*215d0*/  @!P0 MOV R3, R2 ;  /* 0x0000000200038202 */ /* 0x004fca0000000f00 */
[----:B---3--:R-:W-:-:S05]  /*215e0*/  @!P0 IMAD R0, R0, 0x8, R3 ;  /* 0x0000000800008824 */ /* 0x008fca00078e0203 */
[----:B------:R-:W-:-:S04]  /*215f0*/  @!P0 PRMT R0, RZ, 0x654, R0 ;  /* 0x00000654ff008816 */ /* 0x000fc80000000000 */
[----:B------:R2:W-:Y:S01]  /*21600*/  @!P0 SYNCS.ARRIVE.TRANS64.RED.A1T0 RZ, [R0+URZ], RZ ;  /* 0x000000ff00ff89a7 */ /* 0x0005e2000810043f */
[----:B------:R-:W3:Y:S04]  /*21610*/  LDL.64 R16, [R1+0x170] ;  /* 0x0001700001107983 */ /* 0x000ee80000100a00 */
[----:B------:R-:W4:Y:S04]  /*21620*/  LDL R21, [R1+0x13c] ;  /* 0x00013c0001157983 */ /* 0x000f280000100800 */
[----:B------:R-:W4:Y:S04]  /*21630*/  LDL R22, [R1+0x70] ;  /* 0x0000700001167983 */ /* 0x000f280000100800 */
[----:B------:R-:W2:Y:S04]  /*21640*/  LDL.64 R2, [R1+0x160] ;  /* 0x0001600001027983 */ /* 0x000ea80000100a00 */
[----:B------:R-:W4:Y:S04]  /*21650*/  LDL R23, [R1+0x168] ;  /* 0x0001680001177983 */ /* 0x000f280000100800 */
[----:B------:R-:W4:Y:S04]  /*21660*/  LDL.128 R12, [R1+0x150] ;  /* 0x00015000010c7983 */ /* 0x000f280000100c00 */
[----:B------:R-:W4:Y:S04]  /*21670*/  LDL.128 R8, [R1+0x140] ;  /* 0x0001400001087983 */ /* 0x000f280000100c00 */
[----:B---3--:R-:W3:Y:S01]  /*21680*/  LD.E R16, desc[UR44][R16.64] ;  /* 0x0000002c10107980 */ /* 0x008ee2000c101900 */
[----:B--2---:R-:W-:-:S02]  /*21690*/  ISETP.NE.AND P1, PT, R2, 0x1, PT ;  /* 0x000000010200780c */ /* 0x004fc40003f25270 */
[----:B----4-:R-:W-:Y:S01]  /*216a0*/  ISETP.GE.AND P2, PT, R13, 0x1, PT ;  /* 0x000000010d00780c */ /* 0x010fe20003f46270 */
[----:B------:R-:W-:Y:S01]  /*216b0*/  BSSY B0, `(.L_x_11153) ;  /* 0x000009e000007945 */ /* 0x000fe20003800000 */
[-C--:B---3--:R-:W-:Y:S01]  /*216c0*/  FMUL.FTZ R36, R36, R16.reuse ;  /* 0x0000001024247220 */ /* 0x088fe20000410000 */
[----:B------:R-:W-:-:S03]  /*216d0*/  FMUL.FTZ R0, R26, R16 ;  /* 0x000000101a007220 */ /* 0x000fc60000410000 */
[----:B------:R2:W3:Y:S01]  /*216e0*/  MUFU.TANH R75, R36 ;  /* 0x00000024004b7308 */ /* 0x0004e20000002400 */
[-C--:B------:R-:W-:Y:S01]  /*216f0*/  FMUL.FTZ R17, R30, R16.reuse ;  /* 0x000000101e117220 */ /* 0x080fe20000410000 */
[-C--:B------:R-:W-:Y:S01]  /*21700*/  FMUL.FTZ R26, R29, R16.reuse ;  /* 0x000000101d1a7220 */ /* 0x080fe20000410000 */
[----:B------:R-:W-:Y:S01]  /*21710*/  FMUL.FTZ R30, R35, R16 ;  /* 0x00000010231e7220 */ /* 0x000fe20000410000 */
[----:B--2---:R-:W-:-:S04]  /*21720*/  SHF.R.S32.HI R36, RZ, 0x1f, R21 ;  /* 0x0000001fff247819 */ /* 0x004fc80000011415 */
[----:B------:R2:W4:Y:S01]  /*21730*/  MUFU.TANH R72, R26 ;  /* 0x0000001a00487308 */ /* 0x0005220000002400 */
[----:B------:R-:W-:Y:S01]  /*21740*/  LEA.HI R35, R36, R21, RZ, 0x7 ;  /* 0x0000001524237211 */ /* 0x000fe200078f38ff */
[----:B------:R-:W-:-:S03]  /*21750*/  FMUL.FTZ R37, R37, R16 ;  /* 0x0000001025257220 */ /* 0x000fc60000410000 */
[----:B--2---:R-:W-:-:S03]  /*21760*/  LOP3.LUT R26, R35, 0xffffff80, RZ, 0xc0, !PT ;  /* 0xffffff80231a7812 */ /* 0x004fc600078ec0ff */
[----:B------:R2:W0:Y:S01]  /*21770*/  MUFU.TANH R76, R37 ;  /* 0x00000025004c7308 */ /* 0x0004220000002400 */
[-C--:B------:R-:W-:Y:S01]  /*21780*/  FMUL.FTZ R7, R24, R16.reuse ;  /* 0x0000001018077220 */ /* 0x080fe20000410000 */
[-C--:B------:R-:W-:Y:S01]  /*21790*/  FMUL.FTZ R24, R31, R16.reuse ;  /* 0x000000101f187220 */ /* 0x080fe20000410000 */
[-C--:B------:R-:W-:Y:S01]  /*217a0*/  FMUL.FTZ R32, R32, R16.reuse ;  /* 0x0000001020207220 */ /* 0x080fe20000410000 */
[----:B------:R-:W-:Y:S01]  /*217b0*/  FMUL.FTZ R31, R38, R16 ;  /* 0x00000010261f7220 */ /* 0x000fe20000410000 */
[----:B--2---:R-:W-:-:S03]  /*217c0*/  IMAD.IADD R37, R21, 0x1, -R26 ;  /* 0x0000000115257824 */ /* 0x004fc600078e0a1a */
[----:B------:R2:W0:Y:S01]  /*217d0*/  MUFU.TANH R73, R32 ;  /* 0x0000002000497308 */ /* 0x0004220000002400 */
[----:B------:R-:W-:Y:S02]  /*217e0*/  LEA.HI R36, R36, R21, RZ, 0x2 ;  /* 0x0000001524247211 */ /* 0x000fe400078f10ff */
[----:B------:R-:W-:Y:S01]  /*217f0*/  SHF.R.S32.HI R38, RZ, 0x1f, R37 ;  /* 0x0000001fff267819 */ /* 0x000fe20000011425 */
[-C--:B------:R-:W-:Y:S01]  /*21800*/  FMUL.FTZ R40, R40, R16.reuse ;  /* 0x0000001028287220 */ /* 0x080fe20000410000 */
[-C--:B------:R-:W-:Y:S01]  /*21810*/  FMUL.FTZ R41, R41, R16.reuse ;  /* 0x0000001029297220 */ /* 0x080fe20000410000 */
[-C--:B------:R-:W-:Y:S01]  /*21820*/  FMUL.FTZ R33, R33, R16.reuse ;  /* 0x0000001021217220 */ /* 0x080fe20000410000 */
[----:B--2---:R-:W-:Y:S01]  /*21830*/  FMUL.FTZ R32, R39, R16 ;  /* 0x0000001027207220 */ /* 0x004fe20000410000 */
[----:B------:R-:W-:Y:S01]  /*21840*/  LEA.HI R39, R38, R37, RZ, 0x2 ;  /* 0x0000002526277211 */ /* 0x000fe200078f10ff */
[----:B------:R2:W0:Y:S01]  /*21850*/  MUFU.TANH R77, R40 ;  /* 0x00000028004d7308 */ /* 0x0004220000002400 */
[----:B------:R-:W-:-:S02]  /*21860*/  LOP3.LUT R36, R36, 0xfffffffc, RZ, 0xc0, !PT ;  /* 0xfffffffc24247812 */ /* 0x000fc400078ec0ff */
[----:B------:R-:W-:-:S05]  /*21870*/  LEA.HI R38, R38, R37, RZ, 0x5 ;  /* 0x0000002526267211 */ /* 0x000fca00078f28ff */
[----:B------:R1:W0:Y:S01]  /*21880*/  MUFU.TANH R78, R41 ;  /* 0x00000029004e7308 */ /* 0x0002220000002400 */
[----:B--2---:R-:W-:-:S07]  /*21890*/  SHF.R.S32.HI R40, RZ, 0x2, R39 ;  /* 0x00000002ff287819 */ /* 0x004fce0000011427 */
[----:B------:R2:W0:Y:S01]  /*218a0*/  MUFU.TANH R74, R33 ;  /* 0x00000021004a7308 */ /* 0x0004220000002400 */
[----:B-1----:R-:W-:-:S04]  /*218b0*/  SHF.R.S32.HI R41, RZ, 0x1f, R39 ;  /* 0x0000001fff297819 */ /* 0x002fc80000011427 */
[----:B------:R-:W-:Y:S01]  /*218c0*/  LEA.HI R41, R41, R40, RZ, 0x3 ;  /* 0x0000002829297211 */ /* 0x000fe200078f18ff */
[----:B--2---:R-:W-:Y:S01]  /*218d0*/  FMUL.FTZ R33, R42, R16 ;  /* 0x000000102a217220 */ /* 0x004fe20000410000 */
[----:B------:R-:W-:Y:S01]  /*218e0*/  IMAD.IADD R42, R21, 0x1, -R36 ;  /* 0x00000001152a7824 */ /* 0x000fe200078e0a24 */
[----:B------:R-:W-:Y:S02]  /*218f0*/  SHF.R.S32.HI R36, RZ, 0x7, R35 ;  /* 0x00000007ff247819 */ /* 0x000fe40000011423 */
[----:B------:R-:W-:Y:S02]  /*21900*/  LOP3.LUT R41, R41, 0xfffffff8, RZ, 0xc0, !PT ;  /* 0xfffffff829297812 */ /* 0x000fe400078ec0ff */
[----:B------:R-:W-:Y:S02]  /*21910*/  LEA.HI R35, R35, R36, RZ, 0x1 ;  /* 0x0000002423237211 */ /* 0x000fe400078f08ff */
[----:B------:R-:W-:Y:S01]  /*21920*/  SHF.R.S32.HI R21, RZ, 0x5, R38 ;  /* 0x00000005ff157819 */ /* 0x000fe20000011426 */
[----:B------:R-:W-:Y:S01]  /*21930*/  IMAD.IADD R41, R40, 0x1, -R41 ;  /* 0x0000000128297824 */ /* 0x000fe200078e0a29 */
[----:B------:R-:W-:-:S02]  /*21940*/  LOP3.LUT R35, R35, 0x3fffffe, RZ, 0xc0, !PT ;  /* 0x03fffffe23237812 */ /* 0x000fc400078ec0ff */
        /* <DEDUP_REMOVED lines=9> */
[----:B------:R-:W-:Y:S01]  /*219e0*/  @P1 SHF.R.U32.HI R2, RZ, R23, R22 ;  /* 0x00000017ff021219 */ /* 0x000fe20000011616 */
[----:B------:R-:W-:Y:S01]  /*219f0*/  IMAD.MOV.U32 R3, RZ, RZ, -0x60 ;  /* 0xffffffa0ff037424 */ /* 0x000fe200078e00ff */
        /* <DEDUP_REMOVED lines=33> */
[----:B------:R-:W-:Y:S02]  /*21c10*/  IMAD R3, R20, R3, 0x1 ;  /* 0x0000000114037424 */ /* 0x000fe400078e0203 */
[-C--:B------:R-:W-:Y:S01]  /*21c20*/  FMUL.FTZ R67, R67, R16.reuse ;  /* 0x0000001043437220 */ /* 0x080fe20000410000 */
[-C--:B------:R-:W-:Y:S01]  /*21c30*/  FMUL.FTZ R70, R70, R16.reuse ;  /* 0x0000001046467220 */ /* 0x080fe20000410000 */
[----:B------:R-:W-:Y:S01]  /*21c40*/  FMUL.FTZ R16, R71, R16 ;  /* 0x0000001047107220 */ /* 0x000fe20000410000 */
[----:B------:R-:W-:Y:S01]  /*21c50*/  IMAD R3, R22, -0x2, R3 ;  /* 0xfffffffe16037824 */ /* 0x000fe200078e0203 */
[----:B------:R-:W2:Y:S01]  /*21c60*/  MUFU.TANH R7, R7 ;  /* 0x0000000700077308 */ /* 0x000ea20000002400 */
[----:B------:R-:W-:-:S03]  /*21c70*/  LOP3.LUT R21, RZ, R10, RZ, 0x33, !PT ;  /* 0x0000000aff157212 */ /* 0x000fc600078e33ff */
[----:B------:R-:W-:-:S04]  /*21c80*/  IADD3 R22, -R8, R3, R9 ;  /* 0x0000000308167210 */ /* 0x000fc80007ffe109 */
        /* <DEDUP_REMOVED lines=38> */
[----:B------:R0:W0:Y:S08]  /*21ef0*/  MUFU.TANH R42, R70 ;  /* 0x00000046002a7308 */ /* 0x0000300000002400 */
[----:B------:R0:W0:Y:S01]  /*21f00*/  MUFU.TANH R43, R16 ;  /* 0x00000010002b7308 */ /* 0x0000220000002400 */
[----:B------:R-:W-:-:S02]  /*21f10*/  IMAD.IADD R35, R22, 0x1, R11 ;  /* 0x0000000116237824 */ /* 0x000fc400078e020b */
[----:B------:R-:W-:Y:S02]  /*21f20*/  IMAD.IADD R36, R22, 0x1, R21 ;  /* 0x0000000116247824 */ /* 0x000fe400078e0215 */
[----:B------:R-:W-:Y:S02]  /*21f30*/  VIADD R38, R3, 0xffffffff ;  /* 0xffffffff03267836 */ /* 0x000fe40000000000 */
[----:B------:R-:W-:Y:S02]  /*21f40*/  IMAD R22, R20, -0x60, R12 ;  /* 0xffffffa014167824 */ /* 0x000fe400078e020c */
[--C-:B-1----:R-:W-:Y:S02]  /*21f50*/  IMAD.IADD R10, R35, 0x1, R23.reuse ;  /* 0x00000001230a7824 */ /* 0x102fe400078e0217 */
        /* <DEDUP_REMOVED lines=12> */
.L_x_11156:
[----:B------:R-:W-:-:S13]  /*22020*/  ISETP.NE.AND P1, PT, R13, 0x1, PT ;  /* 0x000000010d00780c */ /* 0x000fda0003f25270 */
[----:B------:R-:W-:-:S05]  /*22030*/  @P1 IMAD.HI.U32 R12, R11, R14, RZ ;  /* 0x0000000e0b0c1227 */ /* 0x000fca00078e00ff */
[----:B------:R-:W-:-:S07]  /*22040*/  @P1 SHF.R.U32.HI R11, RZ, R15, R12 ;  /* 0x0000000fff0b1219 */ /* 0x000fce000001160c */
.L_x_11157:
[----:B------:R-:W-:Y:S05]  /*22050*/  BSYNC B1 ;  /* 0x0000000000017941 */ /* 0x000fea0003800000 */
.L_x_11155:
[----:B------:R-:W-:-:S05]  /*22060*/  IMAD R12, R11, R13, R38 ;  /* 0x0000000d0b0c7224 */ /* 0x000fca00078e0226 */
[----:B------:R-:W-:Y:S02]  /*22070*/  VIMNMX R3, R3, R12, !PT ;  /* 0x0000000c03037248 */ /* 0x000fe40007fe0100 */
[----:B------:R-:W-:-:S07]  /*22080*/  VIADDMNMX R10, R12, R13, R10, PT ;  /* 0x0000000d0c0a7246 */ /* 0x000fce000380010a */
.L_x_11154:
[----:B------:R-:W-:Y:S05]  /*22090*/  BSYNC B0 ;  /* 0x0000000000007941 */ /* 0x000fea0003800000 */
.L_x_11153:
[C---:B------:R-:W-:Y:S01]  /*220a0*/  ISETP.GE.AND P1, PT, R22.reuse, 0x2, PT ;  /* 0x000000021600780c */ /* 0x040fe20003f26270 */
[----:B------:R-:W1:Y:S01]  /*220b0*/  SHFL.IDX PT, R2, R2, 0x1, 0x1c1f ;  /* 0x003c1f0002027f89 */ /* 0x000e6200000e0000 */
[C---:B------:R-:W-:Y:S01]  /*220c0*/  ISETP.GE.AND P5, PT, R22.reuse, 0xa, PT ;  /* 0x0000000a1600780c */ /* 0x040fe20003fa6270 */
[----:B------:R-:W-:Y:S01]  /*220d0*/  BSSY B0, `(.L_x_11158) ;  /* 0x0000087000007945 */ /* 0x000fe20003800000 */
[C---:B------:R-:W-:Y:S02]  /*220e0*/  ISETP.GT.AND P3, PT, R3.reuse, 0x1, !P1 ;  /* 0x000000010300780c */ /* 0x040fe40004f64270 */
[----:B------:R-:W-:Y:S02]  /*220f0*/  ISETP.GE.AND P2, PT, R22, 0x9, PT ;  /* 0x000000091600780c */ /* 0x000fe40003f46270 */
[----:B------:R-:W-:Y:S02]  /*22100*/  ISETP.LT.OR P3, PT, R10, 0x2, P3 ;  /* 0x000000020a00780c */ /* 0x000fe40001f61670 */
[----:B------:R-:W-:-:S02]  /*22110*/  ISETP.GT.AND P4, PT, R3, 0x8, !P2 ;  /* 0x000000080300780c */ /* 0x000fc40005784270 */
[----:B0-----:R-:W-:Y:S02]  /*22120*/  FSEL R63, R25, -INF , !P3 ;  /* 0xff800000193f7808 */ /* 0x001fe40005800000 */
[----:B------:R-:W-:Y:S02]  /*22130*/  ISETP.GT.AND P3, PT, R3, 0x9, !P5 ;  /* 0x000000090300780c */ /* 0x000fe40006f64270 */
[----:B------:R-:W-:Y:S02]  /*22140*/  P2R R25, PR, RZ, 0x20 ;  /* 0x00000020ff197803 */ /* 0x000fe40000000000 */
[----:B------:R-:W-:Y:S02]  /*22150*/  ISETP.LT.OR P3, PT, R10, 0xa, P3 ;  /* 0x0000000a0a00780c */ /* 0x000fe40001f61670 */
[----:B------:R-:W-:Y:S02]  /*22160*/  ISETP.GE.AND P5, PT, R22, 0x11, PT ;  /* 0x000000111600780c */ /* 0x000fe40003fa6270 */
[----:B------:R-:W-:-:S02]  /*22170*/  FSEL R185, R72, -INF , !P3 ;  /* 0xff80000048b97808 */ /* 0x000fc40005800000 */
[----:B------:R-:W-:Y:S01]  /*22180*/  ISETP.LT.OR P4, PT, R10, 0x9, P4 ;  /* 0x000000090a00780c */ /* 0x000fe20002781670 */
[----:B-1----:R-:W-:Y:S01]  /*22190*/  IMAD.IADD R11, R36, 0x1, R2 ;  /* 0x00000001240b7824 */ /* 0x002fe200078e0202 */
        /* <DEDUP_REMOVED lines=115> */
.L_x_11161:
[----:B------:R-:W-:-:S13]  /*228d0*/  ISETP.NE.AND P6, PT, R13, 0x1, PT ;  /* 0x000000010d00780c */ /* 0x000fda0003fc5270 */
[----:B------:R-:W-:-:S05]  /*228e0*/  @P6 IMAD.HI.U32 R14, R8, R14, RZ ;  /* 0x0000000e080e6227 */ /* 0x000fca00078e00ff */
[----:B------:R-:W-:-:S07]  /*228f0*/  @P6 SHF.R.U32.HI R8, RZ, R15, R14 ;  /* 0x0000000fff086219 */ /* 0x000fce000001160e */
.L_x_11162:
[----:B------:R-:W-:Y:S05]  /*22900*/  BSYNC B1 ;  /* 0x0000000000017941 */ /* 0x000fea0003800000 */
.L_x_11160:
[----:B------:R-:W-:-:S05]  /*22910*/  IMAD R8, R8, R13, R38 ;  /* 0x0000000d08087224 */ /* 0x000fca00078e0226 */
[----:B------:R-:W-:Y:S02]  /*22920*/  VIADDMNMX R10, R8, R13, R10, PT ;  /* 0x0000000d080a7246 */ /* 0x000fe4000380010a */
[----:B------:R-:W-:-:S07]  /*22930*/  VIMNMX R11, R11, R8, !PT ;  /* 0x000000080b0b7248 */ /* 0x000fce0007fe0100 */
.L_x_11159:
[----:B------:R-:W-:Y:S05]  /*22940*/  BSYNC B0 ;  /* 0x0000000000007941 */ /* 0x000fea0003800000 */
.L_x_11158:
[----:B------:R-:W2:Y:S01]  /*22950*/  LD.E.64 R2, desc[UR44][R18.64+0x230] ;  /* 0x0002302c12027980 */ /* 0x000ea2000c101b00 */
        /* <DEDUP_REMOVED lines=69> */
[----:B--2---:R-:W-:Y:S02]  /*22db0*/  FMNMX.FTZ R12, R187, R2, !PT ;  /* 0x00000002bb0c7209 */ /* 0x004fe40007810000 */
[----:B------:R-:W-:Y:S02]  /*22dc0*/  ISETP.LT.OR P1, PT, R10, 0x1, P1 ;  /* 0x000000010a00780c */ /* 0x000fe40000f21670 */
[----:B------:R-:W-:Y:S02]  /*22dd0*/  FMNMX.FTZ R12, R63, R12, !PT ;  /* 0x0000000c3f0c7209 */ /* 0x000fe40007810000 */
[----:B------:R-:W-:-:S02]  /*22de0*/  FSEL R0, R0, -INF , !P1 ;  /* 0xff80000000007808 */ /* 0x000fc40004800000 */
[----:B------:R-:W-:Y:S02]  /*22df0*/  FMNMX.FTZ R12, R67, R12, !PT ;  /* 0x0000000c430c7209 */ /* 0x000fe40007810000 */
[----:B------:R-:W-:Y:S02]  /*22e00*/  ISETP.NE.AND P1, PT, R78, RZ, PT ;  /* 0x000000ff4e00720c */ /* 0x000fe40003f25270 */
[----:B------:R-:W-:Y:S02]  /*22e10*/  FMNMX.FTZ R12, R185, R12, !PT ;  /* 0x0000000cb90c7209 */ /* 0x000fe40007810000 */
[----:B------:R-:W-:Y:S02]  /*22e20*/  ISETP.GT.AND P2, PT, R11, 0x49, !P2 ;  /* 0x000000490b00780c */ /* 0x000fe40005744270 */
[----:B------:R-:W-:Y:S02]  /*22e30*/  FMNMX.FTZ R12, R73, R12, !PT ;  /* 0x0000000c490c7209 */ /* 0x000fe40007810000 */
[----:B------:R-:W-:-:S02]  /*22e40*/  ISETP.GT.AND P3, PT, R11, 0x50, !P3 ;  /* 0x000000500b00780c */ /* 0x000fc40005f64270 */
[----:B------:R-:W-:Y:S02]  /*22e50*/  FMNMX.FTZ R12, R71, R12, !PT ;  /* 0x0000000c470c7209 */ /* 0x000fe40007810000 */
[----:B------:R-:W-:Y:S02]  /*22e60*/  ISETP.GT.AND P4, PT, R11, 0x51, !P4 ;  /* 0x000000510b00780c */ /* 0x000fe40006784270 */
[----:B------:R-:W-:Y:S02]  /*22e70*/  FMNMX.FTZ R12, R75, R12, !PT ;  /* 0x0000000c4b0c7209 */ /* 0x000fe40007810000 */
[----:B------:R-:W-:Y:S02]  /*22e80*/  ISETP.NE.AND P6, PT, R64, RZ, PT ;  /* 0x000000ff4000720c */ /* 0x000fe40003fc5270 */
        /* <DEDUP_REMOVED lines=37> */
[----:B0-----:R-:W-:-:S02]  /*230e0*/  FMNMX.FTZ R14, R15, R14, !PT ;  /* 0x0000000e0f0e7209 */ /* 0x001fc40007810000 */
[----:B------:R-:W-:Y:S02]  /*230f0*/  ISETP.LT.OR P2, PT, R10, 0x4a, P2 ;  /* 0x0000004a0a00780c */ /* 0x000fe40001741670 */
[----:B------:R-:W-:Y:S01]  /*23100*/  FSEL R26, R26, -INF , !P1 ;  /* 0xff8000001a1a7808 */ /* 0x000fe20004800000 */
[----:B------:R-:W0:Y:S01]  /*23110*/  SHFL.BFLY PT, R33, R14, 0x1, 0x1f ;  /* 0x0c201f000e217f89 */ /* 0x000e2200000e0000 */
[----:B------:R-:W-:Y:S02]  /*23120*/  FMNMX.FTZ R13, R6, R13, !PT ;  /* 0x0000000d060d7209 */ /* 0x000fe40007810000 */
[----:B------:R-:W-:Y:S02]  /*23130*/  ISETP.LT.OR P3, PT, R10, 0x51, P3 ;  /* 0x000000510a00780c */ /* 0x000fe40001f61670 */
[----:B------:R-:W-:Y:S02]  /*23140*/  FSEL R27, R27, -INF , !P2 ;  /* 0xff8000001b1b7808 */ /* 0x000fe40005000000 */
[----:B------:R-:W-:-:S02]  /*23150*/  FMNMX.FTZ R12, R26, R13, !PT ;  /* 0x0000000d1a0c7209 */ /* 0x000fc40007810000 */
[----:B------:R-:W-:Y:S02]  /*23160*/  ISETP.GT.AND P5, PT, R11, 0x58, !P5 ;  /* 0x000000580b00780c */ /* 0x000fe40006fa4270 */
[----:B------:R-:W-:Y:S02]  /*23170*/  ISETP.LT.OR P4, PT, R10, 0x52, P4 ;  /* 0x000000520a00780c */ /* 0x000fe40002781670 */
[----:B------:R-:W-:Y:S02]  /*23180*/  FSEL R40, R40, -INF , !P3 ;  /* 0xff80000028287808 */ /* 0x000fe40005800000 */
[----:B------:R-:W-:Y:S02]  /*23190*/  FMNMX.FTZ R13, R27, R12, !PT ;  /* 0x0000000c1b0d7209 */ /* 0x000fe40007810000 */
[----:B------:R-:W-:Y:S02]  /*231a0*/  ISETP.GT.AND P1, PT, R11, 0x59, !P6 ;  /* 0x000000590b00780c */ /* 0x000fe40007724270 */
[----:B------:R-:W-:-:S02]  /*231b0*/  ISETP.LT.OR P5, PT, R10, 0x59, P5 ;  /* 0x000000590a00780c */ /* 0x000fc40002fa1670 */
[----:B------:R-:W-:Y:S02]  /*231c0*/  FSEL R41, R41, -INF , !P4 ;  /* 0xff80000029297808 */ /* 0x000fe40006000000 */
[----:B------:R-:W-:Y:S02]  /*231d0*/  FMNMX.FTZ R12, R40, R13, !PT ;  /* 0x0000000d280c7209 */ /* 0x000fe40007810000 */
[----:B------:R-:W-:Y:S02]  /*231e0*/  ISETP.LT.OR P1, PT, R10, 0x5a, P1 ;  /* 0x0000005a0a00780c */ /* 0x000fe40000f21670 */
[----:B------:R-:W-:Y:S02]  /*231f0*/  FSEL R42, R42, -INF , !P5 ;  /* 0xff8000002a2a7808 */ /* 0x000fe40006800000 */
[----:B------:R-:W-:Y:S02]  /*23200*/  FMNMX.FTZ R11, R41, R12, !PT ;  /* 0x0000000c290b7209 */ /* 0x000fe40007810000 */
[----:B------:R-:W-:-:S02]  /*23210*/  FSEL R43, R43, -INF , !P1 ;  /* 0xff8000002b2b7808 */ /* 0x000fc40004800000 */
[----:B------:R-:W-:Y:S02]  /*23220*/  FMNMX.FTZ R10, R42, R11, !PT ;  /* 0x0000000b2a0a7209 */ /* 0x000fe40007810000 */
[----:B------:R-:W-:Y:S02]  /*23230*/  LOP3.LUT R178, R193, 0x4, RZ, 0xfc, !PT ;  /* 0x00000004c1b27812 */ /* 0x000fe400078efcff */
        /* <DEDUP_REMOVED lines=14> */
[----:B------:R-:W5:Y:S01]  /*23320*/  LD.E R47, desc[UR44][R18.64+0x244] ;  /* 0x0002442c122f7980 */ /* 0x000f62000c101900 */
[----:B------:R-:W-:-:S04]  /*23330*/  FSETP.NEU.FTZ.AND P2, PT, R35, -INF , PT ;  /* 0xff8000002300780b */ /* 0x000fc80003f5d000 */
[----:B------:R-:W-:-:S05]  /*23340*/  FSEL R12, R35, RZ, P2 ;  /* 0x000000ff230c7208 */ /* 0x000fca0001000000 */
[----:B------:R-:W-:Y:S01]  /*23350*/  FADD.FTZ R12, R3, -R12 ;  /* 0x8000000c030c7221 */ /* 0x000fe20000010000 */
[C---:B--2---:R-:W-:Y:S01]  /*23360*/  FSETP.NEU.FTZ.AND P1, PT, R44.reuse, -INF , PT ;  /* 0xff8000002c00780b */ /* 0x044fe20003f3d000 */
[----:B---3--:R-:W-:-:S03]  /*23370*/  FMUL.FTZ R10, R44, R45 ;  /* 0x0000002d2c0a7220 */ /* 0x008fc60000410000 */
[----:B------:R-:W-:Y:S01]  /*23380*/  FSEL R3, R44, RZ, P1 ;  /* 0x000000ff2c037208 */ /* 0x000fe20000800000 */
[----:B0-----:R-:W-:Y:S01]  /*23390*/  FMUL.FTZ R35, R35, R45 ;  /* 0x0000002d23237220 */ /* 0x001fe20000410000 */
[----:B------:R-:W-:-:S03]  /*233a0*/  FSEL R14, R10, RZ, P1 ;  /* 0x000000ff0a0e7208 */ /* 0x000fc60000800000 */
[----:B------:R-:W-:Y:S02]  /*233b0*/  FADD.FTZ R3, R2, -R3 ;  /* 0x8000000302037221 */ /* 0x000fe40000010000 */
[-CC-:B------:R-:W-:Y:S01]  /*233c0*/  FFMA.FTZ R182, R22, R45.reuse, -R14.reuse ;  /* 0x0000002d16b67223 */ /* 0x180fe2000001080e */
[----:B------:R-:W-:Y:S01]  /*233d0*/  FSEL R22, R35, RZ, P2 ;  /* 0x000000ff23167208 */ /* 0x000fe20001000000 */
[-C--:B------:R-:W-:Y:S01]  /*233e0*/  FMUL.FTZ R3, R3, R45.reuse ;  /* 0x0000002d03037220 */ /* 0x080fe20000410000 */
[-C--:B------:R-:W-:Y:S01]  /*233f0*/  FFMA.FTZ R187, R187, R45.reuse, -R14 ;  /* 0x0000002dbbbb7223 */ /* 0x080fe2000001080e */
[----:B------:R-:W-:Y:S02]  /*23400*/  FMUL.FTZ R12, R45, R12 ;  /* 0x0000000c2d0c7220 */ /* 0x000fe40000410000 */
[-C--:B------:R-:W-:Y:S01]  /*23410*/  FFMA.FTZ R188, R0, R45.reuse, -R22 ;  /* 0x0000002d00bc7223 */ /* 0x080fe20000010816 */
[----:B------:R-:W4:Y:S01]  /*23420*/  MUFU.EX2 R35, R3 ;  /* 0x0000000300237308 */ /* 0x000f220000000800 */
[-C--:B------:R-:W-:Y:S01]  /*23430*/  FFMA.FTZ R152, R63, R45.reuse, -R14 ;  /* 0x0000002d3f987223 */ /* 0x080fe2000001080e */
[-C--:B------:R-:W-:Y:S01]  /*23440*/  FFMA.FTZ R153, R8, R45.reuse, -R22 ;  /* 0x0000002d08997223 */ /* 0x080fe20000010816 */
[-C--:B------:R-:W-:Y:S01]  /*23450*/  FFMA.FTZ R154, R67, R45.reuse, -R14 ;  /* 0x0000002d439a7223 */ /* 0x080fe2000001080e */
[----:B------:R-:W-:-:S04]  /*23460*/  FFMA.FTZ R186, R17, R45, -R22 ;  /* 0x0000002d11ba7223 */ /* 0x000fc80000010816 */
[----:B------:R0:W-:Y:S01]  /*23470*/  MUFU.EX2 R33, R12 ;  /* 0x0000000c00217308 */ /* 0x0001e20000000800 */
[-C--:B------:R-:W-:Y:S01]  /*23480*/  FFMA.FTZ R185, R185, R45.reuse, -R14 ;  /* 0x0000002db9b97223 */ /* 0x080fe2000001080e */
[----:B------:R-:W-:-:S06]  /*23490*/  FFMA.FTZ R155, R24, R45, -R22 ;  /* 0x0000002d189b7223 */ /* 0x000fcc0000010816 */
[----:B------:R-:W-:Y:S08]  /*234a0*/  MUFU.EX2 R187, R187 ;  /* 0x000000bb00bb7308 */ /* 0x000ff00000000800 */
[----:B------:R-:W5:Y:S01]  /*234b0*/  MUFU.EX2 R188, R188 ;  /* 0x000000bc00bc7308 */ /* 0x000f620000000800 */
[-C--:B------:R-:W-:Y:S01]  /*234c0*/  FFMA.FTZ R11, R73, R45.reuse, -R14 ;  /* 0x0000002d490b7223 */ /* 0x080fe2000001080e */
[----:B------:R-:W-:-:S06]  /*234d0*/  FFMA.FTZ R15, R29, R45, -R22 ;  /* 0x0000002d1d0f7223 */ /* 0x000fcc0000010816 */
[----:B------:R-:W-:Y:S08]  /*234e0*/  MUFU.EX2 R152, R152 ;  /* 0x0000009800987308 */ /* 0x000ff00000000800 */
[----:B------:R-:W1:Y:S01]  /*234f0*/  MUFU.EX2 R153, R153 ;  /* 0x0000009900997308 */ /* 0x000e620000000800 */
[-CC-:B------:R-:W-:Y:S01]  /*23500*/  FFMA.FTZ R10, R71, R45.reuse, -R14.reuse ;  /* 0x0000002d470a7223 */ /* 0x180fe2000001080e */
[-CC-:B------:R-:W-:Y:S01]  /*23510*/  FFMA.FTZ R13, R75, R45.reuse, -R14.reuse ;  /* 0x0000002d4b0d7223 */ /* 0x180fe2000001080e */
[----:B0-----:R-:W-:-:S05]  /*23520*/  FFMA.FTZ R12, R79, R45, -R14 ;  /* 0x0000002d4f0c7223 */ /* 0x001fca000001080e */
[----:B------:R-:W-:Y:S01]  /*23530*/  MUFU.EX2 R154, R154 ;  /* 0x0000009a009a7308 */ /* 0x000fe20000000800 */
[-CC-:B------:R-:W-:Y:S01]  /*23540*/  FFMA.FTZ R157, R77, R45.reuse, -R14.reuse ;  /* 0x0000002d4d9d7223 */ /* 0x180fe2000001080e */
[-CC-:B------:R-:W-:Y:S01]  /*23550*/  FFMA.FTZ R156, R81, R45.reuse, -R14.reuse ;  /* 0x0000002d519c7223 */ /* 0x180fe2000001080e */
[----:B------:R-:W-:-:S05]  /*23560*/  FFMA.FTZ R159, R159, R45, -R14 ;  /* 0x0000002d9f9f7223 */ /* 0x000fca000001080e */
        /* <DEDUP_REMOVED lines=13> */
[----:B------:R-:W-:Y:S01]  /*23640*/  FFMA.FTZ R183, R16, R45, -R14 ;  /* 0x0000002d10b77223 */ /* 0x000fe2000001080e */
[----:B----4-:R-:W-:-:S02]  /*23650*/  FMUL.FTZ R46, R35, R46 ;  /* 0x0000002e232e7220 */ /* 0x010fc40000410000 */
[----:B------:R-:W2:Y:S01]  /*23660*/  MUFU.EX2 R155, R155 ;  /* 0x0000009b009b7308 */ /* 0x000ea20000000800 */
[-CC-:B------:R-:W-:Y:S01]  /*23670*/  FFMA.FTZ R14, R30, R45.reuse, -R22.reuse ;  /* 0x0000002d1e0e7223 */ /* 0x180fe20000010816 */
[----:B------:R-:W-:Y:S01]  /*23680*/  FFMA.FTZ R161, R9, R45, -R22 ;  /* 0x0000002d09a17223 */ /* 0x000fe20000010816 */
[----:B-----5:R-:W-:Y:S01]  /*23690*/  FFMA.FTZ R2, R33, R47, R188 ;  /* 0x0000002f21027223 */ /* 0x020fe200000100bc */
[----:B------:R-:W-:Y:S01]  /*236a0*/  FADD.FTZ R9, R46, R187 ;  /* 0x000000bb2e097221 */ /* 0x000fe20000010000 */
[----:B------:R-:W-:-:S03]  /*236b0*/  FFMA.FTZ R16, R31, R45, -R22 ;  /* 0x0000002d1f107223 */ /* 0x000fc60000010816 */
[----:B------:R-:W-:Y:S01]  /*236c0*/  MUFU.EX2 R11, R11 ;  /* 0x0000000b000b7308 */ /* 0x000fe20000000800 */
[----:B-1----:R-:W-:Y:S01]  /*236d0*/  FADD.FTZ R3, R153, R2 ;  /* 0x0000000299037221 */ /* 0x002fe20000010000 */
[----:B------:R-:W-:-:S06]  /*236e0*/  FADD.FTZ R9, R152, R9 ;  /* 0x0000000998097221 */ /* 0x000fcc0000010000 */
[----:B------:R-:W1:Y:S01]  /*236f0*/  MUFU.EX2 R15, R15 ;  /* 0x0000000f000f7308 */ /* 0x000e620000000800 */
[----:B------:R-:W-:Y:S01]  /*23700*/  FFMA.FTZ R0, R32, R45, -R22 ;  /* 0x0000002d20007223 */ /* 0x000fe20000010816 */
[----:B0-----:R-:W-:Y:S01]  /*23710*/  FADD.FTZ R8, R186, R3 ;  /* 0x00000003ba087221 */ /* 0x001fe20000010000 */
[----:B------:R-:W-:-:S05]  /*23720*/  FADD.FTZ R2, R154, R9 ;  /* 0x000000099a027221 */ /* 0x000fca0000010000 */
[----:B------:R-:W-:Y:S08]  /*23730*/  MUFU.EX2 R10, R10 ;  /* 0x0000000a000a7308 */ /* 0x000ff00000000800 */
[----:B------:R-:W0:Y:S01]  /*23740*/  MUFU.EX2 R14, R14 ;  /* 0x0000000e000e7308 */ /* 0x000e220000000800 */
[----:B--2---:R-:W-:Y:S01]  /*23750*/  FADD.FTZ R8, R155, R8 ;  /* 0x000000089b087221 */ /* 0x004fe20000010000 */
[----:B------:R-:W-:-:S06]  /*23760*/  FADD.FTZ R2, R185, R2 ;  /* 0x00000002b9027221 */ /* 0x000fcc0000010000 */
[----:B------:R-:W-:Y:S01]  /*23770*/  MUFU.EX2 R13, R13 ;  /* 0x0000000d000d7308 */ /* 0x000fe20000000800 */
[----:B------:R-:W-:-:S07]  /*23780*/  FFMA.FTZ R160, R34, R45, -R22 ;  /* 0x0000002d22a07223 */ /* 0x000fce0000010816 */
[----:B------:R-:W2:Y:S01]  /*23790*/  MUFU.EX2 R16, R16 ;  /* 0x0000001000107308 */ /* 0x000ea20000000800 */
[----:B------:R-:W-:Y:S01]  /*237a0*/  FFMA.FTZ R175, R7, R45, -R22 ;  /* 0x0000002d07af7223 */ /* 0x000fe20000010816 */
[----:B-1----:R-:W-:Y:S01]  /*237b0*/  FADD.FTZ R7, R15, R8 ;  /* 0x000000080f077221 */ /* 0x002fe20000010000 */
[----:B------:R-:W-:-:S05]  /*237c0*/  FADD.FTZ R3, R11, R2 ;  /* 0x000000020b037221 */ /* 0x000fca0000010000 */
[----:B------:R-:W-:Y:S01]  /*237d0*/  MUFU.EX2 R12, R12 ;  /* 0x0000000c000c7308 */ /* 0x000fe20000000800 */
[----:B------:R-:W-:-:S07]  /*237e0*/  FFMA.FTZ R163, R25, R45, -R22 ;  /* 0x0000002d19a37223 */ /* 0x000fce0000010816 */
[----:B------:R-:W1:Y:S01]  /*237f0*/  MUFU.EX2 R0, R0 ;  /* 0x0000000000007308 */ /* 0x000e620000000800 */
[----:B0-----:R-:W-:Y:S01]  /*23800*/  FADD.FTZ R7, R14, R7 ;  /* 0x000000070e077221 */ /* 0x001fe20000010000 */
[----:B------:R-:W-:-:S06]  /*23810*/  FADD.FTZ R2, R10, R3 ;  /* 0x000000030a027221 */ /* 0x000fcc0000010000 */
[----:B------:R-:W-:Y:S01]  /*23820*/  MUFU.EX2 R157, R157 ;  /* 0x0000009d009d7308 */ /* 0x000fe20000000800 */
[----:B------:R-:W-:-:S07]  /*23830*/  FFMA.FTZ R162, R28, R45, -R22 ;  /* 0x0000002d1ca27223 */ /* 0x000fce0000010816 */
        /* <DEDUP_REMOVED lines=22> */
[----:B-1----:R-:W-:Y:S01]  /*239a0*/  FADD.FTZ R7, R163, R6 ;  /* 0x00000006a3077221 */ /* 0x002fe20000010000 */
[----:B------:R-:W-:-:S06]  /*239b0*/  FADD.FTZ R3, R159, R2 ;  /* 0x000000029f037221 */ /* 0x000fcc0000010000 */
[----:B------:R-:W-:Y:S08]  /*239c0*/  MUFU.EX2 R170, R170 ;  /* 0x000000aa00aa7308 */ /* 0x000ff00000000800 */
[----:B------:R-:W1:Y:S01]  /*239d0*/  MUFU.EX2 R166, R166 ;  /* 0x000000a600a67308 */ /* 0x000e620000000800 */
[----:B0-----:R-:W-:Y:S01]  /*239e0*/  FADD.FTZ R6, R162, R7 ;  /* 0x00000007a2067221 */ /* 0x001fe20000010000 */
[----:B------:R-:W-:-:S06]  /*239f0*/  FADD.FTZ R2, R158, R3 ;  /* 0x000000039e027221 */ /* 0x000fcc0000010000 */
[----:B------:R-:W-:Y:S08]  /*23a00*/  MUFU.EX2 R169, R169 ;  /* 0x000000a900a97308 */ /* 0x000ff00000000800 */
        /* <DEDUP_REMOVED lines=33> */
[----:B------:R-:W-:Y:S08]  /*23c20*/  MUFU.EX2 R180, R180 ;  /* 0x000000b400b47308 */ /* 0x000ff00000000800 */
[----:B------:R-:W2:Y:S01]  /*23c30*/  MUFU.EX2 R17, R17 ;  /* 0x0000001100117308 */ /* 0x000ea20000000800 */
[----:B-1----:R-:W-:Y:S01]  /*23c40*/  FADD.FTZ R6, R8, R7 ;  /* 0x0000000708067221 */ /* 0x002fe20000010000 */
[----:B------:R-:W-:-:S06]  /*23c50*/  FADD.FTZ R2, R176, R3 ;  /* 0x00000003b0027221 */ /* 0x000fcc0000010000 */
[----:B------:R-:W-:Y:S08]  /*23c60*/  MUFU.EX2 R183, R183 ;  /* 0x000000b700b77308 */ /* 0x000ff00000000800 */
[----:B------:R-:W1:Y:S01]  /*23c70*/  MUFU.EX2 R23, R23 ;  /* 0x0000001700177308 */ /* 0x000e620000000800 */
[----:B0-----:R-:W-:Y:S01]  /*23c80*/  FADD.FTZ R6, R21, R6 ;  /* 0x0000000615067221 */ /* 0x001fe20000010000 */
[----:B------:R-:W-:-:S06]  /*23c90*/  FADD.FTZ R3, R181, R2 ;  /* 0x00000002b5037221 */ /* 0x000fcc0000010000 */
[----:B------:R-:W0:Y:S08]  /*23ca0*/  MUFU.EX2 R182, R182 ;  /* 0x000000b600b67308 */ /* 0x000e300000000800 */
[----:B------:R-:W3:Y:S01]  /*23cb0*/  MUFU.EX2 R22, R22 ;  /* 0x0000001600167308 */ /* 0x000ee20000000800 */
[----:B--2---:R-:W-:Y:S01]  /*23cc0*/  FADD.FTZ R6, R17, R6 ;  /* 0x0000000611067221 */ /* 0x004fe20000010000 */
[----:B------:R-:W-:-:S03]  /*23cd0*/  FADD.FTZ R2, R180, R3 ;  /* 0x00000003b4027221 */ /* 0x000fc60000010000 */
[----:B-1----:R-:W-:Y:S01]  /*23ce0*/  FADD.FTZ R7, R23, R6 ;  /* 0x0000000617077221 */ /* 0x002fe20000010000 */
[----:B------:R-:W-:-:S04]  /*23cf0*/  FADD.FTZ R3, R183, R2 ;  /* 0x00000002b7037221 */ /* 0x000fc80000010000 */
[----:B0-----:R-:W-:Y:S01]  /*23d00*/  FADD.FTZ R36, R182, R3 ;  /* 0x00000003b6247221 */ /* 0x001fe20000010000 */
[----:B------:R-:W-:Y:S01]  /*23d10*/  ST.E desc[UR44][R18.64+0x240], R46 ;  /* 0x0002402e12007985 */ /* 0x000fe2000c10192c */
[----:B---3--:R-:W-:-:S05]  /*23d20*/  FADD.FTZ R37, R22, R7 ;  /* 0x0000000716257221 */ /* 0x008fca0000010000 */
[----:B------:R0:W-:Y:S04]  /*23d30*/  ST.E.64 desc[UR44][R18.64+0x240], R36 ;  /* 0x0002402412007985 */ /* 0x0001e8000c101b2c */
[----:B------:R-:W2:Y:S04]  /*23d40*/  LDL.64 R2, [R1+0x1f8] ;  /* 0x0001f80001027983 */ /* 0x000ea80000100a00 */
[----:B--2---:R-:W2:Y:S04]  /*23d50*/  LD.E R31, desc[UR44][R2.64+0x1fc] ;  /* 0x0001fc2c021f7980 */ /* 0x004ea8000c101900 */
[----:B------:R-:W3:Y:S04]  /*23d60*/  LD.E R6, desc[UR44][R2.64] ;  /* 0x0000002c02067980 */ /* 0x000ee8000c101900 */
        /* <DEDUP_REMOVED lines=126> */
[----:B--2---:R-:W-:Y:S01]  /*24550*/  FMUL.FTZ R119, R33, R31 ;  /* 0x0000001f21777220 */ /* 0x004fe20000410000 */
[C---:B---3--:R-:W-:Y:S01]  /*24560*/  FMUL.FTZ R31, R35.reuse, R6 ;  /* 0x00000006231f7220 */ /* 0x048fe20000410000 */
[C---:B----4-:R-:W-:Y:S01]  /*24570*/  FMUL.FTZ R7, R35.reuse, R7 ;  /* 0x0000000723077220 */ /* 0x050fe20000410000 */
[C---:B-----5:R-:W-:Y:S01]  /*24580*/  FMUL.FTZ R25, R35.reuse, R25 ;  /* 0x0000001923197220 */ /* 0x060fe20000410000 */
[C---:B------:R-:W-:Y:S01]  /*24590*/  FMUL.FTZ R27, R35.reuse, R27 ;  /* 0x0000001b231b7220 */ /* 0x040fe20000410000 */
[C---:B------:R-:W-:Y:S01]  /*245a0*/  FMUL.FTZ R29, R35.reuse, R29 ;  /* 0x0000001d231d7220 */ /* 0x040fe20000410000 */
[----:B------:R0:W-:Y:S01]  /*245b0*/  ST.E desc[UR44][R2.64], R31 ;  /* 0x0000001f02007985 */ /* 0x0001e2000c10192c */
[C---:B------:R-:W-:Y:S01]  /*245c0*/  FMUL.FTZ R37, R35.reuse, R37 ;  /* 0x0000002523257220 */ /* 0x040fe20000410000 */
[C---:B------:R-:W-:Y:S01]  /*245d0*/  FMUL.FTZ R41, R35.reuse, R41 ;  /* 0x0000002923297220 */ /* 0x040fe20000410000 */
[C---:B------:R-:W-:Y:S01]  /*245e0*/  FMUL.FTZ R39, R35.reuse, R39 ;  /* 0x0000002723277220 */ /* 0x040fe20000410000 */
[----:B------:R1:W-:Y:S01]  /*245f0*/  ST.E desc[UR44][R2.64+0x4], R7 ;  /* 0x0000040702007985 */ /* 0x0003e2000c10192c */
[C---:B------:R-:W-:Y:S01]  /*24600*/  FMUL.FTZ R45, R35.reuse, R24 ;  /* 0x00000018232d7220 */ /* 0x040fe20000410000 */
[C---:B------:R-:W-:Y:S01]  /*24610*/  FMUL.FTZ R43, R35.reuse, R43 ;  /* 0x0000002b232b7220 */ /* 0x040fe20000410000 */
[C---:B0-----:R-:W-:Y:S01]  /*24620*/  FMUL.FTZ R31, R35.reuse, R28 ;  /* 0x0000001c231f7220 */ /* 0x041fe20000410000 */
[----:B------:R0:W-:Y:S01]  /*24630*/  ST.E desc[UR44][R2.64+0x14], R25 ;  /* 0x0000141902007985 */ /* 0x0001e2000c10192c */
[----:B-1----:R-:W-:-:S03]  /*24640*/  FMUL.FTZ R7, R35, R232 ;  /* 0x000000e823077220 */ /* 0x002fc60000410000 */
        /* <DEDUP_REMOVED lines=9> */
[C---:B---3--:R-:W-:Y:S01]  /*246e0*/  FMUL.FTZ R29, R35.reuse, R228 ;  /* 0x000000e4231d7220 */ /* 0x048fe20000410000 */
[C---:B0-----:R-:W-:Y:S01]  /*246f0*/  FMUL.FTZ R37, R35.reuse, R222 ;  /* 0x000000de23257220 */ /* 0x041fe20000410000 */
[C---:B-1----:R-:W-:Y:S01]  /*24700*/  FMUL.FTZ R41, R35.reuse, R220 ;  /* 0x000000dc23297220 */ /* 0x042fe20000410000 */
[C---:B--2---:R-:W-:Y:S01]  /*24710*/  FMUL.FTZ R39, R35.reuse, R214 ;  /* 0x000000d623277220 */ /* 0x044fe20000410000 */
[----:B------:R-:W-:Y:S01]  /*24720*/  ST.E desc[UR44][R2.64+0x10], R45 ;  /* 0x0000102d02007985 */ /* 0x000fe2000c10192c */
[C---:B------:R-:W-:Y:S01]  /*24730*/  FMUL.FTZ R117, R35.reuse, R30 ;  /* 0x0000001e23757220 */ /* 0x040fe20000410000 */
        /* <DEDUP_REMOVED lines=44> */
[----:B------:R0:W-:Y:S01]  /*24a00*/  ST.E desc[UR44][R2.64+0x1a0], R39 ;  /* 0x0001a02702007985 */ /* 0x0001e2000c10192c */
[C---:B-1----:R-:W-:Y:S01]  /*24a10*/  FMUL.FTZ R7, R35.reuse, R212 ;  /* 0x000000d423077220 */ /* 0x042fe20000410000 */
[C---:B--2---:R-:W-:Y:S01]  /*24a20*/  FMUL.FTZ R25, R35.reuse, R204 ;  /* 0x000000cc23197220 */ /* 0x044fe20000410000 */
[C---:B---3--:R-:W-:Y:S01]  /*24a30*/  FMUL.FTZ R27, R35.reuse, R210 ;  /* 0x000000d2231b7220 */ /* 0x048fe20000410000 */
[----:B------:R1:W-:Y:S01]  /*24a40*/  ST.E desc[UR44][R2.64+0x1a4], R41 ;  /* 0x0001a42902007985 */ /* 0x0003e2000c10192c */
[C---:B----4-:R-:W-:Y:S01]  /*24a50*/  FMUL.FTZ R29, R35.reuse, R208 ;  /* 0x000000d0231d7220 */ /* 0x050fe20000410000 */
[C---:B-----5:R-:W-:Y:S01]  /*24a60*/  FMUL.FTZ R31, R35.reuse, R206 ;  /* 0x000000ce231f7220 */ /* 0x060fe20000410000 */
[C---:B------:R-:W-:Y:S01]  /*24a70*/  FMUL.FTZ R37, R35.reuse, R202 ;  /* 0x000000ca23257220 */ /* 0x040fe20000410000 */
[----:B------:R-:W-:Y:S01]  /*24a80*/  FMUL.FTZ R35, R35, R190 ;  /* 0x000000be23237220 */ /* 0x000fe20000410000 */
        /* <DEDUP_REMOVED lines=172> */
[----:B------:R2:W-:Y:S06]  /*25550*/  BAR.SYNC.DEFER_BLOCKING R237, 0x100 ;  /* 0x000400ed0000751d */ /* 0x0005ec0000010000 */
[----:B0-----:R-:W5:Y:S04]  /*25560*/  LD.E R25, desc[UR44][R2.64] ;  /* 0x0000002c02197980 */ /* 0x001f68000c101900 */
[----:B-1----:R-:W5:Y:S04]  /*25570*/  LD.E R27, desc[UR44][R2.64+0x4] ;  /* 0x0000042c021b7980 */ /* 0x002f68000c101900 */
[----:B--2---:R-:W2:Y:S04]  /*25580*/  LD.E R29, desc[UR44][R2.64+0x8] ;  /* 0x0000082c021d7980 */ /* 0x004ea8000c101900 */
[----:B---3--:R-:W3:Y:S04]  /*25590*/  LD.E R31, desc[UR44][R2.64+0xc] ;  /* 0x00000c2c021f7980 */ /* 0x008ee8000c101900 */
[----:B------:R-:W3:Y:S04]  /*255a0*/  LD.E R43, desc[UR44][R2.64+0x10] ;  /* 0x0000102c022b7980 */ /* 0x000ee8000c101900 */
[----:B----4-:R-:W4:Y:S04]  /*255b0*/  LD.E R35, desc[UR44][R2.64+0x14] ;  /* 0x0000142c02237980 */ /* 0x010f28000c101900 */
[----:B-----5:R-:W5:Y:S04]  /*255c0*/  LD.E R37, desc[UR44][R2.64+0x18] ;  /* 0x0000182c02257980 */ /* 0x020f68000c101900 */
        /* <DEDUP_REMOVED lines=122> */
[----:B------:R-:W5:Y:S04]  /*25d70*/  LD.E.64 R6, desc[UR44][R18.64+0xa8] ;  /* 0x0000a82c12067980 */ /* 0x000f68000c101b00 */
[----:B------:R0:W-:Y:S04]  /*25d80*/  ST.E desc[UR44][R2.64], R25 ;  /* 0x0000001902007985 */ /* 0x0001e8000c10192c */
[----:B------:R-:W-:Y:S04]  /*25d90*/  ST.E desc[UR44][R2.64+0x4], R27 ;  /* 0x0000041b02007985 */ /* 0x000fe8000c10192c */
[----:B--2---:R-:W-:Y:S04]  /*25da0*/  ST.E desc[UR44][R2.64+0x8], R29 ;  /* 0x0000081d02007985 */ /* 0x004fe8000c10192c */
[----:B---3--:R-:W-:Y:S04]  /*25db0*/  ST.E desc[UR44][R2.64+0xc], R31 ;  /* 0x00000c1f02007985 */ /* 0x008fe8000c10192c */
[----:B------:R-:W-:Y:S04]  /*25dc0*/  ST.E desc[UR44][R2.64+0x10], R43 ;  /* 0x0000102b02007985 */ /* 0x000fe8000c10192c */
[----:B----4-:R-:W-:Y:S04]  /*25dd0*/  ST.E desc[UR44][R2.64+0x14], R35 ;  /* 0x0000142302007985 */ /* 0x010fe8000c10192c */
[----:B-----5:R-:W-:Y:S04]  /*25de0*/  ST.E desc[UR44][R2.64+0x18], R37 ;  /* 0x0000182502007985 */ /* 0x020fe8000c10192c */
        /* <DEDUP_REMOVED lines=121> */
[----:B------:R-:W5:Y:S04]  /*26580*/  LD.E R190, desc[UR44][R18.64+0x88] ;  /* 0x0000882c12be7980 */ /* 0x000f68000c101900 */
        /* <DEDUP_REMOVED lines=129> */
[----:B------:R-:W-:-:S02]  /*26da0*/  ISETP.NE.U32.AND P1, PT, R190, RZ, PT ;  /* 0x000000ffbe00720c */ /* 0x000fc40003f25070 */
[----:B------:R-:W-:Y:S02]  /*26db0*/  R2UR UR7, R7 ;  /* 0x00000000070772ca */ /* 0x000fe400000e0000 */
[----:B------:R-:W-:Y:S02]  /*26dc0*/  R2UR UR6, R6 ;  /* 0x00000000060672ca */ /* 0x000fe400000e0000 */
[----:B------:R-:W-:Y:S02]  /*26dd0*/  F2FP.BF16.F32.PACK_AB R152, R152, R187 ;  /* 0x000000bb9898723e */ /* 0x000fe400000010ff */
[----:B------:R-:W-:Y:S02]  /*26de0*/  F2FP.BF16.F32.PACK_AB R154, R185, R154 ;  /* 0x0000009ab99a723e */ /* 0x000fe400000010ff */
[----:B------:R-:W-:Y:S02]  /*26df0*/  F2FP.BF16.F32.PACK_AB R153, R153, R188 ;  /* 0x000000bc9999723e */ /* 0x000fe400000010ff */
[----:B------:R-:W-:Y:S01]  /*26e00*/  F2FP.BF16.F32.PACK_AB R155, R155, R186 ;  /* 0x000000ba9b9b723e */ /* 0x000fe200000010ff */
[----:B------:R-:W-:-:S03]  /*26e10*/  VOTEU.ANY UP0, P1 ;  /* 0x00000000003f7886 */ /* 0x000fc60000800100 */
[----:B--2---:R-:W-:-:S06]  /*26e20*/  WARPGROUP.ARRIVE ;  /* 0x00000000000079c5 */ /* 0x004fcc0000000000 */
[----:B------:R-:W-:Y:S03]  /*26e30*/  HGMMA.64x256x16.F32.BF16 R24, R152, gdesc[UR4].tnspB, R24, UP0, gsb0 ;  /* 0x43e0000498187df0 */ /* 0x000fe6000b801818 */
[----:B------:R-:W-:Y:S02]  /*26e40*/  WARPGROUP.DEPBAR.LE gsb0, 0x0 ;  /* 0x00008000000079c5 */ /* 0x000fe40000010000 */
        /* <DEDUP_REMOVED lines=129> */
[----:B0-----:R-:W1:Y:S01]  /*27660*/  LD.E R24, desc[UR44][R2.64] ;  /* 0x0000002c02187980 */ /* 0x001e62000c101900 */
[----:B------:R-:W-:-:S02]  /*27670*/  VIADD R154, R6, 0x80 ;  /* 0x00000080069a7836 */ /* 0x000fc40000000000 */
[----:B------:R-:W-:-:S03]  /*27680*/  IMAD.MOV.U32 R155, RZ, RZ, R7 ;  /* 0x000000ffff9b7224 */ /* 0x000fc600078e0007 */
[----:B------:R-:W-:Y:S02]  /*27690*/  R2UR UR6, R154 ;  /* 0x000000009a0672ca */ /* 0x000fe400000e0000 */
[----:B------:R-:W-:Y:S02]  /*276a0*/  R2UR UR7, R155 ;  /* 0x000000009b0772ca */ /* 0x000fe400000e0000 */
[----:B------:R-:W-:Y:S02]  /*276b0*/  F2FP.BF16.F32.PACK_AB R152, R10, R11 ;  /* 0x0000000b0a98723e */ /* 0x000fe400000010ff */
[----:B------:R-:W-:Y:S02]  /*276c0*/  F2FP.BF16.F32.PACK_AB R154, R12, R13 ;  /* 0x0000000d0c9a723e */ /* 0x000fe400000010ff */
[----:B------:R-:W-:Y:S02]  /*276d0*/  F2FP.BF16.F32.PACK_AB R153, R14, R15 ;  /* 0x0000000f0e99723e */ /* 0x000fe400000010ff */
[----:B------:R-:W-:-:S04]  /*276e0*/  F2FP.BF16.F32.PACK_AB R155, R0, R16 ;  /* 0x00000010009b723e */ /* 0x000fc800000010ff */
[----:B-1----:R-:W-:-:S06]  /*276f0*/  WARPGROUP.ARRIVE ;  /* 0x00000000000079c5 */ /* 0x002fcc0000000000 */
[----:B------:R-:W-:Y:S03]  /*27700*/  HGMMA.64x256x16.F32.BF16 R24, R152, gdesc[UR4].tnspB, R24, gsb0 ;  /* 0x43e0000498187df0 */ /* 0x000fe60008001818 */
        /* <DEDUP_REMOVED lines=554> */
[----:B------:R-:W-:Y:S01]  /*299b0*/  VIADD R6, R6, 0x280 ;  /* 0x0000028006067836 */ /* 0x000fe20000000000 */
[----:B------:R-:W-:-:S04]  /*299c0*/  R2UR UR7, R7 ;  /* 0x00000000070772ca */ /* 0x000fc800000e0000 */
        /* <DEDUP_REMOVED lines=136> */
[----:B------:R1:W-:Y:S04]  /*2a250*/  ST.E desc[UR44][R18.64+0x88], R184 ;  /* 0x000088b812007985 */ /* 0x0003e8000c10192c */
        /* <DEDUP_REMOVED lines=17> */
[----:B--2---:R-:W2:Y:S04]  /*2a370*/  LD.E R41, desc[UR44][R2.64+0x40] ;  /* 0x0000402c02297980 */ /* 0x004ea8000c101900 */
[----:B---3--:R-:W3:Y:S04]  /*2a380*/  LD.E R43, desc[UR44][R2.64+0x44] ;  /* 0x0000442c022b7980 */ /* 0x008ee8000c101900 */
        /* <DEDUP_REMOVED lines=237> */
[----:B------:R-:W-:Y:S04]  /*2b260*/  BSSY B0, `(.L_x_11163) ;  /* 0x0000008000007945 */ /* 0x000fe80003800000 */
[----:B------:R-:W-:Y:S05]  /*2b270*/  @P0 BRA `(.L_x_11164) ;  /* 0x0000000000180947 */ /* 0x000fea0003800000 */
[----:B0-----:R-:W2:Y:S04]  /*2b280*/  LDL.64 R2, [R1+0x68] ;  /* 0x0000680001027983 */ /* 0x001ea80000100a00 */
[----:B------:R-:W3:Y:S01]  /*2b290*/  LD.E R0, desc[UR44][R4.64] ;  /* 0x0000002c04007980 */ /* 0x000ee2000c101900 */
[----:B--2---:R-:W-:-:S05]  /*2b2a0*/  MOV R3, R2 ;  /* 0x0000000200037202 */ /* 0x004fca0000000f00 */
[----:B---3--:R-:W-:-:S05]  /*2b2b0*/  IMAD R0, R0, 0x8, R3 ;  /* 0x0000000800007824 */ /* 0x008fca00078e0203 */
[----:B------:R-:W-:-:S04]  /*2b2c0*/  PRMT R0, RZ, 0x654, R0 ;  /* 0x00000654ff007816 */ /* 0x000fc80000000000 */
[----:B------:R1:W-:Y:S03]  /*2b2d0*/  SYNCS.ARRIVE.TRANS64.RED.A1T0 RZ, [R0+URZ], RZ ;  /* 0x000000ff00ff79a7 */ /* 0x0003e6000810043f */
.L_x_11164:
[----:B------:R-:W-:Y:S05]  /*2b2e0*/  BSYNC B0 ;  /* 0x0000000000007941 */ /* 0x000fea0003800000 */
.L_x_11163:
[C---:B------:R-:W-:Y:S01]  /*2b2f0*/  ISETP.GT.AND P1, PT, R20.reuse, R192, PT ;  /* 0x000000c01400720c */ /* 0x040fe20003f24270 */
[----:B------:R-:W-:-:S12]  /*2b300*/  VIADD R20, R20, 0xffffffff ;  /* 0xffffffff14147836 */ /* 0x000fd80000000000 */
[----:B------:R-:W-:Y:S05]  /*2b310*/  @P1 BRA `(.L_x_11165) ;  /* 0xffffff4c00a41947 */ /* 0x000fea000383ffff */
.L_x_11138:
[----:B------:R-:W-:Y:S05]  /*2b320*/  WARPSYNC.ALL ;  /* 0x0000000000007948 */ /* 0x000fea0003800000 */
[----:B------:R-:W1:Y:S04]  /*2b330*/  LDL R5, [R1+0x240] ;  /* 0x0002400001057983 */ /* 0x000e680000100800 */
[----:B0-----:R-:W2:Y:S04]  /*2b340*/  LDL R6, [R1+0x244] ;  /* 0x0002440001067983 */ /* 0x001ea80000100800 */
[----:B------:R-:W3:Y:S04]  /*2b350*/  LDL R62, [R1+0x218] ;  /* 0x00021800013e7983 */ /* 0x000ee80000100800 */
[----:B------:R-:W4:Y:S04]  /*2b360*/  LDL.64 R12, [R1+0x3c8] ;  /* 0x0003c800010c7983 */ /* 0x000f280000100a00 */
[----:B------:R-:W5:Y:S04]  /*2b370*/  LDL.64 R82, [R1+0x260] ;  /* 0x0002600001527983 */ /* 0x000f680000100a00 */
        /* <DEDUP_REMOVED lines=59> */
[----:B------:R-:W4:Y:S04]  /*2b730*/  LDL R61, [R1+0x220] ;  /* 0x00022000013d7983 */ /* 0x000f280000100800 */
[----:B-1----:R-:W0:Y:S02]  /*2b740*/  SHFL.BFLY PT, R0, R5, 0x2, 0x1f ;  /* 0x0c401f0005007f89 */ /* 0x002e2400000e0000 */
[----:B0-----:R-:W-:-:S05]  /*2b750*/  FADD.FTZ R0, R5, R0 ;  /* 0x0000000005007221 */ /* 0x001fca0000010000 */
[----:B------:R-:W0:Y:S02]  /*2b760*/  SHFL.BFLY PT, R3, R0, 0x1, 0x1f ;  /* 0x0c201f0000037f89 */ /* 0x000e2400000e0000 */
[----:B0-----:R-:W-:Y:S01]  /*2b770*/  FADD.FTZ R2, R0, R3 ;  /* 0x0000000300027221 */ /* 0x001fe20000010000 */
[----:B---3--:R-:W-:Y:S01]  /*2b780*/  VIADD R62, R62, 0x1 ;  /* 0x000000013e3e7836 */ /* 0x008fe20000000000 */
[----:B------:R-:W3:Y:S04]  /*2b790*/  LDL R0, [R1+0x224] ;  /* 0x0002240001007983 */ /* 0x000ee80000100800 */
[----:B------:R-:W-:Y:S04]  /*2b7a0*/  STL [R1+0x240], R2 ;  /* 0x0002400201007387 */ /* 0x000fe80000100800 */
[----:B------:R-:W5:Y:S04]  /*2b7b0*/  LDL R81, [R1+0x240] ;  /* 0x0002400001517983 */ /* 0x000f680000100800 */
[----:B--2---:R-:W0:Y:S02]  /*2b7c0*/  SHFL.BFLY PT, R3, R6, 0x2, 0x1f ;  /* 0x0c401f0006037f89 */ /* 0x004e2400000e0000 */
[----:B0-----:R-:W-:Y:S01]  /*2b7d0*/  FADD.FTZ R3, R3, R6 ;  /* 0x0000000603037221 */ /* 0x001fe20000010000 */
[----:B------:R-:W-:Y:S01]  /*2b7e0*/  ISETP.NE.AND P2, PT, R62, 0x2, PT ;  /* 0x000000023e00780c */ /* 0x000fe20003f45270 */
[----:B------:R-:W2:Y:S04]  /*2b7f0*/  LDL.64 R6, [R1+0x458] ;  /* 0x0004580001067983 */ /* 0x000ea80000100a00 */
[----:B------:R-:W0:Y:S08]  /*2b800*/  SHFL.BFLY PT, R4, R3, 0x1, 0x1f ;  /* 0x0c201f0003047f89 */ /* 0x000e3000000e0000 */
[----:B------:R-:W4:Y:S01]  /*2b810*/  @!P2 LDL R60, [R1+0x21c] ;  /* 0x00021c00013ca983 */ /* 0x000f220000100800 */
[----:B0-----:R-:W-:-:S03]  /*2b820*/  FADD.FTZ R72, R3, R4 ;  /* 0x0000000403487221 */ /* 0x001fc60000010000 */
[----:B------:R-:W2:Y:S02]  /*2b830*/  LDL.64 R4, [R1+0x428] ;  /* 0x0004280001047983 */ /* 0x000ea40000100a00 */
[----:B------:R-:W-:Y:S02]  /*2b840*/  FSETP.NE.FTZ.AND P1, PT, R72, RZ, PT ;  /* 0x000000ff4800720b */ /* 0x000fe40003f35000 */
[----:B------:R-:W2:Y:S11]  /*2b850*/  LDL.64 R2, [R1+0x448] ;  /* 0x0004480001027983 */ /* 0x000eb60000100a00 */
[----:B------:R-:W2:Y:S04]  /*2b860*/  @P1 LDL R77, [R1+0x250] ;  /* 0x00025000014d1983 */ /* 0x000ea80000100800 */
[----:B------:R-:W2:Y:S01]  /*2b870*/  @P1 LDL R79, [R1+0x234] ;  /* 0x00023400014f1983 */ /* 0x000ea20000100800 */
[----:B------:R-:W-:-:S02]  /*2b880*/  IMAD.MOV.U32 R74, RZ, RZ, -0x800000 ;  /* 0xff800000ff4a7424 */ /* 0x000fc400078e00ff */
[----:B------:R-:W-:Y:S01]  /*2b890*/  IMAD.MOV.U32 R73, RZ, RZ, RZ ;  /* 0x000000ffff497224 */ /* 0x000fe200078e00ff */
[----:B------:R0:W-:Y:S08]  /*2b8a0*/  BAR.ARV R236, 0x100 ;  /* 0x000400ec0000751d */ /* 0x0001f00000002000 */
[----:B------:R-:W-:Y:S06]  /*2b8b0*/  BAR.ARV 0x8, 0x180 ;  /* 0x0206000000007b1d */ /* 0x000fec0000002000 */
[----:B-----5:R-:W-:-:S13]  /*2b8c0*/  FSETP.NE.FTZ.AND P0, PT, R81, RZ, PT ;  /* 0x000000ff5100720b */ /* 0x020fda0003f15000 */
[----:B------:R-:W5:Y:S04]  /*2b8d0*/  @P0 LDL R63, [R1+0x250] ;  /* 0x00025000013f0983 */ /* 0x000f680000100800 */
[----:B------:R-:W2:Y:S01]  /*2b8e0*/  @P0 LDL R76, [R1+0x230] ;  /* 0x00023000014c0983 */ /* 0x000ea20000100800 */
[----:B------:R-:W1:Y:S02]  /*2b8f0*/  @P0 MUFU.LG2 R75, R81 ;  /* 0x00000051004b0308 */ /* 0x000e640000000c00 */
[----:B-1----:R-:W-:-:S06]  /*2b900*/  @P0 FMUL.FTZ R78, R75, 0.69314718246459960938 ;  /* 0x3f3172184b4e0820 */ /* 0x002fcc0000410000 */
[----:B------:R-:W1:Y:S08]  /*2b910*/  @P1 MUFU.LG2 R80, R72 ;  /* 0x0000004800501308 */ /* 0x000e700000000c00 */
[----:B------:R-:W0:Y:S01]  /*2b920*/  @P0 MUFU.RCP R73, R81 ;  /* 0x0000005100490308 */ /* 0x000e220000001000 */
[----:B----4-:R-:W-:Y:S01]  /*2b930*/  @!P2 LOP3.LUT R60, R60, 0x1, RZ, 0x3c, !PT ;  /* 0x000000013c3ca812 */ /* 0x010fe200078e3cff */
[----:B---3--:R-:W-:-:S02]  /*2b940*/  VIADD R0, R0, 0x1 ;  /* 0x0000000100007836 */ /* 0x008fc40000000000 */
[----:B-1----:R-:W-:Y:S01]  /*2b950*/  @P1 FMUL.FTZ R75, R80, 0.69314718246459960938 ;  /* 0x3f317218504b1820 */ /* 0x002fe20000410000 */
[----:B------:R-:W-:Y:S01]  /*2b960*/  STL [R1+0x244], R72 ;  /* 0x0002444801007387 */ /* 0x000fe20000100800 */
        /* <DEDUP_REMOVED lines=97> */
[----:B------:R-:W-:Y:S04]  /*2bf80*/  @!P2 STL [R1+0x21c], R60 ;  /* 0x00021c3c0100a387 */ /* 0x000fe80000100800 */
[----:B------:R-:W-:Y:S04]  /*2bf90*/  STL [R1+0x224], R0 ;  /* 0x0002240001007387 */ /* 0x000fe80000100800 */
[----:B------:R-:W-:Y:S01]  /*2bfa0*/  @!P2 STL [R1+0x218], RZ ;  /* 0x000218ff0100a387 */ /* 0x000fe20000100800 */
[----:B-----5:R-:W-:-:S04]  /*2bfb0*/  @P0 FMUL.FTZ R63, R63, 0.69314718246459960938 ;  /* 0x3f3172183f3f0820 */ /* 0x020fc80000410000 */
[----:B--2---:R-:W-:Y:S01]  /*2bfc0*/  @P0 FFMA.FTZ R74, R63, R76, R78 ;  /* 0x0000004c3f4a0223 */ /* 0x004fe2000001004e */
[----:B------:R-:W-:-:S06]  /*2bfd0*/  IMAD.MOV.U32 R63, RZ, RZ, RZ ;  /* 0x000000ffff3f7224 */ /* 0x000fcc00078e00ff */
[----:B------:R-:W0:Y:S01]  /*2bfe0*/  @P1 MUFU.RCP R63, R72 ;  /* 0x00000048003f1308 */ /* 0x000e220000001000 */
[----:B------:R-:W-:Y:S01]  /*2bff0*/  @P1 FMUL.FTZ R78, R77, 0.69314718246459960938 ;  /* 0x3f3172184d4e1820 */ /* 0x000fe20000410000 */
[----:B------:R-:W-:-:S03]  /*2c000*/  IMAD.MOV.U32 R76, RZ, RZ, -0x800000 ;  /* 0xff800000ff4c7424 */ /* 0x000fc600078e00ff */
[----:B------:R-:W-:Y:S01]  /*2c010*/  @P1 FFMA.FTZ R76, R78, R79, R75 ;  /* 0x0000004f4e4c1223 */ /* 0x000fe2000001004b */
[----:B------:R-:W-:Y:S01]  /*2c020*/  STL [R1+0x240], R74 ;  /* 0x0002404a01007387 */ /* 0x000fe20000100800 */
[-C--:B0-----:R-:W-:Y:S01]  /*2c030*/  FMUL.FTZ R13, R13, R63.reuse ;  /* 0x0000003f0d0d7220 */ /* 0x081fe20000410000 */
        /* <DEDUP_REMOVED lines=64> */
[----:B0-----:R-:W-:Y:S01]  /*2c440*/  VIADD R12, R61, 0x1 ;  /* 0x000000013d0c7836 */ /* 0x001fe20000000000 */
        /* <DEDUP_REMOVED lines=32> */
[----:B------:R0:W-:Y:S01]  /*2c650*/  STL [R1+0x220], R12 ;  /* 0x0002200c01007387 */ /* 0x0001e20000100800 */
[----:B------:R-:W-:-:S13]  /*2c660*/  PLOP3.LUT P0, PT, PT, PT, PT, 0x8, 0x0 ;  /* 0x000000000000781c */ /* 0x000fda0003f0e170 */
.L_x_11077:
[----:B------:R-:W-:Y:S05]  /*2c670*/  @P0 BRA `(.L_x_11166) ;  /* 0x0000002400340947 */ /* 0x000fea0003800000 */
[----:B------:R-:W1:Y:S01]  /*2c680*/  S2R R0, SR_TID.X ;  /* 0x0000000000007919 */ /* 0x000e620000002100 */
[----:B------:R-:W2:Y:S01]  /*2c690*/  S2UR UR5, SR_CgaCtaId ;  /* 0x00000000000579c3 */ /* 0x000ea20000008800 */
[----:B------:R-:W-:Y:S01]  /*2c6a0*/  UMOV UR4, 0x400 ;  /* 0x0000040000047882 */ /* 0x000fe20000000000 */
[----:B------:R-:W-:Y:S01]  /*2c6b0*/  ULDC UR6, c[0x0][0xb88] ;  /* 0x0002e20000067ab9 */ /* 0x000fe20000000800 */
[----:B0-----:R-:W0:Y:S05]  /*2c6c0*/  S2R R14, SR_CTAID.X ;  /* 0x00000000000e7919 */ /* 0x001e2a0000002500 */
[----:B------:R-:W3:Y:S01]  /*2c6d0*/  LDC R12, c[0x0][0xce8] ;  /* 0x00033a00ff0c7b82 */ /* 0x000ee20000000800 */
[----:B--2---:R-:W-:-:S04]  /*2c6e0*/  ULEA UR4, UR5, UR4, 0x18 ;  /* 0x0000000405047291 */ /* 0x004fc8000f8ec03f */
[----:B------:R-:W-:Y:S01]  /*2c6f0*/  UIADD3 UR4, UR4, 0x32420, URZ ;  /* 0x0003242004047890 */ /* 0x000fe2000fffe03f */
[----:B-1----:R-:W-:-:S03]  /*2c700*/  VIADD R3, R0, 0xffffff80 ;  /* 0xffffff8000037836 */ /* 0x002fc60000000000 */
[----:B------:R-:W-:Y:S01]  /*2c710*/  UPRMT UR4, URZ, 0x654, UR4 ;  /* 0x000006543f047896 */ /* 0x000fe20008000004 */
[----:B------:R-:W-:Y:S01]  /*2c720*/  BAR.SYNC.DEFER_BLOCKING 0x1, 0x100 ;  /* 0x0044000000007b1d */ /* 0x000fe20000010000 */
[----:B---3--:R-:W-:Y:S01]  /*2c730*/  IMAD R18, R12, UR6, RZ ;  /* 0x000000060c127c24 */ /* 0x008fe2000f8e02ff */
[----:B------:R-:W-:-:S04]  /*2c740*/  SHF.R.S32.HI R2, RZ, 0x1f, R3 ;  /* 0x0000001fff027819 */ /* 0x000fc80000011403 */
[----:B------:R-:W-:-:S04]  /*2c750*/  LEA.HI R0, R2, R3, RZ, 0x7 ;  /* 0x0000000302007211 */ /* 0x000fc800078f38ff */
[----:B------:R-:W-:-:S05]  /*2c760*/  LOP3.LUT R4, R0, 0xffffff80, RZ, 0xc0, !PT ;  /* 0xffffff8000047812 */ /* 0x000fca00078ec0ff */
[----:B------:R-:W-:-:S05]  /*2c770*/  IMAD.IADD R19, R3, 0x1, -R4 ;  /* 0x0000000103137824 */ /* 0x000fca00078e0a04 */
[----:B------:R-:W-:Y:S02]  /*2c780*/  SHF.R.S32.HI R4, RZ, 0x1f, R19 ;  /* 0x0000001fff047819 */ /* 0x000fe40000011413 */
[----:B------:R-:W-:Y:S01]  /*2c790*/  LOP3.LUT P0, RZ, R19, 0x3, RZ, 0xc0, !PT ;  /* 0x0000000313ff7812 */ /* 0x000fe2000780c0ff */
[----:B------:R-:W-:Y:S01]  /*2c7a0*/  SYNCS.ARRIVE.TRANS64.RED.A1T0 RZ, [UR4], RZ ;  /* 0x000000ffffff79a7 */ /* 0x000fe20008100404 */
[CC--:B------:R-:W-:Y:S01]  /*2c7b0*/  LEA.HI R27, R4.reuse, R19.reuse, RZ, 0x2 ;  /* 0x00000013041b7211 */ /* 0x0c0fe200078f10ff */
[----:B------:R-:W-:Y:S01]  /*2c7c0*/  ULDC.64 UR4, c[0x0][0xcd0] ;  /* 0x0003340000047ab9 */ /* 0x000fe20000000a00 */
[----:B------:R-:W-:Y:S02]  /*2c7d0*/  LEA.HI R4, R4, R19, RZ, 0x5 ;  /* 0x0000001304047211 */ /* 0x000fe400078f28ff */
[--C-:B------:R-:W-:Y:S02]  /*2c7e0*/  SHF.R.S32.HI R6, RZ, 0x2, R27.reuse ;  /* 0x00000002ff067819 */ /* 0x100fe4000001141b */
[----:B------:R-:W-:-:S02]  /*2c7f0*/  SHF.R.S32.HI R5, RZ, 0x1f, R27 ;  /* 0x0000001fff057819 */ /* 0x000fc4000001141b */
[----:B------:R-:W-:Y:S02]  /*2c800*/  SHF.R.S32.HI R4, RZ, 0x5, R4 ;  /* 0x00000005ff047819 */ /* 0x000fe40000011404 */
[----:B------:R-:W-:Y:S02]  /*2c810*/  LEA.HI R7, R5, R6, RZ, 0x3 ;  /* 0x0000000605077211 */ /* 0x000fe400078f18ff */
[----:B------:R-:W-:Y:S02]  /*2c820*/  SHF.R.S32.HI R5, RZ, 0x7, R0 ;  /* 0x00000007ff057819 */ /* 0x000fe40000011400 */
[----:B------:R-:W-:Y:S02]  /*2c830*/  LOP3.LUT R7, R7, 0xfffffff8, RZ, 0xc0, !PT ;  /* 0xfffffff807077812 */ /* 0x000fe400078ec0ff */
[----:B------:R-:W-:-:S03]  /*2c840*/  LEA.HI R0, R0, R5, RZ, 0x1 ;  /* 0x0000000500007211 */ /* 0x000fc600078f08ff */
[----:B------:R-:W-:Y:S01]  /*2c850*/  IMAD.IADD R7, R6, 0x1, -R7 ;  /* 0x0000000106077824 */ /* 0x000fe200078e0a07 */
[----:B------:R-:W-:-:S05]  /*2c860*/  LOP3.LUT R0, R0, 0x3fffffe, RZ, 0xc0, !PT ;  /* 0x03fffffe00007812 */ /* 0x000fca00078ec0ff */
[----:B------:R-:W-:Y:S02]  /*2c870*/  IMAD.IADD R0, R5, 0x1, -R0 ;  /* 0x0000000105007824 */ /* 0x000fe400078e0a00 */
[----:B------:R-:W-:Y:S01]  /*2c880*/  IMAD R5, R4, 0x10, R7 ;  /* 0x0000001004057824 */ /* 0x000fe200078e0207 */
[----:B------:R-:W-:Y:S01]  /*2c890*/  ISETP.NE.AND P2, PT, R12, 0x1, PT ;  /* 0x000000010c00780c */ /* 0x000fe20003f45270 */
[----:B------:R-:W1:Y:S02]  /*2c8a0*/  LDC.64 R6, c[0x0][0xcd8] ;  /* 0x00033600ff067b82 */ /* 0x000e640000000a00 */
[----:B------:R-:W-:-:S04]  /*2c8b0*/  IMAD R5, R0, 0x40, R5 ;  /* 0x0000004000057824 */ /* 0x000fc800078e0205 */
[----:B0-----:R-:W-:-:S05]  /*2c8c0*/  IMAD R13, R14, 0x80, R5 ;  /* 0x000000800e0d7824 */ /* 0x001fca00078e0205 */
[----:B------:R-:W-:Y:S01]  /*2c8d0*/  ISETP.GE.OR P1, PT, R13, R18, P0 ;  /* 0x000000120d00720c */ /* 0x000fe20000726670 */
[----:B------:R-:W0:-:S12]  /*2c8e0*/  @P2 LDC R4, c[0x0][0xcf0] ;  /* 0x00033c00ff042b82 */ /* 0x000e180000000800 */
[----:B------:R-:W2:Y:S01]  /*2c8f0*/  @!P1 LDL R15, [R1+0x240] ;  /* 0x00024000010f9983 */ /* 0x000ea20000100800 */
[----:B------:R-:W-:Y:S01]  /*2c900*/  LEA.HI R0, R2, R3, RZ, 0x2 ;  /* 0x0000000302007211 */ /* 0x000fe200078f10ff */
[----:B------:R-:W-:Y:S01]  /*2c910*/  IMAD.WIDE.U32 R10, R194, UR4, RZ ;  /* 0x00000004c20a7c25 */ /* 0x000fe2000f8e00ff */
[----:B------:R-:W-:Y:S02]  /*2c920*/  SHF.R.S32.HI R8, RZ, 0x1f, R194 ;  /* 0x0000001fff087819 */ /* 0x000fe400000114c2 */
[----:B------:R-:W-:Y:S01]  /*2c930*/  LOP3.LUT R0, R0, 0xfffffffc, RZ, 0xc0, !PT ;  /* 0xfffffffc00007812 */ /* 0x000fe200078ec0ff */
[----:B------:R-:W-:Y:S02]  /*2c940*/  VIADD R21, R13, 0x8 ;  /* 0x000000080d157836 */ /* 0x000fe40000000000 */
[----:B------:R-:W-:Y:S02]  /*2c950*/  IMAD R17, R8, UR4, RZ ;  /* 0x0000000408117c24 */ /* 0x000fe4000f8e02ff */
[----:B------:R-:W-:Y:S01]  /*2c960*/  IMAD.IADD R0, R3, 0x1, -R0 ;  /* 0x0000000103007824 */ /* 0x000fe200078e0a00 */
[----:B------:R-:W-:Y:S01]  /*2c970*/  ISETP.GE.OR P0, PT, R21, R18, P0 ;  /* 0x000000121500720c */ /* 0x000fe20000706670 */
[----:B------:R-:W3:Y:S01]  /*2c980*/  @P2 LDC R3, c[0x0][0xcec] ;  /* 0x00033b00ff032b82 */ /* 0x000ee20000000800 */
[----:B------:R-:W-:Y:S01]  /*2c990*/  IMAD R17, R194, UR5, R17 ;  /* 0x00000005c2117c24 */ /* 0x000fe2000f8e0211 */
[----:B------:R-:W-:Y:S01]  /*2c9a0*/  ULDC.64 UR4, c[0x0][0xce0] ;  /* 0x0003380000047ab9 */ /* 0x000fe20000000a00 */
[----:B------:R-:W-:-:S02]  /*2c9b0*/  LEA.HI R2, R0, R0, RZ, 0x1 ;  /* 0x0000000000027211 */ /* 0x000fc400078f08ff */
[----:B------:R-:W-:Y:S02]  /*2c9c0*/  IMAD.IADD R11, R11, 0x1, R17 ;  /* 0x000000010b0b7824 */ /* 0x000fe400078e0211 */
[----:B------:R-:W-:Y:S01]  /*2c9d0*/  LOP3.LUT R9, R2, 0x1ffffffe, RZ, 0xc0, !PT ;  /* 0x1ffffffe02097812 */ /* 0x000fe200078ec0ff */
[----:B-1----:R-:W-:-:S04]  /*2c9e0*/  IMAD R2, R6, UR37, RZ ;  /* 0x0000002506027c24 */ /* 0x002fc8000f8e02ff */
[----:B------:R-:W-:Y:S02]  /*2c9f0*/  IMAD.IADD R0, R0, 0x1, -R9 ;  /* 0x0000000100007824 */ /* 0x000fe400078e0a09 */
[----:B------:R-:W-:Y:S02]  /*2ca00*/  IMAD R17, R7, UR36, R2 ;  /* 0x0000002407117c24 */ /* 0x000fe4000f8e0202 */
[----:B------:R-:W-:Y:S02]  /*2ca10*/  IMAD R0, R0, 0x8, R5 ;  /* 0x0000000800007824 */ /* 0x000fe400078e0205 */
[----:B------:R-:W-:-:S04]  /*2ca20*/  IMAD.WIDE.U32 R6, R6, UR36, R10 ;  /* 0x0000002406067c25 */ /* 0x000fc8000f8e000a */
[----:B------:R-:W-:Y:S01]  /*2ca30*/  IMAD R9, R14, 0x80, R0 ;  /* 0x000000800e097824 */ /* 0x000fe200078e0200 */
[----:B------:R-:W-:Y:S01]  /*2ca40*/  SHF.R.S32.HI R14, RZ, 0x1f, R234 ;  /* 0x0000001fff0e7819 */ /* 0x000fe200000114ea */
[----:B------:R-:W-:Y:S02]  /*2ca50*/  IMAD.IADD R7, R7, 0x1, R17 ;  /* 0x0000000107077824 */ /* 0x000fe400078e0211 */
[----:B---3--:R-:W-:-:S04]  /*2ca60*/  @P2 IMAD.HI.U32 R3, R9, R3, RZ ;  /* 0x0000000309032227 */ /* 0x008fc800078e00ff */
[----:B------:R-:W-:Y:S01]  /*2ca70*/  IMAD.MOV.U32 R5, RZ, RZ, R9 ;  /* 0x000000ffff057224 */ /* 0x000fe200078e0009 */
[----:B0-----:R-:W-:Y:S01]  /*2ca80*/  @P2 SHF.R.U32.HI R5, RZ, R4, R3 ;  /* 0x00000004ff052219 */ /* 0x001fe20000011603 */
[----:B------:R-:W-:Y:S02]  /*2ca90*/  IMAD R11, R14, UR4, RZ ;  /* 0x000000040e0b7c24 */ /* 0x000fe4000f8e02ff */
[C---:B------:R-:W-:Y:S02]  /*2caa0*/  IMAD.WIDE.U32 R2, R234.reuse, UR4, R6 ;  /* 0x00000004ea027c25 */ /* 0x040fe4000f8e0006 */
[----:B------:R-:W0:Y:S02]  /*2cab0*/  @P2 LDC R6, c[0x0][0xcec] ;  /* 0x00033b00ff062b82 */ /* 0x000e240000000800 */
[----:B------:R-:W-:Y:S01]  /*2cac0*/  IMAD.MOV R0, RZ, RZ, -R5 ;  /* 0x000000ffff007224 */ /* 0x000fe200078e0a05 */
[----:B------:R-:W-:Y:S01]  /*2cad0*/  IADD3 R2, P3, R5, R2, RZ ;  /* 0x0000000205027210 */ /* 0x000fe20007f7e0ff */
[----:B------:R-:W-:Y:S01]  /*2cae0*/  IMAD R4, R234, UR5, R11 ;  /* 0x00000005ea047c24 */ /* 0x000fe2000f8e020b */
[----:B------:R-:W-:Y:S01]  /*2caf0*/  SHF.R.S32.HI R11, RZ, 0x1f, R5 ;  /* 0x0000001fff0b7819 */ /* 0x000fe20000011405 */
[----:B------:R-:W-:Y:S01]  /*2cb00*/  IMAD R7, R12, R0, R9 ;  /* 0x000000000c077224 */ /* 0x000fe200078e0209 */
[----:B------:R-:W-:-:S02]  /*2cb10*/  ULDC.64 UR4, c[0x0][0xcc8] ;  /* 0x0003320000047ab9 */ /* 0x000fc40000000a00 */
[----:B------:R-:W-:Y:S02]  /*2cb20*/  IADD3.X R3, R11, R3, R4, P3, !PT ;  /* 0x000000030b037210 */ /* 0x000fe40001ffe404 */
[----:B------:R-:W-:Y:S01]  /*2cb30*/  SHF.R.S32.HI R0, RZ, 0x1f, R7 ;  /* 0x0000001fff007819 */ /* 0x000fe20000011407 */
[----:B------:R-:W1:Y:S01]  /*2cb40*/  LDC.64 R4, c[0x0][0xc40] ;  /* 0x00031000ff047b82 */ /* 0x000e620000000a00 */
[----:B------:R-:W-:-:S04]  /*2cb50*/  IMAD.WIDE.U32 R2, R7, UR4, R2 ;  /* 0x0000000407027c25 */ /* 0x000fc8000f8e0002 */
[----:B------:R-:W-:-:S04]  /*2cb60*/  IMAD R0, R0, UR4, RZ ;  /* 0x0000000400007c24 */ /* 0x000fc8000f8e02ff */
[----:B------:R-:W-:Y:S01]  /*2cb70*/  IMAD R7, R7, UR5, R0 ;  /* 0x0000000507077c24 */ /* 0x000fe2000f8e0200 */
[----:B------:R-:W-:Y:S02]  /*2cb80*/  ULDC.64 UR4, c[0x0][0xca8] ;  /* 0x00032a0000047ab9 */ /* 0x000fe40000000a00 */
[C---:B------:R-:W-:Y:S01]  /*2cb90*/  LEA R24, P3, R2.reuse, UR4, 0x2 ;  /* 0x0000000402187c11 */ /* 0x040fe2000f8610ff */
[----:B------:R-:W-:Y:S02]  /*2cba0*/  IMAD.IADD R3, R3, 0x1, R7 ;  /* 0x0000000103037824 */ /* 0x000fe400078e0207 */
[----:B------:R-:W3:Y:S02]  /*2cbb0*/  @P2 LDC R7, c[0x0][0xcf0] ;  /* 0x00033c00ff072b82 */ /* 0x000ee40000000800 */
[----:B------:R-:W-:Y:S01]  /*2cbc0*/  SHFL.IDX PT, R10, R24, RZ, 0x1c1f ;  /* 0x001c1fff180a7589 */ /* 0x000fe200000e0000 */
[----:B------:R-:W-:Y:S01]  /*2cbd0*/  LEA.HI.X R26, R2, UR5, R3, 0x2, P3 ;  /* 0x00000005021a7c11 */ /* 0x000fe200098f1403 */
[----:B------:R-:W-:-:S04]  /*2cbe0*/  ULDC.64 UR4, c[0x0][0xc38] ;  /* 0x00030e0000047ab9 */ /* 0x000fc80000000a00 */
[----:B------:R-:W2:Y:S04]  /*2cbf0*/  SHFL.IDX PT, R11, R26, RZ, 0x1c1f ;  /* 0x001c1fff1a0b7589 */ /* 0x000ea800000e0000 */
[----:B--2---:R2:W-:Y:S04]  /*2cc00*/  @!P1 ST.E desc[UR44][R10.64], R15 ;  /* 0x0000000f0a009985 */ /* 0x0045e8000c10192c */
[----:B------:R-:W4:Y:S01]  /*2cc10*/  @!P0 LDL R25, [R1+0x244] ;  /* 0x0002440001198983 */ /* 0x000f220000100800 */
[----:B------:R-:W-:Y:S01]  /*2cc20*/  IMAD R3, R8, UR4, RZ ;  /* 0x0000000408037c24 */ /* 0x000fe2000f8e02ff */
[----:B------:R-:W-:Y:S01]  /*2cc30*/  BSSY B0, `(.L_x_11167) ;  /* 0x000010a000007945 */ /* 0x000fe20003800000 */
[----:B-1----:R-:W-:-:S02]  /*2cc40*/  IMAD R0, R4, UR37, RZ ;  /* 0x0000002504007c24 */ /* 0x002fc4000f8e02ff */
[C---:B------:R-:W-:Y:S02]  /*2cc50*/  IMAD R3, R194.reuse, UR5, R3 ;  /* 0x00000005c2037c24 */ /* 0x040fe4000f8e0203 */
[----:B------:R-:W-:Y:S01]  /*2cc60*/  IMAD.WIDE.U32 R194, R194, UR4, RZ ;  /* 0x00000004c2c27c25 */ /* 0x000fe2000f8e00ff */
[----:B------:R-:W-:-:S03]  /*2cc70*/  ULDC.64 UR4, c[0x0][0xc48] ;  /* 0x0003120000047ab9 */ /* 0x000fc60000000a00 */
[----:B------:R-:W-:Y:S02]  /*2cc80*/  IMAD.IADD R3, R195, 0x1, R3 ;  /* 0x00000001c3037824 */ /* 0x000fe400078e0203 */
[----:B------:R-:W-:Y:S02]  /*2cc90*/  IMAD.MOV.U32 R2, RZ, RZ, R194 ;  /* 0x000000ffff027224 */ /* 0x000fe400078e00c2 */
[----:B------:R-:W-:Y:S02]  /*2cca0*/  IMAD R5, R5, UR36, R0 ;  /* 0x0000002405057c24 */ /* 0x000fe4000f8e0200 */
[----:B------:R-:W-:-:S04]  /*2ccb0*/  IMAD.WIDE.U32 R2, R4, UR36, R2 ;  /* 0x0000002404027c25 */ /* 0x000fc8000f8e0002 */
[----:B0-----:R-:W-:-:S04]  /*2ccc0*/  @P2 IMAD.HI.U32 R6, R9, R6, RZ ;  /* 0x0000000609062227 */ /* 0x001fc800078e00ff */
[----:B------:R-:W-:Y:S02]  /*2ccd0*/  IMAD.IADD R3, R3, 0x1, R5 ;  /* 0x0000000103037824 */ /* 0x000fe400078e0205 */
[----:B------:R-:W-:Y:S01]  /*2cce0*/  IMAD.MOV.U32 R5, RZ, RZ, R9 ;  /* 0x000000ffff057224 */ /* 0x000fe200078e0009 */
[----:B---3--:R-:W-:Y:S01]  /*2ccf0*/  @P2 SHF.R.U32.HI R5, RZ, R7, R6 ;  /* 0x00000007ff052219 */ /* 0x008fe20000011606 */
[----:B--2---:R-:W-:-:S03]  /*2cd00*/  IMAD R11, R14, UR4, RZ ;  /* 0x000000040e0b7c24 */ /* 0x004fc6000f8e02ff */
[----:B------:R-:W-:Y:S01]  /*2cd10*/  SHF.R.S32.HI R0, RZ, 0x1f, R5 ;  /* 0x0000001fff007819 */ /* 0x000fe20000011405 */
[C---:B------:R-:W-:Y:S02]  /*2cd20*/  IMAD R11, R234.reuse, UR5, R11 ;  /* 0x00000005ea0b7c24 */ /* 0x040fe4000f8e020b */
[----:B------:R-:W-:Y:S02]  /*2cd30*/  IMAD.MOV R23, RZ, RZ, -R5 ;  /* 0x000000ffff177224 */ /* 0x000fe400078e0a05 */
        /* <DEDUP_REMOVED lines=9> */
[----:B------:R-:W-:Y:S02]  /*2cdd0*/  IMAD R0, R0, UR4, RZ ;  /* 0x0000000400007c24 */ /* 0x000fe4000f8e02ff */
[----:B------:R-:W-:Y:S02]  /*2cde0*/  IMAD.IADD R3, R3, 0x1, R7 ;  /* 0x0000000103037824 */ /* 0x000fe400078e0207 */
[----:B------:R-:W-:Y:S01]  /*2cdf0*/  IMAD R5, R23, UR5, R0 ;  /* 0x0000000517057c24 */ /* 0x000fe2000f8e0200 */
[----:B------:R-:W-:Y:S01]  /*2ce00*/  LOP3.LUT R0, R27, 0x7ffffffc, RZ, 0xc0, !PT ;  /* 0x7ffffffc1b007812 */ /* 0x000fe200078ec0ff */
[----:B------:R-:W-:Y:S01]  /*2ce10*/  IMAD.WIDE.U32 R22, R23, UR4, R2 ;  /* 0x0000000417167c25 */ /* 0x000fe2000f8e0002 */
[----:B------:R-:W-:Y:S01]  /*2ce20*/  ULDC.64 UR4, c[0x0][0xc00] ;  /* 0x0003000000047ab9 */ /* 0x000fe20000000a00 */
[----:B------:R-:W-:Y:S02]  /*2ce30*/  SHFL.IDX PT, R2, R24, 0x1, 0x1c1f ;  /* 0x003c1f0018027f89 */ /* 0x000fe400000e0000 */
[----:B------:R-:W-:Y:S01]  /*2ce40*/  IMAD.IADD R3, R23, 0x1, R5 ;  /* 0x0000000117037824 */ /* 0x000fe200078e0205 */
[----:B------:R-:W-:Y:S01]  /*2ce50*/  LEA R20, P1, R22, UR4, 0x2 ;  /* 0x0000000416147c11 */ /* 0x000fe2000f8210ff */
[----:B------:R-:W-:-:S03]  /*2ce60*/  IMAD.IADD R19, R19, 0x1, -R0 ;  /* 0x0000000113137824 */ /* 0x000fc600078e0a00 */
[----:B------:R-:W-:Y:S01]  /*2ce70*/  LEA.HI.X R22, R22, UR5, R3, 0x2, P1 ;  /* 0x0000000516167c11 */ /* 0x000fe200088f1403 */
[----:B------:R-:W-:Y:S01]  /*2ce80*/  SHFL.IDX PT, R16, R20, RZ, 0x1c1f ;  /* 0x001c1fff14107589 */ /* 0x000fe200000e0000 */
[----:B------:R-:W-:Y:S01]  /*2ce90*/  ISETP.GE.AND P1, PT, R13, R18, PT ;  /* 0x000000120d00720c */ /* 0x000fe20003f26270 */
[----:B------:R-:W-:Y:S02]  /*2cea0*/  IMAD.SHL.U32 R19, R19, 0x2, RZ ;  /* 0x0000000213137824 */ /* 0x000fe400078e00ff */
[----:B------:R-:W4:Y:S04]  /*2ceb0*/  SHFL.IDX PT, R3, R26, 0x1, 0x1c1f ;  /* 0x003c1f001a037f89 */ /* 0x000f2800000e0000 */
[----:B------:R0:W1:Y:S04]  /*2cec0*/  SHFL.IDX PT, R17, R22, RZ, 0x1c1f ;  /* 0x001c1fff16117589 */ /* 0x00006800000e0000 */
[----:B----4-:R0:W-:Y:S02]  /*2ced0*/  @!P0 ST.E desc[UR44][R2.64], R25 ;  /* 0x0000001902008985 */ /* 0x0101e4000c10192c */
[----:B-1----:R-:W-:Y:S05]  /*2cee0*/  @P1 BRA `(.L_x_11168) ;  /* 0x0000000c00781947 */ /* 0x002fea0003800000 */
[----:B------:R-:W-:Y:S02]  /*2cef0*/  ULDC UR4, c[0x0][0xbc8] ;  /* 0x0002f20000047ab9 */ /* 0x000fe40000000800 */
[----:B------:R-:W-:-:S13]  /*2cf00*/  ISETP.GE.AND P0, PT, R19, UR4, PT ;  /* 0x0000000413007c0c */ /* 0x000fda000bf06270 */
[----:B------:R-:W2:Y:S01]  /*2cf10*/  @!P0 LDL.64 R12, [R1+0x260] ;  /* 0x00026000010c8983 */ /* 0x000ea20000100a00 */
[C---:B------:R-:W-:Y:S02]  /*2cf20*/  VIADD R0, R19.reuse, 0x8 ;  /* 0x0000000813007836 */ /* 0x040fe40000000000 */
[----:B0-----:R-:W-:-:S03]  /*2cf30*/  @!P0 IMAD.WIDE R2, R19, 0x4, R16 ;  /* 0x0000000413028825 */ /* 0x001fc600078e0210 */
[C---:B------:R-:W-:Y:S01]  /*2cf40*/  ISETP.GE.AND P1, PT, R0.reuse, UR4, PT ;  /* 0x0000000400007c0c */ /* 0x040fe2000bf26270 */
[----:B------:R-:W-:Y:S01]  /*2cf50*/  VIADD R8, R19, 0x10 ;  /* 0x0000001013087836 */ /* 0x000fe20000000000 */
[----:B--2---:R0:W-:Y:S11]  /*2cf60*/  @!P0 ST.E.64 desc[UR44][R2.64], R12 ;  /* 0x0000000c02008985 */ /* 0x0041f6000c101b2c */
[----:B------:R-:W2:Y:S01]  /*2cf70*/  @!P1 LDL.64 R6, [R1+0x270] ;  /* 0x0002700001069983 */ /* 0x000ea20000100a00 */
[----:B------:R-:W-:-:S02]  /*2cf80*/  @!P1 LEA.HI R0, R0, R0, RZ, 0x1 ;  /* 0x0000000000009211 */ /* 0x000fc400078f08ff */
[----:B------:R-:W-:Y:S02]  /*2cf90*/  ISETP.GE.AND P0, PT, R8, UR4, PT ;  /* 0x0000000408007c0c */ /* 0x000fe4000bf06270 */
[----:B------:R-:W-:-:S05]  /*2cfa0*/  @!P1 LOP3.LUT R0, R0, 0xfffffffe, RZ, 0xc0, !PT ;  /* 0xfffffffe00009812 */ /* 0x000fca00078ec0ff */
[----:B------:R-:W-:-:S04]  /*2cfb0*/  @!P1 IMAD.WIDE R4, R0, 0x4, R16 ;  /* 0x0000000400049825 */ /* 0x000fc800078e0210 */
[----:B------:R-:W-:Y:S01]  /*2cfc0*/  VIADD R0, R19, 0x18 ;  /* 0x0000001813007836 */ /* 0x000fe20000000000 */
[----:B--2---:R1:W-:Y:S04]  /*2cfd0*/  @!P1 ST.E.64 desc[UR44][R4.64], R6 ;  /* 0x0000000604009985 */ /* 0x0043e8000c101b2c */
[----:B------:R-:W2:Y:S01]  /*2cfe0*/  @!P0 LDL.64 R10, [R1+0x280] ;  /* 0x00028000010a8983 */ /* 0x000ea20000100a00 */
[----:B------:R-:W-:Y:S02]  /*2cff0*/  @!P0 LEA.HI R8, R8, R8, RZ, 0x1 ;  /* 0x0000000808088211 */ /* 0x000fe400078f08ff */
[----:B------:R-:W-:Y:S02]  /*2d000*/  ISETP.GE.AND P1, PT, R0, UR4, PT ;  /* 0x0000000400007c0c */ /* 0x000fe4000bf26270 */
[----:B------:R-:W-:-:S05]  /*2d010*/  @!P0 LOP3.LUT R8, R8, 0xfffffffe, RZ, 0xc0, !PT ;  /* 0xfffffffe08088812 */ /* 0x000fca00078ec0ff */
[----:B------:R-:W-:-:S04]  /*2d020*/  @!P0 IMAD.WIDE R8, R8, 0x4, R16 ;  /* 0x0000000408088825 */ /* 0x000fc800078e0210 */
[----:B------:R-:W-:Y:S01]  /*2d030*/  VIADD R14, R19, 0x20 ;  /* 0x00000020130e7836 */ /* 0x000fe20000000000 */
[----:B--2---:R2:W-:Y:S04]  /*2d040*/  @!P0 ST.E.64 desc[UR44][R8.64], R10 ;  /* 0x0000000a08008985 */ /* 0x0045e8000c101b2c */
[----:B0-----:R-:W3:Y:S01]  /*2d050*/  @!P1 LDL.64 R12, [R1+0x290] ;  /* 0x00029000010c9983 */ /* 0x001ee20000100a00 */
[----:B------:R-:W-:Y:S02]  /*2d060*/  @!P1 LEA.HI R0, R0, R0, RZ, 0x1 ;  /* 0x0000000000009211 */ /* 0x000fe400078f08ff */
[----:B------:R-:W-:Y:S02]  /*2d070*/  ISETP.GE.AND P0, PT, R14, UR4, PT ;  /* 0x000000040e007c0c */ /* 0x000fe4000bf06270 */
[----:B------:R-:W-:-:S05]  /*2d080*/  @!P1 LOP3.LUT R0, R0, 0xfffffffe, RZ, 0xc0, !PT ;  /* 0xfffffffe00009812 */ /* 0x000fca00078ec0ff */
[----:B------:R-:W-:-:S04]  /*2d090*/  @!P1 IMAD.WIDE R2, R0, 0x4, R16 ;  /* 0x0000000400029825 */ /* 0x000fc800078e0210 */
[----:B------:R-:W-:Y:S01]  /*2d0a0*/  VIADD R0, R19, 0x28 ;  /* 0x0000002813007836 */ /* 0x000fe20000000000 */
[----:B---3--:R0:W-:Y:S04]  /*2d0b0*/  @!P1 ST.E.64 desc[UR44][R2.64], R12 ;  /* 0x0000000c02009985 */ /* 0x0081e8000c101b2c */
[----:B-1----:R-:W3:Y:S01]  /*2d0c0*/  @!P0 LDL.64 R4, [R1+0x2a0] ;  /* 0x0002a00001048983 */ /* 0x002ee20000100a00 */
[----:B------:R-:W-:Y:S02]  /*2d0d0*/  @!P0 LEA.HI R14, R14, R14, RZ, 0x1 ;  /* 0x0000000e0e0e8211 */ /* 0x000fe400078f08ff */
[----:B------:R-:W-:Y:S02]  /*2d0e0*/  ISETP.GE.AND P1, PT, R0, UR4, PT ;  /* 0x0000000400007c0c */ /* 0x000fe4000bf26270 */
[----:B------:R-:W-:-:S05]  /*2d0f0*/  @!P0 LOP3.LUT R14, R14, 0xfffffffe, RZ, 0xc0, !PT ;  /* 0xfffffffe0e0e8812 */ /* 0x000fca00078ec0ff */
[----:B------:R-:W-:-:S04]  /*2d100*/  @!P0 IMAD.WIDE R14, R14, 0x4, R16 ;  /* 0x000000040e0e8825 */ /* 0x000fc800078e0210 */
[----:B--2---:R-:W-:Y:S01]  /*2d110*/  VIADD R8, R19, 0x30 ;  /* 0x0000003013087836 */ /* 0x004fe20000000000 */
[----:B---3--:R1:W-:Y:S04]  /*2d120*/  @!P0 ST.E.64 desc[UR44][R14.64], R4 ;  /* 0x000000040e008985 */ /* 0x0083e8000c101b2c */
[----:B------:R-:W2:Y:S01]  /*2d130*/  @!P1 LDL.64 R6, [R1+0x2b0] ;  /* 0x0002b00001069983 */ /* 0x000ea20000100a00 */
[----:B------:R-:W-:Y:S02]  /*2d140*/  @!P1 LEA.HI R0, R0, R0, RZ, 0x1 ;  /* 0x0000000000009211 */ /* 0x000fe400078f08ff */
[----:B------:R-:W-:Y:S02]  /*2d150*/  ISETP.GE.AND P0, PT, R8, UR4, PT ;  /* 0x0000000408007c0c */ /* 0x000fe4000bf06270 */
[----:B------:R-:W-:-:S05]  /*2d160*/  @!P1 LOP3.LUT R0, R0, 0xfffffffe, RZ, 0xc0, !PT ;  /* 0xfffffffe00009812 */ /* 0x000fca00078ec0ff */
[----:B0-----:R-:W-:-:S04]  /*2d170*/  @!P1 IMAD.WIDE R2, R0, 0x4, R16 ;  /* 0x0000000400029825 */ /* 0x001fc800078e0210 */
        /* <DEDUP_REMOVED lines=9> */
[----:B-1----:R-:W3:Y:S01]  /*2d210*/  @!P1 LDL.64 R4, [R1+0x2d0] ;  /* 0x0002d00001049983 */ /* 0x002ee20000100a00 */
[----:B------:R-:W-:Y:S02]  /*2d220*/  @!P1 LEA.HI R0, R0, R0, RZ, 0x1 ;  /* 0x0000000000009211 */ /* 0x000fe400078f08ff */
[----:B------:R-:W-:Y:S02]  /*2d230*/  ISETP.GE.AND P0, PT, R12, UR4, PT ;  /* 0x000000040c007c0c */ /* 0x000fe4000bf06270 */
[----:B------:R-:W-:-:S05]  /*2d240*/  @!P1 LOP3.LUT R0, R0, 0xfffffffe, RZ, 0xc0, !PT ;  /* 0xfffffffe00009812 */ /* 0x000fca00078ec0ff */
[----:B0-----:R-:W-:-:S04]  /*2d250*/  @!P1 IMAD.WIDE R2, R0, 0x4, R16 ;  /* 0x0000000400029825 */ /* 0x001fc800078e0210 */
[----:B------:R-:W-:Y:S01]  /*2d260*/  VIADD R0, R19, 0x48 ;  /* 0x0000004813007836 */ /* 0x000fe20000000000 */
[----:B---3--:R0:W-:Y:S04]  /*2d270*/  @!P1 ST.E.64 desc[UR44][R2.64], R4 ;  /* 0x0000000402009985 */ /* 0x0081e8000c101b2c */
[----:B------:R-:W3:Y:S01]  /*2d280*/  @!P0 LDL.64 R6, [R1+0x2e0] ;  /* 0x0002e00001068983 */ /* 0x000ee20000100a00 */
        /* <DEDUP_REMOVED lines=18> */
[----:B-1----:R-:W-:Y:S01]  /*2d3b0*/  VIADD R12, R19, 0x60 ;  /* 0x00000060130c7836 */ /* 0x002fe20000000000 */
[----:B--2---:R1:W-:Y:S04]  /*2d3c0*/  @!P0 ST.E.64 desc[UR44][R10.64], R4 ;  /* 0x000000040a008985 */ /* 0x0043e8000c101b2c */
        /* <DEDUP_REMOVED lines=94> */
[----:B-1----:R-:W-:-:S05]  /*2d9b0*/  @!P0 LOP3.LUT R5, R12, 0xfffffffe, RZ, 0xc0, !PT ;  /* 0xfffffffe0c058812 */ /* 0x002fca00078ec0ff */
[----:B------:R-:W-:-:S04]  /*2d9c0*/  @!P0 IMAD.WIDE R4, R5, 0x4, R16 ;  /* 0x0000000405048825 */ /* 0x000fc800078e0210 */
[----:B------:R-:W-:Y:S01]  /*2d9d0*/  VIADD R12, R19, 0xd0 ;  /* 0x000000d0130c7836 */ /* 0x000fe20000000000 */
[----:B--2---:R1:W-:Y:S04]  /*2d9e0*/  @!P0 ST.E.64 desc[UR44][R4.64], R8 ;  /* 0x0000000804008985 */ /* 0x0043e8000c101b2c */
[----:B------:R-:W2:Y:S01]  /*2d9f0*/  @!P1 LDL.64 R10, [R1+0x3f0] ;  /* 0x0003f000010a9983 */ /* 0x000ea20000100a00 */
[----:B------:R-:W-:Y:S02]  /*2da00*/  @!P1 LEA.HI R0, R0, R0, RZ, 0x1 ;  /* 0x0000000000009211 */ /* 0x000fe400078f08ff */
[----:B------:R-:W-:Y:S02]  /*2da10*/  ISETP.GE.AND P0, PT, R12, UR4, PT ;  /* 0x000000040c007c0c */ /* 0x000fe4000bf06270 */
[----:B0-----:R-:W-:-:S05]  /*2da20*/  @!P1 LOP3.LUT R3, R0, 0xfffffffe, RZ, 0xc0, !PT ;  /* 0xfffffffe00039812 */ /* 0x001fca00078ec0ff */
[----:B------:R-:W-:-:S04]  /*2da30*/  @!P1 IMAD.WIDE R2, R3, 0x4, R16 ;  /* 0x0000000403029825 */ /* 0x000fc800078e0210 */
        /* <DEDUP_REMOVED lines=30> */
[----:B------:R-:W3:Y:S01]  /*2dc20*/  @!P0 LDL.64 R8, [R1+0x440] ;  /* 0x0004400001088983 */ /* 0x000ee20000100a00 */
[----:B------:R-:W-:Y:S02]  /*2dc30*/  @!P0 LEA.HI R12, R12, R12, RZ, 0x1 ;  /* 0x0000000c0c0c8211 */ /* 0x000fe400078f08ff */
[----:B------:R-:W-:Y:S02]  /*2dc40*/  ISETP.GE.AND P1, PT, R0, UR4, PT ;  /* 0x0000000400007c0c */ /* 0x000fe4000bf26270 */
[----:B-1----:R-:W-:-:S05]  /*2dc50*/  @!P0 LOP3.LUT R5, R12, 0xfffffffe, RZ, 0xc0, !PT ;  /* 0xfffffffe0c058812 */ /* 0x002fca00078ec0ff */
[----:B------:R-:W-:-:S05]  /*2dc60*/  @!P0 IMAD.WIDE R4, R5, 0x4, R16 ;  /* 0x0000000405048825 */ /* 0x000fca00078e0210 */
[----:B---3--:R2:W-:Y:S04]  /*2dc70*/  @!P0 ST.E.64 desc[UR44][R4.64], R8 ;  /* 0x0000000804008985 */ /* 0x0085e8000c101b2c */
[----:B------:R-:W3:Y:S01]  /*2dc80*/  @!P1 LDL.64 R12, [R1+0x450] ;  /* 0x00045000010c9983 */ /* 0x000ee20000100a00 */
[----:B------:R-:W-:-:S04]  /*2dc90*/  @!P1 LEA.HI R0, R0, R0, RZ, 0x1 ;  /* 0x0000000000009211 */ /* 0x000fc800078f08ff */
[----:B------:R-:W-:-:S05]  /*2dca0*/  @!P1 LOP3.LUT R11, R0, 0xfffffffe, RZ, 0xc0, !PT ;  /* 0xfffffffe000b9812 */ /* 0x000fca00078ec0ff */
[----:B------:R-:W-:-:S05]  /*2dcb0*/  @!P1 IMAD.WIDE R16, R11, 0x4, R16 ;  /* 0x000000040b109825 */ /* 0x000fca00078e0210 */
[----:B---3--:R2:W-:Y:S02]  /*2dcc0*/  @!P1 ST.E.64 desc[UR44][R16.64], R12 ;  /* 0x0000000c10009985 */ /* 0x0085e4000c101b2c */
.L_x_11168:
[----:B------:R-:W-:Y:S05]  /*2dcd0*/  BSYNC B0 ;  /* 0x0000000000007941 */ /* 0x000fea0003800000 */
.L_x_11167:
[----:B------:R-:W-:Y:S01]  /*2dce0*/  ISETP.GE.AND P0, PT, R21, R18, PT ;  /* 0x000000121500720c */ /* 0x000fe20003f06270 */
[----:B------:R1:W3:Y:S04]  /*2dcf0*/  SHFL.IDX PT, R15, R22, 0x1, 0x1c1f ;  /* 0x003c1f00160f7f89 */ /* 0x0002e800000e0000 */
[----:B------:R1:W4:Y:S08]  /*2dd00*/  SHFL.IDX PT, R14, R20, 0x1, 0x1c1f ;  /* 0x003c1f00140e7f89 */ /* 0x00033000000e0000 */
[----:B-1----:R-:W-:Y:S05]  /*2dd10*/  @P0 BRA `(.L_x_11069) ;  /* 0x0000005c00a80947 */ /* 0x002fea0003800000 */
[----:B--2---:R-:W1:Y:S02]  /*2dd20*/  LDC R17, c[0x0][0xbc8] ;  /* 0x0002f200ff117b82 */ /* 0x004e640000000800 */
[----:B-1----:R-:W-:-:S13]  /*2dd30*/  ISETP.GE.AND P0, PT, R19, R17, PT ;  /* 0x000000111300720c */ /* 0x002fda0003f06270 */
[----:B------:R-:W2:Y:S01]  /*2dd40*/  @!P0 LDL.64 R12, [R1+0x268] ;  /* 0x00026800010c8983 */ /* 0x000ea20000100a00 */
[C---:B------:R-:W-:Y:S02]  /*2dd50*/  VIADD R0, R19.reuse, 0x8 ;  /* 0x0000000813007836 */ /* 0x040fe40000000000 */
[----:B0--34-:R-:W-:-:S03]  /*2dd60*/  @!P0 IMAD.WIDE R2, R19, 0x4, R14 ;  /* 0x0000000413028825 */ /* 0x019fc600078e020e */
[C---:B------:R-:W-:Y:S01]  /*2dd70*/  ISETP.GE.AND P1, PT, R0.reuse, R17, PT ;  /* 0x000000110000720c */ /* 0x040fe20003f26270 */
[----:B------:R-:W-:Y:S01]  /*2dd80*/  VIADD R10, R19, 0x10 ;  /* 0x00000010130a7836 */ /* 0x000fe20000000000 */
[----:B--2---:R0:W-:Y:S11]  /*2dd90*/  @!P0 ST.E.64 desc[UR44][R2.64], R12 ;  /* 0x0000000c02008985 */ /* 0x0041f6000c101b2c */
[----:B------:R-:W2:Y:S01]  /*2dda0*/  @!P1 LDL.64 R6, [R1+0x278] ;  /* 0x0002780001069983 */ /* 0x000ea20000100a00 */
[----:B------:R-:W-:-:S02]  /*2ddb0*/  @!P1 LEA.HI R0, R0, R0, RZ, 0x1 ;  /* 0x0000000000009211 */ /* 0x000fc400078f08ff */
[----:B------:R-:W-:Y:S02]  /*2ddc0*/  ISETP.GE.AND P0, PT, R10, R17, PT ;  /* 0x000000110a00720c */ /* 0x000fe40003f06270 */
[----:B------:R-:W-:-:S05]  /*2ddd0*/  @!P1 LOP3.LUT R0, R0, 0xfffffffe, RZ, 0xc0, !PT ;  /* 0xfffffffe00009812 */ /* 0x000fca00078ec0ff */
[----:B------:R-:W-:-:S04]  /*2dde0*/  @!P1 IMAD.WIDE R4, R0, 0x4, R14 ;  /* 0x0000000400049825 */ /* 0x000fc800078e020e */
[----:B------:R-:W-:Y:S01]  /*2ddf0*/  VIADD R0, R19, 0x18 ;  /* 0x0000001813007836 */ /* 0x000fe20000000000 */
[----:B--2---:R1:W-:Y:S04]  /*2de00*/  @!P1 ST.E.64 desc[UR44][R4.64], R6 ;  /* 0x0000000604009985 */ /* 0x0043e8000c101b2c */
[----:B------:R-:W2:Y:S01]  /*2de10*/  @!P0 LDL.64 R8, [R1+0x288] ;  /* 0x0002880001088983 */ /* 0x000ea20000100a00 */
[----:B------:R-:W-:Y:S02]  /*2de20*/  @!P0 LEA.HI R10, R10, R10, RZ, 0x1 ;  /* 0x0000000a0a0a8211 */ /* 0x000fe400078f08ff */
[----:B------:R-:W-:Y:S02]  /*2de30*/  ISETP.GE.AND P1, PT, R0, R17, PT ;  /* 0x000000110000720c */ /* 0x000fe40003f26270 */
[----:B0-----:R-:W-:-:S05]  /*2de40*/  @!P0 LOP3.LUT R2, R10, 0xfffffffe, RZ, 0xc0, !PT ;  /* 0xfffffffe0a028812 */ /* 0x001fca00078ec0ff */
[----:B------:R-:W-:-:S04]  /*2de50*/  @!P0 IMAD.WIDE R2, R2, 0x4, R14 ;  /* 0x0000000402028825 */ /* 0x000fc800078e020e */
[----:B------:R-:W-:Y:S01]  /*2de60*/  VIADD R12, R19, 0x20 ;  /* 0x00000020130c7836 */ /* 0x000fe20000000000 */
[----:B--2---:R0:W-:Y:S04]  /*2de70*/  @!P0 ST.E.64 desc[UR44][R2.64], R8 ;  /* 0x0000000802008985 */ /* 0x0041e8000c101b2c */
[----:B------:R-:W2:Y:S01]  /*2de80*/  @!P1 LDL.64 R10, [R1+0x298] ;  /* 0x00029800010a9983 */ /* 0x000ea20000100a00 */
[----:B------:R-:W-:Y:S02]  /*2de90*/  @!P1 LEA.HI R0, R0, R0, RZ, 0x1 ;  /* 0x0000000000009211 */ /* 0x000fe400078f08ff */
[----:B------:R-:W-:Y:S02]  /*2dea0*/  ISETP.GE.AND P0, PT, R12, R17, PT ;  /* 0x000000110c00720c */ /* 0x000fe40003f06270 */
[----:B------:R-:W-:-:S05]  /*2deb0*/  @!P1 LOP3.LUT R0, R0, 0xfffffffe, RZ, 0xc0, !PT ;  /* 0xfffffffe00009812 */ /* 0x000fca00078ec0ff */
[----:B-1----:R-:W-:-:S04]  /*2dec0*/  @!P1 IMAD.WIDE R4, R0, 0x4, R14 ;  /* 0x0000000400049825 */ /* 0x002fc800078e020e */
        /* <DEDUP_REMOVED lines=110> */
[----:B-1----:R-:W-:-:S05]  /*2e5b0*/  @!P1 LOP3.LUT R5, R0, 0xfffffffe, RZ, 0xc0, !PT ;  /* 0xfffffffe00059812 */ /* 0x002fca00078ec0ff */
        /* <DEDUP_REMOVED lines=63> */
[----:B------:R-:W-:-:S06]  /*2e9b0*/  @!P0 IMAD.WIDE R2, R3, 0x4, R14 ;  /* 0x0000000403028825 */ /* 0x000fcc00078e020e */
[----:B------:R-:W-:Y:S01]  /*2e9c0*/  @!P1 LEA.HI R0, R0, R0, RZ, 0x1 ;  /* 0x0000000000009211 */ /* 0x000fe200078f08ff */
[----:B--2---:R0:W-:Y:S04]  /*2e9d0*/  @!P0 ST.E.64 desc[UR44][R2.64], R6 ;  /* 0x0000000602008985 */ /* 0x0041e8000c101b2c */
[----:B------:R-:W2:Y:S01]  /*2e9e0*/  @!P1 LDL.64 R8, [R1+0x438] ;  /* 0x0004380001089983 */ /* 0x000ea20000100a00 */
[----:B------:R-:W-:Y:S01]  /*2e9f0*/  @!P1 LOP3.LUT R13, R0, 0xfffffffe, RZ, 0xc0, !PT ;  /* 0xfffffffe000d9812 */ /* 0x000fe200078ec0ff */
[C---:B------:R-:W-:Y:S01]  /*2ea00*/  VIADD R0, R19.reuse, 0xf0 ;  /* 0x000000f013007836 */ /* 0x040fe20000000000 */
[----:B------:R-:W-:Y:S01]  /*2ea10*/  BSSY B0, `(.L_x_11169) ;  /* 0x000000c000007945 */ /* 0x000fe20003800000 */
[----:B------:R-:W-:Y:S02]  /*2ea20*/  VIADD R19, R19, 0xf8 ;  /* 0x000000f813137836 */ /* 0x000fe40000000000 */
[----:B-1----:R-:W-:Y:S01]  /*2ea30*/  @!P1 IMAD.WIDE R4, R13, 0x4, R14 ;  /* 0x000000040d049825 */ /* 0x002fe200078e020e */
[----:B------:R-:W-:-:S04]  /*2ea40*/  ISETP.GE.AND P0, PT, R0, R17, PT ;  /* 0x000000110000720c */ /* 0x000fc80003f06270 */
[----:B--2---:R0:W-:Y:S01]  /*2ea50*/  @!P1 ST.E.64 desc[UR44][R4.64], R8 ;  /* 0x0000000804009985 */ /* 0x0041e2000c101b2c */
[----:B------:R-:W-:-:S08]  /*2ea60*/  ISETP.GE.AND P1, PT, R19, R17, PT ;  /* 0x000000111300720c */ /* 0x000fd00003f26270 */
[----:B------:R-:W-:Y:S05]  /*2ea70*/  @P0 BRA `(.L_x_11170) ;  /* 0x0000000000140947 */ /* 0x000fea0003800000 */
[----:B0-----:R-:W2:Y:S01]  /*2ea80*/  LDL.64 R4, [R1+0x448] ;  /* 0x0004480001047983 */ /* 0x001ea20000100a00 */
[----:B------:R-:W-:-:S04]  /*2ea90*/  LEA.HI R0, R0, R0, RZ, 0x1 ;  /* 0x0000000000007211 */ /* 0x000fc800078f08ff */
[----:B------:R-:W-:-:S05]  /*2eaa0*/  LOP3.LUT R3, R0, 0xfffffffe, RZ, 0xc0, !PT ;  /* 0xfffffffe00037812 */ /* 0x000fca00078ec0ff */
[----:B------:R-:W-:-:S05]  /*2eab0*/  IMAD.WIDE R2, R3, 0x4, R14 ;  /* 0x0000000403027825 */ /* 0x000fca00078e020e */
[----:B--2---:R1:W-:Y:S02]  /*2eac0*/  ST.E.64 desc[UR44][R2.64], R4 ;  /* 0x0000000402007985 */ /* 0x0043e4000c101b2c */
.L_x_11170:
[----:B------:R-:W-:Y:S05]  /*2ead0*/  BSYNC B0 ;  /* 0x0000000000007941 */ /* 0x000fea0003800000 */
.L_x_11169:
[----:B------:R-:W-:Y:S05]  /*2eae0*/  @P1 BRA `(.L_x_11069) ;  /* 0x0000005000341947 */ /* 0x000fea0003800000 */
[----:B01----:R-:W2:Y:S01]  /*2eaf0*/  LDL.64 R4, [R1+0x458] ;  /* 0x0004580001047983 */ /* 0x003ea20000100a00 */
[----:B------:R-:W-:-:S04]  /*2eb00*/  LEA.HI R19, R19, R19, RZ, 0x1 ;  /* 0x0000001313137211 */ /* 0x000fc800078f08ff */
[----:B------:R-:W-:-:S05]  /*2eb10*/  LOP3.LUT R3, R19, 0xfffffffe, RZ, 0xc0, !PT ;  /* 0xfffffffe13037812 */ /* 0x000fca00078ec0ff */
[----:B------:R-:W-:-:S05]  /*2eb20*/  IMAD.WIDE R2, R3, 0x4, R14 ;  /* 0x0000000403027825 */ /* 0x000fca00078e020e */
[----:B--2---:R0:W-:Y:S01]  /*2eb30*/  ST.E.64 desc[UR44][R2.64], R4 ;  /* 0x0000000402007985 */ /* 0x0041e2000c101b2c */
[----:B------:R-:W-:Y:S05]  /*2eb40*/  BRA `(.L_x_11069) ;  /* 0x00000050001c7947 */ /* 0x000fea0003800000 */
.L_x_11166:
[----:B------:R-:W1:Y:S02]  /*2eb50*/  S2R R0, SR_TID.X ;  /* 0x0000000000007919 */ /* 0x000e640000002100 */
[----:B-1----:R-:W-:-:S05]  /*2eb60*/  VIADD R0, R0, 0xffffff80 ;  /* 0xffffff8000007836 */ /* 0x002fca0000000000 */
[----:B------:R-:W-:-:S13]  /*2eb70*/  ISETP.GT.AND P0, PT, R0, 0x7f, PT ;  /* 0x0000007f0000780c */ /* 0x000fda0003f04270 */
[----:B------:R-:W-:Y:S05]  /*2eb80*/  @P0 BRA `(.L_x_11069) ;  /* 0x00000050000c0947 */ /* 0x000fea0003800000 */
[----:B0-----:R-:W0:Y:S01]  /*2eb90*/  S2R R3, SR_CTAID.X ;  /* 0x0000000000037919 */ /* 0x001e220000002500 */
        /* <DEDUP_REMOVED lines=22> */
[----:B-1----:R-:W-:Y:S01]  /*2ed00*/  @P0 IMAD.HI.U32 R4, R0, R9, RZ ;  /* 0x0000000900040227 */ /* 0x002fe200078e00ff */
[----:B------:R-:W-:-:S03]  /*2ed10*/  SHF.R.S32.HI R9, RZ, 0x1f, R234 ;  /* 0x0000001fff097819 */ /* 0x000fc600000114ea */
[----:B------:R-:W-:Y:S01]  /*2ed20*/  IMAD.WIDE.U32 R2, R234, UR4, R2 ;  /* 0x00000004ea027c25 */ /* 0x000fe2000f8e0002 */
[----:B--2---:R-:W-:-:S03]  /*2ed30*/  @P0 SHF.R.U32.HI R5, RZ, R11, R4 ;  /* 0x0000000bff050219 */ /* 0x004fc60000011604 */
[----:B------:R-:W-:Y:S01]  /*2ed40*/  IMAD R9, R9, UR4, RZ ;  /* 0x0000000409097c24 */ /* 0x000fe2000f8e02ff */
[----:B------:R-:W-:Y:S01]  /*2ed50*/  IADD3 R2, P0, R5, R2, RZ ;  /* 0x0000000205027210 */ /* 0x000fe20007f1e0ff */
[----:B------:R-:W-:Y:S02]  /*2ed60*/  IMAD.MOV R7, RZ, RZ, -R5 ;  /* 0x000000ffff077224 */ /* 0x000fe400078e0a05 */
        /* <DEDUP_REMOVED lines=16> */
.L_x_11067:
        /* <DEDUP_REMOVED lines=18> */
.L_x_11171:
[----:B------:R-:W-:Y:S01]  /*2ef90*/  ULDC UR7, c[0x0][0xd50] ;  /* 0x0003540000077ab9 */ /* 0x000fe20000000800 */
[----:B------:R-:W-:Y:S01]  /*2efa0*/  UMOV UR36, UR6 ;  /* 0x0000000600247c82 */ /* 0x000fe20008000000 */
[----:B------:R-:W-:-:S11]  /*2efb0*/  UISETP.NE.AND UP0, UPT, UR7, 0x1, UPT ;  /* 0x000000010700788c */ /* 0x000fd6000bf05270 */
[----:B------:R-:W-:Y:S01]  /*2efc0*/  @UP0 ULDC UR4, c[0x0][0xd54] ;  /* 0x0003550000040ab9 */ /* 0x000fe20000000800 */
[----:B------:R-:W-:Y:S01]  /*2efd0*/  @UP0 ULDC UR8, c[0x0][0xd58] ;  /* 0x0003560000080ab9 */ /* 0x000fe20000000800 */
[----:B------:R-:W-:-:S04]  /*2efe0*/  UIMAD.WIDE.U32 UR4, UR6, UR4, URZ ;  /* 0x00000004060472a5 */ /* 0x000fc8000f8e003f */
[----:B------:R-:W-:-:S12]  /*2eff0*/  @UP0 USHF.R.U32.HI UR36, URZ, UR8, UR5 ;  /* 0x000000083f240299 */ /* 0x000fd80008011605 */
.L_x_11172:
        /* <DEDUP_REMOVED lines=45> */
.L_x_11175:
[----:B------:R-:W-:-:S11]  /*2f2d0*/  UISETP.NE.AND UP0, UPT, UR5, 0x1, UPT ;  /* 0x000000010500788c */ /* 0x000fd6000bf05270 */
[----:B------:R-:W-:Y:S02]  /*2f2e0*/  @UP0 ULDC.64 UR14, c[0x0][0xae0] ;  /* 0x0002b800000e0ab9 */ /* 0x000fe40000000a00 */
[----:B------:R-:W-:-:S04]  /*2f2f0*/  UIMAD.WIDE.U32 UR6, UR8, UR14, URZ ;  /* 0x0000000e080672a5 */ /* 0x000fc8000f8e003f */
[----:B------:R-:W-:-:S12]  /*2f300*/  @UP0 USHF.R.U32.HI UR8, URZ, UR15, UR7 ;  /* 0x0000000f3f080299 */ /* 0x000fd80008011607 */
.L_x_11176:
[----:B------:R-:W-:-:S04]  /*2f310*/  UIMAD UR8, UR8, UR5, UR5 ;  /* 0x00000005080872a4 */ /* 0x000fc8000f8e0205 */
[----:B------:R-:W-:-:S04]  /*2f320*/  UISETP.LT.AND UP0, UPT, UR4, UR8, UPT ;  /* 0x000000080400728c */ /* 0x000fc8000bf01270 */
[----:B------:R-:W-:-:S12]  /*2f330*/  USEL UR4, UR4, UR8, UP0 ;  /* 0x0000000804047287 */ /* 0x000fd80008000000 */
.L_x_11174:
        /* <DEDUP_REMOVED lines=27> */
.L_x_11178:
[----:B------:R-:W-:-:S11]  /*2f4f0*/  UISETP.NE.AND UP0, UPT, UR5, 0x1, UPT ;  /* 0x000000010500788c */ /* 0x000fd6000bf05270 */
[----:B------:R-:W-:Y:S02]  /*2f500*/  @UP0 ULDC.64 UR10, c[0x0][0xae0] ;  /* 0x0002b800000a0ab9 */ /* 0x000fe40000000a00 */
[----:B------:R-:W-:-:S04]  /*2f510*/  UIMAD.WIDE.U32 UR6, UR4, UR10, URZ ;  /* 0x0000000a040672a5 */ /* 0x000fc8000f8e003f */
[----:B------:R-:W-:-:S12]  /*2f520*/  @UP0 USHF.R.U32.HI UR4, URZ, UR11, UR7 ;  /* 0x0000000b3f040299 */ /* 0x000fd80008011607 */
.L_x_11179:
[----:B------:R-:W-:-:S04]  /*2f530*/  UIMAD UR4, UR4, UR5, URZ ;  /* 0x00000005040472a4 */ /* 0x000fc8000f8e023f */
[----:B------:R-:W-:-:S04]  /*2f540*/  UISETP.LT.AND UP0, UPT, UR8, UR4, UPT ;  /* 0x000000040800728c */ /* 0x000fc8000bf01270 */
[----:B------:R-:W-:-:S12]  /*2f550*/  USEL UR8, UR8, UR4, !UP0 ;  /* 0x0000000408087287 */ /* 0x000fd8000c000000 */
.L_x_11177:
[----:B------:R-:W-:Y:S01]  /*2f560*/  UIMAD.WIDE UR4, UR8, 0x2aaaaaab, URZ ;  /* 0x2aaaaaab080478a5 */ /* 0x000fe2000f8e023f */
[----:B------:R0:W-:Y:S03]  /*2f570*/  STL [R1+0x490], RZ ;  /* 0x000490ff01007387 */ /* 0x0001e60000100800 */
[----:B------:R-:W-:-:S04]  /*2f580*/  USHF.R.U32.HI UR4, URZ, 0x1f, UR5 ;  /* 0x0000001f3f047899 */ /* 0x000fc80008011605 */
[----:B------:R-:W-:Y:S02]  /*2f590*/  ULEA.HI.SX32 UR4, UR5, UR4, 0x1c ;  /* 0x0000000405047291 */ /* 0x000fe4000f8fe23f */
[----:B------:R-:W-:Y:S02]  /*2f5a0*/  USHF.R.U32.HI UR5, URZ, 0x10, UR40 ;  /* 0x000000103f057899 */ /* 0x000fe40008011628 */
[----:B------:R-:W-:Y:S02]  /*2f5b0*/  ULOP3.LUT UR40, UR40, 0xffff, URZ, 0xc0, !UPT ;  /* 0x0000ffff28287892 */ /* 0x000fe4000f8ec03f */
[----:B------:R-:W-:Y:S01]  /*2f5c0*/  VIMNMX R7, RZ, UR4, !PT ;  /* 0x00000004ff077c48 */ /* 0x000fe2000ffe0100 */
[----:B------:R-:W-:-:S03]  /*2f5d0*/  UISETP.NE.AND UP0, UPT, UR5, URZ, UPT ;  /* 0x0000003f0500728c */ /* 0x000fc6000bf05270 */
[----:B------:R-:W-:Y:S01]  /*2f5e0*/  ISETP.LT.AND P0, PT, R7, UR9, PT ;  /* 0x0000000907007c0c */ /* 0x000fe2000bf01270 */
[----:B------:R0:W-:Y:S07]  /*2f5f0*/  STL [R1+0x48c], R7 ;  /* 0x00048c0701007387 */ /* 0x0001ee0000100800 */
        /* <DEDUP_REMOVED lines=30> */
.L_x_11180:
        /* <DEDUP_REMOVED lines=33> */
.L_x_11181:
        /* <DEDUP_REMOVED lines=20> */
.L_x_11183:
        /* <DEDUP_REMOVED lines=15> */
.L_x_11182:
        /* <DEDUP_REMOVED lines=20> */
.L_x_11268:
        /* <DEDUP_REMOVED lines=9> */
.L_x_11271:
        /* <DEDUP_REMOVED lines=22> */
.L_x_11187:
[----:B------:R-:W-:Y:S01]  /*2ff50*/  IMAD.MOV.U32 R0, RZ, RZ, 0x1 ;  /* 0x00000001ff007424 */ /* 0x000fe200078e00ff */
[----:B------:R-:W2:Y:S04]  /*2ff60*/  S2R R8, SR_TID.X ;  /* 0x0000000000087919 */ /* 0x000ea80000002100 */
[----:B------:R-:W-:-:S04]  /*2ff70*/  SHF.L.U32 R0, R0, 0x1f, RZ ;  /* 0x0000001f00007819 */ /* 0x000fc800000006ff */
[----:B------:R-:W3:Y:S01]  /*2ff80*/  SYNCS.PHASECHK.TRANS64.TRYWAIT P0, [UR38+0x32440], R0 ;  /* 0x03244000ff0075a7 */ /* 0x000ee20008000166 */
[----:B--2---:R-:W-:-:S04]  /*2ff90*/  LOP3.LUT R2, R8, 0x7f, RZ, 0xc0, !PT ;  /* 0x0000007f08027812 */ /* 0x004fc800078ec0ff */
[----:B------:R-:W-:Y:S01]  /*2ffa0*/  ISETP.NE.AND P1, PT, R2, RZ, PT ;  /* 0x000000ff0200720c */ /* 0x000fe20003f25270 */
[----:B---3--:R-:W-:-:S12]  /*2ffb0*/  @!P0 BRA `(.L_x_11188) ;  /* 0x0000003c00e88947 */ /* 0x008fd80003800000 */
.L_x_11272:
[----:B------:R-:W-:Y:S05]  /*2ffc0*/  @P1 BRA `(.L_x_11189) ;  /* 0x0000000000181947 */ /* 0x000fea0003800000 */
[----:B------:R-:W3:Y:S01]  /*2ffd0*/  S2R R2, SR_TID.X ;  /* 0x0000000000027919 */ /* 0x000ee20000002100 */
[----:B--2---:R-:W-:-:S04]  /*2ffe0*/  IMAD.MOV.U32 R0, RZ, RZ, 0x3000 ;  /* 0x00003000ff007424 */ /* 0x004fc800078e00ff */
[----:B------:R4:W-:Y:S01]  /*2fff0*/  SYNCS.ARRIVE.TRANS64 RZ, [UR38+0x32430], R0 ;  /* 0x03243000ffff79a7 */ /* 0x0009e20008000026 */
[----:B---3--:R-:W-:-:S13]  /*30000*/  LOP3.LUT P0, RZ, R2, 0x1f, RZ, 0xc0, !PT ;  /* 0x0000001f02ff7812 */ /* 0x008fda000780c0ff */
[----:B----4-:R-:W-:Y:S05]  /*30010*/  @!P0 BRA `(.L_x_11189) ;  /* 0x0000000000048947 */ /* 0x010fea0003800000 */
[----:B------:R-:W-:Y:S01]  /*30020*/  BPT.TRAP 0x1 ;  /* 0x000000040000795c */ /* 0x000fe20000300000 */
.L_x_11189:
        /* <DEDUP_REMOVED lines=17> */
[----:B--2---:R-:W-:Y:S01]  /*30140*/  NOP ;  /* 0x0000000000007918 */ /* 0x004fe20000000000 */
.L_x_11185:
        /* <DEDUP_REMOVED lines=23> */
.L_x_11190:
        /* <DEDUP_REMOVED lines=59> */
[----:B------:R-:W2:Y:S02]  /*30670*/  SHFL.IDX PT, R6, R0, 0x1, 0x181f ;  /* 0x00381f0000067f89 */ /* 0x000ea400000e0000 */
[----:B------:R-:W-:-:S02]  /*30680*/  ISETP.GE.AND P1, PT, R11, R2, PT ;  /* 0x000000020b00720c */ /* 0x000fc40003f26270 */
[----:B------:R-:W3:Y:S01]  /*30690*/  SHFL.IDX PT, R8, R3, 0x1, 0x181f ;  /* 0x00381f0003087f89 */ /* 0x000ee200000e0000 */
[----:B------:R-:W-:-:S03]  /*306a0*/  ISETP.GE.AND P2, PT, R12, R2, PT ;  /* 0x000000020c00720c */ /* 0x000fc60003f46270 */
[----:B------:R4:W-:Y:S04]  /*306b0*/  STL [R1+0x494], R12 ;  /* 0x0004940c01007387 */ /* 0x0009e80000100800 */
[----:B------:R-:W-:Y:S03]  /*306c0*/  STL [R1+0x474], R11 ;  /* 0x0004740b01007387 */ /* 0x000fe60000100800 */
[----:B------:R-:W-:Y:S02]  /*306d0*/  @!P1 LEA R7, R9, UR38, 0x1 ;  /* 0x0000002609079c11 */ /* 0x000fe4000f8e08ff */
[----:B0-----:R-:W-:Y:S01]  /*306e0*/  @!P1 LEA R5, P3, R10, R5, 0x1 ;  /* 0x000000050a059211 */ /* 0x001fe200078608ff */
[----:B----4-:R-:W-:-:S04]  /*306f0*/  VIADD R12, R11, 0x20 ;  /* 0x000000200b0c7836 */ /* 0x010fc80000000000 */
[----:B-1----:R-:W-:Y:S01]  /*30700*/  @!P1 IMAD.X R4, RZ, RZ, R4, P3 ;  /* 0x000000ffff049224 */ /* 0x002fe200018e0604 */
[----:B------:R-:W-:Y:S04]  /*30710*/  STL [R1+0x4a0], R12 ;  /* 0x0004a00c01007387 */ /* 0x000fe80000100800 */
[----:B------:R-:W-:-:S04]  /*30720*/  @!P1 LOP3.LUT R5, R5, R4, RZ, 0x3c, !PT ;  /* 0x0000000405059212 */ /* 0x000fc800078e3cff */
[----:B------:R-:W-:-:S04]  /*30730*/  @!P1 LOP3.LUT R4, R5, R4, RZ, 0x3c, !PT ;  /* 0x0000000405049212 */ /* 0x000fc800078e3cff */
[----:B------:R-:W-:-:S05]  /*30740*/  @!P1 LOP3.LUT R5, R5, R4, RZ, 0x3c, !PT ;  /* 0x0000000405059212 */ /* 0x000fca00078e3cff */
[----:B------:R2:W-:Y:S02]  /*30750*/  @!P1 LDGSTS.E.BYPASS.LTC128B.128 [R7+0x18400], desc[UR44][R4.64], !P0 ;  /* 0x1840000004079fae */ /* 0x0005e4000c101d6c */
[----:B--2---:R-:W-:Y:S01]  /*30760*/  @!P2 LEA R4, P1, R10, R6, 0x1 ;  /* 0x000000060a04a211 */ /* 0x004fe200078208ff */
[----:B------:R-:W-:Y:S01]  /*30770*/  VIADD R7, R11, 0x30 ;  /* 0x000000300b077836 */ /* 0x000fe20000000000 */
[----:B------:R-:W-:-:S03]  /*30780*/  @!P2 LEA R6, R9, UR38, 0x1 ;  /* 0x000000260906ac11 */ /* 0x000fc6000f8e08ff */
[----:B---3--:R-:W-:Y:S01]  /*30790*/  @!P2 IMAD.X R5, RZ, RZ, R8, P1 ;  /* 0x000000ffff05a224 */ /* 0x008fe200008e0608 */
[----:B------:R-:W-:Y:S01]  /*307a0*/  ISETP.GE.AND P1, PT, R12, R2, PT ;  /* 0x000000020c00720c */ /* 0x000fe20003f26270 */
[----:B------:R-:W-:Y:S04]  /*307b0*/  STL [R1+0x4a4], R7 ;  /* 0x0004a40701007387 */ /* 0x000fe80000100800 */
[----:B------:R0:W-:Y:S04]  /*307c0*/  @!P2 LDGSTS.E.BYPASS.LTC128B.128 [R6+0x18c00], desc[UR44][R4.64], !P0 ;  /* 0x18c000000406afae */ /* 0x0001e8000c101d6c */
[----:B0-----:R-:W0:Y:S04]  /*307d0*/  SHFL.IDX PT, R5, R0, 0x2, 0x181f ;  /* 0x00581f0000057f89 */ /* 0x001e2800000e0000 */
        /* <DEDUP_REMOVED lines=23> */
[----:B0-----:R-:W0:Y:S04]  /*30950*/  SHFL.IDX PT, R4, R0, 0x4, 0x181f ;  /* 0x00981f0000047f89 */ /* 0x001e2800000e0000 */
[----:B------:R-:W1:Y:S01]  /*30960*/  SHFL.IDX PT, R6, R3, 0x4, 0x181f ;  /* 0x00981f0003067f89 */ /* 0x000e6200000e0000 */
[----:B0-----:R-:W-:-:S05]  /*30970*/  @!P1 LEA R5, P2, R10, R4, 0x1 ;  /* 0x000000040a059211 */ /* 0x001fca00078408ff */
[----:B-1----:R-:W-:Y:S01]  /*30980*/  @!P1 IMAD.X R4, RZ, RZ, R6, P2 ;  /* 0x000000ffff049224 */ /* 0x002fe200010e0606 */
[----:B------:R-:W-:-:S04]  /*30990*/  @!P1 LEA R6, R9, UR38, 0x1 ;  /* 0x0000002609069c11 */ /* 0x000fc8000f8e08ff */
        /* <DEDUP_REMOVED lines=16> */
[----:B------:R-:W-:-:S03]  /*30aa0*/  ISETP.GE.AND P1, PT, R7, R2, PT ;  /* 0x000000020700720c */ /* 0x000fc60003f26270 */
[----:B0-----:R-:W0:Y:S04]  /*30ab0*/  SHFL.IDX PT, R4, R0, 0x6, 0x181f ;  /* 0x00d81f0000047f89 */ /* 0x001e2800000e0000 */
[----:B------:R-:W1:Y:S04]  /*30ac0*/  SHFL.IDX PT, R6, R3, 0x6, 0x181f ;  /* 0x00d81f0003067f89 */ /* 0x000e6800000e0000 */
[----:B------:R-:W2:Y:S04]  /*30ad0*/  SHFL.IDX PT, R3, R3, 0x7, 0x181f ;  /* 0x00f81f0003037f89 */ /* 0x000ea800000e0000 */
[----:B------:R-:W3:Y:S01]  /*30ae0*/  SHFL.IDX PT, R0, R0, 0x7, 0x181f ;  /* 0x00f81f0000007f89 */ /* 0x000ee200000e0000 */
[----:B0-----:R-:W-:-:S05]  /*30af0*/  @!P1 LEA R5, P2, R10, R4, 0x1 ;  /* 0x000000040a059211 */ /* 0x001fca00078408ff */
[----:B-1----:R-:W-:Y:S01]  /*30b00*/  @!P1 IMAD.X R4, RZ, RZ, R6, P2 ;  /* 0x000000ffff049224 */ /* 0x002fe200010e0606 */
[----:B------:R-:W-:-:S04]  /*30b10*/  @!P1 LEA R6, R9, UR38, 0x1 ;  /* 0x0000002609069c11 */ /* 0x000fc8000f8e08ff */
[----:B------:R-:W-:-:S04]  /*30b20*/  @!P1 LOP3.LUT R5, R5, R4, RZ, 0x3c, !PT ;  /* 0x0000000405059212 */ /* 0x000fc800078e3cff */
[----:B------:R-:W-:-:S04]  /*30b30*/  @!P1 LOP3.LUT R4, R5, R4, RZ, 0x3c, !PT ;  /* 0x0000000405049212 */ /* 0x000fc800078e3cff */
[----:B------:R-:W-:-:S05]  /*30b40*/  @!P1 LOP3.LUT R5, R5, R4, RZ, 0x3c, !PT ;  /* 0x0000000405059212 */ /* 0x000fca00078e3cff */
[----:B--23--:R1:W-:Y:S02]  /*30b50*/  @!P1 LDGSTS.E.BYPASS.LTC128B.128 [R6+0x1b400], desc[UR44][R4.64], !P0 ;  /* 0x1b40000004069fae */ /* 0x00c3e4000c101d6c */
.L_x_11289:
        /* <DEDUP_REMOVED lines=43> */
.L_x_11192:
        /* <DEDUP_REMOVED lines=30> */
[----:B------:R-:W-:Y:S02]  /*30ff0*/  IMAD R5, R5, UR4, RZ ;  /* 0x0000000405057c24 */ /* 0x000fe4000f8e02ff */
[----:B------:R-:W-:-:S04]  /*31000*/  IMAD.WIDE.U32 R2, R4, UR4, R2 ;  /* 0x0000000404027c25 */ /* 0x000fc8000f8e0002 */
[----:B------:R-:W-:Y:S02]  /*31010*/  IMAD R0, R6, R0, R7 ;  /* 0x0000000006007224 */ /* 0x000fe400078e0207 */
        /* <DEDUP_REMOVED lines=14> */
[----:B------:R-:W-:-:S04]  /*31100*/  LOP3.LUT R0, R10, 0x80, RZ, 0xfc, !PT ;  /* 0x000000800a007812 */ /* 0x000fc800078efcff */
[----:B------:R-:W-:Y:S02]  /*31110*/  ISETP.GE.AND P1, PT, R0, UR4, PT ;  /* 0x0000000400007c0c */ /* 0x000fe4000bf26270 */
[C---:B------:R-:W-:Y:S02]  /*31120*/  LOP3.LUT R0, R10.reuse, 0xc0, RZ, 0xfc, !PT ;  /* 0x000000c00a007812 */ /* 0x040fe400078efcff */
[----:B------:R-:W-:Y:S02]  /*31130*/  ISETP.GE.AND P3, PT, R10, UR4, PT ;  /* 0x000000040a007c0c */ /* 0x000fe4000bf66270 */
[----:B------:R-:W-:Y:S01]  /*31140*/  ISETP.GE.AND P2, PT, R0, UR4, PT ;  /* 0x0000000400007c0c */ /* 0x000fe2000bf46270 */
[----:B------:R-:W-:-:S03]  /*31150*/  UMOV UR4, 0xffffffff ;  /* 0xffffffff00047882 */ /* 0x000fc60000000000 */
[----:B------:R-:W-:Y:S09]  /*31160*/  BRA.DIV UR4, `(.L_x_11193) ;  /* 0x0000003a04707947 */ /* 0x000ff2000b800000 */
[----:B------:R-:W2:Y:S01]  /*31170*/  LDL.LU R3, [R1+0x494] ;  /* 0x0004940001037983 */ /* 0x000ea20000300800 */
[----:B------:R-:W-:-:S03]  /*31180*/  ULDC UR4, c[0x0][0x288] ;  /* 0x0000a20000047ab9 */ /* 0x000fc60000000800 */
[----:B------:R-:W3:Y:S04]  /*31190*/  LDL.LU R7, [R1+0x474] ;  /* 0x0004740001077983 */ /* 0x000ee80000300800 */
[----:B------:R-:W4:Y:S04]  /*311a0*/  LDL.LU R15, [R1+0x4a0] ;  /* 0x0004a000010f7983 */ /* 0x000f280000300800 */
[----:B------:R-:W5:Y:S01]  /*311b0*/  LDL.LU R13, [R1+0x4a4] ;  /* 0x0004a400010d7983 */ /* 0x000f620000300800 */
[----:B------:R-:W0:Y:S01]  /*311c0*/  S2R R2, SR_TID.X ;  /* 0x0000000000027919 */ /* 0x000e220000002100 */
[----:B------:R-:W-:-:S02]  /*311d0*/  IMAD R0, R6, UR4, RZ ;  /* 0x0000000406007c24 */ /* 0x000fc4000f8e02ff */
[----:B------:R-:W5:Y:S01]  /*311e0*/  LDL.LU R14, [R1+0x4a8] ;  /* 0x0004a800010e7983 */ /* 0x000f620000300800 */
[----:B0-----:R-:W-:-:S05]  /*311f0*/  IMAD.SHL.U32 R11, R2, 0x8, RZ ;  /* 0x00000008020b7824 */ /* 0x001fca00078e00ff */
[----:B------:R-:W-:-:S04]  /*31200*/  LOP3.LUT R11, R11, 0x1f8, RZ, 0xc0, !PT ;  /* 0x000001f80b0b7812 */ /* 0x000fc800078ec0ff */
[----:B------:R-:W-:Y:S01]  /*31210*/  LOP3.LUT R11, R11, 0x38, R2, 0x78, !PT ;  /* 0x000000380b0b7812 */ /* 0x000fe200078e7802 */
[----:B------:R-:W-:Y:S01]  /*31220*/  SHFL.IDX PT, R6, R4, 0x1, 0x181f ;  /* 0x00381f0004067f89 */ /* 0x000fe200000e0000 */
[----:B--2---:R-:W-:-:S03]  /*31230*/  ISETP.GE.AND P4, PT, R3, R0, PT ;  /* 0x000000000300720c */ /* 0x004fc60003f86270 */
[----:B------:R-:W0:Y:S01]  /*31240*/  SHFL.IDX PT, R3, R5, RZ, 0x181f ;  /* 0x00181fff05037589 */ /* 0x000e2200000e0000 */
[----:B---3--:R-:W-:Y:S02]  /*31250*/  ISETP.GE.AND P5, PT, R7, R0, PT ;  /* 0x000000000700720c */ /* 0x008fe40003fa6270 */
[----:B------:R-:W-:Y:S02]  /*31260*/  LOP3.LUT R7, R2, 0x7f, RZ, 0xc0, !PT ;  /* 0x0000007f02077812 */ /* 0x000fe400078ec0ff */
[----:B------:R-:W1:Y:S03]  /*31270*/  SHFL.IDX PT, R2, R4, RZ, 0x181f ;  /* 0x00181fff04027589 */ /* 0x000e6600000e0000 */
[----:B------:R-:W-:-:S06]  /*31280*/  IMAD.SHL.U32 R12, R7, 0x8, RZ ;  /* 0x00000008070c7824 */ /* 0x000fcc00078e00ff */
[----:B0-----:R-:W-:-:S05]  /*31290*/  @!P5 LEA R3, P6, R10, R3, 0x1 ;  /* 0x000000030a03d211 */ /* 0x001fca00078c08ff */
[----:B-1----:R-:W-:Y:S01]  /*312a0*/  @!P5 IMAD.X R2, RZ, RZ, R2, P6 ;  /* 0x000000ffff02d224 */ /* 0x002fe200030e0602 */
[----:B------:R-:W-:-:S04]  /*312b0*/  LOP3.LUT R11, R11, 0x200, R12, 0xf8, !PT ;  /* 0x000002000b0b7812 */ /* 0x000fc800078ef80c */
[----:B------:R-:W-:-:S04]  /*312c0*/  @!P5 LOP3.LUT R3, R3, R2, RZ, 0x3c, !PT ;  /* 0x000000020303d212 */ /* 0x000fc800078e3cff */
[----:B------:R-:W-:Y:S02]  /*312d0*/  @!P5 LOP3.LUT R2, R3, R2, RZ, 0x3c, !PT ;  /* 0x000000020302d212 */ /* 0x000fe400078e3cff */
        /* <DEDUP_REMOVED lines=19> */
[----:B0-----:R-:W-:-:S05]  /*31410*/  @!P4 LEA R2, P6, R10, R2, 0x1 ;  /* 0x000000020a02c211 */ /* 0x001fca00078c08ff */
[----:B-1----:R-:W-:-:S05]  /*31420*/  @!P4 IMAD.X R3, RZ, RZ, R6, P6 ;  /* 0x000000ffff03c224 */ /* 0x002fca00030e0606 */
[----:B------:R-:W-:Y:S04]  /*31430*/  @!P4 LDGSTS.E.BYPASS.LTC128B.128 [R9+0x23400], desc[UR44][R2.64], !P3 ;  /* 0x234000000209cfae */ /* 0x000fe8000d901d6c */
[----:B------:R-:W-:Y:S04]  /*31440*/  @!P4 LDGSTS.E.BYPASS.LTC128B.128 [R9+0x27400], desc[UR44][R2.64+0x80], !P0 ;  /* 0x274000800209cfae */ /* 0x000fe8000c101d6c */
[----:B------:R-:W-:Y:S04]  /*31450*/  @!P4 LDGSTS.E.BYPASS.LTC128B.128 [R9+0x2b400], desc[UR44][R2.64+0x100], !P1 ;  /* 0x2b4001000209cfae */ /* 0x000fe8000c901d6c */
[----:B------:R0:W-:Y:S01]  /*31460*/  @!P4 LDGSTS.E.BYPASS.LTC128B.128 [R9+0x2f400], desc[UR44][R2.64+0x180], !P2 ;  /* 0x2f4001800209cfae */ /* 0x0001e2000d101d6c */
[----:B-----5:R-:W-:-:S03]  /*31470*/  ISETP.GE.AND P4, PT, R13, R0, PT ;  /* 0x000000000d00720c */ /* 0x020fc60003f86270 */
[----:B------:R-:W3:Y:S04]  /*31480*/  LDL.LU R13, [R1+0x4b0] ;  /* 0x0004b000010d7983 */ /* 0x000ee80000300800 */
        /* <DEDUP_REMOVED lines=11> */
[----:B------:R-:W-:-:S13]  /*31540*/  ISETP.GE.AND P4, PT, R14, R0, PT ;  /* 0x000000000e00720c */ /* 0x000fda0003f86270 */
[----:B------:R-:W-:Y:S02]  /*31550*/  @!P4 LEA R9, R11, UR38, 0x1 ;  /* 0x000000260b09cc11 */ /* 0x000fe4000f8e08ff */
        /* <DEDUP_REMOVED lines=8> */
[----:B------:R-:W-:Y:S01]  /*315e0*/  SHFL.IDX PT, R14, R5, 0x7, 0x181f ;  /* 0x00f81f00050e7f89 */ /* 0x000fe200000e0000 */
[----:B--2---:R-:W-:-:S13]  /*315f0*/  ISETP.GE.AND P4, PT, R15, R0, PT ;  /* 0x000000000f00720c */ /* 0x004fda0003f86270 */
[----:B0-----:R-:W-:Y:S02]  /*31600*/  @!P4 LEA R2, P6, R10, R2, 0x1 ;  /* 0x000000020a02c211 */ /* 0x001fe400078c08ff */
[----:B------:R-:W-:-:S03]  /*31610*/  @!P4 LEA R7, R11, UR38, 0x1 ;  /* 0x000000260b07cc11 */ /* 0x000fc6000f8e08ff */
[----:B------:R-:W-:-:S05]  /*31620*/  @!P4 IMAD.X R3, RZ, RZ, R6, P6 ;  /* 0x000000ffff03c224 */ /* 0x000fca00030e0606 */
[----:B------:R-:W-:Y:S04]  /*31630*/  @!P4 LDGSTS.E.BYPASS.LTC128B.128 [R7+0x24c00], desc[UR44][R2.64], !P3 ;  /* 0x24c000000207cfae */ /* 0x000fe8000d901d6c */
[----:B------:R-:W-:Y:S04]  /*31640*/  @!P4 LDGSTS.E.BYPASS.LTC128B.128 [R7+0x28c00], desc[UR44][R2.64+0x80], !P0 ;  /* 0x28c000800207cfae */ /* 0x000fe8000c101d6c */
[----:B------:R-:W-:Y:S04]  /*31650*/  @!P4 LDGSTS.E.BYPASS.LTC128B.128 [R7+0x2cc00], desc[UR44][R2.64+0x100], !P1 ;  /* 0x2cc001000207cfae */ /* 0x000fe8000c901d6c */
[----:B------:R0:W-:Y:S04]  /*31660*/  @!P4 LDGSTS.E.BYPASS.LTC128B.128 [R7+0x30c00], desc[UR44][R2.64+0x180], !P2 ;  /* 0x30c001800207cfae */ /* 0x0001e8000d101d6c */
[----:B------:R-:W-:Y:S04]  /*31670*/  SHFL.IDX PT, R6, R4, 0x6, 0x181f ;  /* 0x00d81f0004067f89 */ /* 0x000fe800000e0000 */
[----:B0-----:R-:W0:Y:S01]  /*31680*/  SHFL.IDX PT, R2, R5, 0x6, 0x181f ;  /* 0x00d81f0005027f89 */ /* 0x001e2200000e0000 */
[----:B---3--:R-:W-:-:S13]  /*31690*/  ISETP.GE.AND P4, PT, R13, R0, PT ;  /* 0x000000000d00720c */ /* 0x008fda0003f86270 */
[----:B0-----:R-:W-:Y:S02]  /*316a0*/  @!P4 LEA R2, P6, R10, R2, 0x1 ;  /* 0x000000020a02c211 */ /* 0x001fe400078c08ff */
[----:B------:R-:W-:-:S03]  /*316b0*/  @!P4 LEA R9, R11, UR38, 0x1 ;  /* 0x000000260b09cc11 */ /* 0x000fc6000f8e08ff */
[----:B------:R-:W-:Y:S02]  /*316c0*/  @!P4 IMAD.X R3, RZ, RZ, R6, P6 ;  /* 0x000000ffff03c224 */ /* 0x000fe400030e0606 */
[----:B------:R0:W1:Y:S04]  /*316d0*/  SHFL.IDX PT, R6, R4, 0x7, 0x181f ;  /* 0x00f81f0004067f89 */ /* 0x00006800000e0000 */
[----:B------:R0:W-:Y:S04]  /*316e0*/  @!P4 LDGSTS.E.BYPASS.LTC128B.128 [R9+0x25400], desc[UR44][R2.64], !P3 ;  /* 0x254000000209cfae */ /* 0x0001e8000d901d6c */
[----:B------:R0:W-:Y:S04]  /*316f0*/  @!P4 LDGSTS.E.BYPASS.LTC128B.128 [R9+0x29400], desc[UR44][R2.64+0x80], !P0 ;  /* 0x294000800209cfae */ /* 0x0001e8000c101d6c */
[----:B------:R0:W-:Y:S04]  /*31700*/  @!P4 LDGSTS.E.BYPASS.LTC128B.128 [R9+0x2d400], desc[UR44][R2.64+0x100], !P1 ;  /* 0x2d4001000209cfae */ /* 0x0001e8000c901d6c */
[----:B------:R0:W-:Y:S02]  /*31710*/  @!P4 LDGSTS.E.BYPASS.LTC128B.128 [R9+0x31400], desc[UR44][R2.64+0x180], !P2 ;  /* 0x314001800209cfae */ /* 0x0001e4000d101d6c */
.L_x_11307:
[----:B0-----:R-:W2:Y:S01]  /*31720*/  LDL.LU R2, [R1+0x4c0] ;  /* 0x0004c00001027983 */ /* 0x001ea20000300800 */
[----:B------:R-:W-:Y:S01]  /*31730*/  BSSY B0, `(.L_x_11194) ;  /* 0x0000014000007945 */ /* 0x000fe20003800000 */
[----:B--2---:R-:W-:-:S13]  /*31740*/  ISETP.GE.AND P4, PT, R2, R0, PT ;  /* 0x000000000200720c */ /* 0x004fda0003f86270 */
[----:B------:R-:W-:Y:S05]  /*31750*/  @P4 BRA `(.L_x_11195) ;  /* 0x0000000000444947 */ /* 0x000fea0003800000 */
[----:B------:R-:W0:Y:S01]  /*31760*/  S2R R2, SR_TID.X ;  /* 0x0000000000027919 */ /* 0x000e220000002100 */
[----:B------:R-:W-:-:S05]  /*31770*/  LOP3.LUT R8, R8, 0x7f, RZ, 0xc0, !PT ;  /* 0x0000007f08087812 */ /* 0x000fca00078ec0ff */
[----:B------:R-:W-:Y:S02]  /*31780*/  IMAD.SHL.U32 R4, R8, 0x8, RZ ;  /* 0x0000000808047824 */ /* 0x000fe400078e00ff */
[----:B0-----:R-:W-:-:S05]  /*31790*/  IMAD.SHL.U32 R8, R2, 0x8, RZ ;  /* 0x0000000802087824 */ /* 0x001fca00078e00ff */
[----:B------:R-:W-:-:S04]  /*317a0*/  LOP3.LUT R8, R8, 0x1f8, RZ, 0xc0, !PT ;  /* 0x000001f808087812 */ /* 0x000fc800078ec0ff */
[----:B------:R-:W-:Y:S02]  /*317b0*/  LOP3.LUT R8, R8, 0x38, R2, 0x78, !PT ;  /* 0x0000003808087812 */ /* 0x000fe400078e7802 */
[----:B------:R-:W-:Y:S02]  /*317c0*/  LEA R2, P4, R10, R14, 0x1 ;  /* 0x0000000e0a027211 */ /* 0x000fe400078808ff */
[----:B------:R-:W-:-:S03]  /*317d0*/  LOP3.LUT R8, R8, 0x200, R4, 0xf8, !PT ;  /* 0x0000020008087812 */ /* 0x000fc600078ef804 */
[----:B-1----:R-:W-:Y:S01]  /*317e0*/  IMAD.X R3, RZ, RZ, R6, P4 ;  /* 0x000000ffff037224 */ /* 0x002fe200020e0606 */
        /* <DEDUP_REMOVED lines=8> */
.L_x_11195:
[----:B------:R-:W-:Y:S05]  /*31870*/  BSYNC B0 ;  /* 0x0000000000007941 */ /* 0x000fea0003800000 */
.L_x_11194:
        /* <DEDUP_REMOVED lines=9> */
.L_x_11308:
[----:B------:R-:W-:Y:S01]  /*31910*/  LOP3.LUT P0, RZ, R17, 0x2, RZ, 0xc0, !PT ;  /* 0x0000000211ff7812 */ /* 0x000fe2000780c0ff */
[----:B------:R-:W-:Y:S01]  /*31920*/  BSSY B0, `(.L_x_11197) ;  /* 0x000004b000007945 */ /* 0x000fe20003800000 */
[----:B------:R-:W-:-:S11]  /*31930*/  IMAD.MOV.U32 R0, RZ, RZ, 0x1 ;  /* 0x00000001ff007424 */ /* 0x000fd600078e00ff */
[----:B------:R-:W-:Y:S05]  /*31940*/  @!P0 BRA `(.L_x_11198) ;  /* 0x0000000400208947 */ /* 0x000fea0003800000 */
[----:B------:R-:W2:Y:S01]  /*31950*/  SYNCS.PHASECHK.TRANS64.TRYWAIT P0, [UR38+0x32460], R2 ;  /* 0x03246002ff0075a7 */ /* 0x000ea20008000166 */
[----:B0-----:R-:W0:Y:S02]  /*31960*/  S2R R3, SR_TID.X ;  /* 0x0000000000037919 */ /* 0x001e240000002100 */
[----:B0-----:R-:W-:-:S04]  /*31970*/  LOP3.LUT R3, R3, 0x7f, RZ, 0xc0, !PT ;  /* 0x0000007f03037812 */ /* 0x001fc800078ec0ff */
[----:B------:R-:W-:Y:S01]  /*31980*/  ISETP.NE.AND P1, PT, R3, RZ, PT ;  /* 0x000000ff0300720c */ /* 0x000fe20003f25270 */
[----:B--2---:R-:W-:-:S12]  /*31990*/  @!P0 BRA `(.L_x_11199) ;  /* 0x0000003c00d88947 */ /* 0x004fd80003800000 */
.L_x_11309:
[----:B------:R-:W-:Y:S04]  /*319a0*/  BSSY B1, `(.L_x_11200) ;  /* 0x0000008000017945 */ /* 0x000fe80003800000 */
[----:B------:R-:W-:Y:S05]  /*319b0*/  @P1 BRA `(.L_x_11201) ;  /* 0x0000000000181947 */ /* 0x000fea0003800000 */
[----:B0-----:R-:W0:Y:S01]  /*319c0*/  S2R R3, SR_TID.X ;  /* 0x0000000000037919 */ /* 0x001e220000002100 */
[----:B------:R-:W-:-:S04]  /*319d0*/  IMAD.MOV.U32 R2, RZ, RZ, 0xc000 ;  /* 0x0000c000ff027424 */ /* 0x000fc800078e00ff */
[----:B------:R2:W-:Y:S01]  /*319e0*/  SYNCS.ARRIVE.TRANS64 RZ, [UR38+0x32450], R2 ;  /* 0x03245002ffff79a7 */ /* 0x0005e20008000026 */
[----:B0-----:R-:W-:-:S13]  /*319f0*/  LOP3.LUT P0, RZ, R3, 0x1f, RZ, 0xc0, !PT ;  /* 0x0000001f03ff7812 */ /* 0x001fda000780c0ff */
[----:B--2---:R-:W-:Y:S05]  /*31a00*/  @!P0 BRA `(.L_x_11201) ;  /* 0x0000000000048947 */ /* 0x004fea0003800000 */
[----:B------:R-:W-:Y:S01]  /*31a10*/  BPT.TRAP 0x1 ;  /* 0x000000040000795c */ /* 0x000fe20000300000 */
.L_x_11201:
[----:B------:R-:W-:Y:S05]  /*31a20*/  BSYNC B1 ;  /* 0x0000000000017941 */ /* 0x000fea0003800000 */
.L_x_11200:
[----:B0-----:R-:W2:Y:S01]  /*31a30*/  LDL.LU R2, [R1+0x480] ;  /* 0x0004800001027983 */ /* 0x001ea20000300800 */
        /* <DEDUP_REMOVED lines=10> */
.L_x_11202:
        /* <DEDUP_REMOVED lines=13> */
.L_x_11203:
        /* <DEDUP_REMOVED lines=13> */
.L_x_11204:
        /* <DEDUP_REMOVED lines=13> */
.L_x_11205:
        /* <DEDUP_REMOVED lines=8> */
.L_x_11198:
[----:B------:R-:W-:Y:S05]  /*31dd0*/  BSYNC B0 ;  /* 0x0000000000007941 */ /* 0x000fea0003800000 */
.L_x_11197:
[----:B------:R-:W2:Y:S04]  /*31de0*/  LDL.LU R4, [R1+0x4b4] ;  /* 0x0004b40001047983 */ /* 0x000ea80000300800 */
[----:B0-----:R-:W3:Y:S01]  /*31df0*/  LDL R3, [R1+0x488] ;  /* 0x0004880001037983 */ /* 0x001ee20000100800 */
[----:B------:R-:W-:Y:S02]  /*31e00*/  IMAD.MOV.U32 R7, RZ, RZ, RZ ;  /* 0x000000ffff077224 */ /* 0x000fe400078e00ff */
[----:B-1----:R-:W-:Y:S02]  /*31e10*/  IMAD.MOV.U32 R6, RZ, RZ, 0x1 ;  /* 0x00000001ff067424 */ /* 0x002fe400078e00ff */
[----:B--2---:R-:W-:-:S05]  /*31e20*/  VIADD R8, R4, 0xfffffffe ;  /* 0xfffffffe04087836 */ /* 0x004fca0000000000 */
[----:B---3--:R-:W-:-:S13]  /*31e30*/  ISETP.GE.AND P0, PT, R8, R3, PT ;  /* 0x000000030800720c */ /* 0x008fda0003f06270 */
[----:B------:R-:W-:Y:S05]  /*31e40*/  @!P0 BRA `(.L_x_11173) ;  /* 0x00000018009c8947 */ /* 0x000fea0003800000 */
[----:B------:R-:W2:Y:S04]  /*31e50*/  LDL.LU R5, [R1+0x490] ;  /* 0x0004900001057983 */ /* 0x000ea80000300800 */
[----:B------:R-:W3:Y:S01]  /*31e60*/  LDL.LU R4, [R1+0x48c] ;  /* 0x00048c0001047983 */ /* 0x000ee20000300800 */
[----:B------:R-:W-:Y:S01]  /*31e70*/  UIADD3 UR4, UR40, 0x1, URZ ;  /* 0x0000000128047890 */ /* 0x000fe2000fffe03f */
[----:B------:R-:W-:Y:S01]  /*31e80*/  LOP3.LUT R3, RZ, R3, RZ, 0x33, !PT ;  /* 0x00000003ff037212 */ /* 0x000fe200078e33ff */
[----:B------:R-:W-:-:S04]  /*31e90*/  IMAD.MOV.U32 R6, RZ, RZ, 0x1 ;  /* 0x00000001ff067424 */ /* 0x000fc800078e00ff */
[----:B--2---:R-:W-:Y:S01]  /*31ea0*/  IMAD R0, R5, UR4, RZ ;  /* 0x0000000405007c24 */ /* 0x004fe2000f8e02ff */
[----:B------:R-:W-:-:S04]  /*31eb0*/  ULOP3.LUT UR4, URZ, UR41, URZ, 0x33, !UPT ;  /* 0x000000293f047292 */ /* 0x000fc8000f8e333f */
[----:B------:R-:W-:-:S04]  /*31ec0*/  LOP3.LUT R0, RZ, R0, RZ, 0x33, !PT ;  /* 0x00000000ff007212 */ /* 0x000fc800078e33ff */
[----:B---3--:R-:W-:Y:S01]  /*31ed0*/  VIADDMNMX R0, R0, -R4, UR4, !PT ;  /* 0x0000000400007e46 */ /* 0x008fe2000f800904 */
        /* <DEDUP_REMOVED lines=15> */
.L_x_11239:
        /* <DEDUP_REMOVED lines=27> */
.L_x_11209:
[----:B------:R-:W1:Y:S01]  /*32180*/  S2R R2, SR_TID.X ;  /* 0x0000000000027919 */ /* 0x000e620000002100 */
[----:B------:R-:W-:Y:S01]  /*32190*/  BSSY B2, `(.L_x_11210) ;  /* 0x0000006000027945 */ /* 0x000fe20003800000 */
[----:B-1----:R-:W-:Y:S02]  /*321a0*/  LOP3.LUT R3, R2, 0x7f, RZ, 0xc0, !PT ;  /* 0x0000007f02037812 */ /* 0x002fe400078ec0ff */
[----:B------:R-:W-:Y:S02]  /*321b0*/  SHF.L.U32 R2, R0, 0x1f, RZ ;  /* 0x0000001f00027819 */ /* 0x000fe400000006ff */
[----:B------:R-:W-:Y:S02]  /*321c0*/  ISETP.NE.AND P2, PT, R3, RZ, PT ;  /* 0x000000ff0300720c */ /* 0x000fe40003f45270 */
[----:B------:R-:W1:Y:S02]  /*321d0*/  SYNCS.PHASECHK.TRANS64.TRYWAIT P0, [UR38+0x32448], R2 ;  /* 0x03244802ff0075a7 */ /* 0x000e640008000166 */
[----:B-1----:R-:W-:Y:S09]  /*321e0*/  @!P0 BRA `(.L_x_11211) ;  /* 0x0000003400dc8947 */ /* 0x002ff20003800000 */
.L_x_11310:
[----:B------:R-:W-:Y:S05]  /*321f0*/  BSYNC B2 ;  /* 0x0000000000027941 */ /* 0x000fea0003800000 */
.L_x_11210:
[----:B------:R-:W-:Y:S04]  /*32200*/  BSSY B2, `(.L_x_11212) ;  /* 0x0000007000027945 */ /* 0x000fe80003800000 */
[----:B------:R-:W-:Y:S05]  /*32210*/  @P2 BRA `(.L_x_11213) ;  /* 0x0000000000142947 */ /* 0x000fea0003800000 */
[----:B------:R-:W-:Y:S01]  /*32220*/  ISETP.NE.AND P0, PT, R10, RZ, PT ;  /* 0x000000ff0a00720c */ /* 0x000fe20003f05270 */
[----:B-1----:R-:W-:-:S04]  /*32230*/  IMAD.MOV.U32 R3, RZ, RZ, 0x3000 ;  /* 0x00003000ff037424 */ /* 0x002fc800078e00ff */
[----:B------:R2:W-:Y:S08]  /*32240*/  SYNCS.ARRIVE.TRANS64 RZ, [UR38+0x32438], R3 ;  /* 0x03243803ffff79a7 */ /* 0x0005f00008000026 */
[----:B--2---:R-:W-:Y:S05]  /*32250*/  @!P0 BRA `(.L_x_11213) ;  /* 0x0000000000048947 */ /* 0x004fea0003800000 */
[----:B------:R-:W-:Y:S01]  /*32260*/  BPT.TRAP 0x1 ;  /* 0x000000040000795c */ /* 0x000fe20000300000 */
.L_x_11213:
[----:B------:R-:W-:Y:S05]  /*32270*/  BSYNC B2 ;  /* 0x0000000000027941 */ /* 0x000fea0003800000 */
.L_x_11212:
        /* <DEDUP_REMOVED lines=11> */
.L_x_11214:
        /* <DEDUP_REMOVED lines=10> */
.L_x_11311:
[----:B------:R-:W-:Y:S05]  /*323d0*/  BSYNC B2 ;  /* 0x0000000000027941 */ /* 0x000fea0003800000 */
.L_x_11215:
        /* <DEDUP_REMOVED lines=9> */
.L_x_11218:
[----:B------:R-:W-:Y:S05]  /*32470*/  BSYNC B2 ;  /* 0x0000000000027941 */ /* 0x000fea0003800000 */
.L_x_11217:
        /* <DEDUP_REMOVED lines=9> */
.L_x_11219:
        /* <DEDUP_REMOVED lines=13> */
.L_x_11220:
        /* <DEDUP_REMOVED lines=13> */
.L_x_11221:
        /* <DEDUP_REMOVED lines=13> */
.L_x_11222:
        /* <DEDUP_REMOVED lines=8> */
.L_x_11208:
[----:B------:R-:W-:Y:S05]  /*32800*/  BSYNC B1 ;  /* 0x0000000000017941 */ /* 0x000fea0003800000 */
.L_x_11207:
        /* <DEDUP_REMOVED lines=25> */
.L_x_11225:
[----:B------:R-:W1:Y:S01]  /*329a0*/  S2R R2, SR_TID.X ;  /* 0x0000000000027919 */ /* 0x000e620000002100 */
[----:B------:R-:W-:Y:S01]  /*329b0*/  BSSY B2, `(.L_x_11226) ;  /* 0x0000006000027945 */ /* 0x000fe20003800000 */
[----:B-1----:R-:W-:Y:S02]  /*329c0*/  LOP3.LUT R3, R2, 0x7f, RZ, 0xc0, !PT ;  /* 0x0000007f02037812 */ /* 0x002fe400078ec0ff */
[----:B------:R-:W-:Y:S02]  /*329d0*/  SHF.L.U32 R2, R0, 0x1f, RZ ;  /* 0x0000001f00027819 */ /* 0x000fe400000006ff */
[----:B------:R-:W-:Y:S02]  /*329e0*/  ISETP.NE.AND P2, PT, R3, RZ, PT ;  /* 0x000000ff0300720c */ /* 0x000fe40003f45270 */
[----:B------:R-:W1:Y:S02]  /*329f0*/  SYNCS.PHASECHK.TRANS64.TRYWAIT P0, [UR38+0x32440], R2 ;  /* 0x03244002ff0075a7 */ /* 0x000e640008000166 */
[----:B-1----:R-:W-:Y:S09]  /*32a00*/  @!P0 BRA `(.L_x_11227) ;  /* 0x0000003000048947 */ /* 0x002ff20003800000 */
.L_x_11312:
[----:B------:R-:W-:Y:S05]  /*32a10*/  BSYNC B2 ;  /* 0x0000000000027941 */ /* 0x000fea0003800000 */
.L_x_11226:
[----:B------:R-:W-:Y:S04]  /*32a20*/  BSSY B2, `(.L_x_11228) ;  /* 0x0000007000027945 */ /* 0x000fe80003800000 */
[----:B------:R-:W-:Y:S05]  /*32a30*/  @P2 BRA `(.L_x_11229) ;  /* 0x0000000000142947 */ /* 0x000fea0003800000 */
[----:B------:R-:W-:Y:S01]  /*32a40*/  ISETP.NE.AND P0, PT, R10, RZ, PT ;  /* 0x000000ff0a00720c */ /* 0x000fe20003f05270 */
[----:B-1----:R-:W-:-:S04]  /*32a50*/  IMAD.MOV.U32 R3, RZ, RZ, 0x3000 ;  /* 0x00003000ff037424 */ /* 0x002fc800078e00ff */
[----:B------:R2:W-:Y:S08]  /*32a60*/  SYNCS.ARRIVE.TRANS64 RZ, [UR38+0x32430], R3 ;  /* 0x03243003ffff79a7 */ /* 0x0005f00008000026 */
[----:B--2---:R-:W-:Y:S05]  /*32a70*/  @!P0 BRA `(.L_x_11229) ;  /* 0x0000000000048947 */ /* 0x004fea0003800000 */
[----:B------:R-:W-:Y:S01]  /*32a80*/  BPT.TRAP 0x1 ;  /* 0x000000040000795c */ /* 0x000fe20000300000 */
.L_x_11229:
[----:B------:R-:W-:Y:S05]  /*32a90*/  BSYNC B2 ;  /* 0x0000000000027941 */ /* 0x000fea0003800000 */
.L_x_11228:
        /* <DEDUP_REMOVED lines=11> */
.L_x_11230:
        /* <DEDUP_REMOVED lines=11> */
.L_x_11313:
[----:B------:R-:W-:Y:S05]  /*32c00*/  BSYNC B2 ;  /* 0x0000000000027941 */ /* 0x000fea0003800000 */
.L_x_11231:
        /* <DEDUP_REMOVED lines=9> */
.L_x_11234:
[----:B------:R-:W-:Y:S05]  /*32ca0*/  BSYNC B2 ;  /* 0x0000000000027941 */ /* 0x000fea0003800000 */
.L_x_11233:
        /* <DEDUP_REMOVED lines=9> */
.L_x_11235:
        /* <DEDUP_REMOVED lines=13> */
.L_x_11236:
        /* <DEDUP_REMOVED lines=13> */
.L_x_11237:
        /* <DEDUP_REMOVED lines=13> */
.L_x_11238:
        /* <DEDUP_REMOVED lines=8> */
.L_x_11224:
[----:B------:R-:W-:Y:S05]  /*33030*/  BSYNC B1 ;  /* 0x0000000000017941 */ /* 0x000fea0003800000 */
.L_x_11223:
[----:B------:R-:W-:Y:S01]  /*33040*/  VIADD R8, R8, 0xfffffffe ;  /* 0xfffffffe08087836 */ /* 0x000fe20000000000 */
[----:B------:R-:W-:Y:S06]  /*33050*/  @P1 BRA `(.L_x_11239) ;  /* 0xffffffec00dc1947 */ /* 0x000fec000383ffff */
[----:B------:R-:W-:Y:S05]  /*33060*/  BSYNC B0 ;  /* 0x0000000000007941 */ /* 0x000fea0003800000 */
.L_x_11206:
        /* <DEDUP_REMOVED lines=25> */
.L_x_11242:
[----:B------:R-:W1:Y:S01]  /*33200*/  S2R R2, SR_TID.X ;  /* 0x0000000000027919 */ /* 0x000e620000002100 */
[----:B------:R-:W-:Y:S01]  /*33210*/  BSSY B1, `(.L_x_11243) ;  /* 0x0000006000017945 */ /* 0x000fe20003800000 */
[----:B-1----:R-:W-:Y:S02]  /*33220*/  LOP3.LUT R3, R2, 0x7f, RZ, 0xc0, !PT ;  /* 0x0000007f02037812 */ /* 0x002fe400078ec0ff */
[----:B------:R-:W-:Y:S02]  /*33230*/  SHF.L.U32 R2, R0, 0x1f, RZ ;  /* 0x0000001f00027819 */ /* 0x000fe400000006ff */
[----:B------:R-:W-:Y:S02]  /*33240*/  ISETP.NE.AND P1, PT, R3, RZ, PT ;  /* 0x000000ff0300720c */ /* 0x000fe40003f25270 */
[----:B------:R-:W1:Y:S02]  /*33250*/  SYNCS.PHASECHK.TRANS64.TRYWAIT P0, [UR38+0x32448], R2 ;  /* 0x03244802ff0075a7 */ /* 0x000e640008000166 */
[----:B-1----:R-:W-:Y:S09]  /*33260*/  @!P0 BRA `(.L_x_11244) ;  /* 0x00000028001c8947 */ /* 0x002ff20003800000 */
.L_x_11314:
[----:B------:R-:W-:Y:S05]  /*33270*/  BSYNC B1 ;  /* 0x0000000000017941 */ /* 0x000fea0003800000 */
.L_x_11243:
[----:B------:R-:W-:Y:S04]  /*33280*/  BSSY B1, `(.L_x_11245) ;  /* 0x0000007000017945 */ /* 0x000fe80003800000 */
[----:B------:R-:W-:Y:S05]  /*33290*/  @P1 BRA `(.L_x_11246) ;  /* 0x0000000000141947 */ /* 0x000fea0003800000 */
[----:B------:R-:W-:Y:S01]  /*332a0*/  ISETP.NE.AND P0, PT, R10, RZ, PT ;  /* 0x000000ff0a00720c */ /* 0x000fe20003f05270 */
[----:B-1----:R-:W-:-:S04]  /*332b0*/  IMAD.MOV.U32 R3, RZ, RZ, 0x3000 ;  /* 0x00003000ff037424 */ /* 0x002fc800078e00ff */
[----:B------:R2:W-:Y:S08]  /*332c0*/  SYNCS.ARRIVE.TRANS64 RZ, [UR38+0x32438], R3 ;  /* 0x03243803ffff79a7 */ /* 0x0005f00008000026 */
[----:B--2---:R-:W-:Y:S05]  /*332d0*/  @!P0 BRA `(.L_x_11246) ;  /* 0x0000000000048947 */ /* 0x004fea0003800000 */
[----:B------:R-:W-:Y:S01]  /*332e0*/  BPT.TRAP 0x1 ;  /* 0x000000040000795c */ /* 0x000fe20000300000 */
.L_x_11246:
[----:B------:R-:W-:Y:S05]  /*332f0*/  BSYNC B1 ;  /* 0x0000000000017941 */ /* 0x000fea0003800000 */
.L_x_11245:
        /* <DEDUP_REMOVED lines=11> */
.L_x_11247:
        /* <DEDUP_REMOVED lines=11> */
.L_x_11315:
[----:B------:R-:W-:Y:S05]  /*33460*/  BSYNC B1 ;  /* 0x0000000000017941 */ /* 0x000fea0003800000 */
.L_x_11248:
        /* <DEDUP_REMOVED lines=9> */
.L_x_11251:
[----:B------:R-:W-:Y:S05]  /*33500*/  BSYNC B1 ;  /* 0x0000000000017941 */ /* 0x000fea0003800000 */
.L_x_11250:
        /* <DEDUP_REMOVED lines=9> */
.L_x_11252:
        /* <DEDUP_REMOVED lines=13> */
.L_x_11253:
        /* <DEDUP_REMOVED lines=13> */
.L_x_11254:
        /* <DEDUP_REMOVED lines=13> */
.L_x_11255:
        /* <DEDUP_REMOVED lines=8> */
.L_x_11241:
[----:B------:R-:W-:Y:S05]  /*33890*/  BSYNC B0 ;  /* 0x0000000000007941 */ /* 0x000fea0003800000 */
.L_x_11240:
[----:B------:R-:W-:Y:S02]  /*338a0*/  LOP3.LUT R0, R0, 0x1, RZ, 0x3c, !PT ;  /* 0x0000000100007812 */ /* 0x000fe400078e3cff */
[----:B------:R-:W-:-:S07]  /*338b0*/  CS2R R6, SRZ ;  /* 0x0000000000067805 */ /* 0x000fce000001ff00 */
.L_x_11173:
[----:B------:R-:W1:Y:S01]  /*338c0*/  S2R R3, SR_CgaCtaId ;  /* 0x0000000000037919 */ /* 0x000e620000008800 */
[----:B------:R-:W-:Y:S02]  /*338d0*/  MOV R2, 0x400 ;  /* 0x0000040000027802 */ /* 0x000fe40000000f00 */
[----:B------:R-:W-:Y:S02]  /*338e0*/  SHF.L.U32 R7, R7, 0x1f, RZ ;  /* 0x0000001f07077819 */ /* 0x000fe400000006ff */
[----:B-1----:R-:W-:-:S04]  /*338f0*/  LEA R2, R3, R2, 0x18 ;  /* 0x0000000203027211 */ /* 0x002fc800078ec0ff */
[----:B------:R-:W1:Y:S02]  /*33900*/  SYNCS.PHASECHK.TRANS64.TRYWAIT P0, [R2+URZ+0x32420], R7 ;  /* 0x03242007020075a7 */ /* 0x000e64000800017f */
[----:B-1----:R-:W-:Y:S05]  /*33910*/  @!P0 BRA `(.L_x_11256) ;  /* 0x0000002000a08947 */ /* 0x002fea0003800000 */
.L_x_11316:
[----:B------:R-:W-:-:S03]  /*33920*/  UMOV UR4, 0xffffffff ;  /* 0xffffffff00047882 */ /* 0x000fc60000000000 */
[----:B------:R-:W-:Y:S05]  /*33930*/  BRA.DIV UR4, `(.L_x_11257) ;  /* 0x0000002204ac7947 */ /* 0x000fea000b800000 */
[----:B------:R-:W2:Y:S02]  /*33940*/  S2R R3, SR_TID.X ;  /* 0x0000000000037919 */ /* 0x000ea40000002100 */
[----:B--2---:R-:W-:-:S04]  /*33950*/  SHF.R.U32.HI R3, RZ, 0x5, R3 ;  /* 0x00000005ff037819 */ /* 0x004fc80000011603 */
[----:B------:R-:W-:-:S05]  /*33960*/  LOP3.LUT R3, R3, 0x3, RZ, 0xc0, !PT ;  /* 0x0000000303037812 */ /* 0x000fca00078ec0ff */
[----:B------:R2:W3:Y:S02]  /*33970*/  SHFL.IDX PT, R14, R3, RZ, 0x1f ;  /* 0x00001fff030e7589 */ /* 0x0004e400000e0000 */
.L_x_11319:
[----:B---3--:R-:W-:-:S13]  /*33980*/  ISETP.NE.AND P0, PT, R14, RZ, PT ;  /* 0x000000ff0e00720c */ /* 0x008fda0003f05270 */
[----:B------:R-:W-:Y:S05]  /*33990*/  @P0 BRA `(.L_x_11069) ;  /* 0x0000000000880947 */ /* 0x000fea0003800000 */
[----:B------:R-:W-:-:S03]  /*339a0*/  UMOV UR4, 0xffffffff ;  /* 0xffffffff00047882 */ /* 0x000fc60000000000 */
[----:B------:R-:W-:Y:S05]  /*339b0*/  BRA.DIV UR4, `(.L_x_11258) ;  /* 0x0000002204c07947 */ /* 0x000fea000b800000 */
[----:B------:R-:W-:-:S13]  /*339c0*/  ELECT P6, URZ, PT ;  /* 0x00000000003f782f */ /* 0x000fda00038c0000 */
.L_x_11322:
[----:B------:R-:W-:Y:S05]  /*339d0*/  @!P6 BRA `(.L_x_11069) ;  /* 0x000000000078e947 */ /* 0x000fea0003800000 */
[----:B--2---:R-:W2:Y:S02]  /*339e0*/  LDL.LU R3, [R1+0x484] ;  /* 0x0004840001037983 */ /* 0x004ea40000300800 */
[----:B--2---:R-:W-:-:S04]  /*339f0*/  LOP3.LUT R3, R3, 0x2, RZ, 0xfc, !PT ;  /* 0x0000000203037812 */ /* 0x004fc800078efcff */
[----:B------:R-:W-:-:S13]  /*33a00*/  ISETP.NE.AND P2, PT, R3, 0x3, PT ;  /* 0x000000030300780c */ /* 0x000fda0003f45270 */
[----:B------:R-:W-:Y:S05]  /*33a10*/  @!P2 BRA `(.L_x_11259) ;  /* 0x000000000004a947 */ /* 0x000fea0003800000 */
[----:B------:R-:W-:Y:S01]  /*33a20*/  BPT.TRAP 0x1 ;  /* 0x000000040000795c */ /* 0x000fe20000300000 */
.L_x_11259:
        /* <DEDUP_REMOVED lines=12> */
.L_x_11323:
[----:B------:R-:W1:Y:S02]  /*33af0*/  SYNCS.PHASECHK.TRANS64.TRYWAIT P0, [R3+URZ], R0 ;  /* 0x00000000030075a7 */ /* 0x000e64000800017f */
[----:B-1----:R-:W-:Y:S05]  /*33b00*/  @!P0 BRA `(.L_x_11261) ;  /* 0x0000002000a08947 */ /* 0x002fea0003800000 */
.L_x_11324:
[----:B------:R-:W-:Y:S05]  /*33b10*/  @!P2 BRA `(.L_x_11262) ;  /* 0x000000000004a947 */ /* 0x000fea0003800000 */
[----:B------:R-:W-:Y:S01]  /*33b20*/  BPT.TRAP 0x1 ;  /* 0x000000040000795c */ /* 0x000fe20000300000 */
.L_x_11262:
[----:B-1----:R-:W-:-:S04]  /*33b30*/  VIADD R3, R2, 0x32460 ;  /* 0x0003246002037836 */ /* 0x002fc80000000000 */
[----:B------:R-:W-:-:S04]  /*33b40*/  IMAD R6, R6, 0x8, R3 ;  /* 0x0000000806067824 */ /* 0x000fc800078e0203 */
[----:B------:R-:W1:Y:S02]  /*33b50*/  SYNCS.PHASECHK.TRANS64.TRYWAIT P0, [R6+URZ], R7 ;  /* 0x00000007060075a7 */ /* 0x000e64000800017f */
[----:B-1----:R-:W-:Y:S05]  /*33b60*/  @!P0 BRA `(.L_x_11263) ;  /* 0x00000020009c8947 */ /* 0x002fea0003800000 */
.L_x_11325:
[----:B------:R-:W-:-:S07]  /*33b70*/  IMAD R3, R4, 0x8, R3 ;  /* 0x0000000804037824 */ /* 0x000fce00078e0203 */
.L_x_11264:
[----:B--2---:R2:W3:Y:S02]  /*33b80*/  SYNCS.PHASECHK.TRANS64.TRYWAIT P0, [R3+URZ], R0 ;  /* 0x00000000030075a7 */ /* 0x0044e4000800017f */
[----:B---3--:R-:W-:Y:S05]  /*33b90*/  @!P0 NANOSLEEP.SYNCS 0x989680 ;  /* 0x009896800000895d */ /* 0x008fea0003900000 */
[----:B------:R-:W3:Y:S02]  /*33ba0*/  @!P0 SYNCS.PHASECHK.TRANS64 P0, [R3+URZ], R0 ;  /* 0x00000000030085a7 */ /* 0x000ee4000800007f */
[----:B---3--:R-:W-:Y:S05]  /*33bb0*/  @!P0 BRA `(.L_x_11264) ;  /* 0xfffffffc00f08947 */ /* 0x008fea000383ffff */
.L_x_11069:
[----:B------:R-:W-:Y:S05]  /*33bc0*/  BSYNC B6 ;  /* 0x0000000000067941 */ /* 0x000fea0003800000 */
.L_x_11066:
[----:B------:R-:W-:Y:S05]  /*33bd0*/  EXIT ;  /* 0x000000000000794d */ /* 0x000fea0003800000 */
.L_x_11080:
[----:B0-----:R0:W1:Y:S02]  /*33be0*/  SYNCS.PHASECHK.TRANS64.TRYWAIT P0, [R72+URZ+0x32400], R13 ;  /* 0x0324000d480075a7 */ /* 0x001064000800017f */
[----:B-1----:R-:W-:Y:S05]  /*33bf0*/  @!P0 NANOSLEEP.SYNCS 0x989680 ;  /* 0x009896800000895d */ /* 0x002fea0003900000 */
[----:B------:R-:W1:Y:S02]  /*33c00*/  @!P0 SYNCS.PHASECHK.TRANS64 P0, [R72+URZ+0x32400], R13 ;  /* 0x0324000d480085a7 */ /* 0x000e64000800007f */
[----:B-1----:R-:W-:Y:S05]  /*33c10*/  @!P0 BRA `(.L_x_11080) ;  /* 0xfffffffc00f08947 */ /* 0x002fea000383ffff */
[----:B------:R-:W-:Y:S05]  /*33c20*/  BRA `(.L_x_11265) ;  /* 0xfffffce400787947 */ /* 0x000fea000383ffff */
.L_x_11087:
[----:B-1----:R1:W2:Y:S02]  /*33c30*/  SYNCS.PHASECHK.TRANS64.TRYWAIT P0, [R10+URZ], R11 ;  /* 0x0000000b0a0075a7 */ /* 0x0022a4000800017f */
[----:B--2---:R-:W-:Y:S05]  /*33c40*/  @!P0 NANOSLEEP.SYNCS 0x989680 ;  /* 0x009896800000895d */ /* 0x004fea0003900000 */
[----:B------:R-:W2:Y:S02]  /*33c50*/  @!P0 SYNCS.PHASECHK.TRANS64 P0, [R10+URZ], R11 ;  /* 0x0000000b0a0085a7 */ /* 0x000ea4000800007f */
[----:B--2---:R-:W-:Y:S05]  /*33c60*/  @!P0 BRA `(.L_x_11087) ;  /* 0xfffffffc00f08947 */ /* 0x004fea000383ffff */
[----:B------:R-:W-:Y:S05]  /*33c70*/  BRA `(.L_x_11086) ;  /* 0xfffffce800747947 */ /* 0x000fea000383ffff */
.L_x_11089:
[----:B0-----:R0:W1:Y:S02]  /*33c80*/  SYNCS.PHASECHK.TRANS64.TRYWAIT P0, [R72+URZ+0x32410], R7 ;  /* 0x03241007480075a7 */ /* 0x001064000800017f */
[----:B-1----:R-:W-:Y:S05]  /*33c90*/  @!P0 NANOSLEEP.SYNCS 0x989680 ;  /* 0x009896800000895d */ /* 0x002fea0003900000 */
[----:B------:R-:W1:Y:S02]  /*33ca0*/  @!P0 SYNCS.PHASECHK.TRANS64 P0, [R72+URZ+0x32410], R7 ;  /* 0x03241007480085a7 */ /* 0x000e64000800007f */
[----:B-1----:R-:W-:Y:S05]  /*33cb0*/  @!P0 BRA `(.L_x_11089) ;  /* 0xfffffffc00f08947 */ /* 0x002fea000383ffff */
[----:B------:R-:W-:Y:S05]  /*33cc0*/  BRA `(.L_x_11266) ;  /* 0xfffffcec004c7947 */ /* 0x000fea000383ffff */
.L_x_11096:
[----:B-1----:R1:W2:Y:S02]  /*33cd0*/  SYNCS.PHASECHK.TRANS64.TRYWAIT P0, [R10+URZ], R11 ;  /* 0x0000000b0a0075a7 */ /* 0x0022a4000800017f */
[----:B--2---:R-:W-:Y:S05]  /*33ce0*/  @!P0 NANOSLEEP.SYNCS 0x989680 ;  /* 0x009896800000895d */ /* 0x004fea0003900000 */
[----:B------:R-:W2:Y:S02]  /*33cf0*/  @!P0 SYNCS.PHASECHK.TRANS64 P0, [R10+URZ], R11 ;  /* 0x0000000b0a0085a7 */ /* 0x000ea4000800007f */
[----:B--2---:R-:W-:Y:S05]  /*33d00*/  @!P0 BRA `(.L_x_11096) ;  /* 0xfffffffc00f08947 */ /* 0x004fea000383ffff */
[----:B------:R-:W-:Y:S05]  /*33d10*/  BRA `(.L_x_11095) ;  /* 0xfffffcec00907947 */ /* 0x000fea000383ffff */
.L_x_11127:
[----:B-1----:R1:W2:Y:S02]  /*33d20*/  SYNCS.PHASECHK.TRANS64.TRYWAIT P2, [R0+URZ], R5 ;  /* 0x00000005000075a7 */ /* 0x0022a4000804017f */
[----:B--2---:R-:W-:Y:S05]  /*33d30*/  @!P2 NANOSLEEP.SYNCS 0x989680 ;  /* 0x009896800000a95d */ /* 0x004fea0003900000 */
[----:B------:R-:W2:Y:S02]  /*33d40*/  @!P2 SYNCS.PHASECHK.TRANS64 P2, [R0+URZ], R5 ;  /* 0x000000050000a5a7 */ /* 0x000ea4000804007f */
[----:B--2---:R-:W-:Y:S05]  /*33d50*/  @!P2 BRA `(.L_x_11127) ;  /* 0xfffffffc00f0a947 */ /* 0x004fea000383ffff */
[----:B------:R-:W-:Y:S05]  /*33d60*/  BRA `(.L_x_11126) ;  /* 0xfffffd5800807947 */ /* 0x000fea000383ffff */
.L_x_11134:
[----:B--2---:R2:W3:Y:S02]  /*33d70*/  SYNCS.PHASECHK.TRANS64.TRYWAIT P2, [R4+URZ], R5 ;  /* 0x00000005040075a7 */ /* 0x0044e4000804017f */
[----:B---3--:R-:W-:Y:S05]  /*33d80*/  @!P2 NANOSLEEP.SYNCS 0x989680 ;  /* 0x009896800000a95d */ /* 0x008fea0003900000 */
[----:B------:R-:W3:Y:S02]  /*33d90*/  @!P2 SYNCS.PHASECHK.TRANS64 P2, [R4+URZ], R5 ;  /* 0x000000050400a5a7 */ /* 0x000ee4000804007f */
[----:B---3--:R-:W-:Y:S05]  /*33da0*/  @!P2 BRA `(.L_x_11134) ;  /* 0xfffffffc00f0a947 */ /* 0x008fea000383ffff */
[----:B------:R-:W-:Y:S05]  /*33db0*/  BRA `(.L_x_11133) ;  /* 0xfffffd5c00a47947 */ /* 0x000fea000383ffff */
.L_x_11145:
[----:B-1----:R1:W2:Y:S02]  /*33dc0*/  SYNCS.PHASECHK.TRANS64.TRYWAIT P1, [R0+URZ], R7 ;  /* 0x00000007000075a7 */ /* 0x0022a4000802017f */
[----:B--2---:R-:W-:Y:S05]  /*33dd0*/  @!P1 NANOSLEEP.SYNCS 0x989680 ;  /* 0x009896800000995d */ /* 0x004fea0003900000 */
[----:B------:R-:W2:Y:S02]  /*33de0*/  @!P1 SYNCS.PHASECHK.TRANS64 P1, [R0+URZ], R7 ;  /* 0x00000007000095a7 */ /* 0x000ea4000802007f */
[----:B--2---:R-:W-:Y:S05]  /*33df0*/  @!P1 BRA `(.L_x_11145) ;  /* 0xfffffffc00f09947 */ /* 0x004fea000383ffff */
[----:B------:R-:W-:Y:S05]  /*33e00*/  BRA `(.L_x_11144) ;  /* 0xfffffec400987947 */ /* 0x000fea000383ffff */
.L_x_11152:
[----:B--2---:R2:W3:Y:S02]  /*33e10*/  SYNCS.PHASECHK.TRANS64.TRYWAIT P1, [R2+URZ], R3 ;  /* 0x00000003020075a7 */ /* 0x0044e4000802017f */
[----:B---3--:R-:W-:Y:S05]  /*33e20*/  @!P1 NANOSLEEP.SYNCS 0x989680 ;  /* 0x009896800000995d */ /* 0x008fea0003900000 */
[----:B------:R-:W3:Y:S02]  /*33e30*/  @!P1 SYNCS.PHASECHK.TRANS64 P1, [R2+URZ], R3 ;  /* 0x00000003020095a7 */ /* 0x000ee4000802007f */
[----:B---3--:R-:W-:Y:S05]  /*33e40*/  @!P1 BRA `(.L_x_11152) ;  /* 0xfffffffc00f09947 */ /* 0x008fea000383ffff */
[----:B------:R-:W-:Y:S05]  /*33e50*/  BRA `(.L_x_11151) ;  /* 0xfffffec800bc7947 */ /* 0x000fea000383ffff */
.L_x_11184:
[----:B------:R-:W-:Y:S02]  /*33e60*/  IMAD.MOV.U32 R13, RZ, RZ, R4 ;  /* 0x000000ffff0d7224 */ /* 0x000fe400078e0004 */
[----:B------:R-:W-:Y:S02]  /*33e70*/  IMAD.MOV.U32 R12, RZ, RZ, RZ ;  /* 0x000000ffff0c7224 */ /* 0x000fe400078e00ff */
[----:B------:R-:W-:Y:S02]  /*33e80*/  IMAD.MOV.U32 R11, RZ, RZ, 0x1f ;  /* 0x0000001fff0b7424 */ /* 0x000fe400078e00ff */
[----:B------:R-:W-:-:S07]  /*33e90*/  IMAD.MOV.U32 R15, RZ, RZ, -0x1 ;  /* 0xffffffffff0f7424 */ /* 0x000fce00078e00ff */
[----:B0-----:R-:W-:Y:S05]  /*33ea0*/  WARPSYNC.COLLECTIVE R15, `(.L_x_11267) ;  /* 0x000000000f087348 */ /* 0x001fea0003c00000 */
[----:B------:R1:W2:Y:S02]  /*33eb0*/  SHFL.IDX P6, R14, R13, R12, R11 ;  /* 0x0000000c0d0e7389 */ /* 0x0002a400000c000b */
[----:B012---:R-:W-:Y:S01]  /*33ec0*/  ENDCOLLECTIVE ;  /* 0x000000000000791b */ /* 0x007fe20003800000 */
.L_x_11267:
[----:B------:R-:W-:Y:S05]  /*33ed0*/  BRA `(.L_x_11268) ;  /* 0xffffffbc00a07947 */ /* 0x000fea000383ffff */
.L_x_11186:
[----:B------:R-:W-:Y:S01]  /*33ee0*/  BSSY B0, `(.L_x_11269) ;  /* 0x0000006000007945 */ /* 0x000fe20003800000 */
[----:B------:R-:W-:-:S07]  /*33ef0*/  IMAD.MOV.U32 R15, RZ, RZ, -0x1 ;  /* 0xffffffffff0f7424 */ /* 0x000fce00078e00ff */
[----:B01----:R-:W-:Y:S05]  /*33f00*/  WARPSYNC.COLLECTIVE R15, `(.L_x_11270) ;  /* 0x000000000f0c7348 */ /* 0x003fea0003c00000 */
[----:B------:R-:W-:Y:S02]  /*33f10*/  ELECT P6, UR62, PT ;  /* 0x00000000003e782f */ /* 0x000fe400038c0000 */
[----:B------:R-:W-:Y:S01]  /*33f20*/  MOV R14, UR62 ;  /* 0x0000003e000e7c02 */ /* 0x000fe20008000f00 */
[----:B01----:R-:W-:Y:S10]  /*33f30*/  ENDCOLLECTIVE ;  /* 0x000000000000791b */ /* 0x003ff40003800000 */
.L_x_11270:
[----:B------:R-:W-:Y:S05]  /*33f40*/  BSYNC B0 ;  /* 0x0000000000007941 */ /* 0x000fea0003800000 */
.L_x_11269:
[----:B------:R-:W-:Y:S05]  /*33f50*/  BRA `(.L_x_11271) ;  /* 0xffffffbc00a47947 */ /* 0x000fea000383ffff */
.L_x_11188:
[----:B--2---:R-:W-:-:S04]  /*33f60*/  IMAD.U32 R3, RZ, RZ, UR38 ;  /* 0x00000026ff037e24 */ /* 0x004fc8000f8e00ff */
[----:B------:R2:W3:Y:S03]  /*33f70*/  SYNCS.PHASECHK.TRANS64.TRYWAIT P0, [R3+URZ+0x32440], R0 ;  /* 0x03244000030075a7 */ /* 0x0004e6000800017f */
[----:B---3--:R-:W-:Y:S05]  /*33f80*/  @!P0 NANOSLEEP.SYNCS 0x989680 ;  /* 0x009896800000895d */ /* 0x008fea0003900000 */
[----:B------:R-:W3:Y:S02]  /*33f90*/  @!P0 SYNCS.PHASECHK.TRANS64 P0, [R3+URZ+0x32440], R0 ;  /* 0x03244000030085a7 */ /* 0x000ee4000800007f */
[----:B---3--:R-:W-:Y:S05]  /*33fa0*/  @!P0 BRA `(.L_x_11188) ;  /* 0xfffffffc00ec8947 */ /* 0x008fea000383ffff */
[----:B------:R-:W-:Y:S05]  /*33fb0*/  BRA `(.L_x_11272) ;  /* 0xffffffc000007947 */ /* 0x000fea000383ffff */
.L_x_11191:
[----:B------:R-:W-:Y:S01]  /*33fc0*/  IMAD.MOV.U32 R13, RZ, RZ, R3 ;  /* 0x000000ffff0d7224 */ /* 0x000fe200078e0003 */
[----:B------:R0:W-:Y:S01]  /*33fd0*/  STL [R1+0xa70], R16 ;  /* 0x000a701001007387 */ /* 0x0001e20000100800 */
[----:B------:R-:W-:Y:S02]  /*33fe0*/  IMAD.MOV.U32 R12, RZ, RZ, RZ ;  /* 0x000000ffff0c7224 */ /* 0x000fe400078e00ff */
[----:B------:R-:W-:Y:S02]  /*33ff0*/  IMAD.MOV.U32 R11, RZ, RZ, 0x181f ;  /* 0x0000181fff0b7424 */ /* 0x000fe400078e00ff */
[----:B------:R-:W-:-:S07]  /*34000*/  IMAD.MOV.U32 R15, RZ, RZ, -0x1 ;  /* 0xffffffffff0f7424 */ /* 0x000fce00078e00ff */
[----:B0-----:R-:W-:Y:S05]  /*34010*/  WARPSYNC.COLLECTIVE R15, `(.L_x_11273) ;  /* 0x000000000f087348 */ /* 0x001fea0003c00000 */
[----:B------:R1:W2:Y:S02]  /*34020*/  SHFL.IDX P6, R14, R13, R12, R11 ;  /* 0x0000000c0d0e7389 */ /* 0x0002a400000c000b */
[----:B012---:R-:W-:Y:S01]  /*34030*/  ENDCOLLECTIVE ;  /* 0x000000000000791b */ /* 0x007fe20003800000 */
.L_x_11273:
[----:B------:R-:W-:-:S05]  /*34040*/  VIADD R16, R6, UR39 ;  /* 0x0000002706107c36 */ /* 0x000fca0008000000 */
[----:B------:R0:W-:Y:S01]  /*34050*/  STL [R1+0x474], R16 ;  /* 0x0004741001007387 */ /* 0x0001e20000100800 */
[----:B------:R-:W-:Y:S02]  /*34060*/  IMAD.MOV.U32 R13, RZ, RZ, R0 ;  /* 0x000000ffff0d7224 */ /* 0x000fe400078e0000 */
[----:B------:R-:W-:-:S07]  /*34070*/  IMAD.MOV.U32 R4, RZ, RZ, R14 ;  /* 0x000000ffff047224 */ /* 0x000fce00078e000e */
[----:B0-----:R-:W-:Y:S05]  /*34080*/  WARPSYNC.COLLECTIVE R15, `(.L_x_11274) ;  /* 0x000000000f087348 */ /* 0x001fea0003c00000 */
[----:B------:R1:W2:Y:S02]  /*34090*/  SHFL.IDX P6, R14, R13, R12, R11 ;  /* 0x0000000c0d0e7389 */ /* 0x0002a400000c000b */
[----:B012---:R-:W-:Y:S01]  /*340a0*/  ENDCOLLECTIVE ;  /* 0x000000000000791b */ /* 0x007fe20003800000 */
.L_x_11274:
        /* <DEDUP_REMOVED lines=10> */
.L_x_11275:
        /* <DEDUP_REMOVED lines=10> */
.L_x_11276:
[----:B------:R-:W-:Y:S01]  /*341f0*/  @!PT LDS RZ, [RZ] ;  /* 0x00000000fffff984 */ /* 0x000fe20000000800 */
[----:B------:R-:W-:Y:S01]  /*34200*/  @!PT LDS RZ, [RZ] ;  /* 0x00000000fffff984 */ /* 0x000fe20000000800 */
[----:B------:R-:W-:Y:S01]  /*34210*/  @!PT LDS RZ, [RZ] ;  /* 0x00000000fffff984 */ /* 0x000fe20000000800 */
[----:B------:R0:W-:Y:S01]  /*34220*/  @!P1 LDGSTS.E.BYPASS.LTC128B.128 [R7+0x18400], desc[UR44][R4.64], !P0 ;  /* 0x1840000004079fae */ /* 0x0001e2000c101d6c */
[----:B------:R-:W-:Y:S02]  /*34230*/  IMAD.MOV.U32 R13, RZ, RZ, R3 ;  /* 0x000000ffff0d7224 */ /* 0x000fe400078e0003 */
[C---:B0-----:R-:W-:Y:S02]  /*34240*/  VIADD R5, R16.reuse, 0x10 ;  /* 0x0000001010057836 */ /* 0x041fe40000000000 */
[----:B------:R-:W-:Y:S02]  /*34250*/  IMAD.MOV.U32 R12, RZ, RZ, 0x2 ;  /* 0x00000002ff0c7424 */ /* 0x000fe400078e00ff */
[----:B------:R-:W-:Y:S01]  /*34260*/  VIADD R7, R16, 0x20 ;  /* 0x0000002010077836 */ /* 0x000fe20000000000 */
[----:B------:R-:W-:Y:S01]  /*34270*/  ISETP.GE.AND P2, PT, R5, R2, PT ;  /* 0x000000020500720c */ /* 0x000fe20003f46270 */
[----:B------:R0:W-:Y:S01]  /*34280*/  STL [R1+0x494], R5 ;  /* 0x0004940501007387 */ /* 0x0001e20000100800 */
[----:B------:R-:W-:-:S11]  /*34290*/  IMAD.MOV.U32 R6, RZ, RZ, R14 ;  /* 0x000000ffff067224 */ /* 0x000fd600078e000e */
[----:B0-----:R-:W-:Y:S05]  /*342a0*/  WARPSYNC.COLLECTIVE R15, `(.L_x_11277) ;  /* 0x000000000f087348 */ /* 0x001fea0003c00000 */
[----:B------:R1:W2:Y:S02]  /*342b0*/  SHFL.IDX P6, R14, R13, R12, R11 ;  /* 0x0000000c0d0e7389 */ /* 0x0002a400000c000b */
[----:B012---:R-:W-:Y:S01]  /*342c0*/  ENDCOLLECTIVE ;  /* 0x000000000000791b */ /* 0x007fe20003800000 */
.L_x_11277:
[----:B------:R0:W-:Y:S01]  /*342d0*/  STL [R1+0x4a0], R7 ;  /* 0x0004a00701007387 */ /* 0x0001e20000100800 */
[----:B------:R-:W-:Y:S02]  /*342e0*/  @!P2 LEA R4, P1, R10, R6, 0x1 ;  /* 0x000000060a04a211 */ /* 0x000fe400078208ff */
[----:B------:R-:W-:-:S03]  /*342f0*/  @!P2 LEA R6, R9, UR38, 0x1 ;  /* 0x000000260906ac11 */ /* 0x000fc6000f8e08ff */
[----:B------:R-:W-:Y:S01]  /*34300*/  @!P2 IMAD.X R5, RZ, RZ, R8, P1 ;  /* 0x000000ffff05a224 */ /* 0x000fe200008e0608 */
[----:B------:R-:W-:Y:S01]  /*34310*/  ISETP.GE.AND P1, PT, R7, R2, PT ;  /* 0x000000020700720c */ /* 0x000fe20003f26270 */
[----:B------:R-:W-:Y:S02]  /*34320*/  IMAD.MOV.U32 R13, RZ, RZ, R0 ;  /* 0x000000ffff0d7224 */ /* 0x000fe400078e0000 */
[----:B0-----:R-:W-:Y:S01]  /*34330*/  VIADD R7, R16, 0x30 ;  /* 0x0000003010077836 */ /* 0x001fe20000000000 */
[----:B------:R-:W-:Y:S01]  /*34340*/  @!PT LDS RZ, [RZ] ;  /* 0x00000000fffff984 */ /* 0x000fe20000000800 */
[----:B------:R-:W-:Y:S01]  /*34350*/  @!PT LDS RZ, [RZ] ;  /* 0x00000000fffff984 */ /* 0x000fe20000000800 */
[----:B------:R-:W-:Y:S01]  /*34360*/  @!PT LDS RZ, [RZ] ;  /* 0x00000000fffff984 */ /* 0x000fe20000000800 */
[----:B------:R0:W-:Y:S04]  /*34370*/  @!P2 LDGSTS.E.BYPASS.LTC128B.128 [R6+0x18c00], desc[UR44][R4.64], !P0 ;  /* 0x18c000000406afae */ /* 0x0001e8000c101d6c */
[----:B------:R1:W-:Y:S01]  /*34380*/  STL [R1+0x4a4], R7 ;  /* 0x0004a40701007387 */ /* 0x0003e20000100800 */
[----:B0-----:R-:W-:-:S04]  /*34390*/  IMAD.MOV.U32 R4, RZ, RZ, R14 ;  /* 0x000000ffff047224 */ /* 0x001fc800078e000e */
[----:B------:R-:W-:-:S07]  /*343a0*/  @!P1 LEA R6, R9, UR38, 0x1 ;  /* 0x0000002609069c11 */ /* 0x000fce000f8e08ff */
[----:B-1----:R-:W-:Y:S05]  /*343b0*/  WARPSYNC.COLLECTIVE R15, `(.L_x_11278) ;  /* 0x000000000f087348 */ /* 0x002fea0003c00000 */
[----:B------:R0:W2:Y:S02]  /*343c0*/  SHFL.IDX P6, R14, R13, R12, R11 ;  /* 0x0000000c0d0e7389 */ /* 0x0000a400000c000b */
[----:B012---:R-:W-:Y:S01]  /*343d0*/  ENDCOLLECTIVE ;  /* 0x000000000000791b */ /* 0x007fe20003800000 */
.L_x_11278:
[----:B------:R-:W-:Y:S02]  /*343e0*/  IMAD.MOV.U32 R13, RZ, RZ, R3 ;  /* 0x000000ffff0d7224 */ /* 0x000fe400078e0003 */
[----:B------:R-:W-:Y:S02]  /*343f0*/  IMAD.MOV.U32 R12, RZ, RZ, 0x3 ;  /* 0x00000003ff0c7424 */ /* 0x000fe400078e00ff */
[----:B------:R-:W-:-:S07]  /*34400*/  IMAD.MOV.U32 R5, RZ, RZ, R14 ;  /* 0x000000ffff057224 */ /* 0x000fce00078e000e */
[----:B------:R-:W-:Y:S05]  /*34410*/  WARPSYNC.COLLECTIVE R15, `(.L_x_11279) ;  /* 0x000000000f087348 */ /* 0x000fea0003c00000 */
[----:B------:R0:W1:Y:S02]  /*34420*/  SHFL.IDX P6, R14, R13, R12, R11 ;  /* 0x0000000c0d0e7389 */ /* 0x00006400000c000b */
[----:B01----:R-:W-:Y:S01]  /*34430*/  ENDCOLLECTIVE ;  /* 0x000000000000791b */ /* 0x003fe20003800000 */
.L_x_11279:
        /* <DEDUP_REMOVED lines=17> */
.L_x_11280:
[----:B------:R-:W-:Y:S01]  /*34550*/  @!P1 LEA R6, R9, UR38, 0x1 ;  /* 0x0000002609069c11 */ /* 0x000fe2000f8e08ff */
[----:B------:R-:W-:Y:S02]  /*34560*/  IMAD.MOV.U32 R13, RZ, RZ, R3 ;  /* 0x000000ffff0d7224 */ /* 0x000fe400078e0003 */
[----:B------:R-:W-:Y:S02]  /*34570*/  IMAD.MOV.U32 R12, RZ, RZ, 0x4 ;  /* 0x00000004ff0c7424 */ /* 0x000fe400078e00ff */
[----:B------:R-:W-:-:S07]  /*34580*/  IMAD.MOV.U32 R5, RZ, RZ, R14 ;  /* 0x000000ffff057224 */ /* 0x000fce00078e000e */
[----:B------:R-:W-:Y:S05]  /*34590*/  WARPSYNC.COLLECTIVE R15, `(.L_x_11281) ;  /* 0x000000000f087348 */ /* 0x000fea0003c00000 */
[----:B------:R0:W1:Y:S02]  /*345a0*/  SHFL.IDX P6, R14, R13, R12, R11 ;  /* 0x0000000c0d0e7389 */ /* 0x00006400000c000b */
[----:B01----:R-:W-:Y:S01]  /*345b0*/  ENDCOLLECTIVE ;  /* 0x000000000000791b */ /* 0x003fe20003800000 */
.L_x_11281:
        /* <DEDUP_REMOVED lines=17> */
.L_x_11282:
[----:B------:R-:W-:Y:S02]  /*346d0*/  IMAD.MOV.U32 R13, RZ, RZ, R3 ;  /* 0x000000ffff0d7224 */ /* 0x000fe400078e0003 */
[----:B------:R-:W-:Y:S02]  /*346e0*/  IMAD.MOV.U32 R12, RZ, RZ, 0x5 ;  /* 0x00000005ff0c7424 */ /* 0x000fe400078e00ff */
[----:B------:R-:W-:-:S07]  /*346f0*/  IMAD.MOV.U32 R4, RZ, RZ, R14 ;  /* 0x000000ffff047224 */ /* 0x000fce00078e000e */
[----:B------:R-:W-:Y:S05]  /*34700*/  WARPSYNC.COLLECTIVE R15, `(.L_x_11283) ;  /* 0x000000000f087348 */ /* 0x000fea0003c00000 */
[----:B------:R0:W1:Y:S02]  /*34710*/  SHFL.IDX P6, R14, R13, R12, R11 ;  /* 0x0000000c0d0e7389 */ /* 0x00006400000c000b */
[----:B01----:R-:W-:Y:S01]  /*34720*/  ENDCOLLECTIVE ;  /* 0x000000000000791b */ /* 0x003fe20003800000 */
.L_x_11283:
[----:B------:R-:W-:-:S05]  /*34730*/  @!P1 LEA R5, P2, R10, R4, 0x1 ;  /* 0x000000040a059211 */ /* 0x000fca00078408ff */
[----:B------:R-:W-:Y:S01]  /*34740*/  @!P1 IMAD.X R4, RZ, RZ, R6, P2 ;  /* 0x000000ffff049224 */ /* 0x000fe200010e0606 */
[----:B------:R-:W-:-:S04]  /*34750*/  @!P1 LEA R6, R9, UR38, 0x1 ;  /* 0x0000002609069c11 */ /* 0x000fc8000f8e08ff */
        /* <DEDUP_REMOVED lines=10> */
[----:B------:R1:W5:Y:S02]  /*34800*/  LDL.LU R16, [R1+0xa70] ;  /* 0x000a700001107983 */ /* 0x0003640000300800 */
[----:B01----:R-:W-:-:S08]  /*34810*/  IMAD.MOV.U32 R6, RZ, RZ, R14 ;  /* 0x000000ffff067224 */ /* 0x003fd000078e000e */
[----:B-----5:R-:W-:Y:S05]  /*34820*/  WARPSYNC.COLLECTIVE R15, `(.L_x_11284) ;  /* 0x000000000f087348 */ /* 0x020fea0003c00000 */
[----:B------:R0:W1:Y:S02]  /*34830*/  SHFL.IDX P6, R14, R13, R12, R11 ;  /* 0x0000000c0d0e7389 */ /* 0x00006400000c000b */
[----:B01---5:R-:W-:Y:S01]  /*34840*/  ENDCOLLECTIVE ;  /* 0x000000000000791b */ /* 0x023fe20003800000 */
.L_x_11284:
[----:B------:R-:W-:Y:S02]  /*34850*/  IMAD.MOV.U32 R13, RZ, RZ, R3 ;  /* 0x000000ffff0d7224 */ /* 0x000fe400078e0003 */
[----:B------:R-:W-:Y:S02]  /*34860*/  IMAD.MOV.U32 R12, RZ, RZ, 0x6 ;  /* 0x00000006ff0c7424 */ /* 0x000fe400078e00ff */
[----:B------:R-:W-:-:S07]  /*34870*/  IMAD.MOV.U32 R4, RZ, RZ, R14 ;  /* 0x000000ffff047224 */ /* 0x000fce00078e000e */
[----:B------:R-:W-:Y:S05]  /*34880*/  WARPSYNC.COLLECTIVE R15, `(.L_x_11285) ;  /* 0x000000000f087348 */ /* 0x000fea0003c00000 */
[----:B------:R0:W1:Y:S02]  /*34890*/  SHFL.IDX P6, R14, R13, R12, R11 ;  /* 0x0000000c0d0e7389 */ /* 0x00006400000c000b */
[----:B01----:R-:W-:Y:S01]  /*348a0*/  ENDCOLLECTIVE ;  /* 0x000000000000791b */ /* 0x003fe20003800000 */
.L_x_11285:
        /* <DEDUP_REMOVED lines=15> */
.L_x_11286:
[----:B------:R-:W-:Y:S01]  /*349a0*/  ISETP.GE.AND P1, PT, R7, R2, PT ;  /* 0x000000020700720c */ /* 0x000fe20003f26270 */
[----:B------:R-:W-:Y:S02]  /*349b0*/  IMAD.MOV.U32 R13, RZ, RZ, R3 ;  /* 0x000000ffff0d7224 */ /* 0x000fe400078e0003 */
[----:B------:R-:W-:Y:S02]  /*349c0*/  IMAD.MOV.U32 R12, RZ, RZ, 0x7 ;  /* 0x00000007ff0c7424 */ /* 0x000fe400078e00ff */
[----:B------:R-:W-:-:S08]  /*349d0*/  IMAD.MOV.U32 R4, RZ, RZ, R14 ;  /* 0x000000ffff047224 */ /* 0x000fd000078e000e */
[----:B------:R-:W-:Y:S05]  /*349e0*/  WARPSYNC.COLLECTIVE R15, `(.L_x_11287) ;  /* 0x000000000f087348 */ /* 0x000fea0003c00000 */
[----:B------:R0:W1:Y:S02]  /*349f0*/  SHFL.IDX P6, R14, R13, R12, R11 ;  /* 0x0000000c0d0e7389 */ /* 0x00006400000c000b */
[----:B01----:R-:W-:Y:S01]  /*34a00*/  ENDCOLLECTIVE ;  /* 0x000000000000791b */ /* 0x003fe20003800000 */
.L_x_11287:
[----:B------:R-:W-:-:S05]  /*34a10*/  @!P1 LEA R5, P2, R10, R4, 0x1 ;  /* 0x000000040a059211 */ /* 0x000fca00078408ff */
[----:B------:R-:W-:-:S05]  /*34a20*/  @!P1 IMAD.X R4, RZ, RZ, R6, P2 ;  /* 0x000000ffff049224 */ /* 0x000fca00010e0606 */
[----:B------:R-:W-:Y:S01]  /*34a30*/  @!P1 LOP3.LUT R5, R5, R4, RZ, 0x3c, !PT ;  /* 0x0000000405059212 */ /* 0x000fe200078e3cff */
[----:B------:R-:W-:-:S03]  /*34a40*/  IMAD.MOV.U32 R13, RZ, RZ, R0 ;  /* 0x000000ffff0d7224 */ /* 0x000fc600078e0000 */
[----:B------:R-:W-:Y:S02]  /*34a50*/  @!P1 LOP3.LUT R4, R5, R4, RZ, 0x3c, !PT ;  /* 0x0000000405049212 */ /* 0x000fe400078e3cff */
[----:B------:R-:W-:Y:S02]  /*34a60*/  @!P1 LEA R6, R9, UR38, 0x1 ;  /* 0x0000002609069c11 */ /* 0x000fe4000f8e08ff */
[----:B------:R-:W-:Y:S01]  /*34a70*/  @!P1 LOP3.LUT R5, R5, R4, RZ, 0x3c, !PT ;  /* 0x0000000405059212 */ /* 0x000fe200078e3cff */
[----:B------:R-:W-:-:S07]  /*34a80*/  IMAD.MOV.U32 R3, RZ, RZ, R14 ;  /* 0x000000ffff037224 */ /* 0x000fce00078e000e */
[----:B------:R-:W-:Y:S05]  /*34a90*/  WARPSYNC.COLLECTIVE R15, `(.L_x_11288) ;  /* 0x000000000f087348 */ /* 0x000fea0003c00000 */
[----:B------:R0:W1:Y:S02]  /*34aa0*/  SHFL.IDX P6, R14, R13, R12, R11 ;  /* 0x0000000c0d0e7389 */ /* 0x00006400000c000b */
[----:B01----:R-:W-:Y:S01]  /*34ab0*/  ENDCOLLECTIVE ;  /* 0x000000000000791b */ /* 0x003fe20003800000 */
.L_x_11288:
[----:B------:R0:W-:Y:S04]  /*34ac0*/  STL [R1+0x4b0], R7 ;  /* 0x0004b00701007387 */ /* 0x0001e80000100800 */
[----:B------:R-:W-:Y:S01]  /*34ad0*/  @!PT LDS RZ, [RZ] ;  /* 0x00000000fffff984 */ /* 0x000fe20000000800 */
[----:B------:R-:W-:Y:S01]  /*34ae0*/  @!PT LDS RZ, [RZ] ;  /* 0x00000000fffff984 */ /* 0x000fe20000000800 */
[----:B------:R-:W-:Y:S01]  /*34af0*/  @!PT LDS RZ, [RZ] ;  /* 0x00000000fffff984 */ /* 0x000fe20000000800 */
[----:B------:R0:W-:Y:S01]  /*34b00*/  @!P1 LDGSTS.E.BYPASS.LTC128B.128 [R6+0x1b400], desc[UR44][R4.64], !P0 ;  /* 0x1b40000004069fae */ /* 0x0001e2000c101d6c */
[----:B------:R-:W-:Y:S01]  /*34b10*/  IMAD.MOV.U32 R0, RZ, RZ, R14 ;  /* 0x000000ffff007224 */ /* 0x000fe200078e000e */
[----:B------:R-:W-:Y:S06]  /*34b20*/  BRA `(.L_x_11289) ;  /* 0xffffffc0000c7947 */ /* 0x000fec000383ffff */
.L_x_11193:
        /* <DEDUP_REMOVED lines=8> */
.L_x_11291:
[----:B------:R-:W-:Y:S05]  /*34bb0*/  BSYNC B0 ;  /* 0x0000000000007941 */ /* 0x000fea0003800000 */
.L_x_11290:
[----:B------:R-:W0:Y:S01]  /*34bc0*/  S2R R7, SR_TID.X ;  /* 0x0000000000077919 */ /* 0x000e220000002100 */
[----:B------:R-:W1:Y:S01]  /*34bd0*/  S2R R3, SR_TID.X ;  /* 0x0000000000037919 */ /* 0x000e620000002100 */
[----:B------:R-:W-:Y:S02]  /*34be0*/  IMAD.MOV.U32 R13, RZ, RZ, R5 ;  /* 0x000000ffff0d7224 */ /* 0x000fe400078e0005 */
[----:B------:R-:W-:Y:S02]  /*34bf0*/  IMAD.MOV.U32 R12, RZ, RZ, RZ ;  /* 0x000000ffff0c7224 */ /* 0x000fe400078e00ff */
[----:B------:R-:W-:Y:S02]  /*34c00*/  IMAD.MOV.U32 R11, RZ, RZ, 0x181f ;  /* 0x0000181fff0b7424 */ /* 0x000fe400078e00ff */
[----:B------:R-:W-:Y:S02]  /*34c10*/  IMAD.MOV.U32 R15, RZ, RZ, -0x1 ;  /* 0xffffffffff0f7424 */ /* 0x000fe400078e00ff */
[----:B------:R-:W-:-:S07]  /*34c20*/  IMAD.MOV.U32 R2, RZ, RZ, R14 ;  /* 0x000000ffff027224 */ /* 0x000fce00078e000e */
[----:B01----:R-:W-:Y:S05]  /*34c30*/  WARPSYNC.COLLECTIVE R15, `(.L_x_11292) ;  /* 0x000000000f087348 */ /* 0x003fea0003c00000 */
[----:B------:R2:W3:Y:S02]  /*34c40*/  SHFL.IDX P6, R14, R13, R12, R11 ;  /* 0x0000000c0d0e7389 */ /* 0x0004e400000c000b */
[----:B0123--:R-:W-:Y:S01]  /*34c50*/  ENDCOLLECTIVE ;  /* 0x000000000000791b */ /* 0x00ffe20003800000 */
.L_x_11292:
[----:B------:R-:W-:Y:S01]  /*34c60*/  ULDC UR4, c[0x0][0x288] ;  /* 0x0000a20000047ab9 */ /* 0x000fe20000000800 */
[----:B------:R-:W2:Y:S01]  /*34c70*/  LDL.LU R13, [R1+0x4a0] ;  /* 0x0004a000010d7983 */ /* 0x000ea20000300800 */
[----:B------:R-:W-:-:S03]  /*34c80*/  LOP3.LUT R7, R7, 0x7f, RZ, 0xc0, !PT ;  /* 0x0000007f07077812 */ /* 0x000fc600078ec0ff */
[----:B------:R-:W3:Y:S02]  /*34c90*/  LDL.LU R12, [R1+0x4a4] ;  /* 0x0004a400010c7983 */ /* 0x000ee40000300800 */
[----:B------:R-:W-:Y:S02]  /*34ca0*/  IMAD.SHL.U32 R9, R7, 0x8, RZ ;  /* 0x0000000807097824 */ /* 0x000fe400078e00ff */
[----:B------:R-:W4:Y:S01]  /*34cb0*/  LDL.LU R11, [R1+0x4a8] ;  /* 0x0004a800010b7983 */ /* 0x000f220000300800 */
[----:B------:R-:W-:-:S03]  /*34cc0*/  IMAD.SHL.U32 R7, R3, 0x8, RZ ;  /* 0x0000000803077824 */ /* 0x000fc600078e00ff */
[----:B------:R-:W4:Y:S02]  /*34cd0*/  LDL.LU R15, [R1+0x4ac] ;  /* 0x0004ac00010f7983 */ /* 0x000f240000300800 */
[----:B------:R-:W-:-:S04]  /*34ce0*/  LOP3.LUT R7, R7, 0x1f8, RZ, 0xc0, !PT ;  /* 0x000001f807077812 */ /* 0x000fc800078ec0ff */
[----:B------:R-:W-:Y:S01]  /*34cf0*/  LOP3.LUT R7, R7, 0x38, R3, 0x78, !PT ;  /* 0x0000003807077812 */ /* 0x000fe200078e7803 */
[----:B------:R-:W-:Y:S02]  /*34d00*/  IMAD.MOV.U32 R3, RZ, RZ, R14 ;  /* 0x000000ffff037224 */ /* 0x000fe400078e000e */
[----:B------:R-:W3:Y:S01]  /*34d10*/  LDL.LU R14, [R1+0x494] ;  /* 0x00049400010e7983 */ /* 0x000ee20000300800 */
[----:B------:R-:W-:Y:S01]  /*34d20*/  IMAD R0, R6, UR4, RZ ;  /* 0x0000000406007c24 */ /* 0x000fe2000f8e02ff */
[----:B------:R-:W-:Y:S02]  /*34d30*/  LOP3.LUT R7, R7, 0x200, R9, 0xf8, !PT ;  /* 0x0000020007077812 */ /* 0x000fe400078ef809 */
[----:B------:R-:W4:Y:S04]  /*34d40*/  LDL.LU R6, [R1+0x474] ;  /* 0x0004740001067983 */ /* 0x000f280000300800 */
[----:B------:R0:W5:Y:S01]  /*34d50*/  LDL.LU R9, [R1+0x4b0] ;  /* 0x0004b00001097983 */ /* 0x0001620000300800 */
[----:B------:R-:W-:-:S02]  /*34d60*/  LOP3.LUT R17, R17, 0xffffffbf, RZ, 0xc0, !PT ;  /* 0xffffffbf11117812 */ /* 0x000fc400078ec0ff */
[-C--:B--2---:R-:W-:Y:S02]  /*34d70*/  ISETP.GE.AND P5, PT, R13, R0.reuse, PT ;  /* 0x000000000d00720c */ /* 0x084fe40003fa6270 */
[----:B---3--:R-:W-:-:S13]  /*34d80*/  ISETP.GE.AND P6, PT, R14, R0, PT ;  /* 0x000000000e00720c */ /* 0x008fda0003fc6270 */
[----:B------:R-:W-:Y:S02]  /*34d90*/  @P6 LOP3.LUT R17, R17, 0x40, RZ, 0xfc, !PT ;  /* 0x0000004011116812 */ /* 0x000fe400078efcff */
[----:B------:R-:W-:Y:S02]  /*34da0*/  ISETP.GE.AND P6, PT, R12, R0, PT ;  /* 0x000000000c00720c */ /* 0x000fe40003fc6270 */
[----:B------:R-:W-:-:S04]  /*34db0*/  LOP3.LUT R17, R17, 0xffffffdf, RZ, 0xc0, !PT ;  /* 0xffffffdf11117812 */ /* 0x000fc800078ec0ff */
[----:B------:R-:W-:Y:S02]  /*34dc0*/  @P5 LOP3.LUT R17, R17, 0x20, RZ, 0xfc, !PT ;  /* 0x0000002011115812 */ /* 0x000fe400078efcff */
[----:B----4-:R-:W-:Y:S02]  /*34dd0*/  ISETP.GE.AND P5, PT, R11, R0, PT ;  /* 0x000000000b00720c */ /* 0x010fe40003fa6270 */
[----:B------:R-:W-:-:S04]  /*34de0*/  LOP3.LUT R17, R17, 0xffffffef, RZ, 0xc0, !PT ;  /* 0xffffffef11117812 */ /* 0x000fc800078ec0ff */
[----:B------:R-:W-:-:S04]  /*34df0*/  @P6 LOP3.LUT R17, R17, 0x10, RZ, 0xfc, !PT ;  /* 0x0000001011116812 */ /* 0x000fc800078efcff */
[----:B------:R-:W-:Y:S02]  /*34e00*/  LOP3.LUT R17, R17, 0xfffffff7, RZ, 0xc0, !PT ;  /* 0xfffffff711117812 */ /* 0x000fe400078ec0ff */
[-C--:B------:R-:W-:Y:S02]  /*34e10*/  ISETP.GE.AND P6, PT, R15, R0.reuse, PT ;  /* 0x000000000f00720c */ /* 0x080fe40003fc6270 */
[----:B------:R-:W-:Y:S02]  /*34e20*/  ISETP.GE.AND P4, PT, R6, R0, PT ;  /* 0x000000000600720c */ /* 0x000fe40003f86270 */
[----:B------:R-:W-:-:S04]  /*34e30*/  @P5 LOP3.LUT R17, R17, 0x8, RZ, 0xfc, !PT ;  /* 0x0000000811115812 */ /* 0x000fc800078efcff */
[----:B------:R-:W-:-:S04]  /*34e40*/  LOP3.LUT R17, R17, 0xffdfffff, RZ, 0xc0, !PT ;  /* 0xffdfffff11117812 */ /* 0x000fc800078ec0ff */
[----:B------:R-:W-:-:S04]  /*34e50*/  LOP3.LUT R17, R17, 0xfffffffb, RZ, 0xc0, !PT ;  /* 0xfffffffb11117812 */ /* 0x000fc800078ec0ff */
[----:B------:R-:W-:Y:S02]  /*34e60*/  @P6 LOP3.LUT R17, R17, 0x4, RZ, 0xfc, !PT ;  /* 0x0000000411116812 */ /* 0x000fe400078efcff */
[----:B------:R-:W-:Y:S01]  /*34e70*/  @!P4 LEA R3, P6, R10, R3, 0x1 ;  /* 0x000000030a03c211 */ /* 0x000fe200078c08ff */
[----:B------:R-:W-:Y:S02]  /*34e80*/  IMAD.MOV.U32 R13, RZ, RZ, R4 ;  /* 0x000000ffff0d7224 */ /* 0x000fe400078e0004 */
[----:B------:R-:W-:Y:S02]  /*34e90*/  IMAD.MOV.U32 R12, RZ, RZ, 0x1 ;  /* 0x00000001ff0c7424 */ /* 0x000fe400078e00ff */
[----:B------:R-:W-:Y:S02]  /*34ea0*/  IMAD.MOV.U32 R11, RZ, RZ, 0x181f ;  /* 0x0000181fff0b7424 */ /* 0x000fe400078e00ff */
[----:B------:R-:W-:Y:S02]  /*34eb0*/  IMAD.MOV.U32 R15, RZ, RZ, -0x1 ;  /* 0xffffffffff0f7424 */ /* 0x000fe400078e00ff */
[----:B0-----:R-:W-:-:S07]  /*34ec0*/  @!P4 IMAD.X R2, RZ, RZ, R2, P6 ;  /* 0x000000ffff02c224 */ /* 0x001fce00030e0602 */
[----:B-----5:R-:W-:Y:S05]  /*34ed0*/  WARPSYNC.COLLECTIVE R15, `(.L_x_11293) ;  /* 0x000000000f087348 */ /* 0x020fea0003c00000 */
[----:B------:R0:W1:Y:S02]  /*34ee0*/  SHFL.IDX P6, R14, R13, R12, R11 ;  /* 0x0000000c0d0e7389 */ /* 0x00006400000c000b */
[----:B01---5:R-:W-:Y:S01]  /*34ef0*/  ENDCOLLECTIVE ;  /* 0x000000000000791b */ /* 0x023fe20003800000 */
.L_x_11293:
[----:B------:R-:W-:Y:S02]  /*34f00*/  ISETP.GE.AND P5, PT, R9, R0, PT ;  /* 0x000000000900720c */ /* 0x000fe40003fa6270 */
[----:B------:R-:W-:Y:S01]  /*34f10*/  @!P4 LOP3.LUT R3, R3, R2, RZ, 0x3c, !PT ;  /* 0x000000020303c212 */ /* 0x000fe200078e3cff */
[----:B------:R-:W-:-:S03]  /*34f20*/  IMAD.MOV.U32 R13, RZ, RZ, R5 ;  /* 0x000000ffff0d7224 */ /* 0x000fc600078e0005 */
[----:B------:R-:W-:Y:S01]  /*34f30*/  @!P4 LOP3.LUT R2, R3, R2, RZ, 0x3c, !PT ;  /* 0x000000020302c212 */ /* 0x000fe200078e3cff */
[----:B------:R-:W-:-:S07]  /*34f40*/  IMAD.MOV.U32 R6, RZ, RZ, R14 ;  /* 0x000000ffff067224 */ /* 0x000fce00078e000e */
[----:B------:R-:W-:Y:S05]  /*34f50*/  WARPSYNC.COLLECTIVE R15, `(.L_x_11294) ;  /* 0x000000000f087348 */ /* 0x000fea0003c00000 */
[----:B------:R0:W1:Y:S02]  /*34f60*/  SHFL.IDX P6, R14, R13, R12, R11 ;  /* 0x0000000c0d0e7389 */ /* 0x00006400000c000b */
[----:B01----:R-:W-:Y:S01]  /*34f70*/  ENDCOLLECTIVE ;  /* 0x000000000000791b */ /* 0x003fe20003800000 */
.L_x_11294:
[----:B------:R-:W-:Y:S02]  /*34f80*/  @!P4 LEA R9, R7, UR38, 0x1 ;  /* 0x000000260709cc11 */ /* 0x000fe4000f8e08ff */
[----:B------:R-:W-:Y:S02]  /*34f90*/  @!P4 LOP3.LUT R3, R3, R2, RZ, 0x3c, !PT ;  /* 0x000000020303c212 */ /* 0x000fe400078e3cff */
[----:B------:R-:W-:-:S03]  /*34fa0*/  @P5 LOP3.LUT R17, R17, 0x200000, RZ, 0xfc, !PT ;  /* 0x0020000011115812 */ /* 0x000fc600078efcff */
[----:B------:R-:W-:Y:S01]  /*34fb0*/  @!PT LDS RZ, [RZ] ;  /* 0x00000000fffff984 */ /* 0x000fe20000000800 */
[----:B------:R-:W-:Y:S01]  /*34fc0*/  @!PT LDS RZ, [RZ] ;  /* 0x00000000fffff984 */ /* 0x000fe20000000800 */
[----:B------:R-:W-:Y:S01]  /*34fd0*/  @!PT LDS RZ, [RZ] ;  /* 0x00000000fffff984 */ /* 0x000fe20000000800 */
[----:B------:R-:W-:Y:S04]  /*34fe0*/  @!P4 LDGSTS.E.BYPASS.LTC128B.128 [R9+0x22400], desc[UR44][R2.64], !P3 ;  /* 0x224000000209cfae */ /* 0x000fe8000d901d6c */
[----:B------:R-:W-:Y:S04]  /*34ff0*/  @!P4 LDGSTS.E.BYPASS.LTC128B.128 [R9+0x26400], desc[UR44][R2.64+0x80], !P0 ;  /* 0x264000800209cfae */ /* 0x000fe8000c101d6c */
[----:B------:R-:W-:Y:S04]  /*35000*/  @!P4 LDGSTS.E.BYPASS.LTC128B.128 [R9+0x2a400], desc[UR44][R2.64+0x100], !P1 ;  /* 0x2a4001000209cfae */ /* 0x000fe8000c901d6c */
[----:B------:R0:W-:Y:S01]  /*35010*/  @!P4 LDGSTS.E.BYPASS.LTC128B.128 [R9+0x2e400], desc[UR44][R2.64+0x180], !P2 ;  /* 0x2e4001800209cfae */ /* 0x0001e2000d101d6c */
[----:B------:R-:W-:Y:S01]  /*35020*/  LOP3.LUT P4, RZ, R17, 0x40, RZ, 0xc0, !PT ;  /* 0x0000004011ff7812 */ /* 0x000fe2000788c0ff */
[----:B0-----:R-:W-:-:S12]  /*35030*/  IMAD.MOV.U32 R2, RZ, RZ, R14 ;  /* 0x000000ffff027224 */ /* 0x001fd800078e000e */
[----:B------:R-:W-:Y:S01]  /*35040*/  @!P4 LEA R2, P6, R10, R2, 0x1 ;  /* 0x000000020a02c211 */ /* 0x000fe200078c08ff */
[----:B------:R-:W-:Y:S02]  /*35050*/  IMAD.MOV.U32 R13, RZ, RZ, R4 ;  /* 0x000000ffff0d7224 */ /* 0x000fe400078e0004 */
[----:B------:R-:W-:Y:S02]  /*35060*/  IMAD.MOV.U32 R12, RZ, RZ, 0x2 ;  /* 0x00000002ff0c7424 */ /* 0x000fe400078e00ff */
[----:B------:R-:W-:-:S08]  /*35070*/  @!P4 IMAD.X R3, RZ, RZ, R6, P6 ;  /* 0x000000ffff03c224 */ /* 0x000fd000030e0606 */
[----:B------:R-:W-:Y:S05]  /*35080*/  WARPSYNC.COLLECTIVE R15, `(.L_x_11295) ;  /* 0x000000000f087348 */ /* 0x000fea0003c00000 */
[----:B------:R0:W1:Y:S02]  /*35090*/  SHFL.IDX P6, R14, R13, R12, R11 ;  /* 0x0000000c0d0e7389 */ /* 0x00006400000c000b */
[----:B01----:R-:W-:Y:S01]  /*350a0*/  ENDCOLLECTIVE ;  /* 0x000000000000791b */ /* 0x003fe20003800000 */
.L_x_11295:
[----:B------:R-:W-:Y:S02]  /*350b0*/  IMAD.MOV.U32 R13, RZ, RZ, R5 ;  /* 0x000000ffff0d7224 */ /* 0x000fe400078e0005 */
[----:B------:R-:W-:-:S07]  /*350c0*/  IMAD.MOV.U32 R6, RZ, RZ, R14 ;  /* 0x000000ffff067224 */ /* 0x000fce00078e000e */
[----:B------:R-:W-:Y:S05]  /*350d0*/  WARPSYNC.COLLECTIVE R15, `(.L_x_11296) ;  /* 0x000000000f087348 */ /* 0x000fea0003c00000 */
[----:B------:R0:W1:Y:S02]  /*350e0*/  SHFL.IDX P6, R14, R13, R12, R11 ;  /* 0x0000000c0d0e7389 */ /* 0x00006400000c000b */
[----:B01----:R-:W-:Y:S01]  /*350f0*/  ENDCOLLECTIVE ;  /* 0x000000000000791b */ /* 0x003fe20003800000 */
.L_x_11296:
[----:B------:R-:W-:Y:S01]  /*35100*/  IMAD.MOV.U32 R9, RZ, RZ, R7 ;  /* 0x000000ffff097224 */ /* 0x000fe200078e0007 */
[----:B------:R-:W-:-:S04]  /*35110*/  LOP3.LUT P5, RZ, R17, 0x20, RZ, 0xc0, !PT ;  /* 0x0000002011ff7812 */ /* 0x000fc800078ac0ff */
[----:B------:R-:W-:-:S05]  /*35120*/  @!P4 LEA R7, R9, UR38, 0x1 ;  /* 0x000000260907cc11 */ /* 0x000fca000f8e08ff */
[----:B------:R-:W-:Y:S01]  /*35130*/  @!PT LDS RZ, [RZ] ;  /* 0x00000000fffff984 */ /* 0x000fe20000000800 */
[----:B------:R-:W-:Y:S01]  /*35140*/  @!PT LDS RZ, [RZ] ;  /* 0x00000000fffff984 */ /* 0x000fe20000000800 */
[----:B------:R-:W-:Y:S01]  /*35150*/  @!PT LDS RZ, [RZ] ;  /* 0x00000000fffff984 */ /* 0x000fe20000000800 */
[----:B------:R-:W-:Y:S04]  /*35160*/  @!P4 LDGSTS.E.BYPASS.LTC128B.128 [R7+0x22c00], desc[UR44][R2.64], !P3 ;  /* 0x22c000000207cfae */ /* 0x000fe8000d901d6c */
[----:B------:R-:W-:Y:S04]  /*35170*/  @!P4 LDGSTS.E.BYPASS.LTC128B.128 [R7+0x26c00], desc[UR44][R2.64+0x80], !P0 ;  /* 0x26c000800207cfae */ /* 0x000fe8000c101d6c */
[----:B------:R-:W-:Y:S04]  /*35180*/  @!P4 LDGSTS.E.BYPASS.LTC128B.128 [R7+0x2ac00], desc[UR44][R2.64+0x100], !P1 ;  /* 0x2ac001000207cfae */ /* 0x000fe8000c901d6c */
[----:B------:R0:W-:Y:S02]  /*35190*/  @!P4 LDGSTS.E.BYPASS.LTC128B.128 [R7+0x2ec00], desc[UR44][R2.64+0x180], !P2 ;  /* 0x2ec001800207cfae */ /* 0x0001e4000d101d6c */
[----:B0-----:R-:W-:-:S05]  /*351a0*/  IMAD.MOV.U32 R2, RZ, RZ, R14 ;  /* 0x000000ffff027224 */ /* 0x001fca00078e000e */
[----:B------:R-:W-:Y:S01]  /*351b0*/  @!P5 LEA R2, P6, R10, R2, 0x1 ;  /* 0x000000020a02d211 */ /* 0x000fe200078c08ff */
[----:B------:R-:W-:Y:S02]  /*351c0*/  IMAD.MOV.U32 R13, RZ, RZ, R4 ;  /* 0x000000ffff0d7224 */ /* 0x000fe400078e0004 */
[----:B------:R-:W-:Y:S02]  /*351d0*/  IMAD.MOV.U32 R12, RZ, RZ, 0x3 ;  /* 0x00000003ff0c7424 */ /* 0x000fe400078e00ff */
[----:B------:R-:W-:-:S08]  /*351e0*/  @!P5 IMAD.X R3, RZ, RZ, R6, P6 ;  /* 0x000000ffff03d224 */ /* 0x000fd000030e0606 */
[----:B------:R-:W-:Y:S05]  /*351f0*/  WARPSYNC.COLLECTIVE R15, `(.L_x_11297) ;  /* 0x000000000f087348 */ /* 0x000fea0003c00000 */
[----:B------:R0:W1:Y:S02]  /*35200*/  SHFL.IDX P6, R14, R13, R12, R11 ;  /* 0x0000000c0d0e7389 */ /* 0x00006400000c000b */
[----:B01----:R-:W-:Y:S01]  /*35210*/  ENDCOLLECTIVE ;  /* 0x000000000000791b */ /* 0x003fe20003800000 */
.L_x_11297:
[----:B------:R-:W-:Y:S02]  /*35220*/  IMAD.MOV.U32 R13, RZ, RZ, R5 ;  /* 0x000000ffff0d7224 */ /* 0x000fe400078e0005 */
[----:B------:R-:W-:-:S07]  /*35230*/  IMAD.MOV.U32 R6, RZ, RZ, R14 ;  /* 0x000000ffff067224 */ /* 0x000fce00078e000e */
[----:B------:R-:W-:Y:S05]  /*35240*/  WARPSYNC.COLLECTIVE R15, `(.L_x_11298) ;  /* 0x000000000f087348 */ /* 0x000fea0003c00000 */
[----:B------:R0:W1:Y:S02]  /*35250*/  SHFL.IDX P6, R14, R13, R12, R11 ;  /* 0x0000000c0d0e7389 */ /* 0x00006400000c000b */
[----:B01----:R-:W-:Y:S01]  /*35260*/  ENDCOLLECTIVE ;  /* 0x000000000000791b */ /* 0x003fe20003800000 */
.L_x_11298:
        /* <DEDUP_REMOVED lines=18> */
.L_x_11299:
[----:B------:R-:W-:Y:S02]  /*35390*/  IMAD.MOV.U32 R13, RZ, RZ, R5 ;  /* 0x000000ffff0d7224 */ /* 0x000fe400078e0005 */
[----:B------:R-:W-:-:S07]  /*353a0*/  IMAD.MOV.U32 R6, RZ, RZ, R14 ;  /* 0x000000ffff067224 */ /* 0x000fce00078e000e */
[----:B------:R-:W-:Y:S05]  /*353b0*/  WARPSYNC.COLLECTIVE R15, `(.L_x_11300) ;  /* 0x000000000f087348 */ /* 0x000fea0003c00000 */
[----:B------:R0:W1:Y:S02]  /*353c0*/  SHFL.IDX P6, R14, R13, R12, R11 ;  /* 0x0000000c0d0e7389 */ /* 0x00006400000c000b */
[----:B01----:R-:W-:Y:S01]  /*353d0*/  ENDCOLLECTIVE ;  /* 0x000000000000791b */ /* 0x003fe20003800000 */
.L_x_11300:
        /* <DEDUP_REMOVED lines=11> */
[----:B------:R-:W-:-:S05]  /*35490*/  @!P5 LEA R2, P6, R10, R2, 0x1 ;  /* 0x000000020a02d211 */ /* 0x000fca00078c08ff */
[----:B------:R-:W-:Y:S01]  /*354a0*/  @!P5 IMAD.X R3, RZ, RZ, R6, P6 ;  /* 0x000000ffff03d224 */ /* 0x000fe200030e0606 */
[----:B------:R-:W-:Y:S01]  /*354b0*/  LOP3.LUT P6, RZ, R17, 0x8, RZ, 0xc0, !PT ;  /* 0x0000000811ff7812 */ /* 0x000fe200078cc0ff */
[----:B------:R-:W-:Y:S02]  /*354c0*/  IMAD.MOV.U32 R7, RZ, RZ, R9 ;  /* 0x000000ffff077224 */ /* 0x000fe400078e0009 */
[----:B------:R-:W-:Y:S02]  /*354d0*/  IMAD.MOV.U32 R13, RZ, RZ, R4 ;  /* 0x000000ffff0d7224 */ /* 0x000fe400078e0004 */
[----:B------:R-:W-:-:S08]  /*354e0*/  IMAD.MOV.U32 R12, RZ, RZ, 0x5 ;  /* 0x00000005ff0c7424 */ /* 0x000fd000078e00ff */
[----:B------:R-:W-:-:S05]  /*354f0*/  @!P6 LEA R9, R7, UR38, 0x1 ;  /* 0x000000260709ec11 */ /* 0x000fca000f8e08ff */
[----:B------:R0:W-:Y:S04]  /*35500*/  @!P6 LDGSTS.E.BYPASS.LTC128B.128 [R9+0x24400], desc[UR44][R2.64], !P3 ;  /* 0x244000000209efae */ /* 0x0001e8000d901d6c */
[----:B------:R0:W-:Y:S04]  /*35510*/  @!P6 LDGSTS.E.BYPASS.LTC128B.128 [R9+0x28400], desc[UR44][R2.64+0x80], !P0 ;  /* 0x284000800209efae */ /* 0x0001e8000c101d6c */
[----:B------:R0:W-:Y:S04]  /*35520*/  @!P6 LDGSTS.E.BYPASS.LTC128B.128 [R9+0x2c400], desc[UR44][R2.64+0x100], !P1 ;  /* 0x2c4001000209efae */ /* 0x0001e8000c901d6c */
[----:B------:R0:W-:Y:S02]  /*35530*/  @!P6 LDGSTS.E.BYPASS.LTC128B.128 [R9+0x30400], desc[UR44][R2.64+0x180], !P2 ;  /* 0x304001800209efae */ /* 0x0001e4000d101d6c */
[----:B0-----:R-:W-:Y:S05]  /*35540*/  WARPSYNC.COLLECTIVE R15, `(.L_x_11301) ;  /* 0x000000000f087348 */ /* 0x001fea0003c00000 */
[----:B------:R1:W2:Y:S02]  /*35550*/  SHFL.IDX P6, R14, R13, R12, R11 ;  /* 0x0000000c0d0e7389 */ /* 0x0002a400000c000b */
[----:B012---:R-:W-:Y:S01]  /*35560*/  ENDCOLLECTIVE ;  /* 0x000000000000791b */ /* 0x007fe20003800000 */
.L_x_11301:
[----:B------:R-:W-:Y:S02]  /*35570*/  IMAD.MOV.U32 R13, RZ, RZ, R5 ;  /* 0x000000ffff0d7224 */ /* 0x000fe400078e0005 */
[----:B------:R-:W-:-:S07]  /*35580*/  IMAD.MOV.U32 R6, RZ, RZ, R14 ;  /* 0x000000ffff067224 */ /* 0x000fce00078e000e */
[----:B------:R-:W-:Y:S05]  /*35590*/  WARPSYNC.COLLECTIVE R15, `(.L_x_11302) ;  /* 0x000000000f087348 */ /* 0x000fea0003c00000 */
[----:B------:R0:W1:Y:S02]  /*355a0*/  SHFL.IDX P6, R14, R13, R12, R11 ;  /* 0x0000000c0d0e7389 */ /* 0x00006400000c000b */
[----:B01----:R-:W-:Y:S01]  /*355b0*/  ENDCOLLECTIVE ;  /* 0x000000000000791b */ /* 0x003fe20003800000 */
.L_x_11302:
[----:B------:R-:W-:Y:S01]  /*355c0*/  LOP3.LUT P4, RZ, R17, 0x4, RZ, 0xc0, !PT ;  /* 0x0000000411ff7812 */ /* 0x000fe2000788c0ff */
[----:B------:R-:W-:-:S12]  /*355d0*/  IMAD.MOV.U32 R2, RZ, RZ, R14 ;  /* 0x000000ffff027224 */ /* 0x000fd800078e000e */
[----:B------:R-:W-:Y:S01]  /*355e0*/  @!P4 LEA R2, P6, R10, R2, 0x1 ;  /* 0x000000020a02c211 */ /* 0x000fe200078c08ff */
[----:B------:R-:W-:Y:S02]  /*355f0*/  IMAD.MOV.U32 R13, RZ, RZ, R4 ;  /* 0x000000ffff0d7224 */ /* 0x000fe400078e0004 */
[----:B------:R-:W-:Y:S02]  /*35600*/  IMAD.MOV.U32 R12, RZ, RZ, 0x6 ;  /* 0x00000006ff0c7424 */ /* 0x000fe400078e00ff */
[----:B------:R-:W-:-:S08]  /*35610*/  @!P4 IMAD.X R3, RZ, RZ, R6, P6 ;  /* 0x000000ffff03c224 */ /* 0x000fd000030e0606 */
[----:B------:R-:W-:Y:S05]  /*35620*/  WARPSYNC.COLLECTIVE R15, `(.L_x_11303) ;  /* 0x000000000f087348 */ /* 0x000fea0003c00000 */
[----:B------:R0:W1:Y:S02]  /*35630*/  SHFL.IDX P6, R14, R13, R12, R11 ;  /* 0x0000000c0d0e7389 */ /* 0x00006400000c000b */
[----:B01----:R-:W-:Y:S01]  /*35640*/  ENDCOLLECTIVE ;  /* 0x000000000000791b */ /* 0x003fe20003800000 */
.L_x_11303:
[----:B------:R-:W-:Y:S02]  /*35650*/  IMAD.MOV.U32 R13, RZ, RZ, R5 ;  /* 0x000000ffff0d7224 */ /* 0x000fe400078e0005 */
[----:B------:R-:W-:-:S07]  /*35660*/  IMAD.MOV.U32 R6, RZ, RZ, R14 ;  /* 0x000000ffff067224 */ /* 0x000fce00078e000e */
[----:B------:R-:W-:Y:S05]  /*35670*/  WARPSYNC.COLLECTIVE R15, `(.L_x_11304) ;  /* 0x000000000f087348 */ /* 0x000fea0003c00000 */
[----:B------:R0:W1:Y:S02]  /*35680*/  SHFL.IDX P6, R14, R13, R12, R11 ;  /* 0x0000000c0d0e7389 */ /* 0x00006400000c000b */
[----:B01----:R-:W-:Y:S01]  /*35690*/  ENDCOLLECTIVE ;  /* 0x000000000000791b */ /* 0x003fe20003800000 */
.L_x_11304:
        /* <DEDUP_REMOVED lines=18> */
.L_x_11305:
[----:B------:R-:W-:-:S05]  /*357c0*/  @!P5 LEA R9, R9, UR38, 0x1 ;  /* 0x000000260909dc11 */ /* 0x000fca000f8e08ff */
[----:B------:R-:W-:Y:S01]  /*357d0*/  @!PT LDS RZ, [RZ] ;  /* 0x00000000fffff984 */ /* 0x000fe20000000800 */
[----:B------:R-:W-:Y:S01]  /*357e0*/  @!PT LDS RZ, [RZ] ;  /* 0x00000000fffff984 */ /* 0x000fe20000000800 */
[----:B------:R-:W-:Y:S01]  /*357f0*/  @!PT LDS RZ, [RZ] ;  /* 0x00000000fffff984 */ /* 0x000fe20000000800 */
[----:B------:R0:W-:Y:S04]  /*35800*/  @!P5 LDGSTS.E.BYPASS.LTC128B.128 [R9+0x25400], desc[UR44][R2.64], !P3 ;  /* 0x254000000209dfae */ /* 0x0001e8000d901d6c */
[----:B------:R0:W-:Y:S01]  /*35810*/  @!P5 LDGSTS.E.BYPASS.LTC128B.128 [R9+0x29400], desc[UR44][R2.64+0x80], !P0 ;  /* 0x294000800209dfae */ /* 0x0001e2000c101d6c */
[----:B------:R-:W-:-:S03]  /*35820*/  IMAD.MOV.U32 R13, RZ, RZ, R5 ;  /* 0x000000ffff0d7224 */ /* 0x000fc600078e0005 */
[----:B------:R0:W-:Y:S04]  /*35830*/  @!P5 LDGSTS.E.BYPASS.LTC128B.128 [R9+0x2d400], desc[UR44][R2.64+0x100], !P1 ;  /* 0x2d4001000209dfae */ /* 0x0001e8000c901d6c */
[----:B------:R0:W-:Y:S01]  /*35840*/  @!P5 LDGSTS.E.BYPASS.LTC128B.128 [R9+0x31400], desc[UR44][R2.64+0x180], !P2 ;  /* 0x314001800209dfae */ /* 0x0001e2000d101d6c */
[----:B------:R-:W-:-:S07]  /*35850*/  IMAD.MOV.U32 R6, RZ, RZ, R14 ;  /* 0x000000ffff067224 */ /* 0x000fce00078e000e */
[----:B0-----:R-:W-:Y:S05]  /*35860*/  WARPSYNC.COLLECTIVE R15, `(.L_x_11306) ;  /* 0x000000000f087348 */ /* 0x001fea0003c00000 */
[----:B------:R1:W2:Y:S02]  /*35870*/  SHFL.IDX P6, R14, R13, R12, R11 ;  /* 0x0000000c0d0e7389 */ /* 0x0002a400000c000b */
[----:B012---:R-:W-:Y:S01]  /*35880*/  ENDCOLLECTIVE ;  /* 0x000000000000791b */ /* 0x007fe20003800000 */
.L_x_11306:
[----:B------:R-:W-:Y:S05]  /*35890*/  BRA `(.L_x_11307) ;  /* 0xffffffbc00a07947 */ /* 0x000fea000383ffff */
.L_x_11196:
[----:B0-----:R-:W-:-:S04]  /*358a0*/  IMAD.U32 R3, RZ, RZ, UR38 ;  /* 0x00000026ff037e24 */ /* 0x001fc8000f8e00ff */
[----:B------:R0:W2:Y:S03]  /*358b0*/  SYNCS.PHASECHK.TRANS64.TRYWAIT P0, [R3+URZ+0x32420], R2 ;  /* 0x03242002030075a7 */ /* 0x0000a6000800017f */
[----:B--2---:R-:W-:Y:S05]  /*358c0*/  @!P0 NANOSLEEP.SYNCS 0x989680 ;  /* 0x009896800000895d */ /* 0x004fea0003900000 */
[----:B------:R-:W2:Y:S02]  /*358d0*/  @!P0 SYNCS.PHASECHK.TRANS64 P0, [R3+URZ+0x32420], R2 ;  /* 0x03242002030085a7 */ /* 0x000ea4000800007f */
[----:B--2---:R-:W-:Y:S05]  /*358e0*/  @!P0 BRA `(.L_x_11196) ;  /* 0xfffffffc00ec8947 */ /* 0x004fea000383ffff */
[----:B------:R-:W-:Y:S05]  /*358f0*/  BRA `(.L_x_11308) ;  /* 0xffffffc000047947 */ /* 0x000fea000383ffff */
.L_x_11199:
[----:B0-----:R-:W-:-:S04]  /*35900*/  IMAD.U32 R3, RZ, RZ, UR38 ;  /* 0x00000026ff037e24 */ /* 0x001fc8000f8e00ff */
[----:B------:R0:W2:Y:S03]  /*35910*/  SYNCS.PHASECHK.TRANS64.TRYWAIT P0, [R3+URZ+0x32460], R2 ;  /* 0x03246002030075a7 */ /* 0x0000a6000800017f */
[----:B--2---:R-:W-:Y:S05]  /*35920*/  @!P0 NANOSLEEP.SYNCS 0x989680 ;  /* 0x009896800000895d */ /* 0x004fea0003900000 */
[----:B------:R-:W2:Y:S02]  /*35930*/  @!P0 SYNCS.PHASECHK.TRANS64 P0, [R3+URZ+0x32460], R2 ;  /* 0x03246002030085a7 */ /* 0x000ea4000800007f */
[----:B--2---:R-:W-:Y:S05]  /*35940*/  @!P0 BRA `(.L_x_11199) ;  /* 0xfffffffc00ec8947 */ /* 0x004fea000383ffff */
[----:B------:R-:W-:Y:S05]  /*35950*/  BRA `(.L_x_11309) ;  /* 0xffffffc000107947 */ /* 0x000fea000383ffff */
.L_x_11211:
[----:B-1----:R-:W-:-:S04]  /*35960*/  IMAD.U32 R3, RZ, RZ, UR38 ;  /* 0x00000026ff037e24 */ /* 0x002fc8000f8e00ff */
[----:B------:R1:W2:Y:S03]  /*35970*/  SYNCS.PHASECHK.TRANS64.TRYWAIT P0, [R3+URZ+0x32448], R2 ;  /* 0x03244802030075a7 */ /* 0x0002a6000800017f */
[----:B--2---:R-:W-:Y:S05]  /*35980*/  @!P0 NANOSLEEP.SYNCS 0x989680 ;  /* 0x009896800000895d */ /* 0x004fea0003900000 */
[----:B------:R-:W2:Y:S02]  /*35990*/  @!P0 SYNCS.PHASECHK.TRANS64 P0, [R3+URZ+0x32448], R2 ;  /* 0x03244802030085a7 */ /* 0x000ea4000800007f */
[----:B--2---:R-:W-:Y:S05]  /*359a0*/  @!P0 BRA `(.L_x_11211) ;  /* 0xfffffffc00ec8947 */ /* 0x004fea000383ffff */
[----:B------:R-:W-:Y:S05]  /*359b0*/  BRA `(.L_x_11310) ;  /* 0xffffffc8000c7947 */ /* 0x000fea000383ffff */
.L_x_11216:
[----:B01----:R-:W-:-:S04]  /*359c0*/  IMAD.U32 R3, RZ, RZ, UR38 ;  /* 0x00000026ff037e24 */ /* 0x003fc8000f8e00ff */
[----:B------:R0:W1:Y:S03]  /*359d0*/  SYNCS.PHASECHK.TRANS64.TRYWAIT P0, [R3+URZ+0x32468], R2 ;  /* 0x03246802030075a7 */ /* 0x000066000800017f */
[----:B-1----:R-:W-:Y:S05]  /*359e0*/  @!P0 NANOSLEEP.SYNCS 0x989680 ;  /* 0x009896800000895d */ /* 0x002fea0003900000 */
[----:B------:R-:W1:Y:S02]  /*359f0*/  @!P0 SYNCS.PHASECHK.TRANS64 P0, [R3+URZ+0x32468], R2 ;  /* 0x03246802030085a7 */ /* 0x000e64000800007f */
[----:B-1----:R-:W-:Y:S05]  /*35a00*/  @!P0 BRA `(.L_x_11216) ;  /* 0xfffffffc00ec8947 */ /* 0x002fea000383ffff */
[----:B------:R-:W-:Y:S05]  /*35a10*/  BRA `(.L_x_11311) ;  /* 0xffffffc8006c7947 */ /* 0x000fea000383ffff */
.L_x_11227:
[----:B-1----:R-:W-:-:S04]  /*35a20*/  IMAD.U32 R3, RZ, RZ, UR38 ;  /* 0x00000026ff037e24 */ /* 0x002fc8000f8e00ff */
[----:B------:R1:W2:Y:S03]  /*35a30*/  SYNCS.PHASECHK.TRANS64.TRYWAIT P0, [R3+URZ+0x32440], R2 ;  /* 0x03244002030075a7 */ /* 0x0002a6000800017f */
[----:B--2---:R-:W-:Y:S05]  /*35a40*/  @!P0 NANOSLEEP.SYNCS 0x989680 ;  /* 0x009896800000895d */ /* 0x004fea0003900000 */
[----:B------:R-:W2:Y:S02]  /*35a50*/  @!P0 SYNCS.PHASECHK.TRANS64 P0, [R3+URZ+0x32440], R2 ;  /* 0x03244002030085a7 */ /* 0x000ea4000800007f */
[----:B--2---:R-:W-:Y:S05]  /*35a60*/  @!P0 BRA `(.L_x_11227) ;  /* 0xfffffffc00ec8947 */ /* 0x004fea000383ffff */
[----:B------:R-:W-:Y:S05]  /*35a70*/  BRA `(.L_x_11312) ;  /* 0xffffffcc00e47947 */ /* 0x000fea000383ffff */
.L_x_11232:
[----:B01----:R-:W-:-:S04]  /*35a80*/  IMAD.U32 R3, RZ, RZ, UR38 ;  /* 0x00000026ff037e24 */ /* 0x003fc8000f8e00ff */
[----:B------:R0:W1:Y:S03]  /*35a90*/  SYNCS.PHASECHK.TRANS64.TRYWAIT P0, [R3+URZ+0x32460], R2 ;  /* 0x03246002030075a7 */ /* 0x000066000800017f */
[----:B-1----:R-:W-:Y:S05]  /*35aa0*/  @!P0 NANOSLEEP.SYNCS 0x989680 ;  /* 0x009896800000895d */ /* 0x002fea0003900000 */
[----:B------:R-:W1:Y:S02]  /*35ab0*/  @!P0 SYNCS.PHASECHK.TRANS64 P0, [R3+URZ+0x32460], R2 ;  /* 0x03246002030085a7 */ /* 0x000e64000800007f */
[----:B-1----:R-:W-:Y:S05]  /*35ac0*/  @!P0 BRA `(.L_x_11232) ;  /* 0xfffffffc00ec8947 */ /* 0x002fea000383ffff */
[----:B------:R-:W-:Y:S05]  /*35ad0*/  BRA `(.L_x_11313) ;  /* 0xffffffd000487947 */ /* 0x000fea000383ffff */
.L_x_11244:
[----:B-1----:R-:W-:-:S04]  /*35ae0*/  IMAD.U32 R3, RZ, RZ, UR38 ;  /* 0x00000026ff037e24 */ /* 0x002fc8000f8e00ff */
[----:B------:R1:W2:Y:S03]  /*35af0*/  SYNCS.PHASECHK.TRANS64.TRYWAIT P0, [R3+URZ+0x32448], R2 ;  /* 0x03244802030075a7 */ /* 0x0002a6000800017f */
[----:B--2---:R-:W-:Y:S05]  /*35b00*/  @!P0 NANOSLEEP.SYNCS 0x989680 ;  /* 0x009896800000895d */ /* 0x004fea0003900000 */
[----:B------:R-:W2:Y:S02]  /*35b10*/  @!P0 SYNCS.PHASECHK.TRANS64 P0, [R3+URZ+0x32448], R2 ;  /* 0x03244802030085a7 */ /* 0x000ea4000800007f */
[----:B--2---:R-:W-:Y:S05]  /*35b20*/  @!P0 BRA `(.L_x_11244) ;  /* 0xfffffffc00ec8947 */ /* 0x004fea000383ffff */
[----:B------:R-:W-:Y:S05]  /*35b30*/  BRA `(.L_x_11314) ;  /* 0xffffffd400cc7947 */ /* 0x000fea000383ffff */
.L_x_11249:
[----:B-1----:R-:W-:-:S04]  /*35b40*/  IMAD.U32 R3, RZ, RZ, UR38 ;  /* 0x00000026ff037e24 */ /* 0x002fc8000f8e00ff */
[----:B------:R1:W2:Y:S03]  /*35b50*/  SYNCS.PHASECHK.TRANS64.TRYWAIT P0, [R3+URZ+0x32468], R2 ;  /* 0x03246802030075a7 */ /* 0x0002a6000800017f */
[----:B--2---:R-:W-:Y:S05]  /*35b60*/  @!P0 NANOSLEEP.SYNCS 0x989680 ;  /* 0x009896800000895d */ /* 0x004fea0003900000 */
[----:B------:R-:W2:Y:S02]  /*35b70*/  @!P0 SYNCS.PHASECHK.TRANS64 P0, [R3+URZ+0x32468], R2 ;  /* 0x03246802030085a7 */ /* 0x000ea4000800007f */
[----:B--2---:R-:W-:Y:S05]  /*35b80*/  @!P0 BRA `(.L_x_11249) ;  /* 0xfffffffc00ec8947 */ /* 0x004fea000383ffff */
[----:B------:R-:W-:Y:S05]  /*35b90*/  BRA `(.L_x_11315) ;  /* 0xffffffd800307947 */ /* 0x000fea000383ffff */
.L_x_11256:
[----:B-1----:R1:W2:Y:S02]  /*35ba0*/  SYNCS.PHASECHK.TRANS64.TRYWAIT P0, [R2+URZ+0x32420], R7 ;  /* 0x03242007020075a7 */ /* 0x0022a4000800017f */
[----:B--2---:R-:W-:Y:S05]  /*35bb0*/  @!P0 NANOSLEEP.SYNCS 0x989680 ;  /* 0x009896800000895d */ /* 0x004fea0003900000 */
[----:B------:R-:W2:Y:S02]  /*35bc0*/  @!P0 SYNCS.PHASECHK.TRANS64 P0, [R2+URZ+0x32420], R7 ;  /* 0x03242007020085a7 */ /* 0x000ea4000800007f */
[----:B--2---:R-:W-:Y:S05]  /*35bd0*/  @!P0 BRA `(.L_x_11256) ;  /* 0xfffffffc00f08947 */ /* 0x004fea000383ffff */
[----:B------:R-:W-:Y:S05]  /*35be0*/  BRA `(.L_x_11316) ;  /* 0xffffffdc004c7947 */ /* 0x000fea000383ffff */
.L_x_11257:
        /* <DEDUP_REMOVED lines=11> */
.L_x_11318:
[----:B------:R-:W-:Y:S05]  /*35ca0*/  BSYNC B0 ;  /* 0x0000000000007941 */ /* 0x000fea0003800000 */
.L_x_11317:
[----:B------:R-:W-:Y:S05]  /*35cb0*/  BRA `(.L_x_11319) ;  /* 0xffffffdc00307947 */ /* 0x000fea000383ffff */
.L_x_11258:
[----:B------:R-:W-:Y:S01]  /*35cc0*/  BSSY B0, `(.L_x_11320) ;  /* 0x0000006000007945 */ /* 0x000fe20003800000 */
[----:B------:R-:W-:-:S07]  /*35cd0*/  IMAD.MOV.U32 R15, RZ, RZ, -0x1 ;  /* 0xffffffffff0f7424 */ /* 0x000fce00078e00ff */
[----:B012---:R-:W-:Y:S05]  /*35ce0*/  WARPSYNC.COLLECTIVE R15, `(.L_x_11321) ;  /* 0x000000000f0c7348 */ /* 0x007fea0003c00000 */
[----:B------:R-:W-:Y:S02]  /*35cf0*/  ELECT P6, UR62, PT ;  /* 0x00000000003e782f */ /* 0x000fe400038c0000 */
[----:B------:R-:W-:Y:S01]  /*35d00*/  MOV R14, UR62 ;  /* 0x0000003e000e7c02 */ /* 0x000fe20008000f00 */
[----:B012---:R-:W-:Y:S10]  /*35d10*/  ENDCOLLECTIVE ;  /* 0x000000000000791b */ /* 0x007ff40003800000 */
.L_x_11321:
[----:B------:R-:W-:Y:S05]  /*35d20*/  BSYNC B0 ;  /* 0x0000000000007941 */ /* 0x000fea0003800000 */
.L_x_11320:
[----:B------:R-:W-:Y:S05]  /*35d30*/  BRA `(.L_x_11322) ;  /* 0xffffffdc00247947 */ /* 0x000fea000383ffff */
.L_x_11260:
[----:B0-----:R0:W1:Y:S02]  /*35d40*/  SYNCS.PHASECHK.TRANS64.TRYWAIT P0, [R8+URZ], R7 ;  /* 0x00000007080075a7 */ /* 0x001064000800017f */
[----:B-1----:R-:W-:Y:S05]  /*35d50*/  @!P0 NANOSLEEP.SYNCS 0x989680 ;  /* 0x009896800000895d */ /* 0x002fea0003900000 */
[----:B------:R-:W1:Y:S02]  /*35d60*/  @!P0 SYNCS.PHASECHK.TRANS64 P0, [R8+URZ], R7 ;  /* 0x00000007080085a7 */ /* 0x000e64000800007f */
[----:B-1----:R-:W-:Y:S05]  /*35d70*/  @!P0 BRA `(.L_x_11260) ;  /* 0xfffffffc00f08947 */ /* 0x002fea000383ffff */
[----:B------:R-:W-:Y:S05]  /*35d80*/  BRA `(.L_x_11323) ;  /* 0xffffffdc00587947 */ /* 0x000fea000383ffff */
.L_x_11261:
[----:B-1----:R1:W2:Y:S02]  /*35d90*/  SYNCS.PHASECHK.TRANS64.TRYWAIT P0, [R3+URZ], R0 ;  /* 0x00000000030075a7 */ /* 0x0022a4000800017f */
[----:B--2---:R-:W-:Y:S05]  /*35da0*/  @!P0 NANOSLEEP.SYNCS 0x989680 ;  /* 0x009896800000895d */ /* 0x004fea0003900000 */
[----:B------:R-:W2:Y:S02]  /*35db0*/  @!P0 SYNCS.PHASECHK.TRANS64 P0, [R3+URZ], R0 ;  /* 0x00000000030085a7 */ /* 0x000ea4000800007f */
[----:B--2---:R-:W-:Y:S05]  /*35dc0*/  @!P0 BRA `(.L_x_11261) ;  /* 0xfffffffc00f08947 */ /* 0x004fea000383ffff */
[----:B------:R-:W-:Y:S05]  /*35dd0*/  BRA `(.L_x_11324) ;  /* 0xffffffdc004c7947 */ /* 0x000fea000383ffff */
.L_x_11263:
[----:B-1----:R1:W2:Y:S02]  /*35de0*/  SYNCS.PHASECHK.TRANS64.TRYWAIT P0, [R6+URZ], R7 ;  /* 0x00000007060075a7 */ /* 0x0022a4000800017f */
[----:B--2---:R-:W-:Y:S05]  /*35df0*/  @!P0 NANOSLEEP.SYNCS 0x989680 ;  /* 0x009896800000895d */ /* 0x004fea0003900000 */
[----:B------:R-:W2:Y:S02]  /*35e00*/  @!P0 SYNCS.PHASECHK.TRANS64 P0, [R6+URZ], R7 ;  /* 0x00000007060085a7 */ /* 0x000ea4000800007f */
[----:B--2---:R-:W-:Y:S05]  /*35e10*/  @!P0 BRA `(.L_x_11263) ;  /* 0xfffffffc00f08947 */ /* 0x004fea000383ffff */
[----:B------:R-:W-:Y:S05]  /*35e20*/  BRA `(.L_x_11325) ;  /* 0xffffffdc00507947 */ /* 0x000fea000383ffff */
        .type           $_ZN7cutlass13device_kernelIN5flash11enable_sm90INS1_16FlashAttnFwdSm90INS1_25CollectiveMainloopFwdSm90ILi2EN4cute5tupleIJNS5_1CILi1EEES8_S8_EEENS6_IJNS7_ILi128EEENS7_ILi96EEENS7_ILi64EEEEEELi256ENS_10bfloat16_tEfNS_4arch4Sm90ELb0ELb1ELb1ELb0ELb0ELb0ELb1ELb1ELb0ELb1ELb1ELb0EEENS1_21CollectiveEpilogueFwdINS6_IJSA_NS7_ILi256EEESB_EEES9_SE_SG_Li256ELb0ELb1ELb1ELb0EEENS1_19SingleTileSchedulerILb0ELb1ELb1ELi128EEEEEEEEEvNT_6ParamsE$_ZZN5flash25CollectiveMainloopFwdSm90ILi2EN4cute5tupleIJNS1_1CILi1EEES4_S4_EEENS2_IJNS3_ILi128EEENS3_ILi96EEENS3_ILi64EEEEEELi256EN7cutlass10bfloat16_tEfNSA_4arch4Sm90ELb0ELb1ELb1ELb0ELb0ELb0ELb1ELb1ELb0ELb1ELb1ELb0EE3mmaINS_16FlashAttnFwdSm90ISE_NS_21CollectiveEpilogueFwdINS2_IJS6_NS3_ILi256EEES7_EEES5_SB_SD_Li256ELb0ELb1ELb1ELb0EEENS_19SingleTileSchedulerILb0ELb1ELb1ELi128EEEE13SharedStorageENS1_6TensorINS1_11ArrayEngineIfLm128EEENS1_6LayoutINS2_IJNS2_IJNS3_ILi2EEEST_NS3_ILi32EEEEEES4_S4_EEENS2_IJNS2_IJS4_ST_NS3_ILi4EEEEEENS3_ILi0EEESZ_EEEEEEENS_7SoftmaxILi2ELi0EEEEEbRKNSE_6ParamsENSA_25PipelineTmaAsyncNoClusterILi2ENSA_16PipelineTmaAsyncILi2EEEEES1B_RNSA_13PipelineStateILj2EEERT0_RT1_iRiRKNS_16SeqlenInfoQKNewKILb0ELb0EEENS2_IJiiiiEEERT_ENKUliT_T0_T1_E_clIZSF_ISO_S12_S14_EbS17_S1B_S1B_S1E_S1G_S1I_iS1J_S1N_S1O_S1Q_EUlRS1R_iE1_NS3_ILb0EEENS3_ILb1EEEEEDaiS1R_S1S_S1T_,@function
        .size           $_ZN7cutlass13device_kernelIN5flash11enable_sm90INS1_16FlashAttnFwdSm90INS1_25CollectiveMainloopFwdSm90ILi2EN4cute5tupleIJNS5_1CILi1EEES8_S8_EEENS6_IJNS7_ILi128EEENS7_ILi96EEENS7_ILi64EEEEEELi256ENS_10bfloat16_tEfNS_4arch4Sm90ELb0ELb1ELb1ELb0ELb0ELb0ELb1ELb1ELb0ELb1ELb1ELb0EEENS1_21CollectiveEpilogueFwdINS6_IJSA_NS7_ILi256EEESB_EEES9_SE_SG_Li256ELb0ELb1ELb1ELb0EEENS1_19SingleTileSchedulerILb0ELb1ELb1ELi128EEEEEEEEEvNT_6ParamsE$_ZZN5flash25CollectiveMainloopFwdSm90ILi2EN4cute5tupleIJNS1_1CILi1EEES4_S4_EEENS2_IJNS3_ILi128EEENS3_ILi96EEENS3_ILi64EEEEEELi256EN7cutlass10bfloat16_tEfNSA_4arch4Sm90ELb0ELb1ELb1ELb0ELb0ELb0ELb1ELb1ELb0ELb1ELb1ELb0EE3mmaINS_16FlashAttnFwdSm90ISE_NS_21CollectiveEpilogueFwdINS2_IJS6_NS3_ILi256EEES7_EEES5_SB_SD_Li256ELb0ELb1ELb1ELb0EEENS_19SingleTileSchedulerILb0ELb1ELb1ELi128EEEE13SharedStorageENS1_6TensorINS1_11ArrayEngineIfLm128EEENS1_6LayoutINS2_IJNS2_IJNS3_ILi2EEEST_NS3_ILi32EEEEEES4_S4_EEENS2_IJNS2_IJS4_ST_NS3_ILi4EEEEEENS3_ILi0EEESZ_EEEEEEENS_7SoftmaxILi2ELi0EEEEEbRKNSE_6ParamsENSA_25PipelineTmaAsyncNoClusterILi2ENSA_16PipelineTmaAsyncILi2EEEEES1B_RNSA_13PipelineStateILj2EEERT0_RT1_iRiRKNS_16SeqlenInfoQKNewKILb0ELb0EEENS2_IJiiiiEEERT_ENKUliT_T0_T1_E_clIZSF_ISO_S12_S14_EbS17_S1B_S1B_S1E_S1G_S1I_iS1J_S1N_S1O_S1Q_EUlRS1R_iE1_NS3_ILb0EEENS3_ILb1EEEEEDaiS1R_S1S_S1T_,(.L_x_15195 - $_ZN7cutlass13device_kernelIN5flash11enable_sm90INS1_16FlashAttnFwdSm90INS1_25CollectiveMainloopFwdSm90ILi2EN4cute5tupleIJNS5_1CILi1EEES8_S8_EEENS6_IJNS7_ILi128EEENS7_ILi96EEENS7_ILi64EEEEEELi256ENS_10bfloat16_tEfNS_4arch4Sm90ELb0ELb1ELb1ELb0ELb0ELb0ELb1ELb1ELb0ELb1ELb1ELb0EEENS1_21CollectiveEpilogueFwdINS6_IJSA_NS7_ILi256EEESB_EEES9_SE_SG_Li256ELb0ELb1ELb1ELb0EEENS1_19SingleTileSchedulerILb0ELb1ELb1ELi128EEEEEEEEEvNT_6ParamsE$_ZZN5flash25CollectiveMainloopFwdSm90ILi2EN4cute5tupleIJNS1_1CILi1EEES4_S4_EEENS2_IJNS3_ILi128EEENS3_ILi96EEENS3_ILi64EEEEEELi256EN7cutlass10bfloat16_tEfNSA_4arch4Sm90ELb0ELb1ELb1ELb0ELb0ELb0ELb1ELb1ELb0ELb1ELb1ELb0EE3mmaINS_16FlashAttnFwdSm90ISE_NS_21CollectiveEpilogueFwdINS2_IJS6_NS3_ILi256EEES7_EEES5_SB_SD_Li256ELb0ELb1ELb1ELb0EEENS_19SingleTileSchedulerILb0ELb1ELb1ELi128EEEE13SharedStorageENS1_6TensorINS1_11ArrayEngineIfLm128EEENS1_6LayoutINS2_IJNS2_IJNS3_ILi2EEEST_NS3_ILi32EEEEEES4_S4_EEENS2_IJNS2_IJS4_ST_NS3_ILi4EEEEEENS3_ILi0EEESZ_EEEEEEENS_7SoftmaxILi2ELi0EEEEEbRKNSE_6ParamsENSA_25PipelineTmaAsyncNoClusterILi2ENSA_16PipelineTmaAsyncILi2EEEEES1B_RNSA_13PipelineStateILj2EEERT0_RT1_iRiRKNS_16SeqlenInfoQKNewKILb0ELb0EEENS2_IJiiiiEEERT_ENKUliT_T0_T1_E_clIZSF_ISO_S12_S14_EbS17_S1B_S1B_S1E_S1G_S1I_iS1J_S1N_S1O_S1Q_EUlRS1R_iE1_NS3_ILb0EEENS3_ILb1EEEEEDaiS1R_S1S_S1T_)
$_ZN7cutlass13device_kernelIN5flash11enable_sm90INS1_16FlashAttnFwdSm90INS1_25CollectiveMainloopFwdSm90ILi2EN4cute5tupleIJNS5_1CILi1EEES8_S8_EEENS6_IJNS7_ILi128EEENS7_ILi96EEENS7_ILi64EEEEEELi256ENS_10bfloat16_tEfNS_4arch4Sm90ELb0ELb1ELb1ELb0ELb0ELb0ELb1ELb1ELb0ELb1ELb1ELb0EEENS1_21CollectiveEpilogueFwdINS6_IJSA_NS7_ILi256EEESB_EEES9_SE_SG_Li256ELb0ELb1ELb1ELb0EEENS1_19SingleTileSchedulerILb0ELb1ELb1ELi128EEEEEEEEEvNT_6ParamsE$_ZZN5flash25CollectiveMainloopFwdSm90ILi2EN4cute5tupleIJNS1_1CILi1EEES4_S4_EEENS2_IJNS3_ILi128EEENS3_ILi96EEENS3_ILi64EEEEEELi256EN7cutlass10bfloat16_tEfNSA_4arch4Sm90ELb0ELb1ELb1ELb0ELb0ELb0ELb1ELb1ELb0ELb1ELb1ELb0EE3mmaINS_16FlashAttnFwdSm90ISE_NS_21CollectiveEpilogueFwdINS2_IJS6_NS3_ILi256EEES7_EEES5_SB_SD_Li256ELb0ELb1ELb1ELb0EEENS_19SingleTileSchedulerILb0ELb1ELb1ELi128EEEE13SharedStorageENS1_6TensorINS1_11ArrayEngineIfLm128EEENS1_6LayoutINS2_IJNS2_IJNS3_ILi2EEEST_NS3_ILi32EEEEEES4_S4_EEENS2_IJNS2_IJS4_ST_NS3_ILi4EEEEEENS3_ILi0EEESZ_EEEEEEENS_7SoftmaxILi2ELi0EEEEEbRKNSE_6ParamsENSA_25PipelineTmaAsyncNoClusterILi2ENSA_16PipelineTmaAsyncILi2EEEEES1B_RNSA_13PipelineStateILj2EEERT0_RT1_iRiRKNS_16SeqlenInfoQKNewKILb0ELb0EEENS2_IJiiiiEEERT_ENKUliT_T0_T1_E_clIZSF_ISO_S12_S14_EbS17_S1B_S1B_S1E_S1G_S1I_iS1J_S1N_S1O_S1Q_EUlRS1R_iE1_NS3_ILb0EEENS3_ILb1EEEEEDaiS1R_S1S_S1T_:
        /* <DEDUP_REMOVED lines=9> */
[----:B------:R-:W-:Y:S01]  /*35ec0*/  R2UR UR5, R5 ;  /* 0x00000000050572ca */ /* 0x000fe200000e0000 */
[----:B--2---:R-:W-:-:S12]  /*35ed0*/  VIADD R11, R0, 0x1 ;  /* 0x00000001000b7836 */ /* 0x004fd80000000000 */
[----:B------:R-:W2:Y:S01]  /*35ee0*/  LD.E R0, desc[UR4][R2.64+0x8] ;  /* 0x0000080402007980 */ /* 0x000ea2000c101900 */
[----:B------:R-:W-:-:S13]  /*35ef0*/  ISETP.NE.AND P1, PT, R11, 0x2, PT ;  /* 0x000000020b00780c */ /* 0x000fda0003f25270 */
[----:B------:R-:W-:Y:S02]  /*35f00*/  @!P1 R2UR UR6, R4 ;  /* 0x00000000040692ca */ /* 0x000fe400000e0000 */
[----:B------:R-:W-:-:S13]  /*35f10*/  @!P1 R2UR UR7, R5 ;  /* 0x00000000050792ca */ /* 0x000fda00000e0000 */
[----:B------:R-:W3:Y:S01]  /*35f20*/  @!P1 LD.E R6, desc[UR6][R2.64+0x4] ;  /* 0x0000040602069980 */ /* 0x000ee2000c101900 */
        /* <DEDUP_REMOVED lines=8> */
[----:B------:R-:W-:Y:S08]  /*35fb0*/  ST.E desc[UR4][R2.64], R11 ;  /* 0x0000000b02007985 */ /* 0x000ff0000c101904 */
[----:B------:R-:W-:Y:S01]  /*35fc0*/  @!P1 ST.E desc[UR8][R2.64], RZ ;  /* 0x000000ff02009985 */ /* 0x000fe2000c101908 */
[----:B--2---:R-:W-:-:S05]  /*35fd0*/  VIADD R13, R0, 0x1 ;  /* 0x00000001000d7836 */ /* 0x004fca0000000000 */
[----:B------:R-:W-:Y:S01]  /*35fe0*/  ST.E desc[UR6][R2.64+0x8], R13 ;  /* 0x0000080d02007985 */ /* 0x000fe2000c101906 */
[----:B---3--:R-:W-:-:S05]  /*35ff0*/  @!P1 LOP3.LUT R15, R6, 0x1, RZ, 0x3c, !PT ;  /* 0x00000001060f9812 */ /* 0x008fca00078e3cff */
        /* <DEDUP_REMOVED lines=19> */
.L_x_11327:
[----:B------:R-:W-:Y:S05]  /*36130*/  BSYNC B3 ;  /* 0x0000000000037941 */ /* 0x000fea0003800000 */
.L_x_11326:
        /* <DEDUP_REMOVED lines=17> */
.L_x_11329:
[----:B------:R-:W-:Y:S05]  /*36250*/  BSYNC B3 ;  /* 0x0000000000037941 */ /* 0x000fea0003800000 */
.L_x_11328:
        /* <DEDUP_REMOVED lines=10> */
.L_x_11331:
[----:B------:R-:W-:Y:S05]  /*36300*/  BSYNC B3 ;  /* 0x0000000000037941 */ /* 0x000fea0003800000 */
.L_x_11330:
        /* <DEDUP_REMOVED lines=29> */
[----:B------:R-:W-:Y:S03]  /*364e0*/  HGMMA.64x96x16.F32.BF16 R24, gdesc[UR4], RZ, !UPT, gsb0 ;  /* 0x01600000041879f0 */ /* 0x000fe6000c0018ff */
        /* <DEDUP_REMOVED lines=14> */
[----:B------:R-:W-:Y:S03]  /*365d0*/  HGMMA.64x96x16.F32.BF16 R24, gdesc[UR4], R24, gsb0 ;  /* 0x01600000041879f0 */ /* 0x000fe60008001818 */
        /* <DEDUP_REMOVED lines=47> */
.L_x_11334:
[----:B------:R-:W-:Y:S05]  /*368d0*/  BSYNC B3 ;  /* 0x0000000000037941 */ /* 0x000fea0003800000 */
.L_x_11333:
        /* <DEDUP_REMOVED lines=17> */
.L_x_11336:
[----:B------:R-:W-:Y:S05]  /*369f0*/  BSYNC B3 ;  /* 0x0000000000037941 */ /* 0x000fea0003800000 */
.L_x_11335:
        /* <DEDUP_REMOVED lines=10> */
.L_x_11338:
[----:B------:R-:W-:Y:S05]  /*36aa0*/  BSYNC B3 ;  /* 0x0000000000037941 */ /* 0x000fea0003800000 */
.L_x_11337:
[----:B------:R-:W2:Y:S04]  /*36ab0*/  LDL.64 R12, [R158] ;  /* 0x000000009e0c7983 */ /* 0x000ea80000100a00 */
[----:B0----5:R-:W3:Y:S04]  /*36ac0*/  LDL.64 R10, [R158+0x58] ;  /* 0x000058009e0a7983 */ /* 0x021ee80000100a00 */
[----:B------:R-:W4:Y:S04]  /*36ad0*/  LDL.64 R6, [R158+0x48] ;  /* 0x000048009e067983 */ /* 0x000f280000100a00 */
[----:B------:R-:W4:Y:S01]  /*36ae0*/  LDL.64 R8, [R158+0x50] ;  /* 0x000050009e087983 */ /* 0x000f220000100a00 */
[----:B------:R-:W-:-:S02]  /*36af0*/  R2UR UR6, R4 ;  /* 0x00000000040672ca */ /* 0x000fc400000e0000 */
[C---:B------:R-:W-:Y:S01]  /*36b00*/  R2UR UR7, R5.reuse ;  /* 0x00000000050772ca */ /* 0x040fe200000e0000 */
[----:B------:R-:W4:Y:S01]  /*36b10*/  LDL R74, [R1+0x470] ;  /* 0x00047000014a7983 */ /* 0x000f220000100800 */
[C---:B------:R-:W-:Y:S02]  /*36b20*/  R2UR UR4, R4.reuse ;  /* 0x00000000040472ca */ /* 0x040fe400000e0000 */
[----:B------:R-:W-:Y:S01]  /*36b30*/  R2UR UR5, R5 ;  /* 0x00000000050572ca */ /* 0x000fe200000e0000 */
[----:B------:R-:W4:Y:S08]  /*36b40*/  LDL R21, [R1+0x474] ;  /* 0x0004740001157983 */ /* 0x000f300000100800 */
        /* <DEDUP_REMOVED lines=14> */
[----:B--2---:R-:W-:Y:S02]  /*36c30*/  IMAD R16, R17, 0xc00, R12 ;  /* 0x00000c0011107824 */ /* 0x004fe400078e020c */
[----:B------:R-:W-:-:S03]  /*36c40*/  IMAD.MOV.U32 R17, RZ, RZ, R13 ;  /* 0x000000ffff117224 */ /* 0x000fc600078e000d */
[----:B------:R-:W-:Y:S02]  /*36c50*/  R2UR UR6, R16 ;  /* 0x00000000100672ca */ /* 0x000fe400000e0000 */
[----:B------:R-:W-:Y:S02]  /*36c60*/  R2UR UR7, R17 ;  /* 0x00000000110772ca */ /* 0x000fe400000e0000 */
[----:B---3--:R-:W-:Y:S02]  /*36c70*/  ISETP.NE.U32.AND P1, PT, R0, RZ, PT ;  /* 0x000000ff0000720c */ /* 0x008fe40003f25070 */
[----:B----4-:R-:W-:Y:S02]  /*36c80*/  R2UR UR4, R14 ;  /* 0x000000000e0472ca */ /* 0x010fe400000e0000 */
[----:B------:R-:W-:-:S09]  /*36c90*/  R2UR UR5, R15 ;  /* 0x000000000f0572ca */ /* 0x000fd200000e0000 */
[----:B------:R-:W-:-:S05]  /*36ca0*/  VOTEU.ANY UP0, P1 ;  /* 0x00000000003f7886 */ /* 0x000fca0000800100 */
[----:B------:R-:W-:Y:S03]  /*36cb0*/  HGMMA.64x96x16.F32.BF16 R24, gdesc[UR4], R24, UP0, gsb0 ;  /* 0x01600000041879f0 */ /* 0x000fe6000b801818 */
[----:B------:R-:W-:Y:S02]  /*36cc0*/  WARPGROUP.DEPBAR.LE gsb0, 0x0 ;  /* 0x00008000000079c5 */ /* 0x000fe40000010000 */
[----:B------:R-:W-:Y:S04]  /*36cd0*/  ST.E desc[UR8][R6.64], R191 ;  /* 0x000000bf06007985 */ /* 0x000fe8000c101908 */
[----:B------:R-:W2:Y:S01]  /*36ce0*/  LD.E.64 R10, desc[UR10][R8.64] ;  /* 0x0000000a080a7980 */ /* 0x000ea2000c101b00 */
[----:B------:R-:W-:Y:S01]  /*36cf0*/  VIADD R12, R16, 0x2 ;  /* 0x00000002100c7836 */ /* 0x000fe20000000000 */
[----:B------:R-:W-:-:S04]  /*36d00*/  R2UR UR7, R13 ;  /* 0x000000000d0772ca */ /* 0x000fc800000e0000 */
[----:B------:R-:W-:Y:S01]  /*36d10*/  R2UR UR6, R12 ;  /* 0x000000000c0672ca */ /* 0x000fe200000e0000 */
[----:B------:R-:W-:Y:S01]  /*36d20*/  WARPGROUP.ARRIVE ;  /* 0x00000000000079c5 */ /* 0x000fe20000000000 */
[C---:B------:R-:W-:Y:S02]  /*36d30*/  R2UR UR8, R4.reuse ;  /* 0x00000000040872ca */ /* 0x040fe400000e0000 */
        /* <DEDUP_REMOVED lines=208> */
[----:B------:R-:W-:-:S06]  /*37a40*/  WARPGROUP.ARRIVE ;  /* 0x00000000000079c5 */ /* 0x000fcc0000000000 */
[----:B------:R-:W0:Y:S01]  /*37a50*/  S2R R195, SR_TID.X ;  /* 0x0000000000c37919 */ /* 0x000e220000002100 */
[----:B------:R-:W-:Y:S02]  /*37a60*/  R2UR UR8, R4 ;  /* 0x00000000040872ca */ /* 0x000fe400000e0000 */
[----:B------:R-:W-:Y:S02]  /*37a70*/  R2UR UR9, R5 ;  /* 0x00000000050972ca */ /* 0x000fe400000e0000 */
[----:B0-----:R-:W-:Y:S01]  /*37a80*/  LOP3.LUT P2, RZ, R195, 0x7f, RZ, 0xc0, !PT ;  /* 0x0000007fc3ff7812 */ /* 0x001fe2000784c0ff */
[----:B--2---:R-:W-:Y:S01]  /*37a90*/  VIADD R10, R10, 0xc06 ;  /* 0x00000c060a0a7836 */ /* 0x004fe20000000000 */
[----:B------:R-:W-:-:S04]  /*37aa0*/  R2UR UR5, R11 ;  /* 0x000000000b0572ca */ /* 0x000fc800000e0000 */
[----:B------:R-:W-:-:S13]  /*37ab0*/  R2UR UR4, R10 ;  /* 0x000000000a0472ca */ /* 0x000fda00000e0000 */
[----:B------:R-:W-:Y:S03]  /*37ac0*/  HGMMA.64x96x16.F32.BF16 R24, gdesc[UR4], R24, gsb0 ;  /* 0x01600000041879f0 */ /* 0x000fe60008001818 */
[----:B------:R-:W-:Y:S02]  /*37ad0*/  WARPGROUP.DEPBAR.LE gsb0, 0x0 ;  /* 0x00008000000079c5 */ /* 0x000fe40000010000 */
[----:B------:R0:W-:Y:S04]  /*37ae0*/  ST.E desc[UR8][R6.64], R191 ;  /* 0x000000bf06007985 */ /* 0x0001e8000c101908 */
[----:B------:R-:W2:Y:S04]  /*37af0*/  @!P2 LDL.64 R8, [R158+0x18] ;  /* 0x000018009e08a983 */ /* 0x000ea80000100a00 */
[----:B------:R-:W3:Y:S01]  /*37b00*/  @!P2 LDL.64 R10, [R158] ;  /* 0x000000009e0aa983 */ /* 0x000ee20000100a00 */
[----:B------:R-:W-:-:S02]  /*37b10*/  @!P2 R2UR UR4, R4 ;  /* 0x000000000404a2ca */ /* 0x000fc400000e0000 */
[C---:B------:R-:W-:Y:S02]  /*37b20*/  @!P2 R2UR UR5, R5.reuse ;  /* 0x000000000505a2ca */ /* 0x040fe400000e0000 */
[----:B------:R-:W-:Y:S02]  /*37b30*/  SHF.R.U32.HI R0, RZ, 0x7, R195 ;  /* 0x00000007ff007819 */ /* 0x000fe400000116c3 */
[----:B------:R-:W-:Y:S02]  /*37b40*/  @!P2 R2UR UR6, R4 ;  /* 0x000000000406a2ca */ /* 0x000fe400000e0000 */
[----:B------:R-:W-:Y:S02]  /*37b50*/  @!P2 R2UR UR7, R5 ;  /* 0x000000000507a2ca */ /* 0x000fe400000e0000 */
[----:B------:R-:W-:-:S05]  /*37b60*/  IADD3 R0, -R0, 0xb, RZ ;  /* 0x0000000b00007810 */ /* 0x000fca0007ffe1ff */
[----:B------:R1:W-:Y:S06]  /*37b70*/  BAR.ARV R0, 0x100 ;  /* 0x000400000000751d */ /* 0x0003ec0000002000 */
[----:B--2---:R-:W2:Y:S04]  /*37b80*/  @!P2 LD.E.64 R8, desc[UR4][R8.64+0x30] ;  /* 0x000030040808a980 */ /* 0x004ea8000c101b00 */
[----:B---3--:R-:W0:Y:S01]  /*37b90*/  @!P2 LD.E R10, desc[UR6][R10.64] ;  /* 0x000000060a0aa980 */ /* 0x008e22000c101900 */
[----:B--2---:R-:W-:-:S05]  /*37ba0*/  @!P2 MOV R13, R8 ;  /* 0x00000008000da202 */ /* 0x004fca0000000f00 */
[----:B0-----:R-:W-:-:S05]  /*37bb0*/  @!P2 IMAD R6, R10, 0x8, R13 ;  /* 0x000000080a06a824 */ /* 0x001fca00078e020d */
[----:B------:R-:W-:-:S04]  /*37bc0*/  @!P2 PRMT R6, RZ, 0x654, R6 ;  /* 0x00000654ff06a816 */ /* 0x000fc80000000006 */
[----:B------:R0:W-:Y:S02]  /*37bd0*/  @!P2 SYNCS.ARRIVE.TRANS64.RED.A1T0 RZ, [R6+URZ], RZ ;  /* 0x000000ff06ffa9a7 */ /* 0x0001e4000810043f */
        /* <DEDUP_REMOVED lines=17> */
[----:B------:R-:W4:Y:S04]  /*37cf0*/  LD.E R78, desc[UR10][R2.64+0xc] ;  /* 0x00000c0a024e7980 */ /* 0x000f28000c101900 */
[----:B------:R-:W4:Y:S04]  /*37d00*/  LD.E R76, desc[UR8][R2.64+0x10] ;  /* 0x00001008024c7980 */ /* 0x000f28000c101900 */
[----:B------:R-:W4:Y:S04]  /*37d10*/  LD.E R79, desc[UR12][R2.64+0x14] ;  /* 0x0000140c024f7980 */ /* 0x000f28000c101900 */
[----:B--2---:R0:W2:Y:S01]  /*37d20*/  LD.E R72, desc[UR4][R6.64] ;  /* 0x0000000406487980 */ /* 0x0040a2000c101900 */
[----:B------:R-:W-:-:S02]  /*37d30*/  R2UR UR4, R4 ;  /* 0x00000000040472ca */ /* 0x000fc400000e0000 */
[----:B------:R-:W-:-:S13]  /*37d40*/  R2UR UR5, R5 ;  /* 0x00000000050572ca */ /* 0x000fda00000e0000 */
[----:B------:R-:W2:Y:S01]  /*37d50*/  LD.E R73, desc[UR4][R2.64] ;  /* 0x0000000402497980 */ /* 0x000ea2000c101900 */
[----:B------:R-:W-:Y:S02]  /*37d60*/  R2UR UR4, R4 ;  /* 0x00000000040472ca */ /* 0x000fe400000e0000 */
[----:B------:R-:W-:Y:S02]  /*37d70*/  R2UR UR5, R5 ;  /* 0x00000000050572ca */ /* 0x000fe400000e0000 */
[----:B---3--:R-:W-:Y:S01]  /*37d80*/  ISETP.NE.AND P1, PT, R0, 0x1, PT ;  /* 0x000000010000780c */ /* 0x008fe20003f25270 */
[----:B0-----:R-:W-:Y:S02]  /*37d90*/  IMAD.MOV.U32 R6, RZ, RZ, R21 ;  /* 0x000000ffff067224 */ /* 0x001fe400078e0015 */
[----:B------:R-:W-:-:S08]  /*37da0*/  IMAD.MOV.U32 R7, RZ, RZ, R74 ;  /* 0x000000ffff077224 */ /* 0x000fd000078e004a */
[----:B------:R-:W3:Y:S02]  /*37db0*/  LD.E R75, desc[UR4][R6.64] ;  /* 0x00000004064b7980 */ /* 0x000ee4000c101900 */
[C---:B------:R-:W-:Y:S02]  /*37dc0*/  @P1 R2UR UR4, R4.reuse ;  /* 0x00000000040412ca */ /* 0x040fe400000e0000 */
[C---:B------:R-:W-:Y:S02]  /*37dd0*/  @P1 R2UR UR5, R5.reuse ;  /* 0x00000000050512ca */ /* 0x040fe400000e0000 */
[C---:B------:R-:W-:Y:S02]  /*37de0*/  @P1 R2UR UR6, R4.reuse ;  /* 0x00000000040612ca */ /* 0x040fe400000e0000 */
[----:B------:R-:W-:Y:S01]  /*37df0*/  @P1 R2UR UR7, R5 ;  /* 0x00000000050712ca */ /* 0x000fe200000e0000 */
[----:B------:R-:W3:Y:S08]  /*37e00*/  LD.E R6, desc[UR14][R2.64+0x18] ;  /* 0x0000180e02067980 */ /* 0x000ef0000c101900 */
[----:B------:R-:W3:Y:S04]  /*37e10*/  @P1 LD.E R74, desc[UR4][R2.64+0x28] ;  /* 0x00002804024a1980 */ /* 0x000ee8000c101900 */
[----:B------:R-:W3:Y:S01]  /*37e20*/  @P1 LD.E R77, desc[UR6][R2.64+0x2c] ;  /* 0x00002c06024d1980 */ /* 0x000ee2000c101900 */
[----:B------:R-:W-:-:S02]  /*37e30*/  R2UR UR4, R4 ;  /* 0x00000000040472ca */ /* 0x000fc400000e0000 */
[C---:B------:R-:W-:Y:S02]  /*37e40*/  R2UR UR5, R5.reuse ;  /* 0x00000000050572ca */ /* 0x040fe400000e0000 */
[----:B------:R-:W-:Y:S02]  /*37e50*/  R2UR UR6, R4 ;  /* 0x00000000040672ca */ /* 0x000fe400000e0000 */
[----:B------:R-:W-:-:S09]  /*37e60*/  R2UR UR7, R5 ;  /* 0x00000000050772ca */ /* 0x000fd200000e0000 */
[----:B------:R-:W3:Y:S04]  /*37e70*/  LD.E R8, desc[UR4][R2.64+0x8] ;  /* 0x0000080402087980 */ /* 0x000ee8000c101900 */
[----:B------:R-:W3:Y:S01]  /*37e80*/  LD.E R7, desc[UR6][R2.64+0x4] ;  /* 0x0000040602077980 */ /* 0x000ee2000c101900 */
[----:B----4-:R-:W-:Y:S01]  /*37e90*/  LOP3.LUT R78, RZ, R78, RZ, 0x33, !PT ;  /* 0x0000004eff4e7212 */ /* 0x010fe200078e33ff */
[----:B------:R-:W-:Y:S01]  /*37ea0*/  BSSY B3, `(.L_x_11340) ;  /* 0x00000ae000037945 */ /* 0x000fe20003800000 */
[----:B------:R-:W-:Y:S02]  /*37eb0*/  IMAD R79, R20, -0x60, R79 ;  /* 0xffffffa0144f7824 */ /* 0x000fe400078e024f */
[-C--:B--2---:R-:W-:Y:S01]  /*37ec0*/  FMUL.FTZ R28, R28, R72.reuse ;  /* 0x000000481c1c7220 */ /* 0x084fe20000410000 */
[-C--:B------:R-:W-:Y:S01]  /*37ed0*/  FMUL.FTZ R9, R27, R72.reuse ;  /* 0x000000481b097220 */ /* 0x080fe20000410000 */
[----:B------:R-:W-:-:S02]  /*37ee0*/  FMUL.FTZ R27, R53, R72 ;  /* 0x00000048351b7220 */ /* 0x000fc40000410000 */
[----:B------:R0:W1:Y:S01]  /*37ef0*/  MUFU.TANH R81, R28 ;  /* 0x0000001c00517308 */ /* 0x0000620000002400 */
[----:B------:R-:W-:-:S07]  /*37f00*/  FMUL.FTZ R11, R30, R72 ;  /* 0x000000481e0b7220 */ /* 0x000fce0000410000 */
[----:B------:R2:W4:Y:S01]  /*37f10*/  MUFU.TANH R87, R27 ;  /* 0x0000001b00577308 */ /* 0x0005220000002400 */
[----:B0-----:R-:W-:-:S04]  /*37f20*/  SHF.R.S32.HI R28, RZ, 0x1f, R73 ;  /* 0x0000001fff1c7819 */ /* 0x001fc80000011449 */
[----:B--2---:R-:W-:-:S04]  /*37f30*/  LEA.HI R27, R28, R73, RZ, 0x7 ;  /* 0x000000491c1b7211 */ /* 0x004fc800078f38ff */
[----:B------:R-:W-:Y:S01]  /*37f40*/  LOP3.LUT R30, R27, 0xffffff80, RZ, 0xc0, !PT ;  /* 0xffffff801b1e7812 */ /* 0x000fe200078ec0ff */
[----:B------:R-:W-:-:S04]  /*37f50*/  FMUL.FTZ R29, R29, R72 ;  /* 0x000000481d1d7220 */ /* 0x000fc80000410000 */
[----:B------:R-:W-:Y:S01]  /*37f60*/  IMAD.IADD R30, R73, 0x1, -R30 ;  /* 0x00000001491e7824 */ /* 0x000fe200078e0a1e */
[----:B------:R0:W2:Y:S01]  /*37f70*/  MUFU.TANH R82, R29 ;  /* 0x0000001d00527308 */ /* 0x0000a20000002400 */
[-C--:B------:R-:W-:Y:S01]  /*37f80*/  FMUL.FTZ R32, R32, R72.reuse ;  /* 0x0000004820207220 */ /* 0x080fe20000410000 */
[----:B------:R-:W-:Y:S01]  /*37f90*/  LEA.HI R28, R28, R73, RZ, 0x2 ;  /* 0x000000491c1c7211 */ /* 0x000fe200078f10ff */
[----:B------:R-:W-:Y:S01]  /*37fa0*/  FMUL.FTZ R12, R31, R72 ;  /* 0x000000481f0c7220 */ /* 0x000fe20000410000 */
[----:B0-----:R-:W-:-:S04]  /*37fb0*/  SHF.R.S32.HI R29, RZ, 0x1f, R30 ;  /* 0x0000001fff1d7819 */ /* 0x001fc8000001141e */
[----:B------:R0:W1:Y:S01]  /*37fc0*/  MUFU.TANH R83, R32 ;  /* 0x0000002000537308 */ /* 0x0000620000002400 */
[----:B------:R-:W-:Y:S02]  /*37fd0*/  LOP3.LUT R28, R28, 0xfffffffc, RZ, 0xc0, !PT ;  /* 0xfffffffc1c1c7812 */ /* 0x000fe400078ec0ff */
[----:B------:R-:W-:Y:S01]  /*37fe0*/  LEA.HI R31, R29, R30, RZ, 0x2 ;  /* 0x0000001e1d1f7211 */ /* 0x000fe200078f10ff */
[----:B------:R-:W-:-:S03]  /*37ff0*/  FMUL.FTZ R13, R34, R72 ;  /* 0x00000048220d7220 */ /* 0x000fc60000410000 */
[--C-:B------:R-:W-:Y:S02]  /*38000*/  SHF.R.S32.HI R34, RZ, 0x1f, R31.reuse ;  /* 0x0000001fff227819 */ /* 0x100fe4000001141f */
[----:B0-----:R-:W-:Y:S02]  /*38010*/  LEA.HI R32, R29, R30, RZ, 0x5 ;  /* 0x0000001e1d207211 */ /* 0x001fe400078f28ff */
[----:B------:R-:W-:Y:S01]  /*38020*/  SHF.R.S32.HI R29, RZ, 0x2, R31 ;  /* 0x00000002ff1d7819 */ /* 0x000fe2000001141f */
[----:B------:R-:W-:Y:S01]  /*38030*/  IMAD.IADD R73, R73, 0x1, -R28 ;  /* 0x0000000149497824 */ /* 0x000fe200078e0a1c */
[----:B------:R-:W-:Y:S02]  /*38040*/  SHF.R.S32.HI R28, RZ, 0x7, R27 ;  /* 0x00000007ff1c7819 */ /* 0x000fe4000001141b */
[----:B------:R-:W-:Y:S02]  /*38050*/  LEA.HI R34, R34, R29, RZ, 0x3 ;  /* 0x0000001d22227211 */ /* 0x000fe400078f18ff */
[----:B------:R-:W-:-:S02]  /*38060*/  SHF.R.S32.HI R32, RZ, 0x5, R32 ;  /* 0x00000005ff207819 */ /* 0x000fc40000011420 */
[----:B------:R-:W-:Y:S02]  /*38070*/  LEA.HI R27, R27, R28, RZ, 0x1 ;  /* 0x0000001c1b1b7211 */ /* 0x000fe400078f08ff */
[----:B------:R-:W-:Y:S01]  /*38080*/  LOP3.LUT R34, R34, 0xfffffff8, RZ, 0xc0, !PT ;  /* 0xfffffff822227812 */ /* 0x000fe200078ec0ff */
[----:B---3--:R-:W-:Y:S01]  /*38090*/  IMAD R75, R75, 0x8, R32 ;  /* 0x000000084b4b7824 */ /* 0x008fe200078e0220 */
[----:B------:R-:W-:Y:S02]  /*380a0*/  LOP3.LUT R27, R27, 0x3fffffe, RZ, 0xc0, !PT ;  /* 0x03fffffe1b1b7812 */ /* 0x000fe400078ec0ff */
[----:B------:R-:W-:Y:S01]  /*380b0*/  LEA.HI R32, R73, R73, RZ, 0x1 ;  /* 0x0000004949207211 */ /* 0x000fe200078f08ff */
[----:B------:R-:W-:Y:S02]  /*380c0*/  IMAD.IADD R34, R29, 0x1, -R34 ;  /* 0x000000011d227824 */ /* 0x000fe400078e0a22 */
[----:B------:R-:W-:Y:S01]  /*380d0*/  IMAD.IADD R27, R28, 0x1, -R27 ;  /* 0x000000011c1b7824 */ /* 0x000fe200078e0a1b */
[----:B------:R-:W-:Y:S01]  /*380e0*/  LOP3.LUT R32, R32, 0x1ffffffe, RZ, 0xc0, !PT ;  /* 0x1ffffffe20207812 */ /* 0x000fe200078ec0ff */
[----:B------:R-:W-:-:S02]  /*380f0*/  IMAD.U32 R34, R75, 0x10, R34 ;  /* 0x000000104b227824 */ /* 0x000fc400078e0022 */
[-C--:B------:R-:W-:Y:S02]  /*38100*/  FMUL.FTZ R53, R54, R72.reuse ;  /* 0x0000004836357220 */ /* 0x080fe40000410000 */
[----:B------:R-:W-:Y:S02]  /*38110*/  IMAD.IADD R32, R73, 0x1, -R32 ;  /* 0x0000000149207824 */ /* 0x000fe400078e0a20 */
[----:B------:R-:W-:Y:S02]  /*38120*/  IMAD R27, R27, 0x40, R34 ;  /* 0x000000401b1b7824 */ /* 0x000fe400078e0222 */
[----:B------:R-:W-:Y:S02]  /*38130*/  FMUL.FTZ R54, R55, R72 ;  /* 0x0000004837367220 */ /* 0x000fe40000410000 */
[----:B------:R-:W-:-:S04]  /*38140*/  IMAD R55, R32, 0x8, R27 ;  /* 0x0000000820377824 */ /* 0x000fc800078e021b */
[----:B------:R-:W-:-:S05]  /*38150*/  @P1 IMAD.HI.U32 R74, R55, R74, RZ ;  /* 0x0000004a374a1227 */ /* 0x000fca00078e00ff */
[----:B------:R-:W-:Y:S01]  /*38160*/  @P1 SHF.R.U32.HI R55, RZ, R77, R74 ;  /* 0x0000004dff371219 */ /* 0x000fe2000001164a */
[-C--:B------:R-:W-:Y:S01]  /*38170*/  FMUL.FTZ R25, R25, R72.reuse ;  /* 0x0000004819197220 */ /* 0x080fe20000410000 */
[-C--:B------:R-:W-:Y:S01]  /*38180*/  FMUL.FTZ R15, R49, R72.reuse ;  /* 0x00000048310f7220 */ /* 0x080fe20000410000 */
[-C--:B------:R-:W-:Y:S01]  /*38190*/  FMUL.FTZ R52, R52, R72.reuse ;  /* 0x0000004834347220 */ /* 0x080fe20000410000 */
[----:B------:R-:W-:Y:S01]  /*381a0*/  LOP3.LUT R31, R31, 0x7ffffffc, RZ, 0xc0, !PT ;  /* 0x7ffffffc1f1f7812 */ /* 0x000fe200078ec0ff */
[----:B------:R-:W0:Y:S01]  /*381b0*/  SHFL.IDX PT, R29, R55, RZ, 0x1c1f ;  /* 0x001c1fff371d7589 */ /* 0x000e2200000e0000 */
[----:B------:R-:W-:Y:S02]  /*381c0*/  IMAD.MOV.U32 R27, RZ, RZ, -0x60 ;  /* 0xffffffa0ff1b7424 */ /* 0x000fe400078e00ff */
[-C--:B------:R-:W-:Y:S01]  /*381d0*/  FMUL.FTZ R49, R50, R72.reuse ;  /* 0x0000004832317220 */ /* 0x080fe20000410000 */
[-C--:B------:R-:W-:Y:S01]  /*381e0*/  FMUL.FTZ R10, R24, R72.reuse ;  /* 0x00000048180a7220 */ /* 0x080fe20000410000 */
[----:B------:R3:W0:Y:S01]  /*381f0*/  MUFU.TANH R80, R25 ;  /* 0x0000001900507308 */ /* 0x0006220000002400 */
[-C--:B------:R-:W-:Y:S01]  /*38200*/  FMUL.FTZ R0, R26, R72.reuse ;  /* 0x000000481a007220 */ /* 0x080fe20000410000 */
[-C--:B------:R-:W-:Y:S01]  /*38210*/  FMUL.FTZ R50, R51, R72.reuse ;  /* 0x0000004833327220 */ /* 0x080fe20000410000 */
[-C--:B------:R-:W-:Y:S01]  /*38220*/  FMUL.FTZ R33, R33, R72.reuse ;  /* 0x0000004821217220 */ /* 0x080fe20000410000 */
[-C--:B------:R-:W-:Y:S01]  /*38230*/  FMUL.FTZ R14, R35, R72.reuse ;  /* 0x00000048230e7220 */ /* 0x080fe20000410000 */
[-C--:B------:R-:W-:Y:S01]  /*38240*/  FMUL.FTZ R36, R36, R72.reuse ;  /* 0x0000004824247220 */ /* 0x080fe20000410000 */
[-C--:B------:R-:W-:Y:S01]  /*38250*/  FMUL.FTZ R37, R37, R72.reuse ;  /* 0x0000004825257220 */ /* 0x080fe20000410000 */
[-C--:B------:R-:W-:Y:S01]  /*38260*/  FMUL.FTZ R16, R38, R72.reuse ;  /* 0x0000004826107220 */ /* 0x080fe20000410000 */
[----:B------:R4:W0:Y:S01]  /*38270*/  MUFU.TANH R85, R15 ;  /* 0x0000000f00557308 */ /* 0x0008220000002400 */
[-C--:B------:R-:W-:Y:S01]  /*38280*/  FMUL.FTZ R17, R39, R72.reuse ;  /* 0x0000004827117220 */ /* 0x080fe20000410000 */
[-C--:B------:R-:W-:Y:S01]  /*38290*/  FMUL.FTZ R40, R40, R72.reuse ;  /* 0x0000004828287220 */ /* 0x080fe20000410000 */
[-C--:B------:R-:W-:Y:S01]  /*382a0*/  FMUL.FTZ R21, R42, R72.reuse ;  /* 0x000000482a157220 */ /* 0x080fe20000410000 */
[-C--:B------:R-:W-:Y:S01]  /*382b0*/  FMUL.FTZ R24, R43, R72.reuse ;  /* 0x000000482b187220 */ /* 0x080fe20000410000 */
[-C--:B---3--:R-:W-:Y:S01]  /*382c0*/  FMUL.FTZ R25, R46, R72.reuse ;  /* 0x000000482e197220 */ /* 0x088fe20000410000 */
[-C--:B------:R-:W-:Y:S01]  /*382d0*/  FMUL.FTZ R26, R47, R72.reuse ;  /* 0x000000482f1a7220 */ /* 0x080fe20000410000 */
[-C--:B------:R-:W-:Y:S01]  /*382e0*/  FMUL.FTZ R58, R58, R72.reuse ;  /* 0x000000483a3a7220 */ /* 0x080fe20000410000 */
[----:B------:R3:W0:Y:S01]  /*382f0*/  MUFU.TANH R86, R52 ;  /* 0x0000003400567308 */ /* 0x0006220000002400 */
[-C--:B------:R-:W-:Y:S01]  /*38300*/  FMUL.FTZ R59, R59, R72.reuse ;  /* 0x000000483b3b7220 */ /* 0x080fe20000410000 */
[-C--:B------:R-:W-:Y:S01]  /*38310*/  FMUL.FTZ R60, R60, R72.reuse ;  /* 0x000000483c3c7220 */ /* 0x080fe20000410000 */
[-C--:B------:R-:W-:Y:S01]  /*38320*/  FMUL.FTZ R61, R61, R72.reuse ;  /* 0x000000483d3d7220 */ /* 0x080fe20000410000 */
[-C--:B------:R-:W-:Y:S01]  /*38330*/  FMUL.FTZ R62, R62, R72.reuse ;  /* 0x000000483e3e7220 */ /* 0x080fe20000410000 */
[-C--:B----4-:R-:W-:Y:S01]  /*38340*/  FMUL.FTZ R15, R63, R72.reuse ;  /* 0x000000483f0f7220 */ /* 0x090fe20000410000 */
[-C--:B------:R-:W-:Y:S01]  /*38350*/  FMUL.FTZ R64, R64, R72.reuse ;  /* 0x0000004840407220 */ /* 0x080fe20000410000 */
[-C--:B------:R-:W-:Y:S01]  /*38360*/  FMUL.FTZ R65, R65, R72.reuse ;  /* 0x0000004841417220 */ /* 0x080fe20000410000 */
[-C--:B------:R-:W-:Y:S01]  /*38370*/  FMUL.FTZ R51, R66, R72.reuse ;  /* 0x0000004842337220 */ /* 0x080fe20000410000 */
[-C--:B---3--:R-:W-:Y:S01]  /*38380*/  FMUL.FTZ R52, R67, R72.reuse ;  /* 0x0000004843347220 */ /* 0x088fe20000410000 */
        /* <DEDUP_REMOVED lines=8> */
[-C--:B------:R-:W-:Y:S01]  /*38410*/  FMUL.FTZ R45, R45, R72.reuse ;  /* 0x000000482d2d7220 */ /* 0x080fe20000410000 */
[----:B------:R-:W-:Y:S01]  /*38420*/  FMUL.FTZ R48, R48, R72 ;  /* 0x0000004830307220 */ /* 0x000fe20000410000 */
[----:B------:R-:W-:Y:S01]  /*38430*/  ISETP.GE.AND P2, PT, R6, 0x1, PT ;  /* 0x000000010600780c */ /* 0x000fe20003f46270 */
[----:B------:R-:W-:Y:S01]  /*38440*/  IMAD R28, R31, -0x2, R28 ;  /* 0xfffffffe1f1c7824 */ /* 0x000fe200078e021c */
[----:B------:R-:W3:Y:S04]  /*38450*/  MUFU.TANH R10, R10 ;  /* 0x0000000a000a7308 */ /* 0x000ee80000002400 */
[----:B------:R-:W-:-:S04]  /*38460*/  IADD3 R27, -R7, R28, R8 ;  /* 0x0000001c071b7210 */ /* 0x000fc80007ffe108 */
[----:B------:R-:W4:Y:S01]  /*38470*/  MUFU.TANH R0, R0 ;  /* 0x0000000000007308 */ /* 0x000f220000002400 */
[----:B------:R-:W-:-:S07]  /*38480*/  FMUL.FTZ R56, R56, R72 ;  /* 0x0000004838387220 */ /* 0x000fce0000410000 */
[----:B------:R-:W0:Y:S01]  /*38490*/  MUFU.TANH R9, R9 ;  /* 0x0000000900097308 */ /* 0x000e220000002400 */
        /* <DEDUP_REMOVED lines=38> */
[----:B------:R-:W-:Y:S02]  /*38700*/  IMAD.IADD R78, R27, 0x1, R78 ;  /* 0x000000011b4e7824 */ /* 0x000fe400078e024e */
[----:B------:R-:W-:-:S03]  /*38710*/  VIADD R63, R28, 0xffffffff ;  /* 0xffffffff1c3f7836 */ /* 0x000fc60000000000 */
[----:B------:R0:W1:Y:S08]  /*38720*/  MUFU.TANH R88, R56 ;  /* 0x0000003800587308 */ /* 0x0000700000002400 */
[----:B------:R2:W1:Y:S01]  /*38730*/  MUFU.TANH R89, R57 ;  /* 0x0000003900597308 */ /* 0x0004620000002400 */
[--C-:B0-----:R-:W-:Y:S02]  /*38740*/  IMAD.IADD R56, R78, 0x1, R29.reuse ;  /* 0x000000014e387824 */ /* 0x101fe400078e021d */
[----:B--2---:R-:W-:Y:S01]  /*38750*/  IMAD.IADD R57, R76, 0x1, R29 ;  /* 0x000000014c397824 */ /* 0x004fe200078e021d */
[----:B---34-:R-:W-:Y:S06]  /*38760*/  @!P2 BRA `(.L_x_11341) ;  /* 0x000000000084a947 */ /* 0x018fec0003800000 */
        /* <DEDUP_REMOVED lines=16> */
.L_x_11345:
[----:B------:R-:W-:Y:S05]  /*38870*/  BSYNC B5 ;  /* 0x0000000000057941 */ /* 0x000fea0003800000 */
.L_x_11344:
[----:B------:R-:W-:Y:S01]  /*38880*/  LOP3.LUT R27, RZ, R27, RZ, 0x33, !PT ;  /* 0x0000001bff1b7212 */ /* 0x000fe200078e33ff */
[----:B------:R-:W-:Y:S06]  /*38890*/  BRA `(.L_x_11346) ;  /* 0x0000000000287947 */ /* 0x000fec0003800000 */
.L_x_11343:
        /* <DEDUP_REMOVED lines=10> */
.L_x_11346:
[----:B------:R-:W-:Y:S05]  /*38940*/  BSYNC B4 ;  /* 0x0000000000047941 */ /* 0x000fea0003800000 */
.L_x_11342:
[----:B------:R-:W-:-:S05]  /*38950*/  IMAD R27, R6, R27, R63 ;  /* 0x0000001b061b7224 */ /* 0x000fca00078e023f */
[----:B------:R-:W-:Y:S02]  /*38960*/  VIMNMX R56, R56, R27, !PT ;  /* 0x0000001b38387248 */ /* 0x000fe40007fe0100 */
[----:B------:R-:W-:-:S07]  /*38970*/  VIADDMNMX R57, R27, R6, R57, PT ;  /* 0x000000061b397246 */ /* 0x000fce0003800139 */
.L_x_11341:
[----:B------:R-:W-:Y:S05]  /*38980*/  BSYNC B3 ;  /* 0x0000000000037941 */ /* 0x000fea0003800000 */
.L_x_11340:
[C---:B------:R-:W-:Y:S01]  /*38990*/  ISETP.GE.AND P2, PT, R79.reuse, 0x9, PT ;  /* 0x000000094f00780c */ /* 0x040fe20003f46270 */
[----:B------:R-:W0:Y:S01]  /*389a0*/  SHFL.IDX PT, R55, R55, 0x1, 0x1c1f ;  /* 0x003c1f0037377f89 */ /* 0x000e2200000e0000 */
[----:B------:R-:W-:Y:S01]  /*389b0*/  ISETP.GE.AND P1, PT, R79, 0x2, PT ;  /* 0x000000024f00780c */ /* 0x000fe20003f26270 */
[----:B------:R-:W-:Y:S01]  /*389c0*/  BSSY B3, `(.L_x_11347) ;  /* 0x0000097000037945 */ /* 0x000fe20003800000 */
[C---:B------:R-:W-:Y:S02]  /*389d0*/  ISETP.GT.AND P3, PT, R56.reuse, 0x8, !P2 ;  /* 0x000000083800780c */ /* 0x040fe40005764270 */
[----:B------:R-:W-:Y:S02]  /*389e0*/  ISETP.GT.AND P4, PT, R56, 0x1, !P1 ;  /* 0x000000013800780c */ /* 0x000fe40004f84270 */
[----:B------:R-:W-:Y:S02]  /*389f0*/  ISETP.LT.OR P3, PT, R57, 0x9, P3 ;  /* 0x000000093900780c */ /* 0x000fe40001f61670 */
[----:B------:R-:W-:-:S02]  /*38a00*/  ISETP.GE.AND P5, PT, R79, 0xa, PT ;  /* 0x0000000a4f00780c */ /* 0x000fc40003fa6270 */
[----:B-1----:R-:W-:Y:S02]  /*38a10*/  FSEL R47, R81, -INF , !P3 ;  /* 0xff800000512f7808 */ /* 0x002fe40005800000 */
        /* <DEDUP_REMOVED lines=128> */
.L_x_11352:
[----:B------:R-:W-:Y:S05]  /*39220*/  BSYNC B5 ;  /* 0x0000000000057941 */ /* 0x000fea0003800000 */
.L_x_11351:
[----:B------:R-:W-:Y:S01]  /*39230*/  LOP3.LUT R7, RZ, R7, RZ, 0x33, !PT ;  /* 0x00000007ff077212 */ /* 0x000fe200078e33ff */
[----:B------:R-:W-:Y:S06]  /*39240*/  BRA `(.L_x_11353) ;  /* 0x0000000000287947 */ /* 0x000fec0003800000 */
.L_x_11350:
        /* <DEDUP_REMOVED lines=10> */
.L_x_11353:
[----:B------:R-:W-:Y:S05]  /*392f0*/  BSYNC B4 ;  /* 0x0000000000047941 */ /* 0x000fea0003800000 */
.L_x_11349:
[----:B------:R-:W-:-:S05]  /*39300*/  IMAD R7, R6, R7, R63 ;  /* 0x0000000706077224 */ /* 0x000fca00078e023f */
[----:B------:R-:W-:Y:S02]  /*39310*/  VIADDMNMX R57, R7, R6, R57, PT ;  /* 0x0000000607397246 */ /* 0x000fe40003800139 */
[----:B------:R-:W-:-:S07]  /*39320*/  VIMNMX R56, R56, R7, !PT ;  /* 0x0000000738387248 */ /* 0x000fce0007fe0100 */
.L_x_11348:
[----:B------:R-:W-:Y:S05]  /*39330*/  BSYNC B3 ;  /* 0x0000000000037941 */ /* 0x000fea0003800000 */
.L_x_11347:
        /* <DEDUP_REMOVED lines=77> */
[----:B------:R-:W-:-:S04]  /*39810*/  ISETP.LT.OR P1, PT, R57, 0x1, P1 ;  /* 0x000000013900780c */ /* 0x000fc80000f21670 */
[----:B------:R-:W-:Y:S01]  /*39820*/  FSEL R0, R0, -INF , !P1 ;  /* 0xff80000000007808 */ /* 0x000fe20004800000 */
[----:B--2---:R-:W2:Y:S01]  /*39830*/  LD.E.64 R2, desc[UR4][R6.64] ;  /* 0x0000000406027980 */ /* 0x004ea2000c101b00 */
[C---:B------:R-:W-:Y:S02]  /*39840*/  ISETP.GT.AND P1, PT, R56.reuse, 0x49, !P2 ;  /* 0x000000493800780c */ /* 0x040fe40005724270 */
[C---:B------:R-:W-:Y:S01]  /*39850*/  ISETP.GT.AND P3, PT, R56.reuse, 0x50, !P3 ;  /* 0x000000503800780c */ /* 0x040fe20005f64270 */
[----:B------:R-:W3:Y:S01]  /*39860*/  LD.E R64, desc[UR4][R6.64+0x20] ;  /* 0x0000200406407980 */ /* 0x000ee2000c101900 */
[C---:B------:R-:W-:Y:S02]  /*39870*/  ISETP.GT.AND P4, PT, R56.reuse, 0x51, !P4 ;  /* 0x000000513800780c */ /* 0x040fe40006784270 */
[C---:B------:R-:W-:Y:S01]  /*39880*/  ISETP.GT.AND P5, PT, R56.reuse, 0x58, !P5 ;  /* 0x000000583800780c */ /* 0x040fe20006fa4270 */
[----:B------:R-:W4:Y:S01]  /*39890*/  LD.E R65, desc[UR4][R6.64+0x10] ;  /* 0x0000100406417980 */ /* 0x000f22000c101900 */
[----:B------:R-:W-:-:S02]  /*398a0*/  ISETP.GT.AND P2, PT, R56, 0x59, !P6 ;  /* 0x000000593800780c */ /* 0x000fc40007744270 */
[C---:B------:R-:W-:Y:S02]  /*398b0*/  ISETP.LT.OR P1, PT, R57.reuse, 0x4a, P1 ;  /* 0x0000004a3900780c */ /* 0x040fe40000f21670 */
[----:B------:R-:W-:Y:S02]  /*398c0*/  ISETP.LT.OR P3, PT, R57, 0x51, P3 ;  /* 0x000000513900780c */ /* 0x000fe40001f61670 */
[----:B------:R-:W-:Y:S02]  /*398d0*/  FSEL R15, R15, -INF , !P1 ;  /* 0xff8000000f0f7808 */ /* 0x000fe40004800000 */
[----:B------:R-:W-:Y:S02]  /*398e0*/  ISETP.LT.OR P4, PT, R57, 0x52, P4 ;  /* 0x000000523900780c */ /* 0x000fe40002781670 */
[----:B------:R-:W-:Y:S02]  /*398f0*/  FSEL R51, R51, -INF , !P3 ;  /* 0xff80000033337808 */ /* 0x000fe40005800000 */
[----:B------:R-:W-:-:S02]  /*39900*/  ISETP.LT.OR P5, PT, R57, 0x59, P5 ;  /* 0x000000593900780c */ /* 0x000fc40002fa1670 */
[----:B------:R-:W-:Y:S02]  /*39910*/  ISETP.LT.OR P2, PT, R57, 0x5a, P2 ;  /* 0x0000005a3900780c */ /* 0x000fe40001741670 */
[----:B------:R-:W-:Y:S02]  /*39920*/  FSEL R52, R52, -INF , !P4 ;  /* 0xff80000034347808 */ /* 0x000fe40006000000 */
[----:B------:R-:W-:Y:S02]  /*39930*/  R2UR UR6, R4 ;  /* 0x00000000040672ca */ /* 0x000fe400000e0000 */
[----:B------:R-:W-:Y:S02]  /*39940*/  R2UR UR7, R5 ;  /* 0x00000000050772ca */ /* 0x000fe400000e0000 */
[----:B--2---:R-:W-:Y:S02]  /*39950*/  FMNMX.FTZ R9, R73, R2, !PT ;  /* 0x0000000249097209 */ /* 0x004fe40007810000 */
        /* <DEDUP_REMOVED lines=42> */
[----:B------:R-:W-:-:S02]  /*39c00*/  FSEL R56, R70, -INF , !P5 ;  /* 0xff80000046387808 */ /* 0x000fc40006800000 */
[----:B------:R-:W-:Y:S02]  /*39c10*/  FMNMX.FTZ R9, R52, R57, !PT ;  /* 0x0000003934097209 */ /* 0x000fe40007810000 */
[----:B------:R-:W-:Y:S02]  /*39c20*/  FMNMX.FTZ R61, R27, R8, !PT ;  /* 0x000000081b3d7209 */ /* 0x000fe40007810000 */
[----:B------:R-:W-:Y:S02]  /*39c30*/  FSEL R57, R71, -INF , !P2 ;  /* 0xff80000047397808 */ /* 0x000fe40005000000 */
[----:B------:R-:W-:Y:S02]  /*39c40*/  FMNMX.FTZ R8, R56, R9, !PT ;  /* 0x0000000938087209 */ /* 0x000fe40007810000 */
[----:B------:R-:W-:Y:S02]  /*39c50*/  FMNMX.FTZ R62, R10, R61, !PT ;  /* 0x0000003d0a3e7209 */ /* 0x000fe40007810000 */
[----:B------:R-:W-:-:S03]  /*39c60*/  FMNMX.FTZ R63, R57, R8, !PT ;  /* 0x00000008393f7209 */ /* 0x000fc60007810000 */
[----:B------:R-:W0:Y:S04]  /*39c70*/  SHFL.BFLY PT, R9, R62, 0x2, 0x1f ;  /* 0x0c401f003e097f89 */ /* 0x000e2800000e0000 */
[----:B------:R1:W-:Y:S04]  /*39c80*/  ST.E.64 desc[UR4][R6.64], R62 ;  /* 0x0000003e06007985 */ /* 0x0003e8000c101b04 */
[----:B------:R-:W2:Y:S01]  /*39c90*/  LD.E R67, desc[UR6][R6.64+0x4] ;  /* 0x0000040606437980 */ /* 0x000ea2000c101900 */
[----:B0-----:R-:W-:-:S03]  /*39ca0*/  FMNMX.FTZ R9, R62, R9, !PT ;  /* 0x000000093e097209 */ /* 0x001fc60007810000 */
[----:B-1----:R-:W5:Y:S04]  /*39cb0*/  LD.E R62, desc[UR6][R6.64+0x14] ;  /* 0x00001406063e7980 */ /* 0x002f68000c101900 */
[----:B------:R-:W0:Y:S02]  /*39cc0*/  SHFL.BFLY PT, R8, R9, 0x1, 0x1f ;  /* 0x0c201f0009087f89 */ /* 0x000e2400000e0000 */
[----:B0-----:R-:W-:-:S05]  /*39cd0*/  FMNMX.FTZ R61, R9, R8, !PT ;  /* 0x00000008093d7209 */ /* 0x001fca0007810000 */
[----:B------:R-:W-:Y:S04]  /*39ce0*/  ST.E desc[UR4][R6.64], R61 ;  /* 0x0000003d06007985 */ /* 0x000fe8000c101904 */
[----:B------:R-:W3:Y:S01]  /*39cf0*/  LD.E R66, desc[UR6][R6.64] ;  /* 0x0000000606427980 */ /* 0x000ee2000c101900 */
[----:B------:R-:W-:Y:S02]  /*39d00*/  R2UR UR8, R4 ;  /* 0x00000000040872ca */ /* 0x000fe400000e0000 */
[----:B------:R-:W-:Y:S01]  /*39d10*/  R2UR UR9, R5 ;  /* 0x00000000050972ca */ /* 0x000fe200000e0000 */
[----:B--2---:R-:W0:Y:S02]  /*39d20*/  SHFL.BFLY PT, R8, R67, 0x2, 0x1f ;  /* 0x0c401f0043087f89 */ /* 0x004e2400000e0000 */
[----:B0-----:R-:W-:-:S05]  /*39d30*/  FMNMX.FTZ R9, R8, R67, !PT ;  /* 0x0000004308097209 */ /* 0x001fca0007810000 */
[----:B------:R-:W0:Y:S02]  /*39d40*/  SHFL.BFLY PT, R8, R9, 0x1, 0x1f ;  /* 0x0c201f0009087f89 */ /* 0x000e2400000e0000 */
[----:B0-----:R-:W-:Y:S02]  /*39d50*/  FMNMX.FTZ R61, R9, R8, !PT ;  /* 0x00000008093d7209 */ /* 0x001fe40007810000 */
[C---:B---3--:R-:W-:Y:S02]  /*39d60*/  FSETP.NEU.FTZ.AND P1, PT, R66.reuse, -INF , PT ;  /* 0xff8000004200780b */ /* 0x048fe40003f3d000 */
[C---:B------:R-:W-:Y:S02]  /*39d70*/  FSETP.NEU.FTZ.AND P2, PT, R61.reuse, -INF , PT ;  /* 0xff8000003d00780b */ /* 0x040fe40003f5d000 */
[----:B------:R-:W-:Y:S02]  /*39d80*/  FSEL R63, R66, RZ, P1 ;  /* 0x000000ff423f7208 */ /* 0x000fe40000800000 */
[----:B------:R-:W-:-:S03]  /*39d90*/  FSEL R8, R61, RZ, P2 ;  /* 0x000000ff3d087208 */ /* 0x000fc60001000000 */
[----:B------:R-:W-:Y:S02]  /*39da0*/  FADD.FTZ R63, R2, -R63 ;  /* 0x8000003f023f7221 */ /* 0x000fe40000010000 */
[----:B------:R-:W-:Y:S02]  /*39db0*/  FADD.FTZ R3, R3, -R8 ;  /* 0x8000000803037221 */ /* 0x000fe40000010000 */
[----:B------:R-:W-:Y:S02]  /*39dc0*/  FMUL.FTZ R8, R63, R64 ;  /* 0x000000403f087220 */ /* 0x000fe40000410000 */
[----:B------:R-:W-:-:S04]  /*39dd0*/  FMUL.FTZ R64, R64, R3 ;  /* 0x0000000340407220 */ /* 0x000fc80000410000 */
[----:B------:R-:W4:Y:S08]  /*39de0*/  MUFU.EX2 R8, R8 ;  /* 0x0000000800087308 */ /* 0x000f300000000800 */
[----:B------:R-:W5:Y:S01]  /*39df0*/  MUFU.EX2 R9, R64 ;  /* 0x0000004000097308 */ /* 0x000f620000000800 */
[----:B------:R0:W-:Y:S01]  /*39e00*/  ST.E desc[UR4][R6.64+0x4], R61 ;  /* 0x0000043d06007985 */ /* 0x0001e2000c101904 */
[----:B----4-:R-:W-:Y:S01]  /*39e10*/  FMUL.FTZ R65, R8, R65 ;  /* 0x0000004108417220 */ /* 0x010fe20000410000 */
[----:B-----5:R-:W-:-:S04]  /*39e20*/  FMUL.FTZ R63, R9, R62 ;  /* 0x0000003e093f7220 */ /* 0x020fc80000410000 */
[----:B------:R-:W-:Y:S04]  /*39e30*/  ST.E desc[UR6][R6.64+0x10], R65 ;  /* 0x0000104106007985 */ /* 0x000fe8000c101906 */
[----:B------:R1:W-:Y:S04]  /*39e40*/  ST.E desc[UR8][R6.64+0x14], R63 ;  /* 0x0000143f06007985 */ /* 0x0003e8000c101908 */
[----:B------:R-:W2:Y:S04]  /*39e50*/  LDL.64 R2, [R158+0x70] ;  /* 0x000070009e027983 */ /* 0x000ea80000100a00 */
[----:B--2---:R-:W1:Y:S04]  /*39e60*/  LD.E R67, desc[UR6][R2.64+0x20] ;  /* 0x0000200602437980 */ /* 0x004e68000c101900 */
[----:B------:R-:W1:Y:S04]  /*39e70*/  LD.E R62, desc[UR4][R2.64] ;  /* 0x00000004023e7980 */ /* 0x000e68000c101900 */
[----:B------:R-:W2:Y:S04]  /*39e80*/  LD.E R64, desc[UR8][R2.64+0x4] ;  /* 0x0000040802407980 */ /* 0x000ea8000c101900 */
[----:B0-----:R-:W3:Y:S04]  /*39e90*/  LD.E R61, desc[UR4][R2.64+0x10] ;  /* 0x00001004023d7980 */ /* 0x001ee8000c101900 */
[----:B------:R-:W4:Y:S01]  /*39ea0*/  LD.E R66, desc[UR6][R2.64+0x14] ;  /* 0x0000140602427980 */ /* 0x000f22000c101900 */
[C---:B-1----:R-:W-:Y:S01]  /*39eb0*/  FMUL.FTZ R6, R62.reuse, R67 ;  /* 0x000000433e067220 */ /* 0x042fe20000410000 */
[----:B------:R-:W-:-:S02]  /*39ec0*/  FSETP.NEU.FTZ.AND P1, PT, R62, -INF , PT ;  /* 0xff8000003e00780b */ /* 0x000fc40003f3d000 */
[----:B--2---:R-:W-:Y:S01]  /*39ed0*/  FSETP.NEU.FTZ.AND P2, PT, R64, -INF , PT ;  /* 0xff8000004000780b */ /* 0x004fe20003f5d000 */
[----:B------:R-:W-:Y:S01]  /*39ee0*/  FMUL.FTZ R64, R67, R64 ;  /* 0x0000004043407220 */ /* 0x000fe20000410000 */
[----:B------:R-:W-:-:S04]  /*39ef0*/  FSEL R6, R6, RZ, P1 ;  /* 0x000000ff06067208 */ /* 0x000fc80000800000 */
[----:B------:R-:W-:Y:S01]  /*39f00*/  FSEL R64, R64, RZ, P2 ;  /* 0x000000ff40407208 */ /* 0x000fe20001000000 */
[-CC-:B------:R-:W-:Y:S01]  /*39f10*/  FFMA.FTZ R152, R73, R67.reuse, -R6.reuse ;  /* 0x0000004349987223 */ /* 0x180fe20000010806 */
[----:B------:R-:W-:-:S03]  /*39f20*/  FFMA.FTZ R153, R48, R67, -R6 ;  /* 0x0000004330997223 */ /* 0x000fc60000010806 */
[-CC-:B------:R-:W-:Y:S01]  /*39f30*/  FFMA.FTZ R197, R0, R67.reuse, -R64.reuse ;  /* 0x0000004300c57223 */ /* 0x180fe20000010840 */
[-C--:B------:R-:W-:Y:S01]  /*39f40*/  FFMA.FTZ R198, R55, R67.reuse, -R64 ;  /* 0x0000004337c67223 */ /* 0x080fe20000010840 */
[----:B------:R-:W3:Y:S01]  /*39f50*/  MUFU.EX2 R152, R152 ;  /* 0x0000009800987308 */ /* 0x000ee20000000800 */
[-C--:B------:R-:W-:Y:S01]  /*39f60*/  FFMA.FTZ R154, R47, R67.reuse, -R6 ;  /* 0x000000432f9a7223 */ /* 0x080fe20000010806 */
[-C--:B------:R-:W-:Y:S01]  /*39f70*/  FFMA.FTZ R199, R11, R67.reuse, -R64 ;  /* 0x000000430bc77223 */ /* 0x080fe20000010840 */
[----:B------:R-:W-:-:S05]  /*39f80*/  FFMA.FTZ R155, R46, R67, -R6 ;  /* 0x000000432e9b7223 */ /* 0x000fca0000010806 */
[----:B------:R-:W4:Y:S01]  /*39f90*/  MUFU.EX2 R197, R197 ;  /* 0x000000c500c57308 */ /* 0x000f220000000800 */
[----:B------:R-:W-:-:S07]  /*39fa0*/  FFMA.FTZ R200, R12, R67, -R64 ;  /* 0x000000430cc87223 */ /* 0x000fce0000010840 */
[----:B------:R-:W0:Y:S01]  /*39fb0*/  MUFU.EX2 R153, R153 ;  /* 0x0000009900997308 */ /* 0x000e220000000800 */
[----:B------:R-:W-:-:S07]  /*39fc0*/  FFMA.FTZ R13, R13, R67, -R64 ;  /* 0x000000430d0d7223 */ /* 0x000fce0000010840 */
[----:B------:R-:W1:Y:S01]  /*39fd0*/  MUFU.EX2 R198, R198 ;  /* 0x000000c600c67308 */ /* 0x000e620000000800 */
[-CC-:B------:R-:W-:Y:S01]  /*39fe0*/  FFMA.FTZ R45, R45, R67.reuse, -R6.reuse ;  /* 0x000000432d2d7223 */ /* 0x180fe20000010806 */
[----:B------:R-:W-:-:S06]  /*39ff0*/  FFMA.FTZ R186, R10, R67, -R6 ;  /* 0x000000430aba7223 */ /* 0x000fcc0000010806 */
[----:B------:R-:W2:Y:S01]  /*3a000*/  MUFU.EX2 R154, R154 ;  /* 0x0000009a009a7308 */ /* 0x000ea20000000800 */
[-CC-:B------:R-:W-:Y:S01]  /*3a010*/  FFMA.FTZ R12, R14, R67.reuse, -R64.reuse ;  /* 0x000000430e0c7223 */ /* 0x180fe20000010840 */
[----:B------:R-:W-:-:S06]  /*3a020*/  FFMA.FTZ R10, R17, R67, -R64 ;  /* 0x00000043110a7223 */ /* 0x000fcc0000010840 */
[----:B------:R-:W5:Y:S01]  /*3a030*/  MUFU.EX2 R199, R199 ;  /* 0x000000c700c77308 */ /* 0x000f620000000800 */
[-CC-:B------:R-:W-:Y:S01]  /*3a040*/  FFMA.FTZ R44, R44, R67.reuse, -R6.reuse ;  /* 0x000000432c2c7223 */ /* 0x180fe20000010806 */
[-CC-:B------:R-:W-:Y:S01]  /*3a050*/  FFMA.FTZ R43, R43, R67.reuse, -R6.reuse ;  /* 0x000000432b2b7223 */ /* 0x180fe20000010806 */
[-CC-:B------:R-:W-:Y:S01]  /*3a060*/  FFMA.FTZ R42, R42, R67.reuse, -R6.reuse ;  /* 0x000000432a2a7223 */ /* 0x180fe20000010806 */
[----:B------:R-:W-:-:S04]  /*3a070*/  FFMA.FTZ R165, R41, R67, -R6 ;  /* 0x0000004329a57223 */ /* 0x000fc80000010806 */
[----:B------:R-:W5:Y:S01]  /*3a080*/  MUFU.EX2 R155, R155 ;  /* 0x0000009b009b7308 */ /* 0x000f620000000800 */
[-CC-:B------:R-:W-:Y:S01]  /*3a090*/  FFMA.FTZ R164, R40, R67.reuse, -R6.reuse ;  /* 0x0000004328a47223 */ /* 0x180fe20000010806 */
[-CC-:B------:R-:W-:Y:S01]  /*3a0a0*/  FFMA.FTZ R166, R39, R67.reuse, -R6.reuse ;  /* 0x0000004327a67223 */ /* 0x180fe20000010806 */
[-CC-:B------:R-:W-:Y:S01]  /*3a0b0*/  FFMA.FTZ R163, R38, R67.reuse, -R6.reuse ;  /* 0x0000004326a37223 */ /* 0x180fe20000010806 */
[-CC-:B------:R-:W-:Y:S01]  /*3a0c0*/  FFMA.FTZ R173, R37, R67.reuse, -R6.reuse ;  /* 0x0000004325ad7223 */ /* 0x180fe20000010806 */
[----:B------:R-:W-:-:S03]  /*3a0d0*/  FFMA.FTZ R172, R36, R67, -R6 ;  /* 0x0000004324ac7223 */ /* 0x000fc60000010806 */
        /* <DEDUP_REMOVED lines=10> */
[----:B------:R-:W5:Y:S01]  /*3a180*/  MUFU.EX2 R17, R45 ;  /* 0x0000002d00117308 */ /* 0x000f620000000800 */
[----:B---3--:R-:W-:Y:S01]  /*3a190*/  FADD.FTZ R6, R152, R61 ;  /* 0x0000003d98067221 */ /* 0x008fe20000010000 */
[----:B----4-:R-:W-:Y:S01]  /*3a1a0*/  FADD.FTZ R7, R197, R66 ;  /* 0x00000042c5077221 */ /* 0x010fe20000010000 */
[-CC-:B------:R-:W-:Y:S01]  /*3a1b0*/  FFMA.FTZ R11, R16, R67.reuse, -R64.reuse ;  /* 0x00000043100b7223 */ /* 0x180fe20000010840 */
[----:B------:R-:W-:-:S04]  /*3a1c0*/  FFMA.FTZ R169, R25, R67, -R64 ;  /* 0x0000004319a97223 */ /* 0x000fc80000010840 */
[----:B------:R-:W3:Y:S01]  /*3a1d0*/  MUFU.EX2 R13, R13 ;  /* 0x0000000d000d7308 */ /* 0x000ee20000000800 */
[----:B0-----:R-:W-:Y:S01]  /*3a1e0*/  FADD.FTZ R25, R153, R6 ;  /* 0x0000000699197221 */ /* 0x001fe20000010000 */
[-CC-:B------:R-:W-:Y:S01]  /*3a1f0*/  FFMA.FTZ R0, R21, R67.reuse, -R64.reuse ;  /* 0x0000004315007223 */ /* 0x180fe20000010840 */
[----:B-1----:R-:W-:Y:S01]  /*3a200*/  FADD.FTZ R6, R198, R7 ;  /* 0x00000007c6067221 */ /* 0x002fe20000010000 */
[----:B------:R-:W-:-:S04]  /*3a210*/  FFMA.FTZ R21, R15, R67, -R64 ;  /* 0x000000430f157223 */ /* 0x000fc80000010840 */
[----:B------:R-:W0:Y:S01]  /*3a220*/  MUFU.EX2 R16, R44 ;  /* 0x0000002c00107308 */ /* 0x000e220000000800 */
[----:B------:R-:W-:Y:S01]  /*3a230*/  FFMA.FTZ R167, R24, R67, -R64 ;  /* 0x0000004318a77223 */ /* 0x000fe20000010840 */
[----:B--2---:R-:W-:Y:S01]  /*3a240*/  FADD.FTZ R24, R154, R25 ;  /* 0x000000199a187221 */ /* 0x004fe20000010000 */
[----:B-----5:R-:W-:-:S05]  /*3a250*/  FADD.FTZ R7, R199, R6 ;  /* 0x00000006c7077221 */ /* 0x020fca0000010000 */
[----:B------:R-:W1:Y:S01]  /*3a260*/  MUFU.EX2 R12, R12 ;  /* 0x0000000c000c7308 */ /* 0x000e620000000800 */
[----:B------:R-:W-:Y:S01]  /*3a270*/  FADD.FTZ R24, R155, R24 ;  /* 0x000000189b187221 */ /* 0x000fe20000010000 */
[----:B------:R-:W-:-:S06]  /*3a280*/  FADD.FTZ R6, R200, R7 ;  /* 0x00000007c8067221 */ /* 0x000fcc0000010000 */
[----:B------:R-:W2:Y:S08]  /*3a290*/  MUFU.EX2 R15, R43 ;  /* 0x0000002b000f7308 */ /* 0x000eb00000000800 */
[----:B------:R-:W4:Y:S01]  /*3a2a0*/  MUFU.EX2 R11, R11 ;  /* 0x0000000b000b7308 */ /* 0x000f220000000800 */
[----:B------:R-:W-:Y:S01]  /*3a2b0*/  FADD.FTZ R7, R17, R24 ;  /* 0x0000001811077221 */ /* 0x000fe20000010000 */
[----:B---3--:R-:W-:-:S06]  /*3a2c0*/  FADD.FTZ R25, R13, R6 ;  /* 0x000000060d197221 */ /* 0x008fcc0000010000 */
[----:B------:R-:W3:Y:S08]  /*3a2d0*/  MUFU.EX2 R14, R42 ;  /* 0x0000002a000e7308 */ /* 0x000ef00000000800 */
[----:B------:R-:W5:Y:S01]  /*3a2e0*/  MUFU.EX2 R10, R10 ;  /* 0x0000000a000a7308 */ /* 0x000f620000000800 */
[----:B0-----:R-:W-:Y:S01]  /*3a2f0*/  FADD.FTZ R6, R16, R7 ;  /* 0x0000000710067221 */ /* 0x001fe20000010000 */
[----:B-1----:R-:W-:-:S06]  /*3a300*/  FADD.FTZ R24, R12, R25 ;  /* 0x000000190c187221 */ /* 0x002fcc0000010000 */
[----:B------:R-:W0:Y:S01]  /*3a310*/  MUFU.EX2 R165, R165 ;  /* 0x000000a500a57308 */ /* 0x000e220000000800 */
[----:B------:R-:W-:-:S07]  /*3a320*/  FFMA.FTZ R168, R26, R67, -R64 ;  /* 0x000000431aa87223 */ /* 0x000fce0000010840 */
[----:B------:R-:W1:Y:S01]  /*3a330*/  MUFU.EX2 R0, R0 ;  /* 0x0000000000007308 */ /* 0x000e620000000800 */
[----:B--2---:R-:W-:Y:S01]  /*3a340*/  FADD.FTZ R7, R15, R6 ;  /* 0x000000060f077221 */ /* 0x004fe20000010000 */
[----:B----4-:R-:W-:-:S06]  /*3a350*/  FADD.FTZ R25, R11, R24 ;  /* 0x000000180b197221 */ /* 0x010fcc0000010000 */
[----:B------:R-:W2:Y:S01]  /*3a360*/  MUFU.EX2 R164, R164 ;  /* 0x000000a400a47308 */ /* 0x000ea20000000800 */
[----:B------:R-:W-:-:S07]  /*3a370*/  FFMA.FTZ R175, R49, R67, -R64 ;  /* 0x0000004331af7223 */ /* 0x000fce0000010840 */
[----:B------:R-:W4:Y:S01]  /*3a380*/  MUFU.EX2 R167, R167 ;  /* 0x000000a700a77308 */ /* 0x000f220000000800 */
[----:B---3--:R-:W-:Y:S01]  /*3a390*/  FADD.FTZ R6, R14, R7 ;  /* 0x000000070e067221 */ /* 0x008fe20000010000 */
[----:B-----5:R-:W-:-:S06]  /*3a3a0*/  FADD.FTZ R25, R10, R25 ;  /* 0x000000190a197221 */ /* 0x020fcc0000010000 */
[----:B------:R-:W3:Y:S01]  /*3a3b0*/  MUFU.EX2 R166, R166 ;  /* 0x000000a600a67308 */ /* 0x000ee20000000800 */
[----:B------:R-:W-:-:S07]  /*3a3c0*/  FFMA.FTZ R174, R50, R67, -R64 ;  /* 0x0000004332ae7223 */ /* 0x000fce0000010840 */
        /* <DEDUP_REMOVED lines=52> */
[----:B------:R-:W2:Y:S08]  /*3a710*/  MUFU.EX2 R188, R188 ;  /* 0x000000bc00bc7308 */ /* 0x000eb00000000800 */
[----:B------:R-:W4:Y:S01]  /*3a720*/  MUFU.EX2 R161, R161 ;  /* 0x000000a100a17308 */ /* 0x000f220000000800 */
[----:B---3--:R-:W-:Y:S01]  /*3a730*/  FADD.FTZ R6, R180, R7 ;  /* 0x00000007b4067221 */ /* 0x008fe20000010000 */
[----:B-----5:R-:W-:-:S06]  /*3a740*/  FADD.FTZ R7, R21, R24 ;  /* 0x0000001815077221 */ /* 0x020fcc0000010000 */
[----:B------:R-:W3:Y:S08]  /*3a750*/  MUFU.EX2 R187, R187 ;  /* 0x000000bb00bb7308 */ /* 0x000ef00000000800 */
[----:B------:R-:W5:Y:S01]  /*3a760*/  MUFU.EX2 R160, R160 ;  /* 0x000000a000a07308 */ /* 0x000f620000000800 */
[----:B0-----:R-:W-:Y:S01]  /*3a770*/  FADD.FTZ R25, R189, R6 ;  /* 0x00000006bd197221 */ /* 0x001fe20000010000 */
[----:B-1----:R-:W-:-:S06]  /*3a780*/  FADD.FTZ R6, R162, R7 ;  /* 0x00000007a2067221 */ /* 0x002fcc0000010000 */
[----:B------:R-:W0:Y:S08]  /*3a790*/  MUFU.EX2 R186, R186 ;  /* 0x000000ba00ba7308 */ /* 0x000e300000000800 */
[----:B------:R-:W1:Y:S01]  /*3a7a0*/  MUFU.EX2 R159, R159 ;  /* 0x0000009f009f7308 */ /* 0x000e620000000800 */
[----:B--2---:R-:W-:Y:S01]  /*3a7b0*/  FADD.FTZ R24, R188, R25 ;  /* 0x00000019bc187221 */ /* 0x004fe20000010000 */
[----:B----4-:R-:W-:-:S03]  /*3a7c0*/  FADD.FTZ R7, R161, R6 ;  /* 0x00000006a1077221 */ /* 0x010fc60000010000 */
[----:B---3--:R-:W-:Y:S01]  /*3a7d0*/  FADD.FTZ R25, R187, R24 ;  /* 0x00000018bb197221 */ /* 0x008fe20000010000 */
[----:B-----5:R-:W-:-:S03]  /*3a7e0*/  FADD.FTZ R6, R160, R7 ;  /* 0x00000007a0067221 */ /* 0x020fc60000010000 */
[----:B0-----:R-:W-:Y:S01]  /*3a7f0*/  FADD.FTZ R25, R186, R25 ;  /* 0x00000019ba197221 */ /* 0x001fe20000010000 */
[----:B-1----:R-:W-:-:S04]  /*3a800*/  FADD.FTZ R27, R159, R6 ;  /* 0x000000069f1b7221 */ /* 0x002fc80000010000 */
[----:B------:R0:W-:Y:S04]  /*3a810*/  ST.E desc[UR4][R2.64+0x10], R25 ;  /* 0x0000101902007985 */ /* 0x0001e8000c101904 */
[----:B------:R1:W-:Y:S04]  /*3a820*/  ST.E desc[UR6][R2.64+0x14], R27 ;  /* 0x0000141b02007985 */ /* 0x0003e8000c101906 */
[----:B------:R-:W0:Y:S01]  /*3a830*/  LDL.64 R6, [R158+0x80] ;  /* 0x000080009e067983 */ /* 0x000e220000100a00 */
[----:B------:R-:W-:Y:S02]  /*3a840*/  R2UR UR10, R4 ;  /* 0x00000000040a72ca */ /* 0x000fe400000e0000 */
[----:B------:R-:W-:-:S02]  /*3a850*/  R2UR UR11, R5 ;  /* 0x00000000050b72ca */ /* 0x000fc400000e0000 */
[C---:B------:R-:W-:Y:S02]  /*3a860*/  R2UR UR12, R4.reuse ;  /* 0x00000000040c72ca */ /* 0x040fe400000e0000 */
[----:B------:R-:W-:Y:S01]  /*3a870*/  R2UR UR13, R5 ;  /* 0x00000000050d72ca */ /* 0x000fe200000e0000 */
[----:B0-----:R-:W2:Y:S08]  /*3a880*/  LD.E R25, desc[UR8][R6.64+0x10] ;  /* 0x0000100806197980 */ /* 0x001eb0000c101900 */
[----:B-1----:R-:W3:Y:S04]  /*3a890*/  LD.E R3, desc[UR10][R6.64+0x14] ;  /* 0x0000140a06037980 */ /* 0x002ee8000c101900 */
[----:B------:R-:W4:Y:S01]  /*3a8a0*/  LD.E R27, desc[UR12][R6.64+0x20] ;  /* 0x0000200c061b7980 */ /* 0x000f22000c101900 */
        /* <DEDUP_REMOVED lines=110> */
[----:B------:R5:W-:Y:S02]  /*3af90*/  ST.E desc[UR4][R6.64+0x1e4], R25 ;  /* 0x0001e41906007985 */ /* 0x000be4000c101904 */
[----:B-----5:R-:W-:Y:S02]  /*3afa0*/  FMUL.FTZ R25, R9, R2 ;  /* 0x0000000209197220 */ /* 0x020fe40000410000 */
[----:B------:R-:W2:Y:S01]  /*3afb0*/  LD.E R2, desc[UR6][R6.64+0xc] ;  /* 0x00000c0606027980 */ /* 0x000ea2000c101900 */
[C---:B---3--:R-:W-:Y:S01]  /*3afc0*/  FMUL.FTZ R3, R8.reuse, R3 ;  /* 0x0000000308037220 */ /* 0x048fe20000410000 */
[----:B----4-:R-:W-:-:S04]  /*3afd0*/  FMUL.FTZ R27, R8, R27 ;  /* 0x0000001b081b7220 */ /* 0x010fc80000410000 */
[----:B------:R0:W-:Y:S04]  /*3afe0*/  ST.E desc[UR4][R6.64+0x1e0], R3 ;  /* 0x0001e00306007985 */ /* 0x0001e8000c101904 */
[----:B------:R2:W-:Y:S04]  /*3aff0*/  ST.E desc[UR4][R6.64+0x1f0], R27 ;  /* 0x0001f01b06007985 */ /* 0x0005e8000c101904 */
[----:B0-----:R-:W3:Y:S01]  /*3b000*/  LD.E R3, desc[UR6][R6.64+0x1f4] ;  /* 0x0001f40606037980 */ /* 0x001ee2000c101900 */
[----:B--2---:R-:W-:-:S03]  /*3b010*/  FMUL.FTZ R27, R9, R2 ;  /* 0x00000002091b7220 */ /* 0x004fc60000410000 */
[----:B------:R-:W2:Y:S01]  /*3b020*/  LD.E R2, desc[UR6][R6.64+0x18] ;  /* 0x0000180606027980 */ /* 0x000ea2000c101900 */
[----:B---3--:R-:W-:-:S05]  /*3b030*/  FMUL.FTZ R3, R8, R3 ;  /* 0x0000000308037220 */ /* 0x008fca0000410000 */
        /* <DEDUP_REMOVED lines=50> */
[----:B------:R-:W2:Y:S01]  /*3b360*/  LD.E R2, desc[UR6][R6.64+0x9c] ;  /* 0x00009c0606027980 */ /* 0x000ea2000c101900 */
        /* <DEDUP_REMOVED lines=205> */
[----:B------:R-:W-:Y:S04]  /*3c040*/  ST.E desc[UR4][R6.64+0x1e8], R25 ;  /* 0x0001e81906007985 */ /* 0x000fe8000c101904 */
[----:B------:R-:W2:Y:S02]  /*3c050*/  LD.E R2, desc[UR6][R6.64+0x1ec] ;  /* 0x0001ec0606027980 */ /* 0x000ea4000c101900 */
[----:B--2---:R-:W-:-:S05]  /*3c060*/  FMUL.FTZ R27, R9, R2 ;  /* 0x00000002091b7220 */ /* 0x004fca0000410000 */
[----:B------:R1:W-:Y:S04]  /*3c070*/  ST.E desc[UR4][R6.64+0x1ec], R27 ;  /* 0x0001ec1b06007985 */ /* 0x0003e8000c101904 */
[----:B------:R-:W2:Y:S02]  /*3c080*/  LD.E R2, desc[UR6][R6.64+0x1f8] ;  /* 0x0001f80606027980 */ /* 0x000ea4000c101900 */
[----:B--2---:R-:W-:-:S05]  /*3c090*/  FMUL.FTZ R29, R9, R2 ;  /* 0x00000002091d7220 */ /* 0x004fca0000410000 */
[----:B------:R-:W-:Y:S04]  /*3c0a0*/  ST.E desc[UR4][R6.64+0x1f8], R29 ;  /* 0x0001f81d06007985 */ /* 0x000fe8000c101904 */
[----:B------:R-:W2:Y:S01]  /*3c0b0*/  LD.E R2, desc[UR6][R6.64+0x1fc] ;  /* 0x0001fc0606027980 */ /* 0x000ea2000c101900 */
[----:B------:R-:W-:Y:S01]  /*3c0c0*/  LEA.HI R28, R195, 0x8, RZ, 0x19 ;  /* 0x00000008c31c7811 */ /* 0x000fe200078fc8ff */
[----:B--2---:R-:W-:-:S05]  /*3c0d0*/  FMUL.FTZ R9, R9, R2 ;  /* 0x0000000209097220 */ /* 0x004fca0000410000 */
[----:B------:R2:W-:Y:S04]  /*3c0e0*/  ST.E desc[UR4][R6.64+0x1fc], R9 ;  /* 0x0001fc0906007985 */ /* 0x0005e8000c101904 */
[----:B0-----:R-:W3:Y:S01]  /*3c0f0*/  LDL.64 R2, [R158+0x80] ;  /* 0x000080009e027983 */ /* 0x001ee20000100a00 */
[----:B------:R0:W-:Y:S06]  /*3c100*/  BAR.SYNC.DEFER_BLOCKING R28, 0x100 ;  /* 0x0004001c0000751d */ /* 0x0001ec0000010000 */
[----:B-1----:R-:W4:Y:S04]  /*3c110*/  LDL.64 R26, [R158] ;  /* 0x000000009e1a7983 */ /* 0x002f280000100a00 */
[----:B------:R-:W5:Y:S04]  /*3c120*/  LDL.64 R24, [R158+0x98] ;  /* 0x000098009e187983 */ /* 0x000f680000100a00 */
[----:B--2---:R-:W2:Y:S04]  /*3c130*/  LDL.64 R8, [R158+0x88] ;  /* 0x000088009e087983 */ /* 0x004ea80000100a00 */
[----:B---3--:R-:W3:Y:S04]  /*3c140*/  LD.E R29, desc[UR4][R2.64] ;  /* 0x00000004021d7980 */ /* 0x008ee8000c101900 */
[----:B----4-:R-:W4:Y:S04]  /*3c150*/  LD.E R201, desc[UR6][R26.64] ;  /* 0x000000061ac97980 */ /* 0x010f28000c101900 */
[----:B-----5:R-:W4:Y:S04]  /*3c160*/  LD.E.64 R6, desc[UR4][R24.64] ;  /* 0x0000000418067980 */ /* 0x020f28000c101b00 */
[----:B---3--:R1:W-:Y:S04]  /*3c170*/  ST.E desc[UR8][R2.64], R29 ;  /* 0x0000001d02007985 */ /* 0x0083e8000c101908 */
[----:B------:R-:W3:Y:S04]  /*3c180*/  LD.E R31, desc[UR10][R2.64+0x4] ;  /* 0x0000040a021f7980 */ /* 0x000ee8000c101900 */
[----:B---3--:R3:W-:Y:S04]  /*3c190*/  ST.E desc[UR4][R2.64+0x4], R31 ;  /* 0x0000041f02007985 */ /* 0x0087e8000c101904 */
[----:B------:R-:W5:Y:S04]  /*3c1a0*/  LD.E R33, desc[UR6][R2.64+0x8] ;  /* 0x0000080602217980 */ /* 0x000f68000c101900 */
[----:B-----5:R-:W-:Y:S04]  /*3c1b0*/  ST.E desc[UR4][R2.64+0x8], R33 ;  /* 0x0000082102007985 */ /* 0x020fe8000c101904 */
[----:B------:R-:W5:Y:S04]  /*3c1c0*/  LD.E R27, desc[UR6][R2.64+0xc] ;  /* 0x00000c06021b7980 */ /* 0x000f68000c101900 */
[----:B-----5:R5:W-:Y:S04]  /*3c1d0*/  ST.E desc[UR4][R2.64+0xc], R27 ;  /* 0x00000c1b02007985 */ /* 0x020be8000c101904 */
[----:B------:R-:W2:Y:S04]  /*3c1e0*/  LD.E R25, desc[UR6][R2.64+0x10] ;  /* 0x0000100602197980 */ /* 0x000ea8000c101900 */
[----:B--2---:R2:W-:Y:S04]  /*3c1f0*/  ST.E desc[UR4][R2.64+0x10], R25 ;  /* 0x0000101902007985 */ /* 0x0045e8000c101904 */
[----:B-1----:R-:W4:Y:S04]  /*3c200*/  LD.E R29, desc[UR6][R2.64+0x14] ;  /* 0x00001406021d7980 */ /* 0x002f28000c101900 */
[----:B----4-:R1:W-:Y:S04]  /*3c210*/  ST.E desc[UR4][R2.64+0x14], R29 ;  /* 0x0000141d02007985 */ /* 0x0103e8000c101904 */
[----:B---3--:R-:W3:Y:S04]  /*3c220*/  LD.E R31, desc[UR6][R2.64+0x18] ;  /* 0x00001806021f7980 */ /* 0x008ee8000c101900 */
[----:B---3--:R3:W-:Y:S04]  /*3c230*/  ST.E desc[UR4][R2.64+0x18], R31 ;  /* 0x0000181f02007985 */ /* 0x0087e8000c101904 */
[----:B-----5:R-:W4:Y:S04]  /*3c240*/  LD.E R27, desc[UR6][R2.64+0x1c] ;  /* 0x00001c06021b7980 */ /* 0x020f28000c101900 */
[----:B----4-:R4:W-:Y:S04]  /*3c250*/  ST.E desc[UR4][R2.64+0x1c], R27 ;  /* 0x00001c1b02007985 */ /* 0x0109e8000c101904 */
[----:B--2---:R-:W2:Y:S04]  /*3c260*/  LD.E R25, desc[UR6][R2.64+0x20] ;  /* 0x0000200602197980 */ /* 0x004ea8000c101900 */
[----:B--2---:R2:W-:Y:S04]  /*3c270*/  ST.E desc[UR4][R2.64+0x20], R25 ;  /* 0x0000201902007985 */ /* 0x0045e8000c101904 */
[----:B-1----:R-:W5:Y:S04]  /*3c280*/  LD.E R29, desc[UR6][R2.64+0x24] ;  /* 0x00002406021d7980 */ /* 0x002f68000c101900 */
[----:B-----5:R1:W-:Y:S04]  /*3c290*/  ST.E desc[UR4][R2.64+0x24], R29 ;  /* 0x0000241d02007985 */ /* 0x0203e8000c101904 */
[----:B---3--:R-:W3:Y:S04]  /*3c2a0*/  LD.E R31, desc[UR6][R2.64+0x28] ;  /* 0x00002806021f7980 */ /* 0x008ee8000c101900 */
[----:B---3--:R3:W-:Y:S04]  /*3c2b0*/  ST.E desc[UR4][R2.64+0x28], R31 ;  /* 0x0000281f02007985 */ /* 0x0087e8000c101904 */
[----:B----4-:R-:W4:Y:S04]  /*3c2c0*/  LD.E R27, desc[UR6][R2.64+0x2c] ;  /* 0x00002c06021b7980 */ /* 0x010f28000c101900 */
        /* <DEDUP_REMOVED lines=228> */
[----:B-----5:R-:W-:Y:S04]  /*3d110*/  ST.E desc[UR4][R2.64+0x1f4], R29 ;  /* 0x0001f41d02007985 */ /* 0x020fe8000c101904 */
[----:B---3--:R-:W3:Y:S04]  /*3d120*/  LD.E R31, desc[UR6][R2.64+0x1f8] ;  /* 0x0001f806021f7980 */ /* 0x008ee8000c101900 */
[----:B---3--:R-:W-:Y:S04]  /*3d130*/  ST.E desc[UR4][R2.64+0x1f8], R31 ;  /* 0x0001f81f02007985 */ /* 0x008fe8000c101904 */
[----:B----4-:R-:W3:Y:S01]  /*3d140*/  LD.E R27, desc[UR6][R2.64+0x1fc] ;  /* 0x0001fc06021b7980 */ /* 0x010ee2000c101900 */
        /* <DEDUP_REMOVED lines=38> */
[----:B---3--:R1:W-:Y:S04]  /*3d3b0*/  ST.E desc[UR4][R2.64+0x1fc], R27 ;  /* 0x0001fc1b02007985 */ /* 0x0083e8000c101904 */
[----:B------:R-:W3:Y:S04]  /*3d3c0*/  LD.E R202, desc[UR14][R8.64] ;  /* 0x0000000e08ca7980 */ /* 0x000ee8000c101900 */
[----:B------:R-:W4:Y:S04]  /*3d3d0*/  LD.E R24, desc[UR16][R2.64] ;  /* 0x0000001002187980 */ /* 0x000f28000c101900 */
[----:B--2---:R-:W4:Y:S04]  /*3d3e0*/  LD.E R25, desc[UR18][R2.64+0x4] ;  /* 0x0000041202197980 */ /* 0x004f28000c101900 */
[----:B------:R-:W4:Y:S04]  /*3d3f0*/  LD.E R26, desc[UR20][R2.64+0x8] ;  /* 0x00000814021a7980 */ /* 0x000f28000c101900 */
[----:B-1----:R-:W4:Y:S04]  /*3d400*/  LD.E R27, desc[UR22][R2.64+0xc] ;  /* 0x00000c16021b7980 */ /* 0x002f28000c101900 */
[----:B0-----:R-:W4:Y:S04]  /*3d410*/  LD.E R28, desc[UR24][R2.64+0x10] ;  /* 0x00001018021c7980 */ /* 0x001f28000c101900 */
        /* <DEDUP_REMOVED lines=122> */
[----:B------:R-:W4:Y:S01]  /*3dbc0*/  LD.E R151, desc[UR58][R2.64+0x1fc] ;  /* 0x0001fc3a02977980 */ /* 0x000f22000c101900 */
[----:B------:R-:W-:Y:S01]  /*3dbd0*/  IMAD R6, R201, 0xc00, R6 ;  /* 0x00000c00c9067824 */ /* 0x000fe200078e0206 */
[----:B---3--:R-:W-:-:S02]  /*3dbe0*/  ISETP.NE.U32.AND P1, PT, R202, RZ, PT ;  /* 0x000000ffca00720c */ /* 0x008fc40003f25070 */
[----:B------:R-:W-:Y:S02]  /*3dbf0*/  R2UR UR7, R7 ;  /* 0x00000000070772ca */ /* 0x000fe400000e0000 */
[----:B------:R-:W-:Y:S02]  /*3dc00*/  R2UR UR6, R6 ;  /* 0x00000000060672ca */ /* 0x000fe400000e0000 */
[----:B------:R-:W-:Y:S02]  /*3dc10*/  F2FP.BF16.F32.PACK_AB R152, R153, R152 ;  /* 0x000000989998723e */ /* 0x000fe400000010ff */
[----:B------:R-:W-:Y:S02]  /*3dc20*/  F2FP.BF16.F32.PACK_AB R154, R155, R154 ;  /* 0x0000009a9b9a723e */ /* 0x000fe400000010ff */
[----:B------:R-:W-:Y:S02]  /*3dc30*/  F2FP.BF16.F32.PACK_AB R153, R198, R197 ;  /* 0x000000c5c699723e */ /* 0x000fe400000010ff */
[----:B------:R-:W-:Y:S01]  /*3dc40*/  F2FP.BF16.F32.PACK_AB R155, R200, R199 ;  /* 0x000000c7c89b723e */ /* 0x000fe200000010ff */
[----:B------:R-:W-:Y:S01]  /*3dc50*/  VOTEU.ANY UP0, P1 ;  /* 0x00000000003f7886 */ /* 0x000fe20000800100 */
        /* <DEDUP_REMOVED lines=20> */
[----:B----4-:R-:W-:-:S06]  /*3dda0*/  WARPGROUP.ARRIVE ;  /* 0x00000000000079c5 */ /* 0x010fcc0000000000 */
[----:B------:R-:W-:Y:S01]  /*3ddb0*/  HGMMA.64x256x16.F32.BF16 R24, R152, gdesc[UR4].tnspB, R24, UP0, gsb0 ;  /* 0x43e0000498187df0 */ /* 0x000fe2000b801818 */
        /* <DEDUP_REMOVED lines=19> */
[----:B------:R-:W-:Y:S02]  /*3def0*/  WARPGROUP.DEPBAR.LE gsb0, 0x0 ;  /* 0x00008000000079c5 */ /* 0x000fe40000010000 */
[----:B------:R0:W-:Y:S01]  /*3df00*/  ST.E desc[UR4][R2.64], R24 ;  /* 0x0000001802007985 */ /* 0x0001e2000c101904 */
[C---:B------:R-:W-:Y:S02]  /*3df10*/  R2UR UR4, R4.reuse ;  /* 0x00000000040472ca */ /* 0x040fe400000e0000 */
[C---:B------:R-:W-:Y:S01]  /*3df20*/  R2UR UR5, R5.reuse ;  /* 0x00000000050572ca */ /* 0x040fe200000e0000 */
[----:B------:R1:W-:Y:S01]  /*3df30*/  ST.E desc[UR6][R2.64+0x4], R25 ;  /* 0x0000041902007985 */ /* 0x0003e2000c101906 */
[C---:B------:R-:W-:Y:S02]  /*3df40*/  R2UR UR6, R4.reuse ;  /* 0x00000000040672ca */ /* 0x040fe400000e0000 */
[----:B------:R-:W-:Y:S01]  /*3df50*/  R2UR UR7, R5 ;  /* 0x00000000050772ca */ /* 0x000fe200000e0000 */
[----:B------:R2:W-:Y:S01]  /*3df60*/  ST.E desc[UR8][R2.64+0x8], R26 ;  /* 0x0000081a02007985 */ /* 0x0005e2000c101908 */
[----:B------:R-:W-:-:S02]  /*3df70*/  R2UR UR8, R4 ;  /* 0x00000000040872ca */ /* 0x000fc400000e0000 */
[C---:B------:R-:W-:Y:S01]  /*3df80*/  R2UR UR9, R5.reuse ;  /* 0x00000000050972ca */ /* 0x040fe200000e0000 */
        /* <DEDUP_REMOVED lines=29> */
[----:B------:R-:W-:Y:S01]  /*3e160*/  R2UR UR7, R5 ;  /* 0x00000000050772ca */ /* 0x000fe200000e0000 */
[----:B------:R5:W-:Y:S04]  /*3e170*/  ST.E desc[UR8][R2.64+0x34], R37 ;  /* 0x0000342502007985 */ /* 0x000be8000c101908 */
[----:B------:R5:W-:Y:S04]  /*3e180*/  ST.E desc[UR10][R2.64+0x38], R38 ;  /* 0x0000382602007985 */ /* 0x000be8000c10190a */
[----:B------:R5:W-:Y:S04]  /*3e190*/  ST.E desc[UR12][R2.64+0x3c], R39 ;  /* 0x00003c2702007985 */ /* 0x000be8000c10190c */
[----:B------:R5:W-:Y:S04]  /*3e1a0*/  ST.E desc[UR14][R2.64+0x40], R40 ;  /* 0x0000402802007985 */ /* 0x000be8000c10190e */
[----:B------:R5:W-:Y:S04]  /*3e1b0*/  ST.E desc[UR16][R2.64+0x44], R41 ;  /* 0x0000442902007985 */ /* 0x000be8000c101910 */
[----:B------:R5:W-:Y:S01]  /*3e1c0*/  ST.E desc[UR18][R2.64+0x48], R42 ;  /* 0x0000482a02007985 */ /* 0x000be2000c101912 */
[----:B------:R-:W-:-:S03]  /*3e1d0*/  R2UR UR8, R4 ;  /* 0x00000000040872ca */ /* 0x000fc600000e0000 */
[----:B------:R5:W-:Y:S01]  /*3e1e0*/  ST.E desc[UR20][R2.64+0x4c], R43 ;  /* 0x00004c2b02007985 */ /* 0x000be2000c101914 */
[----:B------:R-:W-:-:S03]  /*3e1f0*/  R2UR UR9, R5 ;  /* 0x00000000050972ca */ /* 0x000fc600000e0000 */
[----:B------:R5:W-:Y:S04]  /*3e200*/  ST.E desc[UR22][R2.64+0x50], R44 ;  /* 0x0000502c02007985 */ /* 0x000be8000c101916 */
[----:B------:R5:W-:Y:S04]  /*3e210*/  ST.E desc[UR24][R2.64+0x54], R45 ;  /* 0x0000542d02007985 */ /* 0x000be8000c101918 */
[----:B------:R5:W-:Y:S01]  /*3e220*/  ST.E desc[UR4][R2.64+0x58], R46 ;  /* 0x0000582e02007985 */ /* 0x000be2000c101904 */
[C---:B------:R-:W-:Y:S02]  /*3e230*/  R2UR UR4, R4.reuse ;  /* 0x00000000040472ca */ /* 0x040fe400000e0000 */
[----:B------:R-:W-:Y:S01]  /*3e240*/  R2UR UR5, R5 ;  /* 0x00000000050572ca */ /* 0x000fe200000e0000 */
[----:B------:R5:W-:Y:S01]  /*3e250*/  ST.E desc[UR6][R2.64+0x5c], R47 ;  /* 0x00005c2f02007985 */ /* 0x000be2000c101906 */
        /* <DEDUP_REMOVED lines=14> */
[----:B------:R5:W-:Y:S01]  /*3e340*/  ST.E desc[UR8][R2.64+0x60], R48 ;  /* 0x0000603002007985 */ /* 0x000be2000c101908 */
[C---:B------:R-:W-:Y:S02]  /*3e350*/  R2UR UR22, R4.reuse ;  /* 0x00000000041672ca */ /* 0x040fe400000e0000 */
[C---:B------:R-:W-:Y:S01]  /*3e360*/  R2UR UR23, R5.reuse ;  /* 0x00000000051772ca */ /* 0x040fe200000e0000 */
[----:B------:R5:W-:Y:S01]  /*3e370*/  ST.E desc[UR4][R2.64+0x64], R49 ;  /* 0x0000643102007985 */ /* 0x000be2000c101904 */
[C---:B------:R-:W-:Y:S02]  /*3e380*/  R2UR UR24, R4.reuse ;  /* 0x00000000041872ca */ /* 0x040fe400000e0000 */
[----:B------:R-:W-:Y:S02]  /*3e390*/  R2UR UR25, R5 ;  /* 0x00000000051972ca */ /* 0x000fe400000e0000 */
[----:B------:R-:W-:-:S02]  /*3e3a0*/  R2UR UR8, R4 ;  /* 0x00000000040872ca */ /* 0x000fc400000e0000 */
[C---:B------:R-:W-:Y:S02]  /*3e3b0*/  R2UR UR9, R5.reuse ;  /* 0x00000000050972ca */ /* 0x040fe400000e0000 */
[C---:B------:R-:W-:Y:S02]  /*3e3c0*/  R2UR UR4, R4.reuse ;  /* 0x00000000040472ca */ /* 0x040fe400000e0000 */
[----:B------:R-:W-:Y:S01]  /*3e3d0*/  R2UR UR5, R5 ;  /* 0x00000000050572ca */ /* 0x000fe200000e0000 */
        /* <DEDUP_REMOVED lines=8> */
[----:B------:R5:W-:Y:S04]  /*3e460*/  ST.E desc[UR20][R2.64+0x80], R56 ;  /* 0x0000803802007985 */ /* 0x000be8000c101914 */
[----:B------:R5:W-:Y:S04]  /*3e470*/  ST.E desc[UR22][R2.64+0x84], R57 ;  /* 0x0000843902007985 */ /* 0x000be8000c101916 */
[----:B------:R5:W-:Y:S01]  /*3e480*/  ST.E desc[UR24][R2.64+0x88], R58 ;  /* 0x0000883a02007985 */ /* 0x000be2000c101918 */
[----:B------:R-:W-:-:S03]  /*3e490*/  R2UR UR10, R4 ;  /* 0x00000000040a72ca */ /* 0x000fc600000e0000 */
[----:B------:R5:W-:Y:S01]  /*3e4a0*/  ST.E desc[UR8][R2.64+0x8c], R59 ;  /* 0x00008c3b02007985 */ /* 0x000be2000c101908 */
[C---:B------:R-:W-:Y:S02]  /*3e4b0*/  R2UR UR8, R4.reuse ;  /* 0x00000000040872ca */ /* 0x040fe400000e0000 */
[C---:B------:R-:W-:Y:S01]  /*3e4c0*/  R2UR UR9, R5.reuse ;  /* 0x00000000050972ca */ /* 0x040fe200000e0000 */
[----:B------:R5:W-:Y:S01]  /*3e4d0*/  ST.E desc[UR4][R2.64+0x90], R60 ;  /* 0x0000903c02007985 */ /* 0x000be2000c101904 */
        /* <DEDUP_REMOVED lines=259> */
[----:B------:R5:W-:Y:S01]  /*3f510*/  ST.E desc[UR16][R2.64+0x1e4], R145 ;  /* 0x0001e49102007985 */ /* 0x000be2000c101910 */
[----:B------:R-:W-:-:S03]  /*3f520*/  R2UR UR8, R4 ;  /* 0x00000000040872ca */ /* 0x000fc600000e0000 */
[----:B------:R5:W-:Y:S01]  /*3f530*/  ST.E desc[UR18][R2.64+0x1e8], R146 ;  /* 0x0001e89202007985 */ /* 0x000be2000c101912 */
[----:B------:R-:W-:-:S03]  /*3f540*/  R2UR UR9, R5 ;  /* 0x00000000050972ca */ /* 0x000fc600000e0000 */
[----:B------:R5:W-:Y:S01]  /*3f550*/  ST.E desc[UR20][R2.64+0x1ec], R147 ;  /* 0x0001ec9302007985 */ /* 0x000be2000c101914 */
[C---:B------:R-:W-:Y:S02]  /*3f560*/  R2UR UR14, R4.reuse ;  /* 0x00000000040e72ca */ /* 0x040fe400000e0000 */
[C---:B------:R-:W-:Y:S01]  /*3f570*/  R2UR UR15, R5.reuse ;  /* 0x00000000050f72ca */ /* 0x040fe200000e0000 */
[----:B------:R5:W-:Y:S01]  /*3f580*/  ST.E desc[UR22][R2.64+0x1f0], R148 ;  /* 0x0001f09402007985 */ /* 0x000be2000c101916 */
[C---:B------:R-:W-:Y:S02]  /*3f590*/  R2UR UR16, R4.reuse ;  /* 0x00000000041072ca */ /* 0x040fe400000e0000 */
[C---:B------:R-:W-:Y:S01]  /*3f5a0*/  R2UR UR17, R5.reuse ;  /* 0x00000000051172ca */ /* 0x040fe200000e0000 */
[----:B------:R5:W-:Y:S01]  /*3f5b0*/  ST.E desc[UR24][R2.64+0x1f4], R149 ;  /* 0x0001f49502007985 */ /* 0x000be2000c101918 */
        /* <DEDUP_REMOVED lines=21> */
[----:B------:R5:W-:Y:S01]  /*3f710*/  ST.E desc[UR6][R2.64+0x1f8], R150 ;  /* 0x0001f89602007985 */ /* 0x000be2000c101906 */
[----:B------:R-:W-:-:S03]  /*3f720*/  R2UR UR60, R4 ;  /* 0x00000000043c72ca */ /* 0x000fc600000e0000 */
[----:B------:R5:W-:Y:S01]  /*3f730*/  ST.E desc[UR8][R2.64+0x1fc], R151 ;  /* 0x0001fc9702007985 */ /* 0x000be2000c101908 */
[----:B------:R-:W-:-:S03]  /*3f740*/  R2UR UR61, R5 ;  /* 0x00000000053d72ca */ /* 0x000fc600000e0000 */
[----:B------:R-:W-:Y:S01]  /*3f750*/  ST.E desc[UR14][R8.64], R191 ;  /* 0x000000bf08007985 */ /* 0x000fe2000c10190e */
[C---:B------:R-:W-:Y:S02]  /*3f760*/  R2UR UR4, R4.reuse ;  /* 0x00000000040472ca */ /* 0x040fe400000e0000 */
[C---:B------:R-:W-:Y:S01]  /*3f770*/  R2UR UR5, R5.reuse ;  /* 0x00000000050572ca */ /* 0x040fe200000e0000 */
[----:B0-----:R-:W5:Y:S01]  /*3f780*/  LD.E R24, desc[UR16][R2.64] ;  /* 0x0000001002187980 */ /* 0x001f62000c101900 */
[C---:B------:R-:W-:Y:S02]  /*3f790*/  R2UR UR6, R4.reuse ;  /* 0x00000000040672ca */ /* 0x040fe400000e0000 */
[C---:B------:R-:W-:Y:S01]  /*3f7a0*/  R2UR UR7, R5.reuse ;  /* 0x00000000050772ca */ /* 0x040fe200000e0000 */
[----:B-1----:R-:W5:Y:S01]  /*3f7b0*/  LD.E R25, desc[UR18][R2.64+0x4] ;  /* 0x0000041202197980 */ /* 0x002f62000c101900 */
[C---:B------:R-:W-:Y:S02]  /*3f7c0*/  R2UR UR8, R4.reuse ;  /* 0x00000000040872ca */ /* 0x040fe400000e0000 */
[----:B------:R-:W-:Y:S01]  /*3f7d0*/  R2UR UR9, R5 ;  /* 0x00000000050972ca */ /* 0x000fe200000e0000 */
[----:B--2---:R-:W2:Y:S01]  /*3f7e0*/  LD.E R26, desc[UR20][R2.64+0x8] ;  /* 0x00000814021a7980 */ /* 0x004ea2000c101900 */
[----:B------:R-:W-:-:S02]  /*3f7f0*/  R2UR UR10, R4 ;  /* 0x00000000040a72ca */ /* 0x000fc400000e0000 */
[C---:B------:R-:W-:Y:S01]  /*3f800*/  R2UR UR11, R5.reuse ;  /* 0x00000000050b72ca */ /* 0x040fe200000e0000 */
[----:B---3--:R-:W2:Y:S01]  /*3f810*/  LD.E R27, desc[UR22][R2.64+0xc] ;  /* 0x00000c16021b7980 */ /* 0x008ea2000c101900 */
[C---:B------:R-:W-:Y:S02]  /*3f820*/  R2UR UR12, R4.reuse ;  /* 0x00000000040c72ca */ /* 0x040fe400000e0000 */
[C---:B------:R-:W-:Y:S01]  /*3f830*/  R2UR UR13, R5.reuse ;  /* 0x00000000050d72ca */ /* 0x040fe200000e0000 */
[----:B----4-:R-:W2:Y:S01]  /*3f840*/  LD.E R28, desc[UR24][R2.64+0x10] ;  /* 0x00001018021c7980 */ /* 0x010ea2000c101900 */
[C---:B------:R-:W-:Y:S02]  /*3f850*/  R2UR UR14, R4.reuse ;  /* 0x00000000040e72ca */ /* 0x040fe400000e0000 */
[----:B------:R-:W-:Y:S01]  /*3f860*/  R2UR UR15, R5 ;  /* 0x00000000050f72ca */ /* 0x000fe200000e0000 */
[----:B-----5:R-:W2:Y:S01]  /*3f870*/  LD.E R29, desc[UR26][R2.64+0x14] ;  /* 0x0000141a021d7980 */ /* 0x020ea2000c101900 */
[----:B------:R-:W-:-:S02]  /*3f880*/  R2UR UR16, R4 ;  /* 0x00000000041072ca */ /* 0x000fc400000e0000 */
[C---:B------:R-:W-:Y:S01]  /*3f890*/  R2UR UR17, R5.reuse ;  /* 0x00000000051172ca */ /* 0x040fe200000e0000 */
[----:B------:R-:W2:Y:S01]  /*3f8a0*/  LD.E R30, desc[UR28][R2.64+0x18] ;  /* 0x0000181c021e7980 */ /* 0x000ea2000c101900 */
[C---:B------:R-:W-:Y:S02]  /*3f8b0*/  R2UR UR18, R4.reuse ;  /* 0x00000000041272ca */ /* 0x040fe400000e0000 */
[C---:B------:R-:W-:Y:S01]  /*3f8c0*/  R2UR UR19, R5.reuse ;  /* 0x00000000051372ca */ /* 0x040fe200000e0000 */
[----:B------:R-:W2:Y:S01]  /*3f8d0*/  LD.E R31, desc[UR30][R2.64+0x1c] ;  /* 0x00001c1e021f7980 */ /* 0x000ea2000c101900 */
[C---:B------:R-:W-:Y:S02]  /*3f8e0*/  R2UR UR20, R4.reuse ;  /* 0x00000000041472ca */ /* 0x040fe400000e0000 */
[----:B------:R-:W-:Y:S01]  /*3f8f0*/  R2UR UR21, R5 ;  /* 0x00000000051572ca */ /* 0x000fe200000e0000 */
[----:B------:R-:W2:Y:S01]  /*3f900*/  LD.E R32, desc[UR32][R2.64+0x20] ;  /* 0x0000202002207980 */ /* 0x000ea2000c101900 */
        /* <DEDUP_REMOVED lines=291> */
[----:B------:R-:W-:Y:S02]  /*40b40*/  R2UR UR58, R4 ;  /* 0x00000000043a72ca */ /* 0x000fe400000e0000 */
[----:B------:R-:W-:Y:S01]  /*40b50*/  R2UR UR59, R5 ;  /* 0x00000000053b72ca */ /* 0x000fe200000e0000 */
        /* <DEDUP_REMOVED lines=22> */
[----:B------:R-:W-:-:S02]  /*40cc0*/  VIADD R152, R6, 0x80 ;  /* 0x0000008006987836 */ /* 0x000fc40000000000 */
[----:B------:R-:W-:-:S03]  /*40cd0*/  IMAD.MOV.U32 R153, RZ, RZ, R7 ;  /* 0x000000ffff997224 */ /* 0x000fc600078e0007 */
[----:B------:R-:W-:Y:S02]  /*40ce0*/  R2UR UR6, R152 ;  /* 0x00000000980672ca */ /* 0x000fe400000e0000 */
[----:B------:R-:W-:Y:S02]  /*40cf0*/  R2UR UR7, R153 ;  /* 0x00000000990772ca */ /* 0x000fe400000e0000 */
[----:B------:R-:W-:Y:S02]  /*40d00*/  F2FP.BF16.F32.PACK_AB R152, R16, R17 ;  /* 0x000000111098723e */ /* 0x000fe400000010ff */
[----:B------:R-:W-:Y:S02]  /*40d10*/  F2FP.BF16.F32.PACK_AB R154, R14, R15 ;  /* 0x0000000f0e9a723e */ /* 0x000fe400000010ff */
[----:B------:R-:W-:Y:S02]  /*40d20*/  F2FP.BF16.F32.PACK_AB R153, R12, R13 ;  /* 0x0000000d0c99723e */ /* 0x000fe400000010ff */
[----:B------:R-:W-:-:S02]  /*40d30*/  F2FP.BF16.F32.PACK_AB R155, R10, R11 ;  /* 0x0000000b0a9b723e */ /* 0x000fc400000010ff */
        /* <DEDUP_REMOVED lines=20> */
[----:B--2---:R-:W-:-:S06]  /*40e80*/  WARPGROUP.ARRIVE ;  /* 0x00000000000079c5 */ /* 0x004fcc0000000000 */
        /* <DEDUP_REMOVED lines=754> */
[----:B------:R-:W-:Y:S01]  /*43db0*/  IMAD.MOV.U32 R11, RZ, RZ, R7 ;  /* 0x000000ffff0b7224 */ /* 0x000fe200078e0007 */
[----:B------:R-:W-:Y:S02]  /*43dc0*/  F2FP.BF16.F32.PACK_AB R164, R164, R165 ;  /* 0x000000a5a4a4723e */ /* 0x000fe400000010ff */
[----:B------:R-:W-:Y:S02]  /*43dd0*/  R2UR UR6, R10 ;  /* 0x000000000a0672ca */ /* 0x000fe400000e0000 */
[----:B------:R-:W-:Y:S02]  /*43de0*/  R2UR UR7, R11 ;  /* 0x000000000b0772ca */ /* 0x000fe400000e0000 */
        /* <DEDUP_REMOVED lines=1602> */
[C---:B------:R-:W-:Y:S01]  /*4a210*/  R2UR UR39, R5.reuse ;  /* 0x00000000052772ca */ /* 0x040fe200000e0000 */
[----:B------:R-:W-:Y:S02]  /*4a220*/  WARPGROUP.DEPBAR.LE gsb0, 0x0 ;  /* 0x00008000000079c5 */ /* 0x000fe40000010000 */
        /* <DEDUP_REMOVED lines=348> */
[----:B------:R5:W-:Y:S04]  /*4b7f0*/  ST.E desc[UR26][R2.64+0x1e0], R144 ;  /* 0x0001e09002007985 */ /* 0x000be8000c10191a */
[----:B------:R5:W-:Y:S04]  /*4b800*/  ST.E desc[UR28][R2.64+0x1e4], R145 ;  /* 0x0001e49102007985 */ /* 0x000be8000c10191c */
        /* <DEDUP_REMOVED lines=40> */
[----:B------:R-:W-:Y:S01]  /*4ba90*/  R2UR UR59, R5 ;  /* 0x00000000053b72ca */ /* 0x000fe200000e0000 */
        /* <DEDUP_REMOVED lines=322> */
[----:B------:R-:W-:Y:S01]  /*4cec0*/  R2UR UR58, R4 ;  /* 0x00000000043a72ca */ /* 0x000fe200000e0000 */
[----:B------:R-:W2:Y:S01]  /*4ced0*/  LD.E R130, desc[UR12][R2.64+0x1a8] ;  /* 0x0001a80c02827980 */ /* 0x000ea2000c101900 */
[----:B------:R-:W-:-:S03]  /*4cee0*/  R2UR UR59, R5 ;  /* 0x00000000053b72ca */ /* 0x000fc600000e0000 */
        /* <DEDUP_REMOVED lines=21> */
[----:B------:R-:W-:Y:S01]  /*4d040*/  VIADD R6, R6, 0x280 ;  /* 0x0000028006067836 */ /* 0x000fe20000000000 */
[----:B------:R-:W-:-:S02]  /*4d050*/  R2UR UR7, R7 ;  /* 0x00000000070772ca */ /* 0x000fc400000e0000 */
[----:B------:R-:W-:Y:S02]  /*4d060*/  F2FP.BF16.F32.PACK_AB R186, R186, R187 ;  /* 0x000000bbbaba723e */ /* 0x000fe400000010ff */
[----:B------:R-:W-:Y:S02]  /*4d070*/  R2UR UR6, R6 ;  /* 0x00000000060672ca */ /* 0x000fe400000e0000 */
[----:B------:R-:W-:Y:S02]  /*4d080*/  F2FP.BF16.F32.PACK_AB R184, R188, R189 ;  /* 0x000000bdbcb8723e */ /* 0x000fe400000010ff */
[----:B------:R-:W-:Y:S02]  /*4d090*/  F2FP.BF16.F32.PACK_AB R185, R161, R162 ;  /* 0x000000a2a1b9723e */ /* 0x000fe400000010ff */
[----:B------:R-:W-:Y:S02]  /*4d0a0*/  F2FP.BF16.F32.PACK_AB R187, R159, R160 ;  /* 0x000000a09fbb723e */ /* 0x000fe400000010ff */
        /* <DEDUP_REMOVED lines=27> */
[----:B------:R-:W-:Y:S01]  /*4d260*/  R2UR UR29, R5 ;  /* 0x00000000051d72ca */ /* 0x000fe200000e0000 */
[----:B------:R-:W-:-:S02]  /*4d270*/  WARPGROUP.DEPBAR.LE gsb0, 0x0 ;  /* 0x00008000000079c5 */ /* 0x000fc40000010000 */
[----:B------:R-:W-:Y:S01]  /*4d280*/  ST.E desc[UR4][R2.64], R24 ;  /* 0x0000001802007985 */ /* 0x000fe2000c101904 */
[C---:B------:R-:W-:Y:S02]  /*4d290*/  R2UR UR4, R4.reuse ;  /* 0x00000000040472ca */ /* 0x040fe400000e0000 */
[C---:B------:R-:W-:Y:S01]  /*4d2a0*/  R2UR UR5, R5.reuse ;  /* 0x00000000050572ca */ /* 0x040fe200000e0000 */
[----:B------:R-:W-:Y:S01]  /*4d2b0*/  ST.E desc[UR6][R2.64+0x4], R25 ;  /* 0x0000041902007985 */ /* 0x000fe2000c101906 */
        /* <DEDUP_REMOVED lines=1116> */
[C---:B------:R-:W-:Y:S02]  /*51880*/  R2UR UR4, R4.reuse ;  /* 0x00000000040472ca */ /* 0x040fe400000e0000 */
[C---:B------:R-:W-:Y:S02]  /*51890*/  R2UR UR5, R5.reuse ;  /* 0x00000000050572ca */ /* 0x040fe400000e0000 */
[----:B------:R-:W-:Y:S02]  /*518a0*/  R2UR UR6, R4 ;  /* 0x00000000040672ca */ /* 0x000fe400000e0000 */
[----:B------:R-:W-:-:S02]  /*518b0*/  R2UR UR7, R5 ;  /* 0x00000000050772ca */ /* 0x000fc400000e0000 */
[----:B------:R-:W-:-:S07]  /*518c0*/  LOP3.LUT P6, RZ, R195, 0x7f, RZ, 0xc0, !PT ;  /* 0x0000007fc3ff7812 */ /* 0x000fce00078cc0ff */
[----:B--2---:R1:W-:Y:S04]  /*518d0*/  ST.E desc[UR4][R2.64+0x1f8], R13 ;  /* 0x0001f80d02007985 */ /* 0x0043e8000c101904 */
[----:B0-----:R-:W2:Y:S01]  /*518e0*/  LD.E R9, desc[UR6][R2.64+0x1fc] ;  /* 0x0001fc0602097980 */ /* 0x001ea2000c101900 */
[----:B------:R-:W-:Y:S02]  /*518f0*/  R2UR UR4, R4 ;  /* 0x00000000040472ca */ /* 0x000fe400000e0000 */
[----:B------:R-:W-:-:S13]  /*51900*/  R2UR UR5, R5 ;  /* 0x00000000050572ca */ /* 0x000fda00000e0000 */
[----:B--2---:R1:W-:Y:S01]  /*51910*/  ST.E desc[UR4][R2.64+0x1fc], R9 ;  /* 0x0001fc0902007985 */ /* 0x0043e2000c101904 */
[----:B------:R-:W-:Y:S05]  /*51920*/  @P6 BRA `(.L_x_11354) ;  /* 0x0000000000306947 */ /* 0x000fea0003800000 */
[----:B-1----:R-:W2:Y:S04]  /*51930*/  LDL.64 R2, [R158+0x40] ;  /* 0x000040009e027983 */ /* 0x002ea80000100a00 */
        /* <DEDUP_REMOVED lines=11> */
.L_x_11354:
[----:B------:R-:W-:-:S04]  /*519f0*/  IMAD.MOV.U32 R197, RZ, RZ, 0x0 ;  /* 0x00000000ffc57424 */ /* 0x000fc800078e00ff */
[----:B01----:R-:W-:Y:S05]  /*51a00*/  RET.REL.NODEC R196 `(_ZN7cutlass13device_kernelIN5flash11enable_sm90INS1_16FlashAttnFwdSm90INS1_25CollectiveMainloopFwdSm90ILi2EN4cute5tupleIJNS5_1CILi1EEES8_S8_EEENS6_IJNS7_ILi128EEENS7_ILi96EEENS7_ILi64EEEEEELi256ENS_10bfloat16_tEfNS_4arch4Sm90ELb0ELb1ELb1ELb0ELb0ELb0ELb1ELb1ELb0ELb1ELb1ELb0EEENS1_21CollectiveEpilogueFwdINS6_IJSA_NS7_ILi256EEESB_EEES9_SE_SG_Li256ELb0ELb1ELb1ELb0EEENS1_19SingleTileSchedulerILb0ELb1ELb1ELi128EEEEEEEEEvNT_6ParamsE) ;  /* 0xfffffae4c47c7950 */ /* 0x003fea0003c3ffff */
.L_x_11332:
[----:B0-----:R0:W1:Y:S02]  /*51a10*/  SYNCS.PHASECHK.TRANS64.TRYWAIT P1, [R10+URZ], R11 ;  /* 0x0000000b0a0075a7 */ /* 0x001064000802017f */
[----:B-1----:R-:W-:Y:S05]  /*51a20*/  @!P1 NANOSLEEP.SYNCS 0x989680 ;  /* 0x009896800000995d */ /* 0x002fea0003900000 */
[----:B------:R-:W1:Y:S02]  /*51a30*/  @!P1 SYNCS.PHASECHK.TRANS64 P1, [R10+URZ], R11 ;  /* 0x0000000b0a0095a7 */ /* 0x000e64000802007f */
[----:B-1----:R-:W-:Y:S05]  /*51a40*/  @!P1 BRA `(.L_x_11332) ;  /* 0xfffffffc00f09947 */ /* 0x002fea000383ffff */
[----:B------:R-:W-:Y:S05]  /*51a50*/  BRA `(.L_x_11331) ;  /* 0xfffffe4800287947 */ /* 0x000fea000383ffff */
.L_x_11339:
[----:B0-----:R0:W1:Y:S02]  /*51a60*/  SYNCS.PHASECHK.TRANS64.TRYWAIT P1, [R10+URZ], R11 ;  /* 0x0000000b0a0075a7 */ /* 0x001064000802017f */
[----:B-1----:R-:W-:Y:S05]  /*51a70*/  @!P1 NANOSLEEP.SYNCS 0x989680 ;  /* 0x009896800000995d */ /* 0x002fea0003900000 */
[----:B------:R-:W1:Y:S02]  /*51a80*/  @!P1 SYNCS.PHASECHK.TRANS64 P1, [R10+URZ], R11 ;  /* 0x0000000b0a0095a7 */ /* 0x000e64000802007f */
[----:B-1----:R-:W-:Y:S05]  /*51a90*/  @!P1 BRA `(.L_x_11339) ;  /* 0xfffffffc00f09947 */ /* 0x002fea000383ffff */
[----:B------:R-:W-:Y:S05]  /*51aa0*/  BRA `(.L_x_11338) ;  /* 0xfffffe4c00fc7947 */ /* 0x000fea000383ffff */
.L_x_11355:
        /* <DEDUP_REMOVED lines=13> */
.L_x_15195:


//--------------------- .text._ZN7cutlass13device_kernelIN5flash11enable_sm90INS1_16FlashAttnFwdSm90INS1_25CollectiveMainloopFwdSm90ILi2EN4cute5tupleIJNS5_1CILi1EEES8_S8_EEENS6_IJNS7_ILi128EEENS7_ILi96EEENS7_ILi64EEEEEELi256ENS_10bfloat16_tEfNS_4arch4Sm90ELb0ELb1ELb1ELb1ELb0ELb0ELb0ELb1ELb0ELb1ELb1ELb0EEENS1_21CollectiveEpilogueFwdINS6_IJSA_NS7_ILi256EEESB_EEES9_SE_SG_Li256ELb1ELb1ELb1ELb0EEENS1_36VarlenDynamicPersistentTileSchedulerILi128ELi96ELi256ELi128ELb1ELb1ELb1ELb1ELb0ELb1EEEEEEEEEvNT_6ParamsE --------------------------
	.section	.text._ZN7cutlass13device_kernelIN5flash11enable_sm90INS1_16FlashAttnFwdSm90INS1_25CollectiveMainloopFwdSm90ILi2EN4cute5tupleIJNS5_1CILi1EEES8_S8_EEENS6_IJNS7_ILi128EEENS7_ILi96EEENS7_ILi64EEEEEELi256ENS_10bfloat16_tEfNS_4arch4Sm90ELb0ELb1ELb1ELb1ELb0ELb0ELb0ELb1ELb0ELb1ELb1ELb0EEENS1_21CollectiveEpilogueFwdINS6_IJSA_NS7_ILi256EEESB_EEES9_SE_SG_Li256ELb1ELb1ELb1ELb0EEENS1_36VarlenDynamicPersistentTileSchedulerILi128ELi96ELi256ELi128ELb1ELb1ELb1ELb1ELb0ELb1EEEEEEEEEvNT_6ParamsE,"ax",@progbits
	.align	128
.text._ZN7cutlass13device_kernelIN5flash11enable_sm90INS1_16FlashAttnFwdSm90INS1_25CollectiveMainloopFwdSm90ILi2EN4cute5tupleIJNS5_1CILi1EEES8_S8_EEENS6_IJNS7_ILi128EEENS7_ILi96EEENS7_ILi64EEEEEELi256ENS_10bfloat16_tEfNS_4arch4Sm90ELb0ELb1ELb1ELb1ELb0ELb0ELb0ELb1ELb0ELb1ELb1ELb0EEENS1_21CollectiveEpilogueFwdINS6_IJSA_NS7_ILi256EEESB_EEES9_SE_SG_Li256ELb1ELb1ELb1ELb0EEENS1_36VarlenDynamicPersistentTileSchedulerILi128ELi96ELi256ELi128ELb1ELb1ELb1ELb1ELb0ELb1EEEEEEEEEvNT_6ParamsE:
        .type           _ZN7cutlass13device_kernelIN5flash11enable_sm90INS1_16FlashAttnFwdSm90INS1_25CollectiveMainloopFwdSm90ILi2EN4cute5tupleIJNS5_1CILi1EEES8_S8_EEENS6_IJNS7_ILi128EEENS7_ILi96EEENS7_ILi64EEEEEELi256ENS_10bfloat16_tEfNS_4arch4Sm90ELb0ELb1ELb1ELb1ELb0ELb0ELb0ELb1ELb0ELb1ELb1ELb0EEENS1_21CollectiveEpilogueFwdINS6_IJSA_NS7_ILi256EEESB_EEES9_SE_SG_Li256ELb1ELb1ELb1ELb0EEENS1_36VarlenDynamicPersistentTileSchedulerILi128ELi96ELi256ELi128ELb1ELb1ELb1ELb1ELb0ELb1EEEEEEEEEvNT_6ParamsE,@function
        .size           _ZN7cutlass13device_kernelIN5flash11enable_sm90INS1_16FlashAttnFwdSm90INS1_25CollectiveMainloopFwdSm90ILi2EN4cute5tupleIJNS5_1CILi1EEES8_S8_EEENS6_IJNS7_ILi128EEENS7_ILi96EEENS7_ILi64EEEEEELi256ENS_10bfloat16_tEfNS_4arch4Sm90ELb0ELb1ELb1ELb1ELb0ELb0ELb0ELb1ELb0ELb1ELb1ELb0EEENS1_21CollectiveEpilogueFwdINS6_IJSA_NS7_ILi256EEESB_EEES9_SE_SG_Li256ELb1ELb1ELb1ELb0EEENS1_36VarlenDynamicPersistentTileSchedulerILi128ELi96ELi256ELi128ELb1ELb1ELb1ELb1ELb0ELb1EEEEEEEEEvNT_6ParamsE,(.L_x_15197 - _ZN7cutlass13device_kernelIN5flash11enable_sm90INS1_16FlashAttnFwdSm90INS1_25CollectiveMainloopFwdSm90ILi2EN4cute5tupleIJNS5_1CILi1EEES8_S8_EEENS6_IJNS7_ILi128EEENS7_ILi96EEENS7_ILi64EEEEEELi256ENS_10bfloat16_tEfNS_4arch4Sm90ELb0ELb1ELb1ELb1ELb0ELb0ELb0ELb1ELb0ELb1ELb1ELb0EEENS1_21CollectiveEpilogueFwdINS6_IJSA_NS7_ILi256EEESB_EEES9_SE_SG_Li256ELb1ELb1ELb1ELb0EEENS1_36VarlenDynamicPersistentTileSchedulerILi128ELi96ELi256ELi128ELb1ELb1ELb1ELb1ELb0ELb1EEEEEEEEEvNT_6ParamsE)
        .other          _ZN7cutlass13device_kernelIN5flash11enable_sm90INS1_16FlashAttnFwdSm90INS1_25CollectiveMainloopFwdSm90ILi2EN4cute5tupleIJNS5_1CILi1EEES8_S8_EEENS6_IJNS7_ILi128EEENS7_ILi96EEENS7_ILi64EEEEEELi256ENS_10bfloat16_tEfNS_4arch4Sm90ELb0ELb1ELb1ELb1ELb0ELb0ELb0ELb1ELb0ELb1ELb1ELb0EEENS1_21CollectiveEpilogueFwdINS6_IJSA_NS7_ILi256EEESB_EEES9_SE_SG_Li256ELb1ELb1ELb1ELb0EEENS1_36VarlenDynamicPersistentTileSchedulerILi128ELi96ELi256ELi128ELb1ELb1ELb1ELb1ELb0ELb1EEEEEEEEEvNT_6ParamsE,@"STO_CUDA_ENTRY STV_DEFAULT"
_ZN7cutlass13device_kernelIN5flash11enable_sm90INS1_16FlashAttnFwdSm90INS1_25CollectiveMainloopFwdSm90ILi2EN4cute5tupleIJNS5_1CILi1EEES8_S8_EEENS6_IJNS7_ILi128EEENS7_ILi96EEENS7_ILi64EEEEEELi256ENS_10bfloat16_tEfNS_4arch4Sm90ELb0ELb1ELb1ELb1ELb0ELb0ELb0ELb1ELb0ELb1ELb1ELb0EEENS1_21CollectiveEpilogueFwdINS6_IJSA_NS7_ILi256EEESB_EEES9_SE_SG_Li256ELb1ELb1ELb1ELb0EEENS1_36VarlenDynamicPersistentTileSchedulerILi128ELi96ELi256ELi128ELb1ELb1ELb1ELb1ELb0ELb1EEEEEEEEEvNT_6ParamsE:
        /* <DEDUP_REMOVED lines=18> */
.L_x_11357:
[----:B------:R-:W-:Y:S05]  /*0120*/  BSYNC B0 ;  /* 0x0000000000007941 */ /* 0x000fea0003800000 */
.L_x_11356:
        /* <DEDUP_REMOVED lines=41> */
.L_x_11358:
        /* <DEDUP_REMOVED lines=22> */
.L_x_11359:
        /* <DEDUP_REMOVED lines=18> */
.L_x_11360:
        /* <DEDUP_REMOVED lines=22> */
.L_x_11361:
        /* <DEDUP_REMOVED lines=22> */
.L_x_11362:
[----:B------:R-:W-:Y:S01]  /*0900*/  PLOP3.LUT P0, PT, PT, PT, UP0, 0x80, 0x0 ;  /* 0x000000000000781c */ /* 0x000fe20003f0f008 */
[----:B------:R-:W-:Y:S01]  /*0910*/  UMOV UR36, 0x1 ;  /* 0x0000000100247882 */ /* 0x000fe20000000000 */
[----:B------:R-:W-:Y:S01]  /*0920*/  NOP ;  /* 0x0000000000007918 */ /* 0x000fe20000000000 */
[----:B------:R-:W-:Y:S01]  /*0930*/  USEL UR36, UR36, 0x2, !UP0 ;  /* 0x0000000224247887 */ /* 0x000fe2000c000000 */
[----:B------:R-:W-:Y:S01]  /*0940*/  ULDC.64 UR40, c[0x0][0x208] ;  /* 0x0000820000287ab9 */ /* 0x000fe20000000a00 */
[----:B012-4-:R-:W-:Y:S08]  /*0950*/  BAR.SYNC.DEFER_BLOCKING 0x0 ;  /* 0x0000000000007b1d */ /* 0x017ff00000010000 */
[----:B------:R-:W-:Y:S05]  /*0960*/  @!P0 BRA `(.L_x_11363) ;  /* 0x0000012c00388947 */ /* 0x000fea0003800000 */
.L_x_11364:
        /* <DEDUP_REMOVED lines=24> */
[----:B------:R-:W-:Y:S02]  /*0af0*/  UMOV UR39, URZ ;  /* 0x0000003f00277c82 */ /* 0x000fe40008000000 */
[CC--:B------:R-:W-:Y:S02]  /*0b00*/  LEA.HI R0, R3.reuse, R6.reuse, RZ, 0x7 ;  /* 0x0000000603007211 */ /* 0x0c0fe400078f38ff */
[----:B------:R-:W-:-:S02]  /*0b10*/  LEA.HI R2, R3, R6, RZ, 0x4 ;  /* 0x0000000603027211 */ /* 0x000fc400078f20ff */
[----:B------:R-:W-:Y:S02]  /*0b20*/  LOP3.LUT R231, R0, 0xffffff80, RZ, 0xc0, !PT ;  /* 0xffffff8000e77812 */ /* 0x000fe400078ec0ff */
[CC--:B------:R-:W-:Y:S02]  /*0b30*/  LEA.HI R4, R3.reuse, R6.reuse, RZ, 0x5 ;  /* 0x0000000603047211 */ /* 0x0c0fe400078f28ff */
[----:B------:R-:W-:Y:S01]  /*0b40*/  LEA.HI R5, R3, R6, RZ, 0x2 ;  /* 0x0000000603057211 */ /* 0x000fe200078f10ff */
[----:B------:R-:W-:Y:S01]  /*0b50*/  IMAD.IADD R231, R6, 0x1, -R231 ;  /* 0x0000000106e77824 */ /* 0x000fe200078e0ae7 */
[----:B------:R-:W-:Y:S01]  /*0b60*/  LOP3.LUT R3, R2, 0x3fffff0, RZ, 0xc0, !PT ;  /* 0x03fffff002037812 */ /* 0x000fe200078ec0ff */
[----:B------:R-:W-:Y:S01]  /*0b70*/  IMAD.SHL.U32 R7, R4, 0x20, RZ ;  /* 0x0000002004077824 */ /* 0x000fe200078e00ff */
[----:B------:R-:W-:Y:S02]  /*0b80*/  LOP3.LUT R11, R5, 0xfffffffc, RZ, 0xc0, !PT ;  /* 0xfffffffc050b7812 */ /* 0x000fe400078ec0ff */
[----:B------:R-:W-:Y:S01]  /*0b90*/  SHF.R.S32.HI R8, RZ, 0x1f, R231 ;  /* 0x0000001fff087819 */ /* 0x000fe200000114e7 */
[C---:B------:R-:W-:Y:S01]  /*0ba0*/  IMAD.IADD R4, R6.reuse, 0x1, -R3 ;  /* 0x0000000106047824 */ /* 0x040fe200078e0a03 */
[----:B------:R-:W-:Y:S01]  /*0bb0*/  SHF.R.S32.HI R5, RZ, 0x4, R2 ;  /* 0x00000004ff057819 */ /* 0x000fe20000011402 */
[----:B------:R-:W-:Y:S01]  /*0bc0*/  IMAD.IADD R12, R6, 0x1, -R11 ;  /* 0x00000001060c7824 */ /* 0x000fe200078e0a0b */
[----:B------:R-:W-:-:S02]  /*0bd0*/  LEA.HI R9, R8, R231, RZ, 0x2 ;  /* 0x000000e708097211 */ /* 0x000fc400078f10ff */
[----:B------:R-:W-:Y:S02]  /*0be0*/  LEA.HI R2, R2, R5, RZ, 0x1 ;  /* 0x0000000502027211 */ /* 0x000fe400078f08ff */
[--C-:B------:R-:W-:Y:S02]  /*0bf0*/  SHF.R.S32.HI R10, RZ, 0x2, R9.reuse ;  /* 0x00000002ff0a7819 */ /* 0x100fe40000011409 */
[----:B------:R-:W-:Y:S02]  /*0c00*/  SHF.R.S32.HI R3, RZ, 0x1f, R9 ;  /* 0x0000001fff037819 */ /* 0x000fe40000011409 */
[----:B------:R-:W-:Y:S02]  /*0c10*/  LEA.HI R8, R8, R231, RZ, 0x5 ;  /* 0x000000e708087211 */ /* 0x000fe400078f28ff */
[----:B------:R-:W-:Y:S02]  /*0c20*/  LEA.HI R6, R3, R10, RZ, 0x3 ;  /* 0x0000000a03067211 */ /* 0x000fe400078f18ff */
[----:B------:R-:W-:-:S02]  /*0c30*/  SHF.R.S32.HI R3, RZ, 0x7, R0 ;  /* 0x00000007ff037819 */ /* 0x000fc40000011400 */
[----:B------:R-:W-:Y:S02]  /*0c40*/  LOP3.LUT R11, R6, 0xfffffff8, RZ, 0xc0, !PT ;  /* 0xfffffff8060b7812 */ /* 0x000fe400078ec0ff */
[----:B------:R-:W-:Y:S02]  /*0c50*/  LEA.HI R0, R0, R3, RZ, 0x1 ;  /* 0x0000000300007211 */ /* 0x000fe400078f08ff */
[----:B------:R-:W-:Y:S01]  /*0c60*/  LOP3.LUT R7, R7, 0xfffffc00, RZ, 0xc0, !PT ;  /* 0xfffffc0007077812 */ /* 0x000fe200078ec0ff */
[----:B------:R-:W-:Y:S01]  /*0c70*/  IMAD.IADD R11, R10, 0x1, -R11 ;  /* 0x000000010a0b7824 */ /* 0x000fe200078e0a0b */
[----:B------:R-:W-:Y:S02]  /*0c80*/  LOP3.LUT R2, R2, 0x1ffffffe, RZ, 0xc0, !PT ;  /* 0x1ffffffe02027812 */ /* 0x000fe400078ec0ff */
[----:B------:R-:W-:Y:S01]  /*0c90*/  LOP3.LUT R0, R0, 0x3fffffe, RZ, 0xc0, !PT ;  /* 0x03fffffe00007812 */ /* 0x000fe200078ec0ff */
[----:B------:R-:W-:Y:S01]  /*0ca0*/  IMAD R7, R4, 0x40, R7 ;  /* 0x0000004004077824 */ /* 0x000fe200078e0207 */
[----:B------:R-:W-:Y:S01]  /*0cb0*/  SHF.R.S32.HI R8, RZ, 0x5, R8 ;  /* 0x00000005ff087819 */ /* 0x000fe20000011408 */
[----:B------:R-:W-:Y:S01]  /*0cc0*/  IMAD.IADD R2, R5, 0x1, -R2 ;  /* 0x0000000105027824 */ /* 0x000fe200078e0a02 */
[----:B------:R-:W-:Y:S01]  /*0cd0*/  LOP3.LUT R6, R9, 0x7ffffffc, RZ, 0xc0, !PT ;  /* 0x7ffffffc09067812 */ /* 0x000fe200078ec0ff */
[----:B------:R-:W-:Y:S01]  /*0ce0*/  IMAD.IADD R0, R3, 0x1, -R0 ;  /* 0x0000000103007824 */ /* 0x000fe200078e0a00 */
[----:B------:R-:W-:Y:S01]  /*0cf0*/  LEA.HI R4, R12, R12, RZ, 0x1 ;  /* 0x0000000c0c047211 */ /* 0x000fe200078f08ff */
[----:B------:R-:W-:-:S02]  /*0d00*/  IMAD R11, R8, 0x10, R11 ;  /* 0x00000010080b7824 */ /* 0x000fc400078e020b */
[----:B------:R-:W-:Y:S01]  /*0d10*/  IMAD R2, R2, 0x8, R7 ;  /* 0x0000000802027824 */ /* 0x000fe200078e0207 */
[----:B------:R-:W-:Y:S01]  /*0d20*/  LOP3.LUT R3, R4, 0x1ffffffe, RZ, 0xc0, !PT ;  /* 0x1ffffffe04037812 */ /* 0x000fe200078ec0ff */
[----:B------:R-:W-:Y:S02]  /*0d30*/  IMAD R0, R0, 0x40, R11 ;  /* 0x0000004000007824 */ /* 0x000fe400078e020b */
[----:B------:R-:W-:Y:S01]  /*0d40*/  IMAD.IADD R6, R231, 0x1, -R6 ;  /* 0x00000001e7067824 */ /* 0x000fe200078e0a06 */
[----:B------:R0:W-:Y:S01]  /*0d50*/  STL [R1+0x60], R2 ;  /* 0x0000600201007387 */ /* 0x0001e20000100800 */
[----:B------:R-:W-:Y:S02]  /*0d60*/  IMAD.IADD R3, R12, 0x1, -R3 ;  /* 0x000000010c037824 */ /* 0x000fe400078e0a03 */
[----:B------:R-:W-:Y:S01]  /*0d70*/  IMAD.SHL.U32 R16, R6, 0x2, RZ ;  /* 0x0000000206107824 */ /* 0x000fe200078e00ff */
[----:B------:R1:W-:Y:S01]  /*0d80*/  STL [R1+0x5c], R0 ;  /* 0x00005c0001007387 */ /* 0x0003e20000100800 */
[----:B------:R-:W-:-:S02]  /*0d90*/  IMAD.MOV.U32 R6, RZ, RZ, R14 ;  /* 0x000000ffff067224 */ /* 0x000fc400078e000e */
[C---:B------:R-:W-:Y:S02]  /*0da0*/  VIADD R229, R16.reuse, 0x8 ;  /* 0x0000000810e57836 */ /* 0x040fe40000000000 */
        /* <DEDUP_REMOVED lines=53> */
[----:B------:R-:W-:Y:S01]  /*1100*/  IMAD R22, R3, 0x8, R0 ;  /* 0x0000000803167824 */ /* 0x000fe200078e0200 */
[----:B-1----:R-:W-:-:S07]  /*1110*/  SHF.R.S32.HI R232, RZ, 0x1f, R203 ;  /* 0x0000001fffe87819 */ /* 0x002fce00000114cb */
.L_x_11468:
[----:B------:R-:W-:Y:S01]  /*1120*/  ULDC.64 UR6, c[0x0][0xa28] ;  /* 0x00028a0000067ab9 */ /* 0x000fe20000000a00 */
[----:B0--3--:R-:W0:Y:S01]  /*1130*/  LDC R17, c[0x0][0x288] ;  /* 0x0000a200ff117b82 */ /* 0x009e220000000800 */
[----:B------:R-:W-:Y:S01]  /*1140*/  UISETP.NE.U32.AND UP0, UPT, UR6, URZ, UPT ;  /* 0x0000003f0600728c */ /* 0x000fe2000bf05070 */
[----:B----4-:R-:W-:-:S03]  /*1150*/  IMAD.MOV.U32 R8, RZ, RZ, RZ ;  /* 0x000000ffff087224 */ /* 0x010fc600078e00ff */
[----:B------:R-:W-:-:S03]  /*1160*/  UISETP.NE.AND.EX UP0, UPT, UR7, URZ, UPT, UP0 ;  /* 0x0000003f0700728c */ /* 0x000fc6000bf05300 */
[----:B------:R-:W-:Y:S01]  /*1170*/  ULDC.64 UR6, c[0x0][0xa18] ;  /* 0x0002860000067ab9 */ /* 0x000fe20000000a00 */
[----:B-1----:R-:W1:Y:S01]  /*1180*/  LDC.64 R10, c[0x0][0x418] ;  /* 0x00010600ff0a7b82 */ /* 0x002e620000000a00 */
[----:B------:R-:W-:Y:S01]  /*1190*/  UISETP.NE.U32.AND UP1, UPT, UR6, URZ, UPT ;  /* 0x0000003f0600728c */ /* 0x000fe2000bf25070 */
[----:B------:R-:W-:-:S03]  /*11a0*/  PLOP3.LUT P0, PT, PT, PT, UP0, 0x80, 0x0 ;  /* 0x000000000000781c */ /* 0x000fc60003f0f008 */
[----:B------:R-:W-:-:S03]  /*11b0*/  UISETP.NE.AND.EX UP1, UPT, UR7, URZ, UPT, UP1 ;  /* 0x0000003f0700728c */ /* 0x000fc6000bf25310 */
[----:B------:R-:W-:Y:S01]  /*11c0*/  @UP0 ULDC.64 UR6, c[0x0][0xa28] ;  /* 0x00028a0000060ab9 */ /* 0x000fe20000000a00 */
[----:B--2---:R-:W2:Y:S01]  /*11d0*/  LDC R9, c[0x0][0x424] ;  /* 0x00010900ff097b82 */ /* 0x004ea20000000800 */
[----:B------:R-:W-:Y:S01]  /*11e0*/  @UP0 UIMAD.WIDE UR6, UR5, 0x4, UR6 ;  /* 0x00000004050608a5 */ /* 0x000fe2000f8e0206 */
[----:B------:R-:W-:-:S05]  /*11f0*/  PLOP3.LUT P2, PT, PT, PT, UP1, 0x80, 0x0 ;  /* 0x000000000000781c */ /* 0x000fca0003f4f018 */
[----:B------:R-:W-:Y:S01]  /*1200*/  @UP1 ULDC.64 UR8, c[0x0][0xa18] ;  /* 0x0002860000081ab9 */ /* 0x000fe20000000a00 */
[----:B------:R-:W-:Y:S01]  /*1210*/  IMAD.U32 R2, RZ, RZ, UR6 ;  /* 0x00000006ff027e24 */ /* 0x000fe2000f8e00ff */
[----:B------:R-:W3:Y:S01]  /*1220*/  LDC R19, c[0x0][0x2f0] ;  /* 0x0000bc00ff137b82 */ /* 0x000ee20000000800 */
[----:B------:R-:W-:Y:S01]  /*1230*/  IMAD.U32 R3, RZ, RZ, UR7 ;  /* 0x00000007ff037e24 */ /* 0x000fe2000f8e00ff */
[----:B------:R-:W-:Y:S01]  /*1240*/  @UP1 UIMAD.WIDE UR6, UR5, 0x4, UR8 ;  /* 0x00000004050618a5 */ /* 0x000fe2000f8e0208 */
[----:B------:R-:W-:-:S03]  /*1250*/  LOP3.LUT R7, R6, 0xff000000, RZ, 0xc0, !PT ;  /* 0xff00000006077812 */ /* 0x000fc600078ec0ff */
[----:B------:R4:W5:Y:S02]  /*1260*/  @P0 LDG.E R8, desc[UR40][R2.64] ;  /* 0x0000002802080981 */ /* 0x000964000c1e1900 */
[----:B------:R-:W-:Y:S02]  /*1270*/  IMAD.U32 R4, RZ, RZ, UR6 ;  /* 0x00000006ff047e24 */ /* 0x000fe4000f8e00ff */
[----:B------:R-:W-:Y:S01]  /*1280*/  IMAD.U32 R5, RZ, RZ, UR7 ;  /* 0x00000007ff057e24 */ /* 0x000fe2000f8e00ff */
[----:B------:R-:W-:-:S04]  /*1290*/  ULDC.64 UR6, c[0x0][0xa20] ;  /* 0x0002880000067ab9 */ /* 0x000fc80000000a00 */
[----:B0-----:R4:W5:Y:S01]  /*12a0*/  @P2 LDG.E R17, desc[UR40][R4.64] ;  /* 0x0000002804112981 */ /* 0x001962000c1e1900 */
[----:B-1----:R-:W-:Y:S02]  /*12b0*/  ISETP.NE.U32.AND P0, PT, R10, RZ, PT ;  /* 0x000000ff0a00720c */ /* 0x002fe40003f05070 */
[----:B------:R-:W-:Y:S02]  /*12c0*/  ISETP.NE.U32.AND P1, PT, RZ, UR6, PT ;  /* 0x00000006ff007c0c */ /* 0x000fe4000bf25070 */
[----:B------:R-:W-:Y:S02]  /*12d0*/  LOP3.LUT R0, R6, 0xff0000, RZ, 0xc0, !PT ;  /* 0x00ff000006007812 */ /* 0x000fe400078ec0ff */
[----:B------:R-:W-:Y:S02]  /*12e0*/  SHF.R.U32.HI R7, RZ, 0x8, R7 ;  /* 0x00000008ff077819 */ /* 0x000fe40000011607 */
[----:B------:R-:W-:Y:S02]  /*12f0*/  ISETP.NE.AND.EX P0, PT, R11, RZ, PT, P0 ;  /* 0x000000ff0b00720c */ /* 0x000fe40003f05300 */
[----:B------:R-:W-:-:S02]  /*1300*/  ISETP.NE.AND.EX P1, PT, RZ, UR7, PT, P1 ;  /* 0x00000007ff007c0c */ /* 0x000fc4000bf25310 */
[----:B------:R-:W-:Y:S02]  /*1310*/  LEA.HI R200, R0, R7, RZ, 0x10 ;  /* 0x0000000700c87211 */ /* 0x000fe400078f80ff */
[----:B------:R-:W-:Y:S02]  /*1320*/  LOP3.LUT R23, R6, 0xffff, RZ, 0xc0, !PT ;  /* 0x0000ffff06177812 */ /* 0x000fe400078ec0ff */
[----:B--2---:R-:W-:Y:S01]  /*1330*/  SEL R0, R9, 0x1, P0 ;  /* 0x0000000109007807 */ /* 0x004fe20000000000 */
[----:B----4-:R-:W-:Y:S06]  /*1340*/  @P2 BRA `(.L_x_11365) ;  /* 0x00000000002c2947 */ /* 0x010fec0003800000 */
        /* <DEDUP_REMOVED lines=8> */
[----:B-----5:R-:W2:Y:S04]  /*13d0*/  LDG.E R17, desc[UR40][R2.64] ;  /* 0x0000002802117981 */ /* 0x020ea8000c1e1900 */
[----:B------:R-:W2:Y:S02]  /*13e0*/  LDG.E R4, desc[UR40][R2.64+0x4] ;  /* 0x0000042802047981 */ /* 0x000ea4000c1e1900 */
[----:B--2---:R-:W-:-:S07]  /*13f0*/  IMAD.IADD R17, R4, 0x1, -R17 ;  /* 0x0000000104117824 */ /* 0x004fce00078e0a11 */
.L_x_11365:
[----:B---3--:R-:W-:Y:S02]  /*1400*/  IMAD R19, R0, R19, RZ ;  /* 0x0000001300137224 */ /* 0x008fe400078e02ff */
[----:B------:R-:W-:Y:S01]  /*1410*/  IMAD.U32 R201, RZ, RZ, UR5 ;  /* 0x00000005ffc97e24 */ /* 0x000fe2000f8e00ff */
[----:B------:R-:W-:Y:S06]  /*1420*/  @!P1 BRA `(.L_x_11366) ;  /* 0x0000000000189947 */ /* 0x000fec0003800000 */
[----:B------:R-:W-:Y:S02]  /*1430*/  ULDC.64 UR6, c[0x0][0xa20] ;  /* 0x0002880000067ab9 */ /* 0x000fe40000000a00 */
[----:B------:R-:W-:-:S06]  /*1440*/  UIMAD.WIDE UR6, UR5, 0x4, UR6 ;  /* 0x00000004050678a5 */ /* 0x000fcc000f8e0206 */
[----:B------:R-:W-:Y:S02]  /*1450*/  IMAD.U32 R2, RZ, RZ, UR6 ;  /* 0x00000006ff027e24 */ /* 0x000fe4000f8e00ff */
[----:B------:R-:W-:-:S05]  /*1460*/  IMAD.U32 R3, RZ, RZ, UR7 ;  /* 0x00000007ff037e24 */ /* 0x000fca000f8e00ff */
[----:B------:R0:W5:Y:S01]  /*1470*/  LDG.E R19, desc[UR40][R2.64] ;  /* 0x0000002802137981 */ /* 0x000162000c1e1900 */
[----:B------:R-:W-:Y:S05]  /*1480*/  BRA `(.L_x_11367) ;  /* 0x00000000002c7947 */ /* 0x000fea0003800000 */
.L_x_11366:
        /* <DEDUP_REMOVED lines=9> */
[----:B------:R-:W2:Y:S02]  /*1520*/  LDG.E R0, desc[UR40][R2.64+0x4] ;  /* 0x0000042802007981 */ /* 0x000ea4000c1e1900 */
[----:B--2---:R-:W-:-:S07]  /*1530*/  IMAD.IADD R19, R0, 0x1, -R19 ;  /* 0x0000000100137824 */ /* 0x004fce00078e0a13 */
.L_x_11367:
[----:B------:R-:W1:Y:S01]  /*1540*/  LDC R0, c[0x0][0x448] ;  /* 0x00011200ff007b82 */ /* 0x000e620000000800 */
[----:B------:R-:W-:Y:S01]  /*1550*/  USHF.L.U32 UR43, UR4, 0x7, URZ ;  /* 0x00000007042b7899 */ /* 0x000fe2000800063f */
[----:B-----5:R-:W-:-:S03]  /*1560*/  IMAD.IADD R19, R19, 0x1, -R8 ;  /* 0x0000000113137824 */ /* 0x020fc600078e0a08 */
[----:B------:R-:W-:Y:S02]  /*1570*/  UIADD3 UR4, UR43, 0x7f, URZ ;  /* 0x0000007f2b047890 */ /* 0x000fe4000fffe03f */
[----:B0-----:R-:W-:Y:S01]  /*1580*/  IADD3 R3, R19, 0x1, -R17 ;  /* 0x0000000113037810 */ /* 0x001fe20007ffe811 */
[----:B------:R-:W0:Y:S01]  /*1590*/  LDC.64 R6, c[0x0][0x9e0] ;  /* 0x00027800ff067b82 */ /* 0x000e220000000a00 */
[----:B-1----:R-:W-:Y:S02]  /*15a0*/  ISETP.NE.AND P1, PT, R0, 0x1, PT ;  /* 0x000000010000780c */ /* 0x002fe40003f25270 */
[----:B------:R-:W-:Y:S01]  /*15b0*/  IMAD.U32 R0, RZ, RZ, UR4 ;  /* 0x00000004ff007e24 */ /* 0x000fe2000f8e00ff */
[----:B0-----:R-:W-:-:S10]  /*15c0*/  ISETP.GE.AND P2, PT, R7, 0x1, PT ;  /* 0x000000010700780c */ /* 0x001fd40003f46270 */
[----:B------:R-:W0:Y:S08]  /*15d0*/  @P1 LDC R2, c[0x0][0x44c] ;  /* 0x00011300ff021b82 */ /* 0x000e300000000800 */
[----:B------:R-:W1:Y:S01]  /*15e0*/  @P1 LDC R5, c[0x0][0x450] ;  /* 0x00011400ff051b82 */ /* 0x000e620000000800 */
[----:B0-----:R-:W-:-:S05]  /*15f0*/  @P1 IMAD.HI.U32 R2, R2, UR4, RZ ;  /* 0x0000000402021c27 */ /* 0x001fca000f8e00ff */
        /* <DEDUP_REMOVED lines=14> */
.L_x_11369:
[----:B------:R-:W-:-:S13]  /*16e0*/  ISETP.NE.AND P0, PT, R7, 0x1, PT ;  /* 0x000000010700780c */ /* 0x000fda0003f05270 */
[----:B------:R-:W0:Y:S02]  /*16f0*/  @P0 LDC.64 R4, c[0x0][0x9e8] ;  /* 0x00027a00ff040b82 */ /* 0x000e240000000a00 */
[----:B0-----:R-:W-:-:S05]  /*1700*/  @P0 IMAD.HI.U32 R4, R2, R4, RZ ;  /* 0x0000000402040227 */ /* 0x001fca00078e00ff */
[----:B------:R-:W-:-:S07]  /*1710*/  @P0 SHF.R.U32.HI R2, RZ, R5, R4 ;  /* 0x00000005ff020219 */ /* 0x000fce0000011604 */
.L_x_11370:
[----:B------:R-:W-:-:S05]  /*1720*/  IMAD R3, R2, R7, R7 ;  /* 0x0000000702037224 */ /* 0x000fca00078e0207 */
[----:B------:R-:W-:-:S07]  /*1730*/  VIMNMX R0, R0, R3, PT ;  /* 0x0000000300007248 */ /* 0x000fce0003fe0100 */
.L_x_11368:
[----:B------:R-:W0:Y:S01]  /*1740*/  @P1 LDC R3, c[0x0][0x44c] ;  /* 0x00011300ff031b82 */ /* 0x000e220000000800 */
[----:B------:R-:W-:Y:S01]  /*1750*/  IMAD.U32 R4, RZ, RZ, UR43 ;  /* 0x0000002bff047e24 */ /* 0x000fe2000f8e00ff */
[----:B------:R-:W-:Y:S01]  /*1760*/  ULDC UR4, c[0x0][0x9dc] ;  /* 0x0002770000047ab9 */ /* 0x000fe20000000800 */
[----:B------:R-:W-:Y:S02]  /*1770*/  VIADD R2, R0, 0x5f ;  /* 0x0000005f00027836 */ /* 0x000fe40000000000 */
[----:B------:R-:W-:Y:S02]  /*1780*/  VIADD R0, R19, 0x5f ;  /* 0x0000005f13007836 */ /* 0x000fe40000000000 */
[----:B------:R-:W-:Y:S01]  /*1790*/  IMAD.HI R2, R2, 0x2aaaaaab, RZ ;  /* 0x2aaaaaab02027827 */ /* 0x000fe200078e02ff */
[----:B------:R-:W1:Y:S03]  /*17a0*/  @P1 LDC R6, c[0x0][0x450] ;  /* 0x00011400ff061b82 */ /* 0x000e660000000800 */
[----:B------:R-:W-:Y:S01]  /*17b0*/  IMAD.HI R0, R0, 0x2aaaaaab, RZ ;  /* 0x2aaaaaab00007827 */ /* 0x000fe200078e02ff */
[----:B------:R-:W-:-:S04]  /*17c0*/  SHF.R.U32.HI R5, RZ, 0x1f, R2 ;  /* 0x0000001fff057819 */ /* 0x000fc80000011602 */
[----:B------:R-:W-:Y:S01]  /*17d0*/  LEA.HI.SX32 R2, R2, R5, 0x1c ;  /* 0x0000000502027211 */ /* 0x000fe200078fe2ff */
[----:B0-----:R-:W-:-:S05]  /*17e0*/  @P1 IMAD.HI.U32 R3, R3, UR43, RZ ;  /* 0x0000002b03031c27 */ /* 0x001fca000f8e00ff */
[----:B-1----:R-:W-:Y:S02]  /*17f0*/  @P1 SHF.R.U32.HI R4, RZ, R6, R3 ;  /* 0x00000006ff041219 */ /* 0x002fe40000011603 */
[----:B------:R-:W-:Y:S02]  /*1800*/  SHF.R.U32.HI R3, RZ, 0x1f, R0 ;  /* 0x0000001fff037819 */ /* 0x000fe40000011600 */
[----:B------:R-:W-:Y:S02]  /*1810*/  IADD3 R4, R4, R19, -R17 ;  /* 0x0000001304047210 */ /* 0x000fe40007ffe811 */
[----:B------:R-:W-:-:S03]  /*1820*/  LEA.HI.SX32 R3, R0, R3, 0x1c ;  /* 0x0000000300037211 */ /* 0x000fc600078fe2ff */
[----:B------:R-:W-:Y:S01]  /*1830*/  VIADD R6, R4, -UR4 ;  /* 0x8000000404067c36 */ /* 0x000fe20008000000 */
[----:B------:R-:W-:-:S04]  /*1840*/  VIMNMX R176, R3, R2, PT ;  /* 0x0000000203b07248 */ /* 0x000fc80003fe0100 */
[----:B------:R-:W-:Y:S01]  /*1850*/  R2UR UR4, R6 ;  /* 0x00000000060472ca */ /* 0x000fe200000e0000 */
[----:B------:R-:W-:-:S14]  /*1860*/  @!P2 BRA `(.L_x_11371) ;  /* 0x000000000044a947 */ /* 0x000fdc0003800000 */
        /* <DEDUP_REMOVED lines=9> */
.L_x_11372:
[----:B------:R-:W-:-:S13]  /*1900*/  ISETP.NE.AND P0, PT, R7, 0x1, PT ;  /* 0x000000010700780c */ /* 0x000fda0003f05270 */
[----:B------:R-:W0:Y:S02]  /*1910*/  @P0 LDC.64 R2, c[0x0][0x9e8] ;  /* 0x00027a00ff020b82 */ /* 0x000e240000000a00 */
[----:B0-----:R-:W-:-:S05]  /*1920*/  @P0 IMAD.HI.U32 R0, R4, R2, RZ ;  /* 0x0000000204000227 */ /* 0x001fca00078e00ff */
[----:B------:R-:W-:-:S07]  /*1930*/  @P0 SHF.R.U32.HI R4, RZ, R3, R0 ;  /* 0x00000003ff040219 */ /* 0x000fce0000011600 */
.L_x_11373:
[----:B------:R-:W-:-:S05]  /*1940*/  IMAD R4, R4, R7, RZ ;  /* 0x0000000704047224 */ /* 0x000fca00078e02ff */
[----:B------:R-:W-:-:S13]  /*1950*/  R2UR UR5, R4 ;  /* 0x00000000040572ca */ /* 0x000fda00000e0000 */
[----:B------:R-:W-:-:S04]  /*1960*/  UISETP.LT.AND UP0, UPT, UR4, UR5, UPT ;  /* 0x000000050400728c */ /* 0x000fc8000bf01270 */
[----:B------:R-:W-:-:S12]  /*1970*/  USEL UR4, UR4, UR5, !UP0 ;  /* 0x0000000504047287 */ /* 0x000fd8000c000000 */
.L_x_11371:
[----:B------:R-:W-:Y:S01]  /*1980*/  UIMAD.WIDE UR4, UR4, 0x2aaaaaab, URZ ;  /* 0x2aaaaaab040478a5 */ /* 0x000fe2000f8e023f */
[----:B------:R-:W-:Y:S02]  /*1990*/  LOP3.LUT R230, R200, 0xff, RZ, 0xc0, !PT ;  /* 0x000000ffc8e67812 */ /* 0x000fe400078ec0ff */
[----:B------:R-:W-:Y:S01]  /*19a0*/  SHF.R.U32.HI R200, RZ, 0x10, R200 ;  /* 0x00000010ffc87819 */ /* 0x000fe200000116c8 */
[----:B------:R-:W-:Y:S01]  /*19b0*/  USHF.R.U32.HI UR4, URZ, 0x1f, UR5 ;  /* 0x0000001f3f047899 */ /* 0x000fe20008011605 */
[----:B------:R-:W-:-:S03]  /*19c0*/  R2UR UR8, R230 ;  /* 0x00000000e60872ca */ /* 0x000fc600000e0000 */
[----:B------:R-:W-:-:S04]  /*19d0*/  ULEA.HI.SX32 UR4, UR5, UR4, 0x1c ;  /* 0x0000000405047291 */ /* 0x000fc8000f8fe23f */
[----:B------:R-:W-:-:S04]  /*19e0*/  UISETP.LT.AND UP0, UPT, URZ, UR4, UPT ;  /* 0x000000043f00728c */ /* 0x000fc8000bf01270 */
[----:B------:R-:W-:-:S03]  /*19f0*/  USEL UR44, URZ, UR4, !UP0 ;  /* 0x000000043f2c7287 */ /* 0x000fc6000c000000 */
[----:B------:R-:W-:-:S03]  /*1a00*/  UMOV UR4, URZ ;  /* 0x0000003f00047c82 */ /* 0x000fc60008000000 */
[----:B------:R-:W-:-:S13]  /*1a10*/  ISETP.GT.AND P0, PT, R176, UR44, PT ;  /* 0x0000002cb0007c0c */ /* 0x000fda000bf04270 */
[----:B------:R-:W-:Y:S05]  /*1a20*/  @!P0 BRA `(.L_x_11374) ;  /* 0x0000000000948947 */ /* 0x000fea0003800000 */
[----:B------:R-:W0:Y:S01]  /*1a30*/  LDC R3, c[0x0][0x9f0] ;  /* 0x00027c00ff037b82 */ /* 0x000e220000000800 */
[----:B------:R-:W-:Y:S01]  /*1a40*/  ISETP.NE.AND P0, PT, R200, RZ, PT ;  /* 0x000000ffc800720c */ /* 0x000fe20003f05270 */
[----:B------:R-:W-:-:S03]  /*1a50*/  UMOV UR4, URZ ;  /* 0x0000003f00047c82 */ /* 0x000fc60008000000 */
[----:B0-----:R-:W-:-:S04]  /*1a60*/  SEL R5, R200, R3, P0 ;  /* 0x00000003c8057207 */ /* 0x001fc80000000000 */
[-C--:B------:R-:W-:Y:S02]  /*1a70*/  IABS R0, R5.reuse ;  /* 0x0000000500007213 */ /* 0x080fe40000000000 */
[----:B------:R-:W-:Y:S02]  /*1a80*/  IABS R6, R5 ;  /* 0x0000000500067213 */ /* 0x000fe40000000000 */
[----:B------:R-:W-:Y:S02]  /*1a90*/  R2UR UR9, R0 ;  /* 0x00000000000972ca */ /* 0x000fe400000e0000 */
[----:B------:R-:W-:-:S05]  /*1aa0*/  IADD3 R0, R5, -0x1, R176 ;  /* 0xffffffff05007810 */ /* 0x000fca0007ffe0b0 */
[----:B------:R-:W-:-:S05]  /*1ab0*/  VIADD R0, R0, -UR44 ;  /* 0x8000002c00007c36 */ /* 0x000fca0008000000 */
[----:B------:R-:W-:Y:S01]  /*1ac0*/  IABS R4, R0 ;  /* 0x0000000000047213 */ /* 0x000fe20000000000 */
[----:B------:R-:W0:Y:S01]  /*1ad0*/  I2F.RP R2, UR9 ;  /* 0x0000000900027d06 */ /* 0x000e220008209400 */
[----:B------:R-:W-:Y:S02]  /*1ae0*/  LOP3.LUT R0, R0, R5, RZ, 0x3c, !PT ;  /* 0x0000000500007212 */ /* 0x000fe400078e3cff */
        /* <DEDUP_REMOVED lines=12> */
[----:B------:R-:W-:Y:S02]  /*1bb0*/  R2UR UR6, R0 ;  /* 0x00000000000672ca */ /* 0x000fe400000e0000 */
[----:B------:R-:W-:Y:S01]  /*1bc0*/  R2UR UR7, R5 ;  /* 0x00000000050772ca */ /* 0x000fe200000e0000 */
[----:B------:R-:W-:-:S11]  /*1bd0*/  UISETP.GT.U32.AND UP1, UPT, UR9, UR4, UPT ;  /* 0x000000040900728c */ /* 0x000fd6000bf24070 */
[----:B------:R-:W-:Y:S02]  /*1be0*/  @!UP1 UIADD3 UR4, UR4, -UR9, URZ ;  /* 0x8000000904049290 */ /* 0x000fe4000fffe03f */
[----:B------:R-:W-:Y:S02]  /*1bf0*/  @!UP1 UIADD3 UR5, UR5, 0x1, URZ ;  /* 0x0000000105059890 */ /* 0x000fe4000fffe03f */
[----:B------:R-:W-:Y:S02]  /*1c00*/  UISETP.GE.U32.AND UP0, UPT, UR4, UR9, UPT ;  /* 0x000000090400728c */ /* 0x000fe4000bf06070 */
[----:B------:R-:W-:Y:S01]  /*1c10*/  UISETP.GE.AND UP1, UPT, UR6, URZ, UPT ;  /* 0x0000003f0600728c */ /* 0x000fe2000bf26270 */
[----:B------:R-:W-:-:S08]  /*1c20*/  R2UR UR6, R5 ;  /* 0x00000000050672ca */ /* 0x000fd000000e0000 */
[----:B------:R-:W-:Y:S02]  /*1c30*/  @UP0 UIADD3 UR5, UR5, 0x1, URZ ;  /* 0x0000000105050890 */ /* 0x000fe4000fffe03f */
[----:B------:R-:W-:-:S05]  /*1c40*/  UISETP.NE.AND UP0, UPT, UR7, URZ, UPT ;  /* 0x0000003f0700728c */ /* 0x000fca000bf05270 */
[----:B------:R-:W-:Y:S02]  /*1c50*/  UMOV UR4, UR5 ;  /* 0x0000000500047c82 */ /* 0x000fe40008000000 */
[----:B------:R-:W-:-:S04]  /*1c60*/  @!UP1 UIADD3 UR4, -UR4, URZ, URZ ;  /* 0x0000003f04049290 */ /* 0x000fc8000fffe13f */
[----:B------:R-:W-:-:S12]  /*1c70*/  @!UP0 ULOP3.LUT UR4, URZ, UR6, URZ, 0x33, !UPT ;  /* 0x000000063f048292 */ /* 0x000fd8000f8e333f */
.L_x_11374:
        /* <DEDUP_REMOVED lines=107> */
.L_x_11376:
        /* <DEDUP_REMOVED lines=13> */
.L_x_11603:
[----:B0-----:R-:W-:Y:S01]  /*2400*/  IMAD.U32 R0, RZ, RZ, UR42 ;  /* 0x0000002aff007e24 */ /* 0x001fe2000f8e00ff */
[----:B------:R-:W-:Y:S05]  /*2410*/  WARPSYNC.ALL ;  /* 0x0000000000007948 */ /* 0x000fea0003800000 */
[----:B------:R0:W-:Y:S01]  /*2420*/  BAR.SYNC.DEFER_BLOCKING R7, 0x100 ;  /* 0x000400070000751d */ /* 0x0001e20000010000 */
[----:B------:R-:W-:-:S13]  /*2430*/  ISETP.NE.AND P0, PT, R0, 0x3, PT ;  /* 0x000000030000780c */ /* 0x000fda0003f05270 */
[----:B0-----:R-:W-:Y:S05]  /*2440*/  @!P0 BRA `(.L_x_11378) ;  /* 0x0000000000048947 */ /* 0x001fea0003800000 */
[----:B------:R-:W-:Y:S01]  /*2450*/  BPT.TRAP 0x1 ;  /* 0x000000040000795c */ /* 0x000fe20000300000 */
.L_x_11378:
[----:B------:R-:W-:Y:S01]  /*2460*/  R2UR UR5, R3 ;  /* 0x00000000030572ca */ /* 0x000fe200000e0000 */
[----:B------:R-:W-:-:S05]  /*2470*/  IMAD.U32 R8, RZ, RZ, UR38 ;  /* 0x00000026ff087e24 */ /* 0x000fca000f8e00ff */
[----:B------:R-:W-:-:S07]  /*2480*/  SHF.L.U32 R8, R8, 0x1f, RZ ;  /* 0x0000001f08087819 */ /* 0x000fce00000006ff */
[----:B------:R-:W-:-:S09]  /*2490*/  ULEA UR5, UR39, UR5, 0x3 ;  /* 0x0000000527057291 */ /* 0x000fd2000f8e183f */
[----:B------:R0:W1:Y:S01]  /*24a0*/  SYNCS.PHASECHK.TRANS64.TRYWAIT P1, [UR5+0x22830], R8 ;  /* 0x02283008ff0075a7 */ /* 0x0000620008020145 */
[----:B------:R-:W-:Y:S05]  /*24b0*/  @!P0 BRA `(.L_x_11379) ;  /* 0x0000000000048947 */ /* 0x000fea0003800000 */
[----:B------:R-:W-:Y:S01]  /*24c0*/  BPT.TRAP 0x1 ;  /* 0x000000040000795c */ /* 0x000fe20000300000 */
.L_x_11379:
[----:B-1----:R-:W-:Y:S05]  /*24d0*/  @P1 BRA `(.L_x_11380) ;  /* 0x0000000000081947 */ /* 0x002fea0003800000 */
[----:B------:R-:W1:Y:S02]  /*24e0*/  SYNCS.PHASECHK.TRANS64.TRYWAIT P1, [UR5+0x22830], R8 ;  /* 0x02283008ff0075a7 */ /* 0x000e640008020145 */
[----:B-1----:R-:W-:Y:S05]  /*24f0*/  @!P1 BRA `(.L_x_11381) ;  /* 0x0000018000e09947 */ /* 0x002fea0003800000 */
.L_x_11380:
[----:B------:R-:W-:Y:S01]  /*2500*/  R2UR UR4, R3 ;  /* 0x00000000030472ca */ /* 0x000fe200000e0000 */
[----:B------:R-:W-:Y:S01]  /*2510*/  ULOP3.LUT UR12, UR45, 0x10000, URZ, 0xfc, !UPT ;  /* 0x000100002d0c7892 */ /* 0x000fe2000f8efc3f */
[----:B------:R-:W-:Y:S01]  /*2520*/  WARPGROUP.ARRIVE ;  /* 0x00000000000079c5 */ /* 0x000fe20000000000 */
[----:B------:R-:W-:Y:S01]  /*2530*/  UMOV UR13, 0x40000040 ;  /* 0x40000040000d7882 */ /* 0x000fe20000000000 */
[----:B------:R-:W-:Y:S01]  /*2540*/  UMOV UR15, 0x40000040 ;  /* 0x40000040000f7882 */ /* 0x000fe20000000000 */
[----:B------:R-:W-:Y:S01]  /*2550*/  UIADD3 UR16, UR12, 0x2, URZ ;  /* 0x000000020c107890 */ /* 0x000fe2000fffe03f */
[----:B-1----:R-:W1:Y:S01]  /*2560*/  LDC R5, c[0x0][0x448] ;  /* 0x00011200ff057b82 */ /* 0x002e620000000800 */
[----:B------:R-:W-:Y:S01]  /*2570*/  UMOV UR17, 0x40000040 ;  /* 0x4000004000117882 */ /* 0x000fe20000000000 */
[----:B------:R-:W-:Y:S01]  /*2580*/  UMOV UR19, 0x40000040 ;  /* 0x4000004000137882 */ /* 0x000fe20000000000 */
[----:B------:R-:W-:Y:S01]  /*2590*/  UIADD3 UR20, UR12, 0x4, URZ ;  /* 0x000000040c147890 */ /* 0x000fe2000fffe03f */
[----:B------:R-:W2:Y:S01]  /*25a0*/  S2R R10, SR_TID.X ;  /* 0x00000000000a7919 */ /* 0x000ea20000002100 */
[----:B------:R-:W-:Y:S01]  /*25b0*/  UMOV UR21, 0x40000040 ;  /* 0x4000004000157882 */ /* 0x000fe20000000000 */
[----:B------:R-:W-:Y:S01]  /*25c0*/  UMOV UR23, 0x40000040 ;  /* 0x4000004000177882 */ /* 0x000fe20000000000 */
[----:B------:R-:W-:Y:S01]  /*25d0*/  UIADD3 UR4, UR4, 0x1c400, URZ ;  /* 0x0001c40004047890 */ /* 0x000fe2000fffe03f */
[----:B------:R-:W-:Y:S01]  /*25e0*/  LOP3.LUT R18, R18, 0xffefffff, RZ, 0xc0, !PT ;  /* 0xffefffff12127812 */ /* 0x000fe200078ec0ff */
[----:B------:R-:W-:-:S02]  /*25f0*/  UIADD3 UR8, UR12, 0x6, URZ ;  /* 0x000000060c087890 */ /* 0x000fc4000fffe03f */
[----:B------:R-:W-:Y:S01]  /*2600*/  USHF.R.U32.HI UR4, URZ, 0x4, UR4 ;  /* 0x000000043f047899 */ /* 0x000fe20008011604 */
[----:B------:R-:W-:Y:S01]  /*2610*/  UMOV UR9, 0x40000040 ;  /* 0x4000004000097882 */ /* 0x000fe20000000000 */
[----:B------:R-:W-:Y:S02]  /*2620*/  UMOV UR11, 0x40000040 ;  /* 0x40000040000b7882 */ /* 0x000fe40000000000 */
[----:B------:R-:W-:Y:S01]  /*2630*/  ULOP3.LUT UR4, UR4, 0x3fff, URZ, 0xc0, !UPT ;  /* 0x00003fff04047892 */ /* 0x000fe2000f8ec03f */
[----:B------:R-:W-:Y:S01]  /*2640*/  ULDC.64 UR6, c[0x0][0x9e0] ;  /* 0x0002780000067ab9 */ /* 0x000fe20000000a00 */
[----:B------:R-:W-:Y:S02]  /*2650*/  ULDC UR26, c[0x0][0x9dc] ;  /* 0x00027700001a7ab9 */ /* 0x000fe40000000800 */
[----:B------:R-:W-:Y:S02]  /*2660*/  ULOP3.LUT UR24, UR4, 0x10000, URZ, 0xfc, !UPT ;  /* 0x0001000004187892 */ /* 0x000fe4000f8efc3f */
[----:B------:R-:W-:-:S02]  /*2670*/  UISETP.GE.AND UP0, UPT, UR7, 0x1, UPT ;  /* 0x000000010700788c */ /* 0x000fc4000bf06270 */
[----:B------:R-:W-:Y:S01]  /*2680*/  UIMAD UR14, UR39, 0x300, UR24 ;  /* 0x00000300270e78a4 */ /* 0x000fe2000f8e0218 */
[----:B-1----:R-:W-:Y:S01]  /*2690*/  ISETP.NE.AND P2, PT, R5, 0x1, PT ;  /* 0x000000010500780c */ /* 0x002fe20003f45270 */
[----:B------:R-:W-:Y:S01]  /*26a0*/  ULDC UR4, c[0x0][0x9d8] ;  /* 0x0002760000047ab9 */ /* 0x000fe20000000800 */
[----:B------:R-:W1:Y:S01]  /*26b0*/  S2R R5, SR_TID.X ;  /* 0x0000000000057919 */ /* 0x000e620000002100 */
[----:B------:R-:W-:Y:S02]  /*26c0*/  UIADD3 UR18, UR14, 0x2, URZ ;  /* 0x000000020e127890 */ /* 0x000fe4000fffe03f */
[----:B------:R-:W-:Y:S02]  /*26d0*/  UIADD3 UR22, UR14, 0x4, URZ ;  /* 0x000000040e167890 */ /* 0x000fe4000fffe03f */
[----:B------:R-:W-:Y:S02]  /*26e0*/  UIADD3 UR10, UR14, 0x6, URZ ;  /* 0x000000060e0a7890 */ /* 0x000fe4000fffe03f */
[----:B------:R-:W-:Y:S01]  /*26f0*/  HGMMA.64x96x16.F32.BF16 R24, gdesc[UR12], RZ, !UPT, gsb0 ;  /* 0x016000000c1879f0 */ /* 0x000fe2000c0018ff */
[----:B------:R-:W-:Y:S01]  /*2700*/  ULOP3.LUT UR26, URZ, UR26, URZ, 0x33, !UPT ;  /* 0x0000001a3f1a7292 */ /* 0x000fe2000f8e333f */
[----:B--2---:R-:W-:-:S02]  /*2710*/  SHF.R.U32.HI R10, RZ, 0x7, R10 ;  /* 0x00000007ff0a7819 */ /* 0x004fc4000001160a */
[----:B------:R-:W2:Y:S01]  /*2720*/  @P2 LDC R6, c[0x0][0x44c] ;  /* 0x00011300ff062b82 */ /* 0x000ea20000000800 */
[----:B------:R-:W-:-:S07]  /*2730*/  @P2 LOP3.LUT R18, R18, 0x100000, RZ, 0xfc, !PT ;  /* 0x0010000012122812 */ /* 0x000fce00078efcff */
[----:B------:R-:W3:Y:S01]  /*2740*/  @P2 LDC R9, c[0x0][0x450] ;  /* 0x00011400ff092b82 */ /* 0x000ee20000000800 */
[----:B-1----:R-:W-:-:S04]  /*2750*/  LOP3.LUT R5, R5, 0x7f, RZ, 0xc0, !PT ;  /* 0x0000007f05057812 */ /* 0x002fc800078ec0ff */
[----:B------:R-:W-:Y:S01]  /*2760*/  ISETP.NE.AND P1, PT, R5, RZ, PT ;  /* 0x000000ff0500720c */ /* 0x000fe20003f25270 */
[----:B------:R-:W-:-:S04]  /*2770*/  VIADD R5, R22, UR43 ;  /* 0x0000002b16057c36 */ /* 0x000fc80008000000 */
[----:B--2---:R-:W-:Y:S01]  /*2780*/  @P2 IMAD.HI.U32 R6, R5, R6, RZ ;  /* 0x0000000605062227 */ /* 0x004fe200078e00ff */
        /* <DEDUP_REMOVED lines=12> */
[----:B------:R-:W-:Y:S02]  /*2850*/  IMAD.MOV.U32 R38, RZ, RZ, R5 ;  /* 0x000000ffff267224 */ /* 0x000fe400078e0005 */
[----:B------:R-:W-:Y:S01]  /*2860*/  FMUL.FTZ R32, R32, UR4 ;  /* 0x0000000420207c20 */ /* 0x000fe20008410000 */
[----:B------:R-:W-:-:S02]  /*2870*/  IMAD.U32 R5, RZ, RZ, UR5 ;  /* 0x00000005ff057e24 */ /* 0x000fc4000f8e00ff */
[----:B------:R-:W-:Y:S01]  /*2880*/  FMUL.FTZ R52, R52, UR4 ;  /* 0x0000000434347c20 */ /* 0x000fe20008410000 */
[----:B---3--:R-:W-:Y:S01]  /*2890*/  @P2 SHF.R.U32.HI R38, RZ, R9, R6 ;  /* 0x00000009ff262219 */ /* 0x008fe20000011606 */
[----:B------:R1:W2:Y:S01]  /*28a0*/  MUFU.TANH R14, R32 ;  /* 0x00000020000e7308 */ /* 0x0002a20000002400 */
[----:B------:R-:W-:Y:S01]  /*28b0*/  @!P1 VIADD R5, R5, 0x22840 ;  /* 0x0002284005059836 */ /* 0x000fe20000000000 */
[----:B------:R-:W-:Y:S01]  /*28c0*/  IADD3 R6, -R10, 0xb, RZ ;  /* 0x0000000b0a067810 */ /* 0x000fe20007ffe1ff */
[----:B------:R-:W-:Y:S01]  /*28d0*/  FMUL.FTZ R28, R28, UR4 ;  /* 0x000000041c1c7c20 */ /* 0x000fe20008410000 */
[----:B------:R-:W-:Y:S01]  /*28e0*/  FMUL.FTZ R29, R29, UR4 ;  /* 0x000000041d1d7c20 */ /* 0x000fe20008410000 */
[----:B------:R-:W-:Y:S01]  /*28f0*/  FMUL.FTZ R33, R33, UR4 ;  /* 0x0000000421217c20 */ /* 0x000fe20008410000 */
[----:B------:R-:W-:Y:S01]  /*2900*/  @!P1 PRMT R5, RZ, 0x654, R5 ;  /* 0x00000654ff059816 */ /* 0x000fe20000000005 */
[----:B------:R-:W-:Y:S01]  /*2910*/  FMUL.FTZ R36, R36, UR4 ;  /* 0x0000000424247c20 */ /* 0x000fe20008410000 */
[----:B------:R-:W-:Y:S01]  /*2920*/  FMUL.FTZ R37, R37, UR4 ;  /* 0x0000000425257c20 */ /* 0x000fe20008410000 */
[----:B-1----:R-:W-:Y:S01]  /*2930*/  FMUL.FTZ R32, R50, UR4 ;  /* 0x0000000432207c20 */ /* 0x002fe20008410000 */
[----:B------:R-:W-:Y:S01]  /*2940*/  FMUL.FTZ R40, R40, UR4 ;  /* 0x0000000428287c20 */ /* 0x000fe20008410000 */
[----:B------:R1:W3:Y:S01]  /*2950*/  MUFU.TANH R50, R52 ;  /* 0x0000003400327308 */ /* 0x0002e20000002400 */
[----:B------:R-:W-:Y:S01]  /*2960*/  FMUL.FTZ R44, R44, UR4 ;  /* 0x000000042c2c7c20 */ /* 0x000fe20008410000 */
[----:B------:R4:W-:Y:S06]  /*2970*/  BAR.ARV R6, 0x100 ;  /* 0x000400060000751d */ /* 0x0009ec0000002000 */
[----:B------:R-:W-:Y:S01]  /*2980*/  FMUL.FTZ R4, R24, UR4 ;  /* 0x0000000418047c20 */ /* 0x000fe20008410000 */
[----:B------:R-:W-:Y:S01]  /*2990*/  FMUL.FTZ R2, R25, UR4 ;  /* 0x0000000419027c20 */ /* 0x000fe20008410000 */
[----:B-1----:R-:W1:Y:S01]  /*29a0*/  SHFL.IDX PT, R52, R38, RZ, 0x1c1f ;  /* 0x001c1fff26347589 */ /* 0x002e6200000e0000 */
[----:B------:R-:W-:Y:S01]  /*29b0*/  FMUL.FTZ R15, R27, UR4 ;  /* 0x000000041b0f7c20 */ /* 0x000fe20008410000 */
[----:B------:R5:W0:Y:S01]  /*29c0*/  MUFU.TANH R11, R28 ;  /* 0x0000001c000b7308 */ /* 0x000a220000002400 */
[----:B------:R-:W-:Y:S01]  /*29d0*/  FMUL.FTZ R20, R30, UR4 ;  /* 0x000000041e147c20 */ /* 0x000fe20008410000 */
[----:B------:R2:W-:Y:S01]  /*29e0*/  @!P1 SYNCS.ARRIVE.TRANS64.RED.A1T0 RZ, [R5+URZ], RZ ;  /* 0x000000ff05ff99a7 */ /* 0x0005e2000810043f */
[----:B------:R-:W-:Y:S01]  /*29f0*/  FMUL.FTZ R21, R31, UR4 ;  /* 0x000000041f157c20 */ /* 0x000fe20008410000 */
[----:B------:R-:W-:Y:S01]  /*2a00*/  FMUL.FTZ R24, R34, UR4 ;  /* 0x0000000422187c20 */ /* 0x000fe20008410000 */
[----:B------:R-:W-:Y:S01]  /*2a10*/  FMUL.FTZ R25, R35, UR4 ;  /* 0x0000000423197c20 */ /* 0x000fe20008410000 */
[----:B------:R-:W-:Y:S01]  /*2a20*/  FMUL.FTZ R27, R39, UR4 ;  /* 0x00000004271b7c20 */ /* 0x000fe20008410000 */
[----:B------:R-:W-:Y:S01]  /*2a30*/  FMUL.FTZ R30, R46, UR4 ;  /* 0x000000042e1e7c20 */ /* 0x000fe20008410000 */
[----:B------:R4:W0:Y:S01]  /*2a40*/  MUFU.TANH R12, R29 ;  /* 0x0000001d000c7308 */ /* 0x0008220000002400 */
[----:B-----5:R-:W-:Y:S01]  /*2a50*/  FMUL.FTZ R28, R42, UR4 ;  /* 0x000000042a1c7c20 */ /* 0x020fe20008410000 */
[----:B--2---:R-:W-:-:S02]  /*2a60*/  IMAD R5, R176, -0x60, R19 ;  /* 0xffffffa0b0057824 */ /* 0x004fc400078e0213 */
[----:B------:R-:W-:Y:S01]  /*2a70*/  FMUL.FTZ R31, R47, UR4 ;  /* 0x000000042f1f7c20 */ /* 0x000fe20008410000 */
[----:B------:R-:W-:Y:S01]  /*2a80*/  FMUL.FTZ R48, R48, UR4 ;  /* 0x0000000430307c20 */ /* 0x000fe20008410000 */
[----:B------:R-:W-:Y:S01]  /*2a90*/  FMUL.FTZ R34, R54, UR4 ;  /* 0x0000000436227c20 */ /* 0x000fe20008410000 */
[----:B------:R-:W-:Y:S01]  /*2aa0*/  FMUL.FTZ R35, R55, UR4 ;  /* 0x0000000437237c20 */ /* 0x000fe20008410000 */
[----:B------:R-:W-:Y:S01]  /*2ab0*/  FMUL.FTZ R60, R60, UR4 ;  /* 0x000000043c3c7c20 */ /* 0x000fe20008410000 */
[----:B------:R2:W0:Y:S01]  /*2ac0*/  MUFU.TANH R72, R33 ;  /* 0x0000002100487308 */ /* 0x0004220000002400 */
[----:B----4-:R-:W-:Y:S01]  /*2ad0*/  FMUL.FTZ R29, R43, UR4 ;  /* 0x000000042b1d7c20 */ /* 0x010fe20008410000 */
[----:B------:R-:W-:Y:S01]  /*2ae0*/  FMUL.FTZ R61, R61, UR4 ;  /* 0x000000043d3d7c20 */ /* 0x000fe20008410000 */
[----:B------:R-:W-:Y:S01]  /*2af0*/  FMUL.FTZ R62, R62, UR4 ;  /* 0x000000043e3e7c20 */ /* 0x000fe20008410000 */
[----:B------:R-:W-:Y:S01]  /*2b00*/  FMUL.FTZ R39, R63, UR4 ;  /* 0x000000043f277c20 */ /* 0x000fe20008410000 */
[----:B------:R-:W-:Y:S01]  /*2b10*/  FMUL.FTZ R64, R64, UR4 ;  /* 0x0000000440407c20 */ /* 0x000fe20008410000 */
[----:B------:R-:W-:Y:S01]  /*2b20*/  FMUL.FTZ R65, R65, UR4 ;  /* 0x0000000441417c20 */ /* 0x000fe20008410000 */
[----:B------:R-:W-:Y:S01]  /*2b30*/  FMUL.FTZ R42, R66, UR4 ;  /* 0x00000004422a7c20 */ /* 0x000fe20008410000 */
[----:B------:R4:W0:Y:S01]  /*2b40*/  MUFU.TANH R73, R36 ;  /* 0x0000002400497308 */ /* 0x0008220000002400 */
[----:B--2---:R-:W-:Y:S01]  /*2b50*/  FMUL.FTZ R33, R51, UR4 ;  /* 0x0000000433217c20 */ /* 0x004fe20008410000 */
[----:B------:R-:W-:Y:S01]  /*2b60*/  FMUL.FTZ R68, R68, UR4 ;  /* 0x0000000444447c20 */ /* 0x000fe20008410000 */
        /* <DEDUP_REMOVED lines=9> */
[----:B------:R-:W-:Y:S01]  /*2c00*/  PLOP3.LUT P2, PT, PT, PT, UP0, 0x40, 0x0 ;  /* 0x000000000000781c */ /* 0x000fe20003f4e808 */
[----:B------:R-:W-:Y:S01]  /*2c10*/  IMAD.MOV.U32 R9, RZ, RZ, -0x60 ;  /* 0xffffffa0ff097424 */ /* 0x000fe200078e00ff */
[C-C-:B------:R-:W-:Y:S01]  /*2c20*/  IADD3 R10, -R16.reuse, 0x61, R5.reuse ;  /* 0x00000061100a7810 */ /* 0x140fe20007ffe105 */
[----:B------:R-:W-:Y:S01]  /*2c30*/  FMUL.FTZ R57, R57, UR4 ;  /* 0x0000000439397c20 */ /* 0x000fe20008410000 */
[----:B------:R4:W0:Y:S01]  /*2c40*/  MUFU.TANH R75, R40 ;  /* 0x00000028004b7308 */ /* 0x0008220000002400 */
[----:B--2---:R-:W-:Y:S01]  /*2c50*/  FMUL.FTZ R37, R59, UR4 ;  /* 0x000000043b257c20 */ /* 0x004fe20008410000 */
[----:B------:R-:W-:Y:S01]  /*2c60*/  IADD3 R58, -R16, 0x60, R5 ;  /* 0x00000060103a7810 */ /* 0x000fe20007ffe105 */
[----:B------:R-:W-:-:S04]  /*2c70*/  IMAD.IADD R10, R10, 0x1, -R17 ;  /* 0x000000010a0a7824 */ /* 0x000fc800078e0a11 */
[----:B------:R-:W-:Y:S01]  /*2c80*/  VIADD R63, R10, UR6 ;  /* 0x000000060a3f7c36 */ /* 0x000fe20008000000 */
[----:B------:R2:W0:Y:S01]  /*2c90*/  MUFU.TANH R77, R44 ;  /* 0x0000002c004d7308 */ /* 0x0004220000002400 */
[----:B----4-:R-:W-:Y:S01]  /*2ca0*/  FMUL.FTZ R40, R67, UR4 ;  /* 0x0000000443287c20 */ /* 0x010fe20008410000 */
[----:B------:R-:W-:Y:S02]  /*2cb0*/  IMAD R67, R176, R9, 0x60 ;  /* 0x00000060b0437424 */ /* 0x000fe400078e0209 */
[----:B------:R-:W-:Y:S01]  /*2cc0*/  VIADD R66, R10, UR26 ;  /* 0x0000001a0a427c36 */ /* 0x000fe20008000000 */
[----:B-1----:R-:W-:Y:S01]  /*2cd0*/  VIADDMNMX R13, R52, R63, R58, PT ;  /* 0x0000003f340d7246 */ /* 0x002fe2000380013a */
[----:B------:R-:W-:Y:S02]  /*2ce0*/  IMAD.IADD R70, R67, 0x1, -R16 ;  /* 0x0000000143467824 */ /* 0x000fe400078e0a10 */
[----:B------:R-:W1:Y:S01]  /*2cf0*/  MUFU.TANH R4, R4 ;  /* 0x0000000400047308 */ /* 0x000e620000002400 */
[----:B--2---:R-:W-:-:S07]  /*2d00*/  FMUL.FTZ R44, R71, UR4 ;  /* 0x00000004472c7c20 */ /* 0x004fce0008410000 */
        /* <DEDUP_REMOVED lines=52> */
.L_x_11384:
[----:B------:R-:W-:-:S06]  /*3050*/  UISETP.NE.AND UP1, UPT, UR7, 0x1, UPT ;  /* 0x000000010700788c */ /* 0x000fcc000bf25270 */
[----:B------:R-:W-:-:S05]  /*3060*/  PLOP3.LUT P2, PT, PT, PT, UP1, 0x80, 0x0 ;  /* 0x000000000000781c */ /* 0x000fca0003f4f018 */
[----:B------:R-:W-:-:S08]  /*3070*/  @UP1 ULDC.64 UR10, c[0x0][0x9e8] ;  /* 0x00027a00000a1ab9 */ /* 0x000fd00000000a00 */
[----:B------:R-:W-:-:S05]  /*3080*/  @P2 IMAD.HI.U32 R9, R5, UR10, RZ ;  /* 0x0000000a05092c27 */ /* 0x000fca000f8e00ff */
[----:B------:R-:W-:-:S07]  /*3090*/  @P2 SHF.R.U32.HI R5, RZ, UR11, R9 ;  /* 0x0000000bff052c19 */ /* 0x000fce0008011609 */
.L_x_11385:
[----:B------:R-:W-:Y:S05]  /*30a0*/  BSYNC B0 ;  /* 0x0000000000007941 */ /* 0x000fea0003800000 */
.L_x_11383:
[----:B------:R-:W-:-:S05]  /*30b0*/  IMAD R10, R5, UR7, R70 ;  /* 0x00000007050a7c24 */ /* 0x000fca000f8e0246 */
[----:B------:R-:W-:Y:S02]  /*30c0*/  VIMNMX R57, R57, R10, !PT ;  /* 0x0000000a39397248 */ /* 0x000fe40007fe0100 */
[----:B------:R-:W-:-:S07]  /*30d0*/  VIADDMNMX R13, R10, UR7, R13, PT ;  /* 0x000000070a0d7c46 */ /* 0x000fce000b80010d */
.L_x_11382:
[C---:B------:R-:W-:Y:S02]  /*30e0*/  ISETP.GE.AND P3, PT, R67.reuse, 0x9, PT ;  /* 0x000000094300780c */ /* 0x040fe40003f66270 */
[----:B------:R-:W-:Y:S02]  /*30f0*/  ISETP.GE.AND P2, PT, R67, 0x2, PT ;  /* 0x000000024300780c */ /* 0x000fe40003f46270 */
[----:B------:R-:W-:Y:S02]  /*3100*/  P2R R83, PR, RZ, 0x8 ;  /* 0x00000008ff537803 */ /* 0x000fe40000000000 */
[C---:B------:R-:W-:Y:S02]  /*3110*/  ISETP.GT.AND P3, PT, R57.reuse, 0x8, !P3 ;  /* 0x000000083900780c */ /* 0x040fe40005f64270 */
[----:B------:R-:W-:Y:S02]  /*3120*/  ISETP.GT.AND P4, PT, R57, 0x1, !P2 ;  /* 0x000000013900780c */ /* 0x000fe40005784270 */
[----:B------:R-:W-:-:S02]  /*3130*/  ISETP.LT.OR P3, PT, R13, 0x9, P3 ;  /* 0x000000090d00780c */ /* 0x000fc40001f61670 */
[----:B------:R-:W-:Y:S02]  /*3140*/  ISETP.GE.AND P5, PT, R67, 0xa, PT ;  /* 0x0000000a4300780c */ /* 0x000fe40003fa6270 */
[----:B0-----:R-:W-:Y:S02]  /*3150*/  FSEL R59, R11, -INF , !P3 ;  /* 0xff8000000b3b7808 */ /* 0x001fe40005800000 */
        /* <DEDUP_REMOVED lines=126> */
.L_x_11388:
[----:B------:R-:W-:-:S06]  /*3940*/  UISETP.NE.AND UP1, UPT, UR7, 0x1, UPT ;  /* 0x000000010700788c */ /* 0x000fcc000bf25270 */
[----:B------:R-:W-:-:S05]  /*3950*/  PLOP3.LUT P5, PT, PT, PT, UP1, 0x80, 0x0 ;  /* 0x000000000000781c */ /* 0x000fca0003faf018 */
[----:B------:R-:W-:-:S08]  /*3960*/  @UP1 ULDC.64 UR10, c[0x0][0x9e8] ;  /* 0x00027a00000a1ab9 */ /* 0x000fd00000000a00 */
[----:B------:R-:W-:Y:S01]  /*3970*/  @P5 IMAD.HI.U32 R38, R4, UR10, RZ ;  /* 0x0000000a04265c27 */ /* 0x000fe2000f8e00ff */
[----:B------:R-:W-:-:S13]  /*3980*/  PLOP3.LUT P5, PT, PT, PT, UP1, 0x80, 0x0 ;  /* 0x000000000000781c */ /* 0x000fda0003faf018 */
[----:B------:R-:W-:-:S07]  /*3990*/  @P5 SHF.R.U32.HI R4, RZ, UR11, R38 ;  /* 0x0000000bff045c19 */ /* 0x000fce0008011626 */
.L_x_11389:
[----:B------:R-:W-:Y:S05]  /*39a0*/  BSYNC B0 ;  /* 0x0000000000007941 */ /* 0x000fea0003800000 */
.L_x_11387:
[----:B------:R-:W-:-:S05]  /*39b0*/  IMAD R4, R4, UR7, R70 ;  /* 0x0000000704047c24 */ /* 0x000fca000f8e0246 */
[----:B------:R-:W-:Y:S02]  /*39c0*/  VIMNMX R60, R60, R4, !PT ;  /* 0x000000043c3c7248 */ /* 0x000fe40007fe0100 */
[----:B------:R-:W-:-:S07]  /*39d0*/  VIADDMNMX R57, R4, UR7, R57, PT ;  /* 0x0000000704397c46 */ /* 0x000fce000b800139 */
.L_x_11386:
[C---:B------:R-:W-:Y:S01]  /*39e0*/  ISETP.GT.AND P2, PT, R60.reuse, 0x1, !P2 ;  /* 0x000000013c00780c */ /* 0x040fe20005744270 */
[----:B------:R-:W-:Y:S01]  /*39f0*/  ULDC UR4, c[0x0][0x988] ;  /* 0x0002620000047ab9 */ /* 0x000fe20000000800 */
[----:B------:R-:W-:Y:S02]  /*3a00*/  ISETP.NE.AND P5, PT, R73, RZ, PT ;  /* 0x000000ff4900720c */ /* 0x000fe40003fa5270 */
[----:B------:R-:W-:Y:S02]  /*3a10*/  ISETP.LT.OR P2, PT, R57, 0x2, P2 ;  /* 0x000000023900780c */ /* 0x000fe40001741670 */
[----:B------:R-:W-:Y:S02]  /*3a20*/  ISETP.GT.AND P6, PT, R60, RZ, !P6 ;  /* 0x000000ff3c00720c */ /* 0x000fe400077c4270 */
[----:B------:R-:W-:Y:S02]  /*3a30*/  FSEL R15, R15, -INF , !P2 ;  /* 0xff8000000f0f7808 */ /* 0x000fe40005000000 */
[----:B------:R-:W-:-:S02]  /*3a40*/  ISETP.NE.AND P2, PT, R83, RZ, PT ;  /* 0x000000ff5300720c */ /* 0x000fc40003f45270 */
[C---:B------:R-:W-:Y:S02]  /*3a50*/  ISETP.LT.OR P6, PT, R57.reuse, 0x1, P6 ;  /* 0x000000013900780c */ /* 0x040fe400037c1670 */
[----:B------:R-:W-:Y:S02]  /*3a60*/  ISETP.GT.AND P2, PT, R60, 0x8, !P2 ;  /* 0x000000083c00780c */ /* 0x000fe40005744270 */
[----:B------:R-:W-:Y:S02]  /*3a70*/  FSEL R58, R0, -INF , !P6 ;  /* 0xff800000003a7808 */ /* 0x000fe40007000000 */
        /* <DEDUP_REMOVED lines=51> */
[----:B------:R-:W-:Y:S02]  /*3db0*/  FMNMX.FTZ R0, R2, R61, !PT ;  /* 0x0000003d02007209 */ /* 0x000fe40007810000 */
[----:B------:R-:W-:Y:S02]  /*3dc0*/  ISETP.GT.AND P2, PT, R60, 0x28, !P2 ;  /* 0x000000283c00780c */ /* 0x000fe40005744270 */
[----:B------:R-:W-:Y:S02]  /*3dd0*/  FMNMX.FTZ R61, R13, R0, !PT ;  /* 0x000000000d3d7209 */ /* 0x000fe40007810000 */
[----:B------:R-:W-:Y:S02]  /*3de0*/  ISETP.LT.OR P2, PT, R57, 0x29, P2 ;  /* 0x000000293900780c */ /* 0x000fe40001741670 */
[----:B------:R-:W-:Y:S01]  /*3df0*/  ISETP.NE.AND P5, PT, R82, RZ, PT ;  /* 0x000000ff5200720c */ /* 0x000fe20003fa5270 */
[----:B------:R-:W0:Y:S01]  /*3e00*/  SHFL.BFLY PT, R0, R61, 0x2, 0x1f ;  /* 0x0c401f003d007f89 */ /* 0x000e2200000e0000 */
[----:B------:R-:W-:-:S02]  /*3e10*/  FSEL R30, R30, -INF , !P2 ;  /* 0xff8000001e1e7808 */ /* 0x000fc40005000000 */
[----:B------:R-:W-:Y:S02]  /*3e20*/  ISETP.NE.AND P2, PT, R77, RZ, PT ;  /* 0x000000ff4d00720c */ /* 0x000fe40003f45270 */
[----:B------:R-:W-:Y:S02]  /*3e30*/  ISETP.NE.AND P6, PT, R90, RZ, PT ;  /* 0x000000ff5a00720c */ /* 0x000fe40003fc5270 */
[C---:B------:R-:W-:Y:S02]  /*3e40*/  ISETP.GT.AND P2, PT, R60.reuse, 0x29, !P2 ;  /* 0x000000293c00780c */ /* 0x040fe40005744270 */
[C---:B------:R-:W-:Y:S02]  /*3e50*/  ISETP.GT.AND P3, PT, R60.reuse, 0x51, !P3 ;  /* 0x000000513c00780c */ /* 0x040fe40005f64270 */
[----:B------:R-:W-:Y:S02]  /*3e60*/  ISETP.LT.OR P2, PT, R57, 0x2a, P2 ;  /* 0x0000002a3900780c */ /* 0x000fe40001741670 */
[----:B------:R-:W-:-:S02]  /*3e70*/  ISETP.GT.AND P4, PT, R60, 0x58, !P4 ;  /* 0x000000583c00780c */ /* 0x000fc40006784270 */
[----:B------:R-:W-:Y:S02]  /*3e80*/  FSEL R31, R31, -INF , !P2 ;  /* 0xff8000001f1f7808 */ /* 0x000fe40005000000 */
[----:B------:R-:W-:Y:S02]  /*3e90*/  ISETP.NE.AND P2, PT, R78, RZ, PT ;  /* 0x000000ff4e00720c */ /* 0x000fe40003f45270 */
[C---:B------:R-:W-:Y:S02]  /*3ea0*/  ISETP.LT.OR P3, PT, R57.reuse, 0x52, P3 ;  /* 0x000000523900780c */ /* 0x040fe40001f61670 */
[----:B------:R-:W-:Y:S02]  /*3eb0*/  ISETP.GT.AND P2, PT, R60, 0x30, !P2 ;  /* 0x000000303c00780c */ /* 0x000fe40005744270 */
[C---:B------:R-:W-:Y:S02]  /*3ec0*/  ISETP.LT.OR P4, PT, R57.reuse, 0x59, P4 ;  /* 0x000000593900780c */ /* 0x040fe40002781670 */
[----:B------:R-:W-:-:S02]  /*3ed0*/  ISETP.LT.OR P2, PT, R57, 0x31, P2 ;  /* 0x000000313900780c */ /* 0x000fc40001741670 */
[----:B------:R-:W-:Y:S02]  /*3ee0*/  FSEL R40, R40, -INF , !P3 ;  /* 0xff80000028287808 */ /* 0x000fe40005800000 */
[----:B------:R-:W-:Y:S02]  /*3ef0*/  FSEL R32, R32, -INF , !P2 ;  /* 0xff80000020207808 */ /* 0x000fe40005000000 */
[----:B------:R-:W-:Y:S02]  /*3f00*/  ISETP.NE.AND P2, PT, R87, RZ, PT ;  /* 0x000000ff5700720c */ /* 0x000fe40003f45270 */
[----:B------:R-:W-:Y:S02]  /*3f10*/  FSEL R46, R46, -INF , !P4 ;  /* 0xff8000002e2e7808 */ /* 0x000fe40006000000 */
        /* <DEDUP_REMOVED lines=23> */
[----:B0-----:R-:W-:-:S05]  /*4090*/  FMNMX.FTZ R62, R61, R0, !PT ;  /* 0x000000003d3e7209 */ /* 0x001fca0007810000 */
[----:B------:R-:W0:Y:S02]  /*40a0*/  SHFL.BFLY PT, R63, R62, 0x1, 0x1f ;  /* 0x0c201f003e3f7f89 */ /* 0x000e2400000e0000 */
[----:B0-----:R-:W-:-:S04]  /*40b0*/  FMNMX.FTZ R4, R62, R63, !PT ;  /* 0x0000003f3e047209 */ /* 0x001fc80007810000 */
[C---:B------:R-:W-:Y:S01]  /*40c0*/  FSETP.NEU.FTZ.AND P2, PT, R4.reuse, -INF , PT ;  /* 0xff8000000400780b */ /* 0x040fe20003f5d000 */
[----:B------:R-:W-:-:S05]  /*40d0*/  FMUL.FTZ R0, R4, UR4 ;  /* 0x0000000404007c20 */ /* 0x000fca0008410000 */
[----:B------:R-:W-:Y:S02]  /*40e0*/  FSEL R64, R0, RZ, P2 ;  /* 0x000000ff00407208 */ /* 0x000fe40001000000 */
[----:B------:R-:W-:Y:S02]  /*40f0*/  ISETP.GT.AND P2, PT, R60, 0x49, !P5 ;  /* 0x000000493c00780c */ /* 0x000fe40006f44270 */
[----:B------:R-:W-:Y:S01]  /*4100*/  ISETP.NE.AND P5, PT, R67, RZ, PT ;  /* 0x000000ff4300720c */ /* 0x000fe20003fa5270 */
[--C-:B------:R-:W-:Y:S01]  /*4110*/  FFMA.FTZ R154, R59, UR4, -R64.reuse ;  /* 0x000000043b9a7c23 */ /* 0x100fe20008010840 */
[----:B------:R-:W-:Y:S01]  /*4120*/  ISETP.LT.OR P2, PT, R57, 0x4a, P2 ;  /* 0x0000004a3900780c */ /* 0x000fe20001741670 */
[--C-:B------:R-:W-:Y:S01]  /*4130*/  FFMA.FTZ R156, R56, UR4, -R64.reuse ;  /* 0x00000004389c7c23 */ /* 0x100fe20008010840 */
[--C-:B------:R-:W-:Y:S01]  /*4140*/  FFMA.FTZ R158, R55, UR4, -R64.reuse ;  /* 0x00000004379e7c23 */ /* 0x100fe20008010840 */
[----:B------:R-:W-:Y:S01]  /*4150*/  ISETP.GT.AND P5, PT, R60, 0x59, !P5 ;  /* 0x000000593c00780c */ /* 0x000fe20006fa4270 */
[--C-:B------:R-:W-:Y:S01]  /*4160*/  FFMA.FTZ R160, R54, UR4, -R64.reuse ;  /* 0x0000000436a07c23 */ /* 0x100fe20008010840 */
[----:B------:R-:W-:Y:S01]  /*4170*/  FSEL R0, R39, -INF , !P2 ;  /* 0xff80000027007808 */ /* 0x000fe20005000000 */
[--C-:B------:R-:W-:Y:S01]  /*4180*/  FFMA.FTZ R162, R53, UR4, -R64.reuse ;  /* 0x0000000435a27c23 */ /* 0x100fe20008010840 */
[----:B------:R-:W-:Y:S01]  /*4190*/  FMNMX.FTZ R39, R58, R15, !PT ;  /* 0x0000000f3a277209 */ /* 0x000fe20007810000 */
[--C-:B------:R-:W-:Y:S01]  /*41a0*/  FFMA.FTZ R48, R48, UR4, -R64.reuse ;  /* 0x0000000430307c23 */ /* 0x100fe20008010840 */
[----:B------:R-:W-:Y:S01]  /*41b0*/  ISETP.GT.AND P2, PT, R60, 0x50, !P6 ;  /* 0x000000503c00780c */ /* 0x000fe20007744270 */
        /* <DEDUP_REMOVED lines=8> */
[----:B------:R-:W-:Y:S01]  /*4240*/  MUFU.EX2 R152, R152 ;  /* 0x0000009800987308 */ /* 0x000fe20000000800 */
[----:B------:R-:W-:Y:S01]  /*4250*/  FMNMX.FTZ R62, R24, R39, !PT ;  /* 0x00000027183e7209 */ /* 0x000fe20007810000 */
        /* <DEDUP_REMOVED lines=13> */
[--C-:B------:R-:W-:Y:S01]  /*4330*/  FFMA.FTZ R164, R52, UR4, -R64.reuse ;  /* 0x0000000434a47c23 */ /* 0x100fe20008010840 */
[----:B------:R-:W1:Y:S01]  /*4340*/  MUFU.EX2 R39, R63 ;  /* 0x0000003f00277308 */ /* 0x000e620000000800 */
[----:B------:R-:W-:Y:S01]  /*4350*/  FMNMX.FTZ R62, R28, R59, !PT ;  /* 0x0000003b1c3e7209 */ /* 0x000fe20007810000 */
[--C-:B0-----:R-:W-:Y:S01]  /*4360*/  FFMA.FTZ R48, R5, UR4, -R64.reuse ;  /* 0x0000000405307c23 */ /* 0x101fe20008010840 */
[--C-:B------:R-:W-:Y:S01]  /*4370*/  FFMA.FTZ R51, R51, UR4, -R64.reuse ;  /* 0x0000000433337c23 */ /* 0x100fe20008010840 */
[--C-:B------:R-:W-:Y:S01]  /*4380*/  FFMA.FTZ R166, R50, UR4, -R64.reuse ;  /* 0x0000000432a67c23 */ /* 0x100fe20008010840 */
[----:B------:R-:W-:Y:S01]  /*4390*/  FMNMX.FTZ R59, R29, R62, !PT ;  /* 0x0000003e1d3b7209 */ /* 0x000fe20007810000 */
[--C-:B------:R-:W-:Y:S01]  /*43a0*/  FFMA.FTZ R14, R14, UR4, -R64.reuse ;  /* 0x000000040e0e7c23 */ /* 0x100fe20008010840 */
[--C-:B------:R-:W-:Y:S01]  /*43b0*/  FFMA.FTZ R9, R9, UR4, -R64.reuse ;  /* 0x0000000409097c23 */ /* 0x100fe20008010840 */
[----:B------:R-:W-:Y:S01]  /*43c0*/  MUFU.EX2 R170, R11 ;  /* 0x0000000b00aa7308 */ /* 0x000fe20000000800 */
[----:B------:R-:W-:Y:S01]  /*43d0*/  FMNMX.FTZ R56, R30, R59, !PT ;  /* 0x0000003b1e387209 */ /* 0x000fe20007810000 */
[----:B------:R-:W-:-:S03]  /*43e0*/  FFMA.FTZ R13, R13, UR4, -R64 ;  /* 0x000000040d0d7c23 */ /* 0x000fc60008010840 */
[----:B------:R-:W-:-:S03]  /*43f0*/  FMNMX.FTZ R59, R31, R56, !PT ;  /* 0x000000381f3b7209 */ /* 0x000fc60007810000 */
[----:B------:R-:W0:Y:S01]  /*4400*/  MUFU.EX2 R154, R154 ;  /* 0x0000009a009a7308 */ /* 0x000e220000000800 */
        /* <DEDUP_REMOVED lines=11> */
[----:B------:R-:W-:Y:S01]  /*44c0*/  MUFU.EX2 R174, R2 ;  /* 0x0000000200ae7308 */ /* 0x000fe20000000800 */
[----:B------:R-:W-:-:S04]  /*44d0*/  FMNMX.FTZ R55, R42, R55, !PT ;  /* 0x000000372a377209 */ /* 0x000fc80007810000 */
[----:B------:R-:W-:-:S03]  /*44e0*/  FMNMX.FTZ R55, R40, R55, !PT ;  /* 0x0000003728377209 */ /* 0x000fc60007810000 */
[----:B------:R-:W5:Y:S01]  /*44f0*/  MUFU.EX2 R158, R158 ;  /* 0x0000009e009e7308 */ /* 0x000f620000000800 */
[----:B------:R-:W-:-:S04]  /*4500*/  FMNMX.FTZ R55, R46, R55, !PT ;  /* 0x000000372e377209 */ /* 0x000fc80007810000 */
[----:B------:R-:W-:-:S03]  /*4510*/  FMNMX.FTZ R55, R44, R55, !PT ;  /* 0x000000372c377209 */ /* 0x000fc60007810000 */
[----:B------:R-:W5:Y:S02]  /*4520*/  MUFU.EX2 R45, R45 ;  /* 0x0000002d002d7308 */ /* 0x000f640000000800 */
[----:B------:R-:W1:Y:S06]  /*4530*/  SHFL.BFLY PT, R54, R55, 0x2, 0x1f ;  /* 0x0c401f0037367f89 */ /* 0x000e6c00000e0000 */
[----:B------:R-:W5:Y:S08]  /*4540*/  MUFU.EX2 R160, R160 ;  /* 0x000000a000a07308 */ /* 0x000f700000000800 */
[----:B------:R-:W5:Y:S08]  /*4550*/  MUFU.EX2 R47, R47 ;  /* 0x0000002f002f7308 */ /* 0x000f700000000800 */
[----:B------:R-:W-:Y:S01]  /*4560*/  MUFU.EX2 R162, R162 ;  /* 0x000000a200a27308 */ /* 0x000fe20000000800 */
[----:B-1----:R-:W-:-:S05]  /*4570*/  FMNMX.FTZ R54, R55, R54, !PT ;  /* 0x0000003637367209 */ /* 0x002fca0007810000 */
[----:B------:R-:W1:Y:S02]  /*4580*/  SHFL.BFLY PT, R53, R54, 0x1, 0x1f ;  /* 0x0c201f0036357f89 */ /* 0x000e6400000e0000 */
[----:B------:R0:W-:Y:S08]  /*4590*/  MUFU.EX2 R55, R12 ;  /* 0x0000000c00377308 */ /* 0x0001f00000000800 */
[----:B------:R5:W-:Y:S08]  /*45a0*/  MUFU.EX2 R59, R10 ;  /* 0x0000000a003b7308 */ /* 0x000bf00000000800 */
[----:B------:R-:W-:Y:S01]  /*45b0*/  MUFU.EX2 R49, R49 ;  /* 0x0000003100317308 */ /* 0x000fe20000000800 */
[----:B-1----:R-:W-:Y:S01]  /*45c0*/  FMNMX.FTZ R5, R54, R53, !PT ;  /* 0x0000003536057209 */ /* 0x002fe20007810000 */
[----:B------:R-:W-:-:S06]  /*45d0*/  FADD.FTZ R53, R152, R39 ;  /* 0x0000002798357221 */ /* 0x000fcc0000010000 */
[----:B------:R-:W-:Y:S01]  /*45e0*/  MUFU.EX2 R164, R164 ;  /* 0x000000a400a47308 */ /* 0x000fe20000000800 */
[----:B------:R-:W-:Y:S01]  /*45f0*/  F2FP.BF16.F32.PACK_AB R152, R39, R152 ;  /* 0x000000982798723e */ /* 0x000fe200000010ff */
[C---:B0-----:R-:W-:Y:S01]  /*4600*/  FMUL.FTZ R12, R5.reuse, UR4 ;  /* 0x00000004050c7c20 */ /* 0x041fe20008410000 */
[----:B------:R-:W-:Y:S01]  /*4610*/  FSETP.NEU.FTZ.AND P2, PT, R5, -INF , PT ;  /* 0xff8000000500780b */ /* 0x000fe20003f5d000 */
[----:B------:R-:W-:Y:S01]  /*4620*/  FADD.FTZ R2, R154, R53 ;  /* 0x000000359a027221 */ /* 0x000fe20000010000 */
[C---:B--2---:R-:W-:Y:S02]  /*4630*/  F2FP.BF16.F32.PACK_AB R154, R41.reuse, R154 ;  /* 0x0000009a299a723e */ /* 0x044fe400000010ff */
[----:B------:R-:W-:Y:S01]  /*4640*/  FSEL R11, R12, RZ, P2 ;  /* 0x000000ff0c0b7208 */ /* 0x000fe20001000000 */
[----:B------:R-:W-:Y:S01]  /*4650*/  FADD.FTZ R53, R41, R2 ;  /* 0x0000000229357221 */ /* 0x000fe20000010000 */
[----:B------:R-:W-:Y:S03]  /*4660*/  MUFU.EX2 R51, R51 ;  /* 0x0000003300337308 */ /* 0x000fe60000000800 */
[--C-:B------:R-:W-:Y:S01]  /*4670*/  FFMA.FTZ R58, R58, UR4, -R11.reuse ;  /* 0x000000043a3a7c23 */ /* 0x100fe2000801080b */
[--C-:B------:R-:W-:Y:S01]  /*4680*/  FFMA.FTZ R15, R15, UR4, -R11.reuse ;  /* 0x000000040f0f7c23 */ /* 0x100fe2000801080b */
[--C-:B------:R-:W-:Y:S01]  /*4690*/  FFMA.FTZ R20, R20, UR4, -R11.reuse ;  /* 0x0000000414147c23 */ /* 0x100fe2000801080b */
[--C-:B------:R-:W-:Y:S01]  /*46a0*/  FFMA.FTZ R21, R21, UR4, -R11.reuse ;  /* 0x0000000415157c23 */ /* 0x100fe2000801080b */
[--C-:B------:R-:W-:Y:S01]  /*46b0*/  FFMA.FTZ R24, R24, UR4, -R11.reuse ;  /* 0x0000000418187c23 */ /* 0x100fe2000801080b */
[--C-:B------:R-:W-:Y:S01]  /*46c0*/  FFMA.FTZ R25, R25, UR4, -R11.reuse ;  /* 0x0000000419197c23 */ /* 0x100fe2000801080b */
[----:B------:R-:W-:Y:S01]  /*46d0*/  MUFU.EX2 R58, R58 ;  /* 0x0000003a003a7308 */ /* 0x000fe20000000800 */
[----:B------:R-:W-:Y:S01]  /*46e0*/  FFMA.FTZ R26, R26, UR4, -R11 ;  /* 0x000000041a1a7c23 */ /* 0x000fe2000801080b */
[----:B---3--:R-:W-:Y:S01]  /*46f0*/  FADD.FTZ R2, R156, R53 ;  /* 0x000000359c027221 */ /* 0x008fe20000010000 */
[--C-:B------:R-:W-:Y:S01]  /*4700*/  FFMA.FTZ R27, R27, UR4, -R11.reuse ;  /* 0x000000041b1b7c23 */ /* 0x100fe2000801080b */
[--C-:B------:R-:W-:Y:S01]  /*4710*/  FFMA.FTZ R28, R28, UR4, -R11.reuse ;  /* 0x000000041c1c7c23 */ /* 0x100fe2000801080b */
[--C-:B------:R-:W-:Y:S01]  /*4720*/  FFMA.FTZ R29, R29, UR4, -R11.reuse ;  /* 0x000000041d1d7c23 */ /* 0x100fe2000801080b */
[----:B----4-:R-:W-:Y:S01]  /*4730*/  FADD.FTZ R61, R43, R2 ;  /* 0x000000022b3d7221 */ /* 0x010fe20000010000 */
[--C-:B------:R-:W-:Y:S01]  /*4740*/  FFMA.FTZ R30, R30, UR4, -R11.reuse ;  /* 0x000000041e1e7c23 */ /* 0x100fe2000801080b */
[----:B------:R-:W0:Y:S01]  /*4750*/  MUFU.EX2 R15, R15 ;  /* 0x0000000f000f7308 */ /* 0x000e220000000800 */
[----:B------:R-:W-:Y:S01]  /*4760*/  FFMA.FTZ R31, R31, UR4, -R11 ;  /* 0x000000041f1f7c23 */ /* 0x000fe2000801080b */
[----:B-----5:R-:W-:Y:S01]  /*4770*/  FADD.FTZ R10, R158, R61 ;  /* 0x0000003d9e0a7221 */ /* 0x020fe20000010000 */
[--C-:B------:R-:W-:Y:S01]  /*4780*/  FFMA.FTZ R32, R32, UR4, -R11.reuse ;  /* 0x0000000420207c23 */ /* 0x100fe2000801080b */
[--C-:B------:R-:W-:Y:S01]  /*4790*/  FFMA.FTZ R33, R33, UR4, -R11.reuse ;  /* 0x0000000421217c23 */ /* 0x100fe2000801080b */
[--C-:B------:R-:W-:Y:S01]  /*47a0*/  FFMA.FTZ R34, R34, UR4, -R11.reuse ;  /* 0x0000000422227c23 */ /* 0x100fe2000801080b */
[----:B------:R-:W-:Y:S01]  /*47b0*/  FADD.FTZ R61, R45, R10 ;  /* 0x0000000a2d3d7221 */ /* 0x000fe20000010000 */
[--C-:B------:R-:W-:Y:S01]  /*47c0*/  FFMA.FTZ R35, R35, UR4, -R11.reuse ;  /* 0x0000000423237c23 */ /* 0x100fe2000801080b */
[----:B------:R-:W1:Y:S01]  /*47d0*/  MUFU.EX2 R20, R20 ;  /* 0x0000001400147308 */ /* 0x000e620000000800 */
[----:B------:R-:W-:Y:S01]  /*47e0*/  FFMA.FTZ R36, R36, UR4, -R11 ;  /* 0x0000000424247c23 */ /* 0x000fe2000801080b */
[----:B------:R-:W-:Y:S01]  /*47f0*/  FADD.FTZ R10, R160, R61 ;  /* 0x0000003da00a7221 */ /* 0x000fe20000010000 */
[--C-:B------:R-:W-:Y:S01]  /*4800*/  FFMA.FTZ R37, R37, UR4, -R11.reuse ;  /* 0x0000000425257c23 */ /* 0x100fe2000801080b */
[--C-:B------:R-:W-:Y:S01]  /*4810*/  FFMA.FTZ R38, R38, UR4, -R11.reuse ;  /* 0x0000000426267c23 */ /* 0x100fe2000801080b */
[--C-:B------:R-:W-:Y:S01]  /*4820*/  FFMA.FTZ R0, R0, UR4, -R11.reuse ;  /* 0x0000000400007c23 */ /* 0x100fe2000801080b */
[----:B------:R-:W-:Y:S01]  /*4830*/  FADD.FTZ R61, R47, R10 ;  /* 0x0000000a2f3d7221 */ /* 0x000fe20000010000 */
[----:B------:R-:W-:Y:S01]  /*4840*/  FFMA.FTZ R42, R42, UR4, -R11 ;  /* 0x000000042a2a7c23 */ /* 0x000fe2000801080b */
[----:B------:R-:W2:Y:S01]  /*4850*/  MUFU.EX2 R21, R21 ;  /* 0x0000001500157308 */ /* 0x000ea20000000800 */
[----:B0-----:R-:W-:Y:S01]  /*4860*/  FADD.FTZ R53, R58, R15 ;  /* 0x0000000f3a357221 */ /* 0x001fe20000010000 */
[----:B------:R-:W-:Y:S01]  /*4870*/  FADD.FTZ R10, R162, R61 ;  /* 0x0000003da20a7221 */ /* 0x000fe20000010000 */
[--C-:B------:R-:W-:Y:S01]  /*4880*/  FFMA.FTZ R40, R40, UR4, -R11.reuse ;  /* 0x0000000428287c23 */ /* 0x100fe2000801080b */
[--C-:B------:R-:W-:Y:S01]  /*4890*/  FFMA.FTZ R46, R46, UR4, -R11.reuse ;  /* 0x000000042e2e7c23 */ /* 0x100fe2000801080b */
[----:B------:R-:W-:Y:S01]  /*48a0*/  FFMA.FTZ R11, R44, UR4, -R11 ;  /* 0x000000042c0b7c23 */ /* 0x000fe2000801080b */
[----:B------:R-:W-:Y:S01]  /*48b0*/  FADD.FTZ R61, R49, R10 ;  /* 0x0000000a313d7221 */ /* 0x000fe20000010000 */
[----:B------:R-:W-:Y:S01]  /*48c0*/  F2FP.BF16.F32.PACK_AB R156, R43, R156 ;  /* 0x0000009c2b9c723e */ /* 0x000fe200000010ff */
[----:B------:R-:W0:Y:S01]  /*48d0*/  MUFU.EX2 R24, R24 ;  /* 0x0000001800187308 */ /* 0x000e220000000800 */
[----:B-1----:R-:W-:Y:S01]  /*48e0*/  FADD.FTZ R2, R20, R53 ;  /* 0x0000003514027221 */ /* 0x002fe20000010000 */
[----:B------:R-:W-:Y:S01]  /*48f0*/  FADD.FTZ R10, R164, R61 ;  /* 0x0000003da40a7221 */ /* 0x000fe20000010000 */
[----:B------:R-:W-:-:S02]  /*4900*/  F2FP.BF16.F32.PACK_AB R158, R45, R158 ;  /* 0x0000009e2d9e723e */ /* 0x000fc400000010ff */
[----:B------:R-:W-:Y:S01]  /*4910*/  F2FP.BF16.F32.PACK_AB R160, R47, R160 ;  /* 0x000000a02fa0723e */ /* 0x000fe200000010ff */
[----:B------:R-:W-:Y:S01]  /*4920*/  FADD.FTZ R61, R51, R10 ;  /* 0x0000000a333d7221 */ /* 0x000fe20000010000 */
[----:B------:R-:W-:Y:S01]  /*4930*/  F2FP.BF16.F32.PACK_AB R162, R49, R162 ;  /* 0x000000a231a2723e */ /* 0x000fe200000010ff */
[----:B------:R-:W1:Y:S01]  /*4940*/  MUFU.EX2 R25, R25 ;  /* 0x0000001900197308 */ /* 0x000e620000000800 */
[----:B--2---:R-:W-:Y:S01]  /*4950*/  FADD.FTZ R53, R21, R2 ;  /* 0x0000000215357221 */ /* 0x004fe20000010000 */
[----:B------:R-:W-:Y:S02]  /*4960*/  F2FP.BF16.F32.PACK_AB R164, R51, R164 ;  /* 0x000000a433a4723e */ /* 0x000fe400000010ff */
[----:B------:R-:W-:Y:S02]  /*4970*/  F2FP.BF16.F32.PACK_AB R153, R15, R58 ;  /* 0x0000003a0f99723e */ /* 0x000fe400000010ff */
[----:B------:R-:W-:Y:S02]  /*4980*/  F2FP.BF16.F32.PACK_AB R155, R21, R20 ;  /* 0x00000014159b723e */ /* 0x000fe400000010ff */
        /* <DEDUP_REMOVED lines=22> */
[----:B------:R-:W-:Y:S01]  /*4af0*/  MUFU.EX2 R34, R34 ;  /* 0x0000002200227308 */ /* 0x000fe20000000800 */
[C---:B0-----:R-:W-:Y:S01]  /*4b00*/  FADD.FTZ R39, R33.reuse, R2 ;  /* 0x0000000221277221 */ /* 0x041fe20000010000 */
[----:B------:R-:W-:-:S06]  /*4b10*/  F2FP.BF16.F32.PACK_AB R165, R33, R32 ;  /* 0x0000002021a5723e */ /* 0x000fcc00000010ff */
[----:B------:R-:W0:Y:S01]  /*4b20*/  MUFU.EX2 R35, R35 ;  /* 0x0000002300237308 */ /* 0x000e220000000800 */
[----:B-1----:R-:W-:Y:S01]  /*4b30*/  FADD.FTZ R10, R166, R61 ;  /* 0x0000003da60a7221 */ /* 0x002fe20000010000 */
[----:B------:R-:W-:-:S03]  /*4b40*/  F2FP.BF16.F32.PACK_AB R166, R57, R166 ;  /* 0x000000a639a6723e */ /* 0x000fc600000010ff */
[----:B------:R-:W-:-:S03]  /*4b50*/  FADD.FTZ R61, R57, R10 ;  /* 0x0000000a393d7221 */ /* 0x000fc60000010000 */
[----:B------:R-:W1:Y:S08]  /*4b60*/  MUFU.EX2 R14, R14 ;  /* 0x0000000e000e7308 */ /* 0x000e700000000800 */
[----:B------:R-:W-:Y:S01]  /*4b70*/  MUFU.EX2 R36, R36 ;  /* 0x0000002400247308 */ /* 0x000fe20000000800 */
[----:B0-----:R-:W-:-:S07]  /*4b80*/  F2FP.BF16.F32.PACK_AB R167, R35, R34 ;  /* 0x0000002223a7723e */ /* 0x001fce00000010ff */
[----:B------:R-:W0:Y:S01]  /*4b90*/  MUFU.EX2 R37, R37 ;  /* 0x0000002500257308 */ /* 0x000e220000000800 */
[----:B-1----:R-:W-:Y:S01]  /*4ba0*/  FADD.FTZ R10, R14, R61 ;  /* 0x0000003d0e0a7221 */ /* 0x002fe20000010000 */
[----:B------:R-:W-:-:S03]  /*4bb0*/  F2FP.BF16.F32.PACK_AB R168, R55, R14 ;  /* 0x0000000e37a8723e */ /* 0x000fc600000010ff */
[----:B------:R-:W-:-:S03]  /*4bc0*/  FADD.FTZ R10, R55, R10 ;  /* 0x0000000a370a7221 */ /* 0x000fc60000010000 */
[----:B------:R-:W1:Y:S08]  /*4bd0*/  MUFU.EX2 R9, R9 ;  /* 0x0000000900097308 */ /* 0x000e700000000800 */
[----:B------:R-:W2:Y:S01]  /*4be0*/  MUFU.EX2 R38, R38 ;  /* 0x0000002600267308 */ /* 0x000ea20000000800 */
[----:B0-----:R-:W-:-:S07]  /*4bf0*/  F2FP.BF16.F32.PACK_AB R169, R37, R36 ;  /* 0x0000002425a9723e */ /* 0x001fce00000010ff */
[----:B------:R0:W-:Y:S01]  /*4c00*/  MUFU.EX2 R171, R0 ;  /* 0x0000000000ab7308 */ /* 0x0001e20000000800 */
[----:B-1----:R-:W-:-:S04]  /*4c10*/  FADD.FTZ R41, R9, R10 ;  /* 0x0000000a09297221 */ /* 0x002fc80000010000 */
[C---:B------:R-:W-:Y:S01]  /*4c20*/  FADD.FTZ R41, R170.reuse, R41 ;  /* 0x00000029aa297221 */ /* 0x040fe20000010000 */
[----:B------:R-:W-:Y:S02]  /*4c30*/  F2FP.BF16.F32.PACK_AB R170, R170, R9 ;  /* 0x00000009aaaa723e */ /* 0x000fe400000010ff */
[----:B------:R-:W1:Y:S01]  /*4c40*/  MUFU.EX2 R48, R48 ;  /* 0x0000003000307308 */ /* 0x000e620000000800 */
[----:B0-----:R-:W-:-:S04]  /*4c50*/  FADD.FTZ R0, R34, R39 ;  /* 0x0000002722007221 */ /* 0x001fc80000010000 */
[----:B------:R-:W-:-:S03]  /*4c60*/  FADD.FTZ R39, R35, R0 ;  /* 0x0000000023277221 */ /* 0x000fc60000010000 */
[----:B------:R-:W0:Y:S01]  /*4c70*/  MUFU.EX2 R42, R42 ;  /* 0x0000002a002a7308 */ /* 0x000e220000000800 */
[----:B------:R-:W-:-:S04]  /*4c80*/  FADD.FTZ R0, R36, R39 ;  /* 0x0000002724007221 */ /* 0x000fc80000010000 */
[----:B------:R-:W-:-:S03]  /*4c90*/  FADD.FTZ R39, R37, R0 ;  /* 0x0000000025277221 */ /* 0x000fc60000010000 */
[----:B------:R-:W3:Y:S01]  /*4ca0*/  MUFU.EX2 R173, R40 ;  /* 0x0000002800ad7308 */ /* 0x000ee20000000800 */
[----:B--2---:R-:W-:Y:S01]  /*4cb0*/  FADD.FTZ R0, R38, R39 ;  /* 0x0000002726007221 */ /* 0x004fe20000010000 */
[----:B-1----:R-:W-:Y:S01]  /*4cc0*/  FADD.FTZ R2, R48, R41 ;  /* 0x0000002930027221 */ /* 0x002fe20000010000 */
[----:B------:R-:W-:Y:S02]  /*4cd0*/  F2FP.BF16.F32.PACK_AB R172, R59, R48 ;  /* 0x000000303bac723e */ /* 0x000fe400000010ff */
[----:B------:R-:W-:Y:S01]  /*4ce0*/  FADD.FTZ R9, R171, R0 ;  /* 0x00000000ab097221 */ /* 0x000fe20000010000 */
[----:B------:R-:W-:Y:S01]  /*4cf0*/  FADD.FTZ R41, R59, R2 ;  /* 0x000000023b297221 */ /* 0x000fe20000010000 */
[----:B------:R-:W-:Y:S01]  /*4d00*/  F2FP.BF16.F32.PACK_AB R171, R171, R38 ;  /* 0x00000026abab723e */ /* 0x000fe200000010ff */
[----:B------:R-:W1:Y:S01]  /*4d10*/  MUFU.EX2 R46, R46 ;  /* 0x0000002e002e7308 */ /* 0x000e620000000800 */
[----:B0-----:R-:W-:Y:S01]  /*4d20*/  FADD.FTZ R0, R42, R9 ;  /* 0x000000092a007221 */ /* 0x001fe20000010000 */
[----:B------:R-:W-:-:S06]  /*4d30*/  FADD.FTZ R2, R174, R41 ;  /* 0x00000029ae027221 */ /* 0x000fcc0000010000 */
[----:B------:R-:W0:Y:S01]  /*4d40*/  MUFU.EX2 R13, R13 ;  /* 0x0000000d000d7308 */ /* 0x000e220000000800 */
[C---:B---3--:R-:W-:Y:S01]  /*4d50*/  FADD.FTZ R9, R173.reuse, R0 ;  /* 0x00000000ad097221 */ /* 0x048fe20000010000 */
[----:B------:R-:W-:-:S06]  /*4d60*/  F2FP.BF16.F32.PACK_AB R173, R173, R42 ;  /* 0x0000002aadad723e */ /* 0x000fcc00000010ff */
[----:B------:R-:W2:Y:S01]  /*4d70*/  MUFU.EX2 R11, R11 ;  /* 0x0000000b000b7308 */ /* 0x000ea20000000800 */
[----:B-1----:R-:W-:Y:S01]  /*4d80*/  FADD.FTZ R0, R46, R9 ;  /* 0x000000092e007221 */ /* 0x002fe20000010000 */
[C---:B0-----:R-:W-:Y:S01]  /*4d90*/  FADD.FTZ R2, R13.reuse, R2 ;  /* 0x000000020d027221 */ /* 0x041fe20000010000 */
[----:B------:R-:W-:Y:S02]  /*4da0*/  F2FP.BF16.F32.PACK_AB R174, R13, R174 ;  /* 0x000000ae0dae723e */ /* 0x000fe400000010ff */
[C---:B--2---:R-:W-:Y:S01]  /*4db0*/  FADD.FTZ R0, R11.reuse, R0 ;  /* 0x000000000b007221 */ /* 0x044fe20000010000 */
[----:B------:R-:W-:Y:S01]  /*4dc0*/  F2FP.BF16.F32.PACK_AB R175, R11, R46 ;  /* 0x0000002e0baf723e */ /* 0x000fe200000010ff */
[----:B------:R-:W-:Y:S06]  /*4dd0*/  @!P0 BRA `(.L_x_11390) ;  /* 0x0000000000048947 */ /* 0x000fec0003800000 */
[----:B------:R-:W-:Y:S01]  /*4de0*/  BPT.TRAP 0x1 ;  /* 0x000000040000795c */ /* 0x000fe20000300000 */
.L_x_11390:
[----:B------:R0:W1:Y:S01]  /*4df0*/  SYNCS.PHASECHK.TRANS64.TRYWAIT P2, [UR5+0x22850], R8 ;  /* 0x02285008ff0075a7 */ /* 0x0000620008040145 */
[----:B------:R-:W-:Y:S05]  /*4e00*/  @!P0 BRA `(.L_x_11391) ;  /* 0x0000000000048947 */ /* 0x000fea0003800000 */
[----:B------:R-:W-:Y:S01]  /*4e10*/  BPT.TRAP 0x1 ;  /* 0x000000040000795c */ /* 0x000fe20000300000 */
.L_x_11391:
[----:B-1----:R-:W-:Y:S05]  /*4e20*/  @P2 BRA `(.L_x_11392) ;  /* 0x0000000000082947 */ /* 0x002fea0003800000 */
[----:B------:R-:W1:Y:S02]  /*4e30*/  SYNCS.PHASECHK.TRANS64.TRYWAIT P2, [UR5+0x22850], R8 ;  /* 0x02285008ff0075a7 */ /* 0x000e640008040145 */
[----:B-1----:R-:W-:Y:S05]  /*4e40*/  @!P2 BRA `(.L_x_11393) ;  /* 0x0000015800a4a947 */ /* 0x002fea0003800000 */
.L_x_11392:
[----:B------:R-:W-:Y:S01]  /*4e50*/  R2UR UR10, R3 ;  /* 0x00000000030a72ca */ /* 0x000fe200000e0000 */
[----:B------:R2:W-:Y:S01]  /*4e60*/  BAR.SYNC.DEFER_BLOCKING R7, 0x100 ;  /* 0x000400070000751d */ /* 0x0005e20000010000 */
[----:B01----:R-:W-:-:S05]  /*4e70*/  IMAD.U32 R8, RZ, RZ, UR43 ;  /* 0x0000002bff087e24 */ /* 0x003fca000f8e00ff */
[----:B------:R-:W-:Y:S02]  /*4e80*/  UMOV UR11, 0x40000040 ;  /* 0x40000040000b7882 */ /* 0x000fe40000000000 */
[----:B------:R-:W0:Y:S01]  /*4e90*/  LDC R9, c[0x0][0x448] ;  /* 0x00011200ff097b82 */ /* 0x000e220000000800 */
[----:B------:R-:W-:-:S03]  /*4ea0*/  VOTEU.ALL UP1, P1 ;  /* 0x00000000003f7886 */ /* 0x000fc60000820000 */
[----:B------:R-:W-:Y:S02]  /*4eb0*/  UIADD3 UR10, UR10, 0x400, URZ ;  /* 0x000004000a0a7890 */ /* 0x000fe4000fffe03f */
[----:B------:R-:W-:Y:S02]  /*4ec0*/  @!UP1 UIADD3 UR5, UR5, 0x22860, URZ ;  /* 0x0002286005059890 */ /* 0x000fe4000fffe03f */
[----:B------:R-:W-:Y:S02]  /*4ed0*/  USHF.R.U32.HI UR10, URZ, 0x4, UR10 ;  /* 0x000000043f0a7899 */ /* 0x000fe4000801160a */
[----:B------:R-:W-:Y:S02]  /*4ee0*/  @!UP1 UPRMT UR5, URZ, 0x654, UR5 ;  /* 0x000006543f059896 */ /* 0x000fe40008000005 */
[----:B------:R-:W-:-:S04]  /*4ef0*/  ULOP3.LUT UR10, UR10, 0x3fff, URZ, 0xc0, !UPT ;  /* 0x00003fff0a0a7892 */ /* 0x000fc8000f8ec03f */
[----:B------:R-:W-:Y:S01]  /*4f00*/  ULOP3.LUT UR25, UR10, 0x3000000, URZ, 0xfc, !UPT ;  /* 0x030000000a197892 */ /* 0x000fe2000f8efc3f */
[----:B------:R-:W-:-:S03]  /*4f10*/  WARPGROUP.ARRIVE ;  /* 0x00000000000079c5 */ /* 0x000fc60000000000 */
[----:B------:R-:W-:Y:S01]  /*4f20*/  UIMAD UR14, UR39, 0xc00, UR25 ;  /* 0x00000c00270e78a4 */ /* 0x000fe2000f8e0219 */
[----:B0-----:R-:W-:-:S06]  /*4f30*/  ISETP.NE.AND P2, PT, R9, 0x1, PT ;  /* 0x000000010900780c */ /* 0x001fcc0003f45270 */
[----:B------:R-:W-:Y:S02]  /*4f40*/  UMOV UR10, UR14 ;  /* 0x0000000e000a7c82 */ /* 0x000fe40008000000 */
[----:B------:R-:W-:Y:S01]  /*4f50*/  HGMMA.64x256x16.F32.BF16 R24, R152, gdesc[UR8].tnspB, RZ, !UPT, gsb0 ;  /* 0x43e0000898187df0 */ /* 0x000fe2000c0018ff */
[----:B------:R-:W-:Y:S01]  /*4f60*/  UIADD3 UR10, UR14, 0x80, URZ ;  /* 0x000000800e0a7890 */ /* 0x000fe2000fffe03f */
[----:B------:R-:W-:-:S03]  /*4f70*/  UMOV UR11, 0x40000040 ;  /* 0x40000040000b7882 */ /* 0x000fc60000000000 */
[----:B------:R-:W0:Y:S08]  /*4f80*/  @P2 LDC R3, c[0x0][0x44c] ;  /* 0x00011300ff032b82 */ /* 0x000e300000000800 */
[----:B------:R-:W1:Y:S01]  /*4f90*/  @P2 LDC R10, c[0x0][0x450] ;  /* 0x00011400ff0a2b82 */ /* 0x000e620000000800 */
[----:B0-----:R-:W-:-:S05]  /*4fa0*/  @P2 IMAD.HI.U32 R3, R3, UR43, RZ ;  /* 0x0000002b03032c27 */ /* 0x001fca000f8e00ff */
[----:B-1----:R-:W-:Y:S01]  /*4fb0*/  @P2 SHF.R.U32.HI R8, RZ, R10, R3 ;  /* 0x0000000aff082219 */ /* 0x002fe20000011603 */
[----:B------:R-:W-:Y:S01]  /*4fc0*/  VIADD R3, R176, 0xfffffffe ;  /* 0xfffffffeb0037836 */ /* 0x000fe20000000000 */
[----:B------:R-:W-:Y:S02]  /*4fd0*/  PLOP3.LUT P2, PT, PT, PT, UP0, 0x40, 0x0 ;  /* 0x000000000000781c */ /* 0x000fe40003f4e808 */
[----:B------:R-:W-:Y:S01]  /*4fe0*/  IADD3 R8, R8, R19, -R17 ;  /* 0x0000001308087210 */ /* 0x000fe20007ffe811 */
[----:B------:R-:W-:Y:S02]  /*4ff0*/  WARPGROUP.DEPBAR.LE gsb0, 0x0 ;  /* 0x00008000000079c5 */ /* 0x000fe40000010000 */
        /* <DEDUP_REMOVED lines=29> */
[----:B------:R-:W-:Y:S01]  /*51d0*/  @!P1 SYNCS.ARRIVE.TRANS64.RED.A1T0 RZ, [UR5], RZ ;  /* 0x000000ffffff99a7 */ /* 0x000fe20008100405 */
[----:B--2---:R-:W-:Y:S08]  /*51e0*/  @P2 BRA `(.L_x_11394) ;  /* 0x0000000000482947 */ /* 0x004ff00003800000 */
        /* <DEDUP_REMOVED lines=11> */
.L_x_11395:
[----:B------:R-:W-:-:S11]  /*52a0*/  UISETP.NE.AND UP1, UPT, UR7, 0x1, UPT ;  /* 0x000000010700788c */ /* 0x000fd6000bf25270 */
[----:B------:R-:W-:Y:S02]  /*52b0*/  @UP1 ULDC.64 UR14, c[0x0][0x9e8] ;  /* 0x00027a00000e1ab9 */ /* 0x000fe40000000a00 */
[----:B------:R-:W-:-:S04]  /*52c0*/  UIMAD.WIDE.U32 UR10, UR5, UR14, URZ ;  /* 0x0000000e050a72a5 */ /* 0x000fc8000f8e003f */
[----:B------:R-:W-:-:S12]  /*52d0*/  @UP1 USHF.R.U32.HI UR5, URZ, UR15, UR11 ;  /* 0x0000000f3f051299 */ /* 0x000fd8000801160b */
.L_x_11396:
[----:B------:R-:W-:-:S04]  /*52e0*/  UIMAD UR5, UR5, UR7, UR7 ;  /* 0x00000007050572a4 */ /* 0x000fc8000f8e0207 */
[----:B------:R-:W-:-:S04]  /*52f0*/  UISETP.LT.AND UP1, UPT, UR6, UR5, UPT ;  /* 0x000000050600728c */ /* 0x000fc8000bf21270 */
[----:B------:R-:W-:-:S12]  /*5300*/  USEL UR6, UR6, UR5, UP1 ;  /* 0x0000000506067287 */ /* 0x000fd80008800000 */
.L_x_11394:
[----:B------:R-:W-:Y:S01]  /*5310*/  UIMAD.WIDE UR6, UR6, 0x2aaaaaab, URZ ;  /* 0x2aaaaaab060678a5 */ /* 0x000fe2000f8e023f */
[----:B------:R-:W-:Y:S01]  /*5320*/  ULDC UR22, c[0x0][0x9e4] ;  /* 0x0002790000167ab9 */ /* 0x000fe20000000800 */
[----:B------:R-:W-:Y:S02]  /*5330*/  ULDC UR19, c[0x0][0x9d8] ;  /* 0x0002760000137ab9 */ /* 0x000fe40000000800 */
[----:B------:R-:W-:Y:S01]  /*5340*/  USHF.R.U32.HI UR5, URZ, 0x1f, UR7 ;  /* 0x0000001f3f057899 */ /* 0x000fe20008011607 */
[----:B------:R-:W-:Y:S01]  /*5350*/  ULDC UR14, c[0x0][0x988] ;  /* 0x00026200000e7ab9 */ /* 0x000fe20000000800 */
[----:B------:R-:W-:Y:S02]  /*5360*/  ULDC UR18, c[0x0][0x9e0] ;  /* 0x0002780000127ab9 */ /* 0x000fe40000000800 */
[----:B------:R-:W-:-:S04]  /*5370*/  ULEA.HI.SX32 UR5, UR7, UR5, 0x1c ;  /* 0x0000000507057291 */ /* 0x000fc8000f8fe23f */
[----:B------:R-:W-:-:S04]  /*5380*/  UISETP.LT.AND UP1, UPT, UR44, UR5, UPT ;  /* 0x000000052c00728c */ /* 0x000fc8000bf21270 */
[----:B------:R-:W-:-:S06]  /*5390*/  USEL UR15, UR44, UR5, !UP1 ;  /* 0x000000052c0f7287 */ /* 0x000fcc000c800000 */
[----:B------:R-:W-:-:S13]  /*53a0*/  ISETP.GE.AND P2, PT, R3, UR15, PT ;  /* 0x0000000f03007c0c */ /* 0x000fda000bf46270 */
[----:B------:R-:W-:Y:S05]  /*53b0*/  @!P2 BRA `(.L_x_11397) ;  /* 0x000000340094a947 */ /* 0x000fea0003800000 */
.L_x_11414:
[----:B------:R-:W-:-:S04]  /*53c0*/  UIADD3 UR39, UR39, 0x1, URZ ;  /* 0x0000000127277890 */ /* 0x000fc8000fffe03f */
[----:B------:R-:W-:-:S04]  /*53d0*/  UISETP.NE.AND UP1, UPT, UR39, 0x2, UPT ;  /* 0x000000022700788c */ /* 0x000fc8000bf25270 */
[----:B------:R-:W-:Y:S02]  /*53e0*/  USEL UR4, URZ, 0x1, UP1 ;  /* 0x000000013f047887 */ /* 0x000fe40008800000 */
[----:B------:R-:W-:Y:S02]  /*53f0*/  USEL UR39, UR39, URZ, UP1 ;  /* 0x0000003f27277287 */ /* 0x000fe40008800000 */
[----:B------:R-:W-:Y:S01]  /*5400*/  ULOP3.LUT UR38, UR38, UR4, URZ, 0x3c, !UPT ;  /* 0x0000000426267292 */ /* 0x000fe2000f8e3c3f */
[----:B01----:R-:W-:Y:S11]  /*5410*/  @!P0 BRA `(.L_x_11398) ;  /* 0x0000000000048947 */ /* 0x003ff60003800000 */
[----:B------:R-:W-:Y:S01]  /*5420*/  BPT.TRAP 0x1 ;  /* 0x000000040000795c */ /* 0x000fe20000300000 */
.L_x_11398:
        /* <DEDUP_REMOVED lines=9> */
.L_x_11399:
[----:B-1----:R-:W-:Y:S05]  /*54c0*/  @P2 BRA `(.L_x_11400) ;  /* 0x0000000000082947 */ /* 0x002fea0003800000 */
[----:B------:R-:W1:Y:S02]  /*54d0*/  SYNCS.PHASECHK.TRANS64.TRYWAIT P2, [UR23+0x22830], R7 ;  /* 0x02283007ff0075a7 */ /* 0x000e640008040157 */
[----:B-1----:R-:W-:Y:S05]  /*54e0*/  @!P2 BRA `(.L_x_11401) ;  /* 0x000001540014a947 */ /* 0x002fea0003800000 */
.L_x_11400:
[----:B------:R-:W-:Y:S01]  /*54f0*/  UIMAD UR10, UR39, 0x300, UR24 ;  /* 0x00000300270a78a4 */ /* 0x000fe2000f8e0218 */
[----:B------:R-:W-:Y:S01]  /*5500*/  WARPGROUP.ARRIVE ;  /* 0x00000000000079c5 */ /* 0x000fe20000000000 */
[----:B------:R-:W-:Y:S01]  /*5510*/  UMOV UR4, UR12 ;  /* 0x0000000c00047c82 */ /* 0x000fe20008000000 */
[----:B------:R-:W-:Y:S01]  /*5520*/  UMOV UR5, UR13 ;  /* 0x0000000d00057c82 */ /* 0x000fe20008000000 */
[----:B------:R-:W-:Y:S01]  /*5530*/  UMOV UR7, 0x40000040 ;  /* 0x4000004000077882 */ /* 0x000fe20000000000 */
[----:B------:R-:W-:Y:S01]  /*5540*/  UMOV UR11, 0x40000040 ;  /* 0x40000040000b7882 */ /* 0x000fe20000000000 */
[----:B-1----:R-:W1:Y:S01]  /*5550*/  LDC R6, c[0x0][0x448] ;  /* 0x00011200ff067b82 */ /* 0x002e620000000800 */
[----:B------:R-:W-:Y:S01]  /*5560*/  UMOV UR6, UR10 ;  /* 0x0000000a00067c82 */ /* 0x000fe20008000000 */
[----:B------:R-:W2:Y:S01]  /*5570*/  S2R R20, SR_TID.X ;  /* 0x0000000000147919 */ /* 0x000ea20000002100 */
[----:B------:R-:W-:Y:S01]  /*5580*/  HGMMA.64x96x16.F32.BF16 R152, gdesc[UR4], RZ, !UPT, gsb0 ;  /* 0x01600000049879f0 */ /* 0x000fe2000c0018ff */
[----:B------:R-:W-:Y:S01]  /*5590*/  UIADD3 UR6, UR10, 0x2, URZ ;  /* 0x000000020a067890 */ /* 0x000fe2000fffe03f */
[----:B------:R-:W-:Y:S01]  /*55a0*/  VIADD R8, R22, UR43 ;  /* 0x0000002b16087c36 */ /* 0x000fe20008000000 */
[----:B------:R-:W-:Y:S01]  /*55b0*/  UMOV UR4, UR16 ;  /* 0x0000001000047c82 */ /* 0x000fe20008000000 */
[----:B------:R-:W-:Y:S01]  /*55c0*/  UMOV UR5, UR17 ;  /* 0x0000001100057c82 */ /* 0x000fe20008000000 */
[----:B------:R-:W-:Y:S01]  /*55d0*/  UMOV UR7, 0x40000040 ;  /* 0x4000004000077882 */ /* 0x000fe20000000000 */
[----:B-1----:R-:W-:-:S02]  /*55e0*/  ISETP.NE.AND P2, PT, R6, 0x1, PT ;  /* 0x000000010600780c */ /* 0x002fc40003f45270 */
[----:B--2---:R-:W-:-:S11]  /*55f0*/  SHF.R.U32.HI R20, RZ, 0x7, R20 ;  /* 0x00000007ff147819 */ /* 0x004fd60000011614 */
[----:B------:R-:W1:Y:S08]  /*5600*/  @P2 LDC R9, c[0x0][0x44c] ;  /* 0x00011300ff092b82 */ /* 0x000e700000000800 */
[----:B------:R-:W2:Y:S01]  /*5610*/  @P2 LDC R6, c[0x0][0x450] ;  /* 0x00011400ff062b82 */ /* 0x000ea20000000800 */
[----:B-1----:R-:W-:-:S05]  /*5620*/  @P2 IMAD.HI.U32 R9, R8, R9, RZ ;  /* 0x0000000908092227 */ /* 0x002fca00078e00ff */
[----:B--2---:R-:W-:Y:S02]  /*5630*/  @P2 SHF.R.U32.HI R8, RZ, R6, R9 ;  /* 0x00000006ff082219 */ /* 0x004fe40000011609 */
[----:B------:R-:W-:Y:S02]  /*5640*/  IADD3 R6, -R20, 0xb, RZ ;  /* 0x0000000b14067810 */ /* 0x000fe40007ffe1ff */
[----:B------:R-:W-:Y:S01]  /*5650*/  PLOP3.LUT P2, PT, PT, PT, UP0, 0x40, 0x0 ;  /* 0x000000000000781c */ /* 0x000fe20003f4e808 */
[----:B------:R-:W1:Y:S01]  /*5660*/  SHFL.IDX PT, R20, R8, RZ, 0x1c1f ;  /* 0x001c1fff08147589 */ /* 0x000e6200000e0000 */
[----:B------:R-:W-:Y:S02]  /*5670*/  WARPGROUP.DEPBAR.LE gsb0, 0x0 ;  /* 0x00008000000079c5 */ /* 0x000fe40000010000 */
[----:B------:R-:W-:-:S06]  /*5680*/  WARPGROUP.ARRIVE ;  /* 0x00000000000079c5 */ /* 0x000fcc0000000000 */
[----:B------:R-:W-:Y:S01]  /*5690*/  HGMMA.64x96x16.F32.BF16 R152, gdesc[UR4], R152, gsb0 ;  /* 0x01600000049879f0 */ /* 0x000fe20008001898 */
[----:B------:R-:W-:Y:S01]  /*56a0*/  UIADD3 UR6, UR10, 0x4, URZ ;  /* 0x000000040a067890 */ /* 0x000fe2000fffe03f */
[----:B------:R-:W-:Y:S01]  /*56b0*/  UMOV UR4, UR20 ;  /* 0x0000001400047c82 */ /* 0x000fe20008000000 */
[----:B------:R-:W-:Y:S01]  /*56c0*/  UMOV UR5, UR21 ;  /* 0x0000001500057c82 */ /* 0x000fe20008000000 */
[----:B------:R-:W-:Y:S01]  /*56d0*/  UMOV UR7, 0x40000040 ;  /* 0x4000004000077882 */ /* 0x000fe20000000000 */
[----:B------:R-:W-:Y:S01]  /*56e0*/  UIADD3 UR10, UR10, 0x6, URZ ;  /* 0x000000060a0a7890 */ /* 0x000fe2000fffe03f */
        /* <DEDUP_REMOVED lines=49> */
[----:B------:R-:W-:-:S02]  /*5a00*/  IMAD R192, R3, -0x60, RZ ;  /* 0xffffffa003c07824 */ /* 0x000fc400078e02ff */
[----:B------:R-:W-:Y:S01]  /*5a10*/  FMUL.FTZ R171, R176, UR19 ;  /* 0x00000013b0ab7c20 */ /* 0x000fe20008410000 */
[----:B------:R-:W-:Y:S01]  /*5a20*/  FMUL.FTZ R187, R195, UR19 ;  /* 0x00000013c3bb7c20 */ /* 0x000fe20008410000 */
[----:B------:R-:W-:Y:S01]  /*5a30*/  FMUL.FTZ R193, R196, UR19 ;  /* 0x00000013c4c17c20 */ /* 0x000fe20008410000 */
[----:B------:R-:W-:Y:S01]  /*5a40*/  FMUL.FTZ R194, R197, UR19 ;  /* 0x00000013c5c27c20 */ /* 0x000fe20008410000 */
[----:B------:R-:W-:Y:S01]  /*5a50*/  FMUL.FTZ R189, R198, UR19 ;  /* 0x00000013c6bd7c20 */ /* 0x000fe20008410000 */
[----:B------:R-:W-:Y:S01]  /*5a60*/  FMUL.FTZ R191, R199, UR19 ;  /* 0x00000013c7bf7c20 */ /* 0x000fe20008410000 */
[----:B------:R-:W-:Y:S01]  /*5a70*/  IMAD.U32 R176, RZ, RZ, UR23 ;  /* 0x00000017ffb07e24 */ /* 0x000fe2000f8e00ff */
[----:B------:R-:W-:Y:S01]  /*5a80*/  IADD3 R197, -R16, 0x1, R192 ;  /* 0x0000000110c57810 */ /* 0x000fe20007ffe1c0 */
[----:B------:R-:W2:Y:S02]  /*5a90*/  MUFU.TANH R9, R9 ;  /* 0x0000000900097308 */ /* 0x000ea40000002400 */
[----:B------:R-:W-:Y:S01]  /*5aa0*/  @!P1 VIADD R21, R176, 0x22840 ;  /* 0x00022840b0159836 */ /* 0x000fe20000000000 */
[----:B------:R-:W-:-:S04]  /*5ab0*/  IADD3 R197, -R17, R197, R19 ;  /* 0x000000c511c57210 */ /* 0x000fc80007ffe113 */
[----:B------:R-:W-:Y:S01]  /*5ac0*/  @!P1 PRMT R21, RZ, 0x654, R21 ;  /* 0x00000654ff159816 */ /* 0x000fe20000000015 */
[----:B------:R-:W3:Y:S01]  /*5ad0*/  MUFU.TANH R10, R10 ;  /* 0x0000000a000a7308 */ /* 0x000ee20000002400 */
[C---:B------:R-:W-:Y:S01]  /*5ae0*/  VIADD R198, R197.reuse, UR18 ;  /* 0x00000012c5c67c36 */ /* 0x040fe20008000000 */
[----:B------:R4:W-:Y:S06]  /*5af0*/  BAR.ARV R6, 0x100 ;  /* 0x000400060000751d */ /* 0x0009ec0000002000 */
[----:B------:R-:W0:Y:S01]  /*5b00*/  MUFU.TANH R11, R11 ;  /* 0x0000000b000b7308 */ /* 0x000e220000002400 */
[----:B------:R-:W-:Y:S01]  /*5b10*/  VIADD R197, R197, UR26 ;  /* 0x0000001ac5c57c36 */ /* 0x000fe20008000000 */
[----:B------:R4:W-:Y:S01]  /*5b20*/  @!P1 SYNCS.ARRIVE.TRANS64.RED.A1T0 RZ, [R21+URZ], RZ ;  /* 0x000000ff15ff99a7 */ /* 0x0009e2000810043f */
[----:B-1----:R-:W-:-:S02]  /*5b30*/  IMAD.IADD R196, R20, 0x1, R198 ;  /* 0x0000000114c47824 */ /* 0x002fc400078e02c6 */
[----:B------:R-:W-:-:S03]  /*5b40*/  IMAD.IADD R195, R20, 0x1, R197 ;  /* 0x0000000114c37824 */ /* 0x000fc600078e02c5 */
        /* <DEDUP_REMOVED lines=46> */
[----:B------:R-:W-:Y:S01]  /*5e30*/  IADD3 R199, -R17, R19, R20 ;  /* 0x0000001311c77210 */ /* 0x000fe20007ffe114 */
[----:B------:R-:W-:Y:S03]  /*5e40*/  BSSY B0, `(.L_x_11403) ;  /* 0x0000010000007945 */ /* 0x000fe60003800000 */
        /* <DEDUP_REMOVED lines=10> */
.L_x_11404:
[----:B------:R-:W-:-:S05]  /*5ef0*/  IMAD.U32 R234, RZ, RZ, UR22 ;  /* 0x00000016ffea7e24 */ /* 0x000fca000f8e00ff */
[----:B------:R-:W-:-:S13]  /*5f00*/  ISETP.NE.AND P2, PT, R234, 0x1, PT ;  /* 0x00000001ea00780c */ /* 0x000fda0003f45270 */
[----:B------:R-:W1:Y:S02]  /*5f10*/  @P2 LDC.64 R20, c[0x0][0x9e8] ;  /* 0x00027a00ff142b82 */ /* 0x000e640000000a00 */
[----:B-1----:R-:W-:-:S05]  /*5f20*/  @P2 IMAD.HI.U32 R20, R199, R20, RZ ;  /* 0x00000014c7142227 */ /* 0x002fca00078e00ff */
[----:B------:R-:W-:-:S07]  /*5f30*/  @P2 SHF.R.U32.HI R199, RZ, R21, R20 ;  /* 0x00000015ffc72219 */ /* 0x000fce0000011614 */
.L_x_11405:
[----:B------:R-:W-:Y:S05]  /*5f40*/  BSYNC B0 ;  /* 0x0000000000007941 */ /* 0x000fea0003800000 */
.L_x_11403:
[----:B------:R-:W-:-:S04]  /*5f50*/  IMAD.IADD R20, R192, 0x1, -R16 ;  /* 0x00000001c0147824 */ /* 0x000fc800078e0a10 */
[----:B------:R-:W-:-:S05]  /*5f60*/  IMAD R20, R199, R234, R20 ;  /* 0x000000eac7147224 */ /* 0x000fca00078e0214 */
[----:B------:R-:W-:Y:S02]  /*5f70*/  VIMNMX R195, R195, R20, !PT ;  /* 0x00000014c3c37248 */ /* 0x000fe40007fe0100 */
[----:B------:R-:W-:-:S07]  /*5f80*/  VIADDMNMX R196, R20, R234, R196, PT ;  /* 0x000000ea14c47246 */ /* 0x000fce00038001c4 */
.L_x_11402:
[----:B------:R-:W-:Y:S01]  /*5f90*/  ISETP.GE.AND P3, PT, R192, 0x1, PT ;  /* 0x00000001c000780c */ /* 0x000fe20003f66270 */
[----:B------:R-:W1:Y:S01]  /*5fa0*/  SHFL.IDX PT, R8, R8, 0x1, 0x1c1f ;  /* 0x003c1f0008087f89 */ /* 0x000e6200000e0000 */
[----:B------:R-:W-:Y:S02]  /*5fb0*/  LOP3.LUT R18, R18, 0xfff7ffff, RZ, 0xc0, !PT ;  /* 0xfff7ffff12127812 */ /* 0x000fe400078ec0ff */
[C---:B------:R-:W-:Y:S02]  /*5fc0*/  ISETP.GE.AND P2, PT, R192.reuse, 0x2, PT ;  /* 0x00000002c000780c */ /* 0x040fe40003f46270 */
[----:B------:R-:W-:Y:S02]  /*5fd0*/  ISETP.GT.AND P4, PT, R195, RZ, !P3 ;  /* 0x000000ffc300720c */ /* 0x000fe40005f84270 */
[----:B------:R-:W-:Y:S02]  /*5fe0*/  ISETP.GE.AND P5, PT, R192, 0x9, PT ;  /* 0x00000009c000780c */ /* 0x000fe40003fa6270 */
[----:B------:R-:W-:-:S03]  /*5ff0*/  ISETP.LT.OR P4, PT, R196, 0x1, P4 ;  /* 0x00000001c400780c */ /* 0x000fc60002781670 */
[----:B------:R-:W-:Y:S02]  /*6000*/  @P3 LOP3.LUT R18, R18, 0x80000, RZ, 0xfc, !PT ;  /* 0x0008000012123812 */ /* 0x000fe400078efcff */
[----:B------:R-:W-:Y:S02]  /*6010*/  ISETP.GT.AND P3, PT, R195, 0x1, !P2 ;  /* 0x00000001c300780c */ /* 0x000fe40005764270 */
[----:B------:R-:W-:Y:S02]  /*6020*/  FSEL R20, R9, -INF , !P4 ;  /* 0xff80000009147808 */ /* 0x000fe40006000000 */
[----:B------:R-:W-:Y:S02]  /*6030*/  ISETP.LT.OR P3, PT, R196, 0x2, P3 ;  /* 0x00000002c400780c */ /* 0x000fe40001f61670 */
[----:B------:R-:W-:Y:S02]  /*6040*/  ISETP.GE.AND P4, PT, R192, 0xa, PT ;  /* 0x0000000ac000780c */ /* 0x000fe40003f86270 */
[----:B------:R-:W-:-:S02]  /*6050*/  LOP3.LUT R18, R18, 0xfffffffd, RZ, 0xc0, !PT ;  /* 0xfffffffd12127812 */ /* 0x000fc400078ec0ff */
[----:B------:R-:W-:Y:S01]  /*6060*/  FSEL R10, R10, -INF , !P3 ;  /* 0xff8000000a0a7808 */ /* 0x000fe20005800000 */
[--C-:B-1----:R-:W-:Y:S01]  /*6070*/  IMAD.IADD R198, R198, 0x1, R8.reuse ;  /* 0x00000001c6c67824 */ /* 0x102fe200078e0208 */
[----:B------:R-:W-:Y:S01]  /*6080*/  ISETP.GT.AND P3, PT, R195, 0x8, !P5 ;  /* 0x00000008c300780c */ /* 0x000fe20006f64270 */
[----:B------:R-:W-:Y:S01]  /*6090*/  IMAD.IADD R197, R197, 0x1, R8 ;  /* 0x00000001c5c57824 */ /* 0x000fe200078e0208 */
[----:B------:R-:W-:Y:S02]  /*60a0*/  @P5 LOP3.LUT R18, R18, 0x2, RZ, 0xfc, !PT ;  /* 0x0000000212125812 */ /* 0x000fe400078efcff */
[----:B------:R-:W-:Y:S02]  /*60b0*/  ISETP.LT.OR P3, PT, R196, 0x9, P3 ;  /* 0x00000009c400780c */ /* 0x000fe40001f61670 */
[----:B------:R-:W-:Y:S02]  /*60c0*/  LOP3.LUT R18, R18, 0xfffffffb, RZ, 0xc0, !PT ;  /* 0xfffffffb12127812 */ /* 0x000fe400078ec0ff */
[----:B0-----:R-:W-:-:S02]  /*60d0*/  FSEL R13, R13, -INF , !P3 ;  /* 0xff8000000d0d7808 */ /* 0x001fc40005800000 */
[----:B------:R-:W-:Y:S02]  /*60e0*/  @P4 LOP3.LUT R18, R18, 0x4, RZ, 0xfc, !PT ;  /* 0x0000000412124812 */ /* 0x000fe400078efcff */
[----:B------:R-:W-:Y:S02]  /*60f0*/  ISETP.GT.AND P3, PT, R195, 0x9, !P4 ;  /* 0x00000009c300780c */ /* 0x000fe40006764270 */
[----:B------:R-:W-:Y:S02]  /*6100*/  ISETP.GE.AND P4, PT, R192, 0x11, PT ;  /* 0x00000011c000780c */ /* 0x000fe40003f86270 */
[----:B------:R-:W-:Y:S02]  /*6110*/  ISETP.LT.OR P3, PT, R196, 0xa, P3 ;  /* 0x0000000ac400780c */ /* 0x000fe40001f61670 */
[----:B------:R-:W-:Y:S02]  /*6120*/  LOP3.LUT R18, R18, 0xfffffff7, RZ, 0xc0, !PT ;  /* 0xfffffff712127812 */ /* 0x000fe400078ec0ff */
[----:B------:R-:W-:-:S02]  /*6130*/  FSEL R14, R14, -INF , !P3 ;  /* 0xff8000000e0e7808 */ /* 0x000fc40005800000 */
        /* <DEDUP_REMOVED lines=126> */
.L_x_11408:
[----:B------:R-:W-:-:S05]  /*6920*/  IMAD.U32 R195, RZ, RZ, UR22 ;  /* 0x00000016ffc37e24 */ /* 0x000fca000f8e00ff */
[----:B------:R-:W-:-:S13]  /*6930*/  ISETP.NE.AND P6, PT, R195, 0x1, PT ;  /* 0x00000001c300780c */ /* 0x000fda0003fc5270 */
[----:B------:R-:W0:Y:S02]  /*6940*/  @P6 LDC.64 R8, c[0x0][0x9e8] ;  /* 0x00027a00ff086b82 */ /* 0x000e240000000a00 */
[----:B0-----:R-:W-:-:S05]  /*6950*/  @P6 IMAD.HI.U32 R8, R21, R8, RZ ;  /* 0x0000000815086227 */ /* 0x001fca00078e00ff */
[----:B------:R-:W-:-:S07]  /*6960*/  @P6 SHF.R.U32.HI R21, RZ, R9, R8 ;  /* 0x00000009ff156219 */ /* 0x000fce0000011608 */
.L_x_11409:
[----:B------:R-:W-:Y:S05]  /*6970*/  BSYNC B0 ;  /* 0x0000000000007941 */ /* 0x000fea0003800000 */
.L_x_11407:
[----:B------:R-:W-:-:S04]  /*6980*/  IMAD.IADD R192, R192, 0x1, -R16 ;  /* 0x00000001c0c07824 */ /* 0x000fc800078e0a10 */
[----:B------:R-:W-:-:S05]  /*6990*/  IMAD R192, R21, R195, R192 ;  /* 0x000000c315c07224 */ /* 0x000fca00078e02c0 */
[----:B------:R-:W-:Y:S02]  /*69a0*/  VIMNMX R197, R197, R192, !PT ;  /* 0x000000c0c5c57248 */ /* 0x000fe40007fe0100 */
[----:B------:R-:W-:-:S07]  /*69b0*/  VIADDMNMX R198, R192, R195, R198, PT ;  /* 0x000000c3c0c67246 */ /* 0x000fce00038001c6 */
.L_x_11406:
[----:B------:R-:W-:Y:S01]  /*69c0*/  ISETP.GT.AND P2, PT, R197, 0x1, !P2 ;  /* 0x00000001c500780c */ /* 0x000fe20005744270 */
[----:B------:R-:W-:Y:S01]  /*69d0*/  UMOV UR4, UR14 ;  /* 0x0000000e00047c82 */ /* 0x000fe20008000000 */
[----:B------:R-:W-:Y:S02]  /*69e0*/  FMNMX.FTZ R8, R20, R4, !PT ;  /* 0x0000000414087209 */ /* 0x000fe40007810000 */
[----:B------:R-:W-:Y:S02]  /*69f0*/  ISETP.LT.OR P2, PT, R198, 0x2, P2 ;  /* 0x00000002c600780c */ /* 0x000fe40001741670 */
[----:B------:R-:W-:Y:S02]  /*6a00*/  LOP3.LUT P6, RZ, R18, 0x8000, RZ, 0xc0, !PT ;  /* 0x0000800012ff7812 */ /* 0x000fe400078cc0ff */
        /* <DEDUP_REMOVED lines=59> */
[C---:B------:R-:W-:Y:S02]  /*6dc0*/  ISETP.GT.AND P3, PT, R197.reuse, 0x50, !P3 ;  /* 0x00000050c500780c */ /* 0x040fe40005f64270 */
[----:B------:R-:W-:Y:S02]  /*6dd0*/  ISETP.LT.OR P2, PT, R198, 0x29, P2 ;  /* 0x00000029c600780c */ /* 0x000fe40001741670 */
[----:B------:R-:W-:Y:S02]  /*6de0*/  ISETP.GT.AND P4, PT, R197, 0x51, !P4 ;  /* 0x00000051c500780c */ /* 0x000fe40006784270 */
[----:B------:R-:W-:Y:S02]  /*6df0*/  FSEL R165, R165, -INF , !P2 ;  /* 0xff800000a5a57808 */ /* 0x000fe40005000000 */
[----:B------:R-:W-:-:S02]  /*6e00*/  LOP3.LUT P2, RZ, R18, 0x800, RZ, 0xc0, !PT ;  /* 0x0000080012ff7812 */ /* 0x000fc4000784c0ff */
[C---:B------:R-:W-:Y:S02]  /*6e10*/  ISETP.LT.OR P3, PT, R198.reuse, 0x51, P3 ;  /* 0x00000051c600780c */ /* 0x040fe40001f61670 */
[C---:B------:R-:W-:Y:S02]  /*6e20*/  ISETP.GT.AND P2, PT, R197.reuse, 0x29, !P2 ;  /* 0x00000029c500780c */ /* 0x040fe40005744270 */
[----:B------:R-:W-:Y:S02]  /*6e30*/  ISETP.GT.AND P5, PT, R197, 0x58, !P5 ;  /* 0x00000058c500780c */ /* 0x000fe40006fa4270 */
[C---:B------:R-:W-:Y:S02]  /*6e40*/  ISETP.LT.OR P2, PT, R198.reuse, 0x2a, P2 ;  /* 0x0000002ac600780c */ /* 0x040fe40001741670 */
[----:B------:R-:W-:Y:S02]  /*6e50*/  ISETP.LT.OR P4, PT, R198, 0x52, P4 ;  /* 0x00000052c600780c */ /* 0x000fe40002781670 */
[----:B------:R-:W-:-:S02]  /*6e60*/  FSEL R166, R166, -INF , !P2 ;  /* 0xff800000a6a67808 */ /* 0x000fc40005000000 */
[----:B------:R-:W-:Y:S02]  /*6e70*/  LOP3.LUT P2, RZ, R18, 0x400, RZ, 0xc0, !PT ;  /* 0x0000040012ff7812 */ /* 0x000fe4000784c0ff */
[----:B0-----:R-:W-:Y:S02]  /*6e80*/  FMNMX.FTZ R8, R8, R21, !PT ;  /* 0x0000001508087209 */ /* 0x001fe40007810000 */
[----:B------:R-:W-:Y:S02]  /*6e90*/  ISETP.GT.AND P2, PT, R197, 0x30, !P2 ;  /* 0x00000030c500780c */ /* 0x000fe40005744270 */
[----:B------:R-:W-:Y:S01]  /*6ea0*/  FSEL R185, R185, -INF , !P3 ;  /* 0xff800000b9b97808 */ /* 0x000fe20005800000 */
[----:B------:R-:W0:Y:S01]  /*6eb0*/  SHFL.BFLY PT, R21, R8, 0x1, 0x1f ;  /* 0x0c201f0008157f89 */ /* 0x000e2200000e0000 */
[C---:B------:R-:W-:Y:S02]  /*6ec0*/  ISETP.LT.OR P2, PT, R198.reuse, 0x31, P2 ;  /* 0x00000031c600780c */ /* 0x040fe40001741670 */
[----:B------:R-:W-:-:S02]  /*6ed0*/  ISETP.LT.OR P5, PT, R198, 0x59, P5 ;  /* 0x00000059c600780c */ /* 0x000fc40002fa1670 */
[----:B------:R-:W-:Y:S02]  /*6ee0*/  FSEL R169, R169, -INF , !P2 ;  /* 0xff800000a9a97808 */ /* 0x000fe40005000000 */
[----:B------:R-:W-:Y:S02]  /*6ef0*/  LOP3.LUT P2, RZ, R18, 0x200, RZ, 0xc0, !PT ;  /* 0x0000020012ff7812 */ /* 0x000fe4000784c0ff */
[----:B------:R-:W-:Y:S02]  /*6f00*/  FSEL R187, R187, -INF , !P4 ;  /* 0xff800000bbbb7808 */ /* 0x000fe40006000000 */
[----:B------:R-:W-:Y:S02]  /*6f10*/  ISETP.GT.AND P2, PT, R197, 0x31, !P2 ;  /* 0x00000031c500780c */ /* 0x000fe40005744270 */
[----:B------:R-:W-:Y:S02]  /*6f20*/  FSEL R189, R189, -INF , !P5 ;  /* 0xff800000bdbd7808 */ /* 0x000fe40006800000 */
[----:B------:R-:W-:-:S04]  /*6f30*/  ISETP.LT.OR P2, PT, R198, 0x32, P2 ;  /* 0x00000032c600780c */ /* 0x000fc80001741670 */
[----:B------:R-:W-:Y:S02]  /*6f40*/  FSEL R170, R170, -INF , !P2 ;  /* 0xff800000aaaa7808 */ /* 0x000fe40005000000 */
[----:B------:R-:W-:Y:S02]  /*6f50*/  LOP3.LUT P2, RZ, R18, 0x100, RZ, 0xc0, !PT ;  /* 0x0000010012ff7812 */ /* 0x000fe4000784c0ff */
[----:B0-----:R-:W-:Y:S02]  /*6f60*/  FMNMX.FTZ R8, R8, R21, !PT ;  /* 0x0000001508087209 */ /* 0x001fe40007810000 */
        /* <DEDUP_REMOVED lines=19> */
[----:B------:R-:W-:-:S04]  /*70a0*/  FSETP.NEU.FTZ.AND P2, PT, R8, -INF , PT ;  /* 0xff8000000800780b */ /* 0x000fc80003f5d000 */
[----:B------:R-:W-:-:S05]  /*70b0*/  FSEL R21, R8, RZ, P2 ;  /* 0x000000ff08157208 */ /* 0x000fca0001000000 */
[----:B------:R-:W-:Y:S01]  /*70c0*/  FADD.FTZ R21, -R21, R4 ;  /* 0x0000000415157221 */ /* 0x000fe20000010100 */
[----:B------:R-:W-:-:S05]  /*70d0*/  FMUL.FTZ R4, R8, UR4 ;  /* 0x0000000408047c20 */ /* 0x000fca0008410000 */
[----:B------:R-:W-:Y:S02]  /*70e0*/  FSEL R4, R4, RZ, P2 ;  /* 0x000000ff04047208 */ /* 0x000fe40001000000 */
[----:B------:R-:W-:Y:S02]  /*70f0*/  ISETP.GT.AND P2, PT, R197, 0x49, !P6 ;  /* 0x00000049c500780c */ /* 0x000fe40007744270 */
[----:B------:R-:W-:Y:S01]  /*7100*/  LOP3.LUT P6, RZ, R18, 0x1, RZ, 0xc0, !PT ;  /* 0x0000000112ff7812 */ /* 0x000fe200078cc0ff */
        /* <DEDUP_REMOVED lines=28> */
[----:B------:R-:W-:Y:S01]  /*72d0*/  LOP3.LUT P2, RZ, R18, 0x80000, RZ, 0xc0, !PT ;  /* 0x0008000012ff7812 */ /* 0x000fe2000784c0ff */
[----:B------:R-:W0:Y:S03]  /*72e0*/  MUFU.EX2 R4, R4 ;  /* 0x0000000400047308 */ /* 0x000e260000000800 */
[----:B------:R-:W-:-:S04]  /*72f0*/  ISETP.GT.AND P2, PT, R197, RZ, !P2 ;  /* 0x000000ffc500720c */ /* 0x000fc80005744270 */
[----:B------:R-:W-:Y:S01]  /*7300*/  ISETP.LT.OR P2, PT, R198, 0x1, P2 ;  /* 0x00000001c600780c */ /* 0x000fe20001741670 */
[----:B------:R-:W1:Y:S03]  /*7310*/  MUFU.EX2 R10, R10 ;  /* 0x0000000a000a7308 */ /* 0x000e660000000800 */
[----:B------:R-:W-:Y:S02]  /*7320*/  FSEL R11, R11, -INF , !P2 ;  /* 0xff8000000b0b7808 */ /* 0x000fe40005000000 */
[----:B------:R-:W-:-:S03]  /*7330*/  ISETP.GT.AND P2, PT, R197, 0x59, !P6 ;  /* 0x00000059c500780c */ /* 0x000fc60007744270 */
[----:B------:R-:W2:Y:S01]  /*7340*/  MUFU.EX2 R13, R13 ;  /* 0x0000000d000d7308 */ /* 0x000ea20000000800 */
[----:B0-----:R-:W-:Y:S01]  /*7350*/  FFMA.FTZ R2, R4, R2, R20 ;  /* 0x0000000204027223 */ /* 0x001fe20000010014 */
[----:B------:R-:W-:Y:S01]  /*7360*/  ISETP.LT.OR P2, PT, R198, 0x5a, P2 ;  /* 0x0000005ac600780c */ /* 0x000fe20001741670 */
[-C--:B------:R-:W-:Y:S01]  /*7370*/  FMUL.FTZ R24, R24, R4.reuse ;  /* 0x0000000418187220 */ /* 0x080fe20000410000 */
[-C--:B------:R-:W-:Y:S01]  /*7380*/  FMUL.FTZ R25, R25, R4.reuse ;  /* 0x0000000419197220 */ /* 0x080fe20000410000 */
[-C--:B------:R-:W-:Y:S01]  /*7390*/  FMUL.FTZ R28, R28, R4.reuse ;  /* 0x000000041c1c7220 */ /* 0x080fe20000410000 */
[----:B------:R-:W-:Y:S01]  /*73a0*/  FSEL R191, R191, -INF , !P2 ;  /* 0xff800000bfbf7808 */ /* 0x000fe20005000000 */
[----:B------:R-:W-:Y:S01]  /*73b0*/  FMUL.FTZ R29, R29, R4 ;  /* 0x000000041d1d7220 */ /* 0x000fe20000410000 */
[----:B------:R-:W0:Y:S01]  /*73c0*/  MUFU.EX2 R14, R14 ;  /* 0x0000000e000e7308 */ /* 0x000e220000000800 */
[C---:B-1----:R-:W-:Y:S01]  /*73d0*/  FADD.FTZ R2, R10.reuse, R2 ;  /* 0x000000020a027221 */ /* 0x042fe20000010000 */
[----:B------:R-:W-:Y:S01]  /*73e0*/  F2FP.BF16.F32.PACK_AB R152, R10, R20 ;  /* 0x000000140a98723e */ /* 0x000fe200000010ff */
[-C--:B------:R-:W-:Y:S01]  /*73f0*/  FMUL.FTZ R32, R32, R4.reuse ;  /* 0x0000000420207220 */ /* 0x080fe20000410000 */
[----:B------:R-:W-:Y:S01]  /*7400*/  FMNMX.FTZ R10, R11, R5, !PT ;  /* 0x000000050b0a7209 */ /* 0x000fe20007810000 */
[-C--:B------:R-:W-:Y:S01]  /*7410*/  FMUL.FTZ R33, R33, R4.reuse ;  /* 0x0000000421217220 */ /* 0x080fe20000410000 */
[-C--:B------:R-:W-:Y:S01]  /*7420*/  FMUL.FTZ R36, R36, R4.reuse ;  /* 0x0000000424247220 */ /* 0x080fe20000410000 */
[----:B------:R-:W-:Y:S01]  /*7430*/  FMUL.FTZ R37, R37, R4 ;  /* 0x0000000425257220 */ /* 0x000fe20000410000 */
[----:B------:R-:W-:Y:S01]  /*7440*/  FMNMX.FTZ R10, R12, R10, !PT ;  /* 0x0000000a0c0a7209 */ /* 0x000fe20007810000 */
[----:B--2---:R-:W-:Y:S01]  /*7450*/  FADD.FTZ R2, R13, R2 ;  /* 0x000000020d027221 */ /* 0x004fe20000010000 */
[----:B------:R-:W1:Y:S01]  /*7460*/  MUFU.EX2 R153, R153 ;  /* 0x0000009900997308 */ /* 0x000e620000000800 */
[----:B------:R-:W-:Y:S01]  /*7470*/  FMUL.FTZ R40, R40, R4 ;  /* 0x0000000428287220 */ /* 0x000fe20000410000 */
[----:B------:R-:W-:Y:S01]  /*7480*/  FMNMX.FTZ R10, R15, R10, !PT ;  /* 0x0000000a0f0a7209 */ /* 0x000fe20007810000 */
[-C--:B------:R-:W-:Y:S01]  /*7490*/  FMUL.FTZ R41, R41, R4.reuse ;  /* 0x0000000429297220 */ /* 0x080fe20000410000 */
[-C--:B------:R-:W-:Y:S01]  /*74a0*/  FMUL.FTZ R44, R44, R4.reuse ;  /* 0x000000042c2c7220 */ /* 0x080fe20000410000 */
[----:B------:R-:W-:Y:S01]  /*74b0*/  FMUL.FTZ R45, R45, R4 ;  /* 0x000000042d2d7220 */ /* 0x000fe20000410000 */
[----:B------:R-:W-:Y:S01]  /*74c0*/  FMNMX.FTZ R10, R9, R10, !PT ;  /* 0x0000000a090a7209 */ /* 0x000fe20007810000 */
[----:B0-----:R-:W-:Y:S01]  /*74d0*/  FADD.FTZ R2, R14, R2 ;  /* 0x000000020e027221 */ /* 0x001fe20000010000 */
[----:B------:R-:W-:Y:S01]  /*74e0*/  MUFU.EX2 R157, R157 ;  /* 0x0000009d009d7308 */ /* 0x000fe20000000800 */
[----:B------:R-:W-:Y:S01]  /*74f0*/  FMUL.FTZ R48, R48, R4 ;  /* 0x0000000430307220 */ /* 0x000fe20000410000 */
[----:B------:R-:W-:Y:S01]  /*7500*/  FMNMX.FTZ R10, R155, R10, !PT ;  /* 0x0000000a9b0a7209 */ /* 0x000fe20007810000 */
[-C--:B------:R-:W-:Y:S01]  /*7510*/  FMUL.FTZ R49, R49, R4.reuse ;  /* 0x0000000431317220 */ /* 0x080fe20000410000 */
[-C--:B------:R-:W-:Y:S01]  /*7520*/  FMUL.FTZ R52, R52, R4.reuse ;  /* 0x0000000434347220 */ /* 0x080fe20000410000 */
[----:B------:R-:W-:Y:S01]  /*7530*/  FMUL.FTZ R53, R53, R4 ;  /* 0x0000000435357220 */ /* 0x000fe20000410000 */
[----:B------:R-:W-:Y:S01]  /*7540*/  FMNMX.FTZ R10, R156, R10, !PT ;  /* 0x0000000a9c0a7209 */ /* 0x000fe20007810000 */
[----:B------:R-:W-:Y:S01]  /*7550*/  FMUL.FTZ R56, R56, R4 ;  /* 0x0000000438387220 */ /* 0x000fe20000410000 */
[----:B------:R-:W-:Y:S01]  /*7560*/  MUFU.EX2 R158, R158 ;  /* 0x0000009e009e7308 */ /* 0x000fe20000000800 */
[----:B-1----:R-:W-:Y:S01]  /*7570*/  FADD.FTZ R2, R153, R2 ;  /* 0x0000000299027221 */ /* 0x002fe20000010000 */
[----:B------:R-:W-:Y:S01]  /*7580*/  FMNMX.FTZ R10, R159, R10, !PT ;  /* 0x0000000a9f0a7209 */ /* 0x000fe20007810000 */
[-C--:B------:R-:W-:Y:S01]  /*7590*/  FMUL.FTZ R57, R57, R4.reuse ;  /* 0x0000000439397220 */ /* 0x080fe20000410000 */
[-C--:B------:R-:W-:Y:S01]  /*75a0*/  FMUL.FTZ R60, R60, R4.reuse ;  /* 0x000000043c3c7220 */ /* 0x080fe20000410000 */
[----:B------:R-:W-:Y:S01]  /*75b0*/  FMUL.FTZ R61, R61, R4 ;  /* 0x000000043d3d7220 */ /* 0x000fe20000410000 */
[----:B------:R-:W-:Y:S01]  /*75c0*/  FMNMX.FTZ R10, R160, R10, !PT ;  /* 0x0000000aa00a7209 */ /* 0x000fe20007810000 */
[-C--:B------:R-:W-:Y:S01]  /*75d0*/  FMUL.FTZ R64, R64, R4.reuse ;  /* 0x0000000440407220 */ /* 0x080fe20000410000 */
[----:B------:R-:W-:Y:S01]  /*75e0*/  MUFU.EX2 R163, R163 ;  /* 0x000000a300a37308 */ /* 0x000fe20000000800 */
[----:B------:R-:W-:Y:S01]  /*75f0*/  FMUL.FTZ R65, R65, R4 ;  /* 0x0000000441417220 */ /* 0x000fe20000410000 */
        /* <DEDUP_REMOVED lines=63> */
[-C--:B------:R-:W-:Y:S01]  /*79f0*/  FMUL.FTZ R145, R145, R4.reuse ;  /* 0x0000000491917220 */ /* 0x080fe20000410000 */
[-C--:B------:R-:W-:Y:S01]  /*7a00*/  FMUL.FTZ R148, R148, R4.reuse ;  /* 0x0000000494947220 */ /* 0x080fe20000410000 */
[----:B------:R-:W0:Y:S01]  /*7a10*/  SHFL.BFLY PT, R20, R10, 0x2, 0x1f ;  /* 0x0c401f000a147f89 */ /* 0x000e2200000e0000 */
[----:B------:R-:W-:-:S04]  /*7a20*/  FMUL.FTZ R149, R149, R4 ;  /* 0x0000000495957220 */ /* 0x000fc80000410000 */
[----:B------:R-:W-:Y:S08]  /*7a30*/  MUFU.EX2 R181, R181 ;  /* 0x000000b500b57308 */ /* 0x000ff00000000800 */
[----:B------:R-:W-:Y:S08]  /*7a40*/  MUFU.EX2 R184, R184 ;  /* 0x000000b800b87308 */ /* 0x000ff00000000800 */
[----:B------:R-:W-:Y:S01]  /*7a50*/  MUFU.EX2 R186, R186 ;  /* 0x000000ba00ba7308 */ /* 0x000fe20000000800 */
[----:B0-----:R-:W-:-:S05]  /*7a60*/  FMNMX.FTZ R10, R10, R20, !PT ;  /* 0x000000140a0a7209 */ /* 0x001fca0007810000 */
[----:B------:R-:W0:Y:S02]  /*7a70*/  SHFL.BFLY PT, R21, R10, 0x1, 0x1f ;  /* 0x0c201f000a157f89 */ /* 0x000e2400000e0000 */
[----:B------:R1:W2:Y:S08]  /*7a80*/  MUFU.EX2 R20, R154 ;  /* 0x0000009a00147308 */ /* 0x0002b00000000800 */
[----:B------:R-:W-:Y:S01]  /*7a90*/  MUFU.EX2 R188, R188 ;  /* 0x000000bc00bc7308 */ /* 0x000fe20000000800 */
[----:B-1----:R-:W-:-:S07]  /*7aa0*/  F2FP.BF16.F32.PACK_AB R154, R14, R13 ;  /* 0x0000000d0e9a723e */ /* 0x002fce00000010ff */
[----:B------:R-:W-:Y:S01]  /*7ab0*/  MUFU.EX2 R190, R190 ;  /* 0x000000be00be7308 */ /* 0x000fe20000000800 */
[----:B--2---:R-:W-:-:S04]  /*7ac0*/  FADD.FTZ R2, R20, R2 ;  /* 0x0000000214027221 */ /* 0x004fc80000010000 */
[----:B------:R-:W-:Y:S01]  /*7ad0*/  FADD.FTZ R2, R157, R2 ;  /* 0x000000029d027221 */ /* 0x000fe20000010000 */
[----:B0-----:R-:W-:Y:S02]  /*7ae0*/  FMNMX.FTZ R10, R10, R21, !PT ;  /* 0x000000150a0a7209 */ /* 0x001fe40007810000 */
[----:B------:R-:W-:Y:S01]  /*7af0*/  MUFU.EX2 R193, R193 ;  /* 0x000000c100c17308 */ /* 0x000fe20000000800 */
[C---:B------:R-:W-:Y:S01]  /*7b00*/  FADD.FTZ R2, R158.reuse, R2 ;  /* 0x000000029e027221 */ /* 0x040fe20000010000 */
[----:B------:R-:W-:Y:S02]  /*7b10*/  F2FP.BF16.F32.PACK_AB R158, R158, R157 ;  /* 0x0000009d9e9e723e */ /* 0x000fe400000010ff */
[C---:B------:R-:W-:Y:S01]  /*7b20*/  FSETP.NEU.FTZ.AND P2, PT, R10.reuse, -INF , PT ;  /* 0xff8000000a00780b */ /* 0x040fe20003f5d000 */
[C---:B------:R-:W-:Y:S01]  /*7b30*/  FMUL.FTZ R21, R10.reuse, UR4 ;  /* 0x000000040a157c20 */ /* 0x040fe20008410000 */
[----:B------:R-:W-:Y:S02]  /*7b40*/  FADD.FTZ R2, R163, R2 ;  /* 0x00000002a3027221 */ /* 0x000fe40000010000 */
[----:B------:R-:W-:-:S02]  /*7b50*/  FSEL R14, R10, RZ, P2 ;  /* 0x000000ff0a0e7208 */ /* 0x000fc40001000000 */
[----:B------:R-:W-:Y:S01]  /*7b60*/  FSEL R21, R21, RZ, P2 ;  /* 0x000000ff15157208 */ /* 0x000fe20001000000 */
[----:B------:R-:W-:Y:S02]  /*7b70*/  FADD.FTZ R2, R164, R2 ;  /* 0x00000002a4027221 */ /* 0x000fe40000010000 */
[----:B------:R-:W-:Y:S02]  /*7b80*/  FADD.FTZ R5, -R14, R5 ;  /* 0x000000050e057221 */ /* 0x000fe40000010100 */
[--C-:B------:R-:W-:Y:S01]  /*7b90*/  FFMA.FTZ R197, R11, UR4, -R21.reuse ;  /* 0x000000040bc57c23 */ /* 0x100fe20008010815 */
[--C-:B------:R-:W-:Y:S01]  /*7ba0*/  FFMA.FTZ R12, R12, UR4, -R21.reuse ;  /* 0x000000040c0c7c23 */ /* 0x100fe20008010815 */
[----:B------:R-:W-:Y:S01]  /*7bb0*/  FMUL.FTZ R5, R5, UR4 ;  /* 0x0000000405057c20 */ /* 0x000fe20008410000 */
        /* <DEDUP_REMOVED lines=17> */
[----:B------:R-:W-:Y:S01]  /*7cd0*/  FADD.FTZ R2, R167, R2 ;  /* 0x00000002a7027221 */ /* 0x000fe20000010000 */
[----:B------:R-:W-:Y:S01]  /*7ce0*/  F2FP.BF16.F32.PACK_AB R162, R168, R167 ;  /* 0x000000a7a8a2723e */ /* 0x000fe200000010ff */
[----:B------:R-:W1:Y:S01]  /*7cf0*/  MUFU.EX2 R12, R12 ;  /* 0x0000000c000c7308 */ /* 0x000e620000000800 */
[--C-:B------:R-:W-:Y:S01]  /*7d00*/  FFMA.FTZ R178, R178, UR4, -R21.reuse ;  /* 0x00000004b2b27c23 */ /* 0x100fe20008010815 */
[----:B------:R-:W-:Y:S01]  /*7d10*/  FADD.FTZ R2, R168, R2 ;  /* 0x00000002a8027221 */ /* 0x000fe20000010000 */
[--C-:B------:R-:W-:Y:S01]  /*7d20*/  FFMA.FTZ R179, R179, UR4, -R21.reuse ;  /* 0x00000004b3b37c23 */ /* 0x100fe20008010815 */
[--C-:B------:R-:W-:Y:S01]  /*7d30*/  FFMA.FTZ R182, R182, UR4, -R21.reuse ;  /* 0x00000004b6b67c23 */ /* 0x100fe20008010815 */
[----:B------:R-:W-:Y:S01]  /*7d40*/  FFMA.FTZ R183, R183, UR4, -R21 ;  /* 0x00000004b7b77c23 */ /* 0x000fe20008010815 */
[----:B------:R-:W-:Y:S01]  /*7d50*/  FADD.FTZ R2, R171, R2 ;  /* 0x00000002ab027221 */ /* 0x000fe20000010000 */
[C---:B------:R-:W-:Y:S01]  /*7d60*/  F2FP.BF16.F32.PACK_AB R164, R172.reuse, R171 ;  /* 0x000000abaca4723e */ /* 0x040fe200000010ff */
[----:B------:R-:W2:Y:S01]  /*7d70*/  MUFU.EX2 R196, R196 ;  /* 0x000000c400c47308 */ /* 0x000ea20000000800 */
[----:B0-----:R-:W-:Y:S01]  /*7d80*/  FFMA.FTZ R0, R5, R0, R197 ;  /* 0x0000000005007223 */ /* 0x001fe200000100c5 */
[----:B------:R-:W-:Y:S01]  /*7d90*/  FADD.FTZ R2, R172, R2 ;  /* 0x00000002ac027221 */ /* 0x000fe20000010000 */
[--C-:B------:R-:W-:Y:S01]  /*7da0*/  FFMA.FTZ R185, R185, UR4, -R21.reuse ;  /* 0x00000004b9b97c23 */ /* 0x100fe20008010815 */
[--C-:B------:R-:W-:Y:S01]  /*7db0*/  FFMA.FTZ R187, R187, UR4, -R21.reuse ;  /* 0x00000004bbbb7c23 */ /* 0x100fe20008010815 */
[--C-:B------:R-:W-:Y:S01]  /*7dc0*/  FFMA.FTZ R189, R189, UR4, -R21.reuse ;  /* 0x00000004bdbd7c23 */ /* 0x100fe20008010815 */
[----:B------:R-:W-:Y:S01]  /*7dd0*/  FADD.FTZ R2, R175, R2 ;  /* 0x00000002af027221 */ /* 0x000fe20000010000 */
[----:B------:R-:W-:Y:S01]  /*7de0*/  FFMA.FTZ R21, R191, UR4, -R21 ;  /* 0x00000004bf157c23 */ /* 0x000fe20008010815 */
[----:B------:R-:W0:Y:S01]  /*7df0*/  MUFU.EX2 R15, R15 ;  /* 0x0000000f000f7308 */ /* 0x000e220000000800 */
[----:B-1----:R-:W-:Y:S01]  /*7e00*/  FADD.FTZ R0, R12, R0 ;  /* 0x000000000c007221 */ /* 0x002fe20000010000 */
[C---:B------:R-:W-:Y:S01]  /*7e10*/  FADD.FTZ R2, R177.reuse, R2 ;  /* 0x00000002b1027221 */ /* 0x040fe20000010000 */
[----:B------:R-:W-:Y:S01]  /*7e20*/  F2FP.BF16.F32.PACK_AB R166, R177, R175 ;  /* 0x000000afb1a6723e */ /* 0x000fe200000010ff */
[----:B------:R-:W-:Y:S01]  /*7e30*/  FMUL.FTZ R26, R26, R5 ;  /* 0x000000051a1a7220 */ /* 0x000fe20000410000 */
[----:B------:R-:W-:Y:S01]  /*7e40*/  F2FP.BF16.F32.PACK_AB R156, R20, R153 ;  /* 0x00000099149c723e */ /* 0x000fe200000010ff */
[----:B------:R-:W-:Y:S01]  /*7e50*/  FADD.FTZ R2, R180, R2 ;  /* 0x00000002b4027221 */ /* 0x000fe20000010000 */
[C---:B------:R-:W-:Y:S01]  /*7e60*/  F2FP.BF16.F32.PACK_AB R168, R181.reuse, R180 ;  /* 0x000000b4b5a8723e */ /* 0x040fe200000010ff */
[----:B------:R-:W1:Y:S01]  /*7e70*/  MUFU.EX2 R157, R195 ;  /* 0x000000c3009d7308 */ /* 0x000e620000000800 */
[----:B--2---:R-:W-:Y:S01]  /*7e80*/  FADD.FTZ R0, R196, R0 ;  /* 0x00000000c4007221 */ /* 0x004fe20000010000 */
[----:B------:R-:W-:Y:S01]  /*7e90*/  FADD.FTZ R2, R181, R2 ;  /* 0x00000002b5027221 */ /* 0x000fe20000010000 */
[----:B------:R-:W-:Y:S01]  /*7ea0*/  F2FP.BF16.F32.PACK_AB R170, R186, R184 ;  /* 0x000000b8baaa723e */ /* 0x000fe200000010ff */
[----:B------:R-:W-:Y:S01]  /*7eb0*/  FMUL.FTZ R27, R27, R5 ;  /* 0x000000051b1b7220 */ /* 0x000fe20000410000 */
[----:B------:R-:W-:Y:S01]  /*7ec0*/  F2FP.BF16.F32.PACK_AB R172, R190, R188 ;  /* 0x000000bcbeac723e */ /* 0x000fe200000010ff */
[----:B------:R-:W-:Y:S01]  /*7ed0*/  FADD.FTZ R2, R184, R2 ;  /* 0x00000002b8027221 */ /* 0x000fe20000010000 */
[----:B------:R-:W-:Y:S01]  /*7ee0*/  F2FP.BF16.F32.PACK_AB R153, R12, R197 ;  /* 0x000000c50c99723e */ /* 0x000fe200000010ff */
[----:B------:R2:W3:Y:S01]  /*7ef0*/  MUFU.EX2 R13, R155 ;  /* 0x0000009b000d7308 */ /* 0x0004e20000000800 */
[----:B0-----:R-:W-:Y:S01]  /*7f00*/  FADD.FTZ R0, R15, R0 ;  /* 0x000000000f007221 */ /* 0x001fe20000010000 */
[----:B------:R-:W-:Y:S01]  /*7f10*/  FADD.FTZ R2, R186, R2 ;  /* 0x00000002ba027221 */ /* 0x000fe20000010000 */
[-C--:B------:R-:W-:Y:S01]  /*7f20*/  FMUL.FTZ R30, R30, R5.reuse ;  /* 0x000000051e1e7220 */ /* 0x080fe20000410000 */
[-C--:B------:R-:W-:Y:S01]  /*7f30*/  FMUL.FTZ R31, R31, R5.reuse ;  /* 0x000000051f1f7220 */ /* 0x080fe20000410000 */
[-C--:B------:R-:W-:Y:S01]  /*7f40*/  FMUL.FTZ R34, R34, R5.reuse ;  /* 0x0000000522227220 */ /* 0x080fe20000410000 */
[----:B------:R-:W-:Y:S01]  /*7f50*/  FADD.FTZ R2, R188, R2 ;  /* 0x00000002bc027221 */ /* 0x000fe20000010000 */
[-C--:B------:R-:W-:Y:S01]  /*7f60*/  FMUL.FTZ R35, R35, R5.reuse ;  /* 0x0000000523237220 */ /* 0x080fe20000410000 */
[----:B------:R-:W0:Y:S01]  /*7f70*/  MUFU.EX2 R192, R192 ;  /* 0x000000c000c07308 */ /* 0x000e220000000800 */
[----:B-1----:R-:W-:Y:S01]  /*7f80*/  FADD.FTZ R0, R157, R0 ;  /* 0x000000009d007221 */ /* 0x002fe20000010000 */
[----:B------:R-:W-:Y:S01]  /*7f90*/  FADD.FTZ R2, R190, R2 ;  /* 0x00000002be027221 */ /* 0x000fe20000010000 */
[----:B--2---:R-:W-:Y:S01]  /*7fa0*/  F2FP.BF16.F32.PACK_AB R155, R15, R196 ;  /* 0x000000c40f9b723e */ /* 0x004fe200000010ff */
[-C--:B------:R-:W-:Y:S01]  /*7fb0*/  FMUL.FTZ R38, R38, R5.reuse ;  /* 0x0000000526267220 */ /* 0x080fe20000410000 */
[-C--:B------:R-:W-:Y:S01]  /*7fc0*/  FMUL.FTZ R39, R39, R5.reuse ;  /* 0x0000000527277220 */ /* 0x080fe20000410000 */
[----:B------:R-:W-:Y:S01]  /*7fd0*/  FADD.FTZ R2, R193, R2 ;  /* 0x00000002c1027221 */ /* 0x000fe20000010000 */
        /* <DEDUP_REMOVED lines=105> */
[----:B------:R-:W-:Y:S06]  /*8670*/  @!P0 BRA `(.L_x_11410) ;  /* 0x0000000000048947 */ /* 0x000fec0003800000 */
[----:B------:R-:W-:Y:S01]  /*8680*/  BPT.TRAP 0x1 ;  /* 0x000000040000795c */ /* 0x000fe20000300000 */
.L_x_11410:
[----:B------:R0:W1:Y:S01]  /*8690*/  SYNCS.PHASECHK.TRANS64.TRYWAIT P2, [UR23+0x22850], R7 ;  /* 0x02285007ff0075a7 */ /* 0x0000620008040157 */
[----:B------:R-:W-:Y:S05]  /*86a0*/  @!P0 BRA `(.L_x_11411) ;  /* 0x0000000000048947 */ /* 0x000fea0003800000 */
[----:B------:R-:W-:Y:S01]  /*86b0*/  BPT.TRAP 0x1 ;  /* 0x000000040000795c */ /* 0x000fe20000300000 */
.L_x_11411:
[----:B-1----:R-:W-:Y:S05]  /*86c0*/  @P2 BRA `(.L_x_11412) ;  /* 0x0000000000082947 */ /* 0x002fea0003800000 */
[----:B------:R-:W1:Y:S02]  /*86d0*/  SYNCS.PHASECHK.TRANS64.TRYWAIT P2, [UR23+0x22850], R7 ;  /* 0x02285007ff0075a7 */ /* 0x000e640008040157 */
[----:B-1----:R-:W-:Y:S05]  /*86e0*/  @!P2 BRA `(.L_x_11413) ;  /* 0x0000012000aca947 */ /* 0x002fea0003800000 */
.L_x_11412:
[----:B------:R-:W2:Y:S01]  /*86f0*/  S2R R4, SR_TID.X ;  /* 0x0000000000047919 */ /* 0x000ea20000002100 */
[----:B------:R-:W-:Y:S01]  /*8700*/  UIMAD UR5, UR39, 0xc00, UR25 ;  /* 0x00000c00270578a4 */ /* 0x000fe2000f8e0219 */
[C---:B------:R-:W-:Y:S01]  /*8710*/  ISETP.GT.AND P2, PT, R3.reuse, UR15, PT ;  /* 0x0000000f03007c0c */ /* 0x040fe2000bf44270 */
[----:B------:R-:W-:Y:S01]  /*8720*/  UMOV UR7, 0x40000040 ;  /* 0x4000004000077882 */ /* 0x000fe20000000000 */
[----:B-1----:R-:W-:Y:S02]  /*8730*/  @!P1 VIADD R176, R176, 0x22860 ;  /* 0x00022860b0b09836 */ /* 0x002fe40000000000 */
[----:B------:R-:W-:Y:S02]  /*8740*/  VIADD R3, R3, 0xffffffff ;  /* 0xffffffff03037836 */ /* 0x000fe40000000000 */
[----:B------:R-:W-:Y:S01]  /*8750*/  UMOV UR6, UR5 ;  /* 0x0000000500067c82 */ /* 0x000fe20008000000 */
[----:B------:R-:W-:Y:S01]  /*8760*/  @!P1 PRMT R176, RZ, 0x654, R176 ;  /* 0x00000654ffb09816 */ /* 0x000fe200000000b0 */
[----:B------:R-:W-:Y:S01]  /*8770*/  IMAD.MOV.U32 R5, RZ, RZ, R10 ;  /* 0x000000ffff057224 */ /* 0x000fe200078e000a */
[----:B--2---:R-:W-:-:S05]  /*8780*/  SHF.R.U32.HI R4, RZ, 0x7, R4 ;  /* 0x00000007ff047819 */ /* 0x004fca0000011604 */
[----:B------:R-:W-:-:S05]  /*8790*/  VIADD R4, R4, 0x8 ;  /* 0x0000000804047836 */ /* 0x000fca0000000000 */
[----:B------:R1:W-:Y:S02]  /*87a0*/  BAR.SYNC.DEFER_BLOCKING R4, 0x100 ;  /* 0x000400040000751d */ /* 0x0003e40000010000 */
[----:B-1----:R-:W-:-:S04]  /*87b0*/  IMAD.MOV.U32 R4, RZ, RZ, R8 ;  /* 0x000000ffff047224 */ /* 0x002fc800078e0008 */
        /* <DEDUP_REMOVED lines=37> */
.L_x_11397:
[----:B------:R-:W-:Y:S01]  /*8a10*/  ULDC UR5, c[0x0][0x448] ;  /* 0x0001120000057ab9 */ /* 0x000fe20000000800 */
[----:B0-----:R-:W-:Y:S01]  /*8a20*/  IADD3 R7, R19, 0x1, -R17 ;  /* 0x0000000113077810 */ /* 0x001fe20007ffe811 */
[----:B------:R-:W-:Y:S01]  /*8a30*/  UISETP.NE.AND UP0, UPT, UR5, 0x1, UPT ;  /* 0x000000010500788c */ /* 0x000fe2000bf05270 */
[----:B------:R-:W-:Y:S02]  /*8a40*/  ULDC UR11, c[0x0][0x9e4] ;  /* 0x00027900000b7ab9 */ /* 0x000fe40000000800 */
[----:B------:R-:W-:Y:S01]  /*8a50*/  R2UR UR10, R7 ;  /* 0x00000000070a72ca */ /* 0x000fe200000e0000 */
[----:B------:R-:W-:Y:S02]  /*8a60*/  UISETP.GE.AND UP1, UPT, UR11, 0x1, UPT ;  /* 0x000000010b00788c */ /* 0x000fe4000bf26270 */
[----:B------:R-:W-:-:S04]  /*8a70*/  UIADD3 UR5, UR43, 0x7f, URZ ;  /* 0x0000007f2b057890 */ /* 0x000fc8000fffe03f */
[----:B------:R-:W-:Y:S01]  /*8a80*/  PLOP3.LUT P2, PT, PT, PT, UP1, 0x40, 0x0 ;  /* 0x000000000000781c */ /* 0x000fe20003f4e818 */
[----:B------:R-:W-:Y:S01]  /*8a90*/  @UP0 ULDC UR6, c[0x0][0x44c] ;  /* 0x0001130000060ab9 */ /* 0x000fe20000000800 */
[----:B------:R-:W-:Y:S01]  /*8aa0*/  @UP0 ULDC UR14, c[0x0][0x450] ;  /* 0x00011400000e0ab9 */ /* 0x000fe20000000800 */
[----:B------:R-:W-:-:S04]  /*8ab0*/  UIMAD.WIDE.U32 UR6, UR5, UR6, URZ ;  /* 0x00000006050672a5 */ /* 0x000fc8000f8e003f */
[----:B------:R-:W-:-:S04]  /*8ac0*/  @UP0 USHF.R.U32.HI UR5, URZ, UR14, UR7 ;  /* 0x0000000e3f050299 */ /* 0x000fc80008011607 */
[----:B------:R-:W-:-:S03]  /*8ad0*/  UIADD3 UR5, UR10, UR5, URZ ;  /* 0x000000050a057290 */ /* 0x000fc6000fffe03f */
[----:B------:R-:W-:Y:S02]  /*8ae0*/  ULDC UR10, c[0x0][0x9dc] ;  /* 0x00027700000a7ab9 */ /* 0x000fe40000000800 */
        /* <DEDUP_REMOVED lines=12> */
.L_x_11416:
[----:B------:R-:W-:-:S11]  /*8bb0*/  UISETP.NE.AND UP2, UPT, UR11, 0x1, UPT ;  /* 0x000000010b00788c */ /* 0x000fd6000bf45270 */
[----:B------:R-:W-:Y:S02]  /*8bc0*/  @UP2 ULDC.64 UR14, c[0x0][0x9e8] ;  /* 0x00027a00000e2ab9 */ /* 0x000fe40000000a00 */
[----:B------:R-:W-:-:S04]  /*8bd0*/  UIMAD.WIDE.U32 UR6, UR5, UR14, URZ ;  /* 0x0000000e050672a5 */ /* 0x000fc8000f8e003f */
[----:B------:R-:W-:-:S12]  /*8be0*/  @UP2 USHF.R.U32.HI UR5, URZ, UR15, UR7 ;  /* 0x0000000f3f052299 */ /* 0x000fd80008011607 */
.L_x_11417:
[----:B------:R-:W-:-:S04]  /*8bf0*/  UIMAD UR5, UR5, UR11, URZ ;  /* 0x0000000b050572a4 */ /* 0x000fc8000f8e023f */
[----:B------:R-:W-:-:S04]  /*8c00*/  UISETP.LT.AND UP2, UPT, UR10, UR5, UPT ;  /* 0x000000050a00728c */ /* 0x000fc8000bf41270 */
[----:B------:R-:W-:-:S12]  /*8c10*/  USEL UR10, UR10, UR5, !UP2 ;  /* 0x000000050a0a7287 */ /* 0x000fd8000d000000 */
.L_x_11415:
        /* <DEDUP_REMOVED lines=13> */
.L_x_11427:
[----:B------:R-:W-:Y:S01]  /*8cf0*/  UIADD3 UR39, UR39, 0x1, URZ ;  /* 0x0000000127277890 */ /* 0x000fe2000fffe03f */
[C---:B------:R-:W-:Y:S01]  /*8d00*/  ISETP.GT.AND P2, PT, R7.reuse, UR5, PT ;  /* 0x0000000507007c0c */ /* 0x040fe2000bf44270 */
[----:B------:R-:W-:Y:S02]  /*8d10*/  VIADD R7, R7, 0xffffffff ;  /* 0xffffffff07077836 */ /* 0x000fe40000000000 */
[----:B------:R-:W-:-:S04]  /*8d20*/  UISETP.NE.AND UP2, UPT, UR39, 0x2, UPT ;  /* 0x000000022700788c */ /* 0x000fc8000bf45270 */
[----:B------:R-:W-:Y:S02]  /*8d30*/  USEL UR6, URZ, 0x1, UP2 ;  /* 0x000000013f067887 */ /* 0x000fe40009000000 */
[----:B------:R-:W-:Y:S02]  /*8d40*/  USEL UR39, UR39, URZ, UP2 ;  /* 0x0000003f27277287 */ /* 0x000fe40009000000 */
[----:B------:R-:W-:Y:S01]  /*8d50*/  ULOP3.LUT UR38, UR38, UR6, URZ, 0x3c, !UPT ;  /* 0x0000000626267292 */ /* 0x000fe2000f8e3c3f */
[----:B0-----:R-:W-:Y:S11]  /*8d60*/  @!P0 BRA `(.L_x_11419) ;  /* 0x0000000000048947 */ /* 0x001ff60003800000 */
[----:B------:R-:W-:Y:S01]  /*8d70*/  BPT.TRAP 0x1 ;  /* 0x000000040000795c */ /* 0x000fe20000300000 */
.L_x_11419:
[----:B------:R-:W0:Y:S01]  /*8d80*/  S2UR UR7, SR_CgaCtaId ;  /* 0x00000000000779c3 */ /* 0x000e220000008800 */
[----:B------:R-:W-:Y:S01]  /*8d90*/  UMOV UR6, 0x400 ;  /* 0x0000040000067882 */ /* 0x000fe20000000000 */
[----:B------:R-:W-:-:S05]  /*8da0*/  IMAD.U32 R3, RZ, RZ, UR38 ;  /* 0x00000026ff037e24 */ /* 0x000fca000f8e00ff */
[----:B------:R-:W-:Y:S01]  /*8db0*/  SHF.L.U32 R3, R3, 0x1f, RZ ;  /* 0x0000001f03037819 */ /* 0x000fe200000006ff */
[----:B0-----:R-:W-:-:S04]  /*8dc0*/  ULEA UR6, UR7, UR6, 0x18 ;  /* 0x0000000607067291 */ /* 0x001fc8000f8ec03f */
[----:B------:R-:W-:-:S09]  /*8dd0*/  ULEA UR6, UR39, UR6, 0x3 ;  /* 0x0000000627067291 */ /* 0x000fd2000f8e183f */
[----:B------:R0:W2:Y:S01]  /*8de0*/  SYNCS.PHASECHK.TRANS64.TRYWAIT P3, [UR6+0x22830], R3 ;  /* 0x02283003ff0075a7 */ /* 0x0000a20008060146 */
[----:B------:R-:W-:Y:S05]  /*8df0*/  @!P0 BRA `(.L_x_11420) ;  /* 0x0000000000048947 */ /* 0x000fea0003800000 */
[----:B------:R-:W-:Y:S01]  /*8e00*/  BPT.TRAP 0x1 ;  /* 0x000000040000795c */ /* 0x000fe20000300000 */
.L_x_11420:
[----:B--2---:R-:W-:Y:S05]  /*8e10*/  @P3 BRA `(.L_x_11421) ;  /* 0x0000000000083947 */ /* 0x004fea0003800000 */
[----:B------:R-:W2:Y:S02]  /*8e20*/  SYNCS.PHASECHK.TRANS64.TRYWAIT P3, [UR6+0x22830], R3 ;  /* 0x02283003ff0075a7 */ /* 0x000ea40008060146 */
[----:B--2---:R-:W-:Y:S05]  /*8e30*/  @!P3 BRA `(.L_x_11422) ;  /* 0x0000011800ecb947 */ /* 0x004fea0003800000 */
.L_x_11421:
[----:B------:R-:W-:Y:S01]  /*8e40*/  UIMAD UR14, UR39, 0x300, UR24 ;  /* 0x00000300270e78a4 */ /* 0x000fe2000f8e0218 */
[----:B-1----:R-:W-:Y:S01]  /*8e50*/  WARPGROUP.ARRIVE ;  /* 0x00000000000079c5 */ /* 0x002fe20000000000 */
[----:B------:R-:W-:Y:S01]  /*8e60*/  UMOV UR15, 0x40000040 ;  /* 0x40000040000f7882 */ /* 0x000fe20000000000 */
[----:B------:R-:W-:Y:S01]  /*8e70*/  UMOV UR19, 0x40000040 ;  /* 0x4000004000137882 */ /* 0x000fe20000000000 */
[----:B------:R-:W-:-:S03]  /*8e80*/  UIADD3 UR18, UR14, 0x2, URZ ;  /* 0x000000020e127890 */ /* 0x000fc6000fffe03f */
[----:B------:R-:W1:Y:S01]  /*8e90*/  S2R R234, SR_TID.X ;  /* 0x0000000000ea7919 */ /* 0x000e620000002100 */
[----:B------:R-:W-:Y:S01]  /*8ea0*/  UIADD3 UR22, UR14, 0x4, URZ ;  /* 0x000000040e167890 */ /* 0x000fe2000fffe03f */
[----:B------:R-:W-:Y:S01]  /*8eb0*/  UMOV UR23, 0x40000040 ;  /* 0x4000004000177882 */ /* 0x000fe20000000000 */
[----:B------:R-:W-:Y:S01]  /*8ec0*/  HGMMA.64x96x16.F32.BF16 R152, gdesc[UR12], RZ, !UPT, gsb0 ;  /* 0x016000000c9879f0 */ /* 0x000fe2000c0018ff */
[----:B------:R-:W-:Y:S01]  /*8ed0*/  UIADD3 UR10, UR14, 0x6, URZ ;  /* 0x000000060e0a7890 */ /* 0x000fe2000fffe03f */
[----:B------:R-:W-:Y:S01]  /*8ee0*/  UMOV UR11, 0x40000040 ;  /* 0x40000040000b7882 */ /* 0x000fe20000000000 */
[----:B-1----:R-:W-:Y:S01]  /*8ef0*/  SHF.R.U32.HI R234, RZ, 0x7, R234 ;  /* 0x00000007ffea7819 */ /* 0x002fe200000116ea */
        /* <DEDUP_REMOVED lines=49> */
[----:B---3--:R-:W-:Y:S01]  /*9210*/  FMNMX.FTZ R4, R10, R4, !PT ;  /* 0x000000040a047209 */ /* 0x008fe20007810000 */
[----:B------:R-:W-:Y:S01]  /*9220*/  FMUL.FTZ R184, R194, UR27 ;  /* 0x0000001bc2b87c20 */ /* 0x000fe20008410000 */
[----:B------:R-:W-:-:S05]  /*9230*/  FMUL.FTZ R185, R195, UR27 ;  /* 0x0000001bc3b97c20 */ /* 0x000fca0008410000 */
        /* <DEDUP_REMOVED lines=38> */
[----:B------:R-:W-:Y:S01]  /*94a0*/  MUFU.TANH R176, R176 ;  /* 0x000000b000b07308 */ /* 0x000fe20000002400 */
[----:B-1----:R-:W-:-:S07]  /*94b0*/  FMNMX.FTZ R4, R177, R4, !PT ;  /* 0x00000004b1047209 */ /* 0x002fce0007810000 */
        /* <DEDUP_REMOVED lines=168> */
[----:B------:R-:W-:Y:S01]  /*9f40*/  MUFU.EX2 R13, R13 ;  /* 0x0000000d000d7308 */ /* 0x000fe20000000800 */
[----:B--2---:R-:W-:-:S05]  /*9f50*/  FMNMX.FTZ R5, R187, R5, !PT ;  /* 0x00000005bb057209 */ /* 0x004fca0007810000 */
[----:B------:R-:W1:Y:S02]  /*9f60*/  SHFL.BFLY PT, R188, R5, 0x2, 0x1f ;  /* 0x0c401f0005bc7f89 */ /* 0x000e6400000e0000 */
[----:B------:R-:W-:Y:S08]  /*9f70*/  MUFU.EX2 R14, R14 ;  /* 0x0000000e000e7308 */ /* 0x000ff00000000800 */
[----:B------:R-:W-:Y:S08]  /*9f80*/  MUFU.EX2 R189, R160 ;  /* 0x000000a000bd7308 */ /* 0x000ff00000000800 */
[----:B------:R-:W-:Y:S01]  /*9f90*/  MUFU.EX2 R15, R15 ;  /* 0x0000000f000f7308 */ /* 0x000fe20000000800 */
[----:B-1----:R-:W-:-:S07]  /*9fa0*/  FMNMX.FTZ R5, R5, R188, !PT ;  /* 0x000000bc05057209 */ /* 0x002fce0007810000 */
[----:B------:R1:W-:Y:S01]  /*9fb0*/  MUFU.EX2 R188, R156 ;  /* 0x0000009c00bc7308 */ /* 0x0003e20000000800 */
[----:B------:R-:W2:Y:S07]  /*9fc0*/  SHFL.BFLY PT, R192, R5, 0x1, 0x1f ;  /* 0x0c201f0005c07f89 */ /* 0x000eae00000e0000 */
[----:B------:R-:W-:Y:S08]  /*9fd0*/  MUFU.EX2 R20, R20 ;  /* 0x0000001400147308 */ /* 0x000ff00000000800 */
[----:B------:R-:W-:Y:S08]  /*9fe0*/  MUFU.EX2 R21, R21 ;  /* 0x0000001500157308 */ /* 0x000ff00000000800 */
[----:B------:R-:W-:Y:S01]  /*9ff0*/  MUFU.EX2 R167, R167 ;  /* 0x000000a700a77308 */ /* 0x000fe20000000800 */
[----:B--2---:R-:W-:-:S05]  /*a000*/  FMNMX.FTZ R5, R5, R192, !PT ;  /* 0x000000c005057209 */ /* 0x004fca0007810000 */
[C---:B-1----:R-:W-:Y:S01]  /*a010*/  FADD.FTZ R156, -R5.reuse, R8 ;  /* 0x00000008059c7221 */ /* 0x042fe20000010100 */
        /* <DEDUP_REMOVED lines=8> */
[----:B------:R0:W1:Y:S01]  /*a0a0*/  MUFU.EX2 R9, R156 ;  /* 0x0000009c00097308 */ /* 0x0000620000000800 */
        /* <DEDUP_REMOVED lines=16> */
[--C-:B------:R-:W-:Y:S01]  /*a1b0*/  FFMA.FTZ R183, R183, UR4, -R8.reuse ;  /* 0x00000004b7b77c23 */ /* 0x100fe20008010808 */
[--C-:B------:R-:W-:Y:S01]  /*a1c0*/  FFMA.FTZ R184, R184, UR4, -R8.reuse ;  /* 0x00000004b8b87c23 */ /* 0x100fe20008010808 */
[--C-:B------:R-:W-:Y:S01]  /*a1d0*/  FFMA.FTZ R185, R185, UR4, -R8.reuse ;  /* 0x00000004b9b97c23 */ /* 0x100fe20008010808 */
[--C-:B------:R-:W-:Y:S01]  /*a1e0*/  FFMA.FTZ R186, R186, UR4, -R8.reuse ;  /* 0x00000004baba7c23 */ /* 0x100fe20008010808 */
[----:B------:R-:W-:Y:S01]  /*a1f0*/  FFMA.FTZ R8, R187, UR4, -R8 ;  /* 0x00000004bb087c23 */ /* 0x000fe20008010808 */
[----:B0-----:R-:W-:Y:S01]  /*a200*/  FADD.FTZ R156, R12, R171 ;  /* 0x000000ab0c9c7221 */ /* 0x001fe20000010000 */
[-C--:B-1----:R-:W-:Y:S01]  /*a210*/  FMUL.FTZ R26, R26, R9.reuse ;  /* 0x000000091a1a7220 */ /* 0x082fe20000410000 */
[----:B------:R0:W1:Y:S01]  /*a220*/  MUFU.EX2 R187, R158 ;  /* 0x0000009e00bb7308 */ /* 0x0000620000000800 */
[----:B--2---:R-:W-:Y:S01]  /*a230*/  FFMA.FTZ R0, R9, R0, R176 ;  /* 0x0000000009007223 */ /* 0x004fe200000100b0 */
[----:B------:R-:W-:Y:S01]  /*a240*/  FADD.FTZ R156, R13, R156 ;  /* 0x0000009c0d9c7221 */ /* 0x000fe20000010000 */
        /* <DEDUP_REMOVED lines=13> */
[----:B------:R0:W-:Y:S01]  /*a320*/  MUFU.EX2 R171, R2 ;  /* 0x0000000200ab7308 */ /* 0x0001e20000000800 */
[----:B-1----:R-:W-:Y:S01]  /*a330*/  FADD.FTZ R0, R187, R0 ;  /* 0x00000000bb007221 */ /* 0x002fe20000010000 */
[-C--:B------:R-:W-:Y:S01]  /*a340*/  FMUL.FTZ R47, R47, R9.reuse ;  /* 0x000000092f2f7220 */ /* 0x080fe20000410000 */
[-C--:B------:R-:W-:Y:S01]  /*a350*/  FMUL.FTZ R50, R50, R9.reuse ;  /* 0x0000000932327220 */ /* 0x080fe20000410000 */
[-C--:B------:R-:W-:Y:S01]  /*a360*/  FMUL.FTZ R51, R51, R9.reuse ;  /* 0x0000000933337220 */ /* 0x080fe20000410000 */
[-C--:B------:R-:W-:Y:S01]  /*a370*/  FMUL.FTZ R54, R54, R9.reuse ;  /* 0x0000000936367220 */ /* 0x080fe20000410000 */
[-C--:B------:R-:W-:Y:S01]  /*a380*/  FMUL.FTZ R55, R55, R9.reuse ;  /* 0x0000000937377220 */ /* 0x080fe20000410000 */
[----:B------:R-:W-:Y:S01]  /*a390*/  FMUL.FTZ R58, R58, R9 ;  /* 0x000000093a3a7220 */ /* 0x000fe20000410000 */
[----:B------:R1:W3:Y:S01]  /*a3a0*/  MUFU.EX2 R192, R162 ;  /* 0x000000a200c07308 */ /* 0x0002e20000000800 */
[----:B0-----:R-:W-:Y:S01]  /*a3b0*/  FADD.FTZ R2, R14, R156 ;  /* 0x0000009c0e027221 */ /* 0x001fe20000010000 */
[----:B--2---:R-:W-:Y:S01]  /*a3c0*/  FADD.FTZ R0, R159, R0 ;  /* 0x000000009f007221 */ /* 0x004fe20000010000 */
[----:B------:R-:W-:Y:S01]  /*a3d0*/  F2FP.BF16.F32.PACK_AB R156, R13, R12 ;  /* 0x0000000c0d9c723e */ /* 0x000fe200000010ff */
[----:B------:R-:W-:-:S02]  /*a3e0*/  IMAD.U32 R12, RZ, RZ, UR6 ;  /* 0x00000006ff0c7e24 */ /* 0x000fc4000f8e00ff */
[----:B------:R-:W-:Y:S01]  /*a3f0*/  FADD.FTZ R2, R15, R2 ;  /* 0x000000020f027221 */ /* 0x000fe20000010000 */
[-C--:B------:R-:W-:Y:S01]  /*a400*/  FMUL.FTZ R59, R59, R9.reuse ;  /* 0x000000093b3b7220 */ /* 0x080fe20000410000 */
[----:B------:R-:W-:Y:S01]  /*a410*/  FMUL.FTZ R62, R62, R9 ;  /* 0x000000093e3e7220 */ /* 0x000fe20000410000 */
[----:B------:R-:W0:Y:S01]  /*a420*/  MUFU.EX2 R163, R163 ;  /* 0x000000a300a37308 */ /* 0x000e220000000800 */
[----:B------:R-:W-:Y:S01]  /*a430*/  FADD.FTZ R2, R20, R2 ;  /* 0x0000000214027221 */ /* 0x000fe20000010000 */
[----:B------:R-:W-:Y:S01]  /*a440*/  @!P1 VIADD R15, R12, 0x22840 ;  /* 0x000228400c0f9836 */ /* 0x000fe20000000000 */
[----:B-1----:R-:W-:Y:S01]  /*a450*/  F2FP.BF16.F32.PACK_AB R162, R153, R167 ;  /* 0x000000a799a2723e */ /* 0x002fe200000010ff */
[-C--:B------:R-:W-:Y:S01]  /*a460*/  FMUL.FTZ R63, R63, R9.reuse ;  /* 0x000000093f3f7220 */ /* 0x080fe20000410000 */
[----:B------:R-:W-:Y:S01]  /*a470*/  FADD.FTZ R2, R21, R2 ;  /* 0x0000000215027221 */ /* 0x000fe20000010000 */
[-C--:B------:R-:W-:Y:S01]  /*a480*/  FMUL.FTZ R66, R66, R9.reuse ;  /* 0x0000000942427220 */ /* 0x080fe20000410000 */
[----:B------:R-:W-:Y:S01]  /*a490*/  @!P1 PRMT R15, RZ, 0x654, R15 ;  /* 0x00000654ff0f9816 */ /* 0x000fe2000000000f */
[----:B------:R-:W1:Y:S01]  /*a4a0*/  MUFU.EX2 R193, R166 ;  /* 0x000000a600c17308 */ /* 0x000e620000000800 */
[----:B------:R-:W-:Y:S01]  /*a4b0*/  FADD.FTZ R2, R167, R2 ;  /* 0x00000002a7027221 */ /* 0x000fe20000010000 */
[----:B---3--:R-:W-:Y:S01]  /*a4c0*/  FADD.FTZ R0, R192, R0 ;  /* 0x00000000c0007221 */ /* 0x008fe20000010000 */
[-C--:B------:R-:W-:Y:S01]  /*a4d0*/  FMUL.FTZ R67, R67, R9.reuse ;  /* 0x0000000943437220 */ /* 0x080fe20000410000 */
[-C--:B------:R-:W-:Y:S01]  /*a4e0*/  FMUL.FTZ R70, R70, R9.reuse ;  /* 0x0000000946467220 */ /* 0x080fe20000410000 */
[----:B------:R-:W-:Y:S01]  /*a4f0*/  FADD.FTZ R2, R153, R2 ;  /* 0x0000000299027221 */ /* 0x000fe20000010000 */
[-C--:B------:R-:W-:Y:S01]  /*a500*/  FMUL.FTZ R71, R71, R9.reuse ;  /* 0x0000000947477220 */ /* 0x080fe20000410000 */
[-C--:B------:R-:W-:Y:S01]  /*a510*/  FMUL.FTZ R74, R74, R9.reuse ;  /* 0x000000094a4a7220 */ /* 0x080fe20000410000 */
[----:B------:R-:W2:Y:S01]  /*a520*/  MUFU.EX2 R157, R157 ;  /* 0x0000009d009d7308 */ /* 0x000ea20000000800 */
[----:B0-----:R-:W-:Y:S01]  /*a530*/  FADD.FTZ R0, R163, R0 ;  /* 0x00000000a3007221 */ /* 0x001fe20000010000 */
[----:B------:R-:W-:Y:S01]  /*a540*/  FADD.FTZ R2, R188, R2 ;  /* 0x00000002bc027221 */ /* 0x000fe20000010000 */
        /* <DEDUP_REMOVED lines=18> */
[----:B------:R-:W-:Y:S01]  /*a670*/  FADD.FTZ R2, R189, R2 ;  /* 0x00000002bd027221 */ /* 0x000fe20000010000 */
[-C--:B------:R-:W-:Y:S01]  /*a680*/  FMUL.FTZ R103, R103, R9.reuse ;  /* 0x0000000967677220 */ /* 0x080fe20000410000 */
[-C--:B------:R-:W-:Y:S01]  /*a690*/  FMUL.FTZ R106, R106, R9.reuse ;  /* 0x000000096a6a7220 */ /* 0x080fe20000410000 */
[----:B------:R2:W3:Y:S01]  /*a6a0*/  MUFU.EX2 R13, R6 ;  /* 0x00000006000d7308 */ /* 0x0004e20000000800 */
[----:B0-----:R-:W-:Y:S01]  /*a6b0*/  FADD.FTZ R0, R194, R0 ;  /* 0x00000000c2007221 */ /* 0x001fe20000010000 */
[-C--:B------:R-:W-:Y:S01]  /*a6c0*/  FMUL.FTZ R107, R107, R9.reuse ;  /* 0x000000096b6b7220 */ /* 0x080fe20000410000 */
[-C--:B------:R-:W-:Y:S01]  /*a6d0*/  FMUL.FTZ R110, R110, R9.reuse ;  /* 0x000000096e6e7220 */ /* 0x080fe20000410000 */
[-C--:B------:R-:W-:Y:S01]  /*a6e0*/  FMUL.FTZ R111, R111, R9.reuse ;  /* 0x000000096f6f7220 */ /* 0x080fe20000410000 */
[----:B------:R-:W-:Y:S01]  /*a6f0*/  FADD.FTZ R0, R171, R0 ;  /* 0x00000000ab007221 */ /* 0x000fe20000010000 */
[-C--:B------:R-:W-:Y:S01]  /*a700*/  FMUL.FTZ R114, R114, R9.reuse ;  /* 0x0000000972727220 */ /* 0x080fe20000410000 */
[-C--:B------:R-:W-:Y:S01]  /*a710*/  FMUL.FTZ R115, R115, R9.reuse ;  /* 0x0000000973737220 */ /* 0x080fe20000410000 */
[----:B------:R-:W0:Y:S01]  /*a720*/  MUFU.EX2 R190, R164 ;  /* 0x000000a400be7308 */ /* 0x000e220000000800 */
[----:B--2---:R-:W-:Y:S01]  /*a730*/  IADD3 R6, -R234, 0xb, RZ ;  /* 0x0000000bea067810 */ /* 0x004fe20007ffe1ff */
[----:B-1----:R-:W-:Y:S01]  /*a740*/  FADD.FTZ R2, R161, R2 ;  /* 0x00000002a1027221 */ /* 0x002fe20000010000 */
[-C--:B------:R-:W-:Y:S01]  /*a750*/  FMUL.FTZ R118, R118, R9.reuse ;  /* 0x0000000976767220 */ /* 0x080fe20000410000 */
[-C--:B------:R-:W-:Y:S01]  /*a760*/  FMUL.FTZ R119, R119, R9.reuse ;  /* 0x0000000977777220 */ /* 0x080fe20000410000 */
[-C--:B------:R-:W-:Y:S01]  /*a770*/  FMUL.FTZ R122, R122, R9.reuse ;  /* 0x000000097a7a7220 */ /* 0x080fe20000410000 */
[----:B------:R1:W-:Y:S06]  /*a780*/  BAR.ARV R6, 0x100 ;  /* 0x000400060000751d */ /* 0x0003ec0000002000 */
[----:B------:R-:W2:Y:S01]  /*a790*/  MUFU.EX2 R14, R170 ;  /* 0x000000aa000e7308 */ /* 0x000ea20000000800 */
[----:B------:R4:W-:Y:S01]  /*a7a0*/  @!P1 SYNCS.ARRIVE.TRANS64.RED.A1T0 RZ, [R15+URZ], RZ ;  /* 0x000000ff0fff99a7 */ /* 0x0009e2000810043f */
[----:B---3--:R-:W-:Y:S01]  /*a7b0*/  FADD.FTZ R0, R13, R0 ;  /* 0x000000000d007221 */ /* 0x008fe20000010000 */
[-C--:B------:R-:W-:Y:S01]  /*a7c0*/  FMUL.FTZ R123, R123, R9.reuse ;  /* 0x000000097b7b7220 */ /* 0x080fe20000410000 */
[-C--:B------:R-:W-:Y:S01]  /*a7d0*/  FMUL.FTZ R126, R126, R9.reuse ;  /* 0x000000097e7e7220 */ /* 0x080fe20000410000 */
[----:B0-----:R-:W-:Y:S01]  /*a7e0*/  FADD.FTZ R2, R190, R2 ;  /* 0x00000002be027221 */ /* 0x001fe20000010000 */
        /* <DEDUP_REMOVED lines=15> */
[----:B------:R-:W-:Y:S01]  /*a8e0*/  FMUL.FTZ R151, R151, R9 ;  /* 0x0000000997977220 */ /* 0x000fe20000410000 */
[----:B------:R-:W-:-:S02]  /*a8f0*/  F2FP.BF16.F32.PACK_AB R164, R157, R188 ;  /* 0x000000bc9da4723e */ /* 0x000fc400000010ff */
[----:B------:R2:W5:Y:S01]  /*a900*/  MUFU.EX2 R191, R168 ;  /* 0x000000a800bf7308 */ /* 0x0005620000000800 */
[----:B0-----:R-:W-:Y:S01]  /*a910*/  FADD.FTZ R2, R165, R2 ;  /* 0x00000002a5027221 */ /* 0x001fe20000010000 */
[----:B------:R-:W-:Y:S02]  /*a920*/  F2FP.BF16.F32.PACK_AB R166, R161, R189 ;  /* 0x000000bda1a6723e */ /* 0x000fe400000010ff */
[----:B------:R-:W-:Y:S02]  /*a930*/  F2FP.BF16.F32.PACK_AB R153, R155, R176 ;  /* 0x000000b09b99723e */ /* 0x000fe400000010ff */
[----:B------:R-:W-:Y:S02]  /*a940*/  F2FP.BF16.F32.PACK_AB R155, R159, R187 ;  /* 0x000000bb9f9b723e */ /* 0x000fe400000010ff */
[----:B------:R-:W0:Y:S01]  /*a950*/  MUFU.EX2 R11, R11 ;  /* 0x0000000b000b7308 */ /* 0x000e220000000800 */
[----:B---3--:R-:W-:Y:S01]  /*a960*/  FADD.FTZ R0, R10, R0 ;  /* 0x000000000a007221 */ /* 0x008fe20000010000 */
[----:B--2---:R-:W-:-:S02]  /*a970*/  F2FP.BF16.F32.PACK_AB R168, R165, R190 ;  /* 0x000000bea5a8723e */ /* 0x004fc400000010ff */
[----:B------:R-:W-:Y:S02]  /*a980*/  F2FP.BF16.F32.PACK_AB R157, R163, R192 ;  /* 0x000000c0a39d723e */ /* 0x000fe400000010ff */
[----:B------:R-:W-:Y:S02]  /*a990*/  F2FP.BF16.F32.PACK_AB R161, R13, R171 ;  /* 0x000000ab0da1723e */ /* 0x000fe400000010ff */
[----:B------:R-:W2:Y:S01]  /*a9a0*/  MUFU.EX2 R169, R169 ;  /* 0x000000a900a97308 */ /* 0x000ea20000000800 */
[----:B-----5:R-:W-:Y:S01]  /*a9b0*/  FADD.FTZ R2, R191, R2 ;  /* 0x00000002bf027221 */ /* 0x020fe20000010000 */
[----:B------:R-:W-:Y:S02]  /*a9c0*/  F2FP.BF16.F32.PACK_AB R160, R21, R20 ;  /* 0x0000001415a0723e */ /* 0x000fe400000010ff */
[----:B------:R-:W-:Y:S02]  /*a9d0*/  F2FP.BF16.F32.PACK_AB R159, R194, R193 ;  /* 0x000000c1c29f723e */ /* 0x000fe400000010ff */
[----:B------:R-:W-:-:S02]  /*a9e0*/  F2FP.BF16.F32.PACK_AB R163, R10, R14 ;  /* 0x0000000e0aa3723e */ /* 0x000fc400000010ff */
[----:B----4-:R-:W3:Y:S01]  /*a9f0*/  MUFU.EX2 R15, R174 ;  /* 0x000000ae000f7308 */ /* 0x010ee20000000800 */
        /* <DEDUP_REMOVED lines=35> */
[----:B---3--:R-:W-:Y:S01]  /*ac30*/  FADD.FTZ R9, R175, R0 ;  /* 0x00000000af097221 */ /* 0x008fe20000010000 */
[C---:B0-----:R-:W-:Y:S01]  /*ac40*/  FADD.FTZ R2, R180.reuse, R2 ;  /* 0x00000002b4027221 */ /* 0x041fe20000010000 */
[----:B------:R-:W-:Y:S02]  /*ac50*/  F2FP.BF16.F32.PACK_AB R174, R180, R177 ;  /* 0x000000b1b4ae723e */ /* 0x000fe400000010ff */
[C---:B--2---:R-:W-:Y:S01]  /*ac60*/  FADD.FTZ R0, R8.reuse, R9 ;  /* 0x0000000908007221 */ /* 0x044fe20000010000 */
[----:B------:R-:W-:Y:S01]  /*ac70*/  F2FP.BF16.F32.PACK_AB R175, R8, R175 ;  /* 0x000000af08af723e */ /* 0x000fe200000010ff */
[----:B-1----:R-:W-:Y:S06]  /*ac80*/  @!P0 BRA `(.L_x_11423) ;  /* 0x0000000000048947 */ /* 0x002fec0003800000 */
[----:B------:R-:W-:Y:S01]  /*ac90*/  BPT.TRAP 0x1 ;  /* 0x000000040000795c */ /* 0x000fe20000300000 */
.L_x_11423:
[----:B------:R0:W1:Y:S01]  /*aca0*/  SYNCS.PHASECHK.TRANS64.TRYWAIT P3, [UR6+0x22850], R3 ;  /* 0x02285003ff0075a7 */ /* 0x0000620008060146 */
[----:B------:R-:W-:Y:S05]  /*acb0*/  @!P0 BRA `(.L_x_11424) ;  /* 0x0000000000048947 */ /* 0x000fea0003800000 */
[----:B------:R-:W-:Y:S01]  /*acc0*/  BPT.TRAP 0x1 ;  /* 0x000000040000795c */ /* 0x000fe20000300000 */
.L_x_11424:
[----:B-1----:R-:W-:Y:S05]  /*acd0*/  @P3 BRA `(.L_x_11425) ;  /* 0x0000000000083947 */ /* 0x002fea0003800000 */
[----:B------:R-:W1:Y:S02]  /*ace0*/  SYNCS.PHASECHK.TRANS64.TRYWAIT P3, [UR6+0x22850], R3 ;  /* 0x02285003ff0075a7 */ /* 0x000e640008060146 */
[----:B-1----:R-:W-:Y:S05]  /*acf0*/  @!P3 BRA `(.L_x_11426) ;  /* 0x000000fc0054b947 */ /* 0x002fea0003800000 */
.L_x_11425:
[----:B------:R-:W2:Y:S01]  /*ad00*/  S2R R8, SR_TID.X ;  /* 0x0000000000087919 */ /* 0x000ea20000002100 */
[----:B------:R-:W-:Y:S01]  /*ad10*/  UIMAD UR10, UR39, 0xc00, UR25 ;  /* 0x00000c00270a78a4 */ /* 0x000fe2000f8e0219 */
[----:B-1----:R-:W-:Y:S01]  /*ad20*/  @!P1 VIADD R12, R12, 0x22860 ;  /* 0x000228600c0c9836 */ /* 0x002fe20000000000 */
[----:B------:R-:W-:Y:S01]  /*ad30*/  UMOV UR7, 0x40000040 ;  /* 0x4000004000077882 */ /* 0x000fe20000000000 */
[----:B------:R-:W-:-:S03]  /*ad40*/  IMAD.MOV.U32 R9, RZ, RZ, R4 ;  /* 0x000000ffff097224 */ /* 0x000fc600078e0004 */
[----:B------:R-:W-:Y:S01]  /*ad50*/  @!P1 PRMT R12, RZ, 0x654, R12 ;  /* 0x00000654ff0c9816 */ /* 0x000fe2000000000c */
[----:B------:R-:W-:Y:S01]  /*ad60*/  UMOV UR6, UR10 ;  /* 0x0000000a00067c82 */ /* 0x000fe20008000000 */
        /* <DEDUP_REMOVED lines=39> */
[----:B0-----:R-:W-:-:S07]  /*afe0*/  IMAD.MOV.U32 R3, RZ, RZ, R7 ;  /* 0x000000ffff037224 */ /* 0x001fce00078e0007 */
.L_x_11418:
[----:B------:R-:W-:-:S13]  /*aff0*/  ISETP.GE.AND P2, PT, R3, UR44, PT ;  /* 0x0000002c03007c0c */ /* 0x000fda000bf46270 */
[----:B------:R-:W-:Y:S05]  /*b000*/  @!P2 BRA `(.L_x_11428) ;  /* 0x000000340084a947 */ /* 0x000fea0003800000 */
[----:B------:R-:W-:Y:S01]  /*b010*/  IMAD.MOV.U32 R8, RZ, RZ, R5 ;  /* 0x000000ffff087224 */ /* 0x000fe200078e0005 */
[----:B------:R-:W-:Y:S01]  /*b020*/  ULDC UR27, c[0x0][0x9e4] ;  /* 0x00027900001b7ab9 */ /* 0x000fe20000000800 */
[----:B------:R-:W-:Y:S01]  /*b030*/  IMAD.MOV.U32 R9, RZ, RZ, R4 ;  /* 0x000000ffff097224 */ /* 0x000fe200078e0004 */
[----:B------:R-:W-:Y:S01]  /*b040*/  ULDC UR28, c[0x0][0x9d8] ;  /* 0x00027600001c7ab9 */ /* 0x000fe20000000800 */
[----:B------:R-:W-:Y:S01]  /*b050*/  ULDC UR4, c[0x0][0x988] ;  /* 0x0002620000047ab9 */ /* 0x000fe20000000800 */
[----:B------:R-:W-:-:S05]  /*b060*/  ULDC UR29, c[0x0][0x9e0] ;  /* 0x00027800001d7ab9 */ /* 0x000fca0000000800 */
.L_x_11445:
[----:B------:R-:W-:-:S04]  /*b070*/  UIADD3 UR39, UR39, 0x1, URZ ;  /* 0x0000000127277890 */ /* 0x000fc8000fffe03f */
[----:B------:R-:W-:-:S04]  /*b080*/  UISETP.NE.AND UP2, UPT, UR39, 0x2, UPT ;  /* 0x000000022700788c */ /* 0x000fc8000bf45270 */
[----:B------:R-:W-:Y:S02]  /*b090*/  USEL UR5, URZ, 0x1, UP2 ;  /* 0x000000013f057887 */ /* 0x000fe40009000000 */
[----:B------:R-:W-:Y:S02]  /*b0a0*/  USEL UR39, UR39, URZ, UP2 ;  /* 0x0000003f27277287 */ /* 0x000fe40009000000 */
[----:B------:R-:W-:Y:S01]  /*b0b0*/  ULOP3.LUT UR38, UR38, UR5, URZ, 0x3c, !UPT ;  /* 0x0000000526267292 */ /* 0x000fe2000f8e3c3f */
[----:B0-----:R-:W-:Y:S11]  /*b0c0*/  @!P0 BRA `(.L_x_11429) ;  /* 0x0000000000048947 */ /* 0x001ff60003800000 */
[----:B------:R-:W-:Y:S01]  /*b0d0*/  BPT.TRAP 0x1 ;  /* 0x000000040000795c */ /* 0x000fe20000300000 */
.L_x_11429:
        /* <DEDUP_REMOVED lines=9> */
.L_x_11430:
[----:B--2---:R-:W-:Y:S05]  /*b170*/  @P2 BRA `(.L_x_11431) ;  /* 0x0000000000082947 */ /* 0x004fea0003800000 */
[----:B------:R-:W2:Y:S02]  /*b180*/  SYNCS.PHASECHK.TRANS64.TRYWAIT P2, [UR5+0x22830], R7 ;  /* 0x02283007ff0075a7 */ /* 0x000ea40008040145 */
[----:B--2---:R-:W-:Y:S05]  /*b190*/  @!P2 BRA `(.L_x_11432) ;  /* 0x000000f80040a947 */ /* 0x004fea0003800000 */
.L_x_11431:
[----:B------:R-:W-:Y:S01]  /*b1a0*/  UIMAD UR14, UR39, 0x300, UR24 ;  /* 0x00000300270e78a4 */ /* 0x000fe2000f8e0218 */
[----:B-1----:R-:W-:Y:S01]  /*b1b0*/  WARPGROUP.ARRIVE ;  /* 0x00000000000079c5 */ /* 0x002fe20000000000 */
[----:B------:R-:W-:Y:S01]  /*b1c0*/  UMOV UR15, 0x40000040 ;  /* 0x40000040000f7882 */ /* 0x000fe20000000000 */
[----:B------:R-:W-:Y:S01]  /*b1d0*/  UMOV UR19, 0x40000040 ;  /* 0x4000004000137882 */ /* 0x000fe20000000000 */
[----:B------:R-:W-:-:S03]  /*b1e0*/  UIADD3 UR18, UR14, 0x2, URZ ;  /* 0x000000020e127890 */ /* 0x000fc6000fffe03f */
[----:B------:R-:W1:Y:S01]  /*b1f0*/  S2R R20, SR_TID.X ;  /* 0x0000000000147919 */ /* 0x000e620000002100 */
[----:B------:R-:W-:Y:S01]  /*b200*/  UIADD3 UR22, UR14, 0x4, URZ ;  /* 0x000000040e167890 */ /* 0x000fe2000fffe03f */
[----:B------:R-:W-:Y:S01]  /*b210*/  PLOP3.LUT P2, PT, PT, PT, UP0, 0x80, 0x0 ;  /* 0x000000000000781c */ /* 0x000fe20003f4f008 */
[----:B------:R-:W-:Y:S01]  /*b220*/  UMOV UR23, 0x40000040 ;  /* 0x4000004000177882 */ /* 0x000fe20000000000 */
[----:B------:R-:W-:Y:S01]  /*b230*/  HGMMA.64x96x16.F32.BF16 R152, gdesc[UR12], RZ, !UPT, gsb0 ;  /* 0x016000000c9879f0 */ /* 0x000fe2000c0018ff */
[----:B------:R-:W-:Y:S01]  /*b240*/  UIADD3 UR10, UR14, 0x6, URZ ;  /* 0x000000060e0a7890 */ /* 0x000fe2000fffe03f */
[----:B------:R-:W-:Y:S01]  /*b250*/  PLOP3.LUT P3, PT, PT, PT, UP0, 0x80, 0x0 ;  /* 0x000000000000781c */ /* 0x000fe20003f6f008 */
[----:B------:R-:W-:Y:S01]  /*b260*/  UMOV UR11, 0x40000040 ;  /* 0x40000040000b7882 */ /* 0x000fe20000000000 */
[----:B------:R-:W-:Y:S01]  /*b270*/  @UP0 ULDC UR6, c[0x0][0x44c] ;  /* 0x0001130000060ab9 */ /* 0x000fe20000000800 */
[----:B-1----:R-:W-:Y:S01]  /*b280*/  SHF.R.U32.HI R20, RZ, 0x7, R20 ;  /* 0x00000007ff147819 */ /* 0x002fe20000011614 */
        /* <DEDUP_REMOVED lines=17> */
[----:B------:R-:W-:-:S02]  /*b3a0*/  VIADD R192, R22, UR43 ;  /* 0x0000002b16c07c36 */ /* 0x000fc40008000000 */
        /* <DEDUP_REMOVED lines=10> */
[----:B------:R-:W-:Y:S01]  /*b450*/  IADD3 R6, -R20, 0xb, RZ ;  /* 0x0000000b14067810 */ /* 0x000fe20007ffe1ff */
[----:B------:R-:W-:Y:S01]  /*b460*/  FMUL.FTZ R156, R164, UR28 ;  /* 0x0000001ca49c7c20 */ /* 0x000fe20008410000 */
[----:B------:R-:W-:Y:S01]  /*b470*/  FMUL.FTZ R157, R165, UR28 ;  /* 0x0000001ca59d7c20 */ /* 0x000fe20008410000 */
[----:B------:R-:W1:Y:S01]  /*b480*/  SHFL.IDX PT, R20, R192, RZ, 0x1c1f ;  /* 0x001c1fffc0147589 */ /* 0x000e6200000e0000 */
        /* <DEDUP_REMOVED lines=35> */
[----:B------:R-:W2:Y:S01]  /*b6c0*/  MUFU.TANH R4, R4 ;  /* 0x0000000400047308 */ /* 0x000ea20000002400 */
[----:B------:R-:W-:Y:S01]  /*b6d0*/  IADD3 R197, -R16, 0x1, R191 ;  /* 0x0000000110c57810 */ /* 0x000fe20007ffe1bf */
[----:B------:R-:W-:-:S03]  /*b6e0*/  @!P1 VIADD R21, R176, 0x22840 ;  /* 0x00022840b0159836 */ /* 0x000fc60000000000 */
[----:B------:R-:W-:Y:S02]  /*b6f0*/  IADD3 R197, -R17, R197, R19 ;  /* 0x000000c511c57210 */ /* 0x000fe40007ffe113 */
[----:B------:R-:W-:Y:S01]  /*b700*/  @!P1 PRMT R21, RZ, 0x654, R21 ;  /* 0x00000654ff159816 */ /* 0x000fe20000000015 */
[----:B------:R-:W3:Y:S01]  /*b710*/  MUFU.TANH R10, R10 ;  /* 0x0000000a000a7308 */ /* 0x000ee20000002400 */
[----:B------:R4:W-:Y:S06]  /*b720*/  BAR.ARV R6, 0x100 ;  /* 0x000400060000751d */ /* 0x0009ec0000002000 */
[C---:B------:R-:W-:Y:S01]  /*b730*/  VIADD R198, R197.reuse, UR29 ;  /* 0x0000001dc5c67c36 */ /* 0x040fe20008000000 */
        /* <DEDUP_REMOVED lines=63> */
.L_x_11435:
[----:B------:R-:W-:-:S05]  /*bb30*/  IMAD.U32 R234, RZ, RZ, UR27 ;  /* 0x0000001bffea7e24 */ /* 0x000fca000f8e00ff */
[----:B------:R-:W-:-:S13]  /*bb40*/  ISETP.NE.AND P2, PT, R234, 0x1, PT ;  /* 0x00000001ea00780c */ /* 0x000fda0003f45270 */
[----:B------:R-:W1:Y:S02]  /*bb50*/  @P2 LDC.64 R20, c[0x0][0x9e8] ;  /* 0x00027a00ff142b82 */ /* 0x000e640000000a00 */
[----:B-1----:R-:W-:-:S05]  /*bb60*/  @P2 IMAD.HI.U32 R20, R199, R20, RZ ;  /* 0x00000014c7142227 */ /* 0x002fca00078e00ff */
[----:B------:R-:W-:-:S07]  /*bb70*/  @P2 SHF.R.U32.HI R199, RZ, R21, R20 ;  /* 0x00000015ffc72219 */ /* 0x000fce0000011614 */
.L_x_11436:
[----:B------:R-:W-:Y:S05]  /*bb80*/  BSYNC B0 ;  /* 0x0000000000007941 */ /* 0x000fea0003800000 */
.L_x_11434:
[----:B------:R-:W-:-:S04]  /*bb90*/  IMAD.IADD R20, R191, 0x1, -R16 ;  /* 0x00000001bf147824 */ /* 0x000fc800078e0a10 */
[----:B------:R-:W-:-:S05]  /*bba0*/  IMAD R20, R199, R234, R20 ;  /* 0x000000eac7147224 */ /* 0x000fca00078e0214 */
[----:B------:R-:W-:Y:S02]  /*bbb0*/  VIMNMX R195, R195, R20, !PT ;  /* 0x00000014c3c37248 */ /* 0x000fe40007fe0100 */
[----:B------:R-:W-:-:S07]  /*bbc0*/  VIADDMNMX R196, R20, R234, R196, PT ;  /* 0x000000ea14c47246 */ /* 0x000fce00038001c4 */
.L_x_11433:
[C---:B------:R-:W-:Y:S02]  /*bbd0*/  ISETP.GE.AND P2, PT, R191.reuse, 0x1, PT ;  /* 0x00000001bf00780c */ /* 0x040fe40003f46270 */
        /* <DEDUP_REMOVED lines=8> */
[----:B------:R-:W-:Y:S01]  /*bc60*/  ISETP.GT.AND P4, PT, R195, 0x1, !P2 ;  /* 0x00000001c300780c */ /* 0x000fe20005784270 */
[----:B------:R-:W1:Y:S01]  /*bc70*/  SHFL.IDX PT, R4, R192, 0x1, 0x1c1f ;  /* 0x003c1f00c0047f89 */ /* 0x000e6200000e0000 */
[----:B------:R-:W-:-:S02]  /*bc80*/  @P5 LOP3.LUT R18, R18, 0x2, RZ, 0xfc, !PT ;  /* 0x0000000212125812 */ /* 0x000fc400078efcff */
[----:B------:R-:W-:Y:S02]  /*bc90*/  ISETP.GT.AND P3, PT, R195, 0x8, !P5 ;  /* 0x00000008c300780c */ /* 0x000fe40006f64270 */
[C---:B------:R-:W-:Y:S02]  /*bca0*/  ISETP.GE.AND P5, PT, R191.reuse, 0xa, PT ;  /* 0x0000000abf00780c */ /* 0x040fe40003fa6270 */
        /* <DEDUP_REMOVED lines=8> */
[----:B------:R-:W-:Y:S01]  /*bd30*/  ISETP.LT.OR P3, PT, R196, 0xa, P3 ;  /* 0x0000000ac400780c */ /* 0x000fe20001f61670 */
[--C-:B-1----:R-:W-:Y:S01]  /*bd40*/  IMAD.IADD R198, R198, 0x1, R4.reuse ;  /* 0x00000001c6c67824 */ /* 0x102fe200078e0204 */
[----:B------:R-:W-:Y:S01]  /*bd50*/  LOP3.LUT R18, R18, 0xfffffff7, RZ, 0xc0, !PT ;  /* 0xfffffff712127812 */ /* 0x000fe200078ec0ff */
[----:B------:R-:W-:Y:S01]  /*bd60*/  IMAD.IADD R197, R197, 0x1, R4 ;  /* 0x00000001c5c57824 */ /* 0x000fe200078e0204 */
[----:B------:R-:W-:-:S02]  /*bd70*/  FSEL R199, R13, -INF , !P3 ;  /* 0xff8000000dc77808 */ /* 0x000fc40005800000 */
        /* <DEDUP_REMOVED lines=126> */
.L_x_11439:
[----:B------:R-:W-:-:S05]  /*c560*/  IMAD.U32 R192, RZ, RZ, UR27 ;  /* 0x0000001bffc07e24 */ /* 0x000fca000f8e00ff */
[----:B------:R-:W-:-:S13]  /*c570*/  ISETP.NE.AND P6, PT, R192, 0x1, PT ;  /* 0x00000001c000780c */ /* 0x000fda0003fc5270 */
[----:B------:R-:W0:Y:S02]  /*c580*/  @P6 LDC.64 R12, c[0x0][0x9e8] ;  /* 0x00027a00ff0c6b82 */ /* 0x000e240000000a00 */
[----:B0-----:R-:W-:-:S05]  /*c590*/  @P6 IMAD.HI.U32 R12, R4, R12, RZ ;  /* 0x0000000c040c6227 */ /* 0x001fca00078e00ff */
[----:B------:R-:W-:-:S07]  /*c5a0*/  @P6 SHF.R.U32.HI R4, RZ, R13, R12 ;  /* 0x0000000dff046219 */ /* 0x000fce000001160c */
.L_x_11440:
[----:B------:R-:W-:Y:S05]  /*c5b0*/  BSYNC B0 ;  /* 0x0000000000007941 */ /* 0x000fea0003800000 */
.L_x_11438:
[----:B------:R-:W-:-:S04]  /*c5c0*/  IMAD.IADD R191, R191, 0x1, -R16 ;  /* 0x00000001bfbf7824 */ /* 0x000fc800078e0a10 */
[----:B------:R-:W-:-:S05]  /*c5d0*/  IMAD R191, R4, R192, R191 ;  /* 0x000000c004bf7224 */ /* 0x000fca00078e02bf */
[----:B------:R-:W-:Y:S02]  /*c5e0*/  VIMNMX R197, R197, R191, !PT ;  /* 0x000000bfc5c57248 */ /* 0x000fe40007fe0100 */
[----:B------:R-:W-:-:S07]  /*c5f0*/  VIADDMNMX R198, R191, R192, R198, PT ;  /* 0x000000c0bfc67246 */ /* 0x000fce00038001c6 */
.L_x_11437:
[----:B------:R-:W-:Y:S02]  /*c600*/  ISETP.GT.AND P2, PT, R197, 0x1, !P2 ;  /* 0x00000001c500780c */ /* 0x000fe40005744270 */
[----:B------:R-:W-:Y:S02]  /*c610*/  FMNMX.FTZ R4, R20, R9, !PT ;  /* 0x0000000914047209 */ /* 0x000fe40007810000 */
[----:B------:R-:W-:Y:S02]  /*c620*/  ISETP.LT.OR P2, PT, R198, 0x2, P2 ;  /* 0x00000002c600780c */ /* 0x000fe40001741670 */
[C---:B------:R-:W-:Y:S02]  /*c630*/  LOP3.LUT P6, RZ, R18.reuse, 0x8000, RZ, 0xc0, !PT ;  /* 0x0000800012ff7812 */ /* 0x040fe400078cc0ff */
        /* <DEDUP_REMOVED lines=109> */
[----:B------:R-:W-:Y:S01]  /*cd10*/  ISETP.LT.OR P2, PT, R198, 0x49, P2 ;  /* 0x00000049c600780c */ /* 0x000fe20001741670 */
[--C-:B------:R-:W-:Y:S01]  /*cd20*/  FFMA.FTZ R10, R10, UR4, -R9.reuse ;  /* 0x000000040a0a7c23 */ /* 0x100fe20008010809 */
[--C-:B------:R-:W-:Y:S01]  /*cd30*/  FFMA.FTZ R21, R21, UR4, -R9.reuse ;  /* 0x0000000415157c23 */ /* 0x100fe20008010809 */
[--C-:B------:R-:W-:Y:S01]  /*cd40*/  FFMA.FTZ R199, R199, UR4, -R9.reuse ;  /* 0x00000004c7c77c23 */ /* 0x100fe20008010809 */
[----:B------:R-:W-:Y:S01]  /*cd50*/  FSEL R181, R181, -INF , !P2 ;  /* 0xff800000b5b57808 */ /* 0x000fe20005000000 */
[--C-:B------:R-:W-:Y:S01]  /*cd60*/  FFMA.FTZ R13, R152, UR4, -R9.reuse ;  /* 0x00000004980d7c23 */ /* 0x100fe20008010809 */
[----:B------:R-:W-:Y:S01]  /*cd70*/  LOP3.LUT P2, RZ, R18, 0x80000, RZ, 0xc0, !PT ;  /* 0x0008000012ff7812 */ /* 0x000fe2000784c0ff */
[--C-:B------:R-:W-:Y:S01]  /*cd80*/  FFMA.FTZ R153, R153, UR4, -R9.reuse ;  /* 0x0000000499997c23 */ /* 0x100fe20008010809 */
[--C-:B------:R-:W-:Y:S01]  /*cd90*/  FFMA.FTZ R156, R156, UR4, -R9.reuse ;  /* 0x000000049c9c7c23 */ /* 0x100fe20008010809 */
[--C-:B------:R-:W-:Y:S01]  /*cda0*/  FFMA.FTZ R157, R157, UR4, -R9.reuse ;  /* 0x000000049d9d7c23 */ /* 0x100fe20008010809 */
[----:B------:R-:W-:Y:S01]  /*cdb0*/  ISETP.GT.AND P2, PT, R197, RZ, !P2 ;  /* 0x000000ffc500720c */ /* 0x000fe20005744270 */
[--C-:B------:R-:W-:Y:S01]  /*cdc0*/  FFMA.FTZ R162, R162, UR4, -R9.reuse ;  /* 0x00000004a2a27c23 */ /* 0x100fe20008010809 */
[--C-:B------:R-:W-:Y:S01]  /*cdd0*/  FFMA.FTZ R163, R163, UR4, -R9.reuse ;  /* 0x00000004a3a37c23 */ /* 0x100fe20008010809 */
        /* <DEDUP_REMOVED lines=9> */
[----:B------:R-:W-:Y:S01]  /*ce70*/  FMNMX.FTZ R5, R191, R8, !PT ;  /* 0x00000008bf057209 */ /* 0x000fe20007810000 */
[--C-:B------:R-:W-:Y:S01]  /*ce80*/  FFMA.FTZ R179, R179, UR4, -R9.reuse ;  /* 0x00000004b3b37c23 */ /* 0x100fe20008010809 */
[----:B------:R-:W-:Y:S01]  /*ce90*/  ISETP.GT.AND P2, PT, R197, 0x49, !P2 ;  /* 0x00000049c500780c */ /* 0x000fe20005744270 */
        /* <DEDUP_REMOVED lines=9> */
[----:B------:R-:W-:Y:S01]  /*cf30*/  FMNMX.FTZ R5, R15, R5, !PT ;  /* 0x000000050f057209 */ /* 0x000fe20007810000 */
[----:B------:R-:W-:Y:S01]  /*cf40*/  FMUL.FTZ R9, R12, UR4 ;  /* 0x000000040c097c20 */ /* 0x000fe20008410000 */
[----:B------:R-:W-:Y:S01]  /*cf50*/  ISETP.LT.OR P2, PT, R198, 0x4a, P2 ;  /* 0x0000004ac600780c */ /* 0x000fe20001741670 */
[----:B------:R-:W-:Y:S01]  /*cf60*/  MUFU.EX2 R20, R20 ;  /* 0x0000001400147308 */ /* 0x000fe20000000800 */
[----:B------:R-:W-:-:S02]  /*cf70*/  FMNMX.FTZ R5, R154, R5, !PT ;  /* 0x000000059a057209 */ /* 0x000fc40007810000 */
[----:B------:R-:W-:Y:S02]  /*cf80*/  FSEL R180, R180, -INF , !P2 ;  /* 0xff800000b4b47808 */ /* 0x000fe40005000000 */
[----:B------:R-:W-:Y:S02]  /*cf90*/  FMNMX.FTZ R5, R155, R5, !PT ;  /* 0x000000059b057209 */ /* 0x000fe40007810000 */
[----:B------:R-:W-:Y:S01]  /*cfa0*/  ISETP.GT.AND P6, PT, R197, 0x59, !P6 ;  /* 0x00000059c500780c */ /* 0x000fe200077c4270 */
[----:B------:R-:W0:Y:S01]  /*cfb0*/  MUFU.EX2 R9, R9 ;  /* 0x0000000900097308 */ /* 0x000e220000000800 */
[----:B------:R-:W-:Y:S02]  /*cfc0*/  FMNMX.FTZ R5, R158, R5, !PT ;  /* 0x000000059e057209 */ /* 0x000fe40007810000 */
[----:B------:R-:W-:Y:S02]  /*cfd0*/  ISETP.LT.OR P6, PT, R198, 0x5a, P6 ;  /* 0x0000005ac600780c */ /* 0x000fe400037c1670 */
[----:B------:R-:W-:-:S02]  /*cfe0*/  FMNMX.FTZ R5, R159, R5, !PT ;  /* 0x000000059f057209 */ /* 0x000fc40007810000 */
[----:B------:R-:W-:Y:S01]  /*cff0*/  FSEL R189, R189, -INF , !P6 ;  /* 0xff800000bdbd7808 */ /* 0x000fe20007000000 */
[----:B------:R-:W1:Y:S01]  /*d000*/  MUFU.EX2 R10, R10 ;  /* 0x0000000a000a7308 */ /* 0x000e620000000800 */
[----:B------:R-:W-:-:S04]  /*d010*/  FMNMX.FTZ R5, R160, R5, !PT ;  /* 0x00000005a0057209 */ /* 0x000fc80007810000 */
[----:B------:R-:W-:-:S03]  /*d020*/  FMNMX.FTZ R5, R161, R5, !PT ;  /* 0x00000005a1057209 */ /* 0x000fc60007810000 */
[----:B------:R-:W2:Y:S01]  /*d030*/  MUFU.EX2 R21, R21 ;  /* 0x0000001500157308 */ /* 0x000ea20000000800 */
[----:B------:R-:W-:Y:S01]  /*d040*/  FMNMX.FTZ R5, R164, R5, !PT ;  /* 0x00000005a4057209 */ /* 0x000fe20007810000 */
[----:B0-----:R-:W-:Y:S01]  /*d050*/  FFMA.FTZ R2, R9, R2, R20 ;  /* 0x0000000209027223 */ /* 0x001fe20000010014 */
[-C--:B------:R-:W-:Y:S01]  /*d060*/  FMUL.FTZ R24, R24, R9.reuse ;  /* 0x0000000918187220 */ /* 0x080fe20000410000 */
[----:B------:R-:W-:Y:S01]  /*d070*/  FMUL.FTZ R25, R25, R9 ;  /* 0x0000000919197220 */ /* 0x000fe20000410000 */
[----:B------:R-:W-:Y:S01]  /*d080*/  FMNMX.FTZ R5, R165, R5, !PT ;  /* 0x00000005a5057209 */ /* 0x000fe20007810000 */
[-C--:B------:R-:W-:Y:S01]  /*d090*/  FMUL.FTZ R28, R28, R9.reuse ;  /* 0x000000091c1c7220 */ /* 0x080fe20000410000 */
[----:B------:R-:W-:Y:S01]  /*d0a0*/  FMUL.FTZ R29, R29, R9 ;  /* 0x000000091d1d7220 */ /* 0x000fe20000410000 */
[----:B------:R-:W0:Y:S01]  /*d0b0*/  MUFU.EX2 R199, R199 ;  /* 0x000000c700c77308 */ /* 0x000e220000000800 */
[----:B------:R-:W-:Y:S01]  /*d0c0*/  FMNMX.FTZ R5, R168, R5, !PT ;  /* 0x00000005a8057209 */ /* 0x000fe20007810000 */
[C---:B-1----:R-:W-:Y:S01]  /*d0d0*/  FADD.FTZ R2, R10.reuse, R2 ;  /* 0x000000020a027221 */ /* 0x042fe20000010000 */
[----:B------:R-:W-:Y:S01]  /*d0e0*/  F2FP.BF16.F32.PACK_AB R152, R10, R20 ;  /* 0x000000140a98723e */ /* 0x000fe200000010ff */
        /* <DEDUP_REMOVED lines=16> */
[----:B------:R-:W-:Y:S01]  /*d1f0*/  FMUL.FTZ R48, R48, R9 ;  /* 0x0000000930307220 */ /* 0x000fe20000410000 */
[----:B------:R-:W-:Y:S01]  /*d200*/  FMNMX.FTZ R5, R178, R5, !PT ;  /* 0x00000005b2057209 */ /* 0x000fe20007810000 */
[-C--:B------:R-:W-:Y:S01]  /*d210*/  FMUL.FTZ R49, R49, R9.reuse ;  /* 0x0000000931317220 */ /* 0x080fe20000410000 */
[----:B------:R-:W-:Y:S01]  /*d220*/  FMUL.FTZ R52, R52, R9 ;  /* 0x0000000934347220 */ /* 0x000fe20000410000 */
[----:B------:R-:W-:Y:S01]  /*d230*/  MUFU.EX2 R157, R157 ;  /* 0x0000009d009d7308 */ /* 0x000fe20000000800 */
[----:B------:R-:W-:Y:S01]  /*d240*/  FMNMX.FTZ R5, R181, R5, !PT ;  /* 0x00000005b5057209 */ /* 0x000fe20007810000 */
[----:B-1----:R-:W-:Y:S01]  /*d250*/  FADD.FTZ R2, R13, R2 ;  /* 0x000000020d027221 */ /* 0x002fe20000010000 */
[-C--:B------:R-:W-:Y:S01]  /*d260*/  FMUL.FTZ R53, R53, R9.reuse ;  /* 0x0000000935357220 */ /* 0x080fe20000410000 */
[----:B------:R-:W-:Y:S01]  /*d270*/  FMUL.FTZ R56, R56, R9 ;  /* 0x0000000938387220 */ /* 0x000fe20000410000 */
[----:B------:R-:W-:Y:S01]  /*d280*/  FMNMX.FTZ R5, R180, R5, !PT ;  /* 0x00000005b4057209 */ /* 0x000fe20007810000 */
[-C--:B------:R-:W-:Y:S01]  /*d290*/  FMUL.FTZ R57, R57, R9.reuse ;  /* 0x0000000939397220 */ /* 0x080fe20000410000 */
[----:B------:R-:W-:Y:S01]  /*d2a0*/  FMUL.FTZ R60, R60, R9 ;  /* 0x000000093c3c7220 */ /* 0x000fe20000410000 */
[----:B------:R-:W-:Y:S01]  /*d2b0*/  MUFU.EX2 R162, R162 ;  /* 0x000000a200a27308 */ /* 0x000fe20000000800 */
[----:B------:R-:W-:Y:S01]  /*d2c0*/  FMNMX.FTZ R5, R183, R5, !PT ;  /* 0x00000005b7057209 */ /* 0x000fe20007810000 */
[----:B--2---:R-:W-:Y:S01]  /*d2d0*/  FADD.FTZ R2, R153, R2 ;  /* 0x0000000299027221 */ /* 0x004fe20000010000 */
[-C--:B------:R-:W-:Y:S01]  /*d2e0*/  FMUL.FTZ R61, R61, R9.reuse ;  /* 0x000000093d3d7220 */ /* 0x080fe20000410000 */
[----:B------:R-:W-:Y:S01]  /*d2f0*/  FMUL.FTZ R64, R64, R9 ;  /* 0x0000000940407220 */ /* 0x000fe20000410000 */
[----:B------:R-:W-:Y:S01]  /*d300*/  FMNMX.FTZ R5, R185, R5, !PT ;  /* 0x00000005b9057209 */ /* 0x000fe20007810000 */
[-C--:B------:R-:W-:Y:S01]  /*d310*/  FMUL.FTZ R65, R65, R9.reuse ;  /* 0x0000000941417220 */ /* 0x080fe20000410000 */
[----:B------:R-:W-:Y:S01]  /*d320*/  FMUL.FTZ R68, R68, R9 ;  /* 0x0000000944447220 */ /* 0x000fe20000410000 */
[----:B------:R-:W-:Y:S01]  /*d330*/  MUFU.EX2 R163, R163 ;  /* 0x000000a300a37308 */ /* 0x000fe20000000800 */
[----:B------:R-:W-:Y:S01]  /*d340*/  FMNMX.FTZ R5, R187, R5, !PT ;  /* 0x00000005bb057209 */ /* 0x000fe20007810000 */
[-C--:B------:R-:W-:Y:S01]  /*d350*/  FMUL.FTZ R69, R69, R9.reuse ;  /* 0x0000000945457220 */ /* 0x080fe20000410000 */
[-C--:B------:R-:W-:Y:S01]  /*d360*/  FMUL.FTZ R72, R72, R9.reuse ;  /* 0x0000000948487220 */ /* 0x080fe20000410000 */
[----:B------:R-:W-:Y:S01]  /*d370*/  FMUL.FTZ R73, R73, R9 ;  /* 0x0000000949497220 */ /* 0x000fe20000410000 */
[----:B------:R-:W-:Y:S01]  /*d380*/  FMNMX.FTZ R5, R189, R5, !PT ;  /* 0x00000005bd057209 */ /* 0x000fe20007810000 */
[-C--:B------:R-:W-:Y:S01]  /*d390*/  FMUL.FTZ R76, R76, R9.reuse ;  /* 0x000000094c4c7220 */ /* 0x080fe20000410000 */
[-C--:B------:R-:W-:Y:S01]  /*d3a0*/  FMUL.FTZ R77, R77, R9.reuse ;  /* 0x000000094d4d7220 */ /* 0x080fe20000410000 */
[----:B------:R-:W-:Y:S01]  /*d3b0*/  MUFU.EX2 R166, R166 ;  /* 0x000000a600a67308 */ /* 0x000fe20000000800 */
[-C--:B------:R-:W-:Y:S01]  /*d3c0*/  FMUL.FTZ R80, R80, R9.reuse ;  /* 0x0000000950507220 */ /* 0x080fe20000410000 */
[----:B------:R-:W0:Y:S01]  /*d3d0*/  SHFL.BFLY PT, R10, R5, 0x2, 0x1f ;  /* 0x0c401f00050a7f89 */ /* 0x000e2200000e0000 */
        /* <DEDUP_REMOVED lines=23> */
[----:B0-----:R-:W-:Y:S01]  /*d550*/  FMNMX.FTZ R5, R5, R10, !PT ;  /* 0x0000000a05057209 */ /* 0x001fe20007810000 */
[-C--:B------:R-:W-:Y:S01]  /*d560*/  FMUL.FTZ R121, R121, R9.reuse ;  /* 0x0000000979797220 */ /* 0x080fe20000410000 */
[-C--:B------:R-:W-:Y:S01]  /*d570*/  FMUL.FTZ R124, R124, R9.reuse ;  /* 0x000000097c7c7220 */ /* 0x080fe20000410000 */
[-C--:B------:R-:W-:Y:S01]  /*d580*/  FMUL.FTZ R125, R125, R9.reuse ;  /* 0x000000097d7d7220 */ /* 0x080fe20000410000 */
[-C--:B------:R-:W-:Y:S01]  /*d590*/  FMUL.FTZ R128, R128, R9.reuse ;  /* 0x0000000980807220 */ /* 0x080fe20000410000 */
[----:B------:R-:W0:Y:S01]  /*d5a0*/  SHFL.BFLY PT, R12, R5, 0x1, 0x1f ;  /* 0x0c201f00050c7f89 */ /* 0x000e2200000e0000 */
        /* <DEDUP_REMOVED lines=12> */
[----:B------:R-:W-:-:S04]  /*d670*/  FMUL.FTZ R149, R149, R9 ;  /* 0x0000000995957220 */ /* 0x000fc80000410000 */
[----:B------:R-:W3:Y:S01]  /*d680*/  MUFU.EX2 R175, R175 ;  /* 0x000000af00af7308 */ /* 0x000ee20000000800 */
[----:B-1----:R-:W-:-:S04]  /*d690*/  FADD.FTZ R2, R10, R2 ;  /* 0x000000020a027221 */ /* 0x002fc80000010000 */
[----:B------:R-:W-:Y:S01]  /*d6a0*/  FADD.FTZ R2, R157, R2 ;  /* 0x000000029d027221 */ /* 0x000fe20000010000 */
[----:B0-----:R-:W-:Y:S02]  /*d6b0*/  FMNMX.FTZ R5, R5, R12, !PT ;  /* 0x0000000c05057209 */ /* 0x001fe40007810000 */
[----:B------:R-:W-:Y:S01]  /*d6c0*/  MUFU.EX2 R179, R179 ;  /* 0x000000b300b37308 */ /* 0x000fe20000000800 */
[----:B------:R-:W-:Y:S01]  /*d6d0*/  FADD.FTZ R2, R162, R2 ;  /* 0x00000002a2027221 */ /* 0x000fe20000010000 */
[C---:B------:R-:W-:Y:S01]  /*d6e0*/  FSETP.NEU.FTZ.AND P2, PT, R5.reuse, -INF , PT ;  /* 0xff8000000500780b */ /* 0x040fe20003f5d000 */
[----:B------:R-:W-:Y:S02]  /*d6f0*/  FMUL.FTZ R12, R5, UR4 ;  /* 0x00000004050c7c20 */ /* 0x000fe40008410000 */
[----:B------:R-:W-:-:S03]  /*d700*/  FADD.FTZ R2, R163, R2 ;  /* 0x00000002a3027221 */ /* 0x000fc60000010000 */
[----:B------:R-:W0:Y:S01]  /*d710*/  MUFU.EX2 R182, R182 ;  /* 0x000000b600b67308 */ /* 0x000e220000000800 */
[----:B------:R-:W-:Y:S01]  /*d720*/  FSEL R12, R12, RZ, P2 ;  /* 0x000000ff0c0c7208 */ /* 0x000fe20001000000 */
[----:B------:R-:W-:-:S04]  /*d730*/  FADD.FTZ R2, R166, R2 ;  /* 0x00000002a6027221 */ /* 0x000fc80000010000 */
[--C-:B------:R-:W-:Y:S01]  /*d740*/  FFMA.FTZ R156, R191, UR4, -R12.reuse ;  /* 0x00000004bf9c7c23 */ /* 0x100fe2000801080c */
[--C-:B------:R-:W-:Y:S01]  /*d750*/  FFMA.FTZ R192, R154, UR4, -R12.reuse ;  /* 0x000000049ac07c23 */ /* 0x100fe2000801080c */
[----:B------:R-:W-:Y:S01]  /*d760*/  F2FP.BF16.F32.PACK_AB R154, R199, R21 ;  /* 0x00000015c79a723e */ /* 0x000fe200000010ff */
[--C-:B------:R-:W-:Y:S01]  /*d770*/  FFMA.FTZ R20, R11, UR4, -R12.reuse ;  /* 0x000000040b147c23 */ /* 0x100fe2000801080c */
[----:B------:R1:W-:Y:S01]  /*d780*/  MUFU.EX2 R21, R156 ;  /* 0x0000009c00157308 */ /* 0x0003e20000000800 */
[--C-:B------:R-:W-:Y:S01]  /*d790*/  FFMA.FTZ R195, R14, UR4, -R12.reuse ;  /* 0x000000040ec37c23 */ /* 0x100fe2000801080c */
[--C-:B------:R-:W-:Y:S01]  /*d7a0*/  FFMA.FTZ R15, R15, UR4, -R12.reuse ;  /* 0x000000040f0f7c23 */ /* 0x100fe2000801080c */
[--C-:B------:R-:W-:Y:S01]  /*d7b0*/  FFMA.FTZ R191, R158, UR4, -R12.reuse ;  /* 0x000000049ebf7c23 */ /* 0x100fe2000801080c */
[----:B------:R-:W-:Y:S01]  /*d7c0*/  F2FP.BF16.F32.PACK_AB R158, R157, R10 ;  /* 0x0000000a9d9e723e */ /* 0x000fe200000010ff */
[--C-:B------:R-:W-:Y:S01]  /*d7d0*/  FFMA.FTZ R155, R155, UR4, -R12.reuse ;  /* 0x000000049b9b7c23 */ /* 0x100fe2000801080c */
[--C-:B------:R-:W-:Y:S01]  /*d7e0*/  FFMA.FTZ R159, R159, UR4, -R12.reuse ;  /* 0x000000049f9f7c23 */ /* 0x100fe2000801080c */
[--C-:B------:R-:W-:Y:S01]  /*d7f0*/  FFMA.FTZ R14, R160, UR4, -R12.reuse ;  /* 0x00000004a00e7c23 */ /* 0x100fe2000801080c */
[----:B------:R-:W4:Y:S01]  /*d800*/  MUFU.EX2 R20, R20 ;  /* 0x0000001400147308 */ /* 0x000f220000000800 */
[----:B-1----:R-:W-:Y:S01]  /*d810*/  F2FP.BF16.F32.PACK_AB R156, R153, R13 ;  /* 0x0000000d999c723e */ /* 0x002fe200000010ff */
[--C-:B------:R-:W-:Y:S01]  /*d820*/  FFMA.FTZ R161, R161, UR4, -R12.reuse ;  /* 0x00000004a1a17c23 */ /* 0x100fe2000801080c */
[----:B------:R-:W-:Y:S01]  /*d830*/  FSEL R13, R5, RZ, P2 ;  /* 0x000000ff050d7208 */ /* 0x000fe20001000000 */
[--C-:B------:R-:W-:Y:S01]  /*d840*/  FFMA.FTZ R11, R164, UR4, -R12.reuse ;  /* 0x00000004a40b7c23 */ /* 0x100fe2000801080c */
[--C-:B------:R-:W-:Y:S01]  /*d850*/  FFMA.FTZ R165, R165, UR4, -R12.reuse ;  /* 0x00000004a5a57c23 */ /* 0x100fe2000801080c */
[----:B------:R-:W-:Y:S01]  /*d860*/  F2FP.BF16.F32.PACK_AB R160, R163, R162 ;  /* 0x000000a2a3a0723e */ /* 0x000fe200000010ff */
[----:B------:R-:W-:Y:S01]  /*d870*/  FFMA.FTZ R196, R168, UR4, -R12 ;  /* 0x00000004a8c47c23 */ /* 0x000fe2000801080c */
[----:B------:R-:W-:Y:S01]  /*d880*/  FADD.FTZ R8, -R13, R8 ;  /* 0x000000080d087221 */ /* 0x000fe20000010100 */
[----:B------:R-:W-:Y:S01]  /*d890*/  MUFU.EX2 R195, R195 ;  /* 0x000000c300c37308 */ /* 0x000fe20000000800 */
[--C-:B------:R-:W-:Y:S01]  /*d8a0*/  FFMA.FTZ R169, R169, UR4, -R12.reuse ;  /* 0x00000004a9a97c23 */ /* 0x100fe2000801080c */
[--C-:B------:R-:W-:Y:S01]  /*d8b0*/  FFMA.FTZ R197, R172, UR4, -R12.reuse ;  /* 0x00000004acc57c23 */ /* 0x100fe2000801080c */
[----:B------:R-:W-:Y:S01]  /*d8c0*/  FMUL.FTZ R8, R8, UR4 ;  /* 0x0000000408087c20 */ /* 0x000fe20008410000 */
[----:B------:R-:W-:Y:S01]  /*d8d0*/  FFMA.FTZ R173, R173, UR4, -R12 ;  /* 0x00000004adad7c23 */ /* 0x000fe2000801080c */
[C---:B------:R-:W-:Y:S01]  /*d8e0*/  FADD.FTZ R2, R167.reuse, R2 ;  /* 0x00000002a7027221 */ /* 0x040fe20000010000 */
[----:B------:R-:W-:Y:S01]  /*d8f0*/  F2FP.BF16.F32.PACK_AB R162, R167, R166 ;  /* 0x000000a6a7a2723e */ /* 0x000fe200000010ff */
[--C-:B------:R-:W-:Y:S01]  /*d900*/  FFMA.FTZ R177, R177, UR4, -R12.reuse ;  /* 0x00000004b1b17c23 */ /* 0x100fe2000801080c */
[----:B------:R-:W-:Y:S01]  /*d910*/  MUFU.EX2 R15, R15 ;  /* 0x0000000f000f7308 */ /* 0x000fe20000000800 */
[----:B------:R-:W-:Y:S01]  /*d920*/  FFMA.FTZ R178, R178, UR4, -R12 ;  /* 0x00000004b2b27c23 */ /* 0x000fe2000801080c */
[----:B------:R-:W-:Y:S01]  /*d930*/  FADD.FTZ R2, R170, R2 ;  /* 0x00000002aa027221 */ /* 0x000fe20000010000 */
[--C-:B------:R-:W-:Y:S01]  /*d940*/  FFMA.FTZ R181, R181, UR4, -R12.reuse ;  /* 0x00000004b5b57c23 */ /* 0x100fe2000801080c */
[----:B------:R-:W-:Y:S01]  /*d950*/  FFMA.FTZ R180, R180, UR4, -R12 ;  /* 0x00000004b4b47c23 */ /* 0x000fe2000801080c */
[C---:B------:R-:W-:Y:S01]  /*d960*/  F2FP.BF16.F32.PACK_AB R164, R171.reuse, R170 ;  /* 0x000000aaaba4723e */ /* 0x040fe200000010ff */
[----:B------:R-:W-:Y:S01]  /*d970*/  FADD.FTZ R2, R171, R2 ;  /* 0x00000002ab027221 */ /* 0x000fe20000010000 */
[--C-:B------:R-:W-:Y:S01]  /*d980*/  FFMA.FTZ R183, R183, UR4, -R12.reuse ;  /* 0x00000004b7b77c23 */ /* 0x100fe2000801080c */
[----:B------:R-:W1:Y:S01]  /*d990*/  MUFU.EX2 R8, R8 ;  /* 0x0000000800087308 */ /* 0x000e620000000800 */
[----:B------:R-:W-:Y:S01]  /*d9a0*/  FFMA.FTZ R185, R185, UR4, -R12 ;  /* 0x00000004b9b97c23 */ /* 0x000fe2000801080c */
[----:B--2---:R-:W-:Y:S01]  /*d9b0*/  FADD.FTZ R2, R174, R2 ;  /* 0x00000002ae027221 */ /* 0x004fe20000010000 */
[--C-:B------:R-:W-:Y:S01]  /*d9c0*/  FFMA.FTZ R187, R187, UR4, -R12.reuse ;  /* 0x00000004bbbb7c23 */ /* 0x100fe2000801080c */
[----:B------:R-:W-:Y:S01]  /*d9d0*/  FFMA.FTZ R12, R189, UR4, -R12 ;  /* 0x00000004bd0c7c23 */ /* 0x000fe2000801080c */
[C---:B---3--:R-:W-:Y:S01]  /*d9e0*/  F2FP.BF16.F32.PACK_AB R166, R175.reuse, R174 ;  /* 0x000000aeafa6723e */ /* 0x048fe200000010ff */
[----:B------:R-:W-:Y:S01]  /*d9f0*/  FADD.FTZ R2, R175, R2 ;  /* 0x00000002af027221 */ /* 0x000fe20000010000 */
[----:B0-----:R-:W-:Y:S01]  /*da00*/  F2FP.BF16.F32.PACK_AB R168, R182, R179 ;  /* 0x000000b3b6a8723e */ /* 0x001fe200000010ff */
[----:B------:R-:W0:Y:S01]  /*da10*/  MUFU.EX2 R157, R192 ;  /* 0x000000c0009d7308 */ /* 0x000e220000000800 */
[----:B----4-:R-:W-:Y:S01]  /*da20*/  F2FP.BF16.F32.PACK_AB R153, R20, R21 ;  /* 0x000000151499723e */ /* 0x010fe200000010ff */
[----:B------:R-:W-:-:S04]  /*da30*/  FADD.FTZ R2, R179, R2 ;  /* 0x00000002b3027221 */ /* 0x000fc80000010000 */
[----:B------:R-:W-:Y:S02]  /*da40*/  FADD.FTZ R2, R182, R2 ;  /* 0x00000002b6027221 */ /* 0x000fe40000010000 */
[----:B------:R2:W3:Y:S01]  /*da50*/  MUFU.EX2 R10, R155 ;  /* 0x0000009b000a7308 */ /* 0x0004e20000000800 */
[----:B-1----:R-:W-:Y:S01]  /*da60*/  FFMA.FTZ R0, R8, R0, R21 ;  /* 0x0000000008007223 */ /* 0x002fe20000010015 */
        /* <DEDUP_REMOVED lines=14> */
[----:B------:R-:W2:Y:S01]  /*db50*/  MUFU.EX2 R159, R159 ;  /* 0x0000009f009f7308 */ /* 0x000ea20000000800 */
[----:B0-----:R-:W-:Y:S01]  /*db60*/  FADD.FTZ R0, R157, R0 ;  /* 0x000000009d007221 */ /* 0x001fe20000010000 */
[----:B---3--:R-:W-:Y:S01]  /*db70*/  F2FP.BF16.F32.PACK_AB R157, R10, R157 ;  /* 0x0000009d0a9d723e */ /* 0x008fe200000010ff */
[-C--:B------:R-:W-:Y:S01]  /*db80*/  FMUL.FTZ R43, R43, R8.reuse ;  /* 0x000000082b2b7220 */ /* 0x080fe20000410000 */
[-C--:B------:R-:W-:Y:S01]  /*db90*/  FMUL.FTZ R46, R46, R8.reuse ;  /* 0x000000082e2e7220 */ /* 0x080fe20000410000 */
[----:B------:R-:W-:Y:S01]  /*dba0*/  FADD.FTZ R0, R10, R0 ;  /* 0x000000000a007221 */ /* 0x000fe20000010000 */
        /* <DEDUP_REMOVED lines=77> */
[----:B------:R-:W-:-:S05]  /*e080*/  FMUL.FTZ R151, R151, R8 ;  /* 0x0000000897977220 */ /* 0x000fca0000410000 */
        /* <DEDUP_REMOVED lines=35> */
.L_x_11441:
[----:B------:R0:W1:Y:S01]  /*e2c0*/  SYNCS.PHASECHK.TRANS64.TRYWAIT P2, [UR5+0x22850], R7 ;  /* 0x02285007ff0075a7 */ /* 0x0000620008040145 */
[----:B------:R-:W-:Y:S05]  /*e2d0*/  @!P0 BRA `(.L_x_11442) ;  /* 0x0000000000048947 */ /* 0x000fea0003800000 */
[----:B------:R-:W-:Y:S01]  /*e2e0*/  BPT.TRAP 0x1 ;  /* 0x000000040000795c */ /* 0x000fe20000300000 */
.L_x_11442:
[----:B-1----:R-:W-:Y:S05]  /*e2f0*/  @P2 BRA `(.L_x_11443) ;  /* 0x0000000000082947 */ /* 0x002fea0003800000 */
[----:B------:R-:W1:Y:S02]  /*e300*/  SYNCS.PHASECHK.TRANS64.TRYWAIT P2, [UR5+0x22850], R7 ;  /* 0x02285007ff0075a7 */ /* 0x000e640008040145 */
[----:B-1----:R-:W-:Y:S05]  /*e310*/  @!P2 BRA `(.L_x_11444) ;  /* 0x000000c400f8a947 */ /* 0x002fea0003800000 */
.L_x_11443:
        /* <DEDUP_REMOVED lines=48> */
.L_x_11428:
[----:B------:R-:W2:Y:S01]  /*e620*/  SHFL.BFLY PT, R3, R2, 0x2, 0x1f ;  /* 0x0c401f0002037f89 */ /* 0x000ea200000e0000 */
[----:B------:R-:W-:Y:S01]  /*e630*/  UIADD3 UR39, UR39, 0x1, URZ ;  /* 0x0000000127277890 */ /* 0x000fe2000fffe03f */
[----:B------:R3:W-:Y:S06]  /*e640*/  BAR.ARV R6, 0x100 ;  /* 0x000400060000751d */ /* 0x0007ec0000002000 */
[----:B------:R-:W-:Y:S02]  /*e650*/  UISETP.NE.AND UP0, UPT, UR39, 0x2, UPT ;  /* 0x000000022700788c */ /* 0x000fe4000bf05270 */
[----:B------:R-:W-:Y:S06]  /*e660*/  BAR.ARV 0x8, 0x180 ;  /* 0x0206000000007b1d */ /* 0x000fec0000002000 */
[----:B---3--:R-:W-:Y:S01]  /*e670*/  IMAD.U32 R6, RZ, RZ, UR4 ;  /* 0x00000004ff067e24 */ /* 0x008fe2000f8e00ff */
[----:B------:R-:W-:Y:S01]  /*e680*/  PLOP3.LUT P0, PT, PT, PT, PT, 0x8, 0x0 ;  /* 0x000000000000781c */ /* 0x000fe20003f0e170 */
[----:B0-----:R-:W0:Y:S01]  /*e690*/  SHFL.BFLY PT, R7, R0, 0x2, 0x1f ;  /* 0x0c401f0000077f89 */ /* 0x001e2200000e0000 */
[----:B------:R-:W-:-:S02]  /*e6a0*/  UIADD3 UR37, UR37, 0x1, URZ ;  /* 0x0000000125257890 */ /* 0x000fc4000fffe03f */
[----:B------:R-:W-:Y:S01]  /*e6b0*/  USEL UR39, UR39, URZ, UP0 ;  /* 0x0000003f27277287 */ /* 0x000fe20008000000 */
[----:B--2---:R-:W-:-:S05]  /*e6c0*/  FADD.FTZ R8, R3, R2 ;  /* 0x0000000203087221 */ /* 0x004fca0000010000 */
[----:B------:R-:W2:Y:S01]  /*e6d0*/  SHFL.BFLY PT, R3, R8, 0x1, 0x1f ;  /* 0x0c201f0008037f89 */ /* 0x000ea200000e0000 */
[----:B0-----:R-:W-:Y:S01]  /*e6e0*/  FADD.FTZ R9, R7, R0 ;  /* 0x0000000007097221 */ /* 0x001fe20000010000 */
[----:B------:R-:W-:-:S04]  /*e6f0*/  IMAD.MOV.U32 R0, RZ, RZ, RZ ;  /* 0x000000ffff007224 */ /* 0x000fc800078e00ff */
[----:B------:R-:W0:Y:S01]  /*e700*/  SHFL.BFLY PT, R10, R9, 0x1, 0x1f ;  /* 0x0c201f00090a7f89 */ /* 0x000e2200000e0000 */
[----:B--2---:R-:W-:Y:S01]  /*e710*/  FADD.FTZ R11, R8, R3 ;  /* 0x00000003080b7221 */ /* 0x004fe20000010000 */
[----:B------:R-:W-:Y:S02]  /*e720*/  IMAD.MOV.U32 R3, RZ, RZ, RZ ;  /* 0x000000ffff037224 */ /* 0x000fe400078e00ff */
[----:B------:R-:W-:Y:S01]  /*e730*/  IMAD.U32 R8, RZ, RZ, UR4 ;  /* 0x00000004ff087e24 */ /* 0x000fe2000f8e00ff */
[----:B------:R-:W-:Y:S01]  /*e740*/  USEL UR4, URZ, 0x1, UP0 ;  /* 0x000000013f047887 */ /* 0x000fe20008000000 */
[----:B------:R-:W-:-:S03]  /*e750*/  FSETP.NE.FTZ.AND P1, PT, R11, RZ, PT ;  /* 0x000000ff0b00720b */ /* 0x000fc60003f35000 */
[----:B------:R-:W-:-:S10]  /*e760*/  ULOP3.LUT UR38, UR38, UR4, URZ, 0x3c, !UPT ;  /* 0x0000000426267292 */ /* 0x000fd4000f8e3c3f */
[----:B------:R-:W2:Y:S01]  /*e770*/  @P1 MUFU.LG2 R7, R11 ;  /* 0x0000000b00071308 */ /* 0x000ea20000000c00 */
[----:B------:R-:W-:Y:S01]  /*e780*/  @P1 FMUL.FTZ R8, R8, 0.69314718246459960938 ;  /* 0x3f31721808081820 */ /* 0x000fe20000410000 */
[----:B0-----:R-:W-:-:S05]  /*e790*/  FADD.FTZ R2, R9, R10 ;  /* 0x0000000a09027221 */ /* 0x001fca0000010000 */
[----:B------:R-:W-:Y:S01]  /*e7a0*/  FSETP.NE.FTZ.AND P2, PT, R2, RZ, PT ;  /* 0x000000ff0200720b */ /* 0x000fe20003f55000 */
[----:B------:R-:W0:Y:S01]  /*e7b0*/  @P1 MUFU.RCP R3, R11 ;  /* 0x0000000b00031308 */ /* 0x000e220000001000 */
[----:B--2---:R-:W-:-:S11]  /*e7c0*/  @P1 FMUL.FTZ R7, R7, 0.69314718246459960938 ;  /* 0x3f31721807071820 */ /* 0x004fd60000410000 */
[----:B------:R-:W2:Y:S01]  /*e7d0*/  @P2 MUFU.LG2 R9, R2 ;  /* 0x0000000200092308 */ /* 0x000ea20000000c00 */
[----:B------:R-:W-:Y:S01]  /*e7e0*/  @P2 FMUL.FTZ R6, R6, 0.69314718246459960938 ;  /* 0x3f31721806062820 */ /* 0x000fe20000410000 */
[-C--:B0-----:R-:W-:Y:S01]  /*e7f0*/  FMUL.FTZ R24, R24, R3.reuse ;  /* 0x0000000318187220 */ /* 0x081fe20000410000 */
[-C--:B------:R-:W-:Y:S01]  /*e800*/  FMUL.FTZ R25, R25, R3.reuse ;  /* 0x0000000319197220 */ /* 0x080fe20000410000 */
[----:B------:R-:W-:-:S04]  /*e810*/  FMUL.FTZ R28, R28, R3 ;  /* 0x000000031c1c7220 */ /* 0x000fc80000410000 */
        /* <DEDUP_REMOVED lines=9> */
[----:B--2---:R-:W-:Y:S01]  /*e8b0*/  @P2 FMUL.FTZ R9, R9, 0.69314718246459960938 ;  /* 0x3f31721809092820 */ /* 0x004fe20000410000 */
        /* <DEDUP_REMOVED lines=54> */
[-C--:B---3--:R-:W-:Y:S01]  /*ec20*/  FMUL.FTZ R26, R26, R0.reuse ;  /* 0x000000001a1a7220 */ /* 0x088fe20000410000 */
        /* <DEDUP_REMOVED lines=66> */
.L_x_11375:
        /* <DEDUP_REMOVED lines=12> */
[----:B------:R-:W-:Y:S01]  /*f110*/  IMAD.MOV.U32 R156, RZ, RZ, 0x2 ;  /* 0x00000002ff9c7424 */ /* 0x000fe200078e00ff */
[----:B------:R-:W-:Y:S01]  /*f120*/  F2FP.BF16.F32.PACK_AB R152, R25, R24 ;  /* 0x000000181998723e */ /* 0x000fe200000010ff */
[----:B------:R-:W-:Y:S01]  /*f130*/  ULDC UR11, c[0x0][0xbe8] ;  /* 0x0002fa00000b7ab9 */ /* 0x000fe20000000800 */
[----:B------:R-:W-:Y:S02]  /*f140*/  F2FP.BF16.F32.PACK_AB R153, R27, R26 ;  /* 0x0000001a1b99723e */ /* 0x000fe400000010ff */
[----:B------:R-:W-:Y:S02]  /*f150*/  F2FP.BF16.F32.PACK_AB R154, R29, R28 ;  /* 0x0000001c1d9a723e */ /* 0x000fe400000010ff */
[----:B------:R-:W-:Y:S02]  /*f160*/  F2FP.BF16.F32.PACK_AB R155, R31, R30 ;  /* 0x0000001e1f9b723e */ /* 0x000fe400000010ff */
[----:B------:R-:W-:-:S02]  /*f170*/  F2FP.BF16.F32.PACK_AB R12, R41, R40 ;  /* 0x00000028290c723e */ /* 0x000fc400000010ff */
[----:B------:R-:W-:Y:S02]  /*f180*/  F2FP.BF16.F32.PACK_AB R13, R43, R42 ;  /* 0x0000002a2b0d723e */ /* 0x000fe400000010ff */
[----:B------:R-:W-:Y:S02]  /*f190*/  F2FP.BF16.F32.PACK_AB R14, R45, R44 ;  /* 0x0000002c2d0e723e */ /* 0x000fe400000010ff */
[----:B------:R-:W-:Y:S01]  /*f1a0*/  F2FP.BF16.F32.PACK_AB R15, R47, R46 ;  /* 0x0000002e2f0f723e */ /* 0x000fe200000010ff */
[----:B------:R-:W-:Y:S01]  /*f1b0*/  UMOV UR6, UR9 ;  /* 0x0000000900067c82 */ /* 0x000fe20008000000 */
[----:B0-----:R-:W-:Y:S01]  /*f1c0*/  UMOV UR7, UR8 ;  /* 0x0000000800077c82 */ /* 0x001fe20008000000 */
[----:B------:R-:W-:Y:S01]  /*f1d0*/  BAR.SYNC.DEFER_BLOCKING 0x1, 0x100 ;  /* 0x0044000000007b1d */ /* 0x000fe20000010000 */
[----:B--2---:R-:W-:-:S03]  /*f1e0*/  IMAD.WIDE R156, R0, R156, UR6 ;  /* 0x00000006009c7e25 */ /* 0x004fc6000f8e029c */
[C---:B------:R-:W-:Y:S02]  /*f1f0*/  IADD3 R5, P0, R156.reuse, 0xc020, RZ ;  /* 0x0000c0209c057810 */ /* 0x040fe40007f1e0ff */
[C---:B------:R-:W-:Y:S02]  /*f200*/  LOP3.LUT R11, R156.reuse, 0x380, RZ, 0xc0, !PT ;  /* 0x000003809c0b7812 */ /* 0x040fe400078ec0ff */
[----:B------:R-:W-:Y:S02]  /*f210*/  LOP3.LUT R4, R5, 0x380, RZ, 0xc0, !PT ;  /* 0x0000038005047812 */ /* 0x000fe400078ec0ff */
[----:B------:R-:W-:Y:S02]  /*f220*/  SHF.R.U64 R11, R11, 0x3, RZ ;  /* 0x000000030b0b7819 */ /* 0x000fe400000012ff */
[----:B------:R-:W-:Y:S02]  /*f230*/  IADD3 R9, P2, R156, 0x20, RZ ;  /* 0x000000209c097810 */ /* 0x000fe40007f5e0ff */
[----:B------:R-:W-:-:S02]  /*f240*/  SHF.R.U64 R4, R4, 0x3, RZ ;  /* 0x0000000304047819 */ /* 0x000fc400000012ff */
[C---:B------:R-:W-:Y:S02]  /*f250*/  IADD3 R7, P1, R156.reuse, 0x40, RZ ;  /* 0x000000409c077810 */ /* 0x040fe40007f3e0ff */
[----:B------:R-:W-:Y:S01]  /*f260*/  LOP3.LUT R10, R11, R156, RZ, 0x3c, !PT ;  /* 0x0000009c0b0a7212 */ /* 0x000fe200078e3cff */
[----:B------:R-:W-:Y:S01]  /*f270*/  IMAD.MOV.U32 R11, RZ, RZ, R157 ;  /* 0x000000ffff0b7224 */ /* 0x000fe200078e009d */
[----:B------:R-:W-:Y:S02]  /*f280*/  LOP3.LUT R8, R9, 0x380, RZ, 0xc0, !PT ;  /* 0x0000038009087812 */ /* 0x000fe400078ec0ff */
[----:B------:R-:W-:Y:S02]  /*f290*/  IADD3 R159, P5, R156, 0xc040, RZ ;  /* 0x0000c0409c9f7810 */ /* 0x000fe40007fbe0ff */
[----:B------:R-:W-:Y:S02]  /*f2a0*/  LOP3.LUT R4, R4, R5, RZ, 0x3c, !PT ;  /* 0x0000000504047212 */ /* 0x000fe400078e3cff */
[----:B------:R-:W-:-:S02]  /*f2b0*/  LOP3.LUT R5, R7, 0x380, RZ, 0xc0, !PT ;  /* 0x0000038007057812 */ /* 0x000fc400078ec0ff */
[----:B------:R-:W-:Y:S02]  /*f2c0*/  SHF.R.U64 R8, R8, 0x3, RZ ;  /* 0x0000000308087819 */ /* 0x000fe400000012ff */
[----:B------:R-:W-:Y:S02]  /*f2d0*/  LOP3.LUT R158, R159, 0x380, RZ, 0xc0, !PT ;  /* 0x000003809f9e7812 */ /* 0x000fe400078ec0ff */
[----:B------:R-:W-:Y:S01]  /*f2e0*/  MOV R0, R10 ;  /* 0x0000000a00007202 */ /* 0x000fe20000000f00 */
[--C-:B------:R-:W-:Y:S01]  /*f2f0*/  IMAD.X R11, RZ, RZ, R157.reuse, P1 ;  /* 0x000000ffff0b7224 */ /* 0x100fe200008e069d */
[----:B------:R-:W-:Y:S02]  /*f300*/  SHF.R.U64 R10, R5, 0x3, RZ ;  /* 0x00000003050a7819 */ /* 0x000fe400000012ff */
[----:B------:R-:W-:Y:S01]  /*f310*/  LOP3.LUT R8, R8, R9, RZ, 0x3c, !PT ;  /* 0x0000000908087212 */ /* 0x000fe200078e3cff */
[----:B------:R-:W-:Y:S01]  /*f320*/  IMAD.X R9, RZ, RZ, R157, P2 ;  /* 0x000000ffff097224 */ /* 0x000fe200010e069d */
[----:B------:R-:W-:Y:S01]  /*f330*/  SHF.R.U64 R158, R158, 0x3, RZ ;  /* 0x000000039e9e7819 */ /* 0x000fe200000012ff */
[----:B------:R0:W-:Y:S01]  /*f340*/  STSM.16.M88.4 [R0], R152 ;  /* 0x0000009800007844 */ /* 0x0001e20000000200 */
[----:B------:R-:W-:-:S02]  /*f350*/  LOP3.LUT R10, R10, R7, RZ, 0x3c, !PT ;  /* 0x000000070a0a7212 */ /* 0x000fc400078e3cff */
[----:B------:R-:W-:Y:S01]  /*f360*/  LOP3.LUT R158, R158, R159, RZ, 0x3c, !PT ;  /* 0x0000009f9e9e7212 */ /* 0x000fe200078e3cff */
[----:B------:R-:W-:Y:S01]  /*f370*/  IMAD.X R159, RZ, RZ, R157, P5 ;  /* 0x000000ffff9f7224 */ /* 0x000fe200028e069d */
[----:B------:R-:W-:Y:S02]  /*f380*/  MOV R7, R8 ;  /* 0x0000000800077202 */ /* 0x000fe40000000f00 */
[----:B------:R-:W-:Y:S02]  /*f390*/  MOV R19, R10 ;  /* 0x0000000a00137202 */ /* 0x000fe40000000f00 */
[----:B------:R-:W-:Y:S02]  /*f3a0*/  F2FP.BF16.F32.PACK_AB R8, R33, R32 ;  /* 0x000000202108723e */ /* 0x000fe400000010ff */
[----:B------:R-:W-:Y:S02]  /*f3b0*/  F2FP.BF16.F32.PACK_AB R9, R35, R34 ;  /* 0x000000222309723e */ /* 0x000fe400000010ff */
[----:B------:R-:W-:-:S02]  /*f3c0*/  F2FP.BF16.F32.PACK_AB R10, R37, R36 ;  /* 0x00000024250a723e */ /* 0x000fc400000010ff */
[----:B------:R-:W-:Y:S02]  /*f3d0*/  F2FP.BF16.F32.PACK_AB R11, R39, R38 ;  /* 0x00000026270b723e */ /* 0x000fe400000010ff */
[C---:B0-----:R-:W-:Y:S02]  /*f3e0*/  IADD3 R0, P5, R156.reuse, 0x4020, RZ ;  /* 0x000040209c007810 */ /* 0x041fe40007fbe0ff */
[C---:B------:R-:W-:Y:S01]  /*f3f0*/  IADD3 R17, P6, R156.reuse, 0x4040, RZ ;  /* 0x000040409c117810 */ /* 0x040fe20007fde0ff */
[----:B------:R0:W-:Y:S01]  /*f400*/  STSM.16.M88.4 [R7], R8 ;  /* 0x0000000807007844 */ /* 0x0001e20000000200 */
[C---:B------:R-:W-:Y:S01]  /*f410*/  IADD3 R171, P4, R156.reuse, 0xc060, RZ ;  /* 0x0000c0609cab7810 */ /* 0x040fe20007f9e0ff */
[--C-:B------:R-:W-:Y:S01]  /*f420*/  IMAD.X R155, RZ, RZ, R157.reuse, P5 ;  /* 0x000000ffff9b7224 */ /* 0x100fe200028e069d */
[C---:B------:R-:W-:Y:S01]  /*f430*/  IADD3 R21, P3, R156.reuse, 0xc000, RZ ;  /* 0x0000c0009c157810 */ /* 0x040fe20007f7e0ff */
[----:B------:R-:W-:Y:S01]  /*f440*/  IMAD.X R153, RZ, RZ, R157, P6 ;  /* 0x000000ffff997224 */ /* 0x000fe200030e069d */
[----:B------:R-:W-:Y:S01]  /*f450*/  LOP3.LUT R170, R171, 0x380, RZ, 0xc0, !PT ;  /* 0x00000380abaa7812 */ /* 0x000fe200078ec0ff */
[----:B------:R2:W-:Y:S01]  /*f460*/  STSM.16.M88.4 [R19], R12 ;  /* 0x0000000c13007844 */ /* 0x0005e20000000200 */
[----:B------:R-:W-:-:S02]  /*f470*/  IADD3 R5, P6, R156, 0x4000, RZ ;  /* 0x000040009c057810 */ /* 0x000fc40007fde0ff */
[----:B------:R-:W-:Y:S02]  /*f480*/  SHF.R.U64 R170, R170, 0x3, RZ ;  /* 0x00000003aaaa7819 */ /* 0x000fe400000012ff */
[----:B------:R-:W-:Y:S02]  /*f490*/  IADD3 R161, P2, R156, 0x8060, RZ ;  /* 0x000080609ca17810 */ /* 0x000fe40007f5e0ff */
[----:B------:R-:W-:Y:S01]  /*f4a0*/  LOP3.LUT R170, R170, R171, RZ, 0x3c, !PT ;  /* 0x000000abaaaa7212 */ /* 0x000fe200078e3cff */
[----:B------:R-:W-:Y:S01]  /*f4b0*/  IMAD.X R171, RZ, RZ, R157, P4 ;  /* 0x000000ffffab7224 */ /* 0x000fe200020e069d */
[C---:B------:R-:W-:Y:S02]  /*f4c0*/  IADD3 R163, P1, R156.reuse, 0x8040, RZ ;  /* 0x000080409ca37810 */ /* 0x040fe40007f3e0ff */
[----:B0-----:R-:W-:Y:S02]  /*f4d0*/  IADD3 R7, P5, R156, 0x60, RZ ;  /* 0x000000609c077810 */ /* 0x001fe40007fbe0ff */
[----:B------:R-:W-:-:S02]  /*f4e0*/  LOP3.LUT R10, R17, 0x380, RZ, 0xc0, !PT ;  /* 0x00000380110a7812 */ /* 0x000fc400078ec0ff */
[----:B------:R-:W-:Y:S01]  /*f4f0*/  LOP3.LUT R8, R7, 0x380, RZ, 0xc0, !PT ;  /* 0x0000038007087812 */ /* 0x000fe200078ec0ff */
[--C-:B------:R-:W-:Y:S01]  /*f500*/  IMAD.X R9, RZ, RZ, R157.reuse, P5 ;  /* 0x000000ffff097224 */ /* 0x100fe200028e069d */
[----:B------:R-:W-:Y:S01]  /*f510*/  SHF.R.U64 R10, R10, 0x3, RZ ;  /* 0x000000030a0a7819 */ /* 0x000fe200000012ff */
[----:B--2---:R-:W-:Y:S01]  /*f520*/  IMAD.X R13, RZ, RZ, R157, P6 ;  /* 0x000000ffff0d7224 */ /* 0x004fe200030e069d */
[----:B------:R-:W-:Y:S02]  /*f530*/  SHF.R.U64 R8, R8, 0x3, RZ ;  /* 0x0000000308087819 */ /* 0x000fe400000012ff */
[----:B------:R-:W-:Y:S02]  /*f540*/  LOP3.LUT R152, R10, R17, RZ, 0x3c, !PT ;  /* 0x000000110a987212 */ /* 0x000fe400078e3cff */
[----:B------:R-:W-:Y:S02]  /*f550*/  LOP3.LUT R10, R5, 0x380, RZ, 0xc0, !PT ;  /* 0x00000380050a7812 */ /* 0x000fe400078ec0ff */
[----:B------:R-:W-:-:S02]  /*f560*/  IADD3 R169, P5, R156, 0x4060, RZ ;  /* 0x000040609ca97810 */ /* 0x000fc40007fbe0ff */
[----:B------:R-:W-:Y:S02]  /*f570*/  LOP3.LUT R8, R8, R7, RZ, 0x3c, !PT ;  /* 0x0000000708087212 */ /* 0x000fe400078e3cff */
[----:B------:R-:W-:Y:S02]  /*f580*/  LOP3.LUT R7, R0, 0x380, RZ, 0xc0, !PT ;  /* 0x0000038000077812 */ /* 0x000fe400078ec0ff */
[C---:B------:R-:W-:Y:S02]  /*f590*/  IADD3 R165, P4, R156.reuse, 0x8020, RZ ;  /* 0x000080209ca57810 */ /* 0x040fe40007f9e0ff */
[----:B------:R-:W-:Y:S02]  /*f5a0*/  IADD3 R167, P6, R156, 0x8000, RZ ;  /* 0x000080009ca77810 */ /* 0x000fe40007fde0ff */
[----:B------:R-:W-:Y:S02]  /*f5b0*/  SHF.R.U64 R10, R10, 0x3, RZ ;  /* 0x000000030a0a7819 */ /* 0x000fe400000012ff */
[----:B------:R-:W-:-:S02]  /*f5c0*/  LOP3.LUT R168, R169, 0x380, RZ, 0xc0, !PT ;  /* 0x00000380a9a87812 */ /* 0x000fc400078ec0ff */
[----:B------:R-:W-:Y:S02]  /*f5d0*/  SHF.R.U64 R7, R7, 0x3, RZ ;  /* 0x0000000307077819 */ /* 0x000fe400000012ff */
[----:B------:R-:W-:Y:S02]  /*f5e0*/  LOP3.LUT R20, R21, 0x380, RZ, 0xc0, !PT ;  /* 0x0000038015147812 */ /* 0x000fe400078ec0ff */
[----:B------:R-:W-:Y:S02]  /*f5f0*/  LOP3.LUT R160, R161, 0x380, RZ, 0xc0, !PT ;  /* 0x00000380a1a07812 */ /* 0x000fe400078ec0ff */
[----:B------:R-:W-:Y:S02]  /*f600*/  LOP3.LUT R162, R163, 0x380, RZ, 0xc0, !PT ;  /* 0x00000380a3a27812 */ /* 0x000fe400078ec0ff */
[----:B------:R-:W-:Y:S02]  /*f610*/  LOP3.LUT R164, R165, 0x380, RZ, 0xc0, !PT ;  /* 0x00000380a5a47812 */ /* 0x000fe400078ec0ff */
[----:B------:R-:W-:-:S02]  /*f620*/  LOP3.LUT R166, R167, 0x380, RZ, 0xc0, !PT ;  /* 0x00000380a7a67812 */ /* 0x000fc400078ec0ff */
[----:B------:R-:W-:Y:S02]  /*f630*/  LOP3.LUT R12, R10, R5, RZ, 0x3c, !PT ;  /* 0x000000050a0c7212 */ /* 0x000fe400078e3cff */
[----:B------:R-:W-:Y:S02]  /*f640*/  SHF.R.U64 R168, R168, 0x3, RZ ;  /* 0x00000003a8a87819 */ /* 0x000fe400000012ff */
[----:B------:R-:W-:Y:S02]  /*f650*/  MOV R5, R8 ;  /* 0x0000000800057202 */ /* 0x000fe40000000f00 */
[----:B------:R-:W-:Y:S02]  /*f660*/  LOP3.LUT R154, R7, R0, RZ, 0x3c, !PT ;  /* 0x00000000079a7212 */ /* 0x000fe400078e3cff */
[----:B------:R-:W-:Y:S02]  /*f670*/  F2FP.BF16.F32.PACK_AB R8, R49, R48 ;  /* 0x000000303108723e */ /* 0x000fe400000010ff */
[----:B------:R-:W-:-:S02]  /*f680*/  F2FP.BF16.F32.PACK_AB R9, R51, R50 ;  /* 0x000000323309723e */ /* 0x000fc400000010ff */
[----:B------:R-:W-:Y:S02]  /*f690*/  F2FP.BF16.F32.PACK_AB R10, R53, R52 ;  /* 0x00000034350a723e */ /* 0x000fe400000010ff */
[----:B------:R-:W-:Y:S02]  /*f6a0*/  F2FP.BF16.F32.PACK_AB R11, R55, R54 ;  /* 0x00000036370b723e */ /* 0x000fe400000010ff */
[----:B------:R-:W-:Y:S02]  /*f6b0*/  SHF.R.U64 R20, R20, 0x3, RZ ;  /* 0x0000000314147819 */ /* 0x000fe400000012ff */
[----:B------:R-:W-:Y:S01]  /*f6c0*/  SHF.R.U64 R160, R160, 0x3, RZ ;  /* 0x00000003a0a07819 */ /* 0x000fe200000012ff */
[----:B------:R0:W-:Y:S01]  /*f6d0*/  STSM.16.M88.4 [R5], R8 ;  /* 0x0000000805007844 */ /* 0x0001e20000000200 */
[----:B------:R-:W-:Y:S02]  /*f6e0*/  SHF.R.U64 R162, R162, 0x3, RZ ;  /* 0x00000003a2a27819 */ /* 0x000fe400000012ff */
[----:B------:R-:W-:-:S02]  /*f6f0*/  SHF.R.U64 R164, R164, 0x3, RZ ;  /* 0x00000003a4a47819 */ /* 0x000fc400000012ff */
[----:B------:R-:W-:Y:S02]  /*f700*/  SHF.R.U64 R166, R166, 0x3, RZ ;  /* 0x00000003a6a67819 */ /* 0x000fe400000012ff */
[----:B------:R-:W-:Y:S02]  /*f710*/  MOV R7, R12 ;  /* 0x0000000c00077202 */ /* 0x000fe40000000f00 */
[----:B------:R-:W-:Y:S01]  /*f720*/  LOP3.LUT R168, R168, R169, RZ, 0x3c, !PT ;  /* 0x000000a9a8a87212 */ /* 0x000fe200078e3cff */
[--C-:B------:R-:W-:Y:S01]  /*f730*/  IMAD.X R169, RZ, RZ, R157.reuse, P5 ;  /* 0x000000ffffa97224 */ /* 0x100fe200028e069d */
[----:B------:R-:W-:Y:S02]  /*f740*/  F2FP.BF16.F32.PACK_AB R12, R57, R56 ;  /* 0x00000038390c723e */ /* 0x000fe400000010ff */
[----:B------:R-:W-:Y:S02]  /*f750*/  F2FP.BF16.F32.PACK_AB R13, R59, R58 ;  /* 0x0000003a3b0d723e */ /* 0x000fe400000010ff */
[----:B------:R-:W-:Y:S01]  /*f760*/  F2FP.BF16.F32.PACK_AB R14, R61, R60 ;  /* 0x0000003c3d0e723e */ /* 0x000fe200000010ff */
[----:B0-----:R-:W-:Y:S01]  /*f770*/  IMAD.X R5, RZ, RZ, R157, P0 ;  /* 0x000000ffff057224 */ /* 0x001fe200000e069d */
[----:B------:R-:W-:-:S02]  /*f780*/  F2FP.BF16.F32.PACK_AB R15, R63, R62 ;  /* 0x0000003e3f0f723e */ /* 0x000fc400000010ff */
[----:B------:R-:W-:Y:S02]  /*f790*/  MOV R170, R170 ;  /* 0x000000aa00aa7202 */ /* 0x000fe40000000f00 */
        /* <DEDUP_REMOVED lines=10> */
[----:B------:R-:W-:Y:S01]  /*f840*/  MOV R171, R152 ;  /* 0x0000009800ab7202 */ /* 0x000fe20000000f00 */
[----:B------:R0:W-:Y:S01]  /*f850*/  STSM.16.M88.4 [R7], R12 ;  /* 0x0000000c07007844 */ /* 0x0001e20000000200 */
        /* <DEDUP_REMOVED lines=11> */
[----:B0-----:R-:W-:Y:S02]  /*f910*/  MOV R7, R168 ;  /* 0x000000a800077202 */ /* 0x001fe40000000f00 */
[----:B------:R-:W-:Y:S01]  /*f920*/  F2FP.BF16.F32.PACK_AB R8, R81, R80 ;  /* 0x000000505108723e */ /* 0x000fe200000010ff */
[----:B------:R-:W-:Y:S01]  /*f930*/  STSM.16.M88.4 [R171], R156 ;  /* 0x0000009cab007844 */ /* 0x000fe20000000200 */
[----:B------:R-:W-:Y:S01]  /*f940*/  F2FP.BF16.F32.PACK_AB R9, R83, R82 ;  /* 0x000000525309723e */ /* 0x000fe200000010ff */
[----:B------:R-:W0:Y:S01]  /*f950*/  LDC.64 R168, c[0x0][0xc00] ;  /* 0x00030000ffa87b82 */ /* 0x000e220000000a00 */
[----:B------:R-:W-:-:S02]  /*f960*/  F2FP.BF16.F32.PACK_AB R10, R85, R84 ;  /* 0x00000054550a723e */ /* 0x000fc400000010ff */
[----:B------:R-:W-:Y:S02]  /*f970*/  F2FP.BF16.F32.PACK_AB R11, R87, R86 ;  /* 0x00000056570b723e */ /* 0x000fe400000010ff */
[----:B------:R-:W-:Y:S02]  /*f980*/  MOV R166, R166 ;  /* 0x000000a600a67202 */ /* 0x000fe40000000f00 */
[----:B------:R-:W-:Y:S01]  /*f990*/  F2FP.BF16.F32.PACK_AB R12, R89, R88 ;  /* 0x00000058590c723e */ /* 0x000fe200000010ff */
[----:B------:R3:W-:Y:S01]  /*f9a0*/  STSM.16.M88.4 [R7], R8 ;  /* 0x0000000807007844 */ /* 0x0007e20000000200 */
[----:B------:R-:W-:Y:S02]  /*f9b0*/  F2FP.BF16.F32.PACK_AB R13, R91, R90 ;  /* 0x0000005a5b0d723e */ /* 0x000fe400000010ff */
[----:B------:R-:W-:Y:S02]  /*f9c0*/  F2FP.BF16.F32.PACK_AB R14, R93, R92 ;  /* 0x0000005c5d0e723e */ /* 0x000fe400000010ff */
[----:B------:R-:W-:-:S02]  /*f9d0*/  F2FP.BF16.F32.PACK_AB R15, R95, R94 ;  /* 0x0000005e5f0f723e */ /* 0x000fc400000010ff */
[----:B------:R-:W-:Y:S02]  /*f9e0*/  MOV R19, R164 ;  /* 0x000000a400137202 */ /* 0x000fe40000000f00 */
[----:B--2---:R-:W-:Y:S01]  /*f9f0*/  F2FP.BF16.F32.PACK_AB R152, R97, R96 ;  /* 0x000000606198723e */ /* 0x004fe200000010ff */
[----:B------:R2:W-:Y:S01]  /*fa00*/  STSM.16.M88.4 [R166], R12 ;  /* 0x0000000ca6007844 */ /* 0x0005e20000000200 */
[----:B------:R-:W-:Y:S02]  /*fa10*/  F2FP.BF16.F32.PACK_AB R153, R99, R98 ;  /* 0x000000626399723e */ /* 0x000fe400000010ff */
[----:B------:R-:W-:Y:S02]  /*fa20*/  F2FP.BF16.F32.PACK_AB R154, R101, R100 ;  /* 0x00000064659a723e */ /* 0x000fe400000010ff */
[----:B------:R-:W-:Y:S01]  /*fa30*/  F2FP.BF16.F32.PACK_AB R155, R103, R102 ;  /* 0x00000066679b723e */ /* 0x000fe200000010ff */
[----:B---3--:R-:W3:Y:S01]  /*fa40*/  LDC.64 R8, c[0x0][0xc08] ;  /* 0x00030200ff087b82 */ /* 0x008ee20000000a00 */
[----:B------:R-:W-:-:S02]  /*fa50*/  MOV R17, R162 ;  /* 0x000000a200117202 */ /* 0x000fc40000000f00 */
[----:B------:R-:W-:Y:S01]  /*fa60*/  F2FP.BF16.F32.PACK_AB R156, R105, R104 ;  /* 0x00000068699c723e */ /* 0x000fe200000010ff */
[----:B------:R-:W-:Y:S01]  /*fa70*/  STSM.16.M88.4 [R19], R152 ;  /* 0x0000009813007844 */ /* 0x000fe20000000200 */
[----:B------:R-:W-:Y:S02]  /*fa80*/  F2FP.BF16.F32.PACK_AB R157, R107, R106 ;  /* 0x0000006a6b9d723e */ /* 0x000fe400000010ff */
[----:B------:R-:W-:Y:S02]  /*fa90*/  F2FP.BF16.F32.PACK_AB R158, R109, R108 ;  /* 0x0000006c6d9e723e */ /* 0x000fe400000010ff */
[----:B------:R-:W-:Y:S02]  /*faa0*/  F2FP.BF16.F32.PACK_AB R159, R111, R110 ;  /* 0x0000006e6f9f723e */ /* 0x000fe400000010ff */
[----:B--2---:R-:W-:Y:S02]  /*fab0*/  MOV R14, R160 ;  /* 0x000000a0000e7202 */ /* 0x004fe40000000f00 */
[----:B------:R-:W-:Y:S01]  /*fac0*/  F2FP.BF16.F32.PACK_AB R160, R113, R112 ;  /* 0x0000007071a0723e */ /* 0x000fe200000010ff */
[----:B------:R2:W-:Y:S01]  /*fad0*/  STSM.16.M88.4 [R17], R156 ;  /* 0x0000009c11007844 */ /* 0x0005e20000000200 */
[----:B------:R-:W-:-:S02]  /*fae0*/  F2FP.BF16.F32.PACK_AB R161, R115, R114 ;  /* 0x0000007273a1723e */ /* 0x000fc400000010ff */
[----:B------:R-:W-:Y:S02]  /*faf0*/  F2FP.BF16.F32.PACK_AB R162, R117, R116 ;  /* 0x0000007475a2723e */ /* 0x000fe400000010ff */
[----:B------:R-:W-:Y:S02]  /*fb00*/  F2FP.BF16.F32.PACK_AB R163, R119, R118 ;  /* 0x0000007677a3723e */ /* 0x000fe400000010ff */
[----:B------:R-:W-:Y:S02]  /*fb10*/  MOV R7, R20 ;  /* 0x0000001400077202 */ /* 0x000fe40000000f00 */
[----:B------:R-:W-:Y:S01]  /*fb20*/  F2FP.BF16.F32.PACK_AB R164, R121, R120 ;  /* 0x0000007879a4723e */ /* 0x000fe200000010ff */
[----:B------:R4:W-:Y:S01]  /*fb30*/  STSM.16.M88.4 [R14], R160 ;  /* 0x000000a00e007844 */ /* 0x0009e20000000200 */
[----:B---3--:R-:W-:Y:S01]  /*fb40*/  ISETP.NE.U32.AND P0, PT, R8, RZ, PT ;  /* 0x000000ff0800720c */ /* 0x008fe20003f05070 */
[----:B------:R-:W3:Y:S01]  /*fb50*/  LDC.64 R20, c[0x0][0xc00] ;  /* 0x00030000ff147b82 */ /* 0x000ee20000000a00 */
[----:B------:R-:W-:-:S02]  /*fb60*/  F2FP.BF16.F32.PACK_AB R165, R123, R122 ;  /* 0x0000007a7ba5723e */ /* 0x000fc400000010ff */
[----:B------:R-:W-:Y:S02]  /*fb70*/  F2FP.BF16.F32.PACK_AB R166, R125, R124 ;  /* 0x0000007c7da6723e */ /* 0x000fe400000010ff */
[----:B------:R-:W-:Y:S02]  /*fb80*/  F2FP.BF16.F32.PACK_AB R167, R127, R126 ;  /* 0x0000007e7fa7723e */ /* 0x000fe400000010ff */
[----:B------:R-:W-:Y:S02]  /*fb90*/  ISETP.NE.AND.EX P0, PT, R9, RZ, PT, P0 ;  /* 0x000000ff0900720c */ /* 0x000fe40003f05300 */
[----:B--2---:R-:W-:Y:S01]  /*fba0*/  MOV R17, R4 ;  /* 0x0000000400117202 */ /* 0x004fe20000000f00 */
[----:B------:R2:W-:Y:S01]  /*fbb0*/  STSM.16.M88.4 [R7], R164 ;  /* 0x000000a407007844 */ /* 0x0005e20000000200 */
[----:B------:R-:W-:Y:S02]  /*fbc0*/  F2FP.BF16.F32.PACK_AB R8, R129, R128 ;  /* 0x000000808108723e */ /* 0x000fe400000010ff */
[----:B------:R-:W-:-:S02]  /*fbd0*/  F2FP.BF16.F32.PACK_AB R9, R131, R130 ;  /* 0x000000828309723e */ /* 0x000fc400000010ff */
[----:B------:R-:W-:Y:S02]  /*fbe0*/  F2FP.BF16.F32.PACK_AB R10, R133, R132 ;  /* 0x00000084850a723e */ /* 0x000fe400000010ff */
[----:B------:R-:W-:Y:S02]  /*fbf0*/  F2FP.BF16.F32.PACK_AB R11, R135, R134 ;  /* 0x00000086870b723e */ /* 0x000fe400000010ff */
[----:B------:R-:W-:Y:S02]  /*fc00*/  F2FP.BF16.F32.PACK_AB R12, R137, R136 ;  /* 0x00000088890c723e */ /* 0x000fe400000010ff */
[----:B------:R-:W-:Y:S01]  /*fc10*/  F2FP.BF16.F32.PACK_AB R13, R139, R138 ;  /* 0x0000008a8b0d723e */ /* 0x000fe200000010ff */
[----:B------:R5:W-:Y:S01]  /*fc20*/  STSM.16.M88.4 [R17], R8 ;  /* 0x0000000811007844 */ /* 0x000be20000000200 */
[----:B----4-:R-:W-:Y:S01]  /*fc30*/  F2FP.BF16.F32.PACK_AB R14, R141, R140 ;  /* 0x0000008c8d0e723e */ /* 0x010fe200000010ff */
[----:B---3--:R-:W-:Y:S01]  /*fc40*/  IMAD.WIDE R4, R201, 0x4, R20 ;  /* 0x00000004c9047825 */ /* 0x008fe200078e0214 */
[----:B------:R-:W-:Y:S01]  /*fc50*/  F2FP.BF16.F32.PACK_AB R15, R143, R142 ;  /* 0x0000008e8f0f723e */ /* 0x000fe200000010ff */
[----:B------:R-:W3:Y:S01]  /*fc60*/  LDC R21, c[0x0][0xad4] ;  /* 0x0002b500ff157b82 */ /* 0x000ee20000000800 */
[----:B------:R-:W-:Y:S01]  /*fc70*/  F2FP.BF16.F32.PACK_AB R152, R145, R144 ;  /* 0x000000909198723e */ /* 0x000fe200000010ff */
[----:B--2---:R-:W-:Y:S01]  /*fc80*/  IMAD.MOV.U32 R7, RZ, RZ, RZ ;  /* 0x000000ffff077224 */ /* 0x004fe200078e00ff */
[----:B------:R-:W-:Y:S01]  /*fc90*/  F2FP.BF16.F32.PACK_AB R153, R147, R146 ;  /* 0x000000929399723e */ /* 0x000fe200000010ff */
[----:B------:R2:W-:Y:S01]  /*fca0*/  STSM.16.M88.4 [R0], R12 ;  /* 0x0000000c00007844 */ /* 0x0005e20000000200 */
[----:B------:R-:W-:-:S02]  /*fcb0*/  F2FP.BF16.F32.PACK_AB R154, R149, R148 ;  /* 0x00000094959a723e */ /* 0x000fc400000010ff */
[----:B------:R-:W-:Y:S02]  /*fcc0*/  F2FP.BF16.F32.PACK_AB R155, R151, R150 ;  /* 0x00000096979b723e */ /* 0x000fe400000010ff */
[----:B0-----:R-:W-:-:S03]  /*fcd0*/  ISETP.NE.U32.AND P1, PT, R168, RZ, PT ;  /* 0x000000ffa800720c */ /* 0x001fc60003f25070 */
[----:B------:R0:W-:Y:S01]  /*fce0*/  STSM.16.M88.4 [R170], R152 ;  /* 0x00000098aa007844 */ /* 0x0001e20000000200 */
[----:B------:R-:W-:Y:S01]  /*fcf0*/  BAR.SYNC.DEFER_BLOCKING 0x1, 0x100 ;  /* 0x0044000000007b1d */ /* 0x000fe20000010000 */
[----:B------:R-:W-:-:S07]  /*fd00*/  ISETP.NE.AND.EX P1, PT, R169, RZ, PT, P1 ;  /* 0x000000ffa900720c */ /* 0x000fce0003f25310 */
[----:B-----5:R-:W4:Y:S01]  /*fd10*/  @P0 LDC.64 R8, c[0x0][0xc08] ;  /* 0x00030200ff080b82 */ /* 0x020f220000000a00 */
[----:B------:R-:W-:Y:S01]  /*fd20*/  ISETP.NE.AND P2, PT, R200, RZ, PT ;  /* 0x000000ffc800720c */ /* 0x000fe20003f45270 */
[----:B------:R-:W-:-:S06]  /*fd30*/  UISETP.NE.AND UP0, UPT, UR11, 0x1, UPT ;  /* 0x000000010b00788c */ /* 0x000fcc000bf05270 */
[----:B--2---:R-:W2:Y:S01]  /*fd40*/  LDC.64 R14, c[0x0][0xba8] ;  /* 0x0002ea00ff0e7b82 */ /* 0x004ea20000000a00 */
[----:B------:R-:W5:Y:S01]  /*fd50*/  @P1 LDG.E R7, desc[UR40][R4.64] ;  /* 0x0000002804071981 */ /* 0x000f62000c1e1900 */
[----:B----4-:R-:W-:Y:S01]  /*fd60*/  @P0 IMAD.WIDE R8, R201, 0x4, R8 ;  /* 0x00000004c9080825 */ /* 0x010fe200078e0208 */
[----:B---3--:R-:W-:Y:S02]  /*fd70*/  SEL R21, R200, R21, P2 ;  /* 0x00000015c8157207 */ /* 0x008fe40001000000 */
[----:B------:R-:W-:Y:S01]  /*fd80*/  @UP0 ULDC UR8, c[0x0][0xbec] ;  /* 0x0002fb0000080ab9 */ /* 0x000fe20000000800 */
[----:B------:R-:W-:Y:S01]  /*fd90*/  @UP0 ULDC UR10, c[0x0][0xbf0] ;  /* 0x0002fc00000a0ab9 */ /* 0x000fe20000000800 */
[----:B------:R3:W4:Y:S01]  /*fda0*/  @P0 LDG.E R19, desc[UR40][R8.64] ;  /* 0x0000002808130981 */ /* 0x000722000c1e1900 */
[----:B------:R-:W-:Y:S01]  /*fdb0*/  IMAD.MOV.U32 R0, RZ, RZ, 0x9b8 ;  /* 0x000009b8ff007424 */ /* 0x000fe200078e00ff */
[----:B------:R-:W-:Y:S01]  /*fdc0*/  ISETP.GT.AND P3, PT, R21, 0x1, PT ;  /* 0x000000011500780c */ /* 0x000fe20003f64270 */
[----:B------:R-:W-:Y:S01]  /*fdd0*/  VIADD R17, R22, UR43 ;  /* 0x0000002b16117c36 */ /* 0x000fe20008000000 */
[----:B------:R-:W-:-:S02]  /*fde0*/  ISETP.NE.U32.AND P2, PT, R168, RZ, PT ;  /* 0x000000ffa800720c */ /* 0x000fc40003f45070 */
[----:B0-----:R-:W-:Y:S01]  /*fdf0*/  SEL R152, R0, 0x978, P3 ;  /* 0x0000097800987807 */ /* 0x001fe20001800000 */
[----:B------:R-:W-:Y:S01]  /*fe00*/  IMAD.MOV.U32 R155, RZ, RZ, R17 ;  /* 0x000000ffff9b7224 */ /* 0x000fe200078e0011 */
[----:B------:R-:W-:Y:S02]  /*fe10*/  ISETP.NE.AND.EX P2, PT, R169, RZ, PT, P2 ;  /* 0x000000ffa900720c */ /* 0x000fe40003f45320 */
[----:B------:R-:W0:Y:S01]  /*fe20*/  LDC.64 R10, c[0x0][R152+0x220] ;  /* 0x00008800980a7b82 */ /* 0x000e220000000a00 */
[----:B------:R-:W-:Y:S02]  /*fe30*/  SHF.R.S32.HI R0, RZ, 0x1f, R201 ;  /* 0x0000001fff007819 */ /* 0x000fe400000114c9 */
[----:B------:R-:W-:Y:S02]  /*fe40*/  SEL R201, R201, RZ, !P2 ;  /* 0x000000ffc9c97207 */ /* 0x000fe40005000000 */
[----:B------:R-:W-:Y:S02]  /*fe50*/  PLOP3.LUT P4, PT, PT, PT, UP0, 0x80, 0x0 ;  /* 0x000000000000781c */ /* 0x000fe40003f8f008 */
[----:B------:R-:W-:Y:S01]  /*fe60*/  SEL R21, R0, RZ, !P2 ;  /* 0x000000ff00157207 */ /* 0x000fe20005000000 */
[----:B---3--:R-:W3:Y:S01]  /*fe70*/  LDC.64 R8, c[0x0][R152+0x218] ;  /* 0x0000860098087b82 */ /* 0x008ee20000000a00 */
[----:B------:R-:W-:-:S07]  /*fe80*/  SEL R153, R230, RZ, P3 ;  /* 0x000000ffe6997207 */ /* 0x000fce0001800000 */
[----:B------:R-:W1:Y:S01]  /*fe90*/  LDC.64 R12, c[0x0][R152+0x228] ;  /* 0x00008a00980c7b82 */ /* 0x000e620000000a00 */
[----:B0-----:R-:W-:-:S07]  /*fea0*/  IMAD R0, R11, R201, RZ ;  /* 0x000000c90b007224 */ /* 0x001fce00078e02ff */
[----:B--2---:R-:W0:Y:S01]  /*feb0*/  @!P3 LDC R14, c[0x0][0xb50] ;  /* 0x0002d400ff0ebb82 */ /* 0x004e220000000800 */
[----:B------:R-:W-:Y:S02]  /*fec0*/  IMAD R159, R10, R21, R0 ;  /* 0x000000150a9f7224 */ /* 0x000fe400078e0200 */
[----:B------:R-:W-:Y:S01]  /*fed0*/  @P4 IMAD.HI.U32 R0, R17, UR8, RZ ;  /* 0x0000000811004c27 */ /* 0x000fe2000f8e00ff */
[----:B------:R-:W-:-:S04]  /*fee0*/  ULDC UR8, c[0x0][0xa88] ;  /* 0x0002a20000087ab9 */ /* 0x000fc80000000800 */
[----:B------:R-:W2:Y:S01]  /*fef0*/  LDC.64 R20, c[0x0][R152+0x210] ;  /* 0x0000840098147b82 */ /* 0x000ea20000000a00 */
[-C--:B---3--:R-:W-:Y:S01]  /*ff00*/  IMAD R157, R9, R23.reuse, RZ ;  /* 0x00000017099d7224 */ /* 0x088fe200078e02ff */
[----:B------:R-:W-:Y:S01]  /*ff10*/  @P4 SHF.R.U32.HI R155, RZ, UR10, R0 ;  /* 0x0000000aff9b4c19 */ /* 0x000fe20008011600 */
[----:B------:R-:W-:-:S04]  /*ff20*/  IMAD.WIDE.U32 R8, R8, R23, RZ ;  /* 0x0000001708087225 */ /* 0x000fc800078e00ff */
[----:B------:R-:W-:Y:S01]  /*ff30*/  IMAD.WIDE.U32 R10, R10, R201, RZ ;  /* 0x000000c90a0a7225 */ /* 0x000fe200078e00ff */
[----:B------:R-:W3:Y:S03]  /*ff40*/  @!P3 LDC R15, c[0x0][0xb54] ;  /* 0x0002d500ff0fbb82 */ /* 0x000ee60000000800 */
[----:B------:R-:W-:Y:S02]  /*ff50*/  IMAD.IADD R157, R9, 0x1, R157 ;  /* 0x00000001099d7824 */ /* 0x000fe400078e029d */
[----:B------:R-:W-:Y:S02]  /*ff60*/  IMAD.IADD R11, R11, 0x1, R159 ;  /* 0x000000010b0b7824 */ /* 0x000fe400078e029f */
[-C--:B-1----:R-:W-:Y:S02]  /*ff70*/  IMAD R9, R13, R153.reuse, RZ ;  /* 0x000000990d097224 */ /* 0x082fe400078e02ff */
[----:B------:R-:W-:-:S04]  /*ff80*/  IMAD.WIDE.U32 R12, R12, R153, RZ ;  /* 0x000000990c0c7225 */ /* 0x000fc800078e00ff */
[----:B------:R-:W-:Y:S01]  /*ff90*/  IMAD.IADD R13, R13, 0x1, R9 ;  /* 0x000000010d0d7824 */ /* 0x000fe200078e0209 */
[----:B-----5:R-:W-:Y:S01]  /*ffa0*/  IADD3 R8, P2, P5, R10, R8, R7 ;  /* 0x000000080a087210 */ /* 0x020fe20007d5e007 */
[----:B------:R-:W-:Y:S01]  /*ffb0*/  IMAD.MOV R10, RZ, RZ, -R155 ;  /* 0x000000ffff0a7224 */ /* 0x000fe200078e0a9b */
[----:B------:R-:W-:-:S03]  /*ffc0*/  SHF.R.S32.HI R0, RZ, 0x1f, R7 ;  /* 0x0000001fff007819 */ /* 0x000fc60000011407 */
[----:B------:R-:W-:Y:S01]  /*ffd0*/  IMAD R9, R10, UR11, R17 ;  /* 0x0000000b0a097c24 */ /* 0x000fe2000f8e0211 */
[----:B------:R-:W-:Y:S02]  /*ffe0*/  IADD3.X R11, R11, R157, R0, P2, P5 ;  /* 0x0000009d0b0b7210 */ /* 0x000fe400017ea400 */
[----:B------:R-:W-:Y:S02]  /*fff0*/  IADD3 R12, P2, P5, R155, R8, R12 ;  /* 0x000000089b0c7210 */ /* 0x000fe40007d5e00c */
[----:B------:R-:W-:Y:S02]  /*10000*/  SHF.R.S32.HI R8, RZ, 0x1f, R155 ;  /* 0x0000001fff087819 */ /* 0x000fe4000001149b */
[----:B----4-:R-:W-:Y:S02]  /*10010*/  @P0 R2UR UR8, R19 ;  /* 0x00000000130802ca */ /* 0x010fe400000e0000 */
[----:B------:R-:W-:Y:S01]  /*10020*/  IADD3.X R13, R8, R11, R13, P2, P5 ;  /* 0x0000000b080d7210 */ /* 0x000fe200017ea40d */
[-C--:B--2---:R-:W-:Y:S01]  /*10030*/  IMAD R8, R21, R9.reuse, RZ ;  /* 0x0000000915087224 */ /* 0x084fe200078e02ff */
        /* <DEDUP_REMOVED lines=9> */
[----:B------:R-:W3:Y:S01]  /*100d0*/  LDG.E R8, desc[UR40][R4.64+0x4] ;  /* 0x0000042804087981 */ /* 0x000ee2000c1e1900 */
[----:B--2---:R-:W-:Y:S02]  /*100e0*/  R2UR UR10, R9 ;  /* 0x00000000090a72ca */ /* 0x004fe400000e0000 */
[----:B---3--:R-:W-:-:S13]  /*100f0*/  R2UR UR8, R8 ;  /* 0x00000000080872ca */ /* 0x008fda00000e0000 */
[----:B------:R-:W-:-:S12]  /*10100*/  UIADD3 UR8, -UR10, UR8, URZ ;  /* 0x000000080a087290 */ /* 0x000fd8000fffe13f */
.L_x_11448:
[----:B------:R-:W2:Y:S01]  /*10110*/  LDL R10, [R1+0x5c] ;  /* 0x00005c00010a7983 */ /* 0x000ea20000100800 */
[----:B------:R-:W-:Y:S01]  /*10120*/  UIMAD UR8, UR8, UR11, URZ ;  /* 0x0000000b080872a4 */ /* 0x000fe2000f8e023f */
[----:B------:R-:W-:Y:S02]  /*10130*/  LOP3.LUT P0, RZ, R231, 0x3, RZ, 0xc0, !PT ;  /* 0x00000003e7ff7812 */ /* 0x000fe4000780c0ff */
[----:B------:R-:W-:Y:S04]  /*10140*/  SHFL.IDX PT, R4, R14, RZ, 0x1c1f ;  /* 0x001c1fff0e047589 */ /* 0x000fe800000e0000 */
[----:B------:R-:W0:Y:S04]  /*10150*/  SHFL.IDX PT, R5, R15, RZ, 0x1c1f ;  /* 0x001c1fff0f057589 */ /* 0x000e2800000e0000 */
[----:B------:R-:W-:Y:S04]  /*10160*/  SHFL.IDX PT, R8, R14, 0x1, 0x1c1f ;  /* 0x003c1f000e087f89 */ /* 0x000fe800000e0000 */
[----:B------:R-:W1:Y:S01]  /*10170*/  SHFL.IDX PT, R9, R15, 0x1, 0x1c1f ;  /* 0x003c1f000f097f89 */ /* 0x000e6200000e0000 */
[----:B--2---:R-:W-:-:S04]  /*10180*/  VIADD R10, R10, UR43 ;  /* 0x0000002b0a0a7c36 */ /* 0x004fc80008000000 */
[C---:B------:R-:W-:Y:S01]  /*10190*/  VIADD R12, R10.reuse, 0x8 ;  /* 0x000000080a0c7836 */ /* 0x040fe20000000000 */
[----:B------:R-:W-:-:S04]  /*101a0*/  ISETP.GE.OR P1, PT, R10, UR8, P0 ;  /* 0x000000080a007c0c */ /* 0x000fc80008726670 */
[----:B------:R-:W-:-:S09]  /*101b0*/  ISETP.GE.OR P0, PT, R12, UR8, P0 ;  /* 0x000000080c007c0c */ /* 0x000fd20008706670 */
[----:B0-----:R0:W-:Y:S04]  /*101c0*/  @!P1 ST.E desc[UR40][R4.64], R2 ;  /* 0x0000000204009985 */ /* 0x0011e8000c101928 */
[----:B-1----:R0:W-:Y:S01]  /*101d0*/  @!P0 ST.E desc[UR40][R8.64], R3 ;  /* 0x0000000308008985 */ /* 0x0021e2000c101928 */
[----:B------:R-:W-:Y:S05]  /*101e0*/  @P3 BRA `(.L_x_11449) ;  /* 0x0000000c00fc3947 */ /* 0x000fea0003800000 */
[----:B0-----:R-:W0:Y:S01]  /*101f0*/  S2R R2, SR_TID.X ;  /* 0x0000000000027919 */ /* 0x001e220000002100 */
[----:B------:R-:W-:Y:S01]  /*10200*/  @UP0 ULDC UR10, c[0x0][0xbec] ;  /* 0x0002fb00000a0ab9 */ /* 0x000fe20000000800 */
        /* <DEDUP_REMOVED lines=9> */
[----:B------:R-:W-:Y:S01]  /*102a0*/  IMAD.WIDE R4, R4, R5, UR6 ;  /* 0x0000000604047e25 */ /* 0x000fe2000f8e0205 */
[----:B------:R-:W-:Y:S02]  /*102b0*/  ULDC.64 UR6, c[0x0][0xaa0] ;  /* 0x0002a80000067ab9 */ /* 0x000fe40000000a00 */
[C---:B------:R-:W-:Y:S02]  /*102c0*/  IADD3 R29, P1, R4.reuse, 0x3000, RZ ;  /* 0x00003000041d7810 */ /* 0x040fe40007f3e0ff */
[C---:B------:R-:W-:Y:S02]  /*102d0*/  IADD3 R13, P3, R4.reuse, 0x1000, RZ ;  /* 0x00001000040d7810 */ /* 0x040fe40007f7e0ff */
[----:B------:R-:W-:Y:S02]  /*102e0*/  IADD3 R25, P2, R4, 0x2000, RZ ;  /* 0x0000200004197810 */ /* 0x000fe40007f5e0ff */
[----:B------:R-:W-:Y:S02]  /*102f0*/  LOP3.LUT R28, R29, 0x380, RZ, 0xc0, !PT ;  /* 0x000003801d1c7812 */ /* 0x000fe400078ec0ff */
[----:B------:R-:W-:-:S02]  /*10300*/  LOP3.LUT R12, R13, 0x380, RZ, 0xc0, !PT ;  /* 0x000003800d0c7812 */ /* 0x000fc400078ec0ff */
[----:B------:R-:W-:Y:S02]  /*10310*/  LOP3.LUT R24, R25, 0x380, RZ, 0xc0, !PT ;  /* 0x0000038019187812 */ /* 0x000fe400078ec0ff */
[----:B------:R-:W-:Y:S02]  /*10320*/  SHF.R.U64 R28, R28, 0x3, RZ ;  /* 0x000000031c1c7819 */ /* 0x000fe400000012ff */
[----:B------:R-:W-:Y:S02]  /*10330*/  SHF.R.U64 R12, R12, 0x3, RZ ;  /* 0x000000030c0c7819 */ /* 0x000fe400000012ff */
[----:B------:R-:W-:Y:S02]  /*10340*/  SHF.R.U64 R24, R24, 0x3, RZ ;  /* 0x0000000318187819 */ /* 0x000fe400000012ff */
[----:B------:R-:W-:Y:S01]  /*10350*/  LOP3.LUT R28, R28, R29, RZ, 0x3c, !PT ;  /* 0x0000001d1c1c7212 */ /* 0x000fe200078e3cff */
[--C-:B------:R-:W-:Y:S01]  /*10360*/  IMAD.X R29, RZ, RZ, R5.reuse, P1 ;  /* 0x000000ffff1d7224 */ /* 0x100fe200008e0605 */
[----:B------:R-:W-:Y:S01]  /*10370*/  LOP3.LUT R12, R12, R13, RZ, 0x3c, !PT ;  /* 0x0000000d0c0c7212 */ /* 0x000fe200078e3cff */
[--C-:B------:R-:W-:Y:S01]  /*10380*/  IMAD.X R13, RZ, RZ, R5.reuse, P3 ;  /* 0x000000ffff0d7224 */ /* 0x100fe200018e0605 */
[----:B------:R-:W-:Y:S01]  /*10390*/  LOP3.LUT R24, R24, R25, RZ, 0x3c, !PT ;  /* 0x0000001918187212 */ /* 0x000fe200078e3cff */
[----:B------:R-:W-:Y:S01]  /*103a0*/  IMAD.X R25, RZ, RZ, R5, P2 ;  /* 0x000000ffff197224 */ /* 0x000fe200010e0605 */
[----:B------:R-:W-:-:S02]  /*103b0*/  IADD3 R53, P1, R4, 0x9000, RZ ;  /* 0x0000900004357810 */ /* 0x000fc40007f3e0ff */
[C---:B------:R-:W-:Y:S02]  /*103c0*/  IADD3 R33, P0, R4.reuse, 0x4000, RZ ;  /* 0x0000400004217810 */ /* 0x040fe40007f1e0ff */
[C---:B------:R-:W-:Y:S02]  /*103d0*/  IADD3 R37, P6, R4.reuse, 0x5000, RZ ;  /* 0x0000500004257810 */ /* 0x040fe40007fde0ff */
[C---:B------:R-:W-:Y:S02]  /*103e0*/  IADD3 R41, P5, R4.reuse, 0x6000, RZ ;  /* 0x0000600004297810 */ /* 0x040fe40007fbe0ff */
[----:B------:R-:W-:Y:S01]  /*103f0*/  LOP3.LUT R11, R4, 0x380, RZ, 0xc0, !PT ;  /* 0x00000380040b7812 */ /* 0x000fe200078ec0ff */
[----:B------:R-:W-:Y:S01]  /*10400*/  IMAD R0, R0, UR6, RZ ;  /* 0x0000000600007c24 */ /* 0x000fe2000f8e02ff */
[C---:B------:R-:W-:Y:S01]  /*10410*/  IADD3 R45, P3, R4.reuse, 0x7000, RZ ;  /* 0x00007000042d7810 */ /* 0x040fe20007f7e0ff */
[----:B------:R-:W5:Y:S01]  /*10420*/  LD.E.128 R12, desc[UR40][R12.64] ;  /* 0x000000280c0c7980 */ /* 0x000f62000c101d00 */
[----:B------:R-:W-:-:S02]  /*10430*/  IADD3 R49, P2, R4, 0x8000, RZ ;  /* 0x0000800004317810 */ /* 0x000fc40007f5e0ff */
[----:B------:R-:W-:Y:S01]  /*10440*/  LOP3.LUT R52, R53, 0x380, RZ, 0xc0, !PT ;  /* 0x0000038035347812 */ /* 0x000fe200078ec0ff */
[----:B------:R-:W5:Y:S01]  /*10450*/  LD.E.128 R24, desc[UR40][R24.64] ;  /* 0x0000002818187980 */ /* 0x000f62000c101d00 */
[----:B------:R-:W-:Y:S02]  /*10460*/  LOP3.LUT R32, R33, 0x380, RZ, 0xc0, !PT ;  /* 0x0000038021207812 */ /* 0x000fe400078ec0ff */
[----:B------:R-:W-:Y:S01]  /*10470*/  LOP3.LUT R36, R37, 0x380, RZ, 0xc0, !PT ;  /* 0x0000038025247812 */ /* 0x000fe200078ec0ff */
[----:B------:R-:W5:Y:S01]  /*10480*/  LD.E.128 R28, desc[UR40][R28.64] ;  /* 0x000000281c1c7980 */ /* 0x000f62000c101d00 */
        /* <DEDUP_REMOVED lines=21> */
[----:B------:R-:W-:-:S02]  /*105e0*/  IADD3 R9, P1, R4, 0xf000, RZ ;  /* 0x0000f00004097810 */ /* 0x000fc40007f3e0ff */
[----:B------:R-:W-:Y:S01]  /*105f0*/  SHF.R.U64 R11, R11, 0x3, RZ ;  /* 0x000000030b0b7819 */ /* 0x000fe200000012ff */
[----:B------:R-:W-:Y:S01]  /*10600*/  IMAD R17, R7, UR7, R0 ;  /* 0x0000000707117c24 */ /* 0x000fe2000f8e0200 */
[C---:B------:R-:W-:Y:S01]  /*10610*/  IADD3 R57, P0, R4.reuse, 0xa000, RZ ;  /* 0x0000a00004397810 */ /* 0x040fe20007f1e0ff */
[----:B------:R-:W-:Y:S01]  /*10620*/  IMAD.X R77, RZ, RZ, R5, P1 ;  /* 0x000000ffff4d7224 */ /* 0x000fe200008e0605 */
[C---:B------:R-:W-:Y:S01]  /*10630*/  IADD3 R61, P6, R4.reuse, 0xb000, RZ ;  /* 0x0000b000043d7810 */ /* 0x040fe20007fde0ff */
[----:B------:R-:W5:Y:S01]  /*10640*/  LD.E.128 R32, desc[UR40][R32.64] ;  /* 0x0000002820207980 */ /* 0x000f62000c101d00 */
[C---:B------:R-:W-:Y:S02]  /*10650*/  IADD3 R65, P5, R4.reuse, 0xc000, RZ ;  /* 0x0000c00004417810 */ /* 0x040fe40007fbe0ff */
        /* <DEDUP_REMOVED lines=14> */
[----:B------:R-:W-:Y:S02]  /*10740*/  SHF.R.U64 R56, R56, 0x3, RZ ;  /* 0x0000000338387819 */ /* 0x000fe400000012ff */
[----:B------:R-:W-:Y:S02]  /*10750*/  SHF.R.U64 R60, R60, 0x3, RZ ;  /* 0x000000033c3c7819 */ /* 0x000fe400000012ff */
[----:B------:R-:W-:Y:S02]  /*10760*/  SHF.R.U64 R64, R64, 0x3, RZ ;  /* 0x0000000340407819 */ /* 0x000fe400000012ff */
[----:B------:R-:W-:Y:S02]  /*10770*/  SHF.R.U64 R68, R68, 0x3, RZ ;  /* 0x0000000344447819 */ /* 0x000fe400000012ff */
[----:B------:R-:W-:-:S02]  /*10780*/  SHF.R.U64 R72, R72, 0x3, RZ ;  /* 0x0000000348487819 */ /* 0x000fc400000012ff */
[----:B------:R-:W-:Y:S02]  /*10790*/  LOP3.LUT R4, R11, R4, RZ, 0x3c, !PT ;  /* 0x000000040b047212 */ /* 0x000fe400078e3cff */
        /* <DEDUP_REMOVED lines=11> */
[----:B------:R-:W-:Y:S01]  /*10850*/  IMAD R0, R20, 0x20, R3 ;  /* 0x0000002014007824 */ /* 0x000fe200078e0203 */
[----:B------:R0:W5:Y:S04]  /*10860*/  LD.E.128 R8, desc[UR40][R4.64] ;  /* 0x0000002804087980 */ /* 0x000168000c101d00 */
[----:B------:R-:W5:Y:S04]  /*10870*/  LD.E.128 R56, desc[UR40][R56.64] ;  /* 0x0000002838387980 */ /* 0x000f68000c101d00 */
[----:B------:R-:W5:Y:S01]  /*10880*/  LD.E.128 R60, desc[UR40][R60.64] ;  /* 0x000000283c3c7980 */ /* 0x000f62000c101d00 */
[----:B0-----:R-:W-:Y:S01]  /*10890*/  IMAD.WIDE.U32 R4, R7, UR6, RZ ;  /* 0x0000000607047c25 */ /* 0x001fe2000f8e00ff */
[----:B------:R-:W-:-:S02]  /*108a0*/  ULDC.64 UR6, c[0x0][0xae8] ;  /* 0x0002ba0000067ab9 */ /* 0x000fc40000000a00 */
[----:B------:R-:W5:Y:S01]  /*108b0*/  LD.E.128 R64, desc[UR40][R64.64] ;  /* 0x0000002840407980 */ /* 0x000f62000c101d00 */
[----:B------:R-:W-:Y:S01]  /*108c0*/  IMAD.IADD R5, R5, 0x1, R17 ;  /* 0x0000000105057824 */ /* 0x000fe200078e0211 */
[----:B------:R-:W-:Y:S01]  /*108d0*/  SHF.R.S32.HI R7, RZ, 0x1f, R201 ;  /* 0x0000001fff077819 */ /* 0x000fe200000114c9 */
[----:B------:R-:W-:Y:S01]  /*108e0*/  VIADD R20, R0, UR43 ;  /* 0x0000002b00147c36 */ /* 0x000fe20008000000 */
[----:B------:R-:W5:Y:S01]  /*108f0*/  LD.E.128 R68, desc[UR40][R68.64] ;  /* 0x0000002844447980 */ /* 0x000f62000c101d00 */
[----:B------:R-:W-:-:S03]  /*10900*/  IMAD.WIDE.U32 R4, R23, UR6, R4 ;  /* 0x0000000617047c25 */ /* 0x000fc6000f8e0004 */
[----:B------:R-:W5:Y:S01]  /*10910*/  LD.E.128 R72, desc[UR40][R72.64] ;  /* 0x0000002848487980 */ /* 0x000f62000c101d00 */
[----:B------:R-:W-:Y:S01]  /*10920*/  IMAD R5, R23, UR7, R5 ;  /* 0x0000000717057c24 */ /* 0x000fe2000f8e0205 */
[----:B------:R-:W-:Y:S01]  /*10930*/  ULDC.64 UR6, c[0x0][0xaf0] ;  /* 0x0002bc0000067ab9 */ /* 0x000fe20000000a00 */
[----:B------:R-:W-:Y:S01]  /*10940*/  @P4 IMAD.HI.U32 R19, R20, UR10, RZ ;  /* 0x0000000a14134c27 */ /* 0x000fe2000f8e00ff */
[----:B------:R-:W-:Y:S01]  /*10950*/  @UP0 ULDC UR10, c[0x0][0xbf0] ;  /* 0x0002fc00000a0ab9 */ /* 0x000fe20000000800 */
[----:B------:R-:W5:Y:S02]  /*10960*/  LD.E.128 R76, desc[UR40][R76.64] ;  /* 0x000000284c4c7980 */ /* 0x000f64000c101d00 */
[----:B------:R-:W-:Y:S02]  /*10970*/  IMAD R0, R7, UR6, RZ ;  /* 0x0000000607007c24 */ /* 0x000fe4000f8e02ff */
[----:B------:R-:W-:Y:S01]  /*10980*/  IMAD.MOV.U32 R7, RZ, RZ, R20 ;  /* 0x000000ffff077224 */ /* 0x000fe200078e0014 */
[----:B------:R-:W-:Y:S01]  /*10990*/  @P4 SHF.R.U32.HI R7, RZ, UR10, R19 ;  /* 0x0000000aff074c19 */ /* 0x000fe20008011613 */
[C---:B------:R-:W-:Y:S01]  /*109a0*/  IMAD R17, R201.reuse, UR7, R0 ;  /* 0x00000007c9117c24 */ /* 0x040fe2000f8e0200 */
[----:B------:R-:W-:Y:S01]  /*109b0*/  @!PT LDS RZ, [RZ] ;  /* 0x00000000fffff984 */ /* 0x000fe20000000800 */
[----:B------:R-:W-:Y:S01]  /*109c0*/  @!PT LDS RZ, [RZ] ;  /* 0x00000000fffff984 */ /* 0x000fe20000000800 */
[----:B------:R-:W-:Y:S01]  /*109d0*/  @!PT LDS RZ, [RZ] ;  /* 0x00000000fffff984 */ /* 0x000fe20000000800 */
[----:B------:R-:W-:Y:S01]  /*109e0*/  @!PT LDS RZ, [RZ] ;  /* 0x00000000fffff984 */ /* 0x000fe20000000800 */
[----:B------:R0:W-:Y:S06]  /*109f0*/  MEMBAR.ALL.CTA ;  /* 0x0000000000007992 */ /* 0x0001ec0000008000 */
[----:B0-----:R-:W0:Y:S01]  /*10a00*/  FENCE.VIEW.ASYNC.S ;  /* 0x00000000000073c6 */ /* 0x001e220000000000 */
[----:B------:R-:W-:Y:S01]  /*10a10*/  IMAD.WIDE.U32 R4, R201, UR6, R4 ;  /* 0x00000006c9047c25 */ /* 0x000fe2000f8e0004 */
[----:B------:R-:W-:Y:S01]  /*10a20*/  SHF.R.S32.HI R0, RZ, 0x1f, R7 ;  /* 0x0000001fff007819 */ /* 0x000fe20000011407 */
[----:B------:R-:W-:-:S02]  /*10a30*/  ULDC.64 UR6, c[0x0][0xae0] ;  /* 0x0002b80000067ab9 */ /* 0x000fc40000000a00 */
[----:B------:R-:W-:Y:S02]  /*10a40*/  IMAD.IADD R5, R5, 0x1, R17 ;  /* 0x0000000105057824 */ /* 0x000fe400078e0211 */
[----:B------:R-:W-:Y:S02]  /*10a50*/  IMAD.MOV R17, RZ, RZ, -R7 ;  /* 0x000000ffff117224 */ /* 0x000fe400078e0a07 */
[----:B------:R-:W-:Y:S02]  /*10a60*/  IMAD R0, R0, UR6, RZ ;  /* 0x0000000600007c24 */ /* 0x000fe4000f8e02ff */
[----:B------:R-:W-:Y:S02]  /*10a70*/  IMAD R17, R17, UR11, R20 ;  /* 0x0000000b11117c24 */ /* 0x000fe4000f8e0214 */
[----:B------:R-:W-:-:S04]  /*10a80*/  IMAD.WIDE.U32 R4, R7, UR6, R4 ;  /* 0x0000000607047c25 */ /* 0x000fc8000f8e0004 */
[----:B------:R-:W-:Y:S01]  /*10a90*/  IMAD R7, R7, UR7, R0 ;  /* 0x0000000707077c24 */ /* 0x000fe2000f8e0200 */
[----:B------:R-:W-:Y:S01]  /*10aa0*/  SHF.R.S32.HI R0, RZ, 0x1f, R17 ;  /* 0x0000001fff007819 */ /* 0x000fe20000011411 */
[----:B------:R-:W-:Y:S02]  /*10ab0*/  ULDC.64 UR6, c[0x0][0xad8] ;  /* 0x0002b60000067ab9 */ /* 0x000fe40000000a00 */
[----:B------:R-:W-:Y:S02]  /*10ac0*/  IMAD.IADD R5, R5, 0x1, R7 ;  /* 0x0000000105057824 */ /* 0x000fe400078e0207 */
[----:B------:R-:W-:Y:S02]  /*10ad0*/  IMAD R0, R0, UR6, RZ ;  /* 0x0000000600007c24 */ /* 0x000fe4000f8e02ff */
[----:B------:R-:W-:Y:S02]  /*10ae0*/  VIADD R19, R3, UR43 ;  /* 0x0000002b03137c36 */ /* 0x000fe40008000000 */
[----:B------:R-:W-:-:S02]  /*10af0*/  IMAD R3, R17, UR7, R0 ;  /* 0x0000000711037c24 */ /* 0x000fc4000f8e0200 */
[----:B------:R-:W-:Y:S01]  /*10b00*/  IMAD.WIDE.U32 R4, R17, UR6, R4 ;  /* 0x0000000611047c25 */ /* 0x000fe2000f8e0004 */
[----:B------:R-:W-:-:S03]  /*10b10*/  ULDC.64 UR6, c[0x0][0xa80] ;  /* 0x0002a00000067ab9 */ /* 0x000fc60000000a00 */
[----:B------:R-:W-:Y:S01]  /*10b20*/  IMAD.IADD R3, R5, 0x1, R3 ;  /* 0x0000000105037824 */ /* 0x000fe200078e0203 */
[----:B------:R-:W-:Y:S01]  /*10b30*/  LEA R7, P2, R4, UR6, 0x1 ;  /* 0x0000000604077c11 */ /* 0x000fe2000f8408ff */
[----:B------:R-:W-:-:S03]  /*10b40*/  UIADD3 UR6, UR9, 0x22820, URZ ;  /* 0x0002282009067890 */ /* 0x000fc6000fffe03f */
[----:B------:R-:W-:Y:S02]  /*10b50*/  LEA.HI.X R3, R4, UR7, R3, 0x1, P2 ;  /* 0x0000000704037c11 */ /* 0x000fe400090f0c03 */
[C---:B------:R-:W-:Y:S01]  /*10b60*/  ISETP.GE.AND P2, PT, R19.reuse, UR8, PT ;  /* 0x0000000813007c0c */ /* 0x040fe2000bf46270 */
[----:B------:R-:W-:Y:S01]  /*10b70*/  UPRMT UR6, URZ, 0x654, UR6 ;  /* 0x000006543f067896 */ /* 0x000fe20008000006 */
[C---:B------:R-:W-:Y:S02]  /*10b80*/  VIADD R17, R19.reuse, 0x40 ;  /* 0x0000004013117836 */ /* 0x040fe40000000000 */
[----:B------:R-:W-:Y:S02]  /*10b90*/  VIADD R0, R19, 0x20 ;  /* 0x0000002013007836 */ /* 0x000fe40000000000 */
[C---:B------:R-:W-:Y:S01]  /*10ba0*/  VIADD R86, R2.reuse, 0x80 ;  /* 0x0000008002567836 */ /* 0x040fe20000000000 */
[----:B------:R-:W-:Y:S01]  /*10bb0*/  ISETP.GE.AND P0, PT, R17, UR8, PT ;  /* 0x0000000811007c0c */ /* 0x000fe2000bf06270 */
[----:B------:R-:W-:-:S02]  /*10bc0*/  VIADD R88, R2, 0xc0 ;  /* 0x000000c002587836 */ /* 0x000fc40000000000 */
[----:B------:R-:W-:Y:S01]  /*10bd0*/  VIADD R84, R2, 0x40 ;  /* 0x0000004002547836 */ /* 0x000fe20000000000 */
[----:B0-----:R-:W-:Y:S01]  /*10be0*/  SYNCS.ARRIVE.TRANS64.RED.A1T0 RZ, [UR6], RZ ;  /* 0x000000ffffff79a7 */ /* 0x001fe20008100406 */
[----:B------:R0:W1:Y:S01]  /*10bf0*/  SHFL.IDX PT, R83, R7, RZ, 0x181f ;  /* 0x00181fff07537589 */ /* 0x00006200000e0000 */
[----:B------:R-:W-:Y:S03]  /*10c00*/  BSSY B1, `(.L_x_11450) ;  /* 0x0000019000017945 */ /* 0x000fe60003800000 */
[----:B------:R0:W2:Y:S01]  /*10c10*/  SHFL.IDX PT, R17, R3, RZ, 0x181f ;  /* 0x00181fff03117589 */ /* 0x0000a200000e0000 */
[----:B------:R-:W-:Y:S02]  /*10c20*/  ISETP.GE.AND P1, PT, R0, UR8, PT ;  /* 0x0000000800007c0c */ /* 0x000fe4000bf26270 */
[----:B------:R-:W-:Y:S02]  /*10c30*/  SHF.R.S32.HI R89, RZ, 0x1f, R2 ;  /* 0x0000001fff597819 */ /* 0x000fe40000011402 */
[----:B------:R-:W-:-:S02]  /*10c40*/  SHF.R.S32.HI R23, RZ, 0x1f, R86 ;  /* 0x0000001fff177819 */ /* 0x000fc40000011456 */
        /* <DEDUP_REMOVED lines=20> */
.L_x_11451:
[----:B------:R-:W-:Y:S05]  /*10d90*/  BSYNC B1 ;  /* 0x0000000000017941 */ /* 0x000fea0003800000 */
.L_x_11450:
[----:B--2---:R2:W3:Y:S01]  /*10da0*/  SHFL.IDX PT, R17, R3, 0x1, 0x181f ;  /* 0x00381f0003117f89 */ /* 0x0044e200000e0000 */
        /* <DEDUP_REMOVED lines=20> */
.L_x_11453:
[----:B------:R-:W-:Y:S05]  /*10ef0*/  BSYNC B1 ;  /* 0x0000000000017941 */ /* 0x000fea0003800000 */
.L_x_11452:
[----:B----45:R4:W0:Y:S01]  /*10f00*/  SHFL.IDX PT, R13, R3, 0x2, 0x181f ;  /* 0x00581f00030d7f89 */ /* 0x03082200000e0000 */
[----:B------:R-:W-:Y:S03]  /*10f10*/  BSSY B1, `(.L_x_11454) ;  /* 0x0000014000017945 */ /* 0x000fe60003800000 */
[----:B------:R4:W0:Y:S01]  /*10f20*/  SHFL.IDX PT, R9, R7, 0x2, 0x181f ;  /* 0x00581f0007097f89 */ /* 0x00082200000e0000 */
[----:B------:R-:W-:Y:S05]  /*10f30*/  @P0 BRA `(.L_x_11455) ;  /* 0x0000000000440947 */ /* 0x000fea0003800000 */
[----:B------:R-:W-:Y:S02]  /*10f40*/  ULDC UR6, c[0x0][0xac8] ;  /* 0x0002b20000067ab9 */ /* 0x000fe40000000800 */
[----:B------:R-:W-:Y:S02]  /*10f50*/  ISETP.GE.AND P3, PT, R2, UR6, PT ;  /* 0x0000000602007c0c */ /* 0x000fe4000bf66270 */
[----:B------:R-:W-:Y:S02]  /*10f60*/  ISETP.GE.AND P2, PT, R84, UR6, PT ;  /* 0x0000000654007c0c */ /* 0x000fe4000bf46270 */
[----:B------:R-:W-:Y:S02]  /*10f70*/  ISETP.GE.AND P1, PT, R86, UR6, PT ;  /* 0x0000000656007c0c */ /* 0x000fe4000bf26270 */
[----:B------:R-:W-:-:S07]  /*10f80*/  ISETP.GE.AND P0, PT, R88, UR6, PT ;  /* 0x0000000658007c0c */ /* 0x000fce000bf06270 */
[-C--:B0-----:R-:W-:Y:S02]  /*10f90*/  @!P3 LEA R4, P6, R2, R9.reuse, 0x1 ;  /* 0x000000090204b211 */ /* 0x081fe400078c08ff */
[-C--:B------:R-:W-:Y:S02]  /*10fa0*/  @!P2 LEA R8, P5, R84, R9.reuse, 0x1 ;  /* 0x000000095408a211 */ /* 0x080fe400078a08ff */
[----:B------:R-:W-:Y:S02]  /*10fb0*/  @!P1 LEA R10, P4, R86, R9, 0x1 ;  /* 0x00000009560a9211 */ /* 0x000fe400078808ff */
[----:B------:R-:W-:Y:S02]  /*10fc0*/  @!P3 LEA.HI.X R5, R2, R13, R89, 0x1, P6 ;  /* 0x0000000d0205b211 */ /* 0x000fe400030f0c59 */
        /* <DEDUP_REMOVED lines=8> */
.L_x_11455:
[----:B------:R-:W-:Y:S05]  /*11050*/  BSYNC B1 ;  /* 0x0000000000017941 */ /* 0x000fea0003800000 */
.L_x_11454:
[----:B------:R-:W-:Y:S01]  /*11060*/  VIADD R0, R19, 0x60 ;  /* 0x0000006013007836 */ /* 0x000fe20000000000 */
[----:B--2-4-:R-:W2:Y:S04]  /*11070*/  SHFL.IDX PT, R3, R3, 0x3, 0x181f ;  /* 0x00781f0003037f89 */ /* 0x014ea800000e0000 */
[----:B------:R-:W-:Y:S01]  /*11080*/  ISETP.GE.AND P0, PT, R0, UR8, PT ;  /* 0x0000000800007c0c */ /* 0x000fe2000bf06270 */
[----:B------:R-:W4:-:S12]  /*11090*/  SHFL.IDX PT, R7, R7, 0x3, 0x181f ;  /* 0x00781f0007077f89 */ /* 0x000f1800000e0000 */
[----:B------:R-:W-:Y:S05]  /*110a0*/  @P0 BRA `(.L_x_11456) ;  /* 0x0000002400500947 */ /* 0x000fea0003800000 */
[----:B------:R-:W-:Y:S02]  /*110b0*/  ULDC UR6, c[0x0][0xac8] ;  /* 0x0002b20000067ab9 */ /* 0x000fe40000000800 */
[----:B------:R-:W-:Y:S02]  /*110c0*/  ISETP.GE.AND P3, PT, R2, UR6, PT ;  /* 0x0000000602007c0c */ /* 0x000fe4000bf66270 */
[----:B------:R-:W-:Y:S02]  /*110d0*/  ISETP.GE.AND P4, PT, R84, UR6, PT ;  /* 0x0000000654007c0c */ /* 0x000fe4000bf86270 */
[----:B------:R-:W-:-:S09]  /*110e0*/  ISETP.GE.AND P5, PT, R86, UR6, PT ;  /* 0x0000000656007c0c */ /* 0x000fd2000bfa6270 */
[-C--:B0---4-:R-:W-:Y:S02]  /*110f0*/  @!P3 LEA R4, P0, R2, R7.reuse, 0x1 ;  /* 0x000000070204b211 */ /* 0x091fe400078008ff */
[-C--:B------:R-:W-:Y:S02]  /*11100*/  @!P4 LEA R8, P1, R84, R7.reuse, 0x1 ;  /* 0x000000075408c211 */ /* 0x080fe400078208ff */
[----:B------:R-:W-:Y:S02]  /*11110*/  @!P5 LEA R10, P2, R86, R7, 0x1 ;  /* 0x00000007560ad211 */ /* 0x000fe400078408ff */
[-C--:B--2---:R-:W-:Y:S02]  /*11120*/  @!P3 LEA.HI.X R5, R2, R3.reuse, R89, 0x1, P0 ;  /* 0x000000030205b211 */ /* 0x084fe400000f0c59 */
        /* <DEDUP_REMOVED lines=11> */
.L_x_11449:
[----:B------:R-:W-:Y:S01]  /*111e0*/  ULDC.64 UR6, c[0x0][0xb08] ;  /* 0x0002c20000067ab9 */ /* 0x000fe20000000a00 */
[----:B------:R-:W-:Y:S01]  /*111f0*/  ULDC.64 UR12, c[0x0][0xb40] ;  /* 0x0002d000000c7ab9 */ /* 0x000fe20000000a00 */
[----:B------:R-:W-:Y:S01]  /*11200*/  IMAD R0, R0, UR6, RZ ;  /* 0x0000000600007c24 */ /* 0x000fe2000f8e02ff */
[----:B------:R-:W-:Y:S01]  /*11210*/  UIADD3 UR9, UR9, 0x22820, URZ ;  /* 0x0002282009097890 */ /* 0x000fe2000fffe03f */
[C---:B0-----:R-:W-:Y:S01]  /*11220*/  IMAD.WIDE.U32 R2, R7.reuse, UR6, RZ ;  /* 0x0000000607027c25 */ /* 0x041fe2000f8e00ff */
[----:B------:R-:W-:Y:S01]  /*11230*/  ISETP.GE.AND P0, PT, R10, UR8, PT ;  /* 0x000000080a007c0c */ /* 0x000fe2000bf06270 */
[----:B------:R-:W-:Y:S01]  /*11240*/  BSSY B1, `(.L_x_11457) ;  /* 0x00000c6000017945 */ /* 0x000fe20003800000 */
[----:B------:R-:W-:Y:S01]  /*11250*/  UPRMT UR9, URZ, 0x654, UR9 ;  /* 0x000006543f097896 */ /* 0x000fe20008000009 */
[----:B------:R-:W-:Y:S01]  /*11260*/  IMAD R7, R7, UR7, R0 ;  /* 0x0000000707077c24 */ /* 0x000fe2000f8e0200 */
[----:B------:R-:W-:Y:S01]  /*11270*/  ULDC.64 UR6, c[0x0][0xb38] ;  /* 0x0002ce0000067ab9 */ /* 0x000fe20000000a00 */
[----:B------:R-:W-:Y:S01]  /*11280*/  SHF.R.S32.HI R0, RZ, 0x1f, R201 ;  /* 0x0000001fff007819 */ /* 0x000fe200000114c9 */
[----:B------:R-:W-:Y:S01]  /*11290*/  IMAD.MOV.U32 R5, RZ, RZ, R17 ;  /* 0x000000ffff057224 */ /* 0x000fe200078e0011 */
[----:B------:R-:W-:Y:S01]  /*112a0*/  SHF.R.S32.HI R152, RZ, 0x1f, R208 ;  /* 0x0000001fff987819 */ /* 0x000fe200000114d0 */
[----:B------:R-:W-:Y:S01]  /*112b0*/  IMAD.IADD R3, R3, 0x1, R7 ;  /* 0x0000000103037824 */ /* 0x000fe200078e0207 */
[----:B------:R-:W-:Y:S01]  /*112c0*/  SHF.R.S32.HI R153, RZ, 0x1f, R209 ;  /* 0x0000001fff997819 */ /* 0x000fe200000114d1 */
[----:B------:R-:W-:Y:S01]  /*112d0*/  IMAD R0, R0, UR12, RZ ;  /* 0x0000000c00007c24 */ /* 0x000fe2000f8e02ff */
[----:B------:R-:W-:Y:S01]  /*112e0*/  SYNCS.ARRIVE.TRANS64.RED.A1T0 RZ, [UR9], RZ ;  /* 0x000000ffffff79a7 */ /* 0x000fe20008100409 */
[----:B------:R-:W-:Y:S01]  /*112f0*/  IMAD.WIDE.U32 R2, R23, UR6, R2 ;  /* 0x0000000617027c25 */ /* 0x000fe2000f8e0002 */
[----:B------:R-:W-:Y:S01]  /*11300*/  @UP0 ULDC UR6, c[0x0][0xbec] ;  /* 0x0002fb0000060ab9 */ /* 0x000fe20000000800 */
[----:B------:R-:W-:-:S02]  /*11310*/  SHF.R.S32.HI R154, RZ, 0x1f, R210 ;  /* 0x0000001fff9a7819 */ /* 0x000fc400000114d2 */
[----:B------:R-:W-:Y:S01]  /*11320*/  IMAD R3, R23, UR7, R3 ;  /* 0x0000000717037c24 */ /* 0x000fe2000f8e0203 */
[----:B------:R-:W-:Y:S01]  /*11330*/  SHF.R.S32.HI R155, RZ, 0x1f, R211 ;  /* 0x0000001fff9b7819 */ /* 0x000fe200000114d3 */
[----:B------:R-:W-:Y:S01]  /*11340*/  @P4 IMAD.HI.U32 R4, R17, UR6, RZ ;  /* 0x0000000611044c27 */ /* 0x000fe2000f8e00ff */
[----:B------:R-:W-:Y:S01]  /*11350*/  @UP0 ULDC UR6, c[0x0][0xbf0] ;  /* 0x0002fc0000060ab9 */ /* 0x000fe20000000800 */
[----:B------:R-:W-:Y:S02]  /*11360*/  SHF.R.S32.HI R156, RZ, 0x1f, R212 ;  /* 0x0000001fff9c7819 */ /* 0x000fe400000114d4 */
[C---:B------:R-:W-:Y:S01]  /*11370*/  IMAD R7, R201.reuse, UR13, R0 ;  /* 0x0000000dc9077c24 */ /* 0x040fe2000f8e0200 */
        /* <DEDUP_REMOVED lines=9> */
[----:B------:R-:W-:Y:S01]  /*11410*/  IMAD.WIDE.U32 R2, R230, UR6, R2 ;  /* 0x00000006e6027c25 */ /* 0x000fe2000f8e0002 */
[----:B------:R-:W-:-:S02]  /*11420*/  SHF.R.S32.HI R159, RZ, 0x1f, R215 ;  /* 0x0000001fff9f7819 */ /* 0x000fc400000114d7 */
[----:B------:R-:W-:Y:S01]  /*11430*/  SHF.R.S32.HI R160, RZ, 0x1f, R216 ;  /* 0x0000001fffa07819 */ /* 0x000fe200000114d8 */
[----:B------:R-:W-:Y:S01]  /*11440*/  IMAD R7, R4, UR11, R17 ;  /* 0x0000000b04077c24 */ /* 0x000fe2000f8e0211 */
        /* <DEDUP_REMOVED lines=19> */
[----:B------:R-:W-:Y:S01]  /*11580*/  IMAD.IADD R7, R3, 0x1, R5 ;  /* 0x0000000103077824 */ /* 0x000fe200078e0205 */
[----:B------:R-:W-:-:S02]  /*11590*/  LEA R0, P1, R2, UR6, 0x2 ;  /* 0x0000000602007c11 */ /* 0x000fc4000f8210ff */
[----:B------:R-:W-:Y:S02]  /*115a0*/  SHF.R.S32.HI R169, RZ, 0x1f, R225 ;  /* 0x0000001fffa97819 */ /* 0x000fe400000114e1 */
[----:B------:R-:W-:Y:S02]  /*115b0*/  LEA.HI.X R7, R2, UR7, R7, 0x2, P1 ;  /* 0x0000000702077c11 */ /* 0x000fe400088f1407 */
[----:B------:R0:W1:Y:S01]  /*115c0*/  SHFL.IDX PT, R2, R0, RZ, 0x1c1f ;  /* 0x001c1fff00027589 */ /* 0x00006200000e0000 */
[----:B------:R-:W-:Y:S02]  /*115d0*/  SHF.R.S32.HI R170, RZ, 0x1f, R226 ;  /* 0x0000001fffaa7819 */ /* 0x000fe400000114e2 */
[----:B------:R-:W-:Y:S01]  /*115e0*/  SHF.R.S32.HI R171, RZ, 0x1f, R227 ;  /* 0x0000001fffab7819 */ /* 0x000fe200000114e3 */
[----:B------:R0:W2:Y:S01]  /*115f0*/  SHFL.IDX PT, R3, R7, RZ, 0x1c1f ;  /* 0x001c1fff07037589 */ /* 0x0000a200000e0000 */
[----:B------:R-:W-:Y:S02]  /*11600*/  SHF.R.S32.HI R172, RZ, 0x1f, R228 ;  /* 0x0000001fffac7819 */ /* 0x000fe400000114e4 */
[----:B------:R-:W-:Y:S01]  /*11610*/  SHF.R.S32.HI R173, RZ, 0x1f, R229 ;  /* 0x0000001fffad7819 */ /* 0x000fe200000114e5 */
[----:B------:R-:W-:Y:S06]  /*11620*/  @P0 BRA `(.L_x_11458) ;  /* 0x00000008001c0947 */ /* 0x000fec0003800000 */
[----:B------:R-:W-:Y:S01]  /*11630*/  ULDC UR6, c[0x0][0xac8] ;  /* 0x0002b20000067ab9 */ /* 0x000fe20000000800 */
[C---:B------:R-:W-:Y:S01]  /*11640*/  VIADD R13, R16.reuse, 0xe8 ;  /* 0x000000e8100d7836 */ /* 0x040fe20000000000 */
[----:B------:R-:W-:Y:S01]  /*11650*/  ISETP.GE.AND P4, PT, R229, UR6, PT ;  /* 0x00000006e5007c0c */ /* 0x000fe2000bf86270 */
[----:B------:R-:W-:Y:S01]  /*11660*/  VIADD R19, R16, 0xf0 ;  /* 0x000000f010137836 */ /* 0x000fe20000000000 */
[----:B------:R-:W-:Y:S01]  /*11670*/  ISETP.GE.AND P3, PT, R228, UR6, PT ;  /* 0x00000006e4007c0c */ /* 0x000fe2000bf66270 */
[C---:B------:R-:W-:Y:S01]  /*11680*/  VIADD R17, R16.reuse, 0xf8 ;  /* 0x000000f810117836 */ /* 0x040fe20000000000 */
        /* <DEDUP_REMOVED lines=14> */
[CC--:B-1----:R-:W-:Y:S02]  /*11770*/  @!P0 LEA R4, P6, R227.reuse, R2.reuse, 0x2 ;  /* 0x00000002e3048211 */ /* 0x0c2fe400078c10ff */
        /* <DEDUP_REMOVED lines=67> */
[----:B------:R-:W-:Y:S01]  /*11bb0*/  @!P4 ST.E.64 desc[UR40][R8.64], R100 ;  /* 0x000000640800c985 */ /* 0x000fe2000c101b28 */
        /* <DEDUP_REMOVED lines=8> */
[----:B------:R1:W-:Y:S01]  /*11c40*/  @!P2 ST.E.64 desc[UR40][R14.64], R108 ;  /* 0x0000006c0e00a985 */ /* 0x0003e2000c101b28 */
[-C--:B------:R-:W-:Y:S02]  /*11c50*/  @!P4 LEA R32, P5, R205, R2.reuse, 0x2 ;  /* 0x00000002cd20c211 */ /* 0x080fe400078a10ff */
[----:B------:R-:W-:Y:S01]  /*11c60*/  @!P0 LEA.HI.X R25, R207, R3, R237, 0x2, P6 ;  /* 0x00000003cf198211 */ /* 0x000fe200030f14ed */
[----:B------:R2:W-:Y:S01]  /*11c70*/  @!P1 ST.E.64 desc[UR40][R20.64], R112 ;  /* 0x0000007014009985 */ /* 0x0005e2000c101b28 */
[----:B------:R-:W-:-:S02]  /*11c80*/  @!P3 LEA R28, P1, R206, R2, 0x2 ;  /* 0x00000002ce1cb211 */ /* 0x000fc400078210ff */
[----:B------:R-:W-:Y:S01]  /*11c90*/  ISETP.GE.AND P2, PT, R204, UR6, PT ;  /* 0x00000006cc007c0c */ /* 0x000fe2000bf46270 */
[----:B------:R4:W-:Y:S01]  /*11ca0*/  @!P0 ST.E.64 desc[UR40][R24.64], R116 ;  /* 0x0000007418008985 */ /* 0x0009e2000c101b28 */
[-C--:B------:R-:W-:Y:S02]  /*11cb0*/  @!P3 LEA.HI.X R29, R206, R3.reuse, R236, 0x2, P1 ;  /* 0x00000003ce1db211 */ /* 0x080fe400008f14ec */
[----:B------:R-:W-:Y:S02]  /*11cc0*/  ISETP.GE.AND P1, PT, R203, UR6, PT ;  /* 0x00000006cb007c0c */ /* 0x000fe4000bf26270 */
[----:B------:R-:W-:Y:S01]  /*11cd0*/  @!P4 LEA.HI.X R33, R205, R3, R235, 0x2, P5 ;  /* 0x00000003cd21c211 */ /* 0x000fe200028f14eb */
[----:B------:R4:W-:Y:S01]  /*11ce0*/  @!P3 ST.E.64 desc[UR40][R28.64], R120 ;  /* 0x000000781c00b985 */ /* 0x0009e2000c101b28 */
[----:B------:R-:W-:Y:S02]  /*11cf0*/  ISETP.GE.AND P0, PT, R202, UR6, PT ;  /* 0x00000006ca007c0c */ /* 0x000fe4000bf06270 */
[----:B------:R-:W-:Y:S01]  /*11d00*/  ISETP.GE.AND P3, PT, R19, UR6, PT ;  /* 0x0000000613007c0c */ /* 0x000fe2000bf66270 */
[----:B------:R4:W-:Y:S01]  /*11d10*/  @!P4 ST.E.64 desc[UR40][R32.64], R124 ;  /* 0x0000007c2000c985 */ /* 0x0009e2000c101b28 */
[----:B------:R-:W-:-:S02]  /*11d20*/  ISETP.GE.AND P4, PT, R13, UR6, PT ;  /* 0x000000060d007c0c */ /* 0x000fc4000bf86270 */
[CC--:B---3--:R-:W-:Y:S02]  /*11d30*/  @!P2 LEA R10, P5, R204.reuse, R2.reuse, 0x2 ;  /* 0x00000002cc0aa211 */ /* 0x0c8fe400078a10ff */
[----:B------:R-:W-:Y:S02]  /*11d40*/  SHF.R.S32.HI R5, RZ, 0x1f, R202 ;  /* 0x0000001fff057819 */ /* 0x000fe400000114ca */
[CC--:B------:R-:W-:Y:S02]  /*11d50*/  @!P1 LEA R8, P6, R203.reuse, R2.reuse, 0x2 ;  /* 0x00000002cb089211 */ /* 0x0c0fe400078c10ff */
[-C--:B------:R-:W-:Y:S02]  /*11d60*/  @!P2 LEA.HI.X R11, R204, R3.reuse, R233, 0x2, P5 ;  /* 0x00000003cc0ba211 */ /* 0x080fe400028f14e9 */
[----:B------:R-:W-:Y:S02]  /*11d70*/  @!P0 LEA R4, P5, R202, R2, 0x2 ;  /* 0x00000002ca048211 */ /* 0x000fe400078a10ff */
[----:B------:R-:W-:Y:S01]  /*11d80*/  @!P1 LEA.HI.X R9, R203, R3, R232, 0x2, P6 ;  /* 0x00000003cb099211 */ /* 0x000fe200030f14e8 */
[----:B------:R4:W-:Y:S01]  /*11d90*/  @!P2 ST.E.64 desc[UR40][R10.64], R128 ;  /* 0x000000800a00a985 */ /* 0x0009e2000c101b28 */
[----:B------:R-:W-:-:S02]  /*11da0*/  ISETP.GE.AND P6, PT, R17, UR6, PT ;  /* 0x0000000611007c0c */ /* 0x000fc4000bfc6270 */
[-C--:B------:R-:W-:Y:S01]  /*11db0*/  @!P0 LEA.HI.X R5, R202, R3.reuse, R5, 0x2, P5 ;  /* 0x00000003ca058211 */ /* 0x080fe200028f1405 */
[----:B------:R4:W-:Y:S01]  /*11dc0*/  @!P1 ST.E.64 desc[UR40][R8.64], R132 ;  /* 0x0000008408009985 */ /* 0x0009e2000c101b28 */
[----:B-1----:R-:W-:Y:S02]  /*11dd0*/  SHF.R.S32.HI R15, RZ, 0x1f, R13 ;  /* 0x0000001fff0f7819 */ /* 0x002fe4000001140d */
[C---:B------:R-:W-:Y:S01]  /*11de0*/  @!P4 LEA R14, P5, R13.reuse, R2, 0x2 ;  /* 0x000000020d0ec211 */ /* 0x040fe200078a10ff */
[----:B------:R4:W-:Y:S03]  /*11df0*/  @!P0 ST.E.64 desc[UR40][R4.64], R136 ;  /* 0x0000008804008985 */ /* 0x0009e6000c101b28 */
[----:B------:R-:W-:Y:S02]  /*11e00*/  @!P4 LEA.HI.X R15, R13, R3, R15, 0x2, P5 ;  /* 0x000000030d0fc211 */ /* 0x000fe400028f140f */
[----:B------:R-:W-:-:S02]  /*11e10*/  SHF.R.S32.HI R13, RZ, 0x1f, R19 ;  /* 0x0000001fff0d7819 */ /* 0x000fc40000011413 */
[CC--:B--2---:R-:W-:Y:S01]  /*11e20*/  @!P3 LEA R20, P5, R19.reuse, R2.reuse, 0x2 ;  /* 0x000000021314b211 */ /* 0x0c4fe200078a10ff */
[----:B------:R4:W-:Y:S03]  /*11e30*/  @!P4 ST.E.64 desc[UR40][R14.64], R140 ;  /* 0x0000008c0e00c985 */ /* 0x0009e6000c101b28 */
[-C--:B------:R-:W-:Y:S02]  /*11e40*/  @!P3 LEA.HI.X R21, R19, R3.reuse, R13, 0x2, P5 ;  /* 0x000000031315b211 */ /* 0x080fe400028f140d */
[----:B------:R-:W-:Y:S02]  /*11e50*/  SHF.R.S32.HI R13, RZ, 0x1f, R17 ;  /* 0x0000001fff0d7819 */ /* 0x000fe40000011411 */
[C---:B------:R-:W-:Y:S01]  /*11e60*/  @!P6 LEA R2, P5, R17.reuse, R2, 0x2 ;  /* 0x000000021102e211 */ /* 0x040fe200078a10ff */
[----:B------:R4:W-:Y:S03]  /*11e70*/  @!P3 ST.E.64 desc[UR40][R20.64], R144 ;  /* 0x000000901400b985 */ /* 0x0009e6000c101b28 */
[----:B------:R-:W-:-:S05]  /*11e80*/  @!P6 LEA.HI.X R3, R17, R3, R13, 0x2, P5 ;  /* 0x000000031103e211 */ /* 0x000fca00028f140d */
[----:B------:R4:W-:Y:S04]  /*11e90*/  @!P6 ST.E.64 desc[UR40][R2.64], R148 ;  /* 0x000000940200e985 */ /* 0x0009e8000c101b28 */
.L_x_11458:
[----:B------:R-:W-:Y:S05]  /*11ea0*/  BSYNC B1 ;  /* 0x0000000000017941 */ /* 0x000fea0003800000 */
.L_x_11457:
[----:B------:R-:W-:Y:S01]  /*11eb0*/  ISETP.GE.AND P0, PT, R12, UR8, PT ;  /* 0x000000080c007c0c */ /* 0x000fe2000bf06270 */
[----:B--2-4-:R2:W3:Y:S04]  /*11ec0*/  SHFL.IDX PT, R3, R7, 0x1, 0x1c1f ;  /* 0x003c1f0007037f89 */ /* 0x0144e800000e0000 */
        /* <DEDUP_REMOVED lines=139> */
.L_x_11447:
[----:B------:R-:W0:Y:S01]  /*12780*/  LDC.64 R8, c[0x0][0xc08] ;  /* 0x00030200ff087b82 */ /* 0x000e220000000a00 */
[----:B------:R-:W-:-:S07]  /*12790*/  IMAD.MOV.U32 R7, RZ, RZ, RZ ;  /* 0x000000ffff077224 */ /* 0x000fce00078e00ff */
[----:B------:R-:W2:Y:S08]  /*127a0*/  LDC.64 R4, c[0x0][0xc00] ;  /* 0x00030000ff047b82 */ /* 0x000eb00000000a00 */
[----:B------:R-:W3:Y:S01]  /*127b0*/  LDC.64 R2, c[0x0][0xc00] ;  /* 0x00030000ff027b82 */ /* 0x000ee20000000a00 */
[----:B0-----:R-:W-:-:S04]  /*127c0*/  ISETP.NE.U32.AND P0, PT, R8, RZ, PT ;  /* 0x000000ff0800720c */ /* 0x001fc80003f05070 */
[----:B------:R-:W-:Y:S02]  /*127d0*/  ISETP.NE.AND.EX P1, PT, R9, RZ, PT, P0 ;  /* 0x000000ff0900720c */ /* 0x000fe40003f25300 */
[----:B--2---:R-:W-:-:S04]  /*127e0*/  ISETP.NE.U32.AND P0, PT, R4, RZ, PT ;  /* 0x000000ff0400720c */ /* 0x004fc80003f05070 */
[----:B------:R-:W-:Y:S01]  /*127f0*/  ISETP.NE.AND.EX P0, PT, R5, RZ, PT, P0 ;  /* 0x000000ff0500720c */ /* 0x000fe20003f05300 */
[----:B------:R-:W-:Y:S01]  /*12800*/  ULDC UR6, c[0x0][0xa88] ;  /* 0x0002a20000067ab9 */ /* 0x000fe20000000800 */
[----:B---3--:R-:W-:-:S05]  /*12810*/  IMAD.WIDE R2, R201, 0x4, R2 ;  /* 0x00000004c9027825 */ /* 0x008fca00078e0202 */
[----:B------:R-:W0:Y:S01]  /*12820*/  @P1 LDC.64 R4, c[0x0][0xc08] ;  /* 0x00030200ff041b82 */ /* 0x000e220000000a00 */
[----:B------:R-:W-:-:S05]  /*12830*/  IMAD.U32 R0, RZ, RZ, UR6 ;  /* 0x00000006ff007e24 */ /* 0x000fca000f8e00ff */
[----:B------:R2:W5:Y:S01]  /*12840*/  @P0 LDG.E R7, desc[UR40][R2.64] ;  /* 0x0000002802070981 */ /* 0x000562000c1e1900 */
[----:B0-----:R-:W-:-:S05]  /*12850*/  @P1 IMAD.WIDE R4, R201, 0x4, R4 ;  /* 0x00000004c9041825 */ /* 0x001fca00078e0204 */
[----:B------:R2:W5:Y:S01]  /*12860*/  @P1 LDG.E R0, desc[UR40][R4.64] ;  /* 0x0000002804001981 */ /* 0x000562000c1e1900 */
[----:B------:R-:W-:Y:S02]  /*12870*/  ISETP.NE.AND P2, PT, R200, RZ, PT ;  /* 0x000000ffc800720c */ /* 0x000fe40003f45270 */
[----:B------:R-:W-:Y:S01]  /*12880*/  SHF.R.S32.HI R24, RZ, 0x1f, R201 ;  /* 0x0000001fff187819 */ /* 0x000fe200000114c9 */
[----:B------:R-:W0:Y:S10]  /*12890*/  S2R R8, SR_TID.X ;  /* 0x0000000000087919 */ /* 0x000e340000002100 */
[----:B------:R-:W3:Y:S01]  /*128a0*/  @!P2 LDC R200, c[0x0][0xad4] ;  /* 0x0002b500ffc8ab82 */ /* 0x000ee20000000800 */
[----:B0-----:R-:W-:Y:S01]  /*128b0*/  VIADD R28, R8, 0xffffff80 ;  /* 0xffffff80081c7836 */ /* 0x001fe20000000000 */
[----:B---3--:R-:W-:-:S04]  /*128c0*/  ISETP.GT.AND P2, PT, R200, 0x1, PT ;  /* 0x00000001c800780c */ /* 0x008fc80003f44270 */
[----:B------:R-:W-:Y:S01]  /*128d0*/  ISETP.GT.AND P3, PT, R28, 0x7f, PT ;  /* 0x0000007f1c00780c */ /* 0x000fe20003f64270 */
[----:B--2---:R-:W-:-:S12]  /*128e0*/  @P1 BRA `(.L_x_11459) ;  /* 0x0000000000101947 */ /* 0x004fd80003800000 */
[----:B------:R-:W-:Y:S05]  /*128f0*/  @!P0 BRA `(.L_x_11459) ;  /* 0x00000000000c8947 */ /* 0x000fea0003800000 */
[----:B------:R-:W2:Y:S04]  /*12900*/  LDG.E R5, desc[UR40][R2.64] ;  /* 0x0000002802057981 */ /* 0x000ea8000c1e1900 */
[----:B-----5:R-:W2:Y:S02]  /*12910*/  LDG.E R0, desc[UR40][R2.64+0x4] ;  /* 0x0000042802007981 */ /* 0x020ea4000c1e1900 */
[----:B--2---:R-:W-:-:S07]  /*12920*/  IMAD.IADD R0, R0, 0x1, -R5 ;  /* 0x0000000100007824 */ /* 0x004fce00078e0a05 */
.L_x_11459:
[----:B------:R-:W-:Y:S01]  /*12930*/  BSSY B1, `(.L_x_11460) ;  /* 0x0000037000017945 */ /* 0x000fe20003800000 */
[----:B------:R-:W-:Y:S02]  /*12940*/  SEL R201, R201, RZ, !P0 ;  /* 0x000000ffc9c97207 */ /* 0x000fe40004000000 */
[----:B------:R-:W-:Y:S02]  /*12950*/  SEL R24, R24, RZ, !P0 ;  /* 0x000000ff18187207 */ /* 0x000fe40004000000 */
[----:B-----5:R-:W-:Y:S01]  /*12960*/  SHF.R.S32.HI R20, RZ, 0x1f, R7 ;  /* 0x0000001fff147819 */ /* 0x020fe20000011407 */
[----:B------:R-:W-:Y:S06]  /*12970*/  @P3 BRA `(.L_x_11461) ;  /* 0x0000000000c83947 */ /* 0x000fec0003800000 */
[----:B------:R-:W0:Y:S01]  /*12980*/  S2R R25, SR_TID.X ;  /* 0x0000000000197919 */ /* 0x000e220000002100 */
[----:B------:R-:W2:Y:S01]  /*12990*/  LDC R29, c[0x0][0xbe8] ;  /* 0x0002fa00ff1d7b82 */ /* 0x000ea20000000800 */
[----:B------:R-:W-:Y:S02]  /*129a0*/  IMAD.U32 R4, RZ, RZ, UR43 ;  /* 0x0000002bff047e24 */ /* 0x000fe4000f8e00ff */
[----:B--2---:R-:W-:-:S03]  /*129b0*/  IMAD R2, R0, R29, RZ ;  /* 0x0000001d00027224 */ /* 0x004fc600078e02ff */
[----:B0-----:R-:W-:-:S04]  /*129c0*/  IADD3 R25, R4, -0x80, R25 ;  /* 0xffffff8004197810 */ /* 0x001fc80007ffe019 */
        /* <DEDUP_REMOVED lines=8> */
[----:B------:R-:W2:Y:S08]  /*12a50*/  LDC.64 R4, c[0x0][R17+0x220] ;  /* 0x0000880011047b82 */ /* 0x000eb00000000a00 */
[----:B------:R-:W3:Y:S08]  /*12a60*/  @P1 LDC R14, c[0x0][0xbec] ;  /* 0x0002fb00ff0e1b82 */ /* 0x000ef00000000800 */
[----:B------:R-:W4:Y:S08]  /*12a70*/  LDC.64 R2, c[0x0][R17+0x218] ;  /* 0x0000860011027b82 */ /* 0x000f300000000a00 */
[----:B------:R-:W5:Y:S01]  /*12a80*/  @P1 LDC R21, c[0x0][0xbf0] ;  /* 0x0002fc00ff151b82 */ /* 0x000f620000000800 */
[----:B--2---:R-:W-:-:S02]  /*12a90*/  IMAD R5, R5, R201, RZ ;  /* 0x000000c905057224 */ /* 0x004fc400078e02ff */
[----:B------:R-:W-:-:S05]  /*12aa0*/  IMAD.WIDE.U32 R12, R4, R201, RZ ;  /* 0x000000c9040c7225 */ /* 0x000fca00078e00ff */
[----:B------:R-:W2:Y:S01]  /*12ab0*/  LDC.64 R8, c[0x0][R17+0x228] ;  /* 0x00008a0011087b82 */ /* 0x000ea20000000a00 */
[----:B---3--:R-:W-:-:S07]  /*12ac0*/  @P1 IMAD.HI.U32 R14, R25, R14, RZ ;  /* 0x0000000e190e1227 */ /* 0x008fce00078e00ff */
[----:B------:R-:W3:Y:S01]  /*12ad0*/  LDC.64 R10, c[0x0][R17+0x210] ;  /* 0x00008400110a7b82 */ /* 0x000ee20000000a00 */
[-C--:B----4-:R-:W-:Y:S02]  /*12ae0*/  IMAD R19, R3, R23.reuse, RZ ;  /* 0x0000001703137224 */ /* 0x090fe400078e02ff */
[----:B------:R-:W-:-:S04]  /*12af0*/  IMAD.WIDE.U32 R2, R2, R23, RZ ;  /* 0x0000001702027225 */ /* 0x000fc800078e00ff */
[----:B------:R-:W-:Y:S01]  /*12b00*/  IMAD.IADD R19, R3, 0x1, R19 ;  /* 0x0000000103137824 */ /* 0x000fe200078e0213 */
[----:B-----5:R-:W-:Y:S01]  /*12b10*/  @P1 SHF.R.U32.HI R15, RZ, R21, R14 ;  /* 0x00000015ff0f1219 */ /* 0x020fe2000001160e */
[----:B------:R-:W-:Y:S01]  /*12b20*/  IMAD R21, R4, R24, R5 ;  /* 0x0000001804157224 */ /* 0x000fe200078e0205 */
[----:B------:R-:W-:Y:S01]  /*12b30*/  SEL R5, R230, RZ, P0 ;  /* 0x000000ffe6057207 */ /* 0x000fe20000000000 */
[----:B0-----:R-:W0:Y:S01]  /*12b40*/  @!P0 LDC R26, c[0x0][0xb50] ;  /* 0x0002d400ff1a8b82 */ /* 0x001e220000000800 */
[----:B------:R-:W-:Y:S01]  /*12b50*/  IADD3 R4, P1, P3, R12, R2, R7 ;  /* 0x000000020c047210 */ /* 0x000fe20007b3e007 */
[----:B------:R-:W-:Y:S02]  /*12b60*/  IMAD.IADD R21, R13, 0x1, R21 ;  /* 0x000000010d157824 */ /* 0x000fe400078e0215 */
[----:B------:R-:W-:Y:S02]  /*12b70*/  IMAD.MOV R12, RZ, RZ, -R15 ;  /* 0x000000ffff0c7224 */ /* 0x000fe400078e0a0f */
[----:B--2---:R-:W-:Y:S01]  /*12b80*/  IMAD.WIDE.U32 R2, R8, R5, RZ ;  /* 0x0000000508027225 */ /* 0x004fe200078e00ff */
[----:B------:R-:W-:Y:S01]  /*12b90*/  IADD3.X R8, R21, R19, R20, P1, P3 ;  /* 0x0000001315087210 */ /* 0x000fe20000fe6414 */
[----:B------:R-:W2:Y:S02]  /*12ba0*/  @!P0 LDC R27, c[0x0][0xb54] ;  /* 0x0002d500ff1b8b82 */ /* 0x000ea40000000800 */
[----:B------:R-:W-:Y:S01]  /*12bb0*/  IMAD R9, R9, R5, RZ ;  /* 0x0000000509097224 */ /* 0x000fe200078e02ff */
[----:B------:R-:W-:Y:S01]  /*12bc0*/  IADD3 R2, P0, P1, R15, R4, R2 ;  /* 0x000000040f027210 */ /* 0x000fe2000791e002 */
[----:B------:R-:W-:Y:S01]  /*12bd0*/  IMAD R5, R29, R12, R25 ;  /* 0x0000000c1d057224 */ /* 0x000fe200078e0219 */
[----:B------:R-:W-:Y:S01]  /*12be0*/  SHF.R.S32.HI R15, RZ, 0x1f, R15 ;  /* 0x0000001fff0f7819 */ /* 0x000fe2000001140f */
[----:B------:R-:W-:-:S02]  /*12bf0*/  IMAD.IADD R9, R3, 0x1, R9 ;  /* 0x0000000103097824 */ /* 0x000fc400078e0209 */
[----:B---3--:R-:W-:-:S03]  /*12c00*/  IMAD R4, R11, R5, RZ ;  /* 0x000000050b047224 */ /* 0x008fc600078e02ff */
        /* <DEDUP_REMOVED lines=9> */
.L_x_11461:
[----:B------:R-:W-:Y:S05]  /*12ca0*/  BSYNC B1 ;  /* 0x0000000000017941 */ /* 0x000fea0003800000 */
.L_x_11460:
        /* <DEDUP_REMOVED lines=17> */
[----:B------:R-:W-:Y:S02]  /*12dc0*/  VIADD R9, R4, UR43 ;  /* 0x0000002b04097c36 */ /* 0x000fe40008000000 */
[----:B------:R-:W-:Y:S01]  /*12dd0*/  IMAD R3, R23, UR7, R3 ;  /* 0x0000000717037c24 */ /* 0x000fe2000f8e0203 */
[----:B------:R-:W-:Y:S01]  /*12de0*/  ULDC.64 UR6, c[0x0][0xaf0] ;  /* 0x0002bc0000067ab9 */ /* 0x000fe20000000a00 */
[----:B------:R-:W-:Y:S02]  /*12df0*/  IMAD.MOV.U32 R5, RZ, RZ, R9 ;  /* 0x000000ffff057224 */ /* 0x000fe400078e0009 */
[----:B------:R-:W-:Y:S02]  /*12e00*/  IMAD R7, R24, UR6, RZ ;  /* 0x0000000618077c24 */ /* 0x000fe4000f8e02ff */
[C---:B------:R-:W-:Y:S02]  /*12e10*/  IMAD.WIDE.U32 R2, R201.reuse, UR6, R2 ;  /* 0x00000006c9027c25 */ /* 0x040fe4000f8e0002 */
[----:B------:R-:W0:Y:S02]  /*12e20*/  @P0 LDC R8, c[0x0][0xbec] ;  /* 0x0002fb00ff080b82 */ /* 0x000e240000000800 */
[----:B------:R-:W-:Y:S01]  /*12e30*/  IMAD R7, R201, UR7, R7 ;  /* 0x00000007c9077c24 */ /* 0x000fe2000f8e0207 */
[----:B------:R-:W-:-:S03]  /*12e40*/  ULDC.64 UR6, c[0x0][0xae0] ;  /* 0x0002b80000067ab9 */ /* 0x000fc60000000a00 */
[----:B------:R-:W-:Y:S02]  /*12e50*/  IMAD.IADD R3, R3, 0x1, R7 ;  /* 0x0000000103037824 */ /* 0x000fe400078e0207 */
[----:B------:R-:W2:Y:S01]  /*12e60*/  @P0 LDC R13, c[0x0][0xbf0] ;  /* 0x0002fc00ff0d0b82 */ /* 0x000ea20000000800 */
[----:B0-----:R-:W-:-:S05]  /*12e70*/  @P0 IMAD.HI.U32 R4, R9, R8, RZ ;  /* 0x0000000809040227 */ /* 0x001fca00078e00ff */
[----:B--2---:R-:W-:-:S04]  /*12e80*/  @P0 SHF.R.U32.HI R5, RZ, R13, R4 ;  /* 0x0000000dff050219 */ /* 0x004fc80000011604 */
[--C-:B------:R-:W-:Y:S01]  /*12e90*/  SHF.R.S32.HI R4, RZ, 0x1f, R5.reuse ;  /* 0x0000001fff047819 */ /* 0x100fe20000011405 */
[----:B------:R-:W-:Y:S02]  /*12ea0*/  IMAD.MOV R8, RZ, RZ, -R5 ;  /* 0x000000ffff087224 */ /* 0x000fe400078e0a05 */
[----:B------:R-:W-:-:S04]  /*12eb0*/  IMAD.WIDE.U32 R2, R5, UR6, R2 ;  /* 0x0000000605027c25 */ /* 0x000fc8000f8e0002 */
[----:B------:R-:W-:Y:S02]  /*12ec0*/  IMAD R7, R11, R8, R9 ;  /* 0x000000080b077224 */ /* 0x000fe400078e0209 */
[----:B------:R-:W-:Y:S02]  /*12ed0*/  IMAD R4, R4, UR6, RZ ;  /* 0x0000000604047c24 */ /* 0x000fe4000f8e02ff */
[----:B------:R-:W-:Y:S02]  /*12ee0*/  VIADD R8, R15, UR43 ;  /* 0x0000002b0f087c36 */ /* 0x000fe40008000000 */
[----:B------:R-:W-:Y:S01]  /*12ef0*/  IMAD R9, R5, UR7, R4 ;  /* 0x0000000705097c24 */ /* 0x000fe2000f8e0204 */
[----:B------:R-:W-:Y:S01]  /*12f00*/  SHF.R.S32.HI R4, RZ, 0x1f, R7 ;  /* 0x0000001fff047819 */ /* 0x000fe20000011407 */
[----:B------:R-:W-:Y:S01]  /*12f10*/  ULDC.64 UR6, c[0x0][0xad8] ;  /* 0x0002b60000067ab9 */ /* 0x000fe20000000a00 */
[----:B------:R-:W-:Y:S02]  /*12f20*/  IMAD R11, R0, R11, RZ ;  /* 0x0000000b000b7224 */ /* 0x000fe400078e02ff */
[----:B------:R-:W-:-:S02]  /*12f30*/  IMAD.IADD R3, R3, 0x1, R9 ;  /* 0x0000000103037824 */ /* 0x000fc400078e0209 */
[----:B------:R-:W-:Y:S02]  /*12f40*/  IMAD R4, R4, UR6, RZ ;  /* 0x0000000604047c24 */ /* 0x000fe4000f8e02ff */
[----:B------:R-:W-:-:S04]  /*12f50*/  IMAD.WIDE.U32 R2, R7, UR6, R2 ;  /* 0x0000000607027c25 */ /* 0x000fc8000f8e0002 */
[----:B------:R-:W-:Y:S01]  /*12f60*/  IMAD R5, R7, UR7, R4 ;  /* 0x0000000707057c24 */ /* 0x000fe2000f8e0204 */
[----:B------:R-:W-:Y:S01]  /*12f70*/  ULDC.64 UR6, c[0x0][0xa80] ;  /* 0x0002a00000067ab9 */ /* 0x000fe20000000a00 */
[----:B------:R-:W-:Y:S02]  /*12f80*/  VIADD R4, R8, 0x40 ;  /* 0x0000004008047836 */ /* 0x000fe40000000000 */
[----:B------:R-:W-:Y:S01]  /*12f90*/  IMAD.IADD R3, R3, 0x1, R5 ;  /* 0x0000000103037824 */ /* 0x000fe200078e0205 */
[----:B------:R-:W-:Y:S01]  /*12fa0*/  LEA R5, P2, R2, UR6, 0x1 ;  /* 0x0000000602057c11 */ /* 0x000fe2000f8408ff */
        /* <DEDUP_REMOVED lines=33> */
.L_x_11463:
[----:B------:R-:W-:Y:S05]  /*131c0*/  BSYNC B1 ;  /* 0x0000000000017941 */ /* 0x000fea0003800000 */
.L_x_11462:
        /* <DEDUP_REMOVED lines=21> */
.L_x_11465:
[----:B------:R-:W-:Y:S05]  /*13320*/  BSYNC B1 ;  /* 0x0000000000017941 */ /* 0x000fea0003800000 */
.L_x_11464:
        /* <DEDUP_REMOVED lines=21> */
.L_x_11467:
[----:B------:R-:W-:Y:S05]  /*13480*/  BSYNC B1 ;  /* 0x0000000000017941 */ /* 0x000fea0003800000 */
.L_x_11466:
[----:B0-----:R-:W-:Y:S01]  /*13490*/  VIADD R0, R8, 0x60 ;  /* 0x0000006008007836 */ /* 0x001fe20000000000 */
[----:B---3--:R-:W3:Y:S04]  /*134a0*/  SHFL.IDX PT, R4, R4, 0x3, 0x181f ;  /* 0x00781f0004047f89 */ /* 0x008ee800000e0000 */
[----:B------:R-:W-:Y:S01]  /*134b0*/  ISETP.GE.AND P0, PT, R0, R11, PT ;  /* 0x0000000b0000720c */ /* 0x000fe20003f06270 */
[----:B----4-:R4:W0:-:S12]  /*134c0*/  SHFL.IDX PT, R2, R5, 0x3, 0x181f ;  /* 0x00781f0005027f89 */ /* 0x01081800000e0000 */
[----:B----4-:R-:W-:Y:S05]  /*134d0*/  @P0 BRA `(.L_x_11456) ;  /* 0x0000000000440947 */ /* 0x010fea0003800000 */
[----:B------:R-:W-:Y:S02]  /*134e0*/  ULDC UR6, c[0x0][0xac8] ;  /* 0x0002b20000067ab9 */ /* 0x000fe40000000800 */
[----:B------:R-:W-:Y:S02]  /*134f0*/  ISETP.GE.AND P3, PT, R7, UR6, PT ;  /* 0x0000000607007c0c */ /* 0x000fe4000bf66270 */
[----:B------:R-:W-:Y:S02]  /*13500*/  ISETP.GE.AND P2, PT, R9, UR6, PT ;  /* 0x0000000609007c0c */ /* 0x000fe4000bf46270 */
[----:B------:R-:W-:Y:S02]  /*13510*/  ISETP.GE.AND P1, PT, R15, UR6, PT ;  /* 0x000000060f007c0c */ /* 0x000fe4000bf26270 */
[----:B------:R-:W-:-:S07]  /*13520*/  ISETP.GE.AND P0, PT, R13, UR6, PT ;  /* 0x000000060d007c0c */ /* 0x000fce000bf06270 */
[----:B0-----:R-:W-:-:S04]  /*13530*/  @!P3 LEA R20, P4, R7, R2, 0x1 ;  /* 0x000000020714b211 */ /* 0x001fc800078808ff */
[----:B---3--:R-:W-:Y:S02]  /*13540*/  @!P3 LEA.HI.X R21, R7, R4, R17, 0x1, P4 ;  /* 0x000000040715b211 */ /* 0x008fe400020f0c11 */
        /* <DEDUP_REMOVED lines=10> */
.L_x_11456:
[----:B------:R-:W-:Y:S05]  /*135f0*/  BSYNC B0 ;  /* 0x0000000000007941 */ /* 0x000fea0003800000 */
.L_x_11446:
[----:B------:R-:W-:Y:S02]  /*13600*/  ULDC UR6, c[0x0][0xc3c] ;  /* 0x00030f0000067ab9 */ /* 0x000fe40000000800 */
[----:B------:R-:W-:-:S06]  /*13610*/  UISETP.GE.AND UP0, UPT, UR5, UR6, UPT ;  /* 0x000000060500728c */ /* 0x000fcc000bf06270 */
[----:B------:R-:W-:-:S13]  /*13620*/  PLOP3.LUT P0, PT, PT, PT, UP0, 0x80, 0x0 ;  /* 0x000000000000781c */ /* 0x000fda0003f0f008 */
[----:B------:R-:W-:Y:S05]  /*13630*/  @!P0 BRA `(.L_x_11468) ;  /* 0xfffffed800b88947 */ /* 0x000fea000383ffff */
[----:B------:R-:W-:Y:S05]  /*13640*/  EXIT ;  /* 0x000000000000794d */ /* 0x000fea0003800000 */
.L_x_11363:
        /* <DEDUP_REMOVED lines=18> */
.L_x_11469:
        /* <DEDUP_REMOVED lines=43> */
.L_x_11473:
        /* <DEDUP_REMOVED lines=39> */
.L_x_11471:
        /* <DEDUP_REMOVED lines=12> */
.L_x_11474:
        /* <DEDUP_REMOVED lines=63> */
.L_x_11475:
        /* <DEDUP_REMOVED lines=61> */
.L_x_11476:
[----:B01----:R-:W-:-:S05]  /*14510*/  LOP3.LUT R3, RZ, R2, RZ, 0x33, !PT ;  /* 0x00000002ff037212 */ /* 0x003fca00078e33ff */
[----:B------:R-:W-:-:S05]  /*14520*/  IMAD.IADD R2, R4, 0x1, R3 ;  /* 0x0000000104027824 */ /* 0x000fca00078e0203 */
[----:B------:R1:W-:Y:S01]  /*14530*/  STL [R1+0x4], R2 ;  /* 0x0000040201007387 */ /* 0x0003e20000100800 */
[----:B------:R-:W-:Y:S05]  /*14540*/  BRA `(.L_x_11477) ;  /* 0x0000000000107947 */ /* 0x000fea0003800000 */
.L_x_11472:
[----:B------:R-:W-:Y:S01]  /*14550*/  IMAD.U32 R2, RZ, RZ, UR6 ;  /* 0x00000006ff027e24 */ /* 0x000fe2000f8e00ff */
[----:B------:R0:W-:Y:S04]  /*14560*/  STL [R1+0x4], RZ ;  /* 0x000004ff01007387 */ /* 0x0001e80000100800 */
[----:B------:R0:W-:Y:S04]  /*14570*/  STL [R1+0x8], RZ ;  /* 0x000008ff01007387 */ /* 0x0001e80000100800 */
[----:B------:R0:W-:Y:S02]  /*14580*/  STL [R1], R2 ;  /* 0x0000000201007387 */ /* 0x0001e40000100800 */
.L_x_11477:
        /* <DEDUP_REMOVED lines=10> */
.L_x_11470:
        /* <DEDUP_REMOVED lines=9> */
[C---:B----4-:R-:W-:Y:S01]  /*146c0*/  IMAD.SHL.U32 R0, R6.reuse, 0x8, RZ ;  /* 0x0000000806007824 */ /* 0x050fe200078e00ff */
        /* <DEDUP_REMOVED lines=20> */
.L_x_11590:
[----:B--23--:R-:W2:Y:S01]  /*14810*/  LDL R9, [R1+0xc] ;  /* 0x00000c0001097983 */ /* 0x00cea20000100800 */
        /* <DEDUP_REMOVED lines=46> */
.L_x_11479:
        /* <DEDUP_REMOVED lines=16> */
.L_x_11480:
[----:B------:R-:W-:Y:S05]  /*14c00*/  @!P1 BRA `(.L_x_11481) ;  /* 0x00000000000c9947 */ /* 0x000fea0003800000 */
[----:B------:R-:W3:Y:S04]  /*14c10*/  LDG.E R6, desc[UR40][R2.64] ;  /* 0x0000002802067981 */ /* 0x000ee8000c1e1900 */
[----:B------:R-:W3:Y:S02]  /*14c20*/  LDG.E R2, desc[UR40][R2.64+0x4] ;  /* 0x0000042802027981 */ /* 0x000ee4000c1e1900 */
[----:B---3--:R-:W-:-:S07]  /*14c30*/  IMAD.IADD R6, R2, 0x1, -R6 ;  /* 0x0000000102067824 */ /* 0x008fce00078e0a06 */
.L_x_11481:
        /* <DEDUP_REMOVED lines=34> */
.L_x_11484:
[----:B------:R-:W-:-:S13]  /*14e60*/  ISETP.NE.AND P0, PT, R3, 0x1, PT ;  /* 0x000000010300780c */ /* 0x000fda0003f05270 */
[----:B------:R-:W2:Y:S02]  /*14e70*/  @P0 LDC.64 R4, c[0x0][0x9e8] ;  /* 0x00027a00ff040b82 */ /* 0x000ea40000000a00 */
[----:B--2---:R-:W-:-:S05]  /*14e80*/  @P0 IMAD.HI.U32 R4, R8, R4, RZ ;  /* 0x0000000408040227 */ /* 0x004fca00078e00ff */
[----:B------:R-:W-:-:S07]  /*14e90*/  @P0 SHF.R.U32.HI R8, RZ, R5, R4 ;  /* 0x00000005ff080219 */ /* 0x000fce0000011604 */
.L_x_11485:
[----:B------:R-:W-:Y:S05]  /*14ea0*/  BSYNC B0 ;  /* 0x0000000000007941 */ /* 0x000fea0003800000 */
.L_x_11483:
[----:B------:R-:W-:-:S05]  /*14eb0*/  IMAD R8, R8, R3, R3 ;  /* 0x0000000308087224 */ /* 0x000fca00078e0203 */
[----:B------:R-:W-:-:S07]  /*14ec0*/  VIMNMX R2, R2, R8, PT ;  /* 0x0000000802027248 */ /* 0x000fce0003fe0100 */
.L_x_11482:
        /* <DEDUP_REMOVED lines=25> */
.L_x_11488:
[----:B------:R-:W-:-:S13]  /*15060*/  ISETP.NE.AND P0, PT, R3, 0x1, PT ;  /* 0x000000010300780c */ /* 0x000fda0003f05270 */
[----:B--2---:R-:W2:Y:S02]  /*15070*/  @P0 LDC.64 R4, c[0x0][0x9e8] ;  /* 0x00027a00ff040b82 */ /* 0x004ea40000000a00 */
[----:B--2---:R-:W-:-:S05]  /*15080*/  @P0 IMAD.HI.U32 R4, R6, R4, RZ ;  /* 0x0000000406040227 */ /* 0x004fca00078e00ff */
[----:B------:R-:W-:-:S07]  /*15090*/  @P0 SHF.R.U32.HI R6, RZ, R5, R4 ;  /* 0x00000005ff060219 */ /* 0x000fce0000011604 */
.L_x_11489:
[----:B------:R-:W-:Y:S05]  /*150a0*/  BSYNC B0 ;  /* 0x0000000000007941 */ /* 0x000fea0003800000 */
.L_x_11487:
[----:B------:R-:W-:-:S05]  /*150b0*/  IMAD R3, R6, R3, RZ ;  /* 0x0000000306037224 */ /* 0x000fca00078e02ff */
[----:B------:R-:W-:-:S07]  /*150c0*/  VIMNMX R2, R2, R3, !PT ;  /* 0x0000000302027248 */ /* 0x000fce0007fe0100 */
.L_x_11486:
        /* <DEDUP_REMOVED lines=44> */
.L_x_11491:
[----:B------:R-:W-:Y:S05]  /*15390*/  BSYNC B0 ;  /* 0x0000000000007941 */ /* 0x000fea0003800000 */
.L_x_11490:
        /* <DEDUP_REMOVED lines=26> */
.L_x_11493:
        /* <DEDUP_REMOVED lines=20> */
.L_x_11496:
[----:B------:R-:W-:Y:S05]  /*15680*/  BSYNC B6 ;  /* 0x0000000000067941 */ /* 0x000fea0003800000 */
.L_x_11495:
        /* <DEDUP_REMOVED lines=20> */
.L_x_11499:
        /* <DEDUP_REMOVED lines=15> */
.L_x_11498:
[----:B------:R-:W-:Y:S05]  /*158c0*/  BSYNC B6 ;  /* 0x0000000000067941 */ /* 0x000fea0003800000 */
.L_x_11497:
        /* <DEDUP_REMOVED lines=24> */
.L_x_11606:
        /* <DEDUP_REMOVED lines=9> */
.L_x_11609:
        /* <DEDUP_REMOVED lines=24> */
.L_x_11503:
[----:B------:R-:W4:Y:S04]  /*15c60*/  LDL R0, [R1+0x10] ;  /* 0x0000100001007983 */ /* 0x000f280000100800 */
[----:B---3--:R-:W3:Y:S01]  /*15c70*/  LDL R2, [R1+0x14] ;  /* 0x0000140001027983 */ /* 0x008ee20000100800 */
[----:B----4-:R-:W-:Y:S01]  /*15c80*/  IMAD R0, R0, 0x8, R19 ;  /* 0x0000000800007824 */ /* 0x010fe200078e0213 */
[----:B---3--:R-:W-:-:S04]  /*15c90*/  SHF.L.U32 R2, R2, 0x1f, RZ ;  /* 0x0000001f02027819 */ /* 0x008fc800000006ff */
[----:B------:R-:W3:Y:S02]  /*15ca0*/  SYNCS.PHASECHK.TRANS64.TRYWAIT P0, [R0+URZ+0x22840], R2 ;  /* 0x02284002000075a7 */ /* 0x000ee4000800017f */
[----:B---3--:R-:W-:Y:S05]  /*15cb0*/  @!P0 BRA `(.L_x_11504) ;  /* 0x0000004c00f88947 */ /* 0x008fea0003800000 */
.L_x_11610:
        /* <DEDUP_REMOVED lines=11> */
.L_x_11505:
[----:B-1----:R-:W4:Y:S04]  /*15d70*/  LDL R4, [R1+0x10] ;  /* 0x0000100001047983 */ /* 0x002f280000100800 */
[----:B------:R-:W2:Y:S04]  /*15d80*/  LDL R3, [R1+0x20] ;  /* 0x0000200001037983 */ /* 0x000ea80000100800 */
[----:B---3--:R-:W3:Y:S01]  /*15d90*/  LDL R2, [R1+0x18] ;  /* 0x0000180001027983 */ /* 0x008ee20000100800 */
[----:B------:R-:W-:Y:S01]  /*15da0*/  R2UR UR9, R0 ;  /* 0x00000000000972ca */ /* 0x000fe200000e0000 */
[----:B------:R-:W-:Y:S01]  /*15db0*/  UIADD3 UR6, UP0, UR38, 0x370, URZ ;  /* 0x0000037026067890 */ /* 0x000fe2000ff1e03f */
[----:B------:R-:W-:Y:S01]  /*15dc0*/  R2UR UR12, R17 ;  /* 0x00000000110c72ca */ /* 0x000fe200000e0000 */
[----:B------:R-:W-:Y:S01]  /*15dd0*/  UMOV UR5, 0x14f00000 ;  /* 0x14f0000000057882 */ /* 0x000fe20000000000 */
[----:B-----5:R-:W-:Y:S01]  /*15de0*/  R2UR UR13, R16 ;  /* 0x00000000100d72ca */ /* 0x020fe200000e0000 */
[----:B------:R-:W-:Y:S01]  /*15df0*/  UIADD3.X UR7, URZ, UR39, URZ, UP0, !UPT ;  /* 0x000000273f077290 */ /* 0x000fe200087fe43f */
[----:B------:R-:W-:Y:S01]  /*15e00*/  PLOP3.LUT P0, PT, PT, PT, PT, 0x80, 0x0 ;  /* 0x000000000000781c */ /* 0x000fe20003f0f070 */
[----:B------:R-:W-:Y:S01]  /*15e10*/  UMOV UR10, URZ ;  /* 0x0000003f000a7c82 */ /* 0x000fe20008000000 */
[----:B------:R-:W-:-:S05]  /*15e20*/  LOP3.LUT R18, R18, 0xfffffffe, RZ, 0xc0, !PT ;  /* 0xfffffffe12127812 */ /* 0x000fca00078ec0ff */
[----:B------:R-:W-:-:S06]  /*15e30*/  UIADD3 UR9, UR9, 0x22830, URZ ;  /* 0x0002283009097890 */ /* 0x000fcc000fffe03f */
[----:B------:R-:W-:Y:S01]  /*15e40*/  @P0 LOP3.LUT R18, R18, 0x1, RZ, 0xfc, !PT ;  /* 0x0000000112120812 */ /* 0x000fe200078efcff */
[----:B----4-:R-:W-:Y:S01]  /*15e50*/  IMAD R0, R4, 0x3000, R19 ;  /* 0x0000300004007824 */ /* 0x010fe200078e0213 */
[----:B--2---:R-:W-:-:S04]  /*15e60*/  R2UR UR11, R3 ;  /* 0x00000000030b72ca */ /* 0x004fc800000e0000 */
[----:B------:R-:W-:Y:S02]  /*15e70*/  R2UR UR8, R0 ;  /* 0x00000000000872ca */ /* 0x000fe400000e0000 */
[----:B---3--:R-:W-:-:S11]  /*15e80*/  R2UR UR4, R2 ;  /* 0x00000000020472ca */ /* 0x008fd600000e0000 */
[----:B------:R-:W-:Y:S02]  /*15e90*/  UIADD3 UR8, UR8, 0x1c400, URZ ;  /* 0x0001c40008087890 */ /* 0x000fe4000fffe03f */
[----:B------:R-:W-:-:S03]  /*15ea0*/  UIMAD UR11, UR11, 0x60, UR4 ;  /* 0x000000600b0b78a4 */ /* 0x000fc6000f8e0204 */
[----:B------:R-:W-:-:S06]  /*15eb0*/  UMOV UR4, 0x0 ;  /* 0x0000000000047882 */ /* 0x000fcc0000000000 */
[----:B------:R3:W-:Y:S02]  /*15ec0*/  UTMALDG.4D [UR8], [UR6], desc[UR4] ;  /* 0x00000408060075b4 */ /* 0x0007e40008019000 */
[----:B---3--:R-:W-:Y:S01]  /*15ed0*/  NOP ;  /* 0x0000000000007918 */ /* 0x008fe20000000000 */
.L_x_11501:
        /* <DEDUP_REMOVED lines=31> */
.L_x_11507:
[----:B------:R-:W-:Y:S05]  /*160d0*/  BSYNC B6 ;  /* 0x0000000000067941 */ /* 0x000fea0003800000 */
.L_x_11506:
        /* <DEDUP_REMOVED lines=124> */
[----:B0-----:R-:W0:Y:S03]  /*168a0*/  SHFL.IDX PT, R6, R2, 0x6, 0x181f ;  /* 0x00d81f0002067f89 */ /* 0x001e2600000e0000 */
[----:B-1----:R-:W-:-:S05]  /*168b0*/  @!P1 LEA R5, P2, R9, R5, 0x1 ;  /* 0x0000000509059211 */ /* 0x002fca00078408ff */
[----:B0-----:R-:W-:-:S04]  /*168c0*/  @!P1 IMAD.X R6, RZ, RZ, R6, P2 ;  /* 0x000000ffff069224 */ /* 0x001fc800010e0606 */
[----:B------:R-:W-:Y:S02]  /*168d0*/  @!P1 IMAD.MOV.U32 R7, RZ, RZ, R6 ;  /* 0x000000ffff079224 */ /* 0x000fe400078e0006 */
[----:B------:R-:W-:Y:S02]  /*168e0*/  @!P1 IMAD.MOV.U32 R6, RZ, RZ, R5 ;  /* 0x000000ffff069224 */ /* 0x000fe400078e0005 */
[----:B------:R0:W1:Y:S04]  /*168f0*/  SHFL.IDX PT, R5, R2, 0x7, 0x181f ;  /* 0x00f81f0002057f89 */ /* 0x00006800000e0000 */
[----:B------:R0:W-:Y:S02]  /*16900*/  @!P1 LDGSTS.E.BYPASS.LTC128B.128 [R8+0x1b400], desc[UR40][R6.64], !P0 ;  /* 0x1b40000006089fae */ /* 0x0001e4000c101d68 */
.L_x_11627:
[----:B------:R-:W-:-:S05]  /*16910*/  VIADD R3, R3, 0x70 ;  /* 0x0000007003037836 */ /* 0x000fca0000000000 */
[----:B------:R-:W-:-:S13]  /*16920*/  ISETP.GE.AND P1, PT, R3, R4, PT ;  /* 0x000000040300720c */ /* 0x000fda0003f26270 */
[----:B0-----:R-:W-:-:S05]  /*16930*/  @!P1 LEA R2, P2, R9, R0, 0x1 ;  /* 0x0000000009029211 */ /* 0x001fca00078408ff */
[----:B-1----:R-:W-:-:S05]  /*16940*/  @!P1 IMAD.X R3, RZ, RZ, R5, P2 ;  /* 0x000000ffff039224 */ /* 0x002fca00010e0605 */
[----:B------:R-:W-:Y:S01]  /*16950*/  @!PT LDS RZ, [RZ] ;  /* 0x00000000fffff984 */ /* 0x000fe20000000800 */
[----:B------:R-:W-:Y:S01]  /*16960*/  @!PT LDS RZ, [RZ] ;  /* 0x00000000fffff984 */ /* 0x000fe20000000800 */
[----:B------:R-:W-:Y:S01]  /*16970*/  @!PT LDS RZ, [RZ] ;  /* 0x00000000fffff984 */ /* 0x000fe20000000800 */
[----:B------:R0:W-:Y:S01]  /*16980*/  @!P1 LDGSTS.E.BYPASS.LTC128B.128 [R8+0x1bc00], desc[UR40][R2.64], !P0 ;  /* 0x1bc0000002089fae */ /* 0x0001e2000c101d68 */
[----:B------:R-:W-:Y:S01]  /*16990*/  PLOP3.LUT P0, PT, PT, PT, PT, 0x80, 0x0 ;  /* 0x000000000000781c */ /* 0x000fe20003f0f070 */
[----:B------:R-:W-:-:S12]  /*169a0*/  NOP ;  /* 0x0000000000007918 */ /* 0x000fd80000000000 */
.L_x_11509:
        /* <DEDUP_REMOVED lines=18> */
.L_x_11628:
[----:B------:R-:W-:Y:S05]  /*16ad0*/  BSYNC B0 ;  /* 0x0000000000007941 */ /* 0x000fea0003800000 */
.L_x_11510:
[----:B------:R-:W-:Y:S01]  /*16ae0*/  LOP3.LUT P0, RZ, R18, 0x1, RZ, 0xc0, !PT ;  /* 0x0000000112ff7812 */ /* 0x000fe2000780c0ff */
[----:B------:R-:W-:-:S12]  /*16af0*/  BSSY B0, `(.L_x_11512) ;  /* 0x000005b000007945 */ /* 0x000fd80003800000 */
[----:B------:R-:W-:Y:S05]  /*16b00*/  @!P0 BRA `(.L_x_11513) ;  /* 0x0000000400648947 */ /* 0x000fea0003800000 */
[----:B------:R-:W2:Y:S04]  /*16b10*/  LDL R2, [R1+0x10] ;  /* 0x0000100001027983 */ /* 0x000ea80000100800 */
[----:B------:R-:W0:Y:S01]  /*16b20*/  LDL R4, [R1+0x14] ;  /* 0x0000140001047983 */ /* 0x000e220000100800 */
[----:B------:R-:W-:Y:S01]  /*16b30*/  BSSY B1, `(.L_x_11514) ;  /* 0x0000008000017945 */ /* 0x000fe20003800000 */
[----:B------:R-:W1:Y:S02]  /*16b40*/  S2R R3, SR_TID.X ;  /* 0x0000000000037919 */ /* 0x000e640000002100 */
[----:B-1----:R-:W-:-:S04]  /*16b50*/  LOP3.LUT R3, R3, 0x7f, RZ, 0xc0, !PT ;  /* 0x0000007f03037812 */ /* 0x002fc800078ec0ff */
[----:B------:R-:W-:Y:S01]  /*16b60*/  ISETP.NE.AND P1, PT, R3, RZ, PT ;  /* 0x000000ff0300720c */ /* 0x000fe20003f25270 */
[----:B--2---:R-:W-:Y:S01]  /*16b70*/  IMAD R2, R2, 0x8, R19 ;  /* 0x0000000802027824 */ /* 0x004fe200078e0213 */
[----:B0-----:R-:W-:-:S04]  /*16b80*/  SHF.L.U32 R0, R4, 0x1f, RZ ;  /* 0x0000001f04007819 */ /* 0x001fc800000006ff */
[----:B------:R-:W0:Y:S02]  /*16b90*/  SYNCS.PHASECHK.TRANS64.TRYWAIT P0, [R2+URZ+0x22860], R0 ;  /* 0x02286000020075a7 */ /* 0x000e24000800017f */
[----:B0-----:R-:W-:Y:S05]  /*16ba0*/  @!P0 BRA `(.L_x_11515) ;  /* 0x0000004800f88947 */ /* 0x001fea0003800000 */
.L_x_11629:
[----:B------:R-:W-:Y:S05]  /*16bb0*/  BSYNC B1 ;  /* 0x0000000000017941 */ /* 0x000fea0003800000 */
.L_x_11514:
        /* <DEDUP_REMOVED lines=9> */
.L_x_11517:
[----:B------:R-:W-:Y:S05]  /*16c50*/  BSYNC B1 ;  /* 0x0000000000017941 */ /* 0x000fea0003800000 */
.L_x_11516:
        /* <DEDUP_REMOVED lines=13> */
.L_x_11518:
        /* <DEDUP_REMOVED lines=15> */
.L_x_11519:
        /* <DEDUP_REMOVED lines=15> */
.L_x_11520:
        /* <DEDUP_REMOVED lines=15> */
.L_x_11521:
        /* <DEDUP_REMOVED lines=10> */
.L_x_11513:
[----:B------:R-:W-:Y:S05]  /*170a0*/  BSYNC B0 ;  /* 0x0000000000007941 */ /* 0x000fea0003800000 */
.L_x_11512:
        /* <DEDUP_REMOVED lines=61> */
.L_x_11528:
        /* <DEDUP_REMOVED lines=8> */
.L_x_11630:
[----:B------:R-:W-:Y:S05]  /*17500*/  BSYNC B3 ;  /* 0x0000000000037941 */ /* 0x000fea0003800000 */
.L_x_11529:
        /* <DEDUP_REMOVED lines=9> */
.L_x_11532:
[----:B------:R-:W-:Y:S05]  /*175a0*/  BSYNC B3 ;  /* 0x0000000000037941 */ /* 0x000fea0003800000 */
.L_x_11531:
        /* <DEDUP_REMOVED lines=13> */
.L_x_11533:
        /* <DEDUP_REMOVED lines=13> */
.L_x_11631:
[----:B------:R-:W-:Y:S05]  /*17750*/  BSYNC B3 ;  /* 0x0000000000037941 */ /* 0x000fea0003800000 */
.L_x_11534:
        /* <DEDUP_REMOVED lines=11> */
.L_x_11537:
[----:B------:R-:W-:Y:S05]  /*17810*/  BSYNC B3 ;  /* 0x0000000000037941 */ /* 0x000fea0003800000 */
.L_x_11536:
        /* <DEDUP_REMOVED lines=10> */
.L_x_11538:
        /* <DEDUP_REMOVED lines=15> */
.L_x_11539:
        /* <DEDUP_REMOVED lines=15> */
.L_x_11540:
        /* <DEDUP_REMOVED lines=15> */
.L_x_11541:
        /* <DEDUP_REMOVED lines=10> */
.L_x_11527:
[----:B------:R-:W-:Y:S05]  /*17c30*/  BSYNC B1 ;  /* 0x0000000000017941 */ /* 0x000fea0003800000 */
.L_x_11526:
[----:B------:R-:W2:Y:S02]  /*17c40*/  LDL.LU R5, [R1+0x30] ;  /* 0x0000300001057983 */ /* 0x000ea40000300800 */
[----:B--2---:R-:W-:-:S07]  /*17c50*/  VIADD R0, R5, 0xfffffffd ;  /* 0xfffffffd05007836 */ /* 0x004fce0000000000 */
.L_x_11525:
[----:B------:R-:W-:Y:S05]  /*17c60*/  BSYNC B2 ;  /* 0x0000000000027941 */ /* 0x000fea0003800000 */
.L_x_11524:
[----:B------:R-:W-:-:S05]  /*17c70*/  VIADD R8, R8, 0xfffffffe ;  /* 0xfffffffe08087836 */ /* 0x000fca0000000000 */
[----:B------:R-:W-:-:S13]  /*17c80*/  ISETP.NE.AND P0, PT, R8, R4, PT ;  /* 0x000000040800720c */ /* 0x000fda0003f05270 */
[----:B------:R-:W-:Y:S05]  /*17c90*/  @!P0 BRA `(.L_x_11523) ;  /* 0x0000001400008947 */ /* 0x000fea0003800000 */
.L_x_11574:
        /* <DEDUP_REMOVED lines=35> */
.L_x_11544:
        /* <DEDUP_REMOVED lines=8> */
.L_x_11632:
[----:B------:R-:W-:Y:S05]  /*17f50*/  BSYNC B2 ;  /* 0x0000000000027941 */ /* 0x000fea0003800000 */
.L_x_11545:
        /* <DEDUP_REMOVED lines=9> */
.L_x_11548:
[----:B------:R-:W-:Y:S05]  /*17ff0*/  BSYNC B2 ;  /* 0x0000000000027941 */ /* 0x000fea0003800000 */
.L_x_11547:
        /* <DEDUP_REMOVED lines=12> */
.L_x_11549:
        /* <DEDUP_REMOVED lines=13> */
.L_x_11633:
[----:B------:R-:W-:Y:S05]  /*18190*/  BSYNC B2 ;  /* 0x0000000000027941 */ /* 0x000fea0003800000 */
.L_x_11550:
        /* <DEDUP_REMOVED lines=11> */
.L_x_11553:
[----:B------:R-:W-:Y:S05]  /*18250*/  BSYNC B2 ;  /* 0x0000000000027941 */ /* 0x000fea0003800000 */
.L_x_11552:
        /* <DEDUP_REMOVED lines=9> */
.L_x_11554:
        /* <DEDUP_REMOVED lines=15> */
.L_x_11555:
        /* <DEDUP_REMOVED lines=15> */
.L_x_11556:
        /* <DEDUP_REMOVED lines=15> */
.L_x_11557:
        /* <DEDUP_REMOVED lines=10> */
.L_x_11543:
[----:B------:R-:W-:Y:S05]  /*18660*/  BSYNC B1 ;  /* 0x0000000000017941 */ /* 0x000fea0003800000 */
.L_x_11542:
        /* <DEDUP_REMOVED lines=35> */
.L_x_11560:
        /* <DEDUP_REMOVED lines=8> */
.L_x_11634:
[----:B------:R-:W-:Y:S05]  /*18920*/  BSYNC B2 ;  /* 0x0000000000027941 */ /* 0x000fea0003800000 */
.L_x_11561:
        /* <DEDUP_REMOVED lines=9> */
.L_x_11564:
[----:B------:R-:W-:Y:S05]  /*189c0*/  BSYNC B2 ;  /* 0x0000000000027941 */ /* 0x000fea0003800000 */
.L_x_11563:
        /* <DEDUP_REMOVED lines=13> */
.L_x_11565:
        /* <DEDUP_REMOVED lines=13> */
.L_x_11635:
[----:B------:R-:W-:Y:S05]  /*18b70*/  BSYNC B2 ;  /* 0x0000000000027941 */ /* 0x000fea0003800000 */
.L_x_11566:
        /* <DEDUP_REMOVED lines=11> */
.L_x_11569:
[----:B------:R-:W-:Y:S05]  /*18c30*/  BSYNC B2 ;  /* 0x0000000000027941 */ /* 0x000fea0003800000 */
.L_x_11568:
        /* <DEDUP_REMOVED lines=10> */
.L_x_11570:
        /* <DEDUP_REMOVED lines=15> */
.L_x_11571:
        /* <DEDUP_REMOVED lines=15> */
.L_x_11572:
        /* <DEDUP_REMOVED lines=15> */
.L_x_11573:
        /* <DEDUP_REMOVED lines=10> */
.L_x_11559:
[----:B------:R-:W-:Y:S05]  /*19050*/  BSYNC B1 ;  /* 0x0000000000017941 */ /* 0x000fea0003800000 */
.L_x_11558:
[----:B------:R-:W2:Y:S01]  /*19060*/  LDL R5, [R1+0x1c] ;  /* 0x00001c0001057983 */ /* 0x000ea20000100800 */
[----:B------:R-:W-:Y:S01]  /*19070*/  VIADD R0, R0, 0xfffffffe ;  /* 0xfffffffe00007836 */ /* 0x000fe20000000000 */
[----:B--2---:R-:W-:-:S13]  /*19080*/  ISETP.GT.AND P0, PT, R6, R5, PT ;  /* 0x000000050600720c */ /* 0x004fda0003f04270 */
[----:B------:R-:W-:Y:S05]  /*19090*/  @P0 BRA `(.L_x_11574) ;  /* 0xffffffec00000947 */ /* 0x000fea000383ffff */
.L_x_11523:
[----:B------:R-:W-:Y:S05]  /*190a0*/  BSYNC B0 ;  /* 0x0000000000007941 */ /* 0x000fea0003800000 */
.L_x_11522:
        /* <DEDUP_REMOVED lines=25> */
.L_x_11576:
[----:B------:R-:W-:Y:S05]  /*19240*/  BSYNC B0 ;  /* 0x0000000000007941 */ /* 0x000fea0003800000 */
.L_x_11575:
[----:B------:R-:W-:-:S05]  /*19250*/  SEL R0, R0, RZ, P0 ;  /* 0x000000ff00007207 */ /* 0x000fca0000000000 */
[----:B------:R3:W-:Y:S02]  /*19260*/  STL [R1+0x10], R0 ;  /* 0x0000100001007387 */ /* 0x0007e40000100800 */
.L_x_11494:
[----:B------:R-:W-:Y:S05]  /*19270*/  BSYNC B7 ;  /* 0x0000000000077941 */ /* 0x000fea0003800000 */
.L_x_11492:
        /* <DEDUP_REMOVED lines=13> */
.L_x_11577:
[----:B------:R-:W5:Y:S01]  /*19350*/  S2R R16, SR_TID.X ;  /* 0x0000000000107919 */ /* 0x000f620000002100 */
[----:B------:R-:W-:Y:S01]  /*19360*/  UMOV UR4, 0xffffffff ;  /* 0xffffffff00047882 */ /* 0x000fe20000000000 */
[----:B-----5:R-:W-:-:S04]  /*19370*/  LOP3.LUT R16, R16, 0x1f, RZ, 0xc0, !PT ;  /* 0x0000001f10107812 */ /* 0x020fc800078ec0ff */
[----:B------:R-:W-:Y:S01]  /*19380*/  ISETP.NE.AND P0, PT, R16, 0x1f, PT ;  /* 0x0000001f1000780c */ /* 0x000fe20003f05270 */
[----:B------:R-:W-:-:S12]  /*19390*/  BRA.DIV UR4, `(.L_x_11579) ;  /* 0x0000002604887947 */ /* 0x000fd8000b800000 */
[----:B-1----:R-:W0:Y:S01]  /*193a0*/  LDL.LU R3, [R1] ;  /* 0x0000000001037983 */ /* 0x002e220000300800 */
[----:B------:R-:W-:-:S03]  /*193b0*/  ULDC UR4, c[0x0][0xc3c] ;  /* 0x00030f0000047ab9 */ /* 0x000fc60000000800 */
[----:B------:R-:W3:Y:S01]  /*193c0*/  LDL R4, [R1+0xc] ;  /* 0x00000c0001047983 */ /* 0x000ee20000100800 */
[----:B0-2---:R-:W-:Y:S02]  /*193d0*/  IMAD.MOV.U32 R10, RZ, RZ, R3 ;  /* 0x000000ffff0a7224 */ /* 0x005fe400078e0003 */
        /* <DEDUP_REMOVED lines=37> */
.L_x_11645:
[----:B------:R-:W-:Y:S02]  /*19630*/  ULDC UR4, c[0x0][0xc38] ;  /* 0x00030e0000047ab9 */ /* 0x000fe40000000800 */
[----:B------:R-:W-:-:S04]  /*19640*/  IMAD.U32 R7, RZ, RZ, UR4 ;  /* 0x00000004ff077e24 */ /* 0x000fc8000f8e00ff */
[----:B-1----:R-:W-:-:S04]  /*19650*/  IMAD R10, R14, R7, RZ ;  /* 0x000000070e0a7224 */ /* 0x002fc800078e02ff */
[----:B------:R-:W-:-:S05]  /*19660*/  IMAD.IADD R4, R9, 0x1, R10 ;  /* 0x0000000109047824 */ /* 0x000fca00078e020a */
[----:B------:R-:W-:-:S13]  /*19670*/  ISETP.GT.AND P6, PT, R4, R0, PT ;  /* 0x000000000400720c */ /* 0x000fda0003fc4270 */
[----:B------:R-:W-:Y:S05]  /*19680*/  @P6 BRA `(.L_x_11580) ;  /* 0x0000000000ac6947 */ /* 0x000fea0003800000 */
.L_x_11583:
        /* <DEDUP_REMOVED lines=37> */
.L_x_11653:
[----:B------:R-:W-:Y:S02]  /*198e0*/  ULDC UR4, c[0x0][0xc38] ;  /* 0x00030e0000047ab9 */ /* 0x000fe40000000800 */
[----:B------:R-:W-:-:S04]  /*198f0*/  IMAD.U32 R7, RZ, RZ, UR4 ;  /* 0x00000004ff077e24 */ /* 0x000fc8000f8e00ff */
[----:B-1----:R-:W-:-:S04]  /*19900*/  IMAD R10, R14, R7, RZ ;  /* 0x000000070e0a7224 */ /* 0x002fc800078e02ff */
[----:B------:R-:W-:-:S05]  /*19910*/  IMAD.IADD R4, R10, 0x1, R4 ;  /* 0x000000010a047824 */ /* 0x000fca00078e0204 */
[----:B------:R-:W-:-:S13]  /*19920*/  ISETP.GT.AND P6, PT, R4, R0, PT ;  /* 0x000000000400720c */ /* 0x000fda0003fc4270 */
[----:B------:R-:W-:Y:S05]  /*19930*/  @!P6 BRA `(.L_x_11583) ;  /* 0xfffffffc0054e947 */ /* 0x000fea000383ffff */
.L_x_11580:
        /* <DEDUP_REMOVED lines=12> */
.L_x_11658:
[----:B------:R-:W-:-:S13]  /*19a00*/  ISETP.NE.AND P0, PT, R3, RZ, PT ;  /* 0x000000ff0300720c */ /* 0x000fda0003f05270 */
[----:B------:R-:W-:Y:S05]  /*19a10*/  @!P0 BRA `(.L_x_11585) ;  /* 0x0000000000108947 */ /* 0x000fea0003800000 */
[----:B------:R-:W-:Y:S01]  /*19a20*/  UMOV UR4, 0xffffffff ;  /* 0xffffffff00047882 */ /* 0x000fe20000000000 */
[----:B------:R-:W-:Y:S02]  /*19a30*/  VIADD R12, R9, 0xffffffff ;  /* 0xffffffff090c7836 */ /* 0x000fe40000000000 */
[----:B------:R-:W-:Y:S05]  /*19a40*/  BRA.DIV UR4, `(.L_x_11586) ;  /* 0x0000002a044c7947 */ /* 0x000fea000b800000 */
[----:B------:R1:W2:Y:S02]  /*19a50*/  SHFL.IDX PT, R8, R2, R12, 0x1f ;  /* 0x00001f0c02087589 */ /* 0x0002a400000e0000 */
.L_x_11585:
        /* <DEDUP_REMOVED lines=62> */
.L_x_11587:
        /* <DEDUP_REMOVED lines=50> */
[----:B------:R-:W-:Y:S02]  /*1a160*/  ISETP.GE.AND P2, PT, R3, RZ, PT ;  /* 0x000000ff0300720c */ /* 0x000fe40003f46270 */
[----:B------:R-:W-:-:S09]  /*1a170*/  IADD3 R3, R8, 0x1000000, R0 ;  /* 0x0100000008037810 */ /* 0x000fd20007ffe000 */
        /* <DEDUP_REMOVED lines=8> */
[----:B------:R-:W-:Y:S02]  /*1a200*/  IMAD R3, R2, R6, R3 ;  /* 0x0000000602037224 */ /* 0x000fe400078e0203 */
[----:B------:R-:W-:-:S03]  /*1a210*/  IMAD.MOV.U32 R0, RZ, RZ, R2 ;  /* 0x000000ffff007224 */ /* 0x000fc600078e0002 */
[----:B------:R0:W-:Y:S04]  /*1a220*/  STL [R1+0x8], R3 ;  /* 0x0000080301007387 */ /* 0x0001e80000100800 */
.L_x_11588:
[----:B0-----:R-:W-:-:S05]  /*1a230*/  LOP3.LUT R3, RZ, R0, RZ, 0x33, !PT ;  /* 0x00000000ff037212 */ /* 0x001fca00078e33ff */
[----:B------:R-:W-:-:S05]  /*1a240*/  IMAD.IADD R0, R4, 0x1, R3 ;  /* 0x0000000104007824 */ /* 0x000fca00078e0203 */
[----:B------:R0:W-:Y:S01]  /*1a250*/  STL [R1+0x4], R0 ;  /* 0x0000040001007387 */ /* 0x0001e20000100800 */
[----:B------:R-:W-:Y:S05]  /*1a260*/  BRA `(.L_x_11589) ;  /* 0x0000000000287947 */ /* 0x000fea0003800000 */
.L_x_11581:
        /* <DEDUP_REMOVED lines=10> */
.L_x_11589:
[----:B--2---:R-:W2:Y:S04]  /*1a310*/  LDL R3, [R1+0x8] ;  /* 0x0000080001037983 */ /* 0x004ea80000100800 */
[----:B-1----:R-:W3:Y:S04]  /*1a320*/  LDL R2, [R1+0xc] ;  /* 0x00000c0001027983 */ /* 0x002ee80000100800 */
[----:B------:R-:W4:Y:S04]  /*1a330*/  LDL R5, [R1+0x4] ;  /* 0x0000040001057983 */ /* 0x000f280000100800 */
[----:B------:R-:W4:Y:S01]  /*1a340*/  LDL R4, [R1] ;  /* 0x0000000001047983 */ /* 0x000f220000100800 */
[----:B0-----:R-:W0:Y:S01]  /*1a350*/  S2R R0, SR_TID.X ;  /* 0x0000000000007919 */ /* 0x001e220000002100 */
        /* <DEDUP_REMOVED lines=11> */
.L_x_11578:
[----:B---34-:R-:W3:Y:S01]  /*1a410*/  LDL R0, [R1+0xc] ;  /* 0x00000c0001007983 */ /* 0x018ee20000100800 */
[----:B------:R-:W-:Y:S02]  /*1a420*/  ULDC UR4, c[0x0][0xc3c] ;  /* 0x00030f0000047ab9 */ /* 0x000fe40000000800 */
[----:B---3--:R-:W-:-:S13]  /*1a430*/  ISETP.GE.AND P0, PT, R0, UR4, PT ;  /* 0x0000000400007c0c */ /* 0x008fda000bf06270 */
[----:B------:R-:W-:Y:S05]  /*1a440*/  @!P0 BRA `(.L_x_11590) ;  /* 0xffffffa000f08947 */ /* 0x000fea000383ffff */
[----:B------:R-:W-:Y:S05]  /*1a450*/  BSYNC B8 ;  /* 0x0000000000087941 */ /* 0x000fea0003800000 */
.L_x_11478:
[----:B----4-:R-:W4:Y:S01]  /*1a460*/  LDL.LU R0, [R1+0x48] ;  /* 0x0000480001007983 */ /* 0x010f220000300800 */
[----:B------:R-:W-:Y:S01]  /*1a470*/  BSSY B0, `(.L_x_11591) ;  /* 0x000000b000007945 */ /* 0x000fe20003800000 */
[----:B01----:R-:W0:Y:S01]  /*1a480*/  S2R R5, SR_CgaCtaId ;  /* 0x0000000000057919 */ /* 0x003e220000008800 */
[----:B----4-:R-:W-:-:S05]  /*1a490*/  VIADD R0, R0, 0x1 ;  /* 0x0000000100007836 */ /* 0x010fca0000000000 */
        /* <DEDUP_REMOVED lines=8> */
.L_x_11661:
[----:B------:R-:W-:Y:S05]  /*1a520*/  BSYNC B0 ;  /* 0x0000000000007941 */ /* 0x000fea0003800000 */
.L_x_11591:
[----:B------:R-:W-:-:S03]  /*1a530*/  UMOV UR4, 0xffffffff ;  /* 0xffffffff00047882 */ /* 0x000fc60000000000 */
[----:B------:R-:W-:Y:S05]  /*1a540*/  BRA.DIV UR4, `(.L_x_11593) ;  /* 0x0000001e04c87947 */ /* 0x000fea000b800000 */
[----:B------:R-:W1:Y:S02]  /*1a550*/  S2R R2, SR_TID.X ;  /* 0x0000000000027919 */ /* 0x000e640000002100 */
[----:B-1----:R-:W-:-:S04]  /*1a560*/  SHF.R.U32.HI R2, RZ, 0x5, R2 ;  /* 0x00000005ff027819 */ /* 0x002fc80000011602 */
[----:B------:R-:W-:-:S05]  /*1a570*/  LOP3.LUT R2, R2, 0x3, RZ, 0xc0, !PT ;  /* 0x0000000302027812 */ /* 0x000fca00078ec0ff */
[----:B------:R1:W2:Y:S02]  /*1a580*/  SHFL.IDX PT, R14, R2, RZ, 0x1f ;  /* 0x00001fff020e7589 */ /* 0x0002a400000e0000 */
.L_x_11664:
[----:B--2---:R-:W-:Y:S01]  /*1a590*/  ISETP.NE.AND P0, PT, R14, RZ, PT ;  /* 0x000000ff0e00720c */ /* 0x004fe20003f05270 */
[----:B------:R-:W-:-:S12]  /*1a5a0*/  BSSY B0, `(.L_x_11594) ;  /* 0x0000027000007945 */ /* 0x000fd80003800000 */
[----:B------:R-:W-:Y:S05]  /*1a5b0*/  @P0 BRA `(.L_x_11595) ;  /* 0x0000000000940947 */ /* 0x000fea0003800000 */
[----:B------:R-:W-:-:S03]  /*1a5c0*/  UMOV UR4, 0xffffffff ;  /* 0xffffffff00047882 */ /* 0x000fc60000000000 */
[----:B------:R-:W-:Y:S05]  /*1a5d0*/  BRA.DIV UR4, `(.L_x_11596) ;  /* 0x0000001e04d87947 */ /* 0x000fea000b800000 */
[----:B------:R-:W-:-:S13]  /*1a5e0*/  ELECT P6, URZ, PT ;  /* 0x00000000003f782f */ /* 0x000fda00038c0000 */
.L_x_11667:
[----:B------:R-:W-:Y:S05]  /*1a5f0*/  @!P6 BRA `(.L_x_11595) ;  /* 0x000000000084e947 */ /* 0x000fea0003800000 */
[----:B------:R-:W-:-:S06]  /*1a600*/  ULOP3.LUT UR4, UR36, 0x2, URZ, 0xfc, !UPT ;  /* 0x0000000224047892 */ /* 0x000fcc000f8efc3f */
[----:B-1----:R-:W-:-:S05]  /*1a610*/  IMAD.U32 R2, RZ, RZ, UR4 ;  /* 0x00000004ff027e24 */ /* 0x002fca000f8e00ff */
[----:B------:R-:W-:-:S13]  /*1a620*/  ISETP.NE.AND P2, PT, R2, 0x3, PT ;  /* 0x000000030200780c */ /* 0x000fda0003f45270 */
[----:B------:R-:W-:Y:S05]  /*1a630*/  @!P2 BRA `(.L_x_11597) ;  /* 0x000000000004a947 */ /* 0x000fea0003800000 */
[----:B------:R-:W-:Y:S01]  /*1a640*/  BPT.TRAP 0x1 ;  /* 0x000000040000795c */ /* 0x000fe20000300000 */
.L_x_11597:
[----:B0-----:R-:W2:Y:S04]  /*1a650*/  LDL R3, [R1+0x10] ;  /* 0x0000100001037983 */ /* 0x001ea80000100800 */
[----:B------:R-:W4:Y:S01]  /*1a660*/  LDL.LU R7, [R1+0x14] ;  /* 0x0000140001077983 */ /* 0x000f220000300800 */
[----:B------:R-:W-:-:S04]  /*1a670*/  VIADD R2, R0, 0x22840 ;  /* 0x0002284000027836 */ /* 0x000fc80000000000 */
[C---:B--2---:R-:W-:Y:S02]  /*1a680*/  IMAD R6, R3.reuse, 0x8, R2 ;  /* 0x0000000803067824 */ /* 0x044fe400078e0202 */
[----:B------:R-:W-:Y:S01]  /*1a690*/  VIADD R3, R3, 0x1 ;  /* 0x0000000103037836 */ /* 0x000fe20000000000 */
[----:B----4-:R-:W-:-:S04]  /*1a6a0*/  SHF.L.U32 R5, R7, 0x1f, RZ ;  /* 0x0000001f07057819 */ /* 0x010fc800000006ff */
        /* <DEDUP_REMOVED lines=8> */
.L_x_11668:
[----:B------:R-:W1:Y:S02]  /*1a730*/  SYNCS.PHASECHK.TRANS64.TRYWAIT P0, [R7+URZ], R2 ;  /* 0x00000002070075a7 */ /* 0x000e64000800017f */
[----:B-1----:R-:W-:Y:S05]  /*1a740*/  @!P0 BRA `(.L_x_11599) ;  /* 0x0000001c00b08947 */ /* 0x002fea0003800000 */
.L_x_11669:
[----:B------:R-:W-:Y:S05]  /*1a750*/  @!P2 BRA `(.L_x_11600) ;  /* 0x000000000004a947 */ /* 0x000fea0003800000 */
[----:B------:R-:W-:Y:S01]  /*1a760*/  BPT.TRAP 0x1 ;  /* 0x000000040000795c */ /* 0x000fe20000300000 */
.L_x_11600:
[----:B------:R-:W2:Y:S01]  /*1a770*/  LDL.LU R4, [R1+0x10] ;  /* 0x0000100001047983 */ /* 0x000ea20000300800 */
[----:B------:R-:W-:-:S04]  /*1a780*/  VIADD R0, R0, 0x22860 ;  /* 0x0002286000007836 */ /* 0x000fc80000000000 */
[----:B--2---:R-:W-:-:S04]  /*1a790*/  IMAD R4, R4, 0x8, R0 ;  /* 0x0000000804047824 */ /* 0x004fc800078e0200 */
[----:B------:R-:W2:Y:S02]  /*1a7a0*/  SYNCS.PHASECHK.TRANS64.TRYWAIT P0, [R4+URZ], R5 ;  /* 0x00000005040075a7 */ /* 0x000ea4000800017f */
[----:B--2---:R-:W-:Y:S05]  /*1a7b0*/  @!P0 BRA `(.L_x_11601) ;  /* 0x0000001c00a88947 */ /* 0x004fea0003800000 */
.L_x_11670:
[----:B------:R-:W-:-:S07]  /*1a7c0*/  IMAD R3, R3, 0x8, R0 ;  /* 0x0000000803037824 */ /* 0x000fce00078e0200 */
.L_x_11602:
[----:B----4-:R4:W0:Y:S02]  /*1a7d0*/  SYNCS.PHASECHK.TRANS64.TRYWAIT P0, [R3+URZ], R2 ;  /* 0x00000002030075a7 */ /* 0x010824000800017f */
[----:B0-----:R-:W-:Y:S05]  /*1a7e0*/  @!P0 NANOSLEEP.SYNCS 0x989680 ;  /* 0x009896800000895d */ /* 0x001fea0003900000 */
[----:B------:R-:W0:Y:S02]  /*1a7f0*/  @!P0 SYNCS.PHASECHK.TRANS64 P0, [R3+URZ], R2 ;  /* 0x00000002030085a7 */ /* 0x000e24000800007f */
[----:B0-----:R-:W-:Y:S05]  /*1a800*/  @!P0 BRA `(.L_x_11602) ;  /* 0xfffffffc00f08947 */ /* 0x001fea000383ffff */
.L_x_11595:
[----:B------:R-:W-:Y:S05]  /*1a810*/  BSYNC B0 ;  /* 0x0000000000007941 */ /* 0x000fea0003800000 */
.L_x_11594:
[----:B------:R-:W-:Y:S05]  /*1a820*/  EXIT ;  /* 0x000000000000794d */ /* 0x000fea0003800000 */
.L_x_11377:
[----:B0-----:R0:W1:Y:S02]  /*1a830*/  SYNCS.PHASECHK.TRANS64.TRYWAIT P0, [R3+URZ+0x22800], R0 ;  /* 0x02280000030075a7 */ /* 0x001064000800017f */
[----:B-1----:R-:W-:Y:S05]  /*1a840*/  @!P0 NANOSLEEP.SYNCS 0x989680 ;  /* 0x009896800000895d */ /* 0x002fea0003900000 */
[----:B------:R-:W1:Y:S02]  /*1a850*/  @!P0 SYNCS.PHASECHK.TRANS64 P0, [R3+URZ+0x22800], R0 ;  /* 0x02280000030085a7 */ /* 0x000e64000800007f */
[----:B-1----:R-:W-:Y:S05]  /*1a860*/  @!P0 BRA `(.L_x_11377) ;  /* 0xfffffffc00f08947 */ /* 0x002fea000383ffff */
[----:B------:R-:W-:Y:S05]  /*1a870*/  BRA `(.L_x_11603) ;  /* 0xfffffe7800e07947 */ /* 0x000fea000383ffff */
.L_x_11381:
[----:B-1----:R-:W-:-:S04]  /*1a880*/  IMAD.U32 R5, RZ, RZ, UR5 ;  /* 0x00000005ff057e24 */ /* 0x002fc8000f8e00ff */
[----:B------:R1:W2:Y:S03]  /*1a890*/  SYNCS.PHASECHK.TRANS64.TRYWAIT P1, [R5+URZ+0x22830], R8 ;  /* 0x02283008050075a7 */ /* 0x0002a6000802017f */
[----:B--2---:R-:W-:Y:S05]  /*1a8a0*/  @!P1 NANOSLEEP.SYNCS 0x989680 ;  /* 0x009896800000995d */ /* 0x004fea0003900000 */
[----:B------:R-:W2:Y:S02]  /*1a8b0*/  @!P1 SYNCS.PHASECHK.TRANS64 P1, [R5+URZ+0x22830], R8 ;  /* 0x02283008050095a7 */ /* 0x000ea4000802007f */
[----:B--2---:R-:W-:Y:S05]  /*1a8c0*/  @!P1 BRA `(.L_x_11381) ;  /* 0xfffffffc00ec9947 */ /* 0x004fea000383ffff */
[----:B------:R-:W-:Y:S05]  /*1a8d0*/  BRA `(.L_x_11380) ;  /* 0xfffffe7c00087947 */ /* 0x000fea000383ffff */
.L_x_11393:
[----:B-1----:R-:W-:-:S04]  /*1a8e0*/  IMAD.U32 R9, RZ, RZ, UR5 ;  /* 0x00000005ff097e24 */ /* 0x002fc8000f8e00ff */
[----:B------:R1:W2:Y:S03]  /*1a8f0*/  SYNCS.PHASECHK.TRANS64.TRYWAIT P2, [R9+URZ+0x22850], R8 ;  /* 0x02285008090075a7 */ /* 0x0002a6000804017f */
[----:B--2---:R-:W-:Y:S05]  /*1a900*/  @!P2 NANOSLEEP.SYNCS 0x989680 ;  /* 0x009896800000a95d */ /* 0x004fea0003900000 */
[----:B------:R-:W2:Y:S02]  /*1a910*/  @!P2 SYNCS.PHASECHK.TRANS64 P2, [R9+URZ+0x22850], R8 ;  /* 0x022850080900a5a7 */ /* 0x000ea4000804007f */
[----:B--2---:R-:W-:Y:S05]  /*1a920*/  @!P2 BRA `(.L_x_11393) ;  /* 0xfffffffc00eca947 */ /* 0x004fea000383ffff */
[----:B------:R-:W-:Y:S05]  /*1a930*/  BRA `(.L_x_11392) ;  /* 0xfffffea400447947 */ /* 0x000fea000383ffff */
.L_x_11401:
[----:B-1----:R-:W-:-:S04]  /*1a940*/  IMAD.U32 R6, RZ, RZ, UR23 ;  /* 0x00000017ff067e24 */ /* 0x002fc8000f8e00ff */
[----:B------:R1:W2:Y:S03]  /*1a950*/  SYNCS.PHASECHK.TRANS64.TRYWAIT P2, [R6+URZ+0x22830], R7 ;  /* 0x02283007060075a7 */ /* 0x0002a6000804017f */
[----:B--2---:R-:W-:Y:S05]  /*1a960*/  @!P2 NANOSLEEP.SYNCS 0x989680 ;  /* 0x009896800000a95d */ /* 0x004fea0003900000 */
[----:B------:R-:W2:Y:S02]  /*1a970*/  @!P2 SYNCS.PHASECHK.TRANS64 P2, [R6+URZ+0x22830], R7 ;  /* 0x022830070600a5a7 */ /* 0x000ea4000804007f */
[----:B--2---:R-:W-:Y:S05]  /*1a980*/  @!P2 BRA `(.L_x_11401) ;  /* 0xfffffffc00eca947 */ /* 0x004fea000383ffff */
[----:B------:R-:W-:Y:S05]  /*1a990*/  BRA `(.L_x_11400) ;  /* 0xfffffea800d47947 */ /* 0x000fea000383ffff */
.L_x_11413:
[----:B-1----:R1:W2:Y:S02]  /*1a9a0*/  SYNCS.PHASECHK.TRANS64.TRYWAIT P2, [R176+URZ+0x22850], R7 ;  /* 0x02285007b00075a7 */ /* 0x0022a4000804017f */
[----:B--2---:R-:W-:Y:S05]  /*1a9b0*/  @!P2 NANOSLEEP.SYNCS 0x989680 ;  /* 0x009896800000a95d */ /* 0x004fea0003900000 */
[----:B------:R-:W2:Y:S02]  /*1a9c0*/  @!P2 SYNCS.PHASECHK.TRANS64 P2, [R176+URZ+0x22850], R7 ;  /* 0x02285007b000a5a7 */ /* 0x000ea4000804007f */
[----:B--2---:R-:W-:Y:S05]  /*1a9d0*/  @!P2 BRA `(.L_x_11413) ;  /* 0xfffffffc00f0a947 */ /* 0x004fea000383ffff */
[----:B------:R-:W-:Y:S05]  /*1a9e0*/  BRA `(.L_x_11412) ;  /* 0xfffffedc00407947 */ /* 0x000fea000383ffff */
.L_x_11422:
[----:B--2---:R-:W-:-:S04]  /*1a9f0*/  IMAD.U32 R4, RZ, RZ, UR6 ;  /* 0x00000006ff047e24 */ /* 0x004fc8000f8e00ff */
[----:B------:R2:W3:Y:S03]  /*1aa00*/  SYNCS.PHASECHK.TRANS64.TRYWAIT P3, [R4+URZ+0x22830], R3 ;  /* 0x02283003040075a7 */ /* 0x0004e6000806017f */
[----:B---3--:R-:W-:Y:S05]  /*1aa10*/  @!P3 NANOSLEEP.SYNCS 0x989680 ;  /* 0x009896800000b95d */ /* 0x008fea0003900000 */
[----:B------:R-:W3:Y:S02]  /*1aa20*/  @!P3 SYNCS.PHASECHK.TRANS64 P3, [R4+URZ+0x22830], R3 ;  /* 0x022830030400b5a7 */ /* 0x000ee4000806007f */
[----:B---3--:R-:W-:Y:S05]  /*1aa30*/  @!P3 BRA `(.L_x_11422) ;  /* 0xfffffffc00ecb947 */ /* 0x008fea000383ffff */
[----:B------:R-:W-:Y:S05]  /*1aa40*/  BRA `(.L_x_11421) ;  /* 0xfffffee000fc7947 */ /* 0x000fea000383ffff */
.L_x_11426:
[----:B-1----:R1:W2:Y:S02]  /*1aa50*/  SYNCS.PHASECHK.TRANS64.TRYWAIT P3, [R12+URZ+0x22850], R3 ;  /* 0x022850030c0075a7 */ /* 0x0022a4000806017f */
[----:B--2---:R-:W-:Y:S05]  /*1aa60*/  @!P3 NANOSLEEP.SYNCS 0x989680 ;  /* 0x009896800000b95d */ /* 0x004fea0003900000 */
[----:B------:R-:W2:Y:S02]  /*1aa70*/  @!P3 SYNCS.PHASECHK.TRANS64 P3, [R12+URZ+0x22850], R3 ;  /* 0x022850030c00b5a7 */ /* 0x000ea4000806007f */
[----:B--2---:R-:W-:Y:S05]  /*1aa80*/  @!P3 BRA `(.L_x_11426) ;  /* 0xfffffffc00f0b947 */ /* 0x004fea000383ffff */
[----:B------:R-:W-:Y:S05]  /*1aa90*/  BRA `(.L_x_11425) ;  /* 0xffffff0000987947 */ /* 0x000fea000383ffff */
.L_x_11432:
[----:B--2---:R-:W-:-:S04]  /*1aaa0*/  IMAD.U32 R4, RZ, RZ, UR5 ;  /* 0x00000005ff047e24 */ /* 0x004fc8000f8e00ff */
[----:B------:R2:W3:Y:S03]  /*1aab0*/  SYNCS.PHASECHK.TRANS64.TRYWAIT P2, [R4+URZ+0x22830], R7 ;  /* 0x02283007040075a7 */ /* 0x0004e6000804017f */
[----:B---3--:R-:W-:Y:S05]  /*1aac0*/  @!P2 NANOSLEEP.SYNCS 0x989680 ;  /* 0x009896800000a95d */ /* 0x008fea0003900000 */
[----:B------:R-:W3:Y:S02]  /*1aad0*/  @!P2 SYNCS.PHASECHK.TRANS64 P2, [R4+URZ+0x22830], R7 ;  /* 0x022830070400a5a7 */ /* 0x000ee4000804007f */
[----:B---3--:R-:W-:Y:S05]  /*1aae0*/  @!P2 BRA `(.L_x_11432) ;  /* 0xfffffffc00eca947 */ /* 0x008fea000383ffff */
[----:B------:R-:W-:Y:S05]  /*1aaf0*/  BRA `(.L_x_11431) ;  /* 0xffffff0400a87947 */ /* 0x000fea000383ffff */
.L_x_11444:
[----:B-1----:R1:W2:Y:S02]  /*1ab00*/  SYNCS.PHASECHK.TRANS64.TRYWAIT P2, [R176+URZ+0x22850], R7 ;  /* 0x02285007b00075a7 */ /* 0x0022a4000804017f */
[----:B--2---:R-:W-:Y:S05]  /*1ab10*/  @!P2 NANOSLEEP.SYNCS 0x989680 ;  /* 0x009896800000a95d */ /* 0x004fea0003900000 */
[----:B------:R-:W2:Y:S02]  /*1ab20*/  @!P2 SYNCS.PHASECHK.TRANS64 P2, [R176+URZ+0x22850], R7 ;  /* 0x02285007b000a5a7 */ /* 0x000ea4000804007f */
[----:B--2---:R-:W-:Y:S05]  /*1ab30*/  @!P2 BRA `(.L_x_11444) ;  /* 0xfffffffc00f0a947 */ /* 0x004fea000383ffff */
[----:B------:R-:W-:Y:S05]  /*1ab40*/  BRA `(.L_x_11443) ;  /* 0xffffff3400f47947 */ /* 0x000fea000383ffff */
.L_x_11500:
        /* <DEDUP_REMOVED lines=11> */
.L_x_11605:
[----:B------:R-:W-:Y:S05]  /*1ac00*/  BSYNC B0 ;  /* 0x0000000000007941 */ /* 0x000fea0003800000 */
.L_x_11604:
[----:B------:R-:W-:Y:S05]  /*1ac10*/  BRA `(.L_x_11606) ;  /* 0xffffffac008c7947 */ /* 0x000fea000383ffff */
.L_x_11502:
[----:B------:R-:W-:Y:S01]  /*1ac20*/  BSSY B0, `(.L_x_11607) ;  /* 0x0000006000007945 */ /* 0x000fe20003800000 */
[----:B------:R-:W-:-:S07]  /*1ac30*/  IMAD.MOV.U32 R15, RZ, RZ, -0x1 ;  /* 0xffffffffff0f7424 */ /* 0x000fce00078e00ff */
[----:B012---:R-:W-:Y:S05]  /*1ac40*/  WARPSYNC.COLLECTIVE R15, `(.L_x_11608) ;  /* 0x000000000f0c7348 */ /* 0x007fea0003c00000 */
[----:B------:R-:W-:Y:S02]  /*1ac50*/  ELECT P6, UR62, PT ;  /* 0x00000000003e782f */ /* 0x000fe400038c0000 */
[----:B------:R-:W-:Y:S01]  /*1ac60*/  MOV R14, UR62 ;  /* 0x0000003e000e7c02 */ /* 0x000fe20008000f00 */
[----:B012---:R-:W-:Y:S10]  /*1ac70*/  ENDCOLLECTIVE ;  /* 0x000000000000791b */ /* 0x007ff40003800000 */
.L_x_11608:
[----:B------:R-:W-:Y:S05]  /*1ac80*/  BSYNC B0 ;  /* 0x0000000000007941 */ /* 0x000fea0003800000 */
.L_x_11607:
[----:B------:R-:W-:Y:S05]  /*1ac90*/  BRA `(.L_x_11609) ;  /* 0xffffffac00907947 */ /* 0x000fea000383ffff */
.L_x_11504:
[----:B---3--:R3:W4:Y:S02]  /*1aca0*/  SYNCS.PHASECHK.TRANS64.TRYWAIT P0, [R0+URZ+0x22840], R2 ;  /* 0x02284002000075a7 */ /* 0x008724000800017f */
[----:B----4-:R-:W-:Y:S05]  /*1acb0*/  @!P0 NANOSLEEP.SYNCS 0x989680 ;  /* 0x009896800000895d */ /* 0x010fea0003900000 */
[----:B------:R-:W4:Y:S02]  /*1acc0*/  @!P0 SYNCS.PHASECHK.TRANS64 P0, [R0+URZ+0x22840], R2 ;  /* 0x02284002000085a7 */ /* 0x000f24000800007f */
[----:B----4-:R-:W-:Y:S05]  /*1acd0*/  @!P0 BRA `(.L_x_11504) ;  /* 0xfffffffc00f08947 */ /* 0x010fea000383ffff */
[----:B------:R-:W-:Y:S05]  /*1ace0*/  BRA `(.L_x_11610) ;  /* 0xffffffac00f47947 */ /* 0x000fea000383ffff */
.L_x_11508:
        /* <DEDUP_REMOVED lines=13> */
.L_x_11611:
[----:B------:R-:W-:Y:S02]  /*1adc0*/  IMAD.MOV.U32 R13, RZ, RZ, R0 ;  /* 0x000000ffff0d7224 */ /* 0x000fe400078e0000 */
[----:B------:R-:W-:-:S07]  /*1add0*/  IMAD.MOV.U32 R6, RZ, RZ, R14 ;  /* 0x000000ffff067224 */ /* 0x000fce00078e000e */
[----:B------:R-:W-:Y:S05]  /*1ade0*/  WARPSYNC.COLLECTIVE R15, `(.L_x_11612) ;  /* 0x000000000f087348 */ /* 0x000fea0003c00000 */
[----:B------:R0:W1:Y:S02]  /*1adf0*/  SHFL.IDX P6, R14, R13, R12, R11 ;  /* 0x0000000c0d0e7389 */ /* 0x00006400000c000b */
[----:B01----:R-:W-:Y:S01]  /*1ae00*/  ENDCOLLECTIVE ;  /* 0x000000000000791b */ /* 0x003fe20003800000 */
.L_x_11612:
[----:B------:R-:W-:Y:S02]  /*1ae10*/  IMAD.MOV.U32 R13, RZ, RZ, R2 ;  /* 0x000000ffff0d7224 */ /* 0x000fe400078e0002 */
[----:B------:R-:W-:Y:S02]  /*1ae20*/  IMAD.MOV.U32 R12, RZ, RZ, 0x1 ;  /* 0x00000001ff0c7424 */ /* 0x000fe400078e00ff */
[----:B------:R-:W-:-:S07]  /*1ae30*/  IMAD.MOV.U32 R7, RZ, RZ, R14 ;  /* 0x000000ffff077224 */ /* 0x000fce00078e000e */
[----:B------:R-:W-:Y:S05]  /*1ae40*/  WARPSYNC.COLLECTIVE R15, `(.L_x_11613) ;  /* 0x000000000f087348 */ /* 0x000fea0003c00000 */
[----:B------:R0:W1:Y:S02]  /*1ae50*/  SHFL.IDX P6, R14, R13, R12, R11 ;  /* 0x0000000c0d0e7389 */ /* 0x00006400000c000b */
[----:B01----:R-:W-:Y:S01]  /*1ae60*/  ENDCOLLECTIVE ;  /* 0x000000000000791b */ /* 0x003fe20003800000 */
.L_x_11613:
        /* <DEDUP_REMOVED lines=15> */
.L_x_11614:
[----:B------:R-:W-:Y:S02]  /*1af60*/  IMAD.MOV.U32 R13, RZ, RZ, R2 ;  /* 0x000000ffff0d7224 */ /* 0x000fe400078e0002 */
[----:B------:R-:W-:Y:S02]  /*1af70*/  IMAD.MOV.U32 R12, RZ, RZ, 0x2 ;  /* 0x00000002ff0c7424 */ /* 0x000fe400078e00ff */
[----:B------:R-:W-:-:S07]  /*1af80*/  IMAD.MOV.U32 R5, RZ, RZ, R14 ;  /* 0x000000ffff057224 */ /* 0x000fce00078e000e */
[----:B------:R-:W-:Y:S05]  /*1af90*/  WARPSYNC.COLLECTIVE R15, `(.L_x_11615) ;  /* 0x000000000f087348 */ /* 0x000fea0003c00000 */
[----:B------:R0:W1:Y:S02]  /*1afa0*/  SHFL.IDX P6, R14, R13, R12, R11 ;  /* 0x0000000c0d0e7389 */ /* 0x00006400000c000b */
[----:B01----:R-:W-:Y:S01]  /*1afb0*/  ENDCOLLECTIVE ;  /* 0x000000000000791b */ /* 0x003fe20003800000 */
.L_x_11615:
        /* <DEDUP_REMOVED lines=15> */
.L_x_11616:
[----:B------:R-:W-:Y:S02]  /*1b0b0*/  IMAD.MOV.U32 R13, RZ, RZ, R2 ;  /* 0x000000ffff0d7224 */ /* 0x000fe400078e0002 */
[----:B------:R-:W-:Y:S02]  /*1b0c0*/  IMAD.MOV.U32 R12, RZ, RZ, 0x3 ;  /* 0x00000003ff0c7424 */ /* 0x000fe400078e00ff */
[----:B------:R-:W-:-:S07]  /*1b0d0*/  IMAD.MOV.U32 R5, RZ, RZ, R14 ;  /* 0x000000ffff057224 */ /* 0x000fce00078e000e */
[----:B------:R-:W-:Y:S05]  /*1b0e0*/  WARPSYNC.COLLECTIVE R15, `(.L_x_11617) ;  /* 0x000000000f087348 */ /* 0x000fea0003c00000 */
[----:B------:R0:W1:Y:S02]  /*1b0f0*/  SHFL.IDX P6, R14, R13, R12, R11 ;  /* 0x0000000c0d0e7389 */ /* 0x00006400000c000b */
[----:B01----:R-:W-:Y:S01]  /*1b100*/  ENDCOLLECTIVE ;  /* 0x000000000000791b */ /* 0x003fe20003800000 */
.L_x_11617:
        /* <DEDUP_REMOVED lines=15> */
.L_x_11618:
[----:B------:R-:W-:Y:S02]  /*1b200*/  IMAD.MOV.U32 R13, RZ, RZ, R2 ;  /* 0x000000ffff0d7224 */ /* 0x000fe400078e0002 */
[----:B------:R-:W-:Y:S02]  /*1b210*/  IMAD.MOV.U32 R12, RZ, RZ, 0x4 ;  /* 0x00000004ff0c7424 */ /* 0x000fe400078e00ff */
[----:B------:R-:W-:-:S07]  /*1b220*/  IMAD.MOV.U32 R5, RZ, RZ, R14 ;  /* 0x000000ffff057224 */ /* 0x000fce00078e000e */
[----:B------:R-:W-:Y:S05]  /*1b230*/  WARPSYNC.COLLECTIVE R15, `(.L_x_11619) ;  /* 0x000000000f087348 */ /* 0x000fea0003c00000 */
[----:B------:R0:W1:Y:S02]  /*1b240*/  SHFL.IDX P6, R14, R13, R12, R11 ;  /* 0x0000000c0d0e7389 */ /* 0x00006400000c000b */
[----:B01----:R-:W-:Y:S01]  /*1b250*/  ENDCOLLECTIVE ;  /* 0x000000000000791b */ /* 0x003fe20003800000 */
.L_x_11619:
        /* <DEDUP_REMOVED lines=15> */
.L_x_11620:
[----:B------:R-:W-:Y:S02]  /*1b350*/  IMAD.MOV.U32 R13, RZ, RZ, R2 ;  /* 0x000000ffff0d7224 */ /* 0x000fe400078e0002 */
[----:B------:R-:W-:Y:S02]  /*1b360*/  IMAD.MOV.U32 R12, RZ, RZ, 0x5 ;  /* 0x00000005ff0c7424 */ /* 0x000fe400078e00ff */
[----:B------:R-:W-:-:S07]  /*1b370*/  IMAD.MOV.U32 R5, RZ, RZ, R14 ;  /* 0x000000ffff057224 */ /* 0x000fce00078e000e */
[----:B------:R-:W-:Y:S05]  /*1b380*/  WARPSYNC.COLLECTIVE R15, `(.L_x_11621) ;  /* 0x000000000f087348 */ /* 0x000fea0003c00000 */
[----:B------:R0:W1:Y:S02]  /*1b390*/  SHFL.IDX P6, R14, R13, R12, R11 ;  /* 0x0000000c0d0e7389 */ /* 0x00006400000c000b */
[----:B01----:R-:W-:Y:S01]  /*1b3a0*/  ENDCOLLECTIVE ;  /* 0x000000000000791b */ /* 0x003fe20003800000 */
.L_x_11621:
        /* <DEDUP_REMOVED lines=15> */
.L_x_11622:
[----:B------:R-:W-:Y:S02]  /*1b4a0*/  IMAD.MOV.U32 R13, RZ, RZ, R2 ;  /* 0x000000ffff0d7224 */ /* 0x000fe400078e0002 */
[----:B------:R-:W-:Y:S02]  /*1b4b0*/  IMAD.MOV.U32 R12, RZ, RZ, 0x6 ;  /* 0x00000006ff0c7424 */ /* 0x000fe400078e00ff */
[----:B------:R-:W-:-:S07]  /*1b4c0*/  IMAD.MOV.U32 R5, RZ, RZ, R14 ;  /* 0x000000ffff057224 */ /* 0x000fce00078e000e */
[----:B------:R-:W-:Y:S05]  /*1b4d0*/  WARPSYNC.COLLECTIVE R15, `(.L_x_11623) ;  /* 0x000000000f087348 */ /* 0x000fea0003c00000 */
[----:B------:R0:W1:Y:S02]  /*1b4e0*/  SHFL.IDX P6, R14, R13, R12, R11 ;  /* 0x0000000c0d0e7389 */ /* 0x00006400000c000b */
[----:B01----:R-:W-:Y:S01]  /*1b4f0*/  ENDCOLLECTIVE ;  /* 0x000000000000791b */ /* 0x003fe20003800000 */
.L_x_11623:
        /* <DEDUP_REMOVED lines=13> */
.L_x_11624:
        /* <DEDUP_REMOVED lines=8> */
.L_x_11625:
        /* <DEDUP_REMOVED lines=13> */
.L_x_11626:
[----:B------:R-:W-:Y:S01]  /*1b720*/  IMAD.MOV.U32 R0, RZ, RZ, R14 ;  /* 0x000000ffff007224 */ /* 0x000fe200078e000e */
[----:B------:R-:W-:Y:S06]  /*1b730*/  BRA `(.L_x_11627) ;  /* 0xffffffb000747947 */ /* 0x000fec000383ffff */
.L_x_11511:
[----:B0-----:R0:W1:Y:S02]  /*1b740*/  SYNCS.PHASECHK.TRANS64.TRYWAIT P0, [R19+URZ+0x22820], R0 ;  /* 0x02282000130075a7 */ /* 0x001064000800017f */
[----:B-1----:R-:W-:Y:S05]  /*1b750*/  @!P0 NANOSLEEP.SYNCS 0x989680 ;  /* 0x009896800000895d */ /* 0x002fea0003900000 */
[----:B------:R-:W1:Y:S02]  /*1b760*/  @!P0 SYNCS.PHASECHK.TRANS64 P0, [R19+URZ+0x22820], R0 ;  /* 0x02282000130085a7 */ /* 0x000e64000800007f */
[----:B-1----:R-:W-:Y:S05]  /*1b770*/  @!P0 BRA `(.L_x_11511) ;  /* 0xfffffffc00f08947 */ /* 0x002fea000383ffff */
[----:B------:R-:W-:Y:S05]  /*1b780*/  BRA `(.L_x_11628) ;  /* 0xffffffb000d07947 */ /* 0x000fea000383ffff */
.L_x_11515:
[----:B0-----:R0:W1:Y:S02]  /*1b790*/  SYNCS.PHASECHK.TRANS64.TRYWAIT P0, [R2+URZ+0x22860], R0 ;  /* 0x02286000020075a7 */ /* 0x001064000800017f */
[----:B-1----:R-:W-:Y:S05]  /*1b7a0*/  @!P0 NANOSLEEP.SYNCS 0x989680 ;  /* 0x009896800000895d */ /* 0x002fea0003900000 */
[----:B------:R-:W1:Y:S02]  /*1b7b0*/  @!P0 SYNCS.PHASECHK.TRANS64 P0, [R2+URZ+0x22860], R0 ;  /* 0x02286000020085a7 */ /* 0x000e64000800007f */
[----:B-1----:R-:W-:Y:S05]  /*1b7c0*/  @!P0 BRA `(.L_x_11515) ;  /* 0xfffffffc00f08947 */ /* 0x002fea000383ffff */
[----:B------:R-:W-:Y:S05]  /*1b7d0*/  BRA `(.L_x_11629) ;  /* 0xffffffb000f47947 */ /* 0x000fea000383ffff */
.L_x_11530:
[----:B--2---:R2:W3:Y:S02]  /*1b7e0*/  SYNCS.PHASECHK.TRANS64.TRYWAIT P0, [R3+URZ+0x22840], R2 ;  /* 0x02284002030075a7 */ /* 0x0044e4000800017f */
[----:B---3--:R-:W-:Y:S05]  /*1b7f0*/  @!P0 NANOSLEEP.SYNCS 0x989680 ;  /* 0x009896800000895d */ /* 0x008fea0003900000 */
[----:B------:R-:W3:Y:S02]  /*1b800*/  @!P0 SYNCS.PHASECHK.TRANS64 P0, [R3+URZ+0x22840], R2 ;  /* 0x02284002030085a7 */ /* 0x000ee4000800007f */
[----:B---3--:R-:W-:Y:S05]  /*1b810*/  @!P0 BRA `(.L_x_11530) ;  /* 0xfffffffc00f08947 */ /* 0x008fea000383ffff */
[----:B------:R-:W-:Y:S05]  /*1b820*/  BRA `(.L_x_11630) ;  /* 0xffffffbc00347947 */ /* 0x000fea000383ffff */
.L_x_11535:
[----:B0-----:R0:W1:Y:S02]  /*1b830*/  SYNCS.PHASECHK.TRANS64.TRYWAIT P0, [R3+URZ+0x22860], R2 ;  /* 0x02286002030075a7 */ /* 0x001064000800017f */
[----:B-1----:R-:W-:Y:S05]  /*1b840*/  @!P0 NANOSLEEP.SYNCS 0x989680 ;  /* 0x009896800000895d */ /* 0x002fea0003900000 */
[----:B------:R-:W1:Y:S02]  /*1b850*/  @!P0 SYNCS.PHASECHK.TRANS64 P0, [R3+URZ+0x22860], R2 ;  /* 0x02286002030085a7 */ /* 0x000e64000800007f */
[----:B-1----:R-:W-:Y:S05]  /*1b860*/  @!P0 BRA `(.L_x_11535) ;  /* 0xfffffffc00f08947 */ /* 0x002fea000383ffff */
[----:B------:R-:W-:Y:S05]  /*1b870*/  BRA `(.L_x_11631) ;  /* 0xffffffbc00b47947 */ /* 0x000fea000383ffff */
.L_x_11546:
[----:B-1----:R1:W2:Y:S02]  /*1b880*/  SYNCS.PHASECHK.TRANS64.TRYWAIT P0, [R4+URZ+0x22840], R2 ;  /* 0x02284002040075a7 */ /* 0x0022a4000800017f */
[----:B--2---:R-:W-:Y:S05]  /*1b890*/  @!P0 NANOSLEEP.SYNCS 0x989680 ;  /* 0x009896800000895d */ /* 0x004fea0003900000 */
[----:B------:R-:W2:Y:S02]  /*1b8a0*/  @!P0 SYNCS.PHASECHK.TRANS64 P0, [R4+URZ+0x22840], R2 ;  /* 0x02284002040085a7 */ /* 0x000ea4000800007f */
[----:B--2---:R-:W-:Y:S05]  /*1b8b0*/  @!P0 BRA `(.L_x_11546) ;  /* 0xfffffffc00f08947 */ /* 0x004fea000383ffff */
[----:B------:R-:W-:Y:S05]  /*1b8c0*/  BRA `(.L_x_11632) ;  /* 0xffffffc400a07947 */ /* 0x000fea000383ffff */
.L_x_11551:
[----:B0-----:R0:W2:Y:S02]  /*1b8d0*/  SYNCS.PHASECHK.TRANS64.TRYWAIT P0, [R4+URZ+0x22860], R2 ;  /* 0x02286002040075a7 */ /* 0x0010a4000800017f */
[----:B--2---:R-:W-:Y:S05]  /*1b8e0*/  @!P0 NANOSLEEP.SYNCS 0x989680 ;  /* 0x009896800000895d */ /* 0x004fea0003900000 */
[----:B------:R-:W2:Y:S02]  /*1b8f0*/  @!P0 SYNCS.PHASECHK.TRANS64 P0, [R4+URZ+0x22860], R2 ;  /* 0x02286002040085a7 */ /* 0x000ea4000800007f */
[----:B--2---:R-:W-:Y:S05]  /*1b900*/  @!P0 BRA `(.L_x_11551) ;  /* 0xfffffffc00f08947 */ /* 0x004fea000383ffff */
[----:B------:R-:W-:Y:S05]  /*1b910*/  BRA `(.L_x_11633) ;  /* 0xffffffc8001c7947 */ /* 0x000fea000383ffff */
.L_x_11562:
[----:B-1----:R1:W2:Y:S02]  /*1b920*/  SYNCS.PHASECHK.TRANS64.TRYWAIT P0, [R2+URZ+0x22840], R3 ;  /* 0x02284003020075a7 */ /* 0x0022a4000800017f */
[----:B--2---:R-:W-:Y:S05]  /*1b930*/  @!P0 NANOSLEEP.SYNCS 0x989680 ;  /* 0x009896800000895d */ /* 0x004fea0003900000 */
[----:B------:R-:W2:Y:S02]  /*1b940*/  @!P0 SYNCS.PHASECHK.TRANS64 P0, [R2+URZ+0x22840], R3 ;  /* 0x02284003020085a7 */ /* 0x000ea4000800007f */
[----:B--2---:R-:W-:Y:S05]  /*1b950*/  @!P0 BRA `(.L_x_11562) ;  /* 0xfffffffc00f08947 */ /* 0x004fea000383ffff */
[----:B------:R-:W-:Y:S05]  /*1b960*/  BRA `(.L_x_11634) ;  /* 0xffffffcc00ec7947 */ /* 0x000fea000383ffff */
.L_x_11567:
[----:B--2---:R2:W3:Y:S02]  /*1b970*/  SYNCS.PHASECHK.TRANS64.TRYWAIT P0, [R2+URZ+0x22860], R3 ;  /* 0x02286003020075a7 */ /* 0x0044e4000800017f */
[----:B---3--:R-:W-:Y:S05]  /*1b980*/  @!P0 NANOSLEEP.SYNCS 0x989680 ;  /* 0x009896800000895d */ /* 0x008fea0003900000 */
[----:B------:R-:W3:Y:S02]  /*1b990*/  @!P0 SYNCS.PHASECHK.TRANS64 P0, [R2+URZ+0x22860], R3 ;  /* 0x02286003020085a7 */ /* 0x000ee4000800007f */
[----:B---3--:R-:W-:Y:S05]  /*1b9a0*/  @!P0 BRA `(.L_x_11567) ;  /* 0xfffffffc00f08947 */ /* 0x008fea000383ffff */
[----:B------:R-:W-:Y:S05]  /*1b9b0*/  BRA `(.L_x_11635) ;  /* 0xffffffd0006c7947 */ /* 0x000fea000383ffff */
.L_x_11579:
[----:B-1----:R-:W5:Y:S01]  /*1b9c0*/  LDL R3, [R1] ;  /* 0x0000000001037983 */ /* 0x002f620000100800 */
[----:B------:R-:W-:Y:S01]  /*1b9d0*/  BSSY B0, `(.L_x_11636) ;  /* 0x0000008000007945 */ /* 0x000fe20003800000 */
[----:B------:R-:W-:Y:S02]  /*1b9e0*/  IMAD.MOV.U32 R12, RZ, RZ, RZ ;  /* 0x000000ffff0c7224 */ /* 0x000fe400078e00ff */
[----:B------:R-:W-:Y:S02]  /*1b9f0*/  IMAD.MOV.U32 R11, RZ, RZ, 0x1f ;  /* 0x0000001fff0b7424 */ /* 0x000fe400078e00ff */
[----:B------:R-:W-:Y:S02]  /*1ba00*/  IMAD.MOV.U32 R15, RZ, RZ, -0x1 ;  /* 0xffffffffff0f7424 */ /* 0x000fe400078e00ff */
[----:B-----5:R-:W-:-:S07]  /*1ba10*/  IMAD.MOV.U32 R13, RZ, RZ, R3 ;  /* 0x000000ffff0d7224 */ /* 0x020fce00078e0003 */
[----:B0-234-:R-:W-:Y:S05]  /*1ba20*/  WARPSYNC.COLLECTIVE R15, `(.L_x_11637) ;  /* 0x000000000f087348 */ /* 0x01dfea0003c00000 */
[----:B------:R1:W0:Y:S02]  /*1ba30*/  SHFL.IDX P6, R14, R13, R12, R11 ;  /* 0x0000000c0d0e7389 */ /* 0x00022400000c000b */
[----:B01234-:R-:W-:Y:S01]  /*1ba40*/  ENDCOLLECTIVE ;  /* 0x000000000000791b */ /* 0x01ffe20003800000 */
.L_x_11637:
[----:B------:R-:W-:Y:S05]  /*1ba50*/  BSYNC B0 ;  /* 0x0000000000007941 */ /* 0x000fea0003800000 */
.L_x_11636:
        /* <DEDUP_REMOVED lines=9> */
.L_x_11638:
        /* <DEDUP_REMOVED lines=26> */
.L_x_11639:
[----:B------:R-:W-:Y:S01]  /*1bc90*/  IMAD.MOV.U32 R12, RZ, RZ, 0x2 ;  /* 0x00000002ff0c7424 */ /* 0x000fe200078e00ff */
[----:B------:R-:W-:-:S05]  /*1bca0*/  SEL R3, R14, RZ, P1 ;  /* 0x000000ff0e037207 */ /* 0x000fca0000800000 */
[----:B------:R-:W-:-:S04]  /*1bcb0*/  IMAD.IADD R2, R2, 0x1, R3 ;  /* 0x0000000102027824 */ /* 0x000fc800078e0203 */
[----:B------:R-:W-:-:S07]  /*1bcc0*/  IMAD.MOV.U32 R13, RZ, RZ, R2 ;  /* 0x000000ffff0d7224 */ /* 0x000fce00078e0002 */
[----:B------:R-:W-:Y:S05]  /*1bcd0*/  WARPSYNC.COLLECTIVE R15, `(.L_x_11640) ;  /* 0x000000000f087348 */ /* 0x000fea0003c00000 */
[----:B------:R0:W1:Y:S02]  /*1bce0*/  SHFL.UP P6, R14, R13, R12, R11 ;  /* 0x0400000c0d0e7389 */ /* 0x00006400000c000b */
[----:B01----:R-:W-:Y:S01]  /*1bcf0*/  ENDCOLLECTIVE ;  /* 0x000000000000791b */ /* 0x003fe20003800000 */
.L_x_11640:
[----:B------:R-:W-:Y:S01]  /*1bd00*/  IMAD.MOV.U32 R12, RZ, RZ, 0x4 ;  /* 0x00000004ff0c7424 */ /* 0x000fe200078e00ff */
[----:B------:R-:W-:-:S05]  /*1bd10*/  SEL R3, R14, RZ, P2 ;  /* 0x000000ff0e037207 */ /* 0x000fca0001000000 */
[----:B------:R-:W-:-:S04]  /*1bd20*/  IMAD.IADD R2, R2, 0x1, R3 ;  /* 0x0000000102027824 */ /* 0x000fc800078e0203 */
[----:B------:R-:W-:-:S07]  /*1bd30*/  IMAD.MOV.U32 R13, RZ, RZ, R2 ;  /* 0x000000ffff0d7224 */ /* 0x000fce00078e0002 */
[----:B------:R-:W-:Y:S05]  /*1bd40*/  WARPSYNC.COLLECTIVE R15, `(.L_x_11641) ;  /* 0x000000000f087348 */ /* 0x000fea0003c00000 */
[----:B------:R0:W1:Y:S02]  /*1bd50*/  SHFL.UP P6, R14, R13, R12, R11 ;  /* 0x0400000c0d0e7389 */ /* 0x00006400000c000b */
[----:B01----:R-:W-:Y:S01]  /*1bd60*/  ENDCOLLECTIVE ;  /* 0x000000000000791b */ /* 0x003fe20003800000 */
.L_x_11641:
[----:B------:R-:W-:Y:S01]  /*1bd70*/  IMAD.MOV.U32 R12, RZ, RZ, 0x8 ;  /* 0x00000008ff0c7424 */ /* 0x000fe200078e00ff */
[----:B------:R-:W-:-:S05]  /*1bd80*/  SEL R3, R14, RZ, P3 ;  /* 0x000000ff0e037207 */ /* 0x000fca0001800000 */
[----:B------:R-:W-:-:S04]  /*1bd90*/  IMAD.IADD R2, R2, 0x1, R3 ;  /* 0x0000000102027824 */ /* 0x000fc800078e0203 */
[----:B------:R-:W-:-:S07]  /*1bda0*/  IMAD.MOV.U32 R13, RZ, RZ, R2 ;  /* 0x000000ffff0d7224 */ /* 0x000fce00078e0002 */
[----:B------:R-:W-:Y:S05]  /*1bdb0*/  WARPSYNC.COLLECTIVE R15, `(.L_x_11642) ;  /* 0x000000000f087348 */ /* 0x000fea0003c00000 */
[----:B------:R0:W1:Y:S02]  /*1bdc0*/  SHFL.UP P6, R14, R13, R12, R11 ;  /* 0x0400000c0d0e7389 */ /* 0x00006400000c000b */
[----:B01----:R-:W-:Y:S01]  /*1bdd0*/  ENDCOLLECTIVE ;  /* 0x000000000000791b */ /* 0x003fe20003800000 */
.L_x_11642:
[----:B------:R-:W-:Y:S01]  /*1bde0*/  IMAD.MOV.U32 R12, RZ, RZ, 0x10 ;  /* 0x00000010ff0c7424 */ /* 0x000fe200078e00ff */
[----:B------:R-:W-:-:S05]  /*1bdf0*/  SEL R3, R14, RZ, P4 ;  /* 0x000000ff0e037207 */ /* 0x000fca0002000000 */
[----:B------:R-:W-:-:S04]  /*1be00*/  IMAD.IADD R2, R2, 0x1, R3 ;  /* 0x0000000102027824 */ /* 0x000fc800078e0203 */
[----:B------:R-:W-:-:S07]  /*1be10*/  IMAD.MOV.U32 R13, RZ, RZ, R2 ;  /* 0x000000ffff0d7224 */ /* 0x000fce00078e0002 */
[----:B------:R-:W-:Y:S05]  /*1be20*/  WARPSYNC.COLLECTIVE R15, `(.L_x_11643) ;  /* 0x000000000f087348 */ /* 0x000fea0003c00000 */
[----:B------:R0:W1:Y:S02]  /*1be30*/  SHFL.UP P6, R14, R13, R12, R11 ;  /* 0x0400000c0d0e7389 */ /* 0x00006400000c000b */
[----:B01----:R-:W-:Y:S01]  /*1be40*/  ENDCOLLECTIVE ;  /* 0x000000000000791b */ /* 0x003fe20003800000 */
.L_x_11643:
        /* <DEDUP_REMOVED lines=8> */
.L_x_11644:
[----:B------:R-:W-:Y:S05]  /*1bed0*/  BRA `(.L_x_11645) ;  /* 0xffffffd400d47947 */ /* 0x000fea000383ffff */
.L_x_11582:
        /* <DEDUP_REMOVED lines=8> */
.L_x_11647:
[----:B------:R-:W-:Y:S05]  /*1bf60*/  BSYNC B0 ;  /* 0x0000000000007941 */ /* 0x000fea0003800000 */
.L_x_11646:
        /* <DEDUP_REMOVED lines=9> */
.L_x_11648:
[----:B------:R-:W-:Y:S01]  /*1c000*/  IMAD.MOV.U32 R12, RZ, RZ, 0x4 ;  /* 0x00000004ff0c7424 */ /* 0x000fe200078e00ff */
[----:B------:R-:W-:-:S05]  /*1c010*/  SEL R3, R14, RZ, P2 ;  /* 0x000000ff0e037207 */ /* 0x000fca0001000000 */
[----:B------:R-:W-:-:S04]  /*1c020*/  IMAD.IADD R2, R2, 0x1, R3 ;  /* 0x0000000102027824 */ /* 0x000fc800078e0203 */
[----:B------:R-:W-:-:S07]  /*1c030*/  IMAD.MOV.U32 R13, RZ, RZ, R2 ;  /* 0x000000ffff0d7224 */ /* 0x000fce00078e0002 */
[----:B------:R-:W-:Y:S05]  /*1c040*/  WARPSYNC.COLLECTIVE R15, `(.L_x_11649) ;  /* 0x000000000f087348 */ /* 0x000fea0003c00000 */
[----:B------:R0:W1:Y:S02]  /*1c050*/  SHFL.UP P6, R14, R13, R12, R11 ;  /* 0x0400000c0d0e7389 */ /* 0x00006400000c000b */
[----:B01----:R-:W-:Y:S01]  /*1c060*/  ENDCOLLECTIVE ;  /* 0x000000000000791b */ /* 0x003fe20003800000 */
.L_x_11649:
[----:B------:R-:W-:Y:S01]  /*1c070*/  IMAD.MOV.U32 R12, RZ, RZ, 0x8 ;  /* 0x00000008ff0c7424 */ /* 0x000fe200078e00ff */
[----:B------:R-:W-:-:S05]  /*1c080*/  SEL R3, R14, RZ, P3 ;  /* 0x000000ff0e037207 */ /* 0x000fca0001800000 */
[----:B------:R-:W-:-:S04]  /*1c090*/  IMAD.IADD R2, R2, 0x1, R3 ;  /* 0x0000000102027824 */ /* 0x000fc800078e0203 */
[----:B------:R-:W-:-:S07]  /*1c0a0*/  IMAD.MOV.U32 R13, RZ, RZ, R2 ;  /* 0x000000ffff0d7224 */ /* 0x000fce00078e0002 */
[----:B------:R-:W-:Y:S05]  /*1c0b0*/  WARPSYNC.COLLECTIVE R15, `(.L_x_11650) ;  /* 0x000000000f087348 */ /* 0x000fea0003c00000 */
[----:B------:R0:W1:Y:S02]  /*1c0c0*/  SHFL.UP P6, R14, R13, R12, R11 ;  /* 0x0400000c0d0e7389 */ /* 0x00006400000c000b */
[----:B01----:R-:W-:Y:S01]  /*1c0d0*/  ENDCOLLECTIVE ;  /* 0x000000000000791b */ /* 0x003fe20003800000 */
.L_x_11650:
[----:B------:R-:W-:Y:S01]  /*1c0e0*/  IMAD.MOV.U32 R12, RZ, RZ, 0x10 ;  /* 0x00000010ff0c7424 */ /* 0x000fe200078e00ff */
[----:B------:R-:W-:-:S05]  /*1c0f0*/  SEL R3, R14, RZ, P4 ;  /* 0x000000ff0e037207 */ /* 0x000fca0002000000 */
[----:B------:R-:W-:-:S04]  /*1c100*/  IMAD.IADD R2, R2, 0x1, R3 ;  /* 0x0000000102027824 */ /* 0x000fc800078e0203 */
[----:B------:R-:W-:-:S07]  /*1c110*/  IMAD.MOV.U32 R13, RZ, RZ, R2 ;  /* 0x000000ffff0d7224 */ /* 0x000fce00078e0002 */
[----:B------:R-:W-:Y:S05]  /*1c120*/  WARPSYNC.COLLECTIVE R15, `(.L_x_11651) ;  /* 0x000000000f087348 */ /* 0x000fea0003c00000 */
[----:B------:R0:W1:Y:S02]  /*1c130*/  SHFL.UP P6, R14, R13, R12, R11 ;  /* 0x0400000c0d0e7389 */ /* 0x00006400000c000b */
[----:B01----:R-:W-:Y:S01]  /*1c140*/  ENDCOLLECTIVE ;  /* 0x000000000000791b */ /* 0x003fe20003800000 */
.L_x_11651:
        /* <DEDUP_REMOVED lines=8> */
.L_x_11652:
[----:B------:R-:W-:Y:S05]  /*1c1d0*/  BRA `(.L_x_11653) ;  /* 0xffffffd400c07947 */ /* 0x000fea000383ffff */
.L_x_11584:
[----:B------:R-:W-:Y:S01]  /*1c1e0*/  BSSY B0, `(.L_x_11654) ;  /* 0x0000006000007945 */ /* 0x000fe20003800000 */
[----:B------:R-:W-:Y:S01]  /*1c1f0*/  PLOP3.LUT P6, PT, P6, PT, PT, 0x8, 0x0 ;  /* 0x000000000000781c */ /* 0x000fe200037ce170 */
[----:B------:R-:W-:-:S12]  /*1c200*/  IMAD.MOV.U32 R15, RZ, RZ, -0x1 ;  /* 0xffffffffff0f7424 */ /* 0x000fd800078e00ff */
[----:B0-----:R-:W-:Y:S05]  /*1c210*/  WARPSYNC.COLLECTIVE R15, `(.L_x_11655) ;  /* 0x000000000f087348 */ /* 0x001fea0003c00000 */
[----:B------:R-:W-:Y:S01]  /*1c220*/  VOTE.ANY R14, PT, P6 ;  /* 0x00000000000e7806 */ /* 0x000fe200030e0100 */
[----:B0-----:R-:W-:Y:S06]  /*1c230*/  ENDCOLLECTIVE ;  /* 0x000000000000791b */ /* 0x001fec0003800000 */
.L_x_11655:
[----:B------:R-:W-:Y:S05]  /*1c240*/  BSYNC B0 ;  /* 0x0000000000007941 */ /* 0x000fea0003800000 */
.L_x_11654:
        /* <DEDUP_REMOVED lines=10> */
.L_x_11656:
[----:B------:R-:W-:Y:S02]  /*1c2f0*/  IMAD.MOV.U32 R13, RZ, RZ, R6 ;  /* 0x000000ffff0d7224 */ /* 0x000fe400078e0006 */
[----:B------:R-:W-:-:S07]  /*1c300*/  IMAD.MOV.U32 R4, RZ, RZ, R14 ;  /* 0x000000ffff047224 */ /* 0x000fce00078e000e */
[----:B------:R-:W-:Y:S05]  /*1c310*/  WARPSYNC.COLLECTIVE R15, `(.L_x_11657) ;  /* 0x000000000f087348 */ /* 0x000fea0003c00000 */
[----:B------:R0:W1:Y:S02]  /*1c320*/  SHFL.IDX P6, R14, R13, R12, R11 ;  /* 0x0000000c0d0e7389 */ /* 0x00006400000c000b */
[----:B01----:R-:W-:Y:S01]  /*1c330*/  ENDCOLLECTIVE ;  /* 0x000000000000791b */ /* 0x003fe20003800000 */
.L_x_11657:
[----:B------:R-:W-:Y:S02]  /*1c340*/  IMAD.MOV.U32 R6, RZ, RZ, R14 ;  /* 0x000000ffff067224 */ /* 0x000fe400078e000e */
[----:B------:R-:W-:-:S05]  /*1c350*/  IMAD.IADD R5, R9, 0x1, R16 ;  /* 0x0000000109057824 */ /* 0x000fca00078e0210 */
[----:B------:R0:W-:Y:S01]  /*1c360*/  STL [R1+0xc], R5 ;  /* 0x00000c0501007387 */ /* 0x0001e20000100800 */
[----:B------:R-:W-:Y:S05]  /*1c370*/  BRA `(.L_x_11658) ;  /* 0xffffffd400a07947 */ /* 0x000fea000383ffff */
.L_x_11586:
[----:B------:R-:W-:Y:S01]  /*1c380*/  BSSY B0, `(.L_x_11659) ;  /* 0x0000007000007945 */ /* 0x000fe20003800000 */
[----:B------:R-:W-:Y:S02]  /*1c390*/  IMAD.MOV.U32 R13, RZ, RZ, R2 ;  /* 0x000000ffff0d7224 */ /* 0x000fe400078e0002 */
[----:B------:R-:W-:Y:S02]  /*1c3a0*/  IMAD.MOV.U32 R11, RZ, RZ, 0x1f ;  /* 0x0000001fff0b7424 */ /* 0x000fe400078e00ff */
[----:B------:R-:W-:-:S07]  /*1c3b0*/  IMAD.MOV.U32 R15, RZ, RZ, -0x1 ;  /* 0xffffffffff0f7424 */ /* 0x000fce00078e00ff */
[----:B0--3--:R-:W-:Y:S05]  /*1c3c0*/  WARPSYNC.COLLECTIVE R15, `(.L_x_11660) ;  /* 0x000000000f087348 */ /* 0x009fea0003c00000 */
[----:B------:R1:W2:Y:S02]  /*1c3d0*/  SHFL.IDX P6, R14, R13, R12, R11 ;  /* 0x0000000c0d0e7389 */ /* 0x0002a400000c000b */
[----:B0123--:R-:W-:Y:S01]  /*1c3e0*/  ENDCOLLECTIVE ;  /* 0x000000000000791b */ /* 0x00ffe20003800000 */
.L_x_11660:
[----:B------:R-:W-:Y:S05]  /*1c3f0*/  BSYNC B0 ;  /* 0x0000000000007941 */ /* 0x000fea0003800000 */
.L_x_11659:
[----:B------:R-:W-:Y:S01]  /*1c400*/  IMAD.MOV.U32 R8, RZ, RZ, R14 ;  /* 0x000000ffff087224 */ /* 0x000fe200078e000e */
[----:B------:R-:W-:Y:S06]  /*1c410*/  BRA `(.L_x_11585) ;  /* 0xffffffd400907947 */ /* 0x000fec000383ffff */
.L_x_11592:
[----:B0-----:R0:W1:Y:S02]  /*1c420*/  SYNCS.PHASECHK.TRANS64.TRYWAIT P0, [R0+URZ+0x22820], R3 ;  /* 0x02282003000075a7 */ /* 0x001064000800017f */
[----:B-1----:R-:W-:Y:S05]  /*1c430*/  @!P0 NANOSLEEP.SYNCS 0x989680 ;  /* 0x009896800000895d */ /* 0x002fea0003900000 */
[----:B------:R-:W1:Y:S02]  /*1c440*/  @!P0 SYNCS.PHASECHK.TRANS64 P0, [R0+URZ+0x22820], R3 ;  /* 0x02282003000085a7 */ /* 0x000e64000800007f */
[----:B-1----:R-:W-:Y:S05]  /*1c450*/  @!P0 BRA `(.L_x_11592) ;  /* 0xfffffffc00f08947 */ /* 0x002fea000383ffff */
[----:B------:R-:W-:Y:S05]  /*1c460*/  BRA `(.L_x_11661) ;  /* 0xffffffe0002c7947 */ /* 0x000fea000383ffff */
.L_x_11593:
        /* <DEDUP_REMOVED lines=11> */
.L_x_11663:
[----:B------:R-:W-:Y:S05]  /*1c520*/  BSYNC B0 ;  /* 0x0000000000007941 */ /* 0x000fea0003800000 */
.L_x_11662:
[----:B------:R-:W-:Y:S05]  /*1c530*/  BRA `(.L_x_11664) ;  /* 0xffffffe000147947 */ /* 0x000fea000383ffff */
.L_x_11596:
[----:B------:R-:W-:Y:S01]  /*1c540*/  BSSY B1, `(.L_x_11665) ;  /* 0x0000006000017945 */ /* 0x000fe20003800000 */
[----:B------:R-:W-:-:S07]  /*1c550*/  IMAD.MOV.U32 R15, RZ, RZ, -0x1 ;  /* 0xffffffffff0f7424 */ /* 0x000fce00078e00ff */
[----:B01-3--:R-:W-:Y:S05]  /*1c560*/  WARPSYNC.COLLECTIVE R15, `(.L_x_11666) ;  /* 0x000000000f0c7348 */ /* 0x00bfea0003c00000 */
[----:B------:R-:W-:Y:S02]  /*1c570*/  ELECT P6, UR62, PT ;  /* 0x00000000003e782f */ /* 0x000fe400038c0000 */
[----:B------:R-:W-:Y:S01]  /*1c580*/  MOV R14, UR62 ;  /* 0x0000003e000e7c02 */ /* 0x000fe20008000f00 */
[----:B01-3--:R-:W-:Y:S10]  /*1c590*/  ENDCOLLECTIVE ;  /* 0x000000000000791b */ /* 0x00bff40003800000 */
.L_x_11666:
[----:B------:R-:W-:Y:S05]  /*1c5a0*/  BSYNC B1 ;  /* 0x0000000000017941 */ /* 0x000fea0003800000 */
.L_x_11665:
[----:B------:R-:W-:Y:S05]  /*1c5b0*/  BRA `(.L_x_11667) ;  /* 0xffffffe0000c7947 */ /* 0x000fea000383ffff */
.L_x_11598:
[----:B0-----:R0:W1:Y:S02]  /*1c5c0*/  SYNCS.PHASECHK.TRANS64.TRYWAIT P0, [R6+URZ], R5 ;  /* 0x00000005060075a7 */ /* 0x001064000800017f */
[----:B-1----:R-:W-:Y:S05]  /*1c5d0*/  @!P0 NANOSLEEP.SYNCS 0x989680 ;  /* 0x009896800000895d */ /* 0x002fea0003900000 */
[----:B------:R-:W1:Y:S02]  /*1c5e0*/  @!P0 SYNCS.PHASECHK.TRANS64 P0, [R6+URZ], R5 ;  /* 0x00000005060085a7 */ /* 0x000e64000800007f */
[----:B-1----:R-:W-:Y:S05]  /*1c5f0*/  @!P0 BRA `(.L_x_11598) ;  /* 0xfffffffc00f08947 */ /* 0x002fea000383ffff */
[----:B------:R-:W-:Y:S05]  /*1c600*/  BRA `(.L_x_11668) ;  /* 0xffffffe000487947 */ /* 0x000fea000383ffff */
.L_x_11599:
[----:B-1----:R1:W2:Y:S02]  /*1c610*/  SYNCS.PHASECHK.TRANS64.TRYWAIT P0, [R7+URZ], R2 ;  /* 0x00000002070075a7 */ /* 0x0022a4000800017f */
[----:B--2---:R-:W-:Y:S05]  /*1c620*/  @!P0 NANOSLEEP.SYNCS 0x989680 ;  /* 0x009896800000895d */ /* 0x004fea0003900000 */
[----:B------:R-:W2:Y:S02]  /*1c630*/  @!P0 SYNCS.PHASECHK.TRANS64 P0, [R7+URZ], R2 ;  /* 0x00000002070085a7 */ /* 0x000ea4000800007f */
[----:B--2---:R-:W-:Y:S05]  /*1c640*/  @!P0 BRA `(.L_x_11599) ;  /* 0xfffffffc00f08947 */ /* 0x004fea000383ffff */
[----:B------:R-:W-:Y:S05]  /*1c650*/  BRA `(.L_x_11669) ;  /* 0xffffffe0003c7947 */ /* 0x000fea000383ffff */
.L_x_11601:
[----:B--2---:R2:W4:Y:S02]  /*1c660*/  SYNCS.PHASECHK.TRANS64.TRYWAIT P0, [R4+URZ], R5 ;  /* 0x00000005040075a7 */ /* 0x004524000800017f */
[----:B----4-:R-:W-:Y:S05]  /*1c670*/  @!P0 NANOSLEEP.SYNCS 0x989680 ;  /* 0x009896800000895d */ /* 0x010fea0003900000 */
[----:B------:R-:W4:Y:S02]  /*1c680*/  @!P0 SYNCS.PHASECHK.TRANS64 P0, [R4+URZ], R5 ;  /* 0x00000005040085a7 */ /* 0x000f24000800007f */
[----:B----4-:R-:W-:Y:S05]  /*1c690*/  @!P0 BRA `(.L_x_11601) ;  /* 0xfffffffc00f08947 */ /* 0x010fea000383ffff */
[----:B------:R-:W-:Y:S05]  /*1c6a0*/  BRA `(.L_x_11670) ;  /* 0xffffffe000447947 */ /* 0x000fea000383ffff */
.L_x_11671:
        /* <DEDUP_REMOVED lines=13> */
.L_x_15197:


//--------------------- .text._ZN7cutlass13device_kernelIN5flash11enable_sm90INS1_16FlashAttnFwdSm90INS1_25CollectiveMainloopFwdSm90ILi2EN4cute5tupleIJNS5_1CILi1EEES8_S8_EEENS6_IJNS7_ILi128EEENS7_ILi96EEENS7_ILi64EEEEEELi256ENS_10bfloat16_tEfNS_4arch4Sm90ELb0ELb1ELb1ELb1ELb0ELb1ELb0ELb1ELb0ELb1ELb1ELb0EEENS1_21CollectiveEpilogueFwdINS6_IJSA_NS7_ILi256EEESB_EEES9_SE_SG_Li256ELb1ELb1ELb1ELb0EEENS1_36VarlenDynamicPersistentTileSchedulerILi128ELi96ELi256ELi128ELb1ELb1ELb1ELb1ELb0ELb1EEEEEEEEEvNT_6ParamsE --------------------------
	.section	.text._ZN7cutlass13device_kernelIN5flash11enable_sm90INS1_16FlashAttnFwdSm90INS1_25CollectiveMainloopFwdSm90ILi2EN4cute5tupleIJNS5_1CILi1EEES8_S8_EEENS6_IJNS7_ILi128EEENS7_ILi96EEENS7_ILi64EEEEEELi256ENS_10bfloat16_tEfNS_4arch4Sm90ELb0ELb1ELb1ELb1ELb0ELb1ELb0ELb1ELb0ELb1ELb1ELb0EEENS1_21CollectiveEpilogueFwdINS6_IJSA_NS7_ILi256EEESB_EEES9_SE_SG_Li256ELb1ELb1ELb1ELb0EEENS1_36VarlenDynamicPersistentTileSchedulerILi128ELi96ELi256ELi128ELb1ELb1ELb1ELb1ELb0ELb1EEEEEEEEEvNT_6ParamsE,"ax",@progbits
	.align	128
.text._ZN7cutlass13device_kernelIN5flash11enable_sm90INS1_16FlashAttnFwdSm90INS1_25CollectiveMainloopFwdSm90ILi2EN4cute5tupleIJNS5_1CILi1EEES8_S8_EEENS6_IJNS7_ILi128EEENS7_ILi96EEENS7_ILi64EEEEEELi256ENS_10bfloat16_tEfNS_4arch4Sm90ELb0ELb1ELb1ELb1ELb0ELb1ELb0ELb1ELb0ELb1ELb1ELb0EEENS1_21CollectiveEpilogueFwdINS6_IJSA_NS7_ILi256EEESB_EEES9_SE_SG_Li256ELb1ELb1ELb1ELb0EEENS1_36VarlenDynamicPersistentTileSchedulerILi128ELi96ELi256ELi128ELb1ELb1ELb1ELb1ELb0ELb1EEEEEEEEEvNT_6ParamsE:
        .type           _ZN7cutlass13device_kernelIN5flash11enable_sm90INS1_16FlashAttnFwdSm90INS1_25CollectiveMainloopFwdSm90ILi2EN4cute5tupleIJNS5_1CILi1EEES8_S8_EEENS6_IJNS7_ILi128EEENS7_ILi96EEENS7_ILi64EEEEEELi256ENS_10bfloat16_tEfNS_4arch4Sm90ELb0ELb1ELb1ELb1ELb0ELb1ELb0ELb1ELb0ELb1ELb1ELb0EEENS1_21CollectiveEpilogueFwdINS6_IJSA_NS7_ILi256EEESB_EEES9_SE_SG_Li256ELb1ELb1ELb1ELb0EEENS1_36VarlenDynamicPersistentTileSchedulerILi128ELi96ELi256ELi128ELb1ELb1ELb1ELb1ELb0ELb1EEEEEEEEEvNT_6ParamsE,@function
        .size           _ZN7cutlass13device_kernelIN5flash11enable_sm90INS1_16FlashAttnFwdSm90INS1_25CollectiveMainloopFwdSm90ILi2EN4cute5tupleIJNS5_1CILi1EEES8_S8_EEENS6_IJNS7_ILi128EEENS7_ILi96EEENS7_ILi64EEEEEELi256ENS_10bfloat16_tEfNS_4arch4Sm90ELb0ELb1ELb1ELb1ELb0ELb1ELb0ELb1ELb0ELb1ELb1ELb0EEENS1_21CollectiveEpilogueFwdINS6_IJSA_NS7_ILi256EEESB_EEES9_SE_SG_Li256ELb1ELb1ELb1ELb0EEENS1_36VarlenDynamicPersistentTileSchedulerILi128ELi96ELi256ELi128ELb1ELb1ELb1ELb1ELb0ELb1EEEEEEEEEvNT_6ParamsE,(.L_x_15198 - _ZN7cutlass13device_kernelIN5flash11enable_sm90INS1_16FlashAttnFwdSm90INS1_25CollectiveMainloopFwdSm90ILi2EN4cute5tupleIJNS5_1CILi1EEES8_S8_EEENS6_IJNS7_ILi128EEENS7_ILi96EEENS7_ILi64EEEEEELi256ENS_10bfloat16_tEfNS_4arch4Sm90ELb0ELb1ELb1ELb1ELb0ELb1ELb0ELb1ELb0ELb1ELb1ELb0EEENS1_21CollectiveEpilogueFwdINS6_IJSA_NS7_ILi256EEESB_EEES9_SE_SG_Li256ELb1ELb1ELb1ELb0EEENS1_36VarlenDynamicPersistentTileSchedulerILi128ELi96ELi256ELi128ELb1ELb1ELb1ELb1ELb0ELb1EEEEEEEEEvNT_6ParamsE)
        .other          _ZN7cutlass13device_kernelIN5flash11enable_sm90INS1_16FlashAttnFwdSm90INS1_25CollectiveMainloopFwdSm90ILi2EN4cute5tupleIJNS5_1CILi1EEES8_S8_EEENS6_IJNS7_ILi128EEENS7_ILi96EEENS7_ILi64EEEEEELi256ENS_10bfloat16_tEfNS_4arch4Sm90ELb0ELb1ELb1ELb1ELb0ELb1ELb0ELb1ELb0ELb1ELb1ELb0EEENS1_21CollectiveEpilogueFwdINS6_IJSA_NS7_ILi256EEESB_EEES9_SE_SG_Li256ELb1ELb1ELb1ELb0EEENS1_36VarlenDynamicPersistentTileSchedulerILi128ELi96ELi256ELi128ELb1ELb1ELb1ELb1ELb0ELb1EEEEEEEEEvNT_6ParamsE,@"STO_CUDA_ENTRY STV_DEFAULT"
_ZN7cutlass13device_kernelIN5flash11enable_sm90INS1_16FlashAttnFwdSm90INS1_25CollectiveMainloopFwdSm90ILi2EN4cute5tupleIJNS5_1CILi1EEES8_S8_EEENS6_IJNS7_ILi128EEENS7_ILi96EEENS7_ILi64EEEEEELi256ENS_10bfloat16_tEfNS_4arch4Sm90ELb0ELb1ELb1ELb1ELb0ELb1ELb0ELb1ELb0ELb1ELb1ELb0EEENS1_21CollectiveEpilogueFwdINS6_IJSA_NS7_ILi256EEESB_EEES9_SE_SG_Li256ELb1ELb1ELb1ELb0EEENS1_36VarlenDynamicPersistentTileSchedulerILi128ELi96ELi256ELi128ELb1ELb1ELb1ELb1ELb0ELb1EEEEEEEEEvNT_6ParamsE:
        /* <DEDUP_REMOVED lines=24> */
.L_x_11673:
[----:B------:R-:W-:Y:S05]  /*0180*/  BSYNC B0 ;  /* 0x0000000000007941 */ /* 0x000fea0003800000 */
.L_x_11672:
        /* <DEDUP_REMOVED lines=41> */
.L_x_11674:
        /* <DEDUP_REMOVED lines=22> */
.L_x_11675:
        /* <DEDUP_REMOVED lines=18> */
.L_x_11676:
        /* <DEDUP_REMOVED lines=22> */
.L_x_11677:
        /* <DEDUP_REMOVED lines=22> */
.L_x_11678:
        /* <DEDUP_REMOVED lines=8> */
.L_x_11681:
        /* <DEDUP_REMOVED lines=8> */
[----:B------:R-:W-:Y:S01]  /*0a60*/  UMOV UR4, 0x400 ;  /* 0x0000040000047882 */ /* 0x000fe20000000000 */
[----:B------:R-:W-:-:S11]  /*0a70*/  LOP3.LUT R18, R18, 0xffbfffff, RZ, 0xc0, !PT ;  /* 0xffbfffff12127812 */ /* 0x000fd600078ec0ff */
[----:B------:R-:W-:Y:S06]  /*0a80*/  @!P0 BAR.ARV 0x9, 0x100 ;  /* 0x0244000000008b1d */ /* 0x000fec0000002000 */
[----:B0-----:R-:W-:Y:S01]  /*0a90*/  ULEA UR4, UR5, UR4, 0x18 ;  /* 0x0000000405047291 */ /* 0x001fe2000f8ec03f */
[----:B------:R-:W-:Y:S01]  /*0aa0*/  @P0 LOP3.LUT R18, R18, 0x400000, RZ, 0xfc, !PT ;  /* 0x0040000012120812 */ /* 0x000fe200078efcff */
        /* <DEDUP_REMOVED lines=8> */
[----:B------:R-:W-:Y:S01]  /*0b30*/  ULOP3.LUT UR37, UR36, 0x1, URZ, 0xfc, !UPT ;  /* 0x0000000124257892 */ /* 0x000fe2000f8efc3f */
[----:B------:R-:W-:Y:S02]  /*0b40*/  IMAD.MOV.U32 R232, RZ, RZ, RZ ;  /* 0x000000ffffe87224 */ /* 0x000fe400078e00ff */
[----:B------:R-:W-:Y:S01]  /*0b50*/  IMAD.MOV.U32 R22, RZ, RZ, RZ ;  /* 0x000000ffff167224 */ /* 0x000fe200078e00ff */
[----:B------:R-:W-:Y:S01]  /*0b60*/  SHF.R.S32.HI R3, RZ, 0x1f, R6 ;  /* 0x0000001fff037819 */ /* 0x000fe20000011406 */
[----:B------:R-:W-:Y:S02]  /*0b70*/  IMAD.MOV.U32 R206, RZ, RZ, RZ ;  /* 0x000000ffffce7224 */ /* 0x000fe400078e00ff */
[----:B------:R-:W-:Y:S01]  /*0b80*/  IMAD.MOV.U32 R202, RZ, RZ, RZ ;  /* 0x000000ffffca7224 */ /* 0x000fe200078e00ff */
[CC--:B------:R-:W-:Y:S02]  /*0b90*/  LEA.HI R0, R3.reuse, R6.reuse, RZ, 0x7 ;  /* 0x0000000603007211 */ /* 0x0c0fe400078f38ff */
[----:B------:R-:W-:-:S02]  /*0ba0*/  LEA.HI R2, R3, R6, RZ, 0x4 ;  /* 0x0000000603027211 */ /* 0x000fc400078f20ff */
[----:B------:R-:W-:Y:S02]  /*0bb0*/  LOP3.LUT R5, R0, 0xffffff80, RZ, 0xc0, !PT ;  /* 0xffffff8000057812 */ /* 0x000fe400078ec0ff */
[----:B------:R-:W-:Y:S02]  /*0bc0*/  SHF.R.S32.HI R7, RZ, 0x4, R2 ;  /* 0x00000004ff077819 */ /* 0x000fe40000011402 */
[----:B------:R-:W-:Y:S01]  /*0bd0*/  LEA.HI R220, R3, R6, RZ, 0x5 ;  /* 0x0000000603dc7211 */ /* 0x000fe200078f28ff */
[----:B------:R-:W-:Y:S01]  /*0be0*/  IMAD.IADD R13, R6, 0x1, -R5 ;  /* 0x00000001060d7824 */ /* 0x000fe200078e0a05 */
[----:B------:R-:W-:Y:S02]  /*0bf0*/  SHF.R.S32.HI R5, RZ, 0x7, R0 ;  /* 0x00000007ff057819 */ /* 0x000fe40000011400 */
[----:B------:R-:W-:Y:S02]  /*0c00*/  LEA.HI R4, R2, R7, RZ, 0x1 ;  /* 0x0000000702047211 */ /* 0x000fe400078f08ff */
[----:B------:R-:W-:Y:S01]  /*0c10*/  SHF.R.S32.HI R8, RZ, 0x1f, R13 ;  /* 0x0000001fff087819 */ /* 0x000fe2000001140d */
[----:B------:R-:W-:Y:S01]  /*0c20*/  STL [R1+0x64], R13 ;  /* 0x0000640d01007387 */ /* 0x000fe20000100800 */
[----:B------:R-:W-:-:S02]  /*0c30*/  LEA.HI R0, R0, R5, RZ, 0x1 ;  /* 0x0000000500007211 */ /* 0x000fc400078f08ff */
[----:B------:R-:W-:Y:S02]  /*0c40*/  LEA.HI R9, R8, R13, RZ, 0x2 ;  /* 0x0000000d08097211 */ /* 0x000fe400078f10ff */
[----:B------:R-:W-:Y:S02]  /*0c50*/  LOP3.LUT R0, R0, 0x3fffffe, RZ, 0xc0, !PT ;  /* 0x03fffffe00007812 */ /* 0x000fe400078ec0ff */
[--C-:B------:R-:W-:Y:S02]  /*0c60*/  SHF.R.S32.HI R10, RZ, 0x2, R9.reuse ;  /* 0x00000002ff0a7819 */ /* 0x100fe40000011409 */
[----:B------:R-:W-:Y:S01]  /*0c70*/  SHF.R.S32.HI R11, RZ, 0x1f, R9 ;  /* 0x0000001fff0b7819 */ /* 0x000fe20000011409 */
[----:B------:R-:W-:Y:S01]  /*0c80*/  IMAD.IADD R0, R5, 0x1, -R0 ;  /* 0x0000000105007824 */ /* 0x000fe200078e0a00 */
[----:B------:R-:W-:Y:S02]  /*0c90*/  LOP3.LUT R4, R4, 0x1ffffffe, RZ, 0xc0, !PT ;  /* 0x1ffffffe04047812 */ /* 0x000fe400078ec0ff */
[----:B------:R-:W-:-:S02]  /*0ca0*/  LEA.HI R23, R3, R6, RZ, 0x2 ;  /* 0x0000000603177211 */ /* 0x000fc400078f10ff */
[----:B------:R-:W-:Y:S01]  /*0cb0*/  LEA.HI R3, R3, R6, RZ, 0x3 ;  /* 0x0000000603037211 */ /* 0x000fe200078f18ff */
[----:B------:R-:W-:Y:S01]  /*0cc0*/  IMAD.IADD R4, R7, 0x1, -R4 ;  /* 0x0000000107047824 */ /* 0x000fe200078e0a04 */
[----:B------:R-:W-:Y:S02]  /*0cd0*/  LEA.HI R11, R11, R10, RZ, 0x3 ;  /* 0x0000000a0b0b7211 */ /* 0x000fe400078f18ff */
[----:B------:R-:W-:Y:S01]  /*0ce0*/  LOP3.LUT R5, R2, 0x3fffff0, RZ, 0xc0, !PT ;  /* 0x03fffff002057812 */ /* 0x000fe200078ec0ff */
[----:B------:R-:W-:Y:S01]  /*0cf0*/  IMAD.MOV.U32 R2, RZ, RZ, RZ ;  /* 0x000000ffff027224 */ /* 0x000fe200078e00ff */
[----:B------:R-:W-:Y:S02]  /*0d00*/  LOP3.LUT R7, R3, 0xfffffff8, RZ, 0xc0, !PT ;  /* 0xfffffff803077812 */ /* 0x000fe400078ec0ff */
        /* <DEDUP_REMOVED lines=22> */
[----:B------:R-:W-:Y:S01]  /*0e70*/  IMAD.SHL.U32 R16, R3, 0x8, RZ ;  /* 0x0000000803107824 */ /* 0x000fe200078e00ff */
[----:B------:R-:W-:Y:S01]  /*0e80*/  LOP3.LUT R0, R0, 0x1ffffffe, RZ, 0xc0, !PT ;  /* 0x1ffffffe00007812 */ /* 0x000fe200078ec0ff */
[----:B------:R-:W-:Y:S01]  /*0e90*/  IMAD.IADD R9, R13, 0x1, -R9 ;  /* 0x000000010d097824 */ /* 0x000fe200078e0a09 */
[----:B------:R-:W-:Y:S01]  /*0ea0*/  LOP3.LUT R218, R218, 0x1c0, RZ, 0xc0, !PT ;  /* 0x000001c0dada7812 */ /* 0x000fe200078ec0ff */
[----:B------:R-:W-:Y:S01]  /*0eb0*/  IMAD.SHL.U32 R4, R4, 0x40, RZ ;  /* 0x0000004004047824 */ /* 0x000fe200078e00ff */
[----:B------:R-:W-:Y:S01]  /*0ec0*/  STL [R1+0x6c], R12 ;  /* 0x00006c0c01007387 */ /* 0x000fe20000100800 */
[C---:B------:R-:W-:Y:S01]  /*0ed0*/  IMAD.SHL.U32 R200, R3.reuse, 0x4, RZ ;  /* 0x0000000403c87824 */ /* 0x040fe200078e00ff */
[----:B------:R-:W-:Y:S01]  /*0ee0*/  LOP3.LUT R6, R218, 0x38, R16, 0xf8, !PT ;  /* 0x00000038da067812 */ /* 0x000fe200078ef810 */
[----:B------:R-:W-:Y:S01]  /*0ef0*/  IMAD.IADD R0, R3, 0x1, -R0 ;  /* 0x0000000103007824 */ /* 0x000fe200078e0a00 */
[----:B------:R-:W-:Y:S01]  /*0f00*/  SHF.R.S32.HI R3, RZ, 0x1f, R208 ;  /* 0x0000001fff037819 */ /* 0x000fe200000114d0 */
[----:B------:R-:W-:Y:S01]  /*0f10*/  IMAD.SHL.U32 R205, R9, 0x2, RZ ;  /* 0x0000000209cd7824 */ /* 0x000fe200078e00ff */
[----:B------:R-:W-:Y:S01]  /*0f20*/  SHF.R.U32.HI R3, RZ, 0x3, R218 ;  /* 0x00000003ff037819 */ /* 0x000fe200000116da */
[----:B------:R-:W-:Y:S01]  /*0f30*/  VIADD R223, R208, 0x40 ;  /* 0x00000040d0df7836 */ /* 0x000fe20000000000 */
[----:B------:R-:W-:Y:S01]  /*0f40*/  LOP3.LUT R221, R4, 0xfffffe00, RZ, 0xc0, !PT ;  /* 0xfffffe0004dd7812 */ /* 0x000fe200078ec0ff */
[----:B------:R-:W-:-:S02]  /*0f50*/  VIADD R39, R205, 0x8 ;  /* 0x00000008cd277836 */ /* 0x000fc40000000000 */
[----:B------:R-:W-:Y:S01]  /*0f60*/  VIADD R36, R205, 0x20 ;  /* 0x00000020cd247836 */ /* 0x000fe20000000000 */
[----:B------:R-:W-:Y:S01]  /*0f70*/  LOP3.LUT R6, R221, R6, R3, 0xf6, !PT ;  /* 0x00000006dd067212 */ /* 0x000fe200078ef603 */
[C---:B------:R-:W-:Y:S01]  /*0f80*/  VIADD R33, R205.reuse, 0x38 ;  /* 0x00000038cd217836 */ /* 0x040fe20000000000 */
[----:B------:R-:W-:Y:S01]  /*0f90*/  SHF.R.S32.HI R4, RZ, 0x1f, R223 ;  /* 0x0000001fff047819 */ /* 0x000fe200000114df */
[----:B------:R-:W-:Y:S02]  /*0fa0*/  VIADD R222, R208, 0x80 ;  /* 0x00000080d0de7836 */ /* 0x000fe40000000000 */
[----:B------:R-:W-:Y:S02]  /*0fb0*/  VIADD R30, R205, 0x50 ;  /* 0x00000050cd1e7836 */ /* 0x000fe40000000000 */
[----:B------:R-:W-:Y:S01]  /*0fc0*/  IMAD.SHL.U32 R4, R5, 0x8, RZ ;  /* 0x0000000805047824 */ /* 0x000fe200078e00ff */
        /* <DEDUP_REMOVED lines=59> */
[----:B------:R-:W-:Y:S01]  /*1380*/  IMAD R210, R0, 0x8, R12 ;  /* 0x0000000800d27824 */ /* 0x000fe200078e020c */
[----:B------:R-:W-:-:S02]  /*1390*/  SHF.R.S32.HI R10, RZ, 0x1f, R10 ;  /* 0x0000001fff0a7819 */ /* 0x000fc4000001140a */
[----:B------:R-:W-:Y:S02]  /*13a0*/  SHF.R.S32.HI R9, RZ, 0x1f, R9 ;  /* 0x0000001fff097819 */ /* 0x000fe40000011409 */
[----:B------:R-:W-:Y:S02]  /*13b0*/  SHF.R.S32.HI R4, RZ, 0x1f, R237 ;  /* 0x0000001fff047819 */ /* 0x000fe400000114ed */
[----:B------:R-:W-:-:S07]  /*13c0*/  SHF.R.S32.HI R3, RZ, 0x1f, R236 ;  /* 0x0000001fff037819 */ /* 0x000fce00000114ec */
.L_x_11901:
[----:B------:R-:W-:Y:S05]  /*13d0*/  YIELD ;  /* 0x0000000000007946 */ /* 0x000fea0003800000 */
[----:B------:R-:W-:Y:S01]  /*13e0*/  ULDC.64 UR4, c[0x0][0xa28] ;  /* 0x00028a0000047ab9 */ /* 0x000fe20000000a00 */
[----:B01----:R-:W0:Y:S01]  /*13f0*/  LDC.64 R6, c[0x0][0xa08] ;  /* 0x00028200ff067b82 */ /* 0x003e220000000a00 */
[----:B------:R-:W-:Y:S01]  /*1400*/  ISETP.NE.U32.AND P1, PT, RZ, UR4, PT ;  /* 0x00000004ff007c0c */ /* 0x000fe2000bf25070 */
[----:B------:R-:W-:Y:S02]  /*1410*/  IMAD.MOV.U32 R12, RZ, RZ, RZ ;  /* 0x000000ffff0c7224 */ /* 0x000fe400078e00ff */
[----:B------:R-:W-:Y:S01]  /*1420*/  IMAD.MOV.U32 R30, RZ, RZ, RZ ;  /* 0x000000ffff1e7224 */ /* 0x000fe200078e00ff */
[----:B------:R-:W-:Y:S01]  /*1430*/  ISETP.NE.AND.EX P1, PT, RZ, UR5, PT, P1 ;  /* 0x00000005ff007c0c */ /* 0x000fe2000bf25310 */
[----:B------:R-:W-:-:S02]  /*1440*/  ULDC.64 UR4, c[0x0][0xa18] ;  /* 0x0002860000047ab9 */ /* 0x000fc40000000a00 */
[----:B------:R-:W-:-:S04]  /*1450*/  ISETP.NE.U32.AND P2, PT, RZ, UR4, PT ;  /* 0x00000004ff007c0c */ /* 0x000fc8000bf45070 */
[----:B------:R-:W-:Y:S01]  /*1460*/  ISETP.NE.AND.EX P2, PT, RZ, UR5, PT, P2 ;  /* 0x00000005ff007c0c */ /* 0x000fe2000bf45320 */
[----:B------:R-:W-:Y:S02]  /*1470*/  ULDC.64 UR4, c[0x0][0xa08] ;  /* 0x0002820000047ab9 */ /* 0x000fe40000000a00 */
[----:B------:R-:W-:-:S03]  /*1480*/  ISETP.NE.U32.AND P0, PT, RZ, UR4, PT ;  /* 0x00000004ff007c0c */ /* 0x000fc6000bf05070 */
[----:B------:R-:W1:Y:S01]  /*1490*/  @P1 LDC.64 R4, c[0x0][0xa28] ;  /* 0x00028a00ff041b82 */ /* 0x000e620000000a00 */
[----:B------:R-:W-:Y:S01]  /*14a0*/  ISETP.NE.AND.EX P0, PT, RZ, UR5, PT, P0 ;  /* 0x00000005ff007c0c */ /* 0x000fe2000bf05300 */
[----:B0-2-4-:R-:W-:-:S06]  /*14b0*/  IMAD.WIDE R10, R155, 0x4, R6 ;  /* 0x000000049b0a7825 */ /* 0x015fcc00078e0206 */
        /* <DEDUP_REMOVED lines=28> */
.L_x_11683:
        /* <DEDUP_REMOVED lines=10> */
[----:B------:R-:W0:Y:S02]  /*1720*/  LDC.64 R4, c[0x0][0xa20] ;  /* 0x00028800ff047b82 */ /* 0x000e240000000a00 */
[----:B0-----:R-:W-:-:S05]  /*1730*/  IMAD.WIDE R4, R155, 0x4, R4 ;  /* 0x000000049b047825 */ /* 0x001fca00078e0204 */
[----:B------:R0:W5:Y:S01]  /*1740*/  LDG.E R31, desc[UR38][R4.64] ;  /* 0x00000026041f7981 */ /* 0x000162000c1e1900 */
[----:B------:R-:W-:Y:S05]  /*1750*/  BRA `(.L_x_11685) ;  /* 0x0000000000107947 */ /* 0x000fea0003800000 */
.L_x_11684:
[----:B------:R-:W-:Y:S05]  /*1760*/  @!P0 BRA `(.L_x_11685) ;  /* 0x00000000000c8947 */ /* 0x000fea0003800000 */
[----:B------:R-:W2:Y:S04]  /*1770*/  LDG.E R0, desc[UR38][R10.64] ;  /* 0x000000260a007981 */ /* 0x000ea8000c1e1900 */
[----:B------:R-:W2:Y:S02]  /*1780*/  LDG.E R31, desc[UR38][R10.64+0x4] ;  /* 0x000004260a1f7981 */ /* 0x000ea4000c1e1900 */
[----:B--2---:R-:W-:-:S07]  /*1790*/  IMAD.IADD R31, R31, 0x1, -R0 ;  /* 0x000000011f1f7824 */ /* 0x004fce00078e0a00 */
.L_x_11685:
        /* <DEDUP_REMOVED lines=46> */
.L_x_11688:
[----:B------:R-:W-:-:S13]  /*1a80*/  ISETP.NE.AND P0, PT, R5, 0x1, PT ;  /* 0x000000010500780c */ /* 0x000fda0003f05270 */
[----:B------:R-:W0:Y:S02]  /*1a90*/  @P0 LDC.64 R6, c[0x0][0x9e8] ;  /* 0x00027a00ff060b82 */ /* 0x000e240000000a00 */
[----:B0-----:R-:W-:-:S05]  /*1aa0*/  @P0 IMAD.HI.U32 R6, R0, R6, RZ ;  /* 0x0000000600060227 */ /* 0x001fca00078e00ff */
[----:B------:R-:W-:-:S07]  /*1ab0*/  @P0 SHF.R.U32.HI R0, RZ, R7, R6 ;  /* 0x00000007ff000219 */ /* 0x000fce0000011606 */
.L_x_11689:
[----:B------:R-:W-:Y:S05]  /*1ac0*/  BSYNC B0 ;  /* 0x0000000000007941 */ /* 0x000fea0003800000 */
.L_x_11687:
[----:B------:R-:W-:-:S05]  /*1ad0*/  IMAD R3, R0, R5, R5 ;  /* 0x0000000500037224 */ /* 0x000fca00078e0205 */
[----:B------:R-:W-:-:S07]  /*1ae0*/  VIMNMX R4, R4, R3, PT ;  /* 0x0000000304047248 */ /* 0x000fce0003fe0100 */
.L_x_11686:
[----:B------:R-:W0:Y:S01]  /*1af0*/  @P1 LDC R6, c[0x0][0x44c] ;  /* 0x00011300ff061b82 */ /* 0x000e220000000800 */
[----:B------:R-:W-:Y:S01]  /*1b00*/  VIADD R4, R4, 0x5f ;  /* 0x0000005f04047836 */ /* 0x000fe20000000000 */
[----:B------:R-:W-:Y:S01]  /*1b10*/  ULDC UR4, c[0x0][0x9dc] ;  /* 0x0002770000047ab9 */ /* 0x000fe20000000800 */
[----:B------:R-:W-:Y:S02]  /*1b20*/  IMAD.MOV.U32 R0, RZ, RZ, R209 ;  /* 0x000000ffff007224 */ /* 0x000fe400078e00d1 */
[----:B------:R-:W-:-:S03]  /*1b30*/  IMAD.HI R4, R4, 0x2aaaaaab, RZ ;  /* 0x2aaaaaab04047827 */ /* 0x000fc600078e02ff */
[----:B------:R-:W1:Y:S02]  /*1b40*/  @P1 LDC R7, c[0x0][0x450] ;  /* 0x00011400ff071b82 */ /* 0x000e640000000800 */
[----:B------:R-:W-:-:S04]  /*1b50*/  SHF.R.U32.HI R3, RZ, 0x1f, R4 ;  /* 0x0000001fff037819 */ /* 0x000fc80000011604 */
[----:B------:R-:W-:-:S04]  /*1b60*/  LEA.HI.SX32 R4, R4, R3, 0x1c ;  /* 0x0000000304047211 */ /* 0x000fc800078fe2ff */
[----:B------:R-:W-:Y:S01]  /*1b70*/  VIMNMX R8, R29, R4, PT ;  /* 0x000000041d087248 */ /* 0x000fe20003fe0100 */
[----:B0-----:R-:W-:-:S05]  /*1b80*/  @P1 IMAD.HI.U32 R6, R209, R6, RZ ;  /* 0x00000006d1061227 */ /* 0x001fca00078e00ff */
[----:B-1----:R-:W-:-:S04]  /*1b90*/  @P1 SHF.R.U32.HI R0, RZ, R7, R6 ;  /* 0x00000007ff001219 */ /* 0x002fc80000011606 */
[----:B------:R-:W-:-:S05]  /*1ba0*/  IADD3 R0, R0, R204, -R203 ;  /* 0x000000cc00007210 */ /* 0x000fca0007ffe8cb */
        /* <DEDUP_REMOVED lines=12> */
.L_x_11692:
[----:B------:R-:W-:-:S13]  /*1c70*/  ISETP.NE.AND P0, PT, R5, 0x1, PT ;  /* 0x000000010500780c */ /* 0x000fda0003f05270 */
[----:B------:R-:W0:Y:S02]  /*1c80*/  @P0 LDC.64 R6, c[0x0][0x9e8] ;  /* 0x00027a00ff060b82 */ /* 0x000e240000000a00 */
[----:B0-----:R-:W-:-:S05]  /*1c90*/  @P0 IMAD.HI.U32 R4, R0, R6, RZ ;  /* 0x0000000600040227 */ /* 0x001fca00078e00ff */
[----:B------:R-:W-:-:S07]  /*1ca0*/  @P0 SHF.R.U32.HI R0, RZ, R7, R4 ;  /* 0x00000007ff000219 */ /* 0x000fce0000011604 */
.L_x_11693:
[----:B------:R-:W-:Y:S05]  /*1cb0*/  BSYNC B0 ;  /* 0x0000000000007941 */ /* 0x000fea0003800000 */
.L_x_11691:
[----:B------:R-:W-:-:S05]  /*1cc0*/  IMAD R0, R0, R5, RZ ;  /* 0x0000000500007224 */ /* 0x000fca00078e02ff */
[----:B------:R-:W-:-:S07]  /*1cd0*/  VIMNMX R3, R3, R0, !PT ;  /* 0x0000000003037248 */ /* 0x000fce0007fe0100 */
.L_x_11690:
[----:B------:R-:W-:Y:S01]  /*1ce0*/  IMAD.HI R3, R3, 0x2aaaaaab, RZ ;  /* 0x2aaaaaab03037827 */ /* 0x000fe200078e02ff */
[----:B------:R-:W-:Y:S01]  /*1cf0*/  BSSY B0, `(.L_x_11694) ;  /* 0x0000028000007945 */ /* 0x000fe20003800000 */
[----:B------:R-:W-:Y:S02]  /*1d00*/  LOP3.LUT R233, R225, 0xff, RZ, 0xc0, !PT ;  /* 0x000000ffe1e97812 */ /* 0x000fe400078ec0ff */
[----:B------:R-:W-:Y:S02]  /*1d10*/  SHF.R.U32.HI R225, RZ, 0x10, R225 ;  /* 0x00000010ffe17819 */ /* 0x000fe400000116e1 */
[----:B------:R-:W-:-:S04]  /*1d20*/  SHF.R.U32.HI R0, RZ, 0x1f, R3 ;  /* 0x0000001fff007819 */ /* 0x000fc80000011603 */
[----:B------:R-:W-:-:S04]  /*1d30*/  LEA.HI.SX32 R0, R3, R0, 0x1c ;  /* 0x0000000003007211 */ /* 0x000fc800078fe2ff */
        /* <DEDUP_REMOVED lines=35> */
.L_x_11695:
[----:B------:R-:W-:Y:S05]  /*1f70*/  BSYNC B0 ;  /* 0x0000000000007941 */ /* 0x000fea0003800000 */
.L_x_11694:
[----:B------:R-:W-:-:S05]  /*1f80*/  IMAD R3, R233, R0, R9 ;  /* 0x00000000e9037224 */ /* 0x000fca00078e0209 */
        /* <DEDUP_REMOVED lines=36> */
.L_x_11698:
[----:B------:R-:W-:Y:S05]  /*21d0*/  BSYNC B6 ;  /* 0x0000000000067941 */ /* 0x000fea0003800000 */
.L_x_11697:
        /* <DEDUP_REMOVED lines=20> */
.L_x_11700:
[----:B------:R-:W-:Y:S05]  /*2320*/  BSYNC B6 ;  /* 0x0000000000067941 */ /* 0x000fea0003800000 */
.L_x_11699:
[----:B------:R-:W-:Y:S01]  /*2330*/  ULDC.64 UR4, c[0x0][0x9f8] ;  /* 0x00027e0000047ab9 */ /* 0x000fe20000000a00 */
[----:B------:R-:W0:Y:S01]  /*2340*/  LDC.64 R8, c[0x0][0x300] ;  /* 0x0000c000ff087b82 */ /* 0x000e220000000a00 */
[----:B------:R-:W-:-:S04]  /*2350*/  ISETP.NE.U32.AND P0, PT, RZ, UR4, PT ;  /* 0x00000004ff007c0c */ /* 0x000fc8000bf05070 */
[----:B------:R-:W-:Y:S01]  /*2360*/  ISETP.NE.AND.EX P0, PT, RZ, UR5, PT, P0 ;  /* 0x00000005ff007c0c */ /* 0x000fe2000bf05300 */
[----:B------:R-:W1:Y:S01]  /*2370*/  S2R R36, SR_TID.X ;  /* 0x0000000000247919 */ /* 0x000e620000002100 */
[----:B------:R-:W2:Y:S01]  /*2380*/  S2R R10, SR_TID.X ;  /* 0x00000000000a7919 */ /* 0x000ea20000002100 */
[----:B------:R-:W-:Y:S01]  /*2390*/  IMAD.IADD R58, R30, 0x1, R31 ;  /* 0x000000011e3a7824 */ /* 0x000fe200078e021f */
[----:B------:R-:W-:Y:S01]  /*23a0*/  ULDC.64 UR4, c[0x0][0xa08] ;  /* 0x0002820000047ab9 */ /* 0x000fe20000000a00 */
[----:B------:R-:W-:Y:S01]  /*23b0*/  SHF.R.S32.HI R17, RZ, 0x1f, R16 ;  /* 0x0000001fff117819 */ /* 0x000fe20000011410 */
[C---:B------:R-:W-:Y:S01]  /*23c0*/  VIADD R14, R16.reuse, 0xe0 ;  /* 0x000000e0100e7836 */ /* 0x040fe20000000000 */
[----:B------:R-:W3:Y:S08]  /*23d0*/  LDC R41, c[0x0][0x3f4] ;  /* 0x0000fd00ff297b82 */ /* 0x000ef00000000800 */
[----:B------:R-:W4:Y:S01]  /*23e0*/  @P0 LDC.64 R4, c[0x0][0x9f8] ;  /* 0x00027e00ff040b82 */ /* 0x000f220000000a00 */
[----:B------:R-:W-:-:S02]  /*23f0*/  VIADD R62, R16, 0x40 ;  /* 0x00000040103e7836 */ /* 0x000fc40000000000 */
[C---:B------:R-:W-:Y:S02]  /*2400*/  VIADD R63, R16.reuse, 0x60 ;  /* 0x00000060103f7836 */ /* 0x040fe40000000000 */
[C---:B------:R-:W-:Y:S02]  /*2410*/  VIADD R12, R16.reuse, 0xc0 ;  /* 0x000000c0100c7836 */ /* 0x040fe40000000000 */
[----:B------:R-:W-:Y:S01]  /*2420*/  VIADD R64, R16, 0x80 ;  /* 0x0000008010407836 */ /* 0x000fe20000000000 */
[----:B------:R-:W3:Y:S01]  /*2430*/  LDC.64 R56, c[0x0][0x408] ;  /* 0x00010200ff387b82 */ /* 0x000ee20000000a00 */
[----:B----4-:R-:W-:-:S05]  /*2440*/  @P0 IMAD.WIDE R4, R155, 0x4, R4 ;  /* 0x000000049b040825 */ /* 0x010fca00078e0204 */
[----:B------:R4:W3:Y:S01]  /*2450*/  @P0 LDG.E R155, desc[UR38][R4.64] ;  /* 0x00000026049b0981 */ /* 0x0008e2000c1e1900 */
[----:B------:R-:W-:Y:S01]  /*2460*/  SHF.R.S32.HI R43, RZ, 0x1f, R58 ;  /* 0x0000001fff2b7819 */ /* 0x000fe2000001143a */
[-C--:B0-----:R-:W-:Y:S01]  /*2470*/  IMAD.WIDE.U32 R6, R58, R8.reuse, RZ ;  /* 0x000000083a067225 */ /* 0x081fe200078e00ff */
[----:B------:R-:W-:Y:S02]  /*2480*/  ISETP.NE.U32.AND P0, PT, RZ, UR4, PT ;  /* 0x00000004ff007c0c */ /* 0x000fe4000bf05070 */
[----:B-1----:R-:W-:Y:S01]  /*2490*/  SHF.R.U32.HI R36, RZ, 0x7, R36 ;  /* 0x00000007ff247819 */ /* 0x002fe20000011624 */
[----:B------:R-:W-:Y:S01]  /*24a0*/  IMAD R0, R43, R8, RZ ;  /* 0x000000082b007224 */ /* 0x000fe200078e02ff */
[----:B------:R-:W-:Y:S01]  /*24b0*/  ISETP.NE.AND.EX P0, PT, RZ, UR5, PT, P0 ;  /* 0x00000005ff007c0c */ /* 0x000fe2000bf05300 */
[----:B------:R-:W-:Y:S01]  /*24c0*/  ULDC.64 UR4, c[0x0][0x308] ;  /* 0x0000c20000047ab9 */ /* 0x000fe20000000a00 */
[----:B--2---:R-:W-:Y:S01]  /*24d0*/  VIADD R10, R10, 0xffffff80 ;  /* 0xffffff800a0a7836 */ /* 0x004fe20000000000 */
[----:B------:R-:W-:Y:S01]  /*24e0*/  ISETP.NE.AND P6, PT, R36, 0x1, PT ;  /* 0x000000012400780c */ /* 0x000fe20003fc5270 */
[----:B------:R-:W-:Y:S01]  /*24f0*/  IMAD R3, R58, R9, R0 ;  /* 0x000000093a037224 */ /* 0x000fe200078e0200 */
[----:B------:R-:W-:Y:S01]  /*2500*/  SHF.R.S32.HI R201, RZ, 0x1f, R200 ;  /* 0x0000001fffc97819 */ /* 0x000fe200000114c8 */
[----:B------:R-:W-:Y:S01]  /*2510*/  VIADD R65, R16, 0xa0 ;  /* 0x000000a010417836 */ /* 0x000fe20000000000 */
[----:B------:R-:W-:Y:S01]  /*2520*/  SHF.L.U64.HI R66, R8, 0x6, R9 ;  /* 0x0000000608427819 */ /* 0x000fe20000010209 */
[----:B------:R-:W-:Y:S01]  /*2530*/  IMAD.IADD R7, R7, 0x1, R3 ;  /* 0x0000000107077824 */ /* 0x000fe200078e0203 */
[----:B------:R-:W-:Y:S01]  /*2540*/  SHF.R.S32.HI R3, RZ, 0x1f, R10 ;  /* 0x0000001fff037819 */ /* 0x000fe2000001140a */
[----:B------:R-:W-:Y:S01]  /*2550*/  VIADD R73, R36, 0x8 ;  /* 0x0000000824497836 */ /* 0x000fe20000000000 */
[----:B------:R-:W-:Y:S01]  /*2560*/  SHF.R.U32.HI R36, RZ, 0x3, R218 ;  /* 0x00000003ff247819 */ /* 0x000fe200000116da */
[----:B----4-:R-:W-:Y:S01]  /*2570*/  IMAD.WIDE.U32 R4, R224, UR4, R6 ;  /* 0x00000004e0047c25 */ /* 0x010fe2000f8e0006 */
[----:B------:R-:W-:-:S02]  /*2580*/  LEA.HI R34, R3, R10, RZ, 0x2 ;  /* 0x0000000a03227211 */ /* 0x000fc400078f10ff */
[----:B---3--:R-:W-:Y:S01]  /*2590*/  SHF.L.U64.HI R70, R56, 0x6, R57 ;  /* 0x0000000638467819 */ /* 0x008fe20000010239 */
[----:B------:R-:W-:Y:S01]  /*25a0*/  IMAD R5, R224, UR5, R5 ;  /* 0x00000005e0057c24 */ /* 0x000fe2000f8e0205 */
[----:B------:R-:W-:Y:S01]  /*25b0*/  ULDC.64 UR4, c[0x0][0x310] ;  /* 0x0000c40000047ab9 */ /* 0x000fe20000000a00 */
[-C--:B------:R-:W-:Y:S01]  /*25c0*/  IMAD R10, R234, R8.reuse, RZ ;  /* 0x00000008ea0a7224 */ /* 0x080fe200078e02ff */
[----:B------:R-:W-:Y:S01]  /*25d0*/  SHF.R.S32.HI R34, RZ, 0x1f, R34 ;  /* 0x0000001fff227819 */ /* 0x000fe20000011422 */
[C---:B------:R-:W-:Y:S01]  /*25e0*/  IMAD.WIDE.U32 R6, R23.reuse, R8, R16 ;  /* 0x0000000817067225 */ /* 0x040fe200078e0010 */
[----:B------:R-:W-:Y:S02]  /*25f0*/  SHF.R.S32.HI R72, RZ, 0x1f, R231 ;  /* 0x0000001fff487819 */ /* 0x000fe400000114e7 */
[----:B------:R-:W-:Y:S01]  /*2600*/  LEA.HI R34, R34, R23, RZ, 0x3 ;  /* 0x0000001722227211 */ /* 0x000fe200078f18ff */
[C---:B------:R-:W-:Y:S02]  /*2610*/  IMAD R61, R23.reuse, R9, R10 ;  /* 0x00000009173d7224 */ /* 0x040fe400078e020a */
[-C--:B------:R-:W-:Y:S01]  /*2620*/  IMAD R30, R234, R56.reuse, RZ ;  /* 0x00000038ea1e7224 */ /* 0x080fe200078e02ff */
[----:B------:R-:W-:Y:S01]  /*2630*/  LOP3.LUT R34, R34, 0xfffffff8, RZ, 0xc0, !PT ;  /* 0xfffffff822227812 */ /* 0x000fe200078ec0ff */
[----:B------:R-:W-:-:S04]  /*2640*/  IMAD.WIDE.U32 R20, R23, R56, R200 ;  /* 0x0000003817147225 */ /* 0x000fc800078e00c8 */
[C---:B------:R-:W-:Y:S02]  /*2650*/  IMAD.IADD R34, R23.reuse, 0x1, -R34 ;  /* 0x0000000117227824 */ /* 0x040fe400078e0a22 */
[C---:B------:R-:W-:Y:S02]  /*2660*/  IMAD R37, R23.reuse, R57, R30 ;  /* 0x0000003917257224 */ /* 0x040fe400078e021e */
[----:B------:R-:W-:Y:S02]  /*2670*/  IMAD.SHL.U32 R82, R34, 0x40, RZ ;  /* 0x0000004022527824 */ /* 0x000fe400078e00ff */
[----:B------:R-:W-:-:S03]  /*2680*/  IMAD.WIDE.U32 R30, R23, R56, R16 ;  /* 0x00000038171e7225 */ /* 0x000fc600078e0010 */
[----:B------:R-:W-:Y:S01]  /*2690*/  LOP3.LUT R82, R82, 0x1c0, RZ, 0xc0, !PT ;  /* 0x000001c052527812 */ /* 0x000fe200078ec0ff */
[----:B------:R-:W-:Y:S02]  /*26a0*/  IMAD.MOV.U32 R88, RZ, RZ, 0x20 ;  /* 0x00000020ff587424 */ /* 0x000fe400078e00ff */
[----:B------:R-:W-:Y:S01]  /*26b0*/  IMAD.IADD R21, R21, 0x1, R37 ;  /* 0x0000000115157824 */ /* 0x000fe200078e0225 */
[----:B------:R-:W-:Y:S01]  /*26c0*/  SHF.R.U32.HI R85, RZ, 0x3, R82 ;  /* 0x00000003ff557819 */ /* 0x000fe20000011652 */
[----:B------:R-:W-:Y:S02]  /*26d0*/  IMAD.IADD R31, R37, 0x1, R31 ;  /* 0x00000001251f7824 */ /* 0x000fe400078e021f */
[----:B------:R-:W-:Y:S02]  /*26e0*/  IMAD R75, R9, 0x60, RZ ;  /* 0x00000060094b7824 */ /* 0x000fe400078e02ff */
[----:B------:R-:W-:Y:S02]  /*26f0*/  IMAD.SHL.U32 R67, R8, 0x40, RZ ;  /* 0x0000004008437824 */ /* 0x000fe400078e00ff */
[----:B------:R-:W-:-:S02]  /*2700*/  IMAD R77, R57, 0x60, RZ ;  /* 0x00000060394d7824 */ /* 0x000fc400078e02ff */
[----:B------:R-:W-:Y:S02]  /*2710*/  IMAD.SHL.U32 R71, R56, 0x40, RZ ;  /* 0x0000004038477824 */ /* 0x000fe400078e00ff */
[----:B-----5:R-:W-:-:S04]  /*2720*/  IMAD.WIDE.U32 R20, R152, R56, R20 ;  /* 0x0000003898147225 */ /* 0x020fc800078e0014 */
[----:B------:R-:W-:-:S04]  /*2730*/  IMAD.WIDE.U32 R30, R152, R56, R30 ;  /* 0x00000038981e7225 */ /* 0x000fc800078e001e */
[----:B------:R-:W-:-:S04]  /*2740*/  IMAD.WIDE.U32 R8, R8, 0x60, RZ ;  /* 0x0000006008087825 */ /* 0x000fc800078e00ff */
[----:B------:R-:W-:Y:S02]  /*2750*/  IMAD.SHL.U32 R74, R41, 0x2, RZ ;  /* 0x00000002294a7824 */ /* 0x000fe400078e00ff */
[----:B------:R-:W-:Y:S01]  /*2760*/  IMAD.IADD R75, R9, 0x1, R75 ;  /* 0x00000001094b7824 */ /* 0x000fe200078e024b */
[----:B------:R-:W-:Y:S02]  /*2770*/  SHF.R.S32.HI R0, RZ, 0x1f, R155 ;  /* 0x0000001fff007819 */ /* 0x000fe4000001149b */
[----:B------:R-:W-:Y:S02]  /*2780*/  SEL R155, R155, RZ, !P0 ;  /* 0x000000ff9b9b7207 */ /* 0x000fe40004000000 */
[----:B------:R-:W-:-:S03]  /*2790*/  SEL R13, R0, RZ, !P0 ;  /* 0x000000ff000d7207 */ /* 0x000fc60004000000 */
[----:B------:R-:W-:-:S04]  /*27a0*/  IMAD.WIDE.U32 R4, R155, UR4, R4 ;  /* 0x000000049b047c25 */ /* 0x000fc8000f8e0004 */
[----:B------:R-:W-:-:S04]  /*27b0*/  IMAD R0, R13, UR4, RZ ;  /* 0x000000040d007c24 */ /* 0x000fc8000f8e02ff */
[----:B------:R-:W-:Y:S01]  /*27c0*/  IMAD R3, R155, UR5, R0 ;  /* 0x000000059b037c24 */ /* 0x000fe2000f8e0200 */
[----:B------:R-:W-:Y:S05]  /*27d0*/  @!P6 WARPSYNC.ALL ;  /* 0x000000000000e948 */ /* 0x000fea0003800000 */
[----:B------:R-:W-:Y:S01]  /*27e0*/  VIADD R0, R16, 0x20 ;  /* 0x0000002010007836 */ /* 0x000fe20000000000 */
[----:B------:R-:W-:Y:S01]  /*27f0*/  ULDC UR4, c[0x0][0x320] ;  /* 0x0000c80000047ab9 */ /* 0x000fe20000000800 */
[----:B------:R-:W-:Y:S01]  /*2800*/  IMAD.IADD R3, R5, 0x1, R3 ;  /* 0x0000000105037824 */ /* 0x000fe200078e0203 */
[----:B------:R-:W-:Y:S01]  /*2810*/  @!P6 BAR.SYNC.DEFER_BLOCKING 0x9, 0x100 ;  /* 0x024400000000eb1d */ /* 0x000fe20000010000 */
[----:B------:R-:W-:-:S02]  /*2820*/  ISETP.GE.AND P3, PT, R14, UR4, PT ;  /* 0x000000040e007c0c */ /* 0x000fc4000bf66270 */
[----:B------:R-:W-:Y:S02]  /*2830*/  ISETP.GE.AND P1, PT, R0, UR4, PT ;  /* 0x0000000400007c0c */ /* 0x000fe4000bf26270 */
[----:B------:R-:W-:-:S03]  /*2840*/  ISETP.GE.AND P0, PT, R16, UR4, PT ;  /* 0x0000000410007c0c */ /* 0x000fc6000bf06270 */
[----:B------:R-:W0:Y:S01]  /*2850*/  LDC.64 R14, c[0x0][0x3f8] ;  /* 0x0000fe00ff0e7b82 */ /* 0x000e220000000a00 */
[----:B------:R-:W-:Y:S01]  /*2860*/  SEL R10, RZ, 0xffffffff, P1 ;  /* 0xffffffffff0a7807 */ /* 0x000fe20000800000 */
[----:B------:R-:W-:Y:S01]  /*2870*/  ULDC.64 UR6, c[0x0][0x330] ;  /* 0x0000cc0000067ab9 */ /* 0x000fe20000000a00 */
[----:B------:R-:W-:Y:S02]  /*2880*/  IADD3 R60, P1, R4, R6, RZ ;  /* 0x00000006043c7210 */ /* 0x000fe40007f3e0ff */
[----:B------:R-:W-:Y:S01]  /*2890*/  SEL R6, RZ, 0x1, P0 ;  /* 0x00000001ff067807 */ /* 0x000fe20000000000 */
[----:B------:R-:W-:Y:S01]  /*28a0*/  IMAD.SHL.U32 R11, R10, 0x2, RZ ;  /* 0x000000020a0b7824 */ /* 0x000fe200078e00ff */
[----:B------:R-:W-:Y:S02]  /*28b0*/  IADD3.X R61, R3, R7, R61, P1, !PT ;  /* 0x00000007033d7210 */ /* 0x000fe40000ffe43d */
[----:B------:R-:W-:Y:S02]  /*28c0*/  ISETP.GE.AND P0, PT, R62, UR4, PT ;  /* 0x000000043e007c0c */ /* 0x000fe4000bf06270 */
[----:B------:R-:W-:-:S02]  /*28d0*/  ISETP.GE.AND P1, PT, R63, UR4, PT ;  /* 0x000000043f007c0c */ /* 0x000fc4000bf26270 */
[----:B------:R-:W-:Y:S02]  /*28e0*/  ISETP.GE.AND P2, PT, R12, UR4, PT ;  /* 0x000000040c007c0c */ /* 0x000fe4000bf46270 */
[----:B------:R-:W-:Y:S01]  /*28f0*/  LOP3.LUT R10, R11, 0x2, R6, 0xe2, !PT ;  /* 0x000000020b0a7812 */ /* 0x000fe200078ee206 */
[C---:B------:R-:W-:Y:S01]  /*2900*/  IMAD.WIDE.U32 R6, R224.reuse, UR6, R16 ;  /* 0x00000006e0067c25 */ /* 0x040fe2000f8e0010 */
[----:B------:R-:W-:Y:S02]  /*2910*/  SEL R11, RZ, 0x4, P0 ;  /* 0x00000004ff0b7807 */ /* 0x000fe40000000000 */
        /* <DEDUP_REMOVED lines=8> */
[----:B0-----:R-:W-:Y:S01]  /*29a0*/  IMAD R37, R15, 0x60, RZ ;  /* 0x000000600f257824 */ /* 0x001fe200078e02ff */
[----:B------:R-:W-:Y:S01]  /*29b0*/  SEL R12, RZ, 0x20, P1 ;  /* 0x00000020ff0c7807 */ /* 0x000fe20000800000 */
[----:B------:R-:W-:Y:S01]  /*29c0*/  IMAD R39, R155, UR5, R13 ;  /* 0x000000059b277c24 */ /* 0x000fe2000f8e020d */
[----:B------:R-:W-:Y:S01]  /*29d0*/  ISETP.GE.AND P0, PT, R16, R41, PT ;  /* 0x000000291000720c */ /* 0x000fe20003f06270 */
[----:B------:R-:W-:Y:S01]  /*29e0*/  IMAD.SHL.U32 R69, R14, 0x40, RZ ;  /* 0x000000400e457824 */ /* 0x000fe200078e00ff */
[----:B------:R-:W-:Y:S01]  /*29f0*/  LOP3.LUT R11, R12, R10, R11, 0xfe, !PT ;  /* 0x0000000a0c0b7212 */ /* 0x000fe200078efe0b */
[----:B------:R-:W-:Y:S01]  /*2a00*/  IMAD.WIDE.U32 R12, R23, R14, R16 ;  /* 0x0000000e170c7225 */ /* 0x000fe200078e0010 */
[----:B------:R-:W-:-:S02]  /*2a10*/  SEL R10, RZ, 0x40, P2 ;  /* 0x00000040ff0a7807 */ /* 0x000fc40001000000 */
[----:B------:R-:W-:Y:S01]  /*2a20*/  SEL R33, R41, RZ, P0 ;  /* 0x000000ff29217207 */ /* 0x000fe20000000000 */
[----:B------:R-:W-:Y:S01]  /*2a30*/  IMAD.WIDE.U32 R6, R155, UR4, R6 ;  /* 0x000000049b067c25 */ /* 0x000fe2000f8e0006 */
[----:B------:R-:W-:Y:S01]  /*2a40*/  LOP3.LUT R94, R11, R10, RZ, 0xfc, !PT ;  /* 0x0000000a0b5e7212 */ /* 0x000fe200078efcff */
[----:B------:R-:W-:Y:S01]  /*2a50*/  ULDC UR4, c[0x0][0x2f4] ;  /* 0x0000bd0000047ab9 */ /* 0x000fe20000000800 */
[C---:B------:R-:W-:Y:S01]  /*2a60*/  IADD3 R58, P1, R23.reuse, R58, RZ ;  /* 0x0000003a173a7210 */ /* 0x040fe20007f3e0ff */
[-C--:B------:R-:W-:Y:S01]  /*2a70*/  IMAD R10, R234, R14.reuse, RZ ;  /* 0x0000000eea0a7224 */ /* 0x080fe200078e02ff */
[----:B------:R-:W-:Y:S01]  /*2a80*/  SHF.L.U64.HI R68, R14, 0x6, R15 ;  /* 0x000000060e447819 */ /* 0x000fe2000001020f */
[----:B------:R-:W-:Y:S01]  /*2a90*/  IMAD.IADD R33, R16, 0x1, R33 ;  /* 0x0000000110217824 */ /* 0x000fe200078e0221 */
[----:B------:R-:W-:Y:S01]  /*2aa0*/  SEL R93, RZ, 0xffffff80, P3 ;  /* 0xffffff80ff5d7807 */ /* 0x000fe20001800000 */
[C---:B------:R-:W-:Y:S01]  /*2ab0*/  IMAD R35, R23.reuse, R15, R10 ;  /* 0x0000000f17237224 */ /* 0x040fe200078e020a */
[----:B------:R-:W-:Y:S01]  /*2ac0*/  ISETP.GE.AND P2, PT, R0, UR4, PT ;  /* 0x0000000400007c0c */ /* 0x000fe2000bf46270 */
[----:B------:R-:W-:Y:S01]  /*2ad0*/  IMAD.WIDE.U32 R10, R23, R14, R200 ;  /* 0x0000000e170a7225 */ /* 0x000fe200078e00c8 */
[----:B------:R-:W-:-:S02]  /*2ae0*/  SHF.R.S32.HI R32, RZ, 0x1f, R33 ;  /* 0x0000001fff207819 */ /* 0x000fc40000011421 */
[----:B------:R-:W-:Y:S01]  /*2af0*/  LOP3.LUT R93, R94, 0x80, R93, 0xc8, !PT ;  /* 0x000000805e5d7812 */ /* 0x000fe200078ec85d */
[----:B------:R-:W-:Y:S01]  /*2b00*/  IMAD.IADD R11, R11, 0x1, R35 ;  /* 0x000000010b0b7824 */ /* 0x000fe200078e0223 */
[----:B------:R-:W-:Y:S01]  /*2b10*/  LEA.HI R33, R32, R33, RZ, 0x3 ;  /* 0x0000002120217211 */ /* 0x000fe200078f18ff */
[----:B------:R-:W-:Y:S01]  /*2b20*/  IMAD.IADD R13, R35, 0x1, R13 ;  /* 0x00000001230d7824 */ /* 0x000fe200078e020d */
[----:B------:R-:W-:Y:S01]  /*2b30*/  SHF.R.S32.HI R35, RZ, 0x1f, R152 ;  /* 0x0000001fff237819 */ /* 0x000fe20000011498 */
[----:B------:R-:W-:Y:S01]  /*2b40*/  IMAD.X R59, R234, 0x1, R43, P1 ;  /* 0x00000001ea3b7824 */ /* 0x000fe200008e062b */
[----:B------:R-:W-:Y:S01]  /*2b50*/  LOP3.LUT P1, RZ, R34, 0x4, RZ, 0xc0, !PT ;  /* 0x0000000422ff7812 */ /* 0x000fe2000782c0ff */
[-C--:B------:R-:W-:Y:S01]  /*2b60*/  IMAD.WIDE.U32 R10, R152, R14.reuse, R10 ;  /* 0x0000000e980a7225 */ /* 0x080fe200078e000a */
[----:B------:R-:W-:Y:S02]  /*2b70*/  LOP3.LUT R34, R82, 0x18, R16, 0xf8, !PT ;  /* 0x0000001852227812 */ /* 0x000fe400078ef810 */
[--C-:B------:R-:W-:Y:S01]  /*2b80*/  SHF.R.S32.HI R83, RZ, 0x3, R33.reuse ;  /* 0x00000003ff537819 */ /* 0x100fe20000011421 */
[C---:B------:R-:W-:Y:S01]  /*2b90*/  IMAD R32, R35.reuse, R14, RZ ;  /* 0x0000000e23207224 */ /* 0x040fe200078e02ff */
[----:B------:R-:W-:Y:S01]  /*2ba0*/  LOP3.LUT R89, R34, R85, RZ, 0x3c, !PT ;  /* 0x0000005522597212 */ /* 0x000fe200078e3cff */
[----:B------:R-:W-:Y:S01]  /*2bb0*/  IMAD R35, R35, R56, RZ ;  /* 0x0000003823237224 */ /* 0x000fe200078e02ff */
[----:B------:R-:W-:Y:S01]  /*2bc0*/  LOP3.LUT R84, R33, 0xfffffff8, RZ, 0xc0, !PT ;  /* 0xfffffff821547812 */ /* 0x000fe200078ec0ff */
[----:B------:R-:W-:Y:S01]  /*2bd0*/  IMAD R79, R152, R15, R32 ;  /* 0x0000000f984f7224 */ /* 0x000fe200078e0220 */
[----:B------:R-:W-:Y:S01]  /*2be0*/  LOP3.LUT R32, R218, 0x38, R33, 0xf8, !PT ;  /* 0x00000038da207812 */ /* 0x000fe200078ef821 */
[----:B------:R-:W-:Y:S01]  /*2bf0*/  IMAD.WIDE.U32 R12, R152, R14, R12 ;  /* 0x0000000e980c7225 */ /* 0x000fe200078e000c */
[----:B------:R-:W-:-:S02]  /*2c00*/  SEL R88, R88, 0xffffffe0, !P1 ;  /* 0xffffffe058587807 */ /* 0x000fc40004800000 */
[----:B------:R-:W-:Y:S01]  /*2c10*/  LOP3.LUT R32, R32, R36, RZ, 0x3c, !PT ;  /* 0x0000002420207212 */ /* 0x000fe200078e3cff */
[----:B------:R-:W-:Y:S01]  /*2c20*/  IMAD R35, R152, R57, R35 ;  /* 0x0000003998237224 */ /* 0x000fe200078e0223 */
[----:B------:R-:W-:Y:S01]  /*2c30*/  SHF.R.S32.HI R86, RZ, 0x1f, R84 ;  /* 0x0000001fff567819 */ /* 0x000fe20000011454 */
[----:B------:R-:W-:Y:S01]  /*2c40*/  IMAD.WIDE.U32 R14, R14, 0x60, RZ ;  /* 0x000000600e0e7825 */ /* 0x000fe200078e00ff */
[----:B------:R-:W-:Y:S02]  /*2c50*/  ISETP.GE.AND P1, PT, R16, UR4, PT ;  /* 0x0000000410007c0c */ /* 0x000fe4000bf26270 */
[----:B------:R-:W-:Y:S01]  /*2c60*/  LOP3.LUT R94, R94, 0x40, RZ, 0xc0, !PT ;  /* 0x000000405e5e7812 */ /* 0x000fe200078ec0ff */
[----:B------:R-:W-:Y:S01]  /*2c70*/  IMAD.IADD R87, R221, 0x1, R32 ;  /* 0x00000001dd577824 */ /* 0x000fe200078e0220 */
[----:B------:R-:W-:Y:S01]  /*2c80*/  LOP3.LUT R32, R82, 0x38, R33, 0xf8, !PT ;  /* 0x0000003852207812 */ /* 0x000fe200078ef821 */
[----:B------:R-:W-:-:S03]  /*2c90*/  IMAD.WIDE.U32 R56, R56, 0x60, RZ ;  /* 0x0000006038387825 */ /* 0x000fc600078e00ff */
[----:B------:R-:W-:Y:S01]  /*2ca0*/  LOP3.LUT R33, R32, R85, RZ, 0x3c, !PT ;  /* 0x0000005520217212 */ /* 0x000fe200078e3cff */
        /* <DEDUP_REMOVED lines=10> */
.L_x_11748:
[----:B------:R-:W0:Y:S01]  /*2d50*/  LDC.64 R98, c[0x0][0x2e8] ;  /* 0x0000ba00ff627b82 */ /* 0x000e220000000a00 */
[----:B------:R-:W-:Y:S01]  /*2d60*/  VIADD R45, R27, 0xffffffff ;  /* 0xffffffff1b2d7836 */ /* 0x000fe20000000000 */
[----:B------:R-:W-:Y:S05]  /*2d70*/  YIELD ;  /* 0x0000000000007946 */ /* 0x000fea0003800000 */
[----:B------:R-:W-:Y:S01]  /*2d80*/  SHF.R.S32.HI R39, RZ, 0x1f, R45 ;  /* 0x0000001fff277819 */ /* 0x000fe2000001142d */
[----:B-1----:R-:W1:Y:S01]  /*2d90*/  LDC R102, c[0x0][0x3f4] ;  /* 0x0000fd00ff667b82 */ /* 0x002e620000000800 */
        /* <DEDUP_REMOVED lines=12> */
[----:B------:R-:W-:Y:S02]  /*2e60*/  LEA R42, P5, R33, R98, 0x1 ;  /* 0x00000062212a7211 */ /* 0x000fe400078a08ff */
[-C--:B------:R-:W-:Y:S01]  /*2e70*/  LEA.HI.X R41, R27, R99.reuse, R32, 0x1, P3 ;  /* 0x000000631b297211 */ /* 0x080fe200018f0c20 */
[----:B------:R-:W-:Y:S01]  /*2e80*/  IMAD R27, R22, 0x1800, R89 ;  /* 0x00001800161b7824 */ /* 0x000fe200078e0259 */
[----:B-1----:R-:W-:Y:S02]  /*2e90*/  ISETP.GE.AND P3, PT, R102, 0x1, PT ;  /* 0x000000016600780c */ /* 0x002fe40003f66270 */
[----:B------:R-:W-:Y:S01]  /*2ea0*/  ISETP.GT.AND P4, PT, R45, R28, PT ;  /* 0x0000001c2d00720c */ /* 0x000fe20003f84270 */
[----:B------:R-:W-:Y:S01]  /*2eb0*/  IMAD R104, R27, 0x2, R26 ;  /* 0x000000021b687824 */ /* 0x000fe200078e021a */
[----:B------:R-:W-:Y:S01]  /*2ec0*/  LEA.HI.X R43, R33, R99, R34, 0x1, P5 ;  /* 0x00000063212b7211 */ /* 0x000fe200028f0c22 */
[----:B------:R-:W-:Y:S01]  /*2ed0*/  IMAD.MOV.U32 R27, RZ, RZ, R45 ;  /* 0x000000ffff1b7224 */ /* 0x000fe200078e002d */
[----:B------:R-:W-:-:S07]  /*2ee0*/  P2R R96, PR, RZ, 0x10 ;  /* 0x00000010ff607803 */ /* 0x000fce0000000000 */
        /* <DEDUP_REMOVED lines=20> */
[----:B------:R-:W-:-:S03]  /*3030*/  CS2R R54, SRZ ;  /* 0x0000000000367805 */ /* 0x000fc6000001ff00 */
[----:B------:R-:W-:Y:S05]  /*3040*/  @P4 BRA `(.L_x_11705) ;  /* 0x0000000000504947 */ /* 0x000fea0003800000 */
        /* <DEDUP_REMOVED lines=20> */
.L_x_11705:
[----:B------:R-:W-:Y:S05]  /*3190*/  BSYNC B1 ;  /* 0x0000000000017941 */ /* 0x000fea0003800000 */
.L_x_11704:
[----:B------:R-:W-:Y:S01]  /*31a0*/  ISETP.GE.AND P5, PT, R231, R97, PT ;  /* 0x00000061e700720c */ /* 0x000fe20003fa6270 */
[----:B------:R-:W-:Y:S01]  /*31b0*/  BSSY B1, `(.L_x_11706) ;  /* 0x000001b000017945 */ /* 0x000fe20003800000 */
[----:B0-----:R-:W-:Y:S02]  /*31c0*/  CS2R R44, SRZ ;  /* 0x00000000002c7805 */ /* 0x001fe4000001ff00 */
[----:B------:R-:W-:Y:S01]  /*31d0*/  CS2R R36, SRZ ;  /* 0x0000000000247805 */ /* 0x000fe2000001ff00 */
[----:B-----5:R-:W-:Y:S01]  /*31e0*/  IMAD.MOV.U32 R98, RZ, RZ, R50 ;  /* 0x000000ffff627224 */ /* 0x020fe200078e0032 */
[----:B------:R-:W-:Y:S01]  /*31f0*/  CS2R R46, SRZ ;  /* 0x00000000002e7805 */ /* 0x000fe2000001ff00 */
[----:B------:R-:W-:-:S06]  /*3200*/  IMAD.MOV.U32 R99, RZ, RZ, R51 ;  /* 0x000000ffff637224 */ /* 0x000fcc00078e0033 */
        /* <DEDUP_REMOVED lines=21> */
.L_x_11707:
[----:B------:R-:W-:Y:S05]  /*3360*/  BSYNC B1 ;  /* 0x0000000000017941 */ /* 0x000fea0003800000 */
.L_x_11706:
[----:B0-----:R-:W-:Y:S01]  /*3370*/  IMAD.MOV.U32 R32, RZ, RZ, R52 ;  /* 0x000000ffff207224 */ /* 0x001fe200078e0034 */
[----:B------:R-:W-:Y:S01]  /*3380*/  UISETP.NE.AND UP0, UPT, UR37, 0x3, UPT ;  /* 0x000000032500788c */ /* 0x000fe2000bf05270 */
[----:B------:R-:W-:Y:S01]  /*3390*/  IMAD.MOV.U32 R33, RZ, RZ, R53 ;  /* 0x000000ffff217224 */ /* 0x000fe200078e0035 */
[----:B------:R-:W-:Y:S01]  /*33a0*/  PRMT R98, R98, 0x5410, R98 ;  /* 0x0000541062627816 */ /* 0x000fe20000000062 */
        /* <DEDUP_REMOVED lines=30> */
.L_x_11708:
[----:B------:R-:W-:Y:S01]  /*3590*/  IMAD R95, R22, 0x8, R19 ;  /* 0x00000008165f7824 */ /* 0x000fe200078e0213 */
[----:B------:R-:W-:Y:S01]  /*35a0*/  SHF.L.U32 R106, R206, 0x1f, RZ ;  /* 0x0000001fce6a7819 */ /* 0x000fe200000006ff */
[----:B------:R-:W-:Y:S03]  /*35b0*/  BSSY B1, `(.L_x_11709) ;  /* 0x0000003000017945 */ /* 0x000fe60003800000 */
[----:B------:R-:W0:Y:S02]  /*35c0*/  SYNCS.PHASECHK.TRANS64.TRYWAIT P6, [R95+URZ+0x22890], R106 ;  /* 0x0228906a5f0075a7 */ /* 0x000e2400080c017f */
[----:B0-----:R-:W-:Y:S05]  /*35d0*/  @!P6 BRA `(.L_x_11710) ;  /* 0x0000021800e8e947 */ /* 0x001fea0003800000 */
.L_x_12082:
[----:B------:R-:W-:Y:S05]  /*35e0*/  BSYNC B1 ;  /* 0x0000000000017941 */ /* 0x000fea0003800000 */
.L_x_11709:
        /* <DEDUP_REMOVED lines=10> */
[----:B------:R-:W-:Y:S02]  /*3690*/  PRMT R113, R111, 0x5410, R113 ;  /* 0x000054106f717816 */ /* 0x000fe40000000071 */
[----:B------:R-:W-:Y:S02]  /*36a0*/  PRMT R110, R100, 0x5432, R110 ;  /* 0x00005432646e7816 */ /* 0x000fe4000000006e */
[----:B------:R-:W-:Y:S01]  /*36b0*/  SHF.R.U32.HI R112, RZ, 0x10, R53 ;  /* 0x00000010ff707819 */ /* 0x000fe20000011635 */
[----:B--2---:R-:W-:Y:S01]  /*36c0*/  IMAD.U32 R53, R34, 0x10000, RZ ;  /* 0x0001000022357824 */ /* 0x004fe200078e00ff */
[----:B------:R-:W-:-:S02]  /*36d0*/  SHF.R.U32.HI R116, RZ, 0x10, R55 ;  /* 0x00000010ff747819 */ /* 0x000fc40000011637 */
[----:B------:R-:W-:Y:S02]  /*36e0*/  LOP3.LUT R54, R33, 0xffff0000, RZ, 0xc0, !PT ;  /* 0xffff000021367812 */ /* 0x000fe400078ec0ff */
[C---:B------:R-:W-:Y:S01]  /*36f0*/  LOP3.LUT R115, R113.reuse, 0xffff0000, RZ, 0xc0, !PT ;  /* 0xffff000071737812 */ /* 0x040fe200078ec0ff */
[----:B------:R-:W-:Y:S01]  /*3700*/  IMAD.U32 R113, R113, 0x10000, RZ ;  /* 0x0001000071717824 */ /* 0x000fe200078e00ff */
[C---:B------:R-:W-:Y:S01]  /*3710*/  LOP3.LUT R111, R110.reuse, 0xffff0000, RZ, 0xc0, !PT ;  /* 0xffff00006e6f7812 */ /* 0x040fe200078ec0ff */
[----:B------:R-:W-:Y:S01]  /*3720*/  IMAD.U32 R110, R110, 0x10000, RZ ;  /* 0x000100006e6e7824 */ /* 0x000fe200078e00ff */
[----:B------:R-:W-:Y:S01]  /*3730*/  PRMT R112, R101, 0x5432, R112 ;  /* 0x0000543265707816 */ /* 0x000fe20000000070 */
[----:B------:R-:W-:Y:S01]  /*3740*/  FMUL.FTZ R120, R54, R115 ;  /* 0x0000007336787220 */ /* 0x000fe20000410000 */
[----:B------:R-:W-:Y:S01]  /*3750*/  PRMT R116, R108, 0x5432, R116 ;  /* 0x000054326c747816 */ /* 0x000fe20000000074 */
[----:B------:R-:W-:Y:S01]  /*3760*/  FMUL.FTZ R54, R54, R111 ;  /* 0x0000006f36367220 */ /* 0x000fe20000410000 */
[----:B------:R-:W-:Y:S01]  /*3770*/  LOP3.LUT R55, R34, 0xffff0000, RZ, 0xc0, !PT ;  /* 0xffff000022377812 */ /* 0x000fe200078ec0ff */
[C---:B------:R-:W-:Y:S01]  /*3780*/  IMAD.U32 R34, R35.reuse, 0x10000, RZ ;  /* 0x0001000023227824 */ /* 0x040fe200078e00ff */
[----:B------:R-:W-:Y:S01]  /*3790*/  LOP3.LUT R52, R35, 0xffff0000, RZ, 0xc0, !PT ;  /* 0xffff000023347812 */ /* 0x000fe200078ec0ff */
[----:B------:R-:W-:-:S02]  /*37a0*/  IMAD.U32 R35, R33, 0x10000, RZ ;  /* 0x0001000021237824 */ /* 0x000fc400078e00ff */
[----:B------:R-:W-:Y:S02]  /*37b0*/  IMAD.U32 R118, R116, 0x10000, RZ ;  /* 0x0001000074767824 */ /* 0x000fe400078e00ff */
[----:B------:R-:W-:Y:S02]  /*37c0*/  IMAD.U32 R114, R112, 0x10000, RZ ;  /* 0x0001000070727824 */ /* 0x000fe400078e00ff */
[----:B------:R-:W-:Y:S01]  /*37d0*/  FFMA.FTZ R115, R35, R115, R54 ;  /* 0x0000007323737223 */ /* 0x000fe20000010036 */
[----:B------:R-:W-:Y:S01]  /*37e0*/  FMUL.FTZ R122, R55, R118 ;  /* 0x00000076377a7220 */ /* 0x000fe20000410000 */
[----:B------:R-:W-:Y:S01]  /*37f0*/  FFMA.FTZ R120, R35, R111, -R120 ;  /* 0x0000006f23787223 */ /* 0x000fe20000010878 */
[-C--:B------:R-:W-:Y:S01]  /*3800*/  FMUL.FTZ R54, R55, R114.reuse ;  /* 0x0000007237367220 */ /* 0x080fe20000410000 */
[----:B------:R-:W-:Y:S01]  /*3810*/  IMAD.U32 R33, R32, 0x10000, RZ ;  /* 0x0001000020217824 */ /* 0x000fe200078e00ff */
[----:B------:R-:W-:Y:S01]  /*3820*/  LOP3.LUT R55, R116, 0xffff0000, RZ, 0xc0, !PT ;  /* 0xffff000074377812 */ /* 0x000fe200078ec0ff */
[C---:B------:R-:W-:Y:S01]  /*3830*/  FFMA.FTZ R122, R53.reuse, R114, -R122 ;  /* 0x00000072357a7223 */ /* 0x040fe2000001087a */
[----:B------:R-:W-:Y:S01]  /*3840*/  LOP3.LUT R35, R112, 0xffff0000, RZ, 0xc0, !PT ;  /* 0xffff000070237812 */ /* 0x000fe200078ec0ff */
[----:B------:R-:W-:Y:S01]  /*3850*/  FFMA.FTZ R53, R53, R118, R54 ;  /* 0x0000007635357223 */ /* 0x000fe20000010036 */
[----:B------:R-:W-:Y:S01]  /*3860*/  LOP3.LUT R32, R32, 0xffff0000, RZ, 0xc0, !PT ;  /* 0xffff000020207812 */ /* 0x000fe200078ec0ff */
[C---:B------:R-:W-:Y:S01]  /*3870*/  FMUL.FTZ R111, R52.reuse, R55 ;  /* 0x00000037346f7220 */ /* 0x040fe20000410000 */
[----:B------:R-:W-:Y:S01]  /*3880*/  F2FP.BF16.F32.PACK_AB R115, R115, R120 ;  /* 0x000000787373723e */ /* 0x000fe200000010ff */
[----:B------:R-:W-:-:S02]  /*3890*/  FMUL.FTZ R54, R52, R35 ;  /* 0x0000002334367220 */ /* 0x000fc40000410000 */
[C---:B------:R-:W-:Y:S01]  /*38a0*/  FMUL.FTZ R52, R32.reuse, R113 ;  /* 0x0000007120347220 */ /* 0x040fe20000410000 */
[-C--:B------:R-:W-:Y:S01]  /*38b0*/  FMUL.FTZ R32, R32, R110.reuse ;  /* 0x0000006e20207220 */ /* 0x080fe20000410000 */
[C---:B------:R-:W-:Y:S01]  /*38c0*/  FFMA.FTZ R111, R34.reuse, R35, -R111 ;  /* 0x00000023226f7223 */ /* 0x040fe2000001086f */
[----:B------:R-:W-:Y:S01]  /*38d0*/  FFMA.FTZ R54, R34, R55, R54 ;  /* 0x0000003722367223 */ /* 0x000fe20000010036 */
[C---:B------:R-:W-:Y:S01]  /*38e0*/  FFMA.FTZ R52, R33.reuse, R110, -R52 ;  /* 0x0000006e21347223 */ /* 0x040fe20000010834 */
[----:B------:R-:W-:Y:S01]  /*38f0*/  FFMA.FTZ R33, R33, R113, R32 ;  /* 0x0000007121217223 */ /* 0x000fe20000010020 */
[----:B------:R-:W-:Y:S02]  /*3900*/  F2FP.BF16.F32.PACK_AB R34, R53, R122 ;  /* 0x0000007a3522723e */ /* 0x000fe400000010ff */
[----:B------:R-:W-:Y:S02]  /*3910*/  F2FP.BF16.F32.PACK_AB R35, R54, R111 ;  /* 0x0000006f3623723e */ /* 0x000fe400000010ff */
[----:B------:R-:W-:Y:S01]  /*3920*/  F2FP.BF16.F32.PACK_AB R32, R33, R52 ;  /* 0x000000342120723e */ /* 0x000fe200000010ff */
[----:B------:R-:W-:-:S07]  /*3930*/  IMAD.MOV.U32 R33, RZ, RZ, R115 ;  /* 0x000000ffff217224 */ /* 0x000fce00078e0073 */
.L_x_11716:
[----:B------:R-:W-:Y:S05]  /*3940*/  BSYNC B3 ;  /* 0x0000000000037941 */ /* 0x000fea0003800000 */
.L_x_11715:
[----:B--2---:R1:W-:Y:S02]  /*3950*/  STG.E.128 desc[UR38][R42.64], R32 ;  /* 0x000000202a007986 */ /* 0x0043e4000c101d26 */
.L_x_11714:
[----:B------:R-:W-:Y:S05]  /*3960*/  BSYNC B2 ;  /* 0x0000000000027941 */ /* 0x000fea0003800000 */
.L_x_11713:
[----:B------:R-:W-:Y:S05]  /*3970*/  @P2 BRA `(.L_x_11712) ;  /* 0x0000000000d02947 */ /* 0x000fea0003800000 */
[----:B-1----:R1:W2:Y:S01]  /*3980*/  LDS.128 R32, [R103] ;  /* 0x0000000067207984 */ /* 0x0022a20000000c00 */
        /* <DEDUP_REMOVED lines=49> */
.L_x_11718:
[----:B------:R-:W-:Y:S05]  /*3ca0*/  BSYNC B2 ;  /* 0x0000000000027941 */ /* 0x000fea0003800000 */
.L_x_11717:
[----:B--2---:R2:W-:Y:S02]  /*3cb0*/  STG.E.128 desc[UR38][R42.64+0x40], R32 ;  /* 0x000040202a007986 */ /* 0x0045e4000c101d26 */
.L_x_11712:
[----:B------:R-:W-:Y:S05]  /*3cc0*/  BSYNC B1 ;  /* 0x0000000000017941 */ /* 0x000fea0003800000 */
.L_x_11711:
        /* <DEDUP_REMOVED lines=53> */
.L_x_11723:
[----:B------:R-:W-:Y:S05]  /*4020*/  BSYNC B2 ;  /* 0x0000000000027941 */ /* 0x000fea0003800000 */
.L_x_11722:
[----:B--2---:R3:W-:Y:S02]  /*4030*/  STG.E.128 desc[UR38][R40.64], R32 ;  /* 0x0000002028007986 */ /* 0x0047e4000c101d26 */
.L_x_11721:
[----:B------:R-:W-:Y:S05]  /*4040*/  BSYNC B1 ;  /* 0x0000000000017941 */ /* 0x000fea0003800000 */
.L_x_11720:
        /* <DEDUP_REMOVED lines=51> */
.L_x_11725:
[----:B------:R-:W-:Y:S05]  /*4380*/  BSYNC B1 ;  /* 0x0000000000017941 */ /* 0x000fea0003800000 */
.L_x_11724:
[----:B--2---:R1:W-:Y:S01]  /*4390*/  STG.E.128 desc[UR38][R40.64+0x40], R32 ;  /* 0x0000402028007986 */ /* 0x0043e2000c101d26 */
[----:B------:R-:W-:Y:S05]  /*43a0*/  BRA `(.L_x_11719) ;  /* 0x0000001400c47947 */ /* 0x000fea0003800000 */
.L_x_11703:
[----:B------:R-:W-:-:S04]  /*43b0*/  ISETP.GE.AND P3, PT, R231, R97, PT ;  /* 0x00000061e700720c */ /* 0x000fc80003f66270 */
        /* <DEDUP_REMOVED lines=20> */
[----:B------:R-:W-:Y:S02]  /*4500*/  CS2R R32, SRZ ;  /* 0x0000000000207805 */ /* 0x000fe4000001ff00 */
[----:B------:R-:W-:-:S04]  /*4510*/  CS2R R38, SRZ ;  /* 0x0000000000267805 */ /* 0x000fc8000001ff00 */
[----:B------:R2:W3:Y:S02]  /*4520*/  @!P4 LDG.E.128 R32, desc[UR38][R36.64] ;  /* 0x000000262420c981 */ /* 0x0004e4000c1e1d00 */
[----:B--2---:R-:W-:-:S06]  /*4530*/  CS2R R36, SRZ ;  /* 0x0000000000247805 */ /* 0x004fcc000001ff00 */
[----:B------:R2:W4:Y:S01]  /*4540*/  @!P4 LDG.E.128 R36, desc[UR38][R40.64] ;  /* 0x000000262824c981 */ /* 0x000522000c1e1d00 */
[----:B0-----:R-:W-:-:S04]  /*4550*/  @!P3 LEA R44, P4, R42, R44, 0x1 ;  /* 0x0000002c2a2cb211 */ /* 0x001fc800078808ff */
[----:B------:R-:W-:Y:S02]  /*4560*/  @!P3 LEA.HI.X R45, R42, R45, R43, 0x1, P4 ;  /* 0x0000002d2a2db211 */ /* 0x000fe400020f0c2b */
[----:B------:R-:W-:Y:S02]  /*4570*/  CS2R R42, SRZ ;  /* 0x00000000002a7805 */ /* 0x000fe4000001ff00 */
[C---:B-1----:R-:W-:Y:S02]  /*4580*/  @!P3 LEA R48, P4, R46.reuse, R48, 0x1 ;  /* 0x000000302e30b211 */ /* 0x042fe400078808ff */
[----:B--2---:R-:W-:Y:S02]  /*4590*/  CS2R R40, SRZ ;  /* 0x0000000000287805 */ /* 0x004fe4000001ff00 */
[----:B------:R-:W-:Y:S02]  /*45a0*/  @!P3 LEA.HI.X R49, R46, R49, R47, 0x1, P4 ;  /* 0x000000312e31b211 */ /* 0x000fe400020f0c2f */
[----:B------:R-:W-:-:S02]  /*45b0*/  CS2R R46, SRZ ;  /* 0x00000000002e7805 */ /* 0x000fc4000001ff00 */
[----:B------:R0:W2:Y:S02]  /*45c0*/  @!P3 LDG.E.128 R40, desc[UR38][R44.64] ;  /* 0x000000262c28b981 */ /* 0x0000a4000c1e1d00 */
[----:B0-----:R-:W-:-:S06]  /*45d0*/  CS2R R44, SRZ ;  /* 0x00000000002c7805 */ /* 0x001fcc000001ff00 */
[----:B------:R0:W5:Y:S01]  /*45e0*/  @!P3 LDG.E.128 R44, desc[UR38][R48.64] ;  /* 0x00000026302cb981 */ /* 0x000162000c1e1d00 */
[----:B------:R-:W-:Y:S01]  /*45f0*/  UISETP.NE.AND UP0, UPT, UR37, 0x3, UPT ;  /* 0x000000032500788c */ /* 0x000fe2000bf05270 */
[----:B------:R-:W-:-:S05]  /*4600*/  ISETP.GE.AND P4, PT, R16, R102, PT ;  /* 0x000000661000720c */ /* 0x000fca0003f86270 */
[----:B------:R-:W-:Y:S01]  /*4610*/  PLOP3.LUT P3, PT, PT, PT, UP0, 0x80, 0x0 ;  /* 0x000000000000781c */ /* 0x000fe20003f6f008 */
        /* <DEDUP_REMOVED lines=8> */
[----:B----4-:R-:W-:Y:S02]  /*46a0*/  IMAD.MOV.U32 R51, RZ, RZ, R38 ;  /* 0x000000ffff337224 */ /* 0x010fe400078e0026 */
[----:B0-----:R-:W-:Y:S02]  /*46b0*/  IMAD.MOV.U32 R48, RZ, RZ, R39 ;  /* 0x000000ffff307224 */ /* 0x001fe400078e0027 */
[----:B------:R-:W-:Y:S01]  /*46c0*/  IMAD.MOV.U32 R49, RZ, RZ, R36 ;  /* 0x000000ffff317224 */ /* 0x000fe200078e0024 */
[----:B------:R-:W-:Y:S01]  /*46d0*/  PRMT R133, R51, 0x7610, R133 ;  /* 0x0000761033857816 */ /* 0x000fe20000000085 */
[----:B------:R-:W-:Y:S01]  /*46e0*/  IMAD.MOV.U32 R52, RZ, RZ, R37 ;  /* 0x000000ffff347224 */ /* 0x000fe200078e0025 */
[----:B------:R-:W-:Y:S02]  /*46f0*/  PRMT R122, R122, 0x5410, R48 ;  /* 0x000054107a7a7816 */ /* 0x000fe40000000030 */
[----:B------:R-:W-:-:S02]  /*4700*/  PRMT R123, R123, 0x5410, R49 ;  /* 0x000054107b7b7816 */ /* 0x000fc40000000031 */
[----:B------:R-:W-:Y:S01]  /*4710*/  PRMT R132, R52, 0x7610, R132 ;  /* 0x0000761034847816 */ /* 0x000fe20000000084 */
        /* <DEDUP_REMOVED lines=8> */
[----:B-----5:R-:W-:Y:S02]  /*47a0*/  IMAD.MOV.U32 R48, RZ, RZ, R46 ;  /* 0x000000ffff307224 */ /* 0x020fe400078e002e */
[----:B------:R-:W-:Y:S02]  /*47b0*/  IMAD.MOV.U32 R49, RZ, RZ, R47 ;  /* 0x000000ffff317224 */ /* 0x000fe400078e002f */
[----:B------:R-:W-:Y:S01]  /*47c0*/  IMAD.MOV.U32 R51, RZ, RZ, R44 ;  /* 0x000000ffff337224 */ /* 0x000fe200078e002c */
[----:B------:R-:W-:Y:S01]  /*47d0*/  PRMT R122, R48, 0x7610, R122 ;  /* 0x00007610307a7816 */ /* 0x000fe2000000007a */
[----:B------:R-:W-:Y:S01]  /*47e0*/  IMAD.MOV.U32 R52, RZ, RZ, R45 ;  /* 0x000000ffff347224 */ /* 0x000fe200078e002d */
[----:B------:R-:W-:Y:S02]  /*47f0*/  PRMT R120, R49, 0x7610, R120 ;  /* 0x0000761031787816 */ /* 0x000fe40000000078 */
[----:B------:R-:W-:-:S02]  /*4800*/  PRMT R123, R51, 0x7610, R123 ;  /* 0x00007610337b7816 */ /* 0x000fc4000000007b */
[----:B------:R-:W-:Y:S01]  /*4810*/  PRMT R124, R52, 0x7610, R124 ;  /* 0x00007610347c7816 */ /* 0x000fe2000000007c */
[----:B------:R-:W-:Y:S06]  /*4820*/  @!P3 BRA `(.L_x_11726) ;  /* 0x000000000004b947 */ /* 0x000fec0003800000 */
[----:B------:R-:W-:Y:S01]  /*4830*/  BPT.TRAP 0x1 ;  /* 0x000000040000795c */ /* 0x000fe20000300000 */
.L_x_11726:
        /* <DEDUP_REMOVED lines=9> */
.L_x_12083:
[----:B------:R-:W-:Y:S05]  /*48d0*/  BSYNC B1 ;  /* 0x0000000000017941 */ /* 0x000fea0003800000 */
.L_x_11727:
        /* <DEDUP_REMOVED lines=29> */
[----:B------:R-:W-:Y:S01]  /*4ab0*/  SHF.R.U64 R32, R32, 0x10, R33 ;  /* 0x0000001020207819 */ /* 0x000fe20000001221 */
[----:B-1----:R-:W-:Y:S01]  /*4ac0*/  IMAD.U32 R117, R49, 0x10000, RZ ;  /* 0x0001000031757824 */ /* 0x002fe200078e00ff */
[----:B------:R-:W-:Y:S01]  /*4ad0*/  SHF.R.U64 R36, R36, 0x10, R37 ;  /* 0x0000001024247819 */ /* 0x000fe20000001225 */
[----:B------:R-:W-:Y:S01]  /*4ae0*/  IMAD.U32 R37, R52, 0x10000, RZ ;  /* 0x0001000034257824 */ /* 0x000fe200078e00ff */
[----:B------:R-:W-:Y:S02]  /*4af0*/  PRMT R113, R130, 0x5410, R113 ;  /* 0x0000541082717816 */ /* 0x000fe40000000071 */
[----:B------:R-:W-:-:S02]  /*4b00*/  PRMT R129, R132, 0x5410, R129 ;  /* 0x0000541084817816 */ /* 0x000fc40000000081 */
[----:B------:R-:W-:Y:S02]  /*4b10*/  SHF.R.U64 R33, R38, 0x10, R39 ;  /* 0x0000001026217819 */ /* 0x000fe40000001227 */
[----:B------:R-:W-:Y:S01]  /*4b20*/  LOP3.LUT R118, R53, 0xffff0000, RZ, 0xc0, !PT ;  /* 0xffff000035767812 */ /* 0x000fe200078ec0ff */
[C---:B------:R-:W-:Y:S01]  /*4b30*/  IMAD.U32 R53, R51.reuse, 0x10000, RZ ;  /* 0x0001000033357824 */ /* 0x040fe200078e00ff */
[----:B------:R-:W-:Y:S01]  /*4b40*/  LOP3.LUT R38, R51, 0xffff0000, RZ, 0xc0, !PT ;  /* 0xffff000033267812 */ /* 0x000fe200078ec0ff */
[----:B------:R-:W-:Y:S01]  /*4b50*/  IMAD.U32 R130, R129, 0x10000, RZ ;  /* 0x0001000081827824 */ /* 0x000fe200078e00ff */
[----:B------:R-:W-:Y:S02]  /*4b60*/  LOP3.LUT R51, R55, 0xffff0000, RZ, 0xc0, !PT ;  /* 0xffff000037337812 */ /* 0x000fe400078ec0ff */
[----:B------:R-:W-:Y:S01]  /*4b70*/  SHF.R.U32.HI R115, RZ, 0x10, R35 ;  /* 0x00000010ff737819 */ /* 0x000fe20000011623 */
[----:B------:R-:W-:Y:S01]  /*4b80*/  FMUL.FTZ R132, R128, R130 ;  /* 0x0000008280847220 */ /* 0x000fe20000410000 */
[----:B------:R-:W-:Y:S01]  /*4b90*/  PRMT R55, R123, 0x5432, R36 ;  /* 0x000054327b377816 */ /* 0x000fe20000000024 */
[----:B------:R-:W-:Y:S01]  /*4ba0*/  IMAD.U32 R36, R113, 0x10000, RZ ;  /* 0x0001000071247824 */ /* 0x000fe200078e00ff */
[----:B------:R-:W-:Y:S01]  /*4bb0*/  SHF.R.U32.HI R116, RZ, 0x10, R39 ;  /* 0x00000010ff747819 */ /* 0x000fe20000011627 */
[----:B------:R-:W-:Y:S01]  /*4bc0*/  IMAD.U32 R39, R50, 0x10000, RZ ;  /* 0x0001000032277824 */ /* 0x000fe200078e00ff */
[----:B------:R-:W-:Y:S01]  /*4bd0*/  PRMT R115, R131, 0x5410, R115 ;  /* 0x0000541083737816 */ /* 0x000fe20000000073 */
[-C--:B------:R-:W-:Y:S01]  /*4be0*/  FMUL.FTZ R131, R128, R36.reuse ;  /* 0x0000002480837220 */ /* 0x080fe20000410000 */
[----:B------:R-:W-:Y:S01]  /*4bf0*/  PRMT R128, R122, 0x5432, R116 ;  /* 0x000054327a807816 */ /* 0x000fe20000000074 */
[----:B------:R-:W-:Y:S01]  /*4c00*/  FFMA.FTZ R36, R117, R36, -R132 ;  /* 0x0000002475247223 */ /* 0x000fe20000010884 */
[----:B------:R-:W-:Y:S01]  /*4c10*/  LOP3.LUT R129, R129, 0xffff0000, RZ, 0xc0, !PT ;  /* 0xffff000081817812 */ /* 0x000fe200078ec0ff */
[----:B------:R-:W-:Y:S01]  /*4c20*/  FFMA.FTZ R117, R117, R130, R131 ;  /* 0x0000008275757223 */ /* 0x000fe20000010083 */
[----:B------:R-:W-:Y:S01]  /*4c30*/  LOP3.LUT R113, R113, 0xffff0000, RZ, 0xc0, !PT ;  /* 0xffff000071717812 */ /* 0x000fe200078ec0ff */
[----:B------:R-:W-:Y:S01]  /*4c40*/  IMAD.U32 R130, R128, 0x10000, RZ ;  /* 0x0001000080827824 */ /* 0x000fe200078e00ff */
[----:B------:R-:W-:Y:S01]  /*4c50*/  PRMT R33, R133, 0x5410, R33 ;  /* 0x0000541085217816 */ /* 0x000fe20000000021 */
[----:B------:R-:W-:-:S02]  /*4c60*/  IMAD.U32 R116, R115, 0x10000, RZ ;  /* 0x0001000073747824 */ /* 0x000fc400078e00ff */
[C---:B------:R-:W-:Y:S01]  /*4c70*/  FMUL.FTZ R131, R118.reuse, R129 ;  /* 0x0000008176837220 */ /* 0x040fe20000410000 */
[-C--:B------:R-:W-:Y:S01]  /*4c80*/  FMUL.FTZ R133, R118, R113.reuse ;  /* 0x0000007176857220 */ /* 0x080fe20000410000 */
[C---:B------:R-:W-:Y:S01]  /*4c90*/  FMUL.FTZ R132, R119.reuse, R130 ;  /* 0x0000008277847220 */ /* 0x040fe20000410000 */
[----:B------:R-:W-:Y:S01]  /*4ca0*/  SHF.R.U64 R114, R34, 0x10, R35 ;  /* 0x0000001022727819 */ /* 0x000fe20000001223 */
[-C--:B------:R-:W-:Y:S01]  /*4cb0*/  FMUL.FTZ R119, R119, R116.reuse ;  /* 0x0000007477777220 */ /* 0x080fe20000410000 */
[----:B------:R-:W-:Y:S01]  /*4cc0*/  LOP3.LUT R118, R128, 0xffff0000, RZ, 0xc0, !PT ;  /* 0xffff000080767812 */ /* 0x000fe200078ec0ff */
[----:B------:R-:W-:Y:S01]  /*4cd0*/  FFMA.FTZ R116, R53, R116, -R132 ;  /* 0x0000007435747223 */ /* 0x000fe20000010884 */
[----:B------:R-:W-:Y:S01]  /*4ce0*/  LOP3.LUT R34, R49, 0xffff0000, RZ, 0xc0, !PT ;  /* 0xffff000031227812 */ /* 0x000fe200078ec0ff */
[----:B------:R-:W-:Y:S01]  /*4cf0*/  FFMA.FTZ R53, R53, R130, R119 ;  /* 0x0000008235357223 */ /* 0x000fe20000010077 */
[----:B------:R-:W-:Y:S01]  /*4d00*/  LOP3.LUT R115, R115, 0xffff0000, RZ, 0xc0, !PT ;  /* 0xffff000073737812 */ /* 0x000fe200078ec0ff */
[----:B------:R-:W-:Y:S01]  /*4d10*/  FMUL.FTZ R119, R51, R118 ;  /* 0x0000007633777220 */ /* 0x000fe20000410000 */
[----:B------:R-:W-:Y:S01]  /*4d20*/  PRMT R32, R121, 0x5432, R32 ;  /* 0x0000543279207816 */ /* 0x000fe20000000020 */
[C---:B------:R-:W-:Y:S01]  /*4d30*/  FFMA.FTZ R113, R34.reuse, R113, -R131 ;  /* 0x0000007122717223 */ /* 0x040fe20000010883 */
[----:B------:R-:W-:Y:S01]  /*4d40*/  FFMA.FTZ R34, R34, R129, R133 ;  /* 0x0000008122227223 */ /* 0x000fe20000010085 */
[----:B------:R-:W-:-:S02]  /*4d50*/  IMAD.U32 R130, R55, 0x10000, RZ ;  /* 0x0001000037827824 */ /* 0x000fc400078e00ff */
[-C--:B------:R-:W-:Y:S01]  /*4d60*/  FMUL.FTZ R129, R51, R115.reuse ;  /* 0x0000007333817220 */ /* 0x080fe20000410000 */
[----:B------:R-:W-:Y:S02]  /*4d70*/  IMAD.U32 R128, R32, 0x10000, RZ ;  /* 0x0001000020807824 */ /* 0x000fe400078e00ff */
[----:B------:R-:W-:Y:S01]  /*4d80*/  FFMA.FTZ R51, R38, R115, -R119 ;  /* 0x0000007326337223 */ /* 0x000fe20000010877 */
[----:B------:R-:W-:Y:S01]  /*4d90*/  LOP3.LUT R115, R55, 0xffff0000, RZ, 0xc0, !PT ;  /* 0xffff000037737812 */ /* 0x000fe200078ec0ff */
[----:B------:R-:W-:Y:S01]  /*4da0*/  IMAD.U32 R35, R48, 0x10000, RZ ;  /* 0x0001000030237824 */ /* 0x000fe200078e00ff */
[----:B------:R-:W-:Y:S01]  /*4db0*/  LOP3.LUT R55, R32, 0xffff0000, RZ, 0xc0, !PT ;  /* 0xffff000020377812 */ /* 0x000fe200078ec0ff */
[C---:B------:R-:W-:Y:S01]  /*4dc0*/  FMUL.FTZ R32, R37.reuse, R130 ;  /* 0x0000008225207220 */ /* 0x040fe20000410000 */
[----:B------:R-:W-:Y:S01]  /*4dd0*/  LOP3.LUT R52, R52, 0xffff0000, RZ, 0xc0, !PT ;  /* 0xffff000034347812 */ /* 0x000fe200078ec0ff */
[-C--:B------:R-:W-:Y:S01]  /*4de0*/  FMUL.FTZ R37, R37, R128.reuse ;  /* 0x0000008025257220 */ /* 0x080fe20000410000 */
[----:B------:R-:W-:Y:S01]  /*4df0*/  PRMT R114, R120, 0x5432, R114 ;  /* 0x0000543278727816 */ /* 0x000fe20000000072 */
[----:B------:R-:W-:Y:S01]  /*4e00*/  FFMA.FTZ R32, R35, R128, -R32 ;  /* 0x0000008023207223 */ /* 0x000fe20000010820 */
[----:B------:R-:W-:Y:S01]  /*4e10*/  LOP3.LUT R48, R48, 0xffff0000, RZ, 0xc0, !PT ;  /* 0xffff000030307812 */ /* 0x000fe200078ec0ff */
[----:B------:R-:W-:-:S02]  /*4e20*/  IMAD.U32 R49, R54, 0x10000, RZ ;  /* 0x0001000036317824 */ /* 0x000fc400078e00ff */
[----:B------:R-:W-:Y:S01]  /*4e30*/  FFMA.FTZ R38, R38, R118, R129 ;  /* 0x0000007626267223 */ /* 0x000fe20000010081 */
[----:B------:R-:W-:Y:S01]  /*4e40*/  FFMA.FTZ R35, R35, R130, R37 ;  /* 0x0000008223237223 */ /* 0x000fe20000010025 */
[----:B------:R-:W-:Y:S01]  /*4e50*/  LOP3.LUT R54, R54, 0xffff0000, RZ, 0xc0, !PT ;  /* 0xffff000036367812 */ /* 0x000fe200078ec0ff */
[C---:B------:R-:W-:Y:S01]  /*4e60*/  FMUL.FTZ R119, R52.reuse, R115 ;  /* 0x0000007334777220 */ /* 0x040fe20000410000 */
[C---:B------:R-:W-:Y:S01]  /*4e70*/  IMAD.U32 R118, R33.reuse, 0x10000, RZ ;  /* 0x0001000021767824 */ /* 0x040fe200078e00ff */
[----:B------:R-:W-:Y:S01]  /*4e80*/  LOP3.LUT R37, R33, 0xffff0000, RZ, 0xc0, !PT ;  /* 0xffff000021257812 */ /* 0x000fe200078ec0ff */
[-C--:B------:R-:W-:Y:S01]  /*4e90*/  FMUL.FTZ R129, R52, R55.reuse ;  /* 0x0000003734817220 */ /* 0x080fe20000410000 */
[C---:B------:R-:W-:Y:S01]  /*4ea0*/  LOP3.LUT R33, R114.reuse, 0xffff0000, RZ, 0xc0, !PT ;  /* 0xffff000072217812 */ /* 0x040fe200078ec0ff */
[----:B------:R-:W-:Y:S02]  /*4eb0*/  IMAD.U32 R52, R114, 0x10000, RZ ;  /* 0x0001000072347824 */ /* 0x000fe400078e00ff */
[----:B------:R-:W-:Y:S01]  /*4ec0*/  FFMA.FTZ R119, R48, R55, -R119 ;  /* 0x0000003730777223 */ /* 0x000fe20000010877 */
[----:B------:R-:W-:Y:S01]  /*4ed0*/  LOP3.LUT R50, R50, 0xffff0000, RZ, 0xc0, !PT ;  /* 0xffff000032327812 */ /* 0x000fe200078ec0ff */
[C---:B------:R-:W-:Y:S01]  /*4ee0*/  FMUL.FTZ R114, R49.reuse, R118 ;  /* 0x0000007631727220 */ /* 0x040fe20000410000 */
[C---:B------:R-:W-:Y:S01]  /*4ef0*/  FMUL.FTZ R55, R54.reuse, R37 ;  /* 0x0000002536377220 */ /* 0x040fe20000410000 */
[-C--:B------:R-:W-:Y:S01]  /*4f00*/  FMUL.FTZ R49, R49, R52.reuse ;  /* 0x0000003431317220 */ /* 0x080fe20000410000 */
        /* <DEDUP_REMOVED lines=17> */
[----:B------:R-:W-:-:S07]  /*5020*/  IMAD.MOV.U32 R55, RZ, RZ, R38 ;  /* 0x000000ffff377224 */ /* 0x000fce00078e0026 */
.L_x_11732:
[----:B------:R-:W-:Y:S05]  /*5030*/  BSYNC B2 ;  /* 0x0000000000027941 */ /* 0x000fea0003800000 */
.L_x_11731:
        /* <DEDUP_REMOVED lines=12> */
.L_x_11730:
[----:B------:R-:W-:Y:S05]  /*5100*/  BSYNC B1 ;  /* 0x0000000000017941 */ /* 0x000fea0003800000 */
.L_x_11729:
        /* <DEDUP_REMOVED lines=18> */
[----:B------:R-:W-:-:S05]  /*5230*/  LOP3.LUT R32, R32, R34, RZ, 0x3c, !PT ;  /* 0x0000002220207212 */ /* 0x000fca00078e3cff */
[----:B------:R-:W-:Y:S02]  /*5240*/  IMAD.IADD R33, R221, 0x1, R32 ;  /* 0x00000001dd217824 */ /* 0x000fe400078e0220 */
[C---:B------:R-:W-:Y:S02]  /*5250*/  IMAD R32, R22.reuse, 0x1800, R87 ;  /* 0x0000180016207824 */ /* 0x040fe400078e0257 */
[----:B------:R-:W-:Y:S02]  /*5260*/  IMAD R34, R22, 0x1800, R33 ;  /* 0x0000180016227824 */ /* 0x000fe400078e0221 */
[--C-:B------:R-:W-:Y:S02]  /*5270*/  IMAD R32, R32, 0x2, R19.reuse ;  /* 0x0000000220207824 */ /* 0x100fe400078e0213 */
[----:B------:R-:W-:-:S04]  /*5280*/  IMAD R36, R34, 0x2, R19 ;  /* 0x0000000222247824 */ /* 0x000fc800078e0213 */
[----:B------:R-:W1:Y:S04]  /*5290*/  LDS.128 R32, [R32+0x1c400] ;  /* 0x01c4000020207984 */ /* 0x000e680000000c00 */
[----:B------:R-:W2:Y:S01]  /*52a0*/  LDS.128 R36, [R36+0x1c400] ;  /* 0x01c4000024247984 */ /* 0x000ea20000000c00 */
[----:B------:R-:W-:Y:S05]  /*52b0*/  @P4 BRA `(.L_x_11734) ;  /* 0x00000004006c4947 */ /* 0x000fea0003800000 */
[----:B------:R-:W-:Y:S01]  /*52c0*/  SHF.R.U32.HI R53, RZ, 0x10, R45 ;  /* 0x00000010ff357819 */ /* 0x000fe2000001162d */
[----:B--2---:R-:W-:Y:S01]  /*52d0*/  IMAD.U32 R52, R39, 0x10000, RZ ;  /* 0x0001000027347824 */ /* 0x004fe200078e00ff */
[----:B------:R-:W-:Y:S02]  /*52e0*/  SHF.R.U32.HI R105, RZ, 0x10, R41 ;  /* 0x00000010ff697819 */ /* 0x000fe40000011629 */
[----:B------:R-:W-:Y:S02]  /*52f0*/  PRMT R124, R124, 0x5410, R53 ;  /* 0x000054107c7c7816 */ /* 0x000fe40000000035 */
[----:B------:R-:W-:Y:S02]  /*5300*/  PRMT R126, R126, 0x5410, R105 ;  /* 0x000054107e7e7816 */ /* 0x000fe40000000069 */
[--C-:B------:R-:W-:Y:S01]  /*5310*/  SHF.R.U64 R104, R42, 0x10, R43.reuse ;  /* 0x000000102a687819 */ /* 0x100fe2000000122b */
[----:B------:R-:W-:Y:S01]  /*5320*/  IMAD.U32 R53, R124, 0x10000, RZ ;  /* 0x000100007c357824 */ /* 0x000fe200078e00ff */
[----:B------:R-:W-:Y:S01]  /*5330*/  SHF.R.U32.HI R102, RZ, 0x10, R43 ;  /* 0x00000010ff667819 */ /* 0x000fe2000001162b */
[----:B-1----:R-:W-:Y:S01]  /*5340*/  IMAD.U32 R42, R33, 0x10000, RZ ;  /* 0x00010000212a7824 */ /* 0x002fe200078e00ff */
[----:B------:R-:W-:Y:S01]  /*5350*/  SHF.R.U64 R54, R44, 0x10, R45 ;  /* 0x000000102c367819 */ /* 0x000fe2000000122d */
[----:B------:R-:W-:Y:S01]  /*5360*/  IMAD.U32 R44, R37, 0x10000, RZ ;  /* 0x00010000252c7824 */ /* 0x000fe200078e00ff */
[--C-:B------:R-:W-:Y:S01]  /*5370*/  SHF.R.U64 R55, R46, 0x10, R47.reuse ;  /* 0x000000102e377819 */ /* 0x100fe2000000122f */
[----:B------:R-:W-:Y:S01]  /*5380*/  IMAD.U32 R46, R35, 0x10000, RZ ;  /* 0x00010000232e7824 */ /* 0x000fe200078e00ff */
[----:B------:R-:W-:-:S02]  /*5390*/  SHF.R.U32.HI R103, RZ, 0x10, R47 ;  /* 0x00000010ff677819 */ /* 0x000fc4000001162f */
[----:B------:R-:W-:Y:S01]  /*53a0*/  LOP3.LUT R43, R39, 0xffff0000, RZ, 0xc0, !PT ;  /* 0xffff0000272b7812 */ /* 0x000fe200078ec0ff */
        /* <DEDUP_REMOVED lines=15> */
[----:B------:R-:W-:Y:S01]  /*54a0*/  PRMT R123, R123, 0x5410, R54 ;  /* 0x000054107b7b7816 */ /* 0x000fe20000000036 */
[C---:B------:R-:W-:Y:S01]  /*54b0*/  FMUL.FTZ R54, R47.reuse, R124 ;  /* 0x0000007c2f367220 */ /* 0x040fe20000410000 */
[----:B------:R-:W-:Y:S01]  /*54c0*/  SHF.R.U64 R108, R40, 0x10, R41 ;  /* 0x00000010286c7819 */ /* 0x000fe20000001229 */
[-C--:B------:R-:W-:Y:S01]  /*54d0*/  FMUL.FTZ R102, R47, R44.reuse ;  /* 0x0000002c2f667220 */ /* 0x080fe20000410000 */
[C---:B------:R-:W-:Y:S01]  /*54e0*/  FMUL.FTZ R103, R52.reuse, R55 ;  /* 0x0000003734677220 */ /* 0x040fe20000410000 */
[----:B------:R-:W-:Y:S01]  /*54f0*/  FFMA.FTZ R44, R45, R44, -R54 ;  /* 0x0000002c2d2c7223 */ /* 0x000fe20000010836 */
[-C--:B------:R-:W-:Y:S01]  /*5500*/  FMUL.FTZ R54, R52, R53.reuse ;  /* 0x0000003534367220 */ /* 0x080fe20000410000 */
[----:B------:R-:W-:Y:S01]  /*5510*/  PRMT R127, R127, 0x5410, R108 ;  /* 0x000054107f7f7816 */ /* 0x000fe2000000006c */
[----:B------:R-:W-:Y:S01]  /*5520*/  FFMA.FTZ R103, R46, R53, -R103 ;  /* 0x000000352e677223 */ /* 0x000fe20000010867 */
[----:B------:R-:W-:Y:S01]  /*5530*/  LOP3.LUT R120, R120, 0xffff0000, RZ, 0xc0, !PT ;  /* 0xffff000078787812 */ /* 0x000fe200078ec0ff */
[----:B------:R-:W-:Y:S01]  /*5540*/  FFMA.FTZ R54, R46, R55, R54 ;  /* 0x000000372e367223 */ /* 0x000fe20000010036 */
[----:B------:R-:W-:Y:S01]  /*5550*/  LOP3.LUT R52, R121, 0xffff0000, RZ, 0xc0, !PT ;  /* 0xffff000079347812 */ /* 0x000fe200078ec0ff */
[----:B------:R-:W-:Y:S01]  /*5560*/  FFMA.FTZ R47, R45, R124, R102 ;  /* 0x0000007c2d2f7223 */ /* 0x000fe20000010066 */
[----:B------:R-:W-:Y:S01]  /*5570*/  IMAD.U32 R46, R123, 0x10000, RZ ;  /* 0x000100007b2e7824 */ /* 0x000fe200078e00ff */
[----:B------:R-:W-:Y:S01]  /*5580*/  PRMT R125, R125, 0x5410, R104 ;  /* 0x000054107d7d7816 */ /* 0x000fe20000000068 */
[----:B------:R-:W-:-:S02]  /*5590*/  IMAD.U32 R45, R127, 0x10000, RZ ;  /* 0x000100007f2d7824 */ /* 0x000fc400078e00ff */
[C---:B------:R-:W-:Y:S01]  /*55a0*/  FMUL.FTZ R102, R43.reuse, R120 ;  /* 0x000000782b667220 */ /* 0x040fe20000410000 */
[----:B------:R-:W-:Y:S01]  /*55b0*/  FMUL.FTZ R104, R43, R52 ;  /* 0x000000342b687220 */ /* 0x000fe20000410000 */
[----:B------:R-:W-:Y:S01]  /*55c0*/  IMAD.U32 R40, R32, 0x10000, RZ ;  /* 0x0001000020287824 */ /* 0x000fe200078e00ff */
[----:B------:R-:W-:Y:S01]  /*55d0*/  LOP3.LUT R41, R35, 0xffff0000, RZ, 0xc0, !PT ;  /* 0xffff000023297812 */ /* 0x000fe200078ec0ff */
[C---:B------:R-:W-:Y:S01]  /*55e0*/  FMUL.FTZ R43, R37.reuse, R46 ;  /* 0x0000002e252b7220 */ /* 0x040fe20000410000 */
[----:B------:R-:W-:Y:S01]  /*55f0*/  LOP3.LUT R36, R36, 0xffff0000, RZ, 0xc0, !PT ;  /* 0xffff000024247812 */ /* 0x000fe200078ec0ff */
[-C--:B------:R-:W-:Y:S01]  /*5600*/  FMUL.FTZ R37, R37, R45.reuse ;  /* 0x0000002d25257220 */ /* 0x080fe20000410000 */
[----:B------:R-:W-:Y:S01]  /*5610*/  LOP3.LUT R123, R123, 0xffff0000, RZ, 0xc0, !PT ;  /* 0xffff00007b7b7812 */ /* 0x000fe200078ec0ff */
[----:B------:R-:W-:Y:S01]  /*5620*/  FFMA.FTZ R43, R40, R45, -R43 ;  /* 0x0000002d282b7223 */ /* 0x000fe2000001082b */
[----:B------:R-:W-:Y:S01]  /*5630*/  LOP3.LUT R127, R127, 0xffff0000, RZ, 0xc0, !PT ;  /* 0xffff00007f7f7812 */ /* 0x000fe200078ec0ff */
[C---:B------:R-:W-:Y:S01]  /*5640*/  IMAD.U32 R33, R34.reuse, 0x10000, RZ ;  /* 0x0001000022217824 */ /* 0x040fe200078e00ff */
[----:B------:R-:W-:Y:S01]  /*5650*/  LOP3.LUT R35, R34, 0xffff0000, RZ, 0xc0, !PT ;  /* 0xffff000022237812 */ /* 0x000fe200078ec0ff */
[C---:B------:R-:W-:Y:S01]  /*5660*/  FFMA.FTZ R102, R41.reuse, R52, -R102 ;  /* 0x0000003429667223 */ /* 0x040fe20000010866 */
[----:B------:R-:W-:Y:S01]  /*5670*/  FFMA.FTZ R53, R41, R120, R104 ;  /* 0x0000007829357223 */ /* 0x000fe20000010068 */
[----:B------:R-:W-:Y:S01]  /*5680*/  FFMA.FTZ R40, R40, R46, R37 ;  /* 0x0000002e28287223 */ /* 0x000fe20000010025 */
[----:B------:R-:W-:Y:S01]  /*5690*/  LOP3.LUT R32, R32, 0xffff0000, RZ, 0xc0, !PT ;  /* 0xffff000020207812 */ /* 0x000fe200078ec0ff */
[----:B------:R-:W-:-:S02]  /*56a0*/  IMAD.U32 R34, R38, 0x10000, RZ ;  /* 0x0001000026227824 */ /* 0x000fc400078e00ff */
[C---:B------:R-:W-:Y:S01]  /*56b0*/  FMUL.FTZ R41, R36.reuse, R123 ;  /* 0x0000007b24297220 */ /* 0x040fe20000410000 */
[-C--:B------:R-:W-:Y:S01]  /*56c0*/  FMUL.FTZ R45, R36, R127.reuse ;  /* 0x0000007f242d7220 */ /* 0x080fe20000410000 */
[----:B------:R-:W-:Y:S01]  /*56d0*/  IMAD.U32 R37, R122, 0x10000, RZ ;  /* 0x000100007a257824 */ /* 0x000fe200078e00ff */
[----:B------:R-:W-:Y:S01]  /*56e0*/  LOP3.LUT R38, R38, 0xffff0000, RZ, 0xc0, !PT ;  /* 0xffff000026267812 */ /* 0x000fe200078ec0ff */
[C---:B------:R-:W-:Y:S01]  /*56f0*/  IMAD.U32 R36, R125.reuse, 0x10000, RZ ;  /* 0x000100007d247824 */ /* 0x040fe200078e00ff */
[----:B------:R-:W-:Y:S01]  /*5700*/  LOP3.LUT R122, R122, 0xffff0000, RZ, 0xc0, !PT ;  /* 0xffff00007a7a7812 */ /* 0x000fe200078ec0ff */
[C---:B------:R-:W-:Y:S01]  /*5710*/  FFMA.FTZ R46, R32.reuse, R127, -R41 ;  /* 0x0000007f202e7223 */ /* 0x040fe20000010829 */
[----:B------:R-:W-:Y:S01]  /*5720*/  LOP3.LUT R125, R125, 0xffff0000, RZ, 0xc0, !PT ;  /* 0xffff00007d7d7812 */ /* 0x000fe200078ec0ff */
[----:B------:R-:W-:Y:S01]  /*5730*/  FFMA.FTZ R45, R32, R123, R45 ;  /* 0x0000007b202d7223 */ /* 0x000fe2000001002d */
[----:B------:R-:W-:Y:S01]  /*5740*/  FMUL.FTZ R32, R34, R37 ;  /* 0x0000002522207220 */ /* 0x000fe20000410000 */
[----:B------:R-:W-:Y:S01]  /*5750*/  FMUL.FTZ R52, R38, R122 ;  /* 0x0000007a26347220 */ /* 0x000fe20000410000 */
[-C--:B------:R-:W-:Y:S01]  /*5760*/  FMUL.FTZ R34, R34, R36.reuse ;  /* 0x0000002422227220 */ /* 0x080fe20000410000 */
[-C--:B------:R-:W-:Y:S01]  /*5770*/  FMUL.FTZ R41, R38, R125.reuse ;  /* 0x0000007d26297220 */ /* 0x080fe20000410000 */
[----:B------:R-:W-:Y:S01]  /*5780*/  FFMA.FTZ R32, R33, R36, -R32 ;  /* 0x0000002421207223 */ /* 0x000fe20000010820 */
[----:B------:R-:W-:Y:S01]  /*5790*/  FFMA.FTZ R125, R35, R125, -R52 ;  /* 0x0000007d237d7223 */ /* 0x000fe20000010834 */
        /* <DEDUP_REMOVED lines=13> */
.L_x_11734:
[----:B------:R-:W-:Y:S05]  /*5870*/  BSYNC B1 ;  /* 0x0000000000017941 */ /* 0x000fea0003800000 */
.L_x_11733:
[----:B-1----:R4:W-:Y:S01]  /*5880*/  STG.E.128 desc[UR38][R48.64], R32 ;  /* 0x0000002030007986 */ /* 0x0029e2000c101d26 */
[----:B------:R-:W-:-:S13]  /*5890*/  ISETP.GE.AND P4, PT, R51, R107, PT ;  /* 0x0000006b3300720c */ /* 0x000fda0003f86270 */
[----:B------:R-:W-:Y:S05]  /*58a0*/  @P4 BRA `(.L_x_11719) ;  /* 0x0000000000844947 */ /* 0x000fea0003800000 */
[--C-:B----4-:R-:W-:Y:S02]  /*58b0*/  SHF.R.S32.HI R32, RZ, 0x1f, R51.reuse ;  /* 0x0000001fff207819 */ /* 0x110fe40000011433 */
[----:B------:R-:W-:-:S04]  /*58c0*/  IADD3 R51, P4, P5, R4, R100, R51 ;  /* 0x0000006404337210 */ /* 0x000fc80007d9e033 */
[----:B------:R-:W-:Y:S02]  /*58d0*/  IADD3.X R50, R3, R50, R32, P4, P5 ;  /* 0x0000003203327210 */ /* 0x000fe400027ea420 */
[----:B------:R-:W-:-:S04]  /*58e0*/  LEA R98, P4, R51, R98, 0x1 ;  /* 0x0000006233627211 */ /* 0x000fc800078808ff */
[----:B------:R-:W-:-:S05]  /*58f0*/  LEA.HI.X R99, R51, R99, R50, 0x1, P4 ;  /* 0x0000006333637211 */ /* 0x000fca00020f0c32 */
[----:B--2---:R1:W-:Y:S01]  /*5900*/  STG.E.128 desc[UR38][R98.64], R36 ;  /* 0x0000002462007986 */ /* 0x0043e2000c101d26 */
[----:B------:R-:W-:Y:S05]  /*5910*/  BRA `(.L_x_11719) ;  /* 0x0000000000687947 */ /* 0x000fea0003800000 */
.L_x_11702:
[----:B------:R-:W-:-:S06]  /*5920*/  UISETP.NE.AND UP0, UPT, UR37, 0x3, UPT ;  /* 0x000000032500788c */ /* 0x000fcc000bf05270 */
[----:B------:R-:W-:-:S13]  /*5930*/  PLOP3.LUT P3, PT, PT, PT, UP0, 0x80, 0x0 ;  /* 0x000000000000781c */ /* 0x000fda0003f6f008 */
[----:B------:R-:W-:Y:S05]  /*5940*/  @!P3 BRA `(.L_x_11735) ;  /* 0x000000000004b947 */ /* 0x000fea0003800000 */
[----:B------:R-:W-:Y:S01]  /*5950*/  BPT.TRAP 0x1 ;  /* 0x000000040000795c */ /* 0x000fe20000300000 */
.L_x_11735:
[----:B------:R-:W-:Y:S01]  /*5960*/  IMAD R95, R22, 0x8, R19 ;  /* 0x00000008165f7824 */ /* 0x000fe200078e0213 */
[----:B------:R-:W-:Y:S01]  /*5970*/  SHF.L.U32 R106, R206, 0x1f, RZ ;  /* 0x0000001fce6a7819 */ /* 0x000fe200000006ff */
[----:B------:R-:W-:Y:S01]  /*5980*/  IMAD R97, R27, -0x60, R24 ;  /* 0xffffffa01b617824 */ /* 0x000fe200078e0218 */
[----:B------:R-:W-:Y:S02]  /*5990*/  BSSY B1, `(.L_x_11736) ;  /* 0x0000004000017945 */ /* 0x000fe40003800000 */
[----:B------:R-:W0:Y:S02]  /*59a0*/  SYNCS.PHASECHK.TRANS64.TRYWAIT P4, [R95+URZ+0x22890], R106 ;  /* 0x0228906a5f0075a7 */ /* 0x000e24000808017f */
[----:B------:R-:W-:Y:S01]  /*59b0*/  VIMNMX R97, R97, 0x60, PT ;  /* 0x0000006061617848 */ /* 0x000fe20003fe0100 */
[----:B0-----:R-:W-:Y:S06]  /*59c0*/  @!P4 BRA `(.L_x_11737) ;  /* 0x000001f80014c947 */ /* 0x001fec0003800000 */
.L_x_12084:
[----:B------:R-:W-:Y:S05]  /*59d0*/  BSYNC B1 ;  /* 0x0000000000017941 */ /* 0x000fea0003800000 */
.L_x_11736:
[-C--:B------:R-:W-:Y:S01]  /*59e0*/  ISETP.GE.AND P5, PT, R23, R97.reuse, PT ;  /* 0x000000611700720c */ /* 0x080fe20003fa6270 */
[----:B------:R-:W-:Y:S01]  /*59f0*/  BSSY B1, `(.L_x_11738) ;  /* 0x0000007000017945 */ /* 0x000fe20003800000 */
[----:B------:R-:W-:-:S11]  /*5a00*/  ISETP.GE.AND P4, PT, R231, R97, PT ;  /* 0x00000061e700720c */ /* 0x000fd60003f86270 */
[----:B------:R-:W-:Y:S05]  /*5a10*/  @P5 BRA `(.L_x_11739) ;  /* 0x0000000000105947 */ /* 0x000fea0003800000 */
[----:B------:R-:W1:Y:S04]  /*5a20*/  @!P1 LDS.128 R32, [R104] ;  /* 0x0000000068209984 */ /* 0x000e680000000c00 */
[----:B------:R-:W2:Y:S04]  /*5a30*/  @!P2 LDS.128 R36, [R103] ;  /* 0x000000006724a984 */ /* 0x000ea80000000c00 */
[----:B-1----:R1:W-:Y:S04]  /*5a40*/  @!P1 STG.E.128 desc[UR38][R42.64], R32 ;  /* 0x000000202a009986 */ /* 0x0023e8000c101d26 */
[----:B--2---:R1:W-:Y:S02]  /*5a50*/  @!P2 STG.E.128 desc[UR38][R42.64+0x40], R36 ;  /* 0x000040242a00a986 */ /* 0x0043e4000c101d26 */
.L_x_11739:
[----:B------:R-:W-:Y:S05]  /*5a60*/  BSYNC B1 ;  /* 0x0000000000017941 */ /* 0x000fea0003800000 */
.L_x_11738:
[----:B------:R-:W-:Y:S05]  /*5a70*/  @P4 BRA `(.L_x_11719) ;  /* 0x0000000000104947 */ /* 0x000fea0003800000 */
[----:B-1----:R-:W1:Y:S04]  /*5a80*/  @!P1 LDS.128 R32, [R104+0x2000] ;  /* 0x0020000068209984 */ /* 0x002e680000000c00 */
[----:B------:R-:W2:Y:S04]  /*5a90*/  @!P2 LDS.128 R36, [R103+0x2000] ;  /* 0x002000006724a984 */ /* 0x000ea80000000c00 */
[----:B-1----:R3:W-:Y:S04]  /*5aa0*/  @!P1 STG.E.128 desc[UR38][R40.64], R32 ;  /* 0x0000002028009986 */ /* 0x0027e8000c101d26 */
[----:B--2---:R3:W-:Y:S02]  /*5ab0*/  @!P2 STG.E.128 desc[UR38][R40.64+0x40], R36 ;  /* 0x000040242800a986 */ /* 0x0047e4000c101d26 */
.L_x_11719:
[----:B------:R-:W-:Y:S05]  /*5ac0*/  BSYNC B0 ;  /* 0x0000000000007941 */ /* 0x000fea0003800000 */
.L_x_11701:
        /* <DEDUP_REMOVED lines=17> */
.L_x_11741:
[----:B------:R-:W-:Y:S05]  /*5be0*/  BSYNC B0 ;  /* 0x0000000000007941 */ /* 0x000fea0003800000 */
.L_x_11740:
[----:B------:R-:W2:Y:S01]  /*5bf0*/  SYNCS.PHASECHK.TRANS64.TRYWAIT P3, [R95+URZ+0x228b0], R106 ;  /* 0x0228b06a5f0075a7 */ /* 0x000ea2000806017f */
[----:B------:R-:W-:Y:S01]  /*5c00*/  ULDC UR41, c[0x0][0x320] ;  /* 0x0000c80000297ab9 */ /* 0x000fe20000000800 */
[----:B------:R-:W-:Y:S01]  /*5c10*/  ULDC.64 UR46, c[0x0][0x328] ;  /* 0x0000ca00002e7ab9 */ /* 0x000fe20000000a00 */
[----:B------:R-:W-:Y:S01]  /*5c20*/  ULDC.64 UR44, c[0x0][0x318] ;  /* 0x0000c600002c7ab9 */ /* 0x000fe20000000a00 */
[----:B------:R-:W-:Y:S01]  /*5c30*/  BSSY B0, `(.L_x_11742) ;  /* 0x0000003000007945 */ /* 0x000fe20003800000 */
[----:B------:R-:W-:-:S03]  /*5c40*/  IMAD R41, R22, 0x6000, R89 ;  /* 0x0000600016297824 */ /* 0x000fc600078e0259 */
[----:B--2---:R-:W-:Y:S05]  /*5c50*/  @!P3 BRA `(.L_x_11743) ;  /* 0x000001f40084b947 */ /* 0x004fea0003800000 */
.L_x_12085:
[----:B------:R-:W-:Y:S05]  /*5c60*/  BSYNC B0 ;  /* 0x0000000000007941 */ /* 0x000fea0003800000 */
.L_x_11742:
[----:B------:R-:W-:Y:S01]  /*5c70*/  ISETP.GE.AND P3, PT, R23, R97, PT ;  /* 0x000000611700720c */ /* 0x000fe20003f66270 */
[----:B------:R-:W-:Y:S01]  /*5c80*/  IMAD.IADD R40, R88, 0x1, R41 ;  /* 0x0000000158287824 */ /* 0x000fe200078e0229 */
[----:B------:R-:W-:Y:S01]  /*5c90*/  BSSY B0, `(.L_x_11744) ;  /* 0x0000025000007945 */ /* 0x000fe20003800000 */
[----:B------:R-:W-:Y:S02]  /*5ca0*/  IMAD R41, R41, 0x2, R25 ;  /* 0x0000000229297824 */ /* 0x000fe400078e0219 */
[----:B------:R-:W-:-:S04]  /*5cb0*/  IMAD.WIDE R36, R27, 0x60, R58 ;  /* 0x000000601b247825 */ /* 0x000fc800078e023a */
[----:B------:R-:W-:-:S04]  /*5cc0*/  IMAD R40, R40, 0x2, R25 ;  /* 0x0000000228287824 */ /* 0x000fc800078e0219 */
        /* <DEDUP_REMOVED lines=33> */
.L_x_11745:
[----:B------:R-:W-:Y:S05]  /*5ee0*/  BSYNC B0 ;  /* 0x0000000000007941 */ /* 0x000fea0003800000 */
.L_x_11744:
        /* <DEDUP_REMOVED lines=37> */
.L_x_11747:
[----:B------:R-:W-:Y:S05]  /*6140*/  BSYNC B0 ;  /* 0x0000000000007941 */ /* 0x000fea0003800000 */
.L_x_11746:
        /* <DEDUP_REMOVED lines=12> */
[----:B---34-:R-:W-:Y:S02]  /*6210*/  SEL R33, RZ, 0x1, P3 ;  /* 0x00000001ff217807 */ /* 0x018fe40001800000 */
[----:B------:R-:W-:Y:S02]  /*6220*/  SEL R22, R22, RZ, P3 ;  /* 0x000000ff16167207 */ /* 0x000fe40001800000 */
[----:B------:R-:W-:Y:S01]  /*6230*/  LOP3.LUT R206, R206, R33, RZ, 0x3c, !PT ;  /* 0x00000021cece7212 */ /* 0x000fe200078e3cff */
[----:B------:R1:W-:Y:S01]  /*6240*/  @!P4 SYNCS.ARRIVE.TRANS64.RED.A1T0 RZ, [R95+URZ], RZ ;  /* 0x000000ff5fffc9a7 */ /* 0x0003e2000810043f */
[----:B------:R-:W-:Y:S05]  /*6250*/  @P5 BRA `(.L_x_11748) ;  /* 0xffffffc800bc5947 */ /* 0x000fea000383ffff */
[----:B-1----:R-:W0:Y:S01]  /*6260*/  S2R R32, SR_TID.X ;  /* 0x0000000000207919 */ /* 0x002e220000002100 */
[----:B------:R-:W-:Y:S02]  /*6270*/  PLOP3.LUT P0, PT, PT, PT, PT, 0x8, 0x0 ;  /* 0x000000000000781c */ /* 0x000fe40003f0e170 */
[----:B0-----:R-:W-:-:S04]  /*6280*/  SHF.R.U32.HI R32, RZ, 0x7, R32 ;  /* 0x00000007ff207819 */ /* 0x001fc80000011620 */
[----:B------:R-:W-:-:S13]  /*6290*/  ISETP.NE.AND P5, PT, R32, 0x1, PT ;  /* 0x000000012000780c */ /* 0x000fda0003fa5270 */
[----:B------:R-:W-:Y:S06]  /*62a0*/  @!P5 BAR.ARV 0x9, 0x100 ;  /* 0x024400000000db1d */ /* 0x000fec0000002000 */
.L_x_11696:
[----:B------:R-:W0:Y:S01]  /*62b0*/  LDC R0, c[0x0][0x448] ;  /* 0x00011200ff007b82 */ /* 0x000e220000000800 */
[----:B------:R-:W-:-:S07]  /*62c0*/  IADD3 R7, R204, 0x1, -R203 ;  /* 0x00000001cc077810 */ /* 0x000fce0007ffe8cb */
        /* <DEDUP_REMOVED lines=8> */
[----:B------:R-:W-:Y:S01]  /*6350*/  IMAD.IADD R3, R7, 0x1, R0 ;  /* 0x0000000107037824 */ /* 0x000fe200078e0200 */
[----:B------:R-:W-:Y:S06]  /*6360*/  @P0 BRA `(.L_x_11749) ;  /* 0x00000000000c0947 */ /* 0x000fec0003800000 */
[----:B------:R-:W0:Y:S01]  /*6370*/  FENCE.VIEW.ASYNC.G ;  /* 0x00000000000073c6 */ /* 0x000e220000000100 */
[----:B------:R-:W-:Y:S05]  /*6380*/  WARPSYNC.ALL ;  /* 0x0000000000007948 */ /* 0x000fea0003800000 */
[----:B0-----:R-:W-:Y:S06]  /*6390*/  BAR.ARV 0xc, 0x180 ;  /* 0x0306000000007b1d */ /* 0x001fec0000002000 */
.L_x_11749:
        /* <DEDUP_REMOVED lines=13> */
.L_x_11752:
[----:B------:R-:W-:-:S13]  /*6470*/  ISETP.NE.AND P0, PT, R5, 0x1, PT ;  /* 0x000000010500780c */ /* 0x000fda0003f05270 */
[----:B------:R-:W0:Y:S02]  /*6480*/  @P0 LDC.64 R6, c[0x0][0x9e8] ;  /* 0x00027a00ff060b82 */ /* 0x000e240000000a00 */
[----:B0-----:R-:W-:-:S05]  /*6490*/  @P0 IMAD.HI.U32 R6, R0, R6, RZ ;  /* 0x0000000600060227 */ /* 0x001fca00078e00ff */
[----:B------:R-:W-:-:S07]  /*64a0*/  @P0 SHF.R.U32.HI R0, RZ, R7, R6 ;  /* 0x00000007ff000219 */ /* 0x000fce0000011606 */
.L_x_11753:
[----:B------:R-:W-:Y:S05]  /*64b0*/  BSYNC B0 ;  /* 0x0000000000007941 */ /* 0x000fea0003800000 */
.L_x_11751:
[----:B------:R-:W-:-:S05]  /*64c0*/  IMAD R3, R0, R5, R5 ;  /* 0x0000000500037224 */ /* 0x000fca00078e0205 */
[----:B------:R-:W-:-:S07]  /*64d0*/  VIMNMX R4, R4, R3, PT ;  /* 0x0000000304047248 */ /* 0x000fce0003fe0100 */
.L_x_11750:
[----:B------:R-:W0:Y:S01]  /*64e0*/  @P1 LDC R0, c[0x0][0x44c] ;  /* 0x00011300ff001b82 */ /* 0x000e220000000800 */
[----:B------:R-:W-:Y:S01]  /*64f0*/  VIADD R4, R4, 0x5f ;  /* 0x0000005f04047836 */ /* 0x000fe20000000000 */
[----:B------:R-:W-:-:S03]  /*6500*/  ULDC UR4, c[0x0][0x9dc] ;  /* 0x0002770000047ab9 */ /* 0x000fc60000000800 */
[----:B------:R-:W-:-:S03]  /*6510*/  IMAD.HI R4, R4, 0x2aaaaaab, RZ ;  /* 0x2aaaaaab04047827 */ /* 0x000fc600078e02ff */
[----:B------:R-:W1:Y:S02]  /*6520*/  @P1 LDC R7, c[0x0][0x450] ;  /* 0x00011400ff071b82 */ /* 0x000e640000000800 */
[----:B------:R-:W-:-:S04]  /*6530*/  SHF.R.U32.HI R3, RZ, 0x1f, R4 ;  /* 0x0000001fff037819 */ /* 0x000fc80000011604 */
[----:B------:R-:W-:-:S04]  /*6540*/  LEA.HI.SX32 R4, R4, R3, 0x1c ;  /* 0x0000000304047211 */ /* 0x000fc800078fe2ff */
[----:B------:R-:W-:Y:S01]  /*6550*/  VIMNMX R29, R29, R4, PT ;  /* 0x000000041d1d7248 */ /* 0x000fe20003fe0100 */
[----:B0-----:R-:W-:-:S04]  /*6560*/  @P1 IMAD.HI.U32 R6, R209, R0, RZ ;  /* 0x00000000d1061227 */ /* 0x001fc800078e00ff */
[----:B------:R-:W-:Y:S01]  /*6570*/  IMAD.MOV.U32 R0, RZ, RZ, R209 ;  /* 0x000000ffff007224 */ /* 0x000fe200078e00d1 */
        /* <DEDUP_REMOVED lines=14> */
.L_x_11756:
[----:B------:R-:W-:-:S13]  /*6660*/  ISETP.NE.AND P0, PT, R5, 0x1, PT ;  /* 0x000000010500780c */ /* 0x000fda0003f05270 */
[----:B------:R-:W0:Y:S02]  /*6670*/  @P0 LDC.64 R6, c[0x0][0x9e8] ;  /* 0x00027a00ff060b82 */ /* 0x000e240000000a00 */
[----:B0-----:R-:W-:-:S05]  /*6680*/  @P0 IMAD.HI.U32 R4, R0, R6, RZ ;  /* 0x0000000600040227 */ /* 0x001fca00078e00ff */
[----:B------:R-:W-:-:S07]  /*6690*/  @P0 SHF.R.U32.HI R0, RZ, R7, R4 ;  /* 0x00000007ff000219 */ /* 0x000fce0000011604 */
.L_x_11757:
[----:B------:R-:W-:Y:S05]  /*66a0*/  BSYNC B0 ;  /* 0x0000000000007941 */ /* 0x000fea0003800000 */
.L_x_11755:
[----:B------:R-:W-:-:S05]  /*66b0*/  IMAD R0, R0, R5, RZ ;  /* 0x0000000500007224 */ /* 0x000fca00078e02ff */
[----:B------:R-:W-:-:S07]  /*66c0*/  VIMNMX R3, R3, R0, !PT ;  /* 0x0000000003037248 */ /* 0x000fce0007fe0100 */
.L_x_11754:
        /* <DEDUP_REMOVED lines=39> */
.L_x_11759:
[----:B------:R-:W-:Y:S05]  /*6940*/  BSYNC B0 ;  /* 0x0000000000007941 */ /* 0x000fea0003800000 */
.L_x_11758:
        /* <DEDUP_REMOVED lines=79> */
.L_x_12088:
        /* <DEDUP_REMOVED lines=26> */
.L_x_11763:
[----:B------:R-:W-:Y:S05]  /*6fe0*/  BSYNC B6 ;  /* 0x0000000000067941 */ /* 0x000fea0003800000 */
.L_x_11762:
        /* <DEDUP_REMOVED lines=12> */
.L_x_11767:
[----:B--2---:R2:W3:Y:S02]  /*70b0*/  SYNCS.PHASECHK.TRANS64.TRYWAIT P0, [R19+URZ+0x22800], R0 ;  /* 0x02280000130075a7 */ /* 0x0044e4000800017f */
[----:B---3--:R-:W-:Y:S05]  /*70c0*/  @!P0 NANOSLEEP.SYNCS 0x989680 ;  /* 0x009896800000895d */ /* 0x008fea0003900000 */
[----:B------:R-:W3:Y:S02]  /*70d0*/  @!P0 SYNCS.PHASECHK.TRANS64 P0, [R19+URZ+0x22800], R0 ;  /* 0x02280000130085a7 */ /* 0x000ee4000800007f */
[----:B---3--:R-:W-:Y:S05]  /*70e0*/  @!P0 BRA `(.L_x_11767) ;  /* 0xfffffffc00f08947 */ /* 0x008fea000383ffff */
.L_x_11766:
[----:B------:R-:W-:Y:S05]  /*70f0*/  BSYNC B0 ;  /* 0x0000000000007941 */ /* 0x000fea0003800000 */
.L_x_11765:
[----:B------:R-:W-:Y:S05]  /*7100*/  BRA `(.L_x_11768) ;  /* 0x0000002c008c7947 */ /* 0x000fea0003800000 */
.L_x_11764:
[----:B------:R-:W-:Y:S01]  /*7110*/  LOP3.LUT P0, RZ, R24, 0x3ff, RZ, 0xc0, !PT ;  /* 0x000003ff18ff7812 */ /* 0x000fe2000780c0ff */
[----:B------:R-:W-:Y:S01]  /*7120*/  ULDC.64 UR4, c[0x0][0x3f8] ;  /* 0x0000fe0000047ab9 */ /* 0x000fe20000000a00 */
[----:B-----5:R-:W-:Y:S01]  /*7130*/  SHF.R.S32.HI R0, RZ, 0x1f, R152 ;  /* 0x0000001fff007819 */ /* 0x020fe20000011498 */
[----:B------:R-:W-:Y:S01]  /*7140*/  ULDC.64 UR6, c[0x0][0x408] ;  /* 0x0001020000067ab9 */ /* 0x000fe20000000a00 */
[----:B------:R-:W-:Y:S01]  /*7150*/  IMAD.WIDE.U32 R24, R152, UR4, RZ ;  /* 0x0000000498187c25 */ /* 0x000fe2000f8e00ff */
        /* <DEDUP_REMOVED lines=25> */
.L_x_11770:
[----:B------:R-:W-:Y:S05]  /*72f0*/  BSYNC B6 ;  /* 0x0000000000067941 */ /* 0x000fea0003800000 */
.L_x_11769:
[----:B------:R-:W-:Y:S01]  /*7300*/  LEA.HI R31, R31, R26, RZ, 0x2 ;  /* 0x0000001a1f1f7211 */ /* 0x000fe200078f10ff */
[----:B------:R-:W-:Y:S01]  /*7310*/  ULDC.U8 UR4, c[0x0][0x410] ;  /* 0x0001040000047ab9 */ /* 0x000fe20000000000 */
[----:B------:R-:W-:Y:S01]  /*7320*/  BSSY B0, `(.L_x_11771) ;  /* 0x00002b9000007945 */ /* 0x000fe20003800000 */
[----:B------:R-:W-:Y:S01]  /*7330*/  ISETP.NE.AND P0, PT, RZ, UR4, PT ;  /* 0x00000004ff007c0c */ /* 0x000fe2000bf05270 */
[----:B------:R-:W-:Y:S01]  /*7340*/  IMAD.IADD R41, R23, 0x1, R209 ;  /* 0x0000000117297824 */ /* 0x000fe200078e02d1 */
[----:B------:R-:W-:Y:S02]  /*7350*/  SHF.R.S32.HI R0, RZ, 0x1f, R31 ;  /* 0x0000001fff007819 */ /* 0x000fe4000001141f */
[----:B------:R-:W-:Y:S02]  /*7360*/  LOP3.LUT R31, R31, 0xfffffffc, RZ, 0xc0, !PT ;  /* 0xfffffffc1f1f7812 */ /* 0x000fe400078ec0ff */
[----:B------:R-:W-:-:S03]  /*7370*/  LEA.HI R0, R0, R23, RZ, 0x3 ;  /* 0x0000001700007211 */ /* 0x000fc600078f18ff */
[----:B------:R-:W-:Y:S01]  /*7380*/  IMAD.IADD R26, R26, 0x1, -R31 ;  /* 0x000000011a1a7824 */ /* 0x000fe200078e0a1f */
[----:B------:R-:W-:-:S05]  /*7390*/  LOP3.LUT R0, R0, 0xfffffff8, RZ, 0xc0, !PT ;  /* 0xfffffff800007812 */ /* 0x000fca00078ec0ff */
[----:B------:R-:W-:Y:S01]  /*73a0*/  IMAD.IADD R38, R23, 0x1, -R0 ;  /* 0x0000000117267824 */ /* 0x000fe200078e0a00 */
[----:B------:R-:W-:Y:S06]  /*73b0*/  @!P0 BRA `(.L_x_11772) ;  /* 0x0000001400908947 */ /* 0x000fec0003800000 */
[----:B------:R-:W1:Y:S01]  /*73c0*/  LDC R42, c[0x0][0x448] ;  /* 0x00011200ff2a7b82 */ /* 0x000e620000000800 */
        /* <DEDUP_REMOVED lines=8> */
[----:B-1----:R-:W-:-:S13]  /*7450*/  ISETP.NE.AND P0, PT, R42, 0x1, PT ;  /* 0x000000012a00780c */ /* 0x002fda0003f05270 */
[----:B------:R-:W1:Y:S08]  /*7460*/  @P0 LDC R0, c[0x0][0x44c] ;  /* 0x00011300ff000b82 */ /* 0x000e700000000800 */
[----:B------:R-:W2:Y:S01]  /*7470*/  @P0 LDC R5, c[0x0][0x450] ;  /* 0x00011400ff050b82 */ /* 0x000ea20000000800 */
[----:B-1----:R-:W-:-:S05]  /*7480*/  @P0 IMAD.HI.U32 R0, R3, R0, RZ ;  /* 0x0000000003000227 */ /* 0x002fca00078e00ff */
[----:B--2---:R-:W-:-:S04]  /*7490*/  @P0 SHF.R.U32.HI R3, RZ, R5, R0 ;  /* 0x00000005ff030219 */ /* 0x004fc80000011600 */
        /* <DEDUP_REMOVED lines=17> */
[----:B------:R1:W2:Y:S04]  /*75b0*/  SHFL.IDX PT, R3, R7, RZ, 0x1c1f ;  /* 0x001c1fff07037589 */ /* 0x0002a800000e0000 */
[----:B------:R1:W3:Y:S04]  /*75c0*/  SHFL.IDX PT, R0, R6, RZ, 0x1c1f ;  /* 0x001c1fff06007589 */ /* 0x0002e800000e0000 */
[----:B------:R1:W4:Y:S04]  /*75d0*/  SHFL.IDX PT, R5, R10, RZ, 0x1c1f ;  /* 0x001c1fff0a057589 */ /* 0x00032800000e0000 */
[----:B------:R1:W0:Y:S02]  /*75e0*/  SHFL.IDX PT, R14, R4, RZ, 0x1c1f ;  /* 0x001c1fff040e7589 */ /* 0x00022400000e0000 */
.L_x_12094:
        /* <DEDUP_REMOVED lines=9> */
[----:B---3--:R-:W-:Y:S01]  /*7680*/  IMAD.MOV.U32 R8, RZ, RZ, R0 ;  /* 0x000000ffff087224 */ /* 0x008fe200078e0000 */
[----:B------:R-:W-:Y:S01]  /*7690*/  ISETP.GE.AND P3, PT, R207, UR4, PT ;  /* 0x00000004cf007c0c */ /* 0x000fe2000bf66270 */
[----:B--2---:R-:W-:Y:S01]  /*76a0*/  IMAD.MOV.U32 R9, RZ, RZ, R3 ;  /* 0x000000ffff097224 */ /* 0x004fe200078e0003 */
[----:B------:R-:W-:Y:S01]  /*76b0*/  ISETP.GE.AND P2, PT, R200, UR4, PT ;  /* 0x00000004c8007c0c */ /* 0x000fe2000bf46270 */
[----:B----4-:R-:W-:Y:S01]  /*76c0*/  IMAD.MOV.U32 R15, RZ, RZ, R5 ;  /* 0x000000ffff0f7224 */ /* 0x010fe200078e0005 */
[----:B------:R-:W-:-:S09]  /*76d0*/  CS2R R26, SRZ ;  /* 0x00000000001a7805 */ /* 0x000fd2000001ff00 */
[C---:B0-----:R-:W-:Y:S01]  /*76e0*/  @!P3 IMAD.SHL.U32 R13, R207.reuse, 0x2, RZ ;  /* 0x00000002cf0db824 */ /* 0x041fe200078e00ff */
[----:B------:R-:W-:Y:S01]  /*76f0*/  @!P3 SHF.L.U64.HI R20, R207, 0x1, R32 ;  /* 0x00000001cf14b819 */ /* 0x000fe20000010220 */
[----:B------:R-:W-:-:S03]  /*7700*/  @!P2 IMAD.WIDE R30, R200, 0x2, R8 ;  /* 0x00000002c81ea825 */ /* 0x000fc600078e0208 */
[-C--:B------:R-:W-:Y:S02]  /*7710*/  @!P3 IADD3 R8, P0, R0, R13.reuse, RZ ;  /* 0x0000000d0008b210 */ /* 0x080fe40007f1e0ff */
[----:B------:R-:W-:Y:S02]  /*7720*/  @!P3 IADD3 R12, P1, R14, R13, RZ ;  /* 0x0000000d0e0cb210 */ /* 0x000fe40007f3e0ff */
[----:B------:R-:W-:Y:S02]  /*7730*/  CS2R R28, SRZ ;  /* 0x00000000001c7805 */ /* 0x000fe4000001ff00 */
        /* <DEDUP_REMOVED lines=9> */
.L_x_11775:
[----:B------:R-:W-:Y:S05]  /*77d0*/  BSYNC B1 ;  /* 0x0000000000017941 */ /* 0x000fea0003800000 */
.L_x_11774:
[----:B---3-5:R-:W-:Y:S01]  /*77e0*/  IMAD.MOV.U32 R0, RZ, RZ, R24 ;  /* 0x000000ffff007224 */ /* 0x028fe200078e0018 */
[----:B------:R-:W-:Y:S01]  /*77f0*/  UMOV UR4, 0xffffffff ;  /* 0xffffffff00047882 */ /* 0x000fe20000000000 */
[----:B--2---:R-:W-:Y:S02]  /*7800*/  IMAD.MOV.U32 R3, RZ, RZ, R25 ;  /* 0x000000ffff037224 */ /* 0x004fe400078e0019 */
[----:B----4-:R-:W-:Y:S02]  /*7810*/  IMAD.MOV.U32 R5, RZ, RZ, R26 ;  /* 0x000000ffff057224 */ /* 0x010fe400078e001a */
[----:B0-----:R-:W-:Y:S01]  /*7820*/  IMAD.MOV.U32 R8, RZ, RZ, R27 ;  /* 0x000000ffff087224 */ /* 0x001fe200078e001b */
        /* <DEDUP_REMOVED lines=11> */
[----:B------:R0:W2:Y:S04]  /*78e0*/  SHFL.IDX PT, R3, R7, 0x1, 0x1c1f ;  /* 0x003c1f0007037f89 */ /* 0x0000a800000e0000 */
[----:B------:R0:W3:Y:S04]  /*78f0*/  SHFL.IDX PT, R0, R6, 0x1, 0x1c1f ;  /* 0x003c1f0006007f89 */ /* 0x0000e800000e0000 */
[----:B------:R0:W4:Y:S04]  /*7900*/  SHFL.IDX PT, R5, R10, 0x1, 0x1c1f ;  /* 0x003c1f000a057f89 */ /* 0x00012800000e0000 */
[----:B-1----:R-:W1:Y:S02]  /*7910*/  SHFL.IDX PT, R4, R4, 0x1, 0x1c1f ;  /* 0x003c1f0004047f89 */ /* 0x002e6400000e0000 */
.L_x_12100:
[----:B------:R-:W-:Y:S01]  /*7920*/  VIADD R41, R41, 0x40 ;  /* 0x0000004029297836 */ /* 0x000fe20000000000 */
[----:B0-----:R-:W-:Y:S01]  /*7930*/  LEA.HI R6, R232, R232, RZ, 0x1 ;  /* 0x000000e8e8067211 */ /* 0x001fe200078f08ff */
[----:B------:R-:W-:Y:S01]  /*7940*/  BSSY B1, `(.L_x_11777) ;  /* 0x000001e000017945 */ /* 0x000fe20003800000 */
[----:B------:R-:W-:Y:S02]  /*7950*/  CS2R R12, SRZ ;  /* 0x00000000000c7805 */ /* 0x000fe4000001ff00 */
[----:B------:R-:W-:Y:S02]  /*7960*/  CS2R R10, SRZ ;  /* 0x00000000000a7805 */ /* 0x000fe4000001ff00 */
[----:B------:R-:W-:Y:S02]  /*7970*/  ISETP.GE.AND P0, PT, R41, R42, PT ;  /* 0x0000002a2900720c */ /* 0x000fe40003f06270 */
[----:B------:R-:W-:Y:S02]  /*7980*/  CS2R R14, SRZ ;  /* 0x00000000000e7805 */ /* 0x000fe4000001ff00 */
[----:B------:R-:W-:-:S05]  /*7990*/  LOP3.LUT R7, R6, 0xfffffffe, RZ, 0xc0, !PT ;  /* 0xfffffffe06077812 */ /* 0x000fca00078ec0ff */
        /* <DEDUP_REMOVED lines=8> */
[----:B------:R-:W-:-:S09]  /*7a20*/  CS2R R12, SRZ ;  /* 0x00000000000c7805 */ /* 0x000fd2000001ff00 */
[C---:B------:R-:W-:Y:S02]  /*7a30*/  @!P2 IMAD.WIDE R36, R200.reuse, 0x2, R6 ;  /* 0x00000002c824a825 */ /* 0x040fe400078e0206 */
[C---:B------:R-:W-:Y:S02]  /*7a40*/  @!P3 SHF.L.U64.HI R10, R207.reuse, 0x1, R32 ;  /* 0x00000001cf0ab819 */ /* 0x040fe40000010220 */
[----:B------:R-:W-:Y:S01]  /*7a50*/  @!P3 IMAD.SHL.U32 R7, R207, 0x2, RZ ;  /* 0x00000002cf07b824 */ /* 0x000fe200078e00ff */
[----:B------:R-:W-:Y:S02]  /*7a60*/  CS2R R14, SRZ ;  /* 0x00000000000e7805 */ /* 0x000fe4000001ff00 */
[----:B------:R-:W-:Y:S01]  /*7a70*/  CS2R R8, SRZ ;  /* 0x0000000000087805 */ /* 0x000fe2000001ff00 */
[----:B------:R0:W5:Y:S01]  /*7a80*/  @!P2 LD.E.64 R12, desc[UR38][R36.64] ;  /* 0x00000026240ca980 */ /* 0x000162000c101b00 */
[----:B-1--4-:R-:W-:Y:S01]  /*7a90*/  @!P2 IMAD.WIDE R32, R200, 0x2, R4 ;  /* 0x00000002c820a825 */ /* 0x012fe200078e0204 */
[----:B------:R-:W-:-:S02]  /*7aa0*/  @!P3 IADD3 R30, P0, R0, R7, RZ ;  /* 0x00000007001eb210 */ /* 0x000fc40007f1e0ff */
[----:B------:R-:W-:Y:S02]  /*7ab0*/  @!P3 IADD3 R6, P1, R4, R7, RZ ;  /* 0x000000070406b210 */ /* 0x000fe40007f3e0ff */
[----:B------:R0:W5:Y:S01]  /*7ac0*/  @!P2 LD.E.64 R14, desc[UR38][R32.64] ;  /* 0x00000026200ea980 */ /* 0x000162000c101b00 */
[--C-:B------:R-:W-:Y:S02]  /*7ad0*/  @!P3 IMAD.X R31, R3, 0x1, R10.reuse, P0 ;  /* 0x00000001031fb824 */ /* 0x100fe400000e060a */
[----:B------:R-:W-:Y:S01]  /*7ae0*/  @!P3 IMAD.X R7, R5, 0x1, R10, P1 ;  /* 0x000000010507b824 */ /* 0x000fe200008e060a */
[----:B------:R-:W-:Y:S02]  /*7af0*/  CS2R R10, SRZ ;  /* 0x00000000000a7805 */ /* 0x000fe4000001ff00 */
[----:B------:R0:W5:Y:S04]  /*7b00*/  @!P3 LD.E.64 R8, desc[UR38][R30.64] ;  /* 0x000000261e08b980 */ /* 0x000168000c101b00 */
[----:B------:R0:W5:Y:S02]  /*7b10*/  @!P3 LD.E.64 R10, desc[UR38][R6.64] ;  /* 0x00000026060ab980 */ /* 0x000164000c101b00 */
.L_x_11778:
[----:B------:R-:W-:Y:S05]  /*7b20*/  BSYNC B1 ;  /* 0x0000000000017941 */ /* 0x000fea0003800000 */
.L_x_11777:
[----:B------:R-:W2:Y:S01]  /*7b30*/  SYNCS.PHASECHK.TRANS64.TRYWAIT P0, [R19+URZ+0x22800], R40 ;  /* 0x02280028130075a7 */ /* 0x000ea2000800017f */
[----:B---3--:R-:W-:Y:S01]  /*7b40*/  IMAD.SHL.U32 R0, R38, 0x40, RZ ;  /* 0x0000004026007824 */ /* 0x008fe200078e00ff */
[----:B0-----:R-:W-:Y:S01]  /*7b50*/  VIADDMNMX R30, R42, -R209, 0x80, PT ;  /* 0x000000802a1e7446 */ /* 0x001fe200038009d1 */
[----:B-1---5:R-:W-:Y:S01]  /*7b60*/  IMAD.MOV.U32 R4, RZ, RZ, R8 ;  /* 0x000000ffff047224 */ /* 0x022fe200078e0008 */
[----:B------:R-:W-:Y:S01]  /*7b70*/  BSSY B1, `(.L_x_11779) ;  /* 0x000001a000017945 */ /* 0x000fe20003800000 */
[----:B----4-:R-:W-:Y:S01]  /*7b80*/  IMAD.MOV.U32 R5, RZ, RZ, R13 ;  /* 0x000000ffff057224 */ /* 0x010fe200078e000d */
[----:B--2---:R-:W-:Y:S01]  /*7b90*/  LOP3.LUT R3, R0, 0x1c0, RZ, 0xc0, !PT ;  /* 0x000001c000037812 */ /* 0x004fe200078ec0ff */
[----:B------:R-:W-:Y:S01]  /*7ba0*/  IMAD.MOV.U32 R6, RZ, RZ, R10 ;  /* 0x000000ffff067224 */ /* 0x000fe200078e000a */
[----:B------:R-:W-:Y:S01]  /*7bb0*/  PRMT R41, R4, 0x7610, R41 ;  /* 0x0000761004297816 */ /* 0x000fe20000000029 */
[----:B------:R-:W-:Y:S01]  /*7bc0*/  IMAD.MOV.U32 R4, RZ, RZ, R12 ;  /* 0x000000ffff047224 */ /* 0x000fe200078e000c */
[----:B------:R-:W-:-:S02]  /*7bd0*/  LOP3.LUT R0, R3, 0x18, R16, 0xf8, !PT ;  /* 0x0000001803007812 */ /* 0x000fc400078ef810 */
[----:B------:R-:W-:Y:S02]  /*7be0*/  SHF.R.U32.HI R3, RZ, 0x3, R3 ;  /* 0x00000003ff037819 */ /* 0x000fe40000011603 */
[----:B------:R-:W-:Y:S01]  /*7bf0*/  PRMT R45, R45, 0x5410, R4 ;  /* 0x000054102d2d7816 */ /* 0x000fe20000000004 */
[----:B------:R-:W-:Y:S01]  /*7c00*/  IMAD.MOV.U32 R4, RZ, RZ, R11 ;  /* 0x000000ffff047224 */ /* 0x000fe200078e000b */
[----:B------:R-:W-:Y:S01]  /*7c10*/  LOP3.LUT R3, R0, R3, RZ, 0x3c, !PT ;  /* 0x0000000300037212 */ /* 0x000fe200078e3cff */
[----:B------:R-:W-:Y:S01]  /*7c20*/  IMAD.MOV.U32 R0, RZ, RZ, R9 ;  /* 0x000000ffff007224 */ /* 0x000fe200078e0009 */
[----:B------:R-:W-:Y:S01]  /*7c30*/  PRMT R47, R5, 0x7610, R47 ;  /* 0x00007610052f7816 */ /* 0x000fe2000000002f */
[----:B------:R-:W-:Y:S01]  /*7c40*/  IMAD.MOV.U32 R5, RZ, RZ, R14 ;  /* 0x000000ffff057224 */ /* 0x000fe200078e000e */
[----:B------:R-:W-:Y:S02]  /*7c50*/  PRMT R42, R4, 0x7610, R42 ;  /* 0x00007610042a7816 */ /* 0x000fe4000000002a */
[----:B------:R-:W-:Y:S01]  /*7c60*/  PRMT R41, R41, 0x5410, R0 ;  /* 0x0000541029297816 */ /* 0x000fe20000000000 */
[----:B------:R-:W-:Y:S01]  /*7c70*/  IMAD R0, R220, 0x200, R3 ;  /* 0x00000200dc007824 */ /* 0x000fe200078e0203 */
[----:B------:R-:W-:Y:S01]  /*7c80*/  PRMT R48, R5, 0x7610, R48 ;  /* 0x0000761005307816 */ /* 0x000fe20000000030 */
[----:B------:R-:W-:Y:S01]  /*7c90*/  IMAD.MOV.U32 R5, RZ, RZ, R15 ;  /* 0x000000ffff057224 */ /* 0x000fe200078e000f */
[----:B------:R-:W-:Y:S01]  /*7ca0*/  LOP3.LUT P2, RZ, R38, 0x4, RZ, 0xc0, !PT ;  /* 0x0000000426ff7812 */ /* 0x000fe2000784c0ff */
[----:B------:R-:W-:Y:S01]  /*7cb0*/  IMAD R3, R0, 0x2, R19 ;  /* 0x0000000200037824 */ /* 0x000fe200078e0213 */
[----:B------:R-:W-:-:S02]  /*7cc0*/  PRMT R46, R46, 0x5410, R6 ;  /* 0x000054102e2e7816 */ /* 0x000fc40000000006 */
[----:B------:R-:W-:Y:S01]  /*7cd0*/  ISETP.GE.AND P1, PT, R23, R30, PT ;  /* 0x0000001e1700720c */ /* 0x000fe20003f26270 */
[C---:B------:R-:W-:Y:S02]  /*7ce0*/  VIADD R4, R3.reuse, 0x18400 ;  /* 0x0001840003047836 */ /* 0x040fe40000000000 */
[----:B------:R-:W-:Y:S01]  /*7cf0*/  VIADD R0, R3, 0x18440 ;  /* 0x0001844003007836 */ /* 0x000fe20000000000 */
[----:B------:R-:W-:Y:S09]  /*7d00*/  @!P0 BRA `(.L_x_11780) ;  /* 0x000001d800748947 */ /* 0x000ff20003800000 */
.L_x_12101:
[----:B------:R-:W-:Y:S05]  /*7d10*/  BSYNC B1 ;  /* 0x0000000000017941 */ /* 0x000fea0003800000 */
.L_x_11779:
        /* <DEDUP_REMOVED lines=32> */
[----:B------:R-:W-:Y:S02]  /*7f20*/  IMAD.U32 R7, R5, 0x10000, RZ ;  /* 0x0001000005077824 */ /* 0x000fe400078e00ff */
[-C--:B------:R-:W-:Y:S01]  /*7f30*/  FMUL.FTZ R33, R29, R32.reuse ;  /* 0x000000201d217220 */ /* 0x080fe20000410000 */
[----:B------:R-:W-:Y:S01]  /*7f40*/  FFMA.FTZ R37, R28, R32, -R27 ;  /* 0x000000201c257223 */ /* 0x000fe2000001081b */
[----:B------:R-:W-:Y:S01]  /*7f50*/  LOP3.LUT R4, R4, 0xffff0000, RZ, 0xc0, !PT ;  /* 0xffff000004047812 */ /* 0x000fe200078ec0ff */
[----:B------:R-:W-:Y:S01]  /*7f60*/  IMAD.U32 R29, R35, 0x10000, RZ ;  /* 0x00010000231d7824 */ /* 0x000fe200078e00ff */
[----:B------:R-:W-:Y:S01]  /*7f70*/  LOP3.LUT R5, R5, 0xffff0000, RZ, 0xc0, !PT ;  /* 0xffff000005057812 */ /* 0x000fe200078ec0ff */
[----:B------:R-:W-:Y:S01]  /*7f80*/  IMAD.U32 R27, R31, 0x10000, RZ ;  /* 0x000100001f1b7824 */ /* 0x000fe200078e00ff */
[----:B------:R-:W-:Y:S01]  /*7f90*/  LOP3.LUT R32, R35, 0xffff0000, RZ, 0xc0, !PT ;  /* 0xffff000023207812 */ /* 0x000fe200078ec0ff */
[----:B0-----:R-:W-:Y:S01]  /*7fa0*/  FFMA.FTZ R40, R28, R36, R33 ;  /* 0x000000241c287223 */ /* 0x001fe20000010021 */
        /* <DEDUP_REMOVED lines=14> */
.L_x_11784:
[----:B------:R-:W-:Y:S05]  /*8090*/  BSYNC B2 ;  /* 0x0000000000027941 */ /* 0x000fea0003800000 */
.L_x_11783:
[----:B------:R-:W-:Y:S05]  /*80a0*/  @P1 BRA `(.L_x_11782) ;  /* 0x0000000000b81947 */ /* 0x000fea0003800000 */
[----:B-1----:R-:W1:Y:S01]  /*80b0*/  LDS.128 R4, [R0] ;  /* 0x0000000000047984 */ /* 0x002e620000000c00 */
        /* <DEDUP_REMOVED lines=45> */
.L_x_11782:
[----:B------:R-:W-:Y:S05]  /*8390*/  BSYNC B1 ;  /* 0x0000000000017941 */ /* 0x000fea0003800000 */
.L_x_11781:
        /* <DEDUP_REMOVED lines=53> */
.L_x_11787:
[----:B------:R-:W-:Y:S05]  /*86f0*/  BSYNC B1 ;  /* 0x0000000000017941 */ /* 0x000fea0003800000 */
.L_x_11786:
[----:B------:R-:W-:Y:S05]  /*8700*/  @P1 BRA `(.L_x_11785) ;  /* 0x0000001400e81947 */ /* 0x000fea0003800000 */
[----:B-1----:R-:W1:Y:S01]  /*8710*/  LDS.128 R4, [R0+0x2000] ;  /* 0x0020000000047984 */ /* 0x002e620000000c00 */
[----:B------:R-:W-:Y:S02]  /*8720*/  SHF.R.U32.HI R15, RZ, 0x10, R11 ;  /* 0x00000010ff0f7819 */ /* 0x000fe4000001160b */
[----:B------:R-:W-:Y:S02]  /*8730*/  SHF.R.U32.HI R12, RZ, 0x10, R9 ;  /* 0x00000010ff0c7819 */ /* 0x000fe40000011609 */
[----:B------:R-:W-:Y:S02]  /*8740*/  PRMT R15, R42, 0x5410, R15 ;  /* 0x000054102a0f7816 */ /* 0x000fe4000000000f */
[----:B------:R-:W-:Y:S02]  /*8750*/  PRMT R12, R41, 0x5432, R12 ;  /* 0x00005432290c7816 */ /* 0x000fe4000000000c */
[----:B------:R-:W-:Y:S01]  /*8760*/  SHF.R.U64 R3, R8, 0x10, R9 ;  /* 0x0000001008037819 */ /* 0x000fe20000001209 */
[C---:B------:R-:W-:Y:S01]  /*8770*/  IMAD.U32 R20, R15.reuse, 0x10000, RZ ;  /* 0x000100000f147824 */ /* 0x040fe200078e00ff */
[----:B------:R-:W-:Y:S01]  /*8780*/  SHF.R.U64 R14, R10, 0x10, R11 ;  /* 0x000000100a0e7819 */ /* 0x000fe2000000120b */
[----:B------:R-:W-:Y:S01]  /*8790*/  IMAD.U32 R13, R12, 0x10000, RZ ;  /* 0x000100000c0d7824 */ /* 0x000fe200078e00ff */
[----:B------:R-:W-:-:S02]  /*87a0*/  LOP3.LUT R15, R15, 0xffff0000, RZ, 0xc0, !PT ;  /* 0xffff00000f0f7812 */ /* 0x000fc400078ec0ff */
[----:B------:R-:W-:Y:S02]  /*87b0*/  LOP3.LUT R12, R12, 0xffff0000, RZ, 0xc0, !PT ;  /* 0xffff00000c0c7812 */ /* 0x000fe400078ec0ff */
[----:B------:R-:W-:Y:S02]  /*87c0*/  PRMT R11, R41, 0x5410, R3 ;  /* 0x00005410290b7816 */ /* 0x000fe40000000003 */
[----:B------:R-:W-:Y:S02]  /*87d0*/  PRMT R14, R46, 0x5432, R14 ;  /* 0x000054322e0e7816 */ /* 0x000fe4000000000e */
[C---:B-1----:R-:W-:Y:S01]  /*87e0*/  LOP3.LUT R9, R6.reuse, 0xffff0000, RZ, 0xc0, !PT ;  /* 0xffff000006097812 */ /* 0x042fe200078ec0ff */
[C---:B------:R-:W-:Y:S01]  /*87f0*/  IMAD.U32 R10, R7.reuse, 0x10000, RZ ;  /* 0x00010000070a7824 */ /* 0x040fe200078e00ff */
[----:B------:R-:W-:Y:S01]  /*8800*/  LOP3.LUT R7, R7, 0xffff0000, RZ, 0xc0, !PT ;  /* 0xffff000007077812 */ /* 0x000fe200078ec0ff */
[----:B------:R-:W-:Y:S02]  /*8810*/  IMAD.U32 R8, R6, 0x10000, RZ ;  /* 0x0001000006087824 */ /* 0x000fe400078e00ff */
[C---:B------:R-:W-:Y:S01]  /*8820*/  FMUL.FTZ R21, R9.reuse, R20 ;  /* 0x0000001409157220 */ /* 0x040fe20000410000 */
[----:B------:R-:W-:Y:S01]  /*8830*/  FMUL.FTZ R9, R9, R13 ;  /* 0x0000000d09097220 */ /* 0x000fe20000410000 */
[----:B------:R-:W-:Y:S01]  /*8840*/  FMUL.FTZ R25, R7, R15 ;  /* 0x0000000f07197220 */ /* 0x000fe20000410000 */
[----:B------:R-:W-:-:S02]  /*8850*/  IMAD.U32 R3, R4, 0x10000, RZ ;  /* 0x0001000004037824 */ /* 0x000fc400078e00ff */
        /* <DEDUP_REMOVED lines=26> */
.L_x_11772:
[----:B------:R-:W1:Y:S01]  /*8a00*/  LDC R36, c[0x0][0x448] ;  /* 0x00011200ff247b82 */ /* 0x000e620000000800 */
[----:B------:R-:W-:Y:S01]  /*8a10*/  IMAD R3, R26, 0x40, R41 ;  /* 0x000000401a037824 */ /* 0x000fe200078e0229 */
[----:B------:R-:W-:Y:S01]  /*8a20*/  ULDC.64 UR4, c[0x0][0x3f8] ;  /* 0x0000fe0000047ab9 */ /* 0x000fe20000000a00 */
[----:B------:R-:W-:Y:S01]  /*8a30*/  ULDC.64 UR6, c[0x0][0x408] ;  /* 0x0001020000067ab9 */ /* 0x000fe20000000a00 */
[----:B------:R-:W-:Y:S01]  /*8a40*/  IMAD.MOV.U32 R26, RZ, RZ, R24 ;  /* 0x000000ffff1a7224 */ /* 0x000fe200078e0018 */
[----:B------:R-:W-:Y:S01]  /*8a50*/  SHF.R.S32.HI R43, RZ, 0x1f, R16 ;  /* 0x0000001fff2b7819 */ /* 0x000fe20000011410 */
[----:B------:R-:W-:Y:S01]  /*8a60*/  IMAD.MOV.U32 R4, RZ, RZ, R152 ;  /* 0x000000ffff047224 */ /* 0x000fe200078e0098 */
[----:B-1----:R-:W-:-:S13]  /*8a70*/  ISETP.NE.AND P0, PT, R36, 0x1, PT ;  /* 0x000000012400780c */ /* 0x002fda0003f05270 */
[----:B------:R-:W1:Y:S08]  /*8a80*/  @P0 LDC R0, c[0x0][0x44c] ;  /* 0x00011300ff000b82 */ /* 0x000e700000000800 */
[----:B------:R-:W2:Y:S01]  /*8a90*/  @P0 LDC R5, c[0x0][0x450] ;  /* 0x00011400ff050b82 */ /* 0x000ea20000000800 */
[----:B-1----:R-:W-:-:S05]  /*8aa0*/  @P0 IMAD.HI.U32 R0, R3, R0, RZ ;  /* 0x0000000003000227 */ /* 0x002fca00078e00ff */
[----:B--2---:R-:W-:Y:S01]  /*8ab0*/  @P0 SHF.R.U32.HI R3, RZ, R5, R0 ;  /* 0x00000005ff030219 */ /* 0x004fe20000011600 */
        /* <DEDUP_REMOVED lines=18> */
[----:B------:R-:W1:Y:S01]  /*8be0*/  LDC R39, c[0x0][0x3f4] ;  /* 0x0000fd00ff277b82 */ /* 0x000e620000000800 */
[----:B------:R-:W2:Y:S01]  /*8bf0*/  SHFL.IDX PT, R3, R25, RZ, 0x1c1f ;  /* 0x001c1fff19037589 */ /* 0x000ea200000e0000 */
[----:B------:R-:W-:-:S03]  /*8c00*/  IMAD R36, R203, R36, RZ ;  /* 0x00000024cb247224 */ /* 0x000fc600078e02ff */
[----:B------:R-:W3:Y:S04]  /*8c10*/  SHFL.IDX PT, R0, R26, RZ, 0x1c1f ;  /* 0x001c1fff1a007589 */ /* 0x000ee800000e0000 */
[----:B------:R-:W4:Y:S04]  /*8c20*/  SHFL.IDX PT, R14, R27, RZ, 0x1c1f ;  /* 0x001c1fff1b0e7589 */ /* 0x000f2800000e0000 */
[----:B------:R-:W5:Y:S01]  /*8c30*/  SHFL.IDX PT, R4, R24, RZ, 0x1c1f ;  /* 0x001c1fff18047589 */ /* 0x000f6200000e0000 */
[----:B-1----:R-:W-:-:S04]  /*8c40*/  ISETP.GE.AND P0, PT, R16, R39, PT ;  /* 0x000000271000720c */ /* 0x002fc80003f06270 */
[----:B------:R-:W-:-:S13]  /*8c50*/  ISETP.GE.OR P1, PT, R41, R36, P0 ;  /* 0x000000242900720c */ /* 0x000fda0000726670 */
[C---:B------:R-:W-:Y:S01]  /*8c60*/  @!P1 IMAD.SHL.U32 R5, R16.reuse, 0x2, RZ ;  /* 0x0000000210059824 */ /* 0x040fe200078e00ff */
[----:B------:R-:W-:-:S04]  /*8c70*/  @!P1 SHF.L.U64.HI R21, R16, 0x1, R43 ;  /* 0x0000000110159819 */ /* 0x000fc8000001022b */
[----:B--2---:R-:W-:-:S05]  /*8c80*/  @!P1 IADD3 R6, P2, R3, R5, RZ ;  /* 0x0000000503069210 */ /* 0x004fca0007f5e0ff */
[----:B---3--:R-:W-:-:S05]  /*8c90*/  @!P1 IMAD.X R7, R0, 0x1, R21, P2 ;  /* 0x0000000100079824 */ /* 0x008fca00010e0615 */
[----:B------:R-:W2:Y:S01]  /*8ca0*/  @!P1 LD.E.128 R8, desc[UR38][R6.64] ;  /* 0x0000002606089980 */ /* 0x000ea2000c101d00 */
[----:B----4-:R-:W-:-:S05]  /*8cb0*/  @!P1 IADD3 R14, P2, R14, R5, RZ ;  /* 0x000000050e0e9210 */ /* 0x010fca0007f5e0ff */
[----:B-----5:R-:W-:-:S04]  /*8cc0*/  @!P1 IMAD.X R3, R4, 0x1, R21, P2 ;  /* 0x0000000104039824 */ /* 0x020fc800010e0615 */
[----:B------:R-:W-:-:S05]  /*8cd0*/  @!P1 IMAD.MOV.U32 R15, RZ, RZ, R3 ;  /* 0x000000ffff0f9224 */ /* 0x000fca00078e0003 */
[----:B------:R1:W3:Y:S01]  /*8ce0*/  @!P1 LD.E.128 R4, desc[UR38][R14.64] ;  /* 0x000000260e049980 */ /* 0x0002e2000c101d00 */
[----:B------:R-:W-:Y:S02]  /*8cf0*/  CS2R R20, SRZ ;  /* 0x0000000000147805 */ /* 0x000fe4000001ff00 */
[----:B------:R-:W-:Y:S02]  /*8d00*/  CS2R R28, SRZ ;  /* 0x00000000001c7805 */ /* 0x000fe4000001ff00 */
[----:B------:R-:W-:Y:S01]  /*8d10*/  CS2R R30, SRZ ;  /* 0x00000000001e7805 */ /* 0x000fe2000001ff00 */
[----:B------:R-:W4:Y:S01]  /*8d20*/  SHFL.IDX PT, R24, R24, 0x1, 0x1c1f ;  /* 0x003c1f0018187f89 */ /* 0x000f2200000e0000 */
[----:B------:R-:W-:-:S03]  /*8d30*/  CS2R R32, SRZ ;  /* 0x0000000000207805 */ /* 0x000fc6000001ff00 */
[----:B-1----:R1:W0:Y:S01]  /*8d40*/  SHFL.IDX PT, R14, R27, 0x1, 0x1c1f ;  /* 0x003c1f001b0e7f89 */ /* 0x00222200000e0000 */
[----:B--2---:R-:W-:Y:S02]  /*8d50*/  @!P1 IMAD.MOV.U32 R20, RZ, RZ, R8 ;  /* 0x000000ffff149224 */ /* 0x004fe400078e0008 */
[----:B------:R-:W-:Y:S02]  /*8d60*/  @!P1 IMAD.MOV.U32 R21, RZ, RZ, R9 ;  /* 0x000000ffff159224 */ /* 0x000fe400078e0009 */
[----:B------:R-:W-:Y:S02]  /*8d70*/  IMAD.MOV.U32 R0, RZ, RZ, R20 ;  /* 0x000000ffff007224 */ /* 0x000fe400078e0014 */
[----:B------:R-:W-:Y:S02]  /*8d80*/  IMAD.MOV.U32 R3, RZ, RZ, R21 ;  /* 0x000000ffff037224 */ /* 0x000fe400078e0015 */
[----:B------:R-:W-:Y:S01]  /*8d90*/  @!P1 IMAD.MOV.U32 R28, RZ, RZ, R10 ;  /* 0x000000ffff1c9224 */ /* 0x000fe200078e000a */
[----:B------:R-:W-:Y:S01]  /*8da0*/  PRMT R37, R37, 0x5410, R0 ;  /* 0x0000541025257816 */ /* 0x000fe20000000000 */
[----:B------:R-:W-:Y:S01]  /*8db0*/  @!P1 IMAD.MOV.U32 R29, RZ, RZ, R11 ;  /* 0x000000ffff1d9224 */ /* 0x000fe200078e000b */
[----:B------:R-:W-:Y:S01]  /*8dc0*/  PRMT R49, R49, 0x5410, R3 ;  /* 0x0000541031317816 */ /* 0x000fe20000000003 */
[----:B------:R1:W2:Y:S01]  /*8dd0*/  SHFL.IDX PT, R0, R26, 0x1, 0x1c1f ;  /* 0x003c1f001a007f89 */ /* 0x0002a200000e0000 */
[----:B------:R-:W-:-:S02]  /*8de0*/  IMAD.MOV.U32 R8, RZ, RZ, R28 ;  /* 0x000000ffff087224 */ /* 0x000fc400078e001c */
[----:B---3--:R-:W-:Y:S01]  /*8df0*/  @!P1 IMAD.MOV.U32 R30, RZ, RZ, R4 ;  /* 0x000000ffff1e9224 */ /* 0x008fe200078e0004 */
[----:B------:R1:W3:Y:S01]  /*8e00*/  SHFL.IDX PT, R3, R25, 0x1, 0x1c1f ;  /* 0x003c1f0019037f89 */ /* 0x0002e200000e0000 */
[----:B------:R-:W-:Y:S01]  /*8e10*/  @!P1 IMAD.MOV.U32 R31, RZ, RZ, R5 ;  /* 0x000000ffff1f9224 */ /* 0x000fe200078e0005 */
[----:B------:R-:W-:Y:S01]  /*8e20*/  PRMT R35, R8, 0x7610, R35 ;  /* 0x0000761008237816 */ /* 0x000fe20000000023 */
[----:B------:R-:W-:Y:S02]  /*8e30*/  @!P1 IMAD.MOV.U32 R33, RZ, RZ, R7 ;  /* 0x000000ffff219224 */ /* 0x000fe400078e0007 */
[----:B------:R-:W-:Y:S02]  /*8e40*/  @!P1 IMAD.MOV.U32 R32, RZ, RZ, R6 ;  /* 0x000000ffff209224 */ /* 0x000fe400078e0006 */
[----:B------:R-:W-:Y:S02]  /*8e50*/  IMAD.MOV.U32 R4, RZ, RZ, R30 ;  /* 0x000000ffff047224 */ /* 0x000fe400078e001e */
[----:B------:R-:W-:-:S02]  /*8e60*/  IMAD.MOV.U32 R5, RZ, RZ, R31 ;  /* 0x000000ffff057224 */ /* 0x000fc400078e001f */
[----:B------:R-:W-:Y:S01]  /*8e70*/  IMAD.MOV.U32 R7, RZ, RZ, R33 ;  /* 0x000000ffff077224 */ /* 0x000fe200078e0021 */
[----:B------:R-:W-:Y:S01]  /*8e80*/  PRMT R35, R35, 0x5410, R4 ;  /* 0x0000541023237816 */ /* 0x000fe20000000004 */
[----:B------:R-:W-:Y:S02]  /*8e90*/  IMAD.MOV.U32 R9, RZ, RZ, R29 ;  /* 0x000000ffff097224 */ /* 0x000fe400078e001d */
[----:B------:R-:W-:Y:S01]  /*8ea0*/  IMAD.MOV.U32 R6, RZ, RZ, R32 ;  /* 0x000000ffff067224 */ /* 0x000fe200078e0020 */
[----:B------:R-:W-:Y:S02]  /*8eb0*/  PRMT R45, R7, 0x5410, R5 ;  /* 0x00005410072d7816 */ /* 0x000fe40000000005 */
[----:B------:R-:W-:Y:S02]  /*8ec0*/  CS2R R4, SRZ ;  /* 0x0000000000047805 */ /* 0x000fe4000001ff00 */
[----:B------:R-:W-:Y:S02]  /*8ed0*/  PRMT R37, R9, 0x7610, R37 ;  /* 0x0000761009257816 */ /* 0x000fe40000000025 */
[----:B012-4-:R-:W-:-:S07]  /*8ee0*/  PRMT R48, R48, 0x5410, R6 ;  /* 0x0000541030307816 */ /* 0x017fce0000000006 */
.L_x_12111:
[----:B------:R-:W-:Y:S01]  /*8ef0*/  VIADD R41, R41, 0x40 ;  /* 0x0000004029297836 */ /* 0x000fe20000000000 */
[----:B------:R-:W-:Y:S01]  /*8f00*/  LEA.HI R6, R232, R232, RZ, 0x1 ;  /* 0x000000e8e8067211 */ /* 0x000fe200078f08ff */
[----:B------:R-:W-:Y:S01]  /*8f10*/  BSSY B1, `(.L_x_11789) ;  /* 0x0000015000017945 */ /* 0x000fe20003800000 */
[----:B------:R-:W-:Y:S02]  /*8f20*/  CS2R R8, SRZ ;  /* 0x0000000000087805 */ /* 0x000fe4000001ff00 */
[----:B------:R-:W-:Y:S02]  /*8f30*/  CS2R R10, SRZ ;  /* 0x00000000000a7805 */ /* 0x000fe4000001ff00 */
[----:B------:R-:W-:Y:S02]  /*8f40*/  ISETP.GE.AND P1, PT, R41, R36, PT ;  /* 0x000000242900720c */ /* 0x000fe40003f26270 */
[----:B------:R-:W-:-:S05]  /*8f50*/  LOP3.LUT R7, R6, 0xfffffffe, RZ, 0xc0, !PT ;  /* 0xfffffffe06077812 */ /* 0x000fca00078ec0ff */
[----:B------:R-:W-:Y:S01]  /*8f60*/  IMAD.IADD R12, R232, 0x1, -R7 ;  /* 0x00000001e80c7824 */ /* 0x000fe200078e0a07 */
[----:B------:R-:W-:-:S04]  /*8f70*/  CS2R R6, SRZ ;  /* 0x0000000000067805 */ /* 0x000fc8000001ff00 */
[----:B------:R-:W-:Y:S01]  /*8f80*/  SHF.L.U32 R12, R12, 0x1f, RZ ;  /* 0x0000001f0c0c7819 */ /* 0x000fe200000006ff */
[----:B------:R-:W-:Y:S06]  /*8f90*/  @P1 BRA `(.L_x_11790) ;  /* 0x0000000000301947 */ /* 0x000fec0003800000 */
[----:B------:R-:W-:Y:S02]  /*8fa0*/  CS2R R6, SRZ ;  /* 0x0000000000067805 */ /* 0x000fe4000001ff00 */
[----:B------:R-:W-:Y:S02]  /*8fb0*/  CS2R R8, SRZ ;  /* 0x0000000000087805 */ /* 0x000fe4000001ff00 */
[----:B------:R-:W-:Y:S01]  /*8fc0*/  CS2R R10, SRZ ;  /* 0x00000000000a7805 */ /* 0x000fe2000001ff00 */
[----:B------:R-:W-:Y:S06]  /*8fd0*/  @P0 BRA `(.L_x_11790) ;  /* 0x0000000000200947 */ /* 0x000fec0003800000 */
[C---:B------:R-:W-:Y:S01]  /*8fe0*/  IMAD.SHL.U32 R4, R16.reuse, 0x2, RZ ;  /* 0x0000000210047824 */ /* 0x040fe200078e00ff */
[----:B------:R-:W-:-:S04]  /*8ff0*/  SHF.L.U64.HI R5, R16, 0x1, R43 ;  /* 0x0000000110057819 */ /* 0x000fc8000001022b */
[-C--:B---3--:R-:W-:Y:S02]  /*9000*/  IADD3 R8, P1, R3, R4.reuse, RZ ;  /* 0x0000000403087210 */ /* 0x088fe40007f3e0ff */
[----:B------:R-:W-:-:S03]  /*9010*/  IADD3 R4, P2, R14, R4, RZ ;  /* 0x000000040e047210 */ /* 0x000fc60007f5e0ff */
[--C-:B------:R-:W-:Y:S02]  /*9020*/  IMAD.X R9, R0, 0x1, R5.reuse, P1 ;  /* 0x0000000100097824 */ /* 0x100fe400008e0605 */
[----:B------:R-:W-:-:S04]  /*9030*/  IMAD.X R5, R24, 0x1, R5, P2 ;  /* 0x0000000118057824 */ /* 0x000fc800010e0605 */
[----:B------:R-:W5:Y:S04]  /*9040*/  LD.E.128 R8, desc[UR38][R8.64] ;  /* 0x0000002608087980 */ /* 0x000f68000c101d00 */
[----:B------:R-:W5:Y:S02]  /*9050*/  LD.E.128 R4, desc[UR38][R4.64] ;  /* 0x0000002604047980 */ /* 0x000f64000c101d00 */
.L_x_11790:
[----:B------:R-:W-:Y:S05]  /*9060*/  BSYNC B1 ;  /* 0x0000000000017941 */ /* 0x000fea0003800000 */
.L_x_11789:
[----:B------:R-:W0:Y:S01]  /*9070*/  SYNCS.PHASECHK.TRANS64.TRYWAIT P1, [R19+URZ+0x22800], R12 ;  /* 0x0228000c130075a7 */ /* 0x000e22000802017f */
[----:B-----5:R-:W-:Y:S01]  /*9080*/  IMAD.MOV.U32 R0, RZ, RZ, R4 ;  /* 0x000000ffff007224 */ /* 0x020fe200078e0004 */
[----:B------:R-:W-:Y:S01]  /*9090*/  VIADDMNMX R36, R36, -R209, 0x80, PT ;  /* 0x0000008024247446 */ /* 0x000fe200038009d1 */
[----:B---3--:R-:W-:Y:S01]  /*90a0*/  IMAD.MOV.U32 R3, RZ, RZ, R5 ;  /* 0x000000ffff037224 */ /* 0x008fe200078e0005 */
[----:B------:R-:W-:Y:S01]  /*90b0*/  BSSY B1, `(.L_x_11791) ;  /* 0x000000f000017945 */ /* 0x000fe20003800000 */
[----:B------:R-:W-:Y:S01]  /*90c0*/  IMAD.MOV.U32 R13, RZ, RZ, R8 ;  /* 0x000000ffff0d7224 */ /* 0x000fe200078e0008 */
[-C--:B------:R-:W-:Y:S01]  /*90d0*/  ISETP.GE.OR P2, PT, R23, R36.reuse, P0 ;  /* 0x000000241700720c */ /* 0x080fe20000746670 */
[----:B------:R-:W-:Y:S01]  /*90e0*/  IMAD.MOV.U32 R14, RZ, RZ, R9 ;  /* 0x000000ffff0e7224 */ /* 0x000fe200078e0009 */
[----:B------:R-:W-:Y:S01]  /*90f0*/  PRMT R54, R3, 0x5410, R0 ;  /* 0x0000541003367816 */ /* 0x000fe20000000000 */
[----:B------:R-:W-:Y:S01]  /*9100*/  IMAD.MOV.U32 R0, RZ, RZ, R6 ;  /* 0x000000ffff007224 */ /* 0x000fe200078e0006 */
[----:B------:R-:W-:Y:S01]  /*9110*/  ISETP.GE.OR P0, PT, R231, R36, P0 ;  /* 0x00000024e700720c */ /* 0x000fe20000706670 */
[----:B------:R-:W-:Y:S01]  /*9120*/  IMAD.MOV.U32 R3, RZ, RZ, R7 ;  /* 0x000000ffff037224 */ /* 0x000fe200078e0007 */
[----:B------:R-:W-:-:S02]  /*9130*/  PRMT R57, R13, 0x7610, R57 ;  /* 0x000076100d397816 */ /* 0x000fc40000000039 */
[----:B------:R-:W-:Y:S01]  /*9140*/  PRMT R55, R0, 0x7610, R55 ;  /* 0x0000761000377816 */ /* 0x000fe20000000037 */
[----:B------:R-:W-:Y:S01]  /*9150*/  IMAD.MOV.U32 R0, RZ, RZ, R10 ;  /* 0x000000ffff007224 */ /* 0x000fe200078e000a */
[----:B------:R-:W-:Y:S01]  /*9160*/  PRMT R56, R3, 0x7610, R56 ;  /* 0x0000761003387816 */ /* 0x000fe20000000038 */
[----:B------:R-:W-:Y:S01]  /*9170*/  IMAD.MOV.U32 R3, RZ, RZ, R11 ;  /* 0x000000ffff037224 */ /* 0x000fe200078e000b */
[----:B------:R-:W-:Y:S01]  /*9180*/  PRMT R58, R14, 0x7610, R58 ;  /* 0x000076100e3a7816 */ /* 0x000fe2000000003a */
[----:B0-----:R-:W-:Y:S06]  /*9190*/  @!P1 BRA `(.L_x_11792) ;  /* 0x000001c800d09947 */ /* 0x001fec0003800000 */
.L_x_12112:
[----:B------:R-:W-:Y:S05]  /*91a0*/  BSYNC B1 ;  /* 0x0000000000017941 */ /* 0x000fea0003800000 */
.L_x_11791:
[----:B------:R-:W-:Y:S04]  /*91b0*/  BSSY B1, `(.L_x_11793) ;  /* 0x000006a000017945 */ /* 0x000fe80003800000 */
[----:B------:R-:W-:Y:S05]  /*91c0*/  @P2 BRA `(.L_x_11794) ;  /* 0x0000000400a02947 */ /* 0x000fea0003800000 */
[----:B------:R-:W-:Y:S01]  /*91d0*/  IMAD.SHL.U32 R38, R38, 0x40, RZ ;  /* 0x0000004026267824 */ /* 0x000fe200078e00ff */
[----:B------:R-:W-:Y:S01]  /*91e0*/  SHF.R.U64 R42, R30, 0x10, R31 ;  /* 0x000000101e2a7819 */ /* 0x000fe2000000121f */
[----:B------:R-:W-:Y:S01]  /*91f0*/  IMAD.IADD R14, R16, 0x1, R39 ;  /* 0x00000001100e7824 */ /* 0x000fe200078e0227 */
[--C-:B------:R-:W-:Y:S02]  /*9200*/  SHF.R.U32.HI R40, RZ, 0x10, R21.reuse ;  /* 0x00000010ff287819 */ /* 0x100fe40000011615 */
[----:B------:R-:W-:Y:S02]  /*9210*/  LOP3.LUT R15, R38, 0x1c0, RZ, 0xc0, !PT ;  /* 0x000001c0260f7812 */ /* 0x000fe400078ec0ff */
[----:B------:R-:W-:Y:S02]  /*9220*/  SHF.R.U64 R38, R20, 0x10, R21 ;  /* 0x0000001014267819 */ /* 0x000fe40000001215 */
[----:B0-----:R-:W-:Y:S02]  /*9230*/  LOP3.LUT R12, R15, 0x38, R16, 0xf8, !PT ;  /* 0x000000380f0c7812 */ /* 0x001fe400078ef810 */
[----:B------:R-:W-:-:S02]  /*9240*/  SHF.R.U32.HI R25, RZ, 0x3, R15 ;  /* 0x00000003ff197819 */ /* 0x000fc4000001160f */
[----:B------:R-:W-:Y:S02]  /*9250*/  LOP3.LUT R14, R15, 0x38, R14, 0xf8, !PT ;  /* 0x000000380f0e7812 */ /* 0x000fe400078ef80e */
[-C--:B------:R-:W-:Y:S02]  /*9260*/  LOP3.LUT R13, R12, R25.reuse, RZ, 0x3c, !PT ;  /* 0x000000190c0d7212 */ /* 0x080fe400078e3cff */
[----:B------:R-:W-:Y:S02]  /*9270*/  PRMT R42, R35, 0x5432, R42 ;  /* 0x00005432232a7816 */ /* 0x000fe4000000002a */
[----:B------:R-:W-:Y:S01]  /*9280*/  SHF.R.U64 R20, R28, 0x10, R29 ;  /* 0x000000101c147819 */ /* 0x000fe2000000121d */
[----:B------:R-:W-:Y:S01]  /*9290*/  IMAD R36, R220, 0x200, R13 ;  /* 0x00000200dc247824 */ /* 0x000fe200078e020d */
[----:B------:R-:W-:Y:S01]  /*92a0*/  LOP3.LUT R13, R14, R25, RZ, 0x3c, !PT ;  /* 0x000000190e0d7212 */ /* 0x000fe200078e3cff */
[----:B------:R-:W-:Y:S01]  /*92b0*/  IMAD.U32 R43, R42, 0x10000, RZ ;  /* 0x000100002a2b7824 */ /* 0x000fe200078e00ff */
[----:B------:R-:W-:Y:S01]  /*92c0*/  PRMT R38, R37, 0x5432, R38 ;  /* 0x0000543225267816 */ /* 0x000fe20000000026 */
[----:B------:R-:W-:Y:S01]  /*92d0*/  IMAD R36, R36, 0x2, R19 ;  /* 0x0000000224247824 */ /* 0x000fe200078e0213 */
[----:B------:R-:W-:Y:S01]  /*92e0*/  SHF.R.U32.HI R44, RZ, 0x10, R31 ;  /* 0x00000010ff2c7819 */ /* 0x000fe2000001161f */
[----:B------:R-:W-:Y:S01]  /*92f0*/  IMAD R24, R220, 0x200, R13 ;  /* 0x00000200dc187824 */ /* 0x000fe200078e020d */
[----:B------:R-:W-:-:S02]  /*9300*/  PRMT R40, R49, 0x5432, R40 ;  /* 0x0000543231287816 */ /* 0x000fc40000000028 */
[----:B------:R-:W0:Y:S01]  /*9310*/  LDS.128 R12, [R36+0x18400] ;  /* 0x01840000240c7984 */ /* 0x000e220000000c00 */
[----:B------:R-:W-:Y:S01]  /*9320*/  IMAD R52, R24, 0x2, R19 ;  /* 0x0000000218347824 */ /* 0x000fe200078e0213 */
[----:B------:R-:W-:Y:S01]  /*9330*/  PRMT R41, R35, 0x5410, R20 ;  /* 0x0000541023297816 */ /* 0x000fe20000000014 */
[----:B------:R-:W-:Y:S01]  /*9340*/  IMAD.U32 R35, R38, 0x10000, RZ ;  /* 0x0001000026237824 */ /* 0x000fe200078e00ff */
[----:B------:R-:W-:Y:S02]  /*9350*/  SHF.R.U32.HI R47, RZ, 0x10, R33 ;  /* 0x00000010ff2f7819 */ /* 0x000fe40000011621 */
[----:B------:R-:W1:Y:S01]  /*9360*/  LDS.128 R24, [R52+0x18400] ;  /* 0x0184000034187984 */ /* 0x000e620000000c00 */
[C---:B------:R-:W-:Y:S02]  /*9370*/  PRMT R44, R45.reuse, 0x5432, R44 ;  /* 0x000054322d2c7816 */ /* 0x040fe4000000002c */
[----:B------:R-:W-:Y:S02]  /*9380*/  PRMT R47, R45, 0x5410, R47 ;  /* 0x000054102d2f7816 */ /* 0x000fe4000000002f */
[----:B------:R-:W-:-:S02]  /*9390*/  SHF.R.U64 R46, R32, 0x10, R33 ;  /* 0x00000010202e7819 */ /* 0x000fc40000001221 */
[----:B------:R-:W-:Y:S02]  /*93a0*/  LOP3.LUT R45, R42, 0xffff0000, RZ, 0xc0, !PT ;  /* 0xffff00002a2d7812 */ /* 0x000fe400078ec0ff */
[----:B------:R-:W-:Y:S02]  /*93b0*/  SHF.R.U32.HI R28, RZ, 0x10, R29 ;  /* 0x00000010ff1c7819 */ /* 0x000fe4000001161d */
[----:B------:R-:W-:Y:S02]  /*93c0*/  PRMT R46, R48, 0x5432, R46 ;  /* 0x00005432302e7816 */ /* 0x000fe4000000002e */
        /* <DEDUP_REMOVED lines=16> */
[----:B------:R-:W-:Y:S01]  /*94d0*/  LOP3.LUT R35, R38, 0xffff0000, RZ, 0xc0, !PT ;  /* 0xffff000026237812 */ /* 0x000fe200078ec0ff */
[----:B------:R-:W-:Y:S01]  /*94e0*/  FFMA.FTZ R51, R20, R43, R51 ;  /* 0x0000002b14337223 */ /* 0x000fe20000010033 */
[----:B------:R-:W-:Y:S02]  /*94f0*/  IMAD.U32 R20, R40, 0x10000, RZ ;  /* 0x0001000028147824 */ /* 0x000fe400078e00ff */
[----:B------:R-:W-:Y:S01]  /*9500*/  FMUL.FTZ R48, R31, R30 ;  /* 0x0000001e1f307220 */ /* 0x000fe20000410000 */
[----:B------:R-:W-:Y:S02]  /*9510*/  IMAD.U32 R33, R27, 0x10000, RZ ;  /* 0x000100001b217824 */ /* 0x000fe400078e00ff */
[----:B------:R-:W-:Y:S01]  /*9520*/  FMUL.FTZ R43, R24, R35 ;  /* 0x00000023182b7220 */ /* 0x000fe20000410000 */
[----:B------:R-:W-:-:S02]  /*9530*/  IMAD.U32 R24, R47, 0x10000, RZ ;  /* 0x000100002f187824 */ /* 0x000fc400078e00ff */
[C---:B------:R-:W-:Y:S01]  /*9540*/  FFMA.FTZ R38, R12.reuse, R35, -R53 ;  /* 0x000000230c267223 */ /* 0x040fe20000010835 */
[-C--:B------:R-:W-:Y:S01]  /*9550*/  FMUL.FTZ R31, R31, R20.reuse ;  /* 0x000000141f1f7220 */ /* 0x080fe20000410000 */
[----:B------:R-:W-:Y:S01]  /*9560*/  FFMA.FTZ R42, R12, R45, R43 ;  /* 0x0000002d0c2a7223 */ /* 0x000fe2000001002b */
[----:B------:R-:W-:Y:S01]  /*9570*/  FFMA.FTZ R48, R21, R20, -R48 ;  /* 0x0000001415307223 */ /* 0x000fe20000010830 */
[----:B------:R-:W-:Y:S02]  /*9580*/  IMAD.U32 R12, R37, 0x10000, RZ ;  /* 0x00010000250c7824 */ /* 0x000fe400078e00ff */
[----:B------:R-:W-:Y:S01]  /*9590*/  FMUL.FTZ R20, R33, R24 ;  /* 0x0000001821147220 */ /* 0x000fe20000410000 */
        /* <DEDUP_REMOVED lines=8> */
[----:B------:R-:W-:Y:S02]  /*9620*/  IMAD.U32 R31, R46, 0x10000, RZ ;  /* 0x000100002e1f7824 */ /* 0x000fe400078e00ff */
[----:B------:R-:W-:Y:S01]  /*9630*/  FFMA.FTZ R50, R29, R24, R50 ;  /* 0x000000181d327223 */ /* 0x000fe20000010032 */
[C---:B------:R-:W-:Y:S01]  /*9640*/  FFMA.FTZ R33, R13.reuse, R44, R33 ;  /* 0x0000002c0d217223 */ /* 0x040fe20000010021 */
[----:B------:R-:W-:Y:S01]  /*9650*/  FFMA.FTZ R25, R13, R40, -R12 ;  /* 0x000000280d197223 */ /* 0x000fe2000001080c */
[----:B------:R-:W-:Y:S01]  /*9660*/  IMAD.U32 R28, R14, 0x10000, RZ ;  /* 0x000100000e1c7824 */ /* 0x000fe200078e00ff */
[----:B------:R-:W-:Y:S01]  /*9670*/  LOP3.LUT R26, R26, 0xffff0000, RZ, 0xc0, !PT ;  /* 0xffff00001a1a7812 */ /* 0x000fe200078ec0ff */
[----:B------:R-:W-:Y:S01]  /*9680*/  IMAD.U32 R21, R41, 0x10000, RZ ;  /* 0x0001000029157824 */ /* 0x000fe200078e00ff */
[----:B------:R-:W-:Y:S01]  /*9690*/  LOP3.LUT R27, R27, 0xffff0000, RZ, 0xc0, !PT ;  /* 0xffff00001b1b7812 */ /* 0x000fe200078ec0ff */
[----:B------:R-:W-:Y:S01]  /*96a0*/  FMUL.FTZ R29, R32, R31 ;  /* 0x0000001f201d7220 */ /* 0x000fe20000410000 */
[----:B------:R-:W-:Y:S01]  /*96b0*/  LOP3.LUT R13, R46, 0xffff0000, RZ, 0xc0, !PT ;  /* 0xffff00002e0d7812 */ /* 0x000fe200078ec0ff */
[-C--:B------:R-:W-:Y:S01]  /*96c0*/  FMUL.FTZ R35, R32, R21.reuse ;  /* 0x0000001520237220 */ /* 0x080fe20000410000 */
[----:B------:R-:W-:Y:S01]  /*96d0*/  LOP3.LUT R20, R47, 0xffff0000, RZ, 0xc0, !PT ;  /* 0xffff00002f147812 */ /* 0x000fe200078ec0ff */
[----:B------:R-:W-:Y:S01]  /*96e0*/  FFMA.FTZ R29, R28, R21, -R29 ;  /* 0x000000151c1d7223 */ /* 0x000fe2000001081d */
[----:B------:R-:W-:Y:S01]  /*96f0*/  LOP3.LUT R41, R41, 0xffff0000, RZ, 0xc0, !PT ;  /* 0xffff000029297812 */ /* 0x000fe200078ec0ff */
[----:B------:R-:W-:Y:S01]  /*9700*/  FMUL.FTZ R21, R26, R13 ;  /* 0x0000000d1a157220 */ /* 0x000fe20000410000 */
[----:B------:R-:W-:Y:S01]  /*9710*/  LOP3.LUT R12, R37, 0xffff0000, RZ, 0xc0, !PT ;  /* 0xffff0000250c7812 */ /* 0x000fe200078ec0ff */
[C---:B------:R-:W-:Y:S01]  /*9720*/  FMUL.FTZ R32, R27.reuse, R20 ;  /* 0x000000141b207220 */ /* 0x040fe20000410000 */
[----:B------:R-:W-:Y:S01]  /*9730*/  LOP3.LUT R14, R14, 0xffff0000, RZ, 0xc0, !PT ;  /* 0xffff00000e0e7812 */ /* 0x000fe200078ec0ff */
[----:B------:R-:W-:Y:S01]  /*9740*/  FMUL.FTZ R24, R26, R41 ;  /* 0x000000291a187220 */ /* 0x000fe20000410000 */
[----:B------:R-:W-:Y:S01]  /*9750*/  FFMA.FTZ R35, R28, R31, R35 ;  /* 0x0000001f1c237223 */ /* 0x000fe20000010023 */
        /* <DEDUP_REMOVED lines=15> */
.L_x_11794:
[----:B------:R-:W-:Y:S05]  /*9850*/  BSYNC B1 ;  /* 0x0000000000017941 */ /* 0x000fea0003800000 */
.L_x_11793:
[----:B------:R-:W-:Y:S01]  /*9860*/  PRMT R3, R3, 0x5410, R0 ;  /* 0x0000541003037816 */ /* 0x000fe20000000000 */
[----:B------:R-:W-:Y:S06]  /*9870*/  @P0 BRA `(.L_x_11785) ;  /* 0x00000004008c0947 */ /* 0x000fec0003800000 */
[----:B------:R-:W2:Y:S01]  /*9880*/  LDL R41, [R1+0x68] ;  /* 0x0000680001297983 */ /* 0x000ea20000100800 */
[----:B------:R-:W-:Y:S01]  /*9890*/  IMAD.IADD R39, R16, 0x1, R39 ;  /* 0x0000000110277824 */ /* 0x000fe200078e0227 */
[----:B01----:R-:W-:-:S04]  /*98a0*/  SHF.R.U32.HI R12, RZ, 0x3, R218 ;  /* 0x00000003ff0c7819 */ /* 0x003fc800000116da */
[----:B------:R-:W-:-:S04]  /*98b0*/  LOP3.LUT R0, R218, 0x38, R39, 0xf8, !PT ;  /* 0x00000038da007812 */ /* 0x000fc800078ef827 */
[----:B------:R-:W-:-:S05]  /*98c0*/  LOP3.LUT R0, R0, R12, RZ, 0x3c, !PT ;  /* 0x0000000c00007212 */ /* 0x000fca00078e3cff */
[----:B------:R-:W-:-:S04]  /*98d0*/  IMAD.IADD R0, R221, 0x1, R0 ;  /* 0x00000001dd007824 */ /* 0x000fc800078e0200 */
[----:B------:R-:W-:-:S05]  /*98e0*/  IMAD R0, R0, 0x2, R19 ;  /* 0x0000000200007824 */ /* 0x000fca00078e0213 */
[----:B------:R-:W0:Y:S01]  /*98f0*/  LDS.128 R24, [R0+0x18400] ;  /* 0x0184000000187984 */ /* 0x000e220000000c00 */
[----:B------:R-:W-:Y:S02]  /*9900*/  SHF.R.U64 R32, R4, 0x10, R5 ;  /* 0x0000001004207819 */ /* 0x000fe40000001205 */
[--C-:B------:R-:W-:Y:S02]  /*9910*/  SHF.R.U64 R21, R8, 0x10, R9.reuse ;  /* 0x0000001008157819 */ /* 0x100fe40000001209 */
[----:B------:R-:W-:Y:S02]  /*9920*/  PRMT R32, R54, 0x5432, R32 ;  /* 0x0000543236207816 */ /* 0x000fe40000000020 */
[----:B------:R-:W-:Y:S02]  /*9930*/  SHF.R.U32.HI R29, RZ, 0x10, R9 ;  /* 0x00000010ff1d7819 */ /* 0x000fe40000011609 */
[--C-:B------:R-:W-:Y:S01]  /*9940*/  SHF.R.U64 R30, R10, 0x10, R11.reuse ;  /* 0x000000100a1e7819 */ /* 0x100fe2000000120b */
[----:B------:R-:W-:Y:S01]  /*9950*/  IMAD.U32 R36, R32, 0x10000, RZ ;  /* 0x0001000020247824 */ /* 0x000fe200078e00ff */
[----:B------:R-:W-:-:S02]  /*9960*/  SHF.R.U32.HI R31, RZ, 0x10, R11 ;  /* 0x00000010ff1f7819 */ /* 0x000fc4000001160b */
[----:B------:R-:W-:Y:S02]  /*9970*/  SHF.R.U32.HI R33, RZ, 0x10, R5 ;  /* 0x00000010ff217819 */ /* 0x000fe40000011605 */
[----:B------:R-:W-:Y:S02]  /*9980*/  PRMT R21, R57, 0x5410, R21 ;  /* 0x0000541039157816 */ /* 0x000fe40000000015 */
[----:B------:R-:W-:Y:S02]  /*9990*/  SHF.R.U32.HI R37, RZ, 0x10, R7 ;  /* 0x00000010ff257819 */ /* 0x000fe40000011607 */
[----:B------:R-:W-:Y:S01]  /*99a0*/  PRMT R30, R3, 0x5432, R30 ;  /* 0x00005432031e7816 */ /* 0x000fe2000000001e */
[----:B------:R-:W-:Y:S01]  /*99b0*/  IMAD.U32 R28, R21, 0x10000, RZ ;  /* 0x00010000151c7824 */ /* 0x000fe200078e00ff */
[----:B------:R-:W-:Y:S02]  /*99c0*/  PRMT R31, R3, 0x5410, R31 ;  /* 0x00005410031f7816 */ /* 0x000fe4000000001f */
[----:B------:R-:W-:-:S02]  /*99d0*/  PRMT R33, R54, 0x5410, R33 ;  /* 0x0000541036217816 */ /* 0x000fc40000000021 */
[----:B------:R-:W-:Y:S02]  /*99e0*/  PRMT R29, R58, 0x5410, R29 ;  /* 0x000054103a1d7816 */ /* 0x000fe4000000001d */
[----:B------:R-:W-:Y:S01]  /*99f0*/  PRMT R37, R56, 0x5410, R37 ;  /* 0x0000541038257816 */ /* 0x000fe20000000025 */
[----:B------:R-:W-:Y:S02]  /*9a00*/  IMAD.U32 R38, R33, 0x10000, RZ ;  /* 0x0001000021267824 */ /* 0x000fe400078e00ff */
[----:B0-----:R-:W-:-:S04]  /*9a10*/  IMAD.U32 R9, R24, 0x10000, RZ ;  /* 0x0001000018097824 */ /* 0x001fc800078e00ff */
[----:B------:R-:W-:Y:S01]  /*9a20*/  FMUL.FTZ R40, R9, R36 ;  /* 0x0000002409287220 */ /* 0x000fe20000410000 */
[----:B------:R-:W-:Y:S01]  /*9a30*/  IMAD.U32 R11, R25, 0x10000, RZ ;  /* 0x00010000190b7824 */ /* 0x000fe200078e00ff */
[----:B------:R-:W-:Y:S01]  /*9a40*/  LOP3.LUT R10, R24, 0xffff0000, RZ, 0xc0, !PT ;  /* 0xffff0000180a7812 */ /* 0x000fe200078ec0ff */
[----:B------:R-:W-:Y:S01]  /*9a50*/  FMUL.FTZ R42, R9, R28 ;  /* 0x0000001c092a7220 */ /* 0x000fe20000410000 */
[----:B------:R-:W-:Y:S01]  /*9a60*/  LOP3.LUT R24, R25, 0xffff0000, RZ, 0xc0, !PT ;  /* 0xffff000019187812 */ /* 0x000fe200078ec0ff */
[----:B------:R-:W-:Y:S02]  /*9a70*/  IMAD.U32 R20, R27, 0x10000, RZ ;  /* 0x000100001b147824 */ /* 0x000fe400078e00ff */
[----:B------:R-:W-:Y:S02]  /*9a80*/  IMAD.U32 R25, R37, 0x10000, RZ ;  /* 0x0001000025197824 */ /* 0x000fe400078e00ff */
[----:B------:R-:W-:Y:S01]  /*9a90*/  FMUL.FTZ R44, R11, R38 ;  /* 0x000000260b2c7220 */ /* 0x000fe20000410000 */
[----:B------:R-:W-:-:S02]  /*9aa0*/  SHF.R.U64 R35, R6, 0x10, R7 ;  /* 0x0000001006237819 */ /* 0x000fc40000001207 */
[----:B------:R-:W-:Y:S02]  /*9ab0*/  LOP3.LUT R9, R32, 0xffff0000, RZ, 0xc0, !PT ;  /* 0xffff000020097812 */ /* 0x000fe400078ec0ff */
[----:B------:R-:W-:Y:S02]  /*9ac0*/  LOP3.LUT R21, R21, 0xffff0000, RZ, 0xc0, !PT ;  /* 0xffff000015157812 */ /* 0x000fe400078ec0ff */
[----:B------:R-:W-:Y:S02]  /*9ad0*/  PRMT R35, R55, 0x5410, R35 ;  /* 0x0000541037237816 */ /* 0x000fe40000000023 */
[----:B------:R-:W-:Y:S02]  /*9ae0*/  LOP3.LUT R33, R33, 0xffff0000, RZ, 0xc0, !PT ;  /* 0xffff000021217812 */ /* 0x000fe400078ec0ff */
[----:B------:R-:W-:Y:S01]  /*9af0*/  LOP3.LUT R37, R37, 0xffff0000, RZ, 0xc0, !PT ;  /* 0xffff000025257812 */ /* 0x000fe200078ec0ff */
[----:B--2---:R-:W0:Y:S02]  /*9b00*/  LDS.128 R12, [R41+0x18400] ;  /* 0x01840000290c7984 */ /* 0x004e240000000c00 */
[----:B0-----:R-:W-:-:S04]  /*9b10*/  IMAD.U32 R3, R12, 0x10000, RZ ;  /* 0x000100000c037824 */ /* 0x001fc800078e00ff */
[----:B------:R-:W-:Y:S01]  /*9b20*/  FFMA.FTZ R40, R3, R28, -R40 ;  /* 0x0000001c03287223 */ /* 0x000fe20000010828 */
[----:B------:R-:W-:Y:S02]  /*9b30*/  IMAD.U32 R28, R29, 0x10000, RZ ;  /* 0x000100001d1c7824 */ /* 0x000fe400078e00ff */
[----:B------:R-:W-:Y:S01]  /*9b40*/  FFMA.FTZ R42, R3, R36, R42 ;  /* 0x00000024032a7223 */ /* 0x000fe2000001002a */
[----:B------:R-:W-:Y:S02]  /*9b50*/  IMAD.U32 R5, R13, 0x10000, RZ ;  /* 0x000100000d057824 */ /* 0x000fe400078e00ff */
[----:B------:R-:W-:Y:S02]  /*9b60*/  IMAD.U32 R3, R31, 0x10000, RZ ;  /* 0x000100001f037824 */ /* 0x000fe400078e00ff */
[-C--:B------:R-:W-:Y:S01]  /*9b70*/  FMUL.FTZ R36, R11, R28.reuse ;  /* 0x0000001c0b247220 */ /* 0x080fe20000410000 */
[----:B------:R-:W-:Y:S02]  /*9b80*/  IMAD.U32 R8, R15, 0x10000, RZ ;  /* 0x000100000f087824 */ /* 0x000fe400078e00ff */
[C---:B------:R-:W-:Y:S01]  /*9b90*/  FMUL.FTZ R11, R20.reuse, R25 ;  /* 0x00000019140b7220 */ /* 0x040fe20000410000 */
[----:B------:R-:W-:Y:S01]  /*9ba0*/  FFMA.FTZ R44, R5, R28, -R44 ;  /* 0x0000001c052c7223 */ /* 0x000fe2000001082c */
[-C--:B------:R-:W-:Y:S01]  /*9bb0*/  FMUL.FTZ R28, R20, R3.reuse ;  /* 0x00000003141c7220 */ /* 0x080fe20000410000 */
[----:B------:R-:W-:Y:S01]  /*9bc0*/  LOP3.LUT R4, R12, 0xffff0000, RZ, 0xc0, !PT ;  /* 0xffff00000c047812 */ /* 0x000fe200078ec0ff */
[----:B------:R-:W-:Y:S01]  /*9bd0*/  FFMA.FTZ R20, R8, R3, -R11 ;  /* 0x0000000308147223 */ /* 0x000fe2000001080b */
[C---:B------:R-:W-:Y:S01]  /*9be0*/  FMUL.FTZ R3, R10.reuse, R9 ;  /* 0x000000090a037220 */ /* 0x040fe20000410000 */
[----:B------:R-:W-:Y:S01]  /*9bf0*/  LOP3.LUT R12, R13, 0xffff0000, RZ, 0xc0, !PT ;  /* 0xffff00000d0c7812 */ /* 0x000fe200078ec0ff */
[----:B------:R-:W-:Y:S01]  /*9c00*/  FFMA.FTZ R36, R5, R38, R36 ;  /* 0x0000002605247223 */ /* 0x000fe20000010024 */
[----:B------:R-:W-:Y:S01]  /*9c10*/  FMUL.FTZ R11, R10, R21 ;  /* 0x000000150a0b7220 */ /* 0x000fe20000410000 */
[C---:B------:R-:W-:Y:S01]  /*9c20*/  IMAD.U32 R6, R14.reuse, 0x10000, RZ ;  /* 0x000100000e067824 */ /* 0x040fe200078e00ff */
[----:B------:R-:W-:Y:S01]  /*9c30*/  LOP3.LUT R7, R14, 0xffff0000, RZ, 0xc0, !PT ;  /* 0xffff00000e077812 */ /* 0x000fe200078ec0ff */
[----:B------:R-:W-:-:S02]  /*9c40*/  IMAD.U32 R13, R26, 0x10000, RZ ;  /* 0x000100001a0d7824 */ /* 0x000fc400078e00ff */
[----:B------:R-:W-:Y:S01]  /*9c50*/  FFMA.FTZ R21, R4, R21, -R3 ;  /* 0x0000001504157223 */ /* 0x000fe20000010803 */
[----:B------:R-:W-:Y:S01]  /*9c60*/  IMAD.U32 R5, R35, 0x10000, RZ ;  /* 0x0001000023057824 */ /* 0x000fe200078e00ff */
[----:B------:R-:W-:Y:S01]  /*9c70*/  LOP3.LUT R14, R15, 0xffff0000, RZ, 0xc0, !PT ;  /* 0xffff00000f0e7812 */ /* 0x000fe200078ec0ff */
[----:B------:R-:W-:Y:S01]  /*9c80*/  IMAD.U32 R3, R30, 0x10000, RZ ;  /* 0x000100001e037824 */ /* 0x000fe200078e00ff */
[----:B------:R-:W-:Y:S01]  /*9c90*/  LOP3.LUT R15, R26, 0xffff0000, RZ, 0xc0, !PT ;  /* 0xffff00001a0f7812 */ /* 0x000fe200078ec0ff */
[----:B------:R-:W-:Y:S01]  /*9ca0*/  FFMA.FTZ R11, R4, R9, R11 ;  /* 0x00000009040b7223 */ /* 0x000fe2000001000b */
[----:B------:R-:W-:Y:S01]  /*9cb0*/  LOP3.LUT R26, R27, 0xffff0000, RZ, 0xc0, !PT ;  /* 0xffff00001b1a7812 */ /* 0x000fe200078ec0ff */
[C---:B------:R-:W-:Y:S01]  /*9cc0*/  FMUL.FTZ R27, R13.reuse, R5 ;  /* 0x000000050d1b7220 */ /* 0x040fe20000410000 */
[----:B------:R-:W-:Y:S01]  /*9cd0*/  FMUL.FTZ R13, R13, R3 ;  /* 0x000000030d0d7220 */ /* 0x000fe20000410000 */
[----:B------:R-:W-:Y:S02]  /*9ce0*/  LOP3.LUT R4, R35, 0xffff0000, RZ, 0xc0, !PT ;  /* 0xffff000023047812 */ /* 0x000fe400078ec0ff */
[----:B------:R-:W-:-:S02]  /*9cf0*/  LOP3.LUT R29, R29, 0xffff0000, RZ, 0xc0, !PT ;  /* 0xffff00001d1d7812 */ /* 0x000fc400078ec0ff */
[----:B------:R-:W-:Y:S02]  /*9d00*/  LOP3.LUT R30, R30, 0xffff0000, RZ, 0xc0, !PT ;  /* 0xffff00001e1e7812 */ /* 0x000fe400078ec0ff */
[----:B------:R-:W-:Y:S01]  /*9d10*/  LOP3.LUT R31, R31, 0xffff0000, RZ, 0xc0, !PT ;  /* 0xffff00001f1f7812 */ /* 0x000fe200078ec0ff */
[----:B------:R-:W-:Y:S01]  /*9d20*/  FFMA.FTZ R28, R8, R25, R28 ;  /* 0x00000019081c7223 */ /* 0x000fe2000001001c */
[C---:B------:R-:W-:Y:S01]  /*9d30*/  FFMA.FTZ R27, R6.reuse, R3, -R27 ;  /* 0x00000003061b7223 */ /* 0x040fe2000001081b */
[----:B------:R-:W-:Y:S01]  /*9d40*/  FFMA.FTZ R10, R6, R5, R13 ;  /* 0x00000005060a7223 */ /* 0x000fe2000001000d */
[----:B------:R-:W-:Y:S01]  /*9d50*/  FMUL.FTZ R25, R24, R33 ;  /* 0x0000002118197220 */ /* 0x000fe20000410000 */
[C---:B------:R-:W-:Y:S01]  /*9d60*/  FMUL.FTZ R6, R15.reuse, R4 ;  /* 0x000000040f067220 */ /* 0x040fe20000410000 */
[----:B------:R-:W-:Y:S01]  /*9d70*/  FMUL.FTZ R3, R26, R37 ;  /* 0x000000251a037220 */ /* 0x000fe20000410000 */
[----:B------:R-:W-:Y:S01]  /*9d80*/  FMUL.FTZ R24, R24, R29 ;  /* 0x0000001d18187220 */ /* 0x000fe20000410000 */
[-C--:B------:R-:W-:Y:S01]  /*9d90*/  FMUL.FTZ R15, R15, R30.reuse ;  /* 0x0000001e0f0f7220 */ /* 0x080fe20000410000 */
[----:B------:R-:W-:Y:S01]  /*9da0*/  FMUL.FTZ R26, R26, R31 ;  /* 0x0000001f1a1a7220 */ /* 0x000fe20000410000 */
[----:B------:R-:W-:Y:S01]  /*9db0*/  FFMA.FTZ R25, R12, R29, -R25 ;  /* 0x0000001d0c197223 */ /* 0x000fe20000010819 */
        /* <DEDUP_REMOVED lines=15> */
.L_x_11785:
[----:B------:R-:W-:Y:S05]  /*9eb0*/  BSYNC B0 ;  /* 0x0000000000007941 */ /* 0x000fea0003800000 */
.L_x_11771:
        /* <DEDUP_REMOVED lines=8> */
.L_x_11768:
[----:B-1----:R-:W1:Y:S01]  /*9f40*/  S2R R3, SR_TID.X ;  /* 0x0000000000037919 */ /* 0x002e620000002100 */
[----:B--23--:R-:W-:Y:S01]  /*9f50*/  IMAD.U32 R0, RZ, RZ, UR37 ;  /* 0x00000025ff007e24 */ /* 0x00cfe2000f8e00ff */
[----:B------:R-:W-:Y:S05]  /*9f60*/  WARPSYNC.ALL ;  /* 0x0000000000007948 */ /* 0x000fea0003800000 */
[----:B------:R-:W-:Y:S02]  /*9f70*/  ISETP.NE.AND P0, PT, R0, 0x3, PT ;  /* 0x000000030000780c */ /* 0x000fe40003f05270 */
[----:B------:R-:W-:-:S11]  /*9f80*/  LOP3.LUT R18, R18, 0xfff7ffff, RZ, 0xc0, !PT ;  /* 0xfff7ffff12127812 */ /* 0x000fd600078ec0ff */
[----:B------:R-:W-:Y:S02]  /*9f90*/  @P0 LOP3.LUT R18, R18, 0x80000, RZ, 0xfc, !PT ;  /* 0x0008000012120812 */ /* 0x000fe400078efcff */
[----:B-1----:R-:W-:-:S05]  /*9fa0*/  SHF.R.U32.HI R3, RZ, 0x7, R3 ;  /* 0x00000007ff037819 */ /* 0x002fca0000011603 */
[----:B------:R-:W-:-:S05]  /*9fb0*/  VIADD R72, R3, 0x8 ;  /* 0x0000000803487836 */ /* 0x000fca0000000000 */
[----:B------:R1:W-:Y:S06]  /*9fc0*/  BAR.SYNC.DEFER_BLOCKING R72, 0x100 ;  /* 0x000400480000751d */ /* 0x0003ec0000010000 */
[----:B------:R-:W-:Y:S05]  /*9fd0*/  @!P0 BRA `(.L_x_11795) ;  /* 0x0000000000048947 */ /* 0x000fea0003800000 */
[----:B------:R-:W-:Y:S01]  /*9fe0*/  BPT.TRAP 0x1 ;  /* 0x000000040000795c */ /* 0x000fe20000300000 */
.L_x_11795:
[----:B------:R-:W-:Y:S01]  /*9ff0*/  IMAD R4, R2, 0x8, R19 ;  /* 0x0000000802047824 */ /* 0x000fe200078e0213 */
[----:B------:R-:W-:-:S04]  /*a000*/  SHF.L.U32 R73, R202, 0x1f, RZ ;  /* 0x0000001fca497819 */ /* 0x000fc800000006ff */
[----:B------:R2:W3:Y:S01]  /*a010*/  SYNCS.PHASECHK.TRANS64.TRYWAIT P1, [R4+URZ+0x22830], R73 ;  /* 0x02283049040075a7 */ /* 0x0004e2000802017f */
[----:B------:R-:W-:Y:S05]  /*a020*/  @!P0 BRA `(.L_x_11796) ;  /* 0x0000000000048947 */ /* 0x000fea0003800000 */
[----:B------:R-:W-:Y:S01]  /*a030*/  BPT.TRAP 0x1 ;  /* 0x000000040000795c */ /* 0x000fe20000300000 */
.L_x_11796:
[----:B------:R-:W4:Y:S01]  /*a040*/  S2R R3, SR_TID.X ;  /* 0x0000000000037919 */ /* 0x000f220000002100 */
[----:B------:R-:W-:-:S05]  /*a050*/  VIADD R0, R19, 0x1c400 ;  /* 0x0001c40013007836 */ /* 0x000fca0000000000 */
[----:B------:R-:W-:-:S04]  /*a060*/  SHF.R.U32.HI R0, RZ, 0x4, R0 ;  /* 0x00000004ff007819 */ /* 0x000fc80000011600 */
[----:B------:R-:W-:Y:S02]  /*a070*/  LOP3.LUT R0, R0, 0x3fff, RZ, 0xc0, !PT ;  /* 0x00003fff00007812 */ /* 0x000fe400078ec0ff */
[----:B----4-:R-:W-:-:S04]  /*a080*/  LOP3.LUT R3, R3, 0x7f, RZ, 0xc0, !PT ;  /* 0x0000007f03037812 */ /* 0x010fc800078ec0ff */
[----:B------:R-:W-:Y:S01]  /*a090*/  ISETP.NE.AND P0, PT, R3, RZ, PT ;  /* 0x000000ff0300720c */ /* 0x000fe20003f05270 */
[----:B---3--:R-:W-:-:S12]  /*a0a0*/  @P1 BRA `(.L_x_11797) ;  /* 0x0000000000081947 */ /* 0x008fd80003800000 */
[----:B------:R-:W3:Y:S02]  /*a0b0*/  SYNCS.PHASECHK.TRANS64.TRYWAIT P1, [R4+URZ+0x22830], R73 ;  /* 0x02283049040075a7 */ /* 0x000ee4000802017f */
[----:B---3--:R-:W-:Y:S05]  /*a0c0*/  @!P1 BRA `(.L_x_11798) ;  /* 0x000001bc00189947 */ /* 0x008fea0003800000 */
.L_x_11797:
[----:B------:R-:W-:Y:S05]  /*a0d0*/  WARPSYNC.ALL ;  /* 0x0000000000007948 */ /* 0x000fea0003800000 */
[----:B------:R-:W-:-:S05]  /*a0e0*/  LOP3.LUT R21, R0, 0x10000, RZ, 0xfc, !PT ;  /* 0x0001000000157812 */ /* 0x000fca00078efcff */
[----:B------:R-:W-:Y:S01]  /*a0f0*/  IMAD R8, R2, 0x300, R21 ;  /* 0x0000030002087824 */ /* 0x000fe200078e0215 */
[----:B------:R-:W-:Y:S01]  /*a100*/  LOP3.LUT R6, R34, 0x10000, RZ, 0xfc, !PT ;  /* 0x0001000022067812 */ /* 0x000fe200078efcff */
[----:B------:R-:W-:Y:S01]  /*a110*/  IMAD.MOV.U32 R9, RZ, RZ, 0x40000040 ;  /* 0x40000040ff097424 */ /* 0x000fe200078e00ff */
[----:B0-----:R-:W-:Y:S01]  /*a120*/  WARPGROUP.ARRIVE ;  /* 0x00000000000079c5 */ /* 0x001fe20000000000 */
[----:B------:R-:W-:Y:S01]  /*a130*/  IMAD.MOV.U32 R7, RZ, RZ, 0x40000040 ;  /* 0x40000040ff077424 */ /* 0x000fe200078e00ff */
[C---:B------:R-:W-:Y:S01]  /*a140*/  R2UR UR6, R8.reuse ;  /* 0x00000000080672ca */ /* 0x040fe200000e0000 */
[----:B------:R-:W-:Y:S01]  /*a150*/  VIADD R10, R8, 0x2 ;  /* 0x00000002080a7836 */ /* 0x000fe20000000000 */
[----:B------:R-:W-:Y:S01]  /*a160*/  R2UR UR7, R9 ;  /* 0x00000000090772ca */ /* 0x000fe200000e0000 */
[C---:B------:R-:W-:Y:S01]  /*a170*/  VIADD R14, R6.reuse, 0x2 ;  /* 0x00000002060e7836 */ /* 0x040fe20000000000 */
[C---:B------:R-:W-:Y:S01]  /*a180*/  R2UR UR4, R6.reuse ;  /* 0x00000000060472ca */ /* 0x040fe200000e0000 */
[----:B------:R-:W-:Y:S01]  /*a190*/  IMAD.MOV.U32 R11, RZ, RZ, 0x40000040 ;  /* 0x40000040ff0b7424 */ /* 0x000fe200078e00ff */
[----:B------:R-:W-:Y:S01]  /*a1a0*/  R2UR UR5, R7 ;  /* 0x00000000070572ca */ /* 0x000fe200000e0000 */
[----:B------:R-:W-:Y:S01]  /*a1b0*/  IMAD.MOV.U32 R15, RZ, RZ, 0x40000040 ;  /* 0x40000040ff0f7424 */ /* 0x000fe200078e00ff */
[----:B------:R-:W0:Y:S01]  /*a1c0*/  LDC R20, c[0x0][0x448] ;  /* 0x00011200ff147b82 */ /* 0x000e220000000800 */
[----:B------:R-:W-:Y:S01]  /*a1d0*/  VIADD R12, R6, 0x4 ;  /* 0x00000004060c7836 */ /* 0x000fe20000000000 */
[----:B------:R-:W4:Y:S01]  /*a1e0*/  S2R R80, SR_TID.X ;  /* 0x0000000000507919 */ /* 0x000f220000002100 */
[----:B------:R-:W-:Y:S01]  /*a1f0*/  IMAD.MOV.U32 R13, RZ, RZ, 0x40000040 ;  /* 0x40000040ff0d7424 */ /* 0x000fe200078e00ff */
[----:B------:R-:W-:Y:S01]  /*a200*/  ULDC.64 UR8, c[0x0][0x9e0] ;  /* 0x0002780000087ab9 */ /* 0x000fe20000000a00 */
[----:B------:R-:W-:Y:S01]  /*a210*/  IMAD.MOV.U32 R9, RZ, RZ, 0x40000040 ;  /* 0x40000040ff097424 */ /* 0x000fe200078e00ff */
[----:B------:R-:W-:Y:S01]  /*a220*/  UISETP.GE.AND UP0, UPT, UR9, 0x1, UPT ;  /* 0x000000010900788c */ /* 0x000fe2000bf06270 */
[----:B------:R-:W-:Y:S01]  /*a230*/  LOP3.LUT R18, R18, 0xffefffff, RZ, 0xc0, !PT ;  /* 0xffefffff12127812 */ /* 0x000fe200078ec0ff */
[----:B------:R-:W-:-:S02]  /*a240*/  ULDC UR43, c[0x0][0x9dc] ;  /* 0x00027700002b7ab9 */ /* 0x000fc40000000800 */
[----:B------:R-:W-:Y:S01]  /*a250*/  ULOP3.LUT UR43, URZ, UR43, URZ, 0x33, !UPT ;  /* 0x0000002b3f2b7292 */ /* 0x000fe2000f8e333f */
[----:B------:R-:W-:Y:S01]  /*a260*/  HGMMA.64x96x16.F32.BF16 R24, gdesc[UR4], RZ, !UPT, gsb0 ;  /* 0x01600000041879f0 */ /* 0x000fe2000c0018ff */
[----:B------:R-:W-:Y:S01]  /*a270*/  R2UR UR6, R10 ;  /* 0x000000000a0672ca */ /* 0x000fe200000e0000 */
[----:B------:R-:W-:Y:S01]  /*a280*/  VIADD R10, R8, 0x4 ;  /* 0x00000004080a7836 */ /* 0x000fe20000000000 */
[----:B------:R-:W-:Y:S01]  /*a290*/  R2UR UR7, R11 ;  /* 0x000000000b0772ca */ /* 0x000fe200000e0000 */
[----:B------:R-:W-:Y:S01]  /*a2a0*/  IMAD.MOV.U32 R11, RZ, RZ, 0x40000040 ;  /* 0x40000040ff0b7424 */ /* 0x000fe200078e00ff */
[----:B------:R-:W-:Y:S01]  /*a2b0*/  R2UR UR4, R14 ;  /* 0x000000000e0472ca */ /* 0x000fe200000e0000 */
[----:B------:R-:W-:Y:S01]  /*a2c0*/  UP2UR UR40, UPR, URZ, 0x1 ;  /* 0x000000013f287883 */ /* 0x000fe20008000000 */
[----:B------:R-:W-:Y:S02]  /*a2d0*/  R2UR UR5, R15 ;  /* 0x000000000f0572ca */ /* 0x000fe400000e0000 */
[----:B0-----:R-:W-:-:S02]  /*a2e0*/  ISETP.NE.AND P1, PT, R20, 0x1, PT ;  /* 0x000000011400780c */ /* 0x001fc40003f25270 */
[----:B----4-:R-:W-:-:S11]  /*a2f0*/  SHF.R.U32.HI R80, RZ, 0x7, R80 ;  /* 0x00000007ff507819 */ /* 0x010fd60000011650 */
[----:B------:R-:W0:Y:S01]  /*a300*/  @P1 LDC R20, c[0x0][0x44c] ;  /* 0x00011300ff141b82 */ /* 0x000e220000000800 */
[----:B------:R-:W-:Y:S01]  /*a310*/  @P1 LOP3.LUT R18, R18, 0x100000, RZ, 0xfc, !PT ;  /* 0x0010000012121812 */ /* 0x000fe200078efcff */
[----:B------:R-:W-:Y:S02]  /*a320*/  WARPGROUP.DEPBAR.LE gsb0, 0x0 ;  /* 0x00008000000079c5 */ /* 0x000fe40000010000 */
[----:B------:R-:W-:-:S06]  /*a330*/  WARPGROUP.ARRIVE ;  /* 0x00000000000079c5 */ /* 0x000fcc0000000000 */
[----:B------:R-:W-:Y:S01]  /*a340*/  HGMMA.64x96x16.F32.BF16 R24, gdesc[UR4], R24, gsb0 ;  /* 0x01600000041879f0 */ /* 0x000fe20008001818 */
        /* <DEDUP_REMOVED lines=17> */
[----:B------:R-:W-:Y:S02]  /*a460*/  ULDC UR4, c[0x0][0x9d8] ;  /* 0x0002760000047ab9 */ /* 0x000fe40000000800 */
[----:B------:R-:W-:Y:S02]  /*a470*/  WARPGROUP.DEPBAR.LE gsb0, 0x0 ;  /* 0x00008000000079c5 */ /* 0x000fe40000010000 */
[----:B------:R-:W-:Y:S01]  /*a480*/  FMUL.FTZ R79, R49, UR4 ;  /* 0x00000004314f7c20 */ /* 0x000fe20008410000 */
[----:B------:R-:W-:Y:S01]  /*a490*/  FMUL.FTZ R3, R27, UR4 ;  /* 0x000000041b037c20 */ /* 0x000fe20008410000 */
[----:B------:R-:W4:Y:S01]  /*a4a0*/  @P1 LDC R49, c[0x0][0x450] ;  /* 0x00011400ff311b82 */ /* 0x000f220000000800 */
[----:B------:R-:W-:Y:S01]  /*a4b0*/  FMUL.FTZ R27, R39, UR4 ;  /* 0x00000004271b7c20 */ /* 0x000fe20008410000 */
[----:B------:R-:W-:Y:S01]  /*a4c0*/  FMUL.FTZ R39, R55, UR4 ;  /* 0x0000000437277c20 */ /* 0x000fe20008410000 */
[----:B------:R-:W-:Y:S01]  /*a4d0*/  FMUL.FTZ R55, R57, UR4 ;  /* 0x0000000439377c20 */ /* 0x000fe20008410000 */
[----:B------:R-:W-:Y:S01]  /*a4e0*/  FMUL.FTZ R57, R61, UR4 ;  /* 0x000000043d397c20 */ /* 0x000fe20008410000 */
[----:B------:R-:W-:-:S02]  /*a4f0*/  IMAD.IADD R61, R210, 0x1, R209 ;  /* 0x00000001d23d7824 */ /* 0x000fc400078e02d1 */
[----:B------:R-:W-:Y:S01]  /*a500*/  FMUL.FTZ R74, R25, UR4 ;  /* 0x00000004194a7c20 */ /* 0x000fe20008410000 */
[----:B------:R-:W-:Y:S01]  /*a510*/  FMUL.FTZ R25, R35, UR4 ;  /* 0x0000000423197c20 */ /* 0x000fe20008410000 */
[----:B------:R-:W-:Y:S01]  /*a520*/  FMUL.FTZ R35, R51, UR4 ;  /* 0x0000000433237c20 */ /* 0x000fe20008410000 */
[----:B0-----:R-:W-:-:S04]  /*a530*/  @P1 IMAD.HI.U32 R20, R61, R20, RZ ;  /* 0x000000143d141227 */ /* 0x001fc800078e00ff */
        /* <DEDUP_REMOVED lines=14> */
[----:B----4-:R-:W-:Y:S01]  /*a620*/  @P1 SHF.R.U32.HI R61, RZ, R49, R20 ;  /* 0x00000031ff3d1219 */ /* 0x010fe20000011614 */
[----:B------:R-:W-:-:S02]  /*a630*/  @!P0 VIADD R49, R4, 0x22840 ;  /* 0x0002284004318836 */ /* 0x000fc40000000000 */
[----:B------:R-:W-:Y:S01]  /*a640*/  FMUL.FTZ R44, R59, UR4 ;  /* 0x000000043b2c7c20 */ /* 0x000fe20008410000 */
        /* <DEDUP_REMOVED lines=8> */
[----:B------:R-:W-:Y:S01]  /*a6d0*/  IADD3 R20, -R80, 0xb, RZ ;  /* 0x0000000b50147810 */ /* 0x000fe20007ffe1ff */
        /* <DEDUP_REMOVED lines=15> */
[----:B------:R-:W-:Y:S01]  /*a7d0*/  @!P0 PRMT R49, RZ, 0x654, R49 ;  /* 0x00000654ff318816 */ /* 0x000fe20000000031 */
[----:B------:R-:W-:Y:S01]  /*a7e0*/  FMUL.FTZ R50, R71, UR4 ;  /* 0x0000000447327c20 */ /* 0x000fe20008410000 */
[----:B------:R-:W-:Y:S01]  /*a7f0*/  FMUL.FTZ R68, R68, UR4 ;  /* 0x0000000444447c20 */ /* 0x000fe20008410000 */
[----:B------:R-:W-:Y:S01]  /*a800*/  FMUL.FTZ R70, R70, UR4 ;  /* 0x0000000446467c20 */ /* 0x000fe20008410000 */
[----:B------:R-:W-:Y:S01]  /*a810*/  PLOP3.LUT P1, PT, PT, PT, UP0, 0x40, 0x0 ;  /* 0x000000000000781c */ /* 0x000fe20003f2e808 */
[----:B------:R4:W-:Y:S06]  /*a820*/  BAR.ARV R20, 0x100 ;  /* 0x000400140000751d */ /* 0x0009ec0000002000 */
[C-C-:B------:R-:W-:Y:S01]  /*a830*/  IADD3 R58, -R205.reuse, 0x61, R54.reuse ;  /* 0x00000061cd3a7810 */ /* 0x140fe20007ffe136 */
[----:B------:R1:W-:Y:S01]  /*a840*/  @!P0 SYNCS.ARRIVE.TRANS64.RED.A1T0 RZ, [R49+URZ], RZ ;  /* 0x000000ff31ff89a7 */ /* 0x0003e2000810043f */
[----:B------:R-:W1:Y:S01]  /*a850*/  MUFU.TANH R5, R5 ;  /* 0x0000000500057308 */ /* 0x000e620000002400 */
[----:B------:R-:W-:Y:S01]  /*a860*/  IMAD.MOV.U32 R63, RZ, RZ, -0x60 ;  /* 0xffffffa0ff3f7424 */ /* 0x000fe200078e00ff */
[----:B------:R-:W-:Y:S01]  /*a870*/  IADD3 R67, -R205, 0x60, R54 ;  /* 0x00000060cd437810 */ /* 0x000fe20007ffe136 */
[----:B------:R-:W-:-:S02]  /*a880*/  IMAD.IADD R58, R58, 0x1, -R203 ;  /* 0x000000013a3a7824 */ /* 0x000fc400078e0acb */
[----:B------:R-:W-:Y:S02]  /*a890*/  IMAD R82, R176, R63, 0x60 ;  /* 0x00000060b0527424 */ /* 0x000fe400078e023f */
[C---:B------:R-:W-:Y:S01]  /*a8a0*/  VIADD R80, R58.reuse, UR8 ;  /* 0x000000083a507c36 */ /* 0x040fe20008000000 */
[----:B------:R-:W1:Y:S01]  /*a8b0*/  MUFU.TANH R74, R74 ;  /* 0x0000004a004a7308 */ /* 0x000e620000002400 */
[----:B------:R-:W-:Y:S02]  /*a8c0*/  VIADD R71, R58, UR43 ;  /* 0x0000002b3a477c36 */ /* 0x000fe40008000000 */
[----:B------:R-:W-:Y:S01]  /*a8d0*/  IMAD.IADD R81, R82, 0x1, -R205 ;  /* 0x0000000152517824 */ /* 0x000fe200078e0acd */
[----:B0-----:R-:W-:Y:S01]  /*a8e0*/  VIADDMNMX R62, R60, R80, R67, PT ;  /* 0x000000503c3e7246 */ /* 0x001fe20003800143 */
[----:B------:R-:W-:-:S03]  /*a8f0*/  IMAD.IADD R63, R71, 0x1, R60 ;  /* 0x00000001473f7824 */ /* 0x000fc600078e023c */
        /* <DEDUP_REMOVED lines=44> */
[----:B-1----:R4:W1:Y:S08]  /*abc0*/  MUFU.TANH R49, R70 ;  /* 0x0000004600317308 */ /* 0x0028700000002400 */
[----:B------:R-:W0:Y:S01]  /*abd0*/  MUFU.TANH R50, R50 ;  /* 0x0000003200327308 */ /* 0x000e220000002400 */
[----:B----4-:R-:W-:Y:S05]  /*abe0*/  @P1 BRA `(.L_x_11799) ;  /* 0x0000000000541947 */ /* 0x010fea0003800000 */
        /* <DEDUP_REMOVED lines=12> */
.L_x_11801:
[----:B------:R-:W-:-:S06]  /*acb0*/  UISETP.NE.AND UP0, UPT, UR9, 0x1, UPT ;  /* 0x000000010900788c */ /* 0x000fcc000bf05270 */
[----:B------:R-:W-:-:S05]  /*acc0*/  PLOP3.LUT P1, PT, PT, PT, UP0, 0x80, 0x0 ;  /* 0x000000000000781c */ /* 0x000fca0003f2f008 */
[----:B------:R-:W-:-:S08]  /*acd0*/  @UP0 ULDC.64 UR4, c[0x0][0x9e8] ;  /* 0x00027a0000040ab9 */ /* 0x000fd00000000a00 */
[----:B------:R-:W-:-:S05]  /*ace0*/  @P1 IMAD.HI.U32 R58, R54, UR4, RZ ;  /* 0x00000004363a1c27 */ /* 0x000fca000f8e00ff */
[----:B------:R-:W-:-:S07]  /*acf0*/  @P1 SHF.R.U32.HI R54, RZ, UR5, R58 ;  /* 0x00000005ff361c19 */ /* 0x000fce000801163a */
.L_x_11802:
[----:B------:R-:W-:Y:S05]  /*ad00*/  BSYNC B0 ;  /* 0x0000000000007941 */ /* 0x000fea0003800000 */
.L_x_11800:
[----:B------:R-:W-:-:S05]  /*ad10*/  IMAD R54, R54, UR9, R81 ;  /* 0x0000000936367c24 */ /* 0x000fca000f8e0251 */
[----:B------:R-:W-:Y:S02]  /*ad20*/  VIMNMX R63, R63, R54, !PT ;  /* 0x000000363f3f7248 */ /* 0x000fe40007fe0100 */
[----:B------:R-:W-:-:S07]  /*ad30*/  VIADDMNMX R62, R54, UR9, R62, PT ;  /* 0x00000009363e7c46 */ /* 0x000fce000b80013e */
.L_x_11799:
[C---:B------:R-:W-:Y:S01]  /*ad40*/  ISETP.GE.AND P1, PT, R82.reuse, 0x2, PT ;  /* 0x000000025200780c */ /* 0x040fe20003f26270 */
[----:B------:R-:W-:Y:S01]  /*ad50*/  UISETP.NE.AND UP0, UPT, UR40, URZ, UPT ;  /* 0x0000003f2800728c */ /* 0x000fe2000bf05270 */
[C---:B------:R-:W-:Y:S02]  /*ad60*/  ISETP.GE.AND P6, PT, R82.reuse, 0x9, PT ;  /* 0x000000095200780c */ /* 0x040fe40003fc6270 */
[----:B------:R-:W-:Y:S02]  /*ad70*/  ISETP.GT.AND P2, PT, R63, 0x1, !P1 ;  /* 0x000000013f00780c */ /* 0x000fe40004f44270 */
[----:B------:R-:W-:Y:S02]  /*ad80*/  ISETP.GE.AND P3, PT, R82, 0xa, PT ;  /* 0x0000000a5200780c */ /* 0x000fe40003f66270 */
[----:B------:R-:W-:Y:S02]  /*ad90*/  ISETP.LT.OR P2, PT, R62, 0x2, P2 ;  /* 0x000000023e00780c */ /* 0x000fe40001741670 */
[----:B------:R-:W-:-:S02]  /*ada0*/  ISETP.GE.AND P5, PT, R82, 0x1, PT ;  /* 0x000000015200780c */ /* 0x000fc40003fa6270 */
[----:B------:R-:W-:Y:S02]  /*adb0*/  FSEL R112, R74, -INF , !P2 ;  /* 0xff8000004a707808 */ /* 0x000fe40005000000 */
[----:B------:R-:W-:-:S04]  /*adc0*/  ISETP.GT.AND P2, PT, R63, 0x8, !P6 ;  /* 0x000000083f00780c */ /* 0x000fc80007744270 */
[----:B------:R-:W-:-:S04]  /*add0*/  ISETP.LT.OR P2, PT, R62, 0x9, P2 ;  /* 0x000000093e00780c */ /* 0x000fc80001741670 */
[----:B0-----:R-:W-:Y:S02]  /*ade0*/  FSEL R110, R75, -INF , !P2 ;  /* 0xff8000004b6e7808 */ /* 0x001fe40005000000 */
        /* <DEDUP_REMOVED lines=50> */
[----:B------:R-:W-:Y:S01]  /*b110*/  ISETP.GT.AND P2, PT, R63, 0x31, !P3 ;  /* 0x000000313f00780c */ /* 0x000fe20005f44270 */
[----:B------:R-:W0:Y:S01]  /*b120*/  SHFL.IDX PT, R78, R61, 0x1, 0x1c1f ;  /* 0x003c1f003d4e7f89 */ /* 0x000e2200000e0000 */
        /* <DEDUP_REMOVED lines=11> */
[----:B------:R-:W-:Y:S01]  /*b1e0*/  ISETP.LT.OR P2, PT, R62, 0x3a, P2 ;  /* 0x0000003a3e00780c */ /* 0x000fe20001741670 */
[----:B0-----:R-:W-:Y:S01]  /*b1f0*/  IMAD.IADD R37, R71, 0x1, R78 ;  /* 0x0000000147257824 */ /* 0x001fe200078e024e */
        /* <DEDUP_REMOVED lines=25> */
[----:B------:R-:W-:-:S02]  /*b390*/  VIADDMNMX R33, R78, R80, R67, PT ;  /* 0x000000504e217246 */ /* 0x000fc40003800143 */
        /* <DEDUP_REMOVED lines=32> */
.L_x_11805:
[----:B------:R-:W-:-:S06]  /*b5a0*/  UISETP.NE.AND UP0, UPT, UR9, 0x1, UPT ;  /* 0x000000010900788c */ /* 0x000fcc000bf05270 */
[----:B------:R-:W-:-:S05]  /*b5b0*/  PLOP3.LUT P4, PT, PT, PT, UP0, 0x80, 0x0 ;  /* 0x000000000000781c */ /* 0x000fca0003f8f008 */
[----:B------:R-:W-:-:S08]  /*b5c0*/  @UP0 ULDC.64 UR4, c[0x0][0x9e8] ;  /* 0x00027a0000040ab9 */ /* 0x000fd00000000a00 */
[----:B------:R-:W-:Y:S01]  /*b5d0*/  @P4 IMAD.HI.U32 R59, R5, UR4, RZ ;  /* 0x00000004053b4c27 */ /* 0x000fe2000f8e00ff */
[----:B------:R-:W-:-:S13]  /*b5e0*/  PLOP3.LUT P4, PT, PT, PT, UP0, 0x80, 0x0 ;  /* 0x000000000000781c */ /* 0x000fda0003f8f008 */
[----:B------:R-:W-:-:S07]  /*b5f0*/  @P4 SHF.R.U32.HI R5, RZ, UR5, R59 ;  /* 0x00000005ff054c19 */ /* 0x000fce000801163b */
.L_x_11806:
[----:B------:R-:W-:Y:S05]  /*b600*/  BSYNC B0 ;  /* 0x0000000000007941 */ /* 0x000fea0003800000 */
.L_x_11804:
[----:B------:R-:W-:-:S05]  /*b610*/  IMAD R78, R5, UR9, R81 ;  /* 0x00000009054e7c24 */ /* 0x000fca000f8e0251 */
[----:B------:R-:W-:Y:S02]  /*b620*/  VIMNMX R37, R37, R78, !PT ;  /* 0x0000004e25257248 */ /* 0x000fe40007fe0100 */
[----:B------:R-:W-:-:S07]  /*b630*/  VIADDMNMX R33, R78, UR9, R33, PT ;  /* 0x000000094e217c46 */ /* 0x000fce000b800121 */
.L_x_11803:
[C---:B------:R-:W-:Y:S01]  /*b640*/  ISETP.GT.AND P1, PT, R37.reuse, 0x1, !P1 ;  /* 0x000000012500780c */ /* 0x040fe20004f24270 */
[----:B------:R-:W-:Y:S01]  /*b650*/  ULDC UR4, c[0x0][0x988] ;  /* 0x0002620000047ab9 */ /* 0x000fe20000000800 */
[----:B------:R-:W-:Y:S01]  /*b660*/  ISETP.GT.AND P6, PT, R37, 0x8, !P6 ;  /* 0x000000082500780c */ /* 0x000fe200077c4270 */
[----:B------:R-:W-:Y:S01]  /*b670*/  IMAD.U32 R59, RZ, RZ, UR37 ;  /* 0x00000025ff3b7e24 */ /* 0x000fe2000f8e00ff */
        /* <DEDUP_REMOVED lines=8> */
[----:B------:R-:W-:Y:S02]  /*b700*/  FMNMX.FTZ R3, R108, R3, !PT ;  /* 0x000000036c037209 */ /* 0x000fe40007810000 */
[----:B------:R-:W-:Y:S01]  /*b710*/  FSEL R92, R11, -INF , !P1 ;  /* 0xff8000000b5c7808 */ /* 0x000fe20004800000 */
[----:B------:R-:W-:Y:S01]  /*b720*/  IMAD.U32 R11, RZ, RZ, UR4 ;  /* 0x00000004ff0b7e24 */ /* 0x000fe2000f8e00ff */
        /* <DEDUP_REMOVED lines=55> */
[----:B------:R-:W-:Y:S01]  /*baa0*/  ISETP.GT.AND P5, PT, R37, RZ, !P5 ;  /* 0x000000ff2500720c */ /* 0x000fe20006fa4270 */
[----:B------:R-:W0:Y:S01]  /*bab0*/  SHFL.BFLY PT, R10, R3, 0x2, 0x1f ;  /* 0x0c401f00030a7f89 */ /* 0x000e2200000e0000 */
[C---:B------:R-:W-:Y:S02]  /*bac0*/  ISETP.LT.OR P1, PT, R33.reuse, 0x31, P1 ;  /* 0x000000312100780c */ /* 0x040fe40000f21670 */
[----:B------:R-:W-:Y:S02]  /*bad0*/  ISETP.LT.OR P5, PT, R33, 0x1, P5 ;  /* 0x000000012100780c */ /* 0x000fe40002fa1670 */
[----:B------:R-:W-:Y:S02]  /*bae0*/  FSEL R82, R34, -INF , !P1 ;  /* 0xff80000022527808 */ /* 0x000fe40004800000 */
[----:B------:R-:W-:Y:S02]  /*baf0*/  ISETP.NE.AND P1, PT, R93, RZ, PT ;  /* 0x000000ff5d00720c */ /* 0x000fe40003f25270 */
[----:B------:R-:W-:-:S02]  /*bb00*/  FSEL R0, R0, -INF , !P5 ;  /* 0xff80000000007808 */ /* 0x000fc40006800000 */
[----:B------:R-:W-:Y:S02]  /*bb10*/  ISETP.GT.AND P1, PT, R37, 0x31, !P1 ;  /* 0x000000312500780c */ /* 0x000fe40004f24270 */
[----:B------:R-:W-:Y:S02]  /*bb20*/  ISETP.NE.AND P6, PT, R55, RZ, PT ;  /* 0x000000ff3700720c */ /* 0x000fe40003fc5270 */
[----:B------:R-:W-:Y:S02]  /*bb30*/  ISETP.LT.OR P1, PT, R33, 0x32, P1 ;  /* 0x000000322100780c */ /* 0x000fe40000f21670 */
[----:B------:R-:W-:Y:S02]  /*bb40*/  ISETP.NE.AND P4, PT, R97, RZ, PT ;  /* 0x000000ff6100720c */ /* 0x000fe40003f85270 */
[----:B------:R-:W-:Y:S02]  /*bb50*/  FSEL R34, R35, -INF , !P1 ;  /* 0xff80000023227808 */ /* 0x000fe40004800000 */
[----:B------:R-:W-:-:S02]  /*bb60*/  ISETP.NE.AND P1, PT, R79, RZ, PT ;  /* 0x000000ff4f00720c */ /* 0x000fc40003f25270 */
        /* <DEDUP_REMOVED lines=36> */
[----:B0-----:R-:W-:-:S02]  /*bdb0*/  FMNMX.FTZ R5, R10, R5, !PT ;  /* 0x000000050a057209 */ /* 0x001fc40007810000 */
[----:B------:R-:W-:Y:S02]  /*bdc0*/  ISETP.LT.OR P1, PT, R33, 0x4a, P1 ;  /* 0x0000004a2100780c */ /* 0x000fe40000f21670 */
[----:B------:R-:W-:Y:S01]  /*bdd0*/  FMNMX.FTZ R31, R80, R31, !PT ;  /* 0x0000001f501f7209 */ /* 0x000fe20007810000 */
[----:B------:R-:W-:Y:S01]  /*bde0*/  FMUL.FTZ R27, R5, R11 ;  /* 0x0000000b051b7220 */ /* 0x000fe20000410000 */
[----:B------:R-:W-:Y:S02]  /*bdf0*/  FSEL R106, R47, -INF , !P1 ;  /* 0xff8000002f6a7808 */ /* 0x000fe40004800000 */
[----:B------:R-:W-:Y:S02]  /*be00*/  FSETP.NEU.FTZ.AND P1, PT, R5, -INF , PT ;  /* 0xff8000000500780b */ /* 0x000fe40003f3d000 */
[----:B------:R-:W-:Y:S02]  /*be10*/  ISETP.NE.AND P4, PT, R57, RZ, PT ;  /* 0x000000ff3900720c */ /* 0x000fe40003f85270 */
[----:B------:R-:W-:-:S02]  /*be20*/  FMNMX.FTZ R35, R42, R31, !PT ;  /* 0x0000001f2a237209 */ /* 0x000fc40007810000 */
[----:B------:R-:W-:Y:S02]  /*be30*/  FSEL R27, R27, RZ, P1 ;  /* 0x000000ff1b1b7208 */ /* 0x000fe40000800000 */
[----:B------:R-:W-:Y:S02]  /*be40*/  ISETP.GT.AND P1, PT, R37, 0x50, !P4 ;  /* 0x000000502500780c */ /* 0x000fe40006724270 */
[----:B------:R-:W-:Y:S01]  /*be50*/  FMNMX.FTZ R35, R44, R35, !PT ;  /* 0x000000232c237209 */ /* 0x000fe20007810000 */
[-CC-:B------:R-:W-:Y:S01]  /*be60*/  FFMA.FTZ R96, R96, R11.reuse, -R27.reuse ;  /* 0x0000000b60607223 */ /* 0x180fe2000001081b */
[----:B------:R-:W-:Y:S01]  /*be70*/  ISETP.LT.OR P1, PT, R33, 0x51, P1 ;  /* 0x000000512100780c */ /* 0x000fe20000f21670 */
[--C-:B------:R-:W-:Y:S01]  /*be80*/  FFMA.FTZ R166, R36, R11, -R27.reuse ;  /* 0x0000000b24a67223 */ /* 0x100fe2000001081b */
[----:B------:R-:W-:Y:S01]  /*be90*/  FMNMX.FTZ R35, R46, R35, !PT ;  /* 0x000000232e237209 */ /* 0x000fe20007810000 */
[----:B------:R0:W-:Y:S01]  /*bea0*/  MUFU.EX2 R31, R96 ;  /* 0x00000060001f7308 */ /* 0x0001e20000000800 */
[----:B------:R-:W-:Y:S01]  /*beb0*/  ISETP.NE.AND P4, PT, R41, RZ, PT ;  /* 0x000000ff2900720c */ /* 0x000fe20003f85270 */
[-CC-:B-----5:R-:W-:Y:S01]  /*bec0*/  FFMA.FTZ R152, R114, R11.reuse, -R27.reuse ;  /* 0x0000000b72987223 */ /* 0x1a0fe2000001081b */
[----:B------:R-:W-:Y:S01]  /*bed0*/  FSEL R48, R48, -INF , !P1 ;  /* 0xff80000030307808 */ /* 0x000fe20004800000 */
[-CC-:B------:R-:W-:Y:S01]  /*bee0*/  FFMA.FTZ R112, R112, R11.reuse, -R27.reuse ;  /* 0x0000000b70707223 */ /* 0x180fe2000001081b */
[----:B------:R-:W-:Y:S01]  /*bef0*/  ISETP.GT.AND P3, PT, R37, 0x58, !P3 ;  /* 0x000000582500780c */ /* 0x000fe20005f64270 */
[--C-:B------:R-:W-:Y:S01]  /*bf00*/  FFMA.FTZ R154, R110, R11, -R27.reuse ;  /* 0x0000000b6e9a7223 */ /* 0x100fe2000001081b */
[----:B------:R-:W-:Y:S01]  /*bf10*/  ISETP.LT.OR P2, PT, R33, 0x52, P2 ;  /* 0x000000522100780c */ /* 0x000fe20001741670 */
[----:B------:R-:W-:Y:S01]  /*bf20*/  MUFU.EX2 R152, R152 ;  /* 0x0000009800987308 */ /* 0x000fe20000000800 */
[----:B------:R-:W-:Y:S01]  /*bf30*/  FMNMX.FTZ R35, R106, R35, !PT ;  /* 0x000000236a237209 */ /* 0x000fe20007810000 */
[-CC-:B------:R-:W-:Y:S01]  /*bf40*/  FFMA.FTZ R108, R108, R11.reuse, -R27.reuse ;  /* 0x0000000b6c6c7223 */ /* 0x180fe2000001081b */
[----:B------:R-:W-:Y:S01]  /*bf50*/  ISETP.GT.AND P1, PT, R37, 0x59, !P4 ;  /* 0x000000592500780c */ /* 0x000fe20006724270 */
[-CC-:B------:R-:W-:Y:S01]  /*bf60*/  FFMA.FTZ R37, R76, R11.reuse, -R27.reuse ;  /* 0x0000000b4c257223 */ /* 0x180fe2000001081b */
[----:B------:R-:W-:Y:S01]  /*bf70*/  ISETP.LT.OR P3, PT, R33, 0x59, P3 ;  /* 0x000000592100780c */ /* 0x000fe20001f61670 */
[--C-:B------:R-:W-:Y:S01]  /*bf80*/  FFMA.FTZ R156, R104, R11, -R27.reuse ;  /* 0x0000000b689c7223 */ /* 0x100fe2000001081b */
[----:B0-----:R-:W-:Y:S01]  /*bf90*/  FSEL R96, R43, -INF , !P2 ;  /* 0xff8000002b607808 */ /* 0x001fe20005000000 */
[----:B------:R-:W0:Y:S01]  /*bfa0*/  MUFU.EX2 R3, R112 ;  /* 0x0000007000037308 */ /* 0x000e220000000800 */
[----:B------:R-:W-:Y:S01]  /*bfb0*/  FMNMX.FTZ R35, R48, R35, !PT ;  /* 0x0000002330237209 */ /* 0x000fe20007810000 */
[-CC-:B------:R-:W-:Y:S01]  /*bfc0*/  FFMA.FTZ R100, R100, R11.reuse, -R27.reuse ;  /* 0x0000000b64647223 */ /* 0x180fe2000001081b */
[----:B------:R-:W-:Y:S01]  /*bfd0*/  ISETP.LT.OR P1, PT, R33, 0x5a, P1 ;  /* 0x0000005a2100780c */ /* 0x000fe20000f21670 */
[-CC-:B------:R-:W-:Y:S01]  /*bfe0*/  FFMA.FTZ R158, R102, R11.reuse, -R27.reuse ;  /* 0x0000000b669e7223 */ /* 0x180fe2000001081b */
[----:B-1----:R-:W-:Y:S01]  /*bff0*/  FSEL R76, R49, -INF , !P3 ;  /* 0xff800000314c7808 */ /* 0x002fe20005800000 */
[--C-:B------:R-:W-:Y:S01]  /*c000*/  FFMA.FTZ R174, R32, R11, -R27.reuse ;  /* 0x0000000b20ae7223 */ /* 0x100fe2000001081b */
[----:B------:R-:W-:Y:S01]  /*c010*/  FMNMX.FTZ R35, R96, R35, !PT ;  /* 0x0000002360237209 */ /* 0x000fe20007810000 */
[----:B------:R-:W1:Y:S01]  /*c020*/  MUFU.EX2 R154, R154 ;  /* 0x0000009a009a7308 */ /* 0x000e620000000800 */
[----:B------:R-:W-:Y:S01]  /*c030*/  FSEL R50, R50, -INF , !P1 ;  /* 0xff80000032327808 */ /* 0x000fe20004800000 */
[--C-:B------:R-:W-:Y:S01]  /*c040*/  FFMA.FTZ R160, R98, R11, -R27.reuse ;  /* 0x0000000b62a07223 */ /* 0x100fe2000001081b */
[----:B------:R-:W-:Y:S01]  /*c050*/  FMNMX.FTZ R35, R76, R35, !PT ;  /* 0x000000234c237209 */ /* 0x000fe20007810000 */
[-CC-:B------:R-:W-:Y:S01]  /*c060*/  FFMA.FTZ R162, R60, R11.reuse, -R27.reuse ;  /* 0x0000000b3ca27223 */ /* 0x180fe2000001081b */
[-CC-:B------:R-:W-:Y:S01]  /*c070*/  FFMA.FTZ R172, R40, R11.reuse, -R27.reuse ;  /* 0x0000000b28ac7223 */ /* 0x180fe2000001081b */
[----:B------:R-:W-:Y:S01]  /*c080*/  FFMA.FTZ R164, R54, R11, -R27 ;  /* 0x0000000b36a47223 */ /* 0x000fe2000001081b */
[----:B------:R-:W-:Y:S01]  /*c090*/  FMNMX.FTZ R10, R50, R35, !PT ;  /* 0x00000023320a7209 */ /* 0x000fe20007810000 */
[----:B------:R-:W4:Y:S01]  /*c0a0*/  MUFU.EX2 R25, R108 ;  /* 0x0000006c00197308 */ /* 0x000f220000000800 */
[----:B0-----:R-:W-:Y:S01]  /*c0b0*/  FADD.FTZ R49, R152, R3 ;  /* 0x0000000398317221 */ /* 0x001fe20000010000 */
[-CC-:B------:R-:W-:Y:S01]  /*c0c0*/  FFMA.FTZ R35, R58, R11.reuse, -R27.reuse ;  /* 0x0000000b3a237223 */ /* 0x180fe2000001081b */
[-CC-:B------:R-:W-:Y:S01]  /*c0d0*/  FFMA.FTZ R39, R70, R11.reuse, -R27.reuse ;  /* 0x0000000b46277223 */ /* 0x180fe2000001081b */
[----:B------:R-:W0:Y:S01]  /*c0e0*/  SHFL.BFLY PT, R41, R10, 0x2, 0x1f ;  /* 0x0c401f000a297f89 */ /* 0x000e2200000e0000 */
[-CC-:B------:R-:W-:Y:S01]  /*c0f0*/  FFMA.FTZ R168, R52, R11.reuse, -R27.reuse ;  /* 0x0000000b34a87223 */ /* 0x180fe2000001081b */
[-CC-:B------:R-:W-:Y:S01]  /*c100*/  FFMA.FTZ R170, R56, R11.reuse, -R27.reuse ;  /* 0x0000000b38aa7223 */ /* 0x180fe2000001081b */
[-CC-:B------:R-:W-:Y:S01]  /*c110*/  FFMA.FTZ R43, R66, R11.reuse, -R27.reuse ;  /* 0x0000000b422b7223 */ /* 0x180fe2000001081b */
[----:B------:R-:W2:Y:S01]  /*c120*/  MUFU.EX2 R156, R156 ;  /* 0x0000009c009c7308 */ /* 0x000ea20000000800 */
[----:B------:R-:W-:Y:S01]  /*c130*/  F2FP.BF16.F32.PACK_AB R152, R3, R152 ;  /* 0x000000980398723e */ /* 0x000fe200000010ff */
[----:B------:R-:W-:Y:S01]  /*c140*/  FFMA.FTZ R45, R64, R11, -R27 ;  /* 0x0000000b402d7223 */ /* 0x000fe2000001081b */
[----:B------:R-:W-:-:S05]  /*c150*/  ISETP.NE.AND P4, PT, R59, 0x3, PT ;  /* 0x000000033b00780c */ /* 0x000fca0003f85270 */
[----:B------:R-:W3:Y:S08]  /*c160*/  MUFU.EX2 R29, R100 ;  /* 0x00000064001d7308 */ /* 0x000ef00000000800 */
[----:B------:R-:W3:Y:S01]  /*c170*/  MUFU.EX2 R158, R158 ;  /* 0x0000009e009e7308 */ /* 0x000ee20000000800 */
[----:B0-----:R-:W-:Y:S01]  /*c180*/  FMNMX.FTZ R36, R10, R41, !PT ;  /* 0x000000290a247209 */ /* 0x001fe20007810000 */
[----:B------:R-:W-:-:S06]  /*c190*/  FFMA.FTZ R41, R68, R11, -R27 ;  /* 0x0000000b44297223 */ /* 0x000fcc000001081b */
[----:B------:R-:W0:Y:S01]  /*c1a0*/  MUFU.EX2 R160, R160 ;  /* 0x000000a000a07308 */ /* 0x000e220000000800 */
[----:B------:R-:W1:Y:S07]  /*c1b0*/  SHFL.BFLY PT, R47, R36, 0x1, 0x1f ;  /* 0x0c201f00242f7f89 */ /* 0x000e6e00000e0000 */
[----:B------:R4:W0:Y:S08]  /*c1c0*/  MUFU.EX2 R33, R37 ;  /* 0x0000002500217308 */ /* 0x0008300000000800 */
[----:B------:R-:W-:Y:S01]  /*c1d0*/  MUFU.EX2 R162, R162 ;  /* 0x000000a200a27308 */ /* 0x000fe20000000800 */
[-CC-:B----4-:R-:W-:Y:S01]  /*c1e0*/  FFMA.FTZ R37, R74, R11.reuse, -R27.reuse ;  /* 0x0000000b4a257223 */ /* 0x190fe2000001081b */
[----:B------:R-:W-:-:S06]  /*c1f0*/  FFMA.FTZ R27, R62, R11, -R27 ;  /* 0x0000000b3e1b7223 */ /* 0x000fcc000001081b */
[----:B------:R-:W-:Y:S01]  /*c200*/  MUFU.EX2 R35, R35 ;  /* 0x0000002300237308 */ /* 0x000fe20000000800 */
[----:B-1----:R-:W-:Y:S01]  /*c210*/  FMNMX.FTZ R10, R36, R47, !PT ;  /* 0x0000002f240a7209 */ /* 0x002fe20007810000 */
[----:B------:R-:W-:Y:S01]  /*c220*/  FADD.FTZ R36, R154, R49 ;  /* 0x000000319a247221 */ /* 0x000fe20000010000 */
[C---:B------:R-:W-:Y:S02]  /*c230*/  F2FP.BF16.F32.PACK_AB R154, R25.reuse, R154 ;  /* 0x0000009a199a723e */ /* 0x040fe400000010ff */
[C---:B------:R-:W-:Y:S01]  /*c240*/  FSETP.NEU.FTZ.AND P1, PT, R10.reuse, -INF , PT ;  /* 0xff8000000a00780b */ /* 0x040fe20003f3d000 */
[----:B------:R-:W-:Y:S01]  /*c250*/  FMUL.FTZ R47, R10, R11 ;  /* 0x0000000b0a2f7220 */ /* 0x000fe20000410000 */
[----:B------:R-:W-:Y:S01]  /*c260*/  FADD.FTZ R49, R25, R36 ;  /* 0x0000002419317221 */ /* 0x000fe20000010000 */
[----:B------:R-:W-:Y:S03]  /*c270*/  MUFU.EX2 R164, R164 ;  /* 0x000000a400a47308 */ /* 0x000fe60000000800 */
[----:B------:R-:W-:Y:S01]  /*c280*/  FSEL R47, R47, RZ, P1 ;  /* 0x000000ff2f2f7208 */ /* 0x000fe20000800000 */
[----:B--2---:R-:W-:Y:S01]  /*c290*/  FADD.FTZ R36, R156, R49 ;  /* 0x000000319c247221 */ /* 0x004fe20000010000 */
[----:B---3--:R-:W-:-:S03]  /*c2a0*/  F2FP.BF16.F32.PACK_AB R156, R29, R156 ;  /* 0x0000009c1d9c723e */ /* 0x008fc600000010ff */
        /* <DEDUP_REMOVED lines=10> */
[----:B------:R-:W-:Y:S01]  /*c350*/  FADD.FTZ R51, R29, R36 ;  /* 0x000000241d337221 */ /* 0x000fe20000010000 */
[-CC-:B------:R-:W-:Y:S01]  /*c360*/  FFMA.FTZ R161, R28, R11.reuse, -R47.reuse ;  /* 0x0000000b1ca17223 */ /* 0x180fe2000001082f */
[-CC-:B------:R-:W-:Y:S01]  /*c370*/  FFMA.FTZ R28, R86, R11.reuse, -R47.reuse ;  /* 0x0000000b561c7223 */ /* 0x180fe2000001082f */
[-C--:B------:R-:W-:Y:S01]  /*c380*/  FFMA.FTZ R163, R30, R11.reuse, -R47 ;  /* 0x0000000b1ea37223 */ /* 0x080fe2000001082f */
[----:B------:R-:W1:Y:S01]  /*c390*/  MUFU.EX2 R0, R0 ;  /* 0x0000000000007308 */ /* 0x000e620000000800 */
[----:B------:R-:W-:Y:S01]  /*c3a0*/  FADD.FTZ R40, R158, R51 ;  /* 0x000000339e287221 */ /* 0x000fe20000010000 */
[-CC-:B------:R-:W-:Y:S01]  /*c3b0*/  FFMA.FTZ R30, R84, R11.reuse, -R47.reuse ;  /* 0x0000000b541e7223 */ /* 0x180fe2000001082f */
[-CC-:B------:R-:W-:Y:S01]  /*c3c0*/  FFMA.FTZ R165, R82, R11.reuse, -R47.reuse ;  /* 0x0000000b52a57223 */ /* 0x180fe2000001082f */
[-CC-:B------:R-:W-:Y:S01]  /*c3d0*/  FFMA.FTZ R34, R34, R11.reuse, -R47.reuse ;  /* 0x0000000b22227223 */ /* 0x180fe2000001082f */
[----:B------:R-:W-:Y:S01]  /*c3e0*/  FADD.FTZ R51, R31, R40 ;  /* 0x000000281f337221 */ /* 0x000fe20000010000 */
[-CC-:B------:R-:W-:Y:S01]  /*c3f0*/  FFMA.FTZ R36, R80, R11.reuse, -R47.reuse ;  /* 0x0000000b50247223 */ /* 0x180fe2000001082f */
[-C--:B------:R-:W-:Y:S01]  /*c400*/  FFMA.FTZ R169, R42, R11.reuse, -R47 ;  /* 0x0000000b2aa97223 */ /* 0x080fe2000001082f */
[----:B------:R-:W2:Y:S01]  /*c410*/  MUFU.EX2 R155, R155 ;  /* 0x0000009b009b7308 */ /* 0x000ea20000000800 */
[----:B0-----:R-:W-:Y:S01]  /*c420*/  FADD.FTZ R40, R160, R51 ;  /* 0x00000033a0287221 */ /* 0x001fe20000010000 */
[-CC-:B------:R-:W-:Y:S01]  /*c430*/  FFMA.FTZ R44, R44, R11.reuse, -R47.reuse ;  /* 0x0000000b2c2c7223 */ /* 0x180fe2000001082f */
[-CC-:B------:R-:W-:Y:S01]  /*c440*/  FFMA.FTZ R46, R46, R11.reuse, -R47.reuse ;  /* 0x0000000b2e2e7223 */ /* 0x180fe2000001082f */
[-CC-:B------:R-:W-:Y:S01]  /*c450*/  FFMA.FTZ R106, R106, R11.reuse, -R47.reuse ;  /* 0x0000000b6a6a7223 */ /* 0x180fe2000001082f */
[----:B------:R-:W-:Y:S01]  /*c460*/  FADD.FTZ R51, R33, R40 ;  /* 0x0000002821337221 */ /* 0x000fe20000010000 */
[-CC-:B------:R-:W-:Y:S01]  /*c470*/  FFMA.FTZ R48, R48, R11.reuse, -R47.reuse ;  /* 0x0000000b30307223 */ /* 0x180fe2000001082f */
[-C--:B------:R-:W-:Y:S01]  /*c480*/  FFMA.FTZ R96, R96, R11.reuse, -R47 ;  /* 0x0000000b60607223 */ /* 0x080fe2000001082f */
[----:B------:R-:W0:Y:S01]  /*c490*/  MUFU.EX2 R32, R32 ;  /* 0x0000002000207308 */ /* 0x000e220000000800 */
[----:B-1----:R-:W-:Y:S01]  /*c4a0*/  FADD.FTZ R38, R153, R0 ;  /* 0x0000000099267221 */ /* 0x002fe20000010000 */
[----:B------:R-:W-:Y:S01]  /*c4b0*/  FADD.FTZ R40, R162, R51 ;  /* 0x00000033a2287221 */ /* 0x000fe20000010000 */
[-CC-:B------:R-:W-:Y:S01]  /*c4c0*/  FFMA.FTZ R76, R76, R11.reuse, -R47.reuse ;  /* 0x0000000b4c4c7223 */ /* 0x180fe2000001082f */
[----:B------:R-:W-:Y:S01]  /*c4d0*/  FFMA.FTZ R47, R50, R11, -R47 ;  /* 0x0000000b322f7223 */ /* 0x000fe2000001082f */
[----:B------:R-:W-:Y:S01]  /*c4e0*/  F2FP.BF16.F32.PACK_AB R153, R0, R153 ;  /* 0x000000990099723e */ /* 0x000fe200000010ff */
[----:B------:R-:W-:Y:S01]  /*c4f0*/  FADD.FTZ R51, R35, R40 ;  /* 0x0000002823337221 */ /* 0x000fe20000010000 */
[----:B------:R-:W-:Y:S01]  /*c500*/  F2FP.BF16.F32.PACK_AB R158, R31, R158 ;  /* 0x0000009e1f9e723e */ /* 0x000fe200000010ff */
[----:B------:R-:W1:Y:S01]  /*c510*/  MUFU.EX2 R157, R157 ;  /* 0x0000009d009d7308 */ /* 0x000e620000000800 */
[----:B--2---:R-:W-:Y:S01]  /*c520*/  FADD.FTZ R49, R155, R38 ;  /* 0x000000269b317221 */ /* 0x004fe20000010000 */
[----:B------:R-:W-:Y:S01]  /*c530*/  FADD.FTZ R40, R164, R51 ;  /* 0x00000033a4287221 */ /* 0x000fe20000010000 */
[----:B------:R-:W-:-:S02]  /*c540*/  F2FP.BF16.F32.PACK_AB R160, R33, R160 ;  /* 0x000000a021a0723e */ /* 0x000fc400000010ff */
[----:B------:R-:W-:-:S03]  /*c550*/  F2FP.BF16.F32.PACK_AB R162, R35, R162 ;  /* 0x000000a223a2723e */ /* 0x000fc600000010ff */
        /* <DEDUP_REMOVED lines=80> */
[----:B------:R-:W-:Y:S01]  /*ca60*/  BPT.TRAP 0x1 ;  /* 0x000000040000795c */ /* 0x000fe20000300000 */
.L_x_11807:
[----:B------:R0:W1:Y:S01]  /*ca70*/  SYNCS.PHASECHK.TRANS64.TRYWAIT P1, [R4+URZ+0x22850], R73 ;  /* 0x02285049040075a7 */ /* 0x000062000802017f */
[----:B------:R-:W-:Y:S05]  /*ca80*/  @!P4 BRA `(.L_x_11808) ;  /* 0x000000000004c947 */ /* 0x000fea0003800000 */
[----:B------:R-:W-:Y:S01]  /*ca90*/  BPT.TRAP 0x1 ;  /* 0x000000040000795c */ /* 0x000fe20000300000 */
.L_x_11808:
[----:B------:R-:W-:Y:S04]  /*caa0*/  BSSY B0, `(.L_x_11809) ;  /* 0x0000004000007945 */ /* 0x000fe80003800000 */
[----:B-1----:R-:W-:Y:S05]  /*cab0*/  @P1 BRA `(.L_x_11810) ;  /* 0x0000000000081947 */ /* 0x002fea0003800000 */
[----:B------:R-:W1:Y:S02]  /*cac0*/  SYNCS.PHASECHK.TRANS64.TRYWAIT P1, [R4+URZ+0x22850], R73 ;  /* 0x02285049040075a7 */ /* 0x000e64000802017f */
[----:B-1----:R-:W-:Y:S05]  /*cad0*/  @!P1 BRA `(.L_x_11811) ;  /* 0x0000019000a89947 */ /* 0x002fea0003800000 */
.L_x_11810:
[----:B------:R-:W-:Y:S05]  /*cae0*/  BSYNC B0 ;  /* 0x0000000000007941 */ /* 0x000fea0003800000 */
.L_x_11809:
[----:B------:R-:W-:Y:S05]  /*caf0*/  WARPSYNC.ALL ;  /* 0x0000000000007948 */ /* 0x000fea0003800000 */
[----:B------:R-:W2:Y:S01]  /*cb00*/  LDC R24, c[0x0][0x448] ;  /* 0x00011200ff187b82 */ /* 0x000ea20000000800 */
[----:B------:R-:W-:Y:S01]  /*cb10*/  R2UR UR4, R19 ;  /* 0x00000000130472ca */ /* 0x000fe200000e0000 */
[----:B------:R-:W-:Y:S01]  /*cb20*/  IMAD.MOV.U32 R27, RZ, RZ, 0xc00 ;  /* 0x00000c00ff1b7424 */ /* 0x000fe200078e00ff */
[----:B------:R-:W-:Y:S01]  /*cb30*/  UISETP.NE.AND UP0, UPT, UR40, URZ, UPT ;  /* 0x0000003f2800728c */ /* 0x000fe2000bf05270 */
[----:B------:R-:W-:Y:S02]  /*cb40*/  IMAD.MOV.U32 R177, RZ, RZ, R209 ;  /* 0x000000ffffb17224 */ /* 0x000fe400078e00d1 */
[----:B------:R-:W-:-:S02]  /*cb50*/  IMAD.MOV.U32 R29, RZ, RZ, 0x40000040 ;  /* 0x40000040ff1d7424 */ /* 0x000fc400078e00ff */
[----:B------:R-:W-:Y:S02]  /*cb60*/  IMAD.MOV.U32 R31, RZ, RZ, 0x40000040 ;  /* 0x40000040ff1f7424 */ /* 0x000fe400078e00ff */
[----:B01----:R-:W-:Y:S01]  /*cb70*/  @!P0 VIADD R4, R4, 0x22860 ;  /* 0x0002286004048836 */ /* 0x003fe20000000000 */
[C---:B------:R-:W-:Y:S02]  /*cb80*/  R2UR UR11, R29.reuse ;  /* 0x000000001d0b72ca */ /* 0x040fe400000e0000 */
[----:B------:R-:W-:Y:S01]  /*cb90*/  R2UR UR19, R29 ;  /* 0x000000001d1372ca */ /* 0x000fe200000e0000 */
[----:B------:R-:W-:Y:S01]  /*cba0*/  UIADD3 UR4, UR4, 0x400, URZ ;  /* 0x0000040004047890 */ /* 0x000fe2000fffe03f */
[----:B------:R-:W-:Y:S02]  /*cbb0*/  R2UR UR23, R31 ;  /* 0x000000001f1772ca */ /* 0x000fe400000e0000 */
[----:B------:R-:W-:Y:S01]  /*cbc0*/  @!P0 PRMT R4, RZ, 0x654, R4 ;  /* 0x00000654ff048816 */ /* 0x000fe20000000004 */
[----:B------:R-:W-:-:S04]  /*cbd0*/  USHF.R.U32.HI UR4, URZ, 0x4, UR4 ;  /* 0x000000043f047899 */ /* 0x000fc80008011604 */
[----:B------:R-:W-:Y:S01]  /*cbe0*/  ULOP3.LUT UR4, UR4, 0x3fff, URZ, 0xc0, !UPT ;  /* 0x00003fff04047892 */ /* 0x000fe2000f8ec03f */
[----:B------:R0:W-:Y:S01]  /*cbf0*/  BAR.SYNC.DEFER_BLOCKING R72, 0x100 ;  /* 0x000400480000751d */ /* 0x0001e20000010000 */
[----:B--2---:R-:W-:Y:S02]  /*cc00*/  ISETP.NE.AND P1, PT, R24, 0x1, PT ;  /* 0x000000011800780c */ /* 0x004fe40003f25270 */
[----:B------:R-:W-:-:S06]  /*cc10*/  ULOP3.LUT UR42, UR4, 0x3000000, URZ, 0xfc, !UPT ;  /* 0x03000000042a7892 */ /* 0x000fcc000f8efc3f */
[----:B------:R-:W-:Y:S02]  /*cc20*/  IMAD R24, R2, R27, UR42 ;  /* 0x0000002a02187e24 */ /* 0x000fe4000f8e021b */
[----:B------:R-:W-:Y:S02]  /*cc30*/  IMAD.MOV.U32 R27, RZ, RZ, 0x40000040 ;  /* 0x40000040ff1b7424 */ /* 0x000fe400078e00ff */
[C---:B------:R-:W-:Y:S01]  /*cc40*/  VIADD R28, R24.reuse, 0x80 ;  /* 0x00000080181c7836 */ /* 0x040fe20000000000 */
[----:B------:R-:W1:Y:S01]  /*cc50*/  @P1 LDC R26, c[0x0][0x44c] ;  /* 0x00011300ff1a1b82 */ /* 0x000e620000000800 */
[C---:B------:R-:W-:Y:S01]  /*cc60*/  R2UR UR6, R24.reuse ;  /* 0x00000000180672ca */ /* 0x040fe200000e0000 */
[----:B------:R-:W-:Y:S01]  /*cc70*/  VIADD R30, R24, 0x200 ;  /* 0x00000200181e7836 */ /* 0x000fe20000000000 */
[----:B------:R-:W-:Y:S02]  /*cc80*/  R2UR UR15, R27 ;  /* 0x000000001b0f72ca */ /* 0x000fe400000e0000 */
[----:B------:R-:W-:Y:S01]  /*cc90*/  R2UR UR10, R28 ;  /* 0x000000001c0a72ca */ /* 0x000fe200000e0000 */
[----:B------:R-:W-:Y:S01]  /*cca0*/  VIADD R28, R24, 0x180 ;  /* 0x00000180181c7836 */ /* 0x000fe20000000000 */
[----:B------:R-:W-:Y:S01]  /*ccb0*/  R2UR UR22, R30 ;  /* 0x000000001e1672ca */ /* 0x000fe200000e0000 */
[----:B------:R-:W2:Y:S03]  /*ccc0*/  @P1 LDC R25, c[0x0][0x450] ;  /* 0x00011400ff191b82 */ /* 0x000ea60000000800 */
[----:B------:R-:W-:Y:S01]  /*ccd0*/  R2UR UR18, R28 ;  /* 0x000000001c1272ca */ /* 0x000fe200000e0000 */
[----:B-1----:R-:W-:-:S05]  /*cce0*/  @P1 IMAD.HI.U32 R26, R209, R26, RZ ;  /* 0x0000001ad11a1227 */ /* 0x002fca00078e00ff */
[----:B--2---:R-:W-:Y:S01]  /*ccf0*/  @P1 SHF.R.U32.HI R177, RZ, R25, R26 ;  /* 0x00000019ffb11219 */ /* 0x004fe2000001161a */
[----:B------:R-:W-:Y:S01]  /*cd00*/  IMAD.MOV.U32 R25, RZ, RZ, 0x40000040 ;  /* 0x40000040ff197424 */ /* 0x000fe200078e00ff */
[----:B------:R-:W-:Y:S01]  /*cd10*/  PLOP3.LUT P1, PT, PT, PT, UP0, 0x40, 0x0 ;  /* 0x000000000000781c */ /* 0x000fe20003f2e808 */
[C---:B------:R-:W-:Y:S02]  /*cd20*/  VIADD R26, R24.reuse, 0x100 ;  /* 0x00000100181a7836 */ /* 0x040fe40000000000 */
[----:B------:R-:W-:Y:S01]  /*cd30*/  VIADD R24, R24, 0x280 ;  /* 0x0000028018187836 */ /* 0x000fe20000000000 */
[----:B------:R-:W-:Y:S02]  /*cd40*/  R2UR UR7, R25 ;  /* 0x00000000190772ca */ /* 0x000fe400000e0000 */
[----:B------:R-:W-:Y:S02]  /*cd50*/  R2UR UR14, R26 ;  /* 0x000000001a0e72ca */ /* 0x000fe400000e0000 */
[----:B------:R-:W-:-:S02]  /*cd60*/  R2UR UR26, R24 ;  /* 0x00000000181a72ca */ /* 0x000fc400000e0000 */
[----:B------:R-:W-:Y:S02]  /*cd70*/  R2UR UR27, R25 ;  /* 0x00000000191b72ca */ /* 0x000fe400000e0000 */
[----:B0-----:R-:W-:-:S06]  /*cd80*/  WARPGROUP.ARRIVE ;  /* 0x00000000000079c5 */ /* 0x001fcc0000000000 */
[----:B------:R-:W-:Y:S03]  /*cd90*/  HGMMA.64x256x16.F32.BF16 R24, R152, gdesc[UR4].tnspB, RZ, !UPT, gsb0 ;  /* 0x43e0000498187df0 */ /* 0x000fe6000c0018ff */
[----:B------:R-:W-:Y:S02]  /*cda0*/  WARPGROUP.DEPBAR.LE gsb0, 0x0 ;  /* 0x00008000000079c5 */ /* 0x000fe40000010000 */
[----:B------:R-:W-:Y:S01]  /*cdb0*/  WARPGROUP.ARRIVE ;  /* 0x00000000000079c5 */ /* 0x000fe20000000000 */
[----:B------:R-:W-:-:S15]  /*cdc0*/  IADD3 R152, R177, R204, -R203 ;  /* 0x000000ccb1987210 */ /* 0x000fde0007ffe8cb */
[----:B------:R-:W-:-:S07]  /*cdd0*/  NOP ;  /* 0x0000000000007918 */ /* 0x000fce0000000000 */
[----:B------:R-:W-:Y:S01]  /*cde0*/  HGMMA.64x256x16.F32.BF16 R24, R156, gdesc[UR8].tnspB, R24, gsb0 ;  /* 0x43e000089c187df0 */ /* 0x000fe20008001818 */
[----:B------:R-:W-:Y:S02]  /*cdf0*/  VIADD R153, R152, UR8 ;  /* 0x0000000898997c36 */ /* 0x000fe40008000000 */
        /* <DEDUP_REMOVED lines=32> */
.L_x_11814:
[----:B------:R-:W-:-:S06]  /*d000*/  UISETP.NE.AND UP0, UPT, UR9, 0x1, UPT ;  /* 0x000000010900788c */ /* 0x000fcc000bf05270 */
[----:B------:R-:W-:-:S05]  /*d010*/  PLOP3.LUT P1, PT, PT, PT, UP0, 0x80, 0x0 ;  /* 0x000000000000781c */ /* 0x000fca0003f2f008 */
[----:B------:R-:W-:-:S08]  /*d020*/  @UP0 ULDC.64 UR4, c[0x0][0x9e8] ;  /* 0x00027a0000040ab9 */ /* 0x000fd00000000a00 */
[----:B------:R-:W-:-:S05]  /*d030*/  @P1 IMAD.HI.U32 R152, R154, UR4, RZ ;  /* 0x000000049a981c27 */ /* 0x000fca000f8e00ff */
[----:B------:R-:W-:-:S07]  /*d040*/  @P1 SHF.R.U32.HI R154, RZ, UR5, R152 ;  /* 0x00000005ff9a1c19 */ /* 0x000fce0008011698 */
.L_x_11815:
[----:B------:R-:W-:Y:S05]  /*d050*/  BSYNC B0 ;  /* 0x0000000000007941 */ /* 0x000fea0003800000 */
.L_x_11813:
[----:B------:R-:W-:-:S04]  /*d060*/  IMAD.U32 R152, RZ, RZ, UR9 ;  /* 0x00000009ff987e24 */ /* 0x000fc8000f8e00ff */
[----:B------:R-:W-:-:S05]  /*d070*/  IMAD R152, R154, R152, UR9 ;  /* 0x000000099a987e24 */ /* 0x000fca000f8e0298 */
[----:B------:R-:W-:-:S07]  /*d080*/  VIMNMX R153, R153, R152, PT ;  /* 0x0000009899997248 */ /* 0x000fce0003fe0100 */
.L_x_11812:
[----:B------:R-:W-:Y:S01]  /*d090*/  IMAD.HI R153, R153, 0x2aaaaaab, RZ ;  /* 0x2aaaaaab99997827 */ /* 0x000fe200078e02ff */
[----:B------:R-:W-:Y:S01]  /*d0a0*/  ULDC UR52, c[0x0][0x9e4] ;  /* 0x0002790000347ab9 */ /* 0x000fe20000000800 */
[----:B------:R-:W-:Y:S01]  /*d0b0*/  ULDC UR49, c[0x0][0x9e4] ;  /* 0x0002790000317ab9 */ /* 0x000fe20000000800 */
[----:B------:R-:W-:Y:S01]  /*d0c0*/  ULDC UR54, c[0x0][0x9d8] ;  /* 0x0002760000367ab9 */ /* 0x000fe20000000800 */
[----:B------:R-:W-:Y:S01]  /*d0d0*/  ULDC UR57, c[0x0][0x9d8] ;  /* 0x0002760000397ab9 */ /* 0x000fe20000000800 */
[----:B------:R-:W-:Y:S01]  /*d0e0*/  SHF.R.U32.HI R152, RZ, 0x1f, R153 ;  /* 0x0000001fff987819 */ /* 0x000fe20000011699 */
[----:B------:R-:W-:Y:S01]  /*d0f0*/  ULDC UR55, c[0x0][0x9d8] ;  /* 0x0002760000377ab9 */ /* 0x000fe20000000800 */
[----:B------:R-:W-:Y:S01]  /*d100*/  ULDC UR48, c[0x0][0x988] ;  /* 0x0002620000307ab9 */ /* 0x000fe20000000800 */
[----:B------:R-:W-:Y:S01]  /*d110*/  ULDC UR51, c[0x0][0x988] ;  /* 0x0002620000337ab9 */ /* 0x000fe20000000800 */
[----:B------:R-:W-:Y:S01]  /*d120*/  LEA.HI.SX32 R152, R153, R152, 0x1c ;  /* 0x0000009899987211 */ /* 0x000fe200078fe2ff */
[----:B------:R-:W-:Y:S01]  /*d130*/  ULDC UR50, c[0x0][0x988] ;  /* 0x0002620000327ab9 */ /* 0x000fe20000000800 */
[----:B------:R-:W-:Y:S01]  /*d140*/  ULDC UR56, c[0x0][0x9e0] ;  /* 0x0002780000387ab9 */ /* 0x000fe20000000800 */
[----:B------:R-:W-:Y:S01]  /*d150*/  ULDC UR53, c[0x0][0x9e0] ;  /* 0x0002780000357ab9 */ /* 0x000fe20000000800 */
[----:B------:R-:W-:-:S04]  /*d160*/  VIMNMX R213, R219, R152, !PT ;  /* 0x00000098dbd57248 */ /* 0x000fc80007fe0100 */
[----:B------:R-:W-:-:S13]  /*d170*/  ISETP.GE.AND P1, PT, R4, R213, PT ;  /* 0x000000d50400720c */ /* 0x000fda0003f26270 */
[----:B------:R-:W-:Y:S05]  /*d180*/  @!P1 BRA `(.L_x_11816) ;  /* 0x0000003400f09947 */ /* 0x000fea0003800000 */
.L_x_11834:
[----:B------:R-:W-:Y:S01]  /*d190*/  IMAD.U32 R20, RZ, RZ, UR37 ;  /* 0x00000025ff147e24 */ /* 0x000fe2000f8e00ff */
[----:B------:R-:W-:Y:S05]  /*d1a0*/  YIELD ;  /* 0x0000000000007946 */ /* 0x000fea0003800000 */
[----:B------:R-:W-:Y:S01]  /*d1b0*/  ISETP.NE.AND P2, PT, R20, 0x3, PT ;  /* 0x000000031400780c */ /* 0x000fe20003f45270 */
[----:B------:R-:W-:-:S05]  /*d1c0*/  VIADD R2, R2, 0x1 ;  /* 0x0000000102027836 */ /* 0x000fca0000000000 */
[----:B------:R-:W-:-:S04]  /*d1d0*/  ISETP.NE.AND P1, PT, R2, 0x2, PT ;  /* 0x000000020200780c */ /* 0x000fc80003f25270 */
[----:B------:R-:W-:Y:S02]  /*d1e0*/  SEL R11, RZ, 0x1, P1 ;  /* 0x00000001ff0b7807 */ /* 0x000fe40000800000 */
[----:B------:R-:W-:Y:S02]  /*d1f0*/  SEL R2, R2, RZ, P1 ;  /* 0x000000ff02027207 */ /* 0x000fe40000800000 */
[----:B------:R-:W-:Y:S01]  /*d200*/  LOP3.LUT R202, R202, R11, RZ, 0x3c, !PT ;  /* 0x0000000bcaca7212 */ /* 0x000fe200078e3cff */
[----:B0-----:R-:W-:Y:S06]  /*d210*/  @!P2 BRA `(.L_x_11817) ;  /* 0x000000000004a947 */ /* 0x001fec0003800000 */
[----:B------:R-:W-:Y:S01]  /*d220*/  BPT.TRAP 0x1 ;  /* 0x000000040000795c */ /* 0x000fe20000300000 */
.L_x_11817:
[----:B------:R-:W-:Y:S01]  /*d230*/  IMAD R212, R2, 0x8, R19 ;  /* 0x0000000802d47824 */ /* 0x000fe200078e0213 */
[----:B------:R-:W-:-:S04]  /*d240*/  SHF.L.U32 R211, R202, 0x1f, RZ ;  /* 0x0000001fcad37819 */ /* 0x000fc800000006ff */
[----:B------:R0:W1:Y:S01]  /*d250*/  SYNCS.PHASECHK.TRANS64.TRYWAIT P1, [R212+URZ+0x22830], R211 ;  /* 0x022830d3d40075a7 */ /* 0x000062000802017f */
[----:B------:R-:W-:Y:S05]  /*d260*/  @!P2 BRA `(.L_x_11818) ;  /* 0x000000000004a947 */ /* 0x000fea0003800000 */
[----:B------:R-:W-:Y:S01]  /*d270*/  BPT.TRAP 0x1 ;  /* 0x000000040000795c */ /* 0x000fe20000300000 */
.L_x_11818:
[----:B------:R-:W-:Y:S02]  /*d280*/  IMAD R214, R2, 0x300, R21 ;  /* 0x0000030002d67824 */ /* 0x000fe400078e0215 */
[----:B------:R-:W-:Y:S01]  /*d290*/  IMAD.MOV.U32 R215, RZ, RZ, 0x40000040 ;  /* 0x40000040ffd77424 */ /* 0x000fe200078e00ff */
[----:B-1----:R-:W-:Y:S06]  /*d2a0*/  @P1 BRA `(.L_x_11819) ;  /* 0x0000000000081947 */ /* 0x002fec0003800000 */
[----:B------:R-:W1:Y:S02]  /*d2b0*/  SYNCS.PHASECHK.TRANS64.TRYWAIT P1, [R212+URZ+0x22830], R211 ;  /* 0x022830d3d40075a7 */ /* 0x000e64000802017f */
[----:B-1----:R-:W-:Y:S05]  /*d2c0*/  @!P1 BRA `(.L_x_11820) ;  /* 0x0000018800c09947 */ /* 0x002fea0003800000 */
.L_x_11819:
[----:B------:R-:W-:Y:S05]  /*d2d0*/  WARPSYNC.ALL ;  /* 0x0000000000007948 */ /* 0x000fea0003800000 */
        /* <DEDUP_REMOVED lines=8> */
[----:B------:R-:W2:Y:S01]  /*d360*/  LDC R11, c[0x0][0x448] ;  /* 0x00011200ff0b7b82 */ /* 0x000ea20000000800 */
[----:B------:R-:W3:Y:S01]  /*d370*/  S2R R228, SR_TID.X ;  /* 0x0000000000e47919 */ /* 0x000ee20000002100 */
[----:B------:R-:W-:-:S09]  /*d380*/  UISETP.NE.AND UP0, UPT, UR40, URZ, UPT ;  /* 0x0000003f2800728c */ /* 0x000fd2000bf05270 */
[----:B------:R-:W-:Y:S01]  /*d390*/  HGMMA.64x96x16.F32.BF16 R152, gdesc[UR4], RZ, !UPT, gsb0 ;  /* 0x01600000049879f0 */ /* 0x000fe2000c0018ff */
[----:B------:R-:W-:Y:S01]  /*d3a0*/  R2UR UR6, R216 ;  /* 0x00000000d80672ca */ /* 0x000fe200000e0000 */
[----:B------:R-:W-:Y:S01]  /*d3b0*/  VIADD R216, R214, 0x4 ;  /* 0x00000004d6d87836 */ /* 0x000fe20000000000 */
[----:B------:R-:W-:Y:S01]  /*d3c0*/  R2UR UR7, R217 ;  /* 0x00000000d90772ca */ /* 0x000fe200000e0000 */
[----:B------:R-:W-:Y:S01]  /*d3d0*/  IMAD.MOV.U32 R217, RZ, RZ, 0x40000040 ;  /* 0x40000040ffd97424 */ /* 0x000fe200078e00ff */
[----:B------:R-:W-:Y:S01]  /*d3e0*/  R2UR UR4, R14 ;  /* 0x000000000e0472ca */ /* 0x000fe200000e0000 */
[----:B------:R-:W-:Y:S01]  /*d3f0*/  VIADD R214, R214, 0x6 ;  /* 0x00000006d6d67836 */ /* 0x000fe20000000000 */
[----:B------:R-:W-:Y:S02]  /*d400*/  R2UR UR5, R15 ;  /* 0x000000000f0572ca */ /* 0x000fe400000e0000 */
[----:B--2---:R-:W-:Y:S01]  /*d410*/  ISETP.NE.AND P1, PT, R11, 0x1, PT ;  /* 0x000000010b00780c */ /* 0x004fe20003f25270 */
[----:B------:R-:W-:Y:S01]  /*d420*/  IMAD.IADD R11, R210, 0x1, R209 ;  /* 0x00000001d20b7824 */ /* 0x000fe200078e02d1 */
[----:B---3--:R-:W-:-:S11]  /*d430*/  SHF.R.U32.HI R228, RZ, 0x7, R228 ;  /* 0x00000007ffe47819 */ /* 0x008fd600000116e4 */
[----:B------:R-:W2:Y:S01]  /*d440*/  @P1 LDC R20, c[0x0][0x450] ;  /* 0x00011400ff141b82 */ /* 0x000ea20000000800 */
        /* <DEDUP_REMOVED lines=11> */
[----:B------:R-:W-:Y:S01]  /*d500*/  R2UR UR7, R215 ;  /* 0x00000000d70772ca */ /* 0x000fe200000e0000 */
[----:B------:R-:W3:Y:S01]  /*d510*/  @P1 LDC R214, c[0x0][0x44c] ;  /* 0x00011300ffd61b82 */ /* 0x000ee20000000800 */
[----:B------:R-:W-:Y:S02]  /*d520*/  R2UR UR4, R8 ;  /* 0x00000000080472ca */ /* 0x000fe400000e0000 */
[----:B------:R-:W-:Y:S01]  /*d530*/  R2UR UR5, R9 ;  /* 0x00000000090572ca */ /* 0x000fe200000e0000 */
[----:B---3--:R-:W-:-:S05]  /*d540*/  @P1 IMAD.HI.U32 R214, R11, R214, RZ ;  /* 0x000000d60bd61227 */ /* 0x008fca00078e00ff */
[----:B--2---:R-:W-:Y:S02]  /*d550*/  @P1 SHF.R.U32.HI R11, RZ, R20, R214 ;  /* 0x00000014ff0b1219 */ /* 0x004fe400000116d6 */
[----:B------:R-:W-:Y:S02]  /*d560*/  PLOP3.LUT P1, PT, PT, PT, UP0, 0x40, 0x0 ;  /* 0x000000000000781c */ /* 0x000fe40003f2e808 */
[----:B------:R-:W-:Y:S01]  /*d570*/  IADD3 R20, -R228, 0xb, RZ ;  /* 0x0000000be4147810 */ /* 0x000fe20007ffe1ff */
[----:B------:R-:W2:Y:S01]  /*d580*/  SHFL.IDX PT, R229, R11, RZ, 0x1c1f ;  /* 0x001c1fff0be57589 */ /* 0x000ea200000e0000 */
        /* <DEDUP_REMOVED lines=53> */
[----:B------:R-:W-:Y:S01]  /*d8e0*/  IADD3 R199, -R205, 0x1, R194 ;  /* 0x00000001cdc77810 */ /* 0x000fe20007ffe1c2 */
[----:B------:R-:W3:Y:S01]  /*d8f0*/  MUFU.TANH R152, R152 ;  /* 0x0000009800987308 */ /* 0x000ee20000002400 */
[----:B------:R-:W-:-:S02]  /*d900*/  @!P0 VIADD R166, R212, 0x22840 ;  /* 0x00022840d4a68836 */ /* 0x000fc40000000000 */
[----:B------:R-:W-:-:S03]  /*d910*/  IADD3 R199, -R203, R199, R204 ;  /* 0x000000c7cbc77210 */ /* 0x000fc60007ffe1cc */
        /* <DEDUP_REMOVED lines=67> */
.L_x_11823:
[----:B------:R-:W-:-:S05]  /*dd50*/  IMAD.U32 R235, RZ, RZ, UR52 ;  /* 0x00000034ffeb7e24 */ /* 0x000fca000f8e00ff */
[----:B------:R-:W-:-:S13]  /*dd60*/  ISETP.NE.AND P1, PT, R235, 0x1, PT ;  /* 0x00000001eb00780c */ /* 0x000fda0003f25270 */
[----:B------:R-:W2:Y:S02]  /*dd70*/  @P1 LDC.64 R166, c[0x0][0x9e8] ;  /* 0x00027a00ffa61b82 */ /* 0x000ea40000000a00 */
[----:B--2---:R-:W-:-:S05]  /*dd80*/  @P1 IMAD.HI.U32 R166, R229, R166, RZ ;  /* 0x000000a6e5a61227 */ /* 0x004fca00078e00ff */
[----:B------:R-:W-:-:S07]  /*dd90*/  @P1 SHF.R.U32.HI R229, RZ, R167, R166 ;  /* 0x000000a7ffe51219 */ /* 0x000fce00000116a6 */
.L_x_11824:
[----:B------:R-:W-:Y:S05]  /*dda0*/  BSYNC B0 ;  /* 0x0000000000007941 */ /* 0x000fea0003800000 */
.L_x_11822:
[----:B------:R-:W-:-:S04]  /*ddb0*/  IMAD.IADD R166, R194, 0x1, -R205 ;  /* 0x00000001c2a67824 */ /* 0x000fc800078e0acd */
[----:B------:R-:W-:-:S05]  /*ddc0*/  IMAD R166, R229, R235, R166 ;  /* 0x000000ebe5a67224 */ /* 0x000fca00078e02a6 */
[----:B------:R-:W-:Y:S02]  /*ddd0*/  VIADDMNMX R198, R166, R235, R198, PT ;  /* 0x000000eba6c67246 */ /* 0x000fe400038001c6 */
[----:B------:R-:W-:-:S07]  /*dde0*/  VIMNMX R197, R197, R166, !PT ;  /* 0x000000a6c5c57248 */ /* 0x000fce0007fe0100 */
.L_x_11821:
[----:B------:R-:W-:Y:S01]  /*ddf0*/  ISETP.GE.AND P1, PT, R194, 0x1, PT ;  /* 0x00000001c200780c */ /* 0x000fe20003f26270 */
[----:B------:R-:W2:Y:S01]  /*de00*/  SHFL.IDX PT, R11, R11, 0x1, 0x1c1f ;  /* 0x003c1f000b0b7f89 */ /* 0x000ea200000e0000 */
[----:B------:R-:W-:Y:S01]  /*de10*/  LOP3.LUT R18, R18, 0xfffbffff, RZ, 0xc0, !PT ;  /* 0xfffbffff12127812 */ /* 0x000fe200078ec0ff */
[----:B------:R-:W-:Y:S01]  /*de20*/  UISETP.NE.AND UP0, UPT, UR40, URZ, UPT ;  /* 0x0000003f2800728c */ /* 0x000fe2000bf05270 */
[----:B------:R-:W-:-:S09]  /*de30*/  ISETP.GE.AND P3, PT, R194, 0x9, PT ;  /* 0x00000009c200780c */ /* 0x000fd20003f66270 */
[----:B------:R-:W-:Y:S02]  /*de40*/  @P1 LOP3.LUT R18, R18, 0x40000, RZ, 0xfc, !PT ;  /* 0x0004000012121812 */ /* 0x000fe400078efcff */
[----:B------:R-:W-:Y:S02]  /*de50*/  ISETP.GT.AND P1, PT, R197, RZ, !P1 ;  /* 0x000000ffc500720c */ /* 0x000fe40004f24270 */
[----:B------:R-:W-:Y:S02]  /*de60*/  LOP3.LUT R18, R18, 0xfffffffd, RZ, 0xc0, !PT ;  /* 0xfffffffd12127812 */ /* 0x000fe400078ec0ff */
[----:B------:R-:W-:Y:S02]  /*de70*/  ISETP.LT.OR P2, PT, R198, 0x1, P1 ;  /* 0x00000001c600780c */ /* 0x000fe40000f41670 */
[----:B------:R-:W-:Y:S02]  /*de80*/  ISETP.GE.AND P1, PT, R194, 0x2, PT ;  /* 0x00000002c200780c */ /* 0x000fe40003f26270 */
[----:B------:R-:W-:-:S02]  /*de90*/  FSEL R152, R152, -INF , !P2 ;  /* 0xff80000098987808 */ /* 0x000fc40005000000 */
[----:B------:R-:W-:Y:S01]  /*dea0*/  ISETP.GT.AND P2, PT, R197, 0x1, !P1 ;  /* 0x00000001c500780c */ /* 0x000fe20004f44270 */
[--C-:B--2---:R-:W-:Y:S01]  /*deb0*/  IMAD.IADD R228, R228, 0x1, R11.reuse ;  /* 0x00000001e4e47824 */ /* 0x104fe200078e020b */
[----:B------:R-:W-:Y:S01]  /*dec0*/  @P3 LOP3.LUT R18, R18, 0x2, RZ, 0xfc, !PT ;  /* 0x0000000212123812 */ /* 0x000fe200078efcff */
[----:B------:R-:W-:Y:S01]  /*ded0*/  IMAD.IADD R199, R199, 0x1, R11 ;  /* 0x00000001c7c77824 */ /* 0x000fe200078e020b */
[----:B------:R-:W-:Y:S02]  /*dee0*/  ISETP.LT.OR P2, PT, R198, 0x2, P2 ;  /* 0x00000002c600780c */ /* 0x000fe40001741670 */
[----:B------:R-:W-:Y:S02]  /*def0*/  LOP3.LUT R18, R18, 0xfffffffb, RZ, 0xc0, !PT ;  /* 0xfffffffb12127812 */ /* 0x000fe400078ec0ff */
[----:B0-----:R-:W-:Y:S02]  /*df00*/  FSEL R214, R214, -INF , !P2 ;  /* 0xff800000d6d67808 */ /* 0x001fe40005000000 */
[----:B------:R-:W-:-:S02]  /*df10*/  ISETP.GT.AND P2, PT, R197, 0x8, !P3 ;  /* 0x00000008c500780c */ /* 0x000fc40005f44270 */
[----:B------:R-:W-:Y:S02]  /*df20*/  ISETP.GE.AND P3, PT, R194, 0xa, PT ;  /* 0x0000000ac200780c */ /* 0x000fe40003f66270 */
        /* <DEDUP_REMOVED lines=132> */
.L_x_11827:
[----:B------:R-:W-:-:S05]  /*e770*/  IMAD.U32 R197, RZ, RZ, UR52 ;  /* 0x00000034ffc57e24 */ /* 0x000fca000f8e00ff */
[----:B------:R-:W-:-:S13]  /*e780*/  ISETP.NE.AND P6, PT, R197, 0x1, PT ;  /* 0x00000001c500780c */ /* 0x000fda0003fc5270 */
[----:B------:R-:W0:Y:S02]  /*e790*/  @P6 LDC.64 R166, c[0x0][0x9e8] ;  /* 0x00027a00ffa66b82 */ /* 0x000e240000000a00 */
[----:B0-----:R-:W-:-:S05]  /*e7a0*/  @P6 IMAD.HI.U32 R166, R11, R166, RZ ;  /* 0x000000a60ba66227 */ /* 0x001fca00078e00ff */
[----:B------:R-:W-:-:S07]  /*e7b0*/  @P6 SHF.R.U32.HI R11, RZ, R167, R166 ;  /* 0x000000a7ff0b6219 */ /* 0x000fce00000116a6 */
.L_x_11828:
[----:B------:R-:W-:Y:S05]  /*e7c0*/  BSYNC B0 ;  /* 0x0000000000007941 */ /* 0x000fea0003800000 */
.L_x_11826:
[----:B------:R-:W-:-:S04]  /*e7d0*/  IMAD.IADD R194, R194, 0x1, -R205 ;  /* 0x00000001c2c27824 */ /* 0x000fc800078e0acd */
[----:B------:R-:W-:-:S05]  /*e7e0*/  IMAD R194, R11, R197, R194 ;  /* 0x000000c50bc27224 */ /* 0x000fca00078e02c2 */
[----:B------:R-:W-:Y:S02]  /*e7f0*/  VIMNMX R199, R199, R194, !PT ;  /* 0x000000c2c7c77248 */ /* 0x000fe40007fe0100 */
[----:B------:R-:W-:-:S07]  /*e800*/  VIADDMNMX R228, R194, R197, R228, PT ;  /* 0x000000c5c2e47246 */ /* 0x000fce00038001e4 */
.L_x_11825:
[----:B------:R-:W-:Y:S01]  /*e810*/  ISETP.GT.AND P1, PT, R199, 0x1, !P1 ;  /* 0x00000001c700780c */ /* 0x000fe20004f24270 */
[----:B------:R-:W-:Y:S01]  /*e820*/  IMAD.U32 R235, RZ, RZ, UR37 ;  /* 0x00000025ffeb7e24 */ /* 0x000fe2000f8e00ff */
        /* <DEDUP_REMOVED lines=67> */
[----:B------:R-:W-:Y:S02]  /*ec60*/  FSEL R187, R187, -INF , !P2 ;  /* 0xff800000bbbb7808 */ /* 0x000fe40005000000 */
[C---:B------:R-:W-:Y:S02]  /*ec70*/  ISETP.GT.AND P1, PT, R199.reuse, 0x29, !P1 ;  /* 0x00000029c700780c */ /* 0x040fe40004f24270 */
[----:B------:R-:W-:Y:S02]  /*ec80*/  LOP3.LUT P2, RZ, R18, 0x40000, RZ, 0xc0, !PT ;  /* 0x0004000012ff7812 */ /* 0x000fe4000784c0ff */
[----:B------:R-:W-:Y:S02]  /*ec90*/  ISETP.LT.OR P1, PT, R228, 0x2a, P1 ;  /* 0x0000002ae400780c */ /* 0x000fe40000f21670 */
[----:B------:R-:W-:Y:S02]  /*eca0*/  ISETP.GT.AND P3, PT, R199, 0x50, !P3 ;  /* 0x00000050c700780c */ /* 0x000fe40005f64270 */
[----:B------:R-:W-:-:S02]  /*ecb0*/  FSEL R175, R175, -INF , !P1 ;  /* 0xff800000afaf7808 */ /* 0x000fc40004800000 */
[----:B------:R-:W-:Y:S02]  /*ecc0*/  LOP3.LUT P1, RZ, R18, 0x800, RZ, 0xc0, !PT ;  /* 0x0000080012ff7812 */ /* 0x000fe4000782c0ff */
[----:B0-----:R-:W-:Y:S02]  /*ecd0*/  FMNMX.FTZ R167, R11, R167, !PT ;  /* 0x000000a70ba77209 */ /* 0x001fe40007810000 */
[C---:B------:R-:W-:Y:S02]  /*ece0*/  ISETP.GT.AND P1, PT, R199.reuse, 0x30, !P1 ;  /* 0x00000030c700780c */ /* 0x040fe40004f24270 */
[C---:B------:R-:W-:Y:S02]  /*ecf0*/  ISETP.LT.OR P3, PT, R228.reuse, 0x51, P3 ;  /* 0x00000051e400780c */ /* 0x040fe40001f61670 */
[----:B------:R-:W-:Y:S02]  /*ed00*/  ISETP.LT.OR P1, PT, R228, 0x31, P1 ;  /* 0x00000031e400780c */ /* 0x000fe40000f21670 */
[----:B------:R-:W-:-:S02]  /*ed10*/  ISETP.GT.AND P4, PT, R199, 0x51, !P4 ;  /* 0x00000051c700780c */ /* 0x000fc40006784270 */
[----:B------:R-:W-:Y:S02]  /*ed20*/  FSEL R166, R178, -INF , !P1 ;  /* 0xff800000b2a67808 */ /* 0x000fe40004800000 */
[----:B------:R-:W-:Y:S01]  /*ed30*/  LOP3.LUT P1, RZ, R18, 0x400, RZ, 0xc0, !PT ;  /* 0x0000040012ff7812 */ /* 0x000fe2000782c0ff */
[----:B------:R-:W0:Y:S01]  /*ed40*/  SHFL.BFLY PT, R178, R167, 0x1, 0x1f ;  /* 0x0c201f00a7b27f89 */ /* 0x000e2200000e0000 */
[----:B------:R-:W-:Y:S02]  /*ed50*/  FSEL R190, R190, -INF , !P3 ;  /* 0xff800000bebe7808 */ /* 0x000fe40005800000 */
[C---:B------:R-:W-:Y:S02]  /*ed60*/  ISETP.GT.AND P1, PT, R199.reuse, 0x31, !P1 ;  /* 0x00000031c700780c */ /* 0x040fe40004f24270 */
[----:B------:R-:W-:Y:S02]  /*ed70*/  ISETP.GT.AND P5, PT, R199, 0x58, !P5 ;  /* 0x00000058c700780c */ /* 0x000fe40006fa4270 */
[----:B------:R-:W-:-:S02]  /*ed80*/  ISETP.LT.OR P1, PT, R228, 0x32, P1 ;  /* 0x00000032e400780c */ /* 0x000fc40000f21670 */
[----:B------:R-:W-:Y:S02]  /*ed90*/  ISETP.LT.OR P4, PT, R228, 0x52, P4 ;  /* 0x00000052e400780c */ /* 0x000fe40002781670 */
[----:B------:R-:W-:Y:S02]  /*eda0*/  FSEL R179, R179, -INF , !P1 ;  /* 0xff800000b3b37808 */ /* 0x000fe40004800000 */
[----:B------:R-:W-:Y:S02]  /*edb0*/  LOP3.LUT P1, RZ, R18, 0x200, RZ, 0xc0, !PT ;  /* 0x0000020012ff7812 */ /* 0x000fe4000782c0ff */
[----:B------:R-:W-:Y:S02]  /*edc0*/  ISETP.LT.OR P5, PT, R228, 0x59, P5 ;  /* 0x00000059e400780c */ /* 0x000fe40002fa1670 */
[----:B------:R-:W-:Y:S02]  /*edd0*/  ISETP.GT.AND P1, PT, R199, 0x38, !P1 ;  /* 0x00000038c700780c */ /* 0x000fe40004f24270 */
[----:B------:R-:W-:-:S02]  /*ede0*/  FSEL R189, R189, -INF , !P4 ;  /* 0xff800000bdbd7808 */ /* 0x000fc40006000000 */
[----:B------:R-:W-:Y:S02]  /*edf0*/  ISETP.LT.OR P1, PT, R228, 0x39, P1 ;  /* 0x00000039e400780c */ /* 0x000fe40000f21670 */
[----:B------:R-:W-:Y:S02]  /*ee00*/  FSEL R191, R191, -INF , !P5 ;  /* 0xff800000bfbf7808 */ /* 0x000fe40006800000 */
        /* <DEDUP_REMOVED lines=21> */
[----:B------:R-:W-:-:S04]  /*ef60*/  IMAD.U32 R11, RZ, RZ, UR51 ;  /* 0x00000033ff0b7e24 */ /* 0x000fc8000f8e00ff */
[-C--:B------:R-:W-:Y:S01]  /*ef70*/  FMUL.FTZ R194, R178, R11.reuse ;  /* 0x0000000bb2c27220 */ /* 0x080fe20000410000 */
[----:B------:R-:W-:-:S04]  /*ef80*/  FMUL.FTZ R5, R5, R11 ;  /* 0x0000000b05057220 */ /* 0x000fc80000410000 */
[----:B------:R-:W-:Y:S02]  /*ef90*/  FSEL R194, R194, RZ, P1 ;  /* 0x000000ffc2c27208 */ /* 0x000fe40000800000 */
[----:B------:R-:W-:Y:S01]  /*efa0*/  ISETP.GT.AND P1, PT, R199, RZ, !P2 ;  /* 0x000000ffc700720c */ /* 0x000fe20005724270 */
[----:B------:R-:W0:Y:S01]  /*efb0*/  MUFU.EX2 R5, R5 ;  /* 0x0000000500057308 */ /* 0x000e220000000800 */
[----:B------:R-:W-:Y:S01]  /*efc0*/  ISETP.NE.AND P2, PT, R235, 0x3, PT ;  /* 0x00000003eb00780c */ /* 0x000fe20003f45270 */
[-CC-:B------:R-:W-:Y:S01]  /*efd0*/  FFMA.FTZ R152, R152, R11.reuse, -R194.reuse ;  /* 0x0000000b98987223 */ /* 0x180fe200000108c2 */
[----:B------:R-:W-:Y:S01]  /*efe0*/  ISETP.LT.OR P1, PT, R228, 0x1, P1 ;  /* 0x00000001e400780c */ /* 0x000fe20000f21670 */
[-CC-:B------:R-:W-:Y:S01]  /*eff0*/  FFMA.FTZ R214, R214, R11.reuse, -R194.reuse ;  /* 0x0000000bd6d67223 */ /* 0x180fe200000108c2 */
[-CC-:B------:R-:W-:Y:S01]  /*f000*/  FFMA.FTZ R155, R155, R11.reuse, -R194.reuse ;  /* 0x0000000b9b9b7223 */ /* 0x180fe200000108c2 */
[-CC-:B------:R-:W-:Y:S01]  /*f010*/  FFMA.FTZ R156, R156, R11.reuse, -R194.reuse ;  /* 0x0000000b9c9c7223 */ /* 0x180fe200000108c2 */
[----:B------:R-:W-:Y:S01]  /*f020*/  FSEL R153, R153, -INF , !P1 ;  /* 0xff80000099997808 */ /* 0x000fe20004800000 */
[-CC-:B------:R-:W-:Y:S01]  /*f030*/  FFMA.FTZ R159, R159, R11.reuse, -R194.reuse ;  /* 0x0000000b9f9f7223 */ /* 0x180fe200000108c2 */
[----:B------:R-:W-:Y:S01]  /*f040*/  ISETP.GT.AND P1, PT, R199, 0x59, !P6 ;  /* 0x00000059c700780c */ /* 0x000fe20007724270 */
[-CC-:B------:R-:W-:Y:S01]  /*f050*/  FFMA.FTZ R160, R160, R11.reuse, -R194.reuse ;  /* 0x0000000ba0a07223 */ /* 0x180fe200000108c2 */
[----:B------:R-:W-:Y:S01]  /*f060*/  FMNMX.FTZ R167, R153, R10, !PT ;  /* 0x0000000a99a77209 */ /* 0x000fe20007810000 */
[-CC-:B------:R-:W-:Y:S01]  /*f070*/  FFMA.FTZ R163, R163, R11.reuse, -R194.reuse ;  /* 0x0000000ba3a37223 */ /* 0x180fe200000108c2 */
        /* <DEDUP_REMOVED lines=25> */
[----:B------:R-:W2:Y:S01]  /*f210*/  MUFU.EX2 R152, R152 ;  /* 0x0000009800987308 */ /* 0x000ea20000000800 */
[----:B------:R-:W-:Y:S01]  /*f220*/  FMNMX.FTZ R167, R215, R167, !PT ;  /* 0x000000a7d7a77209 */ /* 0x000fe20007810000 */
[-C--:B0-----:R-:W-:Y:S01]  /*f230*/  FMUL.FTZ R24, R24, R5.reuse ;  /* 0x0000000518187220 */ /* 0x081fe20000410000 */
[-C--:B------:R-:W-:Y:S01]  /*f240*/  FMUL.FTZ R25, R25, R5.reuse ;  /* 0x0000000519197220 */ /* 0x080fe20000410000 */
[----:B------:R-:W-:Y:S01]  /*f250*/  FMUL.FTZ R28, R28, R5 ;  /* 0x000000051c1c7220 */ /* 0x000fe20000410000 */
[----:B------:R-:W-:Y:S01]  /*f260*/  FMNMX.FTZ R167, R170, R167, !PT ;  /* 0x000000a7aaa77209 */ /* 0x000fe20007810000 */
[-C--:B------:R-:W-:Y:S01]  /*f270*/  FMUL.FTZ R29, R29, R5.reuse ;  /* 0x000000051d1d7220 */ /* 0x080fe20000410000 */
[----:B------:R-:W-:Y:S01]  /*f280*/  FMUL.FTZ R32, R32, R5 ;  /* 0x0000000520207220 */ /* 0x000fe20000410000 */
[----:B------:R-:W0:Y:S01]  /*f290*/  MUFU.EX2 R214, R214 ;  /* 0x000000d600d67308 */ /* 0x000e220000000800 */
[----:B------:R-:W-:Y:S01]  /*f2a0*/  FMNMX.FTZ R167, R171, R167, !PT ;  /* 0x000000a7aba77209 */ /* 0x000fe20007810000 */
[-C--:B------:R-:W-:Y:S01]  /*f2b0*/  FMUL.FTZ R33, R33, R5.reuse ;  /* 0x0000000521217220 */ /* 0x080fe20000410000 */
[-C--:B------:R-:W-:Y:S01]  /*f2c0*/  FMUL.FTZ R36, R36, R5.reuse ;  /* 0x0000000524247220 */ /* 0x080fe20000410000 */
[----:B------:R-:W-:Y:S01]  /*f2d0*/  FMUL.FTZ R37, R37, R5 ;  /* 0x0000000525257220 */ /* 0x000fe20000410000 */
[----:B------:R-:W-:Y:S01]  /*f2e0*/  FMNMX.FTZ R167, R174, R167, !PT ;  /* 0x000000a7aea77209 */ /* 0x000fe20007810000 */
[-C--:B------:R-:W-:Y:S01]  /*f2f0*/  FMUL.FTZ R40, R40, R5.reuse ;  /* 0x0000000528287220 */ /* 0x080fe20000410000 */
[----:B------:R-:W-:Y:S01]  /*f300*/  FMUL.FTZ R41, R41, R5 ;  /* 0x0000000529297220 */ /* 0x000fe20000410000 */
[----:B------:R-:W3:Y:S01]  /*f310*/  MUFU.EX2 R155, R155 ;  /* 0x0000009b009b7308 */ /* 0x000ee20000000800 */
[----:B------:R-:W-:Y:S01]  /*f320*/  FMNMX.FTZ R167, R175, R167, !PT ;  /* 0x000000a7afa77209 */ /* 0x000fe20007810000 */
[----:B--2---:R-:W-:Y:S01]  /*f330*/  FFMA.FTZ R3, R5, R3, R152 ;  /* 0x0000000305037223 */ /* 0x004fe20000010098 */
[-C--:B------:R-:W-:Y:S01]  /*f340*/  FMUL.FTZ R44, R44, R5.reuse ;  /* 0x000000052c2c7220 */ /* 0x080fe20000410000 */
[----:B------:R-:W-:Y:S01]  /*f350*/  FMUL.FTZ R45, R45, R5 ;  /* 0x000000052d2d7220 */ /* 0x000fe20000410000 */
[----:B------:R-:W-:Y:S01]  /*f360*/  FMNMX.FTZ R167, R166, R167, !PT ;  /* 0x000000a7a6a77209 */ /* 0x000fe20007810000 */
[-C--:B------:R-:W-:Y:S01]  /*f370*/  FMUL.FTZ R48, R48, R5.reuse ;  /* 0x0000000530307220 */ /* 0x080fe20000410000 */
[----:B------:R-:W-:Y:S01]  /*f380*/  FMUL.FTZ R49, R49, R5 ;  /* 0x0000000531317220 */ /* 0x000fe20000410000 */
[----:B------:R-:W2:Y:S01]  /*f390*/  MUFU.EX2 R156, R156 ;  /* 0x0000009c009c7308 */ /* 0x000ea20000000800 */
[----:B------:R-:W-:Y:S01]  /*f3a0*/  FMNMX.FTZ R167, R179, R167, !PT ;  /* 0x000000a7b3a77209 */ /* 0x000fe20007810000 */
[C---:B0-----:R-:W-:Y:S01]  /*f3b0*/  FADD.FTZ R3, R214.reuse, R3 ;  /* 0x00000003d6037221 */ /* 0x041fe20000010000 */
[----:B------:R-:W-:Y:S01]  /*f3c0*/  F2FP.BF16.F32.PACK_AB R152, R214, R152 ;  /* 0x00000098d698723e */ /* 0x000fe200000010ff */
[----:B------:R-:W-:Y:S01]  /*f3d0*/  FMUL.FTZ R52, R52, R5 ;  /* 0x0000000534347220 */ /* 0x000fe20000410000 */
[----:B------:R-:W-:Y:S01]  /*f3e0*/  FMNMX.FTZ R167, R180, R167, !PT ;  /* 0x000000a7b4a77209 */ /* 0x000fe20007810000 */
[-C--:B------:R-:W-:Y:S01]  /*f3f0*/  FMUL.FTZ R53, R53, R5.reuse ;  /* 0x0000000535357220 */ /* 0x080fe20000410000 */
[----:B------:R-:W-:Y:S01]  /*f400*/  FMUL.FTZ R56, R56, R5 ;  /* 0x0000000538387220 */ /* 0x000fe20000410000 */
[----:B------:R-:W0:Y:S01]  /*f410*/  MUFU.EX2 R159, R159 ;  /* 0x0000009f009f7308 */ /* 0x000e220000000800 */
[----:B------:R-:W-:Y:S01]  /*f420*/  FMNMX.FTZ R167, R181, R167, !PT ;  /* 0x000000a7b5a77209 */ /* 0x000fe20007810000 */
[----:B---3--:R-:W-:Y:S01]  /*f430*/  FADD.FTZ R3, R155, R3 ;  /* 0x000000039b037221 */ /* 0x008fe20000010000 */
[-C--:B------:R-:W-:Y:S01]  /*f440*/  FMUL.FTZ R57, R57, R5.reuse ;  /* 0x0000000539397220 */ /* 0x080fe20000410000 */
[----:B------:R-:W-:Y:S01]  /*f450*/  FMUL.FTZ R60, R60, R5 ;  /* 0x000000053c3c7220 */ /* 0x000fe20000410000 */
[----:B------:R-:W-:Y:S01]  /*f460*/  FMNMX.FTZ R167, R182, R167, !PT ;  /* 0x000000a7b6a77209 */ /* 0x000fe20007810000 */
[-C--:B------:R-:W-:Y:S01]  /*f470*/  FMUL.FTZ R61, R61, R5.reuse ;  /* 0x000000053d3d7220 */ /* 0x080fe20000410000 */
[----:B------:R-:W-:Y:S01]  /*f480*/  FMUL.FTZ R64, R64, R5 ;  /* 0x0000000540407220 */ /* 0x000fe20000410000 */
[----:B------:R-:W3:Y:S01]  /*f490*/  MUFU.EX2 R160, R160 ;  /* 0x000000a000a07308 */ /* 0x000ee20000000800 */
        /* <DEDUP_REMOVED lines=9> */
[----:B0-----:R-:W-:Y:S01]  /*f530*/  FADD.FTZ R3, R159, R3 ;  /* 0x000000039f037221 */ /* 0x001fe20000010000 */
[-C--:B------:R-:W-:Y:S01]  /*f540*/  FMUL.FTZ R73, R73, R5.reuse ;  /* 0x0000000549497220 */ /* 0x080fe20000410000 */
        /* <DEDUP_REMOVED lines=12> */
[----:B------:R-:W2:Y:S01]  /*f610*/  MUFU.EX2 R164, R164 ;  /* 0x000000a400a47308 */ /* 0x000ea20000000800 */
[----:B------:R-:W-:Y:S01]  /*f620*/  FMNMX.FTZ R167, R193, R167, !PT ;  /* 0x000000a7c1a77209 */ /* 0x000fe20007810000 */
[-C--:B------:R-:W-:Y:S01]  /*f630*/  FMUL.FTZ R89, R89, R5.reuse ;  /* 0x0000000559597220 */ /* 0x080fe20000410000 */
[-C--:B------:R-:W-:Y:S01]  /*f640*/  FMUL.FTZ R92, R92, R5.reuse ;  /* 0x000000055c5c7220 */ /* 0x080fe20000410000 */
[-C--:B------:R-:W-:Y:S01]  /*f650*/  FMUL.FTZ R93, R93, R5.reuse ;  /* 0x000000055d5d7220 */ /* 0x080fe20000410000 */
[-C--:B------:R-:W-:Y:S01]  /*f660*/  FMUL.FTZ R96, R96, R5.reuse ;  /* 0x0000000560607220 */ /* 0x080fe20000410000 */
[----:B------:R-:W3:Y:S01]  /*f670*/  SHFL.BFLY PT, R196, R167, 0x2, 0x1f ;  /* 0x0c401f00a7c47f89 */ /* 0x000ee200000e0000 */
[-C--:B------:R-:W-:Y:S01]  /*f680*/  FMUL.FTZ R97, R97, R5.reuse ;  /* 0x0000000561617220 */ /* 0x080fe20000410000 */
[----:B------:R-:W4:Y:S01]  /*f690*/  MUFU.EX2 R168, R168 ;  /* 0x000000a800a87308 */ /* 0x000f220000000800 */
        /* <DEDUP_REMOVED lines=21> */
[----:B---3--:R-:W-:Y:S01]  /*f7f0*/  FMNMX.FTZ R167, R167, R196, !PT ;  /* 0x000000c4a7a77209 */ /* 0x008fe20007810000 */
[-C--:B------:R-:W-:Y:S01]  /*f800*/  FMUL.FTZ R132, R132, R5.reuse ;  /* 0x0000000584847220 */ /* 0x080fe20000410000 */
[----:B------:R-:W3:Y:S01]  /*f810*/  MUFU.EX2 R173, R173 ;  /* 0x000000ad00ad7308 */ /* 0x000ee20000000800 */
[----:B0-----:R-:W-:Y:S01]  /*f820*/  FADD.FTZ R3, R169, R3 ;  /* 0x00000003a9037221 */ /* 0x001fe20000010000 */
[-C--:B------:R-:W-:Y:S01]  /*f830*/  FMUL.FTZ R133, R133, R5.reuse ;  /* 0x0000000585857220 */ /* 0x080fe20000410000 */
[----:B------:R-:W0:Y:S01]  /*f840*/  SHFL.BFLY PT, R196, R167, 0x1, 0x1f ;  /* 0x0c201f00a7c47f89 */ /* 0x000e2200000e0000 */
        /* <DEDUP_REMOVED lines=9> */
[----:B------:R-:W-:-:S03]  /*f8e0*/  FMUL.FTZ R149, R149, R5 ;  /* 0x0000000595957220 */ /* 0x000fc60000410000 */
[----:B------:R-:W2:Y:S01]  /*f8f0*/  MUFU.EX2 R216, R216 ;  /* 0x000000d800d87308 */ /* 0x000ea20000000800 */
[----:B---3--:R-:W-:-:S04]  /*f900*/  FADD.FTZ R3, R173, R3 ;  /* 0x00000003ad037221 */ /* 0x008fc80000010000 */
[----:B------:R-:W-:-:S03]  /*f910*/  FADD.FTZ R3, R197, R3 ;  /* 0x00000003c5037221 */ /* 0x000fc60000010000 */
[----:B------:R-:W3:Y:S01]  /*f920*/  MUFU.EX2 R217, R217 ;  /* 0x000000d900d97308 */ /* 0x000ee20000000800 */
[----:B----4-:R-:W-:Y:S01]  /*f930*/  FADD.FTZ R3, R177, R3 ;  /* 0x00000003b1037221 */ /* 0x010fe20000010000 */
[----:B0-----:R-:W-:-:S04]  /*f940*/  FMNMX.FTZ R176, R167, R196, !PT ;  /* 0x000000c4a7b07209 */ /* 0x001fc80007810000 */
[C---:B------:R-:W-:Y:S01]  /*f950*/  FSETP.NEU.FTZ.AND P1, PT, R176.reuse, -INF , PT ;  /* 0xff800000b000780b */ /* 0x040fe20003f3d000 */
[----:B------:R-:W-:Y:S01]  /*f960*/  FMUL.FTZ R198, R176, R11 ;  /* 0x0000000bb0c67220 */ /* 0x000fe20000410000 */
[----:B------:R-:W0:Y:S01]  /*f970*/  MUFU.EX2 R184, R184 ;  /* 0x000000b800b87308 */ /* 0x000e220000000800 */
[----:B--2---:R-:W-:-:S03]  /*f980*/  FADD.FTZ R3, R216, R3 ;  /* 0x00000003d8037221 */ /* 0x004fc60000010000 */
[----:B------:R-:W-:-:S04]  /*f990*/  FSEL R198, R198, RZ, P1 ;  /* 0x000000ffc6c67208 */ /* 0x000fc80000800000 */
[----:B------:R-:W2:Y:S01]  /*f9a0*/  MUFU.EX2 R185, R185 ;  /* 0x000000b900b97308 */ /* 0x000ea20000000800 */
[-CC-:B------:R-:W-:Y:S01]  /*f9b0*/  FFMA.FTZ R228, R153, R11.reuse, -R198.reuse ;  /* 0x0000000b99e47223 */ /* 0x180fe200000108c6 */
[-CC-:B------:R-:W-:Y:S01]  /*f9c0*/  FFMA.FTZ R153, R170, R11.reuse, -R198.reuse ;  /* 0x0000000baa997223 */ /* 0x180fe200000108c6 */
[--C-:B------:R-:W-:Y:S01]  /*f9d0*/  FFMA.FTZ R196, R158, R11, -R198.reuse ;  /* 0x0000000b9ec47223 */ /* 0x100fe200000108c6 */
[----:B------:R-:W-:Y:S01]  /*f9e0*/  F2FP.BF16.F32.PACK_AB R158, R164, R163 ;  /* 0x000000a3a49e723e */ /* 0x000fe200000010ff */
[-CC-:B------:R-:W-:Y:S01]  /*f9f0*/  FFMA.FTZ R167, R154, R11.reuse, -R198.reuse ;  /* 0x0000000b9aa77223 */ /* 0x180fe200000108c6 */
[--C-:B------:R-:W-:Y:S01]  /*fa00*/  FFMA.FTZ R214, R157, R11, -R198.reuse ;  /* 0x0000000b9dd67223 */ /* 0x100fe200000108c6 */
[----:B------:R-:W-:Y:S01]  /*fa10*/  F2FP.BF16.F32.PACK_AB R154, R156, R155 ;  /* 0x0000009b9c9a723e */ /* 0x000fe200000010ff */
[----:B------:R4:W-:Y:S01]  /*fa20*/  MUFU.EX2 R163, R153 ;  /* 0x0000009900a37308 */ /* 0x0009e20000000800 */
[-CC-:B------:R-:W-:Y:S01]  /*fa30*/  FFMA.FTZ R199, R161, R11.reuse, -R198.reuse ;  /* 0x0000000ba1c77223 */ /* 0x180fe200000108c6 */
[-CC-:B------:R-:W-:Y:S01]  /*fa40*/  FFMA.FTZ R161, R162, R11.reuse, -R198.reuse ;  /* 0x0000000ba2a17223 */ /* 0x180fe200000108c6 */
[-CC-:B------:R-:W-:Y:S01]  /*fa50*/  FFMA.FTZ R165, R165, R11.reuse, -R198.reuse ;  /* 0x0000000ba5a57223 */ /* 0x180fe200000108c6 */
[--C-:B------:R-:W-:Y:S01]  /*fa60*/  FFMA.FTZ R215, R215, R11, -R198.reuse ;  /* 0x0000000bd7d77223 */ /* 0x100fe200000108c6 */
[----:B------:R-:W-:Y:S01]  /*fa70*/  F2FP.BF16.F32.PACK_AB R156, R160, R159 ;  /* 0x0000009fa09c723e */ /* 0x000fe200000010ff */
[-CC-:B------:R-:W-:Y:S01]  /*fa80*/  FFMA.FTZ R171, R171, R11.reuse, -R198.reuse ;  /* 0x0000000babab7223 */ /* 0x180fe200000108c6 */
[-CC-:B------:R-:W-:Y:S01]  /*fa90*/  FFMA.FTZ R157, R174, R11.reuse, -R198.reuse ;  /* 0x0000000bae9d7223 */ /* 0x180fe200000108c6 */
[----:B------:R-:W-:Y:S01]  /*faa0*/  MUFU.EX2 R228, R228 ;  /* 0x000000e400e47308 */ /* 0x000fe20000000800 */
[----:B----4-:R-:W-:Y:S01]  /*fab0*/  FSEL R153, R176, RZ, P1 ;  /* 0x000000ffb0997208 */ /* 0x010fe20000800000 */
[-CC-:B------:R-:W-:Y:S01]  /*fac0*/  FFMA.FTZ R175, R175, R11.reuse, -R198.reuse ;  /* 0x0000000bafaf7223 */ /* 0x180fe200000108c6 */
[-CC-:B------:R-:W-:Y:S01]  /*fad0*/  FFMA.FTZ R229, R166, R11.reuse, -R198.reuse ;  /* 0x0000000ba6e57223 */ /* 0x180fe200000108c6 */
[-CC-:B------:R-:W-:Y:S01]  /*fae0*/  FFMA.FTZ R179, R179, R11.reuse, -R198.reuse ;  /* 0x0000000bb3b37223 */ /* 0x180fe200000108c6 */
[-C--:B------:R-:W-:Y:S01]  /*faf0*/  FFMA.FTZ R180, R180, R11.reuse, -R198 ;  /* 0x0000000bb4b47223 */ /* 0x080fe200000108c6 */
[----:B------:R-:W-:Y:S01]  /*fb00*/  FADD.FTZ R10, -R153, R10 ;  /* 0x0000000a990a7221 */ /* 0x000fe20000010100 */
[-CC-:B------:R-:W-:Y:S01]  /*fb10*/  FFMA.FTZ R181, R181, R11.reuse, -R198.reuse ;  /* 0x0000000bb5b57223 */ /* 0x180fe200000108c6 */
[----:B------:R-:W4:Y:S01]  /*fb20*/  MUFU.EX2 R167, R167 ;  /* 0x000000a700a77308 */ /* 0x000f220000000800 */
[-CC-:B------:R-:W-:Y:S01]  /*fb30*/  FFMA.FTZ R182, R182, R11.reuse, -R198.reuse ;  /* 0x0000000bb6b67223 */ /* 0x180fe200000108c6 */
[-C--:B------:R-:W-:Y:S01]  /*fb40*/  FMUL.FTZ R10, R10, R11.reuse ;  /* 0x0000000b0a0a7220 */ /* 0x080fe20000410000 */
[-CC-:B------:R-:W-:Y:S01]  /*fb50*/  FFMA.FTZ R183, R183, R11.reuse, -R198.reuse ;  /* 0x0000000bb7b77223 */ /* 0x180fe200000108c6 */
[----:B------:R-:W-:Y:S01]  /*fb60*/  F2FP.BF16.F32.PACK_AB R160, R169, R168 ;  /* 0x000000a8a9a0723e */ /* 0x000fe200000010ff */
[-CC-:B------:R-:W-:Y:S01]  /*fb70*/  FFMA.FTZ R186, R186, R11.reuse, -R198.reuse ;  /* 0x0000000bbaba7223 */ /* 0x180fe200000108c6 */
[-CC-:B------:R-:W-:Y:S01]  /*fb80*/  FFMA.FTZ R187, R187, R11.reuse, -R198.reuse ;  /* 0x0000000bbbbb7223 */ /* 0x180fe200000108c6 */
[-CC-:B------:R-:W-:Y:S01]  /*fb90*/  FFMA.FTZ R190, R190, R11.reuse, -R198.reuse ;  /* 0x0000000bbebe7223 */ /* 0x180fe200000108c6 */
[----:B------:R-:W5:Y:S01]  /*fba0*/  MUFU.EX2 R10, R10 ;  /* 0x0000000a000a7308 */ /* 0x000f620000000800 */
[----:B---3--:R-:W-:Y:S01]  /*fbb0*/  FADD.FTZ R3, R217, R3 ;  /* 0x00000003d9037221 */ /* 0x008fe20000010000 */
[-CC-:B------:R-:W-:Y:S01]  /*fbc0*/  FFMA.FTZ R189, R189, R11.reuse, -R198.reuse ;  /* 0x0000000bbdbd7223 */ /* 0x180fe200000108c6 */
[----:B------:R-:W-:Y:S01]  /*fbd0*/  F2FP.BF16.F32.PACK_AB R162, R173, R172 ;  /* 0x000000acada2723e */ /* 0x000fe200000010ff */
[-CC-:B------:R-:W-:Y:S01]  /*fbe0*/  FFMA.FTZ R191, R191, R11.reuse, -R198.reuse ;  /* 0x0000000bbfbf7223 */ /* 0x180fe200000108c6 */
[----:B0-----:R-:W-:Y:S01]  /*fbf0*/  FADD.FTZ R3, R184, R3 ;  /* 0x00000003b8037221 */ /* 0x001fe20000010000 */
[----:B------:R-:W-:Y:S01]  /*fc00*/  FFMA.FTZ R193, R193, R11, -R198 ;  /* 0x0000000bc1c17223 */ /* 0x000fe200000108c6 */
[----:B------:R-:W-:Y:S01]  /*fc10*/  F2FP.BF16.F32.PACK_AB R164, R177, R197 ;  /* 0x000000c5b1a4723e */ /* 0x000fe200000010ff */
[----:B------:R-:W0:Y:S01]  /*fc20*/  MUFU.EX2 R155, R214 ;  /* 0x000000d6009b7308 */ /* 0x000e220000000800 */
[----:B--2---:R-:W-:Y:S01]  /*fc30*/  FADD.FTZ R3, R185, R3 ;  /* 0x00000003b9037221 */ /* 0x004fe20000010000 */
[----:B----4-:R-:W-:-:S02]  /*fc40*/  F2FP.BF16.F32.PACK_AB R153, R167, R228 ;  /* 0x000000e4a799723e */ /* 0x010fc400000010ff */
[----:B------:R-:W-:Y:S02]  /*fc50*/  F2FP.BF16.F32.PACK_AB R166, R217, R216 ;  /* 0x000000d8d9a6723e */ /* 0x000fe400000010ff */
[----:B------:R-:W-:Y:S02]  /*fc60*/  F2FP.BF16.F32.PACK_AB R168, R185, R184 ;  /* 0x000000b8b9a8723e */ /* 0x000fe400000010ff */
[----:B------:R-:W2:Y:S01]  /*fc70*/  MUFU.EX2 R196, R196 ;  /* 0x000000c400c47308 */ /* 0x000ea20000000800 */
[----:B-----5:R-:W-:Y:S01]  /*fc80*/  FFMA.FTZ R0, R10, R0, R228 ;  /* 0x000000000a007223 */ /* 0x020fe200000100e4 */
[-C--:B------:R-:W-:Y:S01]  /*fc90*/  FMUL.FTZ R26, R26, R10.reuse ;  /* 0x0000000a1a1a7220 */ /* 0x080fe20000410000 */
[-C--:B------:R-:W-:Y:S01]  /*fca0*/  FMUL.FTZ R27, R27, R10.reuse ;  /* 0x0000000a1b1b7220 */ /* 0x080fe20000410000 */
[-C--:B------:R-:W-:Y:S01]  /*fcb0*/  FMUL.FTZ R30, R30, R10.reuse ;  /* 0x0000000a1e1e7220 */ /* 0x080fe20000410000 */
[----:B------:R-:W-:Y:S01]  /*fcc0*/  FADD.FTZ R0, R167, R0 ;  /* 0x00000000a7007221 */ /* 0x000fe20000010000 */
        /* <DEDUP_REMOVED lines=42> */
[----:B------:R2:W4:Y:S01]  /*ff70*/  MUFU.EX2 R165, R157 ;  /* 0x0000009d00a57308 */ /* 0x0005220000000800 */
[C---:B---3--:R-:W-:Y:S01]  /*ff80*/  FADD.FTZ R0, R215.reuse, R0 ;  /* 0x00000000d7007221 */ /* 0x048fe20000010000 */
[----:B------:R-:W-:Y:S01]  /*ff90*/  F2FP.BF16.F32.PACK_AB R159, R215, R159 ;  /* 0x0000009fd79f723e */ /* 0x000fe200000010ff */
[-C--:B------:R-:W-:Y:S01]  /*ffa0*/  FMUL.FTZ R94, R94, R10.reuse ;  /* 0x0000000a5e5e7220 */ /* 0x080fe20000410000 */
[-C--:B------:R-:W-:Y:S01]  /*ffb0*/  FMUL.FTZ R95, R95, R10.reuse ;  /* 0x0000000a5f5f7220 */ /* 0x080fe20000410000 */
[----:B------:R-:W-:Y:S01]  /*ffc0*/  FADD.FTZ R0, R163, R0 ;  /* 0x00000000a3007221 */ /* 0x000fe20000010000 */
[-C--:B------:R-:W-:Y:S01]  /*ffd0*/  FMUL.FTZ R98, R98, R10.reuse ;  /* 0x0000000a62627220 */ /* 0x080fe20000410000 */
[-C--:B------:R-:W-:Y:S01]  /*ffe0*/  FMUL.FTZ R99, R99, R10.reuse ;  /* 0x0000000a63637220 */ /* 0x080fe20000410000 */
[----:B------:R-:W3:Y:S01]  /*fff0*/  MUFU.EX2 R175, R175 ;  /* 0x000000af00af7308 */ /* 0x000ee20000000800 */
[----:B0-----:R-:W-:Y:S01]  /*10000*/  FADD.FTZ R0, R171, R0 ;  /* 0x00000000ab007221 */ /* 0x001fe20000010000 */
[----:B--2---:R-:W-:Y:S01]  /*10010*/  F2FP.BF16.F32.PACK_AB R157, R161, R199 ;  /* 0x000000c7a19d723e */ /* 0x004fe200000010ff */
[-C--:B------:R-:W-:Y:S01]  /*10020*/  FMUL.FTZ R102, R102, R10.reuse ;  /* 0x0000000a66667220 */ /* 0x080fe20000410000 */
[----:B------:R-:W-:Y:S01]  /*10030*/  F2FP.BF16.F32.PACK_AB R161, R171, R163 ;  /* 0x000000a3aba1723e */ /* 0x000fe200000010ff */
[-C--:B------:R-:W-:Y:S01]  /*10040*/  FMUL.FTZ R103, R103, R10.reuse ;  /* 0x0000000a67677220 */ /* 0x080fe20000410000 */
[-C--:B------:R-:W-:Y:S01]  /*10050*/  FMUL.FTZ R106, R106, R10.reuse ;  /* 0x0000000a6a6a7220 */ /* 0x080fe20000410000 */
[-C--:B------:R-:W-:Y:S01]  /*10060*/  FMUL.FTZ R107, R107, R10.reuse ;  /* 0x0000000a6b6b7220 */ /* 0x080fe20000410000 */
[----:B------:R-:W0:Y:S01]  /*10070*/  MUFU.EX2 R229, R229 ;  /* 0x000000e500e57308 */ /* 0x000e220000000800 */
[----:B----4-:R-:W-:Y:S01]  /*10080*/  FADD.FTZ R0, R165, R0 ;  /* 0x00000000a5007221 */ /* 0x010fe20000010000 */
        /* <DEDUP_REMOVED lines=68> */
[----:B------:R-:W-:Y:S06]  /*104d0*/  @!P2 BRA `(.L_x_11829) ;  /* 0x000000000004a947 */ /* 0x000fec0003800000 */
[----:B------:R-:W-:Y:S01]  /*104e0*/  BPT.TRAP 0x1 ;  /* 0x000000040000795c */ /* 0x000fe20000300000 */
.L_x_11829:
[----:B------:R0:W2:Y:S01]  /*104f0*/  SYNCS.PHASECHK.TRANS64.TRYWAIT P1, [R212+URZ+0x22850], R211 ;  /* 0x022850d3d40075a7 */ /* 0x0000a2000802017f */
[----:B------:R-:W-:Y:S05]  /*10500*/  @!P2 BRA `(.L_x_11830) ;  /* 0x000000000004a947 */ /* 0x000fea0003800000 */
[----:B------:R-:W-:Y:S01]  /*10510*/  BPT.TRAP 0x1 ;  /* 0x000000040000795c */ /* 0x000fe20000300000 */
.L_x_11830:
[----:B------:R-:W-:Y:S04]  /*10520*/  BSSY B0, `(.L_x_11831) ;  /* 0x0000004000007945 */ /* 0x000fe80003800000 */
[----:B--2---:R-:W-:Y:S05]  /*10530*/  @P1 BRA `(.L_x_11832) ;  /* 0x0000000000081947 */ /* 0x004fea0003800000 */
[----:B------:R-:W2:Y:S02]  /*10540*/  SYNCS.PHASECHK.TRANS64.TRYWAIT P1, [R212+URZ+0x22850], R211 ;  /* 0x022850d3d40075a7 */ /* 0x000ea4000802017f */
[----:B--2---:R-:W-:Y:S05]  /*10550*/  @!P1 BRA `(.L_x_11833) ;  /* 0x0000015800309947 */ /* 0x004fea0003800000 */
.L_x_11832:
[----:B------:R-:W-:Y:S05]  /*10560*/  BSYNC B0 ;  /* 0x0000000000007941 */ /* 0x000fea0003800000 */
.L_x_11831:
[----:B------:R-:W3:Y:S01]  /*10570*/  S2R R5, SR_TID.X ;  /* 0x0000000000057919 */ /* 0x000ee20000002100 */
[----:B------:R-:W-:Y:S05]  /*10580*/  WARPSYNC.ALL ;  /* 0x0000000000007948 */ /* 0x000fea0003800000 */
[----:B------:R-:W-:Y:S01]  /*10590*/  IMAD.MOV.U32 R180, RZ, RZ, 0xc00 ;  /* 0x00000c00ffb47424 */ /* 0x000fe200078e00ff */
[----:B------:R-:W-:Y:S01]  /*105a0*/  ISETP.GT.AND P1, PT, R4, R213, PT ;  /* 0x000000d50400720c */ /* 0x000fe20003f24270 */
[----:B------:R-:W-:Y:S02]  /*105b0*/  IMAD.MOV.U32 R181, RZ, RZ, 0x40000040 ;  /* 0x40000040ffb57424 */ /* 0x000fe400078e00ff */
[----:B------:R-:W-:-:S02]  /*105c0*/  IMAD R180, R2, R180, UR42 ;  /* 0x0000002a02b47e24 */ /* 0x000fc4000f8e02b4 */
[----:B012---:R-:W-:Y:S01]  /*105d0*/  @!P0 VIADD R212, R212, 0x22860 ;  /* 0x00022860d4d48836 */ /* 0x007fe20000000000 */
[----:B------:R-:W-:Y:S01]  /*105e0*/  R2UR UR7, R181 ;  /* 0x00000000b50772ca */ /* 0x000fe200000e0000 */
[----:B------:R-:W-:Y:S01]  /*105f0*/  IMAD.MOV.U32 R181, RZ, RZ, 0x40000040 ;  /* 0x40000040ffb57424 */ /* 0x000fe200078e00ff */
[----:B------:R-:W-:Y:S01]  /*10600*/  R2UR UR6, R180 ;  /* 0x00000000b40672ca */ /* 0x000fe200000e0000 */
[----:B------:R-:W-:Y:S01]  /*10610*/  VIADD R4, R4, 0xffffffff ;  /* 0xffffffff04047836 */ /* 0x000fe20000000000 */
[----:B------:R-:W-:Y:S01]  /*10620*/  @!P0 PRMT R212, RZ, 0x654, R212 ;  /* 0x00000654ffd48816 */ /* 0x000fe200000000d4 */
[----:B------:R-:W-:Y:S01]  /*10630*/  IMAD.MOV.U32 R10, RZ, RZ, R176 ;  /* 0x000000ffff0a7224 */ /* 0x000fe200078e00b0 */
[----:B---3--:R-:W-:-:S05]  /*10640*/  SHF.R.U32.HI R5, RZ, 0x7, R5 ;  /* 0x00000007ff057819 */ /* 0x008fca0000011605 */
[----:B------:R-:W-:-:S05]  /*10650*/  VIADD R5, R5, 0x8 ;  /* 0x0000000805057836 */ /* 0x000fca0000000000 */
[----:B------:R0:W-:Y:S02]  /*10660*/  BAR.SYNC.DEFER_BLOCKING R5, 0x100 ;  /* 0x000400050000751d */ /* 0x0001e40000010000 */
[----:B0-----:R-:W-:-:S04]  /*10670*/  IMAD.MOV.U32 R5, RZ, RZ, R178 ;  /* 0x000000ffff057224 */ /* 0x001fc800078e00b2 */
        /* <DEDUP_REMOVED lines=43> */
[----:B------:R-:W-:Y:S02]  /*10930*/  IMAD.MOV.U32 R10, RZ, RZ, R176 ;  /* 0x000000ffff0a7224 */ /* 0x000fe400078e00b0 */
[----:B------:R-:W-:-:S07]  /*10940*/  IMAD.MOV.U32 R5, RZ, RZ, R178 ;  /* 0x000000ffff057224 */ /* 0x000fce00078e00b2 */
.L_x_11816:
[----:B------:R-:W1:Y:S01]  /*10950*/  LDC R152, c[0x0][0x448] ;  /* 0x00011200ff987b82 */ /* 0x000e620000000800 */
[----:B------:R-:W-:Y:S01]  /*10960*/  VIADD R153, R209, 0x7f ;  /* 0x0000007fd1997836 */ /* 0x000fe20000000000 */
[----:B------:R-:W-:Y:S01]  /*10970*/  LOP3.LUT R18, R18, 0xffefffff, RZ, 0xc0, !PT ;  /* 0xffefffff12127812 */ /* 0x000fe200078ec0ff */
[----:B------:R-:W-:Y:S02]  /*10980*/  ULDC UR4, c[0x0][0x9dc] ;  /* 0x0002770000047ab9 */ /* 0x000fe40000000800 */
[----:B------:R-:W-:-:S03]  /*10990*/  IMAD.MOV.U32 R155, RZ, RZ, R153 ;  /* 0x000000ffff9b7224 */ /* 0x000fc600078e0099 */
[----:B------:R-:W2:Y:S01]  /*109a0*/  LDC R235, c[0x0][0x9e4] ;  /* 0x00027900ffeb7b82 */ /* 0x000ea20000000800 */
[----:B-1----:R-:W-:-:S13]  /*109b0*/  ISETP.NE.AND P1, PT, R152, 0x1, PT ;  /* 0x000000019800780c */ /* 0x002fda0003f25270 */
[----:B------:R-:W1:Y:S01]  /*109c0*/  @P1 LDC R154, c[0x0][0x44c] ;  /* 0x00011300ff9a1b82 */ /* 0x000e620000000800 */
[----:B------:R-:W-:-:S04]  /*109d0*/  @P1 LOP3.LUT R18, R18, 0x100000, RZ, 0xfc, !PT ;  /* 0x0010000012121812 */ /* 0x000fc800078efcff */
[----:B------:R-:W-:-:S03]  /*109e0*/  LOP3.LUT R18, R18, 0xffdfffff, RZ, 0xc0, !PT ;  /* 0xffdfffff12127812 */ /* 0x000fc600078ec0ff */
[----:B------:R-:W3:Y:S01]  /*109f0*/  @P1 LDC R152, c[0x0][0x450] ;  /* 0x00011400ff981b82 */ /* 0x000ee20000000800 */
[----:B-1----:R-:W-:-:S05]  /*10a00*/  @P1 IMAD.HI.U32 R154, R153, R154, RZ ;  /* 0x0000009a999a1227 */ /* 0x002fca00078e00ff */
[----:B---3--:R-:W-:Y:S02]  /*10a10*/  @P1 SHF.R.U32.HI R155, RZ, R152, R154 ;  /* 0x00000098ff9b1219 */ /* 0x008fe4000001169a */
[----:B--2---:R-:W-:Y:S02]  /*10a20*/  ISETP.GE.AND P1, PT, R235, 0x1, PT ;  /* 0x00000001eb00780c */ /* 0x004fe40003f26270 */
[----:B------:R-:W-:-:S05]  /*10a30*/  IADD3 R152, R204, 0x1, -R203 ;  /* 0x00000001cc987810 */ /* 0x000fca0007ffe8cb */
[----:B------:R-:W-:-:S04]  /*10a40*/  IMAD.IADD R155, R152, 0x1, R155 ;  /* 0x00000001989b7824 */ /* 0x000fc800078e029b */
[----:B------:R-:W-:Y:S02]  /*10a50*/  VIADD R154, R155, -UR4 ;  /* 0x800000049b9a7c36 */ /* 0x000fe40008000000 */
[----:B------:R-:W-:Y:S01]  /*10a60*/  @P1 LOP3.LUT R18, R18, 0x200000, RZ, 0xfc, !PT ;  /* 0x0020000012121812 */ /* 0x000fe200078efcff */
        /* <DEDUP_REMOVED lines=11> */
.L_x_11837:
[----:B------:R-:W-:-:S13]  /*10b20*/  ISETP.NE.AND P1, PT, R235, 0x1, PT ;  /* 0x00000001eb00780c */ /* 0x000fda0003f25270 */
[----:B------:R-:W1:Y:S02]  /*10b30*/  @P1 LDC.64 R152, c[0x0][0x9e8] ;  /* 0x00027a00ff981b82 */ /* 0x000e640000000a00 */
[----:B-1----:R-:W-:-:S05]  /*10b40*/  @P1 IMAD.HI.U32 R152, R155, R152, RZ ;  /* 0x000000989b981227 */ /* 0x002fca00078e00ff */
[----:B------:R-:W-:-:S07]  /*10b50*/  @P1 SHF.R.U32.HI R155, RZ, R153, R152 ;  /* 0x00000099ff9b1219 */ /* 0x000fce0000011698 */
.L_x_11838:
[----:B------:R-:W-:Y:S05]  /*10b60*/  BSYNC B0 ;  /* 0x0000000000007941 */ /* 0x000fea0003800000 */
.L_x_11836:
[----:B------:R-:W-:-:S05]  /*10b70*/  IMAD R155, R155, R235, RZ ;  /* 0x000000eb9b9b7224 */ /* 0x000fca00078e02ff */
[----:B------:R-:W-:-:S07]  /*10b80*/  VIMNMX R154, R154, R155, !PT ;  /* 0x0000009b9a9a7248 */ /* 0x000fce0007fe0100 */
.L_x_11835:
[----:B------:R-:W-:-:S04]  /*10b90*/  VIADD R152, R154, 0x5f ;  /* 0x0000005f9a987836 */ /* 0x000fc80000000000 */
[----:B------:R-:W-:-:S05]  /*10ba0*/  IMAD.HI R152, R152, 0x2aaaaaab, RZ ;  /* 0x2aaaaaab98987827 */ /* 0x000fca00078e02ff */
[----:B------:R-:W-:-:S04]  /*10bb0*/  SHF.R.U32.HI R153, RZ, 0x1f, R152 ;  /* 0x0000001fff997819 */ /* 0x000fc80000011698 */
[----:B------:R-:W-:-:S04]  /*10bc0*/  LEA.HI.SX32 R153, R152, R153, 0x1c ;  /* 0x0000009998997211 */ /* 0x000fc800078fe2ff */
[----:B------:R-:W-:-:S04]  /*10bd0*/  VIMNMX R211, R219, R153, !PT ;  /* 0x00000099dbd37248 */ /* 0x000fc80007fe0100 */
[----:B------:R-:W-:-:S13]  /*10be0*/  ISETP.GE.AND P1, PT, R4, R211, PT ;  /* 0x000000d30400720c */ /* 0x000fda0003f26270 */
[----:B------:R-:W-:Y:S05]  /*10bf0*/  @!P1 BRA `(.L_x_11839) ;  /* 0x0000002400509947 */ /* 0x000fea0003800000 */
[----:B------:R-:W-:Y:S02]  /*10c00*/  IMAD.MOV.U32 R214, RZ, RZ, R10 ;  /* 0x000000ffffd67224 */ /* 0x000fe400078e000a */
[----:B------:R-:W-:Y:S02]  /*10c10*/  IMAD.MOV.U32 R215, RZ, RZ, R5 ;  /* 0x000000ffffd77224 */ /* 0x000fe400078e0005 */
[----:B------:R-:W-:-:S07]  /*10c20*/  IMAD.MOV.U32 R213, RZ, RZ, R4 ;  /* 0x000000ffffd57224 */ /* 0x000fce00078e0004 */
.L_x_11849:
[----:B------:R-:W-:Y:S01]  /*10c30*/  IMAD.U32 R5, RZ, RZ, UR37 ;  /* 0x00000025ff057e24 */ /* 0x000fe2000f8e00ff */
[----:B------:R-:W-:Y:S05]  /*10c40*/  YIELD ;  /* 0x0000000000007946 */ /* 0x000fea0003800000 */
[----:B------:R-:W-:Y:S01]  /*10c50*/  ISETP.NE.AND P3, PT, R5, 0x3, PT ;  /* 0x000000030500780c */ /* 0x000fe20003f65270 */
[----:B------:R-:W-:Y:S02]  /*10c60*/  VIADD R2, R2, 0x1 ;  /* 0x0000000102027836 */ /* 0x000fe40000000000 */
[----:B-1----:R-:W-:Y:S02]  /*10c70*/  IMAD.MOV.U32 R4, RZ, RZ, R213 ;  /* 0x000000ffff047224 */ /* 0x002fe400078e00d5 */
[----:B------:R-:W-:Y:S01]  /*10c80*/  VIADD R213, R213, 0xffffffff ;  /* 0xffffffffd5d57836 */ /* 0x000fe20000000000 */
[----:B------:R-:W-:-:S02]  /*10c90*/  ISETP.NE.AND P2, PT, R2, 0x2, PT ;  /* 0x000000020200780c */ /* 0x000fc40003f45270 */
[----:B------:R-:W-:Y:S02]  /*10ca0*/  ISETP.GT.AND P1, PT, R4, R211, PT ;  /* 0x000000d30400720c */ /* 0x000fe40003f24270 */
[----:B------:R-:W-:Y:S02]  /*10cb0*/  SEL R4, RZ, 0x1, P2 ;  /* 0x00000001ff047807 */ /* 0x000fe40001000000 */
[----:B------:R-:W-:Y:S02]  /*10cc0*/  SEL R2, R2, RZ, P2 ;  /* 0x000000ff02027207 */ /* 0x000fe40001000000 */
[----:B------:R-:W-:Y:S01]  /*10cd0*/  LOP3.LUT R202, R202, R4, RZ, 0x3c, !PT ;  /* 0x00000004caca7212 */ /* 0x000fe200078e3cff */
[----:B------:R-:W-:Y:S06]  /*10ce0*/  @!P3 BRA `(.L_x_11840) ;  /* 0x000000000004b947 */ /* 0x000fec0003800000 */
[----:B------:R-:W-:Y:S01]  /*10cf0*/  BPT.TRAP 0x1 ;  /* 0x000000040000795c */ /* 0x000fe20000300000 */
.L_x_11840:
[----:B------:R-:W-:Y:S01]  /*10d00*/  IMAD R4, R2, 0x8, R19 ;  /* 0x0000000802047824 */ /* 0x000fe200078e0213 */
[----:B0-----:R-:W-:-:S04]  /*10d10*/  SHF.L.U32 R212, R202, 0x1f, RZ ;  /* 0x0000001fcad47819 */ /* 0x001fc800000006ff */
[----:B------:R0:W1:Y:S01]  /*10d20*/  SYNCS.PHASECHK.TRANS64.TRYWAIT P2, [R4+URZ+0x22830], R212 ;  /* 0x022830d4040075a7 */ /* 0x000062000804017f */
[----:B------:R-:W-:Y:S05]  /*10d30*/  @!P3 BRA `(.L_x_11841) ;  /* 0x000000000004b947 */ /* 0x000fea0003800000 */
[----:B------:R-:W-:Y:S01]  /*10d40*/  BPT.TRAP 0x1 ;  /* 0x000000040000795c */ /* 0x000fe20000300000 */
.L_x_11841:
[----:B------:R-:W-:Y:S02]  /*10d50*/  IMAD R154, R2, 0x300, R21 ;  /* 0x00000300029a7824 */ /* 0x000fe400078e0215 */
[----:B------:R-:W-:Y:S01]  /*10d60*/  IMAD.MOV.U32 R155, RZ, RZ, 0x40000040 ;  /* 0x40000040ff9b7424 */ /* 0x000fe200078e00ff */
[----:B-1----:R-:W-:Y:S06]  /*10d70*/  @P2 BRA `(.L_x_11842) ;  /* 0x0000000000082947 */ /* 0x002fec0003800000 */
[----:B------:R-:W1:Y:S02]  /*10d80*/  SYNCS.PHASECHK.TRANS64.TRYWAIT P2, [R4+URZ+0x22830], R212 ;  /* 0x022830d4040075a7 */ /* 0x000e64000804017f */
[----:B-1----:R-:W-:Y:S05]  /*10d90*/  @!P2 BRA `(.L_x_11843) ;  /* 0x000001500034a947 */ /* 0x002fea0003800000 */
.L_x_11842:
        /* <DEDUP_REMOVED lines=14> */
[----:B------:R-:W2:Y:S01]  /*10e80*/  S2R R216, SR_TID.X ;  /* 0x0000000000d87919 */ /* 0x000ea20000002100 */
        /* <DEDUP_REMOVED lines=11> */
[----:B--2---:R-:W-:Y:S01]  /*10f40*/  SHF.R.U32.HI R216, RZ, 0x7, R216 ;  /* 0x00000007ffd87819 */ /* 0x004fe200000116d8 */
        /* <DEDUP_REMOVED lines=103> */
[C---:B------:R-:W-:Y:S01]  /*115c0*/  FMUL.FTZ R154, R5.reuse, R11 ;  /* 0x0000000b059a7220 */ /* 0x040fe20000410000 */
[----:B------:R-:W-:-:S03]  /*115d0*/  FADD.FTZ R215, -R5, R215 ;  /* 0x000000d705d77221 */ /* 0x000fc60000010100 */
[-CC-:B------:R-:W-:Y:S01]  /*115e0*/  FFMA.FTZ R10, R10, R11.reuse, -R154.reuse ;  /* 0x0000000b0a0a7223 */ /* 0x180fe2000001089a */
[-C--:B------:R-:W-:Y:S01]  /*115f0*/  FMUL.FTZ R215, R215, R11.reuse ;  /* 0x0000000bd7d77220 */ /* 0x080fe20000410000 */
        /* <DEDUP_REMOVED lines=25> */
[-C--:B--2---:R-:W-:Y:S01]  /*11790*/  FMUL.FTZ R24, R24, R152.reuse ;  /* 0x0000009818187220 */ /* 0x084fe20000410000 */
        /* <DEDUP_REMOVED lines=65> */
[----:B------:R-:W-:Y:S01]  /*11bb0*/  FMUL.FTZ R3, R170, UR55 ;  /* 0x00000037aa037c20 */ /* 0x000fe20008410000 */
[----:B------:R-:W-:Y:S01]  /*11bc0*/  FMUL.FTZ R170, R174, UR55 ;  /* 0x00000037aeaa7c20 */ /* 0x000fe20008410000 */
[----:B--2---:R-:W-:Y:S01]  /*11bd0*/  FMUL.FTZ R20, R171, UR55 ;  /* 0x00000037ab147c20 */ /* 0x004fe20008410000 */
[C---:B----4-:R-:W-:Y:S01]  /*11be0*/  FADD.FTZ R174, R154.reuse, R152 ;  /* 0x000000989aae7221 */ /* 0x050fe20000010000 */
[----:B------:R-:W-:Y:S01]  /*11bf0*/  F2FP.BF16.F32.PACK_AB R152, R154, R10 ;  /* 0x0000000a9a98723e */ /* 0x000fe200000010ff */
[----:B------:R-:W-:Y:S01]  /*11c00*/  FMUL.FTZ R171, R178, UR55 ;  /* 0x00000037b2ab7c20 */ /* 0x000fe20008410000 */
[----:B------:R-:W2:Y:S01]  /*11c10*/  MUFU.EX2 R154, R197 ;  /* 0x000000c5009a7308 */ /* 0x000ea20000000800 */
[----:B------:R-:W-:Y:S01]  /*11c20*/  FMUL.FTZ R178, R182, UR55 ;  /* 0x00000037b6b27c20 */ /* 0x000fe20008410000 */
[----:B------:R-:W-:Y:S01]  /*11c30*/  FMUL.FTZ R182, R186, UR55 ;  /* 0x00000037bab67c20 */ /* 0x000fe20008410000 */
[----:B------:R-:W-:Y:S01]  /*11c40*/  FMUL.FTZ R186, R190, UR55 ;  /* 0x00000037beba7c20 */ /* 0x000fe20008410000 */
[----:B------:R-:W-:Y:S01]  /*11c50*/  FMUL.FTZ R190, R194, UR55 ;  /* 0x00000037c2be7c20 */ /* 0x000fe20008410000 */
[----:B------:R-:W-:-:S03]  /*11c60*/  FMUL.FTZ R194, R198, UR55 ;  /* 0x00000037c6c27c20 */ /* 0x000fc60008410000 */
[----:B------:R3:W4:Y:S08]  /*11c70*/  MUFU.EX2 R10, R153 ;  /* 0x00000099000a7308 */ /* 0x0007300000000800 */
[----:B------:R-:W5:Y:S01]  /*11c80*/  MUFU.TANH R3, R3 ;  /* 0x0000000300037308 */ /* 0x000f620000002400 */
[----:B--2---:R-:W-:Y:S01]  /*11c90*/  FADD.FTZ R174, R154, R174 ;  /* 0x000000ae9aae7221 */ /* 0x004fe20000010000 */
[----:B---3--:R-:W-:Y:S01]  /*11ca0*/  FMUL.FTZ R153, R175, UR55 ;  /* 0x00000037af997c20 */ /* 0x008fe20008410000 */
[----:B------:R-:W-:Y:S01]  /*11cb0*/  FMUL.FTZ R175, R179, UR55 ;  /* 0x00000037b3af7c20 */ /* 0x000fe20008410000 */
[----:B------:R-:W-:Y:S01]  /*11cc0*/  FMUL.FTZ R179, R183, UR55 ;  /* 0x00000037b7b37c20 */ /* 0x000fe20008410000 */
[----:B------:R-:W-:Y:S01]  /*11cd0*/  FMUL.FTZ R183, R187, UR55 ;  /* 0x00000037bbb77c20 */ /* 0x000fe20008410000 */
[----:B------:R-:W-:Y:S01]  /*11ce0*/  FMUL.FTZ R187, R191, UR55 ;  /* 0x00000037bfbb7c20 */ /* 0x000fe20008410000 */
[----:B------:R-:W-:Y:S01]  /*11cf0*/  FMUL.FTZ R191, R195, UR55 ;  /* 0x00000037c3bf7c20 */ /* 0x000fe20008410000 */
[----:B------:R-:W2:Y:S01]  /*11d00*/  MUFU.TANH R20, R20 ;  /* 0x0000001400147308 */ /* 0x000ea20000002400 */
[C---:B----4-:R-:W-:Y:S01]  /*11d10*/  FADD.FTZ R174, R10.reuse, R174 ;  /* 0x000000ae0aae7221 */ /* 0x050fe20000010000 */
[----:B------:R-:W-:Y:S01]  /*11d20*/  F2FP.BF16.F32.PACK_AB R154, R10, R154 ;  /* 0x0000009a0a9a723e */ /* 0x000fe200000010ff */
[----:B------:R-:W-:Y:S01]  /*11d30*/  FMUL.FTZ R195, R199, UR55 ;  /* 0x00000037c7c37c20 */ /* 0x000fe20008410000 */
        /* <DEDUP_REMOVED lines=8> */
[----:B------:R-:W0:Y:S03]  /*11dc0*/  MUFU.TANH R171, R171 ;  /* 0x000000ab00ab7308 */ /* 0x000e260000002400 */
[----:B------:R-:W-:-:S04]  /*11dd0*/  FMNMX.FTZ R10, R166, R10, !PT ;  /* 0x0000000aa60a7209 */ /* 0x000fc80007810000 */
[----:B------:R-:W-:Y:S01]  /*11de0*/  FMNMX.FTZ R10, R167, R10, !PT ;  /* 0x0000000aa70a7209 */ /* 0x000fe20007810000 */
[----:B------:R-:W1:Y:S03]  /*11df0*/  MUFU.TANH R175, R175 ;  /* 0x000000af00af7308 */ /* 0x000e660000002400 */
[----:B-----5:R-:W-:-:S04]  /*11e00*/  FMNMX.FTZ R10, R3, R10, !PT ;  /* 0x0000000a030a7209 */ /* 0x020fc80007810000 */
[----:B--2---:R-:W-:Y:S01]  /*11e10*/  FMNMX.FTZ R10, R20, R10, !PT ;  /* 0x0000000a140a7209 */ /* 0x004fe20007810000 */
[----:B------:R-:W2:Y:S03]  /*11e20*/  MUFU.TANH R178, R178 ;  /* 0x000000b200b27308 */ /* 0x000ea60000002400 */
[----:B---3--:R-:W-:-:S04]  /*11e30*/  FMNMX.FTZ R10, R170, R10, !PT ;  /* 0x0000000aaa0a7209 */ /* 0x008fc80007810000 */
[----:B----4-:R-:W-:Y:S01]  /*11e40*/  FMNMX.FTZ R10, R153, R10, !PT ;  /* 0x0000000a990a7209 */ /* 0x010fe20007810000 */
[----:B------:R-:W3:Y:S03]  /*11e50*/  MUFU.TANH R179, R179 ;  /* 0x000000b300b37308 */ /* 0x000ee60000002400 */
[----:B0-----:R-:W-:-:S04]  /*11e60*/  FMNMX.FTZ R10, R171, R10, !PT ;  /* 0x0000000aab0a7209 */ /* 0x001fc80007810000 */
[----:B-1----:R-:W-:Y:S01]  /*11e70*/  FMNMX.FTZ R10, R175, R10, !PT ;  /* 0x0000000aaf0a7209 */ /* 0x002fe20007810000 */
[----:B------:R-:W0:Y:S03]  /*11e80*/  MUFU.TANH R182, R182 ;  /* 0x000000b600b67308 */ /* 0x000e260000002400 */
[----:B--2---:R-:W-:-:S05]  /*11e90*/  FMNMX.FTZ R10, R178, R10, !PT ;  /* 0x0000000ab20a7209 */ /* 0x004fca0007810000 */
[----:B------:R-:W1:Y:S01]  /*11ea0*/  MUFU.TANH R183, R183 ;  /* 0x000000b700b77308 */ /* 0x000e620000002400 */
[----:B---3--:R-:W-:-:S07]  /*11eb0*/  FMNMX.FTZ R10, R179, R10, !PT ;  /* 0x0000000ab30a7209 */ /* 0x008fce0007810000 */
        /* <DEDUP_REMOVED lines=12> */
[----:B------:R-:W2:Y:S01]  /*11f80*/  MUFU.EX2 R156, R156 ;  /* 0x0000009c009c7308 */ /* 0x000ea20000000800 */
[----:B0-----:R-:W-:-:S07]  /*11f90*/  FMNMX.FTZ R10, R194, R10, !PT ;  /* 0x0000000ac20a7209 */ /* 0x001fce0007810000 */
[----:B------:R-:W0:Y:S01]  /*11fa0*/  MUFU.EX2 R157, R157 ;  /* 0x0000009d009d7308 */ /* 0x000e220000000800 */
[----:B-1----:R-:W-:-:S05]  /*11fb0*/  FMNMX.FTZ R10, R195, R10, !PT ;  /* 0x0000000ac30a7209 */ /* 0x002fca0007810000 */
[----:B------:R-:W1:Y:S02]  /*11fc0*/  SHFL.BFLY PT, R197, R10, 0x2, 0x1f ;  /* 0x0c401f000ac57f89 */ /* 0x000e6400000e0000 */
[----:B------:R-:W-:Y:S08]  /*11fd0*/  MUFU.EX2 R160, R160 ;  /* 0x000000a000a07308 */ /* 0x000ff00000000800 */
        /* <DEDUP_REMOVED lines=8> */
[----:B-1----:R-:W-:-:S05]  /*12060*/  FMNMX.FTZ R10, R10, R197, !PT ;  /* 0x000000c50a0a7209 */ /* 0x002fca0007810000 */
        /* <DEDUP_REMOVED lines=30> */
[----:B------:R-:W-:Y:S01]  /*12250*/  FFMA.FTZ R195, R195, R11, -R198 ;  /* 0x0000000bc3c37223 */ /* 0x000fe200000108c6 */
[----:B--2---:R-:W-:Y:S01]  /*12260*/  FADD.FTZ R20, R156, R174 ;  /* 0x000000ae9c147221 */ /* 0x004fe20000010000 */
[----:B0-----:R-:W-:Y:S01]  /*12270*/  F2FP.BF16.F32.PACK_AB R156, R157, R156 ;  /* 0x0000009c9d9c723e */ /* 0x001fe200000010ff */
[----:B------:R0:W2:Y:S01]  /*12280*/  MUFU.EX2 R198, R158 ;  /* 0x0000009e00c67308 */ /* 0x0000a20000000800 */
[----:B-1----:R-:W-:Y:S01]  /*12290*/  FFMA.FTZ R0, R197, R0, R192 ;  /* 0x00000000c5007223 */ /* 0x002fe200000100c0 */
[----:B------:R-:W-:Y:S01]  /*122a0*/  FADD.FTZ R20, R157, R20 ;  /* 0x000000149d147221 */ /* 0x000fe20000010000 */
[----:B------:R-:W-:-:S02]  /*122b0*/  @!P0 VIADD R157, R4, 0x22840 ;  /* 0x00022840049d8836 */ /* 0x000fc40000000000 */
[-C--:B------:R-:W-:Y:S01]  /*122c0*/  FMUL.FTZ R26, R26, R197.reuse ;  /* 0x000000c51a1a7220 */ /* 0x080fe20000410000 */
[-C--:B------:R-:W-:Y:S01]  /*122d0*/  FMUL.FTZ R27, R27, R197.reuse ;  /* 0x000000c51b1b7220 */ /* 0x080fe20000410000 */
[-C--:B------:R-:W-:Y:S01]  /*122e0*/  FMUL.FTZ R30, R30, R197.reuse ;  /* 0x000000c51e1e7220 */ /* 0x080fe20000410000 */
[-C--:B------:R-:W-:Y:S01]  /*122f0*/  FMUL.FTZ R31, R31, R197.reuse ;  /* 0x000000c51f1f7220 */ /* 0x080fe20000410000 */
[----:B------:R-:W1:Y:S01]  /*12300*/  MUFU.EX2 R159, R159 ;  /* 0x0000009f009f7308 */ /* 0x000e620000000800 */
[----:B---3--:R-:W-:Y:S01]  /*12310*/  FADD.FTZ R0, R155, R0 ;  /* 0x000000009b007221 */ /* 0x008fe20000010000 */
[----:B0-----:R-:W-:Y:S01]  /*12320*/  FADD.FTZ R158, R160, R20 ;  /* 0x00000014a09e7221 */ /* 0x001fe20000010000 */
[----:B------:R-:W-:Y:S01]  /*12330*/  IADD3 R20, -R216, 0xb, RZ ;  /* 0x0000000bd8147810 */ /* 0x000fe20007ffe1ff */
[----:B------:R-:W-:Y:S01]  /*12340*/  IMAD.U32 R216, RZ, RZ, UR37 ;  /* 0x00000025ffd87e24 */ /* 0x000fe2000f8e00ff */
[----:B------:R-:W-:Y:S01]  /*12350*/  @!P0 PRMT R157, RZ, 0x654, R157 ;  /* 0x00000654ff9d8816 */ /* 0x000fe2000000009d */
[----:B------:R-:W-:Y:S01]  /*12360*/  FADD.FTZ R158, R161, R158 ;  /* 0x0000009ea19e7221 */ /* 0x000fe20000010000 */
[-C--:B------:R-:W-:Y:S01]  /*12370*/  FMUL.FTZ R34, R34, R197.reuse ;  /* 0x000000c522227220 */ /* 0x080fe20000410000 */
[----:B------:R0:W3:Y:S01]  /*12380*/  MUFU.EX2 R214, R162 ;  /* 0x000000a200d67308 */ /* 0x0000e20000000800 */
[----:B--2---:R-:W-:Y:S01]  /*12390*/  FADD.FTZ R0, R198, R0 ;  /* 0x00000000c6007221 */ /* 0x004fe20000010000 */
[----:B------:R2:W-:Y:S06]  /*123a0*/  BAR.ARV R20, 0x100 ;  /* 0x000400140000751d */ /* 0x0005ec0000002000 */
[----:B------:R-:W4:Y:S01]  /*123b0*/  MUFU.EX2 R163, R163 ;  /* 0x000000a300a37308 */ /* 0x000f220000000800 */
[----:B-1----:R-:W-:Y:S01]  /*123c0*/  FADD.FTZ R0, R159, R0 ;  /* 0x000000009f007221 */ /* 0x002fe20000010000 */
[----:B------:R1:W-:Y:S01]  /*123d0*/  @!P0 SYNCS.ARRIVE.TRANS64.RED.A1T0 RZ, [R157+URZ], RZ ;  /* 0x000000ff9dff89a7 */ /* 0x0003e2000810043f */
[----:B0-----:R-:W-:Y:S01]  /*123e0*/  F2FP.BF16.F32.PACK_AB R162, R169, R168 ;  /* 0x000000a8a9a2723e */ /* 0x001fe200000010ff */
[-C--:B------:R-:W-:Y:S01]  /*123f0*/  FMUL.FTZ R35, R35, R197.reuse ;  /* 0x000000c523237220 */ /* 0x080fe20000410000 */
[----:B------:R-:W-:Y:S01]  /*12400*/  ISETP.NE.AND P3, PT, R216, 0x3, PT ;  /* 0x00000003d800780c */ /* 0x000fe20003f65270 */
[-C--:B------:R-:W-:Y:S01]  /*12410*/  FMUL.FTZ R38, R38, R197.reuse ;  /* 0x000000c526267220 */ /* 0x080fe20000410000 */
[-C--:B------:R-:W-:Y:S01]  /*12420*/  FMUL.FTZ R39, R39, R197.reuse ;  /* 0x000000c527277220 */ /* 0x080fe20000410000 */
[----:B------:R-:W0:Y:S01]  /*12430*/  MUFU.EX2 R215, R166 ;  /* 0x000000a600d77308 */ /* 0x000e220000000800 */
[----:B---3--:R-:W-:Y:S01]  /*12440*/  FADD.FTZ R0, R214, R0 ;  /* 0x00000000d6007221 */ /* 0x008fe20000010000 */
[----:B-1----:R-:W-:Y:S01]  /*12450*/  FADD.FTZ R157, R164, R158 ;  /* 0x0000009ea49d7221 */ /* 0x002fe20000010000 */
[----:B------:R-:W-:Y:S01]  /*12460*/  F2FP.BF16.F32.PACK_AB R158, R161, R160 ;  /* 0x000000a0a19e723e */ /* 0x000fe200000010ff */
[-C--:B------:R-:W-:Y:S01]  /*12470*/  FMUL.FTZ R42, R42, R197.reuse ;  /* 0x000000c52a2a7220 */ /* 0x080fe20000410000 */
[C---:B------:R-:W-:Y:S01]  /*12480*/  F2FP.BF16.F32.PACK_AB R160, R165.reuse, R164 ;  /* 0x000000a4a5a0723e */ /* 0x040fe200000010ff */
[----:B------:R-:W-:Y:S01]  /*12490*/  FADD.FTZ R157, R165, R157 ;  /* 0x0000009da59d7221 */ /* 0x000fe20000010000 */
[----:B------:R-:W-:Y:S01]  /*124a0*/  F2FP.BF16.F32.PACK_AB R164, R173, R172 ;  /* 0x000000acada4723e */ /* 0x000fe200000010ff */
[----:B------:R-:W1:Y:S01]  /*124b0*/  MUFU.EX2 R167, R167 ;  /* 0x000000a700a77308 */ /* 0x000e620000000800 */
[----:B----4-:R-:W-:Y:S01]  /*124c0*/  FADD.FTZ R0, R163, R0 ;  /* 0x00000000a3007221 */ /* 0x010fe20000010000 */
[----:B------:R-:W-:Y:S01]  /*124d0*/  FADD.FTZ R157, R168, R157 ;  /* 0x0000009da89d7221 */ /* 0x000fe20000010000 */
[-C--:B------:R-:W-:Y:S01]  /*124e0*/  FMUL.FTZ R43, R43, R197.reuse ;  /* 0x000000c52b2b7220 */ /* 0x080fe20000410000 */
[-C--:B------:R-:W-:Y:S01]  /*124f0*/  FMUL.FTZ R46, R46, R197.reuse ;  /* 0x000000c52e2e7220 */ /* 0x080fe20000410000 */
[-C--:B------:R-:W-:Y:S01]  /*12500*/  FMUL.FTZ R47, R47, R197.reuse ;  /* 0x000000c52f2f7220 */ /* 0x080fe20000410000 */
[----:B------:R-:W-:Y:S01]  /*12510*/  FADD.FTZ R157, R169, R157 ;  /* 0x0000009da99d7221 */ /* 0x000fe20000010000 */
[-C--:B------:R-:W-:Y:S01]  /*12520*/  FMUL.FTZ R50, R50, R197.reuse ;  /* 0x000000c532327220 */ /* 0x080fe20000410000 */
[----:B------:R-:W3:Y:S01]  /*12530*/  MUFU.EX2 R199, R199 ;  /* 0x000000c700c77308 */ /* 0x000ee20000000800 */
        /* <DEDUP_REMOVED lines=33> */
[----:B---3--:R-:W-:Y:S01]  /*12750*/  F2FP.BF16.F32.PACK_AB R153, R155, R192 ;  /* 0x000000c09b99723e */ /* 0x008fe200000010ff */
[-C--:B------:R-:W-:Y:S01]  /*12760*/  FMUL.FTZ R95, R95, R197.reuse ;  /* 0x000000c55f5f7220 */ /* 0x080fe20000410000 */
[----:B------:R-:W-:Y:S01]  /*12770*/  F2FP.BF16.F32.PACK_AB R155, R159, R198 ;  /* 0x000000c69f9b723e */ /* 0x000fe200000010ff */
[----:B------:R-:W-:Y:S01]  /*12780*/  FMUL.FTZ R98, R98, R197 ;  /* 0x000000c562627220 */ /* 0x000fe20000410000 */
[----:B------:R-:W-:Y:S01]  /*12790*/  F2FP.BF16.F32.PACK_AB R159, R167, R215 ;  /* 0x000000d7a79f723e */ /* 0x000fe200000010ff */
[-C--:B------:R-:W-:Y:S01]  /*127a0*/  FMUL.FTZ R99, R99, R197.reuse ;  /* 0x000000c563637220 */ /* 0x080fe20000410000 */
[----:B------:R-:W1:Y:S01]  /*127b0*/  MUFU.EX2 R176, R176 ;  /* 0x000000b000b07308 */ /* 0x000e620000000800 */
        /* <DEDUP_REMOVED lines=35> */
[----:B------:R-:W-:Y:S01]  /*129f0*/  FMUL.FTZ R151, R151, R197 ;  /* 0x000000c597977220 */ /* 0x000fe20000410000 */
[----:B------:R-:W-:-:S03]  /*12a00*/  F2FP.BF16.F32.PACK_AB R161, R161, R199 ;  /* 0x000000c7a1a1723e */ /* 0x000fc600000010ff */
[----:B------:R-:W0:Y:S01]  /*12a10*/  MUFU.EX2 R179, R179 ;  /* 0x000000b300b37308 */ /* 0x000e220000000800 */
[----:B-1----:R-:W-:-:S07]  /*12a20*/  FADD.FTZ R0, R178, R0 ;  /* 0x00000000b2007221 */ /* 0x002fce0000010000 */
[----:B------:R-:W1:Y:S01]  /*12a30*/  MUFU.EX2 R181, R181 ;  /* 0x000000b500b57308 */ /* 0x000e620000000800 */
[----:B---3--:R-:W-:-:S07]  /*12a40*/  FADD.FTZ R157, R180, R157 ;  /* 0x0000009db49d7221 */ /* 0x008fce0000010000 */
[----:B------:R-:W3:Y:S01]  /*12a50*/  MUFU.EX2 R182, R182 ;  /* 0x000000b600b67308 */ /* 0x000ee20000000800 */
[C---:B0-----:R-:W-:Y:S01]  /*12a60*/  FADD.FTZ R0, R179.reuse, R0 ;  /* 0x00000000b3007221 */ /* 0x041fe20000010000 */
[----:B------:R-:W-:-:S06]  /*12a70*/  F2FP.BF16.F32.PACK_AB R167, R179, R178 ;  /* 0x000000b2b3a7723e */ /* 0x000fcc00000010ff */
[----:B------:R-:W0:Y:S01]  /*12a80*/  MUFU.EX2 R184, R184 ;  /* 0x000000b800b87308 */ /* 0x000e220000000800 */
[C---:B-1----:R-:W-:Y:S01]  /*12a90*/  FADD.FTZ R157, R181.reuse, R157 ;  /* 0x0000009db59d7221 */ /* 0x042fe20000010000 */
[----:B------:R-:W-:-:S06]  /*12aa0*/  F2FP.BF16.F32.PACK_AB R168, R181, R180 ;  /* 0x000000b4b5a8723e */ /* 0x000fcc00000010ff */
[----:B------:R-:W1:Y:S01]  /*12ab0*/  MUFU.EX2 R183, R183 ;  /* 0x000000b700b77308 */ /* 0x000e620000000800 */
[----:B---3--:R-:W-:-:S07]  /*12ac0*/  FADD.FTZ R0, R182, R0 ;  /* 0x00000000b6007221 */ /* 0x008fce0000010000 */
[----:B------:R-:W3:Y:S01]  /*12ad0*/  MUFU.EX2 R185, R185 ;  /* 0x000000b900b97308 */ /* 0x000ee20000000800 */
[----:B0-----:R-:W-:-:S07]  /*12ae0*/  FADD.FTZ R157, R184, R157 ;  /* 0x0000009db89d7221 */ /* 0x001fce0000010000 */
        /* <DEDUP_REMOVED lines=23> */
[----:B------:R-:W-:Y:S02]  /*12c60*/  F2FP.BF16.F32.PACK_AB R157, R163, R214 ;  /* 0x000000d6a39d723e */ /* 0x000fe400000010ff */
[----:B------:R-:W-:Y:S02]  /*12c70*/  F2FP.BF16.F32.PACK_AB R163, R169, R165 ;  /* 0x000000a5a9a3723e */ /* 0x000fe400000010ff */
[----:B------:R-:W-:Y:S02]  /*12c80*/  F2FP.BF16.F32.PACK_AB R165, R175, R171 ;  /* 0x000000abafa5723e */ /* 0x000fe400000010ff */
[----:B------:R-:W-:Y:S01]  /*12c90*/  F2FP.BF16.F32.PACK_AB R174, R196, R193 ;  /* 0x000000c1c4ae723e */ /* 0x000fe200000010ff */
[----:B---3--:R-:W-:Y:S01]  /*12ca0*/  FADD.FTZ R0, R194, R0 ;  /* 0x00000000c2007221 */ /* 0x008fe20000010000 */
[----:B------:R-:W-:-:S02]  /*12cb0*/  F2FP.BF16.F32.PACK_AB R169, R183, R182 ;  /* 0x000000b6b7a9723e */ /* 0x000fc400000010ff */
[----:B------:R-:W-:Y:S01]  /*12cc0*/  F2FP.BF16.F32.PACK_AB R171, R187, R186 ;  /* 0x000000babbab723e */ /* 0x000fe200000010ff */
[C---:B0-----:R-:W-:Y:S01]  /*12cd0*/  FADD.FTZ R0, R195.reuse, R0 ;  /* 0x00000000c3007221 */ /* 0x041fe20000010000 */
[----:B------:R-:W-:Y:S01]  /*12ce0*/  F2FP.BF16.F32.PACK_AB R175, R195, R194 ;  /* 0x000000c2c3af723e */ /* 0x000fe200000010ff */
[----:B--2---:R-:W-:Y:S06]  /*12cf0*/  @!P3 BRA `(.L_x_11844) ;  /* 0x000000000004b947 */ /* 0x004fec0003800000 */
[----:B------:R-:W-:Y:S01]  /*12d00*/  BPT.TRAP 0x1 ;  /* 0x000000040000795c */ /* 0x000fe20000300000 */
.L_x_11844:
[----:B------:R0:W1:Y:S01]  /*12d10*/  SYNCS.PHASECHK.TRANS64.TRYWAIT P2, [R4+URZ+0x22850], R212 ;  /* 0x022850d4040075a7 */ /* 0x000062000804017f */
[----:B------:R-:W-:Y:S05]  /*12d20*/  @!P3 BRA `(.L_x_11845) ;  /* 0x000000000004b947 */ /* 0x000fea0003800000 */
[----:B------:R-:W-:Y:S01]  /*12d30*/  BPT.TRAP 0x1 ;  /* 0x000000040000795c */ /* 0x000fe20000300000 */
.L_x_11845:
[----:B------:R-:W-:Y:S04]  /*12d40*/  BSSY B0, `(.L_x_11846) ;  /* 0x0000004000007945 */ /* 0x000fe80003800000 */
[----:B-1----:R-:W-:Y:S05]  /*12d50*/  @P2 BRA `(.L_x_11847) ;  /* 0x0000000000082947 */ /* 0x002fea0003800000 */
[----:B------:R-:W1:Y:S02]  /*12d60*/  SYNCS.PHASECHK.TRANS64.TRYWAIT P2, [R4+URZ+0x22850], R212 ;  /* 0x022850d4040075a7 */ /* 0x000e64000804017f */
[----:B-1----:R-:W-:Y:S05]  /*12d70*/  @!P2 BRA `(.L_x_11848) ;  /* 0x000001300050a947 */ /* 0x002fea0003800000 */
.L_x_11847:
[----:B------:R-:W-:Y:S05]  /*12d80*/  BSYNC B0 ;  /* 0x0000000000007941 */ /* 0x000fea0003800000 */
.L_x_11846:
[----:B------:R-:W2:Y:S01]  /*12d90*/  S2R R178, SR_TID.X ;  /* 0x0000000000b27919 */ /* 0x000ea20000002100 */
[----:B------:R-:W-:Y:S01]  /*12da0*/  IMAD.MOV.U32 R177, RZ, RZ, 0x40000040 ;  /* 0x40000040ffb17424 */ /* 0x000fe200078e00ff */
[----:B------:R-:W-:Y:S05]  /*12db0*/  WARPSYNC.ALL ;  /* 0x0000000000007948 */ /* 0x000fea0003800000 */
[----:B------:R-:W-:Y:S01]  /*12dc0*/  R2UR UR7, R177 ;  /* 0x00000000b10772ca */ /* 0x000fe200000e0000 */
[----:B------:R-:W-:Y:S02]  /*12dd0*/  IMAD.MOV.U32 R176, RZ, RZ, 0xc00 ;  /* 0x00000c00ffb07424 */ /* 0x000fe400078e00ff */
[----:B01----:R-:W-:-:S02]  /*12de0*/  @!P0 VIADD R4, R4, 0x22860 ;  /* 0x0002286004048836 */ /* 0x003fc40000000000 */
[----:B------:R-:W-:Y:S02]  /*12df0*/  IMAD R176, R2, R176, UR42 ;  /* 0x0000002a02b07e24 */ /* 0x000fe4000f8e02b0 */
[----:B------:R-:W-:Y:S01]  /*12e00*/  IMAD.MOV.U32 R214, RZ, RZ, R10 ;  /* 0x000000ffffd67224 */ /* 0x000fe200078e000a */
[----:B------:R-:W-:Y:S01]  /*12e10*/  @!P0 PRMT R4, RZ, 0x654, R4 ;  /* 0x00000654ff048816 */ /* 0x000fe20000000004 */
[----:B------:R-:W-:Y:S01]  /*12e20*/  IMAD.MOV.U32 R215, RZ, RZ, R5 ;  /* 0x000000ffffd77224 */ /* 0x000fe200078e0005 */
[----:B------:R-:W-:Y:S02]  /*12e30*/  R2UR UR6, R176 ;  /* 0x00000000b00672ca */ /* 0x000fe400000e0000 */
[----:B--2---:R-:W-:-:S05]  /*12e40*/  SHF.R.U32.HI R178, RZ, 0x7, R178 ;  /* 0x00000007ffb27819 */ /* 0x004fca00000116b2 */
[----:B------:R-:W-:-:S05]  /*12e50*/  VIADD R177, R178, 0x8 ;  /* 0x00000008b2b17836 */ /* 0x000fca0000000000 */
[----:B------:R0:W-:Y:S02]  /*12e60*/  BAR.SYNC.DEFER_BLOCKING R177, 0x100 ;  /* 0x000400b10000751d */ /* 0x0001e40000010000 */
[----:B0-----:R-:W-:-:S04]  /*12e70*/  IMAD.MOV.U32 R177, RZ, RZ, 0x40000040 ;  /* 0x40000040ffb17424 */ /* 0x001fc800078e00ff */
        /* <DEDUP_REMOVED lines=43> */
[----:B-1----:R-:W-:-:S07]  /*13130*/  IMAD.MOV.U32 R4, RZ, RZ, R213 ;  /* 0x000000ffff047224 */ /* 0x002fce00078e00d5 */
.L_x_11839:
[----:B------:R-:W-:-:S13]  /*13140*/  ISETP.GE.AND P1, PT, R4, R219, PT ;  /* 0x000000db0400720c */ /* 0x000fda0003f26270 */
[----:B------:R-:W-:Y:S05]  /*13150*/  @!P1 BRA `(.L_x_11850) ;  /* 0x0000003400e89947 */ /* 0x000fea0003800000 */
[----:B------:R-:W-:Y:S02]  /*13160*/  IMAD.MOV.U32 R213, RZ, RZ, R10 ;  /* 0x000000ffffd57224 */ /* 0x000fe400078e000a */
[----:B------:R-:W-:-:S07]  /*13170*/  IMAD.MOV.U32 R216, RZ, RZ, R5 ;  /* 0x000000ffffd87224 */ /* 0x000fce00078e0005 */
.L_x_11868:
        /* <DEDUP_REMOVED lines=8> */
[----:B-1----:R-:W-:Y:S06]  /*13200*/  @!P2 BRA `(.L_x_11851) ;  /* 0x000000000004a947 */ /* 0x002fec0003800000 */
[----:B------:R-:W-:Y:S01]  /*13210*/  BPT.TRAP 0x1 ;  /* 0x000000040000795c */ /* 0x000fe20000300000 */
.L_x_11851:
[----:B------:R-:W-:Y:S01]  /*13220*/  IMAD R211, R2, 0x8, R19 ;  /* 0x0000000802d37824 */ /* 0x000fe200078e0213 */
[----:B0-----:R-:W-:-:S04]  /*13230*/  SHF.L.U32 R212, R202, 0x1f, RZ ;  /* 0x0000001fcad47819 */ /* 0x001fc800000006ff */
[----:B------:R0:W1:Y:S01]  /*13240*/  SYNCS.PHASECHK.TRANS64.TRYWAIT P1, [R211+URZ+0x22830], R212 ;  /* 0x022830d4d30075a7 */ /* 0x000062000802017f */
[----:B------:R-:W-:Y:S05]  /*13250*/  @!P2 BRA `(.L_x_11852) ;  /* 0x000000000004a947 */ /* 0x000fea0003800000 */
[----:B------:R-:W-:Y:S01]  /*13260*/  BPT.TRAP 0x1 ;  /* 0x000000040000795c */ /* 0x000fe20000300000 */
.L_x_11852:
[----:B------:R-:W-:Y:S02]  /*13270*/  IMAD R10, R2, 0x300, R21 ;  /* 0x00000300020a7824 */ /* 0x000fe400078e0215 */
[----:B------:R-:W-:Y:S01]  /*13280*/  IMAD.MOV.U32 R11, RZ, RZ, 0x40000040 ;  /* 0x40000040ff0b7424 */ /* 0x000fe200078e00ff */
[----:B-1----:R-:W-:Y:S06]  /*13290*/  @P1 BRA `(.L_x_11853) ;  /* 0x0000000000081947 */ /* 0x002fec0003800000 */
[----:B------:R-:W1:Y:S02]  /*132a0*/  SYNCS.PHASECHK.TRANS64.TRYWAIT P1, [R211+URZ+0x22830], R212 ;  /* 0x022830d4d30075a7 */ /* 0x000e64000802017f */
[----:B-1----:R-:W-:Y:S05]  /*132b0*/  @!P1 BRA `(.L_x_11854) ;  /* 0x0000012c00149947 */ /* 0x002fea0003800000 */
.L_x_11853:
        /* <DEDUP_REMOVED lines=10> */
[----:B------:R-:W3:Y:S10]  /*13360*/  S2R R20, SR_TID.X ;  /* 0x0000000000147919 */ /* 0x000ef40000002100 */
[----:B------:R-:W-:Y:S01]  /*13370*/  HGMMA.64x96x16.F32.BF16 R152, gdesc[UR4], RZ, !UPT, gsb0 ;  /* 0x01600000049879f0 */ /* 0x000fe2000c0018ff */
[----:B------:R-:W-:Y:S01]  /*13380*/  R2UR UR6, R214 ;  /* 0x00000000d60672ca */ /* 0x000fe200000e0000 */
[----:B------:R-:W-:Y:S01]  /*13390*/  VIADD R214, R10, 0x4 ;  /* 0x000000040ad67836 */ /* 0x000fe20000000000 */
[----:B------:R-:W-:Y:S01]  /*133a0*/  R2UR UR7, R215 ;  /* 0x00000000d70772ca */ /* 0x000fe200000e0000 */
[----:B------:R-:W-:Y:S01]  /*133b0*/  IMAD.MOV.U32 R215, RZ, RZ, 0x40000040 ;  /* 0x40000040ffd77424 */ /* 0x000fe200078e00ff */
[----:B------:R-:W-:Y:S01]  /*133c0*/  R2UR UR4, R14 ;  /* 0x000000000e0472ca */ /* 0x000fe200000e0000 */
[----:B------:R-:W-:Y:S01]  /*133d0*/  VIADD R10, R10, 0x6 ;  /* 0x000000060a0a7836 */ /* 0x000fe20000000000 */
[----:B------:R-:W-:-:S02]  /*133e0*/  R2UR UR5, R15 ;  /* 0x000000000f0572ca */ /* 0x000fc400000e0000 */
[----:B--2---:R-:W-:Y:S01]  /*133f0*/  ISETP.NE.AND P1, PT, R5, 0x1, PT ;  /* 0x000000010500780c */ /* 0x004fe20003f25270 */
[----:B------:R-:W-:Y:S01]  /*13400*/  IMAD.IADD R5, R210, 0x1, R209 ;  /* 0x00000001d2057824 */ /* 0x000fe200078e02d1 */
[----:B---3--:R-:W-:-:S04]  /*13410*/  SHF.R.U32.HI R20, RZ, 0x7, R20 ;  /* 0x00000007ff147819 */ /* 0x008fc80000011614 */
[----:B------:R-:W-:Y:S01]  /*13420*/  IADD3 R20, -R20, 0xb, RZ ;  /* 0x0000000b14147810 */ /* 0x000fe20007ffe1ff */
        /* <DEDUP_REMOVED lines=12> */
[----:B------:R-:W2:Y:S01]  /*134f0*/  @P1 LDC R10, c[0x0][0x450] ;  /* 0x00011400ff0a1b82 */ /* 0x000ea20000000800 */
[----:B------:R-:W-:Y:S02]  /*13500*/  R2UR UR4, R8 ;  /* 0x00000000080472ca */ /* 0x000fe400000e0000 */
[----:B------:R-:W-:-:S05]  /*13510*/  R2UR UR5, R9 ;  /* 0x00000000090572ca */ /* 0x000fca00000e0000 */
[----:B------:R-:W3:Y:S02]  /*13520*/  @P1 LDC R11, c[0x0][0x44c] ;  /* 0x00011300ff0b1b82 */ /* 0x000ee40000000800 */
[----:B---3--:R-:W-:-:S05]  /*13530*/  @P1 IMAD.HI.U32 R11, R5, R11, RZ ;  /* 0x0000000b050b1227 */ /* 0x008fca00078e00ff */
[----:B--2---:R-:W-:Y:S02]  /*13540*/  @P1 SHF.R.U32.HI R5, RZ, R10, R11 ;  /* 0x0000000aff051219 */ /* 0x004fe4000001160b */
[----:B------:R-:W-:-:S03]  /*13550*/  ISETP.GE.AND P1, PT, R235, 0x1, PT ;  /* 0x00000001eb00780c */ /* 0x000fc60003f26270 */
        /* <DEDUP_REMOVED lines=53> */
[----:B------:R-:W-:-:S02]  /*138b0*/  IMAD R194, R4, -0x60, RZ ;  /* 0xffffffa004c27824 */ /* 0x000fc400078e02ff */
[----:B------:R-:W-:Y:S01]  /*138c0*/  FMUL.FTZ R191, R198, UR54 ;  /* 0x00000036c6bf7c20 */ /* 0x000fe20008410000 */
[----:B------:R-:W-:Y:S01]  /*138d0*/  FMUL.FTZ R193, R199, UR54 ;  /* 0x00000036c7c17c20 */ /* 0x000fe20008410000 */
[----:B------:R3:W-:Y:S06]  /*138e0*/  BAR.ARV R20, 0x100 ;  /* 0x000400140000751d */ /* 0x0007ec0000002000 */
[----:B------:R4:W-:Y:S01]  /*138f0*/  @!P0 SYNCS.ARRIVE.TRANS64.RED.A1T0 RZ, [R164+URZ], RZ ;  /* 0x000000ffa4ff89a7 */ /* 0x0009e2000810043f */
[----:B------:R-:W0:Y:S01]  /*13900*/  MUFU.TANH R10, R10 ;  /* 0x0000000a000a7308 */ /* 0x000e220000002400 */
[----:B----4-:R-:W-:-:S07]  /*13910*/  IADD3 R164, -R205, 0x1, R194 ;  /* 0x00000001cda47810 */ /* 0x010fce0007ffe1c2 */
[----:B------:R-:W4:Y:S01]  /*13920*/  MUFU.TANH R11, R11 ;  /* 0x0000000b000b7308 */ /* 0x000f220000002400 */
[----:B------:R-:W-:-:S07]  /*13930*/  IADD3 R164, -R203, R164, R204 ;  /* 0x000000a4cba47210 */ /* 0x000fce0007ffe1cc */
        /* <DEDUP_REMOVED lines=63> */
.L_x_11857:
[----:B------:R-:W-:-:S05]  /*13d30*/  IMAD.U32 R229, RZ, RZ, UR49 ;  /* 0x00000031ffe57e24 */ /* 0x000fca000f8e00ff */
[----:B------:R-:W-:-:S13]  /*13d40*/  ISETP.NE.AND P1, PT, R229, 0x1, PT ;  /* 0x00000001e500780c */ /* 0x000fda0003f25270 */
[----:B------:R-:W2:Y:S02]  /*13d50*/  @P1 LDC.64 R164, c[0x0][0x9e8] ;  /* 0x00027a00ffa41b82 */ /* 0x000ea40000000a00 */
[----:B--2---:R-:W-:-:S05]  /*13d60*/  @P1 IMAD.HI.U32 R164, R228, R164, RZ ;  /* 0x000000a4e4a41227 */ /* 0x004fca00078e00ff */
[----:B------:R-:W-:-:S07]  /*13d70*/  @P1 SHF.R.U32.HI R228, RZ, R165, R164 ;  /* 0x000000a5ffe41219 */ /* 0x000fce00000116a4 */
.L_x_11858:
[----:B------:R-:W-:Y:S05]  /*13d80*/  BSYNC B0 ;  /* 0x0000000000007941 */ /* 0x000fea0003800000 */
.L_x_11856:
[----:B------:R-:W-:-:S04]  /*13d90*/  IMAD.IADD R164, R194, 0x1, -R205 ;  /* 0x00000001c2a47824 */ /* 0x000fc800078e0acd */
[----:B------:R-:W-:-:S05]  /*13da0*/  IMAD R164, R228, R229, R164 ;  /* 0x000000e5e4a47224 */ /* 0x000fca00078e02a4 */
[----:B------:R-:W-:Y:S02]  /*13db0*/  VIADDMNMX R198, R164, R229, R198, PT ;  /* 0x000000e5a4c67246 */ /* 0x000fe400038001c6 */
[----:B------:R-:W-:-:S07]  /*13dc0*/  VIMNMX R197, R197, R164, !PT ;  /* 0x000000a4c5c57248 */ /* 0x000fce0007fe0100 */
.L_x_11855:
[----:B------:R-:W-:Y:S01]  /*13dd0*/  ISETP.GE.AND P1, PT, R194, 0x1, PT ;  /* 0x00000001c200780c */ /* 0x000fe20003f26270 */
[----:B------:R-:W2:Y:S01]  /*13de0*/  SHFL.IDX PT, R5, R5, 0x1, 0x1c1f ;  /* 0x003c1f0005057f89 */ /* 0x000ea200000e0000 */
[----:B------:R-:W-:Y:S02]  /*13df0*/  LOP3.LUT R18, R18, 0xfffbffff, RZ, 0xc0, !PT ;  /* 0xfffbffff12127812 */ /* 0x000fe400078ec0ff */
[----:B------:R-:W-:-:S09]  /*13e00*/  ISETP.GE.AND P3, PT, R194, 0x9, PT ;  /* 0x00000009c200780c */ /* 0x000fd20003f66270 */
[----:B------:R-:W-:Y:S02]  /*13e10*/  @P1 LOP3.LUT R18, R18, 0x40000, RZ, 0xfc, !PT ;  /* 0x0004000012121812 */ /* 0x000fe400078efcff */
[----:B------:R-:W-:Y:S02]  /*13e20*/  ISETP.GT.AND P1, PT, R197, RZ, !P1 ;  /* 0x000000ffc500720c */ /* 0x000fe40004f24270 */
[----:B------:R-:W-:Y:S02]  /*13e30*/  LOP3.LUT R18, R18, 0xfffffffd, RZ, 0xc0, !PT ;  /* 0xfffffffd12127812 */ /* 0x000fe400078ec0ff */
[----:B------:R-:W-:Y:S02]  /*13e40*/  ISETP.LT.OR P1, PT, R198, 0x1, P1 ;  /* 0x00000001c600780c */ /* 0x000fe40000f21670 */
[----:B------:R-:W-:Y:S02]  /*13e50*/  @P3 LOP3.LUT R18, R18, 0x2, RZ, 0xfc, !PT ;  /* 0x0000000212123812 */ /* 0x000fe400078efcff */
[----:B0-----:R-:W-:-:S02]  /*13e60*/  FSEL R164, R10, -INF , !P1 ;  /* 0xff8000000aa47808 */ /* 0x001fc40004800000 */
[----:B------:R-:W-:Y:S01]  /*13e70*/  ISETP.GE.AND P1, PT, R194, 0x2, PT ;  /* 0x00000002c200780c */ /* 0x000fe20003f26270 */
[--C-:B--2---:R-:W-:Y:S01]  /*13e80*/  IMAD.IADD R227, R227, 0x1, R5.reuse ;  /* 0x00000001e3e37824 */ /* 0x104fe200078e0205 */
[----:B------:R-:W-:Y:S01]  /*13e90*/  LOP3.LUT R18, R18, 0xfffffffb, RZ, 0xc0, !PT ;  /* 0xfffffffb12127812 */ /* 0x000fe200078ec0ff */
[----:B------:R-:W-:Y:S01]  /*13ea0*/  IMAD.IADD R199, R199, 0x1, R5 ;  /* 0x00000001c7c77824 */ /* 0x000fe200078e0205 */
[----:B------:R-:W-:-:S04]  /*13eb0*/  ISETP.GT.AND P2, PT, R197, 0x1, !P1 ;  /* 0x00000001c500780c */ /* 0x000fc80004f44270 */
[----:B------:R-:W-:-:S04]  /*13ec0*/  ISETP.LT.OR P2, PT, R198, 0x2, P2 ;  /* 0x00000002c600780c */ /* 0x000fc80001741670 */
[----:B------:R-:W-:Y:S02]  /*13ed0*/  FSEL R165, R11, -INF , !P2 ;  /* 0xff8000000ba57808 */ /* 0x000fe40005000000 */
[----:B------:R-:W-:Y:S02]  /*13ee0*/  ISETP.GT.AND P2, PT, R197, 0x8, !P3 ;  /* 0x00000008c500780c */ /* 0x000fe40005f44270 */
        /* <DEDUP_REMOVED lines=133> */
.L_x_11861:
[----:B------:R-:W-:-:S05]  /*14740*/  IMAD.U32 R197, RZ, RZ, UR49 ;  /* 0x00000031ffc57e24 */ /* 0x000fca000f8e00ff */
[----:B------:R-:W-:-:S13]  /*14750*/  ISETP.NE.AND P6, PT, R197, 0x1, PT ;  /* 0x00000001c500780c */ /* 0x000fda0003fc5270 */
[----:B------:R-:W0:Y:S02]  /*14760*/  @P6 LDC.64 R10, c[0x0][0x9e8] ;  /* 0x00027a00ff0a6b82 */ /* 0x000e240000000a00 */
[----:B0-----:R-:W-:-:S05]  /*14770*/  @P6 IMAD.HI.U32 R10, R5, R10, RZ ;  /* 0x0000000a050a6227 */ /* 0x001fca00078e00ff */
[----:B------:R-:W-:-:S07]  /*14780*/  @P6 SHF.R.U32.HI R5, RZ, R11, R10 ;  /* 0x0000000bff056219 */ /* 0x000fce000001160a */
.L_x_11862:
[----:B------:R-:W-:Y:S05]  /*14790*/  BSYNC B0 ;  /* 0x0000000000007941 */ /* 0x000fea0003800000 */
.L_x_11860:
[----:B------:R-:W-:-:S04]  /*147a0*/  IMAD.IADD R194, R194, 0x1, -R205 ;  /* 0x00000001c2c27824 */ /* 0x000fc800078e0acd */
[----:B------:R-:W-:-:S05]  /*147b0*/  IMAD R194, R5, R197, R194 ;  /* 0x000000c505c27224 */ /* 0x000fca00078e02c2 */
[----:B------:R-:W-:Y:S02]  /*147c0*/  VIMNMX R199, R199, R194, !PT ;  /* 0x000000c2c7c77248 */ /* 0x000fe40007fe0100 */
[----:B------:R-:W-:-:S07]  /*147d0*/  VIADDMNMX R227, R194, R197, R227, PT ;  /* 0x000000c5c2e37246 */ /* 0x000fce00038001e3 */
.L_x_11859:
[----:B------:R-:W-:Y:S01]  /*147e0*/  ISETP.GT.AND P1, PT, R199, 0x1, !P1 ;  /* 0x00000001c700780c */ /* 0x000fe20004f24270 */
[----:B------:R-:W-:Y:S01]  /*147f0*/  IMAD.U32 R11, RZ, RZ, UR48 ;  /* 0x00000030ff0b7e24 */ /* 0x000fe2000f8e00ff */
[----:B------:R-:W-:Y:S01]  /*14800*/  FMNMX.FTZ R5, R164, R216, !PT ;  /* 0x000000d8a4057209 */ /* 0x000fe20007810000 */
[----:B------:R-:W-:Y:S01]  /*14810*/  IMAD.U32 R228, RZ, RZ, UR37 ;  /* 0x00000025ffe47e24 */ /* 0x000fe2000f8e00ff */
        /* <DEDUP_REMOVED lines=67> */
[----:B------:R-:W-:Y:S02]  /*14c50*/  ISETP.GT.AND P1, PT, R199, 0x29, !P1 ;  /* 0x00000029c700780c */ /* 0x000fe40004f24270 */
[----:B------:R-:W-:Y:S02]  /*14c60*/  LOP3.LUT P2, RZ, R18, 0x40000, RZ, 0xc0, !PT ;  /* 0x0004000012ff7812 */ /* 0x000fe4000784c0ff */
        /* <DEDUP_REMOVED lines=12> */
[----:B------:R-:W-:Y:S02]  /*14d30*/  FSEL R190, R190, -INF , !P3 ;  /* 0xff800000bebe7808 */ /* 0x000fe40005800000 */
[----:B------:R-:W-:Y:S02]  /*14d40*/  ISETP.GT.AND P1, PT, R199, 0x31, !P1 ;  /* 0x00000031c700780c */ /* 0x000fe40004f24270 */
[C---:B------:R-:W-:Y:S02]  /*14d50*/  ISETP.LT.OR P4, PT, R227.reuse, 0x52, P4 ;  /* 0x00000052e300780c */ /* 0x040fe40002781670 */
[----:B------:R-:W-:-:S02]  /*14d60*/  ISETP.LT.OR P1, PT, R227, 0x32, P1 ;  /* 0x00000032e300780c */ /* 0x000fc40000f21670 */
[----:B------:R-:W-:Y:S02]  /*14d70*/  ISETP.GT.AND P5, PT, R199, 0x58, !P5 ;  /* 0x00000058c700780c */ /* 0x000fe40006fa4270 */
[----:B------:R-:W-:Y:S02]  /*14d80*/  FSEL R179, R179, -INF , !P1 ;  /* 0xff800000b3b37808 */ /* 0x000fe40004800000 */
[----:B------:R-:W-:Y:S02]  /*14d90*/  LOP3.LUT P1, RZ, R18, 0x200, RZ, 0xc0, !PT ;  /* 0x0000020012ff7812 */ /* 0x000fe4000782c0ff */
[----:B------:R-:W-:Y:S02]  /*14da0*/  FSEL R189, R189, -INF , !P4 ;  /* 0xff800000bdbd7808 */ /* 0x000fe40006000000 */
[----:B------:R-:W-:Y:S02]  /*14db0*/  ISETP.GT.AND P1, PT, R199, 0x38, !P1 ;  /* 0x00000038c700780c */ /* 0x000fe40004f24270 */
[----:B0-----:R-:W-:-:S02]  /*14dc0*/  FMNMX.FTZ R5, R5, R10, !PT ;  /* 0x0000000a05057209 */ /* 0x001fc40007810000 */
[C---:B------:R-:W-:Y:S02]  /*14dd0*/  ISETP.LT.OR P1, PT, R227.reuse, 0x39, P1 ;  /* 0x00000039e300780c */ /* 0x040fe40000f21670 */
[----:B------:R-:W-:Y:S01]  /*14de0*/  ISETP.LT.OR P5, PT, R227, 0x59, P5 ;  /* 0x00000059e300780c */ /* 0x000fe20002fa1670 */
[----:B------:R-:W-:Y:S01]  /*14df0*/  FMUL.FTZ R10, R5, R11 ;  /* 0x0000000b050a7220 */ /* 0x000fe20000410000 */
[----:B------:R-:W-:Y:S02]  /*14e00*/  FSEL R180, R180, -INF , !P1 ;  /* 0xff800000b4b47808 */ /* 0x000fe40004800000 */
[----:B------:R-:W-:Y:S02]  /*14e10*/  LOP3.LUT P1, RZ, R18, 0x100, RZ, 0xc0, !PT ;  /* 0x0000010012ff7812 */ /* 0x000fe4000782c0ff */
[----:B------:R-:W-:Y:S02]  /*14e20*/  FSEL R191, R191, -INF , !P5 ;  /* 0xff800000bfbf7808 */ /* 0x000fe40006800000 */
        /* <DEDUP_REMOVED lines=16> */
[----:B------:R-:W-:Y:S02]  /*14f30*/  FSEL R194, R5, RZ, P1 ;  /* 0x000000ff05c27208 */ /* 0x000fe40000800000 */
[----:B------:R-:W-:Y:S02]  /*14f40*/  FSEL R10, R10, RZ, P1 ;  /* 0x000000ff0a0a7208 */ /* 0x000fe40000800000 */
[----:B------:R-:W-:Y:S01]  /*14f50*/  ISETP.GT.AND P1, PT, R199, RZ, !P2 ;  /* 0x000000ffc700720c */ /* 0x000fe20005724270 */
[----:B------:R-:W-:Y:S01]  /*14f60*/  FADD.FTZ R194, -R194, R216 ;  /* 0x000000d8c2c27221 */ /* 0x000fe20000010100 */
        /* <DEDUP_REMOVED lines=27> */
[----:B------:R-:W-:Y:S01]  /*15120*/  FMNMX.FTZ R10, R198, R213, !PT ;  /* 0x000000d5c60a7209 */ /* 0x000fe20007810000 */
[----:B------:R-:W-:Y:S01]  /*15130*/  MUFU.EX2 R152, R164 ;  /* 0x000000a400987308 */ /* 0x000fe20000000800 */
[----:B------:R-:W-:Y:S01]  /*15140*/  ISETP.GT.AND P1, PT, R199, 0x59, !P6 ;  /* 0x00000059c700780c */ /* 0x000fe20007724270 */
[----:B------:R-:W-:Y:S01]  /*15150*/  FMUL.FTZ R184, R194, R11 ;  /* 0x0000000bc2b87220 */ /* 0x000fe20000410000 */
[----:B------:R-:W-:-:S02]  /*15160*/  FMNMX.FTZ R10, R153, R10, !PT ;  /* 0x0000000a990a7209 */ /* 0x000fc40007810000 */
[----:B------:R-:W-:Y:S02]  /*15170*/  ISETP.LT.OR P1, PT, R227, 0x5a, P1 ;  /* 0x0000005ae300780c */ /* 0x000fe40000f21670 */
[----:B------:R-:W-:Y:S01]  /*15180*/  FMNMX.FTZ R10, R156, R10, !PT ;  /* 0x0000000a9c0a7209 */ /* 0x000fe20007810000 */
[----:B------:R-:W0:Y:S01]  /*15190*/  MUFU.EX2 R184, R184 ;  /* 0x000000b800b87308 */ /* 0x000e220000000800 */
[----:B------:R-:W-:Y:S02]  /*151a0*/  FSEL R193, R193, -INF , !P1 ;  /* 0xff800000c1c17808 */ /* 0x000fe40004800000 */
[----:B------:R-:W-:-:S04]  /*151b0*/  FMNMX.FTZ R10, R157, R10, !PT ;  /* 0x0000000a9d0a7209 */ /* 0x000fc80007810000 */
[----:B------:R-:W-:Y:S01]  /*151c0*/  FMNMX.FTZ R10, R160, R10, !PT ;  /* 0x0000000aa00a7209 */ /* 0x000fe20007810000 */
[----:B------:R-:W2:Y:S03]  /*151d0*/  MUFU.EX2 R165, R165 ;  /* 0x000000a500a57308 */ /* 0x000ea60000000800 */
[----:B------:R-:W-:-:S04]  /*151e0*/  FMNMX.FTZ R10, R161, R10, !PT ;  /* 0x0000000aa10a7209 */ /* 0x000fc80007810000 */
[----:B------:R-:W-:Y:S01]  /*151f0*/  FMNMX.FTZ R10, R166, R10, !PT ;  /* 0x0000000aa60a7209 */ /* 0x000fe20007810000 */
[----:B------:R-:W3:Y:S01]  /*15200*/  MUFU.EX2 R154, R154 ;  /* 0x0000009a009a7308 */ /* 0x000ee20000000800 */
[----:B0-----:R-:W-:Y:S01]  /*15210*/  FFMA.FTZ R3, R184, R3, R152 ;  /* 0x00000003b8037223 */ /* 0x001fe20000010098 */
[----:B------:R-:W-:Y:S01]  /*15220*/  FMUL.FTZ R24, R24, R184 ;  /* 0x000000b818187220 */ /* 0x000fe20000410000 */
[----:B------:R-:W-:Y:S01]  /*15230*/  FMNMX.FTZ R10, R167, R10, !PT ;  /* 0x0000000aa70a7209 */ /* 0x000fe20007810000 */
[-C--:B------:R-:W-:Y:S01]  /*15240*/  FMUL.FTZ R25, R25, R184.reuse ;  /* 0x000000b819197220 */ /* 0x080fe20000410000 */
[-C--:B------:R-:W-:Y:S01]  /*15250*/  FMUL.FTZ R28, R28, R184.reuse ;  /* 0x000000b81c1c7220 */ /* 0x080fe20000410000 */
[----:B------:R-:W-:Y:S01]  /*15260*/  FMUL.FTZ R29, R29, R184 ;  /* 0x000000b81d1d7220 */ /* 0x000fe20000410000 */
[----:B------:R-:W-:Y:S01]  /*15270*/  FMNMX.FTZ R10, R170, R10, !PT ;  /* 0x0000000aaa0a7209 */ /* 0x000fe20007810000 */
[----:B------:R-:W0:Y:S01]  /*15280*/  MUFU.EX2 R155, R155 ;  /* 0x0000009b009b7308 */ /* 0x000e220000000800 */
[C---:B--2---:R-:W-:Y:S01]  /*15290*/  FADD.FTZ R3, R165.reuse, R3 ;  /* 0x00000003a5037221 */ /* 0x044fe20000010000 */
[----:B------:R-:W-:Y:S01]  /*152a0*/  F2FP.BF16.F32.PACK_AB R152, R165, R152 ;  /* 0x00000098a598723e */ /* 0x000fe200000010ff */
[----:B------:R-:W-:Y:S01]  /*152b0*/  FMUL.FTZ R32, R32, R184 ;  /* 0x000000b820207220 */ /* 0x000fe20000410000 */
[----:B------:R-:W-:Y:S01]  /*152c0*/  FMNMX.FTZ R10, R171, R10, !PT ;  /* 0x0000000aab0a7209 */ /* 0x000fe20007810000 */
[-C--:B------:R-:W-:Y:S01]  /*152d0*/  FMUL.FTZ R33, R33, R184.reuse ;  /* 0x000000b821217220 */ /* 0x080fe20000410000 */
        /* <DEDUP_REMOVED lines=12> */
[C---:B0-----:R-:W-:Y:S01]  /*153a0*/  FADD.FTZ R3, R155.reuse, R3 ;  /* 0x000000039b037221 */ /* 0x041fe20000010000 */
[----:B------:R-:W-:Y:S01]  /*153b0*/  F2FP.BF16.F32.PACK_AB R154, R155, R154 ;  /* 0x0000009a9b9a723e */ /* 0x000fe200000010ff */
        /* <DEDUP_REMOVED lines=44> */
[-C--:B------:R-:W-:Y:S01]  /*15680*/  FMUL.FTZ R93, R93, R184.reuse ;  /* 0x000000b85d5d7220 */ /* 0x080fe20000410000 */
[-C--:B------:R-:W-:Y:S01]  /*15690*/  FMUL.FTZ R96, R96, R184.reuse ;  /* 0x000000b860607220 */ /* 0x080fe20000410000 */
[----:B------:R-:W3:Y:S01]  /*156a0*/  SHFL.BFLY PT, R164, R10, 0x2, 0x1f ;  /* 0x0c401f000aa47f89 */ /* 0x000ee200000e0000 */
        /* <DEDUP_REMOVED lines=23> */
[----:B---3--:R-:W-:Y:S01]  /*15820*/  FMNMX.FTZ R10, R10, R164, !PT ;  /* 0x000000a40a0a7209 */ /* 0x008fe20007810000 */
        /* <DEDUP_REMOVED lines=14> */
[----:B------:R-:W-:-:S02]  /*15910*/  FMUL.FTZ R149, R149, R184 ;  /* 0x000000b895957220 */ /* 0x000fc40000410000 */
[----:B------:R-:W2:Y:S01]  /*15920*/  MUFU.EX2 R197, R197 ;  /* 0x000000c500c57308 */ /* 0x000ea20000000800 */
[----:B---3--:R-:W-:-:S07]  /*15930*/  FADD.FTZ R3, R214, R3 ;  /* 0x00000003d6037221 */ /* 0x008fce0000010000 */
[----:B------:R-:W3:Y:S01]  /*15940*/  MUFU.EX2 R185, R185 ;  /* 0x000000b900b97308 */ /* 0x000ee20000000800 */
[----:B----4-:R-:W-:Y:S01]  /*15950*/  FADD.FTZ R3, R215, R3 ;  /* 0x00000003d7037221 */ /* 0x010fe20000010000 */
[----:B0-----:R-:W-:-:S04]  /*15960*/  FMNMX.FTZ R10, R10, R164, !PT ;  /* 0x000000a40a0a7209 */ /* 0x001fc80007810000 */
[C---:B------:R-:W-:Y:S01]  /*15970*/  FSETP.NEU.FTZ.AND P1, PT, R10.reuse, -INF , PT ;  /* 0xff8000000a00780b */ /* 0x040fe20003f3d000 */
[----:B------:R-:W-:Y:S01]  /*15980*/  FMUL.FTZ R194, R10, R11 ;  /* 0x0000000b0ac27220 */ /* 0x000fe20000410000 */
[----:B------:R-:W0:Y:S01]  /*15990*/  MUFU.EX2 R188, R188 ;  /* 0x000000bc00bc7308 */ /* 0x000e220000000800 */
[----:B--2---:R-:W-:-:S03]  /*159a0*/  FADD.FTZ R3, R197, R3 ;  /* 0x00000003c5037221 */ /* 0x004fc60000010000 */
[----:B------:R-:W-:Y:S01]  /*159b0*/  FSEL R194, R194, RZ, P1 ;  /* 0x000000ffc2c27208 */ /* 0x000fe20000800000 */
[----:B---3--:R-:W-:-:S03]  /*159c0*/  FADD.FTZ R3, R185, R3 ;  /* 0x00000003b9037221 */ /* 0x008fc60000010000 */
[----:B------:R-:W2:Y:S01]  /*159d0*/  MUFU.EX2 R217, R217 ;  /* 0x000000d900d97308 */ /* 0x000ea20000000800 */
[-CC-:B------:R-:W-:Y:S01]  /*159e0*/  FFMA.FTZ R164, R153, R11.reuse, -R194.reuse ;  /* 0x0000000b99a47223 */ /* 0x180fe200000108c2 */
[-CC-:B------:R-:W-:Y:S01]  /*159f0*/  FFMA.FTZ R153, R170, R11.reuse, -R194.reuse ;  /* 0x0000000baa997223 */ /* 0x180fe200000108c2 */
[-CC-:B------:R-:W-:Y:S01]  /*15a00*/  FFMA.FTZ R216, R156, R11.reuse, -R194.reuse ;  /* 0x0000000b9cd87223 */ /* 0x180fe200000108c2 */
[----:B------:R-:W-:Y:S01]  /*15a10*/  F2FP.BF16.F32.PACK_AB R156, R159, R158 ;  /* 0x0000009e9f9c723e */ /* 0x000fe200000010ff */
[-CC-:B------:R-:W-:Y:S01]  /*15a20*/  FFMA.FTZ R227, R198, R11.reuse, -R194.reuse ;  /* 0x0000000bc6e37223 */ /* 0x180fe200000108c2 */
[----:B------:R-:W-:Y:S01]  /*15a30*/  F2FP.BF16.F32.PACK_AB R158, R163, R162 ;  /* 0x000000a2a39e723e */ /* 0x000fe200000010ff */
        /* <DEDUP_REMOVED lines=10> */
[----:B---3--:R-:W-:Y:S01]  /*15ae0*/  FSEL R153, R10, RZ, P1 ;  /* 0x000000ff0a997208 */ /* 0x008fe20000800000 */
[-CC-:B------:R-:W-:Y:S01]  /*15af0*/  FFMA.FTZ R178, R178, R11.reuse, -R194.reuse ;  /* 0x0000000bb2b27223 */ /* 0x180fe200000108c2 */
[-CC-:B------:R-:W-:Y:S01]  /*15b00*/  FFMA.FTZ R179, R179, R11.reuse, -R194.reuse ;  /* 0x0000000bb3b37223 */ /* 0x180fe200000108c2 */
[-CC-:B------:R-:W-:Y:S01]  /*15b10*/  FFMA.FTZ R180, R180, R11.reuse, -R194.reuse ;  /* 0x0000000bb4b47223 */ /* 0x180fe200000108c2 */
[-CC-:B------:R-:W-:Y:S01]  /*15b20*/  FFMA.FTZ R181, R181, R11.reuse, -R194.reuse ;  /* 0x0000000bb5b57223 */ /* 0x180fe200000108c2 */
[----:B------:R-:W-:Y:S01]  /*15b30*/  FADD.FTZ R153, -R153, R213 ;  /* 0x000000d599997221 */ /* 0x000fe20000010100 */
[-CC-:B------:R-:W-:Y:S01]  /*15b40*/  FFMA.FTZ R182, R182, R11.reuse, -R194.reuse ;  /* 0x0000000bb6b67223 */ /* 0x180fe200000108c2 */
[----:B------:R-:W3:Y:S01]  /*15b50*/  MUFU.EX2 R227, R227 ;  /* 0x000000e300e37308 */ /* 0x000ee20000000800 */
[----:B----4-:R-:W-:Y:S01]  /*15b60*/  F2FP.BF16.F32.PACK_AB R164, R177, R176 ;  /* 0x000000b0b1a4723e */ /* 0x010fe200000010ff */
[-C--:B------:R-:W-:Y:S01]  /*15b70*/  FMUL.FTZ R153, R153, R11.reuse ;  /* 0x0000000b99997220 */ /* 0x080fe20000410000 */
[-CC-:B------:R-:W-:Y:S01]  /*15b80*/  FFMA.FTZ R183, R183, R11.reuse, -R194.reuse ;  /* 0x0000000bb7b77223 */ /* 0x180fe200000108c2 */
[----:B------:R-:W-:Y:S01]  /*15b90*/  F2FP.BF16.F32.PACK_AB R160, R169, R168 ;  /* 0x000000a8a9a0723e */ /* 0x000fe200000010ff */
[-CC-:B------:R-:W-:Y:S01]  /*15ba0*/  FFMA.FTZ R186, R186, R11.reuse, -R194.reuse ;  /* 0x0000000bbaba7223 */ /* 0x180fe200000108c2 */
[-CC-:B------:R-:W-:Y:S01]  /*15bb0*/  FFMA.FTZ R187, R187, R11.reuse, -R194.reuse ;  /* 0x0000000bbbbb7223 */ /* 0x180fe200000108c2 */
[-CC-:B------:R-:W-:Y:S01]  /*15bc0*/  FFMA.FTZ R190, R190, R11.reuse, -R194.reuse ;  /* 0x0000000bbebe7223 */ /* 0x180fe200000108c2 */
[----:B------:R3:W4:Y:S01]  /*15bd0*/  MUFU.EX2 R176, R153 ;  /* 0x0000009900b07308 */ /* 0x0007220000000800 */
[-CC-:B------:R-:W-:Y:S01]  /*15be0*/  FFMA.FTZ R189, R189, R11.reuse, -R194.reuse ;  /* 0x0000000bbdbd7223 */ /* 0x180fe200000108c2 */
[----:B------:R-:W-:Y:S01]  /*15bf0*/  F2FP.BF16.F32.PACK_AB R162, R173, R172 ;  /* 0x000000acada2723e */ /* 0x000fe200000010ff */
[-CC-:B------:R-:W-:Y:S01]  /*15c00*/  FFMA.FTZ R191, R191, R11.reuse, -R194.reuse ;  /* 0x0000000bbfbf7223 */ /* 0x180fe200000108c2 */
[----:B------:R-:W-:Y:S01]  /*15c10*/  FFMA.FTZ R193, R193, R11, -R194 ;  /* 0x0000000bc1c17223 */ /* 0x000fe200000108c2 */
[----:B0-----:R-:W-:Y:S01]  /*15c20*/  FADD.FTZ R3, R188, R3 ;  /* 0x00000003bc037221 */ /* 0x001fe20000010000 */
[----:B------:R-:W-:-:S02]  /*15c30*/  F2FP.BF16.F32.PACK_AB R166, R215, R214 ;  /* 0x000000d6d7a6723e */ /* 0x000fc400000010ff */
[----:B------:R-:W0:Y:S01]  /*15c40*/  MUFU.EX2 R216, R216 ;  /* 0x000000d800d87308 */ /* 0x000e220000000800 */
[----:B--2---:R-:W-:Y:S01]  /*15c50*/  FADD.FTZ R3, R217, R3 ;  /* 0x00000003d9037221 */ /* 0x004fe20000010000 */
[----:B---3--:R-:W-:Y:S02]  /*15c60*/  F2FP.BF16.F32.PACK_AB R153, R155, R227 ;  /* 0x000000e39b99723e */ /* 0x008fe400000010ff */
[----:B------:R-:W-:Y:S02]  /*15c70*/  F2FP.BF16.F32.PACK_AB R168, R185, R197 ;  /* 0x000000c5b9a8723e */ /* 0x000fe400000010ff */
[----:B------:R-:W-:Y:S02]  /*15c80*/  F2FP.BF16.F32.PACK_AB R170, R217, R188 ;  /* 0x000000bcd9aa723e */ /* 0x000fe400000010ff */
[----:B------:R-:W2:Y:S01]  /*15c90*/  MUFU.EX2 R157, R157 ;  /* 0x0000009d009d7308 */ /* 0x000ea20000000800 */
[----:B----4-:R-:W-:Y:S01]  /*15ca0*/  FFMA.FTZ R0, R176, R0, R227 ;  /* 0x00000000b0007223 */ /* 0x010fe200000100e3 */
        /* <DEDUP_REMOVED lines=127> */
[----:B------:R-:W-:Y:S06]  /*164a0*/  @!P2 BRA `(.L_x_11863) ;  /* 0x000000000004a947 */ /* 0x000fec0003800000 */
[----:B------:R-:W-:Y:S01]  /*164b0*/  BPT.TRAP 0x1 ;  /* 0x000000040000795c */ /* 0x000fe20000300000 */
.L_x_11863:
[----:B------:R0:W2:Y:S01]  /*164c0*/  SYNCS.PHASECHK.TRANS64.TRYWAIT P1, [R211+URZ+0x22850], R212 ;  /* 0x022850d4d30075a7 */ /* 0x0000a2000802017f */
[----:B------:R-:W-:Y:S05]  /*164d0*/  @!P2 BRA `(.L_x_11864) ;  /* 0x000000000004a947 */ /* 0x000fea0003800000 */
[----:B------:R-:W-:Y:S01]  /*164e0*/  BPT.TRAP 0x1 ;  /* 0x000000040000795c */ /* 0x000fe20000300000 */
.L_x_11864:
[----:B------:R-:W-:Y:S04]  /*164f0*/  BSSY B0, `(.L_x_11865) ;  /* 0x0000004000007945 */ /* 0x000fe80003800000 */
[----:B--2---:R-:W-:Y:S05]  /*16500*/  @P1 BRA `(.L_x_11866) ;  /* 0x0000000000081947 */ /* 0x004fea0003800000 */
[----:B------:R-:W2:Y:S02]  /*16510*/  SYNCS.PHASECHK.TRANS64.TRYWAIT P1, [R211+URZ+0x22850], R212 ;  /* 0x022850d4d30075a7 */ /* 0x000ea4000802017f */
[----:B--2---:R-:W-:Y:S05]  /*16520*/  @!P1 BRA `(.L_x_11867) ;  /* 0x000000f8008c9947 */ /* 0x004fea0003800000 */
.L_x_11866:
[----:B------:R-:W-:Y:S05]  /*16530*/  BSYNC B0 ;  /* 0x0000000000007941 */ /* 0x000fea0003800000 */
.L_x_11865:
[----:B------:R-:W3:Y:S01]  /*16540*/  S2R R178, SR_TID.X ;  /* 0x0000000000b27919 */ /* 0x000ee20000002100 */
[----:B------:R-:W-:Y:S01]  /*16550*/  IMAD.MOV.U32 R177, RZ, RZ, 0x40000040 ;  /* 0x40000040ffb17424 */ /* 0x000fe200078e00ff */
[----:B------:R-:W-:Y:S05]  /*16560*/  WARPSYNC.ALL ;  /* 0x0000000000007948 */ /* 0x000fea0003800000 */
[----:B------:R-:W-:Y:S01]  /*16570*/  R2UR UR7, R177 ;  /* 0x00000000b10772ca */ /* 0x000fe200000e0000 */
[----:B------:R-:W-:Y:S01]  /*16580*/  IMAD.MOV.U32 R176, RZ, RZ, 0xc00 ;  /* 0x00000c00ffb07424 */ /* 0x000fe200078e00ff */
[----:B------:R-:W-:Y:S01]  /*16590*/  ISETP.GT.AND P1, PT, R4, R219, PT ;  /* 0x000000db0400720c */ /* 0x000fe20003f24270 */
[----:B012---:R-:W-:-:S02]  /*165a0*/  @!P0 VIADD R211, R211, 0x22860 ;  /* 0x00022860d3d38836 */ /* 0x007fc40000000000 */
[----:B------:R-:W-:Y:S02]  /*165b0*/  IMAD R176, R2, R176, UR42 ;  /* 0x0000002a02b07e24 */ /* 0x000fe4000f8e02b0 */
[----:B------:R-:W-:Y:S01]  /*165c0*/  VIADD R4, R4, 0xffffffff ;  /* 0xffffffff04047836 */ /* 0x000fe20000000000 */
[----:B------:R-:W-:Y:S01]  /*165d0*/  @!P0 PRMT R211, RZ, 0x654, R211 ;  /* 0x00000654ffd38816 */ /* 0x000fe200000000d3 */
[----:B------:R-:W-:Y:S01]  /*165e0*/  IMAD.MOV.U32 R213, RZ, RZ, R10 ;  /* 0x000000ffffd57224 */ /* 0x000fe200078e000a */
[----:B------:R-:W-:Y:S01]  /*165f0*/  R2UR UR6, R176 ;  /* 0x00000000b00672ca */ /* 0x000fe200000e0000 */
[----:B------:R-:W-:Y:S01]  /*16600*/  IMAD.MOV.U32 R216, RZ, RZ, R5 ;  /* 0x000000ffffd87224 */ /* 0x000fe200078e0005 */
[----:B---3--:R-:W-:-:S05]  /*16610*/  SHF.R.U32.HI R178, RZ, 0x7, R178 ;  /* 0x00000007ffb27819 */ /* 0x008fca00000116b2 */
        /* <DEDUP_REMOVED lines=46> */
.L_x_11850:
[----:B------:R-:W-:Y:S05]  /*16900*/  WARPSYNC.ALL ;  /* 0x0000000000007948 */ /* 0x000fea0003800000 */
[----:B------:R-:W2:Y:S01]  /*16910*/  SHFL.BFLY PT, R4, R3, 0x2, 0x1f ;  /* 0x0c401f0003047f89 */ /* 0x000ea200000e0000 */
[----:B------:R-:W-:Y:S02]  /*16920*/  IMAD.MOV.U32 R21, RZ, RZ, -0x800000 ;  /* 0xff800000ff157424 */ /* 0x000fe400078e00ff */
[----:B------:R-:W-:Y:S01]  /*16930*/  VIADD R2, R2, 0x1 ;  /* 0x0000000102027836 */ /* 0x000fe20000000000 */
[----:B------:R-:W3:Y:S01]  /*16940*/  SHFL.BFLY PT, R9, R0, 0x2, 0x1f ;  /* 0x0c401f0000097f89 */ /* 0x000ee200000e0000 */
[----:B------:R-:W-:Y:S01]  /*16950*/  VIADD R232, R232, 0x1 ;  /* 0x00000001e8e87836 */ /* 0x000fe20000000000 */
[----:B------:R4:W-:Y:S08]  /*16960*/  BAR.ARV R20, 0x100 ;  /* 0x000400140000751d */ /* 0x0009f00000002000 */
[----:B------:R-:W-:Y:S06]  /*16970*/  BAR.ARV 0x8, 0x180 ;  /* 0x0206000000007b1d */ /* 0x000fec0000002000 */
[----:B--2---:R-:W-:Y:S01]  /*16980*/  FADD.FTZ R4, R4, R3 ;  /* 0x0000000304047221 */ /* 0x004fe20000010000 */
[----:B---3--:R-:W-:-:S04]  /*16990*/  FADD.FTZ R9, R9, R0 ;  /* 0x0000000009097221 */ /* 0x008fc80000010000 */
[----:B------:R-:W2:Y:S04]  /*169a0*/  SHFL.BFLY PT, R7, R4, 0x1, 0x1f ;  /* 0x0c201f0004077f89 */ /* 0x000ea800000e0000 */
[----:B------:R-:W3:Y:S01]  /*169b0*/  SHFL.BFLY PT, R6, R9, 0x1, 0x1f ;  /* 0x0c201f0009067f89 */ /* 0x000ee200000e0000 */
[----:B--2---:R-:W-:Y:S01]  /*169c0*/  FADD.FTZ R7, R4, R7 ;  /* 0x0000000704077221 */ /* 0x004fe20000010000 */
[----:B------:R-:W-:Y:S02]  /*169d0*/  IMAD.MOV.U32 R4, RZ, RZ, RZ ;  /* 0x000000ffff047224 */ /* 0x000fe400078e00ff */
[----:B---3--:R-:W-:Y:S02]  /*169e0*/  FADD.FTZ R6, R9, R6 ;  /* 0x0000000609067221 */ /* 0x008fe40000010000 */
[----:B------:R-:W-:-:S03]  /*169f0*/  FSETP.NE.FTZ.AND P0, PT, R7, RZ, PT ;  /* 0x000000ff0700720b */ /* 0x000fc60003f15000 */
[----:B------:R-:W-:-:S10]  /*16a00*/  FSETP.NE.FTZ.AND P1, PT, R6, RZ, PT ;  /* 0x000000ff0600720b */ /* 0x000fd40003f35000 */
[----:B------:R-:W2:Y:S01]  /*16a10*/  @P0 MUFU.LG2 R8, R7 ;  /* 0x0000000700080308 */ /* 0x000ea20000000c00 */
[----:B------:R-:W-:-:S07]  /*16a20*/  @P0 FMUL.FTZ R0, R11, 0.69314718246459960938 ;  /* 0x3f3172180b000820 */ /* 0x000fce0000410000 */
[----:B------:R-:W3:Y:S08]  /*16a30*/  @P1 MUFU.LG2 R3, R6 ;  /* 0x0000000600031308 */ /* 0x000ef00000000c00 */
[----:B------:R-:W5:Y:S01]  /*16a40*/  @P0 MUFU.RCP R4, R7 ;  /* 0x0000000700040308 */ /* 0x000f620000001000 */
[----:B--2---:R-:W-:-:S04]  /*16a50*/  @P0 FMUL.FTZ R13, R8, 0.69314718246459960938 ;  /* 0x3f317218080d0820 */ /* 0x004fc80000410000 */
[----:B------:R-:W-:Y:S01]  /*16a60*/  @P0 FFMA.FTZ R21, R0, R5, R13 ;  /* 0x0000000500150223 */ /* 0x000fe2000001000d */
[----:B------:R-:W-:Y:S01]  /*16a70*/  @P1 FMUL.FTZ R0, R11, 0.69314718246459960938 ;  /* 0x3f3172180b001820 */ /* 0x000fe20000410000 */
[----:B------:R-:W-:Y:S01]  /*16a80*/  PLOP3.LUT P0, PT, PT, PT, PT, 0x8, 0x0 ;  /* 0x000000000000781c */ /* 0x000fe20003f0e170 */
[----:B---3--:R-:W-:Y:S01]  /*16a90*/  @P1 FMUL.FTZ R5, R3, 0.69314718246459960938 ;  /* 0x3f31721803051820 */ /* 0x008fe20000410000 */
[----:B------:R-:W-:-:S03]  /*16aa0*/  IMAD.MOV.U32 R3, RZ, RZ, -0x800000 ;  /* 0xff800000ff037424 */ /* 0x000fc600078e00ff */
[----:B------:R-:W-:Y:S01]  /*16ab0*/  @P1 FFMA.FTZ R3, R0, R10, R5 ;  /* 0x0000000a00031223 */ /* 0x000fe20000010005 */
[----:B------:R-:W-:Y:S02]  /*16ac0*/  IMAD.MOV.U32 R0, RZ, RZ, RZ ;  /* 0x000000ffff007224 */ /* 0x000fe400078e00ff */
[-C--:B-----5:R-:W-:Y:S01]  /*16ad0*/  FMUL.FTZ R24, R24, R4.reuse ;  /* 0x0000000418187220 */ /* 0x0a0fe20000410000 */
[-C--:B------:R-:W-:Y:S01]  /*16ae0*/  FMUL.FTZ R25, R25, R4.reuse ;  /* 0x0000000419197220 */ /* 0x080fe20000410000 */
[-C--:B------:R-:W-:Y:S02]  /*16af0*/  FMUL.FTZ R28, R28, R4.reuse ;  /* 0x000000041c1c7220 */ /* 0x080fe40000410000 */
[----:B------:R-:W2:Y:S01]  /*16b00*/  @P1 MUFU.RCP R0, R6 ;  /* 0x0000000600001308 */ /* 0x000ea20000001000 */
[----:B------:R-:W-:Y:S01]  /*16b10*/  ISETP.NE.AND P1, PT, R2, 0x2, PT ;  /* 0x000000020200780c */ /* 0x000fe20003f25270 */
[-C--:B------:R-:W-:Y:S01]  /*16b20*/  FMUL.FTZ R29, R29, R4.reuse ;  /* 0x000000041d1d7220 */ /* 0x080fe20000410000 */
[-C--:B------:R-:W-:Y:S01]  /*16b30*/  FMUL.FTZ R32, R32, R4.reuse ;  /* 0x0000000420207220 */ /* 0x080fe20000410000 */
        /* <DEDUP_REMOVED lines=124> */
[----:B------:R-:W-:-:S02]  /*17300*/  LOP3.LUT R202, R202, R5, RZ, 0x3c, !PT ;  /* 0x00000005caca7212 */ /* 0x000fc400078e3cff */
[----:B----4-:R-:W-:-:S07]  /*17310*/  SEL R2, R2, RZ, P1 ;  /* 0x000000ff02027207 */ /* 0x010fce0000800000 */
.L_x_11760:
[----:B------:R-:W-:Y:S05]  /*17320*/  WARPSYNC.ALL ;  /* 0x0000000000007948 */ /* 0x000fea0003800000 */
        /* <DEDUP_REMOVED lines=10> */
[----:B------:R-:W-:Y:S01]  /*173d0*/  ISETP.NE.AND P0, PT, R225, RZ, PT ;  /* 0x000000ffe100720c */ /* 0x000fe20003f05270 */
[----:B------:R-:W-:Y:S01]  /*173e0*/  ULDC UR4, c[0x0][0xad4] ;  /* 0x0002b50000047ab9 */ /* 0x000fe20000000800 */
[----:B------:R-:W-:Y:S01]  /*173f0*/  F2FP.BF16.F32.PACK_AB R6, R29, R28 ;  /* 0x0000001c1d06723e */ /* 0x000fe200000010ff */
[----:B------:R-:W0:Y:S01]  /*17400*/  S2R R0, SR_SWINHI ;  /* 0x0000000000007919 */ /* 0x000e220000002f00 */
        /* <DEDUP_REMOVED lines=13> */
[----:B0-----:R-:W-:-:S03]  /*174e0*/  MOV R13, R0 ;  /* 0x00000000000d7202 */ /* 0x001fc60000000f00 */
[----:B----4-:R-:W-:-:S04]  /*174f0*/  IMAD.WIDE R14, R4, 0x2, R12 ;  /* 0x00000002040e7825 */ /* 0x010fc800078e020c */
        /* <DEDUP_REMOVED lines=162> */
[----:B0-----:R-:W-:Y:S01]  /*17f20*/  IADD3 R0, P0, R14, 0xc060, RZ ;  /* 0x0000c0600e007810 */ /* 0x001fe20007f1e0ff */
[----:B------:R-:W0:Y:S03]  /*17f30*/  LDC.64 R6, c[0x0][0xc00] ;  /* 0x00030000ff067b82 */ /* 0x000e260000000a00 */
[----:B------:R-:W-:Y:S01]  /*17f40*/  LOP3.LUT R4, R0, 0x380, RZ, 0xc0, !PT ;  /* 0x0000038000047812 */ /* 0x000fe200078ec0ff */
[----:B------:R-:W-:-:S03]  /*17f50*/  IMAD.X R15, RZ, RZ, R15, P0 ;  /* 0x000000ffff0f7224 */ /* 0x000fc600000e060f */
[----:B------:R-:W-:-:S04]  /*17f60*/  SHF.R.U64 R4, R4, 0x3, RZ ;  /* 0x0000000304047819 */ /* 0x000fc800000012ff */
[----:B------:R-:W-:Y:S01]  /*17f70*/  LOP3.LUT R14, R4, R0, RZ, 0x3c, !PT ;  /* 0x00000000040e7212 */ /* 0x000fe200078e3cff */
[----:B------:R-:W-:-:S03]  /*17f80*/  IMAD.MOV.U32 R4, RZ, RZ, RZ ;  /* 0x000000ffff047224 */ /* 0x000fc600078e00ff */
[----:B------:R-:W-:-:S05]  /*17f90*/  MOV R14, R14 ;  /* 0x0000000e000e7202 */ /* 0x000fca0000000f00 */
[----:B------:R4:W-:Y:S01]  /*17fa0*/  STSM.16.M88.4 [R14], R8 ;  /* 0x000000080e007844 */ /* 0x0009e20000000200 */
[----:B0-----:R-:W-:Y:S01]  /*17fb0*/  IMAD.WIDE R6, R230, 0x4, R6 ;  /* 0x00000004e6067825 */ /* 0x001fe200078e0206 */
[----:B------:R-:W-:Y:S06]  /*17fc0*/  BAR.SYNC.DEFER_BLOCKING 0x1, 0x100 ;  /* 0x0044000000007b1d */ /* 0x000fec0000010000 */
[----:B------:R-:W5:Y:S01]  /*17fd0*/  @P1 LDG.E R4, desc[UR38][R6.64] ;  /* 0x0000002606041981 */ /* 0x000f62000c1e1900 */
[----:B------:R-:W-:Y:S01]  /*17fe0*/  ISETP.NE.U32.AND P0, PT, RZ, UR6, PT ;  /* 0x00000006ff007c0c */ /* 0x000fe2000bf05070 */
[----:B------:R-:W-:Y:S01]  /*17ff0*/  ULDC UR6, c[0x0][0xa88] ;  /* 0x0002a20000067ab9 */ /* 0x000fe20000000800 */
[----:B------:R-:W-:-:S02]  /*18000*/  IMAD.MOV.U32 R20, RZ, RZ, 0x9b8 ;  /* 0x000009b8ff147424 */ /* 0x000fc400078e00ff */
[----:B------:R-:W-:Y:S01]  /*18010*/  ISETP.NE.AND.EX P0, PT, RZ, UR7, PT, P0 ;  /* 0x00000007ff007c0c */ /* 0x000fe2000bf05300 */
[----:B------:R-:W-:-:S12]  /*18020*/  IMAD.U32 R0, RZ, RZ, UR6 ;  /* 0x00000006ff007e24 */ /* 0x000fd8000f8e00ff */
[----:B----4-:R-:W0:Y:S01]  /*18030*/  @P0 LDC.64 R8, c[0x0][0xc08] ;  /* 0x00030200ff080b82 */ /* 0x010e220000000a00 */
[----:B------:R-:W-:-:S04]  /*18040*/  ISETP.GT.AND P2, PT, R225, 0x1, PT ;  /* 0x00000001e100780c */ /* 0x000fc80003f44270 */
[----:B------:R-:W-:-:S04]  /*18050*/  SEL R20, R20, 0x978, P2 ;  /* 0x0000097814147807 */ /* 0x000fc80001000000 */
[----:B------:R4:W1:Y:S01]  /*18060*/  LDC.64 R10, c[0x0][R20+0x220] ;  /* 0x00008800140a7b82 */ /* 0x0008620000000a00 */
[----:B0-----:R-:W-:-:S05]  /*18070*/  @P0 IMAD.WIDE R8, R230, 0x4, R8 ;  /* 0x00000004e6080825 */ /* 0x001fca00078e0208 */
[----:B------:R0:W5:Y:S02]  /*18080*/  @P0 LDG.E R0, desc[UR38][R8.64] ;  /* 0x0000002608000981 */ /* 0x000164000c1e1900 */
[----:B0-----:R4:W0:Y:S01]  /*18090*/  LDC.64 R8, c[0x0][R20+0x218] ;  /* 0x0000860014087b82 */ /* 0x0018220000000a00 */
[----:B-1----:R-:W-:Y:S05]  /*180a0*/  @P0 BRA `(.L_x_11871) ;  /* 0x0000000000100947 */ /* 0x002fea0003800000 */
[----:B------:R-:W-:Y:S05]  /*180b0*/  @!P1 BRA `(.L_x_11871) ;  /* 0x00000000000c9947 */ /* 0x000fea0003800000 */
[----:B-----5:R-:W2:Y:S04]  /*180c0*/  LDG.E R0, desc[UR38][R6.64] ;  /* 0x0000002606007981 */ /* 0x020ea8000c1e1900 */
[----:B------:R-:W2:Y:S02]  /*180d0*/  LDG.E R6, desc[UR38][R6.64+0x4] ;  /* 0x0000042606067981 */ /* 0x000ea4000c1e1900 */
[----:B--2---:R-:W-:-:S07]  /*180e0*/  IMAD.IADD R0, R6, 0x1, -R0 ;  /* 0x0000000106007824 */ /* 0x004fce00078e0a00 */
.L_x_11871:
[----:B------:R-:W2:Y:S01]  /*180f0*/  LDL R159, [R1+0x6c] ;  /* 0x00006c00019f7983 */ /* 0x000ea20000100800 */
[----:B------:R-:W1:Y:S03]  /*18100*/  LDC R157, c[0x0][0xbe8] ;  /* 0x0002fa00ff9d7b82 */ /* 0x000e660000000800 */
[----:B------:R-:W2:Y:S01]  /*18110*/  LDL R158, [R1+0x64] ;  /* 0x00006400019e7983 */ /* 0x000ea20000100800 */
[----:B------:R-:W-:Y:S02]  /*18120*/  ISETP.NE.U32.AND P0, PT, RZ, UR4, PT ;  /* 0x00000004ff007c0c */ /* 0x000fe4000bf05070 */
[----:B------:R-:W-:Y:S02]  /*18130*/  SHF.R.S32.HI R5, RZ, 0x1f, R230 ;  /* 0x0000001fff057819 */ /* 0x000fe400000114e6 */
[----:B------:R-:W4:Y:S01]  /*18140*/  LDC.64 R14, c[0x0][R20+0x228] ;  /* 0x00008a00140e7b82 */ /* 0x000f220000000a00 */
[----:B------:R-:W-:-:S04]  /*18150*/  ISETP.NE.AND.EX P0, PT, RZ, UR5, PT, P0 ;  /* 0x00000005ff007c0c */ /* 0x000fc8000bf05300 */
[----:B------:R-:W-:Y:S02]  /*18160*/  SEL R6, R230, RZ, !P0 ;  /* 0x000000ffe6067207 */ /* 0x000fe40004000000 */
[----:B------:R-:W-:-:S03]  /*18170*/  SEL R5, R5, RZ, !P0 ;  /* 0x000000ff05057207 */ /* 0x000fc60004000000 */
[----:B---3--:R-:W-:-:S04]  /*18180*/  IMAD R152, R11, R6, RZ ;  /* 0x000000060b987224 */ /* 0x008fc800078e02ff */
[----:B------:R-:W-:Y:S01]  /*18190*/  IMAD R152, R10, R5, R152 ;  /* 0x000000050a987224 */ /* 0x000fe200078e0298 */
[----:B-1----:R-:W-:Y:S01]  /*181a0*/  ISETP.NE.AND P1, PT, R157, 0x1, PT ;  /* 0x000000019d00780c */ /* 0x002fe20003f25270 */
[-C--:B0-----:R-:W-:Y:S02]  /*181b0*/  IMAD R5, R9, R224.reuse, RZ ;  /* 0x000000e009057224 */ /* 0x081fe400078e02ff */
[----:B------:R-:W-:-:S04]  /*181c0*/  IMAD.WIDE.U32 R8, R8, R224, RZ ;  /* 0x000000e008087225 */ /* 0x000fc800078e00ff */
[----:B------:R-:W-:-:S04]  /*181d0*/  IMAD.WIDE.U32 R10, R10, R6, RZ ;  /* 0x000000060a0a7225 */ /* 0x000fc800078e00ff */
[----:B------:R-:W-:Y:S01]  /*181e0*/  IMAD.IADD R156, R9, 0x1, R5 ;  /* 0x00000001099c7824 */ /* 0x000fe200078e0205 */
[----:B-----5:R-:W-:Y:S01]  /*181f0*/  IADD3 R7, P0, P3, R10, R8, R4 ;  /* 0x000000080a077210 */ /* 0x020fe20007b1e004 */
[----:B------:R-:W0:Y:S01]  /*18200*/  @P1 LDC R9, c[0x0][0xbec] ;  /* 0x0002fb00ff091b82 */ /* 0x000e220000000800 */
[----:B------:R-:W-:Y:S01]  /*18210*/  SEL R10, R233, RZ, P2 ;  /* 0x000000ffe90a7207 */ /* 0x000fe20001000000 */
[----:B------:R-:W-:Y:S01]  /*18220*/  IMAD.IADD R152, R11, 0x1, R152 ;  /* 0x000000010b987824 */ /* 0x000fe200078e0298 */
[----:B------:R-:W-:Y:S01]  /*18230*/  SHF.R.S32.HI R5, RZ, 0x1f, R4 ;  /* 0x0000001fff057819 */ /* 0x000fe20000011404 */
[----:B------:R-:W-:-:S04]  /*18240*/  IMAD R0, R0, R157, RZ ;  /* 0x0000009d00007224 */ /* 0x000fc800078e02ff */
[----:B------:R-:W1:Y:S01]  /*18250*/  @P1 LDC R8, c[0x0][0xbf0] ;  /* 0x0002fc00ff081b82 */ /* 0x000e620000000800 */
[-C--:B----4-:R-:W-:Y:S02]  /*18260*/  IMAD R15, R15, R10.reuse, RZ ;  /* 0x0000000a0f0f7224 */ /* 0x090fe400078e02ff */
[----:B------:R-:W-:Y:S01]  /*18270*/  IMAD.WIDE.U32 R10, R14, R10, RZ ;  /* 0x0000000a0e0a7225 */ /* 0x000fe200078e00ff */
[----:B------:R-:W-:-:S03]  /*18280*/  IADD3.X R14, R152, R156, R5, P0, P3 ;  /* 0x0000009c980e7210 */ /* 0x000fc600007e6405 */
[----:B------:R-:W-:Y:S02]  /*18290*/  IMAD.IADD R152, R210, 0x1, R209 ;  /* 0x00000001d2987824 */ /* 0x000fe400078e02d1 */
[----:B------:R-:W-:Y:S02]  /*182a0*/  IMAD.IADD R15, R11, 0x1, R15 ;  /* 0x000000010b0f7824 */ /* 0x000fe400078e020f */
[----:B0-----:R-:W-:-:S04]  /*182b0*/  @P1 IMAD.HI.U32 R9, R152, R9, RZ ;  /* 0x0000000998091227 */ /* 0x001fc800078e00ff */
[----:B------:R-:W-:Y:S01]  /*182c0*/  IMAD.MOV.U32 R156, RZ, RZ, R152 ;  /* 0x000000ffff9c7224 */ /* 0x000fe200078e0098 */
[----:B-1----:R-:W-:Y:S02]  /*182d0*/  @P1 SHF.R.U32.HI R156, RZ, R8, R9 ;  /* 0x00000008ff9c1219 */ /* 0x002fe40000011609 */
[----:B------:R0:W1:Y:S02]  /*182e0*/  LDC.64 R8, c[0x0][R20+0x210] ;  /* 0x0000840014087b82 */ /* 0x0000640000000a00 */
[----:B------:R-:W-:Y:S02]  /*182f0*/  IADD3 R10, P0, P3, R156, R7, R10 ;  /* 0x000000079c0a7210 */ /* 0x000fe40007b1e00a */
[----:B------:R-:W-:-:S04]  /*18300*/  SHF.R.S32.HI R7, RZ, 0x1f, R156 ;  /* 0x0000001fff077819 */ /* 0x000fc8000001149c */
[----:B------:R-:W-:Y:S01]  /*18310*/  IADD3.X R11, R7, R14, R15, P0, P3 ;  /* 0x0000000e070b7210 */ /* 0x000fe200007e640f */
[----:B0-----:R-:W-:Y:S01]  /*18320*/  IMAD.MOV R20, RZ, RZ, -R156 ;  /* 0x000000ffff147224 */ /* 0x001fe200078e0a9c */
[----:B------:R-:W0:Y:S03]  /*18330*/  LDC.64 R14, c[0x0][0xba8] ;  /* 0x0002ea00ff0e7b82 */ /* 0x000e260000000a00 */
[----:B------:R-:W-:-:S05]  /*18340*/  IMAD R20, R157, R20, R152 ;  /* 0x000000149d147224 */ /* 0x000fca00078e0298 */
[----:B------:R-:W-:Y:S01]  /*18350*/  SHF.R.S32.HI R7, RZ, 0x1f, R20 ;  /* 0x0000001fff077819 */ /* 0x000fe20000011414 */
[----:B0-----:R-:W0:Y:S08]  /*18360*/  @!P2 LDC R14, c[0x0][0xb50] ;  /* 0x0002d400ff0eab82 */ /* 0x001e300000000800 */
[----:B------:R-:W3:Y:S01]  /*18370*/  @!P2 LDC R15, c[0x0][0xb54] ;  /* 0x0002d500ff0fab82 */ /* 0x000ee20000000800 */
[----:B-1----:R-:W-:-:S02]  /*18380*/  IMAD R9, R9, R20, RZ ;  /* 0x0000001409097224 */ /* 0x002fc400078e02ff */
[----:B------:R-:W-:-:S04]  /*18390*/  IMAD.WIDE.U32 R10, R8, R20, R10 ;  /* 0x00000014080a7225 */ /* 0x000fc800078e000a */
[----:B------:R-:W-:-:S04]  /*183a0*/  IMAD R7, R8, R7, R9 ;  /* 0x0000000708077224 */ /* 0x000fc800078e0209 */
[----:B------:R-:W-:Y:S01]  /*183b0*/  IMAD.IADD R7, R11, 0x1, R7 ;  /* 0x000000010b077824 */ /* 0x000fe200078e0207 */
[----:B0-----:R-:W-:-:S05]  /*183c0*/  LEA R14, P0, R10, R14, 0x2 ;  /* 0x0000000e0a0e7211 */ /* 0x001fca00078010ff */
[----:B------:R-:W-:Y:S01]  /*183d0*/  SHFL.IDX PT, R8, R14, RZ, 0x1c1f ;  /* 0x001c1fff0e087589 */ /* 0x000fe200000e0000 */
[----:B---3--:R-:W-:-:S03]  /*183e0*/  LEA.HI.X R7, R10, R15, R7, 0x2, P0 ;  /* 0x0000000f0a077211 */ /* 0x008fc600000f1407 */
[----:B------:R-:W-:Y:S04]  /*183f0*/  SHFL.IDX PT, R10, R14, 0x1, 0x1c1f ;  /* 0x003c1f000e0a7f89 */ /* 0x000fe800000e0000 */
[----:B------:R-:W0:Y:S04]  /*18400*/  SHFL.IDX PT, R9, R7, RZ, 0x1c1f ;  /* 0x001c1fff07097589 */ /* 0x000e2800000e0000 */
[----:B------:R1:W3:Y:S01]  /*18410*/  SHFL.IDX PT, R11, R7, 0x1, 0x1c1f ;  /* 0x003c1f00070b7f89 */ /* 0x0002e200000e0000 */
[----:B--2---:R-:W-:Y:S01]  /*18420*/  IMAD.IADD R20, R159, 0x1, R209 ;  /* 0x000000019f147824 */ /* 0x004fe200078e02d1 */
[----:B------:R-:W-:-:S03]  /*18430*/  LOP3.LUT P0, RZ, R158, 0x3, RZ, 0xc0, !PT ;  /* 0x000000039eff7812 */ /* 0x000fc6000780c0ff */
[C---:B-1----:R-:W-:Y:S01]  /*18440*/  VIADD R7, R20.reuse, 0x8 ;  /* 0x0000000814077836 */ /* 0x042fe20000000000 */
[----:B------:R-:W-:-:S04]  /*18450*/  ISETP.GE.OR P3, PT, R20, R0, P0 ;  /* 0x000000001400720c */ /* 0x000fc80000766670 */
[----:B------:R-:W-:-:S09]  /*18460*/  ISETP.GE.OR P0, PT, R7, R0, P0 ;  /* 0x000000000700720c */ /* 0x000fd20000706670 */
[----:B0-----:R0:W-:Y:S04]  /*18470*/  @!P3 ST.E desc[UR38][R8.64], R21 ;  /* 0x000000150800b985 */ /* 0x0011e8000c101926 */
[----:B---3--:R0:W-:Y:S01]  /*18480*/  @!P0 ST.E desc[UR38][R10.64], R3 ;  /* 0x000000030a008985 */ /* 0x0081e2000c101926 */
[----:B------:R-:W-:Y:S05]  /*18490*/  @P2 BRA `(.L_x_11872) ;  /* 0x0000001000382947 */ /* 0x000fea0003800000 */
[----:B0-----:R-:W0:Y:S01]  /*184a0*/  S2R R3, SR_TID.X ;  /* 0x0000000000037919 */ /* 0x001e220000002100 */
        /* <DEDUP_REMOVED lines=10> */
[----:B------:R-:W-:Y:S02]  /*18550*/  IADD3 R41, P4, R12, 0x4000, RZ ;  /* 0x000040000c297810 */ /* 0x000fe40007f9e0ff */
[----:B------:R-:W-:Y:S02]  /*18560*/  LOP3.LUT R28, R29, 0x380, RZ, 0xc0, !PT ;  /* 0x000003801d1c7812 */ /* 0x000fe400078ec0ff */
[----:B------:R-:W-:-:S02]  /*18570*/  LOP3.LUT R32, R33, 0x380, RZ, 0xc0, !PT ;  /* 0x0000038021207812 */ /* 0x000fc400078ec0ff */
[----:B------:R-:W-:Y:S02]  /*18580*/  LOP3.LUT R36, R37, 0x380, RZ, 0xc0, !PT ;  /* 0x0000038025247812 */ /* 0x000fe400078ec0ff */
[----:B------:R-:W-:Y:S02]  /*18590*/  LOP3.LUT R40, R41, 0x380, RZ, 0xc0, !PT ;  /* 0x0000038029287812 */ /* 0x000fe400078ec0ff */
[----:B------:R-:W-:Y:S02]  /*185a0*/  IADD3 R45, P5, R12, 0x5000, RZ ;  /* 0x000050000c2d7810 */ /* 0x000fe40007fbe0ff */
[----:B------:R-:W-:Y:S02]  /*185b0*/  SHF.R.U64 R28, R28, 0x3, RZ ;  /* 0x000000031c1c7819 */ /* 0x000fe400000012ff */
[----:B------:R-:W-:Y:S02]  /*185c0*/  SHF.R.U64 R32, R32, 0x3, RZ ;  /* 0x0000000320207819 */ /* 0x000fe400000012ff */
[----:B------:R-:W-:-:S02]  /*185d0*/  SHF.R.U64 R36, R36, 0x3, RZ ;  /* 0x0000000324247819 */ /* 0x000fc400000012ff */
        /* <DEDUP_REMOVED lines=17> */
[----:B------:R-:W-:Y:S02]  /*186f0*/  SHF.R.U64 R44, R44, 0x3, RZ ;  /* 0x000000032c2c7819 */ /* 0x000fe400000012ff */
[----:B------:R-:W-:Y:S01]  /*18700*/  LOP3.LUT R48, R49, 0x380, RZ, 0xc0, !PT ;  /* 0x0000038031307812 */ /* 0x000fe200078ec0ff */
[----:B------:R-:W5:Y:S01]  /*18710*/  LD.E.128 R36, desc[UR38][R36.64] ;  /* 0x0000002624247980 */ /* 0x000f62000c101d00 */
[----:B------:R-:W-:Y:S02]  /*18720*/  LOP3.LUT R52, R53, 0x380, RZ, 0xc0, !PT ;  /* 0x0000038035347812 */ /* 0x000fe400078ec0ff */
[----:B------:R-:W-:Y:S01]  /*18730*/  LOP3.LUT R56, R57, 0x380, RZ, 0xc0, !PT ;  /* 0x0000038039387812 */ /* 0x000fe200078ec0ff */
[----:B------:R-:W5:Y:S01]  /*18740*/  LD.E.128 R40, desc[UR38][R40.64] ;  /* 0x0000002628287980 */ /* 0x000f62000c101d00 */
[----:B------:R-:W-:-:S02]  /*18750*/  LOP3.LUT R60, R61, 0x380, RZ, 0xc0, !PT ;  /* 0x000003803d3c7812 */ /* 0x000fc400078ec0ff */
[----:B------:R-:W-:Y:S01]  /*18760*/  LOP3.LUT R44, R44, R45, RZ, 0x3c, !PT ;  /* 0x0000002d2c2c7212 */ /* 0x000fe200078e3cff */
[----:B------:R-:W-:Y:S01]  /*18770*/  IMAD.X R45, RZ, RZ, R13, P5 ;  /* 0x000000ffff2d7224 */ /* 0x000fe200028e060d */
[----:B------:R-:W-:Y:S02]  /*18780*/  IADD3 R65, P5, R12, 0xa000, RZ ;  /* 0x0000a0000c417810 */ /* 0x000fe40007fbe0ff */
[----:B------:R-:W-:Y:S02]  /*18790*/  SHF.R.U64 R48, R48, 0x3, RZ ;  /* 0x0000000330307819 */ /* 0x000fe400000012ff */
[----:B------:R-:W-:Y:S01]  /*187a0*/  SHF.R.U64 R52, R52, 0x3, RZ ;  /* 0x0000000334347819 */ /* 0x000fe200000012ff */
[----:B------:R-:W5:Y:S01]  /*187b0*/  LD.E.128 R44, desc[UR38][R44.64] ;  /* 0x000000262c2c7980 */ /* 0x000f62000c101d00 */
[----:B------:R-:W-:Y:S02]  /*187c0*/  SHF.R.U64 R56, R56, 0x3, RZ ;  /* 0x0000000338387819 */ /* 0x000fe400000012ff */
[----:B------:R-:W-:-:S02]  /*187d0*/  SHF.R.U64 R60, R60, 0x3, RZ ;  /* 0x000000033c3c7819 */ /* 0x000fc400000012ff */
        /* <DEDUP_REMOVED lines=14> */
[C---:B------:R-:W-:Y:S02]  /*188c0*/  IADD3 R81, P4, R12.reuse, 0xe000, RZ ;  /* 0x0000e0000c517810 */ /* 0x040fe40007f9e0ff */
[----:B------:R-:W-:Y:S01]  /*188d0*/  LOP3.LUT R11, R12, 0x380, RZ, 0xc0, !PT ;  /* 0x000003800c0b7812 */ /* 0x000fe200078ec0ff */
[----:B------:R-:W5:Y:S01]  /*188e0*/  LD.E.128 R56, desc[UR38][R56.64] ;  /* 0x0000002638387980 */ /* 0x000f62000c101d00 */
[----:B------:R-:W-:Y:S02]  /*188f0*/  SHF.R.U64 R64, R64, 0x3, RZ ;  /* 0x0000000340407819 */ /* 0x000fe400000012ff */
[----:B------:R-:W-:Y:S01]  /*18900*/  LOP3.LUT R68, R69, 0x380, RZ, 0xc0, !PT ;  /* 0x0000038045447812 */ /* 0x000fe200078ec0ff */
[----:B------:R-:W5:Y:S01]  /*18910*/  LD.E.128 R60, desc[UR38][R60.64] ;  /* 0x000000263c3c7980 */ /* 0x000f62000c101d00 */
[----:B------:R-:W-:-:S02]  /*18920*/  LOP3.LUT R72, R73, 0x380, RZ, 0xc0, !PT ;  /* 0x0000038049487812 */ /* 0x000fc400078ec0ff */
[----:B------:R-:W-:Y:S02]  /*18930*/  LOP3.LUT R76, R77, 0x380, RZ, 0xc0, !PT ;  /* 0x000003804d4c7812 */ /* 0x000fe400078ec0ff */
[----:B------:R-:W-:Y:S02]  /*18940*/  LOP3.LUT R80, R81, 0x380, RZ, 0xc0, !PT ;  /* 0x0000038051507812 */ /* 0x000fe400078ec0ff */
[----:B------:R-:W-:Y:S02]  /*18950*/  SHF.R.U64 R11, R11, 0x3, RZ ;  /* 0x000000030b0b7819 */ /* 0x000fe400000012ff */
[----:B------:R-:W-:Y:S01]  /*18960*/  LOP3.LUT R64, R64, R65, RZ, 0x3c, !PT ;  /* 0x0000004140407212 */ /* 0x000fe200078e3cff */
[----:B------:R-:W-:Y:S01]  /*18970*/  IMAD.X R65, RZ, RZ, R13, P5 ;  /* 0x000000ffff417224 */ /* 0x000fe200028e060d */
[----:B------:R-:W-:Y:S02]  /*18980*/  IADD3 R10, P5, R12, 0xf000, RZ ;  /* 0x0000f0000c0a7810 */ /* 0x000fe40007fbe0ff */
[----:B------:R-:W-:-:S02]  /*18990*/  SHF.R.U64 R68, R68, 0x3, RZ ;  /* 0x0000000344447819 */ /* 0x000fc400000012ff */
[----:B------:R-:W-:Y:S01]  /*189a0*/  SHF.R.U64 R72, R72, 0x3, RZ ;  /* 0x0000000348487819 */ /* 0x000fe200000012ff */
[--C-:B------:R-:W-:Y:S01]  /*189b0*/  IMAD.X R85, RZ, RZ, R13.reuse, P5 ;  /* 0x000000ffff557224 */ /* 0x100fe200028e060d */
[----:B------:R-:W-:Y:S01]  /*189c0*/  SHF.R.U64 R76, R76, 0x3, RZ ;  /* 0x000000034c4c7819 */ /* 0x000fe200000012ff */
[----:B------:R-:W5:Y:S01]  /*189d0*/  LD.E.128 R64, desc[UR38][R64.64] ;  /* 0x0000002640407980 */ /* 0x000f62000c101d00 */
[----:B------:R-:W-:Y:S02]  /*189e0*/  SHF.R.U64 R80, R80, 0x3, RZ ;  /* 0x0000000350507819 */ /* 0x000fe400000012ff */
        /* <DEDUP_REMOVED lines=10> */
[----:B------:R-:W-:-:S02]  /*18a90*/  LOP3.LUT R9, R10, 0x380, RZ, 0xc0, !PT ;  /* 0x000003800a097812 */ /* 0x000fc400078ec0ff */
[----:B------:R-:W-:Y:S01]  /*18aa0*/  LOP3.LUT R8, R8, 0xfffffff8, RZ, 0xc0, !PT ;  /* 0xfffffff808087812 */ /* 0x000fe200078ec0ff */
[----:B------:R-:W5:Y:S01]  /*18ab0*/  LD.E.128 R68, desc[UR38][R68.64] ;  /* 0x0000002644447980 */ /* 0x000f62000c101d00 */
[----:B------:R-:W-:Y:S02]  /*18ac0*/  SHF.R.U64 R9, R9, 0x3, RZ ;  /* 0x0000000309097819 */ /* 0x000fe400000012ff */
[----:B------:R-:W-:Y:S01]  /*18ad0*/  SHF.R.S32.HI R11, RZ, 0x1f, R6 ;  /* 0x0000001fff0b7819 */ /* 0x000fe20000011406 */
[----:B------:R-:W5:Y:S01]  /*18ae0*/  LD.E.128 R72, desc[UR38][R72.64] ;  /* 0x0000002648487980 */ /* 0x000f62000c101d00 */
[----:B------:R-:W-:Y:S01]  /*18af0*/  LOP3.LUT R84, R9, R10, RZ, 0x3c, !PT ;  /* 0x0000000a09547212 */ /* 0x000fe200078e3cff */
[----:B0-----:R-:W0:Y:S01]  /*18b00*/  @P1 LDC R13, c[0x0][0xbec] ;  /* 0x0002fb00ff0d1b82 */ /* 0x001e220000000800 */
[----:B------:R-:W-:Y:S01]  /*18b10*/  IMAD.IADD R8, R3, 0x1, -R8 ;  /* 0x0000000103087824 */ /* 0x000fe200078e0a08 */
[----:B------:R-:W5:Y:S04]  /*18b20*/  LD.E.128 R76, desc[UR38][R76.64] ;  /* 0x000000264c4c7980 */ /* 0x000f68000c101d00 */
[----:B------:R-:W5:Y:S02]  /*18b30*/  LD.E.128 R80, desc[UR38][R80.64] ;  /* 0x0000002650507980 */ /* 0x000f64000c101d00 */
[----:B------:R-:W1:Y:S01]  /*18b40*/  @P1 LDC R12, c[0x0][0xbf0] ;  /* 0x0002fc00ff0c1b82 */ /* 0x000e620000000800 */
[C---:B------:R-:W-:Y:S01]  /*18b50*/  IMAD R9, R4.reuse, UR5, R5 ;  /* 0x0000000504097c24 */ /* 0x040fe2000f8e0205 */
[----:B------:R-:W5:Y:S01]  /*18b60*/  LD.E.128 R84, desc[UR38][R84.64] ;  /* 0x0000002654547980 */ /* 0x000f62000c101d00 */
[----:B------:R-:W-:Y:S01]  /*18b70*/  IMAD.WIDE.U32 R4, R4, UR4, RZ ;  /* 0x0000000404047c25 */ /* 0x000fe2000f8e00ff */
[----:B------:R-:W-:Y:S01]  /*18b80*/  ULDC.64 UR4, c[0x0][0xae8] ;  /* 0x0002ba0000047ab9 */ /* 0x000fe20000000a00 */
[----:B------:R-:W-:Y:S01]  /*18b90*/  @!PT LDS RZ, [RZ] ;  /* 0x00000000fffff984 */ /* 0x000fe20000000800 */
[----:B------:R-:W-:Y:S01]  /*18ba0*/  @!PT LDS RZ, [RZ] ;  /* 0x00000000fffff984 */ /* 0x000fe20000000800 */
[----:B------:R-:W-:Y:S01]  /*18bb0*/  @!PT LDS RZ, [RZ] ;  /* 0x00000000fffff984 */ /* 0x000fe20000000800 */
[----:B------:R-:W-:Y:S01]  /*18bc0*/  @!PT LDS RZ, [RZ] ;  /* 0x00000000fffff984 */ /* 0x000fe20000000800 */
[----:B------:R2:W-:Y:S06]  /*18bd0*/  MEMBAR.ALL.CTA ;  /* 0x0000000000007992 */ /* 0x0005ec0000008000 */
[----:B--2---:R-:W2:Y:S01]  /*18be0*/  FENCE.VIEW.ASYNC.S ;  /* 0x00000000000073c6 */ /* 0x004ea20000000000 */
[----:B------:R-:W-:-:S02]  /*18bf0*/  IMAD R8, R8, 0x20, R7 ;  /* 0x0000002008087824 */ /* 0x000fc400078e0207 */
[----:B------:R-:W-:Y:S02]  /*18c00*/  IMAD.IADD R5, R5, 0x1, R9 ;  /* 0x0000000105057824 */ /* 0x000fe400078e0209 */
[----:B------:R-:W-:Y:S02]  /*18c10*/  IMAD.IADD R10, R209, 0x1, R8 ;  /* 0x00000001d10a7824 */ /* 0x000fe400078e0208 */
[----:B------:R-:W-:-:S04]  /*18c20*/  IMAD.WIDE.U32 R4, R224, UR4, R4 ;  /* 0x00000004e0047c25 */ /* 0x000fc8000f8e0004 */
[----:B0-----:R-:W-:-:S04]  /*18c30*/  @P1 IMAD.HI.U32 R3, R10, R13, RZ ;  /* 0x0000000d0a031227 */ /* 0x001fc800078e00ff */
[----:B------:R-:W-:Y:S01]  /*18c40*/  IMAD R5, R224, UR5, R5 ;  /* 0x00000005e0057c24 */ /* 0x000fe2000f8e0205 */
[----:B------:R-:W-:Y:S01]  /*18c50*/  ULDC.64 UR4, c[0x0][0xaf0] ;  /* 0x0002bc0000047ab9 */ /* 0x000fe20000000a00 */
[----:B------:R-:W-:Y:S01]  /*18c60*/  IMAD.MOV.U32 R9, RZ, RZ, R10 ;  /* 0x000000ffff097224 */ /* 0x000fe200078e000a */
[----:B-1----:R-:W-:Y:S01]  /*18c70*/  @P1 SHF.R.U32.HI R9, RZ, R12, R3 ;  /* 0x0000000cff091219 */ /* 0x002fe20000011603 */
[----:B------:R-:W-:Y:S02]  /*18c80*/  IMAD R11, R11, UR4, RZ ;  /* 0x000000040b0b7c24 */ /* 0x000fe4000f8e02ff */
[----:B------:R-:W-:Y:S01]  /*18c90*/  IMAD.WIDE.U32 R4, R6, UR4, R4 ;  /* 0x0000000406047c25 */ /* 0x000fe2000f8e0004 */
[----:B------:R-:W-:-:S03]  /*18ca0*/  SHF.R.S32.HI R3, RZ, 0x1f, R9 ;  /* 0x0000001fff037819 */ /* 0x000fc60000011409 */
[----:B------:R-:W-:Y:S01]  /*18cb0*/  IMAD R11, R6, UR5, R11 ;  /* 0x00000005060b7c24 */ /* 0x000fe2000f8e020b */
[----:B------:R-:W-:Y:S01]  /*18cc0*/  ULDC.64 UR4, c[0x0][0xae0] ;  /* 0x0002b80000047ab9 */ /* 0x000fe20000000a00 */
[----:B------:R-:W-:Y:S02]  /*18cd0*/  IMAD.MOV R8, RZ, RZ, -R9 ;  /* 0x000000ffff087224 */ /* 0x000fe400078e0a09 */
[----:B------:R-:W-:Y:S02]  /*18ce0*/  IMAD.IADD R5, R5, 0x1, R11 ;  /* 0x0000000105057824 */ /* 0x000fe400078e020b */
[----:B------:R-:W-:Y:S02]  /*18cf0*/  IMAD R6, R3, UR4, RZ ;  /* 0x0000000403067c24 */ /* 0x000fe4000f8e02ff */
[----:B------:R-:W-:Y:S02]  /*18d00*/  IMAD R157, R157, R8, R10 ;  /* 0x000000089d9d7224 */ /* 0x000fe400078e020a */
[----:B------:R-:W-:-:S04]  /*18d10*/  IMAD.WIDE.U32 R4, R9, UR4, R4 ;  /* 0x0000000409047c25 */ /* 0x000fc8000f8e0004 */
[----:B------:R-:W-:Y:S01]  /*18d20*/  IMAD R9, R9, UR5, R6 ;  /* 0x0000000509097c24 */ /* 0x000fe2000f8e0206 */
[----:B------:R-:W-:Y:S01]  /*18d30*/  SHF.R.S32.HI R6, RZ, 0x1f, R157 ;  /* 0x0000001fff067819 */ /* 0x000fe2000001149d */
[----:B------:R-:W-:Y:S02]  /*18d40*/  ULDC.64 UR4, c[0x0][0xad8] ;  /* 0x0002b60000047ab9 */ /* 0x000fe40000000a00 */
[----:B------:R-:W-:Y:S02]  /*18d50*/  IMAD.IADD R5, R5, 0x1, R9 ;  /* 0x0000000105057824 */ /* 0x000fe400078e0209 */
[----:B------:R-:W-:Y:S02]  /*18d60*/  IMAD R6, R6, UR4, RZ ;  /* 0x0000000406067c24 */ /* 0x000fe4000f8e02ff */
[----:B------:R-:W-:Y:S02]  /*18d70*/  VIADD R3, R19, 0x22820 ;  /* 0x0002282013037836 */ /* 0x000fe40000000000 */
[----:B------:R-:W-:-:S04]  /*18d80*/  IMAD.WIDE.U32 R4, R157, UR4, R4 ;  /* 0x000000049d047c25 */ /* 0x000fc8000f8e0004 */
[----:B------:R-:W-:Y:S01]  /*18d90*/  IMAD R21, R157, UR5, R6 ;  /* 0x000000059d157c24 */ /* 0x000fe2000f8e0206 */
[----:B------:R-:W-:Y:S01]  /*18da0*/  ULDC.64 UR4, c[0x0][0xa80] ;  /* 0x0002a00000047ab9 */ /* 0x000fe20000000a00 */
[----:B------:R-:W-:Y:S02]  /*18db0*/  PRMT R3, RZ, 0x654, R3 ;  /* 0x00000654ff037816 */ /* 0x000fe40000000003 */
[----:B------:R-:W-:Y:S01]  /*18dc0*/  IMAD.IADD R21, R5, 0x1, R21 ;  /* 0x0000000105157824 */ /* 0x000fe200078e0215 */
[C---:B------:R-:W-:Y:S01]  /*18dd0*/  LEA R20, P0, R4.reuse, UR4, 0x1 ;  /* 0x0000000404147c11 */ /* 0x040fe2000f8008ff */
[----:B------:R-:W-:Y:S01]  /*18de0*/  UMOV UR4, 0xffffffff ;  /* 0xffffffff00047882 */ /* 0x000fe20000000000 */
[----:B--2---:R0:W-:Y:S02]  /*18df0*/  SYNCS.ARRIVE.TRANS64.RED.A1T0 RZ, [R3+URZ], RZ ;  /* 0x000000ff03ff79a7 */ /* 0x0041e4000810043f */
[----:B------:R-:W-:Y:S01]  /*18e00*/  LEA.HI.X R21, R4, UR5, R21, 0x1, P0 ;  /* 0x0000000504157c11 */ /* 0x000fe200080f0c15 */
[----:B------:R-:W-:Y:S08]  /*18e10*/  BRA.DIV UR4, `(.L_x_11873) ;  /* 0x000000d204647947 */ /* 0x000ff0000b800000 */
[----:B0-----:R0:W1:Y:S04]  /*18e20*/  SHFL.IDX PT, R3, R21, RZ, 0x181f ;  /* 0x00181fff15037589 */ /* 0x00106800000e0000 */
[----:B------:R0:W2:Y:S02]  /*18e30*/  SHFL.IDX PT, R14, R20, RZ, 0x181f ;  /* 0x00181fff140e7589 */ /* 0x0000a400000e0000 */
.L_x_12115:
[----:B------:R-:W-:Y:S01]  /*18e40*/  IMAD.IADD R209, R7, 0x1, R209 ;  /* 0x0000000107d17824 */ /* 0x000fe200078e02d1 */
        /* <DEDUP_REMOVED lines=14> */
[-C--:B------:R-:W-:Y:S02]  /*18f30*/  @!P2 LEA R6, P4, R223, R14.reuse, 0x1 ;  /* 0x0000000edf06a211 */ /* 0x080fe400078808ff */
[----:B-1----:R-:W-:Y:S02]  /*18f40*/  @!P3 LEA.HI.X R5, R208, R3, R8, 0x1, P5 ;  /* 0x00000003d005b211 */ /* 0x002fe400028f0c08 */
[----:B------:R-:W-:-:S02]  /*18f50*/  @!P1 LEA R8, P5, R222, R14, 0x1 ;  /* 0x0000000ede089211 */ /* 0x000fc400078a08ff */
[-C--:B------:R-:W-:Y:S01]  /*18f60*/  @!P2 LEA.HI.X R7, R223, R3.reuse, R10, 0x1, P4 ;  /* 0x00000003df07a211 */ /* 0x080fe200020f0c0a */
        /* <DEDUP_REMOVED lines=8> */
.L_x_11875:
[----:B------:R-:W-:Y:S05]  /*18ff0*/  BSYNC B1 ;  /* 0x0000000000017941 */ /* 0x000fea0003800000 */
.L_x_11874:
[----:B------:R-:W-:Y:S01]  /*19000*/  UMOV UR4, 0xffffffff ;  /* 0xffffffff00047882 */ /* 0x000fe20000000000 */
[----:B---3-5:R-:W-:Y:S02]  /*19010*/  SHF.R.S32.HI R24, RZ, 0x1f, R88 ;  /* 0x0000001fff187819 */ /* 0x028fe40000011458 */
[----:B------:R-:W-:Y:S05]  /*19020*/  BRA.DIV UR4, `(.L_x_11876) ;  /* 0x000000d204147947 */ /* 0x000fea000b800000 */
[----:B-1----:R1:W3:Y:S04]  /*19030*/  SHFL.IDX PT, R3, R21, 0x1, 0x181f ;  /* 0x00381f0015037f89 */ /* 0x0022e800000e0000 */
[----:B--2---:R1:W2:Y:S02]  /*19040*/  SHFL.IDX PT, R14, R20, 0x1, 0x181f ;  /* 0x00381f00140e7f89 */ /* 0x0042a400000e0000 */
.L_x_12119:
        /* <DEDUP_REMOVED lines=13> */
[CC--:B------:R-:W-:Y:S02]  /*19120*/  @!P2 LEA R6, P4, R223.reuse, R14.reuse, 0x1 ;  /* 0x0000000edf06a211 */ /* 0x0c0fe400078808ff */
[-C--:B---3--:R-:W-:Y:S02]  /*19130*/  @!P3 LEA.HI.X R5, R208, R3.reuse, R8, 0x1, P5 ;  /* 0x00000003d005b211 */ /* 0x088fe400028f0c08 */
[-C--:B------:R-:W-:Y:S02]  /*19140*/  @!P1 LEA R8, P5, R222, R14.reuse, 0x1 ;  /* 0x0000000ede089211 */ /* 0x080fe400078a08ff */
        /* <DEDUP_REMOVED lines=8> */
.L_x_11878:
[----:B------:R-:W-:Y:S05]  /*191d0*/  BSYNC B1 ;  /* 0x0000000000017941 */ /* 0x000fea0003800000 */
.L_x_11877:
[----:B------:R-:W-:-:S03]  /*191e0*/  UMOV UR4, 0xffffffff ;  /* 0xffffffff00047882 */ /* 0x000fc60000000000 */
[----:B------:R-:W-:Y:S05]  /*191f0*/  BRA.DIV UR4, `(.L_x_11879) ;  /* 0x000000ce04e87947 */ /* 0x000fea000b800000 */
[----:B---3--:R3:W0:Y:S04]  /*19200*/  SHFL.IDX PT, R3, R21, 0x2, 0x181f ;  /* 0x00581f0015037f89 */ /* 0x00862800000e0000 */
[----:B--2---:R3:W2:Y:S02]  /*19210*/  SHFL.IDX PT, R14, R20, 0x2, 0x181f ;  /* 0x00581f00140e7f89 */ /* 0x0046a400000e0000 */
.L_x_12123:
        /* <DEDUP_REMOVED lines=14> */
[-C--:B0-----:R-:W-:Y:S02]  /*19300*/  @!P3 LEA.HI.X R9, R208, R3.reuse, R4, 0x1, P5 ;  /* 0x00000003d009b211 */ /* 0x081fe400028f0c04 */
        /* <DEDUP_REMOVED lines=9> */
.L_x_11881:
[----:B------:R-:W-:Y:S05]  /*193a0*/  BSYNC B1 ;  /* 0x0000000000017941 */ /* 0x000fea0003800000 */
.L_x_11880:
[----:B------:R-:W-:-:S03]  /*193b0*/  UMOV UR4, 0xffffffff ;  /* 0xffffffff00047882 */ /* 0x000fc60000000000 */
[----:B------:R-:W-:Y:S05]  /*193c0*/  BRA.DIV UR4, `(.L_x_11882) ;  /* 0x000000ce04bc7947 */ /* 0x000fea000b800000 */
[----:B0-----:R0:W0:Y:S04]  /*193d0*/  SHFL.IDX PT, R3, R21, 0x3, 0x181f ;  /* 0x00781f0015037f89 */ /* 0x00102800000e0000 */
[----:B--2-4-:R2:W4:Y:S02]  /*193e0*/  SHFL.IDX PT, R14, R20, 0x3, 0x181f ;  /* 0x00781f00140e7f89 */ /* 0x01452400000e0000 */
.L_x_12127:
[----:B------:R-:W-:-:S05]  /*193f0*/  VIADD R5, R209, 0x60 ;  /* 0x00000060d1057836 */ /* 0x000fca0000000000 */
        /* <DEDUP_REMOVED lines=9> */
[-C--:B----4-:R-:W-:Y:S02]  /*19490*/  @!P3 LEA R4, P0, R208, R14.reuse, 0x1 ;  /* 0x0000000ed004b211 */ /* 0x090fe400078008ff */
[CC--:B------:R-:W-:Y:S02]  /*194a0*/  @!P4 LEA R6, P1, R223.reuse, R14.reuse, 0x1 ;  /* 0x0000000edf06c211 */ /* 0x0c0fe400078208ff */
        /* <DEDUP_REMOVED lines=13> */
.L_x_11872:
[----:B0-----:R-:W0:Y:S01]  /*19580*/  @P1 LDC R9, c[0x0][0xbec] ;  /* 0x0002fb00ff091b82 */ /* 0x001e220000000800 */
[----:B------:R-:W-:Y:S01]  /*19590*/  ULDC.64 UR4, c[0x0][0xb08] ;  /* 0x0002c20000047ab9 */ /* 0x000fe20000000a00 */
[----:B------:R-:W-:Y:S02]  /*195a0*/  IMAD.MOV.U32 R3, RZ, RZ, R152 ;  /* 0x000000ffff037224 */ /* 0x000fe400078e0098 */
[----:B------:R-:W-:-:S04]  /*195b0*/  IMAD R5, R5, UR4, RZ ;  /* 0x0000000405057c24 */ /* 0x000fc8000f8e02ff */
[----:B------:R-:W1:Y:S01]  /*195c0*/  @P1 LDC R8, c[0x0][0xbf0] ;  /* 0x0002fc00ff081b82 */ /* 0x000e620000000800 */
[----:B0-----:R-:W-:-:S05]  /*195d0*/  @P1 IMAD.HI.U32 R9, R152, R9, RZ ;  /* 0x0000000998091227 */ /* 0x001fca00078e00ff */
[----:B-1----:R-:W-:Y:S01]  /*195e0*/  @P1 SHF.R.U32.HI R3, RZ, R8, R9 ;  /* 0x00000008ff031219 */ /* 0x002fe20000011609 */
[C---:B------:R-:W-:Y:S01]  /*195f0*/  IMAD R8, R4.reuse, UR5, R5 ;  /* 0x0000000504087c24 */ /* 0x040fe2000f8e0205 */
[----:B------:R-:W-:Y:S01]  /*19600*/  SHF.R.S32.HI R9, RZ, 0x1f, R6 ;  /* 0x0000001fff097819 */ /* 0x000fe20000011406 */
[----:B------:R-:W-:Y:S01]  /*19610*/  IMAD.WIDE.U32 R4, R4, UR4, RZ ;  /* 0x0000000404047c25 */ /* 0x000fe2000f8e00ff */
[----:B------:R-:W-:-:S03]  /*19620*/  ULDC.64 UR4, c[0x0][0xb38] ;  /* 0x0002ce0000047ab9 */ /* 0x000fc60000000a00 */
        /* <DEDUP_REMOVED lines=8> */
[--C-:B------:R-:W-:Y:S02]  /*196b0*/  IMAD.MOV R6, RZ, RZ, -R3.reuse ;  /* 0x000000ffff067224 */ /* 0x100fe400078e0a03 */
        /* <DEDUP_REMOVED lines=26> */
.L_x_12130:
        /* <DEDUP_REMOVED lines=22> */
[----:B-1----:R-:W-:Y:S01]  /*199c0*/  @!P1 LEA R4, P2, R12, R11, 0x2 ;  /* 0x0000000b0c049211 */ /* 0x002fe200078410ff */
[----:B------:R-:W-:-:S03]  /*199d0*/  VIADD R24, R205, 0xa0 ;  /* 0x000000a0cd187836 */ /* 0x000fc60000000000 */
[----:B------:R-:W-:Y:S01]  /*199e0*/  @!P1 LEA.HI.X R5, R12, R10, R13, 0x2, P2 ;  /* 0x0000000a0c059211 */ /* 0x000fe200010f140d */
[C---:B------:R-:W-:Y:S01]  /*199f0*/  VIADD R13, R205.reuse, 0x10 ;  /* 0x00000010cd0d7836 */ /* 0x040fe20000000000 */
[----:B------:R-:W-:Y:S01]  /*19a00*/  SHF.R.S32.HI R24, RZ, 0x1f, R24 ;  /* 0x0000001fff187819 */ /* 0x000fe20000011418 */
        /* <DEDUP_REMOVED lines=13> */
[----:B------:R-:W-:Y:S01]  /*19ae0*/  VIADD R13, R205, 0x20 ;  /* 0x00000020cd0d7836 */ /* 0x000fe20000000000 */
        /* <DEDUP_REMOVED lines=104> */
[C---:B------:R-:W-:Y:S01]  /*1a170*/  VIADD R15, R205.reuse, 0xa8 ;  /* 0x000000a8cd0f7836 */ /* 0x040fe20000000000 */
        /* <DEDUP_REMOVED lines=10> */
[-C--:B------:R-:W-:Y:S01]  /*1a220*/  @!P0 LEA.HI.X R5, R21, R10.reuse, R24, 0x2, P3 ;  /* 0x0000000a15058211 */ /* 0x080fe200018f1418 */
[C---:B------:R-:W-:Y:S02]  /*1a230*/  VIADD R24, R205.reuse, 0xb0 ;  /* 0x000000b0cd187836 */ /* 0x040fe40000000000 */
[C---:B------:R-:W-:Y:S01]  /*1a240*/  VIADD R21, R205.reuse, 0xd0 ;  /* 0x000000d0cd157836 */ /* 0x040fe20000000000 */
[C---:B--2---:R-:W-:Y:S01]  /*1a250*/  @!P2 LEA R8, P5, R14.reuse, R11, 0x2 ;  /* 0x0000000b0e08a211 */ /* 0x044fe200078a10ff */
[----:B------:R1:W-:Y:S01]  /*1a260*/  @!P0 ST.E.64 desc[UR38][R4.64], R104 ;  /* 0x0000006804008985 */ /* 0x0003e2000c101b26 */
[----:B------:R-:W-:Y:S02]  /*1a270*/  SHF.R.S32.HI R24, RZ, 0x1f, R24 ;  /* 0x0000001fff187819 */ /* 0x000fe40000011418 */
[----:B------:R-:W-:Y:S01]  /*1a280*/  @!P2 LEA.HI.X R9, R14, R10, R15, 0x2, P5 ;  /* 0x0000000a0e09a211 */ /* 0x000fe200028f140f */
[C---:B------:R-:W-:Y:S01]  /*1a290*/  VIADD R14, R205.reuse, 0xc8 ;  /* 0x000000c8cd0e7836 */ /* 0x040fe20000000000 */
[----:B------:R-:W-:Y:S01]  /*1a2a0*/  ISETP.GE.AND P0, PT, R12, UR4, PT ;  /* 0x000000040c007c0c */ /* 0x000fe2000bf06270 */
[----:B------:R-:W-:-:S02]  /*1a2b0*/  VIADD R15, R205, 0xb8 ;  /* 0x000000b8cd0f7836 */ /* 0x000fc40000000000 */
[----:B------:R2:W-:Y:S01]  /*1a2c0*/  @!P2 ST.E.64 desc[UR38][R8.64], R108 ;  /* 0x0000006c0800a985 */ /* 0x0005e2000c101b26 */
[----:B------:R-:W-:Y:S02]  /*1a2d0*/  ISETP.GE.AND P2, PT, R14, UR4, PT ;  /* 0x000000040e007c0c */ /* 0x000fe4000bf46270 */
[----:B------:R-:W-:Y:S02]  /*1a2e0*/  SHF.R.S32.HI R15, RZ, 0x1f, R15 ;  /* 0x0000001fff0f7819 */ /* 0x000fe4000001140f */
[----:B-1----:R-:W-:-:S04]  /*1a2f0*/  @!P4 LEA R4, P3, R20, R11, 0x2 ;  /* 0x0000000b1404c211 */ /* 0x002fc800078610ff */
[-C--:B------:R-:W-:Y:S01]  /*1a300*/  @!P4 LEA.HI.X R5, R20, R10.reuse, R24, 0x2, P3 ;  /* 0x0000000a1405c211 */ /* 0x080fe200018f1418 */
[----:B------:R-:W-:Y:S01]  /*1a310*/  VIADD R24, R205, 0xc8 ;  /* 0x000000c8cd187836 */ /* 0x000fe20000000000 */
[----:B------:R-:W-:Y:S01]  /*1a320*/  ISETP.GE.AND P3, PT, R21, UR4, PT ;  /* 0x0000000415007c0c */ /* 0x000fe2000bf66270 */
[----:B------:R-:W-:Y:S01]  /*1a330*/  VIADD R20, R205, 0xd8 ;  /* 0x000000d8cd147836 */ /* 0x000fe20000000000 */
[C---:B--2---:R-:W-:Y:S01]  /*1a340*/  @!P1 LEA R8, P5, R13.reuse, R11, 0x2 ;  /* 0x0000000b0d089211 */ /* 0x044fe200078a10ff */
[----:B------:R1:W-:Y:S01]  /*1a350*/  @!P4 ST.E.64 desc[UR38][R4.64], R112 ;  /* 0x000000700400c985 */ /* 0x0003e2000c101b26 */
[----:B------:R-:W-:Y:S02]  /*1a360*/  SHF.R.S32.HI R24, RZ, 0x1f, R24 ;  /* 0x0000001fff187819 */ /* 0x000fe40000011418 */
[----:B------:R-:W-:Y:S01]  /*1a370*/  @!P1 LEA.HI.X R9, R13, R10, R15, 0x2, P5 ;  /* 0x0000000a0d099211 */ /* 0x000fe200028f140f */
[C---:B------:R-:W-:Y:S02]  /*1a380*/  VIADD R13, R205.reuse, 0xc0 ;  /* 0x000000c0cd0d7836 */ /* 0x040fe40000000000 */
[----:B------:R-:W-:-:S02]  /*1a390*/  VIADD R15, R205, 0xe0 ;  /* 0x000000e0cd0f7836 */ /* 0x000fc40000000000 */
        /* <DEDUP_REMOVED lines=8> */
[----:B------:R-:W-:Y:S02]  /*1a420*/  ISETP.GE.AND P0, PT, R15, UR4, PT ;  /* 0x000000040f007c0c */ /* 0x000fe4000bf06270 */
[----:B------:R-:W-:Y:S01]  /*1a430*/  @!P2 LEA.HI.X R9, R14, R10, R24, 0x2, P5 ;  /* 0x0000000a0e09a211 */ /* 0x000fe200028f1418 */
[C---:B------:R-:W-:Y:S02]  /*1a440*/  VIADD R24, R205.reuse, 0xd0 ;  /* 0x000000d0cd187836 */ /* 0x040fe40000000000 */
[----:B------:R-:W-:-:S02]  /*1a450*/  VIADD R14, R205, 0xe8 ;  /* 0x000000e8cd0e7836 */ /* 0x000fc40000000000 */
[----:B------:R2:W-:Y:S01]  /*1a460*/  @!P2 ST.E.64 desc[UR38][R8.64], R124 ;  /* 0x0000007c0800a985 */ /* 0x0005e2000c101b26 */
[----:B------:R-:W-:Y:S02]  /*1a470*/  SHF.R.S32.HI R24, RZ, 0x1f, R24 ;  /* 0x0000001fff187819 */ /* 0x000fe40000011418 */
[----:B------:R-:W-:Y:S02]  /*1a480*/  ISETP.GE.AND P2, PT, R237, UR4, PT ;  /* 0x00000004ed007c0c */ /* 0x000fe4000bf46270 */
[----:B------:R-:W-:Y:S01]  /*1a490*/  @!P3 LEA.HI.X R13, R21, R10, R24, 0x2, P4 ;  /* 0x0000000a150db211 */ /* 0x000fe200020f1418 */
[----:B------:R-:W-:Y:S01]  /*1a4a0*/  VIADD R21, R205, 0xd8 ;  /* 0x000000d8cd157836 */ /* 0x000fe20000000000 */
[----:B-1----:R-:W-:Y:S02]  /*1a4b0*/  @!P1 LEA R4, P5, R20, R11, 0x2 ;  /* 0x0000000b14049211 */ /* 0x002fe400078a10ff */
[----:B------:R-:W-:Y:S01]  /*1a4c0*/  ISETP.GE.AND P4, PT, R14, UR4, PT ;  /* 0x000000040e007c0c */ /* 0x000fe2000bf86270 */
[----:B------:R1:W-:Y:S01]  /*1a4d0*/  @!P3 ST.E.64 desc[UR38][R12.64], R128 ;  /* 0x000000800c00b985 */ /* 0x0003e2000c101b26 */
[----:B------:R-:W-:-:S02]  /*1a4e0*/  SHF.R.S32.HI R21, RZ, 0x1f, R21 ;  /* 0x0000001fff157819 */ /* 0x000fc40000011415 */
[----:B------:R-:W-:Y:S02]  /*1a4f0*/  ISETP.GE.AND P3, PT, R236, UR4, PT ;  /* 0x00000004ec007c0c */ /* 0x000fe4000bf66270 */
[----:B------:R-:W-:Y:S01]  /*1a500*/  @!P1 LEA.HI.X R5, R20, R10, R21, 0x2, P5 ;  /* 0x0000000a14059211 */ /* 0x000fe200028f1415 */
[----:B------:R-:W-:Y:S01]  /*1a510*/  VIADD R20, R205, 0xe0 ;  /* 0x000000e0cd147836 */ /* 0x000fe20000000000 */
[-C--:B--2---:R-:W-:Y:S02]  /*1a520*/  @!P0 LEA R8, P5, R15, R11.reuse, 0x2 ;  /* 0x0000000b0f088211 */ /* 0x084fe400078a10ff */
[----:B------:R-:W-:Y:S01]  /*1a530*/  SHF.R.S32.HI R21, RZ, 0x1f, R237 ;  /* 0x0000001fff157819 */ /* 0x000fe200000114ed */
[----:B------:R2:W-:Y:S01]  /*1a540*/  @!P1 ST.E.64 desc[UR38][R4.64], R132 ;  /* 0x0000008404009985 */ /* 0x0005e2000c101b26 */
[----:B------:R-:W-:Y:S02]  /*1a550*/  SHF.R.S32.HI R20, RZ, 0x1f, R20 ;  /* 0x0000001fff147819 */ /* 0x000fe40000011414 */
[----:B-1----:R-:W-:-:S02]  /*1a560*/  @!P4 LEA R12, P1, R14, R11, 0x2 ;  /* 0x0000000b0e0cc211 */ /* 0x002fc400078210ff */
[----:B------:R-:W-:Y:S01]  /*1a570*/  @!P0 LEA.HI.X R9, R15, R10, R20, 0x2, P5 ;  /* 0x0000000a0f098211 */ /* 0x000fe200028f1414 */
[----:B------:R-:W-:Y:S01]  /*1a580*/  VIADD R15, R205, 0xe8 ;  /* 0x000000e8cd0f7836 */ /* 0x000fe20000000000 */
[----:B------:R-:W-:-:S03]  /*1a590*/  SHF.R.S32.HI R20, RZ, 0x1f, R236 ;  /* 0x0000001fff147819 */ /* 0x000fc600000114ec */
[----:B------:R3:W-:Y:S01]  /*1a5a0*/  @!P0 ST.E.64 desc[UR38][R8.64], R136 ;  /* 0x0000008808008985 */ /* 0x0007e2000c101b26 */
[----:B------:R-:W-:Y:S02]  /*1a5b0*/  SHF.R.S32.HI R15, RZ, 0x1f, R15 ;  /* 0x0000001fff0f7819 */ /* 0x000fe4000001140f */
[CC--:B--2---:R-:W-:Y:S02]  /*1a5c0*/  @!P2 LEA R4, P5, R237.reuse, R11.reuse, 0x2 ;  /* 0x0000000bed04a211 */ /* 0x0c4fe400078a10ff */
[-C--:B------:R-:W-:Y:S02]  /*1a5d0*/  @!P4 LEA.HI.X R13, R14, R10.reuse, R15, 0x2, P1 ;  /* 0x0000000a0e0dc211 */ /* 0x080fe400008f140f */
[C---:B------:R-:W-:Y:S02]  /*1a5e0*/  @!P3 LEA R14, P1, R236.reuse, R11, 0x2 ;  /* 0x0000000bec0eb211 */ /* 0x040fe400078210ff */
[-C--:B------:R-:W-:Y:S01]  /*1a5f0*/  @!P2 LEA.HI.X R5, R237, R10.reuse, R21, 0x2, P5 ;  /* 0x0000000aed05a211 */ /* 0x080fe200028f1415 */
[----:B------:R3:W-:Y:S01]  /*1a600*/  @!P4 ST.E.64 desc[UR38][R12.64], R140 ;  /* 0x0000008c0c00c985 */ /* 0x0007e2000c101b26 */
[----:B------:R-:W-:-:S03]  /*1a610*/  @!P3 LEA.HI.X R15, R236, R10, R20, 0x2, P1 ;  /* 0x0000000aec0fb211 */ /* 0x000fc600008f1414 */
[----:B------:R3:W-:Y:S04]  /*1a620*/  @!P2 ST.E.64 desc[UR38][R4.64], R144 ;  /* 0x000000900400a985 */ /* 0x0007e8000c101b26 */
[----:B------:R3:W-:Y:S02]  /*1a630*/  @!P3 ST.E.64 desc[UR38][R14.64], R148 ;  /* 0x000000940e00b985 */ /* 0x0007e4000c101b26 */
.L_x_11886:
[----:B------:R-:W-:Y:S05]  /*1a640*/  BSYNC B1 ;  /* 0x0000000000017941 */ /* 0x000fea0003800000 */
.L_x_11885:
[----:B------:R-:W-:-:S03]  /*1a650*/  UMOV UR4, 0xffffffff ;  /* 0xffffffff00047882 */ /* 0x000fc60000000000 */
[----:B------:R-:W-:Y:S05]  /*1a660*/  BRA.DIV UR4, `(.L_x_11887) ;  /* 0x000000be04947947 */ /* 0x000fea000b800000 */
[----:B-1----:R1:W4:Y:S04]  /*1a670*/  SHFL.IDX PT, R10, R6, 0x1, 0x1c1f ;  /* 0x003c1f00060a7f89 */ /* 0x00232800000e0000 */
[----:B---3--:R1:W3:Y:S02]  /*1a680*/  SHFL.IDX PT, R14, R3, 0x1, 0x1c1f ;  /* 0x003c1f00030e7f89 */ /* 0x0082e400000e0000 */
.L_x_12134:
[----:B------:R-:W-:-:S13]  /*1a690*/  ISETP.GE.AND P0, PT, R7, R0, PT ;  /* 0x000000000700720c */ /* 0x000fda0003f06270 */
[----:B------:R-:W-:Y:S05]  /*1a6a0*/  @P0 BRA `(.L_x_11883) ;  /* 0x0000001c00480947 */ /* 0x000fea0003800000 */
[----:B------:R-:W-:Y:S01]  /*1a6b0*/  ULDC UR4, c[0x0][0xac8] ;  /* 0x0002b20000047ab9 */ /* 0x000fe20000000800 */
[C---:B------:R-:W-:Y:S01]  /*1a6c0*/  VIADD R9, R205.reuse, 0x8 ;  /* 0x00000008cd097836 */ /* 0x040fe20000000000 */
[C---:B------:R-:W-:Y:S01]  /*1a6d0*/  ISETP.GE.AND P2, PT, R205.reuse, UR4, PT ;  /* 0x00000004cd007c0c */ /* 0x040fe2000bf46270 */
[C---:B01----:R-:W-:Y:S02]  /*1a6e0*/  VIADD R3, R205.reuse, 0x10 ;  /* 0x00000010cd037836 */ /* 0x043fe40000000000 */
[----:B------:R-:W-:Y:S01]  /*1a6f0*/  VIADD R12, R205, 0x18 ;  /* 0x00000018cd0c7836 */ /* 0x000fe20000000000 */
[----:B------:R-:W-:Y:S01]  /*1a700*/  ISETP.GE.AND P3, PT, R9, UR4, PT ;  /* 0x0000000409007c0c */ /* 0x000fe2000bf66270 */
[----:B------:R-:W-:Y:S01]  /*1a710*/  VIADD R13, R205, 0x8 ;  /* 0x00000008cd0d7836 */ /* 0x000fe20000000000 */
[----:B------:R-:W-:Y:S01]  /*1a720*/  ISETP.GE.AND P1, PT, R3, UR4, PT ;  /* 0x0000000403007c0c */ /* 0x000fe2000bf26270 */
[C---:B------:R-:W-:Y:S01]  /*1a730*/  VIADD R8, R205.reuse, 0x20 ;  /* 0x00000020cd087836 */ /* 0x040fe20000000000 */
[----:B------:R-:W-:Y:S01]  /*1a740*/  ISETP.GE.AND P0, PT, R12, UR4, PT ;  /* 0x000000040c007c0c */ /* 0x000fe2000bf06270 */
[C---:B--2---:R-:W-:Y:S01]  /*1a750*/  VIADD R11, R205.reuse, 0x10 ;  /* 0x00000010cd0b7836 */ /* 0x044fe20000000000 */
[----:B------:R-:W-:Y:S01]  /*1a760*/  SHF.R.S32.HI R13, RZ, 0x1f, R13 ;  /* 0x0000001fff0d7819 */ /* 0x000fe2000001140d */
[----:B------:R-:W-:-:S02]  /*1a770*/  VIADD R24, R205, 0x68 ;  /* 0x00000068cd187836 */ /* 0x000fc40000000000 */
[----:B---3--:R-:W-:Y:S01]  /*1a780*/  @!P2 IMAD.MOV.U32 R4, RZ, RZ, R14 ;  /* 0x000000ffff04a224 */ /* 0x008fe200078e000e */
[----:B------:R-:W-:Y:S01]  /*1a790*/  SHF.R.S32.HI R11, RZ, 0x1f, R11 ;  /* 0x0000001fff0b7819 */ /* 0x000fe2000001140b */
[----:B----4-:R-:W-:Y:S02]  /*1a7a0*/  @!P2 IMAD.MOV.U32 R5, RZ, RZ, R10 ;  /* 0x000000ffff05a224 */ /* 0x010fe400078e000a */
[----:B------:R-:W-:Y:S01]  /*1a7b0*/  @!P3 LEA R6, P4, R9, R14, 0x2 ;  /* 0x0000000e0906b211 */ /* 0x000fe200078810ff */
[C---:B------:R-:W-:Y:S02]  /*1a7c0*/  VIADD R15, R205.reuse, 0x58 ;  /* 0x00000058cd0f7836 */ /* 0x040fe40000000000 */
[----:B------:R-:W-:Y:S01]  /*1a7d0*/  @!P2 IMAD.WIDE R4, R205, 0x4, R4 ;  /* 0x00000004cd04a825 */ /* 0x000fe200078e0204 */
[----:B------:R-:W-:Y:S02]  /*1a7e0*/  @!P3 LEA.HI.X R7, R9, R10, R13, 0x2, P4 ;  /* 0x0000000a0907b211 */ /* 0x000fe400020f140d */
[----:B------:R-:W-:Y:S01]  /*1a7f0*/  SHF.R.S32.HI R15, RZ, 0x1f, R15 ;  /* 0x0000001fff0f7819 */ /* 0x000fe2000001140f */
[C---:B------:R-:W-:Y:S01]  /*1a800*/  VIADD R9, R205.reuse, 0x28 ;  /* 0x00000028cd097836 */ /* 0x040fe20000000000 */
[----:B------:R0:W-:Y:S01]  /*1a810*/  @!P2 ST.E.64 desc[UR38][R4.64], R26 ;  /* 0x0000001a0400a985 */ /* 0x0001e2000c101b26 */
[----:B------:R-:W-:Y:S01]  /*1a820*/  ISETP.GE.AND P2, PT, R8, UR4, PT ;  /* 0x0000000408007c0c */ /* 0x000fe2000bf46270 */
[----:B------:R-:W-:-:S02]  /*1a830*/  VIADD R13, R205, 0x18 ;  /* 0x00000018cd0d7836 */ /* 0x000fc40000000000 */
[----:B------:R1:W-:Y:S01]  /*1a840*/  @!P3 ST.E.64 desc[UR38][R6.64], R30 ;  /* 0x0000001e0600b985 */ /* 0x0003e2000c101b26 */
[----:B------:R-:W-:Y:S01]  /*1a850*/  ISETP.GE.AND P3, PT, R9, UR4, PT ;  /* 0x0000000409007c0c */ /* 0x000fe2000bf66270 */
[C---:B------:R-:W-:Y:S01]  /*1a860*/  VIADD R25, R205.reuse, 0x78 ;  /* 0x00000078cd197836 */ /* 0x040fe20000000000 */
[----:B------:R-:W-:Y:S01]  /*1a870*/  SHF.R.S32.HI R13, RZ, 0x1f, R13 ;  /* 0x0000001fff0d7819 */ /* 0x000fe2000001140d */
[C---:B------:R-:W-:Y:S02]  /*1a880*/  VIADD R28, R205.reuse, 0x68 ;  /* 0x00000068cd1c7836 */ /* 0x040fe40000000000 */
[----:B------:R-:W-:-:S03]  /*1a890*/  VIADD R29, R205, 0x98 ;  /* 0x00000098cd1d7836 */ /* 0x000fc60000000000 */
[----:B------:R-:W-:Y:S02]  /*1a8a0*/  SHF.R.S32.HI R28, RZ, 0x1f, R28 ;  /* 0x0000001fff1c7819 */ /* 0x000fe4000001141c */
[C---:B0-----:R-:W-:Y:S02]  /*1a8b0*/  @!P1 LEA R4, P5, R3.reuse, R14, 0x2 ;  /* 0x0000000e03049211 */ /* 0x041fe400078a10ff */
[----:B------:R-:W-:Y:S02]  /*1a8c0*/  SHF.R.S32.HI R29, RZ, 0x1f, R29 ;  /* 0x0000001fff1d7819 */ /* 0x000fe4000001141d */
[----:B------:R-:W-:Y:S01]  /*1a8d0*/  @!P1 LEA.HI.X R5, R3, R10, R11, 0x2, P5 ;  /* 0x0000000a03059211 */ /* 0x000fe200028f140b */
[C---:B------:R-:W-:Y:S01]  /*1a8e0*/  VIADD R3, R205.reuse, 0x30 ;  /* 0x00000030cd037836 */ /* 0x040fe20000000000 */
[----:B-1----:R-:W-:Y:S01]  /*1a8f0*/  @!P0 LEA R6, P4, R12, R14, 0x2 ;  /* 0x0000000e0c068211 */ /* 0x002fe200078810ff */
[----:B------:R-:W-:Y:S02]  /*1a900*/  VIADD R11, R205, 0x20 ;  /* 0x00000020cd0b7836 */ /* 0x000fe40000000000 */
[----:B------:R0:W-:Y:S01]  /*1a910*/  @!P1 ST.E.64 desc[UR38][R4.64], R34 ;  /* 0x0000002204009985 */ /* 0x0001e2000c101b26 */
[----:B------:R-:W-:-:S02]  /*1a920*/  ISETP.GE.AND P1, PT, R3, UR4, PT ;  /* 0x0000000403007c0c */ /* 0x000fc4000bf26270 */
[----:B------:R-:W-:Y:S02]  /*1a930*/  SHF.R.S32.HI R11, RZ, 0x1f, R11 ;  /* 0x0000001fff0b7819 */ /* 0x000fe4000001140b */
[----:B------:R-:W-:Y:S01]  /*1a940*/  @!P0 LEA.HI.X R7, R12, R10, R13, 0x2, P4 ;  /* 0x0000000a0c078211 */ /* 0x000fe200020f140d */
[C---:B------:R-:W-:Y:S02]  /*1a950*/  VIADD R12, R205.reuse, 0x38 ;  /* 0x00000038cd0c7836 */ /* 0x040fe40000000000 */
[----:B------:R-:W-:Y:S02]  /*1a960*/  VIADD R13, R205, 0x28 ;  /* 0x00000028cd0d7836 */ /* 0x000fe40000000000 */
[----:B------:R1:W-:Y:S01]  /*1a970*/  @!P0 ST.E.64 desc[UR38][R6.64], R38 ;  /* 0x0000002606008985 */ /* 0x0003e2000c101b26 */
[----:B------:R-:W-:Y:S02]  /*1a980*/  ISETP.GE.AND P0, PT, R12, UR4, PT ;  /* 0x000000040c007c0c */ /* 0x000fe4000bf06270 */
[----:B------:R-:W-:-:S02]  /*1a990*/  SHF.R.S32.HI R13, RZ, 0x1f, R13 ;  /* 0x0000001fff0d7819 */ /* 0x000fc4000001140d */
[----:B0-----:R-:W-:-:S04]  /*1a9a0*/  @!P2 LEA R4, P5, R8, R14, 0x2 ;  /* 0x0000000e0804a211 */ /* 0x001fc800078a10ff */
[----:B------:R-:W-:Y:S01]  /*1a9b0*/  @!P2 LEA.HI.X R5, R8, R10, R11, 0x2, P5 ;  /* 0x0000000a0805a211 */ /* 0x000fe200028f140b */
[C---:B------:R-:W-:Y:S02]  /*1a9c0*/  VIADD R8, R205.reuse, 0x40 ;  /* 0x00000040cd087836 */ /* 0x040fe40000000000 */
[----:B------:R-:W-:Y:S01]  /*1a9d0*/  VIADD R11, R205, 0x30 ;  /* 0x00000030cd0b7836 */ /* 0x000fe20000000000 */
[C---:B-1----:R-:W-:Y:S01]  /*1a9e0*/  @!P3 LEA R6, P4, R9.reuse, R14, 0x2 ;  /* 0x0000000e0906b211 */ /* 0x042fe200078810ff */
        /* <DEDUP_REMOVED lines=9> */
[----:B0-----:R-:W-:-:S04]  /*1aa80*/  @!P1 LEA R4, P5, R3, R14, 0x2 ;  /* 0x0000000e03049211 */ /* 0x001fc800078a10ff */
[----:B------:R-:W-:Y:S01]  /*1aa90*/  @!P1 LEA.HI.X R5, R3, R10, R11, 0x2, P5 ;  /* 0x0000000a03059211 */ /* 0x000fe200028f140b */
[C---:B------:R-:W-:Y:S02]  /*1aaa0*/  VIADD R3, R205.reuse, 0x50 ;  /* 0x00000050cd037836 */ /* 0x040fe40000000000 */
[----:B------:R-:W-:Y:S01]  /*1aab0*/  VIADD R11, R205, 0x40 ;  /* 0x00000040cd0b7836 */ /* 0x000fe20000000000 */
[C---:B-1----:R-:W-:Y:S01]  /*1aac0*/  @!P0 LEA R6, P4, R12.reuse, R14, 0x2 ;  /* 0x0000000e0c068211 */ /* 0x042fe200078810ff */
        /* <DEDUP_REMOVED lines=12> */
[----:B------:R-:W-:Y:S01]  /*1ab90*/  VIADD R8, R205, 0x50 ;  /* 0x00000050cd087836 */ /* 0x000fe20000000000 */
[----:B-1----:R-:W-:Y:S01]  /*1aba0*/  @!P3 LEA R6, P4, R9, R14, 0x2 ;  /* 0x0000000e0906b211 */ /* 0x002fe200078810ff */
[----:B------:R0:W-:Y:S01]  /*1abb0*/  @!P2 ST.E.64 desc[UR38][R4.64], R58 ;  /* 0x0000003a0400a985 */ /* 0x0001e2000c101b26 */
[----:B------:R-:W-:Y:S02]  /*1abc0*/  ISETP.GE.AND P2, PT, R11, UR4, PT ;  /* 0x000000040b007c0c */ /* 0x000fe4000bf46270 */
[----:B------:R-:W-:Y:S01]  /*1abd0*/  @!P3 LEA.HI.X R7, R9, R10, R12, 0x2, P4 ;  /* 0x0000000a0907b211 */ /* 0x000fe200020f140c */
[----:B------:R-:W-:Y:S01]  /*1abe0*/  VIADD R12, R205, 0x60 ;  /* 0x00000060cd0c7836 */ /* 0x000fe20000000000 */
[----:B------:R-:W-:-:S03]  /*1abf0*/  SHF.R.S32.HI R8, RZ, 0x1f, R8 ;  /* 0x0000001fff087819 */ /* 0x000fc60000011408 */
[----:B------:R1:W-:Y:S01]  /*1ac00*/  @!P3 ST.E.64 desc[UR38][R6.64], R62 ;  /* 0x0000003e0600b985 */ /* 0x0003e2000c101b26 */
[----:B------:R-:W-:Y:S02]  /*1ac10*/  ISETP.GE.AND P3, PT, R24, UR4, PT ;  /* 0x0000000418007c0c */ /* 0x000fe4000bf66270 */
[----:B------:R-:W-:Y:S02]  /*1ac20*/  SHF.R.S32.HI R12, RZ, 0x1f, R12 ;  /* 0x0000001fff0c7819 */ /* 0x000fe4000001140c */
[----:B0-----:R-:W-:-:S04]  /*1ac30*/  @!P1 LEA R4, P5, R3, R14, 0x2 ;  /* 0x0000000e03049211 */ /* 0x001fc800078a10ff */
[----:B------:R-:W-:Y:S01]  /*1ac40*/  @!P1 LEA.HI.X R5, R3, R10, R8, 0x2, P5 ;  /* 0x0000000a03059211 */ /* 0x000fe200028f1408 */
[----:B------:R-:W-:Y:S01]  /*1ac50*/  VIADD R3, R205, 0x70 ;  /* 0x00000070cd037836 */ /* 0x000fe20000000000 */
[-C--:B------:R-:W-:Y:S02]  /*1ac60*/  @!P2 LEA R8, P5, R11, R14.reuse, 0x2 ;  /* 0x0000000e0b08a211 */ /* 0x080fe400078a10ff */
[----:B-1----:R-:W-:Y:S01]  /*1ac70*/  @!P0 LEA R6, P4, R13, R14, 0x2 ;  /* 0x0000000e0d068211 */ /* 0x002fe200078810ff */
        /* <DEDUP_REMOVED lines=9> */
[----:B------:R-:W-:Y:S01]  /*1ad10*/  @!P3 LEA.HI.X R13, R24, R10, R28, 0x2, P4 ;  /* 0x0000000a180db211 */ /* 0x000fe200020f141c */
[----:B------:R2:W-:Y:S01]  /*1ad20*/  @!P2 ST.E.64 desc[UR38][R8.64], R74 ;  /* 0x0000004a0800a985 */ /* 0x0005e2000c101b26 */
[----:B------:R-:W-:Y:S01]  /*1ad30*/  ISETP.GE.AND P2, PT, R11, UR4, PT ;  /* 0x000000040b007c0c */ /* 0x000fe2000bf46270 */
[C---:B------:R-:W-:Y:S01]  /*1ad40*/  VIADD R24, R205.reuse, 0x88 ;  /* 0x00000088cd187836 */ /* 0x040fe20000000000 */
[----:B------:R-:W-:Y:S01]  /*1ad50*/  SHF.R.S32.HI R15, RZ, 0x1f, R15 ;  /* 0x0000001fff0f7819 */ /* 0x000fe2000001140f */
[----:B------:R-:W-:Y:S01]  /*1ad60*/  VIADD R28, R205, 0x78 ;  /* 0x00000078cd1c7836 */ /* 0x000fe20000000000 */
[C---:B------:R-:W-:Y:S01]  /*1ad70*/  @!P1 LEA R20, P5, R3.reuse, R14, 0x2 ;  /* 0x0000000e03149211 */ /* 0x040fe200078a10ff */
[----:B------:R3:W-:Y:S01]  /*1ad80*/  @!P3 ST.E.64 desc[UR38][R12.64], R78 ;  /* 0x0000004e0c00b985 */ /* 0x0007e2000c101b26 */
[----:B------:R-:W-:Y:S02]  /*1ad90*/  ISETP.GE.AND P3, PT, R24, UR4, PT ;  /* 0x0000000418007c0c */ /* 0x000fe4000bf66270 */
[----:B------:R-:W-:Y:S01]  /*1ada0*/  @!P1 LEA.HI.X R21, R3, R10, R15, 0x2, P5 ;  /* 0x0000000a03159211 */ /* 0x000fe200028f140f */
[----:B------:R-:W-:Y:S01]  /*1adb0*/  VIADD R3, R205, 0x90 ;  /* 0x00000090cd037836 */ /* 0x000fe20000000000 */
[----:B0-----:R-:W-:Y:S01]  /*1adc0*/  @!P0 LEA R4, P4, R25, R14, 0x2 ;  /* 0x0000000e19048211 */ /* 0x001fe200078810ff */
[----:B------:R-:W-:Y:S01]  /*1add0*/  VIADD R15, R205, 0x80 ;  /* 0x00000080cd0f7836 */ /* 0x000fe20000000000 */
[----:B------:R-:W-:Y:S01]  /*1ade0*/  SHF.R.S32.HI R28, RZ, 0x1f, R28 ;  /* 0x0000001fff1c7819 */ /* 0x000fe2000001141c */
[----:B------:R0:W-:Y:S01]  /*1adf0*/  @!P1 ST.E.64 desc[UR38][R20.64], R82 ;  /* 0x0000005214009985 */ /* 0x0001e2000c101b26 */
[----:B------:R-:W-:-:S02]  /*1ae00*/  ISETP.GE.AND P1, PT, R3, UR4, PT ;  /* 0x0000000403007c0c */ /* 0x000fc4000bf26270 */
[----:B------:R-:W-:Y:S02]  /*1ae10*/  SHF.R.S32.HI R15, RZ, 0x1f, R15 ;  /* 0x0000001fff0f7819 */ /* 0x000fe4000001140f */
[----:B-1----:R-:W-:Y:S02]  /*1ae20*/  @!P2 LEA R6, P5, R11, R14, 0x2 ;  /* 0x0000000e0b06a211 */ /* 0x002fe400078a10ff */
[-C--:B------:R-:W-:Y:S01]  /*1ae30*/  @!P0 LEA.HI.X R5, R25, R10.reuse, R28, 0x2, P4 ;  /* 0x0000000a19058211 */ /* 0x080fe200020f141c */
[----:B------:R-:W-:Y:S01]  /*1ae40*/  VIADD R25, R205, 0x98 ;  /* 0x00000098cd197836 */ /* 0x000fe20000000000 */
[----:B------:R-:W-:Y:S01]  /*1ae50*/  @!P2 LEA.HI.X R7, R11, R10, R15, 0x2, P5 ;  /* 0x0000000a0b07a211 */ /* 0x000fe200028f140f */
[C---:B------:R-:W-:Y:S01]  /*1ae60*/  VIADD R28, R205.reuse, 0x88 ;  /* 0x00000088cd1c7836 */ /* 0x040fe20000000000 */
[----:B--2---:R-:W-:Y:S01]  /*1ae70*/  @!P3 LEA R8, P4, R24, R14, 0x2 ;  /* 0x0000000e1808b211 */ /* 0x004fe200078810ff */
[----:B------:R-:W-:Y:S01]  /*1ae80*/  VIADD R11, R205, 0xa0 ;  /* 0x000000a0cd0b7836 */ /* 0x000fe20000000000 */
[----:B------:R1:W-:Y:S01]  /*1ae90*/  @!P0 ST.E.64 desc[UR38][R4.64], R86 ;  /* 0x0000005604008985 */ /* 0x0003e2000c101b26 */
[----:B------:R-:W-:Y:S01]  /*1aea0*/  ISETP.GE.AND P0, PT, R25, UR4, PT ;  /* 0x0000000419007c0c */ /* 0x000fe2000bf06270 */
[----:B------:R-:W-:Y:S01]  /*1aeb0*/  VIADD R15, R205, 0x90 ;  /* 0x00000090cd0f7836 */ /* 0x000fe20000000000 */
[----:B------:R-:W-:Y:S01]  /*1aec0*/  SHF.R.S32.HI R28, RZ, 0x1f, R28 ;  /* 0x0000001fff1c7819 */ /* 0x000fe2000001141c */
[----:B------:R2:W-:Y:S01]  /*1aed0*/  @!P2 ST.E.64 desc[UR38][R6.64], R90 ;  /* 0x0000005a0600a985 */ /* 0x0005e2000c101b26 */
[----:B------:R-:W-:-:S02]  /*1aee0*/  ISETP.GE.AND P2, PT, R11, UR4, PT ;  /* 0x000000040b007c0c */ /* 0x000fc4000bf46270 */
[----:B------:R-:W-:Y:S01]  /*1aef0*/  @!P3 LEA.HI.X R9, R24, R10, R28, 0x2, P4 ;  /* 0x0000000a1809b211 */ /* 0x000fe200020f141c */
[C---:B------:R-:W-:Y:S01]  /*1af00*/  VIADD R28, R205.reuse, 0xa8 ;  /* 0x000000a8cd1c7836 */ /* 0x040fe20000000000 */
[----:B------:R-:W-:Y:S01]  /*1af10*/  SHF.R.S32.HI R15, RZ, 0x1f, R15 ;  /* 0x0000001fff0f7819 */ /* 0x000fe2000001140f */
[----:B------:R-:W-:Y:S01]  /*1af20*/  VIADD R24, R205, 0xa0 ;  /* 0x000000a0cd187836 */ /* 0x000fe20000000000 */
[C---:B---3--:R-:W-:Y:S01]  /*1af30*/  @!P1 LEA R12, P5, R3.reuse, R14, 0x2 ;  /* 0x0000000e030c9211 */ /* 0x048fe200078a10ff */
[----:B------:R3:W-:Y:S01]  /*1af40*/  @!P3 ST.E.64 desc[UR38][R8.64], R94 ;  /* 0x0000005e0800b985 */ /* 0x0007e2000c101b26 */
[----:B------:R-:W-:Y:S02]  /*1af50*/  ISETP.GE.AND P4, PT, R28, UR4, PT ;  /* 0x000000041c007c0c */ /* 0x000fe4000bf86270 */
[----:B------:R-:W-:Y:S01]  /*1af60*/  @!P1 LEA.HI.X R13, R3, R10, R15, 0x2, P5 ;  /* 0x0000000a030d9211 */ /* 0x000fe200028f140f */
[----:B------:R-:W-:Y:S01]  /*1af70*/  VIADD R15, R205, 0xb0 ;  /* 0x000000b0cd0f7836 */ /* 0x000fe20000000000 */
[-C--:B0-----:R-:W-:Y:S01]  /*1af80*/  @!P0 LEA R20, P5, R25, R14.reuse, 0x2 ;  /* 0x0000000e19148211 */ /* 0x081fe200078a10ff */
[----:B------:R-:W-:Y:S01]  /*1af90*/  VIADD R3, R205, 0xb8 ;  /* 0x000000b8cd037836 */ /* 0x000fe20000000000 */
[----:B------:R-:W-:Y:S01]  /*1afa0*/  SHF.R.S32.HI R24, RZ, 0x1f, R24 ;  /* 0x0000001fff187819 */ /* 0x000fe20000011418 */
[----:B------:R0:W-:Y:S01]  /*1afb0*/  @!P1 ST.E.64 desc[UR38][R12.64], R98 ;  /* 0x000000620c009985 */ /* 0x0001e2000c101b26 */
[----:B-1----:R-:W-:-:S02]  /*1afc0*/  @!P2 LEA R4, P1, R11, R14, 0x2 ;  /* 0x0000000e0b04a211 */ /* 0x002fc400078210ff */
[----:B------:R-:W-:Y:S02]  /*1afd0*/  ISETP.GE.AND P3, PT, R15, UR4, PT ;  /* 0x000000040f007c0c */ /* 0x000fe4000bf66270 */
[-C--:B------:R-:W-:Y:S01]  /*1afe0*/  @!P0 LEA.HI.X R21, R25, R10.reuse, R29, 0x2, P5 ;  /* 0x0000000a19158211 */ /* 0x080fe200028f141d */
[----:B------:R-:W-:Y:S01]  /*1aff0*/  VIADD R29, R205, 0xa8 ;  /* 0x000000a8cd1d7836 */ /* 0x000fe20000000000 */
[----:B------:R-:W-:Y:S01]  /*1b000*/  @!P2 LEA.HI.X R5, R11, R10, R24, 0x2, P1 ;  /* 0x0000000a0b05a211 */ /* 0x000fe200008f1418 */
[----:B------:R-:W-:Y:S01]  /*1b010*/  VIADD R25, R205, 0xc8 ;  /* 0x000000c8cd197836 */ /* 0x000fe20000000000 */
[----:B------:R-:W-:Y:S01]  /*1b020*/  ISETP.GE.AND P1, PT, R3, UR4, PT ;  /* 0x0000000403007c0c */ /* 0x000fe2000bf26270 */
[----:B------:R-:W-:Y:S01]  /*1b030*/  @!P0 ST.E.64 desc[UR38][R20.64], R102 ;  /* 0x0000006614008985 */ /* 0x000fe2000c101b26 */
[-C--:B--2---:R-:W-:Y:S01]  /*1b040*/  @!P4 LEA R6, P0, R28, R14.reuse, 0x2 ;  /* 0x0000000e1c06c211 */ /* 0x084fe200078010ff */
[C---:B------:R-:W-:Y:S01]  /*1b050*/  VIADD R24, R205.reuse, 0xb0 ;  /* 0x000000b0cd187836 */ /* 0x040fe20000000000 */
[----:B------:R-:W-:Y:S01]  /*1b060*/  SHF.R.S32.HI R29, RZ, 0x1f, R29 ;  /* 0x0000001fff1d7819 */ /* 0x000fe2000001141d */
[----:B------:R-:W-:Y:S01]  /*1b070*/  VIADD R11, R205, 0xc0 ;  /* 0x000000c0cd0b7836 */ /* 0x000fe20000000000 */
[----:B------:R1:W-:Y:S01]  /*1b080*/  @!P2 ST.E.64 desc[UR38][R4.64], R106 ;  /* 0x0000006a0400a985 */ /* 0x0003e2000c101b26 */
[----:B---3--:R-:W-:-:S02]  /*1b090*/  @!P3 LEA R8, P5, R15, R14, 0x2 ;  /* 0x0000000e0f08b211 */ /* 0x008fc400078a10ff */
[----:B------:R-:W-:Y:S01]  /*1b0a0*/  @!P4 LEA.HI.X R7, R28, R10, R29, 0x2, P0 ;  /* 0x0000000a1c07c211 */ /* 0x000fe200000f141d */
[----:B------:R-:W-:Y:S01]  /*1b0b0*/  VIADD R28, R205, 0xb8 ;  /* 0x000000b8cd1c7836 */ /* 0x000fe20000000000 */
[----:B------:R-:W-:Y:S02]  /*1b0c0*/  SHF.R.S32.HI R24, RZ, 0x1f, R24 ;  /* 0x0000001fff187819 */ /* 0x000fe40000011418 */
[----:B------:R-:W-:Y:S01]  /*1b0d0*/  ISETP.GE.AND P0, PT, R25, UR4, PT ;  /* 0x0000000419007c0c */ /* 0x000fe2000bf06270 */
[----:B------:R2:W-:Y:S01]  /*1b0e0*/  @!P4 ST.E.64 desc[UR38][R6.64], R110 ;  /* 0x0000006e0600c985 */ /* 0x0005e2000c101b26 */
[----:B------:R-:W-:Y:S02]  /*1b0f0*/  ISETP.GE.AND P2, PT, R11, UR4, PT ;  /* 0x000000040b007c0c */ /* 0x000fe4000bf46270 */
[----:B0-----:R-:W-:Y:S02]  /*1b100*/  @!P1 LEA R12, P4, R3, R14, 0x2 ;  /* 0x0000000e030c9211 */ /* 0x001fe400078810ff */
[----:B------:R-:W-:-:S02]  /*1b110*/  SHF.R.S32.HI R28, RZ, 0x1f, R28 ;  /* 0x0000001fff1c7819 */ /* 0x000fc4000001141c */
[-C--:B------:R-:W-:Y:S01]  /*1b120*/  @!P3 LEA.HI.X R9, R15, R10.reuse, R24, 0x2, P5 ;  /* 0x0000000a0f09b211 */ /* 0x080fe200028f1418 */
[----:B------:R-:W-:Y:S01]  /*1b130*/  VIADD R15, R205, 0xd0 ;  /* 0x000000d0cd0f7836 */ /* 0x000fe20000000000 */
[----:B------:R-:W-:Y:S01]  /*1b140*/  @!P1 LEA.HI.X R13, R3, R10, R28, 0x2, P4 ;  /* 0x0000000a030d9211 */ /* 0x000fe200020f141c */
[----:B------:R-:W-:Y:S02]  /*1b150*/  VIADD R28, R205, 0xc8 ;  /* 0x000000c8cd1c7836 */ /* 0x000fe40000000000 */
[----:B------:R0:W-:Y:S01]  /*1b160*/  @!P3 ST.E.64 desc[UR38][R8.64], R114 ;  /* 0x000000720800b985 */ /* 0x0001e2000c101b26 */
[----:B------:R-:W-:Y:S01]  /*1b170*/  ISETP.GE.AND P3, PT, R15, UR4, PT ;  /* 0x000000040f007c0c */ /* 0x000fe2000bf66270 */
[----:B------:R-:W-:Y:S01]  /*1b180*/  VIADD R24, R205, 0xc0 ;  /* 0x000000c0cd187836 */ /* 0x000fe20000000000 */
[-C--:B-1----:R-:W-:Y:S01]  /*1b190*/  @!P0 LEA R4, P4, R25, R14.reuse, 0x2 ;  /* 0x0000000e19048211 */ /* 0x082fe200078810ff */
[----:B------:R-:W-:Y:S01]  /*1b1a0*/  VIADD R3, R205, 0xd8 ;  /* 0x000000d8cd037836 */ /* 0x000fe20000000000 */
[----:B------:R-:W-:Y:S01]  /*1b1b0*/  SHF.R.S32.HI R28, RZ, 0x1f, R28 ;  /* 0x0000001fff1c7819 */ /* 0x000fe2000001141c */
[----:B------:R1:W-:Y:S01]  /*1b1c0*/  @!P1 ST.E.64 desc[UR38][R12.64], R118 ;  /* 0x000000760c009985 */ /* 0x0003e2000c101b26 */
[----:B------:R-:W-:-:S02]  /*1b1d0*/  @!P2 LEA R20, P5, R11, R14, 0x2 ;  /* 0x0000000e0b14a211 */ /* 0x000fc400078a10ff */
[----:B------:R-:W-:Y:S02]  /*1b1e0*/  SHF.R.S32.HI R24, RZ, 0x1f, R24 ;  /* 0x0000001fff187819 */ /* 0x000fe40000011418 */
[-C--:B------:R-:W-:Y:S01]  /*1b1f0*/  @!P0 LEA.HI.X R5, R25, R10.reuse, R28, 0x2, P4 ;  /* 0x0000000a19058211 */ /* 0x080fe200020f141c */
[----:B------:R-:W-:Y:S01]  /*1b200*/  VIADD R25, R205, 0xd0 ;  /* 0x000000d0cd197836 */ /* 0x000fe20000000000 */
[----:B------:R-:W-:Y:S01]  /*1b210*/  @!P2 LEA.HI.X R21, R11, R10, R24, 0x2, P5 ;  /* 0x0000000a0b15a211 */ /* 0x000fe200028f1418 */
[----:B------:R-:W-:Y:S01]  /*1b220*/  VIADD R24, R205, 0xe0 ;  /* 0x000000e0cd187836 */ /* 0x000fe20000000000 */
[----:B------:R-:W-:Y:S01]  /*1b230*/  ISETP.GE.AND P1, PT, R3, UR4, PT ;  /* 0x0000000403007c0c */ /* 0x000fe2000bf26270 */
[----:B------:R-:W-:Y:S01]  /*1b240*/  VIADD R11, R205, 0xe8 ;  /* 0x000000e8cd0b7836 */ /* 0x000fe20000000000 */
[----:B------:R-:W-:Y:S01]  /*1b250*/  SHF.R.S32.HI R25, RZ, 0x1f, R25 ;  /* 0x0000001fff197819 */ /* 0x000fe20000011419 */
[----:B------:R3:W-:Y:S01]  /*1b260*/  @!P2 ST.E.64 desc[UR38][R20.64], R122 ;  /* 0x0000007a1400a985 */ /* 0x0007e2000c101b26 */
[----:B--2---:R-:W-:-:S02]  /*1b270*/  @!P3 LEA R6, P5, R15, R14, 0x2 ;  /* 0x0000000e0f06b211 */ /* 0x004fc400078a10ff */
[----:B------:R-:W-:Y:S01]  /*1b280*/  ISETP.GE.AND P4, PT, R24, UR4, PT ;  /* 0x0000000418007c0c */ /* 0x000fe2000bf86270 */
[----:B------:R2:W-:Y:S01]  /*1b290*/  @!P0 ST.E.64 desc[UR38][R4.64], R126 ;  /* 0x0000007e04008985 */ /* 0x0005e2000c101b26 */
[----:B------:R-:W-:Y:S01]  /*1b2a0*/  @!P3 LEA.HI.X R7, R15, R10, R25, 0x2, P5 ;  /* 0x0000000a0f07b211 */ /* 0x000fe200028f1419 */
[----:B------:R-:W-:Y:S01]  /*1b2b0*/  VIADD R15, R205, 0xd8 ;  /* 0x000000d8cd0f7836 */ /* 0x000fe20000000000 */
[----:B------:R-:W-:Y:S01]  /*1b2c0*/  ISETP.GE.AND P2, PT, R11, UR4, PT ;  /* 0x000000040b007c0c */ /* 0x000fe2000bf46270 */
[----:B------:R-:W-:Y:S01]  /*1b2d0*/  VIADD R25, R205, 0xe0 ;  /* 0x000000e0cd197836 */ /* 0x000fe20000000000 */
[----:B------:R-:W-:Y:S01]  /*1b2e0*/  ISETP.GE.AND P0, PT, R237, UR4, PT ;  /* 0x00000004ed007c0c */ /* 0x000fe2000bf06270 */
[----:B------:R2:W-:Y:S01]  /*1b2f0*/  @!P3 ST.E.64 desc[UR38][R6.64], R130 ;  /* 0x000000820600b985 */ /* 0x0005e2000c101b26 */
[----:B------:R-:W-:Y:S02]  /*1b300*/  SHF.R.S32.HI R15, RZ, 0x1f, R15 ;  /* 0x0000001fff0f7819 */ /* 0x000fe4000001140f */
[----:B0-----:R-:W-:-:S02]  /*1b310*/  @!P1 LEA R8, P5, R3, R14, 0x2 ;  /* 0x0000000e03089211 */ /* 0x001fc400078a10ff */
[----:B------:R-:W-:Y:S02]  /*1b320*/  SHF.R.S32.HI R25, RZ, 0x1f, R25 ;  /* 0x0000001fff197819 */ /* 0x000fe40000011419 */
[----:B------:R-:W-:Y:S01]  /*1b330*/  @!P1 LEA.HI.X R9, R3, R10, R15, 0x2, P5 ;  /* 0x0000000a03099211 */ /* 0x000fe200028f140f */
[----:B------:R-:W-:Y:S01]  /*1b340*/  VIADD R15, R205, 0xe8 ;  /* 0x000000e8cd0f7836 */ /* 0x000fe20000000000 */
[CC--:B-1----:R-:W-:Y:S02]  /*1b350*/  @!P4 LEA R12, P3, R24.reuse, R14.reuse, 0x2 ;  /* 0x0000000e180cc211 */ /* 0x0c2fe400078610ff */
[----:B---3--:R-:W-:Y:S01]  /*1b360*/  @!P2 LEA R20, P5, R11, R14, 0x2 ;  /* 0x0000000e0b14a211 */ /* 0x008fe200078a10ff */
[----:B------:R2:W-:Y:S01]  /*1b370*/  @!P1 ST.E.64 desc[UR38][R8.64], R134 ;  /* 0x0000008608009985 */ /* 0x0005e2000c101b26 */
[----:B------:R-:W-:Y:S02]  /*1b380*/  SHF.R.S32.HI R15, RZ, 0x1f, R15 ;  /* 0x0000001fff0f7819 */ /* 0x000fe4000001140f */
[----:B------:R-:W-:-:S02]  /*1b390*/  @!P4 LEA.HI.X R13, R24, R10, R25, 0x2, P3 ;  /* 0x0000000a180dc211 */ /* 0x000fc400018f1419 */
[----:B------:R-:W-:Y:S02]  /*1b3a0*/  SHF.R.S32.HI R3, RZ, 0x1f, R237 ;  /* 0x0000001fff037819 */ /* 0x000fe400000114ed */
[----:B------:R-:W-:Y:S01]  /*1b3b0*/  @!P0 LEA R24, P3, R237, R14, 0x2 ;  /* 0x0000000eed188211 */ /* 0x000fe200078610ff */
[----:B------:R2:W-:Y:S01]  /*1b3c0*/  @!P4 ST.E.64 desc[UR38][R12.64], R138 ;  /* 0x0000008a0c00c985 */ /* 0x0005e2000c101b26 */
[-C--:B------:R-:W-:Y:S02]  /*1b3d0*/  @!P2 LEA.HI.X R21, R11, R10.reuse, R15, 0x2, P5 ;  /* 0x0000000a0b15a211 */ /* 0x080fe400028f140f */
        /* <DEDUP_REMOVED lines=10> */
.L_x_11870:
        /* <DEDUP_REMOVED lines=27> */
.L_x_11888:
        /* <DEDUP_REMOVED lines=26> */
[----:B------:R-:W-:Y:S02]  /*1b7d0*/  IMAD R13, R12, R28, R13 ;  /* 0x0000001c0c0d7224 */ /* 0x000fe400078e020d */
[----:B---3--:R-:W-:Y:S01]  /*1b7e0*/  @P1 IMAD.HI.U32 R0, R29, R0, RZ ;  /* 0x000000001d001227 */ /* 0x008fe200078e00ff */
        /* <DEDUP_REMOVED lines=16> */
[----:B--2---:R-:W-:Y:S01]  /*1b8f0*/  IMAD R0, R7, R11, RZ ;  /* 0x0000000b07007224 */ /* 0x004fe200078e02ff */
        /* <DEDUP_REMOVED lines=8> */
.L_x_11890:
[----:B------:R-:W-:Y:S05]  /*1b980*/  BSYNC B1 ;  /* 0x0000000000017941 */ /* 0x000fea0003800000 */
.L_x_11889:
[----:B------:R-:W-:Y:S05]  /*1b990*/  @P2 BRA `(.L_x_11883) ;  /* 0x00000008008c2947 */ /* 0x000fea0003800000 */
[----:B------:R-:W1:Y:S01]  /*1b9a0*/  S2R R0, SR_TID.X ;  /* 0x0000000000007919 */ /* 0x000e620000002100 */
[----:B------:R-:W4:Y:S01]  /*1b9b0*/  LDC R21, c[0x0][0xbe8] ;  /* 0x0002fa00ff157b82 */ /* 0x000f220000000800 */
[----:B------:R-:W-:Y:S01]  /*1b9c0*/  ULDC.64 UR4, c[0x0][0xaa0] ;  /* 0x0002a80000047ab9 */ /* 0x000fe20000000a00 */
[----:B------:R-:W-:Y:S01]  /*1b9d0*/  ULDC.64 UR6, c[0x0][0xaf0] ;  /* 0x0002bc0000067ab9 */ /* 0x000fe20000000a00 */
[----:B----4-:R-:W-:Y:S01]  /*1b9e0*/  ISETP.NE.AND P0, PT, R21, 0x1, PT ;  /* 0x000000011500780c */ /* 0x010fe20003f05270 */
[----:B-1----:R-:W-:Y:S02]  /*1b9f0*/  VIADD R6, R0, 0xffffff80 ;  /* 0xffffff8000067836 */ /* 0x002fe40000000000 */
[----:B------:R-:W-:-:S03]  /*1ba00*/  IMAD R0, R26, UR4, RZ ;  /* 0x000000041a007c24 */ /* 0x000fc6000f8e02ff */
[----:B0-----:R-:W-:-:S07]  /*1ba10*/  SHF.R.S32.HI R5, RZ, 0x1f, R6 ;  /* 0x0000001fff057819 */ /* 0x001fce0000011406 */
[----:B------:R-:W0:Y:S01]  /*1ba20*/  @P0 LDC R8, c[0x0][0xbec] ;  /* 0x0002fb00ff080b82 */ /* 0x000e220000000800 */
[----:B------:R-:W-:Y:S01]  /*1ba30*/  IMAD R7, R3, UR5, R0 ;  /* 0x0000000503077c24 */ /* 0x000fe2000f8e0200 */
[----:B------:R-:W-:Y:S01]  /*1ba40*/  LEA.HI R9, R5, R6, RZ, 0x3 ;  /* 0x0000000605097211 */ /* 0x000fe200078f18ff */
[----:B------:R-:W-:Y:S01]  /*1ba50*/  IMAD.WIDE.U32 R4, R3, UR4, RZ ;  /* 0x0000000403047c25 */ /* 0x000fe2000f8e00ff */
[----:B------:R-:W-:Y:S02]  /*1ba60*/  ULDC.64 UR4, c[0x0][0xae8] ;  /* 0x0002ba0000047ab9 */ /* 0x000fe40000000a00 */
[----:B------:R-:W-:Y:S02]  /*1ba70*/  LOP3.LUT R13, R9, 0xfffffff8, RZ, 0xc0, !PT ;  /* 0xfffffff8090d7812 */ /* 0x000fe400078ec0ff */
[----:B------:R-:W1:Y:S01]  /*1ba80*/  @P0 LDC R11, c[0x0][0xbf0] ;  /* 0x0002fc00ff0b0b82 */ /* 0x000e620000000800 */
[----:B------:R-:W-:Y:S01]  /*1ba90*/  SHF.R.S32.HI R10, RZ, 0x3, R9 ;  /* 0x00000003ff0a7819 */ /* 0x000fe20000011409 */
[----:B------:R-:W-:-:S02]  /*1baa0*/  IMAD.IADD R5, R5, 0x1, R7 ;  /* 0x0000000105057824 */ /* 0x000fc400078e0207 */
[----:B------:R-:W-:Y:S02]  /*1bab0*/  IMAD.IADD R0, R6, 0x1, -R13 ;  /* 0x0000000106007824 */ /* 0x000fe400078e0a0d */
[----:B------:R-:W-:-:S04]  /*1bac0*/  IMAD.WIDE.U32 R4, R224, UR4, R4 ;  /* 0x00000004e0047c25 */ /* 0x000fc8000f8e0004 */
[----:B------:R-:W-:Y:S02]  /*1bad0*/  IMAD R0, R0, 0x20, R10 ;  /* 0x0000002000007824 */ /* 0x000fe400078e020a */
[----:B------:R-:W-:Y:S01]  /*1bae0*/  IMAD R5, R224, UR5, R5 ;  /* 0x00000005e0057c24 */ /* 0x000fe2000f8e0205 */
[----:B------:R-:W-:Y:S01]  /*1baf0*/  ULDC.64 UR4, c[0x0][0xae0] ;  /* 0x0002b80000047ab9 */ /* 0x000fe20000000a00 */
[----:B------:R-:W-:Y:S02]  /*1bb00*/  IMAD.IADD R9, R209, 0x1, R0 ;  /* 0x00000001d1097824 */ /* 0x000fe400078e0200 */
[----:B------:R-:W-:Y:S02]  /*1bb10*/  IMAD R6, R28, UR6, RZ ;  /* 0x000000061c067c24 */ /* 0x000fe4000f8e02ff */
[----:B0-----:R-:W-:-:S04]  /*1bb20*/  @P0 IMAD.HI.U32 R0, R9, R8, RZ ;  /* 0x0000000809000227 */ /* 0x001fc800078e00ff */
[----:B------:R-:W-:Y:S01]  /*1bb30*/  IMAD.MOV.U32 R3, RZ, RZ, R9 ;  /* 0x000000ffff037224 */ /* 0x000fe200078e0009 */
[----:B-1----:R-:W-:Y:S01]  /*1bb40*/  @P0 SHF.R.U32.HI R3, RZ, R11, R0 ;  /* 0x0000000bff030219 */ /* 0x002fe20000011600 */
[C---:B------:R-:W-:Y:S02]  /*1bb50*/  IMAD R7, R27.reuse, UR7, R6 ;  /* 0x000000071b077c24 */ /* 0x040fe4000f8e0206 */
[----:B------:R-:W-:Y:S01]  /*1bb60*/  IMAD.WIDE.U32 R4, R27, UR6, R4 ;  /* 0x000000061b047c25 */ /* 0x000fe2000f8e0004 */
[----:B------:R-:W-:-:S03]  /*1bb70*/  SHF.R.S32.HI R0, RZ, 0x1f, R3 ;  /* 0x0000001fff007819 */ /* 0x000fc60000011403 */
[----:B------:R-:W-:Y:S02]  /*1bb80*/  IMAD.MOV R6, RZ, RZ, -R3 ;  /* 0x000000ffff067224 */ /* 0x000fe400078e0a03 */
[----:B------:R-:W-:Y:S02]  /*1bb90*/  IMAD.IADD R5, R5, 0x1, R7 ;  /* 0x0000000105057824 */ /* 0x000fe400078e0207 */
        /* <DEDUP_REMOVED lines=12> */
[----:B------:R-:W-:Y:S02]  /*1bc60*/  SHF.R.S32.HI R7, RZ, 0x1f, R6 ;  /* 0x0000001fff077819 */ /* 0x000fe40000011406 */
[----:B------:R-:W-:Y:S01]  /*1bc70*/  IMAD.IADD R3, R5, 0x1, R3 ;  /* 0x0000000105037824 */ /* 0x000fe200078e0203 */
[----:B------:R-:W-:Y:S01]  /*1bc80*/  LEA R0, P0, R4, UR4, 0x1 ;  /* 0x0000000404007c11 */ /* 0x000fe2000f8008ff */
[----:B------:R-:W-:-:S03]  /*1bc90*/  UMOV UR4, 0xffffffff ;  /* 0xffffffff00047882 */ /* 0x000fc60000000000 */
[----:B------:R-:W-:Y:S01]  /*1bca0*/  LEA.HI.X R4, R4, UR5, R3, 0x1, P0 ;  /* 0x0000000504047c11 */ /* 0x000fe200080f0c03 */
[----:B------:R-:W-:Y:S08]  /*1bcb0*/  BRA.DIV UR4, `(.L_x_11891) ;  /* 0x000000aa04487947 */ /* 0x000ff0000b800000 */
[----:B------:R0:W1:Y:S04]  /*1bcc0*/  SHFL.IDX PT, R3, R4, RZ, 0x181f ;  /* 0x00181fff04037589 */ /* 0x00006800000e0000 */
[----:B------:R0:W4:Y:S02]  /*1bcd0*/  SHFL.IDX PT, R14, R0, RZ, 0x181f ;  /* 0x00181fff000e7589 */ /* 0x00012400000e0000 */
.L_x_12137:
[----:B------:R-:W-:Y:S01]  /*1bce0*/  IMAD R20, R20, R21, RZ ;  /* 0x0000001514147224 */ /* 0x000fe200078e02ff */
[----:B------:R-:W-:Y:S01]  /*1bcf0*/  BSSY B1, `(.L_x_11892) ;  /* 0x0000018000017945 */ /* 0x000fe20003800000 */
[----:B------:R-:W-:-:S05]  /*1bd00*/  IMAD.IADD R209, R10, 0x1, R209 ;  /* 0x000000010ad17824 */ /* 0x000fca00078e02d1 */
        /* <DEDUP_REMOVED lines=10> */
[CC--:B------:R-:W-:Y:S02]  /*1bdb0*/  @!P2 LEA R10, P4, R223.reuse, R14.reuse, 0x1 ;  /* 0x0000000edf0aa211 */ /* 0x0c0fe400078808ff */
[-C--:B-1----:R-:W-:Y:S02]  /*1bdc0*/  @!P3 LEA.HI.X R9, R208, R3.reuse, R5, 0x1, P5 ;  /* 0x00000003d009b211 */ /* 0x082fe400028f0c05 */
        /* <DEDUP_REMOVED lines=10> */
.L_x_11893:
[----:B------:R-:W-:Y:S05]  /*1be70*/  BSYNC B1 ;  /* 0x0000000000017941 */ /* 0x000fea0003800000 */
.L_x_11892:
[----:B------:R-:W-:-:S03]  /*1be80*/  UMOV UR4, 0xffffffff ;  /* 0xffffffff00047882 */ /* 0x000fc60000000000 */
[----:B------:R-:W-:Y:S05]  /*1be90*/  BRA.DIV UR4, `(.L_x_11894) ;  /* 0x000000aa04047947 */ /* 0x000fea000b800000 */
[----:B-1----:R1:W0:Y:S04]  /*1bea0*/  SHFL.IDX PT, R3, R4, 0x1, 0x181f ;  /* 0x00381f0004037f89 */ /* 0x00222800000e0000 */
[----:B----4-:R1:W4:Y:S02]  /*1beb0*/  SHFL.IDX PT, R14, R0, 0x1, 0x181f ;  /* 0x00381f00000e7f89 */ /* 0x01032400000e0000 */
.L_x_12141:
        /* <DEDUP_REMOVED lines=12> */
[CC--:B----4-:R-:W-:Y:S02]  /*1bf80*/  @!P3 LEA R8, P5, R208.reuse, R14.reuse, 0x1 ;  /* 0x0000000ed008b211 */ /* 0x0d0fe400078a08ff */
[CC--:B------:R-:W-:Y:S02]  /*1bf90*/  @!P2 LEA R10, P4, R223.reuse, R14.reuse, 0x1 ;  /* 0x0000000edf0aa211 */ /* 0x0c0fe400078808ff */
[-C--:B0-----:R-:W-:Y:S02]  /*1bfa0*/  @!P3 LEA.HI.X R9, R208, R3.reuse, R12, 0x1, P5 ;  /* 0x00000003d009b211 */ /* 0x081fe400028f0c0c */
[-C--:B------:R-:W-:Y:S02]  /*1bfb0*/  @!P1 LEA R12, P5, R222, R14.reuse, 0x1 ;  /* 0x0000000ede0c9211 */ /* 0x080fe400078a08ff */
        /* <DEDUP_REMOVED lines=8> */
.L_x_11896:
[----:B------:R-:W-:Y:S05]  /*1c040*/  BSYNC B1 ;  /* 0x0000000000017941 */ /* 0x000fea0003800000 */
.L_x_11895:
[----:B------:R-:W-:-:S03]  /*1c050*/  UMOV UR4, 0xffffffff ;  /* 0xffffffff00047882 */ /* 0x000fc60000000000 */
[----:B------:R-:W-:Y:S05]  /*1c060*/  BRA.DIV UR4, `(.L_x_11897) ;  /* 0x000000a604d87947 */ /* 0x000fea000b800000 */
[----:B0-----:R0:W0:Y:S04]  /*1c070*/  SHFL.IDX PT, R3, R4, 0x2, 0x181f ;  /* 0x00581f0004037f89 */ /* 0x00102800000e0000 */
[----:B----4-:R4:W0:Y:S02]  /*1c080*/  SHFL.IDX PT, R14, R0, 0x2, 0x181f ;  /* 0x00581f00000e7f89 */ /* 0x01082400000e0000 */
.L_x_12145:
        /* <DEDUP_REMOVED lines=12> */
[CC--:B0-----:R-:W-:Y:S02]  /*1c150*/  @!P3 LEA R8, P5, R208.reuse, R14.reuse, 0x1 ;  /* 0x0000000ed008b211 */ /* 0x0c1fe400078a08ff */
[CC--:B------:R-:W-:Y:S02]  /*1c160*/  @!P2 LEA R10, P4, R223.reuse, R14.reuse, 0x1 ;  /* 0x0000000edf0aa211 */ /* 0x0c0fe400078808ff */
[-C--:B------:R-:W-:Y:S02]  /*1c170*/  @!P3 LEA.HI.X R9, R208, R3.reuse, R12, 0x1, P5 ;  /* 0x00000003d009b211 */ /* 0x080fe400028f0c0c */
        /* <DEDUP_REMOVED lines=9> */
.L_x_11899:
[----:B------:R-:W-:Y:S05]  /*1c210*/  BSYNC B1 ;  /* 0x0000000000017941 */ /* 0x000fea0003800000 */
.L_x_11898:
[----:B------:R-:W-:-:S03]  /*1c220*/  UMOV UR4, 0xffffffff ;  /* 0xffffffff00047882 */ /* 0x000fc60000000000 */
[----:B------:R-:W-:Y:S05]  /*1c230*/  BRA.DIV UR4, `(.L_x_11900) ;  /* 0x000000a604ac7947 */ /* 0x000fea000b800000 */
[----:B0-----:R0:W0:Y:S04]  /*1c240*/  SHFL.IDX PT, R3, R4, 0x3, 0x181f ;  /* 0x00781f0004037f89 */ /* 0x00102800000e0000 */
[----:B------:R0:W0:Y:S02]  /*1c250*/  SHFL.IDX PT, R14, R0, 0x3, 0x181f ;  /* 0x00781f00000e7f89 */ /* 0x00002400000e0000 */
.L_x_12149:
        /* <DEDUP_REMOVED lines=11> */
[CC--:B------:R-:W-:Y:S02]  /*1c310*/  @!P3 LEA R4, P5, R208.reuse, R14.reuse, 0x1 ;  /* 0x0000000ed004b211 */ /* 0x0c0fe400078a08ff */
        /* <DEDUP_REMOVED lines=11> */
.L_x_11883:
[----:B------:R-:W-:Y:S05]  /*1c3d0*/  BSYNC B0 ;  /* 0x0000000000007941 */ /* 0x000fea0003800000 */
.L_x_11869:
[----:B------:R-:W-:Y:S02]  /*1c3e0*/  ULDC UR4, c[0x0][0xc3c] ;  /* 0x00030f0000047ab9 */ /* 0x000fe40000000800 */
[----:B---3--:R-:W-:-:S13]  /*1c3f0*/  ISETP.GE.AND P0, PT, R155, UR4, PT ;  /* 0x000000049b007c0c */ /* 0x008fda000bf06270 */
[----:B------:R-:W-:Y:S05]  /*1c400*/  @!P0 BRA `(.L_x_11901) ;  /* 0xfffffe4c00f08947 */ /* 0x000fea000383ffff */
[----:B------:R-:W-:Y:S05]  /*1c410*/  BRA `(.L_x_11682) ;  /* 0x0000008c00507947 */ /* 0x000fea0003800000 */
.L_x_11680:
        /* <DEDUP_REMOVED lines=18> */
.L_x_11902:
        /* <DEDUP_REMOVED lines=43> */
.L_x_11906:
        /* <DEDUP_REMOVED lines=39> */
.L_x_11904:
        /* <DEDUP_REMOVED lines=12> */
.L_x_11907:
        /* <DEDUP_REMOVED lines=63> */
.L_x_11908:
        /* <DEDUP_REMOVED lines=61> */
.L_x_11909:
[----:B01----:R-:W-:-:S05]  /*1d2e0*/  LOP3.LUT R3, RZ, R2, RZ, 0x33, !PT ;  /* 0x00000002ff037212 */ /* 0x003fca00078e33ff */
[----:B------:R-:W-:-:S05]  /*1d2f0*/  IMAD.IADD R2, R4, 0x1, R3 ;  /* 0x0000000104027824 */ /* 0x000fca00078e0203 */
[----:B------:R1:W-:Y:S01]  /*1d300*/  STL [R1+0x4], R2 ;  /* 0x0000040201007387 */ /* 0x0003e20000100800 */
[----:B------:R-:W-:Y:S05]  /*1d310*/  BRA `(.L_x_11910) ;  /* 0x0000000000107947 */ /* 0x000fea0003800000 */
.L_x_11905:
[----:B------:R-:W-:Y:S01]  /*1d320*/  IMAD.U32 R2, RZ, RZ, UR6 ;  /* 0x00000006ff027e24 */ /* 0x000fe2000f8e00ff */
[----:B------:R0:W-:Y:S04]  /*1d330*/  STL [R1+0x4], RZ ;  /* 0x000004ff01007387 */ /* 0x0001e80000100800 */
[----:B------:R0:W-:Y:S04]  /*1d340*/  STL [R1+0x8], RZ ;  /* 0x000008ff01007387 */ /* 0x0001e80000100800 */
[----:B------:R0:W-:Y:S02]  /*1d350*/  STL [R1], R2 ;  /* 0x0000000201007387 */ /* 0x0001e40000100800 */
.L_x_11910:
        /* <DEDUP_REMOVED lines=10> */
.L_x_11903:
        /* <DEDUP_REMOVED lines=32> */
.L_x_12071:
[----:B--2---:R-:W2:Y:S01]  /*1d600*/  LDL R14, [R1+0xc] ;  /* 0x00000c00010e7983 */ /* 0x004ea20000100800 */
        /* <DEDUP_REMOVED lines=55> */
.L_x_11912:
        /* <DEDUP_REMOVED lines=16> */
.L_x_11913:
[----:B------:R-:W-:Y:S05]  /*1da80*/  @!P1 BRA `(.L_x_11914) ;  /* 0x00000000000c9947 */ /* 0x000fea0003800000 */
[----:B------:R-:W2:Y:S04]  /*1da90*/  LDG.E R7, desc[UR38][R4.64] ;  /* 0x0000002604077981 */ /* 0x000ea8000c1e1900 */
[----:B------:R-:W2:Y:S02]  /*1daa0*/  LDG.E R4, desc[UR38][R4.64+0x4] ;  /* 0x0000042604047981 */ /* 0x000ea4000c1e1900 */
[----:B--2---:R-:W-:-:S07]  /*1dab0*/  IMAD.IADD R7, R4, 0x1, -R7 ;  /* 0x0000000104077824 */ /* 0x004fce00078e0a07 */
.L_x_11914:
        /* <DEDUP_REMOVED lines=37> */
.L_x_11917:
[----:B------:R-:W-:-:S13]  /*1dd10*/  ISETP.NE.AND P0, PT, R3, 0x1, PT ;  /* 0x000000010300780c */ /* 0x000fda0003f05270 */
[----:B------:R-:W1:Y:S02]  /*1dd20*/  @P0 LDC.64 R4, c[0x0][0x9e8] ;  /* 0x00027a00ff040b82 */ /* 0x000e640000000a00 */
[----:B-1----:R-:W-:-:S05]  /*1dd30*/  @P0 IMAD.HI.U32 R4, R2, R4, RZ ;  /* 0x0000000402040227 */ /* 0x002fca00078e00ff */
[----:B------:R-:W-:-:S07]  /*1dd40*/  @P0 SHF.R.U32.HI R2, RZ, R5, R4 ;  /* 0x00000005ff020219 */ /* 0x000fce0000011604 */
.L_x_11918:
[----:B------:R-:W-:Y:S05]  /*1dd50*/  BSYNC B0 ;  /* 0x0000000000007941 */ /* 0x000fea0003800000 */
.L_x_11916:
[----:B------:R-:W-:-:S05]  /*1dd60*/  IMAD R2, R2, R3, R3 ;  /* 0x0000000302027224 */ /* 0x000fca00078e0203 */
[----:B------:R-:W-:-:S07]  /*1dd70*/  VIMNMX R8, R8, R2, PT ;  /* 0x0000000208087248 */ /* 0x000fce0003fe0100 */
.L_x_11915:
[----:B------:R-:W1:Y:S01]  /*1dd80*/  @P1 LDC R4, c[0x0][0x44c] ;  /* 0x00011300ff041b82 */ /* 0x000e620000000800 */
[----:B------:R-:W-:Y:S01]  /*1dd90*/  VIADD R8, R8, 0x5f ;  /* 0x0000005f08087836 */ /* 0x000fe20000000000 */
[----:B------:R-:W-:Y:S01]  /*1dda0*/  ULDC UR4, c[0x0][0x9dc] ;  /* 0x0002770000047ab9 */ /* 0x000fe20000000800 */
[----:B------:R-:W-:Y:S02]  /*1ddb0*/  IMAD.MOV.U32 R2, RZ, RZ, R13 ;  /* 0x000000ffff027224 */ /* 0x000fe400078e000d */
[----:B------:R-:W-:-:S03]  /*1ddc0*/  IMAD.HI R8, R8, 0x2aaaaaab, RZ ;  /* 0x2aaaaaab08087827 */ /* 0x000fc600078e02ff */
[----:B------:R-:W2:Y:S01]  /*1ddd0*/  @P1 LDC R5, c[0x0][0x450] ;  /* 0x00011400ff051b82 */ /* 0x000ea20000000800 */
[----:B------:R-:W-:Y:S02]  /*1dde0*/  IMAD.IADD R17, R6, 0x1, -R15 ;  /* 0x0000000106117824 */ /* 0x000fe400078e0a0f */
[----:B-1----:R-:W-:-:S05]  /*1ddf0*/  @P1 IMAD.HI.U32 R4, R13, R4, RZ ;  /* 0x000000040d041227 */ /* 0x002fca00078e00ff */
[----:B--2---:R-:W-:Y:S02]  /*1de00*/  @P1 SHF.R.U32.HI R2, RZ, R5, R4 ;  /* 0x00000005ff021219 */ /* 0x004fe40000011604 */
[----:B------:R-:W-:-:S03]  /*1de10*/  SHF.R.U32.HI R4, RZ, 0x1f, R8 ;  /* 0x0000001fff047819 */ /* 0x000fc60000011608 */
[----:B------:R-:W-:Y:S01]  /*1de20*/  IMAD.IADD R2, R17, 0x1, R2 ;  /* 0x0000000111027824 */ /* 0x000fe200078e0202 */
[----:B------:R-:W-:-:S03]  /*1de30*/  LEA.HI.SX32 R8, R8, R4, 0x1c ;  /* 0x0000000408087211 */ /* 0x000fc600078fe2ff */
[----:B------:R-:W-:Y:S01]  /*1de40*/  VIADD R6, R2, -UR4 ;  /* 0x8000000402067c36 */ /* 0x000fe20008000000 */
        /* <DEDUP_REMOVED lines=12> */
.L_x_11921:
[----:B------:R-:W-:-:S13]  /*1df10*/  ISETP.NE.AND P0, PT, R3, 0x1, PT ;  /* 0x000000010300780c */ /* 0x000fda0003f05270 */
[----:B------:R-:W1:Y:S02]  /*1df20*/  @P0 LDC.64 R4, c[0x0][0x9e8] ;  /* 0x00027a00ff040b82 */ /* 0x000e640000000a00 */
[----:B-1----:R-:W-:-:S05]  /*1df30*/  @P0 IMAD.HI.U32 R4, R2, R4, RZ ;  /* 0x0000000402040227 */ /* 0x002fca00078e00ff */
[----:B------:R-:W-:-:S07]  /*1df40*/  @P0 SHF.R.U32.HI R2, RZ, R5, R4 ;  /* 0x00000005ff020219 */ /* 0x000fce0000011604 */
.L_x_11922:
[----:B------:R-:W-:Y:S05]  /*1df50*/  BSYNC B0 ;  /* 0x0000000000007941 */ /* 0x000fea0003800000 */
.L_x_11920:
[----:B------:R-:W-:-:S05]  /*1df60*/  IMAD R2, R2, R3, RZ ;  /* 0x0000000302027224 */ /* 0x000fca00078e02ff */
[----:B------:R-:W-:-:S07]  /*1df70*/  VIMNMX R6, R6, R2, !PT ;  /* 0x0000000206067248 */ /* 0x000fce0007fe0100 */
.L_x_11919:
        /* <DEDUP_REMOVED lines=41> */
.L_x_11924:
[----:B------:R-:W-:Y:S05]  /*1e210*/  BSYNC B0 ;  /* 0x0000000000007941 */ /* 0x000fea0003800000 */
.L_x_11923:
[-C--:B------:R-:W-:Y:S01]  /*1e220*/  IMAD R5, R13, R2.reuse, R5 ;  /* 0x000000020d057224 */ /* 0x080fe200078e0205 */
        /* <DEDUP_REMOVED lines=24> */
.L_x_12152:
[----:B--2---:R-:W-:Y:S02]  /*1e3b0*/  ISETP.NE.AND P0, PT, R14, RZ, PT ;  /* 0x000000ff0e00720c */ /* 0x004fe40003f05270 */
[----:B------:R-:W-:-:S11]  /*1e3c0*/  PLOP3.LUT P6, PT, PT, PT, PT, 0x8, 0x0 ;  /* 0x000000000000781c */ /* 0x000fd60003fce170 */
[----:B------:R-:W-:Y:S05]  /*1e3d0*/  @P0 BRA `(.L_x_11928) ;  /* 0x00000000000c0947 */ /* 0x000fea0003800000 */
[----:B------:R-:W-:-:S03]  /*1e3e0*/  UMOV UR4, 0xffffffff ;  /* 0xffffffff00047882 */ /* 0x000fc60000000000 */
[----:B------:R-:W-:Y:S05]  /*1e3f0*/  BRA.DIV UR4, `(.L_x_11929) ;  /* 0x0000008604b87947 */ /* 0x000fea000b800000 */
[----:B------:R-:W-:-:S13]  /*1e400*/  ELECT P6, URZ, PT ;  /* 0x00000000003f782f */ /* 0x000fda00038c0000 */
.L_x_11928:
        /* <DEDUP_REMOVED lines=9> */
.L_x_12155:
[----:B------:R-:W-:Y:S05]  /*1e4a0*/  BSYNC B1 ;  /* 0x0000000000017941 */ /* 0x000fea0003800000 */
.L_x_11930:
        /* <DEDUP_REMOVED lines=12> */
.L_x_12156:
[----:B------:R-:W-:Y:S05]  /*1e570*/  BSYNC B2 ;  /* 0x0000000000027941 */ /* 0x000fea0003800000 */
.L_x_11934:
        /* <DEDUP_REMOVED lines=9> */
.L_x_11937:
[----:B------:R-:W-:Y:S05]  /*1e610*/  BSYNC B2 ;  /* 0x0000000000027941 */ /* 0x000fea0003800000 */
.L_x_11936:
        /* <DEDUP_REMOVED lines=13> */
.L_x_11938:
        /* <DEDUP_REMOVED lines=13> */
.L_x_12157:
[----:B------:R-:W-:Y:S05]  /*1e7c0*/  BSYNC B2 ;  /* 0x0000000000027941 */ /* 0x000fea0003800000 */
.L_x_11939:
        /* <DEDUP_REMOVED lines=11> */
.L_x_11942:
[----:B------:R-:W-:Y:S05]  /*1e880*/  BSYNC B2 ;  /* 0x0000000000027941 */ /* 0x000fea0003800000 */
.L_x_11941:
        /* <DEDUP_REMOVED lines=10> */
.L_x_11943:
        /* <DEDUP_REMOVED lines=15> */
.L_x_11944:
        /* <DEDUP_REMOVED lines=15> */
.L_x_11945:
        /* <DEDUP_REMOVED lines=15> */
.L_x_11946:
        /* <DEDUP_REMOVED lines=10> */
.L_x_11933:
[----:B------:R-:W-:Y:S05]  /*1eca0*/  BSYNC B1 ;  /* 0x0000000000017941 */ /* 0x000fea0003800000 */
.L_x_11932:
        /* <DEDUP_REMOVED lines=13> */
.L_x_11962:
        /* <DEDUP_REMOVED lines=13> */
.L_x_12158:
[----:B------:R-:W-:Y:S05]  /*1ee50*/  BSYNC B2 ;  /* 0x0000000000027941 */ /* 0x000fea0003800000 */
.L_x_11949:
        /* <DEDUP_REMOVED lines=9> */
.L_x_11952:
[----:B------:R-:W-:Y:S05]  /*1eef0*/  BSYNC B2 ;  /* 0x0000000000027941 */ /* 0x000fea0003800000 */
.L_x_11951:
        /* <DEDUP_REMOVED lines=12> */
.L_x_11953:
        /* <DEDUP_REMOVED lines=13> */
.L_x_12159:
[----:B------:R-:W-:Y:S05]  /*1f090*/  BSYNC B2 ;  /* 0x0000000000027941 */ /* 0x000fea0003800000 */
.L_x_11954:
        /* <DEDUP_REMOVED lines=11> */
.L_x_11957:
[----:B------:R-:W-:Y:S05]  /*1f150*/  BSYNC B2 ;  /* 0x0000000000027941 */ /* 0x000fea0003800000 */
.L_x_11956:
        /* <DEDUP_REMOVED lines=10> */
.L_x_11958:
        /* <DEDUP_REMOVED lines=15> */
.L_x_11959:
        /* <DEDUP_REMOVED lines=15> */
.L_x_11960:
        /* <DEDUP_REMOVED lines=15> */
.L_x_11961:
        /* <DEDUP_REMOVED lines=10> */
.L_x_11948:
[----:B------:R-:W-:Y:S05]  /*1f570*/  BSYNC B1 ;  /* 0x0000000000017941 */ /* 0x000fea0003800000 */
.L_x_11947:
        /* <DEDUP_REMOVED lines=12> */
.L_x_11926:
[----:B------:R-:W-:Y:S05]  /*1f640*/  BSYNC B0 ;  /* 0x0000000000007941 */ /* 0x000fea0003800000 */
.L_x_11925:
        /* <DEDUP_REMOVED lines=26> */
.L_x_11965:
[----:B------:R-:W-:-:S13]  /*1f7f0*/  ISETP.NE.AND P0, PT, R3, 0x1, PT ;  /* 0x000000010300780c */ /* 0x000fda0003f05270 */
[----:B-1----:R-:W1:Y:S02]  /*1f800*/  @P0 LDC.64 R6, c[0x0][0x9e8] ;  /* 0x00027a00ff060b82 */ /* 0x002e640000000a00 */
[----:B-1----:R-:W-:-:S05]  /*1f810*/  @P0 IMAD.HI.U32 R6, R5, R6, RZ ;  /* 0x0000000605060227 */ /* 0x002fca00078e00ff */
[----:B------:R-:W-:-:S07]  /*1f820*/  @P0 SHF.R.U32.HI R5, RZ, R7, R6 ;  /* 0x00000007ff050219 */ /* 0x000fce0000011606 */
.L_x_11966:
[----:B------:R-:W-:Y:S05]  /*1f830*/  BSYNC B0 ;  /* 0x0000000000007941 */ /* 0x000fea0003800000 */
.L_x_11964:
[----:B------:R-:W-:-:S05]  /*1f840*/  IMAD R5, R5, R3, R3 ;  /* 0x0000000305057224 */ /* 0x000fca00078e0203 */
[----:B------:R-:W-:-:S07]  /*1f850*/  VIMNMX R2, R2, R5, PT ;  /* 0x0000000502027248 */ /* 0x000fce0003fe0100 */
.L_x_11963:
[----:B------:R-:W2:Y:S01]  /*1f860*/  LDL R7, [R1+0x5c] ;  /* 0x00005c0001077983 */ /* 0x000ea20000100800 */
[----:B------:R-:W3:Y:S01]  /*1f870*/  @P1 LDC R0, c[0x0][0x44c] ;  /* 0x00011300ff001b82 */ /* 0x000ee20000000800 */
[----:B------:R-:W-:Y:S01]  /*1f880*/  VIADD R2, R2, 0x5f ;  /* 0x0000005f02027836 */ /* 0x000fe20000000000 */
[----:B------:R-:W-:Y:S01]  /*1f890*/  ULDC UR4, c[0x0][0x9dc] ;  /* 0x0002770000047ab9 */ /* 0x000fe20000000800 */
[----:B------:R-:W-:Y:S02]  /*1f8a0*/  IMAD.MOV.U32 R5, RZ, RZ, R8 ;  /* 0x000000ffff057224 */ /* 0x000fe400078e0008 */
[----:B------:R-:W-:-:S03]  /*1f8b0*/  IMAD.HI R2, R2, 0x2aaaaaab, RZ ;  /* 0x2aaaaaab02027827 */ /* 0x000fc600078e02ff */
[----:B-1----:R-:W1:Y:S01]  /*1f8c0*/  @P1 LDC R6, c[0x0][0x450] ;  /* 0x00011400ff061b82 */ /* 0x002e620000000800 */
[----:B---3--:R-:W-:-:S05]  /*1f8d0*/  @P1 IMAD.HI.U32 R0, R8, R0, RZ ;  /* 0x0000000008001227 */ /* 0x008fca00078e00ff */
[----:B-1----:R-:W-:-:S05]  /*1f8e0*/  @P1 SHF.R.U32.HI R5, RZ, R6, R0 ;  /* 0x00000006ff051219 */ /* 0x002fca0000011600 */
        /* <DEDUP_REMOVED lines=17> */
.L_x_11969:
[----:B------:R-:W-:-:S13]  /*1fa00*/  ISETP.NE.AND P0, PT, R3, 0x1, PT ;  /* 0x000000010300780c */ /* 0x000fda0003f05270 */
[----:B------:R-:W1:Y:S02]  /*1fa10*/  @P0 LDC.64 R6, c[0x0][0x9e8] ;  /* 0x00027a00ff060b82 */ /* 0x000e640000000a00 */
[----:B-1----:R-:W-:-:S05]  /*1fa20*/  @P0 IMAD.HI.U32 R6, R0, R6, RZ ;  /* 0x0000000600060227 */ /* 0x002fca00078e00ff */
[----:B------:R-:W-:-:S07]  /*1fa30*/  @P0 SHF.R.U32.HI R0, RZ, R7, R6 ;  /* 0x00000007ff000219 */ /* 0x000fce0000011606 */
.L_x_11970:
[----:B------:R-:W-:Y:S05]  /*1fa40*/  BSYNC B0 ;  /* 0x0000000000007941 */ /* 0x000fea0003800000 */
.L_x_11968:
[----:B------:R-:W-:-:S05]  /*1fa50*/  IMAD R0, R0, R3, RZ ;  /* 0x0000000300007224 */ /* 0x000fca00078e02ff */
[----:B------:R-:W-:-:S07]  /*1fa60*/  VIMNMX R2, R2, R0, !PT ;  /* 0x0000000002027248 */ /* 0x000fce0007fe0100 */
.L_x_11967:
        /* <DEDUP_REMOVED lines=39> */
.L_x_11972:
[----:B------:R-:W-:Y:S05]  /*1fce0*/  BSYNC B0 ;  /* 0x0000000000007941 */ /* 0x000fea0003800000 */
.L_x_11971:
        /* <DEDUP_REMOVED lines=27> */
.L_x_11974:
        /* <DEDUP_REMOVED lines=20> */
.L_x_11977:
[----:B------:R-:W-:Y:S05]  /*1ffe0*/  BSYNC B6 ;  /* 0x0000000000067941 */ /* 0x000fea0003800000 */
.L_x_11976:
        /* <DEDUP_REMOVED lines=20> */
.L_x_11980:
        /* <DEDUP_REMOVED lines=15> */
.L_x_11979:
[----:B------:R-:W-:Y:S05]  /*20220*/  BSYNC B6 ;  /* 0x0000000000067941 */ /* 0x000fea0003800000 */
.L_x_11978:
        /* <DEDUP_REMOVED lines=24> */
.L_x_12162:
        /* <DEDUP_REMOVED lines=9> */
.L_x_12165:
        /* <DEDUP_REMOVED lines=24> */
.L_x_11984:
[----:B------:R-:W4:Y:S04]  /*205c0*/  LDL R0, [R1+0x10] ;  /* 0x0000100001007983 */ /* 0x000f280000100800 */
[----:B---3--:R-:W3:Y:S01]  /*205d0*/  LDL R2, [R1+0x18] ;  /* 0x0000180001027983 */ /* 0x008ee20000100800 */
[----:B----4-:R-:W-:Y:S01]  /*205e0*/  IMAD R0, R0, 0x8, R19 ;  /* 0x0000000800007824 */ /* 0x010fe200078e0213 */
[----:B---3--:R-:W-:-:S04]  /*205f0*/  SHF.L.U32 R2, R2, 0x1f, RZ ;  /* 0x0000001f02027819 */ /* 0x008fc800000006ff */
[----:B------:R-:W3:Y:S02]  /*20600*/  SYNCS.PHASECHK.TRANS64.TRYWAIT P0, [R0+URZ+0x22840], R2 ;  /* 0x02284002000075a7 */ /* 0x000ee4000800017f */
[----:B---3--:R-:W-:Y:S05]  /*20610*/  @!P0 BRA `(.L_x_11985) ;  /* 0x0000006800088947 */ /* 0x008fea0003800000 */
.L_x_12166:
        /* <DEDUP_REMOVED lines=11> */
.L_x_11986:
        /* <DEDUP_REMOVED lines=23> */
.L_x_11982:
        /* <DEDUP_REMOVED lines=31> */
.L_x_11988:
[----:B------:R-:W-:Y:S05]  /*20a30*/  BSYNC B6 ;  /* 0x0000000000067941 */ /* 0x000fea0003800000 */
.L_x_11987:
        /* <DEDUP_REMOVED lines=131> */
.L_x_12183:
        /* <DEDUP_REMOVED lines=10> */
.L_x_11990:
        /* <DEDUP_REMOVED lines=18> */
.L_x_12184:
[----:B------:R-:W-:Y:S05]  /*21430*/  BSYNC B0 ;  /* 0x0000000000007941 */ /* 0x000fea0003800000 */
.L_x_11991:
        /* <DEDUP_REMOVED lines=13> */
.L_x_12185:
[----:B------:R-:W-:Y:S05]  /*21510*/  BSYNC B1 ;  /* 0x0000000000017941 */ /* 0x000fea0003800000 */
.L_x_11995:
        /* <DEDUP_REMOVED lines=9> */
.L_x_11998:
[----:B------:R-:W-:Y:S05]  /*215b0*/  BSYNC B1 ;  /* 0x0000000000017941 */ /* 0x000fea0003800000 */
.L_x_11997:
        /* <DEDUP_REMOVED lines=13> */
.L_x_11999:
        /* <DEDUP_REMOVED lines=15> */
.L_x_12000:
        /* <DEDUP_REMOVED lines=15> */
.L_x_12001:
        /* <DEDUP_REMOVED lines=15> */
.L_x_12002:
        /* <DEDUP_REMOVED lines=10> */
.L_x_11994:
[----:B------:R-:W-:Y:S05]  /*21a00*/  BSYNC B0 ;  /* 0x0000000000007941 */ /* 0x000fea0003800000 */
.L_x_11993:
        /* <DEDUP_REMOVED lines=61> */
.L_x_12009:
        /* <DEDUP_REMOVED lines=8> */
.L_x_12186:
[----:B------:R-:W-:Y:S05]  /*21e60*/  BSYNC B3 ;  /* 0x0000000000037941 */ /* 0x000fea0003800000 */
.L_x_12010:
        /* <DEDUP_REMOVED lines=9> */
.L_x_12013:
[----:B------:R-:W-:Y:S05]  /*21f00*/  BSYNC B3 ;  /* 0x0000000000037941 */ /* 0x000fea0003800000 */
.L_x_12012:
        /* <DEDUP_REMOVED lines=13> */
.L_x_12014:
        /* <DEDUP_REMOVED lines=13> */
.L_x_12187:
[----:B------:R-:W-:Y:S05]  /*220b0*/  BSYNC B3 ;  /* 0x0000000000037941 */ /* 0x000fea0003800000 */
.L_x_12015:
        /* <DEDUP_REMOVED lines=11> */
.L_x_12018:
[----:B------:R-:W-:Y:S05]  /*22170*/  BSYNC B3 ;  /* 0x0000000000037941 */ /* 0x000fea0003800000 */
.L_x_12017:
        /* <DEDUP_REMOVED lines=10> */
.L_x_12019:
        /* <DEDUP_REMOVED lines=15> */
.L_x_12020:
        /* <DEDUP_REMOVED lines=15> */
.L_x_12021:
        /* <DEDUP_REMOVED lines=15> */
.L_x_12022:
        /* <DEDUP_REMOVED lines=10> */
.L_x_12008:
[----:B------:R-:W-:Y:S05]  /*22590*/  BSYNC B1 ;  /* 0x0000000000017941 */ /* 0x000fea0003800000 */
.L_x_12007:
[----:B------:R-:W2:Y:S02]  /*225a0*/  LDL.LU R4, [R1+0x34] ;  /* 0x0000340001047983 */ /* 0x000ea40000300800 */
[----:B--2---:R-:W-:-:S07]  /*225b0*/  VIADD R0, R4, 0xfffffffd ;  /* 0xfffffffd04007836 */ /* 0x004fce0000000000 */
.L_x_12006:
[----:B------:R-:W-:Y:S05]  /*225c0*/  BSYNC B2 ;  /* 0x0000000000027941 */ /* 0x000fea0003800000 */
.L_x_12005:
[----:B------:R-:W-:-:S05]  /*225d0*/  VIADD R8, R8, 0xfffffffe ;  /* 0xfffffffe08087836 */ /* 0x000fca0000000000 */
[----:B------:R-:W-:-:S13]  /*225e0*/  ISETP.NE.AND P0, PT, R8, R5, PT ;  /* 0x000000050800720c */ /* 0x000fda0003f05270 */
[----:B------:R-:W-:Y:S05]  /*225f0*/  @!P0 BRA `(.L_x_12004) ;  /* 0x0000001400008947 */ /* 0x000fea0003800000 */
.L_x_12055:
        /* <DEDUP_REMOVED lines=35> */
.L_x_12025:
        /* <DEDUP_REMOVED lines=8> */
.L_x_12188:
[----:B------:R-:W-:Y:S05]  /*228b0*/  BSYNC B2 ;  /* 0x0000000000027941 */ /* 0x000fea0003800000 */
.L_x_12026:
        /* <DEDUP_REMOVED lines=9> */
.L_x_12029:
[----:B------:R-:W-:Y:S05]  /*22950*/  BSYNC B2 ;  /* 0x0000000000027941 */ /* 0x000fea0003800000 */
.L_x_12028:
        /* <DEDUP_REMOVED lines=12> */
.L_x_12030:
        /* <DEDUP_REMOVED lines=13> */
.L_x_12189:
[----:B------:R-:W-:Y:S05]  /*22af0*/  BSYNC B2 ;  /* 0x0000000000027941 */ /* 0x000fea0003800000 */
.L_x_12031:
        /* <DEDUP_REMOVED lines=11> */
.L_x_12034:
[----:B------:R-:W-:Y:S05]  /*22bb0*/  BSYNC B2 ;  /* 0x0000000000027941 */ /* 0x000fea0003800000 */
.L_x_12033:
        /* <DEDUP_REMOVED lines=9> */
.L_x_12035:
        /* <DEDUP_REMOVED lines=15> */
.L_x_12036:
        /* <DEDUP_REMOVED lines=15> */
.L_x_12037:
        /* <DEDUP_REMOVED lines=15> */
.L_x_12038:
        /* <DEDUP_REMOVED lines=10> */
.L_x_12024:
[----:B------:R-:W-:Y:S05]  /*22fc0*/  BSYNC B1 ;  /* 0x0000000000017941 */ /* 0x000fea0003800000 */
.L_x_12023:
        /* <DEDUP_REMOVED lines=35> */
.L_x_12041:
        /* <DEDUP_REMOVED lines=8> */
.L_x_12190:
[----:B------:R-:W-:Y:S05]  /*23280*/  BSYNC B2 ;  /* 0x0000000000027941 */ /* 0x000fea0003800000 */
.L_x_12042:
        /* <DEDUP_REMOVED lines=9> */
.L_x_12045:
[----:B------:R-:W-:Y:S05]  /*23320*/  BSYNC B2 ;  /* 0x0000000000027941 */ /* 0x000fea0003800000 */
.L_x_12044:
        /* <DEDUP_REMOVED lines=13> */
.L_x_12046:
        /* <DEDUP_REMOVED lines=13> */
.L_x_12191:
[----:B------:R-:W-:Y:S05]  /*234d0*/  BSYNC B2 ;  /* 0x0000000000027941 */ /* 0x000fea0003800000 */
.L_x_12047:
        /* <DEDUP_REMOVED lines=11> */
.L_x_12050:
[----:B------:R-:W-:Y:S05]  /*23590*/  BSYNC B2 ;  /* 0x0000000000027941 */ /* 0x000fea0003800000 */
.L_x_12049:
        /* <DEDUP_REMOVED lines=10> */
.L_x_12051:
        /* <DEDUP_REMOVED lines=15> */
.L_x_12052:
        /* <DEDUP_REMOVED lines=15> */
.L_x_12053:
        /* <DEDUP_REMOVED lines=15> */
.L_x_12054:
        /* <DEDUP_REMOVED lines=10> */
.L_x_12040:
[----:B------:R-:W-:Y:S05]  /*239b0*/  BSYNC B1 ;  /* 0x0000000000017941 */ /* 0x000fea0003800000 */
.L_x_12039:
[----:B------:R-:W2:Y:S01]  /*239c0*/  LDL R5, [R1+0x24] ;  /* 0x0000240001057983 */ /* 0x000ea20000100800 */
[----:B------:R-:W-:Y:S01]  /*239d0*/  VIADD R0, R0, 0xfffffffe ;  /* 0xfffffffe00007836 */ /* 0x000fe20000000000 */
[----:B--2---:R-:W-:-:S13]  /*239e0*/  ISETP.GT.AND P0, PT, R6, R5, PT ;  /* 0x000000050600720c */ /* 0x004fda0003f04270 */
[----:B------:R-:W-:Y:S05]  /*239f0*/  @P0 BRA `(.L_x_12055) ;  /* 0xffffffec00000947 */ /* 0x000fea000383ffff */
.L_x_12004:
[----:B------:R-:W-:Y:S05]  /*23a00*/  BSYNC B0 ;  /* 0x0000000000007941 */ /* 0x000fea0003800000 */
.L_x_12003:
        /* <DEDUP_REMOVED lines=25> */
.L_x_12057:
[----:B------:R-:W-:Y:S05]  /*23ba0*/  BSYNC B0 ;  /* 0x0000000000007941 */ /* 0x000fea0003800000 */
.L_x_12056:
[----:B------:R-:W-:-:S05]  /*23bb0*/  SEL R0, R0, RZ, P0 ;  /* 0x000000ff00007207 */ /* 0x000fca0000000000 */
[----:B------:R3:W-:Y:S02]  /*23bc0*/  STL [R1+0x10], R0 ;  /* 0x0000100001007387 */ /* 0x0007e40000100800 */
.L_x_11975:
[----:B------:R-:W-:Y:S05]  /*23bd0*/  BSYNC B7 ;  /* 0x0000000000077941 */ /* 0x000fea0003800000 */
.L_x_11973:
        /* <DEDUP_REMOVED lines=8> */
[----:B-1----:R-:W1:Y:S04]  /*23c60*/  LDS.128 R4, [R19+0x228d0] ;  /* 0x0228d00013047984 */ /* 0x002e680000000c00 */
[----:B-1----:R1:W-:Y:S04]  /*23c70*/  STL.64 [R1], R4 ;  /* 0x0000000401007387 */ /* 0x0023e80000100a00 */
[----:B------:R1:W-:Y:S01]  /*23c80*/  STL.64 [R1+0x8], R6 ;  /* 0x0000080601007387 */ /* 0x0003e20000100a00 */
[----:B------:R-:W-:Y:S06]  /*23c90*/  BAR.ARV 0x4, 0x180 ;  /* 0x0106000000007b1d */ /* 0x000fec0000002000 */
[----:B------:R-:W-:Y:S05]  /*23ca0*/  BRA `(.L_x_12059) ;  /* 0x0000001000307947 */ /* 0x000fea0003800000 */
.L_x_12058:
        /* <DEDUP_REMOVED lines=46> */
.L_x_12201:
[----:B------:R-:W-:Y:S02]  /*23f90*/  ULDC UR4, c[0x0][0xc38] ;  /* 0x00030e0000047ab9 */ /* 0x000fe40000000800 */
[----:B------:R-:W-:-:S04]  /*23fa0*/  IMAD.U32 R2, RZ, RZ, UR4 ;  /* 0x00000004ff027e24 */ /* 0x000fc8000f8e00ff */
[----:B-1----:R-:W-:-:S04]  /*23fb0*/  IMAD R9, R9, R2, RZ ;  /* 0x0000000209097224 */ /* 0x002fc800078e02ff */
[----:B------:R-:W-:-:S05]  /*23fc0*/  IMAD.IADD R0, R0, 0x1, R9 ;  /* 0x0000000100007824 */ /* 0x000fca00078e0209 */
[----:B------:R-:W-:-:S13]  /*23fd0*/  ISETP.GT.AND P6, PT, R0, R5, PT ;  /* 0x000000050000720c */ /* 0x000fda0003fc4270 */
[----:B------:R-:W-:Y:S05]  /*23fe0*/  @P6 BRA `(.L_x_12061) ;  /* 0x0000000000ac6947 */ /* 0x000fea0003800000 */
.L_x_12064:
        /* <DEDUP_REMOVED lines=37> */
.L_x_12209:
[----:B------:R-:W-:Y:S02]  /*24240*/  ULDC UR4, c[0x0][0xc38] ;  /* 0x00030e0000047ab9 */ /* 0x000fe40000000800 */
[----:B------:R-:W-:-:S04]  /*24250*/  IMAD.U32 R2, RZ, RZ, UR4 ;  /* 0x00000004ff027e24 */ /* 0x000fc8000f8e00ff */
[----:B-1----:R-:W-:-:S04]  /*24260*/  IMAD R9, R9, R2, RZ ;  /* 0x0000000209097224 */ /* 0x002fc800078e02ff */
[----:B------:R-:W-:-:S05]  /*24270*/  IMAD.IADD R0, R9, 0x1, R0 ;  /* 0x0000000109007824 */ /* 0x000fca00078e0200 */
[----:B------:R-:W-:-:S13]  /*24280*/  ISETP.GT.AND P6, PT, R0, R5, PT ;  /* 0x000000050000720c */ /* 0x000fda0003fc4270 */
[----:B------:R-:W-:Y:S05]  /*24290*/  @!P6 BRA `(.L_x_12064) ;  /* 0xfffffffc0054e947 */ /* 0x000fea000383ffff */
.L_x_12061:
        /* <DEDUP_REMOVED lines=12> */
.L_x_12214:
[----:B------:R-:W-:-:S13]  /*24360*/  ISETP.NE.AND P0, PT, R0, RZ, PT ;  /* 0x000000ff0000720c */ /* 0x000fda0003f05270 */
[----:B------:R-:W-:Y:S05]  /*24370*/  @!P0 BRA `(.L_x_12066) ;  /* 0x0000000000108947 */ /* 0x000fea0003800000 */
[----:B------:R-:W-:Y:S01]  /*24380*/  UMOV UR4, 0xffffffff ;  /* 0xffffffff00047882 */ /* 0x000fe20000000000 */
[----:B-1----:R-:W-:Y:S02]  /*24390*/  VIADD R3, R3, 0xffffffff ;  /* 0xffffffff03037836 */ /* 0x002fe40000000000 */
[----:B------:R-:W-:Y:S05]  /*243a0*/  BRA.DIV UR4, `(.L_x_12067) ;  /* 0x00000042048c7947 */ /* 0x000fea000b800000 */
[----:B------:R3:W4:Y:S02]  /*243b0*/  SHFL.IDX PT, R8, R7, R3, 0x1f ;  /* 0x00001f0307087589 */ /* 0x00072400000e0000 */
.L_x_12066:
[----:B------:R-:W-:Y:S01]  /*243c0*/  ISETP.NE.AND P0, PT, R6, 0x1, PT ;  /* 0x000000010600780c */ /* 0x000fe20003f05270 */
[----:B----4-:R-:W-:-:S05]  /*243d0*/  IMAD R0, R8, R2, R9 ;  /* 0x0000000208007224 */ /* 0x010fca00078e0209 */
[----:B------:R4:W-:Y:S02]  /*243e0*/  STL [R1], R0 ;  /* 0x0000000001007387 */ /* 0x0009e40000100800 */
[----:B----4-:R-:W-:-:S05]  /*243f0*/  IMAD.IADD R0, R5, 0x1, -R0 ;  /* 0x0000000105007824 */ /* 0x010fca00078e0a00 */
[----:B------:R-:W-:Y:S05]  /*24400*/  @!P0 BRA `(.L_x_12068) ;  /* 0x0000000000e48947 */ /* 0x000fea0003800000 */
[----:B------:R-:W-:-:S04]  /*24410*/  IABS R5, R4 ;  /* 0x0000000400057213 */ /* 0x000fc80000000000 */
[----:B0--3--:R-:W0:Y:S08]  /*24420*/  I2F.RP R7, R5 ;  /* 0x0000000500077306 */ /* 0x009e300000209400 */
[----:B0-----:R-:W0:Y:S02]  /*24430*/  MUFU.RCP R7, R7 ;  /* 0x0000000700077308 */ /* 0x001e240000001000 */
[----:B0-----:R-:W-:-:S06]  /*24440*/  VIADD R9, R7, 0xffffffe ;  /* 0x0ffffffe07097836 */ /* 0x001fcc0000000000 */
[----:B-1----:R-:W0:Y:S02]  /*24450*/  F2I.FTZ.U32.TRUNC.NTZ R3, R9 ;  /* 0x0000000900037305 */ /* 0x002e24000021f000 */
        /* <DEDUP_REMOVED lines=52> */
.L_x_12068:
[----:B-1-3--:R-:W3:Y:S01]  /*247a0*/  LDL R3, [R1+0xc] ;  /* 0x00000c0001037983 */ /* 0x00aee20000100800 */
[----:B0-----:R-:W3:Y:S02]  /*247b0*/  LDC.64 R6, c[0x0][0xc90] ;  /* 0x00032400ff067b82 */ /* 0x001ee40000000a00 */
        /* <DEDUP_REMOVED lines=61> */
.L_x_12069:
[----:B------:R-:W-:-:S05]  /*24b90*/  LOP3.LUT R3, RZ, R0, RZ, 0x33, !PT ;  /* 0x00000000ff037212 */ /* 0x000fca00078e33ff */
[----:B------:R-:W-:-:S05]  /*24ba0*/  IMAD.IADD R0, R4, 0x1, R3 ;  /* 0x0000000104007824 */ /* 0x000fca00078e0203 */
[----:B------:R3:W-:Y:S01]  /*24bb0*/  STL [R1+0x4], R0 ;  /* 0x0000040001007387 */ /* 0x0007e20000100800 */
[----:B------:R-:W-:Y:S05]  /*24bc0*/  BRA `(.L_x_12070) ;  /* 0x0000000000287947 */ /* 0x000fea0003800000 */
.L_x_12062:
        /* <DEDUP_REMOVED lines=10> */
.L_x_12070:
[----:B-1----:R-:W4:Y:S04]  /*24c70*/  LDL R3, [R1+0x8] ;  /* 0x0000080001037983 */ /* 0x002f280000100800 */
[----:B0-----:R-:W5:Y:S04]  /*24c80*/  LDL R2, [R1+0xc] ;  /* 0x00000c0001027983 */ /* 0x001f680000100800 */
        /* <DEDUP_REMOVED lines=14> */
.L_x_12059:
[----:B---34-:R-:W3:Y:S01]  /*24d70*/  LDL R0, [R1+0xc] ;  /* 0x00000c0001007983 */ /* 0x018ee20000100800 */
[----:B------:R-:W-:Y:S02]  /*24d80*/  ULDC UR4, c[0x0][0xc3c] ;  /* 0x00030f0000047ab9 */ /* 0x000fe40000000800 */
[----:B---3--:R-:W-:-:S13]  /*24d90*/  ISETP.GE.AND P0, PT, R0, UR4, PT ;  /* 0x0000000400007c0c */ /* 0x008fda000bf06270 */
[----:B------:R-:W-:Y:S05]  /*24da0*/  @!P0 BRA `(.L_x_12071) ;  /* 0xffffff8800148947 */ /* 0x000fea000383ffff */
[----:B------:R-:W-:Y:S05]  /*24db0*/  BSYNC B8 ;  /* 0x0000000000087941 */ /* 0x000fea0003800000 */
.L_x_11911:
        /* <DEDUP_REMOVED lines=12> */
.L_x_12217:
[----:B------:R-:W-:Y:S05]  /*24e80*/  BSYNC B0 ;  /* 0x0000000000007941 */ /* 0x000fea0003800000 */
.L_x_12072:
[----:B------:R-:W-:-:S03]  /*24e90*/  UMOV UR4, 0xffffffff ;  /* 0xffffffff00047882 */ /* 0x000fc60000000000 */
[----:B------:R-:W-:Y:S05]  /*24ea0*/  BRA.DIV UR4, `(.L_x_12074) ;  /* 0x0000003a040c7947 */ /* 0x000fea000b800000 */
[----:B------:R-:W1:Y:S02]  /*24eb0*/  S2R R2, SR_TID.X ;  /* 0x0000000000027919 */ /* 0x000e640000002100 */
[----:B-1----:R-:W-:-:S04]  /*24ec0*/  SHF.R.U32.HI R2, RZ, 0x5, R2 ;  /* 0x00000005ff027819 */ /* 0x002fc80000011602 */
[----:B------:R-:W-:-:S05]  /*24ed0*/  LOP3.LUT R2, R2, 0x3, RZ, 0xc0, !PT ;  /* 0x0000000302027812 */ /* 0x000fca00078ec0ff */
[----:B------:R1:W2:Y:S02]  /*24ee0*/  SHFL.IDX PT, R14, R2, RZ, 0x1f ;  /* 0x00001fff020e7589 */ /* 0x0002a400000e0000 */
.L_x_12220:
[----:B--2---:R-:W-:-:S13]  /*24ef0*/  ISETP.NE.AND P0, PT, R14, RZ, PT ;  /* 0x000000ff0e00720c */ /* 0x004fda0003f05270 */
[----:B------:R-:W-:Y:S05]  /*24f00*/  @P0 BRA `(.L_x_11682) ;  /* 0x0000000000940947 */ /* 0x000fea0003800000 */
[----:B------:R-:W-:-:S03]  /*24f10*/  UMOV UR4, 0xffffffff ;  /* 0xffffffff00047882 */ /* 0x000fc60000000000 */
[----:B------:R-:W-:Y:S05]  /*24f20*/  BRA.DIV UR4, `(.L_x_12075) ;  /* 0x0000003a04207947 */ /* 0x000fea000b800000 */
[----:B------:R-:W-:-:S13]  /*24f30*/  ELECT P6, URZ, PT ;  /* 0x00000000003f782f */ /* 0x000fda00038c0000 */
.L_x_12223:
[----:B------:R-:W-:Y:S05]  /*24f40*/  @!P6 BRA `(.L_x_11682) ;  /* 0x000000000084e947 */ /* 0x000fea0003800000 */
[----:B------:R-:W-:-:S06]  /*24f50*/  ULOP3.LUT UR4, UR36, 0x2, URZ, 0xfc, !UPT ;  /* 0x0000000224047892 */ /* 0x000fcc000f8efc3f */
[----:B-1----:R-:W-:-:S05]  /*24f60*/  IMAD.U32 R2, RZ, RZ, UR4 ;  /* 0x00000004ff027e24 */ /* 0x002fca000f8e00ff */
[----:B------:R-:W-:-:S13]  /*24f70*/  ISETP.NE.AND P2, PT, R2, 0x3, PT ;  /* 0x000000030200780c */ /* 0x000fda0003f45270 */
[----:B------:R-:W-:Y:S05]  /*24f80*/  @!P2 BRA `(.L_x_12076) ;  /* 0x000000000004a947 */ /* 0x000fea0003800000 */
[----:B------:R-:W-:Y:S01]  /*24f90*/  BPT.TRAP 0x1 ;  /* 0x000000040000795c */ /* 0x000fe20000300000 */
.L_x_12076:
        /* <DEDUP_REMOVED lines=14> */
.L_x_12224:
[----:B------:R-:W1:Y:S02]  /*25080*/  SYNCS.PHASECHK.TRANS64.TRYWAIT P0, [R7+URZ], R2 ;  /* 0x00000002070075a7 */ /* 0x000e64000800017f */
[----:B-1----:R-:W-:Y:S05]  /*25090*/  @!P0 BRA `(.L_x_12078) ;  /* 0x0000003400f88947 */ /* 0x002fea0003800000 */
.L_x_12225:
[----:B------:R-:W-:Y:S05]  /*250a0*/  @!P2 BRA `(.L_x_12079) ;  /* 0x000000000004a947 */ /* 0x000fea0003800000 */
[----:B------:R-:W-:Y:S01]  /*250b0*/  BPT.TRAP 0x1 ;  /* 0x000000040000795c */ /* 0x000fe20000300000 */
.L_x_12079:
[----:B------:R-:W2:Y:S01]  /*250c0*/  LDL.LU R4, [R1+0x10] ;  /* 0x0000100001047983 */ /* 0x000ea20000300800 */
[----:B------:R-:W-:-:S04]  /*250d0*/  VIADD R0, R0, 0x22860 ;  /* 0x0002286000007836 */ /* 0x000fc80000000000 */
[----:B--2---:R-:W-:-:S04]  /*250e0*/  IMAD R4, R4, 0x8, R0 ;  /* 0x0000000804047824 */ /* 0x004fc800078e0200 */
[----:B------:R-:W2:Y:S02]  /*250f0*/  SYNCS.PHASECHK.TRANS64.TRYWAIT P0, [R4+URZ], R5 ;  /* 0x00000005040075a7 */ /* 0x000ea4000800017f */
[----:B--2---:R-:W-:Y:S05]  /*25100*/  @!P0 BRA `(.L_x_12080) ;  /* 0x0000003400f08947 */ /* 0x004fea0003800000 */
.L_x_12226:
[----:B------:R-:W-:-:S07]  /*25110*/  IMAD R3, R3, 0x8, R0 ;  /* 0x0000000803037824 */ /* 0x000fce00078e0200 */
.L_x_12081:
[----:B----4-:R4:W0:Y:S02]  /*25120*/  SYNCS.PHASECHK.TRANS64.TRYWAIT P0, [R3+URZ], R2 ;  /* 0x00000002030075a7 */ /* 0x010824000800017f */
[----:B0-----:R-:W-:Y:S05]  /*25130*/  @!P0 NANOSLEEP.SYNCS 0x989680 ;  /* 0x009896800000895d */ /* 0x001fea0003900000 */
[----:B------:R-:W0:Y:S02]  /*25140*/  @!P0 SYNCS.PHASECHK.TRANS64 P0, [R3+URZ], R2 ;  /* 0x00000002030085a7 */ /* 0x000e24000800007f */
[----:B0-----:R-:W-:Y:S05]  /*25150*/  @!P0 BRA `(.L_x_12081) ;  /* 0xfffffffc00f08947 */ /* 0x001fea000383ffff */
.L_x_11682:
[----:B------:R-:W-:Y:S05]  /*25160*/  BSYNC B9 ;  /* 0x0000000000097941 */ /* 0x000fea0003800000 */
.L_x_11679:
[----:B------:R-:W-:Y:S05]  /*25170*/  EXIT ;  /* 0x000000000000794d */ /* 0x000fea0003800000 */
.L_x_11710:
[----:B0-----:R0:W1:Y:S02]  /*25180*/  SYNCS.PHASECHK.TRANS64.TRYWAIT P6, [R95+URZ+0x22890], R106 ;  /* 0x0228906a5f0075a7 */ /* 0x00106400080c017f */
[----:B-1----:R-:W-:Y:S05]  /*25190*/  @!P6 NANOSLEEP.SYNCS 0x989680 ;  /* 0x009896800000e95d */ /* 0x002fea0003900000 */
[----:B------:R-:W1:Y:S02]  /*251a0*/  @!P6 SYNCS.PHASECHK.TRANS64 P6, [R95+URZ+0x22890], R106 ;  /* 0x0228906a5f00e5a7 */ /* 0x000e6400080c007f */
[----:B-1----:R-:W-:Y:S05]  /*251b0*/  @!P6 BRA `(.L_x_11710) ;  /* 0xfffffffc00f0e947 */ /* 0x002fea000383ffff */
[----:B------:R-:W-:Y:S05]  /*251c0*/  BRA `(.L_x_12082) ;  /* 0xfffffde400047947 */ /* 0x000fea000383ffff */
.L_x_11728:
[----:B0-----:R0:W1:Y:S02]  /*251d0*/  SYNCS.PHASECHK.TRANS64.TRYWAIT P5, [R95+URZ+0x22890], R106 ;  /* 0x0228906a5f0075a7 */ /* 0x00106400080a017f */
[----:B-1----:R-:W-:Y:S05]  /*251e0*/  @!P5 NANOSLEEP.SYNCS 0x989680 ;  /* 0x009896800000d95d */ /* 0x002fea0003900000 */
[----:B------:R-:W1:Y:S02]  /*251f0*/  @!P5 SYNCS.PHASECHK.TRANS64 P5, [R95+URZ+0x22890], R106 ;  /* 0x0228906a5f00d5a7 */ /* 0x000e6400080a007f */
[----:B-1----:R-:W-:Y:S05]  /*25200*/  @!P5 BRA `(.L_x_11728) ;  /* 0xfffffffc00f0d947 */ /* 0x002fea000383ffff */
[----:B------:R-:W-:Y:S05]  /*25210*/  BRA `(.L_x_12083) ;  /* 0xfffffdf400ac7947 */ /* 0x000fea000383ffff */
.L_x_11737:
[----:B0-----:R0:W1:Y:S02]  /*25220*/  SYNCS.PHASECHK.TRANS64.TRYWAIT P4, [R95+URZ+0x22890], R106 ;  /* 0x0228906a5f0075a7 */ /* 0x001064000808017f */
[----:B-1----:R-:W-:Y:S05]  /*25230*/  @!P4 NANOSLEEP.SYNCS 0x989680 ;  /* 0x009896800000c95d */ /* 0x002fea0003900000 */
[----:B------:R-:W1:Y:S02]  /*25240*/  @!P4 SYNCS.PHASECHK.TRANS64 P4, [R95+URZ+0x22890], R106 ;  /* 0x0228906a5f00c5a7 */ /* 0x000e64000808007f */
[----:B-1----:R-:W-:Y:S05]  /*25250*/  @!P4 BRA `(.L_x_11737) ;  /* 0xfffffffc00f0c947 */ /* 0x002fea000383ffff */
[----:B------:R-:W-:Y:S05]  /*25260*/  BRA `(.L_x_12084) ;  /* 0xfffffe0400d87947 */ /* 0x000fea000383ffff */
.L_x_11743:
[----:B--2---:R2:W3:Y:S02]  /*25270*/  SYNCS.PHASECHK.TRANS64.TRYWAIT P3, [R95+URZ+0x228b0], R106 ;  /* 0x0228b06a5f0075a7 */ /* 0x0044e4000806017f */
[----:B---3--:R-:W-:Y:S05]  /*25280*/  @!P3 NANOSLEEP.SYNCS 0x989680 ;  /* 0x009896800000b95d */ /* 0x008fea0003900000 */
[----:B------:R-:W3:Y:S02]  /*25290*/  @!P3 SYNCS.PHASECHK.TRANS64 P3, [R95+URZ+0x228b0], R106 ;  /* 0x0228b06a5f00b5a7 */ /* 0x000ee4000806007f */
[----:B---3--:R-:W-:Y:S05]  /*252a0*/  @!P3 BRA `(.L_x_11743) ;  /* 0xfffffffc00f0b947 */ /* 0x008fea000383ffff */
[----:B------:R-:W-:Y:S05]  /*252b0*/  BRA `(.L_x_12085) ;  /* 0xfffffe0800687947 */ /* 0x000fea000383ffff */
.L_x_11761:
[----:B------:R-:W-:Y:S01]  /*252c0*/  BSSY B0, `(.L_x_12086) ;  /* 0x0000007000007945 */ /* 0x000fe20003800000 */
[----:B------:R-:W-:Y:S02]  /*252d0*/  IMAD.MOV.U32 R12, RZ, RZ, RZ ;  /* 0x000000ffff0c7224 */ /* 0x000fe400078e00ff */
[----:B------:R-:W-:Y:S02]  /*252e0*/  IMAD.MOV.U32 R11, RZ, RZ, 0x1f ;  /* 0x0000001fff0b7424 */ /* 0x000fe400078e00ff */
[----:B------:R-:W-:-:S07]  /*252f0*/  IMAD.MOV.U32 R15, RZ, RZ, -0x1 ;  /* 0xffffffffff0f7424 */ /* 0x000fce00078e00ff */
[----:B-----5:R-:W-:Y:S05]  /*25300*/  WARPSYNC.COLLECTIVE R15, `(.L_x_12087) ;  /* 0x000000000f087348 */ /* 0x020fea0003c00000 */
[----:B------:R0:W1:Y:S02]  /*25310*/  SHFL.IDX P6, R14, R13, R12, R11 ;  /* 0x0000000c0d0e7389 */ /* 0x00006400000c000b */
[----:B01---5:R-:W-:Y:S01]  /*25320*/  ENDCOLLECTIVE ;  /* 0x000000000000791b */ /* 0x023fe20003800000 */
.L_x_12087:
[----:B------:R-:W-:Y:S05]  /*25330*/  BSYNC B0 ;  /* 0x0000000000007941 */ /* 0x000fea0003800000 */
.L_x_12086:
[----:B------:R-:W-:Y:S05]  /*25340*/  BRA `(.L_x_12088) ;  /* 0xfffffe1800bc7947 */ /* 0x000fea000383ffff */
.L_x_11773:
        /* <DEDUP_REMOVED lines=8> */
.L_x_12090:
[----:B------:R-:W-:Y:S05]  /*253d0*/  BSYNC B1 ;  /* 0x0000000000017941 */ /* 0x000fea0003800000 */
.L_x_12089:
        /* <DEDUP_REMOVED lines=8> */
.L_x_12091:
[----:B------:R-:W-:Y:S02]  /*25460*/  IMAD.MOV.U32 R13, RZ, RZ, R10 ;  /* 0x000000ffff0d7224 */ /* 0x000fe400078e000a */
[----:B------:R-:W-:-:S07]  /*25470*/  IMAD.MOV.U32 R0, RZ, RZ, R14 ;  /* 0x000000ffff007224 */ /* 0x000fce00078e000e */
[----:B------:R-:W-:Y:S05]  /*25480*/  WARPSYNC.COLLECTIVE R15, `(.L_x_12092) ;  /* 0x000000000f087348 */ /* 0x000fea0003c00000 */
[----:B------:R0:W1:Y:S02]  /*25490*/  SHFL.IDX P6, R14, R13, R12, R11 ;  /* 0x0000000c0d0e7389 */ /* 0x00006400000c000b */
[----:B01----:R-:W-:Y:S01]  /*254a0*/  ENDCOLLECTIVE ;  /* 0x000000000000791b */ /* 0x003fe20003800000 */
.L_x_12092:
[----:B------:R-:W-:Y:S02]  /*254b0*/  IMAD.MOV.U32 R13, RZ, RZ, R4 ;  /* 0x000000ffff0d7224 */ /* 0x000fe400078e0004 */
[----:B------:R-:W-:-:S07]  /*254c0*/  IMAD.MOV.U32 R5, RZ, RZ, R14 ;  /* 0x000000ffff057224 */ /* 0x000fce00078e000e */
[----:B------:R-:W-:Y:S05]  /*254d0*/  WARPSYNC.COLLECTIVE R15, `(.L_x_12093) ;  /* 0x000000000f087348 */ /* 0x000fea0003c00000 */
[----:B------:R0:W1:Y:S02]  /*254e0*/  SHFL.IDX P6, R14, R13, R12, R11 ;  /* 0x0000000c0d0e7389 */ /* 0x00006400000c000b */
[----:B01----:R-:W-:Y:S01]  /*254f0*/  ENDCOLLECTIVE ;  /* 0x000000000000791b */ /* 0x003fe20003800000 */
.L_x_12093:
[----:B------:R-:W-:Y:S05]  /*25500*/  BRA `(.L_x_12094) ;  /* 0xfffffe2000387947 */ /* 0x000fea000383ffff */
.L_x_11776:
[----:B------:R-:W-:Y:S01]  /*25510*/  BSSY B1, `(.L_x_12095) ;  /* 0x0000008000017945 */ /* 0x000fe20003800000 */
[----:B------:R-:W-:Y:S02]  /*25520*/  IMAD.MOV.U32 R13, RZ, RZ, R7 ;  /* 0x000000ffff0d7224 */ /* 0x000fe400078e0007 */
[----:B------:R-:W-:Y:S02]  /*25530*/  IMAD.MOV.U32 R12, RZ, RZ, 0x1 ;  /* 0x00000001ff0c7424 */ /* 0x000fe400078e00ff */
[----:B------:R-:W-:Y:S02]  /*25540*/  IMAD.MOV.U32 R11, RZ, RZ, 0x1c1f ;  /* 0x00001c1fff0b7424 */ /* 0x000fe400078e00ff */
[----:B------:R-:W-:-:S07]  /*25550*/  IMAD.MOV.U32 R15, RZ, RZ, -0x1 ;  /* 0xffffffffff0f7424 */ /* 0x000fce00078e00ff */
[----:B-1----:R-:W-:Y:S05]  /*25560*/  WARPSYNC.COLLECTIVE R15, `(.L_x_12096) ;  /* 0x000000000f087348 */ /* 0x002fea0003c00000 */
[----:B------:R0:W2:Y:S02]  /*25570*/  SHFL.IDX P6, R14, R13, R12, R11 ;  /* 0x0000000c0d0e7389 */ /* 0x0000a400000c000b */
[----:B012---:R-:W-:Y:S01]  /*25580*/  ENDCOLLECTIVE ;  /* 0x000000000000791b */ /* 0x007fe20003800000 */
.L_x_12096:
[----:B------:R-:W-:Y:S05]  /*25590*/  BSYNC B1 ;  /* 0x0000000000017941 */ /* 0x000fea0003800000 */
.L_x_12095:
        /* <DEDUP_REMOVED lines=8> */
.L_x_12097:
[----:B------:R-:W-:Y:S02]  /*25620*/  IMAD.MOV.U32 R13, RZ, RZ, R10 ;  /* 0x000000ffff0d7224 */ /* 0x000fe400078e000a */
[----:B------:R-:W-:-:S07]  /*25630*/  IMAD.MOV.U32 R0, RZ, RZ, R14 ;  /* 0x000000ffff007224 */ /* 0x000fce00078e000e */
[----:B------:R-:W-:Y:S05]  /*25640*/  WARPSYNC.COLLECTIVE R15, `(.L_x_12098) ;  /* 0x000000000f087348 */ /* 0x000fea0003c00000 */
[----:B------:R0:W1:Y:S02]  /*25650*/  SHFL.IDX P6, R14, R13, R12, R11 ;  /* 0x0000000c0d0e7389 */ /* 0x00006400000c000b */
[----:B01----:R-:W-:Y:S01]  /*25660*/  ENDCOLLECTIVE ;  /* 0x000000000000791b */ /* 0x003fe20003800000 */
.L_x_12098:
[----:B------:R-:W-:Y:S02]  /*25670*/  IMAD.MOV.U32 R13, RZ, RZ, R4 ;  /* 0x000000ffff0d7224 */ /* 0x000fe400078e0004 */
[----:B------:R-:W-:-:S07]  /*25680*/  IMAD.MOV.U32 R5, RZ, RZ, R14 ;  /* 0x000000ffff057224 */ /* 0x000fce00078e000e */
[----:B------:R-:W-:Y:S05]  /*25690*/  WARPSYNC.COLLECTIVE R15, `(.L_x_12099) ;  /* 0x000000000f087348 */ /* 0x000fea0003c00000 */
[----:B------:R0:W1:Y:S02]  /*256a0*/  SHFL.IDX P6, R14, R13, R12, R11 ;  /* 0x0000000c0d0e7389 */ /* 0x00006400000c000b */
[----:B01----:R-:W-:Y:S01]  /*256b0*/  ENDCOLLECTIVE ;  /* 0x000000000000791b */ /* 0x003fe20003800000 */
.L_x_12099:
[----:B------:R-:W-:Y:S01]  /*256c0*/  IMAD.MOV.U32 R4, RZ, RZ, R14 ;  /* 0x000000ffff047224 */ /* 0x000fe200078e000e */
[----:B------:R-:W-:Y:S06]  /*256d0*/  BRA `(.L_x_12100) ;  /* 0xfffffe2000907947 */ /* 0x000fec000383ffff */
.L_x_11780:
[----:B0-----:R0:W1:Y:S02]  /*256e0*/  SYNCS.PHASECHK.TRANS64.TRYWAIT P0, [R19+URZ+0x22800], R40 ;  /* 0x02280028130075a7 */ /* 0x001064000800017f */
[----:B-1----:R-:W-:Y:S05]  /*256f0*/  @!P0 NANOSLEEP.SYNCS 0x989680 ;  /* 0x009896800000895d */ /* 0x002fea0003900000 */
[----:B------:R-:W1:Y:S02]  /*25700*/  @!P0 SYNCS.PHASECHK.TRANS64 P0, [R19+URZ+0x22800], R40 ;  /* 0x02280028130085a7 */ /* 0x000e64000800007f */
[----:B-1----:R-:W-:Y:S05]  /*25710*/  @!P0 BRA `(.L_x_11780) ;  /* 0xfffffffc00f08947 */ /* 0x002fea000383ffff */
[----:B------:R-:W-:Y:S05]  /*25720*/  BRA `(.L_x_12101) ;  /* 0xfffffe2400787947 */ /* 0x000fea000383ffff */
.L_x_11788:
[----:B------:R-:W1:Y:S01]  /*25730*/  LDC R39, c[0x0][0x3f4] ;  /* 0x0000fd00ff277b82 */ /* 0x000e620000000800 */
[----:B------:R-:W-:Y:S01]  /*25740*/  BSSY B1, `(.L_x_12102) ;  /* 0x0000008000017945 */ /* 0x000fe20003800000 */
[----:B0-----:R-:W-:Y:S02]  /*25750*/  IMAD.MOV.U32 R13, RZ, RZ, R26 ;  /* 0x000000ffff0d7224 */ /* 0x001fe400078e001a */
[----:B------:R-:W-:Y:S02]  /*25760*/  IMAD.MOV.U32 R12, RZ, RZ, RZ ;  /* 0x000000ffff0c7224 */ /* 0x000fe400078e00ff */
[----:B------:R-:W-:Y:S02]  /*25770*/  IMAD.MOV.U32 R11, RZ, RZ, 0x1c1f ;  /* 0x00001c1fff0b7424 */ /* 0x000fe400078e00ff */
[----:B------:R-:W-:-:S07]  /*25780*/  IMAD.MOV.U32 R15, RZ, RZ, -0x1 ;  /* 0xffffffffff0f7424 */ /* 0x000fce00078e00ff */
[----:B-1----:R-:W-:Y:S05]  /*25790*/  WARPSYNC.COLLECTIVE R15, `(.L_x_12103) ;  /* 0x000000000f087348 */ /* 0x002fea0003c00000 */
[----:B------:R0:W2:Y:S02]  /*257a0*/  SHFL.IDX P6, R14, R13, R12, R11 ;  /* 0x0000000c0d0e7389 */ /* 0x0000a400000c000b */
[----:B012---:R-:W-:Y:S01]  /*257b0*/  ENDCOLLECTIVE ;  /* 0x000000000000791b */ /* 0x007fe20003800000 */
.L_x_12103:
[----:B------:R-:W-:Y:S05]  /*257c0*/  BSYNC B1 ;  /* 0x0000000000017941 */ /* 0x000fea0003800000 */
.L_x_12102:
[----:B------:R-:W-:Y:S01]  /*257d0*/  IMAD.MOV.U32 R13, RZ, RZ, R25 ;  /* 0x000000ffff0d7224 */ /* 0x000fe200078e0019 */
[----:B------:R-:W-:Y:S01]  /*257e0*/  ISETP.GE.AND P0, PT, R16, R39, PT ;  /* 0x000000271000720c */ /* 0x000fe20003f06270 */
[----:B------:R-:W-:Y:S02]  /*257f0*/  IMAD.MOV.U32 R12, RZ, RZ, RZ ;  /* 0x000000ffff0c7224 */ /* 0x000fe400078e00ff */
[----:B------:R-:W-:Y:S02]  /*25800*/  IMAD.MOV.U32 R11, RZ, RZ, 0x1c1f ;  /* 0x00001c1fff0b7424 */ /* 0x000fe400078e00ff */
[----:B------:R-:W-:Y:S02]  /*25810*/  IMAD.MOV.U32 R15, RZ, RZ, -0x1 ;  /* 0xffffffffff0f7424 */ /* 0x000fe400078e00ff */
[----:B------:R-:W-:Y:S02]  /*25820*/  IMAD.MOV.U32 R0, RZ, RZ, R14 ;  /* 0x000000ffff007224 */ /* 0x000fe400078e000e */
[----:B------:R-:W-:-:S07]  /*25830*/  IMAD R36, R203, R36, RZ ;  /* 0x00000024cb247224 */ /* 0x000fce00078e02ff */
[----:B------:R-:W-:Y:S05]  /*25840*/  WARPSYNC.COLLECTIVE R15, `(.L_x_12104) ;  /* 0x000000000f087348 */ /* 0x000fea0003c00000 */
[----:B------:R0:W1:Y:S02]  /*25850*/  SHFL.IDX P6, R14, R13, R12, R11 ;  /* 0x0000000c0d0e7389 */ /* 0x00006400000c000b */
[----:B01----:R-:W-:Y:S01]  /*25860*/  ENDCOLLECTIVE ;  /* 0x000000000000791b */ /* 0x003fe20003800000 */
.L_x_12104:
[----:B------:R-:W-:Y:S01]  /*25870*/  ISETP.GE.OR P1, PT, R41, R36, P0 ;  /* 0x000000242900720c */ /* 0x000fe20000726670 */
[----:B------:R-:W-:-:S12]  /*25880*/  IMAD.MOV.U32 R13, RZ, RZ, R24 ;  /* 0x000000ffff0d7224 */ /* 0x000fd800078e0018 */
[C---:B------:R-:W-:Y:S01]  /*25890*/  @!P1 IMAD.SHL.U32 R5, R16.reuse, 0x2, RZ ;  /* 0x0000000210059824 */ /* 0x040fe200078e00ff */
[----:B------:R-:W-:Y:S01]  /*258a0*/  @!P1 SHF.L.U64.HI R21, R16, 0x1, R43 ;  /* 0x0000000110159819 */ /* 0x000fe2000001022b */
[----:B------:R-:W-:-:S07]  /*258b0*/  IMAD.MOV.U32 R3, RZ, RZ, R14 ;  /* 0x000000ffff037224 */ /* 0x000fce00078e000e */
[----:B------:R-:W-:Y:S05]  /*258c0*/  WARPSYNC.COLLECTIVE R15, `(.L_x_12105) ;  /* 0x000000000f087348 */ /* 0x000fea0003c00000 */
[----:B------:R0:W1:Y:S02]  /*258d0*/  SHFL.IDX P6, R14, R13, R12, R11 ;  /* 0x0000000c0d0e7389 */ /* 0x00006400000c000b */
[----:B01----:R-:W-:Y:S01]  /*258e0*/  ENDCOLLECTIVE ;  /* 0x000000000000791b */ /* 0x003fe20003800000 */
.L_x_12105:
[----:B------:R-:W-:-:S05]  /*258f0*/  @!P1 IADD3 R6, P2, R3, R5, RZ ;  /* 0x0000000503069210 */ /* 0x000fca0007f5e0ff */
[----:B------:R-:W-:Y:S02]  /*25900*/  @!P1 IMAD.X R7, R0, 0x1, R21, P2 ;  /* 0x0000000100079824 */ /* 0x000fe400010e0615 */
[----:B------:R-:W-:Y:S02]  /*25910*/  IMAD.MOV.U32 R13, RZ, RZ, R27 ;  /* 0x000000ffff0d7224 */ /* 0x000fe400078e001b */
[----:B------:R-:W-:-:S07]  /*25920*/  IMAD.MOV.U32 R4, RZ, RZ, R14 ;  /* 0x000000ffff047224 */ /* 0x000fce00078e000e */
[----:B------:R-:W-:Y:S05]  /*25930*/  WARPSYNC.COLLECTIVE R15, `(.L_x_12106) ;  /* 0x000000000f087348 */ /* 0x000fea0003c00000 */
[----:B------:R0:W1:Y:S02]  /*25940*/  SHFL.IDX P6, R14, R13, R12, R11 ;  /* 0x0000000c0d0e7389 */ /* 0x00006400000c000b */
[----:B01----:R-:W-:Y:S01]  /*25950*/  ENDCOLLECTIVE ;  /* 0x000000000000791b */ /* 0x003fe20003800000 */
.L_x_12106:
[----:B------:R-:W2:Y:S01]  /*25960*/  @!P1 LD.E.128 R8, desc[UR38][R6.64] ;  /* 0x0000002606089980 */ /* 0x000ea2000c101d00 */
[----:B------:R-:W-:-:S05]  /*25970*/  @!P1 IADD3 R14, P2, R14, R5, RZ ;  /* 0x000000050e0e9210 */ /* 0x000fca0007f5e0ff */
[----:B------:R-:W-:-:S04]  /*25980*/  @!P1 IMAD.X R3, R4, 0x1, R21, P2 ;  /* 0x0000000104039824 */ /* 0x000fc800010e0615 */
[----:B------:R-:W-:-:S05]  /*25990*/  @!P1 IMAD.MOV.U32 R15, RZ, RZ, R3 ;  /* 0x000000ffff0f9224 */ /* 0x000fca00078e0003 */
[----:B------:R0:W5:Y:S01]  /*259a0*/  @!P1 LD.E.128 R4, desc[UR38][R14.64] ;  /* 0x000000260e049980 */ /* 0x000162000c101d00 */
[----:B------:R-:W-:Y:S01]  /*259b0*/  CS2R R28, SRZ ;  /* 0x00000000001c7805 */ /* 0x000fe2000001ff00 */
[----:B------:R-:W-:Y:S01]  /*259c0*/  IMAD.MOV.U32 R13, RZ, RZ, R26 ;  /* 0x000000ffff0d7224 */ /* 0x000fe200078e001a */
[----:B------:R-:W-:Y:S01]  /*259d0*/  CS2R R20, SRZ ;  /* 0x0000000000147805 */ /* 0x000fe2000001ff00 */
[----:B------:R-:W-:Y:S01]  /*259e0*/  IMAD.MOV.U32 R12, RZ, RZ, 0x1 ;  /* 0x00000001ff0c7424 */ /* 0x000fe200078e00ff */
[----:B------:R-:W-:Y:S02]  /*259f0*/  CS2R R30, SRZ ;  /* 0x00000000001e7805 */ /* 0x000fe4000001ff00 */
[----:B------:R-:W-:Y:S01]  /*25a00*/  CS2R R32, SRZ ;  /* 0x0000000000207805 */ /* 0x000fe2000001ff00 */
[----:B0-----:R-:W-:Y:S02]  /*25a10*/  IMAD.MOV.U32 R15, RZ, RZ, -0x1 ;  /* 0xffffffffff0f7424 */ /* 0x001fe400078e00ff */
[----:B--2---:R-:W-:-:S02]  /*25a20*/  @!P1 IMAD.MOV.U32 R29, RZ, RZ, R11 ;  /* 0x000000ffff1d9224 */ /* 0x004fc400078e000b */
[----:B------:R-:W-:Y:S02]  /*25a30*/  IMAD.MOV.U32 R11, RZ, RZ, 0x1c1f ;  /* 0x00001c1fff0b7424 */ /* 0x000fe400078e00ff */
[----:B------:R-:W-:Y:S02]  /*25a40*/  @!P1 IMAD.MOV.U32 R20, RZ, RZ, R8 ;  /* 0x000000ffff149224 */ /* 0x000fe400078e0008 */
[----:B------:R-:W-:-:S07]  /*25a50*/  @!P1 IMAD.MOV.U32 R21, RZ, RZ, R9 ;  /* 0x000000ffff159224 */ /* 0x000fce00078e0009 */
[----:B-----5:R-:W-:Y:S05]  /*25a60*/  WARPSYNC.COLLECTIVE R15, `(.L_x_12107) ;  /* 0x000000000f087348 */ /* 0x020fea0003c00000 */
[----:B------:R0:W1:Y:S02]  /*25a70*/  SHFL.IDX P6, R14, R13, R12, R11 ;  /* 0x0000000c0d0e7389 */ /* 0x00006400000c000b */
[----:B01---5:R-:W-:Y:S01]  /*25a80*/  ENDCOLLECTIVE ;  /* 0x000000000000791b */ /* 0x023fe20003800000 */
.L_x_12107:
[----:B------:R-:W-:Y:S02]  /*25a90*/  IMAD.MOV.U32 R0, RZ, RZ, R20 ;  /* 0x000000ffff007224 */ /* 0x000fe400078e0014 */
[----:B------:R-:W-:Y:S02]  /*25aa0*/  IMAD.MOV.U32 R3, RZ, RZ, R21 ;  /* 0x000000ffff037224 */ /* 0x000fe400078e0015 */
[----:B------:R-:W-:Y:S01]  /*25ab0*/  @!P1 IMAD.MOV.U32 R28, RZ, RZ, R10 ;  /* 0x000000ffff1c9224 */ /* 0x000fe200078e000a */
[----:B------:R-:W-:Y:S01]  /*25ac0*/  PRMT R37, R37, 0x5410, R0 ;  /* 0x0000541025257816 */ /* 0x000fe20000000000 */
[----:B------:R-:W-:Y:S01]  /*25ad0*/  IMAD.MOV.U32 R9, RZ, RZ, R29 ;  /* 0x000000ffff097224 */ /* 0x000fe200078e001d */
[----:B------:R-:W-:Y:S01]  /*25ae0*/  PRMT R49, R49, 0x5410, R3 ;  /* 0x0000541031317816 */ /* 0x000fe20000000003 */
[----:B------:R-:W-:-:S03]  /*25af0*/  IMAD.MOV.U32 R8, RZ, RZ, R28 ;  /* 0x000000ffff087224 */ /* 0x000fc600078e001c */
[----:B------:R-:W-:Y:S01]  /*25b00*/  PRMT R37, R9, 0x7610, R37 ;  /* 0x0000761009257816 */ /* 0x000fe20000000025 */
[----:B------:R-:W-:Y:S01]  /*25b10*/  IMAD.MOV.U32 R13, RZ, RZ, R25 ;  /* 0x000000ffff0d7224 */ /* 0x000fe200078e0019 */
[----:B------:R-:W-:Y:S01]  /*25b20*/  PRMT R35, R8, 0x7610, R35 ;  /* 0x0000761008237816 */ /* 0x000fe20000000023 */
[----:B------:R-:W-:Y:S02]  /*25b30*/  @!P1 IMAD.MOV.U32 R30, RZ, RZ, R4 ;  /* 0x000000ffff1e9224 */ /* 0x000fe400078e0004 */
[----:B------:R-:W-:Y:S02]  /*25b40*/  @!P1 IMAD.MOV.U32 R31, RZ, RZ, R5 ;  /* 0x000000ffff1f9224 */ /* 0x000fe400078e0005 */
[----:B------:R-:W-:Y:S02]  /*25b50*/  @!P1 IMAD.MOV.U32 R33, RZ, RZ, R7 ;  /* 0x000000ffff219224 */ /* 0x000fe400078e0007 */
[----:B------:R-:W-:Y:S02]  /*25b60*/  @!P1 IMAD.MOV.U32 R32, RZ, RZ, R6 ;  /* 0x000000ffff209224 */ /* 0x000fe400078e0006 */
[----:B------:R-:W-:-:S07]  /*25b70*/  IMAD.MOV.U32 R0, RZ, RZ, R14 ;  /* 0x000000ffff007224 */ /* 0x000fce00078e000e */
[----:B------:R-:W-:Y:S05]  /*25b80*/  WARPSYNC.COLLECTIVE R15, `(.L_x_12108) ;  /* 0x000000000f087348 */ /* 0x000fea0003c00000 */
[----:B------:R0:W1:Y:S02]  /*25b90*/  SHFL.IDX P6, R14, R13, R12, R11 ;  /* 0x0000000c0d0e7389 */ /* 0x00006400000c000b */
[----:B01----:R-:W-:Y:S01]  /*25ba0*/  ENDCOLLECTIVE ;  /* 0x000000000000791b */ /* 0x003fe20003800000 */
.L_x_12108:
[----:B------:R-:W-:Y:S02]  /*25bb0*/  IMAD.MOV.U32 R4, RZ, RZ, R30 ;  /* 0x000000ffff047224 */ /* 0x000fe400078e001e */
[----:B------:R-:W-:Y:S02]  /*25bc0*/  IMAD.MOV.U32 R5, RZ, RZ, R31 ;  /* 0x000000ffff057224 */ /* 0x000fe400078e001f */
[----:B------:R-:W-:Y:S01]  /*25bd0*/  IMAD.MOV.U32 R7, RZ, RZ, R33 ;  /* 0x000000ffff077224 */ /* 0x000fe200078e0021 */
[----:B------:R-:W-:Y:S01]  /*25be0*/  PRMT R35, R35, 0x5410, R4 ;  /* 0x0000541023237816 */ /* 0x000fe20000000004 */
[----:B------:R-:W-:-:S03]  /*25bf0*/  IMAD.MOV.U32 R6, RZ, RZ, R32 ;  /* 0x000000ffff067224 */ /* 0x000fc600078e0020 */
[----:B------:R-:W-:Y:S02]  /*25c00*/  PRMT R45, R7, 0x5410, R5 ;  /* 0x00005410072d7816 */ /* 0x000fe40000000005 */
[----:B------:R-:W-:Y:S02]  /*25c10*/  CS2R R4, SRZ ;  /* 0x0000000000047805 */ /* 0x000fe4000001ff00 */
[----:B------:R-:W-:Y:S01]  /*25c20*/  PRMT R48, R48, 0x5410, R6 ;  /* 0x0000541030307816 */ /* 0x000fe20000000006 */
[----:B------:R-:W-:Y:S02]  /*25c30*/  IMAD.MOV.U32 R13, RZ, RZ, R24 ;  /* 0x000000ffff0d7224 */ /* 0x000fe400078e0018 */
[----:B------:R-:W-:-:S07]  /*25c40*/  IMAD.MOV.U32 R3, RZ, RZ, R14 ;  /* 0x000000ffff037224 */ /* 0x000fce00078e000e */
[----:B------:R-:W-:Y:S05]  /*25c50*/  WARPSYNC.COLLECTIVE R15, `(.L_x_12109) ;  /* 0x000000000f087348 */ /* 0x000fea0003c00000 */
[----:B------:R0:W1:Y:S02]  /*25c60*/  SHFL.IDX P6, R14, R13, R12, R11 ;  /* 0x0000000c0d0e7389 */ /* 0x00006400000c000b */
[----:B01----:R-:W-:Y:S01]  /*25c70*/  ENDCOLLECTIVE ;  /* 0x000000000000791b */ /* 0x003fe20003800000 */
.L_x_12109:
[----:B------:R-:W-:Y:S02]  /*25c80*/  IMAD.MOV.U32 R13, RZ, RZ, R27 ;  /* 0x000000ffff0d7224 */ /* 0x000fe400078e001b */
[----:B------:R-:W-:-:S07]  /*25c90*/  IMAD.MOV.U32 R24, RZ, RZ, R14 ;  /* 0x000000ffff187224 */ /* 0x000fce00078e000e */
[----:B------:R-:W-:Y:S05]  /*25ca0*/  WARPSYNC.COLLECTIVE R15, `(.L_x_12110) ;  /* 0x000000000f087348 */ /* 0x000fea0003c00000 */
[----:B------:R0:W1:Y:S02]  /*25cb0*/  SHFL.IDX P6, R14, R13, R12, R11 ;  /* 0x0000000c0d0e7389 */ /* 0x00006400000c000b */
[----:B01----:R-:W-:Y:S01]  /*25cc0*/  ENDCOLLECTIVE ;  /* 0x000000000000791b */ /* 0x003fe20003800000 */
.L_x_12110:
[----:B------:R-:W-:Y:S05]  /*25cd0*/  BRA `(.L_x_12111) ;  /* 0xfffffe3000847947 */ /* 0x000fea000383ffff */
.L_x_11792:
[----:B0-----:R0:W1:Y:S02]  /*25ce0*/  SYNCS.PHASECHK.TRANS64.TRYWAIT P1, [R19+URZ+0x22800], R12 ;  /* 0x0228000c130075a7 */ /* 0x001064000802017f */
[----:B-1----:R-:W-:Y:S05]  /*25cf0*/  @!P1 NANOSLEEP.SYNCS 0x989680 ;  /* 0x009896800000995d */ /* 0x002fea0003900000 */
[----:B------:R-:W1:Y:S02]  /*25d00*/  @!P1 SYNCS.PHASECHK.TRANS64 P1, [R19+URZ+0x22800], R12 ;  /* 0x0228000c130095a7 */ /* 0x000e64000802007f */
[----:B-1----:R-:W-:Y:S05]  /*25d10*/  @!P1 BRA `(.L_x_11792) ;  /* 0xfffffffc00f09947 */ /* 0x002fea000383ffff */
[----:B------:R-:W-:Y:S05]  /*25d20*/  BRA `(.L_x_12112) ;  /* 0xfffffe34001c7947 */ /* 0x000fea000383ffff */
.L_x_11798:
[----:B---3--:R3:W4:Y:S02]  /*25d30*/  SYNCS.PHASECHK.TRANS64.TRYWAIT P1, [R4+URZ+0x22830], R73 ;  /* 0x02283049040075a7 */ /* 0x008724000802017f */
[----:B----4-:R-:W-:Y:S05]  /*25d40*/  @!P1 NANOSLEEP.SYNCS 0x989680 ;  /* 0x009896800000995d */ /* 0x010fea0003900000 */
[----:B------:R-:W4:Y:S02]  /*25d50*/  @!P1 SYNCS.PHASECHK.TRANS64 P1, [R4+URZ+0x22830], R73 ;  /* 0x02283049040095a7 */ /* 0x000f24000802007f */
[----:B----4-:R-:W-:Y:S05]  /*25d60*/  @!P1 BRA `(.L_x_11798) ;  /* 0xfffffffc00f09947 */ /* 0x010fea000383ffff */
[----:B------:R-:W-:Y:S05]  /*25d70*/  BRA `(.L_x_11797) ;  /* 0xfffffe4000d47947 */ /* 0x000fea000383ffff */
.L_x_11811:
[----:B-1----:R1:W2:Y:S02]  /*25d80*/  SYNCS.PHASECHK.TRANS64.TRYWAIT P1, [R4+URZ+0x22850], R73 ;  /* 0x02285049040075a7 */ /* 0x0022a4000802017f */
[----:B--2---:R-:W-:Y:S05]  /*25d90*/  @!P1 NANOSLEEP.SYNCS 0x989680 ;  /* 0x009896800000995d */ /* 0x004fea0003900000 */
[----:B------:R-:W2:Y:S02]  /*25da0*/  @!P1 SYNCS.PHASECHK.TRANS64 P1, [R4+URZ+0x22850], R73 ;  /* 0x02285049040095a7 */ /* 0x000ea4000802007f */
[----:B--2---:R-:W-:Y:S05]  /*25db0*/  @!P1 BRA `(.L_x_11811) ;  /* 0xfffffffc00f09947 */ /* 0x004fea000383ffff */
[----:B------:R-:W-:Y:S05]  /*25dc0*/  BRA `(.L_x_11810) ;  /* 0xfffffe6c00447947 */ /* 0x000fea000383ffff */
.L_x_11820:
[----:B-1----:R1:W2:Y:S02]  /*25dd0*/  SYNCS.PHASECHK.TRANS64.TRYWAIT P1, [R212+URZ+0x22830], R211 ;  /* 0x022830d3d40075a7 */ /* 0x0022a4000802017f */
[----:B--2---:R-:W-:Y:S05]  /*25de0*/  @!P1 NANOSLEEP.SYNCS 0x989680 ;  /* 0x009896800000995d */ /* 0x004fea0003900000 */
[----:B------:R-:W2:Y:S02]  /*25df0*/  @!P1 SYNCS.PHASECHK.TRANS64 P1, [R212+URZ+0x22830], R211 ;  /* 0x022830d3d40095a7 */ /* 0x000ea4000802007f */
[----:B--2---:R-:W-:Y:S05]  /*25e00*/  @!P1 BRA `(.L_x_11820) ;  /* 0xfffffffc00f09947 */ /* 0x004fea000383ffff */
[----:B------:R-:W-:Y:S05]  /*25e10*/  BRA `(.L_x_11819) ;  /* 0xfffffe74002c7947 */ /* 0x000fea000383ffff */
.L_x_11833:
[----:B--2---:R2:W3:Y:S02]  /*25e20*/  SYNCS.PHASECHK.TRANS64.TRYWAIT P1, [R212+URZ+0x22850], R211 ;  /* 0x022850d3d40075a7 */ /* 0x0044e4000802017f */
[----:B---3--:R-:W-:Y:S05]  /*25e30*/  @!P1 NANOSLEEP.SYNCS 0x989680 ;  /* 0x009896800000995d */ /* 0x008fea0003900000 */
[----:B------:R-:W3:Y:S02]  /*25e40*/  @!P1 SYNCS.PHASECHK.TRANS64 P1, [R212+URZ+0x22850], R211 ;  /* 0x022850d3d40095a7 */ /* 0x000ee4000802007f */
[----:B---3--:R-:W-:Y:S05]  /*25e50*/  @!P1 BRA `(.L_x_11833) ;  /* 0xfffffffc00f09947 */ /* 0x008fea000383ffff */
[----:B------:R-:W-:Y:S05]  /*25e60*/  BRA `(.L_x_11832) ;  /* 0xfffffea400bc7947 */ /* 0x000fea000383ffff */
.L_x_11843:
[----:B-1----:R1:W2:Y:S02]  /*25e70*/  SYNCS.PHASECHK.TRANS64.TRYWAIT P2, [R4+URZ+0x22830], R212 ;  /* 0x022830d4040075a7 */ /* 0x0022a4000804017f */
[----:B--2---:R-:W-:Y:S05]  /*25e80*/  @!P2 NANOSLEEP.SYNCS 0x989680 ;  /* 0x009896800000a95d */ /* 0x004fea0003900000 */
[----:B------:R-:W2:Y:S02]  /*25e90*/  @!P2 SYNCS.PHASECHK.TRANS64 P2, [R4+URZ+0x22830], R212 ;  /* 0x022830d40400a5a7 */ /* 0x000ea4000804007f */
[----:B--2---:R-:W-:Y:S05]  /*25ea0*/  @!P2 BRA `(.L_x_11843) ;  /* 0xfffffffc00f0a947 */ /* 0x004fea000383ffff */
[----:B------:R-:W-:Y:S05]  /*25eb0*/  BRA `(.L_x_11842) ;  /* 0xfffffeac00b87947 */ /* 0x000fea000383ffff */
.L_x_11848:
[----:B-1----:R1:W2:Y:S02]  /*25ec0*/  SYNCS.PHASECHK.TRANS64.TRYWAIT P2, [R4+URZ+0x22850], R212 ;  /* 0x022850d4040075a7 */ /* 0x0022a4000804017f */
[----:B--2---:R-:W-:Y:S05]  /*25ed0*/  @!P2 NANOSLEEP.SYNCS 0x989680 ;  /* 0x009896800000a95d */ /* 0x004fea0003900000 */
[----:B------:R-:W2:Y:S02]  /*25ee0*/  @!P2 SYNCS.PHASECHK.TRANS64 P2, [R4+URZ+0x22850], R212 ;  /* 0x022850d40400a5a7 */ /* 0x000ea4000804007f */
[----:B--2---:R-:W-:Y:S05]  /*25ef0*/  @!P2 BRA `(.L_x_11848) ;  /* 0xfffffffc00f0a947 */ /* 0x004fea000383ffff */
[----:B------:R-:W-:Y:S05]  /*25f00*/  BRA `(.L_x_11847) ;  /* 0xfffffecc009c7947 */ /* 0x000fea000383ffff */
.L_x_11854:
[----:B-1----:R1:W2:Y:S02]  /*25f10*/  SYNCS.PHASECHK.TRANS64.TRYWAIT P1, [R211+URZ+0x22830], R212 ;  /* 0x022830d4d30075a7 */ /* 0x0022a4000802017f */
[----:B--2---:R-:W-:Y:S05]  /*25f20*/  @!P1 NANOSLEEP.SYNCS 0x989680 ;  /* 0x009896800000995d */ /* 0x004fea0003900000 */
[----:B------:R-:W2:Y:S02]  /*25f30*/  @!P1 SYNCS.PHASECHK.TRANS64 P1, [R211+URZ+0x22830], R212 ;  /* 0x022830d4d30095a7 */ /* 0x000ea4000802007f */
[----:B--2---:R-:W-:Y:S05]  /*25f40*/  @!P1 BRA `(.L_x_11854) ;  /* 0xfffffffc00f09947 */ /* 0x004fea000383ffff */
[----:B------:R-:W-:Y:S05]  /*25f50*/  BRA `(.L_x_11853) ;  /* 0xfffffed000d87947 */ /* 0x000fea000383ffff */
.L_x_11867:
[----:B--2---:R2:W3:Y:S02]  /*25f60*/  SYNCS.PHASECHK.TRANS64.TRYWAIT P1, [R211+URZ+0x22850], R212 ;  /* 0x022850d4d30075a7 */ /* 0x0044e4000802017f */
[----:B---3--:R-:W-:Y:S05]  /*25f70*/  @!P1 NANOSLEEP.SYNCS 0x989680 ;  /* 0x009896800000995d */ /* 0x008fea0003900000 */
[----:B------:R-:W3:Y:S02]  /*25f80*/  @!P1 SYNCS.PHASECHK.TRANS64 P1, [R211+URZ+0x22850], R212 ;  /* 0x022850d4d30095a7 */ /* 0x000ee4000802007f */
[----:B---3--:R-:W-:Y:S05]  /*25f90*/  @!P1 BRA `(.L_x_11867) ;  /* 0xfffffffc00f09947 */ /* 0x008fea000383ffff */
[----:B------:R-:W-:Y:S05]  /*25fa0*/  BRA `(.L_x_11866) ;  /* 0xffffff0400607947 */ /* 0x000fea000383ffff */
.L_x_11873:
[----:B------:R-:W-:Y:S02]  /*25fb0*/  IMAD.MOV.U32 R13, RZ, RZ, R21 ;  /* 0x000000ffff0d7224 */ /* 0x000fe400078e0015 */
[----:B------:R-:W-:Y:S02]  /*25fc0*/  IMAD.MOV.U32 R12, RZ, RZ, RZ ;  /* 0x000000ffff0c7224 */ /* 0x000fe400078e00ff */
[----:B------:R-:W-:Y:S02]  /*25fd0*/  IMAD.MOV.U32 R11, RZ, RZ, 0x181f ;  /* 0x0000181fff0b7424 */ /* 0x000fe400078e00ff */
[----:B------:R-:W-:-:S07]  /*25fe0*/  IMAD.MOV.U32 R15, RZ, RZ, -0x1 ;  /* 0xffffffffff0f7424 */ /* 0x000fce00078e00ff */
[----:B0----5:R-:W-:Y:S05]  /*25ff0*/  WARPSYNC.COLLECTIVE R15, `(.L_x_12113) ;  /* 0x000000000f087348 */ /* 0x021fea0003c00000 */
[----:B------:R1:W2:Y:S02]  /*26000*/  SHFL.IDX P6, R14, R13, R12, R11 ;  /* 0x0000000c0d0e7389 */ /* 0x0002a400000c000b */
[----:B012--5:R-:W-:Y:S01]  /*26010*/  ENDCOLLECTIVE ;  /* 0x000000000000791b */ /* 0x027fe20003800000 */
.L_x_12113:
[----:B------:R-:W-:Y:S02]  /*26020*/  IMAD.MOV.U32 R13, RZ, RZ, R20 ;  /* 0x000000ffff0d7224 */ /* 0x000fe400078e0014 */
[----:B------:R-:W-:-:S07]  /*26030*/  IMAD.MOV.U32 R3, RZ, RZ, R14 ;  /* 0x000000ffff037224 */ /* 0x000fce00078e000e */
[----:B------:R-:W-:Y:S05]  /*26040*/  WARPSYNC.COLLECTIVE R15, `(.L_x_12114) ;  /* 0x000000000f087348 */ /* 0x000fea0003c00000 */
[----:B------:R0:W1:Y:S02]  /*26050*/  SHFL.IDX P6, R14, R13, R12, R11 ;  /* 0x0000000c0d0e7389 */ /* 0x00006400000c000b */
[----:B01----:R-:W-:Y:S01]  /*26060*/  ENDCOLLECTIVE ;  /* 0x000000000000791b */ /* 0x003fe20003800000 */
.L_x_12114:
[----:B------:R-:W-:Y:S05]  /*26070*/  BRA `(.L_x_12115) ;  /* 0xffffff2c00707947 */ /* 0x000fea000383ffff */
.L_x_11876:
        /* <DEDUP_REMOVED lines=8> */
.L_x_12117:
[----:B------:R-:W-:Y:S05]  /*26100*/  BSYNC B1 ;  /* 0x0000000000017941 */ /* 0x000fea0003800000 */
.L_x_12116:
        /* <DEDUP_REMOVED lines=8> */
.L_x_12118:
[----:B------:R-:W-:Y:S05]  /*26190*/  BRA `(.L_x_12119) ;  /* 0xffffff2c00ac7947 */ /* 0x000fea000383ffff */
.L_x_11879:
        /* <DEDUP_REMOVED lines=8> */
.L_x_12121:
[----:B------:R-:W-:Y:S05]  /*26220*/  BSYNC B1 ;  /* 0x0000000000017941 */ /* 0x000fea0003800000 */
.L_x_12120:
        /* <DEDUP_REMOVED lines=8> */
.L_x_12122:
[----:B------:R-:W-:Y:S05]  /*262b0*/  BRA `(.L_x_12123) ;  /* 0xffffff2c00d87947 */ /* 0x000fea000383ffff */
.L_x_11882:
[----:B------:R-:W-:Y:S01]  /*262c0*/  BSSY B1, `(.L_x_12124) ;  /* 0x0000008000017945 */ /* 0x000fe20003800000 */
[----:B------:R-:W-:Y:S02]  /*262d0*/  IMAD.MOV.U32 R13, RZ, RZ, R21 ;  /* 0x000000ffff0d7224 */ /* 0x000fe400078e0015 */
[----:B------:R-:W-:Y:S02]  /*262e0*/  IMAD.MOV.U32 R12, RZ, RZ, 0x3 ;  /* 0x00000003ff0c7424 */ /* 0x000fe400078e00ff */
[----:B------:R-:W-:Y:S02]  /*262f0*/  IMAD.MOV.U32 R11, RZ, RZ, 0x181f ;  /* 0x0000181fff0b7424 */ /* 0x000fe400078e00ff */
[----:B----4-:R-:W-:-:S07]  /*26300*/  IMAD.MOV.U32 R15, RZ, RZ, -0x1 ;  /* 0xffffffffff0f7424 */ /* 0x010fce00078e00ff */
[----:B0123--:R-:W-:Y:S05]  /*26310*/  WARPSYNC.COLLECTIVE R15, `(.L_x_12125) ;  /* 0x000000000f087348 */ /* 0x00ffea0003c00000 */
[----:B--2---:R2:W4:Y:S02]  /*26320*/  SHFL.IDX P6, R14, R13, R12, R11 ;  /* 0x0000000c0d0e7389 */ /* 0x00452400000c000b */
[----:B01234-:R-:W-:Y:S01]  /*26330*/  ENDCOLLECTIVE ;  /* 0x000000000000791b */ /* 0x01ffe20003800000 */
.L_x_12125:
[----:B------:R-:W-:Y:S05]  /*26340*/  BSYNC B1 ;  /* 0x0000000000017941 */ /* 0x000fea0003800000 */
.L_x_12124:
        /* <DEDUP_REMOVED lines=8> */
.L_x_12126:
[----:B------:R-:W-:Y:S05]  /*263d0*/  BRA `(.L_x_12127) ;  /* 0xffffff3000047947 */ /* 0x000fea000383ffff */
.L_x_11884:
[----:B------:R-:W-:Y:S02]  /*263e0*/  IMAD.MOV.U32 R13, RZ, RZ, R6 ;  /* 0x000000ffff0d7224 */ /* 0x000fe400078e0006 */
[----:B------:R-:W-:Y:S02]  /*263f0*/  IMAD.MOV.U32 R12, RZ, RZ, RZ ;  /* 0x000000ffff0c7224 */ /* 0x000fe400078e00ff */
[----:B------:R-:W-:Y:S02]  /*26400*/  IMAD.MOV.U32 R11, RZ, RZ, 0x1c1f ;  /* 0x00001c1fff0b7424 */ /* 0x000fe400078e00ff */
[----:B------:R-:W-:-:S07]  /*26410*/  IMAD.MOV.U32 R15, RZ, RZ, -0x1 ;  /* 0xffffffffff0f7424 */ /* 0x000fce00078e00ff */
[----:B------:R-:W-:Y:S05]  /*26420*/  WARPSYNC.COLLECTIVE R15, `(.L_x_12128) ;  /* 0x000000000f087348 */ /* 0x000fea0003c00000 */
[----:B------:R0:W1:Y:S02]  /*26430*/  SHFL.IDX P6, R14, R13, R12, R11 ;  /* 0x0000000c0d0e7389 */ /* 0x00006400000c000b */
[----:B01----:R-:W-:Y:S01]  /*26440*/  ENDCOLLECTIVE ;  /* 0x000000000000791b */ /* 0x003fe20003800000 */
.L_x_12128:
[----:B------:R-:W-:Y:S02]  /*26450*/  IMAD.MOV.U32 R13, RZ, RZ, R3 ;  /* 0x000000ffff0d7224 */ /* 0x000fe400078e0003 */
[----:B------:R-:W-:-:S07]  /*26460*/  IMAD.MOV.U32 R10, RZ, RZ, R14 ;  /* 0x000000ffff0a7224 */ /* 0x000fce00078e000e */
[----:B------:R-:W-:Y:S05]  /*26470*/  WARPSYNC.COLLECTIVE R15, `(.L_x_12129) ;  /* 0x000000000f087348 */ /* 0x000fea0003c00000 */
[----:B------:R0:W1:Y:S02]  /*26480*/  SHFL.IDX P6, R14, R13, R12, R11 ;  /* 0x0000000c0d0e7389 */ /* 0x00006400000c000b */
[----:B01----:R-:W-:Y:S01]  /*26490*/  ENDCOLLECTIVE ;  /* 0x000000000000791b */ /* 0x003fe20003800000 */
.L_x_12129:
[----:B------:R-:W-:Y:S01]  /*264a0*/  IMAD.MOV.U32 R11, RZ, RZ, R14 ;  /* 0x000000ffff0b7224 */ /* 0x000fe200078e000e */
[----:B------:R-:W-:Y:S06]  /*264b0*/  BRA `(.L_x_12130) ;  /* 0xffffff3000e87947 */ /* 0x000fec000383ffff */
.L_x_11887:
        /* <DEDUP_REMOVED lines=8> */
.L_x_12132:
[----:B------:R-:W-:Y:S05]  /*26540*/  BSYNC B1 ;  /* 0x0000000000017941 */ /* 0x000fea0003800000 */
.L_x_12131:
        /* <DEDUP_REMOVED lines=8> */
.L_x_12133:
[----:B------:R-:W-:Y:S05]  /*265d0*/  BRA `(.L_x_12134) ;  /* 0xffffff40002c7947 */ /* 0x000fea000383ffff */
.L_x_11891:
[----:B------:R-:W-:Y:S02]  /*265e0*/  IMAD.MOV.U32 R13, RZ, RZ, R4 ;  /* 0x000000ffff0d7224 */ /* 0x000fe400078e0004 */
[----:B------:R-:W-:Y:S02]  /*265f0*/  IMAD.MOV.U32 R12, RZ, RZ, RZ ;  /* 0x000000ffff0c7224 */ /* 0x000fe400078e00ff */
[----:B------:R-:W-:Y:S02]  /*26600*/  IMAD.MOV.U32 R11, RZ, RZ, 0x181f ;  /* 0x0000181fff0b7424 */ /* 0x000fe400078e00ff */
[----:B------:R-:W-:-:S07]  /*26610*/  IMAD.MOV.U32 R15, RZ, RZ, -0x1 ;  /* 0xffffffffff0f7424 */ /* 0x000fce00078e00ff */
[----:B--23--:R-:W-:Y:S05]  /*26620*/  WARPSYNC.COLLECTIVE R15, `(.L_x_12135) ;  /* 0x000000000f087348 */ /* 0x00cfea0003c00000 */
[----:B------:R0:W1:Y:S02]  /*26630*/  SHFL.IDX P6, R14, R13, R12, R11 ;  /* 0x0000000c0d0e7389 */ /* 0x00006400000c000b */
[----:B0123--:R-:W-:Y:S01]  /*26640*/  ENDCOLLECTIVE ;  /* 0x000000000000791b */ /* 0x00ffe20003800000 */
.L_x_12135:
[----:B------:R-:W-:Y:S02]  /*26650*/  IMAD.MOV.U32 R13, RZ, RZ, R0 ;  /* 0x000000ffff0d7224 */ /* 0x000fe400078e0000 */
[----:B------:R-:W-:-:S07]  /*26660*/  IMAD.MOV.U32 R3, RZ, RZ, R14 ;  /* 0x000000ffff037224 */ /* 0x000fce00078e000e */
[----:B------:R-:W-:Y:S05]  /*26670*/  WARPSYNC.COLLECTIVE R15, `(.L_x_12136) ;  /* 0x000000000f087348 */ /* 0x000fea0003c00000 */
[----:B------:R0:W1:Y:S02]  /*26680*/  SHFL.IDX P6, R14, R13, R12, R11 ;  /* 0x0000000c0d0e7389 */ /* 0x00006400000c000b */
[----:B01----:R-:W-:Y:S01]  /*26690*/  ENDCOLLECTIVE ;  /* 0x000000000000791b */ /* 0x003fe20003800000 */
.L_x_12136:
[----:B------:R-:W-:Y:S05]  /*266a0*/  BRA `(.L_x_12137) ;  /* 0xffffff54008c7947 */ /* 0x000fea000383ffff */
.L_x_11894:
[----:B------:R-:W-:Y:S01]  /*266b0*/  BSSY B1, `(.L_x_12138) ;  /* 0x0000008000017945 */ /* 0x000fe20003800000 */
[----:B-1----:R-:W-:Y:S02]  /*266c0*/  IMAD.MOV.U32 R13, RZ, RZ, R4 ;  /* 0x000000ffff0d7224 */ /* 0x002fe400078e0004 */
[----:B------:R-:W-:Y:S02]  /*266d0*/  IMAD.MOV.U32 R12, RZ, RZ, 0x1 ;  /* 0x00000001ff0c7424 */ /* 0x000fe400078e00ff */
[----:B------:R-:W-:Y:S02]  /*266e0*/  IMAD.MOV.U32 R11, RZ, RZ, 0x181f ;  /* 0x0000181fff0b7424 */ /* 0x000fe400078e00ff */
[----:B------:R-:W-:-:S07]  /*266f0*/  IMAD.MOV.U32 R15, RZ, RZ, -0x1 ;  /* 0xffffffffff0f7424 */ /* 0x000fce00078e00ff */
[----:B0-234-:R-:W-:Y:S05]  /*26700*/  WARPSYNC.COLLECTIVE R15, `(.L_x_12139) ;  /* 0x000000000f087348 */ /* 0x01dfea0003c00000 */
[----:B----4-:R1:W4:Y:S02]  /*26710*/  SHFL.IDX P6, R14, R13, R12, R11 ;  /* 0x0000000c0d0e7389 */ /* 0x01032400000c000b */
[----:B01234-:R-:W-:Y:S01]  /*26720*/  ENDCOLLECTIVE ;  /* 0x000000000000791b */ /* 0x01ffe20003800000 */
.L_x_12139:
[----:B------:R-:W-:Y:S05]  /*26730*/  BSYNC B1 ;  /* 0x0000000000017941 */ /* 0x000fea0003800000 */
.L_x_12138:
        /* <DEDUP_REMOVED lines=8> */
.L_x_12140:
[----:B------:R-:W-:Y:S05]  /*267c0*/  BRA `(.L_x_12141) ;  /* 0xffffff5400bc7947 */ /* 0x000fea000383ffff */
.L_x_11897:
        /* <DEDUP_REMOVED lines=8> */
.L_x_12143:
[----:B------:R-:W-:Y:S05]  /*26850*/  BSYNC B1 ;  /* 0x0000000000017941 */ /* 0x000fea0003800000 */
.L_x_12142:
        /* <DEDUP_REMOVED lines=8> */
.L_x_12144:
[----:B------:R-:W-:Y:S05]  /*268e0*/  BRA `(.L_x_12145) ;  /* 0xffffff5400e87947 */ /* 0x000fea000383ffff */
.L_x_11900:
        /* <DEDUP_REMOVED lines=8> */
.L_x_12147:
[----:B------:R-:W-:Y:S05]  /*26970*/  BSYNC B1 ;  /* 0x0000000000017941 */ /* 0x000fea0003800000 */
.L_x_12146:
        /* <DEDUP_REMOVED lines=8> */
.L_x_12148:
[----:B------:R-:W-:Y:S05]  /*26a00*/  BRA `(.L_x_12149) ;  /* 0xffffff5800147947 */ /* 0x000fea000383ffff */
.L_x_11927:
[----:B------:R-:W1:Y:S01]  /*26a10*/  S2R R11, SR_TID.X ;  /* 0x00000000000b7919 */ /* 0x000e620000002100 */
[----:B------:R-:W-:Y:S01]  /*26a20*/  BSSY B1, `(.L_x_12150) ;  /* 0x000000a000017945 */ /* 0x000fe20003800000 */
[----:B------:R-:W-:Y:S02]  /*26a30*/  IMAD.MOV.U32 R12, RZ, RZ, RZ ;  /* 0x000000ffff0c7224 */ /* 0x000fe400078e00ff */
[----:B0-----:R-:W-:Y:S01]  /*26a40*/  IMAD.MOV.U32 R15, RZ, RZ, -0x1 ;  /* 0xffffffffff0f7424 */ /* 0x001fe200078e00ff */
[----:B-1----:R-:W-:-:S04]  /*26a50*/  SHF.R.U32.HI R11, RZ, 0x5, R11 ;  /* 0x00000005ff0b7819 */ /* 0x002fc8000001160b */
[----:B------:R-:W-:-:S05]  /*26a60*/  LOP3.LUT R11, R11, 0x3, RZ, 0xc0, !PT ;  /* 0x000000030b0b7812 */ /* 0x000fca00078ec0ff */
[----:B------:R-:W-:Y:S02]  /*26a70*/  IMAD.MOV.U32 R13, RZ, RZ, R11 ;  /* 0x000000ffff0d7224 */ /* 0x000fe400078e000b */
[----:B------:R-:W-:-:S07]  /*26a80*/  IMAD.MOV.U32 R11, RZ, RZ, 0x1f ;  /* 0x0000001fff0b7424 */ /* 0x000fce00078e00ff */
[----:B------:R-:W-:Y:S05]  /*26a90*/  WARPSYNC.COLLECTIVE R15, `(.L_x_12151) ;  /* 0x000000000f087348 */ /* 0x000fea0003c00000 */
[----:B------:R0:W1:Y:S02]  /*26aa0*/  SHFL.IDX P6, R14, R13, R12, R11 ;  /* 0x0000000c0d0e7389 */ /* 0x00006400000c000b */
[----:B01----:R-:W-:Y:S01]  /*26ab0*/  ENDCOLLECTIVE ;  /* 0x000000000000791b */ /* 0x003fe20003800000 */
.L_x_12151:
[----:B------:R-:W-:Y:S05]  /*26ac0*/  BSYNC B1 ;  /* 0x0000000000017941 */ /* 0x000fea0003800000 */
.L_x_12150:
[----:B------:R-:W-:Y:S05]  /*26ad0*/  BRA `(.L_x_12152) ;  /* 0xffffff7800347947 */ /* 0x000fea000383ffff */
.L_x_11929:
[----:B------:R-:W-:Y:S01]  /*26ae0*/  BSSY B1, `(.L_x_12153) ;  /* 0x0000006000017945 */ /* 0x000fe20003800000 */
[----:B0-----:R-:W-:-:S07]  /*26af0*/  IMAD.MOV.U32 R15, RZ, RZ, -0x1 ;  /* 0xffffffffff0f7424 */ /* 0x001fce00078e00ff */
[----:B-1----:R-:W-:Y:S05]  /*26b00*/  WARPSYNC.COLLECTIVE R15, `(.L_x_12154) ;  /* 0x000000000f0c7348 */ /* 0x002fea0003c00000 */
[----:B------:R-:W-:Y:S02]  /*26b10*/  ELECT P6, UR62, PT ;  /* 0x00000000003e782f */ /* 0x000fe400038c0000 */
[----:B------:R-:W-:Y:S01]  /*26b20*/  MOV R14, UR62 ;  /* 0x0000003e000e7c02 */ /* 0x000fe20008000f00 */
[----:B-1----:R-:W-:Y:S10]  /*26b30*/  ENDCOLLECTIVE ;  /* 0x000000000000791b */ /* 0x002ff40003800000 */
.L_x_12154:
[----:B------:R-:W-:Y:S05]  /*26b40*/  BSYNC B1 ;  /* 0x0000000000017941 */ /* 0x000fea0003800000 */
.L_x_12153:
[----:B------:R-:W-:Y:S05]  /*26b50*/  BRA `(.L_x_11928) ;  /* 0xffffff78002c7947 */ /* 0x000fea000383ffff */
.L_x_11931:
[----:B-1----:R1:W2:Y:S02]  /*26b60*/  SYNCS.PHASECHK.TRANS64.TRYWAIT P0, [R19+URZ+0x22820], R6 ;  /* 0x02282006130075a7 */ /* 0x0022a4000800017f */
[----:B--2---:R-:W-:Y:S05]  /*26b70*/  @!P0 NANOSLEEP.SYNCS 0x989680 ;  /* 0x009896800000895d */ /* 0x004fea0003900000 */
[----:B------:R-:W2:Y:S02]  /*26b80*/  @!P0 SYNCS.PHASECHK.TRANS64 P0, [R19+URZ+0x22820], R6 ;  /* 0x02282006130085a7 */ /* 0x000ea4000800007f */
[----:B--2---:R-:W-:Y:S05]  /*26b90*/  @!P0 BRA `(.L_x_11931) ;  /* 0xfffffffc00f08947 */ /* 0x004fea000383ffff */
[----:B------:R-:W-:Y:S05]  /*26ba0*/  BRA `(.L_x_12155) ;  /* 0xffffff78003c7947 */ /* 0x000fea000383ffff */
.L_x_11935:
[----:B--2---:R2:W3:Y:S02]  /*26bb0*/  SYNCS.PHASECHK.TRANS64.TRYWAIT P0, [R7+URZ+0x228a0], R10 ;  /* 0x0228a00a070075a7 */ /* 0x0044e4000800017f */
[----:B---3--:R-:W-:Y:S05]  /*26bc0*/  @!P0 NANOSLEEP.SYNCS 0x989680 ;  /* 0x009896800000895d */ /* 0x008fea0003900000 */
[----:B------:R-:W3:Y:S02]  /*26bd0*/  @!P0 SYNCS.PHASECHK.TRANS64 P0, [R7+URZ+0x228a0], R10 ;  /* 0x0228a00a070085a7 */ /* 0x000ee4000800007f */
[----:B---3--:R-:W-:Y:S05]  /*26be0*/  @!P0 BRA `(.L_x_11935) ;  /* 0xfffffffc00f08947 */ /* 0x008fea000383ffff */
[----:B------:R-:W-:Y:S05]  /*26bf0*/  BRA `(.L_x_12156) ;  /* 0xffffff78005c7947 */ /* 0x000fea000383ffff */
.L_x_11940:
[----:B-1----:R1:W3:Y:S02]  /*26c00*/  SYNCS.PHASECHK.TRANS64.TRYWAIT P0, [R7+URZ+0x228c0], R10 ;  /* 0x0228c00a070075a7 */ /* 0x0022e4000800017f */
[----:B---3--:R-:W-:Y:S05]  /*26c10*/  @!P0 NANOSLEEP.SYNCS 0x989680 ;  /* 0x009896800000895d */ /* 0x008fea0003900000 */
[----:B------:R-:W3:Y:S02]  /*26c20*/  @!P0 SYNCS.PHASECHK.TRANS64 P0, [R7+URZ+0x228c0], R10 ;  /* 0x0228c00a070085a7 */ /* 0x000ee4000800007f */
[----:B---3--:R-:W-:Y:S05]  /*26c30*/  @!P0 BRA `(.L_x_11940) ;  /* 0xfffffffc00f08947 */ /* 0x008fea000383ffff */
[----:B------:R-:W-:Y:S05]  /*26c40*/  BRA `(.L_x_12157) ;  /* 0xffffff7800dc7947 */ /* 0x000fea000383ffff */
.L_x_11950:
[----:B-1----:R1:W2:Y:S02]  /*26c50*/  SYNCS.PHASECHK.TRANS64.TRYWAIT P1, [R6+URZ+0x228a0], R7 ;  /* 0x0228a007060075a7 */ /* 0x0022a4000802017f */
[----:B--2---:R-:W-:Y:S05]  /*26c60*/  @!P1 NANOSLEEP.SYNCS 0x989680 ;  /* 0x009896800000995d */ /* 0x004fea0003900000 */
[----:B------:R-:W2:Y:S02]  /*26c70*/  @!P1 SYNCS.PHASECHK.TRANS64 P1, [R6+URZ+0x228a0], R7 ;  /* 0x0228a007060095a7 */ /* 0x000ea4000802007f */
[----:B--2---:R-:W-:Y:S05]  /*26c80*/  @!P1 BRA `(.L_x_11950) ;  /* 0xfffffffc00f09947 */ /* 0x004fea000383ffff */
[----:B------:R-:W-:Y:S05]  /*26c90*/  BRA `(.L_x_12158) ;  /* 0xffffff80006c7947 */ /* 0x000fea000383ffff */
.L_x_11955:
[----:B--2---:R2:W3:Y:S02]  /*26ca0*/  SYNCS.PHASECHK.TRANS64.TRYWAIT P1, [R6+URZ+0x228c0], R7 ;  /* 0x0228c007060075a7 */ /* 0x0044e4000802017f */
[----:B---3--:R-:W-:Y:S05]  /*26cb0*/  @!P1 NANOSLEEP.SYNCS 0x989680 ;  /* 0x009896800000995d */ /* 0x008fea0003900000 */
[----:B------:R-:W3:Y:S02]  /*26cc0*/  @!P1 SYNCS.PHASECHK.TRANS64 P1, [R6+URZ+0x228c0], R7 ;  /* 0x0228c007060095a7 */ /* 0x000ee4000802007f */
[----:B---3--:R-:W-:Y:S05]  /*26cd0*/  @!P1 BRA `(.L_x_11955) ;  /* 0xfffffffc00f09947 */ /* 0x008fea000383ffff */
[----:B------:R-:W-:Y:S05]  /*26ce0*/  BRA `(.L_x_12159) ;  /* 0xffffff8000e87947 */ /* 0x000fea000383ffff */
.L_x_11981:
        /* <DEDUP_REMOVED lines=11> */
.L_x_12161:
[----:B------:R-:W-:Y:S05]  /*26da0*/  BSYNC B0 ;  /* 0x0000000000007941 */ /* 0x000fea0003800000 */
.L_x_12160:
[----:B------:R-:W-:Y:S05]  /*26db0*/  BRA `(.L_x_12162) ;  /* 0xffffff94007c7947 */ /* 0x000fea000383ffff */
.L_x_11983:
[----:B------:R-:W-:Y:S01]  /*26dc0*/  BSSY B0, `(.L_x_12163) ;  /* 0x0000006000007945 */ /* 0x000fe20003800000 */
[----:B0-----:R-:W-:-:S07]  /*26dd0*/  IMAD.MOV.U32 R15, RZ, RZ, -0x1 ;  /* 0xffffffffff0f7424 */ /* 0x001fce00078e00ff */
[----:B-12---:R-:W-:Y:S05]  /*26de0*/  WARPSYNC.COLLECTIVE R15, `(.L_x_12164) ;  /* 0x000000000f0c7348 */ /* 0x006fea0003c00000 */
[----:B------:R-:W-:Y:S02]  /*26df0*/  ELECT P6, UR62, PT ;  /* 0x00000000003e782f */ /* 0x000fe400038c0000 */
[----:B------:R-:W-:Y:S01]  /*26e00*/  MOV R14, UR62 ;  /* 0x0000003e000e7c02 */ /* 0x000fe20008000f00 */
[----:B-12---:R-:W-:Y:S10]  /*26e10*/  ENDCOLLECTIVE ;  /* 0x000000000000791b */ /* 0x006ff40003800000 */
.L_x_12164:
[----:B------:R-:W-:Y:S05]  /*26e20*/  BSYNC B0 ;  /* 0x0000000000007941 */ /* 0x000fea0003800000 */
.L_x_12163:
[----:B------:R-:W-:Y:S05]  /*26e30*/  BRA `(.L_x_12165) ;  /* 0xffffff9400807947 */ /* 0x000fea000383ffff */
.L_x_11985:
[----:B---3--:R3:W4:Y:S02]  /*26e40*/  SYNCS.PHASECHK.TRANS64.TRYWAIT P0, [R0+URZ+0x22840], R2 ;  /* 0x02284002000075a7 */ /* 0x008724000800017f */
[----:B----4-:R-:W-:Y:S05]  /*26e50*/  @!P0 NANOSLEEP.SYNCS 0x989680 ;  /* 0x009896800000895d */ /* 0x010fea0003900000 */
[----:B------:R-:W4:Y:S02]  /*26e60*/  @!P0 SYNCS.PHASECHK.TRANS64 P0, [R0+URZ+0x22840], R2 ;  /* 0x02284002000085a7 */ /* 0x000f24000800007f */
[----:B----4-:R-:W-:Y:S05]  /*26e70*/  @!P0 BRA `(.L_x_11985) ;  /* 0xfffffffc00f08947 */ /* 0x010fea000383ffff */
[----:B------:R-:W-:Y:S05]  /*26e80*/  BRA `(.L_x_12166) ;  /* 0xffffff9400e47947 */ /* 0x000fea000383ffff */
.L_x_11989:
        /* <DEDUP_REMOVED lines=13> */
.L_x_12167:
[----:B------:R-:W-:Y:S02]  /*26f60*/  IMAD.MOV.U32 R13, RZ, RZ, R4 ;  /* 0x000000ffff0d7224 */ /* 0x000fe400078e0004 */
[----:B------:R-:W-:-:S07]  /*26f70*/  IMAD.MOV.U32 R6, RZ, RZ, R14 ;  /* 0x000000ffff067224 */ /* 0x000fce00078e000e */
[----:B------:R-:W-:Y:S05]  /*26f80*/  WARPSYNC.COLLECTIVE R15, `(.L_x_12168) ;  /* 0x000000000f087348 */ /* 0x000fea0003c00000 */
[----:B------:R0:W1:Y:S02]  /*26f90*/  SHFL.IDX P6, R14, R13, R12, R11 ;  /* 0x0000000c0d0e7389 */ /* 0x00006400000c000b */
[----:B01----:R-:W-:Y:S01]  /*26fa0*/  ENDCOLLECTIVE ;  /* 0x000000000000791b */ /* 0x003fe20003800000 */
.L_x_12168:
[----:B------:R-:W-:Y:S02]  /*26fb0*/  IMAD.MOV.U32 R13, RZ, RZ, R3 ;  /* 0x000000ffff0d7224 */ /* 0x000fe400078e0003 */
[----:B------:R-:W-:Y:S02]  /*26fc0*/  IMAD.MOV.U32 R12, RZ, RZ, 0x1 ;  /* 0x00000001ff0c7424 */ /* 0x000fe400078e00ff */
[----:B------:R-:W-:-:S07]  /*26fd0*/  IMAD.MOV.U32 R7, RZ, RZ, R14 ;  /* 0x000000ffff077224 */ /* 0x000fce00078e000e */
[----:B------:R-:W-:Y:S05]  /*26fe0*/  WARPSYNC.COLLECTIVE R15, `(.L_x_12169) ;  /* 0x000000000f087348 */ /* 0x000fea0003c00000 */
[----:B------:R0:W1:Y:S02]  /*26ff0*/  SHFL.IDX P6, R14, R13, R12, R11 ;  /* 0x0000000c0d0e7389 */ /* 0x00006400000c000b */
[----:B01----:R-:W-:Y:S01]  /*27000*/  ENDCOLLECTIVE ;  /* 0x000000000000791b */ /* 0x003fe20003800000 */
.L_x_12169:
        /* <DEDUP_REMOVED lines=15> */
.L_x_12170:
[----:B------:R-:W-:Y:S02]  /*27100*/  IMAD.MOV.U32 R13, RZ, RZ, R3 ;  /* 0x000000ffff0d7224 */ /* 0x000fe400078e0003 */
[----:B------:R-:W-:Y:S02]  /*27110*/  IMAD.MOV.U32 R12, RZ, RZ, 0x2 ;  /* 0x00000002ff0c7424 */ /* 0x000fe400078e00ff */
[----:B------:R-:W-:-:S07]  /*27120*/  IMAD.MOV.U32 R5, RZ, RZ, R14 ;  /* 0x000000ffff057224 */ /* 0x000fce00078e000e */
[----:B------:R-:W-:Y:S05]  /*27130*/  WARPSYNC.COLLECTIVE R15, `(.L_x_12171) ;  /* 0x000000000f087348 */ /* 0x000fea0003c00000 */
[----:B------:R0:W1:Y:S02]  /*27140*/  SHFL.IDX P6, R14, R13, R12, R11 ;  /* 0x0000000c0d0e7389 */ /* 0x00006400000c000b */
[----:B01----:R-:W-:Y:S01]  /*27150*/  ENDCOLLECTIVE ;  /* 0x000000000000791b */ /* 0x003fe20003800000 */
.L_x_12171:
        /* <DEDUP_REMOVED lines=15> */
.L_x_12172:
[----:B------:R-:W-:Y:S02]  /*27250*/  IMAD.MOV.U32 R13, RZ, RZ, R3 ;  /* 0x000000ffff0d7224 */ /* 0x000fe400078e0003 */
[----:B------:R-:W-:Y:S02]  /*27260*/  IMAD.MOV.U32 R12, RZ, RZ, 0x3 ;  /* 0x00000003ff0c7424 */ /* 0x000fe400078e00ff */
[----:B------:R-:W-:-:S07]  /*27270*/  IMAD.MOV.U32 R5, RZ, RZ, R14 ;  /* 0x000000ffff057224 */ /* 0x000fce00078e000e */
[----:B------:R-:W-:Y:S05]  /*27280*/  WARPSYNC.COLLECTIVE R15, `(.L_x_12173) ;  /* 0x000000000f087348 */ /* 0x000fea0003c00000 */
[----:B------:R0:W1:Y:S02]  /*27290*/  SHFL.IDX P6, R14, R13, R12, R11 ;  /* 0x0000000c0d0e7389 */ /* 0x00006400000c000b */
[----:B01----:R-:W-:Y:S01]  /*272a0*/  ENDCOLLECTIVE ;  /* 0x000000000000791b */ /* 0x003fe20003800000 */
.L_x_12173:
        /* <DEDUP_REMOVED lines=15> */
.L_x_12174:
[----:B------:R-:W-:Y:S02]  /*273a0*/  IMAD.MOV.U32 R13, RZ, RZ, R3 ;  /* 0x000000ffff0d7224 */ /* 0x000fe400078e0003 */
[----:B------:R-:W-:Y:S02]  /*273b0*/  IMAD.MOV.U32 R12, RZ, RZ, 0x4 ;  /* 0x00000004ff0c7424 */ /* 0x000fe400078e00ff */
[----:B------:R-:W-:-:S07]  /*273c0*/  IMAD.MOV.U32 R5, RZ, RZ, R14 ;  /* 0x000000ffff057224 */ /* 0x000fce00078e000e */
[----:B------:R-:W-:Y:S05]  /*273d0*/  WARPSYNC.COLLECTIVE R15, `(.L_x_12175) ;  /* 0x000000000f087348 */ /* 0x000fea0003c00000 */
[----:B------:R0:W1:Y:S02]  /*273e0*/  SHFL.IDX P6, R14, R13, R12, R11 ;  /* 0x0000000c0d0e7389 */ /* 0x00006400000c000b */
[----:B01----:R-:W-:Y:S01]  /*273f0*/  ENDCOLLECTIVE ;  /* 0x000000000000791b */ /* 0x003fe20003800000 */
.L_x_12175:
        /* <DEDUP_REMOVED lines=15> */
.L_x_12176:
[----:B------:R-:W-:Y:S02]  /*274f0*/  IMAD.MOV.U32 R13, RZ, RZ, R3 ;  /* 0x000000ffff0d7224 */ /* 0x000fe400078e0003 */
[----:B------:R-:W-:Y:S02]  /*27500*/  IMAD.MOV.U32 R12, RZ, RZ, 0x5 ;  /* 0x00000005ff0c7424 */ /* 0x000fe400078e00ff */
[----:B------:R-:W-:-:S07]  /*27510*/  IMAD.MOV.U32 R5, RZ, RZ, R14 ;  /* 0x000000ffff057224 */ /* 0x000fce00078e000e */
[----:B------:R-:W-:Y:S05]  /*27520*/  WARPSYNC.COLLECTIVE R15, `(.L_x_12177) ;  /* 0x000000000f087348 */ /* 0x000fea0003c00000 */
[----:B------:R0:W1:Y:S02]  /*27530*/  SHFL.IDX P6, R14, R13, R12, R11 ;  /* 0x0000000c0d0e7389 */ /* 0x00006400000c000b */
[----:B01----:R-:W-:Y:S01]  /*27540*/  ENDCOLLECTIVE ;  /* 0x000000000000791b */ /* 0x003fe20003800000 */
.L_x_12177:
        /* <DEDUP_REMOVED lines=15> */
.L_x_12178:
[----:B------:R-:W-:Y:S02]  /*27640*/  IMAD.MOV.U32 R13, RZ, RZ, R3 ;  /* 0x000000ffff0d7224 */ /* 0x000fe400078e0003 */
[----:B------:R-:W-:Y:S02]  /*27650*/  IMAD.MOV.U32 R12, RZ, RZ, 0x6 ;  /* 0x00000006ff0c7424 */ /* 0x000fe400078e00ff */
[----:B------:R-:W-:-:S07]  /*27660*/  IMAD.MOV.U32 R5, RZ, RZ, R14 ;  /* 0x000000ffff057224 */ /* 0x000fce00078e000e */
[----:B------:R-:W-:Y:S05]  /*27670*/  WARPSYNC.COLLECTIVE R15, `(.L_x_12179) ;  /* 0x000000000f087348 */ /* 0x000fea0003c00000 */
[----:B------:R0:W1:Y:S02]  /*27680*/  SHFL.IDX P6, R14, R13, R12, R11 ;  /* 0x0000000c0d0e7389 */ /* 0x00006400000c000b */
[----:B01----:R-:W-:Y:S01]  /*27690*/  ENDCOLLECTIVE ;  /* 0x000000000000791b */ /* 0x003fe20003800000 */
.L_x_12179:
        /* <DEDUP_REMOVED lines=13> */
.L_x_12180:
        /* <DEDUP_REMOVED lines=8> */
.L_x_12181:
        /* <DEDUP_REMOVED lines=13> */
.L_x_12182:
[----:B------:R-:W-:Y:S01]  /*278c0*/  IMAD.MOV.U32 R3, RZ, RZ, R14 ;  /* 0x000000ffff037224 */ /* 0x000fe200078e000e */
[----:B------:R-:W-:Y:S06]  /*278d0*/  BRA `(.L_x_12183) ;  /* 0xffffff9800647947 */ /* 0x000fec000383ffff */
.L_x_11992:
[----:B0-----:R0:W1:Y:S02]  /*278e0*/  SYNCS.PHASECHK.TRANS64.TRYWAIT P0, [R19+URZ+0x22820], R0 ;  /* 0x02282000130075a7 */ /* 0x001064000800017f */
[----:B-1----:R-:W-:Y:S05]  /*278f0*/  @!P0 NANOSLEEP.SYNCS 0x989680 ;  /* 0x009896800000895d */ /* 0x002fea0003900000 */
[----:B------:R-:W1:Y:S02]  /*27900*/  @!P0 SYNCS.PHASECHK.TRANS64 P0, [R19+URZ+0x22820], R0 ;  /* 0x02282000130085a7 */ /* 0x000e64000800007f */
[----:B-1----:R-:W-:Y:S05]  /*27910*/  @!P0 BRA `(.L_x_11992) ;  /* 0xfffffffc00f08947 */ /* 0x002fea000383ffff */
[----:B------:R-:W-:Y:S05]  /*27920*/  BRA `(.L_x_12184) ;  /* 0xffffff9800c07947 */ /* 0x000fea000383ffff */
.L_x_11996:
[----:B0-----:R0:W1:Y:S02]  /*27930*/  SYNCS.PHASECHK.TRANS64.TRYWAIT P0, [R2+URZ+0x22860], R0 ;  /* 0x02286000020075a7 */ /* 0x001064000800017f */
[----:B-1----:R-:W-:Y:S05]  /*27940*/  @!P0 NANOSLEEP.SYNCS 0x989680 ;  /* 0x009896800000895d */ /* 0x002fea0003900000 */
[----:B------:R-:W1:Y:S02]  /*27950*/  @!P0 SYNCS.PHASECHK.TRANS64 P0, [R2+URZ+0x22860], R0 ;  /* 0x02286000020085a7 */ /* 0x000e64000800007f */
[----:B-1----:R-:W-:Y:S05]  /*27960*/  @!P0 BRA `(.L_x_11996) ;  /* 0xfffffffc00f08947 */ /* 0x002fea000383ffff */
[----:B------:R-:W-:Y:S05]  /*27970*/  BRA `(.L_x_12185) ;  /* 0xffffff9800e47947 */ /* 0x000fea000383ffff */
.L_x_12011:
[----:B-1----:R1:W2:Y:S02]  /*27980*/  SYNCS.PHASECHK.TRANS64.TRYWAIT P0, [R2+URZ+0x22840], R6 ;  /* 0x02284006020075a7 */ /* 0x0022a4000800017f */
[----:B--2---:R-:W-:Y:S05]  /*27990*/  @!P0 NANOSLEEP.SYNCS 0x989680 ;  /* 0x009896800000895d */ /* 0x004fea0003900000 */
[----:B------:R-:W2:Y:S02]  /*279a0*/  @!P0 SYNCS.PHASECHK.TRANS64 P0, [R2+URZ+0x22840], R6 ;  /* 0x02284006020085a7 */ /* 0x000ea4000800007f */
[----:B--2---:R-:W-:Y:S05]  /*279b0*/  @!P0 BRA `(.L_x_12011) ;  /* 0xfffffffc00f08947 */ /* 0x004fea000383ffff */
[----:B------:R-:W-:Y:S05]  /*279c0*/  BRA `(.L_x_12186) ;  /* 0xffffffa400247947 */ /* 0x000fea000383ffff */
.L_x_12016:
[----:B0-----:R0:W2:Y:S02]  /*279d0*/  SYNCS.PHASECHK.TRANS64.TRYWAIT P0, [R2+URZ+0x22860], R6 ;  /* 0x02286006020075a7 */ /* 0x0010a4000800017f */
[----:B--2---:R-:W-:Y:S05]  /*279e0*/  @!P0 NANOSLEEP.SYNCS 0x989680 ;  /* 0x009896800000895d */ /* 0x004fea0003900000 */
[----:B------:R-:W2:Y:S02]  /*279f0*/  @!P0 SYNCS.PHASECHK.TRANS64 P0, [R2+URZ+0x22860], R6 ;  /* 0x02286006020085a7 */ /* 0x000ea4000800007f */
[----:B--2---:R-:W-:Y:S05]  /*27a00*/  @!P0 BRA `(.L_x_12016) ;  /* 0xfffffffc00f08947 */ /* 0x004fea000383ffff */
[----:B------:R-:W-:Y:S05]  /*27a10*/  BRA `(.L_x_12187) ;  /* 0xffffffa400a47947 */ /* 0x000fea000383ffff */
.L_x_12027:
[----:B-1----:R1:W2:Y:S02]  /*27a20*/  SYNCS.PHASECHK.TRANS64.TRYWAIT P0, [R3+URZ+0x22840], R2 ;  /* 0x02284002030075a7 */ /* 0x0022a4000800017f */
[----:B--2---:R-:W-:Y:S05]  /*27a30*/  @!P0 NANOSLEEP.SYNCS 0x989680 ;  /* 0x009896800000895d */ /* 0x004fea0003900000 */
[----:B------:R-:W2:Y:S02]  /*27a40*/  @!P0 SYNCS.PHASECHK.TRANS64 P0, [R3+URZ+0x22840], R2 ;  /* 0x02284002030085a7 */ /* 0x000ea4000800007f */
[----:B--2---:R-:W-:Y:S05]  /*27a50*/  @!P0 BRA `(.L_x_12027) ;  /* 0xfffffffc00f08947 */ /* 0x004fea000383ffff */
[----:B------:R-:W-:Y:S05]  /*27a60*/  BRA `(.L_x_12188) ;  /* 0xffffffac00907947 */ /* 0x000fea000383ffff */
.L_x_12032:
[----:B0-----:R0:W2:Y:S02]  /*27a70*/  SYNCS.PHASECHK.TRANS64.TRYWAIT P0, [R3+URZ+0x22860], R2 ;  /* 0x02286002030075a7 */ /* 0x0010a4000800017f */
[----:B--2---:R-:W-:Y:S05]  /*27a80*/  @!P0 NANOSLEEP.SYNCS 0x989680 ;  /* 0x009896800000895d */ /* 0x004fea0003900000 */
[----:B------:R-:W2:Y:S02]  /*27a90*/  @!P0 SYNCS.PHASECHK.TRANS64 P0, [R3+URZ+0x22860], R2 ;  /* 0x02286002030085a7 */ /* 0x000ea4000800007f */
[----:B--2---:R-:W-:Y:S05]  /*27aa0*/  @!P0 BRA `(.L_x_12032) ;  /* 0xfffffffc00f08947 */ /* 0x004fea000383ffff */
[----:B------:R-:W-:Y:S05]  /*27ab0*/  BRA `(.L_x_12189) ;  /* 0xffffffb0000c7947 */ /* 0x000fea000383ffff */
.L_x_12043:
[----:B-1----:R1:W2:Y:S02]  /*27ac0*/  SYNCS.PHASECHK.TRANS64.TRYWAIT P0, [R3+URZ+0x22840], R2 ;  /* 0x02284002030075a7 */ /* 0x0022a4000800017f */
[----:B--2---:R-:W-:Y:S05]  /*27ad0*/  @!P0 NANOSLEEP.SYNCS 0x989680 ;  /* 0x009896800000895d */ /* 0x004fea0003900000 */
[----:B------:R-:W2:Y:S02]  /*27ae0*/  @!P0 SYNCS.PHASECHK.TRANS64 P0, [R3+URZ+0x22840], R2 ;  /* 0x02284002030085a7 */ /* 0x000ea4000800007f */
[----:B--2---:R-:W-:Y:S05]  /*27af0*/  @!P0 BRA `(.L_x_12043) ;  /* 0xfffffffc00f08947 */ /* 0x004fea000383ffff */
[----:B------:R-:W-:Y:S05]  /*27b00*/  BRA `(.L_x_12190) ;  /* 0xffffffb400dc7947 */ /* 0x000fea000383ffff */
.L_x_12048:
[----:B--2---:R2:W3:Y:S02]  /*27b10*/  SYNCS.PHASECHK.TRANS64.TRYWAIT P0, [R3+URZ+0x22860], R2 ;  /* 0x02286002030075a7 */ /* 0x0044e4000800017f */
[----:B---3--:R-:W-:Y:S05]  /*27b20*/  @!P0 NANOSLEEP.SYNCS 0x989680 ;  /* 0x009896800000895d */ /* 0x008fea0003900000 */
[----:B------:R-:W3:Y:S02]  /*27b30*/  @!P0 SYNCS.PHASECHK.TRANS64 P0, [R3+URZ+0x22860], R2 ;  /* 0x02286002030085a7 */ /* 0x000ee4000800007f */
[----:B---3--:R-:W-:Y:S05]  /*27b40*/  @!P0 BRA `(.L_x_12048) ;  /* 0xfffffffc00f08947 */ /* 0x008fea000383ffff */
[----:B------:R-:W-:Y:S05]  /*27b50*/  BRA `(.L_x_12191) ;  /* 0xffffffb8005c7947 */ /* 0x000fea000383ffff */
.L_x_12060:
[----:B---34-:R-:W3:Y:S01]  /*27b60*/  LDL R0, [R1] ;  /* 0x0000000001007983 */ /* 0x018ee20000100800 */
[----:B------:R-:W-:Y:S01]  /*27b70*/  BSSY B0, `(.L_x_12192) ;  /* 0x0000008000007945 */ /* 0x000fe20003800000 */
[----:B------:R-:W-:Y:S02]  /*27b80*/  IMAD.MOV.U32 R12, RZ, RZ, RZ ;  /* 0x000000ffff0c7224 */ /* 0x000fe400078e00ff */
[----:B------:R-:W-:Y:S02]  /*27b90*/  IMAD.MOV.U32 R11, RZ, RZ, 0x1f ;  /* 0x0000001fff0b7424 */ /* 0x000fe400078e00ff */
[----:B0-----:R-:W-:Y:S02]  /*27ba0*/  IMAD.MOV.U32 R15, RZ, RZ, -0x1 ;  /* 0xffffffffff0f7424 */ /* 0x001fe400078e00ff */
[----:B---3--:R-:W-:-:S07]  /*27bb0*/  IMAD.MOV.U32 R13, RZ, RZ, R0 ;  /* 0x000000ffff0d7224 */ /* 0x008fce00078e0000 */
[----:B-12---:R-:W-:Y:S05]  /*27bc0*/  WARPSYNC.COLLECTIVE R15, `(.L_x_12193) ;  /* 0x000000000f087348 */ /* 0x006fea0003c00000 */
[----:B------:R0:W3:Y:S02]  /*27bd0*/  SHFL.IDX P6, R14, R13, R12, R11 ;  /* 0x0000000c0d0e7389 */ /* 0x0000e400000c000b */
[----:B0123--:R-:W-:Y:S01]  /*27be0*/  ENDCOLLECTIVE ;  /* 0x000000000000791b */ /* 0x00ffe20003800000 */
.L_x_12193:
[----:B------:R-:W-:Y:S05]  /*27bf0*/  BSYNC B0 ;  /* 0x0000000000007941 */ /* 0x000fea0003800000 */
.L_x_12192:
        /* <DEDUP_REMOVED lines=9> */
.L_x_12194:
        /* <DEDUP_REMOVED lines=26> */
.L_x_12195:
        /* <DEDUP_REMOVED lines=8> */
.L_x_12196:
        /* <DEDUP_REMOVED lines=8> */
.L_x_12197:
        /* <DEDUP_REMOVED lines=8> */
.L_x_12198:
        /* <DEDUP_REMOVED lines=8> */
.L_x_12199:
        /* <DEDUP_REMOVED lines=9> */
.L_x_12200:
[----:B------:R-:W-:Y:S01]  /*280c0*/  IMAD.MOV.U32 R9, RZ, RZ, R14 ;  /* 0x000000ffff097224 */ /* 0x000fe200078e000e */
[----:B------:R-:W-:Y:S06]  /*280d0*/  BRA `(.L_x_12201) ;  /* 0xffffffbc00ac7947 */ /* 0x000fec000383ffff */
.L_x_12063:
        /* <DEDUP_REMOVED lines=8> */
.L_x_12203:
[----:B------:R-:W-:Y:S05]  /*28160*/  BSYNC B0 ;  /* 0x0000000000007941 */ /* 0x000fea0003800000 */
.L_x_12202:
        /* <DEDUP_REMOVED lines=10> */
.L_x_12204:
        /* <DEDUP_REMOVED lines=8> */
.L_x_12205:
        /* <DEDUP_REMOVED lines=8> */
.L_x_12206:
        /* <DEDUP_REMOVED lines=8> */
.L_x_12207:
        /* <DEDUP_REMOVED lines=9> */
.L_x_12208:
[----:B------:R-:W-:Y:S01]  /*28420*/  IMAD.MOV.U32 R9, RZ, RZ, R14 ;  /* 0x000000ffff097224 */ /* 0x000fe200078e000e */
[----:B------:R-:W-:Y:S06]  /*28430*/  BRA `(.L_x_12209) ;  /* 0xffffffbc00807947 */ /* 0x000fec000383ffff */
.L_x_12065:
[----:B------:R-:W-:Y:S01]  /*28440*/  BSSY B0, `(.L_x_12210) ;  /* 0x0000006000007945 */ /* 0x000fe20003800000 */
[----:B------:R-:W-:Y:S01]  /*28450*/  PLOP3.LUT P6, PT, P6, PT, PT, 0x8, 0x0 ;  /* 0x000000000000781c */ /* 0x000fe200037ce170 */
[----:B------:R-:W-:-:S12]  /*28460*/  IMAD.MOV.U32 R15, RZ, RZ, -0x1 ;  /* 0xffffffffff0f7424 */ /* 0x000fd800078e00ff */
[----:B0-----:R-:W-:Y:S05]  /*28470*/  WARPSYNC.COLLECTIVE R15, `(.L_x_12211) ;  /* 0x000000000f087348 */ /* 0x001fea0003c00000 */
[----:B------:R-:W-:Y:S01]  /*28480*/  VOTE.ANY R14, PT, P6 ;  /* 0x00000000000e7806 */ /* 0x000fe200030e0100 */
[----:B0-----:R-:W-:Y:S06]  /*28490*/  ENDCOLLECTIVE ;  /* 0x000000000000791b */ /* 0x001fec0003800000 */
.L_x_12211:
[----:B------:R-:W-:Y:S05]  /*284a0*/  BSYNC B0 ;  /* 0x0000000000007941 */ /* 0x000fea0003800000 */
.L_x_12210:
        /* <DEDUP_REMOVED lines=10> */
.L_x_12212:
[----:B------:R-:W-:Y:S02]  /*28550*/  IMAD.MOV.U32 R13, RZ, RZ, R6 ;  /* 0x000000ffff0d7224 */ /* 0x000fe400078e0006 */
[----:B------:R-:W-:-:S07]  /*28560*/  IMAD.MOV.U32 R4, RZ, RZ, R14 ;  /* 0x000000ffff047224 */ /* 0x000fce00078e000e */
[----:B------:R-:W-:Y:S05]  /*28570*/  WARPSYNC.COLLECTIVE R15, `(.L_x_12213) ;  /* 0x000000000f087348 */ /* 0x000fea0003c00000 */
[----:B------:R0:W1:Y:S02]  /*28580*/  SHFL.IDX P6, R14, R13, R12, R11 ;  /* 0x0000000c0d0e7389 */ /* 0x00006400000c000b */
[----:B01----:R-:W-:Y:S01]  /*28590*/  ENDCOLLECTIVE ;  /* 0x000000000000791b */ /* 0x003fe20003800000 */
.L_x_12213:
[----:B------:R-:W-:Y:S02]  /*285a0*/  IMAD.MOV.U32 R6, RZ, RZ, R14 ;  /* 0x000000ffff067224 */ /* 0x000fe400078e000e */
[----:B------:R-:W-:-:S05]  /*285b0*/  IMAD.IADD R10, R3, 0x1, R10 ;  /* 0x00000001030a7824 */ /* 0x000fca00078e020a */
[----:B------:R2:W-:Y:S01]  /*285c0*/  STL [R1+0xc], R10 ;  /* 0x00000c0a01007387 */ /* 0x0005e20000100800 */
[----:B------:R-:W-:Y:S05]  /*285d0*/  BRA `(.L_x_12214) ;  /* 0xffffffbc00607947 */ /* 0x000fea000383ffff */
.L_x_12067:
        /* <DEDUP_REMOVED lines=8> */
.L_x_12216:
[----:B------:R-:W-:Y:S05]  /*28660*/  BSYNC B0 ;  /* 0x0000000000007941 */ /* 0x000fea0003800000 */
.L_x_12215:
[----:B------:R-:W-:Y:S01]  /*28670*/  IMAD.MOV.U32 R8, RZ, RZ, R14 ;  /* 0x000000ffff087224 */ /* 0x000fe200078e000e */
[----:B------:R-:W-:Y:S06]  /*28680*/  BRA `(.L_x_12066) ;  /* 0xffffffbc004c7947 */ /* 0x000fec000383ffff */
.L_x_12073:
[----:B0-----:R0:W1:Y:S02]  /*28690*/  SYNCS.PHASECHK.TRANS64.TRYWAIT P0, [R0+URZ+0x22820], R3 ;  /* 0x02282003000075a7 */ /* 0x001064000800017f */
[----:B-1----:R-:W-:Y:S05]  /*286a0*/  @!P0 NANOSLEEP.SYNCS 0x989680 ;  /* 0x009896800000895d */ /* 0x002fea0003900000 */
[----:B------:R-:W1:Y:S02]  /*286b0*/  @!P0 SYNCS.PHASECHK.TRANS64 P0, [R0+URZ+0x22820], R3 ;  /* 0x02282003000085a7 */ /* 0x000e64000800007f */
[----:B-1----:R-:W-:Y:S05]  /*286c0*/  @!P0 BRA `(.L_x_12073) ;  /* 0xfffffffc00f08947 */ /* 0x002fea000383ffff */
[----:B------:R-:W-:Y:S05]  /*286d0*/  BRA `(.L_x_12217) ;  /* 0xffffffc400e87947 */ /* 0x000fea000383ffff */
.L_x_12074:
        /* <DEDUP_REMOVED lines=11> */
.L_x_12219:
[----:B------:R-:W-:Y:S05]  /*28790*/  BSYNC B0 ;  /* 0x0000000000007941 */ /* 0x000fea0003800000 */
.L_x_12218:
[----:B------:R-:W-:Y:S05]  /*287a0*/  BRA `(.L_x_12220) ;  /* 0xffffffc400d07947 */ /* 0x000fea000383ffff */
.L_x_12075:
[----:B------:R-:W-:Y:S01]  /*287b0*/  BSSY B0, `(.L_x_12221) ;  /* 0x0000006000007945 */ /* 0x000fe20003800000 */
[----:B------:R-:W-:-:S07]  /*287c0*/  IMAD.MOV.U32 R15, RZ, RZ, -0x1 ;  /* 0xffffffffff0f7424 */ /* 0x000fce00078e00ff */
[----:B01-3--:R-:W-:Y:S05]  /*287d0*/  WARPSYNC.COLLECTIVE R15, `(.L_x_12222) ;  /* 0x000000000f0c7348 */ /* 0x00bfea0003c00000 */
[----:B------:R-:W-:Y:S02]  /*287e0*/  ELECT P6, UR62, PT ;  /* 0x00000000003e782f */ /* 0x000fe400038c0000 */
[----:B------:R-:W-:Y:S01]  /*287f0*/  MOV R14, UR62 ;  /* 0x0000003e000e7c02 */ /* 0x000fe20008000f00 */
[----:B01-3--:R-:W-:Y:S10]  /*28800*/  ENDCOLLECTIVE ;  /* 0x000000000000791b */ /* 0x00bff40003800000 */
.L_x_12222:
[----:B------:R-:W-:Y:S05]  /*28810*/  BSYNC B0 ;  /* 0x0000000000007941 */ /* 0x000fea0003800000 */
.L_x_12221:
[----:B------:R-:W-:Y:S05]  /*28820*/  BRA `(.L_x_12223) ;  /* 0xffffffc400c47947 */ /* 0x000fea000383ffff */
.L_x_12077:
[----:B0-----:R0:W1:Y:S02]  /*28830*/  SYNCS.PHASECHK.TRANS64.TRYWAIT P0, [R6+URZ], R5 ;  /* 0x00000005060075a7 */ /* 0x001064000800017f */
[----:B-1----:R-:W-:Y:S05]  /*28840*/  @!P0 NANOSLEEP.SYNCS 0x989680 ;  /* 0x009896800000895d */ /* 0x002fea0003900000 */
[----:B------:R-:W1:Y:S02]  /*28850*/  @!P0 SYNCS.PHASECHK.TRANS64 P0, [R6+URZ], R5 ;  /* 0x00000005060085a7 */ /* 0x000e64000800007f */
[----:B-1----:R-:W-:Y:S05]  /*28860*/  @!P0 BRA `(.L_x_12077) ;  /* 0xfffffffc00f08947 */ /* 0x002fea000383ffff */
[----:B------:R-:W-:Y:S05]  /*28870*/  BRA `(.L_x_12224) ;  /* 0xffffffc800007947 */ /* 0x000fea000383ffff */
.L_x_12078:
[----:B-1----:R1:W2:Y:S02]  /*28880*/  SYNCS.PHASECHK.TRANS64.TRYWAIT P0, [R7+URZ], R2 ;  /* 0x00000002070075a7 */ /* 0x0022a4000800017f */
[----:B--2---:R-:W-:Y:S05]  /*28890*/  @!P0 NANOSLEEP.SYNCS 0x989680 ;  /* 0x009896800000895d */ /* 0x004fea0003900000 */
[----:B------:R-:W2:Y:S02]  /*288a0*/  @!P0 SYNCS.PHASECHK.TRANS64 P0, [R7+URZ], R2 ;  /* 0x00000002070085a7 */ /* 0x000ea4000800007f */
[----:B--2---:R-:W-:Y:S05]  /*288b0*/  @!P0 BRA `(.L_x_12078) ;  /* 0xfffffffc00f08947 */ /* 0x004fea000383ffff */
[----:B------:R-:W-:Y:S05]  /*288c0*/  BRA `(.L_x_12225) ;  /* 0xffffffc400f47947 */ /* 0x000fea000383ffff */
.L_x_12080:
[----:B--2---:R2:W4:Y:S02]  /*288d0*/  SYNCS.PHASECHK.TRANS64.TRYWAIT P0, [R4+URZ], R5 ;  /* 0x00000005040075a7 */ /* 0x004524000800017f */
[----:B----4-:R-:W-:Y:S05]  /*288e0*/  @!P0 NANOSLEEP.SYNCS 0x989680 ;  /* 0x009896800000895d */ /* 0x010fea0003900000 */
[----:B------:R-:W4:Y:S02]  /*288f0*/  @!P0 SYNCS.PHASECHK.TRANS64 P0, [R4+URZ], R5 ;  /* 0x00000005040085a7 */ /* 0x000f24000800007f */
[----:B----4-:R-:W-:Y:S05]  /*28900*/  @!P0 BRA `(.L_x_12080) ;  /* 0xfffffffc00f08947 */ /* 0x010fea000383ffff */
[----:B------:R-:W-:Y:S05]  /*28910*/  BRA `(.L_x_12226) ;  /* 0xffffffc400fc7947 */ /* 0x000fea000383ffff */
.L_x_12227:
        /* <DEDUP_REMOVED lines=14> */
.L_x_15198:


//--------------------- .text._ZN7cutlass13device_kernelIN5flash11enable_sm90INS1_16FlashAttnFwdSm90INS1_25CollectiveMainloopFwdSm90ILi2EN4cute5tupleIJNS5_1CILi1EEES8_S8_EEENS6_IJNS7_ILi128EEENS7_ILi96EEENS7_ILi64EEEEEELi256ENS_10bfloat16_tEfNS_4arch4Sm90ELb0ELb1ELb1ELb1ELb0ELb0ELb1ELb1ELb0ELb1ELb1ELb0EEENS1_21CollectiveEpilogueFwdINS6_IJSA_NS7_ILi256EEESB_EEES9_SE_SG_Li256ELb1ELb1ELb1ELb0EEENS1_36VarlenDynamicPersistentTileSchedulerILi128ELi96ELi256ELi128ELb1ELb1ELb1ELb1ELb0ELb1EEEEEEEEEvNT_6ParamsE --------------------------
	.section	.text._ZN7cutlass13device_kernelIN5flash11enable_sm90INS1_16FlashAttnFwdSm90INS1_25CollectiveMainloopFwdSm90ILi2EN4cute5tupleIJNS5_1CILi1EEES8_S8_EEENS6_IJNS7_ILi128EEENS7_ILi96EEENS7_ILi64EEEEEELi256ENS_10bfloat16_tEfNS_4arch4Sm90ELb0ELb1ELb1ELb1ELb0ELb0ELb1ELb1ELb0ELb1ELb1ELb0EEENS1_21CollectiveEpilogueFwdINS6_IJSA_NS7_ILi256EEESB_EEES9_SE_SG_Li256ELb1ELb1ELb1ELb0EEENS1_36VarlenDynamicPersistentTileSchedulerILi128ELi96ELi256ELi128ELb1ELb1ELb1ELb1ELb0ELb1EEEEEEEEEvNT_6ParamsE,"ax",@progbits
	.align	128
.text._ZN7cutlass13device_kernelIN5flash11enable_sm90INS1_16FlashAttnFwdSm90INS1_25CollectiveMainloopFwdSm90ILi2EN4cute5tupleIJNS5_1CILi1EEES8_S8_EEENS6_IJNS7_ILi128EEENS7_ILi96EEENS7_ILi64EEEEEELi256ENS_10bfloat16_tEfNS_4arch4Sm90ELb0ELb1ELb1ELb1ELb0ELb0ELb1ELb1ELb0ELb1ELb1ELb0EEENS1_21CollectiveEpilogueFwdINS6_IJSA_NS7_ILi256EEESB_EEES9_SE_SG_Li256ELb1ELb1ELb1ELb0EEENS1_36VarlenDynamicPersistentTileSchedulerILi128ELi96ELi256ELi128ELb1ELb1ELb1ELb1ELb0ELb1EEEEEEEEEvNT_6ParamsE:
        .type           _ZN7cutlass13device_kernelIN5flash11enable_sm90INS1_16FlashAttnFwdSm90INS1_25CollectiveMainloopFwdSm90ILi2EN4cute5tupleIJNS5_1CILi1EEES8_S8_EEENS6_IJNS7_ILi128EEENS7_ILi96EEENS7_ILi64EEEEEELi256ENS_10bfloat16_tEfNS_4arch4Sm90ELb0ELb1ELb1ELb1ELb0ELb0ELb1ELb1ELb0ELb1ELb1ELb0EEENS1_21CollectiveEpilogueFwdINS6_IJSA_NS7_ILi256EEESB_EEES9_SE_SG_Li256ELb1ELb1ELb1ELb0EEENS1_36VarlenDynamicPersistentTileSchedulerILi128ELi96ELi256ELi128ELb1ELb1ELb1ELb1ELb0ELb1EEEEEEEEEvNT_6ParamsE,@function
        .size           _ZN7cutlass13device_kernelIN5flash11enable_sm90INS1_16FlashAttnFwdSm90INS1_25CollectiveMainloopFwdSm90ILi2EN4cute5tupleIJNS5_1CILi1EEES8_S8_EEENS6_IJNS7_ILi128EEENS7_ILi96EEENS7_ILi64EEEEEELi256ENS_10bfloat16_tEfNS_4arch4Sm90ELb0ELb1ELb1ELb1ELb0ELb0ELb1ELb1ELb0ELb1ELb1ELb0EEENS1_21CollectiveEpilogueFwdINS6_IJSA_NS7_ILi256EEESB_EEES9_SE_SG_Li256ELb1ELb1ELb1ELb0EEENS1_36VarlenDynamicPersistentTileSchedulerILi128ELi96ELi256ELi128ELb1ELb1ELb1ELb1ELb0ELb1EEEEEEEEEvNT_6ParamsE,(.L_x_15199 - _ZN7cutlass13device_kernelIN5flash11enable_sm90INS1_16FlashAttnFwdSm90INS1_25CollectiveMainloopFwdSm90ILi2EN4cute5tupleIJNS5_1CILi1EEES8_S8_EEENS6_IJNS7_ILi128EEENS7_ILi96EEENS7_ILi64EEEEEELi256ENS_10bfloat16_tEfNS_4arch4Sm90ELb0ELb1ELb1ELb1ELb0ELb0ELb1ELb1ELb0ELb1ELb1ELb0EEENS1_21CollectiveEpilogueFwdINS6_IJSA_NS7_ILi256EEESB_EEES9_SE_SG_Li256ELb1ELb1ELb1ELb0EEENS1_36VarlenDynamicPersistentTileSchedulerILi128ELi96ELi256ELi128ELb1ELb1ELb1ELb1ELb0ELb1EEEEEEEEEvNT_6ParamsE)
        .other          _ZN7cutlass13device_kernelIN5flash11enable_sm90INS1_16FlashAttnFwdSm90INS1_25CollectiveMainloopFwdSm90ILi2EN4cute5tupleIJNS5_1CILi1EEES8_S8_EEENS6_IJNS7_ILi128EEENS7_ILi96EEENS7_ILi64EEEEEELi256ENS_10bfloat16_tEfNS_4arch4Sm90ELb0ELb1ELb1ELb1ELb0ELb0ELb1ELb1ELb0ELb1ELb1ELb0EEENS1_21CollectiveEpilogueFwdINS6_IJSA_NS7_ILi256EEESB_EEES9_SE_SG_Li256ELb1ELb1ELb1ELb0EEENS1_36VarlenDynamicPersistentTileSchedulerILi128ELi96ELi256ELi128ELb1ELb1ELb1ELb1ELb0ELb1EEEEEEEEEvNT_6ParamsE,@"STO_CUDA_ENTRY STV_DEFAULT"
_ZN7cutlass13device_kernelIN5flash11enable_sm90INS1_16FlashAttnFwdSm90INS1_25CollectiveMainloopFwdSm90ILi2EN4cute5tupleIJNS5_1CILi1EEES8_S8_EEENS6_IJNS7_ILi128EEENS7_ILi96EEENS7_ILi64EEEEEELi256ENS_10bfloat16_tEfNS_4arch4Sm90ELb0ELb1ELb1ELb1ELb0ELb0ELb1ELb1ELb0ELb1ELb1ELb0EEENS1_21CollectiveEpilogueFwdINS6_IJSA_NS7_ILi256EEESB_EEES9_SE_SG_Li256ELb1ELb1ELb1ELb0EEENS1_36VarlenDynamicPersistentTileSchedulerILi128ELi96ELi256ELi128ELb1ELb1ELb1ELb1ELb0ELb1EEEEEEEEEvNT_6ParamsE:
        /* <DEDUP_REMOVED lines=22> */
.L_x_12229:
[----:B------:R-:W-:Y:S05]  /*0160*/  BSYNC B0 ;  /* 0x0000000000007941 */ /* 0x000fea0003800000 */
.L_x_12228:
        /* <DEDUP_REMOVED lines=43> */
.L_x_12230:
        /* <DEDUP_REMOVED lines=22> */
.L_x_12231:
        /* <DEDUP_REMOVED lines=18> */
.L_x_12232:
        /* <DEDUP_REMOVED lines=22> */
.L_x_12233:
        /* <DEDUP_REMOVED lines=22> */
.L_x_12234:
[----:B------:R-:W-:Y:S01]  /*0960*/  PLOP3.LUT P0, PT, PT, PT, UP0, 0x80, 0x0 ;  /* 0x000000000000781c */ /* 0x000fe20003f0f008 */
[----:B------:R-:W-:Y:S01]  /*0970*/  UMOV UR36, 0x1 ;  /* 0x0000000100247882 */ /* 0x000fe20000000000 */
[----:B------:R-:W-:Y:S01]  /*0980*/  NOP ;  /* 0x0000000000007918 */ /* 0x000fe20000000000 */
[----:B------:R-:W-:Y:S01]  /*0990*/  USEL UR36, UR36, 0x2, !UP0 ;  /* 0x0000000224247887 */ /* 0x000fe2000c000000 */
[----:B------:R-:W-:Y:S01]  /*09a0*/  ULDC.64 UR40, c[0x0][0x208] ;  /* 0x0000820000287ab9 */ /* 0x000fe20000000a00 */
[----:B0123--:R-:W-:Y:S08]  /*09b0*/  BAR.SYNC.DEFER_BLOCKING 0x0 ;  /* 0x0000000000007b1d */ /* 0x00fff00000010000 */
[----:B------:R-:W-:Y:S05]  /*09c0*/  @!P0 BRA `(.L_x_12235) ;  /* 0x0000024400d48947 */ /* 0x000fea0003800000 */
.L_x_12236:
        /* <DEDUP_REMOVED lines=8> */
[----:B------:R-:W-:Y:S01]  /*0a50*/  IADD3 R2, P1, R16, 0x218, RZ ;  /* 0x0000021810027810 */ /* 0x000fe20007f3e0ff */
[----:B------:R-:W-:Y:S04]  /*0a60*/  STL.64 [R1+0x218], RZ ;  /* 0x000218ff01007387 */ /* 0x000fe80000100a00 */
[----:B------:R-:W-:Y:S01]  /*0a70*/  IMAD.X R3, RZ, RZ, R17, P1 ;  /* 0x000000ffff037224 */ /* 0x000fe200008e0611 */
[----:B------:R-:W-:Y:S04]  /*0a80*/  STL [R1+0x220], RZ ;  /* 0x000220ff01007387 */ /* 0x000fe80000100800 */
[----:B------:R-:W-:Y:S04]  /*0a90*/  STL.64 [R1+0x4c0], R2 ;  /* 0x0004c00201007387 */ /* 0x000fe80000100a00 */
[----:B------:R-:W-:Y:S01]  /*0aa0*/  STL [R1+0x224], RZ ;  /* 0x000224ff01007387 */ /* 0x000fe20000100800 */
[----:B-1----:R-:W-:Y:S01]  /*0ab0*/  ULEA UR4, UR5, UR4, 0x18 ;  /* 0x0000000405047291 */ /* 0x002fe2000f8ec03f */
[----:B0-----:R-:W-:-:S04]  /*0ac0*/  SHF.R.U32.HI R0, RZ, 0x7, R0 ;  /* 0x00000007ff007819 */ /* 0x001fc80000011600 */
[----:B------:R-:W-:-:S13]  /*0ad0*/  ISETP.NE.AND P0, PT, R0, 0x1, PT ;  /* 0x000000010000780c */ /* 0x000fda0003f05270 */
[----:B------:R-:W-:Y:S08]  /*0ae0*/  @!P0 BAR.ARV 0x9, 0x100 ;  /* 0x0244000000008b1d */ /* 0x000ff00000002000 */
[----:B------:R-:W-:Y:S01]  /*0af0*/  BAR.SYNC.DEFER_BLOCKING 0x5, 0x180 ;  /* 0x0146000000007b1d */ /* 0x000fe20000010000 */
[----:B------:R-:W-:-:S05]  /*0b00*/  IADD3 R0, P2, R16, 0x224, RZ ;  /* 0x0000022410007810 */ /* 0x000fca0007f5e0ff */
[----:B------:R0:W-:Y:S02]  /*0b10*/  STL [R1+0x4d0], R0 ;  /* 0x0004d00001007387 */ /* 0x0001e40000100800 */
[----:B0-----:R-:W-:-:S05]  /*0b20*/  IMAD.X R0, RZ, RZ, R17, P2 ;  /* 0x000000ffff007224 */ /* 0x001fca00010e0611 */
[----:B------:R-:W-:Y:S04]  /*0b30*/  STL [R1+0x4cc], R0 ;  /* 0x0004cc0001007387 */ /* 0x000fe80000100800 */
[----:B------:R-:W0:Y:S01]  /*0b40*/  LDS.128 R12, [UR4+0x324d0] ;  /* 0x0324d004ff0c7984 */ /* 0x000e220008000c00 */
[----:B------:R-:W-:Y:S01]  /*0b50*/  ULDC UR4, c[0x0][0xd3c] ;  /* 0x00034f0000047ab9 */ /* 0x000fe20000000800 */
[----:B------:R-:W-:Y:S06]  /*0b60*/  BAR.ARV 0x4, 0x180 ;  /* 0x0106000000007b1d */ /* 0x000fec0000002000 */
[----:B0-----:R-:W-:-:S13]  /*0b70*/  ISETP.GE.AND P0, PT, R15, UR4, PT ;  /* 0x000000040f007c0c */ /* 0x001fda000bf06270 */
[----:B------:R-:W-:Y:S05]  /*0b80*/  @P0 EXIT ;  /* 0x000000000000094d */ /* 0x000fea0003800000 */
[----:B------:R-:W0:Y:S01]  /*0b90*/  S2R R0, SR_TID.X ;  /* 0x0000000000007919 */ /* 0x000e220000002100 */
[----:B------:R-:W-:Y:S02]  /*0ba0*/  R2UR UR5, R13 ;  /* 0x000000000d0572ca */ /* 0x000fe400000e0000 */
[----:B------:R-:W-:Y:S02]  /*0bb0*/  R2UR UR7, R14 ;  /* 0x000000000e0772ca */ /* 0x000fe400000e0000 */
[----:B------:R-:W-:Y:S01]  /*0bc0*/  R2UR UR6, R15 ;  /* 0x000000000f0672ca */ /* 0x000fe200000e0000 */
[----:B0-----:R-:W-:-:S05]  /*0bd0*/  VIADD R216, R0, 0xffffff80 ;  /* 0xffffff8000d87836 */ /* 0x001fca0000000000 */
[----:B------:R-:W-:-:S04]  /*0be0*/  SHF.R.S32.HI R3, RZ, 0x1f, R216 ;  /* 0x0000001fff037819 */ /* 0x000fc800000114d8 */
[CC--:B------:R-:W-:Y:S02]  /*0bf0*/  LEA.HI R0, R3.reuse, R216.reuse, RZ, 0x7 ;  /* 0x000000d803007211 */ /* 0x0c0fe400078f38ff */
[----:B------:R-:W-:Y:S02]  /*0c00*/  LEA.HI R4, R3, R216, RZ, 0x5 ;  /* 0x000000d803047211 */ /* 0x000fe400078f28ff */
[----:B------:R-:W-:-:S03]  /*0c10*/  LOP3.LUT R5, R0, 0xffffff80, RZ, 0xc0, !PT ;  /* 0xffffff8000057812 */ /* 0x000fc600078ec0ff */
[----:B------:R-:W-:Y:S02]  /*0c20*/  IMAD.SHL.U32 R6, R4, 0x20, RZ ;  /* 0x0000002004067824 */ /* 0x000fe400078e00ff */
[----:B------:R-:W-:Y:S01]  /*0c30*/  IMAD.IADD R11, R216, 0x1, -R5 ;  /* 0x00000001d80b7824 */ /* 0x000fe200078e0a05 */
[----:B------:R-:W-:Y:S02]  /*0c40*/  LEA.HI R5, R3, R216, RZ, 0x4 ;  /* 0x000000d803057211 */ /* 0x000fe400078f20ff */
[----:B------:R-:W-:Y:S02]  /*0c50*/  LOP3.LUT R10, R6, 0xfffffc00, RZ, 0xc0, !PT ;  /* 0xfffffc00060a7812 */ /* 0x000fe400078ec0ff */
[----:B------:R-:W-:Y:S01]  /*0c60*/  SHF.R.S32.HI R8, RZ, 0x4, R5 ;  /* 0x00000004ff087819 */ /* 0x000fe20000011405 */
[----:B------:R-:W-:Y:S01]  /*0c70*/  STL [R1+0x4c8], R11 ;  /* 0x0004c80b01007387 */ /* 0x000fe20000100800 */
[----:B------:R-:W-:Y:S02]  /*0c80*/  SHF.R.S32.HI R2, RZ, 0x1f, R11 ;  /* 0x0000001fff027819 */ /* 0x000fe4000001140b */
[----:B------:R-:W-:-:S02]  /*0c90*/  LEA.HI R9, R5, R8, RZ, 0x1 ;  /* 0x0000000805097211 */ /* 0x000fc400078f08ff */
[----:B------:R-:W-:Y:S02]  /*0ca0*/  LEA.HI R4, R2, R11, RZ, 0x2 ;  /* 0x0000000b02047211 */ /* 0x000fe400078f10ff */
[----:B------:R-:W-:Y:S02]  /*0cb0*/  LOP3.LUT R9, R9, 0x1ffffffe, RZ, 0xc0, !PT ;  /* 0x1ffffffe09097812 */ /* 0x000fe400078ec0ff */
[----:B------:R-:W-:Y:S02]  /*0cc0*/  LOP3.LUT R7, R5, 0x3fffff0, RZ, 0xc0, !PT ;  /* 0x03fffff005077812 */ /* 0x000fe400078ec0ff */
[--C-:B------:R-:W-:Y:S01]  /*0cd0*/  SHF.R.S32.HI R5, RZ, 0x2, R4.reuse ;  /* 0x00000002ff057819 */ /* 0x100fe20000011404 */
[----:B------:R-:W-:Y:S01]  /*0ce0*/  IMAD.IADD R9, R8, 0x1, -R9 ;  /* 0x0000000108097824 */ /* 0x000fe200078e0a09 */
[----:B------:R-:W-:Y:S01]  /*0cf0*/  SHF.R.S32.HI R6, RZ, 0x1f, R4 ;  /* 0x0000001fff067819 */ /* 0x000fe20000011404 */
[----:B------:R-:W-:Y:S01]  /*0d00*/  IMAD.IADD R7, R216, 0x1, -R7 ;  /* 0x00000001d8077824 */ /* 0x000fe200078e0a07 */
[----:B------:R-:W-:-:S02]  /*0d10*/  SHF.R.S32.HI R8, RZ, 0x7, R0 ;  /* 0x00000007ff087819 */ /* 0x000fc40000011400 */
[----:B------:R-:W-:Y:S01]  /*0d20*/  LEA.HI R6, R6, R5, RZ, 0x3 ;  /* 0x0000000506067211 */ /* 0x000fe200078f18ff */
[----:B------:R-:W-:Y:S01]  /*0d30*/  IMAD R10, R7, 0x40, R10 ;  /* 0x00000040070a7824 */ /* 0x000fe200078e020a */
[----:B------:R-:W-:Y:S01]  /*0d40*/  LOP3.LUT R4, R4, 0x7ffffffc, RZ, 0xc0, !PT ;  /* 0x7ffffffc04047812 */ /* 0x000fe200078ec0ff */
[----:B------:R-:W-:Y:S01]  /*0d50*/  STL [R1+0x4d4], R8 ;  /* 0x0004d40801007387 */ /* 0x000fe20000100800 */
[----:B------:R-:W-:Y:S01]  /*0d60*/  LOP3.LUT R6, R6, 0xfffffff8, RZ, 0xc0, !PT ;  /* 0xfffffff806067812 */ /* 0x000fe200078ec0ff */
[----:B------:R-:W-:Y:S01]  /*0d70*/  IMAD R9, R9, 0x8, R10 ;  /* 0x0000000809097824 */ /* 0x000fe200078e020a */
[----:B------:R-:W-:Y:S01]  /*0d80*/  LEA.HI R2, R2, R11, RZ, 0x5 ;  /* 0x0000000b02027211 */ /* 0x000fe200078f28ff */
[----:B------:R-:W-:Y:S01]  /*0d90*/  IMAD.IADD R4, R11, 0x1, -R4 ;  /* 0x000000010b047824 */ /* 0x000fe200078e0a04 */
[----:B------:R-:W-:Y:S01]  /*0da0*/  LEA.HI R0, R0, R8, RZ, 0x1 ;  /* 0x0000000800007211 */ /* 0x000fe200078f08ff */
[----:B------:R-:W-:Y:S01]  /*0db0*/  IMAD.IADD R5, R5, 0x1, -R6 ;  /* 0x0000000105057824 */ /* 0x000fe200078e0a06 */
[----:B------:R-:W-:Y:S01]  /*0dc0*/  SHF.R.S32.HI R2, RZ, 0x5, R2 ;  /* 0x00000005ff027819 */ /* 0x000fe20000011402 */
[----:B------:R-:W-:Y:S01]  /*0dd0*/  IMAD.SHL.U32 R179, R4, 0x2, RZ ;  /* 0x0000000204b37824 */ /* 0x000fe200078e00ff */
[----:B------:R-:W-:Y:S01]  /*0de0*/  LOP3.LUT R0, R0, 0x3fffffe, RZ, 0xc0, !PT ;  /* 0x03fffffe00007812 */ /* 0x000fe200078ec0ff */
[----:B------:R-:W-:Y:S01]  /*0df0*/  STL [R1+0x4dc], R9 ;  /* 0x0004dc0901007387 */ /* 0x000fe20000100800 */
[CC--:B------:R-:W-:Y:S01]  /*0e00*/  LEA.HI R7, R3.reuse, R216.reuse, RZ, 0x2 ;  /* 0x000000d803077211 */ /* 0x0c0fe200078f10ff */
[----:B------:R-:W-:Y:S01]  /*0e10*/  IMAD R5, R2, 0x10, R5 ;  /* 0x0000001002057824 */ /* 0x000fe200078e0205 */
[----:B------:R-:W-:Y:S01]  /*0e20*/  LEA.HI R3, R3, R216, RZ, 0x3 ;  /* 0x000000d803037211 */ /* 0x000fe200078f18ff */
[----:B------:R-:W-:Y:S01]  /*0e30*/  IMAD.IADD R0, R8, 0x1, -R0 ;  /* 0x0000000108007824 */ /* 0x000fe200078e0a00 */
[----:B------:R-:W-:Y:S01]  /*0e40*/  LOP3.LUT R7, R7, 0xfffffffc, RZ, 0xc0, !PT ;  /* 0xfffffffc07077812 */ /* 0x000fe200078ec0ff */
[----:B------:R-:W-:Y:S01]  /*0e50*/  VIADD R210, R179, 0x18 ;  /* 0x00000018b3d27836 */ /* 0x000fe20000000000 */
[----:B------:R-:W-:Y:S01]  /*0e60*/  LOP3.LUT R217, R3, 0xfffffff8, RZ, 0xc0, !PT ;  /* 0xfffffff803d97812 */ /* 0x000fe200078ec0ff */
[----:B------:R-:W-:Y:S01]  /*0e70*/  IMAD R178, R0, 0x40, R5 ;  /* 0x0000004000b27824 */ /* 0x000fe200078e0205 */
[----:B------:R-:W-:Y:S01]  /*0e80*/  SHF.R.S32.HI R215, RZ, 0x3, R3 ;  /* 0x00000003ffd77819 */ /* 0x000fe20000011403 */
[C---:B------:R-:W-:Y:S01]  /*0e90*/  VIADD R212, R179.reuse, 0x8 ;  /* 0x00000008b3d47836 */ /* 0x040fe20000000000 */
[----:B------:R-:W-:Y:S01]  /*0ea0*/  SHF.R.S32.HI R0, RZ, 0x1f, R210 ;  /* 0x0000001fff007819 */ /* 0x000fe200000114d2 */
[----:B------:R-:W-:-:S02]  /*0eb0*/  VIADD R211, R179, 0x10 ;  /* 0x00000010b3d37836 */ /* 0x000fc40000000000 */
[C---:B------:R-:W-:Y:S01]  /*0ec0*/  VIADD R207, R179.reuse, 0x30 ;  /* 0x00000030b3cf7836 */ /* 0x040fe20000000000 */
[----:B------:R-:W-:Y:S01]  /*0ed0*/  SHF.R.S32.HI R3, RZ, 0x1f, R212 ;  /* 0x0000001fff037819 */ /* 0x000fe200000114d4 */
[----:B------:R0:W-:Y:S01]  /*0ee0*/  STL [R1+0x4b4], R0 ;  /* 0x0004b40001007387 */ /* 0x0001e20000100800 */
[----:B------:R-:W-:Y:S01]  /*0ef0*/  SHF.R.S32.HI R2, RZ, 0x1f, R211 ;  /* 0x0000001fff027819 */ /* 0x000fe200000114d3 */
[C---:B------:R-:W-:Y:S02]  /*0f00*/  VIADD R209, R179.reuse, 0x20 ;  /* 0x00000020b3d17836 */ /* 0x040fe40000000000 */
[C---:B------:R-:W-:Y:S01]  /*0f10*/  VIADD R208, R179.reuse, 0x28 ;  /* 0x00000028b3d07836 */ /* 0x040fe20000000000 */
[----:B------:R1:W-:Y:S01]  /*0f20*/  STL [R1+0x4bc], R3 ;  /* 0x0004bc0301007387 */ /* 0x0003e20000100800 */
[C---:B------:R-:W-:Y:S02]  /*0f30*/  VIADD R204, R179.reuse, 0x48 ;  /* 0x00000048b3cc7836 */ /* 0x040fe40000000000 */
[C---:B------:R-:W-:Y:S01]  /*0f40*/  VIADD R206, R179.reuse, 0x38 ;  /* 0x00000038b3ce7836 */ /* 0x040fe20000000000 */
[----:B------:R2:W-:Y:S01]  /*0f50*/  STL [R1+0x4b8], R2 ;  /* 0x0004b80201007387 */ /* 0x0005e20000100800 */
[----:B0-----:R-:W-:Y:S01]  /*0f60*/  SHF.R.S32.HI R0, RZ, 0x1f, R207 ;  /* 0x0000001fff007819 */ /* 0x001fe200000114cf */
[----:B------:R-:W-:-:S02]  /*0f70*/  VIADD R205, R179, 0x40 ;  /* 0x00000040b3cd7836 */ /* 0x000fc40000000000 */
[C---:B------:R-:W-:Y:S02]  /*0f80*/  VIADD R201, R179.reuse, 0x60 ;  /* 0x00000060b3c97836 */ /* 0x040fe40000000000 */
[----:B------:R0:W-:Y:S01]  /*0f90*/  STL [R1+0x4a8], R0 ;  /* 0x0004a80001007387 */ /* 0x0001e20000100800 */
[----:B-1----:R-:W-:Y:S01]  /*0fa0*/  SHF.R.S32.HI R3, RZ, 0x1f, R209 ;  /* 0x0000001fff037819 */ /* 0x002fe200000114d1 */
[----:B------:R-:W-:Y:S01]  /*0fb0*/  IMAD.IADD R7, R216, 0x1, -R7 ;  /* 0x00000001d8077824 */ /* 0x000fe200078e0a07 */
[----:B--2---:R-:W-:Y:S01]  /*0fc0*/  SHF.R.S32.HI R2, RZ, 0x1f, R208 ;  /* 0x0000001fff027819 */ /* 0x004fe200000114d0 */
[C---:B------:R-:W-:Y:S02]  /*0fd0*/  VIADD R203, R179.reuse, 0x50 ;  /* 0x00000050b3cb7836 */ /* 0x040fe40000000000 */
[----:B------:R1:W-:Y:S01]  /*0fe0*/  STL [R1+0x4b0], R3 ;  /* 0x0004b00301007387 */ /* 0x0003e20000100800 */
[----:B------:R-:W-:Y:S01]  /*0ff0*/  VIADD R202, R179, 0x58 ;  /* 0x00000058b3ca7836 */ /* 0x000fe20000000000 */
[----:B------:R-:W-:Y:S01]  /*1000*/  LEA.HI R6, R7, R7, RZ, 0x1 ;  /* 0x0000000707067211 */ /* 0x000fe200078f08ff */
[C---:B------:R-:W-:Y:S01]  /*1010*/  VIADD R198, R179.reuse, 0x78 ;  /* 0x00000078b3c67836 */ /* 0x040fe20000000000 */
[----:B0-----:R-:W-:Y:S01]  /*1020*/  SHF.R.S32.HI R0, RZ, 0x1f, R204 ;  /* 0x0000001fff007819 */ /* 0x001fe200000114cc */
[----:B------:R0:W-:Y:S01]  /*1030*/  STL [R1+0x4ac], R2 ;  /* 0x0004ac0201007387 */ /* 0x0001e20000100800 */
[C---:B------:R-:W-:Y:S01]  /*1040*/  VIADD R200, R179.reuse, 0x68 ;  /* 0x00000068b3c87836 */ /* 0x040fe20000000000 */
[----:B------:R-:W-:Y:S01]  /*1050*/  LOP3.LUT R6, R6, 0x1ffffffe, RZ, 0xc0, !PT ;  /* 0x1ffffffe06067812 */ /* 0x000fe200078ec0ff */
[C---:B------:R-:W-:Y:S01]  /*1060*/  VIADD R199, R179.reuse, 0x70 ;  /* 0x00000070b3c77836 */ /* 0x040fe20000000000 */
[----:B------:R2:W-:Y:S01]  /*1070*/  STL [R1+0x49c], R0 ;  /* 0x00049c0001007387 */ /* 0x0005e20000100800 */
[----:B-1----:R-:W-:Y:S01]  /*1080*/  SHF.R.S32.HI R3, RZ, 0x1f, R206 ;  /* 0x0000001fff037819 */ /* 0x002fe200000114ce */
[----:B------:R-:W-:-:S02]  /*1090*/  VIADD R195, R179, 0x90 ;  /* 0x00000090b3c37836 */ /* 0x000fc40000000000 */
[C---:B------:R-:W-:Y:S01]  /*10a0*/  VIADD R197, R179.reuse, 0x80 ;  /* 0x00000080b3c57836 */ /* 0x040fe20000000000 */
[----:B0-----:R-:W-:Y:S01]  /*10b0*/  SHF.R.S32.HI R2, RZ, 0x1f, R205 ;  /* 0x0000001fff027819 */ /* 0x001fe200000114cd */
[----:B------:R0:W-:Y:S01]  /*10c0*/  STL [R1+0x4a4], R3 ;  /* 0x0004a40301007387 */ /* 0x0001e20000100800 */
[----:B------:R-:W-:Y:S01]  /*10d0*/  VIADD R196, R179, 0x88 ;  /* 0x00000088b3c47836 */ /* 0x000fe20000000000 */
[----:B--2---:R-:W-:Y:S02]  /*10e0*/  SHF.R.S32.HI R0, RZ, 0x1f, R201 ;  /* 0x0000001fff007819 */ /* 0x004fe400000114c9 */
[----:B------:R1:W-:Y:S01]  /*10f0*/  STL [R1+0x4a0], R2 ;  /* 0x0004a00201007387 */ /* 0x0003e20000100800 */
[----:B------:R-:W-:Y:S02]  /*1100*/  IMAD.IADD R7, R7, 0x1, -R6 ;  /* 0x0000000107077824 */ /* 0x000fe400078e0a06 */
[----:B------:R-:W-:Y:S01]  /*1110*/  IMAD.IADD R217, R216, 0x1, -R217 ;  /* 0x00000001d8d97824 */ /* 0x000fe200078e0ad9 */
[----:B------:R2:W-:Y:S01]  /*1120*/  STL [R1+0x48c], R0 ;  /* 0x00048c0001007387 */ /* 0x0005e20000100800 */
[----:B------:R-:W-:Y:S01]  /*1130*/  VIADD R194, R179, 0x98 ;  /* 0x00000098b3c27836 */ /* 0x000fe20000000000 */
[----:B0-----:R-:W-:Y:S01]  /*1140*/  SHF.R.S32.HI R3, RZ, 0x1f, R203 ;  /* 0x0000001fff037819 */ /* 0x001fe200000114cb */
[----:B------:R-:W-:-:S02]  /*1150*/  IMAD.SHL.U32 R22, R217, 0x8, RZ ;  /* 0x00000008d9167824 */ /* 0x000fc400078e00ff */
[C---:B------:R-:W-:Y:S01]  /*1160*/  VIADD R193, R179.reuse, 0xa0 ;  /* 0x000000a0b3c17836 */ /* 0x040fe20000000000 */
[----:B-1----:R-:W-:Y:S01]  /*1170*/  SHF.R.S32.HI R2, RZ, 0x1f, R202 ;  /* 0x0000001fff027819 */ /* 0x002fe200000114ca */
[----:B------:R0:W-:Y:S01]  /*1180*/  STL [R1+0x498], R3 ;  /* 0x0004980301007387 */ /* 0x0001e20000100800 */
[C---:B------:R-:W-:Y:S01]  /*1190*/  VIADD R176, R22.reuse, 0x40 ;  /* 0x0000004016b07836 */ /* 0x040fe20000000000 */
[----:B------:R-:W-:Y:S01]  /*11a0*/  SHF.R.S32.HI R183, RZ, 0x1f, R22 ;  /* 0x0000001fffb77819 */ /* 0x000fe20000011416 */
[C---:B------:R-:W-:Y:S01]  /*11b0*/  VIADD R23, R22.reuse, 0x80 ;  /* 0x0000008016177836 */ /* 0x040fe20000000000 */
[----:B--2---:R-:W-:Y:S01]  /*11c0*/  SHF.R.S32.HI R0, RZ, 0x1f, R198 ;  /* 0x0000001fff007819 */ /* 0x004fe200000114c6 */
[----:B------:R1:W-:Y:S01]  /*11d0*/  STL [R1+0x494], R2 ;  /* 0x0004940201007387 */ /* 0x0003e20000100800 */
[----:B------:R-:W-:Y:S01]  /*11e0*/  VIADD R177, R22, 0xc0 ;  /* 0x000000c016b17836 */ /* 0x000fe20000000000 */
        /* <DEDUP_REMOVED lines=26> */
[----:B------:R-:W-:Y:S01]  /*1390*/  VIADD R214, R179, 0xf0 ;  /* 0x000000f0b3d67836 */ /* 0x000fe20000000000 */
[----:B------:R-:W-:Y:S01]  /*13a0*/  SHF.R.S32.HI R233, RZ, 0x1f, R190 ;  /* 0x0000001fffe97819 */ /* 0x000fe200000114be */
[----:B--2---:R-:W-:Y:S01]  /*13b0*/  IMAD R0, R7, 0x8, R178 ;  /* 0x0000000807007824 */ /* 0x004fe200078e02b2 */
[----:B------:R-:W-:Y:S01]  /*13c0*/  SHF.R.S32.HI R232, RZ, 0x1f, R189 ;  /* 0x0000001fffe87819 */ /* 0x000fe200000114bd */
[----:B------:R0:W-:Y:S01]  /*13d0*/  STL [R1+0x478], R2 ;  /* 0x0004780201007387 */ /* 0x0001e20000100800 */
[----:B------:R-:W-:Y:S01]  /*13e0*/  VIADD R213, R179, 0xf8 ;  /* 0x000000f8b3d57836 */ /* 0x000fe20000000000 */
[----:B------:R-:W-:-:S02]  /*13f0*/  SHF.R.S32.HI R224, RZ, 0x1f, R188 ;  /* 0x0000001fffe07819 */ /* 0x000fc400000114bc */
[----:B------:R0:W-:Y:S01]  /*1400*/  STL [R1+0x4d8], R0 ;  /* 0x0004d80001007387 */ /* 0x0001e20000100800 */
[----:B------:R-:W-:Y:S02]  /*1410*/  SHF.R.S32.HI R223, RZ, 0x1f, R187 ;  /* 0x0000001fffdf7819 */ /* 0x000fe400000114bb */
[----:B------:R-:W-:Y:S02]  /*1420*/  SHF.R.S32.HI R222, RZ, 0x1f, R186 ;  /* 0x0000001fffde7819 */ /* 0x000fe400000114ba */
[----:B------:R-:W-:Y:S02]  /*1430*/  SHF.R.S32.HI R221, RZ, 0x1f, R185 ;  /* 0x0000001fffdd7819 */ /* 0x000fe400000114b9 */
[----:B------:R-:W-:Y:S02]  /*1440*/  SHF.R.S32.HI R220, RZ, 0x1f, R184 ;  /* 0x0000001fffdc7819 */ /* 0x000fe400000114b8 */
[----:B------:R-:W-:Y:S02]  /*1450*/  SHF.R.S32.HI R219, RZ, 0x1f, R214 ;  /* 0x0000001fffdb7819 */ /* 0x000fe400000114d6 */
[----:B0-----:R-:W-:-:S07]  /*1460*/  SHF.R.S32.HI R218, RZ, 0x1f, R213 ;  /* 0x0000001fffda7819 */ /* 0x001fce00000114d5 */
.L_x_12360:
        /* <DEDUP_REMOVED lines=13> */
[----:B01-34-:R-:W-:Y:S02]  /*1540*/  IMAD.U32 R2, RZ, RZ, UR8 ;  /* 0x00000008ff027e24 */ /* 0x01bfe4000f8e00ff */
[----:B------:R-:W-:Y:S01]  /*1550*/  IMAD.U32 R3, RZ, RZ, UR9 ;  /* 0x00000009ff037e24 */ /* 0x000fe2000f8e00ff */
[----:B------:R-:W-:-:S03]  /*1560*/  @UP1 UIMAD.WIDE UR8, UR6, 0x4, UR10 ;  /* 0x00000004060818a5 */ /* 0x000fc6000f8e020a */
[----:B------:R-:W-:Y:S01]  /*1570*/  ULDC.64 UR10, c[0x0][0xb18] ;  /* 0x0002c600000a7ab9 */ /* 0x000fe20000000a00 */
[----:B--2---:R-:W2:Y:S02]  /*1580*/  @P0 LDG.E R2, desc[UR40][R2.64] ;  /* 0x0000002802020981 */ /* 0x004ea4000c1e1900 */
        /* <DEDUP_REMOVED lines=15> */
[----:B------:R-:W-:Y:S02]  /*1680*/  UIMAD UR48, UR9, UR48, URZ ;  /* 0x00000030093072a4 */ /* 0x000fe4000f8e023f */
        /* <DEDUP_REMOVED lines=17> */
.L_x_12237:
        /* <DEDUP_REMOVED lines=9> */
.L_x_12238:
        /* <DEDUP_REMOVED lines=13> */
.L_x_12239:
[----:B------:R-:W0:Y:S01]  /*1900*/  S2R R0, SR_TID.X ;  /* 0x0000000000007919 */ /* 0x000e220000002100 */
[----:B------:R-:W-:Y:S01]  /*1910*/  MOV R72, 0x400 ;  /* 0x0000040000487802 */ /* 0x000fe20000000f00 */
[----:B------:R-:W1:Y:S01]  /*1920*/  LDC R18, c[0x0][0xa80] ;  /* 0x0002a000ff127b82 */ /* 0x000e620000000800 */
[----:B------:R-:W-:Y:S01]  /*1930*/  IMAD.MOV.U32 R2, RZ, RZ, 0x3000 ;  /* 0x00003000ff027424 */ /* 0x000fe200078e00ff */
[----:B------:R-:W2:Y:S01]  /*1940*/  S2R R7, SR_CgaCtaId ;  /* 0x0000000000077919 */ /* 0x000ea20000008800 */
[----:B------:R-:W-:Y:S01]  /*1950*/  IMAD.U32 R3, RZ, RZ, UR36 ;  /* 0x00000024ff037e24 */ /* 0x000fe2000f8e00ff */
[----:B------:R-:W-:Y:S01]  /*1960*/  UIADD3 UR48, -UR4, UR48, URZ ;  /* 0x0000003004307290 */ /* 0x000fe2000fffe13f */
[----:B------:R-:W-:Y:S01]  /*1970*/  IMAD.MOV.U32 R12, RZ, RZ, 0x1 ;  /* 0x00000001ff0c7424 */ /* 0x000fe200078e00ff */
[----:B------:R-:W3:Y:S01]  /*1980*/  S2R R5, SR_SWINHI ;  /* 0x0000000000057919 */ /* 0x000ee20000002f00 */
[----:B------:R-:W-:Y:S01]  /*1990*/  IMAD.MOV.U32 R13, RZ, RZ, RZ ;  /* 0x000000ffff0d7224 */ /* 0x000fe200078e00ff */
[----:B------:R-:W-:Y:S01]  /*19a0*/  ULDC UR4, c[0x0][0x448] ;  /* 0x0001120000047ab9 */ /* 0x000fe20000000800 */
[----:B------:R-:W-:Y:S01]  /*19b0*/  IMAD.MOV.U32 R9, RZ, RZ, 0x100 ;  /* 0x00000100ff097424 */ /* 0x000fe200078e00ff */
[----:B------:R-:W-:Y:S01]  /*19c0*/  STL.64 [R1+0x18], R2 ;  /* 0x0000180201007387 */ /* 0x000fe20000100a00 */
[----:B------:R-:W-:Y:S01]  /*19d0*/  IMAD.MOV.U32 R10, RZ, RZ, 0x1 ;  /* 0x00000001ff0a7424 */ /* 0x000fe200078e00ff */
[----:B------:R-:W-:Y:S01]  /*19e0*/  UISETP.NE.AND UP0, UPT, UR4, 0x1, UPT ;  /* 0x000000010400788c */ /* 0x000fe2000bf05270 */
[----:B------:R-:W-:Y:S01]  /*19f0*/  IMAD.MOV.U32 R11, RZ, RZ, RZ ;  /* 0x000000ffff0b7224 */ /* 0x000fe200078e00ff */
[----:B------:R4:W-:Y:S01]  /*1a00*/  STL.64 [R1+0x60], R12 ;  /* 0x0000600c01007387 */ /* 0x0009e20000100a00 */
[----:B------:R-:W-:Y:S01]  /*1a10*/  IMAD.MOV.U32 R4, RZ, RZ, 0xc000 ;  /* 0x0000c000ff047424 */ /* 0x000fe200078e00ff */
[----:B------:R-:W-:-:S02]  /*1a20*/  USHF.L.U32 UR39, UR5, 0x7, URZ ;  /* 0x0000000705277899 */ /* 0x000fc4000800063f */
[----:B------:R-:W-:Y:S01]  /*1a30*/  IMAD.U32 R20, RZ, RZ, UR5 ;  /* 0x00000005ff147e24 */ /* 0x000fe2000f8e00ff */
[----:B------:R-:W-:Y:S01]  /*1a40*/  STL.128 [R1+0x230], RZ ;  /* 0x000230ff01007387 */ /* 0x000fe20000100c00 */
[----:B------:R-:W-:Y:S01]  /*1a50*/  ULDC.64 UR4, c[0x0][0xad8] ;  /* 0x0002b60000047ab9 */ /* 0x000fe20000000a00 */
[----:B------:R-:W-:Y:S02]  /*1a60*/  UIADD3 UR8, UR39, 0x7f, URZ ;  /* 0x0000007f27087890 */ /* 0x000fe4000fffe03f */
[----:B------:R-:W-:Y:S01]  /*1a70*/  UISETP.GE.AND UP1, UPT, UR5, 0x1, UPT ;  /* 0x000000010500788c */ /* 0x000fe2000bf26270 */
[----:B------:R-:W-:Y:S01]  /*1a80*/  STL [R1+0x70], R20 ;  /* 0x0000701401007387 */ /* 0x000fe20000100800 */
[----:B------:R-:W-:Y:S01]  /*1a90*/  @UP0 ULDC UR6, c[0x0][0x44c] ;  /* 0x0001130000060ab9 */ /* 0x000fe20000000800 */
[----:B------:R-:W-:Y:S01]  /*1aa0*/  @UP0 ULDC UR9, c[0x0][0x450] ;  /* 0x0001140000090ab9 */ /* 0x000fe20000000800 */
[----:B------:R-:W-:Y:S01]  /*1ab0*/  UIMAD.WIDE.U32 UR6, UR8, UR6, URZ ;  /* 0x00000006080672a5 */ /* 0x000fe2000f8e003f */
[----:B-1----:R-:W-:Y:S01]  /*1ac0*/  STL [R1+0x250], R18 ;  /* 0x0002501201007387 */ /* 0x002fe20000100800 */
[----:B------:R-:W-:Y:S01]  /*1ad0*/  UIADD3 UR42, UR48, 0x1, -UR47 ;  /* 0x00000001302a7890 */ /* 0x000fe2000fffe82f */
[----:B0-----:R-:W-:-:S02]  /*1ae0*/  LOP3.LUT R0, R0, 0x7f, RZ, 0xc0, !PT ;  /* 0x0000007f00007812 */ /* 0x001fc400078ec0ff */
[----:B------:R-:W-:Y:S01]  /*1af0*/  STL.128 [R1+0x240], RZ ;  /* 0x000240ff01007387 */ /* 0x000fe20000100c00 */
[----:B------:R-:W-:Y:S01]  /*1b00*/  @UP0 USHF.R.U32.HI UR8, URZ, UR9, UR7 ;  /* 0x000000093f080299 */ /* 0x000fe20008011607 */
[----:B--2---:R-:W-:Y:S01]  /*1b10*/  LEA R72, R7, R72, 0x18 ;  /* 0x0000004807487211 */ /* 0x004fe200078ec0ff */
[----:B------:R-:W-:Y:S01]  /*1b20*/  IMAD.MOV.U32 R7, RZ, RZ, 0x100 ;  /* 0x00000100ff077424 */ /* 0x000fe200078e00ff */
[----:B------:R-:W-:Y:S01]  /*1b30*/  ISETP.NE.AND P0, PT, R0, RZ, PT ;  /* 0x000000ff0000720c */ /* 0x000fe20003f05270 */
[----:B------:R-:W-:Y:S01]  /*1b40*/  STL.128 [R1+0x270], RZ ;  /* 0x000270ff01007387 */ /* 0x000fe20000100c00 */
[----:B------:R-:W-:Y:S02]  /*1b50*/  MOV R26, R72 ;  /* 0x00000048001a7202 */ /* 0x000fe40000000f00 */
[----:B---3--:R-:W-:Y:S01]  /*1b60*/  MOV R27, R5 ;  /* 0x00000005001b7202 */ /* 0x008fe20000000f00 */
[----:B------:R-:W-:Y:S01]  /*1b70*/  IMAD.U32 R5, RZ, RZ, UR36 ;  /* 0x00000024ff057e24 */ /* 0x000fe2000f8e00ff */
[----:B------:R-:W-:Y:S01]  /*1b80*/  SEL R8, RZ, 0x1, P0 ;  /* 0x00000001ff087807 */ /* 0x000fe20000000000 */
[----:B------:R-:W-:Y:S01]  /*1b90*/  STL.128 [R1+0x280], RZ ;  /* 0x000280ff01007387 */ /* 0x000fe20000100c00 */
[C---:B------:R-:W-:Y:S01]  /*1ba0*/  IADD3 R0, P2, R26.reuse, 0x32450, RZ ;  /* 0x000324501a007810 */ /* 0x040fe20007f5e0ff */
[----:B------:R-:W-:Y:S01]  /*1bb0*/  UIADD3 UR6, UR42, UR8, URZ ;  /* 0x000000082a067290 */ /* 0x000fe2000fffe03f */
[C---:B------:R-:W-:Y:S01]  /*1bc0*/  IADD3 R14, P3, R26.reuse, 0x32460, RZ ;  /* 0x000324601a0e7810 */ /* 0x040fe20007f7e0ff */
[----:B------:R-:W-:Y:S01]  /*1bd0*/  IMAD.MOV.U32 R6, RZ, RZ, R8 ;  /* 0x000000ffff067224 */ /* 0x000fe200078e0008 */
[----:B------:R0:W-:Y:S01]  /*1be0*/  STL.128 [R1+0x20], R8 ;  /* 0x0000200801007387 */ /* 0x0001e20000100c00 */
[C---:B----4-:R-:W-:Y:S01]  /*1bf0*/  IADD3 R12, P0, R26.reuse, 0x32430, RZ ;  /* 0x000324301a0c7810 */ /* 0x050fe20007f1e0ff */
[----:B------:R-:W-:Y:S01]  /*1c00*/  UIADD3 UR4, UR6, UR4, URZ ;  /* 0x0000000406047290 */ /* 0x000fe2000fffe03f */
[----:B------:R-:W-:Y:S01]  /*1c10*/  IADD3 R2, P1, R26, 0x32440, RZ ;  /* 0x000324401a027810 */ /* 0x000fe20007f3e0ff */
[--C-:B------:R-:W-:Y:S01]  /*1c20*/  IMAD.X R15, RZ, RZ, R27.reuse, P3 ;  /* 0x000000ffff0f7224 */ /* 0x100fe200018e061b */
[----:B------:R1:W-:Y:S01]  /*1c30*/  STL.128 [R1+0x50], R4 ;  /* 0x0000500401007387 */ /* 0x0003e20000100c00 */
[--C-:B------:R-:W-:Y:S01]  /*1c40*/  IMAD.X R13, RZ, RZ, R27.reuse, P0 ;  /* 0x000000ffff0d7224 */ /* 0x100fe200000e061b */
[----:B------:R-:W-:Y:S01]  /*1c50*/  PLOP3.LUT P3, PT, PT, PT, UP1, 0x80, 0x0 ;  /* 0x000000000000781c */ /* 0x000fe20003f6f018 */
[----:B------:R-:W-:Y:S01]  /*1c60*/  IMAD.X R3, RZ, RZ, R27, P1 ;  /* 0x000000ffff037224 */ /* 0x000fe200008e061b */
[----:B------:R2:W-:Y:S01]  /*1c70*/  STL.128 [R1+0x290], RZ ;  /* 0x000290ff01007387 */ /* 0x0005e20000100c00 */
[----:B------:R-:W-:-:S02]  /*1c80*/  IADD3 R35, P0, R16, 0x230, RZ ;  /* 0x0000023010237810 */ /* 0x000fc40007f1e0ff */
[C---:B------:R-:W-:Y:S01]  /*1c90*/  IADD3 R34, P1, R16.reuse, 0x270, RZ ;  /* 0x0000027010227810 */ /* 0x040fe20007f3e0ff */
[----:B------:R2:W-:Y:S02]  /*1ca0*/  STL.64 [R1+0x8], R12 ;  /* 0x0000080c01007387 */ /* 0x0005e40000100a00 */
[----:B------:R-:W-:Y:S02]  /*1cb0*/  IMAD.X R44, RZ, RZ, R17, P0 ;  /* 0x000000ffff2c7224 */ /* 0x000fe400000e0611 */
[----:B0-----:R-:W-:Y:S01]  /*1cc0*/  IMAD.X R9, RZ, RZ, R27, P2 ;  /* 0x000000ffff097224 */ /* 0x001fe200010e061b */
[----:B------:R2:W-:Y:S01]  /*1cd0*/  STL.64 [R1+0x10], R2 ;  /* 0x0000100201007387 */ /* 0x0005e20000100a00 */
[----:B------:R-:W-:Y:S01]  /*1ce0*/  IADD3 R42, P2, R16, 0x38, RZ ;  /* 0x00000038102a7810 */ /* 0x000fe20007f5e0ff */
[----:B------:R-:W-:Y:S02]  /*1cf0*/  IMAD.X R43, RZ, RZ, R17, P1 ;  /* 0x000000ffff2b7224 */ /* 0x000fe400008e0611 */
[----:B-1----:R-:W-:Y:S01]  /*1d00*/  IMAD.MOV.U32 R4, RZ, RZ, R0 ;  /* 0x000000ffff047224 */ /* 0x002fe200078e0000 */
[----:B------:R2:W-:Y:S01]  /*1d10*/  STL.64 [R1+0x30], R2 ;  /* 0x0000300201007387 */ /* 0x0005e20000100a00 */
[----:B------:R-:W-:-:S02]  /*1d20*/  IMAD.MOV.U32 R5, RZ, RZ, R9 ;  /* 0x000000ffff057224 */ /* 0x000fc400078e0009 */
[----:B------:R-:W-:Y:S01]  /*1d30*/  IMAD.MOV.U32 R6, RZ, RZ, R14 ;  /* 0x000000ffff067224 */ /* 0x000fe200078e000e */
[----:B------:R2:W-:Y:S01]  /*1d40*/  STL.128 [R1+0x2a0], RZ ;  /* 0x0002a0ff01007387 */ /* 0x0005e20000100c00 */
[----:B------:R-:W-:Y:S02]  /*1d50*/  IMAD.MOV.U32 R7, RZ, RZ, R15 ;  /* 0x000000ffff077224 */ /* 0x000fe400078e000f */
[----:B------:R-:W-:Y:S01]  /*1d60*/  IMAD.X R57, RZ, RZ, R17, P2 ;  /* 0x000000ffff397224 */ /* 0x000fe200010e0611 */
[----:B------:R2:W-:Y:S04]  /*1d70*/  STL.128 [R1+0x2b0], RZ ;  /* 0x0002b0ff01007387 */ /* 0x0005e80000100c00 */
[----:B------:R2:W-:Y:S04]  /*1d80*/  STL.128 [R1+0x40], R4 ;  /* 0x0000400401007387 */ /* 0x0005e80000100c00 */
[----:B------:R2:W-:Y:S04]  /*1d90*/  STL.64 [R1+0x68], R6 ;  /* 0x0000680601007387 */ /* 0x0005e80000100a00 */
        /* <DEDUP_REMOVED lines=27> */
[----:B------:R2:W-:Y:S04]  /*1f50*/  STL.64 [R1], RZ ;  /* 0x000000ff01007387 */ /* 0x0005e80000100a00 */
[----:B------:R2:W-:Y:S01]  /*1f60*/  STL.64 [R1+0x38], RZ ;  /* 0x000038ff01007387 */ /* 0x0005e20000100a00 */
        /* <DEDUP_REMOVED lines=11> */
.L_x_12241:
[----:B------:R-:W-:-:S11]  /*2020*/  UISETP.NE.AND UP1, UPT, UR5, 0x1, UPT ;  /* 0x000000010500788c */ /* 0x000fd6000bf25270 */
[----:B------:R-:W-:Y:S02]  /*2030*/  @UP1 ULDC.64 UR10, c[0x0][0xae0] ;  /* 0x0002b800000a1ab9 */ /* 0x000fe40000000a00 */
[----:B------:R-:W-:-:S04]  /*2040*/  UIMAD.WIDE.U32 UR6, UR8, UR10, URZ ;  /* 0x0000000a080672a5 */ /* 0x000fc8000f8e003f */
[----:B------:R-:W-:-:S12]  /*2050*/  @UP1 USHF.R.U32.HI UR8, URZ, UR11, UR7 ;  /* 0x0000000b3f081299 */ /* 0x000fd80008011607 */
.L_x_12242:
[----:B------:R-:W-:-:S04]  /*2060*/  UIMAD UR8, UR8, UR5, UR5 ;  /* 0x00000005080872a4 */ /* 0x000fc8000f8e0205 */
[----:B------:R-:W-:-:S04]  /*2070*/  UISETP.LT.AND UP1, UPT, UR4, UR8, UPT ;  /* 0x000000080400728c */ /* 0x000fc8000bf21270 */
[----:B------:R-:W-:-:S12]  /*2080*/  USEL UR4, UR4, UR8, UP1 ;  /* 0x0000000804047287 */ /* 0x000fd80008800000 */
.L_x_12240:
[----:B------:R-:W-:Y:S02]  /*2090*/  UIADD3 UR6, UR48, 0x5f, URZ ;  /* 0x0000005f30067890 */ /* 0x000fe4000fffe03f */
[----:B------:R-:W-:Y:S02]  /*20a0*/  UIADD3 UR8, UR4, 0x5f, URZ ;  /* 0x0000005f04087890 */ /* 0x000fe4000fffe03f */
[----:B------:R-:W-:Y:S02]  /*20b0*/  UIMAD.WIDE UR6, UR6, 0x2aaaaaab, URZ ;  /* 0x2aaaaaab060678a5 */ /* 0x000fe4000f8e023f */
[----:B------:R-:W-:Y:S01]  /*20c0*/  UIMAD.WIDE UR8, UR8, 0x2aaaaaab, URZ ;  /* 0x2aaaaaab080878a5 */ /* 0x000fe2000f8e023f */
[----:B------:R-:W-:Y:S01]  /*20d0*/  @UP0 ULDC UR10, c[0x0][0x44c] ;  /* 0x00011300000a0ab9 */ /* 0x000fe20000000800 */
[----:B------:R-:W-:Y:S02]  /*20e0*/  USHF.R.U32.HI UR4, URZ, 0x1f, UR7 ;  /* 0x0000001f3f047899 */ /* 0x000fe40008011607 */
[----:B------:R-:W-:-:S02]  /*20f0*/  UIMAD.WIDE.U32 UR10, UR39, UR10, URZ ;  /* 0x0000000a270a72a5 */ /* 0x000fc4000f8e003f */
[----:B------:R-:W-:Y:S01]  /*2100*/  USHF.R.U32.HI UR6, URZ, 0x1f, UR9 ;  /* 0x0000001f3f067899 */ /* 0x000fe20008011609 */
[----:B------:R-:W-:Y:S01]  /*2110*/  @UP0 ULDC UR13, c[0x0][0x450] ;  /* 0x00011400000d0ab9 */ /* 0x000fe20000000800 */
[----:B------:R-:W-:Y:S01]  /*2120*/  UMOV UR12, UR39 ;  /* 0x00000027000c7c82 */ /* 0x000fe20008000000 */
[----:B------:R-:W-:Y:S02]  /*2130*/  UIADD3 UR46, UR48, -UR47, URZ ;  /* 0x8000002f302e7290 */ /* 0x000fe4000fffe03f */
[----:B------:R-:W-:Y:S02]  /*2140*/  @UP0 USHF.R.U32.HI UR12, URZ, UR13, UR11 ;  /* 0x0000000d3f0c0299 */ /* 0x000fe4000801160b */
[----:B------:R-:W-:Y:S02]  /*2150*/  ULEA.HI.SX32 UR4, UR7, UR4, 0x1c ;  /* 0x0000000407047291 */ /* 0x000fe4000f8fe23f */
[----:B------:R-:W-:Y:S02]  /*2160*/  ULEA.HI.SX32 UR6, UR9, UR6, 0x1c ;  /* 0x0000000609067291 */ /* 0x000fe4000f8fe23f */
[----:B------:R-:W-:-:S02]  /*2170*/  UIADD3 UR7, UR46, UR12, URZ ;  /* 0x0000000c2e077290 */ /* 0x000fc4000fffe03f */
        /* <DEDUP_REMOVED lines=15> */
.L_x_12244:
[----:B------:R-:W-:-:S11]  /*2270*/  UISETP.NE.AND UP0, UPT, UR5, 0x1, UPT ;  /* 0x000000010500788c */ /* 0x000fd6000bf05270 */
[----:B------:R-:W-:Y:S02]  /*2280*/  @UP0 ULDC.64 UR12, c[0x0][0xae0] ;  /* 0x0002b800000c0ab9 */ /* 0x000fe40000000a00 */
[----:B------:R-:W-:-:S04]  /*2290*/  UIMAD.WIDE.U32 UR8, UR7, UR12, URZ ;  /* 0x0000000c070872a5 */ /* 0x000fc8000f8e003f */
[----:B------:R-:W-:-:S12]  /*22a0*/  @UP0 USHF.R.U32.HI UR7, URZ, UR13, UR9 ;  /* 0x0000000d3f070299 */ /* 0x000fd80008011609 */
.L_x_12245:
[----:B------:R-:W-:-:S04]  /*22b0*/  UIMAD UR5, UR7, UR5, URZ ;  /* 0x00000005070572a4 */ /* 0x000fc8000f8e023f */
[----:B------:R-:W-:-:S04]  /*22c0*/  UISETP.LT.AND UP0, UPT, UR10, UR5, UPT ;  /* 0x000000050a00728c */ /* 0x000fc8000bf01270 */
[----:B------:R-:W-:-:S12]  /*22d0*/  USEL UR10, UR10, UR5, !UP0 ;  /* 0x000000050a0a7287 */ /* 0x000fd8000c000000 */
.L_x_12243:
[----:B------:R-:W-:Y:S02]  /*22e0*/  UIMAD.WIDE UR4, UR10, 0x2aaaaaab, URZ ;  /* 0x2aaaaaab0a0478a5 */ /* 0x000fe4000f8e023f */
[----:B------:R-:W-:Y:S02]  /*22f0*/  ULOP3.LUT UR43, UR44, 0xff, URZ, 0xc0, !UPT ;  /* 0x000000ff2c2b7892 */ /* 0x000fe4000f8ec03f */
[----:B------:R-:W-:Y:S02]  /*2300*/  USHF.R.U32.HI UR4, URZ, 0x1f, UR5 ;  /* 0x0000001f3f047899 */ /* 0x000fe40008011605 */
[----:B------:R-:W-:Y:S02]  /*2310*/  USHF.R.U32.HI UR44, URZ, 0x10, UR44 ;  /* 0x000000103f2c7899 */ /* 0x000fe4000801162c */
[----:B------:R-:W-:-:S04]  /*2320*/  ULEA.HI.SX32 UR4, UR5, UR4, 0x1c ;  /* 0x0000000405047291 */ /* 0x000fc8000f8fe23f */
[----:B------:R-:W-:-:S04]  /*2330*/  UISETP.LT.AND UP0, UPT, URZ, UR4, UPT ;  /* 0x000000043f00728c */ /* 0x000fc8000bf01270 */
[----:B------:R-:W-:-:S03]  /*2340*/  USEL UR45, URZ, UR4, !UP0 ;  /* 0x000000043f2d7287 */ /* 0x000fc6000c000000 */
[----:B------:R-:W-:Y:S01]  /*2350*/  UMOV UR4, URZ ;  /* 0x0000003f00047c82 */ /* 0x000fe20008000000 */
[----:B------:R-:W-:-:S06]  /*2360*/  UISETP.GT.AND UP0, UPT, UR6, UR45, UPT ;  /* 0x0000002d0600728c */ /* 0x000fcc000bf04270 */
[----:B------:R-:W-:-:S13]  /*2370*/  PLOP3.LUT P0, PT, PT, PT, UP0, 0x80, 0x0 ;  /* 0x000000000000781c */ /* 0x000fda0003f0f008 */
[----:B------:R-:W-:Y:S05]  /*2380*/  @!P0 BRA `(.L_x_12246) ;  /* 0x0000000000948947 */ /* 0x000fea0003800000 */
[----:B------:R-:W-:Y:S01]  /*2390*/  UISETP.NE.AND UP0, UPT, UR44, URZ, UPT ;  /* 0x0000003f2c00728c */ /* 0x000fe2000bf05270 */
[----:B------:R-:W-:-:S03]  /*23a0*/  ULDC UR4, c[0x0][0xae8] ;  /* 0x0002ba0000047ab9 */ /* 0x000fc60000000800 */
[----:B------:R-:W-:-:S04]  /*23b0*/  USEL UR10, UR44, UR4, UP0 ;  /* 0x000000042c0a7287 */ /* 0x000fc80008000000 */
[----:B------:R-:W-:Y:S02]  /*23c0*/  UIADD3 UR4, UR10, -0x1, UR6 ;  /* 0xffffffff0a047890 */ /* 0x000fe4000fffe006 */
[----:B--2---:R-:W-:Y:S02]  /*23d0*/  IMAD.U32 R3, RZ, RZ, UR10 ;  /* 0x0000000aff037e24 */ /* 0x004fe4000f8e00ff */
[----:B------:R-:W-:-:S03]  /*23e0*/  UIADD3 UR7, -UR45, UR4, URZ ;  /* 0x000000042d077290 */ /* 0x000fc6000fffe13f */
[-C--:B------:R-:W-:Y:S01]  /*23f0*/  IABS R0, R3.reuse ;  /* 0x0000000300007213 */ /* 0x080fe20000000000 */
[----:B------:R-:W-:Y:S01]  /*2400*/  UMOV UR4, URZ ;  /* 0x0000003f00047c82 */ /* 0x000fe20008000000 */
[----:B------:R-:W-:Y:S01]  /*2410*/  IABS R5, R3 ;  /* 0x0000000300057213 */ /* 0x000fe20000000000 */
[----:B------:R-:W-:Y:S01]  /*2420*/  IMAD.U32 R4, RZ, RZ, UR7 ;  /* 0x00000007ff047e24 */ /* 0x000fe2000f8e00ff */
[----:B------:R-:W-:Y:S01]  /*2430*/  R2UR UR11, R0 ;  /* 0x00000000000b72ca */ /* 0x000fe200000e0000 */
[----:B------:R-:W-:-:S03]  /*2440*/  ULOP3.LUT UR7, UR7, UR10, URZ, 0x3c, !UPT ;  /* 0x0000000a07077292 */ /* 0x000fc6000f8e3c3f */
[----:B------:R-:W-:-:S05]  /*2450*/  IABS R4, R4 ;  /* 0x0000000400047213 */ /* 0x000fca0000000000 */
[----:B------:R-:W-:-:S04]  /*2460*/  IMAD.MOV.U32 R3, RZ, RZ, R4 ;  /* 0x000000ffff037224 */ /* 0x000fc800078e0004 */
[----:B------:R-:W0:Y:S01]  /*2470*/  I2F.RP R0, UR11 ;  /* 0x0000000b00007d06 */ /* 0x000e220008209400 */
[----:B------:R-:W-:-:S07]  /*2480*/  R2UR UR9, R3 ;  /* 0x00000000030972ca */ /* 0x000fce00000e0000 */
        /* <DEDUP_REMOVED lines=21> */
.L_x_12246:
[----:B------:R-:W-:Y:S01]  /*25e0*/  UIMAD UR45, UR43, UR4, UR45 ;  /* 0x000000042b2d72a4 */ /* 0x000fe2000f8e022d */
[----:B------:R-:W-:Y:S01]  /*25f0*/  IMAD.U32 R0, RZ, RZ, UR6 ;  /* 0x00000006ff007e24 */ /* 0x000fe2000f8e00ff */
[----:B------:R-:W-:Y:S01]  /*2600*/  PLOP3.LUT P0, PT, PT, PT, PT, 0x80, 0x0 ;  /* 0x000000000000781c */ /* 0x000fe20003f0f070 */
[----:B--2---:R-:W-:-:S05]  /*2610*/  IMAD.U32 R3, RZ, RZ, UR4 ;  /* 0x00000004ff037e24 */ /* 0x004fca000f8e00ff */
[----:B------:R-:W-:-:S04]  /*2620*/  VIADDMNMX R0, R3, UR45, R0, PT ;  /* 0x0000002d03007c46 */ /* 0x000fc8000b800100 */
[----:B------:R-:W-:-:S13]  /*2630*/  R2UR UR49, R0 ;  /* 0x00000000003172ca */ /* 0x000fda00000e0000 */
[----:B------:R-:W-:-:S06]  /*2640*/  UISETP.GT.AND UP0, UPT, UR49, UR45, UPT ;  /* 0x0000002d3100728c */ /* 0x000fcc000bf04270 */
[----:B------:R-:W-:-:S13]  /*2650*/  PLOP3.LUT P1, PT, PT, PT, UP0, 0x80, 0x0 ;  /* 0x000000000000781c */ /* 0x000fda0003f2f008 */
[----:B------:R-:W-:Y:S05]  /*2660*/  @!P1 BRA `(.L_x_12247) ;  /* 0x000001dc00ec9947 */ /* 0x000fea0003800000 */
[----:B------:R-:W2:Y:S01]  /*2670*/  LDL R2, [R1+0x4d4] ;  /* 0x0004d40001027983 */ /* 0x000ea20000100800 */
[----:B------:R-:W-:Y:S01]  /*2680*/  VIADD R8, R72, 0x400 ;  /* 0x0000040048087836 */ /* 0x000fe20000000000 */
[----:B------:R-:W-:Y:S01]  /*2690*/  IADD3 R32, P5, R16, 0xa8, RZ ;  /* 0x000000a810207810 */ /* 0x000fe20007fbe0ff */
[----:B------:R-:W-:Y:S01]  /*26a0*/  IMAD.MOV.U32 R4, RZ, RZ, 0x1 ;  /* 0x00000001ff047424 */ /* 0x000fe200078e00ff */
[----:B------:R-:W-:Y:S01]  /*26b0*/  STL.64 [R1+0x78], RZ ;  /* 0x000078ff01007387 */ /* 0x000fe20000100a00 */
[----:B------:R-:W-:Y:S01]  /*26c0*/  IMAD.MOV.U32 R5, RZ, RZ, RZ ;  /* 0x000000ffff057224 */ /* 0x000fe200078e00ff */
[----:B------:R-:W-:Y:S01]  /*26d0*/  SHF.R.U32.HI R8, RZ, 0x4, R8 ;  /* 0x00000004ff087819 */ /* 0x000fe20000011608 */
[----:B------:R-:W-:Y:S01]  /*26e0*/  IMAD.MOV.U32 R6, RZ, RZ, 0x1 ;  /* 0x00000001ff067424 */ /* 0x000fe200078e00ff */
[----:B------:R-:W-:Y:S01]  /*26f0*/  STL.128 [R1+0xb0], RZ ;  /* 0x0000b0ff01007387 */ /* 0x000fe20000100c00 */
[----:B------:R-:W-:Y:S01]  /*2700*/  IMAD.MOV.U32 R7, RZ, RZ, RZ ;  /* 0x000000ffff077224 */ /* 0x000fe200078e00ff */
[----:B------:R-:W-:Y:S01]  /*2710*/  LOP3.LUT R8, R8, 0x3fff, RZ, 0xc0, !PT ;  /* 0x00003fff08087812 */ /* 0x000fe200078ec0ff */
[----:B------:R-:W-:Y:S01]  /*2720*/  IMAD.MOV.U32 R10, RZ, RZ, 0x1 ;  /* 0x00000001ff0a7424 */ /* 0x000fe200078e00ff */
[----:B------:R-:W-:Y:S01]  /*2730*/  STL.128 [R1+0xc0], RZ ;  /* 0x0000c0ff01007387 */ /* 0x000fe20000100c00 */
[----:B------:R-:W-:Y:S01]  /*2740*/  IMAD.MOV.U32 R11, RZ, RZ, RZ ;  /* 0x000000ffff0b7224 */ /* 0x000fe200078e00ff */
[C---:B------:R-:W-:Y:S01]  /*2750*/  IADD3 R18, P6, R16.reuse, 0x78, RZ ;  /* 0x0000007810127810 */ /* 0x040fe20007fde0ff */
[----:B------:R-:W-:Y:S01]  /*2760*/  IMAD.X R33, RZ, RZ, R17, P5 ;  /* 0x000000ffff217224 */ /* 0x000fe200028e0611 */
[----:B------:R0:W-:Y:S01]  /*2770*/  STL.128 [R1+0x80], R4 ;  /* 0x0000800401007387 */ /* 0x0001e20000100c00 */
[----:B------:R-:W-:-:S02]  /*2780*/  IADD3 R41, P1, R16, 0x80, RZ ;  /* 0x0000008010297810 */ /* 0x000fc40007f3e0ff */
[C---:B------:R-:W-:Y:S01]  /*2790*/  IADD3 R40, P2, R16.reuse, 0x88, RZ ;  /* 0x0000008810287810 */ /* 0x040fe20007f5e0ff */
[----:B------:R-:W-:Y:S01]  /*27a0*/  STL.64 [R1+0x90], R10 ;  /* 0x0000900a01007387 */ /* 0x000fe20000100a00 */
[--C-:B------:R-:W-:Y:S01]  /*27b0*/  IMAD.X R19, RZ, RZ, R17.reuse, P6 ;  /* 0x000000ffff137224 */ /* 0x100fe200030e0611 */
[C---:B------:R-:W-:Y:S01]  /*27c0*/  IADD3 R39, P3, R16.reuse, 0x90, RZ ;  /* 0x0000009010277810 */ /* 0x040fe20007f7e0ff */
[--C-:B------:R-:W-:Y:S01]  /*27d0*/  IMAD.X R54, RZ, RZ, R17.reuse, P1 ;  /* 0x000000ffff367224 */ /* 0x100fe200008e0611 */
[----:B------:R-:W-:Y:S01]  /*27e0*/  STL.128 [R1+0xd0], RZ ;  /* 0x0000d0ff01007387 */ /* 0x000fe20000100c00 */
[--C-:B------:R-:W-:Y:S01]  /*27f0*/  IMAD.X R55, RZ, RZ, R17.reuse, P2 ;  /* 0x000000ffff377224 */ /* 0x100fe200010e0611 */
[C---:B------:R-:W-:Y:S01]  /*2800*/  IADD3 R38, P4, R16.reuse, 0x98, RZ ;  /* 0x0000009810267810 */ /* 0x040fe20007f9e0ff */
[----:B------:R-:W-:Y:S01]  /*2810*/  IMAD.X R52, RZ, RZ, R17, P3 ;  /* 0x000000ffff347224 */ /* 0x000fe200018e0611 */
[----:B------:R-:W-:Y:S01]  /*2820*/  STL.128 [R1+0xe0], RZ ;  /* 0x0000e0ff01007387 */ /* 0x000fe20000100c00 */
[----:B------:R-:W-:-:S02]  /*2830*/  IADD3 R37, P5, R16, 0xa0, RZ ;  /* 0x000000a010257810 */ /* 0x000fc40007fbe0ff */
[----:B------:R-:W-:Y:S01]  /*2840*/  IADD3 R36, P6, R16, 0xb0, RZ ;  /* 0x000000b010247810 */ /* 0x000fe20007fde0ff */
[----:B0-----:R-:W-:Y:S01]  /*2850*/  IMAD.MOV.U32 R5, RZ, RZ, 0x40000040 ;  /* 0x40000040ff057424 */ /* 0x001fe200078e00ff */
[C---:B------:R-:W-:Y:S01]  /*2860*/  LOP3.LUT R6, R8.reuse, 0x3000000, RZ, 0xfc, !PT ;  /* 0x0300000008067812 */ /* 0x040fe200078efcff */
[----:B------:R-:W-:Y:S01]  /*2870*/  IMAD.MOV.U32 R7, RZ, RZ, 0x40000040 ;  /* 0x40000040ff077424 */ /* 0x000fe200078e00ff */
[----:B------:R-:W-:Y:S01]  /*2880*/  LOP3.LUT R8, R8, 0x10000, RZ, 0xfc, !PT ;  /* 0x0001000008087812 */ /* 0x000fe200078efcff */
[----:B------:R-:W-:Y:S01]  /*2890*/  STL.128 [R1+0xf0], RZ ;  /* 0x0000f0ff01007387 */ /* 0x000fe20000100c00 */
[C---:B------:R-:W-:Y:S01]  /*28a0*/  IADD3 R48, P1, R16.reuse, 0x110, RZ ;  /* 0x0000011010307810 */ /* 0x040fe20007f3e0ff */
[--C-:B------:R-:W-:Y:S01]  /*28b0*/  IMAD.X R53, RZ, RZ, R17.reuse, P4 ;  /* 0x000000ffff357224 */ /* 0x100fe200020e0611 */
[----:B------:R-:W-:Y:S01]  /*28c0*/  IADD3 R46, P2, R16, 0x118, RZ ;  /* 0x00000118102e7810 */ /* 0x000fe20007f5e0ff */
[----:B------:R-:W-:Y:S01]  /*28d0*/  STL.128 [R1+0x100], RZ ;  /* 0x000100ff01007387 */ /* 0x000fe20000100c00 */
[----:B------:R-:W-:-:S02]  /*28e0*/  IMAD.X R50, RZ, RZ, R17, P5 ;  /* 0x000000ffff327224 */ /* 0x000fc400028e0611 */
[--C-:B------:R-:W-:Y:S02]  /*28f0*/  IMAD.X R51, RZ, RZ, R17.reuse, P6 ;  /* 0x000000ffff337224 */ /* 0x100fe400030e0611 */
[--C-:B------:R-:W-:Y:S02]  /*2900*/  IMAD.X R49, RZ, RZ, R17.reuse, P1 ;  /* 0x000000ffff317224 */ /* 0x100fe400008e0611 */
[----:B------:R-:W-:Y:S01]  /*2910*/  IMAD.X R47, RZ, RZ, R17, P2 ;  /* 0x000000ffff2f7224 */ /* 0x000fe200010e0611 */
[----:B--2---:R-:W0:Y:S02]  /*2920*/  SHFL.IDX PT, R0, R2, RZ, 0x1f ;  /* 0x00001fff02007589 */ /* 0x004e2400000e0000 */
[----:B0-----:R-:W-:-:S04]  /*2930*/  LEA.HI R2, R0, R0, RZ, 0x1 ;  /* 0x0000000000027211 */ /* 0x001fc800078f08ff */
[----:B------:R-:W-:Y:S01]  /*2940*/  LOP3.LUT R3, R2, 0x7fffe, RZ, 0xc0, !PT ;  /* 0x0007fffe02037812 */ /* 0x000fe200078ec0ff */
[----:B------:R-:W-:-:S04]  /*2950*/  VIADD R2, R72, 0x1c400 ;  /* 0x0001c40048027836 */ /* 0x000fc80000000000 */
[----:B------:R-:W-:Y:S01]  /*2960*/  IMAD.IADD R0, R0, 0x1, -R3 ;  /* 0x0000000100007824 */ /* 0x000fe200078e0a03 */
[----:B------:R-:W-:Y:S01]  /*2970*/  SHF.R.U32.HI R2, RZ, 0x4, R2 ;  /* 0x00000004ff027819 */ /* 0x000fe20000011602 */
[----:B------:R-:W-:-:S03]  /*2980*/  VIADD R3, R72, 0x18400 ;  /* 0x0001840048037836 */ /* 0x000fc60000000000 */
[----:B------:R-:W-:Y:S01]  /*2990*/  LOP3.LUT R2, R2, 0x3fff, RZ, 0xc0, !PT ;  /* 0x00003fff02027812 */ /* 0x000fe200078ec0ff */
[----:B------:R-:W-:Y:S01]  /*29a0*/  IMAD R0, R0, 0x2000, R3 ;  /* 0x0000200000007824 */ /* 0x000fe200078e0203 */
[----:B------:R-:W-:Y:S02]  /*29b0*/  LOP3.LUT P0, RZ, R3, 0x1bf, RZ, 0xc0, !PT ;  /* 0x000001bf03ff7812 */ /* 0x000fe4000780c0ff */
[----:B------:R-:W-:Y:S01]  /*29c0*/  LOP3.LUT R4, R2, 0x10000, RZ, 0xfc, !PT ;  /* 0x0001000002047812 */ /* 0x000fe200078efcff */
[----:B------:R-:W-:Y:S01]  /*29d0*/  VIADD R3, R0, 0xa000 ;  /* 0x0000a00000037836 */ /* 0x000fe20000000000 */
[----:B------:R-:W-:-:S03]  /*29e0*/  SHF.R.U32.HI R0, RZ, 0x4, R0 ;  /* 0x00000004ff007819 */ /* 0x000fc60000011600 */
[----:B------:R0:W-:Y:S01]  /*29f0*/  STL.128 [R1+0xa0], R4 ;  /* 0x0000a00401007387 */ /* 0x0001e20000100c00 */
[----:B------:R-:W-:Y:S02]  /*2a00*/  SHF.R.U32.HI R3, RZ, 0x4, R3 ;  /* 0x00000004ff037819 */ /* 0x000fe40000011603 */
[----:B------:R-:W-:Y:S02]  /*2a10*/  LOP3.LUT R0, R0, 0x3fff, RZ, 0xc0, !PT ;  /* 0x00003fff00007812 */ /* 0x000fe400078ec0ff */
[----:B------:R-:W-:Y:S02]  /*2a20*/  LOP3.LUT R3, R3, 0x3fff, RZ, 0xc0, !PT ;  /* 0x00003fff03037812 */ /* 0x000fe400078ec0ff */
[----:B------:R-:W-:Y:S02]  /*2a30*/  LOP3.LUT R2, R0, 0x10000, RZ, 0xfc, !PT ;  /* 0x0001000000027812 */ /* 0x000fe400078efcff */
[----:B------:R-:W-:Y:S01]  /*2a40*/  LOP3.LUT R0, R3, 0x10000, RZ, 0xfc, !PT ;  /* 0x0001000003007812 */ /* 0x000fe200078efcff */
[----:B------:R-:W-:-:S05]  /*2a50*/  IMAD.MOV.U32 R3, RZ, RZ, 0x40000040 ;  /* 0x40000040ff037424 */ /* 0x000fca00078e00ff */
[----:B------:R1:W-:Y:S01]  /*2a60*/  STL.64 [R1+0x98], R2 ;  /* 0x0000980201007387 */ /* 0x0003e20000100a00 */
[----:B0-----:R-:W-:Y:S02]  /*2a70*/  IMAD.MOV.U32 R6, RZ, RZ, R8 ;  /* 0x000000ffff067224 */ /* 0x001fe400078e0008 */
[----:B------:R-:W-:-:S05]  /*2a80*/  IMAD.MOV.U32 R4, RZ, RZ, R0 ;  /* 0x000000ffff047224 */ /* 0x000fca00078e0000 */
[----:B------:R1:W-:Y:S01]  /*2a90*/  STL.128 [R1+0x110], R4 ;  /* 0x0001100401007387 */ /* 0x0003e20000100c00 */
[----:B------:R-:W-:Y:S05]  /*2aa0*/  @!P0 BRA `(.L_x_12248) ;  /* 0x0000000000408947 */ /* 0x000fea0003800000 */
[----:B-1----:R-:W-:Y:S01]  /*2ab0*/  MOV R2, 0x0 ;  /* 0x0000000000027802 */ /* 0x002fe20000000f00 */
        /* <DEDUP_REMOVED lines=15> */
.L_x_12248:
[----:B------:R-:W2:Y:S01]  /*2bb0*/  LDL R45, [R1+0x224] ;  /* 0x00022400012d7983 */ /* 0x000ea20000100800 */
[----:B------:R-:W0:Y:S01]  /*2bc0*/  LDC.64 R10, c[0x0][0xad0] ;  /* 0x0002b400ff0a7b82 */ /* 0x000e220000000a00 */
[C---:B------:R-:W-:Y:S01]  /*2bd0*/  IADD3 R24, P0, R16.reuse, 0x120, RZ ;  /* 0x0000012010187810 */ /* 0x040fe20007f1e0ff */
[----:B------:R-:W-:Y:S01]  /*2be0*/  IMAD.U32 R13, RZ, RZ, UR48 ;  /* 0x00000030ff0d7e24 */ /* 0x000fe2000f8e00ff */
[----:B------:R-:W3:Y:S01]  /*2bf0*/  S2R R56, SR_TID.X ;  /* 0x0000000000387919 */ /* 0x000ee20000002100 */
[----:B------:R-:W-:Y:S01]  /*2c00*/  IMAD.U32 R12, RZ, RZ, UR47 ;  /* 0x0000002fff0c7e24 */ /* 0x000fe2000f8e00ff */
[----:B------:R-:W-:Y:S01]  /*2c10*/  BSSY B0, `(.L_x_12249) ;  /* 0x000001f000007945 */ /* 0x000fe20003800000 */
[--C-:B------:R-:W-:Y:S01]  /*2c20*/  IMAD.X R25, RZ, RZ, R17.reuse, P0 ;  /* 0x000000ffff197224 */ /* 0x100fe200000e0611 */
[----:B------:R-:W-:Y:S01]  /*2c30*/  IADD3 R20, P0, R16, 0x16c, RZ ;  /* 0x0000016c10147810 */ /* 0x000fe20007f1e0ff */
[----:B------:R-:W4:Y:S01]  /*2c40*/  LDC.64 R8, c[0x0][0xad8] ;  /* 0x0002b600ff087b82 */ /* 0x000f220000000a00 */
[----:B------:R-:W-:Y:S01]  /*2c50*/  IMAD.MOV.U32 R28, RZ, RZ, RZ ;  /* 0x000000ffff1c7224 */ /* 0x000fe200078e00ff */
[----:B------:R0:W-:Y:S02]  /*2c60*/  STL.64 [R1+0x130], R18 ;  /* 0x0001301201007387 */ /* 0x0001e40000100a00 */
[----:B------:R-:W-:-:S02]  /*2c70*/  IMAD.X R21, RZ, RZ, R17, P0 ;  /* 0x000000ffff157224 */ /* 0x000fc400000e0611 */
[----:B------:R0:W-:Y:S02]  /*2c80*/  STL.64 [R1+0x128], R24 ;  /* 0x0001281801007387 */ /* 0x0001e40000100a00 */
[----:B-1----:R-:W1:Y:S02]  /*2c90*/  LDC.64 R2, c[0x0][0xae0] ;  /* 0x0002b800ff027b82 */ /* 0x002e640000000a00 */
[----:B------:R0:W-:Y:S04]  /*2ca0*/  STL.64 [R1+0x170], R20 ;  /* 0x0001701401007387 */ /* 0x0001e80000100a00 */
[----:B------:R0:W-:Y:S02]  /*2cb0*/  STL.64 [R1+0x120], R178 ;  /* 0x000120b201007387 */ /* 0x0001e40000100a00 */
[----:B------:R-:W5:Y:S01]  /*2cc0*/  LDC R6, c[0x0][0x450] ;  /* 0x00011400ff067b82 */ /* 0x000f620000000800 */
[----:B0-----:R-:W-:Y:S01]  /*2cd0*/  IMAD.MOV.U32 R14, RZ, RZ, R11 ;  /* 0x000000ffff0e7224 */ /* 0x001fe200078e000b */
[----:B------:R0:W-:Y:S01]  /*2ce0*/  STL.U8 [R1+0x138], RZ ;  /* 0x000138ff01007387 */ /* 0x0001e20000100000 */
[----:B------:R-:W-:-:S05]  /*2cf0*/  IMAD.MOV.U32 R7, RZ, RZ, R10 ;  /* 0x000000ffff077224 */ /* 0x000fca00078e000a */
[----:B------:R-:W5:Y:S01]  /*2d00*/  LDC.64 R4, c[0x0][0x448] ;  /* 0x00011200ff047b82 */ /* 0x000f620000000a00 */
[----:B----4-:R-:W-:Y:S02]  /*2d10*/  IMAD.MOV.U32 R15, RZ, RZ, R8 ;  /* 0x000000ffff0f7224 */ /* 0x010fe400078e0008 */
[----:B------:R-:W-:Y:S02]  /*2d20*/  IMAD.MOV.U32 R29, RZ, RZ, R9 ;  /* 0x000000ffff1d7224 */ /* 0x000fe400078e0009 */
[----:B---3--:R-:W-:Y:S01]  /*2d30*/  VIADD R216, R56, 0xffffff80 ;  /* 0xffffff8038d87836 */ /* 0x008fe20000000000 */
[----:B------:R0:W-:Y:S01]  /*2d40*/  STL.128 [R1+0x140], R12 ;  /* 0x0001400c01007387 */ /* 0x0001e20000100c00 */
[----:B-1----:R-:W-:Y:S02]  /*2d50*/  IMAD.MOV.U32 R30, RZ, RZ, R2 ;  /* 0x000000ffff1e7224 */ /* 0x002fe400078e0002 */
[----:B------:R-:W-:Y:S01]  /*2d60*/  IMAD.MOV.U32 R31, RZ, RZ, R3 ;  /* 0x000000ffff1f7224 */ /* 0x000fe200078e0003 */
[----:B------:R0:W-:Y:S04]  /*2d70*/  STL [R1+0x13c], R216 ;  /* 0x00013cd801007387 */ /* 0x0001e80000100800 */
[----:B------:R0:W-:Y:S04]  /*2d80*/  STL.128 [R1+0x150], R28 ;  /* 0x0001501c01007387 */ /* 0x0001e80000100c00 */
[----:B-----5:R0:W-:Y:S01]  /*2d90*/  STL.128 [R1+0x160], R4 ;  /* 0x0001600401007387 */ /* 0x0201e20000100c00 */
[----:B--2---:R-:W-:-:S04]  /*2da0*/  LEA.HI R0, R45, R45, RZ, 0x1 ;  /* 0x0000002d2d007211 */ /* 0x004fc800078f08ff */
[----:B------:R-:W-:-:S05]  /*2db0*/  LOP3.LUT R0, R0, 0xfffffffe, RZ, 0xc0, !PT ;  /* 0xfffffffe00007812 */ /* 0x000fca00078ec0ff */
[----:B------:R-:W-:-:S05]  /*2dc0*/  IMAD.IADD R0, R45, 0x1, -R0 ;  /* 0x000000012d007824 */ /* 0x000fca00078e0a00 */
[----:B------:R-:W-:-:S04]  /*2dd0*/  SHF.L.U32 R11, R0, 0x1f, RZ ;  /* 0x0000001f000b7819 */ /* 0x000fc800000006ff */
[----:B------:R-:W1:Y:S02]  /*2de0*/  SYNCS.PHASECHK.TRANS64.TRYWAIT P0, [R72+URZ+0x32400], R11 ;  /* 0x0324000b480075a7 */ /* 0x000e64000800017f */
[----:B01----:R-:W-:Y:S05]  /*2df0*/  @!P0 BRA `(.L_x_12250) ;  /* 0x000002a000688947 */ /* 0x003fea0003800000 */
.L_x_12501:
[----:B------:R-:W-:Y:S05]  /*2e00*/  BSYNC B0 ;  /* 0x0000000000007941 */ /* 0x000fea0003800000 */
.L_x_12249:
[----:B------:R-:W2:Y:S04]  /*2e10*/  LDL R7, [R1+0x4cc] ;  /* 0x0004cc0001077983 */ /* 0x000ea80000100800 */
[----:B------:R-:W3:Y:S04]  /*2e20*/  LDL R0, [R1+0x4d0] ;  /* 0x0004d00001007983 */ /* 0x000ee80000100800 */
[----:B------:R-:W4:Y:S04]  /*2e30*/  LDL.64 R30, [R1+0x4c0] ;  /* 0x0004c000011e7983 */ /* 0x000f280000100a00 */
[----:B------:R-:W4:Y:S04]  /*2e40*/  LDL R28, [R1+0x1c] ;  /* 0x00001c00011c7983 */ /* 0x000f280000100800 */
[----:B0-----:R0:W5:Y:S01]  /*2e50*/  LDL.64 R10, [R1+0x218] ;  /* 0x00021800010a7983 */ /* 0x0011620000100a00 */
[C---:B------:R-:W-:Y:S01]  /*2e60*/  IADD3 R14, P0, R16.reuse, 0x138, RZ ;  /* 0x00000138100e7810 */ /* 0x040fe20007f1e0ff */
[----:B------:R-:W-:Y:S01]  /*2e70*/  IMAD.MOV.U32 R12, RZ, RZ, R41 ;  /* 0x000000ffff0c7224 */ /* 0x000fe200078e0029 */
[----:B------:R-:W-:Y:S01]  /*2e80*/  IADD3 R18, P1, R16, 0x170, RZ ;  /* 0x0000017010127810 */ /* 0x000fe20007f3e0ff */
[----:B------:R-:W-:Y:S01]  /*2e90*/  IMAD.MOV.U32 R13, RZ, RZ, R54 ;  /* 0x000000ffff0d7224 */ /* 0x000fe200078e0036 */
[----:B------:R-:W1:Y:S01]  /*2ea0*/  S2R R29, SR_TID.X ;  /* 0x00000000001d7919 */ /* 0x000e620000002100 */
[--C-:B------:R-:W-:Y:S01]  /*2eb0*/  IMAD.X R15, RZ, RZ, R17.reuse, P0 ;  /* 0x000000ffff0f7224 */ /* 0x100fe200000e0611 */
[----:B------:R-:W-:Y:S05]  /*2ec0*/  WARPSYNC.ALL ;  /* 0x0000000000007948 */ /* 0x000fea0003800000 */
[----:B------:R0:W-:Y:S01]  /*2ed0*/  STL.128 [R1+0x180], R12 ;  /* 0x0001800c01007387 */ /* 0x0001e20000100c00 */
[----:B------:R-:W-:Y:S01]  /*2ee0*/  IMAD.X R19, RZ, RZ, R17, P1 ;  /* 0x000000ffff137224 */ /* 0x000fe200008e0611 */
[----:B------:R-:W-:Y:S01]  /*2ef0*/  BSSY B0, `(.L_x_12251) ;  /* 0x0000032000007945 */ /* 0x000fe20003800000 */
[----:B------:R-:W-:Y:S01]  /*2f00*/  IMAD.MOV.U32 R24, RZ, RZ, R37 ;  /* 0x000000ffff187224 */ /* 0x000fe200078e0025 */
[----:B------:R-:W-:Y:S01]  /*2f10*/  STL.64 [R1+0x210], R32 ;  /* 0x0002102001007387 */ /* 0x000fe20000100a00 */
[----:B------:R-:W-:-:S05]  /*2f20*/  IMAD.MOV.U32 R25, RZ, RZ, R50 ;  /* 0x000000ffff197224 */ /* 0x000fca00078e0032 */
[----:B------:R-:W-:Y:S01]  /*2f30*/  STL.128 [R1+0x1a0], R24 ;  /* 0x0001a01801007387 */ /* 0x000fe20000100c00 */
[----:B0-----:R-:W-:Y:S02]  /*2f40*/  IMAD.MOV.U32 R14, RZ, RZ, R42 ;  /* 0x000000ffff0e7224 */ /* 0x001fe400078e002a */
[----:B------:R-:W-:Y:S01]  /*2f50*/  IMAD.MOV.U32 R15, RZ, RZ, R57 ;  /* 0x000000ffff0f7224 */ /* 0x000fe200078e0039 */
[----:B-1----:R-:W-:Y:S01]  /*2f60*/  SHF.R.U32.HI R29, RZ, 0x7, R29 ;  /* 0x00000007ff1d7819 */ /* 0x002fe2000001161d */
[----:B--2---:R-:W-:Y:S02]  /*2f70*/  IMAD.MOV.U32 R13, RZ, RZ, R7 ;  /* 0x000000ffff0d7224 */ /* 0x004fe400078e0007 */
[----:B---3--:R-:W-:Y:S01]  /*2f80*/  IMAD.MOV.U32 R12, RZ, RZ, R0 ;  /* 0x000000ffff0c7224 */ /* 0x008fe200078e0000 */
[C---:B------:R-:W-:Y:S01]  /*2f90*/  IADD3 R0, P0, R16.reuse, 0x260, RZ ;  /* 0x0000026010007810 */ /* 0x040fe20007f1e0ff */
[----:B----4-:R-:W-:Y:S04]  /*2fa0*/  STL.64 [R1+0x178], R30 ;  /* 0x0001781e01007387 */ /* 0x010fe80000100a00 */
[--C-:B------:R-:W-:Y:S01]  /*2fb0*/  IMAD.X R7, RZ, RZ, R17.reuse, P0 ;  /* 0x000000ffff077224 */ /* 0x100fe200000e0611 */
[----:B------:R-:W-:Y:S01]  /*2fc0*/  IADD3 R20, P0, R16, 0x128, RZ ;  /* 0x0000012810147810 */ /* 0x000fe20007f1e0ff */
[----:B------:R0:W-:Y:S04]  /*2fd0*/  STL.128 [R1+0x1b0], R12 ;  /* 0x0001b00c01007387 */ /* 0x0001e80000100c00 */
[----:B------:R-:W-:-:S02]  /*2fe0*/  IMAD.X R21, RZ, RZ, R17, P0 ;  /* 0x000000ffff157224 */ /* 0x000fc400000e0611 */
[----:B0-----:R-:W-:Y:S02]  /*2ff0*/  IMAD.MOV.U32 R12, RZ, RZ, R39 ;  /* 0x000000ffff0c7224 */ /* 0x001fe400078e0027 */
[----:B------:R-:W-:Y:S02]  /*3000*/  IMAD.MOV.U32 R13, RZ, RZ, R52 ;  /* 0x000000ffff0d7224 */ /* 0x000fe400078e0034 */
[----:B------:R-:W-:Y:S02]  /*3010*/  IMAD.MOV.U32 R14, RZ, RZ, R48 ;  /* 0x000000ffff0e7224 */ /* 0x000fe400078e0030 */
[----:B------:R-:W-:-:S05]  /*3020*/  IMAD.MOV.U32 R15, RZ, RZ, R49 ;  /* 0x000000ffff0f7224 */ /* 0x000fca00078e0031 */
[----:B------:R0:W-:Y:S02]  /*3030*/  STL.128 [R1+0x1c0], R12 ;  /* 0x0001c00c01007387 */ /* 0x0001e40000100c00 */
[----:B0-----:R-:W-:Y:S02]  /*3040*/  IMAD.MOV.U32 R12, RZ, RZ, R46 ;  /* 0x000000ffff0c7224 */ /* 0x001fe400078e002e */
[----:B------:R-:W-:Y:S02]  /*3050*/  IMAD.MOV.U32 R13, RZ, RZ, R47 ;  /* 0x000000ffff0d7224 */ /* 0x000fe400078e002f */
[----:B------:R-:W-:Y:S01]  /*3060*/  IMAD.MOV.U32 R14, RZ, RZ, R0 ;  /* 0x000000ffff0e7224 */ /* 0x000fe200078e0000 */
[----:B------:R-:W-:Y:S01]  /*3070*/  LOP3.LUT R0, R28, 0x1, RZ, 0xfc, !PT ;  /* 0x000000011c007812 */ /* 0x000fe200078efcff */
[----:B------:R-:W-:Y:S02]  /*3080*/  IMAD.MOV.U32 R15, RZ, RZ, R7 ;  /* 0x000000ffff0f7224 */ /* 0x000fe400078e0007 */
[----:B------:R-:W-:-:S05]  /*3090*/  VIADD R7, R29, 0x8 ;  /* 0x000000081d077836 */ /* 0x000fca0000000000 */
[----:B------:R0:W-:Y:S01]  /*30a0*/  BAR.SYNC.DEFER_BLOCKING R7, 0x100 ;  /* 0x000400070000751d */ /* 0x0001e20000010000 */
[----:B------:R-:W-:-:S05]  /*30b0*/  ISETP.NE.AND P1, PT, R0, 0x3, PT ;  /* 0x000000030000780c */ /* 0x000fca0003f25270 */
[----:B------:R1:W-:Y:S02]  /*30c0*/  STL.128 [R1+0x1d0], R12 ;  /* 0x0001d00c01007387 */ /* 0x0003e40000100c00 */
[----:B-1----:R-:W-:Y:S02]  /*30d0*/  IMAD.MOV.U32 R14, RZ, RZ, R35 ;  /* 0x000000ffff0e7224 */ /* 0x002fe400078e0023 */
[----:B------:R-:W-:Y:S02]  /*30e0*/  IMAD.MOV.U32 R15, RZ, RZ, R44 ;  /* 0x000000ffff0f7224 */ /* 0x000fe400078e002c */
[----:B------:R-:W-:Y:S02]  /*30f0*/  IMAD.MOV.U32 R12, RZ, RZ, R18 ;  /* 0x000000ffff0c7224 */ /* 0x000fe400078e0012 */
[----:B------:R-:W-:Y:S02]  /*3100*/  IMAD.MOV.U32 R13, RZ, RZ, R19 ;  /* 0x000000ffff0d7224 */ /* 0x000fe400078e0013 */
[----:B------:R-:W-:-:S02]  /*3110*/  IMAD.MOV.U32 R18, RZ, RZ, R38 ;  /* 0x000000ffff127224 */ /* 0x000fc400078e0026 */
[----:B------:R-:W-:Y:S01]  /*3120*/  IMAD.MOV.U32 R19, RZ, RZ, R53 ;  /* 0x000000ffff137224 */ /* 0x000fe200078e0035 */
[----:B------:R1:W-:Y:S04]  /*3130*/  STL.128 [R1+0x1e0], R12 ;  /* 0x0001e00c01007387 */ /* 0x0003e80000100c00 */
[----:B------:R-:W-:Y:S01]  /*3140*/  STL.128 [R1+0x190], R16 ;  /* 0x0001901001007387 */ /* 0x000fe20000100c00 */
[----:B-1----:R-:W-:Y:S02]  /*3150*/  IMAD.MOV.U32 R14, RZ, RZ, R34 ;  /* 0x000000ffff0e7224 */ /* 0x002fe400078e0022 */
[----:B------:R-:W-:Y:S02]  /*3160*/  IMAD.MOV.U32 R15, RZ, RZ, R43 ;  /* 0x000000ffff0f7224 */ /* 0x000fe400078e002b */
[----:B------:R-:W-:-:S02]  /*3170*/  IMAD.MOV.U32 R12, RZ, RZ, R20 ;  /* 0x000000ffff0c7224 */ /* 0x000fc400078e0014 */
[----:B------:R-:W-:-:S05]  /*3180*/  IMAD.MOV.U32 R13, RZ, RZ, R21 ;  /* 0x000000ffff0d7224 */ /* 0x000fca00078e0015 */
[----:B------:R1:W-:Y:S02]  /*3190*/  STL.128 [R1+0x1f0], R12 ;  /* 0x0001f00c01007387 */ /* 0x0003e40000100c00 */
[----:B-1----:R-:W-:Y:S02]  /*31a0*/  IMAD.MOV.U32 R12, RZ, RZ, R40 ;  /* 0x000000ffff0c7224 */ /* 0x002fe400078e0028 */
[----:B------:R-:W-:Y:S02]  /*31b0*/  IMAD.MOV.U32 R13, RZ, RZ, R55 ;  /* 0x000000ffff0d7224 */ /* 0x000fe400078e0037 */
[----:B------:R-:W-:Y:S02]  /*31c0*/  IMAD.MOV.U32 R14, RZ, RZ, R36 ;  /* 0x000000ffff0e7224 */ /* 0x000fe400078e0024 */
[----:B------:R-:W-:-:S05]  /*31d0*/  IMAD.MOV.U32 R15, RZ, RZ, R51 ;  /* 0x000000ffff0f7224 */ /* 0x000fca00078e0033 */
[----:B------:R0:W-:Y:S01]  /*31e0*/  STL.128 [R1+0x200], R12 ;  /* 0x0002000c01007387 */ /* 0x0001e20000100c00 */
[----:B------:R-:W-:Y:S05]  /*31f0*/  @!P1 BRA `(.L_x_12252) ;  /* 0x0000000000049947 */ /* 0x000fea0003800000 */
[----:B------:R-:W-:Y:S01]  /*3200*/  BPT.TRAP 0x1 ;  /* 0x000000040000795c */ /* 0x000fe20000300000 */
.L_x_12252:
[----:B------:R-:W-:Y:S05]  /*3210*/  BSYNC B0 ;  /* 0x0000000000007941 */ /* 0x000fea0003800000 */
.L_x_12251:
[----:B0-----:R-:W2:Y:S01]  /*3220*/  LDL.64 R12, [R1+0x8] ;  /* 0x00000800010c7983 */ /* 0x001ea20000100a00 */
[----:B-----5:R-:W-:Y:S01]  /*3230*/  SHF.L.U32 R11, R11, 0x1f, RZ ;  /* 0x0000001f0b0b7819 */ /* 0x020fe200000006ff */
[----:B------:R-:W-:Y:S01]  /*3240*/  BSSY B0, `(.L_x_12253) ;  /* 0x0000006000007945 */ /* 0x000fe20003800000 */
[----:B--2---:R-:W-:-:S05]  /*3250*/  MOV R13, R12 ;  /* 0x0000000c000d7202 */ /* 0x004fca0000000f00 */
[----:B------:R-:W-:-:S04]  /*3260*/  IMAD R10, R10, 0x8, R13 ;  /* 0x000000080a0a7824 */ /* 0x000fc800078e020d */
[----:B------:R0:W1:Y:S01]  /*3270*/  SYNCS.PHASECHK.TRANS64.TRYWAIT P0, [R10+URZ], R11 ;  /* 0x0000000b0a0075a7 */ /* 0x000062000800017f */
[----:B------:R-:W-:Y:S05]  /*3280*/  @!P1 BRA `(.L_x_12254) ;  /* 0x0000000000049947 */ /* 0x000fea0003800000 */
[----:B------:R-:W-:Y:S01]  /*3290*/  BPT.TRAP 0x1 ;  /* 0x000000040000795c */ /* 0x000fe20000300000 */
.L_x_12254:
[----:B------:R-:W-:Y:S05]  /*32a0*/  BSYNC B0 ;  /* 0x0000000000007941 */ /* 0x000fea0003800000 */
.L_x_12253:
[----:B------:R-:W-:Y:S04]  /*32b0*/  BSSY B0, `(.L_x_12255) ;  /* 0x0000004000007945 */ /* 0x000fe80003800000 */
[----:B-1----:R-:W-:Y:S05]  /*32c0*/  @P0 BRA `(.L_x_12256) ;  /* 0x0000000000080947 */ /* 0x002fea0003800000 */
[----:B------:R-:W1:Y:S02]  /*32d0*/  SYNCS.PHASECHK.TRANS64.TRYWAIT P0, [R10+URZ], R11 ;  /* 0x0000000b0a0075a7 */ /* 0x000e64000800017f */
[----:B-1----:R-:W-:Y:S05]  /*32e0*/  @!P0 BRA `(.L_x_12257) ;  /* 0x0000029c00408947 */ /* 0x002fea0003800000 */
.L_x_12256:
[----:B------:R-:W-:Y:S05]  /*32f0*/  BSYNC B0 ;  /* 0x0000000000007941 */ /* 0x000fea0003800000 */
.L_x_12255:
        /* <DEDUP_REMOVED lines=58> */
.L_x_12502:
[----:B------:R-:W-:Y:S05]  /*36a0*/  BSYNC B0 ;  /* 0x0000000000007941 */ /* 0x000fea0003800000 */
.L_x_12258:
[----:B------:R-:W2:Y:S04]  /*36b0*/  LDL R12, [R1+0x54] ;  /* 0x00005400010c7983 */ /* 0x000ea80000100800 */
[----:B0-----:R0:W5:Y:S01]  /*36c0*/  LDL.64 R10, [R1+0x218] ;  /* 0x00021800010a7983 */ /* 0x0011620000100a00 */
[----:B------:R-:W-:Y:S01]  /*36d0*/  BSSY B0, `(.L_x_12260) ;  /* 0x0000005000007945 */ /* 0x000fe20003800000 */
[----:B--2---:R-:W-:-:S04]  /*36e0*/  LOP3.LUT R12, R12, 0x1, RZ, 0xfc, !PT ;  /* 0x000000010c0c7812 */ /* 0x004fc800078efcff */
[----:B------:R-:W-:-:S13]  /*36f0*/  ISETP.NE.AND P1, PT, R12, 0x3, PT ;  /* 0x000000030c00780c */ /* 0x000fda0003f25270 */
[----:B0-----:R-:W-:Y:S05]  /*3700*/  @!P1 BRA `(.L_x_12261) ;  /* 0x0000000000049947 */ /* 0x001fea0003800000 */
[----:B------:R-:W-:Y:S01]  /*3710*/  BPT.TRAP 0x1 ;  /* 0x000000040000795c */ /* 0x000fe20000300000 */
.L_x_12261:
[----:B------:R-:W-:Y:S05]  /*3720*/  BSYNC B0 ;  /* 0x0000000000007941 */ /* 0x000fea0003800000 */
.L_x_12260:
        /* <DEDUP_REMOVED lines=8> */
.L_x_12263:
[----:B------:R-:W-:Y:S05]  /*37b0*/  BSYNC B0 ;  /* 0x0000000000007941 */ /* 0x000fea0003800000 */
.L_x_12262:
[----:B------:R-:W-:Y:S04]  /*37c0*/  BSSY B0, `(.L_x_12264) ;  /* 0x0000004000007945 */ /* 0x000fe80003800000 */
[----:B-1----:R-:W-:Y:S05]  /*37d0*/  @P0 BRA `(.L_x_12265) ;  /* 0x0000000000080947 */ /* 0x002fea0003800000 */
[----:B------:R-:W1:Y:S02]  /*37e0*/  SYNCS.PHASECHK.TRANS64.TRYWAIT P0, [R10+URZ], R11 ;  /* 0x0000000b0a0075a7 */ /* 0x000e64000800017f */
[----:B-1----:R-:W-:Y:S05]  /*37f0*/  @!P0 BRA `(.L_x_12266) ;  /* 0x0000029800248947 */ /* 0x002fea0003800000 */
.L_x_12265:
[----:B------:R-:W-:Y:S05]  /*3800*/  BSYNC B0 ;  /* 0x0000000000007941 */ /* 0x000fea0003800000 */
.L_x_12264:
        /* <DEDUP_REMOVED lines=9> */
[----:B------:R-:W5:Y:S04]  /*38a0*/  LDL.64 R74, [R1+0x110] ;  /* 0x00011000014a7983 */ /* 0x000f680000100a00 */
[----:B------:R-:W5:Y:S01]  /*38b0*/  LDL.64 R76, [R1+0x110] ;  /* 0x00011000014c7983 */ /* 0x000f620000100a00 */
[----:B--2---:R-:W-:Y:S01]  /*38c0*/  IMAD R10, R73, 0xc00, R10 ;  /* 0x00000c00490a7824 */ /* 0x004fe200078e020a */
[----:B------:R-:W-:-:S02]  /*38d0*/  R2UR UR7, R11 ;  /* 0x000000000b0772ca */ /* 0x000fc400000e0000 */
[----:B---3--:R-:W-:Y:S02]  /*38e0*/  ISETP.NE.U32.AND P0, PT, R72, RZ, PT ;  /* 0x000000ff4800720c */ /* 0x008fe40003f05070 */
[----:B------:R-:W-:Y:S02]  /*38f0*/  R2UR UR6, R10 ;  /* 0x000000000a0672ca */ /* 0x000fe400000e0000 */
[----:B----4-:R-:W-:Y:S02]  /*3900*/  R2UR UR4, R20 ;  /* 0x00000000140472ca */ /* 0x010fe400000e0000 */
[----:B------:R-:W-:Y:S02]  /*3910*/  R2UR UR5, R21 ;  /* 0x00000000150572ca */ /* 0x000fe400000e0000 */
[----:B------:R-:W2:Y:S05]  /*3920*/  LDL.64 R20, [R1+0x110] ;  /* 0x0001100001147983 */ /* 0x000eaa0000100a00 */
        /* <DEDUP_REMOVED lines=53> */
[----:B------:R-:W3:Y:S01]  /*3c80*/  LDL.64 R72, [R1+0x110] ;  /* 0x0001100001487983 */ /* 0x000ee20000100a00 */
[----:B----4-:R-:W-:Y:S01]  /*3c90*/  VIADD R14, R14, 0x404 ;  /* 0x000004040e0e7836 */ /* 0x010fe20000000000 */
[----:B------:R-:W-:Y:S02]  /*3ca0*/  WARPGROUP.DEPBAR.LE gsb0, 0x0 ;  /* 0x00008000000079c5 */ /* 0x000fe40000010000 */
[----:B------:R-:W-:-:S08]  /*3cb0*/  WARPGROUP.ARRIVE ;  /* 0x00000000000079c5 */ /* 0x000fd00000000000 */
[----:B------:R-:W-:Y:S01]  /*3cc0*/  HGMMA.64x96x16.F32.BF16 R24, gdesc[UR4], R24, gsb0 ;  /* 0x01600000041879f0 */ /* 0x000fe20008001818 */
[----:B------:R-:W-:Y:S02]  /*3cd0*/  VIADD R12, R10, 0x304 ;  /* 0x000003040a0c7836 */ /* 0x000fe40000000000 */
[----:B------:R-:W-:Y:S01]  /*3ce0*/  IMAD.MOV.U32 R13, RZ, RZ, R11 ;  /* 0x000000ffff0d7224 */ /* 0x000fe200078e000b */
[----:B------:R-:W-:Y:S02]  /*3cf0*/  R2UR UR4, R14 ;  /* 0x000000000e0472ca */ /* 0x000fe400000e0000 */
[----:B------:R-:W-:Y:S02]  /*3d00*/  R2UR UR6, R12 ;  /* 0x000000000c0672ca */ /* 0x000fe400000e0000 */
[----:B------:R-:W-:Y:S02]  /*3d10*/  R2UR UR7, R13 ;  /* 0x000000000d0772ca */ /* 0x000fe400000e0000 */
[----:B------:R-:W-:Y:S01]  /*3d20*/  R2UR UR5, R15 ;  /* 0x000000000f0572ca */ /* 0x000fe200000e0000 */
[----:B-----5:R-:W-:-:S02]  /*3d30*/  VIADD R18, R18, 0x406 ;  /* 0x0000040612127836 */ /* 0x020fc40000000000 */
        /* <DEDUP_REMOVED lines=9> */
[----:B--2---:R-:W-:Y:S02]  /*3dd0*/  VIADD R20, R20, 0x800 ;  /* 0x0000080014147836 */ /* 0x004fe40000000000 */
[----:B------:R-:W-:-:S02]  /*3de0*/  VIADD R12, R10, 0x600 ;  /* 0x000006000a0c7836 */ /* 0x000fc40000000000 */
[----:B------:R-:W-:Y:S01]  /*3df0*/  IMAD.MOV.U32 R13, RZ, RZ, R11 ;  /* 0x000000ffff0d7224 */ /* 0x000fe200078e000b */
[----:B------:R-:W-:Y:S02]  /*3e00*/  WARPGROUP.DEPBAR.LE gsb0, 0x0 ;  /* 0x00008000000079c5 */ /* 0x000fe40000010000 */
[----:B------:R-:W-:-:S06]  /*3e10*/  WARPGROUP.ARRIVE ;  /* 0x00000000000079c5 */ /* 0x000fcc0000000000 */
[----:B------:R-:W-:Y:S01]  /*3e20*/  HGMMA.64x96x16.F32.BF16 R24, gdesc[UR4], R24, gsb0 ;  /* 0x01600000041879f0 */ /* 0x000fe20008001818 */
[----:B------:R-:W-:Y:S02]  /*3e30*/  R2UR UR6, R12 ;  /* 0x000000000c0672ca */ /* 0x000fe400000e0000 */
[----:B------:R-:W-:Y:S02]  /*3e40*/  R2UR UR7, R13 ;  /* 0x000000000d0772ca */ /* 0x000fe400000e0000 */
[----:B------:R-:W-:Y:S01]  /*3e50*/  R2UR UR4, R20 ;  /* 0x00000000140472ca */ /* 0x000fe200000e0000 */
[----:B------:R-:W2:Y:S01]  /*3e60*/  LDL.64 R12, [R1+0x110] ;  /* 0x00011000010c7983 */ /* 0x000ea20000100a00 */
[----:B------:R-:W-:Y:S01]  /*3e70*/  R2UR UR5, R21 ;  /* 0x00000000150572ca */ /* 0x000fe200000e0000 */
[----:B---3--:R-:W-:Y:S02]  /*3e80*/  VIADD R72, R72, 0x802 ;  /* 0x0000080248487836 */ /* 0x008fe40000000000 */
        /* <DEDUP_REMOVED lines=8> */
[----:B------:R-:W3:Y:S01]  /*3f10*/  LDL.64 R14, [R1+0x110] ;  /* 0x00011000010e7983 */ /* 0x000ee20000100a00 */
[----:B------:R-:W-:Y:S01]  /*3f20*/  R2UR UR5, R73 ;  /* 0x00000000490572ca */ /* 0x000fe200000e0000 */
[----:B------:R-:W-:Y:S02]  /*3f30*/  VIADD R74, R74, 0x804 ;  /* 0x000008044a4a7836 */ /* 0x000fe40000000000 */
[----:B------:R-:W-:Y:S01]  /*3f40*/  VIADD R18, R10, 0x604 ;  /* 0x000006040a127836 */ /* 0x000fe20000000000 */
[----:B------:R-:W4:Y:S01]  /*3f50*/  LDL.64 R72, [R1+0x110] ;  /* 0x0001100001487983 */ /* 0x000f220000100a00 */
[----:B------:R-:W-:Y:S01]  /*3f60*/  IMAD.MOV.U32 R19, RZ, RZ, R11 ;  /* 0x000000ffff137224 */ /* 0x000fe200078e000b */
[----:B------:R-:W-:-:S02]  /*3f70*/  WARPGROUP.DEPBAR.LE gsb0, 0x0 ;  /* 0x00008000000079c5 */ /* 0x000fc40000010000 */
[----:B------:R-:W-:-:S06]  /*3f80*/  WARPGROUP.ARRIVE ;  /* 0x00000000000079c5 */ /* 0x000fcc0000000000 */
[----:B------:R-:W-:Y:S01]  /*3f90*/  HGMMA.64x96x16.F32.BF16 R24, gdesc[UR4], R24, gsb0 ;  /* 0x01600000041879f0 */ /* 0x000fe20008001818 */
[----:B------:R-:W-:Y:S02]  /*3fa0*/  R2UR UR6, R18 ;  /* 0x00000000120672ca */ /* 0x000fe400000e0000 */
[----:B------:R-:W-:Y:S02]  /*3fb0*/  R2UR UR7, R19 ;  /* 0x00000000130772ca */ /* 0x000fe400000e0000 */
[----:B------:R-:W-:Y:S01]  /*3fc0*/  R2UR UR4, R74 ;  /* 0x000000004a0472ca */ /* 0x000fe200000e0000 */
[----:B------:R-:W5:Y:S01]  /*3fd0*/  LDL.64 R18, [R1+0x110] ;  /* 0x0001100001127983 */ /* 0x000f620000100a00 */
        /* <DEDUP_REMOVED lines=21> */
[----:B------:R-:W0:Y:S01]  /*4130*/  S2R R78, SR_TID.X ;  /* 0x00000000004e7919 */ /* 0x000e220000002100 */
[----:B---3--:R-:W-:Y:S02]  /*4140*/  VIADD R14, R14, 0xc02 ;  /* 0x00000c020e0e7836 */ /* 0x008fe40000000000 */
[----:B------:R-:W-:-:S02]  /*4150*/  VIADD R12, R10, 0x902 ;  /* 0x000009020a0c7836 */ /* 0x000fc40000000000 */
[----:B------:R-:W-:Y:S01]  /*4160*/  IMAD.MOV.U32 R13, RZ, RZ, R11 ;  /* 0x000000ffff0d7224 */ /* 0x000fe200078e000b */
[----:B------:R-:W-:Y:S02]  /*4170*/  WARPGROUP.DEPBAR.LE gsb0, 0x0 ;  /* 0x00008000000079c5 */ /* 0x000fe40000010000 */
[----:B------:R-:W-:-:S06]  /*4180*/  WARPGROUP.ARRIVE ;  /* 0x00000000000079c5 */ /* 0x000fcc0000000000 */
[----:B------:R-:W-:Y:S01]  /*4190*/  HGMMA.64x96x16.F32.BF16 R24, gdesc[UR4], R24, gsb0 ;  /* 0x01600000041879f0 */ /* 0x000fe20008001818 */
[----:B0-----:R-:W-:-:S04]  /*41a0*/  LOP3.LUT R78, R78, 0x7f, RZ, 0xc0, !PT ;  /* 0x0000007f4e4e7812 */ /* 0x001fc800078ec0ff */
[----:B------:R-:W-:Y:S02]  /*41b0*/  ISETP.NE.AND P0, PT, R78, RZ, PT ;  /* 0x000000ff4e00720c */ /* 0x000fe40003f05270 */
[----:B------:R-:W-:-:S11]  /*41c0*/  R2UR UR6, R12 ;  /* 0x000000000c0672ca */ /* 0x000fd600000e0000 */
        /* <DEDUP_REMOVED lines=8> */
[----:B-----5:R-:W-:Y:S02]  /*4250*/  VIADD R18, R18, 0xc04 ;  /* 0x00000c0412127836 */ /* 0x020fe40000000000 */
        /* <DEDUP_REMOVED lines=10> */
[----:B----4-:R-:W-:Y:S01]  /*4300*/  VIADD R72, R72, 0xc06 ;  /* 0x00000c0648487836 */ /* 0x010fe20000000000 */
[----:B------:R-:W-:Y:S02]  /*4310*/  R2UR UR6, R10 ;  /* 0x000000000a0672ca */ /* 0x000fe400000e0000 */
[----:B------:R-:W-:Y:S02]  /*4320*/  R2UR UR7, R11 ;  /* 0x000000000b0772ca */ /* 0x000fe400000e0000 */
[----:B------:R-:W-:Y:S02]  /*4330*/  R2UR UR4, R72 ;  /* 0x00000000480472ca */ /* 0x000fe400000e0000 */
[----:B------:R-:W-:Y:S01]  /*4340*/  R2UR UR5, R73 ;  /* 0x00000000490572ca */ /* 0x000fe200000e0000 */
[----:B------:R-:W0:Y:S01]  /*4350*/  S2R R78, SR_TID.X ;  /* 0x00000000004e7919 */ /* 0x000e220000002100 */
[----:B------:R-:W-:Y:S01]  /*4360*/  STL [R1+0x90], R0 ;  /* 0x0000900001007387 */ /* 0x000fe20000100800 */
[----:B------:R-:W-:-:S02]  /*4370*/  WARPGROUP.DEPBAR.LE gsb0, 0x0 ;  /* 0x00008000000079c5 */ /* 0x000fc40000010000 */
[----:B------:R-:W-:-:S08]  /*4380*/  WARPGROUP.ARRIVE ;  /* 0x00000000000079c5 */ /* 0x000fd00000000000 */
[----:B------:R-:W-:Y:S01]  /*4390*/  HGMMA.64x96x16.F32.BF16 R24, gdesc[UR4], R24, gsb0 ;  /* 0x01600000041879f0 */ /* 0x000fe20008001818 */
[----:B--2---:R-:W-:Y:S01]  /*43a0*/  @!P0 MOV R21, R20 ;  /* 0x0000001400158202 */ /* 0x004fe20000000f00 */
[----:B------:R-:W-:Y:S04]  /*43b0*/  STL [R1+0x90], R0 ;  /* 0x0000900001007387 */ /* 0x000fe80000100800 */
[----:B------:R-:W-:Y:S01]  /*43c0*/  STL [R1+0x90], R0 ;  /* 0x0000900001007387 */ /* 0x000fe20000100800 */
[----:B---3--:R-:W-:-:S03]  /*43d0*/  @!P0 IMAD R76, R76, 0x8, R21 ;  /* 0x000000084c4c8824 */ /* 0x008fc600078e0215 */
[----:B------:R-:W-:Y:S01]  /*43e0*/  STL [R1+0x90], R0 ;  /* 0x0000900001007387 */ /* 0x000fe20000100800 */
[----:B0-----:R-:W-:-:S03]  /*43f0*/  SHF.R.U32.HI R77, RZ, 0x7, R78 ;  /* 0x00000007ff4d7819 */ /* 0x001fc6000001164e */
[----:B------:R-:W-:Y:S04]  /*4400*/  STL [R1+0x90], R0 ;  /* 0x0000900001007387 */ /* 0x000fe80000100800 */
[----:B------:R-:W-:Y:S04]  /*4410*/  STL [R1+0x90], R0 ;  /* 0x0000900001007387 */ /* 0x000fe80000100800 */
[----:B------:R-:W-:Y:S01]  /*4420*/  STL [R1+0x90], R0 ;  /* 0x0000900001007387 */ /* 0x000fe20000100800 */
[----:B------:R-:W-:-:S03]  /*4430*/  IADD3 R18, -R77, 0xb, RZ ;  /* 0x0000000b4d127810 */ /* 0x000fc60007ffe1ff */
        /* <DEDUP_REMOVED lines=13> */
[----:B------:R-:W2:Y:S04]  /*4510*/  LDL R78, [R1+0x13c] ;  /* 0x00013c00014e7983 */ /* 0x000ea80000100800 */
[----:B------:R-:W3:Y:S04]  /*4520*/  LDL R77, [R1+0x70] ;  /* 0x00007000014d7983 */ /* 0x000ee80000100800 */
[----:B-1----:R-:W4:Y:S04]  /*4530*/  LDL.64 R10, [R1+0x170] ;  /* 0x00017000010a7983 */ /* 0x002f280000100a00 */
[----:B------:R-:W5:Y:S04]  /*4540*/  LDL R76, [R1+0x168] ;  /* 0x00016800014c7983 */ /* 0x000f680000100800 */
[----:B------:R-:W5:Y:S04]  /*4550*/  LDL.128 R12, [R1+0x140] ;  /* 0x00014000010c7983 */ /* 0x000f680000100c00 */
[----:B------:R-:W2:Y:S04]  /*4560*/  LDL.128 R72, [R1+0x150] ;  /* 0x0001500001487983 */ /* 0x000ea80000100c00 */
[----:B----4-:R-:W4:Y:S04]  /*4570*/  LD.E R21, desc[UR40][R10.64] ;  /* 0x000000280a157980 */ /* 0x010f28000c101900 */
[----:B------:R-:W5:Y:S01]  /*4580*/  LDL.64 R10, [R1+0x160] ;  /* 0x00016000010a7983 */ /* 0x000f620000100a00 */
[----:B--2---:R-:W-:Y:S01]  /*4590*/  ISETP.GE.AND P2, PT, R73, 0x1, PT ;  /* 0x000000014900780c */ /* 0x004fe20003f46270 */
[----:B------:R-:W-:-:S02]  /*45a0*/  UMOV UR4, 0xffffffa0 ;  /* 0xffffffa000047882 */ /* 0x000fc40000000000 */
[----:B------:R-:W-:Y:S01]  /*45b0*/  UIMAD UR4, UR49, UR4, 0x60 ;  /* 0x00000060310474a4 */ /* 0x000fe2000f8e0204 */
[----:B------:R-:W-:Y:S05]  /*45c0*/  BSSY B0, `(.L_x_12267) ;  /* 0x00000a3000007945 */ /* 0x000fea0003800000 */
[----:B------:R-:W-:Y:S02]  /*45d0*/  VIADD R72, R72, UR4 ;  /* 0x0000000448487c36 */ /* 0x000fe40008000000 */
[-C--:B----4-:R-:W-:Y:S01]  /*45e0*/  FMUL.FTZ R20, R27, R21.reuse ;  /* 0x000000151b147220 */ /* 0x090fe20000410000 */
[----:B------:R-:W-:Y:S01]  /*45f0*/  SHF.R.S32.HI R27, RZ, 0x1f, R78 ;  /* 0x0000001fff1b7819 */ /* 0x000fe2000001144e */
[-C--:B------:R-:W-:Y:S01]  /*4600*/  FMUL.FTZ R19, R24, R21.reuse ;  /* 0x0000001518137220 */ /* 0x080fe20000410000 */
[-C--:B------:R-:W-:Y:S01]  /*4610*/  FMUL.FTZ R24, R25, R21.reuse ;  /* 0x0000001519187220 */ /* 0x080fe20000410000 */
[-C--:B------:R-:W-:Y:S01]  /*4620*/  FMUL.FTZ R25, R28, R21.reuse ;  /* 0x000000151c197220 */ /* 0x080fe20000410000 */
[----:B------:R-:W-:Y:S01]  /*4630*/  LEA.HI R28, R27, R78, RZ, 0x7 ;  /* 0x0000004e1b1c7211 */ /* 0x000fe200078f38ff */
[----:B------:R-:W-:-:S03]  /*4640*/  FMUL.FTZ R92, R29, R21 ;  /* 0x000000151d5c7220 */ /* 0x000fc60000410000 */
[----:B------:R-:W-:Y:S01]  /*4650*/  LOP3.LUT R29, R28, 0xffffff80, RZ, 0xc0, !PT ;  /* 0xffffff801c1d7812 */ /* 0x000fe200078ec0ff */
[----:B------:R-:W-:-:S04]  /*4660*/  FMUL.FTZ R141, R30, R21 ;  /* 0x000000151e8d7220 */ /* 0x000fc80000410000 */
[----:B------:R-:W-:Y:S02]  /*4670*/  IMAD.IADD R29, R78, 0x1, -R29 ;  /* 0x000000014e1d7824 */ /* 0x000fe400078e0a1d */
[----:B------:R-:W-:-:S03]  /*4680*/  FMUL.FTZ R98, R32, R21 ;  /* 0x0000001520627220 */ /* 0x000fc60000410000 */
[----:B------:R-:W-:Y:S01]  /*4690*/  SHF.R.S32.HI R30, RZ, 0x1f, R29 ;  /* 0x0000001fff1e7819 */ /* 0x000fe2000001141d */
[----:B------:R-:W-:-:S03]  /*46a0*/  FMUL.FTZ R96, R36, R21 ;  /* 0x0000001524607220 */ /* 0x000fc60000410000 */
[----:B------:R-:W-:Y:S01]  /*46b0*/  LEA.HI R32, R30, R29, RZ, 0x2 ;  /* 0x0000001d1e207211 */ /* 0x000fe200078f10ff */
[-C--:B------:R-:W-:Y:S01]  /*46c0*/  FMUL.FTZ R139, R34, R21.reuse ;  /* 0x00000015228b7220 */ /* 0x080fe20000410000 */
[-C--:B------:R-:W-:Y:S01]  /*46d0*/  FMUL.FTZ R133, R43, R21.reuse ;  /* 0x000000152b857220 */ /* 0x080fe20000410000 */
[----:B------:R-:W-:Y:S02]  /*46e0*/  LEA.HI R36, R27, R78, RZ, 0x2 ;  /* 0x0000004e1b247211 */ /* 0x000fe400078f10ff */
[--C-:B------:R-:W-:Y:S02]  /*46f0*/  SHF.R.S32.HI R34, RZ, 0x2, R32.reuse ;  /* 0x00000002ff227819 */ /* 0x100fe40000011420 */
[----:B------:R-:W-:Y:S01]  /*4700*/  SHF.R.S32.HI R43, RZ, 0x1f, R32 ;  /* 0x0000001fff2b7819 */ /* 0x000fe20000011420 */
[----:B------:R-:W-:Y:S01]  /*4710*/  FMUL.FTZ R88, R49, R21 ;  /* 0x0000001531587220 */ /* 0x000fe20000410000 */
[----:B------:R-:W-:Y:S02]  /*4720*/  LOP3.LUT R49, R36, 0xfffffffc, RZ, 0xc0, !PT ;  /* 0xfffffffc24317812 */ /* 0x000fe400078ec0ff */
[----:B------:R-:W-:-:S02]  /*4730*/  LEA.HI R36, R43, R34, RZ, 0x3 ;  /* 0x000000222b247211 */ /* 0x000fc400078f18ff */
[----:B------:R-:W-:Y:S01]  /*4740*/  SHF.R.S32.HI R43, RZ, 0x7, R28 ;  /* 0x00000007ff2b7819 */ /* 0x000fe2000001141c */
[----:B------:R-:W-:Y:S01]  /*4750*/  FMUL.FTZ R137, R38, R21 ;  /* 0x0000001526897220 */ /* 0x000fe20000410000 */
[----:B------:R-:W-:Y:S01]  /*4760*/  LEA.HI R30, R30, R29, RZ, 0x5 ;  /* 0x0000001d1e1e7211 */ /* 0x000fe200078f28ff */
[----:B------:R-:W-:Y:S01]  /*4770*/  IMAD.IADD R38, R78, 0x1, -R49 ;  /* 0x000000014e267824 */ /* 0x000fe200078e0a31 */
[----:B------:R-:W-:Y:S02]  /*4780*/  LOP3.LUT R49, R36, 0xfffffff8, RZ, 0xc0, !PT ;  /* 0xfffffff824317812 */ /* 0x000fe400078ec0ff */
[----:B------:R-:W-:Y:S02]  /*4790*/  LEA.HI R28, R28, R43, RZ, 0x1 ;  /* 0x0000002b1c1c7211 */ /* 0x000fe400078f08ff */
[----:B------:R-:W-:Y:S01]  /*47a0*/  SHF.R.S32.HI R30, RZ, 0x5, R30 ;  /* 0x00000005ff1e7819 */ /* 0x000fe2000001141e */
[----:B------:R-:W-:Y:S01]  /*47b0*/  IMAD.IADD R49, R34, 0x1, -R49 ;  /* 0x0000000122317824 */ /* 0x000fe200078e0a31 */
[----:B------:R-:W-:-:S02]  /*47c0*/  LOP3.LUT R28, R28, 0x3fffffe, RZ, 0xc0, !PT ;  /* 0x03fffffe1c1c7812 */ /* 0x000fc400078ec0ff */
[----:B------:R-:W-:Y:S01]  /*47d0*/  LEA.HI R34, R38, R38, RZ, 0x1 ;  /* 0x0000002626227211 */ /* 0x000fe200078f08ff */
[----:B---3--:R-:W-:Y:S01]  /*47e0*/  IMAD R30, R77, 0x8, R30 ;  /* 0x000000084d1e7824 */ /* 0x008fe200078e021e */
[----:B-----5:R-:W-:Y:S01]  /*47f0*/  ISETP.NE.AND P1, PT, R10, 0x1, PT ;  /* 0x000000010a00780c */ /* 0x020fe20003f25270 */
        /* <DEDUP_REMOVED lines=8> */
[----:B------:R-:W-:Y:S01]  /*4880*/  IMAD.U32 R34, RZ, RZ, UR49 ;  /* 0x00000031ff227e24 */ /* 0x000fe2000f8e00ff */
[----:B------:R-:W-:Y:S01]  /*4890*/  LOP3.LUT R32, R32, 0x7ffffffc, RZ, 0xc0, !PT ;  /* 0x7ffffffc20207812 */ /* 0x000fe200078ec0ff */
[-C--:B------:R-:W-:Y:S02]  /*48a0*/  FMUL.FTZ R150, R33, R21.reuse ;  /* 0x0000001521967220 */ /* 0x080fe40000410000 */
[----:B------:R-:W1:Y:S01]  /*48b0*/  SHFL.IDX PT, R38, R30, RZ, 0x1c1f ;  /* 0x001c1fff1e267589 */ /* 0x000e6200000e0000 */
[----:B------:R-:W-:Y:S02]  /*48c0*/  IMAD R34, R34, -0x60, R13 ;  /* 0xffffffa022227824 */ /* 0x000fe400078e020d */
[-C--:B------:R-:W-:Y:S01]  /*48d0*/  FMUL.FTZ R33, R35, R21.reuse ;  /* 0x0000001523217220 */ /* 0x080fe20000410000 */
        /* <DEDUP_REMOVED lines=34> */
[----:B------:R-:W-:Y:S02]  /*4b00*/  VIADD R29, R34, 0x61 ;  /* 0x00000061221d7836 */ /* 0x000fe40000000000 */
[----:B------:R-:W-:Y:S01]  /*4b10*/  FMUL.FTZ R21, R71, R21 ;  /* 0x0000001547157220 */ /* 0x000fe20000410000 */
[----:B------:R-:W0:Y:S01]  /*4b20*/  MUFU.TANH R19, R19 ;  /* 0x0000001300137308 */ /* 0x000e220000002400 */
[----:B------:R-:W-:Y:S02]  /*4b30*/  IMAD R43, R32, -0x2, R29 ;  /* 0xfffffffe202b7824 */ /* 0x000fe400078e021d */
[----:B------:R-:W-:Y:S02]  /*4b40*/  VIADD R29, R34, 0x60 ;  /* 0x00000060221d7836 */ /* 0x000fe40000000000 */
[----:B------:R-:W-:-:S03]  /*4b50*/  IMAD.IADD R34, R43, 0x1, -R12 ;  /* 0x000000012b227824 */ /* 0x000fc600078e0a0c */
[----:B------:R-:W2:Y:S01]  /*4b60*/  MUFU.TANH R24, R24 ;  /* 0x0000001800187308 */ /* 0x000ea20000002400 */
[----:B------:R-:W-:-:S07]  /*4b70*/  LOP3.LUT R43, RZ, R14, RZ, 0x33, !PT ;  /* 0x0000000eff2b7212 */ /* 0x000fce00078e33ff */
        /* <DEDUP_REMOVED lines=47> */
[----:B------:R-:W0:Y:S01]  /*4e70*/  MUFU.TANH R21, R21 ;  /* 0x0000001500157308 */ /* 0x000e220000002400 */
[----:B------:R-:W-:-:S02]  /*4e80*/  IMAD.U32 R51, RZ, RZ, UR4 ;  /* 0x00000004ff337e24 */ /* 0x000fc4000f8e00ff */
[----:B------:R-:W-:Y:S01]  /*4e90*/  IMAD.IADD R43, R34, 0x1, R43 ;  /* 0x00000001222b7824 */ /* 0x000fe200078e022b */
[----:B-1----:R-:W-:Y:S01]  /*4ea0*/  VIADDMNMX R14, R38, R49, R36, PT ;  /* 0x00000031260e7246 */ /* 0x002fe20003800124 */
[----:B------:R-:W-:Y:S02]  /*4eb0*/  IMAD R34, R32, -0x2, R51 ;  /* 0xfffffffe20227824 */ /* 0x000fe400078e0233 */
        /* <DEDUP_REMOVED lines=12> */
.L_x_12270:
[----:B------:R-:W-:-:S13]  /*4f80*/  ISETP.NE.AND P1, PT, R73, 0x1, PT ;  /* 0x000000014900780c */ /* 0x000fda0003f25270 */
[----:B------:R-:W-:-:S05]  /*4f90*/  @P1 IMAD.HI.U32 R32, R29, R74, RZ ;  /* 0x0000004a1d201227 */ /* 0x000fca00078e00ff */
[----:B------:R-:W-:-:S07]  /*4fa0*/  @P1 SHF.R.U32.HI R29, RZ, R75, R32 ;  /* 0x0000004bff1d1219 */ /* 0x000fce0000011620 */
.L_x_12271:
[----:B------:R-:W-:Y:S05]  /*4fb0*/  BSYNC B1 ;  /* 0x0000000000017941 */ /* 0x000fea0003800000 */
.L_x_12269:
[----:B------:R-:W-:-:S05]  /*4fc0*/  IMAD R32, R29, R73, R34 ;  /* 0x000000491d207224 */ /* 0x000fca00078e0222 */
[----:B------:R-:W-:Y:S02]  /*4fd0*/  VIMNMX R15, R15, R32, !PT ;  /* 0x000000200f0f7248 */ /* 0x000fe40007fe0100 */
[----:B------:R-:W-:-:S07]  /*4fe0*/  VIADDMNMX R14, R32, R73, R14, PT ;  /* 0x00000049200e7246 */ /* 0x000fce000380010e */
.L_x_12268:
[----:B------:R-:W-:Y:S05]  /*4ff0*/  BSYNC B0 ;  /* 0x0000000000007941 */ /* 0x000fea0003800000 */
.L_x_12267:
        /* <DEDUP_REMOVED lines=14> */
[C---:B------:R-:W-:Y:S02]  /*50e0*/  ISETP.LT.OR P4, PT, R14.reuse, 0x9, P4 ;  /* 0x000000090e00780c */ /* 0x040fe40002781670 */
        /* <DEDUP_REMOVED lines=116> */
.L_x_12275:
[----:B------:R-:W-:-:S13]  /*5830*/  ISETP.NE.AND P6, PT, R73, 0x1, PT ;  /* 0x000000014900780c */ /* 0x000fda0003fc5270 */
[----:B------:R-:W-:-:S05]  /*5840*/  @P6 IMAD.HI.U32 R74, R12, R74, RZ ;  /* 0x0000004a0c4a6227 */ /* 0x000fca00078e00ff */
[----:B------:R-:W-:-:S07]  /*5850*/  @P6 SHF.R.U32.HI R12, RZ, R75, R74 ;  /* 0x0000004bff0c6219 */ /* 0x000fce000001164a */
.L_x_12276:
[----:B------:R-:W-:Y:S05]  /*5860*/  BSYNC B1 ;  /* 0x0000000000017941 */ /* 0x000fea0003800000 */
.L_x_12274:
[----:B------:R-:W-:-:S05]  /*5870*/  IMAD R12, R12, R73, R34 ;  /* 0x000000490c0c7224 */ /* 0x000fca00078e0222 */
[----:B------:R-:W-:Y:S02]  /*5880*/  VIADDMNMX R14, R12, R73, R14, PT ;  /* 0x000000490c0e7246 */ /* 0x000fe4000380010e */
[----:B------:R-:W-:-:S07]  /*5890*/  VIMNMX R15, R15, R12, !PT ;  /* 0x0000000c0f0f7248 */ /* 0x000fce0007fe0100 */
.L_x_12273:
[----:B------:R-:W-:Y:S05]  /*58a0*/  BSYNC B0 ;  /* 0x0000000000007941 */ /* 0x000fea0003800000 */
.L_x_12272:
[----:B------:R-:W-:Y:S01]  /*58b0*/  ISETP.GT.AND P1, PT, R15, 0x1, !P1 ;  /* 0x000000010f00780c */ /* 0x000fe20004f24270 */
[----:B------:R-:W2:Y:S01]  /*58c0*/  LDL R34, [R1+0x2c4] ;  /* 0x0002c40001227983 */ /* 0x000ea20000100800 */
[----:B------:R-:W-:Y:S02]  /*58d0*/  ISETP.NE.AND P6, PT, R29, RZ, PT ;  /* 0x000000ff1d00720c */ /* 0x000fe40003fc5270 */
[----:B------:R-:W-:Y:S01]  /*58e0*/  ISETP.LT.OR P1, PT, R14, 0x2, P1 ;  /* 0x000000020e00780c */ /* 0x000fe20000f21670 */
[----:B------:R-:W3:Y:S01]  /*58f0*/  LDL R36, [R1+0x2b4] ;  /* 0x0002b40001247983 */ /* 0x000ee20000100800 */
[----:B------:R-:W-:Y:S02]  /*5900*/  ISETP.GT.AND P2, PT, R15, 0x8, !P2 ;  /* 0x000000080f00780c */ /* 0x000fe40005744270 */
[----:B------:R-:W-:Y:S01]  /*5910*/  FSEL R29, R20, -INF , !P1 ;  /* 0xff800000141d7808 */ /* 0x000fe20004800000 */
[----:B------:R-:W4:Y:S01]  /*5920*/  LDL R43, [R1+0x218] ;  /* 0x00021800012b7983 */ /* 0x000f220000100800 */
[----:B------:R-:W-:-:S02]  /*5930*/  ISETP.NE.AND P1, PT, R32, RZ, PT ;  /* 0x000000ff2000720c */ /* 0x000fc40003f25270 */
[C---:B------:R-:W-:Y:S01]  /*5940*/  ISETP.LT.OR P2, PT, R14.reuse, 0x9, P2 ;  /* 0x000000090e00780c */ /* 0x040fe20001741670 */
[----:B------:R-:W5:Y:S01]  /*5950*/  LDL R32, [R1+0x270] ;  /* 0x0002700001207983 */ /* 0x000f620000100800 */
[----:B------:R-:W-:Y:S02]  /*5960*/  ISETP.GT.AND P1, PT, R15, 0x9, !P1 ;  /* 0x000000090f00780c */ /* 0x000fe40004f24270 */
[----:B------:R-:W-:Y:S01]  /*5970*/  FSEL R141, R141, -INF , !P2 ;  /* 0xff8000008d8d7808 */ /* 0x000fe20005000000 */
[----:B------:R-:W4:Y:S01]  /*5980*/  LDL R30, [R1+0x2a8] ;  /* 0x0002a800011e7983 */ /* 0x000f220000100800 */
[----:B------:R-:W-:Y:S02]  /*5990*/  ISETP.LT.OR P1, PT, R14, 0xa, P1 ;  /* 0x0000000a0e00780c */ /* 0x000fe40000f21670 */
[----:B------:R-:W-:Y:S01]  /*59a0*/  ISETP.NE.AND P2, PT, R40, RZ, PT ;  /* 0x000000ff2800720c */ /* 0x000fe20003f45270 */
[----:B------:R-:W4:Y:S01]  /*59b0*/  LDL R60, [R1+0x274] ;  /* 0x00027400013c7983 */ /* 0x000f220000100800 */
[----:B------:R-:W-:-:S02]  /*59c0*/  FSEL R31, R31, -INF , !P1 ;  /* 0xff8000001f1f7808 */ /* 0x000fc40004800000 */
[----:B------:R-:W-:Y:S01]  /*59d0*/  ISETP.NE.AND P1, PT, R25, RZ, PT ;  /* 0x000000ff1900720c */ /* 0x000fe20003f25270 */
[----:B------:R-:W4:Y:S01]  /*59e0*/  LDL R62, [R1+0x278] ;  /* 0x00027800013e7983 */ /* 0x000f220000100800 */
[----:B------:R-:W-:Y:S02]  /*59f0*/  FMNMX.FTZ R13, R152, R130, !PT ;  /* 0x00000082980d7209 */ /* 0x000fe40007810000 */
[----:B------:R-:W-:Y:S01]  /*5a00*/  ISETP.GT.AND P1, PT, R15, 0x10, !P1 ;  /* 0x000000100f00780c */ /* 0x000fe20004f24270 */
[----:B------:R-:W4:Y:S01]  /*5a10*/  LDL R64, [R1+0x27c] ;  /* 0x00027c0001407983 */ /* 0x000f220000100800 */
[----:B------:R-:W-:Y:S02]  /*5a20*/  FMNMX.FTZ R13, R100, R13, !PT ;  /* 0x0000000d640d7209 */ /* 0x000fe40007810000 */
[----:B------:R-:W-:Y:S01]  /*5a30*/  ISETP.LT.OR P1, PT, R14, 0x11, P1 ;  /* 0x000000110e00780c */ /* 0x000fe20000f21670 */
[----:B------:R-:W4:Y:S01]  /*5a40*/  LDL R40, [R1+0x280] ;  /* 0x0002800001287983 */ /* 0x000f220000100800 */
[----:B------:R-:W-:-:S02]  /*5a50*/  FMNMX.FTZ R13, R92, R13, !PT ;  /* 0x0000000d5c0d7209 */ /* 0x000fc40007810000 */
[----:B------:R-:W-:Y:S01]  /*5a60*/  FSEL R139, R139, -INF , !P1 ;  /* 0xff8000008b8b7808 */ /* 0x000fe20004800000 */
[----:B------:R-:W4:Y:S01]  /*5a70*/  LDL R66, [R1+0x284] ;  /* 0x0002840001427983 */ /* 0x000f220000100800 */
[----:B------:R-:W-:Y:S02]  /*5a80*/  ISETP.NE.AND P1, PT, R38, RZ, PT ;  /* 0x000000ff2600720c */ /* 0x000fe40003f25270 */
[----:B------:R-:W-:Y:S01]  /*5a90*/  FMNMX.FTZ R13, R98, R13, !PT ;  /* 0x0000000d620d7209 */ /* 0x000fe20007810000 */
[----:B------:R-:W4:Y:S01]  /*5aa0*/  LDL R68, [R1+0x288] ;  /* 0x0002880001447983 */ /* 0x000f220000100800 */
[----:B------:R-:W-:Y:S02]  /*5ab0*/  ISETP.GT.AND P1, PT, R15, 0x11, !P1 ;  /* 0x000000110f00780c */ /* 0x000fe40004f24270 */
[----:B------:R-:W-:Y:S01]  /*5ac0*/  FMNMX.FTZ R13, R150, R13, !PT ;  /* 0x0000000d960d7209 */ /* 0x000fe20007810000 */
[----:B------:R-:W4:Y:S01]  /*5ad0*/  LDL R70, [R1+0x28c] ;  /* 0x00028c0001467983 */ /* 0x000f220000100800 */
[----:B------:R-:W-:-:S02]  /*5ae0*/  ISETP.LT.OR P1, PT, R14, 0x12, P1 ;  /* 0x000000120e00780c */ /* 0x000fc40000f21670 */
[----:B------:R-:W-:Y:S01]  /*5af0*/  FMNMX.FTZ R13, R96, R13, !PT ;  /* 0x0000000d600d7209 */ /* 0x000fe20007810000 */
[----:B------:R-:W4:Y:S01]  /*5b00*/  LDL R72, [R1+0x294] ;  /* 0x0002940001487983 */ /* 0x000f220000100800 */
[----:B------:R-:W-:Y:S02]  /*5b10*/  FSEL R33, R33, -INF , !P1 ;  /* 0xff80000021217808 */ /* 0x000fe40004800000 */
[----:B------:R-:W-:Y:S01]  /*5b20*/  ISETP.GT.AND P1, PT, R15, 0x18, !P2 ;  /* 0x000000180f00780c */ /* 0x000fe20005724270 */
[----:B------:R-:W4:Y:S01]  /*5b30*/  LDL R74, [R1+0x298] ;  /* 0x00029800014a7983 */ /* 0x000f220000100800 */
[----:B------:R-:W-:Y:S02]  /*5b40*/  ISETP.NE.AND P2, PT, R56, RZ, PT ;  /* 0x000000ff3800720c */ /* 0x000fe40003f45270 */
[----:B------:R-:W-:Y:S01]  /*5b50*/  ISETP.LT.OR P1, PT, R14, 0x19, P1 ;  /* 0x000000190e00780c */ /* 0x000fe20000f21670 */
[----:B------:R-:W4:Y:S01]  /*5b60*/  LDL R56, [R1+0x29c] ;  /* 0x00029c0001387983 */ /* 0x000f220000100800 */
[----:B------:R-:W-:-:S02]  /*5b70*/  FMNMX.FTZ R13, R148, R13, !PT ;  /* 0x0000000d940d7209 */ /* 0x000fc40007810000 */
[----:B------:R-:W-:Y:S01]  /*5b80*/  FSEL R137, R137, -INF , !P1 ;  /* 0xff80000089897808 */ /* 0x000fe20004800000 */
[----:B------:R-:W4:Y:S01]  /*5b90*/  LDL R38, [R1+0x2a4] ;  /* 0x0002a40001267983 */ /* 0x000f220000100800 */
[----:B------:R-:W-:Y:S02]  /*5ba0*/  ISETP.GT.AND P1, PT, R15, 0x19, !P6 ;  /* 0x000000190f00780c */ /* 0x000fe40007724270 */
[----:B------:R-:W-:Y:S01]  /*5bb0*/  ISETP.NE.AND P6, PT, R24, RZ, PT ;  /* 0x000000ff1800720c */ /* 0x000fe20003fc5270 */
[----:B------:R-:W4:Y:S01]  /*5bc0*/  LDL R129, [R1+0x2d4] ;  /* 0x0002d40001817983 */ /* 0x000f220000100800 */
[----:B------:R-:W-:Y:S02]  /*5bd0*/  ISETP.LT.OR P1, PT, R14, 0x1a, P1 ;  /* 0x0000001a0e00780c */ /* 0x000fe40000f21670 */
[----:B------:R-:W-:Y:S01]  /*5be0*/  FMNMX.FTZ R13, R94, R13, !PT ;  /* 0x0000000d5e0d7209 */ /* 0x000fe20007810000 */
[----:B------:R-:W4:Y:S01]  /*5bf0*/  LDL.64 R24, [R1+0xa8] ;  /* 0x0000a80001187983 */ /* 0x000f220000100a00 */
        /* <DEDUP_REMOVED lines=22> */
[----:B------:R-:W-:Y:S01]  /*5d60*/  ISETP.NE.AND P1, PT, R48, RZ, PT ;  /* 0x000000ff3000720c */ /* 0x000fe20003f25270 */
[----:B------:R-:W4:Y:S01]  /*5d70*/  LDL R123, [R1+0x2f0] ;  /* 0x0002f000017b7983 */ /* 0x000f220000100800 */
[----:B------:R-:W-:Y:S02]  /*5d80*/  FMNMX.FTZ R13, R86, R13, !PT ;  /* 0x0000000d560d7209 */ /* 0x000fe40007810000 */
[----:B------:R-:W-:Y:S01]  /*5d90*/  ISETP.GT.AND P1, PT, R15, 0x28, !P1 ;  /* 0x000000280f00780c */ /* 0x000fe20004f24270 */
[----:B------:R-:W4:Y:S01]  /*5da0*/  LDL R48, [R1+0x2bc] ;  /* 0x0002bc0001307983 */ /* 0x000f220000100800 */
[----:B------:R-:W-:-:S02]  /*5db0*/  FMNMX.FTZ R13, R166, R13, !PT ;  /* 0x0000000da60d7209 */ /* 0x000fc40007810000 */
[----:B------:R-:W-:Y:S01]  /*5dc0*/  ISETP.LT.OR P1, PT, R14, 0x29, P1 ;  /* 0x000000290e00780c */ /* 0x000fe20000f21670 */
[----:B------:R-:W4:Y:S01]  /*5dd0*/  LDL R122, [R1+0x2f4] ;  /* 0x0002f400017a7983 */ /* 0x000f220000100800 */
[----:B------:R-:W-:Y:S02]  /*5de0*/  FMNMX.FTZ R13, R82, R13, !PT ;  /* 0x0000000d520d7209 */ /* 0x000fe40007810000 */
[----:B------:R-:W-:Y:S01]  /*5df0*/  FSEL R39, R39, -INF , !P1 ;  /* 0xff80000027277808 */ /* 0x000fe20004800000 */
[----:B------:R-:W4:Y:S01]  /*5e00*/  LDL R121, [R1+0x2f8] ;  /* 0x0002f80001797983 */ /* 0x000f220000100800 */
[----:B------:R-:W-:Y:S02]  /*5e10*/  ISETP.NE.AND P1, PT, R50, RZ, PT ;  /* 0x000000ff3200720c */ /* 0x000fe40003f25270 */
[----:B------:R-:W-:Y:S01]  /*5e20*/  FMNMX.FTZ R13, R164, R13, !PT ;  /* 0x0000000da40d7209 */ /* 0x000fe20007810000 */
[----:B------:R-:W4:Y:S01]  /*5e30*/  LDL R50, [R1+0x2b0] ;  /* 0x0002b00001327983 */ /* 0x000f220000100800 */
[----:B------:R-:W-:-:S02]  /*5e40*/  ISETP.GT.AND P1, PT, R15, 0x29, !P1 ;  /* 0x000000290f00780c */ /* 0x000fc40004f24270 */
[----:B------:R-:W-:Y:S01]  /*5e50*/  ISETP.GT.AND P3, PT, R15, 0x50, !P3 ;  /* 0x000000500f00780c */ /* 0x000fe20005f64270 */
[----:B------:R-:W4:Y:S01]  /*5e60*/  LDL R120, [R1+0x300] ;  /* 0x0003000001787983 */ /* 0x000f220000100800 */
[----:B------:R-:W-:Y:S02]  /*5e70*/  ISETP.LT.OR P1, PT, R14, 0x2a, P1 ;  /* 0x0000002a0e00780c */ /* 0x000fe40000f21670 */
[----:B------:R-:W-:Y:S01]  /*5e80*/  FMNMX.FTZ R13, R84, R13, !PT ;  /* 0x0000000d540d7209 */ /* 0x000fe20007810000 */
[----:B------:R-:W4:Y:S01]  /*5e90*/  LDL R119, [R1+0x304] ;  /* 0x0003040001777983 */ /* 0x000f220000100800 */
[----:B------:R-:W-:Y:S02]  /*5ea0*/  FSEL R131, R131, -INF , !P1 ;  /* 0xff80000083837808 */ /* 0x000fe40004800000 */
[----:B------:R-:W-:Y:S01]  /*5eb0*/  ISETP.NE.AND P1, PT, R51, RZ, PT ;  /* 0x000000ff3300720c */ /* 0x000fe20003f25270 */
[----:B------:R-:W4:Y:S01]  /*5ec0*/  LDL R118, [R1+0x308] ;  /* 0x0003080001767983 */ /* 0x000f220000100800 */
[----:B------:R-:W-:-:S02]  /*5ed0*/  ISETP.GT.AND P4, PT, R15, 0x51, !P4 ;  /* 0x000000510f00780c */ /* 0x000fc40006784270 */
[----:B------:R-:W-:Y:S01]  /*5ee0*/  ISETP.GT.AND P1, PT, R15, 0x30, !P1 ;  /* 0x000000300f00780c */ /* 0x000fe20004f24270 */
[----:B------:R-:W4:Y:S01]  /*5ef0*/  LDL R117, [R1+0x30c] ;  /* 0x00030c0001757983 */ /* 0x000f220000100800 */
[C---:B------:R-:W-:Y:S02]  /*5f00*/  ISETP.LT.OR P3, PT, R14.reuse, 0x51, P3 ;  /* 0x000000510e00780c */ /* 0x040fe40001f61670 */
[----:B------:R-:W-:Y:S01]  /*5f10*/  ISETP.LT.OR P1, PT, R14, 0x31, P1 ;  /* 0x000000310e00780c */ /* 0x000fe20000f21670 */
[----:B------:R-:W4:Y:S01]  /*5f20*/  LDL R116, [R1+0x310] ;  /* 0x0003100001747983 */ /* 0x000f220000100800 */
[----:B------:R-:W-:Y:S02]  /*5f30*/  FMNMX.FTZ R13, R80, R13, !PT ;  /* 0x0000000d500d7209 */ /* 0x000fe40007810000 */
[----:B------:R-:W-:Y:S01]  /*5f40*/  FSEL R225, R225, -INF , !P1 ;  /* 0xff800000e1e17808 */ /* 0x000fe20004800000 */
[----:B------:R-:W4:Y:S01]  /*5f50*/  LDL R115, [R1+0x318] ;  /* 0x0003180001737983 */ /* 0x000f220000100800 */
[----:B------:R-:W-:-:S02]  /*5f60*/  ISETP.NE.AND P1, PT, R52, RZ, PT ;  /* 0x000000ff3400720c */ /* 0x000fc40003f25270 */
[C---:B------:R-:W-:Y:S01]  /*5f70*/  ISETP.GT.AND P5, PT, R15.reuse, 0x58, !P5 ;  /* 0x000000580f00780c */ /* 0x040fe20006fa4270 */
[----:B------:R-:W4:Y:S01]  /*5f80*/  LDL R52, [R1+0x2ac] ;  /* 0x0002ac0001347983 */ /* 0x000f220000100800 */
[----:B------:R-:W-:Y:S02]  /*5f90*/  ISETP.GT.AND P1, PT, R15, 0x31, !P1 ;  /* 0x000000310f00780c */ /* 0x000fe40004f24270 */
[C---:B------:R-:W-:Y:S01]  /*5fa0*/  ISETP.LT.OR P4, PT, R14.reuse, 0x52, P4 ;  /* 0x000000520e00780c */ /* 0x040fe20002781670 */
[----:B------:R-:W4:Y:S01]  /*5fb0*/  LDL R114, [R1+0x31c] ;  /* 0x00031c0001727983 */ /* 0x000f220000100800 */
[----:B------:R-:W-:Y:S02]  /*5fc0*/  ISETP.LT.OR P1, PT, R14, 0x32, P1 ;  /* 0x000000320e00780c */ /* 0x000fe40000f21670 */
[----:B------:R-:W-:Y:S01]  /*5fd0*/  FSEL R51, R10, -INF , !P3 ;  /* 0xff8000000a337808 */ /* 0x000fe20005800000 */
[----:B------:R-:W4:Y:S01]  /*5fe0*/  LDL R113, [R1+0x320] ;  /* 0x0003200001717983 */ /* 0x000f220000100800 */
[----:B------:R-:W-:-:S02]  /*5ff0*/  FSEL R41, R41, -INF , !P1 ;  /* 0xff80000029297808 */ /* 0x000fc40004800000 */
[----:B------:R-:W-:Y:S01]  /*6000*/  ISETP.NE.AND P1, PT, R53, RZ, PT ;  /* 0x000000ff3500720c */ /* 0x000fe20003f25270 */
[----:B------:R-:W4:Y:S01]  /*6010*/  LDL R112, [R1+0x324] ;  /* 0x0003240001707983 */ /* 0x000f220000100800 */
[----:B------:R-:W-:Y:S02]  /*6020*/  FMNMX.FTZ R13, R78, R13, !PT ;  /* 0x0000000d4e0d7209 */ /* 0x000fe40007810000 */
[----:B------:R-:W-:Y:S01]  /*6030*/  ISETP.GT.AND P1, PT, R15, 0x38, !P1 ;  /* 0x000000380f00780c */ /* 0x000fe20004f24270 */
[----:B------:R-:W4:Y:S01]  /*6040*/  LDL R111, [R1+0x328] ;  /* 0x00032800016f7983 */ /* 0x000f220000100800 */
[C---:B------:R-:W-:Y:S02]  /*6050*/  ISETP.LT.OR P5, PT, R14.reuse, 0x59, P5 ;  /* 0x000000590e00780c */ /* 0x040fe40002fa1670 */
[----:B------:R-:W-:Y:S01]  /*6060*/  ISETP.LT.OR P1, PT, R14, 0x39, P1 ;  /* 0x000000390e00780c */ /* 0x000fe20000f21670 */
[----:B------:R-:W4:Y:S01]  /*6070*/  LDL R110, [R1+0x32c] ;  /* 0x00032c00016e7983 */ /* 0x000f220000100800 */
[----:B------:R-:W-:-:S02]  /*6080*/  FSEL R53, R28, -INF , !P4 ;  /* 0xff8000001c357808 */ /* 0x000fc40006000000 */
        /* <DEDUP_REMOVED lines=8> */
[----:B------:R-:W-:-:S03]  /*6110*/  ISETP.LT.OR P1, PT, R14, 0x3a, P1 ;  /* 0x0000003a0e00780c */ /* 0x000fc60000f21670 */
[----:B------:R-:W0:Y:S01]  /*6120*/  SHFL.BFLY PT, R13, R10, 0x2, 0x1f ;  /* 0x0c401f000a0d7f89 */ /* 0x000e2200000e0000 */
[----:B------:R-:W-:Y:S02]  /*6130*/  FSEL R45, R45, -INF , !P1 ;  /* 0xff8000002d2d7808 */ /* 0x000fe40004800000 */
[----:B------:R-:W-:Y:S01]  /*6140*/  ISETP.NE.AND P1, PT, R55, RZ, PT ;  /* 0x000000ff3700720c */ /* 0x000fe20003f25270 */
[----:B------:R-:W4:Y:S01]  /*6150*/  LDL R108, [R1+0x338] ;  /* 0x00033800016c7983 */ /* 0x000f220000100800 */
[----:B------:R-:W-:Y:S02]  /*6160*/  FSEL R55, R11, -INF , !P5 ;  /* 0xff8000000b377808 */ /* 0x000fe40006800000 */
[----:B------:R-:W-:Y:S01]  /*6170*/  ISETP.GT.AND P1, PT, R15, 0x40, !P1 ;  /* 0x000000400f00780c */ /* 0x000fe20004f24270 */
[----:B------:R-:W4:Y:S03]  /*6180*/  LDL R107, [R1+0x33c] ;  /* 0x00033c00016b7983 */ /* 0x000f260000100800 */
[----:B------:R-:W-:Y:S01]  /*6190*/  ISETP.LT.OR P1, PT, R14, 0x41, P1 ;  /* 0x000000410e00780c */ /* 0x000fe20000f21670 */
[----:B------:R-:W4:Y:S03]  /*61a0*/  LDL R106, [R1+0x340] ;  /* 0x00034000016a7983 */ /* 0x000f260000100800 */
[----:B------:R-:W-:Y:S01]  /*61b0*/  FSEL R167, R167, -INF , !P1 ;  /* 0xff800000a7a77808 */ /* 0x000fe20004800000 */
[----:B------:R-:W4:Y:S01]  /*61c0*/  LDL R105, [R1+0x344] ;  /* 0x0003440001697983 */ /* 0x000f220000100800 */
[----:B------:R-:W-:-:S02]  /*61d0*/  ISETP.GT.AND P1, PT, R15, 0x41, !P2 ;  /* 0x000000410f00780c */ /* 0x000fc40005724270 */
[----:B------:R-:W-:Y:S01]  /*61e0*/  ISETP.NE.AND P2, PT, R58, RZ, PT ;  /* 0x000000ff3a00720c */ /* 0x000fe20003f45270 */
[----:B------:R-:W4:Y:S01]  /*61f0*/  LDL R104, [R1+0x348] ;  /* 0x0003480001687983 */ /* 0x000f220000100800 */
[C---:B------:R-:W-:Y:S02]  /*6200*/  ISETP.LT.OR P1, PT, R14.reuse, 0x42, P1 ;  /* 0x000000420e00780c */ /* 0x040fe40000f21670 */
[----:B------:R-:W-:Y:S01]  /*6210*/  ISETP.GT.AND P2, PT, R15, 0x49, !P2 ;  /* 0x000000490f00780c */ /* 0x000fe20005744270 */
[----:B------:R-:W4:Y:S01]  /*6220*/  LDL R58, [R1+0x290] ;  /* 0x00029000013a7983 */ /* 0x000f220000100800 */
[----:B------:R-:W-:Y:S02]  /*6230*/  FSEL R47, R47, -INF , !P1 ;  /* 0xff8000002f2f7808 */ /* 0x000fe40004800000 */
[----:B------:R-:W-:Y:S01]  /*6240*/  ISETP.GT.AND P1, PT, R15, RZ, !P6 ;  /* 0x000000ff0f00720c */ /* 0x000fe20007724270 */
[----:B------:R-:W4:Y:S01]  /*6250*/  LDL R103, [R1+0x350] ;  /* 0x0003500001677983 */ /* 0x000f220000100800 */
[----:B------:R-:W-:-:S02]  /*6260*/  ISETP.LT.OR P2, PT, R14, 0x4a, P2 ;  /* 0x0000004a0e00780c */ /* 0x000fc40001741670 */
[----:B------:R-:W-:Y:S01]  /*6270*/  ISETP.LT.OR P1, PT, R14, 0x1, P1 ;  /* 0x000000010e00780c */ /* 0x000fe20000f21670 */
[----:B------:R-:W4:Y:S01]  /*6280*/  LDL R102, [R1+0x354] ;  /* 0x0003540001667983 */ /* 0x000f220000100800 */
[----:B------:R-:W-:Y:S02]  /*6290*/  FSEL R49, R27, -INF , !P2 ;  /* 0xff8000001b317808 */ /* 0x000fe40005000000 */
[----:B------:R-:W-:Y:S01]  /*62a0*/  FSEL R18, R18, -INF , !P1 ;  /* 0xff80000012127808 */ /* 0x000fe20004800000 */
[----:B------:R-:W4:Y:S01]  /*62b0*/  LDL R27, [R1+0x2cc] ;  /* 0x0002cc00011b7983 */ /* 0x000f220000100800 */
[----:B------:R-:W-:Y:S02]  /*62c0*/  ISETP.NE.AND P1, PT, R57, RZ, PT ;  /* 0x000000ff3900720c */ /* 0x000fe40003f25270 */
[----:B------:R-:W-:Y:S01]  /*62d0*/  FMNMX.FTZ R12, R18, R29, !PT ;  /* 0x0000001d120c7209 */ /* 0x000fe20007810000 */
[----:B------:R-:W4:Y:S01]  /*62e0*/  LDL R101, [R1+0x358] ;  /* 0x0003580001657983 */ /* 0x000f220000100800 */
[----:B------:R-:W-:-:S02]  /*62f0*/  ISETP.GT.AND P1, PT, R15, 0x48, !P1 ;  /* 0x000000480f00780c */ /* 0x000fc40004f24270 */
[----:B------:R-:W-:Y:S01]  /*6300*/  FMNMX.FTZ R12, R141, R12, !PT ;  /* 0x0000000c8d0c7209 */ /* 0x000fe20007810000 */
[----:B------:R-:W4:Y:S01]  /*6310*/  LDL R99, [R1+0x360] ;  /* 0x0003600001637983 */ /* 0x000f220000100800 */
[----:B------:R-:W-:Y:S02]  /*6320*/  ISETP.LT.OR P1, PT, R14, 0x49, P1 ;  /* 0x000000490e00780c */ /* 0x000fe40000f21670 */
[----:B------:R-:W-:Y:S01]  /*6330*/  FMNMX.FTZ R12, R31, R12, !PT ;  /* 0x0000000c1f0c7209 */ /* 0x000fe20007810000 */
[----:B------:R-:W4:Y:S01]  /*6340*/  LDL R97, [R1+0x36c] ;  /* 0x00036c0001617983 */ /* 0x000f220000100800 */
[----:B------:R-:W-:Y:S02]  /*6350*/  FSEL R169, R26, -INF , !P1 ;  /* 0xff8000001aa97808 */ /* 0x000fe40004800000 */
[----:B------:R-:W-:Y:S01]  /*6360*/  FMNMX.FTZ R12, R139, R12, !PT ;  /* 0x0000000c8b0c7209 */ /* 0x000fe20007810000 */
[----:B------:R-:W4:Y:S01]  /*6370*/  LDL R26, [R1+0x250] ;  /* 0x00025000011a7983 */ /* 0x000f220000100800 */
[----:B------:R-:W-:-:S02]  /*6380*/  ISETP.NE.AND P6, PT, R19, RZ, PT ;  /* 0x000000ff1300720c */ /* 0x000fc40003fc5270 */
[----:B------:R-:W-:Y:S01]  /*6390*/  FMNMX.FTZ R12, R33, R12, !PT ;  /* 0x0000000c210c7209 */ /* 0x000fe20007810000 */
[----:B------:R-:W4:Y:S01]  /*63a0*/  LDL R95, [R1+0x374] ;  /* 0x00037400015f7983 */ /* 0x000f220000100800 */
[----:B------:R-:W-:Y:S02]  /*63b0*/  ISETP.GT.AND P6, PT, R15, 0x59, !P6 ;  /* 0x000000590f00780c */ /* 0x000fe400077c4270 */
[----:B------:R-:W-:Y:S01]  /*63c0*/  FMNMX.FTZ R12, R137, R12, !PT ;  /* 0x0000000c890c7209 */ /* 0x000fe20007810000 */
[----:B------:R-:W4:Y:S01]  /*63d0*/  LDL R93, [R1+0x37c] ;  /* 0x00037c00015d7983 */ /* 0x000f220000100800 */
[----:B------:R-:W-:Y:S02]  /*63e0*/  ISETP.LT.OR P6, PT, R14, 0x5a, P6 ;  /* 0x0000005a0e00780c */ /* 0x000fe400037c1670 */
[----:B------:R-:W-:Y:S01]  /*63f0*/  FMNMX.FTZ R12, R35, R12, !PT ;  /* 0x0000000c230c7209 */ /* 0x000fe20007810000 */
[----:B------:R-:W4:Y:S01]  /*6400*/  LDL R91, [R1+0x388] ;  /* 0x00038800015b7983 */ /* 0x000f220000100800 */
[----:B------:R-:W-:-:S02]  /*6410*/  FSEL R57, R21, -INF , !P6 ;  /* 0xff80000015397808 */ /* 0x000fc40007000000 */
[----:B------:R-:W-:Y:S01]  /*6420*/  FMNMX.FTZ R12, R37, R12, !PT ;  /* 0x0000000c250c7209 */ /* 0x000fe20007810000 */
[----:B------:R-:W4:Y:S03]  /*6430*/  LDL R89, [R1+0x390] ;  /* 0x0003900001597983 */ /* 0x000f260000100800 */
        /* <DEDUP_REMOVED lines=29> */
[----:B------:R-:W4:Y:S04]  /*6610*/  LDL R59, [R1+0x41c] ;  /* 0x00041c00013b7983 */ /* 0x000f280000100800 */
[----:B------:R-:W-:Y:S04]  /*6620*/  STL.64 [R1+0x230], R10 ;  /* 0x0002300a01007387 */ /* 0x000fe80000100a00 */
[----:B------:R-:W4:Y:S01]  /*6630*/  LDL R19, [R1+0x234] ;  /* 0x0002340001137983 */ /* 0x000f220000100800 */
[----:B0-----:R-:W-:-:S05]  /*6640*/  FMNMX.FTZ R12, R10, R13, !PT ;  /* 0x0000000d0a0c7209 */ /* 0x001fca0007810000 */
[----:B------:R-:W0:Y:S02]  /*6650*/  SHFL.BFLY PT, R13, R12, 0x1, 0x1f ;  /* 0x0c201f000c0d7f89 */ /* 0x000e2400000e0000 */
[----:B0-----:R-:W-:-:S05]  /*6660*/  FMNMX.FTZ R14, R12, R13, !PT ;  /* 0x0000000d0c0e7209 */ /* 0x001fca0007810000 */
[----:B------:R-:W-:Y:S04]  /*6670*/  STL [R1+0x230], R14 ;  /* 0x0002300e01007387 */ /* 0x000fe80000100800 */
[----:B------:R-:W4:Y:S04]  /*6680*/  LDL R13, [R1+0x230] ;  /* 0x00023000010d7983 */ /* 0x000f280000100800 */
[----:B--2---:R0:W-:Y:S04]  /*6690*/  STL [R1+0x2c4], R34 ;  /* 0x0002c42201007387 */ /* 0x0041e80000100800 */
[----:B0-----:R-:W2:Y:S04]  /*66a0*/  LDL R34, [R1+0x42c] ;  /* 0x00042c0001227983 */ /* 0x001ea80000100800 */
[----:B---3--:R0:W-:Y:S04]  /*66b0*/  STL [R1+0x2b4], R36 ;  /* 0x0002b42401007387 */ /* 0x0081e80000100800 */
[----:B0-----:R-:W3:Y:S04]  /*66c0*/  LDL R36, [R1+0x3bc] ;  /* 0x0003bc0001247983 */ /* 0x001ee80000100800 */
[----:B-----5:R0:W-:Y:S04]  /*66d0*/  STL [R1+0x270], R32 ;  /* 0x0002702001007387 */ /* 0x0201e80000100800 */
[----:B----4-:R1:W-:Y:S04]  /*66e0*/  STL [R1+0x2a8], R30 ;  /* 0x0002a81e01007387 */ /* 0x0103e80000100800 */
[----:B0-----:R-:W4:Y:S04]  /*66f0*/  LDL R32, [R1+0x2fc] ;  /* 0x0002fc0001207983 */ /* 0x001f280000100800 */
[----:B-1----:R-:W5:Y:S04]  /*6700*/  LDL R30, [R1+0x368] ;  /* 0x00036800011e7983 */ /* 0x002f680000100800 */
        /* <DEDUP_REMOVED lines=18> */
[----:B0-----:R-:W5:Y:S04]  /*6830*/  LDL R40, [R1+0x2e4] ;  /* 0x0002e40001287983 */ /* 0x001f680000100800 */
[----:B-1----:R-:W4:Y:S04]  /*6840*/  LDL R28, [R1+0x3d8] ;  /* 0x0003d800011c7983 */ /* 0x002f280000100800 */
[----:B------:R-:W5:Y:S04]  /*6850*/  LDL R38, [R1+0x34c] ;  /* 0x00034c0001267983 */ /* 0x000f680000100800 */
[----:B------:R-:W5:Y:S04]  /*6860*/  LDL R74, [R1+0x3d4] ;  /* 0x0003d400014a7983 */ /* 0x000f680000100800 */
[----:B------:R-:W5:Y:S04]  /*6870*/  LDL R72, [R1+0x3e0] ;  /* 0x0003e00001487983 */ /* 0x000f680000100800 */
[----:B------:R-:W5:Y:S04]  /*6880*/  LDL R70, [R1+0x3e8] ;  /* 0x0003e80001467983 */ /* 0x000f680000100800 */
[----:B------:R-:W5:Y:S04]  /*6890*/  LDL R68, [R1+0x3f0] ;  /* 0x0003f00001447983 */ /* 0x000f680000100800 */
[----:B------:R-:W-:Y:S04]  /*68a0*/  STL [R1+0x290], R58 ;  /* 0x0002903a01007387 */ /* 0x000fe80000100800 */
[----:B------:R-:W5:Y:S04]  /*68b0*/  LDL R66, [R1+0x3fc] ;  /* 0x0003fc0001427983 */ /* 0x000f680000100800 */
[----:B------:R-:W5:Y:S04]  /*68c0*/  LDL R64, [R1+0x404] ;  /* 0x0004040001407983 */ /* 0x000f680000100800 */
[----:B------:R0:W-:Y:S04]  /*68d0*/  STL [R1+0x2cc], R27 ;  /* 0x0002cc1b01007387 */ /* 0x0001e80000100800 */
[----:B------:R-:W5:Y:S04]  /*68e0*/  LDL R62, [R1+0x40c] ;  /* 0x00040c00013e7983 */ /* 0x000f680000100800 */
[----:B------:R-:W5:Y:S04]  /*68f0*/  LDL R60, [R1+0x418] ;  /* 0x00041800013c7983 */ /* 0x000f680000100800 */
[----:B0-----:R-:W4:Y:S04]  /*6900*/  LDL R27, [R1+0x448] ;  /* 0x00044800011b7983 */ /* 0x001f280000100800 */
        /* <DEDUP_REMOVED lines=8> */
[----:B------:R-:W0:Y:S02]  /*6990*/  SHFL.BFLY PT, R10, R19, 0x2, 0x1f ;  /* 0x0c401f00130a7f89 */ /* 0x000e2400000e0000 */
[----:B0-----:R-:W-:-:S05]  /*69a0*/  FMNMX.FTZ R10, R10, R19, !PT ;  /* 0x000000130a0a7209 */ /* 0x001fca0007810000 */
[----:B------:R-:W0:Y:S01]  /*69b0*/  SHFL.BFLY PT, R11, R10, 0x1, 0x1f ;  /* 0x0c201f000a0b7f89 */ /* 0x000e2200000e0000 */
[----:B------:R0:W-:Y:S01]  /*69c0*/  BAR.SYNC.DEFER_BLOCKING R7, 0x100 ;  /* 0x000400070000751d */ /* 0x0001e20000010000 */
[----:B------:R-:W-:Y:S01]  /*69d0*/  FMUL.FTZ R12, R26, R13 ;  /* 0x0000000d1a0c7220 */ /* 0x000fe20000410000 */
[----:B------:R-:W-:-:S04]  /*69e0*/  FSETP.NEU.FTZ.AND P1, PT, R13, -INF , PT ;  /* 0xff8000000d00780b */ /* 0x000fc80003f3d000 */
[----:B------:R-:W-:Y:S02]  /*69f0*/  FSEL R15, R12, RZ, P1 ;  /* 0x000000ff0c0f7208 */ /* 0x000fe40000800000 */
[----:B0-----:R-:W-:-:S04]  /*6a00*/  FMNMX.FTZ R7, R10, R11, !PT ;  /* 0x0000000b0a077209 */ /* 0x001fc80007810000 */
[C---:B------:R-:W-:Y:S01]  /*6a10*/  FSETP.NEU.FTZ.AND P1, PT, R7.reuse, -INF , PT ;  /* 0xff8000000700780b */ /* 0x040fe20003f3d000 */
[----:B------:R-:W-:-:S05]  /*6a20*/  FMUL.FTZ R10, R7, R26 ;  /* 0x0000001a070a7220 */ /* 0x000fca0000410000 */
[----:B------:R-:W-:-:S05]  /*6a30*/  FSEL R10, R10, RZ, P1 ;  /* 0x000000ff0a0a7208 */ /* 0x000fca0000800000 */
[-CC-:B------:R-:W-:Y:S01]  /*6a40*/  FFMA.FTZ R136, R37, R26.reuse, -R10.reuse ;  /* 0x0000001a25887223 */ /* 0x180fe2000001080a */
[-CC-:B------:R-:W-:Y:S01]  /*6a50*/  FFMA.FTZ R132, R35, R26.reuse, -R10.reuse ;  /* 0x0000001a23847223 */ /* 0x180fe2000001080a */
[----:B------:R-:W5:Y:S01]  /*6a60*/  LDL R37, [R1+0x384] ;  /* 0x0003840001257983 */ /* 0x000f620000100800 */
[----:B------:R-:W-:-:S03]  /*6a70*/  FFMA.FTZ R140, R31, R26, -R10 ;  /* 0x0000001a1f8c7223 */ /* 0x000fc6000001080a */
[----:B------:R-:W5:Y:S01]  /*6a80*/  LDL R35, [R1+0x3f4] ;  /* 0x0003f40001237983 */ /* 0x000f620000100800 */
[-CC-:B------:R-:W-:Y:S01]  /*6a90*/  FFMA.FTZ R152, R152, R26.reuse, -R15.reuse ;  /* 0x0000001a98987223 */ /* 0x180fe2000001080f */
[-CC-:B------:R-:W-:Y:S02]  /*6aa0*/  FFMA.FTZ R130, R130, R26.reuse, -R15.reuse ;  /* 0x0000001a82827223 */ /* 0x180fe4000001080f */
[----:B------:R-:W5:Y:S01]  /*6ab0*/  LDL R31, [R1+0x410] ;  /* 0x00041000011f7983 */ /* 0x000f620000100800 */
        /* <DEDUP_REMOVED lines=43> */
[----:B------:R-:W-:Y:S01]  /*6d70*/  IMAD R42, R43, 0xc00, R24 ;  /* 0x00000c002b2a7824 */ /* 0x000fe200078e0218 */
        /* <DEDUP_REMOVED lines=27> */
[----:B------:R-:W-:Y:S08]  /*6f30*/  MUFU.EX2 R152, R152 ;  /* 0x0000009800987308 */ /* 0x000ff00000000800 */
[----:B------:R-:W0:Y:S08]  /*6f40*/  MUFU.EX2 R130, R130 ;  /* 0x0000008200827308 */ /* 0x000e300000000800 */
[----:B------:R-:W1:Y:S08]  /*6f50*/  MUFU.EX2 R153, R153 ;  /* 0x0000009900997308 */ /* 0x000e700000000800 */
[----:B------:R-:W4:Y:S01]  /*6f60*/  MUFU.EX2 R135, R135 ;  /* 0x0000008700877308 */ /* 0x000f220000000800 */
[----:B--2---:R0:W-:Y:S07]  /*6f70*/  STL [R1+0x42c], R34 ;  /* 0x00042c2201007387 */ /* 0x0041ee0000100800 */
[----:B------:R-:W-:Y:S08]  /*6f80*/  MUFU.EX2 R143, R143 ;  /* 0x0000008f008f7308 */ /* 0x000ff00000000800 */
[----:B------:R-:W2:Y:S01]  /*6f90*/  MUFU.EX2 R142, R142 ;  /* 0x0000008e008e7308 */ /* 0x000ea20000000800 */
[----:B0-----:R-:W-:-:S07]  /*6fa0*/  FADD.FTZ R34, R152, R130 ;  /* 0x0000008298227221 */ /* 0x001fce0000010000 */
[----:B------:R-:W0:Y:S08]  /*6fb0*/  MUFU.EX2 R151, R151 ;  /* 0x0000009700977308 */ /* 0x000e300000000800 */
[----:B------:R-:W0:Y:S01]  /*6fc0*/  MUFU.EX2 R141, R141 ;  /* 0x0000008d008d7308 */ /* 0x000e220000000800 */
[----:B-1----:R-:W-:-:S07]  /*6fd0*/  FADD.FTZ R34, R153, R34 ;  /* 0x0000002299227221 */ /* 0x002fce0000010000 */
[----:B------:R-:W1:Y:S01]  /*6fe0*/  MUFU.EX2 R150, R150 ;  /* 0x0000009600967308 */ /* 0x000e620000000800 */
[----:B---3--:R4:W-:Y:S07]  /*6ff0*/  STL [R1+0x3bc], R36 ;  /* 0x0003bc2401007387 */ /* 0x0089ee0000100800 */
[----:B------:R-:W3:Y:S01]  /*7000*/  MUFU.EX2 R140, R140 ;  /* 0x0000008c008c7308 */ /* 0x000ee20000000800 */
[----:B----4-:R-:W-:-:S07]  /*7010*/  FADD.FTZ R36, R135, R34 ;  /* 0x0000002287247221 */ /* 0x010fce0000010000 */
[----:B------:R-:W4:Y:S01]  /*7020*/  MUFU.EX2 R149, R149 ;  /* 0x0000009500957308 */ /* 0x000f220000000800 */
[----:B--2---:R-:W-:-:S07]  /*7030*/  FADD.FTZ R34, R143, R142 ;  /* 0x0000008e8f227221 */ /* 0x004fce0000010000 */
[----:B------:R-:W2:Y:S01]  /*7040*/  MUFU.EX2 R139, R139 ;  /* 0x0000008b008b7308 */ /* 0x000ea20000000800 */
[----:B------:R0:W-:Y:S07]  /*7050*/  STL [R1+0x448], R27 ;  /* 0x0004481b01007387 */ /* 0x0001ee0000100800 */
[----:B------:R-:W2:Y:S08]  /*7060*/  MUFU.EX2 R148, R148 ;  /* 0x0000009400947308 */ /* 0x000eb00000000800 */
[----:B------:R-:W2:Y:S01]  /*7070*/  MUFU.EX2 R138, R138 ;  /* 0x0000008a008a7308 */ /* 0x000ea20000000800 */
[----:B0-----:R-:W-:Y:S01]  /*7080*/  IMAD.MOV.U32 R27, RZ, RZ, R25 ;  /* 0x000000ffff1b7224 */ /* 0x001fe200078e0019 */
[----:B------:R0:W-:Y:S06]  /*7090*/  STL [R1+0x3d8], R28 ;  /* 0x0003d81c01007387 */ /* 0x0001ec0000100800 */
[----:B------:R-:W2:Y:S08]  /*70a0*/  MUFU.EX2 R147, R147 ;  /* 0x0000009300937308 */ /* 0x000eb00000000800 */
[----:B------:R-:W-:Y:S01]  /*70b0*/  MUFU.EX2 R137, R137 ;  /* 0x0000008900897308 */ /* 0x000fe20000000800 */
[----:B0-----:R-:W-:Y:S01]  /*70c0*/  VIADD R28, R42, 0x180 ;  /* 0x000001802a1c7836 */ /* 0x001fe20000000000 */
[----:B------:R-:W-:-:S06]  /*70d0*/  R2UR UR11, R27 ;  /* 0x000000001b0b72ca */ /* 0x000fcc00000e0000 */
[----:B------:R-:W0:Y:S01]  /*70e0*/  MUFU.EX2 R146, R146 ;  /* 0x0000009200927308 */ /* 0x000e220000000800 */
[----:B------:R-:W-:-:S07]  /*70f0*/  R2UR UR18, R28 ;  /* 0x000000001c1272ca */ /* 0x000fce00000e0000 */
[----:B------:R-:W0:Y:S01]  /*7100*/  MUFU.EX2 R132, R132 ;  /* 0x0000008400847308 */ /* 0x000e220000000800 */
[----:B-----5:R5:W-:Y:S04]  /*7110*/  STL [R1+0x384], R37 ;  /* 0x0003842501007387 */ /* 0x020be80000100800 */
[----:B------:R1:W-:Y:S04]  /*7120*/  STL [R1+0x3f4], R35 ;  /* 0x0003f42301007387 */ /* 0x0003e80000100800 */
[----:B------:R3:W-:Y:S01]  /*7130*/  STL [R1+0x410], R31 ;  /* 0x0004101f01007387 */ /* 0x0007e20000100800 */
[----:B-----5:R-:W-:Y:S01]  /*7140*/  FADD.FTZ R37, R151, R36 ;  /* 0x0000002497257221 */ /* 0x020fe20000010000 */
[----:B-1----:R-:W-:-:S03]  /*7150*/  FADD.FTZ R35, R141, R34 ;  /* 0x000000228d237221 */ /* 0x002fc60000010000 */
[----:B------:R-:W-:Y:S01]  /*7160*/  FADD.FTZ R36, R150, R37 ;  /* 0x0000002596247221 */ /* 0x000fe20000010000 */
[----:B---3--:R-:W-:Y:S02]  /*7170*/  IMAD.MOV.U32 R31, RZ, RZ, R25 ;  /* 0x000000ffff1f7224 */ /* 0x008fe400078e0019 */
[----:B------:R-:W-:Y:S01]  /*7180*/  FADD.FTZ R34, R140, R35 ;  /* 0x000000238c227221 */ /* 0x000fe20000010000 */
[----:B------:R-:W1:Y:S02]  /*7190*/  MUFU.EX2 R145, R145 ;  /* 0x0000009100917308 */ /* 0x000e640000000800 */
[----:B------:R-:W-:Y:S01]  /*71a0*/  R2UR UR15, R31 ;  /* 0x000000001f0f72ca */ /* 0x000fe200000e0000 */
[----:B----4-:R-:W-:Y:S01]  /*71b0*/  FADD.FTZ R31, R149, R36 ;  /* 0x00000024951f7221 */ /* 0x010fe20000010000 */
[----:B--2---:R-:W-:-:S04]  /*71c0*/  FADD.FTZ R27, R139, R34 ;  /* 0x000000228b1b7221 */ /* 0x004fc80000010000 */
[----:B------:R-:W2:Y:S01]  /*71d0*/  MUFU.EX2 R136, R136 ;  /* 0x0000008800887308 */ /* 0x000ea20000000800 */
[----:B------:R-:W-:Y:S01]  /*71e0*/  FADD.FTZ R28, R148, R31 ;  /* 0x0000001f941c7221 */ /* 0x000fe20000010000 */
[----:B------:R-:W-:-:S06]  /*71f0*/  R2UR UR23, R25 ;  /* 0x00000000191772ca */ /* 0x000fcc00000e0000 */
[----:B------:R-:W3:Y:S01]  /*7200*/  MUFU.EX2 R133, R133 ;  /* 0x0000008500857308 */ /* 0x000ee20000000800 */
[----:B------:R4:W-:Y:S07]  /*7210*/  STL [R1+0x2d0], R26 ;  /* 0x0002d01a01007387 */ /* 0x0009ee0000100800 */
[----:B------:R-:W5:Y:S01]  /*7220*/  MUFU.EX2 R134, R134 ;  /* 0x0000008600867308 */ /* 0x000f620000000800 */
[----:B------:R0:W-:Y:S01]  /*7230*/  STL [R1+0x330], R24 ;  /* 0x0003301801007387 */ /* 0x0001e20000100800 */
[----:B----4-:R-:W-:-:S03]  /*7240*/  VIADD R26, R42, 0x80 ;  /* 0x000000802a1a7836 */ /* 0x010fc60000000000 */
[----:B------:R4:W-:Y:S02]  /*7250*/  STL [R1+0x3a0], R29 ;  /* 0x0003a01d01007387 */ /* 0x0009e40000100800 */
[----:B------:R-:W-:Y:S01]  /*7260*/  R2UR UR10, R26 ;  /* 0x000000001a0a72ca */ /* 0x000fe200000e0000 */
[----:B------:R-:W-:Y:S01]  /*7270*/  FADD.FTZ R26, R138, R27 ;  /* 0x0000001b8a1a7221 */ /* 0x000fe20000010000 */
[----:B0-----:R-:W-:Y:S01]  /*7280*/  VIADD R24, R42, 0x200 ;  /* 0x000002002a187836 */ /* 0x001fe20000000000 */
[----:B------:R0:W-:Y:S01]  /*7290*/  STL [R1+0x464], R33 ;  /* 0x0004642101007387 */ /* 0x0001e20000100800 */
[----:B------:R-:W-:Y:S01]  /*72a0*/  FADD.FTZ R27, R147, R28 ;  /* 0x0000001c931b7221 */ /* 0x000fe20000010000 */
[----:B----4-:R-:W-:Y:S02]  /*72b0*/  IMAD.MOV.U32 R29, RZ, RZ, R25 ;  /* 0x000000ffff1d7224 */ /* 0x010fe400078e0019 */
[----:B------:R4:W-:Y:S01]  /*72c0*/  STL [R1+0x468], R43 ;  /* 0x0004682b01007387 */ /* 0x0009e20000100800 */
[----:B------:R-:W-:Y:S01]  /*72d0*/  R2UR UR22, R24 ;  /* 0x00000000181672ca */ /* 0x000fe200000e0000 */
[----:B------:R-:W-:Y:S01]  /*72e0*/  FADD.FTZ R24, R146, R27 ;  /* 0x0000001b92187221 */ /* 0x000fe20000010000 */
[----:B0-----:R-:W-:-:S02]  /*72f0*/  IMAD.MOV.U32 R33, RZ, RZ, R25 ;  /* 0x000000ffff217224 */ /* 0x001fc400078e0019 */
[----:B----4-:R-:W-:Y:S02]  /*7300*/  IMAD.MOV.U32 R43, RZ, RZ, R25 ;  /* 0x000000ffff2b7224 */ /* 0x010fe400078e0019 */
[----:B------:R-:W-:Y:S01]  /*7310*/  FADD.FTZ R25, R137, R26 ;  /* 0x0000001a89197221 */ /* 0x000fe20000010000 */
[----:B------:R-:W0:Y:S03]  /*7320*/  MUFU.EX2 R144, R144 ;  /* 0x0000009000907308 */ /* 0x000e260000000800 */
[----:B------:R-:W-:Y:S01]  /*7330*/  FADD.FTZ R25, R132, R25 ;  /* 0x0000001984197221 */ /* 0x000fe20000010000 */
[----:B-1----:R-:W-:-:S04]  /*7340*/  FADD.FTZ R27, R145, R24 ;  /* 0x00000018911b7221 */ /* 0x002fc80000010000 */
[----:B------:R-:W1:Y:S01]  /*7350*/  MUFU.EX2 R131, R131 ;  /* 0x0000008300837308 */ /* 0x000e620000000800 */
[----:B--2---:R-:W-:Y:S01]  /*7360*/  FADD.FTZ R24, R136, R25 ;  /* 0x0000001988187221 */ /* 0x004fe20000010000 */
[----:B------:R2:W-:Y:S03]  /*7370*/  STL [R1+0x2fc], R32 ;  /* 0x0002fc2001007387 */ /* 0x0005e60000100800 */
[----:B---3--:R-:W-:Y:S01]  /*7380*/  FADD.FTZ R25, R133, R24 ;  /* 0x0000001885197221 */ /* 0x008fe20000010000 */
[----:B------:R3:W-:Y:S01]  /*7390*/  STL [R1+0x368], R30 ;  /* 0x0003681e01007387 */ /* 0x0007e20000100800 */
[----:B------:R-:W-:Y:S02]  /*73a0*/  R2UR UR6, R42 ;  /* 0x000000002a0672ca */ /* 0x000fe400000e0000 */
[----:B------:R-:W-:Y:S01]  /*73b0*/  R2UR UR7, R43 ;  /* 0x000000002b0772ca */ /* 0x000fe200000e0000 */
[----:B-----5:R-:W-:Y:S01]  /*73c0*/  FADD.FTZ R24, R134, R25 ;  /* 0x0000001986187221 */ /* 0x020fe20000010000 */
[----:B------:R-:W-:Y:S01]  /*73d0*/  F2FP.BF16.F32.PACK_AB R154, R135, R153 ;  /* 0x00000099879a723e */ /* 0x000fe200000010ff */
[----:B--2---:R-:W-:Y:S01]  /*73e0*/  VIADD R32, R42, 0x280 ;  /* 0x000002802a207836 */ /* 0x004fe20000000000 */
[----:B------:R-:W-:Y:S01]  /*73f0*/  F2FP.BF16.F32.PACK_AB R152, R130, R152 ;  /* 0x000000988298723e */ /* 0x000fe200000010ff */
[----:B---3--:R-:W-:Y:S01]  /*7400*/  VIADD R30, R42, 0x100 ;  /* 0x000001002a1e7836 */ /* 0x008fe20000000000 */
[----:B------:R-:W-:-:S02]  /*7410*/  F2FP.BF16.F32.PACK_AB R153, R142, R143 ;  /* 0x0000008f8e99723e */ /* 0x000fc400000010ff */
[----:B------:R-:W-:Y:S01]  /*7420*/  F2FP.BF16.F32.PACK_AB R155, R140, R141 ;  /* 0x0000008d8c9b723e */ /* 0x000fe200000010ff */
[----:B------:R-:W-:Y:S01]  /*7430*/  STL [R1+0x2d4], R129 ;  /* 0x0002d48101007387 */ /* 0x000fe20000100800 */
[----:B------:R-:W-:Y:S01]  /*7440*/  R2UR UR14, R30 ;  /* 0x000000001e0e72ca */ /* 0x000fe200000e0000 */
[----:B0-----:R-:W-:Y:S01]  /*7450*/  FADD.FTZ R228, R144, R27 ;  /* 0x0000001b90e47221 */ /* 0x001fe20000010000 */
[----:B------:R-:W-:Y:S01]  /*7460*/  R2UR UR19, R29 ;  /* 0x000000001d1372ca */ /* 0x000fe200000e0000 */
[----:B------:R-:W-:Y:S01]  /*7470*/  STL [R1+0x2d8], R128 ;  /* 0x0002d88001007387 */ /* 0x000fe20000100800 */
[----:B------:R-:W-:Y:S01]  /*7480*/  R2UR UR26, R32 ;  /* 0x00000000201a72ca */ /* 0x000fe200000e0000 */
[----:B-1----:R-:W-:Y:S01]  /*7490*/  FADD.FTZ R171, R131, R24 ;  /* 0x0000001883ab7221 */ /* 0x002fe20000010000 */
[----:B------:R-:W-:Y:S01]  /*74a0*/  R2UR UR27, R33 ;  /* 0x00000000211b72ca */ /* 0x000fe200000e0000 */
[----:B------:R-:W-:Y:S01]  /*74b0*/  STL [R1+0x2dc], R127 ;  /* 0x0002dc7f01007387 */ /* 0x000fe20000100800 */
[----:B------:R-:W-:-:S02]  /*74c0*/  F2FP.BF16.F32.PACK_AB R156, R150, R151 ;  /* 0x00000097969c723e */ /* 0x000fc400000010ff */
[----:B------:R-:W-:Y:S01]  /*74d0*/  F2FP.BF16.F32.PACK_AB R158, R148, R149 ;  /* 0x00000095949e723e */ /* 0x000fe200000010ff */
[----:B------:R-:W-:Y:S01]  /*74e0*/  STL [R1+0x2e0], R126 ;  /* 0x0002e07e01007387 */ /* 0x000fe20000100800 */
[----:B------:R-:W-:Y:S02]  /*74f0*/  F2FP.BF16.F32.PACK_AB R160, R146, R147 ;  /* 0x0000009392a0723e */ /* 0x000fe400000010ff */
[----:B------:R-:W-:Y:S01]  /*7500*/  F2FP.BF16.F32.PACK_AB R162, R144, R145 ;  /* 0x0000009190a2723e */ /* 0x000fe200000010ff */
[----:B------:R-:W-:Y:S01]  /*7510*/  STL [R1+0x2e4], R40 ;  /* 0x0002e42801007387 */ /* 0x000fe20000100800 */
[----:B------:R-:W-:Y:S02]  /*7520*/  F2FP.BF16.F32.PACK_AB R157, R138, R139 ;  /* 0x0000008b8a9d723e */ /* 0x000fe400000010ff */
[----:B------:R-:W-:Y:S01]  /*7530*/  F2FP.BF16.F32.PACK_AB R159, R132, R137 ;  /* 0x00000089849f723e */ /* 0x000fe200000010ff */
[----:B------:R-:W-:Y:S01]  /*7540*/  STL [R1+0x2e8], R125 ;  /* 0x0002e87d01007387 */ /* 0x000fe20000100800 */
[----:B------:R-:W-:-:S02]  /*7550*/  F2FP.BF16.F32.PACK_AB R161, R133, R136 ;  /* 0x0000008885a1723e */ /* 0x000fc400000010ff */
[----:B------:R-:W-:Y:S01]  /*7560*/  F2FP.BF16.F32.PACK_AB R163, R131, R134 ;  /* 0x0000008683a3723e */ /* 0x000fe200000010ff */
        /* <DEDUP_REMOVED lines=85> */
[----:B------:R-:W-:Y:S03]  /*7ac0*/  HGMMA.64x256x16.F32.BF16 R24, R152, gdesc[UR4].tnspB, RZ, !UPT, gsb0 ;  /* 0x43e0000498187df0 */ /* 0x000fe6000c0018ff */
        /* <DEDUP_REMOVED lines=35> */
[----:B------:R-:W0:Y:S08]  /*7d00*/  MUFU.EX2 R152, R172 ;  /* 0x000000ac00987308 */ /* 0x000e300000000800 */
[----:B------:R-:W-:Y:S08]  /*7d10*/  MUFU.EX2 R173, R173 ;  /* 0x000000ad00ad7308 */ /* 0x000ff00000000800 */
[----:B------:R-:W-:Y:S08]  /*7d20*/  MUFU.EX2 R154, R174 ;  /* 0x000000ae009a7308 */ /* 0x000ff00000000800 */
[----:B------:R-:W1:Y:S08]  /*7d30*/  MUFU.EX2 R153, R225 ;  /* 0x000000e100997308 */ /* 0x000e700000000800 */
[----:B------:R-:W-:Y:S08]  /*7d40*/  MUFU.EX2 R175, R175 ;  /* 0x000000af00af7308 */ /* 0x000ff00000000800 */
[----:B------:R-:W2:Y:S08]  /*7d50*/  MUFU.EX2 R226, R226 ;  /* 0x000000e200e27308 */ /* 0x000eb00000000800 */
[----:B------:R-:W-:Y:S08]  /*7d60*/  MUFU.EX2 R227, R227 ;  /* 0x000000e300e37308 */ /* 0x000ff00000000800 */
[----:B------:R-:W3:Y:S01]  /*7d70*/  MUFU.EX2 R170, R170 ;  /* 0x000000aa00aa7308 */ /* 0x000ee20000000800 */
[----:B0-----:R-:W-:Y:S01]  /*7d80*/  FADD.FTZ R228, R152, R228 ;  /* 0x000000e498e47221 */ /* 0x001fe20000010000 */
[----:B-1----:R-:W-:Y:S01]  /*7d90*/  FADD.FTZ R171, R153, R171 ;  /* 0x000000ab99ab7221 */ /* 0x002fe20000010000 */
[----:B------:R-:W-:-:S02]  /*7da0*/  F2FP.BF16.F32.PACK_AB R152, R173, R152 ;  /* 0x00000098ad98723e */ /* 0x000fc400000010ff */
[----:B--2---:R-:W-:Y:S02]  /*7db0*/  F2FP.BF16.F32.PACK_AB R153, R226, R153 ;  /* 0x00000099e299723e */ /* 0x004fe400000010ff */
[----:B---3--:R-:W-:Y:S01]  /*7dc0*/  F2FP.BF16.F32.PACK_AB R155, R170, R227 ;  /* 0x000000e3aa9b723e */ /* 0x008fe200000010ff */
        /* <DEDUP_REMOVED lines=35> */
[----:B------:R-:W-:-:S04]  /*8000*/  FADD.FTZ R156, R173, R228 ;  /* 0x000000e4ad9c7221 */ /* 0x000fc80000010000 */
[----:B------:R-:W-:Y:S01]  /*8010*/  FADD.FTZ R156, R154, R156 ;  /* 0x0000009c9a9c7221 */ /* 0x000fe20000010000 */
[C---:B------:R-:W-:Y:S01]  /*8020*/  F2FP.BF16.F32.PACK_AB R154, R175.reuse, R154 ;  /* 0x0000009aaf9a723e */ /* 0x040fe200000010ff */
[----:B------:R-:W-:Y:S01]  /*8030*/  MUFU.EX2 R165, R165 ;  /* 0x000000a500a57308 */ /* 0x000fe20000000800 */
[----:B------:R-:W-:Y:S01]  /*8040*/  FADD.FTZ R171, R226, R171 ;  /* 0x000000abe2ab7221 */ /* 0x000fe20000010000 */
[----:B------:R-:W-:-:S06]  /*8050*/  FADD.FTZ R156, R175, R156 ;  /* 0x0000009caf9c7221 */ /* 0x000fcc0000010000 */
[----:B------:R-:W-:Y:S08]  /*8060*/  MUFU.EX2 R21, R21 ;  /* 0x0000001500157308 */ /* 0x000ff00000000800 */
[----:B------:R-:W-:Y:S08]  /*8070*/  MUFU.EX2 R168, R168 ;  /* 0x000000a800a87308 */ /* 0x000ff00000000800 */
[----:B------:R-:W-:Y:S08]  /*8080*/  MUFU.EX2 R169, R169 ;  /* 0x000000a900a97308 */ /* 0x000ff00000000800 */
[----:B------:R-:W-:Y:S01]  /*8090*/  MUFU.EX2 R20, R20 ;  /* 0x0000001400147308 */ /* 0x000fe20000000800 */
[----:B------:R-:W-:-:S04]  /*80a0*/  FADD.FTZ R171, R227, R171 ;  /* 0x000000abe3ab7221 */ /* 0x000fc80000010000 */
[----:B------:R-:W-:Y:S01]  /*80b0*/  FADD.FTZ R170, R170, R171 ;  /* 0x000000abaaaa7221 */ /* 0x000fe20000010000 */
        /* <DEDUP_REMOVED lines=43> */
[----:B------:R-:W-:-:S07]  /*8370*/  WARPGROUP.DEPBAR.LE gsb0, 0x0 ;  /* 0x00008000000079c5 */ /* 0x000fce0000010000 */
[----:B------:R-:W0:Y:S08]  /*8380*/  MUFU.EX2 R152, R166 ;  /* 0x000000a600987308 */ /* 0x000e300000000800 */
[----:B------:R-:W1:Y:S08]  /*8390*/  MUFU.EX2 R154, R164 ;  /* 0x000000a4009a7308 */ /* 0x000e700000000800 */
[----:B------:R-:W2:Y:S01]  /*83a0*/  MUFU.EX2 R153, R167 ;  /* 0x000000a700997308 */ /* 0x000ea20000000800 */
[----:B0-----:R-:W-:-:S04]  /*83b0*/  FADD.FTZ R156, R152, R156 ;  /* 0x0000009c989c7221 */ /* 0x001fc80000010000 */
[C---:B------:R-:W-:Y:S01]  /*83c0*/  FADD.FTZ R156, R165.reuse, R156 ;  /* 0x0000009ca59c7221 */ /* 0x040fe20000010000 */
[----:B------:R-:W-:Y:S02]  /*83d0*/  F2FP.BF16.F32.PACK_AB R152, R165, R152 ;  /* 0x00000098a598723e */ /* 0x000fe400000010ff */
[----:B------:R-:W-:Y:S01]  /*83e0*/  F2FP.BF16.F32.PACK_AB R155, R20, R169 ;  /* 0x000000a9149b723e */ /* 0x000fe200000010ff */
[----:B-1----:R-:W-:Y:S01]  /*83f0*/  FADD.FTZ R156, R154, R156 ;  /* 0x0000009c9a9c7221 */ /* 0x002fe20000010000 */
[----:B------:R-:W-:Y:S01]  /*8400*/  F2FP.BF16.F32.PACK_AB R154, R21, R154 ;  /* 0x0000009a159a723e */ /* 0x000fe200000010ff */
[----:B------:R-:W-:Y:S01]  /*8410*/  STL.128 [R1+0x270], R24 ;  /* 0x0002701801007387 */ /* 0x000fe20000100c00 */
[----:B--2---:R-:W-:Y:S01]  /*8420*/  FADD.FTZ R170, R153, R170 ;  /* 0x000000aa99aa7221 */ /* 0x004fe20000010000 */
[----:B------:R-:W-:Y:S02]  /*8430*/  F2FP.BF16.F32.PACK_AB R153, R168, R153 ;  /* 0x00000099a899723e */ /* 0x000fe400000010ff */
        /* <DEDUP_REMOVED lines=35> */
[----:B------:R-:W-:-:S03]  /*8670*/  FADD.FTZ R156, R21, R156 ;  /* 0x0000009c159c7221 */ /* 0x000fc60000010000 */
[----:B------:R-:W-:Y:S01]  /*8680*/  FADD.FTZ R170, R20, R170 ;  /* 0x000000aa14aa7221 */ /* 0x000fe20000010000 */
[----:B------:R-:W-:-:S03]  /*8690*/  FADD.FTZ R20, R11, R156 ;  /* 0x0000009c0b147221 */ /* 0x000fc60000010000 */
[----:B------:R-:W-:Y:S01]  /*86a0*/  FADD.FTZ R170, R15, R170 ;  /* 0x000000aa0faa7221 */ /* 0x000fe20000010000 */
[----:B------:R-:W-:-:S03]  /*86b0*/  FADD.FTZ R20, R12, R20 ;  /* 0x000000140c147221 */ /* 0x000fc60000010000 */
[----:B------:R-:W-:Y:S01]  /*86c0*/  FADD.FTZ R170, R18, R170 ;  /* 0x000000aa12aa7221 */ /* 0x000fe20000010000 */
[----:B------:R-:W-:Y:S02]  /*86d0*/  WARPGROUP.DEPBAR.LE gsb0, 0x0 ;  /* 0x00008000000079c5 */ /* 0x000fe40000010000 */
[----:B------:R-:W-:Y:S02]  /*86e0*/  F2FP.BF16.F32.PACK_AB R152, R12, R11 ;  /* 0x0000000b0c98723e */ /* 0x000fe400000010ff */
[----:B------:R-:W-:Y:S02]  /*86f0*/  F2FP.BF16.F32.PACK_AB R153, R18, R15 ;  /* 0x0000000f1299723e */ /* 0x000fe400000010ff */
        /* <DEDUP_REMOVED lines=41> */
[----:B0-----:R-:W4:Y:S04]  /*8990*/  @!P0 LDL.64 R24, [R1+0x68] ;  /* 0x0000680001188983 */ /* 0x001f280000100a00 */
[----:B-1----:R-:W5:Y:S04]  /*89a0*/  @!P0 LDL R144, [R1+0x218] ;  /* 0x0002180001908983 */ /* 0x002f680000100800 */
        /* <DEDUP_REMOVED lines=42> */
[----:B0-----:R-:W3:Y:S04]  /*8c50*/  LDL R36, [R1+0x2a8] ;  /* 0x0002a80001247983 */ /* 0x001ee80000100800 */
[----:B------:R-:W3:Y:S04]  /*8c60*/  LDL R37, [R1+0x2ac] ;  /* 0x0002ac0001257983 */ /* 0x000ee80000100800 */
[----:B------:R-:W3:Y:S04]  /*8c70*/  LDL R38, [R1+0x2b0] ;  /* 0x0002b00001267983 */ /* 0x000ee80000100800 */
[----:B------:R-:W3:Y:S04]  /*8c80*/  LDL R39, [R1+0x2b4] ;  /* 0x0002b40001277983 */ /* 0x000ee80000100800 */
[----:B-1----:R-:W3:Y:S04]  /*8c90*/  LDL R40, [R1+0x2b8] ;  /* 0x0002b80001287983 */ /* 0x002ee80000100800 */
        /* <DEDUP_REMOVED lines=106> */
[----:B-----5:R-:W5:Y:S04]  /*9340*/  LDL R148, [R1+0x464] ;  /* 0x0004640001947983 */ /* 0x020f680000100800 */
[----:B------:R-:W5:Y:S04]  /*9350*/  LDL R149, [R1+0x468] ;  /* 0x0004680001957983 */ /* 0x000f680000100800 */
[----:B------:R-:W5:Y:S01]  /*9360*/  LDL R150, [R1+0x46c] ;  /* 0x00046c0001967983 */ /* 0x000f620000100800 */
[----:B------:R-:W-:Y:S01]  /*9370*/  @!P0 MOV R25, R24 ;  /* 0x0000001800198202 */ /* 0x000fe20000000f00 */
[----:B------:R-:W-:Y:S01]  /*9380*/  FADD.FTZ R13, R13, R20 ;  /* 0x000000140d0d7221 */ /* 0x000fe20000010000 */
[----:B------:R-:W-:Y:S01]  /*9390*/  FADD.FTZ R15, R19, R170 ;  /* 0x000000aa130f7221 */ /* 0x000fe20000010000 */
[----:B------:R-:W-:Y:S02]  /*93a0*/  STL [R1+0x88], RZ ;  /* 0x000088ff01007387 */ /* 0x000fe40000100800 */
[----:B------:R-:W-:-:S02]  /*93b0*/  @!P0 IMAD R144, R144, 0x8, R25 ;  /* 0x0000000890908824 */ /* 0x000fc400078e0219 */
        /* <DEDUP_REMOVED lines=136> */
[----:B-----5:R1:W-:Y:S04]  /*9c40*/  STL [R1+0x464], R148 ;  /* 0x0004649401007387 */ /* 0x0203e80000100800 */
[----:B------:R1:W-:Y:S04]  /*9c50*/  STL [R1+0x468], R149 ;  /* 0x0004689501007387 */ /* 0x0003e80000100800 */
[----:B------:R1:W-:Y:S01]  /*9c60*/  STL [R1+0x46c], R150 ;  /* 0x00046c9601007387 */ /* 0x0003e20000100800 */
[----:B------:R1:W-:Y:S03]  /*9c70*/  @!P0 SYNCS.ARRIVE.TRANS64.RED.A1T0 RZ, [R144+URZ], RZ ;  /* 0x000000ff90ff89a7 */ /* 0x0003e6000810043f */
[----:B0-----:R-:W2:Y:S01]  /*9c80*/  LDL R0, [R1+0x70] ;  /* 0x0000700001007983 */ /* 0x001ea20000100800 */
[----:B------:R-:W-:Y:S01]  /*9c90*/  ISETP.NE.AND P1, PT, R4, 0x1, PT ;  /* 0x000000010400780c */ /* 0x000fe20003f25270 */
[----:B------:R-:W-:-:S06]  /*9ca0*/  UIADD3 UR49, UR49, -0x2, URZ ;  /* 0xfffffffe31317890 */ /* 0x000fcc000fffe03f */
[----:B------:R-:W-:Y:S02]  /*9cb0*/  IMAD.U32 R10, RZ, RZ, UR49 ;  /* 0x00000031ff0a7e24 */ /* 0x000fe4000f8e00ff */
[----:B--2---:R-:W-:-:S04]  /*9cc0*/  IMAD.SHL.U32 R0, R0, 0x80, RZ ;  /* 0x0000008000007824 */ /* 0x004fc800078e00ff */
[----:B------:R-:W-:-:S04]  /*9cd0*/  @P1 IMAD.HI.U32 R5, R0, R5, RZ ;  /* 0x0000000500051227 */ /* 0x000fc800078e00ff */
[----:B------:R-:W-:Y:S01]  /*9ce0*/  IMAD.MOV.U32 R4, RZ, RZ, R0 ;  /* 0x000000ffff047224 */ /* 0x000fe200078e0000 */
[----:B------:R-:W-:Y:S02]  /*9cf0*/  @P1 SHF.R.U32.HI R4, RZ, R6, R5 ;  /* 0x00000006ff041219 */ /* 0x000fe40000011605 */
[----:B------:R-:W-:-:S03]  /*9d00*/  ISETP.GE.AND P1, PT, R9, 0x1, PT ;  /* 0x000000010900780c */ /* 0x000fc60003f26270 */
[----:B------:R-:W-:-:S04]  /*9d10*/  VIADD R5, R4, UR46 ;  /* 0x0000002e04057c36 */ /* 0x000fc80008000000 */
        /* <DEDUP_REMOVED lines=12> */
.L_x_12279:
[----:B------:R-:W-:-:S13]  /*9de0*/  ISETP.NE.AND P1, PT, R9, 0x1, PT ;  /* 0x000000010900780c */ /* 0x000fda0003f25270 */
[----:B------:R-:W-:-:S05]  /*9df0*/  @P1 IMAD.HI.U32 R2, R4, R2, RZ ;  /* 0x0000000204021227 */ /* 0x000fca00078e00ff */
[----:B------:R-:W-:-:S07]  /*9e00*/  @P1 SHF.R.U32.HI R4, RZ, R3, R2 ;  /* 0x00000003ff041219 */ /* 0x000fce0000011602 */
.L_x_12280:
[----:B------:R-:W-:Y:S05]  /*9e10*/  BSYNC B0 ;  /* 0x0000000000007941 */ /* 0x000fea0003800000 */
.L_x_12278:
[----:B------:R-:W-:-:S05]  /*9e20*/  IMAD R9, R4, R9, R9 ;  /* 0x0000000904097224 */ /* 0x000fca00078e0209 */
[----:B------:R-:W-:-:S07]  /*9e30*/  VIMNMX R8, R8, R9, PT ;  /* 0x0000000908087248 */ /* 0x000fce0003fe0100 */
.L_x_12277:
[----:B------:R-:W-:Y:S01]  /*9e40*/  IMAD.HI R8, R8, 0x2aaaaaab, RZ ;  /* 0x2aaaaaab08087827 */ /* 0x000fe200078e02ff */
[----:B------:R-:W-:Y:S04]  /*9e50*/  BSSY B2, `(.L_x_12281) ;  /* 0x0000016000027945 */ /* 0x000fe80003800000 */
[----:B------:R-:W-:-:S04]  /*9e60*/  SHF.R.U32.HI R3, RZ, 0x1f, R8 ;  /* 0x0000001fff037819 */ /* 0x000fc80000011608 */
[----:B------:R-:W-:-:S04]  /*9e70*/  LEA.HI.SX32 R3, R8, R3, 0x1c ;  /* 0x0000000308037211 */ /* 0x000fc800078fe2ff */
[----:B------:R-:W-:-:S04]  /*9e80*/  VIMNMX R11, R3, UR45, !PT ;  /* 0x0000002d030b7c48 */ /* 0x000fc8000ffe0100 */
[----:B------:R-:W-:-:S13]  /*9e90*/  ISETP.GE.AND P1, PT, R10, R11, PT ;  /* 0x0000000b0a00720c */ /* 0x000fda0003f26270 */
[----:B------:R-:W-:Y:S05]  /*9ea0*/  @!P1 BRA `(.L_x_12282) ;  /* 0x0000000000409947 */ /* 0x000fea0003800000 */
[----:B------:R-:W-:Y:S01]  /*9eb0*/  BSSY B1, `(.L_x_12283) ;  /* 0x000000d000017945 */ /* 0x000fe20003800000 */
.L_x_12285:
[C---:B------:R-:W-:Y:S01]  /*9ec0*/  IADD3 R2, P1, R16.reuse, 0x70, RZ ;  /* 0x0000007010027810 */ /* 0x040fe20007f3e0ff */
[----:B------:R-:W-:Y:S01]  /*9ed0*/  BSSY B0, `(.L_x_12284) ;  /* 0x0000007000007945 */ /* 0x000fe20003800000 */
[C---:B------:R-:W-:Y:S01]  /*9ee0*/  IADD3 R24, P2, R16.reuse, 0x13c, RZ ;  /* 0x0000013c10187810 */ /* 0x040fe20007f5e0ff */
[----:B------:R-:W-:Y:S01]  /*9ef0*/  VIADD R0, R16, 0x178 ;  /* 0x0000017810007836 */ /* 0x000fe20000000000 */
[----:B------:R-:W-:Y:S01]  /*9f00*/  MOV R225, 0x9f40 ;  /* 0x00009f4000e17802 */ /* 0x000fe20000000f00 */
[--C-:B------:R-:W-:Y:S02]  /*9f10*/  IMAD.X R3, RZ, RZ, R17.reuse, P1 ;  /* 0x000000ffff037224 */ /* 0x100fe400008e0611 */
[----:B------:R-:W-:-:S08]  /*9f20*/  IMAD.X R25, RZ, RZ, R17, P2 ;  /* 0x000000ffff197224 */ /* 0x000fd000010e0611 */
[----:B------:R-:W-:Y:S05]  /*9f30*/  CALL.REL.NOINC `($_ZN7cutlass13device_kernelIN5flash11enable_sm90INS1_16FlashAttnFwdSm90INS1_25CollectiveMainloopFwdSm90ILi2EN4cute5tupleIJNS5_1CILi1EEES8_S8_EEENS6_IJNS7_ILi128EEENS7_ILi96EEENS7_ILi64EEEEEELi256ENS_10bfloat16_tEfNS_4arch4Sm90ELb0ELb1ELb1ELb1ELb0ELb0ELb1ELb1ELb0ELb1ELb1ELb0EEENS1_21CollectiveEpilogueFwdINS6_IJSA_NS7_ILi256EEESB_EEES9_SE_SG_Li256ELb1ELb1ELb1ELb0EEENS1_36VarlenDynamicPersistentTileSchedulerILi128ELi96ELi256ELi128ELb1ELb1ELb1ELb1ELb0ELb1EEEEEEEEEvNT_6ParamsE$_ZZN5flash25CollectiveMainloopFwdSm90ILi2EN4cute5tupleIJNS1_1CILi1EEES4_S4_EEENS2_IJNS3_ILi128EEENS3_ILi96EEENS3_ILi64EEEEEELi256EN7cutlass10bfloat16_tEfNSA_4arch4Sm90ELb0ELb1ELb1ELb1ELb0ELb0ELb1ELb1ELb0ELb1ELb1ELb0EE3mmaINS_16FlashAttnFwdSm90ISE_NS_21CollectiveEpilogueFwdINS2_IJS6_NS3_ILi256EEES7_EEES5_SB_SD_Li256ELb1ELb1ELb1ELb0EEENS_36VarlenDynamicPersistentTileSchedulerILi128ELi96ELi256ELi128ELb1ELb1ELb1ELb1ELb0ELb1EEEE13SharedStorageENS1_6TensorINS1_11ArrayEngineIfLm128EEENS1_6LayoutINS2_IJNS2_IJNS3_ILi2EEEST_NS3_ILi32EEEEEES4_S4_EEENS2_IJNS2_IJS4_ST_NS3_ILi4EEEEEENS3_ILi0EEESZ_EEEEEEENS_7SoftmaxILi2ELi0EEEEEbRKNSE_6ParamsENSA_25PipelineTmaAsyncNoClusterILi2ENSA_16PipelineTmaAsyncILi2EEEEES1B_RNSA_13PipelineStateILj2EEERT0_RT1_iRiRKNS_16SeqlenInfoQKNewKILb1ELb0EEENS2_IJiiiiEEERT_ENKUliT_T0_T1_E_clIZSF_ISO_S12_S14_EbS17_S1B_S1B_S1E_S1G_S1I_iS1J_S1N_S1O_S1Q_EUlRS1R_iE1_NS3_ILb0EEENS3_ILb1EEEEEDaiS1R_S1S_S1T_) ;  /* 0x0000025c00587944 */ /* 0x000fea0003c00000 */
[----:B------:R-:W-:Y:S05]  /*9f40*/  BSYNC B0 ;  /* 0x0000000000007941 */ /* 0x000fea0003800000 */
.L_x_12284:
[C---:B------:R-:W-:Y:S01]  /*9f50*/  ISETP.GT.AND P1, PT, R10.reuse, R11, PT ;  /* 0x0000000b0a00720c */ /* 0x040fe20003f24270 */
[----:B------:R-:W-:-:S12]  /*9f60*/  VIADD R10, R10, 0xffffffff ;  /* 0xffffffff0a0a7836 */ /* 0x000fd80000000000 */
[----:B------:R-:W-:Y:S05]  /*9f70*/  @P1 BRA `(.L_x_12285) ;  /* 0xfffffffc00d01947 */ /* 0x000fea000383ffff */
[----:B------:R-:W-:Y:S05]  /*9f80*/  BSYNC B1 ;  /* 0x0000000000017941 */ /* 0x000fea0003800000 */
.L_x_12283:
[----:B------:R-:W2:Y:S02]  /*9f90*/  LDL R0, [R1+0x70] ;  /* 0x0000700001007983 */ /* 0x000ea40000100800 */
[----:B--2---:R-:W-:-:S07]  /*9fa0*/  IMAD.SHL.U32 R0, R0, 0x80, RZ ;  /* 0x0000008000007824 */ /* 0x004fce00078e00ff */
.L_x_12282:
[----:B------:R-:W-:Y:S05]  /*9fb0*/  BSYNC B2 ;  /* 0x0000000000027941 */ /* 0x000fea0003800000 */
.L_x_12281:
        /* <DEDUP_REMOVED lines=23> */
.L_x_12288:
[----:B------:R-:W-:-:S13]  /*a130*/  ISETP.NE.AND P1, PT, R7, 0x1, PT ;  /* 0x000000010700780c */ /* 0x000fda0003f25270 */
[----:B------:R-:W0:Y:S02]  /*a140*/  @P1 LDC.64 R4, c[0x0][0xae0] ;  /* 0x0002b800ff041b82 */ /* 0x000e240000000a00 */
[----:B0-----:R-:W-:-:S05]  /*a150*/  @P1 IMAD.HI.U32 R4, R0, R4, RZ ;  /* 0x0000000400041227 */ /* 0x001fca00078e00ff */
[----:B------:R-:W-:-:S07]  /*a160*/  @P1 SHF.R.U32.HI R0, RZ, R5, R4 ;  /* 0x00000005ff001219 */ /* 0x000fce0000011604 */
.L_x_12289:
[----:B------:R-:W-:Y:S05]  /*a170*/  BSYNC B0 ;  /* 0x0000000000007941 */ /* 0x000fea0003800000 */
.L_x_12287:
[----:B------:R-:W-:-:S05]  /*a180*/  IMAD R3, R0, R7, RZ ;  /* 0x0000000700037224 */ /* 0x000fca00078e02ff */
[----:B------:R-:W-:-:S07]  /*a190*/  VIMNMX R2, R2, R3, !PT ;  /* 0x0000000302027248 */ /* 0x000fce0007fe0100 */
.L_x_12286:
[----:B------:R-:W-:-:S04]  /*a1a0*/  VIADD R2, R2, 0x5f ;  /* 0x0000005f02027836 */ /* 0x000fc80000000000 */
[----:B------:R-:W-:-:S05]  /*a1b0*/  IMAD.HI R2, R2, 0x2aaaaaab, RZ ;  /* 0x2aaaaaab02027827 */ /* 0x000fca00078e02ff */
[----:B------:R-:W-:-:S04]  /*a1c0*/  SHF.R.U32.HI R3, RZ, 0x1f, R2 ;  /* 0x0000001fff037819 */ /* 0x000fc80000011602 */
[----:B------:R-:W-:-:S04]  /*a1d0*/  LEA.HI.SX32 R2, R2, R3, 0x1c ;  /* 0x0000000302027211 */ /* 0x000fc800078fe2ff */
[----:B------:R-:W-:-:S04]  /*a1e0*/  VIMNMX R2, R2, UR45, !PT ;  /* 0x0000002d02027c48 */ /* 0x000fc8000ffe0100 */
[----:B------:R-:W-:-:S13]  /*a1f0*/  ISETP.GE.AND P1, PT, R10, R2, PT ;  /* 0x000000020a00720c */ /* 0x000fda0003f26270 */
[----:B------:R-:W-:Y:S05]  /*a200*/  @!P1 BRA `(.L_x_12290) ;  /* 0x0000009c00a89947 */ /* 0x000fea0003800000 */
.L_x_12307:
[----:B0-----:R-:W2:Y:S04]  /*a210*/  LD.E R3, desc[UR40][R16.64+0x218] ;  /* 0x0002182810037980 */ /* 0x001ea8000c101900 */
        /* <DEDUP_REMOVED lines=13> */
[----:B------:R-:W-:Y:S01]  /*a2f0*/  IMAD.MOV.U32 R5, RZ, RZ, R10 ;  /* 0x000000ffff057224 */ /* 0x000fe200078e000a */
[----:B------:R-:W-:Y:S05]  /*a300*/  YIELD ;  /* 0x0000000000007946 */ /* 0x000fea0003800000 */
[----:B------:R-:W-:Y:S01]  /*a310*/  BSSY B0, `(.L_x_12291) ;  /* 0x0000008000007945 */ /* 0x000fe20003800000 */
[----:B------:R-:W-:Y:S01]  /*a320*/  VIADD R10, R10, 0xffffffff ;  /* 0xffffffff0a0a7836 */ /* 0x000fe20000000000 */
[----:B------:R-:W-:Y:S01]  /*a330*/  ISETP.GT.AND P1, PT, R5, R2, PT ;  /* 0x000000020500720c */ /* 0x000fe20003f24270 */
[----:B-1----:R-:W-:Y:S01]  /*a340*/  @!P2 IMAD.MOV.U32 R3, RZ, RZ, RZ ;  /* 0x000000ffff03a224 */ /* 0x002fe200078e00ff */
[----:B--2---:R-:W-:-:S04]  /*a350*/  LOP3.LUT R0, R0, 0x1, RZ, 0xfc, !PT ;  /* 0x0000000100007812 */ /* 0x004fc800078efcff */
[----:B------:R-:W-:-:S13]  /*a360*/  ISETP.NE.AND P3, PT, R0, 0x3, PT ;  /* 0x000000030000780c */ /* 0x000fda0003f65270 */
[----:B0-----:R-:W-:Y:S05]  /*a370*/  @!P3 BRA `(.L_x_12292) ;  /* 0x000000000004b947 */ /* 0x001fea0003800000 */
[----:B------:R-:W-:Y:S01]  /*a380*/  BPT.TRAP 0x1 ;  /* 0x000000040000795c */ /* 0x000fe20000300000 */
.L_x_12292:
[----:B------:R-:W-:Y:S05]  /*a390*/  BSYNC B0 ;  /* 0x0000000000007941 */ /* 0x000fea0003800000 */
.L_x_12291:
[----:B------:R-:W2:Y:S01]  /*a3a0*/  LD.E.64 R4, desc[UR40][R18.64+0x8] ;  /* 0x0000082812047980 */ /* 0x000ea2000c101b00 */
        /* <DEDUP_REMOVED lines=12> */
.L_x_12294:
[----:B------:R-:W-:Y:S05]  /*a470*/  BSYNC B0 ;  /* 0x0000000000007941 */ /* 0x000fea0003800000 */
.L_x_12293:
        /* <DEDUP_REMOVED lines=8> */
.L_x_12296:
[----:B------:R-:W-:Y:S05]  /*a500*/  BSYNC B0 ;  /* 0x0000000000007941 */ /* 0x000fea0003800000 */
.L_x_12295:
[----:B0-----:R-:W2:Y:S04]  /*a510*/  LD.E R3, desc[UR40][R16.64+0x218] ;  /* 0x0002182810037980 */ /* 0x001ea8000c101900 */
[----:B------:R-:W2:Y:S01]  /*a520*/  LDL.64 R12, [R1+0xa0] ;  /* 0x0000a000010c7983 */ /* 0x000ea20000100a00 */
[----:B------:R-:W-:Y:S05]  /*a530*/  WARPSYNC.ALL ;  /* 0x0000000000007948 */ /* 0x000fea0003800000 */
[----:B------:R-:W3:Y:S04]  /*a540*/  LDL.64 R14, [R1+0x98] ;  /* 0x00009800010e7983 */ /* 0x000ee80000100a00 */
[----:B------:R-:W4:Y:S04]  /*a550*/  LDL.64 R4, [R1+0x98] ;  /* 0x0000980001047983 */ /* 0x000f280000100a00 */
[----:B-----5:R-:W4:Y:S01]  /*a560*/  LDL.64 R6, [R1+0x98] ;  /* 0x0000980001067983 */ /* 0x020f220000100a00 */
[----:B--2---:R-:W-:-:S03]  /*a570*/  IMAD R12, R3, 0x300, R12 ;  /* 0x00000300030c7824 */ /* 0x004fc600078e020c */
[----:B------:R-:W2:Y:S01]  /*a580*/  LDL.64 R8, [R1+0x98] ;  /* 0x0000980001087983 */ /* 0x000ea20000100a00 */
[----:B------:R-:W-:Y:S01]  /*a590*/  R2UR UR7, R13 ;  /* 0x000000000d0772ca */ /* 0x000fe200000e0000 */
[----:B------:R-:W-:Y:S01]  /*a5a0*/  WARPGROUP.ARRIVE ;  /* 0x00000000000079c5 */ /* 0x000fe20000000000 */
[----:B------:R-:W-:Y:S01]  /*a5b0*/  R2UR UR6, R12 ;  /* 0x000000000c0672ca */ /* 0x000fe200000e0000 */
[----:B------:R-:W2:Y:S01]  /*a5c0*/  LDL R20, [R1+0x54] ;  /* 0x0000540001147983 */ /* 0x000ea20000100800 */
[----:B------:R-:W-:-:S03]  /*a5d0*/  IMAD.MOV.U32 R0, RZ, RZ, 0x1 ;  /* 0x00000001ff007424 */ /* 0x000fc600078e00ff */
[----:B------:R0:W-:Y:S04]  /*a5e0*/  STL [R1+0x80], RZ ;  /* 0x000080ff01007387 */ /* 0x0001e80000100800 */
[----:B------:R0:W-:Y:S04]  /*a5f0*/  STL [R1+0x80], R0 ;  /* 0x0000800001007387 */ /* 0x0001e80000100800 */
[----:B------:R0:W-:Y:S04]  /*a600*/  STL [R1+0x80], R0 ;  /* 0x0000800001007387 */ /* 0x0001e80000100800 */
[----:B------:R0:W-:Y:S04]  /*a610*/  STL [R1+0x80], R0 ;  /* 0x0000800001007387 */ /* 0x0001e80000100800 */
[----:B------:R0:W-:Y:S01]  /*a620*/  STL [R1+0x80], R0 ;  /* 0x0000800001007387 */ /* 0x0001e20000100800 */
[----:B---3--:R-:W-:-:S02]  /*a630*/  R2UR UR4, R14 ;  /* 0x000000000e0472ca */ /* 0x008fc400000e0000 */
[----:B------:R-:W-:-:S13]  /*a640*/  R2UR UR5, R15 ;  /* 0x000000000f0572ca */ /* 0x000fda00000e0000 */
[----:B------:R-:W-:Y:S01]  /*a650*/  HGMMA.64x96x16.F32.BF16 R24, gdesc[UR4], RZ, !UPT, gsb0 ;  /* 0x01600000041879f0 */ /* 0x000fe2000c0018ff */
        /* <DEDUP_REMOVED lines=9> */
[----:B------:R0:W5:Y:S04]  /*a6f0*/  LD.E R3, desc[UR40][R16.64+0x218] ;  /* 0x0002182810037980 */ /* 0x000168000c101900 */
[----:B------:R0:W5:Y:S01]  /*a700*/  LD.E R11, desc[UR40][R16.64+0x21c] ;  /* 0x00021c28100b7980 */ /* 0x000162000c101900 */
[----:B------:R-:W-:-:S06]  /*a710*/  WARPGROUP.ARRIVE ;  /* 0x00000000000079c5 */ /* 0x000fcc0000000000 */
[----:B------:R-:W-:Y:S01]  /*a720*/  HGMMA.64x96x16.F32.BF16 R24, gdesc[UR4], R24, gsb0 ;  /* 0x01600000041879f0 */ /* 0x000fe20008001818 */
[----:B------:R-:W-:Y:S02]  /*a730*/  VIADD R4, R12, 0x4 ;  /* 0x000000040c047836 */ /* 0x000fe40000000000 */
[----:B------:R-:W-:Y:S01]  /*a740*/  IMAD.MOV.U32 R5, RZ, RZ, R13 ;  /* 0x000000ffff057224 */ /* 0x000fe200078e000d */
[----:B------:R-:W-:Y:S02]  /*a750*/  R2UR UR4, R6 ;  /* 0x00000000060472ca */ /* 0x000fe400000e0000 */
[----:B------:R-:W-:Y:S02]  /*a760*/  R2UR UR6, R4 ;  /* 0x00000000040672ca */ /* 0x000fe400000e0000 */
[----:B------:R-:W-:Y:S02]  /*a770*/  R2UR UR7, R5 ;  /* 0x00000000050772ca */ /* 0x000fe400000e0000 */
[----:B------:R-:W-:Y:S01]  /*a780*/  R2UR UR5, R7 ;  /* 0x00000000070572ca */ /* 0x000fe200000e0000 */
[----:B------:R-:W-:-:S02]  /*a790*/  VIADD R4, R12, 0x6 ;  /* 0x000000060c047836 */ /* 0x000fc40000000000 */
[----:B--2---:R-:W-:Y:S01]  /*a7a0*/  VIADD R8, R8, 0x6 ;  /* 0x0000000608087836 */ /* 0x004fe20000000000 */
[----:B------:R-:W-:Y:S02]  /*a7b0*/  WARPGROUP.DEPBAR.LE gsb0, 0x0 ;  /* 0x00008000000079c5 */ /* 0x000fe40000010000 */
[----:B------:R-:W-:-:S07]  /*a7c0*/  WARPGROUP.ARRIVE ;  /* 0x00000000000079c5 */ /* 0x000fce0000000000 */
[----:B------:R-:W-:Y:S01]  /*a7d0*/  HGMMA.64x96x16.F32.BF16 R24, gdesc[UR4], R24, gsb0 ;  /* 0x01600000041879f0 */ /* 0x000fe20008001818 */
[----:B------:R-:W-:Y:S01]  /*a7e0*/  IMAD.MOV.U32 R5, RZ, RZ, R13 ;  /* 0x000000ffff057224 */ /* 0x000fe200078e000d */
[----:B------:R-:W-:Y:S02]  /*a7f0*/  R2UR UR6, R4 ;  /* 0x00000000040672ca */ /* 0x000fe400000e0000 */
[----:B------:R-:W-:Y:S02]  /*a800*/  R2UR UR4, R8 ;  /* 0x00000000080472ca */ /* 0x000fe400000e0000 */
[----:B------:R-:W-:Y:S02]  /*a810*/  R2UR UR7, R5 ;  /* 0x00000000050772ca */ /* 0x000fe400000e0000 */
[----:B------:R-:W-:Y:S02]  /*a820*/  R2UR UR5, R9 ;  /* 0x00000000090572ca */ /* 0x000fe400000e0000 */
[----:B------:R-:W-:-:S04]  /*a830*/  LOP3.LUT R20, R20, 0x1, RZ, 0xfc, !PT ;  /* 0x0000000114147812 */ /* 0x000fc800078efcff */
[----:B------:R-:W-:Y:S01]  /*a840*/  ISETP.NE.AND P3, PT, R20, 0x3, PT ;  /* 0x000000031400780c */ /* 0x000fe20003f65270 */
[----:B------:R-:W-:Y:S02]  /*a850*/  WARPGROUP.DEPBAR.LE gsb0, 0x0 ;  /* 0x00008000000079c5 */ /* 0x000fe40000010000 */
[----:B------:R-:W-:-:S06]  /*a860*/  WARPGROUP.ARRIVE ;  /* 0x00000000000079c5 */ /* 0x000fcc0000000000 */
[----:B------:R-:W-:Y:S01]  /*a870*/  HGMMA.64x96x16.F32.BF16 R24, gdesc[UR4], R24, gsb0 ;  /* 0x01600000041879f0 */ /* 0x000fe20008001818 */
[----:B------:R-:W-:Y:S02]  /*a880*/  BSSY B0, `(.L_x_12298) ;  /* 0x0000004000007945 */ /* 0x000fe40003800000 */
[----:B------:R-:W-:Y:S02]  /*a890*/  WARPGROUP.DEPBAR.LE gsb0, 0x0 ;  /* 0x00008000000079c5 */ /* 0x000fe40000010000 */
[----:B0-----:R-:W-:Y:S05]  /*a8a0*/  @!P3 BRA `(.L_x_12299) ;  /* 0x000000000004b947 */ /* 0x001fea0003800000 */
[----:B------:R-:W-:Y:S01]  /*a8b0*/  BPT.TRAP 0x1 ;  /* 0x000000040000795c */ /* 0x000fe20000300000 */
.L_x_12299:
[----:B------:R-:W-:Y:S05]  /*a8c0*/  BSYNC B0 ;  /* 0x0000000000007941 */ /* 0x000fea0003800000 */
.L_x_12298:
[----:B------:R-:W2:Y:S01]  /*a8d0*/  LDL.64 R4, [R1+0x40] ;  /* 0x0000400001047983 */ /* 0x000ea20000100a00 */
[----:B-----5:R-:W-:Y:S02]  /*a8e0*/  SHF.L.U32 R8, R11, 0x1f, RZ ;  /* 0x0000001f0b087819 */ /* 0x020fe400000006ff */
[----:B--2---:R-:W-:-:S05]  /*a8f0*/  MOV R6, R4 ;  /* 0x0000000400067202 */ /* 0x004fca0000000f00 */
[----:B------:R-:W-:-:S04]  /*a900*/  IMAD R3, R3, 0x8, R6 ;  /* 0x0000000803037824 */ /* 0x000fc800078e0206 */
[----:B------:R0:W1:Y:S01]  /*a910*/  SYNCS.PHASECHK.TRANS64.TRYWAIT P2, [R3+URZ], R8 ;  /* 0x00000008030075a7 */ /* 0x000062000804017f */
[----:B------:R0:W5:Y:S04]  /*a920*/  LD.E R4, desc[UR40][R16.64+0x218] ;  /* 0x0002182810047980 */ /* 0x000168000c101900 */
[----:B------:R0:W5:Y:S01]  /*a930*/  LD.E R5, desc[UR40][R16.64+0x21c] ;  /* 0x00021c2810057980 */ /* 0x000162000c101900 */
[----:B------:R-:W-:Y:S04]  /*a940*/  BSSY B0, `(.L_x_12300) ;  /* 0x0000003000007945 */ /* 0x000fe80003800000 */
[----:B------:R-:W-:Y:S05]  /*a950*/  @!P3 BRA `(.L_x_12301) ;  /* 0x000000000004b947 */ /* 0x000fea0003800000 */
[----:B------:R-:W-:Y:S01]  /*a960*/  BPT.TRAP 0x1 ;  /* 0x000000040000795c */ /* 0x000fe20000300000 */
.L_x_12301:
[----:B------:R-:W-:Y:S05]  /*a970*/  BSYNC B0 ;  /* 0x0000000000007941 */ /* 0x000fea0003800000 */
.L_x_12300:
[----:B------:R-:W-:Y:S04]  /*a980*/  BSSY B0, `(.L_x_12302) ;  /* 0x0000006000007945 */ /* 0x000fe80003800000 */
[----:B-1----:R-:W-:Y:S05]  /*a990*/  @P2 BRA `(.L_x_12303) ;  /* 0x0000000000102947 */ /* 0x002fea0003800000 */
[----:B-----5:R-:W-:Y:S01]  /*a9a0*/  IMAD R4, R4, 0x8, R6 ;  /* 0x0000000804047824 */ /* 0x020fe200078e0206 */
[----:B------:R-:W-:-:S04]  /*a9b0*/  SHF.L.U32 R5, R5, 0x1f, RZ ;  /* 0x0000001f05057819 */ /* 0x000fc800000006ff */
[----:B------:R-:W1:Y:S02]  /*a9c0*/  SYNCS.PHASECHK.TRANS64.TRYWAIT P2, [R4+URZ], R5 ;  /* 0x00000005040075a7 */ /* 0x000e64000804017f */
[----:B-1----:R-:W-:Y:S05]  /*a9d0*/  @!P2 BRA `(.L_x_12304) ;  /* 0x0000022400d4a947 */ /* 0x002fea0003800000 */
.L_x_12303:
[----:B------:R-:W-:Y:S05]  /*a9e0*/  BSYNC B0 ;  /* 0x0000000000007941 */ /* 0x000fea0003800000 */
.L_x_12302:
[----:B------:R-:W2:Y:S04]  /*a9f0*/  LD.E R11, desc[UR40][R16.64+0x218] ;  /* 0x00021828100b7980 */ /* 0x000ea8000c101900 */
[----:B-1---5:R-:W2:Y:S04]  /*aa00*/  LDL.64 R4, [R1+0x118] ;  /* 0x0001180001047983 */ /* 0x022ea80000100a00 */
[----:B0-----:R-:W3:Y:S04]  /*aa10*/  LDL R3, [R1+0x90] ;  /* 0x0000900001037983 */ /* 0x001ee80000100800 */
[----:B------:R-:W4:Y:S04]  /*aa20*/  LDL.64 R6, [R1+0x110] ;  /* 0x0001100001067983 */ /* 0x000f280000100a00 */
[----:B------:R-:W4:Y:S04]  /*aa30*/  LDL.64 R14, [R1+0x110] ;  /* 0x00011000010e7983 */ /* 0x000f280000100a00 */
[----:B------:R-:W4:Y:S04]  /*aa40*/  LDL.64 R12, [R1+0x110] ;  /* 0x00011000010c7983 */ /* 0x000f280000100a00 */
[----:B------:R-:W4:Y:S01]  /*aa50*/  LDL.64 R8, [R1+0x110] ;  /* 0x0001100001087983 */ /* 0x000f220000100a00 */
[----:B------:R-:W-:Y:S05]  /*aa60*/  WARPSYNC.ALL ;  /* 0x0000000000007948 */ /* 0x000fea0003800000 */
[----:B------:R-:W-:Y:S01]  /*aa70*/  WARPGROUP.ARRIVE ;  /* 0x00000000000079c5 */ /* 0x000fe20000000000 */
        /* <DEDUP_REMOVED lines=137> */
[----:B---3--:R-:W-:Y:S01]  /*b310*/  VIADD R14, R14, 0xc02 ;  /* 0x00000c020e0e7836 */ /* 0x008fe20000000000 */
        /* <DEDUP_REMOVED lines=28> */
[----:B------:R-:W0:Y:S01]  /*b4e0*/  S2R R72, SR_TID.X ;  /* 0x0000000000487919 */ /* 0x000e220000002100 */
[----:B------:R-:W-:Y:S04]  /*b4f0*/  STL [R1+0x90], R0 ;  /* 0x0000900001007387 */ /* 0x000fe80000100800 */
[----:B------:R-:W-:Y:S01]  /*b500*/  STL [R1+0x90], R0 ;  /* 0x0000900001007387 */ /* 0x000fe20000100800 */
[----:B------:R-:W-:-:S02]  /*b510*/  WARPGROUP.DEPBAR.LE gsb0, 0x0 ;  /* 0x00008000000079c5 */ /* 0x000fc40000010000 */
[----:B------:R-:W-:-:S06]  /*b520*/  WARPGROUP.ARRIVE ;  /* 0x00000000000079c5 */ /* 0x000fcc0000000000 */
[----:B------:R-:W-:Y:S01]  /*b530*/  HGMMA.64x96x16.F32.BF16 R24, gdesc[UR4], R24, gsb0 ;  /* 0x01600000041879f0 */ /* 0x000fe20008001818 */
[----:B------:R-:W-:Y:S01]  /*b540*/  STL [R1+0x90], R0 ;  /* 0x0000900001007387 */ /* 0x000fe20000100800 */
[----:B0-----:R-:W-:-:S03]  /*b550*/  SHF.R.U32.HI R73, RZ, 0x7, R72 ;  /* 0x00000007ff497819 */ /* 0x001fc60000011648 */
[----:B------:R-:W-:Y:S04]  /*b560*/  STL [R1+0x90], R0 ;  /* 0x0000900001007387 */ /* 0x000fe80000100800 */
[----:B------:R-:W-:Y:S04]  /*b570*/  STL [R1+0x90], R0 ;  /* 0x0000900001007387 */ /* 0x000fe80000100800 */
[----:B------:R-:W-:Y:S04]  /*b580*/  STL [R1+0x90], R0 ;  /* 0x0000900001007387 */ /* 0x000fe80000100800 */
[----:B------:R-:W-:Y:S01]  /*b590*/  STL [R1+0x90], R0 ;  /* 0x0000900001007387 */ /* 0x000fe20000100800 */
[----:B------:R-:W-:-:S03]  /*b5a0*/  IADD3 R6, -R73, 0xb, RZ ;  /* 0x0000000b49067810 */ /* 0x000fc60007ffe1ff */
        /* <DEDUP_REMOVED lines=17> */
[----:B------:R-:W2:Y:S04]  /*b6c0*/  LDL.64 R12, [R1+0x170] ;  /* 0x00017000010c7983 */ /* 0x000ea80000100a00 */
[----:B------:R-:W3:Y:S04]  /*b6d0*/  LD.E.64 R4, desc[UR40][R16.64+0x230] ;  /* 0x0002302810047980 */ /* 0x000ee8000c101b00 */
[----:B--2---:R-:W2:Y:S02]  /*b6e0*/  LD.E R9, desc[UR40][R12.64] ;  /* 0x000000280c097980 */ /* 0x004ea4000c101900 */
[-C--:B--2---:R-:W-:Y:S01]  /*b6f0*/  FMUL.FTZ R7, R24, R9.reuse ;  /* 0x0000000918077220 */ /* 0x084fe20000410000 */
[-C--:B------:R-:W-:Y:S01]  /*b700*/  FMUL.FTZ R8, R25, R9.reuse ;  /* 0x0000000919087220 */ /* 0x080fe20000410000 */
[----:B------:R-:W-:-:S04]  /*b710*/  FMUL.FTZ R15, R28, R9 ;  /* 0x000000091c0f7220 */ /* 0x000fc80000410000 */
[----:B------:R-:W3:Y:S01]  /*b720*/  MUFU.TANH R7, R7 ;  /* 0x0000000700077308 */ /* 0x000ee20000002400 */
[-C--:B------:R-:W-:Y:S01]  /*b730*/  FMUL.FTZ R18, R29, R9.reuse ;  /* 0x000000091d127220 */ /* 0x080fe20000410000 */
[----:B------:R-:W-:-:S06]  /*b740*/  FMUL.FTZ R19, R32, R9 ;  /* 0x0000000920137220 */ /* 0x000fcc0000410000 */
[----:B------:R-:W2:Y:S01]  /*b750*/  MUFU.TANH R8, R8 ;  /* 0x0000000800087308 */ /* 0x000ea20000002400 */
[----:B------:R-:W-:-:S07]  /*b760*/  FMUL.FTZ R28, R33, R9 ;  /* 0x00000009211c7220 */ /* 0x000fce0000410000 */
[----:B------:R-:W4:Y:S01]  /*b770*/  MUFU.TANH R15, R15 ;  /* 0x0000000f000f7308 */ /* 0x000f220000002400 */
[----:B---3--:R-:W-:Y:S01]  /*b780*/  FMNMX.FTZ R13, R7, R4, !PT ;  /* 0x00000004070d7209 */ /* 0x008fe20007810000 */
[----:B------:R-:W-:-:S06]  /*b790*/  FMUL.FTZ R29, R36, R9 ;  /* 0x00000009241d7220 */ /* 0x000fcc0000410000 */
[----:B------:R-:W3:Y:S01]  /*b7a0*/  MUFU.TANH R18, R18 ;  /* 0x0000001200127308 */ /* 0x000ee20000002400 */
[----:B------:R-:W-:Y:S01]  /*b7b0*/  FMUL.FTZ R11, R30, R9 ;  /* 0x000000091e0b7220 */ /* 0x000fe20000410000 */
[----:B--2---:R-:W-:-:S06]  /*b7c0*/  FMNMX.FTZ R12, R8, R13, !PT ;  /* 0x0000000d080c7209 */ /* 0x004fcc0007810000 */
[----:B------:R-:W2:Y:S01]  /*b7d0*/  MUFU.TANH R19, R19 ;  /* 0x0000001300137308 */ /* 0x000ea20000002400 */
[----:B------:R-:W-:Y:S01]  /*b7e0*/  FMUL.FTZ R30, R37, R9 ;  /* 0x00000009251e7220 */ /* 0x000fe20000410000 */
[----:B----4-:R-:W-:-:S06]  /*b7f0*/  FMNMX.FTZ R13, R15, R12, !PT ;  /* 0x0000000c0f0d7209 */ /* 0x010fcc0007810000 */
[----:B------:R-:W4:Y:S01]  /*b800*/  MUFU.TANH R28, R28 ;  /* 0x0000001c001c7308 */ /* 0x000f220000002400 */
[-C--:B------:R-:W-:Y:S01]  /*b810*/  FMUL.FTZ R32, R40, R9.reuse ;  /* 0x0000000928207220 */ /* 0x080fe20000410000 */
[----:B------:R-:W-:Y:S01]  /*b820*/  FMUL.FTZ R20, R34, R9 ;  /* 0x0000000922147220 */ /* 0x000fe20000410000 */
[----:B---3--:R-:W-:-:S05]  /*b830*/  FMNMX.FTZ R12, R18, R13, !PT ;  /* 0x0000000d120c7209 */ /* 0x008fca0007810000 */
        /* <DEDUP_REMOVED lines=14> */
[-C--:B------:R-:W-:Y:S01]  /*b920*/  FMUL.FTZ R48, R49, R9.reuse ;  /* 0x0000000931307220 */ /* 0x080fe20000410000 */
[----:B0-----:R-:W-:Y:S01]  /*b930*/  FMUL.FTZ R6, R26, R9 ;  /* 0x000000091a067220 */ /* 0x001fe20000410000 */
[----:B----4-:R-:W-:-:S05]  /*b940*/  FMNMX.FTZ R13, R32, R13, !PT ;  /* 0x0000000d200d7209 */ /* 0x010fca0007810000 */
[----:B------:R-:W0:Y:S01]  /*b950*/  MUFU.TANH R45, R45 ;  /* 0x0000002d002d7308 */ /* 0x000e220000002400 */
[-C--:B------:R-:W-:Y:S01]  /*b960*/  FMUL.FTZ R49, R52, R9.reuse ;  /* 0x0000000934317220 */ /* 0x080fe20000410000 */
[-C--:B-1----:R-:W-:Y:S01]  /*b970*/  FMUL.FTZ R3, R27, R9.reuse ;  /* 0x000000091b037220 */ /* 0x082fe20000410000 */
[----:B------:R-:W-:-:S05]  /*b980*/  FMUL.FTZ R41, R50, R9 ;  /* 0x0000000932297220 */ /* 0x000fca0000410000 */
[----:B------:R-:W1:Y:S01]  /*b990*/  MUFU.TANH R47, R47 ;  /* 0x0000002f002f7308 */ /* 0x000e620000002400 */
[----:B---3--:R-:W-:Y:S01]  /*b9a0*/  FMNMX.FTZ R13, R34, R13, !PT ;  /* 0x0000000d220d7209 */ /* 0x008fe20007810000 */
[-C--:B------:R-:W-:Y:S01]  /*b9b0*/  FMUL.FTZ R50, R53, R9.reuse ;  /* 0x0000000935327220 */ /* 0x080fe20000410000 */
[----:B------:R-:W-:-:S05]  /*b9c0*/  FMUL.FTZ R27, R42, R9 ;  /* 0x000000092a1b7220 */ /* 0x000fca0000410000 */
[----:B------:R-:W3:Y:S01]  /*b9d0*/  MUFU.TANH R48, R48 ;  /* 0x0000003000307308 */ /* 0x000ee20000002400 */
[----:B------:R-:W-:Y:S01]  /*b9e0*/  FMUL.FTZ R42, R51, R9 ;  /* 0x00000009332a7220 */ /* 0x000fe20000410000 */
[----:B--2---:R-:W-:Y:S01]  /*b9f0*/  FMNMX.FTZ R12, R36, R13, !PT ;  /* 0x0000000d240c7209 */ /* 0x004fe20007810000 */
[----:B------:R-:W-:-:S05]  /*ba00*/  FMUL.FTZ R51, R56, R9 ;  /* 0x0000000938337220 */ /* 0x000fca0000410000 */
[----:B------:R-:W2:Y:S01]  /*ba10*/  MUFU.TANH R6, R6 ;  /* 0x0000000600067308 */ /* 0x000ea20000002400 */
[----:B------:R-:W-:Y:S01]  /*ba20*/  FMUL.FTZ R14, R31, R9 ;  /* 0x000000091f0e7220 */ /* 0x000fe20000410000 */
[----:B0-----:R-:W-:-:S06]  /*ba30*/  FMNMX.FTZ R12, R45, R12, !PT ;  /* 0x0000000c2d0c7209 */ /* 0x001fcc0007810000 */
[----:B------:R-:W0:Y:S01]  /*ba40*/  MUFU.TANH R49, R49 ;  /* 0x0000003100317308 */ /* 0x000e220000002400 */
[----:B------:R-:W-:Y:S01]  /*ba50*/  FMUL.FTZ R52, R57, R9 ;  /* 0x0000000939347220 */ /* 0x000fe20000410000 */
[----:B-1----:R-:W-:-:S06]  /*ba60*/  FMNMX.FTZ R13, R47, R12, !PT ;  /* 0x0000000c2f0d7209 */ /* 0x002fcc0007810000 */
[----:B------:R-:W1:Y:S01]  /*ba70*/  MUFU.TANH R3, R3 ;  /* 0x0000000300037308 */ /* 0x000e620000002400 */
[----:B------:R-:W-:-:S07]  /*ba80*/  FMUL.FTZ R53, R60, R9 ;  /* 0x000000093c357220 */ /* 0x000fce0000410000 */
[----:B------:R-:W4:Y:S01]  /*ba90*/  MUFU.TANH R50, R50 ;  /* 0x0000003200327308 */ /* 0x000f220000002400 */
[-C--:B------:R-:W-:Y:S01]  /*baa0*/  FMUL.FTZ R24, R38, R9.reuse ;  /* 0x0000000926187220 */ /* 0x080fe20000410000 */
[----:B------:R-:W-:-:S06]  /*bab0*/  FMUL.FTZ R38, R43, R9 ;  /* 0x000000092b267220 */ /* 0x000fcc0000410000 */
        /* <DEDUP_REMOVED lines=9> */
[----:B0-----:R-:W-:-:S06]  /*bb50*/  FMNMX.FTZ R13, R49, R56, !PT ;  /* 0x00000038310d7209 */ /* 0x001fcc0007810000 */
[----:B------:R-:W0:Y:S01]  /*bb60*/  MUFU.TANH R52, R52 ;  /* 0x0000003400347308 */ /* 0x000e220000002400 */
[----:B------:R-:W-:Y:S01]  /*bb70*/  FMUL.FTZ R55, R64, R9 ;  /* 0x0000000940377220 */ /* 0x000fe20000410000 */
[----:B-1----:R-:W-:-:S06]  /*bb80*/  FMNMX.FTZ R12, R3, R12, !PT ;  /* 0x0000000c030c7209 */ /* 0x002fcc0007810000 */
[----:B------:R-:W1:Y:S01]  /*bb90*/  MUFU.TANH R20, R20 ;  /* 0x0000001400147308 */ /* 0x000e620000002400 */
[----:B----4-:R-:W-:Y:S01]  /*bba0*/  FMNMX.FTZ R56, R50, R13, !PT ;  /* 0x0000000d32387209 */ /* 0x010fe20007810000 */
[----:B------:R-:W-:-:S06]  /*bbb0*/  FMUL.FTZ R57, R65, R9 ;  /* 0x0000000941397220 */ /* 0x000fcc0000410000 */
[----:B------:R-:W4:Y:S01]  /*bbc0*/  MUFU.TANH R53, R53 ;  /* 0x0000003500357308 */ /* 0x000f220000002400 */
[----:B------:R-:W-:Y:S01]  /*bbd0*/  FMUL.FTZ R26, R39, R9 ;  /* 0x00000009271a7220 */ /* 0x000fe20000410000 */
[----:B------:R-:W-:-:S06]  /*bbe0*/  FMNMX.FTZ R13, R11, R12, !PT ;  /* 0x0000000c0b0d7209 */ /* 0x000fcc0007810000 */
[----:B------:R-:W4:Y:S01]  /*bbf0*/  MUFU.TANH R21, R21 ;  /* 0x0000001500157308 */ /* 0x000f220000002400 */
[----:B---3--:R-:W-:Y:S01]  /*bc00*/  FMNMX.FTZ R25, R51, R56, !PT ;  /* 0x0000003833197209 */ /* 0x008fe20007810000 */
[----:B------:R-:W-:-:S06]  /*bc10*/  FMUL.FTZ R60, R68, R9 ;  /* 0x00000009443c7220 */ /* 0x000fcc0000410000 */
[----:B------:R-:W3:Y:S01]  /*bc20*/  MUFU.TANH R54, R54 ;  /* 0x0000003600367308 */ /* 0x000ee20000002400 */
[----:B--2---:R-:W-:Y:S01]  /*bc30*/  FMNMX.FTZ R13, R14, R13, !PT ;  /* 0x0000000d0e0d7209 */ /* 0x004fe20007810000 */
[----:B------:R-:W-:Y:S01]  /*bc40*/  FMUL.FTZ R64, R69, R9 ;  /* 0x0000000945407220 */ /* 0x000fe20000410000 */
[----:B0-----:R-:W-:-:S05]  /*bc50*/  FMNMX.FTZ R56, R52, R25, !PT ;  /* 0x0000001934387209 */ /* 0x001fca0007810000 */
[----:B------:R-:W0:Y:S01]  /*bc60*/  MUFU.TANH R55, R55 ;  /* 0x0000003700377308 */ /* 0x000e220000002400 */
[----:B-1----:R-:W-:-:S07]  /*bc70*/  FMNMX.FTZ R12, R20, R13, !PT ;  /* 0x0000000d140c7209 */ /* 0x002fce0007810000 */
[----:B------:R-:W1:Y:S01]  /*bc80*/  MUFU.TANH R24, R24 ;  /* 0x0000001800187308 */ /* 0x000e620000002400 */
[----:B----4-:R-:W-:-:S07]  /*bc90*/  FMNMX.FTZ R25, R53, R56, !PT ;  /* 0x0000003835197209 */ /* 0x010fce0007810000 */
[----:B------:R-:W2:Y:S01]  /*bca0*/  MUFU.TANH R57, R57 ;  /* 0x0000003900397308 */ /* 0x000ea20000002400 */
[----:B------:R-:W-:-:S07]  /*bcb0*/  FMUL.FTZ R39, R46, R9 ;  /* 0x000000092e277220 */ /* 0x000fce0000410000 */
[----:B------:R-:W4:Y:S01]  /*bcc0*/  MUFU.TANH R26, R26 ;  /* 0x0000001a001a7308 */ /* 0x000f220000002400 */
[----:B------:R-:W-:Y:S02]  /*bcd0*/  FMNMX.FTZ R13, R21, R12, !PT ;  /* 0x0000000c150d7209 */ /* 0x000fe40007810000 */
[----:B---3--:R-:W-:-:S05]  /*bce0*/  FMNMX.FTZ R12, R54, R25, !PT ;  /* 0x00000019360c7209 */ /* 0x008fca0007810000 */
[----:B------:R-:W3:Y:S01]  /*bcf0*/  MUFU.TANH R60, R60 ;  /* 0x0000003c003c7308 */ /* 0x000ee20000002400 */
[----:B------:R-:W-:-:S07]  /*bd00*/  FMUL.FTZ R46, R58, R9 ;  /* 0x000000093a2e7220 */ /* 0x000fce0000410000 */
[----:B------:R-:W3:Y:S01]  /*bd10*/  MUFU.TANH R27, R27 ;  /* 0x0000001b001b7308 */ /* 0x000ee20000002400 */
[----:B0-----:R-:W-:-:S07]  /*bd20*/  FMNMX.FTZ R58, R55, R12, !PT ;  /* 0x0000000c373a7209 */ /* 0x001fce0007810000 */
[----:B------:R-:W0:Y:S01]  /*bd30*/  MUFU.TANH R64, R64 ;  /* 0x0000004000407308 */ /* 0x000e220000002400 */
[----:B-1----:R-:W-:-:S07]  /*bd40*/  FMNMX.FTZ R13, R24, R13, !PT ;  /* 0x0000000d180d7209 */ /* 0x002fce0007810000 */
[----:B------:R-:W1:Y:S01]  /*bd50*/  MUFU.TANH R38, R38 ;  /* 0x0000002600267308 */ /* 0x000e620000002400 */
[----:B--2---:R-:W-:Y:S02]  /*bd60*/  FMNMX.FTZ R25, R57, R58, !PT ;  /* 0x0000003a39197209 */ /* 0x004fe40007810000 */
[----:B----4-:R-:W-:-:S05]  /*bd70*/  FMNMX.FTZ R12, R26, R13, !PT ;  /* 0x0000000d1a0c7209 */ /* 0x010fca0007810000 */
[----:B------:R-:W2:Y:S01]  /*bd80*/  MUFU.TANH R39, R39 ;  /* 0x0000002700277308 */ /* 0x000ea20000002400 */
[----:B---3--:R-:W-:Y:S02]  /*bd90*/  FMNMX.FTZ R25, R60, R25, !PT ;  /* 0x000000193c197209 */ /* 0x008fe40007810000 */
[----:B------:R-:W-:-:S05]  /*bda0*/  FMNMX.FTZ R13, R27, R12, !PT ;  /* 0x0000000c1b0d7209 */ /* 0x000fca0007810000 */
[----:B------:R-:W3:Y:S01]  /*bdb0*/  MUFU.TANH R40, R40 ;  /* 0x0000002800287308 */ /* 0x000ee20000002400 */
[----:B0-----:R-:W-:Y:S02]  /*bdc0*/  FMNMX.FTZ R25, R64, R25, !PT ;  /* 0x0000001940197209 */ /* 0x001fe40007810000 */
[----:B-1----:R-:W-:-:S05]  /*bdd0*/  FMNMX.FTZ R12, R38, R13, !PT ;  /* 0x0000000d260c7209 */ /* 0x002fca0007810000 */
[----:B------:R-:W0:Y:S01]  /*bde0*/  MUFU.TANH R41, R41 ;  /* 0x0000002900297308 */ /* 0x000e220000002400 */
[----:B--2---:R-:W-:Y:S01]  /*bdf0*/  FMNMX.FTZ R13, R39, R12, !PT ;  /* 0x0000000c270d7209 */ /* 0x004fe20007810000 */
[----:B------:R-:W1:Y:S06]  /*be00*/  SHFL.BFLY PT, R68, R25, 0x2, 0x1f ;  /* 0x0c401f0019447f89 */ /* 0x000e6c00000e0000 */
[----:B------:R-:W2:Y:S01]  /*be10*/  MUFU.TANH R42, R42 ;  /* 0x0000002a002a7308 */ /* 0x000ea20000002400 */
[----:B---3--:R-:W-:Y:S01]  /*be20*/  FMNMX.FTZ R12, R40, R13, !PT ;  /* 0x0000000d280c7209 */ /* 0x008fe20007810000 */
[----:B------:R-:W-:-:S06]  /*be30*/  FMUL.FTZ R56, R59, R9 ;  /* 0x000000093b387220 */ /* 0x000fcc0000410000 */
[----:B------:R-:W3:Y:S01]  /*be40*/  MUFU.TANH R43, R43 ;  /* 0x0000002b002b7308 */ /* 0x000ee20000002400 */
[----:B0-----:R-:W-:Y:S01]  /*be50*/  FMNMX.FTZ R13, R41, R12, !PT ;  /* 0x0000000c290d7209 */ /* 0x001fe20007810000 */
[----:B------:R-:W-:-:S06]  /*be60*/  FMUL.FTZ R58, R62, R9 ;  /* 0x000000093e3a7220 */ /* 0x000fcc0000410000 */
[----:B------:R-:W0:Y:S01]  /*be70*/  MUFU.TANH R44, R44 ;  /* 0x0000002c002c7308 */ /* 0x000e220000002400 */
[----:B--2---:R-:W-:Y:S01]  /*be80*/  FMNMX.FTZ R12, R42, R13, !PT ;  /* 0x0000000d2a0c7209 */ /* 0x004fe20007810000 */
[----:B------:R-:W-:-:S06]  /*be90*/  FMUL.FTZ R59, R63, R9 ;  /* 0x000000093f3b7220 */ /* 0x000fcc0000410000 */
        /* <DEDUP_REMOVED lines=8> */
[----:B------:R-:W-:Y:S01]  /*bf20*/  FMUL.FTZ R63, R70, R9 ;  /* 0x00000009463f7220 */ /* 0x000fe20000410000 */
[----:B-1----:R-:W-:-:S05]  /*bf30*/  FMNMX.FTZ R68, R25, R68, !PT ;  /* 0x0000004419447209 */ /* 0x002fca0007810000 */
[----:B------:R-:W1:Y:S01]  /*bf40*/  MUFU.TANH R59, R59 ;  /* 0x0000003b003b7308 */ /* 0x000e620000002400 */
[----:B---3--:R-:W-:Y:S01]  /*bf50*/  FMNMX.FTZ R13, R56, R13, !PT ;  /* 0x0000000d380d7209 */ /* 0x008fe20007810000 */
[----:B------:R-:W2:Y:S06]  /*bf60*/  SHFL.BFLY PT, R33, R68, 0x1, 0x1f ;  /* 0x0c201f0044217f89 */ /* 0x000eac00000e0000 */
[----:B------:R-:W3:Y:S01]  /*bf70*/  MUFU.TANH R61, R61 ;  /* 0x0000003d003d7308 */ /* 0x000ee20000002400 */
[----:B------:R-:W-:Y:S01]  /*bf80*/  FMUL.FTZ R9, R71, R9 ;  /* 0x0000000947097220 */ /* 0x000fe20000410000 */
[----:B0-----:R-:W-:-:S06]  /*bf90*/  FMNMX.FTZ R12, R58, R13, !PT ;  /* 0x0000000d3a0c7209 */ /* 0x001fcc0007810000 */
[----:B------:R-:W0:Y:S01]  /*bfa0*/  MUFU.TANH R62, R62 ;  /* 0x0000003e003e7308 */ /* 0x000e220000002400 */
[----:B-1----:R-:W-:-:S07]  /*bfb0*/  FMNMX.FTZ R12, R59, R12, !PT ;  /* 0x0000000c3b0c7209 */ /* 0x002fce0007810000 */
[----:B------:R-:W1:Y:S01]  /*bfc0*/  MUFU.TANH R63, R63 ;  /* 0x0000003f003f7308 */ /* 0x000e620000002400 */
[----:B---3--:R-:W-:-:S07]  /*bfd0*/  FMNMX.FTZ R13, R61, R12, !PT ;  /* 0x0000000c3d0d7209 */ /* 0x008fce0007810000 */
[----:B------:R-:W3:Y:S01]  /*bfe0*/  MUFU.TANH R9, R9 ;  /* 0x0000000900097308 */ /* 0x000ee20000002400 */
[----:B0-----:R-:W-:Y:S02]  /*bff0*/  FMNMX.FTZ R12, R62, R13, !PT ;  /* 0x0000000d3e0c7209 */ /* 0x001fe40007810000 */
[----:B------:R-:W-:Y:S02]  /*c000*/  IADD3 R13, P2, R16, 0x230, RZ ;  /* 0x00000230100d7810 */ /* 0x000fe40007f5e0ff */
[----:B-1----:R-:W-:Y:S02]  /*c010*/  FMNMX.FTZ R66, R63, R12, !PT ;  /* 0x0000000c3f427209 */ /* 0x002fe40007810000 */
[----:B------:R-:W-:Y:S01]  /*c020*/  LOP3.LUT R12, R13, 0x4, RZ, 0xfc, !PT ;  /* 0x000000040d0c7812 */ /* 0x000fe200078efcff */
[----:B------:R-:W-:Y:S01]  /*c030*/  IMAD.X R13, RZ, RZ, R17, P2 ;  /* 0x000000ffff0d7224 */ /* 0x000fe200010e0611 */
[----:B--2---:R-:W-:Y:S02]  /*c040*/  FMNMX.FTZ R33, R68, R33, !PT ;  /* 0x0000002144217209 */ /* 0x004fe40007810000 */
[----:B---3--:R-:W-:Y:S01]  /*c050*/  FMNMX.FTZ R31, R9, R66, !PT ;  /* 0x00000042091f7209 */ /* 0x008fe20007810000 */
        /* <DEDUP_REMOVED lines=9> */
[----:B------:R-:W0:Y:S04]  /*c0f0*/  LD.E R65, desc[UR40][R16.64+0x250] ;  /* 0x0002502810417980 */ /* 0x000e28000c101900 */
[----:B------:R-:W2:Y:S04]  /*c100*/  LD.E R67, desc[UR40][R16.64+0x230] ;  /* 0x0002302810437980 */ /* 0x000ea8000c101900 */
[----:B------:R-:W3:Y:S04]  /*c110*/  LD.E R69, desc[UR40][R16.64+0x240] ;  /* 0x0002402810457980 */ /* 0x000ee8000c101900 */
[----:B------:R-:W4:Y:S04]  /*c120*/  LD.E R71, desc[UR40][R16.64+0x244] ;  /* 0x0002442810477980 */ /* 0x000f28000c101900 */
[----:B------:R-:W4:Y:S01]  /*c130*/  LD.E R66, desc[UR40][R16.64+0x270] ;  /* 0x0002702810427980 */ /* 0x000f22000c101900 */
[----:B------:R-:W-:Y:S01]  /*c140*/  FADD.FTZ R70, R5, -R68 ;  /* 0x8000004405467221 */ /* 0x000fe20000010000 */
[-C--:B0-----:R-:W-:Y:S01]  /*c150*/  FMUL.FTZ R68, R68, R65.reuse ;  /* 0x0000004144447220 */ /* 0x081fe20000410000 */
[----:B--2---:R-:W-:Y:S01]  /*c160*/  FMUL.FTZ R12, R67, R65 ;  /* 0x00000041430c7220 */ /* 0x004fe20000410000 */
[----:B------:R-:W-:Y:S01]  /*c170*/  FADD.FTZ R4, R4, -R67 ;  /* 0x8000004304047221 */ /* 0x000fe20000010000 */
[----:B------:R-:W-:-:S02]  /*c180*/  FMUL.FTZ R25, R65, R70 ;  /* 0x0000004641197220 */ /* 0x000fc40000410000 */
[-CC-:B------:R-:W-:Y:S01]  /*c190*/  FFMA.FTZ R35, R15, R65.reuse, -R12.reuse ;  /* 0x000000410f237223 */ /* 0x180fe2000001080c */
[-CC-:B------:R-:W-:Y:S01]  /*c1a0*/  FFMA.FTZ R152, R7, R65.reuse, -R12.reuse ;  /* 0x0000004107987223 */ /* 0x180fe2000001080c */
[-C--:B------:R-:W-:Y:S01]  /*c1b0*/  FFMA.FTZ R15, R36, R65.reuse, -R12 ;  /* 0x00000041240f7223 */ /* 0x080fe2000001080c */
[-C--:B------:R-:W-:Y:S01]  /*c1c0*/  FFMA.FTZ R36, R6, R65.reuse, -R68 ;  /* 0x0000004106247223 */ /* 0x080fe20000010844 */
[-C--:B------:R-:W-:Y:S01]  /*c1d0*/  FMUL.FTZ R4, R4, R65.reuse ;  /* 0x0000004104047220 */ /* 0x080fe20000410000 */
[-C--:B------:R-:W-:Y:S01]  /*c1e0*/  FFMA.FTZ R37, R8, R65.reuse, -R12 ;  /* 0x0000004108257223 */ /* 0x080fe2000001080c */
[-C--:B------:R-:W-:Y:S01]  /*c1f0*/  FFMA.FTZ R153, R3, R65.reuse, -R68 ;  /* 0x0000004103997223 */ /* 0x080fe20000010844 */
[----:B------:R-:W-:Y:S01]  /*c200*/  MUFU.EX2 R152, R152 ;  /* 0x0000009800987308 */ /* 0x000fe20000000800 */
[-C--:B------:R-:W-:Y:S01]  /*c210*/  FFMA.FTZ R160, R34, R65.reuse, -R12 ;  /* 0x0000004122a07223 */ /* 0x080fe2000001080c */
[----:B------:R-:W-:-:S06]  /*c220*/  FFMA.FTZ R34, R11, R65, -R68 ;  /* 0x000000410b227223 */ /* 0x000fcc0000010844 */
[----:B------:R-:W3:Y:S01]  /*c230*/  MUFU.EX2 R5, R4 ;  /* 0x0000000400057308 */ /* 0x000ee20000000800 */
[-C--:B------:R-:W-:Y:S01]  /*c240*/  FFMA.FTZ R154, R18, R65.reuse, -R12 ;  /* 0x00000041129a7223 */ /* 0x080fe2000001080c */
[----:B------:R-:W-:-:S06]  /*c250*/  FFMA.FTZ R155, R14, R65, -R68 ;  /* 0x000000410e9b7223 */ /* 0x000fcc0000010844 */
[----:B------:R-:W-:Y:S08]  /*c260*/  MUFU.EX2 R25, R25 ;  /* 0x0000001900197308 */ /* 0x000ff00000000800 */
[----:B------:R-:W4:Y:S01]  /*c270*/  MUFU.EX2 R36, R36 ;  /* 0x0000002400247308 */ /* 0x000f220000000800 */
[-CC-:B------:R-:W-:Y:S01]  /*c280*/  FFMA.FTZ R31, R29, R65.reuse, -R12.reuse ;  /* 0x000000411d1f7223 */ /* 0x180fe2000001080c */
[----:B------:R-:W-:-:S06]  /*c290*/  FFMA.FTZ R33, R19, R65, -R12 ;  /* 0x0000004113217223 */ /* 0x000fcc000001080c */
[----:B------:R-:W0:Y:S01]  /*c2a0*/  MUFU.EX2 R37, R37 ;  /* 0x0000002500257308 */ /* 0x000e220000000800 */
[-C--:B------:R-:W-:Y:S01]  /*c2b0*/  FFMA.FTZ R29, R32, R65.reuse, -R12 ;  /* 0x00000041201d7223 */ /* 0x080fe2000001080c */
[----:B------:R-:W-:-:S06]  /*c2c0*/  FFMA.FTZ R32, R20, R65, -R68 ;  /* 0x0000004114207223 */ /* 0x000fcc0000010844 */
[----:B------:R-:W1:Y:S01]  /*c2d0*/  MUFU.EX2 R153, R153 ;  /* 0x0000009900997308 */ /* 0x000e620000000800 */
[----:B------:R-:W-:-:S07]  /*c2e0*/  FFMA.FTZ R156, R28, R65, -R12 ;  /* 0x000000411c9c7223 */ /* 0x000fce000001080c */
[----:B------:R-:W2:Y:S01]  /*c2f0*/  MUFU.EX2 R35, R35 ;  /* 0x0000002300237308 */ /* 0x000ea20000000800 */
[----:B------:R-:W-:-:S07]  /*c300*/  FFMA.FTZ R157, R21, R65, -R68 ;  /* 0x00000041159d7223 */ /* 0x000fce0000010844 */
[----:B------:R-:W2:Y:S01]  /*c310*/  MUFU.EX2 R34, R34 ;  /* 0x0000002200227308 */ /* 0x000ea20000000800 */
[----:B---3--:R-:W-:Y:S01]  /*c320*/  FFMA.FTZ R4, R5, R69, R152 ;  /* 0x0000004505047223 */ /* 0x008fe20000010098 */
[----:B------:R-:W-:-:S06]  /*c330*/  FFMA.FTZ R158, R30, R65, -R12 ;  /* 0x000000411e9e7223 */ /* 0x000fcc000001080c */
[----:B------:R-:W3:Y:S01]  /*c340*/  MUFU.EX2 R154, R154 ;  /* 0x0000009a009a7308 */ /* 0x000ee20000000800 */
[----:B----4-:R-:W-:Y:S01]  /*c350*/  FFMA.FTZ R6, R25, R71, R36 ;  /* 0x0000004719067223 */ /* 0x010fe20000010024 */
        /* <DEDUP_REMOVED lines=8> */
[----:B------:R-:W-:-:S06]  /*c3e0*/  FADD.FTZ R4, R34, R3 ;  /* 0x0000000322047221 */ /* 0x000fcc0000010000 */
[----:B------:R-:W2:Y:S01]  /*c3f0*/  MUFU.EX2 R156, R156 ;  /* 0x0000009c009c7308 */ /* 0x000ea20000000800 */
[----:B------:R-:W-:-:S07]  /*c400*/  FFMA.FTZ R28, R27, R65, -R68 ;  /* 0x000000411b1c7223 */ /* 0x000fce0000010844 */
[----:B------:R-:W2:Y:S01]  /*c410*/  MUFU.EX2 R157, R157 ;  /* 0x0000009d009d7308 */ /* 0x000ea20000000800 */
[----:B---3--:R-:W-:Y:S01]  /*c420*/  FADD.FTZ R6, R154, R7 ;  /* 0x000000079a067221 */ /* 0x008fe20000010000 */
[----:B----4-:R-:W-:-:S06]  /*c430*/  FADD.FTZ R3, R155, R4 ;  /* 0x000000049b037221 */ /* 0x010fcc0000010000 */
[----:B------:R-:W3:Y:S01]  /*c440*/  MUFU.EX2 R31, R31 ;  /* 0x0000001f001f7308 */ /* 0x000ee20000000800 */
[----:B------:R-:W-:-:S07]  /*c450*/  FFMA.FTZ R161, R38, R65, -R68 ;  /* 0x0000004126a17223 */ /* 0x000fce0000010844 */
[----:B------:R-:W4:Y:S01]  /*c460*/  MUFU.EX2 R30, R30 ;  /* 0x0000001e001e7308 */ /* 0x000f220000000800 */
[----:B0-----:R-:W-:Y:S01]  /*c470*/  FADD.FTZ R7, R33, R6 ;  /* 0x0000000621077221 */ /* 0x001fe20000010000 */
[----:B-1----:R-:W-:-:S06]  /*c480*/  FADD.FTZ R4, R32, R3 ;  /* 0x0000000320047221 */ /* 0x002fcc0000010000 */
[----:B------:R-:W0:Y:S01]  /*c490*/  MUFU.EX2 R158, R158 ;  /* 0x0000009e009e7308 */ /* 0x000e220000000800 */
[----:B------:R-:W-:-:S07]  /*c4a0*/  FFMA.FTZ R163, R39, R65, -R68 ;  /* 0x0000004127a37223 */ /* 0x000fce0000010844 */
[----:B------:R-:W1:Y:S01]  /*c4b0*/  MUFU.EX2 R159, R159 ;  /* 0x0000009f009f7308 */ /* 0x000e620000000800 */
[----:B--2---:R-:W-:Y:S01]  /*c4c0*/  FADD.FTZ R6, R156, R7 ;  /* 0x000000079c067221 */ /* 0x004fe20000010000 */
[----:B------:R-:W-:-:S06]  /*c4d0*/  FFMA.FTZ R162, R45, R65, -R12 ;  /* 0x000000412da27223 */ /* 0x000fcc000001080c */
[----:B------:R-:W2:Y:S01]  /*c4e0*/  MUFU.EX2 R29, R29 ;  /* 0x0000001d001d7308 */ /* 0x000ea20000000800 */
[----:B------:R-:W-:Y:S01]  /*c4f0*/  FADD.FTZ R3, R157, R4 ;  /* 0x000000049d037221 */ /* 0x000fe20000010000 */
[----:B------:R-:W-:-:S06]  /*c500*/  FFMA.FTZ R14, R40, R65, -R68 ;  /* 0x00000041280e7223 */ /* 0x000fcc0000010844 */
[----:B------:R-:W2:Y:S01]  /*c510*/  MUFU.EX2 R28, R28 ;  /* 0x0000001c001c7308 */ /* 0x000ea20000000800 */
[----:B---3--:R-:W-:Y:S01]  /*c520*/  FADD.FTZ R7, R31, R6 ;  /* 0x000000061f077221 */ /* 0x008fe20000010000 */
[----:B------:R-:W-:-:S06]  /*c530*/  FFMA.FTZ R229, R47, R65, -R12 ;  /* 0x000000412fe57223 */ /* 0x000fcc000001080c */
[----:B------:R-:W3:Y:S01]  /*c540*/  MUFU.EX2 R160, R160 ;  /* 0x000000a000a07308 */ /* 0x000ee20000000800 */
[----:B----4-:R-:W-:Y:S01]  /*c550*/  FADD.FTZ R4, R30, R3 ;  /* 0x000000031e047221 */ /* 0x010fe20000010000 */
[----:B------:R-:W-:-:S06]  /*c560*/  FFMA.FTZ R227, R41, R65, -R68 ;  /* 0x0000004129e37223 */ /* 0x000fcc0000010844 */
[----:B------:R-:W4:Y:S01]  /*c570*/  MUFU.EX2 R161, R161 ;  /* 0x000000a100a17308 */ /* 0x000f220000000800 */
[----:B0-----:R-:W-:Y:S01]  /*c580*/  FADD.FTZ R6, R158, R7 ;  /* 0x000000079e067221 */ /* 0x001fe20000010000 */
[----:B------:R-:W-:-:S06]  /*c590*/  FFMA.FTZ R230, R48, R65, -R12 ;  /* 0x0000004130e67223 */ /* 0x000fcc000001080c */
[----:B------:R-:W0:Y:S01]  /*c5a0*/  MUFU.EX2 R15, R15 ;  /* 0x0000000f000f7308 */ /* 0x000e220000000800 */
[----:B-1----:R-:W-:Y:S01]  /*c5b0*/  FADD.FTZ R3, R159, R4 ;  /* 0x000000049f037221 */ /* 0x002fe20000010000 */
[----:B------:R-:W-:-:S06]  /*c5c0*/  FFMA.FTZ R228, R42, R65, -R68 ;  /* 0x000000412ae47223 */ /* 0x000fcc0000010844 */
        /* <DEDUP_REMOVED lines=32> */
[----:B-1----:R-:W-:-:S06]  /*c7d0*/  FADD.FTZ R7, R228, R7 ;  /* 0x00000007e4077221 */ /* 0x002fcc0000010000 */
[----:B------:R-:W0:Y:S01]  /*c7e0*/  MUFU.EX2 R172, R172 ;  /* 0x000000ac00ac7308 */ /* 0x000e220000000800 */
[-C--:B------:R-:W-:Y:S01]  /*c7f0*/  FFMA.FTZ R168, R54, R65.reuse, -R12 ;  /* 0x0000004136a87223 */ /* 0x080fe2000001080c */
[----:B------:R-:W-:-:S06]  /*c800*/  FFMA.FTZ R167, R59, R65, -R68 ;  /* 0x000000413ba77223 */ /* 0x000fcc0000010844 */
[----:B------:R-:W1:Y:S01]  /*c810*/  MUFU.EX2 R170, R170 ;  /* 0x000000aa00aa7308 */ /* 0x000e620000000800 */
[----:B--2---:R-:W-:Y:S01]  /*c820*/  FADD.FTZ R3, R225, R4 ;  /* 0x00000004e1037221 */ /* 0x004fe20000010000 */
[----:B------:R-:W-:-:S06]  /*c830*/  FADD.FTZ R4, R174, R7 ;  /* 0x00000007ae047221 */ /* 0x000fcc0000010000 */
[----:B------:R-:W2:Y:S01]  /*c840*/  MUFU.EX2 R173, R173 ;  /* 0x000000ad00ad7308 */ /* 0x000ea20000000800 */
[-C--:B------:R-:W-:Y:S01]  /*c850*/  FFMA.FTZ R164, R55, R65.reuse, -R12 ;  /* 0x0000004137a47223 */ /* 0x080fe2000001080c */
[----:B------:R-:W-:-:S06]  /*c860*/  FFMA.FTZ R20, R61, R65, -R68 ;  /* 0x000000413d147223 */ /* 0x000fcc0000010844 */
[----:B------:R-:W2:Y:S01]  /*c870*/  MUFU.EX2 R171, R171 ;  /* 0x000000ab00ab7308 */ /* 0x000ea20000000800 */
[----:B---3--:R-:W-:Y:S01]  /*c880*/  FADD.FTZ R7, R226, R3 ;  /* 0x00000003e2077221 */ /* 0x008fe20000010000 */
[----:B----4-:R-:W-:-:S06]  /*c890*/  FADD.FTZ R11, R175, R4 ;  /* 0x00000004af0b7221 */ /* 0x010fcc0000010000 */
[----:B------:R-:W3:Y:S01]  /*c8a0*/  MUFU.EX2 R169, R169 ;  /* 0x000000a900a97308 */ /* 0x000ee20000000800 */
[-C--:B------:R-:W-:Y:S01]  /*c8b0*/  FFMA.FTZ R165, R57, R65.reuse, -R12 ;  /* 0x0000004139a57223 */ /* 0x080fe2000001080c */
        /* <DEDUP_REMOVED lines=16> */
[----:B------:R-:W3:Y:S08]  /*c9c0*/  MUFU.EX2 R165, R165 ;  /* 0x000000a500a57308 */ /* 0x000ef00000000800 */
[----:B------:R-:W4:Y:S01]  /*c9d0*/  MUFU.EX2 R21, R21 ;  /* 0x0000001500157308 */ /* 0x000f220000000800 */
[----:B0-----:R-:W-:Y:S01]  /*c9e0*/  FADD.FTZ R9, R168, R9 ;  /* 0x00000009a8097221 */ /* 0x001fe20000010000 */
[----:B-1----:R-:W-:-:S06]  /*c9f0*/  FADD.FTZ R7, R167, R4 ;  /* 0x00000004a7077221 */ /* 0x002fcc0000010000 */
[----:B------:R-:W0:Y:S08]  /*ca00*/  MUFU.EX2 R18, R18 ;  /* 0x0000001200127308 */ /* 0x000e300000000800 */
[----:B------:R-:W1:Y:S01]  /*ca10*/  MUFU.EX2 R3, R3 ;  /* 0x0000000300037308 */ /* 0x000e620000000800 */
[----:B--2---:R-:W-:Y:S01]  /*ca20*/  FADD.FTZ R4, R164, R9 ;  /* 0x00000009a4047221 */ /* 0x004fe20000010000 */
[----:B------:R-:W-:-:S06]  /*ca30*/  FADD.FTZ R6, R20, R7 ;  /* 0x0000000714067221 */ /* 0x000fcc0000010000 */
[----:B------:R-:W2:Y:S08]  /*ca40*/  MUFU.EX2 R19, R19 ;  /* 0x0000001300137308 */ /* 0x000eb00000000800 */
[----:B------:R-:W2:Y:S01]  /*ca50*/  MUFU.EX2 R11, R11 ;  /* 0x0000000b000b7308 */ /* 0x000ea20000000800 */
[----:B---3--:R-:W-:Y:S01]  /*ca60*/  FADD.FTZ R7, R165, R4 ;  /* 0x00000004a5077221 */ /* 0x008fe20000010000 */
[----:B----4-:R-:W-:Y:S01]  /*ca70*/  FADD.FTZ R6, R21, R6 ;  /* 0x0000000615067221 */ /* 0x010fe20000010000 */
[----:B------:R-:W-:-:S02]  /*ca80*/  IADD3 R4, P2, R16, 0x270, RZ ;  /* 0x0000027010047810 */ /* 0x000fc40007f5e0ff */
[----:B0-----:R-:W-:Y:S01]  /*ca90*/  FADD.FTZ R8, R18, R7 ;  /* 0x0000000712087221 */ /* 0x001fe20000010000 */
[----:B-1----:R-:W-:Y:S01]  /*caa0*/  FADD.FTZ R6, R3, R6 ;  /* 0x0000000603067221 */ /* 0x002fe20000010000 */
[----:B------:R-:W-:Y:S01]  /*cab0*/  FMUL.FTZ R27, R5, R66 ;  /* 0x00000042051b7220 */ /* 0x000fe20000410000 */
[----:B------:R-:W-:Y:S02]  /*cac0*/  IMAD.X R9, RZ, RZ, R17, P2 ;  /* 0x000000ffff097224 */ /* 0x000fe400010e0611 */
[----:B--2---:R-:W-:Y:S01]  /*cad0*/  FADD.FTZ R7, R19, R8 ;  /* 0x0000000813077221 */ /* 0x004fe20000010000 */
[----:B------:R-:W-:Y:S01]  /*cae0*/  LOP3.LUT R8, R4, 0x4, RZ, 0xfc, !PT ;  /* 0x0000000404087812 */ /* 0x000fe200078efcff */
[----:B------:R-:W-:Y:S01]  /*caf0*/  ST.E desc[UR40][R16.64+0x270], R27 ;  /* 0x0002701b10007985 */ /* 0x000fe2000c101928 */
[----:B------:R-:W-:-:S03]  /*cb00*/  FADD.FTZ R13, R11, R6 ;  /* 0x000000060b0d7221 */ /* 0x000fc60000010000 */
[----:B------:R0:W-:Y:S04]  /*cb10*/  ST.E desc[UR40][R16.64+0x240], R7 ;  /* 0x0002400710007985 */ /* 0x0001e8000c101928 */
[----:B------:R1:W-:Y:S04]  /*cb20*/  ST.E desc[UR40][R16.64+0x244], R13 ;  /* 0x0002440d10007985 */ /* 0x0003e8000c101928 */
[----:B------:R-:W2:Y:S02]  /*cb30*/  LD.E R6, desc[UR40][R8.64] ;  /* 0x0000002808067980 */ /* 0x000ea4000c101900 */
[----:B--2---:R-:W-:-:S05]  /*cb40*/  FMUL.FTZ R39, R5, R6 ;  /* 0x0000000605277220 */ /* 0x004fca0000410000 */
[----:B------:R-:W-:Y:S04]  /*cb50*/  ST.E desc[UR40][R8.64], R39 ;  /* 0x0000002708007985 */ /* 0x000fe8000c101928 */
[----:B------:R-:W0:Y:S04]  /*cb60*/  LD.E R98, desc[UR40][R16.64+0x280] ;  /* 0x0002802810627980 */ /* 0x000e28000c101900 */
[----:B------:R-:W2:Y:S04]  /*cb70*/  LD.E R41, desc[UR40][R16.64+0x464] ;  /* 0x0004642810297980 */ /* 0x000ea8000c101900 */
[----:B------:R-:W1:Y:S04]  /*cb80*/  LD.E R100, desc[UR40][R16.64+0x284] ;  /* 0x0002842810647980 */ /* 0x000e68000c101900 */
[----:B------:R-:W3:Y:S04]  /*cb90*/  LD.E R112, desc[UR40][R16.64+0x2b4] ;  /* 0x0002b42810707980 */ /* 0x000ee8000c101900 */
        /* <DEDUP_REMOVED lines=58> */
[C---:B0-----:R-:W-:Y:S01]  /*cf40*/  FMUL.FTZ R7, R5.reuse, R98 ;  /* 0x0000006205077220 */ /* 0x041fe20000410000 */
[----:B--2---:R-:W-:-:S04]  /*cf50*/  FMUL.FTZ R47, R5, R41 ;  /* 0x00000029052f7220 */ /* 0x004fc80000410000 */
[----:B------:R3:W-:Y:S01]  /*cf60*/  ST.E desc[UR40][R16.64+0x280], R7 ;  /* 0x0002800710007985 */ /* 0x0007e2000c101928 */
[----:B-1----:R-:W-:-:S03]  /*cf70*/  FMUL.FTZ R13, R5, R100 ;  /* 0x00000064050d7220 */ /* 0x002fc60000410000 */
[----:B------:R-:W-:Y:S04]  /*cf80*/  ST.E desc[UR40][R16.64+0x464], R47 ;  /* 0x0004642f10007985 */ /* 0x000fe8000c101928 */
[----:B------:R0:W-:Y:S01]  /*cf90*/  ST.E desc[UR40][R16.64+0x284], R13 ;  /* 0x0002840d10007985 */ /* 0x0001e2000c101928 */
[C---:B---3--:R-:W-:Y:S01]  /*cfa0*/  FMUL.FTZ R7, R5.reuse, R112 ;  /* 0x0000007005077220 */ /* 0x048fe20000410000 */
[C---:B----4-:R-:W-:Y:S01]  /*cfb0*/  FMUL.FTZ R27, R5.reuse, R102 ;  /* 0x00000066051b7220 */ /* 0x050fe20000410000 */
[----:B------:R-:W-:-:S03]  /*cfc0*/  FMUL.FTZ R39, R5, R104 ;  /* 0x0000006805277220 */ /* 0x000fc60000410000 */
[----:B------:R1:W-:Y:S01]  /*cfd0*/  ST.E desc[UR40][R16.64+0x2b4], R7 ;  /* 0x0002b40710007985 */ /* 0x0003e2000c101928 */
[C---:B------:R-:W-:Y:S01]  /*cfe0*/  FMUL.FTZ R41, R5.reuse, R106 ;  /* 0x0000006a05297220 */ /* 0x040fe20000410000 */
[C---:B------:R-:W-:Y:S01]  /*cff0*/  FMUL.FTZ R43, R5.reuse, R108 ;  /* 0x0000006c052b7220 */ /* 0x040fe20000410000 */
[C---:B------:R-:W-:Y:S01]  /*d000*/  FMUL.FTZ R45, R5.reuse, R110 ;  /* 0x0000006e052d7220 */ /* 0x040fe20000410000 */
[C---:B0-----:R-:W-:Y:S01]  /*d010*/  FMUL.FTZ R13, R5.reuse, R114 ;  /* 0x00000072050d7220 */ /* 0x041fe20000410000 */
[C---:B------:R-:W-:Y:S01]  /*d020*/  FMUL.FTZ R47, R5.reuse, R116 ;  /* 0x00000074052f7220 */ /* 0x040fe20000410000 */
[C---:B------:R-:W-:Y:S01]  /*d030*/  FMUL.FTZ R49, R5.reuse, R118 ;  /* 0x0000007605317220 */ /* 0x040fe20000410000 */
[C---:B-1----:R-:W-:Y:S01]  /*d040*/  FMUL.FTZ R7, R5.reuse, R132 ;  /* 0x0000008405077220 */ /* 0x042fe20000410000 */
[----:B------:R0:W-:Y:S01]  /*d050*/  ST.E desc[UR40][R16.64+0x290], R27 ;  /* 0x0002901b10007985 */ /* 0x0001e2000c101928 */
[----:B------:R-:W-:-:S03]  /*d060*/  FMUL.FTZ R51, R5, R120 ;  /* 0x0000007805337220 */ /* 0x000fc60000410000 */
        /* <DEDUP_REMOVED lines=94> */
[----:B------:R-:W-:Y:S01]  /*d650*/  LOP3.LUT R6, R4, 0x8, RZ, 0xfc, !PT ;  /* 0x0000000804067812 */ /* 0x000fe200078efcff */
[C---:B-1----:R-:W-:Y:S01]  /*d660*/  FMUL.FTZ R47, R5.reuse, R12 ;  /* 0x0000000c052f7220 */ /* 0x042fe20000410000 */
[----:B---3--:R-:W-:Y:S01]  /*d670*/  FMUL.FTZ R49, R5, R24 ;  /* 0x0000001805317220 */ /* 0x008fe20000410000 */
[----:B------:R-:W-:Y:S01]  /*d680*/  ST.E desc[UR40][R16.64+0x414], R51 ;  /* 0x0004143310007985 */ /* 0x000fe2000c101928 */
[----:B0-----:R-:W-:-:S03]  /*d690*/  IMAD.MOV.U32 R7, RZ, RZ, R9 ;  /* 0x000000ffff077224 */ /* 0x001fc600078e0009 */
[----:B------:R0:W-:Y:S04]  /*d6a0*/  ST.E desc[UR40][R16.64+0x420], R27 ;  /* 0x0004201b10007985 */ /* 0x0001e8000c101928 */
[----:B------:R1:W-:Y:S04]  /*d6b0*/  ST.E desc[UR40][R16.64+0x424], R39 ;  /* 0x0004242710007985 */ /* 0x0003e8000c101928 */
[----:B------:R-:W-:Y:S04]  /*d6c0*/  ST.E desc[UR40][R16.64+0x430], R41 ;  /* 0x0004302910007985 */ /* 0x000fe8000c101928 */
[----:B------:R-:W-:Y:S04]  /*d6d0*/  ST.E desc[UR40][R16.64+0x434], R43 ;  /* 0x0004342b10007985 */ /* 0x000fe8000c101928 */
[----:B------:R-:W-:Y:S04]  /*d6e0*/  ST.E desc[UR40][R16.64+0x440], R45 ;  /* 0x0004402d10007985 */ /* 0x000fe8000c101928 */
[----:B------:R2:W-:Y:S04]  /*d6f0*/  ST.E desc[UR40][R16.64+0x450], R13 ;  /* 0x0004500d10007985 */ /* 0x0005e8000c101928 */
[----:B------:R-:W-:Y:S04]  /*d700*/  ST.E desc[UR40][R16.64+0x454], R47 ;  /* 0x0004542f10007985 */ /* 0x000fe8000c101928 */
[----:B------:R3:W-:Y:S04]  /*d710*/  ST.E desc[UR40][R16.64+0x460], R49 ;  /* 0x0004603110007985 */ /* 0x0007e8000c101928 */
[----:B------:R-:W0:Y:S01]  /*d720*/  LD.E R12, desc[UR40][R6.64] ;  /* 0x00000028060c7980 */ /* 0x000e22000c101900 */
[----:B------:R-:W-:Y:S01]  /*d730*/  LOP3.LUT R4, R4, 0xc, RZ, 0xfc, !PT ;  /* 0x0000000c04047812 */ /* 0x000fe200078efcff */
[----:B------:R-:W-:-:S02]  /*d740*/  IMAD.MOV.U32 R5, RZ, RZ, R9 ;  /* 0x000000ffff057224 */ /* 0x000fc400078e0009 */
[----:B0-----:R-:W-:-:S05]  /*d750*/  FMUL.FTZ R27, R25, R12 ;  /* 0x0000000c191b7220 */ /* 0x001fca0000410000 */
[----:B------:R0:W-:Y:S04]  /*d760*/  ST.E desc[UR40][R6.64], R27 ;  /* 0x0000001b06007985 */ /* 0x0001e8000c101928 */
[----:B------:R-:W1:Y:S02]  /*d770*/  LD.E R12, desc[UR40][R4.64] ;  /* 0x00000028040c7980 */ /* 0x000e64000c101900 */
[----:B-1----:R-:W-:-:S05]  /*d780*/  FMUL.FTZ R39, R25, R12 ;  /* 0x0000000c19277220 */ /* 0x002fca0000410000 */
[----:B------:R1:W-:Y:S04]  /*d790*/  ST.E desc[UR40][R4.64], R39 ;  /* 0x0000002704007985 */ /* 0x0003e8000c101928 */
[----:B--2---:R-:W3:Y:S04]  /*d7a0*/  LD.E R13, desc[UR40][R16.64+0x46c] ;  /* 0x00046c28100d7980 */ /* 0x004ee8000c101900 */
[----:B------:R-:W0:Y:S04]  /*d7b0*/  LD.E R106, desc[UR40][R16.64+0x28c] ;  /* 0x00028c28106a7980 */ /* 0x000e28000c101900 */
[----:B------:R-:W2:Y:S04]  /*d7c0*/  LD.E R104, desc[UR40][R16.64+0x288] ;  /* 0x0002882810687980 */ /* 0x000ea8000c101900 */
[----:B------:R-:W1:Y:S04]  /*d7d0*/  LD.E R108, desc[UR40][R16.64+0x298] ;  /* 0x00029828106c7980 */ /* 0x000e68000c101900 */
        /* <DEDUP_REMOVED lines=58> */
[C---:B---3--:R-:W-:Y:S01]  /*db80*/  FMUL.FTZ R49, R25.reuse, R13 ;  /* 0x0000000d19317220 */ /* 0x048fe20000410000 */
[----:B0-----:R-:W-:-:S04]  /*db90*/  FMUL.FTZ R27, R25, R106 ;  /* 0x0000006a191b7220 */ /* 0x001fc80000410000 */
[----:B------:R-:W-:Y:S01]  /*dba0*/  ST.E desc[UR40][R16.64+0x46c], R49 ;  /* 0x00046c3110007985 */ /* 0x000fe2000c101928 */
[----:B--2---:R-:W-:-:S03]  /*dbb0*/  FMUL.FTZ R13, R25, R104 ;  /* 0x00000068190d7220 */ /* 0x004fc60000410000 */
[----:B------:R0:W-:Y:S01]  /*dbc0*/  ST.E desc[UR40][R16.64+0x28c], R27 ;  /* 0x00028c1b10007985 */ /* 0x0001e2000c101928 */
[C---:B-1----:R-:W-:Y:S01]  /*dbd0*/  FMUL.FTZ R39, R25.reuse, R108 ;  /* 0x0000006c19277220 */ /* 0x042fe20000410000 */
[C---:B----4-:R-:W-:Y:S01]  /*dbe0*/  FMUL.FTZ R41, R25.reuse, R110 ;  /* 0x0000006e19297220 */ /* 0x050fe20000410000 */
[C---:B------:R-:W-:Y:S01]  /*dbf0*/  FMUL.FTZ R43, R25.reuse, R112 ;  /* 0x00000070192b7220 */ /* 0x040fe20000410000 */
[C---:B------:R-:W-:Y:S01]  /*dc00*/  FMUL.FTZ R45, R25.reuse, R114 ;  /* 0x00000072192d7220 */ /* 0x040fe20000410000 */
[C---:B------:R-:W-:Y:S01]  /*dc10*/  FMUL.FTZ R47, R25.reuse, R116 ;  /* 0x00000074192f7220 */ /* 0x040fe20000410000 */
[C---:B0-----:R-:W-:Y:S01]  /*dc20*/  FMUL.FTZ R27, R25.reuse, R120 ;  /* 0x00000078191b7220 */ /* 0x041fe20000410000 */
[C---:B------:R-:W-:Y:S01]  /*dc30*/  FMUL.FTZ R49, R25.reuse, R122 ;  /* 0x0000007a19317220 */ /* 0x040fe20000410000 */
[----:B------:R0:W-:Y:S04]  /*dc40*/  ST.E desc[UR40][R16.64+0x288], R13 ;  /* 0x0002880d10007985 */ /* 0x0001e8000c101928 */
        /* <DEDUP_REMOVED lines=16> */
[C---:B---3--:R-:W-:Y:S01]  /*dd50*/  FMUL.FTZ R49, R25.reuse, R142 ;  /* 0x0000008e19317220 */ /* 0x048fe20000410000 */
        /* <DEDUP_REMOVED lines=82> */
[----:B------:R-:W-:Y:S01]  /*e280*/  VIADD R26, R73, 0x8 ;  /* 0x00000008491a7836 */ /* 0x000fe20000000000 */
        /* <DEDUP_REMOVED lines=11> */
[----:B------:R3:W-:Y:S01]  /*e340*/  ST.E desc[UR40][R16.64+0x468], R25 ;  /* 0x0004681910007985 */ /* 0x0007e2000c101928 */
[----:B------:R4:W-:Y:S06]  /*e350*/  BAR.SYNC.DEFER_BLOCKING R26, 0x100 ;  /* 0x0004001a0000751d */ /* 0x0009ec0000010000 */
[----:B0-----:R-:W2:Y:S04]  /*e360*/  LD.E R39, desc[UR40][R16.64+0x270] ;  /* 0x0002702810277980 */ /* 0x001ea8000c101900 */
[----:B------:R-:W4:Y:S04]  /*e370*/  LD.E R24, desc[UR40][R16.64+0x218] ;  /* 0x0002182810187980 */ /* 0x000f28000c101900 */
[----:B------:R-:W4:Y:S04]  /*e380*/  LD.E.64 R12, desc[UR40][R16.64+0xa8] ;  /* 0x0000a828100c7980 */ /* 0x000f28000c101b00 */
[----:B--2---:R0:W-:Y:S04]  /*e390*/  ST.E desc[UR40][R16.64+0x270], R39 ;  /* 0x0002702710007985 */ /* 0x0041e8000c101928 */
[----:B-1----:R-:W2:Y:S04]  /*e3a0*/  LD.E R41, desc[UR40][R8.64] ;  /* 0x0000002808297980 */ /* 0x002ea8000c101900 */
[----:B--2---:R1:W-:Y:S04]  /*e3b0*/  ST.E desc[UR40][R8.64], R41 ;  /* 0x0000002908007985 */ /* 0x0043e8000c101928 */
[----:B------:R-:W2:Y:S04]  /*e3c0*/  LD.E R27, desc[UR40][R6.64] ;  /* 0x00000028061b7980 */ /* 0x000ea8000c101900 */
[----:B--2---:R-:W-:Y:S04]  /*e3d0*/  ST.E desc[UR40][R6.64], R27 ;  /* 0x0000001b06007985 */ /* 0x004fe8000c101928 */
[----:B------:R-:W2:Y:S04]  /*e3e0*/  LD.E R43, desc[UR40][R4.64] ;  /* 0x00000028042b7980 */ /* 0x000ea8000c101900 */
[----:B--2---:R2:W-:Y:S04]  /*e3f0*/  ST.E desc[UR40][R4.64], R43 ;  /* 0x0000002b04007985 */ /* 0x0045e8000c101928 */
[----:B---3--:R-:W3:Y:S04]  /*e400*/  LD.E R25, desc[UR40][R16.64+0x280] ;  /* 0x0002802810197980 */ /* 0x008ee8000c101900 */
[----:B------:R-:W3:Y:S04]  /*e410*/  LD.E R45, desc[UR40][R16.64+0x284] ;  /* 0x00028428102d7980 */ /* 0x000ee8000c101900 */
[----:B0-----:R-:W3:Y:S04]  /*e420*/  LD.E R39, desc[UR40][R16.64+0x288] ;  /* 0x0002882810277980 */ /* 0x001ee8000c101900 */
[----:B------:R-:W3:Y:S04]  /*e430*/  LD.E R47, desc[UR40][R16.64+0x28c] ;  /* 0x00028c28102f7980 */ /* 0x000ee8000c101900 */
[----:B------:R-:W3:Y:S04]  /*e440*/  LD.E R49, desc[UR40][R16.64+0x290] ;  /* 0x0002902810317980 */ /* 0x000ee8000c101900 */
[----:B------:R-:W3:Y:S04]  /*e450*/  LD.E R51, desc[UR40][R16.64+0x294] ;  /* 0x0002942810337980 */ /* 0x000ee8000c101900 */
[----:B-1----:R-:W3:Y:S04]  /*e460*/  LD.E R41, desc[UR40][R16.64+0x298] ;  /* 0x0002982810297980 */ /* 0x002ee8000c101900 */
[----:B------:R-:W3:Y:S04]  /*e470*/  LD.E R53, desc[UR40][R16.64+0x29c] ;  /* 0x00029c2810357980 */ /* 0x000ee8000c101900 */
[----:B------:R-:W3:Y:S04]  /*e480*/  LD.E R55, desc[UR40][R16.64+0x2a0] ;  /* 0x0002a02810377980 */ /* 0x000ee8000c101900 */
[----:B------:R-:W3:Y:S04]  /*e490*/  LD.E R57, desc[UR40][R16.64+0x2a4] ;  /* 0x0002a42810397980 */ /* 0x000ee8000c101900 */
[----:B--2---:R-:W2:Y:S04]  /*e4a0*/  LD.E R43, desc[UR40][R16.64+0x2a8] ;  /* 0x0002a828102b7980 */ /* 0x004ea8000c101900 */
[----:B------:R-:W2:Y:S04]  /*e4b0*/  LD.E R59, desc[UR40][R16.64+0x2ac] ;  /* 0x0002ac28103b7980 */ /* 0x000ea8000c101900 */
[----:B------:R-:W2:Y:S04]  /*e4c0*/  LD.E R61, desc[UR40][R16.64+0x2b0] ;  /* 0x0002b028103d7980 */ /* 0x000ea8000c101900 */
[----:B------:R-:W2:Y:S04]  /*e4d0*/  LD.E R63, desc[UR40][R16.64+0x2b4] ;  /* 0x0002b428103f7980 */ /* 0x000ea8000c101900 */
[----:B------:R-:W2:Y:S04]  /*e4e0*/  LD.E R65, desc[UR40][R16.64+0x2b8] ;  /* 0x0002b82810417980 */ /* 0x000ea8000c101900 */
        /* <DEDUP_REMOVED lines=60> */
[----:B---3--:R0:W-:Y:S04]  /*e8b0*/  ST.E desc[UR40][R16.64+0x280], R25 ;  /* 0x0002801910007985 */ /* 0x0081e8000c101928 */
[----:B------:R-:W-:Y:S04]  /*e8c0*/  ST.E desc[UR40][R16.64+0x284], R45 ;  /* 0x0002842d10007985 */ /* 0x000fe8000c101928 */
[----:B------:R1:W-:Y:S04]  /*e8d0*/  ST.E desc[UR40][R16.64+0x288], R39 ;  /* 0x0002882710007985 */ /* 0x0003e8000c101928 */
[----:B------:R-:W-:Y:S04]  /*e8e0*/  ST.E desc[UR40][R16.64+0x28c], R47 ;  /* 0x00028c2f10007985 */ /* 0x000fe8000c101928 */
[----:B------:R-:W-:Y:S04]  /*e8f0*/  ST.E desc[UR40][R16.64+0x290], R49 ;  /* 0x0002903110007985 */ /* 0x000fe8000c101928 */
[----:B------:R-:W-:Y:S04]  /*e900*/  ST.E desc[UR40][R16.64+0x294], R51 ;  /* 0x0002943310007985 */ /* 0x000fe8000c101928 */
[----:B------:R3:W-:Y:S04]  /*e910*/  ST.E desc[UR40][R16.64+0x298], R41 ;  /* 0x0002982910007985 */ /* 0x0007e8000c101928 */
[----:B------:R-:W-:Y:S04]  /*e920*/  ST.E desc[UR40][R16.64+0x29c], R53 ;  /* 0x00029c3510007985 */ /* 0x000fe8000c101928 */
[----:B------:R-:W-:Y:S04]  /*e930*/  ST.E desc[UR40][R16.64+0x2a0], R55 ;  /* 0x0002a03710007985 */ /* 0x000fe8000c101928 */
[----:B------:R-:W-:Y:S04]  /*e940*/  ST.E desc[UR40][R16.64+0x2a4], R57 ;  /* 0x0002a43910007985 */ /* 0x000fe8000c101928 */
[----:B--2---:R2:W-:Y:S04]  /*e950*/  ST.E desc[UR40][R16.64+0x2a8], R43 ;  /* 0x0002a82b10007985 */ /* 0x0045e8000c101928 */
[----:B------:R2:W-:Y:S04]  /*e960*/  ST.E desc[UR40][R16.64+0x2ac], R59 ;  /* 0x0002ac3b10007985 */ /* 0x0005e8000c101928 */
[----:B------:R2:W-:Y:S04]  /*e970*/  ST.E desc[UR40][R16.64+0x2b0], R61 ;  /* 0x0002b03d10007985 */ /* 0x0005e8000c101928 */
[----:B------:R2:W-:Y:S04]  /*e980*/  ST.E desc[UR40][R16.64+0x2b4], R63 ;  /* 0x0002b43f10007985 */ /* 0x0005e8000c101928 */
[----:B------:R2:W-:Y:S04]  /*e990*/  ST.E desc[UR40][R16.64+0x2b8], R65 ;  /* 0x0002b84110007985 */ /* 0x0005e8000c101928 */
[----:B------:R2:W-:Y:S04]  /*e9a0*/  ST.E desc[UR40][R16.64+0x2bc], R67 ;  /* 0x0002bc4310007985 */ /* 0x0005e8000c101928 */
[----:B0-----:R-:W4:Y:S04]  /*e9b0*/  LD.E R25, desc[UR40][R16.64+0x2c0] ;  /* 0x0002c02810197980 */ /* 0x001f28000c101900 */
[----:B-1----:R-:W4:Y:S04]  /*e9c0*/  LD.E R39, desc[UR40][R16.64+0x2d0] ;  /* 0x0002d02810277980 */ /* 0x002f28000c101900 */
[----:B---3--:R-:W3:Y:S04]  /*e9d0*/  LD.E R41, desc[UR40][R16.64+0x2d8] ;  /* 0x0002d82810297980 */ /* 0x008ee8000c101900 */
        /* <DEDUP_REMOVED lines=74> */
[----:B---3--:R3:W-:Y:S04]  /*ee80*/  ST.E desc[UR40][R16.64+0x2d8], R41 ;  /* 0x0002d82910007985 */ /* 0x0087e8000c101928 */
        /* <DEDUP_REMOVED lines=79> */
[----:B0-----:R-:W4:Y:S01]  /*f380*/  LDL R25, [R1+0x88] ;  /* 0x0000880001197983 */ /* 0x001f220000100800 */
[----:B------:R-:W-:-:S02]  /*f390*/  IMAD R12, R24, 0xc00, R12 ;  /* 0x00000c00180c7824 */ /* 0x000fc400078e020c */
[----:B------:R-:W-:Y:S01]  /*f3a0*/  IMAD.MOV.U32 R27, RZ, RZ, R13 ;  /* 0x000000ffff1b7224 */ /* 0x000fe200078e000d */
[----:B------:R-:W-:Y:S01]  /*f3b0*/  F2FP.BF16.F32.PACK_AB R152, R37, R152 ;  /* 0x000000982598723e */ /* 0x000fe200000010ff */
[C---:B------:R-:W-:Y:S01]  /*f3c0*/  VIADD R24, R12.reuse, 0x80 ;  /* 0x000000800c187836 */ /* 0x040fe20000000000 */
[----:B------:R-:W-:Y:S01]  /*f3d0*/  F2FP.BF16.F32.PACK_AB R153, R153, R36 ;  /* 0x000000249999723e */ /* 0x000fe200000010ff */
[----:B------:R-:W-:Y:S01]  /*f3e0*/  VIADD R26, R12, 0x100 ;  /* 0x000001000c1a7836 */ /* 0x000fe20000000000 */
[----:B------:R-:W-:Y:S01]  /*f3f0*/  R2UR UR15, R27 ;  /* 0x000000001b0f72ca */ /* 0x000fe200000e0000 */
[----:B------:R-:W4:Y:S01]  /*f400*/  LD.E R36, desc[UR40][R16.64+0x2a0] ;  /* 0x0002a02810247980 */ /* 0x000f22000c101900 */
[----:B------:R-:W-:Y:S02]  /*f410*/  R2UR UR10, R24 ;  /* 0x00000000180a72ca */ /* 0x000fe400000e0000 */
[----:B------:R-:W-:Y:S01]  /*f420*/  R2UR UR14, R26 ;  /* 0x000000001a0e72ca */ /* 0x000fe200000e0000 */
[----:B------:R-:W4:Y:S01]  /*f430*/  LD.E R24, desc[UR40][R16.64+0x270] ;  /* 0x0002702810187980 */ /* 0x000f22000c101900 */
[----:B------:R-:W-:-:S02]  /*f440*/  F2FP.BF16.F32.PACK_AB R154, R154, R35 ;  /* 0x000000239a9a723e */ /* 0x000fc400000010ff */
[----:B------:R-:W-:Y:S01]  /*f450*/  F2FP.BF16.F32.PACK_AB R155, R155, R34 ;  /* 0x000000229b9b723e */ /* 0x000fe200000010ff */
[----:B------:R-:W4:Y:S01]  /*f460*/  LD.E R35, desc[UR40][R16.64+0x29c] ;  /* 0x00029c2810237980 */ /* 0x000f22000c101900 */
[----:B------:R-:W-:Y:S02]  /*f470*/  F2FP.BF16.F32.PACK_AB R156, R156, R33 ;  /* 0x000000219c9c723e */ /* 0x000fe400000010ff */
[----:B------:R-:W-:Y:S01]  /*f480*/  F2FP.BF16.F32.PACK_AB R157, R157, R32 ;  /* 0x000000209d9d723e */ /* 0x000fe200000010ff */
[----:B------:R-:W4:Y:S01]  /*f490*/  LD.E R33, desc[UR40][R16.64+0x294] ;  /* 0x0002942810217980 */ /* 0x000f22000c101900 */
[----:B------:R-:W-:Y:S02]  /*f4a0*/  F2FP.BF16.F32.PACK_AB R158, R158, R31 ;  /* 0x0000001f9e9e723e */ /* 0x000fe400000010ff */
[----:B------:R-:W-:Y:S01]  /*f4b0*/  F2FP.BF16.F32.PACK_AB R159, R159, R30 ;  /* 0x0000001e9f9f723e */ /* 0x000fe200000010ff */
[----:B------:R-:W4:Y:S01]  /*f4c0*/  LD.E R31, desc[UR40][R16.64+0x28c] ;  /* 0x00028c28101f7980 */ /* 0x000f22000c101900 */
[----:B------:R-:W-:-:S02]  /*f4d0*/  F2FP.BF16.F32.PACK_AB R160, R160, R29 ;  /* 0x0000001da0a0723e */ /* 0x000fc400000010ff */
[----:B------:R-:W-:Y:S01]  /*f4e0*/  F2FP.BF16.F32.PACK_AB R161, R161, R28 ;  /* 0x0000001ca1a1723e */ /* 0x000fe200000010ff */
[----:B------:R-:W4:Y:S04]  /*f4f0*/  LD.E R29, desc[UR40][R16.64+0x284] ;  /* 0x00028428101d7980 */ /* 0x000f28000c101900 */
[----:B------:R-:W4:Y:S04]  /*f500*/  LD.E R28, desc[UR40][R16.64+0x280] ;  /* 0x00028028101c7980 */ /* 0x000f28000c101900 */
[----:B------:R-:W4:Y:S04]  /*f510*/  LD.E R30, desc[UR40][R16.64+0x288] ;  /* 0x00028828101e7980 */ /* 0x000f28000c101900 */
[----:B------:R-:W4:Y:S04]  /*f520*/  LD.E R32, desc[UR40][R16.64+0x290] ;  /* 0x0002902810207980 */ /* 0x000f28000c101900 */
[----:B------:R-:W4:Y:S04]  /*f530*/  LD.E R34, desc[UR40][R16.64+0x298] ;  /* 0x0002982810227980 */ /* 0x000f28000c101900 */
[----:B------:R-:W4:Y:S04]  /*f540*/  LD.E R37, desc[UR40][R16.64+0x2a4] ;  /* 0x0002a42810257980 */ /* 0x000f28000c101900 */
[----:B------:R-:W4:Y:S04]  /*f550*/  LD.E R38, desc[UR40][R16.64+0x2a8] ;  /* 0x0002a82810267980 */ /* 0x000f28000c101900 */
[----:B-1----:R-:W4:Y:S04]  /*f560*/  LD.E R39, desc[UR40][R16.64+0x2ac] ;  /* 0x0002ac2810277980 */ /* 0x002f28000c101900 */
[----:B------:R-:W4:Y:S04]  /*f570*/  LD.E R40, desc[UR40][R16.64+0x2b0] ;  /* 0x0002b02810287980 */ /* 0x000f28000c101900 */
[----:B---3--:R-:W3:Y:S04]  /*f580*/  LD.E R41, desc[UR40][R16.64+0x2b4] ;  /* 0x0002b42810297980 */ /* 0x008ee8000c101900 */
[----:B------:R-:W3:Y:S04]  /*f590*/  LD.E R42, desc[UR40][R16.64+0x2b8] ;  /* 0x0002b828102a7980 */ /* 0x000ee8000c101900 */
[----:B--2---:R-:W3:Y:S04]  /*f5a0*/  LD.E R43, desc[UR40][R16.64+0x2bc] ;  /* 0x0002bc28102b7980 */ /* 0x004ee8000c101900 */
[----:B------:R-:W3:Y:S04]  /*f5b0*/  LD.E R44, desc[UR40][R16.64+0x2c0] ;  /* 0x0002c028102c7980 */ /* 0x000ee8000c101900 */
[----:B----4-:R-:W3:Y:S04]  /*f5c0*/  LD.E R45, desc[UR40][R16.64+0x2c4] ;  /* 0x0002c428102d7980 */ /* 0x010ee8000c101900 */
        /* <DEDUP_REMOVED lines=53> */
[----:B------:R-:W3:Y:S01]  /*f920*/  LD.E R99, desc[UR40][R16.64+0x39c] ;  /* 0x00039c2810637980 */ /* 0x000ee2000c101900 */
[----:B------:R-:W-:Y:S01]  /*f930*/  ISETP.NE.U32.AND P2, PT, R25, RZ, PT ;  /* 0x000000ff1900720c */ /* 0x000fe20003f45070 */
[----:B------:R-:W-:-:S02]  /*f940*/  IMAD.MOV.U32 R25, RZ, RZ, R13 ;  /* 0x000000ffff197224 */ /* 0x000fc400078e000d */
[----:B------:R-:W3:Y:S03]  /*f950*/  LD.E R100, desc[UR40][R16.64+0x3a0] ;  /* 0x0003a02810647980 */ /* 0x000ee6000c101900 */
[----:B------:R-:W-:Y:S01]  /*f960*/  R2UR UR11, R25 ;  /* 0x00000000190b72ca */ /* 0x000fe200000e0000 */
        /* <DEDUP_REMOVED lines=54> */
[----:B------:R-:W-:-:S02]  /*fcd0*/  R2UR UR6, R12 ;  /* 0x000000000c0672ca */ /* 0x000fc400000e0000 */
[----:B------:R-:W-:Y:S01]  /*fce0*/  R2UR UR7, R13 ;  /* 0x000000000d0772ca */ /* 0x000fe200000e0000 */
[----:B------:R-:W-:Y:S01]  /*fcf0*/  VOTEU.ANY UP0, P2 ;  /* 0x00000000003f7886 */ /* 0x000fe20001000100 */
[----:B---3--:R-:W-:-:S11]  /*fd00*/  WARPGROUP.ARRIVE ;  /* 0x00000000000079c5 */ /* 0x008fd60000000000 */
[----:B------:R-:W-:Y:S01]  /*fd10*/  HGMMA.64x256x16.F32.BF16 R24, R152, gdesc[UR4].tnspB, R24, UP0, gsb0 ;  /* 0x43e0000498187df0 */ /* 0x000fe2000b801818 */
[----:B------:R-:W-:Y:S02]  /*fd20*/  F2FP.BF16.F32.PACK_AB R162, R162, R15 ;  /* 0x0000000fa2a2723e */ /* 0x000fe400000010ff */
[----:B------:R-:W-:Y:S01]  /*fd30*/  F2FP.BF16.F32.PACK_AB R163, R14, R163 ;  /* 0x000000a30ea3723e */ /* 0x000fe200000010ff */
        /* <DEDUP_REMOVED lines=131> */
[----:B------:R-:W-:Y:S01]  /*10570*/  STL [R1+0x88], R0 ;  /* 0x0000880001007387 */ /* 0x000fe20000100800 */
[----:B------:R-:W-:Y:S02]  /*10580*/  VIADD R14, R12, 0x180 ;  /* 0x000001800c0e7836 */ /* 0x000fe40000000000 */
[----:B------:R-:W-:-:S03]  /*10590*/  IMAD.MOV.U32 R15, RZ, RZ, R13 ;  /* 0x000000ffff0f7224 */ /* 0x000fc600078e000d */
[----:B------:R-:W-:Y:S02]  /*105a0*/  R2UR UR6, R14 ;  /* 0x000000000e0672ca */ /* 0x000fe400000e0000 */
[----:B------:R-:W-:Y:S02]  /*105b0*/  R2UR UR7, R15 ;  /* 0x000000000f0772ca */ /* 0x000fe400000e0000 */
[----:B------:R-:W-:Y:S02]  /*105c0*/  F2FP.BF16.F32.PACK_AB R152, R230, R229 ;  /* 0x000000e5e698723e */ /* 0x000fe400000010ff */
[----:B------:R-:W-:Y:S02]  /*105d0*/  F2FP.BF16.F32.PACK_AB R153, R228, R227 ;  /* 0x000000e3e499723e */ /* 0x000fe400000010ff */
[----:B------:R-:W-:Y:S02]  /*105e0*/  F2FP.BF16.F32.PACK_AB R154, R226, R225 ;  /* 0x000000e1e29a723e */ /* 0x000fe400000010ff */
[----:B------:R-:W-:Y:S01]  /*105f0*/  F2FP.BF16.F32.PACK_AB R155, R175, R174 ;  /* 0x000000aeaf9b723e */ /* 0x000fe200000010ff */
[----:B------:R-:W-:-:S02]  /*10600*/  WARPGROUP.DEPBAR.LE gsb0, 0x0 ;  /* 0x00008000000079c5 */ /* 0x000fc40000010000 */
        /* <DEDUP_REMOVED lines=265> */
[----:B------:R-:W-:Y:S01]  /*116a0*/  STL [R1+0x88], R0 ;  /* 0x0000880001007387 */ /* 0x000fe20000100800 */
[----:B------:R-:W-:Y:S01]  /*116b0*/  R2UR UR7, R15 ;  /* 0x000000000f0772ca */ /* 0x000fe200000e0000 */
[----:B------:R-:W-:Y:S01]  /*116c0*/  VIADD R12, R12, 0x280 ;  /* 0x000002800c0c7836 */ /* 0x000fe20000000000 */
[----:B------:R-:W-:Y:S02]  /*116d0*/  WARPGROUP.DEPBAR.LE gsb0, 0x0 ;  /* 0x00008000000079c5 */ /* 0x000fe40000010000 */
[----:B------:R-:W-:Y:S01]  /*116e0*/  ST.E desc[UR40][R16.64+0x270], R24 ;  /* 0x0002701810007985 */ /* 0x000fe2000c101928 */
[----:B------:R-:W-:Y:S02]  /*116f0*/  F2FP.BF16.F32.PACK_AB R152, R173, R172 ;  /* 0x000000acad98723e */ /* 0x000fe400000010ff */
[----:B------:R-:W-:Y:S01]  /*11700*/  F2FP.BF16.F32.PACK_AB R153, R171, R170 ;  /* 0x000000aaab99723e */ /* 0x000fe200000010ff */
[----:B------:R-:W-:Y:S01]  /*11710*/  ST.E desc[UR40][R8.64], R25 ;  /* 0x0000001908007985 */ /* 0x000fe2000c101928 */
[----:B------:R-:W-:-:S02]  /*11720*/  F2FP.BF16.F32.PACK_AB R154, R168, R169 ;  /* 0x000000a9a89a723e */ /* 0x000fc400000010ff */
[----:B------:R-:W-:Y:S01]  /*11730*/  F2FP.BF16.F32.PACK_AB R155, R167, R166 ;  /* 0x000000a6a79b723e */ /* 0x000fe200000010ff */
        /* <DEDUP_REMOVED lines=266> */
[----:B------:R-:W-:Y:S02]  /*127e0*/  STL [R1+0x88], R0 ;  /* 0x0000880001007387 */ /* 0x000fe40000100800 */
[----:B------:R-:W-:Y:S02]  /*127f0*/  WARPGROUP.DEPBAR.LE gsb0, 0x0 ;  /* 0x00008000000079c5 */ /* 0x000fe40000010000 */
        /* <DEDUP_REMOVED lines=128> */
[----:B------:R-:W-:Y:S04]  /*13000*/  STL [R1+0x88], R0 ;  /* 0x0000880001007387 */ /* 0x000fe80000100800 */
[----:B------:R-:W2:Y:S04]  /*13010*/  LD.E R3, desc[UR40][R16.64+0x270] ;  /* 0x0002702810037980 */ /* 0x000ea8000c101900 */
[----:B--2---:R2:W-:Y:S04]  /*13020*/  ST.E desc[UR40][R16.64+0x270], R3 ;  /* 0x0002700310007985 */ /* 0x0045e8000c101928 */
[----:B------:R-:W3:Y:S04]  /*13030*/  LD.E R11, desc[UR40][R8.64] ;  /* 0x00000028080b7980 */ /* 0x000ee8000c101900 */
[----:B---3--:R3:W-:Y:S04]  /*13040*/  ST.E desc[UR40][R8.64], R11 ;  /* 0x0000000b08007985 */ /* 0x0087e8000c101928 */
[----:B------:R-:W4:Y:S04]  /*13050*/  LD.E R13, desc[UR40][R6.64] ;  /* 0x00000028060d7980 */ /* 0x000f28000c101900 */
[----:B----4-:R4:W-:Y:S04]  /*13060*/  ST.E desc[UR40][R6.64], R13 ;  /* 0x0000000d06007985 */ /* 0x0109e8000c101928 */
[----:B------:R-:W2:Y:S04]  /*13070*/  LD.E R15, desc[UR40][R4.64] ;  /* 0x00000028040f7980 */ /* 0x000ea8000c101900 */
[----:B--2---:R2:W-:Y:S04]  /*13080*/  ST.E desc[UR40][R4.64], R15 ;  /* 0x0000000f04007985 */ /* 0x0045e8000c101928 */
[----:B------:R-:W2:Y:S04]  /*13090*/  LD.E R19, desc[UR40][R16.64+0x280] ;  /* 0x0002802810137980 */ /* 0x000ea8000c101900 */
[----:B------:R-:W2:Y:S04]  /*130a0*/  LD.E R21, desc[UR40][R16.64+0x284] ;  /* 0x0002842810157980 */ /* 0x000ea8000c101900 */
[----:B0-----:R-:W2:Y:S04]  /*130b0*/  LD.E R25, desc[UR40][R16.64+0x288] ;  /* 0x0002882810197980 */ /* 0x001ea8000c101900 */
[----:B-1----:R-:W2:Y:S04]  /*130c0*/  LD.E R27, desc[UR40][R16.64+0x28c] ;  /* 0x00028c28101b7980 */ /* 0x002ea8000c101900 */
[----:B------:R-:W2:Y:S04]  /*130d0*/  LD.E R3, desc[UR40][R16.64+0x290] ;  /* 0x0002902810037980 */ /* 0x000ea8000c101900 */
[----:B------:R-:W2:Y:S04]  /*130e0*/  LD.E R29, desc[UR40][R16.64+0x294] ;  /* 0x00029428101d7980 */ /* 0x000ea8000c101900 */
[----:B---3--:R-:W3:Y:S04]  /*130f0*/  LD.E R9, desc[UR40][R16.64+0x298] ;  /* 0x0002982810097980 */ /* 0x008ee8000c101900 */
[----:B------:R-:W3:Y:S04]  /*13100*/  LD.E R11, desc[UR40][R16.64+0x29c] ;  /* 0x00029c28100b7980 */ /* 0x000ee8000c101900 */
[----:B----4-:R-:W4:Y:S04]  /*13110*/  LD.E R7, desc[UR40][R16.64+0x2a0] ;  /* 0x0002a02810077980 */ /* 0x010f28000c101900 */
        /* <DEDUP_REMOVED lines=115> */
[----:B------:R0:W-:Y:S04]  /*13850*/  ST.E desc[UR40][R16.64+0x280], R19 ;  /* 0x0002801310007985 */ /* 0x0001e8000c101928 */
[----:B------:R0:W-:Y:S04]  /*13860*/  ST.E desc[UR40][R16.64+0x284], R21 ;  /* 0x0002841510007985 */ /* 0x0001e8000c101928 */
[----:B------:R0:W-:Y:S04]  /*13870*/  ST.E desc[UR40][R16.64+0x288], R25 ;  /* 0x0002881910007985 */ /* 0x0001e8000c101928 */
[----:B------:R0:W-:Y:S04]  /*13880*/  ST.E desc[UR40][R16.64+0x28c], R27 ;  /* 0x00028c1b10007985 */ /* 0x0001e8000c101928 */
[----:B------:R0:W-:Y:S04]  /*13890*/  ST.E desc[UR40][R16.64+0x290], R3 ;  /* 0x0002900310007985 */ /* 0x0001e8000c101928 */
[----:B------:R0:W-:Y:S04]  /*138a0*/  ST.E desc[UR40][R16.64+0x294], R29 ;  /* 0x0002941d10007985 */ /* 0x0001e8000c101928 */
[----:B---3--:R0:W-:Y:S04]  /*138b0*/  ST.E desc[UR40][R16.64+0x298], R9 ;  /* 0x0002980910007985 */ /* 0x0081e8000c101928 */
[----:B------:R0:W-:Y:S04]  /*138c0*/  ST.E desc[UR40][R16.64+0x29c], R11 ;  /* 0x00029c0b10007985 */ /* 0x0001e8000c101928 */
[----:B----4-:R0:W-:Y:S04]  /*138d0*/  ST.E desc[UR40][R16.64+0x2a0], R7 ;  /* 0x0002a00710007985 */ /* 0x0101e8000c101928 */
        /* <DEDUP_REMOVED lines=123> */
.L_x_12306:
[----:B------:R-:W-:Y:S05]  /*14090*/  BSYNC B0 ;  /* 0x0000000000007941 */ /* 0x000fea0003800000 */
.L_x_12305:
[----:B------:R-:W-:Y:S05]  /*140a0*/  @P1 BRA `(.L_x_12307) ;  /* 0xffffff6000581947 */ /* 0x000fea000383ffff */
.L_x_12290:
[----:B------:R-:W-:-:S13]  /*140b0*/  ISETP.GE.AND P1, PT, R10, UR45, PT ;  /* 0x0000002d0a007c0c */ /* 0x000fda000bf26270 */
[----:B------:R-:W-:Y:S05]  /*140c0*/  @!P1 BRA `(.L_x_12308) ;  /* 0x000000b000749947 */ /* 0x000fea0003800000 */
[----:B0-----:R0:W5:Y:S02]  /*140d0*/  LDL.64 R2, [R1+0x178] ;  /* 0x0001780001027983 */ /* 0x0011640000100a00 */
.L_x_12335:
        /* <DEDUP_REMOVED lines=21> */
.L_x_12310:
[----:B------:R-:W-:Y:S05]  /*14230*/  BSYNC B0 ;  /* 0x0000000000007941 */ /* 0x000fea0003800000 */
.L_x_12309:
        /* <DEDUP_REMOVED lines=13> */
.L_x_12312:
[----:B------:R-:W-:Y:S05]  /*14310*/  BSYNC B0 ;  /* 0x0000000000007941 */ /* 0x000fea0003800000 */
.L_x_12311:
        /* <DEDUP_REMOVED lines=8> */
.L_x_12314:
[----:B------:R-:W-:Y:S05]  /*143a0*/  BSYNC B0 ;  /* 0x0000000000007941 */ /* 0x000fea0003800000 */
.L_x_12313:
[----:B------:R-:W2:Y:S04]  /*143b0*/  LD.E R11, desc[UR40][R2.64] ;  /* 0x00000028020b7980 */ /* 0x000ea8000c101900 */
[----:B------:R-:W2:Y:S01]  /*143c0*/  LDL.64 R12, [R1+0xa0] ;  /* 0x0000a000010c7983 */ /* 0x000ea20000100a00 */
[----:B------:R-:W-:Y:S05]  /*143d0*/  WARPSYNC.ALL ;  /* 0x0000000000007948 */ /* 0x000fea0003800000 */
[----:B------:R-:W3:Y:S04]  /*143e0*/  LDL.64 R14, [R1+0x98] ;  /* 0x00009800010e7983 */ /* 0x000ee80000100a00 */
[----:B------:R-:W4:Y:S04]  /*143f0*/  LDL.64 R4, [R1+0x98] ;  /* 0x0000980001047983 */ /* 0x000f280000100a00 */
[----:B-1---5:R-:W4:Y:S01]  /*14400*/  LDL.64 R6, [R1+0x98] ;  /* 0x0000980001067983 */ /* 0x022f220000100a00 */
        /* <DEDUP_REMOVED lines=51> */
[----:B-1----:R-:W-:Y:S05]  /*14740*/  @!P2 BRA `(.L_x_12317) ;  /* 0x000000000004a947 */ /* 0x002fea0003800000 */
[----:B------:R-:W-:Y:S01]  /*14750*/  BPT.TRAP 0x1 ;  /* 0x000000040000795c */ /* 0x000fe20000300000 */
.L_x_12317:
[----:B------:R-:W-:Y:S05]  /*14760*/  BSYNC B0 ;  /* 0x0000000000007941 */ /* 0x000fea0003800000 */
.L_x_12316:
        /* <DEDUP_REMOVED lines=10> */
.L_x_12319:
[----:B------:R-:W-:Y:S05]  /*14810*/  BSYNC B0 ;  /* 0x0000000000007941 */ /* 0x000fea0003800000 */
.L_x_12318:
[----:B------:R-:W-:Y:S04]  /*14820*/  BSSY B0, `(.L_x_12320) ;  /* 0x0000006000007945 */ /* 0x000fe80003800000 */
[----:B--2---:R-:W-:Y:S05]  /*14830*/  @P1 BRA `(.L_x_12321) ;  /* 0x0000000000101947 */ /* 0x004fea0003800000 */
[----:B-----5:R-:W-:Y:S01]  /*14840*/  IMAD R4, R4, 0x8, R6 ;  /* 0x0000000804047824 */ /* 0x020fe200078e0206 */
[----:B------:R-:W-:-:S04]  /*14850*/  SHF.L.U32 R5, R5, 0x1f, RZ ;  /* 0x0000001f05057819 */ /* 0x000fc800000006ff */
[----:B------:R-:W2:Y:S02]  /*14860*/  SYNCS.PHASECHK.TRANS64.TRYWAIT P1, [R4+URZ], R5 ;  /* 0x00000005040075a7 */ /* 0x000ea4000802017f */
[----:B--2---:R-:W-:Y:S05]  /*14870*/  @!P1 BRA `(.L_x_12322) ;  /* 0x0000018800549947 */ /* 0x004fea0003800000 */
.L_x_12321:
[----:B------:R-:W-:Y:S05]  /*14880*/  BSYNC B0 ;  /* 0x0000000000007941 */ /* 0x000fea0003800000 */
.L_x_12320:
[----:B------:R-:W3:Y:S04]  /*14890*/  LD.E R21, desc[UR40][R2.64] ;  /* 0x0000002802157980 */ /* 0x000ee8000c101900 */
[----:B--2--5:R-:W3:Y:S04]  /*148a0*/  LDL.64 R4, [R1+0x118] ;  /* 0x0001180001047983 */ /* 0x024ee80000100a00 */
[----:B-1----:R-:W2:Y:S04]  /*148b0*/  LDL R11, [R1+0x90] ;  /* 0x00009000010b7983 */ /* 0x002ea80000100800 */
[----:B------:R-:W4:Y:S04]  /*148c0*/  LDL.64 R6, [R1+0x110] ;  /* 0x0001100001067983 */ /* 0x000f280000100a00 */
[----:B------:R-:W4:Y:S04]  /*148d0*/  LDL.64 R14, [R1+0x110] ;  /* 0x00011000010e7983 */ /* 0x000f280000100a00 */
[----:B------:R-:W4:Y:S04]  /*148e0*/  LDL.64 R12, [R1+0x110] ;  /* 0x00011000010c7983 */ /* 0x000f280000100a00 */
[----:B------:R-:W4:Y:S01]  /*148f0*/  LDL.64 R8, [R1+0x110] ;  /* 0x0001100001087983 */ /* 0x000f220000100a00 */
[----:B------:R-:W-:Y:S05]  /*14900*/  WARPSYNC.ALL ;  /* 0x0000000000007948 */ /* 0x000fea0003800000 */
[----:B------:R-:W-:Y:S01]  /*14910*/  WARPGROUP.ARRIVE ;  /* 0x00000000000079c5 */ /* 0x000fe20000000000 */
[----:B---3--:R-:W-:Y:S01]  /*14920*/  IMAD R4, R21, 0xc00, R4 ;  /* 0x00000c0015047824 */ /* 0x008fe200078e0204 */
[----:B------:R-:W-:-:S02]  /*14930*/  R2UR UR7, R5 ;  /* 0x00000000050772ca */ /* 0x000fc400000e0000 */
[----:B--2---:R-:W-:Y:S02]  /*14940*/  ISETP.NE.U32.AND P1, PT, R11, RZ, PT ;  /* 0x000000ff0b00720c */ /* 0x004fe40003f25070 */
        /* <DEDUP_REMOVED lines=163> */
[----:B------:R-:W1:Y:S01]  /*15380*/  S2R R72, SR_TID.X ;  /* 0x0000000000487919 */ /* 0x000e620000002100 */
[----:B------:R-:W-:Y:S04]  /*15390*/  STL [R1+0x90], R0 ;  /* 0x0000900001007387 */ /* 0x000fe80000100800 */
[----:B------:R-:W-:Y:S01]  /*153a0*/  STL [R1+0x90], R0 ;  /* 0x0000900001007387 */ /* 0x000fe20000100800 */
[----:B------:R-:W-:-:S02]  /*153b0*/  WARPGROUP.DEPBAR.LE gsb0, 0x0 ;  /* 0x00008000000079c5 */ /* 0x000fc40000010000 */
[----:B------:R-:W-:-:S06]  /*153c0*/  WARPGROUP.ARRIVE ;  /* 0x00000000000079c5 */ /* 0x000fcc0000000000 */
[----:B------:R-:W-:Y:S01]  /*153d0*/  HGMMA.64x96x16.F32.BF16 R24, gdesc[UR4], R24, gsb0 ;  /* 0x01600000041879f0 */ /* 0x000fe20008001818 */
[----:B------:R-:W-:Y:S01]  /*153e0*/  STL [R1+0x90], R0 ;  /* 0x0000900001007387 */ /* 0x000fe20000100800 */
[----:B-1----:R-:W-:-:S03]  /*153f0*/  SHF.R.U32.HI R93, RZ, 0x7, R72 ;  /* 0x00000007ff5d7819 */ /* 0x002fc60000011648 */
        /* <DEDUP_REMOVED lines=23> */
[----:B------:R-:W3:Y:S04]  /*15570*/  LDL R73, [R1+0x13c] ;  /* 0x00013c0001497983 */ /* 0x000ee80000100800 */
[----:B------:R-:W4:Y:S04]  /*15580*/  LDL R72, [R1+0x70] ;  /* 0x0000700001487983 */ /* 0x000f280000100800 */
[----:B------:R-:W3:Y:S04]  /*15590*/  LDL.64 R8, [R1+0x160] ;  /* 0x0001600001087983 */ /* 0x000ee80000100a00 */
[----:B------:R-:W4:Y:S04]  /*155a0*/  LDL R21, [R1+0x168] ;  /* 0x0001680001157983 */ /* 0x000f280000100800 */
[----:B------:R-:W4:Y:S04]  /*155b0*/  LDL.128 R12, [R1+0x150] ;  /* 0x00015000010c7983 */ /* 0x000f280000100c00 */
[----:B-1----:R-:W4:Y:S04]  /*155c0*/  LDL.128 R4, [R1+0x140] ;  /* 0x0001400001047983 */ /* 0x002f280000100c00 */
[----:B--2---:R-:W2:Y:S01]  /*155d0*/  LD.E R20, desc[UR40][R74.64] ;  /* 0x000000284a147980 */ /* 0x004ea2000c101900 */
[----:B---3--:R-:W-:-:S02]  /*155e0*/  ISETP.NE.AND P1, PT, R8, 0x1, PT ;  /* 0x000000010800780c */ /* 0x008fc40003f25270 */
[----:B----4-:R-:W-:Y:S01]  /*155f0*/  ISETP.GE.AND P2, PT, R13, 0x1, PT ;  /* 0x000000010d00780c */ /* 0x010fe20003f46270 */
[----:B------:R-:W-:Y:S01]  /*15600*/  BSSY B0, `(.L_x_12323) ;  /* 0x000009e000007945 */ /* 0x000fe20003800000 */
[-C--:B--2---:R-:W-:Y:S01]  /*15610*/  FMUL.FTZ R11, R24, R20.reuse ;  /* 0x00000014180b7220 */ /* 0x084fe20000410000 */
        /* <DEDUP_REMOVED lines=17> */
[----:B------:R-:W-:Y:S02]  /*15730*/  IMAD.IADD R54, R73, 0x1, -R54 ;  /* 0x0000000149367824 */ /* 0x000fe400078e0a36 */
        /* <DEDUP_REMOVED lines=21> */
[----:B------:R-:W-:Y:S01]  /*15890*/  LEA.HI R59, R46, R73, RZ, 0x2 ;  /* 0x000000492e3b7211 */ /* 0x000fe200078f10ff */
[----:B------:R-:W-:Y:S01]  /*158a0*/  FMUL.FTZ R79, R45, R20 ;  /* 0x000000142d4f7220 */ /* 0x000fe20000410000 */
[----:B------:R-:W-:-:S02]  /*158b0*/  SHF.R.S32.HI R61, RZ, 0x2, R60 ;  /* 0x00000002ff3d7819 */ /* 0x000fc4000001143c */
[----:B------:R-:W-:Y:S01]  /*158c0*/  SHF.R.S32.HI R56, RZ, 0x1f, R60 ;  /* 0x0000001fff387819 */ /* 0x000fe2000001143c */
[----:B------:R-:W-:Y:S01]  /*158d0*/  FMUL.FTZ R45, R62, R20 ;  /* 0x000000143e2d7220 */ /* 0x000fe20000410000 */
[----:B------:R-:W-:Y:S02]  /*158e0*/  LOP3.LUT R62, R59, 0xfffffffc, RZ, 0xc0, !PT ;  /* 0xfffffffc3b3e7812 */ /* 0x000fe400078ec0ff */
[----:B------:R-:W-:Y:S02]  /*158f0*/  LEA.HI R59, R56, R61, RZ, 0x3 ;  /* 0x0000003d383b7211 */ /* 0x000fe400078f18ff */
[----:B------:R-:W-:Y:S01]  /*15900*/  SHF.R.S32.HI R56, RZ, 0x7, R53 ;  /* 0x00000007ff387819 */ /* 0x000fe20000011435 */
[----:B------:R-:W-:Y:S01]  /*15910*/  IMAD.IADD R73, R73, 0x1, -R62 ;  /* 0x0000000149497824 */ /* 0x000fe200078e0a3e */
        /* <DEDUP_REMOVED lines=14> */
[----:B------:R-:W-:Y:S01]  /*15a00*/  @P1 IMAD.HI.U32 R56, R62, R9, RZ ;  /* 0x000000093e381227 */ /* 0x000fe200078e00ff */
[----:B------:R-:W-:-:S04]  /*15a10*/  LOP3.LUT R9, R60, 0x7ffffffc, RZ, 0xc0, !PT ;  /* 0x7ffffffc3c097812 */ /* 0x000fc800078ec0ff */
[----:B------:R-:W-:Y:S01]  /*15a20*/  @P1 SHF.R.U32.HI R62, RZ, R21, R56 ;  /* 0x00000015ff3e1219 */ /* 0x000fe20000011638 */
[----:B------:R-:W-:-:S04]  /*15a30*/  IMAD.MOV.U32 R21, RZ, RZ, -0x60 ;  /* 0xffffffa0ff157424 */ /* 0x000fc800078e00ff */
[----:B------:R-:W1:Y:S01]  /*15a40*/  SHFL.IDX PT, R56, R62, RZ, 0x1c1f ;  /* 0x001c1fff3e387589 */ /* 0x000e6200000e0000 */
[----:B------:R-:W-:Y:S02]  /*15a50*/  IMAD.IADD R54, R54, 0x1, -R9 ;  /* 0x0000000136367824 */ /* 0x000fe400078e0a09 */
        /* <DEDUP_REMOVED lines=11> */
[----:B------:R-:W-:-:S02]  /*15b10*/  IMAD R21, R10, R21, 0x1 ;  /* 0x000000010a157424 */ /* 0x000fc400078e0215 */
[----:B------:R-:W-:Y:S01]  /*15b20*/  FMUL.FTZ R20, R71, R20 ;  /* 0x0000001447147220 */ /* 0x000fe20000410000 */
[----:B------:R-:W2:Y:S01]  /*15b30*/  MUFU.TANH R11, R11 ;  /* 0x0000000b000b7308 */ /* 0x000ea20000002400 */
[----:B------:R-:W-:Y:S01]  /*15b40*/  IMAD R21, R54, -0x2, R21 ;  /* 0xfffffffe36157824 */ /* 0x000fe200078e0215 */
[----:B------:R-:W-:-:S06]  /*15b50*/  LOP3.LUT R55, RZ, R6, RZ, 0x33, !PT ;  /* 0x00000006ff377212 */ /* 0x000fcc00078e33ff */
[----:B------:R-:W3:Y:S01]  /*15b60*/  MUFU.TANH R24, R24 ;  /* 0x0000001800187308 */ /* 0x000ee20000002400 */
[----:B------:R-:W-:-:S07]  /*15b70*/  IADD3 R54, -R4, R21, R5 ;  /* 0x0000001504367210 */ /* 0x000fce0007ffe105 */
        /* <DEDUP_REMOVED lines=48> */
[----:B------:R-:W-:Y:S02]  /*15e80*/  IMAD R63, R10, -0x60, R12 ;  /* 0xffffffa00a3f7824 */ /* 0x000fe400078e020c */
[----:B------:R-:W-:Y:S02]  /*15e90*/  VIADD R64, R21, 0xffffffff ;  /* 0xffffffff15407836 */ /* 0x000fe40000000000 */
        /* <DEDUP_REMOVED lines=13> */
.L_x_12326:
[----:B------:R-:W-:-:S13]  /*15f70*/  ISETP.NE.AND P1, PT, R13, 0x1, PT ;  /* 0x000000010d00780c */ /* 0x000fda0003f25270 */
[----:B------:R-:W-:-:S05]  /*15f80*/  @P1 IMAD.HI.U32 R54, R12, R14, RZ ;  /* 0x0000000e0c361227 */ /* 0x000fca00078e00ff */
[----:B------:R-:W-:-:S07]  /*15f90*/  @P1 SHF.R.U32.HI R12, RZ, R15, R54 ;  /* 0x0000000fff0c1219 */ /* 0x000fce0000011636 */
.L_x_12327:
[----:B------:R-:W-:Y:S05]  /*15fa0*/  BSYNC B1 ;  /* 0x0000000000017941 */ /* 0x000fea0003800000 */
.L_x_12325:
[----:B------:R-:W-:-:S05]  /*15fb0*/  IMAD R12, R12, R13, R64 ;  /* 0x0000000d0c0c7224 */ /* 0x000fca00078e0240 */
[----:B------:R-:W-:Y:S02]  /*15fc0*/  VIMNMX R7, R7, R12, !PT ;  /* 0x0000000c07077248 */ /* 0x000fe40007fe0100 */
[----:B------:R-:W-:-:S07]  /*15fd0*/  VIADDMNMX R6, R12, R13, R6, PT ;  /* 0x0000000d0c067246 */ /* 0x000fce0003800106 */
.L_x_12324:
[----:B------:R-:W-:Y:S05]  /*15fe0*/  BSYNC B0 ;  /* 0x0000000000007941 */ /* 0x000fea0003800000 */
.L_x_12323:
[C---:B------:R-:W-:Y:S01]  /*15ff0*/  ISETP.GE.AND P1, PT, R63.reuse, 0x2, PT ;  /* 0x000000023f00780c */ /* 0x040fe20003f26270 */
[----:B------:R-:W1:Y:S01]  /*16000*/  SHFL.IDX PT, R62, R62, 0x1, 0x1c1f ;  /* 0x003c1f003e3e7f89 */ /* 0x000e6200000e0000 */
        /* <DEDUP_REMOVED lines=13> */
[----:B0-----:R-:W-:Y:S02]  /*160e0*/  FSEL R74, R74, -INF , !P1 ;  /* 0xff8000004a4a7808 */ /* 0x001fe40004800000 */
        /* <DEDUP_REMOVED lines=74> */
[----:B------:R-:W-:Y:S02]  /*16590*/  P2R R71, PR, RZ, 0x8 ;  /* 0x00000008ff477803 */ /* 0x000fe40000000000 */
[----:B------:R-:W-:-:S02]  /*165a0*/  FSEL R41, R57, -INF , !P1 ;  /* 0xff80000039297808 */ /* 0x000fc40004800000 */
        /* <DEDUP_REMOVED lines=39> */
.L_x_12331:
[----:B------:R-:W-:-:S13]  /*16820*/  ISETP.NE.AND P6, PT, R13, 0x1, PT ;  /* 0x000000010d00780c */ /* 0x000fda0003fc5270 */
[----:B------:R-:W-:-:S05]  /*16830*/  @P6 IMAD.HI.U32 R14, R4, R14, RZ ;  /* 0x0000000e040e6227 */ /* 0x000fca00078e00ff */
[----:B------:R-:W-:-:S07]  /*16840*/  @P6 SHF.R.U32.HI R4, RZ, R15, R14 ;  /* 0x0000000fff046219 */ /* 0x000fce000001160e */
.L_x_12332:
[----:B------:R-:W-:Y:S05]  /*16850*/  BSYNC B1 ;  /* 0x0000000000017941 */ /* 0x000fea0003800000 */
.L_x_12330:
[----:B------:R-:W-:-:S05]  /*16860*/  IMAD R4, R4, R13, R64 ;  /* 0x0000000d04047224 */ /* 0x000fca00078e0240 */
[----:B------:R-:W-:Y:S02]  /*16870*/  VIADDMNMX R6, R4, R13, R6, PT ;  /* 0x0000000d04067246 */ /* 0x000fe40003800106 */
[----:B------:R-:W-:-:S07]  /*16880*/  VIMNMX R7, R7, R4, !PT ;  /* 0x0000000407077248 */ /* 0x000fce0007fe0100 */
.L_x_12329:
[----:B------:R-:W-:Y:S05]  /*16890*/  BSYNC B0 ;  /* 0x0000000000007941 */ /* 0x000fea0003800000 */
.L_x_12328:
        /* <DEDUP_REMOVED lines=75> */
[----:B------:R-:W-:Y:S02]  /*16d50*/  ISETP.GT.AND P3, PT, R7, 0x51, !P3 ;  /* 0x000000510700780c */ /* 0x000fe40005f64270 */
[----:B--2---:R-:W-:Y:S02]  /*16d60*/  FMNMX.FTZ R13, R65, R4, !PT ;  /* 0x00000004410d7209 */ /* 0x004fe40007810000 */
[----:B------:R-:W-:Y:S02]  /*16d70*/  ISETP.NE.AND P6, PT, R68, RZ, PT ;  /* 0x000000ff4400720c */ /* 0x000fe40003fc5270 */
        /* <DEDUP_REMOVED lines=44> */
[C---:B------:R-:W-:Y:S02]  /*17040*/  ISETP.LT.OR P1, PT, R6.reuse, 0x4a, P1 ;  /* 0x0000004a0600780c */ /* 0x040fe40000f21670 */
[----:B------:R-:W-:Y:S01]  /*17050*/  FSEL R45, R45, -INF , !P5 ;  /* 0xff8000002d2d7808 */ /* 0x000fe20006800000 */
[----:B------:R-:W0:Y:S01]  /*17060*/  SHFL.BFLY PT, R19, R34, 0x1, 0x1f ;  /* 0x0c201f0022137f89 */ /* 0x000e2200000e0000 */
[----:B------:R-:W-:Y:S02]  /*17070*/  FMNMX.FTZ R32, R43, R32, !PT ;  /* 0x000000202b207209 */ /* 0x000fe40007810000 */
[----:B------:R-:W-:Y:S02]  /*17080*/  ISETP.LT.OR P2, PT, R6, 0x51, P2 ;  /* 0x000000510600780c */ /* 0x000fe40001741670 */
[----:B------:R-:W-:Y:S02]  /*17090*/  FSEL R46, R46, -INF , !P1 ;  /* 0xff8000002e2e7808 */ /* 0x000fe40004800000 */
[----:B------:R-:W-:-:S02]  /*170a0*/  FMNMX.FTZ R13, R45, R32, !PT ;  /* 0x000000202d0d7209 */ /* 0x000fc40007810000 */
[C---:B------:R-:W-:Y:S02]  /*170b0*/  ISETP.GT.AND P4, PT, R7.reuse, 0x58, !P4 ;  /* 0x000000580700780c */ /* 0x040fe40006784270 */
        /* <DEDUP_REMOVED lines=10> */
[----:B------:R-:W-:-:S02]  /*17160*/  IADD3 R6, P2, R16, 0x230, RZ ;  /* 0x0000023010067810 */ /* 0x000fc40007f5e0ff */
[----:B------:R-:W-:Y:S02]  /*17170*/  FSEL R66, R20, -INF , !P1 ;  /* 0xff80000014427808 */ /* 0x000fe40004800000 */
[----:B------:R-:W-:Y:S01]  /*17180*/  FMNMX.FTZ R13, R9, R32, !PT ;  /* 0x00000020090d7209 */ /* 0x000fe20007810000 */
[----:B------:R-:W-:Y:S01]  /*17190*/  IMAD.X R7, RZ, RZ, R17, P2 ;  /* 0x000000ffff077224 */ /* 0x000fe200010e0611 */
        /* <DEDUP_REMOVED lines=18> */
[----:B------:R-:W-:Y:S02]  /*172c0*/  FADD.FTZ R34, R5, -R34 ;  /* 0x8000002205227221 */ /* 0x000fe40000010000 */
[----:B------:R-:W5:Y:S01]  /*172d0*/  LD.E R5, desc[UR40][R16.64+0x270] ;  /* 0x0002702810057980 */ /* 0x000f62000c101900 */
[C---:B--2---:R-:W-:Y:S01]  /*172e0*/  FSETP.NEU.FTZ.AND P1, PT, R70.reuse, -INF , PT ;  /* 0xff8000004600780b */ /* 0x044fe20003f3d000 */
[-C--:B---3--:R-:W-:Y:S01]  /*172f0*/  FMUL.FTZ R13, R70, R67.reuse ;  /* 0x00000043460d7220 */ /* 0x088fe20000410000 */
[----:B0-----:R-:W-:Y:S02]  /*17300*/  FMUL.FTZ R32, R32, R67 ;  /* 0x0000004320207220 */ /* 0x001fe40000410000 */
[----:B------:R-:W-:Y:S02]  /*17310*/  FSEL R7, R70, RZ, P1 ;  /* 0x000000ff46077208 */ /* 0x000fe40000800000 */
[----:B------:R-:W-:-:S03]  /*17320*/  FSEL R6, R13, RZ, P1 ;  /* 0x000000ff0d067208 */ /* 0x000fc60000800000 */
[----:B------:R-:W-:Y:S02]  /*17330*/  FADD.FTZ R4, R4, -R7 ;  /* 0x8000000704047221 */ /* 0x000fe40000010000 */
        /* <DEDUP_REMOVED lines=24> */
[----:B------:R-:W-:Y:S01]  /*174c0*/  FSEL R6, R32, RZ, P2 ;  /* 0x000000ff20067208 */ /* 0x000fe20001000000 */
[----:B------:R-:W-:Y:S01]  /*174d0*/  FMUL.FTZ R13, R67, R34 ;  /* 0x00000022430d7220 */ /* 0x000fe20000410000 */
[----:B------:R-:W-:-:S03]  /*174e0*/  FMUL.FTZ R4, R4, R67 ;  /* 0x0000004304047220 */ /* 0x000fc60000410000 */
[-CC-:B------:R-:W-:Y:S01]  /*174f0*/  FFMA.FTZ R36, R58, R67.reuse, -R6.reuse ;  /* 0x000000433a247223 */ /* 0x180fe20000010806 */
[-CC-:B------:R-:W-:Y:S01]  /*17500*/  FFMA.FTZ R153, R64, R67.reuse, -R6.reuse ;  /* 0x0000004340997223 */ /* 0x180fe20000010806 */
[----:B------:R-:W-:Y:S01]  /*17510*/  MUFU.EX2 R152, R152 ;  /* 0x0000009800987308 */ /* 0x000fe20000000800 */
[----:B------:R-:W-:-:S07]  /*17520*/  FFMA.FTZ R34, R57, R67, -R6 ;  /* 0x0000004339227223 */ /* 0x000fce0000010806 */
[----:B------:R-:W4:Y:S01]  /*17530*/  MUFU.EX2 R7, R4 ;  /* 0x0000000400077308 */ /* 0x000f220000000800 */
[----:B------:R-:W-:-:S07]  /*17540*/  FFMA.FTZ R155, R63, R67, -R6 ;  /* 0x000000433f9b7223 */ /* 0x000fce0000010806 */
[----:B------:R-:W-:Y:S08]  /*17550*/  MUFU.EX2 R13, R13 ;  /* 0x0000000d000d7308 */ /* 0x000ff00000000800 */
[----:B------:R-:W5:Y:S01]  /*17560*/  MUFU.EX2 R36, R36 ;  /* 0x0000002400247308 */ /* 0x000f620000000800 */
[----:B------:R-:W-:-:S07]  /*17570*/  FFMA.FTZ R32, R59, R67, -R6 ;  /* 0x000000433b207223 */ /* 0x000fce0000010806 */
[----:B------:R-:W0:Y:S08]  /*17580*/  MUFU.EX2 R37, R37 ;  /* 0x0000002500257308 */ /* 0x000e300000000800 */
[----:B------:R-:W1:Y:S01]  /*17590*/  MUFU.EX2 R153, R153 ;  /* 0x0000009900997308 */ /* 0x000e620000000800 */
[----:B------:R-:W-:-:S07]  /*175a0*/  FFMA.FTZ R157, R62, R67, -R6 ;  /* 0x000000433e9d7223 */ /* 0x000fce0000010806 */
[----:B------:R-:W2:Y:S08]  /*175b0*/  MUFU.EX2 R35, R35 ;  /* 0x0000002300237308 */ /* 0x000eb00000000800 */
[----:B------:R-:W3:Y:S01]  /*175c0*/  MUFU.EX2 R34, R34 ;  /* 0x0000002200227308 */ /* 0x000ee20000000800 */
[----:B----4-:R-:W-:Y:S01]  /*175d0*/  FFMA.FTZ R12, R7, R69, R152 ;  /* 0x00000045070c7223 */ /* 0x010fe20000010098 */
[----:B-----5:R-:W-:-:S06]  /*175e0*/  FFMA.FTZ R68, R13, R68, R36 ;  /* 0x000000440d447223 */ /* 0x020fcc0000010024 */
[----:B------:R-:W4:Y:S01]  /*175f0*/  MUFU.EX2 R154, R154 ;  /* 0x0000009a009a7308 */ /* 0x000f220000000800 */
        /* <DEDUP_REMOVED lines=8> */
[----:B---3--:R-:W-:-:S06]  /*17680*/  FADD.FTZ R4, R34, R11 ;  /* 0x0000000b22047221 */ /* 0x008fcc0000010000 */
[----:B------:R-:W2:Y:S01]  /*17690*/  MUFU.EX2 R156, R156 ;  /* 0x0000009c009c7308 */ /* 0x000ea20000000800 */
[----:B------:R-:W-:-:S07]  /*176a0*/  FFMA.FTZ R28, R28, R67, -R6 ;  /* 0x000000431c1c7223 */ /* 0x000fce0000010806 */
[----:B------:R-:W3:Y:S01]  /*176b0*/  MUFU.EX2 R157, R157 ;  /* 0x0000009d009d7308 */ /* 0x000ee20000000800 */
[----:B----4-:R-:W-:Y:S01]  /*176c0*/  FADD.FTZ R12, R154, R21 ;  /* 0x000000159a0c7221 */ /* 0x010fe20000010000 */
[----:B-----5:R-:W-:-:S06]  /*176d0*/  FADD.FTZ R11, R155, R4 ;  /* 0x000000049b0b7221 */ /* 0x020fcc0000010000 */
        /* <DEDUP_REMOVED lines=43> */
[----:B------:R-:W-:Y:S01]  /*17990*/  FFMA.FTZ R21, R8, R67, -R6 ;  /* 0x0000004308157223 */ /* 0x000fe20000010806 */
[----:B----4-:R-:W-:-:S06]  /*179a0*/  FADD.FTZ R4, R230, R11 ;  /* 0x0000000be6047221 */ /* 0x010fcc0000010000 */
[----:B------:R-:W4:Y:S01]  /*179b0*/  MUFU.EX2 R227, R227 ;  /* 0x000000e300e37308 */ /* 0x000f220000000800 */
[----:B-----5:R-:W-:Y:S01]  /*179c0*/  FADD.FTZ R8, R228, R25 ;  /* 0x00000019e4087221 */ /* 0x020fe20000010000 */
[----:B------:R-:W-:-:S06]  /*179d0*/  FFMA.FTZ R167, R45, R67, -R6 ;  /* 0x000000432da77223 */ /* 0x000fcc0000010806 */
        /* <DEDUP_REMOVED lines=10> */
[----:B----4-:R-:W-:Y:S01]  /*17a80*/  FADD.FTZ R4, R227, R4 ;  /* 0x00000004e3047221 */ /* 0x010fe20000010000 */
[----:B-----5:R-:W-:-:S06]  /*17a90*/  FADD.FTZ R8, R225, R8 ;  /* 0x00000008e1087221 */ /* 0x020fcc0000010000 */
[----:B------:R-:W4:Y:S01]  /*17aa0*/  MUFU.EX2 R170, R170 ;  /* 0x000000aa00aa7308 */ /* 0x000f220000000800 */
[----:B------:R-:W-:-:S07]  /*17ab0*/  FFMA.FTZ R164, R53, R67, -R6 ;  /* 0x0000004335a47223 */ /* 0x000fce0000010806 */
[----:B------:R-:W5:Y:S01]  /*17ac0*/  MUFU.EX2 R167, R167 ;  /* 0x000000a700a77308 */ /* 0x000f620000000800 */
[----:B------:R-:W-:Y:S01]  /*17ad0*/  FFMA.FTZ R11, R9, R67, -R6 ;  /* 0x00000043090b7223 */ /* 0x000fe20000010806 */
[----:B0-----:R-:W-:Y:S01]  /*17ae0*/  FADD.FTZ R9, R173, R4 ;  /* 0x00000004ad097221 */ /* 0x001fe20000010000 */
[----:B-1----:R-:W-:-:S05]  /*17af0*/  FADD.FTZ R25, R171, R8 ;  /* 0x00000008ab197221 */ /* 0x002fca0000010000 */
[----:B------:R-:W0:Y:S08]  /*17b00*/  MUFU.EX2 R169, R169 ;  /* 0x000000a900a97308 */ /* 0x000e300000000800 */
        /* <DEDUP_REMOVED lines=8> */
[----:B------:R-:W4:Y:S08]  /*17b90*/  MUFU.EX2 R166, R166 ;  /* 0x000000a600a67308 */ /* 0x000f300000000800 */
[----:B------:R-:W5:Y:S01]  /*17ba0*/  MUFU.EX2 R164, R164 ;  /* 0x000000a400a47308 */ /* 0x000f620000000800 */
[----:B0-----:R-:W-:Y:S01]  /*17bb0*/  FADD.FTZ R6, R169, R6 ;  /* 0x00000006a9067221 */ /* 0x001fe20000010000 */
[----:B-1----:R-:W-:-:S06]  /*17bc0*/  FADD.FTZ R4, R168, R9 ;  /* 0x00000009a8047221 */ /* 0x002fcc0000010000 */
[----:B------:R-:W0:Y:S08]  /*17bd0*/  MUFU.EX2 R19, R19 ;  /* 0x0000001300137308 */ /* 0x000e300000000800 */
[----:B------:R-:W1:Y:S01]  /*17be0*/  MUFU.EX2 R11, R11 ;  /* 0x0000000b000b7308 */ /* 0x000e620000000800 */
[----:B--2---:R-:W-:Y:S01]  /*17bf0*/  FADD.FTZ R9, R165, R6 ;  /* 0x00000006a5097221 */ /* 0x004fe20000010000 */
[----:B---3--:R-:W-:-:S06]  /*17c00*/  FADD.FTZ R25, R21, R4 ;  /* 0x0000000415197221 */ /* 0x008fcc0000010000 */
[----:B------:R-:W2:Y:S08]  /*17c10*/  MUFU.EX2 R20, R20 ;  /* 0x0000001400147308 */ /* 0x000eb00000000800 */
[----:B------:R-:W3:Y:S01]  /*17c20*/  MUFU.EX2 R18, R18 ;  /* 0x0000001200127308 */ /* 0x000ee20000000800 */
[----:B----4-:R-:W-:Y:S01]  /*17c30*/  FADD.FTZ R6, R166, R9 ;  /* 0x00000009a6067221 */ /* 0x010fe20000010000 */
[----:B-----5:R-:W-:Y:S01]  /*17c40*/  FADD.FTZ R8, R164, R25 ;  /* 0x00000019a4087221 */ /* 0x020fe20000010000 */
        /* <DEDUP_REMOVED lines=8> */
[----:B---3--:R-:W-:-:S03]  /*17cd0*/  FADD.FTZ R27, R18, R27 ;  /* 0x0000001b121b7221 */ /* 0x008fc60000010000 */
[----:B------:R0:W-:Y:S04]  /*17ce0*/  ST.E desc[UR40][R16.64+0x240], R25 ;  /* 0x0002401910007985 */ /* 0x0001e8000c101928 */
[----:B------:R1:W-:Y:S04]  /*17cf0*/  ST.E desc[UR40][R16.64+0x244], R27 ;  /* 0x0002441b10007985 */ /* 0x0003e8000c101928 */
[----:B------:R-:W2:Y:S02]  /*17d00*/  LD.E R6, desc[UR40][R8.64] ;  /* 0x0000002808067980 */ /* 0x000ea4000c101900 */
[----:B--2---:R-:W-:-:S05]  /*17d10*/  FMUL.FTZ R39, R7, R6 ;  /* 0x0000000607277220 */ /* 0x004fca0000410000 */
[----:B------:R2:W-:Y:S04]  /*17d20*/  ST.E desc[UR40][R8.64], R39 ;  /* 0x0000002708007985 */ /* 0x0005e8000c101928 */
[----:B------:R-:W3:Y:S04]  /*17d30*/  LD.E R41, desc[UR40][R16.64+0x464] ;  /* 0x0004642810297980 */ /* 0x000ee8000c101900 */
[----:B------:R-:W0:Y:S04]  /*17d40*/  LD.E R100, desc[UR40][R16.64+0x284] ;  /* 0x0002842810647980 */ /* 0x000e28000c101900 */
[----:B------:R-:W4:Y:S04]  /*17d50*/  LD.E R98, desc[UR40][R16.64+0x280] ;  /* 0x0002802810627980 */ /* 0x000f28000c101900 */
[----:B------:R-:W1:Y:S04]  /*17d60*/  LD.E R102, desc[UR40][R16.64+0x290] ;  /* 0x0002902810667980 */ /* 0x000e68000c101900 */
        /* <DEDUP_REMOVED lines=58> */
[C---:B---3--:R-:W-:Y:S01]  /*18110*/  FMUL.FTZ R47, R7.reuse, R41 ;  /* 0x00000029072f7220 */ /* 0x048fe20000410000 */
[----:B0-----:R-:W-:-:S04]  /*18120*/  FMUL.FTZ R25, R7, R100 ;  /* 0x0000006407197220 */ /* 0x001fc80000410000 */
[----:B------:R-:W-:Y:S01]  /*18130*/  ST.E desc[UR40][R16.64+0x464], R47 ;  /* 0x0004642f10007985 */ /* 0x000fe2000c101928 */
[----:B----4-:R-:W-:-:S03]  /*18140*/  FMUL.FTZ R5, R7, R98 ;  /* 0x0000006207057220 */ /* 0x010fc60000410000 */
[----:B------:R0:W-:Y:S01]  /*18150*/  ST.E desc[UR40][R16.64+0x284], R25 ;  /* 0x0002841910007985 */ /* 0x0001e2000c101928 */
[C---:B-1----:R-:W-:Y:S01]  /*18160*/  FMUL.FTZ R27, R7.reuse, R102 ;  /* 0x00000066071b7220 */ /* 0x042fe20000410000 */
[C---:B--2---:R-:W-:Y:S01]  /*18170*/  FMUL.FTZ R39, R7.reuse, R104 ;  /* 0x0000006807277220 */ /* 0x044fe20000410000 */
[C---:B-----5:R-:W-:Y:S01]  /*18180*/  FMUL.FTZ R41, R7.reuse, R106 ;  /* 0x0000006a07297220 */ /* 0x060fe20000410000 */
[C---:B------:R-:W-:Y:S01]  /*18190*/  FMUL.FTZ R43, R7.reuse, R108 ;  /* 0x0000006c072b7220 */ /* 0x040fe20000410000 */
[C---:B------:R-:W-:Y:S01]  /*181a0*/  FMUL.FTZ R45, R7.reuse, R110 ;  /* 0x0000006e072d7220 */ /* 0x040fe20000410000 */
[C---:B0-----:R-:W-:Y:S01]  /*181b0*/  FMUL.FTZ R25, R7.reuse, R114 ;  /* 0x0000007207197220 */ /* 0x041fe20000410000 */
[C---:B------:R-:W-:Y:S01]  /*181c0*/  FMUL.FTZ R47, R7.reuse, R116 ;  /* 0x00000074072f7220 */ /* 0x040fe20000410000 */
[C---:B------:R-:W-:Y:S01]  /*181d0*/  FMUL.FTZ R49, R7.reuse, R118 ;  /* 0x0000007607317220 */ /* 0x040fe20000410000 */
        /* <DEDUP_REMOVED lines=16> */
[C---:B--2---:R-:W-:Y:S01]  /*182e0*/  FMUL.FTZ R25, R7.reuse, R134 ;  /* 0x0000008607197220 */ /* 0x044fe20000410000 */
[C---:B---3--:R-:W-:Y:S01]  /*182f0*/  FMUL.FTZ R47, R7.reuse, R136 ;  /* 0x00000088072f7220 */ /* 0x048fe20000410000 */
[C---:B0-----:R-:W-:Y:S01]  /*18300*/  FMUL.FTZ R49, R7.reuse, R138 ;  /* 0x0000008a07317220 */ /* 0x041fe20000410000 */
        /* <DEDUP_REMOVED lines=81> */
[----:B------:R-:W-:-:S04]  /*18820*/  LOP3.LUT R6, R4, 0x8, RZ, 0xfc, !PT ;  /* 0x0000000804067812 */ /* 0x000fc800078efcff */
[----:B------:R0:W-:Y:S04]  /*18830*/  ST.E desc[UR40][R16.64+0x460], R7 ;  /* 0x0004600710007985 */ /* 0x0001e8000c101928 */
[----:B------:R1:W-:Y:S04]  /*18840*/  ST.E desc[UR40][R16.64+0x3f4], R5 ;  /* 0x0003f40510007985 */ /* 0x0003e8000c101928 */
[----:B------:R-:W-:Y:S01]  /*18850*/  ST.E desc[UR40][R16.64+0x414], R51 ;  /* 0x0004143310007985 */ /* 0x000fe2000c101928 */
[----:B0-----:R-:W-:-:S03]  /*18860*/  IMAD.MOV.U32 R7, RZ, RZ, R9 ;  /* 0x000000ffff077224 */ /* 0x001fc600078e0009 */
[----:B------:R0:W-:Y:S04]  /*18870*/  ST.E desc[UR40][R16.64+0x420], R27 ;  /* 0x0004201b10007985 */ /* 0x0001e8000c101928 */
[----:B------:R-:W-:Y:S04]  /*18880*/  ST.E desc[UR40][R16.64+0x424], R39 ;  /* 0x0004242710007985 */ /* 0x000fe8000c101928 */
        /* <DEDUP_REMOVED lines=8> */
[----:B-1----:R-:W-:-:S02]  /*18910*/  IMAD.MOV.U32 R5, RZ, RZ, R9 ;  /* 0x000000ffff057224 */ /* 0x002fc400078e0009 */
[----:B0-----:R-:W-:-:S05]  /*18920*/  FMUL.FTZ R27, R13, R12 ;  /* 0x0000000c0d1b7220 */ /* 0x001fca0000410000 */
[----:B------:R-:W-:Y:S04]  /*18930*/  ST.E desc[UR40][R6.64], R27 ;  /* 0x0000001b06007985 */ /* 0x000fe8000c101928 */
[----:B------:R-:W2:Y:S02]  /*18940*/  LD.E R12, desc[UR40][R4.64] ;  /* 0x00000028040c7980 */ /* 0x000ea4000c101900 */
[----:B--2---:R-:W-:-:S05]  /*18950*/  FMUL.FTZ R25, R13, R12 ;  /* 0x0000000c0d197220 */ /* 0x004fca0000410000 */
[----:B------:R0:W-:Y:S04]  /*18960*/  ST.E desc[UR40][R4.64], R25 ;  /* 0x0000001904007985 */ /* 0x0001e8000c101928 */
[----:B------:R-:W3:Y:S04]  /*18970*/  LD.E R39, desc[UR40][R16.64+0x46c] ;  /* 0x00046c2810277980 */ /* 0x000ee8000c101900 */
[----:B------:R-:W0:Y:S04]  /*18980*/  LD.E R104, desc[UR40][R16.64+0x288] ;  /* 0x0002882810687980 */ /* 0x000e28000c101900 */
[----:B------:R-:W2:Y:S04]  /*18990*/  LD.E R106, desc[UR40][R16.64+0x28c] ;  /* 0x00028c28106a7980 */ /* 0x000ea8000c101900 */
        /* <DEDUP_REMOVED lines=60> */
[C---:B0-----:R-:W-:Y:S01]  /*18d60*/  FMUL.FTZ R25, R13.reuse, R104 ;  /* 0x000000680d197220 */ /* 0x041fe20000410000 */
[----:B--2---:R-:W-:-:S03]  /*18d70*/  FMUL.FTZ R27, R13, R106 ;  /* 0x0000006a0d1b7220 */ /* 0x004fc60000410000 */
[----:B------:R-:W-:Y:S01]  /*18d80*/  ST.E desc[UR40][R16.64+0x46c], R49 ;  /* 0x00046c3110007985 */ /* 0x000fe2000c101928 */
[----:B----4-:R-:W-:-:S03]  /*18d90*/  FMUL.FTZ R39, R13, R108 ;  /* 0x0000006c0d277220 */ /* 0x010fc60000410000 */
[----:B------:R0:W-:Y:S01]  /*18da0*/  ST.E desc[UR40][R16.64+0x288], R25 ;  /* 0x0002881910007985 */ /* 0x0001e2000c101928 */
[----:B-----5:R-:W-:-:S03]  /*18db0*/  FMUL.FTZ R41, R13, R110 ;  /* 0x0000006e0d297220 */ /* 0x020fc60000410000 */
[----:B------:R1:W-:Y:S01]  /*18dc0*/  ST.E desc[UR40][R16.64+0x28c], R27 ;  /* 0x00028c1b10007985 */ /* 0x0003e2000c101928 */
[C---:B------:R-:W-:Y:S01]  /*18dd0*/  FMUL.FTZ R43, R13.reuse, R112 ;  /* 0x000000700d2b7220 */ /* 0x040fe20000410000 */
[C---:B------:R-:W-:Y:S01]  /*18de0*/  FMUL.FTZ R45, R13.reuse, R114 ;  /* 0x000000720d2d7220 */ /* 0x040fe20000410000 */
[C---:B------:R-:W-:Y:S01]  /*18df0*/  FMUL.FTZ R47, R13.reuse, R116 ;  /* 0x000000740d2f7220 */ /* 0x040fe20000410000 */
[C---:B0-----:R-:W-:Y:S01]  /*18e00*/  FMUL.FTZ R25, R13.reuse, R118 ;  /* 0x000000760d197220 */ /* 0x041fe20000410000 */
[C---:B-1----:R-:W-:Y:S01]  /*18e10*/  FMUL.FTZ R27, R13.reuse, R120 ;  /* 0x000000780d1b7220 */ /* 0x042fe20000410000 */
[C---:B------:R-:W-:Y:S01]  /*18e20*/  FMUL.FTZ R49, R13.reuse, R122 ;  /* 0x0000007a0d317220 */ /* 0x040fe20000410000 */
[----:B------:R0:W-:Y:S01]  /*18e30*/  ST.E desc[UR40][R16.64+0x298], R39 ;  /* 0x0002982710007985 */ /* 0x0001e2000c101928 */
[----:B------:R-:W-:-:S03]  /*18e40*/  FMUL.FTZ R51, R13, R124 ;  /* 0x0000007c0d337220 */ /* 0x000fc60000410000 */
        /* <DEDUP_REMOVED lines=97> */
[----:B------:R-:W-:Y:S01]  /*19460*/  VIADD R26, R93, 0x8 ;  /* 0x000000085d1a7836 */ /* 0x000fe20000000000 */
        /* <DEDUP_REMOVED lines=8> */
[----:B------:R3:W-:Y:S04]  /*194f0*/  ST.E desc[UR40][R16.64+0x458], R27 ;  /* 0x0004581b10007985 */ /* 0x0007e8000c101928 */
[----:B------:R4:W-:Y:S04]  /*19500*/  ST.E desc[UR40][R16.64+0x45c], R47 ;  /* 0x00045c2f10007985 */ /* 0x0009e8000c101928 */
[----:B------:R-:W-:Y:S01]  /*19510*/  ST.E desc[UR40][R16.64+0x468], R49 ;  /* 0x0004683110007985 */ /* 0x000fe2000c101928 */
[----:B------:R5:W-:Y:S06]  /*19520*/  BAR.SYNC.DEFER_BLOCKING R26, 0x100 ;  /* 0x0004001a0000751d */ /* 0x000bec0000010000 */
[----:B0-----:R-:W2:Y:S04]  /*19530*/  LD.E R39, desc[UR40][R16.64+0x270] ;  /* 0x0002702810277980 */ /* 0x001ea8000c101900 */
[----:B------:R-:W5:Y:S04]  /*19540*/  LD.E R24, desc[UR40][R2.64] ;  /* 0x0000002802187980 */ /* 0x000f68000c101900 */
[----:B------:R-:W5:Y:S04]  /*19550*/  LD.E.64 R12, desc[UR40][R16.64+0xa8] ;  /* 0x0000a828100c7980 */ /* 0x000f68000c101b00 */
[----:B--2---:R0:W-:Y:S04]  /*19560*/  ST.E desc[UR40][R16.64+0x270], R39 ;  /* 0x0002702710007985 */ /* 0x0041e8000c101928 */
[----:B-1----:R-:W2:Y:S04]  /*19570*/  LD.E R41, desc[UR40][R8.64] ;  /* 0x0000002808297980 */ /* 0x002ea8000c101900 */
[----:B--2---:R1:W-:Y:S04]  /*19580*/  ST.E desc[UR40][R8.64], R41 ;  /* 0x0000002908007985 */ /* 0x0043e8000c101928 */
[----:B------:R-:W2:Y:S04]  /*19590*/  LD.E R25, desc[UR40][R6.64] ;  /* 0x0000002806197980 */ /* 0x000ea8000c101900 */
[----:B--2---:R2:W-:Y:S04]  /*195a0*/  ST.E desc[UR40][R6.64], R25 ;  /* 0x0000001906007985 */ /* 0x0045e8000c101928 */
[----:B---3--:R-:W3:Y:S04]  /*195b0*/  LD.E R27, desc[UR40][R4.64] ;  /* 0x00000028041b7980 */ /* 0x008ee8000c101900 */
[----:B---3--:R3:W-:Y:S04]  /*195c0*/  ST.E desc[UR40][R4.64], R27 ;  /* 0x0000001b04007985 */ /* 0x0087e8000c101928 */
[----:B------:R-:W3:Y:S04]  /*195d0*/  LD.E R43, desc[UR40][R16.64+0x280] ;  /* 0x00028028102b7980 */ /* 0x000ee8000c101900 */
[----:B------:R-:W3:Y:S04]  /*195e0*/  LD.E R45, desc[UR40][R16.64+0x284] ;  /* 0x00028428102d7980 */ /* 0x000ee8000c101900 */
[----:B----4-:R-:W4:Y:S04]  /*195f0*/  LD.E R47, desc[UR40][R16.64+0x288] ;  /* 0x00028828102f7980 */ /* 0x010f28000c101900 */
[----:B0-----:R-:W4:Y:S04]  /*19600*/  LD.E R39, desc[UR40][R16.64+0x28c] ;  /* 0x00028c2810277980 */ /* 0x001f28000c101900 */
[----:B------:R-:W4:Y:S04]  /*19610*/  LD.E R49, desc[UR40][R16.64+0x290] ;  /* 0x0002902810317980 */ /* 0x000f28000c101900 */
[----:B------:R-:W4:Y:S04]  /*19620*/  LD.E R51, desc[UR40][R16.64+0x294] ;  /* 0x0002942810337980 */ /* 0x000f28000c101900 */
[----:B-1----:R-:W4:Y:S04]  /*19630*/  LD.E R41, desc[UR40][R16.64+0x298] ;  /* 0x0002982810297980 */ /* 0x002f28000c101900 */
        /* <DEDUP_REMOVED lines=9> */
[----:B--2---:R-:W2:Y:S04]  /*196d0*/  LD.E R25, desc[UR40][R16.64+0x2c0] ;  /* 0x0002c02810197980 */ /* 0x004ea8000c101900 */
[----:B-----5:R-:W5:Y:S04]  /*196e0*/  LD.E R26, desc[UR40][R16.64+0x2c4] ;  /* 0x0002c428101a7980 */ /* 0x020f68000c101900 */
        /* <DEDUP_REMOVED lines=57> */
[----:B------:R-:W-:Y:S04]  /*19a80*/  ST.E desc[UR40][R16.64+0x280], R43 ;  /* 0x0002802b10007985 */ /* 0x000fe8000c101928 */
[----:B------:R-:W-:Y:S04]  /*19a90*/  ST.E desc[UR40][R16.64+0x284], R45 ;  /* 0x0002842d10007985 */ /* 0x000fe8000c101928 */
[----:B----4-:R-:W-:Y:S04]  /*19aa0*/  ST.E desc[UR40][R16.64+0x288], R47 ;  /* 0x0002882f10007985 */ /* 0x010fe8000c101928 */
        /* <DEDUP_REMOVED lines=13> */
[----:B0-----:R-:W3:Y:S04]  /*19b80*/  LD.E R39, desc[UR40][R16.64+0x2d0] ;  /* 0x0002d02810277980 */ /* 0x001ee8000c101900 */
[----:B-1----:R-:W3:Y:S04]  /*19b90*/  LD.E R41, desc[UR40][R16.64+0x2d8] ;  /* 0x0002d82810297980 */ /* 0x002ee8000c101900 */
[----:B------:R-:W3:Y:S04]  /*19ba0*/  LD.E R43, desc[UR40][R16.64+0x2e0] ;  /* 0x0002e028102b7980 */ /* 0x000ee8000c101900 */
[----:B------:R-:W3:Y:S04]  /*19bb0*/  LD.E R45, desc[UR40][R16.64+0x2e8] ;  /* 0x0002e828102d7980 */ /* 0x000ee8000c101900 */
[----:B------:R-:W3:Y:S04]  /*19bc0*/  LD.E R47, desc[UR40][R16.64+0x2f0] ;  /* 0x0002f028102f7980 */ /* 0x000ee8000c101900 */
[----:B------:R-:W3:Y:S04]  /*19bd0*/  LD.E R49, desc[UR40][R16.64+0x2f8] ;  /* 0x0002f82810317980 */ /* 0x000ee8000c101900 */
[----:B------:R-:W3:Y:S04]  /*19be0*/  LD.E R51, desc[UR40][R16.64+0x300] ;  /* 0x0003002810337980 */ /* 0x000ee8000c101900 */
[----:B----4-:R-:W4:Y:S04]  /*19bf0*/  LD.E R53, desc[UR40][R16.64+0x308] ;  /* 0x0003082810357980 */ /* 0x010f28000c101900 */
[----:B------:R-:W4:Y:S04]  /*19c00*/  LD.E R55, desc[UR40][R16.64+0x310] ;  /* 0x0003102810377980 */ /* 0x000f28000c101900 */
[----:B------:R-:W4:Y:S04]  /*19c10*/  LD.E R57, desc[UR40][R16.64+0x318] ;  /* 0x0003182810397980 */ /* 0x000f28000c101900 */
[----:B--2---:R-:W2:Y:S04]  /*19c20*/  LD.E R59, desc[UR40][R16.64+0x320] ;  /* 0x00032028103b7980 */ /* 0x004ea8000c101900 */
[----:B------:R-:W2:Y:S04]  /*19c30*/  LD.E R61, desc[UR40][R16.64+0x328] ;  /* 0x00032828103d7980 */ /* 0x000ea8000c101900 */
[----:B------:R-:W2:Y:S04]  /*19c40*/  LD.E R63, desc[UR40][R16.64+0x330] ;  /* 0x00033028103f7980 */ /* 0x000ea8000c101900 */
        /* <DEDUP_REMOVED lines=37> */
[----:B------:R-:W-:Y:S04]  /*19ea0*/  ST.E desc[UR40][R16.64+0x2c4], R26 ;  /* 0x0002c41a10007985 */ /* 0x000fe8000c101928 */
[----:B---3--:R1:W-:Y:S04]  /*19eb0*/  ST.E desc[UR40][R16.64+0x2c8], R27 ;  /* 0x0002c81b10007985 */ /* 0x0083e8000c101928 */
        /* <DEDUP_REMOVED lines=30> */
[----:B----4-:R4:W-:Y:S04]  /*1a0a0*/  ST.E desc[UR40][R16.64+0x308], R53 ;  /* 0x0003083510007985 */ /* 0x0109e8000c101928 */
[----:B------:R4:W-:Y:S04]  /*1a0b0*/  ST.E desc[UR40][R16.64+0x310], R55 ;  /* 0x0003103710007985 */ /* 0x0009e8000c101928 */
[----:B------:R4:W-:Y:S04]  /*1a0c0*/  ST.E desc[UR40][R16.64+0x318], R57 ;  /* 0x0003183910007985 */ /* 0x0009e8000c101928 */
[----:B--2---:R2:W-:Y:S04]  /*1a0d0*/  ST.E desc[UR40][R16.64+0x320], R59 ;  /* 0x0003203b10007985 */ /* 0x0045e8000c101928 */
[----:B------:R2:W-:Y:S04]  /*1a0e0*/  ST.E desc[UR40][R16.64+0x328], R61 ;  /* 0x0003283d10007985 */ /* 0x0005e8000c101928 */
[----:B------:R2:W-:Y:S04]  /*1a0f0*/  ST.E desc[UR40][R16.64+0x330], R63 ;  /* 0x0003303f10007985 */ /* 0x0005e8000c101928 */
        /* <DEDUP_REMOVED lines=69> */
[----:B0-----:R-:W5:Y:S01]  /*1a550*/  LDL R25, [R1+0x88] ;  /* 0x0000880001197983 */ /* 0x001f620000100800 */
[----:B------:R-:W-:-:S02]  /*1a560*/  IMAD R12, R24, 0xc00, R12 ;  /* 0x00000c00180c7824 */ /* 0x000fc400078e020c */
[----:B-1----:R-:W-:Y:S01]  /*1a570*/  IMAD.MOV.U32 R27, RZ, RZ, R13 ;  /* 0x000000ffff1b7224 */ /* 0x002fe200078e000d */
[----:B------:R-:W-:Y:S01]  /*1a580*/  F2FP.BF16.F32.PACK_AB R152, R37, R152 ;  /* 0x000000982598723e */ /* 0x000fe200000010ff */
[C---:B------:R-:W-:Y:S01]  /*1a590*/  VIADD R24, R12.reuse, 0x80 ;  /* 0x000000800c187836 */ /* 0x040fe20000000000 */
[----:B------:R-:W-:Y:S01]  /*1a5a0*/  F2FP.BF16.F32.PACK_AB R153, R153, R36 ;  /* 0x000000249999723e */ /* 0x000fe200000010ff */
[----:B------:R-:W-:Y:S01]  /*1a5b0*/  VIADD R26, R12, 0x100 ;  /* 0x000001000c1a7836 */ /* 0x000fe20000000000 */
[----:B------:R-:W-:Y:S01]  /*1a5c0*/  R2UR UR15, R27 ;  /* 0x000000001b0f72ca */ /* 0x000fe200000e0000 */
[----:B------:R-:W5:Y:S01]  /*1a5d0*/  LD.E R36, desc[UR40][R16.64+0x2a0] ;  /* 0x0002a02810247980 */ /* 0x000f62000c101900 */
[----:B------:R-:W-:Y:S02]  /*1a5e0*/  R2UR UR10, R24 ;  /* 0x00000000180a72ca */ /* 0x000fe400000e0000 */
[----:B------:R-:W-:Y:S01]  /*1a5f0*/  R2UR UR14, R26 ;  /* 0x000000001a0e72ca */ /* 0x000fe200000e0000 */
[----:B------:R-:W5:Y:S01]  /*1a600*/  LD.E R24, desc[UR40][R16.64+0x270] ;  /* 0x0002702810187980 */ /* 0x000f62000c101900 */
[----:B------:R-:W-:-:S02]  /*1a610*/  F2FP.BF16.F32.PACK_AB R154, R154, R35 ;  /* 0x000000239a9a723e */ /* 0x000fc400000010ff */
[----:B------:R-:W-:Y:S01]  /*1a620*/  F2FP.BF16.F32.PACK_AB R155, R155, R34 ;  /* 0x000000229b9b723e */ /* 0x000fe200000010ff */
[----:B------:R-:W5:Y:S01]  /*1a630*/  LD.E R35, desc[UR40][R16.64+0x29c] ;  /* 0x00029c2810237980 */ /* 0x000f62000c101900 */
[----:B------:R-:W-:Y:S02]  /*1a640*/  F2FP.BF16.F32.PACK_AB R156, R156, R33 ;  /* 0x000000219c9c723e */ /* 0x000fe400000010ff */
[----:B------:R-:W-:Y:S01]  /*1a650*/  F2FP.BF16.F32.PACK_AB R157, R157, R32 ;  /* 0x000000209d9d723e */ /* 0x000fe200000010ff */
[----:B------:R-:W5:Y:S01]  /*1a660*/  LD.E R33, desc[UR40][R16.64+0x294] ;  /* 0x0002942810217980 */ /* 0x000f62000c101900 */
[----:B------:R-:W-:Y:S02]  /*1a670*/  F2FP.BF16.F32.PACK_AB R158, R158, R31 ;  /* 0x0000001f9e9e723e */ /* 0x000fe400000010ff */
[----:B------:R-:W-:Y:S01]  /*1a680*/  F2FP.BF16.F32.PACK_AB R159, R159, R30 ;  /* 0x0000001e9f9f723e */ /* 0x000fe200000010ff */
[----:B------:R-:W5:Y:S01]  /*1a690*/  LD.E R31, desc[UR40][R16.64+0x28c] ;  /* 0x00028c28101f7980 */ /* 0x000f62000c101900 */
[----:B------:R-:W-:-:S02]  /*1a6a0*/  F2FP.BF16.F32.PACK_AB R160, R160, R29 ;  /* 0x0000001da0a0723e */ /* 0x000fc400000010ff */
[----:B------:R-:W-:Y:S01]  /*1a6b0*/  F2FP.BF16.F32.PACK_AB R161, R161, R28 ;  /* 0x0000001ca1a1723e */ /* 0x000fe200000010ff */
[----:B------:R-:W5:Y:S04]  /*1a6c0*/  LD.E R29, desc[UR40][R16.64+0x284] ;  /* 0x00028428101d7980 */ /* 0x000f68000c101900 */
[----:B------:R-:W5:Y:S04]  /*1a6d0*/  LD.E R28, desc[UR40][R16.64+0x280] ;  /* 0x00028028101c7980 */ /* 0x000f68000c101900 */
[----:B------:R-:W5:Y:S04]  /*1a6e0*/  LD.E R30, desc[UR40][R16.64+0x288] ;  /* 0x00028828101e7980 */ /* 0x000f68000c101900 */
[----:B------:R-:W5:Y:S04]  /*1a6f0*/  LD.E R32, desc[UR40][R16.64+0x290] ;  /* 0x0002902810207980 */ /* 0x000f68000c101900 */
[----:B------:R-:W5:Y:S04]  /*1a700*/  LD.E R34, desc[UR40][R16.64+0x298] ;  /* 0x0002982810227980 */ /* 0x000f68000c101900 */
        /* <DEDUP_REMOVED lines=16> */
[----:B----4-:R-:W3:Y:S04]  /*1a810*/  LD.E R53, desc[UR40][R16.64+0x2e4] ;  /* 0x0002e42810357980 */ /* 0x010ee8000c101900 */
[----:B------:R-:W3:Y:S04]  /*1a820*/  LD.E R54, desc[UR40][R16.64+0x2e8] ;  /* 0x0002e82810367980 */ /* 0x000ee8000c101900 */
[----:B------:R-:W3:Y:S04]  /*1a830*/  LD.E R55, desc[UR40][R16.64+0x2ec] ;  /* 0x0002ec2810377980 */ /* 0x000ee8000c101900 */
[----:B------:R-:W3:Y:S04]  /*1a840*/  LD.E R56, desc[UR40][R16.64+0x2f0] ;  /* 0x0002f02810387980 */ /* 0x000ee8000c101900 */
[----:B------:R-:W3:Y:S04]  /*1a850*/  LD.E R57, desc[UR40][R16.64+0x2f4] ;  /* 0x0002f42810397980 */ /* 0x000ee8000c101900 */
[----:B------:R-:W3:Y:S04]  /*1a860*/  LD.E R58, desc[UR40][R16.64+0x2f8] ;  /* 0x0002f828103a7980 */ /* 0x000ee8000c101900 */
[----:B--2---:R-:W3:Y:S04]  /*1a870*/  LD.E R59, desc[UR40][R16.64+0x2fc] ;  /* 0x0002fc28103b7980 */ /* 0x004ee8000c101900 */
[----:B------:R-:W3:Y:S04]  /*1a880*/  LD.E R60, desc[UR40][R16.64+0x300] ;  /* 0x00030028103c7980 */ /* 0x000ee8000c101900 */
[----:B------:R-:W3:Y:S04]  /*1a890*/  LD.E R61, desc[UR40][R16.64+0x304] ;  /* 0x00030428103d7980 */ /* 0x000ee8000c101900 */
[----:B------:R-:W3:Y:S04]  /*1a8a0*/  LD.E R62, desc[UR40][R16.64+0x308] ;  /* 0x00030828103e7980 */ /* 0x000ee8000c101900 */
[----:B------:R-:W3:Y:S04]  /*1a8b0*/  LD.E R63, desc[UR40][R16.64+0x30c] ;  /* 0x00030c28103f7980 */ /* 0x000ee8000c101900 */
[----:B------:R-:W3:Y:S04]  /*1a8c0*/  LD.E R64, desc[UR40][R16.64+0x310] ;  /* 0x0003102810407980 */ /* 0x000ee8000c101900 */
[----:B-----5:R-:W3:Y:S04]  /*1a8d0*/  LD.E R65, desc[UR40][R16.64+0x314] ;  /* 0x0003142810417980 */ /* 0x020ee8000c101900 */
        /* <DEDUP_REMOVED lines=912> */
[----:B------:R-:W3:Y:S04]  /*1e1e0*/  LD.E R11, desc[UR40][R16.64+0x270] ;  /* 0x00027028100b7980 */ /* 0x000ee8000c101900 */
[----:B---3--:R3:W-:Y:S04]  /*1e1f0*/  ST.E desc[UR40][R16.64+0x270], R11 ;  /* 0x0002700b10007985 */ /* 0x0087e8000c101928 */
[----:B------:R-:W4:Y:S04]  /*1e200*/  LD.E R13, desc[UR40][R8.64] ;  /* 0x00000028080d7980 */ /* 0x000f28000c101900 */
[----:B----4-:R4:W-:Y:S04]  /*1e210*/  ST.E desc[UR40][R8.64], R13 ;  /* 0x0000000d08007985 */ /* 0x0109e8000c101928 */
[----:B------:R-:W5:Y:S04]  /*1e220*/  LD.E R15, desc[UR40][R6.64] ;  /* 0x00000028060f7980 */ /* 0x000f68000c101900 */
[----:B-----5:R5:W-:Y:S04]  /*1e230*/  ST.E desc[UR40][R6.64], R15 ;  /* 0x0000000f06007985 */ /* 0x020be8000c101928 */
[----:B------:R-:W2:Y:S04]  /*1e240*/  LD.E R19, desc[UR40][R4.64] ;  /* 0x0000002804137980 */ /* 0x000ea8000c101900 */
[----:B--2---:R2:W-:Y:S04]  /*1e250*/  ST.E desc[UR40][R4.64], R19 ;  /* 0x0000001304007985 */ /* 0x0045e8000c101928 */
[----:B------:R-:W2:Y:S04]  /*1e260*/  LD.E R21, desc[UR40][R16.64+0x280] ;  /* 0x0002802810157980 */ /* 0x000ea8000c101900 */
[----:B0-----:R-:W2:Y:S04]  /*1e270*/  LD.E R25, desc[UR40][R16.64+0x284] ;  /* 0x0002842810197980 */ /* 0x001ea8000c101900 */
[----:B-1----:R-:W2:Y:S04]  /*1e280*/  LD.E R27, desc[UR40][R16.64+0x288] ;  /* 0x00028828101b7980 */ /* 0x002ea8000c101900 */
[----:B------:R-:W2:Y:S04]  /*1e290*/  LD.E R29, desc[UR40][R16.64+0x28c] ;  /* 0x00028c28101d7980 */ /* 0x000ea8000c101900 */
[----:B---3--:R-:W3:Y:S04]  /*1e2a0*/  LD.E R11, desc[UR40][R16.64+0x290] ;  /* 0x00029028100b7980 */ /* 0x008ee8000c101900 */
[----:B------:R-:W3:Y:S04]  /*1e2b0*/  LD.E R31, desc[UR40][R16.64+0x294] ;  /* 0x00029428101f7980 */ /* 0x000ee8000c101900 */
[----:B----4-:R-:W4:Y:S04]  /*1e2c0*/  LD.E R9, desc[UR40][R16.64+0x298] ;  /* 0x0002982810097980 */ /* 0x010f28000c101900 */
[----:B------:R-:W4:Y:S04]  /*1e2d0*/  LD.E R13, desc[UR40][R16.64+0x29c] ;  /* 0x00029c28100d7980 */ /* 0x000f28000c101900 */
[----:B-----5:R-:W5:Y:S04]  /*1e2e0*/  LD.E R7, desc[UR40][R16.64+0x2a0] ;  /* 0x0002a02810077980 */ /* 0x020f68000c101900 */
        /* <DEDUP_REMOVED lines=247> */
.L_x_12334:
[----:B------:R-:W-:Y:S05]  /*1f260*/  BSYNC B0 ;  /* 0x0000000000007941 */ /* 0x000fea0003800000 */
.L_x_12333:
[C---:B------:R-:W-:Y:S01]  /*1f270*/  ISETP.GT.AND P1, PT, R10.reuse, UR45, PT ;  /* 0x0000002d0a007c0c */ /* 0x040fe2000bf24270 */
[----:B------:R-:W-:-:S12]  /*1f280*/  VIADD R10, R10, 0xffffffff ;  /* 0xffffffff0a0a7836 */ /* 0x000fd80000000000 */
[----:B------:R-:W-:Y:S05]  /*1f290*/  @P1 BRA `(.L_x_12335) ;  /* 0xffffff4c00901947 */ /* 0x000fea000383ffff */
.L_x_12308:
[----:B01----:R-:W0:Y:S01]  /*1f2a0*/  S2R R0, SR_TID.X ;  /* 0x0000000000007919 */ /* 0x003e220000002100 */
[----:B------:R-:W-:Y:S05]  /*1f2b0*/  WARPSYNC.ALL ;  /* 0x0000000000007948 */ /* 0x000fea0003800000 */
[----:B0-----:R-:W-:-:S04]  /*1f2c0*/  SHF.R.U32.HI R0, RZ, 0x7, R0 ;  /* 0x00000007ff007819 */ /* 0x001fc80000011600 */
[----:B------:R-:W-:Y:S01]  /*1f2d0*/  IADD3 R143, -R0, 0xb, RZ ;  /* 0x0000000b008f7810 */ /* 0x000fe20007ffe1ff */
[----:B------:R-:W2:Y:S04]  /*1f2e0*/  LDL R5, [R1+0x240] ;  /* 0x0002400001057983 */ /* 0x000ea80000100800 */
[----:B------:R-:W3:Y:S04]  /*1f2f0*/  LDL R6, [R1+0x244] ;  /* 0x0002440001067983 */ /* 0x000ee80000100800 */
[----:B------:R-:W4:Y:S04]  /*1f300*/  LDL R4, [R1+0x218] ;  /* 0x0002180001047983 */ /* 0x000f280000100800 */
        /* <DEDUP_REMOVED lines=62> */
[----:B------:R-:W5:Y:S04]  /*1f6f0*/  LDL R136, [R1+0x224] ;  /* 0x0002240001887983 */ /* 0x000f680000100800 */
[----:B--2---:R-:W0:Y:S02]  /*1f700*/  SHFL.BFLY PT, R0, R5, 0x2, 0x1f ;  /* 0x0c401f0005007f89 */ /* 0x004e2400000e0000 */
[----:B0-----:R-:W-:-:S05]  /*1f710*/  FADD.FTZ R0, R5, R0 ;  /* 0x0000000005007221 */ /* 0x001fca0000010000 */
[----:B------:R-:W0:Y:S02]  /*1f720*/  SHFL.BFLY PT, R3, R0, 0x1, 0x1f ;  /* 0x0c201f0000037f89 */ /* 0x000e2400000e0000 */
[----:B0-----:R-:W-:-:S05]  /*1f730*/  FADD.FTZ R2, R0, R3 ;  /* 0x0000000300027221 */ /* 0x001fca0000010000 */
[----:B------:R-:W-:Y:S04]  /*1f740*/  STL [R1+0x240], R2 ;  /* 0x0002400201007387 */ /* 0x000fe80000100800 */
[----:B------:R-:W2:Y:S04]  /*1f750*/  LDL R141, [R1+0x240] ;  /* 0x00024000018d7983 */ /* 0x000ea80000100800 */
[----:B---3--:R-:W0:Y:S02]  /*1f760*/  SHFL.BFLY PT, R3, R6, 0x2, 0x1f ;  /* 0x0c401f0006037f89 */ /* 0x008e2400000e0000 */
[----:B0-----:R-:W-:Y:S01]  /*1f770*/  FADD.FTZ R3, R3, R6 ;  /* 0x0000000603037221 */ /* 0x001fe20000010000 */
[----:B----4-:R-:W-:Y:S01]  /*1f780*/  VIADD R0, R4, 0x1 ;  /* 0x0000000104007836 */ /* 0x010fe20000000000 */
[----:B------:R-:W3:Y:S04]  /*1f790*/  LDL.64 R6, [R1+0x438] ;  /* 0x0004380001067983 */ /* 0x000ee80000100a00 */
[----:B------:R-:W0:Y:S01]  /*1f7a0*/  SHFL.BFLY PT, R138, R3, 0x1, 0x1f ;  /* 0x0c201f00038a7f89 */ /* 0x000e2200000e0000 */
[----:B------:R-:W-:-:S03]  /*1f7b0*/  ISETP.NE.AND P2, PT, R0, 0x2, PT ;  /* 0x000000020000780c */ /* 0x000fc60003f45270 */
[----:B------:R-:W4:Y:S10]  /*1f7c0*/  LDL.64 R4, [R1+0x458] ;  /* 0x0004580001047983 */ /* 0x000f340000100a00 */
[----:B------:R-:W4:Y:S01]  /*1f7d0*/  @!P2 LDL R135, [R1+0x21c] ;  /* 0x00021c000187a983 */ /* 0x000f220000100800 */
[----:B0-----:R-:W-:-:S03]  /*1f7e0*/  FADD.FTZ R138, R3, R138 ;  /* 0x0000008a038a7221 */ /* 0x001fc60000010000 */
[----:B------:R-:W3:Y:S01]  /*1f7f0*/  LDL.64 R2, [R1+0x2a0] ;  /* 0x0002a00001027983 */ /* 0x000ee20000100a00 */
[----:B------:R0:W-:Y:S08]  /*1f800*/  BAR.ARV R143, 0x100 ;  /* 0x0004008f0000751d */ /* 0x0001f00000002000 */
[----:B------:R-:W-:Y:S06]  /*1f810*/  BAR.ARV 0x8, 0x180 ;  /* 0x0206000000007b1d */ /* 0x000fec0000002000 */
[----:B------:R-:W-:-:S13]  /*1f820*/  FSETP.NE.FTZ.AND P1, PT, R138, RZ, PT ;  /* 0x000000ff8a00720b */ /* 0x000fda0003f35000 */
[----:B------:R-:W4:Y:S04]  /*1f830*/  @P1 LDL R140, [R1+0x250] ;  /* 0x00025000018c1983 */ /* 0x000f280000100800 */
[----:B------:R-:W4:Y:S01]  /*1f840*/  @P1 LDL R139, [R1+0x234] ;  /* 0x00023400018b1983 */ /* 0x000f220000100800 */
[----:B--2---:R-:W-:-:S13]  /*1f850*/  FSETP.NE.FTZ.AND P0, PT, R141, RZ, PT ;  /* 0x000000ff8d00720b */ /* 0x004fda0003f15000 */
[----:B------:R-:W2:Y:S04]  /*1f860*/  @P0 LDL R142, [R1+0x250] ;  /* 0x00025000018e0983 */ /* 0x000ea80000100800 */
[----:B------:R-:W2:Y:S01]  /*1f870*/  @P0 LDL R145, [R1+0x230] ;  /* 0x0002300001910983 */ /* 0x000ea20000100800 */
[----:B------:R-:W-:-:S06]  /*1f880*/  IMAD.MOV.U32 R137, RZ, RZ, RZ ;  /* 0x000000ffff897224 */ /* 0x000fcc00078e00ff */
[----:B------:R-:W5:Y:S08]  /*1f890*/  @P0 MUFU.RCP R137, R141 ;  /* 0x0000008d00890308 */ /* 0x000f700000001000 */
[----:B------:R-:W1:Y:S01]  /*1f8a0*/  @P0 MUFU.LG2 R144, R141 ;  /* 0x0000008d00900308 */ /* 0x000e620000000c00 */
[-C--:B-----5:R-:W-:Y:S01]  /*1f8b0*/  FMUL.FTZ R129, R129, R137.reuse ;  /* 0x0000008981817220 */ /* 0x0a0fe20000410000 */
[----:B------:R-:W-:-:S06]  /*1f8c0*/  FMUL.FTZ R128, R128, R137 ;  /* 0x0000008980807220 */ /* 0x000fcc0000410000 */
[----:B------:R-:W-:Y:S01]  /*1f8d0*/  @P1 MUFU.LG2 R146, R138 ;  /* 0x0000008a00921308 */ /* 0x000fe20000000c00 */
[----:B------:R5:W-:Y:S02]  /*1f8e0*/  STL.64 [R1+0x290], R128 ;  /* 0x0002908001007387 */ /* 0x000be40000100a00 */
[----:B-----5:R-:W-:-:S06]  /*1f8f0*/  IMAD.MOV.U32 R128, RZ, RZ, RZ ;  /* 0x000000ffff807224 */ /* 0x020fcc00078e00ff */
[----:B------:R-:W5:Y:S01]  /*1f900*/  @P1 MUFU.RCP R128, R138 ;  /* 0x0000008a00801308 */ /* 0x000f620000001000 */
[----:B-1----:R-:W-:Y:S01]  /*1f910*/  @P0 FMUL.FTZ R147, R144, 0.69314718246459960938 ;  /* 0x3f31721890930820 */ /* 0x002fe20000410000 */
[-C--:B---3--:R-:W-:Y:S01]  /*1f920*/  FMUL.FTZ R3, R3, R137.reuse ;  /* 0x0000008903037220 */ /* 0x088fe20000410000 */
        /* <DEDUP_REMOVED lines=122> */
[-C--:B----4-:R-:W-:Y:S01]  /*200d0*/  FMUL.FTZ R5, R5, R128.reuse ;  /* 0x0000008005057220 */ /* 0x090fe20000410000 */
[-C--:B------:R-:W-:Y:S01]  /*200e0*/  FMUL.FTZ R4, R4, R128.reuse ;  /* 0x0000008004047220 */ /* 0x080fe20000410000 */
[-C--:B------:R-:W-:Y:S01]  /*200f0*/  FMUL.FTZ R9, R9, R128.reuse ;  /* 0x0000008009097220 */ /* 0x080fe20000410000 */
[----:B------:R-:W-:Y:S01]  /*20100*/  FMUL.FTZ R8, R8, R128 ;  /* 0x0000008008087220 */ /* 0x000fe20000410000 */
[----:B------:R-:W-:Y:S01]  /*20110*/  VIADD R134, R134, 0x1 ;  /* 0x0000000186867836 */ /* 0x000fe20000000000 */
[----:B-1----:R-:W-:Y:S01]  /*20120*/  @!P2 LOP3.LUT R2, R135, 0x1, RZ, 0x3c, !PT ;  /* 0x000000018702a812 */ /* 0x002fe200078e3cff */
[----:B------:R-:W-:Y:S01]  /*20130*/  VIADD R136, R136, 0x1 ;  /* 0x0000000188887836 */ /* 0x000fe20000000000 */
[----:B------:R0:W-:Y:S04]  /*20140*/  STL [R1+0x244], R138 ;  /* 0x0002448a01007387 */ /* 0x0001e80000100800 */
        /* <DEDUP_REMOVED lines=25> */
[----:B--2---:R-:W-:Y:S01]  /*202e0*/  @P0 FMUL.FTZ R144, R142, 0.69314718246459960938 ;  /* 0x3f3172188e900820 */ /* 0x004fe20000410000 */
[----:B------:R-:W-:-:S03]  /*202f0*/  IMAD.MOV.U32 R142, RZ, RZ, -0x800000 ;  /* 0xff800000ff8e7424 */ /* 0x000fc600078e00ff */
[----:B------:R-:W-:Y:S01]  /*20300*/  @P0 FFMA.FTZ R142, R144, R145, R147 ;  /* 0x00000091908e0223 */ /* 0x000fe20000010093 */
[----:B------:R-:W-:Y:S01]  /*20310*/  @P1 FMUL.FTZ R145, R146, 0.69314718246459960938 ;  /* 0x3f31721892911820 */ /* 0x000fe20000410000 */
[----:B------:R-:W-:Y:S01]  /*20320*/  @P1 FMUL.FTZ R144, R140, 0.69314718246459960938 ;  /* 0x3f3172188c901820 */ /* 0x000fe20000410000 */
[----:B------:R-:W-:-:S03]  /*20330*/  IMAD.MOV.U32 R140, RZ, RZ, -0x800000 ;  /* 0xff800000ff8c7424 */ /* 0x000fc600078e00ff */
[----:B------:R-:W-:Y:S01]  /*20340*/  @P1 FFMA.FTZ R140, R144, R139, R145 ;  /* 0x0000008b908c1223 */ /* 0x000fe20000010091 */
        /* <DEDUP_REMOVED lines=44> */
[----:B------:R-:W-:-:S13]  /*20610*/  PLOP3.LUT P0, PT, PT, PT, PT, 0x8, 0x0 ;  /* 0x000000000000781c */ /* 0x000fda0003f0e170 */
.L_x_12247:
[----:B------:R-:W1:Y:S01]  /*20620*/  S2R R3, SR_CgaCtaId ;  /* 0x0000000000037919 */ /* 0x000e620000008800 */
[----:B0-----:R-:W-:Y:S01]  /*20630*/  MOV R0, 0x400 ;  /* 0x0000040000007802 */ /* 0x001fe20000000f00 */
[----:B------:R-:W-:Y:S01]  /*20640*/  BSSY B0, `(.L_x_12336) ;  /* 0x00004a8000007945 */ /* 0x000fe20003800000 */
[----:B------:R-:W-:Y:S02]  /*20650*/  BAR.SYNC.DEFER_BLOCKING 0x5, 0x180 ;  /* 0x0146000000007b1d */ /* 0x000fe40000010000 */
[----:B-1----:R-:W-:-:S05]  /*20660*/  LEA R0, R3, R0, 0x18 ;  /* 0x0000000003007211 */ /* 0x002fca00078ec0ff */
[----:B------:R-:W0:Y:S02]  /*20670*/  LDS.128 R4, [R0+0x324d0] ;  /* 0x0324d00000047984 */ /* 0x000e240000000c00 */
[----:B0-----:R-:W-:Y:S02]  /*20680*/  R2UR UR5, R5 ;  /* 0x00000000050572ca */ /* 0x001fe400000e0000 */
[----:B------:R-:W-:Y:S02]  /*20690*/  R2UR UR7, R6 ;  /* 0x00000000060772ca */ /* 0x000fe400000e0000 */
[----:B------:R-:W-:Y:S01]  /*206a0*/  R2UR UR6, R7 ;  /* 0x00000000070672ca */ /* 0x000fe200000e0000 */
[----:B------:R-:W-:Y:S06]  /*206b0*/  BAR.ARV 0x4, 0x180 ;  /* 0x0106000000007b1d */ /* 0x000fec0000002000 */
[----:B------:R-:W-:Y:S08]  /*206c0*/  @P0 BRA `(.L_x_12337) ;  /* 0x0000003800e40947 */ /* 0x000ff00003800000 */
[----:B------:R-:W2:Y:S01]  /*206d0*/  LDL R18, [R1+0x4dc] ;  /* 0x0004dc0001127983 */ /* 0x000ea20000100800 */
[----:B------:R-:W-:Y:S01]  /*206e0*/  ULDC.64 UR8, c[0x0][0xd00] ;  /* 0x0003400000087ab9 */ /* 0x000fe20000000a00 */
[----:B------:R-:W-:Y:S02]  /*206f0*/  ULDC.64 UR10, c[0x0][0xd00] ;  /* 0x00034000000a7ab9 */ /* 0x000fe40000000a00 */
[----:B------:R-:W3:Y:S04]  /*20700*/  LDL.128 R136, [R1+0x270] ;  /* 0x0002700001887983 */ /* 0x000ee80000100c00 */
[----:B------:R-:W4:Y:S04]  /*20710*/  LDL.128 R4, [R1+0x280] ;  /* 0x0002800001047983 */ /* 0x000f280000100c00 */
        /* <DEDUP_REMOVED lines=29> */
[----:B------:R-:W4:Y:S01]  /*208f0*/  LDL.128 R132, [R1+0x460] ;  /* 0x0004600001847983 */ /* 0x000f220000100c00 */
[----:B------:R-:W0:Y:S01]  /*20900*/  S2R R19, SR_SWINHI ;  /* 0x0000000000137919 */ /* 0x000e220000002f00 */
[----:B------:R-:W-:-:S02]  /*20910*/  MOV R2, R0 ;  /* 0x0000000000027202 */ /* 0x000fc40000000f00 */
[----:B0-----:R-:W-:Y:S01]  /*20920*/  MOV R3, R19 ;  /* 0x0000001300037202 */ /* 0x001fe20000000f00 */
[----:B------:R-:W-:Y:S01]  /*20930*/  UIMAD.WIDE UR8, UR38, 0x4, UR8 ;  /* 0x00000004260878a5 */ /* 0x000fe2000f8e0208 */
[----:B------:R-:W-:Y:S01]  /*20940*/  ULDC UR4, c[0x0][0xb88] ;  /* 0x0002e20000047ab9 */ /* 0x000fe20000000800 */
[----:B--2---:R-:W-:-:S03]  /*20950*/  IMAD.WIDE R18, R18, 0x2, R2 ;  /* 0x0000000212127825 */ /* 0x004fc600078e0202 */
[----:B------:R-:W-:-:S04]  /*20960*/  LOP3.LUT R21, R18, 0x380, RZ, 0xc0, !PT ;  /* 0x0000038012157812 */ /* 0x000fc800078ec0ff */
[----:B------:R-:W-:-:S04]  /*20970*/  SHF.R.U64 R21, R21, 0x3, RZ ;  /* 0x0000000315157819 */ /* 0x000fc800000012ff */
[----:B------:R-:W-:Y:S01]  /*20980*/  LOP3.LUT R20, R21, R18, RZ, 0x3c, !PT ;  /* 0x0000001215147212 */ /* 0x000fe200078e3cff */
[----:B------:R-:W-:Y:S01]  /*20990*/  IMAD.MOV.U32 R21, RZ, RZ, R19 ;  /* 0x000000ffff157224 */ /* 0x000fe200078e0013 */
[----:B---3--:R-:W-:Y:S02]  /*209a0*/  F2FP.BF16.F32.PACK_AB R136, R137, R136 ;  /* 0x000000888988723e */ /* 0x008fe400000010ff */
[----:B------:R-:W-:Y:S02]  /*209b0*/  F2FP.BF16.F32.PACK_AB R137, R139, R138 ;  /* 0x0000008a8b89723e */ /* 0x000fe400000010ff */
[----:B----4-:R-:W-:Y:S02]  /*209c0*/  F2FP.BF16.F32.PACK_AB R139, R7, R6 ;  /* 0x00000006078b723e */ /* 0x010fe400000010ff */
[----:B------:R-:W-:Y:S02]  /*209d0*/  MOV R6, R20 ;  /* 0x0000001400067202 */ /* 0x000fe40000000f00 */
[----:B------:R-:W-:-:S04]  /*209e0*/  IADD3 R21, P1, R18, 0x20, RZ ;  /* 0x0000002012157810 */ /* 0x000fc80007f3e0ff */
[----:B------:R-:W-:-:S04]  /*209f0*/  LOP3.LUT R20, R21, 0x380, RZ, 0xc0, !PT ;  /* 0x0000038015147812 */ /* 0x000fc800078ec0ff */
[----:B------:R-:W-:Y:S02]  /*20a00*/  SHF.R.U64 R20, R20, 0x3, RZ ;  /* 0x0000000314147819 */ /* 0x000fe400000012ff */
[----:B------:R-:W-:Y:S01]  /*20a10*/  F2FP.BF16.F32.PACK_AB R138, R5, R4 ;  /* 0x00000004058a723e */ /* 0x000fe200000010ff */
[----:B------:R-:W-:Y:S01]  /*20a20*/  BAR.SYNC.DEFER_BLOCKING 0x1, 0x100 ;  /* 0x0044000000007b1d */ /* 0x000fe20000010000 */
[----:B------:R-:W-:Y:S01]  /*20a30*/  LOP3.LUT R20, R20, R21, RZ, 0x3c, !PT ;  /* 0x0000001514147212 */ /* 0x000fe200078e3cff */
[----:B------:R-:W-:Y:S01]  /*20a40*/  IMAD.X R21, RZ, RZ, R19, P1 ;  /* 0x000000ffff157224 */ /* 0x000fe200008e0613 */
[C---:B------:R-:W-:Y:S02]  /*20a50*/  IADD3 R5, P0, R18.reuse, 0x40, RZ ;  /* 0x0000004012057810 */ /* 0x040fe40007f1e0ff */
[----:B------:R-:W-:Y:S02]  /*20a60*/  IADD3 R141, P4, R18, 0x60, RZ ;  /* 0x00000060128d7810 */ /* 0x000fe40007f9e0ff */
[----:B------:R-:W-:-:S02]  /*20a70*/  LOP3.LUT R4, R5, 0x380, RZ, 0xc0, !PT ;  /* 0x0000038005047812 */ /* 0x000fc400078ec0ff */
[----:B------:R-:W-:Y:S02]  /*20a80*/  LOP3.LUT R7, R141, 0x380, RZ, 0xc0, !PT ;  /* 0x000003808d077812 */ /* 0x000fe400078ec0ff */
[----:B------:R-:W-:Y:S02]  /*20a90*/  MOV R20, R20 ;  /* 0x0000001400147202 */ /* 0x000fe40000000f00 */
[----:B------:R-:W-:Y:S02]  /*20aa0*/  IADD3 R21, P6, R18, 0x4020, RZ ;  /* 0x0000402012157810 */ /* 0x000fe40007fde0ff */
[----:B------:R-:W-:Y:S02]  /*20ab0*/  F2FP.BF16.F32.PACK_AB R8, R9, R8 ;  /* 0x000000080908723e */ /* 0x000fe400000010ff */
[----:B------:R-:W-:Y:S02]  /*20ac0*/  F2FP.BF16.F32.PACK_AB R9, R11, R10 ;  /* 0x0000000a0b09723e */ /* 0x000fe400000010ff */
[----:B------:R-:W-:-:S02]  /*20ad0*/  SHF.R.U64 R4, R4, 0x3, RZ ;  /* 0x0000000304047819 */ /* 0x000fc400000012ff */
[----:B------:R-:W-:Y:S02]  /*20ae0*/  F2FP.BF16.F32.PACK_AB R10, R13, R12 ;  /* 0x0000000c0d0a723e */ /* 0x000fe400000010ff */
[----:B------:R-:W-:Y:S01]  /*20af0*/  IADD3 R147, P5, R18, 0x4040, RZ ;  /* 0x0000404012937810 */ /* 0x000fe20007fbe0ff */
[----:B------:R0:W-:Y:S01]  /*20b00*/  STSM.16.M88.4 [R6], R136 ;  /* 0x0000008806007844 */ /* 0x0001e20000000200 */
[----:B------:R-:W-:Y:S02]  /*20b10*/  LOP3.LUT R12, R21, 0x380, RZ, 0xc0, !PT ;  /* 0x00000380150c7812 */ /* 0x000fe400078ec0ff */
[----:B------:R-:W-:Y:S02]  /*20b20*/  LOP3.LUT R4, R4, R5, RZ, 0x3c, !PT ;  /* 0x0000000504047212 */ /* 0x000fe400078e3cff */
[----:B------:R-:W-:Y:S02]  /*20b30*/  LOP3.LUT R146, R147, 0x380, RZ, 0xc0, !PT ;  /* 0x0000038093927812 */ /* 0x000fe400078ec0ff */
[----:B------:R-:W-:-:S02]  /*20b40*/  SHF.R.U64 R12, R12, 0x3, RZ ;  /* 0x000000030c0c7819 */ /* 0x000fc400000012ff */
[----:B0-----:R-:W-:Y:S02]  /*20b50*/  SHF.R.U64 R6, R7, 0x3, RZ ;  /* 0x0000000307067819 */ /* 0x001fe400000012ff */
[----:B------:R-:W-:-:S04]  /*20b60*/  IADD3 R7, P3, R18, 0x4000, RZ ;  /* 0x0000400012077810 */ /* 0x000fc80007f7e0ff */
[----:B------:R-:W-:Y:S02]  /*20b70*/  LOP3.LUT R5, R7, 0x380, RZ, 0xc0, !PT ;  /* 0x0000038007057812 */ /* 0x000fe400078ec0ff */
[----:B------:R-:W-:Y:S02]  /*20b80*/  F2FP.BF16.F32.PACK_AB R11, R15, R14 ;  /* 0x0000000e0f0b723e */ /* 0x000fe400000010ff */
[----:B------:R-:W-:Y:S02]  /*20b90*/  SHF.R.U64 R146, R146, 0x3, RZ ;  /* 0x0000000392927819 */ /* 0x000fe400000012ff */
[----:B------:R-:W-:Y:S02]  /*20ba0*/  SHF.R.U64 R14, R5, 0x3, RZ ;  /* 0x00000003050e7819 */ /* 0x000fe400000012ff */
[----:B------:R-:W-:Y:S02]  /*20bb0*/  LOP3.LUT R12, R12, R21, RZ, 0x3c, !PT ;  /* 0x000000150c0c7212 */ /* 0x000fe400078e3cff */
[----:B------:R-:W-:-:S02]  /*20bc0*/  IADD3 R145, P2, R18, 0x4060, RZ ;  /* 0x0000406012917810 */ /* 0x000fc40007f5e0ff */
[----:B------:R-:W-:Y:S01]  /*20bd0*/  IADD3 R21, P1, R18, 0x8000, RZ ;  /* 0x0000800012157810 */ /* 0x000fe20007f3e0ff */
[----:B------:R0:W-:Y:S01]  /*20be0*/  STSM.16.M88.4 [R20], R8 ;  /* 0x0000000814007844 */ /* 0x0001e20000000200 */
[----:B------:R-:W-:Y:S01]  /*20bf0*/  LOP3.LUT R146, R146, R147, RZ, 0x3c, !PT ;  /* 0x0000009392927212 */ /* 0x000fe200078e3cff */
[--C-:B------:R-:W-:Y:S01]  /*20c00*/  IMAD.X R147, RZ, RZ, R19.reuse, P5 ;  /* 0x000000ffff937224 */ /* 0x100fe200028e0613 */
[----:B------:R-:W-:Y:S02]  /*20c10*/  LOP3.LUT R14, R14, R7, RZ, 0x3c, !PT ;  /* 0x000000070e0e7212 */ /* 0x000fe400078e3cff */
[----:B------:R-:W-:Y:S02]  /*20c20*/  LOP3.LUT R144, R145, 0x380, RZ, 0xc0, !PT ;  /* 0x0000038091907812 */ /* 0x000fe400078ec0ff */
[----:B------:R-:W-:Y:S01]  /*20c30*/  LOP3.LUT R7, R21, 0x380, RZ, 0xc0, !PT ;  /* 0x0000038015077812 */ /* 0x000fe200078ec0ff */
[--C-:B------:R-:W-:Y:S01]  /*20c40*/  IMAD.X R5, RZ, RZ, R19.reuse, P0 ;  /* 0x000000ffff057224 */ /* 0x100fe200000e0613 */
[----:B------:R-:W-:Y:S01]  /*20c50*/  SHF.R.U64 R144, R144, 0x3, RZ ;  /* 0x0000000390907819 */ /* 0x000fe200000012ff */
[----:B------:R-:W-:Y:S01]  /*20c60*/  IMAD.X R15, RZ, RZ, R19, P3 ;  /* 0x000000ffff0f7224 */ /* 0x000fe200018e0613 */
[----:B------:R-:W-:-:S02]  /*20c70*/  LOP3.LUT R6, R6, R141, RZ, 0x3c, !PT ;  /* 0x0000008d06067212 */ /* 0x000fc400078e3cff */
[C---:B0-----:R-:W-:Y:S02]  /*20c80*/  IADD3 R11, P5, R18.reuse, 0xc020, RZ ;  /* 0x0000c020120b7810 */ /* 0x041fe40007fbe0ff */
[----:B------:R-:W-:Y:S01]  /*20c90*/  SHF.R.U64 R20, R7, 0x3, RZ ;  /* 0x0000000307147819 */ /* 0x000fe200000012ff */
[--C-:B------:R-:W-:Y:S01]  /*20ca0*/  IMAD.X R7, RZ, RZ, R19.reuse, P4 ;  /* 0x000000ffff077224 */ /* 0x100fe200020e0613 */
[----:B------:R-:W-:Y:S02]  /*20cb0*/  LOP3.LUT R10, R11, 0x380, RZ, 0xc0, !PT ;  /* 0x000003800b0a7812 */ /* 0x000fe400078ec0ff */
[C---:B------:R-:W-:Y:S01]  /*20cc0*/  IADD3 R143, P0, R18.reuse, 0x8020, RZ ;  /* 0x00008020128f7810 */ /* 0x040fe20007f1e0ff */
[--C-:B------:R-:W-:Y:S01]  /*20cd0*/  IMAD.X R13, RZ, RZ, R19.reuse, P6 ;  /* 0x000000ffff0d7224 */ /* 0x100fe200030e0613 */
[----:B------:R-:W-:Y:S02]  /*20ce0*/  IADD3 R141, P4, R18, 0x8040, RZ ;  /* 0x00008040128d7810 */ /* 0x000fe40007f9e0ff */
[----:B------:R-:W-:Y:S01]  /*20cf0*/  LOP3.LUT R144, R144, R145, RZ, 0x3c, !PT ;  /* 0x0000009190907212 */ /* 0x000fe200078e3cff */
[----:B------:R-:W-:Y:S01]  /*20d00*/  IMAD.X R145, RZ, RZ, R19, P2 ;  /* 0x000000ffff917224 */ /* 0x000fe200010e0613 */
[----:B------:R-:W-:-:S02]  /*20d10*/  IADD3 R139, P3, R18, 0x8060, RZ ;  /* 0x00008060128b7810 */ /* 0x000fc40007f7e0ff */
[----:B------:R-:W-:Y:S01]  /*20d20*/  LOP3.LUT R20, R20, R21, RZ, 0x3c, !PT ;  /* 0x0000001514147212 */ /* 0x000fe200078e3cff */
[----:B------:R-:W-:Y:S01]  /*20d30*/  IMAD.X R21, RZ, RZ, R19, P1 ;  /* 0x000000ffff157224 */ /* 0x000fe200008e0613 */
[----:B------:R-:W-:Y:S02]  /*20d40*/  IADD3 R137, P6, R18, 0xc000, RZ ;  /* 0x0000c00012897810 */ /* 0x000fe40007fde0ff */
[----:B------:R-:W-:Y:S02]  /*20d50*/  SHF.R.U64 R10, R10, 0x3, RZ ;  /* 0x000000030a0a7819 */ /* 0x000fe400000012ff */
[----:B------:R-:W-:Y:S02]  /*20d60*/  LOP3.LUT R142, R143, 0x380, RZ, 0xc0, !PT ;  /* 0x000003808f8e7812 */ /* 0x000fe400078ec0ff */
[----:B------:R-:W-:Y:S02]  /*20d70*/  IADD3 R8, P2, R18, 0xc040, RZ ;  /* 0x0000c04012087810 */ /* 0x000fe40007f5e0ff */
[----:B------:R-:W-:-:S02]  /*20d80*/  LOP3.LUT R140, R141, 0x380, RZ, 0xc0, !PT ;  /* 0x000003808d8c7812 */ /* 0x000fc400078ec0ff */
[----:B------:R-:W-:Y:S02]  /*20d90*/  IADD3 R18, P1, R18, 0xc060, RZ ;  /* 0x0000c06012127810 */ /* 0x000fe40007f3e0ff */
[----:B------:R-:W-:Y:S02]  /*20da0*/  LOP3.LUT R138, R139, 0x380, RZ, 0xc0, !PT ;  /* 0x000003808b8a7812 */ /* 0x000fe400078ec0ff */
[----:B------:R-:W-:Y:S02]  /*20db0*/  LOP3.LUT R136, R137, 0x380, RZ, 0xc0, !PT ;  /* 0x0000038089887812 */ /* 0x000fe400078ec0ff */
[----:B------:R-:W-:Y:S02]  /*20dc0*/  LOP3.LUT R10, R10, R11, RZ, 0x3c, !PT ;  /* 0x0000000b0a0a7212 */ /* 0x000fe400078e3cff */
[----:B------:R-:W-:Y:S02]  /*20dd0*/  SHF.R.U64 R142, R142, 0x3, RZ ;  /* 0x000000038e8e7819 */ /* 0x000fe400000012ff */
[----:B------:R-:W-:-:S02]  /*20de0*/  LOP3.LUT R11, R8, 0x380, RZ, 0xc0, !PT ;  /* 0x00000380080b7812 */ /* 0x000fc400078ec0ff */
[----:B------:R-:W-:Y:S02]  /*20df0*/  SHF.R.U64 R140, R140, 0x3, RZ ;  /* 0x000000038c8c7819 */ /* 0x000fe400000012ff */
[----:B------:R-:W-:Y:S02]  /*20e00*/  LOP3.LUT R9, R18, 0x380, RZ, 0xc0, !PT ;  /* 0x0000038012097812 */ /* 0x000fe400078ec0ff */
[----:B------:R-:W-:Y:S02]  /*20e10*/  F2FP.BF16.F32.PACK_AB R24, R25, R24 ;  /* 0x000000181918723e */ /* 0x000fe400000010ff */
[----:B------:R-:W-:Y:S02]  /*20e20*/  SHF.R.U64 R138, R138, 0x3, RZ ;  /* 0x000000038a8a7819 */ /* 0x000fe400000012ff */
[----:B------:R-:W-:Y:S02]  /*20e30*/  F2FP.BF16.F32.PACK_AB R25, R27, R26 ;  /* 0x0000001a1b19723e */ /* 0x000fe400000010ff */
[----:B------:R-:W-:-:S02]  /*20e40*/  F2FP.BF16.F32.PACK_AB R32, R33, R32 ;  /* 0x000000202120723e */ /* 0x000fc400000010ff */
[----:B------:R-:W-:Y:S02]  /*20e50*/  SHF.R.U64 R136, R136, 0x3, RZ ;  /* 0x0000000388887819 */ /* 0x000fe400000012ff */
[----:B------:R-:W-:Y:S02]  /*20e60*/  MOV R4, R4 ;  /* 0x0000000400047202 */ /* 0x000fe40000000f00 */
        /* <DEDUP_REMOVED lines=11> */
[----:B------:R-:W-:Y:S02]  /*20f20*/  F2FP.BF16.F32.PACK_AB R48, R49, R48 ;  /* 0x000000303130723e */ /* 0x000fe400000010ff */
[----:B------:R-:W-:Y:S01]  /*20f30*/  LOP3.LUT R140, R140, R141, RZ, 0x3c, !PT ;  /* 0x0000008d8c8c7212 */ /* 0x000fe200078e3cff */
[----:B------:R-:W-:Y:S01]  /*20f40*/  IMAD.X R141, RZ, RZ, R19, P4 ;  /* 0x000000ffff8d7224 */ /* 0x000fe200020e0613 */
[----:B------:R-:W-:Y:S02]  /*20f50*/  SHF.R.U64 R9, R9, 0x3, RZ ;  /* 0x0000000309097819 */ /* 0x000fe400000012ff */
[----:B------:R-:W-:Y:S02]  /*20f60*/  MOV R14, R14 ;  /* 0x0000000e000e7202 */ /* 0x000fe40000000f00 */
[----:B------:R-:W-:Y:S02]  /*20f70*/  F2FP.BF16.F32.PACK_AB R42, R45, R44 ;  /* 0x0000002c2d2a723e */ /* 0x000fe400000010ff */
[----:B------:R-:W-:-:S02]  /*20f80*/  F2FP.BF16.F32.PACK_AB R43, R47, R46 ;  /* 0x0000002e2f2b723e */ /* 0x000fc400000010ff */
[----:B------:R-:W-:Y:S02]  /*20f90*/  F2FP.BF16.F32.PACK_AB R49, R51, R50 ;  /* 0x000000323331723e */ /* 0x000fe400000010ff */
[----:B------:R-:W-:Y:S02]  /*20fa0*/  F2FP.BF16.F32.PACK_AB R56, R57, R56 ;  /* 0x000000383938723e */ /* 0x000fe400000010ff */
[----:B------:R-:W-:Y:S01]  /*20fb0*/  LOP3.LUT R138, R138, R139, RZ, 0x3c, !PT ;  /* 0x0000008b8a8a7212 */ /* 0x000fe200078e3cff */
[----:B------:R-:W-:Y:S01]  /*20fc0*/  IMAD.X R139, RZ, RZ, R19, P3 ;  /* 0x000000ffff8b7224 */ /* 0x000fe200018e0613 */
        /* <DEDUP_REMOVED lines=9> */
[----:B------:R-:W-:Y:S02]  /*21060*/  F2FP.BF16.F32.PACK_AB R58, R61, R60 ;  /* 0x0000003c3d3a723e */ /* 0x000fe400000010ff */
[----:B------:R-:W-:-:S02]  /*21070*/  F2FP.BF16.F32.PACK_AB R59, R63, R62 ;  /* 0x0000003e3f3b723e */ /* 0x000fc400000010ff */
[----:B------:R-:W-:Y:S02]  /*21080*/  F2FP.BF16.F32.PACK_AB R65, R67, R66 ;  /* 0x000000424341723e */ /* 0x000fe400000010ff */
[----:B------:R-:W-:Y:S01]  /*21090*/  F2FP.BF16.F32.PACK_AB R72, R73, R72 ;  /* 0x000000484948723e */ /* 0x000fe200000010ff */
[----:B------:R-:W-:Y:S01]  /*210a0*/  STSM.16.M88.4 [R6], R32 ;  /* 0x0000002006007844 */ /* 0x000fe20000000200 */
        /* <DEDUP_REMOVED lines=15> */
[----:B------:R-:W-:Y:S01]  /*211a0*/  IMAD.X R19, RZ, RZ, R19, P1 ;  /* 0x000000ffff137224 */ /* 0x000fe200008e0613 */
[----:B------:R-:W-:Y:S01]  /*211b0*/  MOV R142, R142 ;  /* 0x0000008e008e7202 */ /* 0x000fe20000000f00 */
[----:B------:R-:W-:Y:S01]  /*211c0*/  STSM.16.M88.4 [R12], R48 ;  /* 0x000000300c007844 */ /* 0x000fe20000000200 */
[----:B------:R-:W-:Y:S02]  /*211d0*/  F2FP.BF16.F32.PACK_AB R82, R85, R84 ;  /* 0x000000545552723e */ /* 0x000fe400000010ff */
[----:B------:R-:W-:Y:S02]  /*211e0*/  F2FP.BF16.F32.PACK_AB R83, R87, R86 ;  /* 0x000000565753723e */ /* 0x000fe400000010ff */
[----:B------:R-:W-:-:S02]  /*211f0*/  F2FP.BF16.F32.PACK_AB R89, R91, R90 ;  /* 0x0000005a5b59723e */ /* 0x000fc400000010ff */
[----:B------:R-:W-:Y:S01]  /*21200*/  F2FP.BF16.F32.PACK_AB R96, R97, R96 ;  /* 0x000000606160723e */ /* 0x000fe200000010ff */
[----:B------:R-:W-:Y:S01]  /*21210*/  STSM.16.M88.4 [R146], R56 ;  /* 0x0000003892007844 */ /* 0x000fe20000000200 */
[----:B------:R-:W-:Y:S02]  /*21220*/  MOV R140, R140 ;  /* 0x0000008c008c7202 */ /* 0x000fe40000000f00 */
[----:B------:R-:W-:Y:S02]  /*21230*/  F2FP.BF16.F32.PACK_AB R90, R93, R92 ;  /* 0x0000005c5d5a723e */ /* 0x000fe400000010ff */
[----:B------:R-:W-:Y:S02]  /*21240*/  F2FP.BF16.F32.PACK_AB R91, R95, R94 ;  /* 0x0000005e5f5b723e */ /* 0x000fe400000010ff */
[----:B------:R-:W-:Y:S02]  /*21250*/  F2FP.BF16.F32.PACK_AB R97, R99, R98 ;  /* 0x000000626361723e */ /* 0x000fe400000010ff */
[----:B------:R-:W-:Y:S01]  /*21260*/  F2FP.BF16.F32.PACK_AB R104, R105, R104 ;  /* 0x000000686968723e */ /* 0x000fe200000010ff */
[----:B------:R-:W-:Y:S01]  /*21270*/  STSM.16.M88.4 [R144], R64 ;  /* 0x0000004090007844 */ /* 0x000fe20000000200 */
[----:B------:R-:W-:-:S02]  /*21280*/  MOV R138, R138 ;  /* 0x0000008a008a7202 */ /* 0x000fc40000000f00 */
[----:B------:R-:W-:Y:S02]  /*21290*/  F2FP.BF16.F32.PACK_AB R98, R101, R100 ;  /* 0x000000646562723e */ /* 0x000fe400000010ff */
[----:B------:R-:W-:Y:S02]  /*212a0*/  F2FP.BF16.F32.PACK_AB R99, R103, R102 ;  /* 0x000000666763723e */ /* 0x000fe400000010ff */
[----:B------:R-:W-:Y:S02]  /*212b0*/  F2FP.BF16.F32.PACK_AB R105, R107, R106 ;  /* 0x0000006a6b69723e */ /* 0x000fe400000010ff */
[----:B------:R-:W-:Y:S01]  /*212c0*/  F2FP.BF16.F32.PACK_AB R112, R113, R112 ;  /* 0x000000707170723e */ /* 0x000fe200000010ff */
[----:B------:R1:W-:Y:S01]  /*212d0*/  STSM.16.M88.4 [R20], R72 ;  /* 0x0000004814007844 */ /* 0x0003e20000000200 */
[----:B------:R-:W-:Y:S02]  /*212e0*/  MOV R136, R136 ;  /* 0x0000008800887202 */ /* 0x000fe40000000f00 */
[----:B------:R-:W-:-:S02]  /*212f0*/  F2FP.BF16.F32.PACK_AB R106, R109, R108 ;  /* 0x0000006c6d6a723e */ /* 0x000fc400000010ff */
[----:B------:R-:W-:Y:S02]  /*21300*/  F2FP.BF16.F32.PACK_AB R107, R111, R110 ;  /* 0x0000006e6f6b723e */ /* 0x000fe400000010ff */
[----:B------:R-:W-:Y:S02]  /*21310*/  F2FP.BF16.F32.PACK_AB R113, R115, R114 ;  /* 0x000000727371723e */ /* 0x000fe400000010ff */
[----:B------:R-:W-:Y:S01]  /*21320*/  F2FP.BF16.F32.PACK_AB R120, R121, R120 ;  /* 0x000000787978723e */ /* 0x000fe200000010ff */
[----:B------:R2:W-:Y:S01]  /*21330*/  STSM.16.M88.4 [R142], R80 ;  /* 0x000000508e007844 */ /* 0x0005e20000000200 */
[----:B------:R-:W-:Y:S01]  /*21340*/  MOV R10, R10 ;  /* 0x0000000a000a7202 */ /* 0x000fe20000000f00 */
[----:B0-----:R-:W-:Y:S01]  /*21350*/  IMAD.U32 R4, RZ, RZ, UR8 ;  /* 0x00000008ff047e24 */ /* 0x001fe2000f8e00ff */
[----:B------:R-:W-:Y:S01]  /*21360*/  F2FP.BF16.F32.PACK_AB R114, R117, R116 ;  /* 0x000000747572723e */ /* 0x000fe200000010ff */
[----:B------:R-:W-:Y:S01]  /*21370*/  IMAD.U32 R5, RZ, RZ, UR9 ;  /* 0x00000009ff057e24 */ /* 0x000fe2000f8e00ff */
[----:B------:R-:W-:Y:S01]  /*21380*/  F2FP.BF16.F32.PACK_AB R115, R119, R118 ;  /* 0x000000767773723e */ /* 0x000fe200000010ff */
[----:B-1----:R-:W0:Y:S01]  /*21390*/  LDC R20, c[0x0][0xce8] ;  /* 0x00033a00ff147b82 */ /* 0x002e220000000800 */
[----:B------:R-:W-:-:S02]  /*213a0*/  F2FP.BF16.F32.PACK_AB R121, R123, R122 ;  /* 0x0000007a7b79723e */ /* 0x000fc400000010ff */
[----:B------:R-:W-:Y:S01]  /*213b0*/  F2FP.BF16.F32.PACK_AB R128, R129, R128 ;  /* 0x000000808180723e */ /* 0x000fe200000010ff */
[----:B------:R2:W-:Y:S01]  /*213c0*/  STSM.16.M88.4 [R140], R88 ;  /* 0x000000588c007844 */ /* 0x0005e20000000200 */
[----:B------:R-:W-:Y:S01]  /*213d0*/  MOV R8, R8 ;  /* 0x0000000800087202 */ /* 0x000fe20000000f00 */
[----:B------:R-:W-:Y:S01]  /*213e0*/  ULDC.64 UR8, c[0x0][0xd08] ;  /* 0x0003420000087ab9 */ /* 0x000fe20000000a00 */
[----:B------:R-:W-:Y:S02]  /*213f0*/  F2FP.BF16.F32.PACK_AB R122, R125, R124 ;  /* 0x0000007c7d7a723e */ /* 0x000fe400000010ff */
[----:B------:R-:W-:Y:S02]  /*21400*/  F2FP.BF16.F32.PACK_AB R123, R127, R126 ;  /* 0x0000007e7f7b723e */ /* 0x000fe400000010ff */
[----:B------:R-:W-:Y:S01]  /*21410*/  F2FP.BF16.F32.PACK_AB R129, R131, R130 ;  /* 0x000000828381723e */ /* 0x000fe200000010ff */
[----:B------:R2:W-:Y:S01]  /*21420*/  STSM.16.M88.4 [R138], R96 ;  /* 0x000000608a007844 */ /* 0x0005e20000000200 */
[----:B------:R-:W-:-:S02]  /*21430*/  MOV R18, R18 ;  /* 0x0000001200127202 */ /* 0x000fc40000000f00 */
[----:B------:R-:W-:Y:S02]  /*21440*/  F2FP.BF16.F32.PACK_AB R130, R133, R132 ;  /* 0x000000848582723e */ /* 0x000fe400000010ff */
        /* <DEDUP_REMOVED lines=8> */
[----:B------:R-:W-:Y:S02]  /*214d0*/  ISETP.NE.U32.AND P1, PT, RZ, UR10, PT ;  /* 0x0000000aff007c0c */ /* 0x000fe4000bf25070 */
[----:B------:R-:W-:Y:S02]  /*214e0*/  PLOP3.LUT P0, PT, PT, PT, UP0, 0x80, 0x0 ;  /* 0x000000000000781c */ /* 0x000fe40003f0f008 */
[----:B------:R-:W-:Y:S01]  /*214f0*/  ISETP.NE.AND.EX P1, PT, RZ, UR11, PT, P1 ;  /* 0x0000000bff007c0c */ /* 0x000fe2000bf25310 */
[----:B------:R-:W-:-:S02]  /*21500*/  @UP0 ULDC.64 UR8, c[0x0][0xd08] ;  /* 0x0003420000080ab9 */ /* 0x000fc40000000a00 */
[----:B------:R-:W-:Y:S01]  /*21510*/  @UP0 UIMAD.WIDE UR8, UR38, 0x4, UR8 ;  /* 0x00000004260808a5 */ /* 0x000fe2000f8e0208 */
[----:B------:R-:W-:-:S09]  /*21520*/  IMAD.U32 R9, RZ, RZ, UR4 ;  /* 0x00000004ff097e24 */ /* 0x000fd2000f8e00ff */
[----:B------:R2:W5:Y:S01]  /*21530*/  @P1 LDG.E R11, desc[UR40][R4.64] ;  /* 0x00000028040b1981 */ /* 0x000562000c1e1900 */
[----:B------:R-:W-:Y:S01]  /*21540*/  IMAD.U32 R6, RZ, RZ, UR8 ;  /* 0x00000008ff067e24 */ /* 0x000fe2000f8e00ff */
[----:B------:R-:W-:Y:S01]  /*21550*/  UISETP.NE.AND UP0, UPT, UR44, URZ, UPT ;  /* 0x0000003f2c00728c */ /* 0x000fe2000bf05270 */
[----:B------:R-:W-:Y:S01]  /*21560*/  IMAD.U32 R7, RZ, RZ, UR9 ;  /* 0x00000009ff077e24 */ /* 0x000fe2000f8e00ff */
[----:B------:R-:W-:-:S04]  /*21570*/  ULDC UR4, c[0x0][0xbd4] ;  /* 0x0002f50000047ab9 */ /* 0x000fc80000000800 */
[----:B------:R2:W5:Y:S01]  /*21580*/  @P0 LDG.E R9, desc[UR40][R6.64] ;  /* 0x0000002806090981 */ /* 0x000562000c1e1900 */
[----:B------:R-:W-:Y:S01]  /*21590*/  USEL UR4, UR44, UR4, UP0 ;  /* 0x000000042c047287 */ /* 0x000fe20008000000 */
[----:B0-----:R-:W-:Y:S11]  /*215a0*/  @P0 BRA `(.L_x_12338) ;  /* 0x0000000000100947 */ /* 0x001ff60003800000 */
[----:B------:R-:W-:Y:S05]  /*215b0*/  @!P1 BRA `(.L_x_12338) ;  /* 0x00000000000c9947 */ /* 0x000fea0003800000 */
[----:B--2---:R-:W2:Y:S04]  /*215c0*/  LDG.E R6, desc[UR40][R4.64] ;  /* 0x0000002804067981 */ /* 0x004ea8000c1e1900 */
[----:B-----5:R-:W2:Y:S02]  /*215d0*/  LDG.E R9, desc[UR40][R4.64+0x4] ;  /* 0x0000042804097981 */ /* 0x020ea4000c1e1900 */
[----:B--2---:R-:W-:-:S07]  /*215e0*/  IMAD.IADD R9, R9, 0x1, -R6 ;  /* 0x0000000109097824 */ /* 0x004fce00078e0a06 */
.L_x_12338:
[----:B--2---:R-:W2:Y:S04]  /*215f0*/  LDL R4, [R1+0x4c8] ;  /* 0x0004c80001047983 */ /* 0x004ea80000100800 */
[----:B------:R-:W3:Y:S01]  /*21600*/  LDL R6, [R1+0x4d8] ;  /* 0x0004d80001067983 */ /* 0x000ee20000100800 */
[----:B-----5:R-:W-:Y:S02]  /*21610*/  IMAD R78, R9, R20, RZ ;  /* 0x00000014094e7224 */ /* 0x020fe400078e02ff */
[----:B------:R-:W-:Y:S01]  /*21620*/  VIADD R15, R178, UR39 ;  /* 0x00000027b20f7c36 */ /* 0x000fe20008000000 */
[----:B------:R-:W-:Y:S01]  /*21630*/  ISETP.NE.AND P2, PT, R20, 0x1, PT ;  /* 0x000000011400780c */ /* 0x000fe20003f45270 */
[----:B------:R-:W-:Y:S01]  /*21640*/  UISETP.GT.AND UP1, UPT, UR4, 0x1, UPT ;  /* 0x000000010400788c */ /* 0x000fe2000bf24270 */
[----:B------:R-:W-:-:S03]  /*21650*/  UMOV UR19, 0xab8 ;  /* 0x00000ab800137882 */ /* 0x000fc60000000000 */
[----:B------:R-:W-:-:S08]  /*21660*/  USEL UR19, UR19, 0xa78, UP1 ;  /* 0x00000a7813137887 */ /* 0x000fd00008800000 */
[----:B------:R-:W0:Y:S01]  /*21670*/  @P2 LDC R5, c[0x0][0xcf0] ;  /* 0x00033c00ff052b82 */ /* 0x000e220000000800 */
[----:B------:R-:W-:Y:S01]  /*21680*/  UISETP.NE.U32.AND UP0, UPT, UR10, URZ, UPT ;  /* 0x0000003f0a00728c */ /* 0x000fe2000bf05070 */
[----:B------:R-:W-:Y:S01]  /*21690*/  UMOV UR4, URZ ;  /* 0x0000003f00047c82 */ /* 0x000fe20008000000 */
[----:B------:R-:W-:Y:S01]  /*216a0*/  USHF.R.S32.HI UR10, URZ, 0x1f, UR38 ;  /* 0x0000001f3f0a7899 */ /* 0x000fe20008011426 */
[----:B------:R-:W-:Y:S01]  /*216b0*/  @P1 R2UR UR4, R11 ;  /* 0x000000000b0412ca */ /* 0x000fe200000e0000 */
[----:B------:R-:W-:Y:S02]  /*216c0*/  UISETP.NE.AND.EX UP0, UPT, UR11, URZ, UPT, UP0 ;  /* 0x0000003f0b00728c */ /* 0x000fe4000bf05300 */
[----:B------:R-:W-:Y:S02]  /*216d0*/  USEL UR9, UR43, URZ, UP1 ;  /* 0x0000003f2b097287 */ /* 0x000fe40008800000 */
[----:B------:R-:W-:Y:S02]  /*216e0*/  USEL UR8, UR38, URZ, !UP0 ;  /* 0x0000003f26087287 */ /* 0x000fe4000c000000 */
[----:B------:R-:W-:Y:S01]  /*216f0*/  USEL UR18, UR10, URZ, !UP0 ;  /* 0x0000003f0a127287 */ /* 0x000fe2000c000000 */
[----:B------:R-:W-:-:S02]  /*21700*/  ULDC.64 UR12, c[0x0][UR19+0x220] ;  /* 0x00008800130c7abb */ /* 0x000fc40008000a00 */
[----:B------:R-:W-:Y:S01]  /*21710*/  ULDC.64 UR10, c[0x0][UR19+0x218] ;  /* 0x00008600130a7abb */ /* 0x000fe20008000a00 */
[----:B------:R-:W-:Y:S01]  /*21720*/  ULDC.64 UR14, c[0x0][UR19+0x228] ;  /* 0x00008a00130e7abb */ /* 0x000fe20008000a00 */
[----:B------:R-:W-:Y:S02]  /*21730*/  UIMAD UR13, UR13, UR8, URZ ;  /* 0x000000080d0d72a4 */ /* 0x000fe4000f8e023f */
[----:B------:R-:W-:Y:S02]  /*21740*/  UIMAD.WIDE.U32 UR16, UR10, UR37, URZ ;  /* 0x000000250a1072a5 */ /* 0x000fe4000f8e003f */
[----:B------:R-:W-:Y:S01]  /*21750*/  UIMAD UR20, UR11, UR37, URZ ;  /* 0x000000250b1472a4 */ /* 0x000fe2000f8e023f */
[----:B--2---:R-:W-:Y:S02]  /*21760*/  LOP3.LUT P0, RZ, R4, 0x3, RZ, 0xc0, !PT ;  /* 0x0000000304ff7812 */ /* 0x004fe4000780c0ff */
[----:B------:R-:W1:Y:S02]  /*21770*/  @P2 LDC R4, c[0x0][0xcec] ;  /* 0x00033b00ff042b82 */ /* 0x000e640000000800 */
[----:B------:R-:W-:-:S13]  /*21780*/  ISETP.GE.OR P3, PT, R15, R78, P0 ;  /* 0x0000004e0f00720c */ /* 0x000fda0000766670 */
[----:B------:R-:W2:Y:S01]  /*21790*/  @!P3 LDL R13, [R1+0x240] ;  /* 0x00024000010db983 */ /* 0x000ea20000100800 */
[----:B---3--:R-:W-:Y:S01]  /*217a0*/  VIADD R11, R6, UR39 ;  /* 0x00000027060b7c36 */ /* 0x008fe20008000000 */
[----:B------:R-:W-:Y:S01]  /*217b0*/  UIMAD.WIDE.U32 UR10, UR12, UR8, URZ ;  /* 0x000000080c0a72a5 */ /* 0x000fe2000f8e003f */
[----:B------:R-:W-:Y:S01]  /*217c0*/  VIADD R19, R15, 0x8 ;  /* 0x000000080f137836 */ /* 0x000fe20000000000 */
[----:B------:R-:W-:Y:S01]  /*217d0*/  UIMAD.WIDE.U32 UR22, UR14, UR9, URZ ;  /* 0x000000090e1672a5 */ /* 0x000fe2000f8e003f */
[----:B------:R-:W-:Y:S01]  /*217e0*/  IMAD.MOV.U32 R7, RZ, RZ, R11 ;  /* 0x000000ffff077224 */ /* 0x000fe200078e000b */
[----:B------:R-:W-:Y:S02]  /*217f0*/  UIMAD UR9, UR15, UR9, URZ ;  /* 0x000000090f0972a4 */ /* 0x000fe4000f8e023f */
[----:B------:R-:W-:Y:S01]  /*21800*/  UIMAD UR13, UR12, UR18, UR13 ;  /* 0x000000120c0d72a4 */ /* 0x000fe2000f8e020d */
[----:B-1----:R-:W-:Y:S01]  /*21810*/  @P2 IMAD.HI.U32 R4, R11, R4, RZ ;  /* 0x000000040b042227 */ /* 0x002fe200078e00ff */
[----:B------:R-:W-:Y:S01]  /*21820*/  UIADD3 UR16, UP0, UP2, UR10, UR16, UR4 ;  /* 0x000000100a107290 */ /* 0x000fe2000fa1e004 */
[----:B------:R-:W-:Y:S01]  /*21830*/  ISETP.GE.OR P0, PT, R19, R78, P0 ;  /* 0x0000004e1300720c */ /* 0x000fe20000706670 */
[----:B------:R-:W-:-:S02]  /*21840*/  UIADD3 UR10, UR23, UR9, URZ ;  /* 0x00000009170a7290 */ /* 0x000fc4000fffe03f */
[----:B0-----:R-:W-:Y:S01]  /*21850*/  @P2 SHF.R.U32.HI R7, RZ, R5, R4 ;  /* 0x00000005ff072219 */ /* 0x001fe20000011604 */
[----:B------:R-:W-:Y:S01]  /*21860*/  UIADD3 UR20, UR17, UR20, URZ ;  /* 0x0000001411147290 */ /* 0x000fe2000fffe03f */
[----:B------:R-:W-:Y:S01]  /*21870*/  IMAD.U32 R4, RZ, RZ, UR22 ;  /* 0x00000016ff047e24 */ /* 0x000fe2000f8e00ff */
[----:B------:R-:W-:Y:S01]  /*21880*/  UIADD3 UR9, UR11, UR13, URZ ;  /* 0x0000000d0b097290 */ /* 0x000fe2000fffe03f */
[----:B------:R-:W-:Y:S01]  /*21890*/  IMAD.U32 R5, RZ, RZ, UR23 ;  /* 0x00000017ff057e24 */ /* 0x000fe2000f8e00ff */
[----:B------:R-:W-:Y:S01]  /*218a0*/  USHF.R.S32.HI UR14, URZ, 0x1f, UR4 ;  /* 0x0000001f3f0e7899 */ /* 0x000fe20008011404 */
[----:B------:R-:W-:Y:S01]  /*218b0*/  IMAD.MOV R9, RZ, RZ, -R7 ;  /* 0x000000ffff097224 */ /* 0x000fe200078e0a07 */
[----:B------:R-:W-:Y:S01]  /*218c0*/  IADD3 R4, P1, P4, R7, UR16, R4 ;  /* 0x0000001007047c10 */ /* 0x000fe2000fc3e004 */
[----:B------:R-:W-:Y:S01]  /*218d0*/  IMAD.U32 R8, RZ, RZ, UR10 ;  /* 0x0000000aff087e24 */ /* 0x000fe2000f8e00ff */
[----:B------:R-:W-:Y:S01]  /*218e0*/  UIADD3.X UR9, UR9, UR20, UR14, UP0, UP2 ;  /* 0x0000001409097290 */ /* 0x000fe200087e440e */
[----:B------:R-:W-:Y:S01]  /*218f0*/  IMAD R9, R20, R9, R11 ;  /* 0x0000000914097224 */ /* 0x000fe200078e020b */
[----:B------:R-:W-:Y:S01]  /*21900*/  SHF.R.S32.HI R5, RZ, 0x1f, R7 ;  /* 0x0000001fff057819 */ /* 0x000fe20000011407 */
[----:B------:R-:W-:Y:S01]  /*21910*/  ULDC.64 UR10, c[0x0][UR19+0x210] ;  /* 0x00008400130a7abb */ /* 0x000fe20008000a00 */
[----:B------:R-:W-:Y:S01]  /*21920*/  ULDC.64 UR12, c[0x0][0xca8] ;  /* 0x00032a00000c7ab9 */ /* 0x000fe20000000a00 */
[----:B------:R-:W-:Y:S01]  /*21930*/  IMAD R7, R9, UR11, RZ ;  /* 0x0000000b09077c24 */ /* 0x000fe2000f8e02ff */
[----:B------:R-:W-:Y:S01]  /*21940*/  SHF.R.S32.HI R6, RZ, 0x1f, R9 ;  /* 0x0000001fff067819 */ /* 0x000fe20000011409 */
[----:B------:R-:W-:Y:S01]  /*21950*/  @!UP1 ULDC UR12, c[0x0][0xc50] ;  /* 0x00031400000c9ab9 */ /* 0x000fe20000000800 */
[----:B------:R-:W-:Y:S01]  /*21960*/  IADD3.X R5, R5, UR9, R8, P1, P4 ;  /* 0x0000000905057c10 */ /* 0x000fe20008fe8408 */
[----:B------:R-:W-:-:S02]  /*21970*/  @!UP1 ULDC UR13, c[0x0][0xc54] ;  /* 0x00031500000d9ab9 */ /* 0x000fc40000000800 */
[----:B------:R-:W-:Y:S02]  /*21980*/  IMAD R7, R6, UR10, R7 ;  /* 0x0000000a06077c24 */ /* 0x000fe4000f8e0207 */
[----:B------:R-:W-:-:S04]  /*21990*/  IMAD.WIDE.U32 R4, R9, UR10, R4 ;  /* 0x0000000a09047c25 */ /* 0x000fc8000f8e0004 */
[----:B------:R-:W-:Y:S01]  /*219a0*/  IMAD.IADD R5, R5, 0x1, R7 ;  /* 0x0000000105057824 */ /* 0x000fe200078e0207 */
[----:B------:R-:W-:-:S04]  /*219b0*/  LEA R8, P1, R4, UR12, 0x2 ;  /* 0x0000000c04087c11 */ /* 0x000fc8000f8210ff */
[----:B------:R-:W-:Y:S01]  /*219c0*/  LEA.HI.X R10, R4, UR13, R5, 0x2, P1 ;  /* 0x0000000d040a7c11 */ /* 0x000fe200088f1405 */
[----:B------:R-:W-:Y:S04]  /*219d0*/  SHFL.IDX PT, R6, R8, RZ, 0x1c1f ;  /* 0x001c1fff08067589 */ /* 0x000fe800000e0000 */
[----:B------:R-:W2:Y:S04]  /*219e0*/  SHFL.IDX PT, R7, R10, RZ, 0x1c1f ;  /* 0x001c1fff0a077589 */ /* 0x000ea800000e0000 */
[----:B--2---:R-:W-:Y:S04]  /*219f0*/  @!P3 ST.E desc[UR40][R6.64], R13 ;  /* 0x0000000d0600b985 */ /* 0x004fe8000c101928 */
[----:B------:R-:W2:Y:S04]  /*21a00*/  @!P0 LDL R9, [R1+0x244] ;  /* 0x0002440001098983 */ /* 0x000ea80000100800 */
[----:B------:R-:W-:Y:S04]  /*21a10*/  SHFL.IDX PT, R4, R8, 0x1, 0x1c1f ;  /* 0x003c1f0008047f89 */ /* 0x000fe800000e0000 */
[----:B------:R-:W2:Y:S04]  /*21a20*/  SHFL.IDX PT, R5, R10, 0x1, 0x1c1f ;  /* 0x003c1f000a057f89 */ /* 0x000ea800000e0000 */
[----:B--2---:R0:W-:Y:S01]  /*21a30*/  @!P0 ST.E desc[UR40][R4.64], R9 ;  /* 0x0000000904008985 */ /* 0x0041e2000c101928 */
[----:B------:R-:W-:-:S13]  /*21a40*/  PLOP3.LUT P0, PT, PT, PT, UP1, 0x80, 0x0 ;  /* 0x000000000000781c */ /* 0x000fda0003f0f018 */
[----:B0-----:R-:W-:Y:S05]  /*21a50*/  @P0 BRA `(.L_x_12339) ;  /* 0x0000000c00c80947 */ /* 0x001fea0003800000 */
[----:B------:R-:W-:Y:S01]  /*21a60*/  IMAD R5, R215, 0x40, R22 ;  /* 0x00000040d7057824 */ /* 0x000fe200078e0216 */
[----:B------:R-:W-:Y:S01]  /*21a70*/  ULDC.64 UR12, c[0x0][0xba0] ;  /* 0x0002e800000c7ab9 */ /* 0x000fe20000000a00 */
[----:B------:R-:W0:Y:S02]  /*21a80*/  @P2 LDC R21, c[0x0][0xcf0] ;  /* 0x00033c00ff152b82 */ /* 0x000e240000000800 */
[----:B------:R-:W-:-:S03]  /*21a90*/  IMAD.WIDE R2, R5, 0x2, R2 ;  /* 0x0000000205027825 */ /* 0x000fc600078e0202 */
[C---:B------:R-:W-:Y:S02]  /*21aa0*/  IADD3 R25, P1, R2.reuse, 0x3000, RZ ;  /* 0x0000300002197810 */ /* 0x040fe40007f3e0ff */
[C---:B------:R-:W-:Y:S02]  /*21ab0*/  IADD3 R9, P4, R2.reuse, 0x1000, RZ ;  /* 0x0000100002097810 */ /* 0x040fe40007f9e0ff */
[----:B------:R-:W-:Y:S02]  /*21ac0*/  IADD3 R13, P3, R2, 0x2000, RZ ;  /* 0x00002000020d7810 */ /* 0x000fe40007f7e0ff */
[----:B------:R-:W-:Y:S02]  /*21ad0*/  LOP3.LUT R24, R25, 0x380, RZ, 0xc0, !PT ;  /* 0x0000038019187812 */ /* 0x000fe400078ec0ff */
[----:B------:R-:W-:Y:S02]  /*21ae0*/  LOP3.LUT R8, R9, 0x380, RZ, 0xc0, !PT ;  /* 0x0000038009087812 */ /* 0x000fe400078ec0ff */
[----:B------:R-:W-:-:S02]  /*21af0*/  LOP3.LUT R12, R13, 0x380, RZ, 0xc0, !PT ;  /* 0x000003800d0c7812 */ /* 0x000fc400078ec0ff */
        /* <DEDUP_REMOVED lines=9> */
[C---:B------:R-:W-:Y:S01]  /*21b90*/  IADD3 R49, P1, R2.reuse, 0x9000, RZ ;  /* 0x0000900002317810 */ /* 0x040fe20007f3e0ff */
[----:B------:R-:W-:Y:S01]  /*21ba0*/  UIMAD UR9, UR14, UR12, URZ ;  /* 0x0000000c0e0972a4 */ /* 0x000fe2000f8e023f */
[C---:B------:R-:W-:Y:S01]  /*21bb0*/  IADD3 R29, P0, R2.reuse, 0x4000, RZ ;  /* 0x00004000021d7810 */ /* 0x040fe20007f1e0ff */
[----:B------:R-:W-:Y:S01]  /*21bc0*/  UIMAD.WIDE.U32 UR10, UR4, UR12, URZ ;  /* 0x0000000c040a72a5 */ /* 0x000fe2000f8e003f */
[C---:B------:R-:W-:Y:S01]  /*21bd0*/  IADD3 R33, P6, R2.reuse, 0x5000, RZ ;  /* 0x0000500002217810 */ /* 0x040fe20007fde0ff */
[----:B------:R-:W5:Y:S01]  /*21be0*/  LD.E.128 R8, desc[UR40][R8.64] ;  /* 0x0000002808087980 */ /* 0x000f62000c101d00 */
[----:B------:R-:W-:-:S02]  /*21bf0*/  IADD3 R37, P5, R2, 0x6000, RZ ;  /* 0x0000600002257810 */ /* 0x000fc40007fbe0ff */
[C---:B------:R-:W-:Y:S01]  /*21c00*/  IADD3 R41, P4, R2.reuse, 0x7000, RZ ;  /* 0x0000700002297810 */ /* 0x040fe20007f9e0ff */
[----:B------:R-:W5:Y:S01]  /*21c10*/  LD.E.128 R12, desc[UR40][R12.64] ;  /* 0x000000280c0c7980 */ /* 0x000f62000c101d00 */
[----:B------:R-:W-:Y:S02]  /*21c20*/  IADD3 R45, P3, R2, 0x8000, RZ ;  /* 0x00008000022d7810 */ /* 0x000fe40007f7e0ff */
[----:B------:R-:W-:Y:S01]  /*21c30*/  LOP3.LUT R48, R49, 0x380, RZ, 0xc0, !PT ;  /* 0x0000038031307812 */ /* 0x000fe200078ec0ff */
[----:B------:R-:W5:Y:S01]  /*21c40*/  LD.E.128 R24, desc[UR40][R24.64] ;  /* 0x0000002818187980 */ /* 0x000f62000c101d00 */
[----:B------:R-:W-:Y:S02]  /*21c50*/  LOP3.LUT R28, R29, 0x380, RZ, 0xc0, !PT ;  /* 0x000003801d1c7812 */ /* 0x000fe400078ec0ff */
[----:B------:R-:W-:Y:S02]  /*21c60*/  LOP3.LUT R32, R33, 0x380, RZ, 0xc0, !PT ;  /* 0x0000038021207812 */ /* 0x000fe400078ec0ff */
[----:B------:R-:W-:-:S02]  /*21c70*/  LOP3.LUT R36, R37, 0x380, RZ, 0xc0, !PT ;  /* 0x0000038025247812 */ /* 0x000fc400078ec0ff */
[----:B------:R-:W-:Y:S02]  /*21c80*/  LOP3.LUT R40, R41, 0x380, RZ, 0xc0, !PT ;  /* 0x0000038029287812 */ /* 0x000fe400078ec0ff */
[----:B------:R-:W-:Y:S02]  /*21c90*/  LOP3.LUT R44, R45, 0x380, RZ, 0xc0, !PT ;  /* 0x000003802d2c7812 */ /* 0x000fe400078ec0ff */
[----:B------:R-:W-:Y:S02]  /*21ca0*/  SHF.R.U64 R48, R48, 0x3, RZ ;  /* 0x0000000330307819 */ /* 0x000fe400000012ff */
[----:B------:R-:W-:Y:S02]  /*21cb0*/  SHF.R.U64 R28, R28, 0x3, RZ ;  /* 0x000000031c1c7819 */ /* 0x000fe400000012ff */
[----:B------:R-:W-:Y:S02]  /*21cc0*/  SHF.R.U64 R32, R32, 0x3, RZ ;  /* 0x0000000320207819 */ /* 0x000fe400000012ff */
[----:B------:R-:W-:-:S02]  /*21cd0*/  SHF.R.U64 R36, R36, 0x3, RZ ;  /* 0x0000000324247819 */ /* 0x000fc400000012ff */
[----:B------:R-:W-:Y:S02]  /*21ce0*/  SHF.R.U64 R40, R40, 0x3, RZ ;  /* 0x0000000328287819 */ /* 0x000fe400000012ff */
        /* <DEDUP_REMOVED lines=14> */
[C---:B------:R-:W-:Y:S01]  /*21dd0*/  LOP3.LUT R7, R2.reuse, 0x380, RZ, 0xc0, !PT ;  /* 0x0000038002077812 */ /* 0x040fe200078ec0ff */
[----:B------:R-:W-:Y:S01]  /*21de0*/  UIMAD UR9, UR4, UR13, UR9 ;  /* 0x0000000d040972a4 */ /* 0x000fe2000f8e0209 */
[C---:B------:R-:W-:Y:S01]  /*21df0*/  IADD3 R53, P0, R2.reuse, 0xa000, RZ ;  /* 0x0000a00002357810 */ /* 0x040fe20007f1e0ff */
[----:B------:R-:W-:Y:S01]  /*21e00*/  IMAD.X R73, RZ, RZ, R3, P1 ;  /* 0x000000ffff497224 */ /* 0x000fe200008e0603 */
[C---:B------:R-:W-:Y:S01]  /*21e10*/  IADD3 R57, P6, R2.reuse, 0xb000, RZ ;  /* 0x0000b00002397810 */ /* 0x040fe20007fde0ff */
[----:B------:R-:W-:Y:S01]  /*21e20*/  ULDC.64 UR12, c[0x0][0xbe8] ;  /* 0x0002fa00000c7ab9 */ /* 0x000fe20000000a00 */
[C---:B------:R-:W-:Y:S01]  /*21e30*/  IADD3 R61, P5, R2.reuse, 0xc000, RZ ;  /* 0x0000c000023d7810 */ /* 0x040fe20007fbe0ff */
[----:B------:R-:W5:Y:S01]  /*21e40*/  LD.E.128 R28, desc[UR40][R28.64] ;  /* 0x000000281c1c7980 */ /* 0x000f62000c101d00 */
[C---:B------:R-:W-:Y:S02]  /*21e50*/  IADD3 R65, P4, R2.reuse, 0xd000, RZ ;  /* 0x0000d00002417810 */ /* 0x040fe40007f9e0ff */
[----:B------:R-:W-:Y:S01]  /*21e60*/  IADD3 R69, P3, R2, 0xe000, RZ ;  /* 0x0000e00002457810 */ /* 0x000fe20007f7e0ff */
        /* <DEDUP_REMOVED lines=30> */
[----:B------:R-:W-:Y:S01]  /*22050*/  UIADD3 UR11, UR11, UR9, URZ ;  /* 0x000000090b0b7290 */ /* 0x000fe2000fffe03f */
[----:B------:R1:W5:Y:S01]  /*22060*/  LD.E.128 R4, desc[UR40][R2.64] ;  /* 0x0000002802047980 */ /* 0x000362000c101d00 */
[----:B------:R-:W-:-:S03]  /*22070*/  USHF.R.S32.HI UR4, URZ, 0x1f, UR8 ;  /* 0x0000001f3f047899 */ /* 0x000fc60008011408 */
[----:B------:R-:W5:Y:S04]  /*22080*/  LD.E.128 R52, desc[UR40][R52.64] ;  /* 0x0000002834347980 */ /* 0x000f68000c101d00 */
[----:B------:R-:W5:Y:S01]  /*22090*/  LD.E.128 R56, desc[UR40][R56.64] ;  /* 0x0000002838387980 */ /* 0x000f62000c101d00 */
[----:B-1----:R-:W1:Y:S01]  /*220a0*/  @P2 LDC R3, c[0x0][0xcec] ;  /* 0x00033b00ff032b82 */ /* 0x002e620000000800 */
[----:B------:R-:W-:Y:S01]  /*220b0*/  IMAD R2, R217, 0x20, R215 ;  /* 0x00000020d9027824 */ /* 0x000fe200078e02d7 */
[----:B------:R-:W-:Y:S01]  /*220c0*/  UIMAD.WIDE.U32 UR10, UR37, UR12, UR10 ;  /* 0x0000000c250a72a5 */ /* 0x000fe2000f8e000a */
[----:B------:R-:W5:Y:S02]  /*220d0*/  LD.E.128 R60, desc[UR40][R60.64] ;  /* 0x000000283c3c7980 */ /* 0x000f64000c101d00 */
[----:B------:R-:W-:Y:S01]  /*220e0*/  VIADD R76, R2, UR39 ;  /* 0x00000027024c7c36 */ /* 0x000fe20008000000 */
[----:B------:R-:W-:Y:S01]  /*220f0*/  UIMAD UR11, UR37, UR13, UR11 ;  /* 0x0000000d250b72a4 */ /* 0x000fe2000f8e020b */
[----:B------:R-:W5:Y:S02]  /*22100*/  LD.E.128 R64, desc[UR40][R64.64] ;  /* 0x0000002840407980 */ /* 0x000f64000c101d00 */
[----:B------:R-:W-:-:S02]  /*22110*/  ULDC.64 UR12, c[0x0][0xbf0] ;  /* 0x0002fc00000c7ab9 */ /* 0x000fc40000000a00 */
[----:B------:R-:W-:Y:S01]  /*22120*/  UIMAD UR4, UR4, UR12, URZ ;  /* 0x0000000c040472a4 */ /* 0x000fe2000f8e023f */
[----:B------:R-:W-:Y:S01]  /*22130*/  IMAD.MOV.U32 R19, RZ, RZ, R76 ;  /* 0x000000ffff137224 */ /* 0x000fe200078e004c */
[----:B------:R-:W5:Y:S02]  /*22140*/  LD.E.128 R68, desc[UR40][R68.64] ;  /* 0x0000002844447980 */ /* 0x000f64000c101d00 */
[----:B------:R-:W-:Y:S02]  /*22150*/  UIMAD UR4, UR8, UR13, UR4 ;  /* 0x0000000d080472a4 */ /* 0x000fe4000f8e0204 */
[----:B------:R-:W-:Y:S01]  /*22160*/  UIMAD.WIDE.U32 UR8, UR8, UR12, UR10 ;  /* 0x0000000c080872a5 */ /* 0x000fe2000f8e000a */
[----:B------:R-:W5:Y:S02]  /*22170*/  LD.E.128 R72, desc[UR40][R72.64] ;  /* 0x0000002848487980 */ /* 0x000f64000c101d00 */
[----:B------:R-:W-:Y:S01]  /*22180*/  ULDC.64 UR10, c[0x0][0xbe0] ;  /* 0x0002f800000a7ab9 */ /* 0x000fe20000000a00 */
[----:B-1----:R-:W-:Y:S01]  /*22190*/  @P2 IMAD.HI.U32 R2, R76, R3, RZ ;  /* 0x000000034c022227 */ /* 0x002fe200078e00ff */
[----:B------:R-:W-:Y:S01]  /*221a0*/  UIADD3 UR4, UR9, UR4, URZ ;  /* 0x0000000409047290 */ /* 0x000fe2000fffe03f */
[----:B------:R-:W-:Y:S01]  /*221b0*/  @!PT LDS RZ, [RZ] ;  /* 0x00000000fffff984 */ /* 0x000fe20000000800 */
[----:B------:R-:W-:Y:S01]  /*221c0*/  @!PT LDS RZ, [RZ] ;  /* 0x00000000fffff984 */ /* 0x000fe20000000800 */
[----:B------:R-:W-:Y:S01]  /*221d0*/  @!PT LDS RZ, [RZ] ;  /* 0x00000000fffff984 */ /* 0x000fe20000000800 */
[----:B------:R-:W-:Y:S01]  /*221e0*/  @!PT LDS RZ, [RZ] ;  /* 0x00000000fffff984 */ /* 0x000fe20000000800 */
[----:B------:R1:W-:Y:S06]  /*221f0*/  MEMBAR.ALL.CTA ;  /* 0x0000000000007992 */ /* 0x0003ec0000008000 */
[----:B-1----:R-:W1:Y:S01]  /*22200*/  FENCE.VIEW.ASYNC.S ;  /* 0x00000000000073c6 */ /* 0x002e620000000000 */
[----:B0-----:R-:W-:-:S04]  /*22210*/  @P2 SHF.R.U32.HI R19, RZ, R21, R2 ;  /* 0x00000015ff132219 */ /* 0x001fc80000011602 */
[--C-:B------:R-:W-:Y:S01]  /*22220*/  SHF.R.S32.HI R18, RZ, 0x1f, R19.reuse ;  /* 0x0000001fff127819 */ /* 0x100fe20000011413 */
[----:B------:R-:W-:Y:S02]  /*22230*/  IMAD.MOV R21, RZ, RZ, -R19 ;  /* 0x000000ffff157224 */ /* 0x000fe400078e0a13 */
[----:B------:R-:W-:Y:S02]  /*22240*/  IMAD.U32 R3, RZ, RZ, UR9 ;  /* 0x00000009ff037e24 */ /* 0x000fe4000f8e00ff */
[----:B------:R-:W-:Y:S02]  /*22250*/  IMAD R18, R18, UR10, RZ ;  /* 0x0000000a12127c24 */ /* 0x000fe4000f8e02ff */
[----:B------:R-:W-:Y:S02]  /*22260*/  IMAD R21, R20, R21, R76 ;  /* 0x0000001514157224 */ /* 0x000fe400078e024c */
[----:B------:R-:W-:Y:S01]  /*22270*/  IMAD.U32 R2, RZ, RZ, UR8 ;  /* 0x00000008ff027e24 */ /* 0x000fe2000f8e00ff */
[----:B------:R-:W-:Y:S01]  /*22280*/  ULDC.64 UR8, c[0x0][0xbd8] ;  /* 0x0002f60000087ab9 */ /* 0x000fe20000000a00 */
[----:B------:R-:W-:-:S02]  /*22290*/  IMAD.U32 R3, RZ, RZ, UR4 ;  /* 0x00000004ff037e24 */ /* 0x000fc4000f8e00ff */
        /* <DEDUP_REMOVED lines=10> */
[----:B------:R-:W-:Y:S01]  /*22340*/  VIADD R0, R0, 0x32420 ;  /* 0x0003242000007836 */ /* 0x000fe20000000000 */
[C---:B------:R-:W-:Y:S01]  /*22350*/  LEA R79, P3, R2.reuse, UR8, 0x1 ;  /* 0x00000008024f7c11 */ /* 0x040fe2000f8608ff */
[----:B------:R-:W-:Y:S02]  /*22360*/  IMAD.IADD R3, R3, 0x1, R77 ;  /* 0x0000000103037824 */ /* 0x000fe400078e024d */
[----:B------:R-:W-:Y:S01]  /*22370*/  VIADD R19, R81, 0x20 ;  /* 0x0000002051137836 */ /* 0x000fe20000000000 */
[----:B------:R-:W-:Y:S02]  /*22380*/  PRMT R0, RZ, 0x654, R0 ;  /* 0x00000654ff007816 */ /* 0x000fe40000000000 */
[----:B------:R-:W-:Y:S02]  /*22390*/  LEA.HI.X R80, R2, UR9, R3, 0x1, P3 ;  /* 0x0000000902507c11 */ /* 0x000fe400098f0c03 */
[-C--:B------:R-:W-:Y:S01]  /*223a0*/  ISETP.GE.AND P1, PT, R19, R78.reuse, PT ;  /* 0x0000004e1300720c */ /* 0x080fe20003f26270 */
[----:B------:R-:W-:Y:S01]  /*223b0*/  VIADD R19, R81, 0x40 ;  /* 0x0000004051137836 */ /* 0x000fe20000000000 */
[----:B-1----:R0:W-:Y:S01]  /*223c0*/  SYNCS.ARRIVE.TRANS64.RED.A1T0 RZ, [R0+URZ], RZ ;  /* 0x000000ff00ff79a7 */ /* 0x0021e2000810043f */
[----:B------:R1:W2:Y:S01]  /*223d0*/  SHFL.IDX PT, R76, R79, RZ, 0x181f ;  /* 0x00181fff4f4c7589 */ /* 0x0002a200000e0000 */
[----:B------:R-:W-:Y:S02]  /*223e0*/  BSSY B1, `(.L_x_12340) ;  /* 0x0000015000017945 */ /* 0x000fe40003800000 */
[----:B------:R-:W-:Y:S01]  /*223f0*/  ISETP.GE.AND P0, PT, R19, R78, PT ;  /* 0x0000004e1300720c */ /* 0x000fe20003f06270 */
[----:B0-----:R1:W0:Y:S01]  /*22400*/  SHFL.IDX PT, R0, R80, RZ, 0x181f ;  /* 0x00181fff50007589 */ /* 0x00122200000e0000 */
[----:B------:R-:W-:Y:S11]  /*22410*/  @P2 BRA `(.L_x_12341) ;  /* 0x0000000000442947 */ /* 0x000ff60003800000 */
[----:B------:R-:W-:Y:S02]  /*22420*/  ULDC UR4, c[0x0][0xbc8] ;  /* 0x0002f20000047ab9 */ /* 0x000fe40000000800 */
[----:B------:R-:W-:Y:S02]  /*22430*/  ISETP.GE.AND P5, PT, R22, UR4, PT ;  /* 0x0000000416007c0c */ /* 0x000fe4000bfa6270 */
[----:B------:R-:W-:Y:S02]  /*22440*/  ISETP.GE.AND P4, PT, R176, UR4, PT ;  /* 0x00000004b0007c0c */ /* 0x000fe4000bf86270 */
[----:B------:R-:W-:Y:S02]  /*22450*/  ISETP.GE.AND P3, PT, R23, UR4, PT ;  /* 0x0000000417007c0c */ /* 0x000fe4000bf66270 */
[----:B------:R-:W-:-:S07]  /*22460*/  ISETP.GE.AND P2, PT, R177, UR4, PT ;  /* 0x00000004b1007c0c */ /* 0x000fce000bf46270 */
[----:B--2---:R-:W-:-:S04]  /*22470*/  @!P5 LEA R2, P6, R22, R76, 0x1 ;  /* 0x0000004c1602d211 */ /* 0x004fc800078c08ff */
[----:B0-----:R-:W-:Y:S02]  /*22480*/  @!P5 LEA.HI.X R3, R22, R0, R183, 0x1, P6 ;  /* 0x000000001603d211 */ /* 0x001fe400030f0cb7 */
        /* <DEDUP_REMOVED lines=10> */
.L_x_12341:
[----:B------:R-:W-:Y:S05]  /*22530*/  BSYNC B1 ;  /* 0x0000000000017941 */ /* 0x000fea0003800000 */
.L_x_12340:
[----:B0-----:R0:W4:Y:S01]  /*22540*/  SHFL.IDX PT, R0, R80, 0x1, 0x181f ;  /* 0x00381f0050007f89 */ /* 0x00112200000e0000 */
[----:B------:R-:W-:Y:S03]  /*22550*/  BSSY B1, `(.L_x_12342) ;  /* 0x0000014000017945 */ /* 0x000fe60003800000 */
[----:B---3--:R0:W3:Y:S01]  /*22560*/  SHFL.IDX PT, R18, R79, 0x1, 0x181f ;  /* 0x00381f004f127f89 */ /* 0x0080e200000e0000 */
[----:B------:R-:W-:Y:S05]  /*22570*/  @P1 BRA `(.L_x_12343) ;  /* 0x0000000000441947 */ /* 0x000fea0003800000 */
[----:B------:R-:W-:Y:S02]  /*22580*/  ULDC UR4, c[0x0][0xbc8] ;  /* 0x0002f20000047ab9 */ /* 0x000fe40000000800 */
[----:B------:R-:W-:Y:S02]  /*22590*/  ISETP.GE.AND P4, PT, R22, UR4, PT ;  /* 0x0000000416007c0c */ /* 0x000fe4000bf86270 */
[----:B------:R-:W-:Y:S02]  /*225a0*/  ISETP.GE.AND P3, PT, R176, UR4, PT ;  /* 0x00000004b0007c0c */ /* 0x000fe4000bf66270 */
[----:B------:R-:W-:Y:S02]  /*225b0*/  ISETP.GE.AND P2, PT, R23, UR4, PT ;  /* 0x0000000417007c0c */ /* 0x000fe4000bf46270 */
[----:B------:R-:W-:-:S07]  /*225c0*/  ISETP.GE.AND P1, PT, R177, UR4, PT ;  /* 0x00000004b1007c0c */ /* 0x000fce000bf26270 */
[-C--:B---3--:R-:W-:Y:S02]  /*225d0*/  @!P4 LEA R2, P6, R22, R18.reuse, 0x1 ;  /* 0x000000121602c211 */ /* 0x088fe400078c08ff */
[----:B-----5:R-:W-:Y:S02]  /*225e0*/  @!P3 LEA R4, P5, R176, R18, 0x1 ;  /* 0x00000012b004b211 */ /* 0x020fe400078a08ff */
[----:B----4-:R-:W-:Y:S02]  /*225f0*/  @!P4 LEA.HI.X R3, R22, R0, R183, 0x1, P6 ;  /* 0x000000001603c211 */ /* 0x010fe400030f0cb7 */
        /* <DEDUP_REMOVED lines=9> */
.L_x_12343:
[----:B------:R-:W-:Y:S05]  /*22690*/  BSYNC B1 ;  /* 0x0000000000017941 */ /* 0x000fea0003800000 */
.L_x_12342:
[----:B----4-:R4:W0:Y:S01]  /*226a0*/  SHFL.IDX PT, R0, R80, 0x2, 0x181f ;  /* 0x00581f0050007f89 */ /* 0x01082200000e0000 */
[----:B------:R-:W-:Y:S03]  /*226b0*/  BSSY B1, `(.L_x_12344) ;  /* 0x0000014000017945 */ /* 0x000fe60003800000 */
[----:B---3-5:R4:W3:Y:S01]  /*226c0*/  SHFL.IDX PT, R8, R79, 0x2, 0x181f ;  /* 0x00581f004f087f89 */ /* 0x0288e200000e0000 */
[----:B------:R-:W-:Y:S05]  /*226d0*/  @P0 BRA `(.L_x_12345) ;  /* 0x0000000000440947 */ /* 0x000fea0003800000 */
[----:B------:R-:W-:Y:S02]  /*226e0*/  ULDC UR4, c[0x0][0xbc8] ;  /* 0x0002f20000047ab9 */ /* 0x000fe40000000800 */
[----:B------:R-:W-:Y:S02]  /*226f0*/  ISETP.GE.AND P3, PT, R22, UR4, PT ;  /* 0x0000000416007c0c */ /* 0x000fe4000bf66270 */
[----:B------:R-:W-:Y:S02]  /*22700*/  ISETP.GE.AND P2, PT, R176, UR4, PT ;  /* 0x00000004b0007c0c */ /* 0x000fe4000bf46270 */
[----:B------:R-:W-:Y:S02]  /*22710*/  ISETP.GE.AND P1, PT, R23, UR4, PT ;  /* 0x0000000417007c0c */ /* 0x000fe4000bf26270 */
[----:B------:R-:W-:-:S07]  /*22720*/  ISETP.GE.AND P0, PT, R177, UR4, PT ;  /* 0x00000004b1007c0c */ /* 0x000fce000bf06270 */
[-C--:B---3--:R-:W-:Y:S02]  /*22730*/  @!P3 LEA R2, P6, R22, R8.reuse, 0x1 ;  /* 0x000000081602b211 */ /* 0x088fe400078c08ff */
        /* <DEDUP_REMOVED lines=11> */
.L_x_12345:
[----:B------:R-:W-:Y:S05]  /*227f0*/  BSYNC B1 ;  /* 0x0000000000017941 */ /* 0x000fea0003800000 */
.L_x_12344:
[----:B0-----:R-:W-:Y:S01]  /*22800*/  VIADD R3, R81, 0x60 ;  /* 0x0000006051037836 */ /* 0x001fe20000000000 */
[----:B-1--4-:R-:W0:Y:S04]  /*22810*/  SHFL.IDX PT, R80, R80, 0x3, 0x181f ;  /* 0x00781f0050507f89 */ /* 0x012e2800000e0000 */
[----:B------:R-:W-:Y:S01]  /*22820*/  ISETP.GE.AND P0, PT, R3, R78, PT ;  /* 0x0000004e0300720c */ /* 0x000fe20003f06270 */
[----:B------:R-:W1:-:S12]  /*22830*/  SHFL.IDX PT, R79, R79, 0x3, 0x181f ;  /* 0x00781f004f4f7f89 */ /* 0x000e5800000e0000 */
[----:B------:R-:W-:Y:S05]  /*22840*/  @P0 BRA `(.L_x_12346) ;  /* 0x00000028001c0947 */ /* 0x000fea0003800000 */
[----:B------:R-:W-:Y:S02]  /*22850*/  ULDC UR4, c[0x0][0xbc8] ;  /* 0x0002f20000047ab9 */ /* 0x000fe40000000800 */
[----:B------:R-:W-:Y:S02]  /*22860*/  ISETP.GE.AND P3, PT, R22, UR4, PT ;  /* 0x0000000416007c0c */ /* 0x000fe4000bf66270 */
[----:B------:R-:W-:Y:S02]  /*22870*/  ISETP.GE.AND P4, PT, R176, UR4, PT ;  /* 0x00000004b0007c0c */ /* 0x000fe4000bf86270 */
[----:B------:R-:W-:-:S09]  /*22880*/  ISETP.GE.AND P5, PT, R23, UR4, PT ;  /* 0x0000000417007c0c */ /* 0x000fd2000bfa6270 */
[-C--:B-1----:R-:W-:Y:S02]  /*22890*/  @!P3 LEA R2, P0, R22, R79.reuse, 0x1 ;  /* 0x0000004f1602b211 */ /* 0x082fe400078008ff */
[-C--:B------:R-:W-:Y:S02]  /*228a0*/  @!P4 LEA R4, P1, R176, R79.reuse, 0x1 ;  /* 0x0000004fb004c211 */ /* 0x080fe400078208ff */
[C---:B------:R-:W-:Y:S02]  /*228b0*/  @!P5 LEA R6, P2, R23.reuse, R79, 0x1 ;  /* 0x0000004f1706d211 */ /* 0x040fe400078408ff */
        /* <DEDUP_REMOVED lines=12> */
.L_x_12339:
[----:B------:R0:W5:Y:S01]  /*22980*/  LDL R40, [R1+0x4bc] ;  /* 0x0004bc0001287983 */ /* 0x0001620000100800 */
[----:B------:R-:W-:Y:S01]  /*22990*/  ULDC.64 UR12, c[0x0][0xc08] ;  /* 0x00030200000c7ab9 */ /* 0x000fe20000000a00 */
[----:B------:R-:W1:Y:S02]  /*229a0*/  @P2 LDC R2, c[0x0][0xcec] ;  /* 0x00033b00ff022b82 */ /* 0x000e640000000800 */
        /* <DEDUP_REMOVED lines=17> */
[----:B------:R-:W-:Y:S01]  /*22ac0*/  UIMAD UR9, UR14, UR12, URZ ;  /* 0x0000000c0e0972a4 */ /* 0x000fe2000f8e023f */
[----:B------:R-:W2:Y:S01]  /*22ad0*/  @P2 LDC R3, c[0x0][0xcf0] ;  /* 0x00033c00ff032b82 */ /* 0x000ea20000000800 */
[----:B------:R-:W-:Y:S01]  /*22ae0*/  UIMAD.WIDE.U32 UR10, UR4, UR12, URZ ;  /* 0x0000000c040a72a5 */ /* 0x000fe2000f8e003f */
[----:B-1----:R-:W-:Y:S01]  /*22af0*/  @P2 IMAD.HI.U32 R2, R11, R2, RZ ;  /* 0x000000020b022227 */ /* 0x002fe200078e00ff */
[----:B------:R-:W-:Y:S01]  /*22b00*/  UIMAD UR9, UR4, UR13, UR9 ;  /* 0x0000000d040972a4 */ /* 0x000fe2000f8e0209 */
[----:B------:R-:W-:Y:S01]  /*22b10*/  ISETP.GE.AND P0, PT, R15, R78, PT ;  /* 0x0000004e0f00720c */ /* 0x000fe20003f06270 */
[----:B------:R-:W-:Y:S01]  /*22b20*/  USHF.R.S32.HI UR4, URZ, 0x1f, UR8 ;  /* 0x0000001f3f047899 */ /* 0x000fe20008011408 */
[----:B------:R-:W-:Y:S01]  /*22b30*/  IMAD.MOV.U32 R5, RZ, RZ, R11 ;  /* 0x000000ffff057224 */ /* 0x000fe200078e000b */
[----:B------:R-:W-:Y:S01]  /*22b40*/  UIADD3 UR11, UR11, UR9, URZ ;  /* 0x000000090b0b7290 */ /* 0x000fe2000fffe03f */
[----:B------:R-:W-:Y:S01]  /*22b50*/  BSSY B1, `(.L_x_12347) ;  /* 0x00000c7000017945 */ /* 0x000fe20003800000 */
[----:B------:R-:W-:-:S02]  /*22b60*/  ULDC.64 UR12, c[0x0][0xc38] ;  /* 0x00030e00000c7ab9 */ /* 0x000fc40000000a00 */
[----:B------:R-:W-:-:S04]  /*22b70*/  UIMAD.WIDE.U32 UR10, UR37, UR12, UR10 ;  /* 0x0000000c250a72a5 */ /* 0x000fc8000f8e000a */
[----:B------:R-:W-:-:S03]  /*22b80*/  UIMAD UR11, UR37, UR13, UR11 ;  /* 0x0000000d250b72a4 */ /* 0x000fc6000f8e020b */
[----:B------:R-:W-:Y:S02]  /*22b90*/  ULDC.64 UR12, c[0x0][0xc40] ;  /* 0x00031000000c7ab9 */ /* 0x000fe40000000a00 */
[----:B------:R-:W-:-:S04]  /*22ba0*/  UIMAD UR4, UR4, UR12, URZ ;  /* 0x0000000c040472a4 */ /* 0x000fc8000f8e023f */
[----:B------:R-:W-:Y:S01]  /*22bb0*/  UIMAD UR4, UR8, UR13, UR4 ;  /* 0x0000000d080472a4 */ /* 0x000fe2000f8e0204 */
[----:B--2---:R-:W-:Y:S01]  /*22bc0*/  @P2 SHF.R.U32.HI R5, RZ, R3, R2 ;  /* 0x00000003ff052219 */ /* 0x004fe20000011602 */
[----:B------:R-:W-:-:S03]  /*22bd0*/  UIMAD.WIDE.U32 UR8, UR8, UR12, UR10 ;  /* 0x0000000c080872a5 */ /* 0x000fc6000f8e000a */
[----:B------:R-:W-:Y:S01]  /*22be0*/  ULDC.64 UR10, c[0x0][0xc48] ;  /* 0x00031200000a7ab9 */ /* 0x000fe20000000a00 */
[----:B------:R-:W-:Y:S01]  /*22bf0*/  UIADD3 UR9, UR9, UR4, URZ ;  /* 0x0000000409097290 */ /* 0x000fe2000fffe03f */
[--C-:B------:R-:W-:Y:S01]  /*22c00*/  SHF.R.S32.HI R2, RZ, 0x1f, R5.reuse ;  /* 0x0000001fff027819 */ /* 0x100fe20000011405 */
[----:B------:R-:W-:Y:S02]  /*22c10*/  IMAD.MOV R7, RZ, RZ, -R5 ;  /* 0x000000ffff077224 */ /* 0x000fe400078e0a05 */
[----:B------:R-:W-:Y:S02]  /*22c20*/  UIMAD.WIDE.U32 UR8, UR43, UR10, UR8 ;  /* 0x0000000a2b0872a5 */ /* 0x000fe4000f8e0008 */
[----:B------:R-:W-:Y:S02]  /*22c30*/  IMAD R7, R20, R7, R11 ;  /* 0x0000000714077224 */ /* 0x000fe400078e020b */
[----:B------:R-:W-:Y:S02]  /*22c40*/  UIMAD UR43, UR43, UR11, UR9 ;  /* 0x0000000b2b2b72a4 */ /* 0x000fe4000f8e0209 */
[----:B------:R-:W-:Y:S01]  /*22c50*/  IMAD.U32 R3, RZ, RZ, UR9 ;  /* 0x00000009ff037e24 */ /* 0x000fe2000f8e00ff */
[----:B------:R-:W-:-:S02]  /*22c60*/  ULDC.64 UR10, c[0x0][0xc30] ;  /* 0x00030c00000a7ab9 */ /* 0x000fc40000000a00 */
[----:B------:R-:W-:Y:S02]  /*22c70*/  IMAD R4, R2, UR10, RZ ;  /* 0x0000000a02047c24 */ /* 0x000fe4000f8e02ff */
        /* <DEDUP_REMOVED lines=11> */
[----:B------:R-:W-:Y:S01]  /*22d30*/  VIADD R4, R0, 0x32420 ;  /* 0x0003242000047836 */ /* 0x000fe20000000000 */
[----:B------:R-:W-:Y:S01]  /*22d40*/  LEA R0, P1, R2, UR8, 0x2 ;  /* 0x0000000802007c11 */ /* 0x000fe2000f8210ff */
[----:B------:R-:W-:-:S03]  /*22d50*/  IMAD.IADD R3, R3, 0x1, R5 ;  /* 0x0000000103037824 */ /* 0x000fc600078e0205 */
[----:B------:R-:W-:Y:S01]  /*22d60*/  PRMT R4, RZ, 0x654, R4 ;  /* 0x00000654ff047816 */ /* 0x000fe20000000004 */
[----:B------:R0:W1:Y:S01]  /*22d70*/  SHFL.IDX PT, R8, R0, RZ, 0x1c1f ;  /* 0x001c1fff00087589 */ /* 0x00006200000e0000 */
[----:B------:R-:W-:Y:S02]  /*22d80*/  LEA.HI.X R18, R2, UR9, R3, 0x2, P1 ;  /* 0x0000000902127c11 */ /* 0x000fe400088f1403 */
[----:B------:R0:W-:Y:S03]  /*22d90*/  SYNCS.ARRIVE.TRANS64.RED.A1T0 RZ, [R4+URZ], RZ ;  /* 0x000000ff04ff79a7 */ /* 0x0001e6000810043f */
[----:B------:R0:W2:Y:S01]  /*22da0*/  SHFL.IDX PT, R9, R18, RZ, 0x1c1f ;  /* 0x001c1fff12097589 */ /* 0x0000a200000e0000 */
[----:B------:R-:W-:Y:S05]  /*22db0*/  @P0 BRA `(.L_x_12348) ;  /* 0x0000000800800947 */ /* 0x000fea0003800000 */
[----:B------:R-:W-:Y:S02]  /*22dc0*/  ULDC UR4, c[0x0][0xbc8] ;  /* 0x0002f20000047ab9 */ /* 0x000fe40000000800 */
[----:B------:R-:W-:-:S13]  /*22dd0*/  ISETP.GE.AND P0, PT, R179, UR4, PT ;  /* 0x00000004b3007c0c */ /* 0x000fda000bf06270 */
[----:B------:R-:W3:Y:S01]  /*22de0*/  @!P0 LDL.64 R14, [R1+0x270] ;  /* 0x00027000010e8983 */ /* 0x000ee20000100a00 */
[----:B------:R-:W-:Y:S01]  /*22df0*/  ISETP.GE.AND P1, PT, R212, UR4, PT ;  /* 0x00000004d4007c0c */ /* 0x000fe2000bf26270 */
[----:B-12---:R-:W-:-:S05]  /*22e00*/  @!P0 IMAD.WIDE R2, R179, 0x4, R8 ;  /* 0x00000004b3028825 */ /* 0x006fca00078e0208 */
[----:B---3--:R1:W-:Y:S07]  /*22e10*/  @!P0 ST.E.64 desc[UR40][R2.64], R14 ;  /* 0x0000000e02008985 */ /* 0x0083ee000c101b28 */
[----:B0-----:R-:W2:Y:S01]  /*22e20*/  @!P1 LDL.64 R4, [R1+0x280] ;  /* 0x0002800001049983 */ /* 0x001ea20000100a00 */
[----:B------:R-:W-:Y:S02]  /*22e30*/  ISETP.GE.AND P0, PT, R211, UR4, PT ;  /* 0x00000004d3007c0c */ /* 0x000fe4000bf06270 */
[----:B------:R-:W-:-:S04]  /*22e40*/  @!P1 LEA R10, P2, R212, R8, 0x2 ;  /* 0x00000008d40a9211 */ /* 0x000fc800078410ff */
[----:B-----5:R-:W-:-:S05]  /*22e50*/  @!P1 LEA.HI.X R11, R212, R9, R40, 0x2, P2 ;  /* 0x00000009d40b9211 */ /* 0x020fca00010f1428 */
[----:B--2---:R0:W-:Y:S04]  /*22e60*/  @!P1 ST.E.64 desc[UR40][R10.64], R4 ;  /* 0x000000040a009985 */ /* 0x0041e8000c101b28 */
[----:B------:R-:W2:Y:S01]  /*22e70*/  @!P0 LDL.64 R6, [R1+0x290] ;  /* 0x0002900001068983 */ /* 0x000ea20000100a00 */
[----:B------:R-:W-:Y:S02]  /*22e80*/  ISETP.GE.AND P1, PT, R210, UR4, PT ;  /* 0x00000004d2007c0c */ /* 0x000fe4000bf26270 */
[----:B------:R-:W-:-:S04]  /*22e90*/  @!P0 LEA R12, P2, R211, R8, 0x2 ;  /* 0x00000008d30c8211 */ /* 0x000fc800078410ff */
[----:B------:R-:W-:-:S05]  /*22ea0*/  @!P0 LEA.HI.X R13, R211, R9, R39, 0x2, P2 ;  /* 0x00000009d30d8211 */ /* 0x000fca00010f1427 */
[----:B--2---:R2:W-:Y:S04]  /*22eb0*/  @!P0 ST.E.64 desc[UR40][R12.64], R6 ;  /* 0x000000060c008985 */ /* 0x0045e8000c101b28 */
[----:B-1----:R-:W3:Y:S01]  /*22ec0*/  @!P1 LDL.64 R2, [R1+0x2a0] ;  /* 0x0002a00001029983 */ /* 0x002ee20000100a00 */
[----:B------:R-:W-:Y:S02]  /*22ed0*/  ISETP.GE.AND P0, PT, R209, UR4, PT ;  /* 0x00000004d1007c0c */ /* 0x000fe4000bf06270 */
[----:B------:R-:W-:-:S04]  /*22ee0*/  @!P1 LEA R14, P2, R210, R8, 0x2 ;  /* 0x00000008d20e9211 */ /* 0x000fc800078410ff */
[----:B------:R-:W-:-:S05]  /*22ef0*/  @!P1 LEA.HI.X R15, R210, R9, R38, 0x2, P2 ;  /* 0x00000009d20f9211 */ /* 0x000fca00010f1426 */
[----:B---3--:R1:W-:Y:S04]  /*22f00*/  @!P1 ST.E.64 desc[UR40][R14.64], R2 ;  /* 0x000000020e009985 */ /* 0x0083e8000c101b28 */
[----:B0-----:R-:W3:Y:S01]  /*22f10*/  @!P0 LDL.64 R4, [R1+0x2b0] ;  /* 0x0002b00001048983 */ /* 0x001ee20000100a00 */
[----:B------:R-:W-:Y:S02]  /*22f20*/  ISETP.GE.AND P1, PT, R208, UR4, PT ;  /* 0x00000004d0007c0c */ /* 0x000fe4000bf26270 */
[----:B------:R-:W-:-:S04]  /*22f30*/  @!P0 LEA R10, P2, R209, R8, 0x2 ;  /* 0x00000008d10a8211 */ /* 0x000fc800078410ff */
[----:B------:R-:W-:-:S05]  /*22f40*/  @!P0 LEA.HI.X R11, R209, R9, R37, 0x2, P2 ;  /* 0x00000009d10b8211 */ /* 0x000fca00010f1425 */
[----:B---3--:R0:W-:Y:S04]  /*22f50*/  @!P0 ST.E.64 desc[UR40][R10.64], R4 ;  /* 0x000000040a008985 */ /* 0x0081e8000c101b28 */
[----:B--2---:R-:W2:Y:S01]  /*22f60*/  @!P1 LDL.64 R6, [R1+0x2c0] ;  /* 0x0002c00001069983 */ /* 0x004ea20000100a00 */
        /* <DEDUP_REMOVED lines=124> */
[----:B-1----:R-:W2:Y:S01]  /*23730*/  @!P0 LDL.64 R2, [R1+0x450] ;  /* 0x0004500001028983 */ /* 0x002ea20000100a00 */
[----:B------:R-:W-:Y:S02]  /*23740*/  ISETP.GE.AND P1, PT, R213, UR4, PT ;  /* 0x00000004d5007c0c */ /* 0x000fe4000bf26270 */
[----:B------:R-:W-:-:S04]  /*23750*/  @!P0 LEA R14, P2, R214, R8, 0x2 ;  /* 0x00000008d60e8211 */ /* 0x000fc800078410ff */
[----:B------:R-:W-:-:S05]  /*23760*/  @!P0 LEA.HI.X R15, R214, R9, R219, 0x2, P2 ;  /* 0x00000009d60f8211 */ /* 0x000fca00010f14db */
[----:B--2---:R3:W-:Y:S04]  /*23770*/  @!P0 ST.E.64 desc[UR40][R14.64], R2 ;  /* 0x000000020e008985 */ /* 0x0047e8000c101b28 */
[----:B0-----:R-:W2:Y:S01]  /*23780*/  @!P1 LDL.64 R4, [R1+0x460] ;  /* 0x0004600001049983 */ /* 0x001ea20000100a00 */
[----:B------:R-:W-:-:S04]  /*23790*/  @!P1 LEA R8, P0, R213, R8, 0x2 ;  /* 0x00000008d5089211 */ /* 0x000fc800078010ff */
[----:B------:R-:W-:-:S05]  /*237a0*/  @!P1 LEA.HI.X R9, R213, R9, R218, 0x2, P0 ;  /* 0x00000009d5099211 */ /* 0x000fca00000f14da */
[----:B--2---:R3:W-:Y:S04]  /*237b0*/  @!P1 ST.E.64 desc[UR40][R8.64], R4 ;  /* 0x0000000408009985 */ /* 0x0047e8000c101b28 */
.L_x_12348:
[----:B------:R-:W-:Y:S05]  /*237c0*/  BSYNC B1 ;  /* 0x0000000000017941 */ /* 0x000fea0003800000 */
.L_x_12347:
[----:B------:R-:W-:Y:S01]  /*237d0*/  ISETP.GE.AND P0, PT, R19, R78, PT ;  /* 0x0000004e1300720c */ /* 0x000fe20003f06270 */
[----:B--23--:R4:W2:Y:S04]  /*237e0*/  SHFL.IDX PT, R9, R18, 0x1, 0x1c1f ;  /* 0x003c1f0012097f89 */ /* 0x00c8a800000e0000 */
[----:B-1----:R4:W1:Y:S08]  /*237f0*/  SHFL.IDX PT, R8, R0, 0x1, 0x1c1f ;  /* 0x003c1f0000087f89 */ /* 0x00287000000e0000 */
[----:B----4-:R-:W-:Y:S05]  /*23800*/  @P0 BRA `(.L_x_12346) ;  /* 0x00000018002c0947 */ /* 0x010fea0003800000 */
[----:B0-----:R-:W0:Y:S02]  /*23810*/  LDC R0, c[0x0][0xbc8] ;  /* 0x0002f200ff007b82 */ /* 0x001e240000000800 */
[----:B0-----:R-:W-:-:S13]  /*23820*/  ISETP.GE.AND P0, PT, R179, R0, PT ;  /* 0x00000000b300720c */ /* 0x001fda0003f06270 */
[----:B------:R-:W3:Y:S01]  /*23830*/  @!P0 LDL.64 R14, [R1+0x278] ;  /* 0x00027800010e8983 */ /* 0x000ee20000100a00 */
[-C--:B------:R-:W-:Y:S01]  /*23840*/  ISETP.GE.AND P1, PT, R212, R0.reuse, PT ;  /* 0x00000000d400720c */ /* 0x080fe20003f26270 */
[----:B-12---:R-:W-:Y:S01]  /*23850*/  @!P0 IMAD.WIDE R2, R179, 0x4, R8 ;  /* 0x00000004b3028825 */ /* 0x006fe200078e0208 */
[----:B------:R-:W-:-:S04]  /*23860*/  ISETP.GE.AND P2, PT, R211, R0, PT ;  /* 0x00000000d300720c */ /* 0x000fc80003f46270 */
[----:B---3--:R0:W-:Y:S07]  /*23870*/  @!P0 ST.E.64 desc[UR40][R2.64], R14 ;  /* 0x0000000e02008985 */ /* 0x0081ee000c101b28 */
[----:B------:R-:W2:Y:S01]  /*23880*/  @!P1 LDL.64 R4, [R1+0x288] ;  /* 0x0002880001049983 */ /* 0x000ea20000100a00 */
[----:B------:R-:W-:-:S04]  /*23890*/  @!P1 LEA R10, P0, R212, R8, 0x2 ;  /* 0x00000008d40a9211 */ /* 0x000fc800078010ff */
[----:B-----5:R-:W-:Y:S02]  /*238a0*/  @!P1 LEA.HI.X R11, R212, R9, R40, 0x2, P0 ;  /* 0x00000009d40b9211 */ /* 0x020fe400000f1428 */
[----:B------:R-:W-:-:S03]  /*238b0*/  @!P2 LEA R12, P0, R211, R8, 0x2 ;  /* 0x00000008d30ca211 */ /* 0x000fc600078010ff */
[----:B--2---:R1:W-:Y:S04]  /*238c0*/  @!P1 ST.E.64 desc[UR40][R10.64], R4 ;  /* 0x000000040a009985 */ /* 0x0043e8000c101b28 */
[----:B------:R-:W2:Y:S01]  /*238d0*/  @!P2 LDL.64 R6, [R1+0x298] ;  /* 0x000298000106a983 */ /* 0x000ea20000100a00 */
[----:B------:R-:W-:Y:S02]  /*238e0*/  ISETP.GE.AND P1, PT, R210, R0, PT ;  /* 0x00000000d200720c */ /* 0x000fe40003f26270 */
[----:B------:R-:W-:-:S05]  /*238f0*/  @!P2 LEA.HI.X R13, R211, R9, R39, 0x2, P0 ;  /* 0x00000009d30da211 */ /* 0x000fca00000f1427 */
[----:B--2---:R2:W-:Y:S06]  /*23900*/  @!P2 ST.E.64 desc[UR40][R12.64], R6 ;  /* 0x000000060c00a985 */ /* 0x0045ec000c101b28 */
        /* <DEDUP_REMOVED lines=128> */
[----:B------:R-:W-:-:S07]  /*24110*/  @!P2 LEA.HI.X R11, R185, R9, R221, 0x2, P0 ;  /* 0x00000009b90ba211 */ /* 0x000fce00000f14dd */
[C---:B--2---:R-:W-:Y:S01]  /*24120*/  @!P1 LEA R12, P0, R184.reuse, R8, 0x2 ;  /* 0x00000008b80c9211 */ /* 0x044fe200078010ff */
[----:B---3--:R0:W-:Y:S04]  /*24130*/  @!P2 ST.E.64 desc[UR40][R10.64], R4 ;  /* 0x000000040a00a985 */ /* 0x0081e8000c101b28 */
[----:B------:R-:W2:Y:S01]  /*24140*/  @!P1 LDL.64 R6, [R1+0x448] ;  /* 0x0004480001069983 */ /* 0x000ea20000100a00 */
[----:B------:R-:W-:Y:S01]  /*24150*/  @!P1 LEA.HI.X R13, R184, R9, R220, 0x2, P0 ;  /* 0x00000009b80d9211 */ /* 0x000fe200000f14dc */
[----:B------:R-:W-:Y:S01]  /*24160*/  BSSY B1, `(.L_x_12349) ;  /* 0x0000009000017945 */ /* 0x000fe20003800000 */
[----:B------:R-:W-:-:S03]  /*24170*/  ISETP.GE.AND P0, PT, R214, R0, PT ;  /* 0x00000000d600720c */ /* 0x000fc60003f06270 */
[----:B--2---:R0:W-:Y:S01]  /*24180*/  @!P1 ST.E.64 desc[UR40][R12.64], R6 ;  /* 0x000000060c009985 */ /* 0x0041e2000c101b28 */
[----:B------:R-:W-:-:S09]  /*24190*/  ISETP.GE.AND P1, PT, R213, R0, PT ;  /* 0x00000000d500720c */ /* 0x000fd20003f26270 */
[----:B------:R-:W-:Y:S05]  /*241a0*/  @P0 BRA `(.L_x_12350) ;  /* 0x0000000000100947 */ /* 0x000fea0003800000 */
[----:B0-----:R-:W2:Y:S01]  /*241b0*/  LDL.64 R4, [R1+0x458] ;  /* 0x0004580001047983 */ /* 0x001ea20000100a00 */
[----:B------:R-:W-:-:S04]  /*241c0*/  LEA R2, P0, R214, R8, 0x2 ;  /* 0x00000008d6027211 */ /* 0x000fc800078010ff */
[----:B------:R-:W-:-:S05]  /*241d0*/  LEA.HI.X R3, R214, R9, R219, 0x2, P0 ;  /* 0x00000009d6037211 */ /* 0x000fca00000f14db */
[----:B--2---:R1:W-:Y:S04]  /*241e0*/  ST.E.64 desc[UR40][R2.64], R4 ;  /* 0x0000000402007985 */ /* 0x0043e8000c101b28 */
.L_x_12350:
[----:B------:R-:W-:Y:S05]  /*241f0*/  BSYNC B1 ;  /* 0x0000000000017941 */ /* 0x000fea0003800000 */
.L_x_12349:
[----:B------:R-:W-:Y:S05]  /*24200*/  @P1 BRA `(.L_x_12346) ;  /* 0x0000000c00ac1947 */ /* 0x000fea0003800000 */
[----:B01----:R-:W2:Y:S01]  /*24210*/  LDL.64 R4, [R1+0x468] ;  /* 0x0004680001047983 */ /* 0x003ea20000100a00 */
[----:B------:R-:W-:-:S04]  /*24220*/  LEA R2, P0, R213, R8, 0x2 ;  /* 0x00000008d5027211 */ /* 0x000fc800078010ff */
[----:B------:R-:W-:-:S05]  /*24230*/  LEA.HI.X R3, R213, R9, R218, 0x2, P0 ;  /* 0x00000009d5037211 */ /* 0x000fca00000f14da */
[----:B--2---:R4:W-:Y:S01]  /*24240*/  ST.E.64 desc[UR40][R2.64], R4 ;  /* 0x0000000402007985 */ /* 0x0049e2000c101b28 */
[----:B------:R-:W-:Y:S05]  /*24250*/  BRA `(.L_x_12346) ;  /* 0x0000000c00987947 */ /* 0x000fea0003800000 */
.L_x_12337:
        /* <DEDUP_REMOVED lines=22> */
[----:B------:R-:W-:-:S09]  /*243c0*/  UMOV UR4, URZ ;  /* 0x0000003f00047c82 */ /* 0x000fd20008000000 */
[----:B------:R-:W-:Y:S01]  /*243d0*/  @!UP1 ULDC UR44, c[0x0][0xbd4] ;  /* 0x0002f500002c9ab9 */ /* 0x000fe20000000800 */
[----:B--2---:R-:W-:Y:S01]  /*243e0*/  @P1 R2UR UR4, R6 ;  /* 0x00000000060412ca */ /* 0x004fe200000e0000 */
[----:B0-----:R-:W-:-:S14]  /*243f0*/  @P2 BRA `(.L_x_12351) ;  /* 0x0000000000102947 */ /* 0x001fdc0003800000 */
[----:B------:R-:W-:Y:S05]  /*24400*/  @!P1 BRA `(.L_x_12351) ;  /* 0x00000000000c9947 */ /* 0x000fea0003800000 */
[----:B------:R-:W2:Y:S04]  /*24410*/  LDG.E R5, desc[UR40][R2.64] ;  /* 0x0000002802057981 */ /* 0x000ea8000c1e1900 */
[----:B-----5:R-:W2:Y:S02]  /*24420*/  LDG.E R0, desc[UR40][R2.64+0x4] ;  /* 0x0000042802007981 */ /* 0x020ea4000c1e1900 */
[----:B--2---:R-:W-:-:S07]  /*24430*/  IMAD.IADD R0, R0, 0x1, -R5 ;  /* 0x0000000100007824 */ /* 0x004fce00078e0a05 */
.L_x_12351:
        /* <DEDUP_REMOVED lines=15> */
[----:B------:R-:W-:Y:S01]  /*24530*/  IMAD.MOV.U32 R5, RZ, RZ, R4 ;  /* 0x000000ffff057224 */ /* 0x000fe200078e0004 */
[----:B------:R-:W-:Y:S02]  /*24540*/  UMOV UR18, 0xab8 ;  /* 0x00000ab800127882 */ /* 0x000fe40000000000 */
[----:B------:R-:W-:Y:S02]  /*24550*/  USEL UR18, UR18, 0xa78, UP0 ;  /* 0x00000a7812127887 */ /* 0x000fe40008000000 */
[----:B------:R-:W-:-:S06]  /*24560*/  USEL UR9, UR43, URZ, UP0 ;  /* 0x0000003f2b097287 */ /* 0x000fcc0008000000 */
[----:B------:R-:W0:Y:S04]  /*24570*/  @P0 LDC R3, c[0x0][0xcec] ;  /* 0x00033b00ff030b82 */ /* 0x000e280000000800 */
[----:B------:R-:W-:Y:S01]  /*24580*/  ULDC.64 UR12, c[0x0][UR18+0x220] ;  /* 0x00008800120c7abb */ /* 0x000fe20008000a00 */
[----:B------:R-:W-:Y:S01]  /*24590*/  ULDC.64 UR10, c[0x0][UR18+0x218] ;  /* 0x00008600120a7abb */ /* 0x000fe20008000a00 */
[----:B------:R-:W-:Y:S01]  /*245a0*/  ULDC.64 UR14, c[0x0][UR18+0x228] ;  /* 0x00008a00120e7abb */ /* 0x000fe20008000a00 */
[----:B------:R-:W-:Y:S01]  /*245b0*/  UIMAD UR13, UR13, UR8, URZ ;  /* 0x000000080d0d72a4 */ /* 0x000fe2000f8e023f */
[----:B------:R-:W1:Y:S01]  /*245c0*/  @P0 LDC R7, c[0x0][0xcf0] ;  /* 0x00033c00ff070b82 */ /* 0x000e620000000800 */
[----:B------:R-:W-:Y:S02]  /*245d0*/  UIMAD.WIDE.U32 UR16, UR10, UR37, URZ ;  /* 0x000000250a1072a5 */ /* 0x000fe4000f8e003f */
        /* <DEDUP_REMOVED lines=10> */
[----:B------:R-:W-:Y:S02]  /*24680*/  IMAD.U32 R3, RZ, RZ, UR23 ;  /* 0x00000017ff037e24 */ /* 0x000fe4000f8e00ff */
[----:B------:R-:W-:Y:S01]  /*24690*/  IMAD.U32 R6, RZ, RZ, UR10 ;  /* 0x0000000aff067e24 */ /* 0x000fe2000f8e00ff */
[----:B------:R-:W-:Y:S01]  /*246a0*/  UIADD3.X UR9, UR9, UR19, UR20, UP1, UP2 ;  /* 0x0000001309097290 */ /* 0x000fe20008fe4414 */
[----:B-1----:R-:W-:Y:S01]  /*246b0*/  @P0 SHF.R.U32.HI R5, RZ, R7, R2 ;  /* 0x00000007ff050219 */ /* 0x002fe20000011602 */
[----:B------:R-:W-:Y:S01]  /*246c0*/  IMAD.U32 R2, RZ, RZ, UR22 ;  /* 0x00000016ff027e24 */ /* 0x000fe2000f8e00ff */
[----:B------:R-:W-:Y:S01]  /*246d0*/  ULDC.64 UR10, c[0x0][UR18+0x210] ;  /* 0x00008400120a7abb */ /* 0x000fe20008000a00 */
[----:B------:R-:W-:Y:S01]  /*246e0*/  ULDC.64 UR12, c[0x0][0xca8] ;  /* 0x00032a00000c7ab9 */ /* 0x000fe20000000a00 */
[----:B------:R-:W-:Y:S01]  /*246f0*/  @!UP0 ULDC UR12, c[0x0][0xc50] ;  /* 0x00031400000c8ab9 */ /* 0x000fe20000000800 */
[--C-:B------:R-:W-:Y:S01]  /*24700*/  IMAD.MOV R7, RZ, RZ, -R5.reuse ;  /* 0x000000ffff077224 */ /* 0x100fe200078e0a05 */
[----:B------:R-:W-:Y:S01]  /*24710*/  IADD3 R2, P0, P1, R5, UR16, R2 ;  /* 0x0000001005027c10 */ /* 0x000fe2000f91e002 */
[----:B------:R-:W-:Y:S01]  /*24720*/  @!UP0 ULDC UR13, c[0x0][0xc54] ;  /* 0x00031500000d8ab9 */ /* 0x000fe20000000800 */
[----:B------:R-:W-:Y:S01]  /*24730*/  SHF.R.S32.HI R5, RZ, 0x1f, R5 ;  /* 0x0000001fff057819 */ /* 0x000fe20000011405 */
[----:B------:R-:W-:-:S03]  /*24740*/  IMAD R7, R9, R7, R4 ;  /* 0x0000000709077224 */ /* 0x000fc600078e0204 */
[----:B------:R-:W-:Y:S01]  /*24750*/  IADD3.X R3, R5, UR9, R6, P0, P1 ;  /* 0x0000000905037c10 */ /* 0x000fe200087e2406 */
        /* <DEDUP_REMOVED lines=9> */
.L_x_12353:
[----:B------:R-:W-:Y:S05]  /*247f0*/  BSYNC B1 ;  /* 0x0000000000017941 */ /* 0x000fea0003800000 */
.L_x_12352:
[----:B------:R-:W-:-:S06]  /*24800*/  UISETP.GT.AND UP0, UPT, UR44, 0x1, UPT ;  /* 0x000000012c00788c */ /* 0x000fcc000bf04270 */
[----:B------:R-:W-:-:S13]  /*24810*/  PLOP3.LUT P0, PT, PT, PT, UP0, 0x80, 0x0 ;  /* 0x000000000000781c */ /* 0x000fda0003f0f008 */
[----:B------:R-:W-:Y:S05]  /*24820*/  @P0 BRA `(.L_x_12346) ;  /* 0x0000000800240947 */ /* 0x000fea0003800000 */
[----:B------:R-:W1:Y:S01]  /*24830*/  LDC R11, c[0x0][0xce8] ;  /* 0x00033a00ff0b7b82 */ /* 0x000e620000000800 */
[----:B------:R-:W-:Y:S01]  /*24840*/  ULDC.64 UR12, c[0x0][0xba0] ;  /* 0x0002e800000c7ab9 */ /* 0x000fe20000000a00 */
[----:B------:R-:W-:Y:S01]  /*24850*/  IMAD R2, R217, 0x20, R215 ;  /* 0x00000020d9027824 */ /* 0x000fe200078e02d7 */
[----:B------:R-:W-:Y:S01]  /*24860*/  UIMAD UR9, UR20, UR12, URZ ;  /* 0x0000000c140972a4 */ /* 0x000fe2000f8e023f */
[----:B------:R-:W-:Y:S01]  /*24870*/  BSSY B1, `(.L_x_12354) ;  /* 0x0000042000017945 */ /* 0x000fe20003800000 */
[----:B------:R-:W-:Y:S01]  /*24880*/  UIMAD.WIDE.U32 UR10, UR4, UR12, URZ ;  /* 0x0000000c040a72a5 */ /* 0x000fe2000f8e003f */
[----:B------:R-:W-:Y:S01]  /*24890*/  VIADD R6, R2, UR39 ;  /* 0x0000002702067c36 */ /* 0x000fe20008000000 */
[----:B------:R-:W-:-:S03]  /*248a0*/  UIMAD UR9, UR4, UR13, UR9 ;  /* 0x0000000d040972a4 */ /* 0x000fc6000f8e0209 */
[----:B------:R-:W-:Y:S01]  /*248b0*/  ULDC.64 UR12, c[0x0][0xbe8] ;  /* 0x0002fa00000c7ab9 */ /* 0x000fe20000000a00 */
[----:B------:R-:W-:Y:S01]  /*248c0*/  UIADD3 UR11, UR11, UR9, URZ ;  /* 0x000000090b0b7290 */ /* 0x000fe2000fffe03f */
[----:B0-----:R-:W-:-:S03]  /*248d0*/  IMAD.MOV.U32 R5, RZ, RZ, R6 ;  /* 0x000000ffff057224 */ /* 0x001fc600078e0006 */
[----:B------:R-:W-:-:S04]  /*248e0*/  UIMAD.WIDE.U32 UR10, UR37, UR12, UR10 ;  /* 0x0000000c250a72a5 */ /* 0x000fc8000f8e000a */
[----:B------:R-:W-:-:S03]  /*248f0*/  UIMAD UR11, UR37, UR13, UR11 ;  /* 0x0000000d250b72a4 */ /* 0x000fc6000f8e020b */
[----:B------:R-:W-:Y:S01]  /*24900*/  ULDC.64 UR12, c[0x0][0xbf0] ;  /* 0x0002fc00000c7ab9 */ /* 0x000fe20000000a00 */
[----:B-1----:R-:W-:Y:S01]  /*24910*/  ISETP.NE.AND P0, PT, R11, 0x1, PT ;  /* 0x000000010b00780c */ /* 0x002fe20003f05270 */
[----:B------:R-:W-:-:S04]  /*24920*/  UIMAD UR4, UR21, UR12, URZ ;  /* 0x0000000c150472a4 */ /* 0x000fc8000f8e023f */
[----:B------:R-:W-:Y:S02]  /*24930*/  UIMAD UR4, UR8, UR13, UR4 ;  /* 0x0000000d080472a4 */ /* 0x000fe4000f8e0204 */
[----:B------:R-:W-:-:S03]  /*24940*/  UIMAD.WIDE.U32 UR8, UR8, UR12, UR10 ;  /* 0x0000000c080872a5 */ /* 0x000fc6000f8e000a */
[----:B------:R-:W-:Y:S01]  /*24950*/  ULDC.64 UR10, c[0x0][0xbe0] ;  /* 0x0002f800000a7ab9 */ /* 0x000fe20000000a00 */
[----:B------:R-:W-:Y:S02]  /*24960*/  UIADD3 UR4, UR9, UR4, URZ ;  /* 0x0000000409047290 */ /* 0x000fe4000fffe03f */
[----:B------:R-:W0:Y:S08]  /*24970*/  @P0 LDC R3, c[0x0][0xcec] ;  /* 0x00033b00ff030b82 */ /* 0x000e300000000800 */
[----:B------:R-:W1:Y:S01]  /*24980*/  @P0 LDC R7, c[0x0][0xcf0] ;  /* 0x00033c00ff070b82 */ /* 0x000e620000000800 */
        /* <DEDUP_REMOVED lines=16> */
[----:B-----5:R-:W-:Y:S02]  /*24a90*/  IMAD R11, R0, R11, RZ ;  /* 0x0000000b000b7224 */ /* 0x020fe400078e02ff */
[C---:B------:R-:W-:Y:S02]  /*24aa0*/  IMAD R5, R7.reuse, UR9, R4 ;  /* 0x0000000907057c24 */ /* 0x040fe4000f8e0204 */
[----:B------:R-:W-:Y:S01]  /*24ab0*/  IMAD.WIDE.U32 R2, R7, UR8, R2 ;  /* 0x0000000807027c25 */ /* 0x000fe2000f8e0002 */
[----:B------:R-:W-:Y:S01]  /*24ac0*/  ISETP.GE.AND P2, PT, R6, R11, PT ;  /* 0x0000000b0600720c */ /* 0x000fe20003f46270 */
[----:B------:R-:W-:-:S02]  /*24ad0*/  ULDC.64 UR8, c[0x0][0xb80] ;  /* 0x0002e00000087ab9 */ /* 0x000fc40000000a00 */
[----:B------:R-:W-:Y:S01]  /*24ae0*/  VIADD R0, R6, 0x20 ;  /* 0x0000002006007836 */ /* 0x000fe20000000000 */
[----:B------:R-:W-:Y:S01]  /*24af0*/  LEA R4, P3, R2, UR8, 0x1 ;  /* 0x0000000802047c11 */ /* 0x000fe2000f8608ff */
[----:B------:R-:W-:-:S03]  /*24b00*/  IMAD.IADD R3, R3, 0x1, R5 ;  /* 0x0000000103037824 */ /* 0x000fc600078e0205 */
[-C--:B------:R-:W-:Y:S01]  /*24b10*/  ISETP.GE.AND P1, PT, R0, R11.reuse, PT ;  /* 0x0000000b0000720c */ /* 0x080fe20003f26270 */
[----:B------:R-:W-:Y:S01]  /*24b20*/  VIADD R0, R6, 0x40 ;  /* 0x0000004006007836 */ /* 0x000fe20000000000 */
[----:B------:R-:W-:Y:S02]  /*24b30*/  LEA.HI.X R5, R2, UR9, R3, 0x1, P3 ;  /* 0x0000000902057c11 */ /* 0x000fe400098f0c03 */
[----:B------:R0:W1:Y:S02]  /*24b40*/  SHFL.IDX PT, R2, R4, RZ, 0x181f ;  /* 0x00181fff04027589 */ /* 0x00006400000e0000 */
[----:B------:R-:W-:Y:S02]  /*24b50*/  ISETP.GE.AND P0, PT, R0, R11, PT ;  /* 0x0000000b0000720c */ /* 0x000fe40003f06270 */
[----:B------:R0:W2:Y:S01]  /*24b60*/  SHFL.IDX PT, R0, R5, RZ, 0x181f ;  /* 0x00181fff05007589 */ /* 0x0000a200000e0000 */
[----:B------:R-:W-:Y:S10]  /*24b70*/  @P2 BRA `(.L_x_12355) ;  /* 0x0000000000442947 */ /* 0x000ff40003800000 */
        /* <DEDUP_REMOVED lines=17> */
.L_x_12355:
[----:B------:R-:W-:Y:S05]  /*24c90*/  BSYNC B1 ;  /* 0x0000000000017941 */ /* 0x000fea0003800000 */
.L_x_12354:
        /* <DEDUP_REMOVED lines=21> */
.L_x_12357:
[----:B------:R-:W-:Y:S05]  /*24df0*/  BSYNC B1 ;  /* 0x0000000000017941 */ /* 0x000fea0003800000 */
.L_x_12356:
        /* <DEDUP_REMOVED lines=21> */
.L_x_12359:
[----:B------:R-:W-:Y:S05]  /*24f50*/  BSYNC B1 ;  /* 0x0000000000017941 */ /* 0x000fea0003800000 */
.L_x_12358:
[----:B0-----:R-:W-:Y:S01]  /*24f60*/  VIADD R0, R6, 0x60 ;  /* 0x0000006006007836 */ /* 0x001fe20000000000 */
[----:B--2-4-:R-:W2:Y:S04]  /*24f70*/  SHFL.IDX PT, R5, R5, 0x3, 0x181f ;  /* 0x00781f0005057f89 */ /* 0x014ea800000e0000 */
[----:B------:R-:W-:Y:S01]  /*24f80*/  ISETP.GE.AND P0, PT, R0, R11, PT ;  /* 0x0000000b0000720c */ /* 0x000fe20003f06270 */
[----:B-1-3--:R1:W3:-:S12]  /*24f90*/  SHFL.IDX PT, R2, R4, 0x3, 0x181f ;  /* 0x00781f0004027f89 */ /* 0x00a2d800000e0000 */
[----:B-1----:R-:W-:Y:S05]  /*24fa0*/  @P0 BRA `(.L_x_12346) ;  /* 0x0000000000440947 */ /* 0x002fea0003800000 */
[----:B------:R-:W-:Y:S02]  /*24fb0*/  ULDC UR4, c[0x0][0xbc8] ;  /* 0x0002f20000047ab9 */ /* 0x000fe40000000800 */
[----:B------:R-:W-:Y:S02]  /*24fc0*/  ISETP.GE.AND P3, PT, R22, UR4, PT ;  /* 0x0000000416007c0c */ /* 0x000fe4000bf66270 */
[----:B------:R-:W-:Y:S02]  /*24fd0*/  ISETP.GE.AND P2, PT, R176, UR4, PT ;  /* 0x00000004b0007c0c */ /* 0x000fe4000bf46270 */
[----:B------:R-:W-:Y:S02]  /*24fe0*/  ISETP.GE.AND P1, PT, R23, UR4, PT ;  /* 0x0000000417007c0c */ /* 0x000fe4000bf26270 */
[----:B------:R-:W-:-:S07]  /*24ff0*/  ISETP.GE.AND P0, PT, R177, UR4, PT ;  /* 0x00000004b1007c0c */ /* 0x000fce000bf06270 */
[-C--:B---3--:R-:W-:Y:S02]  /*25000*/  @!P3 LEA R6, P6, R22, R2.reuse, 0x1 ;  /* 0x000000021606b211 */ /* 0x088fe400078c08ff */
[-C--:B------:R-:W-:Y:S02]  /*25010*/  @!P2 LEA R8, P5, R176, R2.reuse, 0x1 ;  /* 0x00000002b008a211 */ /* 0x080fe400078a08ff */
[-C--:B------:R-:W-:Y:S02]  /*25020*/  @!P1 LEA R10, P4, R23, R2.reuse, 0x1 ;  /* 0x00000002170a9211 */ /* 0x080fe400078808ff */
[-C--:B--2---:R-:W-:Y:S02]  /*25030*/  @!P3 LEA.HI.X R7, R22, R5.reuse, R183, 0x1, P6 ;  /* 0x000000051607b211 */ /* 0x084fe400030f0cb7 */
        /* <DEDUP_REMOVED lines=8> */
.L_x_12346:
[----:B------:R-:W-:Y:S05]  /*250c0*/  BSYNC B0 ;  /* 0x0000000000007941 */ /* 0x000fea0003800000 */
.L_x_12336:
[----:B------:R-:W-:Y:S02]  /*250d0*/  ULDC UR4, c[0x0][0xd3c] ;  /* 0x00034f0000047ab9 */ /* 0x000fe40000000800 */
[----:B------:R-:W-:-:S06]  /*250e0*/  UISETP.GE.AND UP0, UPT, UR6, UR4, UPT ;  /* 0x000000040600728c */ /* 0x000fcc000bf06270 */
[----:B------:R-:W-:-:S13]  /*250f0*/  PLOP3.LUT P0, PT, PT, PT, UP0, 0x80, 0x0 ;  /* 0x000000000000781c */ /* 0x000fda0003f0f008 */
[----:B------:R-:W-:Y:S05]  /*25100*/  @!P0 BRA `(.L_x_12360) ;  /* 0xfffffdc000d88947 */ /* 0x000fea000383ffff */
[----:B------:R-:W-:Y:S05]  /*25110*/  EXIT ;  /* 0x000000000000794d */ /* 0x000fea0003800000 */
.L_x_12235:
        /* <DEDUP_REMOVED lines=16> */
[----:B-1----:R3:W-:Y:S01]  /*25220*/  STL.128 [R1+0x470], R4 ;  /* 0x0004700401007387 */ /* 0x0027e20000100c00 */
[----:B------:R-:W-:Y:S06]  /*25230*/  BAR.ARV 0x4, 0x180 ;  /* 0x0106000000007b1d */ /* 0x000fec0000002000 */
[----:B------:R-:W-:Y:S05]  /*25240*/  BRA `(.L_x_12362) ;  /* 0x0000000c00b47947 */ /* 0x000fea0003800000 */
.L_x_12361:
[----:B------:R-:W1:Y:S01]  /*25250*/  S2R R0, SR_TID.X ;  /* 0x0000000000007919 */ /* 0x000e620000002100 */
[----:B------:R-:W-:Y:S01]  /*25260*/  ULDC UR4, c[0x0][0xd3c] ;  /* 0x00034f0000047ab9 */ /* 0x000fe20000000800 */
        /* <DEDUP_REMOVED lines=9> */
[----:B-1----:R-:W-:-:S04]  /*25300*/  @!P1 IMAD.WIDE.U32 R2, R0, 0x4, R4 ;  /* 0x0000000400029825 */ /* 0x002fc800078e0004 */
        /* <DEDUP_REMOVED lines=32> */
.L_x_12365:
        /* <DEDUP_REMOVED lines=39> */
.L_x_12363:
        /* <DEDUP_REMOVED lines=12> */
.L_x_12366:
        /* <DEDUP_REMOVED lines=63> */
.L_x_12367:
        /* <DEDUP_REMOVED lines=61> */
.L_x_12368:
[----:B01----:R-:W-:-:S05]  /*26000*/  LOP3.LUT R3, RZ, R2, RZ, 0x33, !PT ;  /* 0x00000002ff037212 */ /* 0x003fca00078e33ff */
[----:B------:R-:W-:-:S05]  /*26010*/  IMAD.IADD R2, R4, 0x1, R3 ;  /* 0x0000000104027824 */ /* 0x000fca00078e0203 */
[----:B------:R1:W-:Y:S01]  /*26020*/  STL [R1+0x474], R2 ;  /* 0x0004740201007387 */ /* 0x0003e20000100800 */
[----:B------:R-:W-:Y:S05]  /*26030*/  BRA `(.L_x_12369) ;  /* 0x0000000000107947 */ /* 0x000fea0003800000 */
.L_x_12364:
[----:B------:R-:W-:Y:S01]  /*26040*/  IMAD.U32 R2, RZ, RZ, UR6 ;  /* 0x00000006ff027e24 */ /* 0x000fe2000f8e00ff */
[----:B------:R0:W-:Y:S04]  /*26050*/  STL [R1+0x474], RZ ;  /* 0x000474ff01007387 */ /* 0x0001e80000100800 */
[----:B------:R0:W-:Y:S04]  /*26060*/  STL [R1+0x478], RZ ;  /* 0x000478ff01007387 */ /* 0x0001e80000100800 */
[----:B------:R0:W-:Y:S02]  /*26070*/  STL [R1+0x470], R2 ;  /* 0x0004700201007387 */ /* 0x0001e40000100800 */
.L_x_12369:
        /* <DEDUP_REMOVED lines=10> */
.L_x_12362:
[----:B--2---:R-:W2:Y:S01]  /*26120*/  LDL R0, [R1+0x47c] ;  /* 0x00047c0001007983 */ /* 0x004ea20000100800 */
[----:B------:R-:W-:Y:S01]  /*26130*/  ULDC UR4, c[0x0][0xd3c] ;  /* 0x00034f0000047ab9 */ /* 0x000fe20000000800 */
[----:B------:R-:W-:Y:S02]  /*26140*/  IMAD.MOV.U32 R19, RZ, RZ, RZ ;  /* 0x000000ffff137224 */ /* 0x000fe400078e00ff */
[----:B------:R4:W-:Y:S01]  /*26150*/  STL [R1+0x4e8], RZ ;  /* 0x0004e8ff01007387 */ /* 0x0009e20000100800 */
[----:B--2---:R-:W-:Y:S01]  /*26160*/  ISETP.GE.AND P0, PT, R0, UR4, PT ;  /* 0x0000000400007c0c */ /* 0x004fe2000bf06270 */
[----:B------:R-:W-:-:S05]  /*26170*/  IMAD.MOV.U32 R0, RZ, RZ, 0x1 ;  /* 0x00000001ff007424 */ /* 0x000fca00078e00ff */
[----:B------:R4:W-:Y:S07]  /*26180*/  STL [R1+0x484], R0 ;  /* 0x0004840001007387 */ /* 0x0009ee0000100800 */
[----:B------:R-:W-:Y:S05]  /*26190*/  @P0 BRA `(.L_x_12370) ;  /* 0x0000006800940947 */ /* 0x000fea0003800000 */
[----:B---3--:R-:W2:Y:S01]  /*261a0*/  S2R R5, SR_TID.X ;  /* 0x0000000000057919 */ /* 0x008ea20000002100 */
[----:B------:R-:W3:Y:S01]  /*261b0*/  S2UR UR5, SR_CgaCtaId ;  /* 0x00000000000579c3 */ /* 0x000ee20000008800 */
[----:B------:R-:W-:Y:S01]  /*261c0*/  UMOV UR4, 0x400 ;  /* 0x0000040000047882 */ /* 0x000fe20000000000 */
[----:B------:R-:W-:Y:S01]  /*261d0*/  BSSY B8, `(.L_x_12370) ;  /* 0x00006a1000087945 */ /* 0x000fe20003800000 */
[----:B------:R-:W-:Y:S01]  /*261e0*/  STL [R1+0x4e8], RZ ;  /* 0x0004e8ff01007387 */ /* 0x000fe20000100800 */
[----:B------:R-:W-:Y:S01]  /*261f0*/  IMAD.MOV.U32 R19, RZ, RZ, RZ ;  /* 0x000000ffff137224 */ /* 0x000fe200078e00ff */
[----:B------:R-:W-:Y:S01]  /*26200*/  ULDC UR37, c[0x0][0xc] ;  /* 0x0000030000257ab9 */ /* 0x000fe20000000800 */
[----:B------:R-:W-:Y:S01]  /*26210*/  ULDC.64 UR38, c[0x0][0x198] ;  /* 0x0000660000267ab9 */ /* 0x000fe20000000a00 */
[----:B---3--:R-:W-:-:S06]  /*26220*/  ULEA UR4, UR5, UR4, 0x18 ;  /* 0x0000000405047291 */ /* 0x008fcc000f8ec03f */
[----:B------:R-:W-:Y:S01]  /*26230*/  IMAD.U32 R18, RZ, RZ, UR4 ;  /* 0x00000004ff127e24 */ /* 0x000fe2000f8e00ff */
[C---:B--2---:R-:W-:Y:S01]  /*26240*/  LOP3.LUT R4, R5.reuse, 0x7f, RZ, 0xc0, !PT ;  /* 0x0000007f05047812 */ /* 0x044fe200078ec0ff */
[----:B----4-:R-:W-:-:S05]  /*26250*/  IMAD.SHL.U32 R0, R5, 0x8, RZ ;  /* 0x0000000805007824 */ /* 0x010fca00078e00ff */
[C---:B01----:R-:W-:Y:S02]  /*26260*/  LOP3.LUT R2, R0.reuse, 0x1f8, RZ, 0xc0, !PT ;  /* 0x000001f800027812 */ /* 0x043fe400078ec0ff */
        /* <DEDUP_REMOVED lines=10> */
[----:B------:R1:W-:Y:S01]  /*26310*/  STL [R1+0x484], R2 ;  /* 0x0004840201007387 */ /* 0x0003e20000100800 */
[C---:B0-----:R-:W-:Y:S02]  /*26320*/  LOP3.LUT R3, R0.reuse, 0x40, RZ, 0xfc, !PT ;  /* 0x0000004000037812 */ /* 0x041fe400078efcff */
[C---:B-1----:R-:W-:Y:S02]  /*26330*/  LOP3.LUT R2, R0.reuse, 0x80, RZ, 0xfc, !PT ;  /* 0x0000008000027812 */ /* 0x042fe400078efcff */
[----:B------:R-:W-:-:S07]  /*26340*/  LOP3.LUT R0, R0, 0xc0, RZ, 0xfc, !PT ;  /* 0x000000c000007812 */ /* 0x000fce00078efcff */
.L_x_12488:
[----:B------:R-:W2:Y:S01]  /*26350*/  LDL R11, [R1+0x47c] ;  /* 0x00047c00010b7983 */ /* 0x000ea20000100800 */
[----:B------:R-:W-:Y:S05]  /*26360*/  YIELD ;  /* 0x0000000000007946 */ /* 0x000fea0003800000 */
[----:B------:R-:W-:Y:S01]  /*26370*/  ULDC.64 UR4, c[0x0][0xb20] ;  /* 0x0002c80000047ab9 */ /* 0x000fe20000000a00 */
[----:B------:R-:W-:Y:S01]  /*26380*/  IMAD.MOV.U32 R0, RZ, RZ, RZ ;  /* 0x000000ffff007224 */ /* 0x000fe200078e00ff */
[----:B------:R-:W-:Y:S01]  /*26390*/  ISETP.NE.U32.AND P0, PT, RZ, UR4, PT ;  /* 0x00000004ff007c0c */ /* 0x000fe2000bf05070 */
[----:B01----:R-:W0:Y:S01]  /*263a0*/  LDC.64 R4, c[0x0][0xaf8] ;  /* 0x0002be00ff047b82 */ /* 0x003e220000000a00 */
[----:B------:R-:W-:Y:S01]  /*263b0*/  CS2R R6, SRZ ;  /* 0x0000000000067805 */ /* 0x000fe2000001ff00 */
        /* <DEDUP_REMOVED lines=11> */
[----:B------:R-:W-:Y:S02]  /*26470*/  ISETP.NE.AND.EX P1, PT, RZ, UR7, PT, P1 ;  /* 0x00000007ff007c0c */ /* 0x000fe4000bf25310 */
[----:B------:R-:W-:Y:S01]  /*26480*/  ISETP.NE.U32.AND P0, PT, RZ, UR4, PT ;  /* 0x00000004ff007c0c */ /* 0x000fe2000bf05070 */
[----:B-1----:R-:W0:Y:S03]  /*26490*/  LDC.64 R2, c[0x0][0xb00] ;  /* 0x0002c000ff027b82 */ /* 0x002e260000000a00 */
[----:B------:R-:W-:-:S05]  /*264a0*/  ISETP.NE.AND.EX P0, PT, RZ, UR5, PT, P0 ;  /* 0x00000005ff007c0c */ /* 0x000fca000bf05300 */
[----:B------:R-:W1:Y:S08]  /*264b0*/  @P2 LDC.64 R8, c[0x0][0xb10] ;  /* 0x0002c400ff082b82 */ /* 0x000e700000000a00 */
[----:B------:R-:W2:Y:S01]  /*264c0*/  @P0 LDG.E R6, desc[UR40][R4.64] ;  /* 0x0000002804060981 */ /* 0x000ea2000c1e1900 */
[----:B------:R-:W-:Y:S01]  /*264d0*/  ULDC UR4, c[0x0][0x288] ;  /* 0x0000a20000047ab9 */ /* 0x000fe20000000800 */
[----:B0-----:R-:W-:-:S05]  /*264e0*/  IMAD.WIDE R2, R11, 0x4, R2 ;  /* 0x000000040b027825 */ /* 0x001fca00078e0202 */
[----:B------:R0:W5:Y:S01]  /*264f0*/  @P1 LDG.E R7, desc[UR40][R2.64] ;  /* 0x0000002802071981 */ /* 0x000162000c1e1900 */
[----:B-1----:R-:W-:-:S03]  /*26500*/  @P2 IMAD.WIDE R8, R11, 0x4, R8 ;  /* 0x000000040b082825 */ /* 0x002fc600078e0208 */
        /* <DEDUP_REMOVED lines=8> */
[----:B------:R-:W-:-:S04]  /*26590*/  USEL UR4, UR4, 0x1, UP0 ;  /* 0x0000000104047887 */ /* 0x000fc80008000000 */
[----:B------:R-:W-:Y:S01]  /*265a0*/  UIMAD UR4, UR4, UR5, URZ ;  /* 0x00000005040472a4 */ /* 0x000fe2000f8e023f */
[----:B--2---:R1:W-:Y:S01]  /*265b0*/  STL [R1+0x4a0], R6 ;  /* 0x0004a00601007387 */ /* 0x0043e20000100800 */
[----:B------:R-:W-:-:S04]  /*265c0*/  IMAD.MOV.U32 R10, RZ, RZ, R6 ;  /* 0x000000ffff0a7224 */ /* 0x000fc800078e0006 */
[----:B-1----:R-:W-:Y:S01]  /*265d0*/  IMAD.U32 R6, RZ, RZ, UR4 ;  /* 0x00000004ff067e24 */ /* 0x002fe2000f8e00ff */
[----:B0-----:R-:W-:Y:S06]  /*265e0*/  @P2 BRA `(.L_x_12371) ;  /* 0x0000000000142947 */ /* 0x001fec0003800000 */
[----:B------:R-:W-:Y:S05]  /*265f0*/  @!P0 BRA `(.L_x_12371) ;  /* 0x0000000000108947 */ /* 0x000fea0003800000 */
[----:B------:R-:W2:Y:S04]  /*26600*/  LDG.E R8, desc[UR40][R4.64] ;  /* 0x0000002804087981 */ /* 0x000ea8000c1e1900 */
[----:B------:R-:W2:Y:S02]  /*26610*/  LDG.E R4, desc[UR40][R4.64+0x4] ;  /* 0x0000042804047981 */ /* 0x000ea4000c1e1900 */
[----:B--2---:R-:W-:-:S05]  /*26620*/  IMAD.IADD R10, R4, 0x1, -R8 ;  /* 0x00000001040a7824 */ /* 0x004fca00078e0a08 */
[----:B------:R0:W-:Y:S02]  /*26630*/  STL [R1+0x4a0], R10 ;  /* 0x0004a00a01007387 */ /* 0x0001e40000100800 */
.L_x_12371:
        /* <DEDUP_REMOVED lines=12> */
[----:B------:R-:W2:Y:S02]  /*26700*/  LDC.64 R6, c[0x0][0xb18] ;  /* 0x0002c600ff067b82 */ /* 0x000ea40000000a00 */
[----:B--2---:R-:W-:-:S06]  /*26710*/  IMAD.WIDE R6, R11, 0x4, R6 ;  /* 0x000000040b067825 */ /* 0x004fcc00078e0206 */
[----:B------:R2:W5:Y:S01]  /*26720*/  LDG.E R6, desc[UR40][R6.64] ;  /* 0x0000002806067981 */ /* 0x000562000c1e1900 */
[----:B------:R-:W-:Y:S05]  /*26730*/  BRA `(.L_x_12373) ;  /* 0x0000000000107947 */ /* 0x000fea0003800000 */
.L_x_12372:
[----:B------:R-:W-:Y:S05]  /*26740*/  @!P1 BRA `(.L_x_12373) ;  /* 0x00000000000c9947 */ /* 0x000fea0003800000 */
[----:B------:R-:W2:Y:S04]  /*26750*/  LDG.E R6, desc[UR40][R2.64] ;  /* 0x0000002802067981 */ /* 0x000ea8000c1e1900 */
[----:B------:R-:W2:Y:S02]  /*26760*/  LDG.E R2, desc[UR40][R2.64+0x4] ;  /* 0x0000042802027981 */ /* 0x000ea4000c1e1900 */
[----:B--2---:R-:W-:-:S07]  /*26770*/  IMAD.IADD R6, R2, 0x1, -R6 ;  /* 0x0000000102067824 */ /* 0x004fce00078e0a06 */
.L_x_12373:
[----:B------:R-:W3:Y:S01]  /*26780*/  LDL.LU R3, [R1+0x474] ;  /* 0x0004740001037983 */ /* 0x000ee20000300800 */
[----:B------:R-:W4:Y:S01]  /*26790*/  LDC R2, c[0x0][0x448] ;  /* 0x00011200ff027b82 */ /* 0x000f220000000800 */
[----:B-----5:R-:W-:Y:S01]  /*267a0*/  IMAD.IADD R0, R6, 0x1, -R0 ;  /* 0x0000000106007824 */ /* 0x020fe200078e0a00 */
[----:B----4-:R-:W-:-:S13]  /*267b0*/  ISETP.NE.AND P1, PT, R2, 0x1, PT ;  /* 0x000000010200780c */ /* 0x010fda0003f25270 */
[----:B------:R-:W4:Y:S08]  /*267c0*/  @P1 LDC R2, c[0x0][0x44c] ;  /* 0x00011300ff021b82 */ /* 0x000f300000000800 */
[----:B-1----:R-:W1:Y:S01]  /*267d0*/  @P1 LDC R4, c[0x0][0x450] ;  /* 0x00011400ff041b82 */ /* 0x002e620000000800 */
[----:B---3--:R-:W-:-:S04]  /*267e0*/  IMAD.SHL.U32 R11, R3, 0x80, RZ ;  /* 0x00000080030b7824 */ /* 0x008fc800078e00ff */
[----:B------:R-:W-:Y:S01]  /*267f0*/  VIADD R3, R11, 0x7f ;  /* 0x0000007f0b037836 */ /* 0x000fe20000000000 */
[----:B------:R3:W-:Y:S03]  /*26800*/  STL [R1+0x494], R11 ;  /* 0x0004940b01007387 */ /* 0x0007e60000100800 */
[----:B----4-:R-:W-:-:S04]  /*26810*/  @P1 IMAD.HI.U32 R2, R3, R2, RZ ;  /* 0x0000000203021227 */ /* 0x010fc800078e00ff */
[----:B------:R-:W-:Y:S01]  /*26820*/  IMAD.MOV.U32 R6, RZ, RZ, R3 ;  /* 0x000000ffff067224 */ /* 0x000fe200078e0003 */
[----:B-1----:R-:W-:Y:S01]  /*26830*/  @P1 SHF.R.U32.HI R6, RZ, R4, R2 ;  /* 0x00000004ff061219 */ /* 0x002fe20000011602 */
[----:B------:R-:W-:-:S04]  /*26840*/  VIADD R2, R0, 0x5f ;  /* 0x0000005f00027836 */ /* 0x000fc80000000000 */
[----:B------:R-:W-:-:S05]  /*26850*/  IMAD.HI R2, R2, 0x2aaaaaab, RZ ;  /* 0x2aaaaaab02027827 */ /* 0x000fca00078e02ff */
[----:B------:R-:W-:-:S04]  /*26860*/  SHF.R.U32.HI R3, RZ, 0x1f, R2 ;  /* 0x0000001fff037819 */ /* 0x000fc80000011602 */
[----:B------:R-:W-:Y:S02]  /*26870*/  LEA.HI.SX32 R9, R2, R3, 0x1c ;  /* 0x0000000302097211 */ /* 0x000fe400078fe2ff */
[----:B------:R-:W-:-:S03]  /*26880*/  IADD3 R2, R0, 0x1, -R10 ;  /* 0x0000000100027810 */ /* 0x000fc60007ffe80a */
[----:B------:R3:W-:Y:S02]  /*26890*/  STL [R1+0x4f4], R9 ;  /* 0x0004f40901007387 */ /* 0x0007e40000100800 */
[----:B------:R-:W-:Y:S02]  /*268a0*/  IMAD.IADD R6, R2, 0x1, R6 ;  /* 0x0000000102067824 */ /* 0x000fe400078e0206 */
[----:B------:R-:W1:Y:S02]  /*268b0*/  LDC.64 R2, c[0x0][0xad8] ;  /* 0x0002b600ff027b82 */ /* 0x000e640000000a00 */
[----:B-1----:R-:W-:Y:S01]  /*268c0*/  ISETP.GE.AND P2, PT, R3, 0x1, PT ;  /* 0x000000010300780c */ /* 0x002fe20003f46270 */
[----:B------:R-:W-:-:S12]  /*268d0*/  IMAD.IADD R2, R6, 0x1, R2 ;  /* 0x0000000106027824 */ /* 0x000fd800078e0202 */
[----:B---3--:R-:W-:Y:S05]  /*268e0*/  @!P2 BRA `(.L_x_12374) ;  /* 0x000000000048a947 */ /* 0x008fea0003800000 */
        /* <DEDUP_REMOVED lines=11> */
.L_x_12376:
[----:B------:R-:W-:-:S13]  /*269a0*/  ISETP.NE.AND P0, PT, R3, 0x1, PT ;  /* 0x000000010300780c */ /* 0x000fda0003f05270 */
[----:B------:R-:W1:Y:S02]  /*269b0*/  @P0 LDC.64 R4, c[0x0][0xae0] ;  /* 0x0002b800ff040b82 */ /* 0x000e640000000a00 */
[----:B-1----:R-:W-:-:S05]  /*269c0*/  @P0 IMAD.HI.U32 R4, R7, R4, RZ ;  /* 0x0000000407040227 */ /* 0x002fca00078e00ff */
[----:B------:R-:W-:-:S07]  /*269d0*/  @P0 SHF.R.U32.HI R7, RZ, R5, R4 ;  /* 0x00000005ff070219 */ /* 0x000fce0000011604 */
.L_x_12377:
[----:B------:R-:W-:Y:S05]  /*269e0*/  BSYNC B0 ;  /* 0x0000000000007941 */ /* 0x000fea0003800000 */
.L_x_12375:
[----:B------:R-:W-:-:S05]  /*269f0*/  IMAD R7, R7, R3, R3 ;  /* 0x0000000307077224 */ /* 0x000fca00078e0203 */
[----:B------:R-:W-:-:S07]  /*26a00*/  VIMNMX R2, R2, R7, PT ;  /* 0x0000000702027248 */ /* 0x000fce0003fe0100 */
.L_x_12374:
[----:B------:R-:W1:Y:S01]  /*26a10*/  @P1 LDC R4, c[0x0][0x44c] ;  /* 0x00011300ff041b82 */ /* 0x000e620000000800 */
[----:B------:R-:W-:Y:S01]  /*26a20*/  VIADD R2, R2, 0x5f ;  /* 0x0000005f02027836 */ /* 0x000fe20000000000 */
[----:B------:R-:W-:Y:S01]  /*26a30*/  ULDC UR4, c[0x0][0xad4] ;  /* 0x0002b50000047ab9 */ /* 0x000fe20000000800 */
[----:B------:R-:W-:Y:S02]  /*26a40*/  IMAD.MOV.U32 R5, RZ, RZ, R11 ;  /* 0x000000ffff057224 */ /* 0x000fe400078e000b */
[----:B------:R-:W-:-:S03]  /*26a50*/  IMAD.HI R2, R2, 0x2aaaaaab, RZ ;  /* 0x2aaaaaab02027827 */ /* 0x000fc600078e02ff */
[----:B------:R-:W3:Y:S01]  /*26a60*/  @P1 LDC R6, c[0x0][0x450] ;  /* 0x00011400ff061b82 */ /* 0x000ee20000000800 */
[----:B-1----:R-:W-:-:S05]  /*26a70*/  @P1 IMAD.HI.U32 R4, R11, R4, RZ ;  /* 0x000000040b041227 */ /* 0x002fca00078e00ff */
        /* <DEDUP_REMOVED lines=13> */
[----:B-1----:R-:W1:Y:S02]  /*26b50*/  @P0 LDC.64 R4, c[0x0][0xae0] ;  /* 0x0002b800ff040b82 */ /* 0x002e640000000a00 */
[----:B-1----:R-:W-:-:S05]  /*26b60*/  @P0 IMAD.HI.U32 R4, R6, R4, RZ ;  /* 0x0000000406040227 */ /* 0x002fca00078e00ff */
[----:B------:R-:W-:-:S04]  /*26b70*/  @P0 SHF.R.U32.HI R6, RZ, R5, R4 ;  /* 0x00000005ff060219 */ /* 0x000fc80000011604 */
[----:B------:R-:W-:Y:S01]  /*26b80*/  LOP3.LUT R6, RZ, R6, RZ, 0x33, !PT ;  /* 0x00000006ff067212 */ /* 0x000fe200078e33ff */
[----:B------:R-:W-:Y:S06]  /*26b90*/  BRA `(.L_x_12381) ;  /* 0x0000000000107947 */ /* 0x000fec0003800000 */
.L_x_12380:
[----:B------:R-:W-:-:S13]  /*26ba0*/  ISETP.NE.AND P0, PT, R3, 0x1, PT ;  /* 0x000000010300780c */ /* 0x000fda0003f05270 */
[----:B-1----:R-:W1:Y:S02]  /*26bb0*/  @P0 LDC.64 R4, c[0x0][0xae0] ;  /* 0x0002b800ff040b82 */ /* 0x002e640000000a00 */
[----:B-1----:R-:W-:-:S05]  /*26bc0*/  @P0 IMAD.HI.U32 R4, R6, R4, RZ ;  /* 0x0000000406040227 */ /* 0x002fca00078e00ff */
[----:B------:R-:W-:-:S07]  /*26bd0*/  @P0 SHF.R.U32.HI R6, RZ, R5, R4 ;  /* 0x00000005ff060219 */ /* 0x000fce0000011604 */
.L_x_12381:
[----:B------:R-:W-:Y:S05]  /*26be0*/  BSYNC B0 ;  /* 0x0000000000007941 */ /* 0x000fea0003800000 */
.L_x_12379:
[----:B------:R-:W-:-:S05]  /*26bf0*/  IMAD R3, R6, R3, RZ ;  /* 0x0000000306037224 */ /* 0x000fca00078e02ff */
[----:B------:R-:W-:-:S07]  /*26c00*/  VIMNMX R2, R2, R3, !PT ;  /* 0x0000000302027248 */ /* 0x000fce0007fe0100 */
.L_x_12378:
[----:B------:R-:W-:Y:S01]  /*26c10*/  IMAD.HI R2, R2, 0x2aaaaaab, RZ ;  /* 0x2aaaaaab02027827 */ /* 0x000fe200078e02ff */
[----:B-1----:R-:W-:Y:S01]  /*26c20*/  SHF.R.U32.HI R4, RZ, 0x10, R8 ;  /* 0x00000010ff047819 */ /* 0x002fe20000011608 */
[----:B------:R-:W-:Y:S01]  /*26c30*/  BSSY B0, `(.L_x_12382) ;  /* 0x000002a000007945 */ /* 0x000fe20003800000 */
[----:B------:R-:W-:Y:S01]  /*26c40*/  LOP3.LUT R9, R8, 0xff, RZ, 0xc0, !PT ;  /* 0x000000ff08097812 */ /* 0x000fe200078ec0ff */
[----:B------:R-:W-:Y:S01]  /*26c50*/  IMAD.MOV.U32 R5, RZ, RZ, RZ ;  /* 0x000000ffff057224 */ /* 0x000fe200078e00ff */
[----:B------:R-:W-:Y:S02]  /*26c60*/  SHF.R.U32.HI R3, RZ, 0x1f, R2 ;  /* 0x0000001fff037819 */ /* 0x000fe40000011602 */
[----:B------:R-:W-:Y:S01]  /*26c70*/  ISETP.NE.AND P0, PT, R4, RZ, PT ;  /* 0x000000ff0400720c */ /* 0x000fe20003f05270 */
[----:B------:R1:W-:Y:S01]  /*26c80*/  STL [R1+0x4ec], R9 ;  /* 0x0004ec0901007387 */ /* 0x0003e20000100800 */
[----:B------:R-:W-:Y:S01]  /*26c90*/  LEA.HI.SX32 R3, R2, R3, 0x1c ;  /* 0x0000000302037211 */ /* 0x000fe200078fe2ff */
[----:B------:R-:W-:-:S02]  /*26ca0*/  IMAD.MOV.U32 R8, RZ, RZ, R5 ;  /* 0x000000ffff087224 */ /* 0x000fc400078e0005 */
[----:B------:R1:W-:Y:S01]  /*26cb0*/  STL [R1+0x4bc], R5 ;  /* 0x0004bc0501007387 */ /* 0x0003e20000100800 */
[----:B0-----:R-:W-:-:S04]  /*26cc0*/  VIMNMX R10, RZ, R3, !PT ;  /* 0x00000003ff0a7248 */ /* 0x001fc80007fe0100 */
[----:B------:R-:W-:Y:S01]  /*26cd0*/  ISETP.GT.AND P1, PT, R0, R10, PT ;  /* 0x0000000a0000720c */ /* 0x000fe20003f24270 */
[----:B------:R1:W-:Y:S02]  /*26ce0*/  STL [R1+0x4b8], R10 ;  /* 0x0004b80a01007387 */ /* 0x0003e40000100800 */
[----:B------:R-:W0:Y:S10]  /*26cf0*/  @!P0 LDC R4, c[0x0][0xae8] ;  /* 0x0002ba00ff048b82 */ /* 0x000e340000000800 */
[----:B-1----:R-:W-:Y:S05]  /*26d00*/  @!P1 BRA `(.L_x_12383) ;  /* 0x0000000000709947 */ /* 0x002fea0003800000 */
[-C--:B0-----:R-:W-:Y:S02]  /*26d10*/  IABS R5, R4.reuse ;  /* 0x0000000400057213 */ /* 0x081fe40000000000 */
[----:B--2---:R-:W-:Y:S02]  /*26d20*/  IABS R7, R4 ;  /* 0x0000000400077213 */ /* 0x004fe40000000000 */
        /* <DEDUP_REMOVED lines=26> */
.L_x_12383:
[----:B------:R-:W-:Y:S05]  /*26ed0*/  BSYNC B0 ;  /* 0x0000000000007941 */ /* 0x000fea0003800000 */
.L_x_12382:
        /* <DEDUP_REMOVED lines=13> */
[----:B------:R-:W-:Y:S02]  /*26fb0*/  VOTEU.ANY UR4, UPT, PT ;  /* 0x0000000000047886 */ /* 0x000fe400038e0100 */
[----:B------:R-:W3:Y:S08]  /*26fc0*/  FLO.U32 R0, UR4 ;  /* 0x0000000400007d00 */ /* 0x000ef000080e0000 */
[----:B------:R-:W4:Y:S01]  /*26fd0*/  POPC R5, UR4 ;  /* 0x0000000400057d09 */ /* 0x000f220008000000 */
[----:B---3--:R-:W-:-:S02]  /*26fe0*/  ISETP.EQ.U32.AND P0, PT, R0, R3, PT ;  /* 0x000000030000720c */ /* 0x008fc40003f02070 */
[----:B------:R-:W4:Y:S11]  /*26ff0*/  LDC.64 R2, c[0x0][0xd60] ;  /* 0x00035800ff027b82 */ /* 0x000f360000000a00 */
[----:B----4-:R-:W3:Y:S01]  /*27000*/  @P0 ATOMG.E.ADD.STRONG.GPU PT, R3, desc[UR40][R2.64], R5 ;  /* 0x00000005020309a8 */ /* 0x010ee200081ee1e8 */
[----:B0-----:R-:W0:Y:S02]  /*27010*/  S2R R4, SR_LTMASK ;  /* 0x0000000000047919 */ /* 0x001e240000003900 */
[----:B0-----:R-:W-:-:S04]  /*27020*/  LOP3.LUT R4, R4, UR4, RZ, 0xc0, !PT ;  /* 0x0000000404047c12 */ /* 0x001fc8000f8ec0ff */
[----:B--2---:R-:W0:Y:S01]  /*27030*/  POPC R7, R4 ;  /* 0x0000000400077309 */ /* 0x004e220000000000 */
[----:B---3--:R-:W0:Y:S02]  /*27040*/  SHFL.IDX PT, R0, R3, R0, 0x1f ;  /* 0x00001f0003007589 */ /* 0x008e2400000e0000 */
[----:B0-----:R-:W-:-:S05]  /*27050*/  IADD3 R0, R0, UR37, R7 ;  /* 0x0000002500007c10 */ /* 0x001fca000fffe007 */
[----:B------:R3:W-:Y:S01]  /*27060*/  STL [R1+0x470], R0 ;  /* 0x0004700001007387 */ /* 0x0007e20000100800 */
[----:B------:R-:W-:Y:S05]  /*27070*/  BRA `(.L_x_12386) ;  /* 0x00000048005c7947 */ /* 0x000fea0003800000 */
.L_x_12385:
        /* <DEDUP_REMOVED lines=12> */
[----:B--2---:R-:W-:-:S02]  /*27140*/  IMAD.U32 R7, RZ, RZ, UR9 ;  /* 0x00000009ff077e24 */ /* 0x004fc4000f8e00ff */
[----:B------:R-:W-:Y:S02]  /*27150*/  IMAD.U32 R10, RZ, RZ, UR4 ;  /* 0x00000004ff0a7e24 */ /* 0x000fe4000f8e00ff */
[----:B------:R-:W-:Y:S02]  /*27160*/  IMAD.U32 R11, RZ, RZ, UR5 ;  /* 0x00000005ff0b7e24 */ /* 0x000fe4000f8e00ff */
[----:B-1----:R-:W-:Y:S02]  /*27170*/  IMAD.MOV.U32 R8, RZ, RZ, 0x70 ;  /* 0x00000070ff087424 */ /* 0x002fe400078e00ff */
[----:B------:R-:W-:Y:S02]  /*27180*/  IMAD.MOV.U32 R12, RZ, RZ, 0x1 ;  /* 0x00000001ff0c7424 */ /* 0x000fe400078e00ff */
[----:B------:R-:W-:-:S07]  /*27190*/  IMAD.MOV.U32 R13, RZ, RZ, RZ ;  /* 0x000000ffff0d7224 */ /* 0x000fce00078e00ff */
[----:B------:R-:W-:-:S07]  /*271a0*/  LEPC R20, `(.L_x_12388) ;  /* 0x000000001014794e */ /* 0x000fce0000000000 */
[----:B0-----:R-:W-:Y:S05]  /*271b0*/  CALL.ABS.NOINC R2 ;  /* 0x0000000002007343 */ /* 0x001fea0003c00000 */
.L_x_12388:
[----:B------:R-:W-:Y:S05]  /*271c0*/  BSYNC B6 ;  /* 0x0000000000067941 */ /* 0x000fea0003800000 */
.L_x_12387:
        /* <DEDUP_REMOVED lines=9> */
[----:B0-----:R-:W-:Y:S02]  /*27260*/  IMAD.U32 R4, RZ, RZ, UR6 ;  /* 0x00000006ff047e24 */ /* 0x001fe4000f8e00ff */
[----:B------:R-:W-:Y:S02]  /*27270*/  IMAD.U32 R5, RZ, RZ, UR7 ;  /* 0x00000007ff057e24 */ /* 0x000fe4000f8e00ff */
[----:B------:R-:W-:Y:S02]  /*27280*/  IMAD.U32 R6, RZ, RZ, UR8 ;  /* 0x00000008ff067e24 */ /* 0x000fe4000f8e00ff */
[----:B--2---:R-:W-:-:S02]  /*27290*/  IMAD.U32 R7, RZ, RZ, UR9 ;  /* 0x00000009ff077e24 */ /* 0x004fc4000f8e00ff */
[----:B------:R-:W-:Y:S02]  /*272a0*/  IMAD.U32 R10, RZ, RZ, UR4 ;  /* 0x00000004ff0a7e24 */ /* 0x000fe4000f8e00ff */
[----:B------:R-:W-:Y:S02]  /*272b0*/  IMAD.U32 R11, RZ, RZ, UR5 ;  /* 0x00000005ff0b7e24 */ /* 0x000fe4000f8e00ff */
[----:B-1----:R-:W-:Y:S02]  /*272c0*/  IMAD.MOV.U32 R8, RZ, RZ, 0x70 ;  /* 0x00000070ff087424 */ /* 0x002fe400078e00ff */
[----:B------:R-:W-:Y:S02]  /*272d0*/  IMAD.MOV.U32 R12, RZ, RZ, 0x1 ;  /* 0x00000001ff0c7424 */ /* 0x000fe400078e00ff */
[----:B---3--:R-:W-:-:S07]  /*272e0*/  IMAD.MOV.U32 R13, RZ, RZ, RZ ;  /* 0x000000ffff0d7224 */ /* 0x008fce00078e00ff */
[----:B------:R-:W-:-:S07]  /*272f0*/  LEPC R20, `(.L_x_12391) ;  /* 0x000000001014794e */ /* 0x000fce0000000000 */
[----:B----4-:R-:W-:Y:S05]  /*27300*/  CALL.ABS.NOINC R2 ;  /* 0x0000000002007343 */ /* 0x010fea0003c00000 */
.L_x_12391:
        /* <DEDUP_REMOVED lines=15> */
.L_x_12390:
[----:B------:R-:W-:Y:S05]  /*27400*/  BSYNC B6 ;  /* 0x0000000000067941 */ /* 0x000fea0003800000 */
.L_x_12389:
        /* <DEDUP_REMOVED lines=9> */
[----:B------:R2:W1:Y:S01]  /*274a0*/  @P0 LDG.E R7, desc[UR40][R2.64] ;  /* 0x0000002802070981 */ /* 0x000462000c1e1900 */
[----:B---3--:R-:W-:Y:S01]  /*274b0*/  VIADD R0, R16, 0xffffffff ;  /* 0xffffffff10007836 */ /* 0x008fe20000000000 */
[----:B--2---:R-:W2:Y:S02]  /*274c0*/  LDC.64 R2, c[0x0][0x418] ;  /* 0x00010600ff027b82 */ /* 0x004ea40000000a00 */
[----:B--2---:R-:W-:Y:S01]  /*274d0*/  LOP3.LUT P0, RZ, R2, UR4, RZ, 0xfc, !PT ;  /* 0x0000000402ff7c12 */ /* 0x004fe2000f80fcff */
[----:B------:R-:W-:-:S03]  /*274e0*/  UMOV UR4, 0xffffffff ;  /* 0xffffffff00047882 */ /* 0x000fc60000000000 */
[----:B------:R-:W-:Y:S02]  /*274f0*/  LOP3.LUT P0, RZ, R3, UR5, RZ, 0xfc, P0 ;  /* 0x0000000503ff7c12 */ /* 0x000fe4000800fcff */
[----:B-1----:R-:W-:Y:S01]  /*27500*/  SHF.R.S32.HI R8, RZ, 0x1f, R7 ;  /* 0x0000001fff087819 */ /* 0x002fe20000011407 */
[----:B------:R1:W-:Y:S01]  /*27510*/  STL [R1+0x474], R7 ;  /* 0x0004740701007387 */ /* 0x0003e20000100800 */
[----:B------:R-:W-:-:S03]  /*27520*/  SEL R16, R7, RZ, !P0 ;  /* 0x000000ff07107207 */ /* 0x000fc60004000000 */
[----:B------:R1:W-:Y:S01]  /*27530*/  STL [R1+0x478], R8 ;  /* 0x0004780801007387 */ /* 0x0003e20000100800 */
[----:B------:R-:W-:Y:S05]  /*27540*/  BRA.DIV UR4, `(.L_x_12392) ;  /* 0x0000005e04347947 */ /* 0x000fea000b800000 */
[----:B0-----:R-:W0:Y:S02]  /*27550*/  S2R R4, SR_TID.X ;  /* 0x0000000000047919 */ /* 0x001e240000002100 */
[----:B0-----:R-:W-:-:S04]  /*27560*/  SHF.R.U32.HI R4, RZ, 0x5, R4 ;  /* 0x00000005ff047819 */ /* 0x001fc80000011604 */
[----:B------:R-:W-:-:S05]  /*27570*/  LOP3.LUT R4, R4, 0x3, RZ, 0xc0, !PT ;  /* 0x0000000304047812 */ /* 0x000fca00078ec0ff */
[----:B------:R0:W2:Y:S02]  /*27580*/  SHFL.IDX PT, R14, R4, RZ, 0x1f ;  /* 0x00001fff040e7589 */ /* 0x0000a400000e0000 */
.L_x_12505:
[----:B0-----:R-:W3:Y:S01]  /*27590*/  LDL.LU R4, [R1+0x490] ;  /* 0x0004900001047983 */ /* 0x001ee20000300800 */
[----:B------:R-:W-:Y:S02]  /*275a0*/  PLOP3.LUT P1, PT, PT, PT, PT, 0x8, 0x0 ;  /* 0x000000000000781c */ /* 0x000fe40003f2e170 */
[----:B--2---:R-:W-:Y:S01]  /*275b0*/  ISETP.NE.AND P0, PT, R14, RZ, PT ;  /* 0x000000ff0e00720c */ /* 0x004fe20003f05270 */
[----:B------:R0:W-:Y:S01]  /*275c0*/  STL [R1+0x4a4], R0 ;  /* 0x0004a40001007387 */ /* 0x0001e20000100800 */
[----:B---3--:R-:W-:-:S09]  /*275d0*/  LOP3.LUT R4, R4, 0xfffffffe, RZ, 0xc0, !PT ;  /* 0xfffffffe04047812 */ /* 0x008fd200078ec0ff */
[----:B------:R-:W-:-:S05]  /*275e0*/  @P1 LOP3.LUT R4, R4, 0x1, RZ, 0xfc, !PT ;  /* 0x0000000104041812 */ /* 0x000fca00078efcff */
[----:B------:R0:W-:Y:S01]  /*275f0*/  STL [R1+0x490], R4 ;  /* 0x0004900401007387 */ /* 0x0001e20000100800 */
[----:B------:R-:W-:Y:S05]  /*27600*/  @P0 BRA `(.L_x_12393) ;  /* 0x00000004000c0947 */ /* 0x000fea0003800000 */
[----:B------:R-:W-:-:S03]  /*27610*/  UMOV UR4, 0xffffffff ;  /* 0xffffffff00047882 */ /* 0x000fc60000000000 */
[----:B------:R-:W-:Y:S05]  /*27620*/  BRA.DIV UR4, `(.L_x_12394) ;  /* 0x0000005e04307947 */ /* 0x000fea000b800000 */
[----:B------:R-:W-:-:S13]  /*27630*/  ELECT P6, URZ, PT ;  /* 0x00000000003f782f */ /* 0x000fda00038c0000 */
.L_x_12508:
[----:B------:R-:W-:Y:S05]  /*27640*/  @!P6 BRA `(.L_x_12393) ;  /* 0x0000000000fce947 */ /* 0x000fea0003800000 */
[----:B------:R-:W-:-:S04]  /*27650*/  ISETP.NE.U32.AND P0, PT, R2, RZ, PT ;  /* 0x000000ff0200720c */ /* 0x000fc80003f05070 */
[----:B------:R-:W-:-:S13]  /*27660*/  ISETP.NE.AND.EX P0, PT, R3, RZ, PT, P0 ;  /* 0x000000ff0300720c */ /* 0x000fda0003f05300 */
[----:B------:R-:W-:Y:S05]  /*27670*/  @!P0 BRA `(.L_x_12395) ;  /* 0x0000000000508947 */ /* 0x000fea0003800000 */
[----:B------:R-:W2:Y:S01]  /*27680*/  LDC R6, c[0x0][0x43c] ;  /* 0x00010f00ff067b82 */ /* 0x000ea20000000800 */
[----:B------:R-:W-:Y:S01]  /*27690*/  IMAD.MOV.U32 R9, RZ, RZ, R0 ;  /* 0x000000ffff097224 */ /* 0x000fe200078e0000 */
[----:B------:R-:W-:-:S03]  /*276a0*/  ULDC.64 UR4, c[0x0][0x428] ;  /* 0x00010a0000047ab9 */ /* 0x000fc60000000a00 */
[----:B0-----:R-:W-:Y:S01]  /*276b0*/  IMAD.MOV.U32 R0, RZ, RZ, R9 ;  /* 0x000000ffff007224 */ /* 0x001fe200078e0009 */
[----:B--2---:R-:W-:-:S13]  /*276c0*/  ISETP.NE.AND P0, PT, R6, 0x1, PT ;  /* 0x000000010600780c */ /* 0x004fda0003f05270 */
        /* <DEDUP_REMOVED lines=15> */
.L_x_12395:
[----:B--2---:R-:W2:Y:S01]  /*277c0*/  LDL R2, [R1+0x484] ;  /* 0x0004840001027983 */ /* 0x004ea20000100800 */
[----:B0-----:R-:W-:Y:S01]  /*277d0*/  IMAD R0, R19, 0x8, R18 ;  /* 0x0000000813007824 */ /* 0x001fe200078e0212 */
[----:B--2---:R-:W-:-:S04]  /*277e0*/  SHF.L.U32 R2, R2, 0x1f, RZ ;  /* 0x0000001f02027819 */ /* 0x004fc800000006ff */
[----:B------:R-:W0:Y:S02]  /*277f0*/  SYNCS.PHASECHK.TRANS64.TRYWAIT P0, [R0+URZ+0x32440], R2 ;  /* 0x03244002000075a7 */ /* 0x000e24000800017f */
[----:B0-----:R-:W-:Y:S05]  /*27800*/  @!P0 BRA `(.L_x_12396) ;  /* 0x0000005800d88947 */ /* 0x001fea0003800000 */
.L_x_12509:
[----:B------:R-:W2:Y:S02]  /*27810*/  S2R R3, SR_TID.X ;  /* 0x0000000000037919 */ /* 0x000ea40000002100 */
[----:B--2---:R-:W-:-:S04]  /*27820*/  LOP3.LUT R3, R3, 0x7f, RZ, 0xc0, !PT ;  /* 0x0000007f03037812 */ /* 0x004fc800078ec0ff */
[----:B------:R-:W-:-:S13]  /*27830*/  ISETP.NE.AND P0, PT, R3, RZ, PT ;  /* 0x000000ff0300720c */ /* 0x000fda0003f05270 */
        /* <DEDUP_REMOVED lines=8> */
.L_x_12397:
        /* <DEDUP_REMOVED lines=24> */
.L_x_12393:
[----:B--2---:R-:W2:Y:S04]  /*27a40*/  LDL R2, [R1+0x47c] ;  /* 0x00047c0001027983 */ /* 0x004ea80000100800 */
[----:B------:R-:W3:Y:S01]  /*27a50*/  LDL R3, [R1+0x49c] ;  /* 0x00049c0001037983 */ /* 0x000ee20000100800 */
[----:B------:R-:W-:Y:S05]  /*27a60*/  WARPSYNC.ALL ;  /* 0x0000000000007948 */ /* 0x000fea0003800000 */
[----:B------:R-:W-:Y:S01]  /*27a70*/  ULDC.64 UR4, c[0x0][0xaf8] ;  /* 0x0002be0000047ab9 */ /* 0x000fe20000000a00 */
[----:B0-----:R-:W-:Y:S01]  /*27a80*/  VIADD R0, R18, 0x18400 ;  /* 0x0001840012007836 */ /* 0x001fe20000000000 */
[----:B------:R-:W-:Y:S01]  /*27a90*/  BAR.SYNC.DEFER_BLOCKING 0x8, 0x180 ;  /* 0x0206000000007b1d */ /* 0x000fe20000010000 */
[----:B------:R-:W-:-:S03]  /*27aa0*/  ISETP.NE.U32.AND P0, PT, RZ, UR4, PT ;  /* 0x00000004ff007c0c */ /* 0x000fc6000bf05070 */
[----:B------:R-:W-:Y:S02]  /*27ab0*/  LOP3.LUT P1, RZ, R0, 0x3ff, RZ, 0xc0, !PT ;  /* 0x000003ff00ff7812 */ /* 0x000fe4000782c0ff */
[----:B------:R-:W-:Y:S01]  /*27ac0*/  ISETP.NE.AND.EX P0, PT, RZ, UR5, PT, P0 ;  /* 0x00000005ff007c0c */ /* 0x000fe2000bf05300 */
[----:B------:R-:W-:Y:S01]  /*27ad0*/  BSSY B6, `(.L_x_12398) ;  /* 0x0000019000067945 */ /* 0x000fe20003800000 */
[----:B--2---:R-:W-:-:S04]  /*27ae0*/  SHF.R.S32.HI R0, RZ, 0x1f, R2 ;  /* 0x0000001fff007819 */ /* 0x004fc80000011402 */
[----:B------:R-:W-:Y:S02]  /*27af0*/  SEL R4, R0, RZ, !P0 ;  /* 0x000000ff00047207 */ /* 0x000fe40004000000 */
[----:B---3--:R-:W-:Y:S02]  /*27b00*/  SHF.R.S32.HI R3, RZ, 0x1f, R3 ;  /* 0x0000001fff037819 */ /* 0x008fe40000011403 */
        /* <DEDUP_REMOVED lines=20> */
[----:B0-----:R-:W-:Y:S05]  /*27c50*/  CALL.ABS.NOINC R2 ;  /* 0x0000000002007343 */ /* 0x001fea0003c00000 */
.L_x_12399:
[----:B------:R-:W-:Y:S05]  /*27c60*/  BSYNC B6 ;  /* 0x0000000000067941 */ /* 0x000fea0003800000 */
.L_x_12398:
[----:B------:R-:W2:Y:S01]  /*27c70*/  LDL R11, [R1+0x494] ;  /* 0x00049400010b7983 */ /* 0x000ea20000100800 */
[----:B-1----:R-:W1:Y:S01]  /*27c80*/  LDC R7, c[0x0][0x448] ;  /* 0x00011200ff077b82 */ /* 0x002e620000000800 */
        /* <DEDUP_REMOVED lines=15> */
[----:B--2---:R-:W-:-:S04]  /*27d80*/  IMAD.IADD R5, R0, 0x1, R11 ;  /* 0x0000000100057824 */ /* 0x004fc800078e020b */
        /* <DEDUP_REMOVED lines=44> */
[----:B------:R-:W0:Y:S01]  /*28050*/  SHFL.IDX PT, R5, R3, RZ, 0x181f ;  /* 0x00181fff03057589 */ /* 0x000e2200000e0000 */
[----:B--2---:R-:W-:-:S03]  /*28060*/  IMAD R2, R4, R7, RZ ;  /* 0x0000000704027224 */ /* 0x004fc600078e02ff */
[----:B------:R-:W1:Y:S01]  /*28070*/  SHFL.IDX PT, R4, R0, RZ, 0x181f ;  /* 0x00181fff00047589 */ /* 0x000e6200000e0000 */
[----:B---3--:R-:W-:-:S03]  /*28080*/  IMAD.IADD R10, R10, 0x1, R6 ;  /* 0x000000010a0a7824 */ /* 0x008fc600078e0206 */
[----:B------:R-:W2:Y:S01]  /*28090*/  SHFL.IDX PT, R6, R3, 0x1, 0x181f ;  /* 0x00381f0003067f89 */ /* 0x000ea200000e0000 */
[C---:B------:R-:W-:Y:S01]  /*280a0*/  VIADD R11, R10.reuse, 0x10 ;  /* 0x000000100a0b7836 */ /* 0x040fe20000000000 */
[CC--:B------:R-:W-:Y:S02]  /*280b0*/  ISETP.GE.AND P1, PT, R10.reuse, R2.reuse, PT ;  /* 0x000000020a00720c */ /* 0x0c0fe40003f26270 */
[----:B------:R-:W3:Y:S02]  /*280c0*/  SHFL.IDX PT, R7, R0, 0x1, 0x181f ;  /* 0x00381f0000077f89 */ /* 0x000ee400000e0000 */
[----:B------:R-:W-:Y:S02]  /*280d0*/  ISETP.GE.AND P2, PT, R11, R2, PT ;  /* 0x000000020b00720c */ /* 0x000fe40003f46270 */
[----:B------:R4:W-:Y:S04]  /*280e0*/  STL [R1+0x4c8], R11 ;  /* 0x0004c80b01007387 */ /* 0x0009e80000100800 */
[----:B------:R-:W-:Y:S03]  /*280f0*/  STL [R1+0x494], R10 ;  /* 0x0004940a01007387 */ /* 0x000fe60000100800 */
[----:B0-----:R-:W-:Y:S01]  /*28100*/  @!P1 LEA R5, P3, R9, R5, 0x1 ;  /* 0x0000000509059211 */ /* 0x001fe200078608ff */
[----:B----4-:R-:W-:-:S04]  /*28110*/  VIADD R11, R10, 0x20 ;  /* 0x000000200a0b7836 */ /* 0x010fc80000000000 */
[----:B-1----:R-:W-:Y:S01]  /*28120*/  @!P1 IMAD.X R4, RZ, RZ, R4, P3 ;  /* 0x000000ffff049224 */ /* 0x002fe200018e0604 */
[----:B------:R-:W-:Y:S04]  /*28130*/  STL [R1+0x4cc], R11 ;  /* 0x0004cc0b01007387 */ /* 0x000fe80000100800 */
[----:B------:R-:W-:-:S04]  /*28140*/  @!P1 LOP3.LUT R5, R5, R4, RZ, 0x3c, !PT ;  /* 0x0000000405059212 */ /* 0x000fc800078e3cff */
[----:B------:R-:W-:-:S04]  /*28150*/  @!P1 LOP3.LUT R4, R5, R4, RZ, 0x3c, !PT ;  /* 0x0000000405049212 */ /* 0x000fc800078e3cff */
[----:B------:R-:W-:-:S05]  /*28160*/  @!P1 LOP3.LUT R5, R5, R4, RZ, 0x3c, !PT ;  /* 0x0000000405059212 */ /* 0x000fca00078e3cff */
[----:B-----5:R2:W-:Y:S02]  /*28170*/  @!P1 LDGSTS.E.BYPASS.LTC128B.128 [R8+0x18400], desc[UR40][R4.64], !P0 ;  /* 0x1840000004089fae */ /* 0x0205e4000c101d68 */
[----:B--2---:R-:W-:Y:S02]  /*28180*/  @!P2 LEA R5, P1, R9, R6, 0x1 ;  /* 0x000000060905a211 */ /* 0x004fe400078208ff */
[----:B------:R-:W-:Y:S03]  /*28190*/  SHFL.IDX PT, R6, R0, 0x2, 0x181f ;  /* 0x00581f0000067f89 */ /* 0x000fe600000e0000 */
[----:B---3--:R-:W-:Y:S01]  /*281a0*/  @!P2 IMAD.X R4, RZ, RZ, R7, P1 ;  /* 0x000000ffff04a224 */ /* 0x008fe200008e0607 */
        /* <DEDUP_REMOVED lines=58> */
.L_x_12526:
        /* <DEDUP_REMOVED lines=12> */
.L_x_12401:
        /* <DEDUP_REMOVED lines=8> */
[----:B------:R-:W-:-:S03]  /*28690*/  ULDC.64 UR4, c[0x0][0x398] ;  /* 0x0000e60000047ab9 */ /* 0x000fc60000000a00 */
[----:B0-----:R-:W3:Y:S01]  /*286a0*/  LDL.LU R3, [R1+0x49c] ;  /* 0x00049c0001037983 */ /* 0x001ee20000300800 */
[----:B------:R-:W-:Y:S01]  /*286b0*/  VIADD R2, R18, 0x22400 ;  /* 0x0002240012027836 */ /* 0x000fe20000000000 */
[----:B------:R0:W-:Y:S01]  /*286c0*/  SYNCS.ARRIVE.TRANS64.A1T0 RZ, [R18+URZ+0x32400], RZ ;  /* 0x032400ff12ff79a7 */ /* 0x0001e2000810003f */
[----:B------:R-:W-:Y:S03]  /*286d0*/  BSSY B6, `(.L_x_12402) ;  /* 0x0000019000067945 */ /* 0x000fe60003800000 */
        /* <DEDUP_REMOVED lines=24> */
.L_x_12403:
[----:B------:R-:W-:Y:S05]  /*28860*/  BSYNC B6 ;  /* 0x0000000000067941 */ /* 0x000fea0003800000 */
.L_x_12402:
[----:B------:R-:W2:Y:S01]  /*28870*/  LDL.LU R5, [R1+0x49c] ;  /* 0x00049c0001057983 */ /* 0x000ea20000300800 */
[----:B------:R-:W1:Y:S01]  /*28880*/  LDC R7, c[0x0][0x448] ;  /* 0x00011200ff077b82 */ /* 0x000e620000000800 */
[----:B------:R-:W-:Y:S01]  /*28890*/  ULDC.64 UR4, c[0x0][0x3d8] ;  /* 0x0000f60000047ab9 */ /* 0x000fe20000000a00 */
[----:B------:R-:W-:Y:S01]  /*288a0*/  ULDC.64 UR6, c[0x0][0x390] ;  /* 0x0000e40000067ab9 */ /* 0x000fe20000000a00 */
[----:B0-----:R-:W2:Y:S04]  /*288b0*/  LDL.LU.64 R2, [R1+0x4c0] ;  /* 0x0004c00001027983 */ /* 0x001ea80000300a00 */
[----:B------:R-:W3:Y:S04]  /*288c0*/  LDL.LU R0, [R1+0x4d0] ;  /* 0x0004d00001007983 */ /* 0x000ee80000300800 */
[----:B------:R-:W4:Y:S04]  /*288d0*/  LDL.LU R4, [R1+0x4ac] ;  /* 0x0004ac0001047983 */ /* 0x000f280000300800 */
[----:B------:R-:W5:Y:S01]  /*288e0*/  LDL.LU R8, [R1+0x498] ;  /* 0x0004980001087983 */ /* 0x000f620000300800 */
[----:B------:R-:W0:Y:S01]  /*288f0*/  S2R R9, SR_TID.X ;  /* 0x0000000000097919 */ /* 0x000e220000002100 */
[----:B-1----:R-:W-:Y:S01]  /*28900*/  ISETP.NE.AND P0, PT, R7, 0x1, PT ;  /* 0x000000010700780c */ /* 0x002fe20003f05270 */
[----:B--2---:R-:W-:-:S12]  /*28910*/  IMAD.MOV.U32 R3, RZ, RZ, R5 ;  /* 0x000000ffff037224 */ /* 0x004fd800078e0005 */
[----:B------:R-:W1:Y:S01]  /*28920*/  @P0 LDC R5, c[0x0][0x450] ;  /* 0x00011400ff050b82 */ /* 0x000e620000000800 */
[----:B------:R-:W-:-:S04]  /*28930*/  IMAD.WIDE.U32 R2, R17, UR4, R2 ;  /* 0x0000000411027c25 */ /* 0x000fc8000f8e0002 */
[----:B------:R-:W-:Y:S01]  /*28940*/  IMAD R3, R17, UR5, R3 ;  /* 0x0000000511037c24 */ /* 0x000fe2000f8e0203 */
[----:B------:R-:W-:Y:S02]  /*28950*/  ULDC.64 UR4, c[0x0][0x3e0] ;  /* 0x0000f80000047ab9 */ /* 0x000fe40000000a00 */
[----:B---3--:R-:W-:Y:S02]  /*28960*/  IMAD R0, R0, UR4, RZ ;  /* 0x0000000400007c24 */ /* 0x008fe4000f8e02ff */
[----:B----4-:R-:W-:-:S04]  /*28970*/  IMAD.WIDE.U32 R2, R4, UR4, R2 ;  /* 0x0000000404027c25 */ /* 0x010fc8000f8e0002 */
[----:B------:R-:W-:Y:S01]  /*28980*/  IMAD R0, R4, UR5, R0 ;  /* 0x0000000504007c24 */ /* 0x000fe2000f8e0200 */
[----:B------:R-:W-:Y:S01]  /*28990*/  ULDC.64 UR4, c[0x0][0x3d0] ;  /* 0x0000f40000047ab9 */ /* 0x000fe20000000a00 */
[----:B------:R-:W2:Y:S02]  /*289a0*/  @P0 LDC R4, c[0x0][0x44c] ;  /* 0x00011300ff040b82 */ /* 0x000ea40000000800 */
[----:B------:R-:W-:Y:S02]  /*289b0*/  IMAD.IADD R3, R3, 0x1, R0 ;  /* 0x0000000103037824 */ /* 0x000fe400078e0200 */
[----:B-----5:R-:W-:Y:S02]  /*289c0*/  IMAD.MOV.U32 R0, RZ, RZ, R8 ;  /* 0x000000ffff007224 */ /* 0x020fe400078e0008 */
[----:B--2---:R-:W-:-:S05]  /*289d0*/  @P0 IMAD.HI.U32 R4, R8, R4, RZ ;  /* 0x0000000408040227 */ /* 0x004fca00078e00ff */
[----:B-1----:R-:W-:-:S04]  /*289e0*/  @P0 SHF.R.U32.HI R0, RZ, R5, R4 ;  /* 0x00000005ff000219 */ /* 0x002fc80000011604 */
[--C-:B------:R-:W-:Y:S01]  /*289f0*/  SHF.R.S32.HI R4, RZ, 0x1f, R0.reuse ;  /* 0x0000001fff047819 */ /* 0x100fe20000011400 */
[----:B------:R-:W-:Y:S02]  /*28a00*/  IMAD.MOV R6, RZ, RZ, -R0 ;  /* 0x000000ffff067224 */ /* 0x000fe400078e0a00 */
[----:B------:R-:W-:-:S04]  /*28a10*/  IMAD.WIDE.U32 R2, R0, UR4, R2 ;  /* 0x0000000400027c25 */ /* 0x000fc8000f8e0002 */
[----:B------:R-:W-:Y:S02]  /*28a20*/  IMAD R4, R4, UR4, RZ ;  /* 0x0000000404047c24 */ /* 0x000fe4000f8e02ff */
[----:B------:R-:W-:Y:S02]  /*28a30*/  IMAD R6, R7, R6, R8 ;  /* 0x0000000607067224 */ /* 0x000fe400078e0208 */
[----:B------:R-:W-:Y:S01]  /*28a40*/  IMAD R0, R0, UR5, R4 ;  /* 0x0000000500007c24 */ /* 0x000fe2000f8e0204 */
[----:B------:R-:W-:Y:S01]  /*28a50*/  ULDC.64 UR4, c[0x0][0x3c8] ;  /* 0x0000f20000047ab9 */ /* 0x000fe20000000a00 */
[----:B0-----:R-:W-:Y:S02]  /*28a60*/  IMAD.SHL.U32 R8, R9, 0x8, RZ ;  /* 0x0000000809087824 */ /* 0x001fe400078e00ff */
[----:B------:R-:W-:Y:S01]  /*28a70*/  IMAD.IADD R3, R3, 0x1, R0 ;  /* 0x0000000103037824 */ /* 0x000fe200078e0200 */
[----:B------:R-:W-:Y:S01]  /*28a80*/  SHF.R.S32.HI R0, RZ, 0x1f, R6 ;  /* 0x0000001fff007819 */ /* 0x000fe20000011406 */
[----:B------:R-:W-:Y:S01]  /*28a90*/  IMAD.SHL.U32 R9, R9, 0x8, RZ ;  /* 0x0000000809097824 */ /* 0x000fe200078e00ff */
[----:B------:R-:W-:Y:S01]  /*28aa0*/  LOP3.LUT R8, R8, 0x38, RZ, 0xc0, !PT ;  /* 0x0000003808087812 */ /* 0x000fe200078ec0ff */
[----:B------:R-:W-:-:S03]  /*28ab0*/  IMAD.WIDE.U32 R4, R6, UR4, R2 ;  /* 0x0000000406047c25 */ /* 0x000fc6000f8e0002 */
[----:B------:R-:W-:Y:S01]  /*28ac0*/  LOP3.LUT R9, R9, 0x38, RZ, 0xc0, !PT ;  /* 0x0000003809097812 */ /* 0x000fe200078ec0ff */
[----:B------:R-:W-:Y:S01]  /*28ad0*/  IMAD R0, R0, UR4, RZ ;  /* 0x0000000400007c24 */ /* 0x000fe2000f8e02ff */
[----:B------:R-:W-:Y:S01]  /*28ae0*/  ULDC UR4, c[0x0][0x3b8] ;  /* 0x0000ee0000047ab9 */ /* 0x000fe20000000800 */
[----:B------:R-:W-:Y:S02]  /*28af0*/  LEA R2, P4, R4, UR6, 0x1 ;  /* 0x0000000604027c11 */ /* 0x000fe4000f8808ff */
[----:B------:R-:W-:Y:S01]  /*28b00*/  IMAD R6, R6, UR5, R0 ;  /* 0x0000000506067c24 */ /* 0x000fe2000f8e0200 */
[C---:B------:R-:W-:Y:S02]  /*28b10*/  LOP3.LUT R11, R9.reuse, 0x40, RZ, 0xfc, !PT ;  /* 0x00000040090b7812 */ /* 0x040fe400078efcff */
[----:B------:R-:W-:Y:S01]  /*28b20*/  LOP3.LUT R10, R9, 0x80, RZ, 0xfc, !PT ;  /* 0x00000080090a7812 */ /* 0x000fe200078efcff */
[----:B------:R-:W-:Y:S01]  /*28b30*/  IMAD.IADD R0, R5, 0x1, R6 ;  /* 0x0000000105007824 */ /* 0x000fe200078e0206 */
[----:B------:R-:W-:-:S02]  /*28b40*/  LOP3.LUT R9, R9, 0xc0, RZ, 0xfc, !PT ;  /* 0x000000c009097812 */ /* 0x000fc400078efcff */
[----:B------:R-:W-:Y:S02]  /*28b50*/  ISETP.GE.AND P3, PT, R8, UR4, PT ;  /* 0x0000000408007c0c */ /* 0x000fe4000bf66270 */
[----:B------:R-:W-:Y:S02]  /*28b60*/  ISETP.GE.AND P2, PT, R11, UR4, PT ;  /* 0x000000040b007c0c */ /* 0x000fe4000bf46270 */
[----:B------:R-:W-:Y:S02]  /*28b70*/  ISETP.GE.AND P1, PT, R10, UR4, PT ;  /* 0x000000040a007c0c */ /* 0x000fe4000bf26270 */
[----:B------:R-:W-:Y:S01]  /*28b80*/  ISETP.GE.AND P0, PT, R9, UR4, PT ;  /* 0x0000000409007c0c */ /* 0x000fe2000bf06270 */
[----:B------:R-:W-:Y:S01]  /*28b90*/  UMOV UR4, 0xffffffff ;  /* 0xffffffff00047882 */ /* 0x000fe20000000000 */
[----:B------:R-:W-:Y:S02]  /*28ba0*/  LEA.HI.X R0, R4, UR7, R0, 0x1, P4 ;  /* 0x0000000704007c11 */ /* 0x000fe4000a0f0c00 */
[----:B------:R-:W-:Y:S09]  /*28bb0*/  BRA.DIV UR4, `(.L_x_12404) ;  /* 0x0000005204c87947 */ /* 0x000ff2000b800000 */
[----:B------:R-:W2:Y:S04]  /*28bc0*/  LDL.LU R10, [R1+0x4a0] ;  /* 0x0004a000010a7983 */ /* 0x000ea80000300800 */
[----:B------:R-:W3:Y:S04]  /*28bd0*/  LDL.LU R5, [R1+0x494] ;  /* 0x0004940001057983 */ /* 0x000ee80000300800 */
[----:B------:R-:W4:Y:S04]  /*28be0*/  LDL.LU R4, [R1+0x4c8] ;  /* 0x0004c80001047983 */ /* 0x000f280000300800 */
[----:B------:R-:W5:Y:S04]  /*28bf0*/  LDL R9, [R1+0x480] ;  /* 0x0004800001097983 */ /* 0x000f680000100800 */
[----:B------:R-:W5:Y:S04]  /*28c00*/  LDL.LU R11, [R1+0x4cc] ;  /* 0x0004cc00010b7983 */ /* 0x000f680000300800 */
[----:B------:R-:W5:Y:S04]  /*28c10*/  LDL.LU R12, [R1+0x4d8] ;  /* 0x0004d800010c7983 */ /* 0x000f680000300800 */
[----:B------:R-:W-:Y:S01]  /*28c20*/  SHFL.IDX PT, R6, R0, 0x1, 0x181f ;  /* 0x00381f0000067f89 */ /* 0x000fe200000e0000 */
[----:B--2---:R-:W-:-:S03]  /*28c30*/  IMAD R3, R10, R7, RZ ;  /* 0x000000070a037224 */ /* 0x004fc600078e02ff */
[----:B------:R-:W2:Y:S02]  /*28c40*/  LDL.LU R10, [R1+0x4d4] ;  /* 0x0004d400010a7983 */ /* 0x000ea40000300800 */
[-C--:B---3--:R-:W-:Y:S02]  /*28c50*/  ISETP.GE.AND P5, PT, R5, R3.reuse, PT ;  /* 0x000000030500720c */ /* 0x088fe40003fa6270 */
[----:B------:R-:W0:Y:S01]  /*28c60*/  SHFL.IDX PT, R5, R2, RZ, 0x181f ;  /* 0x00181fff02057589 */ /* 0x000e2200000e0000 */
[----:B----4-:R-:W-:-:S03]  /*28c70*/  ISETP.GE.AND P4, PT, R4, R3, PT ;  /* 0x000000030400720c */ /* 0x010fc60003f86270 */
[----:B------:R-:W1:Y:S07]  /*28c80*/  SHFL.IDX PT, R4, R0, RZ, 0x181f ;  /* 0x00181fff00047589 */ /* 0x000e6e00000e0000 */
        /* <DEDUP_REMOVED lines=17> */
[----:B------:R-:W3:Y:S04]  /*28da0*/  LDL.LU R11, [R1+0x4dc] ;  /* 0x0004dc00010b7983 */ /* 0x000ee80000300800 */
        /* <DEDUP_REMOVED lines=47> */
.L_x_12544:
        /* <DEDUP_REMOVED lines=14> */
.L_x_12406:
[----:B------:R-:W-:Y:S05]  /*29180*/  BSYNC B0 ;  /* 0x0000000000007941 */ /* 0x000fea0003800000 */
.L_x_12405:
[----:B------:R-:W-:Y:S01]  /*29190*/  NOP ;  /* 0x0000000000007918 */ /* 0x000fe20000000000 */
[----:B------:R-:W-:-:S13]  /*291a0*/  PLOP3.LUT P0, PT, PT, PT, PT, 0x80, 0x0 ;  /* 0x000000000000781c */ /* 0x000fda0003f0f070 */
.L_x_12407:
        /* <DEDUP_REMOVED lines=18> */
.L_x_12545:
[----:B------:R-:W-:Y:S05]  /*292d0*/  BSYNC B0 ;  /* 0x0000000000007941 */ /* 0x000fea0003800000 */
.L_x_12408:
        /* <DEDUP_REMOVED lines=13> */
.L_x_12546:
[----:B------:R-:W-:Y:S05]  /*293b0*/  BSYNC B1 ;  /* 0x0000000000017941 */ /* 0x000fea0003800000 */
.L_x_12412:
        /* <DEDUP_REMOVED lines=9> */
.L_x_12415:
[----:B------:R-:W-:Y:S05]  /*29450*/  BSYNC B1 ;  /* 0x0000000000017941 */ /* 0x000fea0003800000 */
.L_x_12414:
        /* <DEDUP_REMOVED lines=12> */
.L_x_12416:
        /* <DEDUP_REMOVED lines=15> */
.L_x_12417:
        /* <DEDUP_REMOVED lines=15> */
.L_x_12418:
        /* <DEDUP_REMOVED lines=15> */
.L_x_12419:
        /* <DEDUP_REMOVED lines=10> */
.L_x_12411:
[----:B------:R-:W-:Y:S05]  /*29890*/  BSYNC B0 ;  /* 0x0000000000007941 */ /* 0x000fea0003800000 */
.L_x_12410:
        /* <DEDUP_REMOVED lines=8> */
[----:B------:R-:W5:Y:S04]  /*29920*/  LDL.LU R7, [R1+0x4f0] ;  /* 0x0004f00001077983 */ /* 0x000f680000300800 */
[----:B--2---:R-:W2:Y:S04]  /*29930*/  LDL.LU R6, [R1+0x4b8] ;  /* 0x0004b80001067983 */ /* 0x004ea80000300800 */
[----:B------:R-:W2:Y:S01]  /*29940*/  LDL.LU R4, [R1+0x4f4] ;  /* 0x0004f40001047983 */ /* 0x000ea20000300800 */
[----:B------:R-:W-:Y:S01]  /*29950*/  BSSY B2, `(.L_x_12422) ;  /* 0x00000ad000027945 */ /* 0x000fe20003800000 */
[----:B---3--:R-:W-:-:S04]  /*29960*/  VIADD R2, R9, 0x1 ;  /* 0x0000000109027836 */ /* 0x008fc80000000000 */
[----:B----4-:R-:W-:Y:S01]  /*29970*/  IMAD R2, R2, R8, RZ ;  /* 0x0000000802027224 */ /* 0x010fe200078e02ff */
[----:B------:R-:W-:Y:S02]  /*29980*/  LOP3.LUT R8, RZ, R5, RZ, 0x33, !PT ;  /* 0x00000005ff087212 */ /* 0x000fe400078e33ff */
[----:B-----5:R-:W-:Y:S02]  /*29990*/  LOP3.LUT R3, RZ, R7, RZ, 0x33, !PT ;  /* 0x00000007ff037212 */ /* 0x020fe400078e33ff */
[----:B------:R-:W-:-:S04]  /*299a0*/  LOP3.LUT R2, RZ, R2, RZ, 0x33, !PT ;  /* 0x00000002ff027212 */ /* 0x000fc800078e33ff */
[----:B--2---:R-:W-:Y:S02]  /*299b0*/  VIADDMNMX R2, R2, -R6, R3, !PT ;  /* 0x8000000602027246 */ /* 0x004fe40007800103 */
        /* <DEDUP_REMOVED lines=9> */
[----:B------:R-:W3:Y:S01]  /*29a50*/  LDL R5, [R1+0x490] ;  /* 0x0004900001057983 */ /* 0x000ee20000100800 */
[----:B------:R-:W-:-:S05]  /*29a60*/  VIADD R19, R19, 0x1 ;  /* 0x0000000113137836 */ /* 0x000fca0000000000 */
[----:B------:R-:W-:-:S04]  /*29a70*/  ISETP.NE.AND P0, PT, R19, 0x2, PT ;  /* 0x000000021300780c */ /* 0x000fc80003f05270 */
[----:B------:R-:W-:Y:S01]  /*29a80*/  SEL R2, RZ, 0x1, P0 ;  /* 0x00000001ff027807 */ /* 0x000fe20000000000 */
[----:B------:R-:W-:Y:S01]  /*29a90*/  BSSY B1, `(.L_x_12424) ;  /* 0x0000096000017945 */ /* 0x000fe20003800000 */
[----:B------:R-:W-:Y:S02]  /*29aa0*/  SEL R19, R19, RZ, P0 ;  /* 0x000000ff13137207 */ /* 0x000fe40000000000 */
[----:B--2---:R-:W-:-:S05]  /*29ab0*/  LOP3.LUT R9, R9, R2, RZ, 0x3c, !PT ;  /* 0x0000000209097212 */ /* 0x004fca00078e3cff */
[----:B------:R0:W-:Y:S01]  /*29ac0*/  STL [R1+0x484], R9 ;  /* 0x0004840901007387 */ /* 0x0001e20000100800 */
[----:B---3--:R-:W-:-:S13]  /*29ad0*/  LOP3.LUT P2, RZ, R5, 0x1, RZ, 0xc0, !PT ;  /* 0x0000000105ff7812 */ /* 0x008fda000784c0ff */
[----:B0-----:R-:W-:Y:S05]  /*29ae0*/  @!P2 BRA `(.L_x_12425) ;  /* 0x000000080040a947 */ /* 0x001fea0003800000 */
[----:B------:R-:W-:Y:S02]  /*29af0*/  ULDC.64 UR4, c[0x0][0x418] ;  /* 0x0001060000047ab9 */ /* 0x000fe40000000a00 */
        /* <DEDUP_REMOVED lines=22> */
.L_x_12426:
[----:B------:R-:W1:Y:S01]  /*29c60*/  S2R R2, SR_TID.X ;  /* 0x0000000000027919 */ /* 0x000e620000002100 */
[----:B0-----:R-:W-:Y:S01]  /*29c70*/  SHF.L.U32 R6, R9, 0x1f, RZ ;  /* 0x0000001f09067819 */ /* 0x001fe200000006ff */
[----:B------:R-:W-:Y:S01]  /*29c80*/  BSSY B3, `(.L_x_12427) ;  /* 0x0000006000037945 */ /* 0x000fe20003800000 */
[----:B-1----:R-:W-:Y:S01]  /*29c90*/  LOP3.LUT R3, R2, 0x7f, RZ, 0xc0, !PT ;  /* 0x0000007f02037812 */ /* 0x002fe200078ec0ff */
[----:B------:R-:W-:-:S03]  /*29ca0*/  IMAD R2, R19, 0x8, R18 ;  /* 0x0000000813027824 */ /* 0x000fc600078e0212 */
[----:B------:R-:W-:Y:S01]  /*29cb0*/  ISETP.NE.AND P1, PT, R3, RZ, PT ;  /* 0x000000ff0300720c */ /* 0x000fe20003f25270 */
[----:B------:R-:W0:Y:S02]  /*29cc0*/  SYNCS.PHASECHK.TRANS64.TRYWAIT P0, [R2+URZ+0x32440], R6 ;  /* 0x03244006020075a7 */ /* 0x000e24000800017f */
[----:B0-----:R-:W-:Y:S10]  /*29cd0*/  @!P0 BRA `(.L_x_12428) ;  /* 0x0000005000088947 */ /* 0x001ff40003800000 */
.L_x_12547:
[----:B------:R-:W-:Y:S05]  /*29ce0*/  BSYNC B3 ;  /* 0x0000000000037941 */ /* 0x000fea0003800000 */
.L_x_12427:
[----:B------:R-:W-:Y:S04]  /*29cf0*/  BSSY B3, `(.L_x_12429) ;  /* 0x0000009000037945 */ /* 0x000fe80003800000 */
[----:B------:R-:W-:Y:S05]  /*29d00*/  @P1 BRA `(.L_x_12430) ;  /* 0x00000000001c1947 */ /* 0x000fea0003800000 */
[----:B------:R-:W1:Y:S02]  /*29d10*/  S2R R3, SR_TID.X ;  /* 0x0000000000037919 */ /* 0x000e640000002100 */
[----:B-1----:R-:W-:Y:S01]  /*29d20*/  LOP3.LUT R5, R3, 0x1f, RZ, 0xc0, !PT ;  /* 0x0000001f03057812 */ /* 0x002fe200078ec0ff */
[----:B------:R-:W-:-:S03]  /*29d30*/  IMAD.MOV.U32 R3, RZ, RZ, 0x3000 ;  /* 0x00003000ff037424 */ /* 0x000fc600078e00ff */
[----:B------:R-:W-:Y:S01]  /*29d40*/  ISETP.NE.AND P0, PT, R5, RZ, PT ;  /* 0x000000ff0500720c */ /* 0x000fe20003f05270 */
[----:B------:R1:W-:-:S12]  /*29d50*/  SYNCS.ARRIVE.TRANS64 RZ, [R2+URZ+0x32430], R3 ;  /* 0x0324300302ff79a7 */ /* 0x0003d8000800003f */
[----:B-1----:R-:W-:Y:S05]  /*29d60*/  @!P0 BRA `(.L_x_12430) ;  /* 0x0000000000048947 */ /* 0x002fea0003800000 */
[----:B------:R-:W-:Y:S01]  /*29d70*/  BPT.TRAP 0x1 ;  /* 0x000000040000795c */ /* 0x000fe20000300000 */
.L_x_12430:
[----:B------:R-:W-:Y:S05]  /*29d80*/  BSYNC B3 ;  /* 0x0000000000037941 */ /* 0x000fea0003800000 */
.L_x_12429:
        /* <DEDUP_REMOVED lines=12> */
.L_x_12431:
        /* <DEDUP_REMOVED lines=13> */
.L_x_12548:
[----:B------:R-:W-:Y:S05]  /*29f20*/  BSYNC B3 ;  /* 0x0000000000037941 */ /* 0x000fea0003800000 */
.L_x_12432:
        /* <DEDUP_REMOVED lines=11> */
.L_x_12435:
[----:B------:R-:W-:Y:S05]  /*29fe0*/  BSYNC B3 ;  /* 0x0000000000037941 */ /* 0x000fea0003800000 */
.L_x_12434:
        /* <DEDUP_REMOVED lines=9> */
.L_x_12436:
        /* <DEDUP_REMOVED lines=15> */
.L_x_12437:
        /* <DEDUP_REMOVED lines=15> */
.L_x_12438:
        /* <DEDUP_REMOVED lines=15> */
.L_x_12439:
        /* <DEDUP_REMOVED lines=10> */
.L_x_12425:
[----:B------:R-:W-:Y:S05]  /*2a3f0*/  BSYNC B1 ;  /* 0x0000000000017941 */ /* 0x000fea0003800000 */
.L_x_12424:
[----:B------:R-:W2:Y:S02]  /*2a400*/  LDL.LU R5, [R1+0x4b4] ;  /* 0x0004b40001057983 */ /* 0x000ea40000300800 */
[----:B--2---:R-:W-:-:S07]  /*2a410*/  VIADD R0, R5, 0xfffffffd ;  /* 0xfffffffd05007836 */ /* 0x004fce0000000000 */
.L_x_12423:
[----:B------:R-:W-:Y:S05]  /*2a420*/  BSYNC B2 ;  /* 0x0000000000027941 */ /* 0x000fea0003800000 */
.L_x_12422:
[----:B------:R-:W-:-:S05]  /*2a430*/  VIADD R8, R8, 0xfffffffe ;  /* 0xfffffffe08087836 */ /* 0x000fca0000000000 */
[----:B------:R-:W-:-:S13]  /*2a440*/  ISETP.NE.AND P0, PT, R8, R4, PT ;  /* 0x000000040800720c */ /* 0x000fda0003f05270 */
[----:B------:R-:W-:Y:S05]  /*2a450*/  @!P0 BRA `(.L_x_12421) ;  /* 0x0000001000f88947 */ /* 0x000fea0003800000 */
.L_x_12472:
        /* <DEDUP_REMOVED lines=35> */
.L_x_12442:
[----:B------:R-:W0:Y:S01]  /*2a690*/  S2R R2, SR_TID.X ;  /* 0x0000000000027919 */ /* 0x000e220000002100 */
[----:B------:R-:W-:Y:S01]  /*2a6a0*/  SHF.L.U32 R3, R6, 0x1f, RZ ;  /* 0x0000001f06037819 */ /* 0x000fe200000006ff */
[----:B------:R-:W-:Y:S01]  /*2a6b0*/  BSSY B2, `(.L_x_12443) ;  /* 0x0000006000027945 */ /* 0x000fe20003800000 */
[----:B0-----:R-:W-:Y:S01]  /*2a6c0*/  LOP3.LUT R4, R2, 0x7f, RZ, 0xc0, !PT ;  /* 0x0000007f02047812 */ /* 0x001fe200078ec0ff */
[----:B------:R-:W-:-:S03]  /*2a6d0*/  IMAD R2, R7, 0x8, R18 ;  /* 0x0000000807027824 */ /* 0x000fc600078e0212 */
[----:B------:R-:W-:Y:S01]  /*2a6e0*/  ISETP.NE.AND P1, PT, R4, RZ, PT ;  /* 0x000000ff0400720c */ /* 0x000fe20003f25270 */
[----:B------:R-:W0:Y:S02]  /*2a6f0*/  SYNCS.PHASECHK.TRANS64.TRYWAIT P0, [R2+URZ+0x32440], R3 ;  /* 0x03244003020075a7 */ /* 0x000e24000800017f */
[----:B0-----:R-:W-:Y:S10]  /*2a700*/  @!P0 BRA `(.L_x_12444) ;  /* 0x0000004400a48947 */ /* 0x001ff40003800000 */
.L_x_12549:
[----:B------:R-:W-:Y:S05]  /*2a710*/  BSYNC B2 ;  /* 0x0000000000027941 */ /* 0x000fea0003800000 */
.L_x_12443:
        /* <DEDUP_REMOVED lines=9> */
.L_x_12446:
[----:B------:R-:W-:Y:S05]  /*2a7b0*/  BSYNC B2 ;  /* 0x0000000000027941 */ /* 0x000fea0003800000 */
.L_x_12445:
        /* <DEDUP_REMOVED lines=12> */
.L_x_12447:
        /* <DEDUP_REMOVED lines=13> */
.L_x_12550:
[----:B------:R-:W-:Y:S05]  /*2a950*/  BSYNC B2 ;  /* 0x0000000000027941 */ /* 0x000fea0003800000 */
.L_x_12448:
        /* <DEDUP_REMOVED lines=11> */
.L_x_12451:
[----:B------:R-:W-:Y:S05]  /*2aa10*/  BSYNC B2 ;  /* 0x0000000000027941 */ /* 0x000fea0003800000 */
.L_x_12450:
        /* <DEDUP_REMOVED lines=9> */
.L_x_12452:
        /* <DEDUP_REMOVED lines=15> */
.L_x_12453:
        /* <DEDUP_REMOVED lines=15> */
.L_x_12454:
        /* <DEDUP_REMOVED lines=15> */
.L_x_12455:
        /* <DEDUP_REMOVED lines=10> */
.L_x_12441:
[----:B------:R-:W-:Y:S05]  /*2ae20*/  BSYNC B1 ;  /* 0x0000000000017941 */ /* 0x000fea0003800000 */
.L_x_12440:
        /* <DEDUP_REMOVED lines=10> */
[----:B0-----:R-:W-:Y:S05]  /*2aed0*/  @!P2 BRA `(.L_x_12457) ;  /* 0x000000080044a947 */ /* 0x001fea0003800000 */
        /* <DEDUP_REMOVED lines=24> */
.L_x_12458:
[----:B------:R-:W0:Y:S01]  /*2b060*/  S2R R2, SR_TID.X ;  /* 0x0000000000027919 */ /* 0x000e220000002100 */
[----:B------:R-:W-:Y:S01]  /*2b070*/  IMAD R3, R19, 0x8, R18 ;  /* 0x0000000813037824 */ /* 0x000fe200078e0212 */
[----:B------:R-:W-:Y:S01]  /*2b080*/  BSSY B2, `(.L_x_12459) ;  /* 0x0000006000027945 */ /* 0x000fe20003800000 */
[----:B0-----:R-:W-:Y:S02]  /*2b090*/  LOP3.LUT R4, R2, 0x7f, RZ, 0xc0, !PT ;  /* 0x0000007f02047812 */ /* 0x001fe400078ec0ff */
[----:B------:R-:W-:Y:S02]  /*2b0a0*/  SHF.L.U32 R2, R8, 0x1f, RZ ;  /* 0x0000001f08027819 */ /* 0x000fe400000006ff */
[----:B------:R-:W-:Y:S02]  /*2b0b0*/  ISETP.NE.AND P1, PT, R4, RZ, PT ;  /* 0x000000ff0400720c */ /* 0x000fe40003f25270 */
[----:B------:R-:W0:Y:S02]  /*2b0c0*/  SYNCS.PHASECHK.TRANS64.TRYWAIT P0, [R3+URZ+0x32440], R2 ;  /* 0x03244002030075a7 */ /* 0x000e24000800017f */
[----:B0-----:R-:W-:Y:S09]  /*2b0d0*/  @!P0 BRA `(.L_x_12460) ;  /* 0x0000003c00588947 */ /* 0x001ff20003800000 */
.L_x_12551:
[----:B------:R-:W-:Y:S05]  /*2b0e0*/  BSYNC B2 ;  /* 0x0000000000027941 */ /* 0x000fea0003800000 */
.L_x_12459:
        /* <DEDUP_REMOVED lines=9> */
.L_x_12462:
[----:B------:R-:W-:Y:S05]  /*2b180*/  BSYNC B2 ;  /* 0x0000000000027941 */ /* 0x000fea0003800000 */
.L_x_12461:
        /* <DEDUP_REMOVED lines=12> */
.L_x_12463:
        /* <DEDUP_REMOVED lines=13> */
.L_x_12552:
[----:B------:R-:W-:Y:S05]  /*2b320*/  BSYNC B2 ;  /* 0x0000000000027941 */ /* 0x000fea0003800000 */
.L_x_12464:
        /* <DEDUP_REMOVED lines=11> */
.L_x_12467:
[----:B------:R-:W-:Y:S05]  /*2b3e0*/  BSYNC B2 ;  /* 0x0000000000027941 */ /* 0x000fea0003800000 */
.L_x_12466:
        /* <DEDUP_REMOVED lines=9> */
.L_x_12468:
        /* <DEDUP_REMOVED lines=15> */
.L_x_12469:
        /* <DEDUP_REMOVED lines=15> */
.L_x_12470:
        /* <DEDUP_REMOVED lines=15> */
.L_x_12471:
        /* <DEDUP_REMOVED lines=10> */
.L_x_12457:
[----:B------:R-:W-:Y:S05]  /*2b7f0*/  BSYNC B1 ;  /* 0x0000000000017941 */ /* 0x000fea0003800000 */
.L_x_12456:
[----:B------:R-:W2:Y:S01]  /*2b800*/  LDL R5, [R1+0x48c] ;  /* 0x00048c0001057983 */ /* 0x000ea20000100800 */
[----:B------:R-:W-:Y:S01]  /*2b810*/  VIADD R0, R0, 0xfffffffe ;  /* 0xfffffffe00007836 */ /* 0x000fe20000000000 */
[----:B--2---:R-:W-:-:S13]  /*2b820*/  ISETP.GT.AND P0, PT, R6, R5, PT ;  /* 0x000000050600720c */ /* 0x004fda0003f04270 */
[----:B------:R-:W-:Y:S05]  /*2b830*/  @P0 BRA `(.L_x_12472) ;  /* 0xffffffec00080947 */ /* 0x000fea000383ffff */
.L_x_12421:
[----:B------:R-:W-:Y:S05]  /*2b840*/  BSYNC B0 ;  /* 0x0000000000007941 */ /* 0x000fea0003800000 */
.L_x_12420:
[----:B------:R-:W0:Y:S02]  /*2b850*/  S2R R2, SR_TID.X ;  /* 0x0000000000027919 */ /* 0x000e240000002100 */
[----:B0-----:R-:W-:Y:S02]  /*2b860*/  LOP3.LUT R3, R2, 0x7f, RZ, 0xc0, !PT ;  /* 0x0000007f02037812 */ /* 0x001fe400078ec0ff */
        /* <DEDUP_REMOVED lines=9> */
[----:B------:R-:W1:Y:S01]  /*2b900*/  S2R R3, SR_LANEID ;  /* 0x0000000000037919 */ /* 0x000e620000000000 */
[----:B------:R-:W-:Y:S02]  /*2b910*/  VOTEU.ANY UR4, UPT, PT ;  /* 0x0000000000047886 */ /* 0x000fe400038e0100 */
[----:B------:R-:W1:Y:S08]  /*2b920*/  FLO.U32 R0, UR4 ;  /* 0x0000000400007d00 */ /* 0x000e7000080e0000 */
[----:B------:R-:W3:Y:S01]  /*2b930*/  POPC R5, UR4 ;  /* 0x0000000400057d09 */ /* 0x000ee20008000000 */
[----:B-1----:R-:W-:-:S02]  /*2b940*/  ISETP.EQ.U32.AND P1, PT, R0, R3, PT ;  /* 0x000000030000720c */ /* 0x002fc40003f22070 */
[----:B0-----:R-:W3:Y:S11]  /*2b950*/  LDC.64 R2, c[0x0][0xd60] ;  /* 0x00035800ff027b82 */ /* 0x001ef60000000a00 */
[----:B---3--:R-:W3:Y:S01]  /*2b960*/  @P1 ATOMG.E.ADD.STRONG.GPU PT, R3, desc[UR40][R2.64], R5 ;  /* 0x00000005020319a8 */ /* 0x008ee200081ee1e8 */
[----:B------:R-:W0:Y:S02]  /*2b970*/  S2R R4, SR_LTMASK ;  /* 0x0000000000047919 */ /* 0x000e240000003900 */
[----:B0-----:R-:W-:-:S04]  /*2b980*/  LOP3.LUT R4, R4, UR4, RZ, 0xc0, !PT ;  /* 0x0000000404047c12 */ /* 0x001fc8000f8ec0ff */
[----:B------:R-:W0:Y:S01]  /*2b990*/  POPC R7, R4 ;  /* 0x0000000400077309 */ /* 0x000e220000000000 */
[----:B---3--:R-:W0:Y:S02]  /*2b9a0*/  SHFL.IDX PT, R0, R3, R0, 0x1f ;  /* 0x00001f0003007589 */ /* 0x008e2400000e0000 */
[----:B0-----:R-:W-:-:S05]  /*2b9b0*/  IADD3 R0, R0, UR37, R7 ;  /* 0x0000002500007c10 */ /* 0x001fca000fffe007 */
[----:B------:R1:W-:Y:S02]  /*2b9c0*/  STL [R1+0x470], R0 ;  /* 0x0004700001007387 */ /* 0x0003e40000100800 */
.L_x_12474:
[----:B------:R-:W-:Y:S05]  /*2b9d0*/  BSYNC B0 ;  /* 0x0000000000007941 */ /* 0x000fea0003800000 */
.L_x_12473:
[----:B------:R-:W-:-:S07]  /*2b9e0*/  SEL R19, R19, RZ, P0 ;  /* 0x000000ff13137207 */ /* 0x000fce0000000000 */
.L_x_12386:
[----:B------:R-:W-:Y:S05]  /*2b9f0*/  BSYNC B7 ;  /* 0x0000000000077941 */ /* 0x000fea0003800000 */
.L_x_12384:
[----:B-1-3--:R-:W3:Y:S02]  /*2ba00*/  LDL R0, [R1+0x490] ;  /* 0x0004900001007983 */ /* 0x00aee40000100800 */
[----:B---3--:R-:W-:-:S13]  /*2ba10*/  LOP3.LUT P0, RZ, R0, 0x40, RZ, 0xc0, !PT ;  /* 0x0000004000ff7812 */ /* 0x008fda000780c0ff */
[----:B------:R-:W-:Y:S05]  /*2ba20*/  @!P0 BRA `(.L_x_12475) ;  /* 0x0000000000288947 */ /* 0x000fea0003800000 */
[----:B------:R-:W-:Y:S05]  /*2ba30*/  WARPSYNC.ALL ;  /* 0x0000000000007948 */ /* 0x000fea0003800000 */
[----:B------:R-:W1:Y:S08]  /*2ba40*/  S2UR UR5, SR_CgaCtaId ;  /* 0x00000000000579c3 */ /* 0x000e700000008800 */
[----:B------:R-:W-:Y:S06]  /*2ba50*/  BAR.SYNC.DEFER_BLOCKING 0x5, 0x180 ;  /* 0x0146000000007b1d */ /* 0x000fec0000010000 */
[----:B------:R-:W-:-:S02]  /*2ba60*/  UMOV UR4, 0x400 ;  /* 0x0000040000047882 */ /* 0x000fc40000000000 */
[----:B-1----:R-:W-:-:S06]  /*2ba70*/  ULEA UR4, UR5, UR4, 0x18 ;  /* 0x0000000405047291 */ /* 0x002fcc000f8ec03f */
[----:B------:R-:W-:-:S05]  /*2ba80*/  IMAD.U32 R18, RZ, RZ, UR4 ;  /* 0x00000004ff127e24 */ /* 0x000fca000f8e00ff */
[----:B0-2---:R-:W0:Y:S04]  /*2ba90*/  LDS.128 R4, [R18+0x324d0] ;  /* 0x0324d00012047984 */ /* 0x005e280000000c00 */
[----:B0-----:R1:W-:Y:S01]  /*2baa0*/  STL.128 [R1+0x470], R4 ;  /* 0x0004700401007387 */ /* 0x0013e20000100c00 */
[----:B------:R-:W-:Y:S06]  /*2bab0*/  BAR.ARV 0x4, 0x180 ;  /* 0x0106000000007b1d */ /* 0x000fec0000002000 */
[----:B------:R-:W-:Y:S05]  /*2bac0*/  BRA `(.L_x_12476) ;  /* 0x0000001000347947 */ /* 0x000fea0003800000 */
.L_x_12475:
[----:B------:R-:W1:Y:S01]  /*2bad0*/  S2R R0, SR_TID.X ;  /* 0x0000000000007919 */ /* 0x000e620000002100 */
[----:B------:R-:W-:Y:S01]  /*2bae0*/  UMOV UR4, 0xffffffff ;  /* 0xffffffff00047882 */ /* 0x000fe20000000000 */
[----:B-1----:R-:W-:-:S04]  /*2baf0*/  LOP3.LUT R16, R0, 0x1f, RZ, 0xc0, !PT ;  /* 0x0000001f00107812 */ /* 0x002fc800078ec0ff */
[----:B------:R-:W-:Y:S01]  /*2bb00*/  ISETP.NE.AND P0, PT, R16, 0x1f, PT ;  /* 0x0000001f1000780c */ /* 0x000fe20003f05270 */
[----:B------:R-:W-:-:S12]  /*2bb10*/  BRA.DIV UR4, `(.L_x_12477) ;  /* 0x0000003204f07947 */ /* 0x000fd8000b800000 */
[----:B0-----:R-:W3:Y:S01]  /*2bb20*/  LDL R4, [R1+0x47c] ;  /* 0x00047c0001047983 */ /* 0x001ee20000100800 */
[----:B------:R-:W-:-:S03]  /*2bb30*/  ULDC UR4, c[0x0][0xd3c] ;  /* 0x00034f0000047ab9 */ /* 0x000fc60000000800 */
[----:B------:R-:W4:Y:S01]  /*2bb40*/  LDL.LU R3, [R1+0x470] ;  /* 0x0004700001037983 */ /* 0x000f220000300800 */
[----:B---3--:R-:W-:-:S05]  /*2bb50*/  IMAD.IADD R0, R4, 0x1, R16 ;  /* 0x0000000104007824 */ /* 0x008fca00078e0210 */
[----:B------:R-:W-:Y:S01]  /*2bb60*/  ISETP.GE.OR P1, PT, R0, UR4, !P0 ;  /* 0x0000000400007c0c */ /* 0x000fe2000c726670 */
[----:B----4-:R-:W-:-:S12]  /*2bb70*/  IMAD.MOV.U32 R11, RZ, RZ, R3 ;  /* 0x000000ffff0b7224 */ /* 0x010fd800078e0003 */
[----:B------:R-:W0:Y:S08]  /*2bb80*/  @!P1 LDC.64 R2, c[0x0][0xd80] ;  /* 0x00036000ff029b82 */ /* 0x000e300000000a00 */
[----:B------:R-:W1:Y:S01]  /*2bb90*/  @!P1 LDC.64 R4, c[0x0][0xd78] ;  /* 0x00035e00ff049b82 */ /* 0x000e620000000a00 */
[----:B0-----:R-:W-:-:S05]  /*2bba0*/  @!P1 IMAD.WIDE R2, R0, 0x4, R2 ;  /* 0x0000000400029825 */ /* 0x001fca00078e0202 */
[----:B--2---:R1:W2:Y:S02]  /*2bbb0*/  @!P1 LDG.E R6, desc[UR40][R2.64] ;  /* 0x0000002802069981 */ /* 0x0042a4000c1e1900 */
        /* <DEDUP_REMOVED lines=9> */
[----:B------:R-:W-:-:S02]  /*2bc50*/  IMAD.MOV.U32 R8, RZ, RZ, RZ ;  /* 0x000000ffff087224 */ /* 0x000fc400078e00ff */
[----:B--2---:R-:W-:Y:S02]  /*2bc60*/  @!P1 IMAD.MOV.U32 R5, RZ, RZ, R6 ;  /* 0x000000ffff059224 */ /* 0x004fe400078e0006 */
[----:B------:R-:W-:Y:S02]  /*2bc70*/  IMAD.MOV.U32 R6, RZ, RZ, RZ ;  /* 0x000000ffff067224 */ /* 0x000fe400078e00ff */
        /* <DEDUP_REMOVED lines=19> */
.L_x_12562:
[----:B------:R-:W-:Y:S02]  /*2bdb0*/  ULDC UR4, c[0x0][0xd38] ;  /* 0x00034e0000047ab9 */ /* 0x000fe40000000800 */
[----:B------:R-:W-:-:S04]  /*2bdc0*/  IMAD.U32 R7, RZ, RZ, UR4 ;  /* 0x00000004ff077e24 */ /* 0x000fc8000f8e00ff */
[----:B-1----:R-:W-:-:S04]  /*2bdd0*/  IMAD R10, R10, R7, RZ ;  /* 0x000000070a0a7224 */ /* 0x002fc800078e02ff */
[----:B------:R-:W-:-:S05]  /*2bde0*/  IMAD.IADD R4, R9, 0x1, R10 ;  /* 0x0000000109047824 */ /* 0x000fca00078e020a */
[----:B------:R-:W-:-:S13]  /*2bdf0*/  ISETP.GT.AND P6, PT, R4, R0, PT ;  /* 0x000000000400720c */ /* 0x000fda0003fc4270 */
[----:B------:R-:W-:Y:S05]  /*2be00*/  @P6 BRA `(.L_x_12478) ;  /* 0x0000000000ac6947 */ /* 0x000fea0003800000 */
.L_x_12481:
        /* <DEDUP_REMOVED lines=37> */
.L_x_12570:
[----:B------:R-:W-:Y:S02]  /*2c060*/  ULDC UR4, c[0x0][0xd38] ;  /* 0x00034e0000047ab9 */ /* 0x000fe40000000800 */
[----:B------:R-:W-:-:S04]  /*2c070*/  IMAD.U32 R7, RZ, RZ, UR4 ;  /* 0x00000004ff077e24 */ /* 0x000fc8000f8e00ff */
[----:B-1----:R-:W-:-:S04]  /*2c080*/  IMAD R10, R10, R7, RZ ;  /* 0x000000070a0a7224 */ /* 0x002fc800078e02ff */
[----:B------:R-:W-:-:S05]  /*2c090*/  IMAD.IADD R4, R10, 0x1, R4 ;  /* 0x000000010a047824 */ /* 0x000fca00078e0204 */
[----:B------:R-:W-:-:S13]  /*2c0a0*/  ISETP.GT.AND P6, PT, R4, R0, PT ;  /* 0x000000000400720c */ /* 0x000fda0003fc4270 */
[----:B------:R-:W-:Y:S05]  /*2c0b0*/  @!P6 BRA `(.L_x_12481) ;  /* 0xfffffffc0054e947 */ /* 0x000fea000383ffff */
.L_x_12478:
        /* <DEDUP_REMOVED lines=12> */
.L_x_12575:
[----:B------:R-:W-:-:S13]  /*2c180*/  ISETP.NE.AND P0, PT, R3, RZ, PT ;  /* 0x000000ff0300720c */ /* 0x000fda0003f05270 */
[----:B------:R-:W-:Y:S05]  /*2c190*/  @!P0 BRA `(.L_x_12483) ;  /* 0x0000000000148947 */ /* 0x000fea0003800000 */
[----:B------:R-:W-:Y:S01]  /*2c1a0*/  UMOV UR4, 0xffffffff ;  /* 0xffffffff00047882 */ /* 0x000fe20000000000 */
[----:B---3--:R-:W-:Y:S02]  /*2c1b0*/  VIADD R9, R9, 0xffffffff ;  /* 0xffffffff09097836 */ /* 0x008fe40000000000 */
[----:B------:R-:W-:Y:S05]  /*2c1c0*/  BRA.DIV UR4, `(.L_x_12484) ;  /* 0x0000003604e47947 */ /* 0x000fea000b800000 */
[----:B0-----:R0:W2:Y:S02]  /*2c1d0*/  SHFL.IDX PT, R2, R2, R9, 0x1f ;  /* 0x00001f0902027589 */ /* 0x0010a400000e0000 */
.L_x_12578:
[----:B--2---:R-:W-:-:S07]  /*2c1e0*/  IMAD.MOV.U32 R8, RZ, RZ, R2 ;  /* 0x000000ffff087224 */ /* 0x004fce00078e0002 */
.L_x_12483:
        /* <DEDUP_REMOVED lines=62> */
.L_x_12485:
        /* <DEDUP_REMOVED lines=54> */
[----:B------:R-:W-:Y:S02]  /*2c930*/  ISETP.GE.AND P2, PT, R3, RZ, PT ;  /* 0x000000ff0300720c */ /* 0x000fe40003f46270 */
[----:B------:R-:W-:-:S05]  /*2c940*/  IADD3 R3, R8, 0x1000000, R0 ;  /* 0x0100000008037810 */ /* 0x000fca0007ffe000 */
[----:B------:R-:W-:-:S06]  /*2c950*/  @P0 VIADD R2, R2, 0x1 ;  /* 0x0000000102020836 */ /* 0x000fcc0000000000 */
[----:B------:R-:W-:Y:S01]  /*2c960*/  @!P2 IMAD.MOV R2, RZ, RZ, -R2 ;  /* 0x000000ffff02a224 */ /* 0x000fe200078e0a02 */
[----:B------:R-:W-:Y:S01]  /*2c970*/  @!P1 LOP3.LUT R2, RZ, R6, RZ, 0x33, !PT ;  /* 0x00000006ff029212 */ /* 0x000fe200078e33ff */
[----:B------:R-:W-:-:S04]  /*2c980*/  IMAD.MOV R6, RZ, RZ, -R6 ;  /* 0x000000ffff067224 */ /* 0x000fc800078e0a06 */
[----:B------:R-:W-:Y:S02]  /*2c990*/  IMAD R3, R2, R6, R3 ;  /* 0x0000000602037224 */ /* 0x000fe400078e0203 */
[----:B------:R-:W-:-:S03]  /*2c9a0*/  IMAD.MOV.U32 R0, RZ, RZ, R2 ;  /* 0x000000ffff007224 */ /* 0x000fc600078e0002 */
[----:B------:R1:W-:Y:S04]  /*2c9b0*/  STL [R1+0x478], R3 ;  /* 0x0004780301007387 */ /* 0x0003e80000100800 */
.L_x_12486:
[----:B-1----:R-:W-:-:S05]  /*2c9c0*/  LOP3.LUT R3, RZ, R0, RZ, 0x33, !PT ;  /* 0x00000000ff037212 */ /* 0x002fca00078e33ff */
[----:B------:R-:W-:-:S05]  /*2c9d0*/  IMAD.IADD R0, R4, 0x1, R3 ;  /* 0x0000000104007824 */ /* 0x000fca00078e0203 */
[----:B------:R2:W-:Y:S01]  /*2c9e0*/  STL [R1+0x474], R0 ;  /* 0x0004740001007387 */ /* 0x0005e20000100800 */
[----:B------:R-:W-:Y:S05]  /*2c9f0*/  BRA `(.L_x_12487) ;  /* 0x0000000000287947 */ /* 0x000fea0003800000 */
.L_x_12479:
        /* <DEDUP_REMOVED lines=10> */
.L_x_12487:
[----:B-1----:R-:W3:Y:S04]  /*2caa0*/  LDL R3, [R1+0x478] ;  /* 0x0004780001037983 */ /* 0x002ee80000100800 */
[----:B0-----:R-:W4:Y:S04]  /*2cab0*/  LDL R2, [R1+0x47c] ;  /* 0x00047c0001027983 */ /* 0x001f280000100800 */
[----:B------:R-:W5:Y:S04]  /*2cac0*/  LDL R4, [R1+0x470] ;  /* 0x0004700001047983 */ /* 0x000f680000100800 */
        /* <DEDUP_REMOVED lines=13> */
.L_x_12476:
[----:B------:R-:W2:Y:S01]  /*2cba0*/  LDL R0, [R1+0x47c] ;  /* 0x00047c0001007983 */ /* 0x000ea20000100800 */
[----:B------:R-:W-:Y:S02]  /*2cbb0*/  ULDC UR4, c[0x0][0xd3c] ;  /* 0x00034f0000047ab9 */ /* 0x000fe40000000800 */
[----:B--2---:R-:W-:-:S13]  /*2cbc0*/  ISETP.GE.AND P0, PT, R0, UR4, PT ;  /* 0x0000000400007c0c */ /* 0x004fda000bf06270 */
[----:B------:R-:W-:Y:S05]  /*2cbd0*/  @!P0 BRA `(.L_x_12488) ;  /* 0xffffff9400dc8947 */ /* 0x000fea000383ffff */
[----:B------:R-:W-:Y:S05]  /*2cbe0*/  BSYNC B8 ;  /* 0x0000000000087941 */ /* 0x000fea0003800000 */
.L_x_12370:
[----:B----4-:R-:W2:Y:S01]  /*2cbf0*/  LDL.LU R0, [R1+0x4e8] ;  /* 0x0004e80001007983 */ /* 0x010ea20000300800 */
[----:B------:R-:W-:Y:S01]  /*2cc00*/  BSSY B0, `(.L_x_12489) ;  /* 0x000000b000007945 */ /* 0x000fe20003800000 */
[----:B01-3--:R-:W0:Y:S01]  /*2cc10*/  S2R R5, SR_CgaCtaId ;  /* 0x0000000000057919 */ /* 0x00be220000008800 */
        /* <DEDUP_REMOVED lines=9> */
.L_x_12579:
[----:B------:R-:W-:Y:S05]  /*2ccb0*/  BSYNC B0 ;  /* 0x0000000000007941 */ /* 0x000fea0003800000 */
.L_x_12489:
[----:B------:R-:W-:-:S03]  /*2ccc0*/  UMOV UR4, 0xffffffff ;  /* 0xffffffff00047882 */ /* 0x000fc60000000000 */
[----:B------:R-:W-:Y:S05]  /*2ccd0*/  BRA.DIV UR4, `(.L_x_12491) ;  /* 0x0000002e04607947 */ /* 0x000fea000b800000 */
[----:B------:R-:W1:Y:S02]  /*2cce0*/  S2R R2, SR_TID.X ;  /* 0x0000000000027919 */ /* 0x000e640000002100 */
[----:B-1----:R-:W-:-:S04]  /*2ccf0*/  SHF.R.U32.HI R2, RZ, 0x5, R2 ;  /* 0x00000005ff027819 */ /* 0x002fc80000011602 */
[----:B------:R-:W-:-:S05]  /*2cd00*/  LOP3.LUT R2, R2, 0x3, RZ, 0xc0, !PT ;  /* 0x0000000302027812 */ /* 0x000fca00078ec0ff */
[----:B------:R1:W2:Y:S02]  /*2cd10*/  SHFL.IDX PT, R14, R2, RZ, 0x1f ;  /* 0x00001fff020e7589 */ /* 0x0002a400000e0000 */
.L_x_12582:
[----:B--2---:R-:W-:Y:S01]  /*2cd20*/  ISETP.NE.AND P0, PT, R14, RZ, PT ;  /* 0x000000ff0e00720c */ /* 0x004fe20003f05270 */
[----:B------:R-:W-:-:S12]  /*2cd30*/  BSSY B0, `(.L_x_12492) ;  /* 0x0000025000007945 */ /* 0x000fd80003800000 */
[----:B------:R-:W-:Y:S05]  /*2cd40*/  @P0 BRA `(.L_x_12493) ;  /* 0x00000000008c0947 */ /* 0x000fea0003800000 */
[----:B------:R-:W-:-:S03]  /*2cd50*/  UMOV UR4, 0xffffffff ;  /* 0xffffffff00047882 */ /* 0x000fc60000000000 */
[----:B------:R-:W-:Y:S05]  /*2cd60*/  BRA.DIV UR4, `(.L_x_12494) ;  /* 0x0000002e04707947 */ /* 0x000fea000b800000 */
[----:B------:R-:W-:-:S13]  /*2cd70*/  ELECT P6, URZ, PT ;  /* 0x00000000003f782f */ /* 0x000fda00038c0000 */
.L_x_12585:
[----:B------:R-:W-:Y:S05]  /*2cd80*/  @!P6 BRA `(.L_x_12493) ;  /* 0x00000000007ce947 */ /* 0x000fea0003800000 */
[----:B------:R-:W-:-:S06]  /*2cd90*/  ULOP3.LUT UR4, UR36, 0x2, URZ, 0xfc, !UPT ;  /* 0x0000000224047892 */ /* 0x000fcc000f8efc3f */
[----:B-1----:R-:W-:-:S05]  /*2cda0*/  IMAD.U32 R2, RZ, RZ, UR4 ;  /* 0x00000004ff027e24 */ /* 0x002fca000f8e00ff */
[----:B------:R-:W-:-:S13]  /*2cdb0*/  ISETP.NE.AND P2, PT, R2, 0x3, PT ;  /* 0x000000030200780c */ /* 0x000fda0003f45270 */
[----:B------:R-:W-:Y:S05]  /*2cdc0*/  @!P2 BRA `(.L_x_12495) ;  /* 0x000000000004a947 */ /* 0x000fea0003800000 */
[----:B------:R-:W-:Y:S01]  /*2cdd0*/  BPT.TRAP 0x1 ;  /* 0x000000040000795c */ /* 0x000fe20000300000 */
.L_x_12495:
        /* <DEDUP_REMOVED lines=13> */
.L_x_12586:
[----:B------:R-:W1:Y:S02]  /*2ceb0*/  SYNCS.PHASECHK.TRANS64.TRYWAIT P0, [R7+URZ], R2 ;  /* 0x00000002070075a7 */ /* 0x000e64000800017f */
[----:B-1----:R-:W-:Y:S05]  /*2cec0*/  @!P0 BRA `(.L_x_12497) ;  /* 0x0000002c004c8947 */ /* 0x002fea0003800000 */
.L_x_12587:
[----:B------:R-:W-:Y:S05]  /*2ced0*/  @!P2 BRA `(.L_x_12498) ;  /* 0x000000000004a947 */ /* 0x000fea0003800000 */
[----:B------:R-:W-:Y:S01]  /*2cee0*/  BPT.TRAP 0x1 ;  /* 0x000000040000795c */ /* 0x000fe20000300000 */
.L_x_12498:
[----:B------:R-:W-:-:S04]  /*2cef0*/  VIADD R0, R0, 0x32460 ;  /* 0x0003246000007836 */ /* 0x000fc80000000000 */
[----:B------:R-:W-:-:S04]  /*2cf00*/  IMAD R4, R19, 0x8, R0 ;  /* 0x0000000813047824 */ /* 0x000fc800078e0200 */
[----:B------:R-:W2:Y:S02]  /*2cf10*/  SYNCS.PHASECHK.TRANS64.TRYWAIT P0, [R4+URZ], R5 ;  /* 0x00000005040075a7 */ /* 0x000ea4000800017f */
[----:B--2---:R-:W-:Y:S05]  /*2cf20*/  @!P0 BRA `(.L_x_12499) ;  /* 0x0000002c00488947 */ /* 0x004fea0003800000 */
.L_x_12588:
[----:B------:R-:W-:-:S07]  /*2cf30*/  IMAD R3, R3, 0x8, R0 ;  /* 0x0000000803037824 */ /* 0x000fce00078e0200 */
.L_x_12500:
[----:B---3--:R3:W4:Y:S02]  /*2cf40*/  SYNCS.PHASECHK.TRANS64.TRYWAIT P0, [R3+URZ], R2 ;  /* 0x00000002030075a7 */ /* 0x008724000800017f */
[----:B----4-:R-:W-:Y:S05]  /*2cf50*/  @!P0 NANOSLEEP.SYNCS 0x989680 ;  /* 0x009896800000895d */ /* 0x010fea0003900000 */
[----:B------:R-:W4:Y:S02]  /*2cf60*/  @!P0 SYNCS.PHASECHK.TRANS64 P0, [R3+URZ], R2 ;  /* 0x00000002030085a7 */ /* 0x000f24000800007f */
[----:B----4-:R-:W-:Y:S05]  /*2cf70*/  @!P0 BRA `(.L_x_12500) ;  /* 0xfffffffc00f08947 */ /* 0x010fea000383ffff */
.L_x_12493:
[----:B------:R-:W-:Y:S05]  /*2cf80*/  BSYNC B0 ;  /* 0x0000000000007941 */ /* 0x000fea0003800000 */
.L_x_12492:
[----:B------:R-:W-:Y:S05]  /*2cf90*/  EXIT ;  /* 0x000000000000794d */ /* 0x000fea0003800000 */
.L_x_12250:
[----:B0-----:R0:W1:Y:S02]  /*2cfa0*/  SYNCS.PHASECHK.TRANS64.TRYWAIT P0, [R72+URZ+0x32400], R11 ;  /* 0x0324000b480075a7 */ /* 0x001064000800017f */
[----:B-1----:R-:W-:Y:S05]  /*2cfb0*/  @!P0 NANOSLEEP.SYNCS 0x989680 ;  /* 0x009896800000895d */ /* 0x002fea0003900000 */
[----:B------:R-:W1:Y:S02]  /*2cfc0*/  @!P0 SYNCS.PHASECHK.TRANS64 P0, [R72+URZ+0x32400], R11 ;  /* 0x0324000b480085a7 */ /* 0x000e64000800007f */
[----:B-1----:R-:W-:Y:S05]  /*2cfd0*/  @!P0 BRA `(.L_x_12250) ;  /* 0xfffffffc00f08947 */ /* 0x002fea000383ffff */
[----:B------:R-:W-:Y:S05]  /*2cfe0*/  BRA `(.L_x_12501) ;  /* 0xfffffd5c00847947 */ /* 0x000fea000383ffff */
.L_x_12257:
[----:B-1----:R1:W2:Y:S02]  /*2cff0*/  SYNCS.PHASECHK.TRANS64.TRYWAIT P0, [R10+URZ], R11 ;  /* 0x0000000b0a0075a7 */ /* 0x0022a4000800017f */
[----:B--2---:R-:W-:Y:S05]  /*2d000*/  @!P0 NANOSLEEP.SYNCS 0x989680 ;  /* 0x009896800000895d */ /* 0x004fea0003900000 */
[----:B------:R-:W2:Y:S02]  /*2d010*/  @!P0 SYNCS.PHASECHK.TRANS64 P0, [R10+URZ], R11 ;  /* 0x0000000b0a0085a7 */ /* 0x000ea4000800007f */
[----:B--2---:R-:W-:Y:S05]  /*2d020*/  @!P0 BRA `(.L_x_12257) ;  /* 0xfffffffc00f08947 */ /* 0x004fea000383ffff */
[----:B------:R-:W-:Y:S05]  /*2d030*/  BRA `(.L_x_12256) ;  /* 0xfffffd6000ac7947 */ /* 0x000fea000383ffff */
.L_x_12259:
[----:B0-----:R0:W1:Y:S02]  /*2d040*/  SYNCS.PHASECHK.TRANS64.TRYWAIT P0, [R72+URZ+0x32410], R11 ;  /* 0x0324100b480075a7 */ /* 0x001064000800017f */
[----:B-1----:R-:W-:Y:S05]  /*2d050*/  @!P0 NANOSLEEP.SYNCS 0x989680 ;  /* 0x009896800000895d */ /* 0x002fea0003900000 */
[----:B------:R-:W1:Y:S02]  /*2d060*/  @!P0 SYNCS.PHASECHK.TRANS64 P0, [R72+URZ+0x32410], R11 ;  /* 0x0324100b480085a7 */ /* 0x000e64000800007f */
[----:B-1----:R-:W-:Y:S05]  /*2d070*/  @!P0 BRA `(.L_x_12259) ;  /* 0xfffffffc00f08947 */ /* 0x002fea000383ffff */
[----:B------:R-:W-:Y:S05]  /*2d080*/  BRA `(.L_x_12502) ;  /* 0xfffffd6400847947 */ /* 0x000fea000383ffff */
.L_x_12266:
[----:B-1----:R1:W2:Y:S02]  /*2d090*/  SYNCS.PHASECHK.TRANS64.TRYWAIT P0, [R10+URZ], R11 ;  /* 0x0000000b0a0075a7 */ /* 0x0022a4000800017f */
[----:B--2---:R-:W-:Y:S05]  /*2d0a0*/  @!P0 NANOSLEEP.SYNCS 0x989680 ;  /* 0x009896800000895d */ /* 0x004fea0003900000 */
[----:B------:R-:W2:Y:S02]  /*2d0b0*/  @!P0 SYNCS.PHASECHK.TRANS64 P0, [R10+URZ], R11 ;  /* 0x0000000b0a0085a7 */ /* 0x000ea4000800007f */
[----:B--2---:R-:W-:Y:S05]  /*2d0c0*/  @!P0 BRA `(.L_x_12266) ;  /* 0xfffffffc00f08947 */ /* 0x004fea000383ffff */
[----:B------:R-:W-:Y:S05]  /*2d0d0*/  BRA `(.L_x_12265) ;  /* 0xfffffd6400c87947 */ /* 0x000fea000383ffff */
.L_x_12297:
[----:B0-----:R0:W1:Y:S02]  /*2d0e0*/  SYNCS.PHASECHK.TRANS64.TRYWAIT P2, [R0+URZ], R3 ;  /* 0x00000003000075a7 */ /* 0x001064000804017f */
[----:B-1----:R-:W-:Y:S05]  /*2d0f0*/  @!P2 NANOSLEEP.SYNCS 0x989680 ;  /* 0x009896800000a95d */ /* 0x002fea0003900000 */
[----:B------:R-:W1:Y:S02]  /*2d100*/  @!P2 SYNCS.PHASECHK.TRANS64 P2, [R0+URZ], R3 ;  /* 0x000000030000a5a7 */ /* 0x000e64000804007f */
[----:B-1----:R-:W-:Y:S05]  /*2d110*/  @!P2 BRA `(.L_x_12297) ;  /* 0xfffffffc00f0a947 */ /* 0x002fea000383ffff */
[----:B------:R-:W-:Y:S05]  /*2d120*/  BRA `(.L_x_12296) ;  /* 0xfffffdd000f47947 */ /* 0x000fea000383ffff */
.L_x_12304:
[----:B-1----:R1:W2:Y:S02]  /*2d130*/  SYNCS.PHASECHK.TRANS64.TRYWAIT P2, [R4+URZ], R5 ;  /* 0x00000005040075a7 */ /* 0x0022a4000804017f */
[----:B--2---:R-:W-:Y:S05]  /*2d140*/  @!P2 NANOSLEEP.SYNCS 0x989680 ;  /* 0x009896800000a95d */ /* 0x004fea0003900000 */
[----:B------:R-:W2:Y:S02]  /*2d150*/  @!P2 SYNCS.PHASECHK.TRANS64 P2, [R4+URZ], R5 ;  /* 0x000000050400a5a7 */ /* 0x000ea4000804007f */
[----:B--2---:R-:W-:Y:S05]  /*2d160*/  @!P2 BRA `(.L_x_12304) ;  /* 0xfffffffc00f0a947 */ /* 0x004fea000383ffff */
[----:B------:R-:W-:Y:S05]  /*2d170*/  BRA `(.L_x_12303) ;  /* 0xfffffdd800187947 */ /* 0x000fea000383ffff */
.L_x_12315:
[----:B-1----:R1:W2:Y:S02]  /*2d180*/  SYNCS.PHASECHK.TRANS64.TRYWAIT P1, [R0+URZ], R7 ;  /* 0x00000007000075a7 */ /* 0x0022a4000802017f */
[----:B--2---:R-:W-:Y:S05]  /*2d190*/  @!P1 NANOSLEEP.SYNCS 0x989680 ;  /* 0x009896800000995d */ /* 0x004fea0003900000 */
[----:B------:R-:W2:Y:S02]  /*2d1a0*/  @!P1 SYNCS.PHASECHK.TRANS64 P1, [R0+URZ], R7 ;  /* 0x00000007000095a7 */ /* 0x000ea4000802007f */
[----:B--2---:R-:W-:Y:S05]  /*2d1b0*/  @!P1 BRA `(.L_x_12315) ;  /* 0xfffffffc00f09947 */ /* 0x004fea000383ffff */
[----:B------:R-:W-:Y:S05]  /*2d1c0*/  BRA `(.L_x_12314) ;  /* 0xfffffe7000747947 */ /* 0x000fea000383ffff */
.L_x_12322:
[----:B--2---:R2:W3:Y:S02]  /*2d1d0*/  SYNCS.PHASECHK.TRANS64.TRYWAIT P1, [R4+URZ], R5 ;  /* 0x00000005040075a7 */ /* 0x0044e4000802017f */
[----:B---3--:R-:W-:Y:S05]  /*2d1e0*/  @!P1 NANOSLEEP.SYNCS 0x989680 ;  /* 0x009896800000995d */ /* 0x008fea0003900000 */
[----:B------:R-:W3:Y:S02]  /*2d1f0*/  @!P1 SYNCS.PHASECHK.TRANS64 P1, [R4+URZ], R5 ;  /* 0x00000005040095a7 */ /* 0x000ee4000802007f */
[----:B---3--:R-:W-:Y:S05]  /*2d200*/  @!P1 BRA `(.L_x_12322) ;  /* 0xfffffffc00f09947 */ /* 0x008fea000383ffff */
[----:B------:R-:W-:Y:S05]  /*2d210*/  BRA `(.L_x_12321) ;  /* 0xfffffe7400987947 */ /* 0x000fea000383ffff */
.L_x_12392:
        /* <DEDUP_REMOVED lines=8> */
[----:B-1----:R-:W-:Y:S05]  /*2d2a0*/  WARPSYNC.COLLECTIVE R15, `(.L_x_12504) ;  /* 0x000000000f087348 */ /* 0x002fea0003c00000 */
[----:B------:R0:W2:Y:S02]  /*2d2b0*/  SHFL.IDX P6, R14, R13, R12, R11 ;  /* 0x0000000c0d0e7389 */ /* 0x0000a400000c000b */
[----:B012---:R-:W-:Y:S01]  /*2d2c0*/  ENDCOLLECTIVE ;  /* 0x000000000000791b */ /* 0x007fe20003800000 */
.L_x_12504:
[----:B------:R-:W-:Y:S05]  /*2d2d0*/  BSYNC B0 ;  /* 0x0000000000007941 */ /* 0x000fea0003800000 */
.L_x_12503:
[----:B------:R-:W-:Y:S05]  /*2d2e0*/  BRA `(.L_x_12505) ;  /* 0xffffffa000a87947 */ /* 0x000fea000383ffff */
.L_x_12394:
[----:B------:R-:W-:Y:S01]  /*2d2f0*/  BSSY B0, `(.L_x_12506) ;  /* 0x0000006000007945 */ /* 0x000fe20003800000 */
[----:B------:R-:W-:-:S07]  /*2d300*/  IMAD.MOV.U32 R15, RZ, RZ, -0x1 ;  /* 0xffffffffff0f7424 */ /* 0x000fce00078e00ff */
[----:B01----:R-:W-:Y:S05]  /*2d310*/  WARPSYNC.COLLECTIVE R15, `(.L_x_12507) ;  /* 0x000000000f0c7348 */ /* 0x003fea0003c00000 */
[----:B------:R-:W-:Y:S02]  /*2d320*/  ELECT P6, UR62, PT ;  /* 0x00000000003e782f */ /* 0x000fe400038c0000 */
[----:B------:R-:W-:Y:S01]  /*2d330*/  MOV R14, UR62 ;  /* 0x0000003e000e7c02 */ /* 0x000fe20008000f00 */
[----:B01----:R-:W-:Y:S10]  /*2d340*/  ENDCOLLECTIVE ;  /* 0x000000000000791b */ /* 0x003ff40003800000 */
.L_x_12507:
[----:B------:R-:W-:Y:S05]  /*2d350*/  BSYNC B0 ;  /* 0x0000000000007941 */ /* 0x000fea0003800000 */
.L_x_12506:
[----:B------:R-:W-:Y:S05]  /*2d360*/  BRA `(.L_x_12508) ;  /* 0xffffffa000b47947 */ /* 0x000fea000383ffff */
.L_x_12396:
[----:B0-----:R0:W2:Y:S02]  /*2d370*/  SYNCS.PHASECHK.TRANS64.TRYWAIT P0, [R0+URZ+0x32440], R2 ;  /* 0x03244002000075a7 */ /* 0x0010a4000800017f */
[----:B--2---:R-:W-:Y:S05]  /*2d380*/  @!P0 NANOSLEEP.SYNCS 0x989680 ;  /* 0x009896800000895d */ /* 0x004fea0003900000 */
[----:B------:R-:W2:Y:S02]  /*2d390*/  @!P0 SYNCS.PHASECHK.TRANS64 P0, [R0+URZ+0x32440], R2 ;  /* 0x03244002000085a7 */ /* 0x000ea4000800007f */
[----:B--2---:R-:W-:Y:S05]  /*2d3a0*/  @!P0 BRA `(.L_x_12396) ;  /* 0xfffffffc00f08947 */ /* 0x004fea000383ffff */
[----:B------:R-:W-:Y:S05]  /*2d3b0*/  BRA `(.L_x_12509) ;  /* 0xffffffa400147947 */ /* 0x000fea000383ffff */
.L_x_12400:
        /* <DEDUP_REMOVED lines=10> */
.L_x_12510:
[----:B------:R0:W-:Y:S01]  /*2d460*/  STL [R1+0x494], R10 ;  /* 0x0004940a01007387 */ /* 0x0001e20000100800 */
[----:B------:R-:W-:Y:S02]  /*2d470*/  IMAD.MOV.U32 R13, RZ, RZ, R3 ;  /* 0x000000ffff0d7224 */ /* 0x000fe400078e0003 */
[----:B------:R-:W-:-:S07]  /*2d480*/  IMAD.MOV.U32 R4, RZ, RZ, R14 ;  /* 0x000000ffff047224 */ /* 0x000fce00078e000e */
[----:B0-----:R-:W-:Y:S05]  /*2d490*/  WARPSYNC.COLLECTIVE R15, `(.L_x_12511) ;  /* 0x000000000f087348 */ /* 0x001fea0003c00000 */
[----:B------:R1:W2:Y:S02]  /*2d4a0*/  SHFL.IDX P6, R14, R13, R12, R11 ;  /* 0x0000000c0d0e7389 */ /* 0x0002a400000c000b */
[----:B012---:R-:W-:Y:S01]  /*2d4b0*/  ENDCOLLECTIVE ;  /* 0x000000000000791b */ /* 0x007fe20003800000 */
.L_x_12511:
[----:B------:R-:W-:Y:S02]  /*2d4c0*/  IMAD.MOV.U32 R13, RZ, RZ, R0 ;  /* 0x000000ffff0d7224 */ /* 0x000fe400078e0000 */
[----:B------:R-:W-:Y:S02]  /*2d4d0*/  IMAD.MOV.U32 R12, RZ, RZ, 0x1 ;  /* 0x00000001ff0c7424 */ /* 0x000fe400078e00ff */
[----:B------:R-:W-:-:S07]  /*2d4e0*/  IMAD.MOV.U32 R5, RZ, RZ, R14 ;  /* 0x000000ffff057224 */ /* 0x000fce00078e000e */
[----:B------:R-:W-:Y:S05]  /*2d4f0*/  WARPSYNC.COLLECTIVE R15, `(.L_x_12512) ;  /* 0x000000000f087348 */ /* 0x000fea0003c00000 */
[----:B------:R0:W1:Y:S02]  /*2d500*/  SHFL.IDX P6, R14, R13, R12, R11 ;  /* 0x0000000c0d0e7389 */ /* 0x00006400000c000b */
[----:B01----:R-:W-:Y:S01]  /*2d510*/  ENDCOLLECTIVE ;  /* 0x000000000000791b */ /* 0x003fe20003800000 */
.L_x_12512:
[----:B------:R-:W-:Y:S02]  /*2d520*/  IMAD.MOV.U32 R13, RZ, RZ, R3 ;  /* 0x000000ffff0d7224 */ /* 0x000fe400078e0003 */
[----:B------:R-:W-:Y:S02]  /*2d530*/  IMAD R2, R2, R7, RZ ;  /* 0x0000000702027224 */ /* 0x000fe400078e02ff */
[----:B------:R-:W-:-:S07]  /*2d540*/  IMAD.MOV.U32 R7, RZ, RZ, R14 ;  /* 0x000000ffff077224 */ /* 0x000fce00078e000e */
[----:B------:R-:W-:Y:S05]  /*2d550*/  WARPSYNC.COLLECTIVE R15, `(.L_x_12513) ;  /* 0x000000000f087348 */ /* 0x000fea0003c00000 */
[----:B------:R0:W1:Y:S02]  /*2d560*/  SHFL.IDX P6, R14, R13, R12, R11 ;  /* 0x0000000c0d0e7389 */ /* 0x00006400000c000b */
[----:B01----:R-:W-:Y:S01]  /*2d570*/  ENDCOLLECTIVE ;  /* 0x000000000000791b */ /* 0x003fe20003800000 */
.L_x_12513:
[----:B------:R-:W-:-:S13]  /*2d580*/  ISETP.GE.AND P1, PT, R10, R2, PT ;  /* 0x000000020a00720c */ /* 0x000fda0003f26270 */
[----:B------:R-:W-:Y:S01]  /*2d590*/  @!P1 LEA R5, P3, R9, R5, 0x1 ;  /* 0x0000000509059211 */ /* 0x000fe200078608ff */
[----:B------:R-:W-:Y:S02]  /*2d5a0*/  IMAD.MOV.U32 R13, RZ, RZ, R0 ;  /* 0x000000ffff0d7224 */ /* 0x000fe400078e0000 */
[----:B------:R-:W-:Y:S02]  /*2d5b0*/  IMAD.MOV.U32 R12, RZ, RZ, 0x2 ;  /* 0x00000002ff0c7424 */ /* 0x000fe400078e00ff */
[----:B------:R-:W-:-:S05]  /*2d5c0*/  @!P1 IMAD.X R4, RZ, RZ, R4, P3 ;  /* 0x000000ffff049224 */ /* 0x000fca00018e0604 */
[----:B------:R-:W-:Y:S01]  /*2d5d0*/  @!P1 LOP3.LUT R5, R5, R4, RZ, 0x3c, !PT ;  /* 0x0000000405059212 */ /* 0x000fe200078e3cff */
[----:B------:R-:W-:-:S07]  /*2d5e0*/  IMAD.MOV.U32 R6, RZ, RZ, R14 ;  /* 0x000000ffff067224 */ /* 0x000fce00078e000e */
[----:B------:R-:W-:Y:S05]  /*2d5f0*/  WARPSYNC.COLLECTIVE R15, `(.L_x_12514) ;  /* 0x000000000f087348 */ /* 0x000fea0003c00000 */
[----:B------:R0:W1:Y:S02]  /*2d600*/  SHFL.IDX P6, R14, R13, R12, R11 ;  /* 0x0000000c0d0e7389 */ /* 0x00006400000c000b */
[----:B01----:R-:W-:Y:S01]  /*2d610*/  ENDCOLLECTIVE ;  /* 0x000000000000791b */ /* 0x003fe20003800000 */
.L_x_12514:
        /* <DEDUP_REMOVED lines=15> */
.L_x_12515:
        /* <DEDUP_REMOVED lines=19> */
.L_x_12516:
        /* <DEDUP_REMOVED lines=10> */
.L_x_12517:
        /* <DEDUP_REMOVED lines=13> */
.L_x_12518:
        /* <DEDUP_REMOVED lines=10> */
.L_x_12519:
        /* <DEDUP_REMOVED lines=13> */
.L_x_12520:
        /* <DEDUP_REMOVED lines=10> */
.L_x_12521:
        /* <DEDUP_REMOVED lines=13> */
.L_x_12522:
        /* <DEDUP_REMOVED lines=10> */
.L_x_12523:
        /* <DEDUP_REMOVED lines=11> */
.L_x_12524:
        /* <DEDUP_REMOVED lines=10> */
.L_x_12525:
[----:B------:R-:W-:Y:S01]  /*2de80*/  @!PT LDS RZ, [RZ] ;  /* 0x00000000fffff984 */ /* 0x000fe20000000800 */
[----:B------:R-:W-:Y:S01]  /*2de90*/  @!PT LDS RZ, [RZ] ;  /* 0x00000000fffff984 */ /* 0x000fe20000000800 */
[----:B------:R-:W-:Y:S01]  /*2dea0*/  @!PT LDS RZ, [RZ] ;  /* 0x00000000fffff984 */ /* 0x000fe20000000800 */
[----:B------:R1:W-:Y:S01]  /*2deb0*/  @!P1 LDGSTS.E.BYPASS.LTC128B.128 [R8+0x1b400], desc[UR40][R4.64], !P0 ;  /* 0x1b40000004089fae */ /* 0x0003e2000c101d68 */
[----:B------:R-:W-:Y:S01]  /*2dec0*/  IMAD.MOV.U32 R3, RZ, RZ, R14 ;  /* 0x000000ffff037224 */ /* 0x000fe200078e000e */
[----:B------:R-:W-:Y:S06]  /*2ded0*/  BRA `(.L_x_12526) ;  /* 0xffffffa4009c7947 */ /* 0x000fec000383ffff */
.L_x_12404:
        /* <DEDUP_REMOVED lines=11> */
[-C--:B---3--:R-:W-:Y:S02]  /*2df90*/  ISETP.GE.AND P4, PT, R6, R3.reuse, PT ;  /* 0x000000030600720c */ /* 0x088fe40003f86270 */
[----:B----4-:R-:W-:Y:S02]  /*2dfa0*/  ISETP.GE.AND P5, PT, R15, R3, PT ;  /* 0x000000030f00720c */ /* 0x010fe40003fa6270 */
[----:B-----5:R-:W-:-:S09]  /*2dfb0*/  LOP3.LUT R9, R9, 0xffffffef, RZ, 0xc0, !PT ;  /* 0xffffffef09097812 */ /* 0x020fd200078ec0ff */
        /* <DEDUP_REMOVED lines=9> */
[----:B------:R-:W-:-:S04]  /*2e050*/  @P4 LOP3.LUT R9, R9, 0x2, RZ, 0xfc, !PT ;  /* 0x0000000209094812 */ /* 0x000fc800078efcff */
[----:B------:R-:W-:-:S04]  /*2e060*/  LOP3.LUT R9, R9, 0xffffffdf, RZ, 0xc0, !PT ;  /* 0xffffffdf09097812 */ /* 0x000fc800078ec0ff */
[----:B------:R-:W-:-:S05]  /*2e070*/  @P6 LOP3.LUT R9, R9, 0x20, RZ, 0xfc, !PT ;  /* 0x0000002009096812 */ /* 0x000fca00078efcff */
[----:B------:R0:W-:Y:S01]  /*2e080*/  STL [R1+0x490], R9 ;  /* 0x0004900901007387 */ /* 0x0001e20000100800 */
[-C--:B------:R-:W-:Y:S01]  /*2e090*/  ISETP.GE.AND P5, PT, R12, R3.reuse, PT ;  /* 0x000000030c00720c */ /* 0x080fe20003fa6270 */
[----:B------:R-:W-:Y:S01]  /*2e0a0*/  IMAD.MOV.U32 R13, RZ, RZ, R0 ;  /* 0x000000ffff0d7224 */ /* 0x000fe200078e0000 */
[----:B------:R-:W-:Y:S01]  /*2e0b0*/  ISETP.GE.AND P4, PT, R10, R3, PT ;  /* 0x000000030a00720c */ /* 0x000fe20003f86270 */
[----:B------:R-:W-:Y:S02]  /*2e0c0*/  IMAD.MOV.U32 R12, RZ, RZ, RZ ;  /* 0x000000ffff0c7224 */ /* 0x000fe400078e00ff */
[----:B------:R-:W-:Y:S02]  /*2e0d0*/  IMAD.MOV.U32 R11, RZ, RZ, 0x181f ;  /* 0x0000181fff0b7424 */ /* 0x000fe400078e00ff */
[----:B------:R-:W-:-:S08]  /*2e0e0*/  IMAD.MOV.U32 R15, RZ, RZ, -0x1 ;  /* 0xffffffffff0f7424 */ /* 0x000fd000078e00ff */
[----:B0-----:R-:W-:Y:S05]  /*2e0f0*/  WARPSYNC.COLLECTIVE R15, `(.L_x_12528) ;  /* 0x000000000f087348 */ /* 0x001fea0003c00000 */
[----:B------:R1:W2:Y:S02]  /*2e100*/  SHFL.IDX P6, R14, R13, R12, R11 ;  /* 0x0000000c0d0e7389 */ /* 0x0002a400000c000b */
[----:B012---:R-:W-:Y:S01]  /*2e110*/  ENDCOLLECTIVE ;  /* 0x000000000000791b */ /* 0x007fe20003800000 */
.L_x_12528:
[----:B------:R-:W-:Y:S05]  /*2e120*/  BSYNC B0 ;  /* 0x0000000000007941 */ /* 0x000fea0003800000 */
.L_x_12527:
        /* <DEDUP_REMOVED lines=10> */
.L_x_12529:
        /* <DEDUP_REMOVED lines=16> */
.L_x_12530:
        /* <DEDUP_REMOVED lines=15> */
.L_x_12531:
        /* <DEDUP_REMOVED lines=12> */
.L_x_12532:
        /* <DEDUP_REMOVED lines=12> */
.L_x_12533:
        /* <DEDUP_REMOVED lines=12> */
.L_x_12534:
        /* <DEDUP_REMOVED lines=12> */
.L_x_12535:
        /* <DEDUP_REMOVED lines=12> */
.L_x_12536:
        /* <DEDUP_REMOVED lines=12> */
.L_x_12537:
        /* <DEDUP_REMOVED lines=12> */
.L_x_12538:
        /* <DEDUP_REMOVED lines=11> */
.L_x_12539:
        /* <DEDUP_REMOVED lines=16> */
.L_x_12540:
[----:B------:R-:W-:Y:S02]  /*2eab0*/  IMAD.MOV.U32 R13, RZ, RZ, R2 ;  /* 0x000000ffff0d7224 */ /* 0x000fe400078e0002 */
[----:B------:R-:W-:-:S07]  /*2eac0*/  IMAD.MOV.U32 R6, RZ, RZ, R14 ;  /* 0x000000ffff067224 */ /* 0x000fce00078e000e */
[----:B------:R-:W-:Y:S05]  /*2ead0*/  WARPSYNC.COLLECTIVE R15, `(.L_x_12541) ;  /* 0x000000000f087348 */ /* 0x000fea0003c00000 */
[----:B------:R0:W1:Y:S02]  /*2eae0*/  SHFL.IDX P6, R14, R13, R12, R11 ;  /* 0x0000000c0d0e7389 */ /* 0x00006400000c000b */
[----:B01----:R-:W-:Y:S01]  /*2eaf0*/  ENDCOLLECTIVE ;  /* 0x000000000000791b */ /* 0x003fe20003800000 */
.L_x_12541:
[----:B------:R-:W-:Y:S02]  /*2eb00*/  IMAD.MOV.U32 R13, RZ, RZ, R0 ;  /* 0x000000ffff0d7224 */ /* 0x000fe400078e0000 */
[----:B------:R-:W-:Y:S02]  /*2eb10*/  IMAD.MOV.U32 R12, RZ, RZ, 0x7 ;  /* 0x00000007ff0c7424 */ /* 0x000fe400078e00ff */
[----:B------:R-:W-:-:S07]  /*2eb20*/  IMAD.MOV.U32 R4, RZ, RZ, R14 ;  /* 0x000000ffff047224 */ /* 0x000fce00078e000e */
[----:B------:R-:W-:Y:S05]  /*2eb30*/  WARPSYNC.COLLECTIVE R15, `(.L_x_12542) ;  /* 0x000000000f087348 */ /* 0x000fea0003c00000 */
[----:B------:R0:W1:Y:S02]  /*2eb40*/  SHFL.IDX P6, R14, R13, R12, R11 ;  /* 0x0000000c0d0e7389 */ /* 0x00006400000c000b */
[----:B01----:R-:W-:Y:S01]  /*2eb50*/  ENDCOLLECTIVE ;  /* 0x000000000000791b */ /* 0x003fe20003800000 */
.L_x_12542:
        /* <DEDUP_REMOVED lines=14> */
.L_x_12543:
[----:B------:R-:W-:Y:S01]  /*2ec40*/  IMAD.MOV.U32 R2, RZ, RZ, R14 ;  /* 0x000000ffff027224 */ /* 0x000fe200078e000e */
[----:B------:R-:W-:Y:S06]  /*2ec50*/  BRA `(.L_x_12544) ;  /* 0xffffffa400107947 */ /* 0x000fec000383ffff */
.L_x_12409:
[----:B0-----:R0:W1:Y:S02]  /*2ec60*/  SYNCS.PHASECHK.TRANS64.TRYWAIT P0, [R18+URZ+0x32420], R0 ;  /* 0x03242000120075a7 */ /* 0x001064000800017f */
[----:B-1----:R-:W-:Y:S05]  /*2ec70*/  @!P0 NANOSLEEP.SYNCS 0x989680 ;  /* 0x009896800000895d */ /* 0x002fea0003900000 */
[----:B------:R-:W1:Y:S02]  /*2ec80*/  @!P0 SYNCS.PHASECHK.TRANS64 P0, [R18+URZ+0x32420], R0 ;  /* 0x03242000120085a7 */ /* 0x000e64000800007f */
[----:B-1----:R-:W-:Y:S05]  /*2ec90*/  @!P0 BRA `(.L_x_12409) ;  /* 0xfffffffc00f08947 */ /* 0x002fea000383ffff */
[----:B------:R-:W-:Y:S05]  /*2eca0*/  BRA `(.L_x_12545) ;  /* 0xffffffa400887947 */ /* 0x000fea000383ffff */
.L_x_12413:
[----:B0-----:R0:W1:Y:S02]  /*2ecb0*/  SYNCS.PHASECHK.TRANS64.TRYWAIT P0, [R2+URZ+0x32460], R0 ;  /* 0x03246000020075a7 */ /* 0x001064000800017f */
[----:B-1----:R-:W-:Y:S05]  /*2ecc0*/  @!P0 NANOSLEEP.SYNCS 0x989680 ;  /* 0x009896800000895d */ /* 0x002fea0003900000 */
[----:B------:R-:W1:Y:S02]  /*2ecd0*/  @!P0 SYNCS.PHASECHK.TRANS64 P0, [R2+URZ+0x32460], R0 ;  /* 0x03246000020085a7 */ /* 0x000e64000800007f */
[----:B-1----:R-:W-:Y:S05]  /*2ece0*/  @!P0 BRA `(.L_x_12413) ;  /* 0xfffffffc00f08947 */ /* 0x002fea000383ffff */
[----:B------:R-:W-:Y:S05]  /*2ecf0*/  BRA `(.L_x_12546) ;  /* 0xffffffa400ac7947 */ /* 0x000fea000383ffff */
.L_x_12428:
[----:B0-----:R0:W1:Y:S02]  /*2ed00*/  SYNCS.PHASECHK.TRANS64.TRYWAIT P0, [R2+URZ+0x32440], R6 ;  /* 0x03244006020075a7 */ /* 0x001064000800017f */
[----:B-1----:R-:W-:Y:S05]  /*2ed10*/  @!P0 NANOSLEEP.SYNCS 0x989680 ;  /* 0x009896800000895d */ /* 0x002fea0003900000 */
[----:B------:R-:W1:Y:S02]  /*2ed20*/  @!P0 SYNCS.PHASECHK.TRANS64 P0, [R2+URZ+0x32440], R6 ;  /* 0x03244006020085a7 */ /* 0x000e64000800007f */
[----:B-1----:R-:W-:Y:S05]  /*2ed30*/  @!P0 BRA `(.L_x_12428) ;  /* 0xfffffffc00f08947 */ /* 0x002fea000383ffff */
[----:B------:R-:W-:Y:S05]  /*2ed40*/  BRA `(.L_x_12547) ;  /* 0xffffffac00e47947 */ /* 0x000fea000383ffff */
.L_x_12433:
[----:B-1----:R1:W2:Y:S02]  /*2ed50*/  SYNCS.PHASECHK.TRANS64.TRYWAIT P0, [R2+URZ+0x32460], R6 ;  /* 0x03246006020075a7 */ /* 0x0022a4000800017f */
[----:B--2---:R-:W-:Y:S05]  /*2ed60*/  @!P0 NANOSLEEP.SYNCS 0x989680 ;  /* 0x009896800000895d */ /* 0x004fea0003900000 */
[----:B------:R-:W2:Y:S02]  /*2ed70*/  @!P0 SYNCS.PHASECHK.TRANS64 P0, [R2+URZ+0x32460], R6 ;  /* 0x03246006020085a7 */ /* 0x000ea4000800007f */
[----:B--2---:R-:W-:Y:S05]  /*2ed80*/  @!P0 BRA `(.L_x_12433) ;  /* 0xfffffffc00f08947 */ /* 0x004fea000383ffff */
[----:B------:R-:W-:Y:S05]  /*2ed90*/  BRA `(.L_x_12548) ;  /* 0xffffffb000607947 */ /* 0x000fea000383ffff */
.L_x_12444:
[----:B0-----:R0:W1:Y:S02]  /*2eda0*/  SYNCS.PHASECHK.TRANS64.TRYWAIT P0, [R2+URZ+0x32440], R3 ;  /* 0x03244003020075a7 */ /* 0x001064000800017f */
[----:B-1----:R-:W-:Y:S05]  /*2edb0*/  @!P0 NANOSLEEP.SYNCS 0x989680 ;  /* 0x009896800000895d */ /* 0x002fea0003900000 */
[----:B------:R-:W1:Y:S02]  /*2edc0*/  @!P0 SYNCS.PHASECHK.TRANS64 P0, [R2+URZ+0x32440], R3 ;  /* 0x03244003020085a7 */ /* 0x000e64000800007f */
[----:B-1----:R-:W-:Y:S05]  /*2edd0*/  @!P0 BRA `(.L_x_12444) ;  /* 0xfffffffc00f08947 */ /* 0x002fea000383ffff */
[----:B------:R-:W-:Y:S05]  /*2ede0*/  BRA `(.L_x_12549) ;  /* 0xffffffb800487947 */ /* 0x000fea000383ffff */
.L_x_12449:
[----:B-1----:R1:W2:Y:S02]  /*2edf0*/  SYNCS.PHASECHK.TRANS64.TRYWAIT P0, [R2+URZ+0x32460], R3 ;  /* 0x03246003020075a7 */ /* 0x0022a4000800017f */
[----:B--2---:R-:W-:Y:S05]  /*2ee00*/  @!P0 NANOSLEEP.SYNCS 0x989680 ;  /* 0x009896800000895d */ /* 0x004fea0003900000 */
[----:B------:R-:W2:Y:S02]  /*2ee10*/  @!P0 SYNCS.PHASECHK.TRANS64 P0, [R2+URZ+0x32460], R3 ;  /* 0x03246003020085a7 */ /* 0x000ea4000800007f */
[----:B--2---:R-:W-:Y:S05]  /*2ee20*/  @!P0 BRA `(.L_x_12449) ;  /* 0xfffffffc00f08947 */ /* 0x004fea000383ffff */
[----:B------:R-:W-:Y:S05]  /*2ee30*/  BRA `(.L_x_12550) ;  /* 0xffffffb800c47947 */ /* 0x000fea000383ffff */
.L_x_12460:
[----:B0-----:R0:W1:Y:S02]  /*2ee40*/  SYNCS.PHASECHK.TRANS64.TRYWAIT P0, [R3+URZ+0x32440], R2 ;  /* 0x03244002030075a7 */ /* 0x001064000800017f */
[----:B-1----:R-:W-:Y:S05]  /*2ee50*/  @!P0 NANOSLEEP.SYNCS 0x989680 ;  /* 0x009896800000895d */ /* 0x002fea0003900000 */
[----:B------:R-:W1:Y:S02]  /*2ee60*/  @!P0 SYNCS.PHASECHK.TRANS64 P0, [R3+URZ+0x32440], R2 ;  /* 0x03244002030085a7 */ /* 0x000e64000800007f */
[----:B-1----:R-:W-:Y:S05]  /*2ee70*/  @!P0 BRA `(.L_x_12460) ;  /* 0xfffffffc00f08947 */ /* 0x002fea000383ffff */
[----:B------:R-:W-:Y:S05]  /*2ee80*/  BRA `(.L_x_12551) ;  /* 0xffffffc000947947 */ /* 0x000fea000383ffff */
.L_x_12465:
[----:B-1----:R1:W2:Y:S02]  /*2ee90*/  SYNCS.PHASECHK.TRANS64.TRYWAIT P0, [R3+URZ+0x32460], R2 ;  /* 0x03246002030075a7 */ /* 0x0022a4000800017f */
[----:B--2---:R-:W-:Y:S05]  /*2eea0*/  @!P0 NANOSLEEP.SYNCS 0x989680 ;  /* 0x009896800000895d */ /* 0x004fea0003900000 */
[----:B------:R-:W2:Y:S02]  /*2eeb0*/  @!P0 SYNCS.PHASECHK.TRANS64 P0, [R3+URZ+0x32460], R2 ;  /* 0x03246002030085a7 */ /* 0x000ea4000800007f */
[----:B--2---:R-:W-:Y:S05]  /*2eec0*/  @!P0 BRA `(.L_x_12465) ;  /* 0xfffffffc00f08947 */ /* 0x004fea000383ffff */
[----:B------:R-:W-:Y:S05]  /*2eed0*/  BRA `(.L_x_12552) ;  /* 0xffffffc400107947 */ /* 0x000fea000383ffff */
.L_x_12477:
[----:B------:R-:W3:Y:S01]  /*2eee0*/  LDL R3, [R1+0x470] ;  /* 0x0004700001037983 */ /* 0x000ee20000100800 */
[----:B------:R-:W-:Y:S01]  /*2eef0*/  BSSY B0, `(.L_x_12553) ;  /* 0x0000008000007945 */ /* 0x000fe20003800000 */
[----:B------:R-:W-:Y:S02]  /*2ef00*/  IMAD.MOV.U32 R12, RZ, RZ, RZ ;  /* 0x000000ffff0c7224 */ /* 0x000fe400078e00ff */
[----:B------:R-:W-:Y:S02]  /*2ef10*/  IMAD.MOV.U32 R11, RZ, RZ, 0x1f ;  /* 0x0000001fff0b7424 */ /* 0x000fe400078e00ff */
[----:B------:R-:W-:Y:S02]  /*2ef20*/  IMAD.MOV.U32 R15, RZ, RZ, -0x1 ;  /* 0xffffffffff0f7424 */ /* 0x000fe400078e00ff */
[----:B---3--:R-:W-:-:S07]  /*2ef30*/  IMAD.MOV.U32 R13, RZ, RZ, R3 ;  /* 0x000000ffff0d7224 */ /* 0x008fce00078e0003 */
[----:B0-2---:R-:W-:Y:S05]  /*2ef40*/  WARPSYNC.COLLECTIVE R15, `(.L_x_12554) ;  /* 0x000000000f087348 */ /* 0x005fea0003c00000 */
[----:B------:R1:W3:Y:S02]  /*2ef50*/  SHFL.IDX P6, R14, R13, R12, R11 ;  /* 0x0000000c0d0e7389 */ /* 0x0002e400000c000b */
[----:B0123--:R-:W-:Y:S01]  /*2ef60*/  ENDCOLLECTIVE ;  /* 0x000000000000791b */ /* 0x00ffe20003800000 */
.L_x_12554:
[----:B------:R-:W-:Y:S05]  /*2ef70*/  BSYNC B0 ;  /* 0x0000000000007941 */ /* 0x000fea0003800000 */
.L_x_12553:
        /* <DEDUP_REMOVED lines=9> */
.L_x_12555:
        /* <DEDUP_REMOVED lines=26> */
.L_x_12556:
        /* <DEDUP_REMOVED lines=8> */
.L_x_12557:
        /* <DEDUP_REMOVED lines=8> */
.L_x_12558:
        /* <DEDUP_REMOVED lines=8> */
.L_x_12559:
        /* <DEDUP_REMOVED lines=8> */
.L_x_12560:
        /* <DEDUP_REMOVED lines=9> */
.L_x_12561:
[----:B------:R-:W-:Y:S01]  /*2f440*/  IMAD.MOV.U32 R10, RZ, RZ, R14 ;  /* 0x000000ffff0a7224 */ /* 0x000fe200078e000e */
[----:B------:R-:W-:Y:S06]  /*2f450*/  BRA `(.L_x_12562) ;  /* 0xffffffc800547947 */ /* 0x000fec000383ffff */
.L_x_12480:
        /* <DEDUP_REMOVED lines=8> */
.L_x_12564:
[----:B------:R-:W-:Y:S05]  /*2f4e0*/  BSYNC B0 ;  /* 0x0000000000007941 */ /* 0x000fea0003800000 */
.L_x_12563:
        /* <DEDUP_REMOVED lines=10> */
.L_x_12565:
        /* <DEDUP_REMOVED lines=8> */
.L_x_12566:
        /* <DEDUP_REMOVED lines=8> */
.L_x_12567:
        /* <DEDUP_REMOVED lines=8> */
.L_x_12568:
        /* <DEDUP_REMOVED lines=9> */
.L_x_12569:
[----:B------:R-:W-:Y:S01]  /*2f7a0*/  IMAD.MOV.U32 R10, RZ, RZ, R14 ;  /* 0x000000ffff0a7224 */ /* 0x000fe200078e000e */
[----:B------:R-:W-:Y:S06]  /*2f7b0*/  BRA `(.L_x_12570) ;  /* 0xffffffc800287947 */ /* 0x000fec000383ffff */
.L_x_12482:
[----:B------:R-:W-:Y:S01]  /*2f7c0*/  BSSY B0, `(.L_x_12571) ;  /* 0x0000006000007945 */ /* 0x000fe20003800000 */
[----:B------:R-:W-:Y:S01]  /*2f7d0*/  PLOP3.LUT P6, PT, P6, PT, PT, 0x8, 0x0 ;  /* 0x000000000000781c */ /* 0x000fe200037ce170 */
[----:B------:R-:W-:-:S12]  /*2f7e0*/  IMAD.MOV.U32 R15, RZ, RZ, -0x1 ;  /* 0xffffffffff0f7424 */ /* 0x000fd800078e00ff */
[----:B0-----:R-:W-:Y:S05]  /*2f7f0*/  WARPSYNC.COLLECTIVE R15, `(.L_x_12572) ;  /* 0x000000000f087348 */ /* 0x001fea0003c00000 */
[----:B------:R-:W-:Y:S01]  /*2f800*/  VOTE.ANY R14, PT, P6 ;  /* 0x00000000000e7806 */ /* 0x000fe200030e0100 */
[----:B0-----:R-:W-:Y:S06]  /*2f810*/  ENDCOLLECTIVE ;  /* 0x000000000000791b */ /* 0x001fec0003800000 */
.L_x_12572:
[----:B------:R-:W-:Y:S05]  /*2f820*/  BSYNC B0 ;  /* 0x0000000000007941 */ /* 0x000fea0003800000 */
.L_x_12571:
        /* <DEDUP_REMOVED lines=10> */
.L_x_12573:
[----:B------:R-:W-:Y:S02]  /*2f8d0*/  IMAD.MOV.U32 R13, RZ, RZ, R6 ;  /* 0x000000ffff0d7224 */ /* 0x000fe400078e0006 */
[----:B------:R-:W-:-:S07]  /*2f8e0*/  IMAD.MOV.U32 R4, RZ, RZ, R14 ;  /* 0x000000ffff047224 */ /* 0x000fce00078e000e */
[----:B------:R-:W-:Y:S05]  /*2f8f0*/  WARPSYNC.COLLECTIVE R15, `(.L_x_12574) ;  /* 0x000000000f087348 */ /* 0x000fea0003c00000 */
[----:B------:R0:W1:Y:S02]  /*2f900*/  SHFL.IDX P6, R14, R13, R12, R11 ;  /* 0x0000000c0d0e7389 */ /* 0x00006400000c000b */
[----:B01----:R-:W-:Y:S01]  /*2f910*/  ENDCOLLECTIVE ;  /* 0x000000000000791b */ /* 0x003fe20003800000 */
.L_x_12574:
[----:B------:R-:W-:Y:S02]  /*2f920*/  IMAD.MOV.U32 R6, RZ, RZ, R14 ;  /* 0x000000ffff067224 */ /* 0x000fe400078e000e */
[----:B------:R-:W-:-:S05]  /*2f930*/  IMAD.IADD R5, R9, 0x1, R16 ;  /* 0x0000000109057824 */ /* 0x000fca00078e0210 */
[----:B------:R1:W-:Y:S01]  /*2f940*/  STL [R1+0x47c], R5 ;  /* 0x00047c0501007387 */ /* 0x0003e20000100800 */
[----:B------:R-:W-:Y:S05]  /*2f950*/  BRA `(.L_x_12575) ;  /* 0xffffffc800087947 */ /* 0x000fea000383ffff */
.L_x_12484:
        /* <DEDUP_REMOVED lines=8> */
.L_x_12577:
[----:B------:R-:W-:Y:S05]  /*2f9e0*/  BSYNC B0 ;  /* 0x0000000000007941 */ /* 0x000fea0003800000 */
.L_x_12576:
[----:B------:R-:W-:Y:S01]  /*2f9f0*/  IMAD.MOV.U32 R2, RZ, RZ, R14 ;  /* 0x000000ffff027224 */ /* 0x000fe200078e000e */
[----:B------:R-:W-:Y:S06]  /*2fa00*/  BRA `(.L_x_12578) ;  /* 0xffffffc400f47947 */ /* 0x000fec000383ffff */
.L_x_12490:
[----:B0-----:R0:W1:Y:S02]  /*2fa10*/  SYNCS.PHASECHK.TRANS64.TRYWAIT P0, [R0+URZ+0x32420], R3 ;  /* 0x03242003000075a7 */ /* 0x001064000800017f */
[----:B-1----:R-:W-:Y:S05]  /*2fa20*/  @!P0 NANOSLEEP.SYNCS 0x989680 ;  /* 0x009896800000895d */ /* 0x002fea0003900000 */
[----:B------:R-:W1:Y:S02]  /*2fa30*/  @!P0 SYNCS.PHASECHK.TRANS64 P0, [R0+URZ+0x32420], R3 ;  /* 0x03242003000085a7 */ /* 0x000e64000800007f */
[----:B-1----:R-:W-:Y:S05]  /*2fa40*/  @!P0 BRA `(.L_x_12490) ;  /* 0xfffffffc00f08947 */ /* 0x002fea000383ffff */
[----:B------:R-:W-:Y:S05]  /*2fa50*/  BRA `(.L_x_12579) ;  /* 0xffffffd000947947 */ /* 0x000fea000383ffff */
.L_x_12491:
        /* <DEDUP_REMOVED lines=11> */
.L_x_12581:
[----:B------:R-:W-:Y:S05]  /*2fb10*/  BSYNC B0 ;  /* 0x0000000000007941 */ /* 0x000fea0003800000 */
.L_x_12580:
[----:B------:R-:W-:Y:S05]  /*2fb20*/  BRA `(.L_x_12582) ;  /* 0xffffffd0007c7947 */ /* 0x000fea000383ffff */
.L_x_12494:
[----:B------:R-:W-:Y:S01]  /*2fb30*/  BSSY B1, `(.L_x_12583) ;  /* 0x0000006000017945 */ /* 0x000fe20003800000 */
[----:B------:R-:W-:-:S07]  /*2fb40*/  IMAD.MOV.U32 R15, RZ, RZ, -0x1 ;  /* 0xffffffffff0f7424 */ /* 0x000fce00078e00ff */
[----:B01----:R-:W-:Y:S05]  /*2fb50*/  WARPSYNC.COLLECTIVE R15, `(.L_x_12584) ;  /* 0x000000000f0c7348 */ /* 0x003fea0003c00000 */
[----:B------:R-:W-:Y:S02]  /*2fb60*/  ELECT P6, UR62, PT ;  /* 0x00000000003e782f */ /* 0x000fe400038c0000 */
[----:B------:R-:W-:Y:S01]  /*2fb70*/  MOV R14, UR62 ;  /* 0x0000003e000e7c02 */ /* 0x000fe20008000f00 */
[----:B01----:R-:W-:Y:S10]  /*2fb80*/  ENDCOLLECTIVE ;  /* 0x000000000000791b */ /* 0x003ff40003800000 */
.L_x_12584:
[----:B------:R-:W-:Y:S05]  /*2fb90*/  BSYNC B1 ;  /* 0x0000000000017941 */ /* 0x000fea0003800000 */
.L_x_12583:
[----:B------:R-:W-:Y:S05]  /*2fba0*/  BRA `(.L_x_12585) ;  /* 0xffffffd000747947 */ /* 0x000fea000383ffff */
.L_x_12496:
[----:B0-----:R0:W1:Y:S02]  /*2fbb0*/  SYNCS.PHASECHK.TRANS64.TRYWAIT P0, [R6+URZ], R5 ;  /* 0x00000005060075a7 */ /* 0x001064000800017f */
[----:B-1----:R-:W-:Y:S05]  /*2fbc0*/  @!P0 NANOSLEEP.SYNCS 0x989680 ;  /* 0x009896800000895d */ /* 0x002fea0003900000 */
[----:B------:R-:W1:Y:S02]  /*2fbd0*/  @!P0 SYNCS.PHASECHK.TRANS64 P0, [R6+URZ], R5 ;  /* 0x00000005060085a7 */ /* 0x000e64000800007f */
[----:B-1----:R-:W-:Y:S05]  /*2fbe0*/  @!P0 BRA `(.L_x_12496) ;  /* 0xfffffffc00f08947 */ /* 0x002fea000383ffff */
[----:B------:R-:W-:Y:S05]  /*2fbf0*/  BRA `(.L_x_12586) ;  /* 0xffffffd000ac7947 */ /* 0x000fea000383ffff */
.L_x_12497:
[----:B-1----:R1:W2:Y:S02]  /*2fc00*/  SYNCS.PHASECHK.TRANS64.TRYWAIT P0, [R7+URZ], R2 ;  /* 0x00000002070075a7 */ /* 0x0022a4000800017f */
[----:B--2---:R-:W-:Y:S05]  /*2fc10*/  @!P0 NANOSLEEP.SYNCS 0x989680 ;  /* 0x009896800000895d */ /* 0x004fea0003900000 */
[----:B------:R-:W2:Y:S02]  /*2fc20*/  @!P0 SYNCS.PHASECHK.TRANS64 P0, [R7+URZ], R2 ;  /* 0x00000002070085a7 */ /* 0x000ea4000800007f */
[----:B--2---:R-:W-:Y:S05]  /*2fc30*/  @!P0 BRA `(.L_x_12497) ;  /* 0xfffffffc00f08947 */ /* 0x004fea000383ffff */
[----:B------:R-:W-:Y:S05]  /*2fc40*/  BRA `(.L_x_12587) ;  /* 0xffffffd000a07947 */ /* 0x000fea000383ffff */
.L_x_12499:
[----:B--2---:R2:W3:Y:S02]  /*2fc50*/  SYNCS.PHASECHK.TRANS64.TRYWAIT P0, [R4+URZ], R5 ;  /* 0x00000005040075a7 */ /* 0x0044e4000800017f */
[----:B---3--:R-:W-:Y:S05]  /*2fc60*/  @!P0 NANOSLEEP.SYNCS 0x989680 ;  /* 0x009896800000895d */ /* 0x008fea0003900000 */
[----:B------:R-:W3:Y:S02]  /*2fc70*/  @!P0 SYNCS.PHASECHK.TRANS64 P0, [R4+URZ], R5 ;  /* 0x00000005040085a7 */ /* 0x000ee4000800007f */
[----:B---3--:R-:W-:Y:S05]  /*2fc80*/  @!P0 BRA `(.L_x_12499) ;  /* 0xfffffffc00f08947 */ /* 0x008fea000383ffff */
[----:B------:R-:W-:Y:S05]  /*2fc90*/  BRA `(.L_x_12588) ;  /* 0xffffffd000a47947 */ /* 0x000fea000383ffff */
        .type           $_ZN7cutlass13device_kernelIN5flash11enable_sm90INS1_16FlashAttnFwdSm90INS1_25CollectiveMainloopFwdSm90ILi2EN4cute5tupleIJNS5_1CILi1EEES8_S8_EEENS6_IJNS7_ILi128EEENS7_ILi96EEENS7_ILi64EEEEEELi256ENS_10bfloat16_tEfNS_4arch4Sm90ELb0ELb1ELb1ELb1ELb0ELb0ELb1ELb1ELb0ELb1ELb1ELb0EEENS1_21CollectiveEpilogueFwdINS6_IJSA_NS7_ILi256EEESB_EEES9_SE_SG_Li256ELb1ELb1ELb1ELb0EEENS1_36VarlenDynamicPersistentTileSchedulerILi128ELi96ELi256ELi128ELb1ELb1ELb1ELb1ELb0ELb1EEEEEEEEEvNT_6ParamsE$_ZZN5flash25CollectiveMainloopFwdSm90ILi2EN4cute5tupleIJNS1_1CILi1EEES4_S4_EEENS2_IJNS3_ILi128EEENS3_ILi96EEENS3_ILi64EEEEEELi256EN7cutlass10bfloat16_tEfNSA_4arch4Sm90ELb0ELb1ELb1ELb1ELb0ELb0ELb1ELb1ELb0ELb1ELb1ELb0EE3mmaINS_16FlashAttnFwdSm90ISE_NS_21CollectiveEpilogueFwdINS2_IJS6_NS3_ILi256EEES7_EEES5_SB_SD_Li256ELb1ELb1ELb1ELb0EEENS_36VarlenDynamicPersistentTileSchedulerILi128ELi96ELi256ELi128ELb1ELb1ELb1ELb1ELb0ELb1EEEE13SharedStorageENS1_6TensorINS1_11ArrayEngineIfLm128EEENS1_6LayoutINS2_IJNS2_IJNS3_ILi2EEEST_NS3_ILi32EEEEEES4_S4_EEENS2_IJNS2_IJS4_ST_NS3_ILi4EEEEEENS3_ILi0EEESZ_EEEEEEENS_7SoftmaxILi2ELi0EEEEEbRKNSE_6ParamsENSA_25PipelineTmaAsyncNoClusterILi2ENSA_16PipelineTmaAsyncILi2EEEEES1B_RNSA_13PipelineStateILj2EEERT0_RT1_iRiRKNS_16SeqlenInfoQKNewKILb1ELb0EEENS2_IJiiiiEEERT_ENKUliT_T0_T1_E_clIZSF_ISO_S12_S14_EbS17_S1B_S1B_S1E_S1G_S1I_iS1J_S1N_S1O_S1Q_EUlRS1R_iE1_NS3_ILb0EEENS3_ILb1EEEEEDaiS1R_S1S_S1T_,@function
        .size           $_ZN7cutlass13device_kernelIN5flash11enable_sm90INS1_16FlashAttnFwdSm90INS1_25CollectiveMainloopFwdSm90ILi2EN4cute5tupleIJNS5_1CILi1EEES8_S8_EEENS6_IJNS7_ILi128EEENS7_ILi96EEENS7_ILi64EEEEEELi256ENS_10bfloat16_tEfNS_4arch4Sm90ELb0ELb1ELb1ELb1ELb0ELb0ELb1ELb1ELb0ELb1ELb1ELb0EEENS1_21CollectiveEpilogueFwdINS6_IJSA_NS7_ILi256EEESB_EEES9_SE_SG_Li256ELb1ELb1ELb1ELb0EEENS1_36VarlenDynamicPersistentTileSchedulerILi128ELi96ELi256ELi128ELb1ELb1ELb1ELb1ELb0ELb1EEEEEEEEEvNT_6ParamsE$_ZZN5flash25CollectiveMainloopFwdSm90ILi2EN4cute5tupleIJNS1_1CILi1EEES4_S4_EEENS2_IJNS3_ILi128EEENS3_ILi96EEENS3_ILi64EEEEEELi256EN7cutlass10bfloat16_tEfNSA_4arch4Sm90ELb0ELb1ELb1ELb1ELb0ELb0ELb1ELb1ELb0ELb1ELb1ELb0EE3mmaINS_16FlashAttnFwdSm90ISE_NS_21CollectiveEpilogueFwdINS2_IJS6_NS3_ILi256EEES7_EEES5_SB_SD_Li256ELb1ELb1ELb1ELb0EEENS_36VarlenDynamicPersistentTileSchedulerILi128ELi96ELi256ELi128ELb1ELb1ELb1ELb1ELb0ELb1EEEE13SharedStorageENS1_6TensorINS1_11ArrayEngineIfLm128EEENS1_6LayoutINS2_IJNS2_IJNS3_ILi2EEEST_NS3_ILi32EEEEEES4_S4_EEENS2_IJNS2_IJS4_ST_NS3_ILi4EEEEEENS3_ILi0EEESZ_EEEEEEENS_7SoftmaxILi2ELi0EEEEEbRKNSE_6ParamsENSA_25PipelineTmaAsyncNoClusterILi2ENSA_16PipelineTmaAsyncILi2EEEEES1B_RNSA_13PipelineStateILj2EEERT0_RT1_iRiRKNS_16SeqlenInfoQKNewKILb1ELb0EEENS2_IJiiiiEEERT_ENKUliT_T0_T1_E_clIZSF_ISO_S12_S14_EbS17_S1B_S1B_S1E_S1G_S1I_iS1J_S1N_S1O_S1Q_EUlRS1R_iE1_NS3_ILb0EEENS3_ILb1EEEEEDaiS1R_S1S_S1T_,(.L_x_15199 - $_ZN7cutlass13device_kernelIN5flash11enable_sm90INS1_16FlashAttnFwdSm90INS1_25CollectiveMainloopFwdSm90ILi2EN4cute5tupleIJNS5_1CILi1EEES8_S8_EEENS6_IJNS7_ILi128EEENS7_ILi96EEENS7_ILi64EEEEEELi256ENS_10bfloat16_tEfNS_4arch4Sm90ELb0ELb1ELb1ELb1ELb0ELb0ELb1ELb1ELb0ELb1ELb1ELb0EEENS1_21CollectiveEpilogueFwdINS6_IJSA_NS7_ILi256EEESB_EEES9_SE_SG_Li256ELb1ELb1ELb1ELb0EEENS1_36VarlenDynamicPersistentTileSchedulerILi128ELi96ELi256ELi128ELb1ELb1ELb1ELb1ELb0ELb1EEEEEEEEEvNT_6ParamsE$_ZZN5flash25CollectiveMainloopFwdSm90ILi2EN4cute5tupleIJNS1_1CILi1EEES4_S4_EEENS2_IJNS3_ILi128EEENS3_ILi96EEENS3_ILi64EEEEEELi256EN7cutlass10bfloat16_tEfNSA_4arch4Sm90ELb0ELb1ELb1ELb1ELb0ELb0ELb1ELb1ELb0ELb1ELb1ELb0EE3mmaINS_16FlashAttnFwdSm90ISE_NS_21CollectiveEpilogueFwdINS2_IJS6_NS3_ILi256EEES7_EEES5_SB_SD_Li256ELb1ELb1ELb1ELb0EEENS_36VarlenDynamicPersistentTileSchedulerILi128ELi96ELi256ELi128ELb1ELb1ELb1ELb1ELb0ELb1EEEE13SharedStorageENS1_6TensorINS1_11ArrayEngineIfLm128EEENS1_6LayoutINS2_IJNS2_IJNS3_ILi2EEEST_NS3_ILi32EEEEEES4_S4_EEENS2_IJNS2_IJS4_ST_NS3_ILi4EEEEEENS3_ILi0EEESZ_EEEEEEENS_7SoftmaxILi2ELi0EEEEEbRKNSE_6ParamsENSA_25PipelineTmaAsyncNoClusterILi2ENSA_16PipelineTmaAsyncILi2EEEEES1B_RNSA_13PipelineStateILj2EEERT0_RT1_iRiRKNS_16SeqlenInfoQKNewKILb1ELb0EEENS2_IJiiiiEEERT_ENKUliT_T0_T1_E_clIZSF_ISO_S12_S14_EbS17_S1B_S1B_S1E_S1G_S1I_iS1J_S1N_S1O_S1Q_EUlRS1R_iE1_NS3_ILb0EEENS3_ILb1EEEEEDaiS1R_S1S_S1T_)
$_ZN7cutlass13device_kernelIN5flash11enable_sm90INS1_16FlashAttnFwdSm90INS1_25CollectiveMainloopFwdSm90ILi2EN4cute5tupleIJNS5_1CILi1EEES8_S8_EEENS6_IJNS7_ILi128EEENS7_ILi96EEENS7_ILi64EEEEEELi256ENS_10bfloat16_tEfNS_4arch4Sm90ELb0ELb1ELb1ELb1ELb0ELb0ELb1ELb1ELb0ELb1ELb1ELb0EEENS1_21CollectiveEpilogueFwdINS6_IJSA_NS7_ILi256EEESB_EEES9_SE_SG_Li256ELb1ELb1ELb1ELb0EEENS1_36VarlenDynamicPersistentTileSchedulerILi128ELi96ELi256ELi128ELb1ELb1ELb1ELb1ELb0ELb1EEEEEEEEEvNT_6ParamsE$_ZZN5flash25CollectiveMainloopFwdSm90ILi2EN4cute5tupleIJNS1_1CILi1EEES4_S4_EEENS2_IJNS3_ILi128EEENS3_ILi96EEENS3_ILi64EEEEEELi256EN7cutlass10bfloat16_tEfNSA_4arch4Sm90ELb0ELb1ELb1ELb1ELb0ELb0ELb1ELb1ELb0ELb1ELb1ELb0EE3mmaINS_16FlashAttnFwdSm90ISE_NS_21CollectiveEpilogueFwdINS2_IJS6_NS3_ILi256EEES7_EEES5_SB_SD_Li256ELb1ELb1ELb1ELb0EEENS_36VarlenDynamicPersistentTileSchedulerILi128ELi96ELi256ELi128ELb1ELb1ELb1ELb1ELb0ELb1EEEE13SharedStorageENS1_6TensorINS1_11ArrayEngineIfLm128EEENS1_6LayoutINS2_IJNS2_IJNS3_ILi2EEEST_NS3_ILi32EEEEEES4_S4_EEENS2_IJNS2_IJS4_ST_NS3_ILi4EEEEEENS3_ILi0EEESZ_EEEEEEENS_7SoftmaxILi2ELi0EEEEEbRKNSE_6ParamsENSA_25PipelineTmaAsyncNoClusterILi2ENSA_16PipelineTmaAsyncILi2EEEEES1B_RNSA_13PipelineStateILj2EEERT0_RT1_iRiRKNS_16SeqlenInfoQKNewKILb1ELb0EEENS2_IJiiiiEEERT_ENKUliT_T0_T1_E_clIZSF_ISO_S12_S14_EbS17_S1B_S1B_S1E_S1G_S1I_iS1J_S1N_S1O_S1Q_EUlRS1R_iE1_NS3_ILb0EEENS3_ILb1EEEEEDaiS1R_S1S_S1T_:
        /* <DEDUP_REMOVED lines=48> */
.L_x_12590:
[----:B------:R-:W-:Y:S05]  /*2ffa0*/  BSYNC B3 ;  /* 0x0000000000037941 */ /* 0x000fea0003800000 */
.L_x_12589:
        /* <DEDUP_REMOVED lines=17> */
.L_x_12592:
[----:B------:R-:W-:Y:S05]  /*300c0*/  BSYNC B3 ;  /* 0x0000000000037941 */ /* 0x000fea0003800000 */
.L_x_12591:
        /* <DEDUP_REMOVED lines=10> */
.L_x_12594:
[----:B------:R-:W-:Y:S05]  /*30170*/  BSYNC B3 ;  /* 0x0000000000037941 */ /* 0x000fea0003800000 */
.L_x_12593:
[----:B------:R-:W2:Y:S04]  /*30180*/  LDL.64 R12, [R0] ;  /* 0x00000000000c7983 */ /* 0x000ea80000100a00 */
[----:B------:R-:W3:Y:S01]  /*30190*/  LDL.64 R8, [R0+0x28] ;  /* 0x0000280000087983 */ /* 0x000ee20000100a00 */
[C---:B------:R-:W-:Y:S02]  /*301a0*/  R2UR UR6, R4.reuse ;  /* 0x00000000040672ca */ /* 0x040fe400000e0000 */
[C---:B------:R-:W-:Y:S01]  /*301b0*/  R2UR UR7, R5.reuse ;  /* 0x00000000050772ca */ /* 0x040fe200000e0000 */
[----:B------:R-:W4:Y:S01]  /*301c0*/  LDL.64 R18, [R0+0x20] ;  /* 0x0000200000127983 */ /* 0x000f220000100a00 */
[C---:B------:R-:W-:Y:S02]  /*301d0*/  R2UR UR4, R4.reuse ;  /* 0x00000000040472ca */ /* 0x040fe400000e0000 */
[----:B------:R-:W-:Y:S01]  /*301e0*/  R2UR UR5, R5 ;  /* 0x00000000050572ca */ /* 0x000fe200000e0000 */
[----:B0----5:R-:W4:Y:S08]  /*301f0*/  LDL.64 R14, [R0+0x8] ;  /* 0x00000800000e7983 */ /* 0x021f300000100a00 */
        /* <DEDUP_REMOVED lines=11> */
[----:B------:R-:W-:Y:S01]  /*302b0*/  WARPGROUP.ARRIVE ;  /* 0x00000000000079c5 */ /* 0x000fe20000000000 */
[----:B------:R-:W-:Y:S02]  /*302c0*/  R2UR UR8, R4 ;  /* 0x00000000040872ca */ /* 0x000fe400000e0000 */
[----:B------:R-:W-:-:S02]  /*302d0*/  R2UR UR6, R8 ;  /* 0x00000000080672ca */ /* 0x000fc400000e0000 */
[C---:B------:R-:W-:Y:S02]  /*302e0*/  R2UR UR9, R5.reuse ;  /* 0x00000000050972ca */ /* 0x040fe400000e0000 */
[----:B------:R-:W-:Y:S02]  /*302f0*/  R2UR UR10, R4 ;  /* 0x00000000040a72ca */ /* 0x000fe400000e0000 */
[----:B------:R-:W-:Y:S02]  /*30300*/  R2UR UR11, R5 ;  /* 0x00000000050b72ca */ /* 0x000fe400000e0000 */
[----:B---3--:R-:W-:Y:S01]  /*30310*/  R2UR UR4, R12 ;  /* 0x000000000c0472ca */ /* 0x008fe200000e0000 */
[----:B------:R-:W-:Y:S01]  /*30320*/  IMAD.MOV.U32 R12, RZ, RZ, 0x1 ;  /* 0x00000001ff0c7424 */ /* 0x000fe200078e00ff */
[----:B------:R-:W-:-:S13]  /*30330*/  R2UR UR5, R13 ;  /* 0x000000000d0572ca */ /* 0x000fda00000e0000 */
[----:B------:R-:W-:Y:S03]  /*30340*/  HGMMA.64x96x16.F32.BF16 R24, gdesc[UR4], RZ, !UPT, gsb0 ;  /* 0x01600000041879f0 */ /* 0x000fe6000c0018ff */
        /* <DEDUP_REMOVED lines=63> */
.L_x_12597:
[----:B------:R-:W-:Y:S05]  /*30740*/  BSYNC B3 ;  /* 0x0000000000037941 */ /* 0x000fea0003800000 */
.L_x_12596:
        /* <DEDUP_REMOVED lines=17> */
.L_x_12599:
[----:B------:R-:W-:Y:S05]  /*30860*/  BSYNC B3 ;  /* 0x0000000000037941 */ /* 0x000fea0003800000 */
.L_x_12598:
        /* <DEDUP_REMOVED lines=10> */
.L_x_12601:
[----:B------:R-:W-:Y:S05]  /*30910*/  BSYNC B3 ;  /* 0x0000000000037941 */ /* 0x000fea0003800000 */
.L_x_12600:
[----:B------:R-:W2:Y:S04]  /*30920*/  LDL.64 R8, [R0] ;  /* 0x0000000000087983 */ /* 0x000ea80000100a00 */
[----:B------:R-:W3:Y:S04]  /*30930*/  LDL.64 R20, [R0+0x58] ;  /* 0x0000580000147983 */ /* 0x000ee80000100a00 */
[----:B------:R-:W4:Y:S04]  /*30940*/  LDL.64 R14, [R0+0x48] ;  /* 0x00004800000e7983 */ /* 0x000f280000100a00 */
[----:B0----5:R-:W4:Y:S01]  /*30950*/  LDL.64 R18, [R0+0x50] ;  /* 0x0000500000127983 */ /* 0x021f220000100a00 */
[----:B------:R-:W-:-:S02]  /*30960*/  R2UR UR6, R4 ;  /* 0x00000000040672ca */ /* 0x000fc400000e0000 */
[C---:B------:R-:W-:Y:S01]  /*30970*/  R2UR UR7, R5.reuse ;  /* 0x00000000050772ca */ /* 0x040fe200000e0000 */
[----:B------:R-:W4:Y:S01]  /*30980*/  LDL.LU R74, [R1+0x490] ;  /* 0x00049000014a7983 */ /* 0x000f220000300800 */
        /* <DEDUP_REMOVED lines=27> */
[----:B------:R-:W-:-:S02]  /*30b40*/  VIADD R72, R8, 0x2 ;  /* 0x0000000208487836 */ /* 0x000fc40000000000 */
[----:B------:R-:W-:-:S03]  /*30b50*/  IMAD.MOV.U32 R73, RZ, RZ, R9 ;  /* 0x000000ffff497224 */ /* 0x000fc600078e0009 */
[----:B------:R-:W-:Y:S02]  /*30b60*/  R2UR UR6, R72 ;  /* 0x00000000480672ca */ /* 0x000fe400000e0000 */
        /* <DEDUP_REMOVED lines=235> */
[----:B------:R-:W2:Y:S04]  /*31a20*/  @!P2 LDL.64 R8, [R0] ;  /* 0x000000000008a983 */ /* 0x000ea80000100a00 */
[----:B0-----:R-:W3:Y:S01]  /*31a30*/  @!P2 LDL.64 R14, [R0+0x18] ;  /* 0x00001800000ea983 */ /* 0x001ee20000100a00 */
[----:B------:R-:W-:-:S02]  /*31a40*/  @!P2 R2UR UR4, R4 ;  /* 0x000000000404a2ca */ /* 0x000fc400000e0000 */
[C---:B------:R-:W-:Y:S02]  /*31a50*/  @!P2 R2UR UR5, R5.reuse ;  /* 0x000000000505a2ca */ /* 0x040fe400000e0000 */
[----:B------:R-:W-:Y:S02]  /*31a60*/  SHF.R.U32.HI R18, RZ, 0x7, R13 ;  /* 0x00000007ff127819 */ /* 0x000fe4000001160d */
[----:B------:R-:W-:Y:S02]  /*31a70*/  @!P2 R2UR UR6, R4 ;  /* 0x000000000406a2ca */ /* 0x000fe400000e0000 */
[----:B------:R-:W-:Y:S02]  /*31a80*/  @!P2 R2UR UR7, R5 ;  /* 0x000000000507a2ca */ /* 0x000fe400000e0000 */
[----:B------:R-:W-:-:S05]  /*31a90*/  IADD3 R18, -R18, 0xb, RZ ;  /* 0x0000000b12127810 */ /* 0x000fca0007ffe1ff */
[----:B------:R0:W-:Y:S06]  /*31aa0*/  BAR.ARV R18, 0x100 ;  /* 0x000400120000751d */ /* 0x0001ec0000002000 */
        /* <DEDUP_REMOVED lines=12> */
[----:B0-----:R-:W3:Y:S01]  /*31b70*/  LD.E R18, desc[UR4][R6.64+0x24] ;  /* 0x0000240406127980 */ /* 0x001ee2000c101900 */
[C---:B------:R-:W-:Y:S02]  /*31b80*/  R2UR UR4, R4.reuse ;  /* 0x00000000040472ca */ /* 0x040fe400000e0000 */
[C---:B------:R-:W-:Y:S02]  /*31b90*/  R2UR UR5, R5.reuse ;  /* 0x00000000050572ca */ /* 0x040fe400000e0000 */
[C---:B------:R-:W-:Y:S02]  /*31ba0*/  R2UR UR14, R4.reuse ;  /* 0x00000000040e72ca */ /* 0x040fe400000e0000 */
[C---:B------:R-:W-:Y:S02]  /*31bb0*/  R2UR UR15, R5.reuse ;  /* 0x00000000050f72ca */ /* 0x040fe400000e0000 */
[----:B------:R-:W-:Y:S02]  /*31bc0*/  R2UR UR10, R4 ;  /* 0x00000000040a72ca */ /* 0x000fe400000e0000 */
[----:B------:R-:W-:-:S02]  /*31bd0*/  R2UR UR11, R5 ;  /* 0x00000000050b72ca */ /* 0x000fc400000e0000 */
[----:B------:R-:W-:Y:S02]  /*31be0*/  R2UR UR8, R4 ;  /* 0x00000000040872ca */ /* 0x000fe400000e0000 */
[C---:B------:R-:W-:Y:S02]  /*31bf0*/  R2UR UR9, R5.reuse ;  /* 0x00000000050972ca */ /* 0x040fe400000e0000 */
[----:B------:R-:W-:Y:S02]  /*31c00*/  LOP3.LUT R74, R74, 0xfff7ffff, RZ, 0xc0, !PT ;  /* 0xfff7ffff4a4a7812 */ /* 0x000fe400078ec0ff */
[----:B------:R-:W-:Y:S02]  /*31c10*/  R2UR UR12, R4 ;  /* 0x00000000040c72ca */ /* 0x000fe400000e0000 */
[----:B------:R-:W-:Y:S02]  /*31c20*/  R2UR UR13, R5 ;  /* 0x00000000050d72ca */ /* 0x000fe400000e0000 */
[----:B------:R-:W-:Y:S01]  /*31c30*/  @P2 LOP3.LUT R74, R74, 0x80000, RZ, 0xfc, !PT ;  /* 0x000800004a4a2812 */ /* 0x000fe200078efcff */
[----:B------:R-:W4:Y:S04]  /*31c40*/  LD.E R73, desc[UR10][R6.64+0xc] ;  /* 0x00000c0a06497980 */ /* 0x000f28000c101900 */
[----:B------:R0:W-:Y:S06]  /*31c50*/  STL [R1+0x490], R74 ;  /* 0x0004904a01007387 */ /* 0x0001ec0000100800 */
[----:B------:R-:W4:Y:S04]  /*31c60*/  LD.E R75, desc[UR12][R6.64+0x14] ;  /* 0x0000140c064b7980 */ /* 0x000f28000c101900 */
[----:B0-----:R-:W4:Y:S04]  /*31c70*/  LD.E R74, desc[UR8][R6.64+0x10] ;  /* 0x00001008064a7980 */ /* 0x001f28000c101900 */
[----:B--2---:R-:W2:Y:S01]  /*31c80*/  LD.E R72, desc[UR4][R8.64] ;  /* 0x0000000408487980 */ /* 0x004ea2000c101900 */
[----:B------:R-:W-:-:S02]  /*31c90*/  R2UR UR4, R4 ;  /* 0x00000000040472ca */ /* 0x000fc400000e0000 */
[----:B------:R-:W-:Y:S01]  /*31ca0*/  R2UR UR5, R5 ;  /* 0x00000000050572ca */ /* 0x000fe200000e0000 */
[----:B------:R-:W2:-:S12]  /*31cb0*/  LD.E R9, desc[UR14][R6.64+0x18] ;  /* 0x0000180e06097980 */ /* 0x000e98000c101900 */
        /* <DEDUP_REMOVED lines=17> */
[----:B------:R-:W-:Y:S01]  /*31dd0*/  BSSY B3, `(.L_x_12603) ;  /* 0x00000af000037945 */ /* 0x000fe20003800000 */
[----:B----4-:R-:W-:Y:S02]  /*31de0*/  IMAD R75, R10, -0x60, R75 ;  /* 0xffffffa00a4b7824 */ /* 0x010fe400078e024b */
[-C--:B--2---:R-:W-:Y:S01]  /*31df0*/  FMUL.FTZ R81, R45, R72.reuse ;  /* 0x000000482d517220 */ /* 0x084fe20000410000 */
        /* <DEDUP_REMOVED lines=8> */
[----:B------:R-:W-:Y:S01]  /*31e80*/  FMUL.FTZ R52, R57, R72 ;  /* 0x0000004839347220 */ /* 0x000fe20000410000 */
[----:B------:R-:W-:-:S04]  /*31e90*/  SHF.R.S32.HI R45, RZ, 0x1f, R78 ;  /* 0x0000001fff2d7819 */ /* 0x000fc8000001144e */
[----:B------:R-:W-:Y:S01]  /*31ea0*/  LEA.HI R54, R45, R78, RZ, 0x7 ;  /* 0x0000004e2d367211 */ /* 0x000fe200078f38ff */
[----:B0-----:R-:W-:-:S03]  /*31eb0*/  FMUL.FTZ R2, R26, R72 ;  /* 0x000000481a027220 */ /* 0x001fc60000410000 */
[----:B------:R-:W-:Y:S01]  /*31ec0*/  LOP3.LUT R57, R54, 0xffffff80, RZ, 0xc0, !PT ;  /* 0xffffff8036397812 */ /* 0x000fe200078ec0ff */
[-C--:B------:R-:W-:Y:S01]  /*31ed0*/  FMUL.FTZ R26, R42, R72.reuse ;  /* 0x000000482a1a7220 */ /* 0x080fe20000410000 */
[----:B------:R-:W-:-:S03]  /*31ee0*/  FMUL.FTZ R42, R58, R72 ;  /* 0x000000483a2a7220 */ /* 0x000fc60000410000 */
[----:B------:R-:W-:Y:S02]  /*31ef0*/  IMAD.IADD R58, R78, 0x1, -R57 ;  /* 0x000000014e3a7824 */ /* 0x000fe400078e0a39 */
[-C--:B------:R-:W-:Y:S01]  /*31f00*/  FMUL.FTZ R79, R25, R72.reuse ;  /* 0x00000048194f7220 */ /* 0x080fe20000410000 */
        /* <DEDUP_REMOVED lines=8> */
[----:B------:R-:W-:Y:S01]  /*31f90*/  FMUL.FTZ R15, R27, R72 ;  /* 0x000000481b0f7220 */ /* 0x000fe20000410000 */
[----:B------:R-:W-:Y:S01]  /*31fa0*/  LEA.HI R61, R57, R58, RZ, 0x2 ;  /* 0x0000003a393d7211 */ /* 0x000fe200078f10ff */
[-C--:B------:R-:W-:Y:S01]  /*31fb0*/  FMUL.FTZ R27, R43, R72.reuse ;  /* 0x000000482b1b7220 */ /* 0x080fe20000410000 */
[-C--:B------:R-:W-:Y:S01]  /*31fc0*/  FMUL.FTZ R43, R59, R72.reuse ;  /* 0x000000483b2b7220 */ /* 0x080fe20000410000 */
[-C--:B------:R-:W-:Y:S01]  /*31fd0*/  FMUL.FTZ R20, R34, R72.reuse ;  /* 0x0000004822147220 */ /* 0x080fe20000410000 */
[----:B------:R-:W-:Y:S01]  /*31fe0*/  LOP3.LUT R59, R56, 0xfffffffc, RZ, 0xc0, !PT ;  /* 0xfffffffc383b7812 */ /* 0x000fe200078ec0ff */
[-C--:B------:R-:W-:Y:S01]  /*31ff0*/  FMUL.FTZ R34, R50, R72.reuse ;  /* 0x0000004832227220 */ /* 0x080fe20000410000 */
[--C-:B------:R-:W-:Y:S01]  /*32000*/  SHF.R.S32.HI R56, RZ, 0x2, R61.reuse ;  /* 0x00000002ff387819 */ /* 0x100fe2000001143d */
[-C--:B------:R-:W-:Y:S01]  /*32010*/  FMUL.FTZ R50, R53, R72.reuse ;  /* 0x0000004835327220 */ /* 0x080fe20000410000 */
[----:B------:R-:W-:Y:S01]  /*32020*/  SHF.R.S32.HI R83, RZ, 0x1f, R61 ;  /* 0x0000001fff537819 */ /* 0x000fe2000001143d */
[----:B------:R-:W-:Y:S01]  /*32030*/  FMUL.FTZ R53, R60, R72 ;  /* 0x000000483c357220 */ /* 0x000fe20000410000 */
[----:B------:R-:W-:-:S02]  /*32040*/  LEA.HI R60, R57, R58, RZ, 0x5 ;  /* 0x0000003a393c7211 */ /* 0x000fc400078f28ff */
[----:B------:R-:W-:Y:S02]  /*32050*/  SHF.R.S32.HI R57, RZ, 0x7, R54 ;  /* 0x00000007ff397819 */ /* 0x000fe40000011436 */
[----:B------:R-:W-:Y:S01]  /*32060*/  LEA.HI R83, R83, R56, RZ, 0x3 ;  /* 0x0000003853537211 */ /* 0x000fe200078f18ff */
[-C--:B------:R-:W-:Y:S01]  /*32070*/  FMUL.FTZ R45, R63, R72.reuse ;  /* 0x000000483f2d7220 */ /* 0x080fe20000410000 */
[----:B------:R-:W-:Y:S01]  /*32080*/  IMAD.IADD R78, R78, 0x1, -R59 ;  /* 0x000000014e4e7824 */ /* 0x000fe200078e0a3b */
[----:B------:R-:W-:Y:S01]  /*32090*/  SHF.R.S32.HI R63, RZ, 0x5, R60 ;  /* 0x00000005ff3f7819 */ /* 0x000fe2000001143c */
[-C--:B------:R-:W-:Y:S01]  /*320a0*/  FMUL.FTZ R18, R30, R72.reuse ;  /* 0x000000481e127220 */ /* 0x080fe20000410000 */
[----:B------:R-:W-:Y:S02]  /*320b0*/  LEA.HI R54, R54, R57, RZ, 0x1 ;  /* 0x0000003936367211 */ /* 0x000fe400078f08ff */
[----:B------:R-:W-:Y:S01]  /*320c0*/  LOP3.LUT R83, R83, 0xfffffff8, RZ, 0xc0, !PT ;  /* 0xfffffff853537812 */ /* 0x000fe200078ec0ff */
[-C--:B------:R-:W-:Y:S01]  /*320d0*/  FMUL.FTZ R30, R46, R72.reuse ;  /* 0x000000482e1e7220 */ /* 0x080fe20000410000 */
[----:B------:R-:W-:Y:S01]  /*320e0*/  FMUL.FTZ R46, R62, R72 ;  /* 0x000000483e2e7220 */ /* 0x000fe20000410000 */
[----:B------:R-:W-:Y:S01]  /*320f0*/  LOP3.LUT R54, R54, 0x3fffffe, RZ, 0xc0, !PT ;  /* 0x03fffffe36367812 */ /* 0x000fe200078ec0ff */
[----:B---3--:R-:W-:Y:S01]  /*32100*/  IMAD R80, R80, 0x8, R63 ;  /* 0x0000000850507824 */ /* 0x008fe200078e023f */
[----:B------:R-:W-:Y:S01]  /*32110*/  LEA.HI R62, R78, R78, RZ, 0x1 ;  /* 0x0000004e4e3e7211 */ /* 0x000fe200078f08ff */
[----:B------:R-:W-:-:S02]  /*32120*/  IMAD.IADD R83, R56, 0x1, -R83 ;  /* 0x0000000138537824 */ /* 0x000fc400078e0a53 */
        /* <DEDUP_REMOVED lines=8> */
[----:B------:R-:W-:Y:S01]  /*321b0*/  LOP3.LUT R61, R61, 0x7ffffffc, RZ, 0xc0, !PT ;  /* 0x7ffffffc3d3d7812 */ /* 0x000fe200078ec0ff */
[----:B------:R-:W-:Y:S02]  /*321c0*/  IMAD.MOV.U32 R63, RZ, RZ, -0x60 ;  /* 0xffffffa0ff3f7424 */ /* 0x000fe400078e00ff */
        /* <DEDUP_REMOVED lines=18> */
[-C--:B------:R-:W-:Y:S01]  /*322f0*/  FMUL.FTZ R58, R71, R72.reuse ;  /* 0x00000048473a7220 */ /* 0x080fe20000410000 */
[----:B------:R-:W-:Y:S01]  /*32300*/  FMUL.FTZ R68, R68, R72 ;  /* 0x0000004844447220 */ /* 0x000fe20000410000 */
[----:B------:R-:W-:Y:S01]  /*32310*/  ISETP.GE.AND P2, PT, R9, 0x1, PT ;  /* 0x000000010900780c */ /* 0x000fe20003f46270 */
[----:B------:R-:W-:Y:S01]  /*32320*/  IMAD R61, R61, -0x2, R64 ;  /* 0xfffffffe3d3d7824 */ /* 0x000fe200078e0240 */
[----:B------:R-:W1:Y:S01]  /*32330*/  MUFU.TANH R14, R14 ;  /* 0x0000000e000e7308 */ /* 0x000e620000002400 */
[----:B------:R-:W-:-:S03]  /*32340*/  LOP3.LUT R64, RZ, R73, RZ, 0x33, !PT ;  /* 0x00000049ff407212 */ /* 0x000fc600078e33ff */
[----:B------:R-:W-:-:S04]  /*32350*/  IADD3 R63, -R8, R61, R3 ;  /* 0x0000003d083f7210 */ /* 0x000fc80007ffe103 */
        /* <DEDUP_REMOVED lines=45> */
[----:B------:R-:W1:Y:S08]  /*32630*/  MUFU.TANH R57, R57 ;  /* 0x0000003900397308 */ /* 0x000e700000002400 */
[----:B------:R-:W1:Y:S01]  /*32640*/  MUFU.TANH R58, R58 ;  /* 0x0000003a003a7308 */ /* 0x000e620000002400 */
[----:B------:R-:W-:-:S02]  /*32650*/  IMAD.IADD R74, R63, 0x1, R74 ;  /* 0x000000013f4a7824 */ /* 0x000fc400078e024a */
[----:B------:R-:W-:Y:S02]  /*32660*/  IMAD.IADD R70, R63, 0x1, R64 ;  /* 0x000000013f467824 */ /* 0x000fe400078e0240 */
[----:B------:R-:W-:Y:S02]  /*32670*/  VIADD R71, R61, 0xffffffff ;  /* 0xffffffff3d477836 */ /* 0x000fe40000000000 */
[--C-:B0-----:R-:W-:Y:S02]  /*32680*/  IMAD.IADD R64, R74, 0x1, R77.reuse ;  /* 0x000000014a407824 */ /* 0x101fe400078e024d */
        /* <DEDUP_REMOVED lines=18> */
.L_x_12608:
[----:B------:R-:W-:Y:S05]  /*327b0*/  BSYNC B5 ;  /* 0x0000000000057941 */ /* 0x000fea0003800000 */
.L_x_12607:
[----:B------:R-:W-:Y:S01]  /*327c0*/  LOP3.LUT R66, RZ, R66, RZ, 0x33, !PT ;  /* 0x00000042ff427212 */ /* 0x000fe200078e33ff */
[----:B------:R-:W-:Y:S06]  /*327d0*/  BRA `(.L_x_12609) ;  /* 0x0000000000287947 */ /* 0x000fec0003800000 */
.L_x_12606:
        /* <DEDUP_REMOVED lines=10> */
.L_x_12609:
[----:B------:R-:W-:Y:S05]  /*32880*/  BSYNC B4 ;  /* 0x0000000000047941 */ /* 0x000fea0003800000 */
.L_x_12605:
[----:B------:R-:W-:-:S05]  /*32890*/  IMAD R66, R9, R66, R71 ;  /* 0x0000004209427224 */ /* 0x000fca00078e0247 */
[----:B------:R-:W-:Y:S02]  /*328a0*/  VIMNMX R65, R65, R66, !PT ;  /* 0x0000004241417248 */ /* 0x000fe40007fe0100 */
[----:B------:R-:W-:-:S07]  /*328b0*/  VIADDMNMX R64, R66, R9, R64, PT ;  /* 0x0000000942407246 */ /* 0x000fce0003800140 */
.L_x_12604:
[----:B------:R-:W-:Y:S05]  /*328c0*/  BSYNC B3 ;  /* 0x0000000000037941 */ /* 0x000fea0003800000 */
.L_x_12603:
        /* <DEDUP_REMOVED lines=137> */
.L_x_12615:
[----:B------:R-:W-:Y:S05]  /*33160*/  BSYNC B5 ;  /* 0x0000000000057941 */ /* 0x000fea0003800000 */
.L_x_12614:
[----:B------:R-:W-:Y:S01]  /*33170*/  LOP3.LUT R8, RZ, R8, RZ, 0x33, !PT ;  /* 0x00000008ff087212 */ /* 0x000fe200078e33ff */
[----:B------:R-:W-:Y:S06]  /*33180*/  BRA `(.L_x_12616) ;  /* 0x0000000000287947 */ /* 0x000fec0003800000 */
.L_x_12613:
        /* <DEDUP_REMOVED lines=10> */
.L_x_12616:
[----:B------:R-:W-:Y:S05]  /*33230*/  BSYNC B4 ;  /* 0x0000000000047941 */ /* 0x000fea0003800000 */
.L_x_12612:
[----:B------:R-:W-:-:S05]  /*33240*/  IMAD R3, R9, R8, R71 ;  /* 0x0000000809037224 */ /* 0x000fca00078e0247 */
[----:B------:R-:W-:Y:S02]  /*33250*/  VIADDMNMX R66, R3, R9, R66, PT ;  /* 0x0000000903427246 */ /* 0x000fe40003800142 */
[----:B------:R-:W-:-:S07]  /*33260*/  VIMNMX R64, R64, R3, !PT ;  /* 0x0000000340407248 */ /* 0x000fce0007fe0100 */
.L_x_12611:
[----:B------:R-:W-:Y:S05]  /*33270*/  BSYNC B3 ;  /* 0x0000000000037941 */ /* 0x000fea0003800000 */
.L_x_12610:
        /* <DEDUP_REMOVED lines=69> */
[----:B------:R-:W-:Y:S02]  /*336d0*/  R2UR UR4, R4 ;  /* 0x00000000040472ca */ /* 0x000fe400000e0000 */
[----:B------:R-:W-:Y:S02]  /*336e0*/  ISETP.LT.OR P1, PT, R66, 0x49, P1 ;  /* 0x000000494200780c */ /* 0x000fe40000f21670 */
[----:B------:R-:W-:Y:S02]  /*336f0*/  R2UR UR5, R5 ;  /* 0x00000000050572ca */ /* 0x000fe400000e0000 */
[----:B------:R-:W-:-:S02]  /*33700*/  FSEL R46, R46, -INF , !P1 ;  /* 0xff8000002e2e7808 */ /* 0x000fc40004800000 */
[----:B------:R-:W-:Y:S02]  /*33710*/  ISETP.GT.AND P1, PT, R64, RZ, !P6 ;  /* 0x000000ff4000720c */ /* 0x000fe40007724270 */
[----:B------:R-:W-:Y:S02]  /*33720*/  ISETP.NE.AND P2, PT, R91, RZ, PT ;  /* 0x000000ff5b00720c */ /* 0x000fe40003f45270 */
[----:B------:R-:W-:Y:S02]  /*33730*/  ISETP.LT.OR P1, PT, R66, 0x1, P1 ;  /* 0x000000014200780c */ /* 0x000fe40000f21670 */
[----:B------:R-:W-:Y:S02]  /*33740*/  ISETP.NE.AND P6, PT, R75, RZ, PT ;  /* 0x000000ff4b00720c */ /* 0x000fe40003fc5270 */
[----:B------:R-:W-:Y:S02]  /*33750*/  FSEL R62, R2, -INF , !P1 ;  /* 0xff800000023e7808 */ /* 0x000fe40004800000 */
[----:B------:R-:W2:Y:S04]  /*33760*/  LDL.64 R2, [R0+0x70] ;  /* 0x0000700000027983 */ /* 0x000ea80000100a00 */
[----:B--2---:R-:W2:Y:S01]  /*33770*/  LD.E.64 R6, desc[UR4][R2.64] ;  /* 0x0000000402067980 */ /* 0x004ea2000c101b00 */
[----:B------:R-:W-:-:S02]  /*33780*/  ISETP.GT.AND P1, PT, R64, 0x49, !P2 ;  /* 0x000000494000780c */ /* 0x000fc40005724270 */
[C---:B------:R-:W-:Y:S02]  /*33790*/  ISETP.GT.AND P3, PT, R64.reuse, 0x50, !P3 ;  /* 0x000000504000780c */ /* 0x040fe40005f64270 */
[C---:B------:R-:W-:Y:S02]  /*337a0*/  ISETP.GT.AND P4, PT, R64.reuse, 0x51, !P4 ;  /* 0x000000514000780c */ /* 0x040fe40006784270 */
[C---:B------:R-:W-:Y:S02]  /*337b0*/  ISETP.GT.AND P5, PT, R64.reuse, 0x58, !P5 ;  /* 0x000000584000780c */ /* 0x040fe40006fa4270 */
[----:B------:R-:W-:Y:S02]  /*337c0*/  ISETP.GT.AND P2, PT, R64, 0x59, !P6 ;  /* 0x000000594000780c */ /* 0x000fe40007744270 */
[C---:B------:R-:W-:Y:S02]  /*337d0*/  ISETP.LT.OR P1, PT, R66.reuse, 0x4a, P1 ;  /* 0x0000004a4200780c */ /* 0x040fe40000f21670 */
[----:B------:R-:W-:-:S02]  /*337e0*/  ISETP.LT.OR P3, PT, R66, 0x51, P3 ;  /* 0x000000514200780c */ /* 0x000fc40001f61670 */
[C---:B------:R-:W-:Y:S02]  /*337f0*/  ISETP.LT.OR P4, PT, R66.reuse, 0x52, P4 ;  /* 0x000000524200780c */ /* 0x040fe40002781670 */
[----:B------:R-:W-:Y:S02]  /*33800*/  ISETP.LT.OR P5, PT, R66, 0x59, P5 ;  /* 0x000000594200780c */ /* 0x000fe40002fa1670 */
[----:B------:R-:W-:Y:S02]  /*33810*/  FSEL R56, R56, -INF , !P4 ;  /* 0xff80000038387808 */ /* 0x000fe40006000000 */
[----:B------:R-:W-:Y:S02]  /*33820*/  ISETP.LT.OR P2, PT, R66, 0x5a, P2 ;  /* 0x0000005a4200780c */ /* 0x000fe40001741670 */
[----:B------:R-:W-:Y:S01]  /*33830*/  FSEL R57, R57, -INF , !P5 ;  /* 0xff80000039397808 */ /* 0x000fe20006800000 */
[----:B------:R-:W3:Y:S01]  /*33840*/  LD.E R66, desc[UR4][R2.64+0x10] ;  /* 0x0000100402427980 */ /* 0x000ee2000c101900 */
[----:B------:R-:W-:-:S02]  /*33850*/  R2UR UR6, R4 ;  /* 0x00000000040672ca */ /* 0x000fc400000e0000 */
        /* <DEDUP_REMOVED lines=40> */
[----:B------:R-:W-:Y:S02]  /*33ae0*/  FSEL R64, R45, -INF , !P1 ;  /* 0xff8000002d407808 */ /* 0x000fe40004800000 */
[----:B------:R-:W-:Y:S02]  /*33af0*/  FMNMX.FTZ R9, R46, R9, !PT ;  /* 0x000000092e097209 */ /* 0x000fe40007810000 */
[----:B------:R-:W-:Y:S02]  /*33b00*/  FMNMX.FTZ R8, R55, R8, !PT ;  /* 0x0000000837087209 */ /* 0x000fe40007810000 */
[----:B------:R-:W-:Y:S02]  /*33b10*/  FSEL R65, R54, -INF , !P3 ;  /* 0xff80000036417808 */ /* 0x000fe40005800000 */
        /* <DEDUP_REMOVED lines=34> */
[----:B------:R-:W-:Y:S01]  /*33d40*/  ST.E desc[UR4][R2.64+0x4], R9 ;  /* 0x0000040902007985 */ /* 0x000fe2000c101904 */
[----:B0-----:R-:W-:Y:S01]  /*33d50*/  FMUL.FTZ R67, R45, R66 ;  /* 0x000000422d437220 */ /* 0x001fe20000410000 */
[----:B----4-:R-:W-:-:S04]  /*33d60*/  FMUL.FTZ R69, R54, R71 ;  /* 0x0000004736457220 */ /* 0x010fc80000410000 */
[----:B------:R0:W-:Y:S04]  /*33d70*/  ST.E desc[UR6][R2.64+0x10], R67 ;  /* 0x0000104302007985 */ /* 0x0001e8000c101906 */
        /* <DEDUP_REMOVED lines=13> */
[----:B------:R-:W-:-:S04]  /*33e50*/  FFMA.FTZ R172, R63, R66, -R3 ;  /* 0x000000423fac7223 */ /* 0x000fc80000010803 */
[-C--:B------:R-:W-:Y:S01]  /*33e60*/  FFMA.FTZ R173, R62, R66.reuse, -R71 ;  /* 0x000000423ead7223 */ /* 0x080fe20000010847 */
[-C--:B------:R-:W-:Y:S01]  /*33e70*/  FFMA.FTZ R79, R79, R66.reuse, -R3 ;  /* 0x000000424f4f7223 */ /* 0x080fe20000010803 */
[----:B------:R-:W3:Y:S01]  /*33e80*/  MUFU.EX2 R172, R172 ;  /* 0x000000ac00ac7308 */ /* 0x000ee20000000800 */
[-C--:B------:R-:W-:Y:S01]  /*33e90*/  FFMA.FTZ R15, R15, R66.reuse, -R71 ;  /* 0x000000420f0f7223 */ /* 0x080fe20000010847 */
[-CC-:B------:R-:W-:Y:S01]  /*33ea0*/  FFMA.FTZ R154, R36, R66.reuse, -R3.reuse ;  /* 0x00000042249a7223 */ /* 0x180fe20000010803 */
[-C--:B------:R-:W-:Y:S01]  /*33eb0*/  FFMA.FTZ R174, R28, R66.reuse, -R3 ;  /* 0x000000421cae7223 */ /* 0x080fe20000010803 */
[-CC-:B------:R-:W-:Y:S01]  /*33ec0*/  FFMA.FTZ R175, R18, R66.reuse, -R71.reuse ;  /* 0x0000004212af7223 */ /* 0x180fe20000010847 */
[----:B------:R-:W-:-:S03]  /*33ed0*/  FFMA.FTZ R36, R21, R66, -R71 ;  /* 0x0000004215247223 */ /* 0x000fc60000010847 */
[----:B------:R-:W-:Y:S01]  /*33ee0*/  MUFU.EX2 R173, R173 ;  /* 0x000000ad00ad7308 */ /* 0x000fe20000000800 */
[-CC-:B------:R-:W-:Y:S01]  /*33ef0*/  FFMA.FTZ R152, R32, R66.reuse, -R3.reuse ;  /* 0x0000004220987223 */ /* 0x180fe20000010803 */
[-C--:B------:R-:W-:Y:S01]  /*33f00*/  FFMA.FTZ R8, R29, R66.reuse, -R3 ;  /* 0x000000421d087223 */ /* 0x080fe20000010803 */
[----:B------:R-:W-:-:S05]  /*33f10*/  FFMA.FTZ R32, R19, R66, -R71 ;  /* 0x0000004213207223 */ /* 0x000fca0000010847 */
[----:B------:R-:W0:Y:S01]  /*33f20*/  MUFU.EX2 R21, R79 ;  /* 0x0000004f00157308 */ /* 0x000e220000000800 */
[----:B------:R-:W-:-:S07]  /*33f30*/  FFMA.FTZ R153, R20, R66, -R71 ;  /* 0x0000004214997223 */ /* 0x000fce0000010847 */
[----:B------:R-:W1:Y:S01]  /*33f40*/  MUFU.EX2 R18, R15 ;  /* 0x0000000f00127308 */ /* 0x000e620000000800 */
[-CC-:B------:R-:W-:Y:S01]  /*33f50*/  FFMA.FTZ R9, R33, R66.reuse, -R3.reuse ;  /* 0x0000004221097223 */ /* 0x180fe20000010803 */
[----:B------:R-:W-:-:S06]  /*33f60*/  FFMA.FTZ R156, R40, R66, -R3 ;  /* 0x00000042289c7223 */ /* 0x000fcc0000010803 */
[----:B------:R-:W-:Y:S01]  /*33f70*/  MUFU.EX2 R174, R174 ;  /* 0x000000ae00ae7308 */ /* 0x000fe20000000800 */
[----:B------:R-:W-:-:S07]  /*33f80*/  FFMA.FTZ R40, R25, R66, -R71 ;  /* 0x0000004219287223 */ /* 0x000fce0000010847 */
[----:B------:R-:W2:Y:S01]  /*33f90*/  MUFU.EX2 R175, R175 ;  /* 0x000000af00af7308 */ /* 0x000ea20000000800 */
[----:B------:R-:W-:-:S07]  /*33fa0*/  FFMA.FTZ R155, R24, R66, -R71 ;  /* 0x00000042189b7223 */ /* 0x000fce0000010847 */
[----:B------:R3:W-:Y:S01]  /*33fb0*/  MUFU.EX2 R19, R8 ;  /* 0x0000000800137308 */ /* 0x0007e20000000800 */
[----:B------:R-:W-:-:S07]  /*33fc0*/  FFMA.FTZ R162, R49, R66, -R3 ;  /* 0x0000004231a27223 */ /* 0x000fce0000010803 */
[----:B------:R-:W5:Y:S01]  /*33fd0*/  MUFU.EX2 R20, R32 ;  /* 0x0000002000147308 */ /* 0x000f620000000800 */
[----:B---3--:R-:W-:Y:S01]  /*33fe0*/  FADD.FTZ R8, R172, R67 ;  /* 0x00000043ac087221 */ /* 0x008fe20000010000 */
[----:B------:R-:W-:-:S06]  /*33ff0*/  FFMA.FTZ R14, R14, R66, -R3 ;  /* 0x000000420e0e7223 */ /* 0x000fcc0000010803 */
[----:B------:R-:W3:Y:S01]  /*34000*/  MUFU.EX2 R152, R152 ;  /* 0x0000009800987308 */ /* 0x000ee20000000800 */
[----:B0-----:R-:W-:Y:S01]  /*34010*/  FADD.FTZ R49, R21, R8 ;  /* 0x0000000815317221 */ /* 0x001fe20000010000 */
[----:B------:R-:W-:-:S06]  /*34020*/  FFMA.FTZ R165, R42, R66, -R71 ;  /* 0x000000422aa57223 */ /* 0x000fcc0000010847 */
[----:B------:R4:W-:Y:S01]  /*34030*/  MUFU.EX2 R25, R9 ;  /* 0x0000000900197308 */ /* 0x0009e20000000800 */
[----:B------:R-:W-:-:S07]  /*34040*/  FFMA.FTZ R42, R43, R66, -R71 ;  /* 0x000000422b2a7223 */ /* 0x000fce0000010847 */
[----:B------:R-:W0:Y:S01]  /*34050*/  MUFU.EX2 R153, R153 ;  /* 0x0000009900997308 */ /* 0x000e220000000800 */
[----:B----4-:R-:W-:Y:S01]  /*34060*/  FADD.FTZ R9, R173, R68 ;  /* 0x00000044ad097221 */ /* 0x010fe20000010000 */
[----:B------:R-:W-:-:S03]  /*34070*/  FFMA.FTZ R28, R37, R66, -R3 ;  /* 0x00000042251c7223 */ /* 0x000fc60000010803 */
[----:B-1----:R-:W-:-:S03]  /*34080*/  FADD.FTZ R8, R18, R9 ;  /* 0x0000000912087221 */ /* 0x002fc60000010000 */
[----:B------:R-:W1:Y:S01]  /*34090*/  MUFU.EX2 R24, R36 ;  /* 0x0000002400187308 */ /* 0x000e620000000800 */
[----:B--2---:R-:W-:Y:S01]  /*340a0*/  FADD.FTZ R9, R175, R8 ;  /* 0x00000008af097221 */ /* 0x004fe20000010000 */
[-C--:B------:R-:W-:Y:S01]  /*340b0*/  FFMA.FTZ R158, R44, R66.reuse, -R3 ;  /* 0x000000422c9e7223 */ /* 0x080fe20000010803 */
[-CC-:B------:R-:W-:Y:S01]  /*340c0*/  FFMA.FTZ R157, R26, R66.reuse, -R71.reuse ;  /* 0x000000421a9d7223 */ /* 0x180fe20000010847 */
[----:B------:R-:W-:-:S04]  /*340d0*/  FFMA.FTZ R44, R27, R66, -R71 ;  /* 0x000000421b2c7223 */ /* 0x000fc80000010847 */
[----:B------:R-:W2:Y:S01]  /*340e0*/  MUFU.EX2 R154, R154 ;  /* 0x0000009a009a7308 */ /* 0x000ea20000000800 */
[----:B-----5:R-:W-:Y:S01]  /*340f0*/  FADD.FTZ R8, R20, R9 ;  /* 0x0000000914087221 */ /* 0x020fe20000010000 */
[----:B------:R-:W-:-:S06]  /*34100*/  FFMA.FTZ R29, R41, R66, -R3 ;  /* 0x00000042291d7223 */ /* 0x000fcc0000010803 */
[----:B------:R4:W-:Y:S08]  /*34110*/  MUFU.EX2 R43, R14 ;  /* 0x0000000e002b7308 */ /* 0x0009f00000000800 */
[----:B------:R-:W5:Y:S01]  /*34120*/  MUFU.EX2 R155, R155 ;  /* 0x0000009b009b7308 */ /* 0x000f620000000800 */
[----:B----4-:R-:W-:-:S04]  /*34130*/  FADD.FTZ R14, R174, R49 ;  /* 0x00000031ae0e7221 */ /* 0x010fc80000010000 */
[----:B------:R-:W-:-:S03]  /*34140*/  FADD.FTZ R15, R19, R14 ;  /* 0x0000000e130f7221 */ /* 0x000fc60000010000 */
[----:B------:R-:W4:Y:S01]  /*34150*/  MUFU.EX2 R27, R28 ;  /* 0x0000001c001b7308 */ /* 0x000f220000000800 */
[----:B---3--:R-:W-:Y:S01]  /*34160*/  FADD.FTZ R14, R152, R15 ;  /* 0x0000000f980e7221 */ /* 0x008fe20000010000 */
[----:B0-----:R-:W-:-:S06]  /*34170*/  FADD.FTZ R9, R153, R8 ;  /* 0x0000000899097221 */ /* 0x001fcc0000010000 */
[----:B------:R-:W0:Y:S01]  /*34180*/  MUFU.EX2 R26, R40 ;  /* 0x00000028001a7308 */ /* 0x000e220000000800 */
[----:B------:R-:W-:Y:S01]  /*34190*/  FFMA.FTZ R159, R30, R66, -R71 ;  /* 0x000000421e9f7223 */ /* 0x000fe20000010847 */
[----:B------:R-:W-:Y:S01]  /*341a0*/  FADD.FTZ R15, R25, R14 ;  /* 0x0000000e190f7221 */ /* 0x000fe20000010000 */
[----:B-1----:R-:W-:-:S05]  /*341b0*/  FADD.FTZ R8, R24, R9 ;  /* 0x0000000918087221 */ /* 0x002fca0000010000 */
[----:B------:R-:W1:Y:S01]  /*341c0*/  MUFU.EX2 R156, R156 ;  /* 0x0000009c009c7308 */ /* 0x000e620000000800 */
[----:B------:R-:W-:-:S07]  /*341d0*/  FFMA.FTZ R30, R31, R66, -R71 ;  /* 0x000000421f1e7223 */ /* 0x000fce0000010847 */
[----:B------:R-:W3:Y:S01]  /*341e0*/  MUFU.EX2 R157, R157 ;  /* 0x0000009d009d7308 */ /* 0x000ee20000000800 */
[----:B------:R-:W-:Y:S01]  /*341f0*/  FFMA.FTZ R81, R81, R66, -R3 ;  /* 0x0000004251517223 */ /* 0x000fe20000010803 */
[----:B--2---:R-:W-:Y:S01]  /*34200*/  FADD.FTZ R14, R154, R15 ;  /* 0x0000000f9a0e7221 */ /* 0x004fe20000010000 */
[----:B-----5:R-:W-:-:S05]  /*34210*/  FADD.FTZ R9, R155, R8 ;  /* 0x000000089b097221 */ /* 0x020fca0000010000 */
[----:B------:R-:W2:Y:S01]  /*34220*/  MUFU.EX2 R29, R29 ;  /* 0x0000001d001d7308 */ /* 0x000ea20000000800 */
[-C--:B------:R-:W-:Y:S01]  /*34230*/  FFMA.FTZ R160, R47, R66.reuse, -R3 ;  /* 0x000000422fa07223 */ /* 0x080fe20000010803 */
[----:B------:R-:W-:-:S06]  /*34240*/  FFMA.FTZ R161, R34, R66, -R71 ;  /* 0x0000004222a17223 */ /* 0x000fcc0000010847 */
[----:B------:R-:W5:Y:S01]  /*34250*/  MUFU.EX2 R28, R44 ;  /* 0x0000002c001c7308 */ /* 0x000f620000000800 */
[----:B----4-:R-:W-:Y:S01]  /*34260*/  FADD.FTZ R15, R27, R14 ;  /* 0x0000000e1b0f7221 */ /* 0x010fe20000010000 */
[----:B0-----:R-:W-:-:S06]  /*34270*/  FADD.FTZ R8, R26, R9 ;  /* 0x000000091a087221 */ /* 0x001fcc0000010000 */
[----:B------:R-:W0:Y:S01]  /*34280*/  MUFU.EX2 R158, R158 ;  /* 0x0000009e009e7308 */ /* 0x000e220000000800 */
[----:B------:R-:W-:-:S07]  /*34290*/  FFMA.FTZ R33, R48, R66, -R3 ;  /* 0x0000004230217223 */ /* 0x000fce0000010803 */
[----:B------:R-:W4:Y:S01]  /*342a0*/  MUFU.EX2 R159, R159 ;  /* 0x0000009f009f7308 */ /* 0x000f220000000800 */
[----:B------:R-:W-:Y:S01]  /*342b0*/  FFMA.FTZ R47, R35, R66, -R71 ;  /* 0x00000042232f7223 */ /* 0x000fe20000010847 */
[----:B-1----:R-:W-:Y:S01]  /*342c0*/  FADD.FTZ R14, R156, R15 ;  /* 0x0000000f9c0e7221 */ /* 0x002fe20000010000 */
[----:B---3--:R-:W-:-:S05]  /*342d0*/  FADD.FTZ R9, R157, R8 ;  /* 0x000000089d097221 */ /* 0x008fca0000010000 */
[----:B------:R-:W1:Y:S01]  /*342e0*/  MUFU.EX2 R31, R81 ;  /* 0x00000051001f7308 */ /* 0x000e620000000800 */
[----:B------:R-:W-:-:S07]  /*342f0*/  FFMA.FTZ R163, R38, R66, -R71 ;  /* 0x0000004226a37223 */ /* 0x000fce0000010847 */
[----:B------:R-:W3:Y:S01]  /*34300*/  MUFU.EX2 R30, R30 ;  /* 0x0000001e001e7308 */ /* 0x000ee20000000800 */
[----:B--2---:R-:W-:Y:S01]  /*34310*/  FADD.FTZ R15, R29, R14 ;  /* 0x0000000e1d0f7221 */ /* 0x004fe20000010000 */
[----:B-----5:R-:W-:-:S06]  /*34320*/  FADD.FTZ R8, R28, R9 ;  /* 0x000000091c087221 */ /* 0x020fcc0000010000 */
[----:B------:R-:W2:Y:S01]  /*34330*/  MUFU.EX2 R160, R160 ;  /* 0x000000a000a07308 */ /* 0x000ea20000000800 */
[----:B------:R-:W-:-:S07]  /*34340*/  FFMA.FTZ R34, R39, R66, -R71 ;  /* 0x0000004227227223 */ /* 0x000fce0000010847 */
[----:B------:R-:W5:Y:S01]  /*34350*/  MUFU.EX2 R161, R161 ;  /* 0x000000a100a17308 */ /* 0x000f620000000800 */
[----:B------:R-:W-:Y:S01]  /*34360*/  FFMA.FTZ R50, R50, R66, -R3 ;  /* 0x0000004232327223 */ /* 0x000fe20000010803 */
[----:B0-----:R-:W-:Y:S01]  /*34370*/  FADD.FTZ R14, R158, R15 ;  /* 0x0000000f9e0e7221 */ /* 0x001fe20000010000 */
[----:B----4-:R-:W-:-:S05]  /*34380*/  FADD.FTZ R9, R159, R8 ;  /* 0x000000089f097221 */ /* 0x010fca0000010000 */
[----:B------:R-:W0:Y:S01]  /*34390*/  MUFU.EX2 R33, R33 ;  /* 0x0000002100217308 */ /* 0x000e220000000800 */
[----:B------:R-:W-:-:S07]  /*343a0*/  FFMA.FTZ R164, R51, R66, -R3 ;  /* 0x0000004233a47223 */ /* 0x000fce0000010803 */
[----:B------:R-:W4:Y:S01]  /*343b0*/  MUFU.EX2 R32, R47 ;  /* 0x0000002f00207308 */ /* 0x000f220000000800 */
[----:B-1----:R-:W-:Y:S01]  /*343c0*/  FADD.FTZ R15, R31, R14 ;  /* 0x0000000e1f0f7221 */ /* 0x002fe20000010000 */
[----:B---3--:R-:W-:-:S06]  /*343d0*/  FADD.FTZ R8, R30, R9 ;  /* 0x000000091e087221 */ /* 0x008fcc0000010000 */
[----:B------:R-:W1:Y:S01]  /*343e0*/  MUFU.EX2 R162, R162 ;  /* 0x000000a200a27308 */ /* 0x000e620000000800 */
[----:B------:R-:W-:-:S07]  /*343f0*/  FFMA.FTZ R37, R52, R66, -R3 ;  /* 0x0000004234257223 */ /* 0x000fce0000010803 */
[----:B------:R-:W3:Y:S01]  /*34400*/  MUFU.EX2 R163, R163 ;  /* 0x000000a300a37308 */ /* 0x000ee20000000800 */
[----:B--2---:R-:W-:Y:S01]  /*34410*/  FADD.FTZ R14, R160, R15 ;  /* 0x0000000fa00e7221 */ /* 0x004fe20000010000 */
[----:B-----5:R-:W-:-:S06]  /*34420*/  FADD.FTZ R9, R161, R8 ;  /* 0x00000008a1097221 */ /* 0x020fcc0000010000 */
[----:B------:R-:W2:Y:S01]  /*34430*/  MUFU.EX2 R35, R50 ;  /* 0x0000003200237308 */ /* 0x000ea20000000800 */
[-C--:B------:R-:W-:Y:S01]  /*34440*/  FFMA.FTZ R166, R53, R66.reuse, -R3 ;  /* 0x0000004235a67223 */ /* 0x080fe20000010803 */
[----:B------:R-:W-:-:S06]  /*34450*/  FFMA.FTZ R167, R46, R66, -R71 ;  /* 0x000000422ea77223 */ /* 0x000fcc0000010847 */
[----:B------:R-:W5:Y:S01]  /*34460*/  MUFU.EX2 R34, R34 ;  /* 0x0000002200227308 */ /* 0x000f620000000800 */
[----:B0-----:R-:W-:Y:S01]  /*34470*/  FADD.FTZ R15, R33, R14 ;  /* 0x0000000e210f7221 */ /* 0x001fe20000010000 */
[----:B----4-:R-:W-:-:S06]  /*34480*/  FADD.FTZ R8, R32, R9 ;  /* 0x0000000920087221 */ /* 0x010fcc0000010000 */
[----:B------:R-:W0:Y:S01]  /*34490*/  MUFU.EX2 R164, R164 ;  /* 0x000000a400a47308 */ /* 0x000e220000000800 */
[----:B------:R-:W-:-:S07]  /*344a0*/  FFMA.FTZ R38, R64, R66, -R71 ;  /* 0x0000004240267223 */ /* 0x000fce0000010847 */
[----:B------:R-:W4:Y:S01]  /*344b0*/  MUFU.EX2 R165, R165 ;  /* 0x000000a500a57308 */ /* 0x000f220000000800 */
[----:B------:R-:W-:Y:S01]  /*344c0*/  FFMA.FTZ R55, R55, R66, -R3 ;  /* 0x0000004237377223 */ /* 0x000fe20000010803 */
[----:B-1----:R-:W-:Y:S01]  /*344d0*/  FADD.FTZ R14, R162, R15 ;  /* 0x0000000fa20e7221 */ /* 0x002fe20000010000 */
[----:B---3--:R-:W-:-:S05]  /*344e0*/  FADD.FTZ R9, R163, R8 ;  /* 0x00000008a3097221 */ /* 0x008fca0000010000 */
[----:B------:R-:W1:Y:S01]  /*344f0*/  MUFU.EX2 R37, R37 ;  /* 0x0000002500257308 */ /* 0x000e620000000800 */
[-C--:B------:R-:W-:Y:S01]  /*34500*/  FFMA.FTZ R168, R59, R66.reuse, -R3 ;  /* 0x000000423ba87223 */ /* 0x080fe20000010803 */
[----:B------:R-:W-:-:S06]  /*34510*/  FFMA.FTZ R169, R65, R66, -R71 ;  /* 0x0000004241a97223 */ /* 0x000fcc0000010847 */
        /* <DEDUP_REMOVED lines=15> */
[----:B------:R-:W1:Y:S08]  /*34610*/  MUFU.EX2 R168, R168 ;  /* 0x000000a800a87308 */ /* 0x000e700000000800 */
[----:B------:R-:W3:Y:S01]  /*34620*/  MUFU.EX2 R169, R169 ;  /* 0x000000a900a97308 */ /* 0x000ee20000000800 */
[----:B------:R-:W-:Y:S01]  /*34630*/  FFMA.FTZ R3, R58, R66, -R71 ;  /* 0x000000423a037223 */ /* 0x000fe20000010847 */
[----:B--2---:R-:W-:Y:S01]  /*34640*/  FADD.FTZ R14, R166, R15 ;  /* 0x0000000fa60e7221 */ /* 0x004fe20000010000 */
[----:B-----5:R-:W-:-:S05]  /*34650*/  FADD.FTZ R9, R167, R8 ;  /* 0x00000008a7097221 */ /* 0x020fca0000010000 */
[----:B------:R-:W2:Y:S08]  /*34660*/  MUFU.EX2 R41, R41 ;  /* 0x0000002900297308 */ /* 0x000eb00000000800 */
[----:B------:R-:W5:Y:S01]  /*34670*/  MUFU.EX2 R56, R56 ;  /* 0x0000003800387308 */ /* 0x000f620000000800 */
[----:B0-----:R-:W-:Y:S01]  /*34680*/  FADD.FTZ R15, R39, R14 ;  /* 0x0000000e270f7221 */ /* 0x001fe20000010000 */
[----:B----4-:R-:W-:-:S06]  /*34690*/  FADD.FTZ R8, R38, R9 ;  /* 0x0000000926087221 */ /* 0x010fcc0000010000 */
[----:B------:R-:W0:Y:S08]  /*346a0*/  MUFU.EX2 R170, R170 ;  /* 0x000000aa00aa7308 */ /* 0x000e300000000800 */
[----:B------:R-:W4:Y:S01]  /*346b0*/  MUFU.EX2 R171, R2 ;  /* 0x0000000200ab7308 */ /* 0x000f220000000800 */
[----:B-1----:R-:W-:Y:S01]  /*346c0*/  FADD.FTZ R14, R168, R15 ;  /* 0x0000000fa80e7221 */ /* 0x002fe20000010000 */
[----:B---3--:R-:W-:-:S06]  /*346d0*/  FADD.FTZ R9, R169, R8 ;  /* 0x00000008a9097221 */ /* 0x008fcc0000010000 */
[----:B------:R1:W3:Y:S01]  /*346e0*/  MUFU.EX2 R40, R3 ;  /* 0x0000000300287308 */ /* 0x0002e20000000800 */
[----:B--2---:R-:W-:Y:S01]  /*346f0*/  FADD.FTZ R15, R41, R14 ;  /* 0x0000000e290f7221 */ /* 0x004fe20000010000 */
[----:B-----5:R-:W-:-:S03]  /*34700*/  FADD.FTZ R8, R56, R9 ;  /* 0x0000000938087221 */ /* 0x020fc60000010000 */
[----:B0-----:R-:W-:Y:S01]  /*34710*/  FADD.FTZ R14, R170, R15 ;  /* 0x0000000faa0e7221 */ /* 0x001fe20000010000 */
[----:B----4-:R-:W-:-:S03]  /*34720*/  FADD.FTZ R9, R171, R8 ;  /* 0x00000008ab097221 */ /* 0x010fc60000010000 */
[----:B-1----:R-:W-:Y:S01]  /*34730*/  FADD.FTZ R3, R43, R14 ;  /* 0x0000000e2b037221 */ /* 0x002fe20000010000 */
[----:B---3--:R-:W-:-:S04]  /*34740*/  FADD.FTZ R15, R40, R9 ;  /* 0x00000009280f7221 */ /* 0x008fc80000010000 */
[----:B------:R-:W-:Y:S04]  /*34750*/  ST.E desc[UR4][R6.64+0x10], R3 ;  /* 0x0000100306007985 */ /* 0x000fe8000c101904 */
[----:B------:R0:W-:Y:S04]  /*34760*/  ST.E desc[UR6][R6.64+0x14], R15 ;  /* 0x0000140f06007985 */ /* 0x0001e8000c101906 */
[----:B------:R-:W2:Y:S01]  /*34770*/  LDL.64 R8, [R0+0x80] ;  /* 0x0000800000087983 */ /* 0x000ea20000100a00 */
[C---:B------:R-:W-:Y:S02]  /*34780*/  R2UR UR18, R4.reuse ;  /* 0x00000000041272ca */ /* 0x040fe400000e0000 */
[----:B------:R-:W-:Y:S01]  /*34790*/  R2UR UR19, R5 ;  /* 0x00000000051372ca */ /* 0x000fe200000e0000 */
[----:B--2---:R-:W2:Y:S04]  /*347a0*/  LD.E R2, desc[UR4][R8.64] ;  /* 0x0000000408027980 */ /* 0x004ea8000c101900 */
        /* <DEDUP_REMOVED lines=49> */
[----:B--2---:R-:W-:-:S03]  /*34ac0*/  FMUL.FTZ R3, R45, R2 ;  /* 0x000000022d037220 */ /* 0x004fc60000410000 */
[----:B------:R-:W2:Y:S04]  /*34ad0*/  LD.E R2, desc[UR18][R8.64+0x150] ;  /* 0x0001501208027980 */ /* 0x000ea8000c101900 */
[----:B------:R3:W-:Y:S02]  /*34ae0*/  ST.E desc[UR4][R8.64], R3 ;  /* 0x0000000308007985 */ /* 0x0007e4000c101904 */
[----:B---3--:R-:W-:-:S05]  /*34af0*/  FMUL.FTZ R3, R45, R48 ;  /* 0x000000302d037220 */ /* 0x008fca0000410000 */
        /* <DEDUP_REMOVED lines=87> */
[----:B------:R-:W-:Y:S04]  /*35070*/  ST.E desc[UR4][R8.64+0x1d0], R7 ;  /* 0x0001d00708007985 */ /* 0x000fe8000c101904 */
[----:B------:R0:W-:Y:S04]  /*35080*/  ST.E desc[UR4][R8.64+0x1e0], R3 ;  /* 0x0001e00308007985 */ /* 0x0001e8000c101904 */
[----:B0-----:R-:W3:Y:S01]  /*35090*/  LD.E R3, desc[UR6][R8.64+0x8] ;  /* 0x0000080608037980 */ /* 0x001ee2000c101900 */
[----:B--2---:R-:W-:-:S03]  /*350a0*/  FMUL.FTZ R7, R45, R2 ;  /* 0x000000022d077220 */ /* 0x004fc60000410000 */
[----:B------:R-:W2:Y:S04]  /*350b0*/  LD.E R2, desc[UR6][R8.64+0x1f0] ;  /* 0x0001f00608027980 */ /* 0x000ea8000c101900 */
[----:B------:R0:W-:Y:S04]  /*350c0*/  ST.E desc[UR4][R8.64+0x1e4], R7 ;  /* 0x0001e40708007985 */ /* 0x0001e8000c101904 */
[----:B0-----:R-:W4:Y:S01]  /*350d0*/  LD.E R7, desc[UR6][R8.64+0xc] ;  /* 0x00000c0608077980 */ /* 0x001f22000c101900 */
[----:B---3--:R-:W-:-:S03]  /*350e0*/  FMUL.FTZ R3, R54, R3 ;  /* 0x0000000336037220 */ /* 0x008fc60000410000 */
[----:B------:R-:W-:Y:S04]  /*350f0*/  ST.E desc[UR4][R8.64+0x1d4], R15 ;  /* 0x0001d40f08007985 */ /* 0x000fe8000c101904 */
[----:B------:R0:W-:Y:S04]  /*35100*/  ST.E desc[UR4][R8.64+0x8], R3 ;  /* 0x0000080308007985 */ /* 0x0001e8000c101904 */
[----:B0-----:R-:W3:Y:S01]  /*35110*/  LD.E R3, desc[UR6][R8.64+0x1c] ;  /* 0x00001c0608037980 */ /* 0x001ee2000c101900 */
[----:B--2---:R-:W-:-:S03]  /*35120*/  FMUL.FTZ R15, R45, R2 ;  /* 0x000000022d0f7220 */ /* 0x004fc60000410000 */
[----:B------:R-:W2:Y:S04]  /*35130*/  LD.E R2, desc[UR6][R8.64+0x1f4] ;  /* 0x0001f40608027980 */ /* 0x000ea8000c101900 */
[----:B------:R0:W-:Y:S01]  /*35140*/  ST.E desc[UR4][R8.64+0x1f0], R15 ;  /* 0x0001f00f08007985 */ /* 0x0001e2000c101904 */
[----:B----4-:R-:W-:-:S03]  /*35150*/  FMUL.FTZ R7, R54, R7 ;  /* 0x0000000736077220 */ /* 0x010fc60000410000 */
[----:B0-----:R-:W4:Y:S04]  /*35160*/  LD.E R15, desc[UR6][R8.64+0x18] ;  /* 0x00001806080f7980 */ /* 0x001f28000c101900 */
[----:B------:R0:W-:Y:S04]  /*35170*/  ST.E desc[UR4][R8.64+0xc], R7 ;  /* 0x00000c0708007985 */ /* 0x0001e8000c101904 */
[----:B0-----:R-:W5:Y:S01]  /*35180*/  LD.E R7, desc[UR6][R8.64+0x28] ;  /* 0x0000280608077980 */ /* 0x001f62000c101900 */
[----:B---3--:R-:W-:-:S05]  /*35190*/  FMUL.FTZ R3, R54, R3 ;  /* 0x0000000336037220 */ /* 0x008fca0000410000 */
[----:B------:R0:W-:Y:S04]  /*351a0*/  ST.E desc[UR4][R8.64+0x1c], R3 ;  /* 0x00001c0308007985 */ /* 0x0001e8000c101904 */
[----:B0-----:R-:W3:Y:S01]  /*351b0*/  LD.E R3, desc[UR6][R8.64+0x38] ;  /* 0x0000380608037980 */ /* 0x001ee2000c101900 */
[----:B----4-:R-:W-:-:S05]  /*351c0*/  FMUL.FTZ R15, R54, R15 ;  /* 0x0000000f360f7220 */ /* 0x010fca0000410000 */
[----:B------:R0:W-:Y:S01]  /*351d0*/  ST.E desc[UR4][R8.64+0x18], R15 ;  /* 0x0000180f08007985 */ /* 0x0001e2000c101904 */
[----:B-----5:R-:W-:-:S03]  /*351e0*/  FMUL.FTZ R7, R54, R7 ;  /* 0x0000000736077220 */ /* 0x020fc60000410000 */
        /* <DEDUP_REMOVED lines=39> */
[C---:B------:R-:W-:Y:S01]  /*35460*/  FMUL.FTZ R47, R45.reuse, R6 ;  /* 0x000000062d2f7220 */ /* 0x040fe20000410000 */
[C---:B------:R-:W-:Y:S01]  /*35470*/  FMUL.FTZ R49, R45.reuse, R44 ;  /* 0x0000002c2d317220 */ /* 0x040fe20000410000 */
[C---:B------:R-:W-:Y:S01]  /*35480*/  FMUL.FTZ R51, R45.reuse, R46 ;  /* 0x0000002e2d337220 */ /* 0x040fe20000410000 */
[----:B------:R-:W-:-:S02]  /*35490*/  FMUL.FTZ R53, R45, R60 ;  /* 0x0000003c2d357220 */ /* 0x000fc40000410000 */
[----:B------:R0:W-:Y:S04]  /*354a0*/  ST.E desc[UR10][R8.64+0x14], R47 ;  /* 0x0000142f08007985 */ /* 0x0001e8000c10190a */
[----:B------:R1:W-:Y:S01]  /*354b0*/  ST.E desc[UR12][R8.64+0x20], R49 ;  /* 0x0000203108007985 */ /* 0x0003e2000c10190c */
[C---:B0-----:R-:W-:Y:S01]  /*354c0*/  FMUL.FTZ R47, R45.reuse, R58 ;  /* 0x0000003a2d2f7220 */ /* 0x041fe20000410000 */
[C---:B-1----:R-:W-:Y:S02]  /*354d0*/  FMUL.FTZ R49, R45.reuse, R62 ;  /* 0x0000003e2d317220 */ /* 0x042fe40000410000 */
[----:B------:R0:W-:Y:S04]  /*354e0*/  ST.E desc[UR14][R8.64+0x24], R51 ;  /* 0x0000243308007985 */ /* 0x0001e8000c10190e */
[----:B------:R1:W-:Y:S04]  /*354f0*/  ST.E desc[UR10][R8.64+0x44], R47 ;  /* 0x0000442f08007985 */ /* 0x0003e8000c10190a */
[----:B------:R2:W-:Y:S04]  /*35500*/  ST.E desc[UR16][R8.64+0x50], R53 ;  /* 0x0000503508007985 */ /* 0x0005e8000c101910 */
[----:B------:R3:W-:Y:S01]  /*35510*/  ST.E desc[UR12][R8.64+0x54], R49 ;  /* 0x0000543108007985 */ /* 0x0007e2000c10190c */
[C---:B0-----:R-:W-:Y:S01]  /*35520*/  FMUL.FTZ R51, R45.reuse, R72 ;  /* 0x000000482d337220 */ /* 0x041fe20000410000 */
[C---:B-1----:R-:W-:Y:S01]  /*35530*/  FMUL.FTZ R47, R45.reuse, R70 ;  /* 0x000000462d2f7220 */ /* 0x042fe20000410000 */
[C---:B--2---:R-:W-:Y:S01]  /*35540*/  FMUL.FTZ R53, R45.reuse, R76 ;  /* 0x0000004c2d357220 */ /* 0x044fe20000410000 */
[----:B---3--:R-:W-:-:S03]  /*35550*/  FMUL.FTZ R49, R45, R74 ;  /* 0x0000004a2d317220 */ /* 0x008fc60000410000 */
[----:B------:R0:W-:Y:S04]  /*35560*/  ST.E desc[UR10][R8.64+0x74], R47 ;  /* 0x0000742f08007985 */ /* 0x0001e8000c10190a */
[----:B------:R1:W-:Y:S04]  /*35570*/  ST.E desc[UR14][R8.64+0x80], R51 ;  /* 0x0000803308007985 */ /* 0x0003e8000c10190e */
[----:B------:R2:W-:Y:S04]  /*35580*/  ST.E desc[UR12][R8.64+0x84], R49 ;  /* 0x0000843108007985 */ /* 0x0005e8000c10190c */
[----:B------:R3:W-:Y:S01]  /*35590*/  ST.E desc[UR16][R8.64+0x90], R53 ;  /* 0x0000903508007985 */ /* 0x0007e2000c101910 */
[C---:B0-----:R-:W-:Y:S01]  /*355a0*/  FMUL.FTZ R47, R45.reuse, R84 ;  /* 0x000000542d2f7220 */ /* 0x041fe20000410000 */
[C---:B-1----:R-:W-:Y:S01]  /*355b0*/  FMUL.FTZ R51, R45.reuse, R88 ;  /* 0x000000582d337220 */ /* 0x042fe20000410000 */
[C---:B--2---:R-:W-:Y:S01]  /*355c0*/  FMUL.FTZ R49, R45.reuse, R86 ;  /* 0x000000562d317220 */ /* 0x044fe20000410000 */
[----:B---3--:R-:W-:-:S02]  /*355d0*/  FMUL.FTZ R53, R45, R90 ;  /* 0x0000005a2d357220 */ /* 0x008fc40000410000 */
[----:B------:R0:W-:Y:S01]  /*355e0*/  ST.E desc[UR10][R8.64+0xb0], R47 ;  /* 0x0000b02f08007985 */ /* 0x0001e2000c10190a */
[----:B------:R-:W-:-:S03]  /*355f0*/  FMUL.FTZ R55, R45, R92 ;  /* 0x0000005c2d377220 */ /* 0x000fc60000410000 */
[----:B------:R1:W-:Y:S04]  /*35600*/  ST.E desc[UR12][R8.64+0xb4], R49 ;  /* 0x0000b43108007985 */ /* 0x0003e8000c10190c */
[----:B------:R2:W-:Y:S04]  /*35610*/  ST.E desc[UR14][R8.64+0xc0], R51 ;  /* 0x0000c03308007985 */ /* 0x0005e8000c10190e */
[----:B------:R3:W-:Y:S01]  /*35620*/  ST.E desc[UR16][R8.64+0xc4], R53 ;  /* 0x0000c43508007985 */ /* 0x0007e2000c101910 */
[C---:B0-----:R-:W-:Y:S01]  /*35630*/  FMUL.FTZ R47, R45.reuse, R100 ;  /* 0x000000642d2f7220 */ /* 0x041fe20000410000 */
[C---:B-1----:R-:W-:Y:S01]  /*35640*/  FMUL.FTZ R49, R45.reuse, R102 ;  /* 0x000000662d317220 */ /* 0x042fe20000410000 */
[C---:B--2---:R-:W-:Y:S01]  /*35650*/  FMUL.FTZ R51, R45.reuse, R104 ;  /* 0x000000682d337220 */ /* 0x044fe20000410000 */
[----:B---3--:R-:W-:Y:S01]  /*35660*/  FMUL.FTZ R53, R45, R106 ;  /* 0x0000006a2d357220 */ /* 0x008fe20000410000 */
[----:B------:R0:W-:Y:S01]  /*35670*/  ST.E desc[UR18][R8.64+0xd0], R55 ;  /* 0x0000d03708007985 */ /* 0x0001e2000c101912 */
[----:B------:R-:W-:-:S03]  /*35680*/  FMUL.FTZ R3, R54, R3 ;  /* 0x0000000336037220 */ /* 0x000fc60000410000 */
[----:B------:R1:W-:Y:S04]  /*35690*/  ST.E desc[UR10][R8.64+0xf0], R47 ;  /* 0x0000f02f08007985 */ /* 0x0003e8000c10190a */
[----:B------:R2:W-:Y:S04]  /*356a0*/  ST.E desc[UR12][R8.64+0xf4], R49 ;  /* 0x0000f43108007985 */ /* 0x0005e8000c10190c */
[----:B------:R3:W-:Y:S01]  /*356b0*/  ST.E desc[UR14][R8.64+0x100], R51 ;  /* 0x0001003308007985 */ /* 0x0007e2000c10190e */
[----:B0-----:R-:W-:-:S03]  /*356c0*/  FMUL.FTZ R55, R45, R108 ;  /* 0x0000006c2d377220 */ /* 0x001fc60000410000 */
[----:B------:R0:W-:Y:S01]  /*356d0*/  ST.E desc[UR16][R8.64+0x104], R53 ;  /* 0x0001043508007985 */ /* 0x0001e2000c101910 */
[C---:B-1----:R-:W-:Y:S01]  /*356e0*/  FMUL.FTZ R47, R45.reuse, R116 ;  /* 0x000000742d2f7220 */ /* 0x042fe20000410000 */
[C---:B--2---:R-:W-:Y:S01]  /*356f0*/  FMUL.FTZ R49, R45.reuse, R118 ;  /* 0x000000762d317220 */ /* 0x044fe20000410000 */
[C---:B---3--:R-:W-:Y:S01]  /*35700*/  FMUL.FTZ R51, R45.reuse, R120 ;  /* 0x000000782d337220 */ /* 0x048fe20000410000 */
[C---:B0-----:R-:W-:Y:S01]  /*35710*/  FMUL.FTZ R53, R45.reuse, R122 ;  /* 0x0000007a2d357220 */ /* 0x041fe20000410000 */
[----:B------:R-:W-:Y:S01]  /*35720*/  FMUL.FTZ R45, R45, R2 ;  /* 0x000000022d2d7220 */ /* 0x000fe20000410000 */
[----:B------:R-:W-:Y:S04]  /*35730*/  ST.E desc[UR18][R8.64+0x110], R55 ;  /* 0x0001103708007985 */ /* 0x000fe8000c101912 */
[----:B------:R-:W-:Y:S04]  /*35740*/  ST.E desc[UR10][R8.64+0x130], R47 ;  /* 0x0001302f08007985 */ /* 0x000fe8000c10190a */
[----:B------:R-:W-:Y:S04]  /*35750*/  ST.E desc[UR12][R8.64+0x134], R49 ;  /* 0x0001343108007985 */ /* 0x000fe8000c10190c */
[----:B------:R-:W-:Y:S04]  /*35760*/  ST.E desc[UR14][R8.64+0x140], R51 ;  /* 0x0001403308007985 */ /* 0x000fe8000c10190e */
[----:B------:R-:W-:Y:S04]  /*35770*/  ST.E desc[UR16][R8.64+0x144], R53 ;  /* 0x0001443508007985 */ /* 0x000fe8000c101910 */
[----:B------:R-:W-:Y:S04]  /*35780*/  ST.E desc[UR4][R8.64+0x1f4], R45 ;  /* 0x0001f42d08007985 */ /* 0x000fe8000c101904 */
[----:B------:R-:W-:Y:S01]  /*35790*/  ST.E desc[UR4][R8.64+0x98], R3 ;  /* 0x0000980308007985 */ /* 0x000fe2000c101904 */
[----:B----4-:R-:W-:-:S05]  /*357a0*/  FMUL.FTZ R15, R54, R15 ;  /* 0x0000000f360f7220 */ /* 0x010fca0000410000 */
[----:B------:R0:W-:Y:S01]  /*357b0*/  ST.E desc[UR4][R8.64+0x8c], R15 ;  /* 0x00008c0f08007985 */ /* 0x0001e2000c101904 */
[----:B-----5:R-:W-:-:S05]  /*357c0*/  FMUL.FTZ R7, R54, R7 ;  /* 0x0000000736077220 */ /* 0x020fca0000410000 */
[----:B------:R1:W-:Y:S04]  /*357d0*/  ST.E desc[UR4][R8.64+0x9c], R7 ;  /* 0x00009c0708007985 */ /* 0x0003e8000c101904 */
[----:B0-----:R-:W2:Y:S02]  /*357e0*/  LD.E R15, desc[UR6][R8.64+0xa8] ;  /* 0x0000a806080f7980 */ /* 0x001ea4000c101900 */
[----:B--2---:R-:W-:-:S05]  /*357f0*/  FMUL.FTZ R15, R54, R15 ;  /* 0x0000000f360f7220 */ /* 0x004fca0000410000 */
[----:B------:R0:W-:Y:S04]  /*35800*/  ST.E desc[UR4][R8.64+0xa8], R15 ;  /* 0x0000a80f08007985 */ /* 0x0001e8000c101904 */
[----:B------:R-:W2:Y:S02]  /*35810*/  LD.E R3, desc[UR6][R8.64+0xac] ;  /* 0x0000ac0608037980 */ /* 0x000ea4000c101900 */
[----:B--2---:R-:W-:-:S05]  /*35820*/  FMUL.FTZ R3, R54, R3 ;  /* 0x0000000336037220 */ /* 0x004fca0000410000 */
[----:B------:R2:W-:Y:S04]  /*35830*/  ST.E desc[UR4][R8.64+0xac], R3 ;  /* 0x0000ac0308007985 */ /* 0x0005e8000c101904 */
[----:B-1----:R-:W3:Y:S02]  /*35840*/  LD.E R7, desc[UR6][R8.64+0xb8] ;  /* 0x0000b80608077980 */ /* 0x002ee4000c101900 */
[----:B---3--:R-:W-:-:S05]  /*35850*/  FMUL.FTZ R7, R54, R7 ;  /* 0x0000000736077220 */ /* 0x008fca0000410000 */
[----:B------:R1:W-:Y:S04]  /*35860*/  ST.E desc[UR4][R8.64+0xb8], R7 ;  /* 0x0000b80708007985 */ /* 0x0003e8000c101904 */
[----:B0-----:R-:W3:Y:S02]  /*35870*/  LD.E R15, desc[UR6][R8.64+0xbc] ;  /* 0x0000bc06080f7980 */ /* 0x001ee4000c101900 */
[----:B---3--:R-:W-:-:S05]  /*35880*/  FMUL.FTZ R15, R54, R15 ;  /* 0x0000000f360f7220 */ /* 0x008fca0000410000 */
[----:B------:R0:W-:Y:S04]  /*35890*/  ST.E desc[UR4][R8.64+0xbc], R15 ;  /* 0x0000bc0f08007985 */ /* 0x0001e8000c101904 */
[----:B--2---:R-:W2:Y:S02]  /*358a0*/  LD.E R3, desc[UR6][R8.64+0xc8] ;  /* 0x0000c80608037980 */ /* 0x004ea4000c101900 */
        /* <DEDUP_REMOVED lines=115> */
[----:B------:R-:W-:Y:S04]  /*35fe0*/  ST.E desc[UR4][R8.64+0x1f8], R45 ;  /* 0x0001f82d08007985 */ /* 0x000fe8000c101904 */
[----:B--2---:R-:W2:Y:S01]  /*35ff0*/  LD.E R3, desc[UR6][R8.64+0x1fc] ;  /* 0x0001fc0608037980 */ /* 0x004ea2000c101900 */
[----:B------:R-:W-:Y:S01]  /*36000*/  LEA.HI R42, R13, 0x8, RZ, 0x19 ;  /* 0x000000080d2a7811 */ /* 0x000fe200078fc8ff */
[----:B--2---:R-:W-:-:S05]  /*36010*/  FMUL.FTZ R47, R54, R3 ;  /* 0x00000003362f7220 */ /* 0x004fca0000410000 */
[----:B------:R0:W-:Y:S04]  /*36020*/  ST.E desc[UR4][R8.64+0x1fc], R47 ;  /* 0x0001fc2f08007985 */ /* 0x0001e8000c101904 */
[----:B------:R-:W2:Y:S01]  /*36030*/  LDL.64 R2, [R0+0x80] ;  /* 0x0000800000027983 */ /* 0x000ea20000100a00 */
[----:B------:R3:W-:Y:S06]  /*36040*/  BAR.SYNC.DEFER_BLOCKING R42, 0x100 ;  /* 0x0004002a0000751d */ /* 0x0007ec0000010000 */
[----:B------:R-:W4:Y:S04]  /*36050*/  LDL.64 R14, [R0] ;  /* 0x00000000000e7983 */ /* 0x000f280000100a00 */
[----:B-1----:R-:W5:Y:S04]  /*36060*/  LDL.64 R6, [R0+0x98] ;  /* 0x0000980000067983 */ /* 0x002f680000100a00 */
[----:B0-----:R-:W3:Y:S04]  /*36070*/  LDL.64 R8, [R0+0x88] ;  /* 0x0000880000087983 */ /* 0x001ee80000100a00 */
[----:B--2---:R-:W2:Y:S04]  /*36080*/  LD.E R45, desc[UR4][R2.64] ;  /* 0x00000004022d7980 */ /* 0x004ea8000c101900 */
[----:B----4-:R-:W4:Y:S04]  /*36090*/  LD.E R15, desc[UR6][R14.64] ;  /* 0x000000060e0f7980 */ /* 0x010f28000c101900 */
[----:B-----5:R-:W4:Y:S04]  /*360a0*/  LD.E.64 R6, desc[UR4][R6.64] ;  /* 0x0000000406067980 */ /* 0x020f28000c101b00 */
[----:B--2---:R0:W-:Y:S04]  /*360b0*/  ST.E desc[UR8][R2.64], R45 ;  /* 0x0000002d02007985 */ /* 0x0041e8000c101908 */
[----:B------:R-:W2:Y:S04]  /*360c0*/  LD.E R47, desc[UR10][R2.64+0x4] ;  /* 0x0000040a022f7980 */ /* 0x000ea8000c101900 */
[----:B--2---:R1:W-:Y:S04]  /*360d0*/  ST.E desc[UR4][R2.64+0x4], R47 ;  /* 0x0000042f02007985 */ /* 0x0043e8000c101904 */
[----:B------:R-:W2:Y:S04]  /*360e0*/  LD.E R49, desc[UR6][R2.64+0x8] ;  /* 0x0000080602317980 */ /* 0x000ea8000c101900 */
[----:B--2---:R2:W-:Y:S04]  /*360f0*/  ST.E desc[UR4][R2.64+0x8], R49 ;  /* 0x0000083102007985 */ /* 0x0045e8000c101904 */
[----:B------:R-:W5:Y:S04]  /*36100*/  LD.E R51, desc[UR6][R2.64+0xc] ;  /* 0x00000c0602337980 */ /* 0x000f68000c101900 */
[----:B-----5:R5:W-:Y:S04]  /*36110*/  ST.E desc[UR4][R2.64+0xc], R51 ;  /* 0x00000c3302007985 */ /* 0x020be8000c101904 */
[----:B0-----:R-:W3:Y:S04]  /*36120*/  LD.E R45, desc[UR6][R2.64+0x10] ;  /* 0x00001006022d7980 */ /* 0x001ee8000c101900 */
[----:B---3--:R0:W-:Y:S04]  /*36130*/  ST.E desc[UR4][R2.64+0x10], R45 ;  /* 0x0000102d02007985 */ /* 0x0081e8000c101904 */
[----:B-1----:R-:W3:Y:S04]  /*36140*/  LD.E R47, desc[UR6][R2.64+0x14] ;  /* 0x00001406022f7980 */ /* 0x002ee8000c101900 */
[----:B---3--:R1:W-:Y:S04]  /*36150*/  ST.E desc[UR4][R2.64+0x14], R47 ;  /* 0x0000142f02007985 */ /* 0x0083e8000c101904 */
[----:B--2---:R-:W2:Y:S04]  /*36160*/  LD.E R49, desc[UR6][R2.64+0x18] ;  /* 0x0000180602317980 */ /* 0x004ea8000c101900 */
[----:B--2---:R2:W-:Y:S04]  /*36170*/  ST.E desc[UR4][R2.64+0x18], R49 ;  /* 0x0000183102007985 */ /* 0x0045e8000c101904 */
[----:B-----5:R-:W3:Y:S04]  /*36180*/  LD.E R51, desc[UR6][R2.64+0x1c] ;  /* 0x00001c0602337980 */ /* 0x020ee8000c101900 */
[----:B---3--:R3:W-:Y:S04]  /*36190*/  ST.E desc[UR4][R2.64+0x1c], R51 ;  /* 0x00001c3302007985 */ /* 0x0087e8000c101904 */
[----:B0-----:R-:W5:Y:S04]  /*361a0*/  LD.E R45, desc[UR6][R2.64+0x20] ;  /* 0x00002006022d7980 */ /* 0x001f68000c101900 */
[----:B-----5:R0:W-:Y:S04]  /*361b0*/  ST.E desc[UR4][R2.64+0x20], R45 ;  /* 0x0000202d02007985 */ /* 0x0201e8000c101904 */
[----:B-1----:R-:W5:Y:S04]  /*361c0*/  LD.E R47, desc[UR6][R2.64+0x24] ;  /* 0x00002406022f7980 */ /* 0x002f68000c101900 */
[----:B-----5:R1:W-:Y:S04]  /*361d0*/  ST.E desc[UR4][R2.64+0x24], R47 ;  /* 0x0000242f02007985 */ /* 0x0203e8000c101904 */
[----:B--2---:R-:W2:Y:S04]  /*361e0*/  LD.E R49, desc[UR6][R2.64+0x28] ;  /* 0x0000280602317980 */ /* 0x004ea8000c101900 */
[----:B--2---:R2:W-:Y:S04]  /*361f0*/  ST.E desc[UR4][R2.64+0x28], R49 ;  /* 0x0000283102007985 */ /* 0x0045e8000c101904 */
[----:B---3--:R-:W3:Y:S04]  /*36200*/  LD.E R51, desc[UR6][R2.64+0x2c] ;  /* 0x00002c0602337980 */ /* 0x008ee8000c101900 */
        /* <DEDUP_REMOVED lines=231> */
[----:B---3--:R-:W3:Y:S01]  /*37080*/  LD.E R51, desc[UR6][R2.64+0x1fc] ;  /* 0x0001fc0602337980 */ /* 0x008ee2000c101900 */
        /* <DEDUP_REMOVED lines=52> */
[----:B---3--:R3:W-:Y:S04]  /*373d0*/  ST.E desc[UR4][R2.64+0x1fc], R51 ;  /* 0x0001fc3302007985 */ /* 0x0087e8000c101904 */
        /* <DEDUP_REMOVED lines=24> */
[----:B-1----:R-:W5:Y:S04]  /*37560*/  LD.E R47, desc[UR26][R2.64+0x5c] ;  /* 0x00005c1a022f7980 */ /* 0x002f68000c101900 */
[----:B------:R-:W5:Y:S04]  /*37570*/  LD.E R48, desc[UR28][R2.64+0x60] ;  /* 0x0000601c02307980 */ /* 0x000f68000c101900 */
[----:B--2---:R-:W2:Y:S04]  /*37580*/  LD.E R49, desc[UR30][R2.64+0x64] ;  /* 0x0000641e02317980 */ /* 0x004ea8000c101900 */
[----:B------:R-:W2:Y:S04]  /*37590*/  LD.E R50, desc[UR32][R2.64+0x68] ;  /* 0x0000682002327980 */ /* 0x000ea8000c101900 */
[----:B---3--:R-:W2:Y:S04]  /*375a0*/  LD.E R51, desc[UR34][R2.64+0x6c] ;  /* 0x00006c2202337980 */ /* 0x008ea8000c101900 */
        /* <DEDUP_REMOVED lines=101> */
[----:B-----5:R-:W-:-:S02]  /*37c00*/  ISETP.NE.U32.AND P1, PT, R14, RZ, PT ;  /* 0x000000ff0e00720c */ /* 0x020fc40003f25070 */
        /* <DEDUP_REMOVED lines=31> */
[----:B--2---:R-:W-:-:S06]  /*37e00*/  WARPGROUP.ARRIVE ;  /* 0x00000000000079c5 */ /* 0x004fcc0000000000 */
        /* <DEDUP_REMOVED lines=24> */
[----:B------:R-:W-:Y:S01]  /*37f90*/  R2UR UR55, R5 ;  /* 0x00000000053772ca */ /* 0x000fe200000e0000 */
[----:B------:R-:W-:-:S02]  /*37fa0*/  WARPGROUP.DEPBAR.LE gsb0, 0x0 ;  /* 0x00008000000079c5 */ /* 0x000fc40000010000 */
[----:B------:R0:W-:Y:S01]  /*37fb0*/  ST.E desc[UR4][R2.64], R24 ;  /* 0x0000001802007985 */ /* 0x0001e2000c101904 */
[C---:B------:R-:W-:Y:S02]  /*37fc0*/  R2UR UR4, R4.reuse ;  /* 0x00000000040472ca */ /* 0x040fe400000e0000 */
[C---:B------:R-:W-:Y:S01]  /*37fd0*/  R2UR UR5, R5.reuse ;  /* 0x00000000050572ca */ /* 0x040fe200000e0000 */
[----:B------:R1:W-:Y:S01]  /*37fe0*/  ST.E desc[UR6][R2.64+0x4], R25 ;  /* 0x0000041902007985 */ /* 0x0003e2000c101906 */
[----:B------:R-:W-:Y:S02]  /*37ff0*/  R2UR UR6, R4 ;  /* 0x00000000040672ca */ /* 0x000fe400000e0000 */
[----:B------:R-:W-:-:S09]  /*38000*/  R2UR UR7, R5 ;  /* 0x00000000050772ca */ /* 0x000fd200000e0000 */
[----:B------:R2:W-:Y:S01]  /*38010*/  ST.E desc[UR4][R2.64+0x8], R26 ;  /* 0x0000081a02007985 */ /* 0x0005e2000c101904 */
[C---:B------:R-:W-:Y:S02]  /*38020*/  R2UR UR4, R4.reuse ;  /* 0x00000000040472ca */ /* 0x040fe400000e0000 */
        /* <DEDUP_REMOVED lines=349> */
[----:B------:R-:W-:-:S02]  /*39600*/  R2UR UR26, R4 ;  /* 0x00000000041a72ca */ /* 0x000fc400000e0000 */
[C---:B------:R-:W-:Y:S01]  /*39610*/  R2UR UR27, R5.reuse ;  /* 0x00000000051b72ca */ /* 0x040fe200000e0000 */
[----:B------:R5:W-:Y:S01]  /*39620*/  ST.E desc[UR28][R2.64+0x1fc], R151 ;  /* 0x0001fc9702007985 */ /* 0x000be2000c10191c */
[C---:B------:R-:W-:Y:S02]  /*39630*/  R2UR UR28, R4.reuse ;  /* 0x00000000041c72ca */ /* 0x040fe400000e0000 */
[C---:B------:R-:W-:Y:S02]  /*39640*/  R2UR UR29, R5.reuse ;  /* 0x00000000051d72ca */ /* 0x040fe400000e0000 */
[C---:B------:R-:W-:Y:S02]  /*39650*/  R2UR UR4, R4.reuse ;  /* 0x00000000040472ca */ /* 0x040fe400000e0000 */
[----:B------:R-:W-:Y:S02]  /*39660*/  R2UR UR5, R5 ;  /* 0x00000000050572ca */ /* 0x000fe400000e0000 */
        /* <DEDUP_REMOVED lines=3097> */
[----:B------:R5:W-:Y:S04]  /*45800*/  ST.E desc[UR24][R2.64+0x1dc], R143 ;  /* 0x0001dc8f02007985 */ /* 0x000be8000c101918 */
[----:B------:R5:W-:Y:S01]  /*45810*/  ST.E desc[UR26][R2.64+0x1e0], R144 ;  /* 0x0001e09002007985 */ /* 0x000be2000c10191a */
[C---:B------:R-:W-:Y:S02]  /*45820*/  R2UR UR26, R4.reuse ;  /* 0x00000000041a72ca */ /* 0x040fe400000e0000 */
[----:B------:R-:W-:Y:S01]  /*45830*/  R2UR UR27, R5 ;  /* 0x00000000051b72ca */ /* 0x000fe200000e0000 */
[----:B------:R5:W-:Y:S01]  /*45840*/  ST.E desc[UR28][R2.64+0x1e4], R145 ;  /* 0x0001e49102007985 */ /* 0x000be2000c10191c */
[----:B------:R-:W-:-:S02]  /*45850*/  R2UR UR28, R4 ;  /* 0x00000000041c72ca */ /* 0x000fc400000e0000 */
[----:B------:R-:W-:Y:S01]  /*45860*/  R2UR UR29, R5 ;  /* 0x00000000051d72ca */ /* 0x000fe200000e0000 */
[----:B------:R-:W-:Y:S04]  /*45870*/  ST.E desc[UR6][R2.64+0x1ec], R147 ;  /* 0x0001ec9302007985 */ /* 0x000fe8000c101906 */
[----:B------:R-:W-:Y:S04]  /*45880*/  ST.E desc[UR8][R2.64+0x1f0], R148 ;  /* 0x0001f09402007985 */ /* 0x000fe8000c101908 */
[----:B------:R-:W-:Y:S04]  /*45890*/  ST.E desc[UR10][R2.64+0x1f4], R149 ;  /* 0x0001f49502007985 */ /* 0x000fe8000c10190a */
[----:B------:R-:W-:Y:S04]  /*458a0*/  ST.E desc[UR12][R2.64+0x1f8], R150 ;  /* 0x0001f89602007985 */ /* 0x000fe8000c10190c */
[----:B------:R-:W-:Y:S01]  /*458b0*/  ST.E desc[UR14][R2.64+0x1fc], R151 ;  /* 0x0001fc9702007985 */ /* 0x000fe2000c10190e */
        /* <DEDUP_REMOVED lines=1537> */
.L_x_12617:
[----:B-1----:R-:W-:Y:S02]  /*4b8d0*/  IMAD.MOV.U32 R2, RZ, RZ, R225 ;  /* 0x000000ffff027224 */ /* 0x002fe400078e00e1 */
[----:B------:R-:W-:-:S04]  /*4b8e0*/  IMAD.MOV.U32 R3, RZ, RZ, 0x0 ;  /* 0x00000000ff037424 */ /* 0x000fc800078e00ff */
[----:B0-----:R-:W-:Y:S05]  /*4b8f0*/  RET.REL.NODEC R2 `(_ZN7cutlass13device_kernelIN5flash11enable_sm90INS1_16FlashAttnFwdSm90INS1_25CollectiveMainloopFwdSm90ILi2EN4cute5tupleIJNS5_1CILi1EEES8_S8_EEENS6_IJNS7_ILi128EEENS7_ILi96EEENS7_ILi64EEEEEELi256ENS_10bfloat16_tEfNS_4arch4Sm90ELb0ELb1ELb1ELb1ELb0ELb0ELb1ELb1ELb0ELb1ELb1ELb0EEENS1_21CollectiveEpilogueFwdINS6_IJSA_NS7_ILi256EEESB_EEES9_SE_SG_Li256ELb1ELb1ELb1ELb0EEENS1_36VarlenDynamicPersistentTileSchedulerILi128ELi96ELi256ELi128ELb1ELb1ELb1ELb1ELb0ELb1EEEEEEEEEvNT_6ParamsE) ;  /* 0xfffffb4402c07950 */ /* 0x001fea0003c3ffff */
.L_x_12595:
[----:B0-----:R0:W1:Y:S02]  /*4b900*/  SYNCS.PHASECHK.TRANS64.TRYWAIT P1, [R14+URZ], R15 ;  /* 0x0000000f0e0075a7 */ /* 0x001064000802017f */
[----:B-1----:R-:W-:Y:S05]  /*4b910*/  @!P1 NANOSLEEP.SYNCS 0x989680 ;  /* 0x009896800000995d */ /* 0x002fea0003900000 */
[----:B------:R-:W1:Y:S02]  /*4b920*/  @!P1 SYNCS.PHASECHK.TRANS64 P1, [R14+URZ], R15 ;  /* 0x0000000f0e0095a7 */ /* 0x000e64000802007f */
[----:B-1----:R-:W-:Y:S05]  /*4b930*/  @!P1 BRA `(.L_x_12595) ;  /* 0xfffffffc00f09947 */ /* 0x002fea000383ffff */
[----:B------:R-:W-:Y:S05]  /*4b940*/  BRA `(.L_x_12594) ;  /* 0xfffffe4800087947 */ /* 0x000fea000383ffff */
.L_x_12602:
[----:B0-----:R0:W1:Y:S02]  /*4b950*/  SYNCS.PHASECHK.TRANS64.TRYWAIT P1, [R18+URZ], R19 ;  /* 0x00000013120075a7 */ /* 0x001064000802017f */
[----:B-1----:R-:W-:Y:S05]  /*4b960*/  @!P1 NANOSLEEP.SYNCS 0x989680 ;  /* 0x009896800000995d */ /* 0x002fea0003900000 */
[----:B------:R-:W1:Y:S02]  /*4b970*/  @!P1 SYNCS.PHASECHK.TRANS64 P1, [R18+URZ], R19 ;  /* 0x00000013120095a7 */ /* 0x000e64000802007f */
[----:B-1----:R-:W-:Y:S05]  /*4b980*/  @!P1 BRA `(.L_x_12602) ;  /* 0xfffffffc00f09947 */ /* 0x002fea000383ffff */
[----:B------:R-:W-:Y:S05]  /*4b990*/  BRA `(.L_x_12601) ;  /* 0xfffffe4c00dc7947 */ /* 0x000fea000383ffff */
.L_x_12618:
        /* <DEDUP_REMOVED lines=14> */
.L_x_15199:


//--------------------- .text._ZN7cutlass13device_kernelIN5flash11enable_sm90INS1_16FlashAttnFwdSm90INS1_25CollectiveMainloopFwdSm90ILi2EN4cute5tupleIJNS5_1CILi1EEES8_S8_EEENS6_IJNS7_ILi128EEENS7_ILi96EEENS7_ILi64EEEEEELi256ENS_10bfloat16_tEfNS_4arch4Sm90ELb0ELb1ELb1ELb1ELb0ELb1ELb1ELb1ELb0ELb1ELb1ELb0EEENS1_21CollectiveEpilogueFwdINS6_IJSA_NS7_ILi256EEESB_EEES9_SE_SG_Li256ELb1ELb1ELb1ELb0EEENS1_36VarlenDynamicPersistentTileSchedulerILi128ELi96ELi256ELi128ELb1ELb1ELb1ELb1ELb0ELb1EEEEEEEEEvNT_6ParamsE --------------------------
	.section	.text._ZN7cutlass13device_kernelIN5flash11enable_sm90INS1_16FlashAttnFwdSm90INS1_25CollectiveMainloopFwdSm90ILi2EN4cute5tupleIJNS5_1CILi1EEES8_S8_EEENS6_IJNS7_ILi128EEENS7_ILi96EEENS7_ILi64EEEEEELi256ENS_10bfloat16_tEfNS_4arch4Sm90ELb0ELb1ELb1ELb1ELb0ELb1ELb1ELb1ELb0ELb1ELb1ELb0EEENS1_21CollectiveEpilogueFwdINS6_IJSA_NS7_ILi256EEESB_EEES9_SE_SG_Li256ELb1ELb1ELb1ELb0EEENS1_36VarlenDynamicPersistentTileSchedulerILi128ELi96ELi256ELi128ELb1ELb1ELb1ELb1ELb0ELb1EEEEEEEEEvNT_6ParamsE,"ax",@progbits
	.align	128
.text._ZN7cutlass13device_kernelIN5flash11enable_sm90INS1_16FlashAttnFwdSm90INS1_25CollectiveMainloopFwdSm90ILi2EN4cute5tupleIJNS5_1CILi1EEES8_S8_EEENS6_IJNS7_ILi128EEENS7_ILi96EEENS7_ILi64EEEEEELi256ENS_10bfloat16_tEfNS_4arch4Sm90ELb0ELb1ELb1ELb1ELb0ELb1ELb1ELb1ELb0ELb1ELb1ELb0EEENS1_21CollectiveEpilogueFwdINS6_IJSA_NS7_ILi256EEESB_EEES9_SE_SG_Li256ELb1ELb1ELb1ELb0EEENS1_36VarlenDynamicPersistentTileSchedulerILi128ELi96ELi256ELi128ELb1ELb1ELb1ELb1ELb0ELb1EEEEEEEEEvNT_6ParamsE:
        .type           _ZN7cutlass13device_kernelIN5flash11enable_sm90INS1_16FlashAttnFwdSm90INS1_25CollectiveMainloopFwdSm90ILi2EN4cute5tupleIJNS5_1CILi1EEES8_S8_EEENS6_IJNS7_ILi128EEENS7_ILi96EEENS7_ILi64EEEEEELi256ENS_10bfloat16_tEfNS_4arch4Sm90ELb0ELb1ELb1ELb1ELb0ELb1ELb1ELb1ELb0ELb1ELb1ELb0EEENS1_21CollectiveEpilogueFwdINS6_IJSA_NS7_ILi256EEESB_EEES9_SE_SG_Li256ELb1ELb1ELb1ELb0EEENS1_36VarlenDynamicPersistentTileSchedulerILi128ELi96ELi256ELi128ELb1ELb1ELb1ELb1ELb0ELb1EEEEEEEEEvNT_6ParamsE,@function
        .size           _ZN7cutlass13device_kernelIN5flash11enable_sm90INS1_16FlashAttnFwdSm90INS1_25CollectiveMainloopFwdSm90ILi2EN4cute5tupleIJNS5_1CILi1EEES8_S8_EEENS6_IJNS7_ILi128EEENS7_ILi96EEENS7_ILi64EEEEEELi256ENS_10bfloat16_tEfNS_4arch4Sm90ELb0ELb1ELb1ELb1ELb0ELb1ELb1ELb1ELb0ELb1ELb1ELb0EEENS1_21CollectiveEpilogueFwdINS6_IJSA_NS7_ILi256EEESB_EEES9_SE_SG_Li256ELb1ELb1ELb1ELb0EEENS1_36VarlenDynamicPersistentTileSchedulerILi128ELi96ELi256ELi128ELb1ELb1ELb1ELb1ELb0ELb1EEEEEEEEEvNT_6ParamsE,(.L_x_15201 - _ZN7cutlass13device_kernelIN5flash11enable_sm90INS1_16FlashAttnFwdSm90INS1_25CollectiveMainloopFwdSm90ILi2EN4cute5tupleIJNS5_1CILi1EEES8_S8_EEENS6_IJNS7_ILi128EEENS7_ILi96EEENS7_ILi64EEEEEELi256ENS_10bfloat16_tEfNS_4arch4Sm90ELb0ELb1ELb1ELb1ELb0ELb1ELb1ELb1ELb0ELb1ELb1ELb0EEENS1_21CollectiveEpilogueFwdINS6_IJSA_NS7_ILi256EEESB_EEES9_SE_SG_Li256ELb1ELb1ELb1ELb0EEENS1_36VarlenDynamicPersistentTileSchedulerILi128ELi96ELi256ELi128ELb1ELb1ELb1ELb1ELb0ELb1EEEEEEEEEvNT_6ParamsE)
        .other          _ZN7cutlass13device_kernelIN5flash11enable_sm90INS1_16FlashAttnFwdSm90INS1_25CollectiveMainloopFwdSm90ILi2EN4cute5tupleIJNS5_1CILi1EEES8_S8_EEENS6_IJNS7_ILi128EEENS7_ILi96EEENS7_ILi64EEEEEELi256ENS_10bfloat16_tEfNS_4arch4Sm90ELb0ELb1ELb1ELb1ELb0ELb1ELb1ELb1ELb0ELb1ELb1ELb0EEENS1_21CollectiveEpilogueFwdINS6_IJSA_NS7_ILi256EEESB_EEES9_SE_SG_Li256ELb1ELb1ELb1ELb0EEENS1_36VarlenDynamicPersistentTileSchedulerILi128ELi96ELi256ELi128ELb1ELb1ELb1ELb1ELb0ELb1EEEEEEEEEvNT_6ParamsE,@"STO_CUDA_ENTRY STV_DEFAULT"
_ZN7cutlass13device_kernelIN5flash11enable_sm90INS1_16FlashAttnFwdSm90INS1_25CollectiveMainloopFwdSm90ILi2EN4cute5tupleIJNS5_1CILi1EEES8_S8_EEENS6_IJNS7_ILi128EEENS7_ILi96EEENS7_ILi64EEEEEELi256ENS_10bfloat16_tEfNS_4arch4Sm90ELb0ELb1ELb1ELb1ELb0ELb1ELb1ELb1ELb0ELb1ELb1ELb0EEENS1_21CollectiveEpilogueFwdINS6_IJSA_NS7_ILi256EEESB_EEES9_SE_SG_Li256ELb1ELb1ELb1ELb0EEENS1_36VarlenDynamicPersistentTileSchedulerILi128ELi96ELi256ELi128ELb1ELb1ELb1ELb1ELb0ELb1EEEEEEEEEvNT_6ParamsE:
        /* <DEDUP_REMOVED lines=29> */
.L_x_12620:
[----:B------:R-:W-:Y:S05]  /*01d0*/  BSYNC B0 ;  /* 0x0000000000007941 */ /* 0x000fea0003800000 */
.L_x_12619:
        /* <DEDUP_REMOVED lines=43> */
.L_x_12621:
        /* <DEDUP_REMOVED lines=22> */
.L_x_12622:
        /* <DEDUP_REMOVED lines=18> */
.L_x_12623:
        /* <DEDUP_REMOVED lines=22> */
.L_x_12624:
        /* <DEDUP_REMOVED lines=22> */
.L_x_12625:
[----:B------:R-:W-:Y:S01]  /*09d0*/  PLOP3.LUT P0, PT, PT, PT, UP0, 0x80, 0x0 ;  /* 0x000000000000781c */ /* 0x000fe20003f0f008 */
[----:B------:R-:W-:Y:S01]  /*09e0*/  UMOV UR38, 0x1 ;  /* 0x0000000100267882 */ /* 0x000fe20000000000 */
[----:B------:R-:W-:Y:S01]  /*09f0*/  NOP ;  /* 0x0000000000007918 */ /* 0x000fe20000000000 */
[----:B------:R-:W-:Y:S01]  /*0a00*/  USEL UR38, UR38, 0x2, !UP0 ;  /* 0x0000000226267887 */ /* 0x000fe2000c000000 */
[----:B------:R-:W-:Y:S01]  /*0a10*/  BSSY B9, `(.L_x_12626) ;  /* 0x0003ae7000097945 */ /* 0x000fe20003800000 */
[----:B------:R-:W-:Y:S01]  /*0a20*/  ULDC.64 UR42, c[0x0][0x208] ;  /* 0x00008200002a7ab9 */ /* 0x000fe20000000a00 */
[----:B------:R-:W-:Y:S02]  /*0a30*/  IMAD.U32 R16, RZ, RZ, UR37 ;  /* 0x00000025ff107e24 */ /* 0x000fe4000f8e00ff */
[----:B------:R-:W-:Y:S01]  /*0a40*/  IMAD.U32 R17, RZ, RZ, UR36 ;  /* 0x00000024ff117e24 */ /* 0x000fe2000f8e00ff */
[----:B0123--:R-:W-:Y:S06]  /*0a50*/  BAR.SYNC.DEFER_BLOCKING 0x0 ;  /* 0x0000000000007b1d */ /* 0x00ffec0000010000 */
[----:B------:R-:W-:Y:S05]  /*0a60*/  @!P0 BRA `(.L_x_12627) ;  /* 0x0000031000c08947 */ /* 0x000fea0003800000 */
.L_x_12628:
[----:B------:R-:W-:-:S08]  /*0a70*/  NOP ;  /* 0x0000000000007918 */ /* 0x000fd00000000000 */
[----:B------:R-:W0:Y:S02]  /*0a80*/  USETMAXREG.TRY_ALLOC.CTAPOOL UP0, 0xf0 ;  /* 0x000000f0000079c8 */ /* 0x000e240008000600 */
[----:B0-----:R-:W-:-:S13]  /*0a90*/  PLOP3.LUT P0, PT, PT, PT, UP0, 0x80, 0x0 ;  /* 0x000000000000781c */ /* 0x001fda0003f0f008 */
[----:B------:R-:W-:Y:S05]  /*0aa0*/  @!P0 BRA `(.L_x_12628) ;  /* 0xfffffffc00f08947 */ /* 0x000fea000383ffff */
[----:B------:R-:W2:Y:S01]  /*0ab0*/  LDL.LU R0, [R1+0x48c] ;  /* 0x00048c0001007983 */ /* 0x000ea20000300800 */
[----:B------:R-:W0:Y:S01]  /*0ac0*/  S2R R2, SR_TID.X ;  /* 0x0000000000027919 */ /* 0x000e220000002100 */
[----:B------:R-:W1:Y:S01]  /*0ad0*/  S2UR UR5, SR_CgaCtaId ;  /* 0x00000000000579c3 */ /* 0x000e620000008800 */
[----:B------:R-:W-:Y:S01]  /*0ae0*/  UMOV UR4, 0x400 ;  /* 0x0000040000047882 */ /* 0x000fe20000000000 */
[----:B0-----:R-:W-:-:S04]  /*0af0*/  SHF.R.U32.HI R2, RZ, 0x7, R2 ;  /* 0x00000007ff027819 */ /* 0x001fc80000011602 */
[----:B------:R-:W-:Y:S01]  /*0b00*/  ISETP.NE.AND P0, PT, R2, 0x1, PT ;  /* 0x000000010200780c */ /* 0x000fe20003f05270 */
[----:B-1----:R-:W-:-:S06]  /*0b10*/  ULEA UR4, UR5, UR4, 0x18 ;  /* 0x0000000405047291 */ /* 0x002fcc000f8ec03f */
[----:B------:R-:W-:Y:S01]  /*0b20*/  IMAD.U32 R2, RZ, RZ, UR4 ;  /* 0x00000004ff027e24 */ /* 0x000fe2000f8e00ff */
[----:B------:R-:W-:Y:S06]  /*0b30*/  BAR.ARV 0x8, 0x180 ;  /* 0x0206000000007b1d */ /* 0x000fec0000002000 */
[----:B------:R-:W-:Y:S01]  /*0b40*/  ULDC UR4, c[0x0][0xd3c] ;  /* 0x00034f0000047ab9 */ /* 0x000fe20000000800 */
[----:B------:R-:W-:Y:S04]  /*0b50*/  STL.64 [R1+0x218], RZ ;  /* 0x000218ff01007387 */ /* 0x000fe80000100a00 */
[----:B------:R-:W-:Y:S04]  /*0b60*/  STL [R1+0x220], RZ ;  /* 0x000220ff01007387 */ /* 0x000fe80000100800 */
[----:B------:R-:W-:Y:S01]  /*0b70*/  STL [R1+0x224], RZ ;  /* 0x000224ff01007387 */ /* 0x000fe20000100800 */
[----:B------:R-:W-:-:S02]  /*0b80*/  UIADD3 UR39, UP0, UR37, 0x218, URZ ;  /* 0x0000021825277890 */ /* 0x000fc4000ff1e03f */
[----:B------:R-:W-:Y:S02]  /*0b90*/  UIADD3 UR46, UP1, UR37, 0x224, URZ ;  /* 0x00000224252e7890 */ /* 0x000fe4000ff3e03f */
[----:B------:R-:W-:Y:S02]  /*0ba0*/  UIADD3.X UR47, URZ, UR36, URZ, UP0, !UPT ;  /* 0x000000243f2f7290 */ /* 0x000fe400087fe43f */
[----:B------:R-:W-:Y:S01]  /*0bb0*/  UIADD3.X UR48, URZ, UR36, URZ, UP1, !UPT ;  /* 0x000000243f307290 */ /* 0x000fe20008ffe43f */
[----:B------:R-:W-:Y:S08]  /*0bc0*/  @!P0 BAR.ARV 0x9, 0x100 ;  /* 0x0244000000008b1d */ /* 0x000ff00000002000 */
[----:B------:R-:W-:Y:S06]  /*0bd0*/  BAR.SYNC.DEFER_BLOCKING 0x5, 0x180 ;  /* 0x0146000000007b1d */ /* 0x000fec0000010000 */
[----:B------:R-:W0:Y:S02]  /*0be0*/  LDS.128 R88, [R2+0x324d0] ;  /* 0x0324d00002587984 */ /* 0x000e240000000c00 */
[----:B------:R-:W-:Y:S06]  /*0bf0*/  BAR.ARV 0x4, 0x180 ;  /* 0x0106000000007b1d */ /* 0x000fec0000002000 */
[----:B--2---:R-:W-:-:S04]  /*0c00*/  LOP3.LUT R0, R0, 0xffefffff, RZ, 0xc0, !PT ;  /* 0xffefffff00007812 */ /* 0x004fc800078ec0ff */
[----:B------:R-:W-:-:S05]  /*0c10*/  @P0 LOP3.LUT R0, R0, 0x100000, RZ, 0xfc, !PT ;  /* 0x0010000000000812 */ /* 0x000fca00078efcff */
[----:B------:R4:W-:Y:S01]  /*0c20*/  STL [R1+0x48c], R0 ;  /* 0x00048c0001007387 */ /* 0x0009e20000100800 */
[----:B0-----:R-:W-:-:S13]  /*0c30*/  ISETP.GE.AND P0, PT, R91, UR4, PT ;  /* 0x000000045b007c0c */ /* 0x001fda000bf06270 */
[----:B----4-:R-:W-:Y:S05]  /*0c40*/  @P0 BRA `(.L_x_12629) ;  /* 0x000003ac000c0947 */ /* 0x010fea0003800000 */
[----:B------:R-:W0:Y:S01]  /*0c50*/  S2R R0, SR_TID.X ;  /* 0x0000000000007919 */ /* 0x000e220000002100 */
[----:B------:R-:W-:Y:S02]  /*0c60*/  IMAD.MOV.U32 R23, RZ, RZ, RZ ;  /* 0x000000ffff177224 */ /* 0x000fe400078e00ff */
[----:B------:R-:W-:Y:S02]  /*0c70*/  IMAD.MOV.U32 R158, RZ, RZ, RZ ;  /* 0x000000ffff9e7224 */ /* 0x000fe400078e00ff */
[----:B0-----:R-:W-:-:S05]  /*0c80*/  VIADD R12, R0, 0xffffff80 ;  /* 0xffffff80000c7836 */ /* 0x001fca0000000000 */
[----:B------:R-:W-:Y:S01]  /*0c90*/  SHF.R.S32.HI R0, RZ, 0x1f, R12 ;  /* 0x0000001fff007819 */ /* 0x000fe2000001140c */
[----:B------:R-:W-:Y:S03]  /*0ca0*/  STL [R1+0x480], R12 ;  /* 0x0004800c01007387 */ /* 0x000fe60000100800 */
[CC--:B------:R-:W-:Y:S02]  /*0cb0*/  LEA.HI R3, R0.reuse, R12.reuse, RZ, 0x7 ;  /* 0x0000000c00037211 */ /* 0x0c0fe400078f38ff */
[----:B------:R-:W-:Y:S02]  /*0cc0*/  LEA.HI R8, R0, R12, RZ, 0x4 ;  /* 0x0000000c00087211 */ /* 0x000fe400078f20ff */
[----:B------:R-:W-:Y:S02]  /*0cd0*/  LOP3.LUT R4, R3, 0xffffff80, RZ, 0xc0, !PT ;  /* 0xffffff8003047812 */ /* 0x000fe400078ec0ff */
[----:B------:R-:W-:-:S02]  /*0ce0*/  SHF.R.S32.HI R13, RZ, 0x7, R3 ;  /* 0x00000007ff0d7819 */ /* 0x000fc40000011403 */
[----:B------:R-:W-:Y:S01]  /*0cf0*/  SHF.R.S32.HI R11, RZ, 0x4, R8 ;  /* 0x00000004ff0b7819 */ /* 0x000fe20000011408 */
[----:B------:R-:W-:Y:S01]  /*0d00*/  IMAD.IADD R10, R12, 0x1, -R4 ;  /* 0x000000010c0a7824 */ /* 0x000fe200078e0a04 */
[----:B------:R-:W-:Y:S01]  /*0d10*/  LEA.HI R3, R3, R13, RZ, 0x1 ;  /* 0x0000000d03037211 */ /* 0x000fe200078f08ff */
[----:B------:R-:W-:Y:S01]  /*0d20*/  STL [R1+0x518], R13 ;  /* 0x0005180d01007387 */ /* 0x000fe20000100800 */
[----:B------:R-:W-:Y:S02]  /*0d30*/  LEA.HI R180, R0, R12, RZ, 0x5 ;  /* 0x0000000c00b47211 */ /* 0x000fe400078f28ff */
[----:B------:R-:W-:Y:S01]  /*0d40*/  SHF.R.S32.HI R4, RZ, 0x1f, R10 ;  /* 0x0000001fff047819 */ /* 0x000fe2000001140a */
[----:B------:R-:W-:Y:S01]  /*0d50*/  STL [R1+0x514], R10 ;  /* 0x0005140a01007387 */ /* 0x000fe20000100800 */
[----:B------:R-:W-:Y:S02]  /*0d60*/  LOP3.LUT R3, R3, 0x3fffffe, RZ, 0xc0, !PT ;  /* 0x03fffffe03037812 */ /* 0x000fe400078ec0ff */
[----:B------:R-:W-:-:S02]  /*0d70*/  LEA.HI R5, R4, R10, RZ, 0x2 ;  /* 0x0000000a04057211 */ /* 0x000fc400078f10ff */
[----:B------:R-:W-:Y:S01]  /*0d80*/  LEA.HI R4, R4, R10, RZ, 0x5 ;  /* 0x0000000a04047211 */ /* 0x000fe200078f28ff */
[----:B------:R-:W-:Y:S01]  /*0d90*/  IMAD.IADD R3, R13, 0x1, -R3 ;  /* 0x000000010d037824 */ /* 0x000fe200078e0a03 */
[--C-:B------:R-:W-:Y:S02]  /*0da0*/  SHF.R.S32.HI R6, RZ, 0x2, R5.reuse ;  /* 0x00000002ff067819 */ /* 0x100fe40000011405 */
[----:B------:R-:W-:Y:S02]  /*0db0*/  SHF.R.S32.HI R7, RZ, 0x1f, R5 ;  /* 0x0000001fff077819 */ /* 0x000fe40000011405 */
[----:B------:R-:W-:Y:S02]  /*0dc0*/  SHF.R.S32.HI R4, RZ, 0x5, R4 ;  /* 0x00000005ff047819 */ /* 0x000fe40000011404 */
[----:B------:R-:W-:Y:S02]  /*0dd0*/  LEA.HI R7, R7, R6, RZ, 0x3 ;  /* 0x0000000607077211 */ /* 0x000fe400078f18ff */
[----:B------:R-:W-:-:S02]  /*0de0*/  SHF.R.S32.HI R180, RZ, 0x5, R180 ;  /* 0x00000005ffb47819 */ /* 0x000fc400000114b4 */
[----:B------:R-:W-:Y:S02]  /*0df0*/  LOP3.LUT R7, R7, 0xfffffff8, RZ, 0xc0, !PT ;  /* 0xfffffff807077812 */ /* 0x000fe400078ec0ff */
[----:B------:R-:W-:-:S03]  /*0e00*/  LOP3.LUT R5, R5, 0x7ffffffc, RZ, 0xc0, !PT ;  /* 0x7ffffffc05057812 */ /* 0x000fc600078ec0ff */
[----:B------:R-:W-:Y:S01]  /*0e10*/  IMAD.IADD R7, R6, 0x1, -R7 ;  /* 0x0000000106077824 */ /* 0x000fe200078e0a07 */
[----:B------:R-:W-:Y:S01]  /*0e20*/  LOP3.LUT R6, R8, 0x3fffff0, RZ, 0xc0, !PT ;  /* 0x03fffff008067812 */ /* 0x000fe200078ec0ff */
[----:B------:R-:W-:Y:S01]  /*0e30*/  IMAD.IADD R5, R10, 0x1, -R5 ;  /* 0x000000010a057824 */ /* 0x000fe200078e0a05 */
[----:B------:R-:W-:Y:S01]  /*0e40*/  LEA.HI R8, R8, R11, RZ, 0x1 ;  /* 0x0000000b08087211 */ /* 0x000fe200078f08ff */
[----:B------:R-:W-:Y:S02]  /*0e50*/  IMAD R4, R4, 0x10, R7 ;  /* 0x0000001004047824 */ /* 0x000fe400078e0207 */
[----:B------:R-:W-:Y:S01]  /*0e60*/  IMAD.IADD R9, R12, 0x1, -R6 ;  /* 0x000000010c097824 */ /* 0x000fe200078e0a06 */
[----:B------:R-:W-:Y:S01]  /*0e70*/  LOP3.LUT R8, R8, 0x1ffffffe, RZ, 0xc0, !PT ;  /* 0x1ffffffe08087812 */ /* 0x000fe200078ec0ff */
[----:B------:R-:W-:Y:S01]  /*0e80*/  IMAD R196, R3, 0x40, R4 ;  /* 0x0000004003c47824 */ /* 0x000fe200078e0204 */
[-C--:B------:R-:W-:Y:S01]  /*0e90*/  LEA.HI R3, R0, R12.reuse, RZ, 0x2 ;  /* 0x0000000c00037211 */ /* 0x080fe200078f10ff */
[----:B------:R-:W-:Y:S01]  /*0ea0*/  IMAD R9, R180, 0x10, R9 ;  /* 0x00000010b4097824 */ /* 0x000fe200078e0209 */
[----:B------:R-:W-:Y:S01]  /*0eb0*/  LEA.HI R4, R0, R12, RZ, 0x3 ;  /* 0x0000000c00047211 */ /* 0x000fe200078f18ff */
[----:B------:R-:W-:Y:S01]  /*0ec0*/  IMAD.IADD R8, R11, 0x1, -R8 ;  /* 0x000000010b087824 */ /* 0x000fe200078e0a08 */
[--C-:B------:R-:W-:Y:S01]  /*0ed0*/  SHF.R.S32.HI R22, RZ, 0x2, R3.reuse ;  /* 0x00000002ff167819 */ /* 0x100fe20000011403 */
[----:B------:R-:W-:Y:S01]  /*0ee0*/  IMAD.SHL.U32 R197, R5, 0x2, RZ ;  /* 0x0000000205c57824 */ /* 0x000fe200078e00ff */
[----:B------:R-:W-:Y:S01]  /*0ef0*/  LOP3.LUT R0, R3, 0xfffffffc, RZ, 0xc0, !PT ;  /* 0xfffffffc03007812 */ /* 0x000fe200078ec0ff */
[----:B------:R-:W-:Y:S01]  /*0f00*/  IMAD R8, R9, 0x8, R8 ;  /* 0x0000000809087824 */ /* 0x000fe200078e0208 */
[----:B------:R-:W-:Y:S01]  /*0f10*/  SHF.R.S32.HI R3, RZ, 0x1f, R3 ;  /* 0x0000001fff037819 */ /* 0x000fe20000011403 */
[----:B------:R-:W-:Y:S01]  /*0f20*/  VIADD R156, R22, 0x40 ;  /* 0x00000040169c7836 */ /* 0x000fe20000000000 */
[----:B------:R-:W-:Y:S01]  /*0f30*/  LOP3.LUT R6, R4, 0xfffffff8, RZ, 0xc0, !PT ;  /* 0xfffffff804067812 */ /* 0x000fe200078ec0ff */
[----:B------:R-:W-:Y:S01]  /*0f40*/  IMAD.IADD R9, R12, 0x1, -R0 ;  /* 0x000000010c097824 */ /* 0x000fe200078e0a00 */
[----:B------:R-:W-:Y:S01]  /*0f50*/  LEA.HI R3, R3, R22, RZ, 0x3 ;  /* 0x0000001603037211 */ /* 0x000fe200078f18ff */
[----:B------:R-:W-:Y:S01]  /*0f60*/  IMAD.SHL.U32 R190, R156, 0x40, RZ ;  /* 0x000000409cbe7824 */ /* 0x000fe200078e00ff */
[----:B------:R-:W-:Y:S01]  /*0f70*/  SHF.R.S32.HI R4, RZ, 0x3, R4 ;  /* 0x00000003ff047819 */ /* 0x000fe20000011404 */
[C---:B------:R-:W-:Y:S01]  /*0f80*/  IMAD.SHL.U32 R154, R9.reuse, 0x4, RZ ;  /* 0x00000004099a7824 */ /* 0x040fe200078e00ff */
[----:B------:R-:W-:Y:S01]  /*0f90*/  SHF.R.S32.HI R7, RZ, 0x1f, R156 ;  /* 0x0000001fff077819 */ /* 0x000fe2000001149c */
[----:B------:R-:W-:Y:S01]  /*0fa0*/  IMAD.SHL.U32 R152, R9, 0x8, RZ ;  /* 0x0000000809987824 */ /* 0x000fe200078e00ff */
[----:B------:R-:W-:Y:S01]  /*0fb0*/  LOP3.LUT R3, R3, 0xfffffff8, RZ, 0xc0, !PT ;  /* 0xfffffff803037812 */ /* 0x000fe200078ec0ff */
[----:B------:R0:W-:Y:S01]  /*0fc0*/  STL [R1+0x47c], R4 ;  /* 0x00047c0401007387 */ /* 0x0001e20000100800 */
[----:B------:R-:W-:Y:S01]  /*0fd0*/  LEA.HI R0, R9, R9, RZ, 0x1 ;  /* 0x0000000909007211 */ /* 0x000fe200078f08ff */
[----:B------:R-:W-:Y:S01]  /*0fe0*/  VIADD R159, R154, 0x10 ;  /* 0x000000109a9f7836 */ /* 0x000fe20000000000 */
[----:B------:R-:W-:Y:S01]  /*0ff0*/  LEA.HI R7, R7, R156, RZ, 0x3 ;  /* 0x0000009c07077211 */ /* 0x000fe200078f18ff */
[----:B------:R-:W-:Y:S01]  /*1000*/  IMAD.IADD R3, R22, 0x1, -R3 ;  /* 0x0000000116037824 */ /* 0x000fe200078e0a03 */
[----:B------:R-:W-:Y:S01]  /*1010*/  LOP3.LUT R0, R0, 0x1ffffffe, RZ, 0xc0, !PT ;  /* 0x1ffffffe00007812 */ /* 0x000fe200078ec0ff */
[----:B------:R-:W-:Y:S01]  /*1020*/  VIADD R5, R197, 0x18 ;  /* 0x00000018c5057836 */ /* 0x000fe20000000000 */
[----:B------:R-:W-:Y:S01]  /*1030*/  LOP3.LUT R190, R190, 0x1c0, RZ, 0xc0, !PT ;  /* 0x000001c0bebe7812 */ /* 0x000fe200078ec0ff */
[----:B------:R-:W-:Y:S01]  /*1040*/  IMAD.SHL.U32 R7, R7, 0x40, RZ ;  /* 0x0000004007077824 */ /* 0x000fe200078e00ff */
[----:B------:R1:W-:Y:S01]  /*1050*/  STL [R1+0x478], R3 ;  /* 0x0004780301007387 */ /* 0x0003e20000100800 */
[----:B0-----:R-:W-:Y:S01]  /*1060*/  IMAD.IADD R4, R12, 0x1, -R6 ;  /* 0x000000010c047824 */ /* 0x001fe200078e0a06 */
[----:B------:R-:W-:Y:S01]  /*1070*/  SHF.R.U32.HI R191, RZ, 0x3, R190 ;  /* 0x00000003ffbf7819 */ /* 0x000fe200000116be */
[----:B------:R-:W-:Y:S01]  /*1080*/  VIADD R6, R197, 0x10 ;  /* 0x00000010c5067836 */ /* 0x000fe20000000000 */
[----:B------:R-:W-:Y:S01]  /*1090*/  LOP3.LUT R192, R7, 0xfffffe00, RZ, 0xc0, !PT ;  /* 0xfffffe0007c07812 */ /* 0x000fe200078ec0ff */
[----:B------:R-:W-:Y:S01]  /*10a0*/  IMAD.SHL.U32 R181, R4, 0x8, RZ ;  /* 0x0000000804b57824 */ /* 0x000fe200078e00ff */
[----:B------:R0:W-:Y:S01]  /*10b0*/  STL [R1+0x490], R4 ;  /* 0x0004900401007387 */ /* 0x0001e20000100800 */
[C---:B------:R-:W-:Y:S01]  /*10c0*/  VIADD R235, R197.reuse, 0x30 ;  /* 0x00000030c5eb7836 */ /* 0x040fe20000000000 */
[----:B------:R-:W-:Y:S01]  /*10d0*/  SHF.R.S32.HI R157, RZ, 0x1f, R22 ;  /* 0x0000001fff9d7819 */ /* 0x000fe20000011416 */
[----:B------:R-:W-:Y:S01]  /*10e0*/  VIADD R237, R197, 0x20 ;  /* 0x00000020c5ed7836 */ /* 0x000fe20000000000 */
[----:B------:R2:W-:Y:S01]  /*10f0*/  STL [R1+0x464], R5 ;  /* 0x0004640501007387 */ /* 0x0005e20000100800 */
[----:B-1----:R-:W-:Y:S01]  /*1100*/  IMAD.IADD R3, R9, 0x1, -R0 ;  /* 0x0000000109037824 */ /* 0x002fe200078e0a00 */
[--C-:B------:R-:W-:Y:S01]  /*1110*/  LOP3.LUT R0, R190, 0x38, R152.reuse, 0xf8, !PT ;  /* 0x00000038be007812 */ /* 0x100fe200078ef898 */
[C---:B------:R-:W-:Y:S01]  /*1120*/  VIADD R236, R197.reuse, 0x28 ;  /* 0x00000028c5ec7836 */ /* 0x040fe20000000000 */
[----:B------:R1:W-:Y:S01]  /*1130*/  STL [R1+0x468], R6 ;  /* 0x0004680601007387 */ /* 0x0003e20000100800 */
[C---:B------:R-:W-:Y:S01]  /*1140*/  VIADD R226, R197.reuse, 0x48 ;  /* 0x00000048c5e27836 */ /* 0x040fe20000000000 */
[----:B0-----:R-:W-:Y:S01]  /*1150*/  SHF.R.S32.HI R4, RZ, 0x1f, R159 ;  /* 0x0000001fff047819 */ /* 0x001fe2000001149f */
[C---:B------:R-:W-:Y:S01]  /*1160*/  VIADD R234, R197.reuse, 0x38 ;  /* 0x00000038c5ea7836 */ /* 0x040fe20000000000 */
[----:B------:R-:W-:Y:S01]  /*1170*/  LOP3.LUT R7, R192, R0, R191, 0xf6, !PT ;  /* 0x00000000c0077212 */ /* 0x000fe200078ef6bf */
[C---:B------:R-:W-:Y:S01]  /*1180*/  VIADD R233, R197.reuse, 0x40 ;  /* 0x00000040c5e97836 */ /* 0x040fe20000000000 */
[----:B--2---:R-:W-:Y:S01]  /*1190*/  SHF.R.S32.HI R5, RZ, 0x1f, R5 ;  /* 0x0000001fff057819 */ /* 0x004fe20000011405 */
[----:B------:R0:W-:Y:S01]  /*11a0*/  STL [R1+0x488], R4 ;  /* 0x0004880401007387 */ /* 0x0001e20000100800 */
[----:B------:R-:W-:Y:S01]  /*11b0*/  VIADD R223, R197, 0x60 ;  /* 0x00000060c5df7836 */ /* 0x000fe20000000000 */
[----:B------:R-:W-:Y:S01]  /*11c0*/  SHF.R.S32.HI R153, RZ, 0x1f, R152 ;  /* 0x0000001fff997819 */ /* 0x000fe20000011498 */
[----:B------:R-:W-:Y:S01]  /*11d0*/  IMAD R0, R7, 0x2, R2 ;  /* 0x0000000207007824 */ /* 0x000fe200078e0202 */
[----:B-1----:R-:W-:Y:S01]  /*11e0*/  SHF.R.S32.HI R6, RZ, 0x1f, R6 ;  /* 0x0000001fff067819 */ /* 0x002fe20000011406 */
[----:B------:R1:W-:Y:S01]  /*11f0*/  STL [R1+0x504], R5 ;  /* 0x0005040501007387 */ /* 0x0003e20000100800 */
[C---:B------:R-:W-:Y:S01]  /*1200*/  VIADD R225, R197.reuse, 0x50 ;  /* 0x00000050c5e17836 */ /* 0x040fe20000000000 */
[----:B------:R-:W-:Y:S01]  /*1210*/  SHF.R.S32.HI R202, RZ, 0x1f, R181 ;  /* 0x0000001fffca7819 */ /* 0x000fe200000114b5 */
[----:B------:R-:W-:Y:S01]  /*1220*/  VIADD R224, R197, 0x58 ;  /* 0x00000058c5e07836 */ /* 0x000fe20000000000 */
[----:B------:R2:W-:Y:S01]  /*1230*/  STL [R1+0x508], R6 ;  /* 0x0005080601007387 */ /* 0x0005e20000100800 */
[----:B0-----:R-:W-:-:S02]  /*1240*/  IMAD.SHL.U32 R4, R8, 0x8, RZ ;  /* 0x0000000808047824 */ /* 0x001fc400078e00ff */
[C---:B------:R-:W-:Y:S01]  /*1250*/  VIADD R8, R197.reuse, 0x8 ;  /* 0x00000008c5087836 */ /* 0x040fe20000000000 */
[----:B------:R-:W-:Y:S01]  /*1260*/  STL [R1+0x510], R0 ;  /* 0x0005100001007387 */ /* 0x000fe20000100800 */
[C---:B------:R-:W-:Y:S01]  /*1270*/  VIADD R220, R197.reuse, 0x78 ;  /* 0x00000078c5dc7836 */ /* 0x040fe20000000000 */
[----:B-1----:R-:W-:Y:S01]  /*1280*/  SHF.R.S32.HI R5, RZ, 0x1f, R235 ;  /* 0x0000001fff057819 */ /* 0x002fe200000114eb */
[C---:B------:R-:W-:Y:S01]  /*1290*/  VIADD R222, R197.reuse, 0x68 ;  /* 0x00000068c5de7836 */ /* 0x040fe20000000000 */
[----:B------:R-:W-:Y:S01]  /*12a0*/  SHF.R.S32.HI R7, RZ, 0x1f, R8 ;  /* 0x0000001fff077819 */ /* 0x000fe20000011408 */
[C---:B------:R-:W-:Y:S01]  /*12b0*/  VIADD R221, R197.reuse, 0x70 ;  /* 0x00000070c5dd7836 */ /* 0x040fe20000000000 */
[----:B--2---:R-:W-:Y:S01]  /*12c0*/  SHF.R.S32.HI R6, RZ, 0x1f, R236 ;  /* 0x0000001fff067819 */ /* 0x004fe200000114ec */
[----:B------:R0:W-:Y:S01]  /*12d0*/  STL [R1+0x4f8], R5 ;  /* 0x0004f80501007387 */ /* 0x0001e20000100800 */
[C---:B------:R-:W-:Y:S02]  /*12e0*/  VIADD R217, R197.reuse, 0x90 ;  /* 0x00000090c5d97836 */ /* 0x040fe40000000000 */
        /* <DEDUP_REMOVED lines=8> */
[----:B------:R0:W-:Y:S01]  /*1370*/  STL [R1+0x520], R4 ;  /* 0x0005200401007387 */ /* 0x0001e20000100800 */
        /* <DEDUP_REMOVED lines=11> */
[C---:B0-----:R-:W-:Y:S01]  /*1430*/  VIADD R4, R197.reuse, 0xf0 ;  /* 0x000000f0c5047836 */ /* 0x041fe20000000000 */
[----:B-1----:R-:W-:Y:S01]  /*1440*/  SHF.R.S32.HI R5, RZ, 0x1f, R223 ;  /* 0x0000001fff057819 */ /* 0x002fe200000114df */
[C---:B------:R-:W-:Y:S01]  /*1450*/  VIADD R0, R197.reuse, 0xf8 ;  /* 0x000000f8c5007836 */ /* 0x040fe20000000000 */
[----:B------:R-:W-:Y:S01]  /*1460*/  STL [R1+0x484], R9 ;  /* 0x0004840901007387 */ /* 0x000fe20000100800 */
[C---:B------:R-:W-:Y:S01]  /*1470*/  VIADD R207, R197.reuse, 0xe0 ;  /* 0x000000e0c5cf7836 */ /* 0x040fe20000000000 */
[----:B--2---:R-:W-:Y:S01]  /*1480*/  SHF.R.S32.HI R7, RZ, 0x1f, R234 ;  /* 0x0000001fff077819 */ /* 0x004fe200000114ea */
[----:B------:R-:W-:Y:S01]  /*1490*/  VIADD R206, R197, 0xe8 ;  /* 0x000000e8c5ce7836 */ /* 0x000fe20000000000 */
[----:B------:R0:W-:Y:S01]  /*14a0*/  STL [R1+0x4e0], R5 ;  /* 0x0004e00501007387 */ /* 0x0001e20000100800 */
[C---:B------:R-:W-:Y:S01]  /*14b0*/  VIADD R183, R181.reuse, 0x40 ;  /* 0x00000040b5b77836 */ /* 0x040fe20000000000 */
[----:B---3--:R-:W-:Y:S01]  /*14c0*/  SHF.R.S32.HI R6, RZ, 0x1f, R224 ;  /* 0x0000001fff067819 */ /* 0x008fe200000114e0 */
[C---:B------:R-:W-:Y:S01]  /*14d0*/  VIADD R182, R181.reuse, 0x80 ;  /* 0x00000080b5b67836 */ /* 0x040fe20000000000 */
[----:B------:R1:W-:Y:S01]  /*14e0*/  STL [R1+0x4f4], R7 ;  /* 0x0004f40701007387 */ /* 0x0003e20000100800 */
[----:B------:R-:W-:Y:S01]  /*14f0*/  VIADD R188, R181, 0xc0 ;  /* 0x000000c0b5bc7836 */ /* 0x000fe20000000000 */
[----:B------:R-:W-:-:S02]  /*1500*/  SHF.R.S32.HI R201, RZ, 0x1f, R183 ;  /* 0x0000001fffc97819 */ /* 0x000fc400000114b7 */
[----:B------:R2:W-:Y:S01]  /*1510*/  STL [R1+0x4e4], R6 ;  /* 0x0004e40601007387 */ /* 0x0005e20000100800 */
[----:B------:R-:W-:Y:S02]  /*1520*/  SHF.R.S32.HI R200, RZ, 0x1f, R182 ;  /* 0x0000001fffc87819 */ /* 0x000fe400000114b6 */
[----:B0-----:R-:W-:Y:S01]  /*1530*/  SHF.R.S32.HI R5, RZ, 0x1f, R220 ;  /* 0x0000001fff057819 */ /* 0x001fe200000114dc */
[----:B------:R-:W-:Y:S01]  /*1540*/  STL [R1+0x474], R4 ;  /* 0x0004740401007387 */ /* 0x000fe20000100800 */
[----:B------:R-:W-:Y:S02]  /*1550*/  SHF.R.S32.HI R199, RZ, 0x1f, R188 ;  /* 0x0000001fffc77819 */ /* 0x000fe400000114bc */
[----:B-1----:R-:W-:Y:S01]  /*1560*/  SHF.R.S32.HI R7, RZ, 0x1f, R225 ;  /* 0x0000001fff077819 */ /* 0x002fe200000114e1 */
[----:B------:R0:W-:Y:S01]  /*1570*/  STL [R1+0x4d4], R5 ;  /* 0x0004d40501007387 */ /* 0x0001e20000100800 */
[----:B--2---:R-:W-:-:S03]  /*1580*/  SHF.R.S32.HI R6, RZ, 0x1f, R221 ;  /* 0x0000001fff067819 */ /* 0x004fc600000114dd */
[----:B------:R1:W-:Y:S04]  /*1590*/  STL [R1+0x4e8], R7 ;  /* 0x0004e80701007387 */ /* 0x0003e80000100800 */
[----:B------:R2:W-:Y:S01]  /*15a0*/  STL [R1+0x4d8], R6 ;  /* 0x0004d80601007387 */ /* 0x0005e20000100800 */
[----:B0-----:R-:W-:-:S03]  /*15b0*/  SHF.R.S32.HI R5, RZ, 0x1f, R217 ;  /* 0x0000001fff057819 */ /* 0x001fc600000114d9 */
[----:B------:R-:W-:Y:S01]  /*15c0*/  STL [R1+0x470], R0 ;  /* 0x0004700001007387 */ /* 0x000fe20000100800 */
[----:B-1----:R-:W-:-:S03]  /*15d0*/  SHF.R.S32.HI R7, RZ, 0x1f, R222 ;  /* 0x0000001fff077819 */ /* 0x002fc600000114de */
        /* <DEDUP_REMOVED lines=24> */
[----:B------:R-:W-:Y:S01]  /*1760*/  SHF.R.S32.HI R4, RZ, 0x1f, R0 ;  /* 0x0000001fff047819 */ /* 0x000fe20000011400 */
[----:B------:R-:W-:Y:S01]  /*1770*/  IMAD R0, R3, 0x8, R196 ;  /* 0x0000000803007824 */ /* 0x000fe200078e02c4 */
[----:B-1----:R-:W-:Y:S01]  /*1780*/  SHF.R.S32.HI R7, RZ, 0x1f, R210 ;  /* 0x0000001fff077819 */ /* 0x002fe200000114d2 */
[----:B------:R-:W-:Y:S01]  /*1790*/  STL [R1+0x498], R5 ;  /* 0x0004980501007387 */ /* 0x000fe20000100800 */
[----:B--2---:R-:W-:-:S03]  /*17a0*/  SHF.R.S32.HI R6, RZ, 0x1f, R206 ;  /* 0x0000001fff067819 */ /* 0x004fc600000114ce */
[----:B------:R0:W-:Y:S04]  /*17b0*/  STL [R1+0x4ac], R7 ;  /* 0x0004ac0701007387 */ /* 0x0001e80000100800 */
[----:B------:R1:W-:Y:S04]  /*17c0*/  STL [R1+0x49c], R6 ;  /* 0x00049c0601007387 */ /* 0x0003e80000100800 */
[----:B------:R1:W-:Y:S01]  /*17d0*/  STL [R1+0x51c], R0 ;  /* 0x00051c0001007387 */ /* 0x0003e20000100800 */
[----:B0-----:R-:W-:-:S03]  /*17e0*/  SHF.R.S32.HI R7, RZ, 0x1f, R207 ;  /* 0x0000001fff077819 */ /* 0x001fc600000114cf */
[----:B------:R1:W-:Y:S04]  /*17f0*/  STL [R1+0x494], R4 ;  /* 0x0004940401007387 */ /* 0x0003e80000100800 */
[----:B------:R1:W-:Y:S02]  /*1800*/  STL [R1+0x4a0], R7 ;  /* 0x0004a00701007387 */ /* 0x0003e40000100800 */
.L_x_12863:
[----:B------:R-:W-:Y:S05]  /*1810*/  YIELD ;  /* 0x0000000000007946 */ /* 0x000fea0003800000 */
[----:B------:R-:W-:Y:S01]  /*1820*/  ULDC.64 UR4, c[0x0][0xb20] ;  /* 0x0002c80000047ab9 */ /* 0x000fe20000000a00 */
[----:B012-4-:R-:W0:Y:S01]  /*1830*/  LDC.64 R4, c[0x0][0xb00] ;  /* 0x0002c000ff047b82 */ /* 0x017e220000000a00 */
        /* <DEDUP_REMOVED lines=9> */
[----:B---3--:R-:W1:Y:S01]  /*18d0*/  @P1 LDC.64 R6, c[0x0][0xb20] ;  /* 0x0002c800ff061b82 */ /* 0x008e620000000a00 */
        /* <DEDUP_REMOVED lines=30> */
.L_x_12630:
        /* <DEDUP_REMOVED lines=14> */
.L_x_12631:
[----:B------:R-:W-:Y:S05]  /*1ba0*/  @!P0 BRA `(.L_x_12632) ;  /* 0x00000000000c8947 */ /* 0x000fea0003800000 */
[----:B------:R-:W2:Y:S04]  /*1bb0*/  LDG.E R0, desc[UR42][R4.64] ;  /* 0x0000002a04007981 */ /* 0x000ea8000c1e1900 */
[----:B------:R-:W2:Y:S02]  /*1bc0*/  LDG.E R19, desc[UR42][R4.64+0x4] ;  /* 0x0000042a04137981 */ /* 0x000ea4000c1e1900 */
[----:B--2---:R-:W-:-:S07]  /*1bd0*/  IMAD.IADD R19, R19, 0x1, -R0 ;  /* 0x0000000113137824 */ /* 0x004fce00078e0a00 */
.L_x_12632:
        /* <DEDUP_REMOVED lines=27> */
[----:B------:R-:W-:Y:S01]  /*1d90*/  VIADD R0, R29, 0x5f ;  /* 0x0000005f1d007836 */ /* 0x000fe20000000000 */
[----:B----4-:R-:W-:-:S03]  /*1da0*/  @P1 SHF.R.U32.HI R3, RZ, R11, R6 ;  /* 0x0000000bff031219 */ /* 0x010fc60000011606 */
        /* <DEDUP_REMOVED lines=17> */
.L_x_12635:
[----:B------:R-:W-:-:S13]  /*1ec0*/  ISETP.NE.AND P0, PT, R5, 0x1, PT ;  /* 0x000000010500780c */ /* 0x000fda0003f05270 */
[----:B------:R-:W0:Y:S02]  /*1ed0*/  @P0 LDC.64 R6, c[0x0][0xae0] ;  /* 0x0002b800ff060b82 */ /* 0x000e240000000a00 */
[----:B0-----:R-:W-:-:S05]  /*1ee0*/  @P0 IMAD.HI.U32 R6, R0, R6, RZ ;  /* 0x0000000600060227 */ /* 0x001fca00078e00ff */
[----:B------:R-:W-:-:S07]  /*1ef0*/  @P0 SHF.R.U32.HI R0, RZ, R7, R6 ;  /* 0x00000007ff000219 */ /* 0x000fce0000011606 */
.L_x_12636:
[----:B------:R-:W-:Y:S05]  /*1f00*/  BSYNC B0 ;  /* 0x0000000000007941 */ /* 0x000fea0003800000 */
.L_x_12634:
[----:B------:R-:W-:-:S05]  /*1f10*/  IMAD R3, R0, R5, R5 ;  /* 0x0000000500037224 */ /* 0x000fca00078e0205 */
[----:B------:R-:W-:-:S07]  /*1f20*/  VIMNMX R4, R4, R3, PT ;  /* 0x0000000304047248 */ /* 0x000fce0003fe0100 */
.L_x_12633:
        /* <DEDUP_REMOVED lines=25> */
.L_x_12639:
[----:B------:R-:W-:-:S13]  /*20c0*/  ISETP.NE.AND P0, PT, R5, 0x1, PT ;  /* 0x000000010500780c */ /* 0x000fda0003f05270 */
[----:B------:R-:W0:Y:S02]  /*20d0*/  @P0 LDC.64 R6, c[0x0][0xae0] ;  /* 0x0002b800ff060b82 */ /* 0x000e240000000a00 */
[----:B0-----:R-:W-:-:S05]  /*20e0*/  @P0 IMAD.HI.U32 R6, R0, R6, RZ ;  /* 0x0000000600060227 */ /* 0x001fca00078e00ff */
[----:B------:R-:W-:-:S07]  /*20f0*/  @P0 SHF.R.U32.HI R0, RZ, R7, R6 ;  /* 0x00000007ff000219 */ /* 0x000fce0000011606 */
.L_x_12640:
[----:B------:R-:W-:Y:S05]  /*2100*/  BSYNC B0 ;  /* 0x0000000000007941 */ /* 0x000fea0003800000 */
.L_x_12638:
[----:B------:R-:W-:-:S05]  /*2110*/  IMAD R0, R0, R5, RZ ;  /* 0x0000000500007224 */ /* 0x000fca00078e02ff */
[----:B------:R-:W-:-:S07]  /*2120*/  VIMNMX R3, R3, R0, !PT ;  /* 0x0000000003037248 */ /* 0x000fce0007fe0100 */
.L_x_12637:
        /* <DEDUP_REMOVED lines=41> */
.L_x_12642:
[----:B------:R-:W-:Y:S05]  /*23c0*/  BSYNC B0 ;  /* 0x0000000000007941 */ /* 0x000fea0003800000 */
.L_x_12641:
        /* <DEDUP_REMOVED lines=37> */
.L_x_12645:
[----:B------:R-:W-:Y:S05]  /*2620*/  BSYNC B6 ;  /* 0x0000000000067941 */ /* 0x000fea0003800000 */
.L_x_12644:
        /* <DEDUP_REMOVED lines=20> */
.L_x_12647:
[----:B------:R-:W-:Y:S05]  /*2770*/  BSYNC B6 ;  /* 0x0000000000067941 */ /* 0x000fea0003800000 */
.L_x_12646:
[----:B------:R-:W-:Y:S01]  /*2780*/  ULDC.64 UR4, c[0x0][0xaf0] ;  /* 0x0002bc0000047ab9 */ /* 0x000fe20000000a00 */
[----:B------:R-:W2:Y:S01]  /*2790*/  LDL R12, [R1+0x478] ;  /* 0x00047800010c7983 */ /* 0x000ea20000100800 */
[----:B------:R-:W-:Y:S01]  /*27a0*/  ISETP.NE.U32.AND P0, PT, RZ, UR4, PT ;  /* 0x00000004ff007c0c */ /* 0x000fe2000bf05070 */
[----:B------:R-:W-:Y:S01]  /*27b0*/  IMAD.IADD R43, R18, 0x1, R19 ;  /* 0x00000001122b7824 */ /* 0x000fe200078e0213 */
[----:B------:R-:W-:Y:S01]  /*27c0*/  ULDC.64 UR8, c[0x0][0x408] ;  /* 0x0001020000087ab9 */ /* 0x000fe20000000a00 */
[----:B------:R-:W-:Y:S01]  /*27d0*/  SHF.R.S32.HI R155, RZ, 0x1f, R154 ;  /* 0x0000001fff9b7819 */ /* 0x000fe2000001149a */
[----:B------:R-:W-:Y:S01]  /*27e0*/  ULDC.64 UR10, c[0x0][0xb00] ;  /* 0x0002c000000a7ab9 */ /* 0x000fe20000000a00 */
[----:B------:R-:W-:Y:S01]  /*27f0*/  ISETP.NE.AND.EX P0, PT, RZ, UR5, PT, P0 ;  /* 0x00000005ff007c0c */ /* 0x000fe2000bf05300 */
[----:B------:R-:W0:Y:S01]  /*2800*/  S2R R24, SR_TID.X ;  /* 0x0000000000187919 */ /* 0x000e220000002100 */
[----:B------:R-:W-:Y:S01]  /*2810*/  SHF.R.S32.HI R10, RZ, 0x1f, R43 ;  /* 0x0000001fff0a7819 */ /* 0x000fe2000001142b */
[----:B------:R-:W-:Y:S01]  /*2820*/  ULDC.64 UR4, c[0x0][0x300] ;  /* 0x0000c00000047ab9 */ /* 0x000fe20000000a00 */
[----:B------:R-:W-:-:S09]  /*2830*/  ULDC.64 UR6, c[0x0][0x3f8] ;  /* 0x0000fe0000067ab9 */ /* 0x000fd20000000a00 */
[----:B------:R-:W1:Y:S02]  /*2840*/  @P0 LDC.64 R4, c[0x0][0xaf0] ;  /* 0x0002bc00ff040b82 */ /* 0x000e640000000a00 */
[----:B-1----:R-:W-:-:S05]  /*2850*/  @P0 IMAD.WIDE R4, R91, 0x4, R4 ;  /* 0x000000045b040825 */ /* 0x002fca00078e0204 */
[----:B------:R1:W3:Y:S01]  /*2860*/  @P0 LDG.E R91, desc[UR42][R4.64] ;  /* 0x0000002a045b0981 */ /* 0x0002e2000c1e1900 */
[----:B------:R-:W-:Y:S01]  /*2870*/  IMAD R0, R10, UR4, RZ ;  /* 0x000000040a007c24 */ /* 0x000fe2000f8e02ff */
[----:B------:R-:W-:Y:S01]  /*2880*/  ISETP.NE.U32.AND P0, PT, RZ, UR10, PT ;  /* 0x0000000aff007c0c */ /* 0x000fe2000bf05070 */
[C---:B------:R-:W-:Y:S01]  /*2890*/  IMAD.WIDE.U32 R30, R43.reuse, UR4, RZ ;  /* 0x000000042b1e7c25 */ /* 0x040fe2000f8e00ff */
[----:B0-----:R-:W-:Y:S02]  /*28a0*/  SHF.R.U32.HI R24, RZ, 0x7, R24 ;  /* 0x00000007ff187819 */ /* 0x001fe40000011618 */
[----:B------:R-:W-:Y:S01]  /*28b0*/  ISETP.NE.AND.EX P0, PT, RZ, UR11, PT, P0 ;  /* 0x0000000bff007c0c */ /* 0x000fe2000bf05300 */
[----:B------:R-:W-:Y:S01]  /*28c0*/  IMAD R3, R43, UR5, R0 ;  /* 0x000000052b037c24 */ /* 0x000fe2000f8e0200 */
[----:B------:R-:W-:Y:S01]  /*28d0*/  ULDC.64 UR4, c[0x0][0x308] ;  /* 0x0000c20000047ab9 */ /* 0x000fe20000000a00 */
[----:B------:R-:W-:Y:S01]  /*28e0*/  IMAD.WIDE.U32 R20, R22, UR8, R154 ;  /* 0x0000000816147c25 */ /* 0x000fe2000f8e009a */
[----:B------:R-:W-:-:S02]  /*28f0*/  ISETP.NE.AND P6, PT, R24, 0x1, PT ;  /* 0x000000011800780c */ /* 0x000fc40003fc5270 */
[----:B-----5:R-:W-:Y:S01]  /*2900*/  SHF.R.S32.HI R0, RZ, 0x1f, R44 ;  /* 0x0000001fff007819 */ /* 0x020fe2000001142c */
[----:B------:R-:W-:Y:S02]  /*2910*/  IMAD.IADD R31, R31, 0x1, R3 ;  /* 0x000000011f1f7824 */ /* 0x000fe400078e0203 */
[C---:B------:R-:W-:Y:S02]  /*2920*/  IMAD R3, R157.reuse, UR8, RZ ;  /* 0x000000089d037c24 */ /* 0x040fe4000f8e02ff */
[----:B------:R-:W-:Y:S02]  /*2930*/  IMAD R7, R157, UR6, RZ ;  /* 0x000000069d077c24 */ /* 0x000fe4000f8e02ff */
[----:B------:R-:W-:Y:S02]  /*2940*/  IMAD R3, R22, UR9, R3 ;  /* 0x0000000916037c24 */ /* 0x000fe4000f8e0203 */
[----:B------:R-:W-:-:S04]  /*2950*/  IMAD.WIDE.U32 R30, R193, UR4, R30 ;  /* 0x00000004c11e7c25 */ /* 0x000fc8000f8e001e */
[----:B------:R-:W-:Y:S02]  /*2960*/  IMAD.IADD R21, R21, 0x1, R3 ;  /* 0x0000000115157824 */ /* 0x000fe400078e0203 */
[C---:B------:R-:W-:Y:S02]  /*2970*/  IMAD R7, R22.reuse, UR7, R7 ;  /* 0x0000000716077c24 */ /* 0x040fe4000f8e0207 */
[----:B------:R-:W-:-:S04]  /*2980*/  IMAD.WIDE.U32 R18, R22, UR6, R154 ;  /* 0x0000000616127c25 */ /* 0x000fc8000f8e009a */
[----:B------:R-:W-:Y:S01]  /*2990*/  IMAD R31, R193, UR5, R31 ;  /* 0x00000005c11f7c24 */ /* 0x000fe2000f8e021f */
[----:B------:R-:W-:Y:S01]  /*29a0*/  ULDC.64 UR4, c[0x0][0x310] ;  /* 0x0000c40000047ab9 */ /* 0x000fe20000000a00 */
[----:B------:R-:W-:Y:S02]  /*29b0*/  IMAD.IADD R19, R19, 0x1, R7 ;  /* 0x0000000113137824 */ /* 0x000fe400078e0207 */
[C---:B-1----:R-:W-:Y:S02]  /*29c0*/  IMAD R5, R0.reuse, UR6, RZ ;  /* 0x0000000600057c24 */ /* 0x042fe4000f8e02ff */
[----:B------:R-:W-:Y:S02]  /*29d0*/  IMAD R7, R0, UR8, RZ ;  /* 0x0000000800077c24 */ /* 0x000fe4000f8e02ff */
[C---:B------:R-:W-:Y:S02]  /*29e0*/  IMAD R13, R44.reuse, UR7, R5 ;  /* 0x000000072c0d7c24 */ /* 0x040fe4000f8e0205 */
[----:B------:R-:W-:-:S04]  /*29f0*/  IMAD.WIDE.U32 R18, R44, UR6, R18 ;  /* 0x000000062c127c25 */ /* 0x000fc8000f8e0012 */
[C---:B------:R-:W-:Y:S02]  /*2a00*/  IMAD R61, R44.reuse, UR9, R7 ;  /* 0x000000092c3d7c24 */ /* 0x040fe4000f8e0207 */
[----:B------:R-:W-:Y:S01]  /*2a10*/  IMAD.WIDE.U32 R20, R44, UR8, R20 ;  /* 0x000000082c147c25 */ /* 0x000fe2000f8e0014 */
[----:B------:R-:W0:Y:S03]  /*2a20*/  LDC R7, c[0x0][0x3f4] ;  /* 0x0000fd00ff077b82 */ /* 0x000e260000000800 */
[C---:B------:R-:W-:Y:S02]  /*2a30*/  VIADD R4, R152.reuse, 0xc0 ;  /* 0x000000c098047836 */ /* 0x040fe40000000000 */
[C---:B------:R-:W-:Y:S02]  /*2a40*/  VIADD R51, R152.reuse, 0x40 ;  /* 0x0000004098337836 */ /* 0x040fe40000000000 */
[----:B------:R-:W-:-:S02]  /*2a50*/  VIADD R52, R152, 0x60 ;  /* 0x0000006098347836 */ /* 0x000fc40000000000 */
[C---:B------:R-:W-:Y:S02]  /*2a60*/  VIADD R53, R152.reuse, 0x80 ;  /* 0x0000008098357836 */ /* 0x040fe40000000000 */
[C---:B------:R-:W-:Y:S02]  /*2a70*/  VIADD R54, R152.reuse, 0xa0 ;  /* 0x000000a098367836 */ /* 0x040fe40000000000 */
[----:B------:R-:W-:Y:S02]  /*2a80*/  VIADD R9, R152, 0xe0 ;  /* 0x000000e098097836 */ /* 0x000fe40000000000 */
[----:B------:R-:W-:Y:S02]  /*2a90*/  IMAD.MOV.U32 R57, RZ, RZ, 0x20 ;  /* 0x00000020ff397424 */ /* 0x000fe400078e00ff */
[----:B------:R-:W-:Y:S02]  /*2aa0*/  IMAD.IADD R60, R19, 0x1, R13 ;  /* 0x00000001133c7824 */ /* 0x000fe400078e020d */
[----:B------:R-:W-:Y:S01]  /*2ab0*/  IMAD.IADD R61, R21, 0x1, R61 ;  /* 0x00000001153d7824 */ /* 0x000fe200078e023d */
[----:B---3--:R-:W-:-:S02]  /*2ac0*/  SHF.R.S32.HI R3, RZ, 0x1f, R91 ;  /* 0x0000001fff037819 */ /* 0x008fc4000001145b */
[----:B------:R-:W-:Y:S02]  /*2ad0*/  SEL R91, R91, RZ, !P0 ;  /* 0x000000ff5b5b7207 */ /* 0x000fe40004000000 */
[----:B------:R-:W-:-:S05]  /*2ae0*/  SEL R8, R3, RZ, !P0 ;  /* 0x000000ff03087207 */ /* 0x000fca0004000000 */
[----:B------:R-:W-:Y:S02]  /*2af0*/  IMAD R3, R8, UR4, RZ ;  /* 0x0000000408037c24 */ /* 0x000fe4000f8e02ff */
[----:B------:R-:W-:-:S04]  /*2b00*/  IMAD.WIDE.U32 R30, R91, UR4, R30 ;  /* 0x000000045b1e7c25 */ /* 0x000fc8000f8e001e */
[----:B------:R-:W-:Y:S02]  /*2b10*/  IMAD R11, R91, UR5, R3 ;  /* 0x000000055b0b7c24 */ /* 0x000fe4000f8e0203 */
[----:B------:R-:W-:Y:S01]  /*2b20*/  VIADD R3, R152, 0x20 ;  /* 0x0000002098037836 */ /* 0x000fe20000000000 */
[----:B------:R-:W-:Y:S05]  /*2b30*/  @!P6 WARPSYNC.ALL ;  /* 0x000000000000e948 */ /* 0x000fea0003800000 */
[----:B------:R-:W-:Y:S01]  /*2b40*/  ULDC UR4, c[0x0][0x320] ;  /* 0x0000c80000047ab9 */ /* 0x000fe20000000800 */
[----:B--2---:R-:W-:Y:S01]  /*2b50*/  IMAD.SHL.U32 R55, R12, 0x40, RZ ;  /* 0x000000400c377824 */ /* 0x004fe200078e00ff */
[----:B------:R-:W-:Y:S01]  /*2b60*/  @!P6 BAR.SYNC.DEFER_BLOCKING 0x9, 0x100 ;  /* 0x024400000000eb1d */ /* 0x000fe20000010000 */
[----:B------:R-:W-:-:S02]  /*2b70*/  ISETP.GE.AND P0, PT, R3, UR4, PT ;  /* 0x0000000403007c0c */ /* 0x000fc4000bf06270 */
[----:B------:R-:W-:Y:S02]  /*2b80*/  ISETP.GE.AND P1, PT, R152, UR4, PT ;  /* 0x0000000498007c0c */ /* 0x000fe4000bf26270 */
[----:B------:R-:W-:Y:S01]  /*2b90*/  SEL R5, RZ, 0xffffffff, P0 ;  /* 0xffffffffff057807 */ /* 0x000fe20000000000 */
[----:B------:R-:W-:Y:S01]  /*2ba0*/  ULDC.64 UR6, c[0x0][0x330] ;  /* 0x0000cc0000067ab9 */ /* 0x000fe20000000a00 */
[----:B------:R-:W-:Y:S02]  /*2bb0*/  ISETP.GE.AND P0, PT, R4, UR4, PT ;  /* 0x0000000404007c0c */ /* 0x000fe4000bf06270 */
[----:B------:R-:W-:Y:S01]  /*2bc0*/  SEL R4, RZ, 0x1, P1 ;  /* 0x00000001ff047807 */ /* 0x000fe20000800000 */
[----:B------:R-:W-:Y:S01]  /*2bd0*/  IMAD.SHL.U32 R5, R5, 0x2, RZ ;  /* 0x0000000205057824 */ /* 0x000fe200078e00ff */
[----:B------:R-:W-:Y:S02]  /*2be0*/  ISETP.GE.AND P1, PT, R51, UR4, PT ;  /* 0x0000000433007c0c */ /* 0x000fe4000bf26270 */
[----:B------:R-:W-:-:S02]  /*2bf0*/  ISETP.GE.AND P2, PT, R52, UR4, PT ;  /* 0x0000000434007c0c */ /* 0x000fc4000bf46270 */
[----:B------:R-:W-:Y:S02]  /*2c00*/  LOP3.LUT R4, R5, 0x2, R4, 0xe2, !PT ;  /* 0x0000000205047812 */ /* 0x000fe400078ee204 */
[----:B------:R-:W-:Y:S02]  /*2c10*/  SEL R5, RZ, 0x4, P1 ;  /* 0x00000004ff057807 */ /* 0x000fe40000800000 */
[----:B------:R-:W-:Y:S02]  /*2c20*/  SEL R6, RZ, 0x8, P2 ;  /* 0x00000008ff067807 */ /* 0x000fe40001000000 */
[----:B------:R-:W-:Y:S02]  /*2c30*/  ISETP.GE.AND P1, PT, R53, UR4, PT ;  /* 0x0000000435007c0c */ /* 0x000fe4000bf26270 */
[----:B------:R-:W-:Y:S02]  /*2c40*/  ISETP.GE.AND P2, PT, R54, UR4, PT ;  /* 0x0000000436007c0c */ /* 0x000fe4000bf46270 */
[----:B------:R-:W-:-:S02]  /*2c50*/  LOP3.LUT R4, R6, R4, R5, 0xfe, !PT ;  /* 0x0000000406047212 */ /* 0x000fc400078efe05 */
[----:B------:R-:W-:Y:S02]  /*2c60*/  SEL R5, RZ, 0x10, P1 ;  /* 0x00000010ff057807 */ /* 0x000fe40000800000 */
[----:B------:R-:W-:-:S04]  /*2c70*/  SEL R6, RZ, 0x20, P2 ;  /* 0x00000020ff067807 */ /* 0x000fc80001000000 */
[----:B------:R-:W-:Y:S02]  /*2c80*/  LOP3.LUT R5, R6, R4, R5, 0xfe, !PT ;  /* 0x0000000406057212 */ /* 0x000fe400078efe05 */
[----:B------:R-:W-:Y:S02]  /*2c90*/  SEL R4, RZ, 0x40, P0 ;  /* 0x00000040ff047807 */ /* 0x000fe40000000000 */
[----:B0-----:R-:W-:-:S04]  /*2ca0*/  ISETP.GE.AND P0, PT, R152, R7, PT ;  /* 0x000000079800720c */ /* 0x001fc80003f06270 */
[----:B------:R-:W-:-:S05]  /*2cb0*/  SEL R7, R7, RZ, P0 ;  /* 0x000000ff07077207 */ /* 0x000fca0000000000 */
[----:B------:R-:W-:Y:S01]  /*2cc0*/  IMAD.IADD R7, R152, 0x1, R7 ;  /* 0x0000000198077824 */ /* 0x000fe200078e0207 */
[----:B------:R-:W-:Y:S02]  /*2cd0*/  LOP3.LUT R5, R5, R4, RZ, 0xfc, !PT ;  /* 0x0000000405057212 */ /* 0x000fe400078efcff */
[----:B------:R-:W-:Y:S02]  /*2ce0*/  LOP3.LUT R55, R55, 0x1c0, RZ, 0xc0, !PT ;  /* 0x000001c037377812 */ /* 0x000fe400078ec0ff */
[----:B------:R-:W-:Y:S02]  /*2cf0*/  SHF.R.S32.HI R4, RZ, 0x1f, R7 ;  /* 0x0000001fff047819 */ /* 0x000fe40000011407 */
[----:B------:R-:W-:Y:S01]  /*2d00*/  ISETP.GE.AND P3, PT, R9, UR4, PT ;  /* 0x0000000409007c0c */ /* 0x000fe2000bf66270 */
[----:B------:R-:W-:Y:S01]  /*2d10*/  IMAD.WIDE.U32 R40, R193, UR6, R152 ;  /* 0x00000006c1287c25 */ /* 0x000fe2000f8e0098 */
[----:B------:R-:W-:Y:S01]  /*2d20*/  LOP3.LUT R9, R55, 0x18, R152, 0xf8, !PT ;  /* 0x0000001837097812 */ /* 0x000fe200078ef898 */
[----:B------:R-:W-:Y:S01]  /*2d30*/  ULDC.64 UR4, c[0x0][0x338] ;  /* 0x0000ce0000047ab9 */ /* 0x000fe20000000a00 */
[----:B------:R-:W-:-:S02]  /*2d40*/  SHF.R.U32.HI R56, RZ, 0x3, R55 ;  /* 0x00000003ff387819 */ /* 0x000fc40000011637 */
[----:B------:R-:W-:Y:S01]  /*2d50*/  LEA.HI R7, R4, R7, RZ, 0x3 ;  /* 0x0000000704077211 */ /* 0x000fe200078f18ff */
[----:B------:R-:W-:Y:S01]  /*2d60*/  IMAD R41, R193, UR7, R41 ;  /* 0x00000007c1297c24 */ /* 0x000fe2000f8e0229 */
[----:B------:R-:W-:Y:S01]  /*2d70*/  LOP3.LUT P1, RZ, R12, 0x4, RZ, 0xc0, !PT ;  /* 0x000000040cff7812 */ /* 0x000fe2000782c0ff */
[----:B------:R-:W-:Y:S01]  /*2d80*/  IMAD R6, R8, UR4, RZ ;  /* 0x0000000408067c24 */ /* 0x000fe2000f8e02ff */
[----:B------:R-:W-:Y:S02]  /*2d90*/  LOP3.LUT R9, R9, R56, RZ, 0x3c, !PT ;  /* 0x0000003809097212 */ /* 0x000fe400078e3cff */
[----:B------:R-:W-:Y:S02]  /*2da0*/  LOP3.LUT R4, R190, 0x38, R7, 0xf8, !PT ;  /* 0x00000038be047812 */ /* 0x000fe400078ef807 */
[----:B------:R-:W-:Y:S01]  /*2db0*/  IADD3 R42, P2, R22, R43, RZ ;  /* 0x0000002b162a7210 */ /* 0x000fe20007f5e0ff */
[----:B------:R-:W-:Y:S01]  /*2dc0*/  IMAD R65, R91, UR5, R6 ;  /* 0x000000055b417c24 */ /* 0x000fe2000f8e0206 */
[----:B------:R-:W-:Y:S01]  /*2dd0*/  SEL R57, R57, 0xffffffe0, !P1 ;  /* 0xffffffe039397807 */ /* 0x000fe20004800000 */
[----:B------:R-:W-:Y:S01]  /*2de0*/  IMAD.WIDE.U32 R40, R91, UR4, R40 ;  /* 0x000000045b287c25 */ /* 0x000fe2000f8e0028 */
[----:B------:R-:W-:Y:S01]  /*2df0*/  LOP3.LUT R63, R4, R191, RZ, 0x3c, !PT ;  /* 0x000000bf043f7212 */ /* 0x000fe200078e3cff */
[----:B------:R-:W-:Y:S01]  /*2e00*/  ULDC UR4, c[0x0][0x2f4] ;  /* 0x0000bd0000047ab9 */ /* 0x000fe20000000800 */
[----:B------:R-:W-:Y:S01]  /*2e10*/  SEL R66, RZ, 0xffffff80, P3 ;  /* 0xffffff80ff427807 */ /* 0x000fe20001800000 */
[----:B------:R-:W-:Y:S01]  /*2e20*/  IMAD R58, R180, 0x200, R9 ;  /* 0x00000200b43a7824 */ /* 0x000fe200078e0209 */
[----:B------:R-:W-:Y:S01]  /*2e30*/  SHF.R.S32.HI R62, RZ, 0x3, R7 ;  /* 0x00000003ff3e7819 */ /* 0x000fe20000011407 */
[----:B------:R-:W-:Y:S01]  /*2e40*/  IMAD.X R43, R157, 0x1, R10, P2 ;  /* 0x000000019d2b7824 */ /* 0x000fe200010e060a */
[----:B------:R-:W-:Y:S01]  /*2e50*/  ISETP.GE.AND P1, PT, R152, UR4, PT ;  /* 0x0000000498007c0c */ /* 0x000fe2000bf26270 */
[----:B------:R-:W-:Y:S01]  /*2e60*/  IMAD.IADD R59, R57, 0x1, R58 ;  /* 0x00000001393b7824 */ /* 0x000fe200078e023a */
[----:B------:R-:W-:Y:S01]  /*2e70*/  ISETP.GE.AND P2, PT, R3, UR4, PT ;  /* 0x0000000403007c0c */ /* 0x000fe2000bf46270 */
[----:B------:R-:W-:Y:S01]  /*2e80*/  IMAD.IADD R63, R192, 0x1, R63 ;  /* 0x00000001c03f7824 */ /* 0x000fe200078e023f */
[----:B------:R-:W-:Y:S01]  /*2e90*/  LOP3.LUT R66, R5, 0x80, R66, 0xc8, !PT ;  /* 0x0000008005427812 */ /* 0x000fe200078ec842 */
[----:B------:R-:W-:Y:S01]  /*2ea0*/  IMAD.IADD R64, R31, 0x1, R11 ;  /* 0x000000011f407824 */ /* 0x000fe200078e020b */
[----:B------:R-:W-:Y:S01]  /*2eb0*/  LOP3.LUT R67, R5, 0x40, RZ, 0xc0, !PT ;  /* 0x0000004005437812 */ /* 0x000fe200078ec0ff */
[----:B------:R-:W-:-:S08]  /*2ec0*/  IMAD.IADD R65, R41, 0x1, R65 ;  /* 0x0000000129417824 */ /* 0x000fd000078e0241 */
.L_x_12699:
[----:B------:R-:W0:Y:S01]  /*2ed0*/  LDC.64 R76, c[0x0][0x300] ;  /* 0x0000c000ff4c7b82 */ /* 0x000e220000000a00 */
[----:B------:R-:W-:Y:S01]  /*2ee0*/  VIADD R49, R49, 0xffffffff ;  /* 0xffffffff31317836 */ /* 0x000fe20000000000 */
[----:B------:R-:W-:Y:S05]  /*2ef0*/  YIELD ;  /* 0x0000000000007946 */ /* 0x000fea0003800000 */
[----:B------:R-:W-:Y:S01]  /*2f00*/  SHF.R.S32.HI R9, RZ, 0x1f, R49 ;  /* 0x0000001fff097819 */ /* 0x000fe20000011431 */
[----:B------:R-:W1:Y:S01]  /*2f10*/  LDC.64 R70, c[0x0][0x2e8] ;  /* 0x0000ba00ff467b82 */ /* 0x000e620000000a00 */
[----:B------:R-:W-:Y:S01]  /*2f20*/  IMAD.MOV.U32 R78, RZ, RZ, R152 ;  /* 0x000000ffff4e7224 */ /* 0x000fe200078e0098 */
[----:B------:R-:W-:Y:S01]  /*2f30*/  BSSY B0, `(.L_x_12648) ;  /* 0x000032a000007945 */ /* 0x000fe20003800000 */
[----:B------:R-:W-:-:S02]  /*2f40*/  IMAD.MOV.U32 R79, RZ, RZ, R153 ;  /* 0x000000ffff4f7224 */ /* 0x000fc400078e0099 */
[----:B------:R-:W-:-:S03]  /*2f50*/  IMAD R83, R23, 0x1800, R59 ;  /* 0x0000180017537824 */ /* 0x000fc600078e023b */
[----:B------:R-:W2:Y:S01]  /*2f60*/  LDC R73, c[0x0][0x3f4] ;  /* 0x0000fd00ff497b82 */ /* 0x000ea20000000800 */
[----:B------:R-:W-:Y:S02]  /*2f70*/  IMAD R83, R83, 0x2, R48 ;  /* 0x0000000253537824 */ /* 0x000fe400078e0230 */
[-C--:B0-----:R-:W-:Y:S02]  /*2f80*/  IMAD R4, R9, R76.reuse, RZ ;  /* 0x0000004c09047224 */ /* 0x081fe400078e02ff */
[----:B------:R-:W-:-:S04]  /*2f90*/  IMAD.WIDE.U32 R74, R49, R76, RZ ;  /* 0x0000004c314a7225 */ /* 0x000fc800078e00ff */
[----:B------:R-:W-:Y:S02]  /*2fa0*/  IMAD R5, R49, R77, R4 ;  /* 0x0000004d31057224 */ /* 0x000fe400078e0204 */
[-C--:B------:R-:W-:Y:S02]  /*2fb0*/  IMAD R82, R157, R76.reuse, RZ ;  /* 0x0000004c9d527224 */ /* 0x080fe400078e02ff */
[----:B------:R-:W-:Y:S02]  /*2fc0*/  IMAD.IADD R6, R75, 0x1, R5 ;  /* 0x000000014b067824 */ /* 0x000fe400078e0205 */
[----:B------:R-:W-:-:S04]  /*2fd0*/  IMAD.WIDE.U32 R4, R22, R76, R78 ;  /* 0x0000004c16047225 */ /* 0x000fc800078e004e */
[----:B------:R-:W-:Y:S01]  /*2fe0*/  IMAD.WIDE.U32 R74, R74, 0x60, RZ ;  /* 0x000000604a4a7825 */ /* 0x000fe200078e00ff */
[----:B------:R-:W-:-:S03]  /*2ff0*/  IADD3 R7, P3, R30, R4, RZ ;  /* 0x000000041e077210 */ /* 0x000fc60007f7e0ff */
[----:B------:R-:W-:Y:S01]  /*3000*/  IMAD R81, R6, 0x60, RZ ;  /* 0x0000006006517824 */ /* 0x000fe200078e02ff */
[-C--:B------:R-:W-:Y:S01]  /*3010*/  LEA R4, P5, R76, R74.reuse, 0x6 ;  /* 0x0000004a4c047211 */ /* 0x080fe200078a30ff */
[----:B------:R-:W-:Y:S02]  /*3020*/  IMAD R82, R22, R77, R82 ;  /* 0x0000004d16527224 */ /* 0x000fe400078e0252 */
[----:B------:R-:W-:Y:S01]  /*3030*/  IMAD.IADD R81, R75, 0x1, R81 ;  /* 0x000000014b517824 */ /* 0x000fe200078e0251 */
[----:B------:R-:W-:Y:S02]  /*3040*/  IADD3 R4, P4, R4, R7, RZ ;  /* 0x0000000704047210 */ /* 0x000fe40007f9e0ff */
[----:B------:R-:W-:Y:S02]  /*3050*/  IADD3.X R8, R64, R5, R82, P3, !PT ;  /* 0x0000000540087210 */ /* 0x000fe40001ffe452 */
[----:B------:R-:W-:Y:S02]  /*3060*/  IADD3 R6, P3, R7, R74, RZ ;  /* 0x0000004a07067210 */ /* 0x000fe40007f7e0ff */
[----:B------:R-:W-:-:S02]  /*3070*/  LEA.HI.X R5, R76, R81, R77, 0x6, P5 ;  /* 0x000000514c057211 */ /* 0x000fc400028f344d */
[-C--:B-1----:R-:W-:Y:S01]  /*3080*/  LEA R14, P5, R6, R70.reuse, 0x1 ;  /* 0x00000046060e7211 */ /* 0x082fe200078a08ff */
[----:B------:R-:W-:Y:S01]  /*3090*/  IMAD.X R7, R8, 0x1, R81, P3 ;  /* 0x0000000108077824 */ /* 0x000fe200018e0651 */
[----:B----4-:R-:W-:Y:S01]  /*30a0*/  LEA R12, P3, R4, R70, 0x1 ;  /* 0x00000046040c7211 */ /* 0x010fe200078608ff */
[----:B------:R-:W-:Y:S01]  /*30b0*/  IMAD.X R5, R5, 0x1, R8, P4 ;  /* 0x0000000105057824 */ /* 0x000fe200020e0608 */
[----:B------:R-:W-:Y:S02]  /*30c0*/  ISETP.GT.AND P4, PT, R49, R50, PT ;  /* 0x000000323100720c */ /* 0x000fe40003f84270 */
[-C--:B------:R-:W-:Y:S02]  /*30d0*/  LEA.HI.X R15, R6, R71.reuse, R7, 0x1, P5 ;  /* 0x00000047060f7211 */ /* 0x080fe400028f0c07 */
[----:B------:R-:W-:Y:S01]  /*30e0*/  LEA.HI.X R13, R4, R71, R5, 0x1, P3 ;  /* 0x00000047040d7211 */ /* 0x000fe200018f0c05 */
[----:B------:R-:W-:Y:S01]  /*30f0*/  IMAD R5, R23, 0x1800, R58 ;  /* 0x0000180017057824 */ /* 0x000fe200078e023a */
[----:B--2---:R-:W-:-:S02]  /*3100*/  ISETP.GE.AND P3, PT, R73, 0x1, PT ;  /* 0x000000014900780c */ /* 0x004fc40003f66270 */
[----:B------:R-:W-:Y:S01]  /*3110*/  P2R R69, PR, RZ, 0x10 ;  /* 0x00000010ff457803 */ /* 0x000fe20000000000 */
[----:B------:R-:W-:-:S10]  /*3120*/  IMAD R84, R5, 0x2, R48 ;  /* 0x0000000205547824 */ /* 0x000fd400078e0230 */
[----:B------:R-:W-:Y:S05]  /*3130*/  @!P3 BRA `(.L_x_12649) ;  /* 0x0000002c00b8b947 */ /* 0x000fea0003800000 */
[----:B------:R-:W0:Y:S01]  /*3140*/  LDC.64 R38, c[0x0][0x3f8] ;  /* 0x0000fe00ff267b82 */ /* 0x000e220000000a00 */
[----:B------:R-:W-:Y:S01]  /*3150*/  ULDC.U8 UR4, c[0x0][0x410] ;  /* 0x0001040000047ab9 */ /* 0x000fe20000000000 */
[----:B------:R-:W-:Y:S01]  /*3160*/  IMAD R72, R49, -0x60, R46 ;  /* 0xffffffa031487824 */ /* 0x000fe200078e022e */
[----:B------:R-:W-:-:S04]  /*3170*/  ISETP.NE.AND P3, PT, RZ, UR4, PT ;  /* 0x00000004ff007c0c */ /* 0x000fc8000bf65270 */
[----:B------:R-:W-:Y:S01]  /*3180*/  VIMNMX R72, R72, 0x60, PT ;  /* 0x0000006048487848 */ /* 0x000fe20003fe0100 */
[----:B------:R-:W1:Y:S01]  /*3190*/  LDC.64 R36, c[0x0][0x408] ;  /* 0x00010200ff247b82 */ /* 0x000e620000000a00 */
[-C--:B0-----:R-:W-:Y:S02]  /*31a0*/  IMAD R4, R9, R38.reuse, RZ ;  /* 0x0000002609047224 */ /* 0x081fe400078e02ff */
[----:B------:R-:W-:-:S04]  /*31b0*/  IMAD.WIDE.U32 R34, R49, R38, RZ ;  /* 0x0000002631227225 */ /* 0x000fc800078e00ff */
[----:B------:R-:W-:Y:S02]  /*31c0*/  IMAD R5, R49, R39, R4 ;  /* 0x0000002731057224 */ /* 0x000fe400078e0204 */
[-C--:B-1----:R-:W-:Y:S02]  /*31d0*/  IMAD R6, R9, R36.reuse, RZ ;  /* 0x0000002409067224 */ /* 0x082fe400078e02ff */
[----:B------:R-:W-:-:S04]  /*31e0*/  IMAD.WIDE.U32 R32, R49, R36, RZ ;  /* 0x0000002431207225 */ /* 0x000fc800078e00ff */
[----:B------:R-:W-:Y:S02]  /*31f0*/  IMAD R7, R49, R37, R6 ;  /* 0x0000002531077224 */ /* 0x000fe400078e0206 */
        /* <DEDUP_REMOVED lines=11> */
[----:B------:R-:W-:Y:S01]  /*32b0*/  IMAD.MOV.U32 R4, RZ, RZ, R18 ;  /* 0x000000ffff047224 */ /* 0x000fe200078e0012 */
[----:B------:R-:W-:Y:S01]  /*32c0*/  ULDC.64 UR4, c[0x0][0x3e8] ;  /* 0x0000fa0000047ab9 */ /* 0x000fe20000000a00 */
[----:B------:R-:W-:Y:S01]  /*32d0*/  IMAD.MOV.U32 R5, RZ, RZ, R60 ;  /* 0x000000ffff057224 */ /* 0x000fe200078e003c */
[----:B------:R-:W-:Y:S01]  /*32e0*/  ULDC.64 UR6, c[0x0][0x400] ;  /* 0x0001000000067ab9 */ /* 0x000fe20000000a00 */
[----:B------:R-:W-:Y:S01]  /*32f0*/  IMAD R25, R80, 0x60, RZ ;  /* 0x0000006050197824 */ /* 0x000fe200078e02ff */
[----:B------:R-:W-:Y:S01]  /*3300*/  CS2R R76, SRZ ;  /* 0x00000000004c7805 */ /* 0x000fe2000001ff00 */
[----:B------:R-:W-:Y:S01]  /*3310*/  IMAD.WIDE.U32 R6, R34, 0x60, R4 ;  /* 0x0000006022067825 */ /* 0x000fe200078e0004 */
[----:B------:R-:W-:-:S03]  /*3320*/  CS2R R78, SRZ ;  /* 0x00000000004e7805 */ /* 0x000fc6000001ff00 */
[----:B------:R-:W-:Y:S02]  /*3330*/  IMAD.MOV.U32 R4, RZ, RZ, R20 ;  /* 0x000000ffff047224 */ /* 0x000fe400078e0014 */
[----:B------:R-:W-:Y:S02]  /*3340*/  IMAD.MOV.U32 R5, RZ, RZ, R61 ;  /* 0x000000ffff057224 */ /* 0x000fe400078e003d */
[----:B------:R-:W-:Y:S02]  /*3350*/  IMAD R27, R68, 0x60, RZ ;  /* 0x00000060441b7824 */ /* 0x000fe400078e02ff */
[----:B------:R-:W-:Y:S01]  /*3360*/  IMAD.WIDE.U32 R10, R32, 0x60, R4 ;  /* 0x00000060200a7825 */ /* 0x000fe200078e0004 */
[----:B------:R-:W-:-:S03]  /*3370*/  LEA R4, P3, R6, UR4, 0x1 ;  /* 0x0000000406047c11 */ /* 0x000fc6000f8608ff */
[----:B------:R-:W-:Y:S02]  /*3380*/  IMAD.IADD R5, R7, 0x1, R25 ;  /* 0x0000000107057824 */ /* 0x000fe400078e0219 */
[----:B------:R-:W-:-:S03]  /*3390*/  IMAD.IADD R7, R11, 0x1, R27 ;  /* 0x000000010b077824 */ /* 0x000fc600078e021b */
        /* <DEDUP_REMOVED lines=11> */
.L_x_12652:
[----:B------:R-:W-:Y:S05]  /*3450*/  BSYNC B1 ;  /* 0x0000000000017941 */ /* 0x000fea0003800000 */
.L_x_12651:
[----:B------:R-:W-:Y:S01]  /*3460*/  ISETP.GE.AND P5, PT, R156, R72, PT ;  /* 0x000000489c00720c */ /* 0x000fe20003fa6270 */
[----:B------:R-:W-:Y:S01]  /*3470*/  BSSY B1, `(.L_x_12653) ;  /* 0x0000023000017945 */ /* 0x000fe20003800000 */
[----:B------:R-:W-:Y:S02]  /*3480*/  CS2R R24, SRZ ;  /* 0x0000000000187805 */ /* 0x000fe4000001ff00 */
[----:B------:R-:W-:Y:S01]  /*3490*/  CS2R R10, SRZ ;  /* 0x00000000000a7805 */ /* 0x000fe2000001ff00 */
[----:B-----5:R-:W-:Y:S01]  /*34a0*/  IMAD.MOV.U32 R81, RZ, RZ, R70 ;  /* 0x000000ffff517224 */ /* 0x020fe200078e0046 */
[----:B------:R-:W-:Y:S01]  /*34b0*/  CS2R R26, SRZ ;  /* 0x00000000001a7805 */ /* 0x000fe2000001ff00 */
[----:B------:R-:W-:-:S06]  /*34c0*/  IMAD.MOV.U32 R82, RZ, RZ, R71 ;  /* 0x000000ffff527224 */ /* 0x000fcc00078e0047 */
[----:B------:R-:W-:Y:S05]  /*34d0*/  @P5 BRA `(.L_x_12654) ;  /* 0x0000000000705947 */ /* 0x000fea0003800000 */
[C---:B0-----:R-:W-:Y:S01]  /*34e0*/  SHF.L.U64.HI R5, R38.reuse, 0x6, R39 ;  /* 0x0000000626057819 */ /* 0x041fe20000010227 */
[----:B------:R-:W-:Y:S01]  /*34f0*/  IMAD.SHL.U32 R4, R38, 0x40, RZ ;  /* 0x0000004026047824 */ /* 0x000fe200078e00ff */
[----:B------:R-:W-:Y:S01]  /*3500*/  ULDC.64 UR4, c[0x0][0x3e8] ;  /* 0x0000fa0000047ab9 */ /* 0x000fe20000000a00 */
[----:B------:R-:W-:Y:S01]  /*3510*/  IMAD R9, R80, 0x60, RZ ;  /* 0x0000006050097824 */ /* 0x000fe200078e02ff */
[----:B------:R-:W-:Y:S01]  /*3520*/  CS2R R24, SRZ ;  /* 0x0000000000187805 */ /* 0x000fe2000001ff00 */
[----:B------:R-:W-:Y:S01]  /*3530*/  IMAD.WIDE.U32 R4, R34, 0x60, R4 ;  /* 0x0000006022047825 */ /* 0x000fe200078e0004 */
[----:B------:R-:W-:-:S03]  /*3540*/  CS2R R26, SRZ ;  /* 0x00000000001a7805 */ /* 0x000fc6000001ff00 */
[----:B------:R-:W-:Y:S01]  /*3550*/  IMAD R8, R68, 0x60, RZ ;  /* 0x0000006044087824 */ /* 0x000fe200078e02ff */
[----:B------:R-:W-:Y:S01]  /*3560*/  IADD3 R6, P3, R18, R4, RZ ;  /* 0x0000000412067210 */ /* 0x000fe20007f7e0ff */
[----:B------:R-:W-:-:S03]  /*3570*/  IMAD.SHL.U32 R4, R36, 0x40, RZ ;  /* 0x0000004024047824 */ /* 0x000fc600078e00ff */
[----:B------:R-:W-:Y:S02]  /*3580*/  IADD3.X R9, R60, R9, R5, P3, !PT ;  /* 0x000000093c097210 */ /* 0x000fe40001ffe405 */
[----:B------:R-:W-:-:S03]  /*3590*/  SHF.L.U64.HI R5, R36, 0x6, R37 ;  /* 0x0000000624057819 */ /* 0x000fc60000010225 */
[----:B------:R-:W-:-:S03]  /*35a0*/  IMAD.WIDE.U32 R4, R32, 0x60, R4 ;  /* 0x0000006020047825 */ /* 0x000fc600078e0004 */
[----:B------:R-:W-:-:S04]  /*35b0*/  IADD3 R7, P3, R20, R4, RZ ;  /* 0x0000000414077210 */ /* 0x000fc80007f7e0ff */
[----:B------:R-:W-:Y:S02]  /*35c0*/  IADD3.X R8, R61, R8, R5, P3, !PT ;  /* 0x000000083d087210 */ /* 0x000fe40001ffe405 */
        /* <DEDUP_REMOVED lines=13> */
.L_x_12654:
[----:B------:R-:W-:Y:S05]  /*36a0*/  BSYNC B1 ;  /* 0x0000000000017941 */ /* 0x000fea0003800000 */
.L_x_12653:
[----:B------:R-:W-:Y:S01]  /*36b0*/  ULOP3.LUT UR4, UR38, 0x1, URZ, 0xfc, !UPT ;  /* 0x0000000126047892 */ /* 0x000fe2000f8efc3f */
[----:B01----:R-:W-:Y:S01]  /*36c0*/  IMAD.MOV.U32 R4, RZ, RZ, R76 ;  /* 0x000000ffff047224 */ /* 0x003fe200078e004c */
[----:B------:R-:W-:Y:S01]  /*36d0*/  PRMT R33, R33, 0x5410, R82 ;  /* 0x0000541021217816 */ /* 0x000fe20000000052 */
[----:B------:R-:W-:Y:S01]  /*36e0*/  IMAD.MOV.U32 R5, RZ, RZ, R77 ;  /* 0x000000ffff057224 */ /* 0x000fe200078e004d */
[----:B------:R-:W-:Y:S01]  /*36f0*/  UISETP.NE.AND UP0, UPT, UR4, 0x3, UPT ;  /* 0x000000030400788c */ /* 0x000fe2000bf05270 */
        /* <DEDUP_REMOVED lines=30> */
.L_x_12655:
[----:B------:R-:W-:Y:S01]  /*38e0*/  IMAD R68, R23, 0x8, R2 ;  /* 0x0000000817447824 */ /* 0x000fe200078e0202 */
[----:B------:R-:W-:Y:S01]  /*38f0*/  SHF.L.U32 R80, R158, 0x1f, RZ ;  /* 0x0000001f9e507819 */ /* 0x000fe200000006ff */
[----:B------:R-:W-:Y:S03]  /*3900*/  BSSY B1, `(.L_x_12656) ;  /* 0x0000003000017945 */ /* 0x000fe60003800000 */
[----:B------:R-:W0:Y:S02]  /*3910*/  SYNCS.PHASECHK.TRANS64.TRYWAIT P6, [R68+URZ+0x32490], R80 ;  /* 0x03249050440075a7 */ /* 0x000e2400080c017f */
[----:B0-----:R-:W-:Y:S05]  /*3920*/  @!P6 BRA `(.L_x_12657) ;  /* 0x0000037c00dce947 */ /* 0x001fea0003800000 */
.L_x_13050:
[----:B------:R-:W-:Y:S05]  /*3930*/  BSYNC B1 ;  /* 0x0000000000017941 */ /* 0x000fea0003800000 */
.L_x_12656:
        /* <DEDUP_REMOVED lines=32> */
[----:B------:R-:W-:Y:S01]  /*3b40*/  LOP3.LUT R90, R90, 0xffff0000, RZ, 0xc0, !PT ;  /* 0xffff00005a5a7812 */ /* 0x000fe200078ec0ff */
[----:B------:R-:W-:Y:S01]  /*3b50*/  FMUL.FTZ R77, R77, R86 ;  /* 0x000000564d4d7220 */ /* 0x000fe20000410000 */
[----:B------:R-:W-:Y:S01]  /*3b60*/  LOP3.LUT R85, R85, 0xffff0000, RZ, 0xc0, !PT ;  /* 0xffff000055557812 */ /* 0x000fe200078ec0ff */
[----:B------:R-:W-:Y:S02]  /*3b70*/  IMAD.U32 R81, R81, 0x10000, RZ ;  /* 0x0001000051517824 */ /* 0x000fe400078e00ff */
[C---:B------:R-:W-:Y:S01]  /*3b80*/  FFMA.FTZ R93, R6.reuse, R82, -R93 ;  /* 0x00000052065d7223 */ /* 0x040fe2000001085d */
[----:B------:R-:W-:Y:S01]  /*3b90*/  FFMA.FTZ R88, R6, R88, R7 ;  /* 0x0000005806587223 */ /* 0x000fe20000010007 */
[----:B------:R-:W-:Y:S01]  /*3ba0*/  FFMA.FTZ R95, R76, R86, -R95 ;  /* 0x000000564c5f7223 */ /* 0x000fe2000001085f */
[----:B------:R-:W-:Y:S01]  /*3bb0*/  FMUL.FTZ R6, R4, R87 ;  /* 0x0000005704067220 */ /* 0x000fe20000410000 */
[----:B------:R-:W-:Y:S01]  /*3bc0*/  FFMA.FTZ R76, R76, R91, R77 ;  /* 0x0000005b4c4c7223 */ /* 0x000fe2000001004d */
[CC--:B------:R-:W-:Y:S01]  /*3bd0*/  FMUL.FTZ R7, R79.reuse, R90.reuse ;  /* 0x0000005a4f077220 */ /* 0x0c0fe20000410000 */
[----:B------:R-:W-:Y:S01]  /*3be0*/  FMUL.FTZ R4, R4, R81 ;  /* 0x0000005104047220 */ /* 0x000fe20000410000 */
[----:B------:R-:W-:Y:S01]  /*3bf0*/  FMUL.FTZ R79, R79, R85 ;  /* 0x000000554f4f7220 */ /* 0x000fe20000410000 */
        /* <DEDUP_REMOVED lines=10> */
.L_x_12663:
[----:B------:R-:W-:Y:S05]  /*3ca0*/  BSYNC B3 ;  /* 0x0000000000037941 */ /* 0x000fea0003800000 */
.L_x_12662:
[----:B--2---:R1:W-:Y:S02]  /*3cb0*/  STG.E.128 desc[UR42][R14.64], R4 ;  /* 0x000000040e007986 */ /* 0x0043e4000c101d2a */
.L_x_12661:
[----:B------:R-:W-:Y:S05]  /*3cc0*/  BSYNC B2 ;  /* 0x0000000000027941 */ /* 0x000fea0003800000 */
.L_x_12660:
[----:B------:R-:W-:Y:S05]  /*3cd0*/  @P2 BRA `(.L_x_12659) ;  /* 0x0000000000d02947 */ /* 0x000fea0003800000 */
[----:B-1----:R1:W2:Y:S01]  /*3ce0*/  LDS.128 R4, [R83] ;  /* 0x0000000053047984 */ /* 0x0022a20000000c00 */
        /* <DEDUP_REMOVED lines=49> */
.L_x_12665:
[----:B------:R-:W-:Y:S05]  /*4000*/  BSYNC B2 ;  /* 0x0000000000027941 */ /* 0x000fea0003800000 */
.L_x_12664:
[----:B--2---:R2:W-:Y:S02]  /*4010*/  STG.E.128 desc[UR42][R14.64+0x40], R4 ;  /* 0x000040040e007986 */ /* 0x0045e4000c101d2a */
.L_x_12659:
[----:B------:R-:W-:Y:S05]  /*4020*/  BSYNC B1 ;  /* 0x0000000000017941 */ /* 0x000fea0003800000 */
.L_x_12658:
        /* <DEDUP_REMOVED lines=31> */
[----:B------:R-:W-:Y:S01]  /*4220*/  LOP3.LUT R70, R70, 0xffff0000, RZ, 0xc0, !PT ;  /* 0xffff000046467812 */ /* 0x000fe200078ec0ff */
[-C--:B------:R-:W-:Y:S01]  /*4230*/  FMUL.FTZ R15, R15, R27.reuse ;  /* 0x0000001b0f0f7220 */ /* 0x080fe20000410000 */
[----:B------:R-:W-:Y:S01]  /*4240*/  LOP3.LUT R38, R38, 0xffff0000, RZ, 0xc0, !PT ;  /* 0xffff000026267812 */ /* 0x000fe200078ec0ff */
[----:B------:R-:W-:Y:S02]  /*4250*/  IMAD.U32 R39, R39, 0x10000, RZ ;  /* 0x0001000027277824 */ /* 0x000fe400078e00ff */
[C---:B------:R-:W-:Y:S01]  /*4260*/  FFMA.FTZ R75, R6.reuse, R26, -R75 ;  /* 0x0000001a064b7223 */ /* 0x040fe2000001084b */
[----:B------:R-:W-:Y:S01]  /*4270*/  FFMA.FTZ R36, R6, R36, R7 ;  /* 0x0000002406247223 */ /* 0x000fe20000010007 */
[----:B------:R-:W-:Y:S01]  /*4280*/  FFMA.FTZ R77, R14, R27, -R77 ;  /* 0x0000001b0e4d7223 */ /* 0x000fe2000001084d */
[----:B------:R-:W-:Y:S01]  /*4290*/  FMUL.FTZ R6, R4, R37 ;  /* 0x0000002504067220 */ /* 0x000fe20000410000 */
[----:B------:R-:W-:Y:S01]  /*42a0*/  FFMA.FTZ R14, R14, R71, R15 ;  /* 0x000000470e0e7223 */ /* 0x000fe2000001000f */
        /* <DEDUP_REMOVED lines=13> */
.L_x_12670:
[----:B------:R-:W-:Y:S05]  /*4380*/  BSYNC B2 ;  /* 0x0000000000027941 */ /* 0x000fea0003800000 */
.L_x_12669:
[----:B--2---:R3:W-:Y:S02]  /*4390*/  STG.E.128 desc[UR42][R12.64], R4 ;  /* 0x000000040c007986 */ /* 0x0047e4000c101d2a */
.L_x_12668:
[----:B------:R-:W-:Y:S05]  /*43a0*/  BSYNC B1 ;  /* 0x0000000000017941 */ /* 0x000fea0003800000 */
.L_x_12667:
        /* <DEDUP_REMOVED lines=51> */
.L_x_12672:
[----:B------:R-:W-:Y:S05]  /*46e0*/  BSYNC B1 ;  /* 0x0000000000017941 */ /* 0x000fea0003800000 */
.L_x_12671:
[----:B--2---:R1:W-:Y:S01]  /*46f0*/  STG.E.128 desc[UR42][R12.64+0x40], R4 ;  /* 0x000040040c007986 */ /* 0x0043e2000c101d2a */
[----:B------:R-:W-:Y:S05]  /*4700*/  BRA `(.L_x_12666) ;  /* 0x0000001800b07947 */ /* 0x000fea0003800000 */
.L_x_12650:
[-C--:B------:R-:W-:Y:S01]  /*4710*/  ISETP.GE.AND P3, PT, R22, R72.reuse, PT ;  /* 0x000000481600720c */ /* 0x080fe20003f66270 */
[----:B------:R-:W-:Y:S01]  /*4720*/  BSSY B1, `(.L_x_12673) ;  /* 0x000002a000017945 */ /* 0x000fe20003800000 */
[----:B------:R-:W-:Y:S02]  /*4730*/  ISETP.GE.AND P4, PT, R156, R72, PT ;  /* 0x000000489c00720c */ /* 0x000fe40003f86270 */
[----:B------:R-:W-:Y:S02]  /*4740*/  CS2R R10, SRZ ;  /* 0x00000000000a7805 */ /* 0x000fe4000001ff00 */
[CC--:B------:R-:W-:Y:S02]  /*4750*/  ISETP.GE.OR P3, PT, R152.reuse, R73.reuse, P3 ;  /* 0x000000499800720c */ /* 0x0c0fe40001f66670 */
[----:B------:R-:W-:Y:S02]  /*4760*/  CS2R R6, SRZ ;  /* 0x0000000000067805 */ /* 0x000fe4000001ff00 */
[----:B------:R-:W-:-:S02]  /*4770*/  ISETP.GE.OR P4, PT, R152, R73, P4 ;  /* 0x000000499800720c */ /* 0x000fc40002786670 */
[----:B------:R-:W-:Y:S02]  /*4780*/  CS2R R4, SRZ ;  /* 0x0000000000047805 */ /* 0x000fe4000001ff00 */
[----:B------:R-:W-:Y:S02]  /*4790*/  CS2R R14, SRZ ;  /* 0x00000000000e7805 */ /* 0x000fe4000001ff00 */
[----:B------:R-:W-:Y:S02]  /*47a0*/  CS2R R8, SRZ ;  /* 0x0000000000087805 */ /* 0x000fe4000001ff00 */
[----:B------:R-:W-:Y:S02]  /*47b0*/  CS2R R26, SRZ ;  /* 0x00000000001a7805 */ /* 0x000fe4000001ff00 */
[----:B------:R-:W-:Y:S01]  /*47c0*/  CS2R R12, SRZ ;  /* 0x00000000000c7805 */ /* 0x000fe2000001ff00 */
[----:B------:R-:W-:Y:S06]  /*47d0*/  @P3 BRA `(.L_x_12674) ;  /* 0x0000000000783947 */ /* 0x000fec0003800000 */
[C---:B------:R-:W-:Y:S01]  /*47e0*/  IMAD R4, R157.reuse, R38, RZ ;  /* 0x000000269d047224 */ /* 0x040fe200078e02ff */
[----:B------:R-:W-:Y:S01]  /*47f0*/  ULDC.64 UR4, c[0x0][0x3e8] ;  /* 0x0000fa0000047ab9 */ /* 0x000fe20000000a00 */
[----:B------:R-:W-:Y:S01]  /*4800*/  IMAD R6, R157, R36, RZ ;  /* 0x000000249d067224 */ /* 0x000fe200078e02ff */
[----:B------:R-:W-:Y:S01]  /*4810*/  ULDC.64 UR6, c[0x0][0x400] ;  /* 0x0001000000067ab9 */ /* 0x000fe20000000a00 */
[----:B------:R-:W-:-:S04]  /*4820*/  IMAD.WIDE.U32 R12, R22, R38, R78 ;  /* 0x00000026160c7225 */ /* 0x000fc800078e004e */
[C---:B------:R-:W-:Y:S02]  /*4830*/  IMAD R7, R22.reuse, R39, R4 ;  /* 0x0000002716077224 */ /* 0x040fe400078e0204 */
[----:B------:R-:W-:Y:S02]  /*4840*/  IMAD R15, R22, R37, R6 ;  /* 0x00000025160f7224 */ /* 0x000fe400078e0206 */
[----:B------:R-:W-:Y:S02]  /*4850*/  IMAD.IADD R13, R7, 0x1, R13 ;  /* 0x00000001070d7824 */ /* 0x000fe400078e020d */
[----:B------:R-:W-:Y:S02]  /*4860*/  IMAD R6, R0, R38, RZ ;  /* 0x0000002600067224 */ /* 0x000fe400078e02ff */
[----:B------:R-:W-:-:S04]  /*4870*/  IMAD.WIDE.U32 R4, R22, R36, R78 ;  /* 0x0000002416047225 */ /* 0x000fc800078e004e */
[C---:B------:R-:W-:Y:S02]  /*4880*/  IMAD R7, R44.reuse, R39, R6 ;  /* 0x000000272c077224 */ /* 0x040fe400078e0206 */
[----:B------:R-:W-:-:S04]  /*4890*/  IMAD.WIDE.U32 R12, R44, R38, R12 ;  /* 0x000000262c0c7225 */ /* 0x000fc800078e000c */
[----:B------:R-:W-:Y:S02]  /*48a0*/  IMAD.IADD R5, R15, 0x1, R5 ;  /* 0x000000010f057824 */ /* 0x000fe400078e0205 */
[-C--:B------:R-:W-:Y:S02]  /*48b0*/  IMAD R14, R0, R36.reuse, RZ ;  /* 0x00000024000e7224 */ /* 0x080fe400078e02ff */
[----:B------:R-:W-:Y:S02]  /*48c0*/  IMAD.IADD R13, R7, 0x1, R13 ;  /* 0x00000001070d7824 */ /* 0x000fe400078e020d */
[C---:B------:R-:W-:Y:S02]  /*48d0*/  IMAD R15, R44.reuse, R37, R14 ;  /* 0x000000252c0f7224 */ /* 0x040fe400078e020e */
[----:B------:R-:W-:-:S04]  /*48e0*/  IMAD.WIDE.U32 R4, R44, R36, R4 ;  /* 0x000000242c047225 */ /* 0x000fc800078e0004 */
[----:B------:R-:W-:Y:S02]  /*48f0*/  IMAD R7, R80, 0x60, RZ ;  /* 0x0000006050077824 */ /* 0x000fe400078e02ff */
[----:B------:R-:W-:-:S04]  /*4900*/  IMAD.WIDE.U32 R12, R34, 0x60, R12 ;  /* 0x00000060220c7825 */ /* 0x000fc800078e000c */
[----:B------:R-:W-:Y:S01]  /*4910*/  IMAD.IADD R5, R15, 0x1, R5 ;  /* 0x000000010f057824 */ /* 0x000fe200078e0205 */
[----:B------:R-:W-:Y:S01]  /*4920*/  LEA R6, P3, R12, UR4, 0x1 ;  /* 0x000000040c067c11 */ /* 0x000fe2000f8608ff */
[----:B------:R-:W-:Y:S02]  /*4930*/  IMAD.IADD R7, R7, 0x1, R13 ;  /* 0x0000000107077824 */ /* 0x000fe400078e020d */
[----:B------:R-:W-:Y:S02]  /*4940*/  IMAD R15, R68, 0x60, RZ ;  /* 0x00000060440f7824 */ /* 0x000fe400078e02ff */
[----:B------:R-:W-:Y:S01]  /*4950*/  IMAD.WIDE.U32 R4, R32, 0x60, R4 ;  /* 0x0000006020047825 */ /* 0x000fe200078e0004 */
[----:B------:R-:W-:-:S03]  /*4960*/  LEA.HI.X R7, R12, UR5, R7, 0x1, P3 ;  /* 0x000000050c077c11 */ /* 0x000fc600098f0c07 */
[----:B------:R-:W-:Y:S01]  /*4970*/  IMAD.IADD R5, R15, 0x1, R5 ;  /* 0x000000010f057824 */ /* 0x000fe200078e0205 */
[----:B------:R-:W-:-:S04]  /*4980*/  LEA R12, P3, R4, UR6, 0x1 ;  /* 0x00000006040c7c11 */ /* 0x000fc8000f8608ff */
[----:B------:R-:W-:Y:S02]  /*4990*/  LEA.HI.X R13, R4, UR7, R5, 0x1, P3 ;  /* 0x00000007040d7c11 */ /* 0x000fe400098f0c05 */
[----:B------:R-:W5:Y:S04]  /*49a0*/  LDG.E.128 R4, desc[UR42][R6.64] ;  /* 0x0000002a06047981 */ /* 0x000f68000c1e1d00 */
[----:B------:R-:W5:Y:S03]  /*49b0*/  LDG.E.128 R12, desc[UR42][R12.64] ;  /* 0x0000002a0c0c7981 */ /* 0x000f66000c1e1d00 */
.L_x_12674:
[----:B------:R-:W-:Y:S05]  /*49c0*/  BSYNC B1 ;  /* 0x0000000000017941 */ /* 0x000fea0003800000 */
.L_x_12673:
[----:B------:R-:W-:Y:S01]  /*49d0*/  BSSY B1, `(.L_x_12675) ;  /* 0x0000029000017945 */ /* 0x000fe20003800000 */
[----:B-----5:R-:W-:Y:S01]  /*49e0*/  IMAD.MOV.U32 R83, RZ, RZ, R6 ;  /* 0x000000ffff537224 */ /* 0x020fe200078e0006 */
[----:B------:R-:W-:Y:S01]  /*49f0*/  CS2R R24, SRZ ;  /* 0x0000000000187805 */ /* 0x000fe2000001ff00 */
[----:B------:R-:W-:Y:S01]  /*4a00*/  IMAD.MOV.U32 R84, RZ, RZ, R7 ;  /* 0x000000ffff547224 */ /* 0x000fe200078e0007 */
[----:B------:R-:W-:Y:S06]  /*4a10*/  @P4 BRA `(.L_x_12676) ;  /* 0x0000000000904947 */ /* 0x000fec0003800000 */
[CC--:B------:R-:W-:Y:S01]  /*4a20*/  IMAD R8, R157.reuse, R38.reuse, RZ ;  /* 0x000000269d087224 */ /* 0x0c0fe200078e02ff */
[----:B------:R-:W-:Y:S01]  /*4a30*/  SHF.L.U64.HI R9, R38, 0x6, R39 ;  /* 0x0000000626097819 */ /* 0x000fe20000010227 */
[----:B------:R-:W-:Y:S01]  /*4a40*/  IMAD R10, R0, R38, RZ ;  /* 0x00000026000a7224 */ /* 0x000fe200078e02ff */
[----:B------:R-:W-:Y:S01]  /*4a50*/  SHF.L.U64.HI R25, R36, 0x6, R37 ;  /* 0x0000000624197819 */ /* 0x000fe20000010225 */
[----:B------:R-:W-:Y:S01]  /*4a60*/  IMAD R24, R157, R36, RZ ;  /* 0x000000249d187224 */ /* 0x000fe200078e02ff */
[----:B------:R-:W-:Y:S01]  /*4a70*/  ULDC.64 UR4, c[0x0][0x3e8] ;  /* 0x0000fa0000047ab9 */ /* 0x000fe20000000a00 */
[-C--:B------:R-:W-:Y:S01]  /*4a80*/  IMAD R27, R22, R39.reuse, R8 ;  /* 0x00000027161b7224 */ /* 0x080fe200078e0208 */
[----:B------:R-:W-:Y:S01]  /*4a90*/  ULDC.64 UR6, c[0x0][0x400] ;  /* 0x0001000000067ab9 */ /* 0x000fe20000000a00 */
[----:B------:R-:W-:Y:S02]  /*4aa0*/  IMAD R39, R44, R39, R10 ;  /* 0x000000272c277224 */ /* 0x000fe400078e020a */
[----:B------:R-:W-:-:S04]  /*4ab0*/  IMAD.WIDE.U32 R10, R22, R38, R78 ;  /* 0x00000026160a7225 */ /* 0x000fc800078e004e */
[----:B------:R-:W-:-:S04]  /*4ac0*/  IMAD.WIDE.U32 R78, R22, R36, R78 ;  /* 0x00000024164e7225 */ /* 0x000fc800078e004e */
[----:B------:R-:W-:Y:S02]  /*4ad0*/  IMAD R33, R22, R37, R24 ;  /* 0x0000002516217224 */ /* 0x000fe400078e0218 */
[----:B------:R-:W-:Y:S02]  /*4ae0*/  IMAD.SHL.U32 R8, R38, 0x40, RZ ;  /* 0x0000004026087824 */ /* 0x000fe400078e00ff */
[----:B------:R-:W-:Y:S02]  /*4af0*/  IMAD.SHL.U32 R24, R36, 0x40, RZ ;  /* 0x0000004024187824 */ /* 0x000fe400078e00ff */
[----:B------:R-:W-:Y:S02]  /*4b00*/  IMAD.IADD R11, R27, 0x1, R11 ;  /* 0x000000011b0b7824 */ /* 0x000fe400078e020b */
[----:B------:R-:W-:Y:S02]  /*4b10*/  IMAD.IADD R79, R33, 0x1, R79 ;  /* 0x00000001214f7824 */ /* 0x000fe400078e024f */
[----:B------:R-:W-:-:S04]  /*4b20*/  IMAD.WIDE.U32 R8, R34, 0x60, R8 ;  /* 0x0000006022087825 */ /* 0x000fc800078e0008 */
[----:B------:R-:W-:-:S04]  /*4b30*/  IMAD.WIDE.U32 R24, R32, 0x60, R24 ;  /* 0x0000006020187825 */ /* 0x000fc800078e0018 */
[----:B------:R-:W-:Y:S02]  /*4b40*/  IMAD R27, R80, 0x60, RZ ;  /* 0x00000060501b7824 */ /* 0x000fe400078e02ff */
[----:B------:R-:W-:Y:S02]  /*4b50*/  IMAD R26, R0, R36, RZ ;  /* 0x00000024001a7224 */ /* 0x000fe400078e02ff */
[----:B------:R-:W-:-:S04]  /*4b60*/  IMAD.WIDE.U32 R10, R44, R38, R10 ;  /* 0x000000262c0a7225 */ /* 0x000fc800078e000a */
[----:B------:R-:W-:Y:S02]  /*4b70*/  IMAD R33, R68, 0x60, RZ ;  /* 0x0000006044217824 */ /* 0x000fe400078e02ff */
[----:B------:R-:W-:-:S04]  /*4b80*/  IMAD.WIDE.U32 R78, R44, R36, R78 ;  /* 0x000000242c4e7225 */ /* 0x000fc800078e004e */
[----:B------:R-:W-:Y:S02]  /*4b90*/  IMAD R26, R44, R37, R26 ;  /* 0x000000252c1a7224 */ /* 0x000fe400078e021a */
[----:B------:R-:W-:Y:S01]  /*4ba0*/  IMAD.IADD R27, R27, 0x1, R9 ;  /* 0x000000011b1b7824 */ /* 0x000fe200078e0209 */
[----:B------:R-:W-:Y:S01]  /*4bb0*/  IADD3 R9, P3, R8, R10, RZ ;  /* 0x0000000a08097210 */ /* 0x000fe20007f7e0ff */
[----:B------:R-:W-:Y:S01]  /*4bc0*/  IMAD.IADD R33, R33, 0x1, R25 ;  /* 0x0000000121217824 */ /* 0x000fe200078e0219 */
[----:B------:R-:W-:Y:S02]  /*4bd0*/  IADD3 R25, P4, R24, R78, RZ ;  /* 0x0000004e18197210 */ /* 0x000fe40007f9e0ff */
[----:B------:R-:W-:Y:S02]  /*4be0*/  IADD3.X R10, R27, R39, R11, P3, !PT ;  /* 0x000000271b0a7210 */ /* 0x000fe40001ffe40b */
[----:B------:R-:W-:Y:S02]  /*4bf0*/  IADD3.X R78, R33, R26, R79, P4, !PT ;  /* 0x0000001a214e7210 */ /* 0x000fe400027fe44f */
[----:B------:R-:W-:-:S02]  /*4c00*/  LEA R8, P3, R9, UR4, 0x1 ;  /* 0x0000000409087c11 */ /* 0x000fc4000f8608ff */
[----:B------:R-:W-:Y:S02]  /*4c10*/  LEA R24, P4, R25, UR6, 0x1 ;  /* 0x0000000619187c11 */ /* 0x000fe4000f8808ff */
[----:B------:R-:W-:Y:S02]  /*4c20*/  LEA.HI.X R9, R9, UR5, R10, 0x1, P3 ;  /* 0x0000000509097c11 */ /* 0x000fe400098f0c0a */
[----:B------:R-:W-:-:S04]  /*4c30*/  LEA.HI.X R25, R25, UR7, R78, 0x1, P4 ;  /* 0x0000000719197c11 */ /* 0x000fc8000a0f0c4e */
[----:B------:R-:W5:Y:S04]  /*4c40*/  LDG.E.128 R8, desc[UR42][R8.64] ;  /* 0x0000002a08087981 */ /* 0x000f68000c1e1d00 */
[----:B------:R-:W5:Y:S02]  /*4c50*/  LDG.E.128 R24, desc[UR42][R24.64] ;  /* 0x0000002a18187981 */ /* 0x000f64000c1e1d00 */
.L_x_12676:
[----:B------:R-:W-:Y:S05]  /*4c60*/  BSYNC B1 ;  /* 0x0000000000017941 */ /* 0x000fea0003800000 */
.L_x_12675:
[----:B------:R-:W-:Y:S01]  /*4c70*/  ULOP3.LUT UR4, UR38, 0x1, URZ, 0xfc, !UPT ;  /* 0x0000000126047892 */ /* 0x000fe2000f8efc3f */
[----:B------:R-:W-:Y:S01]  /*4c80*/  IMAD.MOV.U32 R32, RZ, RZ, R4 ;  /* 0x000000ffff207224 */ /* 0x000fe200078e0004 */
        /* <DEDUP_REMOVED lines=11> */
[----:B-----5:R-:W-:Y:S01]  /*4d40*/  IMAD.MOV.U32 R35, RZ, RZ, R10 ;  /* 0x000000ffff237224 */ /* 0x020fe200078e000a */
        /* <DEDUP_REMOVED lines=15> */
[----:B------:R-:W-:Y:S02]  /*4e40*/  ISETP.GE.AND P4, PT, R152, R73, PT ;  /* 0x000000499800720c */ /* 0x000fe40003f86270 */
[----:B------:R-:W-:Y:S02]  /*4e50*/  PRMT R92, R32, 0x7610, R92 ;  /* 0x00007610205c7816 */ /* 0x000fe4000000005c */
[----:B------:R-:W-:Y:S02]  /*4e60*/  PRMT R93, R33, 0x7610, R93 ;  /* 0x00007610215d7816 */ /* 0x000fe4000000005d */
[----:B------:R-:W-:Y:S02]  /*4e70*/  PRMT R94, R34, 0x7610, R94 ;  /* 0x00007610225e7816 */ /* 0x000fe4000000005e */
[----:B------:R-:W-:Y:S01]  /*4e80*/  PRMT R95, R35, 0x7610, R95 ;  /* 0x00007610235f7816 */ /* 0x000fe2000000005f */
[----:B------:R-:W-:Y:S06]  /*4e90*/  @!P3 BRA `(.L_x_12677) ;  /* 0x000000000004b947 */ /* 0x000fec0003800000 */
[----:B------:R-:W-:Y:S01]  /*4ea0*/  BPT.TRAP 0x1 ;  /* 0x000000040000795c */ /* 0x000fe20000300000 */
.L_x_12677:
[----:B------:R-:W-:Y:S01]  /*4eb0*/  IMAD R68, R23, 0x8, R2 ;  /* 0x0000000817447824 */ /* 0x000fe200078e0202 */
[----:B------:R-:W-:Y:S01]  /*4ec0*/  SHF.L.U32 R80, R158, 0x1f, RZ ;  /* 0x0000001f9e507819 */ /* 0x000fe200000006ff */
[----:B------:R-:W-:Y:S01]  /*4ed0*/  BSSY B1, `(.L_x_12678) ;  /* 0x0000004000017945 */ /* 0x000fe20003800000 */
[----:B------:R-:W-:Y:S02]  /*4ee0*/  IMAD.SHL.U32 R73, R73, 0x2, RZ ;  /* 0x0000000249497824 */ /* 0x000fe400078e00ff */
[----:B------:R-:W0:Y:S02]  /*4ef0*/  SYNCS.PHASECHK.TRANS64.TRYWAIT P5, [R68+URZ+0x32490], R80 ;  /* 0x03249050440075a7 */ /* 0x000e2400080a017f */
[----:B0-----:R-:W-:Y:S05]  /*4f00*/  @!P5 BRA `(.L_x_12679) ;  /* 0x000003680078d947 */ /* 0x001fea0003800000 */
.L_x_13051:
[----:B------:R-:W-:Y:S05]  /*4f10*/  BSYNC B1 ;  /* 0x0000000000017941 */ /* 0x000fea0003800000 */
.L_x_12678:
[----:B------:R-:W-:Y:S01]  /*4f20*/  ISETP.GE.OR P5, PT, R22, R72, P1 ;  /* 0x000000481600720c */ /* 0x000fe20000fa6670 */
[----:B------:R-:W-:-:S12]  /*4f30*/  BSSY B1, `(.L_x_12680) ;  /* 0x0000086000017945 */ /* 0x000fd80003800000 */
[----:B------:R-:W-:Y:S05]  /*4f40*/  @P5 BRA `(.L_x_12681) ;  /* 0x0000000800105947 */ /* 0x000fea0003800000 */
[----:B------:R-:W1:Y:S01]  /*4f50*/  LDC R84, c[0x0][0x2f4] ;  /* 0x0000bd00ff547b82 */ /* 0x000e620000000800 */
[----:B------:R-:W-:Y:S01]  /*4f60*/  IMAD.MOV.U32 R32, RZ, RZ, R74 ;  /* 0x000000ffff207224 */ /* 0x000fe200078e004a */
[----:B------:R-:W-:Y:S01]  /*4f70*/  BSSY B2, `(.L_x_12682) ;  /* 0x0000075000027945 */ /* 0x000fe20003800000 */
[----:B------:R-:W-:Y:S02]  /*4f80*/  IMAD.MOV.U32 R33, RZ, RZ, R81 ;  /* 0x000000ffff217224 */ /* 0x000fe400078e0051 */
[----:B------:R-:W-:Y:S02]  /*4f90*/  IMAD.SHL.U32 R35, R62, 0x8, RZ ;  /* 0x000000083e237824 */ /* 0x000fe400078e00ff */
[----:B------:R-:W-:-:S03]  /*4fa0*/  IMAD.WIDE.U32 R78, R22, R76, R32 ;  /* 0x0000004c164e7225 */ /* 0x000fc600078e0020 */
[----:B------:R-:W-:Y:S01]  /*4fb0*/  SHF.R.S32.HI R83, RZ, 0x1f, R35 ;  /* 0x0000001fff537819 */ /* 0x000fe20000011423 */
[----:B------:R-:W-:Y:S01]  /*4fc0*/  IMAD.IADD R85, R82, 0x1, R79 ;  /* 0x0000000152557824 */ /* 0x000fe200078e024f */
[--C-:B------:R-:W-:Y:S02]  /*4fd0*/  IADD3 R82, P5, P6, R30, R78, R35.reuse ;  /* 0x0000004e1e527210 */ /* 0x100fe40007ebe023 */
[----:B------:R-:W-:Y:S02]  /*4fe0*/  LOP3.LUT R35, R55, 0x38, R35, 0xf8, !PT ;  /* 0x0000003837237812 */ /* 0x000fe400078ef823 */
[----:B------:R-:W-:Y:S02]  /*4ff0*/  IADD3.X R83, R64, R85, R83, P5, P6 ;  /* 0x0000005540537210 */ /* 0x000fe40002fec453 */
[----:B------:R-:W-:Y:S01]  /*5000*/  LOP3.LUT R35, R35, R56, RZ, 0x3c, !PT ;  /* 0x0000003823237212 */ /* 0x000fe200078e3cff */
[----:B-1----:R-:W-:-:S05]  /*5010*/  IMAD.IADD R32, R84, 0x1, -R73 ;  /* 0x0000000154207824 */ /* 0x002fca00078e0a49 */
[----:B------:R-:W-:-:S04]  /*5020*/  SEL R32, R73, R32, !P0 ;  /* 0x0000002049207207 */ /* 0x000fc80004000000 */
[----:B------:R-:W-:-:S04]  /*5030*/  SHF.R.S32.HI R33, RZ, 0x1f, R32 ;  /* 0x0000001fff217819 */ /* 0x000fc80000011420 */
[----:B------:R-:W-:Y:S01]  /*5040*/  LEA.HI R33, R33, R32, RZ, 0x4 ;  /* 0x0000002021217211 */ /* 0x000fe200078f20ff */
[----:B------:R-:W-:-:S03]  /*5050*/  IMAD R32, R180, 0x200, R35 ;  /* 0x00000200b4207824 */ /* 0x000fc600078e0223 */
[----:B------:R-:W-:-:S05]  /*5060*/  LEA.HI.SX32 R33, R33, R62, 0x1c ;  /* 0x0000003e21217211 */ /* 0x000fca00078fe2ff */
[----:B------:R-:W-:-:S05]  /*5070*/  IMAD.SHL.U32 R87, R33, 0x8, RZ ;  /* 0x0000000821577824 */ /* 0x000fca00078e00ff */
[----:B------:R-:W-:-:S04]  /*5080*/  LOP3.LUT R33, R55, 0x38, R87, 0xf8, !PT ;  /* 0x0000003837217812 */ /* 0x000fc800078ef857 */
[----:B------:R-:W-:-:S05]  /*5090*/  LOP3.LUT R33, R33, R56, RZ, 0x3c, !PT ;  /* 0x0000003821217212 */ /* 0x000fca00078e3cff */
[----:B------:R-:W-:Y:S02]  /*50a0*/  IMAD R34, R180, 0x200, R33 ;  /* 0x00000200b4227824 */ /* 0x000fe400078e0221 */
[C---:B------:R-:W-:Y:S02]  /*50b0*/  IMAD R33, R23.reuse, 0x1800, R32 ;  /* 0x0000180017217824 */ /* 0x040fe400078e0220 */
[----:B------:R-:W-:Y:S02]  /*50c0*/  IMAD R35, R23, 0x1800, R34 ;  /* 0x0000180017237824 */ /* 0x000fe400078e0222 */
[--C-:B------:R-:W-:Y:S02]  /*50d0*/  IMAD R33, R33, 0x2, R2.reuse ;  /* 0x0000000221217824 */ /* 0x100fe400078e0202 */
[----:B------:R-:W-:-:S04]  /*50e0*/  IMAD R36, R35, 0x2, R2 ;  /* 0x0000000223247824 */ /* 0x000fc800078e0202 */
[----:B------:R-:W1:Y:S04]  /*50f0*/  LDS.128 R32, [R33+0x1c400] ;  /* 0x01c4000021207984 */ /* 0x000e680000000c00 */
[----:B------:R-:W2:Y:S01]  /*5100*/  LDS.128 R36, [R36+0x1c400] ;  /* 0x01c4000024247984 */ /* 0x000ea20000000c00 */
[----:B------:R-:W-:Y:S05]  /*5110*/  @P4 BRA `(.L_x_12683) ;  /* 0x0000000400684947 */ /* 0x000fea0003800000 */
[----:B------:R-:W-:Y:S02]  /*5120*/  SHF.R.U32.HI R101, RZ, 0x10, R13 ;  /* 0x00000010ff657819 */ /* 0x000fe4000001160d */
[----:B------:R-:W-:Y:S02]  /*5130*/  SHF.R.U32.HI R100, RZ, 0x10, R5 ;  /* 0x00000010ff647819 */ /* 0x000fe40000011605 */
[----:B------:R-:W-:Y:S01]  /*5140*/  SHF.R.U64 R99, R12, 0x10, R13 ;  /* 0x000000100c637819 */ /* 0x000fe2000000120d */
[----:B--2---:R-:W-:Y:S01]  /*5150*/  IMAD.U32 R13, R37, 0x10000, RZ ;  /* 0x00010000250d7824 */ /* 0x004fe200078e00ff */
[----:B------:R-:W-:Y:S01]  /*5160*/  SHF.R.U64 R104, R4, 0x10, R5 ;  /* 0x0000001004687819 */ /* 0x000fe20000001205 */
[----:B-1----:R-:W-:Y:S01]  /*5170*/  IMAD.U32 R5, R32, 0x10000, RZ ;  /* 0x0001000020057824 */ /* 0x002fe200078e00ff */
[--C-:B------:R-:W-:Y:S01]  /*5180*/  SHF.R.U64 R12, R14, 0x10, R15.reuse ;  /* 0x000000100e0c7819 */ /* 0x100fe2000000120f */
[----:B------:R-:W-:Y:S01]  /*5190*/  IMAD.U32 R14, R36, 0x10000, RZ ;  /* 0x00010000240e7824 */ /* 0x000fe200078e00ff */
[----:B------:R-:W-:Y:S01]  /*51a0*/  SHF.R.U32.HI R106, RZ, 0x10, R15 ;  /* 0x00000010ff6a7819 */ /* 0x000fe2000001160f */
[C---:B------:R-:W-:Y:S01]  /*51b0*/  IMAD.U32 R15, R33.reuse, 0x10000, RZ ;  /* 0x00010000210f7824 */ /* 0x040fe200078e00ff */
[----:B------:R-:W-:Y:S01]  /*51c0*/  PRMT R101, R108, 0x5410, R101 ;  /* 0x000054106c657816 */ /* 0x000fe20000000065 */
[----:B------:R-:W-:Y:S01]  /*51d0*/  IMAD.U32 R4, R34, 0x10000, RZ ;  /* 0x0001000022047824 */ /* 0x000fe200078e00ff */
[----:B------:R-:W-:-:S02]  /*51e0*/  LOP3.LUT R98, R33, 0xffff0000, RZ, 0xc0, !PT ;  /* 0xffff000021627812 */ /* 0x000fc400078ec0ff */
[----:B------:R-:W-:Y:S01]  /*51f0*/  LOP3.LUT R96, R37, 0xffff0000, RZ, 0xc0, !PT ;  /* 0xffff000025607812 */ /* 0x000fe200078ec0ff */
[C---:B------:R-:W-:Y:S01]  /*5200*/  IMAD.U32 R37, R35.reuse, 0x10000, RZ ;  /* 0x0001000023257824 */ /* 0x040fe200078e00ff */
[----:B------:R-:W-:Y:S01]  /*5210*/  LOP3.LUT R33, R35, 0xffff0000, RZ, 0xc0, !PT ;  /* 0xffff000023217812 */ /* 0x000fe200078ec0ff */
[C---:B------:R-:W-:Y:S01]  /*5220*/  IMAD.U32 R35, R39.reuse, 0x10000, RZ ;  /* 0x0001000027237824 */ /* 0x040fe200078e00ff */
[--C-:B------:R-:W-:Y:S01]  /*5230*/  SHF.R.U64 R102, R6, 0x10, R7.reuse ;  /* 0x0000001006667819 */ /* 0x100fe20000001207 */
[----:B------:R-:W-:Y:S01]  /*5240*/  IMAD.U32 R6, R38, 0x10000, RZ ;  /* 0x0001000026067824 */ /* 0x000fe200078e00ff */
[----:B------:R-:W-:Y:S02]  /*5250*/  LOP3.LUT R97, R39, 0xffff0000, RZ, 0xc0, !PT ;  /* 0xffff000027617812 */ /* 0x000fe400078ec0ff */
[----:B------:R-:W-:Y:S02]  /*5260*/  PRMT R100, R90, 0x5432, R100 ;  /* 0x000054325a647816 */ /* 0x000fe40000000064 */
[----:B------:R-:W-:Y:S01]  /*5270*/  PRMT R39, R88, 0x5432, R104 ;  /* 0x0000543258277816 */ /* 0x000fe20000000068 */
[----:B------:R-:W-:Y:S01]  /*5280*/  IMAD.U32 R104, R101, 0x10000, RZ ;  /* 0x0001000065687824 */ /* 0x000fe200078e00ff */
[----:B------:R-:W-:-:S02]  /*5290*/  SHF.R.U32.HI R103, RZ, 0x10, R7 ;  /* 0x00000010ff677819 */ /* 0x000fc40000011607 */
[----:B------:R-:W-:Y:S01]  /*52a0*/  PRMT R7, R86, 0x5432, R102 ;  /* 0x0000543256077816 */ /* 0x000fe20000000066 */
[----:B------:R-:W-:Y:S02]  /*52b0*/  IMAD.U32 R102, R100, 0x10000, RZ ;  /* 0x0001000064667824 */ /* 0x000fe400078e00ff */
[----:B------:R-:W-:Y:S01]  /*52c0*/  FMUL.FTZ R108, R13, R104 ;  /* 0x000000680d6c7220 */ /* 0x000fe20000410000 */
[----:B------:R-:W-:Y:S02]  /*52d0*/  PRMT R106, R92, 0x5432, R106 ;  /* 0x000054325c6a7816 */ /* 0x000fe4000000006a */
[----:B------:R-:W-:Y:S01]  /*52e0*/  PRMT R103, R105, 0x5410, R103 ;  /* 0x0000541069677816 */ /* 0x000fe20000000067 */
[-C--:B------:R-:W-:Y:S01]  /*52f0*/  FMUL.FTZ R110, R13, R102.reuse ;  /* 0x000000660d6e7220 */ /* 0x080fe20000410000 */
[----:B------:R-:W-:Y:S01]  /*5300*/  LOP3.LUT R105, R101, 0xffff0000, RZ, 0xc0, !PT ;  /* 0xffff000065697812 */ /* 0x000fe200078ec0ff */
[----:B------:R-:W-:Y:S01]  /*5310*/  FFMA.FTZ R13, R15, R102, -R108 ;  /* 0x000000660f0d7223 */ /* 0x000fe2000001086c */
[----:B------:R-:W-:Y:S01]  /*5320*/  LOP3.LUT R101, R100, 0xffff0000, RZ, 0xc0, !PT ;  /* 0xffff000064657812 */ /* 0x000fe200078ec0ff */
[----:B------:R-:W-:Y:S01]  /*5330*/  IMAD.U32 R108, R106, 0x10000, RZ ;  /* 0x000100006a6c7824 */ /* 0x000fe200078e00ff */
[----:B------:R-:W-:Y:S01]  /*5340*/  PRMT R99, R107, 0x5410, R99 ;  /* 0x000054106b637816 */ /* 0x000fe20000000063 */
[----:B------:R-:W-:Y:S01]  /*5350*/  FMUL.FTZ R107, R96, R105 ;  /* 0x00000069606b7220 */ /* 0x000fe20000410000 */
[----:B------:R-:W-:-:S02]  /*5360*/  IMAD.U32 R100, R103, 0x10000, RZ ;  /* 0x0001000067647824 */ /* 0x000fc400078e00ff */
[C---:B------:R-:W-:Y:S01]  /*5370*/  FMUL.FTZ R102, R35.reuse, R108 ;  /* 0x0000006c23667220 */ /* 0x040fe20000410000 */
[-C--:B------:R-:W-:Y:S01]  /*5380*/  FMUL.FTZ R109, R96, R101.reuse ;  /* 0x00000065606d7220 */ /* 0x080fe20000410000 */
[----:B------:R-:W-:Y:S01]  /*5390*/  FFMA.FTZ R96, R98, R101, -R107 ;  /* 0x0000006562607223 */ /* 0x000fe2000001086b */
[----:B------:R-:W-:Y:S01]  /*53a0*/  LOP3.LUT R106, R106, 0xffff0000, RZ, 0xc0, !PT ;  /* 0xffff00006a6a7812 */ /* 0x000fe200078ec0ff */
[-C--:B------:R-:W-:Y:S01]  /*53b0*/  FMUL.FTZ R101, R35, R100.reuse ;  /* 0x0000006423657220 */ /* 0x080fe20000410000 */
[----:B------:R-:W-:Y:S01]  /*53c0*/  FFMA.FTZ R35, R37, R100, -R102 ;  /* 0x0000006425237223 */ /* 0x000fe20000010866 */
[----:B------:R-:W-:Y:S01]  /*53d0*/  LOP3.LUT R102, R103, 0xffff0000, RZ, 0xc0, !PT ;  /* 0xffff000067667812 */ /* 0x000fe200078ec0ff */
[----:B------:R-:W-:Y:S01]  /*53e0*/  FFMA.FTZ R15, R15, R104, R110 ;  /* 0x000000680f0f7223 */ /* 0x000fe2000001006e */
[----:B------:R-:W-:Y:S01]  /*53f0*/  FFMA.FTZ R37, R37, R108, R101 ;  /* 0x0000006c25257223 */ /* 0x000fe20000010065 */
[----:B------:R-:W-:Y:S01]  /*5400*/  FMUL.FTZ R104, R97, R106 ;  /* 0x0000006a61687220 */ /* 0x000fe20000410000 */
[----:B------:R-:W-:Y:S01]  /*5410*/  IMAD.U32 R101, R99, 0x10000, RZ ;  /* 0x0001000063657824 */ /* 0x000fe200078e00ff */
[----:B------:R-:W-:Y:S01]  /*5420*/  LOP3.LUT R36, R36, 0xffff0000, RZ, 0xc0, !PT ;  /* 0xffff000024247812 */ /* 0x000fe200078ec0ff */
[----:B------:R-:W-:-:S02]  /*5430*/  IMAD.U32 R100, R39, 0x10000, RZ ;  /* 0x0001000027647824 */ /* 0x000fc400078e00ff */
[-C--:B------:R-:W-:Y:S01]  /*5440*/  FMUL.FTZ R108, R97, R102.reuse ;  /* 0x00000066616c7220 */ /* 0x080fe20000410000 */
[----:B------:R-:W-:Y:S01]  /*5450*/  LOP3.LUT R99, R99, 0xffff0000, RZ, 0xc0, !PT ;  /* 0xffff000063637812 */ /* 0x000fe200078ec0ff */
[----:B------:R-:W-:Y:S01]  /*5460*/  FFMA.FTZ R104, R33, R102, -R104 ;  /* 0x0000006621687223 */ /* 0x000fe20000010868 */
[----:B------:R-:W-:Y:S01]  /*5470*/  FMUL.FTZ R102, R14, R101 ;  /* 0x000000650e667220 */ /* 0x000fe20000410000 */
[----:B------:R-:W-:Y:S01]  /*5480*/  LOP3.LUT R32, R32, 0xffff0000, RZ, 0xc0, !PT ;  /* 0xffff000020207812 */ /* 0x000fe200078ec0ff */
[----:B------:R-:W-:Y:S01]  /*5490*/  FMUL.FTZ R14, R14, R100 ;  /* 0x000000640e0e7220 */ /* 0x000fe20000410000 */
[----:B------:R-:W-:Y:S01]  /*54a0*/  LOP3.LUT R39, R39, 0xffff0000, RZ, 0xc0, !PT ;  /* 0xffff000027277812 */ /* 0x000fe200078ec0ff */
[----:B------:R-:W-:Y:S01]  /*54b0*/  FFMA.FTZ R108, R33, R106, R108 ;  /* 0x0000006a216c7223 */ /* 0x000fe2000001006c */
[C---:B------:R-:W-:Y:S01]  /*54c0*/  FMUL.FTZ R33, R36.reuse, R99 ;  /* 0x0000006324217220 */ /* 0x040fe20000410000 */
[----:B------:R-:W-:Y:S01]  /*54d0*/  PRMT R12, R91, 0x5432, R12 ;  /* 0x000054325b0c7816 */ /* 0x000fe2000000000c */
[C---:B------:R-:W-:Y:S01]  /*54e0*/  FFMA.FTZ R14, R5.reuse, R101, R14 ;  /* 0x00000065050e7223 */ /* 0x040fe2000001000e */
[----:B------:R-:W-:Y:S01]  /*54f0*/  FFMA.FTZ R102, R5, R100, -R102 ;  /* 0x0000006405667223 */ /* 0x000fe20000010866 */
[-C--:B------:R-:W-:Y:S01]  /*5500*/  FMUL.FTZ R101, R36, R39.reuse ;  /* 0x0000002724657220 */ /* 0x080fe20000410000 */
[----:B------:R-:W-:Y:S01]  /*5510*/  FFMA.FTZ R97, R32, R39, -R33 ;  /* 0x0000002720617223 */ /* 0x000fe20000010821 */
[----:B------:R-:W-:Y:S01]  /*5520*/  LOP3.LUT R38, R38, 0xffff0000, RZ, 0xc0, !PT ;  /* 0xffff000026267812 */ /* 0x000fe200078ec0ff */
[C---:B------:R-:W-:Y:S01]  /*5530*/  IMAD.U32 R5, R7.reuse, 0x10000, RZ ;  /* 0x0001000007057824 */ /* 0x040fe200078e00ff */
[C---:B------:R-:W-:Y:S01]  /*5540*/  LOP3.LUT R39, R12.reuse, 0xffff0000, RZ, 0xc0, !PT ;  /* 0xffff00000c277812 */ /* 0x040fe200078ec0ff */
[----:B------:R-:W-:Y:S01]  /*5550*/  IMAD.U32 R33, R12, 0x10000, RZ ;  /* 0x000100000c217824 */ /* 0x000fe200078e00ff */
[----:B------:R-:W-:Y:S01]  /*5560*/  LOP3.LUT R7, R7, 0xffff0000, RZ, 0xc0, !PT ;  /* 0xffff000007077812 */ /* 0x000fe200078ec0ff */
[----:B------:R-:W-:Y:S01]  /*5570*/  FFMA.FTZ R101, R32, R99, R101 ;  /* 0x0000006320657223 */ /* 0x000fe20000010065 */
[----:B------:R-:W-:Y:S01]  /*5580*/  LOP3.LUT R34, R34, 0xffff0000, RZ, 0xc0, !PT ;  /* 0xffff000022227812 */ /* 0x000fe200078ec0ff */
[----:B------:R-:W-:Y:S01]  /*5590*/  FMUL.FTZ R99, R6, R33 ;  /* 0x0000002106637220 */ /* 0x000fe20000410000 */
[----:B------:R-:W-:Y:S01]  /*55a0*/  FMUL.FTZ R103, R38, R39 ;  /* 0x0000002726677220 */ /* 0x000fe20000410000 */
[----:B------:R-:W-:Y:S01]  /*55b0*/  FFMA.FTZ R98, R98, R105, R109 ;  /* 0x0000006962627223 */ /* 0x000fe2000001006d */
[----:B------:R-:W-:Y:S01]  /*55c0*/  FMUL.FTZ R6, R6, R5 ;  /* 0x0000000506067220 */ /* 0x000fe20000410000 */
[----:B------:R-:W-:Y:S01]  /*55d0*/  FMUL.FTZ R38, R38, R7 ;  /* 0x0000000726267220 */ /* 0x000fe20000410000 */
[----:B------:R-:W-:Y:S01]  /*55e0*/  FFMA.FTZ R99, R4, R5, -R99 ;  /* 0x0000000504637223 */ /* 0x000fe20000010863 */
[----:B------:R-:W-:Y:S01]  /*55f0*/  F2FP.BF16.F32.PACK_AB R108, R108, R37 ;  /* 0x000000256c6c723e */ /* 0x000fe200000010ff */
[----:B------:R-:W-:Y:S01]  /*5600*/  FFMA.FTZ R6, R4, R33, R6 ;  /* 0x0000002104067223 */ /* 0x000fe20000010006 */
[C---:B------:R-:W-:Y:S01]  /*5610*/  FFMA.FTZ R39, R34.reuse, R39, R38 ;  /* 0x0000002722277223 */ /* 0x040fe20000010026 */
[----:B------:R-:W-:Y:S01]  /*5620*/  FFMA.FTZ R4, R34, R7, -R103 ;  /* 0x0000000722047223 */ /* 0x000fe20000010867 */
        /* <DEDUP_REMOVED lines=8> */
[----:B------:R-:W-:-:S07]  /*56b0*/  F2FP.BF16.F32.PACK_AB R34, R4, R99 ;  /* 0x000000630422723e */ /* 0x000fce00000010ff */
.L_x_12683:
[----:B------:R-:W-:Y:S05]  /*56c0*/  BSYNC B2 ;  /* 0x0000000000027941 */ /* 0x000fea0003800000 */
.L_x_12682:
        /* <DEDUP_REMOVED lines=12> */
.L_x_12681:
[----:B------:R-:W-:Y:S05]  /*5790*/  BSYNC B1 ;  /* 0x0000000000017941 */ /* 0x000fea0003800000 */
.L_x_12680:
[----:B------:R-:W-:Y:S01]  /*57a0*/  ISETP.GE.OR P5, PT, R156, R72, P1 ;  /* 0x000000489c00720c */ /* 0x000fe20000fa6670 */
[----:B-1----:R-:W-:Y:S01]  /*57b0*/  IMAD.MOV.U32 R32, RZ, RZ, R74 ;  /* 0x000000ffff207224 */ /* 0x002fe200078e004a */
[----:B------:R-:W-:Y:S01]  /*57c0*/  SHF.R.S32.HI R5, RZ, 0x1f, R156 ;  /* 0x0000001fff057819 */ /* 0x000fe2000001149c */
[----:B------:R-:W-:-:S04]  /*57d0*/  IMAD.MOV.U32 R33, RZ, RZ, R81 ;  /* 0x000000ffff217224 */ /* 0x000fc800078e0051 */
[-C--:B------:R-:W-:Y:S02]  /*57e0*/  IMAD R5, R5, R76.reuse, RZ ;  /* 0x0000004c05057224 */ /* 0x080fe400078e02ff */
[----:B------:R-:W-:-:S04]  /*57f0*/  IMAD.WIDE.U32 R32, R156, R76, R32 ;  /* 0x0000004c9c207225 */ /* 0x000fc800078e0020 */
[----:B------:R-:W-:Y:S01]  /*5800*/  IMAD R5, R156, R77, R5 ;  /* 0x0000004d9c057224 */ /* 0x000fe200078e0205 */
[----:B------:R-:W-:Y:S06]  /*5810*/  @P5 BRA `(.L_x_12666) ;  /* 0x00000008006c5947 */ /* 0x000fec0003800000 */
[----:B------:R-:W1:Y:S01]  /*5820*/  LDC R36, c[0x0][0x2f4] ;  /* 0x0000bd00ff247b82 */ /* 0x000e620000000800 */
[----:B------:R-:W-:Y:S01]  /*5830*/  IMAD.SHL.U32 R7, R62, 0x8, RZ ;  /* 0x000000083e077824 */ /* 0x000fe200078e00ff */
[----:B------:R-:W-:Y:S01]  /*5840*/  BSSY B1, `(.L_x_12684) ;  /* 0x0000073000017945 */ /* 0x000fe20003800000 */
[----:B------:R-:W-:-:S03]  /*5850*/  IMAD.IADD R37, R33, 0x1, R5 ;  /* 0x0000000121257824 */ /* 0x000fc600078e0205 */
[--C-:B------:R-:W-:Y:S02]  /*5860*/  SHF.R.S32.HI R5, RZ, 0x1f, R7.reuse ;  /* 0x0000001fff057819 */ /* 0x100fe40000011407 */
[----:B------:R-:W-:-:S04]  /*5870*/  IADD3 R4, P5, P6, R30, R32, R7 ;  /* 0x000000201e047210 */ /* 0x000fc80007ebe007 */
[----:B------:R-:W-:Y:S02]  /*5880*/  IADD3.X R5, R64, R37, R5, P5, P6 ;  /* 0x0000002540057210 */ /* 0x000fe40002fec405 */
[----:B------:R-:W-:-:S04]  /*5890*/  LEA R34, P5, R4, R70, 0x1 ;  /* 0x0000004604227211 */ /* 0x000fc800078a08ff */
[----:B------:R-:W-:Y:S01]  /*58a0*/  LEA.HI.X R35, R4, R71, R5, 0x1, P5 ;  /* 0x0000004704237211 */ /* 0x000fe200028f0c05 */
[----:B-1----:R-:W-:-:S05]  /*58b0*/  @P0 IMAD.IADD R73, R36, 0x1, -R73 ;  /* 0x0000000124490824 */ /* 0x002fca00078e0a49 */
        /* <DEDUP_REMOVED lines=16> */
[----:B------:R-:W-:Y:S02]  /*59c0*/  PRMT R95, R95, 0x5410, R38 ;  /* 0x000054105f5f7816 */ /* 0x000fe40000000026 */
[----:B------:R-:W-:Y:S02]  /*59d0*/  PRMT R91, R91, 0x5410, R74 ;  /* 0x000054105b5b7816 */ /* 0x000fe4000000004a */
[----:B------:R-:W-:Y:S01]  /*59e0*/  SHF.R.U64 R75, R24, 0x10, R25 ;  /* 0x00000010184b7819 */ /* 0x000fe20000001219 */
[----:B--2---:R-:W-:Y:S01]  /*59f0*/  IMAD.U32 R25, R13, 0x10000, RZ ;  /* 0x000100000d197824 */ /* 0x004fe200078e00ff */
[----:B------:R-:W-:Y:S01]  /*5a00*/  SHF.R.U32.HI R78, RZ, 0x10, R27 ;  /* 0x00000010ff4e7819 */ /* 0x000fe2000001161b */
[----:B------:R-:W-:Y:S01]  /*5a10*/  IMAD.U32 R74, R95, 0x10000, RZ ;  /* 0x000100005f4a7824 */ /* 0x000fe200078e00ff */
[----:B------:R-:W-:Y:S01]  /*5a20*/  SHF.R.U32.HI R77, RZ, 0x10, R11 ;  /* 0x00000010ff4d7819 */ /* 0x000fe2000001160b */
[----:B------:R-:W-:Y:S01]  /*5a30*/  IMAD.U32 R38, R91, 0x10000, RZ ;  /* 0x000100005b267824 */ /* 0x000fe200078e00ff */
[----:B------:R-:W-:Y:S01]  /*5a40*/  SHF.R.U64 R81, R8, 0x10, R9 ;  /* 0x0000001008517819 */ /* 0x000fe20000001209 */
[----:B-1----:R-:W-:-:S02]  /*5a50*/  IMAD.U32 R9, R5, 0x10000, RZ ;  /* 0x0001000005097824 */ /* 0x002fc400078e00ff */
[----:B------:R-:W-:Y:S01]  /*5a60*/  FMUL.FTZ R76, R25, R74 ;  /* 0x0000004a194c7220 */ /* 0x000fe20000410000 */
[----:B------:R-:W-:Y:S01]  /*5a70*/  PRMT R93, R93, 0x5410, R78 ;  /* 0x000054105d5d7816 */ /* 0x000fe2000000004e */
[-C--:B------:R-:W-:Y:S01]  /*5a80*/  FMUL.FTZ R78, R25, R38.reuse ;  /* 0x00000026194e7220 */ /* 0x080fe20000410000 */
[----:B------:R-:W-:Y:S01]  /*5a90*/  PRMT R88, R88, 0x5410, R77 ;  /* 0x0000541058587816 */ /* 0x000fe2000000004d */
[----:B------:R-:W-:Y:S01]  /*5aa0*/  FFMA.FTZ R25, R9, R38, -R76 ;  /* 0x0000002609197223 */ /* 0x000fe2000001084c */
[----:B------:R-:W-:Y:S01]  /*5ab0*/  SHF.R.U64 R73, R26, 0x10, R27 ;  /* 0x000000101a497819 */ /* 0x000fe2000000121b */
[----:B------:R-:W-:Y:S01]  /*5ac0*/  IMAD.U32 R27, R15, 0x10000, RZ ;  /* 0x000100000f1b7824 */ /* 0x000fe200078e00ff */
[----:B------:R-:W-:Y:S01]  /*5ad0*/  LOP3.LUT R26, R13, 0xffff0000, RZ, 0xc0, !PT ;  /* 0xffff00000d1a7812 */ /* 0x000fe200078ec0ff */
[----:B------:R-:W-:Y:S01]  /*5ae0*/  IMAD.U32 R76, R93, 0x10000, RZ ;  /* 0x000100005d4c7824 */ /* 0x000fe200078e00ff */
[----:B------:R-:W-:Y:S01]  /*5af0*/  LOP3.LUT R95, R95, 0xffff0000, RZ, 0xc0, !PT ;  /* 0xffff00005f5f7812 */ /* 0x000fe200078ec0ff */
[----:B------:R-:W-:Y:S01]  /*5b00*/  IMAD.U32 R38, R88, 0x10000, RZ ;  /* 0x0001000058267824 */ /* 0x000fe200078e00ff */
[----:B------:R-:W-:Y:S01]  /*5b10*/  LOP3.LUT R91, R91, 0xffff0000, RZ, 0xc0, !PT ;  /* 0xffff00005b5b7812 */ /* 0x000fe200078ec0ff */
[----:B------:R-:W-:Y:S01]  /*5b20*/  FFMA.FTZ R78, R9, R74, R78 ;  /* 0x0000004a094e7223 */ /* 0x000fe2000001004e */
[----:B------:R-:W-:Y:S01]  /*5b30*/  SHF.R.U64 R79, R10, 0x10, R11 ;  /* 0x000000100a4f7819 */ /* 0x000fe2000000120b */
[----:B------:R-:W-:Y:S01]  /*5b40*/  FMUL.FTZ R82, R27, R76 ;  /* 0x0000004c1b527220 */ /* 0x000fe20000410000 */
[----:B------:R-:W-:Y:S01]  /*5b50*/  PRMT R92, R92, 0x5410, R73 ;  /* 0x000054105c5c7816 */ /* 0x000fe20000000049 */
[----:B------:R-:W-:Y:S01]  /*5b60*/  IMAD.U32 R11, R7, 0x10000, RZ ;  /* 0x00010000070b7824 */ /* 0x000fe200078e00ff */
[----:B------:R-:W-:Y:S01]  /*5b70*/  LOP3.LUT R10, R5, 0xffff0000, RZ, 0xc0, !PT ;  /* 0xffff0000050a7812 */ /* 0x000fe200078ec0ff */
[----:B------:R-:W-:Y:S01]  /*5b80*/  FMUL.FTZ R73, R26, R95 ;  /* 0x0000005f1a497220 */ /* 0x000fe20000410000 */
[----:B------:R-:W-:Y:S01]  /*5b90*/  PRMT R94, R94, 0x5410, R75 ;  /* 0x000054105e5e7816 */ /* 0x000fe2000000004b */
[-C--:B------:R-:W-:Y:S01]  /*5ba0*/  FMUL.FTZ R9, R26, R91.reuse ;  /* 0x0000005b1a097220 */ /* 0x080fe20000410000 */
[-C--:B------:R-:W-:Y:S01]  /*5bb0*/  FMUL.FTZ R27, R27, R38.reuse ;  /* 0x000000261b1b7220 */ /* 0x080fe20000410000 */
[----:B------:R-:W-:Y:S01]  /*5bc0*/  LOP3.LUT R15, R15, 0xffff0000, RZ, 0xc0, !PT ;  /* 0xffff00000f0f7812 */ /* 0x000fe200078ec0ff */
[----:B------:R-:W-:Y:S01]  /*5bd0*/  FFMA.FTZ R82, R11, R38, -R82 ;  /* 0x000000260b527223 */ /* 0x000fe20000010852 */
[----:B------:R-:W-:Y:S01]  /*5be0*/  LOP3.LUT R26, R93, 0xffff0000, RZ, 0xc0, !PT ;  /* 0xffff00005d1a7812 */ /* 0x000fe200078ec0ff */
[----:B------:R-:W-:Y:S01]  /*5bf0*/  FFMA.FTZ R76, R11, R76, R27 ;  /* 0x0000004c0b4c7223 */ /* 0x000fe2000001001b */
[----:B------:R-:W-:Y:S01]  /*5c00*/  PRMT R90, R90, 0x5410, R81 ;  /* 0x000054105a5a7816 */ /* 0x000fe20000000051 */
[----:B------:R-:W-:Y:S01]  /*5c10*/  IMAD.U32 R24, R12, 0x10000, RZ ;  /* 0x000100000c187824 */ /* 0x000fe200078e00ff */
[----:B------:R-:W-:Y:S01]  /*5c20*/  LOP3.LUT R88, R88, 0xffff0000, RZ, 0xc0, !PT ;  /* 0xffff000058587812 */ /* 0x000fe200078ec0ff */
[C---:B------:R-:W-:Y:S01]  /*5c30*/  FFMA.FTZ R74, R10.reuse, R91, -R73 ;  /* 0x0000005b0a4a7223 */ /* 0x040fe20000010849 */
        /* <DEDUP_REMOVED lines=12> */
[----:B------:R-:W-:Y:S02]  /*5d00*/  IMAD.U32 R8, R4, 0x10000, RZ ;  /* 0x0001000004087824 */ /* 0x000fe400078e00ff */
[----:B------:R-:W-:Y:S01]  /*5d10*/  FMUL.FTZ R24, R24, R9 ;  /* 0x0000000918187220 */ /* 0x000fe20000410000 */
[----:B------:R-:W-:Y:S01]  /*5d20*/  FMUL.FTZ R10, R12, R94 ;  /* 0x0000005e0c0a7220 */ /* 0x000fe20000410000 */
[----:B------:R-:W-:Y:S01]  /*5d30*/  PRMT R86, R86, 0x5410, R79 ;  /* 0x0000541056567816 */ /* 0x000fe2000000004f */
[----:B------:R-:W-:Y:S01]  /*5d40*/  FMUL.FTZ R12, R12, R90 ;  /* 0x0000005a0c0c7220 */ /* 0x000fe20000410000 */
[----:B------:R-:W-:-:S02]  /*5d50*/  IMAD.U32 R7, R14, 0x10000, RZ ;  /* 0x000100000e077824 */ /* 0x000fc400078e00ff */
[----:B------:R-:W-:Y:S01]  /*5d60*/  FFMA.FTZ R24, R8, R11, R24 ;  /* 0x0000000b08187223 */ /* 0x000fe20000010018 */
[----:B------:R-:W-:Y:S01]  /*5d70*/  FFMA.FTZ R90, R5, R90, -R10 ;  /* 0x0000005a055a7223 */ /* 0x000fe2000001080a */
[----:B------:R-:W-:Y:S01]  /*5d80*/  LOP3.LUT R14, R14, 0xffff0000, RZ, 0xc0, !PT ;  /* 0xffff00000e0e7812 */ /* 0x000fe200078ec0ff */
[----:B------:R-:W-:Y:S01]  /*5d90*/  FFMA.FTZ R15, R8, R9, -R15 ;  /* 0x00000009080f7223 */ /* 0x000fe2000001080f */
[C---:B------:R-:W-:Y:S01]  /*5da0*/  IMAD.U32 R10, R92.reuse, 0x10000, RZ ;  /* 0x000100005c0a7824 */ /* 0x040fe200078e00ff */
[----:B------:R-:W-:Y:S01]  /*5db0*/  LOP3.LUT R11, R92, 0xffff0000, RZ, 0xc0, !PT ;  /* 0xffff00005c0b7812 */ /* 0x000fe200078ec0ff */
[C---:B------:R-:W-:Y:S01]  /*5dc0*/  IMAD.U32 R8, R86.reuse, 0x10000, RZ ;  /* 0x0001000056087824 */ /* 0x040fe200078e00ff */
[----:B------:R-:W-:Y:S01]  /*5dd0*/  LOP3.LUT R9, R86, 0xffff0000, RZ, 0xc0, !PT ;  /* 0xffff000056097812 */ /* 0x000fe200078ec0ff */
[----:B------:R-:W-:Y:S01]  /*5de0*/  FFMA.FTZ R75, R13, R26, R38 ;  /* 0x0000001a0d4b7223 */ /* 0x000fe20000010026 */
[C---:B------:R-:W-:Y:S02]  /*5df0*/  IMAD.U32 R4, R6.reuse, 0x10000, RZ ;  /* 0x0001000006047824 */ /* 0x040fe400078e00ff */
[C---:B------:R-:W-:Y:S01]  /*5e00*/  FMUL.FTZ R13, R7.reuse, R10 ;  /* 0x0000000a070d7220 */ /* 0x040fe20000410000 */
[----:B------:R-:W-:Y:S01]  /*5e10*/  LOP3.LUT R6, R6, 0xffff0000, RZ, 0xc0, !PT ;  /* 0xffff000006067812 */ /* 0x000fe200078ec0ff */
[-C--:B------:R-:W-:Y:S01]  /*5e20*/  FMUL.FTZ R7, R7, R8.reuse ;  /* 0x0000000807077220 */ /* 0x080fe20000410000 */
[C---:B------:R-:W-:Y:S01]  /*5e30*/  FMUL.FTZ R27, R14.reuse, R11 ;  /* 0x0000000b0e1b7220 */ /* 0x040fe20000410000 */
[-C--:B------:R-:W-:Y:S01]  /*5e40*/  FMUL.FTZ R14, R14, R9.reuse ;  /* 0x000000090e0e7220 */ /* 0x080fe20000410000 */
        /* <DEDUP_REMOVED lines=18> */
.L_x_12685:
[----:B------:R-:W-:Y:S05]  /*5f70*/  BSYNC B1 ;  /* 0x0000000000017941 */ /* 0x000fea0003800000 */
.L_x_12684:
        /* <DEDUP_REMOVED lines=10> */
.L_x_12649:
[----:B------:R-:W-:-:S04]  /*6020*/  ULOP3.LUT UR4, UR38, 0x1, URZ, 0xfc, !UPT ;  /* 0x0000000126047892 */ /* 0x000fc8000f8efc3f */
[----:B------:R-:W-:-:S06]  /*6030*/  UISETP.NE.AND UP0, UPT, UR4, 0x3, UPT ;  /* 0x000000030400788c */ /* 0x000fcc000bf05270 */
[----:B------:R-:W-:-:S13]  /*6040*/  PLOP3.LUT P3, PT, PT, PT, UP0, 0x80, 0x0 ;  /* 0x000000000000781c */ /* 0x000fda0003f6f008 */
[----:B------:R-:W-:Y:S05]  /*6050*/  @!P3 BRA `(.L_x_12686) ;  /* 0x000000000004b947 */ /* 0x000fea0003800000 */
[----:B------:R-:W-:Y:S01]  /*6060*/  BPT.TRAP 0x1 ;  /* 0x000000040000795c */ /* 0x000fe20000300000 */
.L_x_12686:
[----:B------:R-:W-:Y:S01]  /*6070*/  IMAD R68, R23, 0x8, R2 ;  /* 0x0000000817447824 */ /* 0x000fe200078e0202 */
[----:B------:R-:W-:Y:S01]  /*6080*/  SHF.L.U32 R80, R158, 0x1f, RZ ;  /* 0x0000001f9e507819 */ /* 0x000fe200000006ff */
[----:B------:R-:W-:Y:S01]  /*6090*/  IMAD R72, R49, -0x60, R46 ;  /* 0xffffffa031487824 */ /* 0x000fe200078e022e */
[----:B------:R-:W-:Y:S02]  /*60a0*/  BSSY B1, `(.L_x_12687) ;  /* 0x0000004000017945 */ /* 0x000fe40003800000 */
[----:B------:R-:W0:Y:S02]  /*60b0*/  SYNCS.PHASECHK.TRANS64.TRYWAIT P4, [R68+URZ+0x32490], R80 ;  /* 0x03249050440075a7 */ /* 0x000e24000808017f */
[----:B------:R-:W-:Y:S01]  /*60c0*/  VIMNMX R72, R72, 0x60, PT ;  /* 0x0000006048487848 */ /* 0x000fe20003fe0100 */
[----:B0-----:R-:W-:Y:S06]  /*60d0*/  @!P4 BRA `(.L_x_12688) ;  /* 0x000003580018c947 */ /* 0x001fec0003800000 */
.L_x_13052:
[----:B------:R-:W-:Y:S05]  /*60e0*/  BSYNC B1 ;  /* 0x0000000000017941 */ /* 0x000fea0003800000 */
.L_x_12687:
        /* <DEDUP_REMOVED lines=8> */
.L_x_12690:
[----:B------:R-:W-:Y:S05]  /*6170*/  BSYNC B1 ;  /* 0x0000000000017941 */ /* 0x000fea0003800000 */
.L_x_12689:
[----:B------:R-:W-:Y:S05]  /*6180*/  @P4 BRA `(.L_x_12666) ;  /* 0x0000000000104947 */ /* 0x000fea0003800000 */
[----:B-1----:R-:W1:Y:S04]  /*6190*/  @!P1 LDS.128 R4, [R84+0x2000] ;  /* 0x0020000054049984 */ /* 0x002e680000000c00 */
[----:B------:R-:W2:Y:S04]  /*61a0*/  @!P2 LDS.128 R8, [R83+0x2000] ;  /* 0x002000005308a984 */ /* 0x000ea80000000c00 */
[----:B-1----:R3:W-:Y:S04]  /*61b0*/  @!P1 STG.E.128 desc[UR42][R12.64], R4 ;  /* 0x000000040c009986 */ /* 0x0027e8000c101d2a */
[----:B--2---:R3:W-:Y:S02]  /*61c0*/  @!P2 STG.E.128 desc[UR42][R12.64+0x40], R8 ;  /* 0x000040080c00a986 */ /* 0x0047e4000c101d2a */
.L_x_12666:
[----:B------:R-:W-:Y:S05]  /*61d0*/  BSYNC B0 ;  /* 0x0000000000007941 */ /* 0x000fea0003800000 */
.L_x_12648:
        /* <DEDUP_REMOVED lines=15> */
[----:B--2---:R1:W-:Y:S06]  /*62d0*/  BAR.SYNC.DEFER_BLOCKING R12, 0x80 ;  /* 0x0002000c0000751d */ /* 0x0043ec0000010000 */
[----:B------:R1:W-:Y:S01]  /*62e0*/  @!P4 SYNCS.ARRIVE.TRANS64.RED.A1T0 RZ, [R4+URZ], RZ ;  /* 0x000000ff04ffc9a7 */ /* 0x0003e2000810043f */
[----:B------:R-:W-:Y:S05]  /*62f0*/  @!P3 BRA `(.L_x_12692) ;  /* 0x000000000004b947 */ /* 0x000fea0003800000 */
[----:B------:R-:W-:Y:S01]  /*6300*/  BPT.TRAP 0x1 ;  /* 0x000000040000795c */ /* 0x000fe20000300000 */
.L_x_12692:
[----:B------:R-:W-:Y:S05]  /*6310*/  BSYNC B0 ;  /* 0x0000000000007941 */ /* 0x000fea0003800000 */
.L_x_12691:
[----:B------:R-:W2:Y:S01]  /*6320*/  SYNCS.PHASECHK.TRANS64.TRYWAIT P3, [R68+URZ+0x324b0], R80 ;  /* 0x0324b050440075a7 */ /* 0x000ea2000806017f */
[----:B------:R-:W-:Y:S01]  /*6330*/  ULDC UR49, c[0x0][0x320] ;  /* 0x0000c80000317ab9 */ /* 0x000fe20000000800 */
[----:B------:R-:W-:Y:S01]  /*6340*/  ULDC.64 UR44, c[0x0][0x328] ;  /* 0x0000ca00002c7ab9 */ /* 0x000fe20000000a00 */
[----:B------:R-:W-:Y:S01]  /*6350*/  ULDC.64 UR40, c[0x0][0x318] ;  /* 0x0000c60000287ab9 */ /* 0x000fe20000000a00 */
[----:B------:R-:W-:Y:S01]  /*6360*/  BSSY B0, `(.L_x_12693) ;  /* 0x0000003000007945 */ /* 0x000fe20003800000 */
[----:B-1----:R-:W-:-:S03]  /*6370*/  IMAD R4, R23, 0x6000, R58 ;  /* 0x0000600017047824 */ /* 0x002fc600078e023a */
[----:B--2---:R-:W-:Y:S05]  /*6380*/  @!P3 BRA `(.L_x_12694) ;  /* 0x000003540080b947 */ /* 0x004fea0003800000 */
.L_x_13053:
[----:B------:R-:W-:Y:S05]  /*6390*/  BSYNC B0 ;  /* 0x0000000000007941 */ /* 0x000fea0003800000 */
.L_x_12693:
        /* <DEDUP_REMOVED lines=16> */
[----:B------:R-:W2:Y:S04]  /*64a0*/  @!P3 LDS.128 R4, [R14] ;  /* 0x000000000e04b984 */ /* 0x000ea80000000c00 */
[----:B--2---:R-:W-:Y:S01]  /*64b0*/  @!P3 STG.E.128 desc[UR42][R10.64], R4 ;  /* 0x000000040a00b986 */ /* 0x004fe2000c101d2a */
[----:B------:R-:W-:-:S13]  /*64c0*/  ISETP.GE.AND P3, PT, R3, UR49, PT ;  /* 0x0000003103007c0c */ /* 0x000fda000bf66270 */
[----:B------:R-:W2:Y:S04]  /*64d0*/  @!P3 LDS.128 R4, [R13] ;  /* 0x000000000d04b984 */ /* 0x000ea80000000c00 */
[----:B--2---:R-:W-:Y:S01]  /*64e0*/  @!P3 STG.E.128 desc[UR42][R10.64+0x40], R4 ;  /* 0x000040040a00b986 */ /* 0x004fe2000c101d2a */
[----:B------:R-:W-:-:S13]  /*64f0*/  ISETP.GE.AND P3, PT, R51, UR49, PT ;  /* 0x0000003133007c0c */ /* 0x000fda000bf66270 */
[----:B------:R-:W2:Y:S04]  /*6500*/  @!P3 LDS.128 R4, [R14+0x3000] ;  /* 0x003000000e04b984 */ /* 0x000ea80000000c00 */
        /* <DEDUP_REMOVED lines=10> */
[----:B------:R-:W-:-:S13]  /*65b0*/  ISETP.NE.AND P3, PT, R67, RZ, PT ;  /* 0x000000ff4300720c */ /* 0x000fda0003f65270 */
[----:B------:R-:W2:Y:S04]  /*65c0*/  @P3 LDS.128 R4, [R14+0x9000] ;  /* 0x009000000e043984 */ /* 0x000ea80000000c00 */
[----:B--2---:R-:W-:Y:S01]  /*65d0*/  @P3 STG.E.128 desc[UR42][R10.64+0x180], R4 ;  /* 0x000180040a003986 */ /* 0x004fe2000c101d2a */
[----:B------:R-:W-:-:S13]  /*65e0*/  ISETP.NE.AND P3, PT, R66, RZ, PT ;  /* 0x000000ff4200720c */ /* 0x000fda0003f65270 */
[----:B------:R-:W2:Y:S04]  /*65f0*/  @P3 LDS.128 R4, [R13+0x9000] ;  /* 0x009000000d043984 */ /* 0x000ea80000000c00 */
[----:B--2---:R2:W-:Y:S02]  /*6600*/  @P3 STG.E.128 desc[UR42][R10.64+0x1c0], R4 ;  /* 0x0001c0040a003986 */ /* 0x0045e4000c101d2a */
.L_x_12696:
[----:B------:R-:W-:Y:S05]  /*6610*/  BSYNC B0 ;  /* 0x0000000000007941 */ /* 0x000fea0003800000 */
.L_x_12695:
[----:B------:R-:W-:Y:S01]  /*6620*/  ISETP.GE.AND P3, PT, R156, R72, PT ;  /* 0x000000489c00720c */ /* 0x000fe20003f66270 */
[----:B------:R-:W-:-:S12]  /*6630*/  BSSY B0, `(.L_x_12697) ;  /* 0x0000024000007945 */ /* 0x000fd80003800000 */
[----:B------:R-:W-:Y:S05]  /*6640*/  @P3 BRA `(.L_x_12698) ;  /* 0x0000000000883947 */ /* 0x000fea0003800000 */
[----:B--2---:R-:W-:Y:S01]  /*6650*/  IADD3 R7, P3, R8, 0x40, RZ ;  /* 0x0000004008077810 */ /* 0x004fe20007f7e0ff */
        /* <DEDUP_REMOVED lines=32> */
[----:B--2---:R3:W-:Y:S02]  /*6860*/  @P3 STG.E.128 desc[UR42][R8.64+0x1c0], R4 ;  /* 0x0001c00408003986 */ /* 0x0047e4000c101d2a */
.L_x_12698:
[----:B------:R-:W-:Y:S05]  /*6870*/  BSYNC B0 ;  /* 0x0000000000007941 */ /* 0x000fea0003800000 */
.L_x_12697:
[----:B------:R-:W-:Y:S01]  /*6880*/  @!PT LDS RZ, [RZ] ;  /* 0x00000000fffff984 */ /* 0x000fe20000000800 */
[----:B------:R-:W-:Y:S01]  /*6890*/  @!PT LDS RZ, [RZ] ;  /* 0x00000000fffff984 */ /* 0x000fe20000000800 */
[----:B------:R-:W-:Y:S01]  /*68a0*/  @!PT LDS RZ, [RZ] ;  /* 0x00000000fffff984 */ /* 0x000fe20000000800 */
[----:B------:R-:W-:Y:S01]  /*68b0*/  @!PT LDS RZ, [RZ] ;  /* 0x00000000fffff984 */ /* 0x000fe20000000800 */
[----:B------:R4:W-:Y:S06]  /*68c0*/  MEMBAR.ALL.CTA ;  /* 0x0000000000007992 */ /* 0x0009ec0000008000 */
[----:B----4-:R-:W4:Y:S02]  /*68d0*/  FENCE.VIEW.ASYNC.S ;  /* 0x00000000000073c6 */ /* 0x010f240000000000 */
[----:B----4-:R4:W-:Y:S01]  /*68e0*/  BAR.SYNC.DEFER_BLOCKING R12, 0x80 ;  /* 0x0002000c0000751d */ /* 0x0109e20000010000 */
[----:B------:R-:W-:Y:S01]  /*68f0*/  ISETP.NE.AND P5, PT, R69, RZ, PT ;  /* 0x000000ff4500720c */ /* 0x000fe20003fa5270 */
[----:B------:R-:W-:-:S02]  /*6900*/  VIADD R23, R23, 0x1 ;  /* 0x0000000117177836 */ /* 0x000fc40000000000 */
[----:B01----:R-:W-:-:S03]  /*6910*/  @!P4 VIADD R68, R68, 0x324c0 ;  /* 0x000324c04444c836 */ /* 0x003fc60000000000 */
[C---:B------:R-:W-:Y:S02]  /*6920*/  ISETP.NE.AND P3, PT, R23.reuse, 0x2, PT ;  /* 0x000000021700780c */ /* 0x040fe40003f65270 */
[----:B------:R-:W-:Y:S02]  /*6930*/  @!P4 PRMT R68, RZ, 0x654, R68 ;  /* 0x00000654ff44c816 */ /* 0x000fe40000000044 */
[----:B--23--:R-:W-:Y:S02]  /*6940*/  SEL R5, RZ, 0x1, P3 ;  /* 0x00000001ff057807 */ /* 0x00cfe40001800000 */
[----:B------:R-:W-:Y:S02]  /*6950*/  SEL R23, R23, RZ, P3 ;  /* 0x000000ff17177207 */ /* 0x000fe40001800000 */
[----:B------:R-:W-:Y:S01]  /*6960*/  LOP3.LUT R158, R158, R5, RZ, 0x3c, !PT ;  /* 0x000000059e9e7212 */ /* 0x000fe200078e3cff */
[----:B------:R4:W-:Y:S01]  /*6970*/  @!P4 SYNCS.ARRIVE.TRANS64.RED.A1T0 RZ, [R68+URZ], RZ ;  /* 0x000000ff44ffc9a7 */ /* 0x0009e2000810043f */
[----:B------:R-:W-:Y:S05]  /*6980*/  @P5 BRA `(.L_x_12699) ;  /* 0xffffffc400505947 */ /* 0x000fea000383ffff */
[----:B------:R-:W0:Y:S01]  /*6990*/  S2R R4, SR_TID.X ;  /* 0x0000000000047919 */ /* 0x000e220000002100 */
[----:B------:R-:W-:Y:S02]  /*69a0*/  PLOP3.LUT P0, PT, PT, PT, PT, 0x8, 0x0 ;  /* 0x000000000000781c */ /* 0x000fe40003f0e170 */
[----:B0-----:R-:W-:-:S04]  /*69b0*/  SHF.R.U32.HI R4, RZ, 0x7, R4 ;  /* 0x00000007ff047819 */ /* 0x001fc80000011604 */
[----:B------:R-:W-:-:S13]  /*69c0*/  ISETP.NE.AND P5, PT, R4, 0x1, PT ;  /* 0x000000010400780c */ /* 0x000fda0003fa5270 */
[----:B------:R-:W-:Y:S06]  /*69d0*/  @!P5 BAR.ARV 0x9, 0x100 ;  /* 0x024400000000db1d */ /* 0x000fec0000002000 */
.L_x_12643:
[----:B------:R-:W0:Y:S01]  /*69e0*/  S2R R0, SR_TID.X ;  /* 0x0000000000007919 */ /* 0x000e220000002100 */
[----:B------:R-:W1:Y:S01]  /*69f0*/  LDC R19, c[0x0][0x448] ;  /* 0x00011200ff137b82 */ /* 0x000e620000000800 */
[----:B----4-:R-:W-:Y:S01]  /*6a00*/  IMAD.MOV.U32 R12, RZ, RZ, 0x3000 ;  /* 0x00003000ff0c7424 */ /* 0x010fe200078e00ff */
[----:B------:R-:W2:Y:S01]  /*6a10*/  S2R R3, SR_SWINHI ;  /* 0x0000000000037919 */ /* 0x000ea20000002f00 */
[----:B------:R-:W-:Y:S02]  /*6a20*/  IMAD.U32 R13, RZ, RZ, UR38 ;  /* 0x00000026ff0d7e24 */ /* 0x000fe4000f8e00ff */
[----:B------:R-:W-:Y:S01]  /*6a30*/  IMAD.MOV.U32 R14, RZ, RZ, 0x1 ;  /* 0x00000001ff0e7424 */ /* 0x000fe200078e00ff */
[----:B------:R-:W-:Y:S01]  /*6a40*/  STL [R1+0x70], R89 ;  /* 0x0000705901007387 */ /* 0x000fe20000100800 */
[----:B------:R-:W-:Y:S01]  /*6a50*/  IMAD.MOV.U32 R15, RZ, RZ, RZ ;  /* 0x000000ffff0f7224 */ /* 0x000fe200078e00ff */
[----:B------:R-:W3:Y:S01]  /*6a60*/  LDC R18, c[0x0][0xa80] ;  /* 0x0002a000ff127b82 */ /* 0x000ee20000000800 */
[----:B------:R-:W-:Y:S01]  /*6a70*/  IMAD.MOV.U32 R5, RZ, RZ, 0x100 ;  /* 0x00000100ff057424 */ /* 0x000fe200078e00ff */
[----:B------:R4:W-:Y:S01]  /*6a80*/  STL.64 [R1+0x18], R12 ;  /* 0x0000180c01007387 */ /* 0x0009e20000100a00 */
[----:B------:R-:W-:-:S02]  /*6a90*/  IMAD.MOV.U32 R6, RZ, RZ, 0x1 ;  /* 0x00000001ff067424 */ /* 0x000fc400078e00ff */
[----:B------:R-:W-:Y:S01]  /*6aa0*/  IMAD.MOV.U32 R7, RZ, RZ, RZ ;  /* 0x000000ffff077224 */ /* 0x000fe200078e00ff */
[----:B------:R1:W-:Y:S01]  /*6ab0*/  STL.64 [R1+0x60], R14 ;  /* 0x0000600e01007387 */ /* 0x0003e20000100a00 */
[----:B------:R-:W-:Y:S02]  /*6ac0*/  IMAD.MOV.U32 R8, RZ, RZ, 0xc000 ;  /* 0x0000c000ff087424 */ /* 0x000fe400078e00ff */
[----:B------:R-:W-:Y:S01]  /*6ad0*/  IMAD.U32 R9, RZ, RZ, UR38 ;  /* 0x00000026ff097e24 */ /* 0x000fe2000f8e00ff */
[----:B------:R-:W-:Y:S01]  /*6ae0*/  STL.128 [R1+0x230], RZ ;  /* 0x000230ff01007387 */ /* 0x000fe20000100c00 */
[----:B------:R-:W-:Y:S02]  /*6af0*/  IMAD.MOV.U32 R11, RZ, RZ, 0x100 ;  /* 0x00000100ff0b7424 */ /* 0x000fe400078e00ff */
[----:B------:R-:W-:Y:S01]  /*6b00*/  IMAD.U32 R34, RZ, RZ, UR37 ;  /* 0x00000025ff227e24 */ /* 0x000fe2000f8e00ff */
[----:B------:R-:W-:Y:S01]  /*6b10*/  STL.128 [R1+0x240], RZ ;  /* 0x000240ff01007387 */ /* 0x000fe20000100c00 */
[----:B------:R-:W-:-:S03]  /*6b20*/  IMAD.U32 R72, RZ, RZ, UR37 ;  /* 0x00000025ff487e24 */ /* 0x000fc6000f8e00ff */
[----:B------:R-:W-:Y:S02]  /*6b30*/  STL.128 [R1+0x260], RZ ;  /* 0x000260ff01007387 */ /* 0x000fe40000100c00 */
[----:B------:R-:W-:Y:S02]  /*6b40*/  IADD3 R72, P5, R72, 0x70, RZ ;  /* 0x0000007048487810 */ /* 0x000fe40007fbe0ff */
[----:B0-----:R-:W-:Y:S01]  /*6b50*/  LOP3.LUT R0, R0, 0x7f, RZ, 0xc0, !PT ;  /* 0x0000007f00007812 */ /* 0x001fe200078ec0ff */
[----:B------:R-:W-:Y:S03]  /*6b60*/  STL.128 [R1+0x270], RZ ;  /* 0x000270ff01007387 */ /* 0x000fe60000100c00 */
[----:B------:R-:W-:Y:S01]  /*6b70*/  ISETP.NE.AND P1, PT, R0, RZ, PT ;  /* 0x000000ff0000720c */ /* 0x000fe20003f25270 */
[----:B------:R-:W-:Y:S01]  /*6b80*/  STL.128 [R1+0x280], RZ ;  /* 0x000280ff01007387 */ /* 0x000fe20000100c00 */
[----:B------:R-:W-:-:S02]  /*6b90*/  MOV R26, R2 ;  /* 0x00000002001a7202 */ /* 0x000fc40000000f00 */
[----:B--2---:R-:W-:Y:S02]  /*6ba0*/  MOV R27, R3 ;  /* 0x00000003001b7202 */ /* 0x004fe40000000f00 */
[----:B------:R-:W-:Y:S01]  /*6bb0*/  SEL R4, RZ, 0x1, P1 ;  /* 0x00000001ff047807 */ /* 0x000fe20000800000 */
[----:B------:R-:W-:Y:S01]  /*6bc0*/  STL.128 [R1+0x290], RZ ;  /* 0x000290ff01007387 */ /* 0x000fe20000100c00 */
[C---:B----4-:R-:W-:Y:S02]  /*6bd0*/  IADD3 R12, P1, R26.reuse, 0x32430, RZ ;  /* 0x000324301a0c7810 */ /* 0x050fe40007f3e0ff */
[C---:B------:R-:W-:Y:S01]  /*6be0*/  IADD3 R0, P3, R26.reuse, 0x32450, RZ ;  /* 0x000324501a007810 */ /* 0x040fe20007f7e0ff */
[----:B------:R0:W-:Y:S01]  /*6bf0*/  STL.128 [R1+0x20], R4 ;  /* 0x0000200401007387 */ /* 0x0001e20000100c00 */
[C---:B------:R-:W-:Y:S01]  /*6c00*/  IADD3 R3, P4, R26.reuse, 0x32460, RZ ;  /* 0x000324601a037810 */ /* 0x040fe20007f9e0ff */
[----:B------:R-:W-:Y:S01]  /*6c10*/  IMAD.X R13, RZ, RZ, R27, P1 ;  /* 0x000000ffff0d7224 */ /* 0x000fe200008e061b */
[----:B-1----:R-:W-:Y:S01]  /*6c20*/  ISETP.NE.AND P1, PT, R19, 0x1, PT ;  /* 0x000000011300780c */ /* 0x002fe20003f25270 */
[----:B------:R-:W-:Y:S01]  /*6c30*/  IMAD.MOV.U32 R10, RZ, RZ, R4 ;  /* 0x000000ffff0a7224 */ /* 0x000fe200078e0004 */
[----:B------:R-:W-:Y:S01]  /*6c40*/  IADD3 R14, P2, R26, 0x32440, RZ ;  /* 0x000324401a0e7810 */ /* 0x000fe20007f5e0ff */
[----:B------:R-:W-:Y:S01]  /*6c50*/  STL.128 [R1+0x2a0], RZ ;  /* 0x0002a0ff01007387 */ /* 0x000fe20000100c00 */
[----:B------:R-:W-:-:S03]  /*6c60*/  IMAD.U32 R19, RZ, RZ, UR37 ;  /* 0x00000025ff137e24 */ /* 0x000fc6000f8e00ff */
[----:B------:R-:W-:Y:S01]  /*6c70*/  IMAD.X R15, RZ, RZ, R27, P2 ;  /* 0x000000ffff0f7224 */ /* 0x000fe200010e061b */
[----:B------:R-:W-:Y:S01]  /*6c80*/  STL.128 [R1+0x50], R8 ;  /* 0x0000500801007387 */ /* 0x000fe20000100c00 */
[----:B------:R-:W-:-:S03]  /*6c90*/  IADD3 R19, P2, R19, 0x230, RZ ;  /* 0x0000023013137810 */ /* 0x000fc60007f5e0ff */
[----:B------:R-:W-:Y:S01]  /*6ca0*/  STL.64 [R1+0x8], R12 ;  /* 0x0000080c01007387 */ /* 0x000fe20000100a00 */
[--C-:B0-----:R-:W-:Y:S02]  /*6cb0*/  IMAD.X R5, RZ, RZ, R27.reuse, P3 ;  /* 0x000000ffff057224 */ /* 0x101fe400018e061b */
[----:B------:R-:W-:Y:S01]  /*6cc0*/  IMAD.X R7, RZ, RZ, R27, P4 ;  /* 0x000000ffff077224 */ /* 0x000fe200020e061b */
[----:B------:R-:W-:Y:S01]  /*6cd0*/  STL.64 [R1+0x10], R14 ;  /* 0x0000100e01007387 */ /* 0x000fe20000100a00 */
[----:B------:R-:W-:Y:S01]  /*6ce0*/  IMAD.MOV.U32 R4, RZ, RZ, R0 ;  /* 0x000000ffff047224 */ /* 0x000fe200078e0000 */
[----:B------:R-:W-:Y:S01]  /*6cf0*/  IADD3 R34, P4, R34, 0x38, RZ ;  /* 0x0000003822227810 */ /* 0x000fe20007f9e0ff */
[----:B------:R-:W-:Y:S01]  /*6d00*/  IMAD.MOV.U32 R6, RZ, RZ, R3 ;  /* 0x000000ffff067224 */ /* 0x000fe200078e0003 */
[----:B------:R-:W-:Y:S01]  /*6d10*/  STL.64 [R1+0x30], R14 ;  /* 0x0000300e01007387 */ /* 0x000fe20000100a00 */
[----:B------:R-:W0:Y:S01]  /*6d20*/  @P1 LDC R3, c[0x0][0x44c] ;  /* 0x00011300ff031b82 */ /* 0x000e220000000800 */
[----:B------:R-:W-:-:S02]  /*6d30*/  VIADD R0, R194, 0x7f ;  /* 0x0000007fc2007836 */ /* 0x000fc40000000000 */
[----:B------:R-:W-:Y:S04]  /*6d40*/  STL.128 [R1+0x40], R4 ;  /* 0x0000400401007387 */ /* 0x000fe80000100c00 */
[----:B------:R1:W-:Y:S04]  /*6d50*/  STL.64 [R1+0x68], R6 ;  /* 0x0000680601007387 */ /* 0x0003e80000100a00 */
[----:B------:R-:W-:Y:S04]  /*6d60*/  STL.128 [R1+0x2b0], RZ ;  /* 0x0002b0ff01007387 */ /* 0x000fe80000100c00 */
[----:B------:R-:W-:Y:S01]  /*6d70*/  STL.128 [R1+0x2c0], RZ ;  /* 0x0002c0ff01007387 */ /* 0x000fe20000100c00 */
[----:B-1----:R-:W1:Y:S03]  /*6d80*/  @P1 LDC R6, c[0x0][0x450] ;  /* 0x00011400ff061b82 */ /* 0x002e660000000800 */
[----:B------:R-:W-:Y:S04]  /*6d90*/  STL.128 [R1+0x2d0], RZ ;  /* 0x0002d0ff01007387 */ /* 0x000fe80000100c00 */
[----:B------:R-:W-:Y:S01]  /*6da0*/  STL.128 [R1+0x2e0], RZ ;  /* 0x0002e0ff01007387 */ /* 0x000fe20000100c00 */
[----:B0-----:R-:W-:Y:S01]  /*6db0*/  @P1 IMAD.HI.U32 R3, R0, R3, RZ ;  /* 0x0000000300031227 */ /* 0x001fe200078e00ff */
[----:B------:R-:W0:Y:S02]  /*6dc0*/  LDC.64 R4, c[0x0][0xad8] ;  /* 0x0002b600ff047b82 */ /* 0x000e240000000a00 */
[----:B------:R-:W-:Y:S04]  /*6dd0*/  STL.128 [R1+0x2f0], RZ ;  /* 0x0002f0ff01007387 */ /* 0x000fe80000100c00 */
[----:B------:R-:W-:Y:S04]  /*6de0*/  STL.128 [R1+0x300], RZ ;  /* 0x000300ff01007387 */ /* 0x000fe80000100c00 */
[----:B------:R-:W-:Y:S04]  /*6df0*/  STL.128 [R1+0x310], RZ ;  /* 0x000310ff01007387 */ /* 0x000fe80000100c00 */
[----:B------:R-:W-:Y:S01]  /*6e00*/  STL.128 [R1+0x320], RZ ;  /* 0x000320ff01007387 */ /* 0x000fe20000100c00 */
[----:B-1----:R-:W-:-:S03]  /*6e10*/  @P1 SHF.R.U32.HI R0, RZ, R6, R3 ;  /* 0x00000006ff001219 */ /* 0x002fc60000011603 */
[----:B------:R-:W-:Y:S04]  /*6e20*/  STL.128 [R1+0x330], RZ ;  /* 0x000330ff01007387 */ /* 0x000fe80000100c00 */
[----:B------:R-:W-:Y:S01]  /*6e30*/  STL.128 [R1+0x340], RZ ;  /* 0x000340ff01007387 */ /* 0x000fe20000100c00 */
[----:B0-----:R-:W-:-:S03]  /*6e40*/  ISETP.GE.AND P6, PT, R5, 0x1, PT ;  /* 0x000000010500780c */ /* 0x001fc60003fc6270 */
        /* <DEDUP_REMOVED lines=18> */
[----:B------:R-:W-:Y:S04]  /*6f70*/  STL.64 [R1+0x38], RZ ;  /* 0x000038ff01007387 */ /* 0x000fe80000100a00 */
[----:B---3--:R0:W-:Y:S02]  /*6f80*/  STL [R1+0x250], R18 ;  /* 0x0002501201007387 */ /* 0x0081e40000100800 */
[----:B0-----:R-:W-:-:S05]  /*6f90*/  IMAD.U32 R18, RZ, RZ, UR37 ;  /* 0x00000025ff127e24 */ /* 0x001fca000f8e00ff */
[----:B------:R-:W-:Y:S01]  /*6fa0*/  IADD3 R18, P3, R18, 0x260, RZ ;  /* 0x0000026012127810 */ /* 0x000fe20007f7e0ff */
[----:B------:R-:W-:-:S12]  /*6fb0*/  @P0 BRA `(.L_x_12700) ;  /* 0x00000000000c0947 */ /* 0x000fd80003800000 */
[----:B------:R-:W0:Y:S01]  /*6fc0*/  FENCE.VIEW.ASYNC.G ;  /* 0x00000000000073c6 */ /* 0x000e220000000100 */
[----:B------:R-:W-:Y:S05]  /*6fd0*/  WARPSYNC.ALL ;  /* 0x0000000000007948 */ /* 0x000fea0003800000 */
[----:B0-----:R-:W-:Y:S06]  /*6fe0*/  BAR.ARV 0xc, 0x180 ;  /* 0x0306000000007b1d */ /* 0x001fec0000002000 */
.L_x_12700:
[----:B------:R-:W-:Y:S02]  /*6ff0*/  IMAD.IADD R3, R231, 0x1, R0 ;  /* 0x00000001e7037824 */ /* 0x000fe400078e0200 */
[----:B------:R-:W-:Y:S02]  /*7000*/  IMAD.X R47, RZ, RZ, UR36, P2 ;  /* 0x00000024ff2f7e24 */ /* 0x000fe400090e06ff */
[----:B------:R-:W-:Y:S02]  /*7010*/  IMAD.X R46, RZ, RZ, UR36, P3 ;  /* 0x00000024ff2e7e24 */ /* 0x000fe400098e06ff */
[----:B------:R-:W-:Y:S02]  /*7020*/  IMAD.X R39, RZ, RZ, UR36, P4 ;  /* 0x00000024ff277e24 */ /* 0x000fe4000a0e06ff */
[----:B------:R-:W-:Y:S02]  /*7030*/  IMAD.X R73, RZ, RZ, UR36, P5 ;  /* 0x00000024ff497e24 */ /* 0x000fe4000a8e06ff */
        /* <DEDUP_REMOVED lines=13> */
.L_x_12703:
[----:B------:R-:W-:-:S13]  /*7110*/  ISETP.NE.AND P0, PT, R5, 0x1, PT ;  /* 0x000000010500780c */ /* 0x000fda0003f05270 */
[----:B------:R-:W0:Y:S02]  /*7120*/  @P0 LDC.64 R6, c[0x0][0xae0] ;  /* 0x0002b800ff060b82 */ /* 0x000e240000000a00 */
[----:B0-----:R-:W-:-:S05]  /*7130*/  @P0 IMAD.HI.U32 R6, R0, R6, RZ ;  /* 0x0000000600060227 */ /* 0x001fca00078e00ff */
[----:B------:R-:W-:-:S07]  /*7140*/  @P0 SHF.R.U32.HI R0, RZ, R7, R6 ;  /* 0x00000007ff000219 */ /* 0x000fce0000011606 */
.L_x_12704:
[----:B------:R-:W-:Y:S05]  /*7150*/  BSYNC B0 ;  /* 0x0000000000007941 */ /* 0x000fea0003800000 */
.L_x_12702:
[----:B------:R-:W-:-:S05]  /*7160*/  IMAD R3, R0, R5, R5 ;  /* 0x0000000500037224 */ /* 0x000fca00078e0205 */
[----:B------:R-:W-:-:S07]  /*7170*/  VIMNMX R4, R4, R3, PT ;  /* 0x0000000304047248 */ /* 0x000fce0003fe0100 */
.L_x_12701:
[----:B------:R-:W0:Y:S01]  /*7180*/  @P1 LDC R3, c[0x0][0x44c] ;  /* 0x00011300ff031b82 */ /* 0x000e220000000800 */
[----:B------:R-:W-:Y:S01]  /*7190*/  VIADD R4, R4, 0x5f ;  /* 0x0000005f04047836 */ /* 0x000fe20000000000 */
[----:B------:R-:W-:Y:S01]  /*71a0*/  ULDC UR4, c[0x0][0xad4] ;  /* 0x0002b50000047ab9 */ /* 0x000fe20000000800 */
[----:B------:R-:W-:Y:S02]  /*71b0*/  IMAD.MOV.U32 R0, RZ, RZ, R194 ;  /* 0x000000ffff007224 */ /* 0x000fe400078e00c2 */
[----:B------:R-:W-:-:S03]  /*71c0*/  IMAD.HI R4, R4, 0x2aaaaaab, RZ ;  /* 0x2aaaaaab04047827 */ /* 0x000fc600078e02ff */
[----:B------:R-:W1:Y:S01]  /*71d0*/  @P1 LDC R7, c[0x0][0x450] ;  /* 0x00011400ff071b82 */ /* 0x000e620000000800 */
        /* <DEDUP_REMOVED lines=18> */
.L_x_12707:
[----:B------:R-:W-:-:S13]  /*7300*/  ISETP.NE.AND P0, PT, R5, 0x1, PT ;  /* 0x000000010500780c */ /* 0x000fda0003f05270 */
[----:B------:R-:W0:Y:S02]  /*7310*/  @P0 LDC.64 R6, c[0x0][0xae0] ;  /* 0x0002b800ff060b82 */ /* 0x000e240000000a00 */
[----:B0-----:R-:W-:-:S05]  /*7320*/  @P0 IMAD.HI.U32 R6, R0, R6, RZ ;  /* 0x0000000600060227 */ /* 0x001fca00078e00ff */
[----:B------:R-:W-:-:S07]  /*7330*/  @P0 SHF.R.U32.HI R0, RZ, R7, R6 ;  /* 0x00000007ff000219 */ /* 0x000fce0000011606 */
.L_x_12708:
[----:B------:R-:W-:Y:S05]  /*7340*/  BSYNC B0 ;  /* 0x0000000000007941 */ /* 0x000fea0003800000 */
.L_x_12706:
[----:B------:R-:W-:-:S05]  /*7350*/  IMAD R0, R0, R5, RZ ;  /* 0x0000000500007224 */ /* 0x000fca00078e02ff */
[----:B------:R-:W-:-:S07]  /*7360*/  VIMNMX R3, R3, R0, !PT ;  /* 0x0000000003037248 */ /* 0x000fce0007fe0100 */
.L_x_12705:
        /* <DEDUP_REMOVED lines=39> */
.L_x_12710:
[----:B------:R-:W-:Y:S05]  /*75e0*/  BSYNC B0 ;  /* 0x0000000000007941 */ /* 0x000fea0003800000 */
.L_x_12709:
[----:B------:R-:W-:Y:S01]  /*75f0*/  IMAD R189, R203, R204, R189 ;  /* 0x000000cccbbd7224 */ /* 0x000fe200078e02bd */
[----:B------:R-:W-:-:S04]  /*7600*/  PLOP3.LUT P0, PT, PT, PT, PT, 0x80, 0x0 ;  /* 0x000000000000781c */ /* 0x000fc80003f0f070 */
[----:B------:R-:W-:-:S04]  /*7610*/  VIADDMNMX R204, R189, R204, R45, PT ;  /* 0x000000ccbdcc7246 */ /* 0x000fc8000380012d */
[----:B------:R-:W-:-:S13]  /*7620*/  ISETP.GT.AND P1, PT, R204, R189, PT ;  /* 0x000000bdcc00720c */ /* 0x000fda0003f24270 */
[----:B------:R-:W-:Y:S05]  /*7630*/  @!P1 BRA `(.L_x_12711) ;  /* 0x0000025800149947 */ /* 0x000fea0003800000 */
[----:B------:R0:W-:Y:S01]  /*7640*/  STL.64 [R1+0x78], RZ ;  /* 0x000078ff01007387 */ /* 0x0001e20000100a00 */
[----:B------:R-:W-:Y:S01]  /*7650*/  IMAD.U32 R32, RZ, RZ, UR37 ;  /* 0x00000025ff207e24 */ /* 0x000fe2000f8e00ff */
[----:B------:R-:W-:Y:S01]  /*7660*/  UMOV UR4, 0xffffffff ;  /* 0xffffffff00047882 */ /* 0x000fe20000000000 */
[----:B------:R-:W-:Y:S02]  /*7670*/  IMAD.U32 R24, RZ, RZ, UR37 ;  /* 0x00000025ff187e24 */ /* 0x000fe4000f8e00ff */
[----:B------:R-:W-:Y:S01]  /*7680*/  IMAD.U32 R38, RZ, RZ, UR37 ;  /* 0x00000025ff267e24 */ /* 0x000fe2000f8e00ff */
[----:B------:R-:W-:Y:S02]  /*7690*/  IADD3 R32, P0, R32, 0xa8, RZ ;  /* 0x000000a820207810 */ /* 0x000fe40007f1e0ff */
[----:B------:R-:W-:Y:S02]  /*76a0*/  IADD3 R24, P1, R24, 0x78, RZ ;  /* 0x0000007818187810 */ /* 0x000fe40007f3e0ff */
[----:B------:R-:W-:Y:S01]  /*76b0*/  IADD3 R38, P2, R38, 0x80, RZ ;  /* 0x0000008026267810 */ /* 0x000fe20007f5e0ff */
[----:B------:R-:W-:-:S02]  /*76c0*/  IMAD.X R33, RZ, RZ, UR36, P0 ;  /* 0x00000024ff217e24 */ /* 0x000fc400080e06ff */
[----:B------:R-:W-:Y:S02]  /*76d0*/  IMAD.X R25, RZ, RZ, UR36, P1 ;  /* 0x00000024ff197e24 */ /* 0x000fe400088e06ff */
[----:B------:R-:W-:Y:S01]  /*76e0*/  IMAD.X R53, RZ, RZ, UR36, P2 ;  /* 0x00000024ff357e24 */ /* 0x000fe200090e06ff */
[----:B0-----:R-:W-:Y:S07]  /*76f0*/  BRA.DIV UR4, `(.L_x_12712) ;  /* 0x0000034204b87947 */ /* 0x001fee000b800000 */
[----:B------:R-:W2:Y:S04]  /*7700*/  LDL R0, [R1+0x518] ;  /* 0x0005180001007983 */ /* 0x000ea80000100800 */
[----:B--2---:R0:W1:Y:S02]  /*7710*/  SHFL.IDX PT, R14, R0, RZ, 0x1f ;  /* 0x00001fff000e7589 */ /* 0x00406400000e0000 */
.L_x_13056:
[----:B01----:R-:W-:Y:S01]  /*7720*/  LEA.HI R0, R14, R14, RZ, 0x1 ;  /* 0x0000000e0e007211 */ /* 0x003fe200078f08ff */
[C---:B------:R-:W-:Y:S01]  /*7730*/  VIADD R63, R2.reuse, 0x18400 ;  /* 0x00018400023f7836 */ /* 0x040fe20000000000 */
[----:B------:R-:W-:Y:S01]  /*7740*/  STL.128 [R1+0xb0], RZ ;  /* 0x0000b0ff01007387 */ /* 0x000fe20000100c00 */
[----:B------:R-:W-:Y:S01]  /*7750*/  VIADD R10, R2, 0x400 ;  /* 0x00000400020a7836 */ /* 0x000fe20000000000 */
[----:B------:R-:W-:Y:S01]  /*7760*/  LOP3.LUT R3, R0, 0x7fffe, RZ, 0xc0, !PT ;  /* 0x0007fffe00037812 */ /* 0x000fe200078ec0ff */
[----:B------:R-:W-:Y:S01]  /*7770*/  IMAD.MOV.U32 R4, RZ, RZ, 0x1 ;  /* 0x00000001ff047424 */ /* 0x000fe200078e00ff */
[----:B------:R-:W-:Y:S01]  /*7780*/  STL.128 [R1+0xc0], RZ ;  /* 0x0000c0ff01007387 */ /* 0x000fe20000100c00 */
[----:B------:R-:W-:Y:S01]  /*7790*/  IMAD.MOV.U32 R5, RZ, RZ, RZ ;  /* 0x000000ffff057224 */ /* 0x000fe200078e00ff */
[----:B------:R-:W-:Y:S01]  /*77a0*/  SHF.R.U32.HI R10, RZ, 0x4, R10 ;  /* 0x00000004ff0a7819 */ /* 0x000fe2000001160a */
[----:B------:R-:W-:Y:S01]  /*77b0*/  IMAD.IADD R0, R14, 0x1, -R3 ;  /* 0x000000010e007824 */ /* 0x000fe200078e0a03 */
[----:B------:R-:W-:Y:S01]  /*77c0*/  STL.128 [R1+0xd0], RZ ;  /* 0x0000d0ff01007387 */ /* 0x000fe20000100c00 */
[----:B------:R-:W-:Y:S01]  /*77d0*/  VIADD R3, R2, 0x1c400 ;  /* 0x0001c40002037836 */ /* 0x000fe20000000000 */
[----:B------:R-:W-:Y:S01]  /*77e0*/  LOP3.LUT R10, R10, 0x3fff, RZ, 0xc0, !PT ;  /* 0x00003fff0a0a7812 */ /* 0x000fe200078ec0ff */
[----:B------:R-:W-:Y:S01]  /*77f0*/  IMAD R0, R0, 0x2000, R63 ;  /* 0x0000200000007824 */ /* 0x000fe200078e023f */
[----:B------:R-:W-:Y:S01]  /*7800*/  STL.128 [R1+0xe0], RZ ;  /* 0x0000e0ff01007387 */ /* 0x000fe20000100c00 */
[----:B------:R-:W-:Y:S01]  /*7810*/  IMAD.MOV.U32 R6, RZ, RZ, 0x1 ;  /* 0x00000001ff067424 */ /* 0x000fe200078e00ff */
[----:B------:R-:W-:Y:S01]  /*7820*/  SHF.R.U32.HI R3, RZ, 0x4, R3 ;  /* 0x00000004ff037819 */ /* 0x000fe20000011603 */
[----:B------:R-:W-:Y:S01]  /*7830*/  VIADD R11, R0, 0xa000 ;  /* 0x0000a000000b7836 */ /* 0x000fe20000000000 */
[----:B------:R-:W-:Y:S01]  /*7840*/  SHF.R.U32.HI R0, RZ, 0x4, R0 ;  /* 0x00000004ff007819 */ /* 0x000fe20000011600 */
[----:B------:R-:W-:Y:S01]  /*7850*/  IMAD.MOV.U32 R7, RZ, RZ, RZ ;  /* 0x000000ffff077224 */ /* 0x000fe200078e00ff */
[----:B------:R-:W-:Y:S01]  /*7860*/  LOP3.LUT R3, R3, 0x3fff, RZ, 0xc0, !PT ;  /* 0x00003fff03037812 */ /* 0x000fe200078ec0ff */
[----:B------:R-:W-:Y:S01]  /*7870*/  IMAD.MOV.U32 R8, RZ, RZ, 0x1 ;  /* 0x00000001ff087424 */ /* 0x000fe200078e00ff */
[----:B------:R-:W-:Y:S01]  /*7880*/  SHF.R.U32.HI R11, RZ, 0x4, R11 ;  /* 0x00000004ff0b7819 */ /* 0x000fe2000001160b */
[----:B------:R-:W-:Y:S01]  /*7890*/  IMAD.MOV.U32 R9, RZ, RZ, RZ ;  /* 0x000000ffff097224 */ /* 0x000fe200078e00ff */
[----:B------:R-:W-:Y:S01]  /*78a0*/  LOP3.LUT R3, R3, 0x10000, RZ, 0xfc, !PT ;  /* 0x0001000003037812 */ /* 0x000fe200078efcff */
[----:B------:R0:W-:Y:S01]  /*78b0*/  STL.128 [R1+0x80], R4 ;  /* 0x0000800401007387 */ /* 0x0001e20000100c00 */
[----:B------:R-:W-:Y:S01]  /*78c0*/  LOP3.LUT R11, R11, 0x3fff, RZ, 0xc0, !PT ;  /* 0x00003fff0b0b7812 */ /* 0x000fe200078ec0ff */
[----:B------:R-:W-:Y:S01]  /*78d0*/  IMAD.U32 R40, RZ, RZ, UR37 ;  /* 0x00000025ff287e24 */ /* 0x000fe2000f8e00ff */
[----:B------:R-:W-:Y:S01]  /*78e0*/  LOP3.LUT R0, R0, 0x3fff, RZ, 0xc0, !PT ;  /* 0x00003fff00007812 */ /* 0x000fe200078ec0ff */
[----:B------:R1:W-:Y:S01]  /*78f0*/  STL.64 [R1+0x90], R8 ;  /* 0x0000900801007387 */ /* 0x0003e20000100a00 */
[----:B------:R-:W-:Y:S01]  /*7900*/  LOP3.LUT R11, R11, 0x10000, RZ, 0xfc, !PT ;  /* 0x000100000b0b7812 */ /* 0x000fe200078efcff */
[----:B------:R-:W-:Y:S01]  /*7910*/  IMAD.U32 R37, RZ, RZ, UR37 ;  /* 0x00000025ff257e24 */ /* 0x000fe2000f8e00ff */
[----:B------:R-:W-:Y:S01]  /*7920*/  IADD3 R40, P5, R40, 0x90, RZ ;  /* 0x0000009028287810 */ /* 0x000fe20007fbe0ff */
[----:B------:R-:W-:Y:S01]  /*7930*/  STL.128 [R1+0xf0], RZ ;  /* 0x0000f0ff01007387 */ /* 0x000fe20000100c00 */
[----:B------:R-:W-:Y:S01]  /*7940*/  IMAD.U32 R35, RZ, RZ, UR37 ;  /* 0x00000025ff237e24 */ /* 0x000fe2000f8e00ff */
[----:B------:R-:W-:Y:S01]  /*7950*/  BSSY B6, `(.L_x_12713) ;  /* 0x0000031000067945 */ /* 0x000fe20003800000 */
[----:B------:R-:W-:Y:S01]  /*7960*/  IADD3 R37, P0, R37, 0x88, RZ ;  /* 0x0000008825257810 */ /* 0x000fe20007f1e0ff */
[----:B------:R-:W-:Y:S01]  /*7970*/  STL.128 [R1+0x100], RZ ;  /* 0x000100ff01007387 */ /* 0x000fe20000100c00 */
[----:B------:R-:W-:Y:S01]  /*7980*/  IMAD.X R56, RZ, RZ, UR36, P5 ;  /* 0x00000024ff387e24 */ /* 0x000fe2000a8e06ff */
[----:B------:R-:W-:Y:S01]  /*7990*/  LOP3.LUT P5, RZ, R63, 0x1bf, RZ, 0xc0, !PT ;  /* 0x000001bf3fff7812 */ /* 0x000fe200078ac0ff */
[----:B------:R-:W-:Y:S01]  /*79a0*/  IMAD.U32 R58, RZ, RZ, UR37 ;  /* 0x00000025ff3a7e24 */ /* 0x000fe2000f8e00ff */
[C---:B0-----:R-:W-:Y:S01]  /*79b0*/  LOP3.LUT R6, R10.reuse, 0x3000000, RZ, 0xfc, !PT ;  /* 0x030000000a067812 */ /* 0x041fe200078efcff */
[----:B------:R-:W-:Y:S01]  /*79c0*/  IMAD.MOV.U32 R4, RZ, RZ, R3 ;  /* 0x000000ffff047224 */ /* 0x000fe200078e0003 */
[----:B------:R-:W-:Y:S01]  /*79d0*/  LOP3.LUT R10, R10, 0x10000, RZ, 0xfc, !PT ;  /* 0x000100000a0a7812 */ /* 0x000fe200078efcff */
[----:B------:R-:W-:Y:S01]  /*79e0*/  IMAD.MOV.U32 R5, RZ, RZ, 0x40000040 ;  /* 0x40000040ff057424 */ /* 0x000fe200078e00ff */
[----:B-1----:R-:W-:Y:S01]  /*79f0*/  LOP3.LUT R8, R0, 0x10000, RZ, 0xfc, !PT ;  /* 0x0001000000087812 */ /* 0x002fe200078efcff */
[----:B------:R-:W-:Y:S01]  /*7a00*/  IMAD.MOV.U32 R7, RZ, RZ, 0x40000040 ;  /* 0x40000040ff077424 */ /* 0x000fe200078e00ff */
[----:B------:R-:W-:Y:S01]  /*7a10*/  IADD3 R35, P4, R35, 0x98, RZ ;  /* 0x0000009823237810 */ /* 0x000fe20007f9e0ff */
[----:B------:R-:W-:Y:S01]  /*7a20*/  IMAD.MOV.U32 R9, RZ, RZ, 0x40000040 ;  /* 0x40000040ff097424 */ /* 0x000fe200078e00ff */
[----:B------:R-:W-:Y:S01]  /*7a30*/  IADD3 R58, P3, R58, 0xa0, RZ ;  /* 0x000000a03a3a7810 */ /* 0x000fe20007f7e0ff */
[----:B------:R-:W-:Y:S01]  /*7a40*/  IMAD.U32 R49, RZ, RZ, UR37 ;  /* 0x00000025ff317e24 */ /* 0x000fe2000f8e00ff */
[----:B------:R0:W-:Y:S01]  /*7a50*/  STL.128 [R1+0xa0], R4 ;  /* 0x0000a00401007387 */ /* 0x0001e20000100c00 */
[----:B------:R-:W-:-:S02]  /*7a60*/  IMAD.U32 R54, RZ, RZ, UR37 ;  /* 0x00000025ff367e24 */ /* 0x000fc4000f8e00ff */
[----:B------:R-:W-:Y:S01]  /*7a70*/  IMAD.U32 R45, RZ, RZ, UR37 ;  /* 0x00000025ff2d7e24 */ /* 0x000fe2000f8e00ff */
[----:B------:R1:W-:Y:S01]  /*7a80*/  STL.64 [R1+0x98], R8 ;  /* 0x0000980801007387 */ /* 0x0003e20000100a00 */
[----:B------:R-:W-:Y:S01]  /*7a90*/  IMAD.X R52, RZ, RZ, UR36, P0 ;  /* 0x00000024ff347e24 */ /* 0x000fe200080e06ff */
[----:B------:R-:W-:Y:S01]  /*7aa0*/  IADD3 R49, P2, R49, 0xb0, RZ ;  /* 0x000000b031317810 */ /* 0x000fe20007f5e0ff */
[----:B------:R-:W-:Y:S01]  /*7ab0*/  IMAD.X R48, RZ, RZ, UR36, P4 ;  /* 0x00000024ff307e24 */ /* 0x000fe2000a0e06ff */
[----:B------:R-:W-:Y:S01]  /*7ac0*/  IADD3 R54, P1, R54, 0x110, RZ ;  /* 0x0000011036367810 */ /* 0x000fe20007f3e0ff */
[----:B------:R-:W-:Y:S01]  /*7ad0*/  IMAD.X R57, RZ, RZ, UR36, P3 ;  /* 0x00000024ff397e24 */ /* 0x000fe200098e06ff */
[----:B------:R-:W-:Y:S01]  /*7ae0*/  IADD3 R45, P0, R45, 0x118, RZ ;  /* 0x000001182d2d7810 */ /* 0x000fe20007f1e0ff */
[----:B------:R-:W-:Y:S02]  /*7af0*/  IMAD.X R50, RZ, RZ, UR36, P2 ;  /* 0x00000024ff327e24 */ /* 0x000fe400090e06ff */
[----:B------:R-:W-:-:S02]  /*7b00*/  IMAD.X R55, RZ, RZ, UR36, P1 ;  /* 0x00000024ff377e24 */ /* 0x000fc400088e06ff */
[----:B------:R-:W-:Y:S02]  /*7b10*/  IMAD.X R43, RZ, RZ, UR36, P0 ;  /* 0x00000024ff2b7e24 */ /* 0x000fe400080e06ff */
[----:B0-----:R-:W-:Y:S02]  /*7b20*/  IMAD.MOV.U32 R6, RZ, RZ, R10 ;  /* 0x000000ffff067224 */ /* 0x001fe400078e000a */
[----:B------:R-:W-:-:S05]  /*7b30*/  IMAD.MOV.U32 R4, RZ, RZ, R11 ;  /* 0x000000ffff047224 */ /* 0x000fca00078e000b */
[----:B------:R1:W-:Y:S01]  /*7b40*/  STL.128 [R1+0x110], R4 ;  /* 0x0001100401007387 */ /* 0x0003e20000100c00 */
[----:B------:R-:W-:Y:S05]  /*7b50*/  @!P5 BRA `(.L_x_12714) ;  /* 0x000000000040d947 */ /* 0x000fea0003800000 */
[----:B------:R-:W-:Y:S01]  /*7b60*/  MOV R14, 0x0 ;  /* 0x00000000000e7802 */ /* 0x000fe20000000f00 */
[----:B------:R-:W-:Y:S01]  /*7b70*/  ULDC.64 UR4, c[0x4][0x118] ;  /* 0x0100460000047ab9 */ /* 0x000fe20000000a00 */
[----:B------:R-:W-:Y:S01]  /*7b80*/  ULDC.64 UR6, c[0x4][0x120] ;  /* 0x0100480000067ab9 */ /* 0x000fe20000000a00 */
[----:B-1----:R-:W-:Y:S02]  /*7b90*/  IMAD.U32 R4, RZ, RZ, UR4 ;  /* 0x00000004ff047e24 */ /* 0x002fe4000f8e00ff */
        /* <DEDUP_REMOVED lines=12> */
.L_x_12714:
[----:B------:R-:W-:Y:S05]  /*7c60*/  BSYNC B6 ;  /* 0x0000000000067941 */ /* 0x000fea0003800000 */
.L_x_12713:
[----:B------:R-:W0:Y:S01]  /*7c70*/  S2R R36, SR_TID.X ;  /* 0x0000000000247919 */ /* 0x000e220000002100 */
[----:B------:R-:W2:Y:S01]  /*7c80*/  LDC.64 R10, c[0x0][0xad0] ;  /* 0x0002b400ff0a7b82 */ /* 0x000ea20000000a00 */
[----:B------:R-:W-:Y:S02]  /*7c90*/  UIADD3 UR5, UP0, UR37, 0x120, URZ ;  /* 0x0000012025057890 */ /* 0x000fe4000ff1e03f */
[----:B------:R-:W-:Y:S01]  /*7ca0*/  IMAD.U32 R61, RZ, RZ, UR37 ;  /* 0x00000025ff3d7e24 */ /* 0x000fe2000f8e00ff */
[----:B------:R-:W-:Y:S01]  /*7cb0*/  STL.64 [R1+0x130], R24 ;  /* 0x0001301801007387 */ /* 0x000fe20000100a00 */
[----:B------:R-:W-:Y:S01]  /*7cc0*/  IMAD.U32 R41, RZ, RZ, UR37 ;  /* 0x00000025ff297e24 */ /* 0x000fe2000f8e00ff */
[----:B------:R-:W-:Y:S01]  /*7cd0*/  UIADD3.X UR6, URZ, UR36, URZ, UP0, !UPT ;  /* 0x000000243f067290 */ /* 0x000fe200087fe43f */
[----:B------:R-:W-:Y:S01]  /*7ce0*/  IMAD.U32 R42, RZ, RZ, UR37 ;  /* 0x00000025ff2a7e24 */ /* 0x000fe2000f8e00ff */
[----:B------:R-:W-:Y:S01]  /*7cf0*/  UIADD3 UR4, UP0, UR37, 0x16c, URZ ;  /* 0x0000016c25047890 */ /* 0x000fe2000ff1e03f */
[----:B------:R-:W3:Y:S01]  /*7d00*/  LDC.64 R14, c[0x0][0xad8] ;  /* 0x0002b600ff0e7b82 */ /* 0x000ee20000000a00 */
[----:B-1----:R-:W-:Y:S01]  /*7d10*/  IMAD.U32 R8, RZ, RZ, UR5 ;  /* 0x00000005ff087e24 */ /* 0x002fe2000f8e00ff */
[----:B------:R-:W-:Y:S01]  /*7d20*/  STL.64 [R1+0x120], R196 ;  /* 0x000120c401007387 */ /* 0x000fe20000100a00 */
[----:B------:R-:W-:Y:S01]  /*7d30*/  IMAD.U32 R9, RZ, RZ, UR6 ;  /* 0x00000006ff097e24 */ /* 0x000fe2000f8e00ff */
[----:B------:R-:W-:Y:S01]  /*7d40*/  UIADD3.X UR5, URZ, UR36, URZ, UP0, !UPT ;  /* 0x000000243f057290 */ /* 0x000fe200087fe43f */
[----:B------:R-:W-:Y:S01]  /*7d50*/  IMAD.U32 R12, RZ, RZ, UR4 ;  /* 0x00000004ff0c7e24 */ /* 0x000fe2000f8e00ff */
[----:B------:R-:W-:Y:S01]  /*7d60*/  STL.U8 [R1+0x138], RZ ;  /* 0x000138ff01007387 */ /* 0x000fe20000100000 */
[----:B------:R-:W-:Y:S01]  /*7d70*/  ULDC UR4, c[0x0][0x3f4] ;  /* 0x0000fd0000047ab9 */ /* 0x000fe20000000800 */
[----:B------:R-:W1:Y:S01]  /*7d80*/  LDC.64 R20, c[0x0][0xae0] ;  /* 0x0002b800ff147b82 */ /* 0x000e620000000a00 */
[----:B------:R-:W-:Y:S01]  /*7d90*/  ISETP.LT.AND P0, PT, RZ, UR4, PT ;  /* 0x00000004ff007c0c */ /* 0x000fe2000bf01270 */
[----:B------:R4:W-:Y:S01]  /*7da0*/  STL.64 [R1+0x128], R8 ;  /* 0x0001280801007387 */ /* 0x0009e20000100a00 */
[----:B------:R-:W-:Y:S01]  /*7db0*/  IMAD.U32 R13, RZ, RZ, UR5 ;  /* 0x00000005ff0d7e24 */ /* 0x000fe2000f8e00ff */
[----:B------:R-:W-:-:S02]  /*7dc0*/  IADD3 R61, P2, R61, 0x138, RZ ;  /* 0x000001383d3d7810 */ /* 0x000fc40007f5e0ff */
[----:B------:R-:W-:Y:S02]  /*7dd0*/  IADD3 R41, P3, R41, 0x128, RZ ;  /* 0x0000012829297810 */ /* 0x000fe40007f7e0ff */
[----:B------:R-:W1:Y:S01]  /*7de0*/  LDC R6, c[0x0][0x450] ;  /* 0x00011400ff067b82 */ /* 0x000e620000000800 */
[----:B--2---:R-:W-:Y:S01]  /*7df0*/  IMAD.MOV.U32 R30, RZ, RZ, R11 ;  /* 0x000000ffff1e7224 */ /* 0x004fe200078e000b */
[----:B------:R2:W-:Y:S01]  /*7e00*/  STL.64 [R1+0x170], R12 ;  /* 0x0001700c01007387 */ /* 0x0005e20000100a00 */
[----:B------:R-:W-:Y:S01]  /*7e10*/  IMAD.MOV.U32 R7, RZ, RZ, R10 ;  /* 0x000000ffff077224 */ /* 0x000fe200078e000a */
[----:B------:R-:W-:Y:S01]  /*7e20*/  IADD3 R42, P4, R42, 0x170, RZ ;  /* 0x000001702a2a7810 */ /* 0x000fe20007f9e0ff */
[----:B------:R-:W-:Y:S02]  /*7e30*/  IMAD.X R62, RZ, RZ, UR36, P2 ;  /* 0x00000024ff3e7e24 */ /* 0x000fe400090e06ff */
[----:B----4-:R-:W-:Y:S01]  /*7e40*/  IMAD.MOV.U32 R8, RZ, RZ, RZ ;  /* 0x000000ffff087224 */ /* 0x010fe200078e00ff */
[----:B------:R-:W4:Y:S01]  /*7e50*/  LDC.64 R4, c[0x0][0x448] ;  /* 0x00011200ff047b82 */ /* 0x000f220000000a00 */
[----:B---3--:R-:W-:-:S02]  /*7e60*/  IMAD.MOV.U32 R31, RZ, RZ, R14 ;  /* 0x000000ffff1f7224 */ /* 0x008fc400078e000e */
[----:B------:R-:W-:Y:S02]  /*7e70*/  IMAD.MOV.U32 R9, RZ, RZ, R15 ;  /* 0x000000ffff097224 */ /* 0x000fe400078e000f */
[----:B0-----:R-:W-:Y:S01]  /*7e80*/  VIADD R0, R36, 0xffffff80 ;  /* 0xffffff8024007836 */ /* 0x001fe20000000000 */
[----:B------:R2:W-:Y:S01]  /*7e90*/  STL.128 [R1+0x140], R28 ;  /* 0x0001401c01007387 */ /* 0x0005e20000100c00 */
[----:B------:R-:W-:Y:S02]  /*7ea0*/  IMAD.U32 R36, RZ, RZ, UR37 ;  /* 0x00000025ff247e24 */ /* 0x000fe4000f8e00ff */
[----:B-1----:R-:W-:Y:S01]  /*7eb0*/  IMAD.MOV.U32 R10, RZ, RZ, R20 ;  /* 0x000000ffff0a7224 */ /* 0x002fe200078e0014 */
[----:B------:R2:W-:Y:S01]  /*7ec0*/  STL [R1+0x480], R0 ;  /* 0x0004800001007387 */ /* 0x0005e20000100800 */
[----:B------:R-:W-:Y:S01]  /*7ed0*/  IMAD.MOV.U32 R11, RZ, RZ, R21 ;  /* 0x000000ffff0b7224 */ /* 0x000fe200078e0015 */
[----:B------:R-:W-:Y:S01]  /*7ee0*/  IADD3 R36, P1, R36, 0x13c, RZ ;  /* 0x0000013c24247810 */ /* 0x000fe20007f3e0ff */
[----:B------:R-:W-:Y:S01]  /*7ef0*/  IMAD.X R59, RZ, RZ, UR36, P3 ;  /* 0x00000024ff3b7e24 */ /* 0x000fe200098e06ff */
[----:B------:R2:W-:Y:S01]  /*7f00*/  STL [R1+0x13c], R0 ;  /* 0x00013c0001007387 */ /* 0x0005e20000100800 */
[----:B------:R-:W-:-:S02]  /*7f10*/  IMAD.X R60, RZ, RZ, UR36, P4 ;  /* 0x00000024ff3c7e24 */ /* 0x000fc4000a0e06ff */
[----:B------:R-:W-:Y:S01]  /*7f20*/  IMAD.X R51, RZ, RZ, UR36, P1 ;  /* 0x00000024ff337e24 */ /* 0x000fe200088e06ff */
[----:B------:R2:W-:Y:S04]  /*7f30*/  STL.128 [R1+0x150], R8 ;  /* 0x0001500801007387 */ /* 0x0005e80000100c00 */
[----:B----4-:R2:W-:Y:S01]  /*7f40*/  STL.128 [R1+0x160], R4 ;  /* 0x0001600401007387 */ /* 0x0105e20000100c00 */
[----:B------:R-:W-:Y:S05]  /*7f50*/  @P0 BRA `(.L_x_12715) ;  /* 0x0000000000400947 */ /* 0x000fea0003800000 */
        /* <DEDUP_REMOVED lines=10> */
.L_x_12718:
[----:B-1----:R1:W2:Y:S02]  /*8000*/  SYNCS.PHASECHK.TRANS64.TRYWAIT P0, [R2+URZ+0x32400], R3 ;  /* 0x03240003020075a7 */ /* 0x0022a4000800017f */
[----:B--2---:R-:W-:Y:S05]  /*8010*/  @!P0 NANOSLEEP.SYNCS 0x989680 ;  /* 0x009896800000895d */ /* 0x004fea0003900000 */
[----:B------:R-:W2:Y:S02]  /*8020*/  @!P0 SYNCS.PHASECHK.TRANS64 P0, [R2+URZ+0x32400], R3 ;  /* 0x03240003020085a7 */ /* 0x000ea4000800007f */
[----:B--2---:R-:W-:Y:S05]  /*8030*/  @!P0 BRA `(.L_x_12718) ;  /* 0xfffffffc00f08947 */ /* 0x004fea000383ffff */
.L_x_12717:
[----:B------:R-:W-:Y:S05]  /*8040*/  BSYNC B0 ;  /* 0x0000000000007941 */ /* 0x000fea0003800000 */
.L_x_12716:
[----:B------:R-:W-:Y:S05]  /*8050*/  BRA `(.L_x_12719) ;  /* 0x0000002c00a07947 */ /* 0x000fea0003800000 */
.L_x_12715:
[----:B------:R-:W-:Y:S01]  /*8060*/  LOP3.LUT P0, RZ, R63, 0x3ff, RZ, 0xc0, !PT ;  /* 0x000003ff3fff7812 */ /* 0x000fe2000780c0ff */
[----:B------:R-:W-:Y:S01]  /*8070*/  ULDC.64 UR4, c[0x0][0x3f8] ;  /* 0x0000fe0000047ab9 */ /* 0x000fe20000000a00 */
[----:B--2--5:R-:W-:Y:S01]  /*8080*/  SHF.R.S32.HI R5, RZ, 0x1f, R44 ;  /* 0x0000001fff057819 */ /* 0x024fe2000001142c */
        /* <DEDUP_REMOVED lines=27> */
.L_x_12721:
[----:B------:R-:W-:Y:S05]  /*8240*/  BSYNC B6 ;  /* 0x0000000000067941 */ /* 0x000fea0003800000 */
.L_x_12720:
        /* <DEDUP_REMOVED lines=39> */
.L_x_13062:
        /* <DEDUP_REMOVED lines=31> */
.L_x_12726:
[----:B------:R-:W-:Y:S05]  /*86b0*/  BSYNC B1 ;  /* 0x0000000000017941 */ /* 0x000fea0003800000 */
.L_x_12725:
[----:B-1---5:R-:W-:Y:S01]  /*86c0*/  IMAD.MOV.U32 R3, RZ, RZ, R24 ;  /* 0x000000ffff037224 */ /* 0x022fe200078e0018 */
[----:B------:R-:W-:Y:S01]  /*86d0*/  UMOV UR4, 0xffffffff ;  /* 0xffffffff00047882 */ /* 0x000fe20000000000 */
[----:B------:R-:W-:Y:S01]  /*86e0*/  IMAD.MOV.U32 R4, RZ, RZ, R25 ;  /* 0x000000ffff047224 */ /* 0x000fe200078e0019 */
[----:B------:R-:W-:Y:S01]  /*86f0*/  CS2R R20, SRZ ;  /* 0x0000000000147805 */ /* 0x000fe2000001ff00 */
[----:B------:R-:W-:Y:S01]  /*8700*/  IMAD.MOV.U32 R5, RZ, RZ, R30 ;  /* 0x000000ffff057224 */ /* 0x000fe200078e001e */
[----:B------:R-:W-:Y:S01]  /*8710*/  PRMT R70, R3, 0x7610, R70 ;  /* 0x0000761003467816 */ /* 0x000fe20000000046 */
        /* <DEDUP_REMOVED lines=17> */
.L_x_13068:
        /* <DEDUP_REMOVED lines=21> */
[C---:B------:R-:W-:Y:S01]  /*8980*/  @!P3 IMAD.SHL.U32 R9, R159.reuse, 0x2, RZ ;  /* 0x000000029f09b824 */ /* 0x040fe200078e00ff */
        /* <DEDUP_REMOVED lines=14> */
.L_x_12729:
[----:B------:R-:W-:Y:S05]  /*8a70*/  BSYNC B1 ;  /* 0x0000000000017941 */ /* 0x000fea0003800000 */
.L_x_12728:
[----:B------:R-:W1:Y:S01]  /*8a80*/  SYNCS.PHASECHK.TRANS64.TRYWAIT P0, [R2+URZ+0x32400], R63 ;  /* 0x0324003f020075a7 */ /* 0x000e62000800017f */
[----:B------:R-:W-:Y:S04]  /*8a90*/  BSSY B1, `(.L_x_12730) ;  /* 0x0000002000017945 */ /* 0x000fe80003800000 */
[----:B-1----:R-:W-:Y:S05]  /*8aa0*/  @!P0 BRA `(.L_x_12731) ;  /* 0x0000033000d88947 */ /* 0x002fea0003800000 */
.L_x_13069:
[----:B------:R-:W-:Y:S05]  /*8ab0*/  BSYNC B1 ;  /* 0x0000000000017941 */ /* 0x000fea0003800000 */
.L_x_12730:
[----:B0--3--:R-:W3:Y:S04]  /*8ac0*/  LDL R7, [R1+0x478] ;  /* 0x0004780001077983 */ /* 0x009ee80000100800 */
[----:B------:R-:W4:Y:S01]  /*8ad0*/  LDL R6, [R1+0x70] ;  /* 0x0000700001067983 */ /* 0x000f220000100800 */
[----:B-----5:R-:W-:Y:S01]  /*8ae0*/  IMAD.MOV.U32 R4, RZ, RZ, R21 ;  /* 0x000000ffff047224 */ /* 0x020fe200078e0015 */
[----:B------:R-:W-:Y:S01]  /*8af0*/  BSSY B1, `(.L_x_12732) ;  /* 0x0000081000017945 */ /* 0x000fe20003800000 */
[----:B------:R-:W-:-:S03]  /*8b00*/  IMAD.MOV.U32 R5, RZ, RZ, R8 ;  /* 0x000000ffff057224 */ /* 0x000fc600078e0008 */
[----:B------:R-:W-:Y:S01]  /*8b10*/  PRMT R14, R4, 0x7610, R14 ;  /* 0x00007610040e7816 */ /* 0x000fe2000000000e */
[----:B------:R-:W-:Y:S01]  /*8b20*/  IMAD.MOV.U32 R4, RZ, RZ, R11 ;  /* 0x000000ffff047224 */ /* 0x000fe200078e000b */
[----:B------:R-:W-:Y:S01]  /*8b30*/  PRMT R44, R5, 0x7610, R44 ;  /* 0x00007610052c7816 */ /* 0x000fe2000000002c */
[----:B------:R-:W-:-:S05]  /*8b40*/  IMAD.MOV.U32 R5, RZ, RZ, R12 ;  /* 0x000000ffff057224 */ /* 0x000fca00078e000c */
[----:B------:R-:W-:Y:S01]  /*8b50*/  PRMT R68, R5, 0x7610, R68 ;  /* 0x0000761005447816 */ /* 0x000fe20000000044 */
[C---:B---3--:R-:W-:Y:S01]  /*8b60*/  IMAD.SHL.U32 R0, R7.reuse, 0x40, RZ ;  /* 0x0000004007007824 */ /* 0x048fe200078e00ff */
[----:B------:R-:W-:Y:S01]  /*8b70*/  LOP3.LUT P1, RZ, R7, 0x4, RZ, 0xc0, !PT ;  /* 0x0000000407ff7812 */ /* 0x000fe2000782c0ff */
[----:B----4-:R-:W-:-:S03]  /*8b80*/  IMAD R6, R6, -0x80, R67 ;  /* 0xffffff8006067824 */ /* 0x010fc600078e0243 */
[----:B--2---:R-:W-:Y:S02]  /*8b90*/  LOP3.LUT R3, R0, 0x1c0, RZ, 0xc0, !PT ;  /* 0x000001c000037812 */ /* 0x004fe400078ec0ff */
[----:B------:R-:W-:Y:S01]  /*8ba0*/  PRMT R67, R4, 0x7610, R67 ;  /* 0x0000761004437816 */ /* 0x000fe20000000043 */
[----:B------:R-:W-:Y:S01]  /*8bb0*/  IMAD.MOV.U32 R4, RZ, RZ, R9 ;  /* 0x000000ffff047224 */ /* 0x000fe200078e0009 */
[----:B------:R-:W-:Y:S02]  /*8bc0*/  LOP3.LUT R0, R3, 0x18, R152, 0xf8, !PT ;  /* 0x0000001803007812 */ /* 0x000fe400078ef898 */
[----:B------:R-:W-:Y:S02]  /*8bd0*/  SHF.R.U32.HI R3, RZ, 0x3, R3 ;  /* 0x00000003ff037819 */ /* 0x000fe40000011603 */
[----:B------:R-:W-:Y:S01]  /*8be0*/  VIMNMX R15, R6, 0x80, PT ;  /* 0x00000080060f7848 */ /* 0x000fe20003fe0100 */
[----:B------:R-:W-:Y:S01]  /*8bf0*/  IMAD.MOV.U32 R6, RZ, RZ, R13 ;  /* 0x000000ffff067224 */ /* 0x000fe200078e000d */
[----:B------:R-:W-:Y:S01]  /*8c00*/  LOP3.LUT R3, R0, R3, RZ, 0x3c, !PT ;  /* 0x0000000300037212 */ /* 0x000fe200078e3cff */
[----:B------:R-:W-:Y:S01]  /*8c10*/  IMAD.MOV.U32 R0, RZ, RZ, R20 ;  /* 0x000000ffff007224 */ /* 0x000fe200078e0014 */
[----:B------:R-:W-:-:S02]  /*8c20*/  ISETP.GE.AND P0, PT, R22, R15, PT ;  /* 0x0000000f1600720c */ /* 0x000fc40003f06270 */
[----:B-1----:R-:W-:Y:S01]  /*8c30*/  PRMT R63, R4, 0x7610, R63 ;  /* 0x00007610043f7816 */ /* 0x002fe2000000003f */
[----:B------:R-:W-:Y:S01]  /*8c40*/  IMAD R3, R180, 0x200, R3 ;  /* 0x00000200b4037824 */ /* 0x000fe200078e0203 */
[----:B------:R-:W-:-:S03]  /*8c50*/  PRMT R66, R6, 0x7610, R66 ;  /* 0x0000761006427816 */ /* 0x000fc60000000042 */
[----:B------:R-:W-:Y:S02]  /*8c60*/  IMAD R2, R3, 0x2, R2 ;  /* 0x0000000203027824 */ /* 0x000fe400078e0202 */
[----:B------:R-:W-:Y:S02]  /*8c70*/  IMAD.MOV.U32 R3, RZ, RZ, R10 ;  /* 0x000000ffff037224 */ /* 0x000fe400078e000a */
[----:B------:R-:W-:-:S03]  /*8c80*/  VIADD R7, R2, 0x18400 ;  /* 0x0001840002077836 */ /* 0x000fc60000000000 */
[----:B------:R-:W-:Y:S01]  /*8c90*/  PRMT R69, R3, 0x7610, R69 ;  /* 0x0000761003457816 */ /* 0x000fe20000000045 */
[----:B------:R-:W-:Y:S02]  /*8ca0*/  VIADD R3, R2, 0x18440 ;  /* 0x0001844002037836 */ /* 0x000fe40000000000 */
[----:B------:R-:W-:Y:S01]  /*8cb0*/  @P1 VIADD R3, R7, 0xffffffc0 ;  /* 0xffffffc007031836 */ /* 0x000fe20000000000 */
[----:B------:R-:W-:Y:S06]  /*8cc0*/  @P0 BRA `(.L_x_12733) ;  /* 0x00000004008c0947 */ /* 0x000fec0003800000 */
        /* <DEDUP_REMOVED lines=51> */
.L_x_12735:
[----:B------:R-:W-:Y:S05]  /*9000*/  BSYNC B2 ;  /* 0x0000000000027941 */ /* 0x000fea0003800000 */
.L_x_12734:
        /* <DEDUP_REMOVED lines=46> */
[----:B------:R1:W-:Y:S02]  /*92f0*/  STS.128 [R3], R4 ;  /* 0x0000000403007388 */ /* 0x0003e40000000c00 */
.L_x_12733:
[----:B------:R-:W-:Y:S05]  /*9300*/  BSYNC B1 ;  /* 0x0000000000017941 */ /* 0x000fea0003800000 */
.L_x_12732:
[----:B------:R-:W-:-:S13]  /*9310*/  ISETP.GE.AND P0, PT, R156, R15, PT ;  /* 0x0000000f9c00720c */ /* 0x000fda0003f06270 */
[----:B------:R-:W-:Y:S05]  /*9320*/  @P0 BRA `(.L_x_12736) ;  /* 0x0000001800c80947 */ /* 0x000fea0003800000 */
[----:B01----:R-:W0:Y:S01]  /*9330*/  LDC R4, c[0x0][0x3f4] ;  /* 0x0000fd00ff047b82 */ /* 0x003e220000000800 */
        /* <DEDUP_REMOVED lines=25> */
[C---:B------:R-:W-:Y:S01]  /*94d0*/  FFMA.FTZ R28, R10.reuse, R15, -R25 ;  /* 0x0000000f0a1c7223 */ /* 0x040fe20000010819 */
[-C--:B------:R-:W-:Y:S01]  /*94e0*/  FMUL.FTZ R15, R13, R67.reuse ;  /* 0x000000430d0f7220 */ /* 0x080fe20000410000 */
        /* <DEDUP_REMOVED lines=23> */
.L_x_12738:
[----:B------:R-:W-:Y:S05]  /*9660*/  BSYNC B1 ;  /* 0x0000000000017941 */ /* 0x000fea0003800000 */
.L_x_12737:
        /* <DEDUP_REMOVED lines=48> */
.L_x_12723:
        /* <DEDUP_REMOVED lines=29> */
[----:B------:R-:W0:Y:S01]  /*9b40*/  LDC R69, c[0x0][0x3f4] ;  /* 0x0000fd00ff457b82 */ /* 0x000e220000000800 */
[----:B------:R-:W1:Y:S01]  /*9b50*/  SHFL.IDX PT, R5, R29, RZ, 0x1c1f ;  /* 0x001c1fff1d057589 */ /* 0x000e6200000e0000 */
[----:B------:R-:W-:-:S03]  /*9b60*/  IMAD R3, R28, R7, RZ ;  /* 0x000000071c037224 */ /* 0x000fc600078e02ff */
[----:B------:R-:W2:Y:S04]  /*9b70*/  SHFL.IDX PT, R4, R31, RZ, 0x1c1f ;  /* 0x001c1fff1f047589 */ /* 0x000ea800000e0000 */
[----:B------:R-:W3:Y:S04]  /*9b80*/  SHFL.IDX PT, R14, R44, RZ, 0x1c1f ;  /* 0x001c1fff2c0e7589 */ /* 0x000ee800000e0000 */
[----:B------:R-:W4:Y:S01]  /*9b90*/  SHFL.IDX PT, R6, R30, RZ, 0x1c1f ;  /* 0x001c1fff1e067589 */ /* 0x000f2200000e0000 */
[----:B0-----:R-:W-:-:S04]  /*9ba0*/  ISETP.GE.AND P0, PT, R152, R69, PT ;  /* 0x000000459800720c */ /* 0x001fc80003f06270 */
[----:B------:R-:W-:-:S13]  /*9bb0*/  ISETP.GE.OR P1, PT, R0, R3, P0 ;  /* 0x000000030000720c */ /* 0x000fda0000726670 */
[C---:B------:R-:W-:Y:S01]  /*9bc0*/  @!P1 IMAD.SHL.U32 R7, R152.reuse, 0x2, RZ ;  /* 0x0000000298079824 */ /* 0x040fe200078e00ff */
[----:B------:R-:W-:-:S04]  /*9bd0*/  @!P1 SHF.L.U64.HI R21, R152, 0x1, R153 ;  /* 0x0000000198159819 */ /* 0x000fc80000010299 */
[----:B-1----:R-:W-:-:S05]  /*9be0*/  @!P1 IADD3 R8, P2, R5, R7, RZ ;  /* 0x0000000705089210 */ /* 0x002fca0007f5e0ff */
[----:B--2---:R-:W-:Y:S01]  /*9bf0*/  @!P1 IMAD.X R9, R4, 0x1, R21, P2 ;  /* 0x0000000104099824 */ /* 0x004fe200010e0615 */
[----:B---3--:R-:W-:-:S05]  /*9c00*/  @!P1 IADD3 R4, P2, R14, R7, RZ ;  /* 0x000000070e049210 */ /* 0x008fca0007f5e0ff */
[----:B----4-:R-:W-:Y:S01]  /*9c10*/  @!P1 IMAD.X R5, R6, 0x1, R21, P2 ;  /* 0x0000000106059824 */ /* 0x010fe200010e0615 */
[----:B------:R-:W2:Y:S05]  /*9c20*/  @!P1 LD.E.128 R8, desc[UR42][R8.64] ;  /* 0x0000002a08089980 */ /* 0x000eaa000c101d00 */
[----:B------:R-:W3:Y:S01]  /*9c30*/  @!P1 LD.E.128 R4, desc[UR42][R4.64] ;  /* 0x0000002a04049980 */ /* 0x000ee2000c101d00 */
[----:B------:R-:W-:Y:S02]  /*9c40*/  CS2R R20, SRZ ;  /* 0x0000000000147805 */ /* 0x000fe4000001ff00 */
[----:B------:R-:W-:Y:S02]  /*9c50*/  CS2R R66, SRZ ;  /* 0x0000000000427805 */ /* 0x000fe4000001ff00 */
[----:B------:R-:W-:Y:S01]  /*9c60*/  CS2R R24, SRZ ;  /* 0x0000000000187805 */ /* 0x000fe2000001ff00 */
[----:B------:R-:W0:Y:S01]  /*9c70*/  SHFL.IDX PT, R29, R29, 0x1, 0x1c1f ;  /* 0x003c1f001d1d7f89 */ /* 0x000e2200000e0000 */
[----:B------:R-:W-:-:S03]  /*9c80*/  CS2R R64, SRZ ;  /* 0x0000000000407805 */ /* 0x000fc6000001ff00 */
[----:B------:R-:W1:Y:S04]  /*9c90*/  SHFL.IDX PT, R28, R31, 0x1, 0x1c1f ;  /* 0x003c1f001f1c7f89 */ /* 0x000e6800000e0000 */
[----:B------:R-:W4:Y:S04]  /*9ca0*/  SHFL.IDX PT, R30, R30, 0x1, 0x1c1f ;  /* 0x003c1f001e1e7f89 */ /* 0x000f2800000e0000 */
[----:B------:R5:W0:Y:S01]  /*9cb0*/  SHFL.IDX PT, R14, R44, 0x1, 0x1c1f ;  /* 0x003c1f002c0e7f89 */ /* 0x000a2200000e0000 */
[----:B--2---:R-:W-:Y:S02]  /*9cc0*/  @!P1 IMAD.MOV.U32 R20, RZ, RZ, R10 ;  /* 0x000000ffff149224 */ /* 0x004fe400078e000a */
[----:B------:R-:W-:-:S02]  /*9cd0*/  @!P1 IMAD.MOV.U32 R21, RZ, RZ, R11 ;  /* 0x000000ffff159224 */ /* 0x000fc400078e000b */
[----:B------:R-:W-:Y:S02]  /*9ce0*/  IMAD.MOV.U32 R10, RZ, RZ, R20 ;  /* 0x000000ffff0a7224 */ /* 0x000fe400078e0014 */
[----:B---3--:R-:W-:Y:S02]  /*9cf0*/  @!P1 IMAD.MOV.U32 R66, RZ, RZ, R4 ;  /* 0x000000ffff429224 */ /* 0x008fe400078e0004 */
[----:B------:R-:W-:Y:S01]  /*9d00*/  @!P1 IMAD.MOV.U32 R67, RZ, RZ, R5 ;  /* 0x000000ffff439224 */ /* 0x000fe200078e0005 */
[----:B------:R-:W-:Y:S01]  /*9d10*/  PRMT R63, R63, 0x5410, R10 ;  /* 0x000054103f3f7816 */ /* 0x000fe2000000000a */
[----:B------:R-:W-:Y:S02]  /*9d20*/  IMAD.MOV.U32 R11, RZ, RZ, R21 ;  /* 0x000000ffff0b7224 */ /* 0x000fe400078e0015 */
[----:B------:R-:W-:Y:S02]  /*9d30*/  @!P1 IMAD.MOV.U32 R24, RZ, RZ, R8 ;  /* 0x000000ffff189224 */ /* 0x000fe400078e0008 */
[----:B------:R-:W-:Y:S01]  /*9d40*/  @!P1 IMAD.MOV.U32 R25, RZ, RZ, R9 ;  /* 0x000000ffff199224 */ /* 0x000fe200078e0009 */
[----:B------:R-:W-:Y:S01]  /*9d50*/  PRMT R68, R68, 0x5410, R11 ;  /* 0x0000541044447816 */ /* 0x000fe2000000000b */
[----:B------:R-:W-:-:S02]  /*9d60*/  @!P1 IMAD.MOV.U32 R64, RZ, RZ, R6 ;  /* 0x000000ffff409224 */ /* 0x000fc400078e0006 */
[----:B------:R-:W-:Y:S02]  /*9d70*/  @!P1 IMAD.MOV.U32 R65, RZ, RZ, R7 ;  /* 0x000000ffff419224 */ /* 0x000fe400078e0007 */
        /* <DEDUP_REMOVED lines=12> */
[----:B01--45:R-:W-:-:S07]  /*9e40*/  PRMT R44, R44, 0x5410, R5 ;  /* 0x000054102c2c7816 */ /* 0x033fce0000000005 */
.L_x_13079:
[----:B------:R-:W2:Y:S01]  /*9e50*/  LDL R5, [R1+0x224] ;  /* 0x0002240001057983 */ /* 0x000ea20000100800 */
[----:B------:R-:W-:Y:S01]  /*9e60*/  VIADD R0, R0, 0x40 ;  /* 0x0000004000007836 */ /* 0x000fe20000000000 */
[----:B------:R-:W-:Y:S01]  /*9e70*/  BSSY B1, `(.L_x_12740) ;  /* 0x0000016000017945 */ /* 0x000fe20003800000 */
        /* <DEDUP_REMOVED lines=15> */
[-C--:B------:R-:W-:Y:S02]  /*9f70*/  IADD3 R4, P1, R29, R8.reuse, RZ ;  /* 0x000000081d047210 */ /* 0x080fe40007f3e0ff */
[----:B------:R-:W-:-:S03]  /*9f80*/  IADD3 R8, P2, R14, R8, RZ ;  /* 0x000000080e087210 */ /* 0x000fc60007f5e0ff */
[--C-:B------:R-:W-:Y:S02]  /*9f90*/  IMAD.X R5, R28, 0x1, R7.reuse, P1 ;  /* 0x000000011c057824 */ /* 0x100fe400008e0607 */
[----:B------:R-:W-:-:S04]  /*9fa0*/  IMAD.X R9, R30, 0x1, R7, P2 ;  /* 0x000000011e097824 */ /* 0x000fc800010e0607 */
[----:B------:R-:W5:Y:S04]  /*9fb0*/  LD.E.128 R4, desc[UR42][R4.64] ;  /* 0x0000002a04047980 */ /* 0x000f68000c101d00 */
[----:B------:R-:W5:Y:S02]  /*9fc0*/  LD.E.128 R8, desc[UR42][R8.64] ;  /* 0x0000002a08087980 */ /* 0x000f64000c101d00 */
.L_x_12741:
[----:B------:R-:W-:Y:S05]  /*9fd0*/  BSYNC B1 ;  /* 0x0000000000017941 */ /* 0x000fea0003800000 */
.L_x_12740:
[----:B------:R-:W0:Y:S01]  /*9fe0*/  SYNCS.PHASECHK.TRANS64.TRYWAIT P1, [R2+URZ+0x32400], R13 ;  /* 0x0324000d020075a7 */ /* 0x000e22000802017f */
[----:B------:R-:W-:Y:S04]  /*9ff0*/  BSSY B1, `(.L_x_12742) ;  /* 0x0000002000017945 */ /* 0x000fe80003800000 */
[----:B0-----:R-:W-:Y:S05]  /*a000*/  @!P1 BRA `(.L_x_12743) ;  /* 0x0000032000fc9947 */ /* 0x001fea0003800000 */
.L_x_13080:
[----:B------:R-:W-:Y:S05]  /*a010*/  BSYNC B1 ;  /* 0x0000000000017941 */ /* 0x000fea0003800000 */
.L_x_12742:
[----:B------:R-:W2:Y:S01]  /*a020*/  LDL R0, [R1+0x70] ;  /* 0x0000700001007983 */ /* 0x000ea20000100800 */
[----:B-----5:R-:W-:Y:S01]  /*a030*/  IMAD.MOV.U32 R12, RZ, RZ, R7 ;  /* 0x000000ffff0c7224 */ /* 0x020fe200078e0007 */
[----:B------:R-:W-:Y:S01]  /*a040*/  BSSY B1, `(.L_x_12744) ;  /* 0x000007b000017945 */ /* 0x000fe20003800000 */
[----:B0-----:R-:W-:Y:S02]  /*a050*/  IMAD.MOV.U32 R13, RZ, RZ, R10 ;  /* 0x000000ffff0d7224 */ /* 0x001fe400078e000a */
[----:B------:R-:W-:Y:S01]  /*a060*/  IMAD.MOV.U32 R14, RZ, RZ, R11 ;  /* 0x000000ffff0e7224 */ /* 0x000fe200078e000b */
[----:B------:R-:W-:Y:S01]  /*a070*/  PRMT R44, R12, 0x7610, R44 ;  /* 0x000076100c2c7816 */ /* 0x000fe2000000002c */
[----:B------:R-:W-:Y:S01]  /*a080*/  IMAD.MOV.U32 R12, RZ, RZ, R5 ;  /* 0x000000ffff0c7224 */ /* 0x000fe200078e0005 */
[----:B------:R-:W-:Y:S01]  /*a090*/  PRMT R76, R13, 0x7610, R76 ;  /* 0x000076100d4c7816 */ /* 0x000fe2000000004c */
[----:B------:R-:W-:Y:S01]  /*a0a0*/  IMAD.MOV.U32 R70, RZ, RZ, R9 ;  /* 0x000000ffff467224 */ /* 0x000fe200078e0009 */
[----:B------:R-:W-:-:S02]  /*a0b0*/  PRMT R75, R14, 0x7610, R75 ;  /* 0x000076100e4b7816 */ /* 0x000fc4000000004b */
[----:B------:R-:W-:Y:S01]  /*a0c0*/  PRMT R78, R12, 0x7610, R78 ;  /* 0x000076100c4e7816 */ /* 0x000fe2000000004e */
[----:B--2---:R-:W-:Y:S02]  /*a0d0*/  IMAD R3, R0, -0x80, R3 ;  /* 0xffffff8000037824 */ /* 0x004fe400078e0203 */
[----:B------:R-:W-:-:S03]  /*a0e0*/  IMAD.MOV.U32 R0, RZ, RZ, R6 ;  /* 0x000000ffff007224 */ /* 0x000fc600078e0006 */
[----:B------:R-:W-:-:S04]  /*a0f0*/  VIMNMX R3, R3, 0x80, PT ;  /* 0x0000008003037848 */ /* 0x000fc80003fe0100 */
[-C--:B------:R-:W-:Y:S02]  /*a100*/  ISETP.GE.OR P1, PT, R22, R3.reuse, P0 ;  /* 0x000000031600720c */ /* 0x080fe40000726670 */
[----:B------:R-:W-:Y:S01]  /*a110*/  ISETP.GE.OR P0, PT, R156, R3, P0 ;  /* 0x000000039c00720c */ /* 0x000fe20000706670 */
[----:B------:R-:W-:-:S05]  /*a120*/  IMAD.MOV.U32 R3, RZ, RZ, R4 ;  /* 0x000000ffff037224 */ /* 0x000fca00078e0004 */
[----:B------:R-:W-:Y:S01]  /*a130*/  PRMT R77, R3, 0x7610, R77 ;  /* 0x00007610034d7816 */ /* 0x000fe2000000004d */
[----:B------:R-:W-:-:S04]  /*a140*/  IMAD.MOV.U32 R3, RZ, RZ, R8 ;  /* 0x000000ffff037224 */ /* 0x000fc800078e0008 */
[----:B------:R-:W-:Y:S05]  /*a150*/  @P1 BRA `(.L_x_12745) ;  /* 0x0000000400a41947 */ /* 0x000fea0003800000 */
[----:B------:R-:W2:Y:S01]  /*a160*/  LDL R15, [R1+0x478] ;  /* 0x00047800010f7983 */ /* 0x000ea20000100800 */
[----:B------:R-:W-:Y:S01]  /*a170*/  IMAD.IADD R14, R152, 0x1, R69 ;  /* 0x00000001980e7824 */ /* 0x000fe200078e0245 */
[----:B------:R-:W-:Y:S02]  /*a180*/  SHF.R.U64 R80, R24, 0x10, R25 ;  /* 0x0000001018507819 */ /* 0x000fe40000001219 */
[----:B------:R-:W-:Y:S02]  /*a190*/  SHF.R.U64 R82, R66, 0x10, R67 ;  /* 0x0000001042527819 */ /* 0x000fe40000001243 */
[--C-:B------:R-:W-:Y:S02]  /*a1a0*/  SHF.R.U64 R24, R20, 0x10, R21.reuse ;  /* 0x0000001014187819 */ /* 0x100fe40000001215 */
[----:B------:R-:W-:Y:S02]  /*a1b0*/  SHF.R.U32.HI R20, RZ, 0x10, R21 ;  /* 0x00000010ff147819 */ /* 0x000fe40000011615 */
[----:B------:R-:W-:-:S02]  /*a1c0*/  SHF.R.U64 R85, R64, 0x10, R65 ;  /* 0x0000001040557819 */ /* 0x000fc40000001241 */
[----:B------:R-:W-:Y:S02]  /*a1d0*/  PRMT R82, R75, 0x5432, R82 ;  /* 0x000054324b527816 */ /* 0x000fe40000000052 */
[----:B------:R-:W-:Y:S02]  /*a1e0*/  SHF.R.U32.HI R81, RZ, 0x10, R25 ;  /* 0x00000010ff517819 */ /* 0x000fe40000011619 */
[C---:B------:R-:W-:Y:S02]  /*a1f0*/  PRMT R21, R63.reuse, 0x5432, R24 ;  /* 0x000054323f157816 */ /* 0x040fe40000000018 */
[----:B------:R-:W-:Y:S02]  /*a200*/  SHF.R.U32.HI R86, RZ, 0x10, R65 ;  /* 0x00000010ff567819 */ /* 0x000fe40000011641 */
[----:B------:R-:W-:Y:S02]  /*a210*/  PRMT R79, R63, 0x5410, R80 ;  /* 0x000054103f4f7816 */ /* 0x000fe40000000050 */
[----:B------:R-:W-:Y:S01]  /*a220*/  PRMT R85, R83, 0x5410, R85 ;  /* 0x0000541053557816 */ /* 0x000fe20000000055 */
[C---:B------:R-:W-:Y:S01]  /*a230*/  IMAD.U32 R83, R82.reuse, 0x10000, RZ ;  /* 0x0001000052537824 */ /* 0x040fe200078e00ff */
[----:B------:R-:W-:Y:S01]  /*a240*/  SHF.R.U32.HI R84, RZ, 0x10, R67 ;  /* 0x00000010ff547819 */ /* 0x000fe20000011643 */
[----:B------:R-:W-:Y:S01]  /*a250*/  IMAD.U32 R80, R79, 0x10000, RZ ;  /* 0x000100004f507824 */ /* 0x000fe200078e00ff */
[----:B------:R-:W-:-:S02]  /*a260*/  LOP3.LUT R82, R82, 0xffff0000, RZ, 0xc0, !PT ;  /* 0xffff000052527812 */ /* 0x000fc400078ec0ff */
[----:B------:R-:W-:Y:S02]  /*a270*/  PRMT R84, R76, 0x5432, R84 ;  /* 0x000054324c547816 */ /* 0x000fe40000000054 */
[----:B------:R-:W-:Y:S02]  /*a280*/  PRMT R81, R68, 0x5410, R81 ;  /* 0x0000541044517816 */ /* 0x000fe40000000051 */
[----:B------:R-:W-:Y:S02]  /*a290*/  LOP3.LUT R79, R79, 0xffff0000, RZ, 0xc0, !PT ;  /* 0xffff00004f4f7812 */ /* 0x000fe400078ec0ff */
[----:B------:R-:W-:Y:S02]  /*a2a0*/  PRMT R86, R44, 0x5432, R86 ;  /* 0x000054322c567816 */ /* 0x000fe40000000056 */
[----:B------:R-:W-:Y:S01]  /*a2b0*/  PRMT R20, R68, 0x5432, R20 ;  /* 0x0000543244147816 */ /* 0x000fe20000000014 */
[----:B--2---:R-:W-:-:S05]  /*a2c0*/  IMAD.SHL.U32 R12, R15, 0x40, RZ ;  /* 0x000000400f0c7824 */ /* 0x004fca00078e00ff */
[----:B------:R-:W-:-:S04]  /*a2d0*/  LOP3.LUT R15, R12, 0x1c0, RZ, 0xc0, !PT ;  /* 0x000001c00c0f7812 */ /* 0x000fc800078ec0ff */
[C---:B------:R-:W-:Y:S02]  /*a2e0*/  LOP3.LUT R12, R15.reuse, 0x38, R152, 0xf8, !PT ;  /* 0x000000380f0c7812 */ /* 0x040fe400078ef898 */
[----:B------:R-:W-:Y:S02]  /*a2f0*/  SHF.R.U32.HI R29, RZ, 0x3, R15 ;  /* 0x00000003ff1d7819 */ /* 0x000fe4000001160f */
[----:B------:R-:W-:Y:S02]  /*a300*/  LOP3.LUT R14, R15, 0x38, R14, 0xf8, !PT ;  /* 0x000000380f0e7812 */ /* 0x000fe400078ef80e */
[-C--:B------:R-:W-:Y:S02]  /*a310*/  LOP3.LUT R13, R12, R29.reuse, RZ, 0x3c, !PT ;  /* 0x0000001d0c0d7212 */ /* 0x080fe400078e3cff */
[----:B------:R-:W-:-:S03]  /*a320*/  LOP3.LUT R15, R14, R29, RZ, 0x3c, !PT ;  /* 0x0000001d0e0f7212 */ /* 0x000fc600078e3cff */
[C---:B------:R-:W-:Y:S02]  /*a330*/  IMAD R13, R180.reuse, 0x200, R13 ;  /* 0x00000200b40d7824 */ /* 0x040fe400078e020d */
[----:B------:R-:W-:Y:S02]  /*a340*/  IMAD R29, R180, 0x200, R15 ;  /* 0x00000200b41d7824 */ /* 0x000fe400078e020f */
[--C-:B------:R-:W-:Y:S02]  /*a350*/  IMAD R71, R13, 0x2, R2.reuse ;  /* 0x000000020d477824 */ /* 0x100fe400078e0202 */
[----:B------:R-:W-:-:S03]  /*a360*/  IMAD R74, R29, 0x2, R2 ;  /* 0x000000021d4a7824 */ /* 0x000fc600078e0202 */
[----:B------:R-:W0:Y:S04]  /*a370*/  LDS.128 R12, [R71+0x18400] ;  /* 0x01840000470c7984 */ /* 0x000e280000000c00 */
[----:B------:R-:W1:Y:S01]  /*a380*/  LDS.128 R28, [R74+0x18400] ;  /* 0x018400004a1c7984 */ /* 0x000e620000000c00 */
        /* <DEDUP_REMOVED lines=12> */
[----:B------:R-:W-:Y:S01]  /*a450*/  FMUL.FTZ R88, R28, R82 ;  /* 0x000000521c587220 */ /* 0x000fe20000410000 */
[----:B------:R-:W-:-:S02]  /*a460*/  IMAD.U32 R63, R13, 0x10000, RZ ;  /* 0x000100000d3f7824 */ /* 0x000fc400078e00ff */
[----:B------:R-:W-:Y:S01]  /*a470*/  FFMA.FTZ R87, R24, R80, -R87 ;  /* 0x0000005018577223 */ /* 0x000fe20000010857 */
[----:B------:R-:W-:Y:S02]  /*a480*/  IMAD.U32 R80, R84, 0x10000, RZ ;  /* 0x0001000054507824 */ /* 0x000fe400078e00ff */
[----:B------:R-:W-:Y:S01]  /*a490*/  FFMA.FTZ R83, R24, R83, R15 ;  /* 0x0000005318537223 */ /* 0x000fe2000001000f */
[----:B------:R-:W-:Y:S02]  /*a4a0*/  IMAD.U32 R15, R81, 0x10000, RZ ;  /* 0x00010000510f7824 */ /* 0x000fe400078e00ff */
[-C--:B------:R-:W-:Y:S01]  /*a4b0*/  FMUL.FTZ R28, R28, R79.reuse ;  /* 0x0000004f1c1c7220 */ /* 0x080fe20000410000 */
[----:B------:R-:W-:Y:S01]  /*a4c0*/  FMUL.FTZ R24, R66, R80 ;  /* 0x0000005042187220 */ /* 0x000fe20000410000 */
[----:B------:R-:W-:Y:S01]  /*a4d0*/  FFMA.FTZ R88, R25, R79, -R88 ;  /* 0x0000004f19587223 */ /* 0x000fe20000010858 */
[----:B------:R-:W-:Y:S01]  /*a4e0*/  LOP3.LUT R84, R84, 0xffff0000, RZ, 0xc0, !PT ;  /* 0xffff000054547812 */ /* 0x000fe200078ec0ff */
[-C--:B------:R-:W-:Y:S01]  /*a4f0*/  FMUL.FTZ R79, R66, R15.reuse ;  /* 0x0000000f424f7220 */ /* 0x080fe20000410000 */
[----:B------:R-:W-:Y:S01]  /*a500*/  FFMA.FTZ R66, R63, R15, -R24 ;  /* 0x0000000f3f427223 */ /* 0x000fe20000010818 */
[----:B------:R-:W-:Y:S01]  /*a510*/  LOP3.LUT R24, R81, 0xffff0000, RZ, 0xc0, !PT ;  /* 0xffff000051187812 */ /* 0x000fe200078ec0ff */
[----:B------:R-:W-:Y:S01]  /*a520*/  FFMA.FTZ R82, R25, R82, R28 ;  /* 0x0000005219527223 */ /* 0x000fe2000001001c */
[----:B------:R-:W-:Y:S01]  /*a530*/  LOP3.LUT R13, R13, 0xffff0000, RZ, 0xc0, !PT ;  /* 0xffff00000d0d7812 */ /* 0x000fe200078ec0ff */
[----:B------:R-:W-:Y:S01]  /*a540*/  FMUL.FTZ R28, R29, R84 ;  /* 0x000000541d1c7220 */ /* 0x000fe20000410000 */
[----:B------:R-:W-:-:S02]  /*a550*/  IMAD.U32 R67, R30, 0x10000, RZ ;  /* 0x000100001e437824 */ /* 0x000fc400078e00ff */
[----:B------:R-:W-:Y:S01]  /*a560*/  FFMA.FTZ R79, R63, R80, R79 ;  /* 0x000000503f4f7223 */ /* 0x000fe2000001004f */
[----:B------:R-:W-:Y:S02]  /*a570*/  IMAD.U32 R15, R21, 0x10000, RZ ;  /* 0x00010000150f7824 */ /* 0x000fe400078e00ff */
[-C--:B------:R-:W-:Y:S01]  /*a580*/  FMUL.FTZ R80, R29, R24.reuse ;  /* 0x000000181d507220 */ /* 0x080fe20000410000 */
[----:B------:R-:W-:Y:S01]  /*a590*/  FFMA.FTZ R29, R13, R24, -R28 ;  /* 0x000000180d1d7223 */ /* 0x000fe2000001081c */
[----:B------:R-:W-:Y:S01]  /*a5a0*/  IMAD.U32 R68, R31, 0x10000, RZ ;  /* 0x000100001f447824 */ /* 0x000fe200078e00ff */
[----:B------:R-:W-:Y:S01]  /*a5b0*/  LOP3.LUT R30, R30, 0xffff0000, RZ, 0xc0, !PT ;  /* 0xffff00001e1e7812 */ /* 0x000fe200078ec0ff */
[----:B------:R-:W-:Y:S01]  /*a5c0*/  IMAD.U32 R25, R85, 0x10000, RZ ;  /* 0x0001000055197824 */ /* 0x000fe200078e00ff */
[----:B------:R-:W-:Y:S01]  /*a5d0*/  LOP3.LUT R31, R31, 0xffff0000, RZ, 0xc0, !PT ;  /* 0xffff00001f1f7812 */ /* 0x000fe200078ec0ff */
[----:B------:R-:W-:Y:S02]  /*a5e0*/  IMAD.U32 R28, R86, 0x10000, RZ ;  /* 0x00010000561c7824 */ /* 0x000fe400078e00ff */
[----:B------:R-:W-:Y:S01]  /*a5f0*/  FMUL.FTZ R90, R67, R15 ;  /* 0x0000000f435a7220 */ /* 0x000fe20000410000 */
[----:B------:R-:W-:Y:S01]  /*a600*/  IMAD.U32 R24, R20, 0x10000, RZ ;  /* 0x0001000014187824 */ /* 0x000fe200078e00ff */
[----:B------:R-:W-:Y:S01]  /*a610*/  LOP3.LUT R85, R85, 0xffff0000, RZ, 0xc0, !PT ;  /* 0xffff000055557812 */ /* 0x000fe200078ec0ff */
[-C--:B------:R-:W-:Y:S01]  /*a620*/  FMUL.FTZ R63, R67, R25.reuse ;  /* 0x00000019433f7220 */ /* 0x080fe20000410000 */
[----:B------:R-:W-:Y:S01]  /*a630*/  LOP3.LUT R86, R86, 0xffff0000, RZ, 0xc0, !PT ;  /* 0xffff000056567812 */ /* 0x000fe200078ec0ff */
[----:B------:R-:W-:Y:S01]  /*a640*/  FFMA.FTZ R80, R13, R84, R80 ;  /* 0x000000540d507223 */ /* 0x000fe20000010050 */
[----:B------:R-:W-:Y:S01]  /*a650*/  LOP3.LUT R21, R21, 0xffff0000, RZ, 0xc0, !PT ;  /* 0xffff000015157812 */ /* 0x000fe200078ec0ff */
[----:B------:R-:W-:Y:S01]  /*a660*/  FMUL.FTZ R84, R68, R28 ;  /* 0x0000001c44547220 */ /* 0x000fe20000410000 */
[----:B------:R-:W-:Y:S01]  /*a670*/  LOP3.LUT R20, R20, 0xffff0000, RZ, 0xc0, !PT ;  /* 0xffff000014147812 */ /* 0x000fe200078ec0ff */
[----:B------:R-:W-:Y:S01]  /*a680*/  FFMA.FTZ R90, R64, R25, R90 ;  /* 0x00000019405a7223 */ /* 0x000fe2000001005a */
[----:B------:R-:W-:Y:S01]  /*a690*/  FMUL.FTZ R13, R30, R85 ;  /* 0x000000551e0d7220 */ /* 0x000fe20000410000 */
[C---:B------:R-:W-:Y:S01]  /*a6a0*/  FMUL.FTZ R25, R31.reuse, R86 ;  /* 0x000000561f197220 */ /* 0x040fe20000410000 */
[----:B------:R-:W-:Y:S01]  /*a6b0*/  FMUL.FTZ R68, R68, R24 ;  /* 0x0000001844447220 */ /* 0x000fe20000410000 */
[----:B------:R-:W-:Y:S01]  /*a6c0*/  FMUL.FTZ R30, R30, R21 ;  /* 0x000000151e1e7220 */ /* 0x000fe20000410000 */
[----:B------:R-:W-:Y:S01]  /*a6d0*/  FMUL.FTZ R31, R31, R20 ;  /* 0x000000141f1f7220 */ /* 0x000fe20000410000 */
[----:B------:R-:W-:Y:S01]  /*a6e0*/  FFMA.FTZ R63, R64, R15, -R63 ;  /* 0x0000000f403f7223 */ /* 0x000fe2000001083f */
[C---:B------:R-:W-:Y:S01]  /*a6f0*/  FFMA.FTZ R15, R65.reuse, R24, -R84 ;  /* 0x00000018410f7223 */ /* 0x040fe20000010854 */
        /* <DEDUP_REMOVED lines=15> */
.L_x_12745:
[----:B------:R-:W-:Y:S05]  /*a7f0*/  BSYNC B1 ;  /* 0x0000000000017941 */ /* 0x000fea0003800000 */
.L_x_12744:
[----:B------:R-:W-:Y:S02]  /*a800*/  PRMT R0, R0, 0x5410, R3 ;  /* 0x0000541000007816 */ /* 0x000fe40000000003 */
[----:B------:R-:W-:Y:S01]  /*a810*/  PRMT R25, R70, 0x7610, R25 ;  /* 0x0000761046197816 */ /* 0x000fe20000000019 */
[----:B------:R-:W-:Y:S06]  /*a820*/  @P0 BRA `(.L_x_12736) ;  /* 0x0000000400880947 */ /* 0x000fec0003800000 */
[----:B------:R-:W2:Y:S01]  /*a830*/  LDL R66, [R1+0x510] ;  /* 0x0005100001427983 */ /* 0x000ea20000100800 */
[----:B------:R-:W-:Y:S01]  /*a840*/  IMAD.IADD R69, R152, 0x1, R69 ;  /* 0x0000000198457824 */ /* 0x000fe200078e0245 */
[----:B------:R-:W-:Y:S02]  /*a850*/  SHF.R.U64 R24, R8, 0x10, R9 ;  /* 0x0000001008187819 */ /* 0x000fe40000001209 */
[----:B------:R-:W-:Y:S02]  /*a860*/  SHF.R.U64 R4, R4, 0x10, R5 ;  /* 0x0000001004047819 */ /* 0x000fe40000001205 */
[----:B0-----:R-:W-:Y:S02]  /*a870*/  LOP3.LUT R12, R190, 0x38, R69, 0xf8, !PT ;  /* 0x00000038be0c7812 */ /* 0x001fe400078ef845 */
[----:B------:R-:W-:Y:S02]  /*a880*/  SHF.R.U32.HI R63, RZ, 0x10, R9 ;  /* 0x00000010ff3f7819 */ /* 0x000fe40000011609 */
[----:B------:R-:W-:-:S02]  /*a890*/  LOP3.LUT R3, R12, R191, RZ, 0x3c, !PT ;  /* 0x000000bf0c037212 */ /* 0x000fc400078e3cff */
[----:B------:R-:W-:Y:S02]  /*a8a0*/  PRMT R24, R0, 0x5432, R24 ;  /* 0x0000543200187816 */ /* 0x000fe40000000018 */
[----:B------:R-:W-:Y:S01]  /*a8b0*/  SHF.R.U32.HI R21, RZ, 0x10, R5 ;  /* 0x00000010ff157819 */ /* 0x000fe20000011605 */
[----:B------:R-:W-:Y:S01]  /*a8c0*/  IMAD.IADD R3, R192, 0x1, R3 ;  /* 0x00000001c0037824 */ /* 0x000fe200078e0203 */
[----:B------:R-:W-:Y:S02]  /*a8d0*/  SHF.R.U64 R5, R6, 0x10, R7 ;  /* 0x0000001006057819 */ /* 0x000fe40000001207 */
[----:B------:R-:W-:Y:S01]  /*a8e0*/  PRMT R77, R77, 0x5410, R4 ;  /* 0x000054104d4d7816 */ /* 0x000fe20000000004 */
[----:B------:R-:W-:Y:S01]  /*a8f0*/  IMAD R2, R3, 0x2, R2 ;  /* 0x0000000203027824 */ /* 0x000fe200078e0202 */
[----:B------:R-:W-:Y:S02]  /*a900*/  SHF.R.U64 R3, R10, 0x10, R11 ;  /* 0x000000100a037819 */ /* 0x000fe4000000120b */
[----:B------:R-:W-:Y:S01]  /*a910*/  PRMT R63, R25, 0x5410, R63 ;  /* 0x00005410193f7816 */ /* 0x000fe2000000003f */
[----:B------:R-:W-:Y:S01]  /*a920*/  IMAD.U32 R25, R24, 0x10000, RZ ;  /* 0x0001000018197824 */ /* 0x000fe200078e00ff */
[----:B------:R-:W0:Y:S01]  /*a930*/  LDS.128 R28, [R2+0x18400] ;  /* 0x01840000021c7984 */ /* 0x000e220000000c00 */
[----:B------:R-:W-:-:S02]  /*a940*/  SHF.R.U32.HI R7, RZ, 0x10, R7 ;  /* 0x00000010ff077819 */ /* 0x000fc40000011607 */
[----:B------:R-:W-:Y:S02]  /*a950*/  SHF.R.U32.HI R10, RZ, 0x10, R11 ;  /* 0x00000010ff0a7819 */ /* 0x000fe4000001160b */
[----:B------:R-:W-:Y:S01]  /*a960*/  PRMT R78, R78, 0x5410, R21 ;  /* 0x000054104e4e7816 */ /* 0x000fe20000000015 */
[----:B------:R-:W-:Y:S01]  /*a970*/  IMAD.U32 R21, R77, 0x10000, RZ ;  /* 0x000100004d157824 */ /* 0x000fe200078e00ff */
[----:B------:R-:W-:Y:S02]  /*a980*/  PRMT R20, R0, 0x5410, R5 ;  /* 0x0000541000147816 */ /* 0x000fe40000000005 */
[----:B------:R-:W-:Y:S02]  /*a990*/  PRMT R76, R76, 0x5410, R3 ;  /* 0x000054104c4c7816 */ /* 0x000fe40000000003 */
[----:B------:R-:W-:Y:S02]  /*a9a0*/  PRMT R44, R44, 0x5410, R7 ;  /* 0x000054102c2c7816 */ /* 0x000fe40000000007 */
[----:B------:R-:W-:-:S02]  /*a9b0*/  PRMT R75, R75, 0x5410, R10 ;  /* 0x000054104b4b7816 */ /* 0x000fc4000000000a */
[----:B------:R-:W-:Y:S01]  /*a9c0*/  LOP3.LUT R24, R24, 0xffff0000, RZ, 0xc0, !PT ;  /* 0xffff000018187812 */ /* 0x000fe200078ec0ff */
[C---:B0-----:R-:W-:Y:S01]  /*a9d0*/  IMAD.U32 R8, R28.reuse, 0x10000, RZ ;  /* 0x000100001c087824 */ /* 0x041fe200078e00ff */
[----:B------:R-:W-:Y:S01]  /*a9e0*/  LOP3.LUT R9, R28, 0xffff0000, RZ, 0xc0, !PT ;  /* 0xffff00001c097812 */ /* 0x000fe200078ec0ff */
[----:B------:R-:W-:Y:S01]  /*a9f0*/  IMAD.U32 R11, R30, 0x10000, RZ ;  /* 0x000100001e0b7824 */ /* 0x000fe200078e00ff */
[C---:B------:R-:W-:Y:S01]  /*aa00*/  LOP3.LUT R28, R29.reuse, 0xffff0000, RZ, 0xc0, !PT ;  /* 0xffff00001d1c7812 */ /* 0x040fe200078ec0ff */
[----:B------:R-:W-:Y:S01]  /*aa10*/  FMUL.FTZ R65, R8, R25 ;  /* 0x0000001908417220 */ /* 0x000fe20000410000 */
[----:B------:R-:W-:Y:S02]  /*aa20*/  IMAD.U32 R10, R29, 0x10000, RZ ;  /* 0x000100001d0a7824 */ /* 0x000fe400078e00ff */
[C---:B------:R-:W-:Y:S01]  /*aa30*/  IMAD.U32 R29, R63.reuse, 0x10000, RZ ;  /* 0x000100003f1d7824 */ /* 0x040fe200078e00ff */
[----:B------:R-:W-:-:S03]  /*aa40*/  LOP3.LUT R63, R63, 0xffff0000, RZ, 0xc0, !PT ;  /* 0xffff00003f3f7812 */ /* 0x000fc600078ec0ff */
[----:B------:R-:W-:Y:S01]  /*aa50*/  FMUL.FTZ R67, R10, R29 ;  /* 0x0000001d0a437220 */ /* 0x000fe20000410000 */
[----:B--2---:R-:W0:Y:S02]  /*aa60*/  LDS.128 R12, [R66+0x18400] ;  /* 0x01840000420c7984 */ /* 0x004e240000000c00 */
        /* <DEDUP_REMOVED lines=9> */
[----:B------:R-:W-:Y:S01]  /*ab00*/  LOP3.LUT R13, R30, 0xffff0000, RZ, 0xc0, !PT ;  /* 0xffff00001e0d7812 */ /* 0x000fe200078ec0ff */
[-C--:B------:R-:W-:Y:S01]  /*ab10*/  FFMA.FTZ R65, R0, R21.reuse, -R65 ;  /* 0x0000001500417223 */ /* 0x080fe20000010841 */
[----:B------:R-:W-:Y:S01]  /*ab20*/  LOP3.LUT R30, R31, 0xffff0000, RZ, 0xc0, !PT ;  /* 0xffff00001f1e7812 */ /* 0x000fe200078ec0ff */
[----:B------:R-:W-:Y:S01]  /*ab30*/  FMUL.FTZ R31, R8, R21 ;  /* 0x00000015081f7220 */ /* 0x000fe20000410000 */
[----:B------:R-:W-:-:S02]  /*ab40*/  IMAD.U32 R21, R78, 0x10000, RZ ;  /* 0x000100004e157824 */ /* 0x000fc400078e00ff */
[----:B------:R-:W-:Y:S02]  /*ab50*/  IMAD.U32 R8, R75, 0x10000, RZ ;  /* 0x000100004b087824 */ /* 0x000fe400078e00ff */
[----:B------:R-:W-:Y:S01]  /*ab60*/  FFMA.FTZ R31, R0, R25, R31 ;  /* 0x00000019001f7223 */ /* 0x000fe2000001001f */
[----:B------:R-:W-:Y:S02]  /*ab70*/  IMAD.U32 R0, R44, 0x10000, RZ ;  /* 0x000100002c007824 */ /* 0x000fe400078e00ff */
[-C--:B------:R-:W-:Y:S01]  /*ab80*/  FMUL.FTZ R25, R10, R21.reuse ;  /* 0x000000150a197220 */ /* 0x080fe20000410000 */
[C---:B------:R-:W-:Y:S01]  /*ab90*/  FMUL.FTZ R10, R15.reuse, R8 ;  /* 0x000000080f0a7220 */ /* 0x040fe20000410000 */
[C---:B------:R-:W-:Y:S01]  /*aba0*/  FFMA.FTZ R67, R4.reuse, R21, -R67 ;  /* 0x0000001504437223 */ /* 0x040fe20000010843 */
[-C--:B------:R-:W-:Y:S01]  /*abb0*/  FMUL.FTZ R21, R15, R0.reuse ;  /* 0x000000000f157220 */ /* 0x080fe20000410000 */
[----:B------:R-:W-:Y:S01]  /*abc0*/  FFMA.FTZ R25, R4, R29, R25 ;  /* 0x0000001d04197223 */ /* 0x000fe20000010019 */
[----:B------:R-:W-:Y:S01]  /*abd0*/  FFMA.FTZ R15, R7, R0, -R10 ;  /* 0x00000000070f7223 */ /* 0x000fe2000001080a */
[----:B------:R-:W-:Y:S01]  /*abe0*/  LOP3.LUT R0, R77, 0xffff0000, RZ, 0xc0, !PT ;  /* 0xffff00004d007812 */ /* 0x000fe200078ec0ff */
[----:B------:R-:W-:Y:S01]  /*abf0*/  FFMA.FTZ R21, R7, R8, R21 ;  /* 0x0000000807157223 */ /* 0x000fe20000010015 */
[----:B------:R-:W-:Y:S01]  /*ac00*/  LOP3.LUT R7, R78, 0xffff0000, RZ, 0xc0, !PT ;  /* 0xffff00004e077812 */ /* 0x000fe200078ec0ff */
[----:B------:R-:W-:Y:S01]  /*ac10*/  FMUL.FTZ R4, R9, R24 ;  /* 0x0000001809047220 */ /* 0x000fe20000410000 */
[----:B------:R-:W-:Y:S01]  /*ac20*/  LOP3.LUT R75, R75, 0xffff0000, RZ, 0xc0, !PT ;  /* 0xffff00004b4b7812 */ /* 0x000fe200078ec0ff */
        /* <DEDUP_REMOVED lines=17> */
[C---:B------:R-:W-:Y:S01]  /*ad40*/  FMUL.FTZ R5, R13.reuse, R76 ;  /* 0x0000004c0d057220 */ /* 0x040fe20000410000 */
[-C--:B------:R-:W-:Y:S01]  /*ad50*/  FMUL.FTZ R13, R13, R20.reuse ;  /* 0x000000140d0d7220 */ /* 0x080fe20000410000 */
[----:B------:R-:W-:Y:S01]  /*ad60*/  F2FP.BF16.F32.PACK_AB R4, R8, R65 ;  /* 0x000000410804723e */ /* 0x000fe200000010ff */
        /* <DEDUP_REMOVED lines=14> */
.L_x_12736:
[----:B------:R-:W-:Y:S05]  /*ae50*/  BSYNC B0 ;  /* 0x0000000000007941 */ /* 0x000fea0003800000 */
.L_x_12722:
        /* <DEDUP_REMOVED lines=8> */
.L_x_12719:
[----:B------:R-:W4:Y:S01]  /*aee0*/  S2R R0, SR_TID.X ;  /* 0x0000000000007919 */ /* 0x000f220000002100 */
[----:B------:R-:W-:Y:S05]  /*aef0*/  WARPSYNC.ALL ;  /* 0x0000000000007948 */ /* 0x000fea0003800000 */
[----:B----4-:R-:W-:-:S05]  /*af00*/  SHF.R.U32.HI R0, RZ, 0x7, R0 ;  /* 0x00000007ff007819 */ /* 0x010fca0000011600 */
[----:B------:R-:W-:Y:S02]  /*af10*/  VIADD R0, R0, 0x8 ;  /* 0x0000000800007836 */ /* 0x000fe40000000000 */
[----:B0123--:R-:W-:Y:S01]  /*af20*/  IMAD.MOV.U32 R4, RZ, RZ, R38 ;  /* 0x000000ffff047224 */ /* 0x00ffe200078e0026 */
[----:B------:R-:W-:Y:S01]  /*af30*/  UIADD3 UR4, UP0, UR37, 0x228, URZ ;  /* 0x0000022825047890 */ /* 0x000fe2000ff1e03f */
[----:B------:R-:W-:Y:S01]  /*af40*/  IMAD.MOV.U32 R5, RZ, RZ, R53 ;  /* 0x000000ffff057224 */ /* 0x000fe200078e0035 */
[----:B------:R0:W-:Y:S01]  /*af50*/  BAR.SYNC.DEFER_BLOCKING R0, 0x100 ;  /* 0x000400000000751d */ /* 0x0001e20000010000 */
[----:B------:R-:W-:Y:S01]  /*af60*/  IMAD.MOV.U32 R6, RZ, RZ, R61 ;  /* 0x000000ffff067224 */ /* 0x000fe200078e003d */
[----:B------:R-:W-:Y:S01]  /*af70*/  UIADD3.X UR5, URZ, UR36, URZ, UP0, !UPT ;  /* 0x000000243f057290 */ /* 0x000fe200087fe43f */
[----:B------:R-:W-:Y:S01]  /*af80*/  IMAD.MOV.U32 R7, RZ, RZ, R62 ;  /* 0x000000ffff077224 */ /* 0x000fe200078e003e */
[----:B------:R-:W-:Y:S01]  /*af90*/  MOV R228, 0xb2b0 ;  /* 0x0000b2b000e47802 */ /* 0x000fe20000000f00 */
[----:B------:R-:W-:Y:S01]  /*afa0*/  IMAD.U32 R9, RZ, RZ, UR48 ;  /* 0x00000030ff097e24 */ /* 0x000fe2000f8e00ff */
[----:B------:R-:W-:Y:S01]  /*afb0*/  BSSY B0, `(.L_x_12746) ;  /* 0x0000030000007945 */ /* 0x000fe20003800000 */
[----:B------:R-:W-:Y:S01]  /*afc0*/  IMAD.U32 R8, RZ, RZ, UR4 ;  /* 0x00000004ff087e24 */ /* 0x000fe2000f8e00ff */
[----:B------:R1:W-:Y:S01]  /*afd0*/  STL.128 [R1+0x180], R4 ;  /* 0x0001800401007387 */ /* 0x0003e20000100c00 */
[----:B0-----:R-:W-:-:S02]  /*afe0*/  IMAD.U32 R0, RZ, RZ, UR46 ;  /* 0x0000002eff007e24 */ /* 0x001fc4000f8e00ff */
[----:B------:R-:W-:Y:S01]  /*aff0*/  IMAD.MOV.U32 R24, RZ, RZ, R58 ;  /* 0x000000ffff187224 */ /* 0x000fe200078e003a */
[----:B------:R-:W-:Y:S01]  /*b000*/  STL.64 [R1+0x210], R32 ;  /* 0x0002102001007387 */ /* 0x000fe20000100a00 */
[----:B------:R-:W-:Y:S02]  /*b010*/  IMAD.MOV.U32 R25, RZ, RZ, R57 ;  /* 0x000000ffff197224 */ /* 0x000fe400078e0039 */
[----:B------:R-:W-:Y:S02]  /*b020*/  IMAD.U32 R2, RZ, RZ, UR39 ;  /* 0x00000027ff027e24 */ /* 0x000fe4000f8e00ff */
[----:B------:R-:W-:Y:S01]  /*b030*/  IMAD.U32 R3, RZ, RZ, UR47 ;  /* 0x0000002fff037e24 */ /* 0x000fe2000f8e00ff */
[----:B------:R-:W-:Y:S04]  /*b040*/  STL.128 [R1+0x1a0], R24 ;  /* 0x0001a01801007387 */ /* 0x000fe80000100c00 */
[----:B------:R0:W-:Y:S01]  /*b050*/  STL.64 [R1+0x178], R2 ;  /* 0x0001780201007387 */ /* 0x0001e20000100a00 */
[----:B-1----:R-:W-:-:S02]  /*b060*/  IMAD.MOV.U32 R4, RZ, RZ, R40 ;  /* 0x000000ffff047224 */ /* 0x002fc400078e0028 */
[----:B------:R-:W-:Y:S02]  /*b070*/  IMAD.MOV.U32 R5, RZ, RZ, R56 ;  /* 0x000000ffff057224 */ /* 0x000fe400078e0038 */
[----:B------:R-:W-:Y:S02]  /*b080*/  IMAD.MOV.U32 R6, RZ, RZ, R54 ;  /* 0x000000ffff067224 */ /* 0x000fe400078e0036 */
[----:B------:R-:W-:Y:S02]  /*b090*/  IMAD.MOV.U32 R7, RZ, RZ, R55 ;  /* 0x000000ffff077224 */ /* 0x000fe400078e0037 */
[----:B0-----:R-:W-:-:S03]  /*b0a0*/  VIADD R2, R204, 0xffffffff ;  /* 0xffffffffcc027836 */ /* 0x001fc60000000000 */
        /* <DEDUP_REMOVED lines=10> */
[----:B------:R-:W-:Y:S02]  /*b150*/  IMAD.MOV.U32 R7, RZ, RZ, R46 ;  /* 0x000000ffff077224 */ /* 0x000fe400078e002e */
[----:B------:R-:W-:-:S03]  /*b160*/  IMAD.MOV.U32 R18, RZ, RZ, R35 ;  /* 0x000000ffff127224 */ /* 0x000fc600078e0023 */
[----:B------:R0:W-:Y:S04]  /*b170*/  STL.128 [R1+0x1f0], R4 ;  /* 0x0001f00401007387 */ /* 0x0001e80000100c00 */
        /* <DEDUP_REMOVED lines=10> */
[----:B------:R-:W-:Y:S01]  /*b220*/  IMAD.U32 R9, RZ, RZ, UR5 ;  /* 0x00000005ff097e24 */ /* 0x000fe2000f8e00ff */
[----:B------:R-:W-:-:S02]  /*b230*/  UIADD3 UR5, UR37, 0x178, URZ ;  /* 0x0000017825057890 */ /* 0x000fc4000fffe03f */
[----:B------:R0:W-:Y:S02]  /*b240*/  STL.128 [R1+0x1b0], R4 ;  /* 0x0001b00401007387 */ /* 0x0001e40000100c00 */
[----:B0-----:R-:W-:Y:S02]  /*b250*/  IMAD.MOV.U32 R4, RZ, RZ, R45 ;  /* 0x000000ffff047224 */ /* 0x001fe400078e002d */
[----:B------:R-:W-:Y:S02]  /*b260*/  IMAD.MOV.U32 R5, RZ, RZ, R43 ;  /* 0x000000ffff057224 */ /* 0x000fe400078e002b */
[----:B------:R-:W-:Y:S02]  /*b270*/  IMAD.MOV.U32 R6, RZ, RZ, R8 ;  /* 0x000000ffff067224 */ /* 0x000fe400078e0008 */
[----:B------:R-:W-:-:S05]  /*b280*/  IMAD.MOV.U32 R7, RZ, RZ, R9 ;  /* 0x000000ffff077224 */ /* 0x000fca00078e0009 */
[----:B------:R0:W-:Y:S02]  /*b290*/  STL.128 [R1+0x1d0], R4 ;  /* 0x0001d00401007387 */ /* 0x0001e40000100c00 */
[----:B0----5:R-:W-:Y:S05]  /*b2a0*/  CALL.REL.NOINC `($_ZN7cutlass13device_kernelIN5flash11enable_sm90INS1_16FlashAttnFwdSm90INS1_25CollectiveMainloopFwdSm90ILi2EN4cute5tupleIJNS5_1CILi1EEES8_S8_EEENS6_IJNS7_ILi128EEENS7_ILi96EEENS7_ILi64EEEEEELi256ENS_10bfloat16_tEfNS_4arch4Sm90ELb0ELb1ELb1ELb1ELb0ELb1ELb1ELb1ELb0ELb1ELb1ELb0EEENS1_21CollectiveEpilogueFwdINS6_IJSA_NS7_ILi256EEESB_EEES9_SE_SG_Li256ELb1ELb1ELb1ELb0EEENS1_36VarlenDynamicPersistentTileSchedulerILi128ELi96ELi256ELi128ELb1ELb1ELb1ELb1ELb0ELb1EEEEEEEEEvNT_6ParamsE$_ZZN5flash25CollectiveMainloopFwdSm90ILi2EN4cute5tupleIJNS1_1CILi1EEES4_S4_EEENS2_IJNS3_ILi128EEENS3_ILi96EEENS3_ILi64EEEEEELi256EN7cutlass10bfloat16_tEfNSA_4arch4Sm90ELb0ELb1ELb1ELb1ELb0ELb1ELb1ELb1ELb0ELb1ELb1ELb0EE3mmaINS_16FlashAttnFwdSm90ISE_NS_21CollectiveEpilogueFwdINS2_IJS6_NS3_ILi256EEES7_EEES5_SB_SD_Li256ELb1ELb1ELb1ELb0EEENS_36VarlenDynamicPersistentTileSchedulerILi128ELi96ELi256ELi128ELb1ELb1ELb1ELb1ELb0ELb1EEEE13SharedStorageENS1_6TensorINS1_11ArrayEngineIfLm128EEENS1_6LayoutINS2_IJNS2_IJNS3_ILi2EEEST_NS3_ILi32EEEEEES4_S4_EEENS2_IJNS2_IJS4_ST_NS3_ILi4EEEEEENS3_ILi0EEESZ_EEEEEEENS_7SoftmaxILi2ELi0EEEEEbRKNSE_6ParamsENSA_25PipelineTmaAsyncNoClusterILi2ENSA_16PipelineTmaAsyncILi2EEEEES1B_RNSA_13PipelineStateILj2EEERT0_RT1_iRiRKNS_16SeqlenInfoQKNewKILb1ELb1EEENS2_IJiiiiEEERT_ENKUliT_T0_T1_E_clIZSF_ISO_S12_S14_EbS17_S1B_S1B_S1E_S1G_S1I_iS1J_S1N_S1O_S1Q_EUlRS1R_iE0_NS3_ILb1EEES1Y_EEDaiS1R_S1S_S1T_) ;  /* 0x0000034800e47944 */ /* 0x021fea0003c00000 */
[----:B------:R-:W-:Y:S05]  /*b2b0*/  BSYNC B0 ;  /* 0x0000000000007941 */ /* 0x000fea0003800000 */
.L_x_12746:
        /* <DEDUP_REMOVED lines=9> */
[----:B---3--:R-:W-:Y:S02]  /*b350*/  @P0 SHF.R.U32.HI R0, RZ, R6, R5 ;  /* 0x00000006ff000219 */ /* 0x008fe40000011605 */
[----:B-1----:R-:W-:-:S03]  /*b360*/  ISETP.GE.AND P0, PT, R3, 0x1, PT ;  /* 0x000000010300780c */ /* 0x002fc60003f06270 */
[----:B------:R-:W-:Y:S02]  /*b370*/  IMAD.IADD R205, R205, 0x1, R0 ;  /* 0x00000001cdcd7824 */ /* 0x000fe400078e0200 */
[----:B------:R-:W-:Y:S02]  /*b380*/  VIADD R0, R204, 0xfffffffe ;  /* 0xfffffffecc007836 */ /* 0x000fe40000000000 */
        /* <DEDUP_REMOVED lines=13> */
.L_x_12749:
[----:B------:R-:W-:-:S13]  /*b460*/  ISETP.NE.AND P0, PT, R3, 0x1, PT ;  /* 0x000000010300780c */ /* 0x000fda0003f05270 */
[----:B------:R-:W0:Y:S02]  /*b470*/  @P0 LDC.64 R6, c[0x0][0xae0] ;  /* 0x0002b800ff060b82 */ /* 0x000e240000000a00 */
[----:B0-----:R-:W-:-:S05]  /*b480*/  @P0 IMAD.HI.U32 R6, R5, R6, RZ ;  /* 0x0000000605060227 */ /* 0x001fca00078e00ff */
[----:B------:R-:W-:-:S07]  /*b490*/  @P0 SHF.R.U32.HI R5, RZ, R7, R6 ;  /* 0x00000007ff050219 */ /* 0x000fce0000011606 */
.L_x_12750:
[----:B------:R-:W-:Y:S05]  /*b4a0*/  BSYNC B0 ;  /* 0x0000000000007941 */ /* 0x000fea0003800000 */
.L_x_12748:
[----:B------:R-:W-:-:S05]  /*b4b0*/  IMAD R3, R5, R3, R3 ;  /* 0x0000000305037224 */ /* 0x000fca00078e0203 */
[----:B------:R-:W-:-:S07]  /*b4c0*/  VIMNMX R2, R2, R3, PT ;  /* 0x0000000302027248 */ /* 0x000fce0003fe0100 */
.L_x_12747:
[----:B------:R-:W-:-:S05]  /*b4d0*/  IMAD.HI R2, R2, 0x2aaaaaab, RZ ;  /* 0x2aaaaaab02027827 */ /* 0x000fca00078e02ff */
[----:B------:R-:W-:-:S04]  /*b4e0*/  SHF.R.U32.HI R3, RZ, 0x1f, R2 ;  /* 0x0000001fff037819 */ /* 0x000fc80000011602 */
[----:B------:R-:W-:-:S04]  /*b4f0*/  LEA.HI.SX32 R2, R2, R3, 0x1c ;  /* 0x0000000302027211 */ /* 0x000fc800078fe2ff */
[----:B------:R-:W-:-:S04]  /*b500*/  VIMNMX R3, R189, R2, !PT ;  /* 0x00000002bd037248 */ /* 0x000fc80007fe0100 */
[----:B------:R-:W-:-:S13]  /*b510*/  ISETP.GE.AND P0, PT, R0, R3, PT ;  /* 0x000000030000720c */ /* 0x000fda0003f06270 */
[----:B------:R-:W-:Y:S05]  /*b520*/  @!P0 BRA `(.L_x_12751) ;  /* 0x000000b000808947 */ /* 0x000fea0003800000 */
.L_x_12778:
        /* <DEDUP_REMOVED lines=16> */
[----:B-1----:R-:W-:Y:S01]  /*b630*/  @!P0 IMAD.MOV.U32 R5, RZ, RZ, RZ ;  /* 0x000000ffff058224 */ /* 0x002fe200078e00ff */
[----:B--2---:R-:W-:-:S04]  /*b640*/  LOP3.LUT R2, R2, 0x1, RZ, 0xfc, !PT ;  /* 0x0000000102027812 */ /* 0x004fc800078efcff */
[----:B------:R-:W-:-:S13]  /*b650*/  ISETP.NE.AND P1, PT, R2, 0x3, PT ;  /* 0x000000030200780c */ /* 0x000fda0003f25270 */
[----:B0-----:R-:W-:Y:S05]  /*b660*/  @!P1 BRA `(.L_x_12753) ;  /* 0x0000000000049947 */ /* 0x001fea0003800000 */
[----:B------:R-:W-:Y:S01]  /*b670*/  BPT.TRAP 0x1 ;  /* 0x000000040000795c */ /* 0x000fe20000300000 */
.L_x_12753:
[----:B------:R-:W-:Y:S05]  /*b680*/  BSYNC B0 ;  /* 0x0000000000007941 */ /* 0x000fea0003800000 */
.L_x_12752:
        /* <DEDUP_REMOVED lines=13> */
.L_x_12755:
[----:B------:R-:W-:Y:S05]  /*b760*/  BSYNC B0 ;  /* 0x0000000000007941 */ /* 0x000fea0003800000 */
.L_x_12754:
        /* <DEDUP_REMOVED lines=8> */
.L_x_12757:
[----:B------:R-:W-:Y:S05]  /*b7f0*/  BSYNC B0 ;  /* 0x0000000000007941 */ /* 0x000fea0003800000 */
.L_x_12756:
[----:B------:R-:W2:Y:S04]  /*b800*/  LD.E R13, desc[UR42][R16.64+0x218] ;  /* 0x0002182a100d7980 */ /* 0x000ea8000c101900 */
[----:B------:R-:W2:Y:S01]  /*b810*/  LDL.64 R10, [R1+0xa0] ;  /* 0x0000a000010a7983 */ /* 0x000ea20000100a00 */
[----:B------:R-:W-:Y:S05]  /*b820*/  WARPSYNC.ALL ;  /* 0x0000000000007948 */ /* 0x000fea0003800000 */
[----:B------:R-:W3:Y:S04]  /*b830*/  LDL.64 R18, [R1+0x98] ;  /* 0x0000980001127983 */ /* 0x000ee80000100a00 */
[----:B------:R-:W4:Y:S04]  /*b840*/  LDL.64 R4, [R1+0x98] ;  /* 0x0000980001047983 */ /* 0x000f280000100a00 */
[----:B0----5:R-:W4:Y:S01]  /*b850*/  LDL.64 R6, [R1+0x98] ;  /* 0x0000980001067983 */ /* 0x021f220000100a00 */
[----:B--2---:R-:W-:-:S03]  /*b860*/  IMAD R10, R13, 0x300, R10 ;  /* 0x000003000d0a7824 */ /* 0x004fc600078e020a */
[----:B------:R-:W2:Y:S01]  /*b870*/  LDL.64 R8, [R1+0x98] ;  /* 0x0000980001087983 */ /* 0x000ea20000100a00 */
[----:B------:R-:W-:Y:S01]  /*b880*/  R2UR UR7, R11 ;  /* 0x000000000b0772ca */ /* 0x000fe200000e0000 */
[----:B------:R-:W-:Y:S01]  /*b890*/  WARPGROUP.ARRIVE ;  /* 0x00000000000079c5 */ /* 0x000fe20000000000 */
[C---:B------:R-:W-:Y:S01]  /*b8a0*/  R2UR UR6, R10.reuse ;  /* 0x000000000a0672ca */ /* 0x040fe200000e0000 */
[----:B------:R-:W2:Y:S01]  /*b8b0*/  LDL R20, [R1+0x54] ;  /* 0x0000540001147983 */ /* 0x000ea20000100800 */
[----:B------:R-:W-:Y:S02]  /*b8c0*/  VIADD R12, R10, 0x2 ;  /* 0x000000020a0c7836 */ /* 0x000fe40000000000 */
[----:B------:R-:W-:Y:S02]  /*b8d0*/  IMAD.MOV.U32 R13, RZ, RZ, R11 ;  /* 0x000000ffff0d7224 */ /* 0x000fe400078e000b */
[----:B------:R-:W-:Y:S01]  /*b8e0*/  IMAD.MOV.U32 R2, RZ, RZ, 0x1 ;  /* 0x00000001ff027424 */ /* 0x000fe200078e00ff */
        /* <DEDUP_REMOVED lines=44> */
.L_x_12760:
[----:B------:R-:W-:Y:S05]  /*bbb0*/  BSYNC B0 ;  /* 0x0000000000007941 */ /* 0x000fea0003800000 */
.L_x_12759:
        /* <DEDUP_REMOVED lines=10> */
.L_x_12762:
[----:B------:R-:W-:Y:S05]  /*bc60*/  BSYNC B0 ;  /* 0x0000000000007941 */ /* 0x000fea0003800000 */
.L_x_12761:
[----:B------:R-:W-:Y:S04]  /*bc70*/  BSSY B0, `(.L_x_12763) ;  /* 0x0000006000007945 */ /* 0x000fe80003800000 */
[----:B-1----:R-:W-:Y:S05]  /*bc80*/  @P0 BRA `(.L_x_12764) ;  /* 0x0000000000100947 */ /* 0x002fea0003800000 */
[----:B-----5:R-:W-:Y:S01]  /*bc90*/  IMAD R4, R4, 0x8, R7 ;  /* 0x0000000804047824 */ /* 0x020fe200078e0207 */
[----:B------:R-:W-:-:S04]  /*bca0*/  SHF.L.U32 R5, R5, 0x1f, RZ ;  /* 0x0000001f05057819 */ /* 0x000fc800000006ff */
[----:B------:R-:W1:Y:S02]  /*bcb0*/  SYNCS.PHASECHK.TRANS64.TRYWAIT P0, [R4+URZ], R5 ;  /* 0x00000005040075a7 */ /* 0x000e64000800017f */
[----:B-1----:R-:W-:Y:S05]  /*bcc0*/  @!P0 BRA `(.L_x_12765) ;  /* 0x0000030400f48947 */ /* 0x002fea0003800000 */
.L_x_12764:
[----:B------:R-:W-:Y:S05]  /*bcd0*/  BSYNC B0 ;  /* 0x0000000000007941 */ /* 0x000fea0003800000 */
.L_x_12763:
[----:B0-----:R-:W2:Y:S04]  /*bce0*/  LD.E R19, desc[UR42][R16.64+0x218] ;  /* 0x0002182a10137980 */ /* 0x001ea8000c101900 */
[----:B-1---5:R-:W2:Y:S04]  /*bcf0*/  LDL.64 R4, [R1+0x118] ;  /* 0x0001180001047983 */ /* 0x022ea80000100a00 */
[----:B------:R-:W3:Y:S04]  /*bd00*/  LDL R18, [R1+0x90] ;  /* 0x0000900001127983 */ /* 0x000ee80000100800 */
        /* <DEDUP_REMOVED lines=178> */
[----:B0-----:R-:W-:Y:S01]  /*c830*/  LOP3.LUT R21, R20, 0x7f, RZ, 0xc0, !PT ;  /* 0x0000007f14157812 */ /* 0x001fe200078ec0ff */
[----:B------:R-:W-:Y:S03]  /*c840*/  STL [R1+0x90], R2 ;  /* 0x0000900201007387 */ /* 0x000fe60000100800 */
[----:B------:R-:W-:Y:S01]  /*c850*/  ISETP.NE.AND P0, PT, R21, RZ, PT ;  /* 0x000000ff1500720c */ /* 0x000fe20003f05270 */
[----:B------:R-:W-:Y:S01]  /*c860*/  STL [R1+0x90], R2 ;  /* 0x0000900201007387 */ /* 0x000fe20000100800 */
[----:B------:R-:W-:-:S03]  /*c870*/  SHF.R.U32.HI R20, RZ, 0x7, R20 ;  /* 0x00000007ff147819 */ /* 0x000fc60000011614 */
        /* <DEDUP_REMOVED lines=21> */
[----:B------:R-:W2:Y:S04]  /*c9d0*/  LDL R73, [R1+0x13c] ;  /* 0x00013c0001497983 */ /* 0x000ea80000100800 */
[----:B------:R-:W3:Y:S04]  /*c9e0*/  LDL R72, [R1+0x70] ;  /* 0x0000700001487983 */ /* 0x000ee80000100800 */
[----:B-1----:R-:W4:Y:S04]  /*c9f0*/  LDL.64 R4, [R1+0x170] ;  /* 0x0001700001047983 */ /* 0x002f280000100a00 */
[----:B------:R-:W2:Y:S04]  /*ca00*/  LDL.64 R12, [R1+0x160] ;  /* 0x00016000010c7983 */ /* 0x000ea80000100a00 */
[----:B------:R-:W3:Y:S04]  /*ca10*/  LDL R21, [R1+0x168] ;  /* 0x0001680001157983 */ /* 0x000ee80000100800 */
[----:B------:R-:W3:Y:S04]  /*ca20*/  LDL.128 R8, [R1+0x150] ;  /* 0x0001500001087983 */ /* 0x000ee80000100c00 */
[----:B----4-:R-:W4:Y:S04]  /*ca30*/  LD.E R19, desc[UR42][R4.64] ;  /* 0x0000002a04137980 */ /* 0x010f28000c101900 */
[----:B0-----:R-:W4:Y:S01]  /*ca40*/  LDL.128 R4, [R1+0x140] ;  /* 0x0001400001047983 */ /* 0x001f220000100c00 */
[----:B--2---:R-:W-:-:S02]  /*ca50*/  ISETP.NE.AND P1, PT, R12, 0x1, PT ;  /* 0x000000010c00780c */ /* 0x004fc40003f25270 */
[----:B---3--:R-:W-:Y:S01]  /*ca60*/  ISETP.GE.AND P2, PT, R9, 0x1, PT ;  /* 0x000000010900780c */ /* 0x008fe20003f46270 */
[----:B------:R-:W-:Y:S01]  /*ca70*/  BSSY B0, `(.L_x_12766) ;  /* 0x000009e000007945 */ /* 0x000fe20003800000 */
[-C--:B----4-:R-:W-:Y:S01]  /*ca80*/  FMUL.FTZ R15, R26, R19.reuse ;  /* 0x000000131a0f7220 */ /* 0x090fe20000410000 */
[-C--:B------:R-:W-:Y:S01]  /*ca90*/  FMUL.FTZ R26, R30, R19.reuse ;  /* 0x000000131e1a7220 */ /* 0x080fe20000410000 */
[-C--:B------:R-:W-:Y:S01]  /*caa0*/  FMUL.FTZ R30, R32, R19.reuse ;  /* 0x00000013201e7220 */ /* 0x080fe20000410000 */
[-C--:B------:R-:W-:Y:S01]  /*cab0*/  FMUL.FTZ R32, R36, R19.reuse ;  /* 0x0000001324207220 */ /* 0x080fe20000410000 */
[----:B------:R-:W-:Y:S01]  /*cac0*/  SHF.R.S32.HI R36, RZ, 0x1f, R73 ;  /* 0x0000001fff247819 */ /* 0x000fe20000011449 */
[-C--:B------:R-:W-:Y:S01]  /*cad0*/  FMUL.FTZ R74, R50, R19.reuse ;  /* 0x00000013324a7220 */ /* 0x080fe20000410000 */
[----:B------:R-:W-:Y:S02]  /*cae0*/  FMUL.FTZ R50, R52, R19 ;  /* 0x0000001334327220 */ /* 0x000fe40000410000 */
[----:B------:R-:W-:Y:S01]  /*caf0*/  LEA.HI R52, R36, R73, RZ, 0x7 ;  /* 0x0000004924347211 */ /* 0x000fe200078f38ff */
[----:B------:R-:W-:-:S03]  /*cb00*/  FMUL.FTZ R76, R54, R19 ;  /* 0x00000013364c7220 */ /* 0x000fc60000410000 */
        /* <DEDUP_REMOVED lines=24> */
[-C--:B------:R-:W-:Y:S01]  /*cc90*/  FMUL.FTZ R57, R58, R19.reuse ;  /* 0x000000133a397220 */ /* 0x080fe20000410000 */
[----:B------:R-:W-:Y:S01]  /*cca0*/  FMUL.FTZ R53, R61, R19 ;  /* 0x000000133d357220 */ /* 0x000fe20000410000 */
        /* <DEDUP_REMOVED lines=26> */
[----:B------:R-:W-:Y:S02]  /*ce50*/  IMAD.MOV.U32 R21, RZ, RZ, -0x60 ;  /* 0xffffffa0ff157424 */ /* 0x000fe400078e00ff */
[----:B------:R-:W-:Y:S01]  /*ce60*/  FMUL.FTZ R20, R25, R19 ;  /* 0x0000001319147220 */ /* 0x000fe20000410000 */
[----:B------:R-:W-:Y:S01]  /*ce70*/  IMAD.IADD R54, R54, 0x1, -R13 ;  /* 0x0000000136367824 */ /* 0x000fe200078e0a0d */
[----:B------:R-:W0:Y:S01]  /*ce80*/  SHFL.IDX PT, R52, R80, RZ, 0x1c1f ;  /* 0x001c1fff50347589 */ /* 0x000e2200000e0000 */
[----:B------:R-:W-:Y:S02]  /*ce90*/  IMAD R21, R0, R21, 0x1 ;  /* 0x0000000100157424 */ /* 0x000fe400078e0215 */
[-C--:B------:R-:W-:Y:S01]  /*cea0*/  FMUL.FTZ R25, R31, R19.reuse ;  /* 0x000000131f197220 */ /* 0x080fe20000410000 */
[-C--:B------:R-:W-:Y:S01]  /*ceb0*/  FMUL.FTZ R31, R33, R19.reuse ;  /* 0x00000013211f7220 */ /* 0x080fe20000410000 */
[-C--:B------:R-:W-:Y:S01]  /*cec0*/  FMUL.FTZ R33, R63, R19.reuse ;  /* 0x000000133f217220 */ /* 0x080fe20000410000 */
[----:B------:R-:W-:Y:S01]  /*ced0*/  FMUL.FTZ R61, R67, R19 ;  /* 0x00000013433d7220 */ /* 0x000fe20000410000 */
[----:B------:R-:W-:-:S02]  /*cee0*/  IMAD R54, R54, -0x2, R21 ;  /* 0xfffffffe36367824 */ /* 0x000fc400078e0215 */
        /* <DEDUP_REMOVED lines=12> */
[----:B------:R-:W1:Y:S01]  /*cfb0*/  MUFU.TANH R14, R14 ;  /* 0x0000000e000e7308 */ /* 0x000e620000002400 */
[----:B------:R-:W-:-:S02]  /*cfc0*/  IADD3 R36, -R4, R54, R5 ;  /* 0x0000003604247210 */ /* 0x000fc40007ffe105 */
[----:B------:R-:W-:-:S05]  /*cfd0*/  LOP3.LUT R19, RZ, R6, RZ, 0x33, !PT ;  /* 0x00000006ff137212 */ /* 0x000fca00078e33ff */
        /* <DEDUP_REMOVED lines=47> */
[----:B------:R-:W-:-:S02]  /*d2d0*/  IMAD.IADD R71, R36, 0x1, R7 ;  /* 0x0000000124477824 */ /* 0x000fc400078e0207 */
[----:B------:R-:W-:Y:S02]  /*d2e0*/  IMAD.IADD R73, R36, 0x1, R19 ;  /* 0x0000000124497824 */ /* 0x000fe400078e0213 */
[----:B------:R-:W-:Y:S02]  /*d2f0*/  IMAD R79, R0, -0x60, R8 ;  /* 0xffffffa0004f7824 */ /* 0x000fe400078e0208 */
        /* <DEDUP_REMOVED lines=14> */
.L_x_12769:
[----:B------:R-:W-:-:S13]  /*d3e0*/  ISETP.NE.AND P1, PT, R9, 0x1, PT ;  /* 0x000000010900780c */ /* 0x000fda0003f25270 */
[----:B------:R-:W-:-:S05]  /*d3f0*/  @P1 IMAD.HI.U32 R36, R8, R10, RZ ;  /* 0x0000000a08241227 */ /* 0x000fca00078e00ff */
[----:B------:R-:W-:-:S07]  /*d400*/  @P1 SHF.R.U32.HI R8, RZ, R11, R36 ;  /* 0x0000000bff081219 */ /* 0x000fce0000011624 */
.L_x_12770:
[----:B------:R-:W-:Y:S05]  /*d410*/  BSYNC B1 ;  /* 0x0000000000017941 */ /* 0x000fea0003800000 */
.L_x_12768:
[----:B------:R-:W-:-:S05]  /*d420*/  IMAD R8, R8, R9, R81 ;  /* 0x0000000908087224 */ /* 0x000fca00078e0251 */
[----:B------:R-:W-:Y:S02]  /*d430*/  VIMNMX R7, R7, R8, !PT ;  /* 0x0000000807077248 */ /* 0x000fe40007fe0100 */
[----:B------:R-:W-:-:S07]  /*d440*/  VIADDMNMX R6, R8, R9, R6, PT ;  /* 0x0000000908067246 */ /* 0x000fce0003800106 */
.L_x_12767:
[----:B------:R-:W-:Y:S05]  /*d450*/  BSYNC B0 ;  /* 0x0000000000007941 */ /* 0x000fea0003800000 */
.L_x_12766:
[C---:B------:R-:W-:Y:S01]  /*d460*/  ISETP.GE.AND P1, PT, R79.reuse, 0x9, PT ;  /* 0x000000094f00780c */ /* 0x040fe20003f26270 */
[----:B------:R-:W0:Y:S01]  /*d470*/  SHFL.IDX PT, R80, R80, 0x1, 0x1c1f ;  /* 0x003c1f0050507f89 */ /* 0x000e2200000e0000 */
[----:B------:R-:W-:Y:S01]  /*d480*/  ISETP.GE.AND P2, PT, R79, 0x2, PT ;  /* 0x000000024f00780c */ /* 0x000fe20003f46270 */
[----:B------:R-:W-:Y:S01]  /*d490*/  BSSY B0, `(.L_x_12771) ;  /* 0x0000087000007945 */ /* 0x000fe20003800000 */
[----:B------:R-:W-:Y:S02]  /*d4a0*/  P2R R19, PR, RZ, 0x2 ;  /* 0x00000002ff137803 */ /* 0x000fe40000000000 */
[----:B------:R-:W-:Y:S02]  /*d4b0*/  ISETP.GT.AND P1, PT, R7, 0x8, !P1 ;  /* 0x000000080700780c */ /* 0x000fe40004f24270 */
[----:B------:R-:W-:Y:S02]  /*d4c0*/  P2R R8, PR, RZ, 0x4 ;  /* 0x00000004ff087803 */ /* 0x000fe40000000000 */
[----:B------:R-:W-:-:S02]  /*d4d0*/  ISETP.LT.OR P1, PT, R6, 0x9, P1 ;  /* 0x000000090600780c */ /* 0x000fc40000f21670 */
[----:B------:R-:W-:Y:S02]  /*d4e0*/  ISETP.GT.AND P2, PT, R7, 0x1, !P2 ;  /* 0x000000010700780c */ /* 0x000fe40005744270 */
[----:B------:R-:W-:Y:S02]  /*d4f0*/  ISETP.GE.AND P3, PT, R79, 0xa, PT ;  /* 0x0000000a4f00780c */ /* 0x000fe40003f66270 */
[----:B------:R-:W-:Y:S02]  /*d500*/  FSEL R162, R24, -INF , !P1 ;  /* 0xff80000018a27808 */ /* 0x000fe40004800000 */
[----:B------:R-:W-:Y:S02]  /*d510*/  ISETP.LT.OR P2, PT, R6, 0x2, P2 ;  /* 0x000000020600780c */ /* 0x000fe40001741670 */
[----:B------:R-:W-:Y:S02]  /*d520*/  ISETP.GT.AND P1, PT, R7, 0x9, !P3 ;  /* 0x000000090700780c */ /* 0x000fe40005f24270 */
[----:B------:R-:W-:-:S02]  /*d530*/  FSEL R72, R20, -INF , !P2 ;  /* 0xff80000014487808 */ /* 0x000fc40005000000 */
        /* <DEDUP_REMOVED lines=86> */
[----:B0-----:R-:W-:Y:S01]  /*daa0*/  IMAD.IADD R63, R73, 0x1, R80 ;  /* 0x00000001493f7824 */ /* 0x001fe200078e0250 */
        /* <DEDUP_REMOVED lines=11> */
[----:B-1----:R-:W-:Y:S01]  /*db60*/  FSEL R160, R14, -INF , !P6 ;  /* 0xff8000000ea07808 */ /* 0x002fe20007000000 */
        /* <DEDUP_REMOVED lines=18> */
.L_x_12774:
[----:B------:R-:W-:-:S13]  /*dc90*/  ISETP.NE.AND P6, PT, R9, 0x1, PT ;  /* 0x000000010900780c */ /* 0x000fda0003fc5270 */
[----:B------:R-:W-:-:S05]  /*dca0*/  @P6 IMAD.HI.U32 R10, R4, R10, RZ ;  /* 0x0000000a040a6227 */ /* 0x000fca00078e00ff */
[----:B------:R-:W-:-:S07]  /*dcb0*/  @P6 SHF.R.U32.HI R4, RZ, R11, R10 ;  /* 0x0000000bff046219 */ /* 0x000fce000001160a */
.L_x_12775:
[----:B------:R-:W-:Y:S05]  /*dcc0*/  BSYNC B1 ;  /* 0x0000000000017941 */ /* 0x000fea0003800000 */
.L_x_12773:
[----:B------:R-:W-:-:S05]  /*dcd0*/  IMAD R4, R4, R9, R81 ;  /* 0x0000000904047224 */ /* 0x000fca00078e0251 */
[----:B------:R-:W-:Y:S02]  /*dce0*/  VIADDMNMX R14, R4, R9, R14, PT ;  /* 0x00000009040e7246 */ /* 0x000fe4000380010e */
[----:B------:R-:W-:-:S07]  /*dcf0*/  VIMNMX R63, R63, R4, !PT ;  /* 0x000000043f3f7248 */ /* 0x000fce0007fe0100 */
.L_x_12772:
[----:B------:R-:W-:Y:S05]  /*dd00*/  BSYNC B0 ;  /* 0x0000000000007941 */ /* 0x000fea0003800000 */
.L_x_12771:
[----:B------:R-:W2:Y:S01]  /*dd10*/  LDL.64 R6, [R1+0x230] ;  /* 0x0002300001067983 */ /* 0x000ea20000100a00 */
        /* <DEDUP_REMOVED lines=52> */
[----:B------:R-:W-:Y:S01]  /*e060*/  ISETP.NE.AND P5, PT, R90, RZ, PT ;  /* 0x000000ff5a00720c */ /* 0x000fe20003fa5270 */
[----:B------:R-:W3:Y:S03]  /*e070*/  LDL R74, [R1+0x250] ;  /* 0x00025000014a7983 */ /* 0x000ee60000100800 */
        /* <DEDUP_REMOVED lines=22> */
[----:B--2---:R-:W-:Y:S02]  /*e1e0*/  FMNMX.FTZ R4, R160, R6, !PT ;  /* 0x00000006a0047209 */ /* 0x004fe40007810000 */
[----:B------:R-:W-:-:S02]  /*e1f0*/  FSEL R19, R78, -INF , !P5 ;  /* 0xff8000004e137808 */ /* 0x000fc40006800000 */
[----:B------:R-:W-:Y:S02]  /*e200*/  FMNMX.FTZ R4, R72, R4, !PT ;  /* 0x0000000448047209 */ /* 0x000fe40007810000 */
[C---:B------:R-:W-:Y:S02]  /*e210*/  ISETP.GT.AND P2, PT, R63.reuse, 0x50, !P2 ;  /* 0x000000503f00780c */ /* 0x040fe40005744270 */
[----:B------:R-:W-:Y:S02]  /*e220*/  FMNMX.FTZ R4, R162, R4, !PT ;  /* 0x00000004a2047209 */ /* 0x000fe40007810000 */
[----:B------:R-:W-:Y:S02]  /*e230*/  ISETP.GT.AND P3, PT, R63, 0x51, !P3 ;  /* 0x000000513f00780c */ /* 0x000fe40005f64270 */
[----:B------:R-:W-:Y:S02]  /*e240*/  FMNMX.FTZ R4, R70, R4, !PT ;  /* 0x0000000446047209 */ /* 0x000fe40007810000 */
[----:B------:R-:W-:-:S02]  /*e250*/  ISETP.NE.AND P6, PT, R65, RZ, PT ;  /* 0x000000ff4100720c */ /* 0x000fc40003fc5270 */
        /* <DEDUP_REMOVED lines=18> */
[----:B------:R-:W-:-:S04]  /*e380*/  FMNMX.FTZ R5, R44, R5, !PT ;  /* 0x000000052c057209 */ /* 0x000fc80007810000 */
[----:B------:R-:W-:Y:S02]  /*e390*/  FMNMX.FTZ R9, R42, R5, !PT ;  /* 0x000000052a097209 */ /* 0x000fe40007810000 */
        /* <DEDUP_REMOVED lines=16> */
[----:B------:R-:W-:Y:S01]  /*e4a0*/  FMNMX.FTZ R5, R25, R4, !PT ;  /* 0x0000000419057209 */ /* 0x000fe20007810000 */
[----:B------:R-:W0:Y:S01]  /*e4b0*/  SHFL.BFLY PT, R9, R8, 0x2, 0x1f ;  /* 0x0c401f0008097f89 */ /* 0x000e2200000e0000 */
[----:B------:R-:W-:Y:S02]  /*e4c0*/  ISETP.LT.OR P1, PT, R14, 0x4a, P1 ;  /* 0x0000004a0e00780c */ /* 0x000fe40000f21670 */
        /* <DEDUP_REMOVED lines=17> */
[----:B0-----:R-:W-:Y:S02]  /*e5e0*/  FMNMX.FTZ R10, R8, R9, !PT ;  /* 0x00000009080a7209 */ /* 0x001fe40007810000 */
[----:B------:R-:W-:-:S05]  /*e5f0*/  FMNMX.FTZ R9, R63, R4, !PT ;  /* 0x000000043f097209 */ /* 0x000fca0007810000 */
[----:B------:R-:W-:Y:S04]  /*e600*/  STL.64 [R1+0x230], R8 ;  /* 0x0002300801007387 */ /* 0x000fe80000100a00 */
[----:B------:R-:W2:Y:S04]  /*e610*/  LDL R12, [R1+0x234] ;  /* 0x00023400010c7983 */ /* 0x000ea80000100800 */
[----:B------:R-:W0:Y:S02]  /*e620*/  SHFL.BFLY PT, R5, R10, 0x1, 0x1f ;  /* 0x0c201f000a057f89 */ /* 0x000e2400000e0000 */
[----:B0-----:R-:W-:-:S02]  /*e630*/  FMNMX.FTZ R10, R10, R5, !PT ;  /* 0x000000050a0a7209 */ /* 0x001fc40007810000 */
[----:B------:R-:W4:Y:S04]  /*e640*/  LDL.64 R4, [R1+0x240] ;  /* 0x0002400001047983 */ /* 0x000f280000100a00 */
[----:B------:R-:W-:Y:S04]  /*e650*/  STL [R1+0x230], R10 ;  /* 0x0002300a01007387 */ /* 0x000fe80000100800 */
[----:B------:R-:W5:Y:S04]  /*e660*/  LDL R14, [R1+0x230] ;  /* 0x00023000010e7983 */ /* 0x000f680000100800 */
[----:B--2---:R-:W0:Y:S02]  /*e670*/  SHFL.BFLY PT, R9, R12, 0x2, 0x1f ;  /* 0x0c401f000c097f89 */ /* 0x004e2400000e0000 */
[----:B0-----:R-:W-:-:S05]  /*e680*/  FMNMX.FTZ R9, R9, R12, !PT ;  /* 0x0000000c09097209 */ /* 0x001fca0007810000 */
[----:B------:R-:W0:Y:S01]  /*e690*/  SHFL.BFLY PT, R8, R9, 0x1, 0x1f ;  /* 0x0c201f0009087f89 */ /* 0x000e2200000e0000 */
[----:B-----5:R-:W-:Y:S01]  /*e6a0*/  FSETP.NEU.FTZ.AND P1, PT, R14, -INF , PT ;  /* 0xff8000000e00780b */ /* 0x020fe20003f3d000 */
[----:B---3--:R-:W-:-:S03]  /*e6b0*/  FMUL.FTZ R11, R74, R14 ;  /* 0x0000000e4a0b7220 */ /* 0x008fc60000410000 */
[----:B------:R-:W-:Y:S02]  /*e6c0*/  FSEL R65, R14, RZ, P1 ;  /* 0x000000ff0e417208 */ /* 0x000fe40000800000 */
[----:B------:R-:W-:-:S03]  /*e6d0*/  FSEL R11, R11, RZ, P1 ;  /* 0x000000ff0b0b7208 */ /* 0x000fc60000800000 */
[----:B------:R-:W-:Y:S01]  /*e6e0*/  FADD.FTZ R65, R6, -R65 ;  /* 0x8000004106417221 */ /* 0x000fe20000010000 */
[----:B0-----:R-:W-:-:S04]  /*e6f0*/  FMNMX.FTZ R8, R9, R8, !PT ;  /* 0x0000000809087209 */ /* 0x001fc80007810000 */
[C---:B------:R-:W-:Y:S01]  /*e700*/  FSETP.NEU.FTZ.AND P1, PT, R8.reuse, -INF , PT ;  /* 0xff8000000800780b */ /* 0x040fe20003f3d000 */
[----:B------:R-:W-:-:S03]  /*e710*/  FMUL.FTZ R6, R8, R74 ;  /* 0x0000004a08067220 */ /* 0x000fc60000410000 */
[----:B------:R-:W-:Y:S02]  /*e720*/  FSEL R10, R8, RZ, P1 ;  /* 0x000000ff080a7208 */ /* 0x000fe40000800000 */
[----:B------:R-:W-:Y:S01]  /*e730*/  FSEL R6, R6, RZ, P1 ;  /* 0x000000ff06067208 */ /* 0x000fe20000800000 */
        /* <DEDUP_REMOVED lines=24> */
[----:B------:R-:W-:Y:S01]  /*e8c0*/  FADD.FTZ R7, R7, -R10 ;  /* 0x8000000a07077221 */ /* 0x000fe20000010000 */
[-C--:B------:R-:W-:Y:S01]  /*e8d0*/  FMUL.FTZ R11, R65, R74.reuse ;  /* 0x0000004a410b7220 */ /* 0x080fe20000410000 */
[----:B------:R-:W-:-:S02]  /*e8e0*/  FFMA.FTZ R32, R40, R74, -R6 ;  /* 0x0000004a28207223 */ /* 0x000fc40000010806 */
[----:B------:R-:W-:Y:S01]  /*e8f0*/  FMUL.FTZ R7, R74, R7 ;  /* 0x000000074a077220 */ /* 0x000fe20000410000 */
[-CC-:B------:R-:W-:Y:S01]  /*e900*/  FFMA.FTZ R161, R31, R74.reuse, -R6.reuse ;  /* 0x0000004a1fa17223 */ /* 0x180fe20000010806 */
[----:B------:R-:W-:Y:S01]  /*e910*/  MUFU.EX2 R160, R160 ;  /* 0x000000a000a07308 */ /* 0x000fe20000000800 */
[----:B------:R-:W-:-:S07]  /*e920*/  FFMA.FTZ R31, R29, R74, -R6 ;  /* 0x0000004a1d1f7223 */ /* 0x000fce0000010806 */
[----:B------:R-:W4:Y:S01]  /*e930*/  MUFU.EX2 R11, R11 ;  /* 0x0000000b000b7308 */ /* 0x000f220000000800 */
[----:B------:R-:W-:-:S07]  /*e940*/  FFMA.FTZ R163, R53, R74, -R6 ;  /* 0x0000004a35a37223 */ /* 0x000fce0000010806 */
[----:B------:R-:W-:Y:S08]  /*e950*/  MUFU.EX2 R32, R32 ;  /* 0x0000002000207308 */ /* 0x000ff00000000800 */
[----:B------:R-:W0:Y:S01]  /*e960*/  MUFU.EX2 R10, R7 ;  /* 0x00000007000a7308 */ /* 0x000e220000000800 */
[----:B------:R-:W-:-:S07]  /*e970*/  FFMA.FTZ R30, R45, R74, -R6 ;  /* 0x0000004a2d1e7223 */ /* 0x000fce0000010806 */
[----:B------:R-:W1:Y:S08]  /*e980*/  MUFU.EX2 R13, R13 ;  /* 0x0000000d000d7308 */ /* 0x000e700000000800 */
[----:B------:R-:W2:Y:S01]  /*e990*/  MUFU.EX2 R161, R161 ;  /* 0x000000a100a17308 */ /* 0x000ea20000000800 */
[----:B------:R-:W-:-:S07]  /*e9a0*/  FFMA.FTZ R165, R51, R74, -R6 ;  /* 0x0000004a33a57223 */ /* 0x000fce0000010806 */
[----:B------:R-:W3:Y:S08]  /*e9b0*/  MUFU.EX2 R162, R162 ;  /* 0x000000a200a27308 */ /* 0x000ef00000000800 */
[----:B------:R-:W5:Y:S01]  /*e9c0*/  MUFU.EX2 R31, R31 ;  /* 0x0000001f001f7308 */ /* 0x000f620000000800 */
[----:B----4-:R-:W-:Y:S01]  /*e9d0*/  FFMA.FTZ R4, R11, R4, R160 ;  /* 0x000000040b047223 */ /* 0x010fe200000100a0 */
[----:B0-----:R-:W-:-:S06]  /*e9e0*/  FFMA.FTZ R14, R5, R10, R32 ;  /* 0x0000000a050e7223 */ /* 0x001fcc0000010020 */
[----:B------:R-:W0:Y:S01]  /*e9f0*/  MUFU.EX2 R37, R37 ;  /* 0x0000002500257308 */ /* 0x000e220000000800 */
[----:B------:R-:W-:-:S07]  /*ea00*/  FFMA.FTZ R29, R28, R74, -R6 ;  /* 0x0000004a1c1d7223 */ /* 0x000fce0000010806 */
[----:B------:R-:W4:Y:S01]  /*ea10*/  MUFU.EX2 R163, R163 ;  /* 0x000000a300a37308 */ /* 0x000f220000000800 */
[----:B-1----:R-:W-:Y:S01]  /*ea20*/  FADD.FTZ R5, R13, R4 ;  /* 0x000000040d057221 */ /* 0x002fe20000010000 */
[----:B--2---:R-:W-:-:S06]  /*ea30*/  FADD.FTZ R14, R161, R14 ;  /* 0x0000000ea10e7221 */ /* 0x004fcc0000010000 */
[----:B------:R-:W1:Y:S01]  /*ea40*/  MUFU.EX2 R36, R36 ;  /* 0x0000002400247308 */ /* 0x000e620000000800 */
[----:B------:R-:W-:-:S07]  /*ea50*/  FFMA.FTZ R167, R49, R74, -R6 ;  /* 0x0000004a31a77223 */ /* 0x000fce0000010806 */
[----:B------:R-:W2:Y:S01]  /*ea60*/  MUFU.EX2 R30, R30 ;  /* 0x0000001e001e7308 */ /* 0x000ea20000000800 */
[----:B---3--:R-:W-:Y:S01]  /*ea70*/  FADD.FTZ R4, R162, R5 ;  /* 0x00000005a2047221 */ /* 0x008fe20000010000 */
[----:B-----5:R-:W-:-:S06]  /*ea80*/  FADD.FTZ R14, R31, R14 ;  /* 0x0000000e1f0e7221 */ /* 0x020fcc0000010000 */
[----:B------:R-:W3:Y:S01]  /*ea90*/  MUFU.EX2 R164, R164 ;  /* 0x000000a400a47308 */ /* 0x000ee20000000800 */
[----:B------:R-:W-:-:S07]  /*eaa0*/  FFMA.FTZ R28, R41, R74, -R6 ;  /* 0x0000004a291c7223 */ /* 0x000fce0000010806 */
[----:B------:R-:W5:Y:S01]  /*eab0*/  MUFU.EX2 R165, R165 ;  /* 0x000000a500a57308 */ /* 0x000f620000000800 */
[----:B0-----:R-:W-:Y:S01]  /*eac0*/  FADD.FTZ R5, R37, R4 ;  /* 0x0000000425057221 */ /* 0x001fe20000010000 */
[----:B----4-:R-:W-:-:S06]  /*ead0*/  FADD.FTZ R7, R163, R14 ;  /* 0x0000000ea3077221 */ /* 0x010fcc0000010000 */
        /* <DEDUP_REMOVED lines=75> */
[----:B------:R-:W0:Y:S08]  /*ef90*/  MUFU.EX2 R173, R173 ;  /* 0x000000ad00ad7308 */ /* 0x000e300000000800 */
[----:B------:R-:W4:Y:S01]  /*efa0*/  MUFU.EX2 R19, R19 ;  /* 0x0000001300137308 */ /* 0x000f220000000800 */
[----:B-1----:R-:W-:Y:S01]  /*efb0*/  FADD.FTZ R7, R178, R7 ;  /* 0x00000007b2077221 */ /* 0x002fe20000010000 */
[----:B--2---:R-:W-:-:S06]  /*efc0*/  FADD.FTZ R5, R175, R4 ;  /* 0x00000004af057221 */ /* 0x004fcc0000010000 */
[----:B------:R-:W1:Y:S08]  /*efd0*/  MUFU.EX2 R21, R21 ;  /* 0x0000001500157308 */ /* 0x000e700000000800 */
[----:B------:R-:W2:Y:S01]  /*efe0*/  MUFU.EX2 R14, R14 ;  /* 0x0000000e000e7308 */ /* 0x000ea20000000800 */
[----:B---3--:R-:W-:Y:S01]  /*eff0*/  FADD.FTZ R4, R172, R7 ;  /* 0x00000007ac047221 */ /* 0x008fe20000010000 */
[----:B-----5:R-:W-:-:S06]  /*f000*/  FADD.FTZ R6, R18, R5 ;  /* 0x0000000512067221 */ /* 0x020fcc0000010000 */
[----:B------:R-:W3:Y:S08]  /*f010*/  MUFU.EX2 R20, R20 ;  /* 0x0000001400147308 */ /* 0x000ef00000000800 */
[----:B------:R-:W5:Y:S01]  /*f020*/  MUFU.EX2 R15, R15 ;  /* 0x0000000f000f7308 */ /* 0x000f620000000800 */
[----:B0-----:R-:W-:Y:S01]  /*f030*/  FADD.FTZ R4, R173, R4 ;  /* 0x00000004ad047221 */ /* 0x001fe20000010000 */
[----:B----4-:R-:W-:-:S03]  /*f040*/  FADD.FTZ R5, R19, R6 ;  /* 0x0000000613057221 */ /* 0x010fc60000010000 */
[----:B-1----:R-:W-:Y:S01]  /*f050*/  FADD.FTZ R7, R21, R4 ;  /* 0x0000000415077221 */ /* 0x002fe20000010000 */
[----:B--2---:R-:W-:-:S03]  /*f060*/  FADD.FTZ R6, R14, R5 ;  /* 0x000000050e067221 */ /* 0x004fc60000010000 */
[----:B---3--:R-:W-:Y:S01]  /*f070*/  FADD.FTZ R4, R20, R7 ;  /* 0x0000000714047221 */ /* 0x008fe20000010000 */
[----:B------:R-:W-:Y:S01]  /*f080*/  STL [R1+0x234], R8 ;  /* 0x0002340801007387 */ /* 0x000fe20000100800 */
[----:B-----5:R-:W-:-:S05]  /*f090*/  FADD.FTZ R5, R15, R6 ;  /* 0x000000060f057221 */ /* 0x020fca0000010000 */
[----:B------:R0:W-:Y:S04]  /*f0a0*/  STL.64 [R1+0x240], R4 ;  /* 0x0002400401007387 */ /* 0x0001e80000100a00 */
[----:B------:R-:W2:Y:S01]  /*f0b0*/  LD.E R6, desc[UR42][R16.64+0x260] ;  /* 0x0002602a10067980 */ /* 0x000ea2000c101900 */
[----:B------:R-:W-:-:S04]  /*f0c0*/  UIADD3 UR4, UP0, UR37, 0x260, URZ ;  /* 0x0000026025047890 */ /* 0x000fc8000ff1e03f */
[----:B------:R-:W-:Y:S02]  /*f0d0*/  ULOP3.LUT UR5, UR4, 0x4, URZ, 0xfc, !UPT ;  /* 0x0000000404057892 */ /* 0x000fe4000f8efc3f */
[----:B------:R-:W-:-:S04]  /*f0e0*/  UIADD3.X UR6, URZ, UR36, URZ, UP0, !UPT ;  /* 0x000000243f067290 */ /* 0x000fc800087fe43f */
[----:B0-----:R-:W-:Y:S02]  /*f0f0*/  IMAD.U32 R4, RZ, RZ, UR5 ;  /* 0x00000005ff047e24 */ /* 0x001fe4000f8e00ff */
[----:B------:R-:W-:Y:S02]  /*f100*/  IMAD.U32 R5, RZ, RZ, UR6 ;  /* 0x00000006ff057e24 */ /* 0x000fe4000f8e00ff */
[----:B--2---:R-:W-:-:S05]  /*f110*/  FMUL.FTZ R7, R11, R6 ;  /* 0x000000060b077220 */ /* 0x004fca0000410000 */
[----:B------:R-:W-:Y:S04]  /*f120*/  ST.E desc[UR42][R16.64+0x260], R7 ;  /* 0x0002600710007985 */ /* 0x000fe8000c10192a */
[----:B------:R-:W2:Y:S02]  /*f130*/  LD.E R6, desc[UR42][R4.64] ;  /* 0x0000002a04067980 */ /* 0x000ea4000c101900 */
[----:B--2---:R-:W-:-:S05]  /*f140*/  FMUL.FTZ R9, R11, R6 ;  /* 0x000000060b097220 */ /* 0x004fca0000410000 */
        /* <DEDUP_REMOVED lines=173> */
[----:B------:R-:W-:Y:S02]  /*fc20*/  IMAD.U32 R8, RZ, RZ, UR5 ;  /* 0x00000005ff087e24 */ /* 0x000fe4000f8e00ff */
[C---:B0-----:R-:W-:Y:S01]  /*fc30*/  FMUL.FTZ R39, R11.reuse, R44 ;  /* 0x0000002c0b277220 */ /* 0x041fe20000410000 */
[----:B------:R0:W-:Y:S01]  /*fc40*/  ST.E desc[UR42][R16.64+0x404], R9 ;  /* 0x0004040910007985 */ /* 0x0001e2000c10192a */
[C---:B--2---:R-:W-:Y:S01]  /*fc50*/  FMUL.FTZ R45, R11.reuse, R26 ;  /* 0x0000001a0b2d7220 */ /* 0x044fe20000410000 */
[C---:B-1----:R-:W-:Y:S01]  /*fc60*/  FMUL.FTZ R47, R11.reuse, R6 ;  /* 0x000000060b2f7220 */ /* 0x042fe20000410000 */
[----:B------:R-:W-:Y:S01]  /*fc70*/  FMUL.FTZ R11, R11, R24 ;  /* 0x000000180b0b7220 */ /* 0x000fe20000410000 */
[----:B0-----:R-:W-:Y:S01]  /*fc80*/  IMAD.U32 R9, RZ, RZ, UR6 ;  /* 0x00000006ff097e24 */ /* 0x001fe2000f8e00ff */
        /* <DEDUP_REMOVED lines=9> */
[----:B------:R3:W-:Y:S04]  /*fd20*/  ST.E desc[UR42][R16.64+0x450], R11 ;  /* 0x0004500b10007985 */ /* 0x0007e8000c10192a */
[----:B0-----:R-:W4:Y:S01]  /*fd30*/  LD.E R25, desc[UR42][R8.64] ;  /* 0x0000002a08197980 */ /* 0x001f22000c101900 */
[----:B------:R-:W-:Y:S01]  /*fd40*/  ULOP3.LUT UR4, UR4, 0xc, URZ, 0xfc, !UPT ;  /* 0x0000000c04047892 */ /* 0x000fe2000f8efc3f */
[----:B------:R-:W-:-:S05]  /*fd50*/  IMAD.U32 R7, RZ, RZ, UR6 ;  /* 0x00000006ff077e24 */ /* 0x000fca000f8e00ff */
[----:B------:R-:W-:Y:S02]  /*fd60*/  IMAD.U32 R6, RZ, RZ, UR4 ;  /* 0x00000004ff067e24 */ /* 0x000fe4000f8e00ff */
[----:B----4-:R-:W-:-:S05]  /*fd70*/  FMUL.FTZ R25, R10, R25 ;  /* 0x000000190a197220 */ /* 0x010fca0000410000 */
[----:B------:R0:W-:Y:S04]  /*fd80*/  ST.E desc[UR42][R8.64], R25 ;  /* 0x0000001908007985 */ /* 0x0001e8000c10192a */
[----:B-1----:R-:W4:Y:S01]  /*fd90*/  LD.E R27, desc[UR42][R6.64] ;  /* 0x0000002a061b7980 */ /* 0x002f22000c101900 */
[----:B------:R-:W1:Y:S01]  /*fda0*/  S2R R232, SR_TID.X ;  /* 0x0000000000e87919 */ /* 0x000e620000002100 */
[----:B----4-:R-:W-:-:S05]  /*fdb0*/  FMUL.FTZ R27, R10, R27 ;  /* 0x0000001b0a1b7220 */ /* 0x010fca0000410000 */
[----:B------:R4:W-:Y:S04]  /*fdc0*/  ST.E desc[UR42][R6.64], R27 ;  /* 0x0000001b06007985 */ /* 0x0009e8000c10192a */
        /* <DEDUP_REMOVED lines=59> */
[----:B---3--:R-:W3:Y:S04]  /*10180*/  LD.E R11, desc[UR42][R16.64+0x448] ;  /* 0x0004482a100b7980 */ /* 0x008ee8000c101900 */
[----:B0-----:R-:W3:Y:S04]  /*10190*/  LD.E R25, desc[UR42][R16.64+0x44c] ;  /* 0x00044c2a10197980 */ /* 0x001ee8000c101900 */
[----:B----4-:R-:W4:Y:S01]  /*101a0*/  LD.E R27, desc[UR42][R16.64+0x458] ;  /* 0x0004582a101b7980 */ /* 0x010f22000c101900 */
[----:B-1----:R-:W-:Y:S01]  /*101b0*/  SHF.R.U32.HI R232, RZ, 0x7, R232 ;  /* 0x00000007ffe87819 */ /* 0x002fe200000116e8 */
[C---:B-----5:R-:W-:Y:S01]  /*101c0*/  FMUL.FTZ R51, R10.reuse, R51 ;  /* 0x000000330a337220 */ /* 0x060fe20000410000 */
[----:B------:R-:W-:-:S04]  /*101d0*/  FMUL.FTZ R26, R10, R26 ;  /* 0x0000001a0a1a7220 */ /* 0x000fc80000410000 */
[----:B------:R-:W-:Y:S01]  /*101e0*/  ST.E desc[UR42][R16.64+0x3f8], R51 ;  /* 0x0003f83310007985 */ /* 0x000fe2000c10192a */
[----:B------:R-:W-:-:S03]  /*101f0*/  FMUL.FTZ R141, R10, R141 ;  /* 0x0000008d0a8d7220 */ /* 0x000fc60000410000 */
[----:B------:R0:W-:Y:S01]  /*10200*/  ST.E desc[UR42][R16.64+0x45c], R26 ;  /* 0x00045c1a10007985 */ /* 0x0001e2000c10192a */
[C---:B------:R-:W-:Y:S01]  /*10210*/  FMUL.FTZ R143, R10.reuse, R143 ;  /* 0x0000008f0a8f7220 */ /* 0x040fe20000410000 */
[C---:B------:R-:W-:Y:S01]  /*10220*/  FMUL.FTZ R145, R10.reuse, R145 ;  /* 0x000000910a917220 */ /* 0x040fe20000410000 */
[----:B------:R-:W-:Y:S01]  /*10230*/  FMUL.FTZ R147, R10, R147 ;  /* 0x000000930a937220 */ /* 0x000fe20000410000 */
[----:B0-----:R-:W-:Y:S02]  /*10240*/  VIADD R26, R232, 0x8 ;  /* 0x00000008e81a7836 */ /* 0x001fe40000000000 */
        /* <DEDUP_REMOVED lines=53> */
[C---:B---3--:R-:W-:Y:S01]  /*105a0*/  FMUL.FTZ R51, R10.reuse, R11 ;  /* 0x0000000b0a337220 */ /* 0x048fe20000410000 */
[C---:B------:R-:W-:Y:S01]  /*105b0*/  FMUL.FTZ R25, R10.reuse, R25 ;  /* 0x000000190a197220 */ /* 0x040fe20000410000 */
[----:B----4-:R-:W-:Y:S01]  /*105c0*/  FMUL.FTZ R27, R10, R27 ;  /* 0x0000001b0a1b7220 */ /* 0x010fe20000410000 */
        /* <DEDUP_REMOVED lines=57> */
[----:B------:R-:W-:Y:S04]  /*10960*/  ST.E desc[UR42][R16.64+0x448], R51 ;  /* 0x0004483310007985 */ /* 0x000fe8000c10192a */
[----:B------:R3:W-:Y:S04]  /*10970*/  ST.E desc[UR42][R16.64+0x44c], R25 ;  /* 0x00044c1910007985 */ /* 0x0007e8000c10192a */
[----:B------:R4:W-:Y:S01]  /*10980*/  ST.E desc[UR42][R16.64+0x458], R27 ;  /* 0x0004581b10007985 */ /* 0x0009e2000c10192a */
        /* <DEDUP_REMOVED lines=11> */
[----:B----4-:R-:W4:Y:S04]  /*10a40*/  LD.E R27, desc[UR42][R16.64+0x270] ;  /* 0x0002702a101b7980 */ /* 0x010f28000c101900 */
[----:B------:R-:W4:Y:S04]  /*10a50*/  LD.E R45, desc[UR42][R16.64+0x274] ;  /* 0x0002742a102d7980 */ /* 0x000f28000c101900 */
[----:B0-----:R-:W4:Y:S04]  /*10a60*/  LD.E R41, desc[UR42][R16.64+0x278] ;  /* 0x0002782a10297980 */ /* 0x001f28000c101900 */
[----:B------:R-:W4:Y:S04]  /*10a70*/  LD.E R47, desc[UR42][R16.64+0x27c] ;  /* 0x00027c2a102f7980 */ /* 0x000f28000c101900 */
[----:B------:R-:W4:Y:S04]  /*10a80*/  LD.E R49, desc[UR42][R16.64+0x280] ;  /* 0x0002802a10317980 */ /* 0x000f28000c101900 */
        /* <DEDUP_REMOVED lines=11> */
[----:B---3--:R-:W3:Y:S04]  /*10b40*/  LD.E R25, desc[UR42][R16.64+0x2b0] ;  /* 0x0002b02a10197980 */ /* 0x008ee8000c101900 */
        /* <DEDUP_REMOVED lines=58> */
[----:B----4-:R0:W-:Y:S04]  /*10ef0*/  ST.E desc[UR42][R16.64+0x270], R27 ;  /* 0x0002701b10007985 */ /* 0x0101e8000c10192a */
        /* <DEDUP_REMOVED lines=25> */
[----:B----4-:R-:W4:Y:S04]  /*11090*/  LD.E R57, desc[UR42][R16.64+0x308] ;  /* 0x0003082a10397980 */ /* 0x010f28000c101900 */
[----:B------:R-:W4:Y:S04]  /*110a0*/  LD.E R59, desc[UR42][R16.64+0x310] ;  /* 0x0003102a103b7980 */ /* 0x000f28000c101900 */
        /* <DEDUP_REMOVED lines=73> */
[----:B----4-:R4:W-:Y:S04]  /*11540*/  ST.E desc[UR42][R16.64+0x308], R57 ;  /* 0x0003083910007985 */ /* 0x0109e8000c10192a */
        /* <DEDUP_REMOVED lines=71> */
[----:B0-----:R-:W3:Y:S01]  /*119c0*/  LDL R25, [R1+0x88] ;  /* 0x0000880001197983 */ /* 0x001ee20000100800 */
[----:B------:R-:W-:-:S02]  /*119d0*/  IMAD R10, R24, 0xc00, R10 ;  /* 0x00000c00180a7824 */ /* 0x000fc400078e020a */
[----:B-1----:R-:W-:Y:S01]  /*119e0*/  IMAD.MOV.U32 R27, RZ, RZ, R11 ;  /* 0x000000ffff1b7224 */ /* 0x002fe200078e000b */
[----:B------:R-:W-:Y:S01]  /*119f0*/  F2FP.BF16.F32.PACK_AB R162, R37, R162 ;  /* 0x000000a225a2723e */ /* 0x000fe200000010ff */
[----:B------:R-:W-:Y:S01]  /*11a00*/  VIADD R24, R10, 0x80 ;  /* 0x000000800a187836 */ /* 0x000fe20000000000 */
[----:B------:R-:W-:Y:S01]  /*11a10*/  F2FP.BF16.F32.PACK_AB R164, R164, R36 ;  /* 0x00000024a4a4723e */ /* 0x000fe200000010ff */
[----:B------:R-:W-:Y:S01]  /*11a20*/  VIADD R26, R10, 0x100 ;  /* 0x000001000a1a7836 */ /* 0x000fe20000000000 */
[----:B------:R-:W-:Y:S01]  /*11a30*/  R2UR UR15, R27 ;  /* 0x000000001b0f72ca */ /* 0x000fe200000e0000 */
[----:B------:R-:W3:Y:S01]  /*11a40*/  LD.E R36, desc[UR42][R16.64+0x290] ;  /* 0x0002902a10247980 */ /* 0x000ee2000c101900 */
[----:B------:R-:W-:Y:S02]  /*11a50*/  R2UR UR10, R24 ;  /* 0x00000000180a72ca */ /* 0x000fe400000e0000 */
[----:B------:R-:W-:Y:S01]  /*11a60*/  R2UR UR14, R26 ;  /* 0x000000001a0e72ca */ /* 0x000fe200000e0000 */
[----:B------:R-:W3:Y:S01]  /*11a70*/  LD.E R24, desc[UR42][R16.64+0x260] ;  /* 0x0002602a10187980 */ /* 0x000ee2000c101900 */
[----:B------:R-:W-:-:S02]  /*11a80*/  F2FP.BF16.F32.PACK_AB R166, R166, R35 ;  /* 0x00000023a6a6723e */ /* 0x000fc400000010ff */
[----:B------:R-:W-:Y:S01]  /*11a90*/  F2FP.BF16.F32.PACK_AB R168, R168, R34 ;  /* 0x00000022a8a8723e */ /* 0x000fe200000010ff */
[----:B------:R-:W3:Y:S01]  /*11aa0*/  LD.E R35, desc[UR42][R16.64+0x28c] ;  /* 0x00028c2a10237980 */ /* 0x000ee2000c101900 */
[----:B------:R-:W-:Y:S02]  /*11ab0*/  F2FP.BF16.F32.PACK_AB R170, R170, R33 ;  /* 0x00000021aaaa723e */ /* 0x000fe400000010ff */
[----:B------:R-:W-:Y:S01]  /*11ac0*/  F2FP.BF16.F32.PACK_AB R161, R161, R32 ;  /* 0x00000020a1a1723e */ /* 0x000fe200000010ff */
[----:B------:R-:W3:Y:S01]  /*11ad0*/  LD.E R33, desc[UR42][R16.64+0x284] ;  /* 0x0002842a10217980 */ /* 0x000ee2000c101900 */
[----:B------:R-:W-:Y:S02]  /*11ae0*/  F2FP.BF16.F32.PACK_AB R163, R163, R31 ;  /* 0x0000001fa3a3723e */ /* 0x000fe400000010ff */
[----:B------:R-:W-:Y:S01]  /*11af0*/  F2FP.BF16.F32.PACK_AB R165, R165, R30 ;  /* 0x0000001ea5a5723e */ /* 0x000fe200000010ff */
[----:B------:R-:W3:Y:S01]  /*11b00*/  LD.E R31, desc[UR42][R16.64+0x27c] ;  /* 0x00027c2a101f7980 */ /* 0x000ee2000c101900 */
[----:B------:R-:W-:-:S02]  /*11b10*/  F2FP.BF16.F32.PACK_AB R167, R167, R29 ;  /* 0x0000001da7a7723e */ /* 0x000fc400000010ff */
[----:B------:R-:W-:Y:S01]  /*11b20*/  F2FP.BF16.F32.PACK_AB R169, R169, R28 ;  /* 0x0000001ca9a9723e */ /* 0x000fe200000010ff */
[----:B------:R-:W3:Y:S04]  /*11b30*/  LD.E R29, desc[UR42][R16.64+0x274] ;  /* 0x0002742a101d7980 */ /* 0x000ee8000c101900 */
[----:B------:R-:W3:Y:S04]  /*11b40*/  LD.E R28, desc[UR42][R16.64+0x270] ;  /* 0x0002702a101c7980 */ /* 0x000ee8000c101900 */
[----:B------:R-:W3:Y:S04]  /*11b50*/  LD.E R30, desc[UR42][R16.64+0x278] ;  /* 0x0002782a101e7980 */ /* 0x000ee8000c101900 */
[----:B------:R-:W3:Y:S04]  /*11b60*/  LD.E R32, desc[UR42][R16.64+0x280] ;  /* 0x0002802a10207980 */ /* 0x000ee8000c101900 */
[----:B------:R-:W3:Y:S04]  /*11b70*/  LD.E R34, desc[UR42][R16.64+0x288] ;  /* 0x0002882a10227980 */ /* 0x000ee8000c101900 */
[----:B------:R-:W3:Y:S04]  /*11b80*/  LD.E R37, desc[UR42][R16.64+0x294] ;  /* 0x0002942a10257980 */ /* 0x000ee8000c101900 */
[----:B------:R-:W3:Y:S04]  /*11b90*/  LD.E R38, desc[UR42][R16.64+0x298] ;  /* 0x0002982a10267980 */ /* 0x000ee8000c101900 */
        /* <DEDUP_REMOVED lines=16> */
[----:B--2---:R-:W5:Y:S04]  /*11ca0*/  LD.E R55, desc[UR42][R16.64+0x2dc] ;  /* 0x0002dc2a10377980 */ /* 0x004f68000c101900 */
[----:B------:R-:W5:Y:S04]  /*11cb0*/  LD.E R56, desc[UR42][R16.64+0x2e0] ;  /* 0x0002e02a10387980 */ /* 0x000f68000c101900 */
[----:B----4-:R-:W5:Y:S04]  /*11cc0*/  LD.E R57, desc[UR42][R16.64+0x2e4] ;  /* 0x0002e42a10397980 */ /* 0x010f68000c101900 */
[----:B------:R-:W5:Y:S04]  /*11cd0*/  LD.E R58, desc[UR42][R16.64+0x2e8] ;  /* 0x0002e82a103a7980 */ /* 0x000f68000c101900 */
[----:B------:R-:W5:Y:S04]  /*11ce0*/  LD.E R59, desc[UR42][R16.64+0x2ec] ;  /* 0x0002ec2a103b7980 */ /* 0x000f68000c101900 */
[----:B------:R-:W5:Y:S04]  /*11cf0*/  LD.E R60, desc[UR42][R16.64+0x2f0] ;  /* 0x0002f02a103c7980 */ /* 0x000f68000c101900 */
[----:B---3--:R-:W5:Y:S04]  /*11d00*/  LD.E R61, desc[UR42][R16.64+0x2f4] ;  /* 0x0002f42a103d7980 */ /* 0x008f68000c101900 */
        /* <DEDUP_REMOVED lines=38> */
[----:B------:R-:W-:Y:S01]  /*11f70*/  ISETP.NE.U32.AND P1, PT, R25, RZ, PT ;  /* 0x000000ff1900720c */ /* 0x000fe20003f25070 */
[----:B------:R-:W-:-:S02]  /*11f80*/  IMAD.MOV.U32 R25, RZ, RZ, R11 ;  /* 0x000000ffff197224 */ /* 0x000fc400078e000b */
[----:B------:R-:W5:Y:S03]  /*11f90*/  LD.E R100, desc[UR42][R16.64+0x390] ;  /* 0x0003902a10647980 */ /* 0x000f66000c101900 */
        /* <DEDUP_REMOVED lines=56> */
[----:B------:R-:W-:Y:S02]  /*12320*/  R2UR UR7, R11 ;  /* 0x000000000b0772ca */ /* 0x000fe400000e0000 */
[----:B------:R-:W-:Y:S01]  /*12330*/  F2FP.BF16.F32.PACK_AB R160, R13, R160 ;  /* 0x000000a00da0723e */ /* 0x000fe200000010ff */
[----:B------:R-:W-:-:S03]  /*12340*/  VOTEU.ANY UP0, P1 ;  /* 0x00000000003f7886 */ /* 0x000fc60000800100 */
[----:B-----5:R-:W-:-:S07]  /*12350*/  WARPGROUP.ARRIVE ;  /* 0x00000000000079c5 */ /* 0x020fce0000000000 */
[----:B------:R-:W-:Y:S01]  /*12360*/  HGMMA.64x256x16.F32.BF16 R24, R160, gdesc[UR4].tnspB, R24, UP0, gsb0 ;  /* 0x43e00004a0187df0 */ /* 0x000fe2000b801818 */
[----:B------:R-:W-:Y:S02]  /*12370*/  F2FP.BF16.F32.PACK_AB R171, R12, R171 ;  /* 0x000000ab0cab723e */ /* 0x000fe400000010ff */
        /* <DEDUP_REMOVED lines=1077> */
.L_x_12777:
[----:B------:R-:W-:Y:S05]  /*166d0*/  BSYNC B0 ;  /* 0x0000000000007941 */ /* 0x000fea0003800000 */
.L_x_12776:
[C---:B------:R-:W-:Y:S01]  /*166e0*/  ISETP.GT.AND P0, PT, R0.reuse, R3, PT ;  /* 0x000000030000720c */ /* 0x040fe20003f04270 */
[----:B------:R-:W-:-:S12]  /*166f0*/  VIADD R0, R0, 0xffffffff ;  /* 0xffffffff00007836 */ /* 0x000fd80000000000 */
[----:B------:R-:W-:Y:S05]  /*16700*/  @P0 BRA `(.L_x_12778) ;  /* 0xffffff4c00880947 */ /* 0x000fea000383ffff */
[----:B0-----:R-:W2:Y:S02]  /*16710*/  LDL R4, [R1+0x70] ;  /* 0x0000700001047983 */ /* 0x001ea40000100800 */
[----:B--2---:R-:W-:-:S07]  /*16720*/  IMAD.SHL.U32 R4, R4, 0x80, RZ ;  /* 0x0000008004047824 */ /* 0x004fce00078e00ff */
.L_x_12751:
[----:B-1----:R-:W0:Y:S01]  /*16730*/  LDC R2, c[0x0][0x448] ;  /* 0x00011200ff027b82 */ /* 0x002e220000000800 */
        /* <DEDUP_REMOVED lines=22> */
.L_x_12781:
[----:B------:R-:W-:-:S13]  /*168a0*/  ISETP.NE.AND P0, PT, R7, 0x1, PT ;  /* 0x000000010700780c */ /* 0x000fda0003f05270 */
[----:B------:R-:W0:Y:S02]  /*168b0*/  @P0 LDC.64 R8, c[0x0][0xae0] ;  /* 0x0002b800ff080b82 */ /* 0x000e240000000a00 */
[----:B0-----:R-:W-:-:S05]  /*168c0*/  @P0 IMAD.HI.U32 R6, R4, R8, RZ ;  /* 0x0000000804060227 */ /* 0x001fca00078e00ff */
[----:B------:R-:W-:-:S07]  /*168d0*/  @P0 SHF.R.U32.HI R4, RZ, R9, R6 ;  /* 0x00000009ff040219 */ /* 0x000fce0000011606 */
.L_x_12782:
[----:B------:R-:W-:Y:S05]  /*168e0*/  BSYNC B0 ;  /* 0x0000000000007941 */ /* 0x000fea0003800000 */
.L_x_12780:
[----:B------:R-:W-:-:S05]  /*168f0*/  IMAD R3, R4, R7, RZ ;  /* 0x0000000704037224 */ /* 0x000fca00078e02ff */
[----:B------:R-:W-:-:S07]  /*16900*/  VIMNMX R2, R2, R3, !PT ;  /* 0x0000000302027248 */ /* 0x000fce0007fe0100 */
.L_x_12779:
        /* <DEDUP_REMOVED lines=9> */
.L_x_12800:
        /* <DEDUP_REMOVED lines=24> */
.L_x_12785:
[----:B------:R-:W-:Y:S05]  /*16b20*/  BSYNC B0 ;  /* 0x0000000000007941 */ /* 0x000fea0003800000 */
.L_x_12784:
        /* <DEDUP_REMOVED lines=13> */
.L_x_12787:
[----:B------:R-:W-:Y:S05]  /*16c00*/  BSYNC B0 ;  /* 0x0000000000007941 */ /* 0x000fea0003800000 */
.L_x_12786:
        /* <DEDUP_REMOVED lines=8> */
.L_x_12789:
[----:B------:R-:W-:Y:S05]  /*16c90*/  BSYNC B0 ;  /* 0x0000000000007941 */ /* 0x000fea0003800000 */
.L_x_12788:
        /* <DEDUP_REMOVED lines=59> */
.L_x_12792:
[----:B------:R-:W-:Y:S05]  /*17050*/  BSYNC B0 ;  /* 0x0000000000007941 */ /* 0x000fea0003800000 */
.L_x_12791:
        /* <DEDUP_REMOVED lines=10> */
.L_x_12794:
[----:B------:R-:W-:Y:S05]  /*17100*/  BSYNC B0 ;  /* 0x0000000000007941 */ /* 0x000fea0003800000 */
.L_x_12793:
[----:B------:R-:W-:Y:S04]  /*17110*/  BSSY B0, `(.L_x_12795) ;  /* 0x0000006000007945 */ /* 0x000fe80003800000 */
[----:B--2---:R-:W-:Y:S05]  /*17120*/  @P1 BRA `(.L_x_12796) ;  /* 0x0000000000101947 */ /* 0x004fea0003800000 */
[----:B-----5:R-:W-:Y:S01]  /*17130*/  IMAD R6, R6, 0x8, R9 ;  /* 0x0000000806067824 */ /* 0x020fe200078e0209 */
[----:B------:R-:W-:-:S04]  /*17140*/  SHF.L.U32 R7, R7, 0x1f, RZ ;  /* 0x0000001f07077819 */ /* 0x000fc800000006ff */
[----:B------:R-:W2:Y:S02]  /*17150*/  SYNCS.PHASECHK.TRANS64.TRYWAIT P1, [R6+URZ], R7 ;  /* 0x00000007060075a7 */ /* 0x000ea4000802017f */
[----:B--2---:R-:W-:Y:S05]  /*17160*/  @!P1 BRA `(.L_x_12797) ;  /* 0x0000025000f49947 */ /* 0x004fea0003800000 */
.L_x_12796:
[----:B------:R-:W-:Y:S05]  /*17170*/  BSYNC B0 ;  /* 0x0000000000007941 */ /* 0x000fea0003800000 */
.L_x_12795:
[----:B-1----:R-:W3:Y:S04]  /*17180*/  LD.E R21, desc[UR42][R2.64] ;  /* 0x0000002a02157980 */ /* 0x002ee8000c101900 */
[----:B--2--5:R-:W3:Y:S04]  /*17190*/  LDL.64 R6, [R1+0x118] ;  /* 0x0001180001067983 */ /* 0x024ee80000100a00 */
[----:B------:R-:W2:Y:S04]  /*171a0*/  LDL R20, [R1+0x90] ;  /* 0x0000900001147983 */ /* 0x000ea80000100800 */
        /* <DEDUP_REMOVED lines=178> */
[----:B-1----:R-:W-:Y:S01]  /*17cd0*/  LOP3.LUT R72, R73, 0x7f, RZ, 0xc0, !PT ;  /* 0x0000007f49487812 */ /* 0x002fe200078ec0ff */
        /* <DEDUP_REMOVED lines=24> */
[----:B------:R2:W-:Y:S02]  /*17e60*/  @!P2 SYNCS.ARRIVE.TRANS64.RED.A1T0 RZ, [R6+URZ], RZ ;  /* 0x000000ff06ffa9a7 */ /* 0x0005e4000810043f */
[----:B--2---:R-:W2:Y:S04]  /*17e70*/  LDL.64 R6, [R1+0x170] ;  /* 0x0001700001067983 */ /* 0x004ea80000100a00 */
[----:B--2---:R-:W2:Y:S04]  /*17e80*/  LD.E R12, desc[UR42][R6.64] ;  /* 0x0000002a060c7980 */ /* 0x004ea8000c101900 */
[----:B------:R-:W3:Y:S01]  /*17e90*/  LD.E.64 R6, desc[UR42][R16.64+0x230] ;  /* 0x0002302a10067980 */ /* 0x000ee2000c101b00 */
[----:B------:R-:W-:-:S04]  /*17ea0*/  UIADD3 UR4, UP0, UR37, 0x230, URZ ;  /* 0x0000023025047890 */ /* 0x000fc8000ff1e03f */
[----:B------:R-:W-:Y:S02]  /*17eb0*/  ULOP3.LUT UR4, UR4, 0x4, URZ, 0xfc, !UPT ;  /* 0x0000000404047892 */ /* 0x000fe4000f8efc3f */
[----:B------:R-:W-:Y:S01]  /*17ec0*/  UIADD3.X UR5, URZ, UR36, URZ, UP0, !UPT ;  /* 0x000000243f057290 */ /* 0x000fe200087fe43f */
        /* <DEDUP_REMOVED lines=9> */
[-C--:B-1----:R-:W-:Y:S01]  /*17f60*/  FMUL.FTZ R8, R26, R12.reuse ;  /* 0x0000000c1a087220 */ /* 0x082fe20000410000 */
[-C--:B------:R-:W-:Y:S01]  /*17f70*/  FMUL.FTZ R14, R30, R12.reuse ;  /* 0x0000000c1e0e7220 */ /* 0x080fe20000410000 */
[----:B------:R-:W-:-:S05]  /*17f80*/  FMUL.FTZ R26, R39, R12 ;  /* 0x0000000c271a7220 */ /* 0x000fca0000410000 */
[----:B------:R-:W1:Y:S01]  /*17f90*/  MUFU.TANH R20, R20 ;  /* 0x0000001400147308 */ /* 0x000e620000002400 */
[----:B---3--:R-:W-:Y:S01]  /*17fa0*/  FMNMX.FTZ R13, R11, R6, !PT ;  /* 0x000000060b0d7209 */ /* 0x008fe20007810000 */
[-C--:B------:R-:W-:Y:S01]  /*17fb0*/  FMUL.FTZ R30, R36, R12.reuse ;  /* 0x0000000c241e7220 */ /* 0x080fe20000410000 */
[-C--:B------:R-:W-:Y:S01]  /*17fc0*/  FMUL.FTZ R39, R46, R12.reuse ;  /* 0x0000000c2e277220 */ /* 0x080fe20000410000 */
[----:B------:R-:W-:-:S04]  /*17fd0*/  FMUL.FTZ R46, R48, R12 ;  /* 0x0000000c302e7220 */ /* 0x000fc80000410000 */
[----:B------:R-:W3:Y:S01]  /*17fe0*/  MUFU.TANH R21, R21 ;  /* 0x0000001500157308 */ /* 0x000ee20000002400 */
[-C--:B------:R-:W-:Y:S01]  /*17ff0*/  FMUL.FTZ R48, R52, R12.reuse ;  /* 0x0000000c34307220 */ /* 0x080fe20000410000 */
[----:B--2---:R-:W-:Y:S01]  /*18000*/  FMNMX.FTZ R52, R10, R13, !PT ;  /* 0x0000000d0a347209 */ /* 0x004fe20007810000 */
[----:B------:R-:W-:-:S05]  /*18010*/  FMUL.FTZ R32, R37, R12 ;  /* 0x0000000c25207220 */ /* 0x000fca0000410000 */
[----:B------:R-:W2:Y:S01]  /*18020*/  MUFU.TANH R29, R29 ;  /* 0x0000001d001d7308 */ /* 0x000ea20000002400 */
[----:B------:R-:W-:Y:S01]  /*18030*/  FMUL.FTZ R19, R34, R12 ;  /* 0x0000000c22137220 */ /* 0x000fe20000410000 */
[----:B----4-:R-:W-:Y:S01]  /*18040*/  FMNMX.FTZ R13, R15, R52, !PT ;  /* 0x000000340f0d7209 */ /* 0x010fe20007810000 */
[----:B------:R-:W-:-:S05]  /*18050*/  FMUL.FTZ R34, R40, R12 ;  /* 0x0000000c28227220 */ /* 0x000fca0000410000 */
[----:B------:R-:W4:Y:S01]  /*18060*/  MUFU.TANH R30, R30 ;  /* 0x0000001e001e7308 */ /* 0x000f220000002400 */
[----:B-1----:R-:W-:Y:S01]  /*18070*/  FMNMX.FTZ R52, R20, R13, !PT ;  /* 0x0000000d14347209 */ /* 0x002fe20007810000 */
[----:B------:R-:W-:-:S06]  /*18080*/  FMUL.FTZ R36, R41, R12 ;  /* 0x0000000c29247220 */ /* 0x000fcc0000410000 */
[----:B------:R-:W1:Y:S01]  /*18090*/  MUFU.TANH R32, R32 ;  /* 0x0000002000207308 */ /* 0x000e620000002400 */
[----:B---3--:R-:W-:Y:S01]  /*180a0*/  FMNMX.FTZ R52, R21, R52, !PT ;  /* 0x0000003415347209 */ /* 0x008fe20007810000 */
[----:B------:R-:W-:-:S06]  /*180b0*/  FMUL.FTZ R72, R44, R12 ;  /* 0x0000000c2c487220 */ /* 0x000fcc0000410000 */
[----:B------:R-:W3:Y:S01]  /*180c0*/  MUFU.TANH R34, R34 ;  /* 0x0000002200227308 */ /* 0x000ee20000002400 */
[----:B--2---:R-:W-:Y:S01]  /*180d0*/  FMNMX.FTZ R13, R29, R52, !PT ;  /* 0x000000341d0d7209 */ /* 0x004fe20007810000 */
[----:B------:R-:W-:-:S06]  /*180e0*/  FMUL.FTZ R73, R45, R12 ;  /* 0x0000000c2d497220 */ /* 0x000fcc0000410000 */
[----:B------:R-:W2:Y:S01]  /*180f0*/  MUFU.TANH R36, R36 ;  /* 0x0000002400247308 */ /* 0x000ea20000002400 */
[----:B----4-:R-:W-:Y:S01]  /*18100*/  FMNMX.FTZ R13, R30, R13, !PT ;  /* 0x0000000d1e0d7209 */ /* 0x010fe20007810000 */
[----:B------:R-:W-:-:S06]  /*18110*/  FMUL.FTZ R40, R47, R12 ;  /* 0x0000000c2f287220 */ /* 0x000fcc0000410000 */
        /* <DEDUP_REMOVED lines=8> */
[-C--:B------:R-:W-:Y:S01]  /*181a0*/  FMUL.FTZ R9, R27, R12.reuse ;  /* 0x0000000c1b097220 */ /* 0x080fe20000410000 */
[-C--:B------:R-:W-:Y:S01]  /*181b0*/  FMUL.FTZ R41, R50, R12.reuse ;  /* 0x0000000c32297220 */ /* 0x080fe20000410000 */
[----:B------:R-:W-:-:S04]  /*181c0*/  FMUL.FTZ R50, R56, R12 ;  /* 0x0000000c38327220 */ /* 0x000fc80000410000 */
[----:B------:R-:W2:Y:S01]  /*181d0*/  MUFU.TANH R47, R47 ;  /* 0x0000002f002f7308 */ /* 0x000ea20000002400 */
[----:B----4-:R-:W-:Y:S01]  /*181e0*/  FMNMX.FTZ R56, R72, R13, !PT ;  /* 0x0000000d48387209 */ /* 0x010fe20007810000 */
[-C--:B------:R-:W-:Y:S01]  /*181f0*/  FMUL.FTZ R28, R42, R12.reuse ;  /* 0x0000000c2a1c7220 */ /* 0x080fe20000410000 */
[----:B------:R-:W-:-:S05]  /*18200*/  FMUL.FTZ R42, R51, R12 ;  /* 0x0000000c332a7220 */ /* 0x000fca0000410000 */
[----:B------:R-:W4:Y:S01]  /*18210*/  MUFU.TANH R48, R48 ;  /* 0x0000003000307308 */ /* 0x000f220000002400 */
[----:B-1----:R-:W-:Y:S01]  /*18220*/  FMNMX.FTZ R13, R73, R56, !PT ;  /* 0x00000038490d7209 */ /* 0x002fe20007810000 */
[----:B------:R-:W-:-:S06]  /*18230*/  FMUL.FTZ R51, R57, R12 ;  /* 0x0000000c39337220 */ /* 0x000fcc0000410000 */
[----:B------:R-:W1:Y:S01]  /*18240*/  MUFU.TANH R8, R8 ;  /* 0x0000000800087308 */ /* 0x000e620000002400 */
[----:B------:R-:W-:Y:S01]  /*18250*/  FMUL.FTZ R18, R31, R12 ;  /* 0x0000000c1f127220 */ /* 0x000fe20000410000 */
[----:B---3--:R-:W-:-:S06]  /*18260*/  FMNMX.FTZ R56, R46, R13, !PT ;  /* 0x0000000d2e387209 */ /* 0x008fcc0007810000 */
[----:B------:R-:W3:Y:S01]  /*18270*/  MUFU.TANH R49, R49 ;  /* 0x0000003100317308 */ /* 0x000ee20000002400 */
[-C--:B------:R-:W-:Y:S01]  /*18280*/  FMUL.FTZ R52, R60, R12.reuse ;  /* 0x0000000c3c347220 */ /* 0x080fe20000410000 */
[----:B------:R-:W-:-:S06]  /*18290*/  FMUL.FTZ R25, R38, R12 ;  /* 0x0000000c26197220 */ /* 0x000fcc0000410000 */
[----:B------:R-:W0:Y:S01]  /*182a0*/  MUFU.TANH R9, R9 ;  /* 0x0000000900097308 */ /* 0x000e220000002400 */
[-C--:B------:R-:W-:Y:S01]  /*182b0*/  FMUL.FTZ R38, R43, R12.reuse ;  /* 0x0000000c2b267220 */ /* 0x080fe20000410000 */
[----:B------:R-:W-:Y:S01]  /*182c0*/  FMUL.FTZ R43, R54, R12 ;  /* 0x0000000c362b7220 */ /* 0x000fe20000410000 */
[----:B--2---:R-:W-:-:S05]  /*182d0*/  FMNMX.FTZ R13, R47, R56, !PT ;  /* 0x000000382f0d7209 */ /* 0x004fca0007810000 */
[----:B------:R-:W2:Y:S01]  /*182e0*/  MUFU.TANH R50, R50 ;  /* 0x0000003200327308 */ /* 0x000ea20000002400 */
[-C--:B------:R-:W-:Y:S01]  /*182f0*/  FMUL.FTZ R54, R61, R12.reuse ;  /* 0x0000000c3d367220 */ /* 0x080fe20000410000 */
[----:B------:R-:W-:-:S06]  /*18300*/  FMUL.FTZ R24, R35, R12 ;  /* 0x0000000c23187220 */ /* 0x000fcc0000410000 */
[----:B------:R-:W2:Y:S01]  /*18310*/  MUFU.TANH R14, R14 ;  /* 0x0000000e000e7308 */ /* 0x000ea20000002400 */
[-C--:B------:R-:W-:Y:S01]  /*18320*/  FMUL.FTZ R45, R58, R12.reuse ;  /* 0x0000000c3a2d7220 */ /* 0x080fe20000410000 */
[----:B------:R-:W-:Y:S01]  /*18330*/  FMUL.FTZ R44, R55, R12 ;  /* 0x0000000c372c7220 */ /* 0x000fe20000410000 */
[----:B----4-:R-:W-:-:S05]  /*18340*/  FMNMX.FTZ R58, R48, R13, !PT ;  /* 0x0000000d303a7209 */ /* 0x010fca0007810000 */
[----:B------:R-:W4:Y:S01]  /*18350*/  MUFU.TANH R51, R51 ;  /* 0x0000003300337308 */ /* 0x000f220000002400 */
[----:B------:R-:W-:Y:S01]  /*18360*/  FMUL.FTZ R55, R64, R12 ;  /* 0x0000000c40377220 */ /* 0x000fe20000410000 */
[----:B-1----:R-:W-:-:S06]  /*18370*/  FMNMX.FTZ R56, R8, R7, !PT ;  /* 0x0000000708387209 */ /* 0x002fcc0007810000 */
[----:B------:R-:W1:Y:S01]  /*18380*/  MUFU.TANH R18, R18 ;  /* 0x0000001200127308 */ /* 0x000e620000002400 */
[----:B---3--:R-:W-:Y:S01]  /*18390*/  FMNMX.FTZ R27, R49, R58, !PT ;  /* 0x0000003a311b7209 */ /* 0x008fe20007810000 */
[----:B------:R-:W-:-:S06]  /*183a0*/  FMUL.FTZ R57, R65, R12 ;  /* 0x0000000c41397220 */ /* 0x000fcc0000410000 */
[----:B------:R-:W3:Y:S01]  /*183b0*/  MUFU.TANH R52, R52 ;  /* 0x0000003400347308 */ /* 0x000ee20000002400 */
[----:B0-----:R-:W-:-:S07]  /*183c0*/  FMNMX.FTZ R13, R9, R56, !PT ;  /* 0x00000038090d7209 */ /* 0x001fce0007810000 */
[----:B------:R-:W0:Y:S01]  /*183d0*/  MUFU.TANH R19, R19 ;  /* 0x0000001300137308 */ /* 0x000e220000002400 */
[----:B--2---:R-:W-:Y:S01]  /*183e0*/  FMNMX.FTZ R60, R50, R27, !PT ;  /* 0x0000001b323c7209 */ /* 0x004fe20007810000 */
[----:B------:R-:W-:-:S06]  /*183f0*/  FMUL.FTZ R58, R68, R12 ;  /* 0x0000000c443a7220 */ /* 0x000fcc0000410000 */
[----:B------:R-:W2:Y:S01]  /*18400*/  MUFU.TANH R54, R54 ;  /* 0x0000003600367308 */ /* 0x000ea20000002400 */
[----:B------:R-:W-:-:S07]  /*18410*/  FMNMX.FTZ R13, R14, R13, !PT ;  /* 0x0000000d0e0d7209 */ /* 0x000fce0007810000 */
[----:B------:R-:W2:Y:S01]  /*18420*/  MUFU.TANH R24, R24 ;  /* 0x0000001800187308 */ /* 0x000ea20000002400 */
[----:B----4-:R-:W-:Y:S01]  /*18430*/  FMNMX.FTZ R27, R51, R60, !PT ;  /* 0x0000003c331b7209 */ /* 0x010fe20007810000 */
[----:B------:R-:W-:-:S06]  /*18440*/  FMUL.FTZ R61, R69, R12 ;  /* 0x0000000c453d7220 */ /* 0x000fcc0000410000 */
[----:B------:R-:W4:Y:S01]  /*18450*/  MUFU.TANH R55, R55 ;  /* 0x0000003700377308 */ /* 0x000f220000002400 */
[----:B-1----:R-:W-:-:S07]  /*18460*/  FMNMX.FTZ R56, R18, R13, !PT ;  /* 0x0000000d12387209 */ /* 0x002fce0007810000 */
[----:B------:R-:W1:Y:S01]  /*18470*/  MUFU.TANH R25, R25 ;  /* 0x0000001900197308 */ /* 0x000e620000002400 */
[----:B---3--:R-:W-:-:S07]  /*18480*/  FMNMX.FTZ R27, R52, R27, !PT ;  /* 0x0000001b341b7209 */ /* 0x008fce0007810000 */
[----:B------:R-:W3:Y:S01]  /*18490*/  MUFU.TANH R57, R57 ;  /* 0x0000003900397308 */ /* 0x000ee20000002400 */
[----:B0-----:R-:W-:-:S07]  /*184a0*/  FMNMX.FTZ R13, R19, R56, !PT ;  /* 0x00000038130d7209 */ /* 0x001fce0007810000 */
[----:B------:R-:W0:Y:S01]  /*184b0*/  MUFU.TANH R26, R26 ;  /* 0x0000001a001a7308 */ /* 0x000e220000002400 */
[----:B--2---:R-:W-:-:S07]  /*184c0*/  FMNMX.FTZ R60, R54, R27, !PT ;  /* 0x0000001b363c7209 */ /* 0x004fce0007810000 */
[----:B------:R-:W2:Y:S01]  /*184d0*/  MUFU.TANH R58, R58 ;  /* 0x0000003a003a7308 */ /* 0x000ea20000002400 */
[----:B------:R-:W-:-:S07]  /*184e0*/  FMNMX.FTZ R56, R24, R13, !PT ;  /* 0x0000000d18387209 */ /* 0x000fce0007810000 */
[----:B------:R-:W2:Y:S01]  /*184f0*/  MUFU.TANH R28, R28 ;  /* 0x0000001c001c7308 */ /* 0x000ea20000002400 */
[----:B----4-:R-:W-:-:S07]  /*18500*/  FMNMX.FTZ R60, R55, R60, !PT ;  /* 0x0000003c373c7209 */ /* 0x010fce0007810000 */
[----:B------:R-:W4:Y:S01]  /*18510*/  MUFU.TANH R61, R61 ;  /* 0x0000003d003d7308 */ /* 0x000f220000002400 */
[----:B-1----:R-:W-:-:S07]  /*18520*/  FMNMX.FTZ R13, R25, R56, !PT ;  /* 0x00000038190d7209 */ /* 0x002fce0007810000 */
[----:B------:R-:W1:Y:S01]  /*18530*/  MUFU.TANH R38, R38 ;  /* 0x0000002600267308 */ /* 0x000e620000002400 */
[----:B---3--:R-:W-:Y:S02]  /*18540*/  FMNMX.FTZ R27, R57, R60, !PT ;  /* 0x0000003c391b7209 */ /* 0x008fe40007810000 */
[----:B0-----:R-:W-:-:S05]  /*18550*/  FMNMX.FTZ R13, R26, R13, !PT ;  /* 0x0000000d1a0d7209 */ /* 0x001fca0007810000 */
[----:B------:R-:W0:Y:S01]  /*18560*/  MUFU.TANH R39, R39 ;  /* 0x0000002700277308 */ /* 0x000e220000002400 */
[----:B------:R-:W-:Y:S01]  /*18570*/  FMUL.FTZ R56, R62, R12 ;  /* 0x0000000c3e387220 */ /* 0x000fe20000410000 */
[----:B--2---:R-:W-:-:S06]  /*18580*/  FMNMX.FTZ R62, R58, R27, !PT ;  /* 0x0000001b3a3e7209 */ /* 0x004fcc0007810000 */
[----:B------:R-:W2:Y:S01]  /*18590*/  MUFU.TANH R40, R40 ;  /* 0x0000002800287308 */ /* 0x000ea20000002400 */
[----:B------:R-:W-:Y:S02]  /*185a0*/  FMNMX.FTZ R13, R28, R13, !PT ;  /* 0x0000000d1c0d7209 */ /* 0x000fe40007810000 */
[----:B----4-:R-:W-:-:S05]  /*185b0*/  FMNMX.FTZ R31, R61, R62, !PT ;  /* 0x0000003e3d1f7209 */ /* 0x010fca0007810000 */
[----:B------:R-:W3:Y:S01]  /*185c0*/  MUFU.TANH R41, R41 ;  /* 0x0000002900297308 */ /* 0x000ee20000002400 */
[----:B-1----:R-:W-:Y:S01]  /*185d0*/  FMNMX.FTZ R60, R38, R13, !PT ;  /* 0x0000000d263c7209 */ /* 0x002fe20007810000 */
[----:B------:R-:W1:Y:S06]  /*185e0*/  SHFL.BFLY PT, R68, R31, 0x2, 0x1f ;  /* 0x0c401f001f447f89 */ /* 0x000e6c00000e0000 */
[----:B------:R-:W4:Y:S01]  /*185f0*/  MUFU.TANH R42, R42 ;  /* 0x0000002a002a7308 */ /* 0x000f220000002400 */
[----:B0-----:R-:W-:Y:S01]  /*18600*/  FMNMX.FTZ R13, R39, R60, !PT ;  /* 0x0000003c270d7209 */ /* 0x001fe20007810000 */
[----:B------:R-:W-:-:S06]  /*18610*/  FMUL.FTZ R53, R59, R12 ;  /* 0x0000000c3b357220 */ /* 0x000fcc0000410000 */
[----:B------:R-:W0:Y:S01]  /*18620*/  MUFU.TANH R43, R43 ;  /* 0x0000002b002b7308 */ /* 0x000e220000002400 */
[----:B--2---:R-:W-:-:S07]  /*18630*/  FMNMX.FTZ R62, R40, R13, !PT ;  /* 0x0000000d283e7209 */ /* 0x004fce0007810000 */
[----:B------:R-:W2:Y:S01]  /*18640*/  MUFU.TANH R44, R44 ;  /* 0x0000002c002c7308 */ /* 0x000ea20000002400 */
[----:B---3--:R-:W-:Y:S01]  /*18650*/  FMNMX.FTZ R13, R41, R62, !PT ;  /* 0x0000003e290d7209 */ /* 0x008fe20007810000 */
[----:B------:R-:W-:-:S06]  /*18660*/  FMUL.FTZ R59, R63, R12 ;  /* 0x0000000c3f3b7220 */ /* 0x000fcc0000410000 */
[----:B------:R-:W3:Y:S01]  /*18670*/  MUFU.TANH R45, R45 ;  /* 0x0000002d002d7308 */ /* 0x000ee20000002400 */
[----:B----4-:R-:W-:Y:S01]  /*18680*/  FMNMX.FTZ R64, R42, R13, !PT ;  /* 0x0000000d2a407209 */ /* 0x010fe20007810000 */
[----:B------:R-:W-:-:S06]  /*18690*/  FMUL.FTZ R60, R66, R12 ;  /* 0x0000000c423c7220 */ /* 0x000fcc0000410000 */
[----:B------:R-:W4:Y:S01]  /*186a0*/  MUFU.TANH R53, R53 ;  /* 0x0000003500357308 */ /* 0x000f220000002400 */
        /* <DEDUP_REMOVED lines=10> */
[----:B----4-:R-:W-:Y:S01]  /*18750*/  FMNMX.FTZ R13, R53, R64, !PT ;  /* 0x00000040350d7209 */ /* 0x010fe20007810000 */
[----:B------:R-:W-:-:S06]  /*18760*/  FMUL.FTZ R64, R71, R12 ;  /* 0x0000000c47407220 */ /* 0x000fcc0000410000 */
[----:B------:R-:W4:Y:S01]  /*18770*/  MUFU.TANH R62, R62 ;  /* 0x0000003e003e7308 */ /* 0x000f220000002400 */
[----:B0-----:R-:W-:-:S07]  /*18780*/  FMNMX.FTZ R12, R56, R13, !PT ;  /* 0x0000000d380c7209 */ /* 0x001fce0007810000 */
[----:B------:R-:W0:Y:S01]  /*18790*/  MUFU.TANH R63, R63 ;  /* 0x0000003f003f7308 */ /* 0x000e220000002400 */
[----:B-1----:R-:W-:-:S07]  /*187a0*/  FMNMX.FTZ R13, R59, R12, !PT ;  /* 0x0000000c3b0d7209 */ /* 0x002fce0007810000 */
[----:B------:R-:W1:Y:S01]  /*187b0*/  MUFU.TANH R64, R64 ;  /* 0x0000004000407308 */ /* 0x000e620000002400 */
[----:B---3--:R-:W-:-:S04]  /*187c0*/  FMNMX.FTZ R13, R60, R13, !PT ;  /* 0x0000000d3c0d7209 */ /* 0x008fc80007810000 */
[----:B----4-:R-:W-:-:S04]  /*187d0*/  FMNMX.FTZ R12, R62, R13, !PT ;  /* 0x0000000d3e0c7209 */ /* 0x010fc80007810000 */
[----:B0-----:R-:W-:Y:S01]  /*187e0*/  FMNMX.FTZ R27, R63, R12, !PT ;  /* 0x0000000c3f1b7209 */ /* 0x001fe20007810000 */
[----:B------:R-:W-:Y:S01]  /*187f0*/  IMAD.U32 R12, RZ, RZ, UR4 ;  /* 0x00000004ff0c7e24 */ /* 0x000fe2000f8e00ff */
[----:B--2---:R-:W-:Y:S01]  /*18800*/  FMNMX.FTZ R33, R68, R33, !PT ;  /* 0x0000002144217209 */ /* 0x004fe20007810000 */
[----:B------:R-:W-:Y:S01]  /*18810*/  IMAD.U32 R13, RZ, RZ, UR5 ;  /* 0x00000005ff0d7e24 */ /* 0x000fe2000f8e00ff */
[----:B------:R-:W-:Y:S01]  /*18820*/  ST.E desc[UR42][R16.64+0x230], R31 ;  /* 0x0002301f10007985 */ /* 0x000fe2000c10192a */
[----:B-1----:R-:W-:-:S05]  /*18830*/  FMNMX.FTZ R27, R64, R27, !PT ;  /* 0x0000001b401b7209 */ /* 0x002fca0007810000 */
        /* <DEDUP_REMOVED lines=12> */
[----:B------:R-:W4:Y:S01]  /*18900*/  LD.E R66, desc[UR42][R16.64+0x260] ;  /* 0x0002602a10427980 */ /* 0x000f22000c101900 */
[----:B------:R-:W-:Y:S01]  /*18910*/  FADD.FTZ R74, R7, -R70 ;  /* 0x80000046074a7221 */ /* 0x000fe20000010000 */
[----:B------:R-:W-:-:S04]  /*18920*/  UIADD3 UR4, UP0, UR37, 0x260, URZ ;  /* 0x0000026025047890 */ /* 0x000fc8000ff1e03f */
[----:B------:R-:W-:Y:S02]  /*18930*/  ULOP3.LUT UR6, UR4, 0x4, URZ, 0xfc, !UPT ;  /* 0x0000000404067892 */ /* 0x000fe4000f8efc3f */
[----:B------:R-:W-:Y:S01]  /*18940*/  UIADD3.X UR5, URZ, UR36, URZ, UP0, !UPT ;  /* 0x000000243f057290 */ /* 0x000fe200087fe43f */
[----:B--2---:R-:W-:-:S04]  /*18950*/  FADD.FTZ R6, R6, -R69 ;  /* 0x8000004506067221 */ /* 0x004fc80000010000 */
[-C--:B---3--:R-:W-:Y:S01]  /*18960*/  FMUL.FTZ R6, R6, R65.reuse ;  /* 0x0000004106067220 */ /* 0x088fe20000410000 */
[----:B0-----:R-:W-:-:S03]  /*18970*/  FMUL.FTZ R12, R69, R65 ;  /* 0x00000041450c7220 */ /* 0x001fc60000410000 */
[----:B------:R0:W-:Y:S01]  /*18980*/  MUFU.EX2 R7, R6 ;  /* 0x0000000600077308 */ /* 0x0001e20000000800 */
[-CC-:B------:R-:W-:Y:S01]  /*18990*/  FFMA.FTZ R160, R11, R65.reuse, -R12.reuse ;  /* 0x000000410ba07223 */ /* 0x180fe2000001080c */
[-CC-:B------:R-:W-:Y:S01]  /*189a0*/  FFMA.FTZ R168, R36, R65.reuse, -R12.reuse ;  /* 0x0000004124a87223 */ /* 0x180fe2000001080c */
[----:B------:R-:W-:Y:S01]  /*189b0*/  FMUL.FTZ R27, R65, R74 ;  /* 0x0000004a411b7220 */ /* 0x000fe20000410000 */
[-C--:B0-----:R-:W-:Y:S01]  /*189c0*/  FMUL.FTZ R6, R70, R65.reuse ;  /* 0x0000004146067220 */ /* 0x081fe20000410000 */
[----:B------:R-:W-:-:S03]  /*189d0*/  FFMA.FTZ R37, R10, R65, -R12 ;  /* 0x000000410a257223 */ /* 0x000fc6000001080c */
[-CC-:B------:R-:W-:Y:S01]  /*189e0*/  FFMA.FTZ R36, R8, R65.reuse, -R6.reuse ;  /* 0x0000004108247223 */ /* 0x180fe20000010806 */
[-C--:B------:R-:W-:Y:S01]  /*189f0*/  FFMA.FTZ R161, R9, R65.reuse, -R6 ;  /* 0x0000004109a17223 */ /* 0x080fe20000010806 */
[----:B------:R-:W4:Y:S01]  /*18a00*/  MUFU.EX2 R160, R160 ;  /* 0x000000a000a07308 */ /* 0x000f220000000800 */
[-CC-:B------:R-:W-:Y:S01]  /*18a10*/  FFMA.FTZ R164, R29, R65.reuse, -R12.reuse ;  /* 0x000000411da47223 */ /* 0x180fe2000001080c */
[-CC-:B------:R-:W-:Y:S01]  /*18a20*/  FFMA.FTZ R35, R15, R65.reuse, -R12.reuse ;  /* 0x000000410f237223 */ /* 0x180fe2000001080c */
[-C--:B------:R-:W-:Y:S01]  /*18a30*/  FFMA.FTZ R29, R34, R65.reuse, -R12 ;  /* 0x00000041221d7223 */ /* 0x080fe2000001080c */
[----:B------:R-:W-:-:S04]  /*18a40*/  FFMA.FTZ R34, R14, R65, -R6 ;  /* 0x000000410e227223 */ /* 0x000fc80000010806 */
[----:B------:R-:W-:Y:S01]  /*18a50*/  MUFU.EX2 R27, R27 ;  /* 0x0000001b001b7308 */ /* 0x000fe20000000800 */
[-C--:B------:R-:W-:Y:S01]  /*18a60*/  FFMA.FTZ R162, R20, R65.reuse, -R12 ;  /* 0x0000004114a27223 */ /* 0x080fe2000001080c */
[----:B------:R-:W-:-:S06]  /*18a70*/  FFMA.FTZ R163, R18, R65, -R6 ;  /* 0x0000004112a37223 */ /* 0x000fcc0000010806 */
[----:B------:R-:W0:Y:S01]  /*18a80*/  MUFU.EX2 R36, R36 ;  /* 0x0000002400247308 */ /* 0x000e220000000800 */
[-CC-:B------:R-:W-:Y:S01]  /*18a90*/  FFMA.FTZ R33, R21, R65.reuse, -R12.reuse ;  /* 0x0000004115217223 */ /* 0x180fe2000001080c */
[----:B------:R-:W-:-:S06]  /*18aa0*/  FFMA.FTZ R166, R32, R65, -R12 ;  /* 0x0000004120a67223 */ /* 0x000fcc000001080c */
[----:B------:R-:W1:Y:S01]  /*18ab0*/  MUFU.EX2 R37, R37 ;  /* 0x0000002500257308 */ /* 0x000e620000000800 */
[----:B------:R-:W-:-:S07]  /*18ac0*/  FFMA.FTZ R32, R19, R65, -R6 ;  /* 0x0000004113207223 */ /* 0x000fce0000010806 */
[----:B------:R-:W2:Y:S01]  /*18ad0*/  MUFU.EX2 R161, R161 ;  /* 0x000000a100a17308 */ /* 0x000ea20000000800 */
[----:B------:R-:W-:-:S07]  /*18ae0*/  FFMA.FTZ R165, R24, R65, -R6 ;  /* 0x0000004118a57223 */ /* 0x000fce0000010806 */
[----:B------:R-:W3:Y:S08]  /*18af0*/  MUFU.EX2 R35, R35 ;  /* 0x0000002300237308 */ /* 0x000ef00000000800 */
[----:B------:R-:W3:Y:S01]  /*18b00*/  MUFU.EX2 R34, R34 ;  /* 0x0000002200227308 */ /* 0x000ee20000000800 */
[----:B----4-:R-:W-:Y:S01]  /*18b10*/  FFMA.FTZ R8, R7, R67, R160 ;  /* 0x0000004307087223 */ /* 0x010fe200000100a0 */
[----:B------:R-:W-:-:S06]  /*18b20*/  FFMA.FTZ R31, R30, R65, -R12 ;  /* 0x000000411e1f7223 */ /* 0x000fcc000001080c */
[----:B------:R-:W4:Y:S01]  /*18b30*/  MUFU.EX2 R162, R162 ;  /* 0x000000a200a27308 */ /* 0x000f220000000800 */
[----:B0-----:R-:W-:Y:S01]  /*18b40*/  FFMA.FTZ R68, R27, R68, R36 ;  /* 0x000000441b447223 */ /* 0x001fe20000010024 */
[----:B------:R-:W-:-:S06]  /*18b50*/  FFMA.FTZ R30, R25, R65, -R6 ;  /* 0x00000041191e7223 */ /* 0x000fcc0000010806 */
[----:B------:R-:W0:Y:S01]  /*18b60*/  MUFU.EX2 R163, R163 ;  /* 0x000000a300a37308 */ /* 0x000e220000000800 */
[----:B-1----:R-:W-:Y:S01]  /*18b70*/  FADD.FTZ R8, R37, R8 ;  /* 0x0000000825087221 */ /* 0x002fe20000010000 */
[----:B--2---:R-:W-:-:S06]  /*18b80*/  FADD.FTZ R9, R161, R68 ;  /* 0x00000044a1097221 */ /* 0x004fcc0000010000 */
[----:B------:R-:W1:Y:S01]  /*18b90*/  MUFU.EX2 R33, R33 ;  /* 0x0000002100217308 */ /* 0x000e620000000800 */
[----:B------:R-:W-:-:S07]  /*18ba0*/  FFMA.FTZ R167, R26, R65, -R6 ;  /* 0x000000411aa77223 */ /* 0x000fce0000010806 */
[----:B------:R-:W2:Y:S01]  /*18bb0*/  MUFU.EX2 R32, R32 ;  /* 0x0000002000207308 */ /* 0x000ea20000000800 */
[----:B---3--:R-:W-:Y:S01]  /*18bc0*/  FADD.FTZ R11, R35, R8 ;  /* 0x00000008230b7221 */ /* 0x008fe20000010000 */
[----:B------:R-:W-:-:S06]  /*18bd0*/  FADD.FTZ R8, R34, R9 ;  /* 0x0000000922087221 */ /* 0x000fcc0000010000 */
[----:B------:R-:W3:Y:S01]  /*18be0*/  MUFU.EX2 R164, R164 ;  /* 0x000000a400a47308 */ /* 0x000ee20000000800 */
[----:B------:R-:W-:-:S07]  /*18bf0*/  FFMA.FTZ R28, R28, R65, -R6 ;  /* 0x000000411c1c7223 */ /* 0x000fce0000010806 */
[----:B------:R-:W3:Y:S01]  /*18c00*/  MUFU.EX2 R165, R165 ;  /* 0x000000a500a57308 */ /* 0x000ee20000000800 */
[----:B----4-:R-:W-:Y:S01]  /*18c10*/  FADD.FTZ R10, R162, R11 ;  /* 0x0000000ba20a7221 */ /* 0x010fe20000010000 */
[----:B0-----:R-:W-:-:S06]  /*18c20*/  FADD.FTZ R9, R163, R8 ;  /* 0x00000008a3097221 */ /* 0x001fcc0000010000 */
[----:B------:R-:W0:Y:S01]  /*18c30*/  MUFU.EX2 R31, R31 ;  /* 0x0000001f001f7308 */ /* 0x000e220000000800 */
[----:B------:R-:W-:-:S07]  /*18c40*/  FFMA.FTZ R169, R38, R65, -R6 ;  /* 0x0000004126a97223 */ /* 0x000fce0000010806 */
[----:B------:R-:W4:Y:S01]  /*18c50*/  MUFU.EX2 R30, R30 ;  /* 0x0000001e001e7308 */ /* 0x000f220000000800 */
[----:B-1----:R-:W-:Y:S01]  /*18c60*/  FADD.FTZ R11, R33, R10 ;  /* 0x0000000a210b7221 */ /* 0x002fe20000010000 */
[----:B------:R-:W-:-:S06]  /*18c70*/  FFMA.FTZ R15, R72, R65, -R12 ;  /* 0x00000041480f7223 */ /* 0x000fcc000001080c */
[----:B------:R-:W1:Y:S01]  /*18c80*/  MUFU.EX2 R166, R166 ;  /* 0x000000a600a67308 */ /* 0x000e620000000800 */
[----:B--2---:R-:W-:Y:S01]  /*18c90*/  FADD.FTZ R8, R32, R9 ;  /* 0x0000000920087221 */ /* 0x004fe20000010000 */
[----:B------:R-:W-:-:S06]  /*18ca0*/  FFMA.FTZ R171, R39, R65, -R6 ;  /* 0x0000004127ab7223 */ /* 0x000fcc0000010806 */
[----:B------:R-:W2:Y:S01]  /*18cb0*/  MUFU.EX2 R167, R167 ;  /* 0x000000a700a77308 */ /* 0x000ea20000000800 */
[----:B---3--:R-:W-:Y:S01]  /*18cc0*/  FADD.FTZ R10, R164, R11 ;  /* 0x0000000ba40a7221 */ /* 0x008fe20000010000 */
[----:B------:R-:W-:-:S06]  /*18cd0*/  FFMA.FTZ R170, R73, R65, -R12 ;  /* 0x0000004149aa7223 */ /* 0x000fcc000001080c */
[----:B------:R-:W3:Y:S01]  /*18ce0*/  MUFU.EX2 R29, R29 ;  /* 0x0000001d001d7308 */ /* 0x000ee20000000800 */
[----:B------:R-:W-:Y:S01]  /*18cf0*/  FADD.FTZ R9, R165, R8 ;  /* 0x00000008a5097221 */ /* 0x000fe20000010000 */
[----:B------:R-:W-:-:S06]  /*18d00*/  FFMA.FTZ R14, R40, R65, -R6 ;  /* 0x00000041280e7223 */ /* 0x000fcc0000010806 */
[----:B------:R-:W3:Y:S01]  /*18d10*/  MUFU.EX2 R28, R28 ;  /* 0x0000001c001c7308 */ /* 0x000ee20000000800 */
[----:B0-----:R-:W-:Y:S01]  /*18d20*/  FADD.FTZ R11, R31, R10 ;  /* 0x0000000a1f0b7221 */ /* 0x001fe20000010000 */
[----:B------:R-:W-:-:S06]  /*18d30*/  FFMA.FTZ R231, R46, R65, -R12 ;  /* 0x000000412ee77223 */ /* 0x000fcc000001080c */
[----:B------:R-:W0:Y:S01]  /*18d40*/  MUFU.EX2 R168, R168 ;  /* 0x000000a800a87308 */ /* 0x000e220000000800 */
[----:B----4-:R-:W-:Y:S01]  /*18d50*/  FADD.FTZ R8, R30, R9 ;  /* 0x000000091e087221 */ /* 0x010fe20000010000 */
[----:B------:R-:W-:-:S06]  /*18d60*/  FFMA.FTZ R229, R41, R65, -R6 ;  /* 0x0000004129e57223 */ /* 0x000fcc0000010806 */
        /* <DEDUP_REMOVED lines=14> */
[----:B----4-:R-:W-:-:S06]  /*18e50*/  FADD.FTZ R8, R169, R8 ;  /* 0x00000008a9087221 */ /* 0x010fcc0000010000 */
[----:B------:R-:W0:Y:S01]  /*18e60*/  MUFU.EX2 R231, R231 ;  /* 0x000000e700e77308 */ /* 0x000e220000000800 */
[-C--:B------:R-:W-:Y:S01]  /*18e70*/  FFMA.FTZ R228, R49, R65.reuse, -R12 ;  /* 0x0000004131e47223 */ /* 0x080fe2000001080c */
[----:B------:R-:W-:-:S06]  /*18e80*/  FFMA.FTZ R205, R44, R65, -R6 ;  /* 0x000000412ccd7223 */ /* 0x000fcc0000010806 */
[----:B------:R-:W4:Y:S01]  /*18e90*/  MUFU.EX2 R229, R229 ;  /* 0x000000e500e57308 */ /* 0x000f220000000800 */
[----:B-1----:R-:W-:Y:S01]  /*18ea0*/  FADD.FTZ R9, R15, R10 ;  /* 0x0000000a0f097221 */ /* 0x002fe20000010000 */
[----:B--2---:R-:W-:-:S06]  /*18eb0*/  FADD.FTZ R11, R171, R8 ;  /* 0x00000008ab0b7221 */ /* 0x004fcc0000010000 */
[----:B------:R-:W1:Y:S01]  /*18ec0*/  MUFU.EX2 R232, R232 ;  /* 0x000000e800e87308 */ /* 0x000e620000000800 */
[-C--:B------:R-:W-:Y:S01]  /*18ed0*/  FFMA.FTZ R186, R50, R65.reuse, -R12 ;  /* 0x0000004132ba7223 */ /* 0x080fe2000001080c */
[----:B------:R-:W-:-:S06]  /*18ee0*/  FFMA.FTZ R184, R45, R65, -R6 ;  /* 0x000000412db87223 */ /* 0x000fcc0000010806 */
[----:B------:R-:W2:Y:S01]  /*18ef0*/  MUFU.EX2 R230, R230 ;  /* 0x000000e600e67308 */ /* 0x000ea20000000800 */
[----:B---3--:R-:W-:Y:S01]  /*18f00*/  FADD.FTZ R8, R170, R9 ;  /* 0x00000009aa087221 */ /* 0x008fe20000010000 */
[----:B------:R-:W-:-:S06]  /*18f10*/  FADD.FTZ R10, R14, R11 ;  /* 0x0000000b0e0a7221 */ /* 0x000fcc0000010000 */
[----:B------:R-:W3:Y:S01]  /*18f20*/  MUFU.EX2 R227, R227 ;  /* 0x000000e300e37308 */ /* 0x000ee20000000800 */
[-C--:B------:R-:W-:Y:S01]  /*18f30*/  FFMA.FTZ R187, R51, R65.reuse, -R12 ;  /* 0x0000004133bb7223 */ /* 0x080fe2000001080c */
        /* <DEDUP_REMOVED lines=47> */
[----:B------:R-:W-:-:S06]  /*19230*/  FADD.FTZ R8, R172, R9 ;  /* 0x00000009ac087221 */ /* 0x000fcc0000010000 */
[----:B------:R-:W3:Y:S08]  /*19240*/  MUFU.EX2 R21, R21 ;  /* 0x0000001500157308 */ /* 0x000ef00000000800 */
[----:B------:R-:W3:Y:S01]  /*19250*/  MUFU.EX2 R19, R19 ;  /* 0x0000001300137308 */ /* 0x000ee20000000800 */
[----:B0-----:R-:W-:Y:S01]  /*19260*/  FADD.FTZ R9, R175, R6 ;  /* 0x00000006af097221 */ /* 0x001fe20000010000 */
[----:B----4-:R-:W-:-:S03]  /*19270*/  FADD.FTZ R11, R173, R8 ;  /* 0x00000008ad0b7221 */ /* 0x010fc60000010000 */
[----:B-1----:R-:W-:Y:S01]  /*19280*/  FADD.FTZ R6, R20, R9 ;  /* 0x0000000914067221 */ /* 0x002fe20000010000 */
[----:B--2---:R-:W-:Y:S01]  /*19290*/  FADD.FTZ R8, R18, R11 ;  /* 0x0000000b12087221 */ /* 0x004fe20000010000 */
[----:B------:R-:W-:Y:S01]  /*192a0*/  FMUL.FTZ R25, R7, R66 ;  /* 0x0000004207197220 */ /* 0x000fe20000410000 */
[----:B------:R-:W-:Y:S02]  /*192b0*/  IMAD.U32 R10, RZ, RZ, UR6 ;  /* 0x00000006ff0a7e24 */ /* 0x000fe4000f8e00ff */
[----:B---3--:R-:W-:Y:S01]  /*192c0*/  FADD.FTZ R9, R21, R6 ;  /* 0x0000000615097221 */ /* 0x008fe20000010000 */
[----:B------:R-:W-:Y:S01]  /*192d0*/  IMAD.U32 R11, RZ, RZ, UR5 ;  /* 0x00000005ff0b7e24 */ /* 0x000fe2000f8e00ff */
[----:B------:R-:W-:Y:S01]  /*192e0*/  ST.E desc[UR42][R16.64+0x260], R25 ;  /* 0x0002601910007985 */ /* 0x000fe2000c10192a */
[----:B------:R-:W-:-:S03]  /*192f0*/  FADD.FTZ R13, R19, R8 ;  /* 0x00000008130d7221 */ /* 0x000fc60000010000 */
[----:B------:R-:W-:Y:S04]  /*19300*/  ST.E desc[UR42][R16.64+0x240], R9 ;  /* 0x0002400910007985 */ /* 0x000fe8000c10192a */
[----:B------:R0:W-:Y:S04]  /*19310*/  ST.E desc[UR42][R16.64+0x244], R13 ;  /* 0x0002440d10007985 */ /* 0x0001e8000c10192a */
[----:B------:R-:W2:Y:S02]  /*19320*/  LD.E R6, desc[UR42][R10.64] ;  /* 0x0000002a0a067980 */ /* 0x000ea4000c101900 */
[----:B--2---:R-:W-:-:S05]  /*19330*/  FMUL.FTZ R39, R7, R6 ;  /* 0x0000000607277220 */ /* 0x004fca0000410000 */
[----:B------:R1:W-:Y:S04]  /*19340*/  ST.E desc[UR42][R10.64], R39 ;  /* 0x000000270a007985 */ /* 0x0003e8000c10192a */
[----:B------:R-:W0:Y:S04]  /*19350*/  LD.E R136, desc[UR42][R16.64+0x274] ;  /* 0x0002742a10887980 */ /* 0x000e28000c101900 */
[----:B------:R-:W2:Y:S04]  /*19360*/  LD.E R134, desc[UR42][R16.64+0x270] ;  /* 0x0002702a10867980 */ /* 0x000ea8000c101900 */
[----:B------:R-:W3:Y:S04]  /*19370*/  LD.E R150, desc[UR42][R16.64+0x454] ;  /* 0x0004542a10967980 */ /* 0x000ee8000c101900 */
[----:B------:R-:W4:Y:S04]  /*19380*/  LD.E R138, desc[UR42][R16.64+0x280] ;  /* 0x0002802a108a7980 */ /* 0x000f28000c101900 */
        /* <DEDUP_REMOVED lines=58> */
[----:B------:R-:W-:Y:S01]  /*19730*/  ULOP3.LUT UR6, UR4, 0x8, URZ, 0xfc, !UPT ;  /* 0x0000000804067892 */ /* 0x000fe2000f8efc3f */
[C---:B0-----:R-:W-:Y:S01]  /*19740*/  FMUL.FTZ R13, R7.reuse, R136 ;  /* 0x00000088070d7220 */ /* 0x041fe20000410000 */
[----:B--2---:R-:W-:-:S04]  /*19750*/  FMUL.FTZ R9, R7, R134 ;  /* 0x0000008607097220 */ /* 0x004fc80000410000 */
[----:B------:R0:W-:Y:S01]  /*19760*/  ST.E desc[UR42][R16.64+0x274], R13 ;  /* 0x0002740d10007985 */ /* 0x0001e2000c10192a */
[----:B---3--:R-:W-:-:S03]  /*19770*/  FMUL.FTZ R47, R7, R150 ;  /* 0x00000096072f7220 */ /* 0x008fc60000410000 */
[----:B------:R2:W-:Y:S01]  /*19780*/  ST.E desc[UR42][R16.64+0x270], R9 ;  /* 0x0002700910007985 */ /* 0x0005e2000c10192a */
[C---:B----4-:R-:W-:Y:S01]  /*19790*/  FMUL.FTZ R25, R7.reuse, R138 ;  /* 0x0000008a07197220 */ /* 0x050fe20000410000 */
[C---:B-1----:R-:W-:Y:S01]  /*197a0*/  FMUL.FTZ R39, R7.reuse, R140 ;  /* 0x0000008c07277220 */ /* 0x042fe20000410000 */
[C---:B------:R-:W-:Y:S01]  /*197b0*/  FMUL.FTZ R41, R7.reuse, R142 ;  /* 0x0000008e07297220 */ /* 0x040fe20000410000 */
[C---:B0-----:R-:W-:Y:S01]  /*197c0*/  FMUL.FTZ R13, R7.reuse, R132 ;  /* 0x00000084070d7220 */ /* 0x041fe20000410000 */
[C---:B--2---:R-:W-:Y:S01]  /*197d0*/  FMUL.FTZ R9, R7.reuse, R148 ;  /* 0x0000009407097220 */ /* 0x044fe20000410000 */
        /* <DEDUP_REMOVED lines=104> */
[----:B------:R-:W-:Y:S02]  /*19e60*/  IMAD.U32 R8, RZ, RZ, UR6 ;  /* 0x00000006ff087e24 */ /* 0x000fe4000f8e00ff */
[----:B---3--:R-:W-:Y:S01]  /*19e70*/  FMUL.FTZ R13, R7, R24 ;  /* 0x00000018070d7220 */ /* 0x008fe20000410000 */
[----:B0-----:R-:W-:Y:S01]  /*19e80*/  IMAD.U32 R9, RZ, RZ, UR5 ;  /* 0x00000005ff097e24 */ /* 0x001fe2000f8e00ff */
        /* <DEDUP_REMOVED lines=8> */
[----:B------:R-:W-:Y:S04]  /*19f10*/  ST.E desc[UR42][R16.64+0x450], R51 ;  /* 0x0004503310007985 */ /* 0x000fe8000c10192a */
[----:B------:R-:W0:Y:S01]  /*19f20*/  LD.E R12, desc[UR42][R8.64] ;  /* 0x0000002a080c7980 */ /* 0x000e22000c101900 */
[----:B------:R-:W-:Y:S01]  /*19f30*/  ULOP3.LUT UR4, UR4, 0xc, URZ, 0xfc, !UPT ;  /* 0x0000000c04047892 */ /* 0x000fe2000f8efc3f */
[----:B------:R-:W-:-:S05]  /*19f40*/  IMAD.U32 R7, RZ, RZ, UR5 ;  /* 0x00000005ff077e24 */ /* 0x000fca000f8e00ff */
[----:B------:R-:W-:Y:S02]  /*19f50*/  IMAD.U32 R6, RZ, RZ, UR4 ;  /* 0x00000004ff067e24 */ /* 0x000fe4000f8e00ff */
[----:B0-----:R-:W-:-:S05]  /*19f60*/  FMUL.FTZ R25, R27, R12 ;  /* 0x0000000c1b197220 */ /* 0x001fca0000410000 */
[----:B------:R0:W-:Y:S04]  /*19f70*/  ST.E desc[UR42][R8.64], R25 ;  /* 0x0000001908007985 */ /* 0x0001e8000c10192a */
[----:B------:R-:W1:Y:S02]  /*19f80*/  LD.E R12, desc[UR42][R6.64] ;  /* 0x0000002a060c7980 */ /* 0x000e64000c101900 */
[----:B-1----:R-:W-:-:S05]  /*19f90*/  FMUL.FTZ R13, R27, R12 ;  /* 0x0000000c1b0d7220 */ /* 0x002fca0000410000 */
[----:B------:R1:W-:Y:S04]  /*19fa0*/  ST.E desc[UR42][R6.64], R13 ;  /* 0x0000000d06007985 */ /* 0x0003e8000c10192a */
[----:B------:R-:W2:Y:S04]  /*19fb0*/  LD.E R39, desc[UR42][R16.64+0x45c] ;  /* 0x00045c2a10277980 */ /* 0x000ea8000c101900 */
[----:B------:R-:W0:Y:S04]  /*19fc0*/  LD.E R146, desc[UR42][R16.64+0x27c] ;  /* 0x00027c2a10927980 */ /* 0x000e28000c101900 */
        /* <DEDUP_REMOVED lines=60> */
[C---:B--2---:R-:W-:Y:S01]  /*1a390*/  FMUL.FTZ R49, R27.reuse, R39 ;  /* 0x000000271b317220 */ /* 0x044fe20000410000 */
[----:B0-----:R-:W-:-:S04]  /*1a3a0*/  FMUL.FTZ R25, R27, R146 ;  /* 0x000000921b197220 */ /* 0x001fc80000410000 */
[----:B------:R-:W-:Y:S01]  /*1a3b0*/  ST.E desc[UR42][R16.64+0x45c], R49 ;  /* 0x00045c3110007985 */ /* 0x000fe2000c10192a */
[----:B-1----:R-:W-:-:S03]  /*1a3c0*/  FMUL.FTZ R13, R27, R144 ;  /* 0x000000901b0d7220 */ /* 0x002fc60000410000 */
[----:B------:R0:W-:Y:S01]  /*1a3d0*/  ST.E desc[UR42][R16.64+0x27c], R25 ;  /* 0x00027c1910007985 */ /* 0x0001e2000c10192a */
[C---:B---3--:R-:W-:Y:S01]  /*1a3e0*/  FMUL.FTZ R39, R27.reuse, R148 ;  /* 0x000000941b277220 */ /* 0x048fe20000410000 */
[C---:B----4-:R-:W-:Y:S01]  /*1a3f0*/  FMUL.FTZ R41, R27.reuse, R150 ;  /* 0x000000961b297220 */ /* 0x050fe20000410000 */
[C---:B------:R-:W-:Y:S01]  /*1a400*/  FMUL.FTZ R43, R27.reuse, R43 ;  /* 0x0000002b1b2b7220 */ /* 0x040fe20000410000 */
        /* <DEDUP_REMOVED lines=130> */
[----:B------:R-:W3:Y:S04]  /*1ac30*/  LD.E R47, desc[UR42][R16.64+0x278] ;  /* 0x0002782a102f7980 */ /* 0x000ee8000c101900 */
[----:B0-----:R-:W3:Y:S04]  /*1ac40*/  LD.E R39, desc[UR42][R16.64+0x27c] ;  /* 0x00027c2a10277980 */ /* 0x001ee8000c101900 */
        /* <DEDUP_REMOVED lines=73> */
[----:B------:R-:W-:Y:S04]  /*1b0e0*/  ST.E desc[UR42][R16.64+0x278], R47 ;  /* 0x0002782f10007985 */ /* 0x000fe8000c10192a */
[----:B------:R1:W-:Y:S04]  /*1b0f0*/  ST.E desc[UR42][R16.64+0x27c], R39 ;  /* 0x00027c2710007985 */ /* 0x0003e8000c10192a */
        /* <DEDUP_REMOVED lines=169> */
[----:B0-----:R-:W2:Y:S01]  /*1bb90*/  LDL R25, [R1+0x88] ;  /* 0x0000880001197983 */ /* 0x001ea20000100800 */
[----:B------:R-:W-:-:S02]  /*1bba0*/  IMAD R12, R24, 0xc00, R12 ;  /* 0x00000c00180c7824 */ /* 0x000fc400078e020c */
[----:B-1----:R-:W-:Y:S01]  /*1bbb0*/  IMAD.MOV.U32 R27, RZ, RZ, R13 ;  /* 0x000000ffff1b7224 */ /* 0x002fe200078e000d */
[----:B------:R-:W-:Y:S01]  /*1bbc0*/  F2FP.BF16.F32.PACK_AB R160, R37, R160 ;  /* 0x000000a025a0723e */ /* 0x000fe200000010ff */
[C---:B------:R-:W-:Y:S01]  /*1bbd0*/  VIADD R24, R12.reuse, 0x80 ;  /* 0x000000800c187836 */ /* 0x040fe20000000000 */
[----:B------:R-:W-:Y:S01]  /*1bbe0*/  F2FP.BF16.F32.PACK_AB R161, R161, R36 ;  /* 0x00000024a1a1723e */ /* 0x000fe200000010ff */
[----:B------:R-:W-:Y:S01]  /*1bbf0*/  VIADD R26, R12, 0x100 ;  /* 0x000001000c1a7836 */ /* 0x000fe20000000000 */
[----:B------:R-:W-:Y:S01]  /*1bc00*/  R2UR UR15, R27 ;  /* 0x000000001b0f72ca */ /* 0x000fe200000e0000 */
[----:B------:R-:W2:Y:S01]  /*1bc10*/  LD.E R36, desc[UR42][R16.64+0x290] ;  /* 0x0002902a10247980 */ /* 0x000ea2000c101900 */
[----:B------:R-:W-:Y:S02]  /*1bc20*/  R2UR UR10, R24 ;  /* 0x00000000180a72ca */ /* 0x000fe400000e0000 */
[----:B------:R-:W-:Y:S01]  /*1bc30*/  R2UR UR14, R26 ;  /* 0x000000001a0e72ca */ /* 0x000fe200000e0000 */
[----:B------:R-:W2:Y:S01]  /*1bc40*/  LD.E R24, desc[UR42][R16.64+0x260] ;  /* 0x0002602a10187980 */ /* 0x000ea2000c101900 */
[----:B------:R-:W-:-:S02]  /*1bc50*/  F2FP.BF16.F32.PACK_AB R162, R162, R35 ;  /* 0x00000023a2a2723e */ /* 0x000fc400000010ff */
[----:B------:R-:W-:Y:S01]  /*1bc60*/  F2FP.BF16.F32.PACK_AB R163, R163, R34 ;  /* 0x00000022a3a3723e */ /* 0x000fe200000010ff */
[----:B------:R-:W2:Y:S01]  /*1bc70*/  LD.E R35, desc[UR42][R16.64+0x28c] ;  /* 0x00028c2a10237980 */ /* 0x000ea2000c101900 */
[----:B------:R-:W-:Y:S02]  /*1bc80*/  F2FP.BF16.F32.PACK_AB R164, R164, R33 ;  /* 0x00000021a4a4723e */ /* 0x000fe400000010ff */
[----:B------:R-:W-:Y:S01]  /*1bc90*/  F2FP.BF16.F32.PACK_AB R165, R165, R32 ;  /* 0x00000020a5a5723e */ /* 0x000fe200000010ff */
[----:B------:R-:W2:Y:S01]  /*1bca0*/  LD.E R33, desc[UR42][R16.64+0x284] ;  /* 0x0002842a10217980 */ /* 0x000ea2000c101900 */
[----:B------:R-:W-:Y:S02]  /*1bcb0*/  F2FP.BF16.F32.PACK_AB R166, R166, R31 ;  /* 0x0000001fa6a6723e */ /* 0x000fe400000010ff */
[----:B------:R-:W-:Y:S01]  /*1bcc0*/  F2FP.BF16.F32.PACK_AB R167, R167, R30 ;  /* 0x0000001ea7a7723e */ /* 0x000fe200000010ff */
[----:B------:R-:W2:Y:S01]  /*1bcd0*/  LD.E R31, desc[UR42][R16.64+0x27c] ;  /* 0x00027c2a101f7980 */ /* 0x000ea2000c101900 */
[----:B------:R-:W-:-:S02]  /*1bce0*/  F2FP.BF16.F32.PACK_AB R168, R168, R29 ;  /* 0x0000001da8a8723e */ /* 0x000fc400000010ff */
[----:B------:R-:W-:Y:S01]  /*1bcf0*/  F2FP.BF16.F32.PACK_AB R169, R169, R28 ;  /* 0x0000001ca9a9723e */ /* 0x000fe200000010ff */
[----:B------:R-:W2:Y:S04]  /*1bd00*/  LD.E R29, desc[UR42][R16.64+0x274] ;  /* 0x0002742a101d7980 */ /* 0x000ea8000c101900 */
        /* <DEDUP_REMOVED lines=8> */
[----:B---3--:R-:W4:Y:S04]  /*1bd90*/  LD.E R41, desc[UR42][R16.64+0x2a4] ;  /* 0x0002a42a10297980 */ /* 0x008f28000c101900 */
[----:B------:R-:W4:Y:S04]  /*1bda0*/  LD.E R42, desc[UR42][R16.64+0x2a8] ;  /* 0x0002a82a102a7980 */ /* 0x000f28000c101900 */
[----:B--2---:R-:W4:Y:S04]  /*1bdb0*/  LD.E R43, desc[UR42][R16.64+0x2ac] ;  /* 0x0002ac2a102b7980 */ /* 0x004f28000c101900 */
        /* <DEDUP_REMOVED lines=56> */
[----:B------:R-:W-:Y:S01]  /*1c140*/  ISETP.NE.U32.AND P1, PT, R25, RZ, PT ;  /* 0x000000ff1900720c */ /* 0x000fe20003f25070 */
[----:B------:R-:W-:-:S02]  /*1c150*/  IMAD.MOV.U32 R25, RZ, RZ, R13 ;  /* 0x000000ffff197224 */ /* 0x000fc400078e000d */
[----:B------:R-:W4:Y:S03]  /*1c160*/  LD.E R100, desc[UR42][R16.64+0x390] ;  /* 0x0003902a10647980 */ /* 0x000f26000c101900 */
[----:B------:R-:W-:Y:S01]  /*1c170*/  R2UR UR11, R25 ;  /* 0x00000000190b72ca */ /* 0x000fe200000e0000 */
        /* <DEDUP_REMOVED lines=54> */
[----:B------:R-:W-:-:S02]  /*1c4e0*/  R2UR UR6, R12 ;  /* 0x000000000c0672ca */ /* 0x000fc400000e0000 */
[----:B------:R-:W-:Y:S01]  /*1c4f0*/  R2UR UR7, R13 ;  /* 0x000000000d0772ca */ /* 0x000fe200000e0000 */
[----:B------:R-:W-:Y:S01]  /*1c500*/  VOTEU.ANY UP0, P1 ;  /* 0x00000000003f7886 */ /* 0x000fe20000800100 */
[----:B----4-:R-:W-:-:S11]  /*1c510*/  WARPGROUP.ARRIVE ;  /* 0x00000000000079c5 */ /* 0x010fd60000000000 */
        /* <DEDUP_REMOVED lines=815> */
[----:B------:R0:W-:Y:S04]  /*1f810*/  STL [R1+0x88], R0 ;  /* 0x0000880001007387 */ /* 0x0001e80000100800 */
[----:B------:R-:W2:Y:S04]  /*1f820*/  LD.E R13, desc[UR42][R16.64+0x260] ;  /* 0x0002602a100d7980 */ /* 0x000ea8000c101900 */
[----:B--2---:R-:W-:Y:S04]  /*1f830*/  ST.E desc[UR42][R16.64+0x260], R13 ;  /* 0x0002600d10007985 */ /* 0x004fe8000c10192a */
[----:B------:R-:W2:Y:S04]  /*1f840*/  LD.E R15, desc[UR42][R10.64] ;  /* 0x0000002a0a0f7980 */ /* 0x000ea8000c101900 */
[----:B--2---:R-:W-:Y:S04]  /*1f850*/  ST.E desc[UR42][R10.64], R15 ;  /* 0x0000000f0a007985 */ /* 0x004fe8000c10192a */
[----:B------:R-:W2:Y:S04]  /*1f860*/  LD.E R19, desc[UR42][R8.64] ;  /* 0x0000002a08137980 */ /* 0x000ea8000c101900 */
[----:B--2---:R1:W-:Y:S04]  /*1f870*/  ST.E desc[UR42][R8.64], R19 ;  /* 0x0000001308007985 */ /* 0x0043e8000c10192a */
[----:B------:R-:W2:Y:S04]  /*1f880*/  LD.E R21, desc[UR42][R6.64] ;  /* 0x0000002a06157980 */ /* 0x000ea8000c101900 */
[----:B--2---:R2:W-:Y:S04]  /*1f890*/  ST.E desc[UR42][R6.64], R21 ;  /* 0x0000001506007985 */ /* 0x0045e8000c10192a */
[----:B0-----:R-:W3:Y:S04]  /*1f8a0*/  LD.E R0, desc[UR42][R16.64+0x270] ;  /* 0x0002702a10007980 */ /* 0x001ee8000c101900 */
[----:B-1----:R-:W4:Y:S04]  /*1f8b0*/  LD.E R8, desc[UR42][R16.64+0x27c] ;  /* 0x00027c2a10087980 */ /* 0x002f28000c101900 */
[----:B--2---:R-:W2:Y:S04]  /*1f8c0*/  LD.E R6, desc[UR42][R16.64+0x274] ;  /* 0x0002742a10067980 */ /* 0x004ea8000c101900 */
        /* <DEDUP_REMOVED lines=122> */
[----:B--2---:R0:W-:Y:S04]  /*20070*/  ST.E desc[UR42][R16.64+0x274], R6 ;  /* 0x0002740610007985 */ /* 0x0041e8000c10192a */
        /* <DEDUP_REMOVED lines=130> */
.L_x_12799:
[----:B------:R-:W-:Y:S05]  /*208a0*/  BSYNC B0 ;  /* 0x0000000000007941 */ /* 0x000fea0003800000 */
.L_x_12798:
[----:B------:R-:W-:Y:S05]  /*208b0*/  @P0 BRA `(.L_x_12800) ;  /* 0xffffff6000380947 */ /* 0x000fea000383ffff */
[----:B01----:R-:W-:-:S07]  /*208c0*/  IMAD.MOV.U32 R0, RZ, RZ, R5 ;  /* 0x000000ffff007224 */ /* 0x003fce00078e0005 */
.L_x_12783:
[----:B------:R-:W-:-:S13]  /*208d0*/  ISETP.GE.AND P0, PT, R0, R189, PT ;  /* 0x000000bd0000720c */ /* 0x000fda0003f06270 */
[----:B------:R-:W-:Y:S05]  /*208e0*/  @!P0 BRA `(.L_x_12801) ;  /* 0x000000b000888947 */ /* 0x000fea0003800000 */
[----:B------:R0:W5:Y:S02]  /*208f0*/  LDL.64 R2, [R1+0x178] ;  /* 0x0001780001027983 */ /* 0x0001640000100a00 */
.L_x_12828:
        /* <DEDUP_REMOVED lines=21> */
.L_x_12803:
[----:B------:R-:W-:Y:S05]  /*20a50*/  BSYNC B0 ;  /* 0x0000000000007941 */ /* 0x000fea0003800000 */
.L_x_12802:
        /* <DEDUP_REMOVED lines=13> */
.L_x_12805:
[----:B------:R-:W-:Y:S05]  /*20b30*/  BSYNC B0 ;  /* 0x0000000000007941 */ /* 0x000fea0003800000 */
.L_x_12804:
        /* <DEDUP_REMOVED lines=8> */
.L_x_12807:
[----:B------:R-:W-:Y:S05]  /*20bc0*/  BSYNC B0 ;  /* 0x0000000000007941 */ /* 0x000fea0003800000 */
.L_x_12806:
        /* <DEDUP_REMOVED lines=59> */
.L_x_12810:
[----:B------:R-:W-:Y:S05]  /*20f80*/  BSYNC B0 ;  /* 0x0000000000007941 */ /* 0x000fea0003800000 */
.L_x_12809:
        /* <DEDUP_REMOVED lines=10> */
.L_x_12812:
[----:B------:R-:W-:Y:S05]  /*21030*/  BSYNC B0 ;  /* 0x0000000000007941 */ /* 0x000fea0003800000 */
.L_x_12811:
[----:B------:R-:W-:Y:S04]  /*21040*/  BSSY B0, `(.L_x_12813) ;  /* 0x0000006000007945 */ /* 0x000fe80003800000 */
[----:B--2---:R-:W-:Y:S05]  /*21050*/  @P0 BRA `(.L_x_12814) ;  /* 0x0000000000100947 */ /* 0x004fea0003800000 */
[----:B-----5:R-:W-:Y:S01]  /*21060*/  IMAD R6, R6, 0x8, R8 ;  /* 0x0000000806067824 */ /* 0x020fe200078e0208 */
[----:B------:R-:W-:-:S04]  /*21070*/  SHF.L.U32 R7, R7, 0x1f, RZ ;  /* 0x0000001f07077819 */ /* 0x000fc800000006ff */
[----:B------:R-:W2:Y:S02]  /*21080*/  SYNCS.PHASECHK.TRANS64.TRYWAIT P0, [R6+URZ], R7 ;  /* 0x00000007060075a7 */ /* 0x000ea4000800017f */
[----:B--2---:R-:W-:Y:S05]  /*21090*/  @!P0 BRA `(.L_x_12815) ;  /* 0x000001b400508947 */ /* 0x004fea0003800000 */
.L_x_12814:
[----:B------:R-:W-:Y:S05]  /*210a0*/  BSYNC B0 ;  /* 0x0000000000007941 */ /* 0x000fea0003800000 */
.L_x_12813:
        /* <DEDUP_REMOVED lines=210> */
[----:B------:R-:W4:Y:S04]  /*21dd0*/  LDL R72, [R1+0x168] ;  /* 0x0001680001487983 */ /* 0x000f280000100800 */
[----:B------:R-:W2:Y:S04]  /*21de0*/  LDL.128 R12, [R1+0x150] ;  /* 0x00015000010c7983 */ /* 0x000ea80000100c00 */
[----:B-1----:R-:W4:Y:S04]  /*21df0*/  LDL.128 R8, [R1+0x140] ;  /* 0x0001400001087983 */ /* 0x002f280000100c00 */
[----:B---3--:R-:W3:Y:S04]  /*21e00*/  LD.E R20, desc[UR42][R6.64] ;  /* 0x0000002a06147980 */ /* 0x008ee8000c101900 */
[----:B------:R-:W4:Y:S01]  /*21e10*/  LDL.64 R6, [R1+0x160] ;  /* 0x0001600001067983 */ /* 0x000f220000100a00 */
[----:B--2---:R-:W-:Y:S01]  /*21e20*/  ISETP.GE.AND P2, PT, R13, 0x1, PT ;  /* 0x000000010d00780c */ /* 0x004fe20003f46270 */
[----:B------:R-:W-:Y:S01]  /*21e30*/  BSSY B0, `(.L_x_12816) ;  /* 0x000009f000007945 */ /* 0x000fe20003800000 */
[-C--:B---3--:R-:W-:Y:S01]  /*21e40*/  FMUL.FTZ R75, R29, R20.reuse ;  /* 0x000000141d4b7220 */ /* 0x088fe20000410000 */
[-C--:B------:R-:W-:Y:S01]  /*21e50*/  FMUL.FTZ R29, R39, R20.reuse ;  /* 0x00000014271d7220 */ /* 0x080fe20000410000 */
[-C--:B------:R-:W-:Y:S01]  /*21e60*/  FMUL.FTZ R39, R55, R20.reuse ;  /* 0x0000001437277220 */ /* 0x080fe20000410000 */
[-C--:B------:R-:W-:Y:S01]  /*21e70*/  FMUL.FTZ R5, R24, R20.reuse ;  /* 0x0000001418057220 */ /* 0x080fe20000410000 */
[----:B----4-:R-:W-:Y:S01]  /*21e80*/  SHF.R.S32.HI R55, RZ, 0x1f, R74 ;  /* 0x0000001fff377819 */ /* 0x010fe2000001144a */
[-C--:B------:R-:W-:Y:S01]  /*21e90*/  FMUL.FTZ R24, R28, R20.reuse ;  /* 0x000000141c187220 */ /* 0x080fe20000410000 */
[-C--:B------:R-:W-:Y:S01]  /*21ea0*/  FMUL.FTZ R78, R36, R20.reuse ;  /* 0x00000014244e7220 */ /* 0x080fe20000410000 */
        /* <DEDUP_REMOVED lines=11> */
[----:B------:R-:W-:-:S03]  /*21f60*/  FMUL.FTZ R32, R42, R20 ;  /* 0x000000142a207220 */ /* 0x000fc60000410000 */
[----:B------:R-:W-:Y:S02]  /*21f70*/  IMAD.IADD R57, R74, 0x1, -R57 ;  /* 0x000000014a397824 */ /* 0x000fe400078e0a39 */
        /* <DEDUP_REMOVED lines=19> */
[--C-:B------:R-:W-:Y:S01]  /*220b0*/  SHF.R.S32.HI R60, RZ, 0x2, R62.reuse ;  /* 0x00000002ff3c7819 */ /* 0x100fe2000001143e */
[-C--:B------:R-:W-:Y:S01]  /*220c0*/  FMUL.FTZ R38, R54, R20.reuse ;  /* 0x0000001436267220 */ /* 0x080fe20000410000 */
[----:B------:R-:W-:Y:S01]  /*220d0*/  SHF.R.S32.HI R55, RZ, 0x1f, R62 ;  /* 0x0000001fff377819 */ /* 0x000fe2000001143e */
[----:B------:R-:W-:Y:S01]  /*220e0*/  FMUL.FTZ R54, R61, R20 ;  /* 0x000000143d367220 */ /* 0x000fe20000410000 */
[----:B------:R-:W-:-:S02]  /*220f0*/  LOP3.LUT R61, R59, 0xfffffffc, RZ, 0xc0, !PT ;  /* 0xfffffffc3b3d7812 */ /* 0x000fc400078ec0ff */
[----:B------:R-:W-:Y:S02]  /*22100*/  LEA.HI R59, R55, R60, RZ, 0x3 ;  /* 0x0000003c373b7211 */ /* 0x000fe400078f18ff */
[----:B------:R-:W-:Y:S02]  /*22110*/  SHF.R.S32.HI R55, RZ, 0x7, R56 ;  /* 0x00000007ff377819 */ /* 0x000fe40000011438 */
[----:B------:R-:W-:Y:S01]  /*22120*/  LEA.HI R58, R58, R57, RZ, 0x5 ;  /* 0x000000393a3a7211 */ /* 0x000fe200078f28ff */
[----:B------:R-:W-:Y:S01]  /*22130*/  IMAD.IADD R74, R74, 0x1, -R61 ;  /* 0x000000014a4a7824 */ /* 0x000fe200078e0a3d */
[----:B------:R-:W-:Y:S02]  /*22140*/  LOP3.LUT R61, R59, 0xfffffff8, RZ, 0xc0, !PT ;  /* 0xfffffff83b3d7812 */ /* 0x000fe400078ec0ff */
[----:B------:R-:W-:Y:S02]  /*22150*/  LEA.HI R56, R56, R55, RZ, 0x1 ;  /* 0x0000003738387211 */ /* 0x000fe400078f08ff */
[----:B------:R-:W-:Y:S01]  /*22160*/  SHF.R.S32.HI R58, RZ, 0x5, R58 ;  /* 0x00000005ff3a7819 */ /* 0x000fe2000001143a */
[-C--:B------:R-:W-:Y:S01]  /*22170*/  FMUL.FTZ R79, R44, R20.reuse ;  /* 0x000000142c4f7220 */ /* 0x080fe20000410000 */
[----:B------:R-:W-:Y:S01]  /*22180*/  FMUL.FTZ R44, R63, R20 ;  /* 0x000000143f2c7220 */ /* 0x000fe20000410000 */
[----:B------:R-:W-:Y:S01]  /*22190*/  LOP3.LUT R56, R56, 0x3fffffe, RZ, 0xc0, !PT ;  /* 0x03fffffe38387812 */ /* 0x000fe200078ec0ff */
[----:B------:R-:W-:Y:S01]  /*221a0*/  IMAD.IADD R61, R60, 0x1, -R61 ;  /* 0x000000013c3d7824 */ /* 0x000fe200078e0a3d */
[----:B------:R-:W-:Y:S01]  /*221b0*/  LEA.HI R63, R74, R74, RZ, 0x1 ;  /* 0x0000004a4a3f7211 */ /* 0x000fe200078f08ff */
[----:B------:R-:W-:Y:S01]  /*221c0*/  IMAD R58, R73, 0x8, R58 ;  /* 0x00000008493a7824 */ /* 0x000fe200078e023a */
[----:B------:R-:W-:Y:S01]  /*221d0*/  ISETP.NE.AND P1, PT, R6, 0x1, PT ;  /* 0x000000010600780c */ /* 0x000fe20003f25270 */
        /* <DEDUP_REMOVED lines=9> */
[----:B------:R-:W-:Y:S01]  /*22270*/  FMUL.FTZ R61, R69, R20 ;  /* 0x00000014453d7220 */ /* 0x000fe20000410000 */
[----:B------:R-:W-:-:S03]  /*22280*/  IMAD.MOV.U32 R63, RZ, RZ, -0x60 ;  /* 0xffffffa0ff3f7424 */ /* 0x000fc600078e00ff */
        /* <DEDUP_REMOVED lines=82> */
.L_x_12819:
[----:B------:R-:W-:-:S13]  /*227b0*/  ISETP.NE.AND P1, PT, R13, 0x1, PT ;  /* 0x000000010d00780c */ /* 0x000fda0003f25270 */
[----:B------:R-:W-:-:S05]  /*227c0*/  @P1 IMAD.HI.U32 R12, R10, R14, RZ ;  /* 0x0000000e0a0c1227 */ /* 0x000fca00078e00ff */
[----:B------:R-:W-:-:S07]  /*227d0*/  @P1 SHF.R.U32.HI R10, RZ, R15, R12 ;  /* 0x0000000fff0a1219 */ /* 0x000fce000001160c */
.L_x_12820:
[----:B------:R-:W-:Y:S05]  /*227e0*/  BSYNC B1 ;  /* 0x0000000000017941 */ /* 0x000fea0003800000 */
.L_x_12818:
[----:B------:R-:W-:-:S05]  /*227f0*/  IMAD R10, R10, R13, R67 ;  /* 0x0000000d0a0a7224 */ /* 0x000fca00078e0243 */
[----:B------:R-:W-:Y:S02]  /*22800*/  VIMNMX R63, R63, R10, !PT ;  /* 0x0000000a3f3f7248 */ /* 0x000fe40007fe0100 */
[----:B------:R-:W-:-:S07]  /*22810*/  VIADDMNMX R62, R10, R13, R62, PT ;  /* 0x0000000d0a3e7246 */ /* 0x000fce000380013e */
.L_x_12817:
[----:B------:R-:W-:Y:S05]  /*22820*/  BSYNC B0 ;  /* 0x0000000000007941 */ /* 0x000fea0003800000 */
.L_x_12816:
[C---:B------:R-:W-:Y:S01]  /*22830*/  ISETP.GE.AND P1, PT, R65.reuse, 0x9, PT ;  /* 0x000000094100780c */ /* 0x040fe20003f26270 */
[----:B------:R-:W-:Y:S01]  /*22840*/  BSSY B0, `(.L_x_12821) ;  /* 0x0000089000007945 */ /* 0x000fe20003800000 */
[----:B------:R-:W-:Y:S02]  /*22850*/  ISETP.GE.AND P2, PT, R65, 0x2, PT ;  /* 0x000000024100780c */ /* 0x000fe40003f46270 */
[----:B------:R-:W-:Y:S02]  /*22860*/  P2R R69, PR, RZ, 0x2 ;  /* 0x00000002ff457803 */ /* 0x000fe40000000000 */
[----:B------:R-:W-:Y:S02]  /*22870*/  ISETP.GT.AND P1, PT, R63, 0x8, !P1 ;  /* 0x000000083f00780c */ /* 0x000fe40004f24270 */
[----:B------:R-:W-:Y:S02]  /*22880*/  P2R R68, PR, RZ, 0x4 ;  /* 0x00000004ff447803 */ /* 0x000fe40000000000 */
[----:B------:R-:W-:-:S02]  /*22890*/  ISETP.LT.OR P1, PT, R62, 0x9, P1 ;  /* 0x000000093e00780c */ /* 0x000fc40000f21670 */
[----:B------:R-:W-:Y:S02]  /*228a0*/  ISETP.GT.AND P2, PT, R63, 0x1, !P2 ;  /* 0x000000013f00780c */ /* 0x000fe40005744270 */
[----:B------:R-:W-:Y:S02]  /*228b0*/  ISETP.GE.AND P3, PT, R65, 0xa, PT ;  /* 0x0000000a4100780c */ /* 0x000fe40003f66270 */
[----:B0-----:R-:W-:Y:S02]  /*228c0*/  FSEL R24, R24, -INF , !P1 ;  /* 0xff80000018187808 */ /* 0x001fe40004800000 */
        /* <DEDUP_REMOVED lines=99> */
[----:B------:R-:W-:-:S04]  /*22f00*/  ISETP.GT.AND P6, PT, R63, RZ, !P5 ;  /* 0x000000ff3f00720c */ /* 0x000fc80006fc4270 */
[----:B------:R-:W-:-:S04]  /*22f10*/  ISETP.LT.OR P6, PT, R62, 0x1, P6 ;  /* 0x000000013e00780c */ /* 0x000fc800037c1670 */
[----:B------:R-:W-:Y:S02]  /*22f20*/  FSEL R37, R5, -INF , !P6 ;  /* 0xff80000005257808 */ /* 0x000fe40007000000 */
[----:B------:R-:W-:-:S04]  /*22f30*/  ISETP.GE.AND P6, PT, R65, 0x5a, PT ;  /* 0x0000005a4100780c */ /* 0x000fc80003fc6270 */
[----:B------:R-:W-:Y:S02]  /*22f40*/  P2R R65, PR, RZ, 0x40 ;  /* 0x00000040ff417803 */ /* 0x000fe40000000000 */
[----:B------:R-:W-:-:S04]  /*22f50*/  ISETP.GT.AND P6, PT, R63, 0x59, !P6 ;  /* 0x000000593f00780c */ /* 0x000fc800077c4270 */
[----:B------:R-:W-:Y:S01]  /*22f60*/  ISETP.LT.OR P6, PT, R62, 0x5a, P6 ;  /* 0x0000005a3e00780c */ /* 0x000fe200037c1670 */
[--C-:B0-----:R-:W-:Y:S02]  /*22f70*/  IMAD.IADD R66, R66, 0x1, R7.reuse ;  /* 0x0000000142427824 */ /* 0x101fe400078e0207 */
[----:B------:R-:W-:Y:S01]  /*22f80*/  IMAD.IADD R63, R64, 0x1, R7 ;  /* 0x00000001403f7824 */ /* 0x000fe200078e0207 */
        /* <DEDUP_REMOVED lines=13> */
.L_x_12824:
[----:B------:R-:W-:-:S13]  /*23060*/  ISETP.NE.AND P6, PT, R13, 0x1, PT ;  /* 0x000000010d00780c */ /* 0x000fda0003fc5270 */
[----:B------:R-:W-:-:S05]  /*23070*/  @P6 IMAD.HI.U32 R14, R8, R14, RZ ;  /* 0x0000000e080e6227 */ /* 0x000fca00078e00ff */
[----:B------:R-:W-:-:S07]  /*23080*/  @P6 SHF.R.U32.HI R8, RZ, R15, R14 ;  /* 0x0000000fff086219 */ /* 0x000fce000001160e */
.L_x_12825:
[----:B------:R-:W-:Y:S05]  /*23090*/  BSYNC B1 ;  /* 0x0000000000017941 */ /* 0x000fea0003800000 */
.L_x_12823:
[----:B------:R-:W-:-:S05]  /*230a0*/  IMAD R8, R8, R13, R67 ;  /* 0x0000000d08087224 */ /* 0x000fca00078e0243 */
[----:B------:R-:W-:Y:S02]  /*230b0*/  VIADDMNMX R66, R8, R13, R66, PT ;  /* 0x0000000d08427246 */ /* 0x000fe40003800142 */
[----:B------:R-:W-:-:S07]  /*230c0*/  VIMNMX R63, R63, R8, !PT ;  /* 0x000000083f3f7248 */ /* 0x000fce0007fe0100 */
.L_x_12822:
[----:B------:R-:W-:Y:S05]  /*230d0*/  BSYNC B0 ;  /* 0x0000000000007941 */ /* 0x000fea0003800000 */
.L_x_12821:
[----:B------:R-:W2:Y:S01]  /*230e0*/  LD.E.64 R6, desc[UR42][R16.64+0x230] ;  /* 0x0002302a10067980 */ /* 0x000ea2000c101b00 */
[----:B------:R-:W-:Y:S02]  /*230f0*/  ISETP.GT.AND P5, PT, R63, RZ, !P5 ;  /* 0x000000ff3f00720c */ /* 0x000fe40006fa4270 */
[----:B------:R-:W-:Y:S01]  /*23100*/  ISETP.NE.AND P6, PT, R74, RZ, PT ;  /* 0x000000ff4a00720c */ /* 0x000fe20003fc5270 */
[----:B------:R-:W3:Y:S01]  /*23110*/  LD.E R64, desc[UR42][R16.64+0x250] ;  /* 0x0002502a10407980 */ /* 0x000ee2000c101900 */
        /* <DEDUP_REMOVED lines=101> */
[----:B------:R-:W-:-:S04]  /*23770*/  FMNMX.FTZ R9, R14, R7, !PT ;  /* 0x000000070e097209 */ /* 0x000fc80007810000 */
[----:B------:R-:W-:Y:S02]  /*23780*/  FMNMX.FTZ R9, R62, R9, !PT ;  /* 0x000000093e097209 */ /* 0x000fe40007810000 */
[----:B0-----:R-:W-:Y:S02]  /*23790*/  FMNMX.FTZ R29, R31, R30, !PT ;  /* 0x0000001e1f1d7209 */ /* 0x001fe40007810000 */
[----:B------:R-:W-:-:S04]  /*237a0*/  FMNMX.FTZ R30, R26, R9, !PT ;  /* 0x000000091a1e7209 */ /* 0x000fc80007810000 */
[----:B------:R-:W-:Y:S01]  /*237b0*/  FMNMX.FTZ R9, R61, R30, !PT ;  /* 0x0000001e3d097209 */ /* 0x000fe20007810000 */
[----:B------:R-:W0:Y:S03]  /*237c0*/  SHFL.BFLY PT, R32, R29, 0x1, 0x1f ;  /* 0x0c201f001d207f89 */ /* 0x000e2600000e0000 */
[----:B------:R-:W-:-:S04]  /*237d0*/  FMNMX.FTZ R9, R28, R9, !PT ;  /* 0x000000091c097209 */ /* 0x000fc80007810000 */
[----:B------:R-:W-:-:S04]  /*237e0*/  FMNMX.FTZ R30, R60, R9, !PT ;  /* 0x000000093c1e7209 */ /* 0x000fc80007810000 */
[----:B------:R-:W-:-:S04]  /*237f0*/  FMNMX.FTZ R30, R15, R30, !PT ;  /* 0x0000001e0f1e7209 */ /* 0x000fc80007810000 */
[----:B------:R-:W-:-:S04]  /*23800*/  FMNMX.FTZ R30, R59, R30, !PT ;  /* 0x0000001e3b1e7209 */ /* 0x000fc80007810000 */
[----:B------:R-:W-:-:S04]  /*23810*/  FMNMX.FTZ R30, R19, R30, !PT ;  /* 0x0000001e131e7209 */ /* 0x000fc80007810000 */
[----:B------:R-:W-:Y:S02]  /*23820*/  FMNMX.FTZ R30, R27, R30, !PT ;  /* 0x0000001e1b1e7209 */ /* 0x000fe40007810000 */
[----:B0-----:R-:W-:Y:S02]  /*23830*/  FMNMX.FTZ R33, R29, R32, !PT ;  /* 0x000000201d217209 */ /* 0x001fe40007810000 */
[----:B------:R-:W-:-:S04]  /*23840*/  FMNMX.FTZ R29, R25, R30, !PT ;  /* 0x0000001e191d7209 */ /* 0x000fc80007810000 */
[----:B------:R-:W-:-:S04]  /*23850*/  FMNMX.FTZ R29, R8, R29, !PT ;  /* 0x0000001d081d7209 */ /* 0x000fc80007810000 */
[----:B------:R-:W-:-:S04]  /*23860*/  FMNMX.FTZ R30, R18, R29, !PT ;  /* 0x0000001d121e7209 */ /* 0x000fc80007810000 */
[----:B------:R-:W-:-:S04]  /*23870*/  FMNMX.FTZ R29, R13, R30, !PT ;  /* 0x0000001e0d1d7209 */ /* 0x000fc80007810000 */
[----:B------:R-:W-:-:S04]  /*23880*/  FMNMX.FTZ R30, R38, R29, !PT ;  /* 0x0000001d261e7209 */ /* 0x000fc80007810000 */
[----:B------:R-:W-:-:S04]  /*23890*/  FMNMX.FTZ R29, R39, R30, !PT ;  /* 0x0000001e271d7209 */ /* 0x000fc80007810000 */
[----:B------:R-:W-:Y:S02]  /*238a0*/  FMNMX.FTZ R30, R42, R29, !PT ;  /* 0x0000001d2a1e7209 */ /* 0x000fe40007810000 */
[C---:B------:R-:W-:Y:S02]  /*238b0*/  ISETP.LT.OR P1, PT, R66.reuse, 0x4a, P1 ;  /* 0x0000004a4200780c */ /* 0x040fe40000f21670 */
[----:B------:R-:W-:Y:S02]  /*238c0*/  FMNMX.FTZ R29, R43, R30, !PT ;  /* 0x0000001e2b1d7209 */ /* 0x000fe40007810000 */
[----:B------:R-:W-:Y:S02]  /*238d0*/  ISETP.GT.AND P3, PT, R63, 0x51, !P3 ;  /* 0x000000513f00780c */ /* 0x000fe40005f64270 */
[----:B------:R-:W-:Y:S02]  /*238e0*/  ISETP.LT.OR P2, PT, R66, 0x51, P2 ;  /* 0x000000514200780c */ /* 0x000fe40001741670 */
[----:B------:R-:W-:-:S02]  /*238f0*/  FSEL R65, R44, -INF , !P1 ;  /* 0xff8000002c417808 */ /* 0x000fc40004800000 */
[----:B------:R-:W-:Y:S02]  /*23900*/  FMNMX.FTZ R30, R46, R29, !PT ;  /* 0x0000001d2e1e7209 */ /* 0x000fe40007810000 */
[----:B------:R-:W-:Y:S01]  /*23910*/  ISETP.GT.AND P4, PT, R63, 0x58, !P4 ;  /* 0x000000583f00780c */ /* 0x000fe20006784270 */
[----:B------:R3:W-:Y:S01]  /*23920*/  ST.E desc[UR42][R16.64+0x230], R31 ;  /* 0x0002301f10007985 */ /* 0x0007e2000c10192a */
[----:B------:R-:W-:Y:S02]  /*23930*/  ISETP.LT.OR P3, PT, R66, 0x52, P3 ;  /* 0x000000524200780c */ /* 0x000fe40001f61670 */
[----:B------:R-:W-:Y:S01]  /*23940*/  FSEL R55, R55, -INF , !P2 ;  /* 0xff80000037377808 */ /* 0x000fe20005000000 */
[----:B------:R-:W2:Y:S01]  /*23950*/  LD.E R44, desc[UR42][R16.64+0x260] ;  /* 0x0002602a102c7980 */ /* 0x000ea2000c101900 */
[----:B------:R-:W-:Y:S02]  /*23960*/  FMNMX.FTZ R30, R65, R30, !PT ;  /* 0x0000001e411e7209 */ /* 0x000fe40007810000 */
[----:B------:R-:W-:-:S02]  /*23970*/  ISETP.GT.AND P1, PT, R63, 0x59, !P6 ;  /* 0x000000593f00780c */ /* 0x000fc40007724270 */
[----:B------:R-:W-:Y:S02]  /*23980*/  ISETP.LT.OR P4, PT, R66, 0x59, P4 ;  /* 0x000000594200780c */ /* 0x000fe40002781670 */
[----:B------:R-:W-:Y:S02]  /*23990*/  FSEL R63, R56, -INF , !P3 ;  /* 0xff800000383f7808 */ /* 0x000fe40005800000 */
[----:B------:R-:W-:Y:S01]  /*239a0*/  FMNMX.FTZ R30, R55, R30, !PT ;  /* 0x0000001e371e7209 */ /* 0x000fe20007810000 */
[----:B------:R-:W-:Y:S01]  /*239b0*/  ST.E desc[UR42][R16.64+0x230], R33 ;  /* 0x0002302110007985 */ /* 0x000fe2000c10192a */
[----:B------:R-:W-:Y:S02]  /*239c0*/  ISETP.LT.OR P1, PT, R66, 0x5a, P1 ;  /* 0x0000005a4200780c */ /* 0x000fe40000f21670 */
[----:B------:R-:W-:Y:S01]  /*239d0*/  FSEL R57, R57, -INF , !P4 ;  /* 0xff80000039397808 */ /* 0x000fe20006000000 */
[----:B------:R-:W3:Y:S01]  /*239e0*/  LD.E R9, desc[UR42][R16.64+0x230] ;  /* 0x0002302a10097980 */ /* 0x000ee2000c101900 */
[----:B------:R-:W-:-:S02]  /*239f0*/  FMNMX.FTZ R30, R63, R30, !PT ;  /* 0x0000001e3f1e7209 */ /* 0x000fc40007810000 */
[----:B------:R-:W-:Y:S01]  /*23a00*/  FSEL R67, R20, -INF , !P1 ;  /* 0xff80000014437808 */ /* 0x000fe20004800000 */
[----:B------:R-:W4:Y:S01]  /*23a10*/  LD.E R56, desc[UR42][R16.64+0x244] ;  /* 0x0002442a10387980 */ /* 0x000f22000c101900 */
[----:B------:R-:W-:-:S03]  /*23a20*/  FMNMX.FTZ R30, R57, R30, !PT ;  /* 0x0000001e391e7209 */ /* 0x000fc60007810000 */
[----:B------:R-:W5:Y:S01]  /*23a30*/  LD.E R20, desc[UR42][R16.64+0x240] ;  /* 0x0002402a10147980 */ /* 0x000f62000c101900 */
[----:B------:R-:W-:-:S05]  /*23a40*/  FMNMX.FTZ R29, R67, R30, !PT ;  /* 0x0000001e431d7209 */ /* 0x000fca0007810000 */
[----:B------:R-:W-:Y:S04]  /*23a50*/  ST.E desc[UR42][R16.64+0x234], R29 ;  /* 0x0002341d10007985 */ /* 0x000fe8000c10192a */
[----:B------:R-:W2:Y:S01]  /*23a60*/  LD.E R30, desc[UR42][R16.64+0x234] ;  /* 0x0002342a101e7980 */ /* 0x000ea2000c101900 */
[----:B------:R-:W-:-:S04]  /*23a70*/  UIADD3 UR4, UP0, UR37, 0x260, URZ ;  /* 0x0000026025047890 */ /* 0x000fc8000ff1e03f */
[----:B------:R-:W-:Y:S02]  /*23a80*/  ULOP3.LUT UR6, UR4, 0x4, URZ, 0xfc, !UPT ;  /* 0x0000000404067892 */ /* 0x000fe4000f8efc3f */
[----:B------:R-:W-:Y:S01]  /*23a90*/  UIADD3.X UR5, URZ, UR36, URZ, UP0, !UPT ;  /* 0x000000243f057290 */ /* 0x000fe200087fe43f */
[C---:B---3--:R-:W-:Y:S01]  /*23aa0*/  FMUL.FTZ R31, R9.reuse, R64 ;  /* 0x00000040091f7220 */ /* 0x048fe20000410000 */
[----:B------:R-:W-:-:S04]  /*23ab0*/  FSETP.NEU.FTZ.AND P1, PT, R9, -INF , PT ;  /* 0xff8000000900780b */ /* 0x000fc80003f3d000 */
[----:B------:R-:W-:-:S05]  /*23ac0*/  FSEL R31, R31, RZ, P1 ;  /* 0x000000ff1f1f7208 */ /* 0x000fca0000800000 */
[-CC-:B------:R-:W-:Y:S01]  /*23ad0*/  FFMA.FTZ R160, R37, R64.reuse, -R31.reuse ;  /* 0x0000004025a07223 */ /* 0x180fe2000001081f */
[-CC-:B------:R-:W-:Y:S02]  /*23ae0*/  FFMA.FTZ R37, R21, R64.reuse, -R31.reuse ;  /* 0x0000004015257223 */ /* 0x180fe4000001081f */
[----:B--2---:R-:W0:Y:S01]  /*23af0*/  SHFL.BFLY PT, R21, R30, 0x2, 0x1f ;  /* 0x0c401f001e157f89 */ /* 0x004e2200000e0000 */
[----:B------:R-:W-:Y:S01]  /*23b00*/  FFMA.FTZ R36, R24, R64, -R31 ;  /* 0x0000004018247223 */ /* 0x000fe2000001081f */
[----:B0-----:R-:W-:-:S05]  /*23b10*/  FMNMX.FTZ R21, R30, R21, !PT ;  /* 0x000000151e157209 */ /* 0x001fca0007810000 */
[----:B------:R-:W0:Y:S01]  /*23b20*/  SHFL.BFLY PT, R24, R21, 0x1, 0x1f ;  /* 0x0c201f0015187f89 */ /* 0x000e2200000e0000 */
[-CC-:B------:R-:W-:Y:S01]  /*23b30*/  FFMA.FTZ R168, R41, R64.reuse, -R31.reuse ;  /* 0x0000004029a87223 */ /* 0x180fe2000001081f */
[----:B------:R-:W-:Y:S01]  /*23b40*/  FSEL R9, R9, RZ, P1 ;  /* 0x000000ff09097208 */ /* 0x000fe20000800000 */
[----:B------:R-:W-:-:S04]  /*23b50*/  FFMA.FTZ R172, R11, R64, -R31 ;  /* 0x000000400bac7223 */ /* 0x000fc8000001081f */
[----:B------:R-:W-:Y:S01]  /*23b60*/  FADD.FTZ R9, R6, -R9 ;  /* 0x8000000906097221 */ /* 0x000fe20000010000 */
[-CC-:B------:R-:W-:Y:S01]  /*23b70*/  FFMA.FTZ R162, R75, R64.reuse, -R31.reuse ;  /* 0x000000404ba27223 */ /* 0x180fe2000001081f */
[-CC-:B------:R-:W-:Y:S01]  /*23b80*/  FFMA.FTZ R35, R76, R64.reuse, -R31.reuse ;  /* 0x000000404c237223 */ /* 0x180fe2000001081f */
[----:B------:R-:W-:Y:S01]  /*23b90*/  FFMA.FTZ R164, R77, R64, -R31 ;  /* 0x000000404da47223 */ /* 0x000fe2000001081f */
[----:B0-----:R-:W-:-:S04]  /*23ba0*/  FMNMX.FTZ R41, R21, R24, !PT ;  /* 0x0000001815297209 */ /* 0x001fc80007810000 */
[C---:B------:R-:W-:Y:S01]  /*23bb0*/  FSETP.NEU.FTZ.AND P1, PT, R41.reuse, -INF , PT ;  /* 0xff8000002900780b */ /* 0x040fe20003f3d000 */
[----:B------:R-:W-:-:S03]  /*23bc0*/  FMUL.FTZ R11, R41, R64 ;  /* 0x00000040290b7220 */ /* 0x000fc60000410000 */
[----:B------:R-:W-:Y:S02]  /*23bd0*/  FSEL R6, R41, RZ, P1 ;  /* 0x000000ff29067208 */ /* 0x000fe40000800000 */
[----:B------:R-:W-:Y:S01]  /*23be0*/  FSEL R11, R11, RZ, P1 ;  /* 0x000000ff0b0b7208 */ /* 0x000fe20000800000 */
[-CC-:B------:R-:W-:Y:S01]  /*23bf0*/  FFMA.FTZ R34, R78, R64.reuse, -R31.reuse ;  /* 0x000000404e227223 */ /* 0x180fe2000001081f */
[-CC-:B------:R-:W-:Y:S01]  /*23c00*/  FFMA.FTZ R166, R58, R64.reuse, -R31.reuse ;  /* 0x000000403aa67223 */ /* 0x180fe2000001081f */
[----:B------:R-:W-:Y:S01]  /*23c10*/  FADD.FTZ R7, R7, -R6 ;  /* 0x8000000607077221 */ /* 0x000fe20000010000 */
        /* <DEDUP_REMOVED lines=14> */
[-C--:B------:R-:W-:Y:S01]  /*23d00*/  FMUL.FTZ R9, R9, R64.reuse ;  /* 0x0000004009097220 */ /* 0x080fe20000410000 */
[-CC-:B------:R-:W-:Y:S01]  /*23d10*/  FFMA.FTZ R31, R14, R64.reuse, -R11.reuse ;  /* 0x000000400e1f7223 */ /* 0x180fe2000001080b */
[----:B------:R-:W-:Y:S01]  /*23d20*/  FMUL.FTZ R7, R64, R7 ;  /* 0x0000000740077220 */ /* 0x000fe20000410000 */
[-CC-:B------:R-:W-:Y:S01]  /*23d30*/  FFMA.FTZ R161, R62, R64.reuse, -R11.reuse ;  /* 0x000000403ea17223 */ /* 0x180fe2000001080b */
[----:B------:R-:W-:Y:S01]  /*23d40*/  MUFU.EX2 R160, R160 ;  /* 0x000000a000a07308 */ /* 0x000fe20000000800 */
[----:B------:R-:W-:-:S07]  /*23d50*/  FFMA.FTZ R30, R26, R64, -R11 ;  /* 0x000000401a1e7223 */ /* 0x000fce000001080b */
[----:B------:R-:W5:Y:S01]  /*23d60*/  MUFU.EX2 R9, R9 ;  /* 0x0000000900097308 */ /* 0x000f620000000800 */
[----:B------:R-:W-:-:S07]  /*23d70*/  FFMA.FTZ R163, R61, R64, -R11 ;  /* 0x000000403da37223 */ /* 0x000fce000001080b */
[----:B------:R-:W-:Y:S08]  /*23d80*/  MUFU.EX2 R31, R31 ;  /* 0x0000001f001f7308 */ /* 0x000ff00000000800 */
[----:B------:R-:W4:Y:S01]  /*23d90*/  MUFU.EX2 R12, R7 ;  /* 0x00000007000c7308 */ /* 0x000f220000000800 */
[----:B------:R-:W-:-:S07]  /*23da0*/  FFMA.FTZ R29, R28, R64, -R11 ;  /* 0x000000401c1d7223 */ /* 0x000fce000001080b */
[----:B------:R-:W0:Y:S08]  /*23db0*/  MUFU.EX2 R37, R37 ;  /* 0x0000002500257308 */ /* 0x000e300000000800 */
[----:B------:R-:W1:Y:S01]  /*23dc0*/  MUFU.EX2 R161, R161 ;  /* 0x000000a100a17308 */ /* 0x000e620000000800 */
[----:B------:R-:W-:-:S07]  /*23dd0*/  FFMA.FTZ R165, R60, R64, -R11 ;  /* 0x000000403ca57223 */ /* 0x000fce000001080b */
[----:B------:R-:W2:Y:S08]  /*23de0*/  MUFU.EX2 R36, R36 ;  /* 0x0000002400247308 */ /* 0x000eb00000000800 */
[----:B------:R-:W3:Y:S01]  /*23df0*/  MUFU.EX2 R30, R30 ;  /* 0x0000001e001e7308 */ /* 0x000ee20000000800 */
[----:B-----5:R-:W-:Y:S01]  /*23e00*/  FFMA.FTZ R20, R9, R20, R160 ;  /* 0x0000001409147223 */ /* 0x020fe200000100a0 */
[----:B----4-:R-:W-:-:S06]  /*23e10*/  FFMA.FTZ R56, R12, R56, R31 ;  /* 0x000000380c387223 */ /* 0x010fcc000001001f */
        /* <DEDUP_REMOVED lines=101> */
[----:B-----5:R-:W-:-:S03]  /*24470*/  FADD.FTZ R6, R20, R11 ;  /* 0x0000000b14067221 */ /* 0x020fc60000010000 */
[----:B0-----:R-:W-:Y:S01]  /*24480*/  FADD.FTZ R8, R172, R7 ;  /* 0x00000007ac087221 */ /* 0x001fe20000010000 */
[----:B-1----:R-:W-:Y:S01]  /*24490*/  FADD.FTZ R7, R5, R6 ;  /* 0x0000000605077221 */ /* 0x002fe20000010000 */
[----:B------:R-:W-:Y:S01]  /*244a0*/  FMUL.FTZ R25, R9, R44 ;  /* 0x0000002c09197220 */ /* 0x000fe20000410000 */
[----:B------:R-:W-:Y:S02]  /*244b0*/  IMAD.U32 R10, RZ, RZ, UR6 ;  /* 0x00000006ff0a7e24 */ /* 0x000fe4000f8e00ff */
[----:B--2---:R-:W-:Y:S01]  /*244c0*/  FADD.FTZ R13, R21, R8 ;  /* 0x00000008150d7221 */ /* 0x004fe20000010000 */
[----:B------:R-:W-:Y:S01]  /*244d0*/  IMAD.U32 R11, RZ, RZ, UR5 ;  /* 0x00000005ff0b7e24 */ /* 0x000fe2000f8e00ff */
[----:B------:R-:W-:Y:S01]  /*244e0*/  ST.E desc[UR42][R16.64+0x234], R41 ;  /* 0x0002342910007985 */ /* 0x000fe2000c10192a */
[----:B---3--:R-:W-:-:S03]  /*244f0*/  FADD.FTZ R7, R18, R7 ;  /* 0x0000000712077221 */ /* 0x008fc60000010000 */
[----:B------:R0:W-:Y:S04]  /*24500*/  ST.E desc[UR42][R16.64+0x240], R13 ;  /* 0x0002400d10007985 */ /* 0x0001e8000c10192a */
[----:B------:R1:W-:Y:S04]  /*24510*/  ST.E desc[UR42][R16.64+0x244], R7 ;  /* 0x0002440710007985 */ /* 0x0003e8000c10192a */
[----:B------:R2:W-:Y:S04]  /*24520*/  ST.E desc[UR42][R16.64+0x260], R25 ;  /* 0x0002601910007985 */ /* 0x0005e8000c10192a */
[----:B------:R-:W3:Y:S02]  /*24530*/  LD.E R6, desc[UR42][R10.64] ;  /* 0x0000002a0a067980 */ /* 0x000ee4000c101900 */
[----:B---3--:R-:W-:-:S05]  /*24540*/  FMUL.FTZ R27, R9, R6 ;  /* 0x00000006091b7220 */ /* 0x008fca0000410000 */
[----:B------:R3:W-:Y:S04]  /*24550*/  ST.E desc[UR42][R10.64], R27 ;  /* 0x0000001b0a007985 */ /* 0x0007e8000c10192a */
[----:B------:R-:W0:Y:S04]  /*24560*/  LD.E R134, desc[UR42][R16.64+0x274] ;  /* 0x0002742a10867980 */ /* 0x000e28000c101900 */
[----:B------:R-:W4:Y:S04]  /*24570*/  LD.E R232, desc[UR42][R16.64+0x454] ;  /* 0x0004542a10e87980 */ /* 0x000f28000c101900 */
[----:B------:R-:W1:Y:S04]  /*24580*/  LD.E R132, desc[UR42][R16.64+0x270] ;  /* 0x0002702a10847980 */ /* 0x000e68000c101900 */
[----:B------:R-:W2:Y:S04]  /*24590*/  LD.E R136, desc[UR42][R16.64+0x280] ;  /* 0x0002802a10887980 */ /* 0x000ea8000c101900 */
[----:B------:R-:W3:Y:S04]  /*245a0*/  LD.E R138, desc[UR42][R16.64+0x284] ;  /* 0x0002842a108a7980 */ /* 0x000ee8000c101900 */
        /* <DEDUP_REMOVED lines=59> */
[----:B----4-:R-:W-:-:S04]  /*24960*/  FMUL.FTZ R45, R9, R232 ;  /* 0x000000e8092d7220 */ /* 0x010fc80000410000 */
[----:B------:R0:W-:Y:S01]  /*24970*/  ST.E desc[UR42][R16.64+0x274], R13 ;  /* 0x0002740d10007985 */ /* 0x0001e2000c10192a */
[C---:B-1----:R-:W-:Y:S01]  /*24980*/  FMUL.FTZ R7, R9.reuse, R132 ;  /* 0x0000008409077220 */ /* 0x042fe20000410000 */
[C---:B--2---:R-:W-:Y:S01]  /*24990*/  FMUL.FTZ R25, R9.reuse, R136 ;  /* 0x0000008809197220 */ /* 0x044fe20000410000 */
[C---:B---3--:R-:W-:Y:S01]  /*249a0*/  FMUL.FTZ R27, R9.reuse, R138 ;  /* 0x0000008a091b7220 */ /* 0x048fe20000410000 */
[C---:B-----5:R-:W-:Y:S01]  /*249b0*/  FMUL.FTZ R39, R9.reuse, R140 ;  /* 0x0000008c09277220 */ /* 0x060fe20000410000 */
[C---:B0-----:R-:W-:Y:S01]  /*249c0*/  FMUL.FTZ R13, R9.reuse, R148 ;  /* 0x00000094090d7220 */ /* 0x041fe20000410000 */
        /* <DEDUP_REMOVED lines=8> */
[C---:B-1----:R-:W-:Y:S01]  /*24a50*/  FMUL.FTZ R7, R9.reuse, R146 ;  /* 0x0000009209077220 */ /* 0x042fe20000410000 */
[C---:B------:R-:W-:Y:S02]  /*24a60*/  FMUL.FTZ R47, R9.reuse, R130 ;  /* 0x00000082092f7220 */ /* 0x040fe40000410000 */
        /* <DEDUP_REMOVED lines=95> */
[----:B------:R-:W-:Y:S02]  /*25060*/  IMAD.U32 R8, RZ, RZ, UR6 ;  /* 0x00000006ff087e24 */ /* 0x000fe4000f8e00ff */
[----:B0-----:R-:W-:Y:S01]  /*25070*/  FMUL.FTZ R13, R9, R26 ;  /* 0x0000001a090d7220 */ /* 0x001fe20000410000 */
[----:B------:R-:W-:Y:S01]  /*25080*/  IMAD.U32 R9, RZ, RZ, UR5 ;  /* 0x00000005ff097e24 */ /* 0x000fe2000f8e00ff */
        /* <DEDUP_REMOVED lines=10> */
[----:B0-----:R-:W3:Y:S01]  /*25130*/  LD.E R25, desc[UR42][R8.64] ;  /* 0x0000002a08197980 */ /* 0x001ee2000c101900 */
[----:B------:R-:W-:Y:S01]  /*25140*/  ULOP3.LUT UR4, UR4, 0xc, URZ, 0xfc, !UPT ;  /* 0x0000000c04047892 */ /* 0x000fe2000f8efc3f */
[----:B------:R-:W-:-:S05]  /*25150*/  IMAD.U32 R7, RZ, RZ, UR5 ;  /* 0x00000005ff077e24 */ /* 0x000fca000f8e00ff */
[----:B------:R-:W-:Y:S02]  /*25160*/  IMAD.U32 R6, RZ, RZ, UR4 ;  /* 0x00000004ff067e24 */ /* 0x000fe4000f8e00ff */
[----:B---3--:R-:W-:-:S05]  /*25170*/  FMUL.FTZ R25, R12, R25 ;  /* 0x000000190c197220 */ /* 0x008fca0000410000 */
[----:B------:R0:W-:Y:S04]  /*25180*/  ST.E desc[UR42][R8.64], R25 ;  /* 0x0000001908007985 */ /* 0x0001e8000c10192a */
[----:B-1----:R-:W3:Y:S01]  /*25190*/  LD.E R27, desc[UR42][R6.64] ;  /* 0x0000002a061b7980 */ /* 0x002ee2000c101900 */
[----:B------:R-:W1:Y:S01]  /*251a0*/  S2R R232, SR_TID.X ;  /* 0x0000000000e87919 */ /* 0x000e620000002100 */
[----:B---3--:R-:W-:-:S05]  /*251b0*/  FMUL.FTZ R27, R12, R27 ;  /* 0x0000001b0c1b7220 */ /* 0x008fca0000410000 */
[----:B------:R3:W-:Y:S04]  /*251c0*/  ST.E desc[UR42][R6.64], R27 ;  /* 0x0000001b06007985 */ /* 0x0007e8000c10192a */
        /* <DEDUP_REMOVED lines=60> */
[----:B0-----:R-:W2:Y:S04]  /*25590*/  LD.E R25, desc[UR42][R16.64+0x44c] ;  /* 0x00044c2a10197980 */ /* 0x001ea8000c101900 */
[----:B---3--:R-:W3:Y:S01]  /*255a0*/  LD.E R27, desc[UR42][R16.64+0x458] ;  /* 0x0004582a101b7980 */ /* 0x008ee2000c101900 */
[----:B-1----:R-:W-:Y:S01]  /*255b0*/  SHF.R.U32.HI R232, RZ, 0x7, R232 ;  /* 0x00000007ffe87819 */ /* 0x002fe200000116e8 */
[C---:B----4-:R-:W-:Y:S01]  /*255c0*/  FMUL.FTZ R51, R12.reuse, R51 ;  /* 0x000000330c337220 */ /* 0x050fe20000410000 */
[----:B-----5:R-:W-:-:S04]  /*255d0*/  FMUL.FTZ R26, R12, R26 ;  /* 0x0000001a0c1a7220 */ /* 0x020fc80000410000 */
        /* <DEDUP_REMOVED lines=61> */
[C---:B------:R-:W-:Y:S01]  /*259b0*/  FMUL.FTZ R25, R12.reuse, R25 ;  /* 0x000000190c197220 */ /* 0x040fe20000410000 */
[----:B---3--:R-:W-:Y:S01]  /*259c0*/  FMUL.FTZ R27, R12, R27 ;  /* 0x0000001b0c1b7220 */ /* 0x008fe20000410000 */
        /* <DEDUP_REMOVED lines=73> */
[----:B------:R-:W4:Y:S04]  /*25e60*/  LD.E R47, desc[UR42][R16.64+0x278] ;  /* 0x0002782a102f7980 */ /* 0x000f28000c101900 */
[----:B0-----:R-:W4:Y:S04]  /*25e70*/  LD.E R41, desc[UR42][R16.64+0x27c] ;  /* 0x00027c2a10297980 */ /* 0x001f28000c101900 */
        /* <DEDUP_REMOVED lines=394> */
[----:B------:R-:W-:Y:S01]  /*27720*/  R2UR UR7, R13 ;  /* 0x000000000d0772ca */ /* 0x000fe200000e0000 */
[----:B------:R-:W-:Y:S01]  /*27730*/  VOTEU.ANY UP0, P1 ;  /* 0x00000000003f7886 */ /* 0x000fe20000800100 */
[----:B-----5:R-:W-:-:S11]  /*27740*/  WARPGROUP.ARRIVE ;  /* 0x00000000000079c5 */ /* 0x020fd60000000000 */
        /* <DEDUP_REMOVED lines=1080> */
.L_x_12827:
[----:B------:R-:W-:Y:S05]  /*2bad0*/  BSYNC B0 ;  /* 0x0000000000007941 */ /* 0x000fea0003800000 */
.L_x_12826:
[C---:B------:R-:W-:Y:S01]  /*2bae0*/  ISETP.GT.AND P0, PT, R0.reuse, R189, PT ;  /* 0x000000bd0000720c */ /* 0x040fe20003f04270 */
[----:B------:R-:W-:-:S12]  /*2baf0*/  VIADD R0, R0, 0xffffffff ;  /* 0xffffffff00007836 */ /* 0x000fd80000000000 */
[----:B------:R-:W-:Y:S05]  /*2bb00*/  @P0 BRA `(.L_x_12828) ;  /* 0xffffff4c007c0947 */ /* 0x000fea000383ffff */
.L_x_12801:
[----:B0-----:R-:W2:Y:S01]  /*2bb10*/  LDL R5, [R1+0x240] ;  /* 0x0002400001057983 */ /* 0x001ea20000100800 */
[----:B------:R-:W-:Y:S05]  /*2bb20*/  WARPSYNC.ALL ;  /* 0x0000000000007948 */ /* 0x000fea0003800000 */
[----:B------:R-:W3:Y:S04]  /*2bb30*/  LDL R6, [R1+0x244] ;  /* 0x0002440001067983 */ /* 0x000ee80000100800 */
[----:B------:R-:W4:Y:S04]  /*2bb40*/  LDL.64 R8, [R1+0x260] ;  /* 0x0002600001087983 */ /* 0x000f280000100a00 */
[----:B------:R-:W5:Y:S04]  /*2bb50*/  LDL R126, [R1+0x218] ;  /* 0x00021800017e7983 */ /* 0x000f680000100800 */
[----:B------:R-:W4:Y:S01]  /*2bb60*/  LDL.64 R112, [R1+0x300] ;  /* 0x0003000001707983 */ /* 0x000f220000100a00 */
[----:B------:R-:W-:-:S02]  /*2bb70*/  IMAD.MOV.U32 R132, RZ, RZ, -0x800000 ;  /* 0xff800000ff847424 */ /* 0x000fc400078e00ff */
[----:B------:R-:W-:Y:S01]  /*2bb80*/  IMAD.MOV.U32 R130, RZ, RZ, -0x800000 ;  /* 0xff800000ff827424 */ /* 0x000fe200078e00ff */
        /* <DEDUP_REMOVED lines=52> */
[----:B------:R-:W4:Y:S04]  /*2bed0*/  LDL R129, [R1+0x224] ;  /* 0x0002240001817983 */ /* 0x000f280000100800 */
[----:B--2---:R-:W0:Y:S02]  /*2bee0*/  SHFL.BFLY PT, R0, R5, 0x2, 0x1f ;  /* 0x0c401f0005007f89 */ /* 0x004e2400000e0000 */
[----:B0-----:R-:W-:-:S05]  /*2bef0*/  FADD.FTZ R0, R5, R0 ;  /* 0x0000000005007221 */ /* 0x001fca0000010000 */
[----:B------:R-:W0:Y:S02]  /*2bf00*/  SHFL.BFLY PT, R3, R0, 0x1, 0x1f ;  /* 0x0c201f0000037f89 */ /* 0x000e2400000e0000 */
[----:B0-----:R-:W-:-:S05]  /*2bf10*/  FADD.FTZ R2, R0, R3 ;  /* 0x0000000300027221 */ /* 0x001fca0000010000 */
[----:B------:R-:W-:Y:S04]  /*2bf20*/  STL [R1+0x240], R2 ;  /* 0x0002400201007387 */ /* 0x000fe80000100800 */
[----:B------:R-:W2:Y:S04]  /*2bf30*/  LDL R18, [R1+0x240] ;  /* 0x0002400001127983 */ /* 0x000ea80000100800 */
[----:B---3--:R-:W0:Y:S02]  /*2bf40*/  SHFL.BFLY PT, R3, R6, 0x2, 0x1f ;  /* 0x0c401f0006037f89 */ /* 0x008e2400000e0000 */
[----:B0-----:R-:W-:-:S02]  /*2bf50*/  FADD.FTZ R3, R3, R6 ;  /* 0x0000000603037221 */ /* 0x001fc40000010000 */
[----:B------:R-:W3:Y:S04]  /*2bf60*/  LDL.64 R6, [R1+0x270] ;  /* 0x0002700001067983 */ /* 0x000ee80000100a00 */
[----:B-1----:R-:W0:Y:S02]  /*2bf70*/  SHFL.BFLY PT, R4, R3, 0x1, 0x1f ;  /* 0x0c201f0003047f89 */ /* 0x002e2400000e0000 */
[----:B0-----:R-:W-:Y:S02]  /*2bf80*/  FADD.FTZ R131, R3, R4 ;  /* 0x0000000403837221 */ /* 0x001fe40000010000 */
[----:B------:R-:W3:Y:S03]  /*2bf90*/  LDL.64 R4, [R1+0x280] ;  /* 0x0002800001047983 */ /* 0x000ee60000100a00 */
[----:B------:R-:W-:Y:S01]  /*2bfa0*/  FSETP.NE.FTZ.AND P1, PT, R131, RZ, PT ;  /* 0x000000ff8300720b */ /* 0x000fe20003f35000 */
[----:B------:R-:W3:-:S12]  /*2bfb0*/  LDL.64 R2, [R1+0x290] ;  /* 0x0002900001027983 */ /* 0x000ed80000100a00 */
[----:B------:R-:W3:Y:S04]  /*2bfc0*/  @P1 LDL R14, [R1+0x250] ;  /* 0x00025000010e1983 */ /* 0x000ee80000100800 */
[----:B------:R-:W3:Y:S01]  /*2bfd0*/  @P1 LDL R15, [R1+0x234] ;  /* 0x00023400010f1983 */ /* 0x000ee20000100800 */
[----:B--2---:R-:W-:-:S13]  /*2bfe0*/  FSETP.NE.FTZ.AND P0, PT, R18, RZ, PT ;  /* 0x000000ff1200720b */ /* 0x004fda0003f15000 */
[----:B------:R-:W2:Y:S04]  /*2bff0*/  @P0 LDL R10, [R1+0x250] ;  /* 0x00025000010a0983 */ /* 0x000ea80000100800 */
[----:B------:R-:W2:Y:S01]  /*2c000*/  @P0 LDL R11, [R1+0x230] ;  /* 0x00023000010b0983 */ /* 0x000ea20000100800 */
[----:B------:R-:W0:Y:S01]  /*2c010*/  @P1 MUFU.LG2 R13, R131 ;  /* 0x00000083000d1308 */ /* 0x000e220000000c00 */
[----:B------:R-:W-:-:S07]  /*2c020*/  IMAD.MOV.U32 R0, RZ, RZ, RZ ;  /* 0x000000ffff007224 */ /* 0x000fce00078e00ff */
[----:B------:R-:W1:Y:S08]  /*2c030*/  @P0 MUFU.LG2 R12, R18 ;  /* 0x00000012000c0308 */ /* 0x000e700000000c00 */
[----:B------:R-:W4:Y:S01]  /*2c040*/  @P0 MUFU.RCP R0, R18 ;  /* 0x0000001200000308 */ /* 0x000f220000001000 */
[----:B0-----:R-:W-:Y:S01]  /*2c050*/  @P1 FMUL.FTZ R19, R13, 0.69314718246459960938 ;  /* 0x3f3172180d131820 */ /* 0x001fe20000410000 */
[----:B-1----:R-:W-:Y:S01]  /*2c060*/  @P0 FMUL.FTZ R13, R12, 0.69314718246459960938 ;  /* 0x3f3172180c0d0820 */ /* 0x002fe20000410000 */
[----:B-----5:R-:W-:-:S02]  /*2c070*/  VIADD R126, R126, 0x1 ;  /* 0x000000017e7e7836 */ /* 0x020fc40000000000 */
[-C--:B----4-:R-:W-:Y:S01]  /*2c080*/  FMUL.FTZ R9, R9, R0.reuse ;  /* 0x0000000009097220 */ /* 0x090fe20000410000 */
[-C--:B------:R-:W-:Y:S01]  /*2c090*/  FMUL.FTZ R8, R8, R0.reuse ;  /* 0x0000000008087220 */ /* 0x080fe20000410000 */
[-C--:B---3--:R-:W-:Y:S01]  /*2c0a0*/  FMUL.FTZ R7, R7, R0.reuse ;  /* 0x0000000007077220 */ /* 0x088fe20000410000 */
[-C--:B------:R-:W-:Y:S01]  /*2c0b0*/  FMUL.FTZ R6, R6, R0.reuse ;  /* 0x0000000006067220 */ /* 0x080fe20000410000 */
[-C--:B------:R-:W-:Y:S01]  /*2c0c0*/  FMUL.FTZ R5, R5, R0.reuse ;  /* 0x0000000005057220 */ /* 0x080fe20000410000 */
[-C--:B------:R-:W-:Y:S01]  /*2c0d0*/  FMUL.FTZ R4, R4, R0.reuse ;  /* 0x0000000004047220 */ /* 0x080fe20000410000 */
[-C--:B------:R-:W-:Y:S01]  /*2c0e0*/  FMUL.FTZ R3, R3, R0.reuse ;  /* 0x0000000003037220 */ /* 0x080fe20000410000 */
[----:B------:R-:W-:Y:S01]  /*2c0f0*/  FMUL.FTZ R2, R2, R0 ;  /* 0x0000000002027220 */ /* 0x000fe20000410000 */
[----:B------:R0:W-:Y:S04]  /*2c100*/  STL.64 [R1+0x260], R8 ;  /* 0x0002600801007387 */ /* 0x0001e80000100a00 */
[----:B------:R-:W-:Y:S01]  /*2c110*/  STL.64 [R1+0x270], R6 ;  /* 0x0002700601007387 */ /* 0x000fe20000100a00 */
[----:B------:R-:W-:-:S03]  /*2c120*/  @P1 FMUL.FTZ R14, R14, 0.69314718246459960938 ;  /* 0x3f3172180e0e1820 */ /* 0x000fc60000410000 */
[----:B------:R1:W-:Y:S01]  /*2c130*/  STL.64 [R1+0x280], R4 ;  /* 0x0002800401007387 */ /* 0x0003e20000100a00 */
[----:B------:R-:W-:-:S03]  /*2c140*/  @P1 FFMA.FTZ R130, R14, R15, R19 ;  /* 0x0000000f0e821223 */ /* 0x000fc60000010013 */
[----:B------:R3:W-:Y:S04]  /*2c150*/  STL.64 [R1+0x290], R2 ;  /* 0x0002900201007387 */ /* 0x0007e80000100a00 */
[----:B------:R-:W4:Y:S04]  /*2c160*/  LDL.64 R18, [R1+0x3f8] ;  /* 0x0003f80001127983 */ /* 0x000f280000100a00 */
[----:B------:R-:W5:Y:S04]  /*2c170*/  LDL.64 R14, [R1+0x408] ;  /* 0x00040800010e7983 */ /* 0x000f680000100a00 */
[----:B0-----:R-:W5:Y:S04]  /*2c180*/  LDL.64 R8, [R1+0x418] ;  /* 0x0004180001087983 */ /* 0x001f680000100a00 */
[----:B-1----:R-:W5:Y:S04]  /*2c190*/  LDL.64 R4, [R1+0x428] ;  /* 0x0004280001047983 */ /* 0x002f680000100a00 */
[----:B---3--:R-:W3:Y:S04]  /*2c1a0*/  LDL.64 R2, [R1+0x448] ;  /* 0x0004480001027983 */ /* 0x008ee80000100a00 */
[----:B------:R-:W3:Y:S01]  /*2c1b0*/  LDL.64 R6, [R1+0x458] ;  /* 0x0004580001067983 */ /* 0x000ee20000100a00 */
[----:B--2---:R-:W-:-:S04]  /*2c1c0*/  @P0 FMUL.FTZ R10, R10, 0.69314718246459960938 ;  /* 0x3f3172180a0a0820 */ /* 0x004fc80000410000 */
[----:B------:R-:W-:Y:S02]  /*2c1d0*/  @P0 FFMA.FTZ R132, R10, R11, R13 ;  /* 0x0000000b0a840223 */ /* 0x000fe4000001000d */
[----:B------:R-:W2:Y:S04]  /*2c1e0*/  LDL.64 R12, [R1+0x3c8] ;  /* 0x0003c800010c7983 */ /* 0x000ea80000100a00 */
[----:B------:R-:W2:Y:S01]  /*2c1f0*/  LDL.64 R10, [R1+0x438] ;  /* 0x00043800010a7983 */ /* 0x000ea20000100a00 */
[----:B------:R-:W-:-:S13]  /*2c200*/  ISETP.NE.AND P0, PT, R126, 0x2, PT ;  /* 0x000000027e00780c */ /* 0x000fda0003f05270 */
[----:B------:R-:W2:Y:S01]  /*2c210*/  @!P0 LDL R128, [R1+0x21c] ;  /* 0x00021c0001808983 */ /* 0x000ea20000100800 */
[-C--:B------:R-:W-:Y:S01]  /*2c220*/  FMUL.FTZ R113, R113, R0.reuse ;  /* 0x0000000071717220 */ /* 0x080fe20000410000 */
[----:B------:R-:W-:Y:S01]  /*2c230*/  FMUL.FTZ R112, R112, R0 ;  /* 0x0000000070707220 */ /* 0x000fe20000410000 */
[----:B------:R-:W0:Y:S04]  /*2c240*/  S2R R133, SR_TID.X ;  /* 0x0000000000857919 */ /* 0x000e280000002100 */
[----:B------:R1:W-:Y:S02]  /*2c250*/  STL.64 [R1+0x300], R112 ;  /* 0x0003007001007387 */ /* 0x0003e40000100a00 */
[----:B-1----:R-:W-:-:S06]  /*2c260*/  IMAD.MOV.U32 R112, RZ, RZ, RZ ;  /* 0x000000ffff707224 */ /* 0x002fcc00078e00ff */
[----:B------:R-:W1:Y:S01]  /*2c270*/  @P1 MUFU.RCP R112, R131 ;  /* 0x0000008300701308 */ /* 0x000e620000001000 */
[-C--:B------:R-:W-:Y:S01]  /*2c280*/  FMUL.FTZ R125, R125, R0.reuse ;  /* 0x000000007d7d7220 */ /* 0x080fe20000410000 */
[-C--:B------:R-:W-:Y:S01]  /*2c290*/  FMUL.FTZ R124, R124, R0.reuse ;  /* 0x000000007c7c7220 */ /* 0x080fe20000410000 */
[-C--:B------:R-:W-:Y:S01]  /*2c2a0*/  FMUL.FTZ R123, R123, R0.reuse ;  /* 0x000000007b7b7220 */ /* 0x080fe20000410000 */
[-C--:B------:R-:W-:Y:S01]  /*2c2b0*/  FMUL.FTZ R122, R122, R0.reuse ;  /* 0x000000007a7a7220 */ /* 0x080fe20000410000 */
[-C--:B------:R-:W-:Y:S01]  /*2c2c0*/  FMUL.FTZ R121, R121, R0.reuse ;  /* 0x0000000079797220 */ /* 0x080fe20000410000 */
[-C--:B------:R-:W-:Y:S01]  /*2c2d0*/  FMUL.FTZ R120, R120, R0.reuse ;  /* 0x0000000078787220 */ /* 0x080fe20000410000 */
[----:B0-----:R-:W-:Y:S01]  /*2c2e0*/  SHF.R.U32.HI R133, RZ, 0x7, R133 ;  /* 0x00000007ff857819 */ /* 0x001fe20000011685 */
        /* <DEDUP_REMOVED lines=105> */
[-C--:B---3--:R-:W-:Y:S01]  /*2c980*/  FMUL.FTZ R3, R3, R112.reuse ;  /* 0x0000007003037220 */ /* 0x088fe20000410000 */
[-C--:B------:R-:W-:Y:S01]  /*2c990*/  FMUL.FTZ R2, R2, R112.reuse ;  /* 0x0000007002027220 */ /* 0x080fe20000410000 */
[-C--:B------:R-:W-:Y:S01]  /*2c9a0*/  FMUL.FTZ R7, R7, R112.reuse ;  /* 0x0000007007077220 */ /* 0x080fe20000410000 */
[-C--:B------:R-:W-:Y:S01]  /*2c9b0*/  FMUL.FTZ R6, R6, R112.reuse ;  /* 0x0000007006067220 */ /* 0x080fe20000410000 */
        /* <DEDUP_REMOVED lines=8> */
[----:B------:R-:W-:Y:S04]  /*2ca40*/  STL [R1+0x240], R132 ;  /* 0x0002408401007387 */ /* 0x000fe80000100800 */
        /* <DEDUP_REMOVED lines=24> */
[-C--:B--2---:R-:W-:Y:S01]  /*2cbd0*/  FMUL.FTZ R13, R13, R112.reuse ;  /* 0x000000700d0d7220 */ /* 0x084fe20000410000 */
[-C--:B------:R-:W-:Y:S01]  /*2cbe0*/  FMUL.FTZ R12, R12, R112.reuse ;  /* 0x000000700c0c7220 */ /* 0x080fe20000410000 */
[-C--:B------:R-:W-:Y:S01]  /*2cbf0*/  FMUL.FTZ R11, R11, R112.reuse ;  /* 0x000000700b0b7220 */ /* 0x080fe20000410000 */
[----:B------:R-:W-:-:S03]  /*2cc00*/  FMUL.FTZ R10, R10, R112 ;  /* 0x000000700a0a7220 */ /* 0x000fc60000410000 */
[----:B------:R0:W-:Y:S04]  /*2cc10*/  STL.64 [R1+0x3c8], R12 ;  /* 0x0003c80c01007387 */ /* 0x0001e80000100a00 */
[----:B------:R1:W-:Y:S01]  /*2cc20*/  STL.64 [R1+0x288], R56 ;  /* 0x0002883801007387 */ /* 0x0003e20000100a00 */
[----:B0-----:R-:W-:-:S03]  /*2cc30*/  VIADD R12, R129, 0x1 ;  /* 0x00000001810c7836 */ /* 0x001fc60000000000 */
        /* <DEDUP_REMOVED lines=30> */
[----:B------:R-:W-:-:S03]  /*2ce20*/  @!P0 LOP3.LUT R128, R128, 0x1, RZ, 0x3c, !PT ;  /* 0x0000000180808812 */ /* 0x000fc600078e3cff */
[----:B------:R1:W-:Y:S04]  /*2ce30*/  STL [R1+0x218], R126 ;  /* 0x0002187e01007387 */ /* 0x0003e80000100800 */
[----:B------:R1:W-:Y:S04]  /*2ce40*/  @!P0 STL [R1+0x21c], R128 ;  /* 0x00021c8001008387 */ /* 0x0003e80000100800 */
[----:B------:R1:W-:Y:S01]  /*2ce50*/  @!P0 STL [R1+0x218], RZ ;  /* 0x000218ff01008387 */ /* 0x0003e20000100800 */
[----:B------:R1:W-:Y:S08]  /*2ce60*/  BAR.ARV R113, 0x100 ;  /* 0x000400710000751d */ /* 0x0003f00000002000 */
[----:B------:R-:W-:Y:S06]  /*2ce70*/  BAR.ARV 0x8, 0x180 ;  /* 0x0206000000007b1d */ /* 0x000fec0000002000 */
[----:B------:R-:W-:-:S13]  /*2ce80*/  PLOP3.LUT P0, PT, PT, PT, PT, 0x8, 0x0 ;  /* 0x000000000000781c */ /* 0x000fda0003f0e170 */
.L_x_12711:
[----:B------:R-:W-:Y:S05]  /*2ce90*/  WARPSYNC.ALL ;  /* 0x0000000000007948 */ /* 0x000fea0003800000 */
[----:B------:R-:W0:Y:S08]  /*2cea0*/  S2UR UR5, SR_CgaCtaId ;  /* 0x00000000000579c3 */ /* 0x000e300000008800 */
[----:B------:R-:W-:Y:S06]  /*2ceb0*/  BAR.SYNC.DEFER_BLOCKING 0x5, 0x180 ;  /* 0x0146000000007b1d */ /* 0x000fec0000010000 */
[----:B------:R-:W-:Y:S01]  /*2cec0*/  UMOV UR4, 0x400 ;  /* 0x0000040000047882 */ /* 0x000fe20000000000 */
[----:B------:R-:W-:Y:S01]  /*2ced0*/  BSSY B0, `(.L_x_12829) ;  /* 0x00004e5000007945 */ /* 0x000fe20003800000 */
[----:B0-----:R-:W-:-:S06]  /*2cee0*/  ULEA UR4, UR5, UR4, 0x18 ;  /* 0x0000000405047291 */ /* 0x001fcc000f8ec03f */
[----:B-1----:R-:W-:-:S05]  /*2cef0*/  IMAD.U32 R2, RZ, RZ, UR4 ;  /* 0x00000004ff027e24 */ /* 0x002fca000f8e00ff */
[----:B------:R0:W1:Y:S01]  /*2cf00*/  LDS.128 R88, [R2+0x324d0] ;  /* 0x0324d00002587984 */ /* 0x0000620000000c00 */
[----:B------:R-:W-:Y:S06]  /*2cf10*/  BAR.ARV 0x4, 0x180 ;  /* 0x0106000000007b1d */ /* 0x000fec0000002000 */
[----:B------:R-:W-:Y:S05]  /*2cf20*/  @P0 BRA `(.L_x_12830) ;  /* 0x0000003c00f40947 */ /* 0x000fea0003800000 */
[----:B------:R-:W2:Y:S04]  /*2cf30*/  LDL R0, [R1+0x520] ;  /* 0x0005200001007983 */ /* 0x000ea80000100800 */
[----:B------:R-:W3:Y:S04]  /*2cf40*/  LDL.128 R28, [R1+0x260] ;  /* 0x00026000011c7983 */ /* 0x000ee80000100c00 */
[----:B------:R-:W4:Y:S04]  /*2cf50*/  LDL.128 R24, [R1+0x270] ;  /* 0x0002700001187983 */ /* 0x000f280000100c00 */
[----:B------:R-:W4:Y:S04]  /*2cf60*/  LDL.128 R32, [R1+0x280] ;  /* 0x0002800001207983 */ /* 0x000f280000100c00 */
[----:B------:R-:W4:Y:S04]  /*2cf70*/  LDL.128 R12, [R1+0x290] ;  /* 0x00029000010c7983 */ /* 0x000f280000100c00 */
[----:B------:R-:W4:Y:S04]  /*2cf80*/  LDL.128 R4, [R1+0x2a0] ;  /* 0x0002a00001047983 */ /* 0x000f280000100c00 */
[----:B------:R-:W4:Y:S01]  /*2cf90*/  LDL.128 R8, [R1+0x2b0] ;  /* 0x0002b00001087983 */ /* 0x000f220000100c00 */
[C---:B------:R-:W-:Y:S01]  /*2cfa0*/  ISETP.NE.AND P0, PT, R195.reuse, RZ, PT ;  /* 0x000000ffc300720c */ /* 0x040fe20003f05270 */
[----:B------:R-:W-:Y:S01]  /*2cfb0*/  ULDC UR4, c[0x0][0xbd4] ;  /* 0x0002f50000047ab9 */ /* 0x000fe20000000800 */
[----:B------:R-:W0:Y:S02]  /*2cfc0*/  S2R R3, SR_SWINHI ;  /* 0x0000000000037919 */ /* 0x000e240000002f00 */
[----:B------:R-:W-:Y:S01]  /*2cfd0*/  SEL R195, R195, UR4, P0 ;  /* 0x00000004c3c37c07 */ /* 0x000fe20008000000 */
[----:B------:R-:W-:Y:S05]  /*2cfe0*/  WARPSYNC.ALL ;  /* 0x0000000000007948 */ /* 0x000fea0003800000 */
[----:B------:R-:W4:Y:S01]  /*2cff0*/  LDL.128 R116, [R1+0x2c0] ;  /* 0x0002c00001747983 */ /* 0x000f220000100c00 */
[----:B------:R-:W-:Y:S01]  /*2d000*/  ULDC.64 UR6, c[0x0][0xd08] ;  /* 0x0003420000067ab9 */ /* 0x000fe20000000a00 */
[----:B------:R-:W-:-:S02]  /*2d010*/  ULDC.64 UR4, c[0x0][0xd00] ;  /* 0x0003400000047ab9 */ /* 0x000fc40000000a00 */
[----:B------:R-:W4:Y:S04]  /*2d020*/  LDL.128 R108, [R1+0x2e0] ;  /* 0x0002e000016c7983 */ /* 0x000f280000100c00 */
[----:B------:R-:W4:Y:S04]  /*2d030*/  LDL.128 R112, [R1+0x2d0] ;  /* 0x0002d00001707983 */ /* 0x000f280000100c00 */
[----:B------:R-:W4:Y:S04]  /*2d040*/  LDL.128 R100, [R1+0x300] ;  /* 0x0003000001647983 */ /* 0x000f280000100c00 */
[----:B------:R-:W4:Y:S04]  /*2d050*/  LDL.128 R104, [R1+0x2f0] ;  /* 0x0002f00001687983 */ /* 0x000f280000100c00 */
[----:B------:R-:W4:Y:S04]  /*2d060*/  LDL.128 R92, [R1+0x320] ;  /* 0x00032000015c7983 */ /* 0x000f280000100c00 */
[----:B------:R-:W4:Y:S01]  /*2d070*/  LDL.128 R96, [R1+0x310] ;  /* 0x0003100001607983 */ /* 0x000f220000100c00 */
[----:B------:R-:W-:-:S02]  /*2d080*/  MOV R18, R2 ;  /* 0x0000000200127202 */ /* 0x000fc40000000f00 */
[----:B0-----:R-:W-:Y:S01]  /*2d090*/  MOV R19, R3 ;  /* 0x0000000300137202 */ /* 0x001fe20000000f00 */
        /* <DEDUP_REMOVED lines=10> */
[----:B-----5:R-:W4:Y:S01]  /*2d140*/  LDL.128 R44, [R1+0x3d0] ;  /* 0x0003d000012c7983 */ /* 0x020f220000100c00 */
[----:B--2---:R-:W-:Y:S01]  /*2d150*/  IMAD.WIDE R20, R0, 0x2, R18 ;  /* 0x0000000200147825 */ /* 0x004fe200078e0212 */
[----:B---3--:R-:W-:-:S02]  /*2d160*/  F2FP.BF16.F32.PACK_AB R28, R29, R28 ;  /* 0x0000001c1d1c723e */ /* 0x008fc400000010ff */
[C---:B------:R-:W-:Y:S02]  /*2d170*/  IADD3 R37, P3, R20.reuse, 0x20, RZ ;  /* 0x0000002014257810 */ /* 0x040fe40007f7e0ff */
[C---:B------:R-:W-:Y:S02]  /*2d180*/  LOP3.LUT R41, R20.reuse, 0x380, RZ, 0xc0, !PT ;  /* 0x0000038014297812 */ /* 0x040fe400078ec0ff */
[----:B------:R-:W-:Y:S02]  /*2d190*/  IADD3 R38, P2, R20, 0x40, RZ ;  /* 0x0000004014267810 */ /* 0x000fe40007f5e0ff */
[----:B------:R-:W-:Y:S02]  /*2d1a0*/  LOP3.LUT R36, R37, 0x380, RZ, 0xc0, !PT ;  /* 0x0000038025247812 */ /* 0x000fe400078ec0ff */
[----:B------:R-:W-:Y:S02]  /*2d1b0*/  SHF.R.U64 R41, R41, 0x3, RZ ;  /* 0x0000000329297819 */ /* 0x000fe400000012ff */
[----:B------:R-:W-:-:S02]  /*2d1c0*/  LOP3.LUT R0, R38, 0x380, RZ, 0xc0, !PT ;  /* 0x0000038026007812 */ /* 0x000fc400078ec0ff */
[----:B------:R-:W-:Y:S02]  /*2d1d0*/  SHF.R.U64 R36, R36, 0x3, RZ ;  /* 0x0000000324247819 */ /* 0x000fe400000012ff */
[----:B------:R-:W-:Y:S01]  /*2d1e0*/  LOP3.LUT R40, R41, R20, RZ, 0x3c, !PT ;  /* 0x0000001429287212 */ /* 0x000fe200078e3cff */
[--C-:B------:R-:W-:Y:S01]  /*2d1f0*/  IMAD.MOV.U32 R41, RZ, RZ, R21.reuse ;  /* 0x000000ffff297224 */ /* 0x100fe200078e0015 */
[----:B------:R-:W-:Y:S02]  /*2d200*/  SHF.R.U64 R39, R0, 0x3, RZ ;  /* 0x0000000300277819 */ /* 0x000fe400000012ff */
[----:B------:R-:W-:Y:S01]  /*2d210*/  LOP3.LUT R36, R36, R37, RZ, 0x3c, !PT ;  /* 0x0000002524247212 */ /* 0x000fe200078e3cff */
[--C-:B------:R-:W-:Y:S01]  /*2d220*/  IMAD.X R37, RZ, RZ, R21.reuse, P3 ;  /* 0x000000ffff257224 */ /* 0x100fe200018e0615 */
[----:B------:R-:W-:Y:S01]  /*2d230*/  LOP3.LUT R38, R39, R38, RZ, 0x3c, !PT ;  /* 0x0000002627267212 */ /* 0x000fe200078e3cff */
[----:B------:R-:W-:Y:S01]  /*2d240*/  IMAD.X R39, RZ, RZ, R21, P2 ;  /* 0x000000ffff277224 */ /* 0x000fe200010e0615 */
[----:B------:R-:W-:-:S02]  /*2d250*/  F2FP.BF16.F32.PACK_AB R29, R31, R30 ;  /* 0x0000001e1f1d723e */ /* 0x000fc400000010ff */
[----:B------:R-:W-:Y:S02]  /*2d260*/  MOV R40, R40 ;  /* 0x0000002800287202 */ /* 0x000fe40000000f00 */
[----:B----4-:R-:W-:Y:S02]  /*2d270*/  F2FP.BF16.F32.PACK_AB R30, R25, R24 ;  /* 0x00000018191e723e */ /* 0x010fe400000010ff */
[----:B------:R-:W-:Y:S01]  /*2d280*/  F2FP.BF16.F32.PACK_AB R31, R27, R26 ;  /* 0x0000001a1b1f723e */ /* 0x000fe200000010ff */
[----:B------:R-:W-:Y:S01]  /*2d290*/  BAR.SYNC.DEFER_BLOCKING 0x1, 0x100 ;  /* 0x0044000000007b1d */ /* 0x000fe20000010000 */
[----:B------:R-:W-:Y:S02]  /*2d2a0*/  MOV R36, R36 ;  /* 0x0000002400247202 */ /* 0x000fe40000000f00 */
[----:B------:R-:W-:Y:S02]  /*2d2b0*/  F2FP.BF16.F32.PACK_AB R24, R33, R32 ;  /* 0x000000202118723e */ /* 0x000fe400000010ff */
[----:B------:R-:W-:-:S02]  /*2d2c0*/  F2FP.BF16.F32.PACK_AB R25, R35, R34 ;  /* 0x000000222319723e */ /* 0x000fc400000010ff */
[----:B------:R-:W-:Y:S01]  /*2d2d0*/  F2FP.BF16.F32.PACK_AB R26, R13, R12 ;  /* 0x0000000c0d1a723e */ /* 0x000fe200000010ff */
[----:B------:R-:W2:Y:S01]  /*2d2e0*/  LDL.128 R32, [R1+0x400] ;  /* 0x0004000001207983 */ /* 0x000ea20000100c00 */
[----:B------:R-:W-:Y:S02]  /*2d2f0*/  F2FP.BF16.F32.PACK_AB R27, R15, R14 ;  /* 0x0000000e0f1b723e */ /* 0x000fe400000010ff */
[----:B------:R-:W-:Y:S01]  /*2d300*/  F2FP.BF16.F32.PACK_AB R4, R5, R4 ;  /* 0x000000040504723e */ /* 0x000fe200000010ff */
[----:B------:R-:W3:Y:S01]  /*2d310*/  LDL.128 R12, [R1+0x430] ;  /* 0x00043000010c7983 */ /* 0x000ee20000100c00 */
[----:B------:R-:W-:Y:S02]  /*2d320*/  F2FP.BF16.F32.PACK_AB R5, R7, R6 ;  /* 0x000000060705723e */ /* 0x000fe400000010ff */
[----:B------:R-:W-:Y:S02]  /*2d330*/  MOV R0, R38 ;  /* 0x0000002600007202 */ /* 0x000fe40000000f00 */
[----:B------:R-:W-:-:S02]  /*2d340*/  F2FP.BF16.F32.PACK_AB R6, R9, R8 ;  /* 0x000000080906723e */ /* 0x000fc400000010ff */
[----:B------:R-:W-:Y:S02]  /*2d350*/  F2FP.BF16.F32.PACK_AB R7, R11, R10 ;  /* 0x0000000a0b07723e */ /* 0x000fe400000010ff */
[----:B------:R-:W4:Y:S01]  /*2d360*/  LDL.128 R8, [R1+0x440] ;  /* 0x0004400001087983 */ /* 0x000f220000100c00 */
[C---:B------:R-:W-:Y:S02]  /*2d370*/  IADD3 R135, P0, R20.reuse, 0x4000, RZ ;  /* 0x0000400014877810 */ /* 0x040fe40007f1e0ff */
[C---:B------:R-:W-:Y:S01]  /*2d380*/  IADD3 R136, P1, R20.reuse, 0x60, RZ ;  /* 0x0000006014887810 */ /* 0x040fe20007f3e0ff */
[----:B------:R0:W-:Y:S01]  /*2d390*/  STSM.16.M88.4 [R40], R28 ;  /* 0x0000001c28007844 */ /* 0x0001e20000000200 */
[----:B------:R-:W-:Y:S02]  /*2d3a0*/  LOP3.LUT R134, R135, 0x380, RZ, 0xc0, !PT ;  /* 0x0000038087867812 */ /* 0x000fe400078ec0ff */
[----:B------:R-:W-:Y:S01]  /*2d3b0*/  IADD3 R129, P5, R20, 0x4020, RZ ;  /* 0x0000402014817810 */ /* 0x000fe20007fbe0ff */
[----:B------:R1:W-:Y:S01]  /*2d3c0*/  STSM.16.M88.4 [R36], R24 ;  /* 0x0000001824007844 */ /* 0x0003e20000000200 */
[----:B------:R-:W-:Y:S01]  /*2d3d0*/  SHF.R.U64 R134, R134, 0x3, RZ ;  /* 0x0000000386867819 */ /* 0x000fe200000012ff */
[----:B------:R-:W-:Y:S01]  /*2d3e0*/  IMAD.X R137, RZ, RZ, R21, P1 ;  /* 0x000000ffff897224 */ /* 0x000fe200008e0615 */
[C---:B------:R-:W-:Y:S01]  /*2d3f0*/  IADD3 R121, P4, R20.reuse, 0x4040, RZ ;  /* 0x0000404014797810 */ /* 0x040fe20007f9e0ff */
[----:B------:R1:W-:Y:S01]  /*2d400*/  STSM.16.M88.4 [R0], R4 ;  /* 0x0000000400007844 */ /* 0x0003e20000000200 */
[----:B------:R-:W-:-:S02]  /*2d410*/  IADD3 R123, P3, R20, 0x4060, RZ ;  /* 0x00004060147b7810 */ /* 0x000fc40007f7e0ff */
[----:B------:R-:W-:Y:S02]  /*2d420*/  IADD3 R125, P2, R20, 0x8000, RZ ;  /* 0x00008000147d7810 */ /* 0x000fe40007f5e0ff */
[----:B------:R-:W-:Y:S02]  /*2d430*/  LOP3.LUT R128, R129, 0x380, RZ, 0xc0, !PT ;  /* 0x0000038081807812 */ /* 0x000fe400078ec0ff */
[----:B------:R-:W-:Y:S01]  /*2d440*/  LOP3.LUT R134, R134, R135, RZ, 0x3c, !PT ;  /* 0x0000008786867212 */ /* 0x000fe200078e3cff */
[----:B0-----:R-:W3:Y:S01]  /*2d450*/  LDL.128 R40, [R1+0x3e0] ;  /* 0x0003e00001287983 */ /* 0x001ee20000100c00 */
[----:B------:R-:W-:Y:S01]  /*2d460*/  LOP3.LUT R120, R121, 0x380, RZ, 0xc0, !PT ;  /* 0x0000038079787812 */ /* 0x000fe200078ec0ff */
[----:B------:R-:W-:Y:S01]  /*2d470*/  IMAD.X R135, RZ, RZ, R21, P0 ;  /* 0x000000ffff877224 */ /* 0x000fe200000e0615 */
[----:B------:R-:W-:Y:S01]  /*2d480*/  LOP3.LUT R122, R123, 0x380, RZ, 0xc0, !PT ;  /* 0x000003807b7a7812 */ /* 0x000fe200078ec0ff */
[----:B-1----:R-:W3:Y:S01]  /*2d490*/  LDL.128 R36, [R1+0x3f0] ;  /* 0x0003f00001247983 */ /* 0x002ee20000100c00 */
[----:B------:R-:W-:-:S02]  /*2d4a0*/  IADD3 R127, P1, R20, 0x8020, RZ ;  /* 0x00008020147f7810 */ /* 0x000fc40007f3e0ff */
[----:B------:R-:W-:Y:S01]  /*2d4b0*/  IADD3 R131, P0, R20, 0x8040, RZ ;  /* 0x0000804014837810 */ /* 0x000fe20007f1e0ff */
[----:B------:R-:W3:Y:S01]  /*2d4c0*/  LDL.128 R24, [R1+0x420] ;  /* 0x0004200001187983 */ /* 0x000ee20000100c00 */
[----:B------:R-:W-:Y:S02]  /*2d4d0*/  LOP3.LUT R124, R125, 0x380, RZ, 0xc0, !PT ;  /* 0x000003807d7c7812 */ /* 0x000fe400078ec0ff */
[----:B------:R-:W-:Y:S01]  /*2d4e0*/  SHF.R.U64 R128, R128, 0x3, RZ ;  /* 0x0000000380807819 */ /* 0x000fe200000012ff */
[----:B------:R-:W3:Y:S01]  /*2d4f0*/  LDL.128 R28, [R1+0x410] ;  /* 0x00041000011c7983 */ /* 0x000ee20000100c00 */
[----:B------:R-:W-:Y:S02]  /*2d500*/  SHF.R.U64 R120, R120, 0x3, RZ ;  /* 0x0000000378787819 */ /* 0x000fe400000012ff */
[----:B------:R-:W-:Y:S01]  /*2d510*/  SHF.R.U64 R122, R122, 0x3, RZ ;  /* 0x000000037a7a7819 */ /* 0x000fe200000012ff */
[----:B------:R-:W3:Y:S01]  /*2d520*/  LDL.128 R4, [R1+0x450] ;  /* 0x0004500001047983 */ /* 0x000ee20000100c00 */
[----:B------:R-:W-:-:S02]  /*2d530*/  LOP3.LUT R126, R127, 0x380, RZ, 0xc0, !PT ;  /* 0x000003807f7e7812 */ /* 0x000fc400078ec0ff */
[----:B------:R-:W-:Y:S02]  /*2d540*/  LOP3.LUT R130, R131, 0x380, RZ, 0xc0, !PT ;  /* 0x0000038083827812 */ /* 0x000fe400078ec0ff */
[----:B------:R-:W-:Y:S02]  /*2d550*/  SHF.R.U64 R124, R124, 0x3, RZ ;  /* 0x000000037c7c7819 */ /* 0x000fe400000012ff */
[----:B------:R-:W-:Y:S02]  /*2d560*/  LOP3.LUT R3, R136, 0x380, RZ, 0xc0, !PT ;  /* 0x0000038088037812 */ /* 0x000fe400078ec0ff */
[----:B------:R-:W-:Y:S01]  /*2d570*/  LOP3.LUT R128, R128, R129, RZ, 0x3c, !PT ;  /* 0x0000008180807212 */ /* 0x000fe200078e3cff */
[--C-:B------:R-:W-:Y:S01]  /*2d580*/  IMAD.X R129, RZ, RZ, R21.reuse, P5 ;  /* 0x000000ffff817224 */ /* 0x100fe200028e0615 */
[----:B------:R-:W-:Y:S01]  /*2d590*/  LOP3.LUT R120, R120, R121, RZ, 0x3c, !PT ;  /* 0x0000007978787212 */ /* 0x000fe200078e3cff */
[--C-:B------:R-:W-:Y:S01]  /*2d5a0*/  IMAD.X R121, RZ, RZ, R21.reuse, P4 ;  /* 0x000000ffff797224 */ /* 0x100fe200020e0615 */
[----:B------:R-:W-:Y:S01]  /*2d5b0*/  LOP3.LUT R122, R122, R123, RZ, 0x3c, !PT ;  /* 0x0000007b7a7a7212 */ /* 0x000fe200078e3cff */
[----:B------:R-:W-:Y:S01]  /*2d5c0*/  IMAD.X R123, RZ, RZ, R21, P3 ;  /* 0x000000ffff7b7224 */ /* 0x000fe200018e0615 */
[----:B------:R-:W-:-:S02]  /*2d5d0*/  IADD3 R133, P5, R20, 0x8060, RZ ;  /* 0x0000806014857810 */ /* 0x000fc40007fbe0ff */
[----:B------:R-:W-:Y:S02]  /*2d5e0*/  SHF.R.U64 R126, R126, 0x3, RZ ;  /* 0x000000037e7e7819 */ /* 0x000fe400000012ff */
[----:B------:R-:W-:Y:S02]  /*2d5f0*/  SHF.R.U64 R130, R130, 0x3, RZ ;  /* 0x0000000382827819 */ /* 0x000fe400000012ff */
[----:B------:R-:W-:Y:S01]  /*2d600*/  LOP3.LUT R124, R124, R125, RZ, 0x3c, !PT ;  /* 0x0000007d7c7c7212 */ /* 0x000fe200078e3cff */
[----:B------:R-:W-:Y:S01]  /*2d610*/  IMAD.X R125, RZ, RZ, R21, P2 ;  /* 0x000000ffff7d7224 */ /* 0x000fe200010e0615 */
[C---:B------:R-:W-:Y:S02]  /*2d620*/  IADD3 R139, P4, R20.reuse, 0xc000, RZ ;  /* 0x0000c000148b7810 */ /* 0x040fe40007f9e0ff */
[----:B------:R-:W-:Y:S02]  /*2d630*/  SHF.R.U64 R3, R3, 0x3, RZ ;  /* 0x0000000303037819 */ /* 0x000fe400000012ff */
[----:B------:R-:W-:-:S02]  /*2d640*/  IADD3 R141, P3, R20, 0xc020, RZ ;  /* 0x0000c020148d7810 */ /* 0x000fc40007f7e0ff */
[----:B------:R-:W-:Y:S02]  /*2d650*/  IADD3 R143, P2, R20, 0xc040, RZ ;  /* 0x0000c040148f7810 */ /* 0x000fe40007f5e0ff */
[----:B------:R-:W-:Y:S02]  /*2d660*/  LOP3.LUT R132, R133, 0x380, RZ, 0xc0, !PT ;  /* 0x0000038085847812 */ /* 0x000fe400078ec0ff */
[----:B------:R-:W-:Y:S01]  /*2d670*/  LOP3.LUT R126, R126, R127, RZ, 0x3c, !PT ;  /* 0x0000007f7e7e7212 */ /* 0x000fe200078e3cff */
[--C-:B------:R-:W-:Y:S01]  /*2d680*/  IMAD.X R127, RZ, RZ, R21.reuse, P1 ;  /* 0x000000ffff7f7224 */ /* 0x100fe200008e0615 */
[----:B------:R-:W-:Y:S01]  /*2d690*/  LOP3.LUT R130, R130, R131, RZ, 0x3c, !PT ;  /* 0x0000008382827212 */ /* 0x000fe200078e3cff */
[----:B------:R-:W-:Y:S01]  /*2d6a0*/  IMAD.X R131, RZ, RZ, R21, P0 ;  /* 0x000000ffff837224 */ /* 0x000fe200000e0615 */
[----:B------:R-:W-:Y:S02]  /*2d6b0*/  LOP3.LUT R138, R139, 0x380, RZ, 0xc0, !PT ;  /* 0x000003808b8a7812 */ /* 0x000fe400078ec0ff */
[----:B------:R-:W-:-:S02]  /*2d6c0*/  LOP3.LUT R136, R3, R136, RZ, 0x3c, !PT ;  /* 0x0000008803887212 */ /* 0x000fc400078e3cff */
[----:B------:R-:W-:Y:S02]  /*2d6d0*/  LOP3.LUT R140, R141, 0x380, RZ, 0xc0, !PT ;  /* 0x000003808d8c7812 */ /* 0x000fe400078ec0ff */
[----:B------:R-:W-:Y:S02]  /*2d6e0*/  IADD3 R20, P1, R20, 0xc060, RZ ;  /* 0x0000c06014147810 */ /* 0x000fe40007f3e0ff */
[----:B------:R-:W-:Y:S02]  /*2d6f0*/  ISETP.NE.U32.AND P0, PT, RZ, UR6, PT ;  /* 0x00000006ff007c0c */ /* 0x000fe4000bf05070 */
[----:B------:R-:W-:Y:S02]  /*2d700*/  LOP3.LUT R142, R143, 0x380, RZ, 0xc0, !PT ;  /* 0x000003808f8e7812 */ /* 0x000fe400078ec0ff */
[----:B------:R-:W-:Y:S02]  /*2d710*/  SHF.R.U64 R132, R132, 0x3, RZ ;  /* 0x0000000384847819 */ /* 0x000fe400000012ff */
[----:B------:R-:W-:-:S02]  /*2d720*/  F2FP.BF16.F32.PACK_AB R116, R117, R116 ;  /* 0x000000747574723e */ /* 0x000fc400000010ff */
[----:B------:R-:W-:Y:S02]  /*2d730*/  SHF.R.U64 R138, R138, 0x3, RZ ;  /* 0x000000038a8a7819 */ /* 0x000fe400000012ff */
[----:B------:R-:W-:Y:S02]  /*2d740*/  F2FP.BF16.F32.PACK_AB R117, R119, R118 ;  /* 0x000000767775723e */ /* 0x000fe400000010ff */
[----:B------:R-:W-:Y:S02]  /*2d750*/  F2FP.BF16.F32.PACK_AB R108, R109, R108 ;  /* 0x0000006c6d6c723e */ /* 0x000fe400000010ff */
[----:B------:R-:W-:Y:S02]  /*2d760*/  SHF.R.U64 R140, R140, 0x3, RZ ;  /* 0x000000038c8c7819 */ /* 0x000fe400000012ff */
[----:B------:R-:W-:Y:S02]  /*2d770*/  MOV R136, R136 ;  /* 0x0000008800887202 */ /* 0x000fe40000000f00 */
[----:B------:R-:W-:-:S02]  /*2d780*/  LOP3.LUT R0, R20, 0x380, RZ, 0xc0, !PT ;  /* 0x0000038014007812 */ /* 0x000fc400078ec0ff */
[----:B------:R-:W-:Y:S02]  /*2d790*/  F2FP.BF16.F32.PACK_AB R118, R113, R112 ;  /* 0x000000707176723e */ /* 0x000fe400000010ff */
[----:B------:R-:W-:Y:S02]  /*2d7a0*/  F2FP.BF16.F32.PACK_AB R119, R115, R114 ;  /* 0x000000727377723e */ /* 0x000fe400000010ff */
[----:B------:R-:W-:Y:S02]  /*2d7b0*/  F2FP.BF16.F32.PACK_AB R109, R111, R110 ;  /* 0x0000006e6f6d723e */ /* 0x000fe400000010ff */
[----:B------:R-:W-:Y:S02]  /*2d7c0*/  F2FP.BF16.F32.PACK_AB R100, R101, R100 ;  /* 0x000000646564723e */ /* 0x000fe400000010ff */
[----:B------:R-:W-:Y:S02]  /*2d7d0*/  ISETP.NE.AND.EX P0, PT, RZ, UR7, PT, P0 ;  /* 0x00000007ff007c0c */ /* 0x000fe4000bf05300 */
[----:B------:R-:W-:-:S02]  /*2d7e0*/  SHF.R.U64 R142, R142, 0x3, RZ ;  /* 0x000000038e8e7819 */ /* 0x000fc400000012ff */
[----:B------:R-:W-:Y:S02]  /*2d7f0*/  MOV R134, R134 ;  /* 0x0000008600867202 */ /* 0x000fe40000000f00 */
[----:B------:R-:W-:Y:S02]  /*2d800*/  F2FP.BF16.F32.PACK_AB R110, R105, R104 ;  /* 0x00000068696e723e */ /* 0x000fe400000010ff */
[----:B------:R-:W-:Y:S02]  /*2d810*/  F2FP.BF16.F32.PACK_AB R111, R107, R106 ;  /* 0x0000006a6b6f723e */ /* 0x000fe400000010ff */
[----:B------:R-:W-:Y:S02]  /*2d820*/  F2FP.BF16.F32.PACK_AB R101, R103, R102 ;  /* 0x000000666765723e */ /* 0x000fe400000010ff */
[----:B------:R-:W-:Y:S02]  /*2d830*/  F2FP.BF16.F32.PACK_AB R92, R93, R92 ;  /* 0x0000005c5d5c723e */ /* 0x000fe400000010ff */
[----:B------:R-:W-:Y:S01]  /*2d840*/  LOP3.LUT R132, R132, R133, RZ, 0x3c, !PT ;  /* 0x0000008584847212 */ /* 0x000fe200078e3cff */
[----:B------:R-:W-:Y:S01]  /*2d850*/  IMAD.X R133, RZ, RZ, R21, P5 ;  /* 0x000000ffff857224 */ /* 0x000fe200028e0615 */
[----:B------:R-:W-:-:S02]  /*2d860*/  MOV R128, R128 ;  /* 0x0000008000807202 */ /* 0x000fc40000000f00 */
        /* <DEDUP_REMOVED lines=10> */
[----:B------:R-:W-:Y:S01]  /*2d910*/  F2FP.BF16.F32.PACK_AB R72, R73, R72 ;  /* 0x000000484948723e */ /* 0x000fe200000010ff */
[----:B------:R0:W-:Y:S01]  /*2d920*/  STSM.16.M88.4 [R136], R116 ;  /* 0x0000007488007844 */ /* 0x0001e20000000200 */
[----:B------:R-:W-:Y:S01]  /*2d930*/  LOP3.LUT R140, R140, R141, RZ, 0x3c, !PT ;  /* 0x0000008d8c8c7212 */ /* 0x000fe200078e3cff */
[----:B------:R-:W-:Y:S01]  /*2d940*/  IMAD.X R141, RZ, RZ, R21, P3 ;  /* 0x000000ffff8d7224 */ /* 0x000fe200018e0615 */
[----:B------:R-:W-:-:S02]  /*2d950*/  SHF.R.U64 R0, R0, 0x3, RZ ;  /* 0x0000000300007819 */ /* 0x000fc400000012ff */
[----:B------:R-:W-:Y:S02]  /*2d960*/  MOV R122, R122 ;  /* 0x0000007a007a7202 */ /* 0x000fe40000000f00 */
[----:B------:R-:W-:Y:S02]  /*2d970*/  F2FP.BF16.F32.PACK_AB R82, R77, R76 ;  /* 0x0000004c4d52723e */ /* 0x000fe400000010ff */
[----:B------:R-:W-:Y:S02]  /*2d980*/  F2FP.BF16.F32.PACK_AB R83, R79, R78 ;  /* 0x0000004e4f53723e */ /* 0x000fe400000010ff */
[----:B------:R-:W-:Y:S02]  /*2d990*/  F2FP.BF16.F32.PACK_AB R73, R75, R74 ;  /* 0x0000004a4b49723e */ /* 0x000fe400000010ff */
[----:B------:R-:W-:Y:S01]  /*2d9a0*/  F2FP.BF16.F32.PACK_AB R64, R65, R64 ;  /* 0x000000404140723e */ /* 0x000fe200000010ff */
[----:B------:R0:W-:Y:S01]  /*2d9b0*/  STSM.16.M88.4 [R134], R108 ;  /* 0x0000006c86007844 */ /* 0x0001e20000000200 */
[----:B------:R-:W-:Y:S01]  /*2d9c0*/  LOP3.LUT R142, R142, R143, RZ, 0x3c, !PT ;  /* 0x0000008f8e8e7212 */ /* 0x000fe200078e3cff */
[----:B------:R-:W-:Y:S01]  /*2d9d0*/  IMAD.X R143, RZ, RZ, R21, P2 ;  /* 0x000000ffff8f7224 */ /* 0x000fe200010e0615 */
[----:B------:R-:W-:-:S02]  /*2d9e0*/  MOV R124, R124 ;  /* 0x0000007c007c7202 */ /* 0x000fc40000000f00 */
[----:B------:R-:W-:Y:S02]  /*2d9f0*/  F2FP.BF16.F32.PACK_AB R74, R69, R68 ;  /* 0x00000044454a723e */ /* 0x000fe400000010ff */
[----:B------:R-:W-:Y:S02]  /*2da00*/  F2FP.BF16.F32.PACK_AB R75, R71, R70 ;  /* 0x00000046474b723e */ /* 0x000fe400000010ff */
[----:B------:R-:W-:Y:S02]  /*2da10*/  F2FP.BF16.F32.PACK_AB R65, R67, R66 ;  /* 0x000000424341723e */ /* 0x000fe400000010ff */
[----:B------:R-:W-:Y:S01]  /*2da20*/  F2FP.BF16.F32.PACK_AB R56, R57, R56 ;  /* 0x000000383938723e */ /* 0x000fe200000010ff */
[----:B------:R-:W-:Y:S01]  /*2da30*/  IMAD.X R21, RZ, RZ, R21, P1 ;  /* 0x000000ffff157224 */ /* 0x000fe200008e0615 */
[----:B------:R-:W-:Y:S01]  /*2da40*/  MOV R126, R126 ;  /* 0x0000007e007e7202 */ /* 0x000fe20000000f00 */
[----:B------:R0:W-:Y:S01]  /*2da50*/  STSM.16.M88.4 [R128], R100 ;  /* 0x0000006480007844 */ /* 0x0001e20000000200 */
[----:B------:R-:W-:-:S02]  /*2da60*/  F2FP.BF16.F32.PACK_AB R66, R61, R60 ;  /* 0x0000003c3d42723e */ /* 0x000fc400000010ff */
[----:B------:R-:W-:Y:S02]  /*2da70*/  F2FP.BF16.F32.PACK_AB R67, R63, R62 ;  /* 0x0000003e3f43723e */ /* 0x000fe400000010ff */
[----:B------:R-:W-:Y:S02]  /*2da80*/  F2FP.BF16.F32.PACK_AB R57, R59, R58 ;  /* 0x0000003a3b39723e */ /* 0x000fe400000010ff */
[----:B------:R-:W-:Y:S01]  /*2da90*/  F2FP.BF16.F32.PACK_AB R48, R49, R48 ;  /* 0x000000303130723e */ /* 0x000fe200000010ff */
[----:B------:R0:W-:Y:S01]  /*2daa0*/  STSM.16.M88.4 [R120], R92 ;  /* 0x0000005c78007844 */ /* 0x0001e20000000200 */
[----:B------:R-:W-:Y:S02]  /*2dab0*/  MOV R130, R130 ;  /* 0x0000008200827202 */ /* 0x000fe40000000f00 */
[----:B------:R-:W-:Y:S02]  /*2dac0*/  F2FP.BF16.F32.PACK_AB R58, R53, R52 ;  /* 0x00000034353a723e */ /* 0x000fe400000010ff */
[----:B------:R-:W-:-:S02]  /*2dad0*/  F2FP.BF16.F32.PACK_AB R59, R55, R54 ;  /* 0x00000036373b723e */ /* 0x000fc400000010ff */
[----:B------:R-:W-:Y:S01]  /*2dae0*/  F2FP.BF16.F32.PACK_AB R49, R51, R50 ;  /* 0x000000323331723e */ /* 0x000fe200000010ff */
[----:B------:R0:W-:Y:S01]  /*2daf0*/  STSM.16.M88.4 [R122], R80 ;  /* 0x000000507a007844 */ /* 0x0001e20000000200 */
[----:B------:R-:W-:Y:S02]  /*2db00*/  LOP3.LUT R20, R0, R20, RZ, 0x3c, !PT ;  /* 0x0000001400147212 */ /* 0x000fe400078e3cff */
[----:B------:R-:W-:Y:S02]  /*2db10*/  MOV R132, R132 ;  /* 0x0000008400847202 */ /* 0x000fe40000000f00 */
[----:B------:R-:W-:Y:S02]  /*2db20*/  F2FP.BF16.F32.PACK_AB R50, R45, R44 ;  /* 0x0000002c2d32723e */ /* 0x000fe400000010ff */
[----:B------:R-:W-:Y:S01]  /*2db30*/  F2FP.BF16.F32.PACK_AB R51, R47, R46 ;  /* 0x0000002e2f33723e */ /* 0x000fe200000010ff */
[----:B------:R0:W-:Y:S01]  /*2db40*/  STSM.16.M88.4 [R124], R72 ;  /* 0x000000487c007844 */ /* 0x0001e20000000200 */
[----:B------:R-:W-:Y:S01]  /*2db50*/  MOV R138, R138 ;  /* 0x0000008a008a7202 */ /* 0x000fe20000000f00 */
[----:B------:R-:W1:Y:S01]  /*2db60*/  LDC.64 R44, c[0x0][0xd00] ;  /* 0x00034000ff2c7b82 */ /* 0x000e620000000a00 */
        /* <DEDUP_REMOVED lines=8> */
[----:B------:R-:W-:Y:S01]  /*2dbf0*/  ULDC UR6, c[0x0][0xb88] ;  /* 0x0002e20000067ab9 */ /* 0x000fe20000000800 */
[----:B------:R-:W-:Y:S02]  /*2dc00*/  IMAD.MOV.U32 R3, RZ, RZ, RZ ;  /* 0x000000ffff037224 */ /* 0x000fe400078e00ff */
[----:B-1----:R-:W-:Y:S01]  /*2dc10*/  IMAD.WIDE R44, R198, 0x4, R44 ;  /* 0x00000004c62c7825 */ /* 0x002fe200078e022c */
[----:B--2---:R-:W-:Y:S02]  /*2dc20*/  F2FP.BF16.F32.PACK_AB R32, R33, R32 ;  /* 0x000000202120723e */ /* 0x004fe400000010ff */
[----:B------:R-:W-:Y:S02]  /*2dc30*/  F2FP.BF16.F32.PACK_AB R33, R35, R34 ;  /* 0x000000222321723e */ /* 0x000fe400000010ff */
[----:B----4-:R-:W-:Y:S02]  /*2dc40*/  F2FP.BF16.F32.PACK_AB R8, R9, R8 ;  /* 0x000000080908723e */ /* 0x010fe400000010ff */
[----:B------:R-:W-:-:S02]  /*2dc50*/  F2FP.BF16.F32.PACK_AB R9, R11, R10 ;  /* 0x0000000a0b09723e */ /* 0x000fc400000010ff */
[----:B---3--:R-:W-:Y:S02]  /*2dc60*/  F2FP.BF16.F32.PACK_AB R40, R41, R40 ;  /* 0x000000282928723e */ /* 0x008fe400000010ff */
        /* <DEDUP_REMOVED lines=10> */
[----:B------:R-:W-:Y:S01]  /*2dd10*/  F2FP.BF16.F32.PACK_AB R11, R7, R6 ;  /* 0x00000006070b723e */ /* 0x000fe200000010ff */
[----:B------:R-:W1:Y:S01]  /*2dd20*/  @P0 LDC.64 R4, c[0x0][0xd08] ;  /* 0x00034200ff040b82 */ /* 0x000e620000000a00 */
[----:B------:R0:W-:Y:S04]  /*2dd30*/  STSM.16.M88.4 [R138], R40 ;  /* 0x000000288a007844 */ /* 0x0001e80000000200 */
[----:B------:R0:W-:Y:S03]  /*2dd40*/  STSM.16.M88.4 [R140], R32 ;  /* 0x000000208c007844 */ /* 0x0001e60000000200 */
[----:B------:R-:W2:Y:S01]  /*2dd50*/  LDC R12, c[0x0][0xce8] ;  /* 0x00033a00ff0c7b82 */ /* 0x000ea20000000800 */
[----:B------:R0:W-:Y:S04]  /*2dd60*/  STSM.16.M88.4 [R142], R24 ;  /* 0x000000188e007844 */ /* 0x0001e80000000200 */
[----:B------:R0:W-:Y:S03]  /*2dd70*/  STSM.16.M88.4 [R20], R8 ;  /* 0x0000000814007844 */ /* 0x0001e60000000200 */
[----:B------:R-:W-:Y:S01]  /*2dd80*/  BAR.SYNC.DEFER_BLOCKING 0x1, 0x100 ;  /* 0x0044000000007b1d */ /* 0x000fe20000010000 */
[----:B------:R-:W-:-:S02]  /*2dd90*/  IMAD.U32 R7, RZ, RZ, UR6 ;  /* 0x00000006ff077e24 */ /* 0x000fc4000f8e00ff */
[----:B-1----:R-:W-:-:S03]  /*2dda0*/  @P0 IMAD.WIDE R4, R198, 0x4, R4 ;  /* 0x00000004c6040825 */ /* 0x002fc600078e0204 */
[----:B------:R0:W5:Y:S04]  /*2ddb0*/  @P1 LDG.E R3, desc[UR42][R44.64] ;  /* 0x0000002a2c031981 */ /* 0x000168000c1e1900 */
[----:B------:R0:W5:Y:S01]  /*2ddc0*/  @P0 LDG.E R7, desc[UR42][R4.64] ;  /* 0x0000002a04070981 */ /* 0x000162000c1e1900 */
[----:B------:R-:W-:Y:S05]  /*2ddd0*/  @P0 BRA `(.L_x_12831) ;  /* 0x0000000000100947 */ /* 0x000fea0003800000 */
[----:B------:R-:W-:Y:S05]  /*2dde0*/  @!P1 BRA `(.L_x_12831) ;  /* 0x00000000000c9947 */ /* 0x000fea0003800000 */
[----:B------:R-:W3:Y:S04]  /*2ddf0*/  LDG.E R0, desc[UR42][R44.64] ;  /* 0x0000002a2c007981 */ /* 0x000ee8000c1e1900 */
[----:B-----5:R-:W3:Y:S02]  /*2de00*/  LDG.E R7, desc[UR42][R44.64+0x4] ;  /* 0x0000042a2c077981 */ /* 0x020ee4000c1e1900 */
[----:B---3--:R-:W-:-:S07]  /*2de10*/  IMAD.IADD R7, R7, 0x1, -R0 ;  /* 0x0000000107077824 */ /* 0x008fce00078e0a00 */
.L_x_12831:
[----:B------:R-:W3:Y:S04]  /*2de20*/  LDL R0, [R1+0x514] ;  /* 0x0005140001007983 */ /* 0x000ee80000100800 */
[----:B0-----:R-:W4:Y:S01]  /*2de30*/  LDL R26, [R1+0x51c] ;  /* 0x00051c00011a7983 */ /* 0x001f220000100800 */
[----:B------:R-:W-:Y:S01]  /*2de40*/  IMAD.IADD R37, R196, 0x1, R194 ;  /* 0x00000001c4257824 */ /* 0x000fe200078e02c2 */
[----:B------:R-:W-:Y:S01]  /*2de50*/  ISETP.GT.AND P3, PT, R195, 0x1, PT ;  /* 0x00000001c300780c */ /* 0x000fe20003f64270 */
[----:B------:R-:W-:Y:S01]  /*2de60*/  IMAD.MOV.U32 R13, RZ, RZ, 0xab8 ;  /* 0x00000ab8ff0d7424 */ /* 0x000fe200078e00ff */
[----:B--2---:R-:W-:Y:S01]  /*2de70*/  ISETP.NE.AND P2, PT, R12, 0x1, PT ;  /* 0x000000010c00780c */ /* 0x004fe20003f45270 */
[----:B------:R-:W0:Y:S03]  /*2de80*/  LDC.64 R20, c[0x0][0xca8] ;  /* 0x00032a00ff147b82 */ /* 0x000e260000000a00 */
[----:B------:R-:W-:-:S05]  /*2de90*/  SEL R13, R13, 0xa78, P3 ;  /* 0x00000a780d0d7807 */ /* 0x000fca0001800000 */
[----:B------:R-:W1:Y:S08]  /*2dea0*/  LDC.64 R10, c[0x0][R13+0x218] ;  /* 0x000086000d0a7b82 */ /* 0x000e700000000a00 */
[----:B------:R-:W2:Y:S08]  /*2deb0*/  LDC.64 R4, c[0x0][R13+0x228] ;  /* 0x00008a000d047b82 */ /* 0x000eb00000000a00 */
[----:B------:R2:W2:Y:S01]  /*2dec0*/  LDC.64 R8, c[0x0][R13+0x210] ;  /* 0x000084000d087b82 */ /* 0x0004a20000000a00 */
[----:B------:R-:W-:-:S07]  /*2ded0*/  ISETP.NE.U32.AND P1, PT, RZ, UR4, PT ;  /* 0x00000004ff007c0c */ /* 0x000fce000bf25070 */
[----:B------:R-:W1:Y:S01]  /*2dee0*/  @P2 LDC R14, c[0x0][0xcec] ;  /* 0x00033b00ff0e2b82 */ /* 0x000e620000000800 */
[----:B------:R-:W-:-:S07]  /*2def0*/  ISETP.NE.AND.EX P1, PT, RZ, UR5, PT, P1 ;  /* 0x00000005ff007c0c */ /* 0x000fce000bf25310 */
[----:B------:R-:W2:Y:S01]  /*2df00*/  @P2 LDC R33, c[0x0][0xcf0] ;  /* 0x00033c00ff212b82 */ /* 0x000ea20000000800 */
[----:B------:R-:W-:Y:S02]  /*2df10*/  SHF.R.S32.HI R24, RZ, 0x1f, R198 ;  /* 0x0000001fff187819 */ /* 0x000fe400000114c6 */
[----:B------:R-:W-:Y:S02]  /*2df20*/  SEL R15, R198, RZ, !P1 ;  /* 0x000000ffc60f7207 */ /* 0x000fe40004800000 */
[----:B---3--:R-:W-:Y:S01]  /*2df30*/  LOP3.LUT P0, RZ, R0, 0x3, RZ, 0xc0, !PT ;  /* 0x0000000300ff7812 */ /* 0x008fe2000780c0ff */
[----:B-----5:R-:W-:Y:S02]  /*2df40*/  IMAD R0, R7, R12, RZ ;  /* 0x0000000c07007224 */ /* 0x020fe400078e02ff */
[----:B0-----:R-:W0:Y:S03]  /*2df50*/  @!P3 LDC R20, c[0x0][0xc50] ;  /* 0x00031400ff14bb82 */ /* 0x001e260000000800 */
[----:B------:R-:W-:Y:S01]  /*2df60*/  ISETP.GE.OR P4, PT, R37, R0, P0 ;  /* 0x000000002500720c */ /* 0x000fe20000786670 */
[----:B----4-:R-:W-:-:S04]  /*2df70*/  IMAD.IADD R35, R26, 0x1, R194 ;  /* 0x000000011a237824 */ /* 0x010fc800078e02c2 */
[----:B------:R-:W3:Y:S08]  /*2df80*/  @!P3 LDC R21, c[0x0][0xc54] ;  /* 0x00031500ff15bb82 */ /* 0x000ef00000000800 */
[----:B------:R-:W4:Y:S01]  /*2df90*/  @!P4 LDL R27, [R1+0x240] ;  /* 0x00024000011bc983 */ /* 0x000f220000100800 */
[----:B------:R-:W2:Y:S01]  /*2dfa0*/  LDC.64 R6, c[0x0][R13+0x220] ;  /* 0x000088000d067b82 */ /* 0x000ea20000000a00 */
[----:B------:R-:W-:Y:S01]  /*2dfb0*/  SEL R25, R24, RZ, !P1 ;  /* 0x000000ff18197207 */ /* 0x000fe20004800000 */
[----:B-1----:R-:W-:-:S04]  /*2dfc0*/  @P2 IMAD.HI.U32 R14, R35, R14, RZ ;  /* 0x0000000e230e2227 */ /* 0x002fc800078e00ff */
[-C--:B------:R-:W-:Y:S02]  /*2dfd0*/  IMAD R29, R11, R193.reuse, RZ ;  /* 0x000000c10b1d7224 */ /* 0x080fe400078e02ff */
[----:B------:R-:W-:-:S04]  /*2dfe0*/  IMAD.WIDE.U32 R10, R10, R193, RZ ;  /* 0x000000c10a0a7225 */ /* 0x000fc800078e00ff */
[----:B------:R-:W-:Y:S02]  /*2dff0*/  IMAD.IADD R29, R11, 0x1, R29 ;  /* 0x000000010b1d7824 */ /* 0x000fe400078e021d */
[----:B--2---:R-:W-:-:S04]  /*2e000*/  IMAD R7, R7, R15, RZ ;  /* 0x0000000f07077224 */ /* 0x004fc800078e02ff */
[C---:B------:R-:W-:Y:S01]  /*2e010*/  IMAD R31, R6.reuse, R25, R7 ;  /* 0x00000019061f7224 */ /* 0x040fe200078e0207 */
[----:B------:R-:W-:Y:S01]  /*2e020*/  SEL R25, R203, RZ, P3 ;  /* 0x000000ffcb197207 */ /* 0x000fe20001800000 */
[----:B------:R-:W-:-:S04]  /*2e030*/  IMAD.WIDE.U32 R6, R6, R15, RZ ;  /* 0x0000000f06067225 */ /* 0x000fc800078e00ff */
[----:B------:R-:W-:Y:S01]  /*2e040*/  IMAD.IADD R31, R7, 0x1, R31 ;  /* 0x00000001071f7824 */ /* 0x000fe200078e021f */
[----:B------:R-:W-:Y:S01]  /*2e050*/  IADD3 R6, P1, P5, R6, R10, R3 ;  /* 0x0000000a06067210 */ /* 0x000fe20007d3e003 */
[----:B------:R-:W-:Y:S01]  /*2e060*/  IMAD.MOV.U32 R7, RZ, RZ, R35 ;  /* 0x000000ffff077224 */ /* 0x000fe200078e0023 */
[----:B------:R-:W-:Y:S01]  /*2e070*/  @P2 SHF.R.U32.HI R7, RZ, R33, R14 ;  /* 0x00000021ff072219 */ /* 0x000fe2000001160e */
[-C--:B------:R-:W-:Y:S01]  /*2e080*/  IMAD R11, R5, R25.reuse, RZ ;  /* 0x00000019050b7224 */ /* 0x080fe200078e02ff */
[----:B------:R-:W-:Y:S01]  /*2e090*/  SHF.R.S32.HI R10, RZ, 0x1f, R3 ;  /* 0x0000001fff0a7819 */ /* 0x000fe20000011403 */
[----:B------:R-:W-:-:S03]  /*2e0a0*/  IMAD.WIDE.U32 R4, R4, R25, RZ ;  /* 0x0000001904047225 */ /* 0x000fc600078e00ff */
[----:B------:R-:W-:Y:S01]  /*2e0b0*/  IADD3.X R14, R31, R29, R10, P1, P5 ;  /* 0x0000001d1f0e7210 */ /* 0x000fe20000fea40a */
[----:B------:R-:W-:Y:S01]  /*2e0c0*/  IMAD.MOV R13, RZ, RZ, -R7 ;  /* 0x000000ffff0d7224 */ /* 0x000fe200078e0a07 */
[----:B------:R-:W-:Y:S01]  /*2e0d0*/  IADD3 R4, P1, P5, R7, R6, R4 ;  /* 0x0000000607047210 */ /* 0x000fe20007d3e004 */
[----:B------:R-:W-:Y:S01]  /*2e0e0*/  IMAD.IADD R11, R5, 0x1, R11 ;  /* 0x00000001050b7824 */ /* 0x000fe200078e020b */
[----:B------:R-:W-:Y:S01]  /*2e0f0*/  SHF.R.S32.HI R5, RZ, 0x1f, R7 ;  /* 0x0000001fff057819 */ /* 0x000fe20000011407 */
[----:B------:R-:W-:Y:S02]  /*2e100*/  IMAD R7, R12, R13, R35 ;  /* 0x0000000d0c077224 */ /* 0x000fe400078e0223 */
[----:B------:R-:W-:Y:S01]  /*2e110*/  VIADD R25, R37, 0x8 ;  /* 0x0000000825197836 */ /* 0x000fe20000000000 */
[----:B------:R-:W-:Y:S01]  /*2e120*/  IADD3.X R5, R5, R14, R11, P1, P5 ;  /* 0x0000000e05057210 */ /* 0x000fe20000fea40b */
[----:B------:R-:W-:Y:S01]  /*2e130*/  IMAD R6, R9, R7, RZ ;  /* 0x0000000709067224 */ /* 0x000fe200078e02ff */
[----:B------:R-:W-:-:S02]  /*2e140*/  SHF.R.S32.HI R11, RZ, 0x1f, R7 ;  /* 0x0000001fff0b7819 */ /* 0x000fc40000011407 */
[----:B------:R-:W-:Y:S01]  /*2e150*/  ISETP.GE.OR P0, PT, R25, R0, P0 ;  /* 0x000000001900720c */ /* 0x000fe20000706670 */
[----:B------:R-:W-:-:S04]  /*2e160*/  IMAD.WIDE.U32 R4, R8, R7, R4 ;  /* 0x0000000708047225 */ /* 0x000fc800078e0004 */
[----:B------:R-:W-:Y:S01]  /*2e170*/  IMAD R11, R8, R11, R6 ;  /* 0x0000000b080b7224 */ /* 0x000fe200078e0206 */
[----:B0-----:R-:W-:-:S03]  /*2e180*/  LEA R20, P1, R4, R20, 0x2 ;  /* 0x0000001404147211 */ /* 0x001fc600078210ff */
[----:B------:R-:W-:Y:S02]  /*2e190*/  IMAD.IADD R5, R5, 0x1, R11 ;  /* 0x0000000105057824 */ /* 0x000fe400078e020b */
[----:B------:R-:W-:Y:S03]  /*2e1a0*/  SHFL.IDX PT, R6, R20, RZ, 0x1c1f ;  /* 0x001c1fff14067589 */ /* 0x000fe600000e0000 */
[----:B---3--:R-:W-:-:S05]  /*2e1b0*/  LEA.HI.X R21, R4, R21, R5, 0x2, P1 ;  /* 0x0000001504157211 */ /* 0x008fca00008f1405 */
[----:B------:R-:W4:Y:S04]  /*2e1c0*/  SHFL.IDX PT, R7, R21, RZ, 0x1c1f ;  /* 0x001c1fff15077589 */ /* 0x000f2800000e0000 */
[----:B----4-:R-:W-:Y:S04]  /*2e1d0*/  @!P4 ST.E desc[UR42][R6.64], R27 ;  /* 0x0000001b0600c985 */ /* 0x010fe8000c10192a */
[----:B------:R-:W2:Y:S04]  /*2e1e0*/  @!P0 LDL R9, [R1+0x244] ;  /* 0x0002440001098983 */ /* 0x000ea80000100800 */
[----:B------:R-:W-:Y:S04]  /*2e1f0*/  SHFL.IDX PT, R4, R20, 0x1, 0x1c1f ;  /* 0x003c1f0014047f89 */ /* 0x000fe800000e0000 */
[----:B------:R-:W2:Y:S04]  /*2e200*/  SHFL.IDX PT, R5, R21, 0x1, 0x1c1f ;  /* 0x003c1f0015057f89 */ /* 0x000ea800000e0000 */
[----:B--2---:R0:W-:Y:S01]  /*2e210*/  @!P0 ST.E desc[UR42][R4.64], R9 ;  /* 0x0000000904008985 */ /* 0x0041e2000c10192a */
[----:B------:R-:W-:Y:S05]  /*2e220*/  @P3 BRA `(.L_x_12832) ;  /* 0x0000000c00e83947 */ /* 0x000fea0003800000 */
[----:B------:R-:W2:Y:S01]  /*2e230*/  LDL R84, [R1+0x47c] ;  /* 0x00047c0001547983 */ /* 0x000ea20000100800 */
[----:B------:R-:W1:Y:S01]  /*2e240*/  @P2 LDC R13, c[0x0][0xcec] ;  /* 0x00033b00ff0d2b82 */ /* 0x000e620000000800 */
[----:B------:R-:W-:Y:S02]  /*2e250*/  ULDC.64 UR4, c[0x0][0xba0] ;  /* 0x0002e80000047ab9 */ /* 0x000fe40000000a00 */
[----:B------:R-:W3:Y:S01]  /*2e260*/  LDL R85, [R1+0x490] ;  /* 0x0004900001557983 */ /* 0x000ee20000100800 */
[----:B------:R-:W-:Y:S02]  /*2e270*/  IMAD R10, R10, UR4, RZ ;  /* 0x000000040a0a7c24 */ /* 0x000fe4000f8e02ff */
[----:B0-----:R-:W-:-:S04]  /*2e280*/  IMAD.WIDE.U32 R8, R3, UR4, RZ ;  /* 0x0000000403087c25 */ /* 0x001fc8000f8e00ff */
[----:B------:R-:W-:Y:S01]  /*2e290*/  IMAD R11, R3, UR5, R10 ;  /* 0x00000005030b7c24 */ /* 0x000fe2000f8e020a */
        /* <DEDUP_REMOVED lines=8> */
[----:B--2---:R-:W-:-:S04]  /*2e320*/  IMAD R5, R84, 0x40, R181 ;  /* 0x0000004054057824 */ /* 0x004fc800078e02b5 */
        /* <DEDUP_REMOVED lines=27> */
[----:B---3--:R-:W-:Y:S01]  /*2e4e0*/  IMAD R3, R85, 0x20, R84 ;  /* 0x0000002055037824 */ /* 0x008fe200078e0254 */
        /* <DEDUP_REMOVED lines=9> */
[----:B------:R-:W-:Y:S01]  /*2e580*/  LOP3.LUT R52, R53, 0x380, RZ, 0xc0, !PT ;  /* 0x0000038035347812 */ /* 0x000fe200078ec0ff */
[----:B------:R-:W5:Y:S01]  /*2e590*/  LD.E.128 R36, desc[UR42][R36.64] ;  /* 0x0000002a24247980 */ /* 0x000f62000c101d00 */
[----:B------:R-:W-:-:S02]  /*2e5a0*/  LOP3.LUT R56, R57, 0x380, RZ, 0xc0, !PT ;  /* 0x0000038039387812 */ /* 0x000fc400078ec0ff */
[----:B------:R-:W-:Y:S01]  /*2e5b0*/  LOP3.LUT R60, R61, 0x380, RZ, 0xc0, !PT ;  /* 0x000003803d3c7812 */ /* 0x000fe200078ec0ff */
        /* <DEDUP_REMOVED lines=14> */
[----:B------:R-:W-:Y:S01]  /*2e6a0*/  LOP3.LUT R5, R18, 0x380, RZ, 0xc0, !PT ;  /* 0x0000038012057812 */ /* 0x000fe200078ec0ff */
[----:B------:R-:W5:Y:S01]  /*2e6b0*/  LD.E.128 R44, desc[UR42][R44.64] ;  /* 0x0000002a2c2c7980 */ /* 0x000f62000c101d00 */
        /* <DEDUP_REMOVED lines=10> */
[----:B------:R-:W-:Y:S02]  /*2e760*/  SHF.R.U64 R5, R5, 0x3, RZ ;  /* 0x0000000305057819 */ /* 0x000fe400000012ff */
[----:B------:R-:W-:Y:S01]  /*2e770*/  LOP3.LUT R64, R65, 0x380, RZ, 0xc0, !PT ;  /* 0x0000038041407812 */ /* 0x000fe200078ec0ff */
[----:B------:R-:W5:Y:S01]  /*2e780*/  LD.E.128 R60, desc[UR42][R60.64] ;  /* 0x0000002a3c3c7980 */ /* 0x000f62000c101d00 */
[----:B------:R-:W-:-:S02]  /*2e790*/  LOP3.LUT R68, R69, 0x380, RZ, 0xc0, !PT ;  /* 0x0000038045447812 */ /* 0x000fc400078ec0ff */
[----:B------:R-:W-:Y:S02]  /*2e7a0*/  LOP3.LUT R72, R73, 0x380, RZ, 0xc0, !PT ;  /* 0x0000038049487812 */ /* 0x000fe400078ec0ff */
[----:B------:R-:W-:Y:S02]  /*2e7b0*/  LOP3.LUT R76, R77, 0x380, RZ, 0xc0, !PT ;  /* 0x000003804d4c7812 */ /* 0x000fe400078ec0ff */
[----:B------:R-:W-:Y:S02]  /*2e7c0*/  LOP3.LUT R6, R7, 0x380, RZ, 0xc0, !PT ;  /* 0x0000038007067812 */ /* 0x000fe400078ec0ff */
[----:B------:R-:W-:Y:S02]  /*2e7d0*/  LOP3.LUT R4, R5, R18, RZ, 0x3c, !PT ;  /* 0x0000001205047212 */ /* 0x000fe400078e3cff */
[----:B------:R-:W0:Y:S01]  /*2e7e0*/  @P2 LDC R18, c[0x0][0xcf0] ;  /* 0x00033c00ff122b82 */ /* 0x000e220000000800 */
[----:B------:R-:W-:Y:S02]  /*2e7f0*/  SHF.R.U64 R64, R64, 0x3, RZ ;  /* 0x0000000340407819 */ /* 0x000fe400000012ff */
[----:B------:R-:W-:-:S02]  /*2e800*/  SHF.R.U64 R68, R68, 0x3, RZ ;  /* 0x0000000344447819 */ /* 0x000fc400000012ff */
[----:B------:R-:W-:Y:S02]  /*2e810*/  SHF.R.U64 R72, R72, 0x3, RZ ;  /* 0x0000000348487819 */ /* 0x000fe400000012ff */
[----:B------:R-:W-:Y:S02]  /*2e820*/  SHF.R.U64 R76, R76, 0x3, RZ ;  /* 0x000000034c4c7819 */ /* 0x000fe400000012ff */
[----:B------:R-:W-:Y:S01]  /*2e830*/  SHF.R.U64 R6, R6, 0x3, RZ ;  /* 0x0000000306067819 */ /* 0x000fe200000012ff */
        /* <DEDUP_REMOVED lines=12> */
[----:B------:R-:W-:-:S03]  /*2e900*/  IMAD.IADD R14, R194, 0x1, R3 ;  /* 0x00000001c20e7824 */ /* 0x000fc600078e0203 */
        /* <DEDUP_REMOVED lines=10> */
[----:B--2---:R-:W2:Y:S01]  /*2e9b0*/  FENCE.VIEW.ASYNC.S ;  /* 0x00000000000073c6 */ /* 0x004ea20000000000 */
[----:B-1----:R-:W-:-:S04]  /*2e9c0*/  @P2 IMAD.HI.U32 R3, R14, R13, RZ ;  /* 0x0000000d0e032227 */ /* 0x002fc800078e00ff */
[----:B------:R-:W-:Y:S01]  /*2e9d0*/  IMAD.MOV.U32 R11, RZ, RZ, R14 ;  /* 0x000000ffff0b7224 */ /* 0x000fe200078e000e */
[----:B0-----:R-:W-:Y:S01]  /*2e9e0*/  @P2 SHF.R.U32.HI R11, RZ, R18, R3 ;  /* 0x00000012ff0b2219 */ /* 0x001fe20000011603 */
[----:B------:R-:W-:Y:S01]  /*2e9f0*/  IMAD R13, R15, UR5, R10 ;  /* 0x000000050f0d7c24 */ /* 0x000fe2000f8e020a */
[----:B------:R-:W-:Y:S01]  /*2ea00*/  ULDC.64 UR4, c[0x0][0xbe0] ;  /* 0x0002f80000047ab9 */ /* 0x000fe20000000a00 */
[----:B------:R-:W-:Y:S02]  /*2ea10*/  VIADD R3, R2, 0x32420 ;  /* 0x0003242002037836 */ /* 0x000fe40000000000 */
[----:B------:R-:W-:Y:S01]  /*2ea20*/  IMAD.IADD R9, R9, 0x1, R13 ;  /* 0x0000000109097824 */ /* 0x000fe200078e020d */
[--C-:B------:R-:W-:Y:S01]  /*2ea30*/  SHF.R.S32.HI R10, RZ, 0x1f, R11.reuse ;  /* 0x0000001fff0a7819 */ /* 0x100fe2000001140b */
[----:B------:R-:W-:Y:S01]  /*2ea40*/  IMAD.MOV R13, RZ, RZ, -R11 ;  /* 0x000000ffff0d7224 */ /* 0x000fe200078e0a0b */
[----:B------:R-:W-:-:S03]  /*2ea50*/  PRMT R3, RZ, 0x654, R3 ;  /* 0x00000654ff037816 */ /* 0x000fc60000000003 */
[----:B------:R-:W-:Y:S02]  /*2ea60*/  IMAD R13, R12, R13, R14 ;  /* 0x0000000d0c0d7224 */ /* 0x000fe400078e020e */
[----:B------:R-:W-:Y:S02]  /*2ea70*/  IMAD R10, R10, UR4, RZ ;  /* 0x000000040a0a7c24 */ /* 0x000fe4000f8e02ff */
[C---:B------:R-:W-:Y:S01]  /*2ea80*/  IMAD.WIDE.U32 R8, R11.reuse, UR4, R8 ;  /* 0x000000040b087c25 */ /* 0x040fe2000f8e0008 */
[----:B--2---:R0:W-:Y:S03]  /*2ea90*/  SYNCS.ARRIVE.TRANS64.RED.A1T0 RZ, [R3+URZ], RZ ;  /* 0x000000ff03ff79a7 */ /* 0x0041e6000810043f */
[----:B------:R-:W-:Y:S01]  /*2eaa0*/  IMAD R15, R11, UR5, R10 ;  /* 0x000000050b0f7c24 */ /* 0x000fe2000f8e020a */
[----:B------:R-:W-:Y:S01]  /*2eab0*/  ULDC.64 UR4, c[0x0][0xbd8] ;  /* 0x0002f60000047ab9 */ /* 0x000fe20000000a00 */
[----:B0-----:R-:W-:-:S02]  /*2eac0*/  SHF.R.S32.HI R3, RZ, 0x1f, R13 ;  /* 0x0000001fff037819 */ /* 0x001fc4000001140d */
[----:B------:R-:W-:-:S03]  /*2ead0*/  IMAD.IADD R9, R9, 0x1, R15 ;  /* 0x0000000109097824 */ /* 0x000fc600078e020f */
[----:B------:R-:W-:Y:S02]  /*2eae0*/  IMAD R10, R3, UR4, RZ ;  /* 0x00000004030a7c24 */ /* 0x000fe4000f8e02ff */
[----:B------:R-:W-:-:S04]  /*2eaf0*/  IMAD.WIDE.U32 R8, R13, UR4, R8 ;  /* 0x000000040d087c25 */ /* 0x000fc8000f8e0008 */
        /* <DEDUP_REMOVED lines=9> */
.L_x_13083:
[----:B------:R-:W-:Y:S01]  /*2eb90*/  IMAD.IADD R21, R84, 0x1, R194 ;  /* 0x0000000154157824 */ /* 0x000fe200078e02c2 */
[----:B------:R-:W-:Y:S04]  /*2eba0*/  BSSY B1, `(.L_x_12834) ;  /* 0x0000014000017945 */ /* 0x000fe80003800000 */
[----:B------:R-:W-:-:S13]  /*2ebb0*/  ISETP.GE.AND P0, PT, R21, R0, PT ;  /* 0x000000001500720c */ /* 0x000fda0003f06270 */
[----:B------:R-:W-:Y:S05]  /*2ebc0*/  @P0 BRA `(.L_x_12835) ;  /* 0x0000000000440947 */ /* 0x000fea0003800000 */
[----:B------:R-:W-:Y:S02]  /*2ebd0*/  ULDC UR4, c[0x0][0xbc8] ;  /* 0x0002f20000047ab9 */ /* 0x000fe40000000800 */
[----:B------:R-:W-:Y:S02]  /*2ebe0*/  ISETP.GE.AND P3, PT, R181, UR4, PT ;  /* 0x00000004b5007c0c */ /* 0x000fe4000bf66270 */
[----:B------:R-:W-:Y:S02]  /*2ebf0*/  ISETP.GE.AND P2, PT, R183, UR4, PT ;  /* 0x00000004b7007c0c */ /* 0x000fe4000bf46270 */
[----:B------:R-:W-:Y:S02]  /*2ec00*/  ISETP.GE.AND P1, PT, R182, UR4, PT ;  /* 0x00000004b6007c0c */ /* 0x000fe4000bf26270 */
[----:B------:R-:W-:-:S07]  /*2ec10*/  ISETP.GE.AND P0, PT, R188, UR4, PT ;  /* 0x00000004bc007c0c */ /* 0x000fce000bf06270 */
[-C--:B--2---:R-:W-:Y:S02]  /*2ec20*/  @!P3 LEA R8, P5, R181, R14.reuse, 0x1 ;  /* 0x0000000eb508b211 */ /* 0x084fe400078a08ff */
[-C--:B------:R-:W-:Y:S02]  /*2ec30*/  @!P2 LEA R10, P4, R183, R14.reuse, 0x1 ;  /* 0x0000000eb70aa211 */ /* 0x080fe400078808ff */
[-C--:B-1----:R-:W-:Y:S02]  /*2ec40*/  @!P3 LEA.HI.X R9, R181, R3.reuse, R202, 0x1, P5 ;  /* 0x00000003b509b211 */ /* 0x082fe400028f0cca */
[-C--:B------:R-:W-:Y:S02]  /*2ec50*/  @!P1 LEA R12, P5, R182, R14.reuse, 0x1 ;  /* 0x0000000eb60c9211 */ /* 0x080fe400078a08ff */
[----:B------:R-:W-:Y:S01]  /*2ec60*/  @!P2 LEA.HI.X R11, R183, R3, R201, 0x1, P4 ;  /* 0x00000003b70ba211 */ /* 0x000fe200020f0cc9 */
[----:B-----5:R3:W-:Y:S01]  /*2ec70*/  @!P3 ST.E.128 desc[UR42][R8.64], R4 ;  /* 0x000000040800b985 */ /* 0x0207e2000c101d2a */
[----:B------:R-:W-:-:S02]  /*2ec80*/  @!P0 LEA R14, P4, R188, R14, 0x1 ;  /* 0x0000000ebc0e8211 */ /* 0x000fc400078808ff */
[-C--:B------:R-:W-:Y:S01]  /*2ec90*/  @!P1 LEA.HI.X R13, R182, R3.reuse, R200, 0x1, P5 ;  /* 0x00000003b60d9211 */ /* 0x080fe200028f0cc8 */
[----:B------:R3:W-:Y:S01]  /*2eca0*/  @!P2 ST.E.128 desc[UR42][R10.64], R36 ;  /* 0x000000240a00a985 */ /* 0x0007e2000c101d2a */
[----:B------:R-:W-:-:S03]  /*2ecb0*/  @!P0 LEA.HI.X R15, R188, R3, R199, 0x1, P4 ;  /* 0x00000003bc0f8211 */ /* 0x000fc600020f0cc7 */
[----:B------:R3:W-:Y:S04]  /*2ecc0*/  @!P1 ST.E.128 desc[UR42][R12.64], R52 ;  /* 0x000000340c009985 */ /* 0x0007e8000c101d2a */
[----:B------:R3:W-:Y:S02]  /*2ecd0*/  @!P0 ST.E.128 desc[UR42][R14.64], R68 ;  /* 0x000000440e008985 */ /* 0x0007e4000c101d2a */
.L_x_12835:
[----:B------:R-:W-:Y:S05]  /*2ece0*/  BSYNC B1 ;  /* 0x0000000000017941 */ /* 0x000fea0003800000 */
.L_x_12834:
[----:B------:R-:W-:-:S03]  /*2ecf0*/  UMOV UR4, 0xffffffff ;  /* 0xffffffff00047882 */ /* 0x000fc60000000000 */
[----:B------:R-:W-:Y:S05]  /*2ed00*/  BRA.DIV UR4, `(.L_x_12836) ;  /* 0x000000da047c7947 */ /* 0x000fea000b800000 */
[----:B-1----:R1:W4:Y:S04]  /*2ed10*/  SHFL.IDX PT, R3, R19, 0x1, 0x181f ;  /* 0x00381f0013037f89 */ /* 0x00232800000e0000 */
[----:B--23--:R1:W2:Y:S02]  /*2ed20*/  SHFL.IDX PT, R14, R18, 0x1, 0x181f ;  /* 0x00381f00120e7f89 */ /* 0x00c2a400000e0000 */
.L_x_13087:
[----:B-----5:R-:W-:Y:S01]  /*2ed30*/  VIADD R5, R21, 0x20 ;  /* 0x0000002015057836 */ /* 0x020fe20000000000 */
        /* <DEDUP_REMOVED lines=10> */
[-C--:B----4-:R-:W-:Y:S02]  /*2ede0*/  @!P3 LEA.HI.X R5, R181, R3.reuse, R202, 0x1, P5 ;  /* 0x00000003b505b211 */ /* 0x090fe400028f0cca */
        /* <DEDUP_REMOVED lines=9> */
.L_x_12838:
[----:B------:R-:W-:Y:S05]  /*2ee80*/  BSYNC B1 ;  /* 0x0000000000017941 */ /* 0x000fea0003800000 */
.L_x_12837:
[----:B------:R-:W-:-:S03]  /*2ee90*/  UMOV UR4, 0xffffffff ;  /* 0xffffffff00047882 */ /* 0x000fc60000000000 */
[----:B------:R-:W-:Y:S05]  /*2eea0*/  BRA.DIV UR4, `(.L_x_12839) ;  /* 0x000000da045c7947 */ /* 0x000fea000b800000 */
[----:B----4-:R4:W0:Y:S04]  /*2eeb0*/  SHFL.IDX PT, R3, R19, 0x2, 0x181f ;  /* 0x00581f0013037f89 */ /* 0x01082800000e0000 */
[----:B--2---:R4:W2:Y:S02]  /*2eec0*/  SHFL.IDX PT, R14, R18, 0x2, 0x181f ;  /* 0x00581f00120e7f89 */ /* 0x0048a400000e0000 */
.L_x_13091:
[----:B---3--:R-:W-:Y:S01]  /*2eed0*/  VIADD R5, R21, 0x40 ;  /* 0x0000004015057836 */ /* 0x008fe20000000000 */
        /* <DEDUP_REMOVED lines=20> */
.L_x_12841:
[----:B------:R-:W-:Y:S05]  /*2f020*/  BSYNC B1 ;  /* 0x0000000000017941 */ /* 0x000fea0003800000 */
.L_x_12840:
[----:B------:R-:W-:-:S03]  /*2f030*/  UMOV UR4, 0xffffffff ;  /* 0xffffffff00047882 */ /* 0x000fc60000000000 */
[----:B------:R-:W-:Y:S05]  /*2f040*/  BRA.DIV UR4, `(.L_x_12842) ;  /* 0x000000da043c7947 */ /* 0x000fea000b800000 */
[----:B0-----:R0:W0:Y:S04]  /*2f050*/  SHFL.IDX PT, R3, R19, 0x3, 0x181f ;  /* 0x00781f0013037f89 */ /* 0x00102800000e0000 */
[----:B--2---:R2:W0:Y:S02]  /*2f060*/  SHFL.IDX PT, R14, R18, 0x3, 0x181f ;  /* 0x00781f00120e7f89 */ /* 0x00442400000e0000 */
.L_x_13095:
[----:B---3--:R-:W-:-:S05]  /*2f070*/  VIADD R5, R21, 0x60 ;  /* 0x0000006015057836 */ /* 0x008fca0000000000 */
[----:B------:R-:W-:-:S13]  /*2f080*/  ISETP.GE.AND P0, PT, R5, R0, PT ;  /* 0x000000000500720c */ /* 0x000fda0003f06270 */
[----:B------:R-:W-:Y:S05]  /*2f090*/  @P0 BRA `(.L_x_12843) ;  /* 0x0000002c00200947 */ /* 0x000fea0003800000 */
[----:B------:R-:W-:Y:S02]  /*2f0a0*/  ULDC UR4, c[0x0][0xbc8] ;  /* 0x0002f20000047ab9 */ /* 0x000fe40000000800 */
[----:B------:R-:W-:Y:S02]  /*2f0b0*/  ISETP.GE.AND P3, PT, R181, UR4, PT ;  /* 0x00000004b5007c0c */ /* 0x000fe4000bf66270 */
[----:B------:R-:W-:Y:S02]  /*2f0c0*/  ISETP.GE.AND P4, PT, R183, UR4, PT ;  /* 0x00000004b7007c0c */ /* 0x000fe4000bf86270 */
[----:B------:R-:W-:-:S09]  /*2f0d0*/  ISETP.GE.AND P5, PT, R182, UR4, PT ;  /* 0x00000004b6007c0c */ /* 0x000fd2000bfa6270 */
[-C--:B0-----:R-:W-:Y:S02]  /*2f0e0*/  @!P3 LEA R4, P0, R181, R14.reuse, 0x1 ;  /* 0x0000000eb504b211 */ /* 0x081fe400078008ff */
        /* <DEDUP_REMOVED lines=14> */
.L_x_12832:
[----:B------:R-:W-:Y:S01]  /*2f1d0*/  ULDC.64 UR4, c[0x0][0xc08] ;  /* 0x0003020000047ab9 */ /* 0x000fe20000000a00 */
[----:B------:R-:W1:Y:S01]  /*2f1e0*/  @P2 LDC R8, c[0x0][0xcec] ;  /* 0x00033b00ff082b82 */ /* 0x000e620000000800 */
[----:B------:R-:W-:Y:S01]  /*2f1f0*/  IMAD R10, R10, UR4, RZ ;  /* 0x000000040a0a7c24 */ /* 0x000fe2000f8e02ff */
[----:B------:R-:W-:Y:S01]  /*2f200*/  SHF.R.S32.HI R6, RZ, 0x1f, R15 ;  /* 0x0000001fff067819 */ /* 0x000fe2000001140f */
[----:B0-----:R-:W-:-:S04]  /*2f210*/  IMAD.WIDE.U32 R4, R3, UR4, RZ ;  /* 0x0000000403047c25 */ /* 0x001fc8000f8e00ff */
[----:B------:R-:W-:Y:S01]  /*2f220*/  IMAD R3, R3, UR5, R10 ;  /* 0x0000000503037c24 */ /* 0x000fe2000f8e020a */
[----:B------:R-:W0:Y:S01]  /*2f230*/  @P2 LDC R9, c[0x0][0xcf0] ;  /* 0x00033c00ff092b82 */ /* 0x000e220000000800 */
[----:B------:R-:W-:Y:S02]  /*2f240*/  ULDC.64 UR4, c[0x0][0xc38] ;  /* 0x00030e0000047ab9 */ /* 0x000fe40000000a00 */
[----:B------:R-:W-:Y:S02]  /*2f250*/  IMAD.IADD R5, R5, 0x1, R3 ;  /* 0x0000000105057824 */ /* 0x000fe400078e0203 */
[----:B------:R-:W-:Y:S02]  /*2f260*/  IMAD.MOV.U32 R3, RZ, RZ, R35 ;  /* 0x000000ffff037224 */ /* 0x000fe400078e0023 */
[----:B------:R-:W-:-:S04]  /*2f270*/  IMAD.WIDE.U32 R4, R193, UR4, R4 ;  /* 0x00000004c1047c25 */ /* 0x000fc8000f8e0004 */
[----:B------:R-:W-:Y:S01]  /*2f280*/  IMAD R5, R193, UR5, R5 ;  /* 0x00000005c1057c24 */ /* 0x000fe2000f8e0205 */
[----:B------:R-:W-:Y:S02]  /*2f290*/  ULDC.64 UR4, c[0x0][0xc40] ;  /* 0x0003100000047ab9 */ /* 0x000fe40000000a00 */
[----:B------:R-:W-:Y:S02]  /*2f2a0*/  IMAD R6, R6, UR4, RZ ;  /* 0x0000000406067c24 */ /* 0x000fe4000f8e02ff */
[----:B------:R-:W-:-:S04]  /*2f2b0*/  IMAD.WIDE.U32 R4, R15, UR4, R4 ;  /* 0x000000040f047c25 */ /* 0x000fc8000f8e0004 */
[----:B------:R-:W-:Y:S01]  /*2f2c0*/  IMAD R7, R15, UR5, R6 ;  /* 0x000000050f077c24 */ /* 0x000fe2000f8e0206 */
[----:B------:R-:W-:Y:S01]  /*2f2d0*/  ULDC.64 UR4, c[0x0][0xc48] ;  /* 0x0003120000047ab9 */ /* 0x000fe20000000a00 */
[----:B-1----:R-:W-:-:S04]  /*2f2e0*/  @P2 IMAD.HI.U32 R8, R35, R8, RZ ;  /* 0x0000000823082227 */ /* 0x002fc800078e00ff */
[----:B------:R-:W-:Y:S01]  /*2f2f0*/  IMAD.IADD R5, R5, 0x1, R7 ;  /* 0x0000000105057824 */ /* 0x000fe200078e0207 */
[----:B0-----:R-:W-:Y:S01]  /*2f300*/  @P2 SHF.R.U32.HI R3, RZ, R9, R8 ;  /* 0x00000009ff032219 */ /* 0x001fe20000011608 */
[----:B------:R-:W-:Y:S02]  /*2f310*/  VIADD R8, R2, 0x32420 ;  /* 0x0003242002087836 */ /* 0x000fe40000000000 */
[C---:B------:R-:W-:Y:S01]  /*2f320*/  IMAD.WIDE.U32 R4, R203.reuse, UR4, R4 ;  /* 0x00000004cb047c25 */ /* 0x040fe2000f8e0004 */
[--C-:B------:R-:W-:Y:S02]  /*2f330*/  SHF.R.S32.HI R6, RZ, 0x1f, R3.reuse ;  /* 0x0000001fff067819 */ /* 0x100fe40000011403 */
[----:B------:R-:W-:Y:S01]  /*2f340*/  PRMT R8, RZ, 0x654, R8 ;  /* 0x00000654ff087816 */ /* 0x000fe20000000008 */
[----:B------:R-:W-:Y:S02]  /*2f350*/  IMAD.MOV R7, RZ, RZ, -R3 ;  /* 0x000000ffff077224 */ /* 0x000fe400078e0a03 */
[----:B------:R-:W-:Y:S01]  /*2f360*/  IMAD R5, R203, UR5, R5 ;  /* 0x00000005cb057c24 */ /* 0x000fe2000f8e0205 */
[----:B------:R-:W-:Y:S01]  /*2f370*/  ULDC.64 UR4, c[0x0][0xc30] ;  /* 0x00030c0000047ab9 */ /* 0x000fe20000000a00 */
[----:B------:R-:W-:Y:S01]  /*2f380*/  IMAD R7, R12, R7, R35 ;  /* 0x000000070c077224 */ /* 0x000fe200078e0223 */
[----:B------:R0:W-:Y:S01]  /*2f390*/  SYNCS.ARRIVE.TRANS64.RED.A1T0 RZ, [R8+URZ], RZ ;  /* 0x000000ff08ff79a7 */ /* 0x0001e2000810043f */
[----:B------:R-:W-:-:S02]  /*2f3a0*/  IMAD R6, R6, UR4, RZ ;  /* 0x0000000406067c24 */ /* 0x000fc4000f8e02ff */
        /* <DEDUP_REMOVED lines=16> */
.L_x_13098:
[----:B------:R-:W-:Y:S01]  /*2f4b0*/  ISETP.GE.AND P0, PT, R37, R0, PT ;  /* 0x000000002500720c */ /* 0x000fe20003f06270 */
[----:B------:R-:W-:-:S12]  /*2f4c0*/  BSSY B1, `(.L_x_12845) ;  /* 0x00000c7000017945 */ /* 0x000fd80003800000 */
[----:B------:R-:W-:Y:S05]  /*2f4d0*/  @P0 BRA `(.L_x_12846) ;  /* 0x0000000c00140947 */ /* 0x000fea0003800000 */
[----:B------:R-:W-:Y:S01]  /*2f4e0*/  ULDC UR4, c[0x0][0xbc8] ;  /* 0x0002f20000047ab9 */ /* 0x000fe20000000800 */
[----:B------:R-:W3:Y:S01]  /*2f4f0*/  LDL R10, [R1+0x46c] ;  /* 0x00046c00010a7983 */ /* 0x000ee20000100800 */
[----:B------:R-:W-:-:S03]  /*2f500*/  ISETP.GE.AND P0, PT, R197, UR4, PT ;  /* 0x00000004c5007c0c */ /* 0x000fc6000bf06270 */
[----:B------:R-:W4:Y:S04]  /*2f510*/  LDL R28, [R1+0x468] ;  /* 0x00046800011c7983 */ /* 0x000f280000100800 */
[----:B------:R-:W5:Y:S04]  /*2f520*/  LDL R11, [R1+0x50c] ;  /* 0x00050c00010b7983 */ /* 0x000f680000100800 */
[----:B------:R-:W5:Y:S04]  /*2f530*/  LDL R27, [R1+0x464] ;  /* 0x00046400011b7983 */ /* 0x000f680000100800 */
[----:B------:R-:W4:Y:S01]  /*2f540*/  @!P0 LDL.64 R20, [R1+0x260] ;  /* 0x0002600001148983 */ /* 0x000f220000100a00 */
[----:B-1----:R-:W-:-:S03]  /*2f550*/  @!P0 IMAD.MOV.U32 R15, RZ, RZ, R5 ;  /* 0x000000ffff0f8224 */ /* 0x002fc600078e0005 */
[----:B------:R-:W5:Y:S01]  /*2f560*/  LDL R32, [R1+0x508] ;  /* 0x0005080001207983 */ /* 0x000f620000100800 */
[----:B--2---:R-:W-:-:S03]  /*2f570*/  @!P0 IMAD.WIDE R6, R197, 0x4, R14 ;  /* 0x00000004c5068825 */ /* 0x004fc600078e020e */
[----:B------:R-:W2:Y:S04]  /*2f580*/  LDL R31, [R1+0x504] ;  /* 0x00050400011f7983 */ /* 0x000ea80000100800 */
[----:B------:R-:W2:Y:S04]  /*2f590*/  LDL R24, [R1+0x500] ;  /* 0x0005000001187983 */ /* 0x000ea80000100800 */
[----:B------:R-:W2:Y:S04]  /*2f5a0*/  LDL R30, [R1+0x4fc] ;  /* 0x0004fc00011e7983 */ /* 0x000ea80000100800 */
[----:B------:R-:W2:Y:S04]  /*2f5b0*/  LDL R29, [R1+0x4f8] ;  /* 0x0004f800011d7983 */ /* 0x000ea80000100800 */
[----:B------:R-:W2:Y:S04]  /*2f5c0*/  LDL R26, [R1+0x4f4] ;  /* 0x0004f400011a7983 */ /* 0x000ea80000100800 */
[----:B------:R-:W2:Y:S01]  /*2f5d0*/  LDL R15, [R1+0x4e4] ;  /* 0x0004e400010f7983 */ /* 0x000ea20000100800 */
[----:B---3--:R-:W-:-:S03]  /*2f5e0*/  ISETP.GE.AND P1, PT, R10, UR4, PT ;  /* 0x000000040a007c0c */ /* 0x008fc6000bf26270 */
[----:B----4-:R1:W-:Y:S10]  /*2f5f0*/  @!P0 ST.E.64 desc[UR42][R6.64], R20 ;  /* 0x0000001406008985 */ /* 0x0103f4000c101b2a */
[----:B------:R-:W3:Y:S01]  /*2f600*/  @!P1 LDL.64 R8, [R1+0x270] ;  /* 0x0002700001089983 */ /* 0x000ee20000100a00 */
[----:B------:R-:W-:-:S02]  /*2f610*/  ISETP.GE.AND P0, PT, R28, UR4, PT ;  /* 0x000000041c007c0c */ /* 0x000fc4000bf06270 */
[----:B------:R-:W-:-:S04]  /*2f620*/  @!P1 LEA R12, P2, R10, R14, 0x2 ;  /* 0x0000000e0a0c9211 */ /* 0x000fc800078410ff */
[----:B-----5:R-:W-:-:S05]  /*2f630*/  @!P1 LEA.HI.X R13, R10, R5, R11, 0x2, P2 ;  /* 0x000000050a0d9211 */ /* 0x020fca00010f140b */
[----:B---3--:R3:W-:Y:S04]  /*2f640*/  @!P1 ST.E.64 desc[UR42][R12.64], R8 ;  /* 0x000000080c009985 */ /* 0x0087e8000c101b2a */
[----:B------:R-:W4:Y:S01]  /*2f650*/  @!P0 LDL.64 R10, [R1+0x280] ;  /* 0x00028000010a8983 */ /* 0x000f220000100a00 */
[----:B------:R-:W-:Y:S02]  /*2f660*/  ISETP.GE.AND P1, PT, R27, UR4, PT ;  /* 0x000000041b007c0c */ /* 0x000fe4000bf26270 */
[----:B------:R-:W-:-:S04]  /*2f670*/  @!P0 LEA R18, P2, R28, R14, 0x2 ;  /* 0x0000000e1c128211 */ /* 0x000fc800078410ff */
[----:B------:R-:W-:Y:S02]  /*2f680*/  @!P0 LEA.HI.X R19, R28, R5, R32, 0x2, P2 ;  /* 0x000000051c138211 */ /* 0x000fe400010f1420 */
[----:B------:R-:W5:Y:S04]  /*2f690*/  LDL R28, [R1+0x4f0] ;  /* 0x0004f000011c7983 */ /* 0x000f680000100800 */
[----:B------:R-:W5:Y:S04]  /*2f6a0*/  LDL R32, [R1+0x4ac] ;  /* 0x0004ac0001207983 */ /* 0x000f680000100800 */
[----:B----4-:R4:W-:Y:S04]  /*2f6b0*/  @!P0 ST.E.64 desc[UR42][R18.64], R10 ;  /* 0x0000000a12008985 */ /* 0x0109e8000c101b2a */
[----:B-1----:R-:W3:Y:S01]  /*2f6c0*/  @!P1 LDL.64 R6, [R1+0x290] ;  /* 0x0002900001069983 */ /* 0x002ee20000100a00 */
[----:B------:R-:W-:-:S02]  /*2f6d0*/  ISETP.GE.AND P0, PT, R237, UR4, PT ;  /* 0x00000004ed007c0c */ /* 0x000fc4000bf06270 */
[----:B------:R-:W-:-:S04]  /*2f6e0*/  @!P1 LEA R20, P2, R27, R14, 0x2 ;  /* 0x0000000e1b149211 */ /* 0x000fc800078410ff */
[----:B--2---:R-:W-:Y:S02]  /*2f6f0*/  @!P1 LEA.HI.X R21, R27, R5, R31, 0x2, P2 ;  /* 0x000000051b159211 */ /* 0x004fe400010f141f */
[----:B------:R-:W2:Y:S04]  /*2f700*/  LDL R27, [R1+0x4ec] ;  /* 0x0004ec00011b7983 */ /* 0x000ea80000100800 */
[----:B------:R-:W2:Y:S04]  /*2f710*/  LDL R31, [R1+0x4a8] ;  /* 0x0004a800011f7983 */ /* 0x000ea80000100800 */
[----:B---3--:R1:W-:Y:S04]  /*2f720*/  @!P1 ST.E.64 desc[UR42][R20.64], R6 ;  /* 0x0000000614009985 */ /* 0x0083e8000c101b2a */
[----:B------:R-:W3:Y:S01]  /*2f730*/  @!P0 LDL.64 R8, [R1+0x2a0] ;  /* 0x0002a00001088983 */ /* 0x000ee20000100a00 */
[----:B------:R-:W-:-:S02]  /*2f740*/  ISETP.GE.AND P1, PT, R236, UR4, PT ;  /* 0x00000004ec007c0c */ /* 0x000fc4000bf26270 */
[----:B------:R-:W-:-:S04]  /*2f750*/  @!P0 LEA R12, P2, R237, R14, 0x2 ;  /* 0x0000000eed0c8211 */ /* 0x000fc800078410ff */
[----:B------:R-:W-:Y:S02]  /*2f760*/  @!P0 LEA.HI.X R13, R237, R5, R24, 0x2, P2 ;  /* 0x00000005ed0d8211 */ /* 0x000fe400010f1418 */
[----:B------:R-:W2:Y:S04]  /*2f770*/  LDL R24, [R1+0x4e8] ;  /* 0x0004e80001187983 */ /* 0x000ea80000100800 */
[----:B---3--:R3:W-:Y:S04]  /*2f780*/  @!P0 ST.E.64 desc[UR42][R12.64], R8 ;  /* 0x000000080c008985 */ /* 0x0087e8000c101b2a */
[----:B----4-:R-:W4:Y:S01]  /*2f790*/  @!P1 LDL.64 R10, [R1+0x2b0] ;  /* 0x0002b000010a9983 */ /* 0x010f220000100a00 */
[----:B------:R-:W-:-:S02]  /*2f7a0*/  ISETP.GE.AND P0, PT, R235, UR4, PT ;  /* 0x00000004eb007c0c */ /* 0x000fc4000bf06270 */
[----:B------:R-:W-:-:S04]  /*2f7b0*/  @!P1 LEA R18, P2, R236, R14, 0x2 ;  /* 0x0000000eec129211 */ /* 0x000fc800078410ff */
[----:B------:R-:W-:Y:S02]  /*2f7c0*/  @!P1 LEA.HI.X R19, R236, R5, R30, 0x2, P2 ;  /* 0x00000005ec139211 */ /* 0x000fe400010f141e */
[----:B------:R-:W2:Y:S04]  /*2f7d0*/  LDL R30, [R1+0x4a4] ;  /* 0x0004a400011e7983 */ /* 0x000ea80000100800 */
[----:B----4-:R4:W-:Y:S04]  /*2f7e0*/  @!P1 ST.E.64 desc[UR42][R18.64], R10 ;  /* 0x0000000a12009985 */ /* 0x0109e8000c101b2a */
[----:B-1----:R-:W5:Y:S01]  /*2f7f0*/  @!P0 LDL.64 R6, [R1+0x2c0] ;  /* 0x0002c00001068983 */ /* 0x002f620000100a00 */
[----:B------:R-:W-:-:S02]  /*2f800*/  ISETP.GE.AND P1, PT, R234, UR4, PT ;  /* 0x00000004ea007c0c */ /* 0x000fc4000bf26270 */
[----:B------:R-:W-:-:S04]  /*2f810*/  @!P0 LEA R20, P2, R235, R14, 0x2 ;  /* 0x0000000eeb148211 */ /* 0x000fc800078410ff */
[----:B------:R-:W-:Y:S02]  /*2f820*/  @!P0 LEA.HI.X R21, R235, R5, R29, 0x2, P2 ;  /* 0x00000005eb158211 */ /* 0x000fe400010f141d */
[----:B------:R-:W2:Y:S04]  /*2f830*/  LDL R29, [R1+0x4e0] ;  /* 0x0004e000011d7983 */ /* 0x000ea80000100800 */
[----:B-----5:R1:W-:Y:S04]  /*2f840*/  @!P0 ST.E.64 desc[UR42][R20.64], R6 ;  /* 0x0000000614008985 */ /* 0x0203e8000c101b2a */
[----:B---3--:R-:W3:Y:S01]  /*2f850*/  @!P1 LDL.64 R8, [R1+0x2d0] ;  /* 0x0002d00001089983 */ /* 0x008ee20000100a00 */
[----:B------:R-:W-:-:S02]  /*2f860*/  ISETP.GE.AND P0, PT, R233, UR4, PT ;  /* 0x00000004e9007c0c */ /* 0x000fc4000bf06270 */
[----:B------:R-:W-:-:S04]  /*2f870*/  @!P1 LEA R12, P2, R234, R14, 0x2 ;  /* 0x0000000eea0c9211 */ /* 0x000fc800078410ff */
[----:B------:R-:W-:Y:S02]  /*2f880*/  @!P1 LEA.HI.X R13, R234, R5, R26, 0x2, P2 ;  /* 0x00000005ea0d9211 */ /* 0x000fe400010f141a */
[----:B------:R-:W5:Y:S04]  /*2f890*/  LDL R26, [R1+0x4dc] ;  /* 0x0004dc00011a7983 */ /* 0x000f680000100800 */
[----:B---3--:R3:W-:Y:S04]  /*2f8a0*/  @!P1 ST.E.64 desc[UR42][R12.64], R8 ;  /* 0x000000080c009985 */ /* 0x0087e8000c101b2a */
[----:B----4-:R-:W4:Y:S01]  /*2f8b0*/  @!P0 LDL.64 R10, [R1+0x2e0] ;  /* 0x0002e000010a8983 */ /* 0x010f220000100a00 */
[----:B------:R-:W-:-:S02]  /*2f8c0*/  ISETP.GE.AND P1, PT, R226, UR4, PT ;  /* 0x00000004e2007c0c */ /* 0x000fc4000bf26270 */
[----:B------:R-:W-:-:S04]  /*2f8d0*/  @!P0 LEA R18, P2, R233, R14, 0x2 ;  /* 0x0000000ee9128211 */ /* 0x000fc800078410ff */
[----:B------:R-:W-:Y:S02]  /*2f8e0*/  @!P0 LEA.HI.X R19, R233, R5, R28, 0x2, P2 ;  /* 0x00000005e9138211 */ /* 0x000fe400010f141c */
[----:B------:R-:W5:Y:S04]  /*2f8f0*/  LDL R28, [R1+0x4d8] ;  /* 0x0004d800011c7983 */ /* 0x000f680000100800 */
[----:B----4-:R4:W-:Y:S04]  /*2f900*/  @!P0 ST.E.64 desc[UR42][R18.64], R10 ;  /* 0x0000000a12008985 */ /* 0x0109e8000c101b2a */
[----:B-1----:R-:W3:Y:S01]  /*2f910*/  @!P1 LDL.64 R6, [R1+0x2f0] ;  /* 0x0002f00001069983 */ /* 0x002ee20000100a00 */
[----:B------:R-:W-:-:S02]  /*2f920*/  ISETP.GE.AND P0, PT, R225, UR4, PT ;  /* 0x00000004e1007c0c */ /* 0x000fc4000bf06270 */
[----:B------:R-:W-:-:S04]  /*2f930*/  @!P1 LEA R20, P2, R226, R14, 0x2 ;  /* 0x0000000ee2149211 */ /* 0x000fc800078410ff */
[----:B--2---:R-:W-:Y:S02]  /*2f940*/  @!P1 LEA.HI.X R21, R226, R5, R27, 0x2, P2 ;  /* 0x00000005e2159211 */ /* 0x004fe400010f141b */
        /* <DEDUP_REMOVED lines=86> */
[----:B-1----:R-:W3:Y:S01]  /*2feb0*/  @!P0 LDL.64 R6, [R1+0x3e0] ;  /* 0x0003e00001068983 */ /* 0x002ee20000100a00 */
[----:B------:R-:W-:-:S02]  /*2fec0*/  ISETP.GE.AND P1, PT, R210, UR4, PT ;  /* 0x00000004d2007c0c */ /* 0x000fc4000bf26270 */
[----:B------:R-:W-:-:S04]  /*2fed0*/  @!P0 LEA R20, P2, R211, R14, 0x2 ;  /* 0x0000000ed3148211 */ /* 0x000fc800078410ff */
[----:B-----5:R-:W-:Y:S02]  /*2fee0*/  @!P0 LEA.HI.X R21, R211, R5, R26, 0x2, P2 ;  /* 0x00000005d3158211 */ /* 0x020fe400010f141a */
[----:B------:R-:W5:Y:S04]  /*2fef0*/  LDL R26, [R1+0x494] ;  /* 0x00049400011a7983 */ /* 0x000f680000100800 */
[----:B---3--:R1:W-:Y:S04]  /*2ff00*/  @!P0 ST.E.64 desc[UR42][R20.64], R6 ;  /* 0x0000000614008985 */ /* 0x0083e8000c101b2a */
[----:B------:R-:W3:Y:S01]  /*2ff10*/  @!P1 LDL.64 R8, [R1+0x3f0] ;  /* 0x0003f00001089983 */ /* 0x000ee20000100a00 */
[----:B------:R-:W-:-:S02]  /*2ff20*/  ISETP.GE.AND P0, PT, R209, UR4, PT ;  /* 0x00000004d1007c0c */ /* 0x000fc4000bf06270 */
[----:B------:R-:W-:-:S04]  /*2ff30*/  @!P1 LEA R12, P2, R210, R14, 0x2 ;  /* 0x0000000ed20c9211 */ /* 0x000fc800078410ff */
[----:B------:R-:W-:-:S05]  /*2ff40*/  @!P1 LEA.HI.X R13, R210, R5, R32, 0x2, P2 ;  /* 0x00000005d20d9211 */ /* 0x000fca00010f1420 */
[----:B---3--:R3:W-:Y:S04]  /*2ff50*/  @!P1 ST.E.64 desc[UR42][R12.64], R8 ;  /* 0x000000080c009985 */ /* 0x0087e8000c101b2a */
[----:B----4-:R-:W4:Y:S01]  /*2ff60*/  @!P0 LDL.64 R10, [R1+0x400] ;  /* 0x00040000010a8983 */ /* 0x010f220000100a00 */
[----:B------:R-:W-:Y:S02]  /*2ff70*/  ISETP.GE.AND P1, PT, R208, UR4, PT ;  /* 0x00000004d0007c0c */ /* 0x000fe4000bf26270 */
[----:B------:R-:W-:-:S04]  /*2ff80*/  @!P0 LEA R18, P2, R209, R14, 0x2 ;  /* 0x0000000ed1128211 */ /* 0x000fc800078410ff */
[----:B------:R-:W-:-:S05]  /*2ff90*/  @!P0 LEA.HI.X R19, R209, R5, R31, 0x2, P2 ;  /* 0x00000005d1138211 */ /* 0x000fca00010f141f */
[----:B----4-:R4:W-:Y:S04]  /*2ffa0*/  @!P0 ST.E.64 desc[UR42][R18.64], R10 ;  /* 0x0000000a12008985 */ /* 0x0109e8000c101b2a */
[----:B-1----:R-:W2:Y:S01]  /*2ffb0*/  @!P1 LDL.64 R6, [R1+0x410] ;  /* 0x0004100001069983 */ /* 0x002ea20000100a00 */
[----:B------:R-:W-:Y:S02]  /*2ffc0*/  ISETP.GE.AND P0, PT, R207, UR4, PT ;  /* 0x00000004cf007c0c */ /* 0x000fe4000bf06270 */
[----:B------:R-:W-:-:S04]  /*2ffd0*/  @!P1 LEA R20, P2, R208, R14, 0x2 ;  /* 0x0000000ed0149211 */ /* 0x000fc800078410ff */
[----:B------:R-:W-:-:S05]  /*2ffe0*/  @!P1 LEA.HI.X R21, R208, R5, R30, 0x2, P2 ;  /* 0x00000005d0159211 */ /* 0x000fca00010f141e */
[----:B--2---:R1:W-:Y:S04]  /*2fff0*/  @!P1 ST.E.64 desc[UR42][R20.64], R6 ;  /* 0x0000000614009985 */ /* 0x0043e8000c101b2a */
[----:B---3--:R-:W2:Y:S01]  /*30000*/  @!P0 LDL.64 R8, [R1+0x420] ;  /* 0x0004200001088983 */ /* 0x008ea20000100a00 */
[----:B------:R-:W-:Y:S02]  /*30010*/  ISETP.GE.AND P1, PT, R206, UR4, PT ;  /* 0x00000004ce007c0c */ /* 0x000fe4000bf26270 */
[----:B------:R-:W-:-:S04]  /*30020*/  @!P0 LEA R12, P2, R207, R14, 0x2 ;  /* 0x0000000ecf0c8211 */ /* 0x000fc800078410ff */
[----:B------:R-:W-:-:S05]  /*30030*/  @!P0 LEA.HI.X R13, R207, R5, R29, 0x2, P2 ;  /* 0x00000005cf0d8211 */ /* 0x000fca00010f141d */
[----:B--2---:R2:W-:Y:S04]  /*30040*/  @!P0 ST.E.64 desc[UR42][R12.64], R8 ;  /* 0x000000080c008985 */ /* 0x0045e8000c101b2a */
[----:B----4-:R-:W3:Y:S01]  /*30050*/  @!P1 LDL.64 R10, [R1+0x430] ;  /* 0x00043000010a9983 */ /* 0x010ee20000100a00 */
        /* <DEDUP_REMOVED lines=11> */
[----:B-----5:R-:W-:-:S05]  /*30110*/  @!P1 LEA.HI.X R15, R24, R5, R26, 0x2, P0 ;  /* 0x00000005180f9211 */ /* 0x020fca00000f141a */
[----:B--2---:R3:W-:Y:S04]  /*30120*/  @!P1 ST.E.64 desc[UR42][R14.64], R8 ;  /* 0x000000080e009985 */ /* 0x0047e8000c101b2a */
.L_x_12846:
[----:B------:R-:W-:Y:S05]  /*30130*/  BSYNC B1 ;  /* 0x0000000000017941 */ /* 0x000fea0003800000 */
.L_x_12845:
[----:B------:R-:W-:-:S03]  /*30140*/  UMOV UR4, 0xffffffff ;  /* 0xffffffff00047882 */ /* 0x000fc60000000000 */
[----:B------:R-:W-:Y:S05]  /*30150*/  BRA.DIV UR4, `(.L_x_12847) ;  /* 0x000000ca04747947 */ /* 0x000fea000b800000 */
[----:B-1----:R1:W4:Y:S04]  /*30160*/  SHFL.IDX PT, R5, R4, 0x1, 0x1c1f ;  /* 0x003c1f0004057f89 */ /* 0x00232800000e0000 */
[----:B--23--:R1:W2:Y:S02]  /*30170*/  SHFL.IDX PT, R14, R3, 0x1, 0x1c1f ;  /* 0x003c1f00030e7f89 */ /* 0x00c2a400000e0000 */
.L_x_13102:
[----:B------:R-:W-:-:S13]  /*30180*/  ISETP.GE.AND P0, PT, R25, R0, PT ;  /* 0x000000001900720c */ /* 0x000fda0003f06270 */
[----:B------:R-:W-:Y:S05]  /*30190*/  @P0 BRA `(.L_x_12843) ;  /* 0x0000001800e00947 */ /* 0x000fea0003800000 */
[----:B------:R-:W3:Y:S01]  /*301a0*/  LDC R0, c[0x0][0xbc8] ;  /* 0x0002f200ff007b82 */ /* 0x000ee20000000800 */
[----:B------:R-:W5:Y:S04]  /*301b0*/  LDL R49, [R1+0x46c] ;  /* 0x00046c0001317983 */ /* 0x000f680000100800 */
[----:B------:R-:W5:Y:S04]  /*301c0*/  LDL R53, [R1+0x468] ;  /* 0x0004680001357983 */ /* 0x000f680000100800 */
[----:B------:R-:W5:Y:S04]  /*301d0*/  LDL R50, [R1+0x50c] ;  /* 0x00050c0001327983 */ /* 0x000f680000100800 */
[----:B------:R-:W5:Y:S04]  /*301e0*/  LDL R45, [R1+0x4fc] ;  /* 0x0004fc00012d7983 */ /* 0x000f680000100800 */
[----:B------:R-:W5:Y:S04]  /*301f0*/  LDL R42, [R1+0x4ec] ;  /* 0x0004ec00012a7983 */ /* 0x000f680000100800 */
[----:B------:R-:W5:Y:S01]  /*30200*/  LDL R46, [R1+0x500] ;  /* 0x00050000012e7983 */ /* 0x000f620000100800 */
[----:B---3--:R-:W-:-:S03]  /*30210*/  ISETP.GE.AND P0, PT, R197, R0, PT ;  /* 0x00000000c500720c */ /* 0x008fc60003f06270 */
[----:B------:R-:W3:Y:S04]  /*30220*/  LDL R40, [R1+0x4e0] ;  /* 0x0004e00001287983 */ /* 0x000ee80000100800 */
[----:B------:R-:W3:Y:S04]  /*30230*/  LDL R10, [R1+0x4f0] ;  /* 0x0004f000010a7983 */ /* 0x000ee80000100800 */
[----:B------:R-:W3:Y:S04]  /*30240*/  LDL R11, [R1+0x4d8] ;  /* 0x0004d800010b7983 */ /* 0x000ee80000100800 */
[----:B------:R-:W3:Y:S01]  /*30250*/  @!P0 LDL.64 R20, [R1+0x268] ;  /* 0x0002680001148983 */ /* 0x000ee20000100a00 */
[----:B012---:R-:W-:-:S03]  /*30260*/  @!P0 IMAD.MOV.U32 R4, RZ, RZ, R14 ;  /* 0x000000ffff048224 */ /* 0x007fc600078e000e */
[----:B------:R-:W2:Y:S01]  /*30270*/  LDL R51, [R1+0x464] ;  /* 0x0004640001337983 */ /* 0x000ea20000100800 */
[----:B----4-:R-:W-:-:S03]  /*30280*/  @!P0 IMAD.WIDE R6, R197, 0x4, R4 ;  /* 0x00000004c5068825 */ /* 0x010fc600078e0204 */
        /* <DEDUP_REMOVED lines=24> */
[----:B-----5:R-:W-:-:S03]  /*30410*/  ISETP.GE.AND P1, PT, R49, R0, PT ;  /* 0x000000003100720c */ /* 0x020fc60003f26270 */
[----:B---3--:R0:W-:Y:S10]  /*30420*/  @!P0 ST.E.64 desc[UR42][R6.64], R20 ;  /* 0x0000001406008985 */ /* 0x0081f4000c101b2a */
[----:B------:R-:W3:Y:S01]  /*30430*/  @!P1 LDL.64 R8, [R1+0x278] ;  /* 0x0002780001089983 */ /* 0x000ee20000100a00 */
[----:B------:R-:W-:-:S02]  /*30440*/  ISETP.GE.AND P2, PT, R53, R0, PT ;  /* 0x000000003500720c */ /* 0x000fc40003f46270 */
[----:B------:R-:W-:-:S04]  /*30450*/  @!P1 LEA R12, P0, R49, R14, 0x2 ;  /* 0x0000000e310c9211 */ /* 0x000fc800078010ff */
[----:B------:R-:W-:Y:S01]  /*30460*/  @!P1 LEA.HI.X R13, R49, R5, R50, 0x2, P0 ;  /* 0x00000005310d9211 */ /* 0x000fe200000f1432 */
[----:B------:R-:W-:Y:S02]  /*30470*/  IMAD.MOV.U32 R49, RZ, RZ, R45 ;  /* 0x000000ffff317224 */ /* 0x000fe400078e002d */
[----:B------:R-:W-:Y:S02]  /*30480*/  IMAD.MOV.U32 R45, RZ, RZ, R42 ;  /* 0x000000ffff2d7224 */ /* 0x000fe400078e002a */
[----:B------:R-:W-:Y:S02]  /*30490*/  IMAD.MOV.U32 R50, RZ, RZ, R46 ;  /* 0x000000ffff327224 */ /* 0x000fe400078e002e */
[----:B------:R-:W-:Y:S02]  /*304a0*/  IMAD.MOV.U32 R42, RZ, RZ, R40 ;  /* 0x000000ffff2a7224 */ /* 0x000fe400078e0028 */
[----:B------:R-:W-:Y:S02]  /*304b0*/  IMAD.MOV.U32 R40, RZ, RZ, R11 ;  /* 0x000000ffff287224 */ /* 0x000fe400078e000b */
[----:B------:R-:W-:Y:S01]  /*304c0*/  IMAD.MOV.U32 R46, RZ, RZ, R10 ;  /* 0x000000ffff2e7224 */ /* 0x000fe200078e000a */
[----:B---3--:R1:W-:Y:S04]  /*304d0*/  @!P1 ST.E.64 desc[UR42][R12.64], R8 ;  /* 0x000000080c009985 */ /* 0x0083e8000c101b2a */
[----:B------:R-:W3:Y:S01]  /*304e0*/  @!P2 LDL.64 R10, [R1+0x288] ;  /* 0x00028800010aa983 */ /* 0x000ee20000100a00 */
[----:B--2---:R-:W-:Y:S01]  /*304f0*/  ISETP.GE.AND P1, PT, R51, R0, PT ;  /* 0x000000003300720c */ /* 0x004fe20003f26270 */
[----:B----4-:R-:W-:-:S02]  /*30500*/  IMAD.MOV.U32 R54, RZ, RZ, R48 ;  /* 0x000000ffff367224 */ /* 0x010fc400078e0030 */
[----:B------:R-:W-:Y:S01]  /*30510*/  IMAD.MOV.U32 R48, RZ, RZ, R18 ;  /* 0x000000ffff307224 */ /* 0x000fe200078e0012 */
[C---:B------:R-:W-:Y:S01]  /*30520*/  @!P2 LEA R18, P0, R53.reuse, R14, 0x2 ;  /* 0x0000000e3512a211 */ /* 0x040fe200078010ff */
[----:B------:R-:W-:Y:S02]  /*30530*/  IMAD.MOV.U32 R52, RZ, RZ, R47 ;  /* 0x000000ffff347224 */ /* 0x000fe400078e002f */
[----:B------:R-:W-:Y:S02]  /*30540*/  IMAD.MOV.U32 R47, RZ, RZ, R43 ;  /* 0x000000ffff2f7224 */ /* 0x000fe400078e002b */
[----:B------:R-:W-:Y:S02]  /*30550*/  IMAD.MOV.U32 R43, RZ, RZ, R36 ;  /* 0x000000ffff2b7224 */ /* 0x000fe400078e0024 */
[----:B------:R-:W-:Y:S01]  /*30560*/  IMAD.MOV.U32 R36, RZ, RZ, R19 ;  /* 0x000000ffff247224 */ /* 0x000fe200078e0013 */
[----:B------:R-:W-:-:S05]  /*30570*/  @!P2 LEA.HI.X R19, R53, R5, R54, 0x2, P0 ;  /* 0x000000053513a211 */ /* 0x000fca00000f1436 */
[----:B---3--:R2:W-:Y:S04]  /*30580*/  @!P2 ST.E.64 desc[UR42][R18.64], R10 ;  /* 0x0000000a1200a985 */ /* 0x0085e8000c101b2a */
        /* <DEDUP_REMOVED lines=132> */
[----:B------:R-:W-:Y:S02]  /*30dd0*/  @!P1 LEA.HI.X R19, R206, R5, R24, 0x2, P0 ;  /* 0x00000005ce139211 */ /* 0x000fe400000f1418 */
[-C--:B------:R-:W-:Y:S01]  /*30de0*/  ISETP.GE.AND P0, PT, R15, R0.reuse, PT ;  /* 0x000000000f00720c */ /* 0x080fe20003f06270 */
[----:B------:R-:W-:Y:S02]  /*30df0*/  BSSY B1, `(.L_x_12848) ;  /* 0x0000009000017945 */ /* 0x000fe40003800000 */
[----:B--2---:R0:W-:Y:S01]  /*30e00*/  @!P1 ST.E.64 desc[UR42][R18.64], R10 ;  /* 0x0000000a12009985 */ /* 0x0041e2000c101b2a */
[----:B------:R-:W-:-:S09]  /*30e10*/  ISETP.GE.AND P1, PT, R3, R0, PT ;  /* 0x000000000300720c */ /* 0x000fd20003f26270 */
[----:B------:R-:W-:Y:S05]  /*30e20*/  @P0 BRA `(.L_x_12849) ;  /* 0x0000000000140947 */ /* 0x000fea0003800000 */
[----:B------:R-:W2:Y:S04]  /*30e30*/  LDL R24, [R1+0x498] ;  /* 0x0004980001187983 */ /* 0x000ea80000100800 */
[----:B0-----:R-:W3:Y:S01]  /*30e40*/  LDL.64 R8, [R1+0x448] ;  /* 0x0004480001087983 */ /* 0x001ee20000100a00 */
[----:B------:R-:W-:-:S04]  /*30e50*/  LEA R6, P0, R15, R14, 0x2 ;  /* 0x0000000e0f067211 */ /* 0x000fc800078010ff */
[----:B--2---:R-:W-:-:S05]  /*30e60*/  LEA.HI.X R7, R15, R5, R24, 0x2, P0 ;  /* 0x000000050f077211 */ /* 0x004fca00000f1418 */
[----:B---3--:R1:W-:Y:S04]  /*30e70*/  ST.E.64 desc[UR42][R6.64], R8 ;  /* 0x0000000806007985 */ /* 0x0083e8000c101b2a */
.L_x_12849:
[----:B------:R-:W-:Y:S05]  /*30e80*/  BSYNC B1 ;  /* 0x0000000000017941 */ /* 0x000fea0003800000 */
.L_x_12848:
[----:B------:R-:W-:Y:S05]  /*30e90*/  @P1 BRA `(.L_x_12843) ;  /* 0x0000000c00a01947 */ /* 0x000fea0003800000 */
[----:B------:R-:W2:Y:S04]  /*30ea0*/  LDL R0, [R1+0x494] ;  /* 0x0004940001007983 */ /* 0x000ea80000100800 */
[----:B01----:R-:W3:Y:S01]  /*30eb0*/  LDL.64 R6, [R1+0x458] ;  /* 0x0004580001067983 */ /* 0x003ee20000100a00 */
[----:B------:R-:W-:-:S04]  /*30ec0*/  LEA R14, P0, R3, R14, 0x2 ;  /* 0x0000000e030e7211 */ /* 0x000fc800078010ff */
[----:B--2---:R-:W-:-:S05]  /*30ed0*/  LEA.HI.X R15, R3, R5, R0, 0x2, P0 ;  /* 0x00000005030f7211 */ /* 0x004fca00000f1400 */
[----:B---3--:R3:W-:Y:S01]  /*30ee0*/  ST.E.64 desc[UR42][R14.64], R6 ;  /* 0x000000060e007985 */ /* 0x0087e2000c101b2a */
[----:B------:R-:W-:Y:S05]  /*30ef0*/  BRA `(.L_x_12843) ;  /* 0x0000000c00887947 */ /* 0x000fea0003800000 */
.L_x_12830:
[----:B------:R-:W-:Y:S01]  /*30f00*/  ULDC.64 UR4, c[0x0][0xd08] ;  /* 0x0003420000047ab9 */ /* 0x000fe20000000a00 */
[----:B------:R-:W2:Y:S01]  /*30f10*/  LDC.64 R4, c[0x0][0xd00] ;  /* 0x00034000ff047b82 */ /* 0x000ea20000000a00 */
[----:B------:R-:W-:Y:S01]  /*30f20*/  ISETP.NE.U32.AND P0, PT, RZ, UR4, PT ;  /* 0x00000004ff007c0c */ /* 0x000fe2000bf05070 */
[----:B------:R-:W3:Y:S01]  /*30f30*/  LDL R0, [R1+0x480] ;  /* 0x0004800001007983 */ /* 0x000ee20000100800 */
[----:B------:R-:W-:Y:S02]  /*30f40*/  IMAD.MOV.U32 R3, RZ, RZ, RZ ;  /* 0x000000ffff037224 */ /* 0x000fe400078e00ff */
[----:B------:R-:W-:Y:S01]  /*30f50*/  ISETP.NE.AND.EX P1, PT, RZ, UR5, PT, P0 ;  /* 0x00000005ff007c0c */ /* 0x000fe2000bf25300 */
[----:B------:R-:W-:Y:S02]  /*30f60*/  ULDC.64 UR4, c[0x0][0xd00] ;  /* 0x0003400000047ab9 */ /* 0x000fe40000000a00 */
[----:B------:R-:W-:-:S04]  /*30f70*/  ISETP.NE.U32.AND P0, PT, RZ, UR4, PT ;  /* 0x00000004ff007c0c */ /* 0x000fc8000bf05070 */
[----:B------:R-:W-:-:S06]  /*30f80*/  ISETP.NE.AND.EX P0, PT, RZ, UR5, PT, P0 ;  /* 0x00000005ff007c0c */ /* 0x000fcc000bf05300 */
[----:B------:R-:W4:Y:S01]  /*30f90*/  @P1 LDC.64 R6, c[0x0][0xd08] ;  /* 0x00034200ff061b82 */ /* 0x000f220000000a00 */
[----:B------:R-:W-:Y:S02]  /*30fa0*/  ULDC UR4, c[0x0][0xb88] ;  /* 0x0002e20000047ab9 */ /* 0x000fe40000000800 */
[----:B------:R-:W-:Y:S02]  /*30fb0*/  IMAD.U32 R18, RZ, RZ, UR4 ;  /* 0x00000004ff127e24 */ /* 0x000fe4000f8e00ff */
[----:B--2---:R-:W-:-:S05]  /*30fc0*/  IMAD.WIDE R4, R198, 0x4, R4 ;  /* 0x00000004c6047825 */ /* 0x004fca00078e0204 */
[----:B------:R2:W5:Y:S01]  /*30fd0*/  @P0 LDG.E R3, desc[UR42][R4.64] ;  /* 0x0000002a04030981 */ /* 0x000562000c1e1900 */
[----:B----4-:R-:W-:-:S05]  /*30fe0*/  @P1 IMAD.WIDE R6, R198, 0x4, R6 ;  /* 0x00000004c6061825 */ /* 0x010fca00078e0206 */
[----:B------:R2:W5:Y:S01]  /*30ff0*/  @P1 LDG.E R18, desc[UR42][R6.64] ;  /* 0x0000002a06121981 */ /* 0x000562000c1e1900 */
[----:B------:R-:W-:Y:S02]  /*31000*/  ISETP.NE.AND P2, PT, R195, RZ, PT ;  /* 0x000000ffc300720c */ /* 0x000fe40003f45270 */
[----:B------:R-:W-:-:S11]  /*31010*/  SHF.R.S32.HI R26, RZ, 0x1f, R198 ;  /* 0x0000001fff1a7819 */ /* 0x000fd600000114c6 */
[----:B------:R-:W4:Y:S02]  /*31020*/  @!P2 LDC R195, c[0x0][0xbd4] ;  /* 0x0002f500ffc3ab82 */ /* 0x000f240000000800 */
[----:B----4-:R-:W-:Y:S02]  /*31030*/  ISETP.GT.AND P2, PT, R195, 0x1, PT ;  /* 0x00000001c300780c */ /* 0x010fe40003f44270 */
[----:B---3--:R-:W-:Y:S01]  /*31040*/  ISETP.GT.AND P3, PT, R0, 0x7f, PT ;  /* 0x0000007f0000780c */ /* 0x008fe20003f64270 */
[----:B--2---:R-:W-:-:S12]  /*31050*/  @P1 BRA `(.L_x_12850) ;  /* 0x0000000000101947 */ /* 0x004fd80003800000 */
[----:B------:R-:W-:Y:S05]  /*31060*/  @!P0 BRA `(.L_x_12850) ;  /* 0x00000000000c8947 */ /* 0x000fea0003800000 */
[----:B------:R-:W2:Y:S04]  /*31070*/  LDG.E R7, desc[UR42][R4.64] ;  /* 0x0000002a04077981 */ /* 0x000ea8000c1e1900 */
[----:B-----5:R-:W2:Y:S02]  /*31080*/  LDG.E R18, desc[UR42][R4.64+0x4] ;  /* 0x0000042a04127981 */ /* 0x020ea4000c1e1900 */
[----:B--2---:R-:W-:-:S07]  /*31090*/  IMAD.IADD R18, R18, 0x1, -R7 ;  /* 0x0000000112127824 */ /* 0x004fce00078e0a07 */
.L_x_12850:
        /* <DEDUP_REMOVED lines=50> */
[----:B--2---:R-:W-:-:S03]  /*313c0*/  LEA R4, P0, R8, R4, 0x2 ;  /* 0x0000000408047211 */ /* 0x004fc600078010ff */
[----:B------:R-:W-:-:S05]  /*313d0*/  IMAD.IADD R0, R9, 0x1, R13 ;  /* 0x0000000109007824 */ /* 0x000fca00078e020d */
[----:B-1----:R-:W-:-:S05]  /*313e0*/  LEA.HI.X R5, R8, R5, R0, 0x2, P0 ;  /* 0x0000000508057211 */ /* 0x002fca00000f1400 */
[----:B------:R2:W-:Y:S02]  /*313f0*/  STG.E desc[UR42][R4.64], R7 ;  /* 0x0000000704007986 */ /* 0x0005e4000c10192a */
.L_x_12852:
[----:B------:R-:W-:Y:S05]  /*31400*/  BSYNC B1 ;  /* 0x0000000000017941 */ /* 0x000fea0003800000 */
.L_x_12851:
[----:B------:R-:W-:Y:S05]  /*31410*/  @P2 BRA `(.L_x_12843) ;  /* 0x0000000800402947 */ /* 0x000fea0003800000 */
[----:B------:R-:W3:Y:S01]  /*31420*/  LDL R6, [R1+0x490] ;  /* 0x0004900001067983 */ /* 0x000ee20000100800 */
[----:B------:R-:W4:Y:S01]  /*31430*/  LDC R19, c[0x0][0xce8] ;  /* 0x00033a00ff137b82 */ /* 0x000f220000000800 */
[----:B------:R-:W-:Y:S01]  /*31440*/  ULDC.64 UR4, c[0x0][0xba0] ;  /* 0x0002e80000047ab9 */ /* 0x000fe20000000a00 */
[----:B------:R-:W-:Y:S01]  /*31450*/  ULDC.64 UR6, c[0x0][0xbf0] ;  /* 0x0002fc0000067ab9 */ /* 0x000fe20000000a00 */
[----:B------:R-:W3:Y:S01]  /*31460*/  LDL R10, [R1+0x47c] ;  /* 0x00047c00010a7983 */ /* 0x000ee20000100800 */
[----:B------:R-:W-:Y:S02]  /*31470*/  IMAD R0, R24, UR4, RZ ;  /* 0x0000000418007c24 */ /* 0x000fe4000f8e02ff */
[----:B--2---:R-:W-:-:S04]  /*31480*/  IMAD.WIDE.U32 R4, R3, UR4, RZ ;  /* 0x0000000403047c25 */ /* 0x004fc8000f8e00ff */
[----:B------:R-:W-:Y:S01]  /*31490*/  IMAD R7, R3, UR5, R0 ;  /* 0x0000000503077c24 */ /* 0x000fe2000f8e0200 */
[----:B------:R-:W-:-:S03]  /*314a0*/  ULDC.64 UR4, c[0x0][0xbe8] ;  /* 0x0002fa0000047ab9 */ /* 0x000fc60000000a00 */
[----:B------:R-:W-:Y:S02]  /*314b0*/  IMAD.IADD R5, R5, 0x1, R7 ;  /* 0x0000000105057824 */ /* 0x000fe400078e0207 */
[----:B------:R-:W-:-:S04]  /*314c0*/  IMAD.WIDE.U32 R4, R193, UR4, R4 ;  /* 0x00000004c1047c25 */ /* 0x000fc8000f8e0004 */
[----:B------:R-:W-:Y:S01]  /*314d0*/  IMAD R5, R193, UR5, R5 ;  /* 0x00000005c1057c24 */ /* 0x000fe2000f8e0205 */
[----:B------:R-:W-:Y:S01]  /*314e0*/  ULDC.64 UR4, c[0x0][0xbe0] ;  /* 0x0002f80000047ab9 */ /* 0x000fe20000000a00 */
[----:B----4-:R-:W-:Y:S01]  /*314f0*/  ISETP.NE.AND P0, PT, R19, 0x1, PT ;  /* 0x000000011300780c */ /* 0x010fe20003f05270 */
[----:B------:R-:W-:-:S12]  /*31500*/  IMAD.WIDE.U32 R4, R25, UR6, R4 ;  /* 0x0000000619047c25 */ /* 0x000fd8000f8e0004 */
[----:B------:R-:W2:Y:S08]  /*31510*/  @P0 LDC R9, c[0x0][0xcec] ;  /* 0x00033b00ff090b82 */ /* 0x000eb00000000800 */
[----:B------:R-:W4:Y:S01]  /*31520*/  @P0 LDC R11, c[0x0][0xcf0] ;  /* 0x00033c00ff0b0b82 */ /* 0x000f220000000800 */
[----:B---3--:R-:W-:Y:S02]  /*31530*/  IMAD R3, R6, 0x20, R10 ;  /* 0x0000002006037824 */ /* 0x008fe400078e020a */
[----:B------:R-:W-:-:S02]  /*31540*/  IMAD R6, R26, UR6, RZ ;  /* 0x000000061a067c24 */ /* 0x000fc4000f8e02ff */
[----:B------:R-:W-:-:S04]  /*31550*/  IMAD.IADD R8, R194, 0x1, R3 ;  /* 0x00000001c2087824 */ /* 0x000fc800078e0203 */
[----:B--2---:R-:W-:-:S04]  /*31560*/  @P0 IMAD.HI.U32 R0, R8, R9, RZ ;  /* 0x0000000908000227 */ /* 0x004fc800078e00ff */
[----:B------:R-:W-:Y:S01]  /*31570*/  IMAD.MOV.U32 R3, RZ, RZ, R8 ;  /* 0x000000ffff037224 */ /* 0x000fe200078e0008 */
[----:B----4-:R-:W-:Y:S01]  /*31580*/  @P0 SHF.R.U32.HI R3, RZ, R11, R0 ;  /* 0x0000000bff030219 */ /* 0x010fe20000011600 */
[----:B------:R-:W-:-:S03]  /*31590*/  IMAD R9, R25, UR7, R6 ;  /* 0x0000000719097c24 */ /* 0x000fc6000f8e0206 */
        /* <DEDUP_REMOVED lines=21> */
.L_x_13105:
[----:B------:R-:W-:Y:S01]  /*316f0*/  IMAD R18, R18, R19, RZ ;  /* 0x0000001312127224 */ /* 0x000fe200078e02ff */
[----:B------:R-:W-:Y:S01]  /*31700*/  BSSY B1, `(.L_x_12854) ;  /* 0x0000015000017945 */ /* 0x000fe20003800000 */
[----:B------:R-:W-:-:S05]  /*31710*/  IMAD.IADD R7, R10, 0x1, R194 ;  /* 0x000000010a077824 */ /* 0x000fca00078e02c2 */
[----:B------:R-:W-:-:S13]  /*31720*/  ISETP.GE.AND P0, PT, R7, R18, PT ;  /* 0x000000120700720c */ /* 0x000fda0003f06270 */
[----:B------:R-:W-:Y:S05]  /*31730*/  @P0 BRA `(.L_x_12855) ;  /* 0x0000000000440947 */ /* 0x000fea0003800000 */
[----:B------:R-:W-:Y:S02]  /*31740*/  ULDC UR4, c[0x0][0xbc8] ;  /* 0x0002f20000047ab9 */ /* 0x000fe40000000800 */
[----:B------:R-:W-:Y:S02]  /*31750*/  ISETP.GE.AND P3, PT, R181, UR4, PT ;  /* 0x00000004b5007c0c */ /* 0x000fe4000bf66270 */
[----:B------:R-:W-:Y:S02]  /*31760*/  ISETP.GE.AND P2, PT, R183, UR4, PT ;  /* 0x00000004b7007c0c */ /* 0x000fe4000bf46270 */
[----:B------:R-:W-:Y:S02]  /*31770*/  ISETP.GE.AND P1, PT, R182, UR4, PT ;  /* 0x00000004b6007c0c */ /* 0x000fe4000bf26270 */
[----:B------:R-:W-:-:S07]  /*31780*/  ISETP.GE.AND P0, PT, R188, UR4, PT ;  /* 0x00000004bc007c0c */ /* 0x000fce000bf06270 */
[-C--:B----4-:R-:W-:Y:S02]  /*31790*/  @!P3 LEA R8, P5, R181, R14.reuse, 0x1 ;  /* 0x0000000eb508b211 */ /* 0x090fe400078a08ff */
[----:B------:R-:W-:Y:S02]  /*317a0*/  @!P2 LEA R10, P4, R183, R14, 0x1 ;  /* 0x0000000eb70aa211 */ /* 0x000fe400078808ff */
[----:B---3--:R-:W-:Y:S02]  /*317b0*/  @!P3 LEA.HI.X R9, R181, R0, R202, 0x1, P5 ;  /* 0x00000000b509b211 */ /* 0x008fe400028f0cca */
        /* <DEDUP_REMOVED lines=9> */
.L_x_12855:
[----:B------:R-:W-:Y:S05]  /*31850*/  BSYNC B1 ;  /* 0x0000000000017941 */ /* 0x000fea0003800000 */
.L_x_12854:
[----:B------:R-:W-:-:S03]  /*31860*/  UMOV UR4, 0xffffffff ;  /* 0xffffffff00047882 */ /* 0x000fc60000000000 */
[----:B------:R-:W-:Y:S05]  /*31870*/  BRA.DIV UR4, `(.L_x_12856) ;  /* 0x000000b604287947 */ /* 0x000fea000b800000 */
[----:B---3--:R3:W0:Y:S04]  /*31880*/  SHFL.IDX PT, R0, R4, 0x1, 0x181f ;  /* 0x00381f0004007f89 */ /* 0x00862800000e0000 */
[----:B----4-:R3:W4:Y:S02]  /*31890*/  SHFL.IDX PT, R14, R3, 0x1, 0x181f ;  /* 0x00381f00030e7f89 */ /* 0x01072400000e0000 */
.L_x_13109:
[----:B------:R-:W-:Y:S01]  /*318a0*/  VIADD R5, R7, 0x20 ;  /* 0x0000002007057836 */ /* 0x000fe20000000000 */
        /* <DEDUP_REMOVED lines=20> */
.L_x_12858:
[----:B------:R-:W-:Y:S05]  /*319f0*/  BSYNC B1 ;  /* 0x0000000000017941 */ /* 0x000fea0003800000 */
.L_x_12857:
[----:B------:R-:W-:-:S03]  /*31a00*/  UMOV UR4, 0xffffffff ;  /* 0xffffffff00047882 */ /* 0x000fc60000000000 */
[----:B------:R-:W-:Y:S05]  /*31a10*/  BRA.DIV UR4, `(.L_x_12859) ;  /* 0x000000b604087947 */ /* 0x000fea000b800000 */
[----:B0-----:R0:W0:Y:S04]  /*31a20*/  SHFL.IDX PT, R0, R4, 0x2, 0x181f ;  /* 0x00581f0004007f89 */ /* 0x00102800000e0000 */
[----:B----4-:R4:W0:Y:S02]  /*31a30*/  SHFL.IDX PT, R14, R3, 0x2, 0x181f ;  /* 0x00581f00030e7f89 */ /* 0x01082400000e0000 */
.L_x_13113:
        /* <DEDUP_REMOVED lines=21> */
.L_x_12861:
[----:B------:R-:W-:Y:S05]  /*31b90*/  BSYNC B1 ;  /* 0x0000000000017941 */ /* 0x000fea0003800000 */
.L_x_12860:
[----:B------:R-:W-:-:S03]  /*31ba0*/  UMOV UR4, 0xffffffff ;  /* 0xffffffff00047882 */ /* 0x000fc60000000000 */
[----:B------:R-:W-:Y:S05]  /*31bb0*/  BRA.DIV UR4, `(.L_x_12862) ;  /* 0x000000b204e87947 */ /* 0x000fea000b800000 */
[----:B0-----:R0:W0:Y:S04]  /*31bc0*/  SHFL.IDX PT, R0, R4, 0x3, 0x181f ;  /* 0x00781f0004007f89 */ /* 0x00102800000e0000 */
[----:B------:R0:W0:Y:S02]  /*31bd0*/  SHFL.IDX PT, R14, R3, 0x3, 0x181f ;  /* 0x00781f00030e7f89 */ /* 0x00002400000e0000 */
.L_x_13117:
[----:B0-234-:R-:W-:-:S05]  /*31be0*/  VIADD R3, R7, 0x60 ;  /* 0x0000006007037836 */ /* 0x01dfca0000000000 */
[----:B------:R-:W-:-:S13]  /*31bf0*/  ISETP.GE.AND P0, PT, R3, R18, PT ;  /* 0x000000120300720c */ /* 0x000fda0003f06270 */
[----:B------:R-:W-:Y:S05]  /*31c00*/  @P0 BRA `(.L_x_12843) ;  /* 0x0000000000440947 */ /* 0x000fea0003800000 */
[----:B------:R-:W-:Y:S02]  /*31c10*/  ULDC UR4, c[0x0][0xbc8] ;  /* 0x0002f20000047ab9 */ /* 0x000fe40000000800 */
[----:B------:R-:W-:Y:S02]  /*31c20*/  ISETP.GE.AND P3, PT, R181, UR4, PT ;  /* 0x00000004b5007c0c */ /* 0x000fe4000bf66270 */
[----:B------:R-:W-:Y:S02]  /*31c30*/  ISETP.GE.AND P2, PT, R183, UR4, PT ;  /* 0x00000004b7007c0c */ /* 0x000fe4000bf46270 */
[----:B------:R-:W-:Y:S02]  /*31c40*/  ISETP.GE.AND P1, PT, R182, UR4, PT ;  /* 0x00000004b6007c0c */ /* 0x000fe4000bf26270 */
[----:B------:R-:W-:-:S07]  /*31c50*/  ISETP.GE.AND P0, PT, R188, UR4, PT ;  /* 0x00000004bc007c0c */ /* 0x000fce000bf06270 */
        /* <DEDUP_REMOVED lines=12> */
.L_x_12843:
[----:B------:R-:W-:Y:S05]  /*31d20*/  BSYNC B0 ;  /* 0x0000000000007941 */ /* 0x000fea0003800000 */
.L_x_12829:
[----:B------:R-:W-:Y:S02]  /*31d30*/  ULDC UR4, c[0x0][0xd3c] ;  /* 0x00034f0000047ab9 */ /* 0x000fe40000000800 */
[----:B-1----:R-:W-:-:S13]  /*31d40*/  ISETP.GE.AND P0, PT, R91, UR4, PT ;  /* 0x000000045b007c0c */ /* 0x002fda000bf06270 */
[----:B------:R-:W-:Y:S05]  /*31d50*/  @!P0 BRA `(.L_x_12863) ;  /* 0xfffffcf800ac8947 */ /* 0x000fea000383ffff */
[----:B------:R-:W-:Y:S05]  /*31d60*/  BRA `(.L_x_12629) ;  /* 0x0000009800c47947 */ /* 0x000fea0003800000 */
.L_x_12627:
        /* <DEDUP_REMOVED lines=19> */
.L_x_12864:
        /* <DEDUP_REMOVED lines=44> */
.L_x_12868:
        /* <DEDUP_REMOVED lines=39> */
.L_x_12866:
        /* <DEDUP_REMOVED lines=12> */
.L_x_12869:
        /* <DEDUP_REMOVED lines=63> */
.L_x_12870:
        /* <DEDUP_REMOVED lines=61> */
.L_x_12871:
[----:B01----:R-:W-:-:S05]  /*32c50*/  LOP3.LUT R3, RZ, R2, RZ, 0x33, !PT ;  /* 0x00000002ff037212 */ /* 0x003fca00078e33ff */
[----:B------:R-:W-:-:S05]  /*32c60*/  IMAD.IADD R2, R4, 0x1, R3 ;  /* 0x0000000104027824 */ /* 0x000fca00078e0203 */
[----:B------:R1:W-:Y:S01]  /*32c70*/  STL [R1+0x464], R2 ;  /* 0x0004640201007387 */ /* 0x0003e20000100800 */
[----:B------:R-:W-:Y:S05]  /*32c80*/  BRA `(.L_x_12872) ;  /* 0x0000000000107947 */ /* 0x000fea0003800000 */
.L_x_12867:
[----:B------:R-:W-:Y:S01]  /*32c90*/  IMAD.U32 R2, RZ, RZ, UR6 ;  /* 0x00000006ff027e24 */ /* 0x000fe2000f8e00ff */
[----:B------:R0:W-:Y:S04]  /*32ca0*/  STL [R1+0x464], RZ ;  /* 0x000464ff01007387 */ /* 0x0001e80000100800 */
[----:B------:R0:W-:Y:S04]  /*32cb0*/  STL [R1+0x468], RZ ;  /* 0x000468ff01007387 */ /* 0x0001e80000100800 */
[----:B------:R0:W-:Y:S02]  /*32cc0*/  STL [R1+0x460], R2 ;  /* 0x0004600201007387 */ /* 0x0001e40000100800 */
.L_x_12872:
        /* <DEDUP_REMOVED lines=10> */
.L_x_12865:
        /* <DEDUP_REMOVED lines=8> */
[----:B-1----:R-:W1:Y:S01]  /*32df0*/  S2R R5, SR_TID.X ;  /* 0x0000000000057919 */ /* 0x002e620000002100 */
[----:B------:R-:W2:Y:S01]  /*32e00*/  S2UR UR5, SR_CgaCtaId ;  /* 0x00000000000579c3 */ /* 0x000ea20000008800 */
[----:B------:R-:W-:Y:S01]  /*32e10*/  UMOV UR4, 0x400 ;  /* 0x0000040000047882 */ /* 0x000fe20000000000 */
[----:B------:R-:W-:Y:S01]  /*32e20*/  BSSY B8, `(.L_x_12873) ;  /* 0x000086d000087945 */ /* 0x000fe20003800000 */
[----:B------:R-:W-:Y:S01]  /*32e30*/  STL [R1+0x4e0], RZ ;  /* 0x0004e0ff01007387 */ /* 0x000fe20000100800 */
[----:B------:R-:W-:Y:S01]  /*32e40*/  IMAD.MOV.U32 R19, RZ, RZ, RZ ;  /* 0x000000ffff137224 */ /* 0x000fe200078e00ff */
[----:B------:R-:W-:Y:S01]  /*32e50*/  ULDC.64 UR40, c[0x0][0x198] ;  /* 0x0000660000287ab9 */ /* 0x000fe20000000a00 */
[----:B------:R-:W-:Y:S01]  /*32e60*/  ULDC UR39, c[0x0][0xc] ;  /* 0x0000030000277ab9 */ /* 0x000fe20000000800 */
[----:B------:R-:W-:Y:S01]  /*32e70*/  STL [R1+0x470], RZ ;  /* 0x000470ff01007387 */ /* 0x000fe20000100800 */
[----:B--2---:R-:W-:-:S06]  /*32e80*/  ULEA UR4, UR5, UR4, 0x18 ;  /* 0x0000000405047291 */ /* 0x004fcc000f8ec03f */
[----:B------:R-:W-:Y:S01]  /*32e90*/  IMAD.U32 R18, RZ, RZ, UR4 ;  /* 0x00000004ff127e24 */ /* 0x000fe2000f8e00ff */
[C---:B-1----:R-:W-:Y:S01]  /*32ea0*/  LOP3.LUT R4, R5.reuse, 0x7f, RZ, 0xc0, !PT ;  /* 0x0000007f05047812 */ /* 0x042fe200078ec0ff */
[----:B---3--:R-:W-:-:S05]  /*32eb0*/  IMAD.SHL.U32 R0, R5, 0x8, RZ ;  /* 0x0000000805007824 */ /* 0x008fca00078e00ff */
        /* <DEDUP_REMOVED lines=9> */
[----:B------:R-:W-:Y:S02]  /*32f50*/  IMAD.MOV.U32 R4, RZ, RZ, 0x1 ;  /* 0x00000001ff047424 */ /* 0x000fe400078e00ff */
[----:B------:R-:W-:Y:S01]  /*32f60*/  IMAD.MOV.U32 R2, RZ, RZ, 0x1 ;  /* 0x00000001ff027424 */ /* 0x000fe200078e00ff */
[----:B------:R0:W-:Y:S04]  /*32f70*/  STL [R1+0x474], R3 ;  /* 0x0004740301007387 */ /* 0x0001e80000100800 */
[----:B------:R-:W-:Y:S04]  /*32f80*/  STL [R1+0x478], R4 ;  /* 0x0004780401007387 */ /* 0x000fe80000100800 */
[----:B------:R1:W-:Y:S01]  /*32f90*/  STL [R1+0x47c], R2 ;  /* 0x00047c0201007387 */ /* 0x0003e20000100800 */
[----:B0-----:R-:W-:-:S02]  /*32fa0*/  LOP3.LUT R3, R0, 0x40, RZ, 0xfc, !PT ;  /* 0x0000004000037812 */ /* 0x001fc400078efcff */
[C---:B-1----:R-:W-:Y:S02]  /*32fb0*/  LOP3.LUT R2, R0.reuse, 0x80, RZ, 0xfc, !PT ;  /* 0x0000008000027812 */ /* 0x042fe400078efcff */
[----:B------:R-:W-:-:S07]  /*32fc0*/  LOP3.LUT R0, R0, 0xc0, RZ, 0xfc, !PT ;  /* 0x000000c000007812 */ /* 0x000fce00078efcff */
.L_x_13039:
[----:B------:R-:W2:Y:S01]  /*32fd0*/  LDL R14, [R1+0x46c] ;  /* 0x00046c00010e7983 */ /* 0x000ea20000100800 */
[----:B------:R-:W-:Y:S05]  /*32fe0*/  YIELD ;  /* 0x0000000000007946 */ /* 0x000fea0003800000 */
[----:B------:R-:W-:Y:S01]  /*32ff0*/  ULDC.64 UR4, c[0x0][0xb20] ;  /* 0x0002c80000047ab9 */ /* 0x000fe20000000a00 */
[----:B01----:R-:W-:Y:S02]  /*33000*/  CS2R R6, SRZ ;  /* 0x0000000000067805 */ /* 0x003fe4000001ff00 */
[----:B------:R-:W-:Y:S01]  /*33010*/  ISETP.NE.U32.AND P0, PT, RZ, UR4, PT ;  /* 0x00000004ff007c0c */ /* 0x000fe2000bf05070 */
[----:B------:R-:W0:Y:S01]  /*33020*/  LDC.64 R12, c[0x0][0xaf8] ;  /* 0x0002be00ff0c7b82 */ /* 0x000e220000000a00 */
[----:B------:R-:W-:Y:S01]  /*33030*/  ULDC.64 UR6, c[0x0][0xb00] ;  /* 0x0002c00000067ab9 */ /* 0x000fe20000000a00 */
[----:B------:R-:W-:Y:S01]  /*33040*/  ULDC.64 UR8, c[0x0][0xb08] ;  /* 0x0002c20000087ab9 */ /* 0x000fe20000000a00 */
[----:B------:R-:W-:Y:S01]  /*33050*/  ISETP.NE.AND.EX P0, PT, RZ, UR5, PT, P0 ;  /* 0x00000005ff007c0c */ /* 0x000fe2000bf05300 */
[----:B------:R-:W-:-:S04]  /*33060*/  ULDC.64 UR4, c[0x0][0xb10] ;  /* 0x0002c40000047ab9 */ /* 0x000fc80000000a00 */
[----:B------:R-:W1:Y:S08]  /*33070*/  LDC.64 R4, c[0x0][0xb00] ;  /* 0x0002c000ff047b82 */ /* 0x000e700000000a00 */
        /* <DEDUP_REMOVED lines=45> */
.L_x_12874:
        /* <DEDUP_REMOVED lines=16> */
.L_x_12875:
[----:B------:R-:W-:Y:S05]  /*33450*/  @!P1 BRA `(.L_x_12876) ;  /* 0x00000000000c9947 */ /* 0x000fea0003800000 */
[----:B------:R-:W2:Y:S04]  /*33460*/  LDG.E R7, desc[UR42][R4.64] ;  /* 0x0000002a04077981 */ /* 0x000ea8000c1e1900 */
[----:B------:R-:W2:Y:S02]  /*33470*/  LDG.E R4, desc[UR42][R4.64+0x4] ;  /* 0x0000042a04047981 */ /* 0x000ea4000c1e1900 */
[----:B--2---:R-:W-:-:S07]  /*33480*/  IMAD.IADD R7, R4, 0x1, -R7 ;  /* 0x0000000104077824 */ /* 0x004fce00078e0a07 */
.L_x_12876:
        /* <DEDUP_REMOVED lines=37> */
.L_x_12879:
[----:B------:R-:W-:-:S13]  /*336e0*/  ISETP.NE.AND P0, PT, R3, 0x1, PT ;  /* 0x000000010300780c */ /* 0x000fda0003f05270 */
[----:B------:R-:W1:Y:S02]  /*336f0*/  @P0 LDC.64 R4, c[0x0][0xae0] ;  /* 0x0002b800ff040b82 */ /* 0x000e640000000a00 */
[----:B-1----:R-:W-:-:S05]  /*33700*/  @P0 IMAD.HI.U32 R4, R2, R4, RZ ;  /* 0x0000000402040227 */ /* 0x002fca00078e00ff */
[----:B------:R-:W-:-:S07]  /*33710*/  @P0 SHF.R.U32.HI R2, RZ, R5, R4 ;  /* 0x00000005ff020219 */ /* 0x000fce0000011604 */
.L_x_12880:
[----:B------:R-:W-:Y:S05]  /*33720*/  BSYNC B0 ;  /* 0x0000000000007941 */ /* 0x000fea0003800000 */
.L_x_12878:
[----:B------:R-:W-:-:S05]  /*33730*/  IMAD R2, R2, R3, R3 ;  /* 0x0000000302027224 */ /* 0x000fca00078e0203 */
[----:B------:R-:W-:-:S07]  /*33740*/  VIMNMX R8, R8, R2, PT ;  /* 0x0000000208087248 */ /* 0x000fce0003fe0100 */
.L_x_12877:
        /* <DEDUP_REMOVED lines=25> */
.L_x_12883:
[----:B------:R-:W-:-:S13]  /*338e0*/  ISETP.NE.AND P0, PT, R3, 0x1, PT ;  /* 0x000000010300780c */ /* 0x000fda0003f05270 */
[----:B------:R-:W1:Y:S02]  /*338f0*/  @P0 LDC.64 R4, c[0x0][0xae0] ;  /* 0x0002b800ff040b82 */ /* 0x000e640000000a00 */
[----:B-1----:R-:W-:-:S05]  /*33900*/  @P0 IMAD.HI.U32 R4, R2, R4, RZ ;  /* 0x0000000402040227 */ /* 0x002fca00078e00ff */
[----:B------:R-:W-:-:S07]  /*33910*/  @P0 SHF.R.U32.HI R2, RZ, R5, R4 ;  /* 0x00000005ff020219 */ /* 0x000fce0000011604 */
.L_x_12884:
[----:B------:R-:W-:Y:S05]  /*33920*/  BSYNC B0 ;  /* 0x0000000000007941 */ /* 0x000fea0003800000 */
.L_x_12882:
[----:B------:R-:W-:-:S05]  /*33930*/  IMAD R2, R2, R3, RZ ;  /* 0x0000000302027224 */ /* 0x000fca00078e02ff */
[----:B------:R-:W-:-:S07]  /*33940*/  VIMNMX R6, R6, R2, !PT ;  /* 0x0000000206067248 */ /* 0x000fce0007fe0100 */
.L_x_12881:
        /* <DEDUP_REMOVED lines=41> */
.L_x_12886:
[----:B------:R-:W-:Y:S05]  /*33be0*/  BSYNC B0 ;  /* 0x0000000000007941 */ /* 0x000fea0003800000 */
.L_x_12885:
        /* <DEDUP_REMOVED lines=25> */
.L_x_13120:
[----:B--2---:R-:W-:Y:S02]  /*33d80*/  ISETP.NE.AND P0, PT, R14, RZ, PT ;  /* 0x000000ff0e00720c */ /* 0x004fe40003f05270 */
[----:B------:R-:W-:-:S11]  /*33d90*/  PLOP3.LUT P6, PT, PT, PT, PT, 0x8, 0x0 ;  /* 0x000000000000781c */ /* 0x000fd60003fce170 */
[----:B------:R-:W-:Y:S05]  /*33da0*/  @P0 BRA `(.L_x_12890) ;  /* 0x00000000000c0947 */ /* 0x000fea0003800000 */
[----:B------:R-:W-:-:S03]  /*33db0*/  UMOV UR4, 0xffffffff ;  /* 0xffffffff00047882 */ /* 0x000fc60000000000 */
[----:B------:R-:W-:Y:S05]  /*33dc0*/  BRA.DIV UR4, `(.L_x_12891) ;  /* 0x0000009204e07947 */ /* 0x000fea000b800000 */
[----:B------:R-:W-:-:S13]  /*33dd0*/  ELECT P6, URZ, PT ;  /* 0x00000000003f782f */ /* 0x000fda00038c0000 */
.L_x_12890:
        /* <DEDUP_REMOVED lines=9> */
.L_x_13123:
[----:B------:R-:W-:Y:S05]  /*33e70*/  BSYNC B1 ;  /* 0x0000000000017941 */ /* 0x000fea0003800000 */
.L_x_12892:
[----:B------:R-:W-:Y:S04]  /*33e80*/  BSSY B1, `(.L_x_12894) ;  /* 0x000007f000017945 */ /* 0x000fe80003800000 */
[----:B------:R-:W-:Y:S05]  /*33e90*/  @!P6 BRA `(.L_x_12895) ;  /* 0x0000000400f4e947 */ /* 0x000fea0003800000 */
[----:B------:R-:W1:Y:S04]  /*33ea0*/  LDL R8, [R1+0x470] ;  /* 0x0004700001087983 */ /* 0x000e680000100800 */
[----:B------:R-:W2:Y:S01]  /*33eb0*/  LDL R7, [R1+0x47c] ;  /* 0x00047c0001077983 */ /* 0x000ea20000100800 */
[----:B------:R-:W3:Y:S01]  /*33ec0*/  S2R R6, SR_TID.X ;  /* 0x0000000000067919 */ /* 0x000ee20000002100 */
[----:B------:R-:W-:Y:S01]  /*33ed0*/  BSSY B2, `(.L_x_12896) ;  /* 0x0000007000027945 */ /* 0x000fe20003800000 */
[----:B---3--:R-:W-:-:S04]  /*33ee0*/  LOP3.LUT R6, R6, 0x7f, RZ, 0xc0, !PT ;  /* 0x0000007f06067812 */ /* 0x008fc800078ec0ff */
[----:B------:R-:W-:Y:S01]  /*33ef0*/  ISETP.NE.AND P1, PT, R6, RZ, PT ;  /* 0x000000ff0600720c */ /* 0x000fe20003f25270 */
[----:B-1----:R-:W-:Y:S01]  /*33f00*/  IMAD R5, R8, 0x8, R18 ;  /* 0x0000000808057824 */ /* 0x002fe200078e0212 */
[----:B--2---:R-:W-:-:S04]  /*33f10*/  SHF.L.U32 R10, R7, 0x1f, RZ ;  /* 0x0000001f070a7819 */ /* 0x004fc800000006ff */
[----:B------:R-:W1:Y:S02]  /*33f20*/  SYNCS.PHASECHK.TRANS64.TRYWAIT P0, [R5+URZ+0x324a0], R10 ;  /* 0x0324a00a050075a7 */ /* 0x000e64000800017f */
[----:B-1----:R-:W-:Y:S05]  /*33f30*/  @!P0 BRA `(.L_x_12897) ;  /* 0x0000009000b88947 */ /* 0x002fea0003800000 */
.L_x_13124:
[----:B------:R-:W-:Y:S05]  /*33f40*/  BSYNC B2 ;  /* 0x0000000000027941 */ /* 0x000fea0003800000 */
.L_x_12896:
        /* <DEDUP_REMOVED lines=9> */
.L_x_12899:
[----:B------:R-:W-:Y:S05]  /*33fe0*/  BSYNC B2 ;  /* 0x0000000000027941 */ /* 0x000fea0003800000 */
.L_x_12898:
        /* <DEDUP_REMOVED lines=13> */
.L_x_12900:
        /* <DEDUP_REMOVED lines=13> */
.L_x_13125:
[----:B------:R-:W-:Y:S05]  /*34190*/  BSYNC B2 ;  /* 0x0000000000027941 */ /* 0x000fea0003800000 */
.L_x_12901:
        /* <DEDUP_REMOVED lines=11> */
.L_x_12904:
[----:B------:R-:W-:Y:S05]  /*34250*/  BSYNC B2 ;  /* 0x0000000000027941 */ /* 0x000fea0003800000 */
.L_x_12903:
        /* <DEDUP_REMOVED lines=10> */
.L_x_12905:
        /* <DEDUP_REMOVED lines=15> */
.L_x_12906:
        /* <DEDUP_REMOVED lines=15> */
.L_x_12907:
        /* <DEDUP_REMOVED lines=15> */
.L_x_12908:
        /* <DEDUP_REMOVED lines=10> */
.L_x_12895:
[----:B------:R-:W-:Y:S05]  /*34670*/  BSYNC B1 ;  /* 0x0000000000017941 */ /* 0x000fea0003800000 */
.L_x_12894:
        /* <DEDUP_REMOVED lines=13> */
.L_x_12924:
        /* <DEDUP_REMOVED lines=13> */
.L_x_13126:
[----:B------:R-:W-:Y:S05]  /*34820*/  BSYNC B2 ;  /* 0x0000000000027941 */ /* 0x000fea0003800000 */
.L_x_12911:
        /* <DEDUP_REMOVED lines=9> */
.L_x_12914:
[----:B------:R-:W-:Y:S05]  /*348c0*/  BSYNC B2 ;  /* 0x0000000000027941 */ /* 0x000fea0003800000 */
.L_x_12913:
        /* <DEDUP_REMOVED lines=12> */
.L_x_12915:
        /* <DEDUP_REMOVED lines=13> */
.L_x_13127:
[----:B------:R-:W-:Y:S05]  /*34a60*/  BSYNC B2 ;  /* 0x0000000000027941 */ /* 0x000fea0003800000 */
.L_x_12916:
        /* <DEDUP_REMOVED lines=11> */
.L_x_12919:
[----:B------:R-:W-:Y:S05]  /*34b20*/  BSYNC B2 ;  /* 0x0000000000027941 */ /* 0x000fea0003800000 */
.L_x_12918:
        /* <DEDUP_REMOVED lines=10> */
.L_x_12920:
        /* <DEDUP_REMOVED lines=15> */
.L_x_12921:
        /* <DEDUP_REMOVED lines=15> */
.L_x_12922:
        /* <DEDUP_REMOVED lines=15> */
.L_x_12923:
        /* <DEDUP_REMOVED lines=10> */
.L_x_12910:
[----:B------:R-:W-:Y:S05]  /*34f40*/  BSYNC B1 ;  /* 0x0000000000017941 */ /* 0x000fea0003800000 */
.L_x_12909:
        /* <DEDUP_REMOVED lines=12> */
.L_x_12888:
[----:B------:R-:W-:Y:S05]  /*35010*/  BSYNC B0 ;  /* 0x0000000000007941 */ /* 0x000fea0003800000 */
.L_x_12887:
        /* <DEDUP_REMOVED lines=26> */
.L_x_12927:
[----:B------:R-:W-:-:S13]  /*351c0*/  ISETP.NE.AND P0, PT, R3, 0x1, PT ;  /* 0x000000010300780c */ /* 0x000fda0003f05270 */
[----:B------:R-:W1:Y:S02]  /*351d0*/  @P0 LDC.64 R6, c[0x0][0xae0] ;  /* 0x0002b800ff060b82 */ /* 0x000e640000000a00 */
[----:B-1----:R-:W-:-:S05]  /*351e0*/  @P0 IMAD.HI.U32 R6, R2, R6, RZ ;  /* 0x0000000602060227 */ /* 0x002fca00078e00ff */
[----:B------:R-:W-:-:S07]  /*351f0*/  @P0 SHF.R.U32.HI R2, RZ, R7, R6 ;  /* 0x00000007ff020219 */ /* 0x000fce0000011606 */
.L_x_12928:
[----:B------:R-:W-:Y:S05]  /*35200*/  BSYNC B0 ;  /* 0x0000000000007941 */ /* 0x000fea0003800000 */
.L_x_12926:
[----:B------:R-:W-:-:S05]  /*35210*/  IMAD R2, R2, R3, R3 ;  /* 0x0000000302027224 */ /* 0x000fca00078e0203 */
[----:B------:R-:W-:-:S07]  /*35220*/  VIMNMX R5, R5, R2, PT ;  /* 0x0000000205057248 */ /* 0x000fce0003fe0100 */
.L_x_12925:
[----:B------:R-:W2:Y:S01]  /*35230*/  LDL R7, [R1+0x4e8] ;  /* 0x0004e80001077983 */ /* 0x000ea20000100800 */
[----:B------:R-:W1:Y:S01]  /*35240*/  @P1 LDC R2, c[0x0][0x44c] ;  /* 0x00011300ff021b82 */ /* 0x000e620000000800 */
[----:B------:R-:W-:Y:S01]  /*35250*/  VIADD R5, R5, 0x5f ;  /* 0x0000005f05057836 */ /* 0x000fe20000000000 */
[----:B------:R-:W-:Y:S01]  /*35260*/  ULDC UR4, c[0x0][0xad4] ;  /* 0x0002b50000047ab9 */ /* 0x000fe20000000800 */
[----:B------:R-:W-:Y:S02]  /*35270*/  IMAD.MOV.U32 R0, RZ, RZ, R8 ;  /* 0x000000ffff007224 */ /* 0x000fe400078e0008 */
[----:B------:R-:W-:-:S03]  /*35280*/  IMAD.HI R5, R5, 0x2aaaaaab, RZ ;  /* 0x2aaaaaab05057827 */ /* 0x000fc600078e02ff */
[----:B------:R-:W3:Y:S01]  /*35290*/  @P1 LDC R6, c[0x0][0x450] ;  /* 0x00011400ff061b82 */ /* 0x000ee20000000800 */
[----:B-1----:R-:W-:-:S05]  /*352a0*/  @P1 IMAD.HI.U32 R2, R8, R2, RZ ;  /* 0x0000000208021227 */ /* 0x002fca00078e00ff */
[----:B---3--:R-:W-:Y:S02]  /*352b0*/  @P1 SHF.R.U32.HI R0, RZ, R6, R2 ;  /* 0x00000006ff001219 */ /* 0x008fe40000011602 */
[----:B------:R-:W-:-:S03]  /*352c0*/  SHF.R.U32.HI R2, RZ, 0x1f, R5 ;  /* 0x0000001fff027819 */ /* 0x000fc60000011605 */
[----:B------:R-:W-:Y:S01]  /*352d0*/  IMAD.IADD R0, R17, 0x1, R0 ;  /* 0x0000000111007824 */ /* 0x000fe200078e0200 */
[----:B------:R-:W-:-:S03]  /*352e0*/  LEA.HI.SX32 R8, R5, R2, 0x1c ;  /* 0x0000000205087211 */ /* 0x000fc600078fe2ff */
[----:B------:R-:W-:Y:S02]  /*352f0*/  VIADD R2, R0, -UR4 ;  /* 0x8000000400027c36 */ /* 0x000fe40008000000 */
        /* <DEDUP_REMOVED lines=13> */
.L_x_12931:
[----:B------:R-:W-:-:S13]  /*353d0*/  ISETP.NE.AND P0, PT, R3, 0x1, PT ;  /* 0x000000010300780c */ /* 0x000fda0003f05270 */
[----:B------:R-:W1:Y:S02]  /*353e0*/  @P0 LDC.64 R6, c[0x0][0xae0] ;  /* 0x0002b800ff060b82 */ /* 0x000e640000000a00 */
[----:B-1----:R-:W-:-:S05]  /*353f0*/  @P0 IMAD.HI.U32 R6, R0, R6, RZ ;  /* 0x0000000600060227 */ /* 0x002fca00078e00ff */
[----:B------:R-:W-:-:S07]  /*35400*/  @P0 SHF.R.U32.HI R0, RZ, R7, R6 ;  /* 0x00000007ff000219 */ /* 0x000fce0000011606 */
.L_x_12932:
[----:B------:R-:W-:Y:S05]  /*35410*/  BSYNC B0 ;  /* 0x0000000000007941 */ /* 0x000fea0003800000 */
.L_x_12930:
[----:B------:R-:W-:-:S05]  /*35420*/  IMAD R0, R0, R3, RZ ;  /* 0x0000000300007224 */ /* 0x000fca00078e02ff */
[----:B------:R-:W-:-:S07]  /*35430*/  VIMNMX R2, R2, R0, !PT ;  /* 0x0000000002027248 */ /* 0x000fce0007fe0100 */
.L_x_12929:
[----:B------:R-:W-:Y:S01]  /*35440*/  IMAD.HI R2, R2, 0x2aaaaaab, RZ ;  /* 0x2aaaaaab02027827 */ /* 0x000fe200078e02ff */
[----:B------:R-:W-:Y:S01]  /*35450*/  ISETP.NE.AND P1, PT, R4, RZ, PT ;  /* 0x000000ff0400720c */ /* 0x000fe20003f25270 */
[----:B------:R1:W-:Y:S01]  /*35460*/  STL [R1+0x4ac], RZ ;  /* 0x0004acff01007387 */ /* 0x0003e20000100800 */
[----:B------:R-:W-:Y:S02]  /*35470*/  BSSY B0, `(.L_x_12933) ;  /* 0x0000024000007945 */ /* 0x000fe40003800000 */
[----:B------:R-:W-:-:S04]  /*35480*/  SHF.R.U32.HI R0, RZ, 0x1f, R2 ;  /* 0x0000001fff007819 */ /* 0x000fc80000011602 */
[----:B------:R-:W-:-:S04]  /*35490*/  LEA.HI.SX32 R0, R2, R0, 0x1c ;  /* 0x0000000002007211 */ /* 0x000fc800078fe2ff */
[----:B------:R-:W-:Y:S01]  /*354a0*/  VIMNMX R9, RZ, R0, !PT ;  /* 0x00000000ff097248 */ /* 0x000fe20007fe0100 */
[----:B------:R-:W2:Y:S03]  /*354b0*/  @!P1 LDC R4, c[0x0][0xae8] ;  /* 0x0002ba00ff049b82 */ /* 0x000ea60000000800 */
        /* <DEDUP_REMOVED lines=31> */
.L_x_12934:
[----:B------:R-:W-:Y:S05]  /*356b0*/  BSYNC B0 ;  /* 0x0000000000007941 */ /* 0x000fea0003800000 */
.L_x_12933:
        /* <DEDUP_REMOVED lines=16> */
[----:B------:R-:W1:Y:S08]  /*357c0*/  FLO.U32 R0, UR4 ;  /* 0x0000000400007d00 */ /* 0x000e7000080e0000 */
[----:B------:R-:W2:Y:S01]  /*357d0*/  POPC R2, UR4 ;  /* 0x0000000400027d09 */ /* 0x000ea20008000000 */
[----:B-1----:R-:W-:-:S13]  /*357e0*/  ISETP.EQ.U32.AND P0, PT, R0, R3, PT ;  /* 0x000000030000720c */ /* 0x002fda0003f02070 */
[----:B--2---:R-:W2:Y:S01]  /*357f0*/  @P0 ATOMG.E.ADD.STRONG.GPU PT, R5, desc[UR42][R4.64], R2 ;  /* 0x00000002040509a8 */ /* 0x004ea200081ee1ea */
[----:B------:R-:W1:Y:S02]  /*35800*/  S2R R3, SR_LTMASK ;  /* 0x0000000000037919 */ /* 0x000e640000003900 */
[----:B-1----:R-:W-:-:S06]  /*35810*/  LOP3.LUT R3, R3, UR4, RZ, 0xc0, !PT ;  /* 0x0000000403037c12 */ /* 0x002fcc000f8ec0ff */
[----:B------:R-:W1:Y:S01]  /*35820*/  POPC R3, R3 ;  /* 0x0000000300037309 */ /* 0x000e620000000000 */
[----:B--2---:R-:W1:Y:S02]  /*35830*/  SHFL.IDX PT, R0, R5, R0, 0x1f ;  /* 0x00001f0005007589 */ /* 0x004e6400000e0000 */
[----:B-1----:R-:W-:-:S05]  /*35840*/  IADD3 R0, R0, UR39, R3 ;  /* 0x0000002700007c10 */ /* 0x002fca000fffe003 */
[----:B------:R4:W-:Y:S01]  /*35850*/  STL [R1+0x460], R0 ;  /* 0x0004600001007387 */ /* 0x0009e20000100800 */
[----:B------:R-:W-:Y:S05]  /*35860*/  BRA `(.L_x_12937) ;  /* 0x0000004800a47947 */ /* 0x000fea0003800000 */
.L_x_12936:
        /* <DEDUP_REMOVED lines=20> */
.L_x_12939:
[----:B------:R-:W-:Y:S05]  /*359b0*/  BSYNC B6 ;  /* 0x0000000000067941 */ /* 0x000fea0003800000 */
.L_x_12938:
        /* <DEDUP_REMOVED lines=20> */
.L_x_12942:
        /* <DEDUP_REMOVED lines=15> */
.L_x_12941:
[----:B------:R-:W-:Y:S05]  /*35bf0*/  BSYNC B6 ;  /* 0x0000000000067941 */ /* 0x000fea0003800000 */
.L_x_12940:
        /* <DEDUP_REMOVED lines=24> */
.L_x_13130:
        /* <DEDUP_REMOVED lines=11> */
.L_x_13133:
        /* <DEDUP_REMOVED lines=24> */
.L_x_12946:
[----:B--2---:R-:W2:Y:S01]  /*35fb0*/  LDL R2, [R1+0x478] ;  /* 0x0004780001027983 */ /* 0x004ea20000100800 */
[----:B---3--:R-:W-:Y:S01]  /*35fc0*/  IMAD R0, R19, 0x8, R18 ;  /* 0x0000000813007824 */ /* 0x008fe200078e0212 */
[----:B--2---:R-:W-:-:S04]  /*35fd0*/  SHF.L.U32 R2, R2, 0x1f, RZ ;  /* 0x0000001f02027819 */ /* 0x004fc800000006ff */
[----:B------:R-:W2:Y:S02]  /*35fe0*/  SYNCS.PHASECHK.TRANS64.TRYWAIT P0, [R0+URZ+0x32440], R2 ;  /* 0x03244002000075a7 */ /* 0x000ea4000800017f */
[----:B--2---:R-:W-:Y:S05]  /*35ff0*/  @!P0 BRA `(.L_x_12947) ;  /* 0x00000074002c8947 */ /* 0x004fea0003800000 */
.L_x_13134:
        /* <DEDUP_REMOVED lines=11> */
.L_x_12948:
        /* <DEDUP_REMOVED lines=24> */
.L_x_12944:
[----:B--2---:R-:W2:Y:S04]  /*36230*/  LDL R2, [R1+0x46c] ;  /* 0x00046c0001027983 */ /* 0x004ea80000100800 */
[----:B------:R-:W4:Y:S01]  /*36240*/  LDL R3, [R1+0x498] ;  /* 0x0004980001037983 */ /* 0x000f220000100800 */
[----:B------:R-:W-:Y:S05]  /*36250*/  WARPSYNC.ALL ;  /* 0x0000000000007948 */ /* 0x000fea0003800000 */
[----:B------:R-:W-:Y:S01]  /*36260*/  ULDC.64 UR4, c[0x0][0xaf8] ;  /* 0x0002be0000047ab9 */ /* 0x000fe20000000a00 */
[----:B---3--:R-:W-:Y:S01]  /*36270*/  VIADD R0, R18, 0x18400 ;  /* 0x0001840012007836 */ /* 0x008fe20000000000 */
[----:B------:R-:W-:Y:S01]  /*36280*/  BAR.SYNC.DEFER_BLOCKING 0x8, 0x180 ;  /* 0x0206000000007b1d */ /* 0x000fe20000010000 */
[----:B------:R-:W-:-:S03]  /*36290*/  ISETP.NE.U32.AND P0, PT, RZ, UR4, PT ;  /* 0x00000004ff007c0c */ /* 0x000fc6000bf05070 */
[----:B------:R-:W-:Y:S02]  /*362a0*/  LOP3.LUT P1, RZ, R0, 0x3ff, RZ, 0xc0, !PT ;  /* 0x000003ff00ff7812 */ /* 0x000fe4000782c0ff */
[----:B------:R-:W-:Y:S01]  /*362b0*/  ISETP.NE.AND.EX P0, PT, RZ, UR5, PT, P0 ;  /* 0x00000005ff007c0c */ /* 0x000fe2000bf05300 */
[----:B------:R-:W-:Y:S01]  /*362c0*/  BSSY B6, `(.L_x_12949) ;  /* 0x0000019000067945 */ /* 0x000fe20003800000 */
[----:B--2---:R-:W-:-:S04]  /*362d0*/  SHF.R.S32.HI R0, RZ, 0x1f, R2 ;  /* 0x0000001fff007819 */ /* 0x004fc80000011402 */
[----:B------:R-:W-:Y:S02]  /*362e0*/  SEL R4, R0, RZ, !P0 ;  /* 0x000000ff00047207 */ /* 0x000fe40004000000 */
        /* <DEDUP_REMOVED lines=22> */
.L_x_12950:
[----:B------:R-:W-:Y:S05]  /*36450*/  BSYNC B6 ;  /* 0x0000000000067941 */ /* 0x000fea0003800000 */
.L_x_12949:
        /* <DEDUP_REMOVED lines=64> */
[----:B--2---:R-:W-:-:S03]  /*36860*/  IMAD R0, R11, R7, RZ ;  /* 0x000000070b007224 */ /* 0x004fc600078e02ff */
[----:B------:R-:W-:Y:S01]  /*36870*/  SHFL.IDX PT, R7, R2, 0x1, 0x181f ;  /* 0x00381f0002077f89 */ /* 0x000fe200000e0000 */
[----:B---3--:R-:W-:-:S03]  /*36880*/  IMAD.IADD R10, R10, 0x1, R6 ;  /* 0x000000010a0a7824 */ /* 0x008fc600078e0206 */
[----:B------:R-:W2:Y:S01]  /*36890*/  SHFL.IDX PT, R6, R3, 0x1, 0x181f ;  /* 0x00381f0003067f89 */ /* 0x000ea200000e0000 */
[C---:B------:R-:W-:Y:S01]  /*368a0*/  VIADD R11, R10.reuse, 0x10 ;  /* 0x000000100a0b7836 */ /* 0x040fe20000000000 */
[CC--:B------:R-:W-:Y:S02]  /*368b0*/  ISETP.GE.AND P1, PT, R10.reuse, R0.reuse, PT ;  /* 0x000000000a00720c */ /* 0x0c0fe40003f26270 */
[----:B------:R-:W-:Y:S02]  /*368c0*/  STL [R1+0x488], R10 ;  /* 0x0004880a01007387 */ /* 0x000fe40000100800 */
[----:B------:R-:W-:Y:S02]  /*368d0*/  ISETP.GE.AND P2, PT, R11, R0, PT ;  /* 0x000000000b00720c */ /* 0x000fe40003f46270 */
[----:B------:R3:W-:Y:S07]  /*368e0*/  STL [R1+0x4c0], R11 ;  /* 0x0004c00b01007387 */ /* 0x0007ee0000100800 */
[----:B0-----:R-:W-:Y:S01]  /*368f0*/  @!P1 LEA R5, P3, R9, R5, 0x1 ;  /* 0x0000000509059211 */ /* 0x001fe200078608ff */
[----:B---3--:R-:W-:-:S04]  /*36900*/  VIADD R11, R10, 0x20 ;  /* 0x000000200a0b7836 */ /* 0x008fc80000000000 */
        /* <DEDUP_REMOVED lines=67> */
.L_x_13151:
        /* <DEDUP_REMOVED lines=12> */
.L_x_12952:
        /* <DEDUP_REMOVED lines=37> */
.L_x_12954:
[----:B------:R-:W-:Y:S05]  /*37050*/  BSYNC B6 ;  /* 0x0000000000067941 */ /* 0x000fea0003800000 */
.L_x_12953:
        /* <DEDUP_REMOVED lines=144> */
[----:B------:R2:W3:Y:S04]  /*37960*/  SHFL.IDX PT, R6, R0, 0x7, 0x181f ;  /* 0x00f81f0000067f89 */ /* 0x0004e800000e0000 */
[----:B------:R2:W-:Y:S04]  /*37970*/  @!P4 LDGSTS.E.BYPASS.LTC128B.128 [R9+0x25400], desc[UR42][R4.64], !P3 ;  /* 0x254000000409cfae */ /* 0x0005e8000d901d6a */
[----:B------:R2:W-:Y:S04]  /*37980*/  @!P4 LDGSTS.E.BYPASS.LTC128B.128 [R9+0x29400], desc[UR42][R4.64+0x80], !P2 ;  /* 0x294000800409cfae */ /* 0x0005e8000d101d6a */
[----:B------:R2:W-:Y:S04]  /*37990*/  @!P4 LDGSTS.E.BYPASS.LTC128B.128 [R9+0x2d400], desc[UR42][R4.64+0x100], !P1 ;  /* 0x2d4001000409cfae */ /* 0x0005e8000c901d6a */
[----:B-1----:R2:W-:Y:S02]  /*379a0*/  @!P4 LDGSTS.E.BYPASS.LTC128B.128 [R9+0x31400], desc[UR42][R4.64+0x180], !P0 ;  /* 0x314001800409cfae */ /* 0x0025e4000c101d6a */
.L_x_13169:
[----:B--2---:R-:W2:Y:S01]  /*379b0*/  LDL.LU R0, [R1+0x4dc] ;  /* 0x0004dc0001007983 */ /* 0x004ea20000300800 */
[----:B------:R-:W-:Y:S01]  /*379c0*/  BSSY B0, `(.L_x_12956) ;  /* 0x000000d000007945 */ /* 0x000fe20003800000 */
[----:B--2---:R-:W-:-:S13]  /*379d0*/  ISETP.GE.AND P4, PT, R0, R3, PT ;  /* 0x000000030000720c */ /* 0x004fda0003f86270 */
[----:B------:R-:W-:Y:S05]  /*379e0*/  @P4 BRA `(.L_x_12957) ;  /* 0x0000000000284947 */ /* 0x000fea0003800000 */
[----:B------:R-:W2:Y:S01]  /*379f0*/  LDL R0, [R1+0x474] ;  /* 0x0004740001007983 */ /* 0x000ea20000100800 */
[----:B------:R-:W-:-:S05]  /*37a00*/  LEA R2, P4, R8, R2, 0x1 ;  /* 0x0000000208027211 */ /* 0x000fca00078808ff */
[----:B---3--:R-:W-:-:S05]  /*37a10*/  IMAD.X R3, RZ, RZ, R6, P4 ;  /* 0x000000ffff037224 */ /* 0x008fca00020e0606 */
[----:B------:R-:W-:Y:S01]  /*37a20*/  @!PT LDS RZ, [RZ] ;  /* 0x00000000fffff984 */ /* 0x000fe20000000800 */
[----:B------:R-:W-:Y:S01]  /*37a30*/  @!PT LDS RZ, [RZ] ;  /* 0x00000000fffff984 */ /* 0x000fe20000000800 */
[----:B------:R-:W-:Y:S01]  /*37a40*/  @!PT LDS RZ, [RZ] ;  /* 0x00000000fffff984 */ /* 0x000fe20000000800 */
[----:B--2---:R1:W-:Y:S04]  /*37a50*/  LDGSTS.E.BYPASS.LTC128B.128 [R0+0x25c00], desc[UR42][R2.64], !P3 ;  /* 0x25c0000002007fae */ /* 0x0043e8000d901d6a */
[----:B------:R1:W-:Y:S04]  /*37a60*/  LDGSTS.E.BYPASS.LTC128B.128 [R0+0x29c00], desc[UR42][R2.64+0x80], !P2 ;  /* 0x29c0008002007fae */ /* 0x0003e8000d101d6a */
[----:B------:R1:W-:Y:S04]  /*37a70*/  LDGSTS.E.BYPASS.LTC128B.128 [R0+0x2dc00], desc[UR42][R2.64+0x100], !P1 ;  /* 0x2dc0010002007fae */ /* 0x0003e8000c901d6a */
[----:B------:R1:W-:Y:S02]  /*37a80*/  LDGSTS.E.BYPASS.LTC128B.128 [R0+0x31c00], desc[UR42][R2.64+0x180], !P0 ;  /* 0x31c0018002007fae */ /* 0x0003e4000c101d6a */
.L_x_12957:
[----:B------:R-:W-:Y:S05]  /*37a90*/  BSYNC B0 ;  /* 0x0000000000007941 */ /* 0x000fea0003800000 */
.L_x_12956:
[----:B------:R-:W-:Y:S01]  /*37aa0*/  NOP ;  /* 0x0000000000007918 */ /* 0x000fe20000000000 */
[----:B------:R-:W-:-:S13]  /*37ab0*/  PLOP3.LUT P0, PT, PT, PT, PT, 0x80, 0x0 ;  /* 0x000000000000781c */ /* 0x000fda0003f0f070 */
.L_x_12958:
        /* <DEDUP_REMOVED lines=18> */
.L_x_13170:
[----:B------:R-:W-:Y:S05]  /*37be0*/  BSYNC B0 ;  /* 0x0000000000007941 */ /* 0x000fea0003800000 */
.L_x_12959:
[----:B------:R-:W2:Y:S01]  /*37bf0*/  LDL R2, [R1+0x48c] ;  /* 0x00048c0001027983 */ /* 0x000ea20000100800 */
[----:B------:R-:W-:Y:S01]  /*37c00*/  BSSY B0, `(.L_x_12961) ;  /* 0x000005a000007945 */ /* 0x000fe20003800000 */
[----:B--2---:R-:W-:-:S13]  /*37c10*/  LOP3.LUT P0, RZ, R2, 0x1, RZ, 0xc0, !PT ;  /* 0x0000000102ff7812 */ /* 0x004fda000780c0ff */
[----:B------:R-:W-:Y:S05]  /*37c20*/  @!P0 BRA `(.L_x_12962) ;  /* 0x00000004005c8947 */ /* 0x000fea0003800000 */
[----:B0-----:R-:W1:Y:S01]  /*37c30*/  LDL R4, [R1+0x478] ;  /* 0x0004780001047983 */ /* 0x001e620000100800 */
[----:B------:R-:W0:Y:S02]  /*37c40*/  S2R R2, SR_TID.X ;  /* 0x0000000000027919 */ /* 0x000e240000002100 */
[----:B0-----:R-:W-:Y:S01]  /*37c50*/  LOP3.LUT R3, R2, 0x7f, RZ, 0xc0, !PT ;  /* 0x0000007f02037812 */ /* 0x001fe200078ec0ff */
[----:B------:R-:W-:Y:S01]  /*37c60*/  IMAD R2, R19, 0x8, R18 ;  /* 0x0000000813027824 */ /* 0x000fe200078e0212 */
[----:B------:R-:W-:Y:S02]  /*37c70*/  BSSY B1, `(.L_x_12963) ;  /* 0x0000005000017945 */ /* 0x000fe40003800000 */
[----:B------:R-:W-:Y:S02]  /*37c80*/  ISETP.NE.AND P1, PT, R3, RZ, PT ;  /* 0x000000ff0300720c */ /* 0x000fe40003f25270 */
[----:B-1----:R-:W-:-:S04]  /*37c90*/  SHF.L.U32 R0, R4, 0x1f, RZ ;  /* 0x0000001f04007819 */ /* 0x002fc800000006ff */
[----:B------:R-:W0:Y:S02]  /*37ca0*/  SYNCS.PHASECHK.TRANS64.TRYWAIT P0, [R2+URZ+0x32460], R0 ;  /* 0x03246000020075a7 */ /* 0x000e24000800017f */
[----:B0-----:R-:W-:Y:S05]  /*37cb0*/  @!P0 BRA `(.L_x_12964) ;  /* 0x0000007000648947 */ /* 0x001fea0003800000 */
.L_x_13171:
[----:B------:R-:W-:Y:S05]  /*37cc0*/  BSYNC B1 ;  /* 0x0000000000017941 */ /* 0x000fea0003800000 */
.L_x_12963:
        /* <DEDUP_REMOVED lines=9> */
.L_x_12966:
[----:B------:R-:W-:Y:S05]  /*37d60*/  BSYNC B1 ;  /* 0x0000000000017941 */ /* 0x000fea0003800000 */
.L_x_12965:
        /* <DEDUP_REMOVED lines=12> */
.L_x_12967:
        /* <DEDUP_REMOVED lines=15> */
.L_x_12968:
        /* <DEDUP_REMOVED lines=15> */
.L_x_12969:
        /* <DEDUP_REMOVED lines=15> */
.L_x_12970:
        /* <DEDUP_REMOVED lines=10> */
.L_x_12962:
[----:B------:R-:W-:Y:S05]  /*381a0*/  BSYNC B0 ;  /* 0x0000000000007941 */ /* 0x000fea0003800000 */
.L_x_12961:
[----:B0-----:R-:W1:Y:S04]  /*381b0*/  LDL R4, [R1+0x4b0] ;  /* 0x0004b00001047983 */ /* 0x001e680000100800 */
[----:B------:R-:W2:Y:S01]  /*381c0*/  LDL R5, [R1+0x484] ;  /* 0x0004840001057983 */ /* 0x000ea20000100800 */
[----:B------:R-:W-:Y:S01]  /*381d0*/  BSSY B0, `(.L_x_12971) ;  /* 0x00001f8000007945 */ /* 0x000fe20003800000 */
[----:B-1----:R-:W-:-:S05]  /*381e0*/  VIADD R0, R4, 0xfffffffe ;  /* 0xfffffffe04007836 */ /* 0x002fca0000000000 */
[----:B--2---:R-:W-:-:S13]  /*381f0*/  ISETP.GE.AND P0, PT, R0, R5, PT ;  /* 0x000000050000720c */ /* 0x004fda0003f06270 */
[----:B------:R-:W-:Y:S05]  /*38200*/  @!P0 BRA `(.L_x_12972) ;  /* 0x0000001c00d08947 */ /* 0x000fea0003800000 */
[----:B------:R-:W2:Y:S04]  /*38210*/  LDL.LU R9, [R1+0x4e4] ;  /* 0x0004e40001097983 */ /* 0x000ea80000300800 */
[----:B------:R-:W4:Y:S04]  /*38220*/  LDL.LU R8, [R1+0x4ac] ;  /* 0x0004ac0001087983 */ /* 0x000f280000300800 */
[----:B------:R-:W5:Y:S04]  /*38230*/  LDL.LU R7, [R1+0x4ec] ;  /* 0x0004ec0001077983 */ /* 0x000f680000300800 */
[----:B---3--:R-:W3:Y:S04]  /*38240*/  LDL.LU R6, [R1+0x4a8] ;  /* 0x0004a80001067983 */ /* 0x008ee80000300800 */
[----:B------:R-:W3:Y:S01]  /*38250*/  LDL.LU R4, [R1+0x4e8] ;  /* 0x0004e80001047983 */ /* 0x000ee20000300800 */
[----:B------:R-:W-:Y:S01]  /*38260*/  BSSY B2, `(.L_x_12973) ;  /* 0x00000ad000027945 */ /* 0x000fe20003800000 */
[----:B--2---:R-:W-:-:S04]  /*38270*/  VIADD R3, R9, 0x1 ;  /* 0x0000000109037836 */ /* 0x004fc80000000000 */
[----:B----4-:R-:W-:Y:S01]  /*38280*/  IMAD R3, R3, R8, RZ ;  /* 0x0000000803037224 */ /* 0x010fe200078e02ff */
[----:B------:R-:W-:Y:S02]  /*38290*/  LOP3.LUT R8, RZ, R5, RZ, 0x33, !PT ;  /* 0x00000005ff087212 */ /* 0x000fe400078e33ff */
[----:B-----5:R-:W-:Y:S02]  /*382a0*/  LOP3.LUT R2, RZ, R7, RZ, 0x33, !PT ;  /* 0x00000007ff027212 */ /* 0x020fe400078e33ff */
[----:B------:R-:W-:-:S04]  /*382b0*/  LOP3.LUT R3, RZ, R3, RZ, 0x33, !PT ;  /* 0x00000003ff037212 */ /* 0x000fc800078e33ff */
[----:B---3--:R-:W-:Y:S02]  /*382c0*/  VIADDMNMX R2, R3, -R6, R2, !PT ;  /* 0x8000000603027246 */ /* 0x008fe40007800102 */
        /* <DEDUP_REMOVED lines=42> */
.L_x_12977:
        /* <DEDUP_REMOVED lines=8> */
.L_x_13172:
[----:B------:R-:W-:Y:S05]  /*385f0*/  BSYNC B3 ;  /* 0x0000000000037941 */ /* 0x000fea0003800000 */
.L_x_12978:
        /* <DEDUP_REMOVED lines=9> */
.L_x_12981:
[----:B------:R-:W-:Y:S05]  /*38690*/  BSYNC B3 ;  /* 0x0000000000037941 */ /* 0x000fea0003800000 */
.L_x_12980:
        /* <DEDUP_REMOVED lines=12> */
.L_x_12982:
        /* <DEDUP_REMOVED lines=13> */
.L_x_13173:
[----:B------:R-:W-:Y:S05]  /*38830*/  BSYNC B3 ;  /* 0x0000000000037941 */ /* 0x000fea0003800000 */
.L_x_12983:
        /* <DEDUP_REMOVED lines=11> */
.L_x_12986:
[----:B------:R-:W-:Y:S05]  /*388f0*/  BSYNC B3 ;  /* 0x0000000000037941 */ /* 0x000fea0003800000 */
.L_x_12985:
        /* <DEDUP_REMOVED lines=9> */
.L_x_12987:
        /* <DEDUP_REMOVED lines=15> */
.L_x_12988:
        /* <DEDUP_REMOVED lines=15> */
.L_x_12989:
        /* <DEDUP_REMOVED lines=15> */
.L_x_12990:
        /* <DEDUP_REMOVED lines=10> */
.L_x_12976:
[----:B------:R-:W-:Y:S05]  /*38d00*/  BSYNC B1 ;  /* 0x0000000000017941 */ /* 0x000fea0003800000 */
.L_x_12975:
[----:B------:R-:W2:Y:S02]  /*38d10*/  LDL.LU R5, [R1+0x4b0] ;  /* 0x0004b00001057983 */ /* 0x000ea40000300800 */
[----:B--2---:R-:W-:-:S07]  /*38d20*/  VIADD R0, R5, 0xfffffffd ;  /* 0xfffffffd05007836 */ /* 0x004fce0000000000 */
.L_x_12974:
[----:B------:R-:W-:Y:S05]  /*38d30*/  BSYNC B2 ;  /* 0x0000000000027941 */ /* 0x000fea0003800000 */
.L_x_12973:
[----:B------:R-:W-:-:S05]  /*38d40*/  VIADD R8, R8, 0xfffffffe ;  /* 0xfffffffe08087836 */ /* 0x000fca0000000000 */
[----:B------:R-:W-:-:S13]  /*38d50*/  ISETP.NE.AND P0, PT, R8, R4, PT ;  /* 0x000000040800720c */ /* 0x000fda0003f05270 */
[----:B------:R-:W-:Y:S05]  /*38d60*/  @!P0 BRA `(.L_x_12972) ;  /* 0x0000001000f88947 */ /* 0x000fea0003800000 */
.L_x_13023:
        /* <DEDUP_REMOVED lines=35> */
.L_x_12993:
        /* <DEDUP_REMOVED lines=8> */
.L_x_13174:
[----:B------:R-:W-:Y:S05]  /*39020*/  BSYNC B2 ;  /* 0x0000000000027941 */ /* 0x000fea0003800000 */
.L_x_12994:
        /* <DEDUP_REMOVED lines=9> */
.L_x_12997:
[----:B------:R-:W-:Y:S05]  /*390c0*/  BSYNC B2 ;  /* 0x0000000000027941 */ /* 0x000fea0003800000 */
.L_x_12996:
        /* <DEDUP_REMOVED lines=12> */
.L_x_12998:
        /* <DEDUP_REMOVED lines=13> */
.L_x_13175:
[----:B------:R-:W-:Y:S05]  /*39260*/  BSYNC B2 ;  /* 0x0000000000027941 */ /* 0x000fea0003800000 */
.L_x_12999:
        /* <DEDUP_REMOVED lines=11> */
.L_x_13002:
[----:B------:R-:W-:Y:S05]  /*39320*/  BSYNC B2 ;  /* 0x0000000000027941 */ /* 0x000fea0003800000 */
.L_x_13001:
        /* <DEDUP_REMOVED lines=9> */
.L_x_13003:
        /* <DEDUP_REMOVED lines=15> */
.L_x_13004:
        /* <DEDUP_REMOVED lines=15> */
.L_x_13005:
        /* <DEDUP_REMOVED lines=15> */
.L_x_13006:
        /* <DEDUP_REMOVED lines=10> */
.L_x_12992:
[----:B------:R-:W-:Y:S05]  /*39730*/  BSYNC B1 ;  /* 0x0000000000017941 */ /* 0x000fea0003800000 */
.L_x_12991:
        /* <DEDUP_REMOVED lines=35> */
.L_x_13009:
        /* <DEDUP_REMOVED lines=8> */
.L_x_13176:
[----:B------:R-:W-:Y:S05]  /*399f0*/  BSYNC B2 ;  /* 0x0000000000027941 */ /* 0x000fea0003800000 */
.L_x_13010:
        /* <DEDUP_REMOVED lines=9> */
.L_x_13013:
[----:B------:R-:W-:Y:S05]  /*39a90*/  BSYNC B2 ;  /* 0x0000000000027941 */ /* 0x000fea0003800000 */
.L_x_13012:
        /* <DEDUP_REMOVED lines=12> */
.L_x_13014:
        /* <DEDUP_REMOVED lines=13> */
.L_x_13177:
[----:B------:R-:W-:Y:S05]  /*39c30*/  BSYNC B2 ;  /* 0x0000000000027941 */ /* 0x000fea0003800000 */
.L_x_13015:
        /* <DEDUP_REMOVED lines=11> */
.L_x_13018:
[----:B------:R-:W-:Y:S05]  /*39cf0*/  BSYNC B2 ;  /* 0x0000000000027941 */ /* 0x000fea0003800000 */
.L_x_13017:
        /* <DEDUP_REMOVED lines=9> */
.L_x_13019:
        /* <DEDUP_REMOVED lines=15> */
.L_x_13020:
        /* <DEDUP_REMOVED lines=15> */
.L_x_13021:
        /* <DEDUP_REMOVED lines=15> */
.L_x_13022:
        /* <DEDUP_REMOVED lines=10> */
.L_x_13008:
[----:B------:R-:W-:Y:S05]  /*3a100*/  BSYNC B1 ;  /* 0x0000000000017941 */ /* 0x000fea0003800000 */
.L_x_13007:
[----:B------:R-:W2:Y:S01]  /*3a110*/  LDL R5, [R1+0x484] ;  /* 0x0004840001057983 */ /* 0x000ea20000100800 */
[----:B------:R-:W-:Y:S01]  /*3a120*/  VIADD R0, R0, 0xfffffffe ;  /* 0xfffffffe00007836 */ /* 0x000fe20000000000 */
[----:B--2---:R-:W-:-:S13]  /*3a130*/  ISETP.GT.AND P0, PT, R6, R5, PT ;  /* 0x000000050600720c */ /* 0x004fda0003f04270 */
[----:B------:R-:W-:Y:S05]  /*3a140*/  @P0 BRA `(.L_x_13023) ;  /* 0xffffffec00080947 */ /* 0x000fea000383ffff */
.L_x_12972:
[----:B------:R-:W-:Y:S05]  /*3a150*/  BSYNC B0 ;  /* 0x0000000000007941 */ /* 0x000fea0003800000 */
.L_x_12971:
[----:B------:R-:W0:Y:S02]  /*3a160*/  S2R R2, SR_TID.X ;  /* 0x0000000000027919 */ /* 0x000e240000002100 */
[----:B0-----:R-:W-:Y:S02]  /*3a170*/  LOP3.LUT R3, R2, 0x7f, RZ, 0xc0, !PT ;  /* 0x0000007f02037812 */ /* 0x001fe400078ec0ff */
[----:B------:R-:W2:Y:S01]  /*3a180*/  LDL.LU R2, [R1+0x478] ;  /* 0x0004780001027983 */ /* 0x000ea20000300800 */
[----:B------:R-:W-:Y:S01]  /*3a190*/  VIADD R19, R19, 0x1 ;  /* 0x0000000113137836 */ /* 0x000fe20000000000 */
[----:B------:R-:W-:Y:S01]  /*3a1a0*/  ISETP.NE.AND P1, PT, R3, RZ, PT ;  /* 0x000000ff0300720c */ /* 0x000fe20003f25270 */
[----:B------:R-:W-:Y:S03]  /*3a1b0*/  BSSY B0, `(.L_x_13024) ;  /* 0x0000013000007945 */ /* 0x000fe60003800000 */
[----:B------:R-:W-:-:S04]  /*3a1c0*/  ISETP.NE.AND P0, PT, R19, 0x2, PT ;  /* 0x000000021300780c */ /* 0x000fc80003f05270 */
[----:B------:R-:W-:-:S04]  /*3a1d0*/  SEL R0, RZ, 0x1, P0 ;  /* 0x00000001ff007807 */ /* 0x000fc80000000000 */
[----:B--2---:R-:W-:-:S05]  /*3a1e0*/  LOP3.LUT R2, R2, R0, RZ, 0x3c, !PT ;  /* 0x0000000002027212 */ /* 0x004fca00078e3cff */
[----:B------:R0:W-:Y:S01]  /*3a1f0*/  STL [R1+0x478], R2 ;  /* 0x0004780201007387 */ /* 0x0001e20000100800 */
[----:B------:R-:W-:Y:S05]  /*3a200*/  @P1 BRA `(.L_x_13025) ;  /* 0x0000000000341947 */ /* 0x000fea0003800000 */
[----:B------:R-:W1:Y:S01]  /*3a210*/  S2R R3, SR_LANEID ;  /* 0x0000000000037919 */ /* 0x000e620000000000 */
[----:B------:R-:W-:Y:S01]  /*3a220*/  VOTEU.ANY UR4, UPT, PT ;  /* 0x0000000000047886 */ /* 0x000fe200038e0100 */
[----:B------:R-:W2:Y:S01]  /*3a230*/  LDC.64 R4, c[0x0][0xd60] ;  /* 0x00035800ff047b82 */ /* 0x000ea20000000a00 */
[----:B------:R-:W1:Y:S08]  /*3a240*/  FLO.U32 R0, UR4 ;  /* 0x0000000400007d00 */ /* 0x000e7000080e0000 */
[----:B0-----:R-:W2:Y:S01]  /*3a250*/  POPC R2, UR4 ;  /* 0x0000000400027d09 */ /* 0x001ea20008000000 */
[----:B-1----:R-:W-:-:S13]  /*3a260*/  ISETP.EQ.U32.AND P1, PT, R0, R3, PT ;  /* 0x000000030000720c */ /* 0x002fda0003f22070 */
[----:B--2---:R-:W2:Y:S01]  /*3a270*/  @P1 ATOMG.E.ADD.STRONG.GPU PT, R5, desc[UR42][R4.64], R2 ;  /* 0x00000002040519a8 */ /* 0x004ea200081ee1ea */
[----:B------:R-:W0:Y:S02]  /*3a280*/  S2R R3, SR_LTMASK ;  /* 0x0000000000037919 */ /* 0x000e240000003900 */
[----:B0-----:R-:W-:-:S06]  /*3a290*/  LOP3.LUT R3, R3, UR4, RZ, 0xc0, !PT ;  /* 0x0000000403037c12 */ /* 0x001fcc000f8ec0ff */
[----:B------:R-:W0:Y:S01]  /*3a2a0*/  POPC R3, R3 ;  /* 0x0000000300037309 */ /* 0x000e220000000000 */
[----:B--2---:R-:W0:Y:S02]  /*3a2b0*/  SHFL.IDX PT, R0, R5, R0, 0x1f ;  /* 0x00001f0005007589 */ /* 0x004e2400000e0000 */
[----:B0-----:R-:W-:-:S05]  /*3a2c0*/  IADD3 R0, R0, UR39, R3 ;  /* 0x0000002700007c10 */ /* 0x001fca000fffe003 */
[----:B------:R1:W-:Y:S02]  /*3a2d0*/  STL [R1+0x460], R0 ;  /* 0x0004600001007387 */ /* 0x0003e40000100800 */
.L_x_13025:
[----:B------:R-:W-:Y:S05]  /*3a2e0*/  BSYNC B0 ;  /* 0x0000000000007941 */ /* 0x000fea0003800000 */
.L_x_13024:
[----:B------:R-:W-:-:S07]  /*3a2f0*/  SEL R19, R19, RZ, P0 ;  /* 0x000000ff13137207 */ /* 0x000fce0000000000 */
.L_x_12937:
[----:B------:R-:W-:Y:S05]  /*3a300*/  BSYNC B7 ;  /* 0x0000000000077941 */ /* 0x000fea0003800000 */
.L_x_12935:
[----:B-1--4-:R-:W4:Y:S02]  /*3a310*/  LDL R0, [R1+0x48c] ;  /* 0x00048c0001007983 */ /* 0x012f240000100800 */
[----:B----4-:R-:W-:-:S13]  /*3a320*/  LOP3.LUT P0, RZ, R0, 0x40, RZ, 0xc0, !PT ;  /* 0x0000004000ff7812 */ /* 0x010fda000780c0ff */
[----:B------:R-:W-:Y:S05]  /*3a330*/  @!P0 BRA `(.L_x_13026) ;  /* 0x0000000000288947 */ /* 0x000fea0003800000 */
[----:B------:R-:W-:Y:S05]  /*3a340*/  WARPSYNC.ALL ;  /* 0x0000000000007948 */ /* 0x000fea0003800000 */
[----:B------:R-:W1:Y:S08]  /*3a350*/  S2UR UR5, SR_CgaCtaId ;  /* 0x00000000000579c3 */ /* 0x000e700000008800 */
[----:B------:R-:W-:Y:S06]  /*3a360*/  BAR.SYNC.DEFER_BLOCKING 0x5, 0x180 ;  /* 0x0146000000007b1d */ /* 0x000fec0000010000 */
[----:B------:R-:W-:-:S02]  /*3a370*/  UMOV UR4, 0x400 ;  /* 0x0000040000047882 */ /* 0x000fc40000000000 */
[----:B-1----:R-:W-:-:S06]  /*3a380*/  ULEA UR4, UR5, UR4, 0x18 ;  /* 0x0000000405047291 */ /* 0x002fcc000f8ec03f */
[----:B------:R-:W-:-:S05]  /*3a390*/  IMAD.U32 R18, RZ, RZ, UR4 ;  /* 0x00000004ff127e24 */ /* 0x000fca000f8e00ff */
[----:B--23--:R-:W1:Y:S04]  /*3a3a0*/  LDS.128 R4, [R18+0x324d0] ;  /* 0x0324d00012047984 */ /* 0x00ce680000000c00 */
[----:B-1----:R1:W-:Y:S01]  /*3a3b0*/  STL.128 [R1+0x460], R4 ;  /* 0x0004600401007387 */ /* 0x0023e20000100c00 */
[----:B------:R-:W-:Y:S06]  /*3a3c0*/  BAR.ARV 0x4, 0x180 ;  /* 0x0106000000007b1d */ /* 0x000fec0000002000 */
[----:B------:R-:W-:Y:S05]  /*3a3d0*/  BRA `(.L_x_13027) ;  /* 0x0000001000347947 */ /* 0x000fea0003800000 */
.L_x_13026:
[----:B------:R-:W1:Y:S01]  /*3a3e0*/  S2R R0, SR_TID.X ;  /* 0x0000000000007919 */ /* 0x000e620000002100 */
[----:B------:R-:W-:Y:S01]  /*3a3f0*/  UMOV UR4, 0xffffffff ;  /* 0xffffffff00047882 */ /* 0x000fe20000000000 */
[----:B-1----:R-:W-:-:S04]  /*3a400*/  LOP3.LUT R16, R0, 0x1f, RZ, 0xc0, !PT ;  /* 0x0000001f00107812 */ /* 0x002fc800078ec0ff */
[----:B------:R-:W-:Y:S01]  /*3a410*/  ISETP.NE.AND P0, PT, R16, 0x1f, PT ;  /* 0x0000001f1000780c */ /* 0x000fe20003f05270 */
[----:B------:R-:W-:-:S12]  /*3a420*/  BRA.DIV UR4, `(.L_x_13028) ;  /* 0x0000004e04147947 */ /* 0x000fd8000b800000 */
[----:B------:R-:W4:Y:S01]  /*3a430*/  LDL R3, [R1+0x46c] ;  /* 0x00046c0001037983 */ /* 0x000f220000100800 */
[----:B------:R-:W-:-:S03]  /*3a440*/  ULDC UR4, c[0x0][0xd3c] ;  /* 0x00034f0000047ab9 */ /* 0x000fc60000000800 */
[----:B0-----:R-:W5:Y:S01]  /*3a450*/  LDL.LU R2, [R1+0x460] ;  /* 0x0004600001027983 */ /* 0x001f620000300800 */
[----:B----4-:R-:W-:-:S05]  /*3a460*/  IMAD.IADD R0, R3, 0x1, R16 ;  /* 0x0000000103007824 */ /* 0x010fca00078e0210 */
[----:B------:R-:W-:Y:S01]  /*3a470*/  ISETP.GE.OR P1, PT, R0, UR4, !P0 ;  /* 0x0000000400007c0c */ /* 0x000fe2000c726670 */
[----:B-----5:R-:W-:-:S12]  /*3a480*/  IMAD.MOV.U32 R10, RZ, RZ, R2 ;  /* 0x000000ffff0a7224 */ /* 0x020fd800078e0002 */
[----:B------:R-:W0:Y:S08]  /*3a490*/  @!P1 LDC.64 R2, c[0x0][0xd80] ;  /* 0x00036000ff029b82 */ /* 0x000e300000000a00 */
[----:B---3--:R-:W1:Y:S01]  /*3a4a0*/  @!P1 LDC.64 R6, c[0x0][0xd78] ;  /* 0x00035e00ff069b82 */ /* 0x008e620000000a00 */
[----:B0-----:R-:W-:-:S05]  /*3a4b0*/  @!P1 IMAD.WIDE R2, R0, 0x4, R2 ;  /* 0x0000000400029825 */ /* 0x001fca00078e0202 */
[----:B------:R1:W3:Y:S02]  /*3a4c0*/  @!P1 LDG.E R8, desc[UR42][R2.64] ;  /* 0x0000002a02089981 */ /* 0x0002e4000c1e1900 */
[----:B-1----:R-:W-:-:S06]  /*3a4d0*/  @!P1 IMAD.WIDE R2, R0, 0x4, R6 ;  /* 0x0000000400029825 */ /* 0x002fcc00078e0206 */
[----:B------:R-:W4:Y:S01]  /*3a4e0*/  @!P1 LDG.E R2, desc[UR42][R2.64] ;  /* 0x0000002a02029981 */ /* 0x000f22000c1e1900 */
[----:B--2---:R-:W-:Y:S02]  /*3a4f0*/  IMAD.MOV.U32 R4, RZ, RZ, RZ ;  /* 0x000000ffff047224 */ /* 0x004fe400078e00ff */
[----:B------:R-:W-:Y:S01]  /*3a500*/  IMAD.MOV.U32 R6, RZ, RZ, RZ ;  /* 0x000000ffff067224 */ /* 0x000fe200078e00ff */
[C---:B------:R-:W-:Y:S02]  /*3a510*/  ISETP.GE.U32.AND P2, PT, R16.reuse, 0x2, PT ;  /* 0x000000021000780c */ /* 0x040fe40003f46070 */
[C---:B------:R-:W-:Y:S02]  /*3a520*/  ISETP.GE.U32.AND P3, PT, R16.reuse, 0x4, PT ;  /* 0x000000041000780c */ /* 0x040fe40003f66070 */
[C---:B------:R-:W-:Y:S02]  /*3a530*/  ISETP.GE.U32.AND P4, PT, R16.reuse, 0x8, PT ;  /* 0x000000081000780c */ /* 0x040fe40003f86070 */
[----:B------:R-:W-:Y:S01]  /*3a540*/  ISETP.GE.U32.AND P5, PT, R16, 0x10, PT ;  /* 0x000000101000780c */ /* 0x000fe20003fa6070 */
[----:B------:R-:W-:Y:S04]  /*3a550*/  SHFL.IDX PT, R5, R10, RZ, 0x1f ;  /* 0x00001fff0a057589 */ /* 0x000fe800000e0000 */
[----:B------:R-:W-:Y:S01]  /*3a560*/  SHFL.IDX PT, R0, R10, 0x1, 0x1f ;  /* 0x00201f000a007f89 */ /* 0x000fe200000e0000 */
[----:B---3--:R-:W-:-:S02]  /*3a570*/  @!P1 IMAD.MOV.U32 R4, RZ, RZ, R8 ;  /* 0x000000ffff049224 */ /* 0x008fc400078e0008 */
[----:B----4-:R-:W-:-:S04]  /*3a580*/  @!P1 IMAD.MOV.U32 R6, RZ, RZ, R2 ;  /* 0x000000ffff069224 */ /* 0x010fc800078e0002 */
        /* <DEDUP_REMOVED lines=19> */
.L_x_13187:
[----:B------:R-:W-:Y:S02]  /*3a6c0*/  ULDC UR4, c[0x0][0xd38] ;  /* 0x00034e0000047ab9 */ /* 0x000fe40000000800 */
[----:B------:R-:W-:-:S04]  /*3a6d0*/  IMAD.U32 R2, RZ, RZ, UR4 ;  /* 0x00000004ff027e24 */ /* 0x000fc8000f8e00ff */
[----:B-1----:R-:W-:-:S04]  /*3a6e0*/  IMAD R9, R9, R2, RZ ;  /* 0x0000000209097224 */ /* 0x002fc800078e02ff */
[----:B------:R-:W-:-:S05]  /*3a6f0*/  IMAD.IADD R0, R0, 0x1, R9 ;  /* 0x0000000100007824 */ /* 0x000fca00078e0209 */
[----:B------:R-:W-:-:S13]  /*3a700*/  ISETP.GT.AND P6, PT, R0, R5, PT ;  /* 0x000000050000720c */ /* 0x000fda0003fc4270 */
[----:B------:R-:W-:Y:S05]  /*3a710*/  @P6 BRA `(.L_x_13029) ;  /* 0x0000000000ac6947 */ /* 0x000fea0003800000 */
.L_x_13032:
        /* <DEDUP_REMOVED lines=37> */
.L_x_13195:
[----:B------:R-:W-:Y:S02]  /*3a970*/  ULDC UR4, c[0x0][0xd38] ;  /* 0x00034e0000047ab9 */ /* 0x000fe40000000800 */
[----:B------:R-:W-:-:S04]  /*3a980*/  IMAD.U32 R2, RZ, RZ, UR4 ;  /* 0x00000004ff027e24 */ /* 0x000fc8000f8e00ff */
[----:B-1----:R-:W-:-:S04]  /*3a990*/  IMAD R9, R9, R2, RZ ;  /* 0x0000000209097224 */ /* 0x002fc800078e02ff */
[----:B------:R-:W-:-:S05]  /*3a9a0*/  IMAD.IADD R0, R9, 0x1, R0 ;  /* 0x0000000109007824 */ /* 0x000fca00078e0200 */
[----:B------:R-:W-:-:S13]  /*3a9b0*/  ISETP.GT.AND P6, PT, R0, R5, PT ;  /* 0x000000050000720c */ /* 0x000fda0003fc4270 */
[----:B------:R-:W-:Y:S05]  /*3a9c0*/  @!P6 BRA `(.L_x_13032) ;  /* 0xfffffffc0054e947 */ /* 0x000fea000383ffff */
.L_x_13029:
        /* <DEDUP_REMOVED lines=12> */
.L_x_13200:
[----:B------:R-:W-:-:S13]  /*3aa90*/  ISETP.NE.AND P0, PT, R0, RZ, PT ;  /* 0x000000ff0000720c */ /* 0x000fda0003f05270 */
[----:B------:R-:W-:Y:S05]  /*3aaa0*/  @!P0 BRA `(.L_x_13034) ;  /* 0x0000000000148947 */ /* 0x000fea0003800000 */
[----:B------:R-:W-:Y:S01]  /*3aab0*/  UMOV UR4, 0xffffffff ;  /* 0xffffffff00047882 */ /* 0x000fe20000000000 */
[----:B-1----:R-:W-:Y:S02]  /*3aac0*/  VIADD R3, R3, 0xffffffff ;  /* 0xffffffff03037836 */ /* 0x002fe40000000000 */
[----:B------:R-:W-:Y:S05]  /*3aad0*/  BRA.DIV UR4, `(.L_x_13035) ;  /* 0x0000005204087947 */ /* 0x000fea000b800000 */
[----:B------:R1:W3:Y:S02]  /*3aae0*/  SHFL.IDX PT, R3, R7, R3, 0x1f ;  /* 0x00001f0307037589 */ /* 0x0002e400000e0000 */
.L_x_13203:
[----:B---3--:R-:W-:-:S07]  /*3aaf0*/  IMAD.MOV.U32 R8, RZ, RZ, R3 ;  /* 0x000000ffff087224 */ /* 0x008fce00078e0003 */
.L_x_13034:
[----:B------:R-:W-:Y:S01]  /*3ab00*/  ISETP.NE.AND P0, PT, R6, 0x1, PT ;  /* 0x000000010600780c */ /* 0x000fe20003f05270 */
[----:B------:R-:W-:-:S05]  /*3ab10*/  IMAD R0, R8, R2, R9 ;  /* 0x0000000208007224 */ /* 0x000fca00078e0209 */
[----:B------:R3:W-:Y:S02]  /*3ab20*/  STL [R1+0x460], R0 ;  /* 0x0004600001007387 */ /* 0x0007e40000100800 */
[----:B---3--:R-:W-:-:S05]  /*3ab30*/  IMAD.IADD R0, R5, 0x1, -R0 ;  /* 0x0000000105007824 */ /* 0x008fca00078e0a00 */
[----:B------:R-:W-:Y:S05]  /*3ab40*/  @!P0 BRA `(.L_x_13036) ;  /* 0x0000000000e48947 */ /* 0x000fea0003800000 */
[----:B------:R-:W-:-:S04]  /*3ab50*/  IABS R5, R4 ;  /* 0x0000000400057213 */ /* 0x000fc80000000000 */
[----:B------:R-:W3:Y:S08]  /*3ab60*/  I2F.RP R2, R5 ;  /* 0x0000000500027306 */ /* 0x000ef00000209400 */
[----:B---3--:R-:W3:Y:S02]  /*3ab70*/  MUFU.RCP R2, R2 ;  /* 0x0000000200027308 */ /* 0x008ee40000001000 */
[----:B---3--:R-:W-:-:S06]  /*3ab80*/  VIADD R2, R2, 0xffffffe ;  /* 0x0ffffffe02027836 */ /* 0x008fcc0000000000 */
        /* <DEDUP_REMOVED lines=53> */
.L_x_13036:
[----:B-1----:R-:W3:Y:S01]  /*3aee0*/  LDL R3, [R1+0x46c] ;  /* 0x00046c0001037983 */ /* 0x002ee20000100800 */
        /* <DEDUP_REMOVED lines=62> */
.L_x_13037:
[----:B------:R-:W-:-:S05]  /*3b2d0*/  LOP3.LUT R0, RZ, R0, RZ, 0x33, !PT ;  /* 0x00000000ff007212 */ /* 0x000fca00078e33ff */
[----:B------:R-:W-:-:S05]  /*3b2e0*/  IMAD.IADD R0, R4, 0x1, R0 ;  /* 0x0000000104007824 */ /* 0x000fca00078e0200 */
[----:B------:R3:W-:Y:S01]  /*3b2f0*/  STL [R1+0x464], R0 ;  /* 0x0004640001007387 */ /* 0x0007e20000100800 */
[----:B------:R-:W-:Y:S05]  /*3b300*/  BRA `(.L_x_13038) ;  /* 0x0000000000287947 */ /* 0x000fea0003800000 */
.L_x_13030:
        /* <DEDUP_REMOVED lines=10> */
.L_x_13038:
        /* <DEDUP_REMOVED lines=16> */
.L_x_13027:
[----:B------:R-:W2:Y:S01]  /*3b4b0*/  LDL R0, [R1+0x46c] ;  /* 0x00046c0001007983 */ /* 0x000ea20000100800 */
[----:B------:R-:W-:Y:S02]  /*3b4c0*/  ULDC UR4, c[0x0][0xd3c] ;  /* 0x00034f0000047ab9 */ /* 0x000fe40000000800 */
[----:B--2---:R-:W-:-:S13]  /*3b4d0*/  ISETP.GE.AND P0, PT, R0, UR4, PT ;  /* 0x0000000400007c0c */ /* 0x004fda000bf06270 */
[----:B------:R-:W-:Y:S05]  /*3b4e0*/  @!P0 BRA `(.L_x_13039) ;  /* 0xffffff7800b88947 */ /* 0x000fea000383ffff */
[----:B------:R-:W-:Y:S05]  /*3b4f0*/  BSYNC B8 ;  /* 0x0000000000087941 */ /* 0x000fea0003800000 */
.L_x_12873:
[----:B---3--:R-:W2:Y:S01]  /*3b500*/  LDL.LU R0, [R1+0x4e0] ;  /* 0x0004e00001007983 */ /* 0x008ea20000300800 */
        /* <DEDUP_REMOVED lines=11> */
.L_x_13204:
[----:B------:R-:W-:Y:S05]  /*3b5c0*/  BSYNC B0 ;  /* 0x0000000000007941 */ /* 0x000fea0003800000 */
.L_x_13040:
[----:B------:R-:W-:-:S03]  /*3b5d0*/  UMOV UR4, 0xffffffff ;  /* 0xffffffff00047882 */ /* 0x000fc60000000000 */
[----:B------:R-:W-:Y:S05]  /*3b5e0*/  BRA.DIV UR4, `(.L_x_13042) ;  /* 0x0000004604847947 */ /* 0x000fea000b800000 */
[----:B------:R-:W1:Y:S02]  /*3b5f0*/  S2R R2, SR_TID.X ;  /* 0x0000000000027919 */ /* 0x000e640000002100 */
[----:B-1----:R-:W-:-:S04]  /*3b600*/  SHF.R.U32.HI R2, RZ, 0x5, R2 ;  /* 0x00000005ff027819 */ /* 0x002fc80000011602 */
[----:B------:R-:W-:-:S05]  /*3b610*/  LOP3.LUT R2, R2, 0x3, RZ, 0xc0, !PT ;  /* 0x0000000302027812 */ /* 0x000fca00078ec0ff */
[----:B------:R1:W2:Y:S02]  /*3b620*/  SHFL.IDX PT, R14, R2, RZ, 0x1f ;  /* 0x00001fff020e7589 */ /* 0x0002a400000e0000 */
.L_x_13207:
[----:B--2---:R-:W-:-:S13]  /*3b630*/  ISETP.NE.AND P0, PT, R14, RZ, PT ;  /* 0x000000ff0e00720c */ /* 0x004fda0003f05270 */
[----:B------:R-:W-:Y:S05]  /*3b640*/  @P0 BRA `(.L_x_12629) ;  /* 0x00000000008c0947 */ /* 0x000fea0003800000 */
[----:B------:R-:W-:-:S03]  /*3b650*/  UMOV UR4, 0xffffffff ;  /* 0xffffffff00047882 */ /* 0x000fc60000000000 */
[----:B------:R-:W-:Y:S05]  /*3b660*/  BRA.DIV UR4, `(.L_x_13043) ;  /* 0x0000004604987947 */ /* 0x000fea000b800000 */
[----:B------:R-:W-:-:S13]  /*3b670*/  ELECT P6, URZ, PT ;  /* 0x00000000003f782f */ /* 0x000fda00038c0000 */
.L_x_13210:
[----:B------:R-:W-:Y:S05]  /*3b680*/  @!P6 BRA `(.L_x_12629) ;  /* 0x00000000007ce947 */ /* 0x000fea0003800000 */
[----:B------:R-:W-:-:S06]  /*3b690*/  ULOP3.LUT UR4, UR38, 0x2, URZ, 0xfc, !UPT ;  /* 0x0000000226047892 */ /* 0x000fcc000f8efc3f */
[----:B-1----:R-:W-:-:S05]  /*3b6a0*/  IMAD.U32 R2, RZ, RZ, UR4 ;  /* 0x00000004ff027e24 */ /* 0x002fca000f8e00ff */
[----:B------:R-:W-:-:S13]  /*3b6b0*/  ISETP.NE.AND P2, PT, R2, 0x3, PT ;  /* 0x000000030200780c */ /* 0x000fda0003f45270 */
[----:B------:R-:W-:Y:S05]  /*3b6c0*/  @!P2 BRA `(.L_x_13044) ;  /* 0x000000000004a947 */ /* 0x000fea0003800000 */
[----:B------:R-:W-:Y:S01]  /*3b6d0*/  BPT.TRAP 0x1 ;  /* 0x000000040000795c */ /* 0x000fe20000300000 */
.L_x_13044:
        /* <DEDUP_REMOVED lines=13> */
.L_x_13211:
[----:B------:R-:W1:Y:S02]  /*3b7b0*/  SYNCS.PHASECHK.TRANS64.TRYWAIT P0, [R7+URZ], R2 ;  /* 0x00000002070075a7 */ /* 0x000e64000800017f */
[----:B-1----:R-:W-:Y:S05]  /*3b7c0*/  @!P0 BRA `(.L_x_13046) ;  /* 0x0000004400748947 */ /* 0x002fea0003800000 */
.L_x_13212:
[----:B------:R-:W-:Y:S05]  /*3b7d0*/  @!P2 BRA `(.L_x_13047) ;  /* 0x000000000004a947 */ /* 0x000fea0003800000 */
[----:B------:R-:W-:Y:S01]  /*3b7e0*/  BPT.TRAP 0x1 ;  /* 0x000000040000795c */ /* 0x000fe20000300000 */
.L_x_13047:
[----:B------:R-:W-:-:S04]  /*3b7f0*/  VIADD R0, R0, 0x32460 ;  /* 0x0003246000007836 */ /* 0x000fc80000000000 */
[----:B------:R-:W-:-:S04]  /*3b800*/  IMAD R4, R19, 0x8, R0 ;  /* 0x0000000813047824 */ /* 0x000fc800078e0200 */
[----:B------:R-:W2:Y:S02]  /*3b810*/  SYNCS.PHASECHK.TRANS64.TRYWAIT P0, [R4+URZ], R5 ;  /* 0x00000005040075a7 */ /* 0x000ea4000800017f */
[----:B--2---:R-:W-:Y:S05]  /*3b820*/  @!P0 BRA `(.L_x_13048) ;  /* 0x0000004400708947 */ /* 0x004fea0003800000 */
.L_x_13213:
[----:B------:R-:W-:-:S07]  /*3b830*/  IMAD R3, R3, 0x8, R0 ;  /* 0x0000000803037824 */ /* 0x000fce00078e0200 */
.L_x_13049:
[----:B---3--:R3:W4:Y:S02]  /*3b840*/  SYNCS.PHASECHK.TRANS64.TRYWAIT P0, [R3+URZ], R2 ;  /* 0x00000002030075a7 */ /* 0x008724000800017f */
[----:B----4-:R-:W-:Y:S05]  /*3b850*/  @!P0 NANOSLEEP.SYNCS 0x989680 ;  /* 0x009896800000895d */ /* 0x010fea0003900000 */
[----:B------:R-:W4:Y:S02]  /*3b860*/  @!P0 SYNCS.PHASECHK.TRANS64 P0, [R3+URZ], R2 ;  /* 0x00000002030085a7 */ /* 0x000f24000800007f */
[----:B----4-:R-:W-:Y:S05]  /*3b870*/  @!P0 BRA `(.L_x_13049) ;  /* 0xfffffffc00f08947 */ /* 0x010fea000383ffff */
.L_x_12629:
[----:B------:R-:W-:Y:S05]  /*3b880*/  BSYNC B9 ;  /* 0x0000000000097941 */ /* 0x000fea0003800000 */
.L_x_12626:
[----:B------:R-:W-:Y:S05]  /*3b890*/  EXIT ;  /* 0x000000000000794d */ /* 0x000fea0003800000 */
.L_x_12657:
[----:B0-----:R0:W1:Y:S02]  /*3b8a0*/  SYNCS.PHASECHK.TRANS64.TRYWAIT P6, [R68+URZ+0x32490], R80 ;  /* 0x03249050440075a7 */ /* 0x00106400080c017f */
[----:B-1----:R-:W-:Y:S05]  /*3b8b0*/  @!P6 NANOSLEEP.SYNCS 0x989680 ;  /* 0x009896800000e95d */ /* 0x002fea0003900000 */
[----:B------:R-:W1:Y:S02]  /*3b8c0*/  @!P6 SYNCS.PHASECHK.TRANS64 P6, [R68+URZ+0x32490], R80 ;  /* 0x032490504400e5a7 */ /* 0x000e6400080c007f */
[----:B-1----:R-:W-:Y:S05]  /*3b8d0*/  @!P6 BRA `(.L_x_12657) ;  /* 0xfffffffc00f0e947 */ /* 0x002fea000383ffff */
[----:B------:R-:W-:Y:S05]  /*3b8e0*/  BRA `(.L_x_13050) ;  /* 0xfffffc8000107947 */ /* 0x000fea000383ffff */
.L_x_12679:
[----:B0-----:R0:W1:Y:S02]  /*3b8f0*/  SYNCS.PHASECHK.TRANS64.TRYWAIT P5, [R68+URZ+0x32490], R80 ;  /* 0x03249050440075a7 */ /* 0x00106400080a017f */
[----:B-1----:R-:W-:Y:S05]  /*3b900*/  @!P5 NANOSLEEP.SYNCS 0x989680 ;  /* 0x009896800000d95d */ /* 0x002fea0003900000 */
[----:B------:R-:W1:Y:S02]  /*3b910*/  @!P5 SYNCS.PHASECHK.TRANS64 P5, [R68+URZ+0x32490], R80 ;  /* 0x032490504400d5a7 */ /* 0x000e6400080a007f */
[----:B-1----:R-:W-:Y:S05]  /*3b920*/  @!P5 BRA `(.L_x_12679) ;  /* 0xfffffffc00f0d947 */ /* 0x002fea000383ffff */
[----:B------:R-:W-:Y:S05]  /*3b930*/  BRA `(.L_x_13051) ;  /* 0xfffffc9400747947 */ /* 0x000fea000383ffff */
.L_x_12688:
[----:B0-----:R0:W1:Y:S02]  /*3b940*/  SYNCS.PHASECHK.TRANS64.TRYWAIT P4, [R68+URZ+0x32490], R80 ;  /* 0x03249050440075a7 */ /* 0x001064000808017f */
[----:B-1----:R-:W-:Y:S05]  /*3b950*/  @!P4 NANOSLEEP.SYNCS 0x989680 ;  /* 0x009896800000c95d */ /* 0x002fea0003900000 */
[----:B------:R-:W1:Y:S02]  /*3b960*/  @!P4 SYNCS.PHASECHK.TRANS64 P4, [R68+URZ+0x32490], R80 ;  /* 0x032490504400c5a7 */ /* 0x000e64000808007f */
[----:B-1----:R-:W-:Y:S05]  /*3b970*/  @!P4 BRA `(.L_x_12688) ;  /* 0xfffffffc00f0c947 */ /* 0x002fea000383ffff */
[----:B------:R-:W-:Y:S05]  /*3b980*/  BRA `(.L_x_13052) ;  /* 0xfffffca400d47947 */ /* 0x000fea000383ffff */
.L_x_12694:
[----:B-1----:R1:W2:Y:S02]  /*3b990*/  SYNCS.PHASECHK.TRANS64.TRYWAIT P3, [R68+URZ+0x324b0], R80 ;  /* 0x0324b050440075a7 */ /* 0x0022a4000806017f */
[----:B--2---:R-:W-:Y:S05]  /*3b9a0*/  @!P3 NANOSLEEP.SYNCS 0x989680 ;  /* 0x009896800000b95d */ /* 0x004fea0003900000 */
[----:B------:R-:W2:Y:S02]  /*3b9b0*/  @!P3 SYNCS.PHASECHK.TRANS64 P3, [R68+URZ+0x324b0], R80 ;  /* 0x0324b0504400b5a7 */ /* 0x000ea4000806007f */
[----:B--2---:R-:W-:Y:S05]  /*3b9c0*/  @!P3 BRA `(.L_x_12694) ;  /* 0xfffffffc00f0b947 */ /* 0x004fea000383ffff */
[----:B------:R-:W-:Y:S05]  /*3b9d0*/  BRA `(.L_x_13053) ;  /* 0xfffffca8006c7947 */ /* 0x000fea000383ffff */
.L_x_12712:
[----:B------:R0:W5:Y:S01]  /*3b9e0*/  LDL R13, [R1+0x518] ;  /* 0x00051800010d7983 */ /* 0x0001620000100800 */
[----:B------:R-:W-:Y:S01]  /*3b9f0*/  BSSY B0, `(.L_x_13054) ;  /* 0x0000007000007945 */ /* 0x000fe20003800000 */
[----:B------:R-:W-:Y:S02]  /*3ba00*/  IMAD.MOV.U32 R12, RZ, RZ, RZ ;  /* 0x000000ffff0c7224 */ /* 0x000fe400078e00ff */
[----:B------:R-:W-:Y:S02]  /*3ba10*/  IMAD.MOV.U32 R11, RZ, RZ, 0x1f ;  /* 0x0000001fff0b7424 */ /* 0x000fe400078e00ff */
[----:B------:R-:W-:-:S07]  /*3ba20*/  IMAD.MOV.U32 R15, RZ, RZ, -0x1 ;  /* 0xffffffffff0f7424 */ /* 0x000fce00078e00ff */
[----:B0----5:R-:W-:Y:S05]  /*3ba30*/  WARPSYNC.COLLECTIVE R15, `(.L_x_13055) ;  /* 0x000000000f087348 */ /* 0x021fea0003c00000 */
[----:B-----5:R1:W2:Y:S02]  /*3ba40*/  SHFL.IDX P6, R14, R13, R12, R11 ;  /* 0x0000000c0d0e7389 */ /* 0x0202a400000c000b */
[----:B012---:R-:W-:Y:S01]  /*3ba50*/  ENDCOLLECTIVE ;  /* 0x000000000000791b */ /* 0x007fe20003800000 */
.L_x_13055:
[----:B------:R-:W-:Y:S05]  /*3ba60*/  BSYNC B0 ;  /* 0x0000000000007941 */ /* 0x000fea0003800000 */
.L_x_13054:
[----:B------:R-:W-:Y:S05]  /*3ba70*/  BRA `(.L_x_13056) ;  /* 0xfffffcbc00287947 */ /* 0x000fea000383ffff */
.L_x_12724:
        /* <DEDUP_REMOVED lines=8> */
.L_x_13058:
[----:B------:R-:W-:Y:S05]  /*3bb00*/  BSYNC B1 ;  /* 0x0000000000017941 */ /* 0x000fea0003800000 */
.L_x_13057:
        /* <DEDUP_REMOVED lines=8> */
.L_x_13059:
[----:B------:R-:W-:Y:S02]  /*3bb90*/  IMAD.MOV.U32 R13, RZ, RZ, R66 ;  /* 0x000000ffff0d7224 */ /* 0x000fe400078e0042 */
[----:B------:R-:W-:-:S07]  /*3bba0*/  IMAD.MOV.U32 R6, RZ, RZ, R14 ;  /* 0x000000ffff067224 */ /* 0x000fce00078e000e */
[----:B------:R-:W-:Y:S05]  /*3bbb0*/  WARPSYNC.COLLECTIVE R15, `(.L_x_13060) ;  /* 0x000000000f087348 */ /* 0x000fea0003c00000 */
[----:B------:R0:W1:Y:S02]  /*3bbc0*/  SHFL.IDX P6, R14, R13, R12, R11 ;  /* 0x0000000c0d0e7389 */ /* 0x00006400000c000b */
[----:B01----:R-:W-:Y:S01]  /*3bbd0*/  ENDCOLLECTIVE ;  /* 0x000000000000791b */ /* 0x003fe20003800000 */
.L_x_13060:
[----:B------:R-:W-:Y:S02]  /*3bbe0*/  IMAD.MOV.U32 R13, RZ, RZ, R63 ;  /* 0x000000ffff0d7224 */ /* 0x000fe400078e003f */
[----:B------:R-:W-:-:S07]  /*3bbf0*/  IMAD.MOV.U32 R7, RZ, RZ, R14 ;  /* 0x000000ffff077224 */ /* 0x000fce00078e000e */
[----:B------:R-:W-:Y:S05]  /*3bc00*/  WARPSYNC.COLLECTIVE R15, `(.L_x_13061) ;  /* 0x000000000f087348 */ /* 0x000fea0003c00000 */
[----:B------:R0:W1:Y:S02]  /*3bc10*/  SHFL.IDX P6, R14, R13, R12, R11 ;  /* 0x0000000c0d0e7389 */ /* 0x00006400000c000b */
[----:B01----:R-:W-:Y:S01]  /*3bc20*/  ENDCOLLECTIVE ;  /* 0x000000000000791b */ /* 0x003fe20003800000 */
.L_x_13061:
[----:B------:R-:W-:Y:S01]  /*3bc30*/  IMAD.MOV.U32 R8, RZ, RZ, R14 ;  /* 0x000000ffff087224 */ /* 0x000fe200078e000e */
[----:B------:R-:W-:Y:S06]  /*3bc40*/  BRA `(.L_x_13062) ;  /* 0xfffffcc8001c7947 */ /* 0x000fec000383ffff */
.L_x_12727:
        /* <DEDUP_REMOVED lines=8> */
.L_x_13064:
[----:B------:R-:W-:Y:S05]  /*3bcd0*/  BSYNC B1 ;  /* 0x0000000000017941 */ /* 0x000fea0003800000 */
.L_x_13063:
        /* <DEDUP_REMOVED lines=8> */
.L_x_13065:
[----:B------:R-:W-:Y:S02]  /*3bd60*/  IMAD.MOV.U32 R13, RZ, RZ, R66 ;  /* 0x000000ffff0d7224 */ /* 0x000fe400078e0042 */
[----:B------:R-:W-:-:S07]  /*3bd70*/  IMAD.MOV.U32 R6, RZ, RZ, R14 ;  /* 0x000000ffff067224 */ /* 0x000fce00078e000e */
[----:B------:R-:W-:Y:S05]  /*3bd80*/  WARPSYNC.COLLECTIVE R15, `(.L_x_13066) ;  /* 0x000000000f087348 */ /* 0x000fea0003c00000 */
[----:B------:R0:W1:Y:S02]  /*3bd90*/  SHFL.IDX P6, R14, R13, R12, R11 ;  /* 0x0000000c0d0e7389 */ /* 0x00006400000c000b */
[----:B01----:R-:W-:Y:S01]  /*3bda0*/  ENDCOLLECTIVE ;  /* 0x000000000000791b */ /* 0x003fe20003800000 */
.L_x_13066:
[----:B------:R-:W-:Y:S02]  /*3bdb0*/  IMAD.MOV.U32 R13, RZ, RZ, R63 ;  /* 0x000000ffff0d7224 */ /* 0x000fe400078e003f */
[----:B------:R-:W-:-:S07]  /*3bdc0*/  IMAD.MOV.U32 R7, RZ, RZ, R14 ;  /* 0x000000ffff077224 */ /* 0x000fce00078e000e */
[----:B------:R-:W-:Y:S05]  /*3bdd0*/  WARPSYNC.COLLECTIVE R15, `(.L_x_13067) ;  /* 0x000000000f087348 */ /* 0x000fea0003c00000 */
[----:B------:R0:W1:Y:S02]  /*3bde0*/  SHFL.IDX P6, R14, R13, R12, R11 ;  /* 0x0000000c0d0e7389 */ /* 0x00006400000c000b */
[----:B01----:R-:W-:Y:S01]  /*3bdf0*/  ENDCOLLECTIVE ;  /* 0x000000000000791b */ /* 0x003fe20003800000 */
.L_x_13067:
[----:B------:R-:W-:Y:S05]  /*3be00*/  BRA `(.L_x_13068) ;  /* 0xfffffcc800887947 */ /* 0x000fea000383ffff */
.L_x_12731:
[----:B-1----:R1:W4:Y:S02]  /*3be10*/  SYNCS.PHASECHK.TRANS64.TRYWAIT P0, [R2+URZ+0x32400], R63 ;  /* 0x0324003f020075a7 */ /* 0x002324000800017f */
[----:B----4-:R-:W-:Y:S05]  /*3be20*/  @!P0 NANOSLEEP.SYNCS 0x989680 ;  /* 0x009896800000895d */ /* 0x010fea0003900000 */
[----:B------:R-:W4:Y:S02]  /*3be30*/  @!P0 SYNCS.PHASECHK.TRANS64 P0, [R2+URZ+0x32400], R63 ;  /* 0x0324003f020085a7 */ /* 0x000f24000800007f */
[----:B----4-:R-:W-:Y:S05]  /*3be40*/  @!P0 BRA `(.L_x_12731) ;  /* 0xfffffffc00f08947 */ /* 0x010fea000383ffff */
[----:B------:R-:W-:Y:S05]  /*3be50*/  BRA `(.L_x_13069) ;  /* 0xfffffccc00147947 */ /* 0x000fea000383ffff */
.L_x_12739:
[----:B------:R-:W0:Y:S01]  /*3be60*/  LDC R69, c[0x0][0x3f4] ;  /* 0x0000fd00ff457b82 */ /* 0x000e220000000800 */
        /* <DEDUP_REMOVED lines=8> */
.L_x_13071:
[----:B------:R-:W-:Y:S05]  /*3bef0*/  BSYNC B1 ;  /* 0x0000000000017941 */ /* 0x000fea0003800000 */
.L_x_13070:
        /* <DEDUP_REMOVED lines=10> */
.L_x_13072:
        /* <DEDUP_REMOVED lines=8> */
.L_x_13073:
[----:B------:R-:W-:-:S05]  /*3c020*/  @!P1 IADD3 R8, P2, R5, R7, RZ ;  /* 0x0000000705089210 */ /* 0x000fca0007f5e0ff */
[----:B------:R-:W-:Y:S02]  /*3c030*/  @!P1 IMAD.X R9, R4, 0x1, R21, P2 ;  /* 0x0000000104099824 */ /* 0x000fe400010e0615 */
[----:B------:R-:W-:Y:S02]  /*3c040*/  IMAD.MOV.U32 R13, RZ, RZ, R44 ;  /* 0x000000ffff0d7224 */ /* 0x000fe400078e002c */
[----:B------:R-:W-:-:S07]  /*3c050*/  IMAD.MOV.U32 R6, RZ, RZ, R14 ;  /* 0x000000ffff067224 */ /* 0x000fce00078e000e */
[----:B------:R-:W-:Y:S05]  /*3c060*/  WARPSYNC.COLLECTIVE R15, `(.L_x_13074) ;  /* 0x000000000f087348 */ /* 0x000fea0003c00000 */
[----:B------:R0:W1:Y:S02]  /*3c070*/  SHFL.IDX P6, R14, R13, R12, R11 ;  /* 0x0000000c0d0e7389 */ /* 0x00006400000c000b */
[----:B01----:R-:W-:Y:S01]  /*3c080*/  ENDCOLLECTIVE ;  /* 0x000000000000791b */ /* 0x003fe20003800000 */
.L_x_13074:
[----:B------:R-:W2:Y:S01]  /*3c090*/  @!P1 LD.E.128 R8, desc[UR42][R8.64] ;  /* 0x0000002a08089980 */ /* 0x000ea2000c101d00 */
[----:B------:R-:W-:-:S05]  /*3c0a0*/  @!P1 IADD3 R4, P2, R14, R7, RZ ;  /* 0x000000070e049210 */ /* 0x000fca0007f5e0ff */
[----:B------:R-:W-:-:S06]  /*3c0b0*/  @!P1 IMAD.X R5, R6, 0x1, R21, P2 ;  /* 0x0000000106059824 */ /* 0x000fcc00010e0615 */
[----:B------:R-:W5:Y:S01]  /*3c0c0*/  @!P1 LD.E.128 R4, desc[UR42][R4.64] ;  /* 0x0000002a04049980 */ /* 0x000f62000c101d00 */
[----:B------:R-:W-:Y:S01]  /*3c0d0*/  CS2R R20, SRZ ;  /* 0x0000000000147805 */ /* 0x000fe2000001ff00 */
[----:B------:R-:W-:Y:S01]  /*3c0e0*/  IMAD.MOV.U32 R13, RZ, RZ, R31 ;  /* 0x000000ffff0d7224 */ /* 0x000fe200078e001f */
[----:B------:R-:W-:Y:S01]  /*3c0f0*/  CS2R R66, SRZ ;  /* 0x0000000000427805 */ /* 0x000fe2000001ff00 */
[----:B------:R-:W-:Y:S01]  /*3c100*/  IMAD.MOV.U32 R12, RZ, RZ, 0x1 ;  /* 0x00000001ff0c7424 */ /* 0x000fe200078e00ff */
[----:B------:R-:W-:Y:S02]  /*3c110*/  CS2R R24, SRZ ;  /* 0x0000000000187805 */ /* 0x000fe4000001ff00 */
[----:B------:R-:W-:Y:S01]  /*3c120*/  CS2R R64, SRZ ;  /* 0x0000000000407805 */ /* 0x000fe2000001ff00 */
[----:B--2---:R-:W-:Y:S02]  /*3c130*/  @!P1 IMAD.MOV.U32 R21, RZ, RZ, R11 ;  /* 0x000000ffff159224 */ /* 0x004fe400078e000b */
[----:B------:R-:W-:-:S02]  /*3c140*/  @!P1 IMAD.MOV.U32 R20, RZ, RZ, R10 ;  /* 0x000000ffff149224 */ /* 0x000fc400078e000a */
[----:B------:R-:W-:Y:S02]  /*3c150*/  IMAD.MOV.U32 R11, RZ, RZ, R21 ;  /* 0x000000ffff0b7224 */ /* 0x000fe400078e0015 */
[----:B------:R-:W-:Y:S02]  /*3c160*/  IMAD.MOV.U32 R10, RZ, RZ, R20 ;  /* 0x000000ffff0a7224 */ /* 0x000fe400078e0014 */
[----:B------:R-:W-:Y:S01]  /*3c170*/  @!P1 IMAD.MOV.U32 R24, RZ, RZ, R8 ;  /* 0x000000ffff189224 */ /* 0x000fe200078e0008 */
[----:B------:R-:W-:Y:S01]  /*3c180*/  PRMT R68, R68, 0x5410, R11 ;  /* 0x0000541044447816 */ /* 0x000fe2000000000b */
[----:B------:R-:W-:Y:S01]  /*3c190*/  IMAD.MOV.U32 R11, RZ, RZ, 0x1c1f ;  /* 0x00001c1fff0b7424 */ /* 0x000fe200078e00ff */
[----:B------:R-:W-:Y:S01]  /*3c1a0*/  PRMT R63, R63, 0x5410, R10 ;  /* 0x000054103f3f7816 */ /* 0x000fe2000000000a */
[----:B------:R-:W-:Y:S02]  /*3c1b0*/  @!P1 IMAD.MOV.U32 R25, RZ, RZ, R9 ;  /* 0x000000ffff199224 */ /* 0x000fe400078e0009 */
[----:B------:R-:W-:-:S07]  /*3c1c0*/  IMAD.MOV.U32 R8, RZ, RZ, R24 ;  /* 0x000000ffff087224 */ /* 0x000fce00078e0018 */
[----:B-----5:R-:W-:Y:S05]  /*3c1d0*/  WARPSYNC.COLLECTIVE R15, `(.L_x_13075) ;  /* 0x000000000f087348 */ /* 0x020fea0003c00000 */
[----:B------:R0:W1:Y:S02]  /*3c1e0*/  SHFL.IDX P6, R14, R13, R12, R11 ;  /* 0x0000000c0d0e7389 */ /* 0x00006400000c000b */
[----:B01---5:R-:W-:Y:S01]  /*3c1f0*/  ENDCOLLECTIVE ;  /* 0x000000000000791b */ /* 0x023fe20003800000 */
.L_x_13075:
[----:B------:R-:W-:Y:S01]  /*3c200*/  IMAD.MOV.U32 R9, RZ, RZ, R25 ;  /* 0x000000ffff097224 */ /* 0x000fe200078e0019 */
[----:B------:R-:W-:Y:S01]  /*3c210*/  PRMT R63, R8, 0x7610, R63 ;  /* 0x00007610083f7816 */ /* 0x000fe2000000003f */
[----:B------:R-:W-:-:S03]  /*3c220*/  @!P1 IMAD.MOV.U32 R66, RZ, RZ, R4 ;  /* 0x000000ffff429224 */ /* 0x000fc600078e0004 */
[----:B------:R-:W-:Y:S01]  /*3c230*/  PRMT R68, R9, 0x7610, R68 ;  /* 0x0000761009447816 */ /* 0x000fe20000000044 */
[----:B------:R-:W-:Y:S02]  /*3c240*/  @!P1 IMAD.MOV.U32 R67, RZ, RZ, R5 ;  /* 0x000000ffff439224 */ /* 0x000fe400078e0005 */
[----:B------:R-:W-:Y:S02]  /*3c250*/  @!P1 IMAD.MOV.U32 R64, RZ, RZ, R6 ;  /* 0x000000ffff409224 */ /* 0x000fe400078e0006 */
[----:B------:R-:W-:Y:S02]  /*3c260*/  @!P1 IMAD.MOV.U32 R65, RZ, RZ, R7 ;  /* 0x000000ffff419224 */ /* 0x000fe400078e0007 */
[----:B------:R-:W-:Y:S02]  /*3c270*/  IMAD.MOV.U32 R13, RZ, RZ, R29 ;  /* 0x000000ffff0d7224 */ /* 0x000fe400078e001d */
[----:B------:R-:W-:Y:S02]  /*3c280*/  IMAD.MOV.U32 R6, RZ, RZ, R66 ;  /* 0x000000ffff067224 */ /* 0x000fe400078e0042 */
[----:B------:R-:W-:-:S02]  /*3c290*/  IMAD.MOV.U32 R7, RZ, RZ, R67 ;  /* 0x000000ffff077224 */ /* 0x000fc400078e0043 */
[----:B------:R-:W-:Y:S01]  /*3c2a0*/  IMAD.MOV.U32 R4, RZ, RZ, R64 ;  /* 0x000000ffff047224 */ /* 0x000fe200078e0040 */
[----:B------:R-:W-:Y:S01]  /*3c2b0*/  PRMT R75, R75, 0x5410, R6 ;  /* 0x000054104b4b7816 */ /* 0x000fe20000000006 */
[----:B------:R-:W-:Y:S01]  /*3c2c0*/  IMAD.MOV.U32 R5, RZ, RZ, R65 ;  /* 0x000000ffff057224 */ /* 0x000fe200078e0041 */
[----:B------:R-:W-:Y:S01]  /*3c2d0*/  PRMT R76, R76, 0x5410, R7 ;  /* 0x000054104c4c7816 */ /* 0x000fe20000000007 */
[----:B------:R-:W-:Y:S01]  /*3c2e0*/  IMAD.MOV.U32 R28, RZ, RZ, R14 ;  /* 0x000000ffff1c7224 */ /* 0x000fe200078e000e */
[----:B------:R-:W-:-:S07]  /*3c2f0*/  PRMT R83, R4, 0x7610, R83 ;  /* 0x0000761004537816 */ /* 0x000fce0000000053 */
[----:B------:R-:W-:Y:S05]  /*3c300*/  WARPSYNC.COLLECTIVE R15, `(.L_x_13076) ;  /* 0x000000000f087348 */ /* 0x000fea0003c00000 */
[----:B------:R0:W1:Y:S02]  /*3c310*/  SHFL.IDX P6, R14, R13, R12, R11 ;  /* 0x0000000c0d0e7389 */ /* 0x00006400000c000b */
[----:B01----:R-:W-:Y:S01]  /*3c320*/  ENDCOLLECTIVE ;  /* 0x000000000000791b */ /* 0x003fe20003800000 */
.L_x_13076:
[----:B------:R-:W-:Y:S01]  /*3c330*/  CS2R R6, SRZ ;  /* 0x0000000000067805 */ /* 0x000fe2000001ff00 */
[----:B------:R-:W-:Y:S02]  /*3c340*/  IMAD.MOV.U32 R13, RZ, RZ, R30 ;  /* 0x000000ffff0d7224 */ /* 0x000fe400078e001e */
[----:B------:R-:W-:-:S07]  /*3c350*/  IMAD.MOV.U32 R29, RZ, RZ, R14 ;  /* 0x000000ffff1d7224 */ /* 0x000fce00078e000e */
[----:B------:R-:W-:Y:S05]  /*3c360*/  WARPSYNC.COLLECTIVE R15, `(.L_x_13077) ;  /* 0x000000000f087348 */ /* 0x000fea0003c00000 */
[----:B------:R0:W1:Y:S02]  /*3c370*/  SHFL.IDX P6, R14, R13, R12, R11 ;  /* 0x0000000c0d0e7389 */ /* 0x00006400000c000b */
[----:B01----:R-:W-:Y:S01]  /*3c380*/  ENDCOLLECTIVE ;  /* 0x000000000000791b */ /* 0x003fe20003800000 */
.L_x_13077:
[----:B------:R-:W-:Y:S01]  /*3c390*/  IMAD.MOV.U32 R13, RZ, RZ, R44 ;  /* 0x000000ffff0d7224 */ /* 0x000fe200078e002c */
[----:B------:R-:W-:Y:S01]  /*3c3a0*/  PRMT R44, R44, 0x5410, R5 ;  /* 0x000054102c2c7816 */ /* 0x000fe20000000005 */
[----:B------:R-:W-:-:S07]  /*3c3b0*/  IMAD.MOV.U32 R30, RZ, RZ, R14 ;  /* 0x000000ffff1e7224 */ /* 0x000fce00078e000e */
[----:B------:R-:W-:Y:S05]  /*3c3c0*/  WARPSYNC.COLLECTIVE R15, `(.L_x_13078) ;  /* 0x000000000f087348 */ /* 0x000fea0003c00000 */
[----:B------:R0:W1:Y:S02]  /*3c3d0*/  SHFL.IDX P6, R14, R13, R12, R11 ;  /* 0x0000000c0d0e7389 */ /* 0x00006400000c000b */
[----:B01----:R-:W-:Y:S01]  /*3c3e0*/  ENDCOLLECTIVE ;  /* 0x000000000000791b */ /* 0x003fe20003800000 */
.L_x_13078:
[----:B------:R-:W-:Y:S05]  /*3c3f0*/  BRA `(.L_x_13079) ;  /* 0xfffffcd800947947 */ /* 0x000fea000383ffff */
.L_x_12743:
[----:B0-----:R0:W1:Y:S02]  /*3c400*/  SYNCS.PHASECHK.TRANS64.TRYWAIT P1, [R2+URZ+0x32400], R13 ;  /* 0x0324000d020075a7 */ /* 0x001064000802017f */
[----:B-1----:R-:W-:Y:S05]  /*3c410*/  @!P1 NANOSLEEP.SYNCS 0x989680 ;  /* 0x009896800000995d */ /* 0x002fea0003900000 */
[----:B------:R-:W1:Y:S02]  /*3c420*/  @!P1 SYNCS.PHASECHK.TRANS64 P1, [R2+URZ+0x32400], R13 ;  /* 0x0324000d020095a7 */ /* 0x000e64000802007f */
[----:B-1----:R-:W-:Y:S05]  /*3c430*/  @!P1 BRA `(.L_x_12743) ;  /* 0xfffffffc00f09947 */ /* 0x002fea000383ffff */
[----:B------:R-:W-:Y:S05]  /*3c440*/  BRA `(.L_x_13080) ;  /* 0xfffffcd800f07947 */ /* 0x000fea000383ffff */
.L_x_12758:
[----:B0-----:R0:W1:Y:S02]  /*3c450*/  SYNCS.PHASECHK.TRANS64.TRYWAIT P0, [R2+URZ], R7 ;  /* 0x00000007020075a7 */ /* 0x001064000800017f */
[----:B-1----:R-:W-:Y:S05]  /*3c460*/  @!P0 NANOSLEEP.SYNCS 0x989680 ;  /* 0x009896800000895d */ /* 0x002fea0003900000 */
[----:B------:R-:W1:Y:S02]  /*3c470*/  @!P0 SYNCS.PHASECHK.TRANS64 P0, [R2+URZ], R7 ;  /* 0x00000007020085a7 */ /* 0x000e64000800007f */
[----:B-1----:R-:W-:Y:S05]  /*3c480*/  @!P0 BRA `(.L_x_12758) ;  /* 0xfffffffc00f08947 */ /* 0x002fea000383ffff */
[----:B------:R-:W-:Y:S05]  /*3c490*/  BRA `(.L_x_12757) ;  /* 0xfffffcf000d47947 */ /* 0x000fea000383ffff */
.L_x_12765:
[----:B-1----:R1:W2:Y:S02]  /*3c4a0*/  SYNCS.PHASECHK.TRANS64.TRYWAIT P0, [R4+URZ], R5 ;  /* 0x00000005040075a7 */ /* 0x0022a4000800017f */
[----:B--2---:R-:W-:Y:S05]  /*3c4b0*/  @!P0 NANOSLEEP.SYNCS 0x989680 ;  /* 0x009896800000895d */ /* 0x004fea0003900000 */
[----:B------:R-:W2:Y:S02]  /*3c4c0*/  @!P0 SYNCS.PHASECHK.TRANS64 P0, [R4+URZ], R5 ;  /* 0x00000005040085a7 */ /* 0x000ea4000800007f */
[----:B--2---:R-:W-:Y:S05]  /*3c4d0*/  @!P0 BRA `(.L_x_12765) ;  /* 0xfffffffc00f08947 */ /* 0x004fea000383ffff */
[----:B------:R-:W-:Y:S05]  /*3c4e0*/  BRA `(.L_x_12764) ;  /* 0xfffffcf400f87947 */ /* 0x000fea000383ffff */
.L_x_12790:
[----:B-1----:R1:W2:Y:S02]  /*3c4f0*/  SYNCS.PHASECHK.TRANS64.TRYWAIT P1, [R0+URZ], R9 ;  /* 0x00000009000075a7 */ /* 0x0022a4000802017f */
[----:B--2---:R-:W-:Y:S05]  /*3c500*/  @!P1 NANOSLEEP.SYNCS 0x989680 ;  /* 0x009896800000995d */ /* 0x004fea0003900000 */
[----:B------:R-:W2:Y:S02]  /*3c510*/  @!P1 SYNCS.PHASECHK.TRANS64 P1, [R0+URZ], R9 ;  /* 0x00000009000095a7 */ /* 0x000ea4000802007f */
[----:B--2---:R-:W-:Y:S05]  /*3c520*/  @!P1 BRA `(.L_x_12790) ;  /* 0xfffffffc00f09947 */ /* 0x004fea000383ffff */
[----:B------:R-:W-:Y:S05]  /*3c530*/  BRA `(.L_x_12789) ;  /* 0xfffffda400d47947 */ /* 0x000fea000383ffff */
.L_x_12797:
[----:B--2---:R2:W3:Y:S02]  /*3c540*/  SYNCS.PHASECHK.TRANS64.TRYWAIT P1, [R6+URZ], R7 ;  /* 0x00000007060075a7 */ /* 0x0044e4000802017f */
[----:B---3--:R-:W-:Y:S05]  /*3c550*/  @!P1 NANOSLEEP.SYNCS 0x989680 ;  /* 0x009896800000995d */ /* 0x008fea0003900000 */
[----:B------:R-:W3:Y:S02]  /*3c560*/  @!P1 SYNCS.PHASECHK.TRANS64 P1, [R6+URZ], R7 ;  /* 0x00000007060095a7 */ /* 0x000ee4000802007f */
[----:B---3--:R-:W-:Y:S05]  /*3c570*/  @!P1 BRA `(.L_x_12797) ;  /* 0xfffffffc00f09947 */ /* 0x008fea000383ffff */
[----:B------:R-:W-:Y:S05]  /*3c580*/  BRA `(.L_x_12796) ;  /* 0xfffffda800f87947 */ /* 0x000fea000383ffff */
.L_x_12808:
[----:B-1----:R1:W2:Y:S02]  /*3c590*/  SYNCS.PHASECHK.TRANS64.TRYWAIT P0, [R6+URZ], R7 ;  /* 0x00000007060075a7 */ /* 0x0022a4000800017f */
[----:B--2---:R-:W-:Y:S05]  /*3c5a0*/  @!P0 NANOSLEEP.SYNCS 0x989680 ;  /* 0x009896800000895d */ /* 0x004fea0003900000 */
[----:B------:R-:W2:Y:S02]  /*3c5b0*/  @!P0 SYNCS.PHASECHK.TRANS64 P0, [R6+URZ], R7 ;  /* 0x00000007060085a7 */ /* 0x000ea4000800007f */
[----:B--2---:R-:W-:Y:S05]  /*3c5c0*/  @!P0 BRA `(.L_x_12808) ;  /* 0xfffffffc00f08947 */ /* 0x004fea000383ffff */
[----:B------:R-:W-:Y:S05]  /*3c5d0*/  BRA `(.L_x_12807) ;  /* 0xfffffe4400787947 */ /* 0x000fea000383ffff */
.L_x_12815:
[----:B--2---:R2:W3:Y:S02]  /*3c5e0*/  SYNCS.PHASECHK.TRANS64.TRYWAIT P0, [R6+URZ], R7 ;  /* 0x00000007060075a7 */ /* 0x0044e4000800017f */
[----:B---3--:R-:W-:Y:S05]  /*3c5f0*/  @!P0 NANOSLEEP.SYNCS 0x989680 ;  /* 0x009896800000895d */ /* 0x008fea0003900000 */
[----:B------:R-:W3:Y:S02]  /*3c600*/  @!P0 SYNCS.PHASECHK.TRANS64 P0, [R6+URZ], R7 ;  /* 0x00000007060085a7 */ /* 0x000ee4000800007f */
[----:B---3--:R-:W-:Y:S05]  /*3c610*/  @!P0 BRA `(.L_x_12815) ;  /* 0xfffffffc00f08947 */ /* 0x008fea000383ffff */
[----:B------:R-:W-:Y:S05]  /*3c620*/  BRA `(.L_x_12814) ;  /* 0xfffffe48009c7947 */ /* 0x000fea000383ffff */
.L_x_12833:
[----:B------:R-:W-:Y:S02]  /*3c630*/  IMAD.MOV.U32 R13, RZ, RZ, R19 ;  /* 0x000000ffff0d7224 */ /* 0x000fe400078e0013 */
[----:B------:R-:W-:Y:S02]  /*3c640*/  IMAD.MOV.U32 R12, RZ, RZ, RZ ;  /* 0x000000ffff0c7224 */ /* 0x000fe400078e00ff */
[----:B------:R-:W-:Y:S02]  /*3c650*/  IMAD.MOV.U32 R11, RZ, RZ, 0x181f ;  /* 0x0000181fff0b7424 */ /* 0x000fe400078e00ff */
[----:B------:R-:W-:-:S07]  /*3c660*/  IMAD.MOV.U32 R15, RZ, RZ, -0x1 ;  /* 0xffffffffff0f7424 */ /* 0x000fce00078e00ff */
[----:B-----5:R-:W-:Y:S05]  /*3c670*/  WARPSYNC.COLLECTIVE R15, `(.L_x_13081) ;  /* 0x000000000f087348 */ /* 0x020fea0003c00000 */
[----:B------:R0:W1:Y:S02]  /*3c680*/  SHFL.IDX P6, R14, R13, R12, R11 ;  /* 0x0000000c0d0e7389 */ /* 0x00006400000c000b */
[----:B01---5:R-:W-:Y:S01]  /*3c690*/  ENDCOLLECTIVE ;  /* 0x000000000000791b */ /* 0x023fe20003800000 */
.L_x_13081:
[----:B------:R-:W-:Y:S02]  /*3c6a0*/  IMAD.MOV.U32 R13, RZ, RZ, R18 ;  /* 0x000000ffff0d7224 */ /* 0x000fe400078e0012 */
[----:B------:R-:W-:-:S07]  /*3c6b0*/  IMAD.MOV.U32 R3, RZ, RZ, R14 ;  /* 0x000000ffff037224 */ /* 0x000fce00078e000e */
[----:B------:R-:W-:Y:S05]  /*3c6c0*/  WARPSYNC.COLLECTIVE R15, `(.L_x_13082) ;  /* 0x000000000f087348 */ /* 0x000fea0003c00000 */
[----:B------:R0:W1:Y:S02]  /*3c6d0*/  SHFL.IDX P6, R14, R13, R12, R11 ;  /* 0x0000000c0d0e7389 */ /* 0x00006400000c000b */
[----:B01----:R-:W-:Y:S01]  /*3c6e0*/  ENDCOLLECTIVE ;  /* 0x000000000000791b */ /* 0x003fe20003800000 */
.L_x_13082:
[----:B------:R-:W-:Y:S05]  /*3c6f0*/  BRA `(.L_x_13083) ;  /* 0xffffff2400247947 */ /* 0x000fea000383ffff */
.L_x_12836:
[----:B------:R-:W-:Y:S01]  /*3c700*/  BSSY B1, `(.L_x_13084) ;  /* 0x0000008000017945 */ /* 0x000fe20003800000 */
[----:B---3--:R-:W-:Y:S02]  /*3c710*/  IMAD.MOV.U32 R13, RZ, RZ, R19 ;  /* 0x000000ffff0d7224 */ /* 0x008fe400078e0013 */
[----:B------:R-:W-:Y:S02]  /*3c720*/  IMAD.MOV.U32 R12, RZ, RZ, 0x1 ;  /* 0x00000001ff0c7424 */ /* 0x000fe400078e00ff */
[----:B------:R-:W-:Y:S02]  /*3c730*/  IMAD.MOV.U32 R11, RZ, RZ, 0x181f ;  /* 0x0000181fff0b7424 */ /* 0x000fe400078e00ff */
[----:B------:R-:W-:-:S07]  /*3c740*/  IMAD.MOV.U32 R15, RZ, RZ, -0x1 ;  /* 0xffffffffff0f7424 */ /* 0x000fce00078e00ff */
[----:B012--5:R-:W-:Y:S05]  /*3c750*/  WARPSYNC.COLLECTIVE R15, `(.L_x_13085) ;  /* 0x000000000f087348 */ /* 0x027fea0003c00000 */
[----:B--2---:R2:W3:Y:S02]  /*3c760*/  SHFL.IDX P6, R14, R13, R12, R11 ;  /* 0x0000000c0d0e7389 */ /* 0x0044e400000c000b */
[----:B0123-5:R-:W-:Y:S01]  /*3c770*/  ENDCOLLECTIVE ;  /* 0x000000000000791b */ /* 0x02ffe20003800000 */
.L_x_13085:
[----:B------:R-:W-:Y:S05]  /*3c780*/  BSYNC B1 ;  /* 0x0000000000017941 */ /* 0x000fea0003800000 */
.L_x_13084:
        /* <DEDUP_REMOVED lines=8> */
.L_x_13086:
[----:B------:R-:W-:Y:S05]  /*3c810*/  BRA `(.L_x_13087) ;  /* 0xffffff2400447947 */ /* 0x000fea000383ffff */
.L_x_12839:
[----:B------:R-:W-:Y:S01]  /*3c820*/  BSSY B1, `(.L_x_13088) ;  /* 0x0000008000017945 */ /* 0x000fe20003800000 */
[----:B------:R-:W-:Y:S02]  /*3c830*/  IMAD.MOV.U32 R13, RZ, RZ, R19 ;  /* 0x000000ffff0d7224 */ /* 0x000fe400078e0013 */
[----:B------:R-:W-:Y:S02]  /*3c840*/  IMAD.MOV.U32 R12, RZ, RZ, 0x2 ;  /* 0x00000002ff0c7424 */ /* 0x000fe400078e00ff */
[----:B---3--:R-:W-:Y:S02]  /*3c850*/  IMAD.MOV.U32 R11, RZ, RZ, 0x181f ;  /* 0x0000181fff0b7424 */ /* 0x008fe400078e00ff */
[----:B------:R-:W-:-:S07]  /*3c860*/  IMAD.MOV.U32 R15, RZ, RZ, -0x1 ;  /* 0xffffffffff0f7424 */ /* 0x000fce00078e00ff */
[----:B012-4-:R-:W-:Y:S05]  /*3c870*/  WARPSYNC.COLLECTIVE R15, `(.L_x_13089) ;  /* 0x000000000f087348 */ /* 0x017fea0003c00000 */
[----:B--2---:R2:W3:Y:S02]  /*3c880*/  SHFL.IDX P6, R14, R13, R12, R11 ;  /* 0x0000000c0d0e7389 */ /* 0x0044e400000c000b */
[----:B01234-:R-:W-:Y:S01]  /*3c890*/  ENDCOLLECTIVE ;  /* 0x000000000000791b */ /* 0x01ffe20003800000 */
.L_x_13089:
[----:B------:R-:W-:Y:S05]  /*3c8a0*/  BSYNC B1 ;  /* 0x0000000000017941 */ /* 0x000fea0003800000 */
.L_x_13088:
        /* <DEDUP_REMOVED lines=8> */
.L_x_13090:
[----:B------:R-:W-:Y:S05]  /*3c930*/  BRA `(.L_x_13091) ;  /* 0xffffff2400647947 */ /* 0x000fea000383ffff */
.L_x_12842:
        /* <DEDUP_REMOVED lines=8> */
.L_x_13093:
[----:B------:R-:W-:Y:S05]  /*3c9c0*/  BSYNC B1 ;  /* 0x0000000000017941 */ /* 0x000fea0003800000 */
.L_x_13092:
        /* <DEDUP_REMOVED lines=8> */
.L_x_13094:
[----:B------:R-:W-:Y:S05]  /*3ca50*/  BRA `(.L_x_13095) ;  /* 0xffffff2400847947 */ /* 0x000fea000383ffff */
.L_x_12844:
[----:B------:R-:W-:Y:S02]  /*3ca60*/  IMAD.MOV.U32 R13, RZ, RZ, R4 ;  /* 0x000000ffff0d7224 */ /* 0x000fe400078e0004 */
[----:B------:R-:W-:Y:S02]  /*3ca70*/  IMAD.MOV.U32 R12, RZ, RZ, RZ ;  /* 0x000000ffff0c7224 */ /* 0x000fe400078e00ff */
[----:B------:R-:W-:Y:S02]  /*3ca80*/  IMAD.MOV.U32 R11, RZ, RZ, 0x1c1f ;  /* 0x00001c1fff0b7424 */ /* 0x000fe400078e00ff */
[----:B------:R-:W-:-:S07]  /*3ca90*/  IMAD.MOV.U32 R15, RZ, RZ, -0x1 ;  /* 0xffffffffff0f7424 */ /* 0x000fce00078e00ff */
[----:B------:R-:W-:Y:S05]  /*3caa0*/  WARPSYNC.COLLECTIVE R15, `(.L_x_13096) ;  /* 0x000000000f087348 */ /* 0x000fea0003c00000 */
[----:B------:R0:W1:Y:S02]  /*3cab0*/  SHFL.IDX P6, R14, R13, R12, R11 ;  /* 0x0000000c0d0e7389 */ /* 0x00006400000c000b */
[----:B01----:R-:W-:Y:S01]  /*3cac0*/  ENDCOLLECTIVE ;  /* 0x000000000000791b */ /* 0x003fe20003800000 */
.L_x_13096:
[----:B------:R-:W-:Y:S02]  /*3cad0*/  IMAD.MOV.U32 R13, RZ, RZ, R3 ;  /* 0x000000ffff0d7224 */ /* 0x000fe400078e0003 */
[----:B------:R-:W-:-:S07]  /*3cae0*/  IMAD.MOV.U32 R5, RZ, RZ, R14 ;  /* 0x000000ffff057224 */ /* 0x000fce00078e000e */
[----:B------:R-:W-:Y:S05]  /*3caf0*/  WARPSYNC.COLLECTIVE R15, `(.L_x_13097) ;  /* 0x000000000f087348 */ /* 0x000fea0003c00000 */
[----:B------:R0:W1:Y:S02]  /*3cb00*/  SHFL.IDX P6, R14, R13, R12, R11 ;  /* 0x0000000c0d0e7389 */ /* 0x00006400000c000b */
[----:B01----:R-:W-:Y:S01]  /*3cb10*/  ENDCOLLECTIVE ;  /* 0x000000000000791b */ /* 0x003fe20003800000 */
.L_x_13097:
[----:B------:R-:W-:Y:S05]  /*3cb20*/  BRA `(.L_x_13098) ;  /* 0xffffff2800607947 */ /* 0x000fea000383ffff */
.L_x_12847:
[----:B------:R-:W-:Y:S01]  /*3cb30*/  BSSY B1, `(.L_x_13099) ;  /* 0x0000008000017945 */ /* 0x000fe20003800000 */
[----:B------:R-:W-:Y:S02]  /*3cb40*/  IMAD.MOV.U32 R13, RZ, RZ, R4 ;  /* 0x000000ffff0d7224 */ /* 0x000fe400078e0004 */
[----:B------:R-:W-:Y:S02]  /*3cb50*/  IMAD.MOV.U32 R12, RZ, RZ, 0x1 ;  /* 0x00000001ff0c7424 */ /* 0x000fe400078e00ff */
[----:B---3--:R-:W-:Y:S02]  /*3cb60*/  IMAD.MOV.U32 R11, RZ, RZ, 0x1c1f ;  /* 0x00001c1fff0b7424 */ /* 0x008fe400078e00ff */
[----:B------:R-:W-:-:S07]  /*3cb70*/  IMAD.MOV.U32 R15, RZ, RZ, -0x1 ;  /* 0xffffffffff0f7424 */ /* 0x000fce00078e00ff */
[----:B012---:R-:W-:Y:S05]  /*3cb80*/  WARPSYNC.COLLECTIVE R15, `(.L_x_13100) ;  /* 0x000000000f087348 */ /* 0x007fea0003c00000 */
[----:B--2---:R2:W3:Y:S02]  /*3cb90*/  SHFL.IDX P6, R14, R13, R12, R11 ;  /* 0x0000000c0d0e7389 */ /* 0x0044e400000c000b */
[----:B0123--:R-:W-:Y:S01]  /*3cba0*/  ENDCOLLECTIVE ;  /* 0x000000000000791b */ /* 0x00ffe20003800000 */
.L_x_13100:
[----:B------:R-:W-:Y:S05]  /*3cbb0*/  BSYNC B1 ;  /* 0x0000000000017941 */ /* 0x000fea0003800000 */
.L_x_13099:
        /* <DEDUP_REMOVED lines=8> */
.L_x_13101:
[----:B------:R-:W-:Y:S05]  /*3cc40*/  BRA `(.L_x_13102) ;  /* 0xffffff34004c7947 */ /* 0x000fea000383ffff */
.L_x_12853:
[----:B------:R-:W-:Y:S02]  /*3cc50*/  IMAD.MOV.U32 R13, RZ, RZ, R4 ;  /* 0x000000ffff0d7224 */ /* 0x000fe400078e0004 */
[----:B------:R-:W-:Y:S02]  /*3cc60*/  IMAD.MOV.U32 R12, RZ, RZ, RZ ;  /* 0x000000ffff0c7224 */ /* 0x000fe400078e00ff */
[----:B------:R-:W-:Y:S02]  /*3cc70*/  IMAD.MOV.U32 R11, RZ, RZ, 0x181f ;  /* 0x0000181fff0b7424 */ /* 0x000fe400078e00ff */
[----:B------:R-:W-:-:S07]  /*3cc80*/  IMAD.MOV.U32 R15, RZ, RZ, -0x1 ;  /* 0xffffffffff0f7424 */ /* 0x000fce00078e00ff */
[----:B01----:R-:W-:Y:S05]  /*3cc90*/  WARPSYNC.COLLECTIVE R15, `(.L_x_13103) ;  /* 0x000000000f087348 */ /* 0x003fea0003c00000 */
[----:B------:R2:W3:Y:S02]  /*3cca0*/  SHFL.IDX P6, R14, R13, R12, R11 ;  /* 0x0000000c0d0e7389 */ /* 0x0004e400000c000b */
[----:B0123--:R-:W-:Y:S01]  /*3ccb0*/  ENDCOLLECTIVE ;  /* 0x000000000000791b */ /* 0x00ffe20003800000 */
.L_x_13103:
[----:B------:R-:W-:Y:S02]  /*3ccc0*/  IMAD.MOV.U32 R13, RZ, RZ, R3 ;  /* 0x000000ffff0d7224 */ /* 0x000fe400078e0003 */
[----:B------:R-:W-:-:S07]  /*3ccd0*/  IMAD.MOV.U32 R0, RZ, RZ, R14 ;  /* 0x000000ffff007224 */ /* 0x000fce00078e000e */
[----:B------:R-:W-:Y:S05]  /*3cce0*/  WARPSYNC.COLLECTIVE R15, `(.L_x_13104) ;  /* 0x000000000f087348 */ /* 0x000fea0003c00000 */
[----:B------:R0:W1:Y:S02]  /*3ccf0*/  SHFL.IDX P6, R14, R13, R12, R11 ;  /* 0x0000000c0d0e7389 */ /* 0x00006400000c000b */
[----:B01----:R-:W-:Y:S01]  /*3cd00*/  ENDCOLLECTIVE ;  /* 0x000000000000791b */ /* 0x003fe20003800000 */
.L_x_13104:
[----:B------:R-:W-:Y:S05]  /*3cd10*/  BRA `(.L_x_13105) ;  /* 0xffffff4800747947 */ /* 0x000fea000383ffff */
.L_x_12856:
        /* <DEDUP_REMOVED lines=8> */
.L_x_13107:
[----:B------:R-:W-:Y:S05]  /*3cda0*/  BSYNC B1 ;  /* 0x0000000000017941 */ /* 0x000fea0003800000 */
.L_x_13106:
        /* <DEDUP_REMOVED lines=8> */
.L_x_13108:
[----:B------:R-:W-:Y:S05]  /*3ce30*/  BRA `(.L_x_13109) ;  /* 0xffffff4800987947 */ /* 0x000fea000383ffff */
.L_x_12859:
        /* <DEDUP_REMOVED lines=8> */
.L_x_13111:
[----:B------:R-:W-:Y:S05]  /*3cec0*/  BSYNC B1 ;  /* 0x0000000000017941 */ /* 0x000fea0003800000 */
.L_x_13110:
        /* <DEDUP_REMOVED lines=8> */
.L_x_13112:
[----:B------:R-:W-:Y:S05]  /*3cf50*/  BRA `(.L_x_13113) ;  /* 0xffffff4800b87947 */ /* 0x000fea000383ffff */
.L_x_12862:
        /* <DEDUP_REMOVED lines=8> */
.L_x_13115:
[----:B------:R-:W-:Y:S05]  /*3cfe0*/  BSYNC B1 ;  /* 0x0000000000017941 */ /* 0x000fea0003800000 */
.L_x_13114:
        /* <DEDUP_REMOVED lines=8> */
.L_x_13116:
[----:B------:R-:W-:Y:S05]  /*3d070*/  BRA `(.L_x_13117) ;  /* 0xffffff4800d87947 */ /* 0x000fea000383ffff */
.L_x_12889:
        /* <DEDUP_REMOVED lines=11> */
.L_x_13119:
[----:B------:R-:W-:Y:S05]  /*3d130*/  BSYNC B1 ;  /* 0x0000000000017941 */ /* 0x000fea0003800000 */
.L_x_13118:
[----:B------:R-:W-:Y:S05]  /*3d140*/  BRA `(.L_x_13120) ;  /* 0xffffff6c000c7947 */ /* 0x000fea000383ffff */
.L_x_12891:
[----:B------:R-:W-:Y:S01]  /*3d150*/  BSSY B1, `(.L_x_13121) ;  /* 0x0000006000017945 */ /* 0x000fe20003800000 */
[----:B0-----:R-:W-:-:S07]  /*3d160*/  IMAD.MOV.U32 R15, RZ, RZ, -0x1 ;  /* 0xffffffffff0f7424 */ /* 0x001fce00078e00ff */
[----:B-1----:R-:W-:Y:S05]  /*3d170*/  WARPSYNC.COLLECTIVE R15, `(.L_x_13122) ;  /* 0x000000000f0c7348 */ /* 0x002fea0003c00000 */
[----:B------:R-:W-:Y:S02]  /*3d180*/  ELECT P6, UR62, PT ;  /* 0x00000000003e782f */ /* 0x000fe400038c0000 */
[----:B------:R-:W-:Y:S01]  /*3d190*/  MOV R14, UR62 ;  /* 0x0000003e000e7c02 */ /* 0x000fe20008000f00 */
[----:B-1----:R-:W-:Y:S10]  /*3d1a0*/  ENDCOLLECTIVE ;  /* 0x000000000000791b */ /* 0x002ff40003800000 */
.L_x_13122:
[----:B------:R-:W-:Y:S05]  /*3d1b0*/  BSYNC B1 ;  /* 0x0000000000017941 */ /* 0x000fea0003800000 */
.L_x_13121:
[----:B------:R-:W-:Y:S05]  /*3d1c0*/  BRA `(.L_x_12890) ;  /* 0xffffff6c00047947 */ /* 0x000fea000383ffff */
.L_x_12893:
[----:B-1----:R1:W2:Y:S02]  /*3d1d0*/  SYNCS.PHASECHK.TRANS64.TRYWAIT P0, [R18+URZ+0x32420], R5 ;  /* 0x03242005120075a7 */ /* 0x0022a4000800017f */
[----:B--2---:R-:W-:Y:S05]  /*3d1e0*/  @!P0 NANOSLEEP.SYNCS 0x989680 ;  /* 0x009896800000895d */ /* 0x004fea0003900000 */
[----:B------:R-:W2:Y:S02]  /*3d1f0*/  @!P0 SYNCS.PHASECHK.TRANS64 P0, [R18+URZ+0x32420], R5 ;  /* 0x03242005120085a7 */ /* 0x000ea4000800007f */
[----:B--2---:R-:W-:Y:S05]  /*3d200*/  @!P0 BRA `(.L_x_12893) ;  /* 0xfffffffc00f08947 */ /* 0x004fea000383ffff */
[----:B------:R-:W-:Y:S05]  /*3d210*/  BRA `(.L_x_13123) ;  /* 0xffffff6c00147947 */ /* 0x000fea000383ffff */
.L_x_12897:
[----:B-1----:R1:W2:Y:S02]  /*3d220*/  SYNCS.PHASECHK.TRANS64.TRYWAIT P0, [R5+URZ+0x324a0], R10 ;  /* 0x0324a00a050075a7 */ /* 0x0022a4000800017f */
[----:B--2---:R-:W-:Y:S05]  /*3d230*/  @!P0 NANOSLEEP.SYNCS 0x989680 ;  /* 0x009896800000895d */ /* 0x004fea0003900000 */
[----:B------:R-:W2:Y:S02]  /*3d240*/  @!P0 SYNCS.PHASECHK.TRANS64 P0, [R5+URZ+0x324a0], R10 ;  /* 0x0324a00a050085a7 */ /* 0x000ea4000800007f */
[----:B--2---:R-:W-:Y:S05]  /*3d250*/  @!P0 BRA `(.L_x_12897) ;  /* 0xfffffffc00f08947 */ /* 0x004fea000383ffff */
[----:B------:R-:W-:Y:S05]  /*3d260*/  BRA `(.L_x_13124) ;  /* 0xffffff6c00347947 */ /* 0x000fea000383ffff */
.L_x_12902:
[----:B--2---:R2:W3:Y:S02]  /*3d270*/  SYNCS.PHASECHK.TRANS64.TRYWAIT P0, [R5+URZ+0x324c0], R10 ;  /* 0x0324c00a050075a7 */ /* 0x0044e4000800017f */
[----:B---3--:R-:W-:Y:S05]  /*3d280*/  @!P0 NANOSLEEP.SYNCS 0x989680 ;  /* 0x009896800000895d */ /* 0x008fea0003900000 */
[----:B------:R-:W3:Y:S02]  /*3d290*/  @!P0 SYNCS.PHASECHK.TRANS64 P0, [R5+URZ+0x324c0], R10 ;  /* 0x0324c00a050085a7 */ /* 0x000ee4000800007f */
[----:B---3--:R-:W-:Y:S05]  /*3d2a0*/  @!P0 BRA `(.L_x_12902) ;  /* 0xfffffffc00f08947 */ /* 0x008fea000383ffff */
[----:B------:R-:W-:Y:S05]  /*3d2b0*/  BRA `(.L_x_13125) ;  /* 0xffffff6c00b47947 */ /* 0x000fea000383ffff */
.L_x_12912:
[----:B-1----:R1:W2:Y:S02]  /*3d2c0*/  SYNCS.PHASECHK.TRANS64.TRYWAIT P1, [R6+URZ+0x324a0], R7 ;  /* 0x0324a007060075a7 */ /* 0x0022a4000802017f */
[----:B--2---:R-:W-:Y:S05]  /*3d2d0*/  @!P1 NANOSLEEP.SYNCS 0x989680 ;  /* 0x009896800000995d */ /* 0x004fea0003900000 */
[----:B------:R-:W2:Y:S02]  /*3d2e0*/  @!P1 SYNCS.PHASECHK.TRANS64 P1, [R6+URZ+0x324a0], R7 ;  /* 0x0324a007060095a7 */ /* 0x000ea4000802007f */
[----:B--2---:R-:W-:Y:S05]  /*3d2f0*/  @!P1 BRA `(.L_x_12912) ;  /* 0xfffffffc00f09947 */ /* 0x004fea000383ffff */
[----:B------:R-:W-:Y:S05]  /*3d300*/  BRA `(.L_x_13126) ;  /* 0xffffff7400447947 */ /* 0x000fea000383ffff */
.L_x_12917:
[----:B--2---:R2:W3:Y:S02]  /*3d310*/  SYNCS.PHASECHK.TRANS64.TRYWAIT P1, [R6+URZ+0x324c0], R7 ;  /* 0x0324c007060075a7 */ /* 0x0044e4000802017f */
[----:B---3--:R-:W-:Y:S05]  /*3d320*/  @!P1 NANOSLEEP.SYNCS 0x989680 ;  /* 0x009896800000995d */ /* 0x008fea0003900000 */
[----:B------:R-:W3:Y:S02]  /*3d330*/  @!P1 SYNCS.PHASECHK.TRANS64 P1, [R6+URZ+0x324c0], R7 ;  /* 0x0324c007060095a7 */ /* 0x000ee4000802007f */
[----:B---3--:R-:W-:Y:S05]  /*3d340*/  @!P1 BRA `(.L_x_12917) ;  /* 0xfffffffc00f09947 */ /* 0x008fea000383ffff */
[----:B------:R-:W-:Y:S05]  /*3d350*/  BRA `(.L_x_13127) ;  /* 0xffffff7400c07947 */ /* 0x000fea000383ffff */
.L_x_12943:
        /* <DEDUP_REMOVED lines=11> */
.L_x_13129:
[----:B------:R-:W-:Y:S05]  /*3d410*/  BSYNC B0 ;  /* 0x0000000000007941 */ /* 0x000fea0003800000 */
.L_x_13128:
[----:B------:R-:W-:Y:S05]  /*3d420*/  BRA `(.L_x_13130) ;  /* 0xffffff8800547947 */ /* 0x000fea000383ffff */
.L_x_12945:
[----:B------:R-:W-:Y:S01]  /*3d430*/  BSSY B0, `(.L_x_13131) ;  /* 0x0000006000007945 */ /* 0x000fe20003800000 */
[----:B0-----:R-:W-:-:S07]  /*3d440*/  IMAD.MOV.U32 R15, RZ, RZ, -0x1 ;  /* 0xffffffffff0f7424 */ /* 0x001fce00078e00ff */
[----:B-1-3--:R-:W-:Y:S05]  /*3d450*/  WARPSYNC.COLLECTIVE R15, `(.L_x_13132) ;  /* 0x000000000f0c7348 */ /* 0x00afea0003c00000 */
[----:B------:R-:W-:Y:S02]  /*3d460*/  ELECT P6, UR62, PT ;  /* 0x00000000003e782f */ /* 0x000fe400038c0000 */
[----:B------:R-:W-:Y:S01]  /*3d470*/  MOV R14, UR62 ;  /* 0x0000003e000e7c02 */ /* 0x000fe20008000f00 */
[----:B-1-3--:R-:W-:Y:S10]  /*3d480*/  ENDCOLLECTIVE ;  /* 0x000000000000791b */ /* 0x00aff40003800000 */
.L_x_13132:
[----:B------:R-:W-:Y:S05]  /*3d490*/  BSYNC B0 ;  /* 0x0000000000007941 */ /* 0x000fea0003800000 */
.L_x_13131:
[----:B------:R-:W-:Y:S05]  /*3d4a0*/  BRA `(.L_x_13133) ;  /* 0xffffff8800607947 */ /* 0x000fea000383ffff */
.L_x_12947:
[----:B--2---:R2:W3:Y:S02]  /*3d4b0*/  SYNCS.PHASECHK.TRANS64.TRYWAIT P0, [R0+URZ+0x32440], R2 ;  /* 0x03244002000075a7 */ /* 0x0044e4000800017f */
[----:B---3--:R-:W-:Y:S05]  /*3d4c0*/  @!P0 NANOSLEEP.SYNCS 0x989680 ;  /* 0x009896800000895d */ /* 0x008fea0003900000 */
[----:B------:R-:W3:Y:S02]  /*3d4d0*/  @!P0 SYNCS.PHASECHK.TRANS64 P0, [R0+URZ+0x32440], R2 ;  /* 0x03244002000085a7 */ /* 0x000ee4000800007f */
[----:B---3--:R-:W-:Y:S05]  /*3d4e0*/  @!P0 BRA `(.L_x_12947) ;  /* 0xfffffffc00f08947 */ /* 0x008fea000383ffff */
[----:B------:R-:W-:Y:S05]  /*3d4f0*/  BRA `(.L_x_13134) ;  /* 0xffffff8800c07947 */ /* 0x000fea000383ffff */
.L_x_12951:
        /* <DEDUP_REMOVED lines=10> */
.L_x_13135:
[----:B------:R0:W-:Y:S01]  /*3d5a0*/  STL [R1+0x488], R10 ;  /* 0x0004880a01007387 */ /* 0x0001e20000100800 */
[----:B------:R-:W-:Y:S02]  /*3d5b0*/  IMAD.MOV.U32 R13, RZ, RZ, R3 ;  /* 0x000000ffff0d7224 */ /* 0x000fe400078e0003 */
[----:B------:R-:W-:-:S07]  /*3d5c0*/  IMAD.MOV.U32 R4, RZ, RZ, R14 ;  /* 0x000000ffff047224 */ /* 0x000fce00078e000e */
[----:B0-----:R-:W-:Y:S05]  /*3d5d0*/  WARPSYNC.COLLECTIVE R15, `(.L_x_13136) ;  /* 0x000000000f087348 */ /* 0x001fea0003c00000 */
[----:B------:R1:W2:Y:S02]  /*3d5e0*/  SHFL.IDX P6, R14, R13, R12, R11 ;  /* 0x0000000c0d0e7389 */ /* 0x0002a400000c000b */
[----:B012---:R-:W-:Y:S01]  /*3d5f0*/  ENDCOLLECTIVE ;  /* 0x000000000000791b */ /* 0x007fe20003800000 */
.L_x_13136:
[----:B------:R-:W-:Y:S02]  /*3d600*/  IMAD.MOV.U32 R13, RZ, RZ, R2 ;  /* 0x000000ffff0d7224 */ /* 0x000fe400078e0002 */
[----:B------:R-:W-:Y:S02]  /*3d610*/  IMAD.MOV.U32 R12, RZ, RZ, 0x1 ;  /* 0x00000001ff0c7424 */ /* 0x000fe400078e00ff */
[----:B------:R-:W-:-:S07]  /*3d620*/  IMAD.MOV.U32 R5, RZ, RZ, R14 ;  /* 0x000000ffff057224 */ /* 0x000fce00078e000e */
[----:B------:R-:W-:Y:S05]  /*3d630*/  WARPSYNC.COLLECTIVE R15, `(.L_x_13137) ;  /* 0x000000000f087348 */ /* 0x000fea0003c00000 */
[----:B------:R0:W1:Y:S02]  /*3d640*/  SHFL.IDX P6, R14, R13, R12, R11 ;  /* 0x0000000c0d0e7389 */ /* 0x00006400000c000b */
[----:B01----:R-:W-:Y:S01]  /*3d650*/  ENDCOLLECTIVE ;  /* 0x000000000000791b */ /* 0x003fe20003800000 */
.L_x_13137:
[----:B------:R-:W-:Y:S02]  /*3d660*/  IMAD.MOV.U32 R13, RZ, RZ, R3 ;  /* 0x000000ffff0d7224 */ /* 0x000fe400078e0003 */
[----:B------:R-:W-:Y:S02]  /*3d670*/  IMAD R0, R0, R7, RZ ;  /* 0x0000000700007224 */ /* 0x000fe400078e02ff */
[----:B------:R-:W-:-:S07]  /*3d680*/  IMAD.MOV.U32 R7, RZ, RZ, R14 ;  /* 0x000000ffff077224 */ /* 0x000fce00078e000e */
[----:B------:R-:W-:Y:S05]  /*3d690*/  WARPSYNC.COLLECTIVE R15, `(.L_x_13138) ;  /* 0x000000000f087348 */ /* 0x000fea0003c00000 */
[----:B------:R0:W1:Y:S02]  /*3d6a0*/  SHFL.IDX P6, R14, R13, R12, R11 ;  /* 0x0000000c0d0e7389 */ /* 0x00006400000c000b */
[----:B01----:R-:W-:Y:S01]  /*3d6b0*/  ENDCOLLECTIVE ;  /* 0x000000000000791b */ /* 0x003fe20003800000 */
.L_x_13138:
        /* <DEDUP_REMOVED lines=10> */
.L_x_13139:
        /* <DEDUP_REMOVED lines=15> */
.L_x_13140:
        /* <DEDUP_REMOVED lines=19> */
.L_x_13141:
        /* <DEDUP_REMOVED lines=10> */
.L_x_13142:
        /* <DEDUP_REMOVED lines=13> */
.L_x_13143:
        /* <DEDUP_REMOVED lines=10> */
.L_x_13144:
        /* <DEDUP_REMOVED lines=13> */
.L_x_13145:
        /* <DEDUP_REMOVED lines=10> */
.L_x_13146:
        /* <DEDUP_REMOVED lines=13> */
.L_x_13147:
        /* <DEDUP_REMOVED lines=10> */
.L_x_13148:
        /* <DEDUP_REMOVED lines=11> */
.L_x_13149:
        /* <DEDUP_REMOVED lines=14> */
.L_x_13150:
[----:B------:R-:W-:Y:S01]  /*3e000*/  IMAD.MOV.U32 R3, RZ, RZ, R14 ;  /* 0x000000ffff037224 */ /* 0x000fe200078e000e */
[----:B------:R-:W-:Y:S06]  /*3e010*/  BRA `(.L_x_13151) ;  /* 0xffffff8c00487947 */ /* 0x000fec000383ffff */
.L_x_12955:
        /* <DEDUP_REMOVED lines=36> */
.L_x_13153:
[----:B------:R-:W-:Y:S05]  /*3e260*/  BSYNC B0 ;  /* 0x0000000000007941 */ /* 0x000fea0003800000 */
.L_x_13152:
        /* <DEDUP_REMOVED lines=10> */
.L_x_13154:
        /* <DEDUP_REMOVED lines=16> */
.L_x_13155:
        /* <DEDUP_REMOVED lines=15> */
.L_x_13156:
        /* <DEDUP_REMOVED lines=9> */
.L_x_13157:
        /* <DEDUP_REMOVED lines=15> */
.L_x_13158:
        /* <DEDUP_REMOVED lines=9> */
.L_x_13159:
        /* <DEDUP_REMOVED lines=15> */
.L_x_13160:
        /* <DEDUP_REMOVED lines=9> */
.L_x_13161:
        /* <DEDUP_REMOVED lines=15> */
.L_x_13162:
        /* <DEDUP_REMOVED lines=9> */
.L_x_13163:
        /* <DEDUP_REMOVED lines=14> */
.L_x_13164:
        /* <DEDUP_REMOVED lines=19> */
.L_x_13165:
[----:B------:R-:W-:Y:S02]  /*3ec20*/  IMAD.MOV.U32 R13, RZ, RZ, R2 ;  /* 0x000000ffff0d7224 */ /* 0x000fe400078e0002 */
[----:B------:R-:W-:-:S07]  /*3ec30*/  IMAD.MOV.U32 R6, RZ, RZ, R14 ;  /* 0x000000ffff067224 */ /* 0x000fce00078e000e */
[----:B------:R-:W-:Y:S05]  /*3ec40*/  WARPSYNC.COLLECTIVE R15, `(.L_x_13166) ;  /* 0x000000000f087348 */ /* 0x000fea0003c00000 */
[----:B------:R0:W1:Y:S02]  /*3ec50*/  SHFL.IDX P6, R14, R13, R12, R11 ;  /* 0x0000000c0d0e7389 */ /* 0x00006400000c000b */
[----:B01----:R-:W-:Y:S01]  /*3ec60*/  ENDCOLLECTIVE ;  /* 0x000000000000791b */ /* 0x003fe20003800000 */
.L_x_13166:
[----:B------:R-:W-:Y:S02]  /*3ec70*/  IMAD.MOV.U32 R13, RZ, RZ, R0 ;  /* 0x000000ffff0d7224 */ /* 0x000fe400078e0000 */
[----:B------:R-:W-:Y:S02]  /*3ec80*/  IMAD.MOV.U32 R12, RZ, RZ, 0x7 ;  /* 0x00000007ff0c7424 */ /* 0x000fe400078e00ff */
[----:B------:R-:W-:-:S07]  /*3ec90*/  IMAD.MOV.U32 R5, RZ, RZ, R14 ;  /* 0x000000ffff057224 */ /* 0x000fce00078e000e */
[----:B------:R-:W-:Y:S05]  /*3eca0*/  WARPSYNC.COLLECTIVE R15, `(.L_x_13167) ;  /* 0x000000000f087348 */ /* 0x000fea0003c00000 */
[----:B------:R0:W1:Y:S02]  /*3ecb0*/  SHFL.IDX P6, R14, R13, R12, R11 ;  /* 0x0000000c0d0e7389 */ /* 0x00006400000c000b */
[----:B01----:R-:W-:Y:S01]  /*3ecc0*/  ENDCOLLECTIVE ;  /* 0x000000000000791b */ /* 0x003fe20003800000 */
.L_x_13167:
        /* <DEDUP_REMOVED lines=10> */
.L_x_13168:
        /* <DEDUP_REMOVED lines=9> */
.L_x_12960:
[----:B-1----:R1:W2:Y:S02]  /*3ee00*/  SYNCS.PHASECHK.TRANS64.TRYWAIT P0, [R18+URZ+0x32420], R0 ;  /* 0x03242000120075a7 */ /* 0x0022a4000800017f */
[----:B--2---:R-:W-:Y:S05]  /*3ee10*/  @!P0 NANOSLEEP.SYNCS 0x989680 ;  /* 0x009896800000895d */ /* 0x004fea0003900000 */
[----:B------:R-:W2:Y:S02]  /*3ee20*/  @!P0 SYNCS.PHASECHK.TRANS64 P0, [R18+URZ+0x32420], R0 ;  /* 0x03242000120085a7 */ /* 0x000ea4000800007f */
[----:B--2---:R-:W-:Y:S05]  /*3ee30*/  @!P0 BRA `(.L_x_12960) ;  /* 0xfffffffc00f08947 */ /* 0x004fea000383ffff */
[----:B------:R-:W-:Y:S05]  /*3ee40*/  BRA `(.L_x_13170) ;  /* 0xffffff8c00647947 */ /* 0x000fea000383ffff */
.L_x_12964:
[----:B0-----:R0:W1:Y:S02]  /*3ee50*/  SYNCS.PHASECHK.TRANS64.TRYWAIT P0, [R2+URZ+0x32460], R0 ;  /* 0x03246000020075a7 */ /* 0x001064000800017f */
[----:B-1----:R-:W-:Y:S05]  /*3ee60*/  @!P0 NANOSLEEP.SYNCS 0x989680 ;  /* 0x009896800000895d */ /* 0x002fea0003900000 */
[----:B------:R-:W1:Y:S02]  /*3ee70*/  @!P0 SYNCS.PHASECHK.TRANS64 P0, [R2+URZ+0x32460], R0 ;  /* 0x03246000020085a7 */ /* 0x000e64000800007f */
[----:B-1----:R-:W-:Y:S05]  /*3ee80*/  @!P0 BRA `(.L_x_12964) ;  /* 0xfffffffc00f08947 */ /* 0x002fea000383ffff */
[----:B------:R-:W-:Y:S05]  /*3ee90*/  BRA `(.L_x_13171) ;  /* 0xffffff8c00887947 */ /* 0x000fea000383ffff */
.L_x_12979:
[----:B0-----:R0:W1:Y:S02]  /*3eea0*/  SYNCS.PHASECHK.TRANS64.TRYWAIT P0, [R2+URZ+0x32440], R6 ;  /* 0x03244006020075a7 */ /* 0x001064000800017f */
[----:B-1----:R-:W-:Y:S05]  /*3eeb0*/  @!P0 NANOSLEEP.SYNCS 0x989680 ;  /* 0x009896800000895d */ /* 0x002fea0003900000 */
[----:B------:R-:W1:Y:S02]  /*3eec0*/  @!P0 SYNCS.PHASECHK.TRANS64 P0, [R2+URZ+0x32440], R6 ;  /* 0x03244006020085a7 */ /* 0x000e64000800007f */
[----:B-1----:R-:W-:Y:S05]  /*3eed0*/  @!P0 BRA `(.L_x_12979) ;  /* 0xfffffffc00f08947 */ /* 0x002fea000383ffff */
[----:B------:R-:W-:Y:S05]  /*3eee0*/  BRA `(.L_x_13172) ;  /* 0xffffff9400c07947 */ /* 0x000fea000383ffff */
.L_x_12984:
[----:B-1----:R1:W2:Y:S02]  /*3eef0*/  SYNCS.PHASECHK.TRANS64.TRYWAIT P0, [R2+URZ+0x32460], R6 ;  /* 0x03246006020075a7 */ /* 0x0022a4000800017f */
[----:B--2---:R-:W-:Y:S05]  /*3ef00*/  @!P0 NANOSLEEP.SYNCS 0x989680 ;  /* 0x009896800000895d */ /* 0x004fea0003900000 */
[----:B------:R-:W2:Y:S02]  /*3ef10*/  @!P0 SYNCS.PHASECHK.TRANS64 P0, [R2+URZ+0x32460], R6 ;  /* 0x03246006020085a7 */ /* 0x000ea4000800007f */
[----:B--2---:R-:W-:Y:S05]  /*3ef20*/  @!P0 BRA `(.L_x_12984) ;  /* 0xfffffffc00f08947 */ /* 0x004fea000383ffff */
[----:B------:R-:W-:Y:S05]  /*3ef30*/  BRA `(.L_x_13173) ;  /* 0xffffff98003c7947 */ /* 0x000fea000383ffff */
.L_x_12995:
[----:B0-----:R0:W1:Y:S02]  /*3ef40*/  SYNCS.PHASECHK.TRANS64.TRYWAIT P0, [R3+URZ+0x32440], R2 ;  /* 0x03244002030075a7 */ /* 0x001064000800017f */
[----:B-1----:R-:W-:Y:S05]  /*3ef50*/  @!P0 NANOSLEEP.SYNCS 0x989680 ;  /* 0x009896800000895d */ /* 0x002fea0003900000 */
[----:B------:R-:W1:Y:S02]  /*3ef60*/  @!P0 SYNCS.PHASECHK.TRANS64 P0, [R3+URZ+0x32440], R2 ;  /* 0x03244002030085a7 */ /* 0x000e64000800007f */
[----:B-1----:R-:W-:Y:S05]  /*3ef70*/  @!P0 BRA `(.L_x_12995) ;  /* 0xfffffffc00f08947 */ /* 0x002fea000383ffff */
[----:B------:R-:W-:Y:S05]  /*3ef80*/  BRA `(.L_x_13174) ;  /* 0xffffffa000247947 */ /* 0x000fea000383ffff */
.L_x_13000:
[----:B-1----:R1:W2:Y:S02]  /*3ef90*/  SYNCS.PHASECHK.TRANS64.TRYWAIT P0, [R3+URZ+0x32460], R2 ;  /* 0x03246002030075a7 */ /* 0x0022a4000800017f */
[----:B--2---:R-:W-:Y:S05]  /*3efa0*/  @!P0 NANOSLEEP.SYNCS 0x989680 ;  /* 0x009896800000895d */ /* 0x004fea0003900000 */
[----:B------:R-:W2:Y:S02]  /*3efb0*/  @!P0 SYNCS.PHASECHK.TRANS64 P0, [R3+URZ+0x32460], R2 ;  /* 0x03246002030085a7 */ /* 0x000ea4000800007f */
[----:B--2---:R-:W-:Y:S05]  /*3efc0*/  @!P0 BRA `(.L_x_13000) ;  /* 0xfffffffc00f08947 */ /* 0x004fea000383ffff */
[----:B------:R-:W-:Y:S05]  /*3efd0*/  BRA `(.L_x_13175) ;  /* 0xffffffa000a07947 */ /* 0x000fea000383ffff */
.L_x_13011:
[----:B0-----:R0:W1:Y:S02]  /*3efe0*/  SYNCS.PHASECHK.TRANS64.TRYWAIT P0, [R3+URZ+0x32440], R2 ;  /* 0x03244002030075a7 */ /* 0x001064000800017f */
[----:B-1----:R-:W-:Y:S05]  /*3eff0*/  @!P0 NANOSLEEP.SYNCS 0x989680 ;  /* 0x009896800000895d */ /* 0x002fea0003900000 */
[----:B------:R-:W1:Y:S02]  /*3f000*/  @!P0 SYNCS.PHASECHK.TRANS64 P0, [R3+URZ+0x32440], R2 ;  /* 0x03244002030085a7 */ /* 0x000e64000800007f */
[----:B-1----:R-:W-:Y:S05]  /*3f010*/  @!P0 BRA `(.L_x_13011) ;  /* 0xfffffffc00f08947 */ /* 0x002fea000383ffff */
[----:B------:R-:W-:Y:S05]  /*3f020*/  BRA `(.L_x_13176) ;  /* 0xffffffa800707947 */ /* 0x000fea000383ffff */
.L_x_13016:
[----:B-1----:R1:W2:Y:S02]  /*3f030*/  SYNCS.PHASECHK.TRANS64.TRYWAIT P0, [R3+URZ+0x32460], R2 ;  /* 0x03246002030075a7 */ /* 0x0022a4000800017f */
[----:B--2---:R-:W-:Y:S05]  /*3f040*/  @!P0 NANOSLEEP.SYNCS 0x989680 ;  /* 0x009896800000895d */ /* 0x004fea0003900000 */
[----:B------:R-:W2:Y:S02]  /*3f050*/  @!P0 SYNCS.PHASECHK.TRANS64 P0, [R3+URZ+0x32460], R2 ;  /* 0x03246002030085a7 */ /* 0x000ea4000800007f */
[----:B--2---:R-:W-:Y:S05]  /*3f060*/  @!P0 BRA `(.L_x_13016) ;  /* 0xfffffffc00f08947 */ /* 0x004fea000383ffff */
[----:B------:R-:W-:Y:S05]  /*3f070*/  BRA `(.L_x_13177) ;  /* 0xffffffa800ec7947 */ /* 0x000fea000383ffff */
.L_x_13028:
[----:B------:R-:W4:Y:S01]  /*3f080*/  LDL R0, [R1+0x460] ;  /* 0x0004600001007983 */ /* 0x000f220000100800 */
[----:B------:R-:W-:Y:S01]  /*3f090*/  BSSY B0, `(.L_x_13178) ;  /* 0x0000008000007945 */ /* 0x000fe20003800000 */
[----:B------:R-:W-:Y:S02]  /*3f0a0*/  IMAD.MOV.U32 R12, RZ, RZ, RZ ;  /* 0x000000ffff0c7224 */ /* 0x000fe400078e00ff */
[----:B------:R-:W-:Y:S02]  /*3f0b0*/  IMAD.MOV.U32 R11, RZ, RZ, 0x1f ;  /* 0x0000001fff0b7424 */ /* 0x000fe400078e00ff */
[----:B0-----:R-:W-:Y:S02]  /*3f0c0*/  IMAD.MOV.U32 R15, RZ, RZ, -0x1 ;  /* 0xffffffffff0f7424 */ /* 0x001fe400078e00ff */
[----:B----4-:R-:W-:-:S07]  /*3f0d0*/  IMAD.MOV.U32 R13, RZ, RZ, R0 ;  /* 0x000000ffff0d7224 */ /* 0x010fce00078e0000 */
[----:B--23--:R-:W-:Y:S05]  /*3f0e0*/  WARPSYNC.COLLECTIVE R15, `(.L_x_13179) ;  /* 0x000000000f087348 */ /* 0x00cfea0003c00000 */
[----:B------:R0:W1:Y:S02]  /*3f0f0*/  SHFL.IDX P6, R14, R13, R12, R11 ;  /* 0x0000000c0d0e7389 */ /* 0x00006400000c000b */
[----:B0123--:R-:W-:Y:S01]  /*3f100*/  ENDCOLLECTIVE ;  /* 0x000000000000791b */ /* 0x00ffe20003800000 */
.L_x_13179:
[----:B------:R-:W-:Y:S05]  /*3f110*/  BSYNC B0 ;  /* 0x0000000000007941 */ /* 0x000fea0003800000 */
.L_x_13178:
        /* <DEDUP_REMOVED lines=9> */
.L_x_13180:
        /* <DEDUP_REMOVED lines=26> */
.L_x_13181:
        /* <DEDUP_REMOVED lines=8> */
.L_x_13182:
        /* <DEDUP_REMOVED lines=8> */
.L_x_13183:
        /* <DEDUP_REMOVED lines=8> */
.L_x_13184:
        /* <DEDUP_REMOVED lines=8> */
.L_x_13185:
        /* <DEDUP_REMOVED lines=9> */
.L_x_13186:
[----:B------:R-:W-:Y:S01]  /*3f5e0*/  IMAD.MOV.U32 R9, RZ, RZ, R14 ;  /* 0x000000ffff097224 */ /* 0x000fe200078e000e */
[----:B------:R-:W-:Y:S06]  /*3f5f0*/  BRA `(.L_x_13187) ;  /* 0xffffffb000307947 */ /* 0x000fec000383ffff */
.L_x_13031:
        /* <DEDUP_REMOVED lines=8> */
.L_x_13189:
[----:B------:R-:W-:Y:S05]  /*3f680*/  BSYNC B0 ;  /* 0x0000000000007941 */ /* 0x000fea0003800000 */
.L_x_13188:
        /* <DEDUP_REMOVED lines=10> */
.L_x_13190:
        /* <DEDUP_REMOVED lines=8> */
.L_x_13191:
        /* <DEDUP_REMOVED lines=8> */
.L_x_13192:
        /* <DEDUP_REMOVED lines=8> */
.L_x_13193:
        /* <DEDUP_REMOVED lines=9> */
.L_x_13194:
[----:B------:R-:W-:Y:S01]  /*3f940*/  IMAD.MOV.U32 R9, RZ, RZ, R14 ;  /* 0x000000ffff097224 */ /* 0x000fe200078e000e */
[----:B------:R-:W-:Y:S06]  /*3f950*/  BRA `(.L_x_13195) ;  /* 0xffffffb000047947 */ /* 0x000fec000383ffff */
.L_x_13033:
[----:B------:R-:W-:Y:S01]  /*3f960*/  BSSY B0, `(.L_x_13196) ;  /* 0x0000006000007945 */ /* 0x000fe20003800000 */
[----:B------:R-:W-:Y:S01]  /*3f970*/  PLOP3.LUT P6, PT, P6, PT, PT, 0x8, 0x0 ;  /* 0x000000000000781c */ /* 0x000fe200037ce170 */
[----:B------:R-:W-:-:S12]  /*3f980*/  IMAD.MOV.U32 R15, RZ, RZ, -0x1 ;  /* 0xffffffffff0f7424 */ /* 0x000fd800078e00ff */
[----:B0-----:R-:W-:Y:S05]  /*3f990*/  WARPSYNC.COLLECTIVE R15, `(.L_x_13197) ;  /* 0x000000000f087348 */ /* 0x001fea0003c00000 */
[----:B------:R-:W-:Y:S01]  /*3f9a0*/  VOTE.ANY R14, PT, P6 ;  /* 0x00000000000e7806 */ /* 0x000fe200030e0100 */
[----:B0-----:R-:W-:Y:S06]  /*3f9b0*/  ENDCOLLECTIVE ;  /* 0x000000000000791b */ /* 0x001fec0003800000 */
.L_x_13197:
[----:B------:R-:W-:Y:S05]  /*3f9c0*/  BSYNC B0 ;  /* 0x0000000000007941 */ /* 0x000fea0003800000 */
.L_x_13196:
        /* <DEDUP_REMOVED lines=10> */
.L_x_13198:
[----:B------:R-:W-:Y:S02]  /*3fa70*/  IMAD.MOV.U32 R13, RZ, RZ, R6 ;  /* 0x000000ffff0d7224 */ /* 0x000fe400078e0006 */
[----:B------:R-:W-:-:S07]  /*3fa80*/  IMAD.MOV.U32 R4, RZ, RZ, R14 ;  /* 0x000000ffff047224 */ /* 0x000fce00078e000e */
[----:B------:R-:W-:Y:S05]  /*3fa90*/  WARPSYNC.COLLECTIVE R15, `(.L_x_13199) ;  /* 0x000000000f087348 */ /* 0x000fea0003c00000 */
[----:B------:R0:W1:Y:S02]  /*3faa0*/  SHFL.IDX P6, R14, R13, R12, R11 ;  /* 0x0000000c0d0e7389 */ /* 0x00006400000c000b */
[----:B01----:R-:W-:Y:S01]  /*3fab0*/  ENDCOLLECTIVE ;  /* 0x000000000000791b */ /* 0x003fe20003800000 */
.L_x_13199:
[----:B------:R-:W-:Y:S02]  /*3fac0*/  IMAD.MOV.U32 R6, RZ, RZ, R14 ;  /* 0x000000ffff067224 */ /* 0x000fe400078e000e */
[----:B------:R-:W-:-:S05]  /*3fad0*/  IMAD.IADD R10, R3, 0x1, R10 ;  /* 0x00000001030a7824 */ /* 0x000fca00078e020a */
[----:B------:R2:W-:Y:S01]  /*3fae0*/  STL [R1+0x46c], R10 ;  /* 0x00046c0a01007387 */ /* 0x0005e20000100800 */
[----:B------:R-:W-:Y:S05]  /*3faf0*/  BRA `(.L_x_13200) ;  /* 0xffffffac00e47947 */ /* 0x000fea000383ffff */
.L_x_13035:
        /* <DEDUP_REMOVED lines=8> */
.L_x_13202:
[----:B------:R-:W-:Y:S05]  /*3fb80*/  BSYNC B0 ;  /* 0x0000000000007941 */ /* 0x000fea0003800000 */
.L_x_13201:
[----:B------:R-:W-:Y:S01]  /*3fb90*/  IMAD.MOV.U32 R3, RZ, RZ, R14 ;  /* 0x000000ffff037224 */ /* 0x000fe200078e000e */
[----:B------:R-:W-:Y:S06]  /*3fba0*/  BRA `(.L_x_13203) ;  /* 0xffffffac00d07947 */ /* 0x000fec000383ffff */
.L_x_13041:
[----:B0-----:R0:W1:Y:S02]  /*3fbb0*/  SYNCS.PHASECHK.TRANS64.TRYWAIT P0, [R0+URZ+0x32420], R3 ;  /* 0x03242003000075a7 */ /* 0x001064000800017f */
[----:B-1----:R-:W-:Y:S05]  /*3fbc0*/  @!P0 NANOSLEEP.SYNCS 0x989680 ;  /* 0x009896800000895d */ /* 0x002fea0003900000 */
[----:B------:R-:W1:Y:S02]  /*3fbd0*/  @!P0 SYNCS.PHASECHK.TRANS64 P0, [R0+URZ+0x32420], R3 ;  /* 0x03242003000085a7 */ /* 0x000e64000800007f */
[----:B-1----:R-:W-:Y:S05]  /*3fbe0*/  @!P0 BRA `(.L_x_13041) ;  /* 0xfffffffc00f08947 */ /* 0x002fea000383ffff */
[----:B------:R-:W-:Y:S05]  /*3fbf0*/  BRA `(.L_x_13204) ;  /* 0xffffffb800707947 */ /* 0x000fea000383ffff */
.L_x_13042:
        /* <DEDUP_REMOVED lines=11> */
.L_x_13206:
[----:B------:R-:W-:Y:S05]  /*3fcb0*/  BSYNC B0 ;  /* 0x0000000000007941 */ /* 0x000fea0003800000 */
.L_x_13205:
[----:B------:R-:W-:Y:S05]  /*3fcc0*/  BRA `(.L_x_13207) ;  /* 0xffffffb800587947 */ /* 0x000fea000383ffff */
.L_x_13043:
[----:B------:R-:W-:Y:S01]  /*3fcd0*/  BSSY B0, `(.L_x_13208) ;  /* 0x0000006000007945 */ /* 0x000fe20003800000 */
[----:B------:R-:W-:-:S07]  /*3fce0*/  IMAD.MOV.U32 R15, RZ, RZ, -0x1 ;  /* 0xffffffffff0f7424 */ /* 0x000fce00078e00ff */
[----:B01----:R-:W-:Y:S05]  /*3fcf0*/  WARPSYNC.COLLECTIVE R15, `(.L_x_13209) ;  /* 0x000000000f0c7348 */ /* 0x003fea0003c00000 */
[----:B------:R-:W-:Y:S02]  /*3fd00*/  ELECT P6, UR62, PT ;  /* 0x00000000003e782f */ /* 0x000fe400038c0000 */
[----:B------:R-:W-:Y:S01]  /*3fd10*/  MOV R14, UR62 ;  /* 0x0000003e000e7c02 */ /* 0x000fe20008000f00 */
[----:B01----:R-:W-:Y:S10]  /*3fd20*/  ENDCOLLECTIVE ;  /* 0x000000000000791b */ /* 0x003ff40003800000 */
.L_x_13209:
[----:B------:R-:W-:Y:S05]  /*3fd30*/  BSYNC B0 ;  /* 0x0000000000007941 */ /* 0x000fea0003800000 */
.L_x_13208:
[----:B------:R-:W-:Y:S05]  /*3fd40*/  BRA `(.L_x_13210) ;  /* 0xffffffb8004c7947 */ /* 0x000fea000383ffff */
.L_x_13045:
[----:B0-----:R0:W1:Y:S02]  /*3fd50*/  SYNCS.PHASECHK.TRANS64.TRYWAIT P0, [R6+URZ], R5 ;  /* 0x00000005060075a7 */ /* 0x001064000800017f */
[----:B-1----:R-:W-:Y:S05]  /*3fd60*/  @!P0 NANOSLEEP.SYNCS 0x989680 ;  /* 0x009896800000895d */ /* 0x002fea0003900000 */
[----:B------:R-:W1:Y:S02]  /*3fd70*/  @!P0 SYNCS.PHASECHK.TRANS64 P0, [R6+URZ], R5 ;  /* 0x00000005060085a7 */ /* 0x000e64000800007f */
[----:B-1----:R-:W-:Y:S05]  /*3fd80*/  @!P0 BRA `(.L_x_13045) ;  /* 0xfffffffc00f08947 */ /* 0x002fea000383ffff */
[----:B------:R-:W-:Y:S05]  /*3fd90*/  BRA `(.L_x_13211) ;  /* 0xffffffb800847947 */ /* 0x000fea000383ffff */
.L_x_13046:
[----:B-1----:R1:W2:Y:S02]  /*3fda0*/  SYNCS.PHASECHK.TRANS64.TRYWAIT P0, [R7+URZ], R2 ;  /* 0x00000002070075a7 */ /* 0x0022a4000800017f */
[----:B--2---:R-:W-:Y:S05]  /*3fdb0*/  @!P0 NANOSLEEP.SYNCS 0x989680 ;  /* 0x009896800000895d */ /* 0x004fea0003900000 */
[----:B------:R-:W2:Y:S02]  /*3fdc0*/  @!P0 SYNCS.PHASECHK.TRANS64 P0, [R7+URZ], R2 ;  /* 0x00000002070085a7 */ /* 0x000ea4000800007f */
[----:B--2---:R-:W-:Y:S05]  /*3fdd0*/  @!P0 BRA `(.L_x_13046) ;  /* 0xfffffffc00f08947 */ /* 0x004fea000383ffff */
[----:B------:R-:W-:Y:S05]  /*3fde0*/  BRA `(.L_x_13212) ;  /* 0xffffffb800787947 */ /* 0x000fea000383ffff */
.L_x_13048:
[----:B--2---:R2:W3:Y:S02]  /*3fdf0*/  SYNCS.PHASECHK.TRANS64.TRYWAIT P0, [R4+URZ], R5 ;  /* 0x00000005040075a7 */ /* 0x0044e4000800017f */
[----:B---3--:R-:W-:Y:S05]  /*3fe00*/  @!P0 NANOSLEEP.SYNCS 0x989680 ;  /* 0x009896800000895d */ /* 0x008fea0003900000 */
[----:B------:R-:W3:Y:S02]  /*3fe10*/  @!P0 SYNCS.PHASECHK.TRANS64 P0, [R4+URZ], R5 ;  /* 0x00000005040085a7 */ /* 0x000ee4000800007f */
[----:B---3--:R-:W-:Y:S05]  /*3fe20*/  @!P0 BRA `(.L_x_13048) ;  /* 0xfffffffc00f08947 */ /* 0x008fea000383ffff */
[----:B------:R-:W-:Y:S05]  /*3fe30*/  BRA `(.L_x_13213) ;  /* 0xffffffb8007c7947 */ /* 0x000fea000383ffff */
        .type           $_ZN7cutlass13device_kernelIN5flash11enable_sm90INS1_16FlashAttnFwdSm90INS1_25CollectiveMainloopFwdSm90ILi2EN4cute5tupleIJNS5_1CILi1EEES8_S8_EEENS6_IJNS7_ILi128EEENS7_ILi96EEENS7_ILi64EEEEEELi256ENS_10bfloat16_tEfNS_4arch4Sm90ELb0ELb1ELb1ELb1ELb0ELb1ELb1ELb1ELb0ELb1ELb1ELb0EEENS1_21CollectiveEpilogueFwdINS6_IJSA_NS7_ILi256EEESB_EEES9_SE_SG_Li256ELb1ELb1ELb1ELb0EEENS1_36VarlenDynamicPersistentTileSchedulerILi128ELi96ELi256ELi128ELb1ELb1ELb1ELb1ELb0ELb1EEEEEEEEEvNT_6ParamsE$_ZZN5flash25CollectiveMainloopFwdSm90ILi2EN4cute5tupleIJNS1_1CILi1EEES4_S4_EEENS2_IJNS3_ILi128EEENS3_ILi96EEENS3_ILi64EEEEEELi256EN7cutlass10bfloat16_tEfNSA_4arch4Sm90ELb0ELb1ELb1ELb1ELb0ELb1ELb1ELb1ELb0ELb1ELb1ELb0EE3mmaINS_16FlashAttnFwdSm90ISE_NS_21CollectiveEpilogueFwdINS2_IJS6_NS3_ILi256EEES7_EEES5_SB_SD_Li256ELb1ELb1ELb1ELb0EEENS_36VarlenDynamicPersistentTileSchedulerILi128ELi96ELi256ELi128ELb1ELb1ELb1ELb1ELb0ELb1EEEE13SharedStorageENS1_6TensorINS1_11ArrayEngineIfLm128EEENS1_6LayoutINS2_IJNS2_IJNS3_ILi2EEEST_NS3_ILi32EEEEEES4_S4_EEENS2_IJNS2_IJS4_ST_NS3_ILi4EEEEEENS3_ILi0EEESZ_EEEEEEENS_7SoftmaxILi2ELi0EEEEEbRKNSE_6ParamsENSA_25PipelineTmaAsyncNoClusterILi2ENSA_16PipelineTmaAsyncILi2EEEEES1B_RNSA_13PipelineStateILj2EEERT0_RT1_iRiRKNS_16SeqlenInfoQKNewKILb1ELb1EEENS2_IJiiiiEEERT_ENKUliT_T0_T1_E_clIZSF_ISO_S12_S14_EbS17_S1B_S1B_S1E_S1G_S1I_iS1J_S1N_S1O_S1Q_EUlRS1R_iE0_NS3_ILb1EEES1Y_EEDaiS1R_S1S_S1T_,@function
        .size           $_ZN7cutlass13device_kernelIN5flash11enable_sm90INS1_16FlashAttnFwdSm90INS1_25CollectiveMainloopFwdSm90ILi2EN4cute5tupleIJNS5_1CILi1EEES8_S8_EEENS6_IJNS7_ILi128EEENS7_ILi96EEENS7_ILi64EEEEEELi256ENS_10bfloat16_tEfNS_4arch4Sm90ELb0ELb1ELb1ELb1ELb0ELb1ELb1ELb1ELb0ELb1ELb1ELb0EEENS1_21CollectiveEpilogueFwdINS6_IJSA_NS7_ILi256EEESB_EEES9_SE_SG_Li256ELb1ELb1ELb1ELb0EEENS1_36VarlenDynamicPersistentTileSchedulerILi128ELi96ELi256ELi128ELb1ELb1ELb1ELb1ELb0ELb1EEEEEEEEEvNT_6ParamsE$_ZZN5flash25CollectiveMainloopFwdSm90ILi2EN4cute5tupleIJNS1_1CILi1EEES4_S4_EEENS2_IJNS3_ILi128EEENS3_ILi96EEENS3_ILi64EEEEEELi256EN7cutlass10bfloat16_tEfNSA_4arch4Sm90ELb0ELb1ELb1ELb1ELb0ELb1ELb1ELb1ELb0ELb1ELb1ELb0EE3mmaINS_16FlashAttnFwdSm90ISE_NS_21CollectiveEpilogueFwdINS2_IJS6_NS3_ILi256EEES7_EEES5_SB_SD_Li256ELb1ELb1ELb1ELb0EEENS_36VarlenDynamicPersistentTileSchedulerILi128ELi96ELi256ELi128ELb1ELb1ELb1ELb1ELb0ELb1EEEE13SharedStorageENS1_6TensorINS1_11ArrayEngineIfLm128EEENS1_6LayoutINS2_IJNS2_IJNS3_ILi2EEEST_NS3_ILi32EEEEEES4_S4_EEENS2_IJNS2_IJS4_ST_NS3_ILi4EEEEEENS3_ILi0EEESZ_EEEEEEENS_7SoftmaxILi2ELi0EEEEEbRKNSE_6ParamsENSA_25PipelineTmaAsyncNoClusterILi2ENSA_16PipelineTmaAsyncILi2EEEEES1B_RNSA_13PipelineStateILj2EEERT0_RT1_iRiRKNS_16SeqlenInfoQKNewKILb1ELb1EEENS2_IJiiiiEEERT_ENKUliT_T0_T1_E_clIZSF_ISO_S12_S14_EbS17_S1B_S1B_S1E_S1G_S1I_iS1J_S1N_S1O_S1Q_EUlRS1R_iE0_NS3_ILb1EEES1Y_EEDaiS1R_S1S_S1T_,(.L_x_15201 - $_ZN7cutlass13device_kernelIN5flash11enable_sm90INS1_16FlashAttnFwdSm90INS1_25CollectiveMainloopFwdSm90ILi2EN4cute5tupleIJNS5_1CILi1EEES8_S8_EEENS6_IJNS7_ILi128EEENS7_ILi96EEENS7_ILi64EEEEEELi256ENS_10bfloat16_tEfNS_4arch4Sm90ELb0ELb1ELb1ELb1ELb0ELb1ELb1ELb1ELb0ELb1ELb1ELb0EEENS1_21CollectiveEpilogueFwdINS6_IJSA_NS7_ILi256EEESB_EEES9_SE_SG_Li256ELb1ELb1ELb1ELb0EEENS1_36VarlenDynamicPersistentTileSchedulerILi128ELi96ELi256ELi128ELb1ELb1ELb1ELb1ELb0ELb1EEEEEEEEEvNT_6ParamsE$_ZZN5flash25CollectiveMainloopFwdSm90ILi2EN4cute5tupleIJNS1_1CILi1EEES4_S4_EEENS2_IJNS3_ILi128EEENS3_ILi96EEENS3_ILi64EEEEEELi256EN7cutlass10bfloat16_tEfNSA_4arch4Sm90ELb0ELb1ELb1ELb1ELb0ELb1ELb1ELb1ELb0ELb1ELb1ELb0EE3mmaINS_16FlashAttnFwdSm90ISE_NS_21CollectiveEpilogueFwdINS2_IJS6_NS3_ILi256EEES7_EEES5_SB_SD_Li256ELb1ELb1ELb1ELb0EEENS_36VarlenDynamicPersistentTileSchedulerILi128ELi96ELi256ELi128ELb1ELb1ELb1ELb1ELb0ELb1EEEE13SharedStorageENS1_6TensorINS1_11ArrayEngineIfLm128EEENS1_6LayoutINS2_IJNS2_IJNS3_ILi2EEEST_NS3_ILi32EEEEEES4_S4_EEENS2_IJNS2_IJS4_ST_NS3_ILi4EEEEEENS3_ILi0EEESZ_EEEEEEENS_7SoftmaxILi2ELi0EEEEEbRKNSE_6ParamsENSA_25PipelineTmaAsyncNoClusterILi2ENSA_16PipelineTmaAsyncILi2EEEEES1B_RNSA_13PipelineStateILj2EEERT0_RT1_iRiRKNS_16SeqlenInfoQKNewKILb1ELb1EEENS2_IJiiiiEEERT_ENKUliT_T0_T1_E_clIZSF_ISO_S12_S14_EbS17_S1B_S1B_S1E_S1G_S1I_iS1J_S1N_S1O_S1Q_EUlRS1R_iE0_NS3_ILb1EEES1Y_EEDaiS1R_S1S_S1T_)
$_ZN7cutlass13device_kernelIN5flash11enable_sm90INS1_16FlashAttnFwdSm90INS1_25CollectiveMainloopFwdSm90ILi2EN4cute5tupleIJNS5_1CILi1EEES8_S8_EEENS6_IJNS7_ILi128EEENS7_ILi96EEENS7_ILi64EEEEEELi256ENS_10bfloat16_tEfNS_4arch4Sm90ELb0ELb1ELb1ELb1ELb0ELb1ELb1ELb1ELb0ELb1ELb1ELb0EEENS1_21CollectiveEpilogueFwdINS6_IJSA_NS7_ILi256EEESB_EEES9_SE_SG_Li256ELb1ELb1ELb1ELb0EEENS1_36VarlenDynamicPersistentTileSchedulerILi128ELi96ELi256ELi128ELb1ELb1ELb1ELb1ELb0ELb1EEEEEEEEEvNT_6ParamsE$_ZZN5flash25CollectiveMainloopFwdSm90ILi2EN4cute5tupleIJNS1_1CILi1EEES4_S4_EEENS2_IJNS3_ILi128EEENS3_ILi96EEENS3_ILi64EEEEEELi256EN7cutlass10bfloat16_tEfNSA_4arch4Sm90ELb0ELb1ELb1ELb1ELb0ELb1ELb1ELb1ELb0ELb1ELb1ELb0EE3mmaINS_16FlashAttnFwdSm90ISE_NS_21CollectiveEpilogueFwdINS2_IJS6_NS3_ILi256EEES7_EEES5_SB_SD_Li256ELb1ELb1ELb1ELb0EEENS_36VarlenDynamicPersistentTileSchedulerILi128ELi96ELi256ELi128ELb1ELb1ELb1ELb1ELb0ELb1EEEE13SharedStorageENS1_6TensorINS1_11ArrayEngineIfLm128EEENS1_6LayoutINS2_IJNS2_IJNS3_ILi2EEEST_NS3_ILi32EEEEEES4_S4_EEENS2_IJNS2_IJS4_ST_NS3_ILi4EEEEEENS3_ILi0EEESZ_EEEEEEENS_7SoftmaxILi2ELi0EEEEEbRKNSE_6ParamsENSA_25PipelineTmaAsyncNoClusterILi2ENSA_16PipelineTmaAsyncILi2EEEEES1B_RNSA_13PipelineStateILj2EEERT0_RT1_iRiRKNS_16SeqlenInfoQKNewKILb1ELb1EEENS2_IJiiiiEEERT_ENKUliT_T0_T1_E_clIZSF_ISO_S12_S14_EbS17_S1B_S1B_S1E_S1G_S1I_iS1J_S1N_S1O_S1Q_EUlRS1R_iE0_NS3_ILb1EEES1Y_EEDaiS1R_S1S_S1T_:
[----:B------:R-:W-:Y:S02]  /*3fe40*/  ULDC UR4, c[0x0][0x20] ;  /* 0x0000080000047ab9 */ /* 0x000fe40000000800 */
[----:B------:R-:W-:-:S09]  /*3fe50*/  UIADD3 UR4, -UR4, UR5, URZ ;  /* 0x0000000504047290 */ /* 0x000fd2000fffe13f */
[----:B------:R-:W2:Y:S04]  /*3fe60*/  LDL.64 R8, [UR4+0x18] ;  /* 0x00001804ff087983 */ /* 0x000ea80008100a00 */
[----:B------:R-:W3:Y:S01]  /*3fe70*/  LDL.64 R4, [UR4] ;  /* 0x00000004ff047983 */ /* 0x000ee20008100a00 */
[----:B------:R-:W-:-:S03]  /*3fe80*/  ULDC.64 UR6, c[0x0][0x208] ;  /* 0x0000820000067ab9 */ /* 0x000fc60000000a00 */
[----:B--2---:R-:W2:Y:S04]  /*3fe90*/  LD.E R6, desc[UR6][R8.64+0x1c] ;  /* 0x00001c0608067980 */ /* 0x004ea8000c101900 */
[----:B---3--:R0:W5:Y:S04]  /*3fea0*/  LD.E R0, desc[UR6][R4.64] ;  /* 0x0000000604007980 */ /* 0x008168000c101900 */
[----:B------:R0:W5:Y:S01]  /*3feb0*/  LD.E R3, desc[UR6][R4.64+0x4] ;  /* 0x0000040604037980 */ /* 0x000162000c101900 */
[----:B------:R-:W-:Y:S01]  /*3fec0*/  BSSY B1, `(.L_x_13214) ;  /* 0x0000007000017945 */ /* 0x000fe20003800000 */
[----:B------:R-:W-:Y:S01]  /*3fed0*/  IMAD.MOV.U32 R7, RZ, RZ, R51 ;  /* 0x000000ffff077224 */ /* 0x000fe200078e0033 */
[----:B--2---:R-:W-:-:S04]  /*3fee0*/  LOP3.LUT R6, R6, 0x1, RZ, 0xfc, !PT ;  /* 0x0000000106067812 */ /* 0x004fc800078efcff */
[----:B------:R-:W-:Y:S01]  /*3fef0*/  ISETP.NE.AND P0, PT, R6, 0x3, PT ;  /* 0x000000030600780c */ /* 0x000fe20003f05270 */
[----:B------:R-:W-:-:S12]  /*3ff00*/  IMAD.MOV.U32 R6, RZ, RZ, R36 ;  /* 0x000000ffff067224 */ /* 0x000fd800078e0024 */
[----:B0-----:R-:W-:Y:S05]  /*3ff10*/  @!P0 BRA `(.L_x_13215) ;  /* 0x0000000000048947 */ /* 0x001fea0003800000 */
[----:B------:R-:W-:Y:S01]  /*3ff20*/  BPT.TRAP 0x1 ;  /* 0x000000040000795c */ /* 0x000fe20000300000 */
.L_x_13215:
[----:B------:R-:W-:Y:S05]  /*3ff30*/  BSYNC B1 ;  /* 0x0000000000017941 */ /* 0x000fea0003800000 */
.L_x_13214:
        /* <DEDUP_REMOVED lines=13> */
.L_x_13217:
[----:B------:R-:W-:Y:S05]  /*40010*/  BSYNC B1 ;  /* 0x0000000000017941 */ /* 0x000fea0003800000 */
.L_x_13216:
        /* <DEDUP_REMOVED lines=8> */
.L_x_13219:
[----:B------:R-:W-:Y:S05]  /*400a0*/  BSYNC B1 ;  /* 0x0000000000017941 */ /* 0x000fea0003800000 */
.L_x_13218:
[----:B------:R-:W2:Y:S04]  /*400b0*/  LDL.64 R12, [UR4] ;  /* 0x00000004ff0c7983 */ /* 0x000ea80008100a00 */
[----:B------:R-:W3:Y:S04]  /*400c0*/  LDL.64 R4, [UR4+0x28] ;  /* 0x00002804ff047983 */ /* 0x000ee80008100a00 */
[----:B0----5:R-:W4:Y:S04]  /*400d0*/  LDL.64 R10, [UR4+0x20] ;  /* 0x00002004ff0a7983 */ /* 0x021f280008100a00 */
[----:B------:R-:W4:Y:S04]  /*400e0*/  LDL.64 R8, [UR4+0x8] ;  /* 0x00000804ff087983 */ /* 0x000f280008100a00 */
[----:B--2---:R-:W2:Y:S04]  /*400f0*/  LD.E R3, desc[UR6][R12.64] ;  /* 0x000000060c037980 */ /* 0x004ea8000c101900 */
[----:B---3--:R-:W2:Y:S01]  /*40100*/  LD.E.64 R4, desc[UR6][R4.64] ;  /* 0x0000000604047980 */ /* 0x008ea2000c101b00 */
[----:B------:R-:W-:Y:S05]  /*40110*/  WARPSYNC.ALL ;  /* 0x0000000000007948 */ /* 0x000fea0003800000 */
[----:B----4-:R0:W-:Y:S04]  /*40120*/  ST.E desc[UR6][R8.64], RZ ;  /* 0x000000ff08007985 */ /* 0x0101e8000c101906 */
[----:B------:R-:W3:Y:S01]  /*40130*/  LD.E.64 R12, desc[UR6][R10.64] ;  /* 0x000000060a0c7980 */ /* 0x000ee2000c101b00 */
[----:B--2---:R-:W-:Y:S01]  /*40140*/  IMAD R4, R3, 0x300, R4 ;  /* 0x0000030003047824 */ /* 0x004fe200078e0204 */
[----:B------:R-:W-:Y:S01]  /*40150*/  R2UR UR11, R5 ;  /* 0x00000000050b72ca */ /* 0x000fe200000e0000 */
[----:B------:R-:W-:Y:S01]  /*40160*/  WARPGROUP.ARRIVE ;  /* 0x00000000000079c5 */ /* 0x000fe20000000000 */
[----:B------:R-:W-:-:S02]  /*40170*/  IMAD.MOV.U32 R0, RZ, RZ, 0x1 ;  /* 0x00000001ff007424 */ /* 0x000fc400078e00ff */
        /* <DEDUP_REMOVED lines=8> */
[----:B------:R-:W-:Y:S01]  /*40200*/  WARPGROUP.ARRIVE ;  /* 0x00000000000079c5 */ /* 0x000fe20000000000 */
[----:B------:R-:W-:-:S03]  /*40210*/  IMAD.MOV.U32 R15, RZ, RZ, R5 ;  /* 0x000000ffff0f7224 */ /* 0x000fc600078e0005 */
        /* <DEDUP_REMOVED lines=23> */
[----:B------:R-:W-:-:S03]  /*40390*/  WARPGROUP.ARRIVE ;  /* 0x00000000000079c5 */ /* 0x000fc60000000000 */
[----:B------:R-:W-:Y:S01]  /*403a0*/  R2UR UR10, R4 ;  /* 0x00000000040a72ca */ /* 0x000fe200000e0000 */
[----:B--2---:R-:W-:Y:S01]  /*403b0*/  VIADD R10, R10, 0x6 ;  /* 0x000000060a0a7836 */ /* 0x004fe20000000000 */
[----:B------:R-:W-:-:S04]  /*403c0*/  R2UR UR9, R11 ;  /* 0x000000000b0972ca */ /* 0x000fc800000e0000 */
[----:B------:R-:W-:-:S13]  /*403d0*/  R2UR UR8, R10 ;  /* 0x000000000a0872ca */ /* 0x000fda00000e0000 */
[----:B------:R-:W-:Y:S03]  /*403e0*/  HGMMA.64x96x16.F32.BF16 R24, gdesc[UR8], R24, gsb0 ;  /* 0x01600000081879f0 */ /* 0x000fe60008001818 */
[----:B------:R-:W-:Y:S02]  /*403f0*/  WARPGROUP.DEPBAR.LE gsb0, 0x0 ;  /* 0x00008000000079c5 */ /* 0x000fe40000010000 */
[----:B------:R0:W-:Y:S04]  /*40400*/  ST.E desc[UR6][R8.64], R0 ;  /* 0x0000000008007985 */ /* 0x0001e8000c101906 */
[----:B------:R-:W2:Y:S04]  /*40410*/  LDL.64 R4, [UR4+0x38] ;  /* 0x00003804ff047983 */ /* 0x000ea80008100a00 */
[----:B--2---:R-:W2:Y:S04]  /*40420*/  LD.E R3, desc[UR6][R4.64] ;  /* 0x0000000604037980 */ /* 0x004ea8000c101900 */
[----:B------:R-:W3:Y:S01]  /*40430*/  LDL.64 R4, [UR4+0x30] ;  /* 0x00003004ff047983 */ /* 0x000ee20008100a00 */
        /* <DEDUP_REMOVED lines=8> */
.L_x_13245:
[----:B------:R-:W-:Y:S05]  /*404c0*/  BSYNC B1 ;  /* 0x0000000000017941 */ /* 0x000fea0003800000 */
.L_x_13221:
[----:B------:R-:W0:Y:S04]  /*404d0*/  LDL.64 R4, [UR4+0x40] ;  /* 0x00004004ff047983 */ /* 0x000e280008100a00 */
[----:B------:R-:W2:Y:S04]  /*404e0*/  LDL.64 R8, [UR4] ;  /* 0x00000004ff087983 */ /* 0x000ea80008100a00 */
[----:B0-----:R-:W3:Y:S04]  /*404f0*/  LD.E R10, desc[UR6][R4.64+0x1c] ;  /* 0x00001c06040a7980 */ /* 0x001ee8000c101900 */
[----:B--2---:R0:W5:Y:S04]  /*40500*/  LD.E R3, desc[UR6][R8.64] ;  /* 0x0000000608037980 */ /* 0x004168000c101900 */
[----:B------:R0:W5:Y:S01]  /*40510*/  LD.E R12, desc[UR6][R8.64+0x4] ;  /* 0x00000406080c7980 */ /* 0x000162000c101900 */
[----:B------:R-:W-:Y:S01]  /*40520*/  BSSY B1, `(.L_x_13223) ;  /* 0x0000005000017945 */ /* 0x000fe20003800000 */
[----:B---3--:R-:W-:-:S04]  /*40530*/  LOP3.LUT R10, R10, 0x1, RZ, 0xfc, !PT ;  /* 0x000000010a0a7812 */ /* 0x008fc800078efcff */
[----:B------:R-:W-:-:S13]  /*40540*/  ISETP.NE.AND P0, PT, R10, 0x3, PT ;  /* 0x000000030a00780c */ /* 0x000fda0003f05270 */
[----:B0-----:R-:W-:Y:S05]  /*40550*/  @!P0 BRA `(.L_x_13224) ;  /* 0x0000000000048947 */ /* 0x001fea0003800000 */
[----:B------:R-:W-:Y:S01]  /*40560*/  BPT.TRAP 0x1 ;  /* 0x000000040000795c */ /* 0x000fe20000300000 */
.L_x_13224:
[----:B------:R-:W-:Y:S05]  /*40570*/  BSYNC B1 ;  /* 0x0000000000017941 */ /* 0x000fea0003800000 */
.L_x_13223:
        /* <DEDUP_REMOVED lines=13> */
.L_x_13226:
[----:B------:R-:W-:Y:S05]  /*40650*/  BSYNC B1 ;  /* 0x0000000000017941 */ /* 0x000fea0003800000 */
.L_x_13225:
        /* <DEDUP_REMOVED lines=8> */
.L_x_13228:
[----:B------:R-:W-:Y:S05]  /*406e0*/  BSYNC B1 ;  /* 0x0000000000017941 */ /* 0x000fea0003800000 */
.L_x_13227:
[----:B------:R-:W2:Y:S04]  /*406f0*/  LDL.64 R4, [UR4] ;  /* 0x00000004ff047983 */ /* 0x000ea80008100a00 */
[----:B------:R-:W3:Y:S04]  /*40700*/  LDL.64 R12, [UR4+0x58] ;  /* 0x00005804ff0c7983 */ /* 0x000ee80008100a00 */
[----:B------:R-:W4:Y:S04]  /*40710*/  LDL.64 R8, [UR4+0x48] ;  /* 0x00004804ff087983 */ /* 0x000f280008100a00 */
[----:B0----5:R-:W3:Y:S04]  /*40720*/  LDL.64 R10, [UR4+0x50] ;  /* 0x00005004ff0a7983 */ /* 0x021ee80008100a00 */
[----:B------:R-:W3:Y:S04]  /*40730*/  LDL.LU R18, [R1+0x48c] ;  /* 0x00048c0001127983 */ /* 0x000ee80000300800 */
[----:B--2---:R-:W2:Y:S04]  /*40740*/  LD.E R3, desc[UR6][R4.64] ;  /* 0x0000000604037980 */ /* 0x004ea8000c101900 */
[----:B----4-:R-:W4:Y:S04]  /*40750*/  LD.E R14, desc[UR6][R8.64] ;  /* 0x00000006080e7980 */ /* 0x010f28000c101900 */
[----:B---3--:R-:W2:Y:S04]  /*40760*/  LD.E.64 R4, desc[UR6][R12.64] ;  /* 0x000000060c047980 */ /* 0x008ea8000c101b00 */
[----:B------:R-:W3:Y:S01]  /*40770*/  LD.E.64 R12, desc[UR6][R10.64] ;  /* 0x000000060a0c7980 */ /* 0x000ee2000c101b00 */
[----:B------:R-:W-:Y:S05]  /*40780*/  WARPSYNC.ALL ;  /* 0x0000000000007948 */ /* 0x000fea0003800000 */
[----:B------:R-:W-:Y:S01]  /*40790*/  WARPGROUP.ARRIVE ;  /* 0x00000000000079c5 */ /* 0x000fe20000000000 */
[----:B----4-:R-:W-:Y:S01]  /*407a0*/  ISETP.NE.U32.AND P0, PT, R14, RZ, PT ;  /* 0x000000ff0e00720c */ /* 0x010fe20003f05070 */
[----:B--2---:R-:W-:Y:S01]  /*407b0*/  IMAD R4, R3, 0xc00, R4 ;  /* 0x00000c0003047824 */ /* 0x004fe200078e0204 */
[----:B------:R-:W-:-:S04]  /*407c0*/  R2UR UR11, R5 ;  /* 0x00000000050b72ca */ /* 0x000fc800000e0000 */
[----:B------:R-:W-:Y:S02]  /*407d0*/  R2UR UR10, R4 ;  /* 0x00000000040a72ca */ /* 0x000fe400000e0000 */
[----:B---3--:R-:W-:Y:S02]  /*407e0*/  R2UR UR8, R12 ;  /* 0x000000000c0872ca */ /* 0x008fe400000e0000 */
[----:B------:R-:W-:-:S03]  /*407f0*/  R2UR UR9, R13 ;  /* 0x000000000d0972ca */ /* 0x000fc600000e0000 */
[----:B------:R-:W-:-:S10]  /*40800*/  VOTEU.ANY UP0, P0 ;  /* 0x00000000003f7886 */ /* 0x000fd40000000100 */
        /* <DEDUP_REMOVED lines=176> */
[----:B------:R-:W0:Y:S02]  /*41310*/  S2R R227, SR_TID.X ;  /* 0x0000000000e37919 */ /* 0x000e240000002100 */
[----:B0-----:R-:W-:Y:S01]  /*41320*/  LOP3.LUT P1, RZ, R227, 0x7f, RZ, 0xc0, !PT ;  /* 0x0000007fe3ff7812 */ /* 0x001fe2000782c0ff */
[----:B--2---:R-:W-:Y:S01]  /*41330*/  VIADD R10, R10, 0xc06 ;  /* 0x00000c060a0a7836 */ /* 0x004fe20000000000 */
[----:B------:R-:W-:-:S04]  /*41340*/  R2UR UR9, R11 ;  /* 0x000000000b0972ca */ /* 0x000fc800000e0000 */
[----:B------:R-:W-:-:S13]  /*41350*/  R2UR UR8, R10 ;  /* 0x000000000a0872ca */ /* 0x000fda00000e0000 */
[----:B------:R-:W-:Y:S03]  /*41360*/  HGMMA.64x96x16.F32.BF16 R24, gdesc[UR8], R24, gsb0 ;  /* 0x01600000081879f0 */ /* 0x000fe60008001818 */
[----:B------:R-:W-:Y:S02]  /*41370*/  WARPGROUP.DEPBAR.LE gsb0, 0x0 ;  /* 0x00008000000079c5 */ /* 0x000fe40000010000 */
[----:B------:R0:W-:Y:S04]  /*41380*/  ST.E desc[UR6][R8.64], R0 ;  /* 0x0000000008007985 */ /* 0x0001e8000c101906 */
[----:B------:R-:W2:Y:S04]  /*41390*/  @!P1 LDL.64 R4, [UR4] ;  /* 0x00000004ff049983 */ /* 0x000ea80008100a00 */
[----:B0-----:R-:W3:Y:S01]  /*413a0*/  @!P1 LDL.64 R8, [UR4+0x18] ;  /* 0x00001804ff089983 */ /* 0x001ee20008100a00 */
[----:B------:R-:W-:-:S04]  /*413b0*/  SHF.R.U32.HI R3, RZ, 0x7, R227 ;  /* 0x00000007ff037819 */ /* 0x000fc800000116e3 */
        /* <DEDUP_REMOVED lines=8> */
[----:B------:R-:W2:Y:S04]  /*41440*/  LDL.64 R4, [UR4+0x68] ;  /* 0x00006804ff047983 */ /* 0x000ea80008100a00 */
[----:B------:R-:W3:Y:S04]  /*41450*/  LD.E R80, desc[UR6][R6.64] ;  /* 0x0000000606507980 */ /* 0x000ee8000c101900 */
[----:B-1----:R-:W4:Y:S04]  /*41460*/  LD.E R10, desc[UR6][R6.64+0x24] ;  /* 0x00002406060a7980 */ /* 0x002f28000c101900 */
[----:B------:R-:W3:Y:S04]  /*41470*/  LD.E R72, desc[UR6][R72.64] ;  /* 0x0000000648487980 */ /* 0x000ee8000c101900 */
[----:B------:R-:W3:Y:S04]  /*41480*/  LD.E R9, desc[UR6][R6.64+0x8] ;  /* 0x0000080606097980 */ /* 0x000ee8000c101900 */
[----:B0-----:R-:W3:Y:S04]  /*41490*/  LD.E R3, desc[UR6][R6.64+0x18] ;  /* 0x0000180606037980 */ /* 0x001ee8000c101900 */
[----:B------:R-:W3:Y:S04]  /*414a0*/  LD.E R77, desc[UR6][R6.64+0xc] ;  /* 0x00000c06064d7980 */ /* 0x000ee8000c101900 */
[----:B------:R-:W3:Y:S04]  /*414b0*/  LD.E R8, desc[UR6][R6.64+0x4] ;  /* 0x0000040606087980 */ /* 0x000ee8000c101900 */
[----:B------:R-:W3:Y:S04]  /*414c0*/  LD.E R76, desc[UR6][R6.64+0x10] ;  /* 0x00001006064c7980 */ /* 0x000ee8000c101900 */
[----:B------:R-:W3:Y:S04]  /*414d0*/  LD.E R75, desc[UR6][R6.64+0x14] ;  /* 0x00001406064b7980 */ /* 0x000ee8000c101900 */
[----:B--2---:R-:W2:Y:S01]  /*414e0*/  LD.E.64 R4, desc[UR6][R4.64] ;  /* 0x0000000604047980 */ /* 0x004ea2000c101b00 */
[----:B----4-:R-:W-:-:S13]  /*414f0*/  ISETP.NE.AND P0, PT, R10, 0x1, PT ;  /* 0x000000010a00780c */ /* 0x010fda0003f05270 */
[----:B------:R-:W4:Y:S04]  /*41500*/  @P0 LD.E R78, desc[UR6][R6.64+0x28] ;  /* 0x00002806064e0980 */ /* 0x000f28000c101900 */
[----:B------:R-:W4:Y:S04]  /*41510*/  @P0 LD.E R79, desc[UR6][R6.64+0x2c] ;  /* 0x00002c06064f0980 */ /* 0x000f28000c101900 */
[----:B--2---:R-:W2:Y:S01]  /*41520*/  LD.E R74, desc[UR6][R4.64] ;  /* 0x00000006044a7980 */ /* 0x004ea2000c101900 */
[----:B------:R-:W-:-:S04]  /*41530*/  LOP3.LUT R18, R18, 0xfff7ffff, RZ, 0xc0, !PT ;  /* 0xfff7ffff12127812 */ /* 0x000fc800078ec0ff */
[----:B------:R-:W-:-:S05]  /*41540*/  @P1 LOP3.LUT R18, R18, 0x80000, RZ, 0xfc, !PT ;  /* 0x0008000012121812 */ /* 0x000fca00078efcff */
[----:B------:R0:W-:Y:S01]  /*41550*/  STL [R1+0x48c], R18 ;  /* 0x00048c1201007387 */ /* 0x0001e20000100800 */
[----:B---3--:R-:W-:Y:S01]  /*41560*/  ISETP.GE.AND P1, PT, R3, 0x1, PT ;  /* 0x000000010300780c */ /* 0x008fe20003f26270 */
[----:B------:R-:W-:Y:S01]  /*41570*/  BSSY B1, `(.L_x_13230) ;  /* 0x00000a8000017945 */ /* 0x000fe20003800000 */
[----:B------:R-:W-:Y:S02]  /*41580*/  IMAD R75, R2, -0x60, R75 ;  /* 0xffffffa0024b7824 */ /* 0x000fe400078e024b */
        /* <DEDUP_REMOVED lines=23> */
[-C--:B------:R-:W-:Y:S01]  /*41700*/  FMUL.FTZ R30, R50, R74.reuse ;  /* 0x0000004a321e7220 */ /* 0x080fe20000410000 */
[----:B------:R-:W-:Y:S01]  /*41710*/  SHF.R.S32.HI R54, RZ, 0x1f, R55 ;  /* 0x0000001fff367819 */ /* 0x000fe20000011437 */
[----:B------:R-:W-:Y:S01]  /*41720*/  FMUL.FTZ R50, R56, R74 ;  /* 0x0000004a38327220 */ /* 0x000fe20000410000 */
[----:B------:R-:W-:Y:S01]  /*41730*/  LEA.HI R49, R49, R80, RZ, 0x2 ;  /* 0x0000005031317211 */ /* 0x000fe200078f10ff */
[-C--:B------:R-:W-:Y:S01]  /*41740*/  FMUL.FTZ R12, R31, R74.reuse ;  /* 0x0000004a1f0c7220 */ /* 0x080fe20000410000 */
[----:B------:R-:W-:Y:S01]  /*41750*/  LEA.HI R56, R54, R55, RZ, 0x2 ;  /* 0x0000003736387211 */ /* 0x000fe200078f10ff */
[-C--:B0-----:R-:W-:Y:S01]  /*41760*/  FMUL.FTZ R18, R38, R74.reuse ;  /* 0x0000004a26127220 */ /* 0x081fe20000410000 */
[-C--:B------:R-:W-:Y:S01]  /*41770*/  FMUL.FTZ R31, R51, R74.reuse ;  /* 0x0000004a331f7220 */ /* 0x080fe20000410000 */
[----:B------:R-:W-:Y:S01]  /*41780*/  LOP3.LUT R49, R49, 0xfffffffc, RZ, 0xc0, !PT ;  /* 0xfffffffc31317812 */ /* 0x000fe200078ec0ff */
[-C--:B------:R-:W-:Y:S01]  /*41790*/  FMUL.FTZ R51, R57, R74.reuse ;  /* 0x0000004a39337220 */ /* 0x080fe20000410000 */
[----:B------:R-:W-:Y:S01]  /*417a0*/  FMUL.FTZ R38, R58, R74 ;  /* 0x0000004a3a267220 */ /* 0x000fe20000410000 */
[----:B------:R-:W-:-:S02]  /*417b0*/  SHF.R.S32.HI R57, RZ, 0x2, R56 ;  /* 0x00000002ff397819 */ /* 0x000fc40000011438 */
[----:B------:R-:W-:Y:S01]  /*417c0*/  SHF.R.S32.HI R58, RZ, 0x1f, R56 ;  /* 0x0000001fff3a7819 */ /* 0x000fe20000011438 */
[----:B------:R-:W-:Y:S01]  /*417d0*/  IMAD.IADD R80, R80, 0x1, -R49 ;  /* 0x0000000150507824 */ /* 0x000fe200078e0a31 */
[----:B------:R-:W-:Y:S01]  /*417e0*/  LEA.HI R54, R54, R55, RZ, 0x5 ;  /* 0x0000003736367211 */ /* 0x000fe200078f28ff */
[-C--:B------:R-:W-:Y:S01]  /*417f0*/  FMUL.FTZ R15, R39, R74.reuse ;  /* 0x0000004a270f7220 */ /* 0x080fe20000410000 */
[----:B------:R-:W-:Y:S01]  /*41800*/  SHF.R.S32.HI R49, RZ, 0x7, R48 ;  /* 0x00000007ff317819 */ /* 0x000fe20000011430 */
[-C--:B------:R-:W-:Y:S01]  /*41810*/  FMUL.FTZ R39, R59, R74.reuse ;  /* 0x0000004a3b277220 */ /* 0x080fe20000410000 */
[----:B------:R-:W-:Y:S02]  /*41820*/  LEA.HI R58, R58, R57, RZ, 0x3 ;  /* 0x000000393a3a7211 */ /* 0x000fe400078f18ff */
[----:B------:R-:W-:Y:S01]  /*41830*/  SHF.R.S32.HI R59, RZ, 0x5, R54 ;  /* 0x00000005ff3b7819 */ /* 0x000fe20000011436 */
[-C--:B------:R-:W-:Y:S01]  /*41840*/  FMUL.FTZ R21, R47, R74.reuse ;  /* 0x0000004a2f157220 */ /* 0x080fe20000410000 */
[----:B------:R-:W-:Y:S01]  /*41850*/  LEA.HI R48, R48, R49, RZ, 0x1 ;  /* 0x0000003130307211 */ /* 0x000fe200078f08ff */
[-C--:B------:R-:W-:Y:S01]  /*41860*/  FMUL.FTZ R47, R53, R74.reuse ;  /* 0x0000004a352f7220 */ /* 0x080fe20000410000 */
[----:B------:R-:W-:Y:S01]  /*41870*/  LOP3.LUT R58, R58, 0xfffffff8, RZ, 0xc0, !PT ;  /* 0xfffffff83a3a7812 */ /* 0x000fe200078ec0ff */
[----:B------:R-:W-:Y:S01]  /*41880*/  FMUL.FTZ R53, R61, R74 ;  /* 0x0000004a3d357220 */ /* 0x000fe20000410000 */
[----:B------:R-:W-:Y:S01]  /*41890*/  IMAD R61, R72, 0x8, R59 ;  /* 0x00000008483d7824 */ /* 0x000fe200078e023b */
[----:B------:R-:W-:-:S02]  /*418a0*/  LOP3.LUT R48, R48, 0x3fffffe, RZ, 0xc0, !PT ;  /* 0x03fffffe30307812 */ /* 0x000fc400078ec0ff */
[----:B------:R-:W-:Y:S01]  /*418b0*/  LEA.HI R59, R80, R80, RZ, 0x1 ;  /* 0x00000050503b7211 */ /* 0x000fe200078f08ff */
[----:B------:R-:W-:Y:S02]  /*418c0*/  IMAD.IADD R58, R57, 0x1, -R58 ;  /* 0x00000001393a7824 */ /* 0x000fe400078e0a3a */
[----:B------:R-:W-:Y:S01]  /*418d0*/  IMAD.IADD R49, R49, 0x1, -R48 ;  /* 0x0000000131317824 */ /* 0x000fe200078e0a30 */
[----:B------:R-:W-:Y:S01]  /*418e0*/  LOP3.LUT R59, R59, 0x1ffffffe, RZ, 0xc0, !PT ;  /* 0x1ffffffe3b3b7812 */ /* 0x000fe200078ec0ff */
[----:B------:R-:W-:-:S04]  /*418f0*/  IMAD.U32 R58, R61, 0x10, R58 ;  /* 0x000000103d3a7824 */ /* 0x000fc800078e003a */
[----:B------:R-:W-:Y:S02]  /*41900*/  IMAD.IADD R59, R80, 0x1, -R59 ;  /* 0x00000001503b7824 */ /* 0x000fe400078e0a3b */
[----:B------:R-:W-:-:S04]  /*41910*/  IMAD R58, R49, 0x40, R58 ;  /* 0x00000040313a7824 */ /* 0x000fc800078e023a */
[----:B------:R-:W-:-:S04]  /*41920*/  IMAD R61, R59, 0x8, R58 ;  /* 0x000000083b3d7824 */ /* 0x000fc800078e023a */
[----:B----4-:R-:W-:-:S04]  /*41930*/  @P0 IMAD.HI.U32 R78, R61, R78, RZ ;  /* 0x0000004e3d4e0227 */ /* 0x010fc800078e00ff */
[-C--:B------:R-:W-:Y:S01]  /*41940*/  FMUL.FTZ R19, R43, R74.reuse ;  /* 0x0000004a2b137220 */ /* 0x080fe20000410000 */
[-C--:B------:R-:W-:Y:S01]  /*41950*/  FMUL.FTZ R43, R62, R74.reuse ;  /* 0x0000004a3e2b7220 */ /* 0x080fe20000410000 */
[----:B------:R-:W-:Y:S01]  /*41960*/  @P0 SHF.R.U32.HI R61, RZ, R79, R78 ;  /* 0x0000004fff3d0219 */ /* 0x000fe2000001164e */
[-C--:B------:R-:W-:Y:S01]  /*41970*/  FMUL.FTZ R62, R69, R74.reuse ;  /* 0x0000004a453e7220 */ /* 0x080fe20000410000 */
[----:B------:R-:W-:Y:S01]  /*41980*/  LOP3.LUT R56, R56, 0x7ffffffc, RZ, 0xc0, !PT ;  /* 0x7ffffffc38387812 */ /* 0x000fe200078ec0ff */
[-C--:B------:R-:W-:Y:S02]  /*41990*/  FMUL.FTZ R4, R24, R74.reuse ;  /* 0x0000004a18047220 */ /* 0x080fe40000410000 */
[----:B------:R-:W0:Y:S01]  /*419a0*/  SHFL.IDX PT, R69, R61, RZ, 0x1c1f ;  /* 0x001c1fff3d457589 */ /* 0x000e2200000e0000 */
[-C--:B------:R-:W-:Y:S01]  /*419b0*/  FMUL.FTZ R54, R64, R74.reuse ;  /* 0x0000004a40367220 */ /* 0x080fe20000410000 */
[----:B------:R-:W-:Y:S01]  /*419c0*/  FMUL.FTZ R24, R46, R74 ;  /* 0x0000004a2e187220 */ /* 0x000fe20000410000 */
[----:B------:R-:W-:-:S02]  /*419d0*/  IMAD R64, R2, -0x60, R9 ;  /* 0xffffffa002407824 */ /* 0x000fc400078e0209 */
[-C--:B------:R-:W-:Y:S01]  /*419e0*/  FMUL.FTZ R20, R42, R74.reuse ;  /* 0x0000004a2a147220 */ /* 0x080fe20000410000 */
[-C--:B------:R-:W-:Y:S01]  /*419f0*/  FMUL.FTZ R46, R52, R74.reuse ;  /* 0x0000004a342e7220 */ /* 0x080fe20000410000 */
[-C--:B------:R-:W-:Y:S01]  /*41a00*/  FMUL.FTZ R52, R60, R74.reuse ;  /* 0x0000004a3c347220 */ /* 0x080fe20000410000 */
        /* <DEDUP_REMOVED lines=8> */
[----:B------:R-:W-:Y:S01]  /*41a90*/  FMUL.FTZ R56, R71, R74 ;  /* 0x0000004a47387220 */ /* 0x000fe20000410000 */
[----:B------:R-:W-:Y:S01]  /*41aa0*/  VIADD R58, R64, 0x1 ;  /* 0x00000001403a7836 */ /* 0x000fe20000000000 */
[----:B------:R-:W1:Y:S03]  /*41ab0*/  MUFU.TANH R4, R4 ;  /* 0x0000000400047308 */ /* 0x000e660000002400 */
[----:B------:R-:W-:Y:S01]  /*41ac0*/  IMAD R59, R57, -0x2, R58 ;  /* 0xfffffffe393b7824 */ /* 0x000fe200078e023a */
[----:B------:R-:W-:-:S04]  /*41ad0*/  LOP3.LUT R58, RZ, R77, RZ, 0x33, !PT ;  /* 0x0000004dff3a7212 */ /* 0x000fc800078e33ff */
[----:B------:R-:W2:Y:S01]  /*41ae0*/  MUFU.TANH R25, R25 ;  /* 0x0000001900197308 */ /* 0x000ea20000002400 */
[----:B------:R-:W-:-:S07]  /*41af0*/  IMAD.IADD R65, R59, 0x1, -R8 ;  /* 0x000000013b417824 */ /* 0x000fce00078e0a08 */
[----:B------:R-:W3:Y:S01]  /*41b00*/  MUFU.TANH R5, R5 ;  /* 0x0000000500057308 */ /* 0x000ee20000002400 */
[----:B------:R-:W-:-:S07]  /*41b10*/  IMAD.SHL.U32 R59, R57, 0x2, RZ ;  /* 0x00000002393b7824 */ /* 0x000fce00078e00ff */
[----:B------:R-:W4:Y:S01]  /*41b20*/  MUFU.TANH R10, R10 ;  /* 0x0000000a000a7308 */ /* 0x000f220000002400 */
        /* <DEDUP_REMOVED lines=47> */
[----:B------:R-:W-:Y:S01]  /*41e20*/  IMAD R64, R2, -0x60, -R59 ;  /* 0xffffffa002407824 */ /* 0x000fe200078e0a3b */
[----:B0-----:R-:W-:Y:S01]  /*41e30*/  VIADDMNMX R2, R69, R76, R67, PT ;  /* 0x0000004c45027246 */ /* 0x001fe20003800143 */
        /* <DEDUP_REMOVED lines=10> */
[----:B------:R-:W2:Y:S04]  /*41ee0*/  LD.E R58, desc[UR6][R6.64+0x1c] ;  /* 0x00001c06063a7980 */ /* 0x000ea8000c101900 */
[----:B------:R-:W3:Y:S01]  /*41ef0*/  LD.E R66, desc[UR6][R6.64+0x20] ;  /* 0x0000200606427980 */ /* 0x000ee2000c101900 */
[----:B--2---:R-:W-:-:S05]  /*41f00*/  IMAD.HI.U32 R57, R57, R58, RZ ;  /* 0x0000003a39397227 */ /* 0x004fca00078e00ff */
[----:B---3--:R-:W-:-:S07]  /*41f10*/  SHF.R.U32.HI R57, RZ, R66, R57 ;  /* 0x00000042ff397219 */ /* 0x008fce0000011639 */
.L_x_13235:
[----:B------:R-:W-:Y:S05]  /*41f20*/  BSYNC B3 ;  /* 0x0000000000037941 */ /* 0x000fea0003800000 */
.L_x_13234:
[----:B------:R-:W-:Y:S01]  /*41f30*/  LOP3.LUT R57, RZ, R57, RZ, 0x33, !PT ;  /* 0x00000039ff397212 */ /* 0x000fe200078e33ff */
[----:B------:R-:W-:Y:S06]  /*41f40*/  BRA `(.L_x_13236) ;  /* 0x0000000000187947 */ /* 0x000fec0003800000 */
.L_x_13233:
[----:B------:R-:W-:-:S13]  /*41f50*/  ISETP.NE.AND P0, PT, R3, 0x1, PT ;  /* 0x000000010300780c */ /* 0x000fda0003f05270 */
[----:B------:R-:W-:Y:S05]  /*41f60*/  @!P0 BRA `(.L_x_13236) ;  /* 0x0000000000108947 */ /* 0x000fea0003800000 */
[----:B------:R-:W2:Y:S04]  /*41f70*/  LD.E R58, desc[UR6][R6.64+0x1c] ;  /* 0x00001c06063a7980 */ /* 0x000ea8000c101900 */
[----:B------:R-:W3:Y:S01]  /*41f80*/  LD.E R66, desc[UR6][R6.64+0x20] ;  /* 0x0000200606427980 */ /* 0x000ee2000c101900 */
[----:B--2---:R-:W-:-:S05]  /*41f90*/  IMAD.HI.U32 R57, R57, R58, RZ ;  /* 0x0000003a39397227 */ /* 0x004fca00078e00ff */
[----:B---3--:R-:W-:-:S07]  /*41fa0*/  SHF.R.U32.HI R57, RZ, R66, R57 ;  /* 0x00000042ff397219 */ /* 0x008fce0000011639 */
.L_x_13236:
[----:B------:R-:W-:Y:S05]  /*41fb0*/  BSYNC B2 ;  /* 0x0000000000027941 */ /* 0x000fea0003800000 */
.L_x_13232:
[----:B------:R-:W-:-:S05]  /*41fc0*/  IMAD R58, R3, R57, R64 ;  /* 0x00000039033a7224 */ /* 0x000fca00078e0240 */
[----:B------:R-:W-:Y:S02]  /*41fd0*/  VIMNMX R65, R65, R58, !PT ;  /* 0x0000003a41417248 */ /* 0x000fe40007fe0100 */
[----:B------:R-:W-:-:S07]  /*41fe0*/  VIADDMNMX R2, R58, R3, R2, PT ;  /* 0x000000033a027246 */ /* 0x000fce0003800102 */
.L_x_13231:
[----:B------:R-:W-:Y:S05]  /*41ff0*/  BSYNC B1 ;  /* 0x0000000000017941 */ /* 0x000fea0003800000 */
.L_x_13230:
        /* <DEDUP_REMOVED lines=34> */
[----:B------:R-:W-:Y:S01]  /*42220*/  FSEL R59, R33, -INF , !P2 ;  /* 0xff800000213b7808 */ /* 0x000fe20005000000 */
[----:B0-----:R-:W-:Y:S01]  /*42230*/  IMAD.IADD R33, R68, 0x1, R61 ;  /* 0x0000000144217824 */ /* 0x001fe200078e023d */
        /* <DEDUP_REMOVED lines=96> */
.L_x_13242:
[----:B------:R-:W-:Y:S05]  /*42840*/  BSYNC B3 ;  /* 0x0000000000037941 */ /* 0x000fea0003800000 */
.L_x_13241:
[----:B------:R-:W-:Y:S01]  /*42850*/  LOP3.LUT R8, RZ, R8, RZ, 0x33, !PT ;  /* 0x00000008ff087212 */ /* 0x000fe200078e33ff */
[----:B------:R-:W-:Y:S06]  /*42860*/  BRA `(.L_x_13243) ;  /* 0x0000000000187947 */ /* 0x000fec0003800000 */
.L_x_13240:
[----:B------:R-:W-:-:S13]  /*42870*/  ISETP.NE.AND P6, PT, R3, 0x1, PT ;  /* 0x000000010300780c */ /* 0x000fda0003fc5270 */
[----:B------:R-:W-:Y:S05]  /*42880*/  @!P6 BRA `(.L_x_13243) ;  /* 0x000000000010e947 */ /* 0x000fea0003800000 */
[----:B------:R-:W2:Y:S04]  /*42890*/  LD.E R9, desc[UR6][R6.64+0x1c] ;  /* 0x00001c0606097980 */ /* 0x000ea8000c101900 */
[----:B------:R-:W3:Y:S01]  /*428a0*/  LD.E R61, desc[UR6][R6.64+0x20] ;  /* 0x00002006063d7980 */ /* 0x000ee2000c101900 */
[----:B--2---:R-:W-:-:S05]  /*428b0*/  IMAD.HI.U32 R8, R8, R9, RZ ;  /* 0x0000000908087227 */ /* 0x004fca00078e00ff */
[----:B---3--:R-:W-:-:S07]  /*428c0*/  SHF.R.U32.HI R8, RZ, R61, R8 ;  /* 0x0000003dff087219 */ /* 0x008fce0000011608 */
.L_x_13243:
[----:B------:R-:W-:Y:S05]  /*428d0*/  BSYNC B2 ;  /* 0x0000000000027941 */ /* 0x000fea0003800000 */
.L_x_13239:
[----:B------:R-:W-:-:S05]  /*428e0*/  IMAD R8, R3, R8, R64 ;  /* 0x0000000803087224 */ /* 0x000fca00078e0240 */
[----:B------:R-:W-:Y:S02]  /*428f0*/  VIADDMNMX R2, R8, R3, R2, PT ;  /* 0x0000000308027246 */ /* 0x000fe40003800102 */
[----:B------:R-:W-:-:S07]  /*42900*/  VIMNMX R33, R33, R8, !PT ;  /* 0x0000000821217248 */ /* 0x000fce0007fe0100 */
.L_x_13238:
[----:B------:R-:W-:Y:S05]  /*42910*/  BSYNC B1 ;  /* 0x0000000000017941 */ /* 0x000fea0003800000 */
.L_x_13237:
        /* <DEDUP_REMOVED lines=71> */
[----:B------:R-:W-:Y:S02]  /*42d90*/  ISETP.GT.AND P0, PT, R33, RZ, !P6 ;  /* 0x000000ff2100720c */ /* 0x000fe40007704270 */
[----:B------:R-:W-:Y:S02]  /*42da0*/  ISETP.NE.AND P6, PT, R4, RZ, PT ;  /* 0x000000ff0400720c */ /* 0x000fe40003fc5270 */
[----:B------:R-:W-:-:S04]  /*42db0*/  ISETP.LT.OR P0, PT, R2, 0x1, P0 ;  /* 0x000000010200780c */ /* 0x000fc80000701670 */
[----:B------:R-:W-:Y:S02]  /*42dc0*/  FSEL R19, R5, -INF , !P0 ;  /* 0xff80000005137808 */ /* 0x000fe40004000000 */
[----:B------:R-:W2:Y:S01]  /*42dd0*/  LDL.64 R4, [UR4+0x70] ;  /* 0x00007004ff047983 */ /* 0x000ea20008100a00 */
[----:B------:R-:W-:Y:S02]  /*42de0*/  ISETP.GT.AND P2, PT, R33, 0x49, !P2 ;  /* 0x000000492100780c */ /* 0x000fe40005744270 */
[----:B------:R-:W-:Y:S02]  /*42df0*/  FMNMX.FTZ R20, R19, R64, !PT ;  /* 0x0000004013147209 */ /* 0x000fe40007810000 */
[----:B------:R-:W-:Y:S02]  /*42e00*/  ISETP.GT.AND P3, PT, R33, 0x50, !P3 ;  /* 0x000000502100780c */ /* 0x000fe40005f64270 */
[----:B------:R-:W-:Y:S02]  /*42e10*/  FMNMX.FTZ R20, R11, R20, !PT ;  /* 0x000000140b147209 */ /* 0x000fe40007810000 */
[----:B------:R-:W-:-:S02]  /*42e20*/  ISETP.LT.OR P2, PT, R2, 0x4a, P2 ;  /* 0x0000004a0200780c */ /* 0x000fc40001741670 */
[----:B------:R-:W-:Y:S02]  /*42e30*/  FMNMX.FTZ R3, R63, R20, !PT ;  /* 0x000000143f037209 */ /* 0x000fe40007810000 */
[----:B------:R-:W-:Y:S02]  /*42e40*/  ISETP.GT.AND P4, PT, R33, 0x51, !P4 ;  /* 0x000000512100780c */ /* 0x000fe40006784270 */
[----:B------:R-:W-:Y:S02]  /*42e50*/  FMNMX.FTZ R3, R14, R3, !PT ;  /* 0x000000030e037209 */ /* 0x000fe40007810000 */
[----:B------:R-:W-:Y:S02]  /*42e60*/  ISETP.LT.OR P3, PT, R2, 0x51, P3 ;  /* 0x000000510200780c */ /* 0x000fe40001f61670 */
[----:B------:R-:W-:Y:S02]  /*42e70*/  FMNMX.FTZ R3, R62, R3, !PT ;  /* 0x000000033e037209 */ /* 0x000fe40007810000 */
[----:B------:R-:W-:-:S02]  /*42e80*/  FSEL R42, R42, -INF , !P2 ;  /* 0xff8000002a2a7808 */ /* 0x000fc40005000000 */
        /* <DEDUP_REMOVED lines=13> */
[----:B------:R-:W-:Y:S02]  /*42f60*/  ISETP.LT.OR P0, PT, R2, 0x5a, P0 ;  /* 0x0000005a0200780c */ /* 0x000fe40000701670 */
[----:B------:R-:W-:Y:S02]  /*42f70*/  FMNMX.FTZ R3, R12, R3, !PT ;  /* 0x000000030c037209 */ /* 0x000fe40007810000 */
[----:B------:R-:W-:Y:S02]  /*42f80*/  FSEL R55, R55, -INF , !P5 ;  /* 0xff80000037377808 */ /* 0x000fe40006800000 */
[----:B------:R-:W-:Y:S02]  /*42f90*/  FMNMX.FTZ R3, R8, R3, !PT ;  /* 0x0000000308037209 */ /* 0x000fe40007810000 */
[----:B------:R-:W-:-:S02]  /*42fa0*/  FSEL R56, R56, -INF , !P0 ;  /* 0xff80000038387808 */ /* 0x000fc40004000000 */
        /* <DEDUP_REMOVED lines=9> */
[----:B--2---:R0:W-:Y:S04]  /*43040*/  ST.E desc[UR6][R4.64+0x4], R21 ;  /* 0x0000041504007985 */ /* 0x0041e8000c101906 */
        /* <DEDUP_REMOVED lines=23> */
[----:B0-----:R-:W-:-:S05]  /*431c0*/  FMNMX.FTZ R21, R60, R3, !PT ;  /* 0x000000033c157209 */ /* 0x001fca0007810000 */
[----:B------:R-:W0:Y:S04]  /*431d0*/  SHFL.BFLY PT, R2, R21, 0x2, 0x1f ;  /* 0x0c401f0015027f89 */ /* 0x000e2800000e0000 */
[----:B------:R-:W-:Y:S01]  /*431e0*/  ST.E desc[UR6][R4.64], R21 ;  /* 0x0000001504007985 */ /* 0x000fe2000c101906 */
[----:B0-----:R-:W-:-:S03]  /*431f0*/  FMNMX.FTZ R20, R21, R2, !PT ;  /* 0x0000000215147209 */ /* 0x001fc60007810000 */
[----:B--2---:R-:W0:Y:S02]  /*43200*/  SHFL.BFLY PT, R3, R24, 0x2, 0x1f ;  /* 0x0c401f0018037f89 */ /* 0x004e2400000e0000 */
[----:B0-----:R-:W-:Y:S02]  /*43210*/  FMNMX.FTZ R30, R24, R3, !PT ;  /* 0x00000003181e7209 */ /* 0x001fe40007810000 */
[----:B------:R-:W0:Y:S04]  /*43220*/  SHFL.BFLY PT, R3, R20, 0x1, 0x1f ;  /* 0x0c201f0014037f89 */ /* 0x000e2800000e0000 */
[----:B------:R-:W1:Y:S01]  /*43230*/  SHFL.BFLY PT, R33, R30, 0x1, 0x1f ;  /* 0x0c201f001e217f89 */ /* 0x000e6200000e0000 */
[----:B0-----:R-:W-:Y:S02]  /*43240*/  FMNMX.FTZ R31, R20, R3, !PT ;  /* 0x00000003141f7209 */ /* 0x001fe40007810000 */
[----:B-1----:R-:W-:-:S03]  /*43250*/  FMNMX.FTZ R33, R30, R33, !PT ;  /* 0x000000211e217209 */ /* 0x002fc60007810000 */
[----:B------:R-:W-:Y:S04]  /*43260*/  ST.E desc[UR6][R4.64], R31 ;  /* 0x0000001f04007985 */ /* 0x000fe8000c101906 */
[----:B------:R0:W-:Y:S04]  /*43270*/  ST.E desc[UR6][R4.64+0x4], R33 ;  /* 0x0000042104007985 */ /* 0x0001e8000c101906 */
[----:B------:R-:W2:Y:S04]  /*43280*/  LDL.64 R2, [UR4+0x70] ;  /* 0x00007004ff027983 */ /* 0x000ea80008100a00 */
[----:B--2---:R-:W2:Y:S04]  /*43290*/  LD.E R65, desc[UR6][R2.64+0x20] ;  /* 0x0000200602417980 */ /* 0x004ea8000c101900 */
[----:B------:R-:W2:Y:S04]  /*432a0*/  LD.E R24, desc[UR6][R2.64] ;  /* 0x0000000602187980 */ /* 0x000ea8000c101900 */
[----:B------:R-:W0:Y:S01]  /*432b0*/  LD.E R68, desc[UR6][R2.64+0x4] ;  /* 0x0000040602447980 */ /* 0x000e22000c101900 */
[C---:B--2---:R-:W-:Y:S01]  /*432c0*/  FMUL.FTZ R20, R24.reuse, R65 ;  /* 0x0000004118147220 */ /* 0x044fe20000410000 */
[----:B------:R-:W-:Y:S01]  /*432d0*/  FSETP.NEU.FTZ.AND P0, PT, R24, -INF , PT ;  /* 0xff8000001800780b */ /* 0x000fe20003f1d000 */
[----:B0-----:R-:W-:-:S03]  /*432e0*/  FMUL.FTZ R4, R65, R68 ;  /* 0x0000004441047220 */ /* 0x001fc60000410000 */
        /* <DEDUP_REMOVED lines=55> */
[----:B------:R-:W0:Y:S08]  /*43660*/  MUFU.EX2 R34, R34 ;  /* 0x0000002200227308 */ /* 0x000e300000000800 */
        /* <DEDUP_REMOVED lines=44> */
[----:B------:R-:W-:-:S06]  /*43930*/  FFMA.FTZ R8, R55, R65, -R4 ;  /* 0x0000004137087223 */ /* 0x000fcc0000010804 */
        /* <DEDUP_REMOVED lines=45> */
[----:B------:R0:W-:Y:S04]  /*43c10*/  ST.E desc[UR6][R2.64+0x14], R39 ;  /* 0x0000142702007985 */ /* 0x0001e8000c101906 */
[----:B------:R-:W2:Y:S04]  /*43c20*/  LDL.64 R4, [UR4] ;  /* 0x00000004ff047983 */ /* 0x000ea80008100a00 */
[----:B------:R-:W3:Y:S04]  /*43c30*/  LDL.64 R6, [UR4+0x98] ;  /* 0x00009804ff067983 */ /* 0x000ee80008100a00 */
[----:B0-----:R-:W4:Y:S01]  /*43c40*/  LDL.64 R2, [UR4+0x80] ;  /* 0x00008004ff027983 */ /* 0x001f220008100a00 */
[----:B------:R-:W-:-:S05]  /*43c50*/  LEA.HI R36, R227, 0x8, RZ, 0x19 ;  /* 0x00000008e3247811 */ /* 0x000fca00078fc8ff */
[----:B------:R0:W-:Y:S06]  /*43c60*/  BAR.SYNC.DEFER_BLOCKING R36, 0x100 ;  /* 0x000400240000751d */ /* 0x0001ec0000010000 */
[----:B--2---:R-:W2:Y:S04]  /*43c70*/  LD.E R41, desc[UR6][R4.64] ;  /* 0x0000000604297980 */ /* 0x004ea8000c101900 */
[----:B----4-:R-:W4:Y:S04]  /*43c80*/  LD.E R43, desc[UR6][R2.64] ;  /* 0x00000006022b7980 */ /* 0x010f28000c101900 */
[----:B---3--:R-:W2:Y:S04]  /*43c90*/  LD.E.64 R4, desc[UR6][R6.64] ;  /* 0x0000000606047980 */ /* 0x008ea8000c101b00 */
        /* <DEDUP_REMOVED lines=27> */
[----:B------:R-:W5:Y:S04]  /*43e50*/  LDL.64 R6, [UR4+0x88] ;  /* 0x00008804ff067983 */ /* 0x000f680008100a00 */
        /* <DEDUP_REMOVED lines=45> */
[----:B----4-:R-:W-:Y:S01]  /*44130*/  ST.E desc[UR6][R2.64], R43 ;  /* 0x0000002b02007985 */ /* 0x010fe2000c101906 */
[----:B--2---:R-:W-:-:S03]  /*44140*/  IMAD R4, R41, 0xc00, R4 ;  /* 0x00000c0029047824 */ /* 0x004fc600078e0204 */
[----:B------:R-:W2:Y:S04]  /*44150*/  LD.E R110, desc[UR6][R2.64+0x198] ;  /* 0x00019806026e7980 */ /* 0x000ea8000c101900 */
[----:B---3--:R-:W-:Y:S04]  /*44160*/  ST.E desc[UR6][R2.64+0x4], R45 ;  /* 0x0000042d02007985 */ /* 0x008fe8000c101906 */
        /* <DEDUP_REMOVED lines=26> */
[----:B0-----:R-:W2:Y:S04]  /*44310*/  LD.E R37, desc[UR6][R2.64+0x74] ;  /* 0x0000740602257980 */ /* 0x001ea8000c101900 */
[----:B-1----:R-:W2:Y:S04]  /*44320*/  LD.E R39, desc[UR6][R2.64+0x7c] ;  /* 0x00007c0602277980 */ /* 0x002ea8000c101900 */
[----:B------:R-:W2:Y:S04]  /*44330*/  LD.E R41, desc[UR6][R2.64+0x84] ;  /* 0x0000840602297980 */ /* 0x000ea8000c101900 */
[----:B------:R-:W2:Y:S04]  /*44340*/  LD.E R43, desc[UR6][R2.64+0x8c] ;  /* 0x00008c06022b7980 */ /* 0x000ea8000c101900 */
[----:B------:R-:W2:Y:S04]  /*44350*/  LD.E R45, desc[UR6][R2.64+0x94] ;  /* 0x00009406022d7980 */ /* 0x000ea8000c101900 */
        /* <DEDUP_REMOVED lines=51> */
[----:B------:R-:W-:Y:S02]  /*44690*/  F2FP.BF16.F32.PACK_AB R184, R184, R35 ;  /* 0x00000023b8b8723e */ /* 0x000fe400000010ff */
[----:B------:R-:W-:Y:S02]  /*446a0*/  F2FP.BF16.F32.PACK_AB R186, R186, R34 ;  /* 0x00000022baba723e */ /* 0x000fe400000010ff */
[----:B------:R-:W-:Y:S02]  /*446b0*/  F2FP.BF16.F32.PACK_AB R185, R185, R21 ;  /* 0x00000015b9b9723e */ /* 0x000fe400000010ff */
[----:B------:R-:W-:Y:S01]  /*446c0*/  F2FP.BF16.F32.PACK_AB R187, R187, R20 ;  /* 0x00000014bbbb723e */ /* 0x000fe200000010ff */
[----:B------:R-:W-:Y:S01]  /*446d0*/  ST.E desc[UR6][R2.64+0x70], R36 ;  /* 0x0000702402007985 */ /* 0x000fe2000c101906 */
[----:B------:R-:W-:-:S02]  /*446e0*/  F2FP.BF16.F32.PACK_AB R160, R160, R33 ;  /* 0x00000021a0a0723e */ /* 0x000fc400000010ff */
[----:B------:R-:W-:Y:S01]  /*446f0*/  F2FP.BF16.F32.PACK_AB R162, R162, R32 ;  /* 0x00000020a2a2723e */ /* 0x000fe200000010ff */
[----:B------:R-:W-:Y:S01]  /*44700*/  ST.E desc[UR6][R2.64+0x78], R38 ;  /* 0x0000782602007985 */ /* 0x000fe2000c101906 */
[----:B------:R-:W-:Y:S02]  /*44710*/  F2FP.BF16.F32.PACK_AB R164, R164, R31 ;  /* 0x0000001fa4a4723e */ /* 0x000fe400000010ff */
[----:B------:R-:W-:Y:S01]  /*44720*/  F2FP.BF16.F32.PACK_AB R166, R166, R30 ;  /* 0x0000001ea6a6723e */ /* 0x000fe200000010ff */
[----:B------:R-:W-:Y:S01]  /*44730*/  ST.E desc[UR6][R2.64+0x80], R40 ;  /* 0x0000802802007985 */ /* 0x000fe2000c101906 */
        /* <DEDUP_REMOVED lines=24> */
[----:B------:R-:W-:Y:S04]  /*448c0*/  ST.E desc[UR6][R2.64+0x84], R41 ;  /* 0x0000842902007985 */ /* 0x000fe8000c101906 */
[----:B------:R-:W-:Y:S04]  /*448d0*/  ST.E desc[UR6][R2.64+0x8c], R43 ;  /* 0x00008c2b02007985 */ /* 0x000fe8000c101906 */
[----:B------:R-:W-:Y:S04]  /*448e0*/  ST.E desc[UR6][R2.64+0x94], R45 ;  /* 0x0000942d02007985 */ /* 0x000fe8000c101906 */
[----:B---3--:R-:W-:Y:S04]  /*448f0*/  ST.E desc[UR6][R2.64+0x9c], R47 ;  /* 0x00009c2f02007985 */ /* 0x008fe8000c101906 */
        /* <DEDUP_REMOVED lines=75> */
[----:B------:R-:W-:Y:S01]  /*44db0*/  ST.E desc[UR6][R6.64], RZ ;  /* 0x000000ff06007985 */ /* 0x000fe2000c101906 */
[----:B0-----:R-:W-:-:S06]  /*44dc0*/  WARPGROUP.ARRIVE ;  /* 0x00000000000079c5 */ /* 0x001fcc0000000000 */
[----:B------:R-:W-:Y:S03]  /*44dd0*/  HGMMA.64x256x16.F32.BF16 R24, R184, gdesc[UR8].tnspB, RZ, !UPT, gsb0 ;  /* 0x43e00008b8187df0 */ /* 0x000fe6000c0018ff */
[----:B------:R-:W-:Y:S02]  /*44de0*/  WARPGROUP.DEPBAR.LE gsb0, 0x0 ;  /* 0x00008000000079c5 */ /* 0x000fe40000010000 */
        /* <DEDUP_REMOVED lines=128> */
[----:B------:R-:W-:Y:S04]  /*455f0*/  ST.E desc[UR6][R6.64], R0 ;  /* 0x0000000006007985 */ /* 0x000fe8000c101906 */
        /* <DEDUP_REMOVED lines=128> */
[----:B------:R-:W-:Y:S01]  /*45e00*/  F2FP.BF16.F32.PACK_AB R177, R177, R9 ;  /* 0x00000009b1b1723e */ /* 0x000fe200000010ff */
[----:B------:R-:W-:Y:S01]  /*45e10*/  IMAD.MOV.U32 R9, RZ, RZ, R5 ;  /* 0x000000ffff097224 */ /* 0x000fe200078e0005 */
[----:B------:R-:W-:Y:S01]  /*45e20*/  F2FP.BF16.F32.PACK_AB R179, R179, R8 ;  /* 0x00000008b3b3723e */ /* 0x000fe200000010ff */
[----:B------:R-:W-:-:S03]  /*45e30*/  VIADD R8, R4, 0x80 ;  /* 0x0000008004087836 */ /* 0x000fc60000000000 */
[----:B------:R-:W-:Y:S02]  /*45e40*/  R2UR UR11, R9 ;  /* 0x00000000090b72ca */ /* 0x000fe400000e0000 */
[----:B------:R-:W-:Y:S02]  /*45e50*/  R2UR UR10, R8 ;  /* 0x00000000080a72ca */ /* 0x000fe400000e0000 */
[----:B------:R-:W-:Y:S02]  /*45e60*/  F2FP.BF16.F32.PACK_AB R161, R161, R19 ;  /* 0x00000013a1a1723e */ /* 0x000fe400000010ff */
[----:B------:R-:W-:-:S04]  /*45e70*/  F2FP.BF16.F32.PACK_AB R163, R163, R18 ;  /* 0x00000012a3a3723e */ /* 0x000fc800000010ff */
[----:B--2---:R-:W-:-:S06]  /*45e80*/  WARPGROUP.ARRIVE ;  /* 0x00000000000079c5 */ /* 0x004fcc0000000000 */
[----:B------:R-:W-:Y:S03]  /*45e90*/  HGMMA.64x256x16.F32.BF16 R24, R160, gdesc[UR8].tnspB, R24, gsb0 ;  /* 0x43e00008a0187df0 */ /* 0x000fe60008001818 */
        /* <DEDUP_REMOVED lines=1058> */
[----:B------:R-:W-:Y:S01]  /*4a0c0*/  R2UR UR10, R4 ;  /* 0x00000000040a72ca */ /* 0x000fe200000e0000 */
[----:B--2---:R-:W-:-:S12]  /*4a0d0*/  WARPGROUP.ARRIVE ;  /* 0x00000000000079c5 */ /* 0x004fd80000000000 */
        /* <DEDUP_REMOVED lines=131> */
[----:B------:R-:W2:Y:S04]  /*4a910*/  LD.E R4, desc[UR6][R2.64] ;  /* 0x0000000602047980 */ /* 0x000ea8000c101900 */
[----:B------:R-:W3:Y:S04]  /*4a920*/  LD.E R5, desc[UR6][R2.64+0x4] ;  /* 0x0000040602057980 */ /* 0x000ee8000c101900 */
[----:B0-----:R-:W4:Y:S04]  /*4a930*/  LD.E R0, desc[UR6][R2.64+0x1fc] ;  /* 0x0001fc0602007980 */ /* 0x001f28000c101900 */
        /* <DEDUP_REMOVED lines=126> */
[----:B--2---:R0:W-:Y:S04]  /*4b120*/  ST.E desc[UR6][R2.64], R4 ;  /* 0x0000000402007985 */ /* 0x0041e8000c101906 */
[----:B---3--:R0:W-:Y:S04]  /*4b130*/  ST.E desc[UR6][R2.64+0x4], R5 ;  /* 0x0000040502007985 */ /* 0x0081e8000c101906 */
        /* <DEDUP_REMOVED lines=125> */
[----:B------:R-:W-:-:S13]  /*4b910*/  LOP3.LUT P6, RZ, R227, 0x7f, RZ, 0xc0, !PT ;  /* 0x0000007fe3ff7812 */ /* 0x000fda00078cc0ff */
[----:B0-----:R-:W-:Y:S05]  /*4b920*/  @P6 BRA `(.L_x_13244) ;  /* 0x0000000000206947 */ /* 0x001fea0003800000 */
[----:B------:R-:W2:Y:S04]  /*4b930*/  LDL.64 R2, [UR4+0x40] ;  /* 0x00004004ff027983 */ /* 0x000ea80008100a00 */
[----:B------:R-:W3:Y:S04]  /*4b940*/  LDL.64 R4, [UR4] ;  /* 0x00000004ff047983 */ /* 0x000ee80008100a00 */
[----:B--2---:R-:W2:Y:S04]  /*4b950*/  LD.E.64 R2, desc[UR6][R2.64+0x30] ;  /* 0x0000300602027980 */ /* 0x004ea8000c101b00 */
[----:B---3--:R-:W3:Y:S01]  /*4b960*/  LD.E R4, desc[UR6][R4.64] ;  /* 0x0000000604047980 */ /* 0x008ee2000c101900 */
[----:B--2---:R-:W-:-:S05]  /*4b970*/  MOV R7, R2 ;  /* 0x0000000200077202 */ /* 0x004fca0000000f00 */
[----:B---3--:R-:W-:-:S05]  /*4b980*/  IMAD R0, R4, 0x8, R7 ;  /* 0x0000000804007824 */ /* 0x008fca00078e0207 */
[----:B------:R-:W-:-:S04]  /*4b990*/  PRMT R0, RZ, 0x654, R0 ;  /* 0x00000654ff007816 */ /* 0x000fc80000000000 */
[----:B------:R0:W-:Y:S03]  /*4b9a0*/  SYNCS.ARRIVE.TRANS64.RED.A1T0 RZ, [R0+URZ], RZ ;  /* 0x000000ff00ff79a7 */ /* 0x0001e6000810043f */
.L_x_13244:
[----:B------:R-:W-:-:S04]  /*4b9b0*/  IMAD.MOV.U32 R229, RZ, RZ, 0x0 ;  /* 0x00000000ffe57424 */ /* 0x000fc800078e00ff */
[----:B0-----:R-:W-:Y:S05]  /*4b9c0*/  RET.REL.NODEC R228 `(_ZN7cutlass13device_kernelIN5flash11enable_sm90INS1_16FlashAttnFwdSm90INS1_25CollectiveMainloopFwdSm90ILi2EN4cute5tupleIJNS5_1CILi1EEES8_S8_EEENS6_IJNS7_ILi128EEENS7_ILi96EEENS7_ILi64EEEEEELi256ENS_10bfloat16_tEfNS_4arch4Sm90ELb0ELb1ELb1ELb1ELb0ELb1ELb1ELb1ELb0ELb1ELb1ELb0EEENS1_21CollectiveEpilogueFwdINS6_IJSA_NS7_ILi256EEESB_EEES9_SE_SG_Li256ELb1ELb1ELb1ELb0EEENS1_36VarlenDynamicPersistentTileSchedulerILi128ELi96ELi256ELi128ELb1ELb1ELb1ELb1ELb0ELb1EEEEEEEEEvNT_6ParamsE) ;  /* 0xfffffb44e48c7950 */ /* 0x001fea0003c3ffff */
.L_x_13220:
[----:B0-----:R0:W1:Y:S02]  /*4b9d0*/  SYNCS.PHASECHK.TRANS64.TRYWAIT P0, [R3+URZ], R10 ;  /* 0x0000000a030075a7 */ /* 0x001064000800017f */
[----:B-1----:R-:W-:Y:S05]  /*4b9e0*/  @!P0 NANOSLEEP.SYNCS 0x989680 ;  /* 0x009896800000895d */ /* 0x002fea0003900000 */
[----:B------:R-:W1:Y:S02]  /*4b9f0*/  @!P0 SYNCS.PHASECHK.TRANS64 P0, [R3+URZ], R10 ;  /* 0x0000000a030085a7 */ /* 0x000e64000800007f */
[----:B-1----:R-:W-:Y:S05]  /*4ba00*/  @!P0 BRA `(.L_x_13220) ;  /* 0xfffffffc00f08947 */ /* 0x002fea000383ffff */
[----:B------:R-:W-:Y:S05]  /*4ba10*/  BRA `(.L_x_13219) ;  /* 0xffffff4400a07947 */ /* 0x000fea000383ffff */
.L_x_13222:
[----:B0-----:R0:W1:Y:S02]  /*4ba20*/  SYNCS.PHASECHK.TRANS64.TRYWAIT P0, [R3+URZ+0x32410], R10 ;  /* 0x0324100a030075a7 */ /* 0x001064000800017f */
[----:B-1----:R-:W-:Y:S05]  /*4ba30*/  @!P0 NANOSLEEP.SYNCS 0x989680 ;  /* 0x009896800000895d */ /* 0x002fea0003900000 */
[----:B------:R-:W1:Y:S02]  /*4ba40*/  @!P0 SYNCS.PHASECHK.TRANS64 P0, [R3+URZ+0x32410], R10 ;  /* 0x0324100a030085a7 */ /* 0x000e64000800007f */
[----:B-1----:R-:W-:Y:S05]  /*4ba50*/  @!P0 BRA `(.L_x_13222) ;  /* 0xfffffffc00f08947 */ /* 0x002fea000383ffff */
[----:B------:R-:W-:Y:S05]  /*4ba60*/  BRA `(.L_x_13245) ;  /* 0xffffff4800947947 */ /* 0x000fea000383ffff */
.L_x_13229:
[----:B0-----:R0:W1:Y:S02]  /*4ba70*/  SYNCS.PHASECHK.TRANS64.TRYWAIT P0, [R10+URZ], R11 ;  /* 0x0000000b0a0075a7 */ /* 0x001064000800017f */
[----:B-1----:R-:W-:Y:S05]  /*4ba80*/  @!P0 NANOSLEEP.SYNCS 0x989680 ;  /* 0x009896800000895d */ /* 0x002fea0003900000 */
[----:B------:R-:W1:Y:S02]  /*4ba90*/  @!P0 SYNCS.PHASECHK.TRANS64 P0, [R10+URZ], R11 ;  /* 0x0000000b0a0085a7 */ /* 0x000e64000800007f */
[----:B-1----:R-:W-:Y:S05]  /*4baa0*/  @!P0 BRA `(.L_x_13229) ;  /* 0xfffffffc00f08947 */ /* 0x002fea000383ffff */
[----:B------:R-:W-:Y:S05]  /*4bab0*/  BRA `(.L_x_13228) ;  /* 0xffffff4c00087947 */ /* 0x000fea000383ffff */
.L_x_13246:
        /* <DEDUP_REMOVED lines=12> */
.L_x_15201:


//--------------------- .text._ZN7cutlass13device_kernelIN5flash11enable_sm90INS1_16FlashAttnFwdSm90INS1_25CollectiveMainloopFwdSm90ILi2EN4cute5tupleIJNS5_1CILi1EEES8_S8_EEENS6_IJNS7_ILi128EEENS7_ILi96EEENS7_ILi64EEEEEELi256ENS_10bfloat16_tEfNS_4arch4Sm90ELb1ELb0ELb1ELb0ELb0ELb0ELb0ELb1ELb0ELb1ELb1ELb0EEENS1_21CollectiveEpilogueFwdINS6_IJSA_NS7_ILi256EEESB_EEES9_SE_SG_Li256ELb0ELb1ELb1ELb0EEENS1_19SingleTileSchedulerILb0ELb1ELb1ELi128EEEEEEEEEvNT_6ParamsE --------------------------
	.section	.text._ZN7cutlass13device_kernelIN5flash11enable_sm90INS1_16FlashAttnFwdSm90INS1_25CollectiveMainloopFwdSm90ILi2EN4cute5tupleIJNS5_1CILi1EEES8_S8_EEENS6_IJNS7_ILi128EEENS7_ILi96EEENS7_ILi64EEEEEELi256ENS_10bfloat16_tEfNS_4arch4Sm90ELb1ELb0ELb1ELb0ELb0ELb0ELb0ELb1ELb0ELb1ELb1ELb0EEENS1_21CollectiveEpilogueFwdINS6_IJSA_NS7_ILi256EEESB_EEES9_SE_SG_Li256ELb0ELb1ELb1ELb0EEENS1_19SingleTileSchedulerILb0ELb1ELb1ELi128EEEEEEEEEvNT_6ParamsE,"ax",@progbits
	.align	128
.text._ZN7cutlass13device_kernelIN5flash11enable_sm90INS1_16FlashAttnFwdSm90INS1_25CollectiveMainloopFwdSm90ILi2EN4cute5tupleIJNS5_1CILi1EEES8_S8_EEENS6_IJNS7_ILi128EEENS7_ILi96EEENS7_ILi64EEEEEELi256ENS_10bfloat16_tEfNS_4arch4Sm90ELb1ELb0ELb1ELb0ELb0ELb0ELb0ELb1ELb0ELb1ELb1ELb0EEENS1_21CollectiveEpilogueFwdINS6_IJSA_NS7_ILi256EEESB_EEES9_SE_SG_Li256ELb0ELb1ELb1ELb0EEENS1_19SingleTileSchedulerILb0ELb1ELb1ELi128EEEEEEEEEvNT_6ParamsE:
        .type           _ZN7cutlass13device_kernelIN5flash11enable_sm90INS1_16FlashAttnFwdSm90INS1_25CollectiveMainloopFwdSm90ILi2EN4cute5tupleIJNS5_1CILi1EEES8_S8_EEENS6_IJNS7_ILi128EEENS7_ILi96EEENS7_ILi64EEEEEELi256ENS_10bfloat16_tEfNS_4arch4Sm90ELb1ELb0ELb1ELb0ELb0ELb0ELb0ELb1ELb0ELb1ELb1ELb0EEENS1_21CollectiveEpilogueFwdINS6_IJSA_NS7_ILi256EEESB_EEES9_SE_SG_Li256ELb0ELb1ELb1ELb0EEENS1_19SingleTileSchedulerILb0ELb1ELb1ELi128EEEEEEEEEvNT_6ParamsE,@function
        .size           _ZN7cutlass13device_kernelIN5flash11enable_sm90INS1_16FlashAttnFwdSm90INS1_25CollectiveMainloopFwdSm90ILi2EN4cute5tupleIJNS5_1CILi1EEES8_S8_EEENS6_IJNS7_ILi128EEENS7_ILi96EEENS7_ILi64EEEEEELi256ENS_10bfloat16_tEfNS_4arch4Sm90ELb1ELb0ELb1ELb0ELb0ELb0ELb0ELb1ELb0ELb1ELb1ELb0EEENS1_21CollectiveEpilogueFwdINS6_IJSA_NS7_ILi256EEESB_EEES9_SE_SG_Li256ELb0ELb1ELb1ELb0EEENS1_19SingleTileSchedulerILb0ELb1ELb1ELi128EEEEEEEEEvNT_6ParamsE,(.L_x_15203 - _ZN7cutlass13device_kernelIN5flash11enable_sm90INS1_16FlashAttnFwdSm90INS1_25CollectiveMainloopFwdSm90ILi2EN4cute5tupleIJNS5_1CILi1EEES8_S8_EEENS6_IJNS7_ILi128EEENS7_ILi96EEENS7_ILi64EEEEEELi256ENS_10bfloat16_tEfNS_4arch4Sm90ELb1ELb0ELb1ELb0ELb0ELb0ELb0ELb1ELb0ELb1ELb1ELb0EEENS1_21CollectiveEpilogueFwdINS6_IJSA_NS7_ILi256EEESB_EEES9_SE_SG_Li256ELb0ELb1ELb1ELb0EEENS1_19SingleTileSchedulerILb0ELb1ELb1ELi128EEEEEEEEEvNT_6ParamsE)
        .other          _ZN7cutlass13device_kernelIN5flash11enable_sm90INS1_16FlashAttnFwdSm90INS1_25CollectiveMainloopFwdSm90ILi2EN4cute5tupleIJNS5_1CILi1EEES8_S8_EEENS6_IJNS7_ILi128EEENS7_ILi96EEENS7_ILi64EEEEEELi256ENS_10bfloat16_tEfNS_4arch4Sm90ELb1ELb0ELb1ELb0ELb0ELb0ELb0ELb1ELb0ELb1ELb1ELb0EEENS1_21CollectiveEpilogueFwdINS6_IJSA_NS7_ILi256EEESB_EEES9_SE_SG_Li256ELb0ELb1ELb1ELb0EEENS1_19SingleTileSchedulerILb0ELb1ELb1ELi128EEEEEEEEEvNT_6ParamsE,@"STO_CUDA_ENTRY STV_DEFAULT"
_ZN7cutlass13device_kernelIN5flash11enable_sm90INS1_16FlashAttnFwdSm90INS1_25CollectiveMainloopFwdSm90ILi2EN4cute5tupleIJNS5_1CILi1EEES8_S8_EEENS6_IJNS7_ILi128EEENS7_ILi96EEENS7_ILi64EEEEEELi256ENS_10bfloat16_tEfNS_4arch4Sm90ELb1ELb0ELb1ELb0ELb0ELb0ELb0ELb1ELb0ELb1ELb1ELb0EEENS1_21CollectiveEpilogueFwdINS6_IJSA_NS7_ILi256EEESB_EEES9_SE_SG_Li256ELb0ELb1ELb1ELb0EEENS1_19SingleTileSchedulerILb0ELb1ELb1ELi128EEEEEEEEEvNT_6ParamsE:
        /* <DEDUP_REMOVED lines=18> */
.L_x_13248:
[----:B------:R-:W-:Y:S05]  /*0120*/  BSYNC B0 ;  /* 0x0000000000007941 */ /* 0x000fea0003800000 */
.L_x_13247:
        /* <DEDUP_REMOVED lines=41> */
.L_x_13249:
        /* <DEDUP_REMOVED lines=22> */
.L_x_13250:
        /* <DEDUP_REMOVED lines=18> */
.L_x_13251:
        /* <DEDUP_REMOVED lines=22> */
.L_x_13252:
        /* <DEDUP_REMOVED lines=22> */
.L_x_13253:
        /* <DEDUP_REMOVED lines=8> */
.L_x_13256:
        /* <DEDUP_REMOVED lines=20> */
[----:B------:R-:W0:Y:S01]  /*0ac0*/  S2UR UR43, SR_CTAID.X ;  /* 0x00000000002b79c3 */ /* 0x000e220000002500 */
[----:B------:R-:W-:Y:S01]  /*0ad0*/  ULDC UR4, c[0x0][0x448] ;  /* 0x0001120000047ab9 */ /* 0x000fe20000000800 */
[----:B------:R-:W-:Y:S01]  /*0ae0*/  ULDC UR36, c[0x0][0x424] ;  /* 0x0001090000247ab9 */ /* 0x000fe20000000800 */
[----:B------:R-:W-:Y:S01]  /*0af0*/  UISETP.NE.AND UP1, UPT, UR4, 0x1, UPT ;  /* 0x000000010400788c */ /* 0x000fe2000bf25270 */
[----:B------:R-:W-:Y:S02]  /*0b00*/  ULDC UR40, c[0x0][0x2f0] ;  /* 0x0000bc0000287ab9 */ /* 0x000fe40000000800 */
[----:B------:R-:W-:Y:S01]  /*0b10*/  ULDC.64 UR4, c[0x0][0x418] ;  /* 0x0001060000047ab9 */ /* 0x000fe20000000a00 */
[----:B------:R-:W-:Y:S01]  /*0b20*/  ULDC UR7, c[0x0][0x288] ;  /* 0x0000a20000077ab9 */ /* 0x000fe20000000800 */
[----:B------:R-:W-:Y:S02]  /*0b30*/  UISETP.NE.U32.AND UP0, UPT, UR4, URZ, UPT ;  /* 0x0000003f0400728c */ /* 0x000fe4000bf05070 */
[----:B------:R-:W-:-:S02]  /*0b40*/  USHF.R.U32.HI UR10, URZ, 0x10, UR38 ;  /* 0x000000103f0a7899 */ /* 0x000fc40008011626 */
[----:B------:R-:W-:Y:S02]  /*0b50*/  UISETP.NE.AND.EX UP0, UPT, UR5, URZ, UPT, UP0 ;  /* 0x0000003f0500728c */ /* 0x000fe4000bf05300 */
[----:B------:R-:W-:Y:S01]  /*0b60*/  @UP1 ULDC UR4, c[0x0][0x44c] ;  /* 0x0001130000041ab9 */ /* 0x000fe20000000800 */
[----:B------:R-:W-:Y:S01]  /*0b70*/  @UP1 ULDC UR8, c[0x0][0x450] ;  /* 0x0001140000081ab9 */ /* 0x000fe20000000800 */
[----:B------:R-:W-:Y:S02]  /*0b80*/  USEL UR36, UR36, 0x1, UP0 ;  /* 0x0000000124247887 */ /* 0x000fe40008000000 */
[----:B------:R-:W-:Y:S02]  /*0b90*/  ULOP3.LUT UR38, UR38, 0xffff, URZ, 0xc0, !UPT ;  /* 0x0000ffff26267892 */ /* 0x000fe4000f8ec03f */
[----:B------:R-:W-:Y:S02]  /*0ba0*/  UIMAD UR40, UR36, UR40, URZ ;  /* 0x00000028242872a4 */ /* 0x000fe4000f8e023f */
[----:B0-----:R-:W-:-:S04]  /*0bb0*/  USHF.L.U32 UR43, UR43, 0x7, URZ ;  /* 0x000000072b2b7899 */ /* 0x001fc8000800063f */
[----:B------:R-:W-:-:S04]  /*0bc0*/  UIADD3 UR6, UR43, 0x7f, URZ ;  /* 0x0000007f2b067890 */ /* 0x000fc8000fffe03f */
[----:B------:R-:W-:Y:S02]  /*0bd0*/  UIMAD.WIDE.U32 UR4, UR6, UR4, URZ ;  /* 0x00000004060472a5 */ /* 0x000fe4000f8e003f */
[----:B------:R-:W-:Y:S02]  /*0be0*/  UIADD3 UR4, UR40, 0x5f, URZ ;  /* 0x0000005f28047890 */ /* 0x000fe4000fffe03f */
[----:B------:R-:W-:Y:S02]  /*0bf0*/  @UP1 USHF.R.U32.HI UR6, URZ, UR8, UR5 ;  /* 0x000000083f061299 */ /* 0x000fe40008011605 */
[----:B------:R-:W-:-:S04]  /*0c00*/  UIADD3 UR5, UR40, 0x60, -UR7 ;  /* 0x0000006028057890 */ /* 0x000fc8000fffe807 */
[----:B------:R-:W-:Y:S02]  /*0c10*/  UIADD3 UR6, UR5, UR6, URZ ;  /* 0x0000000605067290 */ /* 0x000fe4000fffe03f */
[----:B------:R-:W-:Y:S02]  /*0c20*/  UIMAD.WIDE UR4, UR4, 0x2aaaaaab, URZ ;  /* 0x2aaaaaab040478a5 */ /* 0x000fe4000f8e023f */
[----:B------:R-:W-:Y:S02]  /*0c30*/  UIMAD.WIDE UR6, UR6, 0x2aaaaaab, URZ ;  /* 0x2aaaaaab060678a5 */ /* 0x000fe4000f8e023f */
[----:B------:R-:W-:Y:S02]  /*0c40*/  USHF.R.U32.HI UR4, URZ, 0x1f, UR5 ;  /* 0x0000001f3f047899 */ /* 0x000fe40008011605 */
[----:B------:R-:W-:Y:S02]  /*0c50*/  USHF.R.U32.HI UR6, URZ, 0x1f, UR7 ;  /* 0x0000001f3f067899 */ /* 0x000fe40008011607 */
[----:B------:R-:W-:-:S02]  /*0c60*/  ULEA.HI.SX32 UR4, UR5, UR4, 0x1c ;  /* 0x0000000405047291 */ /* 0x000fc4000f8fe23f */
[----:B------:R-:W-:-:S04]  /*0c70*/  ULEA.HI.SX32 UR6, UR7, UR6, 0x1c ;  /* 0x0000000607067291 */ /* 0x000fc8000f8fe23f */
[----:B------:R-:W-:-:S04]  /*0c80*/  UISETP.LT.AND UP0, UPT, UR4, UR6, UPT ;  /* 0x000000060400728c */ /* 0x000fc8000bf01270 */
[----:B------:R-:W-:Y:S02]  /*0c90*/  USEL UR9, UR4, UR6, UP0 ;  /* 0x0000000604097287 */ /* 0x000fe40008000000 */
[----:B------:R-:W-:Y:S02]  /*0ca0*/  UISETP.NE.AND UP0, UPT, UR10, URZ, UPT ;  /* 0x0000003f0a00728c */ /* 0x000fe4000bf05270 */
[----:B------:R-:W-:Y:S01]  /*0cb0*/  UISETP.GE.AND UP1, UPT, UR9, 0x1, UPT ;  /* 0x000000010900788c */ /* 0x000fe2000bf26270 */
[----:B------:R-:W-:-:S05]  /*0cc0*/  UMOV UR4, URZ ;  /* 0x0000003f00047c82 */ /* 0x000fca0008000000 */
[----:B------:R-:W-:-:S03]  /*0cd0*/  PLOP3.LUT P0, PT, PT, PT, UP1, 0x80, 0x0 ;  /* 0x000000000000781c */ /* 0x000fc60003f0f018 */
[----:B------:R-:W-:-:S10]  /*0ce0*/  @!UP0 ULDC UR10, c[0x0][0x9f0] ;  /* 0x00027c00000a8ab9 */ /* 0x000fd40000000800 */
        /* <DEDUP_REMOVED lines=34> */
.L_x_13258:
[----:B------:R-:W-:Y:S01]  /*0f10*/  UIMAD UR38, UR38, UR4, URZ ;  /* 0x00000004262672a4 */ /* 0x000fe2000f8e023f */
[----:B------:R-:W-:Y:S01]  /*0f20*/  IMAD.U32 R0, RZ, RZ, UR9 ;  /* 0x00000009ff007e24 */ /* 0x000fe2000f8e00ff */
[----:B------:R-:W-:Y:S01]  /*0f30*/  MOV R3, UR4 ;  /* 0x0000000400037c02 */ /* 0x000fe20008000f00 */
[----:B------:R-:W0:Y:S01]  /*0f40*/  S2R R4, SR_TID.X ;  /* 0x0000000000047919 */ /* 0x000e220000002100 */
[----:B------:R-:W-:Y:S02]  /*0f50*/  PLOP3.LUT P0, PT, PT, PT, PT, 0x80, 0x0 ;  /* 0x000000000000781c */ /* 0x000fe40003f0f070 */
        /* <DEDUP_REMOVED lines=29> */
[----:B------:R-:W-:Y:S01]  /*1130*/  CS2R R102, SRZ ;  /* 0x0000000000667805 */ /* 0x000fe2000001ff00 */
[----:B0-----:R-:W-:Y:S01]  /*1140*/  VIADD R16, R4, 0xffffff80 ;  /* 0xffffff8004107836 */ /* 0x001fe20000000000 */
[----:B------:R-:W-:Y:S01]  /*1150*/  CS2R R100, SRZ ;  /* 0x0000000000647805 */ /* 0x000fe2000001ff00 */
        /* <DEDUP_REMOVED lines=74> */
.L_x_13260:
[----:B------:R-:W-:Y:S01]  /*1600*/  SHF.L.U32 R7, RZ, 0x1f, RZ ;  /* 0x0000001fff077819 */ /* 0x000fe200000006ff */
[----:B------:R-:W-:-:S03]  /*1610*/  VIADD R0, R2, 0x8 ;  /* 0x0000000802007836 */ /* 0x000fc60000000000 */
[----:B------:R-:W0:Y:S02]  /*1620*/  SYNCS.PHASECHK.TRANS64.TRYWAIT P0, [UR39+0x22800], R7 ;  /* 0x02280007ff0075a7 */ /* 0x000e240008000167 */
[----:B0-----:R-:W-:Y:S05]  /*1630*/  @!P0 BRA `(.L_x_13261) ;  /* 0x000000dc00648947 */ /* 0x001fea0003800000 */
.L_x_13377:
[----:B------:R-:W-:Y:S05]  /*1640*/  WARPSYNC.ALL ;  /* 0x0000000000007948 */ /* 0x000fea0003800000 */
[----:B------:R-:W-:Y:S01]  /*1650*/  ULOP3.LUT UR4, UR42, 0x1, URZ, 0xfc, !UPT ;  /* 0x000000012a047892 */ /* 0x000fe2000f8efc3f */
[----:B------:R1:W-:Y:S03]  /*1660*/  BAR.SYNC.DEFER_BLOCKING R0, 0x100 ;  /* 0x000400000000751d */ /* 0x0003e60000010000 */
[----:B------:R-:W-:-:S06]  /*1670*/  UISETP.NE.AND UP0, UPT, UR4, 0x3, UPT ;  /* 0x000000030400788c */ /* 0x000fcc000bf05270 */
[----:B------:R-:W-:-:S13]  /*1680*/  PLOP3.LUT P0, PT, PT, PT, UP0, 0x80, 0x0 ;  /* 0x000000000000781c */ /* 0x000fda0003f0f008 */
[----:B-1----:R-:W-:Y:S05]  /*1690*/  @!P0 BRA `(.L_x_13262) ;  /* 0x0000000000048947 */ /* 0x002fea0003800000 */
[----:B------:R-:W-:Y:S01]  /*16a0*/  BPT.TRAP 0x1 ;  /* 0x000000040000795c */ /* 0x000fe20000300000 */
.L_x_13262:
[----:B------:R1:W2:Y:S01]  /*16b0*/  SYNCS.PHASECHK.TRANS64.TRYWAIT P1, [UR39+0x22830], R7 ;  /* 0x02283007ff0075a7 */ /* 0x0002a20008020167 */
[----:B------:R-:W-:Y:S05]  /*16c0*/  @!P0 BRA `(.L_x_13263) ;  /* 0x0000000000048947 */ /* 0x000fea0003800000 */
[----:B------:R-:W-:Y:S01]  /*16d0*/  BPT.TRAP 0x1 ;  /* 0x000000040000795c */ /* 0x000fe20000300000 */
.L_x_13263:
[----:B--2---:R-:W-:Y:S05]  /*16e0*/  @P1 BRA `(.L_x_13264) ;  /* 0x0000000000081947 */ /* 0x004fea0003800000 */
[----:B------:R-:W2:Y:S02]  /*16f0*/  SYNCS.PHASECHK.TRANS64.TRYWAIT P1, [UR39+0x22830], R7 ;  /* 0x02283007ff0075a7 */ /* 0x000ea40008020167 */
[----:B--2---:R-:W-:Y:S05]  /*1700*/  @!P1 BRA `(.L_x_13265) ;  /* 0x000000dc00489947 */ /* 0x004fea0003800000 */
.L_x_13264:
[----:B------:R-:W-:Y:S01]  /*1710*/  UIADD3 UR4, UR39, 0x1c400, URZ ;  /* 0x0001c40027047890 */ /* 0x000fe2000fffe03f */
[----:B------:R-:W-:Y:S01]  /*1720*/  WARPGROUP.ARRIVE ;  /* 0x00000000000079c5 */ /* 0x000fe20000000000 */
[----:B------:R-:W-:Y:S01]  /*1730*/  ULOP3.LUT UR8, UR46, 0x10000, URZ, 0xfc, !UPT ;  /* 0x000100002e087892 */ /* 0x000fe2000f8efc3f */
[----:B------:R-:W-:Y:S01]  /*1740*/  LOP3.LUT R5, R18, 0xffffff80, RZ, 0xc0, !PT ;  /* 0xffffff8012057812 */ /* 0x000fe200078ec0ff */
[----:B------:R-:W-:Y:S01]  /*1750*/  USHF.R.U32.HI UR4, URZ, 0x4, UR4 ;  /* 0x000000043f047899 */ /* 0x000fe20008011604 */
[----:B------:R-:W-:Y:S01]  /*1760*/  LEA.HI R17, R17, R16, RZ, 0x2 ;  /* 0x0000001011117211 */ /* 0x000fe200078f10ff */
[----:B------:R-:W-:Y:S01]  /*1770*/  UMOV UR9, 0x40000040 ;  /* 0x4000004000097882 */ /* 0x000fe20000000000 */
[----:B------:R-:W-:Y:S01]  /*1780*/  UMOV UR7, 0x40000040 ;  /* 0x4000004000077882 */ /* 0x000fe20000000000 */
[----:B------:R-:W-:Y:S01]  /*1790*/  ULOP3.LUT UR4, UR4, 0x3fff, URZ, 0xc0, !UPT ;  /* 0x00003fff04047892 */ /* 0x000fe2000f8ec03f */
[C---:B------:R-:W-:Y:S01]  /*17a0*/  IMAD.IADD R6, R16.reuse, 0x1, -R5 ;  /* 0x0000000110067824 */ /* 0x040fe200078e0a05 */
[----:B------:R-:W-:Y:S01]  /*17b0*/  UMOV UR5, UR9 ;  /* 0x0000000900057c82 */ /* 0x000fe20008000000 */
[----:B------:R-:W-:Y:S01]  /*17c0*/  UIADD3 UR12, UR8, 0x2, URZ ;  /* 0x00000002080c7890 */ /* 0x000fe2000fffe03f */
[----:B------:R-:W-:Y:S01]  /*17d0*/  LOP3.LUT R17, R17, 0xfffffffc, RZ, 0xc0, !PT ;  /* 0xfffffffc11117812 */ /* 0x000fe200078ec0ff */
[----:B------:R-:W-:Y:S01]  /*17e0*/  ULOP3.LUT UR6, UR4, 0x10000, URZ, 0xfc, !UPT ;  /* 0x0001000004067892 */ /* 0x000fe2000f8efc3f */
[----:B------:R-:W-:Y:S01]  /*17f0*/  SHF.R.S32.HI R5, RZ, 0x1f, R6 ;  /* 0x0000001fff057819 */ /* 0x000fe20000011406 */
[----:B------:R-:W-:Y:S01]  /*1800*/  UMOV UR13, 0x40000040 ;  /* 0x40000040000d7882 */ /* 0x000fe20000000000 */
[----:B------:R-:W-:Y:S01]  /*1810*/  UMOV UR4, UR8 ;  /* 0x0000000800047c82 */ /* 0x000fe20008000000 */
[----:B------:R-:W-:Y:S01]  /*1820*/  UIADD3 UR14, UR6, 0x2, URZ ;  /* 0x00000002060e7890 */ /* 0x000fe2000fffe03f */
[----:B------:R-:W-:Y:S01]  /*1830*/  LEA.HI R12, R19, R19, RZ, 0x1 ;  /* 0x00000013130c7211 */ /* 0x000fe200078f08ff */
[----:B------:R-:W-:Y:S01]  /*1840*/  UMOV UR15, 0x40000040 ;  /* 0x40000040000f7882 */ /* 0x000fe20000000000 */
[----:B------:R-:W-:Y:S01]  /*1850*/  UIADD3 UR16, UR8, 0x4, URZ ;  /* 0x0000000408107890 */ /* 0x000fe2000fffe03f */
[CC--:B------:R-:W-:Y:S01]  /*1860*/  LEA.HI R8, R5.reuse, R6.reuse, RZ, 0x2 ;  /* 0x0000000605087211 */ /* 0x0c0fe200078f10ff */
[----:B------:R-:W-:Y:S01]  /*1870*/  HGMMA.64x96x16.F32.BF16 R24, gdesc[UR4], RZ, !UPT, gsb0 ;  /* 0x01600000041879f0 */ /* 0x000fe2000c0018ff */
[----:B------:R-:W-:Y:S01]  /*1880*/  UIADD3 UR18, UR6, 0x4, URZ ;  /* 0x0000000406127890 */ /* 0x000fe2000fffe03f */
[----:B------:R-:W-:Y:S01]  /*1890*/  IMAD.IADD R17, R16, 0x1, -R17 ;  /* 0x0000000110117824 */ /* 0x000fe200078e0a11 */
[----:B------:R-:W-:Y:S01]  /*18a0*/  UMOV UR17, 0x40000040 ;  /* 0x4000004000117882 */ /* 0x000fe20000000000 */
[----:B------:R-:W-:Y:S01]  /*18b0*/  UMOV UR19, 0x40000040 ;  /* 0x4000004000137882 */ /* 0x000fe20000000000 */
[----:B------:R-:W-:Y:S01]  /*18c0*/  UIADD3 UR20, UR8, 0x6, URZ ;  /* 0x0000000608147890 */ /* 0x000fe2000fffe03f */
[----:B------:R-:W-:Y:S01]  /*18d0*/  LOP3.LUT R16, R12, 0x3fffffe, RZ, 0xc0, !PT ;  /* 0x03fffffe0c107812 */ /* 0x000fe200078ec0ff */
[----:B------:R-:W-:Y:S01]  /*18e0*/  UIADD3 UR22, UR6, 0x6, URZ ;  /* 0x0000000606167890 */ /* 0x000fe2000fffe03f */
[----:B------:R-:W-:Y:S01]  /*18f0*/  LEA.HI R12, R5, R6, RZ, 0x5 ;  /* 0x00000006050c7211 */ /* 0x000fe200078f28ff */
[----:B------:R-:W-:Y:S01]  /*1900*/  UMOV UR21, 0x40000040 ;  /* 0x4000004000157882 */ /* 0x000fe20000000000 */
[----:B------:R-:W-:Y:S01]  /*1910*/  UMOV UR23, 0x40000040 ;  /* 0x4000004000177882 */ /* 0x000fe20000000000 */
[--C-:B------:R-:W-:Y:S01]  /*1920*/  SHF.R.S32.HI R5, RZ, 0x2, R8.reuse ;  /* 0x00000002ff057819 */ /* 0x100fe20000011408 */
[----:B------:R-:W-:Y:S01]  /*1930*/  ULDC UR4, c[0x0][0x448] ;  /* 0x0001120000047ab9 */ /* 0x000fe20000000800 */
[----:B------:R-:W-:Y:S01]  /*1940*/  SHF.R.S32.HI R14, RZ, 0x1f, R8 ;  /* 0x0000001fff0e7819 */ /* 0x000fe20000011408 */
[----:B------:R-:W-:Y:S01]  /*1950*/  UISETP.NE.AND UP0, UPT, UR4, 0x1, UPT ;  /* 0x000000010400788c */ /* 0x000fe2000bf05270 */
[----:B------:R-:W-:Y:S01]  /*1960*/  SHF.R.S32.HI R12, RZ, 0x5, R12 ;  /* 0x00000005ff0c7819 */ /* 0x000fe2000001140c */
[----:B------:R-:W-:Y:S01]  /*1970*/  ULDC UR5, c[0x0][0x9d8] ;  /* 0x0002760000057ab9 */ /* 0x000fe20000000800 */
[----:B------:R-:W-:Y:S01]  /*1980*/  LEA.HI R14, R14, R5, RZ, 0x3 ;  /* 0x000000050e0e7211 */ /* 0x000fe200078f18ff */
[----:B------:R-:W-:Y:S01]  /*1990*/  ULDC UR11, c[0x0][0x288] ;  /* 0x0000a200000b7ab9 */ /* 0x000fe20000000800 */
[----:B------:R-:W-:Y:S01]  /*19a0*/  LEA R12, R12, UR43, 0x4 ;  /* 0x0000002b0c0c7c11 */ /* 0x000fe2000f8e20ff */
[----:B------:R-:W-:Y:S01]  /*19b0*/  ULDC UR7, c[0x0][0x988] ;  /* 0x0002620000077ab9 */ /* 0x000fe20000000800 */
[----:B------:R-:W-:Y:S01]  /*19c0*/  LOP3.LUT R14, R14, 0xfffffff8, RZ, 0xc0, !PT ;  /* 0xfffffff80e0e7812 */ /* 0x000fe200078ec0ff */
[----:B------:R-:W2:Y:S01]  /*19d0*/  S2R R75, SR_TID.X ;  /* 0x00000000004b7919 */ /* 0x000ea20000002100 */
[----:B------:R-:W-:-:S02]  /*19e0*/  LEA.HI R13, R17, R17, RZ, 0x1 ;  /* 0x00000011110d7211 */ /* 0x000fc400078f08ff */
[----:B------:R-:W-:Y:S01]  /*19f0*/  IADD3 R15, R12, R5, -R14 ;  /* 0x000000050c0f7210 */ /* 0x000fe20007ffe80e */
[----:B------:R-:W-:Y:S01]  /*1a00*/  @UP0 ULDC UR4, c[0x0][0x44c] ;  /* 0x0001130000040ab9 */ /* 0x000fe20000000800 */
[----:B------:R-:W-:Y:S02]  /*1a10*/  IADD3 R16, R19, -R16, RZ ;  /* 0x8000001013107210 */ /* 0x000fe40007ffe0ff */
[----:B------:R-:W-:Y:S02]  /*1a20*/  LOP3.LUT R12, R13, 0x1ffffffe, RZ, 0xc0, !PT ;  /* 0x1ffffffe0d0c7812 */ /* 0x000fe400078ec0ff */
[----:B------:R-:W-:Y:S01]  /*1a30*/  PLOP3.LUT P1, PT, PT, PT, UP0, 0x80, 0x0 ;  /* 0x000000000000781c */ /* 0x000fe20003f2f008 */
[----:B------:R-:W-:Y:S02]  /*1a40*/  IMAD R16, R16, 0x40, R15 ;  /* 0x0000004010107824 */ /* 0x000fe400078e020f */
[----:B------:R-:W-:-:S04]  /*1a50*/  IMAD.IADD R5, R17, 0x1, -R12 ;  /* 0x0000000111057824 */ /* 0x000fc800078e0a0c */
[----:B------:R-:W-:-:S05]  /*1a60*/  IMAD R5, R5, 0x8, R16 ;  /* 0x0000000805057824 */ /* 0x000fca00078e0210 */
[----:B------:R-:W-:Y:S01]  /*1a70*/  MOV R12, R5 ;  /* 0x00000005000c7202 */ /* 0x000fe20000000f00 */
[----:B------:R-:W-:Y:S01]  /*1a80*/  @P1 IMAD.HI.U32 R13, R5, UR4, RZ ;  /* 0x00000004050d1c27 */ /* 0x000fe2000f8e00ff */
[----:B------:R-:W-:-:S04]  /*1a90*/  @UP0 ULDC UR4, c[0x0][0x450] ;  /* 0x0001140000040ab9 */ /* 0x000fc80000000800 */
[----:B------:R-:W-:Y:S01]  /*1aa0*/  @P1 SHF.R.U32.HI R12, RZ, UR4, R13 ;  /* 0x00000004ff0c1c19 */ /* 0x000fe2000801160d */
[----:B------:R-:W-:Y:S01]  /*1ab0*/  UIMAD UR4, UR41, -0x60, UR40 ;  /* 0xffffffa0290478a4 */ /* 0x000fe2000f8e0228 */
[----:B------:R-:W-:-:S03]  /*1ac0*/  LOP3.LUT R13, R8, 0x7ffffffc, RZ, 0xc0, !PT ;  /* 0x7ffffffc080d7812 */ /* 0x000fc600078ec0ff */
[----:B------:R-:W3:Y:S01]  /*1ad0*/  SHFL.IDX PT, R14, R12, 0x1, 0x1c1f ;  /* 0x003c1f000c0e7f89 */ /* 0x000ee200000e0000 */
[----:B------:R-:W-:Y:S01]  /*1ae0*/  UIADD3 UR4, UR4, 0x60, URZ ;  /* 0x0000006004047890 */ /* 0x000fe2000fffe03f */
[----:B------:R-:W-:Y:S01]  /*1af0*/  IMAD.IADD R6, R6, 0x1, -R13 ;  /* 0x0000000106067824 */ /* 0x000fe200078e0a0d */
[----:B--2---:R-:W-:Y:S01]  /*1b00*/  LOP3.LUT R75, R75, 0x7f, RZ, 0xc0, !PT ;  /* 0x0000007f4b4b7812 */ /* 0x004fe200078ec0ff */
[----:B------:R-:W2:Y:S03]  /*1b10*/  SHFL.IDX PT, R12, R12, RZ, 0x1c1f ;  /* 0x001c1fff0c0c7589 */ /* 0x000ea600000e0000 */
[----:B------:R-:W-:-:S04]  /*1b20*/  IMAD.U32 R13, RZ, RZ, UR4 ;  /* 0x00000004ff0d7e24 */ /* 0x000fc8000f8e00ff */
[----:B------:R-:W-:Y:S02]  /*1b30*/  IMAD R8, R6, -0x2, R13 ;  /* 0xfffffffe06087824 */ /* 0x000fe400078e020d */
[----:B------:R-:W-:-:S05]  /*1b40*/  IMAD.U32 R13, RZ, RZ, UR11 ;  /* 0x0000000bff0d7e24 */ /* 0x000fca000f8e00ff */
[----:B------:R-:W-:-:S04]  /*1b50*/  IADD3 R13, R8, 0x1, -R13 ;  /* 0x00000001080d7810 */ /* 0x000fc80007ffe80d */
[----:B---3--:R-:W-:-:S04]  /*1b60*/  VIADDMNMX R14, R14, R13, R8, PT ;  /* 0x0000000d0e0e7246 */ /* 0x008fc80003800108 */
[C---:B------:R-:W-:Y:S02]  /*1b70*/  ISETP.GT.AND P2, PT, R14.reuse, RZ, PT ;  /* 0x000000ff0e00720c */ /* 0x040fe40003f44270 */
[C---:B------:R-:W-:Y:S02]  /*1b80*/  ISETP.GT.AND P3, PT, R14.reuse, 0x1, PT ;  /* 0x000000010e00780c */ /* 0x040fe40003f64270 */
[----:B------:R-:W-:Y:S02]  /*1b90*/  ISETP.GT.AND P4, PT, R14, 0x8, PT ;  /* 0x000000080e00780c */ /* 0x000fe40003f84270 */
[----:B--2---:R-:W-:-:S04]  /*1ba0*/  VIADDMNMX R12, R12, R13, R8, PT ;  /* 0x0000000d0c0c7246 */ /* 0x004fc80003800108 */
[----:B------:R-:W-:Y:S01]  /*1bb0*/  ISETP.GT.AND P5, PT, R12, 0x8, PT ;  /* 0x000000080c00780c */ /* 0x000fe20003fa4270 */
        /* <DEDUP_REMOVED lines=44> */
[----:B0-----:R-:W-:Y:S01]  /*1e80*/  FMUL.FTZ R4, R41, UR5 ;  /* 0x0000000529047c20 */ /* 0x001fe20008410000 */
[----:B------:R-:W-:Y:S01]  /*1e90*/  FMNMX.FTZ R15, R18, R19, !PT ;  /* 0x00000013120f7209 */ /* 0x000fe20007810000 */
[----:B------:R-:W-:Y:S01]  /*1ea0*/  FMUL.FTZ R63, R63, UR5 ;  /* 0x000000053f3f7c20 */ /* 0x000fe20008410000 */
[----:B------:R-:W-:Y:S01]  /*1eb0*/  FMUL.FTZ R66, R66, UR5 ;  /* 0x0000000542427c20 */ /* 0x000fe20008410000 */
[----:B------:R-:W0:Y:S01]  /*1ec0*/  MUFU.TANH R22, R34 ;  /* 0x0000002200167308 */ /* 0x000e220000002400 */
[----:B----4-:R-:W-:Y:S01]  /*1ed0*/  FSEL R20, R20, -INF , P4 ;  /* 0xff80000014147808 */ /* 0x010fe20002000000 */
[----:B------:R-:W-:Y:S01]  /*1ee0*/  FMUL.FTZ R67, R67, UR5 ;  /* 0x0000000543437c20 */ /* 0x000fe20008410000 */
[----:B------:R-:W-:Y:S01]  /*1ef0*/  FMUL.FTZ R3, R44, UR5 ;  /* 0x000000052c037c20 */ /* 0x000fe20008410000 */
[----:B------:R-:W-:Y:S01]  /*1f00*/  FMUL.FTZ R70, R70, UR5 ;  /* 0x0000000546467c20 */ /* 0x000fe20008410000 */
[----:B------:R-:W-:Y:S01]  /*1f10*/  FMNMX.FTZ R16, R20, R15, !PT ;  /* 0x0000000f14107209 */ /* 0x000fe20007810000 */
[----:B------:R-:W-:Y:S01]  /*1f20*/  FMUL.FTZ R71, R71, UR5 ;  /* 0x0000000547477c20 */ /* 0x000fe20008410000 */
[----:B------:R-:W-:Y:S01]  /*1f30*/  FMUL.FTZ R25, R25, UR5 ;  /* 0x0000000519197c20 */ /* 0x000fe20008410000 */
[----:B------:R-:W-:Y:S01]  /*1f40*/  MUFU.TANH R23, R24 ;  /* 0x0000001800177308 */ /* 0x000fe20000002400 */
[----:B--2---:R-:W-:Y:S01]  /*1f50*/  FSEL R21, R21, -INF , P2 ;  /* 0xff80000015157808 */ /* 0x004fe20001000000 */
[----:B------:R-:W-:Y:S01]  /*1f60*/  FMUL.FTZ R29, R29, UR5 ;  /* 0x000000051d1d7c20 */ /* 0x000fe20008410000 */
[----:B------:R-:W-:Y:S01]  /*1f70*/  ISETP.GT.AND P2, PT, R14, 0x11, PT ;  /* 0x000000110e00780c */ /* 0x000fe20003f44270 */
[----:B------:R-:W-:Y:S01]  /*1f80*/  FMUL.FTZ R48, R48, UR5 ;  /* 0x0000000530307c20 */ /* 0x000fe20008410000 */
[----:B------:R-:W-:Y:S01]  /*1f90*/  FMNMX.FTZ R15, R21, R16, !PT ;  /* 0x00000010150f7209 */ /* 0x000fe20007810000 */
[----:B------:R-:W-:Y:S01]  /*1fa0*/  FMUL.FTZ R49, R49, UR5 ;  /* 0x0000000531317c20 */ /* 0x000fe20008410000 */
[----:B------:R-:W-:Y:S01]  /*1fb0*/  ISETP.GT.AND P4, PT, R12, 0x1, PT ;  /* 0x000000010c00780c */ /* 0x000fe20003f84270 */
[----:B------:R-:W2:Y:S01]  /*1fc0*/  MUFU.TANH R24, R35 ;  /* 0x0000002300187308 */ /* 0x000ea20000002400 */
[----:B0-----:R-:W-:Y:S01]  /*1fd0*/  FSEL R22, R22, -INF , P3 ;  /* 0xff80000016167808 */ /* 0x001fe20001800000 */
[----:B------:R-:W-:Y:S01]  /*1fe0*/  FMUL.FTZ R45, R45, UR5 ;  /* 0x000000052d2d7c20 */ /* 0x000fe20008410000 */
[----:B------:R-:W-:Y:S01]  /*1ff0*/  ISETP.GT.AND P3, PT, R14, 0x18, PT ;  /* 0x000000180e00780c */ /* 0x000fe20003f64270 */
[----:B------:R-:W-:Y:S01]  /*2000*/  FMUL.FTZ R52, R52, UR5 ;  /* 0x0000000534347c20 */ /* 0x000fe20008410000 */
[----:B------:R-:W-:Y:S01]  /*2010*/  FMNMX.FTZ R15, R22, R15, !PT ;  /* 0x0000000f160f7209 */ /* 0x000fe20007810000 */
        /* <DEDUP_REMOVED lines=11> */
[----:B--2---:R-:W-:-:S02]  /*20d0*/  FSEL R24, R24, -INF , P2 ;  /* 0xff80000018187808 */ /* 0x004fc40001000000 */
[----:B------:R-:W-:Y:S02]  /*20e0*/  ISETP.GT.AND P2, PT, R14, 0x19, PT ;  /* 0x000000190e00780c */ /* 0x000fe40003f44270 */
[----:B------:R-:W-:-:S03]  /*20f0*/  FMNMX.FTZ R15, R24, R15, !PT ;  /* 0x0000000f180f7209 */ /* 0x000fc60007810000 */
[----:B------:R-:W2:Y:S01]  /*2100*/  MUFU.TANH R28, R39 ;  /* 0x00000027001c7308 */ /* 0x000ea20000002400 */
[----:B0-----:R-:W-:Y:S02]  /*2110*/  FSEL R26, R38, -INF , P3 ;  /* 0xff800000261a7808 */ /* 0x001fe40001800000 */
[----:B------:R-:W-:Y:S02]  /*2120*/  ISETP.GT.AND P3, PT, R14, 0x20, PT ;  /* 0x000000200e00780c */ /* 0x000fe40003f64270 */
[----:B------:R-:W-:-:S03]  /*2130*/  FMNMX.FTZ R15, R26, R15, !PT ;  /* 0x0000000f1a0f7209 */ /* 0x000fc60007810000 */
[----:B------:R-:W0:Y:S08]  /*2140*/  MUFU.TANH R30, R42 ;  /* 0x0000002a001e7308 */ /* 0x000e300000002400 */
[----:B------:R-:W-:Y:S01]  /*2150*/  MUFU.TANH R73, R32 ;  /* 0x0000002000497308 */ /* 0x000fe20000002400 */
[----:B--2---:R-:W-:Y:S02]  /*2160*/  FSEL R28, R28, -INF , P2 ;  /* 0xff8000001c1c7808 */ /* 0x004fe40001000000 */
[----:B------:R-:W-:-:S02]  /*2170*/  ISETP.GT.AND P2, PT, R14, 0x21, PT ;  /* 0x000000210e00780c */ /* 0x000fc40003f44270 */
[----:B------:R-:W-:-:S03]  /*2180*/  FMNMX.FTZ R15, R28, R15, !PT ;  /* 0x0000000f1c0f7209 */ /* 0x000fc60007810000 */
[----:B------:R-:W2:Y:S01]  /*2190*/  MUFU.TANH R32, R43 ;  /* 0x0000002b00207308 */ /* 0x000ea20000002400 */
[----:B0-----:R-:W-:Y:S02]  /*21a0*/  FSEL R30, R30, -INF , P3 ;  /* 0xff8000001e1e7808 */ /* 0x001fe40001800000 */
[----:B------:R-:W-:Y:S02]  /*21b0*/  ISETP.GT.AND P3, PT, R14, 0x28, PT ;  /* 0x000000280e00780c */ /* 0x000fe40003f64270 */
[----:B------:R-:W-:-:S03]  /*21c0*/  FMNMX.FTZ R15, R30, R15, !PT ;  /* 0x0000000f1e0f7209 */ /* 0x000fc60007810000 */
[----:B------:R-:W-:Y:S08]  /*21d0*/  MUFU.TANH R74, R33 ;  /* 0x00000021004a7308 */ /* 0x000ff00000002400 */
[----:B------:R-:W0:Y:S01]  /*21e0*/  MUFU.TANH R33, R46 ;  /* 0x0000002e00217308 */ /* 0x000e220000002400 */
[----:B--2---:R-:W-:Y:S02]  /*21f0*/  FSEL R32, R32, -INF , P2 ;  /* 0xff80000020207808 */ /* 0x004fe40001000000 */
[----:B------:R-:W-:-:S02]  /*2200*/  ISETP.GT.AND P2, PT, R14, 0x29, PT ;  /* 0x000000290e00780c */ /* 0x000fc40003f44270 */
[----:B------:R-:W-:-:S03]  /*2210*/  FMNMX.FTZ R16, R32, R15, !PT ;  /* 0x0000000f20107209 */ /* 0x000fc60007810000 */
[----:B------:R-:W2:Y:S08]  /*2220*/  MUFU.TANH R34, R47 ;  /* 0x0000002f00227308 */ /* 0x000eb00000002400 */
[----:B------:R-:W3:Y:S01]  /*2230*/  MUFU.TANH R35, R50 ;  /* 0x0000003200237308 */ /* 0x000ee20000002400 */
[----:B0-----:R-:W-:Y:S02]  /*2240*/  FSEL R33, R33, -INF , P3 ;  /* 0xff80000021217808 */ /* 0x001fe40001800000 */
[----:B------:R-:W-:-:S02]  /*2250*/  ISETP.GT.AND P3, PT, R14, 0x30, PT ;  /* 0x000000300e00780c */ /* 0x000fc40003f64270 */
[----:B------:R-:W-:-:S03]  /*2260*/  FMNMX.FTZ R15, R33, R16, !PT ;  /* 0x00000010210f7209 */ /* 0x000fc60007810000 */
[----:B------:R-:W0:Y:S01]  /*2270*/  MUFU.TANH R36, R51 ;  /* 0x0000003300247308 */ /* 0x000e220000002400 */
        /* <DEDUP_REMOVED lines=43> */
[----:B------:R-:W-:Y:S01]  /*2530*/  MUFU.TANH R25, R25 ;  /* 0x0000001900197308 */ /* 0x000fe20000002400 */
[----:B0-----:R-:W-:Y:S02]  /*2540*/  FSEL R46, R46, -INF , P3 ;  /* 0xff8000002e2e7808 */ /* 0x001fe40001800000 */
[----:B------:R-:W-:Y:S02]  /*2550*/  ISETP.GT.AND P3, PT, R12, RZ, PT ;  /* 0x000000ff0c00720c */ /* 0x000fe40003f64270 */
[----:B------:R-:W-:Y:S02]  /*2560*/  FMNMX.FTZ R14, R46, R15, !PT ;  /* 0x0000000f2e0e7209 */ /* 0x000fe40007810000 */
[----:B------:R-:W-:Y:S01]  /*2570*/  FSEL R13, R23, -INF , P3 ;  /* 0xff800000170d7808 */ /* 0x000fe20001800000 */
[----:B------:R-:W-:Y:S01]  /*2580*/  MUFU.TANH R29, R29 ;  /* 0x0000001d001d7308 */ /* 0x000fe20000002400 */
[----:B--2---:R-:W-:Y:S02]  /*2590*/  FSEL R47, R47, -INF , P2 ;  /* 0xff8000002f2f7808 */ /* 0x004fe40001000000 */
[----:B------:R-:W-:-:S02]  /*25a0*/  ISETP.GT.AND P2, PT, R12, 0x9, PT ;  /* 0x000000090c00780c */ /* 0x000fc40003f44270 */
[----:B------:R-:W-:Y:S02]  /*25b0*/  FMNMX.FTZ R14, R47, R14, !PT ;  /* 0x0000000e2f0e7209 */ /* 0x000fe40007810000 */
[C---:B------:R-:W-:Y:S01]  /*25c0*/  ISETP.GT.AND P3, PT, R12.reuse, 0x10, PT ;  /* 0x000000100c00780c */ /* 0x040fe20003f64270 */
[----:B------:R-:W0:Y:S02]  /*25d0*/  MUFU.TANH R11, R11 ;  /* 0x0000000b000b7308 */ /* 0x000e240000002400 */
[----:B------:R-:W2:Y:S01]  /*25e0*/  SHFL.BFLY PT, R15, R14, 0x2, 0x1f ;  /* 0x0c401f000e0f7f89 */ /* 0x000ea200000e0000 */
[----:B------:R-:W-:Y:S02]  /*25f0*/  FSEL R17, R73, -INF , P3 ;  /* 0xff80000049117808 */ /* 0x000fe40001800000 */
[----:B------:R-:W-:-:S03]  /*2600*/  ISETP.GT.AND P3, PT, R12, 0x18, PT ;  /* 0x000000180c00780c */ /* 0x000fc60003f64270 */
[----:B------:R-:W-:Y:S08]  /*2610*/  MUFU.TANH R31, R48 ;  /* 0x00000030001f7308 */ /* 0x000ff00000002400 */
[----:B------:R-:W-:Y:S01]  /*2620*/  MUFU.TANH R51, R49 ;  /* 0x0000003100337308 */ /* 0x000fe20000002400 */
[----:B0-----:R-:W-:Y:S02]  /*2630*/  FSEL R11, R11, -INF , P3 ;  /* 0xff8000000b0b7808 */ /* 0x001fe40001800000 */
[----:B------:R-:W-:-:S05]  /*2640*/  ISETP.GT.AND P3, PT, R12, 0x20, PT ;  /* 0x000000200c00780c */ /* 0x000fca0003f64270 */
[----:B------:R-:W-:Y:S01]  /*2650*/  MUFU.TANH R10, R10 ;  /* 0x0000000a000a7308 */ /* 0x000fe20000002400 */
[----:B--2---:R-:W-:-:S05]  /*2660*/  FMNMX.FTZ R15, R14, R15, !PT ;  /* 0x0000000f0e0f7209 */ /* 0x004fca0007810000 */
[----:B------:R-:W0:Y:S02]  /*2670*/  SHFL.BFLY PT, R14, R15, 0x1, 0x1f ;  /* 0x0c201f000f0e7f89 */ /* 0x000e2400000e0000 */
[----:B------:R-:W2:Y:S08]  /*2680*/  MUFU.TANH R9, R9 ;  /* 0x0000000900097308 */ /* 0x000eb00000002400 */
[----:B------:R-:W3:Y:S08]  /*2690*/  MUFU.TANH R4, R4 ;  /* 0x0000000400047308 */ /* 0x000ef00000002400 */
[----:B------:R-:W4:Y:S01]  /*26a0*/  MUFU.TANH R3, R3 ;  /* 0x0000000300037308 */ /* 0x000f220000002400 */
[----:B--2---:R-:W-:-:S02]  /*26b0*/  FSEL R9, R9, -INF , P3 ;  /* 0xff80000009097808 */ /* 0x004fc40001800000 */
[----:B------:R-:W-:Y:S02]  /*26c0*/  ISETP.GT.AND P3, PT, R12, 0x28, PT ;  /* 0x000000280c00780c */ /* 0x000fe40003f64270 */
[----:B0-----:R-:W-:-:S03]  /*26d0*/  FMNMX.FTZ R8, R15, R14, !PT ;  /* 0x0000000e0f087209 */ /* 0x001fc60007810000 */
[----:B------:R-:W0:Y:S01]  /*26e0*/  MUFU.TANH R45, R45 ;  /* 0x0000002d002d7308 */ /* 0x000e220000002400 */
[----:B------:R-:W-:Y:S02]  /*26f0*/  FSEL R14, R25, -INF , P4 ;  /* 0xff800000190e7808 */ /* 0x000fe40002000000 */
[C---:B------:R-:W-:Y:S01]  /*2700*/  FSETP.NEU.FTZ.AND P4, PT, R8.reuse, -INF , PT ;  /* 0xff8000000800780b */ /* 0x040fe20003f9d000 */
[----:B------:R-:W-:Y:S01]  /*2710*/  FMUL.FTZ R16, R8, UR7 ;  /* 0x0000000708107c20 */ /* 0x000fe20008410000 */
[----:B------:R-:W-:Y:S02]  /*2720*/  FSEL R15, R72, -INF , P5 ;  /* 0xff800000480f7808 */ /* 0x000fe40002800000 */
[----:B------:R-:W-:Y:S01]  /*2730*/  FMNMX.FTZ R48, R13, R14, !PT ;  /* 0x0000000e0d307209 */ /* 0x000fe20007810000 */
[----:B------:R-:W2:Y:S01]  /*2740*/  MUFU.TANH R52, R52 ;  /* 0x0000003400347308 */ /* 0x000ea20000002400 */
[----:B------:R-:W-:Y:S02]  /*2750*/  FSEL R49, R16, RZ, P4 ;  /* 0x000000ff10317208 */ /* 0x000fe40002000000 */
[----:B------:R-:W-:-:S02]  /*2760*/  FSEL R16, R29, -INF , P2 ;  /* 0xff8000001d107808 */ /* 0x000fc40001000000 */
[----:B------:R-:W-:Y:S01]  /*2770*/  FMNMX.FTZ R23, R15, R48, !PT ;  /* 0x000000300f177209 */ /* 0x000fe20007810000 */
[--C-:B------:R-:W-:Y:S01]  /*2780*/  FFMA.FTZ R25, R18, UR7, -R49.reuse ;  /* 0x0000000712197c23 */ /* 0x100fe20008010831 */
[----:B------:R-:W-:Y:S01]  /*2790*/  ISETP.GT.AND P2, PT, R12, 0x11, PT ;  /* 0x000000110c00780c */ /* 0x000fe20003f44270 */
[--C-:B------:R-:W-:Y:S01]  /*27a0*/  FFMA.FTZ R27, R19, UR7, -R49.reuse ;  /* 0x00000007131b7c23 */ /* 0x100fe20008010831 */
[----:B------:R-:W-:Y:S01]  /*27b0*/  FMNMX.FTZ R48, R16, R23, !PT ;  /* 0x0000001710307209 */ /* 0x000fe20007810000 */
[----:B------:R5:W-:Y:S01]  /*27c0*/  MUFU.EX2 R153, R25 ;  /* 0x0000001900997308 */ /* 0x000be20000000800 */
[----:B------:R-:W-:Y:S01]  /*27d0*/  FSEL R18, R74, -INF , P2 ;  /* 0xff8000004a127808 */ /* 0x000fe20001000000 */
[--C-:B------:R-:W-:Y:S01]  /*27e0*/  FFMA.FTZ R29, R22, UR7, -R49.reuse ;  /* 0x00000007161d7c23 */ /* 0x100fe20008010831 */
[----:B------:R-:W-:Y:S01]  /*27f0*/  FMNMX.FTZ R23, R17, R48, !PT ;  /* 0x0000003011177209 */ /* 0x000fe20007810000 */
[--C-:B------:R-:W-:Y:S01]  /*2800*/  FFMA.FTZ R33, R33, UR7, -R49.reuse ;  /* 0x0000000721217c23 */ /* 0x100fe20008010831 */
[----:B------:R-:W-:Y:S01]  /*2810*/  ISETP.GT.AND P2, PT, R12, 0x19, PT ;  /* 0x000000190c00780c */ /* 0x000fe20003f44270 */
[--C-:B------:R-:W-:Y:S01]  /*2820*/  FFMA.FTZ R34, R34, UR7, -R49.reuse ;  /* 0x0000000722227c23 */ /* 0x100fe20008010831 */
[----:B------:R-:W-:Y:S01]  /*2830*/  FMNMX.FTZ R48, R18, R23, !PT ;  /* 0x0000001712307209 */ /* 0x000fe20007810000 */
[----:B------:R-:W1:Y:S01]  /*2840*/  MUFU.TANH R53, R53 ;  /* 0x0000003500357308 */ /* 0x000e620000002400 */
[----:B------:R-:W-:Y:S01]  /*2850*/  FSEL R19, R10, -INF , P2 ;  /* 0xff8000000a137808 */ /* 0x000fe20001000000 */
[--C-:B-----5:R-:W-:Y:S01]  /*2860*/  FFMA.FTZ R25, R20, UR7, -R49.reuse ;  /* 0x0000000714197c23 */ /* 0x120fe20008010831 */
[----:B------:R-:W-:Y:S01]  /*2870*/  FMNMX.FTZ R48, R11, R48, !PT ;  /* 0x000000300b307209 */ /* 0x000fe20007810000 */
[--C-:B------:R-:W-:Y:S01]  /*2880*/  FFMA.FTZ R35, R35, UR7, -R49.reuse ;  /* 0x0000000723237c23 */ /* 0x100fe20008010831 */
[----:B------:R-:W-:Y:S01]  /*2890*/  ISETP.GT.AND P2, PT, R12, 0x21, PT ;  /* 0x000000210c00780c */ /* 0x000fe20003f44270 */
[--C-:B------:R-:W-:Y:S01]  /*28a0*/  FFMA.FTZ R36, R36, UR7, -R49.reuse ;  /* 0x0000000724247c23 */ /* 0x100fe20008010831 */
[----:B------:R-:W-:Y:S01]  /*28b0*/  FMNMX.FTZ R48, R19, R48, !PT ;  /* 0x0000003013307209 */ /* 0x000fe20007810000 */
[----:B------:R5:W-:Y:S01]  /*28c0*/  MUFU.EX2 R50, R27 ;  /* 0x0000001b00327308 */ /* 0x000be20000000800 */
[----:B---3--:R-:W-:Y:S01]  /*28d0*/  FSEL R4, R4, -INF , P2 ;  /* 0xff80000004047808 */ /* 0x008fe20001000000 */
[--C-:B------:R-:W-:Y:S01]  /*28e0*/  FFMA.FTZ R37, R37, UR7, -R49.reuse ;  /* 0x0000000725257c23 */ /* 0x100fe20008010831 */
[----:B------:R-:W-:Y:S01]  /*28f0*/  FMNMX.FTZ R23, R9, R48, !PT ;  /* 0x0000003009177209 */ /* 0x000fe20007810000 */
[--C-:B------:R-:W-:Y:S01]  /*2900*/  FFMA.FTZ R38, R38, UR7, -R49.reuse ;  /* 0x0000000726267c23 */ /* 0x100fe20008010831 */
[----:B------:R-:W-:Y:S01]  /*2910*/  ISETP.GT.AND P2, PT, R12, 0x29, PT ;  /* 0x000000290c00780c */ /* 0x000fe20003f44270 */
[--C-:B------:R-:W-:Y:S01]  /*2920*/  FFMA.FTZ R39, R39, UR7, -R49.reuse ;  /* 0x0000000727277c23 */ /* 0x100fe20008010831 */
[----:B----4-:R-:W-:Y:S01]  /*2930*/  FSEL R3, R3, -INF , P3 ;  /* 0xff80000003037808 */ /* 0x010fe20001800000 */
[----:B------:R-:W3:Y:S01]  /*2940*/  MUFU.TANH R56, R56 ;  /* 0x0000003800387308 */ /* 0x000ee20000002400 */
[----:B------:R-:W-:Y:S01]  /*2950*/  FMNMX.FTZ R10, R4, R23, !PT ;  /* 0x00000017040a7209 */ /* 0x000fe20007810000 */
[--C-:B-----5:R-:W-:Y:S01]  /*2960*/  FFMA.FTZ R27, R21, UR7, -R49.reuse ;  /* 0x00000007151b7c23 */ /* 0x120fe20008010831 */
[----:B------:R-:W-:Y:S01]  /*2970*/  ISETP.GT.AND P3, PT, R12, 0x30, PT ;  /* 0x000000300c00780c */ /* 0x000fe20003f64270 */
[--C-:B------:R-:W-:Y:S01]  /*2980*/  FFMA.FTZ R40, R40, UR7, -R49.reuse ;  /* 0x0000000728287c23 */ /* 0x100fe20008010831 */
[----:B0-----:R-:W-:Y:S01]  /*2990*/  FSEL R20, R45, -INF , P2 ;  /* 0xff8000002d147808 */ /* 0x001fe20001000000 */
[--C-:B------:R-:W-:Y:S01]  /*29a0*/  FFMA.FTZ R45, R26, UR7, -R49.reuse ;  /* 0x000000071a2d7c23 */ /* 0x100fe20008010831 */
[----:B------:R-:W-:Y:S01]  /*29b0*/  FMNMX.FTZ R23, R3, R10, !PT ;  /* 0x0000000a03177209 */ /* 0x000fe20007810000 */
[----:B------:R-:W0:Y:S01]  /*29c0*/  MUFU.TANH R57, R57 ;  /* 0x0000003900397308 */ /* 0x000e220000002400 */
[----:B------:R-:W-:Y:S01]  /*29d0*/  ISETP.GT.AND P2, PT, R12, 0x31, PT ;  /* 0x000000310c00780c */ /* 0x000fe20003f44270 */
[--C-:B------:R-:W-:Y:S01]  /*29e0*/  FFMA.FTZ R41, R41, UR7, -R49.reuse ;  /* 0x0000000729297c23 */ /* 0x100fe20008010831 */
[----:B------:R-:W-:Y:S01]  /*29f0*/  FSEL R21, R31, -INF , P3 ;  /* 0xff8000001f157808 */ /* 0x000fe20001800000 */
[--C-:B------:R-:W-:Y:S01]  /*2a00*/  FFMA.FTZ R31, R24, UR7, -R49.reuse ;  /* 0x00000007181f7c23 */ /* 0x100fe20008010831 */
[----:B------:R-:W-:Y:S01]  /*2a10*/  FMNMX.FTZ R10, R20, R23, !PT ;  /* 0x00000017140a7209 */ /* 0x000fe20007810000 */
[--C-:B------:R-:W-:Y:S01]  /*2a20*/  FFMA.FTZ R42, R42, UR7, -R49.reuse ;  /* 0x000000072a2a7c23 */ /* 0x100fe20008010831 */
[----:B------:R-:W-:Y:S01]  /*2a30*/  ISETP.GT.AND P3, PT, R12, 0x38, PT ;  /* 0x000000380c00780c */ /* 0x000fe20003f64270 */
[----:B------:R4:W-:Y:S01]  /*2a40*/  MUFU.EX2 R155, R25 ;  /* 0x00000019009b7308 */ /* 0x0009e20000000800 */
[----:B------:R-:W-:Y:S01]  /*2a50*/  FSEL R22, R51, -INF , P2 ;  /* 0xff80000033167808 */ /* 0x000fe20001000000 */
[--C-:B------:R-:W-:Y:S01]  /*2a60*/  FFMA.FTZ R51, R28, UR7, -R49.reuse ;  /* 0x000000071c337c23 */ /* 0x100fe20008010831 */
[----:B------:R-:W-:Y:S01]  /*2a70*/  ISETP.GT.AND P2, PT, R12, 0x39, PT ;  /* 0x000000390c00780c */ /* 0x000fe20003f44270 */
[--C-:B------:R-:W-:Y:S01]  /*2a80*/  FFMA.FTZ R43, R43, UR7, -R49.reuse ;  /* 0x000000072b2b7c23 */ /* 0x100fe20008010831 */
[----:B--2---:R-:W-:Y:S01]  /*2a90*/  FSEL R23, R52, -INF , P3 ;  /* 0xff80000034177808 */ /* 0x004fe20001800000 */
[--C-:B------:R-:W-:Y:S01]  /*2aa0*/  FFMA.FTZ R44, R44, UR7, -R49.reuse ;  /* 0x000000072c2c7c23 */ /* 0x100fe20008010831 */
[----:B------:R-:W-:Y:S01]  /*2ab0*/  ISETP.GT.AND P3, PT, R12, 0x40, PT ;  /* 0x000000400c00780c */ /* 0x000fe20003f64270 */
[----:B------:R-:W-:Y:S01]  /*2ac0*/  MUFU.TANH R60, R60 ;  /* 0x0000003c003c7308 */ /* 0x000fe20000002400 */
[----:B----4-:R-:W-:Y:S01]  /*2ad0*/  FMNMX.FTZ R25, R21, R10, !PT ;  /* 0x0000000a15197209 */ /* 0x010fe20007810000 */
[--C-:B------:R-:W-:Y:S01]  /*2ae0*/  FFMA.FTZ R46, R46, UR7, -R49.reuse ;  /* 0x000000072e2e7c23 */ /* 0x100fe20008010831 */
[----:B-1----:R-:W-:Y:S01]  /*2af0*/  FSEL R24, R53, -INF , P2 ;  /* 0xff80000035187808 */ /* 0x002fe20001000000 */
[--C-:B------:R-:W-:Y:S01]  /*2b00*/  FFMA.FTZ R53, R30, UR7, -R49.reuse ;  /* 0x000000071e357c23 */ /* 0x100fe20008010831 */
[----:B------:R-:W-:Y:S01]  /*2b10*/  FMNMX.FTZ R10, R22, R25, !PT ;  /* 0x00000019160a7209 */ /* 0x000fe20007810000 */
[----:B------:R-:W-:Y:S01]  /*2b20*/  FFMA.FTZ R47, R47, UR7, -R49 ;  /* 0x000000072f2f7c23 */ /* 0x000fe20008010831 */
[----:B------:R-:W-:Y:S01]  /*2b30*/  ISETP.GT.AND P2, PT, R12, 0x41, PT ;  /* 0x000000410c00780c */ /* 0x000fe20003f44270 */
[----:B------:R-:W1:Y:S01]  /*2b40*/  MUFU.TANH R61, R61 ;  /* 0x0000003d003d7308 */ /* 0x000e620000002400 */
[----:B---3--:R-:W-:-:S02]  /*2b50*/  FSEL R25, R56, -INF , P3 ;  /* 0xff80000038197808 */ /* 0x008fc40001800000 */
[C---:B------:R-:W-:Y:S02]  /*2b60*/  ISETP.GT.AND P3, PT, R12.reuse, 0x48, PT ;  /* 0x000000480c00780c */ /* 0x040fe40003f64270 */
[----:B0-----:R-:W-:Y:S02]  /*2b70*/  FSEL R26, R57, -INF , P2 ;  /* 0xff800000391a7808 */ /* 0x001fe40001000000 */
[----:B------:R-:W-:Y:S01]  /*2b80*/  ISETP.GT.AND P2, PT, R12, 0x49, PT ;  /* 0x000000490c00780c */ /* 0x000fe20003f44270 */
[----:B------:R0:W-:Y:S08]  /*2b90*/  MUFU.EX2 R48, R27 ;  /* 0x0000001b00307308 */ /* 0x0001f00000000800 */
[----:B------:R-:W-:Y:S01]  /*2ba0*/  MUFU.TANH R64, R64 ;  /* 0x0000004000407308 */ /* 0x000fe20000002400 */
[----:B0-----:R-:W-:-:S02]  /*2bb0*/  FMNMX.FTZ R27, R23, R10, !PT ;  /* 0x0000000a171b7209 */ /* 0x001fc40007810000 */
[----:B-1----:R-:W-:Y:S02]  /*2bc0*/  FSEL R28, R61, -INF , P2 ;  /* 0xff8000003d1c7808 */ /* 0x002fe40001000000 */
[----:B------:R-:W-:Y:S02]  /*2bd0*/  FMNMX.FTZ R10, R24, R27, !PT ;  /* 0x0000001b180a7209 */ /* 0x000fe40007810000 */
[----:B------:R-:W-:Y:S01]  /*2be0*/  FSEL R27, R60, -INF , P3 ;  /* 0xff8000003c1b7808 */ /* 0x000fe20001800000 */
[----:B------:R-:W0:Y:S01]  /*2bf0*/  MUFU.TANH R65, R65 ;  /* 0x0000004100417308 */ /* 0x000e220000002400 */
[C---:B------:R-:W-:Y:S02]  /*2c00*/  ISETP.GT.AND P3, PT, R12.reuse, 0x50, PT ;  /* 0x000000500c00780c */ /* 0x040fe40003f64270 */
[----:B------:R-:W-:-:S05]  /*2c10*/  ISETP.GT.AND P2, PT, R12, 0x51, PT ;  /* 0x000000510c00780c */ /* 0x000fca0003f44270 */
[----:B------:R1:W-:Y:S08]  /*2c20*/  MUFU.EX2 R157, R29 ;  /* 0x0000001d009d7308 */ /* 0x0003f00000000800 */
[----:B------:R-:W-:Y:S01]  /*2c30*/  MUFU.TANH R68, R68 ;  /* 0x0000004400447308 */ /* 0x000fe20000002400 */
[----:B-1----:R-:W-:Y:S02]  /*2c40*/  FMNMX.FTZ R29, R25, R10, !PT ;  /* 0x0000000a191d7209 */ /* 0x002fe40007810000 */
[----:B0-----:R-:W-:-:S02]  /*2c50*/  FSEL R30, R65, -INF , P2 ;  /* 0xff800000411e7808 */ /* 0x001fc40001000000 */
[----:B------:R-:W-:Y:S02]  /*2c60*/  FMNMX.FTZ R10, R26, R29, !PT ;  /* 0x0000001d1a0a7209 */ /* 0x000fe40007810000 */
[----:B------:R-:W-:Y:S01]  /*2c70*/  FSEL R29, R64, -INF , P3 ;  /* 0xff800000401d7808 */ /* 0x000fe20001800000 */
[----:B------:R-:W0:Y:S01]  /*2c80*/  MUFU.TANH R69, R69 ;  /* 0x0000004500457308 */ /* 0x000e220000002400 */
[C---:B------:R-:W-:Y:S02]  /*2c90*/  ISETP.GT.AND P3, PT, R12.reuse, 0x58, PT ;  /* 0x000000580c00780c */ /* 0x040fe40003f64270 */
[----:B------:R-:W-:Y:S01]  /*2ca0*/  ISETP.GT.AND P2, PT, R12, 0x59, PT ;  /* 0x000000590c00780c */ /* 0x000fe20003f44270 */
[----:B------:R-:W-:-:S04]  /*2cb0*/  FFMA.FTZ R12, R32, UR7, -R49 ;  /* 0x00000007200c7c23 */ /* 0x000fc80008010831 */
[----:B------:R1:W-:Y:S08]  /*2cc0*/  MUFU.EX2 R52, R31 ;  /* 0x0000001f00347308 */ /* 0x0003f00000000800 */
[----:B------:R2:W-:Y:S01]  /*2cd0*/  MUFU.EX2 R159, R45 ;  /* 0x0000002d009f7308 */ /* 0x0005e20000000800 */
[----:B-1----:R-:W-:Y:S02]  /*2ce0*/  FMNMX.FTZ R31, R27, R10, !PT ;  /* 0x0000000a1b1f7209 */ /* 0x002fe40007810000 */
[----:B0-----:R-:W-:-:S02]  /*2cf0*/  FSEL R32, R69, -INF , P2 ;  /* 0xff80000045207808 */ /* 0x001fc40001000000 */
[----:B------:R-:W-:Y:S02]  /*2d00*/  FMNMX.FTZ R10, R28, R31, !PT ;  /* 0x0000001f1c0a7209 */ /* 0x000fe40007810000 */
[----:B------:R-:W-:Y:S01]  /*2d10*/  FSEL R31, R68, -INF , P3 ;  /* 0xff800000441f7808 */ /* 0x000fe20001800000 */
[----:B------:R0:W-:Y:S01]  /*2d20*/  MUFU.EX2 R56, R12 ;  /* 0x0000000c00387308 */ /* 0x0001e20000000800 */
[----:B--2---:R-:W-:-:S04]  /*2d30*/  FMNMX.FTZ R45, R29, R10, !PT ;  /* 0x0000000a1d2d7209 */ /* 0x004fc80007810000 */
[----:B------:R-:W-:-:S03]  /*2d40*/  FMNMX.FTZ R10, R30, R45, !PT ;  /* 0x0000002d1e0a7209 */ /* 0x000fc60007810000 */
[----:B------:R1:W-:Y:S01]  /*2d50*/  MUFU.EX2 R163, R33 ;  /* 0x0000002100a37308 */ /* 0x0003e20000000800 */
[----:B------:R-:W-:-:S04]  /*2d60*/  FMNMX.FTZ R45, R31, R10, !PT ;  /* 0x0000000a1f2d7209 */ /* 0x000fc80007810000 */
[----:B------:R-:W-:-:S03]  /*2d70*/  FMNMX.FTZ R45, R32, R45, !PT ;  /* 0x0000002d202d7209 */ /* 0x000fc60007810000 */
[----:B------:R-:W-:Y:S02]  /*2d80*/  MUFU.EX2 R58, R34 ;  /* 0x00000022003a7308 */ /* 0x000fe40000000800 */
[----:B------:R-:W0:Y:S06]  /*2d90*/  SHFL.BFLY PT, R10, R45, 0x2, 0x1f ;  /* 0x0c401f002d0a7f89 */ /* 0x000e2c00000e0000 */
[----:B------:R-:W-:Y:S08]  /*2da0*/  MUFU.EX2 R54, R51 ;  /* 0x0000003300367308 */ /* 0x000ff00000000800 */
[----:B------:R-:W2:Y:S08]  /*2db0*/  MUFU.EX2 R53, R53 ;  /* 0x0000003500357308 */ /* 0x000eb00000000800 */
[----:B------:R-:W-:Y:S01]  /*2dc0*/  MUFU.EX2 R165, R35 ;  /* 0x0000002300a57308 */ /* 0x000fe20000000800 */
[----:B0-----:R-:W-:-:S05]  /*2dd0*/  FMNMX.FTZ R12, R45, R10, !PT ;  /* 0x0000000a2d0c7209 */ /* 0x001fca0007810000 */
[----:B-1----:R-:W0:Y:S02]  /*2de0*/  SHFL.BFLY PT, R33, R12, 0x1, 0x1f ;  /* 0x0c201f000c217f89 */ /* 0x002e2400000e0000 */
[----:B------:R-:W-:Y:S01]  /*2df0*/  MUFU.EX2 R36, R36 ;  /* 0x0000002400247308 */ /* 0x000fe20000000800 */
[----:B--2---:R-:W-:-:S07]  /*2e00*/  F2FP.BF16.F32.PACK_AB R161, R56, R53 ;  /* 0x0000003538a1723e */ /* 0x004fce00000010ff */
[----:B------:R-:W-:Y:S08]  /*2e10*/  MUFU.EX2 R37, R37 ;  /* 0x0000002500257308 */ /* 0x000ff00000000800 */
[----:B------:R-:W1:Y:S01]  /*2e20*/  MUFU.EX2 R38, R38 ;  /* 0x0000002600267308 */ /* 0x000e620000000800 */
[----:B0-----:R-:W-:-:S07]  /*2e30*/  FMNMX.FTZ R10, R12, R33, !PT ;  /* 0x000000210c0a7209 */ /* 0x001fce0007810000 */
[----:B------:R-:W-:Y:S01]  /*2e40*/  MUFU.EX2 R39, R39 ;  /* 0x0000002700277308 */ /* 0x000fe20000000800 */
[C---:B------:R-:W-:Y:S01]  /*2e50*/  FSETP.NEU.FTZ.AND P2, PT, R10.reuse, -INF , PT ;  /* 0xff8000000a00780b */ /* 0x040fe20003f5d000 */
[----:B------:R-:W-:-:S06]  /*2e60*/  FMUL.FTZ R12, R10, UR7 ;  /* 0x000000070a0c7c20 */ /* 0x000fcc0008410000 */
[----:B------:R-:W0:Y:S01]  /*2e70*/  MUFU.EX2 R40, R40 ;  /* 0x0000002800287308 */ /* 0x000e220000000800 */
[----:B------:R-:W-:Y:S01]  /*2e80*/  FSEL R34, R12, RZ, P2 ;  /* 0x000000ff0c227208 */ /* 0x000fe20001000000 */
[----:B------:R-:W-:Y:S01]  /*2e90*/  FADD.FTZ R12, R153, R50 ;  /* 0x00000032990c7221 */ /* 0x000fe20000010000 */
[----:B------:R-:W-:Y:S02]  /*2ea0*/  ISETP.NE.AND P2, PT, R75, RZ, PT ;  /* 0x000000ff4b00720c */ /* 0x000fe40003f45270 */
[----:B------:R-:W-:Y:S01]  /*2eb0*/  F2FP.BF16.F32.PACK_AB R153, R50, R153 ;  /* 0x000000993299723e */ /* 0x000fe200000010ff */
        /* <DEDUP_REMOVED lines=27> */
[----:B-1----:R-:W-:-:S02]  /*3070*/  F2FP.BF16.F32.PACK_AB R167, R38, R37 ;  /* 0x0000002526a7723e */ /* 0x002fc400000010ff */
[----:B0-----:R-:W-:Y:S01]  /*3080*/  F2FP.BF16.F32.PACK_AB R169, R40, R39 ;  /* 0x0000002728a9723e */ /* 0x001fe200000010ff */
[----:B------:R0:W-:Y:S01]  /*3090*/  MUFU.EX2 R158, R19 ;  /* 0x00000013009e7308 */ /* 0x0001e20000000800 */
[----:B--2---:R-:W-:-:S07]  /*30a0*/  F2FP.BF16.F32.PACK_AB R152, R14, R13 ;  /* 0x0000000d0e98723e */ /* 0x004fce00000010ff */
[----:B------:R-:W1:Y:S01]  /*30b0*/  MUFU.EX2 R16, R16 ;  /* 0x0000001000107308 */ /* 0x000e620000000800 */
[----:B0-----:R-:W-:Y:S01]  /*30c0*/  FADD.FTZ R19, R155, R12 ;  /* 0x0000000c9b137221 */ /* 0x001fe20000010000 */
[----:B------:R-:W-:-:S03]  /*30d0*/  F2FP.BF16.F32.PACK_AB R155, R48, R155 ;  /* 0x0000009b309b723e */ /* 0x000fc600000010ff */
[----:B------:R-:W-:-:S03]  /*30e0*/  FADD.FTZ R12, R48, R19 ;  /* 0x00000013300c7221 */ /* 0x000fc60000010000 */
[----:B------:R-:W-:Y:S08]  /*30f0*/  MUFU.EX2 R17, R17 ;  /* 0x0000001100117308 */ /* 0x000ff00000000800 */
[----:B------:R0:W-:Y:S01]  /*3100*/  MUFU.EX2 R162, R3 ;  /* 0x0000000300a27308 */ /* 0x0001e20000000800 */
[----:B-1----:R-:W-:-:S07]  /*3110*/  F2FP.BF16.F32.PACK_AB R154, R16, R15 ;  /* 0x0000000f109a723e */ /* 0x002fce00000010ff */
[----:B------:R-:W1:Y:S01]  /*3120*/  MUFU.EX2 R18, R18 ;  /* 0x0000001200127308 */ /* 0x000e620000000800 */
[----:B0-----:R-:W-:Y:S01]  /*3130*/  FADD.FTZ R3, R157, R12 ;  /* 0x0000000c9d037221 */ /* 0x001fe20000010000 */
[----:B------:R-:W-:-:S03]  /*3140*/  F2FP.BF16.F32.PACK_AB R157, R52, R157 ;  /* 0x0000009d349d723e */ /* 0x000fc600000010ff */
[----:B------:R-:W-:-:S03]  /*3150*/  FADD.FTZ R12, R52, R3 ;  /* 0x00000003340c7221 */ /* 0x000fc60000010000 */
[----:B------:R0:W-:Y:S01]  /*3160*/  MUFU.EX2 R33, R4 ;  /* 0x0000000400217308 */ /* 0x0001e20000000800 */
[----:B------:R-:W-:Y:S01]  /*3170*/  FADD.FTZ R19, R159, R12 ;  /* 0x0000000c9f137221 */ /* 0x000fe20000010000 */
[----:B------:R-:W-:Y:S02]  /*3180*/  MOV R12, UR39 ;  /* 0x00000027000c7c02 */ /* 0x000fe40008000f00 */
[----:B------:R-:W-:-:S04]  /*3190*/  F2FP.BF16.F32.PACK_AB R159, R54, R159 ;  /* 0x0000009f369f723e */ /* 0x000fc800000010ff */
[----:B------:R-:W2:Y:S01]  /*31a0*/  MUFU.EX2 R11, R11 ;  /* 0x0000000b000b7308 */ /* 0x000ea20000000800 */
[----:B0-----:R-:W-:Y:S01]  /*31b0*/  FADD.FTZ R4, R13, R14 ;  /* 0x0000000e0d047221 */ /* 0x001fe20000010000 */
[----:B-1----:R-:W-:-:S03]  /*31c0*/  F2FP.BF16.F32.PACK_AB R156, R18, R17 ;  /* 0x00000011129c723e */ /* 0x002fc600000010ff */
[----:B------:R-:W-:-:S03]  /*31d0*/  FADD.FTZ R3, R15, R4 ;  /* 0x000000040f037221 */ /* 0x000fc60000010000 */
[----:B------:R0:W-:Y:S01]  /*31e0*/  MUFU.EX2 R35, R20 ;  /* 0x0000001400237308 */ /* 0x0001e20000000800 */
[----:B------:R-:W-:Y:S01]  /*31f0*/  FADD.FTZ R4, R16, R3 ;  /* 0x0000000310047221 */ /* 0x000fe20000010000 */
[----:B------:R-:W-:-:S05]  /*3200*/  @!P2 VIADD R3, R12, 0x22840 ;  /* 0x000228400c03a836 */ /* 0x000fca0000000000 */
[----:B------:R-:W-:Y:S01]  /*3210*/  @!P2 PRMT R3, RZ, 0x654, R3 ;  /* 0x00000654ff03a816 */ /* 0x000fe20000000003 */
[----:B------:R1:W3:Y:S01]  /*3220*/  MUFU.EX2 R160, R9 ;  /* 0x0000000900a07308 */ /* 0x0002e20000000800 */
[----:B0-----:R-:W-:Y:S01]  /*3230*/  FADD.FTZ R20, R54, R19 ;  /* 0x0000001336147221 */ /* 0x001fe20000010000 */
[----:B------:R-:W-:-:S03]  /*3240*/  FADD.FTZ R19, R17, R4 ;  /* 0x0000000411137221 */ /* 0x000fc60000010000 */
[----:B------:R-:W-:Y:S01]  /*3250*/  FADD.FTZ R45, R53, R20 ;  /* 0x00000014352d7221 */ /* 0x000fe20000010000 */
[----:B------:R-:W-:Y:S02]  /*3260*/  FADD.FTZ R4, R18, R19 ;  /* 0x0000001312047221 */ /* 0x000fe40000010000 */
[----:B------:R-:W-:Y:S01]  /*3270*/  MUFU.EX2 R21, R21 ;  /* 0x0000001500157308 */ /* 0x000fe20000000800 */
[----:B------:R-:W-:Y:S01]  /*3280*/  FADD.FTZ R20, R56, R45 ;  /* 0x0000002d38147221 */ /* 0x000fe20000010000 */
[----:B--2---:R-:W-:Y:S01]  /*3290*/  FADD.FTZ R19, R11, R4 ;  /* 0x000000040b137221 */ /* 0x004fe20000010000 */
[----:B-1----:R-:W-:Y:S02]  /*32a0*/  IADD3 R9, -R2, 0xb, RZ ;  /* 0x0000000b02097810 */ /* 0x002fe40007ffe1ff */
[----:B------:R-:W-:Y:S01]  /*32b0*/  FADD.FTZ R45, R163, R20 ;  /* 0x00000014a32d7221 */ /* 0x000fe20000010000 */
[C---:B------:R-:W-:Y:S01]  /*32c0*/  FADD.FTZ R19, R158.reuse, R19 ;  /* 0x000000139e137221 */ /* 0x040fe20000010000 */
[----:B------:R-:W-:Y:S01]  /*32d0*/  F2FP.BF16.F32.PACK_AB R158, R158, R11 ;  /* 0x0000000b9e9e723e */ /* 0x000fe200000010ff */
[----:B------:R0:W-:Y:S06]  /*32e0*/  BAR.ARV R9, 0x100 ;  /* 0x000400090000751d */ /* 0x0001ec0000002000 */
[----:B------:R-:W-:Y:S01]  /*32f0*/  FADD.FTZ R20, R58, R45 ;  /* 0x0000002d3a147221 */ /* 0x000fe20000010000 */
[----:B---3--:R-:W-:Y:S01]  /*3300*/  FADD.FTZ R4, R160, R19 ;  /* 0x00000013a0047221 */ /* 0x008fe20000010000 */
[----:B------:R-:W1:Y:S01]  /*3310*/  MUFU.EX2 R22, R22 ;  /* 0x0000001600167308 */ /* 0x000e620000000800 */
[----:B------:R2:W-:Y:S01]  /*3320*/  @!P2 SYNCS.ARRIVE.TRANS64.RED.A1T0 RZ, [R3+URZ], RZ ;  /* 0x000000ff03ffa9a7 */ /* 0x0005e2000810043f */
[----:B------:R-:W-:Y:S01]  /*3330*/  FADD.FTZ R19, R165, R20 ;  /* 0x00000014a5137221 */ /* 0x000fe20000010000 */
[----:B------:R-:W-:-:S02]  /*3340*/  F2FP.BF16.F32.PACK_AB R163, R58, R163 ;  /* 0x000000a33aa3723e */ /* 0x000fc400000010ff */
[C---:B------:R-:W-:Y:S01]  /*3350*/  F2FP.BF16.F32.PACK_AB R165, R36.reuse, R165 ;  /* 0x000000a524a5723e */ /* 0x040fe200000010ff */
[----:B------:R-:W-:Y:S01]  /*3360*/  FADD.FTZ R20, R36, R19 ;  /* 0x0000001324147221 */ /* 0x000fe20000010000 */
[C---:B------:R-:W-:Y:S01]  /*3370*/  F2FP.BF16.F32.PACK_AB R160, R33.reuse, R160 ;  /* 0x000000a021a0723e */ /* 0x040fe200000010ff */
[----:B------:R-:W3:Y:S01]  /*3380*/  MUFU.EX2 R23, R23 ;  /* 0x0000001700177308 */ /* 0x000ee20000000800 */
[----:B--2---:R-:W-:-:S04]  /*3390*/  FADD.FTZ R3, R33, R4 ;  /* 0x0000000421037221 */ /* 0x004fc80000010000 */
[----:B------:R-:W-:Y:S01]  /*33a0*/  FADD.FTZ R4, R162, R3 ;  /* 0x00000003a2047221 */ /* 0x000fe20000010000 */
[----:B------:R-:W-:Y:S01]  /*33b0*/  FADD.FTZ R3, R37, R20 ;  /* 0x0000001425037221 */ /* 0x000fe20000010000 */
[C---:B------:R-:W-:Y:S01]  /*33c0*/  F2FP.BF16.F32.PACK_AB R162, R35.reuse, R162 ;  /* 0x000000a223a2723e */ /* 0x040fe200000010ff */
[----:B------:R-:W2:Y:S01]  /*33d0*/  MUFU.EX2 R24, R24 ;  /* 0x0000001800187308 */ /* 0x000ea20000000800 */
[----:B------:R-:W-:Y:S01]  /*33e0*/  FADD.FTZ R4, R35, R4 ;  /* 0x0000000423047221 */ /* 0x000fe20000010000 */
[----:B------:R-:W-:Y:S01]  /*33f0*/  FADD.FTZ R20, R38, R3 ;  /* 0x0000000326147221 */ /* 0x000fe20000010000 */
[C---:B-1----:R-:W-:Y:S02]  /*3400*/  F2FP.BF16.F32.PACK_AB R164, R22.reuse, R21 ;  /* 0x0000001516a4723e */ /* 0x042fe400000010ff */
[----:B------:R-:W-:Y:S01]  /*3410*/  FADD.FTZ R3, R21, R4 ;  /* 0x0000000415037221 */ /* 0x000fe20000010000 */
[----:B------:R-:W-:Y:S02]  /*3420*/  FADD.FTZ R19, R39, R20 ;  /* 0x0000001427137221 */ /* 0x000fe40000010000 */
[----:B------:R-:W1:Y:S01]  /*3430*/  MUFU.EX2 R25, R25 ;  /* 0x0000001900197308 */ /* 0x000e620000000800 */
[----:B------:R-:W-:Y:S01]  /*3440*/  FADD.FTZ R4, R22, R3 ;  /* 0x0000000316047221 */ /* 0x000fe20000010000 */
[----:B------:R-:W-:-:S03]  /*3450*/  FADD.FTZ R20, R40, R19 ;  /* 0x0000001328147221 */ /* 0x000fc60000010000 */
[----:B---3--:R-:W-:-:S03]  /*3460*/  FADD.FTZ R3, R23, R4 ;  /* 0x0000000417037221 */ /* 0x008fc60000010000 */
[----:B------:R-:W3:Y:S01]  /*3470*/  MUFU.EX2 R26, R26 ;  /* 0x0000001a001a7308 */ /* 0x000ee20000000800 */
[C---:B--2---:R-:W-:Y:S01]  /*3480*/  FADD.FTZ R4, R24.reuse, R3 ;  /* 0x0000000318047221 */ /* 0x044fe20000010000 */
[----:B------:R-:W-:-:S06]  /*3490*/  F2FP.BF16.F32.PACK_AB R166, R24, R23 ;  /* 0x0000001718a6723e */ /* 0x000fcc00000010ff */
[----:B------:R-:W2:Y:S01]  /*34a0*/  MUFU.EX2 R41, R41 ;  /* 0x0000002900297308 */ /* 0x000ea20000000800 */
[----:B-1----:R-:W-:-:S07]  /*34b0*/  FADD.FTZ R3, R25, R4 ;  /* 0x0000000419037221 */ /* 0x002fce0000010000 */
[----:B------:R-:W1:Y:S01]  /*34c0*/  MUFU.EX2 R27, R27 ;  /* 0x0000001b001b7308 */ /* 0x000e620000000800 */
[C---:B---3--:R-:W-:Y:S01]  /*34d0*/  FADD.FTZ R4, R26.reuse, R3 ;  /* 0x000000031a047221 */ /* 0x048fe20000010000 */
[----:B------:R-:W-:-:S06]  /*34e0*/  F2FP.BF16.F32.PACK_AB R168, R26, R25 ;  /* 0x000000191aa8723e */ /* 0x000fcc00000010ff */
[----:B------:R-:W3:Y:S01]  /*34f0*/  MUFU.EX2 R42, R42 ;  /* 0x0000002a002a7308 */ /* 0x000ee20000000800 */
[----:B--2---:R-:W-:-:S07]  /*3500*/  FADD.FTZ R19, R41, R20 ;  /* 0x0000001429137221 */ /* 0x004fce0000010000 */
[----:B------:R-:W2:Y:S01]  /*3510*/  MUFU.EX2 R28, R28 ;  /* 0x0000001c001c7308 */ /* 0x000ea20000000800 */
[----:B-1----:R-:W-:-:S07]  /*3520*/  FADD.FTZ R3, R27, R4 ;  /* 0x000000041b037221 */ /* 0x002fce0000010000 */
[----:B------:R-:W1:Y:S01]  /*3530*/  MUFU.EX2 R43, R43 ;  /* 0x0000002b002b7308 */ /* 0x000e620000000800 */
[C---:B---3--:R-:W-:Y:S01]  /*3540*/  FADD.FTZ R20, R42.reuse, R19 ;  /* 0x000000132a147221 */ /* 0x048fe20000010000 */
[----:B------:R-:W-:-:S06]  /*3550*/  F2FP.BF16.F32.PACK_AB R171, R42, R41 ;  /* 0x000000292aab723e */ /* 0x000fcc00000010ff */
[----:B------:R-:W3:Y:S01]  /*3560*/  MUFU.EX2 R29, R29 ;  /* 0x0000001d001d7308 */ /* 0x000ee20000000800 */
[C---:B--2---:R-:W-:Y:S01]  /*3570*/  FADD.FTZ R4, R28.reuse, R3 ;  /* 0x000000031c047221 */ /* 0x044fe20000010000 */
[----:B------:R-:W-:-:S06]  /*3580*/  F2FP.BF16.F32.PACK_AB R170, R28, R27 ;  /* 0x0000001b1caa723e */ /* 0x000fcc00000010ff */
[----:B------:R-:W2:Y:S01]  /*3590*/  MUFU.EX2 R44, R44 ;  /* 0x0000002c002c7308 */ /* 0x000ea20000000800 */
[----:B-1----:R-:W-:-:S07]  /*35a0*/  FADD.FTZ R19, R43, R20 ;  /* 0x000000142b137221 */ /* 0x002fce0000010000 */
[----:B------:R-:W1:Y:S01]  /*35b0*/  MUFU.EX2 R30, R30 ;  /* 0x0000001e001e7308 */ /* 0x000e620000000800 */
[----:B---3--:R-:W-:-:S07]  /*35c0*/  FADD.FTZ R13, R29, R4 ;  /* 0x000000041d0d7221 */ /* 0x008fce0000010000 */
[----:B------:R-:W3:Y:S01]  /*35d0*/  MUFU.EX2 R46, R46 ;  /* 0x0000002e002e7308 */ /* 0x000ee20000000800 */
[C---:B--2---:R-:W-:Y:S01]  /*35e0*/  FADD.FTZ R19, R44.reuse, R19 ;  /* 0x000000132c137221 */ /* 0x044fe20000010000 */
[----:B------:R-:W-:-:S06]  /*35f0*/  F2FP.BF16.F32.PACK_AB R173, R44, R43 ;  /* 0x0000002b2cad723e */ /* 0x000fcc00000010ff */
[----:B------:R-:W2:Y:S01]  /*3600*/  MUFU.EX2 R31, R31 ;  /* 0x0000001f001f7308 */ /* 0x000ea20000000800 */
[C---:B-1----:R-:W-:Y:S01]  /*3610*/  FADD.FTZ R4, R30.reuse, R13 ;  /* 0x0000000d1e047221 */ /* 0x042fe20000010000 */
[----:B------:R-:W-:-:S06]  /*3620*/  F2FP.BF16.F32.PACK_AB R172, R30, R29 ;  /* 0x0000001d1eac723e */ /* 0x000fcc00000010ff */
[----:B------:R-:W1:Y:S01]  /*3630*/  MUFU.EX2 R47, R47 ;  /* 0x0000002f002f7308 */ /* 0x000e620000000800 */
[----:B---3--:R-:W-:-:S07]  /*3640*/  FADD.FTZ R20, R46, R19 ;  /* 0x000000132e147221 */ /* 0x008fce0000010000 */
[----:B------:R-:W3:Y:S01]  /*3650*/  MUFU.EX2 R32, R32 ;  /* 0x0000002000207308 */ /* 0x000ee20000000800 */
[----:B--2---:R-:W-:Y:S01]  /*3660*/  FADD.FTZ R11, R31, R4 ;  /* 0x000000041f0b7221 */ /* 0x004fe20000010000 */
[C---:B-1----:R-:W-:Y:S01]  /*3670*/  FADD.FTZ R3, R47.reuse, R20 ;  /* 0x000000142f037221 */ /* 0x042fe20000010000 */
[----:B------:R-:W-:Y:S02]  /*3680*/  F2FP.BF16.F32.PACK_AB R175, R47, R46 ;  /* 0x0000002e2faf723e */ /* 0x000fe400000010ff */
[C---:B---3--:R-:W-:Y:S01]  /*3690*/  FADD.FTZ R4, R32.reuse, R11 ;  /* 0x0000000b20047221 */ /* 0x048fe20000010000 */
[----:B------:R-:W-:Y:S01]  /*36a0*/  F2FP.BF16.F32.PACK_AB R174, R32, R31 ;  /* 0x0000001f20ae723e */ /* 0x000fe200000010ff */
[----:B0-----:R-:W-:Y:S06]  /*36b0*/  @!P0 BRA `(.L_x_13266) ;  /* 0x0000000000048947 */ /* 0x001fec0003800000 */
[----:B------:R-:W-:Y:S01]  /*36c0*/  BPT.TRAP 0x1 ;  /* 0x000000040000795c */ /* 0x000fe20000300000 */
.L_x_13266:
[----:B------:R0:W1:Y:S01]  /*36d0*/  SYNCS.PHASECHK.TRANS64.TRYWAIT P3, [UR39+0x22850], R7 ;  /* 0x02285007ff0075a7 */ /* 0x0000620008060167 */
[----:B------:R-:W-:Y:S05]  /*36e0*/  @!P0 BRA `(.L_x_13267) ;  /* 0x0000000000048947 */ /* 0x000fea0003800000 */
[----:B------:R-:W-:Y:S01]  /*36f0*/  BPT.TRAP 0x1 ;  /* 0x000000040000795c */ /* 0x000fe20000300000 */
.L_x_13267:
[----:B-1----:R-:W-:Y:S05]  /*3700*/  @P3 BRA `(.L_x_13268) ;  /* 0x0000000000083947 */ /* 0x002fea0003800000 */
[----:B------:R-:W1:Y:S02]  /*3710*/  SYNCS.PHASECHK.TRANS64.TRYWAIT P3, [UR39+0x22850], R7 ;  /* 0x02285007ff0075a7 */ /* 0x000e640008060167 */
[----:B-1----:R-:W-:Y:S05]  /*3720*/  @!P3 BRA `(.L_x_13269) ;  /* 0x000000bc0058b947 */ /* 0x002fea0003800000 */
.L_x_13268:
[----:B------:R2:W-:Y:S01]  /*3730*/  BAR.SYNC.DEFER_BLOCKING R0, 0x100 ;  /* 0x000400000000751d */ /* 0x0005e20000010000 */
[----:B------:R-:W-:Y:S01]  /*3740*/  UIADD3 UR4, UR39, 0x400, URZ ;  /* 0x0000040027047890 */ /* 0x000fe2000fffe03f */
[----:B-1----:R-:W-:Y:S01]  /*3750*/  @!P2 VIADD R12, R12, 0x22860 ;  /* 0x000228600c0ca836 */ /* 0x002fe20000000000 */
[----:B------:R-:W-:Y:S02]  /*3760*/  UIADD3 UR41, UR41, -0x2, URZ ;  /* 0xfffffffe29297890 */ /* 0x000fe4000fffe03f */
[----:B------:R-:W-:Y:S01]  /*3770*/  USHF.R.U32.HI UR4, URZ, 0x4, UR4 ;  /* 0x000000043f047899 */ /* 0x000fe20008011604 */
[----:B------:R-:W-:Y:S01]  /*3780*/  UMOV UR15, 0x40000040 ;  /* 0x40000040000f7882 */ /* 0x000fe20000000000 */
[----:B------:R-:W-:Y:S02]  /*3790*/  @!P2 PRMT R12, RZ, 0x654, R12 ;  /* 0x00000654ff0ca816 */ /* 0x000fe4000000000c */
[----:B------:R-:W-:-:S04]  /*37a0*/  ULOP3.LUT UR4, UR4, 0x3fff, URZ, 0xc0, !UPT ;  /* 0x00003fff04047892 */ /* 0x000fc8000f8ec03f */
[----:B------:R-:W-:-:S04]  /*37b0*/  ULOP3.LUT UR24, UR4, 0x3000000, URZ, 0xfc, !UPT ;  /* 0x0300000004187892 */ /* 0x000fc8000f8efc3f */
        /* <DEDUP_REMOVED lines=34> */
[----:B------:R-:W1:Y:S02]  /*39e0*/  S2UR UR4, SR_CTAID.X ;  /* 0x00000000000479c3 */ /* 0x000e640000002500 */
[----:B-1----:R-:W-:-:S03]  /*39f0*/  USHF.L.U32 UR10, UR4, 0x7, URZ ;  /* 0x00000007040a7899 */ /* 0x002fc6000800063f */
[----:B------:R-:W-:Y:S02]  /*3a00*/  @UP0 ULDC UR4, c[0x0][0x44c] ;  /* 0x0001130000040ab9 */ /* 0x000fe40000000800 */
[----:B------:R-:W-:Y:S01]  /*3a10*/  UIMAD.WIDE.U32 UR4, UR10, UR4, URZ ;  /* 0x000000040a0472a5 */ /* 0x000fe2000f8e003f */
[----:B------:R-:W-:Y:S02]  /*3a20*/  WARPGROUP.DEPBAR.LE gsb0, 0x0 ;  /* 0x00008000000079c5 */ /* 0x000fe40000010000 */
[----:B------:R-:W-:-:S15]  /*3a30*/  WARPGROUP.ARRIVE ;  /* 0x00000000000079c5 */ /* 0x000fde0000000000 */
[----:B------:R-:W-:Y:S01]  /*3a40*/  HGMMA.64x256x16.F32.BF16 R24, R172, gdesc[UR12].tnspB, R24, gsb0 ;  /* 0x43e0000cac187df0 */ /* 0x000fe20008001818 */
[----:B------:R-:W-:Y:S02]  /*3a50*/  @UP0 ULDC UR14, c[0x0][0x450] ;  /* 0x00011400000e0ab9 */ /* 0x000fe40000000800 */
[----:B------:R-:W-:-:S04]  /*3a60*/  @UP0 USHF.R.U32.HI UR10, URZ, UR14, UR5 ;  /* 0x0000000e3f0a0299 */ /* 0x000fc80008011605 */
[----:B------:R-:W-:-:S04]  /*3a70*/  UIADD3 UR4, UR10, -UR11, UR40 ;  /* 0x8000000b0a047290 */ /* 0x000fc8000fffe028 */
[----:B------:R-:W-:-:S04]  /*3a80*/  UIMAD.WIDE UR4, UR4, 0x2aaaaaab, URZ ;  /* 0x2aaaaaab040478a5 */ /* 0x000fc8000f8e023f */
[----:B------:R-:W-:-:S04]  /*3a90*/  USHF.R.U32.HI UR4, URZ, 0x1f, UR5 ;  /* 0x0000001f3f047899 */ /* 0x000fc80008011605 */
[----:B------:R-:W-:-:S03]  /*3aa0*/  ULEA.HI.SX32 UR4, UR5, UR4, 0x1c ;  /* 0x0000000405047291 */ /* 0x000fc6000f8fe23f */
[----:B------:R-:W-:Y:S01]  /*3ab0*/  UMOV UR5, URZ ;  /* 0x0000003f00057c82 */ /* 0x000fe20008000000 */
[----:B------:R-:W-:-:S04]  /*3ac0*/  UISETP.LT.AND UP1, UPT, UR38, UR4, UPT ;  /* 0x000000042600728c */ /* 0x000fc8000bf21270 */
[----:B------:R-:W-:-:S03]  /*3ad0*/  USEL UR25, UR38, UR4, !UP1 ;  /* 0x0000000426197287 */ /* 0x000fc6000c800000 */
[----:B------:R-:W-:Y:S01]  /*3ae0*/  UMOV UR4, URZ ;  /* 0x0000003f00047c82 */ /* 0x000fe20008000000 */
[----:B------:R-:W-:-:S06]  /*3af0*/  UISETP.GE.AND UP1, UPT, UR41, UR25, UPT ;  /* 0x000000192900728c */ /* 0x000fcc000bf26270 */
[----:B------:R-:W-:Y:S01]  /*3b00*/  PLOP3.LUT P3, PT, PT, PT, UP1, 0x80, 0x0 ;  /* 0x000000000000781c */ /* 0x000fe20003f6f018 */
[----:B------:R-:W-:Y:S02]  /*3b10*/  WARPGROUP.DEPBAR.LE gsb0, 0x0 ;  /* 0x00008000000079c5 */ /* 0x000fe40000010000 */
[----:B------:R2:W-:Y:S10]  /*3b20*/  @!P2 SYNCS.ARRIVE.TRANS64.RED.A1T0 RZ, [R12+URZ], RZ ;  /* 0x000000ff0cffa9a7 */ /* 0x0005f4000810043f */
[----:B--2---:R-:W-:Y:S05]  /*3b30*/  @!P3 BRA `(.L_x_13270) ;  /* 0x000000280094b947 */ /* 0x004fea0003800000 */
[----:B------:R-:W-:Y:S01]  /*3b40*/  IMAD.MOV.U32 R11, RZ, RZ, R8 ;  /* 0x000000ffff0b7224 */ /* 0x000fe200078e0008 */
[----:B------:R-:W-:Y:S01]  /*3b50*/  MOV R12, R10 ;  /* 0x0000000a000c7202 */ /* 0x000fe20000000f00 */
[----:B------:R-:W-:Y:S01]  /*3b60*/  UMOV UR5, URZ ;  /* 0x0000003f00057c82 */ /* 0x000fe20008000000 */
[----:B------:R-:W-:Y:S01]  /*3b70*/  UMOV UR4, URZ ;  /* 0x0000003f00047c82 */ /* 0x000fe20008000000 */
[----:B------:R-:W-:Y:S01]  /*3b80*/  ULDC UR28, c[0x0][0x288] ;  /* 0x0000a200001c7ab9 */ /* 0x000fe20000000800 */
[----:B------:R-:W-:Y:S01]  /*3b90*/  ULDC UR27, c[0x0][0x2f0] ;  /* 0x0000bc00001b7ab9 */ /* 0x000fe20000000800 */
[----:B------:R-:W-:Y:S01]  /*3ba0*/  ULDC UR26, c[0x0][0x9d8] ;  /* 0x00027600001a7ab9 */ /* 0x000fe20000000800 */
[----:B------:R-:W-:-:S05]  /*3bb0*/  ULDC UR7, c[0x0][0x988] ;  /* 0x0002620000077ab9 */ /* 0x000fca0000000800 */
.L_x_13279:
[----:B------:R-:W-:-:S04]  /*3bc0*/  UIADD3 UR4, UR4, 0x1, URZ ;  /* 0x0000000104047890 */ /* 0x000fc8000fffe03f */
[----:B------:R-:W-:-:S04]  /*3bd0*/  UISETP.NE.AND UP1, UPT, UR4, 0x2, UPT ;  /* 0x000000020400788c */ /* 0x000fc8000bf25270 */
[----:B------:R-:W-:Y:S02]  /*3be0*/  USEL UR10, URZ, 0x1, UP1 ;  /* 0x000000013f0a7887 */ /* 0x000fe40008800000 */
[----:B------:R-:W-:Y:S02]  /*3bf0*/  USEL UR4, UR4, URZ, UP1 ;  /* 0x0000003f04047287 */ /* 0x000fe40008800000 */
[----:B------:R-:W-:Y:S01]  /*3c00*/  ULOP3.LUT UR5, UR5, UR10, URZ, 0x3c, !UPT ;  /* 0x0000000a05057292 */ /* 0x000fe2000f8e3c3f */
[----:B--2---:R-:W-:Y:S11]  /*3c10*/  @!P0 BRA `(.L_x_13271) ;  /* 0x0000000000048947 */ /* 0x004ff60003800000 */
[----:B------:R-:W-:Y:S01]  /*3c20*/  BPT.TRAP 0x1 ;  /* 0x000000040000795c */ /* 0x000fe20000300000 */
.L_x_13271:
[----:B------:R-:W-:Y:S01]  /*3c30*/  ULEA UR29, UR4, UR39, 0x3 ;  /* 0x00000027041d7291 */ /* 0x000fe2000f8e183f */
[----:B0-----:R-:W-:-:S05]  /*3c40*/  IMAD.U32 R7, RZ, RZ, UR5 ;  /* 0x00000005ff077e24 */ /* 0x001fca000f8e00ff */
[----:B------:R-:W-:-:S04]  /*3c50*/  SHF.L.U32 R7, R7, 0x1f, RZ ;  /* 0x0000001f07077819 */ /* 0x000fc800000006ff */
[----:B------:R0:W1:Y:S01]  /*3c60*/  SYNCS.PHASECHK.TRANS64.TRYWAIT P3, [UR29+0x22830], R7 ;  /* 0x02283007ff0075a7 */ /* 0x000062000806015d */
[----:B------:R-:W-:Y:S05]  /*3c70*/  @!P0 BRA `(.L_x_13272) ;  /* 0x0000000000048947 */ /* 0x000fea0003800000 */
[----:B------:R-:W-:Y:S01]  /*3c80*/  BPT.TRAP 0x1 ;  /* 0x000000040000795c */ /* 0x000fe20000300000 */
.L_x_13272:
[----:B-1----:R-:W-:Y:S05]  /*3c90*/  @P3 BRA `(.L_x_13273) ;  /* 0x0000000000083947 */ /* 0x002fea0003800000 */
[----:B------:R-:W1:Y:S02]  /*3ca0*/  SYNCS.PHASECHK.TRANS64.TRYWAIT P3, [UR29+0x22830], R7 ;  /* 0x02283007ff0075a7 */ /* 0x000e64000806015d */
[----:B-1----:R-:W-:Y:S05]  /*3cb0*/  @!P3 BRA `(.L_x_13274) ;  /* 0x000000b80008b947 */ /* 0x002fea0003800000 */
.L_x_13273:
[----:B------:R-:W-:Y:S01]  /*3cc0*/  UIMAD UR10, UR4, 0x300, UR6 ;  /* 0x00000300040a78a4 */ /* 0x000fe2000f8e0206 */
[----:B------:R-:W-:Y:S01]  /*3cd0*/  WARPGROUP.ARRIVE ;  /* 0x00000000000079c5 */ /* 0x000fe20000000000 */
[----:B------:R-:W-:Y:S01]  /*3ce0*/  UMOV UR11, 0x40000040 ;  /* 0x40000040000b7882 */ /* 0x000fe20000000000 */
[----:B------:R-:W-:Y:S01]  /*3cf0*/  UMOV UR15, 0x40000040 ;  /* 0x40000040000f7882 */ /* 0x000fe20000000000 */
[----:B------:R-:W-:Y:S01]  /*3d00*/  UIADD3 UR14, UR10, 0x2, URZ ;  /* 0x000000020a0e7890 */ /* 0x000fe2000fffe03f */
[----:B------:R-:W-:Y:S01]  /*3d10*/  IMAD.MOV.U32 R21, RZ, RZ, -0x2 ;  /* 0xfffffffeff157424 */ /* 0x000fe200078e00ff */
[----:B------:R-:W-:Y:S01]  /*3d20*/  UIADD3 UR18, UR10, 0x4, URZ ;  /* 0x000000040a127890 */ /* 0x000fe2000fffe03f */
[----:B------:R-:W-:Y:S01]  /*3d30*/  MOV R19, UR27 ;  /* 0x0000001b00137c02 */ /* 0x000fe20008000f00 */
[----:B------:R-:W-:Y:S01]  /*3d40*/  UMOV UR19, 0x40000040 ;  /* 0x4000004000137882 */ /* 0x000fe20000000000 */
[----:B------:R-:W-:Y:S01]  /*3d50*/  HGMMA.64x96x16.F32.BF16 R152, gdesc[UR8], RZ, !UPT, gsb0 ;  /* 0x01600000089879f0 */ /* 0x000fe2000c0018ff */
[----:B------:R-:W-:Y:S01]  /*3d60*/  UIADD3 UR22, UR10, 0x6, URZ ;  /* 0x000000060a167890 */ /* 0x000fe2000fffe03f */
[----:B------:R-:W-:-:S02]  /*3d70*/  UMOV UR23, 0x40000040 ;  /* 0x4000004000177882 */ /* 0x000fc40000000000 */
[----:B------:R-:W-:Y:S02]  /*3d80*/  @UP0 ULDC UR10, c[0x0][0x44c] ;  /* 0x00011300000a0ab9 */ /* 0x000fe40000000800 */
[----:B------:R-:W-:Y:S01]  /*3d90*/  @P1 IMAD.HI.U32 R13, R5, UR10, RZ ;  /* 0x0000000a050d1c27 */ /* 0x000fe2000f8e00ff */
[----:B------:R-:W-:Y:S01]  /*3da0*/  @UP0 ULDC UR10, c[0x0][0x450] ;  /* 0x00011400000a0ab9 */ /* 0x000fe20000000800 */
        /* <DEDUP_REMOVED lines=10> */
[----:B-1----:R-:W-:Y:S01]  /*3e50*/  FMUL.FTZ R8, R167, UR26 ;  /* 0x0000001aa7087c20 */ /* 0x002fe20008410000 */
[----:B------:R-:W-:Y:S01]  /*3e60*/  IMAD.MOV.U32 R167, RZ, RZ, R5 ;  /* 0x000000ffffa77224 */ /* 0x000fe200078e0005 */
[----:B------:R-:W-:Y:S01]  /*3e70*/  @P1 SHF.R.U32.HI R167, RZ, UR10, R13 ;  /* 0x0000000affa71c19 */ /* 0x000fe2000801160d */
[----:B------:R-:W-:Y:S01]  /*3e80*/  UMOV UR10, 0x1 ;  /* 0x00000001000a7882 */ /* 0x000fe20000000000 */
[----:B------:R-:W-:Y:S01]  /*3e90*/  FMUL.FTZ R154, R154, UR26 ;  /* 0x0000001a9a9a7c20 */ /* 0x000fe20008410000 */
[----:B------:R-:W-:Y:S01]  /*3ea0*/  UIMAD UR10, UR41, -0x60, UR10 ;  /* 0xffffffa0290a78a4 */ /* 0x000fe2000f8e020a */
[----:B------:R-:W-:Y:S01]  /*3eb0*/  FMUL.FTZ R155, R155, UR26 ;  /* 0x0000001a9b9b7c20 */ /* 0x000fe20008410000 */
[----:B------:R-:W1:Y:S01]  /*3ec0*/  SHFL.IDX PT, R13, R167, 0x1, 0x1c1f ;  /* 0x003c1f00a70d7f89 */ /* 0x000e6200000e0000 */
        /* <DEDUP_REMOVED lines=9> */
[----:B--2---:R-:W-:-:S02]  /*3f60*/  IMAD R8, R6, R21, UR10 ;  /* 0x0000000a06087e24 */ /* 0x004fc4000f8e0215 */
[----:B------:R-:W-:Y:S01]  /*3f70*/  FMUL.FTZ R200, R160, UR26 ;  /* 0x0000001aa0c87c20 */ /* 0x000fe20008410000 */
[----:B------:R-:W-:Y:S01]  /*3f80*/  FMUL.FTZ R160, R161, UR26 ;  /* 0x0000001aa1a07c20 */ /* 0x000fe20008410000 */
[----:B------:R-:W-:Y:S01]  /*3f90*/  FMUL.FTZ R15, R165, UR26 ;  /* 0x0000001aa50f7c20 */ /* 0x000fe20008410000 */
[----:B------:R-:W-:Y:S02]  /*3fa0*/  IMAD R8, R19, UR36, R8 ;  /* 0x0000002413087c24 */ /* 0x000fe4000f8e0208 */
        /* <DEDUP_REMOVED lines=9> */
[----:B-1----:R-:W-:Y:S01]  /*4040*/  IADD3 R156, R13, -UR28, R8 ;  /* 0x8000001c0d9c7c10 */ /* 0x002fe2000fffe008 */
[----:B------:R-:W1:Y:S01]  /*4050*/  MUFU.TANH R158, R158 ;  /* 0x0000009e009e7308 */ /* 0x000e620000002400 */
[----:B------:R-:W-:Y:S01]  /*4060*/  FMUL.FTZ R183, R183, UR26 ;  /* 0x0000001ab7b77c20 */ /* 0x000fe20008410000 */
[----:B------:R-:W-:Y:S01]  /*4070*/  FMUL.FTZ R186, R186, UR26 ;  /* 0x0000001ababa7c20 */ /* 0x000fe20008410000 */
[C---:B------:R-:W-:Y:S01]  /*4080*/  ISETP.GT.AND P3, PT, R156.reuse, RZ, PT ;  /* 0x000000ff9c00720c */ /* 0x040fe20003f64270 */
[----:B------:R-:W-:Y:S01]  /*4090*/  FMUL.FTZ R187, R187, UR26 ;  /* 0x0000001abbbb7c20 */ /* 0x000fe20008410000 */
[----:B------:R-:W-:Y:S01]  /*40a0*/  ISETP.GT.AND P4, PT, R156, 0x1, PT ;  /* 0x000000019c00780c */ /* 0x000fe20003f84270 */
[----:B------:R-:W-:Y:S01]  /*40b0*/  FMUL.FTZ R190, R190, UR26 ;  /* 0x0000001abebe7c20 */ /* 0x000fe20008410000 */
[----:B---3--:R-:W-:Y:S01]  /*40c0*/  FSEL R168, R154, -INF , P3 ;  /* 0xff8000009aa87808 */ /* 0x008fe20001800000 */
[----:B------:R-:W2:Y:S01]  /*40d0*/  MUFU.TANH R159, R159 ;  /* 0x0000009f009f7308 */ /* 0x000ea20000002400 */
[----:B------:R-:W-:Y:S01]  /*40e0*/  ISETP.GT.AND P3, PT, R156, 0x8, PT ;  /* 0x000000089c00780c */ /* 0x000fe20003f64270 */
[----:B------:R-:W-:Y:S01]  /*40f0*/  FMUL.FTZ R191, R191, UR26 ;  /* 0x0000001abfbf7c20 */ /* 0x000fe20008410000 */
[----:B------:R-:W-:Y:S01]  /*4100*/  FMNMX.FTZ R13, R168, R11, !PT ;  /* 0x0000000ba80d7209 */ /* 0x000fe20007810000 */
        /* <DEDUP_REMOVED lines=10> */
[----:B------:R-:W-:-:S02]  /*41b0*/  FMUL.FTZ R10, R169, UR26 ;  /* 0x0000001aa90a7c20 */ /* 0x000fc40008410000 */
[----:B------:R-:W1:Y:S08]  /*41c0*/  MUFU.TANH R163, R163 ;  /* 0x000000a300a37308 */ /* 0x000e700000002400 */
[----:B------:R4:W5:Y:S08]  /*41d0*/  MUFU.TANH R161, R166 ;  /* 0x000000a600a17308 */ /* 0x0009700000002400 */
[----:B------:R-:W0:Y:S01]  /*41e0*/  MUFU.TANH R170, R170 ;  /* 0x000000aa00aa7308 */ /* 0x000e220000002400 */
[----:B----4-:R-:W-:-:S02]  /*41f0*/  FSEL R166, R155, -INF , P4 ;  /* 0xff8000009ba67808 */ /* 0x010fc40002000000 */
[----:B------:R-:W-:Y:S02]  /*4200*/  ISETP.GT.AND P4, PT, R156, 0x9, PT ;  /* 0x000000099c00780c */ /* 0x000fe40003f84270 */
[----:B------:R-:W-:Y:S02]  /*4210*/  FMNMX.FTZ R14, R166, R13, !PT ;  /* 0x0000000da60e7209 */ /* 0x000fe40007810000 */
[----:B--2---:R-:W-:Y:S01]  /*4220*/  FSEL R162, R159, -INF , P4 ;  /* 0xff8000009fa27808 */ /* 0x004fe20002000000 */
[----:B------:R-:W2:Y:S01]  /*4230*/  MUFU.TANH R171, R171 ;  /* 0x000000ab00ab7308 */ /* 0x000ea20000002400 */
[----:B------:R-:W-:Y:S02]  /*4240*/  FMNMX.FTZ R13, R165, R14, !PT ;  /* 0x0000000ea50d7209 */ /* 0x000fe40007810000 */
[----:B------:R-:W-:Y:S02]  /*4250*/  ISETP.GT.AND P4, PT, R156, 0x11, PT ;  /* 0x000000119c00780c */ /* 0x000fe40003f84270 */
[----:B---3--:R-:W-:-:S02]  /*4260*/  FSEL R159, R16, -INF , P3 ;  /* 0xff800000109f7808 */ /* 0x008fc40001800000 */
[----:B------:R-:W-:Y:S01]  /*4270*/  FMNMX.FTZ R14, R162, R13, !PT ;  /* 0x0000000da20e7209 */ /* 0x000fe20007810000 */
[----:B------:R-:W3:Y:S01]  /*4280*/  MUFU.TANH R174, R174 ;  /* 0x000000ae00ae7308 */ /* 0x000ee20000002400 */
[C---:B------:R-:W-:Y:S02]  /*4290*/  ISETP.GT.AND P3, PT, R156.reuse, 0x18, PT ;  /* 0x000000189c00780c */ /* 0x040fe40003f64270 */
[----:B-1----:R-:W-:Y:S02]  /*42a0*/  FSEL R164, R163, -INF , P4 ;  /* 0xff800000a3a47808 */ /* 0x002fe40002000000 */
[----:B------:R-:W-:Y:S02]  /*42b0*/  FMNMX.FTZ R13, R159, R14, !PT ;  /* 0x0000000e9f0d7209 */ /* 0x000fe40007810000 */
[----:B------:R-:W-:Y:S01]  /*42c0*/  ISETP.GT.AND P4, PT, R156, 0x19, PT ;  /* 0x000000199c00780c */ /* 0x000fe20003f84270 */
[----:B------:R-:W1:Y:S01]  /*42d0*/  MUFU.TANH R175, R175 ;  /* 0x000000af00af7308 */ /* 0x000e620000002400 */
[----:B-----5:R-:W-:-:S02]  /*42e0*/  FSEL R161, R161, -INF , P3 ;  /* 0xff800000a1a17808 */ /* 0x020fc40001800000 */
[----:B------:R-:W-:Y:S02]  /*42f0*/  FMNMX.FTZ R14, R164, R13, !PT ;  /* 0x0000000da40e7209 */ /* 0x000fe40007810000 */
[----:B------:R-:W-:Y:S02]  /*4300*/  ISETP.GT.AND P3, PT, R156, 0x20, PT ;  /* 0x000000209c00780c */ /* 0x000fe40003f64270 */
[----:B------:R-:W-:Y:S01]  /*4310*/  FSEL R163, R18, -INF , P4 ;  /* 0xff80000012a37808 */ /* 0x000fe20002000000 */
[----:B------:R-:W4:Y:S01]  /*4320*/  MUFU.TANH R178, R178 ;  /* 0x000000b200b27308 */ /* 0x000f220000002400 */
[----:B------:R-:W-:Y:S02]  /*4330*/  FMNMX.FTZ R14, R161, R14, !PT ;  /* 0x0000000ea10e7209 */ /* 0x000fe40007810000 */
[----:B------:R-:W-:Y:S02]  /*4340*/  ISETP.GT.AND P4, PT, R156, 0x21, PT ;  /* 0x000000219c00780c */ /* 0x000fe40003f84270 */
[----:B0-----:R-:W-:Y:S01]  /*4350*/  FSEL R16, R170, -INF , P3 ;  /* 0xff800000aa107808 */ /* 0x001fe20001800000 */
[----:B------:R-:W-:Y:S01]  /*4360*/  FMUL.FTZ R170, R172, UR26 ;  /* 0x0000001aacaa7c20 */ /* 0x000fe20008410000 */
[----:B------:R-:W-:Y:S01]  /*4370*/  FMNMX.FTZ R19, R163, R14, !PT ;  /* 0x0000000ea3137209 */ /* 0x000fe20007810000 */
[----:B------:R0:W5:Y:S01]  /*4380*/  MUFU.TANH R20, R179 ;  /* 0x000000b300147308 */ /* 0x0001620000002400 */
[----:B------:R-:W-:-:S02]  /*4390*/  ISETP.GT.AND P3, PT, R156, 0x28, PT ;  /* 0x000000289c00780c */ /* 0x000fc40003f64270 */
[----:B--2---:R-:W-:Y:S02]  /*43a0*/  FSEL R13, R171, -INF , P4 ;  /* 0xff800000ab0d7808 */ /* 0x004fe40002000000 */
[----:B------:R-:W-:Y:S02]  /*43b0*/  FMNMX.FTZ R18, R16, R19, !PT ;  /* 0x0000001310127209 */ /* 0x000fe40007810000 */
[----:B------:R-:W-:Y:S01]  /*43c0*/  ISETP.GT.AND P4, PT, R156, 0x29, PT ;  /* 0x000000299c00780c */ /* 0x000fe20003f84270 */
[----:B------:R-:W2:Y:S01]  /*43d0*/  MUFU.TANH R182, R182 ;  /* 0x000000b600b67308 */ /* 0x000ea20000002400 */
[----:B---3--:R-:W-:Y:S01]  /*43e0*/  FSEL R14, R174, -INF , P3 ;  /* 0xff800000ae0e7808 */ /* 0x008fe20001800000 */
[----:B0-----:R-:W-:Y:S01]  /*43f0*/  FMUL.FTZ R179, R188, UR26 ;  /* 0x0000001abcb37c20 */ /* 0x001fe20008410000 */
[----:B------:R-:W-:Y:S01]  /*4400*/  FMNMX.FTZ R19, R13, R18, !PT ;  /* 0x000000120d137209 */ /* 0x000fe20007810000 */
[----:B------:R-:W-:Y:S01]  /*4410*/  FMUL.FTZ R174, R173, UR26 ;  /* 0x0000001aadae7c20 */ /* 0x000fe20008410000 */
[----:B------:R-:W-:Y:S01]  /*4420*/  ISETP.GT.AND P3, PT, R156, 0x30, PT ;  /* 0x000000309c00780c */ /* 0x000fe20003f64270 */
[----:B------:R-:W-:Y:S01]  /*4430*/  FMUL.FTZ R173, R176, UR26 ;  /* 0x0000001ab0ad7c20 */ /* 0x000fe20008410000 */
[----:B-1----:R-:W-:Y:S01]  /*4440*/  FSEL R18, R175, -INF , P4 ;  /* 0xff800000af127808 */ /* 0x002fe20002000000 */
[----:B------:R-:W0:Y:S01]  /*4450*/  MUFU.TANH R183, R183 ;  /* 0x000000b700b77308 */ /* 0x000e220000002400 */
[----:B------:R-:W-:Y:S01]  /*4460*/  FMNMX.FTZ R21, R14, R19, !PT ;  /* 0x000000130e157209 */ /* 0x000fe20007810000 */
[----:B------:R-:W-:Y:S01]  /*4470*/  FMUL.FTZ R176, R177, UR26 ;  /* 0x0000001ab1b07c20 */ /* 0x000fe20008410000 */
[----:B------:R-:W-:Y:S01]  /*4480*/  ISETP.GT.AND P4, PT, R156, 0x31, PT ;  /* 0x000000319c00780c */ /* 0x000fe20003f84270 */
[----:B------:R-:W-:Y:S01]  /*4490*/  FMUL.FTZ R175, R180, UR26 ;  /* 0x0000001ab4af7c20 */ /* 0x000fe20008410000 */
[----:B----4-:R-:W-:Y:S01]  /*44a0*/  FSEL R19, R178, -INF , P3 ;  /* 0xff800000b2137808 */ /* 0x010fe20001800000 */
[----:B------:R-:W-:Y:S01]  /*44b0*/  FMUL.FTZ R177, R181, UR26 ;  /* 0x0000001ab5b17c20 */ /* 0x000fe20008410000 */
[----:B------:R-:W-:Y:S01]  /*44c0*/  FMNMX.FTZ R22, R18, R21, !PT ;  /* 0x0000001512167209 */ /* 0x000fe20007810000 */
[----:B------:R-:W1:Y:S01]  /*44d0*/  MUFU.TANH R186, R186 ;  /* 0x000000ba00ba7308 */ /* 0x000e620000002400 */
[----:B------:R-:W-:Y:S01]  /*44e0*/  ISETP.GT.AND P3, PT, R156, 0x38, PT ;  /* 0x000000389c00780c */ /* 0x000fe20003f64270 */
[----:B------:R-:W-:Y:S01]  /*44f0*/  FMUL.FTZ R178, R184, UR26 ;  /* 0x0000001ab8b27c20 */ /* 0x000fe20008410000 */
[----:B-----5:R-:W-:Y:S01]  /*4500*/  FSEL R20, R20, -INF , P4 ;  /* 0xff80000014147808 */ /* 0x020fe20002000000 */
[----:B------:R-:W-:Y:S01]  /*4510*/  FMUL.FTZ R180, R185, UR26 ;  /* 0x0000001ab9b47c20 */ /* 0x000fe20008410000 */
[----:B------:R-:W-:Y:S01]  /*4520*/  FMNMX.FTZ R23, R19, R22, !PT ;  /* 0x0000001613177209 */ /* 0x000fe20007810000 */
        /* <DEDUP_REMOVED lines=9> */
[----:B0-----:R-:W-:Y:S01]  /*45c0*/  FSEL R22, R183, -INF , P4 ;  /* 0xff800000b7167808 */ /* 0x001fe20002000000 */
[----:B------:R-:W0:Y:S01]  /*45d0*/  MUFU.TANH R190, R190 ;  /* 0x000000be00be7308 */ /* 0x000e220000002400 */
[----:B------:R-:W-:Y:S01]  /*45e0*/  FMNMX.FTZ R23, R21, R152, !PT ;  /* 0x0000009815177209 */ /* 0x000fe20007810000 */
[----:B------:R-:W2:Y:S01]  /*45f0*/  SHFL.IDX PT, R183, R167, RZ, 0x1c1f ;  /* 0x001c1fffa7b77589 */ /* 0x000ea200000e0000 */
[----:B------:R-:W-:-:S02]  /*4600*/  ISETP.GT.AND P4, PT, R156, 0x41, PT ;  /* 0x000000419c00780c */ /* 0x000fc40003f84270 */
[----:B-1----:R-:W-:Y:S01]  /*4610*/  FSEL R152, R186, -INF , P3 ;  /* 0xff800000ba987808 */ /* 0x002fe20001800000 */
[----:B------:R-:W-:Y:S01]  /*4620*/  FMUL.FTZ R186, R197, UR26 ;  /* 0x0000001ac5ba7c20 */ /* 0x000fe20008410000 */
[----:B------:R-:W-:Y:S01]  /*4630*/  FMNMX.FTZ R153, R22, R23, !PT ;  /* 0x0000001716997209 */ /* 0x000fe20007810000 */
[----:B------:R-:W1:Y:S01]  /*4640*/  MUFU.TANH R191, R191 ;  /* 0x000000bf00bf7308 */ /* 0x000e620000002400 */
[----:B------:R-:W-:Y:S02]  /*4650*/  ISETP.GT.AND P3, PT, R156, 0x48, PT ;  /* 0x000000489c00780c */ /* 0x000fe40003f64270 */
[----:B---3--:R-:W-:Y:S02]  /*4660*/  FSEL R23, R187, -INF , P4 ;  /* 0xff800000bb177808 */ /* 0x008fe40002000000 */
[----:B------:R-:W-:Y:S02]  /*4670*/  FMNMX.FTZ R154, R152, R153, !PT ;  /* 0x00000099989a7209 */ /* 0x000fe40007810000 */
[----:B------:R-:W-:Y:S01]  /*4680*/  ISETP.GT.AND P4, PT, R156, 0x49, PT ;  /* 0x000000499c00780c */ /* 0x000fe20003f84270 */
[----:B------:R-:W3:Y:S01]  /*4690*/  MUFU.TANH R155, R194 ;  /* 0x000000c2009b7308 */ /* 0x000ee20000002400 */
[----:B0-----:R-:W-:-:S02]  /*46a0*/  FSEL R153, R190, -INF , P3 ;  /* 0xff800000be997808 */ /* 0x001fc40001800000 */
[----:B------:R-:W-:Y:S02]  /*46b0*/  FMNMX.FTZ R158, R23, R154, !PT ;  /* 0x0000009a179e7209 */ /* 0x000fe40007810000 */
[C---:B------:R-:W-:Y:S02]  /*46c0*/  ISETP.GT.AND P3, PT, R156.reuse, 0x50, PT ;  /* 0x000000509c00780c */ /* 0x040fe40003f64270 */
[----:B------:R-:W-:Y:S01]  /*46d0*/  FMNMX.FTZ R157, R153, R158, !PT ;  /* 0x0000009e999d7209 */ /* 0x000fe20007810000 */
[----:B------:R-:W0:Y:S01]  /*46e0*/  MUFU.TANH R195, R195 ;  /* 0x000000c300c37308 */ /* 0x000e220000002400 */
[----:B-1----:R-:W-:Y:S02]  /*46f0*/  FSEL R154, R191, -INF , P4 ;  /* 0xff800000bf9a7808 */ /* 0x002fe40002000000 */
[----:B------:R-:W-:Y:S02]  /*4700*/  ISETP.GT.AND P4, PT, R156, 0x51, PT ;  /* 0x000000519c00780c */ /* 0x000fe40003f84270 */
[----:B------:R-:W-:-:S02]  /*4710*/  FMNMX.FTZ R172, R154, R157, !PT ;  /* 0x0000009d9aac7209 */ /* 0x000fc40007810000 */
[----:B--2---:R-:W-:Y:S01]  /*4720*/  IADD3 R183, R183, -UR28, R8 ;  /* 0x8000001cb7b77c10 */ /* 0x004fe2000fffe008 */
[----:B------:R-:W1:Y:S01]  /*4730*/  MUFU.TANH R198, R198 ;  /* 0x000000c600c67308 */ /* 0x000e620000002400 */
[----:B---3--:R-:W-:Y:S02]  /*4740*/  FSEL R155, R155, -INF , P3 ;  /* 0xff8000009b9b7808 */ /* 0x008fe40001800000 */
[----:B------:R-:W-:Y:S02]  /*4750*/  ISETP.GT.AND P3, PT, R156, 0x58, PT ;  /* 0x000000589c00780c */ /* 0x000fe40003f64270 */
[----:B------:R-:W-:Y:S02]  /*4760*/  FMNMX.FTZ R157, R155, R172, !PT ;  /* 0x000000ac9b9d7209 */ /* 0x000fe40007810000 */
[----:B------:R-:W-:Y:S01]  /*4770*/  ISETP.GT.AND P6, PT, R183, 0x1, PT ;  /* 0x00000001b700780c */ /* 0x000fe20003fc4270 */
[----:B------:R-:W2:Y:S01]  /*4780*/  MUFU.TANH R199, R199 ;  /* 0x000000c700c77308 */ /* 0x000ea20000002400 */
[----:B0-----:R-:W-:-:S02]  /*4790*/  FSEL R158, R195, -INF , P4 ;  /* 0xff800000c39e7808 */ /* 0x001fc40002000000 */
[----:B------:R-:W-:Y:S02]  /*47a0*/  ISETP.GT.AND P4, PT, R156, 0x59, PT ;  /* 0x000000599c00780c */ /* 0x000fe40003f84270 */
[----:B------:R-:W-:Y:S02]  /*47b0*/  FMNMX.FTZ R169, R158, R157, !PT ;  /* 0x0000009d9ea97209 */ /* 0x000fe40007810000 */
[C---:B------:R-:W-:Y:S01]  /*47c0*/  ISETP.GT.AND P5, PT, R183.reuse, 0x8, PT ;  /* 0x00000008b700780c */ /* 0x040fe20003fa4270 */
[----:B------:R-:W0:Y:S01]  /*47d0*/  MUFU.TANH R202, R202 ;  /* 0x000000ca00ca7308 */ /* 0x000e220000002400 */
[----:B-1----:R-:W-:Y:S02]  /*47e0*/  FSEL R156, R198, -INF , P3 ;  /* 0xff800000c69c7808 */ /* 0x002fe40001800000 */
[----:B------:R-:W-:Y:S02]  /*47f0*/  ISETP.GT.AND P3, PT, R183, RZ, PT ;  /* 0x000000ffb700720c */ /* 0x000fe40003f64270 */
[----:B------:R-:W-:-:S03]  /*4800*/  FMNMX.FTZ R172, R156, R169, !PT ;  /* 0x000000a99cac7209 */ /* 0x000fc60007810000 */
[----:B------:R-:W1:Y:S01]  /*4810*/  MUFU.TANH R204, R204 ;  /* 0x000000cc00cc7308 */ /* 0x000e620000002400 */
[----:B--2---:R-:W-:Y:S02]  /*4820*/  FSEL R157, R199, -INF , P4 ;  /* 0xff800000c79d7808 */ /* 0x004fe40002000000 */
[----:B------:R-:W-:Y:S02]  /*4830*/  ISETP.GT.AND P4, PT, R183, 0x9, PT ;  /* 0x00000009b700780c */ /* 0x000fe40003f84270 */
[----:B------:R-:W-:-:S03]  /*4840*/  FMNMX.FTZ R172, R157, R172, !PT ;  /* 0x000000ac9dac7209 */ /* 0x000fc60007810000 */
[----:B------:R-:W2:Y:S01]  /*4850*/  MUFU.TANH R203, R203 ;  /* 0x000000cb00cb7308 */ /* 0x000ea20000002400 */
[----:B0-----:R-:W-:Y:S01]  /*4860*/  FSEL R167, R202, -INF , P3 ;  /* 0xff800000caa77808 */ /* 0x001fe20001800000 */
[----:B------:R-:W0:Y:S01]  /*4870*/  SHFL.BFLY PT, R169, R172, 0x2, 0x1f ;  /* 0x0c401f00aca97f89 */ /* 0x000e2200000e0000 */
[----:B------:R-:W-:-:S05]  /*4880*/  ISETP.GT.AND P3, PT, R183, 0x10, PT ;  /* 0x00000010b700780c */ /* 0x000fca0003f64270 */
[----:B------:R-:W3:Y:S01]  /*4890*/  MUFU.TANH R201, R201 ;  /* 0x000000c900c97308 */ /* 0x000ee20000002400 */
[----:B-1----:R-:W-:-:S07]  /*48a0*/  FSEL R204, R204, -INF , P6 ;  /* 0xff800000cccc7808 */ /* 0x002fce0003000000 */
[----:B------:R-:W1:Y:S01]  /*48b0*/  MUFU.TANH R200, R200 ;  /* 0x000000c800c87308 */ /* 0x000e620000002400 */
[----:B--2---:R-:W-:-:S07]  /*48c0*/  FSEL R203, R203, -INF , P5 ;  /* 0xff800000cbcb7808 */ /* 0x004fce0002800000 */
[----:B------:R-:W2:Y:S01]  /*48d0*/  MUFU.TANH R160, R160 ;  /* 0x000000a000a07308 */ /* 0x000ea20000002400 */
[----:B---3--:R-:W-:Y:S02]  /*48e0*/  FSEL R201, R201, -INF , P4 ;  /* 0xff800000c9c97808 */ /* 0x008fe40002000000 */
[----:B0-----:R-:W-:Y:S02]  /*48f0*/  FMNMX.FTZ R169, R172, R169, !PT ;  /* 0x000000a9aca97209 */ /* 0x001fe40007810000 */
[----:B------:R-:W-:-:S03]  /*4900*/  ISETP.GT.AND P4, PT, R183, 0x11, PT ;  /* 0x00000011b700780c */ /* 0x000fc60003f84270 */
[----:B------:R-:W0:Y:S01]  /*4910*/  SHFL.BFLY PT, R172, R169, 0x1, 0x1f ;  /* 0x0c201f00a9ac7f89 */ /* 0x000e2200000e0000 */
[----:B------:R-:W3:Y:S01]  /*4920*/  MUFU.TANH R17, R17 ;  /* 0x0000001100117308 */ /* 0x000ee20000002400 */
[----:B-1----:R-:W-:Y:S02]  /*4930*/  FSEL R200, R200, -INF , P3 ;  /* 0xff800000c8c87808 */ /* 0x002fe40001800000 */
[----:B------:R-:W-:-:S05]  /*4940*/  ISETP.GT.AND P3, PT, R183, 0x18, PT ;  /* 0x00000018b700780c */ /* 0x000fca0003f64270 */
[----:B------:R-:W1:Y:S08]  /*4950*/  MUFU.TANH R15, R15 ;  /* 0x0000000f000f7308 */ /* 0x000e700000002400 */
[----:B------:R-:W4:Y:S01]  /*4960*/  MUFU.TANH R9, R9 ;  /* 0x0000000900097308 */ /* 0x000f220000002400 */
[----:B0-----:R-:W-:-:S07]  /*4970*/  FMNMX.FTZ R8, R169, R172, !PT ;  /* 0x000000aca9087209 */ /* 0x001fce0007810000 */
[----:B------:R-:W-:Y:S01]  /*4980*/  MUFU.TANH R10, R10 ;  /* 0x0000000a000a7308 */ /* 0x000fe20000002400 */
[----:B------:R-:W-:Y:S02]  /*4990*/  FMNMX.FTZ R169, R167, R12, !PT ;  /* 0x0000000ca7a97209 */ /* 0x000fe40007810000 */
[C---:B------:R-:W-:Y:S01]  /*49a0*/  FSETP.NEU.FTZ.AND P6, PT, R8.reuse, -INF , PT ;  /* 0xff8000000800780b */ /* 0x040fe20003fdd000 */
[----:B------:R-:W-:Y:S01]  /*49b0*/  FMUL.FTZ R171, R8, UR7 ;  /* 0x0000000708ab7c20 */ /* 0x000fe20008410000 */
[----:B------:R-:W-:Y:S02]  /*49c0*/  FMNMX.FTZ R172, R204, R169, !PT ;  /* 0x000000a9ccac7209 */ /* 0x000fe40007810000 */
[----:B------:R-:W-:Y:S01]  /*49d0*/  FSEL R192, R8, RZ, P6 ;  /* 0x000000ff08c07208 */ /* 0x000fe20003000000 */
[----:B------:R-:W0:Y:S01]  /*49e0*/  MUFU.TANH R170, R170 ;  /* 0x000000aa00aa7308 */ /* 0x000e220000002400 */
[----:B------:R-:W-:Y:S02]  /*49f0*/  FMNMX.FTZ R172, R203, R172, !PT ;  /* 0x000000accbac7209 */ /* 0x000fe40007810000 */
[----:B------:R-:W-:Y:S01]  /*4a00*/  FSEL R171, R171, RZ, P6 ;  /* 0x000000ffabab7208 */ /* 0x000fe20003000000 */
[----:B------:R-:W-:Y:S01]  /*4a10*/  FADD.FTZ R192, -R192, R11 ;  /* 0x0000000bc0c07221 */ /* 0x000fe20000010100 */
[----:B------:R-:W-:-:S03]  /*4a20*/  FMNMX.FTZ R169, R201, R172, !PT ;  /* 0x000000acc9a97209 */ /* 0x000fc60007810000 */
[--C-:B------:R-:W-:Y:S01]  /*4a30*/  FFMA.FTZ R188, R168, UR7, -R171.reuse ;  /* 0x00000007a8bc7c23 */ /* 0x100fe200080108ab */
[----:B--2---:R-:W-:Y:S01]  /*4a40*/  FSEL R168, R160, -INF , P4 ;  /* 0xff800000a0a87808 */ /* 0x004fe20002000000 */
[--C-:B------:R-:W-:Y:S01]  /*4a50*/  FFMA.FTZ R189, R166, UR7, -R171.reuse ;  /* 0x00000007a6bd7c23 */ /* 0x100fe200080108ab */
[----:B------:R-:W-:Y:S01]  /*4a60*/  FMNMX.FTZ R187, R200, R169, !PT ;  /* 0x000000a9c8bb7209 */ /* 0x000fe20007810000 */
[----:B------:R-:W2:Y:S01]  /*4a70*/  MUFU.TANH R174, R174 ;  /* 0x000000ae00ae7308 */ /* 0x000ea20000002400 */
[----:B------:R-:W-:Y:S01]  /*4a80*/  ISETP.GT.AND P4, PT, R183, 0x19, PT ;  /* 0x00000019b700780c */ /* 0x000fe20003f84270 */
[----:B------:R-:W-:Y:S01]  /*4a90*/  FMUL.FTZ R11, R192, UR7 ;  /* 0x00000007c00b7c20 */ /* 0x000fe20008410000 */
[----:B---3--:R-:W-:Y:S01]  /*4aa0*/  FSEL R169, R17, -INF , P3 ;  /* 0xff80000011a97808 */ /* 0x008fe20001800000 */
[--C-:B------:R-:W-:Y:S01]  /*4ab0*/  FFMA.FTZ R162, R162, UR7, -R171.reuse ;  /* 0x00000007a2a27c23 */ /* 0x100fe200080108ab */
[----:B------:R-:W-:Y:S01]  /*4ac0*/  FMNMX.FTZ R166, R168, R187, !PT ;  /* 0x000000bba8a67209 */ /* 0x000fe20007810000 */
[--C-:B------:R-:W-:Y:S01]  /*4ad0*/  FFMA.FTZ R159, R159, UR7, -R171.reuse ;  /* 0x000000079f9f7c23 */ /* 0x100fe200080108ab */
[----:B------:R-:W-:Y:S01]  /*4ae0*/  ISETP.GT.AND P3, PT, R183, 0x20, PT ;  /* 0x00000020b700780c */ /* 0x000fe20003f64270 */
[----:B------:R-:W3:Y:S01]  /*4af0*/  MUFU.TANH R173, R173 ;  /* 0x000000ad00ad7308 */ /* 0x000ee20000002400 */
[----:B-1----:R-:W-:Y:S01]  /*4b00*/  FSEL R172, R15, -INF , P4 ;  /* 0xff8000000fac7808 */ /* 0x002fe20002000000 */
[--C-:B------:R-:W-:Y:S01]  /*4b10*/  FFMA.FTZ R164, R164, UR7, -R171.reuse ;  /* 0x00000007a4a47c23 */ /* 0x100fe200080108ab */
[----:B------:R-:W-:Y:S01]  /*4b20*/  FMNMX.FTZ R17, R169, R166, !PT ;  /* 0x000000a6a9117209 */ /* 0x000fe20007810000 */
[--C-:B------:R-:W-:Y:S01]  /*4b30*/  FFMA.FTZ R161, R161, UR7, -R171.reuse ;  /* 0x00000007a1a17c23 */ /* 0x100fe200080108ab */
[----:B------:R-:W-:Y:S01]  /*4b40*/  ISETP.GT.AND P4, PT, R183, 0x21, PT ;  /* 0x00000021b700780c */ /* 0x000fe20003f84270 */
[--C-:B------:R-:W-:Y:S01]  /*4b50*/  FFMA.FTZ R16, R16, UR7, -R171.reuse ;  /* 0x0000000710107c23 */ /* 0x100fe200080108ab */
[----:B----4-:R-:W-:Y:S01]  /*4b60*/  FSEL R9, R9, -INF , P3 ;  /* 0xff80000009097808 */ /* 0x010fe20001800000 */
[----:B------:R1:W-:Y:S01]  /*4b70*/  MUFU.EX2 R160, R188 ;  /* 0x000000bc00a07308 */ /* 0x0003e20000000800 */
[----:B------:R-:W-:Y:S01]  /*4b80*/  FMNMX.FTZ R166, R172, R17, !PT ;  /* 0x00000011aca67209 */ /* 0x000fe20007810000 */
[--C-:B------:R-:W-:Y:S01]  /*4b90*/  FFMA.FTZ R13, R13, UR7, -R171.reuse ;  /* 0x000000070d0d7c23 */ /* 0x100fe200080108ab */
[----:B------:R-:W-:Y:S01]  /*4ba0*/  ISETP.GT.AND P3, PT, R183, 0x28, PT ;  /* 0x00000028b700780c */ /* 0x000fe20003f64270 */
[--C-:B------:R-:W-:Y:S01]  /*4bb0*/  FFMA.FTZ R23, R23, UR7, -R171.reuse ;  /* 0x0000000717177c23 */ /* 0x100fe200080108ab */
[----:B------:R-:W-:Y:S01]  /*4bc0*/  FMNMX.FTZ R166, R9, R166, !PT ;  /* 0x000000a609a67209 */ /* 0x000fe20007810000 */
[--C-:B------:R-:W-:Y:S01]  /*4bd0*/  FFMA.FTZ R156, R156, UR7, -R171.reuse ;  /* 0x000000079c9c7c23 */ /* 0x100fe200080108ab */
[----:B0-----:R-:W-:Y:S01]  /*4be0*/  FSEL R170, R170, -INF , P3 ;  /* 0xff800000aaaa7808 */ /* 0x001fe20001800000 */
[----:B------:R-:W0:Y:S01]  /*4bf0*/  MUFU.TANH R176, R176 ;  /* 0x000000b000b07308 */ /* 0x000e220000002400 */
[----:B-1----:R-:W-:Y:S01]  /*4c00*/  FFMA.FTZ R188, R165, UR7, -R171 ;  /* 0x00000007a5bc7c23 */ /* 0x002fe200080108ab */
[----:B------:R-:W-:-:S02]  /*4c10*/  FSEL R165, R10, -INF , P4 ;  /* 0xff8000000aa57808 */ /* 0x000fc40002000000 */
[----:B------:R-:W-:Y:S02]  /*4c20*/  ISETP.GT.AND P4, PT, R183, 0x29, PT ;  /* 0x00000029b700780c */ /* 0x000fe40003f84270 */
[----:B------:R-:W-:Y:S01]  /*4c30*/  FMNMX.FTZ R187, R165, R166, !PT ;  /* 0x000000a6a5bb7209 */ /* 0x000fe20007810000 */
[----:B------:R-:W-:Y:S01]  /*4c40*/  FFMA.FTZ R166, R163, UR7, -R171 ;  /* 0x00000007a3a67c23 */ /* 0x000fe200080108ab */
[----:B------:R-:W1:Y:S01]  /*4c50*/  MUFU.TANH R175, R175 ;  /* 0x000000af00af7308 */ /* 0x000e620000002400 */
[C---:B------:R-:W-:Y:S02]  /*4c60*/  ISETP.GT.AND P3, PT, R183.reuse, 0x30, PT ;  /* 0x00000030b700780c */ /* 0x040fe40003f64270 */
[----:B--2---:R-:W-:Y:S02]  /*4c70*/  FSEL R174, R174, -INF , P4 ;  /* 0xff800000aeae7808 */ /* 0x004fe40002000000 */
[----:B------:R-:W-:Y:S02]  /*4c80*/  FMNMX.FTZ R187, R170, R187, !PT ;  /* 0x000000bbaabb7209 */ /* 0x000fe40007810000 */
[----:B------:R-:W-:Y:S01]  /*4c90*/  ISETP.GT.AND P4, PT, R183, 0x31, PT ;  /* 0x00000031b700780c */ /* 0x000fe20003f84270 */
[----:B------:R-:W2:Y:S01]  /*4ca0*/  MUFU.TANH R177, R177 ;  /* 0x000000b100b17308 */ /* 0x000ea20000002400 */
[----:B---3--:R-:W-:-:S02]  /*4cb0*/  FSEL R173, R173, -INF , P3 ;  /* 0xff800000adad7808 */ /* 0x008fc40001800000 */
[----:B------:R-:W-:Y:S02]  /*4cc0*/  FMNMX.FTZ R10, R174, R187, !PT ;  /* 0x000000bbae0a7209 */ /* 0x000fe40007810000 */
[----:B------:R-:W-:Y:S02]  /*4cd0*/  ISETP.GT.AND P3, PT, R183, 0x38, PT ;  /* 0x00000038b700780c */ /* 0x000fe40003f64270 */
[----:B0-----:R-:W-:Y:S01]  /*4ce0*/  FSEL R176, R176, -INF , P4 ;  /* 0xff800000b0b07808 */ /* 0x001fe20002000000 */
[----:B------:R-:W0:Y:S01]  /*4cf0*/  MUFU.TANH R178, R178 ;  /* 0x000000b200b27308 */ /* 0x000e220000002400 */
[----:B------:R-:W-:Y:S02]  /*4d00*/  FMNMX.FTZ R187, R173, R10, !PT ;  /* 0x0000000aadbb7209 */ /* 0x000fe40007810000 */
[----:B------:R-:W-:Y:S02]  /*4d10*/  ISETP.GT.AND P4, PT, R183, 0x39, PT ;  /* 0x00000039b700780c */ /* 0x000fe40003f84270 */
[----:B-1----:R-:W-:-:S02]  /*4d20*/  FSEL R175, R175, -INF , P3 ;  /* 0xff800000afaf7808 */ /* 0x002fc40001800000 */
[----:B------:R-:W-:Y:S01]  /*4d30*/  FMNMX.FTZ R10, R176, R187, !PT ;  /* 0x000000bbb00a7209 */ /* 0x000fe20007810000 */
[----:B------:R-:W1:Y:S01]  /*4d40*/  MUFU.TANH R180, R180 ;  /* 0x000000b400b47308 */ /* 0x000e620000002400 */
[----:B------:R-:W-:Y:S02]  /*4d50*/  ISETP.GT.AND P3, PT, R183, 0x40, PT ;  /* 0x00000040b700780c */ /* 0x000fe40003f64270 */
[----:B--2---:R-:W-:Y:S02]  /*4d60*/  FSEL R177, R177, -INF , P4 ;  /* 0xff800000b1b17808 */ /* 0x004fe40002000000 */
[----:B------:R-:W-:Y:S02]  /*4d70*/  FMNMX.FTZ R10, R175, R10, !PT ;  /* 0x0000000aaf0a7209 */ /* 0x000fe40007810000 */
[----:B------:R-:W-:Y:S01]  /*4d80*/  ISETP.GT.AND P4, PT, R183, 0x41, PT ;  /* 0x00000041b700780c */ /* 0x000fe20003f84270 */
[----:B------:R-:W2:Y:S01]  /*4d90*/  MUFU.TANH R179, R179 ;  /* 0x000000b300b37308 */ /* 0x000ea20000002400 */
[----:B0-----:R-:W-:-:S02]  /*4da0*/  FSEL R178, R178, -INF , P3 ;  /* 0xff800000b2b27808 */ /* 0x001fc40001800000 */
[----:B------:R-:W-:Y:S02]  /*4db0*/  FMNMX.FTZ R187, R177, R10, !PT ;  /* 0x0000000ab1bb7209 */ /* 0x000fe40007810000 */
[C---:B------:R-:W-:Y:S02]  /*4dc0*/  ISETP.GT.AND P3, PT, R183.reuse, 0x48, PT ;  /* 0x00000048b700780c */ /* 0x040fe40003f64270 */
[----:B------:R-:W-:Y:S01]  /*4dd0*/  FMNMX.FTZ R187, R178, R187, !PT ;  /* 0x000000bbb2bb7209 */ /* 0x000fe20007810000 */
[----:B------:R-:W0:Y:S01]  /*4de0*/  MUFU.TANH R182, R182 ;  /* 0x000000b600b67308 */ /* 0x000e220000002400 */
[----:B-1----:R-:W-:Y:S02]  /*4df0*/  FSEL R180, R180, -INF , P4 ;  /* 0xff800000b4b47808 */ /* 0x002fe40002000000 */
[----:B------:R-:W-:Y:S02]  /*4e00*/  ISETP.GT.AND P4, PT, R183, 0x49, PT ;  /* 0x00000049b700780c */ /* 0x000fe40003f84270 */
[----:B------:R-:W-:Y:S01]  /*4e10*/  FMNMX.FTZ R10, R180, R187, !PT ;  /* 0x000000bbb40a7209 */ /* 0x000fe20007810000 */
[--C-:B------:R-:W-:Y:S01]  /*4e20*/  FFMA.FTZ R187, R14, UR7, -R171.reuse ;  /* 0x000000070ebb7c23 */ /* 0x100fe200080108ab */
[--C-:B------:R-:W-:Y:S01]  /*4e30*/  FFMA.FTZ R14, R18, UR7, -R171.reuse ;  /* 0x00000007120e7c23 */ /* 0x100fe200080108ab */
[----:B------:R-:W1:Y:S01]  /*4e40*/  MUFU.TANH R181, R181 ;  /* 0x000000b500b57308 */ /* 0x000e620000002400 */
[----:B--2---:R-:W-:Y:S01]  /*4e50*/  FSEL R179, R179, -INF , P3 ;  /* 0xff800000b3b37808 */ /* 0x004fe20001800000 */
[--C-:B------:R-:W-:Y:S01]  /*4e60*/  FFMA.FTZ R18, R19, UR7, -R171.reuse ;  /* 0x0000000713127c23 */ /* 0x100fe200080108ab */
[----:B------:R-:W-:Y:S01]  /*4e70*/  ISETP.GT.AND P3, PT, R183, 0x50, PT ;  /* 0x00000050b700780c */ /* 0x000fe20003f64270 */
[--C-:B------:R-:W-:Y:S01]  /*4e80*/  FFMA.FTZ R19, R20, UR7, -R171.reuse ;  /* 0x0000000714137c23 */ /* 0x100fe200080108ab */
[----:B------:R-:W-:Y:S01]  /*4e90*/  FMNMX.FTZ R163, R179, R10, !PT ;  /* 0x0000000ab3a37209 */ /* 0x000fe20007810000 */
[--C-:B------:R-:W-:Y:S01]  /*4ea0*/  FFMA.FTZ R20, R21, UR7, -R171.reuse ;  /* 0x0000000715147c23 */ /* 0x100fe200080108ab */
[--C-:B------:R-:W-:Y:S01]  /*4eb0*/  FFMA.FTZ R21, R22, UR7, -R171.reuse ;  /* 0x0000000716157c23 */ /* 0x100fe200080108ab */
[----:B------:R-:W2:Y:S01]  /*4ec0*/  MUFU.TANH R184, R184 ;  /* 0x000000b800b87308 */ /* 0x000ea20000002400 */
[----:B0-----:R-:W-:Y:S01]  /*4ed0*/  FSEL R182, R182, -INF , P4 ;  /* 0xff800000b6b67808 */ /* 0x001fe20002000000 */
[--C-:B------:R-:W-:Y:S01]  /*4ee0*/  FFMA.FTZ R22, R152, UR7, -R171.reuse ;  /* 0x0000000798167c23 */ /* 0x100fe200080108ab */
[----:B------:R-:W-:Y:S01]  /*4ef0*/  ISETP.GT.AND P4, PT, R183, 0x51, PT ;  /* 0x00000051b700780c */ /* 0x000fe20003f84270 */
[----:B------:R-:W-:Y:S01]  /*4f00*/  FFMA.FTZ R152, R153, UR7, -R171 ;  /* 0x0000000799987c23 */ /* 0x000fe200080108ab */
        /* <DEDUP_REMOVED lines=9> */
[----:B------:R-:W2:Y:S01]  /*4fa0*/  MUFU.EX2 R11, R11 ;  /* 0x0000000b000b7308 */ /* 0x000ea20000000800 */
[----:B0-----:R-:W-:-:S04]  /*4fb0*/  FSEL R185, R185, -INF , P3 ;  /* 0xff800000b9b97808 */ /* 0x001fc80001800000 */
[----:B------:R-:W-:-:S03]  /*4fc0*/  FMNMX.FTZ R163, R185, R10, !PT ;  /* 0x0000000ab9a37209 */ /* 0x000fc60007810000 */
[----:B------:R0:W3:Y:S01]  /*4fd0*/  MUFU.EX2 R15, R189 ;  /* 0x000000bd000f7308 */ /* 0x0000e20000000800 */
[----:B-1----:R-:W-:-:S04]  /*4fe0*/  FSEL R186, R186, -INF , P4 ;  /* 0xff800000baba7808 */ /* 0x002fc80002000000 */
[----:B------:R-:W-:-:S03]  /*4ff0*/  FMNMX.FTZ R10, R186, R163, !PT ;  /* 0x000000a3ba0a7209 */ /* 0x000fc60007810000 */
[----:B------:R-:W-:Y:S01]  /*5000*/  MUFU.EX2 R163, R187 ;  /* 0x000000bb00a37308 */ /* 0x000fe20000000800 */
[----:B--2---:R-:W-:Y:S01]  /*5010*/  FFMA.FTZ R192, R11, R3, R160 ;  /* 0x000000030bc07223 */ /* 0x004fe200000100a0 */
[----:B------:R-:W1:Y:S01]  /*5020*/  SHFL.BFLY PT, R183, R10, 0x2, 0x1f ;  /* 0x0c401f000ab77f89 */ /* 0x000e6200000e0000 */
[--C-:B0-----:R-:W-:Y:S01]  /*5030*/  FFMA.FTZ R189, R157, UR7, -R171.reuse ;  /* 0x000000079dbd7c23 */ /* 0x101fe200080108ab */
        /* <DEDUP_REMOVED lines=22> */
[----:B-1----:R-:W-:Y:S01]  /*51a0*/  FMNMX.FTZ R187, R10, R183, !PT ;  /* 0x000000b70abb7209 */ /* 0x002fe20007810000 */
[--C-:B------:R-:W-:Y:S01]  /*51b0*/  FFMA.FTZ R183, R154, UR7, -R171.reuse ;  /* 0x000000079ab77c23 */ /* 0x100fe200080108ab */
[--C-:B------:R-:W-:Y:S01]  /*51c0*/  FFMA.FTZ R154, R155, UR7, -R171.reuse ;  /* 0x000000079b9a7c23 */ /* 0x100fe200080108ab */
[----:B------:R-:W-:Y:S01]  /*51d0*/  FFMA.FTZ R155, R158, UR7, -R171 ;  /* 0x000000079e9b7c23 */ /* 0x000fe200080108ab */
        /* <DEDUP_REMOVED lines=25> */
[----:B0-----:R-:W-:Y:S01]  /*5370*/  FMNMX.FTZ R10, R187, R10, !PT ;  /* 0x0000000abb0a7209 */ /* 0x001fe20007810000 */
[----:B------:R-:W-:Y:S01]  /*5380*/  MUFU.EX2 R16, R16 ;  /* 0x0000001000107308 */ /* 0x000fe20000000800 */
[-C--:B------:R-:W-:Y:S01]  /*5390*/  FMUL.FTZ R102, R102, R11.reuse ;  /* 0x0000000b66667220 */ /* 0x080fe20000410000 */
[-C--:B------:R-:W-:Y:S01]  /*53a0*/  FMUL.FTZ R103, R103, R11.reuse ;  /* 0x0000000b67677220 */ /* 0x080fe20000410000 */
[C---:B------:R-:W-:Y:S01]  /*53b0*/  FSETP.NEU.FTZ.AND P3, PT, R10.reuse, -INF , PT ;  /* 0xff8000000a00780b */ /* 0x040fe20003f7d000 */
[----:B------:R-:W-:Y:S01]  /*53c0*/  FMUL.FTZ R153, R10, UR7 ;  /* 0x000000070a997c20 */ /* 0x000fe20008410000 */
[-C--:B------:R-:W-:Y:S01]  /*53d0*/  FMUL.FTZ R106, R106, R11.reuse ;  /* 0x0000000b6a6a7220 */ /* 0x080fe20000410000 */
[-C--:B------:R-:W-:Y:S01]  /*53e0*/  FMUL.FTZ R107, R107, R11.reuse ;  /* 0x0000000b6b6b7220 */ /* 0x080fe20000410000 */
[-C--:B------:R-:W-:Y:S01]  /*53f0*/  FMUL.FTZ R110, R110, R11.reuse ;  /* 0x0000000b6e6e7220 */ /* 0x080fe20000410000 */
[----:B------:R-:W-:Y:S01]  /*5400*/  MUFU.EX2 R13, R13 ;  /* 0x0000000d000d7308 */ /* 0x000fe20000000800 */
[----:B------:R-:W-:Y:S01]  /*5410*/  FSEL R153, R153, RZ, P3 ;  /* 0x000000ff99997208 */ /* 0x000fe20001800000 */
[-C--:B------:R-:W-:Y:S01]  /*5420*/  FMUL.FTZ R111, R111, R11.reuse ;  /* 0x0000000b6f6f7220 */ /* 0x080fe20000410000 */
[-C--:B------:R-:W-:Y:S01]  /*5430*/  FMUL.FTZ R114, R114, R11.reuse ;  /* 0x0000000b72727220 */ /* 0x080fe20000410000 */
[-C--:B------:R-:W-:Y:S01]  /*5440*/  FMUL.FTZ R115, R115, R11.reuse ;  /* 0x0000000b73737220 */ /* 0x080fe20000410000 */
[-C--:B------:R-:W-:Y:S01]  /*5450*/  FMUL.FTZ R118, R118, R11.reuse ;  /* 0x0000000b76767220 */ /* 0x080fe20000410000 */
[--C-:B------:R-:W-:Y:S01]  /*5460*/  FFMA.FTZ R197, R172, UR7, -R153.reuse ;  /* 0x00000007acc57c23 */ /* 0x100fe20008010899 */
[--C-:B------:R-:W-:Y:S01]  /*5470*/  FFMA.FTZ R172, R9, UR7, -R153.reuse ;  /* 0x0000000709ac7c23 */ /* 0x100fe20008010899 */
[----:B------:R-:W-:Y:S01]  /*5480*/  FSEL R9, R10, RZ, P3 ;  /* 0x000000ff0a097208 */ /* 0x000fe20001800000 */
[--C-:B------:R-:W-:Y:S01]  /*5490*/  FFMA.FTZ R191, R167, UR7, -R153.reuse ;  /* 0x00000007a7bf7c23 */ /* 0x100fe20008010899 */
[--C-:B------:R-:W-:Y:S01]  /*54a0*/  FFMA.FTZ R158, R204, UR7, -R153.reuse ;  /* 0x00000007cc9e7c23 */ /* 0x100fe20008010899 */
[--C-:B------:R-:W-:Y:S01]  /*54b0*/  FFMA.FTZ R188, R203, UR7, -R153.reuse ;  /* 0x00000007cbbc7c23 */ /* 0x100fe20008010899 */
[--C-:B------:R-:W-:Y:S01]  /*54c0*/  FFMA.FTZ R193, R201, UR7, -R153.reuse ;  /* 0x00000007c9c17c23 */ /* 0x100fe20008010899 */
[----:B------:R-:W-:Y:S01]  /*54d0*/  FADD.FTZ R9, -R9, R12 ;  /* 0x0000000c09097221 */ /* 0x000fe20000010100 */
[--C-:B------:R-:W-:Y:S01]  /*54e0*/  FFMA.FTZ R190, R200, UR7, -R153.reuse ;  /* 0x00000007c8be7c23 */ /* 0x100fe20008010899 */
[----:B------:R-:W-:Y:S01]  /*54f0*/  MUFU.EX2 R191, R191 ;  /* 0x000000bf00bf7308 */ /* 0x000fe20000000800 */
[--C-:B------:R-:W-:Y:S01]  /*5500*/  FFMA.FTZ R195, R168, UR7, -R153.reuse ;  /* 0x00000007a8c37c23 */ /* 0x100fe20008010899 */
[----:B------:R-:W-:Y:S01]  /*5510*/  FMUL.FTZ R9, R9, UR7 ;  /* 0x0000000709097c20 */ /* 0x000fe20008410000 */
[----:B------:R-:W-:Y:S01]  /*5520*/  FFMA.FTZ R203, R176, UR7, -R153 ;  /* 0x00000007b0cb7c23 */ /* 0x000fe20008010899 */
[----:B--2---:R-:W-:Y:S01]  /*5530*/  FADD.FTZ R176, R162, R3 ;  /* 0x00000003a2b07221 */ /* 0x004fe20000010000 */
[--C-:B------:R-:W-:Y:S01]  /*5540*/  FFMA.FTZ R168, R169, UR7, -R153.reuse ;  /* 0x00000007a9a87c23 */ /* 0x100fe20008010899 */
[--C-:B------:R-:W-:Y:S01]  /*5550*/  FFMA.FTZ R199, R165, UR7, -R153.reuse ;  /* 0x00000007a5c77c23 */ /* 0x100fe20008010899 */
[--C-:B------:R-:W-:Y:S01]  /*5560*/  FFMA.FTZ R170, R170, UR7, -R153.reuse ;  /* 0x00000007aaaa7c23 */ /* 0x100fe20008010899 */
[----:B------:R3:W0:Y:S01]  /*5570*/  MUFU.EX2 R12, R9 ;  /* 0x00000009000c7308 */ /* 0x0006220000000800 */
        /* <DEDUP_REMOVED lines=8> */
[----:B---3--:R-:W-:Y:S01]  /*5600*/  FADD.FTZ R9, R159, R176 ;  /* 0x000000b09f097221 */ /* 0x008fe20000010000 */
[--C-:B------:R-:W-:Y:S01]  /*5610*/  FFMA.FTZ R181, R181, UR7, -R153.reuse ;  /* 0x00000007b5b57c23 */ /* 0x100fe20008010899 */
[--C-:B------:R-:W-:Y:S01]  /*5620*/  FFMA.FTZ R184, R184, UR7, -R153.reuse ;  /* 0x00000007b8b87c23 */ /* 0x100fe20008010899 */
[----:B------:R-:W-:Y:S01]  /*5630*/  FFMA.FTZ R185, R185, UR7, -R153 ;  /* 0x00000007b9b97c23 */ /* 0x000fe20008010899 */
[----:B-1----:R-:W-:Y:S01]  /*5640*/  FADD.FTZ R176, R164, R9 ;  /* 0x00000009a4b07221 */ /* 0x002fe20000010000 */
[----:B------:R-:W-:Y:S01]  /*5650*/  IADD3 R9, -R2, 0xb, RZ ;  /* 0x0000000b02097810 */ /* 0x000fe20007ffe1ff */
[----:B------:R-:W-:Y:S01]  /*5660*/  FFMA.FTZ R186, R186, UR7, -R153 ;  /* 0x00000007baba7c23 */ /* 0x000fe20008010899 */
[----:B------:R-:W1:Y:S01]  /*5670*/  MUFU.EX2 R188, R188 ;  /* 0x000000bc00bc7308 */ /* 0x000e620000000800 */
[----:B0-----:R-:W-:Y:S01]  /*5680*/  FFMA.FTZ R3, R12, R4, R191 ;  /* 0x000000040c037223 */ /* 0x001fe200000100bf */
[----:B------:R-:W-:Y:S01]  /*5690*/  FFMA.FTZ R4, R175, UR7, -R153 ;  /* 0x00000007af047c23 */ /* 0x000fe20008010899 */
[----:B------:R-:W-:Y:S01]  /*56a0*/  F2FP.BF16.F32.PACK_AB R153, R15, R160 ;  /* 0x000000a00f99723e */ /* 0x000fe200000010ff */
        /* <DEDUP_REMOVED lines=14> */
[----:B------:R-:W-:Y:S01]  /*5790*/  FADD.FTZ R3, R161, R176 ;  /* 0x000000b0a1037221 */ /* 0x000fe20000010000 */
[----:B------:R-:W-:-:S02]  /*57a0*/  IMAD.U32 R176, RZ, RZ, UR29 ;  /* 0x0000001dffb07e24 */ /* 0x000fc4000f8e00ff */
[-C--:B------:R-:W-:Y:S01]  /*57b0*/  FMUL.FTZ R139, R139, R11.reuse ;  /* 0x0000000b8b8b7220 */ /* 0x080fe20000410000 */
[-C--:B------:R-:W-:Y:S01]  /*57c0*/  FMUL.FTZ R142, R142, R11.reuse ;  /* 0x0000000b8e8e7220 */ /* 0x080fe20000410000 */
[----:B------:R-:W-:Y:S01]  /*57d0*/  FADD.FTZ R157, R166, R3 ;  /* 0x00000003a69d7221 */ /* 0x000fe20000010000 */
[----:B------:R-:W-:Y:S01]  /*57e0*/  @!P2 VIADD R3, R176, 0x22840 ;  /* 0x00022840b003a836 */ /* 0x000fe20000000000 */
[----:B------:R-:W1:Y:S01]  /*57f0*/  MUFU.EX2 R195, R195 ;  /* 0x000000c300c37308 */ /* 0x000e620000000800 */
[-C--:B------:R-:W-:Y:S01]  /*5800*/  FMUL.FTZ R143, R143, R11.reuse ;  /* 0x0000000b8f8f7220 */ /* 0x080fe20000410000 */
[----:B------:R-:W-:Y:S01]  /*5810*/  FADD.FTZ R194, R16, R157 ;  /* 0x0000009d10c27221 */ /* 0x000fe20000010000 */
[-C--:B------:R-:W-:Y:S01]  /*5820*/  FMUL.FTZ R146, R146, R11.reuse ;  /* 0x0000000b92927220 */ /* 0x080fe20000410000 */
[----:B------:R-:W-:Y:S01]  /*5830*/  @!P2 PRMT R3, RZ, 0x654, R3 ;  /* 0x00000654ff03a816 */ /* 0x000fe20000000003 */
[----:B------:R3:W-:Y:S06]  /*5840*/  BAR.ARV R9, 0x100 ;  /* 0x000400090000751d */ /* 0x0007ec0000002000 */
[----:B------:R-:W4:Y:S01]  /*5850*/  MUFU.EX2 R168, R168 ;  /* 0x000000a800a87308 */ /* 0x000f220000000800 */
[----:B------:R-:W-:Y:S01]  /*5860*/  FADD.FTZ R194, R13, R194 ;  /* 0x000000c20dc27221 */ /* 0x000fe20000010000 */
[----:B------:R5:W-:Y:S01]  /*5870*/  @!P2 SYNCS.ARRIVE.TRANS64.RED.A1T0 RZ, [R3+URZ], RZ ;  /* 0x000000ff03ffa9a7 */ /* 0x000be2000810043f */
[-C--:B------:R-:W-:Y:S01]  /*5880*/  FMUL.FTZ R147, R147, R11.reuse ;  /* 0x0000000b93937220 */ /* 0x080fe20000410000 */
[-C--:B------:R-:W-:Y:S01]  /*5890*/  FMUL.FTZ R150, R150, R11.reuse ;  /* 0x0000000b96967220 */ /* 0x080fe20000410000 */
[----:B------:R-:W-:Y:S01]  /*58a0*/  FADD.FTZ R157, R163, R194 ;  /* 0x000000c2a39d7221 */ /* 0x000fe20000010000 */
[----:B------:R-:W-:Y:S01]  /*58b0*/  FMUL.FTZ R151, R151, R11 ;  /* 0x0000000b97977220 */ /* 0x000fe20000410000 */
        /* <DEDUP_REMOVED lines=14> */
[----:B--2---:R-:W-:Y:S01]  /*59a0*/  FADD.FTZ R192, R190, R155 ;  /* 0x0000009bbec07221 */ /* 0x004fe20000010000 */
[-C--:B------:R-:W-:Y:S01]  /*59b0*/  FMUL.FTZ R45, R45, R12.reuse ;  /* 0x0000000c2d2d7220 */ /* 0x080fe20000410000 */
[-C--:B------:R-:W-:Y:S01]  /*59c0*/  FMUL.FTZ R48, R48, R12.reuse ;  /* 0x0000000c30307220 */ /* 0x080fe20000410000 */
[----:B------:R-:W0:Y:S01]  /*59d0*/  MUFU.EX2 R172, R172 ;  /* 0x000000ac00ac7308 */ /* 0x000e220000000800 */
[----:B-1----:R-:W-:Y:S01]  /*59e0*/  FADD.FTZ R155, R195, R192 ;  /* 0x000000c0c39b7221 */ /* 0x002fe20000010000 */
[-C--:B------:R-:W-:Y:S01]  /*59f0*/  FMUL.FTZ R49, R49, R12.reuse ;  /* 0x0000000c31317220 */ /* 0x080fe20000410000 */
[-C--:B------:R-:W-:Y:S01]  /*5a00*/  FMUL.FTZ R52, R52, R12.reuse ;  /* 0x0000000c34347220 */ /* 0x080fe20000410000 */
[-C--:B------:R-:W-:Y:S01]  /*5a10*/  FMUL.FTZ R53, R53, R12.reuse ;  /* 0x0000000c35357220 */ /* 0x080fe20000410000 */
[----:B----4-:R-:W-:Y:S01]  /*5a20*/  FADD.FTZ R180, R168, R155 ;  /* 0x0000009ba8b47221 */ /* 0x010fe20000010000 */
        /* <DEDUP_REMOVED lines=10> */
[----:B------:R-:W5:Y:S01]  /*5ad0*/  MUFU.EX2 R199, R199 ;  /* 0x000000c700c77308 */ /* 0x000f620000000800 */
        /* <DEDUP_REMOVED lines=16> */
[----:B-----5:R-:W-:Y:S01]  /*5be0*/  FADD.FTZ R3, R199, R180 ;  /* 0x000000b4c7037221 */ /* 0x020fe20000010000 */
        /* <DEDUP_REMOVED lines=8> */
[----:B------:R-:W-:Y:S01]  /*5c70*/  F2FP.BF16.F32.PACK_AB R157, R164, R159 ;  /* 0x0000009fa49d723e */ /* 0x000fe200000010ff */
[-C--:B------:R-:W-:Y:S01]  /*5c80*/  FMUL.FTZ R105, R105, R12.reuse ;  /* 0x0000000c69697220 */ /* 0x080fe20000410000 */
[----:B------:R-:W-:Y:S01]  /*5c90*/  F2FP.BF16.F32.PACK_AB R159, R166, R161 ;  /* 0x000000a1a69f723e */ /* 0x000fe200000010ff */
[----:B------:R-:W-:Y:S01]  /*5ca0*/  FMUL.FTZ R108, R108, R12 ;  /* 0x0000000c6c6c7220 */ /* 0x000fe20000410000 */
[----:B------:R-:W-:Y:S01]  /*5cb0*/  F2FP.BF16.F32.PACK_AB R161, R13, R16 ;  /* 0x000000100da1723e */ /* 0x000fe200000010ff */
        /* <DEDUP_REMOVED lines=29> */
[----:B------:R-:W-:-:S04]  /*5e90*/  FMUL.FTZ R149, R149, R12 ;  /* 0x0000000c95957220 */ /* 0x000fc80000410000 */
        /* <DEDUP_REMOVED lines=9> */
[----:B--2---:R-:W-:Y:S01]  /*5f30*/  FADD.FTZ R180, R22, R155 ;  /* 0x0000009b16b47221 */ /* 0x004fe20000010000 */
        /* <DEDUP_REMOVED lines=8> */
[----:B------:R-:W-:Y:S02]  /*5fc0*/  F2FP.BF16.F32.PACK_AB R160, R199, R172 ;  /* 0x000000acc7a0723e */ /* 0x000fe400000010ff */
[----:B------:R-:W-:-:S04]  /*5fd0*/  F2FP.BF16.F32.PACK_AB R166, R177, R4 ;  /* 0x00000004b1a6723e */ /* 0x000fc800000010ff */
[----:B------:R-:W2:Y:S01]  /*5fe0*/  MUFU.EX2 R183, R183 ;  /* 0x000000b700b77308 */ /* 0x000ea20000000800 */
[----:B0-----:R-:W-:-:S07]  /*5ff0*/  FADD.FTZ R162, R152, R15 ;  /* 0x0000000f98a27221 */ /* 0x001fce0000010000 */
[----:B------:R-:W0:Y:S01]  /*6000*/  MUFU.EX2 R205, R205 ;  /* 0x000000cd00cd7308 */ /* 0x000e220000000800 */
[----:B-1----:R-:W-:-:S07]  /*6010*/  FADD.FTZ R14, R178, R3 ;  /* 0x00000003b20e7221 */ /* 0x002fce0000010000 */
[----:B------:R-:W1:Y:S01]  /*6020*/  MUFU.EX2 R154, R154 ;  /* 0x0000009a009a7308 */ /* 0x000e620000000800 */
[C---:B--2---:R-:W-:Y:S01]  /*6030*/  FADD.FTZ R13, R183.reuse, R162 ;  /* 0x000000a2b70d7221 */ /* 0x044fe20000010000 */
[----:B------:R-:W-:Y:S02]  /*6040*/  F2FP.BF16.F32.PACK_AB R171, R183, R152 ;  /* 0x00000098b7ab723e */ /* 0x000fe400000010ff */
[----:B------:R-:W-:Y:S02]  /*6050*/  F2FP.BF16.F32.PACK_AB R152, R158, R191 ;  /* 0x000000bf9e98723e */ /* 0x000fe400000010ff */
[----:B------:R-:W-:Y:S02]  /*6060*/  F2FP.BF16.F32.PACK_AB R158, R197, R168 ;  /* 0x000000a8c59e723e */ /* 0x000fe400000010ff */
[----:B------:R-:W2:Y:S01]  /*6070*/  MUFU.EX2 R179, R179 ;  /* 0x000000b300b37308 */ /* 0x000ea20000000800 */
[----:B0-----:R-:W-:Y:S01]  /*6080*/  FADD.FTZ R14, R205, R14 ;  /* 0x0000000ecd0e7221 */ /* 0x001fe20000010000 */
[----:B------:R-:W-:-:S02]  /*6090*/  F2FP.BF16.F32.PACK_AB R162, R201, R170 ;  /* 0x000000aac9a2723e */ /* 0x000fc400000010ff */
[----:B------:R-:W-:-:S04]  /*60a0*/  F2FP.BF16.F32.PACK_AB R168, R205, R178 ;  /* 0x000000b2cda8723e */ /* 0x000fc800000010ff */
[----:B------:R-:W0:Y:S01]  /*60b0*/  MUFU.EX2 R182, R182 ;  /* 0x000000b600b67308 */ /* 0x000e220000000800 */
[----:B-1----:R-:W-:Y:S01]  /*60c0*/  FADD.FTZ R16, R154, R13 ;  /* 0x0000000d9a107221 */ /* 0x002fe20000010000 */
[----:B------:R-:W-:Y:S02]  /*60d0*/  F2FP.BF16.F32.PACK_AB R173, R187, R154 ;  /* 0x0000009abbad723e */ /* 0x000fe400000010ff */
[----:B------:R-:W-:Y:S01]  /*60e0*/  F2FP.BF16.F32.PACK_AB R154, R193, R188 ;  /* 0x000000bcc19a723e */ /* 0x000fe200000010ff */
[----:B------:R-:W-:-:S03]  /*60f0*/  FADD.FTZ R13, R187, R16 ;  /* 0x00000010bb0d7221 */ /* 0x000fc60000010000 */
        /* <DEDUP_REMOVED lines=13> */
[----:B-1----:R-:W-:Y:S01]  /*61d0*/  FADD.FTZ R13, R185, R14 ;  /* 0x0000000eb90d7221 */ /* 0x002fe20000010000 */
[C---:B--2---:R-:W-:Y:S01]  /*61e0*/  F2FP.BF16.F32.PACK_AB R175, R189.reuse, R156 ;  /* 0x0000009cbdaf723e */ /* 0x044fe200000010ff */
[----:B------:R-:W-:Y:S01]  /*61f0*/  FADD.FTZ R3, R189, R16 ;  /* 0x00000010bd037221 */ /* 0x000fe20000010000 */
[----:B------:R-:W-:Y:S01]  /*6200*/  F2FP.BF16.F32.PACK_AB R156, R195, R190 ;  /* 0x000000bec39c723e */ /* 0x000fe200000010ff */
[C---:B0-----:R-:W-:Y:S01]  /*6210*/  FADD.FTZ R4, R186.reuse, R13 ;  /* 0x0000000dba047221 */ /* 0x041fe20000010000 */
[----:B------:R-:W-:Y:S01]  /*6220*/  F2FP.BF16.F32.PACK_AB R174, R186, R185 ;  /* 0x000000b9baae723e */ /* 0x000fe200000010ff */
[----:B------:R-:W-:Y:S06]  /*6230*/  @!P0 BRA `(.L_x_13275) ;  /* 0x0000000000048947 */ /* 0x000fec0003800000 */
[----:B------:R-:W-:Y:S01]  /*6240*/  BPT.TRAP 0x1 ;  /* 0x000000040000795c */ /* 0x000fe20000300000 */
.L_x_13275:
[----:B------:R0:W1:Y:S01]  /*6250*/  SYNCS.PHASECHK.TRANS64.TRYWAIT P3, [UR29+0x22850], R7 ;  /* 0x02285007ff0075a7 */ /* 0x000062000806015d */
[----:B------:R-:W-:Y:S05]  /*6260*/  @!P0 BRA `(.L_x_13276) ;  /* 0x0000000000048947 */ /* 0x000fea0003800000 */
[----:B------:R-:W-:Y:S01]  /*6270*/  BPT.TRAP 0x1 ;  /* 0x000000040000795c */ /* 0x000fe20000300000 */
.L_x_13276:
[----:B-1----:R-:W-:Y:S05]  /*6280*/  @P3 BRA `(.L_x_13277) ;  /* 0x0000000000083947 */ /* 0x002fea0003800000 */
[----:B------:R-:W1:Y:S02]  /*6290*/  SYNCS.PHASECHK.TRANS64.TRYWAIT P3, [UR29+0x22850], R7 ;  /* 0x02285007ff0075a7 */ /* 0x000e64000806015d */
[----:B-1----:R-:W-:Y:S05]  /*62a0*/  @!P3 BRA `(.L_x_13278) ;  /* 0x0000009000a4b947 */ /* 0x002fea0003800000 */
.L_x_13277:
[----:B------:R2:W-:Y:S01]  /*62b0*/  BAR.SYNC.DEFER_BLOCKING R0, 0x100 ;  /* 0x000400000000751d */ /* 0x0005e20000010000 */
[----:B------:R-:W-:Y:S01]  /*62c0*/  UIMAD UR14, UR4, 0xc00, UR24 ;  /* 0x00000c00040e78a4 */ /* 0x000fe2000f8e0218 */
[----:B-1----:R-:W-:Y:S01]  /*62d0*/  @!P2 VIADD R176, R176, 0x22860 ;  /* 0x00022860b0b0a836 */ /* 0x002fe20000000000 */
[----:B------:R-:W-:Y:S01]  /*62e0*/  UISETP.GT.AND UP1, UPT, UR41, UR25, UPT ;  /* 0x000000192900728c */ /* 0x000fe2000bf24270 */
[----:B------:R-:W-:Y:S01]  /*62f0*/  MOV R11, R8 ;  /* 0x00000008000b7202 */ /* 0x000fe20000000f00 */
[----:B------:R-:W-:Y:S01]  /*6300*/  UIADD3 UR41, UR41, -0x1, URZ ;  /* 0xffffffff29297890 */ /* 0x000fe2000fffe03f */
[----:B------:R-:W-:Y:S01]  /*6310*/  IMAD.MOV.U32 R12, RZ, RZ, R10 ;  /* 0x000000ffff0c7224 */ /* 0x000fe200078e000a */
[----:B------:R-:W-:Y:S01]  /*6320*/  UMOV UR11, 0x40000040 ;  /* 0x40000040000b7882 */ /* 0x000fe20000000000 */
[----:B------:R-:W-:Y:S01]  /*6330*/  UMOV UR10, UR14 ;  /* 0x0000000e000a7c82 */ /* 0x000fe20008000000 */
[----:B------:R-:W-:Y:S02]  /*6340*/  PLOP3.LUT P3, PT, PT, PT, UP1, 0x80, 0x0 ;  /* 0x000000000000781c */ /* 0x000fe40003f6f018 */
[----:B------:R-:W-:Y:S01]  /*6350*/  @!P2 PRMT R176, RZ, 0x654, R176 ;  /* 0x00000654ffb0a816 */ /* 0x000fe200000000b0 */
        /* <DEDUP_REMOVED lines=35> */
.L_x_13270:
[----:B------:R-:W-:-:S06]  /*6590*/  UISETP.GE.AND UP0, UPT, UR41, UR38, UPT ;  /* 0x000000262900728c */ /* 0x000fcc000bf06270 */
[----:B------:R-:W-:-:S13]  /*65a0*/  PLOP3.LUT P1, PT, PT, PT, UP0, 0x80, 0x0 ;  /* 0x000000000000781c */ /* 0x000fda0003f2f008 */
[----:B------:R-:W-:Y:S05]  /*65b0*/  @!P1 BRA `(.L_x_13280) ;  /* 0x0000002000a89947 */ /* 0x000fea0003800000 */
[----:B0-----:R-:W-:Y:S01]  /*65c0*/  IMAD.MOV.U32 R7, RZ, RZ, R8 ;  /* 0x000000ffff077224 */ /* 0x001fe200078e0008 */
[----:B------:R-:W-:Y:S01]  /*65d0*/  ULDC UR25, c[0x0][0x9d8] ;  /* 0x0002760000197ab9 */ /* 0x000fe20000000800 */
[----:B------:R-:W-:Y:S01]  /*65e0*/  IMAD.MOV.U32 R201, RZ, RZ, R10 ;  /* 0x000000ffffc97224 */ /* 0x000fe200078e000a */
[----:B------:R-:W-:-:S06]  /*65f0*/  ULDC UR7, c[0x0][0x988] ;  /* 0x0002620000077ab9 */ /* 0x000fcc0000000800 */
.L_x_13289:
[----:B------:R-:W-:-:S04]  /*6600*/  UIADD3 UR4, UR4, 0x1, URZ ;  /* 0x0000000104047890 */ /* 0x000fc8000fffe03f */
[----:B------:R-:W-:-:S04]  /*6610*/  UISETP.NE.AND UP0, UPT, UR4, 0x2, UPT ;  /* 0x000000020400788c */ /* 0x000fc8000bf05270 */
[----:B------:R-:W-:Y:S02]  /*6620*/  USEL UR10, URZ, 0x1, UP0 ;  /* 0x000000013f0a7887 */ /* 0x000fe40008000000 */
[----:B------:R-:W-:Y:S02]  /*6630*/  USEL UR4, UR4, URZ, UP0 ;  /* 0x0000003f04047287 */ /* 0x000fe40008000000 */
[----:B------:R-:W-:Y:S01]  /*6640*/  ULOP3.LUT UR5, UR5, UR10, URZ, 0x3c, !UPT ;  /* 0x0000000a05057292 */ /* 0x000fe2000f8e3c3f */
[----:B0--3--:R-:W-:Y:S11]  /*6650*/  @!P0 BRA `(.L_x_13281) ;  /* 0x0000000000048947 */ /* 0x009ff60003800000 */
[----:B------:R-:W-:Y:S01]  /*6660*/  BPT.TRAP 0x1 ;  /* 0x000000040000795c */ /* 0x000fe20000300000 */
.L_x_13281:
[----:B------:R-:W-:Y:S01]  /*6670*/  ULEA UR26, UR4, UR39, 0x3 ;  /* 0x00000027041a7291 */ /* 0x000fe2000f8e183f */
[----:B------:R-:W-:-:S04]  /*6680*/  MOV R5, UR5 ;  /* 0x0000000500057c02 */ /* 0x000fc80008000f00 */
[----:B------:R-:W-:-:S04]  /*6690*/  SHF.L.U32 R5, R5, 0x1f, RZ ;  /* 0x0000001f05057819 */ /* 0x000fc800000006ff */
[----:B------:R0:W1:Y:S01]  /*66a0*/  SYNCS.PHASECHK.TRANS64.TRYWAIT P1, [UR26+0x22830], R5 ;  /* 0x02283005ff0075a7 */ /* 0x000062000802015a */
[----:B------:R-:W-:Y:S05]  /*66b0*/  @!P0 BRA `(.L_x_13282) ;  /* 0x0000000000048947 */ /* 0x000fea0003800000 */
[----:B------:R-:W-:Y:S01]  /*66c0*/  BPT.TRAP 0x1 ;  /* 0x000000040000795c */ /* 0x000fe20000300000 */
.L_x_13282:
[----:B-1----:R-:W-:Y:S05]  /*66d0*/  @P1 BRA `(.L_x_13283) ;  /* 0x0000000000081947 */ /* 0x002fea0003800000 */
[----:B------:R-:W1:Y:S02]  /*66e0*/  SYNCS.PHASECHK.TRANS64.TRYWAIT P1, [UR26+0x22830], R5 ;  /* 0x02283005ff0075a7 */ /* 0x000e64000802015a */
[----:B-1----:R-:W-:Y:S05]  /*66f0*/  @!P1 BRA `(.L_x_13284) ;  /* 0x0000008c00a49947 */ /* 0x002fea0003800000 */
.L_x_13283:
[----:B------:R-:W-:Y:S01]  /*6700*/  UIMAD UR10, UR4, 0x300, UR6 ;  /* 0x00000300040a78a4 */ /* 0x000fe2000f8e0206 */
[----:B--2---:R-:W-:Y:S01]  /*6710*/  WARPGROUP.ARRIVE ;  /* 0x00000000000079c5 */ /* 0x004fe20000000000 */
        /* <DEDUP_REMOVED lines=21> */
[----:B-1----:R-:W-:Y:S01]  /*6870*/  FMUL.FTZ R6, R154, UR25 ;  /* 0x000000199a067c20 */ /* 0x002fe20008410000 */
        /* <DEDUP_REMOVED lines=55> */
[----:B------:R-:W-:-:S03]  /*6bf0*/  IMAD.U32 R198, RZ, RZ, UR26 ;  /* 0x0000001affc67e24 */ /* 0x000fc6000f8e00ff */
        /* <DEDUP_REMOVED lines=37> */
[----:B---3--:R-:W-:-:S05]  /*6e50*/  FMNMX.FTZ R10, R189, R10, !PT ;  /* 0x0000000abd0a7209 */ /* 0x008fca0007810000 */
[----:B------:R-:W3:Y:S02]  /*6e60*/  SHFL.BFLY PT, R21, R10, 0x2, 0x1f ;  /* 0x0c401f000a157f89 */ /* 0x000ee400000e0000 */
[----:B------:R-:W4:Y:S01]  /*6e70*/  MUFU.TANH R12, R12 ;  /* 0x0000000c000c7308 */ /* 0x000f220000002400 */
[----:B-1----:R-:W-:-:S07]  /*6e80*/  FMNMX.FTZ R182, R6, R7, !PT ;  /* 0x0000000706b67209 */ /* 0x002fce0007810000 */
[----:B------:R-:W1:Y:S01]  /*6e90*/  MUFU.TANH R13, R13 ;  /* 0x0000000d000d7308 */ /* 0x000e620000002400 */
[----:B--2---:R-:W-:-:S07]  /*6ea0*/  FMNMX.FTZ R183, R11, R182, !PT ;  /* 0x000000b60bb77209 */ /* 0x004fce0007810000 */
[----:B------:R-:W2:Y:S01]  /*6eb0*/  MUFU.TANH R14, R14 ;  /* 0x0000000e000e7308 */ /* 0x000ea20000002400 */
[----:B---3--:R-:W-:Y:S01]  /*6ec0*/  FMNMX.FTZ R179, R10, R21, !PT ;  /* 0x000000150ab37209 */ /* 0x008fe20007810000 */
[----:B------:R-:W-:-:S06]  /*6ed0*/  FMUL.FTZ R21, R194, UR25 ;  /* 0x00000019c2157c20 */ /* 0x000fcc0008410000 */
[----:B------:R-:W3:Y:S01]  /*6ee0*/  MUFU.TANH R15, R15 ;  /* 0x0000000f000f7308 */ /* 0x000ee20000002400 */
[----:B------:R-:W5:Y:S07]  /*6ef0*/  SHFL.BFLY PT, R10, R179, 0x1, 0x1f ;  /* 0x0c201f00b30a7f89 */ /* 0x000f6e00000e0000 */
[----:B------:R-:W0:Y:S08]  /*6f00*/  MUFU.TANH R16, R16 ;  /* 0x0000001000107308 */ /* 0x000e300000002400 */
[----:B------:R-:W0:Y:S08]  /*6f10*/  MUFU.TANH R17, R17 ;  /* 0x0000001100117308 */ /* 0x000e300000002400 */
[----:B------:R-:W0:Y:S01]  /*6f20*/  MUFU.TANH R18, R18 ;  /* 0x0000001200127308 */ /* 0x000e220000002400 */
[----:B-----5:R-:W-:-:S05]  /*6f30*/  FMNMX.FTZ R10, R179, R10, !PT ;  /* 0x0000000ab30a7209 */ /* 0x020fca0007810000 */
[C---:B------:R-:W-:Y:S02]  /*6f40*/  FMUL.FTZ R186, R10.reuse, UR7 ;  /* 0x000000070aba7c20 */ /* 0x040fe40008410000 */
[----:B------:R-:W5:Y:S01]  /*6f50*/  MUFU.TANH R19, R19 ;  /* 0x0000001300137308 */ /* 0x000f620000002400 */
[----:B------:R-:W-:Y:S01]  /*6f60*/  FADD.FTZ R179, -R10, R201 ;  /* 0x000000c90ab37221 */ /* 0x000fe20000010100 */
[--C-:B------:R-:W-:Y:S01]  /*6f70*/  FFMA.FTZ R190, R8, UR7, -R186.reuse ;  /* 0x0000000708be7c23 */ /* 0x100fe200080108ba */
[----:B----4-:R-:W-:Y:S01]  /*6f80*/  FMNMX.FTZ R8, R12, R183, !PT ;  /* 0x000000b70c087209 */ /* 0x010fe20007810000 */
[--C-:B------:R-:W-:Y:S01]  /*6f90*/  FFMA.FTZ R183, R152, UR7, -R186.reuse ;  /* 0x0000000798b77c23 */ /* 0x100fe200080108ba */
[----:B------:R-:W-:Y:S01]  /*6fa0*/  FMUL.FTZ R179, R179, UR7 ;  /* 0x00000007b3b37c20 */ /* 0x000fe20008410000 */
[--C-:B------:R-:W-:Y:S01]  /*6fb0*/  FFMA.FTZ R153, R153, UR7, -R186.reuse ;  /* 0x0000000799997c23 */ /* 0x100fe200080108ba */
[----:B-1----:R-:W-:Y:S01]  /*6fc0*/  FMNMX.FTZ R187, R13, R8, !PT ;  /* 0x000000080dbb7209 */ /* 0x002fe20007810000 */
[----:B------:R-:W1:Y:S01]  /*6fd0*/  MUFU.TANH R20, R20 ;  /* 0x0000001400147308 */ /* 0x000e620000002400 */
[--C-:B------:R-:W-:Y:S01]  /*6fe0*/  FFMA.FTZ R154, R154, UR7, -R186.reuse ;  /* 0x000000079a9a7c23 */ /* 0x100fe200080108ba */
[--C-:B------:R-:W-:Y:S01]  /*6ff0*/  FFMA.FTZ R155, R155, UR7, -R186.reuse ;  /* 0x000000079b9b7c23 */ /* 0x100fe200080108ba */
[----:B--2---:R-:W-:Y:S01]  /*7000*/  FMNMX.FTZ R8, R14, R187, !PT ;  /* 0x000000bb0e087209 */ /* 0x004fe20007810000 */
[--C-:B------:R-:W-:Y:S01]  /*7010*/  FFMA.FTZ R156, R156, UR7, -R186.reuse ;  /* 0x000000079c9c7c23 */ /* 0x100fe200080108ba */
[--C-:B------:R-:W-:Y:S01]  /*7020*/  FFMA.FTZ R157, R157, UR7, -R186.reuse ;  /* 0x000000079d9d7c23 */ /* 0x100fe200080108ba */
[--C-:B------:R-:W-:Y:S01]  /*7030*/  FFMA.FTZ R158, R158, UR7, -R186.reuse ;  /* 0x000000079e9e7c23 */ /* 0x100fe200080108ba */
[----:B---3--:R-:W-:Y:S01]  /*7040*/  FMNMX.FTZ R187, R15, R8, !PT ;  /* 0x000000080fbb7209 */ /* 0x008fe20007810000 */
[----:B------:R-:W2:Y:S01]  /*7050*/  MUFU.TANH R159, R159 ;  /* 0x0000009f009f7308 */ /* 0x000ea20000002400 */
[--C-:B------:R-:W-:Y:S01]  /*7060*/  FFMA.FTZ R160, R160, UR7, -R186.reuse ;  /* 0x00000007a0a07c23 */ /* 0x100fe200080108ba */
[--C-:B------:R-:W-:Y:S01]  /*7070*/  FFMA.FTZ R161, R161, UR7, -R186.reuse ;  /* 0x00000007a1a17c23 */ /* 0x100fe200080108ba */
[----:B0-----:R-:W-:Y:S01]  /*7080*/  FMNMX.FTZ R8, R16, R187, !PT ;  /* 0x000000bb10087209 */ /* 0x001fe20007810000 */
[--C-:B------:R-:W-:Y:S01]  /*7090*/  FFMA.FTZ R165, R165, UR7, -R186.reuse ;  /* 0x00000007a5a57c23 */ /* 0x100fe200080108ba */
[--C-:B------:R-:W-:Y:S01]  /*70a0*/  FFMA.FTZ R192, R171, UR7, -R186.reuse ;  /* 0x00000007abc07c23 */ /* 0x100fe200080108ba */
[--C-:B------:R-:W-:Y:S01]  /*70b0*/  FFMA.FTZ R171, R176, UR7, -R186.reuse ;  /* 0x00000007b0ab7c23 */ /* 0x100fe200080108ba */
[----:B------:R-:W-:Y:S01]  /*70c0*/  FMNMX.FTZ R187, R17, R8, !PT ;  /* 0x0000000811bb7209 */ /* 0x000fe20007810000 */
[----:B------:R-:W0:Y:S01]  /*70d0*/  MUFU.TANH R162, R162 ;  /* 0x000000a200a27308 */ /* 0x000e220000002400 */
[--C-:B------:R-:W-:Y:S01]  /*70e0*/  FFMA.FTZ R176, R177, UR7, -R186.reuse ;  /* 0x00000007b1b07c23 */ /* 0x100fe200080108ba */
[--C-:B------:R-:W-:Y:S01]  /*70f0*/  FFMA.FTZ R177, R184, UR7, -R186.reuse ;  /* 0x00000007b8b17c23 */ /* 0x100fe200080108ba */
[----:B------:R-:W-:Y:S01]  /*7100*/  FMNMX.FTZ R8, R18, R187, !PT ;  /* 0x000000bb12087209 */ /* 0x000fe20007810000 */
[----:B------:R-:W-:-:S03]  /*7110*/  FFMA.FTZ R184, R185, UR7, -R186 ;  /* 0x00000007b9b87c23 */ /* 0x000fc600080108ba */
[----:B-----5:R-:W-:Y:S01]  /*7120*/  FMNMX.FTZ R187, R19, R8, !PT ;  /* 0x0000000813bb7209 */ /* 0x020fe20007810000 */
[----:B------:R-:W3:Y:S03]  /*7130*/  MUFU.TANH R163, R163 ;  /* 0x000000a300a37308 */ /* 0x000ee60000002400 */
[----:B-1----:R-:W-:-:S04]  /*7140*/  FMNMX.FTZ R8, R20, R187, !PT ;  /* 0x000000bb14087209 */ /* 0x002fc80007810000 */
[----:B--2---:R-:W-:Y:S01]  /*7150*/  FMNMX.FTZ R187, R159, R8, !PT ;  /* 0x000000089fbb7209 */ /* 0x004fe20007810000 */
[----:B------:R-:W1:Y:S03]  /*7160*/  MUFU.TANH R164, R164 ;  /* 0x000000a400a47308 */ /* 0x000e660000002400 */
[----:B0-----:R-:W-:-:S05]  /*7170*/  FMNMX.FTZ R8, R162, R187, !PT ;  /* 0x000000bba2087209 */ /* 0x001fca0007810000 */
[----:B------:R-:W0:Y:S01]  /*7180*/  MUFU.TANH R166, R166 ;  /* 0x000000a600a67308 */ /* 0x000e220000002400 */
[----:B---3--:R-:W-:-:S07]  /*7190*/  FMNMX.FTZ R187, R163, R8, !PT ;  /* 0x00000008a3bb7209 */ /* 0x008fce0007810000 */
[----:B------:R-:W2:Y:S01]  /*71a0*/  MUFU.TANH R168, R168 ;  /* 0x000000a800a87308 */ /* 0x000ea20000002400 */
[----:B-1----:R-:W-:-:S07]  /*71b0*/  FMNMX.FTZ R187, R164, R187, !PT ;  /* 0x000000bba4bb7209 */ /* 0x002fce0007810000 */
[----:B------:R-:W1:Y:S01]  /*71c0*/  MUFU.TANH R170, R170 ;  /* 0x000000aa00aa7308 */ /* 0x000e620000002400 */
[----:B0-----:R-:W-:-:S07]  /*71d0*/  FMNMX.FTZ R187, R166, R187, !PT ;  /* 0x000000bba6bb7209 */ /* 0x001fce0007810000 */
[----:B------:R-:W0:Y:S01]  /*71e0*/  MUFU.TANH R174, R174 ;  /* 0x000000ae00ae7308 */ /* 0x000e220000002400 */
[----:B--2---:R-:W-:-:S07]  /*71f0*/  FMNMX.FTZ R187, R168, R187, !PT ;  /* 0x000000bba8bb7209 */ /* 0x004fce0007810000 */
        /* <DEDUP_REMOVED lines=10> */
[----:B------:R-:W-:Y:S01]  /*72a0*/  MUFU.EX2 R179, R179 ;  /* 0x000000b300b37308 */ /* 0x000fe20000000800 */
[----:B--2---:R-:W-:-:S07]  /*72b0*/  FMNMX.FTZ R187, R175, R8, !PT ;  /* 0x00000008afbb7209 */ /* 0x004fce0007810000 */
[----:B------:R0:W2:Y:S01]  /*72c0*/  MUFU.EX2 R182, R190 ;  /* 0x000000be00b67308 */ /* 0x0000a20000000800 */
[----:B-1----:R-:W-:-:S05]  /*72d0*/  FMNMX.FTZ R187, R178, R187, !PT ;  /* 0x000000bbb2bb7209 */ /* 0x002fca0007810000 */
[----:B------:R-:W1:Y:S02]  /*72e0*/  SHFL.BFLY PT, R8, R187, 0x2, 0x1f ;  /* 0x0c401f00bb087f89 */ /* 0x000e6400000e0000 */
[----:B------:R-:W3:Y:S01]  /*72f0*/  MUFU.EX2 R183, R183 ;  /* 0x000000b700b77308 */ /* 0x000ee20000000800 */
[--C-:B0-----:R-:W-:Y:S01]  /*7300*/  FFMA.FTZ R190, R167, UR7, -R186.reuse ;  /* 0x00000007a7be7c23 */ /* 0x101fe200080108ba */
[--C-:B------:R-:W-:Y:S01]  /*7310*/  FFMA.FTZ R167, R169, UR7, -R186.reuse ;  /* 0x00000007a9a77c23 */ /* 0x100fe200080108ba */
[--C-:B------:R-:W-:Y:S01]  /*7320*/  FFMA.FTZ R169, R172, UR7, -R186.reuse ;  /* 0x00000007aca97c23 */ /* 0x100fe200080108ba */
[--C-:B------:R-:W-:Y:S01]  /*7330*/  FFMA.FTZ R172, R173, UR7, -R186.reuse ;  /* 0x00000007adac7c23 */ /* 0x100fe200080108ba */
[--C-:B------:R-:W-:Y:S01]  /*7340*/  FFMA.FTZ R173, R180, UR7, -R186.reuse ;  /* 0x00000007b4ad7c23 */ /* 0x100fe200080108ba */
[--C-:B------:R-:W-:Y:S01]  /*7350*/  FFMA.FTZ R180, R181, UR7, -R186.reuse ;  /* 0x00000007b5b47c23 */ /* 0x100fe200080108ba */
[----:B------:R-:W-:Y:S01]  /*7360*/  FFMA.FTZ R181, R188, UR7, -R186 ;  /* 0x00000007bcb57c23 */ /* 0x000fe200080108ba */
[----:B------:R-:W0:Y:S01]  /*7370*/  MUFU.EX2 R153, R153 ;  /* 0x0000009900997308 */ /* 0x000e220000000800 */
[----:B--2---:R-:W-:Y:S01]  /*7380*/  FFMA.FTZ R4, R179, R4, R182 ;  /* 0x00000004b3047223 */ /* 0x004fe200000100b6 */
[----:B------:R-:W-:Y:S01]  /*7390*/  FFMA.FTZ R186, R189, UR7, -R186 ;  /* 0x00000007bdba7c23 */ /* 0x000fe200080108ba */
        /* <DEDUP_REMOVED lines=11> */
[----:B-1----:R-:W-:Y:S01]  /*7450*/  FMNMX.FTZ R152, R187, R8, !PT ;  /* 0x00000008bb987209 */ /* 0x002fe20007810000 */
[-C--:B------:R-:W-:Y:S01]  /*7460*/  FMUL.FTZ R41, R41, R179.reuse ;  /* 0x000000b329297220 */ /* 0x080fe20000410000 */
[----:B------:R-:W1:Y:S01]  /*7470*/  MUFU.EX2 R155, R155 ;  /* 0x0000009b009b7308 */ /* 0x000e620000000800 */
[-C--:B------:R-:W-:Y:S01]  /*7480*/  FMUL.FTZ R44, R44, R179.reuse ;  /* 0x000000b32c2c7220 */ /* 0x080fe20000410000 */
[-C--:B------:R-:W-:Y:S01]  /*7490*/  FMUL.FTZ R45, R45, R179.reuse ;  /* 0x000000b32d2d7220 */ /* 0x080fe20000410000 */
[----:B------:R-:W3:Y:S01]  /*74a0*/  SHFL.BFLY PT, R187, R152, 0x1, 0x1f ;  /* 0x0c201f0098bb7f89 */ /* 0x000ee200000e0000 */
        /* <DEDUP_REMOVED lines=24> */
[----:B------:R-:W-:-:S02]  /*7630*/  @!P2 VIADD R152, R198, 0x22840 ;  /* 0x00022840c698a836 */ /* 0x000fc40000000000 */
[-C--:B------:R-:W-:Y:S01]  /*7640*/  FMUL.FTZ R88, R88, R179.reuse ;  /* 0x000000b358587220 */ /* 0x080fe20000410000 */
[-C--:B------:R-:W-:Y:S01]  /*7650*/  FMUL.FTZ R89, R89, R179.reuse ;  /* 0x000000b359597220 */ /* 0x080fe20000410000 */
[----:B------:R-:W-:Y:S01]  /*7660*/  FMUL.FTZ R92, R92, R179 ;  /* 0x000000b35c5c7220 */ /* 0x000fe20000410000 */
[C---:B------:R-:W-:Y:S01]  /*7670*/  FADD.FTZ R7, -R8.reuse, R7 ;  /* 0x0000000708077221 */ /* 0x040fe20000010100 */
[----:B------:R-:W-:Y:S01]  /*7680*/  FMUL.FTZ R193, R8, UR7 ;  /* 0x0000000708c17c20 */ /* 0x000fe20008410000 */
[----:B------:R-:W3:Y:S01]  /*7690*/  MUFU.EX2 R160, R160 ;  /* 0x000000a000a07308 */ /* 0x000ee20000000800 */
[----:B------:R-:W-:Y:S01]  /*76a0*/  @!P2 PRMT R152, RZ, 0x654, R152 ;  /* 0x00000654ff98a816 */ /* 0x000fe20000000098 */
[----:B------:R-:W-:Y:S01]  /*76b0*/  FMUL.FTZ R188, R7, UR7 ;  /* 0x0000000707bc7c20 */ /* 0x000fe20008410000 */
        /* <DEDUP_REMOVED lines=12> */
[----:B0-----:R-:W-:Y:S01]  /*7780*/  FADD.FTZ R159, R153, R4 ;  /* 0x00000004999f7221 */ /* 0x001fe20000010000 */
[----:B------:R-:W0:Y:S01]  /*7790*/  MUFU.EX2 R161, R161 ;  /* 0x000000a100a17308 */ /* 0x000e220000000800 */
[--C-:B------:R-:W-:Y:S01]  /*77a0*/  FFMA.FTZ R200, R170, UR7, -R193.reuse ;  /* 0x00000007aac87c23 */ /* 0x100fe200080108c1 */
[----:B------:R-:W-:Y:S01]  /*77b0*/  FFMA.FTZ R185, R162, UR7, -R193 ;  /* 0x00000007a2b97c23 */ /* 0x000fe200080108c1 */
[----:B--2---:R-:W-:Y:S01]  /*77c0*/  FADD.FTZ R4, R154, R159 ;  /* 0x0000009f9a047221 */ /* 0x004fe20000010000 */
[--C-:B------:R-:W-:Y:S01]  /*77d0*/  FFMA.FTZ R194, R163, UR7, -R193.reuse ;  /* 0x00000007a3c27c23 */ /* 0x100fe200080108c1 */
[--C-:B------:R-:W-:Y:S01]  /*77e0*/  FFMA.FTZ R187, R164, UR7, -R193.reuse ;  /* 0x00000007a4bb7c23 */ /* 0x100fe200080108c1 */
[--C-:B------:R-:W-:Y:S01]  /*77f0*/  FFMA.FTZ R196, R166, UR7, -R193.reuse ;  /* 0x00000007a6c47c23 */ /* 0x100fe200080108c1 */
[----:B-1----:R-:W-:Y:S01]  /*7800*/  FADD.FTZ R159, R155, R4 ;  /* 0x000000049b9f7221 */ /* 0x002fe20000010000 */
[----:B------:R-:W1:Y:S01]  /*7810*/  MUFU.EX2 R165, R165 ;  /* 0x000000a500a57308 */ /* 0x000e620000000800 */
[--C-:B------:R-:W-:Y:S01]  /*7820*/  FFMA.FTZ R189, R168, UR7, -R193.reuse ;  /* 0x00000007a8bd7c23 */ /* 0x100fe200080108c1 */
[----:B------:R-:W-:Y:S01]  /*7830*/  FFMA.FTZ R191, R174, UR7, -R193 ;  /* 0x00000007aebf7c23 */ /* 0x000fe200080108c1 */
[----:B----4-:R-:W-:Y:S01]  /*7840*/  FADD.FTZ R4, R156, R159 ;  /* 0x0000009f9c047221 */ /* 0x010fe20000010000 */
[--C-:B------:R-:W-:Y:S01]  /*7850*/  FFMA.FTZ R22, R22, UR7, -R193.reuse ;  /* 0x0000000716167c23 */ /* 0x100fe200080108c1 */
[--C-:B------:R-:W-:Y:S01]  /*7860*/  FFMA.FTZ R21, R21, UR7, -R193.reuse ;  /* 0x0000000715157c23 */ /* 0x100fe200080108c1 */
[--C-:B------:R-:W-:Y:S01]  /*7870*/  FFMA.FTZ R23, R23, UR7, -R193.reuse ;  /* 0x0000000717177c23 */ /* 0x100fe200080108c1 */
[----:B-----5:R-:W-:Y:S01]  /*7880*/  FADD.FTZ R159, R157, R4 ;  /* 0x000000049d9f7221 */ /* 0x020fe20000010000 */
[----:B------:R-:W2:Y:S01]  /*7890*/  MUFU.EX2 R190, R190 ;  /* 0x000000be00be7308 */ /* 0x000ea20000000800 */
[--C-:B------:R-:W-:Y:S01]  /*78a0*/  FFMA.FTZ R175, R175, UR7, -R193.reuse ;  /* 0x00000007afaf7c23 */ /* 0x100fe200080108c1 */
[----:B------:R-:W-:Y:S01]  /*78b0*/  FFMA.FTZ R193, R178, UR7, -R193 ;  /* 0x00000007b2c17c23 */ /* 0x000fe200080108c1 */
[----:B------:R-:W-:Y:S01]  /*78c0*/  FADD.FTZ R159, R158, R159 ;  /* 0x0000009f9e9f7221 */ /* 0x000fe20000010000 */
[----:B------:R-:W-:Y:S01]  /*78d0*/  F2FP.BF16.F32.PACK_AB R154, R154, R153 ;  /* 0x000000999a9a723e */ /* 0x000fe200000010ff */
[----:B------:R4:W-:Y:S06]  /*78e0*/  BAR.ARV R9, 0x100 ;  /* 0x000400090000751d */ /* 0x0009ec0000002000 */
[----:B------:R-:W5:Y:S01]  /*78f0*/  MUFU.EX2 R167, R167 ;  /* 0x000000a700a77308 */ /* 0x000f620000000800 */
[----:B---3--:R-:W-:Y:S01]  /*7900*/  FADD.FTZ R4, R160, R159 ;  /* 0x0000009fa0047221 */ /* 0x008fe20000010000 */
[----:B------:R3:W-:Y:S01]  /*7910*/  @!P2 SYNCS.ARRIVE.TRANS64.RED.A1T0 RZ, [R152+URZ], RZ ;  /* 0x000000ff98ffa9a7 */ /* 0x0007e2000810043f */
[----:B------:R-:W-:Y:S01]  /*7920*/  F2FP.BF16.F32.PACK_AB R156, R156, R155 ;  /* 0x0000009b9c9c723e */ /* 0x000fe200000010ff */
[----:B------:R-:W-:Y:S01]  /*7930*/  FMUL.FTZ R93, R93, R179 ;  /* 0x000000b35d5d7220 */ /* 0x000fe20000410000 */
[----:B0-----:R-:W-:Y:S01]  /*7940*/  FADD.FTZ R4, R161, R4 ;  /* 0x00000004a1047221 */ /* 0x001fe20000010000 */
[----:B------:R-:W-:Y:S01]  /*7950*/  F2FP.BF16.F32.PACK_AB R158, R158, R157 ;  /* 0x0000009d9e9e723e */ /* 0x000fe200000010ff */
[-C--:B------:R-:W-:Y:S01]  /*7960*/  FMUL.FTZ R96, R96, R179.reuse ;  /* 0x000000b360607220 */ /* 0x080fe20000410000 */
[----:B------:R-:W0:Y:S01]  /*7970*/  MUFU.EX2 R192, R192 ;  /* 0x000000c000c07308 */ /* 0x000e220000000800 */
[----:B-1----:R-:W-:Y:S01]  /*7980*/  FADD.FTZ R159, R165, R4 ;  /* 0x00000004a59f7221 */ /* 0x002fe20000010000 */
[----:B------:R-:W-:Y:S01]  /*7990*/  F2FP.BF16.F32.PACK_AB R160, R161, R160 ;  /* 0x000000a0a1a0723e */ /* 0x000fe200000010ff */
[----:B------:R-:W-:Y:S01]  /*79a0*/  FMUL.FTZ R97, R97, R179 ;  /* 0x000000b361617220 */ /* 0x000fe20000410000 */
[C---:B--2---:R-:W-:Y:S01]  /*79b0*/  F2FP.BF16.F32.PACK_AB R162, R190.reuse, R165 ;  /* 0x000000a5bea2723e */ /* 0x044fe200000010ff */
[----:B------:R-:W-:Y:S01]  /*79c0*/  FADD.FTZ R4, R190, R159 ;  /* 0x0000009fbe047221 */ /* 0x000fe20000010000 */
        /* <DEDUP_REMOVED lines=37> */
[----:B------:R-:W-:Y:S01]  /*7c20*/  FMUL.FTZ R149, R149, R179 ;  /* 0x000000b395957220 */ /* 0x000fe20000410000 */
[----:B---3--:R-:W-:-:S04]  /*7c30*/  F2FP.BF16.F32.PACK_AB R152, R183, R182 ;  /* 0x000000b6b798723e */ /* 0x008fc800000010ff */
[----:B------:R-:W0:Y:S01]  /*7c40*/  MUFU.EX2 R188, R188 ;  /* 0x000000bc00bc7308 */ /* 0x000e220000000800 */
[C---:B-1----:R-:W-:Y:S01]  /*7c50*/  FADD.FTZ R4, R176.reuse, R159 ;  /* 0x0000009fb0047221 */ /* 0x042fe20000010000 */
[----:B------:R-:W-:-:S06]  /*7c60*/  F2FP.BF16.F32.PACK_AB R168, R176, R171 ;  /* 0x000000abb0a8723e */ /* 0x000fcc00000010ff */
[----:B------:R-:W1:Y:S01]  /*7c70*/  MUFU.EX2 R7, R7 ;  /* 0x0000000700077308 */ /* 0x000e620000000800 */
[----:B--2---:R-:W-:-:S07]  /*7c80*/  FADD.FTZ R159, R173, R4 ;  /* 0x00000004ad9f7221 */ /* 0x004fce0000010000 */
[----:B------:R-:W2:Y:S01]  /*7c90*/  MUFU.EX2 R180, R180 ;  /* 0x000000b400b47308 */ /* 0x000ea20000000800 */
        /* <DEDUP_REMOVED lines=8> */
[----:B-1----:R-:W-:Y:S01]  /*7d20*/  FFMA.FTZ R3, R188, R3, R7 ;  /* 0x00000003bc037223 */ /* 0x002fe20000010007 */
        /* <DEDUP_REMOVED lines=75> */
[----:B------:R-:W-:Y:S01]  /*81e0*/  FMUL.FTZ R151, R151, R188 ;  /* 0x000000bc97977220 */ /* 0x000fe20000410000 */
[----:B------:R-:W-:-:S02]  /*81f0*/  F2FP.BF16.F32.PACK_AB R155, R12, R11 ;  /* 0x0000000b0c9b723e */ /* 0x000fc400000010ff */
        /* <DEDUP_REMOVED lines=40> */
[----:B--2---:R-:W-:Y:S01]  /*8480*/  FADD.FTZ R4, R186, R153 ;  /* 0x00000099ba047221 */ /* 0x004fe20000010000 */
[----:B------:R-:W-:Y:S02]  /*8490*/  F2FP.BF16.F32.PACK_AB R153, R6, R7 ;  /* 0x000000070699723e */ /* 0x000fe400000010ff */
[----:B------:R-:W-:-:S04]  /*84a0*/  F2FP.BF16.F32.PACK_AB R174, R186, R181 ;  /* 0x000000b5baae723e */ /* 0x000fc800000010ff */
[----:B------:R-:W2:Y:S01]  /*84b0*/  MUFU.EX2 R176, R193 ;  /* 0x000000c100b07308 */ /* 0x000ea20000000800 */
[C---:B0-----:R-:W-:Y:S01]  /*84c0*/  FADD.FTZ R6, R178.reuse, R3 ;  /* 0x00000003b2067221 */ /* 0x041fe20000010000 */
[----:B------:R-:W-:-:S03]  /*84d0*/  F2FP.BF16.F32.PACK_AB R173, R178, R21 ;  /* 0x00000015b2ad723e */ /* 0x000fc600000010ff */
[----:B-1----:R-:W-:-:S04]  /*84e0*/  FADD.FTZ R3, R175, R6 ;  /* 0x00000006af037221 */ /* 0x002fc80000010000 */
[C---:B--2---:R-:W-:Y:S01]  /*84f0*/  FADD.FTZ R3, R176.reuse, R3 ;  /* 0x00000003b0037221 */ /* 0x044fe20000010000 */
[----:B------:R-:W-:Y:S01]  /*8500*/  F2FP.BF16.F32.PACK_AB R175, R176, R175 ;  /* 0x000000afb0af723e */ /* 0x000fe200000010ff */
[----:B----4-:R-:W-:Y:S06]  /*8510*/  @!P0 BRA `(.L_x_13285) ;  /* 0x0000000000048947 */ /* 0x010fec0003800000 */
[----:B------:R-:W-:Y:S01]  /*8520*/  BPT.TRAP 0x1 ;  /* 0x000000040000795c */ /* 0x000fe20000300000 */
.L_x_13285:
[----:B------:R0:W1:Y:S01]  /*8530*/  SYNCS.PHASECHK.TRANS64.TRYWAIT P1, [UR26+0x22850], R5 ;  /* 0x02285005ff0075a7 */ /* 0x000062000802015a */
[----:B------:R-:W-:Y:S05]  /*8540*/  @!P0 BRA `(.L_x_13286) ;  /* 0x0000000000048947 */ /* 0x000fea0003800000 */
[----:B------:R-:W-:Y:S01]  /*8550*/  BPT.TRAP 0x1 ;  /* 0x000000040000795c */ /* 0x000fe20000300000 */
.L_x_13286:
[----:B-1----:R-:W-:Y:S05]  /*8560*/  @P1 BRA `(.L_x_13287) ;  /* 0x0000000000081947 */ /* 0x002fea0003800000 */
[----:B------:R-:W1:Y:S02]  /*8570*/  SYNCS.PHASECHK.TRANS64.TRYWAIT P1, [UR26+0x22850], R5 ;  /* 0x02285005ff0075a7 */ /* 0x000e64000802015a */
[----:B-1----:R-:W-:Y:S05]  /*8580*/  @!P1 BRA `(.L_x_13288) ;  /* 0x0000007000189947 */ /* 0x002fea0003800000 */
.L_x_13287:
[----:B------:R3:W-:Y:S01]  /*8590*/  BAR.SYNC.DEFER_BLOCKING R0, 0x100 ;  /* 0x000400000000751d */ /* 0x0007e20000010000 */
[----:B------:R-:W-:Y:S01]  /*85a0*/  UIMAD UR10, UR4, 0xc00, UR24 ;  /* 0x00000c00040a78a4 */ /* 0x000fe2000f8e0218 */
[----:B-1----:R-:W-:Y:S01]  /*85b0*/  @!P2 VIADD R198, R198, 0x22860 ;  /* 0x00022860c6c6a836 */ /* 0x002fe20000000000 */
[----:B------:R-:W-:Y:S01]  /*85c0*/  UISETP.GT.AND UP0, UPT, UR41, UR38, UPT ;  /* 0x000000262900728c */ /* 0x000fe2000bf04270 */
[----:B------:R-:W-:Y:S01]  /*85d0*/  MOV R7, R8 ;  /* 0x0000000800077202 */ /* 0x000fe20000000f00 */
[----:B------:R-:W-:Y:S01]  /*85e0*/  UIADD3 UR14, UR10, 0x80, URZ ;  /* 0x000000800a0e7890 */ /* 0x000fe2000fffe03f */
[----:B------:R-:W-:Y:S01]  /*85f0*/  IMAD.MOV.U32 R201, RZ, RZ, R10 ;  /* 0x000000ffffc97224 */ /* 0x000fe200078e000a */
[----:B------:R-:W-:Y:S01]  /*8600*/  UMOV UR11, 0x40000040 ;  /* 0x40000040000b7882 */ /* 0x000fe20000000000 */
[----:B------:R-:W-:Y:S01]  /*8610*/  UMOV UR15, 0x40000040 ;  /* 0x40000040000f7882 */ /* 0x000fe20000000000 */
[----:B------:R-:W-:Y:S01]  /*8620*/  PLOP3.LUT P1, PT, PT, PT, UP0, 0x80, 0x0 ;  /* 0x000000000000781c */ /* 0x000fe20003f2f008 */
[----:B------:R-:W-:Y:S01]  /*8630*/  UIADD3 UR41, UR41, -0x1, URZ ;  /* 0xffffffff29297890 */ /* 0x000fe2000fffe03f */
        /* <DEDUP_REMOVED lines=34> */
.L_x_13280:
[----:B0-----:R-:W0:Y:S01]  /*8860*/  SHFL.BFLY PT, R5, R4, 0x2, 0x1f ;  /* 0x0c401f0004057f89 */ /* 0x001e2200000e0000 */
[----:B------:R-:W-:-:S05]  /*8870*/  IADD3 R2, -R2, 0xb, RZ ;  /* 0x0000000b02027810 */ /* 0x000fca0007ffe1ff */
[----:B------:R1:W-:Y:S08]  /*8880*/  BAR.ARV R2, 0x100 ;  /* 0x000400020000751d */ /* 0x0003f00000002000 */
[----:B------:R-:W-:Y:S06]  /*8890*/  BAR.ARV 0x8, 0x180 ;  /* 0x0206000000007b1d */ /* 0x000fec0000002000 */
[----:B------:R-:W-:Y:S01]  /*88a0*/  PLOP3.LUT P0, PT, PT, PT, PT, 0x8, 0x0 ;  /* 0x000000000000781c */ /* 0x000fe20003f0e170 */
[----:B------:R-:W4:Y:S01]  /*88b0*/  SHFL.BFLY PT, R6, R3, 0x2, 0x1f ;  /* 0x0c401f0003067f89 */ /* 0x000f2200000e0000 */
[----:B0-----:R-:W-:Y:S01]  /*88c0*/  FADD.FTZ R5, R5, R4 ;  /* 0x0000000405057221 */ /* 0x001fe20000010000 */
[----:B------:R-:W-:-:S04]  /*88d0*/  IMAD.MOV.U32 R4, RZ, RZ, -0x800000 ;  /* 0xff800000ff047424 */ /* 0x000fc800078e00ff */
[----:B--23--:R-:W0:Y:S01]  /*88e0*/  SHFL.BFLY PT, R0, R5, 0x1, 0x1f ;  /* 0x0c201f0005007f89 */ /* 0x00ce2200000e0000 */
[----:B----4-:R-:W-:Y:S01]  /*88f0*/  FADD.FTZ R6, R6, R3 ;  /* 0x0000000306067221 */ /* 0x010fe20000010000 */
[----:B------:R-:W-:-:S04]  /*8900*/  IMAD.MOV.U32 R3, RZ, RZ, -0x800000 ;  /* 0xff800000ff037424 */ /* 0x000fc800078e00ff */
[----:B------:R-:W2:Y:S01]  /*8910*/  SHFL.BFLY PT, R7, R6, 0x1, 0x1f ;  /* 0x0c201f0006077f89 */ /* 0x000ea200000e0000 */
[----:B0-----:R-:W-:Y:S01]  /*8920*/  FADD.FTZ R11, R5, R0 ;  /* 0x00000000050b7221 */ /* 0x001fe20000010000 */
[----:B------:R-:W-:Y:S01]  /*8930*/  IMAD.MOV.U32 R0, RZ, RZ, RZ ;  /* 0x000000ffff007224 */ /* 0x000fe200078e00ff */
[----:B------:R-:W-:-:S03]  /*8940*/  MOV R5, UR7 ;  /* 0x0000000700057c02 */ /* 0x000fc60008000f00 */
[----:B------:R-:W-:-:S13]  /*8950*/  FSETP.NE.FTZ.AND P1, PT, R11, RZ, PT ;  /* 0x000000ff0b00720b */ /* 0x000fda0003f35000 */
[----:B------:R-:W1:Y:S01]  /*8960*/  @P1 MUFU.LG2 R9, R11 ;  /* 0x0000000b00091308 */ /* 0x000e620000000c00 */
[----:B------:R-:W-:Y:S01]  /*8970*/  @P1 FMUL.FTZ R5, R5, 0.69314718246459960938 ;  /* 0x3f31721805051820 */ /* 0x000fe20000410000 */
[----:B--2---:R-:W-:Y:S01]  /*8980*/  FADD.FTZ R12, R6, R7 ;  /* 0x00000007060c7221 */ /* 0x004fe20000010000 */
[----:B------:R-:W-:-:S04]  /*8990*/  IMAD.MOV.U32 R7, RZ, RZ, RZ ;  /* 0x000000ffff077224 */ /* 0x000fc800078e00ff */
[----:B------:R-:W-:Y:S02]  /*89a0*/  FSETP.NE.FTZ.AND P2, PT, R12, RZ, PT ;  /* 0x000000ff0c00720b */ /* 0x000fe40003f55000 */
[----:B------:R-:W0:Y:S01]  /*89b0*/  @P1 MUFU.RCP R7, R11 ;  /* 0x0000000b00071308 */ /* 0x000e220000001000 */
[----:B-1----:R-:W-:-:S04]  /*89c0*/  @P1 FMUL.FTZ R2, R9, 0.69314718246459960938 ;  /* 0x3f31721809021820 */ /* 0x002fc80000410000 */
[----:B------:R-:W-:-:S06]  /*89d0*/  @P1 FFMA.FTZ R4, R5, R10, R2 ;  /* 0x0000000a05041223 */ /* 0x000fcc0000010002 */
[----:B------:R-:W1:Y:S01]  /*89e0*/  @P2 MUFU.LG2 R6, R12 ;  /* 0x0000000c00062308 */ /* 0x000e620000000c00 */
[-C--:B0-----:R-:W-:Y:S01]  /*89f0*/  FMUL.FTZ R24, R24, R7.reuse ;  /* 0x0000000718187220 */ /* 0x081fe20000410000 */
[----:B------:R-:W-:-:S06]  /*8a00*/  FMUL.FTZ R25, R25, R7 ;  /* 0x0000000719197220 */ /* 0x000fcc0000410000 */
        /* <DEDUP_REMOVED lines=9> */
[----:B0-----:R-:W-:Y:S02]  /*8aa0*/  IMAD.U32 R12, RZ, RZ, UR7 ;  /* 0x00000007ff0c7e24 */ /* 0x001fe4000f8e00ff */
        /* <DEDUP_REMOVED lines=121> */
.L_x_13259:
        /* <DEDUP_REMOVED lines=18> */
[----:B0-----:R-:W-:Y:S01]  /*9360*/  IADD3 R5, R0, -0x80, RZ ;  /* 0xffffff8000057810 */ /* 0x001fe20007ffe0ff */
[----:B---3--:R-:W-:-:S06]  /*9370*/  USHF.R.S32.HI UR10, URZ, 0x1f, UR12 ;  /* 0x0000001f3f0a7899 */ /* 0x008fcc000801140c */
[----:B------:R-:W1:Y:S01]  /*9380*/  LDC R23, c[0x0][0xc50] ;  /* 0x00031400ff177b82 */ /* 0x000e620000000800 */
[----:B------:R-:W-:-:S04]  /*9390*/  SHF.R.S32.HI R2, RZ, 0x1f, R5 ;  /* 0x0000001fff027819 */ /* 0x000fc80000011405 */
[CC--:B------:R-:W-:Y:S02]  /*93a0*/  LEA.HI R6, R2.reuse, R5.reuse, RZ, 0x7 ;  /* 0x0000000502067211 */ /* 0x0c0fe400078f38ff */
[----:B------:R-:W-:Y:S01]  /*93b0*/  LEA.HI R13, R2, R5, RZ, 0x2 ;  /* 0x00000005020d7211 */ /* 0x000fe200078f10ff */
[----:B------:R-:W0:Y:S01]  /*93c0*/  @P0 LDC R14, c[0x0][0xbec] ;  /* 0x0002fb00ff0e0b82 */ /* 0x000e220000000800 */
        /* <DEDUP_REMOVED lines=17> */
[----:B------:R-:W-:Y:S02]  /*94e0*/  LEA.HI R12, R12, R11, RZ, 0x3 ;  /* 0x0000000b0c0c7211 */ /* 0x000fe400078f18ff */
[----:B------:R-:W-:Y:S01]  /*94f0*/  MOV R7, UR5 ;  /* 0x0000000500077c02 */ /* 0x000fe20008000f00 */
[----:B------:R-:W-:Y:S01]  /*9500*/  IMAD.U32 R7, RZ, RZ, UR6 ;  /* 0x00000006ff077e24 */ /* 0x000fe2000f8e00ff */
[----:B------:R-:W-:Y:S01]  /*9510*/  LOP3.LUT R12, R12, 0xfffffff8, RZ, 0xc0, !PT ;  /* 0xfffffff80c0c7812 */ /* 0x000fe200078ec0ff */
[----:B------:R-:W-:Y:S02]  /*9520*/  UIMAD UR6, UR37, UR9, UR7 ;  /* 0x00000009250672a4 */ /* 0x000fe4000f8e0207 */
[----:B------:R-:W5:Y:S01]  /*9530*/  @P0 LDC R153, c[0x0][0xbf0] ;  /* 0x0002fc00ff990b82 */ /* 0x000f620000000800 */
[----:B------:R-:W-:-:S02]  /*9540*/  IADD3 R5, R11, -R12, RZ ;  /* 0x8000000c0b057210 */ /* 0x000fc40007ffe0ff */
[----:B------:R-:W-:Y:S02]  /*9550*/  LOP3.LUT R12, R6, 0x1ffffffe, RZ, 0xc0, !PT ;  /* 0x1ffffffe060c7812 */ /* 0x000fe400078ec0ff */
[----:B------:R-:W-:-:S03]  /*9560*/  SHF.R.S32.HI R6, RZ, 0x5, R9 ;  /* 0x00000005ff067819 */ /* 0x000fc60000011409 */
[----:B------:R-:W-:Y:S02]  /*9570*/  IMAD.IADD R16, R13, 0x1, -R12 ;  /* 0x000000010d107824 */ /* 0x000fe400078e0a0c */
[----:B------:R-:W-:Y:S02]  /*9580*/  IMAD R5, R6, 0x10, R5 ;  /* 0x0000001006057824 */ /* 0x000fe400078e0205 */
[----:B------:R-:W-:Y:S01]  /*9590*/  IMAD.U32 R6, RZ, RZ, UR4 ;  /* 0x00000004ff067e24 */ /* 0x000fe2000f8e00ff */
[----:B------:R-:W-:Y:S01]  /*95a0*/  UIMAD.WIDE.U32 UR4, UR37, UR8, URZ ;  /* 0x00000008250472a5 */ /* 0x000fe2000f8e003f */
[----:B------:R-:W-:Y:S02]  /*95b0*/  IMAD R9, R2, 0x40, R5 ;  /* 0x0000004002097824 */ /* 0x000fe400078e0205 */
[----:B----4-:R-:W-:Y:S01]  /*95c0*/  IMAD R12, R18, UR10, RZ ;  /* 0x0000000a120c7c24 */ /* 0x010fe2000f8e02ff */
[----:B------:R-:W-:Y:S01]  /*95d0*/  UIADD3 UR6, UR5, UR6, URZ ;  /* 0x0000000605067290 */ /* 0x000fe2000fffe03f */
[----:B------:R-:W-:Y:S01]  /*95e0*/  IMAD R2, R16, 0x8, R9 ;  /* 0x0000000810027824 */ /* 0x000fe200078e0209 */
[----:B------:R-:W-:Y:S01]  /*95f0*/  IADD3 R16, RZ, -UR37, RZ ;  /* 0x80000025ff107c10 */ /* 0x000fe2000fffe0ff */
[----:B------:R-:W-:Y:S01]  /*9600*/  IMAD R15, R19, UR12, R12 ;  /* 0x0000000c130f7c24 */ /* 0x000fe2000f8e020c */
[----:B------:R-:W-:Y:S01]  /*9610*/  ULDC.64 UR8, c[0x0][0xb28] ;  /* 0x0002ca0000087ab9 */ /* 0x000fe20000000a00 */
[----:B------:R-:W-:Y:S01]  /*9620*/  IMAD.WIDE.U32 R6, R18, UR12, R6 ;  /* 0x0000000c12067c25 */ /* 0x000fe2000f8e0006 */
[----:B--2---:R-:W-:-:S03]  /*9630*/  LEA R5, R22, R2, 0x7 ;  /* 0x0000000216057211 */ /* 0x004fc600078e38ff */
[----:B-1----:R-:W-:Y:S02]  /*9640*/  IMAD R23, R23, R16, UR11 ;  /* 0x0000000b17177e24 */ /* 0x002fe4000f8e0210 */
[----:B0-----:R-:W-:-:S03]  /*9650*/  @P0 IMAD.HI.U32 R2, R5, R14, RZ ;  /* 0x0000000e05020227 */ /* 0x001fc600078e00ff */
[----:B------:R-:W-:Y:S01]  /*9660*/  SHF.R.S32.HI R16, RZ, 0x1f, R23 ;  /* 0x0000001fff107819 */ /* 0x000fe20000011417 */
[----:B------:R-:W-:Y:S02]  /*9670*/  IMAD.U32 R13, RZ, RZ, UR5 ;  /* 0x00000005ff0d7e24 */ /* 0x000fe4000f8e00ff */
[----:B------:R-:W-:Y:S01]  /*9680*/  IMAD.U32 R12, RZ, RZ, UR4 ;  /* 0x00000004ff0c7e24 */ /* 0x000fe2000f8e00ff */
[----:B------:R-:W-:Y:S01]  /*9690*/  ULDC.64 UR4, c[0x0][0xbe0] ;  /* 0x0002f80000047ab9 */ /* 0x000fe20000000a00 */
[----:B------:R-:W-:Y:S01]  /*96a0*/  IMAD.U32 R13, RZ, RZ, UR6 ;  /* 0x00000006ff0d7e24 */ /* 0x000fe2000f8e00ff */
[----:B------:R-:W-:Y:S01]  /*96b0*/  ULDC.64 UR6, c[0x0][0xb48] ;  /* 0x0002d20000067ab9 */ /* 0x000fe20000000a00 */
[----:B---3--:R-:W-:Y:S02]  /*96c0*/  IMAD R14, R20, UR10, RZ ;  /* 0x0000000a140e7c24 */ /* 0x008fe4000f8e02ff */
[----:B------:R-:W-:Y:S02]  /*96d0*/  IMAD.IADD R7, R7, 0x1, R15 ;  /* 0x0000000107077824 */ /* 0x000fe400078e020f */
[----:B-----5:R-:W-:-:S04]  /*96e0*/  @P0 IMAD.HI.U32 R152, R5, R152, RZ ;  /* 0x0000009805980227 */ /* 0x020fc800078e00ff */
[----:B------:R-:W-:Y:S01]  /*96f0*/  IMAD.MOV.U32 R11, RZ, RZ, R5 ;  /* 0x000000ffff0b7224 */ /* 0x000fe200078e0005 */
[----:B------:R-:W-:Y:S01]  /*9700*/  @P0 SHF.R.U32.HI R11, RZ, R17, R2 ;  /* 0x00000011ff0b0219 */ /* 0x000fe20000011602 */
[----:B------:R-:W-:Y:S02]  /*9710*/  IMAD R17, R21, UR12, R14 ;  /* 0x0000000c15117c24 */ /* 0x000fe4000f8e020e */
[----:B------:R-:W-:-:S04]  /*9720*/  IMAD.WIDE.U32 R12, R20, UR12, R12 ;  /* 0x0000000c140c7c25 */ /* 0x000fc8000f8e000c */
[----:B------:R-:W-:Y:S01]  /*9730*/  IMAD.MOV.U32 R15, RZ, RZ, R5 ;  /* 0x000000ffff0f7224 */ /* 0x000fe200078e0005 */
[----:B------:R-:W-:Y:S01]  /*9740*/  @P0 SHF.R.U32.HI R15, RZ, R153, R152 ;  /* 0x00000099ff0f0219 */ /* 0x000fe20000011698 */
[----:B------:R-:W-:Y:S01]  /*9750*/  IMAD R2, R16, UR4, RZ ;  /* 0x0000000410027c24 */ /* 0x000fe2000f8e02ff */
[----:B------:R-:W-:Y:S01]  /*9760*/  IADD3 R13, R13, R17, RZ ;  /* 0x000000110d0d7210 */ /* 0x000fe20007ffe0ff */
[----:B------:R-:W-:Y:S01]  /*9770*/  IMAD.WIDE.U32 R6, R23, UR4, R6 ;  /* 0x0000000417067c25 */ /* 0x000fe2000f8e0006 */
[----:B------:R-:W-:-:S03]  /*9780*/  SHF.R.S32.HI R17, RZ, 0x1f, R11 ;  /* 0x0000001fff117819 */ /* 0x000fc6000001140b */
        /* <DEDUP_REMOVED lines=8> */
[----:B------:R-:W-:Y:S01]  /*9810*/  IMAD.WIDE.U32 R12, R23, UR6, R12 ;  /* 0x00000006170c7c25 */ /* 0x000fe2000f8e000c */
[----:B------:R-:W-:-:S03]  /*9820*/  ULDC.64 UR6, c[0x0][0xbc8] ;  /* 0x0002f20000067ab9 */ /* 0x000fc60000000a00 */
        /* <DEDUP_REMOVED lines=33> */
[----:B------:R-:W-:Y:S01]  /*9a40*/  UIADD3 UR4, UR4, 0x22820, URZ ;  /* 0x0002282004047890 */ /* 0x000fe2000fffe03f */
[C---:B------:R-:W-:Y:S01]  /*9a50*/  IADD3 R9, R11.reuse, 0x8, RZ ;  /* 0x000000080b097810 */ /* 0x040fe20007ffe0ff */
[----:B------:R-:W0:Y:S01]  /*9a60*/  SHFL.IDX PT, R13, R17, RZ, 0x1c1f ;  /* 0x001c1fff110d7589 */ /* 0x000e2200000e0000 */
[-C--:B------:R-:W-:Y:S01]  /*9a70*/  ISETP.GE.OR P1, PT, R11, R8.reuse, P0 ;  /* 0x000000080b00720c */ /* 0x080fe20000726670 */
[----:B------:R-:W-:Y:S01]  /*9a80*/  UPRMT UR4, URZ, 0x654, UR4 ;  /* 0x000006543f047896 */ /* 0x000fe20008000004 */
[-C--:B------:R-:W-:Y:S01]  /*9a90*/  ISETP.GE.OR P0, PT, R9, R8.reuse, P0 ;  /* 0x000000080900720c */ /* 0x080fe20000706670 */
[----:B------:R1:W2:Y:S01]  /*9aa0*/  SHFL.IDX PT, R15, R17, 0x1, 0x1c1f ;  /* 0x003c1f00110f7f89 */ /* 0x0002a200000e0000 */
[----:B------:R-:W-:-:S03]  /*9ab0*/  ISETP.GE.AND P2, PT, R11, R8, PT ;  /* 0x000000080b00720c */ /* 0x000fc60003f46270 */
[----:B------:R3:W4:Y:S03]  /*9ac0*/  SHFL.IDX PT, R6, R2, RZ, 0x1c1f ;  /* 0x001c1fff02067589 */ /* 0x00072600000e0000 */
[----:B------:R-:W-:Y:S01]  /*9ad0*/  SYNCS.ARRIVE.TRANS64.RED.A1T0 RZ, [UR4], RZ ;  /* 0x000000ffffff79a7 */ /* 0x000fe20008100404 */
[----:B-1----:R-:W-:Y:S01]  /*9ae0*/  LOP3.LUT R17, R10, 0x7ffffffc, RZ, 0xc0, !PT ;  /* 0x7ffffffc0a117812 */ /* 0x002fe200078ec0ff */
[----:B------:R3:W1:Y:S04]  /*9af0*/  SHFL.IDX PT, R7, R5, RZ, 0x1c1f ;  /* 0x001c1fff05077589 */ /* 0x00066800000e0000 */
[----:B------:R-:W-:-:S04]  /*9b00*/  IMAD.IADD R0, R0, 0x1, -R17 ;  /* 0x0000000100007824 */ /* 0x000fc800078e0a11 */
[----:B------:R-:W-:Y:S01]  /*9b10*/  IMAD.SHL.U32 R0, R0, 0x2, RZ ;  /* 0x0000000200007824 */ /* 0x000fe200078e00ff */
[----:B0-----:R3:W-:Y:S04]  /*9b20*/  @!P1 ST.E desc[UR44][R12.64], R4 ;  /* 0x000000040c009985 */ /* 0x0017e8000c10192c */
[----:B--2---:R3:W-:Y:S01]  /*9b30*/  @!P0 ST.E desc[UR44][R14.64], R3 ;  /* 0x000000030e008985 */ /* 0x0047e2000c10192c */
[----:B------:R-:W-:Y:S05]  /*9b40*/  @P2 BRA `(.L_x_13292) ;  /* 0x0000000800f82947 */ /* 0x000fea0003800000 */
[C---:B---3--:R-:W-:Y:S01]  /*9b50*/  VIADD R3, R0.reuse, 0x8 ;  /* 0x0000000800037836 */ /* 0x048fe20000000000 */
[C---:B------:R-:W-:Y:S01]  /*9b60*/  IADD3 R4, R0.reuse, 0x10, RZ ;  /* 0x0000001000047810 */ /* 0x040fe20007ffe0ff */
[C---:B------:R-:W-:Y:S01]  /*9b70*/  VIADD R10, R0.reuse, 0x18 ;  /* 0x00000018000a7836 */ /* 0x040fe20000000000 */
[----:B------:R-:W-:Y:S01]  /*9b80*/  ULDC UR4, c[0x0][0xac8] ;  /* 0x0002b20000047ab9 */ /* 0x000fe20000000800 */
        /* <DEDUP_REMOVED lines=19> */
[--C-:B-1--4-:R-:W-:Y:S01]  /*9cc0*/  @!P2 IMAD.WIDE R10, R0, 0x4, R6.reuse ;  /* 0x00000004000aa825 */ /* 0x112fe200078e0206 */
[----:B------:R-:W-:Y:S02]  /*9cd0*/  ISETP.GE.AND P6, PT, R22, UR4, PT ;  /* 0x0000000416007c0c */ /* 0x000fe4000bfc6270 */
[----:B------:R-:W-:Y:S01]  /*9ce0*/  @!P0 LEA.HI R18, R18, R18, RZ, 0x1 ;  /* 0x0000001212128211 */ /* 0x000fe200078f08ff */
[--C-:B------:R-:W-:Y:S01]  /*9cf0*/  @!P3 IMAD.WIDE R12, R3, 0x4, R6.reuse ;  /* 0x00000004030cb825 */ /* 0x100fe200078e0206 */
[----:B------:R-:W-:Y:S01]  /*9d00*/  IADD3 R3, R0, 0x30, RZ ;  /* 0x0000003000037810 */ /* 0x000fe20007ffe0ff */
[----:B------:R0:W-:Y:S01]  /*9d10*/  @!P2 ST.E.64 desc[UR44][R10.64], R24 ;  /* 0x000000180a00a985 */ /* 0x0001e2000c101b2c */
[----:B------:R-:W-:Y:S01]  /*9d20*/  @!P1 LEA.HI R19, R19, R19, RZ, 0x1 ;  /* 0x0000001313139211 */ /* 0x000fe200078f08ff */
[--C-:B------:R-:W-:Y:S01]  /*9d30*/  @!P4 IMAD.WIDE R14, R15, 0x4, R6.reuse ;  /* 0x000000040f0ec825 */ /* 0x100fe200078e0206 */
[----:B------:R-:W-:Y:S01]  /*9d40*/  ISETP.GE.AND P2, PT, R3, UR4, PT ;  /* 0x0000000403007c0c */ /* 0x000fe2000bf46270 */
[----:B------:R1:W-:Y:S01]  /*9d50*/  @!P3 ST.E.64 desc[UR44][R12.64], R28 ;  /* 0x0000001c0c00b985 */ /* 0x0003e2000c101b2c */
[----:B------:R-:W-:Y:S01]  /*9d60*/  ISETP.GE.AND P3, PT, R4, UR4, PT ;  /* 0x0000000404007c0c */ /* 0x000fe2000bf66270 */
[----:B------:R-:W-:-:S02]  /*9d70*/  @!P5 IMAD.WIDE R16, R17, 0x4, R6 ;  /* 0x000000041110d825 */ /* 0x000fc400078e0206 */
[----:B------:R2:W-:Y:S01]  /*9d80*/  @!P4 ST.E.64 desc[UR44][R14.64], R32 ;  /* 0x000000200e00c985 */ /* 0x0005e2000c101b2c */
[----:B------:R-:W-:Y:S02]  /*9d90*/  ISETP.GE.AND P4, PT, R20, UR4, PT ;  /* 0x0000000414007c0c */ /* 0x000fe4000bf86270 */
[----:B------:R-:W-:Y:S01]  /*9da0*/  @!P6 LEA.HI R22, R22, R22, RZ, 0x1 ;  /* 0x000000161616e211 */ /* 0x000fe200078f08ff */
[----:B------:R3:W-:Y:S01]  /*9db0*/  @!P5 ST.E.64 desc[UR44][R16.64], R36 ;  /* 0x000000241000d985 */ /* 0x0007e2000c101b2c */
[----:B------:R-:W-:Y:S01]  /*9dc0*/  ISETP.GE.AND P5, PT, R21, UR4, PT ;  /* 0x0000000415007c0c */ /* 0x000fe2000bfa6270 */
[----:B0-----:R-:W-:Y:S01]  /*9dd0*/  VIADD R24, R0, 0x60 ;  /* 0x0000006000187836 */ /* 0x001fe20000000000 */
[----:B------:R-:W-:Y:S02]  /*9de0*/  @!P0 LOP3.LUT R11, R18, 0xfffffffe, RZ, 0xc0, !PT ;  /* 0xfffffffe120b8812 */ /* 0x000fe400078ec0ff */
[----:B------:R-:W-:Y:S02]  /*9df0*/  @!P2 LEA.HI R3, R3, R3, RZ, 0x1 ;  /* 0x000000030303a211 */ /* 0x000fe400078f08ff */
[----:B-1----:R-:W-:Y:S01]  /*9e00*/  @!P1 LOP3.LUT R13, R19, 0xfffffffe, RZ, 0xc0, !PT ;  /* 0xfffffffe130d9812 */ /* 0x002fe200078ec0ff */
[----:B------:R-:W-:Y:S01]  /*9e10*/  @!P0 IMAD.WIDE R10, R11, 0x4, R6 ;  /* 0x000000040b0a8825 */ /* 0x000fe200078e0206 */
[----:B------:R-:W-:-:S02]  /*9e20*/  @!P3 LEA.HI R4, R4, R4, RZ, 0x1 ;  /* 0x000000040404b211 */ /* 0x000fc400078f08ff */
        /* <DEDUP_REMOVED lines=8> */
[----:B------:R-:W-:Y:S01]  /*9eb0*/  VIADD R20, R0, 0x78 ;  /* 0x0000007800147836 */ /* 0x000fe20000000000 */
[----:B------:R-:W-:-:S02]  /*9ec0*/  @!P5 LOP3.LUT R21, R21, 0xfffffffe, RZ, 0xc0, !PT ;  /* 0xfffffffe1515d812 */ /* 0x000fc400078ec0ff */
[----:B------:R-:W-:Y:S01]  /*9ed0*/  @!P6 LOP3.LUT R19, R22, 0xfffffffe, RZ, 0xc0, !PT ;  /* 0xfffffffe1613e812 */ /* 0x000fe200078ec0ff */
[----:B------:R-:W-:Y:S01]  /*9ee0*/  VIADD R22, R0, 0x88 ;  /* 0x0000008800167836 */ /* 0x000fe20000000000 */
[----:B------:R-:W-:Y:S02]  /*9ef0*/  ISETP.GE.AND P1, PT, R23, UR4, PT ;  /* 0x0000000417007c0c */ /* 0x000fe4000bf26270 */
[----:B------:R-:W-:Y:S01]  /*9f00*/  ISETP.GE.AND P0, PT, R24, UR4, PT ;  /* 0x0000000418007c0c */ /* 0x000fe2000bf06270 */
[----:B0-----:R-:W-:Y:S01]  /*9f10*/  @!P2 IMAD.WIDE R10, R3, 0x4, R6 ;  /* 0x00000004030aa825 */ /* 0x001fe200078e0206 */
[----:B------:R-:W-:-:S03]  /*9f20*/  IADD3 R4, R0, 0x70, RZ ;  /* 0x0000007000047810 */ /* 0x000fc60007ffe0ff */
        /* <DEDUP_REMOVED lines=8> */
[----:B------:R-:W-:Y:S01]  /*9fb0*/  VIADD R3, R0, 0x68 ;  /* 0x0000006800037836 */ /* 0x000fe20000000000 */
[----:B------:R3:W-:Y:S01]  /*9fc0*/  @!P5 ST.E.64 desc[UR44][R16.64], R60 ;  /* 0x0000003c1000d985 */ /* 0x0007e2000c101b2c */
[----:B------:R-:W-:Y:S01]  /*9fd0*/  @!P6 IMAD.WIDE R18, R19, 0x4, R6 ;  /* 0x000000041312e825 */ /* 0x000fe200078e0206 */
[----:B------:R-:W-:Y:S02]  /*9fe0*/  ISETP.GE.AND P5, PT, R20, UR4, PT ;  /* 0x0000000414007c0c */ /* 0x000fe4000bfa6270 */
[----:B------:R-:W-:Y:S01]  /*9ff0*/  ISETP.GE.AND P2, PT, R3, UR4, PT ;  /* 0x0000000403007c0c */ /* 0x000fe2000bf46270 */
[----:B------:R-:W-:Y:S01]  /*a000*/  VIADD R21, R0, 0x80 ;  /* 0x0000008000157836 */ /* 0x000fe20000000000 */
[----:B------:R4:W-:Y:S01]  /*a010*/  @!P6 ST.E.64 desc[UR44][R18.64], R64 ;  /* 0x000000401200e985 */ /* 0x0009e2000c101b2c */
[----:B------:R-:W-:Y:S02]  /*a020*/  ISETP.GE.AND P6, PT, R4, UR4, PT ;  /* 0x0000000404007c0c */ /* 0x000fe4000bfc6270 */
[----:B------:R-:W-:-:S02]  /*a030*/  @!P0 LEA.HI R24, R24, R24, RZ, 0x1 ;  /* 0x0000001818188211 */ /* 0x000fc400078f08ff */
[----:B------:R-:W-:Y:S02]  /*a040*/  ISETP.GE.AND P4, PT, R21, UR4, PT ;  /* 0x0000000415007c0c */ /* 0x000fe4000bf86270 */
        /* <DEDUP_REMOVED lines=15> */
[----:B---3--:R-:W-:Y:S02]  /*a140*/  @!P5 LOP3.LUT R17, R20, 0xfffffffe, RZ, 0xc0, !PT ;  /* 0xfffffffe1411d812 */ /* 0x008fe400078ec0ff */
[----:B------:R-:W-:Y:S02]  /*a150*/  @!P4 LOP3.LUT R21, R21, 0xfffffffe, RZ, 0xc0, !PT ;  /* 0xfffffffe1515c812 */ /* 0x000fe400078ec0ff */
[----:B------:R-:W-:Y:S02]  /*a160*/  IADD3 R23, R0, 0x90, RZ ;  /* 0x0000009000177810 */ /* 0x000fe40007ffe0ff */
[----:B----4-:R-:W-:Y:S01]  /*a170*/  @!P3 LOP3.LUT R19, R22, 0xfffffffe, RZ, 0xc0, !PT ;  /* 0xfffffffe1613b812 */ /* 0x010fe200078ec0ff */
[----:B0-----:R-:W-:Y:S01]  /*a180*/  @!P2 IMAD.WIDE R10, R3, 0x4, R6 ;  /* 0x00000004030aa825 */ /* 0x001fe200078e0206 */
[----:B------:R-:W-:-:S02]  /*a190*/  ISETP.GE.AND P0, PT, R23, UR4, PT ;  /* 0x0000000417007c0c */ /* 0x000fc4000bf06270 */
[----:B------:R-:W-:Y:S01]  /*a1a0*/  ISETP.GE.AND P1, PT, R24, UR4, PT ;  /* 0x0000000418007c0c */ /* 0x000fe2000bf26270 */
[C---:B------:R-:W-:Y:S01]  /*a1b0*/  VIADD R3, R0.reuse, 0xa0 ;  /* 0x000000a000037836 */ /* 0x040fe20000000000 */
[----:B------:R0:W-:Y:S01]  /*a1c0*/  @!P2 ST.E.64 desc[UR44][R10.64], R76 ;  /* 0x0000004c0a00a985 */ /* 0x0001e2000c101b2c */
[--C-:B-1----:R-:W-:Y:S01]  /*a1d0*/  @!P6 IMAD.WIDE R12, R15, 0x4, R6.reuse ;  /* 0x000000040f0ce825 */ /* 0x102fe200078e0206 */
[----:B------:R-:W-:Y:S02]  /*a1e0*/  IADD3 R20, R0, 0xb0, RZ ;  /* 0x000000b000147810 */ /* 0x000fe40007ffe0ff */
[----:B------:R-:W-:Y:S01]  /*a1f0*/  ISETP.GE.AND P2, PT, R3, UR4, PT ;  /* 0x0000000403007c0c */ /* 0x000fe2000bf46270 */
[--C-:B------:R-:W-:Y:S01]  /*a200*/  @!P5 IMAD.WIDE R14, R17, 0x4, R6.reuse ;  /* 0x00000004110ed825 */ /* 0x100fe200078e0206 */
[----:B------:R1:W-:Y:S03]  /*a210*/  @!P6 ST.E.64 desc[UR44][R12.64], R80 ;  /* 0x000000500c00e985 */ /* 0x0003e6000c101b2c */
        /* <DEDUP_REMOVED lines=13> */
[----:B------:R-:W-:Y:S02]  /*a2f0*/  @!P2 LEA.HI R3, R3, R3, RZ, 0x1 ;  /* 0x000000030303a211 */ /* 0x000fe400078f08ff */
[----:B0-----:R-:W-:Y:S02]  /*a300*/  @!P0 LOP3.LUT R11, R23, 0xfffffffe, RZ, 0xc0, !PT ;  /* 0xfffffffe170b8812 */ /* 0x001fe400078ec0ff */
[----:B-1----:R-:W-:Y:S02]  /*a310*/  @!P1 LOP3.LUT R13, R24, 0xfffffffe, RZ, 0xc0, !PT ;  /* 0xfffffffe180d9812 */ /* 0x002fe400078ec0ff */
[----:B------:R-:W-:Y:S01]  /*a320*/  @!P2 LOP3.LUT R3, R3, 0xfffffffe, RZ, 0xc0, !PT ;  /* 0xfffffffe0303a812 */ /* 0x000fe200078ec0ff */
[----:B------:R-:W-:Y:S01]  /*a330*/  @!P0 IMAD.WIDE R10, R11, 0x4, R6 ;  /* 0x000000040b0a8825 */ /* 0x000fe200078e0206 */
[----:B------:R-:W-:-:S02]  /*a340*/  @!P3 LEA.HI R4, R4, R4, RZ, 0x1 ;  /* 0x000000040404b211 */ /* 0x000fc400078f08ff */
[----:B------:R-:W-:Y:S01]  /*a350*/  @!P4 LEA.HI R20, R20, R20, RZ, 0x1 ;  /* 0x000000141414c211 */ /* 0x000fe200078f08ff */
[--C-:B------:R-:W-:Y:S01]  /*a360*/  @!P1 IMAD.WIDE R12, R13, 0x4, R6.reuse ;  /* 0x000000040d0c9825 */ /* 0x100fe200078e0206 */
[----:B------:R-:W-:Y:S01]  /*a370*/  @!P6 LEA.HI R22, R22, R22, RZ, 0x1 ;  /* 0x000000161616e211 */ /* 0x000fe200078f08ff */
[----:B------:R0:W-:Y:S01]  /*a380*/  @!P0 ST.E.64 desc[UR44][R10.64], R96 ;  /* 0x000000600a008985 */ /* 0x0001e2000c101b2c */
[----:B------:R-:W-:Y:S01]  /*a390*/  @!P5 LEA.HI R21, R21, R21, RZ, 0x1 ;  /* 0x000000151515d211 */ /* 0x000fe200078f08ff */
[----:B--2---:R-:W-:Y:S01]  /*a3a0*/  @!P2 IMAD.WIDE R14, R3, 0x4, R6 ;  /* 0x00000004030ea825 */ /* 0x004fe200078e0206 */
[----:B---3--:R-:W-:Y:S01]  /*a3b0*/  @!P3 LOP3.LUT R17, R4, 0xfffffffe, RZ, 0xc0, !PT ;  /* 0xfffffffe0411b812 */ /* 0x008fe200078ec0ff */
[----:B------:R1:W-:Y:S01]  /*a3c0*/  @!P1 ST.E.64 desc[UR44][R12.64], R100 ;  /* 0x000000640c009985 */ /* 0x0003e2000c101b2c */
[----:B----4-:R-:W-:Y:S01]  /*a3d0*/  @!P4 LOP3.LUT R19, R20, 0xfffffffe, RZ, 0xc0, !PT ;  /* 0xfffffffe1413c812 */ /* 0x010fe200078ec0ff */
[----:B------:R-:W-:Y:S01]  /*a3e0*/  VIADD R20, R0, 0xd8 ;  /* 0x000000d800147836 */ /* 0x000fe20000000000 */
[----:B------:R-:W-:Y:S01]  /*a3f0*/  @!P6 LOP3.LUT R3, R22, 0xfffffffe, RZ, 0xc0, !PT ;  /* 0xfffffffe1603e812 */ /* 0x000fe200078ec0ff */
[----:B------:R2:W-:Y:S01]  /*a400*/  @!P2 ST.E.64 desc[UR44][R14.64], R104 ;  /* 0x000000680e00a985 */ /* 0x0005e2000c101b2c */
[----:B------:R-:W-:-:S02]  /*a410*/  @!P5 LOP3.LUT R21, R21, 0xfffffffe, RZ, 0xc0, !PT ;  /* 0xfffffffe1515d812 */ /* 0x000fc400078ec0ff */
[----:B------:R-:W-:Y:S02]  /*a420*/  IADD3 R4, R0, 0xd0, RZ ;  /* 0x000000d000047810 */ /* 0x000fe40007ffe0ff */
[----:B------:R-:W-:Y:S01]  /*a430*/  ISETP.GE.AND P2, PT, R20, UR4, PT ;  /* 0x0000000414007c0c */ /* 0x000fe2000bf46270 */
[----:B0-----:R-:W-:Y:S01]  /*a440*/  @!P3 IMAD.WIDE R10, R17, 0x4, R6 ;  /* 0x00000004110ab825 */ /* 0x001fe200078e0206 */
[----:B------:R-:W-:-:S03]  /*a450*/  ISETP.GE.AND P1, PT, R4, UR4, PT ;  /* 0x0000000404007c0c */ /* 0x000fc6000bf26270 */
[--C-:B-1----:R-:W-:Y:S01]  /*a460*/  @!P4 IMAD.WIDE R12, R19, 0x4, R6.reuse ;  /* 0x00000004130cc825 */ /* 0x102fe200078e0206 */
[----:B------:R0:W-:Y:S03]  /*a470*/  @!P3 ST.E.64 desc[UR44][R10.64], R108 ;  /* 0x0000006c0a00b985 */ /* 0x0001e6000c101b2c */
[--C-:B------:R-:W-:Y:S01]  /*a480*/  @!P6 IMAD.WIDE R18, R3, 0x4, R6.reuse ;  /* 0x000000040312e825 */ /* 0x100fe200078e0206 */
[C---:B--2---:R-:W-:Y:S01]  /*a490*/  IADD3 R15, R0.reuse, 0xf0, RZ ;  /* 0x000000f0000f7810 */ /* 0x044fe20007ffe0ff */
[----:B------:R1:W-:Y:S02]  /*a4a0*/  @!P4 ST.E.64 desc[UR44][R12.64], R112 ;  /* 0x000000700c00c985 */ /* 0x0003e4000c101b2c */
[----:B------:R-:W-:Y:S01]  /*a4b0*/  VIADD R3, R0, 0xc8 ;  /* 0x000000c800037836 */ /* 0x000fe20000000000 */
[----:B------:R-:W-:Y:S01]  /*a4c0*/  @!P2 LEA.HI R20, R20, R20, RZ, 0x1 ;  /* 0x000000141414a211 */ /* 0x000fe200078f08ff */
[----:B------:R-:W-:Y:S01]  /*a4d0*/  @!P5 IMAD.WIDE R16, R21, 0x4, R6 ;  /* 0x000000041510d825 */ /* 0x000fe200078e0206 */
[----:B------:R-:W-:-:S02]  /*a4e0*/  @!P1 LEA.HI R4, R4, R4, RZ, 0x1 ;  /* 0x0000000404049211 */ /* 0x000fc400078f08ff */
[----:B------:R-:W-:Y:S01]  /*a4f0*/  ISETP.GE.AND P0, PT, R3, UR4, PT ;  /* 0x0000000403007c0c */ /* 0x000fe2000bf06270 */
[C---:B------:R-:W-:Y:S01]  /*a500*/  VIADD R21, R0.reuse, 0xe0 ;  /* 0x000000e000157836 */ /* 0x040fe20000000000 */
[----:B------:R2:W-:Y:S01]  /*a510*/  @!P5 ST.E.64 desc[UR44][R16.64], R116 ;  /* 0x000000741000d985 */ /* 0x0005e2000c101b2c */
[C---:B------:R-:W-:Y:S01]  /*a520*/  VIADD R14, R0.reuse, 0xe8 ;  /* 0x000000e8000e7836 */ /* 0x040fe20000000000 */
[----:B------:R-:W-:Y:S01]  /*a530*/  ISETP.GE.AND P5, PT, R15, UR4, PT ;  /* 0x000000040f007c0c */ /* 0x000fe2000bfa6270 */
[----:B0-----:R-:W-:Y:S01]  /*a540*/  VIADD R11, R0, 0xf8 ;  /* 0x000000f8000b7836 */ /* 0x001fe20000000000 */
[----:B------:R0:W-:Y:S01]  /*a550*/  @!P6 ST.E.64 desc[UR44][R18.64], R120 ;  /* 0x000000781200e985 */ /* 0x0001e2000c101b2c */
[----:B------:R-:W-:Y:S02]  /*a560*/  ISETP.GE.AND P3, PT, R21, UR4, PT ;  /* 0x0000000415007c0c */ /* 0x000fe4000bf66270 */
[----:B------:R-:W-:Y:S02]  /*a570*/  ISETP.GE.AND P4, PT, R14, UR4, PT ;  /* 0x000000040e007c0c */ /* 0x000fe4000bf86270 */
[----:B------:R-:W-:-:S02]  /*a580*/  ISETP.GE.AND P6, PT, R11, UR4, PT ;  /* 0x000000040b007c0c */ /* 0x000fc4000bfc6270 */
[----:B------:R-:W-:Y:S02]  /*a590*/  @!P0 LEA.HI R3, R3, R3, RZ, 0x1 ;  /* 0x0000000303038211 */ /* 0x000fe400078f08ff */
[----:B-1----:R-:W-:Y:S02]  /*a5a0*/  @!P1 LOP3.LUT R13, R4, 0xfffffffe, RZ, 0xc0, !PT ;  /* 0xfffffffe040d9812 */ /* 0x002fe400078ec0ff */
[----:B------:R-:W-:Y:S02]  /*a5b0*/  @!P5 LEA.HI R10, R15, R15, RZ, 0x1 ;  /* 0x0000000f0f0ad211 */ /* 0x000fe400078f08ff */
[----:B------:R-:W-:Y:S01]  /*a5c0*/  @!P0 LOP3.LUT R3, R3, 0xfffffffe, RZ, 0xc0, !PT ;  /* 0xfffffffe03038812 */ /* 0x000fe200078ec0ff */
[----:B------:R-:W-:Y:S01]  /*a5d0*/  @!P1 IMAD.WIDE R12, R13, 0x4, R6 ;  /* 0x000000040d0c9825 */ /* 0x000fe200078e0206 */
[----:B------:R-:W-:Y:S02]  /*a5e0*/  @!P3 LEA.HI R21, R21, R21, RZ, 0x1 ;  /* 0x000000151515b211 */ /* 0x000fe400078f08ff */
[----:B------:R-:W-:-:S02]  /*a5f0*/  @!P4 LEA.HI R14, R14, R14, RZ, 0x1 ;  /* 0x0000000e0e0ec211 */ /* 0x000fc400078f08ff */
[----:B------:R-:W-:Y:S02]  /*a600*/  @!P6 LEA.HI R11, R11, R11, RZ, 0x1 ;  /* 0x0000000b0b0be211 */ /* 0x000fe400078f08ff */
[----:B------:R-:W-:Y:S02]  /*a610*/  @!P2 LOP3.LUT R15, R20, 0xfffffffe, RZ, 0xc0, !PT ;  /* 0xfffffffe140fa812 */ /* 0x000fe400078ec0ff */
[----:B--2---:R-:W-:Y:S02]  /*a620*/  @!P3 LOP3.LUT R17, R21, 0xfffffffe, RZ, 0xc0, !PT ;  /* 0xfffffffe1511b812 */ /* 0x004fe400078ec0ff */
[----:B0-----:R-:W-:Y:S01]  /*a630*/  @!P4 LOP3.LUT R19, R14, 0xfffffffe, RZ, 0xc0, !PT ;  /* 0xfffffffe0e13c812 */ /* 0x001fe200078ec0ff */
        /* <DEDUP_REMOVED lines=15> */
.L_x_13292:
[----:B------:R-:W-:Y:S05]  /*a730*/  BSYNC B0 ;  /* 0x0000000000007941 */ /* 0x000fea0003800000 */
.L_x_13291:
[----:B------:R-:W-:Y:S01]  /*a740*/  ISETP.GE.AND P0, PT, R9, R8, PT ;  /* 0x000000080900720c */ /* 0x000fe20003f06270 */
[----:B---3--:R2:W3:Y:S04]  /*a750*/  SHFL.IDX PT, R3, R5, 0x1, 0x1c1f ;  /* 0x003c1f0005037f89 */ /* 0x0084e800000e0000 */
[----:B------:R-:W0:Y:S08]  /*a760*/  SHFL.IDX PT, R2, R2, 0x1, 0x1c1f ;  /* 0x003c1f0002027f89 */ /* 0x000e3000000e0000 */
[----:B--2---:R-:W-:Y:S05]  /*a770*/  @P0 BRA `(.L_x_13257) ;  /* 0x0000004c000c0947 */ /* 0x004fea0003800000 */
[C---:B------:R-:W-:Y:S01]  /*a780*/  VIADD R4, R0.reuse, 0x8 ;  /* 0x0000000800047836 */ /* 0x040fe20000000000 */
[----:B------:R-:W-:Y:S01]  /*a790*/  ULDC UR4, c[0x0][0xac8] ;  /* 0x0002b20000047ab9 */ /* 0x000fe20000000800 */
[C---:B------:R-:W-:Y:S01]  /*a7a0*/  VIADD R5, R0.reuse, 0x10 ;  /* 0x0000001000057836 */ /* 0x040fe20000000000 */
[C---:B------:R-:W-:Y:S01]  /*a7b0*/  ISETP.GE.AND P0, PT, R0.reuse, UR4, PT ;  /* 0x0000000400007c0c */ /* 0x040fe2000bf06270 */
[----:B0-----:R-:W-:Y:S01]  /*a7c0*/  VIADD R11, R0, 0x20 ;  /* 0x00000020000b7836 */ /* 0x001fe20000000000 */
        /* <DEDUP_REMOVED lines=13> */
[----:B------:R-:W-:Y:S02]  /*a8a0*/  @!P1 LEA.HI R4, R4, R4, RZ, 0x1 ;  /* 0x0000000404049211 */ /* 0x000fe400078f08ff */
[----:B------:R-:W-:Y:S02]  /*a8b0*/  @!P2 LEA.HI R5, R5, R5, RZ, 0x1 ;  /* 0x000000050505a211 */ /* 0x000fe400078f08ff */
[----:B-1----:R-:W-:Y:S02]  /*a8c0*/  @!P1 LOP3.LUT R7, R4, 0xfffffffe, RZ, 0xc0, !PT ;  /* 0xfffffffe04079812 */ /* 0x002fe400078ec0ff */
[----:B------:R-:W-:Y:S01]  /*a8d0*/  @!P2 LOP3.LUT R9, R5, 0xfffffffe, RZ, 0xc0, !PT ;  /* 0xfffffffe0509a812 */ /* 0x000fe200078ec0ff */
[--C-:B---3--:R-:W-:Y:S01]  /*a8e0*/  @!P0 IMAD.WIDE R4, R0, 0x4, R2.reuse ;  /* 0x0000000400048825 */ /* 0x108fe200078e0202 */
[----:B------:R-:W-:Y:S02]  /*a8f0*/  ISETP.GE.AND P4, PT, R16, UR4, PT ;  /* 0x0000000410007c0c */ /* 0x000fe4000bf86270 */
[----:B------:R-:W-:Y:S01]  /*a900*/  @!P5 LEA.HI R10, R10, R10, RZ, 0x1 ;  /* 0x0000000a0a0ad211 */ /* 0x000fe200078f08ff */
[----:B----4-:R-:W-:Y:S01]  /*a910*/  @!P1 IMAD.WIDE R6, R7, 0x4, R2 ;  /* 0x0000000407069825 */ /* 0x010fe200078e0202 */
        /* <DEDUP_REMOVED lines=66> */
[----:B----4-:R-:W-:Y:S01]  /*ad40*/  @!P0 LOP3.LUT R13, R20, 0xfffffffe, RZ, 0xc0, !PT ;  /* 0xfffffffe140d8812 */ /* 0x010fe200078ec0ff */
[----:B------:R-:W-:Y:S01]  /*ad50*/  VIADD R20, R0, 0xb8 ;  /* 0x000000b800147836 */ /* 0x000fe20000000000 */
[----:B------:R-:W-:Y:S01]  /*ad60*/  ISETP.GE.AND P6, PT, R18, UR4, PT ;  /* 0x0000000412007c0c */ /* 0x000fe2000bfc6270 */
[----:B0-----:R-:W-:Y:S01]  /*ad70*/  @!P4 IMAD.WIDE R4, R9, 0x4, R2 ;  /* 0x000000040904c825 */ /* 0x001fe200078e0202 */
[----:B------:R-:W-:-:S02]  /*ad80*/  ISETP.GE.AND P5, PT, R19, UR4, PT ;  /* 0x0000000413007c0c */ /* 0x000fc4000bfa6270 */
[----:B------:R-:W-:Y:S01]  /*ad90*/  IADD3 R14, R0, 0x98, RZ ;  /* 0x00000098000e7810 */ /* 0x000fe20007ffe0ff */
        /* <DEDUP_REMOVED lines=19> */
[----:B------:R-:W-:Y:S01]  /*aed0*/  VIADD R18, R0, 0xc0 ;  /* 0x000000c000127836 */ /* 0x000fe20000000000 */
        /* <DEDUP_REMOVED lines=15> */
[----:B----4-:R-:W-:Y:S01]  /*afd0*/  @!P1 LOP3.LUT R13, R20, 0xfffffffe, RZ, 0xc0, !PT ;  /* 0xfffffffe140d9812 */ /* 0x010fe200078ec0ff */
[C---:B------:R-:W-:Y:S01]  /*afe0*/  VIADD R20, R0.reuse, 0xf0 ;  /* 0x000000f000147836 */ /* 0x040fe20000000000 */
[----:B------:R-:W-:Y:S01]  /*aff0*/  IADD3 R19, R0, 0xc8, RZ ;  /* 0x000000c800137810 */ /* 0x000fe20007ffe0ff */
[--C-:B0-----:R-:W-:Y:S01]  /*b000*/  @!P0 IMAD.WIDE R4, R9, 0x4, R2.reuse ;  /* 0x0000000409048825 */ /* 0x101fe200078e0202 */
[----:B------:R-:W-:Y:S02]  /*b010*/  ISETP.GE.AND P5, PT, R18, UR4, PT ;  /* 0x0000000412007c0c */ /* 0x000fe4000bfa6270 */
[----:B------:R-:W-:Y:S01]  /*b020*/  ISETP.GE.AND P6, PT, R19, UR4, PT ;  /* 0x0000000413007c0c */ /* 0x000fe2000bfc6270 */
[----:B-1----:R-:W-:Y:S01]  /*b030*/  @!P4 IMAD.WIDE R6, R15, 0x4, R2 ;  /* 0x000000040f06c825 */ /* 0x002fe200078e0202 */
[----:B------:R0:W-:Y:S01]  /*b040*/  @!P0 ST.E.64 desc[UR44][R4.64], R102 ;  /* 0x0000006604008985 */ /* 0x0001e2000c101b2c */
[----:B------:R-:W-:-:S02]  /*b050*/  IADD3 R16, R0, 0xe0, RZ ;  /* 0x000000e000107810 */ /* 0x000fc40007ffe0ff */
        /* <DEDUP_REMOVED lines=15> */
[----:B------:R-:W-:Y:S02]  /*b150*/  @!P6 LEA.HI R19, R19, R19, RZ, 0x1 ;  /* 0x000000131313e211 */ /* 0x000fe400078f08ff */
[----:B0-----:R-:W-:-:S02]  /*b160*/  @!P5 LOP3.LUT R5, R18, 0xfffffffe, RZ, 0xc0, !PT ;  /* 0xfffffffe1205d812 */ /* 0x001fc400078ec0ff */
        /* <DEDUP_REMOVED lines=33> */
.L_x_13290:
        /* <DEDUP_REMOVED lines=38> */
[----:B0-----:R-:W-:-:S03]  /*b5e0*/  IMAD R9, R8, R7, UR10 ;  /* 0x0000000a08097e24 */ /* 0x001fc6000f8e0207 */
[----:B------:R-:W-:Y:S01]  /*b5f0*/  IADD3 R7, -R5, RZ, RZ ;  /* 0x000000ff05077210 */ /* 0x000fe20007ffe1ff */
        /* <DEDUP_REMOVED lines=16> */
[----:B------:R-:W-:Y:S02]  /*b700*/  LEA.HI.X R5, R2, UR5, R3, 0x2, P0 ;  /* 0x0000000502057c11 */ /* 0x000fe400080f1403 */
[----:B------:R-:W-:-:S05]  /*b710*/  MOV R3, 0xff800000 ;  /* 0xff80000000037802 */ /* 0x000fca0000000f00 */
[----:B------:R0:W-:Y:S01]  /*b720*/  STG.E desc[UR44][R4.64], R3 ;  /* 0x0000000304007986 */ /* 0x0001e2000c10192c */
[----:B------:R-:W-:Y:S05]  /*b730*/  BRA `(.L_x_13257) ;  /* 0x0000003c001c7947 */ /* 0x000fea0003800000 */
.L_x_13255:
        /* <DEDUP_REMOVED lines=18> */
.L_x_13293:
[----:B------:R-:W-:Y:S01]  /*b860*/  ULDC UR40, c[0x0][0xc50] ;  /* 0x0003140000287ab9 */ /* 0x000fe20000000800 */
[----:B------:R-:W-:Y:S01]  /*b870*/  UMOV UR36, UR6 ;  /* 0x0000000600247c82 */ /* 0x000fe20008000000 */
[----:B------:R-:W-:-:S11]  /*b880*/  UISETP.NE.AND UP0, UPT, UR40, 0x1, UPT ;  /* 0x000000012800788c */ /* 0x000fd6000bf05270 */
[----:B------:R-:W-:Y:S01]  /*b890*/  @UP0 ULDC UR4, c[0x0][0xc54] ;  /* 0x0003150000040ab9 */ /* 0x000fe20000000800 */
[----:B------:R-:W-:Y:S01]  /*b8a0*/  @UP0 ULDC UR7, c[0x0][0xc58] ;  /* 0x0003160000070ab9 */ /* 0x000fe20000000800 */
[----:B------:R-:W-:-:S04]  /*b8b0*/  UIMAD.WIDE.U32 UR4, UR6, UR4, URZ ;  /* 0x00000004060472a5 */ /* 0x000fc8000f8e003f */
[----:B------:R-:W-:-:S12]  /*b8c0*/  @UP0 USHF.R.U32.HI UR36, URZ, UR7, UR5 ;  /* 0x000000073f240299 */ /* 0x000fd80008011605 */
.L_x_13294:
[----:B------:R-:W-:Y:S01]  /*b8d0*/  ISETP.GE.AND P0, PT, R17, RZ, PT ;  /* 0x000000ff1100720c */ /* 0x000fe20003f06270 */
[----:B------:R-:W-:Y:S01]  /*b8e0*/  UIADD3 UR4, -UR36, URZ, URZ ;  /* 0x0000003f24047290 */ /* 0x000fe2000fffe13f */
[----:B------:R-:W-:Y:S01]  /*b8f0*/  IMAD.MOV.U32 R0, RZ, RZ, 0x1 ;  /* 0x00000001ff007424 */ /* 0x000fe200078e00ff */
[----:B------:R-:W-:Y:S01]  /*b900*/  MOV R9, 0x1 ;  /* 0x0000000100097802 */ /* 0x000fe20000000f00 */
[----:B------:R-:W-:Y:S01]  /*b910*/  IMAD.MOV.U32 R6, RZ, RZ, RZ ;  /* 0x000000ffff067224 */ /* 0x000fe200078e00ff */
[----:B------:R-:W-:-:S08]  /*b920*/  UIMAD UR40, UR40, UR4, UR6 ;  /* 0x00000004282872a4 */ /* 0x000fd0000f8e0206 */
[----:B------:R-:W-:Y:S05]  /*b930*/  @!P0 BRA `(.L_x_13295) ;  /* 0x0000003400dc8947 */ /* 0x000fea0003800000 */
[----:B------:R-:W0:Y:S01]  /*b940*/  S2UR UR6, SR_CTAID.X ;  /* 0x00000000000679c3 */ /* 0x000e220000002500 */
[----:B------:R-:W-:Y:S01]  /*b950*/  ULDC UR7, c[0x0][0x448] ;  /* 0x0001120000077ab9 */ /* 0x000fe20000000800 */
[----:B------:R-:W-:Y:S01]  /*b960*/  ULDC.64 UR4, c[0x0][0x418] ;  /* 0x0001060000047ab9 */ /* 0x000fe20000000a00 */
[----:B------:R-:W-:Y:S02]  /*b970*/  UISETP.NE.AND UP1, UPT, UR7, 0x1, UPT ;  /* 0x000000010700788c */ /* 0x000fe4000bf25270 */
[----:B------:R-:W-:Y:S01]  /*b980*/  UISETP.NE.U32.AND UP0, UPT, UR4, URZ, UPT ;  /* 0x0000003f0400728c */ /* 0x000fe2000bf05070 */
[----:B------:R-:W-:Y:S01]  /*b990*/  ULDC UR8, c[0x0][0x424] ;  /* 0x0001090000087ab9 */ /* 0x000fe20000000800 */
[----:B------:R-:W-:Y:S02]  /*b9a0*/  ULDC UR7, c[0x0][0x288] ;  /* 0x0000a20000077ab9 */ /* 0x000fe40000000800 */
[----:B------:R-:W-:Y:S02]  /*b9b0*/  UISETP.NE.AND.EX UP0, UPT, UR5, URZ, UPT, UP0 ;  /* 0x0000003f0500728c */ /* 0x000fe4000bf05300 */
[----:B------:R-:W-:-:S02]  /*b9c0*/  UIADD3 UR7, -UR7, 0x60, URZ ;  /* 0x0000006007077890 */ /* 0x000fc4000fffe13f */
[----:B------:R-:W-:Y:S01]  /*b9d0*/  USEL UR8, UR8, 0x1, UP0 ;  /* 0x0000000108087887 */ /* 0x000fe20008000000 */
[----:B------:R-:W-:Y:S01]  /*b9e0*/  @UP1 ULDC UR4, c[0x0][0x44c] ;  /* 0x0001130000041ab9 */ /* 0x000fe20000000800 */
[----:B------:R-:W-:Y:S01]  /*b9f0*/  ULDC UR9, c[0x0][0x2f0] ;  /* 0x0000bc0000097ab9 */ /* 0x000fe20000000800 */
[----:B------:R-:W-:Y:S01]  /*ba00*/  @UP1 ULDC UR10, c[0x0][0x450] ;  /* 0x00011400000a1ab9 */ /* 0x000fe20000000800 */
[----:B------:R-:W-:Y:S01]  /*ba10*/  UIMAD UR7, UR8, UR9, UR7 ;  /* 0x00000009080772a4 */ /* 0x000fe2000f8e0207 */
[----:B------:R-:W-:Y:S01]  /*ba20*/  UMOV UR43, URZ ;  /* 0x0000003f002b7c82 */ /* 0x000fe20008000000 */
[----:B0-----:R-:W-:-:S04]  /*ba30*/  ULEA UR6, UR6, 0x7f, 0x7 ;  /* 0x0000007f06067891 */ /* 0x001fc8000f8e383f */
[----:B------:R-:W-:Y:S02]  /*ba40*/  UIMAD.WIDE.U32 UR4, UR6, UR4, URZ ;  /* 0x00000004060472a5 */ /* 0x000fe4000f8e003f */
[----:B------:R-:W-:Y:S02]  /*ba50*/  UIMAD UR4, UR8, UR9, 0x5f ;  /* 0x0000005f080474a4 */ /* 0x000fe4000f8e0209 */
[----:B------:R-:W-:Y:S02]  /*ba60*/  @UP1 USHF.R.U32.HI UR6, URZ, UR10, UR5 ;  /* 0x0000000a3f061299 */ /* 0x000fe40008011605 */
[----:B------:R-:W-:Y:S02]  /*ba70*/  UIMAD.WIDE UR4, UR4, 0x2aaaaaab, URZ ;  /* 0x2aaaaaab040478a5 */ /* 0x000fe4000f8e023f */
[----:B------:R-:W-:Y:S02]  /*ba80*/  UIADD3 UR7, UR7, UR6, URZ ;  /* 0x0000000607077290 */ /* 0x000fe4000fffe03f */
[----:B------:R-:W-:-:S02]  /*ba90*/  USHF.R.U32.HI UR4, URZ, 0x1f, UR5 ;  /* 0x0000001f3f047899 */ /* 0x000fc40008011605 */
[----:B------:R-:W-:Y:S02]  /*baa0*/  UIMAD.WIDE UR6, UR7, 0x2aaaaaab, URZ ;  /* 0x2aaaaaab070678a5 */ /* 0x000fe4000f8e023f */
[----:B------:R-:W-:Y:S02]  /*bab0*/  ULEA.HI.SX32 UR4, UR5, UR4, 0x1c ;  /* 0x0000000405047291 */ /* 0x000fe4000f8fe23f */
[----:B------:R-:W-:Y:S02]  /*bac0*/  USHF.R.U32.HI UR6, URZ, 0x1f, UR7 ;  /* 0x0000001f3f067899 */ /* 0x000fe40008011607 */
[----:B------:R-:W-:Y:S02]  /*bad0*/  USHF.R.U32.HI UR10, URZ, 0x10, UR40 ;  /* 0x000000103f0a7899 */ /* 0x000fe40008011628 */
[----:B------:R-:W-:Y:S02]  /*bae0*/  ULEA.HI.SX32 UR6, UR7, UR6, 0x1c ;  /* 0x0000000607067291 */ /* 0x000fe4000f8fe23f */
[----:B------:R-:W-:-:S02]  /*baf0*/  ULOP3.LUT UR40, UR40, 0xffff, URZ, 0xc0, !UPT ;  /* 0x0000ffff28287892 */ /* 0x000fc4000f8ec03f */
        /* <DEDUP_REMOVED lines=11> */
[----:B------:R-:W-:Y:S02]  /*bbb0*/  IABS R5, R4 ;  /* 0x0000000400057213 */ /* 0x000fe40000000000 */
[----:B------:R-:W-:Y:S02]  /*bbc0*/  R2UR UR11, R2 ;  /* 0x00000000020b72ca */ /* 0x000fe400000e0000 */
[----:B------:R-:W-:Y:S01]  /*bbd0*/  MOV R4, UR6 ;  /* 0x0000000600047c02 */ /* 0x000fe20008000f00 */
[----:B------:R-:W-:Y:S01]  /*bbe0*/  IMAD.MOV R5, RZ, RZ, -R5 ;  /* 0x000000ffff057224 */ /* 0x000fe200078e0a05 */
[----:B------:R-:W-:-:S09]  /*bbf0*/  ULOP3.LUT UR6, UR6, UR10, URZ, 0x3c, !UPT ;  /* 0x0000000a06067292 */ /* 0x000fd2000f8e3c3f */
        /* <DEDUP_REMOVED lines=24> */
.L_x_13296:
[----:B------:R-:W-:Y:S01]  /*bd80*/  UIMAD UR39, UR40, UR43, URZ ;  /* 0x0000002b282772a4 */ /* 0x000fe2000f8e023f */
[----:B------:R-:W-:Y:S01]  /*bd90*/  MOV R2, UR41 ;  /* 0x0000002900027c02 */ /* 0x000fe20008000f00 */
[----:B------:R-:W-:Y:S01]  /*bda0*/  IMAD.MOV.U32 R6, RZ, RZ, RZ ;  /* 0x000000ffff067224 */ /* 0x000fe200078e00ff */
[----:B------:R-:W-:-:S03]  /*bdb0*/  MOV R9, 0x1 ;  /* 0x0000000100097802 */ /* 0x000fc60000000f00 */
        /* <DEDUP_REMOVED lines=28> */
.L_x_13297:
        /* <DEDUP_REMOVED lines=20> */
.L_x_13299:
        /* <DEDUP_REMOVED lines=15> */
.L_x_13298:
        /* <DEDUP_REMOVED lines=17> */
.L_x_13379:
        /* <DEDUP_REMOVED lines=8> */
.L_x_13382:
[----:B------:R-:W-:Y:S05]  /*c340*/  @!P6 BRA `(.L_x_13301) ;  /* 0x0000000000d4e947 */ /* 0x000fea0003800000 */
[----:B------:R-:W-:Y:S01]  /*c350*/  IMAD.MOV.U32 R16, RZ, RZ, R17 ;  /* 0x000000ffff107224 */ /* 0x000fe200078e0011 */
[----:B------:R-:W-:Y:S06]  /*c360*/  @!P1 BRA `(.L_x_13303) ;  /* 0x0000000000509947 */ /* 0x000fec0003800000 */
[----:B------:R-:W-:Y:S01]  /*c370*/  MOV R8, R0 ;  /* 0x0000000000087202 */ /* 0x000fe20000000f00 */
        /* <DEDUP_REMOVED lines=11> */
[----:B------:R-:W-:-:S03]  /*c430*/  IMAD.WIDE.U32 R4, R17, UR4, R4 ;  /* 0x0000000411047c25 */ /* 0x000fc6000f8e0004 */
[----:B------:R-:W-:Y:S02]  /*c440*/  LEA R2, P0, R4, R2, 0x2 ;  /* 0x0000000204027211 */ /* 0x000fe400078010ff */
[----:B------:R-:W-:-:S04]  /*c450*/  IADD3 R5, R5, R9, RZ ;  /* 0x0000000905057210 */ /* 0x000fc80007ffe0ff */
[----:B------:R-:W-:-:S05]  /*c460*/  LEA.HI.X R3, R4, R3, R5, 0x2, P0 ;  /* 0x0000000304037211 */ /* 0x000fca00000f1405 */
[----:B------:R0:W5:Y:S01]  /*c470*/  LDG.E R16, desc[UR44][R2.64] ;  /* 0x0000002c02107981 */ /* 0x000162000c1e1900 */
[----:B------:R-:W-:-:S04]  /*c480*/  IMAD.MOV R5, RZ, RZ, -R7 ;  /* 0x000000ffff057224 */ /* 0x000fc800078e0a07 */
[----:B------:R-:W-:-:S05]  /*c490*/  IMAD R8, R0, R5, R8 ;  /* 0x0000000500087224 */ /* 0x000fca00078e0208 */
[----:B------:R0:W-:Y:S02]  /*c4a0*/  STL [R1+0x4], R8 ;  /* 0x0000040801007387 */ /* 0x0001e40000100800 */
.L_x_13303:
[----:B------:R-:W-:Y:S01]  /*c4b0*/  IMAD.MOV.U32 R0, RZ, RZ, 0x1 ;  /* 0x00000001ff007424 */ /* 0x000fe200078e00ff */
[----:B0-----:R-:W0:Y:S04]  /*c4c0*/  S2R R8, SR_TID.X ;  /* 0x0000000000087919 */ /* 0x001e280000002100 */
[----:B------:R-:W-:-:S04]  /*c4d0*/  SHF.L.U32 R0, R0, 0x1f, RZ ;  /* 0x0000001f00007819 */ /* 0x000fc800000006ff */
[----:B------:R-:W1:Y:S01]  /*c4e0*/  SYNCS.PHASECHK.TRANS64.TRYWAIT P0, [UR38+0x22840], R0 ;  /* 0x02284000ff0075a7 */ /* 0x000e620008000166 */
[----:B0-----:R-:W-:-:S04]  /*c4f0*/  LOP3.LUT R2, R8, 0x7f, RZ, 0xc0, !PT ;  /* 0x0000007f08027812 */ /* 0x001fc800078ec0ff */
[----:B------:R-:W-:Y:S01]  /*c500*/  ISETP.NE.AND P1, PT, R2, RZ, PT ;  /* 0x000000ff0200720c */ /* 0x000fe20003f25270 */
[----:B-1----:R-:W-:-:S12]  /*c510*/  @!P0 BRA `(.L_x_13304) ;  /* 0x0000003000888947 */ /* 0x002fd80003800000 */
.L_x_13383:
[----:B------:R-:W-:Y:S05]  /*c520*/  @P1 BRA `(.L_x_13305) ;  /* 0x0000000000181947 */ /* 0x000fea0003800000 */
[----:B------:R-:W1:Y:S01]  /*c530*/  S2R R2, SR_TID.X ;  /* 0x0000000000027919 */ /* 0x000e620000002100 */
[----:B0-----:R-:W-:-:S04]  /*c540*/  MOV R0, 0x3000 ;  /* 0x0000300000007802 */ /* 0x001fc80000000f00 */
[----:B------:R2:W-:Y:S01]  /*c550*/  SYNCS.ARRIVE.TRANS64 RZ, [UR38+0x22830], R0 ;  /* 0x02283000ffff79a7 */ /* 0x0005e20008000026 */
[----:B-1----:R-:W-:-:S13]  /*c560*/  LOP3.LUT P0, RZ, R2, 0x1f, RZ, 0xc0, !PT ;  /* 0x0000001f02ff7812 */ /* 0x002fda000780c0ff */
[----:B--2---:R-:W-:Y:S05]  /*c570*/  @!P0 BRA `(.L_x_13305) ;  /* 0x0000000000048947 */ /* 0x004fea0003800000 */
[----:B------:R-:W-:Y:S01]  /*c580*/  BPT.TRAP 0x1 ;  /* 0x000000040000795c */ /* 0x000fe20000300000 */
.L_x_13305:
        /* <DEDUP_REMOVED lines=17> */
.L_x_13301:
        /* <DEDUP_REMOVED lines=22> */
.L_x_13306:
        /* <DEDUP_REMOVED lines=19> */
[----:B---3--:R-:W-:Y:S02]  /*c930*/  IMAD R8, R11, R2, RZ ;  /* 0x000000020b087224 */ /* 0x008fe400078e02ff */
[----:B----4-:R-:W-:Y:S02]  /*c940*/  IMAD R0, R10, 0x80, R9 ;  /* 0x000000800a007824 */ /* 0x010fe400078e0209 */
[----:B------:R-:W-:Y:S02]  /*c950*/  IMAD R9, R14, R3, R8 ;  /* 0x000000030e097224 */ /* 0x000fe400078e0208 */
[----:B0-----:R-:W-:Y:S01]  /*c960*/  @P0 IMAD.HI.U32 R3, R0, R5, RZ ;  /* 0x0000000500030227 */ /* 0x001fe200078e00ff */
[----:B------:R-:W-:-:S04]  /*c970*/  MOV R5, R0 ;  /* 0x0000000000057202 */ /* 0x000fc80000000f00 */
[----:B-1----:R-:W-:Y:S01]  /*c980*/  @P0 SHF.R.U32.HI R5, RZ, R6, R3 ;  /* 0x00000006ff050219 */ /* 0x002fe20000011603 */
[----:B------:R-:W-:Y:S01]  /*c990*/  IMAD.WIDE.U32 R2, R14, R2, UR4 ;  /* 0x000000040e027e25 */ /* 0x000fe2000f8e0002 */
[----:B------:R-:W-:Y:S02]  /*c9a0*/  ULDC.64 UR4, c[0x0][0x2d0] ;  /* 0x0000b40000047ab9 */ /* 0x000fe40000000a00 */
[----:B------:R-:W-:Y:S01]  /*c9b0*/  SHF.R.S32.HI R6, RZ, 0x1f, R5 ;  /* 0x0000001fff067819 */ /* 0x000fe20000011405 */
[----:B------:R-:W-:Y:S02]  /*c9c0*/  IMAD.IADD R3, R3, 0x1, R9 ;  /* 0x0000000103037824 */ /* 0x000fe400078e0209 */
[----:B------:R-:W-:Y:S02]  /*c9d0*/  IMAD.MOV R9, RZ, RZ, -R5 ;  /* 0x000000ffff097224 */ /* 0x000fe400078e0a05 */
[----:B------:R-:W-:Y:S02]  /*c9e0*/  IMAD R6, R6, UR4, RZ ;  /* 0x0000000406067c24 */ /* 0x000fe4000f8e02ff */
[----:B------:R-:W-:-:S02]  /*c9f0*/  IMAD R0, R4, R9, R0 ;  /* 0x0000000904007224 */ /* 0x000fc400078e0200 */
[C---:B------:R-:W-:Y:S01]  /*ca00*/  IMAD R9, R5.reuse, UR5, R6 ;  /* 0x0000000505097c24 */ /* 0x040fe2000f8e0206 */
[----:B------:R-:W-:Y:S01]  /*ca10*/  SHF.L.U32 R6, R12, 0x3, RZ ;  /* 0x000000030c067819 */ /* 0x000fe200000006ff */
[----:B------:R-:W-:Y:S01]  /*ca20*/  IMAD.WIDE.U32 R2, R5, UR4, R2 ;  /* 0x0000000405027c25 */ /* 0x000fe2000f8e0002 */
        /* <DEDUP_REMOVED lines=35> */
[----:B------:R-:W-:-:S09]  /*cc60*/  VIADD R9, R7, 0x20 ;  /* 0x0000002007097836 */ /* 0x000fd20000000000 */
[----:B------:R-:W-:Y:S02]  /*cc70*/  @!P1 LEA R21, R6, UR38, 0x1 ;  /* 0x0000002606159c11 */ /* 0x000fe4000f8e08ff */
[----:B0-----:R-:W-:-:S05]  /*cc80*/  @!P1 LEA R14, P2, R8, R14, 0x1 ;  /* 0x0000000e080e9211 */ /* 0x001fca00078408ff */
[----:B-1----:R-:W-:Y:S01]  /*cc90*/  @!P1 IMAD.X R3, RZ, RZ, R2, P2 ;  /* 0x000000ffff039224 */ /* 0x002fe200010e0602 */
[----:B------:R-:W-:Y:S02]  /*cca0*/  @!P1 MOV R2, R14 ;  /* 0x0000000e00029202 */ /* 0x000fe40000000f00 */
        /* <DEDUP_REMOVED lines=28> */
[----:B------:R-:W-:-:S03]  /*ce70*/  ISETP.GE.AND P1, PT, R11, R4, PT ;  /* 0x000000040b00720c */ /* 0x000fc60003f26270 */
        /* <DEDUP_REMOVED lines=17> */
.L_x_13400:
[----:B------:R-:W-:-:S05]  /*cf90*/  VIADD R7, R7, 0x70 ;  /* 0x0000007007077836 */ /* 0x000fca0000000000 */
[----:B------:R-:W-:Y:S02]  /*cfa0*/  ISETP.GE.AND P1, PT, R7, R4, PT ;  /* 0x000000040700720c */ /* 0x000fe40003f26270 */
[----:B------:R-:W-:-:S04]  /*cfb0*/  MOV R4, 0x1 ;  /* 0x0000000100047802 */ /* 0x000fc80000000f00 */
        /* <DEDUP_REMOVED lines=15> */
.L_x_13401:
        /* <DEDUP_REMOVED lines=9> */
.L_x_13402:
        /* <DEDUP_REMOVED lines=8> */
.L_x_13313:
[----:B------:R-:W-:Y:S05]  /*d1c0*/  BSYNC B1 ;  /* 0x0000000000017941 */ /* 0x000fea0003800000 */
.L_x_13312:
        /* <DEDUP_REMOVED lines=11> */
.L_x_13314:
        /* <DEDUP_REMOVED lines=13> */
.L_x_13315:
        /* <DEDUP_REMOVED lines=13> */
.L_x_13316:
        /* <DEDUP_REMOVED lines=13> */
.L_x_13317:
        /* <DEDUP_REMOVED lines=8> */
.L_x_13310:
[----:B------:R-:W-:Y:S05]  /*d570*/  BSYNC B0 ;  /* 0x0000000000007941 */ /* 0x000fea0003800000 */
.L_x_13309:
[----:B0-----:R-:W2:Y:S01]  /*d580*/  LDL.LU R3, [R1+0x8] ;  /* 0x0000080001037983 */ /* 0x001ea20000300800 */
[----:B------:R-:W-:Y:S02]  /*d590*/  IMAD.MOV.U32 R9, RZ, RZ, RZ ;  /* 0x000000ffff097224 */ /* 0x000fe400078e00ff */
[----:B------:R-:W-:Y:S01]  /*d5a0*/  IMAD.MOV.U32 R6, RZ, RZ, 0x1 ;  /* 0x00000001ff067424 */ /* 0x000fe200078e00ff */
[----:B--2---:R-:W-:-:S04]  /*d5b0*/  IADD3 R7, R3, -0x2, RZ ;  /* 0xfffffffe03077810 */ /* 0x004fc80007ffe0ff */
        /* <DEDUP_REMOVED lines=9> */
[----:B------:R-:W-:-:S04]  /*d650*/  IADD3 R3, RZ, -UR4, RZ ;  /* 0x80000004ff037c10 */ /* 0x000fc8000fffe0ff */
        /* <DEDUP_REMOVED lines=16> */
.L_x_13351:
[----:B------:R-:W-:Y:S01]  /*d760*/  ISETP.NE.AND P0, PT, R19, RZ, PT ;  /* 0x000000ff1300720c */ /* 0x000fe20003f05270 */
[----:B------:R-:W-:Y:S01]  /*d770*/  BSSY B1, `(.L_x_13319) ;  /* 0x0000083000017945 */ /* 0x000fe20003800000 */
[----:B------:R-:W-:-:S04]  /*d780*/  IADD3 R8, R8, -0x2, RZ ;  /* 0xfffffffe08087810 */ /* 0x000fc80007ffe0ff */
[----:B------:R-:W-:-:S07]  /*d790*/  ISETP.NE.AND P1, PT, R8, RZ, PT ;  /* 0x000000ff0800720c */ /* 0x000fce0003f25270 */
[----:B------:R-:W-:Y:S06]  /*d7a0*/  @!P0 BRA `(.L_x_13320) ;  /* 0x0000000400fc8947 */ /* 0x000fec0003800000 */
[----:B------:R-:W2:Y:S01]  /*d7b0*/  LDL R2, [R1] ;  /* 0x0000000001027983 */ /* 0x000ea20000100800 */
[----:B------:R-:W-:Y:S01]  /*d7c0*/  IMAD.MOV.U32 R13, RZ, RZ, R7 ;  /* 0x000000ffff0d7224 */ /* 0x000fe200078e0007 */
        /* <DEDUP_REMOVED lines=21> */
.L_x_13321:
[----:B------:R-:W1:Y:S01]  /*d920*/  S2R R2, SR_TID.X ;  /* 0x0000000000027919 */ /* 0x000e620000002100 */
[----:B------:R-:W-:Y:S01]  /*d930*/  BSSY B2, `(.L_x_13322) ;  /* 0x0000006000027945 */ /* 0x000fe20003800000 */
[----:B-1----:R-:W-:Y:S02]  /*d940*/  LOP3.LUT R3, R2, 0x7f, RZ, 0xc0, !PT ;  /* 0x0000007f02037812 */ /* 0x002fe400078ec0ff */
[----:B------:R-:W-:Y:S02]  /*d950*/  SHF.L.U32 R2, R0, 0x1f, RZ ;  /* 0x0000001f00027819 */ /* 0x000fe400000006ff */
[----:B------:R-:W-:Y:S02]  /*d960*/  ISETP.NE.AND P2, PT, R3, RZ, PT ;  /* 0x000000ff0300720c */ /* 0x000fe40003f45270 */
[----:B------:R-:W1:Y:S02]  /*d970*/  SYNCS.PHASECHK.TRANS64.TRYWAIT P0, [UR38+0x22848], R2 ;  /* 0x02284802ff0075a7 */ /* 0x000e640008000166 */
[----:B-1----:R-:W-:Y:S09]  /*d980*/  @!P0 BRA `(.L_x_13323) ;  /* 0x0000002800208947 */ /* 0x002ff20003800000 */
.L_x_13403:
[----:B------:R-:W-:Y:S05]  /*d990*/  BSYNC B2 ;  /* 0x0000000000027941 */ /* 0x000fea0003800000 */
.L_x_13322:
[----:B------:R-:W-:Y:S04]  /*d9a0*/  BSSY B2, `(.L_x_13324) ;  /* 0x0000007000027945 */ /* 0x000fe80003800000 */
[----:B------:R-:W-:Y:S05]  /*d9b0*/  @P2 BRA `(.L_x_13325) ;  /* 0x0000000000142947 */ /* 0x000fea0003800000 */
[----:B------:R-:W-:Y:S02]  /*d9c0*/  ISETP.NE.AND P0, PT, R10, RZ, PT ;  /* 0x000000ff0a00720c */ /* 0x000fe40003f05270 */
[----:B-1----:R-:W-:-:S04]  /*d9d0*/  MOV R3, 0x3000 ;  /* 0x0000300000037802 */ /* 0x002fc80000000f00 */
[----:B------:R2:W-:Y:S07]  /*d9e0*/  SYNCS.ARRIVE.TRANS64 RZ, [UR38+0x22838], R3 ;  /* 0x02283803ffff79a7 */ /* 0x0005ee0008000026 */
[----:B------:R-:W-:Y:S05]  /*d9f0*/  @!P0 BRA `(.L_x_13325) ;  /* 0x0000000000048947 */ /* 0x000fea0003800000 */
[----:B------:R-:W-:Y:S01]  /*da00*/  BPT.TRAP 0x1 ;  /* 0x000000040000795c */ /* 0x000fe20000300000 */
.L_x_13325:
[----:B------:R-:W-:Y:S05]  /*da10*/  BSYNC B2 ;  /* 0x0000000000027941 */ /* 0x000fea0003800000 */
.L_x_13324:
        /* <DEDUP_REMOVED lines=11> */
.L_x_13326:
        /* <DEDUP_REMOVED lines=10> */
.L_x_13404:
[----:B------:R-:W-:Y:S05]  /*db70*/  BSYNC B2 ;  /* 0x0000000000027941 */ /* 0x000fea0003800000 */
.L_x_13327:
        /* <DEDUP_REMOVED lines=9> */
.L_x_13330:
[----:B------:R-:W-:Y:S05]  /*dc10*/  BSYNC B2 ;  /* 0x0000000000027941 */ /* 0x000fea0003800000 */
.L_x_13329:
        /* <DEDUP_REMOVED lines=9> */
.L_x_13331:
        /* <DEDUP_REMOVED lines=13> */
.L_x_13332:
        /* <DEDUP_REMOVED lines=13> */
.L_x_13333:
        /* <DEDUP_REMOVED lines=13> */
.L_x_13334:
        /* <DEDUP_REMOVED lines=8> */
.L_x_13320:
[----:B------:R-:W-:Y:S05]  /*dfa0*/  BSYNC B1 ;  /* 0x0000000000017941 */ /* 0x000fea0003800000 */
.L_x_13319:
        /* <DEDUP_REMOVED lines=27> */
.L_x_13337:
[----:B------:R-:W1:Y:S01]  /*e160*/  S2R R2, SR_TID.X ;  /* 0x0000000000027919 */ /* 0x000e620000002100 */
[----:B------:R-:W-:Y:S01]  /*e170*/  BSSY B2, `(.L_x_13338) ;  /* 0x0000006000027945 */ /* 0x000fe20003800000 */
[----:B-1----:R-:W-:Y:S02]  /*e180*/  LOP3.LUT R3, R2, 0x7f, RZ, 0xc0, !PT ;  /* 0x0000007f02037812 */ /* 0x002fe400078ec0ff */
[----:B------:R-:W-:Y:S02]  /*e190*/  SHF.L.U32 R2, R0, 0x1f, RZ ;  /* 0x0000001f00027819 */ /* 0x000fe400000006ff */
[----:B------:R-:W-:Y:S02]  /*e1a0*/  ISETP.NE.AND P2, PT, R3, RZ, PT ;  /* 0x000000ff0300720c */ /* 0x000fe40003f45270 */
[----:B------:R-:W1:Y:S02]  /*e1b0*/  SYNCS.PHASECHK.TRANS64.TRYWAIT P0, [UR38+0x22840], R2 ;  /* 0x02284002ff0075a7 */ /* 0x000e640008000166 */
[----:B-1----:R-:W-:Y:S09]  /*e1c0*/  @!P0 BRA `(.L_x_13339) ;  /* 0x0000002000408947 */ /* 0x002ff20003800000 */
.L_x_13405:
[----:B------:R-:W-:Y:S05]  /*e1d0*/  BSYNC B2 ;  /* 0x0000000000027941 */ /* 0x000fea0003800000 */
.L_x_13338:
[----:B------:R-:W-:Y:S04]  /*e1e0*/  BSSY B2, `(.L_x_13340) ;  /* 0x0000007000027945 */ /* 0x000fe80003800000 */
[----:B------:R-:W-:Y:S05]  /*e1f0*/  @P2 BRA `(.L_x_13341) ;  /* 0x0000000000142947 */ /* 0x000fea0003800000 */
[----:B------:R-:W-:Y:S01]  /*e200*/  ISETP.NE.AND P0, PT, R10, RZ, PT ;  /* 0x000000ff0a00720c */ /* 0x000fe20003f05270 */
[----:B-1----:R-:W-:-:S04]  /*e210*/  IMAD.MOV.U32 R3, RZ, RZ, 0x3000 ;  /* 0x00003000ff037424 */ /* 0x002fc800078e00ff */
[----:B------:R2:W-:Y:S08]  /*e220*/  SYNCS.ARRIVE.TRANS64 RZ, [UR38+0x22830], R3 ;  /* 0x02283003ffff79a7 */ /* 0x0005f00008000026 */
[----:B--2---:R-:W-:Y:S05]  /*e230*/  @!P0 BRA `(.L_x_13341) ;  /* 0x0000000000048947 */ /* 0x004fea0003800000 */
[----:B------:R-:W-:Y:S01]  /*e240*/  BPT.TRAP 0x1 ;  /* 0x000000040000795c */ /* 0x000fe20000300000 */
.L_x_13341:
[----:B------:R-:W-:Y:S05]  /*e250*/  BSYNC B2 ;  /* 0x0000000000027941 */ /* 0x000fea0003800000 */
.L_x_13340:
        /* <DEDUP_REMOVED lines=11> */
.L_x_13342:
        /* <DEDUP_REMOVED lines=11> */
.L_x_13406:
[----:B------:R-:W-:Y:S05]  /*e3c0*/  BSYNC B2 ;  /* 0x0000000000027941 */ /* 0x000fea0003800000 */
.L_x_13343:
        /* <DEDUP_REMOVED lines=9> */
.L_x_13346:
[----:B------:R-:W-:Y:S05]  /*e460*/  BSYNC B2 ;  /* 0x0000000000027941 */ /* 0x000fea0003800000 */
.L_x_13345:
        /* <DEDUP_REMOVED lines=9> */
.L_x_13347:
        /* <DEDUP_REMOVED lines=13> */
.L_x_13348:
        /* <DEDUP_REMOVED lines=13> */
.L_x_13349:
        /* <DEDUP_REMOVED lines=13> */
.L_x_13350:
        /* <DEDUP_REMOVED lines=8> */
.L_x_13336:
[----:B------:R-:W-:Y:S05]  /*e7f0*/  BSYNC B1 ;  /* 0x0000000000017941 */ /* 0x000fea0003800000 */
.L_x_13335:
[----:B------:R-:W-:Y:S01]  /*e800*/  IADD3 R7, R7, -0x2, RZ ;  /* 0xfffffffe07077810 */ /* 0x000fe20007ffe0ff */
[----:B------:R-:W-:Y:S06]  /*e810*/  @P1 BRA `(.L_x_13351) ;  /* 0xffffffec00d01947 */ /* 0x000fec000383ffff */
[----:B------:R-:W-:Y:S05]  /*e820*/  BSYNC B0 ;  /* 0x0000000000007941 */ /* 0x000fea0003800000 */
.L_x_13318:
        /* <DEDUP_REMOVED lines=27> */
.L_x_13354:
[----:B------:R-:W1:Y:S01]  /*e9e0*/  S2R R2, SR_TID.X ;  /* 0x0000000000027919 */ /* 0x000e620000002100 */
[----:B------:R-:W-:Y:S01]  /*e9f0*/  BSSY B1, `(.L_x_13355) ;  /* 0x0000006000017945 */ /* 0x000fe20003800000 */
[----:B-1----:R-:W-:Y:S02]  /*ea00*/  LOP3.LUT R3, R2, 0x7f, RZ, 0xc0, !PT ;  /* 0x0000007f02037812 */ /* 0x002fe400078ec0ff */
[----:B------:R-:W-:Y:S02]  /*ea10*/  SHF.L.U32 R2, R0, 0x1f, RZ ;  /* 0x0000001f00027819 */ /* 0x000fe400000006ff */
[----:B------:R-:W-:Y:S02]  /*ea20*/  ISETP.NE.AND P1, PT, R3, RZ, PT ;  /* 0x000000ff0300720c */ /* 0x000fe40003f25270 */
[----:B------:R-:W1:Y:S02]  /*ea30*/  SYNCS.PHASECHK.TRANS64.TRYWAIT P0, [UR38+0x22848], R2 ;  /* 0x02284802ff0075a7 */ /* 0x000e640008000166 */
[----:B-1----:R-:W-:Y:S09]  /*ea40*/  @!P0 BRA `(.L_x_13356) ;  /* 0x0000001800508947 */ /* 0x002ff20003800000 */
.L_x_13407:
[----:B------:R-:W-:Y:S05]  /*ea50*/  BSYNC B1 ;  /* 0x0000000000017941 */ /* 0x000fea0003800000 */
.L_x_13355:
[----:B------:R-:W-:Y:S04]  /*ea60*/  BSSY B1, `(.L_x_13357) ;  /* 0x0000007000017945 */ /* 0x000fe80003800000 */
[----:B------:R-:W-:Y:S05]  /*ea70*/  @P1 BRA `(.L_x_13358) ;  /* 0x0000000000141947 */ /* 0x000fea0003800000 */
[----:B------:R-:W-:Y:S01]  /*ea80*/  ISETP.NE.AND P0, PT, R10, RZ, PT ;  /* 0x000000ff0a00720c */ /* 0x000fe20003f05270 */
[----:B-1----:R-:W-:-:S04]  /*ea90*/  IMAD.MOV.U32 R3, RZ, RZ, 0x3000 ;  /* 0x00003000ff037424 */ /* 0x002fc800078e00ff */
[----:B------:R2:W-:Y:S08]  /*eaa0*/  SYNCS.ARRIVE.TRANS64 RZ, [UR38+0x22838], R3 ;  /* 0x02283803ffff79a7 */ /* 0x0005f00008000026 */
[----:B--2---:R-:W-:Y:S05]  /*eab0*/  @!P0 BRA `(.L_x_13358) ;  /* 0x0000000000048947 */ /* 0x004fea0003800000 */
[----:B------:R-:W-:Y:S01]  /*eac0*/  BPT.TRAP 0x1 ;  /* 0x000000040000795c */ /* 0x000fe20000300000 */
.L_x_13358:
[----:B------:R-:W-:Y:S05]  /*ead0*/  BSYNC B1 ;  /* 0x0000000000017941 */ /* 0x000fea0003800000 */
.L_x_13357:
[----:B------:R-:W-:Y:S01]  /*eae0*/  MOV R4, RZ ;  /* 0x000000ff00047202 */ /* 0x000fe20000000f00 */
        /* <DEDUP_REMOVED lines=10> */
.L_x_13359:
        /* <DEDUP_REMOVED lines=11> */
.L_x_13408:
[----:B------:R-:W-:Y:S05]  /*ec40*/  BSYNC B1 ;  /* 0x0000000000017941 */ /* 0x000fea0003800000 */
.L_x_13360:
[----:B------:R-:W-:Y:S01]  /*ec50*/  BSSY B1, `(.L_x_13362) ;  /* 0x0000009000017945 */ /* 0x000fe20003800000 */
[----:B-1----:R-:W-:Y:S02]  /*ec60*/  IMAD.MOV.U32 R2, RZ, RZ, 0x0 ;  /* 0x00000000ff027424 */ /* 0x002fe400078e00ff */
[----:B------:R-:W-:Y:S01]  /*ec70*/  IMAD.MOV.U32 R3, RZ, RZ, 0x14f00000 ;  /* 0x14f00000ff037424 */ /* 0x000fe200078e00ff */
[----:B------:R-:W-:Y:S06]  /*ec80*/  @P1 BRA `(.L_x_13363) ;  /* 0x0000000000141947 */ /* 0x000fec0003800000 */
[----:B------:R-:W-:Y:S02]  /*ec90*/  ISETP.NE.AND P0, PT, R10, RZ, PT ;  /* 0x000000ff0a00720c */ /* 0x000fe40003f05270 */
[----:B------:R-:W-:-:S04]  /*eca0*/  MOV R5, 0xc000 ;  /* 0x0000c00000057802 */ /* 0x000fc80000000f00 */
[----:B------:R1:W-:Y:S07]  /*ecb0*/  SYNCS.ARRIVE.TRANS64 RZ, [UR38+0x22858], R5 ;  /* 0x02285805ffff79a7 */ /* 0x0003ee0008000026 */
[----:B------:R-:W-:Y:S05]  /*ecc0*/  @!P0 BRA `(.L_x_13363) ;  /* 0x0000000000048947 */ /* 0x000fea0003800000 */
[----:B------:R-:W-:Y:S01]  /*ecd0*/  BPT.TRAP 0x1 ;  /* 0x000000040000795c */ /* 0x000fe20000300000 */
.L_x_13363:
[----:B------:R-:W-:Y:S05]  /*ece0*/  BSYNC B1 ;  /* 0x0000000000017941 */ /* 0x000fea0003800000 */
.L_x_13362:
        /* <DEDUP_REMOVED lines=9> */
.L_x_13364:
        /* <DEDUP_REMOVED lines=13> */
.L_x_13365:
        /* <DEDUP_REMOVED lines=13> */
.L_x_13366:
        /* <DEDUP_REMOVED lines=13> */
.L_x_13367:
        /* <DEDUP_REMOVED lines=8> */
.L_x_13353:
[----:B------:R-:W-:Y:S05]  /*f070*/  BSYNC B0 ;  /* 0x0000000000007941 */ /* 0x000fea0003800000 */
.L_x_13352:
[----:B------:R-:W-:Y:S01]  /*f080*/  LOP3.LUT R0, R0, 0x1, RZ, 0x3c, !PT ;  /* 0x0000000100007812 */ /* 0x000fe200078e3cff */
[----:B------:R-:W-:Y:S02]  /*f090*/  IMAD.MOV.U32 R6, RZ, RZ, RZ ;  /* 0x000000ffff067224 */ /* 0x000fe400078e00ff */
[----:B------:R-:W-:-:S07]  /*f0a0*/  IMAD.MOV.U32 R9, RZ, RZ, RZ ;  /* 0x000000ffff097224 */ /* 0x000fce00078e00ff */
.L_x_13295:
[----:B------:R-:W2:Y:S01]  /*f0b0*/  S2R R3, SR_CgaCtaId ;  /* 0x0000000000037919 */ /* 0x000ea20000008800 */
[----:B------:R-:W-:Y:S02]  /*f0c0*/  MOV R2, 0x400 ;  /* 0x0000040000027802 */ /* 0x000fe40000000f00 */
[----:B------:R-:W-:Y:S02]  /*f0d0*/  SHF.L.U32 R9, R9, 0x1f, RZ ;  /* 0x0000001f09097819 */ /* 0x000fe400000006ff */
[----:B--2---:R-:W-:-:S04]  /*f0e0*/  LEA R2, R3, R2, 0x18 ;  /* 0x0000000203027211 */ /* 0x004fc800078ec0ff */
[----:B------:R-:W2:Y:S02]  /*f0f0*/  SYNCS.PHASECHK.TRANS64.TRYWAIT P0, [R2+URZ+0x22820], R9 ;  /* 0x02282009020075a7 */ /* 0x000ea4000800017f */
[----:B--2---:R-:W-:Y:S05]  /*f100*/  @!P0 BRA `(.L_x_13368) ;  /* 0x0000001000d08947 */ /* 0x004fea0003800000 */
.L_x_13409:
[----:B------:R-:W-:-:S03]  /*f110*/  UMOV UR4, 0xffffffff ;  /* 0xffffffff00047882 */ /* 0x000fc60000000000 */
[----:B------:R-:W-:Y:S05]  /*f120*/  BRA.DIV UR4, `(.L_x_13369) ;  /* 0x0000001204dc7947 */ /* 0x000fea000b800000 */
[----:B------:R-:W3:Y:S02]  /*f130*/  S2R R3, SR_TID.X ;  /* 0x0000000000037919 */ /* 0x000ee40000002100 */
[----:B---3--:R-:W-:-:S04]  /*f140*/  SHF.R.U32.HI R3, RZ, 0x5, R3 ;  /* 0x00000005ff037819 */ /* 0x008fc80000011603 */
[----:B------:R-:W-:-:S05]  /*f150*/  LOP3.LUT R3, R3, 0x3, RZ, 0xc0, !PT ;  /* 0x0000000303037812 */ /* 0x000fca00078ec0ff */
[----:B------:R3:W4:Y:S02]  /*f160*/  SHFL.IDX PT, R14, R3, RZ, 0x1f ;  /* 0x00001fff030e7589 */ /* 0x00072400000e0000 */
.L_x_13412:
[----:B----4-:R-:W-:-:S13]  /*f170*/  ISETP.NE.AND P0, PT, R14, RZ, PT ;  /* 0x000000ff0e00720c */ /* 0x010fda0003f05270 */
[----:B------:R-:W-:Y:S05]  /*f180*/  @P0 BRA `(.L_x_13257) ;  /* 0x0000000000880947 */ /* 0x000fea0003800000 */
[----:B------:R-:W-:-:S03]  /*f190*/  UMOV UR4, 0xffffffff ;  /* 0xffffffff00047882 */ /* 0x000fc60000000000 */
[----:B------:R-:W-:Y:S05]  /*f1a0*/  BRA.DIV UR4, `(.L_x_13370) ;  /* 0x0000001204f07947 */ /* 0x000fea000b800000 */
[----:B------:R-:W-:-:S13]  /*f1b0*/  ELECT P6, URZ, PT ;  /* 0x00000000003f782f */ /* 0x000fda00038c0000 */
.L_x_13415:
[----:B------:R-:W-:Y:S05]  /*f1c0*/  @!P6 BRA `(.L_x_13257) ;  /* 0x000000000078e947 */ /* 0x000fea0003800000 */
[----:B------:R-:W-:-:S06]  /*f1d0*/  ULOP3.LUT UR4, UR42, 0x2, URZ, 0xfc, !UPT ;  /* 0x000000022a047892 */ /* 0x000fcc000f8efc3f */
[----:B---3--:R-:W-:-:S04]  /*f1e0*/  MOV R3, UR4 ;  /* 0x0000000400037c02 */ /* 0x008fc80008000f00 */
[----:B------:R-:W-:-:S13]  /*f1f0*/  ISETP.NE.AND P2, PT, R3, 0x3, PT ;  /* 0x000000030300780c */ /* 0x000fda0003f45270 */
[----:B------:R-:W-:Y:S05]  /*f200*/  @!P2 BRA `(.L_x_13371) ;  /* 0x000000000004a947 */ /* 0x000fea0003800000 */
[----:B------:R-:W-:Y:S01]  /*f210*/  BPT.TRAP 0x1 ;  /* 0x000000040000795c */ /* 0x000fe20000300000 */
.L_x_13371:
        /* <DEDUP_REMOVED lines=12> */
.L_x_13416:
[----:B------:R-:W3:Y:S02]  /*f2e0*/  SYNCS.PHASECHK.TRANS64.TRYWAIT P0, [R5+URZ], R0 ;  /* 0x00000000050075a7 */ /* 0x000ee4000800017f */
[----:B---3--:R-:W-:Y:S05]  /*f2f0*/  @!P0 BRA `(.L_x_13373) ;  /* 0x0000001000d08947 */ /* 0x008fea0003800000 */
.L_x_13417:
[----:B------:R-:W-:Y:S05]  /*f300*/  @!P2 BRA `(.L_x_13374) ;  /* 0x000000000004a947 */ /* 0x000fea0003800000 */
[----:B------:R-:W-:Y:S01]  /*f310*/  BPT.TRAP 0x1 ;  /* 0x000000040000795c */ /* 0x000fe20000300000 */
.L_x_13374:
[----:B--2---:R-:W-:-:S05]  /*f320*/  VIADD R2, R2, 0x22860 ;  /* 0x0002286002027836 */ /* 0x004fca0000000000 */
[----:B---3--:R-:W-:-:S04]  /*f330*/  LEA R5, R6, R2, 0x3 ;  /* 0x0000000206057211 */ /* 0x008fc800078e18ff */
[----:B------:R-:W2:Y:S02]  /*f340*/  SYNCS.PHASECHK.TRANS64.TRYWAIT P0, [R5+URZ], R4 ;  /* 0x00000004050075a7 */ /* 0x000ea4000800017f */
[----:B--2---:R-:W-:Y:S05]  /*f350*/  @!P0 BRA `(.L_x_13375) ;  /* 0x0000001000cc8947 */ /* 0x004fea0003800000 */
.L_x_13418:
[----:B------:R-:W-:-:S07]  /*f360*/  IMAD R3, R3, 0x8, R2 ;  /* 0x0000000803037824 */ /* 0x000fce00078e0202 */
.L_x_13376:
[----:B---3--:R3:W4:Y:S02]  /*f370*/  SYNCS.PHASECHK.TRANS64.TRYWAIT P0, [R3+URZ], R0 ;  /* 0x00000000030075a7 */ /* 0x008724000800017f */
[----:B----4-:R-:W-:Y:S05]  /*f380*/  @!P0 NANOSLEEP.SYNCS 0x989680 ;  /* 0x009896800000895d */ /* 0x010fea0003900000 */
[----:B------:R-:W4:Y:S02]  /*f390*/  @!P0 SYNCS.PHASECHK.TRANS64 P0, [R3+URZ], R0 ;  /* 0x00000000030085a7 */ /* 0x000f24000800007f */
[----:B----4-:R-:W-:Y:S05]  /*f3a0*/  @!P0 BRA `(.L_x_13376) ;  /* 0xfffffffc00f08947 */ /* 0x010fea000383ffff */
.L_x_13257:
[----:B------:R-:W-:Y:S05]  /*f3b0*/  BSYNC B6 ;  /* 0x0000000000067941 */ /* 0x000fea0003800000 */
.L_x_13254:
[----:B------:R-:W-:Y:S05]  /*f3c0*/  EXIT ;  /* 0x000000000000794d */ /* 0x000fea0003800000 */
.L_x_13261:
[----:B0-----:R-:W-:-:S04]  /*f3d0*/  IMAD.U32 R4, RZ, RZ, UR39 ;  /* 0x00000027ff047e24 */ /* 0x001fc8000f8e00ff */
[----:B------:R0:W1:Y:S03]  /*f3e0*/  SYNCS.PHASECHK.TRANS64.TRYWAIT P0, [R4+URZ+0x22800], R7 ;  /* 0x02280007040075a7 */ /* 0x000066000800017f */
[----:B-1----:R-:W-:Y:S05]  /*f3f0*/  @!P0 NANOSLEEP.SYNCS 0x989680 ;  /* 0x009896800000895d */ /* 0x002fea0003900000 */
[----:B------:R-:W1:Y:S02]  /*f400*/  @!P0 SYNCS.PHASECHK.TRANS64 P0, [R4+URZ+0x22800], R7 ;  /* 0x02280007040085a7 */ /* 0x000e64000800007f */
[----:B-1----:R-:W-:Y:S05]  /*f410*/  @!P0 BRA `(.L_x_13261) ;  /* 0xfffffffc00ec8947 */ /* 0x002fea000383ffff */
[----:B------:R-:W-:Y:S05]  /*f420*/  BRA `(.L_x_13377) ;  /* 0xffffff2000847947 */ /* 0x000fea000383ffff */
.L_x_13265:
[----:B0-----:R-:W-:-:S04]  /*f430*/  MOV R4, UR39 ;  /* 0x0000002700047c02 */ /* 0x001fc80008000f00 */
[----:B------:R0:W2:Y:S03]  /*f440*/  SYNCS.PHASECHK.TRANS64.TRYWAIT P1, [R4+URZ+0x22830], R7 ;  /* 0x02283007040075a7 */ /* 0x0000a6000802017f */
[----:B--2---:R-:W-:Y:S05]  /*f450*/  @!P1 NANOSLEEP.SYNCS 0x989680 ;  /* 0x009896800000995d */ /* 0x004fea0003900000 */
[----:B------:R-:W2:Y:S02]  /*f460*/  @!P1 SYNCS.PHASECHK.TRANS64 P1, [R4+URZ+0x22830], R7 ;  /* 0x02283007040095a7 */ /* 0x000ea4000802007f */
[----:B--2---:R-:W-:Y:S05]  /*f470*/  @!P1 BRA `(.L_x_13265) ;  /* 0xfffffffc00ec9947 */ /* 0x004fea000383ffff */
[----:B------:R-:W-:Y:S05]  /*f480*/  BRA `(.L_x_13264) ;  /* 0xffffff2000a07947 */ /* 0x000fea000383ffff */
.L_x_13269:
[----:B-1----:R1:W2:Y:S02]  /*f490*/  SYNCS.PHASECHK.TRANS64.TRYWAIT P3, [R12+URZ+0x22850], R7 ;  /* 0x022850070c0075a7 */ /* 0x0022a4000806017f */
[----:B--2---:R-:W-:Y:S05]  /*f4a0*/  @!P3 NANOSLEEP.SYNCS 0x989680 ;  /* 0x009896800000b95d */ /* 0x004fea0003900000 */
[----:B------:R-:W2:Y:S02]  /*f4b0*/  @!P3 SYNCS.PHASECHK.TRANS64 P3, [R12+URZ+0x22850], R7 ;  /* 0x022850070c00b5a7 */ /* 0x000ea4000806007f */
[----:B--2---:R-:W-:Y:S05]  /*f4c0*/  @!P3 BRA `(.L_x_13269) ;  /* 0xfffffffc00f0b947 */ /* 0x004fea000383ffff */
[----:B------:R-:W-:Y:S05]  /*f4d0*/  BRA `(.L_x_13268) ;  /* 0xffffff4000947947 */ /* 0x000fea000383ffff */
.L_x_13274:
[----:B-1----:R-:W-:-:S04]  /*f4e0*/  IMAD.U32 R8, RZ, RZ, UR29 ;  /* 0x0000001dff087e24 */ /* 0x002fc8000f8e00ff */
[----:B------:R1:W2:Y:S03]  /*f4f0*/  SYNCS.PHASECHK.TRANS64.TRYWAIT P3, [R8+URZ+0x22830], R7 ;  /* 0x02283007080075a7 */ /* 0x0002a6000806017f */
[----:B--2---:R-:W-:Y:S05]  /*f500*/  @!P3 NANOSLEEP.SYNCS 0x989680 ;  /* 0x009896800000b95d */ /* 0x004fea0003900000 */
[----:B------:R-:W2:Y:S02]  /*f510*/  @!P3 SYNCS.PHASECHK.TRANS64 P3, [R8+URZ+0x22830], R7 ;  /* 0x022830070800b5a7 */ /* 0x000ea4000806007f */
[----:B--2---:R-:W-:Y:S05]  /*f520*/  @!P3 BRA `(.L_x_13274) ;  /* 0xfffffffc00ecb947 */ /* 0x004fea000383ffff */
[----:B------:R-:W-:Y:S05]  /*f530*/  BRA `(.L_x_13273) ;  /* 0xffffff4400e07947 */ /* 0x000fea000383ffff */
.L_x_13278:
[----:B-1----:R1:W2:Y:S02]  /*f540*/  SYNCS.PHASECHK.TRANS64.TRYWAIT P3, [R176+URZ+0x22850], R7 ;  /* 0x02285007b00075a7 */ /* 0x0022a4000806017f */
[----:B--2---:R-:W-:Y:S05]  /*f550*/  @!P3 NANOSLEEP.SYNCS 0x989680 ;  /* 0x009896800000b95d */ /* 0x004fea0003900000 */
[----:B------:R-:W2:Y:S02]  /*f560*/  @!P3 SYNCS.PHASECHK.TRANS64 P3, [R176+URZ+0x22850], R7 ;  /* 0x02285007b000b5a7 */ /* 0x000ea4000806007f */
[----:B--2---:R-:W-:Y:S05]  /*f570*/  @!P3 BRA `(.L_x_13278) ;  /* 0xfffffffc00f0b947 */ /* 0x004fea000383ffff */
[----:B------:R-:W-:Y:S05]  /*f580*/  BRA `(.L_x_13277) ;  /* 0xffffff6c00487947 */ /* 0x000fea000383ffff */
.L_x_13284:
[----:B-1----:R-:W-:-:S04]  /*f590*/  IMAD.U32 R6, RZ, RZ, UR26 ;  /* 0x0000001aff067e24 */ /* 0x002fc8000f8e00ff */
[----:B------:R1:W3:Y:S03]  /*f5a0*/  SYNCS.PHASECHK.TRANS64.TRYWAIT P1, [R6+URZ+0x22830], R5 ;  /* 0x02283005060075a7 */ /* 0x0002e6000802017f */
[----:B---3--:R-:W-:Y:S05]  /*f5b0*/  @!P1 NANOSLEEP.SYNCS 0x989680 ;  /* 0x009896800000995d */ /* 0x008fea0003900000 */
[----:B------:R-:W3:Y:S02]  /*f5c0*/  @!P1 SYNCS.PHASECHK.TRANS64 P1, [R6+URZ+0x22830], R5 ;  /* 0x02283005060095a7 */ /* 0x000ee4000802007f */
[----:B---3--:R-:W-:Y:S05]  /*f5d0*/  @!P1 BRA `(.L_x_13284) ;  /* 0xfffffffc00ec9947 */ /* 0x008fea000383ffff */
[----:B------:R-:W-:Y:S05]  /*f5e0*/  BRA `(.L_x_13283) ;  /* 0xffffff7000447947 */ /* 0x000fea000383ffff */
.L_x_13288:
[----:B-1----:R1:W2:Y:S02]  /*f5f0*/  SYNCS.PHASECHK.TRANS64.TRYWAIT P1, [R198+URZ+0x22850], R5 ;  /* 0x02285005c60075a7 */ /* 0x0022a4000802017f */
[----:B--2---:R-:W-:Y:S05]  /*f600*/  @!P1 NANOSLEEP.SYNCS 0x989680 ;  /* 0x009896800000995d */ /* 0x004fea0003900000 */
[----:B------:R-:W2:Y:S02]  /*f610*/  @!P1 SYNCS.PHASECHK.TRANS64 P1, [R198+URZ+0x22850], R5 ;  /* 0x02285005c60095a7 */ /* 0x000ea4000802007f */
[----:B--2---:R-:W-:Y:S05]  /*f620*/  @!P1 BRA `(.L_x_13288) ;  /* 0xfffffffc00f09947 */ /* 0x004fea000383ffff */
[----:B------:R-:W-:Y:S05]  /*f630*/  BRA `(.L_x_13287) ;  /* 0xffffff8c00d47947 */ /* 0x000fea000383ffff */
.L_x_13300:
[----:B------:R-:W-:Y:S01]  /*f640*/  MOV R13, R19 ;  /* 0x00000013000d7202 */ /* 0x000fe20000000f00 */
[----:B------:R-:W-:Y:S01]  /*f650*/  IMAD.MOV.U32 R12, RZ, RZ, RZ ;  /* 0x000000ffff0c7224 */ /* 0x000fe200078e00ff */
[----:B------:R-:W-:Y:S01]  /*f660*/  MOV R15, 0xffffffff ;  /* 0xffffffff000f7802 */ /* 0x000fe20000000f00 */
[----:B------:R-:W-:-:S07]  /*f670*/  IMAD.MOV.U32 R11, RZ, RZ, 0x1f ;  /* 0x0000001fff0b7424 */ /* 0x000fce00078e00ff */
[----:B------:R-:W-:Y:S05]  /*f680*/  WARPSYNC.COLLECTIVE R15, `(.L_x_13378) ;  /* 0x000000000f087348 */ /* 0x000fea0003c00000 */
[----:B------:R0:W1:Y:S02]  /*f690*/  SHFL.IDX P6, R14, R13, R12, R11 ;  /* 0x0000000c0d0e7389 */ /* 0x00006400000c000b */
[----:B01----:R-:W-:Y:S01]  /*f6a0*/  ENDCOLLECTIVE ;  /* 0x000000000000791b */ /* 0x003fe20003800000 */
.L_x_13378:
[----:B------:R-:W-:Y:S05]  /*f6b0*/  BRA `(.L_x_13379) ;  /* 0xffffffcc00007947 */ /* 0x000fea000383ffff */
.L_x_13302:
[----:B------:R-:W-:Y:S01]  /*f6c0*/  BSSY B0, `(.L_x_13380) ;  /* 0x0000006000007945 */ /* 0x000fe20003800000 */
[----:B------:R-:W-:-:S07]  /*f6d0*/  IMAD.MOV.U32 R15, RZ, RZ, -0x1 ;  /* 0xffffffffff0f7424 */ /* 0x000fce00078e00ff */
[----:B------:R-:W-:Y:S05]  /*f6e0*/  WARPSYNC.COLLECTIVE R15, `(.L_x_13381) ;  /* 0x000000000f0c7348 */ /* 0x000fea0003c00000 */
[----:B------:R-:W-:Y:S02]  /*f6f0*/  ELECT P6, UR62, PT ;  /* 0x00000000003e782f */ /* 0x000fe400038c0000 */
[----:B------:R-:W-:Y:S01]  /*f700*/  MOV R14, UR62 ;  /* 0x0000003e000e7c02 */ /* 0x000fe20008000f00 */
[----:B------:R-:W-:Y:S10]  /*f710*/  ENDCOLLECTIVE ;  /* 0x000000000000791b */ /* 0x000ff40003800000 */
.L_x_13381:
[----:B------:R-:W-:Y:S05]  /*f720*/  BSYNC B0 ;  /* 0x0000000000007941 */ /* 0x000fea0003800000 */
.L_x_13380:
[----:B------:R-:W-:Y:S05]  /*f730*/  BRA `(.L_x_13382) ;  /* 0xffffffcc00007947 */ /* 0x000fea000383ffff */
.L_x_13304:
[----:B0-----:R-:W-:-:S04]  /*f740*/  IMAD.U32 R3, RZ, RZ, UR38 ;  /* 0x00000026ff037e24 */ /* 0x001fc8000f8e00ff */
[----:B------:R0:W1:Y:S03]  /*f750*/  SYNCS.PHASECHK.TRANS64.TRYWAIT P0, [R3+URZ+0x22840], R0 ;  /* 0x02284000030075a7 */ /* 0x000066000800017f */
[----:B-1----:R-:W-:Y:S05]  /*f760*/  @!P0 NANOSLEEP.SYNCS 0x989680 ;  /* 0x009896800000895d */ /* 0x002fea0003900000 */
[----:B------:R-:W1:Y:S02]  /*f770*/  @!P0 SYNCS.PHASECHK.TRANS64 P0, [R3+URZ+0x22840], R0 ;  /* 0x02284000030085a7 */ /* 0x000e64000800007f */
[----:B-1----:R-:W-:Y:S05]  /*f780*/  @!P0 BRA `(.L_x_13304) ;  /* 0xfffffffc00ec8947 */ /* 0x002fea000383ffff */
[----:B------:R-:W-:Y:S05]  /*f790*/  BRA `(.L_x_13383) ;  /* 0xffffffcc00607947 */ /* 0x000fea000383ffff */
.L_x_13307:
[----:B------:R-:W-:Y:S01]  /*f7a0*/  IMAD.MOV.U32 R13, RZ, RZ, R5 ;  /* 0x000000ffff0d7224 */ /* 0x000fe200078e0005 */
[----:B------:R-:W-:Y:S01]  /*f7b0*/  MOV R11, 0x181f ;  /* 0x0000181f000b7802 */ /* 0x000fe20000000f00 */
[----:B------:R-:W-:Y:S01]  /*f7c0*/  IMAD.MOV.U32 R12, RZ, RZ, RZ ;  /* 0x000000ffff0c7224 */ /* 0x000fe200078e00ff */
[----:B------:R-:W-:Y:S01]  /*f7d0*/  LEA R7, R10, R7, 0x7 ;  /* 0x000000070a077211 */ /* 0x000fe200078e38ff */
[----:B------:R-:W-:-:S03]  /*f7e0*/  IMAD.MOV.U32 R15, RZ, RZ, -0x1 ;  /* 0xffffffffff0f7424 */ /* 0x000fc600078e00ff */
[----:B------:R-:W-:-:S07]  /*f7f0*/  IADD3 R21, R7, 0x10, RZ ;  /* 0x0000001007157810 */ /* 0x000fce0007ffe0ff */
[----:B------:R-:W-:Y:S05]  /*f800*/  WARPSYNC.COLLECTIVE R15, `(.L_x_13384) ;  /* 0x000000000f087348 */ /* 0x000fea0003c00000 */
[----:B------:R0:W1:Y:S02]  /*f810*/  SHFL.IDX P6, R14, R13, R12, R11 ;  /* 0x0000000c0d0e7389 */ /* 0x00006400000c000b */
[----:B01----:R-:W-:Y:S01]  /*f820*/  ENDCOLLECTIVE ;  /* 0x000000000000791b */ /* 0x003fe20003800000 */
.L_x_13384:
[----:B------:R-:W-:Y:S01]  /*f830*/  MOV R13, R0 ;  /* 0x00000000000d7202 */ /* 0x000fe20000000f00 */
[----:B------:R-:W-:-:S07]  /*f840*/  IMAD.MOV.U32 R2, RZ, RZ, R14 ;  /* 0x000000ffff027224 */ /* 0x000fce00078e000e */
[----:B------:R-:W-:Y:S05]  /*f850*/  WARPSYNC.COLLECTIVE R15, `(.L_x_13385) ;  /* 0x000000000f087348 */ /* 0x000fea0003c00000 */
[----:B------:R0:W1:Y:S02]  /*f860*/  SHFL.IDX P6, R14, R13, R12, R11 ;  /* 0x0000000c0d0e7389 */ /* 0x00006400000c000b */
[----:B01----:R-:W-:Y:S01]  /*f870*/  ENDCOLLECTIVE ;  /* 0x000000000000791b */ /* 0x003fe20003800000 */
.L_x_13385:
        /* <DEDUP_REMOVED lines=12> */
.L_x_13386:
[----:B------:R-:W-:Y:S01]  /*f940*/  @!PT LDS RZ, [RZ] ;  /* 0x00000000fffff984 */ /* 0x000fe20000000800 */
[----:B------:R-:W-:Y:S01]  /*f950*/  @!PT LDS RZ, [RZ] ;  /* 0x00000000fffff984 */ /* 0x000fe20000000800 */
[----:B------:R-:W-:Y:S01]  /*f960*/  @!PT LDS RZ, [RZ] ;  /* 0x00000000fffff984 */ /* 0x000fe20000000800 */
[----:B------:R0:W-:Y:S01]  /*f970*/  @!P1 LDGSTS.E.BYPASS.LTC128B.128 [R9+0x18400], desc[UR44][R2.64], !P0 ;  /* 0x1840000002099fae */ /* 0x0001e2000c101d6c */
[----:B------:R-:W-:Y:S01]  /*f980*/  ISETP.GE.AND P1, PT, R21, R4, PT ;  /* 0x000000041500720c */ /* 0x000fe20003f26270 */
[----:B------:R-:W-:Y:S02]  /*f990*/  IMAD.MOV.U32 R13, RZ, RZ, R0 ;  /* 0x000000ffff0d7224 */ /* 0x000fe400078e0000 */
[----:B0-----:R-:W-:-:S10]  /*f9a0*/  VIADD R9, R7, 0x20 ;  /* 0x0000002007097836 */ /* 0x001fd40000000000 */
[----:B------:R-:W-:Y:S02]  /*f9b0*/  @!P1 LEA R21, R6, UR38, 0x1 ;  /* 0x0000002606159c11 */ /* 0x000fe4000f8e08ff */
[----:B------:R-:W-:-:S07]  /*f9c0*/  MOV R2, R14 ;  /* 0x0000000e00027202 */ /* 0x000fce0000000f00 */
[----:B------:R-:W-:Y:S05]  /*f9d0*/  WARPSYNC.COLLECTIVE R15, `(.L_x_13387) ;  /* 0x000000000f087348 */ /* 0x000fea0003c00000 */
[----:B------:R0:W1:Y:S02]  /*f9e0*/  SHFL.IDX P6, R14, R13, R12, R11 ;  /* 0x0000000c0d0e7389 */ /* 0x00006400000c000b */
[----:B01----:R-:W-:Y:S01]  /*f9f0*/  ENDCOLLECTIVE ;  /* 0x000000000000791b */ /* 0x003fe20003800000 */
.L_x_13387:
[----:B------:R-:W-:Y:S01]  /*fa00*/  IMAD.MOV.U32 R13, RZ, RZ, R5 ;  /* 0x000000ffff0d7224 */ /* 0x000fe200078e0005 */
[----:B------:R-:W-:Y:S02]  /*fa10*/  MOV R12, 0x2 ;  /* 0x00000002000c7802 */ /* 0x000fe40000000f00 */
[----:B------:R-:W-:-:S05]  /*fa20*/  @!P1 LEA R14, P2, R8, R14, 0x1 ;  /* 0x0000000e080e9211 */ /* 0x000fca00078408ff */
[----:B------:R-:W-:Y:S01]  /*fa30*/  @!P1 IMAD.X R3, RZ, RZ, R2, P2 ;  /* 0x000000ffff039224 */ /* 0x000fe200010e0602 */
[----:B------:R-:W-:-:S07]  /*fa40*/  @!P1 MOV R2, R14 ;  /* 0x0000000e00029202 */ /* 0x000fce0000000f00 */
[----:B------:R-:W-:Y:S05]  /*fa50*/  WARPSYNC.COLLECTIVE R15, `(.L_x_13388) ;  /* 0x000000000f087348 */ /* 0x000fea0003c00000 */
[----:B------:R0:W1:Y:S02]  /*fa60*/  SHFL.IDX P6, R14, R13, R12, R11 ;  /* 0x0000000c0d0e7389 */ /* 0x00006400000c000b */
[----:B01----:R-:W-:Y:S01]  /*fa70*/  ENDCOLLECTIVE ;  /* 0x000000000000791b */ /* 0x003fe20003800000 */
.L_x_13388:
        /* <DEDUP_REMOVED lines=12> */
.L_x_13389:
        /* <DEDUP_REMOVED lines=8> */
.L_x_13390:
[----:B------:R-:W-:Y:S01]  /*fbc0*/  @!PT LDS RZ, [RZ] ;  /* 0x00000000fffff984 */ /* 0x000fe20000000800 */
[----:B------:R-:W-:Y:S01]  /*fbd0*/  @!PT LDS RZ, [RZ] ;  /* 0x00000000fffff984 */ /* 0x000fe20000000800 */
[----:B------:R-:W-:Y:S01]  /*fbe0*/  @!PT LDS RZ, [RZ] ;  /* 0x00000000fffff984 */ /* 0x000fe20000000800 */
[----:B------:R0:W-:Y:S01]  /*fbf0*/  @!P1 LDGSTS.E.BYPASS.LTC128B.128 [R9+0x19400], desc[UR44][R2.64], !P0 ;  /* 0x1940000002099fae */ /* 0x0001e2000c101d6c */
[----:B------:R-:W-:Y:S02]  /*fc00*/  ISETP.GE.AND P1, PT, R21, R4, PT ;  /* 0x000000041500720c */ /* 0x000fe40003f26270 */
[----:B------:R-:W-:Y:S02]  /*fc10*/  MOV R13, R0 ;  /* 0x00000000000d7202 */ /* 0x000fe40000000f00 */
[----:B0-----:R-:W-:-:S09]  /*fc20*/  IADD3 R9, R7, 0x40, RZ ;  /* 0x0000004007097810 */ /* 0x001fd20007ffe0ff */
[----:B------:R-:W-:Y:S01]  /*fc30*/  @!P1 LEA R21, R6, UR38, 0x1 ;  /* 0x0000002606159c11 */ /* 0x000fe2000f8e08ff */
[----:B------:R-:W-:-:S07]  /*fc40*/  IMAD.MOV.U32 R2, RZ, RZ, R14 ;  /* 0x000000ffff027224 */ /* 0x000fce00078e000e */
[----:B------:R-:W-:Y:S05]  /*fc50*/  WARPSYNC.COLLECTIVE R15, `(.L_x_13391) ;  /* 0x000000000f087348 */ /* 0x000fea0003c00000 */
[----:B------:R0:W1:Y:S02]  /*fc60*/  SHFL.IDX P6, R14, R13, R12, R11 ;  /* 0x0000000c0d0e7389 */ /* 0x00006400000c000b */
[----:B01----:R-:W-:Y:S01]  /*fc70*/  ENDCOLLECTIVE ;  /* 0x000000000000791b */ /* 0x003fe20003800000 */
.L_x_13391:
        /* <DEDUP_REMOVED lines=8> */
.L_x_13392:
        /* <DEDUP_REMOVED lines=12> */
.L_x_13393:
        /* <DEDUP_REMOVED lines=8> */
.L_x_13394:
        /* <DEDUP_REMOVED lines=11> */
.L_x_13395:
        /* <DEDUP_REMOVED lines=8> */
.L_x_13396:
[----:B------:R-:W-:Y:S01]  /*ff70*/  @!PT LDS RZ, [RZ] ;  /* 0x00000000fffff984 */ /* 0x000fe20000000800 */
[----:B------:R-:W-:Y:S01]  /*ff80*/  @!PT LDS RZ, [RZ] ;  /* 0x00000000fffff984 */ /* 0x000fe20000000800 */
[----:B------:R-:W-:Y:S01]  /*ff90*/  @!PT LDS RZ, [RZ] ;  /* 0x00000000fffff984 */ /* 0x000fe20000000800 */
[----:B------:R0:W-:Y:S01]  /*ffa0*/  @!P1 LDGSTS.E.BYPASS.LTC128B.128 [R21+0x1ac00], desc[UR44][R2.64], !P0 ;  /* 0x1ac0000002159fae */ /* 0x0001e2000c101d6c */
[----:B------:R-:W-:Y:S01]  /*ffb0*/  IMAD.MOV.U32 R13, RZ, RZ, R0 ;  /* 0x000000ffff0d7224 */ /* 0x000fe200078e0000 */
[----:B0-----:R-:W-:-:S04]  /*ffc0*/  IADD3 R3, R7, 0x60, RZ ;  /* 0x0000006007037810 */ /* 0x001fc80007ffe0ff */
[----:B------:R-:W-:Y:S01]  /*ffd0*/  ISETP.GE.AND P1, PT, R3, R4, PT ;  /* 0x000000040300720c */ /* 0x000fe20003f26270 */
[----:B------:R-:W-:-:S12]  /*ffe0*/  IMAD.MOV.U32 R2, RZ, RZ, R14 ;  /* 0x000000ffff027224 */ /* 0x000fd800078e000e */
[----:B------:R-:W-:Y:S05]  /*fff0*/  WARPSYNC.COLLECTIVE R15, `(.L_x_13397) ;  /* 0x000000000f087348 */ /* 0x000fea0003c00000 */
[----:B------:R0:W1:Y:S02]  /*10000*/  SHFL.IDX P6, R14, R13, R12, R11 ;  /* 0x0000000c0d0e7389 */ /* 0x00006400000c000b */
[----:B01----:R-:W-:Y:S01]  /*10010*/  ENDCOLLECTIVE ;  /* 0x000000000000791b */ /* 0x003fe20003800000 */
.L_x_13397:
[----:B------:R-:W-:Y:S02]  /*10020*/  @!P1 LEA R9, R6, UR38, 0x1 ;  /* 0x0000002606099c11 */ /* 0x000fe4000f8e08ff */
        /* <DEDUP_REMOVED lines=8> */
.L_x_13398:
        /* <DEDUP_REMOVED lines=9> */
.L_x_13399:
[----:B------:R-:W-:Y:S05]  /*10140*/  BRA `(.L_x_13400) ;  /* 0xffffffcc00907947 */ /* 0x000fea000383ffff */
.L_x_13308:
[----:B0-----:R-:W-:-:S04]  /*10150*/  IMAD.U32 R3, RZ, RZ, UR38 ;  /* 0x00000026ff037e24 */ /* 0x001fc8000f8e00ff */
[----:B------:R0:W1:Y:S03]  /*10160*/  SYNCS.PHASECHK.TRANS64.TRYWAIT P0, [R3+URZ+0x22820], R4 ;  /* 0x02282004030075a7 */ /* 0x000066000800017f */
[----:B-1----:R-:W-:Y:S05]  /*10170*/  @!P0 NANOSLEEP.SYNCS 0x989680 ;  /* 0x009896800000895d */ /* 0x002fea0003900000 */
[----:B------:R-:W1:Y:S02]  /*10180*/  @!P0 SYNCS.PHASECHK.TRANS64 P0, [R3+URZ+0x22820], R4 ;  /* 0x02282004030085a7 */ /* 0x000e64000800007f */
[----:B-1----:R-:W-:Y:S05]  /*10190*/  @!P0 BRA `(.L_x_13308) ;  /* 0xfffffffc00ec8947 */ /* 0x002fea000383ffff */
[----:B------:R-:W-:Y:S05]  /*101a0*/  BRA `(.L_x_13401) ;  /* 0xffffffcc00c07947 */ /* 0x000fea000383ffff */
.L_x_13311:
[----:B0-----:R-:W-:-:S04]  /*101b0*/  IMAD.U32 R3, RZ, RZ, UR38 ;  /* 0x00000026ff037e24 */ /* 0x001fc8000f8e00ff */
[----:B------:R0:W1:Y:S03]  /*101c0*/  SYNCS.PHASECHK.TRANS64.TRYWAIT P0, [R3+URZ+0x22860], R4 ;  /* 0x02286004030075a7 */ /* 0x000066000800017f */
[----:B-1----:R-:W-:Y:S05]  /*101d0*/  @!P0 NANOSLEEP.SYNCS 0x989680 ;  /* 0x009896800000895d */ /* 0x002fea0003900000 */
[----:B------:R-:W1:Y:S02]  /*101e0*/  @!P0 SYNCS.PHASECHK.TRANS64 P0, [R3+URZ+0x22860], R4 ;  /* 0x02286004030085a7 */ /* 0x000e64000800007f */
[----:B-1----:R-:W-:Y:S05]  /*101f0*/  @!P0 BRA `(.L_x_13311) ;  /* 0xfffffffc00ec8947 */ /* 0x002fea000383ffff */
[----:B------:R-:W-:Y:S05]  /*10200*/  BRA `(.L_x_13402) ;  /* 0xffffffcc00cc7947 */ /* 0x000fea000383ffff */
.L_x_13323:
[----:B-1----:R-:W-:-:S04]  /*10210*/  MOV R3, UR38 ;  /* 0x0000002600037c02 */ /* 0x002fc80008000f00 */
[----:B------:R1:W2:Y:S03]  /*10220*/  SYNCS.PHASECHK.TRANS64.TRYWAIT P0, [R3+URZ+0x22848], R2 ;  /* 0x02284802030075a7 */ /* 0x0002a6000800017f */
[----:B--2---:R-:W-:Y:S05]  /*10230*/  @!P0 NANOSLEEP.SYNCS 0x989680 ;  /* 0x009896800000895d */ /* 0x004fea0003900000 */
[----:B------:R-:W2:Y:S02]  /*10240*/  @!P0 SYNCS.PHASECHK.TRANS64 P0, [R3+URZ+0x22848], R2 ;  /* 0x02284802030085a7 */ /* 0x000ea4000800007f */
[----:B--2---:R-:W-:Y:S05]  /*10250*/  @!P0 BRA `(.L_x_13323) ;  /* 0xfffffffc00ec8947 */ /* 0x004fea000383ffff */
[----:B------:R-:W-:Y:S05]  /*10260*/  BRA `(.L_x_13403) ;  /* 0xffffffd400c87947 */ /* 0x000fea000383ffff */
.L_x_13328:
[----:B012---:R-:W-:-:S04]  /*10270*/  IMAD.U32 R3, RZ, RZ, UR38 ;  /* 0x00000026ff037e24 */ /* 0x007fc8000f8e00ff */
[----:B------:R0:W1:Y:S03]  /*10280*/  SYNCS.PHASECHK.TRANS64.TRYWAIT P0, [R3+URZ+0x22868], R2 ;  /* 0x02286802030075a7 */ /* 0x000066000800017f */
[----:B-1----:R-:W-:Y:S05]  /*10290*/  @!P0 NANOSLEEP.SYNCS 0x989680 ;  /* 0x009896800000895d */ /* 0x002fea0003900000 */
[----:B------:R-:W1:Y:S02]  /*102a0*/  @!P0 SYNCS.PHASECHK.TRANS64 P0, [R3+URZ+0x22868], R2 ;  /* 0x02286802030085a7 */ /* 0x000e64000800007f */
[----:B-1----:R-:W-:Y:S05]  /*102b0*/  @!P0 BRA `(.L_x_13328) ;  /* 0xfffffffc00ec8947 */ /* 0x002fea000383ffff */
[----:B------:R-:W-:Y:S05]  /*102c0*/  BRA `(.L_x_13404) ;  /* 0xffffffd800287947 */ /* 0x000fea000383ffff */
.L_x_13339:
[----:B-1----:R-:W-:-:S04]  /*102d0*/  IMAD.U32 R3, RZ, RZ, UR38 ;  /* 0x00000026ff037e24 */ /* 0x002fc8000f8e00ff */
[----:B------:R1:W2:Y:S03]  /*102e0*/  SYNCS.PHASECHK.TRANS64.TRYWAIT P0, [R3+URZ+0x22840], R2 ;  /* 0x02284002030075a7 */ /* 0x0002a6000800017f */
[----:B--2---:R-:W-:Y:S05]  /*102f0*/  @!P0 NANOSLEEP.SYNCS 0x989680 ;  /* 0x009896800000895d */ /* 0x004fea0003900000 */
[----:B------:R-:W2:Y:S02]  /*10300*/  @!P0 SYNCS.PHASECHK.TRANS64 P0, [R3+URZ+0x22840], R2 ;  /* 0x02284002030085a7 */ /* 0x000ea4000800007f */
[----:B--2---:R-:W-:Y:S05]  /*10310*/  @!P0 BRA `(.L_x_13339) ;  /* 0xfffffffc00ec8947 */ /* 0x004fea000383ffff */
[----:B------:R-:W-:Y:S05]  /*10320*/  BRA `(.L_x_13405) ;  /* 0xffffffdc00a87947 */ /* 0x000fea000383ffff */
.L_x_13344:
[----:B01----:R-:W-:-:S04]  /*10330*/  MOV R3, UR38 ;  /* 0x0000002600037c02 */ /* 0x003fc80008000f00 */
[----:B------:R0:W1:Y:S03]  /*10340*/  SYNCS.PHASECHK.TRANS64.TRYWAIT P0, [R3+URZ+0x22860], R2 ;  /* 0x02286002030075a7 */ /* 0x000066000800017f */
[----:B-1----:R-:W-:Y:S05]  /*10350*/  @!P0 NANOSLEEP.SYNCS 0x989680 ;  /* 0x009896800000895d */ /* 0x002fea0003900000 */
[----:B------:R-:W1:Y:S02]  /*10360*/  @!P0 SYNCS.PHASECHK.TRANS64 P0, [R3+URZ+0x22860], R2 ;  /* 0x02286002030085a7 */ /* 0x000e64000800007f */
[----:B-1----:R-:W-:Y:S05]  /*10370*/  @!P0 BRA `(.L_x_13344) ;  /* 0xfffffffc00ec8947 */ /* 0x002fea000383ffff */
[----:B------:R-:W-:Y:S05]  /*10380*/  BRA `(.L_x_13406) ;  /* 0xffffffe0000c7947 */ /* 0x000fea000383ffff */
.L_x_13356:
[----:B-1----:R-:W-:-:S04]  /*10390*/  IMAD.U32 R3, RZ, RZ, UR38 ;  /* 0x00000026ff037e24 */ /* 0x002fc8000f8e00ff */
[----:B------:R1:W2:Y:S03]  /*103a0*/  SYNCS.PHASECHK.TRANS64.TRYWAIT P0, [R3+URZ+0x22848], R2 ;  /* 0x02284802030075a7 */ /* 0x0002a6000800017f */
[----:B--2---:R-:W-:Y:S05]  /*103b0*/  @!P0 NANOSLEEP.SYNCS 0x989680 ;  /* 0x009896800000895d */ /* 0x004fea0003900000 */
[----:B------:R-:W2:Y:S02]  /*103c0*/  @!P0 SYNCS.PHASECHK.TRANS64 P0, [R3+URZ+0x22848], R2 ;  /* 0x02284802030085a7 */ /* 0x000ea4000800007f */
[----:B--2---:R-:W-:Y:S05]  /*103d0*/  @!P0 BRA `(.L_x_13356) ;  /* 0xfffffffc00ec8947 */ /* 0x004fea000383ffff */
[----:B------:R-:W-:Y:S05]  /*103e0*/  BRA `(.L_x_13407) ;  /* 0xffffffe400987947 */ /* 0x000fea000383ffff */
.L_x_13361:
[----:B-1----:R-:W-:-:S04]  /*103f0*/  IMAD.U32 R3, RZ, RZ, UR38 ;  /* 0x00000026ff037e24 */ /* 0x002fc8000f8e00ff */
[----:B------:R1:W2:Y:S03]  /*10400*/  SYNCS.PHASECHK.TRANS64.TRYWAIT P0, [R3+URZ+0x22868], R2 ;  /* 0x02286802030075a7 */ /* 0x0002a6000800017f */
[----:B--2---:R-:W-:Y:S05]  /*10410*/  @!P0 NANOSLEEP.SYNCS 0x989680 ;  /* 0x009896800000895d */ /* 0x004fea0003900000 */
[----:B------:R-:W2:Y:S02]  /*10420*/  @!P0 SYNCS.PHASECHK.TRANS64 P0, [R3+URZ+0x22868], R2 ;  /* 0x02286802030085a7 */ /* 0x000ea4000800007f */
[----:B--2---:R-:W-:Y:S05]  /*10430*/  @!P0 BRA `(.L_x_13361) ;  /* 0xfffffffc00ec8947 */ /* 0x004fea000383ffff */
[----:B------:R-:W-:Y:S05]  /*10440*/  BRA `(.L_x_13408) ;  /* 0xffffffe400fc7947 */ /* 0x000fea000383ffff */
.L_x_13368:
[----:B--2---:R2:W3:Y:S02]  /*10450*/  SYNCS.PHASECHK.TRANS64.TRYWAIT P0, [R2+URZ+0x22820], R9 ;  /* 0x02282009020075a7 */ /* 0x0044e4000800017f */
[----:B---3--:R-:W-:Y:S05]  /*10460*/  @!P0 NANOSLEEP.SYNCS 0x989680 ;  /* 0x009896800000895d */ /* 0x008fea0003900000 */
[----:B------:R-:W3:Y:S02]  /*10470*/  @!P0 SYNCS.PHASECHK.TRANS64 P0, [R2+URZ+0x22820], R9 ;  /* 0x02282009020085a7 */ /* 0x000ee4000800007f */
[----:B---3--:R-:W-:Y:S05]  /*10480*/  @!P0 BRA `(.L_x_13368) ;  /* 0xfffffffc00f08947 */ /* 0x008fea000383ffff */
[----:B------:R-:W-:Y:S05]  /*10490*/  BRA `(.L_x_13409) ;  /* 0xffffffec001c7947 */ /* 0x000fea000383ffff */
.L_x_13369:
        /* <DEDUP_REMOVED lines=11> */
.L_x_13411:
[----:B------:R-:W-:Y:S05]  /*10550*/  BSYNC B0 ;  /* 0x0000000000007941 */ /* 0x000fea0003800000 */
.L_x_13410:
[----:B------:R-:W-:Y:S05]  /*10560*/  BRA `(.L_x_13412) ;  /* 0xffffffec00007947 */ /* 0x000fea000383ffff */
.L_x_13370:
[----:B------:R-:W-:Y:S01]  /*10570*/  BSSY B0, `(.L_x_13413) ;  /* 0x0000006000007945 */ /* 0x000fe20003800000 */
[----:B------:R-:W-:-:S07]  /*10580*/  IMAD.MOV.U32 R15, RZ, RZ, -0x1 ;  /* 0xffffffffff0f7424 */ /* 0x000fce00078e00ff */
[----:B0123--:R-:W-:Y:S05]  /*10590*/  WARPSYNC.COLLECTIVE R15, `(.L_x_13414) ;  /* 0x000000000f0c7348 */ /* 0x00ffea0003c00000 */
[----:B------:R-:W-:Y:S02]  /*105a0*/  ELECT P6, UR62, PT ;  /* 0x00000000003e782f */ /* 0x000fe400038c0000 */
[----:B------:R-:W-:Y:S01]  /*105b0*/  MOV R14, UR62 ;  /* 0x0000003e000e7c02 */ /* 0x000fe20008000f00 */
[----:B0123--:R-:W-:Y:S10]  /*105c0*/  ENDCOLLECTIVE ;  /* 0x000000000000791b */ /* 0x00fff40003800000 */
.L_x_13414:
[----:B------:R-:W-:Y:S05]  /*105d0*/  BSYNC B0 ;  /* 0x0000000000007941 */ /* 0x000fea0003800000 */
.L_x_13413:
[----:B------:R-:W-:Y:S05]  /*105e0*/  BRA `(.L_x_13415) ;  /* 0xffffffe800f47947 */ /* 0x000fea000383ffff */
.L_x_13372:
[----:B-1----:R1:W3:Y:S02]  /*105f0*/  SYNCS.PHASECHK.TRANS64.TRYWAIT P0, [R7+URZ], R4 ;  /* 0x00000004070075a7 */ /* 0x0022e4000800017f */
[----:B---3--:R-:W-:Y:S05]  /*10600*/  @!P0 NANOSLEEP.SYNCS 0x989680 ;  /* 0x009896800000895d */ /* 0x008fea0003900000 */
[----:B------:R-:W3:Y:S02]  /*10610*/  @!P0 SYNCS.PHASECHK.TRANS64 P0, [R7+URZ], R4 ;  /* 0x00000004070085a7 */ /* 0x000ee4000800007f */
[----:B---3--:R-:W-:Y:S05]  /*10620*/  @!P0 BRA `(.L_x_13372) ;  /* 0xfffffffc00f08947 */ /* 0x008fea000383ffff */
[----:B------:R-:W-:Y:S05]  /*10630*/  BRA `(.L_x_13416) ;  /* 0xffffffec00287947 */ /* 0x000fea000383ffff */
.L_x_13373:
[----:B---3--:R3:W4:Y:S02]  /*10640*/  SYNCS.PHASECHK.TRANS64.TRYWAIT P0, [R5+URZ], R0 ;  /* 0x00000000050075a7 */ /* 0x008724000800017f */
[----:B----4-:R-:W-:Y:S05]  /*10650*/  @!P0 NANOSLEEP.SYNCS 0x989680 ;  /* 0x009896800000895d */ /* 0x010fea0003900000 */
[----:B------:R-:W4:Y:S02]  /*10660*/  @!P0 SYNCS.PHASECHK.TRANS64 P0, [R5+URZ], R0 ;  /* 0x00000000050085a7 */ /* 0x000f24000800007f */
[----:B----4-:R-:W-:Y:S05]  /*10670*/  @!P0 BRA `(.L_x_13373) ;  /* 0xfffffffc00f08947 */ /* 0x010fea000383ffff */
[----:B------:R-:W-:Y:S05]  /*10680*/  BRA `(.L_x_13417) ;  /* 0xffffffec001c7947 */ /* 0x000fea000383ffff */
.L_x_13375:
[----:B--2---:R2:W3:Y:S02]  /*10690*/  SYNCS.PHASECHK.TRANS64.TRYWAIT P0, [R5+URZ], R4 ;  /* 0x00000004050075a7 */ /* 0x0044e4000800017f */
[----:B---3--:R-:W-:Y:S05]  /*106a0*/  @!P0 NANOSLEEP.SYNCS 0x989680 ;  /* 0x009896800000895d */ /* 0x008fea0003900000 */
[----:B------:R-:W3:Y:S02]  /*106b0*/  @!P0 SYNCS.PHASECHK.TRANS64 P0, [R5+URZ], R4 ;  /* 0x00000004050085a7 */ /* 0x000ee4000800007f */
[----:B---3--:R-:W-:Y:S05]  /*106c0*/  @!P0 BRA `(.L_x_13375) ;  /* 0xfffffffc00f08947 */ /* 0x008fea000383ffff */
[----:B------:R-:W-:Y:S05]  /*106d0*/  BRA `(.L_x_13418) ;  /* 0xffffffec00207947 */ /* 0x000fea000383ffff */
.L_x_13419:
        /* <DEDUP_REMOVED lines=10> */
.L_x_15203:


//--------------------- .text._ZN7cutlass13device_kernelIN5flash11enable_sm90INS1_16FlashAttnFwdSm90INS1_25CollectiveMainloopFwdSm90ILi2EN4cute5tupleIJNS5_1CILi1EEES8_S8_EEENS6_IJNS7_ILi128EEENS7_ILi96EEENS7_ILi64EEEEEELi256ENS_10bfloat16_tEfNS_4arch4Sm90ELb1ELb0ELb1ELb0ELb0ELb0ELb1ELb1ELb0ELb1ELb1ELb0EEENS1_21CollectiveEpilogueFwdINS6_IJSA_NS7_ILi256EEESB_EEES9_SE_SG_Li256ELb0ELb1ELb1ELb0EEENS1_19SingleTileSchedulerILb0ELb1ELb1ELi128EEEEEEEEEvNT_6ParamsE --------------------------
	.section	.text._ZN7cutlass13device_kernelIN5flash11enable_sm90INS1_16FlashAttnFwdSm90INS1_25CollectiveMainloopFwdSm90ILi2EN4cute5tupleIJNS5_1CILi1EEES8_S8_EEENS6_IJNS7_ILi128EEENS7_ILi96EEENS7_ILi64EEEEEELi256ENS_10bfloat16_tEfNS_4arch4Sm90ELb1ELb0ELb1ELb0ELb0ELb0ELb1ELb1ELb0ELb1ELb1ELb0EEENS1_21CollectiveEpilogueFwdINS6_IJSA_NS7_ILi256EEESB_EEES9_SE_SG_Li256ELb0ELb1ELb1ELb0EEENS1_19SingleTileSchedulerILb0ELb1ELb1ELi128EEEEEEEEEvNT_6ParamsE,"ax",@progbits
	.align	128
.text._ZN7cutlass13device_kernelIN5flash11enable_sm90INS1_16FlashAttnFwdSm90INS1_25CollectiveMainloopFwdSm90ILi2EN4cute5tupleIJNS5_1CILi1EEES8_S8_EEENS6_IJNS7_ILi128EEENS7_ILi96EEENS7_ILi64EEEEEELi256ENS_10bfloat16_tEfNS_4arch4Sm90ELb1ELb0ELb1ELb0ELb0ELb0ELb1ELb1ELb0ELb1ELb1ELb0EEENS1_21CollectiveEpilogueFwdINS6_IJSA_NS7_ILi256EEESB_EEES9_SE_SG_Li256ELb0ELb1ELb1ELb0EEENS1_19SingleTileSchedulerILb0ELb1ELb1ELi128EEEEEEEEEvNT_6ParamsE:
        .type           _ZN7cutlass13device_kernelIN5flash11enable_sm90INS1_16FlashAttnFwdSm90INS1_25CollectiveMainloopFwdSm90ILi2EN4cute5tupleIJNS5_1CILi1EEES8_S8_EEENS6_IJNS7_ILi128EEENS7_ILi96EEENS7_ILi64EEEEEELi256ENS_10bfloat16_tEfNS_4arch4Sm90ELb1ELb0ELb1ELb0ELb0ELb0ELb1ELb1ELb0ELb1ELb1ELb0EEENS1_21CollectiveEpilogueFwdINS6_IJSA_NS7_ILi256EEESB_EEES9_SE_SG_Li256ELb0ELb1ELb1ELb0EEENS1_19SingleTileSchedulerILb0ELb1ELb1ELi128EEEEEEEEEvNT_6ParamsE,@function
        .size           _ZN7cutlass13device_kernelIN5flash11enable_sm90INS1_16FlashAttnFwdSm90INS1_25CollectiveMainloopFwdSm90ILi2EN4cute5tupleIJNS5_1CILi1EEES8_S8_EEENS6_IJNS7_ILi128EEENS7_ILi96EEENS7_ILi64EEEEEELi256ENS_10bfloat16_tEfNS_4arch4Sm90ELb1ELb0ELb1ELb0ELb0ELb0ELb1ELb1ELb0ELb1ELb1ELb0EEENS1_21CollectiveEpilogueFwdINS6_IJSA_NS7_ILi256EEESB_EEES9_SE_SG_Li256ELb0ELb1ELb1ELb0EEENS1_19SingleTileSchedulerILb0ELb1ELb1ELi128EEEEEEEEEvNT_6ParamsE,(.L_x_15204 - _ZN7cutlass13device_kernelIN5flash11enable_sm90INS1_16FlashAttnFwdSm90INS1_25CollectiveMainloopFwdSm90ILi2EN4cute5tupleIJNS5_1CILi1EEES8_S8_EEENS6_IJNS7_ILi128EEENS7_ILi96EEENS7_ILi64EEEEEELi256ENS_10bfloat16_tEfNS_4arch4Sm90ELb1ELb0ELb1ELb0ELb0ELb0ELb1ELb1ELb0ELb1ELb1ELb0EEENS1_21CollectiveEpilogueFwdINS6_IJSA_NS7_ILi256EEESB_EEES9_SE_SG_Li256ELb0ELb1ELb1ELb0EEENS1_19SingleTileSchedulerILb0ELb1ELb1ELi128EEEEEEEEEvNT_6ParamsE)
        .other          _ZN7cutlass13device_kernelIN5flash11enable_sm90INS1_16FlashAttnFwdSm90INS1_25CollectiveMainloopFwdSm90ILi2EN4cute5tupleIJNS5_1CILi1EEES8_S8_EEENS6_IJNS7_ILi128EEENS7_ILi96EEENS7_ILi64EEEEEELi256ENS_10bfloat16_tEfNS_4arch4Sm90ELb1ELb0ELb1ELb0ELb0ELb0ELb1ELb1ELb0ELb1ELb1ELb0EEENS1_21CollectiveEpilogueFwdINS6_IJSA_NS7_ILi256EEESB_EEES9_SE_SG_Li256ELb0ELb1ELb1ELb0EEENS1_19SingleTileSchedulerILb0ELb1ELb1ELi128EEEEEEEEEvNT_6ParamsE,@"STO_CUDA_ENTRY STV_DEFAULT"
_ZN7cutlass13device_kernelIN5flash11enable_sm90INS1_16FlashAttnFwdSm90INS1_25CollectiveMainloopFwdSm90ILi2EN4cute5tupleIJNS5_1CILi1EEES8_S8_EEENS6_IJNS7_ILi128EEENS7_ILi96EEENS7_ILi64EEEEEELi256ENS_10bfloat16_tEfNS_4arch4Sm90ELb1ELb0ELb1ELb0ELb0ELb0ELb1ELb1ELb0ELb1ELb1ELb0EEENS1_21CollectiveEpilogueFwdINS6_IJSA_NS7_ILi256EEESB_EEES9_SE_SG_Li256ELb0ELb1ELb1ELb0EEENS1_19SingleTileSchedulerILb0ELb1ELb1ELi128EEEEEEEEEvNT_6ParamsE:
        /* <DEDUP_REMOVED lines=17> */
.L_x_13421:
[----:B------:R-:W-:Y:S05]  /*0110*/  BSYNC B0 ;  /* 0x0000000000007941 */ /* 0x000fea0003800000 */
.L_x_13420:
        /* <DEDUP_REMOVED lines=42> */
.L_x_13422:
        /* <DEDUP_REMOVED lines=22> */
.L_x_13423:
        /* <DEDUP_REMOVED lines=18> */
.L_x_13424:
        /* <DEDUP_REMOVED lines=22> */
.L_x_13425:
        /* <DEDUP_REMOVED lines=22> */
.L_x_13426:
[----:B--2---:R-:W-:Y:S01]  /*0900*/  ISETP.NE.AND P0, PT, R2, RZ, PT ;  /* 0x000000ff0200720c */ /* 0x004fe20003f05270 */
[----:B------:R-:W-:Y:S01]  /*0910*/  IMAD.MOV.U32 R2, RZ, RZ, 0x1 ;  /* 0x00000001ff027424 */ /* 0x000fe200078e00ff */
[----:B------:R-:W-:Y:S01]  /*0920*/  NOP ;  /* 0x0000000000007918 */ /* 0x000fe20000000000 */
[----:B------:R-:W-:Y:S03]  /*0930*/  BSSY B6, `(.L_x_13427) ;  /* 0x000114f000067945 */ /* 0x000fe60003800000 */
[----:B------:R-:W-:-:S05]  /*0940*/  SEL R2, R2, 0x2, !P0 ;  /* 0x0000000202027807 */ /* 0x000fca0004000000 */
[----:B------:R2:W-:Y:S01]  /*0950*/  STL [R1+0x3c], R2 ;  /* 0x00003c0201007387 */ /* 0x0005e20000100800 */
[----:B01-34-:R-:W-:Y:S06]  /*0960*/  BAR.SYNC.DEFER_BLOCKING 0x0 ;  /* 0x0000000000007b1d */ /* 0x01bfec0000010000 */
[----:B------:R-:W-:Y:S05]  /*0970*/  @!P0 BRA `(.L_x_13428) ;  /* 0x000000c8003c8947 */ /* 0x000fea0003800000 */
.L_x_13429:
        /* <DEDUP_REMOVED lines=8> */
[----:B------:R-:W3:Y:S06]  /*0a00*/  S2UR UR8, SR_CTAID.Z ;  /* 0x00000000000879c3 */ /* 0x000eec0000002700 */
[----:B------:R-:W-:Y:S01]  /*0a10*/  @UP0 ULDC UR4, c[0x0][0xd54] ;  /* 0x0003550000040ab9 */ /* 0x000fe20000000800 */
[----:B------:R-:W-:Y:S01]  /*0a20*/  @UP0 ULDC UR9, c[0x0][0xd58] ;  /* 0x0003560000090ab9 */ /* 0x000fe20000000800 */
[----:B-1----:R-:W-:Y:S02]  /*0a30*/  UIMAD.WIDE.U32 UR4, UR6, UR4, URZ ;  /* 0x00000004060472a5 */ /* 0x002fe4000f8e003f */
[----:B------:R-:W-:-:S02]  /*0a40*/  UMOV UR10, UR6 ;  /* 0x00000006000a7c82 */ /* 0x000fc40008000000 */
[----:B------:R-:W-:Y:S01]  /*0a50*/  @UP0 USHF.R.U32.HI UR10, URZ, UR9, UR5 ;  /* 0x000000093f0a0299 */ /* 0x000fe20008011605 */
[----:B0-----:R-:W-:-:S03]  /*0a60*/  SHF.R.U32.HI R16, RZ, 0x7, R0 ;  /* 0x00000007ff107819 */ /* 0x001fc60000011600 */
[----:B------:R-:W-:Y:S02]  /*0a70*/  UIADD3 UR4, -UR10, URZ, URZ ;  /* 0x0000003f0a047290 */ /* 0x000fe4000fffe13f */
[----:B------:R-:W-:Y:S01]  /*0a80*/  IMAD.U32 R0, RZ, RZ, UR10 ;  /* 0x0000000aff007e24 */ /* 0x000fe2000f8e00ff */
[----:B------:R-:W-:Y:S06]  /*0a90*/  BAR.ARV 0x8, 0x180 ;  /* 0x0206000000007b1d */ /* 0x000fec0000002000 */
[----:B------:R-:W-:Y:S01]  /*0aa0*/  ISETP.NE.AND P0, PT, R16, 0x1, PT ;  /* 0x000000011000780c */ /* 0x000fe20003f05270 */
[----:B------:R0:W-:-:S12]  /*0ab0*/  STL [R1], R0 ;  /* 0x0000000001007387 */ /* 0x0001d80000100800 */
[----:B------:R-:W-:Y:S06]  /*0ac0*/  @!P0 BAR.ARV 0x9, 0x100 ;  /* 0x0244000000008b1d */ /* 0x000fec0000002000 */
[----:B---3--:R-:W-:Y:S01]  /*0ad0*/  ISETP.LE.AND P0, PT, RZ, UR8, PT ;  /* 0x00000008ff007c0c */ /* 0x008fe2000bf03270 */
[----:B------:R-:W-:-:S12]  /*0ae0*/  UIMAD UR8, UR7, UR4, UR6 ;  /* 0x00000004070872a4 */ /* 0x000fd8000f8e0206 */
[----:B0-----:R-:W-:Y:S05]  /*0af0*/  @!P0 BRA `(.L_x_13430) ;  /* 0x0000011000c88947 */ /* 0x001fea0003800000 */
        /* <DEDUP_REMOVED lines=12> */
[----:B------:R-:W-:-:S04]  /*0bc0*/  USEL UR57, UR57, 0x1, UP0 ;  /* 0x0000000139397887 */ /* 0x000fc80008000000 */
[----:B------:R-:W-:Y:S02]  /*0bd0*/  UIMAD UR39, UR57, UR39, URZ ;  /* 0x00000027392772a4 */ /* 0x000fe4000f8e023f */
[----:B0-----:R-:W-:-:S04]  /*0be0*/  USHF.L.U32 UR38, UR38, 0x7, URZ ;  /* 0x0000000726267899 */ /* 0x001fc8000800063f */
[----:B------:R-:W-:Y:S02]  /*0bf0*/  @UP1 UIADD3 UR4, UR38, 0x7f, URZ ;  /* 0x0000007f26041890 */ /* 0x000fe4000fffe03f */
[----:B------:R-:W-:Y:S02]  /*0c00*/  UIADD3 UR6, UR38, 0x7f, URZ ;  /* 0x0000007f26067890 */ /* 0x000fe4000fffe03f */
        /* <DEDUP_REMOVED lines=10> */
[----:B------:R-:W-:Y:S02]  /*0cb0*/  ULEA.HI.SX32 UR6, UR7, UR6, 0x1c ;  /* 0x0000000607067291 */ /* 0x000fe4000f8fe23f */
[----:B------:R-:W-:Y:S02]  /*0cc0*/  ULOP3.LUT UR7, UR8, 0xffff, URZ, 0xc0, !UPT ;  /* 0x0000ffff08077892 */ /* 0x000fe4000f8ec03f */
        /* <DEDUP_REMOVED lines=20> */
[----:B0-----:R-:W2:Y:S02]  /*0e10*/  MUFU.RCP R0, R0 ;  /* 0x0000000000007308 */ /* 0x001ea40000001000 */
[----:B--2---:R-:W-:-:S02]  /*0e20*/  VIADD R2, R0, 0xffffffe ;  /* 0x0ffffffe00027836 */ /* 0x004fc40000000000 */
        /* <DEDUP_REMOVED lines=19> */
.L_x_13431:
[----:B------:R-:W-:Y:S02]  /*0f60*/  UIMAD UR5, UR7, UR4, URZ ;  /* 0x00000004070572a4 */ /* 0x000fe4000f8e023f */
[----:B------:R-:W-:Y:S01]  /*0f70*/  IMAD.U32 R3, RZ, RZ, UR4 ;  /* 0x00000004ff037e24 */ /* 0x000fe2000f8e00ff */
[----:B------:R-:W-:Y:S01]  /*0f80*/  MOV R0, UR10 ;  /* 0x0000000a00007c02 */ /* 0x000fe20008000f00 */
[----:B--2---:R-:W0:Y:S01]  /*0f90*/  S2R R2, SR_TID.X ;  /* 0x0000000000027919 */ /* 0x004e220000002100 */
[----:B------:R-:W-:Y:S02]  /*0fa0*/  PLOP3.LUT P0, PT, PT, PT, PT, 0x80, 0x0 ;  /* 0x000000000000781c */ /* 0x000fe40003f0f070 */
[----:B------:R-:W-:Y:S02]  /*0fb0*/  CS2R R150, SRZ ;  /* 0x0000000000967805 */ /* 0x000fe4000001ff00 */
[----:B------:R-:W-:Y:S01]  /*0fc0*/  VIADDMNMX R0, R3, UR5, R0, PT ;  /* 0x0000000503007c46 */ /* 0x000fe2000b800100 */
[----:B------:R-:W-:Y:S01]  /*0fd0*/  IMAD.U32 R23, RZ, RZ, UR5 ;  /* 0x00000005ff177e24 */ /* 0x000fe2000f8e00ff */
        /* <DEDUP_REMOVED lines=83> */
[----:B------:R-:W-:-:S04]  /*1510*/  UIADD3 UR5, UR4, -UR5, URZ ;  /* 0x8000000504057290 */ /* 0x000fc8000fffe03f */
[----:B------:R-:W-:-:S04]  /*1520*/  ULEA UR5, UR5, UR6, 0xd ;  /* 0x0000000605057291 */ /* 0x000fc8000f8e683f */
[----:B------:R-:W-:Y:S02]  /*1530*/  USHF.R.U32.HI UR4, URZ, 0x4, UR5 ;  /* 0x000000043f047899 */ /* 0x000fe40008011605 */
[----:B------:R-:W-:Y:S02]  /*1540*/  UIADD3 UR5, UR5, 0xa000, URZ ;  /* 0x0000a00005057890 */ /* 0x000fe4000fffe03f */
[----:B------:R-:W-:Y:S02]  /*1550*/  ULOP3.LUT UR4, UR4, 0x3fff, URZ, 0xc0, !UPT ;  /* 0x00003fff04047892 */ /* 0x000fe4000f8ec03f */
[----:B------:R-:W-:Y:S02]  /*1560*/  USHF.R.U32.HI UR5, URZ, 0x4, UR5 ;  /* 0x000000043f057899 */ /* 0x000fe40008011605 */
[----:B------:R-:W-:Y:S02]  /*1570*/  ULOP3.LUT UR37, UR4, 0x10000, URZ, 0xfc, !UPT ;  /* 0x0001000004257892 */ /* 0x000fe4000f8efc3f */
[----:B------:R-:W-:-:S03]  /*1580*/  ULOP3.LUT UR36, UR5, 0x3fff, URZ, 0xc0, !UPT ;  /* 0x00003fff05247892 */ /* 0x000fc6000f8ec03f */
[----:B------:R-:W-:Y:S02]  /*1590*/  UMOV UR5, 0x40000040 ;  /* 0x4000004000057882 */ /* 0x000fe40000000000 */
[----:B------:R-:W-:Y:S01]  /*15a0*/  UMOV UR4, UR37 ;  /* 0x0000002500047c82 */ /* 0x000fe20008000000 */
[----:B------:R-:W-:Y:S02]  /*15b0*/  IMAD.U32 R19, RZ, RZ, UR5 ;  /* 0x00000005ff137e24 */ /* 0x000fe4000f8e00ff */
[----:B------:R-:W-:Y:S01]  /*15c0*/  IMAD.U32 R18, RZ, RZ, UR4 ;  /* 0x00000004ff127e24 */ /* 0x000fe2000f8e00ff */
[----:B------:R-:W-:Y:S06]  /*15d0*/  @!P0 BRA `(.L_x_13433) ;  /* 0x0000000000408947 */ /* 0x000fec0003800000 */
[----:B------:R-:W-:Y:S01]  /*15e0*/  MOV R0, 0x0 ;  /* 0x0000000000007802 */ /* 0x000fe20000000f00 */
[----:B------:R-:W-:Y:S01]  /*15f0*/  ULDC.64 UR4, c[0x4][0x118] ;  /* 0x0100460000047ab9 */ /* 0x000fe20000000a00 */
[----:B------:R-:W-:Y:S01]  /*1600*/  ULDC.64 UR6, c[0x4][0x38] ;  /* 0x01000e0000067ab9 */ /* 0x000fe20000000a00 */
[----:B------:R-:W-:Y:S01]  /*1610*/  IMAD.U32 R4, RZ, RZ, UR4 ;  /* 0x00000004ff047e24 */ /* 0x000fe2000f8e00ff */
[----:B------:R0:W1:Y:S01]  /*1620*/  LDC.64 R2, c[0x4][R0] ;  /* 0x0100000000027b82 */ /* 0x0000620000000a00 */
[----:B------:R-:W-:Y:S01]  /*1630*/  MOV R5, UR5 ;  /* 0x0000000500057c02 */ /* 0x000fe20008000f00 */
        /* <DEDUP_REMOVED lines=10> */
.L_x_13433:
[----:B------:R-:W-:Y:S02]  /*16e0*/  R2UR UR4, R22 ;  /* 0x00000000160472ca */ /* 0x000fe400000e0000 */
[----:B------:R-:W-:Y:S02]  /*16f0*/  SHF.L.U32 R2, RZ, 0x1f, RZ ;  /* 0x0000001fff027819 */ /* 0x000fe400000006ff */
[----:B------:R-:W-:-:S09]  /*1700*/  IADD3 R200, R16, 0x8, RZ ;  /* 0x0000000810c87810 */ /* 0x000fd20007ffe0ff */
[----:B------:R-:W0:Y:S02]  /*1710*/  SYNCS.PHASECHK.TRANS64.TRYWAIT P0, [UR4+0x32400], R2 ;  /* 0x03240002ff0075a7 */ /* 0x000e240008000144 */
[----:B0-----:R-:W-:Y:S05]  /*1720*/  @!P0 BRA `(.L_x_13434) ;  /* 0x0000010400c48947 */ /* 0x001fea0003800000 */
.L_x_13555:
[----:B------:R-:W-:Y:S05]  /*1730*/  WARPSYNC.ALL ;  /* 0x0000000000007948 */ /* 0x000fea0003800000 */
[----:B------:R-:W2:Y:S01]  /*1740*/  LDL.LU R0, [R1+0x3c] ;  /* 0x00003c0001007983 */ /* 0x000ea20000300800 */
[----:B------:R1:W-:Y:S01]  /*1750*/  BAR.SYNC.DEFER_BLOCKING R200, 0x100 ;  /* 0x000400c80000751d */ /* 0x0003e20000010000 */
[----:B--2---:R-:W-:-:S04]  /*1760*/  LOP3.LUT R0, R0, 0x1, RZ, 0xfc, !PT ;  /* 0x0000000100007812 */ /* 0x004fc800078efcff */
[----:B------:R-:W-:-:S13]  /*1770*/  ISETP.NE.AND P0, PT, R0, 0x3, PT ;  /* 0x000000030000780c */ /* 0x000fda0003f05270 */
[----:B-1----:R-:W-:Y:S05]  /*1780*/  @!P0 BRA `(.L_x_13435) ;  /* 0x0000000000048947 */ /* 0x002fea0003800000 */
[----:B------:R-:W-:Y:S01]  /*1790*/  BPT.TRAP 0x1 ;  /* 0x000000040000795c */ /* 0x000fe20000300000 */
.L_x_13435:
[----:B------:R-:W-:-:S13]  /*17a0*/  R2UR UR4, R22 ;  /* 0x00000000160472ca */ /* 0x000fda00000e0000 */
[----:B------:R1:W2:Y:S01]  /*17b0*/  SYNCS.PHASECHK.TRANS64.TRYWAIT P1, [UR4+0x32430], R2 ;  /* 0x03243002ff0075a7 */ /* 0x0002a20008020144 */
[----:B------:R-:W-:Y:S05]  /*17c0*/  @!P0 BRA `(.L_x_13436) ;  /* 0x0000000000048947 */ /* 0x000fea0003800000 */
[----:B------:R-:W-:Y:S01]  /*17d0*/  BPT.TRAP 0x1 ;  /* 0x000000040000795c */ /* 0x000fe20000300000 */
.L_x_13436:
[----:B--2---:R-:W-:Y:S05]  /*17e0*/  @P1 BRA `(.L_x_13437) ;  /* 0x00000000000c1947 */ /* 0x004fea0003800000 */
[----:B------:R-:W-:-:S13]  /*17f0*/  R2UR UR4, R22 ;  /* 0x00000000160472ca */ /* 0x000fda00000e0000 */
[----:B------:R-:W2:Y:S02]  /*1800*/  SYNCS.PHASECHK.TRANS64.TRYWAIT P1, [UR4+0x32430], R2 ;  /* 0x03243002ff0075a7 */ /* 0x000ea40008020144 */
[----:B--2---:R-:W-:Y:S05]  /*1810*/  @!P1 BRA `(.L_x_13438) ;  /* 0x0000010400a49947 */ /* 0x004fea0003800000 */
.L_x_13437:
[----:B------:R-:W-:Y:S01]  /*1820*/  R2UR UR8, R22 ;  /* 0x00000000160872ca */ /* 0x000fe200000e0000 */
[----:B------:R-:W-:Y:S01]  /*1830*/  WARPGROUP.ARRIVE ;  /* 0x00000000000079c5 */ /* 0x000fe20000000000 */
[----:B------:R-:W-:Y:S01]  /*1840*/  UMOV UR6, UR37 ;  /* 0x0000002500067c82 */ /* 0x000fe20008000000 */
[----:B------:R-:W-:Y:S01]  /*1850*/  UMOV UR7, 0x40000040 ;  /* 0x4000004000077882 */ /* 0x000fe20000000000 */
[----:B------:R-:W-:Y:S01]  /*1860*/  UMOV UR11, 0x40000040 ;  /* 0x40000040000b7882 */ /* 0x000fe20000000000 */
[----:B------:R-:W-:Y:S01]  /*1870*/  UMOV UR5, UR7 ;  /* 0x0000000700057c82 */ /* 0x000fe20008000000 */
[----:B------:R-:W-:-:S07]  /*1880*/  IMAD.U32 R9, RZ, RZ, UR11 ;  /* 0x0000000bff097e24 */ /* 0x000fce000f8e00ff */
[----:B------:R-:W-:-:S04]  /*1890*/  UIADD3 UR4, UR8, 0x1c400, URZ ;  /* 0x0001c40008047890 */ /* 0x000fc8000fffe03f */
[----:B------:R-:W-:-:S04]  /*18a0*/  USHF.R.U32.HI UR4, URZ, 0x4, UR4 ;  /* 0x000000043f047899 */ /* 0x000fc80008011604 */
[----:B------:R-:W-:-:S04]  /*18b0*/  ULOP3.LUT UR4, UR4, 0x3fff, URZ, 0xc0, !UPT ;  /* 0x00003fff04047892 */ /* 0x000fc8000f8ec03f */
[----:B------:R-:W-:-:S03]  /*18c0*/  ULOP3.LUT UR9, UR4, 0x10000, URZ, 0xfc, !UPT ;  /* 0x0001000004097892 */ /* 0x000fc6000f8efc3f */
[----:B------:R-:W-:-:S03]  /*18d0*/  UMOV UR4, UR6 ;  /* 0x0000000600047c82 */ /* 0x000fc60008000000 */
[----:B------:R-:W-:Y:S01]  /*18e0*/  IMAD.U32 R20, RZ, RZ, UR9 ;  /* 0x00000009ff147e24 */ /* 0x000fe2000f8e00ff */
[----:B------:R-:W-:Y:S02]  /*18f0*/  UMOV UR6, UR9 ;  /* 0x0000000900067c82 */ /* 0x000fe40008000000 */
[----:B------:R-:W-:Y:S01]  /*1900*/  HGMMA.64x96x16.F32.BF16 R24, gdesc[UR4], RZ, !UPT, gsb0 ;  /* 0x01600000041879f0 */ /* 0x000fe2000c0018ff */
[----:B------:R-:W-:Y:S02]  /*1910*/  UIADD3 UR4, UR37, 0x2, URZ ;  /* 0x0000000225047890 */ /* 0x000fe4000fffe03f */
[----:B------:R-:W-:Y:S01]  /*1920*/  UIADD3 UR6, UR9, 0x2, URZ ;  /* 0x0000000209067890 */ /* 0x000fe2000fffe03f */
[----:B------:R-:W-:Y:S01]  /*1930*/  UMOV UR5, UR11 ;  /* 0x0000000b00057c82 */ /* 0x000fe20008000000 */
[----:B------:R-:W-:Y:S01]  /*1940*/  UMOV UR7, 0x40000040 ;  /* 0x4000004000077882 */ /* 0x000fe20000000000 */
[----:B------:R-:W-:Y:S02]  /*1950*/  UMOV UR11, 0x40000040 ;  /* 0x40000040000b7882 */ /* 0x000fe40000000000 */
[----:B------:R-:W-:Y:S01]  /*1960*/  UMOV UR10, UR4 ;  /* 0x00000004000a7c82 */ /* 0x000fe20008000000 */
[----:B------:R-:W-:Y:S01]  /*1970*/  IMAD.U32 R7, RZ, RZ, UR11 ;  /* 0x0000000bff077e24 */ /* 0x000fe2000f8e00ff */
[----:B------:R-:W-:Y:S01]  /*1980*/  UMOV UR4, UR10 ;  /* 0x0000000a00047c82 */ /* 0x000fe20008000000 */
[----:B------:R-:W-:Y:S01]  /*1990*/  IMAD.U32 R8, RZ, RZ, UR10 ;  /* 0x0000000aff087e24 */ /* 0x000fe2000f8e00ff */
[----:B------:R-:W-:-:S02]  /*19a0*/  WARPGROUP.DEPBAR.LE gsb0, 0x0 ;  /* 0x00008000000079c5 */ /* 0x000fc40000010000 */
        /* <DEDUP_REMOVED lines=22> */
[----:B------:R-:W2:Y:S02]  /*1b10*/  SYNCS.PHASECHK.TRANS64.TRYWAIT P1, [UR8+0x32410], R2 ;  /* 0x03241002ff0075a7 */ /* 0x000ea40008020148 */
[----:B--2---:R-:W-:Y:S05]  /*1b20*/  @!P1 BRA `(.L_x_13439) ;  /* 0x0000010000fc9947 */ /* 0x004fea0003800000 */
.L_x_13556:
[----:B------:R-:W-:Y:S05]  /*1b30*/  @!P0 BRA `(.L_x_13440) ;  /* 0x0000000000048947 */ /* 0x000fea0003800000 */
[----:B------:R-:W-:Y:S01]  /*1b40*/  BPT.TRAP 0x1 ;  /* 0x000000040000795c */ /* 0x000fe20000300000 */
.L_x_13440:
[----:B------:R-:W-:-:S13]  /*1b50*/  R2UR UR4, R22 ;  /* 0x00000000160472ca */ /* 0x000fda00000e0000 */
[----:B------:R2:W3:Y:S01]  /*1b60*/  SYNCS.PHASECHK.TRANS64.TRYWAIT P1, [UR4+0x32450], R2 ;  /* 0x03245002ff0075a7 */ /* 0x0004e20008020144 */
[----:B------:R-:W-:Y:S05]  /*1b70*/  @!P0 BRA `(.L_x_13441) ;  /* 0x0000000000048947 */ /* 0x000fea0003800000 */
[----:B------:R-:W-:Y:S01]  /*1b80*/  BPT.TRAP 0x1 ;  /* 0x000000040000795c */ /* 0x000fe20000300000 */
.L_x_13441:
[----:B---3--:R-:W-:Y:S05]  /*1b90*/  @P1 BRA `(.L_x_13442) ;  /* 0x00000000000c1947 */ /* 0x008fea0003800000 */
[----:B------:R-:W-:-:S13]  /*1ba0*/  R2UR UR4, R22 ;  /* 0x00000000160472ca */ /* 0x000fda00000e0000 */
[----:B------:R-:W3:Y:S02]  /*1bb0*/  SYNCS.PHASECHK.TRANS64.TRYWAIT P1, [UR4+0x32450], R2 ;  /* 0x03245002ff0075a7 */ /* 0x000ee40008020144 */
[----:B---3--:R-:W-:Y:S05]  /*1bc0*/  @!P1 BRA `(.L_x_13443) ;  /* 0x0000010000f09947 */ /* 0x008fea0003800000 */
.L_x_13442:
[----:B------:R-:W-:Y:S01]  /*1bd0*/  R2UR UR14, R22 ;  /* 0x00000000160e72ca */ /* 0x000fe200000e0000 */
[----:B------:R-:W-:Y:S01]  /*1be0*/  ULOP3.LUT UR10, UR36, 0x10000, URZ, 0xfc, !UPT ;  /* 0x00010000240a7892 */ /* 0x000fe2000f8efc3f */
[----:B------:R-:W-:Y:S01]  /*1bf0*/  WARPGROUP.ARRIVE ;  /* 0x00000000000079c5 */ /* 0x000fe20000000000 */
[----:B------:R-:W-:Y:S01]  /*1c00*/  UMOV UR7, 0x40000040 ;  /* 0x4000004000077882 */ /* 0x000fe20000000000 */
[----:B------:R-:W-:Y:S01]  /*1c10*/  UMOV UR9, 0x40000040 ;  /* 0x4000004000097882 */ /* 0x000fe20000000000 */
[----:B------:R-:W-:Y:S01]  /*1c20*/  UMOV UR5, UR7 ;  /* 0x0000000700057c82 */ /* 0x000fe20008000000 */
[----:B------:R-:W-:Y:S01]  /*1c30*/  IMAD.U32 R5, RZ, RZ, UR7 ;  /* 0x00000007ff057e24 */ /* 0x000fe2000f8e00ff */
[----:B------:R-:W-:Y:S01]  /*1c40*/  UIADD3 UR12, UR10, 0x400, URZ ;  /* 0x000004000a0c7890 */ /* 0x000fe2000fffe03f */
[----:B0-----:R-:W-:Y:S01]  /*1c50*/  IMAD.U32 R3, RZ, RZ, UR9 ;  /* 0x00000009ff037e24 */ /* 0x001fe2000f8e00ff */
[----:B------:R-:W-:Y:S01]  /*1c60*/  UMOV UR6, UR10 ;  /* 0x0000000a00067c82 */ /* 0x000fe20008000000 */
[----:B------:R-:W-:Y:S01]  /*1c70*/  UMOV UR13, 0x40000040 ;  /* 0x40000040000d7882 */ /* 0x000fe20000000000 */
[----:B------:R-:W-:Y:S01]  /*1c80*/  MOV R4, UR6 ;  /* 0x0000000600047c02 */ /* 0x000fe20008000f00 */
[----:B------:R-:W-:Y:S01]  /*1c90*/  UIADD3 UR16, UR10, 0x402, URZ ;  /* 0x000004020a107890 */ /* 0x000fe2000fffe03f */
[----:B------:R-:W-:Y:S01]  /*1ca0*/  LOP3.LUT R13, R72, 0xffffff80, RZ, 0xc0, !PT ;  /* 0xffffff80480d7812 */ /* 0x000fe200078ec0ff */
[----:B------:R-:W-:Y:S01]  /*1cb0*/  UIADD3 UR4, UR14, 0x400, URZ ;  /* 0x000004000e047890 */ /* 0x000fe2000fffe03f */
[----:B------:R-:W-:Y:S01]  /*1cc0*/  LEA.HI R73, R73, R152, RZ, 0x2 ;  /* 0x0000009849497211 */ /* 0x000fe200078f10ff */
[----:B------:R-:W-:Y:S01]  /*1cd0*/  UMOV UR17, 0x40000040 ;  /* 0x4000004000117882 */ /* 0x000fe20000000000 */
[----:B------:R-:W-:Y:S01]  /*1ce0*/  UIADD3 UR20, UR10, 0x404, URZ ;  /* 0x000004040a147890 */ /* 0x000fe2000fffe03f */
[C---:B------:R-:W-:Y:S01]  /*1cf0*/  IMAD.IADD R13, R152.reuse, 0x1, -R13 ;  /* 0x00000001980d7824 */ /* 0x040fe200078e0a0d */
[----:B------:R-:W-:Y:S01]  /*1d00*/  USHF.R.U32.HI UR4, URZ, 0x4, UR4 ;  /* 0x000000043f047899 */ /* 0x000fe20008011604 */
[----:B------:R-:W-:Y:S01]  /*1d10*/  LOP3.LUT R73, R73, 0xfffffffc, RZ, 0xc0, !PT ;  /* 0xfffffffc49497812 */ /* 0x000fe200078ec0ff */
[----:B------:R-:W-:Y:S01]  /*1d20*/  UMOV UR21, 0x40000040 ;  /* 0x4000004000157882 */ /* 0x000fe20000000000 */
[----:B------:R-:W-:Y:S01]  /*1d30*/  UIADD3 UR24, UR10, 0x406, URZ ;  /* 0x000004060a187890 */ /* 0x000fe2000fffe03f */
[----:B------:R-:W-:Y:S01]  /*1d40*/  SHF.R.S32.HI R0, RZ, 0x1f, R13 ;  /* 0x0000001fff007819 */ /* 0x000fe2000001140d */
[----:B------:R-:W-:Y:S01]  /*1d50*/  ULOP3.LUT UR11, UR4, 0x3fff, URZ, 0xc0, !UPT ;  /* 0x00003fff040b7892 */ /* 0x000fe2000f8ec03f */
[----:B------:R-:W-:Y:S01]  /*1d60*/  IMAD.IADD R73, R152, 0x1, -R73 ;  /* 0x0000000198497824 */ /* 0x000fe200078e0a49 */
[----:B------:R-:W-:Y:S01]  /*1d70*/  UMOV UR25, 0x40000040 ;  /* 0x4000004000197882 */ /* 0x000fe20000000000 */
[----:B------:R-:W-:Y:S01]  /*1d80*/  UMOV UR4, UR6 ;  /* 0x0000000600047c82 */ /* 0x000fe20008000000 */
[----:B------:R-:W-:Y:S01]  /*1d90*/  ULOP3.LUT UR15, UR11, 0x10000, URZ, 0xfc, !UPT ;  /* 0x000100000b0f7892 */ /* 0x000fe2000f8efc3f */
[----:B------:R-:W-:Y:S01]  /*1da0*/  LEA.HI R12, R0, R13, RZ, 0x2 ;  /* 0x0000000d000c7211 */ /* 0x000fe200078f10ff */
[----:B------:R-:W-:Y:S01]  /*1db0*/  UIADD3 UR28, UR10, 0x800, URZ ;  /* 0x000008000a1c7890 */ /* 0x000fe2000fffe03f */
[----:B------:R-:W0:Y:S01]  /*1dc0*/  S2R R81, SR_TID.X ;  /* 0x0000000000517919 */ /* 0x000e220000002100 */
[----:B------:R-:W-:Y:S01]  /*1dd0*/  UMOV UR29, 0x40000040 ;  /* 0x40000040001d7882 */ /* 0x000fe20000000000 */
[----:B------:R-:W-:Y:S01]  /*1de0*/  UIADD3 UR32, UR10, 0x802, URZ ;  /* 0x000008020a207890 */ /* 0x000fe2000fffe03f */
[----:B------:R-:W-:Y:S01]  /*1df0*/  LOP3.LUT R202, R12, 0x7ffffffc, RZ, 0xc0, !PT ;  /* 0x7ffffffc0cca7812 */ /* 0x000fe200078ec0ff */
[----:B------:R-:W-:Y:S01]  /*1e00*/  UMOV UR6, UR15 ;  /* 0x0000000f00067c82 */ /* 0x000fe20008000000 */
[----:B------:R-:W-:Y:S01]  /*1e10*/  UMOV UR33, 0x40000040 ;  /* 0x4000004000217882 */ /* 0x000fe20000000000 */
[----:B------:R-:W-:Y:S01]  /*1e20*/  HGMMA.64x96x16.F32.BF16 R24, gdesc[UR4], R24, gsb0 ;  /* 0x01600000041879f0 */ /* 0x000fe20008001818 */
[----:B------:R-:W-:Y:S01]  /*1e30*/  UIADD3 UR4, UR10, 0x2, URZ ;  /* 0x000000020a047890 */ /* 0x000fe2000fffe03f */
[----:B------:R-:W-:Y:S01]  /*1e40*/  IADD3 R202, R13, -R202, RZ ;  /* 0x800000ca0dca7210 */ /* 0x000fe20007ffe0ff */
[----:B------:R-:W-:Y:S01]  /*1e50*/  UIADD3 UR6, UR15, 0x2, URZ ;  /* 0x000000020f067890 */ /* 0x000fe2000fffe03f */
[----:B------:R-:W-:Y:S01]  /*1e60*/  IMAD.U32 R170, RZ, RZ, UR14 ;  /* 0x0000000effaa7e24 */ /* 0x000fe2000f8e00ff */
[----:B------:R-:W-:Y:S01]  /*1e70*/  UMOV UR5, UR9 ;  /* 0x0000000900057c82 */ /* 0x000fe20008000000 */
[----:B------:R-:W-:Y:S01]  /*1e80*/  UMOV UR7, 0x40000040 ;  /* 0x4000004000077882 */ /* 0x000fe20000000000 */
[----:B------:R-:W-:Y:S01]  /*1e90*/  UMOV UR9, 0x40000040 ;  /* 0x4000004000097882 */ /* 0x000fe20000000000 */
[----:B------:R-:W-:Y:S01]  /*1ea0*/  UMOV UR8, UR4 ;  /* 0x0000000400087c82 */ /* 0x000fe20008000000 */
[----:B------:R-:W-:Y:S01]  /*1eb0*/  IMAD.U32 R15, RZ, RZ, UR9 ;  /* 0x00000009ff0f7e24 */ /* 0x000fe2000f8e00ff */
[----:B------:R-:W-:Y:S01]  /*1ec0*/  UMOV UR4, UR8 ;  /* 0x0000000800047c82 */ /* 0x000fe20008000000 */
[----:B-12---:R-:W-:Y:S01]  /*1ed0*/  IMAD.U32 R2, RZ, RZ, UR8 ;  /* 0x00000008ff027e24 */ /* 0x006fe2000f8e00ff */
[----:B------:R-:W-:Y:S01]  /*1ee0*/  UIADD3 UR36, UR10, 0x804, URZ ;  /* 0x000008040a247890 */ /* 0x000fe2000fffe03f */
[----:B------:R-:W-:Y:S01]  /*1ef0*/  IMAD.U32 R21, RZ, RZ, UR15 ;  /* 0x0000000fff157e24 */ /* 0x000fe2000f8e00ff */
        /* <DEDUP_REMOVED lines=9> */
[----:B0-----:R-:W-:Y:S01]  /*1f90*/  LOP3.LUT R81, R81, 0x7f, RZ, 0xc0, !PT ;  /* 0x0000007f51517812 */ /* 0x001fe200078ec0ff */
[----:B------:R-:W-:Y:S01]  /*1fa0*/  UMOV UR60, URZ ;  /* 0x0000003f003c7c82 */ /* 0x000fe20008000000 */
[----:B------:R-:W-:-:S02]  /*1fb0*/  WARPGROUP.DEPBAR.LE gsb0, 0x0 ;  /* 0x00008000000079c5 */ /* 0x000fc40000010000 */
[----:B------:R-:W-:-:S06]  /*1fc0*/  WARPGROUP.ARRIVE ;  /* 0x00000000000079c5 */ /* 0x000fcc0000000000 */
[----:B------:R-:W-:Y:S01]  /*1fd0*/  HGMMA.64x96x16.F32.BF16 R24, gdesc[UR4], R24, gsb0 ;  /* 0x01600000041879f0 */ /* 0x000fe20008001818 */
[----:B------:R-:W-:Y:S02]  /*1fe0*/  UIADD3 UR4, UR10, 0x4, URZ ;  /* 0x000000040a047890 */ /* 0x000fe4000fffe03f */
[----:B------:R-:W-:Y:S01]  /*1ff0*/  UIADD3 UR6, UR15, 0x4, URZ ;  /* 0x000000040f067890 */ /* 0x000fe2000fffe03f */
[----:B------:R-:W-:Y:S01]  /*2000*/  UMOV UR5, UR9 ;  /* 0x0000000900057c82 */ /* 0x000fe20008000000 */
[----:B------:R-:W-:Y:S01]  /*2010*/  UMOV UR7, 0x40000040 ;  /* 0x4000004000077882 */ /* 0x000fe20000000000 */
[----:B------:R-:W-:Y:S02]  /*2020*/  UMOV UR9, 0x40000040 ;  /* 0x4000004000097882 */ /* 0x000fe40000000000 */
[----:B------:R-:W-:Y:S02]  /*2030*/  UMOV UR8, UR4 ;  /* 0x0000000400087c82 */ /* 0x000fe40008000000 */
[----:B------:R-:W-:Y:S01]  /*2040*/  UMOV UR4, UR8 ;  /* 0x0000000800047c82 */ /* 0x000fe20008000000 */
[----:B------:R-:W-:Y:S01]  /*2050*/  IMAD.U32 R14, RZ, RZ, UR8 ;  /* 0x00000008ff0e7e24 */ /* 0x000fe2000f8e00ff */
[----:B------:R-:W-:Y:S01]  /*2060*/  UIADD3 UR8, UR10, 0x6, URZ ;  /* 0x000000060a087890 */ /* 0x000fe2000fffe03f */
        /* <DEDUP_REMOVED lines=91> */
[----:B------:R-:W-:Y:S01]  /*2620*/  MOV R11, UR5 ;  /* 0x00000005000b7c02 */ /* 0x000fe20008000f00 */
[----:B------:R-:W-:Y:S01]  /*2630*/  IMAD.U32 R10, RZ, RZ, UR4 ;  /* 0x00000004ff0a7e24 */ /* 0x000fe2000f8e00ff */
[----:B------:R-:W-:Y:S01]  /*2640*/  ULDC UR10, c[0x0][0xa80] ;  /* 0x0002a000000a7ab9 */ /* 0x000fe20000000800 */
[----:B------:R-:W-:Y:S01]  /*2650*/  UMOV UR15, 0x40000040 ;  /* 0x40000040000f7882 */ /* 0x000fe20000000000 */
[----:B------:R-:W-:-:S02]  /*2660*/  WARPGROUP.DEPBAR.LE gsb0, 0x0 ;  /* 0x00008000000079c5 */ /* 0x000fc40000010000 */
[----:B------:R-:W-:-:S06]  /*2670*/  WARPGROUP.ARRIVE ;  /* 0x00000000000079c5 */ /* 0x000fcc0000000000 */
[----:B------:R-:W-:Y:S01]  /*2680*/  HGMMA.64x96x16.F32.BF16 R24, gdesc[UR4], R24, gsb0 ;  /* 0x01600000041879f0 */ /* 0x000fe20008001818 */
[----:B------:R-:W-:Y:S01]  /*2690*/  ULDC UR5, c[0x0][0xad0] ;  /* 0x0002b40000057ab9 */ /* 0x000fe20000000800 */
[----:B------:R-:W-:Y:S01]  /*26a0*/  ULDC UR4, c[0x0][0x448] ;  /* 0x0001120000047ab9 */ /* 0x000fe20000000800 */
[----:B------:R-:W-:Y:S01]  /*26b0*/  ULDC UR6, c[0x0][0x288] ;  /* 0x0000a20000067ab9 */ /* 0x000fe20000000800 */
[----:B------:R-:W-:-:S06]  /*26c0*/  UISETP.NE.AND UP0, UPT, UR4, 0x1, UPT ;  /* 0x000000010400788c */ /* 0x000fcc000bf05270 */
[----:B------:R-:W-:-:S05]  /*26d0*/  PLOP3.LUT P1, PT, PT, PT, UP0, 0x80, 0x0 ;  /* 0x000000000000781c */ /* 0x000fca0003f2f008 */
[----:B------:R-:W-:Y:S01]  /*26e0*/  @UP0 ULDC UR4, c[0x0][0x44c] ;  /* 0x0001130000040ab9 */ /* 0x000fe20000000800 */
[----:B------:R-:W-:Y:S01]  /*26f0*/  @UP0 ULDC UR7, c[0x0][0x450] ;  /* 0x0001140000070ab9 */ /* 0x000fe20000000800 */
[----:B------:R-:W-:Y:S02]  /*2700*/  WARPGROUP.DEPBAR.LE gsb0, 0x0 ;  /* 0x00008000000079c5 */ /* 0x000fe40000010000 */
        /* <DEDUP_REMOVED lines=13> */
[----:B0-----:R-:W-:Y:S01]  /*27e0*/  LEA.HI R24, R74, R74, RZ, 0x1 ;  /* 0x0000004a4a187211 */ /* 0x001fe200078f08ff */
[----:B------:R-:W-:Y:S01]  /*27f0*/  FMUL.FTZ R37, R37, UR5 ;  /* 0x0000000525257c20 */ /* 0x000fe20008410000 */
[----:B------:R-:W-:Y:S01]  /*2800*/  FMUL.FTZ R45, R45, UR5 ;  /* 0x000000052d2d7c20 */ /* 0x000fe20008410000 */
[----:B------:R-:W-:Y:S01]  /*2810*/  FMUL.FTZ R52, R52, UR5 ;  /* 0x0000000534347c20 */ /* 0x000fe20008410000 */
[----:B------:R-:W-:Y:S01]  /*2820*/  FMUL.FTZ R53, R53, UR5 ;  /* 0x0000000535357c20 */ /* 0x000fe20008410000 */
[----:B------:R-:W-:Y:S01]  /*2830*/  FMUL.FTZ R40, R40, UR5 ;  /* 0x0000000528287c20 */ /* 0x000fe20008410000 */
[----:B------:R-:W-:Y:S01]  /*2840*/  FMUL.FTZ R48, R48, UR5 ;  /* 0x0000000530307c20 */ /* 0x000fe20008410000 */
[----:B------:R0:W3:Y:S01]  /*2850*/  MUFU.TANH R76, R25 ;  /* 0x00000019004c7308 */ /* 0x0000e20000002400 */
[----:B--2---:R-:W-:Y:S01]  /*2860*/  LOP3.LUT R27, R24, 0x3fffffe, RZ, 0xc0, !PT ;  /* 0x03fffffe181b7812 */ /* 0x004fe200078ec0ff */
[----:B------:R-:W-:Y:S01]  /*2870*/  FMUL.FTZ R56, R56, UR5 ;  /* 0x0000000538387c20 */ /* 0x000fe20008410000 */
[----:B------:R-:W-:Y:S01]  /*2880*/  LEA.HI R24, R0, R13, RZ, 0x5 ;  /* 0x0000000d00187211 */ /* 0x000fe200078f28ff */
[----:B------:R-:W-:Y:S01]  /*2890*/  FMUL.FTZ R61, R61, UR5 ;  /* 0x000000053d3d7c20 */ /* 0x000fe20008410000 */
[----:B------:R-:W-:Y:S01]  /*28a0*/  SHF.R.S32.HI R0, RZ, 0x2, R12 ;  /* 0x00000002ff007819 */ /* 0x000fe2000001140c */
[----:B------:R-:W-:Y:S01]  /*28b0*/  IMAD.IADD R27, R74, 0x1, -R27 ;  /* 0x000000014a1b7824 */ /* 0x000fe200078e0a1b */
[----:B------:R-:W-:Y:S01]  /*28c0*/  SHF.R.S32.HI R24, RZ, 0x5, R24 ;  /* 0x00000005ff187819 */ /* 0x000fe20000011418 */
[----:B------:R2:W-:Y:S01]  /*28d0*/  MUFU.TANH R77, R26 ;  /* 0x0000001a004d7308 */ /* 0x0005e20000002400 */
[----:B0-----:R-:W-:Y:S01]  /*28e0*/  SHF.R.S32.HI R25, RZ, 0x1f, R12 ;  /* 0x0000001fff197819 */ /* 0x001fe2000001140c */
[----:B------:R-:W-:Y:S01]  /*28f0*/  FMUL.FTZ R64, R64, UR5 ;  /* 0x0000000540407c20 */ /* 0x000fe20008410000 */
[----:B------:R-:W-:Y:S01]  /*2900*/  LEA R24, R24, UR38, 0x4 ;  /* 0x0000002618187c11 */ /* 0x000fe2000f8e20ff */
[----:B------:R-:W-:Y:S01]  /*2910*/  FMUL.FTZ R49, R49, UR5 ;  /* 0x0000000531317c20 */ /* 0x000fe20008410000 */
[-C--:B------:R-:W-:Y:S01]  /*2920*/  LEA.HI R25, R25, R0.reuse, RZ, 0x3 ;  /* 0x0000000019197211 */ /* 0x080fe200078f18ff */
[----:B------:R-:W-:Y:S01]  /*2930*/  FMUL.FTZ R65, R65, UR5 ;  /* 0x0000000541417c20 */ /* 0x000fe20008410000 */
[----:B------:R-:W-:Y:S01]  /*2940*/  FMUL.FTZ R57, R57, UR5 ;  /* 0x0000000539397c20 */ /* 0x000fe20008410000 */
[----:B------:R-:W0:Y:S01]  /*2950*/  MUFU.TANH R182, R32 ;  /* 0x0000002000b67308 */ /* 0x000e220000002400 */
[----:B--2---:R-:W-:Y:S01]  /*2960*/  LEA.HI R26, R73, R73, RZ, 0x1 ;  /* 0x00000049491a7211 */ /* 0x004fe200078f08ff */
[----:B------:R-:W-:Y:S01]  /*2970*/  FMUL.FTZ R30, R30, UR5 ;  /* 0x000000051e1e7c20 */ /* 0x000fe20008410000 */
[----:B------:R-:W-:Y:S01]  /*2980*/  LOP3.LUT R25, R25, 0xfffffff8, RZ, 0xc0, !PT ;  /* 0xfffffff819197812 */ /* 0x000fe200078ec0ff */
[----:B------:R-:W-:Y:S01]  /*2990*/  FMUL.FTZ R68, R68, UR5 ;  /* 0x0000000544447c20 */ /* 0x000fe20008410000 */
[----:B------:R-:W-:Y:S01]  /*29a0*/  LOP3.LUT R26, R26, 0x1ffffffe, RZ, 0xc0, !PT ;  /* 0x1ffffffe1a1a7812 */ /* 0x000fe200078ec0ff */
[----:B------:R-:W-:Y:S01]  /*29b0*/  FMUL.FTZ R60, R60, UR5 ;  /* 0x000000053c3c7c20 */ /* 0x000fe20008410000 */
[----:B------:R-:W-:Y:S01]  /*29c0*/  IADD3 R24, R24, R0, -R25 ;  /* 0x0000000018187210 */ /* 0x000fe20007ffe819 */
[----:B------:R-:W2:Y:S01]  /*29d0*/  MUFU.TANH R33, R33 ;  /* 0x0000002100217308 */ /* 0x000ea20000002400 */
[----:B------:R-:W-:Y:S01]  /*29e0*/  FMUL.FTZ R31, R31, UR5 ;  /* 0x000000051f1f7c20 */ /* 0x000fe20008410000 */
[----:B------:R-:W-:-:S02]  /*29f0*/  IMAD.IADD R26, R73, 0x1, -R26 ;  /* 0x00000001491a7824 */ /* 0x000fc400078e0a1a */
[----:B------:R-:W-:Y:S01]  /*2a00*/  FMUL.FTZ R34, R34, UR5 ;  /* 0x0000000522227c20 */ /* 0x000fe20008410000 */
[----:B------:R-:W-:Y:S02]  /*2a10*/  IMAD R27, R27, 0x40, R24 ;  /* 0x000000401b1b7824 */ /* 0x000fe400078e0218 */
[----:B------:R-:W-:Y:S01]  /*2a20*/  FMUL.FTZ R35, R35, UR5 ;  /* 0x0000000523237c20 */ /* 0x000fe20008410000 */
[----:B------:R-:W-:Y:S01]  /*2a30*/  FMUL.FTZ R38, R38, UR5 ;  /* 0x0000000526267c20 */ /* 0x000fe20008410000 */
[----:B------:R-:W-:Y:S01]  /*2a40*/  FMUL.FTZ R39, R39, UR5 ;  /* 0x0000000527277c20 */ /* 0x000fe20008410000 */
[----:B------:R-:W-:Y:S01]  /*2a50*/  IMAD R201, R26, 0x8, R27 ;  /* 0x000000081ac97824 */ /* 0x000fe200078e021b */
[----:B------:R3:W-:Y:S01]  /*2a60*/  MUFU.TANH R79, R28 ;  /* 0x0000001c004f7308 */ /* 0x0007e20000002400 */
[----:B------:R-:W-:Y:S01]  /*2a70*/  FMUL.FTZ R42, R42, UR5 ;  /* 0x000000052a2a7c20 */ /* 0x000fe20008410000 */
[----:B------:R-:W-:Y:S01]  /*2a80*/  FMUL.FTZ R43, R43, UR5 ;  /* 0x000000052b2b7c20 */ /* 0x000fe20008410000 */
[----:B------:R-:W-:Y:S01]  /*2a90*/  @P1 IMAD.HI.U32 R24, R201, UR4, RZ ;  /* 0x00000004c9181c27 */ /* 0x000fe2000f8e00ff */
[----:B------:R-:W-:-:S03]  /*2aa0*/  @UP0 ULDC UR4, c[0x0][0x450] ;  /* 0x0001140000040ab9 */ /* 0x000fc60000000800 */
[----:B------:R-:W-:Y:S01]  /*2ab0*/  FMUL.FTZ R46, R46, UR5 ;  /* 0x000000052e2e7c20 */ /* 0x000fe20008410000 */
[----:B------:R-:W-:Y:S01]  /*2ac0*/  FMUL.FTZ R47, R47, UR5 ;  /* 0x000000052f2f7c20 */ /* 0x000fe20008410000 */
[----:B------:R-:W-:Y:S01]  /*2ad0*/  IMAD.MOV.U32 R0, RZ, RZ, R201 ;  /* 0x000000ffff007224 */ /* 0x000fe200078e00c9 */
[----:B------:R-:W-:Y:S01]  /*2ae0*/  @P1 SHF.R.U32.HI R0, RZ, UR4, R24 ;  /* 0x00000004ff001c19 */ /* 0x000fe20008011618 */
[----:B------:R-:W-:Y:S01]  /*2af0*/  UIMAD UR4, UR61, -0x60, UR39 ;  /* 0xffffffa03d0478a4 */ /* 0x000fe2000f8e0227 */
[----:B------:R-:W4:Y:S01]  /*2b00*/  MUFU.TANH R36, R36 ;  /* 0x0000002400247308 */ /* 0x000f220000002400 */
[----:B------:R-:W-:Y:S01]  /*2b10*/  FMUL.FTZ R50, R50, UR5 ;  /* 0x0000000532327c20 */ /* 0x000fe20008410000 */
[----:B------:R-:W-:Y:S01]  /*2b20*/  FMUL.FTZ R51, R51, UR5 ;  /* 0x0000000533337c20 */ /* 0x000fe20008410000 */
[----:B------:R-:W5:Y:S01]  /*2b30*/  SHFL.IDX PT, R24, R0, RZ, 0x1c1f ;  /* 0x001c1fff00187589 */ /* 0x000f6200000e0000 */
[----:B------:R-:W-:Y:S01]  /*2b40*/  UIADD3 UR4, UR4, 0x60, URZ ;  /* 0x0000006004047890 */ /* 0x000fe2000fffe03f */
[----:B------:R-:W-:Y:S01]  /*2b50*/  FMUL.FTZ R54, R54, UR5 ;  /* 0x0000000536367c20 */ /* 0x000fe20008410000 */
[----:B------:R-:W-:Y:S01]  /*2b60*/  FMUL.FTZ R55, R55, UR5 ;  /* 0x0000000537377c20 */ /* 0x000fe20008410000 */
[----:B------:R-:W4:Y:S01]  /*2b70*/  SHFL.IDX PT, R25, R0, 0x1, 0x1c1f ;  /* 0x003c1f0000197f89 */ /* 0x000f2200000e0000 */
[----:B------:R-:W4:Y:S01]  /*2b80*/  MUFU.TANH R41, R41 ;  /* 0x0000002900297308 */ /* 0x000f220000002400 */
[----:B------:R-:W-:Y:S01]  /*2b90*/  FMUL.FTZ R58, R58, UR5 ;  /* 0x000000053a3a7c20 */ /* 0x000fe20008410000 */
[----:B------:R-:W-:-:S02]  /*2ba0*/  IMAD.U32 R13, RZ, RZ, UR4 ;  /* 0x00000004ff0d7e24 */ /* 0x000fc4000f8e00ff */
[----:B------:R-:W-:Y:S01]  /*2bb0*/  FMUL.FTZ R59, R59, UR5 ;  /* 0x000000053b3b7c20 */ /* 0x000fe20008410000 */
[----:B------:R-:W-:Y:S01]  /*2bc0*/  FMUL.FTZ R62, R62, UR5 ;  /* 0x000000053e3e7c20 */ /* 0x000fe20008410000 */
[----:B------:R-:W-:Y:S01]  /*2bd0*/  FMUL.FTZ R63, R63, UR5 ;  /* 0x000000053f3f7c20 */ /* 0x000fe20008410000 */
[----:B------:R-:W-:Y:S02]  /*2be0*/  IMAD R12, R202, -0x2, R13 ;  /* 0xfffffffeca0c7824 */ /* 0x000fe400078e020d */
[----:B------:R-:W-:Y:S01]  /*2bf0*/  FMUL.FTZ R66, R66, UR5 ;  /* 0x0000000542427c20 */ /* 0x000fe20008410000 */
[----:B------:R-:W-:Y:S01]  /*2c00*/  IMAD.U32 R13, RZ, RZ, UR6 ;  /* 0x00000006ff0d7e24 */ /* 0x000fe2000f8e00ff */
[----:B------:R-:W4:Y:S01]  /*2c10*/  MUFU.TANH R44, R44 ;  /* 0x0000002c002c7308 */ /* 0x000f220000002400 */
[----:B------:R-:W-:Y:S01]  /*2c20*/  FMUL.FTZ R67, R67, UR5 ;  /* 0x0000000543437c20 */ /* 0x000fe20008410000 */
[----:B------:R-:W-:Y:S01]  /*2c30*/  FMUL.FTZ R69, R69, UR5 ;  /* 0x0000000545457c20 */ /* 0x000fe20008410000 */
[----:B------:R-:W-:Y:S01]  /*2c40*/  FMUL.FTZ R70, R70, UR5 ;  /* 0x0000000546467c20 */ /* 0x000fe20008410000 */
[----:B------:R-:W-:Y:S01]  /*2c50*/  IADD3 R13, R12, 0x1, -R13 ;  /* 0x000000010c0d7810 */ /* 0x000fe20007ffe80d */
[----:B------:R-:W-:Y:S01]  /*2c60*/  FMUL.FTZ R71, R71, UR5 ;  /* 0x0000000547477c20 */ /* 0x000fe20008410000 */
[----:B------:R-:W-:Y:S01]  /*2c70*/  ULOP3.LUT UR5, UR11, 0x3000000, URZ, 0xfc, !UPT ;  /* 0x030000000b057892 */ /* 0x000fe2000f8efc3f */
[----:B------:R-:W-:Y:S01]  /*2c80*/  R2UR UR11, R23 ;  /* 0x00000000170b72ca */ /* 0x000fe200000e0000 */
[----:B------:R-:W4:Y:S01]  /*2c90*/  MUFU.TANH R29, R29 ;  /* 0x0000001d001d7308 */ /* 0x000f220000002400 */
[----:B------:R-:W-:Y:S01]  /*2ca0*/  UIADD3 UR61, UR61, -0x2, URZ ;  /* 0xfffffffe3d3d7890 */ /* 0x000fe2000fffe03f */
[----:B-----5:R-:W-:Y:S01]  /*2cb0*/  VIADDMNMX R24, R24, R13, R12, PT ;  /* 0x0000000d18187246 */ /* 0x020fe2000380010c */
[----:B------:R-:W-:-:S02]  /*2cc0*/  UIADD3 UR4, UR5, 0x80, URZ ;  /* 0x0000008005047890 */ /* 0x000fc4000fffe03f */
[----:B------:R-:W-:Y:S01]  /*2cd0*/  UMOV UR14, UR5 ;  /* 0x00000005000e7c82 */ /* 0x000fe20008000000 */
[C---:B------:R-:W-:Y:S02]  /*2ce0*/  ISETP.GT.AND P6, PT, R24.reuse, RZ, PT ;  /* 0x000000ff1800720c */ /* 0x040fe40003fc4270 */
[----:B------:R-:W-:Y:S01]  /*2cf0*/  MUFU.TANH R37, R37 ;  /* 0x0000002500257308 */ /* 0x000fe20000002400 */
[C---:B------:R-:W-:Y:S02]  /*2d00*/  ISETP.GT.AND P5, PT, R24.reuse, 0x1, PT ;  /* 0x000000011800780c */ /* 0x040fe40003fa4270 */
[----:B-1----:R-:W-:Y:S02]  /*2d10*/  FSEL R26, R75, -INF , P6 ;  /* 0xff8000004b1a7808 */ /* 0x002fe40003000000 */
[C---:B------:R-:W-:Y:S02]  /*2d20*/  ISETP.GT.AND P3, PT, R24.reuse, 0x10, PT ;  /* 0x000000101800780c */ /* 0x040fe40003f64270 */
[C---:B------:R-:W-:Y:S01]  /*2d30*/  ISETP.GT.AND P6, PT, R24.reuse, 0x11, PT ;  /* 0x000000111800780c */ /* 0x040fe20003fc4270 */
[----:B------:R-:W1:Y:S01]  /*2d40*/  MUFU.TANH R45, R45 ;  /* 0x0000002d002d7308 */ /* 0x000e620000002400 */
[----:B------:R-:W-:-:S02]  /*2d50*/  ISETP.GT.AND P2, PT, R24, 0x8, PT ;  /* 0x000000081800780c */ /* 0x000fc40003f44270 */
[----:B---3--:R-:W-:Y:S02]  /*2d60*/  FSEL R28, R76, -INF , P5 ;  /* 0xff8000004c1c7808 */ /* 0x008fe40002800000 */
[----:B------:R-:W-:Y:S02]  /*2d70*/  ISETP.GT.AND P5, PT, R24, 0x18, PT ;  /* 0x000000181800780c */ /* 0x000fe40003fa4270 */
[----:B0-----:R-:W-:Y:S01]  /*2d80*/  FSEL R182, R182, -INF , P3 ;  /* 0xff800000b6b67808 */ /* 0x001fe20001800000 */
[----:B------:R-:W0:Y:S01]  /*2d90*/  MUFU.TANH R52, R52 ;  /* 0x0000003400347308 */ /* 0x000e220000002400 */
[----:B--2---:R-:W-:Y:S02]  /*2da0*/  FSEL R186, R33, -INF , P6 ;  /* 0xff80000021ba7808 */ /* 0x004fe40003000000 */
[C---:B------:R-:W-:Y:S02]  /*2db0*/  ISETP.GT.AND P3, PT, R24.reuse, 0x21, PT ;  /* 0x000000211800780c */ /* 0x040fe40003f64270 */
[----:B------:R-:W-:-:S02]  /*2dc0*/  ISETP.GT.AND P6, PT, R24, 0x28, PT ;  /* 0x000000281800780c */ /* 0x000fc40003fc4270 */
[----:B------:R-:W-:Y:S01]  /*2dd0*/  ISETP.GT.AND P4, PT, R24, 0x9, PT ;  /* 0x000000091800780c */ /* 0x000fe20003f84270 */
[----:B------:R-:W2:Y:S01]  /*2de0*/  MUFU.TANH R53, R53 ;  /* 0x0000003500357308 */ /* 0x000ea20000002400 */
[----:B----4-:R-:W-:Y:S02]  /*2df0*/  VIADDMNMX R25, R25, R13, R12, PT ;  /* 0x0000000d19197246 */ /* 0x010fe4000380010c */
[----:B------:R-:W-:Y:S02]  /*2e00*/  FSEL R188, R36, -INF , P5 ;  /* 0xff80000024bc7808 */ /* 0x000fe40002800000 */
[----:B------:R-:W-:Y:S02]  /*2e10*/  ISETP.GT.AND P5, PT, R24, 0x29, PT ;  /* 0x000000291800780c */ /* 0x000fe40003fa4270 */
[----:B------:R-:W-:Y:S01]  /*2e20*/  FSEL R196, R41, -INF , P3 ;  /* 0xff80000029c47808 */ /* 0x000fe20001800000 */
[----:B------:R-:W3:Y:S01]  /*2e30*/  MUFU.TANH R40, R40 ;  /* 0x0000002800287308 */ /* 0x000ee20000002400 */
[----:B------:R-:W-:-:S02]  /*2e40*/  FSEL R194, R44, -INF , P6 ;  /* 0xff8000002cc27808 */ /* 0x000fc40003000000 */
[C---:B------:R-:W-:Y:S02]  /*2e50*/  ISETP.GT.AND P3, PT, R24.reuse, 0x38, PT ;  /* 0x000000381800780c */ /* 0x040fe40003f64270 */
[C---:B------:R-:W-:Y:S02]  /*2e60*/  ISETP.GT.AND P6, PT, R24.reuse, 0x39, PT ;  /* 0x000000391800780c */ /* 0x040fe40003fc4270 */
[----:B------:R-:W-:Y:S01]  /*2e70*/  FSEL R32, R29, -INF , P4 ;  /* 0xff8000001d207808 */ /* 0x000fe20002000000 */
[----:B------:R-:W-:Y:S01]  /*2e80*/  MUFU.TANH R48, R48 ;  /* 0x0000003000307308 */ /* 0x000fe20000002400 */
[C---:B------:R-:W-:Y:S02]  /*2e90*/  ISETP.GT.AND P4, PT, R24.reuse, 0x20, PT ;  /* 0x000000201800780c */ /* 0x040fe40003f84270 */
[----:B-1----:R-:W-:Y:S02]  /*2ea0*/  FSEL R192, R45, -INF , P5 ;  /* 0xff8000002dc07808 */ /* 0x002fe40002800000 */
[----:B------:R-:W-:-:S02]  /*2eb0*/  ISETP.GT.AND P5, PT, R24, 0x40, PT ;  /* 0x000000401800780c */ /* 0x000fc40003fa4270 */
[----:B0-----:R-:W-:Y:S01]  /*2ec0*/  FSEL R160, R52, -INF , P3 ;  /* 0xff80000034a07808 */ /* 0x001fe20001800000 */
[----:B------:R-:W0:Y:S01]  /*2ed0*/  MUFU.TANH R56, R56 ;  /* 0x0000003800387308 */ /* 0x000e220000002400 */
[----:B--2---:R-:W-:Y:S02]  /*2ee0*/  FSEL R167, R53, -INF , P6 ;  /* 0xff80000035a77808 */ /* 0x004fe40003000000 */
[C---:B------:R-:W-:Y:S02]  /*2ef0*/  ISETP.GT.AND P3, PT, R24.reuse, 0x49, PT ;  /* 0x000000491800780c */ /* 0x040fe40003f64270 */
[----:B------:R-:W-:Y:S02]  /*2f00*/  ISETP.GT.AND P6, PT, R24, 0x50, PT ;  /* 0x000000501800780c */ /* 0x000fe40003fc4270 */
[----:B---3--:R-:W-:Y:S01]  /*2f10*/  FSEL R198, R40, -INF , P4 ;  /* 0xff80000028c67808 */ /* 0x008fe20002000000 */
[----:B------:R-:W1:Y:S01]  /*2f20*/  MUFU.TANH R61, R61 ;  /* 0x0000003d003d7308 */ /* 0x000e620000002400 */
[----:B------:R-:W-:-:S02]  /*2f30*/  ISETP.GT.AND P4, PT, R24, 0x31, PT ;  /* 0x000000311800780c */ /* 0x000fc40003f84270 */
[----:B------:R-:W-:-:S05]  /*2f40*/  FMNMX.FTZ R27, R26, R28, !PT ;  /* 0x0000001c1a1b7209 */ /* 0x000fca0007810000 */
[----:B------:R-:W2:Y:S01]  /*2f50*/  MUFU.TANH R64, R64 ;  /* 0x0000004000407308 */ /* 0x000ea20000002400 */
[----:B0-----:R-:W-:Y:S02]  /*2f60*/  FSEL R158, R56, -INF , P5 ;  /* 0xff800000389e7808 */ /* 0x001fe40002800000 */
[----:B------:R-:W-:-:S05]  /*2f70*/  ISETP.GT.AND P5, PT, R24, 0x51, PT ;  /* 0x000000511800780c */ /* 0x000fca0003fa4270 */
[----:B------:R-:W0:Y:S01]  /*2f80*/  MUFU.TANH R49, R49 ;  /* 0x0000003100317308 */ /* 0x000e220000002400 */
[----:B-1----:R-:W-:Y:S02]  /*2f90*/  FSEL R190, R61, -INF , P3 ;  /* 0xff8000003dbe7808 */ /* 0x002fe40001800000 */
[----:B------:R-:W-:-:S04]  /*2fa0*/  ISETP.GT.AND P3, PT, R25, RZ, PT ;  /* 0x000000ff1900720c */ /* 0x000fc80003f64270 */
[----:B------:R-:W-:Y:S01]  /*2fb0*/  FSEL R13, R77, -INF , P3 ;  /* 0xff8000004d0d7808 */ /* 0x000fe20001800000 */
[----:B------:R-:W-:Y:S01]  /*2fc0*/  MUFU.TANH R0, R57 ;  /* 0x0000003900007308 */ /* 0x000fe20000002400 */
[----:B--2---:R-:W-:Y:S02]  /*2fd0*/  FSEL R180, R64, -INF , P6 ;  /* 0xff80000040b47808 */ /* 0x004fe40003000000 */
[C---:B------:R-:W-:Y:S02]  /*2fe0*/  ISETP.GT.AND P6, PT, R25.reuse, 0x1, PT ;  /* 0x000000011900780c */ /* 0x040fe40003fc4270 */
[----:B------:R-:W-:-:S03]  /*2ff0*/  ISETP.GT.AND P3, PT, R25, 0x10, PT ;  /* 0x000000101900780c */ /* 0x000fc60003f64270 */
[----:B------:R1:W-:Y:S01]  /*3000*/  MUFU.TANH R80, R30 ;  /* 0x0000001e00507308 */ /* 0x0003e20000002400 */
[----:B0-----:R-:W-:Y:S02]  /*3010*/  FSEL R159, R49, -INF , P4 ;  /* 0xff800000319f7808 */ /* 0x001fe40002000000 */
[----:B------:R-:W-:-:S05]  /*3020*/  ISETP.GT.AND P4, PT, R24, 0x48, PT ;  /* 0x000000481800780c */ /* 0x000fca0003f84270 */
[----:B------:R-:W0:Y:S01]  /*3030*/  MUFU.TANH R65, R65 ;  /* 0x0000004100417308 */ /* 0x000e220000002400 */
[----:B-1----:R-:W-:Y:S02]  /*3040*/  FSEL R30, R79, -INF , P2 ;  /* 0xff8000004f1e7808 */ /* 0x002fe40001000000 */
[----:B------:R-:W-:Y:S02]  /*3050*/  ISETP.GT.AND P2, PT, R24, 0x19, PT ;  /* 0x000000191800780c */ /* 0x000fe40003f44270 */
[----:B------:R-:W-:Y:S02]  /*3060*/  FMNMX.FTZ R29, R30, R27, !PT ;  /* 0x0000001b1e1d7209 */ /* 0x000fe40007810000 */
[----:B------:R-:W-:Y:S01]  /*3070*/  FSEL R184, R37, -INF , P2 ;  /* 0xff80000025b87808 */ /* 0x000fe20001000000 */
[----:B------:R-:W1:Y:S01]  /*3080*/  MUFU.TANH R12, R60 ;  /* 0x0000003c000c7308 */ /* 0x000e620000002400 */
[----:B------:R-:W-:Y:S02]  /*3090*/  ISETP.GT.AND P2, PT, R24, 0x30, PT ;  /* 0x000000301800780c */ /* 0x000fe40003f44270 */
[----:B------:R-:W-:-:S02]  /*30a0*/  FSEL R27, R78, -INF , P6 ;  /* 0xff8000004e1b7808 */ /* 0x000fc40003000000 */
[----:B------:R-:W-:Y:S02]  /*30b0*/  FSEL R161, R48, -INF , P2 ;  /* 0xff80000030a17808 */ /* 0x000fe40001000000 */
[----:B------:R-:W-:Y:S01]  /*30c0*/  ISETP.GT.AND P2, PT, R24, 0x41, PT ;  /* 0x000000411800780c */ /* 0x000fe20003f44270 */
[----:B------:R-:W2:Y:S01]  /*30d0*/  MUFU.TANH R68, R68 ;  /* 0x0000004400447308 */ /* 0x000ea20000002400 */
[----:B0-----:R-:W-:Y:S02]  /*30e0*/  FSEL R172, R65, -INF , P5 ;  /* 0xff80000041ac7808 */ /* 0x001fe40002800000 */
[----:B------:R-:W-:Y:S02]  /*30f0*/  FSEL R0, R0, -INF , P2 ;  /* 0xff80000000007808 */ /* 0x000fe40001000000 */
[----:B------:R-:W-:Y:S02]  /*3100*/  ISETP.GT.AND P2, PT, R24, 0x58, PT ;  /* 0x000000581800780c */ /* 0x000fe40003f44270 */
[----:B------:R-:W-:Y:S01]  /*3110*/  ISETP.GT.AND P5, PT, R25, 0x8, PT ;  /* 0x000000081900780c */ /* 0x000fe20003fa4270 */
[----:B------:R-:W0:Y:S01]  /*3120*/  MUFU.TANH R31, R31 ;  /* 0x0000001f001f7308 */ /* 0x000e220000002400 */
[----:B-1----:R-:W-:-:S02]  /*3130*/  FSEL R12, R12, -INF , P4 ;  /* 0xff8000000c0c7808 */ /* 0x002fc40002000000 */
[----:B------:R-:W-:Y:S02]  /*3140*/  ISETP.GT.AND P4, PT, R24, 0x59, PT ;  /* 0x000000591800780c */ /* 0x000fe40003f84270 */
[----:B------:R-:W-:Y:S02]  /*3150*/  FMNMX.FTZ R33, R32, R29, !PT ;  /* 0x0000001d20217209 */ /* 0x000fe40007810000 */
[----:B------:R-:W-:Y:S01]  /*3160*/  FSEL R29, R80, -INF , P5 ;  /* 0xff800000501d7808 */ /* 0x000fe20002800000 */
[----:B------:R-:W1:Y:S01]  /*3170*/  MUFU.TANH R34, R34 ;  /* 0x0000002200227308 */ /* 0x000e620000002400 */
[----:B--2---:R-:W-:Y:S02]  /*3180*/  FSEL R174, R68, -INF , P2 ;  /* 0xff80000044ae7808 */ /* 0x004fe40001000000 */
[----:B------:R-:W-:Y:S02]  /*3190*/  ISETP.GT.AND P2, PT, R25, 0x9, PT ;  /* 0x000000091900780c */ /* 0x000fe40003f44270 */
[----:B------:R-:W-:-:S02]  /*31a0*/  FMNMX.FTZ R24, R13, R27, !PT ;  /* 0x0000001b0d187209 */ /* 0x000fc40007810000 */
[----:B------:R-:W-:Y:S01]  /*31b0*/  FMNMX.FTZ R33, R182, R33, !PT ;  /* 0x00000021b6217209 */ /* 0x000fe20007810000 */
[----:B------:R-:W2:Y:S01]  /*31c0*/  MUFU.TANH R35, R35 ;  /* 0x0000002300237308 */ /* 0x000ea20000002400 */
[----:B0-----:R-:W-:Y:S02]  /*31d0*/  FSEL R31, R31, -INF , P2 ;  /* 0xff8000001f1f7808 */ /* 0x001fe40001000000 */
[----:B------:R-:W-:Y:S02]  /*31e0*/  FMNMX.FTZ R24, R29, R24, !PT ;  /* 0x000000181d187209 */ /* 0x000fe40007810000 */
[----:B------:R-:W-:Y:S02]  /*31f0*/  ISETP.GT.AND P6, PT, R25, 0x11, PT ;  /* 0x000000111900780c */ /* 0x000fe40003fc4270 */
[----:B------:R-:W-:Y:S01]  /*3200*/  FMNMX.FTZ R24, R31, R24, !PT ;  /* 0x000000181f187209 */ /* 0x000fe20007810000 */
[----:B------:R-:W0:Y:S01]  /*3210*/  MUFU.TANH R38, R38 ;  /* 0x0000002600267308 */ /* 0x000e220000002400 */
[----:B-1----:R-:W-:-:S02]  /*3220*/  FSEL R183, R34, -INF , P3 ;  /* 0xff80000022b77808 */ /* 0x002fc40001800000 */
[----:B------:R-:W-:Y:S02]  /*3230*/  FMNMX.FTZ R33, R186, R33, !PT ;  /* 0x00000021ba217209 */ /* 0x000fe40007810000 */
[----:B------:R-:W-:Y:S02]  /*3240*/  ISETP.GT.AND P5, PT, R25, 0x18, PT ;  /* 0x000000181900780c */ /* 0x000fe40003fa4270 */
[----:B------:R-:W-:Y:S01]  /*3250*/  FMNMX.FTZ R24, R183, R24, !PT ;  /* 0x00000018b7187209 */ /* 0x000fe20007810000 */
[----:B------:R-:W1:Y:S01]  /*3260*/  MUFU.TANH R39, R39 ;  /* 0x0000002700277308 */ /* 0x000e620000002400 */
[----:B--2---:R-:W-:Y:S02]  /*3270*/  FSEL R211, R35, -INF , P6 ;  /* 0xff80000023d37808 */ /* 0x004fe40003000000 */
[----:B------:R-:W-:Y:S02]  /*3280*/  FMNMX.FTZ R33, R188, R33, !PT ;  /* 0x00000021bc217209 */ /* 0x000fe40007810000 */
[----:B------:R-:W-:-:S02]  /*3290*/  ISETP.GT.AND P2, PT, R25, 0x19, PT ;  /* 0x000000191900780c */ /* 0x000fc40003f44270 */
        /* <DEDUP_REMOVED lines=82> */
[----:B-1----:R-:W-:-:S04]  /*37c0*/  FSEL R178, R69, -INF , P4 ;  /* 0xff80000045b27808 */ /* 0x002fc80002000000 */
[----:B------:R-:W-:Y:S02]  /*37d0*/  FMNMX.FTZ R33, R178, R33, !PT ;  /* 0x00000021b2217209 */ /* 0x000fe40007810000 */
[----:B--2---:R-:W-:-:S03]  /*37e0*/  FSEL R175, R70, -INF , P3 ;  /* 0xff80000046af7808 */ /* 0x004fc60001800000 */
[----:B------:R-:W1:Y:S01]  /*37f0*/  SHFL.BFLY PT, R34, R33, 0x2, 0x1f ;  /* 0x0c401f0021227f89 */ /* 0x000e6200000e0000 */
[----:B------:R-:W-:Y:S02]  /*3800*/  FMNMX.FTZ R24, R175, R24, !PT ;  /* 0x00000018af187209 */ /* 0x000fe40007810000 */
[----:B0-----:R-:W-:-:S04]  /*3810*/  FSEL R181, R71, -INF , P2 ;  /* 0xff80000047b57808 */ /* 0x001fc80001000000 */
[----:B------:R-:W-:-:S05]  /*3820*/  FMNMX.FTZ R24, R181, R24, !PT ;  /* 0x00000018b5187209 */ /* 0x000fca0007810000 */
[----:B------:R-:W0:Y:S01]  /*3830*/  SHFL.BFLY PT, R35, R24, 0x2, 0x1f ;  /* 0x0c401f0018237f89 */ /* 0x000e2200000e0000 */
[----:B-1----:R-:W-:-:S05]  /*3840*/  FMNMX.FTZ R34, R33, R34, !PT ;  /* 0x0000002221227209 */ /* 0x002fca0007810000 */
[----:B------:R-:W1:Y:S01]  /*3850*/  SHFL.BFLY PT, R25, R34, 0x1, 0x1f ;  /* 0x0c201f0022197f89 */ /* 0x000e6200000e0000 */
[----:B0-----:R-:W-:-:S05]  /*3860*/  FMNMX.FTZ R35, R24, R35, !PT ;  /* 0x0000002318237209 */ /* 0x001fca0007810000 */
[----:B------:R-:W0:Y:S01]  /*3870*/  SHFL.BFLY PT, R36, R35, 0x1, 0x1f ;  /* 0x0c201f0023247f89 */ /* 0x000e2200000e0000 */
[----:B-1----:R-:W-:-:S04]  /*3880*/  FMNMX.FTZ R156, R34, R25, !PT ;  /* 0x00000019229c7209 */ /* 0x002fc80007810000 */
[C---:B------:R-:W-:Y:S01]  /*3890*/  FSETP.NEU.FTZ.AND P2, PT, R156.reuse, -INF , PT ;  /* 0xff8000009c00780b */ /* 0x040fe20003f5d000 */
[----:B------:R-:W-:-:S05]  /*38a0*/  FMUL.FTZ R177, R156, UR10 ;  /* 0x0000000a9cb17c20 */ /* 0x000fca0008410000 */
[----:B------:R-:W-:-:S05]  /*38b0*/  FSEL R177, R177, RZ, P2 ;  /* 0x000000ffb1b17208 */ /* 0x000fca0001000000 */
[--C-:B------:R-:W-:Y:S01]  /*38c0*/  FFMA.FTZ R163, R26, UR10, -R177.reuse ;  /* 0x0000000a1aa37c23 */ /* 0x100fe200080108b1 */
[----:B0-----:R-:W-:Y:S01]  /*38d0*/  FMNMX.FTZ R157, R35, R36, !PT ;  /* 0x00000024239d7209 */ /* 0x001fe20007810000 */
[--C-:B------:R-:W-:Y:S01]  /*38e0*/  FFMA.FTZ R162, R28, UR10, -R177.reuse ;  /* 0x0000000a1ca27c23 */ /* 0x100fe200080108b1 */
[--C-:B------:R-:W-:Y:S01]  /*38f0*/  FFMA.FTZ R165, R30, UR10, -R177.reuse ;  /* 0x0000000a1ea57c23 */ /* 0x100fe200080108b1 */
[--C-:B------:R-:W-:Y:S01]  /*3900*/  FFMA.FTZ R166, R32, UR10, -R177.reuse ;  /* 0x0000000a20a67c23 */ /* 0x100fe200080108b1 */
[C---:B------:R-:W-:Y:S01]  /*3910*/  FSETP.NEU.FTZ.AND P2, PT, R157.reuse, -INF , PT ;  /* 0xff8000009d00780b */ /* 0x040fe20003f5d000 */
[----:B------:R-:W-:Y:S01]  /*3920*/  FMUL.FTZ R176, R157, UR10 ;  /* 0x0000000a9db07c20 */ /* 0x000fe20008410000 */
[----:B------:R-:W-:Y:S01]  /*3930*/  MUFU.EX2 R163, R163 ;  /* 0x000000a300a37308 */ /* 0x000fe20000000800 */
[--C-:B------:R-:W-:Y:S01]  /*3940*/  FFMA.FTZ R185, R186, UR10, -R177.reuse ;  /* 0x0000000abab97c23 */ /* 0x100fe200080108b1 */
[--C-:B------:R-:W-:Y:S01]  /*3950*/  FFMA.FTZ R186, R188, UR10, -R177.reuse ;  /* 0x0000000abcba7c23 */ /* 0x100fe200080108b1 */
[--C-:B------:R-:W-:Y:S01]  /*3960*/  FFMA.FTZ R189, R184, UR10, -R177.reuse ;  /* 0x0000000ab8bd7c23 */ /* 0x100fe200080108b1 */
[----:B------:R-:W-:Y:S01]  /*3970*/  FSEL R176, R176, RZ, P2 ;  /* 0x000000ffb0b07208 */ /* 0x000fe20001000000 */
[--C-:B------:R-:W-:Y:S01]  /*3980*/  FFMA.FTZ R182, R182, UR10, -R177.reuse ;  /* 0x0000000ab6b67c23 */ /* 0x100fe200080108b1 */
[----:B------:R-:W-:Y:S01]  /*3990*/  ISETP.NE.AND P2, PT, R81, RZ, PT ;  /* 0x000000ff5100720c */ /* 0x000fe20003f45270 */
[--C-:B------:R-:W-:Y:S01]  /*39a0*/  FFMA.FTZ R198, R198, UR10, -R177.reuse ;  /* 0x0000000ac6c67c23 */ /* 0x100fe200080108b1 */
[----:B------:R-:W0:Y:S01]  /*39b0*/  S2R R81, SR_TID.X ;  /* 0x0000000000517919 */ /* 0x000e220000002100 */
        /* <DEDUP_REMOVED lines=11> */
[----:B------:R-:W-:Y:S01]  /*3a70*/  FFMA.FTZ R213, R192, UR10, -R177 ;  /* 0x0000000ac0d57c23 */ /* 0x000fe200080108b1 */
[----:B------:R-:W-:Y:S01]  /*3a80*/  MUFU.EX2 R165, R165 ;  /* 0x000000a500a57308 */ /* 0x000fe20000000800 */
[--C-:B------:R-:W-:Y:S01]  /*3a90*/  FFMA.FTZ R192, R215, UR10, -R176.reuse ;  /* 0x0000000ad7c07c23 */ /* 0x100fe200080108b0 */
[--C-:B------:R-:W-:Y:S01]  /*3aa0*/  FFMA.FTZ R196, R217, UR10, -R176.reuse ;  /* 0x0000000ad9c47c23 */ /* 0x100fe200080108b0 */
[----:B------:R-:W-:Y:S01]  /*3ab0*/  @!P2 PRMT R13, RZ, 0x654, R13 ;  /* 0x00000654ff0da816 */ /* 0x000fe2000000000d */
[--C-:B------:R-:W-:Y:S01]  /*3ac0*/  FFMA.FTZ R194, R194, UR10, -R177.reuse ;  /* 0x0000000ac2c27c23 */ /* 0x100fe200080108b1 */
[--C-:B------:R-:W-:Y:S01]  /*3ad0*/  FFMA.FTZ R215, R221, UR10, -R176.reuse ;  /* 0x0000000addd77c23 */ /* 0x100fe200080108b0 */
[--C-:B------:R-:W-:Y:S01]  /*3ae0*/  FFMA.FTZ R217, R219, UR10, -R176.reuse ;  /* 0x0000000adbd97c23 */ /* 0x100fe200080108b0 */
[--C-:B------:R-:W-:Y:S01]  /*3af0*/  FFMA.FTZ R204, R159, UR10, -R177.reuse ;  /* 0x0000000a9fcc7c23 */ /* 0x100fe200080108b1 */
[----:B------:R-:W2:Y:S01]  /*3b00*/  MUFU.EX2 R166, R166 ;  /* 0x000000a600a67308 */ /* 0x000ea20000000800 */
        /* <DEDUP_REMOVED lines=10> */
[----:B0-----:R-:W-:Y:S01]  /*3bb0*/  SHF.R.U32.HI R81, RZ, 0x7, R81 ;  /* 0x00000007ff517819 */ /* 0x001fe20000011651 */
[--C-:B------:R-:W-:Y:S01]  /*3bc0*/  FFMA.FTZ R0, R12, UR10, -R177.reuse ;  /* 0x0000000a0c007c23 */ /* 0x100fe200080108b1 */
[--C-:B------:R-:W-:Y:S01]  /*3bd0*/  FFMA.FTZ R12, R191, UR10, -R176.reuse ;  /* 0x0000000abf0c7c23 */ /* 0x100fe200080108b0 */
[--C-:B------:R-:W-:Y:S01]  /*3be0*/  FFMA.FTZ R207, R190, UR10, -R177.reuse ;  /* 0x0000000abecf7c23 */ /* 0x100fe200080108b1 */
[----:B------:R-:W-:Y:S01]  /*3bf0*/  IADD3 R203, -R81, 0xb, RZ ;  /* 0x0000000b51cb7810 */ /* 0x000fe20007ffe1ff */
[----:B------:R-:W0:Y:S01]  /*3c00*/  MUFU.EX2 R171, R171 ;  /* 0x000000ab00ab7308 */ /* 0x000e220000000800 */
[----:B--2---:R-:W-:Y:S01]  /*3c10*/  F2FP.BF16.F32.PACK_AB R154, R166, R165 ;  /* 0x000000a5a69a723e */ /* 0x004fe200000010ff */
[--C-:B------:R-:W-:Y:S01]  /*3c20*/  FFMA.FTZ R191, R193, UR10, -R176.reuse ;  /* 0x0000000ac1bf7c23 */ /* 0x100fe200080108b0 */
[--C-:B------:R-:W-:Y:S01]  /*3c30*/  FFMA.FTZ R158, R158, UR10, -R177.reuse ;  /* 0x0000000a9e9e7c23 */ /* 0x100fe200080108b1 */
[----:B------:R1:W-:Y:S06]  /*3c40*/  BAR.ARV R203, 0x100 ;  /* 0x000400cb0000751d */ /* 0x0003ec0000002000 */
[----:B------:R2:W-:Y:S01]  /*3c50*/  @!P2 SYNCS.ARRIVE.TRANS64.RED.A1T0 RZ, [R13+URZ], RZ ;  /* 0x000000ff0dffa9a7 */ /* 0x0005e2000810043f */
[----:B------:R-:W-:Y:S01]  /*3c60*/  MUFU.EX2 R168, R168 ;  /* 0x000000a800a87308 */ /* 0x000fe20000000800 */
[--C-:B------:R-:W-:Y:S01]  /*3c70*/  FFMA.FTZ R190, R195, UR10, -R176.reuse ;  /* 0x0000000ac3be7c23 */ /* 0x100fe200080108b0 */
[--C-:B------:R-:W-:Y:S01]  /*3c80*/  FFMA.FTZ R193, R197, UR10, -R176.reuse ;  /* 0x0000000ac5c17c23 */ /* 0x100fe200080108b0 */
[--C-:B------:R-:W-:Y:S01]  /*3c90*/  FFMA.FTZ R195, R172, UR10, -R177.reuse ;  /* 0x0000000aacc37c23 */ /* 0x100fe200080108b1 */
[--C-:B------:R-:W-:Y:S01]  /*3ca0*/  FFMA.FTZ R172, R174, UR10, -R177.reuse ;  /* 0x0000000aaeac7c23 */ /* 0x100fe200080108b1 */
[--C-:B------:R-:W-:Y:S01]  /*3cb0*/  FFMA.FTZ R180, R180, UR10, -R177.reuse ;  /* 0x0000000ab4b47c23 */ /* 0x100fe200080108b1 */
[----:B0-----:R-:W-:Y:S01]  /*3cc0*/  F2FP.BF16.F32.PACK_AB R153, R171, R164 ;  /* 0x000000a4ab99723e */ /* 0x001fe200000010ff */
[--C-:B------:R-:W-:Y:S01]  /*3cd0*/  FFMA.FTZ R174, R179, UR10, -R176.reuse ;  /* 0x0000000ab3ae7c23 */ /* 0x100fe200080108b0 */
[----:B------:R-:W0:Y:S01]  /*3ce0*/  MUFU.EX2 R169, R169 ;  /* 0x000000a900a97308 */ /* 0x000e220000000800 */
[--C-:B------:R-:W-:Y:S01]  /*3cf0*/  FFMA.FTZ R173, R173, UR10, -R176.reuse ;  /* 0x0000000aadad7c23 */ /* 0x100fe200080108b0 */
[--C-:B------:R-:W-:Y:S01]  /*3d00*/  FFMA.FTZ R175, R175, UR10, -R176.reuse ;  /* 0x0000000aafaf7c23 */ /* 0x100fe200080108b0 */
[----:B------:R-:W-:Y:S01]  /*3d10*/  FFMA.FTZ R177, R178, UR10, -R177 ;  /* 0x0000000ab2b17c23 */ /* 0x000fe200080108b1 */
[----:B------:R-:W-:Y:S01]  /*3d20*/  FFMA.FTZ R176, R181, UR10, -R176 ;  /* 0x0000000ab5b07c23 */ /* 0x000fe200080108b0 */
[----:B------:R-:W-:Y:S01]  /*3d30*/  FADD.FTZ R162, R163, R162 ;  /* 0x000000a2a3a27221 */ /* 0x000fe20000010000 */
[----:B------:R-:W-:Y:S01]  /*3d40*/  FADD.FTZ R171, R164, R171 ;  /* 0x000000aba4ab7221 */ /* 0x000fe20000010000 */
[----:B--2---:R-:W-:Y:S01]  /*3d50*/  IMAD.U32 R13, RZ, RZ, UR5 ;  /* 0x00000005ff0d7e24 */ /* 0x004fe2000f8e00ff */
[----:B------:R-:W-:Y:S01]  /*3d60*/  MUFU.EX2 R182, R182 ;  /* 0x000000b600b67308 */ /* 0x000fe20000000800 */
[----:B------:R-:W-:Y:S01]  /*3d70*/  FADD.FTZ R165, R165, R162 ;  /* 0x000000a2a5a57221 */ /* 0x000fe20000010000 */
[----:B------:R-:W-:-:S03]  /*3d80*/  @!P2 VIADD R170, R170, 0x32460 ;  /* 0x00032460aaaaa836 */ /* 0x000fc60000000000 */
[----:B------:R-:W-:Y:S02]  /*3d90*/  FADD.FTZ R165, R166, R165 ;  /* 0x000000a5a6a57221 */ /* 0x000fe40000010000 */
[----:B------:R-:W-:Y:S01]  /*3da0*/  @!P2 PRMT R170, RZ, 0x654, R170 ;  /* 0x00000654ffaaa816 */ /* 0x000fe200000000aa */
[----:B------:R-:W2:Y:S01]  /*3db0*/  MUFU.EX2 R185, R185 ;  /* 0x000000b900b97308 */ /* 0x000ea20000000800 */
[----:B0-----:R-:W-:Y:S01]  /*3dc0*/  F2FP.BF16.F32.PACK_AB R155, R169, R168 ;  /* 0x000000a8a99b723e */ /* 0x001fe200000010ff */
[----:B------:R1:W-:Y:S01]  /*3dd0*/  BAR.SYNC.DEFER_BLOCKING R200, 0x100 ;  /* 0x000400c80000751d */ /* 0x0003e20000010000 */
[----:B------:R-:W-:-:S04]  /*3de0*/  FADD.FTZ R168, R168, R171 ;  /* 0x000000aba8a87221 */ /* 0x000fc80000010000 */
[----:B------:R-:W-:Y:S01]  /*3df0*/  FADD.FTZ R168, R169, R168 ;  /* 0x000000a8a9a87221 */ /* 0x000fe20000010000 */
[----:B------:R-:W-:Y:S08]  /*3e00*/  MUFU.EX2 R186, R186 ;  /* 0x000000ba00ba7308 */ /* 0x000ff00000000800 */
[----:B------:R-:W-:Y:S08]  /*3e10*/  MUFU.EX2 R189, R189 ;  /* 0x000000bd00bd7308 */ /* 0x000ff00000000800 */
[----:B------:R-:W-:Y:S01]  /*3e20*/  MUFU.EX2 R183, R183 ;  /* 0x000000b700b77308 */ /* 0x000fe20000000800 */
[----:B------:R-:W-:-:S06]  /*3e30*/  WARPGROUP.ARRIVE ;  /* 0x00000000000079c5 */ /* 0x000fcc0000000000 */
[----:B------:R-:W-:Y:S01]  /*3e40*/  HGMMA.64x256x16.F32.BF16 R24, R152, gdesc[UR12].tnspB, RZ, !UPT, gsb0 ;  /* 0x43e0000c98187df0 */ /* 0x000fe2000c0018ff */
[----:B------:R-:W0:Y:S01]  /*3e50*/  MUFU.EX2 R184, R184 ;  /* 0x000000b800b87308 */ /* 0x000e220000000800 */
[----:B------:R-:W-:Y:S01]  /*3e60*/  UMOV UR14, UR4 ;  /* 0x00000004000e7c82 */ /* 0x000fe20008000000 */
[----:B------:R-:W-:Y:S01]  /*3e70*/  UMOV UR15, 0x40000040 ;  /* 0x40000040000f7882 */ /* 0x000fe20000000000 */
[----:B------:R-:W-:-:S05]  /*3e80*/  UIADD3 UR4, UR5, 0x100, URZ ;  /* 0x0000010005047890 */ /* 0x000fca000fffe03f */
        /* <DEDUP_REMOVED lines=9> */
[----:B------:R-:W1:Y:S08]  /*3f20*/  MUFU.EX2 R217, R217 ;  /* 0x000000d900d97308 */ /* 0x000e700000000800 */
[----:B------:R-:W-:Y:S08]  /*3f30*/  MUFU.EX2 R161, R161 ;  /* 0x000000a100a17308 */ /* 0x000ff00000000800 */
[----:B------:R-:W1:Y:S08]  /*3f40*/  MUFU.EX2 R204, R204 ;  /* 0x000000cc00cc7308 */ /* 0x000e700000000800 */
[----:B------:R-:W-:Y:S08]  /*3f50*/  MUFU.EX2 R159, R159 ;  /* 0x0000009f009f7308 */ /* 0x000ff00000000800 */
[----:B------:R-:W-:Y:S08]  /*3f60*/  MUFU.EX2 R160, R160 ;  /* 0x000000a000a07308 */ /* 0x000ff00000000800 */
[----:B------:R-:W-:Y:S08]  /*3f70*/  MUFU.EX2 R167, R167 ;  /* 0x000000a700a77308 */ /* 0x000ff00000000800 */
[----:B------:R-:W1:Y:S08]  /*3f80*/  MUFU.EX2 R206, R206 ;  /* 0x000000ce00ce7308 */ /* 0x000e700000000800 */
        /* <DEDUP_REMOVED lines=16> */
[----:B------:R-:W-:Y:S01]  /*4090*/  MUFU.EX2 R175, R175 ;  /* 0x000000af00af7308 */ /* 0x000fe20000000800 */
[----:B------:R-:W-:-:S02]  /*40a0*/  WARPGROUP.DEPBAR.LE gsb0, 0x0 ;  /* 0x00008000000079c5 */ /* 0x000fc40000010000 */
[----:B--2---:R-:W-:-:S05]  /*40b0*/  F2FP.BF16.F32.PACK_AB R152, R185, R182 ;  /* 0x000000b6b998723e */ /* 0x004fca00000010ff */
[----:B------:R-:W2:Y:S01]  /*40c0*/  MUFU.EX2 R176, R176 ;  /* 0x000000b000b07308 */ /* 0x000ea20000000800 */
[----:B0-----:R-:W-:Y:S01]  /*40d0*/  F2FP.BF16.F32.PACK_AB R153, R184, R183 ;  /* 0x000000b7b899723e */ /* 0x001fe200000010ff */
        /* <DEDUP_REMOVED lines=11> */
[----:B------:R-:W-:Y:S01]  /*4190*/  UMOV UR14, UR4 ;  /* 0x00000004000e7c82 */ /* 0x000fe20008000000 */
[----:B------:R-:W-:Y:S01]  /*41a0*/  UMOV UR15, 0x40000040 ;  /* 0x40000040000f7882 */ /* 0x000fe20000000000 */
[----:B------:R-:W-:Y:S01]  /*41b0*/  UIADD3 UR4, UR5, 0x180, URZ ;  /* 0x0000018005047890 */ /* 0x000fe2000fffe03f */
        /* <DEDUP_REMOVED lines=14> */
[----:B------:R-:W-:-:S06]  /*42a0*/  FADD.FTZ R196, R217, R196 ;  /* 0x000000c4d9c47221 */ /* 0x000fcc0000010000 */
[----:B------:R-:W-:Y:S01]  /*42b0*/  HGMMA.64x256x16.F32.BF16 R24, R152, gdesc[UR12].tnspB, R24, gsb0 ;  /* 0x43e0000c98187df0 */ /* 0x000fe20008001818 */
[----:B------:R-:W-:Y:S01]  /*42c0*/  UMOV UR14, UR4 ;  /* 0x00000004000e7c82 */ /* 0x000fe20008000000 */
[----:B------:R-:W-:Y:S01]  /*42d0*/  UMOV UR15, 0x40000040 ;  /* 0x40000040000f7882 */ /* 0x000fe20000000000 */
[----:B------:R-:W-:Y:S01]  /*42e0*/  UIADD3 UR4, UR5, 0x200, URZ ;  /* 0x0000020005047890 */ /* 0x000fe2000fffe03f */
        /* <DEDUP_REMOVED lines=13> */
[----:B------:R-:W-:-:S07]  /*43c0*/  FADD.FTZ R199, R208, R199 ;  /* 0x000000c7d0c77221 */ /* 0x000fce0000010000 */
        /* <DEDUP_REMOVED lines=21> */
[----:B------:R-:W-:Y:S02]  /*4520*/  @UP0 ULDC UR4, c[0x0][0x44c] ;  /* 0x0001130000040ab9 */ /* 0x000fe40000000800 */
[----:B------:R-:W-:-:S04]  /*4530*/  UIMAD.WIDE.U32 UR4, UR38, UR4, URZ ;  /* 0x00000004260472a5 */ /* 0x000fc8000f8e003f */
[----:B------:R-:W-:-:S04]  /*4540*/  @UP0 USHF.R.U32.HI UR38, URZ, UR7, UR5 ;  /* 0x000000073f260299 */ /* 0x000fc80008011605 */
[----:B------:R-:W-:-:S04]  /*4550*/  UIADD3 UR4, UR38, -UR6, UR39 ;  /* 0x8000000626047290 */ /* 0x000fc8000fffe027 */
[----:B------:R-:W-:-:S04]  /*4560*/  UIMAD.WIDE UR4, UR4, 0x2aaaaaab, URZ ;  /* 0x2aaaaaab040478a5 */ /* 0x000fc8000f8e023f */
[----:B------:R-:W-:-:S04]  /*4570*/  USHF.R.U32.HI UR4, URZ, 0x1f, UR5 ;  /* 0x0000001f3f047899 */ /* 0x000fc80008011605 */
[----:B------:R-:W-:-:S04]  /*4580*/  ULEA.HI.SX32 UR4, UR5, UR4, 0x1c ;  /* 0x0000000405047291 */ /* 0x000fc8000f8fe23f */
[----:B------:R-:W-:-:S04]  /*4590*/  UISETP.LT.AND UP1, UPT, UR11, UR4, UPT ;  /* 0x000000040b00728c */ /* 0x000fc8000bf21270 */
[----:B------:R-:W-:-:S03]  /*45a0*/  USEL UR56, UR11, UR4, !UP1 ;  /* 0x000000040b387287 */ /* 0x000fc6000c800000 */
[----:B------:R-:W-:Y:S01]  /*45b0*/  UMOV UR4, URZ ;  /* 0x0000003f00047c82 */ /* 0x000fe20008000000 */
        /* <DEDUP_REMOVED lines=20> */
[----:B------:R-:W-:Y:S01]  /*4700*/  IMAD.MOV.U32 R204, RZ, RZ, R157 ;  /* 0x000000ffffcc7224 */ /* 0x000fe200078e009d */
[----:B------:R-:W-:Y:S01]  /*4710*/  MOV R205, R156 ;  /* 0x0000009c00cd7202 */ /* 0x000fe20000000f00 */
[----:B------:R-:W-:Y:S01]  /*4720*/  UMOV UR60, URZ ;  /* 0x0000003f003c7c82 */ /* 0x000fe20008000000 */
[----:B------:R-:W-:Y:S01]  /*4730*/  UMOV UR7, UR61 ;  /* 0x0000003d00077c82 */ /* 0x000fe20008000000 */
[----:B------:R-:W-:-:S05]  /*4740*/  UMOV UR4, URZ ;  /* 0x0000003f00047c82 */ /* 0x000fca0008000000 */
.L_x_13453:
[----:B------:R-:W-:-:S04]  /*4750*/  UIADD3 UR4, UR4, 0x1, URZ ;  /* 0x0000000104047890 */ /* 0x000fc8000fffe03f */
[----:B------:R-:W-:-:S04]  /*4760*/  UISETP.NE.AND UP1, UPT, UR4, 0x2, UPT ;  /* 0x000000020400788c */ /* 0x000fc8000bf25270 */
[----:B------:R-:W-:Y:S02]  /*4770*/  USEL UR5, URZ, 0x1, UP1 ;  /* 0x000000013f057887 */ /* 0x000fe40008800000 */
[----:B------:R-:W-:Y:S02]  /*4780*/  USEL UR4, UR4, URZ, UP1 ;  /* 0x0000003f04047287 */ /* 0x000fe40008800000 */
[----:B------:R-:W-:Y:S01]  /*4790*/  ULOP3.LUT UR60, UR60, UR5, URZ, 0x3c, !UPT ;  /* 0x000000053c3c7292 */ /* 0x000fe2000f8e3c3f */
[----:B-1----:R-:W-:Y:S11]  /*47a0*/  @!P0 BRA `(.L_x_13445) ;  /* 0x0000000000048947 */ /* 0x002ff60003800000 */
[----:B------:R-:W-:Y:S01]  /*47b0*/  BPT.TRAP 0x1 ;  /* 0x000000040000795c */ /* 0x000fe20000300000 */
.L_x_13445:
[----:B------:R-:W-:Y:S01]  /*47c0*/  R2UR UR5, R22 ;  /* 0x00000000160572ca */ /* 0x000fe200000e0000 */
[----:B------:R-:W-:-:S05]  /*47d0*/  IMAD.U32 R203, RZ, RZ, UR60 ;  /* 0x0000003cffcb7e24 */ /* 0x000fca000f8e00ff */
[----:B------:R-:W-:-:S07]  /*47e0*/  SHF.L.U32 R203, R203, 0x1f, RZ ;  /* 0x0000001fcbcb7819 */ /* 0x000fce00000006ff */
[----:B------:R-:W-:-:S09]  /*47f0*/  ULEA UR5, UR4, UR5, 0x3 ;  /* 0x0000000504057291 */ /* 0x000fd2000f8e183f */
[----:B------:R1:W2:Y:S01]  /*4800*/  SYNCS.PHASECHK.TRANS64.TRYWAIT P3, [UR5+0x32430], R203 ;  /* 0x032430cbff0075a7 */ /* 0x0002a20008060145 */
[----:B------:R-:W-:Y:S05]  /*4810*/  @!P0 BRA `(.L_x_13446) ;  /* 0x0000000000048947 */ /* 0x000fea0003800000 */
[----:B------:R-:W-:Y:S01]  /*4820*/  BPT.TRAP 0x1 ;  /* 0x000000040000795c */ /* 0x000fe20000300000 */
.L_x_13446:
[----:B--2---:R-:W-:Y:S05]  /*4830*/  @P3 BRA `(.L_x_13447) ;  /* 0x0000000000083947 */ /* 0x004fea0003800000 */
[----:B------:R-:W2:Y:S02]  /*4840*/  SYNCS.PHASECHK.TRANS64.TRYWAIT P3, [UR5+0x32430], R203 ;  /* 0x032430cbff0075a7 */ /* 0x000ea40008060145 */
[----:B--2---:R-:W-:Y:S05]  /*4850*/  @!P3 BRA `(.L_x_13448) ;  /* 0x000000d400e8b947 */ /* 0x004fea0003800000 */
.L_x_13447:
        /* <DEDUP_REMOVED lines=51> */
.L_x_13449:
[----:B------:R0:W2:Y:S01]  /*4b90*/  SYNCS.PHASECHK.TRANS64.TRYWAIT P3, [UR5+0x32450], R203 ;  /* 0x032450cbff0075a7 */ /* 0x0000a20008060145 */
[----:B------:R-:W-:Y:S05]  /*4ba0*/  @!P0 BRA `(.L_x_13450) ;  /* 0x0000000000048947 */ /* 0x000fea0003800000 */
[----:B------:R-:W-:Y:S01]  /*4bb0*/  BPT.TRAP 0x1 ;  /* 0x000000040000795c */ /* 0x000fe20000300000 */
.L_x_13450:
[----:B--2---:R-:W-:Y:S05]  /*4bc0*/  @P3 BRA `(.L_x_13451) ;  /* 0x0000000000083947 */ /* 0x004fea0003800000 */
[----:B------:R-:W2:Y:S02]  /*4bd0*/  SYNCS.PHASECHK.TRANS64.TRYWAIT P3, [UR5+0x32450], R203 ;  /* 0x032450cbff0075a7 */ /* 0x000ea40008060145 */
[----:B--2---:R-:W-:Y:S05]  /*4be0*/  @!P3 BRA `(.L_x_13452) ;  /* 0x000000d4001cb947 */ /* 0x004fea0003800000 */
.L_x_13451:
        /* <DEDUP_REMOVED lines=17> */
[----:B------:R-:W-:Y:S01]  /*4d00*/  UIADD3 UR10, UR6, 0x2, URZ ;  /* 0x00000002060a7890 */ /* 0x000fe2000fffe03f */
[----:B------:R-:W-:Y:S01]  /*4d10*/  MOV R209, UR57 ;  /* 0x0000003900d17c02 */ /* 0x000fe20008000f00 */
[----:B------:R-:W-:Y:S01]  /*4d20*/  UIADD3 UR14, UR6, 0x300, URZ ;  /* 0x00000300060e7890 */ /* 0x000fe2000fffe03f */
[----:B------:R-:W-:Y:S01]  /*4d30*/  MOV R210, UR56 ;  /* 0x0000003800d27c02 */ /* 0x000fe20008000f00 */
[----:B------:R-:W-:Y:S01]  /*4d40*/  UMOV UR50, UR6 ;  /* 0x0000000600327c82 */ /* 0x000fe20008000000 */
[----:B------:R-:W-:Y:S01]  /*4d50*/  R2UR UR56, R14 ;  /* 0x000000000e3872ca */ /* 0x000fe200000e0000 */
[----:B------:R-:W-:Y:S01]  /*4d60*/  HGMMA.64x96x16.F32.BF16 R152, gdesc[UR48], R152, gsb0 ;  /* 0x01600000309879f0 */ /* 0x000fe20008001898 */
[----:B------:R-:W-:Y:S01]  /*4d70*/  UMOV UR54, UR10 ;  /* 0x0000000a00367c82 */ /* 0x000fe20008000000 */
[----:B------:R-:W-:Y:S01]  /*4d80*/  R2UR UR57, R15 ;  /* 0x000000000f3972ca */ /* 0x000fe200000e0000 */
[----:B------:R-:W-:Y:S01]  /*4d90*/  UIADD3 UR10, UR6, 0x4, URZ ;  /* 0x00000004060a7890 */ /* 0x000fe2000fffe03f */
[----:B------:R-:W-:Y:S01]  /*4da0*/  R2UR UR49, R203 ;  /* 0x00000000cb3172ca */ /* 0x000fe200000e0000 */
[----:B------:R-:W-:Y:S01]  /*4db0*/  UIADD3 UR18, UR6, 0x302, URZ ;  /* 0x0000030206127890 */ /* 0x000fe2000fffe03f */
[----:B------:R-:W-:Y:S01]  /*4dc0*/  R2UR UR48, R206 ;  /* 0x00000000ce3072ca */ /* 0x000fe200000e0000 */
[----:B------:R-:W-:Y:S01]  /*4dd0*/  UIADD3 UR22, UR6, 0x304, URZ ;  /* 0x0000030406167890 */ /* 0x000fe2000fffe03f */
[----:B------:R-:W0:Y:S01]  /*4de0*/  S2R R212, SR_TID.X ;  /* 0x0000000000d47919 */ /* 0x000e220000002100 */
[----:B------:R-:W-:Y:S01]  /*4df0*/  UMOV UR23, 0x40000040 ;  /* 0x4000004000177882 */ /* 0x000fe20000000000 */
[----:B------:R-:W-:Y:S01]  /*4e00*/  UMOV UR58, UR10 ;  /* 0x0000000a003a7c82 */ /* 0x000fe20008000000 */
[----:B------:R-:W-:-:S02]  /*4e10*/  UIADD3 UR10, UR6, 0x6, URZ ;  /* 0x00000006060a7890 */ /* 0x000fc4000fffe03f */
        /* <DEDUP_REMOVED lines=14> */
[----:B0-----:R-:W-:Y:S01]  /*4f00*/  SHF.R.U32.HI R212, RZ, 0x7, R212 ;  /* 0x00000007ffd47819 */ /* 0x001fe200000116d4 */
        /* <DEDUP_REMOVED lines=11> */
[----:B------:R-:W-:Y:S01]  /*4fc0*/  R2UR UR56, R10 ;  /* 0x000000000a3872ca */ /* 0x000fe200000e0000 */
[----:B------:R-:W-:Y:S01]  /*4fd0*/  UMOV UR58, UR6 ;  /* 0x00000006003a7c82 */ /* 0x000fe20008000000 */
[----:B------:R-:W-:Y:S01]  /*4fe0*/  R2UR UR57, R11 ;  /* 0x000000000b3972ca */ /* 0x000fe200000e0000 */
[----:B------:R-:W-:Y:S01]  /*4ff0*/  UMOV UR59, 0x40000040 ;  /* 0x40000040003b7882 */ /* 0x000fe20000000000 */
[----:B------:R-:W-:Y:S01]  /*5000*/  @UP0 ULDC UR6, c[0x0][0x44c] ;  /* 0x0001130000060ab9 */ /* 0x000fe20000000800 */
[----:B------:R-:W-:Y:S02]  /*5010*/  WARPGROUP.DEPBAR.LE gsb0, 0x0 ;  /* 0x00008000000079c5 */ /* 0x000fe40000010000 */
[----:B------:R-:W-:-:S06]  /*5020*/  WARPGROUP.ARRIVE ;  /* 0x00000000000079c5 */ /* 0x000fcc0000000000 */
[----:B------:R-:W-:Y:S01]  /*5030*/  HGMMA.64x96x16.F32.BF16 R152, gdesc[UR8], R152, gsb0 ;  /* 0x01600000089879f0 */ /* 0x000fe20008001898 */
[----:B------:R-:W-:Y:S01]  /*5040*/  ULDC UR10, c[0x0][0xad0] ;  /* 0x0002b400000a7ab9 */ /* 0x000fe20000000800 */
[----:B------:R-:W-:Y:S01]  /*5050*/  ULDC UR11, c[0x0][0x2f0] ;  /* 0x0000bc00000b7ab9 */ /* 0x000fe20000000800 */
[----:B------:R-:W-:Y:S02]  /*5060*/  WARPGROUP.DEPBAR.LE gsb0, 0x0 ;  /* 0x00008000000079c5 */ /* 0x000fe40000010000 */
[----:B------:R-:W-:-:S06]  /*5070*/  WARPGROUP.ARRIVE ;  /* 0x00000000000079c5 */ /* 0x000fcc0000000000 */
[----:B------:R-:W-:Y:S01]  /*5080*/  HGMMA.64x96x16.F32.BF16 R152, gdesc[UR12], R152, gsb0 ;  /* 0x016000000c9879f0 */ /* 0x000fe20008001898 */
[----:B------:R-:W-:Y:S01]  /*5090*/  R2UR UR14, R13 ;  /* 0x000000000d0e72ca */ /* 0x000fe200000e0000 */
        /* <DEDUP_REMOVED lines=34> */
[----:B------:R-:W-:Y:S02]  /*52c0*/  R2UR UR57, R209 ;  /* 0x00000000d13972ca */ /* 0x000fe400000e0000 */
[----:B------:R-:W-:-:S13]  /*52d0*/  R2UR UR56, R210 ;  /* 0x00000000d23872ca */ /* 0x000fda00000e0000 */
[----:B------:R-:W-:Y:S01]  /*52e0*/  UISETP.GT.AND UP1, UPT, UR7, UR56, UPT ;  /* 0x000000380700728c */ /* 0x000fe2000bf24270 */
[----:B------:R-:W-:Y:S02]  /*52f0*/  WARPGROUP.DEPBAR.LE gsb0, 0x0 ;  /* 0x00008000000079c5 */ /* 0x000fe40000010000 */
[----:B------:R-:W-:Y:S01]  /*5300*/  FMUL.FTZ R219, R162, UR10 ;  /* 0x0000000aa2db7c20 */ /* 0x000fe20008410000 */
[----:B------:R-:W-:-:S04]  /*5310*/  @P1 IMAD.HI.U32 R162, R201, UR6, RZ ;  /* 0x00000006c9a21c27 */ /* 0x000fc8000f8e00ff */
[----:B------:R-:W-:Y:S01]  /*5320*/  FMUL.FTZ R206, R153, UR10 ;  /* 0x0000000a99ce7c20 */ /* 0x000fe20008410000 */
[----:B------:R-:W-:Y:S01]  /*5330*/  @UP0 ULDC UR6, c[0x0][0x450] ;  /* 0x0001140000060ab9 */ /* 0x000fe20000000800 */
[----:B------:R-:W-:Y:S01]  /*5340*/  FMUL.FTZ R221, R166, UR10 ;  /* 0x0000000aa6dd7c20 */ /* 0x000fe20008410000 */
[----:B------:R-:W-:Y:S01]  /*5350*/  IMAD.MOV.U32 R153, RZ, RZ, R201 ;  /* 0x000000ffff997224 */ /* 0x000fe200078e00c9 */
[----:B------:R-:W-:Y:S01]  /*5360*/  @P1 SHF.R.U32.HI R153, RZ, UR6, R162 ;  /* 0x00000006ff991c19 */ /* 0x000fe200080116a2 */
[----:B------:R-:W-:Y:S01]  /*5370*/  FMUL.FTZ R166, R169, UR10 ;  /* 0x0000000aa9a67c20 */ /* 0x000fe20008410000 */
[----:B------:R-:W-:Y:S01]  /*5380*/  UMOV UR6, 0x1 ;  /* 0x0000000100067882 */ /* 0x000fe20000000000 */
[----:B------:R-:W-:Y:S01]  /*5390*/  FMUL.FTZ R207, R171, UR10 ;  /* 0x0000000aabcf7c20 */ /* 0x000fe20008410000 */
[----:B------:R-:W-:Y:S01]  /*53a0*/  FMUL.FTZ R152, R152, UR10 ;  /* 0x0000000a98987c20 */ /* 0x000fe20008410000 */
[----:B------:R-:W0:Y:S01]  /*53b0*/  SHFL.IDX PT, R169, R153, RZ, 0x1c1f ;  /* 0x001c1fff99a97589 */ /* 0x000e2200000e0000 */
[----:B------:R-:W-:Y:S01]  /*53c0*/  FMUL.FTZ R208, R157, UR10 ;  /* 0x0000000a9dd07c20 */ /* 0x000fe20008410000 */
[----:B------:R-:W-:Y:S01]  /*53d0*/  UIMAD UR6, UR7, -0x60, UR6 ;  /* 0xffffffa0070678a4 */ /* 0x000fe2000f8e0206 */
[----:B------:R-:W-:Y:S01]  /*53e0*/  FMUL.FTZ R157, R159, UR10 ;  /* 0x0000000a9f9d7c20 */ /* 0x000fe20008410000 */
[----:B------:R0:W1:Y:S01]  /*53f0*/  SHFL.IDX PT, R171, R153, 0x1, 0x1c1f ;  /* 0x003c1f0099ab7f89 */ /* 0x00006200000e0000 */
[----:B------:R-:W-:Y:S01]  /*5400*/  FMUL.FTZ R215, R175, UR10 ;  /* 0x0000000aafd77c20 */ /* 0x000fe20008410000 */
[----:B------:R-:W-:Y:S01]  /*5410*/  FMUL.FTZ R203, R154, UR10 ;  /* 0x0000000a9acb7c20 */ /* 0x000fe20008410000 */
[----:B------:R-:W-:Y:S01]  /*5420*/  FMUL.FTZ R159, R161, UR10 ;  /* 0x0000000aa19f7c20 */ /* 0x000fe20008410000 */
[----:B------:R-:W-:-:S02]  /*5430*/  IMAD.MOV.U32 R175, RZ, RZ, -0x2 ;  /* 0xfffffffeffaf7424 */ /* 0x000fc400078e00ff */
[----:B------:R-:W-:Y:S01]  /*5440*/  FMUL.FTZ R154, R156, UR10 ;  /* 0x0000000a9c9a7c20 */ /* 0x000fe20008410000 */
[----:B------:R-:W-:Y:S01]  /*5450*/  FMUL.FTZ R161, R165, UR10 ;  /* 0x0000000aa5a17c20 */ /* 0x000fe20008410000 */
[----:B------:R-:W-:Y:S01]  /*5460*/  FMUL.FTZ R156, R158, UR10 ;  /* 0x0000000a9e9c7c20 */ /* 0x000fe20008410000 */
[----:B------:R-:W-:Y:S01]  /*5470*/  FMUL.FTZ R165, R168, UR10 ;  /* 0x0000000aa8a57c20 */ /* 0x000fe20008410000 */
[----:B------:R-:W-:Y:S01]  /*5480*/  FMUL.FTZ R158, R160, UR10 ;  /* 0x0000000aa09e7c20 */ /* 0x000fe20008410000 */
[----:B------:R-:W-:Y:S01]  /*5490*/  FMUL.FTZ R168, R173, UR10 ;  /* 0x0000000aada87c20 */ /* 0x000fe20008410000 */
[----:B------:R-:W2:Y:S01]  /*54a0*/  MUFU.TANH R152, R152 ;  /* 0x0000009800987308 */ /* 0x000ea20000002400 */
[----:B------:R-:W-:Y:S02]  /*54b0*/  IMAD.U32 R173, RZ, RZ, UR11 ;  /* 0x0000000bffad7e24 */ /* 0x000fe4000f8e00ff */
[----:B------:R-:W-:Y:S01]  /*54c0*/  FMUL.FTZ R160, R164, UR10 ;  /* 0x0000000aa4a07c20 */ /* 0x000fe20008410000 */
[----:B------:R-:W-:Y:S01]  /*54d0*/  IMAD R162, R202, R175, UR6 ;  /* 0x00000006caa27e24 */ /* 0x000fe2000f8e02af */
[----:B------:R-:W-:Y:S01]  /*54e0*/  ULDC UR6, c[0x0][0x288] ;  /* 0x0000a20000067ab9 */ /* 0x000fe20000000800 */
[----:B------:R-:W-:Y:S01]  /*54f0*/  FMUL.FTZ R223, R163, UR10 ;  /* 0x0000000aa3df7c20 */ /* 0x000fe20008410000 */
[----:B------:R-:W-:Y:S01]  /*5500*/  FMUL.FTZ R163, R176, UR10 ;  /* 0x0000000ab0a37c20 */ /* 0x000fe20008410000 */
[----:B------:R-:W-:Y:S01]  /*5510*/  IMAD R162, R173, UR57, R162 ;  /* 0x00000039ada27c24 */ /* 0x000fe2000f8e02a2 */
[----:B------:R-:W3:Y:S01]  /*5520*/  MUFU.TANH R206, R206 ;  /* 0x000000ce00ce7308 */ /* 0x000ee20000002400 */
[----:B------:R-:W-:Y:S01]  /*5530*/  FMUL.FTZ R177, R177, UR10 ;  /* 0x0000000ab1b17c20 */ /* 0x000fe20008410000 */
[----:B------:R-:W-:Y:S01]  /*5540*/  FMUL.FTZ R217, R167, UR10 ;  /* 0x0000000aa7d97c20 */ /* 0x000fe20008410000 */
[----:B------:R-:W-:Y:S01]  /*5550*/  FMUL.FTZ R209, R174, UR10 ;  /* 0x0000000aaed17c20 */ /* 0x000fe20008410000 */
[--C-:B0-----:R-:W-:Y:S01]  /*5560*/  IADD3 R153, R169, -UR6, R162.reuse ;  /* 0x80000006a9997c10 */ /* 0x101fe2000fffe0a2 */
[----:B------:R-:W-:Y:S01]  /*5570*/  FMUL.FTZ R167, R172, UR10 ;  /* 0x0000000aaca77c20 */ /* 0x000fe20008410000 */
[----:B------:R-:W-:Y:S01]  /*5580*/  FMUL.FTZ R180, R180, UR10 ;  /* 0x0000000ab4b47c20 */ /* 0x000fe20008410000 */
[----:B------:R-:W-:Y:S01]  /*5590*/  FMUL.FTZ R181, R181, UR10 ;  /* 0x0000000ab5b57c20 */ /* 0x000fe20008410000 */
[----:B------:R-:W0:Y:S01]  /*55a0*/  MUFU.TANH R154, R154 ;  /* 0x0000009a009a7308 */ /* 0x000e220000002400 */
[----:B------:R-:W-:Y:S01]  /*55b0*/  ISETP.GT.AND P6, PT, R153, RZ, PT ;  /* 0x000000ff9900720c */ /* 0x000fe20003fc4270 */
[----:B------:R-:W-:Y:S01]  /*55c0*/  FMUL.FTZ R185, R185, UR10 ;  /* 0x0000000ab9b97c20 */ /* 0x000fe20008410000 */
[----:B------:R-:W-:Y:S01]  /*55d0*/  ISETP.GT.AND P5, PT, R153, 0x1, PT ;  /* 0x000000019900780c */ /* 0x000fe20003fa4270 */
[----:B------:R-:W-:Y:S01]  /*55e0*/  FMUL.FTZ R155, R155, UR10 ;  /* 0x0000000a9b9b7c20 */ /* 0x000fe20008410000 */
[----:B--2---:R-:W-:Y:S01]  /*55f0*/  FSEL R174, R152, -INF , P6 ;  /* 0xff80000098ae7808 */ /* 0x004fe20003000000 */
[----:B------:R-:W-:Y:S01]  /*5600*/  FMUL.FTZ R188, R188, UR10 ;  /* 0x0000000abcbc7c20 */ /* 0x000fe20008410000 */
[----:B-1----:R-:W-:Y:S01]  /*5610*/  IADD3 R169, R171, -UR6, R162 ;  /* 0x80000006aba97c10 */ /* 0x002fe2000fffe0a2 */
[----:B------:R-:W-:Y:S01]  /*5620*/  MUFU.TANH R158, R158 ;  /* 0x0000009e009e7308 */ /* 0x000fe20000002400 */
[C---:B------:R-:W-:Y:S01]  /*5630*/  ISETP.GT.AND P3, PT, R153.reuse, 0x8, PT ;  /* 0x000000089900780c */ /* 0x040fe20003f64270 */
[----:B------:R-:W-:Y:S01]  /*5640*/  FMUL.FTZ R162, R184, UR10 ;  /* 0x0000000ab8a27c20 */ /* 0x000fe20008410000 */
[C---:B------:R-:W-:Y:S01]  /*5650*/  ISETP.GT.AND P6, PT, R153.reuse, 0x10, PT ;  /* 0x000000109900780c */ /* 0x040fe20003fc4270 */
[----:B------:R-:W-:Y:S01]  /*5660*/  FMUL.FTZ R170, R170, UR10 ;  /* 0x0000000aaaaa7c20 */ /* 0x000fe20008410000 */
[C---:B------:R-:W-:Y:S01]  /*5670*/  ISETP.GT.AND P4, PT, R153.reuse, 0x9, PT ;  /* 0x000000099900780c */ /* 0x040fe20003f84270 */
[----:B------:R-:W-:Y:S01]  /*5680*/  FMUL.FTZ R175, R178, UR10 ;  /* 0x0000000ab2af7c20 */ /* 0x000fe20008410000 */
[----:B---3--:R-:W-:Y:S01]  /*5690*/  FSEL R176, R206, -INF , P5 ;  /* 0xff800000ceb07808 */ /* 0x008fe20002800000 */
[----:B------:R-:W1:Y:S01]  /*56a0*/  MUFU.TANH R208, R208 ;  /* 0x000000d000d07308 */ /* 0x000e620000002400 */
[----:B------:R-:W-:Y:S01]  /*56b0*/  ISETP.GT.AND P5, PT, R153, 0x11, PT ;  /* 0x000000119900780c */ /* 0x000fe20003fa4270 */
[----:B------:R-:W-:Y:S01]  /*56c0*/  FMUL.FTZ R178, R179, UR10 ;  /* 0x0000000ab3b27c20 */ /* 0x000fe20008410000 */
[----:B0-----:R-:W-:Y:S01]  /*56d0*/  FSEL R152, R154, -INF , P3 ;  /* 0xff8000009a987808 */ /* 0x001fe20001800000 */
[----:B------:R-:W-:Y:S01]  /*56e0*/  FMUL.FTZ R211, R183, UR10 ;  /* 0x0000000ab7d37c20 */ /* 0x000fe20008410000 */
[----:B------:R-:W-:Y:S01]  /*56f0*/  ISETP.GT.AND P3, PT, R153, 0x18, PT ;  /* 0x000000189900780c */ /* 0x000fe20003f64270 */
[----:B------:R-:W-:Y:S01]  /*5700*/  FMUL.FTZ R187, R187, UR10 ;  /* 0x0000000abbbb7c20 */ /* 0x000fe20008410000 */
[----:B------:R-:W-:Y:S01]  /*5710*/  FMUL.FTZ R190, R190, UR10 ;  /* 0x0000000abebe7c20 */ /* 0x000fe20008410000 */
[----:B------:R-:W-:Y:S01]  /*5720*/  MUFU.TANH R159, R159 ;  /* 0x0000009f009f7308 */ /* 0x000fe20000002400 */
[----:B------:R-:W-:Y:S01]  /*5730*/  FMUL.FTZ R213, R191, UR10 ;  /* 0x0000000abfd57c20 */ /* 0x000fe20008410000 */
[----:B------:R-:W-:Y:S01]  /*5740*/  FMUL.FTZ R198, R198, UR10 ;  /* 0x0000000ac6c67c20 */ /* 0x000fe20008410000 */
[----:B------:R-:W-:Y:S01]  /*5750*/  FMUL.FTZ R195, R195, UR10 ;  /* 0x0000000ac3c37c20 */ /* 0x000fe20008410000 */
[----:B------:R-:W-:Y:S01]  /*5760*/  FMUL.FTZ R197, R197, UR10 ;  /* 0x0000000ac5c57c20 */ /* 0x000fe20008410000 */
[----:B------:R-:W-:-:S03]  /*5770*/  UIADD3 UR7, UR7, -0x1, URZ ;  /* 0xffffffff07077890 */ /* 0x000fc6000fffe03f */
[----:B------:R-:W0:Y:S01]  /*5780*/  MUFU.TANH R161, R161 ;  /* 0x000000a100a17308 */ /* 0x000e220000002400 */
[----:B-1----:R-:W-:Y:S01]  /*5790*/  FSEL R154, R208, -INF , P4 ;  /* 0xff800000d09a7808 */ /* 0x002fe20002000000 */
[----:B------:R-:W-:Y:S01]  /*57a0*/  FMUL.FTZ R208, R189, UR10 ;  /* 0x0000000abdd07c20 */ /* 0x000fe20008410000 */
[----:B------:R-:W-:-:S05]  /*57b0*/  ISETP.GT.AND P4, PT, R153, 0x19, PT ;  /* 0x000000199900780c */ /* 0x000fca0003f84270 */
[----:B------:R-:W-:Y:S08]  /*57c0*/  MUFU.TANH R165, R165 ;  /* 0x000000a500a57308 */ /* 0x000ff00000002400 */
[----:B------:R-:W-:Y:S01]  /*57d0*/  MUFU.TANH R166, R166 ;  /* 0x000000a600a67308 */ /* 0x000fe20000002400 */
[----:B0-----:R-:W-:Y:S02]  /*57e0*/  FSEL R184, R161, -INF , P4 ;  /* 0xff800000a1b87808 */ /* 0x001fe40002000000 */
[----:B------:R-:W-:-:S05]  /*57f0*/  ISETP.GT.AND P4, PT, R153, 0x29, PT ;  /* 0x000000299900780c */ /* 0x000fca0003f84270 */
[----:B------:R-:W-:Y:S08]  /*5800*/  MUFU.TANH R160, R160 ;  /* 0x000000a000a07308 */ /* 0x000ff00000002400 */
[----:B------:R-:W0:Y:S08]  /*5810*/  MUFU.TANH R168, R168 ;  /* 0x000000a800a87308 */ /* 0x000e300000002400 */
[----:B------:R-:W1:Y:S08]  /*5820*/  MUFU.TANH R163, R163 ;  /* 0x000000a300a37308 */ /* 0x000e700000002400 */
[----:B------:R2:W3:Y:S01]  /*5830*/  MUFU.TANH R164, R177 ;  /* 0x000000b100a47308 */ /* 0x0004e20000002400 */
[----:B0-----:R-:W-:-:S02]  /*5840*/  FSEL R168, R168, -INF , P4 ;  /* 0xff800000a8a87808 */ /* 0x001fc40002000000 */
[----:B------:R-:W-:-:S05]  /*5850*/  ISETP.GT.AND P4, PT, R153, 0x39, PT ;  /* 0x000000399900780c */ /* 0x000fca0003f84270 */
[----:B------:R0:W-:Y:S01]  /*5860*/  MUFU.TANH R171, R180 ;  /* 0x000000b400ab7308 */ /* 0x0001e20000002400 */
[----:B--2---:R-:W-:Y:S02]  /*5870*/  FSEL R177, R159, -INF , P5 ;  /* 0xff8000009fb17808 */ /* 0x004fe40002800000 */
[----:B------:R-:W-:-:S04]  /*5880*/  ISETP.GT.AND P5, PT, R153, 0x21, PT ;  /* 0x000000219900780c */ /* 0x000fc80003fa4270 */
[----:B------:R-:W-:Y:S01]  /*5890*/  FSEL R166, R166, -INF , P5 ;  /* 0xff800000a6a67808 */ /* 0x000fe20002800000 */
[----:B------:R2:W4:Y:S01]  /*58a0*/  MUFU.TANH R172, R181 ;  /* 0x000000b500ac7308 */ /* 0x0005220000002400 */
[----:B0-----:R-:W-:Y:S02]  /*58b0*/  FSEL R180, R158, -INF , P6 ;  /* 0xff8000009eb47808 */ /* 0x001fe40003000000 */
[C---:B------:R-:W-:Y:S02]  /*58c0*/  ISETP.GT.AND P6, PT, R153.reuse, 0x20, PT ;  /* 0x000000209900780c */ /* 0x040fe40003fc4270 */
[----:B------:R-:W-:Y:S02]  /*58d0*/  ISETP.GT.AND P5, PT, R153, 0x31, PT ;  /* 0x000000319900780c */ /* 0x000fe40003fa4270 */
[----:B------:R-:W-:Y:S01]  /*58e0*/  FSEL R165, R165, -INF , P6 ;  /* 0xff800000a5a57808 */ /* 0x000fe20003000000 */
[----:B------:R-:W0:Y:S01]  /*58f0*/  MUFU.TANH R167, R167 ;  /* 0x000000a700a77308 */ /* 0x000e220000002400 */
[----:B------:R-:W-:-:S02]  /*5900*/  ISETP.GT.AND P6, PT, R153, 0x30, PT ;  /* 0x000000309900780c */ /* 0x000fc40003fc4270 */
[----:B--2---:R-:W-:Y:S02]  /*5910*/  FSEL R181, R160, -INF , P3 ;  /* 0xff800000a0b57808 */ /* 0x004fe40001800000 */
[----:B-1----:R-:W-:Y:S02]  /*5920*/  FSEL R163, R163, -INF , P6 ;  /* 0xff800000a3a37808 */ /* 0x002fe40003000000 */
[C---:B------:R-:W-:Y:S01]  /*5930*/  ISETP.GT.AND P3, PT, R153.reuse, 0x28, PT ;  /* 0x000000289900780c */ /* 0x040fe20003f64270 */
[----:B------:R-:W1:Y:S01]  /*5940*/  MUFU.TANH R158, R162 ;  /* 0x000000a2009e7308 */ /* 0x000e620000002400 */
[C---:B------:R-:W-:Y:S02]  /*5950*/  ISETP.GT.AND P6, PT, R153.reuse, 0x40, PT ;  /* 0x000000409900780c */ /* 0x040fe40003fc4270 */
[----:B---3--:R-:W-:Y:S02]  /*5960*/  FSEL R161, R164, -INF , P5 ;  /* 0xff800000a4a17808 */ /* 0x008fe40002800000 */
[----:B------:R-:W-:-:S02]  /*5970*/  ISETP.GT.AND P5, PT, R153, 0x41, PT ;  /* 0x000000419900780c */ /* 0x000fc40003fa4270 */
[----:B----4-:R-:W-:Y:S01]  /*5980*/  FSEL R164, R172, -INF , P4 ;  /* 0xff800000aca47808 */ /* 0x010fe20002000000 */
[----:B------:R-:W2:Y:S01]  /*5990*/  MUFU.TANH R185, R185 ;  /* 0x000000b900b97308 */ /* 0x000ea20000002400 */
[----:B------:R-:W-:Y:S01]  /*59a0*/  ISETP.GT.AND P4, PT, R169, RZ, PT ;  /* 0x000000ffa900720c */ /* 0x000fe20003f84270 */
[----:B------:R-:W-:Y:S01]  /*59b0*/  FMUL.FTZ R172, R182, UR10 ;  /* 0x0000000ab6ac7c20 */ /* 0x000fe20008410000 */
[----:B0-----:R-:W-:Y:S02]  /*59c0*/  FSEL R167, R167, -INF , P3 ;  /* 0xff800000a7a77808 */ /* 0x001fe40001800000 */
[----:B------:R-:W-:-:S03]  /*59d0*/  ISETP.GT.AND P3, PT, R153, 0x38, PT ;  /* 0x000000389900780c */ /* 0x000fc60003f64270 */
[----:B------:R-:W0:Y:S01]  /*59e0*/  MUFU.TANH R203, R203 ;  /* 0x000000cb00cb7308 */ /* 0x000e220000002400 */
[----:B-1----:R-:W-:Y:S02]  /*59f0*/  FSEL R159, R158, -INF , P6 ;  /* 0xff8000009e9f7808 */ /* 0x002fe40003000000 */
[----:B------:R-:W-:Y:S02]  /*5a00*/  ISETP.GT.AND P6, PT, R169, 0x1, PT ;  /* 0x00000001a900780c */ /* 0x000fe40003fc4270 */
[----:B------:R-:W-:Y:S02]  /*5a10*/  FSEL R162, R171, -INF , P3 ;  /* 0xff800000aba27808 */ /* 0x000fe40001800000 */
[----:B------:R-:W-:Y:S01]  /*5a20*/  ISETP.GT.AND P3, PT, R153, 0x48, PT ;  /* 0x000000489900780c */ /* 0x000fe20003f64270 */
        /* <DEDUP_REMOVED lines=9> */
[----:B------:R-:W-:Y:S02]  /*5ac0*/  FMNMX.FTZ R156, R203, R204, !PT ;  /* 0x000000cccb9c7209 */ /* 0x000fe40007810000 */
[----:B------:R-:W-:-:S03]  /*5ad0*/  ISETP.GT.AND P5, PT, R169, 0x18, PT ;  /* 0x00000018a900780c */ /* 0x000fc60003fa4270 */
        /* <DEDUP_REMOVED lines=10> */
[----:B------:R-:W-:Y:S02]  /*5b80*/  FMNMX.FTZ R157, R174, R205, !PT ;  /* 0x000000cdae9d7209 */ /* 0x000fe40007810000 */
[----:B------:R-:W-:Y:S02]  /*5b90*/  FMNMX.FTZ R156, R171, R156, !PT ;  /* 0x0000009cab9c7209 */ /* 0x000fe40007810000 */
[----:B------:R-:W-:Y:S01]  /*5ba0*/  ISETP.GT.AND P3, PT, R169, 0x19, PT ;  /* 0x00000019a900780c */ /* 0x000fe20003f64270 */
[----:B------:R-:W1:Y:S01]  /*5bb0*/  MUFU.TANH R221, R221 ;  /* 0x000000dd00dd7308 */ /* 0x000e620000002400 */
[----:B--2---:R-:W-:Y:S02]  /*5bc0*/  FSEL R219, R219, -INF , P4 ;  /* 0xff800000dbdb7808 */ /* 0x004fe40002000000 */
[----:B------:R-:W-:-:S02]  /*5bd0*/  ISETP.GT.AND P4, PT, R169, 0x20, PT ;  /* 0x00000020a900780c */ /* 0x000fc40003f84270 */
[----:B------:R-:W-:Y:S02]  /*5be0*/  FMNMX.FTZ R156, R219, R156, !PT ;  /* 0x0000009cdb9c7209 */ /* 0x000fe40007810000 */
[----:B------:R-:W-:Y:S01]  /*5bf0*/  FMNMX.FTZ R157, R176, R157, !PT ;  /* 0x0000009db09d7209 */ /* 0x000fe20007810000 */
[----:B------:R-:W2:Y:S01]  /*5c00*/  MUFU.TANH R170, R170 ;  /* 0x000000aa00aa7308 */ /* 0x000ea20000002400 */
[----:B0-----:R-:W-:Y:S02]  /*5c10*/  FSEL R223, R223, -INF , P6 ;  /* 0xff800000dfdf7808 */ /* 0x001fe40003000000 */
[----:B------:R-:W-:Y:S02]  /*5c20*/  FMNMX.FTZ R157, R152, R157, !PT ;  /* 0x0000009d989d7209 */ /* 0x000fe40007810000 */
[----:B------:R-:W-:Y:S02]  /*5c30*/  FMNMX.FTZ R156, R223, R156, !PT ;  /* 0x0000009cdf9c7209 */ /* 0x000fe40007810000 */
[----:B------:R-:W-:Y:S01]  /*5c40*/  ISETP.GT.AND P6, PT, R169, 0x21, PT ;  /* 0x00000021a900780c */ /* 0x000fe20003fc4270 */
[----:B------:R-:W0:Y:S01]  /*5c50*/  MUFU.TANH R217, R217 ;  /* 0x000000d900d97308 */ /* 0x000e220000002400 */
[----:B-1----:R-:W-:-:S02]  /*5c60*/  FSEL R221, R221, -INF , P5 ;  /* 0xff800000dddd7808 */ /* 0x002fc40002800000 */
[----:B------:R-:W-:-:S05]  /*5c70*/  ISETP.GT.AND P5, PT, R169, 0x28, PT ;  /* 0x00000028a900780c */ /* 0x000fca0003fa4270 */
[----:B------:R-:W1:Y:S01]  /*5c80*/  MUFU.TANH R209, R209 ;  /* 0x000000d100d17308 */ /* 0x000e620000002400 */
[----:B--2---:R-:W-:Y:S02]  /*5c90*/  FSEL R188, R170, -INF , P4 ;  /* 0xff800000aabc7808 */ /* 0x004fe40002000000 */
[----:B------:R-:W-:Y:S02]  /*5ca0*/  ISETP.GT.AND P4, PT, R169, 0x30, PT ;  /* 0x00000030a900780c */ /* 0x000fe40003f84270 */
[----:B------:R-:W-:Y:S01]  /*5cb0*/  FMNMX.FTZ R170, R221, R156, !PT ;  /* 0x0000009cddaa7209 */ /* 0x000fe20007810000 */
[----:B------:R-:W-:Y:S02]  /*5cc0*/  FMUL.FTZ R156, R192, UR10 ;  /* 0x0000000ac09c7c20 */ /* 0x000fe40008410000 */
[----:B------:R-:W2:Y:S01]  /*5cd0*/  MUFU.TANH R175, R175 ;  /* 0x000000af00af7308 */ /* 0x000ea20000002400 */
[----:B0-----:R-:W-:Y:S02]  /*5ce0*/  FSEL R217, R217, -INF , P3 ;  /* 0xff800000d9d97808 */ /* 0x001fe40001800000 */
[----:B------:R-:W-:-:S02]  /*5cf0*/  ISETP.GT.AND P3, PT, R169, 0x29, PT ;  /* 0x00000029a900780c */ /* 0x000fc40003f64270 */
[----:B------:R-:W-:-:S03]  /*5d00*/  FMNMX.FTZ R179, R217, R170, !PT ;  /* 0x000000aad9b37209 */ /* 0x000fc60007810000 */
[----:B------:R-:W0:Y:S01]  /*5d10*/  MUFU.TANH R172, R172 ;  /* 0x000000ac00ac7308 */ /* 0x000e220000002400 */
[----:B-1----:R-:W-:Y:S02]  /*5d20*/  FSEL R209, R209, -INF , P5 ;  /* 0xff800000d1d17808 */ /* 0x002fe40002800000 */
[----:B------:R-:W-:-:S05]  /*5d30*/  ISETP.GT.AND P5, PT, R169, 0x38, PT ;  /* 0x00000038a900780c */ /* 0x000fca0003fa4270 */
[----:B------:R-:W1:Y:S01]  /*5d40*/  MUFU.TANH R207, R207 ;  /* 0x000000cf00cf7308 */ /* 0x000e620000002400 */
[----:B--2---:R-:W-:Y:S02]  /*5d50*/  FSEL R183, R175, -INF , P4 ;  /* 0xff800000afb77808 */ /* 0x004fe40002000000 */
[----:B------:R-:W-:Y:S01]  /*5d60*/  FMNMX.FTZ R175, R154, R157, !PT ;  /* 0x0000009d9aaf7209 */ /* 0x000fe20007810000 */
[----:B------:R-:W-:Y:S01]  /*5d70*/  FMUL.FTZ R157, R194, UR10 ;  /* 0x0000000ac29d7c20 */ /* 0x000fe20008410000 */
[----:B------:R-:W-:Y:S02]  /*5d80*/  ISETP.GT.AND P4, PT, R169, 0x40, PT ;  /* 0x00000040a900780c */ /* 0x000fe40003f84270 */
[----:B------:R-:W-:Y:S01]  /*5d90*/  FMNMX.FTZ R170, R180, R175, !PT ;  /* 0x000000afb4aa7209 */ /* 0x000fe20007810000 */
[----:B------:R-:W2:Y:S01]  /*5da0*/  MUFU.TANH R215, R215 ;  /* 0x000000d700d77308 */ /* 0x000ea20000002400 */
[----:B0-----:R-:W-:Y:S02]  /*5db0*/  FSEL R189, R172, -INF , P5 ;  /* 0xff800000acbd7808 */ /* 0x001fe40002800000 */
[----:B------:R-:W-:-:S02]  /*5dc0*/  FMNMX.FTZ R172, R188, R179, !PT ;  /* 0x000000b3bcac7209 */ /* 0x000fc40007810000 */
[----:B------:R-:W-:Y:S02]  /*5dd0*/  FMNMX.FTZ R170, R177, R170, !PT ;  /* 0x000000aab1aa7209 */ /* 0x000fe40007810000 */
[----:B------:R-:W-:Y:S01]  /*5de0*/  ISETP.GT.AND P5, PT, R169, 0x48, PT ;  /* 0x00000048a900780c */ /* 0x000fe20003fa4270 */
[----:B------:R-:W0:Y:S01]  /*5df0*/  MUFU.TANH R178, R178 ;  /* 0x000000b200b27308 */ /* 0x000e220000002400 */
[----:B-1----:R-:W-:Y:S02]  /*5e00*/  FSEL R207, R207, -INF , P6 ;  /* 0xff800000cfcf7808 */ /* 0x002fe40003000000 */
[----:B------:R-:W-:Y:S02]  /*5e10*/  FMNMX.FTZ R175, R181, R170, !PT ;  /* 0x000000aab5af7209 */ /* 0x000fe40007810000 */
[----:B------:R-:W-:Y:S02]  /*5e20*/  FMNMX.FTZ R172, R207, R172, !PT ;  /* 0x000000accfac7209 */ /* 0x000fe40007810000 */
[----:B------:R-:W-:Y:S01]  /*5e30*/  ISETP.GT.AND P6, PT, R169, 0x31, PT ;  /* 0x00000031a900780c */ /* 0x000fe20003fc4270 */
[----:B------:R-:W1:Y:S01]  /*5e40*/  MUFU.TANH R211, R211 ;  /* 0x000000d300d37308 */ /* 0x000e620000002400 */
[----:B--2---:R-:W-:-:S02]  /*5e50*/  FSEL R215, R215, -INF , P3 ;  /* 0xff800000d7d77808 */ /* 0x004fc40001800000 */
[----:B------:R-:W-:Y:S02]  /*5e60*/  FMNMX.FTZ R172, R209, R172, !PT ;  /* 0x000000acd1ac7209 */ /* 0x000fe40007810000 */
[----:B------:R-:W-:Y:S02]  /*5e70*/  FMNMX.FTZ R170, R184, R175, !PT ;  /* 0x000000afb8aa7209 */ /* 0x000fe40007810000 */
[----:B------:R-:W-:Y:S01]  /*5e80*/  FMNMX.FTZ R172, R215, R172, !PT ;  /* 0x000000acd7ac7209 */ /* 0x000fe20007810000 */
[----:B------:R-:W2:Y:S01]  /*5e90*/  MUFU.TANH R185, R185 ;  /* 0x000000b900b97308 */ /* 0x000ea20000002400 */
[----:B0-----:R-:W-:Y:S02]  /*5ea0*/  FSEL R186, R178, -INF , P6 ;  /* 0xff800000b2ba7808 */ /* 0x001fe40003000000 */
[----:B------:R-:W-:Y:S02]  /*5eb0*/  FMNMX.FTZ R179, R183, R172, !PT ;  /* 0x000000acb7b37209 */ /* 0x000fe40007810000 */
[----:B------:R-:W-:-:S02]  /*5ec0*/  FMNMX.FTZ R175, R165, R170, !PT ;  /* 0x000000aaa5af7209 */ /* 0x000fc40007810000 */
[----:B------:R-:W-:Y:S01]  /*5ed0*/  ISETP.GT.AND P3, PT, R169, 0x39, PT ;  /* 0x00000039a900780c */ /* 0x000fe20003f64270 */
[----:B------:R-:W0:Y:S01]  /*5ee0*/  MUFU.TANH R187, R187 ;  /* 0x000000bb00bb7308 */ /* 0x000e220000002400 */
[----:B------:R-:W-:Y:S02]  /*5ef0*/  FMNMX.FTZ R172, R186, R179, !PT ;  /* 0x000000b3baac7209 */ /* 0x000fe40007810000 */
[----:B------:R-:W-:Y:S02]  /*5f00*/  FMNMX.FTZ R170, R166, R175, !PT ;  /* 0x000000afa6aa7209 */ /* 0x000fe40007810000 */
[----:B-1----:R-:W-:Y:S02]  /*5f10*/  FSEL R211, R211, -INF , P3 ;  /* 0xff800000d3d37808 */ /* 0x002fe40001800000 */
[----:B------:R-:W-:Y:S01]  /*5f20*/  FMNMX.FTZ R178, R189, R172, !PT ;  /* 0x000000acbdb27209 */ /* 0x000fe20007810000 */
[----:B------:R-:W1:Y:S01]  /*5f30*/  MUFU.TANH R190, R190 ;  /* 0x000000be00be7308 */ /* 0x000e620000002400 */
[----:B------:R-:W-:Y:S01]  /*5f40*/  FMNMX.FTZ R175, R167, R170, !PT ;  /* 0x000000aaa7af7209 */ /* 0x000fe20007810000 */
[----:B------:R-:W-:Y:S01]  /*5f50*/  FMUL.FTZ R172, R199, UR10 ;  /* 0x0000000ac7ac7c20 */ /* 0x000fe20008410000 */
[----:B--2---:R-:W-:-:S02]  /*5f60*/  FSEL R185, R185, -INF , P4 ;  /* 0xff800000b9b97808 */ /* 0x004fc40002000000 */
[----:B------:R-:W-:Y:S02]  /*5f70*/  FMNMX.FTZ R178, R211, R178, !PT ;  /* 0x000000b2d3b27209 */ /* 0x000fe40007810000 */
[----:B------:R-:W-:Y:S01]  /*5f80*/  FMNMX.FTZ R170, R168, R175, !PT ;  /* 0x000000afa8aa7209 */ /* 0x000fe20007810000 */
[----:B------:R-:W2:Y:S01]  /*5f90*/  MUFU.TANH R213, R213 ;  /* 0x000000d500d57308 */ /* 0x000ea20000002400 */
[----:B------:R-:W-:Y:S02]  /*5fa0*/  FMNMX.FTZ R182, R185, R178, !PT ;  /* 0x000000b2b9b67209 */ /* 0x000fe40007810000 */
[----:B------:R-:W-:Y:S01]  /*5fb0*/  FMNMX.FTZ R178, R163, R170, !PT ;  /* 0x000000aaa3b27209 */ /* 0x000fe20007810000 */
[----:B------:R-:W-:Y:S01]  /*5fc0*/  FMUL.FTZ R170, R196, UR10 ;  /* 0x0000000ac4aa7c20 */ /* 0x000fe20008410000 */
[----:B------:R-:W-:Y:S02]  /*5fd0*/  ISETP.GT.AND P6, PT, R169, 0x41, PT ;  /* 0x00000041a900780c */ /* 0x000fe40003fc4270 */
[----:B------:R-:W-:Y:S01]  /*5fe0*/  FMNMX.FTZ R175, R161, R178, !PT ;  /* 0x000000b2a1af7209 */ /* 0x000fe20007810000 */
[----:B------:R-:W3:Y:S01]  /*5ff0*/  MUFU.TANH R157, R157 ;  /* 0x0000009d009d7308 */ /* 0x000ee20000002400 */
[----:B------:R-:W-:-:S02]  /*6000*/  ISETP.GT.AND P3, PT, R169, 0x49, PT ;  /* 0x00000049a900780c */ /* 0x000fc40003f64270 */
[----:B------:R-:W-:Y:S02]  /*6010*/  FMNMX.FTZ R175, R162, R175, !PT ;  /* 0x000000afa2af7209 */ /* 0x000fe40007810000 */
[----:B0-----:R-:W-:Y:S02]  /*6020*/  FSEL R187, R187, -INF , P6 ;  /* 0xff800000bbbb7808 */ /* 0x001fe40003000000 */
[----:B-1----:R-:W-:Y:S01]  /*6030*/  FSEL R190, R190, -INF , P5 ;  /* 0xff800000bebe7808 */ /* 0x002fe20002800000 */
[----:B------:R-:W0:Y:S01]  /*6040*/  MUFU.TANH R198, R198 ;  /* 0x000000c600c67308 */ /* 0x000e220000002400 */
[----:B--2---:R-:W-:Y:S02]  /*6050*/  FSEL R213, R213, -INF , P3 ;  /* 0xff800000d5d57808 */ /* 0x004fe40001800000 */
[C---:B------:R-:W-:Y:S02]  /*6060*/  ISETP.GT.AND P4, PT, R169.reuse, 0x50, PT ;  /* 0x00000050a900780c */ /* 0x040fe40003f84270 */
[----:B------:R-:W-:-:S02]  /*6070*/  ISETP.GT.AND P6, PT, R169, 0x51, PT ;  /* 0x00000051a900780c */ /* 0x000fc40003fc4270 */
[C---:B------:R-:W-:Y:S01]  /*6080*/  ISETP.GT.AND P5, PT, R169.reuse, 0x58, PT ;  /* 0x00000058a900780c */ /* 0x040fe20003fa4270 */
[----:B------:R-:W1:Y:S01]  /*6090*/  MUFU.TANH R208, R208 ;  /* 0x000000d000d07308 */ /* 0x000e620000002400 */
[----:B------:R-:W-:Y:S01]  /*60a0*/  ISETP.GT.AND P3, PT, R169, 0x59, PT ;  /* 0x00000059a900780c */ /* 0x000fe20003f64270 */
[----:B------:R-:W-:Y:S01]  /*60b0*/  FMUL.FTZ R169, R193, UR10 ;  /* 0x0000000ac1a97c20 */ /* 0x000fe20008410000 */
[----:B---3--:R-:W-:Y:S01]  /*60c0*/  FSEL R199, R157, -INF , P4 ;  /* 0xff8000009dc77808 */ /* 0x008fe20002000000 */
[----:B------:R-:W-:Y:S01]  /*60d0*/  ULDC UR10, c[0x0][0xa80] ;  /* 0x0002a000000a7ab9 */ /* 0x000fe20000000800 */
[----:B------:R-:W-:Y:S02]  /*60e0*/  FMNMX.FTZ R179, R187, R182, !PT ;  /* 0x000000b6bbb37209 */ /* 0x000fe40007810000 */
[----:B------:R-:W-:Y:S01]  /*60f0*/  ISETP.GT.AND P4, PT, R153, 0x49, PT ;  /* 0x000000499900780c */ /* 0x000fe20003f84270 */
[----:B------:R-:W2:Y:S01]  /*6100*/  MUFU.TANH R191, R195 ;  /* 0x000000c300bf7308 */ /* 0x000ea20000002400 */
[----:B0-----:R-:W-:-:S02]  /*6110*/  FSEL R193, R198, -INF , P5 ;  /* 0xff800000c6c17808 */ /* 0x001fc40002800000 */
[----:B------:R-:W-:Y:S02]  /*6120*/  FMNMX.FTZ R178, R190, R179, !PT ;  /* 0x000000b3beb27209 */ /* 0x000fe40007810000 */
[----:B------:R-:W-:Y:S02]  /*6130*/  ISETP.GT.AND P5, PT, R153, 0x50, PT ;  /* 0x000000509900780c */ /* 0x000fe40003fa4270 */
[----:B------:R-:W-:Y:S01]  /*6140*/  FMNMX.FTZ R178, R213, R178, !PT ;  /* 0x000000b2d5b27209 */ /* 0x000fe20007810000 */
[----:B------:R0:W3:Y:S01]  /*6150*/  MUFU.TANH R195, R172 ;  /* 0x000000ac00c37308 */ /* 0x0000e20000002400 */
[----:B-1----:R-:W-:Y:S02]  /*6160*/  FSEL R208, R208, -INF , P4 ;  /* 0xff800000d0d07808 */ /* 0x002fe40002000000 */
[----:B------:R-:W-:Y:S02]  /*6170*/  FMNMX.FTZ R178, R199, R178, !PT ;  /* 0x000000b2c7b27209 */ /* 0x000fe40007810000 */
[----:B------:R-:W-:-:S03]  /*6180*/  ISETP.GT.AND P4, PT, R153, 0x58, PT ;  /* 0x000000589900780c */ /* 0x000fc60003f84270 */
[----:B------:R-:W1:Y:S01]  /*6190*/  MUFU.TANH R156, R156 ;  /* 0x0000009c009c7308 */ /* 0x000e620000002400 */
[----:B0-----:R-:W-:Y:S02]  /*61a0*/  FMNMX.FTZ R172, R164, R175, !PT ;  /* 0x000000afa4ac7209 */ /* 0x001fe40007810000 */
[----:B--2---:R-:W-:Y:S02]  /*61b0*/  FSEL R191, R191, -INF , P6 ;  /* 0xff800000bfbf7808 */ /* 0x004fe40003000000 */
[----:B------:R-:W-:Y:S02]  /*61c0*/  FMNMX.FTZ R157, R159, R172, !PT ;  /* 0x000000ac9f9d7209 */ /* 0x000fe40007810000 */
[----:B------:R-:W-:Y:S01]  /*61d0*/  FMNMX.FTZ R178, R191, R178, !PT ;  /* 0x000000b2bfb27209 */ /* 0x000fe20007810000 */
[----:B------:R0:W2:Y:S01]  /*61e0*/  MUFU.TANH R192, R169 ;  /* 0x000000a900c07308 */ /* 0x0000a20000002400 */
[----:B------:R-:W-:Y:S02]  /*61f0*/  FMNMX.FTZ R157, R158, R157, !PT ;  /* 0x0000009d9e9d7209 */ /* 0x000fe40007810000 */
[----:B---3--:R-:W-:-:S02]  /*6200*/  FSEL R196, R195, -INF , P3 ;  /* 0xff800000c3c47808 */ /* 0x008fc40001800000 */
[----:B------:R-:W-:Y:S02]  /*6210*/  FMNMX.FTZ R157, R160, R157, !PT ;  /* 0x0000009da09d7209 */ /* 0x000fe40007810000 */
[----:B------:R-:W-:Y:S01]  /*6220*/  ISETP.GT.AND P3, PT, R153, 0x51, PT ;  /* 0x000000519900780c */ /* 0x000fe20003f64270 */
[----:B------:R-:W3:Y:S01]  /*6230*/  MUFU.TANH R194, R170 ;  /* 0x000000aa00c27308 */ /* 0x000ee20000002400 */
[----:B-1----:R-:W-:Y:S02]  /*6240*/  FSEL R195, R156, -INF , P5 ;  /* 0xff8000009cc37808 */ /* 0x002fe40002800000 */
[----:B------:R-:W-:Y:S02]  /*6250*/  FMNMX.FTZ R156, R208, R157, !PT ;  /* 0x0000009dd09c7209 */ /* 0x000fe40007810000 */
[----:B0-----:R-:W-:Y:S01]  /*6260*/  FMNMX.FTZ R169, R193, R178, !PT ;  /* 0x000000b2c1a97209 */ /* 0x001fe20007810000 */
[----:B------:R-:W-:Y:S01]  /*6270*/  IMAD.U32 R178, RZ, RZ, UR5 ;  /* 0x00000005ffb27e24 */ /* 0x000fe2000f8e00ff */
[----:B------:R-:W-:Y:S01]  /*6280*/  FMNMX.FTZ R157, R195, R156, !PT ;  /* 0x0000009cc39d7209 */ /* 0x000fe20007810000 */
[----:B------:R-:W0:Y:S01]  /*6290*/  MUFU.TANH R197, R197 ;  /* 0x000000c500c57308 */ /* 0x000e220000002400 */
[----:B--2---:R-:W-:Y:S01]  /*62a0*/  FSEL R192, R192, -INF , P3 ;  /* 0xff800000c0c07808 */ /* 0x004fe20001800000 */
[----:B------:R-:W-:Y:S01]  /*62b0*/  UIMAD UR5, UR4, 0xc00, UR14 ;  /* 0x00000c00040578a4 */ /* 0x000fe2000f8e020e */
[----:B------:R-:W-:-:S02]  /*62c0*/  ISETP.GT.AND P3, PT, R153, 0x59, PT ;  /* 0x000000599900780c */ /* 0x000fc40003f64270 */
[----:B------:R-:W-:Y:S01]  /*62d0*/  FMNMX.FTZ R157, R192, R157, !PT ;  /* 0x0000009dc09d7209 */ /* 0x000fe20007810000 */
[----:B------:R-:W-:Y:S01]  /*62e0*/  UIADD3 UR6, UR5, 0x280, URZ ;  /* 0x0000028005067890 */ /* 0x000fe2000fffe03f */
[----:B------:R-:W-:Y:S02]  /*62f0*/  FMNMX.FTZ R169, R196, R169, !PT ;  /* 0x000000a9c4a97209 */ /* 0x000fe40007810000 */
[----:B---3--:R-:W-:Y:S01]  /*6300*/  FSEL R194, R194, -INF , P4 ;  /* 0xff800000c2c27808 */ /* 0x008fe20002000000 */
[----:B------:R-:W-:Y:S02]  /*6310*/  UMOV UR14, UR5 ;  /* 0x00000005000e7c82 */ /* 0x000fe40008000000 */
        /* <DEDUP_REMOVED lines=11> */
[----:B------:R-:W-:-:S03]  /*63d0*/  FMUL.FTZ R198, R157, UR10 ;  /* 0x0000000a9dc67c20 */ /* 0x000fc60008410000 */
[----:B------:R-:W-:Y:S02]  /*63e0*/  FSEL R153, R157, RZ, P4 ;  /* 0x000000ff9d997208 */ /* 0x000fe40002000000 */
[----:B------:R-:W-:-:S03]  /*63f0*/  FSEL R198, R198, RZ, P4 ;  /* 0x000000ffc6c67208 */ /* 0x000fc60002000000 */
[----:B------:R-:W-:Y:S01]  /*6400*/  FADD.FTZ R153, -R153, R204 ;  /* 0x000000cc99997221 */ /* 0x000fe20000010100 */
[----:B0-----:R-:W-:Y:S01]  /*6410*/  FMNMX.FTZ R156, R172, R175, !PT ;  /* 0x000000afac9c7209 */ /* 0x001fe20007810000 */
[--C-:B------:R-:W-:Y:S01]  /*6420*/  FFMA.FTZ R172, R173, UR10, -R198.reuse ;  /* 0x0000000aadac7c23 */ /* 0x100fe200080108c6 */
[--C-:B------:R-:W-:Y:S01]  /*6430*/  FFMA.FTZ R169, R203, UR10, -R198.reuse ;  /* 0x0000000acba97c23 */ /* 0x100fe200080108c6 */
[----:B------:R-:W-:Y:S01]  /*6440*/  IADD3 R203, -R212, 0xb, RZ ;  /* 0x0000000bd4cb7810 */ /* 0x000fe20007ffe1ff */
[--C-:B------:R-:W-:Y:S01]  /*6450*/  FFMA.FTZ R175, R171, UR10, -R198.reuse ;  /* 0x0000000aabaf7c23 */ /* 0x100fe200080108c6 */
[C---:B------:R-:W-:Y:S01]  /*6460*/  FMUL.FTZ R197, R156.reuse, UR10 ;  /* 0x0000000a9cc57c20 */ /* 0x040fe20008410000 */
[----:B------:R-:W-:Y:S01]  /*6470*/  FSETP.NEU.FTZ.AND P3, PT, R156, -INF , PT ;  /* 0xff8000009c00780b */ /* 0x000fe20003f7d000 */
[----:B------:R-:W-:Y:S01]  /*6480*/  FMUL.FTZ R182, R153, UR10 ;  /* 0x0000000a99b67c20 */ /* 0x000fe20008410000 */
[--C-:B------:R-:W-:Y:S01]  /*6490*/  FFMA.FTZ R170, R155, UR10, -R198.reuse ;  /* 0x0000000a9baa7c23 */ /* 0x100fe200080108c6 */
[----:B------:R-:W-:Y:S01]  /*64a0*/  MUFU.EX2 R169, R169 ;  /* 0x000000a900a97308 */ /* 0x000fe20000000800 */
[----:B------:R-:W-:Y:S01]  /*64b0*/  FSEL R197, R197, RZ, P3 ;  /* 0x000000ffc5c57208 */ /* 0x000fe20001800000 */
[--C-:B------:R-:W-:Y:S01]  /*64c0*/  FFMA.FTZ R204, R219, UR10, -R198.reuse ;  /* 0x0000000adbcc7c23 */ /* 0x100fe200080108c6 */
[--C-:B------:R-:W-:Y:S01]  /*64d0*/  FFMA.FTZ R210, R221, UR10, -R198.reuse ;  /* 0x0000000addd27c23 */ /* 0x100fe200080108c6 */
[--C-:B------:R-:W-:Y:S01]  /*64e0*/  FFMA.FTZ R217, R217, UR10, -R198.reuse ;  /* 0x0000000ad9d97c23 */ /* 0x100fe200080108c6 */
[--C-:B------:R-:W-:Y:S01]  /*64f0*/  FFMA.FTZ R188, R188, UR10, -R198.reuse ;  /* 0x0000000abcbc7c23 */ /* 0x100fe200080108c6 */
[--C-:B------:R-:W-:Y:S01]  /*6500*/  FFMA.FTZ R173, R152, UR10, -R197.reuse ;  /* 0x0000000a98ad7c23 */ /* 0x100fe200080108c5 */
[----:B------:R-:W-:Y:S01]  /*6510*/  FSEL R152, R156, RZ, P3 ;  /* 0x000000ff9c987208 */ /* 0x000fe20001800000 */
[--C-:B------:R-:W-:Y:S01]  /*6520*/  FFMA.FTZ R171, R176, UR10, -R197.reuse ;  /* 0x0000000ab0ab7c23 */ /* 0x100fe200080108c5 */
[--C-:B------:R-:W-:Y:S01]  /*6530*/  FFMA.FTZ R174, R174, UR10, -R197.reuse ;  /* 0x0000000aaeae7c23 */ /* 0x100fe200080108c5 */
[----:B------:R-:W-:Y:S01]  /*6540*/  FFMA.FTZ R176, R154, UR10, -R197 ;  /* 0x0000000a9ab07c23 */ /* 0x000fe200080108c5 */
[----:B------:R-:W0:Y:S01]  /*6550*/  MUFU.EX2 R182, R182 ;  /* 0x000000b600b67308 */ /* 0x000e220000000800 */
[----:B------:R-:W-:Y:S01]  /*6560*/  FADD.FTZ R152, -R152, R205 ;  /* 0x000000cd98987221 */ /* 0x000fe20000010100 */
[----:B------:R-:W-:Y:S01]  /*6570*/  FFMA.FTZ R205, R223, UR10, -R198 ;  /* 0x0000000adfcd7c23 */ /* 0x000fe200080108c6 */
[--C-:B------:R-:W-:Y:S01]  /*6580*/  FFMA.FTZ R180, R180, UR10, -R197.reuse ;  /* 0x0000000ab4b47c23 */ /* 0x100fe200080108c5 */
[----:B------:R-:W-:Y:S01]  /*6590*/  FFMA.FTZ R177, R177, UR10, -R197 ;  /* 0x0000000ab1b17c23 */ /* 0x000fe200080108c5 */
[----:B------:R-:W-:Y:S01]  /*65a0*/  FMUL.FTZ R179, R152, UR10 ;  /* 0x0000000a98b37c20 */ /* 0x000fe20008410000 */
[----:B------:R-:W-:-:S02]  /*65b0*/  @!P2 VIADD R152, R178, 0x32440 ;  /* 0x00032440b298a836 */ /* 0x000fc40000000000 */
[--C-:B------:R-:W-:Y:S01]  /*65c0*/  FFMA.FTZ R181, R181, UR10, -R197.reuse ;  /* 0x0000000ab5b57c23 */ /* 0x100fe200080108c5 */
[----:B------:R-:W-:Y:S01]  /*65d0*/  MUFU.EX2 R170, R170 ;  /* 0x000000aa00aa7308 */ /* 0x000fe20000000800 */
[--C-:B------:R-:W-:Y:S01]  /*65e0*/  FFMA.FTZ R184, R184, UR10, -R197.reuse ;  /* 0x0000000ab8b87c23 */ /* 0x100fe200080108c5 */
[----:B------:R-:W-:Y:S01]  /*65f0*/  FFMA.FTZ R207, R207, UR10, -R198 ;  /* 0x0000000acfcf7c23 */ /* 0x000fe200080108c6 */
[----:B------:R-:W-:Y:S01]  /*6600*/  @!P2 PRMT R152, RZ, 0x654, R152 ;  /* 0x00000654ff98a816 */ /* 0x000fe20000000098 */
[----:B------:R1:W-:Y:S06]  /*6610*/  BAR.ARV R203, 0x100 ;  /* 0x000400cb0000751d */ /* 0x0003ec0000002000 */
[----:B------:R2:W-:Y:S01]  /*6620*/  @!P2 SYNCS.ARRIVE.TRANS64.RED.A1T0 RZ, [R152+URZ], RZ ;  /* 0x000000ff98ffa9a7 */ /* 0x0005e2000810043f */
        /* <DEDUP_REMOVED lines=135> */
[----:B------:R-:W-:Y:S01]  /*6ea0*/  F2FP.BF16.F32.PACK_AB R153, R170, R169 ;  /* 0x000000a9aa99723e */ /* 0x000fe200000010ff */
[----:B------:R-:W-:Y:S01]  /*6eb0*/  MUFU.EX2 R204, R204 ;  /* 0x000000cc00cc7308 */ /* 0x000fe20000000800 */
[----:B0-----:R-:W-:Y:S01]  /*6ec0*/  F2FP.BF16.F32.PACK_AB R155, R175, R172 ;  /* 0x000000acaf9b723e */ /* 0x001fe200000010ff */
[--C-:B------:R-:W-:Y:S01]  /*6ed0*/  FFMA.FTZ R209, R209, UR10, -R198.reuse ;  /* 0x0000000ad1d17c23 */ /* 0x100fe200080108c6 */
[----:B--2---:R-:W-:Y:S01]  /*6ee0*/  F2FP.BF16.F32.PACK_AB R152, R171, R174 ;  /* 0x000000aeab98723e */ /* 0x004fe200000010ff */
[--C-:B------:R-:W-:Y:S01]  /*6ef0*/  FFMA.FTZ R165, R165, UR10, -R197.reuse ;  /* 0x0000000aa5a57c23 */ /* 0x100fe200080108c5 */
[----:B---3--:R-:W-:Y:S01]  /*6f00*/  F2FP.BF16.F32.PACK_AB R154, R176, R173 ;  /* 0x000000adb09a723e */ /* 0x008fe200000010ff */
[----:B------:R1:W-:Y:S01]  /*6f10*/  BAR.SYNC.DEFER_BLOCKING R200, 0x100 ;  /* 0x000400c80000751d */ /* 0x0003e20000010000 */
        /* <DEDUP_REMOVED lines=23> */
[----:B------:R-:W-:Y:S01]  /*7090*/  WARPGROUP.ARRIVE ;  /* 0x00000000000079c5 */ /* 0x000fe20000000000 */
[--C-:B------:R-:W-:Y:S01]  /*70a0*/  FFMA.FTZ R208, R191, UR10, -R198.reuse ;  /* 0x0000000abfd07c23 */ /* 0x100fe200080108c6 */
[--C-:B------:R-:W-:Y:S01]  /*70b0*/  FFMA.FTZ R191, R193, UR10, -R198.reuse ;  /* 0x0000000ac1bf7c23 */ /* 0x100fe200080108c6 */
[--C-:B------:R-:W-:Y:S01]  /*70c0*/  FFMA.FTZ R193, R195, UR10, -R197.reuse ;  /* 0x0000000ac3c17c23 */ /* 0x100fe200080108c5 */
[--C-:B------:R-:W-:Y:S01]  /*70d0*/  FFMA.FTZ R199, R199, UR10, -R198.reuse ;  /* 0x0000000ac7c77c23 */ /* 0x100fe200080108c6 */
[--C-:B------:R-:W-:Y:S01]  /*70e0*/  FFMA.FTZ R192, R192, UR10, -R197.reuse ;  /* 0x0000000ac0c07c23 */ /* 0x100fe200080108c5 */
[----:B------:R-:W-:Y:S01]  /*70f0*/  HGMMA.64x256x16.F32.BF16 R24, R152, gdesc[UR12].tnspB, R24, gsb0 ;  /* 0x43e0000c98187df0 */ /* 0x000fe20008001818 */
[----:B------:R-:W-:Y:S01]  /*7100*/  MUFU.EX2 R180, R180 ;  /* 0x000000b400b47308 */ /* 0x000fe20000000800 */
[----:B------:R-:W-:Y:S01]  /*7110*/  UIADD3 UR14, UR5, 0x80, URZ ;  /* 0x00000080050e7890 */ /* 0x000fe2000fffe03f */
[--C-:B------:R-:W-:Y:S01]  /*7120*/  FFMA.FTZ R194, R194, UR10, -R197.reuse ;  /* 0x0000000ac2c27c23 */ /* 0x100fe200080108c5 */
[----:B------:R-:W-:Y:S01]  /*7130*/  UMOV UR15, 0x40000040 ;  /* 0x40000040000f7882 */ /* 0x000fe20000000000 */
[----:B------:R-:W-:Y:S01]  /*7140*/  FFMA.FTZ R195, R206, UR10, -R197 ;  /* 0x0000000acec37c23 */ /* 0x000fe200080108c5 */
[----:B------:R-:W-:Y:S01]  /*7150*/  FFMA.FTZ R196, R196, UR10, -R198 ;  /* 0x0000000ac4c47c23 */ /* 0x000fe200080108c6 */
[----:B------:R-:W-:Y:S01]  /*7160*/  FFMA.FTZ R169, R182, R12, R169 ;  /* 0x0000000cb6a97223 */ /* 0x000fe200000100a9 */
[----:B------:R-:W-:Y:S01]  /*7170*/  FFMA.FTZ R0, R179, R0, R174 ;  /* 0x00000000b3007223 */ /* 0x000fe200000100ae */
[----:B------:R-:W3:Y:S01]  /*7180*/  MUFU.EX2 R177, R177 ;  /* 0x000000b100b17308 */ /* 0x000ee20000000800 */
[----:B------:R-:W-:Y:S01]  /*7190*/  PLOP3.LUT P3, PT, PT, PT, UP1, 0x80, 0x0 ;  /* 0x000000000000781c */ /* 0x000fe20003f6f018 */
        /* <DEDUP_REMOVED lines=8> */
[----:B------:R-:W-:-:S05]  /*7220*/  FADD.FTZ R173, R176, R173 ;  /* 0x000000adb0ad7221 */ /* 0x000fca0000010000 */
[----:B------:R-:W4:Y:S08]  /*7230*/  MUFU.EX2 R184, R184 ;  /* 0x000000b800b87308 */ /* 0x000f300000000800 */
[----:B------:R-:W-:Y:S08]  /*7240*/  MUFU.EX2 R188, R188 ;  /* 0x000000bc00bc7308 */ /* 0x000ff00000000800 */
[----:B------:R-:W5:Y:S08]  /*7250*/  MUFU.EX2 R207, R207 ;  /* 0x000000cf00cf7308 */ /* 0x000f700000000800 */
[----:B------:R-:W-:Y:S08]  /*7260*/  MUFU.EX2 R209, R209 ;  /* 0x000000d100d17308 */ /* 0x000ff00000000800 */
[----:B------:R-:W-:Y:S08]  /*7270*/  MUFU.EX2 R165, R165 ;  /* 0x000000a500a57308 */ /* 0x000ff00000000800 */
[----:B------:R-:W1:Y:S08]  /*7280*/  MUFU.EX2 R166, R166 ;  /* 0x000000a600a67308 */ /* 0x000e700000000800 */
[----:B------:R-:W-:Y:S08]  /*7290*/  MUFU.EX2 R167, R167 ;  /* 0x000000a700a77308 */ /* 0x000ff00000000800 */
[----:B------:R-:W1:Y:S08]  /*72a0*/  MUFU.EX2 R168, R168 ;  /* 0x000000a800a87308 */ /* 0x000e700000000800 */
[----:B------:R-:W1:Y:S08]  /*72b0*/  MUFU.EX2 R212, R212 ;  /* 0x000000d400d47308 */ /* 0x000e700000000800 */
[----:B------:R-:W-:Y:S08]  /*72c0*/  MUFU.EX2 R183, R183 ;  /* 0x000000b700b77308 */ /* 0x000ff00000000800 */
[----:B------:R-:W-:Y:S08]  /*72d0*/  MUFU.EX2 R186, R186 ;  /* 0x000000ba00ba7308 */ /* 0x000ff00000000800 */
        /* <DEDUP_REMOVED lines=19> */
[----:B------:R-:W-:Y:S01]  /*7410*/  MUFU.EX2 R194, R194 ;  /* 0x000000c200c27308 */ /* 0x000fe20000000800 */
[----:B------:R-:W-:-:S02]  /*7420*/  WARPGROUP.DEPBAR.LE gsb0, 0x0 ;  /* 0x00008000000079c5 */ /* 0x000fc40000010000 */
[----:B0-----:R-:W-:-:S05]  /*7430*/  F2FP.BF16.F32.PACK_AB R153, R205, R204 ;  /* 0x000000cccd99723e */ /* 0x001fca00000010ff */
[----:B------:R-:W0:Y:S01]  /*7440*/  MUFU.EX2 R195, R195 ;  /* 0x000000c300c37308 */ /* 0x000e220000000800 */
[----:B--2---:R-:W-:Y:S01]  /*7450*/  F2FP.BF16.F32.PACK_AB R155, R217, R210 ;  /* 0x000000d2d99b723e */ /* 0x004fe200000010ff */
[----:B------:R-:W-:Y:S01]  /*7460*/  FADD.FTZ R204, R204, R175 ;  /* 0x000000afcccc7221 */ /* 0x000fe20000010000 */
[----:B---3--:R-:W-:Y:S01]  /*7470*/  F2FP.BF16.F32.PACK_AB R152, R177, R180 ;  /* 0x000000b4b198723e */ /* 0x008fe200000010ff */
[----:B------:R-:W-:Y:S01]  /*7480*/  FADD.FTZ R180, R180, R173 ;  /* 0x000000adb4b47221 */ /* 0x000fe20000010000 */
[----:B----4-:R-:W-:Y:S01]  /*7490*/  F2FP.BF16.F32.PACK_AB R154, R184, R181 ;  /* 0x000000b5b89a723e */ /* 0x010fe200000010ff */
[----:B------:R-:W-:Y:S01]  /*74a0*/  FADD.FTZ R205, R205, R204 ;  /* 0x000000cccdcd7221 */ /* 0x000fe20000010000 */
[----:B------:R-:W-:Y:S01]  /*74b0*/  MOV R204, R157 ;  /* 0x0000009d00cc7202 */ /* 0x000fe20000000f00 */
[----:B------:R-:W2:Y:S01]  /*74c0*/  MUFU.EX2 R196, R196 ;  /* 0x000000c400c47308 */ /* 0x000ea20000000800 */
[----:B------:R-:W-:Y:S01]  /*74d0*/  WARPGROUP.ARRIVE ;  /* 0x00000000000079c5 */ /* 0x000fe20000000000 */
[----:B------:R-:W-:Y:S01]  /*74e0*/  FADD.FTZ R180, R177, R180 ;  /* 0x000000b4b1b47221 */ /* 0x000fe20000010000 */
[----:B------:R-:W-:Y:S01]  /*74f0*/  FADD.FTZ R210, R210, R205 ;  /* 0x000000cdd2d27221 */ /* 0x000fe20000010000 */
[----:B------:R-:W-:-:S02]  /*7500*/  IMAD.MOV.U32 R205, RZ, RZ, R156 ;  /* 0x000000ffffcd7224 */ /* 0x000fc400078e009c */
[----:B------:R-:W-:Y:S01]  /*7510*/  FADD.FTZ R181, R181, R180 ;  /* 0x000000b4b5b57221 */ /* 0x000fe20000010000 */
[----:B------:R-:W-:Y:S01]  /*7520*/  HGMMA.64x256x16.F32.BF16 R24, R152, gdesc[UR12].tnspB, R24, gsb0 ;  /* 0x43e0000c98187df0 */ /* 0x000fe20008001818 */
[----:B------:R-:W-:Y:S01]  /*7530*/  UIADD3 UR14, UR5, 0x100, URZ ;  /* 0x00000100050e7890 */ /* 0x000fe2000fffe03f */
[----:B------:R-:W-:Y:S01]  /*7540*/  FADD.FTZ R217, R217, R210 ;  /* 0x000000d2d9d97221 */ /* 0x000fe20000010000 */
[----:B------:R-:W-:Y:S01]  /*7550*/  UMOV UR15, 0x40000040 ;  /* 0x40000040000f7882 */ /* 0x000fe20000000000 */
[----:B------:R-:W-:Y:S01]  /*7560*/  FADD.FTZ R184, R184, R181 ;  /* 0x000000b5b8b87221 */ /* 0x000fe20000010000 */
[----:B------:R-:W-:Y:S02]  /*7570*/  WARPGROUP.DEPBAR.LE gsb0, 0x0 ;  /* 0x00008000000079c5 */ /* 0x000fe40000010000 */
[----:B-----5:R-:W-:Y:S01]  /*7580*/  F2FP.BF16.F32.PACK_AB R153, R207, R188 ;  /* 0x000000bccf99723e */ /* 0x020fe200000010ff */
[----:B------:R-:W-:Y:S01]  /*7590*/  FADD.FTZ R188, R188, R217 ;  /* 0x000000d9bcbc7221 */ /* 0x000fe20000010000 */
[----:B-1----:R-:W-:Y:S01]  /*75a0*/  F2FP.BF16.F32.PACK_AB R152, R166, R165 ;  /* 0x000000a5a698723e */ /* 0x002fe200000010ff */
        /* <DEDUP_REMOVED lines=9> */
[----:B------:R-:W-:-:S06]  /*7640*/  FADD.FTZ R168, R168, R167 ;  /* 0x000000a7a8a87221 */ /* 0x000fcc0000010000 */
        /* <DEDUP_REMOVED lines=35> */
[----:B------:R-:W-:Y:S01]  /*7880*/  UMOV UR14, UR6 ;  /* 0x00000006000e7c82 */ /* 0x000fe20008000000 */
[----:B------:R-:W-:Y:S01]  /*7890*/  UMOV UR15, 0x40000040 ;  /* 0x40000040000f7882 */ /* 0x000fe20000000000 */
[----:B------:R-:W-:Y:S02]  /*78a0*/  WARPGROUP.DEPBAR.LE gsb0, 0x0 ;  /* 0x00008000000079c5 */ /* 0x000fe40000010000 */
[----:B------:R-:W-:Y:S01]  /*78b0*/  F2FP.BF16.F32.PACK_AB R152, R192, R193 ;  /* 0x000000c1c098723e */ /* 0x000fe200000010ff */
[----:B------:R-:W-:Y:S01]  /*78c0*/  FADD.FTZ R193, R193, R160 ;  /* 0x000000a0c1c17221 */ /* 0x000fe20000010000 */
[----:B------:R-:W-:Y:S01]  /*78d0*/  F2FP.BF16.F32.PACK_AB R153, R208, R199 ;  /* 0x000000c7d099723e */ /* 0x000fe200000010ff */
[----:B------:R-:W-:Y:S01]  /*78e0*/  FADD.FTZ R199, R199, R190 ;  /* 0x000000bec7c77221 */ /* 0x000fe20000010000 */
[----:B0-----:R-:W-:Y:S01]  /*78f0*/  F2FP.BF16.F32.PACK_AB R154, R195, R194 ;  /* 0x000000c2c39a723e */ /* 0x001fe200000010ff */
[----:B------:R-:W-:Y:S01]  /*7900*/  FADD.FTZ R193, R192, R193 ;  /* 0x000000c1c0c17221 */ /* 0x000fe20000010000 */
[----:B--2---:R-:W-:Y:S01]  /*7910*/  F2FP.BF16.F32.PACK_AB R155, R196, R191 ;  /* 0x000000bfc49b723e */ /* 0x004fe200000010ff */
        /* <DEDUP_REMOVED lines=10> */
[----:B------:R-:W-:-:S05]  /*79c0*/  UMOV UR61, UR7 ;  /* 0x00000007003d7c82 */ /* 0x000fca0008000000 */
.L_x_13444:
[----:B------:R-:W-:-:S13]  /*79d0*/  R2UR UR5, R23 ;  /* 0x00000000170572ca */ /* 0x000fda00000e0000 */
[----:B------:R-:W-:-:S06]  /*79e0*/  UISETP.GE.AND UP0, UPT, UR61, UR5, UPT ;  /* 0x000000053d00728c */ /* 0x000fcc000bf06270 */
[----:B------:R-:W-:-:S13]  /*79f0*/  PLOP3.LUT P1, PT, PT, PT, UP0, 0x80, 0x0 ;  /* 0x000000000000781c */ /* 0x000fda0003f2f008 */
[----:B------:R-:W-:Y:S05]  /*7a00*/  @!P1 BRA `(.L_x_13454) ;  /* 0x0000002800349947 */ /* 0x000fea0003800000 */
[----:B------:R-:W-:Y:S01]  /*7a10*/  IMAD.MOV.U32 R202, RZ, RZ, R157 ;  /* 0x000000ffffca7224 */ /* 0x000fe200078e009d */
[----:B------:R-:W-:Y:S01]  /*7a20*/  ULDC UR6, c[0x0][0xad0] ;  /* 0x0002b40000067ab9 */ /* 0x000fe20000000800 */
[----:B------:R-:W-:-:S07]  /*7a30*/  IMAD.MOV.U32 R201, RZ, RZ, R156 ;  /* 0x000000ffffc97224 */ /* 0x000fce00078e009c */
.L_x_13463:
[----:B------:R-:W-:-:S04]  /*7a40*/  UIADD3 UR4, UR4, 0x1, URZ ;  /* 0x0000000104047890 */ /* 0x000fc8000fffe03f */
[----:B------:R-:W-:-:S04]  /*7a50*/  UISETP.NE.AND UP0, UPT, UR4, 0x2, UPT ;  /* 0x000000020400788c */ /* 0x000fc8000bf05270 */
[----:B------:R-:W-:Y:S02]  /*7a60*/  USEL UR5, URZ, 0x1, UP0 ;  /* 0x000000013f057887 */ /* 0x000fe40008000000 */
[----:B------:R-:W-:Y:S02]  /*7a70*/  USEL UR4, UR4, URZ, UP0 ;  /* 0x0000003f04047287 */ /* 0x000fe40008000000 */
[----:B------:R-:W-:Y:S01]  /*7a80*/  ULOP3.LUT UR60, UR60, UR5, URZ, 0x3c, !UPT ;  /* 0x000000053c3c7292 */ /* 0x000fe2000f8e3c3f */
[----:B--2---:R-:W-:Y:S11]  /*7a90*/  @!P0 BRA `(.L_x_13455) ;  /* 0x0000000000048947 */ /* 0x004ff60003800000 */
[----:B------:R-:W-:Y:S01]  /*7aa0*/  BPT.TRAP 0x1 ;  /* 0x000000040000795c */ /* 0x000fe20000300000 */
.L_x_13455:
[----:B------:R-:W-:Y:S01]  /*7ab0*/  R2UR UR5, R22 ;  /* 0x00000000160572ca */ /* 0x000fe200000e0000 */
[----:B------:R-:W-:-:S05]  /*7ac0*/  IMAD.U32 R204, RZ, RZ, UR60 ;  /* 0x0000003cffcc7e24 */ /* 0x000fca000f8e00ff */
[----:B------:R-:W-:-:S07]  /*7ad0*/  SHF.L.U32 R204, R204, 0x1f, RZ ;  /* 0x0000001fcccc7819 */ /* 0x000fce00000006ff */
[----:B------:R-:W-:-:S09]  /*7ae0*/  ULEA UR7, UR4, UR5, 0x3 ;  /* 0x0000000504077291 */ /* 0x000fd2000f8e183f */
[----:B------:R2:W3:Y:S01]  /*7af0*/  SYNCS.PHASECHK.TRANS64.TRYWAIT P1, [UR7+0x32430], R204 ;  /* 0x032430ccff0075a7 */ /* 0x0004e20008020147 */
[----:B------:R-:W-:Y:S05]  /*7b00*/  @!P0 BRA `(.L_x_13456) ;  /* 0x0000000000048947 */ /* 0x000fea0003800000 */
[----:B------:R-:W-:Y:S01]  /*7b10*/  BPT.TRAP 0x1 ;  /* 0x000000040000795c */ /* 0x000fe20000300000 */
.L_x_13456:
[----:B---3--:R-:W-:Y:S05]  /*7b20*/  @P1 BRA `(.L_x_13457) ;  /* 0x0000000000081947 */ /* 0x008fea0003800000 */
[----:B------:R-:W3:Y:S02]  /*7b30*/  SYNCS.PHASECHK.TRANS64.TRYWAIT P1, [UR7+0x32430], R204 ;  /* 0x032430ccff0075a7 */ /* 0x000ee40008020147 */
[----:B---3--:R-:W-:Y:S05]  /*7b40*/  @!P1 BRA `(.L_x_13458) ;  /* 0x000000a4005c9947 */ /* 0x008fea0003800000 */
.L_x_13457:
[----:B------:R-:W-:Y:S01]  /*7b50*/  R2UR UR5, R20 ;  /* 0x00000000140572ca */ /* 0x000fe200000e0000 */
[----:B01-3--:R-:W-:Y:S01]  /*7b60*/  WARPGROUP.ARRIVE ;  /* 0x00000000000079c5 */ /* 0x00bfe20000000000 */
[----:B------:R-:W-:Y:S01]  /*7b70*/  R2UR UR56, R18 ;  /* 0x00000000123872ca */ /* 0x000fe200000e0000 */
[----:B------:R-:W-:Y:S01]  /*7b80*/  UMOV UR59, 0x40000040 ;  /* 0x40000040003b7882 */ /* 0x000fe20000000000 */
[----:B------:R-:W-:-:S09]  /*7b90*/  R2UR UR57, R19 ;  /* 0x00000000133972ca */ /* 0x000fd200000e0000 */
[----:B------:R-:W-:-:S07]  /*7ba0*/  UIMAD UR5, UR4, 0x300, UR5 ;  /* 0x00000300040578a4 */ /* 0x000fce000f8e0205 */
[----:B------:R-:W-:Y:S02]  /*7bb0*/  UMOV UR58, UR5 ;  /* 0x00000005003a7c82 */ /* 0x000fe40008000000 */
        /* <DEDUP_REMOVED lines=25> */
.L_x_13459:
[----:B------:R0:W1:Y:S01]  /*7d50*/  SYNCS.PHASECHK.TRANS64.TRYWAIT P1, [UR7+0x32450], R204 ;  /* 0x032450ccff0075a7 */ /* 0x0000620008020147 */
[----:B------:R-:W-:Y:S05]  /*7d60*/  @!P0 BRA `(.L_x_13460) ;  /* 0x0000000000048947 */ /* 0x000fea0003800000 */
[----:B------:R-:W-:Y:S01]  /*7d70*/  BPT.TRAP 0x1 ;  /* 0x000000040000795c */ /* 0x000fe20000300000 */
.L_x_13460:
[----:B-1----:R-:W-:Y:S05]  /*7d80*/  @P1 BRA `(.L_x_13461) ;  /* 0x0000000000081947 */ /* 0x002fea0003800000 */
[----:B------:R-:W1:Y:S02]  /*7d90*/  SYNCS.PHASECHK.TRANS64.TRYWAIT P1, [UR7+0x32450], R204 ;  /* 0x032450ccff0075a7 */ /* 0x000e640008020147 */
[----:B-1----:R-:W-:Y:S05]  /*7da0*/  @!P1 BRA `(.L_x_13462) ;  /* 0x000000a000dc9947 */ /* 0x002fea0003800000 */
.L_x_13461:
        /* <DEDUP_REMOVED lines=14> */
[----:B------:R-:W-:Y:S01]  /*7e90*/  UMOV UR43, 0x40000040 ;  /* 0x40000040002b7882 */ /* 0x000fe20000000000 */
[----:B------:R-:W-:-:S02]  /*7ea0*/  UMOV UR47, 0x40000040 ;  /* 0x40000040002f7882 */ /* 0x000fc40000000000 */
[----:B------:R-:W-:Y:S02]  /*7eb0*/  UIADD3 UR10, UR5, 0x6, URZ ;  /* 0x00000006050a7890 */ /* 0x000fe4000fffe03f */
[----:B------:R-:W-:Y:S02]  /*7ec0*/  UIADD3 UR14, UR5, 0x300, URZ ;  /* 0x00000300050e7890 */ /* 0x000fe4000fffe03f */
[----:B------:R-:W-:Y:S01]  /*7ed0*/  UMOV UR58, UR5 ;  /* 0x00000005003a7c82 */ /* 0x000fe20008000000 */
[----:B------:R-:W-:Y:S01]  /*7ee0*/  UIADD3 UR18, UR5, 0x302, URZ ;  /* 0x0000030205127890 */ /* 0x000fe2000fffe03f */
[----:B------:R-:W-:Y:S01]  /*7ef0*/  HGMMA.64x96x16.F32.BF16 R152, gdesc[UR56], R152, gsb0 ;  /* 0x01600000389879f0 */ /* 0x000fe20008001898 */
[----:B------:R-:W-:Y:S01]  /*7f00*/  R2UR UR56, R2 ;  /* 0x00000000023872ca */ /* 0x000fe200000e0000 */
[----:B------:R-:W-:Y:S01]  /*7f10*/  UIADD3 UR58, UR5, 0x2, URZ ;  /* 0x00000002053a7890 */ /* 0x000fe2000fffe03f */
[----:B------:R-:W-:Y:S01]  /*7f20*/  R2UR UR57, R3 ;  /* 0x00000000033972ca */ /* 0x000fe200000e0000 */
[----:B------:R-:W-:Y:S01]  /*7f30*/  UMOV UR59, 0x40000040 ;  /* 0x40000040003b7882 */ /* 0x000fe20000000000 */
[----:B------:R-:W-:-:S02]  /*7f40*/  UIADD3 UR22, UR5, 0x304, URZ ;  /* 0x0000030405167890 */ /* 0x000fc4000fffe03f */
[----:B------:R-:W-:Y:S02]  /*7f50*/  UIADD3 UR26, UR5, 0x306, URZ ;  /* 0x00000306051a7890 */ /* 0x000fe4000fffe03f */
[----:B------:R-:W-:Y:S02]  /*7f60*/  UIADD3 UR30, UR5, 0x600, URZ ;  /* 0x00000600051e7890 */ /* 0x000fe4000fffe03f */
[----:B------:R-:W-:Y:S02]  /*7f70*/  UIADD3 UR34, UR5, 0x602, URZ ;  /* 0x0000060205227890 */ /* 0x000fe4000fffe03f */
[----:B------:R-:W-:Y:S02]  /*7f80*/  UIADD3 UR38, UR5, 0x604, URZ ;  /* 0x0000060405267890 */ /* 0x000fe4000fffe03f */
[----:B------:R-:W-:Y:S02]  /*7f90*/  UIADD3 UR42, UR5, 0x606, URZ ;  /* 0x00000606052a7890 */ /* 0x000fe4000fffe03f */
[----:B------:R-:W-:-:S02]  /*7fa0*/  UIADD3 UR46, UR5, 0x900, URZ ;  /* 0x00000900052e7890 */ /* 0x000fc4000fffe03f */
[----:B------:R-:W-:Y:S01]  /*7fb0*/  UIADD3 UR50, UR5, 0x902, URZ ;  /* 0x0000090205327890 */ /* 0x000fe2000fffe03f */
[----:B------:R-:W-:Y:S01]  /*7fc0*/  UMOV UR51, 0x40000040 ;  /* 0x4000004000337882 */ /* 0x000fe20000000000 */
[----:B------:R-:W-:Y:S01]  /*7fd0*/  UIADD3 UR54, UR5, 0x904, URZ ;  /* 0x0000090405367890 */ /* 0x000fe2000fffe03f */
[----:B------:R-:W-:Y:S01]  /*7fe0*/  UMOV UR55, 0x40000040 ;  /* 0x4000004000377882 */ /* 0x000fe20000000000 */
[----:B------:R-:W-:Y:S02]  /*7ff0*/  WARPGROUP.DEPBAR.LE gsb0, 0x0 ;  /* 0x00008000000079c5 */ /* 0x000fe40000010000 */
        /* <DEDUP_REMOVED lines=13> */
[----:B------:R-:W-:-:S13]  /*80d0*/  R2UR UR5, R13 ;  /* 0x000000000d0572ca */ /* 0x000fda00000e0000 */
[----:B------:R-:W-:Y:S01]  /*80e0*/  UIMAD UR5, UR4, 0xc00, UR5 ;  /* 0x00000c00040578a4 */ /* 0x000fe2000f8e0205 */
[----:B------:R-:W-:Y:S02]  /*80f0*/  WARPGROUP.DEPBAR.LE gsb0, 0x0 ;  /* 0x00008000000079c5 */ /* 0x000fe40000010000 */
[----:B------:R-:W-:-:S06]  /*8100*/  WARPGROUP.ARRIVE ;  /* 0x00000000000079c5 */ /* 0x000fcc0000000000 */
[----:B------:R-:W-:Y:S01]  /*8110*/  HGMMA.64x96x16.F32.BF16 R152, gdesc[UR8], R152, gsb0 ;  /* 0x01600000089879f0 */ /* 0x000fe20008001898 */
[----:B------:R-:W-:Y:S02]  /*8120*/  ULDC UR10, c[0x0][0xa80] ;  /* 0x0002a000000a7ab9 */ /* 0x000fe40000000800 */
        /* <DEDUP_REMOVED lines=41> */
[----:B-1----:R-:W-:Y:S01]  /*83c0*/  FMUL.FTZ R205, R154, UR6 ;  /* 0x000000069acd7c20 */ /* 0x002fe20008410000 */
[----:B------:R-:W-:Y:S01]  /*83d0*/  FMUL.FTZ R154, R155, UR6 ;  /* 0x000000069b9a7c20 */ /* 0x000fe20008410000 */
[----:B------:R-:W-:Y:S01]  /*83e0*/  FMUL.FTZ R155, R156, UR6 ;  /* 0x000000069c9b7c20 */ /* 0x000fe20008410000 */
[----:B0-2---:R-:W-:Y:S01]  /*83f0*/  FMUL.FTZ R204, R157, UR6 ;  /* 0x000000069dcc7c20 */ /* 0x005fe20008410000 */
        /* <DEDUP_REMOVED lines=125> */
[----:B-1----:R-:W-:-:S05]  /*8bd0*/  FMNMX.FTZ R193, R194, R193, !PT ;  /* 0x000000c1c2c17209 */ /* 0x002fca0007810000 */
[----:B------:R-:W1:Y:S02]  /*8be0*/  SHFL.BFLY PT, R196, R193, 0x2, 0x1f ;  /* 0x0c401f00c1c47f89 */ /* 0x000e6400000e0000 */
        /* <DEDUP_REMOVED lines=8> */
[----:B--2---:R-:W-:-:S07]  /*8c70*/  FMNMX.FTZ R156, R190, R157, !PT ;  /* 0x0000009dbe9c7209 */ /* 0x004fce0007810000 */
[----:B------:R-:W2:Y:S01]  /*8c80*/  MUFU.TANH R209, R209 ;  /* 0x000000d100d17308 */ /* 0x000ea20000002400 */
[----:B0-----:R-:W-:-:S04]  /*8c90*/  FMNMX.FTZ R157, R195, R156, !PT ;  /* 0x0000009cc39d7209 */ /* 0x001fc80007810000 */
[----:B-1----:R-:W-:-:S04]  /*8ca0*/  FMNMX.FTZ R156, R198, R157, !PT ;  /* 0x0000009dc69c7209 */ /* 0x002fc80007810000 */
[----:B--2---:R-:W-:Y:S02]  /*8cb0*/  FMNMX.FTZ R157, R209, R156, !PT ;  /* 0x0000009cd19d7209 */ /* 0x004fe40007810000 */
[----:B------:R-:W0:Y:S04]  /*8cc0*/  SHFL.BFLY PT, R156, R197, 0x1, 0x1f ;  /* 0x0c201f00c59c7f89 */ /* 0x000e2800000e0000 */
[----:B------:R-:W1:Y:S01]  /*8cd0*/  SHFL.BFLY PT, R196, R157, 0x2, 0x1f ;  /* 0x0c401f009dc47f89 */ /* 0x000e6200000e0000 */
[----:B0-----:R-:W-:Y:S02]  /*8ce0*/  FMNMX.FTZ R156, R197, R156, !PT ;  /* 0x0000009cc59c7209 */ /* 0x001fe40007810000 */
[----:B-1----:R-:W-:-:S03]  /*8cf0*/  FMNMX.FTZ R199, R157, R196, !PT ;  /* 0x000000c49dc77209 */ /* 0x002fc60007810000 */
[C---:B------:R-:W-:Y:S01]  /*8d00*/  FADD.FTZ R193, -R156.reuse, R201 ;  /* 0x000000c99cc17221 */ /* 0x040fe20000010100 */
[----:B------:R-:W-:Y:S01]  /*8d10*/  FMUL.FTZ R201, R156, UR10 ;  /* 0x0000000a9cc97c20 */ /* 0x000fe20008410000 */
[----:B------:R-:W0:Y:S03]  /*8d20*/  SHFL.BFLY PT, R210, R199, 0x1, 0x1f ;  /* 0x0c201f00c7d27f89 */ /* 0x000e2600000e0000 */
        /* <DEDUP_REMOVED lines=14> */
[----:B------:R-:W1:Y:S08]  /*8e10*/  MUFU.EX2 R193, R193 ;  /* 0x000000c100c17308 */ /* 0x000e700000000800 */
[----:B------:R-:W-:Y:S01]  /*8e20*/  MUFU.EX2 R197, R197 ;  /* 0x000000c500c57308 */ /* 0x000fe20000000800 */
[----:B0-----:R-:W-:Y:S01]  /*8e30*/  FMNMX.FTZ R157, R199, R210, !PT ;  /* 0x000000d2c79d7209 */ /* 0x001fe20007810000 */
[----:B------:R-:W-:Y:S01]  /*8e40*/  IMAD.U32 R210, RZ, RZ, UR7 ;  /* 0x00000007ffd27e24 */ /* 0x000fe2000f8e00ff */
[----:B------:R-:W-:-:S03]  /*8e50*/  R2UR UR7, R23 ;  /* 0x00000000170772ca */ /* 0x000fc600000e0000 */
[C---:B------:R-:W-:Y:S01]  /*8e60*/  FADD.FTZ R152, -R157.reuse, R202 ;  /* 0x000000ca9d987221 */ /* 0x040fe20000010100 */
[----:B------:R-:W-:Y:S01]  /*8e70*/  FMUL.FTZ R212, R157, UR10 ;  /* 0x0000000a9dd47c20 */ /* 0x000fe20008410000 */
[----:B------:R-:W-:Y:S01]  /*8e80*/  MUFU.EX2 R199, R155 ;  /* 0x0000009b00c77308 */ /* 0x000fe20000000800 */
[-C--:B-1----:R-:W-:Y:S01]  /*8e90*/  FMUL.FTZ R24, R24, R193.reuse ;  /* 0x000000c118187220 */ /* 0x082fe20000410000 */
[----:B------:R-:W-:Y:S01]  /*8ea0*/  FMUL.FTZ R211, R152, UR10 ;  /* 0x0000000a98d37c20 */ /* 0x000fe20008410000 */
[----:B------:R-:W-:Y:S02]  /*8eb0*/  @!P2 VIADD R152, R210, 0x32440 ;  /* 0x00032440d298a836 */ /* 0x000fe40000000000 */
[--C-:B------:R-:W-:Y:S01]  /*8ec0*/  FFMA.FTZ R204, R205, UR10, -R212.reuse ;  /* 0x0000000acdcc7c23 */ /* 0x100fe200080108d4 */
[--C-:B------:R-:W-:Y:S01]  /*8ed0*/  FFMA.FTZ R205, R154, UR10, -R212.reuse ;  /* 0x0000000a9acd7c23 */ /* 0x100fe200080108d4 */
[--C-:B------:R-:W-:Y:S01]  /*8ee0*/  FFMA.FTZ R206, R206, UR10, -R212.reuse ;  /* 0x0000000acece7c23 */ /* 0x100fe200080108d4 */
[----:B------:R-:W-:Y:S01]  /*8ef0*/  FFMA.FTZ R207, R207, UR10, -R212 ;  /* 0x0000000acfcf7c23 */ /* 0x000fe200080108d4 */
[----:B------:R-:W-:Y:S01]  /*8f00*/  @!P2 PRMT R152, RZ, 0x654, R152 ;  /* 0x00000654ff98a816 */ /* 0x000fe20000000098 */
[----:B------:R2:W-:Y:S06]  /*8f10*/  BAR.ARV R203, 0x100 ;  /* 0x000400cb0000751d */ /* 0x0005ec0000002000 */
[----:B------:R0:W-:Y:S01]  /*8f20*/  @!P2 SYNCS.ARRIVE.TRANS64.RED.A1T0 RZ, [R152+URZ], RZ ;  /* 0x000000ff98ffa9a7 */ /* 0x0001e2000810043f */
        /* <DEDUP_REMOVED lines=135> */
[----:B---3--:R-:W-:Y:S01]  /*97a0*/  F2FP.BF16.F32.PACK_AB R154, R202, R199 ;  /* 0x000000c7ca9a723e */ /* 0x008fe200000010ff */
[--C-:B------:R-:W-:Y:S01]  /*97b0*/  FFMA.FTZ R161, R161, UR10, -R212.reuse ;  /* 0x0000000aa1a17c23 */ /* 0x100fe200080108d4 */
[----:B----4-:R-:W-:Y:S01]  /*97c0*/  F2FP.BF16.F32.PACK_AB R153, R205, R204 ;  /* 0x000000cccd99723e */ /* 0x010fe200000010ff */
[--C-:B------:R-:W-:Y:S01]  /*97d0*/  FFMA.FTZ R164, R166, UR10, -R212.reuse ;  /* 0x0000000aa6a47c23 */ /* 0x100fe200080108d4 */
[----:B-----5:R-:W-:Y:S01]  /*97e0*/  F2FP.BF16.F32.PACK_AB R155, R207, R206 ;  /* 0x000000cecf9b723e */ /* 0x020fe200000010ff */
[----:B------:R2:W-:Y:S01]  /*97f0*/  BAR.SYNC.DEFER_BLOCKING R200, 0x100 ;  /* 0x000400c80000751d */ /* 0x0005e20000010000 */
        /* <DEDUP_REMOVED lines=30> */
[----:B------:R-:W1:Y:S01]  /*99e0*/  MUFU.EX2 R213, R213 ;  /* 0x000000d500d57308 */ /* 0x000e620000000800 */
[----:B------:R-:W-:Y:S01]  /*99f0*/  UIADD3 UR14, UR5, 0x80, URZ ;  /* 0x00000080050e7890 */ /* 0x000fe2000fffe03f */
[----:B------:R-:W-:Y:S01]  /*9a00*/  FFMA.FTZ R189, R194, UR10, -R201 ;  /* 0x0000000ac2bd7c23 */ /* 0x000fe200080108c9 */
[----:B------:R-:W-:Y:S01]  /*9a10*/  UMOV UR15, 0x40000040 ;  /* 0x40000040000f7882 */ /* 0x000fe20000000000 */
[--C-:B------:R-:W-:Y:S01]  /*9a20*/  FFMA.FTZ R190, R190, UR10, -R212.reuse ;  /* 0x0000000abebe7c23 */ /* 0x100fe200080108d4 */
[--C-:B------:R-:W-:Y:S01]  /*9a30*/  FFMA.FTZ R192, R198, UR10, -R212.reuse ;  /* 0x0000000ac6c07c23 */ /* 0x100fe200080108d4 */
[----:B------:R-:W-:Y:S01]  /*9a40*/  FFMA.FTZ R195, R209, UR10, -R212 ;  /* 0x0000000ad1c37c23 */ /* 0x000fe200080108d4 */
[----:B------:R-:W-:Y:S01]  /*9a50*/  FFMA.FTZ R0, R193, R0, R196 ;  /* 0x00000000c1007223 */ /* 0x000fe200000100c4 */
[----:B------:R-:W-:Y:S01]  /*9a60*/  MUFU.EX2 R160, R160 ;  /* 0x000000a000a07308 */ /* 0x000fe20000000800 */
[----:B------:R-:W-:Y:S01]  /*9a70*/  FFMA.FTZ R12, R211, R12, R204 ;  /* 0x0000000cd30c7223 */ /* 0x000fe200000100cc */
[----:B------:R-:W-:Y:S01]  /*9a80*/  UISETP.GT.AND UP0, UPT, UR61, UR7, UPT ;  /* 0x000000073d00728c */ /* 0x000fe2000bf04270 */
[----:B------:R-:W-:Y:S01]  /*9a90*/  FADD.FTZ R0, R197, R0 ;  /* 0x00000000c5007221 */ /* 0x000fe20000010000 */
[----:B------:R-:W-:-:S02]  /*9aa0*/  @!P2 VIADD R210, R210, 0x32460 ;  /* 0x00032460d2d2a836 */ /* 0x000fc40000000000 */
[----:B------:R-:W-:Y:S01]  /*9ab0*/  FADD.FTZ R205, R205, R12 ;  /* 0x0000000ccdcd7221 */ /* 0x000fe20000010000 */
[----:B------:R-:W-:Y:S01]  /*9ac0*/  UIADD3 UR61, UR61, -0x1, URZ ;  /* 0xffffffff3d3d7890 */ /* 0x000fe2000fffe03f */
[----:B------:R-:W-:Y:S01]  /*9ad0*/  FADD.FTZ R199, R199, R0 ;  /* 0x00000000c7c77221 */ /* 0x000fe20000010000 */
[----:B------:R-:W3:Y:S01]  /*9ae0*/  MUFU.EX2 R161, R161 ;  /* 0x000000a100a17308 */ /* 0x000ee20000000800 */
[----:B------:R-:W-:Y:S01]  /*9af0*/  FADD.FTZ R206, R206, R205 ;  /* 0x000000cdcece7221 */ /* 0x000fe20000010000 */
[----:B------:R-:W-:Y:S01]  /*9b00*/  PLOP3.LUT P1, PT, PT, PT, UP0, 0x80, 0x0 ;  /* 0x000000000000781c */ /* 0x000fe20003f2f008 */
[----:B------:R-:W-:Y:S01]  /*9b10*/  FADD.FTZ R199, R202, R199 ;  /* 0x000000c7cac77221 */ /* 0x000fe20000010000 */
[----:B------:R-:W-:Y:S01]  /*9b20*/  @!P2 PRMT R210, RZ, 0x654, R210 ;  /* 0x00000654ffd2a816 */ /* 0x000fe200000000d2 */
[----:B------:R-:W-:Y:S01]  /*9b30*/  FADD.FTZ R207, R207, R206 ;  /* 0x000000cecfcf7221 */ /* 0x000fe20000010000 */
[----:B------:R-:W-:Y:S01]  /*9b40*/  MOV R202, R157 ;  /* 0x0000009d00ca7202 */ /* 0x000fe20000000f00 */
[----:B------:R-:W-:Y:S01]  /*9b50*/  IMAD.MOV.U32 R201, RZ, RZ, R156 ;  /* 0x000000ffffc97224 */ /* 0x000fe200078e009c */
[----:B------:R-:W-:Y:S08]  /*9b60*/  MUFU.EX2 R164, R164 ;  /* 0x000000a400a47308 */ /* 0x000ff00000000800 */
[----:B------:R-:W4:Y:S08]  /*9b70*/  MUFU.EX2 R215, R215 ;  /* 0x000000d700d77308 */ /* 0x000f300000000800 */
[----:B------:R-:W-:Y:S08]  /*9b80*/  MUFU.EX2 R163, R163 ;  /* 0x000000a300a37308 */ /* 0x000ff00000000800 */
[----:B------:R-:W5:Y:S08]  /*9b90*/  MUFU.EX2 R166, R166 ;  /* 0x000000a600a67308 */ /* 0x000f700000000800 */
[----:B------:R-:W-:Y:S08]  /*9ba0*/  MUFU.EX2 R165, R165 ;  /* 0x000000a500a57308 */ /* 0x000ff00000000800 */
[----:B------:R-:W2:Y:S08]  /*9bb0*/  MUFU.EX2 R208, R208 ;  /* 0x000000d000d07308 */ /* 0x000eb00000000800 */
        /* <DEDUP_REMOVED lines=24> */
[----:B------:R-:W-:Y:S01]  /*9d40*/  MUFU.EX2 R190, R190 ;  /* 0x000000be00be7308 */ /* 0x000fe20000000800 */
[----:B------:R-:W-:-:S02]  /*9d50*/  WARPGROUP.DEPBAR.LE gsb0, 0x0 ;  /* 0x00008000000079c5 */ /* 0x000fc40000010000 */
[----:B0-----:R-:W-:-:S05]  /*9d60*/  F2FP.BF16.F32.PACK_AB R152, R159, R158 ;  /* 0x0000009e9f98723e */ /* 0x001fca00000010ff */
[----:B------:R-:W0:Y:S01]  /*9d70*/  MUFU.EX2 R191, R191 ;  /* 0x000000bf00bf7308 */ /* 0x000e220000000800 */
[----:B-1----:R-:W-:Y:S01]  /*9d80*/  F2FP.BF16.F32.PACK_AB R154, R213, R162 ;  /* 0x000000a2d59a723e */ /* 0x002fe200000010ff */
[----:B------:R-:W-:Y:S01]  /*9d90*/  FADD.FTZ R158, R158, R199 ;  /* 0x000000c79e9e7221 */ /* 0x000fe20000010000 */
[----:B---3--:R-:W-:Y:S01]  /*9da0*/  F2FP.BF16.F32.PACK_AB R153, R161, R160 ;  /* 0x000000a0a199723e */ /* 0x008fe200000010ff */
[----:B------:R-:W-:Y:S01]  /*9db0*/  FADD.FTZ R160, R160, R207 ;  /* 0x000000cfa0a07221 */ /* 0x000fe20000010000 */
[----:B----4-:R-:W-:Y:S01]  /*9dc0*/  F2FP.BF16.F32.PACK_AB R155, R215, R164 ;  /* 0x000000a4d79b723e */ /* 0x010fe200000010ff */
        /* <DEDUP_REMOVED lines=13> */
[----:B-----5:R-:W-:Y:S01]  /*9ea0*/  F2FP.BF16.F32.PACK_AB R152, R166, R163 ;  /* 0x000000a3a698723e */ /* 0x020fe200000010ff */
[----:B------:R-:W-:Y:S01]  /*9eb0*/  FADD.FTZ R163, R163, R162 ;  /* 0x000000a2a3a37221 */ /* 0x000fe20000010000 */
[----:B--2---:R-:W-:-:S02]  /*9ec0*/  F2FP.BF16.F32.PACK_AB R154, R208, R165 ;  /* 0x000000a5d09a723e */ /* 0x004fc400000010ff */
[----:B------:R-:W-:Y:S01]  /*9ed0*/  F2FP.BF16.F32.PACK_AB R153, R168, R167 ;  /* 0x000000a7a899723e */ /* 0x000fe200000010ff */
[----:B------:R-:W-:Y:S01]  /*9ee0*/  FADD.FTZ R167, R167, R164 ;  /* 0x000000a4a7a77221 */ /* 0x000fe20000010000 */
[----:B------:R-:W-:Y:S01]  /*9ef0*/  F2FP.BF16.F32.PACK_AB R155, R214, R169 ;  /* 0x000000a9d69b723e */ /* 0x000fe200000010ff */
[----:B------:R-:W-:Y:S02]  /*9f00*/  FADD.FTZ R166, R166, R163 ;  /* 0x000000a3a6a67221 */ /* 0x000fe40000010000 */
[----:B------:R-:W-:Y:S01]  /*9f10*/  FADD.FTZ R168, R168, R167 ;  /* 0x000000a7a8a87221 */ /* 0x000fe20000010000 */
[----:B------:R-:W-:Y:S01]  /*9f20*/  WARPGROUP.ARRIVE ;  /* 0x00000000000079c5 */ /* 0x000fe20000000000 */
[----:B------:R-:W-:Y:S02]  /*9f30*/  FADD.FTZ R165, R165, R166 ;  /* 0x000000a6a5a57221 */ /* 0x000fe40000010000 */
[----:B------:R-:W-:Y:S02]  /*9f40*/  FADD.FTZ R169, R169, R168 ;  /* 0x000000a8a9a97221 */ /* 0x000fe40000010000 */
[----:B------:R-:W-:-:S05]  /*9f50*/  FADD.FTZ R165, R208, R165 ;  /* 0x000000a5d0a57221 */ /* 0x000fca0000010000 */
[----:B------:R-:W-:Y:S01]  /*9f60*/  HGMMA.64x256x16.F32.BF16 R24, R152, gdesc[UR12].tnspB, R24, gsb0 ;  /* 0x43e0000c98187df0 */ /* 0x000fe20008001818 */
[----:B------:R-:W-:Y:S01]  /*9f70*/  UIADD3 UR14, UR5, 0x180, URZ ;  /* 0x00000180050e7890 */ /* 0x000fe2000fffe03f */
[----:B------:R-:W-:Y:S01]  /*9f80*/  FADD.FTZ R169, R214, R169 ;  /* 0x000000a9d6a97221 */ /* 0x000fe20000010000 */
[----:B------:R-:W-:Y:S01]  /*9f90*/  UMOV UR15, 0x40000040 ;  /* 0x40000040000f7882 */ /* 0x000fe20000000000 */
[----:B------:R-:W-:Y:S02]  /*9fa0*/  WARPGROUP.DEPBAR.LE gsb0, 0x0 ;  /* 0x00008000000079c5 */ /* 0x000fe40000010000 */
[----:B------:R-:W-:Y:S01]  /*9fb0*/  F2FP.BF16.F32.PACK_AB R152, R171, R170 ;  /* 0x000000aaab98723e */ /* 0x000fe200000010ff */
[----:B------:R-:W-:Y:S01]  /*9fc0*/  FADD.FTZ R170, R170, R165 ;  /* 0x000000a5aaaa7221 */ /* 0x000fe20000010000 */
[----:B------:R-:W-:Y:S02]  /*9fd0*/  F2FP.BF16.F32.PACK_AB R154, R173, R172 ;  /* 0x000000acad9a723e */ /* 0x000fe400000010ff */
        /* <DEDUP_REMOVED lines=34> */
[----:B0-----:R-:W-:Y:S01]  /*a200*/  F2FP.BF16.F32.PACK_AB R153, R191, R190 ;  /* 0x000000bebf99723e */ /* 0x001fe200000010ff */
[----:B------:R-:W-:Y:S01]  /*a210*/  FADD.FTZ R190, R190, R185 ;  /* 0x000000b9bebe7221 */ /* 0x000fe20000010000 */
[----:B-1----:R-:W-:Y:S01]  /*a220*/  F2FP.BF16.F32.PACK_AB R155, R195, R192 ;  /* 0x000000c0c39b723e */ /* 0x002fe200000010ff */
[----:B------:R-:W-:-:S02]  /*a230*/  FADD.FTZ R187, R187, R186 ;  /* 0x000000babbbb7221 */ /* 0x000fc40000010000 */
[----:B------:R-:W-:Y:S01]  /*a240*/  FADD.FTZ R191, R191, R190 ;  /* 0x000000bebfbf7221 */ /* 0x000fe20000010000 */
[----:B------:R-:W-:Y:S01]  /*a250*/  WARPGROUP.ARRIVE ;  /* 0x00000000000079c5 */ /* 0x000fe20000000000 */
[----:B------:R-:W-:Y:S02]  /*a260*/  FADD.FTZ R0, R188, R187 ;  /* 0x000000bbbc007221 */ /* 0x000fe40000010000 */
[----:B------:R-:W-:Y:S02]  /*a270*/  FADD.FTZ R12, R192, R191 ;  /* 0x000000bfc00c7221 */ /* 0x000fe40000010000 */
[----:B------:R-:W-:-:S07]  /*a280*/  FADD.FTZ R0, R189, R0 ;  /* 0x00000000bd007221 */ /* 0x000fce0000010000 */
[----:B------:R-:W-:Y:S01]  /*a290*/  HGMMA.64x256x16.F32.BF16 R24, R152, gdesc[UR12].tnspB, R24, gsb0 ;  /* 0x43e0000c98187df0 */ /* 0x000fe20008001818 */
[----:B------:R-:W-:Y:S02]  /*a2a0*/  FADD.FTZ R12, R195, R12 ;  /* 0x0000000cc30c7221 */ /* 0x000fe40000010000 */
[----:B------:R-:W-:Y:S02]  /*a2b0*/  WARPGROUP.DEPBAR.LE gsb0, 0x0 ;  /* 0x00008000000079c5 */ /* 0x000fe40000010000 */
[----:B------:R2:W-:Y:S01]  /*a2c0*/  @!P2 SYNCS.ARRIVE.TRANS64.RED.A1T0 RZ, [R210+URZ], RZ ;  /* 0x000000ffd2ffa9a7 */ /* 0x0005e2000810043f */
[----:B------:R-:W-:Y:S05]  /*a2d0*/  @P1 BRA `(.L_x_13463) ;  /* 0xffffffd400d81947 */ /* 0x000fea000383ffff */
.L_x_13454:
[----:B------:R-:W3:Y:S01]  /*a2e0*/  SHFL.BFLY PT, R3, R0, 0x2, 0x1f ;  /* 0x0c401f0000037f89 */ /* 0x000ee200000e0000 */
[----:B------:R-:W-:-:S03]  /*a2f0*/  PLOP3.LUT P0, PT, PT, PT, PT, 0x8, 0x0 ;  /* 0x000000000000781c */ /* 0x000fc60003f0e170 */
[----:B------:R-:W4:Y:S01]  /*a300*/  SHFL.BFLY PT, R5, R12, 0x2, 0x1f ;  /* 0x0c401f000c057f89 */ /* 0x000f2200000e0000 */
[----:B------:R-:W5:Y:S01]  /*a310*/  S2R R152, SR_TID.X ;  /* 0x0000000000987919 */ /* 0x000f620000002100 */
[----:B---3--:R-:W-:Y:S01]  /*a320*/  FADD.FTZ R3, R3, R0 ;  /* 0x0000000003037221 */ /* 0x008fe20000010000 */
[----:B------:R-:W-:Y:S02]  /*a330*/  IMAD.MOV.U32 R0, RZ, RZ, RZ ;  /* 0x000000ffff007224 */ /* 0x000fe400078e00ff */
[----:B----4-:R-:W-:Y:S02]  /*a340*/  FADD.FTZ R5, R5, R12 ;  /* 0x0000000c05057221 */ /* 0x010fe40000010000 */
[----:B------:R-:W3:Y:S04]  /*a350*/  SHFL.BFLY PT, R2, R3, 0x1, 0x1f ;  /* 0x0c201f0003027f89 */ /* 0x000ee800000e0000 */
[----:B------:R-:W4:Y:S01]  /*a360*/  SHFL.BFLY PT, R4, R5, 0x1, 0x1f ;  /* 0x0c201f0005047f89 */ /* 0x000f2200000e0000 */
[----:B-----5:R-:W-:Y:S01]  /*a370*/  SHF.R.U32.HI R152, RZ, 0x7, R152 ;  /* 0x00000007ff987819 */ /* 0x020fe20000011698 */
[----:B---3--:R-:W-:-:S03]  /*a380*/  FADD.FTZ R7, R3, R2 ;  /* 0x0000000203077221 */ /* 0x008fc60000010000 */
[----:B------:R-:W-:Y:S01]  /*a390*/  IADD3 R3, -R152, 0xb, RZ ;  /* 0x0000000b98037810 */ /* 0x000fe20007ffe1ff */
[----:B------:R-:W-:Y:S02]  /*a3a0*/  IMAD.MOV.U32 R2, RZ, RZ, RZ ;  /* 0x000000ffff027224 */ /* 0x000fe400078e00ff */
[----:B----4-:R-:W-:Y:S02]  /*a3b0*/  FADD.FTZ R8, R5, R4 ;  /* 0x0000000405087221 */ /* 0x010fe40000010000 */
[----:B------:R3:W-:Y:S08]  /*a3c0*/  BAR.ARV R3, 0x100 ;  /* 0x000400030000751d */ /* 0x0007f00000002000 */
[----:B------:R-:W-:Y:S06]  /*a3d0*/  BAR.ARV 0x8, 0x180 ;  /* 0x0206000000007b1d */ /* 0x000fec0000002000 */
[----:B------:R-:W-:Y:S01]  /*a3e0*/  FSETP.NE.FTZ.AND P1, PT, R7, RZ, PT ;  /* 0x000000ff0700720b */ /* 0x000fe20003f35000 */
[----:B------:R-:W-:Y:S01]  /*a3f0*/  IMAD.U32 R5, RZ, RZ, UR10 ;  /* 0x0000000aff057e24 */ /* 0x000fe2000f8e00ff */
[----:B------:R-:W-:Y:S01]  /*a400*/  FSETP.NE.FTZ.AND P2, PT, R8, RZ, PT ;  /* 0x000000ff0800720b */ /* 0x000fe20003f55000 */
[----:B---3--:R-:W-:-:S10]  /*a410*/  IMAD.MOV.U32 R3, RZ, RZ, -0x800000 ;  /* 0xff800000ff037424 */ /* 0x008fd400078e00ff */
[----:B------:R-:W3:Y:S01]  /*a420*/  @P1 MUFU.LG2 R4, R7 ;  /* 0x0000000700041308 */ /* 0x000ee20000000c00 */
[----:B------:R-:W-:-:S07]  /*a430*/  @P1 FMUL.FTZ R5, R5, 0.69314718246459960938 ;  /* 0x3f31721805051820 */ /* 0x000fce0000410000 */
[----:B------:R-:W4:Y:S08]  /*a440*/  @P2 MUFU.LG2 R6, R8 ;  /* 0x0000000800062308 */ /* 0x000f300000000c00 */
[----:B------:R5:W0:Y:S01]  /*a450*/  @P1 MUFU.RCP R2, R7 ;  /* 0x0000000700021308 */ /* 0x000a220000001000 */
[----:B---3--:R-:W-:-:S04]  /*a460*/  @P1 FMUL.FTZ R4, R4, 0.69314718246459960938 ;  /* 0x3f31721804041820 */ /* 0x008fc80000410000 */
[----:B------:R-:W-:-:S03]  /*a470*/  @P1 FFMA.FTZ R3, R5, R156, R4 ;  /* 0x0000009c05031223 */ /* 0x000fc60000010004 */
[----:B------:R-:W3:Y:S01]  /*a480*/  @P2 MUFU.RCP R0, R8 ;  /* 0x0000000800002308 */ /* 0x000ee20000001000 */
[----:B-----5:R-:W-:Y:S02]  /*a490*/  IMAD.U32 R7, RZ, RZ, UR10 ;  /* 0x0000000aff077e24 */ /* 0x020fe4000f8e00ff */
[----:B----4-:R-:W-:Y:S02]  /*a4a0*/  @P2 FMUL.FTZ R6, R6, 0.69314718246459960938 ;  /* 0x3f31721806062820 */ /* 0x010fe40000410000 */
[----:B------:R-:W-:Y:S01]  /*a4b0*/  @P2 FMUL.FTZ R7, R7, 0.69314718246459960938 ;  /* 0x3f31721807072820 */ /* 0x000fe20000410000 */
        /* <DEDUP_REMOVED lines=130> */
.L_x_13432:
[----:B------:R-:W-:Y:S05]  /*ace0*/  @P0 BRA `(.L_x_13464) ;  /* 0x0000002000640947 */ /* 0x000fea0003800000 */
[----:B------:R-:W3:Y:S01]  /*acf0*/  LDL R0, [R1] ;  /* 0x0000000001007983 */ /* 0x000ee20000100800 */
[----:B------:R-:W0:Y:S01]  /*ad00*/  LDC R8, c[0x0][0xce8] ;  /* 0x00033a00ff087b82 */ /* 0x000e220000000800 */
[----:B------:R-:W-:Y:S01]  /*ad10*/  ULDC.64 UR8, c[0x0][0xcd0] ;  /* 0x0003340000087ab9 */ /* 0x000fe20000000a00 */
[----:B------:R-:W-:Y:S01]  /*ad20*/  ULDC.64 UR14, c[0x0][0x208] ;  /* 0x00008200000e7ab9 */ /* 0x000fe20000000a00 */
[----:B------:R-:W4:Y:S01]  /*ad30*/  S2R R22, SR_CTAID.X ;  /* 0x0000000000167919 */ /* 0x000f220000002500 */
[----:B------:R-:W-:Y:S04]  /*ad40*/  BSSY B0, `(.L_x_13465) ;  /* 0x000014d000007945 */ /* 0x000fe80003800000 */
[----:B------:R-:W5:Y:S08]  /*ad50*/  S2UR UR12, SR_CTAID.Z ;  /* 0x00000000000c79c3 */ /* 0x000f700000002700 */
[----:B------:R-:W1:Y:S08]  /*ad60*/  LDC.64 R18, c[0x0][0xcd8] ;  /* 0x00033600ff127b82 */ /* 0x000e700000000a00 */
[----:B------:R-:W-:Y:S01]  /*ad70*/  BAR.SYNC.DEFER_BLOCKING 0x1, 0x100 ;  /* 0x0044000000007b1d */ /* 0x000fe20000010000 */
[----:B0-----:R-:W-:-:S07]  /*ad80*/  ISETP.NE.AND P0, PT, R8, 0x1, PT ;  /* 0x000000010800780c */ /* 0x001fce0003f05270 */
[----:B------:R-:W0:Y:S01]  /*ad90*/  S2UR UR11, SR_CTAID.Y ;  /* 0x00000000000b79c3 */ /* 0x000e220000002600 */
[----:B-----5:R-:W-:-:S07]  /*ada0*/  USHF.R.S32.HI UR10, URZ, 0x1f, UR12 ;  /* 0x0000001f3f0a7899 */ /* 0x020fce000801140c */
[----:B------:R-:W0:Y:S08]  /*adb0*/  LDC R23, c[0x0][0xd50] ;  /* 0x00035400ff177b82 */ /* 0x000e300000000800 */
[----:B------:R-:W5:Y:S08]  /*adc0*/  @P0 LDC R14, c[0x0][0xcec] ;  /* 0x00033b00ff0e0b82 */ /* 0x000f700000000800 */
[----:B------:R-:W2:Y:S08]  /*add0*/  LDC.64 R20, c[0x0][0xc40] ;  /* 0x00031000ff147b82 */ /* 0x000eb00000000a00 */
[----:B------:R-:W2:Y:S08]  /*ade0*/  @P0 LDC R152, c[0x0][0xcec] ;  /* 0x00033b00ff980b82 */ /* 0x000eb00000000800 */
[----:B------:R-:W2:Y:S08]  /*adf0*/  @P0 LDC R17, c[0x0][0xcf0] ;  /* 0x00033c00ff110b82 */ /* 0x000eb00000000800 */
[----:B------:R-:W2:Y:S01]  /*ae00*/  @P0 LDC R153, c[0x0][0xcf0] ;  /* 0x00033c00ff990b82 */ /* 0x000ea20000000800 */
[----:B---3--:R-:W-:-:S02]  /*ae10*/  R2UR UR13, R0 ;  /* 0x00000000000d72ca */ /* 0x008fc400000e0000 */
[----:B------:R-:W3:Y:S11]  /*ae20*/  S2R R0, SR_TID.X ;  /* 0x0000000000007919 */ /* 0x000ef60000002100 */
[----:B------:R-:W-:-:S02]  /*ae30*/  USHF.R.S32.HI UR7, URZ, 0x1f, UR13 ;  /* 0x0000001f3f077899 */ /* 0x000fc4000801140d */
[----:B------:R-:W-:Y:S02]  /*ae40*/  UIMAD.WIDE.U32 UR4, UR13, UR8, URZ ;  /* 0x000000080d0472a5 */ /* 0x000fe4000f8e003f */
[----:B------:R-:W-:-:S04]  /*ae50*/  UIMAD UR6, UR7, UR8, URZ ;  /* 0x00000008070672a4 */ /* 0x000fc8000f8e023f */
[----:B------:R-:W-:-:S03]  /*ae60*/  UIMAD UR6, UR13, UR9, UR6 ;  /* 0x000000090d0672a4 */ /* 0x000fc6000f8e0206 */
[----:B------:R-:W-:Y:S01]  /*ae70*/  ULDC.64 UR8, c[0x0][0xc38] ;  /* 0x00030e0000087ab9 */ /* 0x000fe20000000a00 */
[----:B------:R-:W-:Y:S02]  /*ae80*/  UIADD3 UR6, UR5, UR6, URZ ;  /* 0x0000000605067290 */ /* 0x000fe4000fffe03f */
[----:B------:R-:W-:Y:S01]  /*ae90*/  UIMAD UR7, UR7, UR8, URZ ;  /* 0x00000008070772a4 */ /* 0x000fe2000f8e023f */
[----:B---3--:R-:W-:-:S04]  /*aea0*/  IADD3 R5, R0, -0x80, RZ ;  /* 0xffffff8000057810 */ /* 0x008fc80007ffe0ff */
[----:B------:R-:W-:-:S04]  /*aeb0*/  SHF.R.S32.HI R4, RZ, 0x1f, R5 ;  /* 0x0000001fff047819 */ /* 0x000fc80000011405 */
[CC--:B------:R-:W-:Y:S02]  /*aec0*/  LEA.HI R6, R4.reuse, R5.reuse, RZ, 0x7 ;  /* 0x0000000504067211 */ /* 0x0c0fe400078f38ff */
[----:B------:R-:W-:Y:S02]  /*aed0*/  LEA.HI R13, R4, R5, RZ, 0x2 ;  /* 0x00000005040d7211 */ /* 0x000fe400078f10ff */
[----:B------:R-:W-:Y:S02]  /*aee0*/  LOP3.LUT R0, R6, 0xffffff80, RZ, 0xc0, !PT ;  /* 0xffffff8006007812 */ /* 0x000fe400078ec0ff */
[----:B------:R-:W-:-:S03]  /*aef0*/  SHF.R.S32.HI R7, RZ, 0x7, R6 ;  /* 0x00000007ff077819 */ /* 0x000fc60000011406 */
[----:B------:R-:W-:Y:S01]  /*af00*/  IMAD.IADD R0, R5, 0x1, -R0 ;  /* 0x0000000105007824 */ /* 0x000fe200078e0a00 */
[----:B------:R-:W-:Y:S02]  /*af10*/  LEA.HI R4, R6, R7, RZ, 0x1 ;  /* 0x0000000706047211 */ /* 0x000fe400078f08ff */
[----:B------:R-:W-:Y:S02]  /*af20*/  LOP3.LUT R6, R13, 0xfffffffc, RZ, 0xc0, !PT ;  /* 0xfffffffc0d067812 */ /* 0x000fe400078ec0ff */
[----:B------:R-:W-:Y:S02]  /*af30*/  SHF.R.S32.HI R9, RZ, 0x1f, R0 ;  /* 0x0000001fff097819 */ /* 0x000fe40000011400 */
[----:B------:R-:W-:Y:S01]  /*af40*/  LOP3.LUT R4, R4, 0x3fffffe, RZ, 0xc0, !PT ;  /* 0x03fffffe04047812 */ /* 0x000fe200078ec0ff */
[----:B------:R-:W-:Y:S01]  /*af50*/  IMAD.IADD R5, R5, 0x1, -R6 ;  /* 0x0000000105057824 */ /* 0x000fe200078e0a06 */
[CC--:B------:R-:W-:Y:S02]  /*af60*/  LEA.HI R10, R9.reuse, R0.reuse, RZ, 0x2 ;  /* 0x00000000090a7211 */ /* 0x0c0fe400078f10ff */
[----:B------:R-:W-:Y:S01]  /*af70*/  LEA.HI R9, R9, R0, RZ, 0x5 ;  /* 0x0000000009097211 */ /* 0x000fe200078f28ff */
[----:B------:R-:W-:Y:S01]  /*af80*/  IMAD.IADD R6, R7, 0x1, -R4 ;  /* 0x0000000107067824 */ /* 0x000fe200078e0a04 */
[----:B------:R-:W-:-:S02]  /*af90*/  SHF.R.S32.HI R11, RZ, 0x2, R10 ;  /* 0x00000002ff0b7819 */ /* 0x000fc4000001140a */
[----:B------:R-:W-:Y:S02]  /*afa0*/  SHF.R.S32.HI R12, RZ, 0x1f, R10 ;  /* 0x0000001fff0c7819 */ /* 0x000fe4000001140a */
[----:B------:R-:W-:Y:S02]  /*afb0*/  LEA.HI R7, R5, R5, RZ, 0x1 ;  /* 0x0000000505077211 */ /* 0x000fe400078f08ff */
[----:B------:R-:W-:-:S04]  /*afc0*/  LEA.HI R12, R12, R11, RZ, 0x3 ;  /* 0x0000000b0c0c7211 */ /* 0x000fc800078f18ff */
[----:B------:R-:W-:-:S05]  /*afd0*/  LOP3.LUT R12, R12, 0xfffffff8, RZ, 0xc0, !PT ;  /* 0xfffffff80c0c7812 */ /* 0x000fca00078ec0ff */
[----:B------:R-:W-:Y:S01]  /*afe0*/  IMAD.IADD R4, R11, 0x1, -R12 ;  /* 0x000000010b047824 */ /* 0x000fe200078e0a0c */
[----:B------:R-:W-:Y:S02]  /*aff0*/  LOP3.LUT R12, R7, 0x1ffffffe, RZ, 0xc0, !PT ;  /* 0x1ffffffe070c7812 */ /* 0x000fe400078ec0ff */
[----:B------:R-:W-:-:S03]  /*b000*/  SHF.R.S32.HI R7, RZ, 0x5, R9 ;  /* 0x00000005ff077819 */ /* 0x000fc60000011409 */
[----:B------:R-:W-:Y:S01]  /*b010*/  IMAD.IADD R16, R5, 0x1, -R12 ;  /* 0x0000000105107824 */ /* 0x000fe200078e0a0c */
[----:B------:R-:W-:Y:S01]  /*b020*/  MOV R5, UR5 ;  /* 0x0000000500057c02 */ /* 0x000fe20008000f00 */
[----:B------:R-:W-:Y:S02]  /*b030*/  IMAD R7, R7, 0x10, R4 ;  /* 0x0000001007077824 */ /* 0x000fe400078e0204 */
[----:B------:R-:W-:Y:S01]  /*b040*/  IMAD.U32 R4, RZ, RZ, UR4 ;  /* 0x00000004ff047e24 */ /* 0x000fe2000f8e00ff */
[----:B------:R-:W-:Y:S01]  /*b050*/  UIMAD.WIDE.U32 UR4, UR13, UR8, URZ ;  /* 0x000000080d0472a5 */ /* 0x000fe2000f8e003f */
[----:B------:R-:W-:Y:S02]  /*b060*/  IMAD R9, R6, 0x40, R7 ;  /* 0x0000004006097824 */ /* 0x000fe400078e0207 */
[----:B------:R-:W-:Y:S01]  /*b070*/  IMAD.U32 R5, RZ, RZ, UR6 ;  /* 0x00000006ff057e24 */ /* 0x000fe2000f8e00ff */
[----:B------:R-:W-:Y:S01]  /*b080*/  UIMAD UR6, UR13, UR9, UR7 ;  /* 0x000000090d0672a4 */ /* 0x000fe2000f8e0207 */
[----:B------:R-:W-:Y:S01]  /*b090*/  IMAD R6, R16, 0x8, R9 ;  /* 0x0000000810067824 */ /* 0x000fe200078e0209 */
[----:B------:R-:W-:Y:S01]  /*b0a0*/  IADD3 R16, RZ, -UR13, RZ ;  /* 0x8000000dff107c10 */ /* 0x000fe2000fffe0ff */
[----:B-1----:R-:W-:Y:S01]  /*b0b0*/  IMAD R12, R18, UR10, RZ ;  /* 0x0000000a120c7c24 */ /* 0x002fe2000f8e02ff */
[----:B------:R-:W-:Y:S01]  /*b0c0*/  UIADD3 UR6, UR5, UR6, URZ ;  /* 0x0000000605067290 */ /* 0x000fe2000fffe03f */
[----:B----4-:R-:W-:Y:S01]  /*b0d0*/  IMAD R11, R22, 0x80, R6 ;  /* 0x00000080160b7824 */ /* 0x010fe200078e0206 */
[----:B------:R-:W-:Y:S01]  /*b0e0*/  ULDC.64 UR8, c[0x0][0xc28] ;  /* 0x00030a0000087ab9 */ /* 0x000fe20000000a00 */
[----:B0-----:R-:W-:-:S02]  /*b0f0*/  IMAD R23, R23, R16, UR11 ;  /* 0x0000000b17177e24 */ /* 0x001fc4000f8e0210 */
[----:B------:R-:W-:Y:S02]  /*b100*/  IMAD R15, R19, UR12, R12 ;  /* 0x0000000c130f7c24 */ /* 0x000fe4000f8e020c */
[----:B------:R-:W-:Y:S01]  /*b110*/  IMAD.WIDE.U32 R4, R18, UR12, R4 ;  /* 0x0000000c12047c25 */ /* 0x000fe2000f8e0004 */
[----:B------:R-:W-:-:S03]  /*b120*/  SHF.R.S32.HI R16, RZ, 0x1f, R23 ;  /* 0x0000001fff107819 */ /* 0x000fc60000011417 */
[----:B-----5:R-:W-:-:S04]  /*b130*/  @P0 IMAD.HI.U32 R12, R11, R14, RZ ;  /* 0x0000000e0b0c0227 */ /* 0x020fc800078e00ff */
[----:B------:R-:W-:Y:S02]  /*b140*/  IMAD.U32 R7, RZ, RZ, UR5 ;  /* 0x00000005ff077e24 */ /* 0x000fe4000f8e00ff */
[----:B------:R-:W-:Y:S01]  /*b150*/  IMAD.U32 R6, RZ, RZ, UR4 ;  /* 0x00000004ff067e24 */ /* 0x000fe2000f8e00ff */
[----:B------:R-:W-:Y:S01]  /*b160*/  ULDC.64 UR4, c[0x0][0xce0] ;  /* 0x0003380000047ab9 */ /* 0x000fe20000000a00 */
[----:B------:R-:W-:Y:S01]  /*b170*/  IMAD.U32 R7, RZ, RZ, UR6 ;  /* 0x00000006ff077e24 */ /* 0x000fe2000f8e00ff */
[----:B------:R-:W-:Y:S01]  /*b180*/  ULDC.64 UR6, c[0x0][0xc48] ;  /* 0x0003120000067ab9 */ /* 0x000fe20000000a00 */
[----:B------:R-:W-:Y:S02]  /*b190*/  IMAD.IADD R5, R5, 0x1, R15 ;  /* 0x0000000105057824 */ /* 0x000fe400078e020f */
[----:B--2---:R-:W-:Y:S02]  /*b1a0*/  IMAD R14, R20, UR10, RZ ;  /* 0x0000000a140e7c24 */ /* 0x004fe4000f8e02ff */
[----:B------:R-:W-:-:S04]  /*b1b0*/  @P0 IMAD.HI.U32 R152, R11, R152, RZ ;  /* 0x000000980b980227 */ /* 0x000fc800078e00ff */
        /* <DEDUP_REMOVED lines=83> */
[----:B------:R-:W-:Y:S01]  /*b6f0*/  ISETP.GE.AND P0, PT, R16, UR4, PT ;  /* 0x0000000410007c0c */ /* 0x000fe2000bf06270 */
[C---:B------:R-:W-:Y:S01]  /*b700*/  VIADD R20, R0.reuse, 0x40 ;  /* 0x0000004000147836 */ /* 0x040fe20000000000 */
[----:B------:R-:W-:Y:S01]  /*b710*/  ISETP.GE.AND P1, PT, R17, UR4, PT ;  /* 0x0000000411007c0c */ /* 0x000fe2000bf26270 */
[C---:B------:R-:W-:Y:S01]  /*b720*/  VIADD R21, R0.reuse, 0x48 ;  /* 0x0000004800157836 */ /* 0x040fe20000000000 */
[C---:B------:R-:W-:Y:S01]  /*b730*/  IADD3 R22, R0.reuse, 0x50, RZ ;  /* 0x0000005000167810 */ /* 0x040fe20007ffe0ff */
[----:B------:R-:W-:Y:S01]  /*b740*/  VIADD R23, R0, 0x58 ;  /* 0x0000005800177836 */ /* 0x000fe20000000000 */
[----:B------:R-:W-:-:S02]  /*b750*/  @!P3 LEA.HI R2, R2, R2, RZ, 0x1 ;  /* 0x000000020202b211 */ /* 0x000fc400078f08ff */
[----:B------:R-:W-:Y:S02]  /*b760*/  @!P4 LEA.HI R3, R3, R3, RZ, 0x1 ;  /* 0x000000030303c211 */ /* 0x000fe400078f08ff */
[----:B------:R-:W-:Y:S02]  /*b770*/  @!P5 LEA.HI R10, R10, R10, RZ, 0x1 ;  /* 0x0000000a0a0ad211 */ /* 0x000fe400078f08ff */
[----:B------:R-:W-:Y:S02]  /*b780*/  @!P3 LOP3.LUT R11, R2, 0xfffffffe, RZ, 0xc0, !PT ;  /* 0xfffffffe020bb812 */ /* 0x000fe400078ec0ff */
[----:B------:R-:W-:Y:S01]  /*b790*/  @!P4 LOP3.LUT R13, R3, 0xfffffffe, RZ, 0xc0, !PT ;  /* 0xfffffffe030dc812 */ /* 0x000fe200078ec0ff */
[--C-:B-1--4-:R-:W-:Y:S01]  /*b7a0*/  @!P2 IMAD.WIDE R2, R0, 0x4, R4.reuse ;  /* 0x000000040002a825 */ /* 0x112fe200078e0204 */
        /* <DEDUP_REMOVED lines=119> */
[--C-:B0-----:R-:W-:Y:S01]  /*bf20*/  @!P3 IMAD.WIDE R2, R19, 0x4, R4.reuse ;  /* 0x000000041302b825 */ /* 0x101fe200078e0204 */
[----:B------:R-:W-:Y:S02]  /*bf30*/  IADD3 R19, R0, 0xd0, RZ ;  /* 0x000000d000137810 */ /* 0x000fe40007ffe0ff */
[----:B------:R-:W-:Y:S01]  /*bf40*/  ISETP.GE.AND P2, PT, R20, UR4, PT ;  /* 0x0000000414007c0c */ /* 0x000fe2000bf46270 */
[--C-:B-1----:R-:W-:Y:S01]  /*bf50*/  @!P4 IMAD.WIDE R10, R15, 0x4, R4.reuse ;  /* 0x000000040f0ac825 */ /* 0x102fe200078e0204 */
[----:B------:R0:W-:Y:S01]  /*bf60*/  @!P3 ST.E.64 desc[UR6][R2.64], R108 ;  /* 0x0000006c0200b985 */ /* 0x0001e2000c101b06 */
[----:B------:R-:W-:Y:S02]  /*bf70*/  ISETP.GE.AND P1, PT, R19, UR4, PT ;  /* 0x0000000413007c0c */ /* 0x000fe4000bf26270 */
[--C-:B------:R-:W-:Y:S01]  /*bf80*/  @!P5 IMAD.WIDE R14, R21, 0x4, R4.reuse ;  /* 0x00000004150ed825 */ /* 0x100fe200078e0204 */
[----:B------:R1:W-:Y:S03]  /*bf90*/  @!P4 ST.E.64 desc[UR6][R10.64], R112 ;  /* 0x000000700a00c985 */ /* 0x0003e6000c101b06 */
[----:B------:R-:W-:Y:S01]  /*bfa0*/  @!P6 IMAD.WIDE R16, R17, 0x4, R4 ;  /* 0x000000041110e825 */ /* 0x000fe200078e0204 */
[----:B------:R3:W-:Y:S01]  /*bfb0*/  @!P5 ST.E.64 desc[UR6][R14.64], R116 ;  /* 0x000000740e00d985 */ /* 0x0007e2000c101b06 */
[----:B------:R-:W-:-:S02]  /*bfc0*/  @!P0 LEA.HI R18, R18, R18, RZ, 0x1 ;  /* 0x0000001212128211 */ /* 0x000fc400078f08ff */
[C---:B------:R-:W-:Y:S01]  /*bfd0*/  VIADD R21, R0.reuse, 0xe0 ;  /* 0x000000e000157836 */ /* 0x040fe20000000000 */
[----:B------:R4:W-:Y:S01]  /*bfe0*/  @!P6 ST.E.64 desc[UR6][R16.64], R120 ;  /* 0x000000781000e985 */ /* 0x0009e2000c101b06 */
[C---:B--2---:R-:W-:Y:S01]  /*bff0*/  VIADD R12, R0.reuse, 0xe8 ;  /* 0x000000e8000c7836 */ /* 0x044fe20000000000 */
[----:B------:R-:W-:Y:S01]  /*c000*/  @!P1 LEA.HI R19, R19, R19, RZ, 0x1 ;  /* 0x0000001313139211 */ /* 0x000fe200078f08ff */
[C---:B0-----:R-:W-:Y:S01]  /*c010*/  VIADD R3, R0.reuse, 0xf8 ;  /* 0x000000f800037836 */ /* 0x041fe20000000000 */
[----:B------:R-:W-:Y:S01]  /*c020*/  ISETP.GE.AND P3, PT, R21, UR4, PT ;  /* 0x0000000415007c0c */ /* 0x000fe2000bf66270 */
[----:B------:R-:W-:Y:S01]  /*c030*/  VIADD R13, R0, 0xf0 ;  /* 0x000000f0000d7836 */ /* 0x000fe20000000000 */
[----:B------:R-:W-:Y:S02]  /*c040*/  ISETP.GE.AND P4, PT, R12, UR4, PT ;  /* 0x000000040c007c0c */ /* 0x000fe4000bf86270 */
[----:B------:R-:W-:Y:S02]  /*c050*/  ISETP.GE.AND P6, PT, R3, UR4, PT ;  /* 0x0000000403007c0c */ /* 0x000fe4000bfc6270 */
[----:B------:R-:W-:-:S02]  /*c060*/  ISETP.GE.AND P5, PT, R13, UR4, PT ;  /* 0x000000040d007c0c */ /* 0x000fc4000bfa6270 */
[----:B------:R-:W-:Y:S02]  /*c070*/  @!P2 LEA.HI R20, R20, R20, RZ, 0x1 ;  /* 0x000000141414a211 */ /* 0x000fe400078f08ff */
[----:B-1----:R-:W-:-:S03]  /*c080*/  @!P1 LOP3.LUT R11, R19, 0xfffffffe, RZ, 0xc0, !PT ;  /* 0xfffffffe130b9812 */ /* 0x002fc600078ec0ff */
[----:B------:R-:W-:Y:S02]  /*c090*/  @!P3 LEA.HI R21, R21, R21, RZ, 0x1 ;  /* 0x000000151515b211 */ /* 0x000fe400078f08ff */
[----:B------:R-:W-:Y:S02]  /*c0a0*/  @!P4 LEA.HI R12, R12, R12, RZ, 0x1 ;  /* 0x0000000c0c0cc211 */ /* 0x000fe400078f08ff */
[----:B------:R-:W-:Y:S02]  /*c0b0*/  @!P6 LEA.HI R10, R3, R3, RZ, 0x1 ;  /* 0x00000003030ae211 */ /* 0x000fe400078f08ff */
[----:B------:R-:W-:Y:S02]  /*c0c0*/  @!P5 LEA.HI R2, R13, R13, RZ, 0x1 ;  /* 0x0000000d0d02d211 */ /* 0x000fe400078f08ff */
[----:B------:R-:W-:Y:S02]  /*c0d0*/  @!P0 LOP3.LUT R3, R18, 0xfffffffe, RZ, 0xc0, !PT ;  /* 0xfffffffe12038812 */ /* 0x000fe400078ec0ff */
[----:B------:R-:W-:-:S02]  /*c0e0*/  @!P2 LOP3.LUT R13, R20, 0xfffffffe, RZ, 0xc0, !PT ;  /* 0xfffffffe140da812 */ /* 0x000fc400078ec0ff */
[----:B---3--:R-:W-:Y:S02]  /*c0f0*/  @!P3 LOP3.LUT R15, R21, 0xfffffffe, RZ, 0xc0, !PT ;  /* 0xfffffffe150fb812 */ /* 0x008fe400078ec0ff */
[----:B----4-:R-:W-:Y:S01]  /*c100*/  @!P4 LOP3.LUT R17, R12, 0xfffffffe, RZ, 0xc0, !PT ;  /* 0xfffffffe0c11c812 */ /* 0x010fe200078ec0ff */
        /* <DEDUP_REMOVED lines=16> */
.L_x_13466:
[----:B------:R-:W-:Y:S05]  /*c210*/  BSYNC B0 ;  /* 0x0000000000007941 */ /* 0x000fea0003800000 */
.L_x_13465:
[----:B------:R-:W-:Y:S01]  /*c220*/  ISETP.GE.AND P0, PT, R9, R8, PT ;  /* 0x000000080900720c */ /* 0x000fe20003f06270 */
[----:B0--3--:R0:W3:Y:S04]  /*c230*/  SHFL.IDX PT, R3, R7, 0x1, 0x1c1f ;  /* 0x003c1f0007037f89 */ /* 0x0090e800000e0000 */
[----:B------:R0:W2:Y:S08]  /*c240*/  SHFL.IDX PT, R2, R6, 0x1, 0x1c1f ;  /* 0x003c1f0006027f89 */ /* 0x0000b000000e0000 */
        /* <DEDUP_REMOVED lines=9> */
[C---:B------:R-:W-:Y:S01]  /*c2e0*/  VIADD R13, R0.reuse, 0x30 ;  /* 0x00000030000d7836 */ /* 0x040fe20000000000 */
[C---:B------:R-:W-:Y:S01]  /*c2f0*/  IADD3 R10, R0.reuse, 0x18, RZ ;  /* 0x00000018000a7810 */ /* 0x040fe20007ffe0ff */
[----:B------:R-:W-:Y:S01]  /*c300*/  ULDC.64 UR6, c[0x0][0x208] ;  /* 0x0000820000067ab9 */ /* 0x000fe20000000a00 */
[----:B------:R-:W-:Y:S01]  /*c310*/  ISETP.GE.AND P6, PT, R11, UR4, PT ;  /* 0x000000040b007c0c */ /* 0x000fe2000bfc6270 */
[----:B------:R-:W-:Y:S01]  /*c320*/  VIADD R14, R0, 0x38 ;  /* 0x00000038000e7836 */ /* 0x000fe20000000000 */
[----:B------:R-:W-:Y:S01]  /*c330*/  ISETP.GE.AND P5, PT, R10, UR4, PT ;  /* 0x000000040a007c0c */ /* 0x000fe2000bfa6270 */
[C---:B------:R-:W-:Y:S01]  /*c340*/  VIADD R15, R0.reuse, 0x40 ;  /* 0x00000040000f7836 */ /* 0x040fe20000000000 */
[C---:B------:R-:W-:Y:S01]  /*c350*/  IADD3 R19, R0.reuse, 0x58, RZ ;  /* 0x0000005800137810 */ /* 0x040fe20007ffe0ff */
[----:B------:R-:W-:-:S02]  /*c360*/  VIADD R16, R0, 0x48 ;  /* 0x0000004800107836 */ /* 0x000fc40000000000 */
[----:B------:R-:W-:Y:S01]  /*c370*/  @!P1 LEA.HI R4, R4, R4, RZ, 0x1 ;  /* 0x0000000404049211 */ /* 0x000fe200078f08ff */
[C---:B------:R-:W-:Y:S01]  /*c380*/  VIADD R18, R0.reuse, 0x50 ;  /* 0x0000005000127836 */ /* 0x040fe20000000000 */
[----:B------:R-:W-:Y:S01]  /*c390*/  @!P2 LEA.HI R5, R5, R5, RZ, 0x1 ;  /* 0x000000050505a211 */ /* 0x000fe200078f08ff */
[----:B------:R-:W-:Y:S01]  /*c3a0*/  VIADD R20, R0, 0x80 ;  /* 0x0000008000147836 */ /* 0x000fe20000000000 */
[----:B------:R-:W-:Y:S02]  /*c3b0*/  @!P1 LOP3.LUT R7, R4, 0xfffffffe, RZ, 0xc0, !PT ;  /* 0xfffffffe04079812 */ /* 0x000fe400078ec0ff */
[----:B------:R-:W-:Y:S01]  /*c3c0*/  @!P2 LOP3.LUT R9, R5, 0xfffffffe, RZ, 0xc0, !PT ;  /* 0xfffffffe0509a812 */ /* 0x000fe200078ec0ff */
[--C-:B--23--:R-:W-:Y:S01]  /*c3d0*/  @!P0 IMAD.WIDE R4, R0, 0x4, R2.reuse ;  /* 0x0000000400048825 */ /* 0x10cfe200078e0202 */
        /* <DEDUP_REMOVED lines=125> */
[----:B------:R-:W-:Y:S01]  /*cbb0*/  @!P1 IMAD.WIDE R12, R13, 0x4, R2 ;  /* 0x000000040d0c9825 */ /* 0x000fe200078e0202 */
[----:B------:R-:W-:Y:S01]  /*cbc0*/  @!P2 ST.E.64 desc[UR6][R10.64], R114 ;  /* 0x000000720a00a985 */ /* 0x000fe2000c101b06 */
[----:B------:R-:W-:Y:S02]  /*cbd0*/  ISETP.GE.AND P2, PT, R16, UR4, PT ;  /* 0x0000000410007c0c */ /* 0x000fe4000bf46270 */
[C---:B------:R-:W-:Y:S01]  /*cbe0*/  VIADD R17, R0.reuse, 0xe8 ;  /* 0x000000e800117836 */ /* 0x040fe20000000000 */
[----:B------:R-:W-:Y:S01]  /*cbf0*/  @!P1 ST.E.64 desc[UR6][R12.64], R118 ;  /* 0x000000760c009985 */ /* 0x000fe2000c101b06 */
[C---:B------:R-:W-:Y:S01]  /*cc00*/  VIADD R20, R0.reuse, 0xf0 ;  /* 0x000000f000147836 */ /* 0x040fe20000000000 */
[----:B------:R-:W-:Y:S01]  /*cc10*/  ISETP.GE.AND P1, PT, R15, UR4, PT ;  /* 0x000000040f007c0c */ /* 0x000fe2000bf26270 */
[----:B------:R-:W-:Y:S01]  /*cc20*/  VIADD R0, R0, 0xf8 ;  /* 0x000000f800007836 */ /* 0x000fe20000000000 */
[----:B0-----:R-:W-:-:S02]  /*cc30*/  @!P5 LOP3.LUT R5, R18, 0xfffffffe, RZ, 0xc0, !PT ;  /* 0xfffffffe1205d812 */ /* 0x001fc400078ec0ff */
[----:B------:R-:W-:Y:S02]  /*cc40*/  @!P6 LEA.HI R19, R19, R19, RZ, 0x1 ;  /* 0x000000131313e211 */ /* 0x000fe400078f08ff */
[----:B------:R-:W-:Y:S01]  /*cc50*/  ISETP.GE.AND P3, PT, R17, UR4, PT ;  /* 0x0000000411007c0c */ /* 0x000fe2000bf66270 */
[----:B------:R-:W-:Y:S01]  /*cc60*/  @!P5 IMAD.WIDE R4, R5, 0x4, R2 ;  /* 0x000000040504d825 */ /* 0x000fe200078e0202 */
[----:B------:R-:W-:Y:S02]  /*cc70*/  ISETP.GE.AND P4, PT, R20, UR4, PT ;  /* 0x0000000414007c0c */ /* 0x000fe4000bf86270 */
[----:B------:R-:W-:Y:S02]  /*cc80*/  @!P0 LEA.HI R14, R14, R14, RZ, 0x1 ;  /* 0x0000000e0e0e8211 */ /* 0x000fe400078f08ff */
[----:B-1----:R-:W-:Y:S01]  /*cc90*/  @!P6 LOP3.LUT R7, R19, 0xfffffffe, RZ, 0xc0, !PT ;  /* 0xfffffffe1307e812 */ /* 0x002fe200078ec0ff */
[----:B------:R0:W-:Y:S01]  /*cca0*/  @!P5 ST.E.64 desc[UR6][R4.64], R122 ;  /* 0x0000007a0400d985 */ /* 0x0001e2000c101b06 */
[----:B--2---:R-:W-:-:S02]  /*ccb0*/  @!P0 LOP3.LUT R9, R14, 0xfffffffe, RZ, 0xc0, !PT ;  /* 0xfffffffe0e098812 */ /* 0x004fc400078ec0ff */
[----:B------:R-:W-:Y:S01]  /*ccc0*/  @!P1 LEA.HI R15, R15, R15, RZ, 0x1 ;  /* 0x0000000f0f0f9211 */ /* 0x000fe200078f08ff */
[--C-:B------:R-:W-:Y:S01]  /*ccd0*/  @!P6 IMAD.WIDE R6, R7, 0x4, R2.reuse ;  /* 0x000000040706e825 */ /* 0x100fe200078e0202 */
[----:B------:R-:W-:Y:S02]  /*cce0*/  @!P2 LEA.HI R16, R16, R16, RZ, 0x1 ;  /* 0x000000101010a211 */ /* 0x000fe400078f08ff */
[----:B------:R-:W-:Y:S02]  /*ccf0*/  @!P3 LEA.HI R17, R17, R17, RZ, 0x1 ;  /* 0x000000111111b211 */ /* 0x000fe400078f08ff */
[----:B------:R1:W-:Y:S01]  /*cd00*/  @!P6 ST.E.64 desc[UR6][R6.64], R126 ;  /* 0x0000007e0600e985 */ /* 0x0003e2000c101b06 */
[----:B------:R-:W-:Y:S02]  /*cd10*/  @!P4 LEA.HI R20, R20, R20, RZ, 0x1 ;  /* 0x000000141414c211 */ /* 0x000fe400078f08ff */
[----:B------:R-:W-:Y:S01]  /*cd20*/  @!P1 LOP3.LUT R15, R15, 0xfffffffe, RZ, 0xc0, !PT ;  /* 0xfffffffe0f0f9812 */ /* 0x000fe200078ec0ff */
[----:B0-----:R-:W-:Y:S01]  /*cd30*/  @!P0 IMAD.WIDE R4, R9, 0x4, R2 ;  /* 0x0000000409048825 */ /* 0x001fe200078e0202 */
[----:B------:R-:W-:-:S02]  /*cd40*/  @!P2 LOP3.LUT R11, R16, 0xfffffffe, RZ, 0xc0, !PT ;  /* 0xfffffffe100ba812 */ /* 0x000fc400078ec0ff */
        /* <DEDUP_REMOVED lines=19> */
.L_x_13464:
[----:B------:R-:W0:Y:S02]  /*ce80*/  S2R R0, SR_TID.X ;  /* 0x0000000000007919 */ /* 0x000e240000002100 */
[----:B0-----:R-:W-:-:S05]  /*ce90*/  VIADD R2, R0, 0xffffff80 ;  /* 0xffffff8000027836 */ /* 0x001fca0000000000 */
[----:B------:R-:W-:-:S13]  /*cea0*/  ISETP.GT.AND P0, PT, R2, 0x7f, PT ;  /* 0x0000007f0200780c */ /* 0x000fda0003f04270 */
[----:B------:R-:W-:Y:S05]  /*ceb0*/  @P0 BRA `(.L_x_13430) ;  /* 0x0000004c00d80947 */ /* 0x000fea0003800000 */
[----:B------:R-:W0:Y:S01]  /*cec0*/  S2R R3, SR_CTAID.X ;  /* 0x0000000000037919 */ /* 0x000e220000002500 */
[----:B------:R-:W3:Y:S01]  /*ced0*/  LDC R6, c[0x0][0xce8] ;  /* 0x00033a00ff067b82 */ /* 0x000ee20000000800 */
[----:B------:R-:W-:Y:S01]  /*cee0*/  ULDC UR4, c[0x0][0xb88] ;  /* 0x0002e20000047ab9 */ /* 0x000fe20000000800 */
[----:B0-----:R-:W-:Y:S02]  /*cef0*/  IMAD R0, R3, 0x80, R0 ;  /* 0x0000008003007824 */ /* 0x001fe400078e0200 */
[----:B---3--:R-:W-:Y:S02]  /*cf00*/  IMAD R3, R6, UR4, RZ ;  /* 0x0000000406037c24 */ /* 0x008fe4000f8e02ff */
[----:B------:R-:W-:-:S05]  /*cf10*/  VIADD R0, R0, 0xffffff80 ;  /* 0xffffff8000007836 */ /* 0x000fca0000000000 */
[----:B------:R-:W-:-:S13]  /*cf20*/  ISETP.GE.AND P0, PT, R0, R3, PT ;  /* 0x000000030000720c */ /* 0x000fda0003f06270 */
[----:B------:R-:W-:Y:S05]  /*cf30*/  @P0 BRA `(.L_x_13430) ;  /* 0x0000004c00b80947 */ /* 0x000fea0003800000 */
[----:B------:R-:W3:Y:S01]  /*cf40*/  LDL R4, [R1] ;  /* 0x0000000001047983 */ /* 0x000ee20000100800 */
[----:B------:R-:W-:Y:S01]  /*cf50*/  ISETP.NE.AND P0, PT, R6, 0x1, PT ;  /* 0x000000010600780c */ /* 0x000fe20003f05270 */
[----:B------:R-:W-:Y:S01]  /*cf60*/  S2UR UR7, SR_CTAID.Z ;  /* 0x00000000000779c3 */ /* 0x000fe20000002700 */
[----:B------:R-:W-:Y:S01]  /*cf70*/  ULDC.64 UR8, c[0x0][0xcd0] ;  /* 0x0003340000087ab9 */ /* 0x000fe20000000a00 */
[----:B------:R-:W-:Y:S01]  /*cf80*/  MOV R5, R0 ;  /* 0x0000000000057202 */ /* 0x000fe20000000f00 */
[----:B------:R-:W-:-:S05]  /*cf90*/  ULDC.64 UR12, c[0x0][0x208] ;  /* 0x00008200000c7ab9 */ /* 0x000fca0000000a00 */
[----:B------:R-:W0:Y:S08]  /*cfa0*/  LDC.64 R10, c[0x0][0xcd8] ;  /* 0x00033600ff0a7b82 */ /* 0x000e300000000a00 */
[----:B------:R-:W4:Y:S08]  /*cfb0*/  @P0 LDC R7, c[0x0][0xcec] ;  /* 0x00033b00ff070b82 */ /* 0x000f300000000800 */
[----:B------:R-:W5:Y:S08]  /*cfc0*/  @P0 LDC R9, c[0x0][0xcf0] ;  /* 0x00033c00ff090b82 */ /* 0x000f700000000800 */
[----:B------:R-:W1:Y:S08]  /*cfd0*/  S2UR UR10, SR_CTAID.Y ;  /* 0x00000000000a79c3 */ /* 0x000e700000002600 */
[----:B------:R-:W1:Y:S01]  /*cfe0*/  LDC R8, c[0x0][0xd50] ;  /* 0x00035400ff087b82 */ /* 0x000e620000000800 */
[----:B---3--:R-:W-:Y:S01]  /*cff0*/  R2UR UR11, R4 ;  /* 0x00000000040b72ca */ /* 0x008fe200000e0000 */
[----:B----4-:R-:W-:-:S05]  /*d000*/  @P0 IMAD.HI.U32 R4, R0, R7, RZ ;  /* 0x0000000700040227 */ /* 0x010fca00078e00ff */
[----:B-----5:R-:W-:-:S07]  /*d010*/  @P0 SHF.R.U32.HI R5, RZ, R9, R4 ;  /* 0x00000009ff050219 */ /* 0x020fce0000011604 */
[----:B------:R-:W-:Y:S02]  /*d020*/  USHF.R.S32.HI UR6, URZ, 0x1f, UR11 ;  /* 0x0000001f3f067899 */ /* 0x000fe4000801140b */
[----:B------:R-:W-:Y:S01]  /*d030*/  IMAD R7, RZ, RZ, -UR11 ;  /* 0x8000000bff077e24 */ /* 0x000fe2000f8e02ff */
[----:B------:R-:W-:Y:S02]  /*d040*/  UIMAD.WIDE.U32 UR4, UR11, UR8, URZ ;  /* 0x000000080b0472a5 */ /* 0x000fe4000f8e003f */
[----:B------:R-:W-:Y:S01]  /*d050*/  UIMAD UR6, UR6, UR8, URZ ;  /* 0x00000008060672a4 */ /* 0x000fe2000f8e023f */
[----:B-1----:R-:W-:Y:S01]  /*d060*/  IMAD R9, R8, R7, UR10 ;  /* 0x0000000a08097e24 */ /* 0x002fe2000f8e0207 */
        /* <DEDUP_REMOVED lines=32> */
.L_x_13428:
[----:B------:R-:W-:-:S08]  /*d270*/  NOP ;  /* 0x0000000000007918 */ /* 0x000fd00000000000 */
[----:B--2---:R-:W0:-:S00]  /*d280*/  USETMAXREG.DEALLOC.CTAPOOL 0x18 ;  /* 0x00000018000079c8 */ /* 0x004e0000080e0500 */
        /* <DEDUP_REMOVED lines=16> */
.L_x_13467:
[----:B------:R-:W-:Y:S01]  /*d390*/  ULDC UR43, c[0x0][0xd50] ;  /* 0x00035400002b7ab9 */ /* 0x000fe20000000800 */
[----:B------:R-:W-:Y:S01]  /*d3a0*/  UMOV UR36, UR6 ;  /* 0x0000000600247c82 */ /* 0x000fe20008000000 */
[----:B------:R-:W-:-:S11]  /*d3b0*/  UISETP.NE.AND UP0, UPT, UR43, 0x1, UPT ;  /* 0x000000012b00788c */ /* 0x000fd6000bf05270 */
[----:B------:R-:W-:Y:S01]  /*d3c0*/  @UP0 ULDC UR4, c[0x0][0xd54] ;  /* 0x0003550000040ab9 */ /* 0x000fe20000000800 */
[----:B------:R-:W-:Y:S01]  /*d3d0*/  @UP0 ULDC UR7, c[0x0][0xd58] ;  /* 0x0003560000070ab9 */ /* 0x000fe20000000800 */
[----:B------:R-:W-:-:S04]  /*d3e0*/  UIMAD.WIDE.U32 UR4, UR6, UR4, URZ ;  /* 0x00000004060472a5 */ /* 0x000fc8000f8e003f */
[----:B------:R-:W-:-:S12]  /*d3f0*/  @UP0 USHF.R.U32.HI UR36, URZ, UR7, UR5 ;  /* 0x000000073f240299 */ /* 0x000fd80008011605 */
.L_x_13468:
        /* <DEDUP_REMOVED lines=75> */
.L_x_13470:
        /* <DEDUP_REMOVED lines=32> */
.L_x_13471:
        /* <DEDUP_REMOVED lines=20> */
.L_x_13473:
        /* <DEDUP_REMOVED lines=15> */
.L_x_13472:
[----:B------:R-:W-:Y:S01]  /*dce0*/  ULDC.64 UR4, c[0x0][0xaf0] ;  /* 0x0002bc0000047ab9 */ /* 0x000fe20000000a00 */
[----:B------:R-:W-:Y:S01]  /*dcf0*/  MOV R18, UR44 ;  /* 0x0000002c00127c02 */ /* 0x000fe20008000f00 */
        /* <DEDUP_REMOVED lines=23> */
.L_x_13558:
        /* <DEDUP_REMOVED lines=9> */
.L_x_13561:
        /* <DEDUP_REMOVED lines=24> */
.L_x_13477:
[----:B------:R-:W-:Y:S01]  /*e080*/  IMAD.MOV.U32 R0, RZ, RZ, 0x1 ;  /* 0x00000001ff007424 */ /* 0x000fe200078e00ff */
[----:B01----:R-:W0:Y:S04]  /*e090*/  S2R R6, SR_TID.X ;  /* 0x0000000000067919 */ /* 0x003e280000002100 */
[----:B------:R-:W-:-:S04]  /*e0a0*/  SHF.L.U32 R0, R0, 0x1f, RZ ;  /* 0x0000001f00007819 */ /* 0x000fc800000006ff */
[----:B------:R-:W1:Y:S01]  /*e0b0*/  SYNCS.PHASECHK.TRANS64.TRYWAIT P0, [UR38+0x32440], R0 ;  /* 0x03244000ff0075a7 */ /* 0x000e620008000166 */
[----:B0-----:R-:W-:-:S04]  /*e0c0*/  LOP3.LUT R2, R6, 0x7f, RZ, 0xc0, !PT ;  /* 0x0000007f06027812 */ /* 0x001fc800078ec0ff */
[----:B------:R-:W-:Y:S01]  /*e0d0*/  ISETP.NE.AND P1, PT, R2, RZ, PT ;  /* 0x000000ff0200720c */ /* 0x000fe20003f25270 */
[----:B-1----:R-:W-:-:S12]  /*e0e0*/  @!P0 BRA `(.L_x_13478) ;  /* 0x0000004000648947 */ /* 0x002fd80003800000 */
.L_x_13562:
[----:B------:R-:W-:Y:S05]  /*e0f0*/  @P1 BRA `(.L_x_13479) ;  /* 0x0000000000181947 */ /* 0x000fea0003800000 */
[----:B------:R-:W1:Y:S01]  /*e100*/  S2R R2, SR_TID.X ;  /* 0x0000000000027919 */ /* 0x000e620000002100 */
[----:B0-----:R-:W-:-:S04]  /*e110*/  IMAD.MOV.U32 R0, RZ, RZ, 0x3000 ;  /* 0x00003000ff007424 */ /* 0x001fc800078e00ff */
[----:B------:R2:W-:Y:S01]  /*e120*/  SYNCS.ARRIVE.TRANS64 RZ, [UR38+0x32430], R0 ;  /* 0x03243000ffff79a7 */ /* 0x0005e20008000026 */
[----:B-1----:R-:W-:-:S13]  /*e130*/  LOP3.LUT P0, RZ, R2, 0x1f, RZ, 0xc0, !PT ;  /* 0x0000001f02ff7812 */ /* 0x002fda000780c0ff */
[----:B--2---:R-:W-:Y:S05]  /*e140*/  @!P0 BRA `(.L_x_13479) ;  /* 0x0000000000048947 */ /* 0x004fea0003800000 */
[----:B------:R-:W-:Y:S01]  /*e150*/  BPT.TRAP 0x1 ;  /* 0x000000040000795c */ /* 0x000fe20000300000 */
.L_x_13479:
        /* <DEDUP_REMOVED lines=18> */
.L_x_13475:
        /* <DEDUP_REMOVED lines=15> */
[----:B------:R-:W-:Y:S02]  /*e370*/  IMAD.U32 R5, RZ, RZ, UR7 ;  /* 0x00000007ff057e24 */ /* 0x000fe4000f8e00ff */
[----:B0-----:R-:W-:Y:S02]  /*e380*/  IMAD.U32 R6, RZ, RZ, UR8 ;  /* 0x00000008ff067e24 */ /* 0x001fe4000f8e00ff */
[----:B------:R-:W-:-:S02]  /*e390*/  IMAD.U32 R7, RZ, RZ, UR9 ;  /* 0x00000009ff077e24 */ /* 0x000fc4000f8e00ff */
[----:B------:R-:W-:Y:S02]  /*e3a0*/  IMAD.U32 R11, RZ, RZ, UR5 ;  /* 0x00000005ff0b7e24 */ /* 0x000fe4000f8e00ff */
[----:B------:R-:W-:Y:S02]  /*e3b0*/  IMAD.MOV.U32 R8, RZ, RZ, 0x70 ;  /* 0x00000070ff087424 */ /* 0x000fe400078e00ff */
[----:B------:R-:W-:Y:S02]  /*e3c0*/  IMAD.MOV.U32 R12, RZ, RZ, 0x1 ;  /* 0x00000001ff0c7424 */ /* 0x000fe400078e00ff */
[----:B------:R-:W-:-:S07]  /*e3d0*/  IMAD.MOV.U32 R13, RZ, RZ, RZ ;  /* 0x000000ffff0d7224 */ /* 0x000fce00078e00ff */
[----:B------:R-:W-:-:S07]  /*e3e0*/  LEPC R20, `(.L_x_13480) ;  /* 0x000000001014794e */ /* 0x000fce0000000000 */
[----:B-1----:R-:W-:Y:S05]  /*e3f0*/  CALL.ABS.NOINC R2 ;  /* 0x0000000002007343 */ /* 0x002fea0003c00000 */
.L_x_13480:
        /* <DEDUP_REMOVED lines=22> */
[----:B---3--:R-:W-:Y:S01]  /*e560*/  IMAD R10, R8, 0x80, R3 ;  /* 0x00000080080a7824 */ /* 0x008fe200078e0203 */
[----:B------:R-:W-:-:S03]  /*e570*/  MOV R3, UR6 ;  /* 0x0000000600037c02 */ /* 0x000fc60008000f00 */
        /* <DEDUP_REMOVED lines=24> */
[C---:B--2---:R-:W-:Y:S02]  /*e700*/  LOP3.LUT R10, R2.reuse, 0x38, RZ, 0xc0, !PT ;  /* 0x00000038020a7812 */ /* 0x044fe400078ec0ff */
[----:B------:R-:W-:Y:S02]  /*e710*/  LOP3.LUT R2, R2, 0x1f8, RZ, 0xc0, !PT ;  /* 0x000001f802027812 */ /* 0x000fe400078ec0ff */
[----:B------:R-:W-:Y:S01]  /*e720*/  ISETP.GE.AND P0, PT, R10, UR4, PT ;  /* 0x000000040a007c0c */ /* 0x000fe2000bf06270 */
[----:B------:R-:W-:Y:S01]  /*e730*/  UMOV UR4, 0xffffffff ;  /* 0xffffffff00047882 */ /* 0x000fe20000000000 */
[----:B------:R-:W-:Y:S02]  /*e740*/  LOP3.LUT R5, R2, 0x38, R13, 0x78, !PT ;  /* 0x0000003802057812 */ /* 0x000fe400078e780d */
[----:B------:R-:W-:-:S04]  /*e750*/  SHF.L.U32 R2, R12, 0x3, RZ ;  /* 0x000000030c027819 */ /* 0x000fc800000006ff */
[----:B------:R-:W-:-:S05]  /*e760*/  LOP3.LUT R9, R5, 0x200, R2, 0xf8, !PT ;  /* 0x0000020005097812 */ /* 0x000fca00078ef802 */
[----:B------:R0:W-:Y:S01]  /*e770*/  STL [R1], R9 ;  /* 0x0000000901007387 */ /* 0x0001e20000100800 */
[----:B------:R-:W-:Y:S05]  /*e780*/  BRA.DIV UR4, `(.L_x_13481) ;  /* 0x0000003a04d47947 */ /* 0x000fea000b800000 */
[----:B------:R-:W1:Y:S01]  /*e790*/  SHFL.IDX PT, R5, R0, RZ, 0x181f ;  /* 0x00181fff00057589 */ /* 0x000e6200000e0000 */
[----:B------:R-:W-:Y:S01]  /*e7a0*/  ULDC UR4, c[0x0][0x288] ;  /* 0x0000a20000047ab9 */ /* 0x000fe20000000800 */
[----:B------:R-:W-:Y:S01]  /*e7b0*/  IMAD R11, R8, 0x80, R6 ;  /* 0x00000080080b7824 */ /* 0x000fe200078e0206 */
[----:B------:R-:W-:Y:S01]  /*e7c0*/  ULDC.64 UR6, c[0x0][0x208] ;  /* 0x0000820000067ab9 */ /* 0x000fe20000000a00 */
[----:B------:R-:W2:Y:S01]  /*e7d0*/  SHFL.IDX PT, R4, R3, RZ, 0x181f ;  /* 0x00181fff03047589 */ /* 0x000ea200000e0000 */
[----:B------:R-:W-:Y:S02]  /*e7e0*/  IMAD R2, R7, UR4, RZ ;  /* 0x0000000407027c24 */ /* 0x000fe4000f8e02ff */
[C---:B------:R-:W-:Y:S01]  /*e7f0*/  VIADD R12, R11.reuse, 0x10 ;  /* 0x000000100b0c7836 */ /* 0x040fe20000000000 */
[----:B------:R-:W3:Y:S02]  /*e800*/  SHFL.IDX PT, R7, R0, 0x1, 0x181f ;  /* 0x00381f0000077f89 */ /* 0x000ee400000e0000 */
[----:B------:R-:W-:-:S02]  /*e810*/  ISETP.GE.AND P1, PT, R11, R2, PT ;  /* 0x000000020b00720c */ /* 0x000fc40003f26270 */
[----:B------:R-:W4:Y:S01]  /*e820*/  SHFL.IDX PT, R6, R3, 0x1, 0x181f ;  /* 0x00381f0003067f89 */ /* 0x000f2200000e0000 */
[----:B------:R-:W-:-:S03]  /*e830*/  ISETP.GE.AND P2, PT, R12, R2, PT ;  /* 0x000000020c00720c */ /* 0x000fc60003f46270 */
[----:B------:R-:W5:Y:S04]  /*e840*/  SHFL.IDX PT, R14, R0, 0x2, 0x181f ;  /* 0x00581f00000e7f89 */ /* 0x000f6800000e0000 */
[----:B------:R-:W-:Y:S03]  /*e850*/  STL [R1+0x4], R11 ;  /* 0x0000040b01007387 */ /* 0x000fe60000100800 */
[----:B------:R-:W-:Y:S01]  /*e860*/  @!P1 LEA R8, R9, UR38, 0x1 ;  /* 0x0000002609089c11 */ /* 0x000fe2000f8e08ff */
[----:B------:R0:W-:Y:S01]  /*e870*/  STL [R1+0x14], R12 ;  /* 0x0000140c01007387 */ /* 0x0001e20000100800 */
[----:B-1----:R-:W-:-:S05]  /*e880*/  @!P1 LEA R5, P3, R10, R5, 0x1 ;  /* 0x000000050a059211 */ /* 0x002fca00078608ff */
[----:B--2---:R-:W-:Y:S02]  /*e890*/  @!P1 IMAD.X R4, RZ, RZ, R4, P3 ;  /* 0x000000ffff049224 */ /* 0x004fe400018e0604 */
[----:B0-----:R-:W-:-:S03]  /*e8a0*/  VIADD R12, R11, 0x20 ;  /* 0x000000200b0c7836 */ /* 0x001fc60000000000 */
[----:B------:R-:W-:-:S04]  /*e8b0*/  @!P1 LOP3.LUT R5, R5, R4, RZ, 0x3c, !PT ;  /* 0x0000000405059212 */ /* 0x000fc800078e3cff */
[C---:B------:R-:W-:Y:S01]  /*e8c0*/  @!P1 LOP3.LUT R4, R5.reuse, R4, RZ, 0x3c, !PT ;  /* 0x0000000405049212 */ /* 0x040fe200078e3cff */
[----:B------:R-:W-:Y:S03]  /*e8d0*/  STL [R1+0x18], R12 ;  /* 0x0000180c01007387 */ /* 0x000fe60000100800 */
[----:B------:R-:W-:-:S05]  /*e8e0*/  @!P1 LOP3.LUT R5, R5, R4, RZ, 0x3c, !PT ;  /* 0x0000000405059212 */ /* 0x000fca00078e3cff */
[----:B------:R3:W-:Y:S02]  /*e8f0*/  @!P1 LDGSTS.E.BYPASS.LTC128B.128 [R8+0x18400], desc[UR6][R4.64], !P0 ;  /* 0x1840000004089fae */ /* 0x0007e4000c101d46 */
[----:B---3--:R-:W-:Y:S02]  /*e900*/  @!P2 LEA R4, P1, R10, R7, 0x1 ;  /* 0x000000070a04a211 */ /* 0x008fe400078208ff */
[----:B------:R-:W-:-:S03]  /*e910*/  @!P2 LEA R7, R9, UR38, 0x1 ;  /* 0x000000260907ac11 */ /* 0x000fc6000f8e08ff */
[----:B----4-:R-:W-:Y:S01]  /*e920*/  @!P2 IMAD.X R5, RZ, RZ, R6, P1 ;  /* 0x000000ffff05a224 */ /* 0x010fe200008e0606 */
[----:B------:R-:W-:-:S04]  /*e930*/  ISETP.GE.AND P1, PT, R12, R2, PT ;  /* 0x000000020c00720c */ /* 0x000fc80003f26270 */
[----:B------:R0:W-:Y:S09]  /*e940*/  @!P2 LDGSTS.E.BYPASS.LTC128B.128 [R7+0x18c00], desc[UR6][R4.64], !P0 ;  /* 0x18c000000407afae */ /* 0x0001f2000c101d46 */
[----:B------:R-:W-:Y:S01]  /*e950*/  @!P1 LEA R6, R9, UR38, 0x1 ;  /* 0x0000002609069c11 */ /* 0x000fe2000f8e08ff */
[----:B0-----:R-:W0:Y:S01]  /*e960*/  SHFL.IDX PT, R4, R3, 0x2, 0x181f ;  /* 0x00581f0003047f89 */ /* 0x001e2200000e0000 */
[----:B-----5:R-:W-:Y:S01]  /*e970*/  @!P1 LEA R5, P2, R10, R14, 0x1 ;  /* 0x0000000e0a059211 */ /* 0x020fe200078408ff */
[----:B------:R-:W-:-:S05]  /*e980*/  VIADD R7, R11, 0x30 ;  /* 0x000000300b077836 */ /* 0x000fca0000000000 */
[----:B------:R1:W-:Y:S01]  /*e990*/  STL [R1+0x1c], R7 ;  /* 0x00001c0701007387 */ /* 0x0003e20000100800 */
[----:B0-----:R-:W-:-:S05]  /*e9a0*/  @!P1 IMAD.X R4, RZ, RZ, R4, P2 ;  /* 0x000000ffff049224 */ /* 0x001fca00010e0604 */
[----:B------:R-:W-:-:S04]  /*e9b0*/  @!P1 LOP3.LUT R5, R5, R4, RZ, 0x3c, !PT ;  /* 0x0000000405059212 */ /* 0x000fc800078e3cff */
[----:B------:R-:W-:-:S04]  /*e9c0*/  @!P1 LOP3.LUT R4, R5, R4, RZ, 0x3c, !PT ;  /* 0x0000000405049212 */ /* 0x000fc800078e3cff */
[----:B------:R-:W-:-:S05]  /*e9d0*/  @!P1 LOP3.LUT R5, R5, R4, RZ, 0x3c, !PT ;  /* 0x0000000405059212 */ /* 0x000fca00078e3cff */
[----:B------:R0:W-:Y:S01]  /*e9e0*/  @!P1 LDGSTS.E.BYPASS.LTC128B.128 [R6+0x19400], desc[UR6][R4.64], !P0 ;  /* 0x1940000004069fae */ /* 0x0001e2000c101d46 */
[----:B------:R-:W-:Y:S01]  /*e9f0*/  ISETP.GE.AND P1, PT, R7, R2, PT ;  /* 0x000000020700720c */ /* 0x000fe20003f26270 */
[----:B-1----:R-:W-:-:S05]  /*ea00*/  VIADD R7, R11, 0x40 ;  /* 0x000000400b077836 */ /* 0x002fca0000000000 */
[----:B------:R-:W-:Y:S04]  /*ea10*/  STL [R1+0x20], R7 ;  /* 0x0000200701007387 */ /* 0x000fe80000100800 */
[----:B0-----:R-:W0:Y:S03]  /*ea20*/  SHFL.IDX PT, R5, R0, 0x3, 0x181f ;  /* 0x00781f0000057f89 */ /* 0x001e2600000e0000 */
[----:B------:R-:W-:Y:S01]  /*ea30*/  @!P1 LEA R6, R9, UR38, 0x1 ;  /* 0x0000002609069c11 */ /* 0x000fe2000f8e08ff */
[----:B------:R-:W1:Y:S01]  /*ea40*/  SHFL.IDX PT, R4, R3, 0x3, 0x181f ;  /* 0x00781f0003047f89 */ /* 0x000e6200000e0000 */
[----:B0-----:R-:W-:-:S04]  /*ea50*/  @!P1 LEA R5, P2, R10, R5, 0x1 ;  /* 0x000000050a059211 */ /* 0x001fc800078408ff */
[----:B-1----:R-:W-:-:S04]  /*ea60*/  @!P1 IADD3.X R4, RZ, R4, RZ, P2, !PT ;  /* 0x00000004ff049210 */ /* 0x002fc800017fe4ff */
        /* <DEDUP_REMOVED lines=40> */
.L_x_13579:
[----:B0-----:R-:W2:Y:S01]  /*ecf0*/  LDL R4, [R1+0x4] ;  /* 0x0000040001047983 */ /* 0x001ea20000100800 */
[----:B------:R-:W-:Y:S01]  /*ed00*/  ULDC.64 UR4, c[0x0][0x208] ;  /* 0x0000820000047ab9 */ /* 0x000fe20000000a00 */
[----:B--2---:R-:W-:-:S05]  /*ed10*/  VIADD R4, R4, 0x70 ;  /* 0x0000007004047836 */ /* 0x004fca0000000000 */
[----:B------:R-:W-:Y:S01]  /*ed20*/  ISETP.GE.AND P1, PT, R4, R2, PT ;  /* 0x000000020400720c */ /* 0x000fe20003f26270 */
[----:B------:R0:W-:-:S12]  /*ed30*/  STL [R1+0x38], R4 ;  /* 0x0000380401007387 */ /* 0x0001d80000100800 */
[----:B------:R-:W-:Y:S02]  /*ed40*/  @!P1 LEA R2, P2, R10, R0, 0x1 ;  /* 0x000000000a029211 */ /* 0x000fe400078408ff */
        /* <DEDUP_REMOVED lines=26> */
[----:B0-----:R-:W-:Y:S01]  /*eef0*/  IMAD.U32 R4, RZ, RZ, UR6 ;  /* 0x00000006ff047e24 */ /* 0x001fe2000f8e00ff */
        /* <DEDUP_REMOVED lines=11> */
.L_x_13482:
[----:B------:R-:W2:Y:S01]  /*efb0*/  LDL.LU.64 R6, [R1+0x30] ;  /* 0x0000300001067983 */ /* 0x000ea20000300a00 */
[----:B------:R-:W-:-:S03]  /*efc0*/  ULDC.64 UR8, c[0x0][0x3e0] ;  /* 0x0000f80000087ab9 */ /* 0x000fc60000000a00 */
[----:B------:R-:W3:Y:S04]  /*efd0*/  LDL.LU R2, [R1+0x40] ;  /* 0x0000400001027983 */ /* 0x000ee80000300800 */
[----:B0-----:R-:W4:Y:S01]  /*efe0*/  LDL.LU R4, [R1+0x8] ;  /* 0x0000080001047983 */ /* 0x001f220000300800 */
[----:B------:R-:W-:Y:S01]  /*eff0*/  UIMAD UR6, UR45, UR8, URZ ;  /* 0x000000082d0672a4 */ /* 0x000fe2000f8e023f */
[----:B------:R-:W0:Y:S03]  /*f000*/  S2R R5, SR_TID.X ;  /* 0x0000000000057919 */ /* 0x000e260000002100 */
[----:B------:R-:W-:Y:S01]  /*f010*/  UIMAD UR6, UR44, UR9, UR6 ;  /* 0x000000092c0672a4 */ /* 0x000fe2000f8e0206 */
[----:B0-----:R-:W-:-:S05]  /*f020*/  IMAD.SHL.U32 R8, R5, 0x8, RZ ;  /* 0x0000000805087824 */ /* 0x001fca00078e00ff */
[----:B------:R-:W-:Y:S02]  /*f030*/  LOP3.LUT R8, R8, 0x38, RZ, 0xc0, !PT ;  /* 0x0000003808087812 */ /* 0x000fe400078ec0ff */
[----:B--2---:R-:W-:Y:S02]  /*f040*/  R2UR UR4, R6 ;  /* 0x00000000060472ca */ /* 0x004fe400000e0000 */
[----:B------:R-:W0:Y:S01]  /*f050*/  LDC R6, c[0x0][0x448] ;  /* 0x00011200ff067b82 */ /* 0x000e220000000800 */
[----:B------:R-:W-:Y:S02]  /*f060*/  R2UR UR5, R7 ;  /* 0x00000000070572ca */ /* 0x000fe400000e0000 */
[----:B---3--:R-:W-:Y:S01]  /*f070*/  R2UR UR5, R2 ;  /* 0x00000000020572ca */ /* 0x008fe200000e0000 */
[----:B----4-:R-:W-:-:S12]  /*f080*/  IMAD.MOV.U32 R2, RZ, RZ, R4 ;  /* 0x000000ffff027224 */ /* 0x010fd800078e0004 */
[----:B------:R-:W-:-:S03]  /*f090*/  UIMAD.WIDE.U32 UR4, UR44, UR8, UR4 ;  /* 0x000000082c0472a5 */ /* 0x000fc6000f8e0004 */
[----:B------:R-:W-:Y:S01]  /*f0a0*/  ULDC.64 UR8, c[0x0][0x3d0] ;  /* 0x0000f40000087ab9 */ /* 0x000fe20000000a00 */
[----:B------:R-:W-:Y:S01]  /*f0b0*/  UIADD3 UR5, UR5, UR6, URZ ;  /* 0x0000000605057290 */ /* 0x000fe2000fffe03f */
[----:B0-----:R-:W-:-:S13]  /*f0c0*/  ISETP.NE.AND P0, PT, R6, 0x1, PT ;  /* 0x000000010600780c */ /* 0x001fda0003f05270 */
[----:B------:R-:W0:Y:S08]  /*f0d0*/  @P0 LDC R0, c[0x0][0x44c] ;  /* 0x00011300ff000b82 */ /* 0x000e300000000800 */
[----:B------:R-:W1:Y:S01]  /*f0e0*/  @P0 LDC R3, c[0x0][0x450] ;  /* 0x00011400ff030b82 */ /* 0x000e620000000800 */
[----:B0-----:R-:W-:-:S05]  /*f0f0*/  @P0 IMAD.HI.U32 R0, R4, R0, RZ ;  /* 0x0000000004000227 */ /* 0x001fca00078e00ff */
[----:B-1----:R-:W-:Y:S01]  /*f100*/  @P0 SHF.R.U32.HI R2, RZ, R3, R0 ;  /* 0x00000003ff020219 */ /* 0x002fe20000011600 */
[----:B------:R-:W-:-:S04]  /*f110*/  IMAD.U32 R3, RZ, RZ, UR8 ;  /* 0x00000008ff037e24 */ /* 0x000fc8000f8e00ff */
        /* <DEDUP_REMOVED lines=14> */
[----:B------:R-:W-:Y:S01]  /*f200*/  LEA R5, P0, R2, UR4, 0x1 ;  /* 0x0000000402057c11 */ /* 0x000fe2000f8008ff */
[----:B------:R-:W-:Y:S01]  /*f210*/  ULDC UR4, c[0x0][0x3b8] ;  /* 0x0000ee0000047ab9 */ /* 0x000fe20000000800 */
[----:B------:R-:W-:Y:S02]  /*f220*/  IADD3 R4, R3, R4, RZ ;  /* 0x0000000403047210 */ /* 0x000fe40007ffe0ff */
        /* <DEDUP_REMOVED lines=13> */
[----:B------:R-:W4:Y:S04]  /*f300*/  LDL.LU R15, [R1+0x18] ;  /* 0x00001800010f7983 */ /* 0x000f280000300800 */
[----:B------:R-:W5:Y:S01]  /*f310*/  LDL.LU R13, [R1+0x1c] ;  /* 0x00001c00010d7983 */ /* 0x000f620000300800 */
[----:B------:R-:W0:Y:S01]  /*f320*/  S2R R7, SR_TID.X ;  /* 0x0000000000077919 */ /* 0x000e220000002100 */
[----:B------:R-:W1:Y:S01]  /*f330*/  S2R R10, SR_TID.X ;  /* 0x00000000000a7919 */ /* 0x000e620000002100 */
[----:B------:R-:W-:Y:S01]  /*f340*/  ULDC.64 UR6, c[0x0][0x208] ;  /* 0x0000820000067ab9 */ /* 0x000fe20000000a00 */
[----:B------:R-:W-:Y:S04]  /*f350*/  SHFL.IDX PT, R6, R4, 0x1, 0x181f ;  /* 0x00381f0004067f89 */ /* 0x000fe800000e0000 */
[----:B------:R-:W5:Y:S01]  /*f360*/  LDL.LU R8, [R1+0x20] ;  /* 0x0000200001087983 */ /* 0x000f620000300800 */
[----:B0-----:R-:W-:Y:S01]  /*f370*/  IMAD.SHL.U32 R12, R7, 0x8, RZ ;  /* 0x00000008070c7824 */ /* 0x001fe200078e00ff */
[----:B-1----:R-:W-:-:S04]  /*f380*/  LOP3.LUT R10, R10, 0x7f, RZ, 0xc0, !PT ;  /* 0x0000007f0a0a7812 */ /* 0x002fc800078ec0ff */
[----:B------:R-:W-:Y:S01]  /*f390*/  LOP3.LUT R12, R12, 0x38, RZ, 0xc0, !PT ;  /* 0x000000380c0c7812 */ /* 0x000fe200078ec0ff */
[----:B------:R-:W-:Y:S02]  /*f3a0*/  IMAD.SHL.U32 R11, R10, 0x8, RZ ;  /* 0x000000080a0b7824 */ /* 0x000fe400078e00ff */
[----:B------:R-:W-:-:S05]  /*f3b0*/  IMAD.SHL.U32 R10, R7, 0x8, RZ ;  /* 0x00000008070a7824 */ /* 0x000fca00078e00ff */
[----:B------:R-:W-:-:S04]  /*f3c0*/  LOP3.LUT R10, R10, 0x1f8, RZ, 0xc0, !PT ;  /* 0x000001f80a0a7812 */ /* 0x000fc800078ec0ff */
[----:B------:R-:W-:-:S04]  /*f3d0*/  LOP3.LUT R10, R10, 0x38, R7, 0x78, !PT ;  /* 0x000000380a0a7812 */ /* 0x000fc800078e7807 */
[----:B------:R-:W-:Y:S02]  /*f3e0*/  LOP3.LUT R10, R10, 0x200, R11, 0xf8, !PT ;  /* 0x000002000a0a7812 */ /* 0x000fe400078ef80b */
[-C--:B--2---:R-:W-:Y:S02]  /*f3f0*/  ISETP.GE.AND P5, PT, R3, R0.reuse, PT ;  /* 0x000000000300720c */ /* 0x084fe40003fa6270 */
[----:B------:R-:W0:Y:S01]  /*f400*/  SHFL.IDX PT, R3, R5, RZ, 0x181f ;  /* 0x00181fff05037589 */ /* 0x000e2200000e0000 */
[----:B---3--:R-:W-:-:S03]  /*f410*/  ISETP.GE.AND P4, PT, R2, R0, PT ;  /* 0x000000000200720c */ /* 0x008fc60003f86270 */
[----:B------:R-:W1:Y:S07]  /*f420*/  SHFL.IDX PT, R2, R4, RZ, 0x181f ;  /* 0x00181fff04027589 */ /* 0x000e6e00000e0000 */
        /* <DEDUP_REMOVED lines=19> */
[----:B------:R-:W-:Y:S04]  /*f560*/  SHFL.IDX PT, R6, R4, 0x2, 0x181f ;  /* 0x00581f0004067f89 */ /* 0x000fe800000e0000 */
[----:B------:R-:W2:Y:S04]  /*f570*/  LDL.LU R15, [R1+0x24] ;  /* 0x00002400010f7983 */ /* 0x000ea80000300800 */
[----:B0-----:R-:W0:Y:S02]  /*f580*/  SHFL.IDX PT, R2, R5, 0x2, 0x181f ;  /* 0x00581f0005027f89 */ /* 0x001e2400000e0000 */
[----:B------:R-:W-:-:S02]  /*f590*/  @!P4 LEA R9, R10, UR38, 0x1 ;  /* 0x000000260a09cc11 */ /* 0x000fc4000f8e08ff */
[----:B0-----:R-:W-:-:S05]  /*f5a0*/  @!P4 LEA R2, P6, R12, R2, 0x1 ;  /* 0x000000020c02c211 */ /* 0x001fca00078c08ff */
[----:B------:R-:W-:-:S05]  /*f5b0*/  @!P4 IMAD.X R3, RZ, RZ, R6, P6 ;  /* 0x000000ffff03c224 */ /* 0x000fca00030e0606 */
[----:B------:R-:W-:Y:S04]  /*f5c0*/  @!P4 LDGSTS.E.BYPASS.LTC128B.128 [R9+0x23400], desc[UR6][R2.64], !P3 ;  /* 0x234000000209cfae */ /* 0x000fe8000d901d46 */
[----:B------:R-:W-:Y:S04]  /*f5d0*/  @!P4 LDGSTS.E.BYPASS.LTC128B.128 [R9+0x27400], desc[UR6][R2.64+0x80], !P0 ;  /* 0x274000800209cfae */ /* 0x000fe8000c101d46 */
[----:B------:R-:W-:Y:S04]  /*f5e0*/  @!P4 LDGSTS.E.BYPASS.LTC128B.128 [R9+0x2b400], desc[UR6][R2.64+0x100], !P1 ;  /* 0x2b4001000209cfae */ /* 0x000fe8000c901d46 */
[----:B------:R0:W-:Y:S01]  /*f5f0*/  @!P4 LDGSTS.E.BYPASS.LTC128B.128 [R9+0x2f400], desc[UR6][R2.64+0x180], !P2 ;  /* 0x2f4001800209cfae */ /* 0x0001e2000d101d46 */
[----:B-----5:R-:W-:-:S03]  /*f600*/  ISETP.GE.AND P4, PT, R13, R0, PT ;  /* 0x000000000d00720c */ /* 0x020fc60003f86270 */
[----:B------:R-:W3:Y:S04]  /*f610*/  LDL.LU R13, [R1+0x28] ;  /* 0x00002800010d7983 */ /* 0x000ee80000300800 */
[----:B------:R-:W0:Y:S04]  /*f620*/  SHFL.IDX PT, R14, R5, 0x3, 0x181f ;  /* 0x00781f00050e7f89 */ /* 0x000e2800000e0000 */
[----:B------:R-:W1:Y:S02]  /*f630*/  SHFL.IDX PT, R6, R4, 0x3, 0x181f ;  /* 0x00781f0004067f89 */ /* 0x000e6400000e0000 */
[----:B------:R-:W-:-:S02]  /*f640*/  @!P4 LEA R7, R10, UR38, 0x1 ;  /* 0x000000260a07cc11 */ /* 0x000fc4000f8e08ff */
[----:B0-----:R-:W-:Y:S02]  /*f650*/  @!P4 LEA R2, P6, R12, R14, 0x1 ;  /* 0x0000000e0c02c211 */ /* 0x001fe400078c08ff */
[----:B------:R-:W0:Y:S03]  /*f660*/  SHFL.IDX PT, R14, R5, 0x4, 0x181f ;  /* 0x00981f00050e7f89 */ /* 0x000e2600000e0000 */
[----:B-1----:R-:W-:Y:S02]  /*f670*/  @!P4 IMAD.X R3, RZ, RZ, R6, P6 ;  /* 0x000000ffff03c224 */ /* 0x002fe400030e0606 */
[----:B------:R-:W1:Y:S04]  /*f680*/  SHFL.IDX PT, R6, R4, 0x4, 0x181f ;  /* 0x00981f0004067f89 */ /* 0x000e6800000e0000 */
[----:B------:R-:W-:Y:S04]  /*f690*/  @!P4 LDGSTS.E.BYPASS.LTC128B.128 [R7+0x23c00], desc[UR6][R2.64], !P3 ;  /* 0x23c000000207cfae */ /* 0x000fe8000d901d46 */
[----:B------:R-:W-:Y:S04]  /*f6a0*/  @!P4 LDGSTS.E.BYPASS.LTC128B.128 [R7+0x27c00], desc[UR6][R2.64+0x80], !P0 ;  /* 0x27c000800207cfae */ /* 0x000fe8000c101d46 */
[----:B------:R-:W-:Y:S04]  /*f6b0*/  @!P4 LDGSTS.E.BYPASS.LTC128B.128 [R7+0x2bc00], desc[UR6][R2.64+0x100], !P1 ;  /* 0x2bc001000207cfae */ /* 0x000fe8000c901d46 */
[----:B------:R4:W-:Y:S01]  /*f6c0*/  @!P4 LDGSTS.E.BYPASS.LTC128B.128 [R7+0x2fc00], desc[UR6][R2.64+0x180], !P2 ;  /* 0x2fc001800207cfae */ /* 0x0009e2000d101d46 */
[----:B------:R-:W-:-:S13]  /*f6d0*/  ISETP.GE.AND P4, PT, R8, R0, PT ;  /* 0x000000000800720c */ /* 0x000fda0003f86270 */
[----:B0-----:R-:W-:-:S04]  /*f6e0*/  @!P4 LEA R8, P6, R12, R14, 0x1 ;  /* 0x0000000e0c08c211 */ /* 0x001fc800078c08ff */
[----:B-1----:R-:W-:Y:S01]  /*f6f0*/  @!P4 IADD3.X R21, RZ, R6, RZ, P6, !PT ;  /* 0x00000006ff15c210 */ /* 0x002fe200037fe4ff */
[----:B------:R-:W0:Y:S01]  /*f700*/  SHFL.IDX PT, R14, R5, 0x5, 0x181f ;  /* 0x00b81f00050e7f89 */ /* 0x000e2200000e0000 */
[----:B------:R-:W-:Y:S01]  /*f710*/  @!P4 LEA R9, R10, UR38, 0x1 ;  /* 0x000000260a09cc11 */ /* 0x000fe2000f8e08ff */
[----:B----4-:R-:W-:Y:S02]  /*f720*/  @!P4 IMAD.MOV.U32 R2, RZ, RZ, R8 ;  /* 0x000000ffff02c224 */ /* 0x010fe400078e0008 */
[----:B------:R-:W-:Y:S01]  /*f730*/  @!P4 IMAD.MOV.U32 R3, RZ, RZ, R21 ;  /* 0x000000ffff03c224 */ /* 0x000fe200078e0015 */
[----:B------:R-:W1:Y:S04]  /*f740*/  SHFL.IDX PT, R6, R4, 0x5, 0x181f ;  /* 0x00b81f0004067f89 */ /* 0x000e6800000e0000 */
[----:B------:R-:W-:Y:S04]  /*f750*/  @!P4 LDGSTS.E.BYPASS.LTC128B.128 [R9+0x24400], desc[UR6][R2.64], !P3 ;  /* 0x244000000209cfae */ /* 0x000fe8000d901d46 */
[----:B------:R-:W-:Y:S04]  /*f760*/  @!P4 LDGSTS.E.BYPASS.LTC128B.128 [R9+0x28400], desc[UR6][R2.64+0x80], !P0 ;  /* 0x284000800209cfae */ /* 0x000fe8000c101d46 */
[----:B------:R-:W-:Y:S04]  /*f770*/  @!P4 LDGSTS.E.BYPASS.LTC128B.128 [R9+0x2c400], desc[UR6][R2.64+0x100], !P1 ;  /* 0x2c4001000209cfae */ /* 0x000fe8000c901d46 */
[----:B------:R4:W-:Y:S01]  /*f780*/  @!P4 LDGSTS.E.BYPASS.LTC128B.128 [R9+0x30400], desc[UR6][R2.64+0x180], !P2 ;  /* 0x304001800209cfae */ /* 0x0009e2000d101d46 */
[----:B--2---:R-:W-:-:S13]  /*f790*/  ISETP.GE.AND P4, PT, R15, R0, PT ;  /* 0x000000000f00720c */ /* 0x004fda0003f86270 */
[----:B0-----:R-:W-:-:S05]  /*f7a0*/  @!P4 LEA R14, P6, R12, R14, 0x1 ;  /* 0x0000000e0c0ec211 */ /* 0x001fca00078c08ff */
[----:B-1----:R-:W-:Y:S02]  /*f7b0*/  @!P4 IMAD.X R21, RZ, RZ, R6, P6 ;  /* 0x000000ffff15c224 */ /* 0x002fe400030e0606 */
[----:B----4-:R-:W-:Y:S02]  /*f7c0*/  @!P4 IMAD.MOV.U32 R2, RZ, RZ, R14 ;  /* 0x000000ffff02c224 */ /* 0x010fe400078e000e */
        /* <DEDUP_REMOVED lines=8> */
[----:B---3--:R-:W-:-:S13]  /*f850*/  ISETP.GE.AND P4, PT, R13, R0, PT ;  /* 0x000000000d00720c */ /* 0x008fda0003f86270 */
[----:B0-----:R-:W-:-:S05]  /*f860*/  @!P4 LEA R14, P6, R12, R14, 0x1 ;  /* 0x0000000e0c0ec211 */ /* 0x001fca00078c08ff */
[----:B-1----:R-:W-:Y:S01]  /*f870*/  @!P4 IMAD.X R9, RZ, RZ, R6, P6 ;  /* 0x000000ffff09c224 */ /* 0x002fe200030e0606 */
[----:B------:R-:W-:Y:S01]  /*f880*/  @!P4 LEA R21, R10, UR38, 0x1 ;  /* 0x000000260a15cc11 */ /* 0x000fe2000f8e08ff */
[----:B--2---:R-:W-:-:S03]  /*f890*/  @!P4 IMAD.MOV.U32 R2, RZ, RZ, R14 ;  /* 0x000000ffff02c224 */ /* 0x004fc600078e000e */
[----:B------:R-:W-:Y:S01]  /*f8a0*/  @!P4 MOV R3, R9 ;  /* 0x000000090003c202 */ /* 0x000fe20000000f00 */
[----:B------:R0:W1:Y:S04]  /*f8b0*/  SHFL.IDX PT, R6, R4, 0x7, 0x181f ;  /* 0x00f81f0004067f89 */ /* 0x00006800000e0000 */
[----:B------:R0:W-:Y:S04]  /*f8c0*/  @!P4 LDGSTS.E.BYPASS.LTC128B.128 [R21+0x25400], desc[UR6][R2.64], !P3 ;  /* 0x254000000215cfae */ /* 0x0001e8000d901d46 */
[----:B------:R0:W-:Y:S04]  /*f8d0*/  @!P4 LDGSTS.E.BYPASS.LTC128B.128 [R21+0x29400], desc[UR6][R2.64+0x80], !P0 ;  /* 0x294000800215cfae */ /* 0x0001e8000c101d46 */
[----:B------:R0:W-:Y:S04]  /*f8e0*/  @!P4 LDGSTS.E.BYPASS.LTC128B.128 [R21+0x2d400], desc[UR6][R2.64+0x100], !P1 ;  /* 0x2d4001000215cfae */ /* 0x0001e8000c901d46 */
[----:B------:R0:W-:Y:S04]  /*f8f0*/  @!P4 LDGSTS.E.BYPASS.LTC128B.128 [R21+0x31400], desc[UR6][R2.64+0x180], !P2 ;  /* 0x314001800215cfae */ /* 0x0001e8000d101d46 */
[----:B------:R0:W2:Y:S02]  /*f900*/  SHFL.IDX PT, R14, R5, 0x7, 0x181f ;  /* 0x00f81f00050e7f89 */ /* 0x0000a400000e0000 */
.L_x_13597:
[----:B------:R-:W3:Y:S01]  /*f910*/  LDL.LU R10, [R1+0x38] ;  /* 0x00003800010a7983 */ /* 0x000ee20000300800 */
[----:B------:R-:W-:Y:S01]  /*f920*/  BSSY B0, `(.L_x_13484) ;  /* 0x0000018000007945 */ /* 0x000fe20003800000 */
[----:B---3--:R-:W-:-:S13]  /*f930*/  ISETP.GE.AND P4, PT, R10, R0, PT ;  /* 0x000000000a00720c */ /* 0x008fda0003f86270 */
[----:B------:R-:W-:Y:S05]  /*f940*/  @P4 BRA `(.L_x_13485) ;  /* 0x0000000000544947 */ /* 0x000fea0003800000 */
[----:B------:R-:W3:Y:S01]  /*f950*/  S2R R10, SR_TID.X ;  /* 0x00000000000a7919 */ /* 0x000ee20000002100 */
[----:B------:R-:W-:Y:S01]  /*f960*/  ULDC.64 UR4, c[0x0][0x208] ;  /* 0x0000820000047ab9 */ /* 0x000fe20000000a00 */
[----:B0-----:R-:W0:Y:S01]  /*f970*/  S2R R3, SR_TID.X ;  /* 0x0000000000037919 */ /* 0x001e220000002100 */
[----:B---3--:R-:W-:Y:S01]  /*f980*/  LOP3.LUT R10, R10, 0x7f, RZ, 0xc0, !PT ;  /* 0x0000007f0a0a7812 */ /* 0x008fe200078ec0ff */
[----:B0-----:R-:W-:-:S04]  /*f990*/  IMAD.SHL.U32 R2, R3, 0x8, RZ ;  /* 0x0000000803027824 */ /* 0x001fc800078e00ff */
        /* <DEDUP_REMOVED lines=16> */
.L_x_13485:
[----:B------:R-:W-:Y:S05]  /*faa0*/  BSYNC B0 ;  /* 0x0000000000007941 */ /* 0x000fea0003800000 */
.L_x_13484:
        /* <DEDUP_REMOVED lines=9> */
.L_x_13598:
        /* <DEDUP_REMOVED lines=9> */
.L_x_13599:
        /* <DEDUP_REMOVED lines=8> */
.L_x_13491:
[----:B------:R-:W-:Y:S05]  /*fc50*/  BSYNC B1 ;  /* 0x0000000000017941 */ /* 0x000fea0003800000 */
.L_x_13490:
        /* <DEDUP_REMOVED lines=11> */
.L_x_13492:
        /* <DEDUP_REMOVED lines=13> */
.L_x_13493:
        /* <DEDUP_REMOVED lines=13> */
.L_x_13494:
        /* <DEDUP_REMOVED lines=13> */
.L_x_13495:
        /* <DEDUP_REMOVED lines=8> */
.L_x_13488:
[----:B------:R-:W-:Y:S05]  /*10000*/  BSYNC B0 ;  /* 0x0000000000007941 */ /* 0x000fea0003800000 */
.L_x_13487:
[----:B0-----:R-:W3:Y:S01]  /*10010*/  LDL.LU R3, [R1+0x2c] ;  /* 0x00002c0001037983 */ /* 0x001ee20000300800 */
[----:B------:R-:W-:Y:S02]  /*10020*/  IMAD.MOV.U32 R8, RZ, RZ, RZ ;  /* 0x000000ffff087224 */ /* 0x000fe400078e00ff */
[----:B-1----:R-:W-:Y:S01]  /*10030*/  IMAD.MOV.U32 R6, RZ, RZ, 0x1 ;  /* 0x00000001ff067424 */ /* 0x002fe200078e00ff */
[----:B---3--:R-:W-:-:S04]  /*10040*/  IADD3 R7, R3, -0x2, RZ ;  /* 0xfffffffe03077810 */ /* 0x008fc80007ffe0ff */
        /* <DEDUP_REMOVED lines=25> */
[----:B------:R-:W-:-:S07]  /*101e0*/  MOV R9, UR4 ;  /* 0x0000000400097c02 */ /* 0x000fce0008000f00 */
.L_x_13529:
        /* <DEDUP_REMOVED lines=28> */
.L_x_13499:
[----:B------:R-:W1:Y:S01]  /*103b0*/  S2R R2, SR_TID.X ;  /* 0x0000000000027919 */ /* 0x000e620000002100 */
[----:B------:R-:W-:Y:S01]  /*103c0*/  BSSY B2, `(.L_x_13500) ;  /* 0x0000006000027945 */ /* 0x000fe20003800000 */
[----:B-1----:R-:W-:Y:S02]  /*103d0*/  LOP3.LUT R3, R2, 0x7f, RZ, 0xc0, !PT ;  /* 0x0000007f02037812 */ /* 0x002fe400078ec0ff */
[----:B------:R-:W-:Y:S02]  /*103e0*/  SHF.L.U32 R2, R0, 0x1f, RZ ;  /* 0x0000001f00027819 */ /* 0x000fe400000006ff */
[----:B------:R-:W-:Y:S02]  /*103f0*/  ISETP.NE.AND P2, PT, R3, RZ, PT ;  /* 0x000000ff0300720c */ /* 0x000fe40003f45270 */
[----:B------:R-:W1:Y:S02]  /*10400*/  SYNCS.PHASECHK.TRANS64.TRYWAIT P0, [UR38+0x32448], R2 ;  /* 0x03244802ff0075a7 */ /* 0x000e640008000166 */
[----:B-1----:R-:W-:Y:S09]  /*10410*/  @!P0 BRA `(.L_x_13501) ;  /* 0x0000003800388947 */ /* 0x002ff20003800000 */
.L_x_13600:
[----:B------:R-:W-:Y:S05]  /*10420*/  BSYNC B2 ;  /* 0x0000000000027941 */ /* 0x000fea0003800000 */
.L_x_13500:
[----:B------:R-:W-:Y:S04]  /*10430*/  BSSY B2, `(.L_x_13502) ;  /* 0x0000007000027945 */ /* 0x000fe80003800000 */
[----:B------:R-:W-:Y:S05]  /*10440*/  @P2 BRA `(.L_x_13503) ;  /* 0x0000000000142947 */ /* 0x000fea0003800000 */
[----:B------:R-:W-:Y:S01]  /*10450*/  ISETP.NE.AND P0, PT, R10, RZ, PT ;  /* 0x000000ff0a00720c */ /* 0x000fe20003f05270 */
[----:B-1----:R-:W-:-:S04]  /*10460*/  IMAD.MOV.U32 R3, RZ, RZ, 0x3000 ;  /* 0x00003000ff037424 */ /* 0x002fc800078e00ff */
[----:B------:R3:W-:Y:S08]  /*10470*/  SYNCS.ARRIVE.TRANS64 RZ, [UR38+0x32438], R3 ;  /* 0x03243803ffff79a7 */ /* 0x0007f00008000026 */
[----:B---3--:R-:W-:Y:S05]  /*10480*/  @!P0 BRA `(.L_x_13503) ;  /* 0x0000000000048947 */ /* 0x008fea0003800000 */
[----:B------:R-:W-:Y:S01]  /*10490*/  BPT.TRAP 0x1 ;  /* 0x000000040000795c */ /* 0x000fe20000300000 */
.L_x_13503:
[----:B------:R-:W-:Y:S05]  /*104a0*/  BSYNC B2 ;  /* 0x0000000000027941 */ /* 0x000fea0003800000 */
.L_x_13502:
        /* <DEDUP_REMOVED lines=11> */
.L_x_13504:
        /* <DEDUP_REMOVED lines=10> */
.L_x_13601:
[----:B------:R-:W-:Y:S05]  /*10600*/  BSYNC B2 ;  /* 0x0000000000027941 */ /* 0x000fea0003800000 */
.L_x_13505:
        /* <DEDUP_REMOVED lines=9> */
.L_x_13508:
[----:B------:R-:W-:Y:S05]  /*106a0*/  BSYNC B2 ;  /* 0x0000000000027941 */ /* 0x000fea0003800000 */
.L_x_13507:
        /* <DEDUP_REMOVED lines=9> */
.L_x_13509:
        /* <DEDUP_REMOVED lines=13> */
.L_x_13510:
        /* <DEDUP_REMOVED lines=13> */
.L_x_13511:
        /* <DEDUP_REMOVED lines=13> */
.L_x_13512:
        /* <DEDUP_REMOVED lines=8> */
.L_x_13498:
[----:B------:R-:W-:Y:S05]  /*10a30*/  BSYNC B1 ;  /* 0x0000000000017941 */ /* 0x000fea0003800000 */
.L_x_13497:
        /* <DEDUP_REMOVED lines=26> */
.L_x_13515:
[----:B------:R-:W1:Y:S01]  /*10be0*/  S2R R2, SR_TID.X ;  /* 0x0000000000027919 */ /* 0x000e620000002100 */
[----:B------:R-:W-:Y:S01]  /*10bf0*/  BSSY B2, `(.L_x_13516) ;  /* 0x0000006000027945 */ /* 0x000fe20003800000 */
[----:B-1----:R-:W-:Y:S02]  /*10c00*/  LOP3.LUT R3, R2, 0x7f, RZ, 0xc0, !PT ;  /* 0x0000007f02037812 */ /* 0x002fe400078ec0ff */
[----:B------:R-:W-:Y:S02]  /*10c10*/  SHF.L.U32 R2, R0, 0x1f, RZ ;  /* 0x0000001f00027819 */ /* 0x000fe400000006ff */
[----:B------:R-:W-:Y:S02]  /*10c20*/  ISETP.NE.AND P2, PT, R3, RZ, PT ;  /* 0x000000ff0300720c */ /* 0x000fe40003f45270 */
[----:B------:R-:W1:Y:S02]  /*10c30*/  SYNCS.PHASECHK.TRANS64.TRYWAIT P0, [UR38+0x32440], R2 ;  /* 0x03244002ff0075a7 */ /* 0x000e640008000166 */
[----:B-1----:R-:W-:Y:S09]  /*10c40*/  @!P0 BRA `(.L_x_13517) ;  /* 0x00000030005c8947 */ /* 0x002ff20003800000 */
.L_x_13602:
[----:B------:R-:W-:Y:S05]  /*10c50*/  BSYNC B2 ;  /* 0x0000000000027941 */ /* 0x000fea0003800000 */
.L_x_13516:
[----:B------:R-:W-:Y:S04]  /*10c60*/  BSSY B2, `(.L_x_13518) ;  /* 0x0000007000027945 */ /* 0x000fe80003800000 */
[----:B------:R-:W-:Y:S05]  /*10c70*/  @P2 BRA `(.L_x_13519) ;  /* 0x0000000000142947 */ /* 0x000fea0003800000 */
[----:B------:R-:W-:Y:S02]  /*10c80*/  ISETP.NE.AND P0, PT, R10, RZ, PT ;  /* 0x000000ff0a00720c */ /* 0x000fe40003f05270 */
[----:B-1----:R-:W-:-:S04]  /*10c90*/  MOV R3, 0x3000 ;  /* 0x0000300000037802 */ /* 0x002fc80000000f00 */
[----:B------:R3:W-:Y:S07]  /*10ca0*/  SYNCS.ARRIVE.TRANS64 RZ, [UR38+0x32430], R3 ;  /* 0x03243003ffff79a7 */ /* 0x0007ee0008000026 */
[----:B------:R-:W-:Y:S05]  /*10cb0*/  @!P0 BRA `(.L_x_13519) ;  /* 0x0000000000048947 */ /* 0x000fea0003800000 */
[----:B------:R-:W-:Y:S01]  /*10cc0*/  BPT.TRAP 0x1 ;  /* 0x000000040000795c */ /* 0x000fe20000300000 */
.L_x_13519:
[----:B------:R-:W-:Y:S05]  /*10cd0*/  BSYNC B2 ;  /* 0x0000000000027941 */ /* 0x000fea0003800000 */
.L_x_13518:
        /* <DEDUP_REMOVED lines=11> */
.L_x_13520:
        /* <DEDUP_REMOVED lines=11> */
.L_x_13603:
[----:B------:R-:W-:Y:S05]  /*10e40*/  BSYNC B2 ;  /* 0x0000000000027941 */ /* 0x000fea0003800000 */
.L_x_13521:
[----:B------:R-:W-:Y:S01]  /*10e50*/  BSSY B2, `(.L_x_13523) ;  /* 0x0000009000027945 */ /* 0x000fe20003800000 */
[----:B01----:R-:W-:Y:S02]  /*10e60*/  IMAD.MOV.U32 R2, RZ, RZ, 0x0 ;  /* 0x00000000ff027424 */ /* 0x003fe400078e00ff */
[----:B---3--:R-:W-:Y:S01]  /*10e70*/  IMAD.MOV.U32 R3, RZ, RZ, 0x14f00000 ;  /* 0x14f00000ff037424 */ /* 0x008fe200078e00ff */
[----:B------:R-:W-:Y:S06]  /*10e80*/  @P2 BRA `(.L_x_13524) ;  /* 0x0000000000142947 */ /* 0x000fec0003800000 */
[----:B------:R-:W-:Y:S01]  /*10e90*/  ISETP.NE.AND P0, PT, R10, RZ, PT ;  /* 0x000000ff0a00720c */ /* 0x000fe20003f05270 */
[----:B------:R-:W-:-:S04]  /*10ea0*/  IMAD.MOV.U32 R5, RZ, RZ, 0xc000 ;  /* 0x0000c000ff057424 */ /* 0x000fc800078e00ff */
[----:B------:R0:W-:Y:S08]  /*10eb0*/  SYNCS.ARRIVE.TRANS64 RZ, [UR38+0x32450], R5 ;  /* 0x03245005ffff79a7 */ /* 0x0001f00008000026 */
[----:B0-----:R-:W-:Y:S05]  /*10ec0*/  @!P0 BRA `(.L_x_13524) ;  /* 0x0000000000048947 */ /* 0x001fea0003800000 */
[----:B------:R-:W-:Y:S01]  /*10ed0*/  BPT.TRAP 0x1 ;  /* 0x000000040000795c */ /* 0x000fe20000300000 */
.L_x_13524:
[----:B------:R-:W-:Y:S05]  /*10ee0*/  BSYNC B2 ;  /* 0x0000000000027941 */ /* 0x000fea0003800000 */
.L_x_13523:
        /* <DEDUP_REMOVED lines=9> */
.L_x_13525:
        /* <DEDUP_REMOVED lines=13> */
.L_x_13526:
        /* <DEDUP_REMOVED lines=13> */
.L_x_13527:
        /* <DEDUP_REMOVED lines=13> */
.L_x_13528:
        /* <DEDUP_REMOVED lines=8> */
.L_x_13514:
[----:B------:R-:W-:Y:S05]  /*11270*/  BSYNC B1 ;  /* 0x0000000000017941 */ /* 0x000fea0003800000 */
.L_x_13513:
[----:B------:R-:W-:Y:S01]  /*11280*/  VIADD R7, R7, 0xfffffffe ;  /* 0xfffffffe07077836 */ /* 0x000fe20000000000 */
[----:B------:R-:W-:Y:S06]  /*11290*/  @P1 BRA `(.L_x_13529) ;  /* 0xffffffec00d41947 */ /* 0x000fec000383ffff */
[----:B------:R-:W-:Y:S05]  /*112a0*/  BSYNC B0 ;  /* 0x0000000000007941 */ /* 0x000fea0003800000 */
.L_x_13496:
        /* <DEDUP_REMOVED lines=26> */
.L_x_13532:
[----:B------:R-:W1:Y:S01]  /*11450*/  S2R R2, SR_TID.X ;  /* 0x0000000000027919 */ /* 0x000e620000002100 */
[----:B------:R-:W-:Y:S01]  /*11460*/  BSSY B1, `(.L_x_13533) ;  /* 0x0000006000017945 */ /* 0x000fe20003800000 */
[----:B-1----:R-:W-:Y:S02]  /*11470*/  LOP3.LUT R3, R2, 0x7f, RZ, 0xc0, !PT ;  /* 0x0000007f02037812 */ /* 0x002fe400078ec0ff */
[----:B------:R-:W-:Y:S02]  /*11480*/  SHF.L.U32 R2, R0, 0x1f, RZ ;  /* 0x0000001f00027819 */ /* 0x000fe400000006ff */
[----:B------:R-:W-:Y:S02]  /*11490*/  ISETP.NE.AND P1, PT, R3, RZ, PT ;  /* 0x000000ff0300720c */ /* 0x000fe40003f25270 */
[----:B------:R-:W1:Y:S02]  /*114a0*/  SYNCS.PHASECHK.TRANS64.TRYWAIT P0, [UR38+0x32448], R2 ;  /* 0x03244802ff0075a7 */ /* 0x000e640008000166 */
[----:B-1----:R-:W-:Y:S09]  /*114b0*/  @!P0 BRA `(.L_x_13534) ;  /* 0x0000002800708947 */ /* 0x002ff20003800000 */
.L_x_13604:
[----:B------:R-:W-:Y:S05]  /*114c0*/  BSYNC B1 ;  /* 0x0000000000017941 */ /* 0x000fea0003800000 */
.L_x_13533:
[----:B------:R-:W-:Y:S04]  /*114d0*/  BSSY B1, `(.L_x_13535) ;  /* 0x0000007000017945 */ /* 0x000fe80003800000 */
[----:B------:R-:W-:Y:S05]  /*114e0*/  @P1 BRA `(.L_x_13536) ;  /* 0x0000000000141947 */ /* 0x000fea0003800000 */
[----:B------:R-:W-:Y:S01]  /*114f0*/  ISETP.NE.AND P0, PT, R10, RZ, PT ;  /* 0x000000ff0a00720c */ /* 0x000fe20003f05270 */
[----:B-1----:R-:W-:-:S04]  /*11500*/  IMAD.MOV.U32 R3, RZ, RZ, 0x3000 ;  /* 0x00003000ff037424 */ /* 0x002fc800078e00ff */
[----:B------:R3:W-:Y:S08]  /*11510*/  SYNCS.ARRIVE.TRANS64 RZ, [UR38+0x32438], R3 ;  /* 0x03243803ffff79a7 */ /* 0x0007f00008000026 */
[----:B---3--:R-:W-:Y:S05]  /*11520*/  @!P0 BRA `(.L_x_13536) ;  /* 0x0000000000048947 */ /* 0x008fea0003800000 */
[----:B------:R-:W-:Y:S01]  /*11530*/  BPT.TRAP 0x1 ;  /* 0x000000040000795c */ /* 0x000fe20000300000 */
.L_x_13536:
[----:B------:R-:W-:Y:S05]  /*11540*/  BSYNC B1 ;  /* 0x0000000000017941 */ /* 0x000fea0003800000 */
.L_x_13535:
        /* <DEDUP_REMOVED lines=11> */
.L_x_13537:
        /* <DEDUP_REMOVED lines=11> */
.L_x_13605:
[----:B------:R-:W-:Y:S05]  /*116b0*/  BSYNC B1 ;  /* 0x0000000000017941 */ /* 0x000fea0003800000 */
.L_x_13538:
        /* <DEDUP_REMOVED lines=9> */
.L_x_13541:
[----:B------:R-:W-:Y:S05]  /*11750*/  BSYNC B1 ;  /* 0x0000000000017941 */ /* 0x000fea0003800000 */
.L_x_13540:
        /* <DEDUP_REMOVED lines=9> */
.L_x_13542:
        /* <DEDUP_REMOVED lines=13> */
.L_x_13543:
        /* <DEDUP_REMOVED lines=13> */
.L_x_13544:
        /* <DEDUP_REMOVED lines=13> */
.L_x_13545:
        /* <DEDUP_REMOVED lines=8> */
.L_x_13531:
[----:B------:R-:W-:Y:S05]  /*11ae0*/  BSYNC B0 ;  /* 0x0000000000007941 */ /* 0x000fea0003800000 */
.L_x_13530:
[----:B------:R-:W-:Y:S01]  /*11af0*/  LOP3.LUT R0, R0, 0x1, RZ, 0x3c, !PT ;  /* 0x0000000100007812 */ /* 0x000fe200078e3cff */
[----:B------:R-:W-:Y:S02]  /*11b00*/  IMAD.MOV.U32 R6, RZ, RZ, RZ ;  /* 0x000000ffff067224 */ /* 0x000fe400078e00ff */
[----:B------:R-:W-:-:S07]  /*11b10*/  IMAD.MOV.U32 R8, RZ, RZ, RZ ;  /* 0x000000ffff087224 */ /* 0x000fce00078e00ff */
.L_x_13469:
[----:B------:R-:W1:Y:S01]  /*11b20*/  S2R R3, SR_CgaCtaId ;  /* 0x0000000000037919 */ /* 0x000e620000008800 */
[----:B------:R-:W-:-:S04]  /*11b30*/  MOV R2, 0x400 ;  /* 0x0000040000027802 */ /* 0x000fc80000000f00 */
[----:B-1----:R-:W-:Y:S02]  /*11b40*/  LEA R2, R3, R2, 0x18 ;  /* 0x0000000203027211 */ /* 0x002fe400078ec0ff */
[----:B------:R-:W-:-:S04]  /*11b50*/  SHF.L.U32 R3, R8, 0x1f, RZ ;  /* 0x0000001f08037819 */ /* 0x000fc800000006ff */
[----:B------:R-:W1:Y:S02]  /*11b60*/  SYNCS.PHASECHK.TRANS64.TRYWAIT P0, [R2+URZ+0x32420], R3 ;  /* 0x03242003020075a7 */ /* 0x000e64000800017f */
[----:B-1----:R-:W-:Y:S05]  /*11b70*/  @!P0 BRA `(.L_x_13546) ;  /* 0x0000002000f08947 */ /* 0x002fea0003800000 */
.L_x_13606:
[----:B------:R-:W-:-:S03]  /*11b80*/  UMOV UR4, 0xffffffff ;  /* 0xffffffff00047882 */ /* 0x000fc60000000000 */
[----:B------:R-:W-:Y:S05]  /*11b90*/  BRA.DIV UR4, `(.L_x_13547) ;  /* 0x0000002204fc7947 */ /* 0x000fea000b800000 */
[----:B-1----:R-:W1:Y:S02]  /*11ba0*/  S2R R3, SR_TID.X ;  /* 0x0000000000037919 */ /* 0x002e640000002100 */
[----:B-1----:R-:W-:-:S04]  /*11bb0*/  SHF.R.U32.HI R3, RZ, 0x5, R3 ;  /* 0x00000005ff037819 */ /* 0x002fc80000011603 */
[----:B------:R-:W-:-:S05]  /*11bc0*/  LOP3.LUT R3, R3, 0x3, RZ, 0xc0, !PT ;  /* 0x0000000303037812 */ /* 0x000fca00078ec0ff */
[----:B--2---:R1:W2:Y:S02]  /*11bd0*/  SHFL.IDX PT, R14, R3, RZ, 0x1f ;  /* 0x00001fff030e7589 */ /* 0x0042a400000e0000 */
.L_x_13609:
[----:B--2---:R-:W-:-:S13]  /*11be0*/  ISETP.NE.AND P0, PT, R14, RZ, PT ;  /* 0x000000ff0e00720c */ /* 0x004fda0003f05270 */
[----:B------:R-:W-:Y:S05]  /*11bf0*/  @P0 BRA `(.L_x_13430) ;  /* 0x0000000000880947 */ /* 0x000fea0003800000 */
[----:B------:R-:W-:-:S03]  /*11c00*/  UMOV UR4, 0xffffffff ;  /* 0xffffffff00047882 */ /* 0x000fc60000000000 */
[----:B------:R-:W-:Y:S05]  /*11c10*/  BRA.DIV UR4, `(.L_x_13548) ;  /* 0x0000002604107947 */ /* 0x000fea000b800000 */
[----:B------:R-:W-:-:S13]  /*11c20*/  ELECT P6, URZ, PT ;  /* 0x00000000003f782f */ /* 0x000fda00038c0000 */
.L_x_13612:
[----:B------:R-:W-:Y:S05]  /*11c30*/  @!P6 BRA `(.L_x_13430) ;  /* 0x000000000078e947 */ /* 0x000fea0003800000 */
[----:B-1----:R-:W2:Y:S02]  /*11c40*/  LDL.LU R3, [R1+0x3c] ;  /* 0x00003c0001037983 */ /* 0x002ea40000300800 */
[----:B--2---:R-:W-:-:S04]  /*11c50*/  LOP3.LUT R3, R3, 0x2, RZ, 0xfc, !PT ;  /* 0x0000000203037812 */ /* 0x004fc800078efcff */
[----:B------:R-:W-:-:S13]  /*11c60*/  ISETP.NE.AND P2, PT, R3, 0x3, PT ;  /* 0x000000030300780c */ /* 0x000fda0003f45270 */
[----:B------:R-:W-:Y:S05]  /*11c70*/  @!P2 BRA `(.L_x_13549) ;  /* 0x000000000004a947 */ /* 0x000fea0003800000 */
[----:B------:R-:W-:Y:S01]  /*11c80*/  BPT.TRAP 0x1 ;  /* 0x000000040000795c */ /* 0x000fe20000300000 */
.L_x_13549:
[----:B------:R-:W-:Y:S01]  /*11c90*/  IADD3 R8, R2, 0x32440, RZ ;  /* 0x0003244002087810 */ /* 0x000fe20007ffe0ff */
[----:B------:R-:W-:Y:S01]  /*11ca0*/  VIADD R3, R6, 0x1 ;  /* 0x0000000106037836 */ /* 0x000fe20000000000 */
[----:B------:R-:W-:-:S03]  /*11cb0*/  SHF.L.U32 R4, R0, 0x1f, RZ ;  /* 0x0000001f00047819 */ /* 0x000fc600000006ff */
[----:B------:R-:W-:Y:S01]  /*11cc0*/  IMAD R7, R6, 0x8, R8 ;  /* 0x0000000806077824 */ /* 0x000fe200078e0208 */
[----:B------:R-:W-:-:S03]  /*11cd0*/  ISETP.NE.AND P1, PT, R3, 0x2, PT ;  /* 0x000000020300780c */ /* 0x000fc60003f25270 */
[----:B------:R-:W1:Y:S01]  /*11ce0*/  SYNCS.PHASECHK.TRANS64.TRYWAIT P0, [R7+URZ], R4 ;  /* 0x00000004070075a7 */ /* 0x000e62000800017f */
[----:B------:R-:W-:Y:S02]  /*11cf0*/  SEL R5, RZ, 0x1, P1 ;  /* 0x00000001ff057807 */ /* 0x000fe40000800000 */
[----:B------:R-:W-:Y:S02]  /*11d00*/  SEL R3, R3, RZ, P1 ;  /* 0x000000ff03037207 */ /* 0x000fe40000800000 */
[----:B------:R-:W-:-:S03]  /*11d10*/  LOP3.LUT R0, R0, R5, RZ, 0x3c, !PT ;  /* 0x0000000500007212 */ /* 0x000fc600078e3cff */
[----:B------:R-:W-:Y:S01]  /*11d20*/  IMAD R5, R3, 0x8, R8 ;  /* 0x0000000803057824 */ /* 0x000fe200078e0208 */
[----:B------:R-:W-:Y:S01]  /*11d30*/  SHF.L.U32 R0, R0, 0x1f, RZ ;  /* 0x0000001f00007819 */ /* 0x000fe200000006ff */
[----:B-1----:R-:W-:Y:S06]  /*11d40*/  @!P0 BRA `(.L_x_13550) ;  /* 0x0000002000e48947 */ /* 0x002fec0003800000 */
.L_x_13613:
[----:B------:R-:W2:Y:S02]  /*11d50*/  SYNCS.PHASECHK.TRANS64.TRYWAIT P0, [R5+URZ], R0 ;  /* 0x00000000050075a7 */ /* 0x000ea4000800017f */
[----:B--2---:R-:W-:Y:S05]  /*11d60*/  @!P0 BRA `(.L_x_13551) ;  /* 0x0000002000f08947 */ /* 0x004fea0003800000 */
.L_x_13614:
[----:B------:R-:W-:Y:S05]  /*11d70*/  @!P2 BRA `(.L_x_13552) ;  /* 0x000000000004a947 */ /* 0x000fea0003800000 */
[----:B------:R-:W-:Y:S01]  /*11d80*/  BPT.TRAP 0x1 ;  /* 0x000000040000795c */ /* 0x000fe20000300000 */
.L_x_13552:
[----:B------:R-:W-:-:S04]  /*11d90*/  VIADD R2, R2, 0x32460 ;  /* 0x0003246002027836 */ /* 0x000fc80000000000 */
[----:B--2---:R-:W-:-:S04]  /*11da0*/  IMAD R5, R6, 0x8, R2 ;  /* 0x0000000806057824 */ /* 0x004fc800078e0202 */
[----:B------:R-:W2:Y:S02]  /*11db0*/  SYNCS.PHASECHK.TRANS64.TRYWAIT P0, [R5+URZ], R4 ;  /* 0x00000004050075a7 */ /* 0x000ea4000800017f */
[----:B--2---:R-:W-:Y:S05]  /*11dc0*/  @!P0 BRA `(.L_x_13553) ;  /* 0x0000002000ec8947 */ /* 0x004fea0003800000 */
.L_x_13615:
[----:B------:R-:W-:-:S07]  /*11dd0*/  IMAD R3, R3, 0x8, R2 ;  /* 0x0000000803037824 */ /* 0x000fce00078e0202 */
.L_x_13554:
[----:B---3--:R3:W4:Y:S02]  /*11de0*/  SYNCS.PHASECHK.TRANS64.TRYWAIT P0, [R3+URZ], R0 ;  /* 0x00000000030075a7 */ /* 0x008724000800017f */
[----:B----4-:R-:W-:Y:S05]  /*11df0*/  @!P0 NANOSLEEP.SYNCS 0x989680 ;  /* 0x009896800000895d */ /* 0x010fea0003900000 */
[----:B------:R-:W4:Y:S02]  /*11e00*/  @!P0 SYNCS.PHASECHK.TRANS64 P0, [R3+URZ], R0 ;  /* 0x00000000030085a7 */ /* 0x000f24000800007f */
[----:B----4-:R-:W-:Y:S05]  /*11e10*/  @!P0 BRA `(.L_x_13554) ;  /* 0xfffffffc00f08947 */ /* 0x010fea000383ffff */
.L_x_13430:
[----:B------:R-:W-:Y:S05]  /*11e20*/  BSYNC B6 ;  /* 0x0000000000067941 */ /* 0x000fea0003800000 */
.L_x_13427:
[----:B------:R-:W-:Y:S05]  /*11e30*/  EXIT ;  /* 0x000000000000794d */ /* 0x000fea0003800000 */
.L_x_13434:
[----:B------:R-:W-:-:S13]  /*11e40*/  R2UR UR4, R22 ;  /* 0x00000000160472ca */ /* 0x000fda00000e0000 */
[----:B0-----:R-:W-:-:S04]  /*11e50*/  IMAD.U32 R3, RZ, RZ, UR4 ;  /* 0x00000004ff037e24 */ /* 0x001fc8000f8e00ff */
[----:B------:R0:W1:Y:S03]  /*11e60*/  SYNCS.PHASECHK.TRANS64.TRYWAIT P0, [R3+URZ+0x32400], R2 ;  /* 0x03240002030075a7 */ /* 0x000066000800017f */
[----:B-1----:R-:W-:Y:S05]  /*11e70*/  @!P0 NANOSLEEP.SYNCS 0x989680 ;  /* 0x009896800000895d */ /* 0x002fea0003900000 */
[----:B------:R-:W1:Y:S02]  /*11e80*/  @!P0 SYNCS.PHASECHK.TRANS64 P0, [R3+URZ+0x32400], R2 ;  /* 0x03240002030085a7 */ /* 0x000e64000800007f */
[----:B-1----:R-:W-:Y:S05]  /*11e90*/  @!P0 BRA `(.L_x_13434) ;  /* 0xfffffffc00e88947 */ /* 0x002fea000383ffff */
[----:B------:R-:W-:Y:S05]  /*11ea0*/  BRA `(.L_x_13555) ;  /* 0xfffffef800207947 */ /* 0x000fea000383ffff */
.L_x_13438:
[----:B------:R-:W-:-:S13]  /*11eb0*/  R2UR UR4, R22 ;  /* 0x00000000160472ca */ /* 0x000fda00000e0000 */
[----:B0-----:R-:W-:-:S04]  /*11ec0*/  MOV R3, UR4 ;  /* 0x0000000400037c02 */ /* 0x001fc80008000f00 */
[----:B------:R0:W2:Y:S03]  /*11ed0*/  SYNCS.PHASECHK.TRANS64.TRYWAIT P1, [R3+URZ+0x32430], R2 ;  /* 0x03243002030075a7 */ /* 0x0000a6000802017f */
[----:B--2---:R-:W-:Y:S05]  /*11ee0*/  @!P1 NANOSLEEP.SYNCS 0x989680 ;  /* 0x009896800000995d */ /* 0x004fea0003900000 */
[----:B------:R-:W2:Y:S02]  /*11ef0*/  @!P1 SYNCS.PHASECHK.TRANS64 P1, [R3+URZ+0x32430], R2 ;  /* 0x03243002030095a7 */ /* 0x000ea4000802007f */
[----:B--2---:R-:W-:Y:S05]  /*11f00*/  @!P1 BRA `(.L_x_13438) ;  /* 0xfffffffc00e89947 */ /* 0x004fea000383ffff */
[----:B------:R-:W-:Y:S05]  /*11f10*/  BRA `(.L_x_13437) ;  /* 0xfffffef800407947 */ /* 0x000fea000383ffff */
.L_x_13439:
[----:B------:R-:W-:-:S13]  /*11f20*/  R2UR UR4, R22 ;  /* 0x00000000160472ca */ /* 0x000fda00000e0000 */
[----:B0-----:R-:W-:-:S04]  /*11f30*/  IMAD.U32 R3, RZ, RZ, UR4 ;  /* 0x00000004ff037e24 */ /* 0x001fc8000f8e00ff */
[----:B------:R0:W2:Y:S03]  /*11f40*/  SYNCS.PHASECHK.TRANS64.TRYWAIT P1, [R3+URZ+0x32410], R2 ;  /* 0x03241002030075a7 */ /* 0x0000a6000802017f */
[----:B--2---:R-:W-:Y:S05]  /*11f50*/  @!P1 NANOSLEEP.SYNCS 0x989680 ;  /* 0x009896800000995d */ /* 0x004fea0003900000 */
[----:B------:R-:W2:Y:S02]  /*11f60*/  @!P1 SYNCS.PHASECHK.TRANS64 P1, [R3+URZ+0x32410], R2 ;  /* 0x03241002030095a7 */ /* 0x000ea4000802007f */
[----:B--2---:R-:W-:Y:S05]  /*11f70*/  @!P1 BRA `(.L_x_13439) ;  /* 0xfffffffc00e89947 */ /* 0x004fea000383ffff */
[----:B------:R-:W-:Y:S05]  /*11f80*/  BRA `(.L_x_13556) ;  /* 0xfffffef800e87947 */ /* 0x000fea000383ffff */
.L_x_13443:
[----:B------:R-:W-:-:S13]  /*11f90*/  R2UR UR4, R22 ;  /* 0x00000000160472ca */ /* 0x000fda00000e0000 */
[----:B0-----:R-:W-:-:S04]  /*11fa0*/  IMAD.U32 R3, RZ, RZ, UR4 ;  /* 0x00000004ff037e24 */ /* 0x001fc8000f8e00ff */
[----:B------:R0:W3:Y:S03]  /*11fb0*/  SYNCS.PHASECHK.TRANS64.TRYWAIT P1, [R3+URZ+0x32450], R2 ;  /* 0x03245002030075a7 */ /* 0x0000e6000802017f */
[----:B---3--:R-:W-:Y:S05]  /*11fc0*/  @!P1 NANOSLEEP.SYNCS 0x989680 ;  /* 0x009896800000995d */ /* 0x008fea0003900000 */
[----:B------:R-:W3:Y:S02]  /*11fd0*/  @!P1 SYNCS.PHASECHK.TRANS64 P1, [R3+URZ+0x32450], R2 ;  /* 0x03245002030095a7 */ /* 0x000ee4000802007f */
[----:B---3--:R-:W-:Y:S05]  /*11fe0*/  @!P1 BRA `(.L_x_13443) ;  /* 0xfffffffc00e89947 */ /* 0x008fea000383ffff */
[----:B------:R-:W-:Y:S05]  /*11ff0*/  BRA `(.L_x_13442) ;  /* 0xfffffef800f47947 */ /* 0x000fea000383ffff */
.L_x_13448:
[----:B--2---:R-:W-:-:S04]  /*12000*/  IMAD.U32 R152, RZ, RZ, UR5 ;  /* 0x00000005ff987e24 */ /* 0x004fc8000f8e00ff */
[----:B------:R2:W3:Y:S03]  /*12010*/  SYNCS.PHASECHK.TRANS64.TRYWAIT P3, [R152+URZ+0x32430], R203 ;  /* 0x032430cb980075a7 */ /* 0x0004e6000806017f */
[----:B---3--:R-:W-:Y:S05]  /*12020*/  @!P3 NANOSLEEP.SYNCS 0x989680 ;  /* 0x009896800000b95d */ /* 0x008fea0003900000 */
[----:B------:R-:W3:Y:S02]  /*12030*/  @!P3 SYNCS.PHASECHK.TRANS64 P3, [R152+URZ+0x32430], R203 ;  /* 0x032430cb9800b5a7 */ /* 0x000ee4000806007f */
[----:B---3--:R-:W-:Y:S05]  /*12040*/  @!P3 BRA `(.L_x_13448) ;  /* 0xfffffffc00ecb947 */ /* 0x008fea000383ffff */
[----:B------:R-:W-:Y:S05]  /*12050*/  BRA `(.L_x_13447) ;  /* 0xffffff2800007947 */ /* 0x000fea000383ffff */
.L_x_13452:
[----:B--2---:R-:W-:-:S04]  /*12060*/  IMAD.U32 R206, RZ, RZ, UR5 ;  /* 0x00000005ffce7e24 */ /* 0x004fc8000f8e00ff */
[----:B------:R2:W3:Y:S03]  /*12070*/  SYNCS.PHASECHK.TRANS64.TRYWAIT P3, [R206+URZ+0x32450], R203 ;  /* 0x032450cbce0075a7 */ /* 0x0004e6000806017f */
[----:B---3--:R-:W-:Y:S05]  /*12080*/  @!P3 NANOSLEEP.SYNCS 0x989680 ;  /* 0x009896800000b95d */ /* 0x008fea0003900000 */
[----:B------:R-:W3:Y:S02]  /*12090*/  @!P3 SYNCS.PHASECHK.TRANS64 P3, [R206+URZ+0x32450], R203 ;  /* 0x032450cbce00b5a7 */ /* 0x000ee4000806007f */
[----:B---3--:R-:W-:Y:S05]  /*120a0*/  @!P3 BRA `(.L_x_13452) ;  /* 0xfffffffc00ecb947 */ /* 0x008fea000383ffff */
[----:B------:R-:W-:Y:S05]  /*120b0*/  BRA `(.L_x_13451) ;  /* 0xffffff2800cc7947 */ /* 0x000fea000383ffff */
.L_x_13458:
[----:B---3--:R-:W-:-:S04]  /*120c0*/  IMAD.U32 R153, RZ, RZ, UR7 ;  /* 0x00000007ff997e24 */ /* 0x008fc8000f8e00ff */
[----:B------:R3:W4:Y:S03]  /*120d0*/  SYNCS.PHASECHK.TRANS64.TRYWAIT P1, [R153+URZ+0x32430], R204 ;  /* 0x032430cc990075a7 */ /* 0x000726000802017f */
[----:B----4-:R-:W-:Y:S05]  /*120e0*/  @!P1 NANOSLEEP.SYNCS 0x989680 ;  /* 0x009896800000995d */ /* 0x010fea0003900000 */
[----:B------:R-:W4:Y:S02]  /*120f0*/  @!P1 SYNCS.PHASECHK.TRANS64 P1, [R153+URZ+0x32430], R204 ;  /* 0x032430cc990095a7 */ /* 0x000f24000802007f */
[----:B----4-:R-:W-:Y:S05]  /*12100*/  @!P1 BRA `(.L_x_13458) ;  /* 0xfffffffc00ec9947 */ /* 0x010fea000383ffff */
[----:B------:R-:W-:Y:S05]  /*12110*/  BRA `(.L_x_13457) ;  /* 0xffffff58008c7947 */ /* 0x000fea000383ffff */
.L_x_13462:
[----:B-1----:R-:W-:-:S04]  /*12120*/  IMAD.U32 R205, RZ, RZ, UR7 ;  /* 0x00000007ffcd7e24 */ /* 0x002fc8000f8e00ff */
[----:B------:R1:W3:Y:S03]  /*12130*/  SYNCS.PHASECHK.TRANS64.TRYWAIT P1, [R205+URZ+0x32450], R204 ;  /* 0x032450cccd0075a7 */ /* 0x0002e6000802017f */
[----:B---3--:R-:W-:Y:S05]  /*12140*/  @!P1 NANOSLEEP.SYNCS 0x989680 ;  /* 0x009896800000995d */ /* 0x008fea0003900000 */
[----:B------:R-:W3:Y:S02]  /*12150*/  @!P1 SYNCS.PHASECHK.TRANS64 P1, [R205+URZ+0x32450], R204 ;  /* 0x032450cccd0095a7 */ /* 0x000ee4000802007f */
[----:B---3--:R-:W-:Y:S05]  /*12160*/  @!P1 BRA `(.L_x_13462) ;  /* 0xfffffffc00ec9947 */ /* 0x008fea000383ffff */
[----:B------:R-:W-:Y:S05]  /*12170*/  BRA `(.L_x_13461) ;  /* 0xffffff5c000c7947 */ /* 0x000fea000383ffff */
.L_x_13474:
[----:B------:R-:W-:Y:S01]  /*12180*/  IMAD.MOV.U32 R13, RZ, RZ, R6 ;  /* 0x000000ffff0d7224 */ /* 0x000fe200078e0006 */
[----:B------:R-:W-:Y:S01]  /*12190*/  MOV R12, RZ ;  /* 0x000000ff000c7202 */ /* 0x000fe20000000f00 */
[----:B------:R-:W-:Y:S02]  /*121a0*/  IMAD.MOV.U32 R11, RZ, RZ, 0x1f ;  /* 0x0000001fff0b7424 */ /* 0x000fe400078e00ff */
[----:B------:R-:W-:-:S07]  /*121b0*/  IMAD.MOV.U32 R15, RZ, RZ, -0x1 ;  /* 0xffffffffff0f7424 */ /* 0x000fce00078e00ff */
[----:B------:R-:W-:Y:S05]  /*121c0*/  WARPSYNC.COLLECTIVE R15, `(.L_x_13557) ;  /* 0x000000000f087348 */ /* 0x000fea0003c00000 */
[----:B------:R0:W1:Y:S02]  /*121d0*/  SHFL.IDX P6, R14, R13, R12, R11 ;  /* 0x0000000c0d0e7389 */ /* 0x00006400000c000b */
[----:B01----:R-:W-:Y:S01]  /*121e0*/  ENDCOLLECTIVE ;  /* 0x000000000000791b */ /* 0x003fe20003800000 */
.L_x_13557:
[----:B------:R-:W-:Y:S05]  /*121f0*/  BRA `(.L_x_13558) ;  /* 0xffffffbc001c7947 */ /* 0x000fea000383ffff */
.L_x_13476:
[----:B------:R-:W-:Y:S01]  /*12200*/  BSSY B0, `(.L_x_13559) ;  /* 0x0000006000007945 */ /* 0x000fe20003800000 */
[----:B------:R-:W-:-:S07]  /*12210*/  IMAD.MOV.U32 R15, RZ, RZ, -0x1 ;  /* 0xffffffffff0f7424 */ /* 0x000fce00078e00ff */
[----:B0-----:R-:W-:Y:S05]  /*12220*/  WARPSYNC.COLLECTIVE R15, `(.L_x_13560) ;  /* 0x000000000f0c7348 */ /* 0x001fea0003c00000 */
[----:B------:R-:W-:Y:S02]  /*12230*/  ELECT P6, UR62, PT ;  /* 0x00000000003e782f */ /* 0x000fe400038c0000 */
[----:B------:R-:W-:Y:S01]  /*12240*/  MOV R14, UR62 ;  /* 0x0000003e000e7c02 */ /* 0x000fe20008000f00 */
[----:B0-----:R-:W-:Y:S10]  /*12250*/  ENDCOLLECTIVE ;  /* 0x000000000000791b */ /* 0x001ff40003800000 */
.L_x_13560:
[----:B------:R-:W-:Y:S05]  /*12260*/  BSYNC B0 ;  /* 0x0000000000007941 */ /* 0x000fea0003800000 */
.L_x_13559:
[----:B------:R-:W-:Y:S05]  /*12270*/  BRA `(.L_x_13561) ;  /* 0xffffffbc00207947 */ /* 0x000fea000383ffff */
.L_x_13478:
[----:B0-----:R-:W-:-:S04]  /*12280*/  IMAD.U32 R3, RZ, RZ, UR38 ;  /* 0x00000026ff037e24 */ /* 0x001fc8000f8e00ff */
[----:B------:R0:W1:Y:S03]  /*12290*/  SYNCS.PHASECHK.TRANS64.TRYWAIT P0, [R3+URZ+0x32440], R0 ;  /* 0x03244000030075a7 */ /* 0x000066000800017f */
[----:B-1----:R-:W-:Y:S05]  /*122a0*/  @!P0 NANOSLEEP.SYNCS 0x989680 ;  /* 0x009896800000895d */ /* 0x002fea0003900000 */
[----:B------:R-:W1:Y:S02]  /*122b0*/  @!P0 SYNCS.PHASECHK.TRANS64 P0, [R3+URZ+0x32440], R0 ;  /* 0x03244000030085a7 */ /* 0x000e64000800007f */
[----:B-1----:R-:W-:Y:S05]  /*122c0*/  @!P0 BRA `(.L_x_13478) ;  /* 0xfffffffc00ec8947 */ /* 0x002fea000383ffff */
[----:B------:R-:W-:Y:S05]  /*122d0*/  BRA `(.L_x_13562) ;  /* 0xffffffbc00847947 */ /* 0x000fea000383ffff */
.L_x_13481:
[----:B------:R-:W-:Y:S01]  /*122e0*/  IMAD.MOV.U32 R13, RZ, RZ, R3 ;  /* 0x000000ffff0d7224 */ /* 0x000fe200078e0003 */
[----:B------:R-:W-:Y:S01]  /*122f0*/  MOV R11, 0x181f ;  /* 0x0000181f000b7802 */ /* 0x000fe20000000f00 */
[----:B------:R-:W-:Y:S02]  /*12300*/  IMAD.MOV.U32 R12, RZ, RZ, RZ ;  /* 0x000000ffff0c7224 */ /* 0x000fe400078e00ff */
[----:B------:R-:W-:Y:S02]  /*12310*/  IMAD.MOV.U32 R15, RZ, RZ, -0x1 ;  /* 0xffffffffff0f7424 */ /* 0x000fe400078e00ff */
[----:B------:R-:W-:-:S07]  /*12320*/  IMAD R6, R8, 0x80, R6 ;  /* 0x0000008008067824 */ /* 0x000fce00078e0206 */
[----:B0-----:R-:W-:Y:S05]  /*12330*/  WARPSYNC.COLLECTIVE R15, `(.L_x_13563) ;  /* 0x000000000f087348 */ /* 0x001fea0003c00000 */
[----:B------:R1:W2:Y:S02]  /*12340*/  SHFL.IDX P6, R14, R13, R12, R11 ;  /* 0x0000000c0d0e7389 */ /* 0x0002a400000c000b */
[----:B012---:R-:W-:Y:S01]  /*12350*/  ENDCOLLECTIVE ;  /* 0x000000000000791b */ /* 0x007fe20003800000 */
.L_x_13563:
[----:B------:R0:W-:Y:S01]  /*12360*/  STL [R1+0x4], R6 ;  /* 0x0000040601007387 */ /* 0x0001e20000100800 */
[----:B------:R-:W-:Y:S02]  /*12370*/  IMAD.MOV.U32 R13, RZ, RZ, R0 ;  /* 0x000000ffff0d7224 */ /* 0x000fe400078e0000 */
[----:B------:R-:W-:-:S07]  /*12380*/  IMAD.MOV.U32 R4, RZ, RZ, R14 ;  /* 0x000000ffff047224 */ /* 0x000fce00078e000e */
[----:B0-----:R-:W-:Y:S05]  /*12390*/  WARPSYNC.COLLECTIVE R15, `(.L_x_13564) ;  /* 0x000000000f087348 */ /* 0x001fea0003c00000 */
[----:B------:R1:W2:Y:S02]  /*123a0*/  SHFL.IDX P6, R14, R13, R12, R11 ;  /* 0x0000000c0d0e7389 */ /* 0x0002a400000c000b */
[----:B012---:R-:W-:Y:S01]  /*123b0*/  ENDCOLLECTIVE ;  /* 0x000000000000791b */ /* 0x007fe20003800000 */
.L_x_13564:
[----:B------:R-:W-:Y:S01]  /*123c0*/  ULDC UR4, c[0x0][0x288] ;  /* 0x0000a20000047ab9 */ /* 0x000fe20000000800 */
[----:B------:R-:W-:Y:S01]  /*123d0*/  ULDC.64 UR6, c[0x0][0x208] ;  /* 0x0000820000067ab9 */ /* 0x000fe20000000a00 */
[----:B------:R-:W-:-:S05]  /*123e0*/  IMAD R2, R7, UR4, RZ ;  /* 0x0000000407027c24 */ /* 0x000fca000f8e02ff */
[----:B------:R-:W-:Y:S01]  /*123f0*/  ISETP.GE.AND P1, PT, R6, R2, PT ;  /* 0x000000020600720c */ /* 0x000fe20003f26270 */
[----:B------:R-:W-:Y:S01]  /*12400*/  IMAD.MOV.U32 R13, RZ, RZ, R3 ;  /* 0x000000ffff0d7224 */ /* 0x000fe200078e0003 */
[----:B------:R-:W-:-:S11]  /*12410*/  MOV R12, 0x1 ;  /* 0x00000001000c7802 */ /* 0x000fd60000000f00 */
[----:B------:R-:W-:Y:S01]  /*12420*/  @!P1 LEA R8, R9, UR38, 0x1 ;  /* 0x0000002609089c11 */ /* 0x000fe2000f8e08ff */
        /* <DEDUP_REMOVED lines=13> */
.L_x_13565:
[----:B------:R-:W-:-:S04]  /*12500*/  IMAD.MOV.U32 R8, RZ, RZ, R6 ;  /* 0x000000ffff087224 */ /* 0x000fc800078e0006 */
[----:B------:R-:W-:Y:S02]  /*12510*/  VIADD R4, R8, 0x10 ;  /* 0x0000001008047836 */ /* 0x000fe40000000000 */
[----:B------:R-:W-:-:S03]  /*12520*/  IMAD.MOV.U32 R13, RZ, RZ, R0 ;  /* 0x000000ffff0d7224 */ /* 0x000fc600078e0000 */
[----:B------:R-:W-:Y:S01]  /*12530*/  ISETP.GE.AND P2, PT, R4, R2, PT ;  /* 0x000000020400720c */ /* 0x000fe20003f46270 */
[----:B------:R0:W-:Y:S01]  /*12540*/  STL [R1+0x14], R4 ;  /* 0x0000140401007387 */ /* 0x0001e20000100800 */
[----:B------:R-:W-:-:S11]  /*12550*/  IMAD.MOV.U32 R6, RZ, RZ, R14 ;  /* 0x000000ffff067224 */ /* 0x000fd600078e000e */
[----:B0-----:R-:W-:Y:S05]  /*12560*/  WARPSYNC.COLLECTIVE R15, `(.L_x_13566) ;  /* 0x000000000f087348 */ /* 0x001fea0003c00000 */
[----:B------:R1:W2:Y:S02]  /*12570*/  SHFL.IDX P6, R14, R13, R12, R11 ;  /* 0x0000000c0d0e7389 */ /* 0x0002a400000c000b */
[----:B012---:R-:W-:Y:S01]  /*12580*/  ENDCOLLECTIVE ;  /* 0x000000000000791b */ /* 0x007fe20003800000 */
.L_x_13566:
[----:B------:R-:W-:Y:S01]  /*12590*/  ULDC.64 UR4, c[0x0][0x208] ;  /* 0x0000820000047ab9 */ /* 0x000fe20000000a00 */
[----:B------:R-:W-:Y:S02]  /*125a0*/  IMAD.MOV.U32 R13, RZ, RZ, R3 ;  /* 0x000000ffff0d7224 */ /* 0x000fe400078e0003 */
[----:B------:R-:W-:Y:S02]  /*125b0*/  IMAD.MOV.U32 R12, RZ, RZ, 0x2 ;  /* 0x00000002ff0c7424 */ /* 0x000fe400078e00ff */
[----:B------:R-:W-:-:S05]  /*125c0*/  IMAD.MOV.U32 R7, RZ, RZ, R14 ;  /* 0x000000ffff077224 */ /* 0x000fca00078e000e */
[----:B------:R-:W-:Y:S02]  /*125d0*/  @!P2 LEA R4, P1, R10, R7, 0x1 ;  /* 0x000000070a04a211 */ /* 0x000fe400078208ff */
[----:B------:R-:W-:-:S03]  /*125e0*/  @!P2 LEA R7, R9, UR38, 0x1 ;  /* 0x000000260907ac11 */ /* 0x000fc6000f8e08ff */
[----:B------:R-:W-:Y:S02]  /*125f0*/  @!P2 IMAD.X R5, RZ, RZ, R6, P1 ;  /* 0x000000ffff05a224 */ /* 0x000fe400008e0606 */
        /* <DEDUP_REMOVED lines=9> */
.L_x_13567:
[----:B------:R0:W-:Y:S01]  /*12690*/  STL [R1+0x18], R6 ;  /* 0x0000180601007387 */ /* 0x0001e20000100800 */
[----:B------:R-:W-:-:S05]  /*126a0*/  VIADD R7, R8, 0x30 ;  /* 0x0000003008077836 */ /* 0x000fca0000000000 */
[----:B------:R1:W-:Y:S01]  /*126b0*/  STL [R1+0x1c], R7 ;  /* 0x00001c0701007387 */ /* 0x0003e20000100800 */
[----:B------:R-:W-:Y:S01]  /*126c0*/  IMAD.MOV.U32 R13, RZ, RZ, R0 ;  /* 0x000000ffff0d7224 */ /* 0x000fe200078e0000 */
[----:B0-----:R-:W-:Y:S02]  /*126d0*/  @!P1 LEA R6, R9, UR38, 0x1 ;  /* 0x0000002609069c11 */ /* 0x001fe4000f8e08ff */
[----:B------:R-:W-:-:S07]  /*126e0*/  MOV R4, R14 ;  /* 0x0000000e00047202 */ /* 0x000fce0000000f00 */
[----:B-1----:R-:W-:Y:S05]  /*126f0*/  WARPSYNC.COLLECTIVE R15, `(.L_x_13568) ;  /* 0x000000000f087348 */ /* 0x002fea0003c00000 */
[----:B------:R0:W2:Y:S02]  /*12700*/  SHFL.IDX P6, R14, R13, R12, R11 ;  /* 0x0000000c0d0e7389 */ /* 0x0000a400000c000b */
[----:B012---:R-:W-:Y:S01]  /*12710*/  ENDCOLLECTIVE ;  /* 0x000000000000791b */ /* 0x007fe20003800000 */
.L_x_13568:
        /* <DEDUP_REMOVED lines=17> */
.L_x_13569:
[----:B------:R0:W-:Y:S01]  /*12830*/  STL [R1+0x20], R7 ;  /* 0x0000200701007387 */ /* 0x0001e20000100800 */
[----:B------:R-:W-:Y:S01]  /*12840*/  @!P1 LEA R6, R9, UR38, 0x1 ;  /* 0x0000002609069c11 */ /* 0x000fe2000f8e08ff */
[----:B------:R-:W-:Y:S02]  /*12850*/  IMAD.MOV.U32 R13, RZ, RZ, R0 ;  /* 0x000000ffff0d7224 */ /* 0x000fe400078e0000 */
[----:B------:R-:W-:-:S07]  /*12860*/  IMAD.MOV.U32 R4, RZ, RZ, R14 ;  /* 0x000000ffff047224 */ /* 0x000fce00078e000e */
[----:B0-----:R-:W-:Y:S05]  /*12870*/  WARPSYNC.COLLECTIVE R15, `(.L_x_13570) ;  /* 0x000000000f087348 */ /* 0x001fea0003c00000 */
[----:B------:R1:W2:Y:S02]  /*12880*/  SHFL.IDX P6, R14, R13, R12, R11 ;  /* 0x0000000c0d0e7389 */ /* 0x0002a400000c000b */
[----:B012---:R-:W-:Y:S01]  /*12890*/  ENDCOLLECTIVE ;  /* 0x000000000000791b */ /* 0x007fe20003800000 */
.L_x_13570:
[----:B------:R-:W-:Y:S01]  /*128a0*/  ULDC.64 UR4, c[0x0][0x208] ;  /* 0x0000820000047ab9 */ /* 0x000fe20000000a00 */
[----:B------:R-:W-:Y:S02]  /*128b0*/  IMAD.MOV.U32 R13, RZ, RZ, R3 ;  /* 0x000000ffff0d7224 */ /* 0x000fe400078e0003 */
[----:B------:R-:W-:Y:S01]  /*128c0*/  IMAD.MOV.U32 R12, RZ, RZ, 0x4 ;  /* 0x00000004ff0c7424 */ /* 0x000fe200078e00ff */
[----:B------:R-:W-:-:S04]  /*128d0*/  MOV R5, R14 ;  /* 0x0000000e00057202 */ /* 0x000fc80000000f00 */
        /* <DEDUP_REMOVED lines=14> */
.L_x_13571:
[----:B------:R0:W-:Y:S01]  /*129c0*/  STL [R1+0x24], R7 ;  /* 0x0000240701007387 */ /* 0x0001e20000100800 */
[----:B------:R-:W-:Y:S01]  /*129d0*/  @!P1 LEA R6, R9, UR38, 0x1 ;  /* 0x0000002609069c11 */ /* 0x000fe2000f8e08ff */
[----:B------:R-:W-:Y:S02]  /*129e0*/  IMAD.MOV.U32 R13, RZ, RZ, R0 ;  /* 0x000000ffff0d7224 */ /* 0x000fe400078e0000 */
[----:B------:R-:W-:-:S07]  /*129f0*/  IMAD.MOV.U32 R4, RZ, RZ, R14 ;  /* 0x000000ffff047224 */ /* 0x000fce00078e000e */
[----:B0-----:R-:W-:Y:S05]  /*12a00*/  WARPSYNC.COLLECTIVE R15, `(.L_x_13572) ;  /* 0x000000000f087348 */ /* 0x001fea0003c00000 */
[----:B------:R1:W2:Y:S02]  /*12a10*/  SHFL.IDX P6, R14, R13, R12, R11 ;  /* 0x0000000c0d0e7389 */ /* 0x0002a400000c000b */
[----:B012---:R-:W-:Y:S01]  /*12a20*/  ENDCOLLECTIVE ;  /* 0x000000000000791b */ /* 0x007fe20003800000 */
.L_x_13572:
        /* <DEDUP_REMOVED lines=18> */
.L_x_13573:
[----:B------:R0:W-:Y:S01]  /*12b50*/  STL [R1+0x28], R7 ;  /* 0x0000280701007387 */ /* 0x0001e20000100800 */
[----:B------:R-:W-:Y:S01]  /*12b60*/  @!P1 LEA R6, R9, UR38, 0x1 ;  /* 0x0000002609069c11 */ /* 0x000fe2000f8e08ff */
[----:B------:R-:W-:Y:S02]  /*12b70*/  IMAD.MOV.U32 R13, RZ, RZ, R0 ;  /* 0x000000ffff0d7224 */ /* 0x000fe400078e0000 */
[----:B------:R-:W-:-:S07]  /*12b80*/  IMAD.MOV.U32 R4, RZ, RZ, R14 ;  /* 0x000000ffff047224 */ /* 0x000fce00078e000e */
[----:B0-----:R-:W-:Y:S05]  /*12b90*/  WARPSYNC.COLLECTIVE R15, `(.L_x_13574) ;  /* 0x000000000f087348 */ /* 0x001fea0003c00000 */
[----:B------:R1:W2:Y:S02]  /*12ba0*/  SHFL.IDX P6, R14, R13, R12, R11 ;  /* 0x0000000c0d0e7389 */ /* 0x0002a400000c000b */
[----:B012---:R-:W-:Y:S01]  /*12bb0*/  ENDCOLLECTIVE ;  /* 0x000000000000791b */ /* 0x007fe20003800000 */
.L_x_13574:
[----:B------:R-:W-:Y:S01]  /*12bc0*/  ULDC.64 UR4, c[0x0][0x208] ;  /* 0x0000820000047ab9 */ /* 0x000fe20000000a00 */
[----:B------:R-:W-:Y:S02]  /*12bd0*/  IMAD.MOV.U32 R13, RZ, RZ, R3 ;  /* 0x000000ffff0d7224 */ /* 0x000fe400078e0003 */
[----:B------:R-:W-:Y:S02]  /*12be0*/  IMAD.MOV.U32 R12, RZ, RZ, 0x6 ;  /* 0x00000006ff0c7424 */ /* 0x000fe400078e00ff */
[----:B------:R-:W-:-:S05]  /*12bf0*/  IMAD.MOV.U32 R5, RZ, RZ, R14 ;  /* 0x000000ffff057224 */ /* 0x000fca00078e000e */
[----:B------:R-:W-:-:S04]  /*12c00*/  @!P1 LEA R5, P2, R10, R5, 0x1 ;  /* 0x000000050a059211 */ /* 0x000fc800078408ff */
[----:B------:R-:W-:-:S04]  /*12c10*/  @!P1 IADD3.X R4, RZ, R4, RZ, P2, !PT ;  /* 0x00000004ff049210 */ /* 0x000fc800017fe4ff */
        /* <DEDUP_REMOVED lines=11> */
.L_x_13575:
[----:B------:R-:W-:Y:S01]  /*12cd0*/  @!P1 LEA R6, R9, UR38, 0x1 ;  /* 0x0000002609069c11 */ /* 0x000fe2000f8e08ff */
[----:B------:R-:W-:Y:S02]  /*12ce0*/  IMAD.MOV.U32 R13, RZ, RZ, R0 ;  /* 0x000000ffff0d7224 */ /* 0x000fe400078e0000 */
[----:B------:R-:W-:-:S07]  /*12cf0*/  IMAD.MOV.U32 R4, RZ, RZ, R14 ;  /* 0x000000ffff047224 */ /* 0x000fce00078e000e */
[----:B------:R-:W-:Y:S05]  /*12d00*/  WARPSYNC.COLLECTIVE R15, `(.L_x_13576) ;  /* 0x000000000f087348 */ /* 0x000fea0003c00000 */
[----:B------:R0:W1:Y:S02]  /*12d10*/  SHFL.IDX P6, R14, R13, R12, R11 ;  /* 0x0000000c0d0e7389 */ /* 0x00006400000c000b */
[----:B01----:R-:W-:Y:S01]  /*12d20*/  ENDCOLLECTIVE ;  /* 0x000000000000791b */ /* 0x003fe20003800000 */
.L_x_13576:
[----:B------:R-:W-:Y:S01]  /*12d30*/  ULDC.64 UR4, c[0x0][0x208] ;  /* 0x0000820000047ab9 */ /* 0x000fe20000000a00 */
[----:B------:R-:W-:Y:S01]  /*12d40*/  MOV R13, R3 ;  /* 0x00000003000d7202 */ /* 0x000fe20000000f00 */
        /* <DEDUP_REMOVED lines=14> */
.L_x_13577:
[----:B------:R-:W-:Y:S02]  /*12e30*/  IMAD.MOV.U32 R13, RZ, RZ, R0 ;  /* 0x000000ffff0d7224 */ /* 0x000fe400078e0000 */
[----:B------:R-:W-:-:S07]  /*12e40*/  IMAD.MOV.U32 R3, RZ, RZ, R14 ;  /* 0x000000ffff037224 */ /* 0x000fce00078e000e */
[----:B------:R-:W-:Y:S05]  /*12e50*/  WARPSYNC.COLLECTIVE R15, `(.L_x_13578) ;  /* 0x000000000f087348 */ /* 0x000fea0003c00000 */
[----:B------:R0:W1:Y:S02]  /*12e60*/  SHFL.IDX P6, R14, R13, R12, R11 ;  /* 0x0000000c0d0e7389 */ /* 0x00006400000c000b */
[----:B01----:R-:W-:Y:S01]  /*12e70*/  ENDCOLLECTIVE ;  /* 0x000000000000791b */ /* 0x003fe20003800000 */
.L_x_13578:
[----:B------:R-:W-:Y:S01]  /*12e80*/  IMAD.MOV.U32 R0, RZ, RZ, R14 ;  /* 0x000000ffff007224 */ /* 0x000fe200078e000e */
[----:B------:R-:W-:Y:S06]  /*12e90*/  BRA `(.L_x_13579) ;  /* 0xffffffbc00947947 */ /* 0x000fec000383ffff */
.L_x_13483:
[----:B------:R-:W-:Y:S01]  /*12ea0*/  BSSY B0, `(.L_x_13580) ;  /* 0x0000008000007945 */ /* 0x000fe20003800000 */
[----:B------:R-:W-:Y:S01]  /*12eb0*/  IMAD.MOV.U32 R13, RZ, RZ, R4 ;  /* 0x000000ffff0d7224 */ /* 0x000fe200078e0004 */
[----:B------:R-:W-:Y:S01]  /*12ec0*/  MOV R15, 0xffffffff ;  /* 0xffffffff000f7802 */ /* 0x000fe20000000f00 */
[----:B------:R-:W-:Y:S02]  /*12ed0*/  IMAD.MOV.U32 R12, RZ, RZ, RZ ;  /* 0x000000ffff0c7224 */ /* 0x000fe400078e00ff */
[----:B------:R-:W-:-:S07]  /*12ee0*/  IMAD.MOV.U32 R11, RZ, RZ, 0x181f ;  /* 0x0000181fff0b7424 */ /* 0x000fce00078e00ff */
[----:B------:R-:W-:Y:S05]  /*12ef0*/  WARPSYNC.COLLECTIVE R15, `(.L_x_13581) ;  /* 0x000000000f087348 */ /* 0x000fea0003c00000 */
[----:B------:R0:W1:Y:S02]  /*12f00*/  SHFL.IDX P6, R14, R13, R12, R11 ;  /* 0x0000000c0d0e7389 */ /* 0x00006400000c000b */
[----:B01----:R-:W-:Y:S01]  /*12f10*/  ENDCOLLECTIVE ;  /* 0x000000000000791b */ /* 0x003fe20003800000 */
.L_x_13581:
[----:B------:R-:W-:Y:S05]  /*12f20*/  BSYNC B0 ;  /* 0x0000000000007941 */ /* 0x000fea0003800000 */
.L_x_13580:
[----:B------:R-:W-:Y:S01]  /*12f30*/  IMAD.MOV.U32 R13, RZ, RZ, R5 ;  /* 0x000000ffff0d7224 */ /* 0x000fe200078e0005 */
[----:B------:R0:W5:Y:S01]  /*12f40*/  LDL.LU R9, [R1+0x24] ;  /* 0x0000240001097983 */ /* 0x0001620000300800 */
[----:B------:R-:W-:Y:S02]  /*12f50*/  IMAD.MOV.U32 R12, RZ, RZ, RZ ;  /* 0x000000ffff0c7224 */ /* 0x000fe400078e00ff */
[----:B------:R-:W-:Y:S01]  /*12f60*/  IMAD.MOV.U32 R11, RZ, RZ, 0x181f ;  /* 0x0000181fff0b7424 */ /* 0x000fe200078e00ff */
[----:B------:R0:W5:Y:S01]  /*12f70*/  LDL.LU R7, [R1+0x28] ;  /* 0x0000280001077983 */ /* 0x0001620000300800 */
[----:B------:R-:W-:Y:S02]  /*12f80*/  IMAD.MOV.U32 R15, RZ, RZ, -0x1 ;  /* 0xffffffffff0f7424 */ /* 0x000fe400078e00ff */
[----:B------:R-:W-:Y:S01]  /*12f90*/  IMAD.MOV.U32 R2, RZ, RZ, R14 ;  /* 0x000000ffff027224 */ /* 0x000fe200078e000e */
[----:B------:R0:W5:Y:S06]  /*12fa0*/  LDL R10, [R1] ;  /* 0x00000000010a7983 */ /* 0x00016c0000100800 */
[----:B0----5:R-:W-:Y:S05]  /*12fb0*/  WARPSYNC.COLLECTIVE R15, `(.L_x_13582) ;  /* 0x000000000f087348 */ /* 0x021fea0003c00000 */
[----:B------:R1:W2:Y:S02]  /*12fc0*/  SHFL.IDX P6, R14, R13, R12, R11 ;  /* 0x0000000c0d0e7389 */ /* 0x0002a400000c000b */
[----:B012--5:R-:W-:Y:S01]  /*12fd0*/  ENDCOLLECTIVE ;  /* 0x000000000000791b */ /* 0x027fe20003800000 */
.L_x_13582:
        /* <DEDUP_REMOVED lines=10> */
[----:B--2---:R-:W-:Y:S02]  /*13080*/  ISETP.GE.AND P6, PT, R13, R0, PT ;  /* 0x000000000d00720c */ /* 0x004fe40003fc6270 */
[----:B------:R-:W-:Y:S02]  /*13090*/  MOV R13, R4 ;  /* 0x00000004000d7202 */ /* 0x000fe40000000f00 */
[----:B---3--:R-:W-:Y:S01]  /*130a0*/  ISETP.GE.AND P5, PT, R12, R0, PT ;  /* 0x000000000c00720c */ /* 0x008fe20003fa6270 */
[----:B------:R-:W-:-:S08]  /*130b0*/  IMAD.MOV.U32 R12, RZ, RZ, 0x1 ;  /* 0x00000001ff0c7424 */ /* 0x000fd000078e00ff */
        /* <DEDUP_REMOVED lines=15> */
[----:B------:R-:W-:-:S04]  /*131b0*/  LOP3.LUT R17, R17, 0xffffff7f, RZ, 0xc0, !PT ;  /* 0xffffff7f11117812 */ /* 0x000fc800078ec0ff */
[----:B------:R-:W-:-:S04]  /*131c0*/  LOP3.LUT R17, R17, 0xfffffffb, RZ, 0xc0, !PT ;  /* 0xfffffffb11117812 */ /* 0x000fc800078ec0ff */
[----:B------:R-:W-:Y:S02]  /*131d0*/  @P6 LOP3.LUT R17, R17, 0x4, RZ, 0xfc, !PT ;  /* 0x0000000411116812 */ /* 0x000fe400078efcff */
[----:B------:R-:W-:Y:S02]  /*131e0*/  @!P4 LEA R3, P6, R8, R3, 0x1 ;  /* 0x000000030803c211 */ /* 0x000fe400078c08ff */
[----:B------:R-:W-:-:S03]  /*131f0*/  @P5 LOP3.LUT R17, R17, 0x80, RZ, 0xfc, !PT ;  /* 0x0000008011115812 */ /* 0x000fc600078efcff */
        /* <DEDUP_REMOVED lines=16> */
.L_x_13583:
[C---:B------:R-:W-:Y:S02]  /*13300*/  @!P5 LEA R9, R10.reuse, UR38, 0x1 ;  /* 0x000000260a09dc11 */ /* 0x040fe4000f8e08ff */
[----:B------:R-:W-:Y:S01]  /*13310*/  @!P4 LEA R7, R10, UR38, 0x1 ;  /* 0x000000260a07cc11 */ /* 0x000fe2000f8e08ff */
[----:B------:R-:W-:Y:S02]  /*13320*/  IMAD.MOV.U32 R13, RZ, RZ, R5 ;  /* 0x000000ffff0d7224 */ /* 0x000fe400078e0005 */
[----:B------:R-:W-:-:S07]  /*13330*/  IMAD.MOV.U32 R6, RZ, RZ, R14 ;  /* 0x000000ffff067224 */ /* 0x000fce00078e000e */
[----:B------:R-:W-:Y:S05]  /*13340*/  WARPSYNC.COLLECTIVE R15, `(.L_x_13584) ;  /* 0x000000000f087348 */ /* 0x000fea0003c00000 */
[----:B------:R0:W1:Y:S02]  /*13350*/  SHFL.IDX P6, R14, R13, R12, R11 ;  /* 0x0000000c0d0e7389 */ /* 0x00006400000c000b */
[----:B01----:R-:W-:Y:S01]  /*13360*/  ENDCOLLECTIVE ;  /* 0x000000000000791b */ /* 0x003fe20003800000 */
.L_x_13584:
        /* <DEDUP_REMOVED lines=17> */
.L_x_13585:
[----:B------:R-:W-:Y:S01]  /*13480*/  @!P4 LEA R7, R10, UR38, 0x1 ;  /* 0x000000260a07cc11 */ /* 0x000fe2000f8e08ff */
[----:B------:R-:W-:Y:S02]  /*13490*/  IMAD.MOV.U32 R13, RZ, RZ, R5 ;  /* 0x000000ffff0d7224 */ /* 0x000fe400078e0005 */
[----:B------:R-:W-:-:S07]  /*134a0*/  IMAD.MOV.U32 R6, RZ, RZ, R14 ;  /* 0x000000ffff067224 */ /* 0x000fce00078e000e */
[----:B------:R-:W-:Y:S05]  /*134b0*/  WARPSYNC.COLLECTIVE R15, `(.L_x_13586) ;  /* 0x000000000f087348 */ /* 0x000fea0003c00000 */
[----:B------:R0:W1:Y:S02]  /*134c0*/  SHFL.IDX P6, R14, R13, R12, R11 ;  /* 0x0000000c0d0e7389 */ /* 0x00006400000c000b */
[----:B01----:R-:W-:Y:S01]  /*134d0*/  ENDCOLLECTIVE ;  /* 0x000000000000791b */ /* 0x003fe20003800000 */
.L_x_13586:
        /* <DEDUP_REMOVED lines=17> */
.L_x_13587:
[----:B------:R-:W-:Y:S01]  /*135f0*/  IMAD.MOV.U32 R13, RZ, RZ, R5 ;  /* 0x000000ffff0d7224 */ /* 0x000fe200078e0005 */
[----:B------:R-:W-:-:S07]  /*13600*/  MOV R6, R14 ;  /* 0x0000000e00067202 */ /* 0x000fce0000000f00 */
[----:B------:R-:W-:Y:S05]  /*13610*/  WARPSYNC.COLLECTIVE R15, `(.L_x_13588) ;  /* 0x000000000f087348 */ /* 0x000fea0003c00000 */
[----:B------:R0:W1:Y:S02]  /*13620*/  SHFL.IDX P6, R14, R13, R12, R11 ;  /* 0x0000000c0d0e7389 */ /* 0x00006400000c000b */
[----:B01----:R-:W-:Y:S01]  /*13630*/  ENDCOLLECTIVE ;  /* 0x000000000000791b */ /* 0x003fe20003800000 */
.L_x_13588:
[----:B------:R-:W-:Y:S01]  /*13640*/  ULDC.64 UR4, c[0x0][0x208] ;  /* 0x0000820000047ab9 */ /* 0x000fe20000000a00 */
[----:B------:R-:W-:Y:S02]  /*13650*/  IMAD.MOV.U32 R13, RZ, RZ, R4 ;  /* 0x000000ffff0d7224 */ /* 0x000fe400078e0004 */
        /* <DEDUP_REMOVED lines=14> */
.L_x_13589:
[----:B------:R-:W0:Y:S01]  /*13740*/  S2R R7, SR_TID.X ;  /* 0x0000000000077919 */ /* 0x000e220000002100 */
[----:B------:R-:W-:Y:S02]  /*13750*/  IMAD.MOV.U32 R13, RZ, RZ, R5 ;  /* 0x000000ffff0d7224 */ /* 0x000fe400078e0005 */
[----:B------:R-:W-:-:S07]  /*13760*/  IMAD.MOV.U32 R6, RZ, RZ, R14 ;  /* 0x000000ffff067224 */ /* 0x000fce00078e000e */
[----:B0-----:R-:W-:Y:S05]  /*13770*/  WARPSYNC.COLLECTIVE R15, `(.L_x_13590) ;  /* 0x000000000f087348 */ /* 0x001fea0003c00000 */
[----:B------:R1:W2:Y:S02]  /*13780*/  SHFL.IDX P6, R14, R13, R12, R11 ;  /* 0x0000000c0d0e7389 */ /* 0x0002a400000c000b */
[----:B012---:R-:W-:Y:S01]  /*13790*/  ENDCOLLECTIVE ;  /* 0x000000000000791b */ /* 0x007fe20003800000 */
.L_x_13590:
[----:B------:R-:W-:Y:S01]  /*137a0*/  ULDC.64 UR4, c[0x0][0x208] ;  /* 0x0000820000047ab9 */ /* 0x000fe20000000a00 */
[----:B------:R-:W-:Y:S02]  /*137b0*/  IMAD.MOV.U32 R13, RZ, RZ, R4 ;  /* 0x000000ffff0d7224 */ /* 0x000fe400078e0004 */
[----:B------:R-:W-:Y:S01]  /*137c0*/  IMAD.MOV.U32 R12, RZ, RZ, 0x5 ;  /* 0x00000005ff0c7424 */ /* 0x000fe200078e00ff */
[----:B------:R-:W-:-:S05]  /*137d0*/  @!P5 LEA R8, P6, R8, R14, 0x1 ;  /* 0x0000000e0808d211 */ /* 0x000fca00078c08ff */
[----:B------:R-:W-:Y:S01]  /*137e0*/  @!P5 IMAD.X R21, RZ, RZ, R6, P6 ;  /* 0x000000ffff15d224 */ /* 0x000fe200030e0606 */
[C---:B------:R-:W-:Y:S02]  /*137f0*/  LOP3.LUT P6, RZ, R17.reuse, 0x8, RZ, 0xc0, !PT ;  /* 0x0000000811ff7812 */ /* 0x040fe400078cc0ff */
[----:B------:R-:W-:-:S11]  /*13800*/  LOP3.LUT P5, RZ, R17, 0x80, RZ, 0xc0, !PT ;  /* 0x0000008011ff7812 */ /* 0x000fd600078ac0ff */
[C---:B------:R-:W-:Y:S01]  /*13810*/  @!P6 LEA R9, R10.reuse, UR38, 0x1 ;  /* 0x000000260a09ec11 */ /* 0x040fe2000f8e08ff */
[----:B------:R-:W-:Y:S01]  /*13820*/  @!P6 IMAD.MOV.U32 R3, RZ, RZ, R21 ;  /* 0x000000ffff03e224 */ /* 0x000fe200078e0015 */
[----:B------:R-:W-:Y:S01]  /*13830*/  @!P6 MOV R2, R8 ;  /* 0x000000080002e202 */ /* 0x000fe20000000f00 */
[----:B------:R-:W-:Y:S01]  /*13840*/  IMAD.SHL.U32 R8, R7, 0x8, RZ ;  /* 0x0000000807087824 */ /* 0x000fe200078e00ff */
[----:B------:R-:W-:-:S03]  /*13850*/  @!P4 LEA R7, R10, UR38, 0x1 ;  /* 0x000000260a07cc11 */ /* 0x000fc6000f8e08ff */
[----:B------:R-:W-:Y:S01]  /*13860*/  @!PT LDS RZ, [RZ] ;  /* 0x00000000fffff984 */ /* 0x000fe20000000800 */
[----:B------:R-:W-:Y:S01]  /*13870*/  @!PT LDS RZ, [RZ] ;  /* 0x00000000fffff984 */ /* 0x000fe20000000800 */
[----:B------:R-:W-:Y:S01]  /*13880*/  @!PT LDS RZ, [RZ] ;  /* 0x00000000fffff984 */ /* 0x000fe20000000800 */
[----:B------:R0:W-:Y:S01]  /*13890*/  @!P6 LDGSTS.E.BYPASS.LTC128B.128 [R9+0x24400], desc[UR4][R2.64], !P3 ;  /* 0x244000000209efae */ /* 0x0001e2000d901d44 */
[----:B------:R-:W-:-:S03]  /*138a0*/  LOP3.LUT R8, R8, 0x38, RZ, 0xc0, !PT ;  /* 0x0000003808087812 */ /* 0x000fc600078ec0ff */
[----:B------:R0:W-:Y:S04]  /*138b0*/  @!P6 LDGSTS.E.BYPASS.LTC128B.128 [R9+0x28400], desc[UR4][R2.64+0x80], !P0 ;  /* 0x284000800209efae */ /* 0x0001e8000c101d44 */
[----:B------:R0:W-:Y:S04]  /*138c0*/  @!P6 LDGSTS.E.BYPASS.LTC128B.128 [R9+0x2c400], desc[UR4][R2.64+0x100], !P1 ;  /* 0x2c4001000209efae */ /* 0x0001e8000c901d44 */
[----:B------:R0:W-:Y:S02]  /*138d0*/  @!P6 LDGSTS.E.BYPASS.LTC128B.128 [R9+0x30400], desc[UR4][R2.64+0x180], !P2 ;  /* 0x304001800209efae */ /* 0x0001e4000d101d44 */
[----:B0-----:R-:W-:Y:S05]  /*138e0*/  WARPSYNC.COLLECTIVE R15, `(.L_x_13591) ;  /* 0x000000000f087348 */ /* 0x001fea0003c00000 */
[----:B------:R1:W2:Y:S02]  /*138f0*/  SHFL.IDX P6, R14, R13, R12, R11 ;  /* 0x0000000c0d0e7389 */ /* 0x0002a400000c000b */
[----:B012---:R-:W-:Y:S01]  /*13900*/  ENDCOLLECTIVE ;  /* 0x000000000000791b */ /* 0x007fe20003800000 */
.L_x_13591:
[----:B------:R-:W-:Y:S02]  /*13910*/  IMAD.MOV.U32 R13, RZ, RZ, R5 ;  /* 0x000000ffff0d7224 */ /* 0x000fe400078e0005 */
[----:B------:R-:W-:-:S07]  /*13920*/  IMAD.MOV.U32 R6, RZ, RZ, R14 ;  /* 0x000000ffff067224 */ /* 0x000fce00078e000e */
[----:B------:R-:W-:Y:S05]  /*13930*/  WARPSYNC.COLLECTIVE R15, `(.L_x_13592) ;  /* 0x000000000f087348 */ /* 0x000fea0003c00000 */
[----:B------:R0:W1:Y:S02]  /*13940*/  SHFL.IDX P6, R14, R13, R12, R11 ;  /* 0x0000000c0d0e7389 */ /* 0x00006400000c000b */
[----:B01----:R-:W-:Y:S01]  /*13950*/  ENDCOLLECTIVE ;  /* 0x000000000000791b */ /* 0x003fe20003800000 */
.L_x_13592:
[----:B------:R-:W-:Y:S01]  /*13960*/  ULDC.64 UR4, c[0x0][0x208] ;  /* 0x0000820000047ab9 */ /* 0x000fe20000000a00 */
[----:B------:R-:W-:Y:S02]  /*13970*/  IMAD.MOV.U32 R13, RZ, RZ, R4 ;  /* 0x000000ffff0d7224 */ /* 0x000fe400078e0004 */
[----:B------:R-:W-:Y:S01]  /*13980*/  IMAD.MOV.U32 R12, RZ, RZ, 0x6 ;  /* 0x00000006ff0c7424 */ /* 0x000fe200078e00ff */
[----:B------:R-:W-:-:S04]  /*13990*/  @!P4 LEA R14, P6, R8, R14, 0x1 ;  /* 0x0000000e080ec211 */ /* 0x000fc800078c08ff */
[----:B------:R-:W-:Y:S01]  /*139a0*/  @!P4 IADD3.X R21, RZ, R6, RZ, P6, !PT ;  /* 0x00000006ff15c210 */ /* 0x000fe200037fe4ff */
[----:B------:R-:W-:-:S04]  /*139b0*/  @!P4 IMAD.MOV.U32 R2, RZ, RZ, R14 ;  /* 0x000000ffff02c224 */ /* 0x000fc800078e000e */
        /* <DEDUP_REMOVED lines=12> */
.L_x_13593:
[----:B------:R-:W-:Y:S02]  /*13a80*/  IMAD.MOV.U32 R13, RZ, RZ, R5 ;  /* 0x000000ffff0d7224 */ /* 0x000fe400078e0005 */
[----:B------:R-:W-:-:S07]  /*13a90*/  IMAD.MOV.U32 R6, RZ, RZ, R14 ;  /* 0x000000ffff067224 */ /* 0x000fce00078e000e */
[----:B------:R-:W-:Y:S05]  /*13aa0*/  WARPSYNC.COLLECTIVE R15, `(.L_x_13594) ;  /* 0x000000000f087348 */ /* 0x000fea0003c00000 */
[----:B------:R0:W1:Y:S02]  /*13ab0*/  SHFL.IDX P6, R14, R13, R12, R11 ;  /* 0x0000000c0d0e7389 */ /* 0x00006400000c000b */
[----:B01----:R-:W-:Y:S01]  /*13ac0*/  ENDCOLLECTIVE ;  /* 0x000000000000791b */ /* 0x003fe20003800000 */
.L_x_13594:
[----:B------:R-:W-:Y:S01]  /*13ad0*/  ULDC.64 UR4, c[0x0][0x208] ;  /* 0x0000820000047ab9 */ /* 0x000fe20000000a00 */
[----:B------:R-:W-:Y:S02]  /*13ae0*/  IMAD.MOV.U32 R13, RZ, RZ, R4 ;  /* 0x000000ffff0d7224 */ /* 0x000fe400078e0004 */
[----:B------:R-:W-:Y:S01]  /*13af0*/  IMAD.MOV.U32 R12, RZ, RZ, 0x7 ;  /* 0x00000007ff0c7424 */ /* 0x000fe200078e00ff */
[----:B------:R-:W-:-:S04]  /*13b00*/  @!P5 LEA R14, P6, R8, R14, 0x1 ;  /* 0x0000000e080ed211 */ /* 0x000fc800078c08ff */
[----:B------:R-:W-:Y:S01]  /*13b10*/  @!P5 IADD3.X R9, RZ, R6, RZ, P6, !PT ;  /* 0x00000006ff09d210 */ /* 0x000fe200037fe4ff */
[----:B------:R-:W-:-:S04]  /*13b20*/  @!P5 IMAD.MOV.U32 R2, RZ, RZ, R14 ;  /* 0x000000ffff02d224 */ /* 0x000fc800078e000e */
        /* <DEDUP_REMOVED lines=11> */
.L_x_13595:
[----:B------:R-:W-:Y:S02]  /*13be0*/  IMAD.MOV.U32 R13, RZ, RZ, R5 ;  /* 0x000000ffff0d7224 */ /* 0x000fe400078e0005 */
[----:B------:R-:W-:-:S07]  /*13bf0*/  IMAD.MOV.U32 R6, RZ, RZ, R14 ;  /* 0x000000ffff067224 */ /* 0x000fce00078e000e */
[----:B------:R-:W-:Y:S05]  /*13c00*/  WARPSYNC.COLLECTIVE R15, `(.L_x_13596) ;  /* 0x000000000f087348 */ /* 0x000fea0003c00000 */
[----:B------:R0:W1:Y:S02]  /*13c10*/  SHFL.IDX P6, R14, R13, R12, R11 ;  /* 0x0000000c0d0e7389 */ /* 0x00006400000c000b */
[----:B01----:R-:W-:Y:S01]  /*13c20*/  ENDCOLLECTIVE ;  /* 0x000000000000791b */ /* 0x003fe20003800000 */
.L_x_13596:
[----:B------:R-:W-:Y:S05]  /*13c30*/  BRA `(.L_x_13597) ;  /* 0xffffffbc00347947 */ /* 0x000fea000383ffff */
.L_x_13486:
[----:B0-----:R-:W-:-:S04]  /*13c40*/  MOV R3, UR38 ;  /* 0x0000002600037c02 */ /* 0x001fc80008000f00 */
[----:B------:R0:W3:Y:S03]  /*13c50*/  SYNCS.PHASECHK.TRANS64.TRYWAIT P0, [R3+URZ+0x32420], R2 ;  /* 0x03242002030075a7 */ /* 0x0000e6000800017f */
[----:B---3--:R-:W-:Y:S05]  /*13c60*/  @!P0 NANOSLEEP.SYNCS 0x989680 ;  /* 0x009896800000895d */ /* 0x008fea0003900000 */
[----:B------:R-:W3:Y:S02]  /*13c70*/  @!P0 SYNCS.PHASECHK.TRANS64 P0, [R3+URZ+0x32420], R2 ;  /* 0x03242002030085a7 */ /* 0x000ee4000800007f */
[----:B---3--:R-:W-:Y:S05]  /*13c80*/  @!P0 BRA `(.L_x_13486) ;  /* 0xfffffffc00ec8947 */ /* 0x008fea000383ffff */
[----:B------:R-:W-:Y:S05]  /*13c90*/  BRA `(.L_x_13598) ;  /* 0xffffffbc00a87947 */ /* 0x000fea000383ffff */
.L_x_13489:
[----:B0-----:R-:W-:-:S04]  /*13ca0*/  IMAD.U32 R3, RZ, RZ, UR38 ;  /* 0x00000026ff037e24 */ /* 0x001fc8000f8e00ff */
[----:B------:R0:W3:Y:S03]  /*13cb0*/  SYNCS.PHASECHK.TRANS64.TRYWAIT P0, [R3+URZ+0x32460], R2 ;  /* 0x03246002030075a7 */ /* 0x0000e6000800017f */
[----:B---3--:R-:W-:Y:S05]  /*13cc0*/  @!P0 NANOSLEEP.SYNCS 0x989680 ;  /* 0x009896800000895d */ /* 0x008fea0003900000 */
[----:B------:R-:W3:Y:S02]  /*13cd0*/  @!P0 SYNCS.PHASECHK.TRANS64 P0, [R3+URZ+0x32460], R2 ;  /* 0x03246002030085a7 */ /* 0x000ee4000800007f */
[----:B---3--:R-:W-:Y:S05]  /*13ce0*/  @!P0 BRA `(.L_x_13489) ;  /* 0xfffffffc00ec8947 */ /* 0x008fea000383ffff */
[----:B------:R-:W-:Y:S05]  /*13cf0*/  BRA `(.L_x_13599) ;  /* 0xffffffbc00b47947 */ /* 0x000fea000383ffff */
.L_x_13501:
[----:B-1----:R-:W-:-:S04]  /*13d00*/  IMAD.U32 R3, RZ, RZ, UR38 ;  /* 0x00000026ff037e24 */ /* 0x002fc8000f8e00ff */
[----:B------:R1:W3:Y:S03]  /*13d10*/  SYNCS.PHASECHK.TRANS64.TRYWAIT P0, [R3+URZ+0x32448], R2 ;  /* 0x03244802030075a7 */ /* 0x0002e6000800017f */
[----:B---3--:R-:W-:Y:S05]  /*13d20*/  @!P0 NANOSLEEP.SYNCS 0x989680 ;  /* 0x009896800000895d */ /* 0x008fea0003900000 */
[----:B------:R-:W3:Y:S02]  /*13d30*/  @!P0 SYNCS.PHASECHK.TRANS64 P0, [R3+URZ+0x32448], R2 ;  /* 0x03244802030085a7 */ /* 0x000ee4000800007f */
[----:B---3--:R-:W-:Y:S05]  /*13d40*/  @!P0 BRA `(.L_x_13501) ;  /* 0xfffffffc00ec8947 */ /* 0x008fea000383ffff */
[----:B------:R-:W-:Y:S05]  /*13d50*/  BRA `(.L_x_13600) ;  /* 0xffffffc400b07947 */ /* 0x000fea000383ffff */
.L_x_13506:
[----:B01----:R-:W-:-:S04]  /*13d60*/  IMAD.U32 R3, RZ, RZ, UR38 ;  /* 0x00000026ff037e24 */ /* 0x003fc8000f8e00ff */
[----:B------:R0:W1:Y:S03]  /*13d70*/  SYNCS.PHASECHK.TRANS64.TRYWAIT P0, [R3+URZ+0x32468], R2 ;  /* 0x03246802030075a7 */ /* 0x000066000800017f */
[----:B-1----:R-:W-:Y:S05]  /*13d80*/  @!P0 NANOSLEEP.SYNCS 0x989680 ;  /* 0x009896800000895d */ /* 0x002fea0003900000 */
[----:B------:R-:W1:Y:S02]  /*13d90*/  @!P0 SYNCS.PHASECHK.TRANS64 P0, [R3+URZ+0x32468], R2 ;  /* 0x03246802030085a7 */ /* 0x000e64000800007f */
[----:B-1----:R-:W-:Y:S05]  /*13da0*/  @!P0 BRA `(.L_x_13506) ;  /* 0xfffffffc00ec8947 */ /* 0x002fea000383ffff */
[----:B------:R-:W-:Y:S05]  /*13db0*/  BRA `(.L_x_13601) ;  /* 0xffffffc800107947 */ /* 0x000fea000383ffff */
.L_x_13517:
[----:B-1----:R-:W-:-:S04]  /*13dc0*/  IMAD.U32 R3, RZ, RZ, UR38 ;  /* 0x00000026ff037e24 */ /* 0x002fc8000f8e00ff */
[----:B------:R1:W3:Y:S03]  /*13dd0*/  SYNCS.PHASECHK.TRANS64.TRYWAIT P0, [R3+URZ+0x32440], R2 ;  /* 0x03244002030075a7 */ /* 0x0002e6000800017f */
[----:B---3--:R-:W-:Y:S05]  /*13de0*/  @!P0 NANOSLEEP.SYNCS 0x989680 ;  /* 0x009896800000895d */ /* 0x008fea0003900000 */
[----:B------:R-:W3:Y:S02]  /*13df0*/  @!P0 SYNCS.PHASECHK.TRANS64 P0, [R3+URZ+0x32440], R2 ;  /* 0x03244002030085a7 */ /* 0x000ee4000800007f */
[----:B---3--:R-:W-:Y:S05]  /*13e00*/  @!P0 BRA `(.L_x_13517) ;  /* 0xfffffffc00ec8947 */ /* 0x008fea000383ffff */
[----:B------:R-:W-:Y:S05]  /*13e10*/  BRA `(.L_x_13602) ;  /* 0xffffffcc008c7947 */ /* 0x000fea000383ffff */
.L_x_13522:
[----:B01-3--:R-:W-:-:S04]  /*13e20*/  IMAD.U32 R3, RZ, RZ, UR38 ;  /* 0x00000026ff037e24 */ /* 0x00bfc8000f8e00ff */
[----:B------:R0:W1:Y:S03]  /*13e30*/  SYNCS.PHASECHK.TRANS64.TRYWAIT P0, [R3+URZ+0x32460], R2 ;  /* 0x03246002030075a7 */ /* 0x000066000800017f */
[----:B-1----:R-:W-:Y:S05]  /*13e40*/  @!P0 NANOSLEEP.SYNCS 0x989680 ;  /* 0x009896800000895d */ /* 0x002fea0003900000 */
[----:B------:R-:W1:Y:S02]  /*13e50*/  @!P0 SYNCS.PHASECHK.TRANS64 P0, [R3+URZ+0x32460], R2 ;  /* 0x03246002030085a7 */ /* 0x000e64000800007f */
[----:B-1----:R-:W-:Y:S05]  /*13e60*/  @!P0 BRA `(.L_x_13522) ;  /* 0xfffffffc00ec8947 */ /* 0x002fea000383ffff */
[----:B------:R-:W-:Y:S05]  /*13e70*/  BRA `(.L_x_13603) ;  /* 0xffffffcc00f07947 */ /* 0x000fea000383ffff */
.L_x_13534:
[----:B-1----:R-:W-:-:S04]  /*13e80*/  IMAD.U32 R3, RZ, RZ, UR38 ;  /* 0x00000026ff037e24 */ /* 0x002fc8000f8e00ff */
[----:B------:R1:W3:Y:S03]  /*13e90*/  SYNCS.PHASECHK.TRANS64.TRYWAIT P0, [R3+URZ+0x32448], R2 ;  /* 0x03244802030075a7 */ /* 0x0002e6000800017f */
[----:B---3--:R-:W-:Y:S05]  /*13ea0*/  @!P0 NANOSLEEP.SYNCS 0x989680 ;  /* 0x009896800000895d */ /* 0x008fea0003900000 */
[----:B------:R-:W3:Y:S02]  /*13eb0*/  @!P0 SYNCS.PHASECHK.TRANS64 P0, [R3+URZ+0x32448], R2 ;  /* 0x03244802030085a7 */ /* 0x000ee4000800007f */
[----:B---3--:R-:W-:Y:S05]  /*13ec0*/  @!P0 BRA `(.L_x_13534) ;  /* 0xfffffffc00ec8947 */ /* 0x008fea000383ffff */
[----:B------:R-:W-:Y:S05]  /*13ed0*/  BRA `(.L_x_13604) ;  /* 0xffffffd400787947 */ /* 0x000fea000383ffff */
.L_x_13539:
[----:B-1----:R-:W-:-:S04]  /*13ee0*/  MOV R3, UR38 ;  /* 0x0000002600037c02 */ /* 0x002fc80008000f00 */
[----:B------:R1:W3:Y:S03]  /*13ef0*/  SYNCS.PHASECHK.TRANS64.TRYWAIT P0, [R3+URZ+0x32468], R2 ;  /* 0x03246802030075a7 */ /* 0x0002e6000800017f */
[----:B---3--:R-:W-:Y:S05]  /*13f00*/  @!P0 NANOSLEEP.SYNCS 0x989680 ;  /* 0x009896800000895d */ /* 0x008fea0003900000 */
[----:B------:R-:W3:Y:S02]  /*13f10*/  @!P0 SYNCS.PHASECHK.TRANS64 P0, [R3+URZ+0x32468], R2 ;  /* 0x03246802030085a7 */ /* 0x000ee4000800007f */
[----:B---3--:R-:W-:Y:S05]  /*13f20*/  @!P0 BRA `(.L_x_13539) ;  /* 0xfffffffc00ec8947 */ /* 0x008fea000383ffff */
[----:B------:R-:W-:Y:S05]  /*13f30*/  BRA `(.L_x_13605) ;  /* 0xffffffd400dc7947 */ /* 0x000fea000383ffff */
.L_x_13546:
[----:B-1----:R1:W3:Y:S02]  /*13f40*/  SYNCS.PHASECHK.TRANS64.TRYWAIT P0, [R2+URZ+0x32420], R3 ;  /* 0x03242003020075a7 */ /* 0x0022e4000800017f */
[----:B---3--:R-:W-:Y:S05]  /*13f50*/  @!P0 NANOSLEEP.SYNCS 0x989680 ;  /* 0x009896800000895d */ /* 0x008fea0003900000 */
[----:B------:R-:W3:Y:S02]  /*13f60*/  @!P0 SYNCS.PHASECHK.TRANS64 P0, [R2+URZ+0x32420], R3 ;  /* 0x03242003020085a7 */ /* 0x000ee4000800007f */
[----:B---3--:R-:W-:Y:S05]  /*13f70*/  @!P0 BRA `(.L_x_13546) ;  /* 0xfffffffc00f08947 */ /* 0x008fea000383ffff */
[----:B------:R-:W-:Y:S05]  /*13f80*/  BRA `(.L_x_13606) ;  /* 0xffffffd800fc7947 */ /* 0x000fea000383ffff */
.L_x_13547:
        /* <DEDUP_REMOVED lines=11> */
.L_x_13608:
[----:B------:R-:W-:Y:S05]  /*14040*/  BSYNC B0 ;  /* 0x0000000000007941 */ /* 0x000fea0003800000 */
.L_x_13607:
[----:B------:R-:W-:Y:S05]  /*14050*/  BRA `(.L_x_13609) ;  /* 0xffffffd800e07947 */ /* 0x000fea000383ffff */
.L_x_13548:
[----:B------:R-:W-:Y:S01]  /*14060*/  BSSY B0, `(.L_x_13610) ;  /* 0x0000006000007945 */ /* 0x000fe20003800000 */
[----:B------:R-:W-:-:S07]  /*14070*/  IMAD.MOV.U32 R15, RZ, RZ, -0x1 ;  /* 0xffffffffff0f7424 */ /* 0x000fce00078e00ff */
[----:B01----:R-:W-:Y:S05]  /*14080*/  WARPSYNC.COLLECTIVE R15, `(.L_x_13611) ;  /* 0x000000000f0c7348 */ /* 0x003fea0003c00000 */
[----:B------:R-:W-:Y:S02]  /*14090*/  ELECT P6, UR62, PT ;  /* 0x00000000003e782f */ /* 0x000fe400038c0000 */
[----:B------:R-:W-:Y:S01]  /*140a0*/  MOV R14, UR62 ;  /* 0x0000003e000e7c02 */ /* 0x000fe20008000f00 */
[----:B01----:R-:W-:Y:S10]  /*140b0*/  ENDCOLLECTIVE ;  /* 0x000000000000791b */ /* 0x003ff40003800000 */
.L_x_13611:
[----:B------:R-:W-:Y:S05]  /*140c0*/  BSYNC B0 ;  /* 0x0000000000007941 */ /* 0x000fea0003800000 */
.L_x_13610:
[----:B------:R-:W-:Y:S05]  /*140d0*/  BRA `(.L_x_13612) ;  /* 0xffffffd800d47947 */ /* 0x000fea000383ffff */
.L_x_13550:
[----:B-1----:R1:W2:Y:S02]  /*140e0*/  SYNCS.PHASECHK.TRANS64.TRYWAIT P0, [R7+URZ], R4 ;  /* 0x00000004070075a7 */ /* 0x0022a4000800017f */
[----:B--2---:R-:W-:Y:S05]  /*140f0*/  @!P0 NANOSLEEP.SYNCS 0x989680 ;  /* 0x009896800000895d */ /* 0x004fea0003900000 */
[----:B------:R-:W2:Y:S02]  /*14100*/  @!P0 SYNCS.PHASECHK.TRANS64 P0, [R7+URZ], R4 ;  /* 0x00000004070085a7 */ /* 0x000ea4000800007f */
[----:B--2---:R-:W-:Y:S05]  /*14110*/  @!P0 BRA `(.L_x_13550) ;  /* 0xfffffffc00f08947 */ /* 0x004fea000383ffff */
[----:B------:R-:W-:Y:S05]  /*14120*/  BRA `(.L_x_13613) ;  /* 0xffffffdc00087947 */ /* 0x000fea000383ffff */
.L_x_13551:
[----:B--2---:R2:W3:Y:S02]  /*14130*/  SYNCS.PHASECHK.TRANS64.TRYWAIT P0, [R5+URZ], R0 ;  /* 0x00000000050075a7 */ /* 0x0044e4000800017f */
[----:B---3--:R-:W-:Y:S05]  /*14140*/  @!P0 NANOSLEEP.SYNCS 0x989680 ;  /* 0x009896800000895d */ /* 0x008fea0003900000 */
[----:B------:R-:W3:Y:S02]  /*14150*/  @!P0 SYNCS.PHASECHK.TRANS64 P0, [R5+URZ], R0 ;  /* 0x00000000050085a7 */ /* 0x000ee4000800007f */
[----:B---3--:R-:W-:Y:S05]  /*14160*/  @!P0 BRA `(.L_x_13551) ;  /* 0xfffffffc00f08947 */ /* 0x008fea000383ffff */
[----:B------:R-:W-:Y:S05]  /*14170*/  BRA `(.L_x_13614) ;  /* 0xffffffd800fc7947 */ /* 0x000fea000383ffff */
.L_x_13553:
[----:B--2---:R2:W3:Y:S02]  /*14180*/  SYNCS.PHASECHK.TRANS64.TRYWAIT P0, [R5+URZ], R4 ;  /* 0x00000004050075a7 */ /* 0x0044e4000800017f */
[----:B---3--:R-:W-:Y:S05]  /*14190*/  @!P0 NANOSLEEP.SYNCS 0x989680 ;  /* 0x009896800000895d */ /* 0x008fea0003900000 */
[----:B------:R-:W3:Y:S02]  /*141a0*/  @!P0 SYNCS.PHASECHK.TRANS64 P0, [R5+URZ], R4 ;  /* 0x00000004050085a7 */ /* 0x000ee4000800007f */
[----:B---3--:R-:W-:Y:S05]  /*141b0*/  @!P0 BRA `(.L_x_13553) ;  /* 0xfffffffc00f08947 */ /* 0x008fea000383ffff */
[----:B------:R-:W-:Y:S05]  /*141c0*/  BRA `(.L_x_13615) ;  /* 0xffffffdc00007947 */ /* 0x000fea000383ffff */
.L_x_13616:
        /* <DEDUP_REMOVED lines=11> */
.L_x_15204:


//--------------------- .text._ZN7cutlass13device_kernelIN5flash11enable_sm90INS1_16FlashAttnFwdSm90INS1_25CollectiveMainloopFwdSm90ILi2EN4cute5tupleIJNS5_1CILi1EEES8_S8_EEENS6_IJNS7_ILi128EEENS7_ILi96EEENS7_ILi64EEEEEELi256ENS_10bfloat16_tEfNS_4arch4Sm90ELb1ELb0ELb1ELb1ELb0ELb0ELb0ELb1ELb0ELb1ELb1ELb0EEENS1_21CollectiveEpilogueFwdINS6_IJSA_NS7_ILi256EEESB_EEES9_SE_SG_Li256ELb1ELb1ELb1ELb0EEENS1_36VarlenDynamicPersistentTileSchedulerILi128ELi96ELi256ELi128ELb1ELb1ELb1ELb1ELb1ELb1EEEEEEEEEvNT_6ParamsE --------------------------
	.section	.text._ZN7cutlass13device_kernelIN5flash11enable_sm90INS1_16FlashAttnFwdSm90INS1_25CollectiveMainloopFwdSm90ILi2EN4cute5tupleIJNS5_1CILi1EEES8_S8_EEENS6_IJNS7_ILi128EEENS7_ILi96EEENS7_ILi64EEEEEELi256ENS_10bfloat16_tEfNS_4arch4Sm90ELb1ELb0ELb1ELb1ELb0ELb0ELb0ELb1ELb0ELb1ELb1ELb0EEENS1_21CollectiveEpilogueFwdINS6_IJSA_NS7_ILi256EEESB_EEES9_SE_SG_Li256ELb1ELb1ELb1ELb0EEENS1_36VarlenDynamicPersistentTileSchedulerILi128ELi96ELi256ELi128ELb1ELb1ELb1ELb1ELb1ELb1EEEEEEEEEvNT_6ParamsE,"ax",@progbits
	.align	128
.text._ZN7cutlass13device_kernelIN5flash11enable_sm90INS1_16FlashAttnFwdSm90INS1_25CollectiveMainloopFwdSm90ILi2EN4cute5tupleIJNS5_1CILi1EEES8_S8_EEENS6_IJNS7_ILi128EEENS7_ILi96EEENS7_ILi64EEEEEELi256ENS_10bfloat16_tEfNS_4arch4Sm90ELb1ELb0ELb1ELb1ELb0ELb0ELb0ELb1ELb0ELb1ELb1ELb0EEENS1_21CollectiveEpilogueFwdINS6_IJSA_NS7_ILi256EEESB_EEES9_SE_SG_Li256ELb1ELb1ELb1ELb0EEENS1_36VarlenDynamicPersistentTileSchedulerILi128ELi96ELi256ELi128ELb1ELb1ELb1ELb1ELb1ELb1EEEEEEEEEvNT_6ParamsE:
        .type           _ZN7cutlass13device_kernelIN5flash11enable_sm90INS1_16FlashAttnFwdSm90INS1_25CollectiveMainloopFwdSm90ILi2EN4cute5tupleIJNS5_1CILi1EEES8_S8_EEENS6_IJNS7_ILi128EEENS7_ILi96EEENS7_ILi64EEEEEELi256ENS_10bfloat16_tEfNS_4arch4Sm90ELb1ELb0ELb1ELb1ELb0ELb0ELb0ELb1ELb0ELb1ELb1ELb0EEENS1_21CollectiveEpilogueFwdINS6_IJSA_NS7_ILi256EEESB_EEES9_SE_SG_Li256ELb1ELb1ELb1ELb0EEENS1_36VarlenDynamicPersistentTileSchedulerILi128ELi96ELi256ELi128ELb1ELb1ELb1ELb1ELb1ELb1EEEEEEEEEvNT_6ParamsE,@function
        .size           _ZN7cutlass13device_kernelIN5flash11enable_sm90INS1_16FlashAttnFwdSm90INS1_25CollectiveMainloopFwdSm90ILi2EN4cute5tupleIJNS5_1CILi1EEES8_S8_EEENS6_IJNS7_ILi128EEENS7_ILi96EEENS7_ILi64EEEEEELi256ENS_10bfloat16_tEfNS_4arch4Sm90ELb1ELb0ELb1ELb1ELb0ELb0ELb0ELb1ELb0ELb1ELb1ELb0EEENS1_21CollectiveEpilogueFwdINS6_IJSA_NS7_ILi256EEESB_EEES9_SE_SG_Li256ELb1ELb1ELb1ELb0EEENS1_36VarlenDynamicPersistentTileSchedulerILi128ELi96ELi256ELi128ELb1ELb1ELb1ELb1ELb1ELb1EEEEEEEEEvNT_6ParamsE,(.L_x_15205 - _ZN7cutlass13device_kernelIN5flash11enable_sm90INS1_16FlashAttnFwdSm90INS1_25CollectiveMainloopFwdSm90ILi2EN4cute5tupleIJNS5_1CILi1EEES8_S8_EEENS6_IJNS7_ILi128EEENS7_ILi96EEENS7_ILi64EEEEEELi256ENS_10bfloat16_tEfNS_4arch4Sm90ELb1ELb0ELb1ELb1ELb0ELb0ELb0ELb1ELb0ELb1ELb1ELb0EEENS1_21CollectiveEpilogueFwdINS6_IJSA_NS7_ILi256EEESB_EEES9_SE_SG_Li256ELb1ELb1ELb1ELb0EEENS1_36VarlenDynamicPersistentTileSchedulerILi128ELi96ELi256ELi128ELb1ELb1ELb1ELb1ELb1ELb1EEEEEEEEEvNT_6ParamsE)
        .other          _ZN7cutlass13device_kernelIN5flash11enable_sm90INS1_16FlashAttnFwdSm90INS1_25CollectiveMainloopFwdSm90ILi2EN4cute5tupleIJNS5_1CILi1EEES8_S8_EEENS6_IJNS7_ILi128EEENS7_ILi96EEENS7_ILi64EEEEEELi256ENS_10bfloat16_tEfNS_4arch4Sm90ELb1ELb0ELb1ELb1ELb0ELb0ELb0ELb1ELb0ELb1ELb1ELb0EEENS1_21CollectiveEpilogueFwdINS6_IJSA_NS7_ILi256EEESB_EEES9_SE_SG_Li256ELb1ELb1ELb1ELb0EEENS1_36VarlenDynamicPersistentTileSchedulerILi128ELi96ELi256ELi128ELb1ELb1ELb1ELb1ELb1ELb1EEEEEEEEEvNT_6ParamsE,@"STO_CUDA_ENTRY STV_DEFAULT"
_ZN7cutlass13device_kernelIN5flash11enable_sm90INS1_16FlashAttnFwdSm90INS1_25CollectiveMainloopFwdSm90ILi2EN4cute5tupleIJNS5_1CILi1EEES8_S8_EEENS6_IJNS7_ILi128EEENS7_ILi96EEENS7_ILi64EEEEEELi256ENS_10bfloat16_tEfNS_4arch4Sm90ELb1ELb0ELb1ELb1ELb0ELb0ELb0ELb1ELb0ELb1ELb1ELb0EEENS1_21CollectiveEpilogueFwdINS6_IJSA_NS7_ILi256EEESB_EEES9_SE_SG_Li256ELb1ELb1ELb1ELb0EEENS1_36VarlenDynamicPersistentTileSchedulerILi128ELi96ELi256ELi128ELb1ELb1ELb1ELb1ELb1ELb1EEEEEEEEEvNT_6ParamsE:
        /* <DEDUP_REMOVED lines=18> */
.L_x_13618:
[----:B------:R-:W-:Y:S05]  /*0120*/  BSYNC B0 ;  /* 0x0000000000007941 */ /* 0x000fea0003800000 */
.L_x_13617:
        /* <DEDUP_REMOVED lines=41> */
.L_x_13619:
        /* <DEDUP_REMOVED lines=22> */
.L_x_13620:
        /* <DEDUP_REMOVED lines=18> */
.L_x_13621:
        /* <DEDUP_REMOVED lines=22> */
.L_x_13622:
        /* <DEDUP_REMOVED lines=22> */
.L_x_13623:
[----:B------:R-:W-:Y:S01]  /*0900*/  PLOP3.LUT P0, PT, PT, PT, UP0, 0x80, 0x0 ;  /* 0x000000000000781c */ /* 0x000fe20003f0f008 */
[----:B------:R-:W-:Y:S01]  /*0910*/  UMOV UR36, 0x1 ;  /* 0x0000000100247882 */ /* 0x000fe20000000000 */
[----:B------:R-:W-:Y:S01]  /*0920*/  NOP ;  /* 0x0000000000007918 */ /* 0x000fe20000000000 */
[----:B------:R-:W-:Y:S01]  /*0930*/  USEL UR36, UR36, 0x2, !UP0 ;  /* 0x0000000224247887 */ /* 0x000fe2000c000000 */
[----:B------:R-:W-:Y:S01]  /*0940*/  ULDC.64 UR38, c[0x0][0x208] ;  /* 0x0000820000267ab9 */ /* 0x000fe20000000a00 */
[----:B012-4-:R-:W-:Y:S08]  /*0950*/  BAR.SYNC.DEFER_BLOCKING 0x0 ;  /* 0x0000000000007b1d */ /* 0x017ff00000010000 */
[----:B------:R-:W-:Y:S05]  /*0960*/  @!P0 BRA `(.L_x_13624) ;  /* 0x000000dc00108947 */ /* 0x000fea0003800000 */
.L_x_13625:
        /* <DEDUP_REMOVED lines=45> */
[----:B------:R-:W-:Y:S02]  /*0c40*/  LEA.HI R0, R0, R3, RZ, 0x1 ;  /* 0x0000000300007211 */ /* 0x000fe400078f08ff */
        /* <DEDUP_REMOVED lines=9> */
[----:B------:R-:W-:Y:S01]  /*0ce0*/  LEA.HI R2, R13, R13, RZ, 0x1 ;  /* 0x0000000d0d027211 */ /* 0x000fe200078f08ff */
[----:B------:R-:W-:Y:S01]  /*0cf0*/  IMAD.IADD R0, R3, 0x1, -R0 ;  /* 0x0000000103007824 */ /* 0x000fe200078e0a00 */
[----:B------:R-:W-:Y:S01]  /*0d00*/  LOP3.LUT R4, R9, 0x7ffffffc, RZ, 0xc0, !PT ;  /* 0x7ffffffc09047812 */ /* 0x000fe200078ec0ff */
[----:B------:R-:W-:Y:S01]  /*0d10*/  IMAD R11, R8, 0x10, R11 ;  /* 0x00000010080b7824 */ /* 0x000fe200078e020b */
[----:B------:R-:W-:Y:S01]  /*0d20*/  LOP3.LUT R2, R2, 0x1ffffffe, RZ, 0xc0, !PT ;  /* 0x1ffffffe02027812 */ /* 0x000fe200078ec0ff */
[----:B------:R-:W-:-:S02]  /*0d30*/  IMAD R3, R7, 0x8, R6 ;  /* 0x0000000807037824 */ /* 0x000fc400078e0206 */
[----:B------:R-:W-:Y:S02]  /*0d40*/  IMAD R0, R0, 0x40, R11 ;  /* 0x0000004000007824 */ /* 0x000fe400078e020b */
[----:B------:R-:W-:Y:S01]  /*0d50*/  IMAD.IADD R4, R223, 0x1, -R4 ;  /* 0x00000001df047824 */ /* 0x000fe200078e0a04 */
[----:B------:R0:W-:Y:S01]  /*0d60*/  STL [R1+0x3c], R3 ;  /* 0x00003c0301007387 */ /* 0x0001e20000100800 */
[----:B------:R-:W-:Y:S02]  /*0d70*/  IMAD.IADD R16, R13, 0x1, -R2 ;  /* 0x000000010d107824 */ /* 0x000fe400078e0a02 */
[----:B------:R-:W-:Y:S01]  /*0d80*/  IMAD.SHL.U32 R2, R4, 0x2, RZ ;  /* 0x0000000204027824 */ /* 0x000fe200078e00ff */
[----:B------:R1:W-:Y:S01]  /*0d90*/  STL [R1+0x38], R0 ;  /* 0x0000380001007387 */ /* 0x0003e20000100800 */
[----:B------:R-:W-:Y:S02]  /*0da0*/  IMAD R16, R16, 0x8, R0 ;  /* 0x0000000810107824 */ /* 0x000fe400078e0200 */
[----:B------:R-:W-:-:S02]  /*0db0*/  VIADD R222, R2, 0x8 ;  /* 0x0000000802de7836 */ /* 0x000fc40000000000 */
        /* <DEDUP_REMOVED lines=53> */
[----:B-1----:R-:W-:-:S07]  /*1110*/  SHF.R.S32.HI R224, RZ, 0x1f, R18 ;  /* 0x0000001fffe07819 */ /* 0x002fce0000011412 */
.L_x_13683:
        /* <DEDUP_REMOVED lines=9> */
[----:B--2---:R-:W2:Y:S01]  /*11b0*/  LDG.E R4, desc[UR38][R4.64] ;  /* 0x0000002604047981 */ /* 0x004ea2000c1e1900 */
        /* <DEDUP_REMOVED lines=48> */
.L_x_13626:
        /* <DEDUP_REMOVED lines=8> */
.L_x_13627:
        /* <DEDUP_REMOVED lines=13> */
.L_x_13628:
[----:B------:R-:W-:Y:S01]  /*1610*/  ULDC UR6, c[0x0][0x448] ;  /* 0x0001120000067ab9 */ /* 0x000fe20000000800 */
[----:B------:R-:W-:Y:S02]  /*1620*/  USHF.L.U32 UR43, UR5, 0x7, URZ ;  /* 0x00000007052b7899 */ /* 0x000fe4000800063f */
[----:B------:R-:W-:Y:S02]  /*1630*/  UISETP.NE.AND UP0, UPT, UR6, 0x1, UPT ;  /* 0x000000010600788c */ /* 0x000fe4000bf05270 */
[----:B------:R-:W-:Y:S02]  /*1640*/  UIADD3 UR6, UR43, 0x7f, URZ ;  /* 0x0000007f2b067890 */ /* 0x000fe4000fffe03f */
[----:B------:R-:W-:Y:S02]  /*1650*/  UIADD3 UR50, -UR50, UR4, URZ ;  /* 0x0000000432327290 */ /* 0x000fe4000fffe13f */
[----:B------:R-:W-:Y:S02]  /*1660*/  ULOP3.LUT UR42, UR41, 0xff, URZ, 0xc0, !UPT ;  /* 0x000000ff292a7892 */ /* 0x000fe4000f8ec03f */
[----:B------:R-:W-:-:S02]  /*1670*/  UIADD3 UR7, UR50, 0x60, -UR51 ;  /* 0x0000006032077890 */ /* 0x000fc4000fffe833 */
[----:B------:R-:W-:Y:S01]  /*1680*/  USHF.R.U32.HI UR41, URZ, 0x10, UR41 ;  /* 0x000000103f297899 */ /* 0x000fe20008011629 */
[----:B------:R-:W-:Y:S01]  /*1690*/  @UP0 ULDC UR4, c[0x0][0x44c] ;  /* 0x0001130000040ab9 */ /* 0x000fe20000000800 */
[----:B------:R-:W-:Y:S01]  /*16a0*/  @UP0 ULDC UR8, c[0x0][0x450] ;  /* 0x0001140000080ab9 */ /* 0x000fe20000000800 */
[----:B------:R-:W-:Y:S02]  /*16b0*/  UIMAD.WIDE.U32 UR4, UR6, UR4, URZ ;  /* 0x00000004060472a5 */ /* 0x000fe4000f8e003f */
[----:B------:R-:W-:Y:S02]  /*16c0*/  UIADD3 UR4, UR50, 0x5f, URZ ;  /* 0x0000005f32047890 */ /* 0x000fe4000fffe03f */
[----:B------:R-:W-:Y:S02]  /*16d0*/  @UP0 USHF.R.U32.HI UR6, URZ, UR8, UR5 ;  /* 0x000000083f060299 */ /* 0x000fe40008011605 */
[----:B------:R-:W-:Y:S02]  /*16e0*/  UIMAD.WIDE UR4, UR4, 0x2aaaaaab, URZ ;  /* 0x2aaaaaab040478a5 */ /* 0x000fe4000f8e023f */
[----:B------:R-:W-:-:S02]  /*16f0*/  UIADD3 UR6, UR7, UR6, URZ ;  /* 0x0000000607067290 */ /* 0x000fc4000fffe03f */
[----:B------:R-:W-:Y:S02]  /*1700*/  USHF.R.U32.HI UR4, URZ, 0x1f, UR5 ;  /* 0x0000001f3f047899 */ /* 0x000fe40008011605 */
[----:B------:R-:W-:Y:S02]  /*1710*/  UIMAD.WIDE UR6, UR6, 0x2aaaaaab, URZ ;  /* 0x2aaaaaab060678a5 */ /* 0x000fe4000f8e023f */
[----:B------:R-:W-:Y:S02]  /*1720*/  ULEA.HI.SX32 UR4, UR5, UR4, 0x1c ;  /* 0x0000000405047291 */ /* 0x000fe4000f8fe23f */
[----:B------:R-:W-:-:S04]  /*1730*/  USHF.R.U32.HI UR6, URZ, 0x1f, UR7 ;  /* 0x0000001f3f067899 */ /* 0x000fc80008011607 */
[----:B------:R-:W-:-:S04]  /*1740*/  ULEA.HI.SX32 UR6, UR7, UR6, 0x1c ;  /* 0x0000000607067291 */ /* 0x000fc8000f8fe23f */
[----:B------:R-:W-:-:S04]  /*1750*/  UISETP.LT.AND UP0, UPT, UR4, UR6, UPT ;  /* 0x000000060400728c */ /* 0x000fc8000bf01270 */
[----:B------:R-:W-:-:S03]  /*1760*/  USEL UR9, UR4, UR6, UP0 ;  /* 0x0000000604097287 */ /* 0x000fc60008000000 */
[----:B------:R-:W-:Y:S01]  /*1770*/  UMOV UR4, URZ ;  /* 0x0000003f00047c82 */ /* 0x000fe20008000000 */
[----:B------:R-:W-:-:S06]  /*1780*/  UISETP.GE.AND UP0, UPT, UR9, 0x1, UPT ;  /* 0x000000010900788c */ /* 0x000fcc000bf06270 */
[----:B------:R-:W-:-:S13]  /*1790*/  PLOP3.LUT P0, PT, PT, PT, UP0, 0x80, 0x0 ;  /* 0x000000000000781c */ /* 0x000fda0003f0f008 */
[----:B------:R-:W-:Y:S05]  /*17a0*/  @!P0 BRA `(.L_x_13629) ;  /* 0x0000000000908947 */ /* 0x000fea0003800000 */
        /* <DEDUP_REMOVED lines=36> */
.L_x_13629:
[----:B------:R-:W-:Y:S01]  /*19f0*/  UIMAD UR40, UR42, UR4, URZ ;  /* 0x000000042a2872a4 */ /* 0x000fe2000f8e023f */
        /* <DEDUP_REMOVED lines=110> */
.L_x_13631:
        /* <DEDUP_REMOVED lines=13> */
.L_x_13810:
[----:B------:R-:W-:Y:S01]  /*21b0*/  IMAD.U32 R0, RZ, RZ, UR49 ;  /* 0x00000031ff007e24 */ /* 0x000fe2000f8e00ff */
[----:B------:R-:W-:Y:S05]  /*21c0*/  WARPSYNC.ALL ;  /* 0x0000000000007948 */ /* 0x000fea0003800000 */
[----:B------:R1:W-:Y:S01]  /*21d0*/  BAR.SYNC.DEFER_BLOCKING R7, 0x100 ;  /* 0x000400070000751d */ /* 0x0003e20000010000 */
[----:B------:R-:W-:-:S13]  /*21e0*/  ISETP.NE.AND P0, PT, R0, 0x3, PT ;  /* 0x000000030000780c */ /* 0x000fda0003f05270 */
[----:B-1----:R-:W-:Y:S05]  /*21f0*/  @!P0 BRA `(.L_x_13633) ;  /* 0x0000000000048947 */ /* 0x002fea0003800000 */
[----:B------:R-:W-:Y:S01]  /*2200*/  BPT.TRAP 0x1 ;  /* 0x000000040000795c */ /* 0x000fe20000300000 */
.L_x_13633:
[----:B------:R-:W-:Y:S01]  /*2210*/  R2UR UR22, R6 ;  /* 0x00000000061672ca */ /* 0x000fe200000e0000 */
[----:B------:R-:W-:-:S05]  /*2220*/  IMAD.U32 R9, RZ, RZ, UR47 ;  /* 0x0000002fff097e24 */ /* 0x000fca000f8e00ff */
[----:B------:R-:W-:-:S07]  /*2230*/  SHF.L.U32 R9, R9, 0x1f, RZ ;  /* 0x0000001f09097819 */ /* 0x000fce00000006ff */
[----:B------:R-:W-:-:S09]  /*2240*/  ULEA UR22, UR37, UR22, 0x3 ;  /* 0x0000001625167291 */ /* 0x000fd2000f8e183f */
[----:B------:R1:W2:Y:S01]  /*2250*/  SYNCS.PHASECHK.TRANS64.TRYWAIT P1, [UR22+0x22830], R9 ;  /* 0x02283009ff0075a7 */ /* 0x0002a20008020156 */
[----:B------:R-:W-:Y:S05]  /*2260*/  @!P0 BRA `(.L_x_13634) ;  /* 0x0000000000048947 */ /* 0x000fea0003800000 */
[----:B------:R-:W-:Y:S01]  /*2270*/  BPT.TRAP 0x1 ;  /* 0x000000040000795c */ /* 0x000fe20000300000 */
.L_x_13634:
[----:B--2---:R-:W-:Y:S05]  /*2280*/  @P1 BRA `(.L_x_13635) ;  /* 0x0000000000081947 */ /* 0x004fea0003800000 */
[----:B------:R-:W2:Y:S02]  /*2290*/  SYNCS.PHASECHK.TRANS64.TRYWAIT P1, [UR22+0x22830], R9 ;  /* 0x02283009ff0075a7 */ /* 0x000ea40008020156 */
[----:B--2---:R-:W-:Y:S05]  /*22a0*/  @!P1 BRA `(.L_x_13636) ;  /* 0x0000013000809947 */ /* 0x004fea0003800000 */
.L_x_13635:
        /* <DEDUP_REMOVED lines=8> */
[----:B------:R-:W-:Y:S01]  /*2330*/  VIADD R5, R16, UR43 ;  /* 0x0000002b10057c36 */ /* 0x000fe20008000000 */
[----:B------:R-:W-:Y:S01]  /*2340*/  UMOV UR9, 0x40000040 ;  /* 0x4000004000097882 */ /* 0x000fe20000000000 */
[----:B------:R-:W-:Y:S01]  /*2350*/  UMOV UR11, 0x40000040 ;  /* 0x40000040000b7882 */ /* 0x000fe20000000000 */
[----:B------:R-:W-:Y:S01]  /*2360*/  UIADD3 UR12, UR16, 0x6, URZ ;  /* 0x00000006100c7890 */ /* 0x000fe2000fffe03f */
[----:B------:R-:W3:Y:S01]  /*2370*/  S2R R72, SR_TID.X ;  /* 0x0000000000487919 */ /* 0x000ee20000002100 */
[----:B------:R-:W-:Y:S01]  /*2380*/  UIADD3 UR4, UR4, 0x1c400, URZ ;  /* 0x0001c40004047890 */ /* 0x000fe2000fffe03f */
[----:B------:R-:W-:Y:S01]  /*2390*/  UMOV UR13, 0x40000040 ;  /* 0x40000040000d7882 */ /* 0x000fe20000000000 */
[----:B------:R-:W-:-:S02]  /*23a0*/  UMOV UR15, 0x40000040 ;  /* 0x40000040000f7882 */ /* 0x000fc40000000000 */
[----:B------:R-:W-:-:S04]  /*23b0*/  USHF.R.U32.HI UR4, URZ, 0x4, UR4 ;  /* 0x000000043f047899 */ /* 0x000fc80008011604 */
[----:B------:R-:W-:-:S04]  /*23c0*/  ULOP3.LUT UR4, UR4, 0x3fff, URZ, 0xc0, !UPT ;  /* 0x00003fff04047892 */ /* 0x000fc8000f8ec03f */
[----:B------:R-:W-:Y:S02]  /*23d0*/  ULOP3.LUT UR20, UR4, 0x10000, URZ, 0xfc, !UPT ;  /* 0x0001000004147892 */ /* 0x000fe4000f8efc3f */
[----:B------:R-:W-:Y:S02]  /*23e0*/  UIADD3 UR4, UR16, 0x2, URZ ;  /* 0x0000000210047890 */ /* 0x000fe4000fffe03f */
[----:B------:R-:W-:-:S04]  /*23f0*/  UIMAD UR18, UR37, 0x300, UR20 ;  /* 0x00000300251278a4 */ /* 0x000fc8000f8e0214 */
[----:B------:R-:W-:Y:S02]  /*2400*/  UIADD3 UR6, UR18, 0x2, URZ ;  /* 0x0000000212067890 */ /* 0x000fe4000fffe03f */
[----:B------:R-:W-:Y:S02]  /*2410*/  UIADD3 UR10, UR18, 0x4, URZ ;  /* 0x00000004120a7890 */ /* 0x000fe4000fffe03f */
[----:B------:R-:W-:Y:S02]  /*2420*/  UIADD3 UR14, UR18, 0x6, URZ ;  /* 0x00000006120e7890 */ /* 0x000fe4000fffe03f */
[----:B------:R-:W-:Y:S01]  /*2430*/  HGMMA.64x96x16.F32.BF16 R24, gdesc[UR16], RZ, !UPT, gsb0 ;  /* 0x01600000101879f0 */ /* 0x000fe2000c0018ff */
[----:B---3--:R-:W-:Y:S02]  /*2440*/  LOP3.LUT R72, R72, 0x7f, RZ, 0xc0, !PT ;  /* 0x0000007f48487812 */ /* 0x008fe400078ec0ff */
[----:B------:R-:W-:Y:S02]  /*2450*/  WARPGROUP.DEPBAR.LE gsb0, 0x0 ;  /* 0x00008000000079c5 */ /* 0x000fe40000010000 */
[----:B------:R-:W-:-:S06]  /*2460*/  WARPGROUP.ARRIVE ;  /* 0x00000000000079c5 */ /* 0x000fcc0000000000 */
[----:B------:R-:W-:Y:S01]  /*2470*/  HGMMA.64x96x16.F32.BF16 R24, gdesc[UR4], R24, gsb0 ;  /* 0x01600000041879f0 */ /* 0x000fe20008001818 */
[----:B------:R-:W-:Y:S01]  /*2480*/  ULDC UR6, c[0x0][0x448] ;  /* 0x0001120000067ab9 */ /* 0x000fe20000000800 */
[----:B------:R-:W-:Y:S01]  /*2490*/  ULDC UR7, c[0x0][0x9d8] ;  /* 0x0002760000077ab9 */ /* 0x000fe20000000800 */
[----:B------:R-:W-:-:S06]  /*24a0*/  UISETP.NE.AND UP0, UPT, UR6, 0x1, UPT ;  /* 0x000000010600788c */ /* 0x000fcc000bf05270 */
[----:B------:R-:W-:-:S05]  /*24b0*/  PLOP3.LUT P1, PT, PT, PT, UP0, 0x80, 0x0 ;  /* 0x000000000000781c */ /* 0x000fca0003f2f008 */
[----:B------:R-:W-:-:S08]  /*24c0*/  @UP0 ULDC UR6, c[0x0][0x44c] ;  /* 0x0001130000060ab9 */ /* 0x000fd00000000800 */
[----:B------:R-:W-:Y:S01]  /*24d0*/  @P1 IMAD.HI.U32 R20, R5, UR6, RZ ;  /* 0x0000000605141c27 */ /* 0x000fe2000f8e00ff */
[----:B------:R-:W-:-:S04]  /*24e0*/  @UP0 ULDC UR6, c[0x0][0x450] ;  /* 0x0001140000060ab9 */ /* 0x000fc80000000800 */
[----:B------:R-:W-:Y:S01]  /*24f0*/  @P1 SHF.R.U32.HI R5, RZ, UR6, R20 ;  /* 0x00000006ff051c19 */ /* 0x000fe20008011614 */
[----:B------:R-:W-:-:S04]  /*2500*/  UIMAD UR6, UR52, -0x60, UR50 ;  /* 0xffffffa0340678a4 */ /* 0x000fc8000f8e0232 */
[----:B------:R-:W3:Y:S04]  /*2510*/  SHFL.IDX PT, R21, R5, 0x1, 0x1c1f ;  /* 0x003c1f0005157f89 */ /* 0x000ee800000e0000 */
[----:B------:R-:W4:Y:S01]  /*2520*/  SHFL.IDX PT, R5, R5, RZ, 0x1c1f ;  /* 0x001c1fff05057589 */ /* 0x000f2200000e0000 */
        /* <DEDUP_REMOVED lines=11> */
[----:B------:R-:W-:Y:S02]  /*25e0*/  IMAD.U32 R33, RZ, RZ, UR6 ;  /* 0x00000006ff217e24 */ /* 0x000fe4000f8e00ff */
[----:B------:R-:W-:Y:S01]  /*25f0*/  FMUL.FTZ R30, R30, UR7 ;  /* 0x000000071e1e7c20 */ /* 0x000fe20008410000 */
[----:B------:R-:W-:Y:S01]  /*2600*/  FMUL.FTZ R43, R43, UR7 ;  /* 0x000000072b2b7c20 */ /* 0x000fe20008410000 */
[----:B------:R-:W-:Y:S01]  /*2610*/  FMUL.FTZ R42, R42, UR7 ;  /* 0x000000072a2a7c20 */ /* 0x000fe20008410000 */
[----:B------:R-:W5:Y:S01]  /*2620*/  MUFU.TANH R26, R26 ;  /* 0x0000001a001a7308 */ /* 0x000f620000002400 */
[----:B------:R-:W-:Y:S01]  /*2630*/  IADD3 R20, -R2, 0x61, R33 ;  /* 0x0000006102147810 */ /* 0x000fe20007ffe121 */
[----:B------:R-:W-:Y:S01]  /*2640*/  FMUL.FTZ R8, R36, UR7 ;  /* 0x0000000724087c20 */ /* 0x000fe20008410000 */
[----:B------:R-:W-:Y:S01]  /*2650*/  FMUL.FTZ R31, R31, UR7 ;  /* 0x000000071f1f7c20 */ /* 0x000fe20008410000 */
[----:B--2---:R-:W-:Y:S01]  /*2660*/  FMUL.FTZ R0, R37, UR7 ;  /* 0x0000000725007c20 */ /* 0x004fe20008410000 */
        /* <DEDUP_REMOVED lines=15> */
[----:B0-----:R-:W-:Y:S01]  /*2760*/  FMUL.FTZ R3, R41, UR7 ;  /* 0x0000000729037c20 */ /* 0x001fe20008410000 */
[----:B------:R-:W-:Y:S01]  /*2770*/  FMUL.FTZ R4, R40, UR7 ;  /* 0x0000000728047c20 */ /* 0x000fe20008410000 */
[----:B------:R-:W-:Y:S01]  /*2780*/  FMUL.FTZ R54, R54, UR7 ;  /* 0x0000000736367c20 */ /* 0x000fe20008410000 */
[----:B------:R-:W-:Y:S01]  /*2790*/  FMUL.FTZ R55, R55, UR7 ;  /* 0x0000000737377c20 */ /* 0x000fe20008410000 */
[----:B------:R-:W-:Y:S01]  /*27a0*/  MUFU.TANH R30, R30 ;  /* 0x0000001e001e7308 */ /* 0x000fe20000002400 */
[----:B-1----:R-:W-:-:S02]  /*27b0*/  VIADD R43, R20, -UR51 ;  /* 0x80000033142b7c36 */ /* 0x002fc40008000000 */
        /* <DEDUP_REMOVED lines=15> */
[----:B0-----:R-:W-:Y:S01]  /*28b0*/  IADD3 R42, -R2, 0x60, R33 ;  /* 0x00000060022a7810 */ /* 0x001fe20007ffe121 */
[----:B------:R-:W-:Y:S01]  /*28c0*/  FMUL.FTZ R52, R52, UR7 ;  /* 0x0000000734347c20 */ /* 0x000fe20008410000 */
[----:B------:R-:W-:Y:S01]  /*28d0*/  FMUL.FTZ R53, R53, UR7 ;  /* 0x0000000735357c20 */ /* 0x000fe20008410000 */
[----:B------:R-:W-:Y:S01]  /*28e0*/  FMUL.FTZ R57, R57, UR7 ;  /* 0x0000000739397c20 */ /* 0x000fe20008410000 */
[-CC-:B---3--:R-:W-:Y:S01]  /*28f0*/  VIADDMNMX R20, R21, R43.reuse, R42.reuse, PT ;  /* 0x0000002b15147246 */ /* 0x188fe2000380012a */
[----:B------:R-:W-:Y:S01]  /*2900*/  FMUL.FTZ R60, R60, UR7 ;  /* 0x000000073c3c7c20 */ /* 0x000fe20008410000 */
[----:B----4-:R-:W-:Y:S01]  /*2910*/  VIADDMNMX R42, R5, R43, R42, PT ;  /* 0x0000002b052a7246 */ /* 0x010fe2000380012a */
[----:B------:R-:W0:Y:S01]  /*2920*/  MUFU.TANH R34, R34 ;  /* 0x0000002200227308 */ /* 0x000e220000002400 */
[C---:B------:R-:W-:Y:S01]  /*2930*/  ISETP.GT.AND P2, PT, R20.reuse, RZ, PT ;  /* 0x000000ff1400720c */ /* 0x040fe20003f44270 */
[----:B------:R-:W-:Y:S01]  /*2940*/  FMUL.FTZ R61, R61, UR7 ;  /* 0x000000073d3d7c20 */ /* 0x000fe20008410000 */
[----:B------:R-:W-:Y:S01]  /*2950*/  ISETP.GT.AND P3, PT, R20, 0x1, PT ;  /* 0x000000011400780c */ /* 0x000fe20003f64270 */
[----:B------:R-:W-:Y:S01]  /*2960*/  FMUL.FTZ R64, R64, UR7 ;  /* 0x0000000740407c20 */ /* 0x000fe20008410000 */
[----:B------:R-:W-:Y:S01]  /*2970*/  ISETP.GT.AND P4, PT, R20, 0x8, PT ;  /* 0x000000081400780c */ /* 0x000fe20003f84270 */
[----:B------:R-:W-:Y:S01]  /*2980*/  FMUL.FTZ R65, R65, UR7 ;  /* 0x0000000741417c20 */ /* 0x000fe20008410000 */
[C---:B------:R-:W-:Y:S01]  /*2990*/  ISETP.GT.AND P5, PT, R42.reuse, RZ, PT ;  /* 0x000000ff2a00720c */ /* 0x040fe20003fa4270 */
[----:B------:R-:W-:Y:S01]  /*29a0*/  MUFU.TANH R35, R35 ;  /* 0x0000002300237308 */ /* 0x000fe20000002400 */
[----:B------:R-:W-:Y:S01]  /*29b0*/  ISETP.GT.AND P6, PT, R42, 0x1, PT ;  /* 0x000000012a00780c */ /* 0x000fe20003fc4270 */
[----:B------:R-:W-:Y:S01]  /*29c0*/  FMUL.FTZ R68, R68, UR7 ;  /* 0x0000000744447c20 */ /* 0x000fe20008410000 */
[----:B------:R-:W-:-:S05]  /*29d0*/  FMUL.FTZ R69, R69, UR7 ;  /* 0x0000000745457c20 */ /* 0x000fca0008410000 */
[----:B------:R5:W-:Y:S08]  /*29e0*/  MUFU.TANH R29, R46 ;  /* 0x0000002e001d7308 */ /* 0x000bf00000002400 */
[----:B------:R2:W-:Y:S01]  /*29f0*/  MUFU.TANH R32, R47 ;  /* 0x0000002f00207308 */ /* 0x0005e20000002400 */
[----:B-----5:R-:W-:Y:S02]  /*2a00*/  FSEL R46, R26, -INF , P2 ;  /* 0xff8000001a2e7808 */ /* 0x020fe40001000000 */
[----:B------:R-:W-:-:S05]  /*2a10*/  ISETP.GT.AND P2, PT, R20, 0x9, PT ;  /* 0x000000091400780c */ /* 0x000fca0003f44270 */
[----:B------:R-:W1:Y:S01]  /*2a20*/  MUFU.TANH R38, R38 ;  /* 0x0000002600267308 */ /* 0x000e620000002400 */
[----:B--2---:R-:W-:Y:S02]  /*2a30*/  FSEL R47, R27, -INF , P3 ;  /* 0xff8000001b2f7808 */ /* 0x004fe40001800000 */
[----:B------:R-:W-:Y:S02]  /*2a40*/  ISETP.GT.AND P3, PT, R20, 0x10, PT ;  /* 0x000000101400780c */ /* 0x000fe40003f64270 */
[----:B------:R-:W-:Y:S02]  /*2a50*/  FMNMX.FTZ R21, R46, R47, !PT ;  /* 0x0000002f2e157209 */ /* 0x000fe40007810000 */
[----:B0-----:R-:W-:Y:S01]  /*2a60*/  FSEL R41, R34, -INF , P3 ;  /* 0xff80000022297808 */ /* 0x001fe20001800000 */
[----:B------:R0:W-:Y:S01]  /*2a70*/  MUFU.TANH R28, R50 ;  /* 0x00000032001c7308 */ /* 0x0001e20000002400 */
[----:B------:R-:W-:-:S07]  /*2a80*/  ISETP.GT.AND P3, PT, R20, 0x18, PT ;  /* 0x000000181400780c */ /* 0x000fce0003f64270 */
[----:B------:R1:W2:Y:S01]  /*2a90*/  MUFU.TANH R25, R39 ;  /* 0x0000002700197308 */ /* 0x0002a20000002400 */
[----:B0-----:R-:W-:Y:S02]  /*2aa0*/  FSEL R50, R30, -INF , P4 ;  /* 0xff8000001e327808 */ /* 0x001fe40002000000 */
[----:B------:R-:W-:Y:S02]  /*2ab0*/  ISETP.GT.AND P4, PT, R42, 0x8, PT ;  /* 0x000000082a00780c */ /* 0x000fe40003f84270 */
[----:B------:R-:W-:-:S03]  /*2ac0*/  FMNMX.FTZ R24, R50, R21, !PT ;  /* 0x0000001532187209 */ /* 0x000fc60007810000 */
[----:B------:R0:W3:Y:S01]  /*2ad0*/  MUFU.TANH R33, R51 ;  /* 0x0000003300217308 */ /* 0x0000e20000002400 */
[----:B-1----:R-:W-:Y:S02]  /*2ae0*/  FSEL R39, R38, -INF , P3 ;  /* 0xff80000026277808 */ /* 0x002fe40001800000 */
[----:B------:R-:W-:-:S04]  /*2af0*/  ISETP.GT.AND P3, PT, R20, 0x20, PT ;  /* 0x000000201400780c */ /* 0x000fc80003f64270 */
[----:B------:R-:W-:Y:S01]  /*2b00*/  FSEL R37, R37, -INF , P3 ;  /* 0xff80000025257808 */ /* 0x000fe20001800000 */
[----:B------:R-:W1:Y:S01]  /*2b10*/  MUFU.TANH R54, R54 ;  /* 0x0000003600367308 */ /* 0x000e620000002400 */
[----:B0-----:R-:W-:Y:S02]  /*2b20*/  FSEL R51, R31, -INF , P2 ;  /* 0xff8000001f337808 */ /* 0x001fe40001000000 */
[----:B------:R-:W-:Y:S02]  /*2b30*/  ISETP.GT.AND P2, PT, R20, 0x11, PT ;  /* 0x000000111400780c */ /* 0x000fe40003f44270 */
[----:B------:R-:W-:Y:S02]  /*2b40*/  FMNMX.FTZ R24, R51, R24, !PT ;  /* 0x0000001833187209 */ /* 0x000fe40007810000 */
[----:B------:R-:W-:Y:S01]  /*2b50*/  FSEL R40, R35, -INF , P2 ;  /* 0xff80000023287808 */ /* 0x000fe20001000000 */
[----:B------:R-:W0:Y:S01]  /*2b60*/  MUFU.TANH R55, R55 ;  /* 0x0000003700377308 */ /* 0x000e220000002400 */
[----:B------:R-:W-:-:S02]  /*2b70*/  FMNMX.FTZ R21, R41, R24, !PT ;  /* 0x0000001829157209 */ /* 0x000fc40007810000 */
[----:B------:R-:W-:Y:S02]  /*2b80*/  ISETP.GT.AND P2, PT, R20, 0x19, PT ;  /* 0x000000191400780c */ /* 0x000fe40003f44270 */
[----:B------:R-:W-:Y:S02]  /*2b90*/  FMNMX.FTZ R24, R40, R21, !PT ;  /* 0x0000001528187209 */ /* 0x000fe40007810000 */
[----:B--2---:R-:W-:Y:S01]  /*2ba0*/  FSEL R38, R25, -INF , P2 ;  /* 0xff80000019267808 */ /* 0x004fe20001000000 */
[----:B------:R-:W2:Y:S01]  /*2bb0*/  MUFU.TANH R31, R58 ;  /* 0x0000003a001f7308 */ /* 0x000ea20000002400 */
[----:B------:R-:W-:Y:S02]  /*2bc0*/  FMNMX.FTZ R21, R39, R24, !PT ;  /* 0x0000001827157209 */ /* 0x000fe40007810000 */
[----:B------:R-:W-:Y:S02]  /*2bd0*/  ISETP.GT.AND P2, PT, R20, 0x21, PT ;  /* 0x000000211400780c */ /* 0x000fe40003f44270 */
[----:B------:R-:W-:-:S02]  /*2be0*/  FMNMX.FTZ R24, R38, R21, !PT ;  /* 0x0000001526187209 */ /* 0x000fc40007810000 */
[----:B------:R-:W-:Y:S01]  /*2bf0*/  ISETP.GT.AND P3, PT, R20, 0x28, PT ;  /* 0x000000281400780c */ /* 0x000fe20003f64270 */
[----:B------:R-:W4:Y:S01]  /*2c00*/  MUFU.TANH R59, R59 ;  /* 0x0000003b003b7308 */ /* 0x000f220000002400 */
[----:B------:R-:W-:Y:S02]  /*2c10*/  FSEL R36, R36, -INF , P2 ;  /* 0xff80000024247808 */ /* 0x000fe40001000000 */
        /* <DEDUP_REMOVED lines=8> */
[----:B------:R-:W5:Y:S01]  /*2ca0*/  MUFU.TANH R63, R63 ;  /* 0x0000003f003f7308 */ /* 0x000f620000002400 */
[----:B------:R-:W-:Y:S02]  /*2cb0*/  ISETP.GT.AND P2, PT, R20, 0x31, PT ;  /* 0x000000311400780c */ /* 0x000fe40003f44270 */
[----:B------:R-:W-:Y:S02]  /*2cc0*/  FSEL R30, R28, -INF , P3 ;  /* 0xff8000001c1e7808 */ /* 0x000fe40001800000 */
[----:B------:R-:W-:-:S02]  /*2cd0*/  FMNMX.FTZ R21, R32, R21, !PT ;  /* 0x0000001520157209 */ /* 0x000fc40007810000 */
[----:B------:R-:W-:Y:S01]  /*2ce0*/  ISETP.GT.AND P3, PT, R20, 0x38, PT ;  /* 0x000000381400780c */ /* 0x000fe20003f64270 */
[----:B------:R-:W5:Y:S01]  /*2cf0*/  MUFU.TANH R66, R66 ;  /* 0x0000004200427308 */ /* 0x000f620000002400 */
[----:B---3--:R-:W-:Y:S02]  /*2d00*/  FSEL R35, R33, -INF , P2 ;  /* 0xff80000021237808 */ /* 0x008fe40001000000 */
[----:B------:R-:W-:Y:S02]  /*2d10*/  FMNMX.FTZ R24, R30, R21, !PT ;  /* 0x000000151e187209 */ /* 0x000fe40007810000 */
[----:B------:R-:W-:Y:S02]  /*2d20*/  ISETP.GT.AND P2, PT, R20, 0x39, PT ;  /* 0x000000391400780c */ /* 0x000fe40003f44270 */
[----:B-1----:R-:W-:Y:S01]  /*2d30*/  FSEL R33, R54, -INF , P3 ;  /* 0xff80000036217808 */ /* 0x002fe20001800000 */
[----:B------:R-:W1:Y:S01]  /*2d40*/  MUFU.TANH R27, R67 ;  /* 0x00000043001b7308 */ /* 0x000e620000002400 */
[----:B------:R-:W-:-:S02]  /*2d50*/  FMNMX.FTZ R24, R35, R24, !PT ;  /* 0x0000001823187209 */ /* 0x000fc40007810000 */
[C---:B------:R-:W-:Y:S02]  /*2d60*/  ISETP.GT.AND P3, PT, R20.reuse, 0x40, PT ;  /* 0x000000401400780c */ /* 0x040fe40003f64270 */
[----:B0-----:R-:W-:Y:S02]  /*2d70*/  FSEL R34, R55, -INF , P2 ;  /* 0xff80000037227808 */ /* 0x001fe40001000000 */
[----:B------:R-:W-:Y:S01]  /*2d80*/  FMNMX.FTZ R21, R33, R24, !PT ;  /* 0x0000001821157209 */ /* 0x000fe20007810000 */
[----:B------:R-:W0:Y:S01]  /*2d90*/  MUFU.TANH R70, R70 ;  /* 0x0000004600467308 */ /* 0x000e220000002400 */
[----:B------:R-:W-:Y:S02]  /*2da0*/  ISETP.GT.AND P2, PT, R20, 0x41, PT ;  /* 0x000000411400780c */ /* 0x000fe40003f44270 */
[----:B--2---:R-:W-:Y:S02]  /*2db0*/  FSEL R31, R31, -INF , P3 ;  /* 0xff8000001f1f7808 */ /* 0x004fe40001800000 */
[----:B------:R-:W-:-:S02]  /*2dc0*/  FMNMX.FTZ R24, R34, R21, !PT ;  /* 0x0000001522187209 */ /* 0x000fc40007810000 */
[C---:B------:R-:W-:Y:S01]  /*2dd0*/  ISETP.GT.AND P3, PT, R20.reuse, 0x48, PT ;  /* 0x000000481400780c */ /* 0x040fe20003f64270 */
[----:B------:R-:W2:Y:S01]  /*2de0*/  MUFU.TANH R71, R71 ;  /* 0x0000004700477308 */ /* 0x000ea20000002400 */
[----:B----4-:R-:W-:Y:S02]  /*2df0*/  FSEL R21, R59, -INF , P2 ;  /* 0xff8000003b157808 */ /* 0x010fe40001000000 */
[----:B------:R-:W-:Y:S02]  /*2e00*/  FMNMX.FTZ R24, R31, R24, !PT ;  /* 0x000000181f187209 */ /* 0x000fe40007810000 */
[----:B------:R-:W-:Y:S02]  /*2e10*/  ISETP.GT.AND P2, PT, R20, 0x49, PT ;  /* 0x000000491400780c */ /* 0x000fe40003f44270 */
[----:B-----5:R-:W-:Y:S01]  /*2e20*/  FSEL R26, R26, -INF , P3 ;  /* 0xff8000001a1a7808 */ /* 0x020fe20001800000 */
[----:B------:R-:W-:Y:S01]  /*2e30*/  MUFU.TANH R58, R44 ;  /* 0x0000002c003a7308 */ /* 0x000fe20000002400 */
[----:B------:R-:W-:-:S02]  /*2e40*/  FMNMX.FTZ R25, R21, R24, !PT ;  /* 0x0000001815197209 */ /* 0x000fc40007810000 */
[----:B------:R-:W-:Y:S02]  /*2e50*/  ISETP.GT.AND P3, PT, R20, 0x50, PT ;  /* 0x000000501400780c */ /* 0x000fe40003f64270 */
[----:B------:R-:W-:Y:S02]  /*2e60*/  FSEL R28, R63, -INF , P2 ;  /* 0xff8000003f1c7808 */ /* 0x000fe40001000000 */
[----:B------:R-:W-:Y:S01]  /*2e70*/  FMNMX.FTZ R25, R26, R25, !PT ;  /* 0x000000191a197209 */ /* 0x000fe20007810000 */
[----:B------:R-:W-:Y:S01]  /*2e80*/  MUFU.TANH R59, R45 ;  /* 0x0000002d003b7308 */ /* 0x000fe20000002400 */
[----:B------:R-:W-:Y:S02]  /*2e90*/  ISETP.GT.AND P2, PT, R20, 0x51, PT ;  /* 0x000000511400780c */ /* 0x000fe40003f44270 */
[----:B------:R-:W-:Y:S02]  /*2ea0*/  FSEL R24, R66, -INF , P3 ;  /* 0xff80000042187808 */ /* 0x000fe40001800000 */
[----:B------:R-:W-:-:S02]  /*2eb0*/  FMNMX.FTZ R25, R28, R25, !PT ;  /* 0x000000191c197209 */ /* 0x000fc40007810000 */
[----:B------:R-:W-:Y:S01]  /*2ec0*/  ISETP.GT.AND P3, PT, R20, 0x58, PT ;  /* 0x000000581400780c */ /* 0x000fe20003f64270 */
[----:B------:R-:W3:Y:S01]  /*2ed0*/  MUFU.TANH R11, R11 ;  /* 0x0000000b000b7308 */ /* 0x000ee20000002400 */
[----:B-1----:R-:W-:Y:S02]  /*2ee0*/  FSEL R27, R27, -INF , P2 ;  /* 0xff8000001b1b7808 */ /* 0x002fe40001000000 */
[----:B------:R-:W-:Y:S02]  /*2ef0*/  FMNMX.FTZ R54, R24, R25, !PT ;  /* 0x0000001918367209 */ /* 0x000fe40007810000 */
[----:B------:R-:W-:Y:S02]  /*2f00*/  ISETP.GT.AND P2, PT, R20, 0x59, PT ;  /* 0x000000591400780c */ /* 0x000fe40003f44270 */
[----:B0-----:R-:W-:Y:S01]  /*2f10*/  FSEL R25, R70, -INF , P3 ;  /* 0xff80000046197808 */ /* 0x001fe20001800000 */
[----:B------:R-:W-:Y:S01]  /*2f20*/  MUFU.TANH R15, R15 ;  /* 0x0000000f000f7308 */ /* 0x000fe20000002400 */
[----:B------:R-:W-:-:S02]  /*2f30*/  FMNMX.FTZ R54, R27, R54, !PT ;  /* 0x000000361b367209 */ /* 0x000fc40007810000 */
[----:B--2---:R-:W-:Y:S02]  /*2f40*/  FSEL R20, R71, -INF , P2 ;  /* 0xff80000047147808 */ /* 0x004fe40001000000 */
[----:B------:R-:W-:Y:S02]  /*2f50*/  FMNMX.FTZ R55, R25, R54, !PT ;  /* 0x0000003619377209 */ /* 0x000fe40007810000 */
[----:B------:R-:W-:Y:S01]  /*2f60*/  ISETP.GT.AND P3, PT, R42, 0x9, PT ;  /* 0x000000092a00780c */ /* 0x000fe20003f64270 */
[----:B------:R-:W-:Y:S01]  /*2f70*/  MUFU.TANH R14, R14 ;  /* 0x0000000e000e7308 */ /* 0x000fe20000002400 */
[----:B------:R-:W-:Y:S02]  /*2f80*/  FMNMX.FTZ R55, R20, R55, !PT ;  /* 0x0000003714377209 */ /* 0x000fe40007810000 */
[----:B---3--:R-:W-:Y:S02]  /*2f90*/  FSEL R11, R11, -INF , P5 ;  /* 0xff8000000b0b7808 */ /* 0x008fe40002800000 */
[----:B------:R-:W-:Y:S01]  /*2fa0*/  ISETP.GT.AND P2, PT, R42, 0x10, PT ;  /* 0x000000102a00780c */ /* 0x000fe20003f44270 */
[----:B------:R-:W0:Y:S02]  /*2fb0*/  SHFL.BFLY PT, R44, R55, 0x2, 0x1f ;  /* 0x0c401f00372c7f89 */ /* 0x000e2400000e0000 */
[----:B------:R-:W1:Y:S08]  /*2fc0*/  MUFU.TANH R13, R13 ;  /* 0x0000000d000d7308 */ /* 0x000e700000002400 */
[----:B------:R-:W2:Y:S08]  /*2fd0*/  MUFU.TANH R12, R12 ;  /* 0x0000000c000c7308 */ /* 0x000eb00000002400 */
[----:B------:R-:W3:Y:S01]  /*2fe0*/  MUFU.TANH R10, R10 ;  /* 0x0000000a000a7308 */ /* 0x000ee20000002400 */
[----:B-1----:R-:W-:-:S02]  /*2ff0*/  FSEL R13, R13, -INF , P3 ;  /* 0xff8000000d0d7808 */ /* 0x002fc40001800000 */
[----:B------:R-:W-:Y:S02]  /*3000*/  ISETP.GT.AND P3, PT, R42, 0x11, PT ;  /* 0x000000112a00780c */ /* 0x000fe40003f64270 */
[----:B0-----:R-:W-:-:S03]  /*3010*/  FMNMX.FTZ R44, R55, R44, !PT ;  /* 0x0000002c372c7209 */ /* 0x001fc60007810000 */
[----:B------:R-:W0:Y:S02]  /*3020*/  MUFU.TANH R8, R8 ;  /* 0x0000000800087308 */ /* 0x000e240000002400 */
[----:B------:R-:W1:Y:S06]  /*3030*/  SHFL.BFLY PT, R45, R44, 0x1, 0x1f ;  /* 0x0c201f002c2d7f89 */ /* 0x000e6c00000e0000 */
[----:B------:R-:W4:Y:S08]  /*3040*/  MUFU.TANH R0, R0 ;  /* 0x0000000000007308 */ /* 0x000f300000002400 */
[----:B------:R-:W5:Y:S08]  /*3050*/  MUFU.TANH R4, R4 ;  /* 0x0000000400047308 */ /* 0x000f700000002400 */
[----:B------:R2:W-:Y:S01]  /*3060*/  MUFU.TANH R63, R56 ;  /* 0x00000038003f7308 */ /* 0x0005e20000002400 */
[----:B-1----:R-:W-:-:S02]  /*3070*/  FMNMX.FTZ R5, R44, R45, !PT ;  /* 0x0000002d2c057209 */ /* 0x002fc40007810000 */
[----:B------:R-:W-:Y:S02]  /*3080*/  FSEL R44, R15, -INF , P6 ;  /* 0xff8000000f2c7808 */ /* 0x000fe40003000000 */
[----:B------:R-:W-:Y:S01]  /*3090*/  FSEL R15, R14, -INF , P4 ;  /* 0xff8000000e0f7808 */ /* 0x000fe20002000000 */
[----:B------:R-:W-:Y:S01]  /*30a0*/  FMUL.FTZ R43, R5, UR10 ;  /* 0x0000000a052b7c20 */ /* 0x000fe20008410000 */
[----:B------:R-:W-:Y:S01]  /*30b0*/  FMNMX.FTZ R14, R11, R44, !PT ;  /* 0x0000002c0b0e7209 */ /* 0x000fe20007810000 */
[----:B------:R-:W1:Y:S01]  /*30c0*/  MUFU.TANH R3, R3 ;  /* 0x0000000300037308 */ /* 0x000e620000002400 */
[----:B------:R-:W-:Y:S02]  /*30d0*/  FSETP.NEU.FTZ.AND P5, PT, R5, -INF , PT ;  /* 0xff8000000500780b */ /* 0x000fe40003fbd000 */
[----:B------:R-:W-:Y:S02]  /*30e0*/  FMNMX.FTZ R14, R15, R14, !PT ;  /* 0x0000000e0f0e7209 */ /* 0x000fe40007810000 */
[----:B--2---:R-:W-:-:S02]  /*30f0*/  FSEL R56, R43, RZ, P5 ;  /* 0x000000ff2b387208 */ /* 0x004fc40002800000 */
[----:B------:R-:W-:Y:S01]  /*3100*/  FSEL R43, R12, -INF , P2 ;  /* 0xff8000000c2b7808 */ /* 0x000fe20001000000 */
[----:B------:R2:W-:Y:S01]  /*3110*/  MUFU.TANH R62, R49 ;  /* 0x00000031003e7308 */ /* 0x0005e20000002400 */
[----:B------:R-:W-:Y:S01]  /*3120*/  FMNMX.FTZ R14, R13, R14, !PT ;  /* 0x0000000e0d0e7209 */ /* 0x000fe20007810000 */
[--C-:B------:R-:W-:Y:S01]  /*3130*/  FFMA.FTZ R153, R46, UR10, -R56.reuse ;  /* 0x0000000a2e997c23 */ /* 0x100fe20008010838 */
[----:B------:R-:W-:Y:S01]  /*3140*/  ISETP.GT.AND P2, PT, R42, 0x18, PT ;  /* 0x000000182a00780c */ /* 0x000fe20003f44270 */
[--C-:B------:R-:W-:Y:S01]  /*3150*/  FFMA.FTZ R155, R50, UR10, -R56.reuse ;  /* 0x0000000a329b7c23 */ /* 0x100fe20008010838 */
[----:B---3--:R-:W-:Y:S01]  /*3160*/  FSEL R45, R10, -INF , P3 ;  /* 0xff8000000a2d7808 */ /* 0x008fe20001800000 */
[--C-:B------:R-:W-:Y:S01]  /*3170*/  FFMA.FTZ R10, R47, UR10, -R56.reuse ;  /* 0x0000000a2f0a7c23 */ /* 0x100fe20008010838 */
[----:B------:R-:W-:Y:S01]  /*3180*/  FMNMX.FTZ R14, R43, R14, !PT ;  /* 0x0000000e2b0e7209 */ /* 0x000fe20007810000 */
[----:B------:R-:W3:Y:S01]  /*3190*/  MUFU.TANH R54, R48 ;  /* 0x0000003000367308 */ /* 0x000ee20000002400 */
[----:B------:R-:W-:Y:S01]  /*31a0*/  ISETP.GT.AND P3, PT, R42, 0x19, PT ;  /* 0x000000192a00780c */ /* 0x000fe20003f64270 */
[--C-:B------:R-:W-:Y:S01]  /*31b0*/  FFMA.FTZ R157, R41, UR10, -R56.reuse ;  /* 0x0000000a299d7c23 */ /* 0x100fe20008010838 */
[----:B0-----:R-:W-:Y:S01]  /*31c0*/  FSEL R8, R8, -INF , P2 ;  /* 0xff80000008087808 */ /* 0x001fe20001000000 */
[--C-:B------:R-:W-:Y:S01]  /*31d0*/  FFMA.FTZ R12, R40, UR10, -R56.reuse ;  /* 0x0000000a280c7c23 */ /* 0x100fe20008010838 */
[----:B------:R-:W-:Y:S01]  /*31e0*/  FMNMX.FTZ R47, R45, R14, !PT ;  /* 0x0000000e2d2f7209 */ /* 0x000fe20007810000 */
[--C-:B------:R-:W-:Y:S01]  /*31f0*/  FFMA.FTZ R159, R39, UR10, -R56.reuse ;  /* 0x0000000a279f7c23 */ /* 0x100fe20008010838 */
[----:B------:R-:W-:Y:S01]  /*3200*/  ISETP.GT.AND P2, PT, R42, 0x20, PT ;  /* 0x000000202a00780c */ /* 0x000fe20003f44270 */
[----:B------:R-:W0:Y:S01]  /*3210*/  MUFU.TANH R52, R52 ;  /* 0x0000003400347308 */ /* 0x000e220000002400 */
[----:B----4-:R-:W-:Y:S01]  /*3220*/  FSEL R46, R0, -INF , P3 ;  /* 0xff800000002e7808 */ /* 0x010fe20001800000 */
[--C-:B------:R-:W-:Y:S01]  /*3230*/  FFMA.FTZ R14, R38, UR10, -R56.reuse ;  /* 0x0000000a260e7c23 */ /* 0x100fe20008010838 */
[----:B--2---:R-:W-:Y:S01]  /*3240*/  FMNMX.FTZ R49, R8, R47, !PT ;  /* 0x0000002f08317209 */ /* 0x004fe20007810000 */
[--C-:B------:R-:W-:Y:S01]  /*3250*/  FFMA.FTZ R161, R37, UR10, -R56.reuse ;  /* 0x0000000a25a17c23 */ /* 0x100fe20008010838 */
[----:B-----5:R-:W-:Y:S01]  /*3260*/  FSEL R47, R4, -INF , P2 ;  /* 0xff800000042f7808 */ /* 0x020fe20001000000 */
[--C-:B------:R-:W-:Y:S01]  /*3270*/  FFMA.FTZ R29, R29, UR10, -R56.reuse ;  /* 0x0000000a1d1d7c23 */ /* 0x100fe20008010838 */
[----:B------:R-:W-:Y:S01]  /*3280*/  ISETP.GT.AND P3, PT, R42, 0x21, PT ;  /* 0x000000212a00780c */ /* 0x000fe20003f64270 */
[----:B------:R2:W-:Y:S01]  /*3290*/  MUFU.EX2 R0, R10 ;  /* 0x0000000a00007308 */ /* 0x0005e20000000800 */
[----:B------:R-:W-:Y:S01]  /*32a0*/  FMNMX.FTZ R4, R46, R49, !PT ;  /* 0x000000312e047209 */ /* 0x000fe20007810000 */
[--C-:B------:R-:W-:Y:S01]  /*32b0*/  FFMA.FTZ R21, R21, UR10, -R56.reuse ;  /* 0x0000000a15157c23 */ /* 0x100fe20008010838 */
[----:B------:R-:W-:Y:S01]  /*32c0*/  ISETP.GT.AND P2, PT, R42, 0x28, PT ;  /* 0x000000282a00780c */ /* 0x000fe20003f44270 */
[--C-:B------:R-:W-:Y:S01]  /*32d0*/  FFMA.FTZ R32, R32, UR10, -R56.reuse ;  /* 0x0000000a20207c23 */ /* 0x100fe20008010838 */
[----:B-1----:R-:W-:Y:S01]  /*32e0*/  FSEL R3, R3, -INF , P3 ;  /* 0xff80000003037808 */ /* 0x002fe20001800000 */
[--C-:B------:R-:W-:Y:S01]  /*32f0*/  FFMA.FTZ R30, R30, UR10, -R56.reuse ;  /* 0x0000000a1e1e7c23 */ /* 0x100fe20008010838 */
[----:B------:R-:W-:Y:S01]  /*3300*/  FMNMX.FTZ R4, R47, R4, !PT ;  /* 0x000000042f047209 */ /* 0x000fe20007810000 */
[----:B------:R-:W1:Y:S01]  /*3310*/  MUFU.TANH R53, R53 ;  /* 0x0000003500357308 */ /* 0x000e620000002400 */
[--C-:B--2---:R-:W-:Y:S01]  /*3320*/  FFMA.FTZ R10, R51, UR10, -R56.reuse ;  /* 0x0000000a330a7c23 */ /* 0x104fe20008010838 */
[----:B------:R-:W-:Y:S01]  /*3330*/  ISETP.GT.AND P3, PT, R42, 0x29, PT ;  /* 0x000000292a00780c */ /* 0x000fe20003f64270 */
[--C-:B------:R-:W-:Y:S01]  /*3340*/  FFMA.FTZ R35, R35, UR10, -R56.reuse ;  /* 0x0000000a23237c23 */ /* 0x100fe20008010838 */
[----:B------:R-:W-:Y:S01]  /*3350*/  FSEL R48, R58, -INF , P2 ;  /* 0xff8000003a307808 */ /* 0x000fe20001000000 */
[--C-:B------:R-:W-:Y:S01]  /*3360*/  FFMA.FTZ R33, R33, UR10, -R56.reuse ;  /* 0x0000000a21217c23 */ /* 0x100fe20008010838 */
[----:B------:R-:W-:Y:S01]  /*3370*/  FMNMX.FTZ R51, R3, R4, !PT ;  /* 0x0000000403337209 */ /* 0x000fe20007810000 */
[--C-:B------:R-:W-:Y:S01]  /*3380*/  FFMA.FTZ R34, R34, UR10, -R56.reuse ;  /* 0x0000000a22227c23 */ /* 0x100fe20008010838 */
[----:B------:R-:W-:Y:S01]  /*3390*/  ISETP.GT.AND P2, PT, R42, 0x30, PT ;  /* 0x000000302a00780c */ /* 0x000fe20003f44270 */
[----:B------:R-:W2:Y:S01]  /*33a0*/  MUFU.TANH R57, R57 ;  /* 0x0000003900397308 */ /* 0x000ea20000002400 */
[----:B------:R-:W-:Y:S01]  /*33b0*/  FSEL R49, R59, -INF , P3 ;  /* 0xff8000003b317808 */ /* 0x000fe20001800000 */
[--C-:B------:R-:W-:Y:S01]  /*33c0*/  FFMA.FTZ R31, R31, UR10, -R56.reuse ;  /* 0x0000000a1f1f7c23 */ /* 0x100fe20008010838 */
[----:B------:R-:W-:Y:S01]  /*33d0*/  FMNMX.FTZ R4, R48, R51, !PT ;  /* 0x0000003330047209 */ /* 0x000fe20007810000 */
[--C-:B------:R-:W-:Y:S01]  /*33e0*/  FFMA.FTZ R26, R26, UR10, -R56.reuse ;  /* 0x0000000a1a1a7c23 */ /* 0x100fe20008010838 */
[----:B------:R-:W-:Y:S01]  /*33f0*/  ISETP.GT.AND P3, PT, R42, 0x31, PT ;  /* 0x000000312a00780c */ /* 0x000fe20003f64270 */
[--C-:B------:R-:W-:Y:S01]  /*3400*/  FFMA.FTZ R28, R28, UR10, -R56.reuse ;  /* 0x0000000a1c1c7c23 */ /* 0x100fe20008010838 */
[----:B---3--:R-:W-:Y:S01]  /*3410*/  FSEL R50, R54, -INF , P2 ;  /* 0xff80000036327808 */ /* 0x008fe20001000000 */
[----:B------:R-:W3:Y:S01]  /*3420*/  MUFU.TANH R60, R60 ;  /* 0x0000003c003c7308 */ /* 0x000ee20000002400 */
[----:B------:R-:W-:Y:S01]  /*3430*/  FMNMX.FTZ R51, R49, R4, !PT ;  /* 0x0000000431337209 */ /* 0x000fe20007810000 */
[--C-:B------:R-:W-:Y:S01]  /*3440*/  FFMA.FTZ R24, R24, UR10, -R56.reuse ;  /* 0x0000000a18187c23 */ /* 0x100fe20008010838 */
[----:B------:R-:W-:Y:S01]  /*3450*/  ISETP.GT.AND P2, PT, R42, 0x38, PT ;  /* 0x000000382a00780c */ /* 0x000fe20003f44270 */
[--C-:B------:R-:W-:Y:S01]  /*3460*/  FFMA.FTZ R27, R27, UR10, -R56.reuse ;  /* 0x0000000a1b1b7c23 */ /* 0x100fe20008010838 */
[----:B------:R-:W-:Y:S01]  /*3470*/  FSEL R41, R62, -INF , P3 ;  /* 0xff8000003e297808 */ /* 0x000fe20001800000 */
[----:B------:R-:W-:Y:S01]  /*3480*/  FFMA.FTZ R25, R25, UR10, -R56 ;  /* 0x0000000a19197c23 */ /* 0x000fe20008010838 */
[----:B------:R-:W-:Y:S01]  /*3490*/  FMNMX.FTZ R4, R50, R51, !PT ;  /* 0x0000003332047209 */ /* 0x000fe20007810000 */
[----:B------:R-:W4:Y:S01]  /*34a0*/  MUFU.TANH R61, R61 ;  /* 0x0000003d003d7308 */ /* 0x000f220000002400 */
[----:B------:R-:W-:-:S02]  /*34b0*/  ISETP.GT.AND P3, PT, R42, 0x39, PT ;  /* 0x000000392a00780c */ /* 0x000fc40003f64270 */
[----:B0-----:R-:W-:Y:S02]  /*34c0*/  FSEL R51, R52, -INF , P2 ;  /* 0xff80000034337808 */ /* 0x001fe40001000000 */
[----:B------:R-:W-:Y:S02]  /*34d0*/  FMNMX.FTZ R4, R41, R4, !PT ;  /* 0x0000000429047209 */ /* 0x000fe40007810000 */
[----:B-1----:R-:W-:Y:S01]  /*34e0*/  FSEL R40, R53, -INF , P3 ;  /* 0xff80000035287808 */ /* 0x002fe20001800000 */
[----:B------:R-:W0:Y:S01]  /*34f0*/  MUFU.TANH R64, R64 ;  /* 0x0000004000407308 */ /* 0x000e220000002400 */
[C---:B------:R-:W-:Y:S02]  /*3500*/  ISETP.GT.AND P2, PT, R42.reuse, 0x40, PT ;  /* 0x000000402a00780c */ /* 0x040fe40003f44270 */
[----:B------:R-:W-:Y:S02]  /*3510*/  FMNMX.FTZ R53, R51, R4, !PT ;  /* 0x0000000433357209 */ /* 0x000fe40007810000 */
[----:B------:R-:W-:-:S02]  /*3520*/  ISETP.GT.AND P3, PT, R42, 0x41, PT ;  /* 0x000000412a00780c */ /* 0x000fc40003f64270 */
[----:B------:R-:W-:Y:S01]  /*3530*/  FSEL R52, R63, -INF , P2 ;  /* 0xff8000003f347808 */ /* 0x000fe20001000000 */
[----:B------:R-:W1:Y:S01]  /*3540*/  MUFU.TANH R65, R65 ;  /* 0x0000004100417308 */ /* 0x000e620000002400 */
[----:B------:R-:W-:Y:S02]  /*3550*/  FMNMX.FTZ R53, R40, R53, !PT ;  /* 0x0000003528357209 */ /* 0x000fe40007810000 */
[----:B------:R-:W-:Y:S02]  /*3560*/  ISETP.GT.AND P2, PT, R42, 0x48, PT ;  /* 0x000000482a00780c */ /* 0x000fe40003f44270 */
[----:B--2---:R-:W-:Y:S01]  /*3570*/  FSEL R39, R57, -INF , P3 ;  /* 0xff80000039277808 */ /* 0x004fe20001800000 */
[--C-:B------:R-:W-:Y:S01]  /*3580*/  FFMA.FTZ R57, R36, UR10, -R56.reuse ;  /* 0x0000000a24397c23 */ /* 0x100fe20008010838 */
[----:B------:R-:W-:Y:S01]  /*3590*/  FMNMX.FTZ R4, R52, R53, !PT ;  /* 0x0000003534047209 */ /* 0x000fe20007810000 */
[----:B------:R-:W2:Y:S01]  /*35a0*/  MUFU.TANH R68, R68 ;  /* 0x0000004400447308 */ /* 0x000ea20000002400 */
[----:B------:R-:W-:Y:S01]  /*35b0*/  ISETP.GT.AND P3, PT, R42, 0x49, PT ;  /* 0x000000492a00780c */ /* 0x000fe20003f64270 */
[----:B------:R-:W-:Y:S01]  /*35c0*/  FFMA.FTZ R56, R20, UR10, -R56 ;  /* 0x0000000a14387c23 */ /* 0x000fe20008010838 */
[----:B---3--:R-:W-:-:S02]  /*35d0*/  FSEL R53, R60, -INF , P2 ;  /* 0xff8000003c357808 */ /* 0x008fc40001000000 */
[----:B------:R-:W-:Y:S02]  /*35e0*/  FMNMX.FTZ R4, R39, R4, !PT ;  /* 0x0000000427047209 */ /* 0x000fe40007810000 */
[C---:B------:R-:W-:Y:S01]  /*35f0*/  ISETP.GT.AND P2, PT, R42.reuse, 0x50, PT ;  /* 0x000000502a00780c */ /* 0x040fe20003f44270 */
[----:B------:R-:W3:Y:S01]  /*3600*/  MUFU.TANH R69, R69 ;  /* 0x0000004500457308 */ /* 0x000ee20000002400 */
[----:B----4-:R-:W-:Y:S02]  /*3610*/  FSEL R38, R61, -INF , P3 ;  /* 0xff8000003d267808 */ /* 0x010fe40001800000 */
[----:B------:R-:W-:Y:S02]  /*3620*/  FMNMX.FTZ R55, R53, R4, !PT ;  /* 0x0000000435377209 */ /* 0x000fe40007810000 */
[----:B------:R-:W-:Y:S02]  /*3630*/  ISETP.GT.AND P3, PT, R42, 0x51, PT ;  /* 0x000000512a00780c */ /* 0x000fe40003f64270 */
[----:B0-----:R-:W-:Y:S01]  /*3640*/  FSEL R54, R64, -INF , P2 ;  /* 0xff80000040367808 */ /* 0x001fe20001000000 */
[----:B------:R0:W-:Y:S01]  /*3650*/  MUFU.EX2 R163, R29 ;  /* 0x0000001d00a37308 */ /* 0x0001e20000000800 */
[----:B------:R-:W-:-:S02]  /*3660*/  FMNMX.FTZ R55, R38, R55, !PT ;  /* 0x0000003726377209 */ /* 0x000fc40007810000 */
[----:B------:R-:W-:Y:S02]  /*3670*/  ISETP.GT.AND P2, PT, R42, 0x58, PT ;  /* 0x000000582a00780c */ /* 0x000fe40003f44270 */
[----:B-1----:R-:W-:Y:S02]  /*3680*/  FSEL R37, R65, -INF , P3 ;  /* 0xff80000041257808 */ /* 0x002fe40001800000 */
[----:B------:R-:W-:Y:S01]  /*3690*/  FMNMX.FTZ R4, R54, R55, !PT ;  /* 0x0000003736047209 */ /* 0x000fe20007810000 */
[----:B------:R1:W-:Y:S01]  /*36a0*/  MUFU.EX2 R60, R21 ;  /* 0x00000015003c7308 */ /* 0x0003e20000000800 */
[----:B------:R-:W-:Y:S02]  /*36b0*/  ISETP.GT.AND P3, PT, R42, 0x59, PT ;  /* 0x000000592a00780c */ /* 0x000fe40003f64270 */
[----:B--2---:R-:W-:Y:S02]  /*36c0*/  FSEL R42, R68, -INF , P2 ;  /* 0xff800000442a7808 */ /* 0x004fe40001000000 */
[----:B------:R-:W-:-:S02]  /*36d0*/  FMNMX.FTZ R55, R37, R4, !PT ;  /* 0x0000000425377209 */ /* 0x000fc40007810000 */
[----:B---3--:R-:W-:Y:S01]  /*36e0*/  FSEL R36, R69, -INF , P3 ;  /* 0xff80000045247808 */ /* 0x008fe20001800000 */
[----:B------:R-:W2:Y:S01]  /*36f0*/  MUFU.EX2 R153, R153 ;  /* 0x0000009900997308 */ /* 0x000ea20000000800 */
        /* <DEDUP_REMOVED lines=14> */
[----:B------:R-:W-:Y:S01]  /*37e0*/  IMAD.U32 R29, RZ, RZ, UR22 ;  /* 0x00000016ff1d7e24 */ /* 0x000fe2000f8e00ff */
[C---:B------:R-:W-:Y:S01]  /*37f0*/  FSETP.NEU.FTZ.AND P2, PT, R4.reuse, -INF , PT ;  /* 0xff8000000400780b */ /* 0x040fe20003f5d000 */
[----:B-1----:R-:W-:-:S05]  /*3800*/  FMUL.FTZ R21, R4, UR10 ;  /* 0x0000000a04157c20 */ /* 0x002fca0008410000 */
        /* <DEDUP_REMOVED lines=30> */
[----:B------:R-:W-:-:S04]  /*39f0*/  FFMA.FTZ R20, R36, UR10, -R20 ;  /* 0x0000000a24147c23 */ /* 0x000fc80008010814 */
[----:B------:R-:W3:Y:S01]  /*3a00*/  MUFU.EX2 R15, R15 ;  /* 0x0000000f000f7308 */ /* 0x000ee20000000800 */
[----:B--2---:R-:W-:Y:S01]  /*3a10*/  FADD.FTZ R8, R153, R0 ;  /* 0x0000000099087221 */ /* 0x004fe20000010000 */
[----:B0-----:R-:W-:Y:S02]  /*3a20*/  SHF.R.U32.HI R72, RZ, 0x7, R72 ;  /* 0x00000007ff487819 */ /* 0x001fe40000011648 */
[----:B------:R-:W-:Y:S02]  /*3a30*/  F2FP.BF16.F32.PACK_AB R153, R0, R153 ;  /* 0x000000990099723e */ /* 0x000fe400000010ff */
[----:B-1----:R-:W-:Y:S02]  /*3a40*/  F2FP.BF16.F32.PACK_AB R152, R44, R11 ;  /* 0x0000000b2c98723e */ /* 0x002fe400000010ff */
[----:B------:R0:W1:Y:S08]  /*3a50*/  MUFU.EX2 R154, R13 ;  /* 0x0000000d009a7308 */ /* 0x0000700000000800 */
[----:B------:R-:W2:Y:S01]  /*3a60*/  MUFU.EX2 R43, R43 ;  /* 0x0000002b002b7308 */ /* 0x000ea20000000800 */
[----:B0-----:R-:W-:Y:S01]  /*3a70*/  FADD.FTZ R13, R155, R8 ;  /* 0x000000089b0d7221 */ /* 0x001fe20000010000 */
[----:B------:R-:W-:-:S03]  /*3a80*/  F2FP.BF16.F32.PACK_AB R155, R10, R155 ;  /* 0x0000009b0a9b723e */ /* 0x000fc600000010ff */
[----:B------:R-:W-:-:S03]  /*3a90*/  FADD.FTZ R8, R10, R13 ;  /* 0x0000000d0a087221 */ /* 0x000fc60000010000 */
[----:B------:R0:W-:Y:S08]  /*3aa0*/  MUFU.EX2 R160, R3 ;  /* 0x0000000300a07308 */ /* 0x0001f00000000800 */
[----:B------:R-:W4:Y:S01]  /*3ab0*/  MUFU.EX2 R156, R45 ;  /* 0x0000002d009c7308 */ /* 0x000f220000000800 */
[----:B0-----:R-:W-:Y:S01]  /*3ac0*/  FADD.FTZ R3, R157, R8 ;  /* 0x000000089d037221 */ /* 0x001fe20000010000 */
[----:B------:R-:W-:Y:S01]  /*3ad0*/  FADD.FTZ R8, R11, R44 ;  /* 0x0000002c0b087221 */ /* 0x000fe20000010000 */
[----:B------:R-:W-:-:S02]  /*3ae0*/  F2FP.BF16.F32.PACK_AB R157, R12, R157 ;  /* 0x0000009d0c9d723e */ /* 0x000fc400000010ff */
[----:B------:R-:W-:Y:S01]  /*3af0*/  FADD.FTZ R28, R12, R3 ;  /* 0x000000030c1c7221 */ /* 0x000fe20000010000 */
[----:B---3--:R-:W-:Y:S01]  /*3b00*/  FADD.FTZ R3, R15, R8 ;  /* 0x000000080f037221 */ /* 0x008fe20000010000 */
[----:B------:R-:W-:Y:S01]  /*3b10*/  IADD3 R8, -R72, 0xb, RZ ;  /* 0x0000000b48087810 */ /* 0x000fe20007ffe1ff */
[----:B------:R0:W3:Y:S01]  /*3b20*/  MUFU.EX2 R21, R46 ;  /* 0x0000002e00157308 */ /* 0x0000e20000000800 */
[----:B------:R-:W-:Y:S01]  /*3b30*/  FADD.FTZ R13, R159, R28 ;  /* 0x0000001c9f0d7221 */ /* 0x000fe20000010000 */
[----:B-1----:R-:W-:Y:S01]  /*3b40*/  FADD.FTZ R28, R154, R3 ;  /* 0x000000039a1c7221 */ /* 0x002fe20000010000 */
[----:B------:R-:W-:Y:S01]  /*3b50*/  @!P2 VIADD R3, R29, 0x22840 ;  /* 0x000228401d03a836 */ /* 0x000fe20000000000 */
[----:B------:R-:W-:Y:S02]  /*3b60*/  F2FP.BF16.F32.PACK_AB R159, R14, R159 ;  /* 0x0000009f0e9f723e */ /* 0x000fe400000010ff */
[----:B------:R-:W-:Y:S02]  /*3b70*/  F2FP.BF16.F32.PACK_AB R154, R154, R15 ;  /* 0x0000000f9a9a723e */ /* 0x000fe400000010ff */
[----:B------:R-:W1:Y:S01]  /*3b80*/  MUFU.EX2 R32, R32 ;  /* 0x0000002000207308 */ /* 0x000e620000000800 */
[----:B0-----:R-:W-:Y:S01]  /*3b90*/  FADD.FTZ R46, R14, R13 ;  /* 0x0000000d0e2e7221 */ /* 0x001fe20000010000 */
[----:B--2---:R-:W-:Y:S01]  /*3ba0*/  FADD.FTZ R13, R43, R28 ;  /* 0x0000001c2b0d7221 */ /* 0x004fe20000010000 */
[----:B------:R-:W-:Y:S01]  /*3bb0*/  @!P2 PRMT R3, RZ, 0x654, R3 ;  /* 0x00000654ff03a816 */ /* 0x000fe20000000003 */
[----:B------:R0:W-:Y:S06]  /*3bc0*/  BAR.ARV R8, 0x100 ;  /* 0x000400080000751d */ /* 0x0001ec0000002000 */
[----:B------:R-:W2:Y:S01]  /*3bd0*/  MUFU.EX2 R47, R47 ;  /* 0x0000002f002f7308 */ /* 0x000ea20000000800 */
[----:B------:R-:W-:Y:S01]  /*3be0*/  FADD.FTZ R29, R161, R46 ;  /* 0x0000002ea11d7221 */ /* 0x000fe20000010000 */
[----:B----4-:R-:W-:Y:S01]  /*3bf0*/  FADD.FTZ R13, R156, R13 ;  /* 0x0000000d9c0d7221 */ /* 0x010fe20000010000 */
[----:B------:R2:W-:Y:S01]  /*3c00*/  @!P2 SYNCS.ARRIVE.TRANS64.RED.A1T0 RZ, [R3+URZ], RZ ;  /* 0x000000ff03ffa9a7 */ /* 0x0005e2000810043f */
[C---:B------:R-:W-:Y:S01]  /*3c10*/  F2FP.BF16.F32.PACK_AB R161, R58.reuse, R161 ;  /* 0x000000a13aa1723e */ /* 0x040fe200000010ff */
[----:B------:R-:W-:Y:S01]  /*3c20*/  FADD.FTZ R46, R58, R29 ;  /* 0x0000001d3a2e7221 */ /* 0x000fe20000010000 */
[----:B------:R-:W-:Y:S01]  /*3c30*/  FADD.FTZ R28, R158, R13 ;  /* 0x0000000d9e1c7221 */ /* 0x000fe20000010000 */
[----:B------:R-:W-:Y:S01]  /*3c40*/  F2FP.BF16.F32.PACK_AB R156, R156, R43 ;  /* 0x0000002b9c9c723e */ /* 0x000fe200000010ff */
[----:B------:R-:W4:Y:S01]  /*3c50*/  MUFU.EX2 R30, R30 ;  /* 0x0000001e001e7308 */ /* 0x000f220000000800 */
[----:B------:R-:W-:Y:S01]  /*3c60*/  FADD.FTZ R13, R163, R46 ;  /* 0x0000002ea30d7221 */ /* 0x000fe20000010000 */
[----:B---3--:R-:W-:Y:S01]  /*3c70*/  FADD.FTZ R28, R21, R28 ;  /* 0x0000001c151c7221 */ /* 0x008fe20000010000 */
[----:B-1----:R-:W-:-:S02]  /*3c80*/  F2FP.BF16.F32.PACK_AB R163, R32, R163 ;  /* 0x000000a320a3723e */ /* 0x002fc400000010ff */
[----:B------:R-:W-:Y:S01]  /*3c90*/  FADD.FTZ R13, R32, R13 ;  /* 0x0000000d200d7221 */ /* 0x000fe20000010000 */
[----:B------:R-:W-:Y:S02]  /*3ca0*/  F2FP.BF16.F32.PACK_AB R158, R21, R158 ;  /* 0x0000009e159e723e */ /* 0x000fe400000010ff */
[----:B------:R-:W1:Y:S01]  /*3cb0*/  MUFU.EX2 R35, R35 ;  /* 0x0000002300237308 */ /* 0x000e620000000800 */
[----:B--2---:R-:W-:-:S04]  /*3cc0*/  FADD.FTZ R3, R47, R28 ;  /* 0x0000001c2f037221 */ /* 0x004fc80000010000 */
[C---:B------:R-:W-:Y:S01]  /*3cd0*/  FADD.FTZ R3, R160.reuse, R3 ;  /* 0x00000003a0037221 */ /* 0x040fe20000010000 */
[----:B------:R-:W-:Y:S02]  /*3ce0*/  F2FP.BF16.F32.PACK_AB R160, R160, R47 ;  /* 0x0000002fa0a0723e */ /* 0x000fe400000010ff */
[----:B------:R-:W2:Y:S01]  /*3cf0*/  MUFU.EX2 R48, R48 ;  /* 0x0000003000307308 */ /* 0x000ea20000000800 */
[----:B----4-:R-:W-:-:S07]  /*3d00*/  FADD.FTZ R28, R30, R13 ;  /* 0x0000000d1e1c7221 */ /* 0x010fce0000010000 */
        /* <DEDUP_REMOVED lines=16> */
[----:B-1----:R-:W-:Y:S01]  /*3e10*/  FADD.FTZ R3, R31, R28 ;  /* 0x0000001c1f037221 */ /* 0x002fe20000010000 */
[----:B------:R-:W-:-:S03]  /*3e20*/  F2FP.BF16.F32.PACK_AB R169, R60, R31 ;  /* 0x0000001f3ca9723e */ /* 0x000fc600000010ff */
[----:B------:R-:W-:-:S03]  /*3e30*/  FADD.FTZ R13, R60, R3 ;  /* 0x000000033c0d7221 */ /* 0x000fc60000010000 */
[----:B------:R-:W1:Y:S01]  /*3e40*/  MUFU.EX2 R26, R26 ;  /* 0x0000001a001a7308 */ /* 0x000e620000000800 */
[C---:B--2---:R-:W-:Y:S01]  /*3e50*/  FADD.FTZ R0, R41.reuse, R0 ;  /* 0x0000000029007221 */ /* 0x044fe20000010000 */
[----:B------:R-:W-:-:S06]  /*3e60*/  F2FP.BF16.F32.PACK_AB R164, R41, R50 ;  /* 0x0000003229a4723e */ /* 0x000fcc00000010ff */
[----:B------:R-:W2:Y:S01]  /*3e70*/  MUFU.EX2 R40, R40 ;  /* 0x0000002800287308 */ /* 0x000ea20000000800 */
[----:B---3--:R-:W-:-:S07]  /*3e80*/  FADD.FTZ R3, R51, R0 ;  /* 0x0000000033037221 */ /* 0x008fce0000010000 */
[----:B------:R-:W3:Y:S01]  /*3e90*/  MUFU.EX2 R52, R52 ;  /* 0x0000003400347308 */ /* 0x000ee20000000800 */
[----:B-1----:R-:W-:-:S04]  /*3ea0*/  FADD.FTZ R0, R26, R13 ;  /* 0x0000000d1a007221 */ /* 0x002fc80000010000 */
[C---:B------:R-:W-:Y:S01]  /*3eb0*/  FADD.FTZ R13, R171.reuse, R0 ;  /* 0x00000000ab0d7221 */ /* 0x040fe20000010000 */
[----:B------:R-:W-:Y:S02]  /*3ec0*/  F2FP.BF16.F32.PACK_AB R171, R171, R26 ;  /* 0x0000001aabab723e */ /* 0x000fe400000010ff */
        /* <DEDUP_REMOVED lines=26> */
[----:B---3--:R-:W-:Y:S01]  /*4070*/  FADD.FTZ R10, R42, R3 ;  /* 0x000000032a0a7221 */ /* 0x008fe20000010000 */
[C---:B-1----:R-:W-:Y:S01]  /*4080*/  FADD.FTZ R0, R56.reuse, R29 ;  /* 0x0000001d38007221 */ /* 0x042fe20000010000 */
[----:B------:R-:W-:Y:S02]  /*4090*/  F2FP.BF16.F32.PACK_AB R175, R56, R25 ;  /* 0x0000001938af723e */ /* 0x000fe400000010ff */
[C---:B--2---:R-:W-:Y:S01]  /*40a0*/  FADD.FTZ R3, R13.reuse, R10 ;  /* 0x0000000a0d037221 */ /* 0x044fe20000010000 */
[----:B------:R-:W-:Y:S01]  /*40b0*/  F2FP.BF16.F32.PACK_AB R174, R13, R42 ;  /* 0x0000002a0dae723e */ /* 0x000fe200000010ff */
[----:B0-----:R-:W-:Y:S06]  /*40c0*/  @!P0 BRA `(.L_x_13637) ;  /* 0x0000000000048947 */ /* 0x001fec0003800000 */
[----:B------:R-:W-:Y:S01]  /*40d0*/  BPT.TRAP 0x1 ;  /* 0x000000040000795c */ /* 0x000fe20000300000 */
.L_x_13637:
[----:B------:R0:W1:Y:S01]  /*40e0*/  SYNCS.PHASECHK.TRANS64.TRYWAIT P3, [UR22+0x22850], R9 ;  /* 0x02285009ff0075a7 */ /* 0x0000620008060156 */
[----:B------:R-:W-:Y:S05]  /*40f0*/  @!P0 BRA `(.L_x_13638) ;  /* 0x0000000000048947 */ /* 0x000fea0003800000 */
[----:B------:R-:W-:Y:S01]  /*4100*/  BPT.TRAP 0x1 ;  /* 0x000000040000795c */ /* 0x000fe20000300000 */
.L_x_13638:
[----:B-1----:R-:W-:Y:S05]  /*4110*/  @P3 BRA `(.L_x_13639) ;  /* 0x0000000000083947 */ /* 0x002fea0003800000 */
[----:B------:R-:W1:Y:S02]  /*4120*/  SYNCS.PHASECHK.TRANS64.TRYWAIT P3, [UR22+0x22850], R9 ;  /* 0x02285009ff0075a7 */ /* 0x000e640008060156 */
[----:B-1----:R-:W-:Y:S05]  /*4130*/  @!P3 BRA `(.L_x_13640) ;  /* 0x0000011000f4b947 */ /* 0x002fea0003800000 */
.L_x_13639:
[----:B------:R-:W-:Y:S01]  /*4140*/  R2UR UR6, R6 ;  /* 0x00000000060672ca */ /* 0x000fe200000e0000 */
[----:B------:R2:W-:Y:S01]  /*4150*/  BAR.SYNC.DEFER_BLOCKING R7, 0x100 ;  /* 0x000400070000751d */ /* 0x0005e20000010000 */
[----:B------:R-:W-:-:S05]  /*4160*/  UIADD3 UR23, UR52, -0x2, URZ ;  /* 0xfffffffe34177890 */ /* 0x000fca000fffe03f */
[----:B------:R-:W-:Y:S01]  /*4170*/  UMOV UR7, 0x40000040 ;  /* 0x4000004000077882 */ /* 0x000fe20000000000 */
[----:B------:R-:W-:Y:S01]  /*4180*/  @UP0 ULDC UR14, c[0x0][0x450] ;  /* 0x00011400000e0ab9 */ /* 0x000fe20000000800 */
[----:B------:R-:W-:-:S04]  /*4190*/  VOTEU.ALL UP1, P2 ;  /* 0x00000000003f7886 */ /* 0x000fc80001020000 */
        /* <DEDUP_REMOVED lines=45> */
[----:B------:R-:W-:-:S04]  /*4470*/  UIMAD.WIDE UR6, UR6, 0x2aaaaaab, URZ ;  /* 0x2aaaaaab060678a5 */ /* 0x000fc8000f8e023f */
[----:B------:R-:W-:-:S04]  /*4480*/  USHF.R.U32.HI UR6, URZ, 0x1f, UR7 ;  /* 0x0000001f3f067899 */ /* 0x000fc80008011607 */
[----:B------:R-:W-:-:S04]  /*4490*/  ULEA.HI.SX32 UR6, UR7, UR6, 0x1c ;  /* 0x0000000607067291 */ /* 0x000fc8000f8fe23f */
[----:B------:R-:W-:Y:S01]  /*44a0*/  UISETP.LT.AND UP1, UPT, UR40, UR6, UPT ;  /* 0x000000062800728c */ /* 0x000fe2000bf21270 */
[----:B------:R-:W-:Y:S02]  /*44b0*/  WARPGROUP.DEPBAR.LE gsb0, 0x0 ;  /* 0x00008000000079c5 */ /* 0x000fe40000010000 */
[----:B------:R-:W-:Y:S01]  /*44c0*/  @!P2 SYNCS.ARRIVE.TRANS64.RED.A1T0 RZ, [UR22], RZ ;  /* 0x000000ffffffa9a7 */ /* 0x000fe20008100416 */
[----:B------:R-:W-:-:S04]  /*44d0*/  USEL UR22, UR40, UR6, !UP1 ;  /* 0x0000000628167287 */ /* 0x000fc8000c800000 */
[----:B------:R-:W-:-:S06]  /*44e0*/  UISETP.GE.AND UP1, UPT, UR23, UR22, UPT ;  /* 0x000000161700728c */ /* 0x000fcc000bf26270 */
[----:B------:R-:W-:-:S13]  /*44f0*/  PLOP3.LUT P3, PT, PT, PT, UP1, 0x80, 0x0 ;  /* 0x000000000000781c */ /* 0x000fda0003f6f018 */
[----:B--2---:R-:W-:Y:S05]  /*4500*/  @!P3 BRA `(.L_x_13641) ;  /* 0x0000002800e0b947 */ /* 0x004fea0003800000 */
[----:B-1----:R-:W-:Y:S01]  /*4510*/  IMAD.MOV.U32 R10, RZ, RZ, R5 ;  /* 0x000000ffff0a7224 */ /* 0x002fe200078e0005 */
[----:B------:R-:W-:Y:S01]  /*4520*/  ULDC UR24, c[0x0][0x9d8] ;  /* 0x0002760000187ab9 */ /* 0x000fe20000000800 */
[----:B------:R-:W-:Y:S01]  /*4530*/  IMAD.MOV.U32 R7, RZ, RZ, R4 ;  /* 0x000000ffff077224 */ /* 0x000fe200078e0004 */
[----:B------:R-:W-:-:S06]  /*4540*/  ULDC UR25, c[0x0][0x988] ;  /* 0x0002620000197ab9 */ /* 0x000fcc0000000800 */
.L_x_13650:
[----:B------:R-:W-:-:S04]  /*4550*/  UIADD3 UR37, UR37, 0x1, URZ ;  /* 0x0000000125257890 */ /* 0x000fc8000fffe03f */
[----:B------:R-:W-:-:S04]  /*4560*/  UISETP.NE.AND UP1, UPT, UR37, 0x2, UPT ;  /* 0x000000022500788c */ /* 0x000fc8000bf25270 */
[----:B------:R-:W-:Y:S02]  /*4570*/  USEL UR6, URZ, 0x1, UP1 ;  /* 0x000000013f067887 */ /* 0x000fe40008800000 */
[----:B------:R-:W-:Y:S02]  /*4580*/  USEL UR37, UR37, URZ, UP1 ;  /* 0x0000003f25257287 */ /* 0x000fe40008800000 */
[----:B------:R-:W-:Y:S01]  /*4590*/  ULOP3.LUT UR47, UR47, UR6, URZ, 0x3c, !UPT ;  /* 0x000000062f2f7292 */ /* 0x000fe2000f8e3c3f */
[----:B------:R-:W-:Y:S11]  /*45a0*/  @!P0 BRA `(.L_x_13642) ;  /* 0x0000000000048947 */ /* 0x000ff60003800000 */
[----:B------:R-:W-:Y:S01]  /*45b0*/  BPT.TRAP 0x1 ;  /* 0x000000040000795c */ /* 0x000fe20000300000 */
.L_x_13642:
[----:B------:R-:W1:Y:S01]  /*45c0*/  S2UR UR7, SR_CgaCtaId ;  /* 0x00000000000779c3 */ /* 0x000e620000008800 */
[----:B------:R-:W-:Y:S01]  /*45d0*/  UMOV UR6, 0x400 ;  /* 0x0000040000067882 */ /* 0x000fe20000000000 */
[----:B------:R-:W-:-:S05]  /*45e0*/  IMAD.U32 R6, RZ, RZ, UR47 ;  /* 0x0000002fff067e24 */ /* 0x000fca000f8e00ff */
[----:B------:R-:W-:Y:S01]  /*45f0*/  SHF.L.U32 R6, R6, 0x1f, RZ ;  /* 0x0000001f06067819 */ /* 0x000fe200000006ff */
[----:B-1----:R-:W-:-:S04]  /*4600*/  ULEA UR6, UR7, UR6, 0x18 ;  /* 0x0000000607067291 */ /* 0x002fc8000f8ec03f */
[----:B------:R-:W-:-:S09]  /*4610*/  ULEA UR26, UR37, UR6, 0x3 ;  /* 0x00000006251a7291 */ /* 0x000fd2000f8e183f */
[----:B------:R1:W2:Y:S01]  /*4620*/  SYNCS.PHASECHK.TRANS64.TRYWAIT P3, [UR26+0x22830], R6 ;  /* 0x02283006ff0075a7 */ /* 0x0002a2000806015a */
[----:B------:R-:W-:Y:S05]  /*4630*/  @!P0 BRA `(.L_x_13643) ;  /* 0x0000000000048947 */ /* 0x000fea0003800000 */
[----:B------:R-:W-:Y:S01]  /*4640*/  BPT.TRAP 0x1 ;  /* 0x000000040000795c */ /* 0x000fe20000300000 */
.L_x_13643:
[----:B------:R-:W-:Y:S01]  /*4650*/  VIADD R8, R16, UR43 ;  /* 0x0000002b10087c36 */ /* 0x000fe20008000000 */
[----:B--2---:R-:W-:Y:S06]  /*4660*/  @P3 BRA `(.L_x_13644) ;  /* 0x0000000000083947 */ /* 0x004fec0003800000 */
[----:B------:R-:W2:Y:S02]  /*4670*/  SYNCS.PHASECHK.TRANS64.TRYWAIT P3, [UR26+0x22830], R6 ;  /* 0x02283006ff0075a7 */ /* 0x000ea4000806015a */
[----:B--2---:R-:W-:Y:S05]  /*4680*/  @!P3 BRA `(.L_x_13645) ;  /* 0x0000010c00b8b947 */ /* 0x004fea0003800000 */
.L_x_13644:
[----:B------:R-:W-:Y:S01]  /*4690*/  UIMAD UR18, UR37, 0x300, UR20 ;  /* 0x00000300251278a4 */ /* 0x000fe2000f8e0214 */
[----:B------:R-:W-:Y:S01]  /*46a0*/  WARPGROUP.ARRIVE ;  /* 0x00000000000079c5 */ /* 0x000fe20000000000 */
[----:B------:R-:W-:Y:S01]  /*46b0*/  UMOV UR19, 0x40000040 ;  /* 0x4000004000137882 */ /* 0x000fe20000000000 */
[----:B------:R-:W-:Y:S01]  /*46c0*/  @UP0 ULDC UR6, c[0x0][0x44c] ;  /* 0x0001130000060ab9 */ /* 0x000fe20000000800 */
[----:B------:R-:W-:Y:S01]  /*46d0*/  UMOV UR7, 0x40000040 ;  /* 0x4000004000077882 */ /* 0x000fe20000000000 */
[----:B------:R-:W-:Y:S01]  /*46e0*/  @P1 IMAD.HI.U32 R4, R8, UR6, RZ ;  /* 0x0000000608041c27 */ /* 0x000fe2000f8e00ff */
[----:B------:R-:W-:Y:S01]  /*46f0*/  @UP0 ULDC UR6, c[0x0][0x450] ;  /* 0x0001140000060ab9 */ /* 0x000fe20000000800 */
[----:B------:R-:W-:Y:S01]  /*4700*/  UIADD3 UR10, UR18, 0x4, URZ ;  /* 0x00000004120a7890 */ /* 0x000fe2000fffe03f */
[----:B--2---:R-:W-:Y:S01]  /*4710*/  LOP3.LUT R5, R5, 0xffffdfff, RZ, 0xc0, !PT ;  /* 0xffffdfff05057812 */ /* 0x004fe200078ec0ff */
[----:B------:R-:W-:Y:S01]  /*4720*/  HGMMA.64x96x16.F32.BF16 R152, gdesc[UR16], RZ, !UPT, gsb0 ;  /* 0x01600000109879f0 */ /* 0x000fe2000c0018ff */
[----:B------:R-:W-:Y:S01]  /*4730*/  @P1 SHF.R.U32.HI R8, RZ, UR6, R4 ;  /* 0x00000006ff081c19 */ /* 0x000fe20008011604 */
[----:B------:R-:W-:Y:S01]  /*4740*/  UIMAD UR6, UR23, -0x60, URZ ;  /* 0xffffffa0170678a4 */ /* 0x000fe2000f8e023f */
[----:B------:R-:W-:Y:S01]  /*4750*/  @P2 LOP3.LUT R5, R5, 0x2000, RZ, 0xfc, !PT ;  /* 0x0000200005052812 */ /* 0x000fe200078efcff */
[----:B------:R-:W-:Y:S01]  /*4760*/  UMOV UR11, 0x40000040 ;  /* 0x40000040000b7882 */ /* 0x000fe20000000000 */
[----:B------:R-:W-:Y:S01]  /*4770*/  UIADD3 UR14, UR18, 0x6, URZ ;  /* 0x00000006120e7890 */ /* 0x000fe2000fffe03f */
[----:B0-----:R-:W0:Y:S01]  /*4780*/  SHFL.IDX PT, R9, R8, RZ, 0x1c1f ;  /* 0x001c1fff08097589 */ /* 0x001e2200000e0000 */
[----:B------:R-:W-:Y:S01]  /*4790*/  UMOV UR15, 0x40000040 ;  /* 0x40000040000f7882 */ /* 0x000fe20000000000 */
[----:B------:R-:W-:Y:S01]  /*47a0*/  IMAD.U32 R13, RZ, RZ, UR6 ;  /* 0x00000006ff0d7e24 */ /* 0x000fe2000f8e00ff */
[----:B------:R-:W-:Y:S01]  /*47b0*/  UIADD3 UR6, UR18, 0x2, URZ ;  /* 0x0000000212067890 */ /* 0x000fe2000fffe03f */
[----:B------:R-:W2:Y:S01]  /*47c0*/  SHFL.IDX PT, R11, R8, 0x1, 0x1c1f ;  /* 0x003c1f00080b7f89 */ /* 0x000ea200000e0000 */
[----:B------:R-:W-:Y:S01]  /*47d0*/  IMAD.U32 R15, RZ, RZ, UR51 ;  /* 0x00000033ff0f7e24 */ /* 0x000fe2000f8e00ff */
[----:B------:R-:W-:-:S02]  /*47e0*/  LOP3.LUT R5, R5, 0xffffefff, RZ, 0xc0, !PT ;  /* 0xffffefff05057812 */ /* 0x000fc400078ec0ff */
[----:B------:R-:W-:Y:S02]  /*47f0*/  IADD3 R4, -R2, 0x1, R13 ;  /* 0x0000000102047810 */ /* 0x000fe40007ffe10d */
[----:B------:R-:W-:Y:S02]  /*4800*/  @P0 LOP3.LUT R5, R5, 0x1000, RZ, 0xfc, !PT ;  /* 0x0000100005050812 */ /* 0x000fe400078efcff */
[----:B------:R-:W-:Y:S02]  /*4810*/  IADD3 R14, -R15, UR50, R4 ;  /* 0x000000320f0e7c10 */ /* 0x000fe4000fffe104 */
[----:B------:R-:W-:-:S04]  /*4820*/  LOP3.LUT R5, R5, 0xffffbfff, RZ, 0xc0, !PT ;  /* 0xffffbfff05057812 */ /* 0x000fc800078ec0ff */
[----:B------:R-:W-:-:S04]  /*4830*/  @P1 LOP3.LUT R5, R5, 0x4000, RZ, 0xfc, !PT ;  /* 0x0000400005051812 */ /* 0x000fc800078efcff */
[----:B------:R-:W-:Y:S01]  /*4840*/  LOP3.LUT R5, R5, 0xffff7fff, RZ, 0xc0, !PT ;  /* 0xffff7fff05057812 */ /* 0x000fe200078ec0ff */
[C---:B0-----:R-:W-:Y:S02]  /*4850*/  IMAD.IADD R4, R14.reuse, 0x1, R9 ;  /* 0x000000010e047824 */ /* 0x041fe400078e0209 */
[----:B--2---:R-:W-:-:S05]  /*4860*/  IMAD.IADD R14, R14, 0x1, R11 ;  /* 0x000000010e0e7824 */ /* 0x004fca00078e020b */
        /* <DEDUP_REMOVED lines=8> */
[----:B------:R-:W-:Y:S02]  /*48f0*/  ISETP.GT.AND P1, PT, R4, 0x1, PT ;  /* 0x000000010400780c */ /* 0x000fe40003f24270 */
[----:B------:R-:W-:-:S04]  /*4900*/  LOP3.LUT R5, R5, 0xfffeffff, RZ, 0xc0, !PT ;  /* 0xfffeffff05057812 */ /* 0x000fc800078ec0ff */
[----:B------:R-:W-:Y:S02]  /*4910*/  @P2 LOP3.LUT R5, R5, 0x10000, RZ, 0xfc, !PT ;  /* 0x0001000005052812 */ /* 0x000fe400078efcff */
[----:B------:R-:W-:Y:S01]  /*4920*/  ISETP.GT.AND P2, PT, R4, RZ, PT ;  /* 0x000000ff0400720c */ /* 0x000fe20003f44270 */
[----:B------:R-:W-:Y:S02]  /*4930*/  WARPGROUP.DEPBAR.LE gsb0, 0x0 ;  /* 0x00008000000079c5 */ /* 0x000fe40000010000 */
        /* <DEDUP_REMOVED lines=79> */
[----:B0-----:R-:W-:-:S02]  /*4e30*/  FSEL R20, R20, -INF , P2 ;  /* 0xff80000014147808 */ /* 0x001fc40001000000 */
[----:B------:R-:W-:-:S05]  /*4e40*/  ISETP.GT.AND P2, PT, R4, 0x20, PT ;  /* 0x000000200400780c */ /* 0x000fca0003f44270 */
[----:B------:R-:W0:Y:S01]  /*4e50*/  MUFU.TANH R156, R169 ;  /* 0x000000a9009c7308 */ /* 0x000e220000002400 */
[----:B--2---:R-:W-:Y:S02]  /*4e60*/  FSEL R21, R21, -INF , P1 ;  /* 0xff80000015157808 */ /* 0x004fe40000800000 */
[----:B------:R-:W-:-:S05]  /*4e70*/  ISETP.GT.AND P1, PT, R4, 0x21, PT ;  /* 0x000000210400780c */ /* 0x000fca0003f24270 */
[----:B------:R-:W2:Y:S01]  /*4e80*/  MUFU.TANH R160, R172 ;  /* 0x000000ac00a07308 */ /* 0x000ea20000002400 */
[----:B---3--:R-:W-:Y:S02]  /*4e90*/  FSEL R152, R152, -INF , P2 ;  /* 0xff80000098987808 */ /* 0x008fe40001000000 */
[----:B------:R-:W-:-:S05]  /*4ea0*/  ISETP.GT.AND P2, PT, R4, 0x28, PT ;  /* 0x000000280400780c */ /* 0x000fca0003f44270 */
[----:B------:R-:W3:Y:S01]  /*4eb0*/  MUFU.TANH R161, R173 ;  /* 0x000000ad00a17308 */ /* 0x000ee20000002400 */
[----:B0-----:R-:W-:Y:S02]  /*4ec0*/  FSEL R156, R156, -INF , P1 ;  /* 0xff8000009c9c7808 */ /* 0x001fe40000800000 */
        /* <DEDUP_REMOVED lines=24> */
[----:B------:R-:W-:-:S05]  /*5050*/  ISETP.GT.AND P1, PT, R14, RZ, PT ;  /* 0x000000ff0e00720c */ /* 0x000fca0003f24270 */
        /* <DEDUP_REMOVED lines=50> */
[----:B------:R-:W-:-:S05]  /*5380*/  LOP3.LUT P2, RZ, R5, 0x10000, RZ, 0xc0, !PT ;  /* 0x0001000005ff7812 */ /* 0x000fca000784c0ff */
[----:B------:R-:W2:Y:S01]  /*5390*/  MUFU.TANH R180, R190 ;  /* 0x000000be00b47308 */ /* 0x000ea20000002400 */
[----:B---3--:R-:W-:Y:S02]  /*53a0*/  FSEL R178, R178, -INF , P1 ;  /* 0xff800000b2b27808 */ /* 0x008fe40000800000 */
[----:B------:R-:W-:-:S05]  /*53b0*/  LOP3.LUT P1, RZ, R5, 0x8000, RZ, 0xc0, !PT ;  /* 0x0000800005ff7812 */ /* 0x000fca000782c0ff */
[----:B------:R-:W3:Y:S01]  /*53c0*/  MUFU.TANH R181, R191 ;  /* 0x000000bf00b57308 */ /* 0x000ee20000002400 */
[----:B0-----:R-:W-:Y:S02]  /*53d0*/  FSEL R179, R179, -INF , P1 ;  /* 0xff800000b3b37808 */ /* 0x001fe40000800000 */
[----:B------:R-:W-:-:S05]  /*53e0*/  LOP3.LUT P1, RZ, R5, 0x4000, RZ, 0xc0, !PT ;  /* 0x0000400005ff7812 */ /* 0x000fca000782c0ff */
[----:B------:R-:W0:Y:S01]  /*53f0*/  MUFU.TANH R182, R194 ;  /* 0x000000c200b67308 */ /* 0x000e220000002400 */
[----:B--2---:R-:W-:Y:S02]  /*5400*/  FSEL R180, R180, -INF , P2 ;  /* 0xff800000b4b47808 */ /* 0x004fe40001000000 */
[----:B------:R-:W-:-:S05]  /*5410*/  LOP3.LUT P2, RZ, R5, 0x2000, RZ, 0xc0, !PT ;  /* 0x0000200005ff7812 */ /* 0x000fca000784c0ff */
[----:B------:R2:W4:Y:S01]  /*5420*/  MUFU.TANH R183, R195 ;  /* 0x000000c300b77308 */ /* 0x0005220000002400 */
[----:B---3--:R-:W-:Y:S02]  /*5430*/  FSEL R181, R181, -INF , P0 ;  /* 0xff800000b5b57808 */ /* 0x008fe40000000000 */
[----:B------:R-:W-:Y:S02]  /*5440*/  LOP3.LUT P0, RZ, R5, 0x1000, RZ, 0xc0, !PT ;  /* 0x0000100005ff7812 */ /* 0x000fe4000780c0ff */
[----:B------:R-:W-:-:S03]  /*5450*/  FMNMX.FTZ R5, R153, R10, !PT ;  /* 0x0000000a99057209 */ /* 0x000fc60007810000 */
[----:B------:R-:W3:Y:S01]  /*5460*/  MUFU.TANH R184, R198 ;  /* 0x000000c600b87308 */ /* 0x000ee20000002400 */
[----:B------:R-:W-:Y:S01]  /*5470*/  FMNMX.FTZ R5, R154, R5, !PT ;  /* 0x000000059a057209 */ /* 0x000fe20007810000 */
[----:B--2---:R-:W2:Y:S01]  /*5480*/  S2R R195, SR_TID.X ;  /* 0x0000000000c37919 */ /* 0x004ea20000002100 */
[----:B0-----:R-:W-:Y:S02]  /*5490*/  FSEL R182, R182, -INF , P3 ;  /* 0xff800000b6b67808 */ /* 0x001fe40001800000 */
[----:B------:R-:W-:-:S03]  /*54a0*/  FMNMX.FTZ R5, R155, R5, !PT ;  /* 0x000000059b057209 */ /* 0x000fc60007810000 */
[----:B------:R-:W0:Y:S01]  /*54b0*/  MUFU.TANH R185, R199 ;  /* 0x000000c700b97308 */ /* 0x000e220000002400 */
[----:B------:R-:W-:Y:S02]  /*54c0*/  FMNMX.FTZ R5, R157, R5, !PT ;  /* 0x000000059d057209 */ /* 0x000fe40007810000 */
[----:B----4-:R-:W-:Y:S02]  /*54d0*/  FSEL R183, R183, -INF , P4 ;  /* 0xff800000b7b77808 */ /* 0x010fe40002000000 */
[----:B------:R-:W-:Y:S02]  /*54e0*/  FMNMX.FTZ R5, R158, R5, !PT ;  /* 0x000000059e057209 */ /* 0x000fe40007810000 */
[----:B------:R-:W-:Y:S02]  /*54f0*/  ISETP.GT.AND P4, PT, R4, 0x49, PT ;  /* 0x000000490400780c */ /* 0x000fe40003f84270 */
[----:B------:R-:W-:Y:S02]  /*5500*/  FMNMX.FTZ R5, R159, R5, !PT ;  /* 0x000000059f057209 */ /* 0x000fe40007810000 */
[----:B---3--:R-:W-:-:S02]  /*5510*/  FSEL R184, R184, -INF , P5 ;  /* 0xff800000b8b87808 */ /* 0x008fc40002800000 */
[----:B------:R-:W-:Y:S02]  /*5520*/  FMNMX.FTZ R5, R162, R5, !PT ;  /* 0x00000005a2057209 */ /* 0x000fe40007810000 */
[----:B------:R-:W-:Y:S02]  /*5530*/  ISETP.GT.AND P5, PT, R4, 0x50, PT ;  /* 0x000000500400780c */ /* 0x000fe40003fa4270 */
[----:B------:R-:W-:Y:S02]  /*5540*/  FMNMX.FTZ R5, R163, R5, !PT ;  /* 0x00000005a3057209 */ /* 0x000fe40007810000 */
[----:B0-----:R-:W-:Y:S02]  /*5550*/  FSEL R185, R185, -INF , P6 ;  /* 0xff800000b9b97808 */ /* 0x001fe40003000000 */
[----:B------:R-:W-:-:S04]  /*5560*/  FMNMX.FTZ R5, R166, R5, !PT ;  /* 0x00000005a6057209 */ /* 0x000fc80007810000 */
[----:B------:R-:W-:Y:S02]  /*5570*/  FMNMX.FTZ R5, R167, R5, !PT ;  /* 0x00000005a7057209 */ /* 0x000fe40007810000 */
[----:B--2---:R-:W-:Y:S02]  /*5580*/  SHF.R.U32.HI R195, RZ, 0x7, R195 ;  /* 0x00000007ffc37819 */ /* 0x004fe400000116c3 */
        /* <DEDUP_REMOVED lines=26> */
[--C-:B------:R-:W-:Y:S01]  /*5730*/  FFMA.FTZ R154, R154, UR10, -R186.reuse ;  /* 0x0000000a9a9a7c23 */ /* 0x100fe200080108ba */
[--C-:B------:R-:W-:Y:S01]  /*5740*/  FFMA.FTZ R188, R157, UR10, -R186.reuse ;  /* 0x0000000a9dbc7c23 */ /* 0x100fe200080108ba */
[--C-:B------:R-:W-:Y:S01]  /*5750*/  FFMA.FTZ R155, R155, UR10, -R186.reuse ;  /* 0x0000000a9b9b7c23 */ /* 0x100fe200080108ba */
[----:B------:R0:W2:Y:S01]  /*5760*/  MUFU.TANH R10, R189 ;  /* 0x000000bd000a7308 */ /* 0x0000a20000002400 */
        /* <DEDUP_REMOVED lines=20> */
[----:B------:R-:W-:Y:S01]  /*58b0*/  FFMA.FTZ R185, R185, UR10, -R186 ;  /* 0x0000000ab9b97c23 */ /* 0x000fe200080108ba */
[----:B--2---:R-:W-:-:S02]  /*58c0*/  FSEL R10, R10, -INF , P4 ;  /* 0xff8000000a0a7808 */ /* 0x004fc40002000000 */
[----:B------:R-:W2:Y:S01]  /*58d0*/  MUFU.EX2 R154, R154 ;  /* 0x0000009a009a7308 */ /* 0x000ea20000000800 */
[----:B------:R-:W-:-:S07]  /*58e0*/  ISETP.GT.AND P4, PT, R4, 0x51, PT ;  /* 0x000000510400780c */ /* 0x000fce0003f84270 */
[----:B------:R-:W3:Y:S01]  /*58f0*/  MUFU.EX2 R155, R155 ;  /* 0x0000009b009b7308 */ /* 0x000ee20000000800 */
        /* <DEDUP_REMOVED lines=11> */
[----:B------:R-:W-:Y:S01]  /*59b0*/  FMNMX.FTZ R154, R8, R7, !PT ;  /* 0x00000007089a7209 */ /* 0x000fe20007810000 */
[-C--:B------:R-:W-:Y:S01]  /*59c0*/  FMUL.FTZ R39, R39, R14.reuse ;  /* 0x0000000e27277220 */ /* 0x080fe20000410000 */
[-C--:B------:R-:W-:Y:S01]  /*59d0*/  FMUL.FTZ R42, R42, R14.reuse ;  /* 0x0000000e2a2a7220 */ /* 0x080fe20000410000 */
[----:B------:R-:W-:Y:S01]  /*59e0*/  FMUL.FTZ R43, R43, R14 ;  /* 0x0000000e2b2b7220 */ /* 0x000fe20000410000 */
[----:B------:R-:W-:Y:S01]  /*59f0*/  FMNMX.FTZ R154, R9, R154, !PT ;  /* 0x0000009a099a7209 */ /* 0x000fe20007810000 */
[----:B---3--:R-:W-:Y:S01]  /*5a00*/  FADD.FTZ R0, R155, R0 ;  /* 0x000000009b007221 */ /* 0x008fe20000010000 */
[----:B------:R-:W2:Y:S01]  /*5a10*/  MUFU.EX2 R153, R158 ;  /* 0x0000009e00997308 */ /* 0x000ea20000000800 */
[----:B------:R-:W-:Y:S01]  /*5a20*/  FMUL.FTZ R46, R46, R14 ;  /* 0x0000000e2e2e7220 */ /* 0x000fe20000410000 */
[----:B------:R-:W-:Y:S01]  /*5a30*/  FMNMX.FTZ R154, R11, R154, !PT ;  /* 0x0000009a0b9a7209 */ /* 0x000fe20007810000 */
[-C--:B------:R-:W-:Y:S01]  /*5a40*/  FMUL.FTZ R47, R47, R14.reuse ;  /* 0x0000000e2f2f7220 */ /* 0x080fe20000410000 */
[-C--:B------:R-:W-:Y:S01]  /*5a50*/  FMUL.FTZ R50, R50, R14.reuse ;  /* 0x0000000e32327220 */ /* 0x080fe20000410000 */
[----:B------:R-:W-:Y:S01]  /*5a60*/  FMUL.FTZ R51, R51, R14 ;  /* 0x0000000e33337220 */ /* 0x000fe20000410000 */
[----:B------:R-:W-:Y:S01]  /*5a70*/  FMNMX.FTZ R154, R12, R154, !PT ;  /* 0x0000009a0c9a7209 */ /* 0x000fe20007810000 */
[C---:B0-----:R-:W-:Y:S01]  /*5a80*/  FADD.FTZ R0, R159.reuse, R0 ;  /* 0x000000009f007221 */ /* 0x041fe20000010000 */
[----:B------:R-:W-:Y:S01]  /*5a90*/  F2FP.BF16.F32.PACK_AB R159, R159, R155 ;  /* 0x0000009b9f9f723e */ /* 0x000fe200000010ff */
        /* <DEDUP_REMOVED lines=31> */
[-C--:B------:R-:W-:Y:S01]  /*5c90*/  FMUL.FTZ R83, R83, R14.reuse ;  /* 0x0000000e53537220 */ /* 0x080fe20000410000 */
[----:B------:R-:W3:Y:S01]  /*5ca0*/  MUFU.TANH R154, R192 ;  /* 0x000000c0009a7308 */ /* 0x000ee20000002400 */
[----:B------:R-:W-:Y:S01]  /*5cb0*/  FMNMX.FTZ R155, R164, R155, !PT ;  /* 0x0000009ba49b7209 */ /* 0x000fe20007810000 */
[----:B--2---:R-:W-:Y:S01]  /*5cc0*/  FADD.FTZ R0, R163, R0 ;  /* 0x00000000a3007221 */ /* 0x004fe20000010000 */
[-C--:B------:R-:W-:Y:S01]  /*5cd0*/  FMUL.FTZ R86, R86, R14.reuse ;  /* 0x0000000e56567220 */ /* 0x080fe20000410000 */
[-C--:B------:R-:W-:Y:S01]  /*5ce0*/  FMUL.FTZ R87, R87, R14.reuse ;  /* 0x0000000e57577220 */ /* 0x080fe20000410000 */
[----:B------:R-:W-:Y:S01]  /*5cf0*/  FMNMX.FTZ R158, R165, R155, !PT ;  /* 0x0000009ba59e7209 */ /* 0x000fe20007810000 */
[-C--:B------:R-:W-:Y:S01]  /*5d00*/  FMUL.FTZ R90, R90, R14.reuse ;  /* 0x0000000e5a5a7220 */ /* 0x080fe20000410000 */
[----:B------:R-:W-:Y:S01]  /*5d10*/  FMUL.FTZ R91, R91, R14 ;  /* 0x0000000e5b5b7220 */ /* 0x000fe20000410000 */
[----:B------:R-:W2:Y:S01]  /*5d20*/  MUFU.TANH R155, R193 ;  /* 0x000000c1009b7308 */ /* 0x000ea20000002400 */
[----:B------:R-:W-:Y:S01]  /*5d30*/  FMNMX.FTZ R158, R168, R158, !PT ;  /* 0x0000009ea89e7209 */ /* 0x000fe20007810000 */
[----:B0-----:R-:W-:Y:S01]  /*5d40*/  FADD.FTZ R0, R166, R0 ;  /* 0x00000000a6007221 */ /* 0x001fe20000010000 */
[-C--:B------:R-:W-:Y:S01]  /*5d50*/  FMUL.FTZ R94, R94, R14.reuse ;  /* 0x0000000e5e5e7220 */ /* 0x080fe20000410000 */
[----:B------:R-:W-:Y:S01]  /*5d60*/  FMUL.FTZ R95, R95, R14 ;  /* 0x0000000e5f5f7220 */ /* 0x000fe20000410000 */
[----:B------:R-:W-:Y:S01]  /*5d70*/  FMNMX.FTZ R186, R169, R158, !PT ;  /* 0x0000009ea9ba7209 */ /* 0x000fe20007810000 */
[-C--:B------:R-:W-:Y:S01]  /*5d80*/  FMUL.FTZ R98, R98, R14.reuse ;  /* 0x0000000e62627220 */ /* 0x080fe20000410000 */
[----:B------:R-:W-:Y:S01]  /*5d90*/  FMUL.FTZ R99, R99, R14 ;  /* 0x0000000e63637220 */ /* 0x000fe20000410000 */
[----:B------:R-:W0:Y:S01]  /*5da0*/  MUFU.TANH R158, R196 ;  /* 0x000000c4009e7308 */ /* 0x000e220000002400 */
[----:B------:R-:W-:Y:S01]  /*5db0*/  FMNMX.FTZ R186, R172, R186, !PT ;  /* 0x000000baacba7209 */ /* 0x000fe20007810000 */
[-C--:B------:R-:W-:Y:S01]  /*5dc0*/  FMUL.FTZ R102, R102, R14.reuse ;  /* 0x0000000e66667220 */ /* 0x080fe20000410000 */
[----:B---3--:R-:W-:Y:S01]  /*5dd0*/  FSEL R154, R154, -INF , P5 ;  /* 0xff8000009a9a7808 */ /* 0x008fe20002800000 */
[----:B------:R-:W-:Y:S01]  /*5de0*/  FMUL.FTZ R103, R103, R14 ;  /* 0x0000000e67677220 */ /* 0x000fe20000410000 */
[----:B------:R-:W-:Y:S01]  /*5df0*/  FMNMX.FTZ R187, R173, R186, !PT ;  /* 0x000000baadbb7209 */ /* 0x000fe20007810000 */
[-C--:B------:R-:W-:Y:S01]  /*5e00*/  FMUL.FTZ R106, R106, R14.reuse ;  /* 0x0000000e6a6a7220 */ /* 0x080fe20000410000 */
[----:B------:R-:W-:Y:S01]  /*5e10*/  ISETP.GT.AND P5, PT, R4, 0x58, PT ;  /* 0x000000580400780c */ /* 0x000fe20003fa4270 */
[----:B------:R-:W3:Y:S01]  /*5e20*/  MUFU.TANH R186, R197 ;  /* 0x000000c500ba7308 */ /* 0x000ee20000002400 */
[----:B------:R-:W-:Y:S01]  /*5e30*/  FMNMX.FTZ R187, R176, R187, !PT ;  /* 0x000000bbb0bb7209 */ /* 0x000fe20007810000 */
[-C--:B------:R-:W-:Y:S01]  /*5e40*/  FMUL.FTZ R107, R107, R14.reuse ;  /* 0x0000000e6b6b7220 */ /* 0x080fe20000410000 */
[----:B--2---:R-:W-:Y:S01]  /*5e50*/  FSEL R155, R155, -INF , P4 ;  /* 0xff8000009b9b7808 */ /* 0x004fe20002000000 */
[-C--:B------:R-:W-:Y:S01]  /*5e60*/  FMUL.FTZ R110, R110, R14.reuse ;  /* 0x0000000e6e6e7220 */ /* 0x080fe20000410000 */
[----:B------:R-:W-:Y:S01]  /*5e70*/  FMNMX.FTZ R187, R10, R187, !PT ;  /* 0x000000bb0abb7209 */ /* 0x000fe20007810000 */
[-C--:B------:R-:W-:Y:S01]  /*5e80*/  FMUL.FTZ R111, R111, R14.reuse ;  /* 0x0000000e6f6f7220 */ /* 0x080fe20000410000 */
[----:B------:R-:W-:Y:S01]  /*5e90*/  ISETP.GT.AND P4, PT, R4, 0x59, PT ;  /* 0x000000590400780c */ /* 0x000fe20003f84270 */
[----:B------:R-:W2:Y:S01]  /*5ea0*/  MUFU.EX2 R167, R167 ;  /* 0x000000a700a77308 */ /* 0x000ea20000000800 */
[----:B------:R-:W-:Y:S01]  /*5eb0*/  FMNMX.FTZ R187, R154, R187, !PT ;  /* 0x000000bb9abb7209 */ /* 0x000fe20007810000 */
[-C--:B------:R-:W-:Y:S01]  /*5ec0*/  FMUL.FTZ R114, R114, R14.reuse ;  /* 0x0000000e72727220 */ /* 0x080fe20000410000 */
[----:B0-----:R-:W-:Y:S01]  /*5ed0*/  FSEL R158, R158, -INF , P5 ;  /* 0xff8000009e9e7808 */ /* 0x001fe20002800000 */
[-C--:B------:R-:W-:Y:S01]  /*5ee0*/  FMUL.FTZ R115, R115, R14.reuse ;  /* 0x0000000e73737220 */ /* 0x080fe20000410000 */
[----:B------:R-:W-:Y:S01]  /*5ef0*/  FMNMX.FTZ R187, R155, R187, !PT ;  /* 0x000000bb9bbb7209 */ /* 0x000fe20007810000 */
[-C--:B------:R-:W-:Y:S01]  /*5f00*/  FMUL.FTZ R118, R118, R14.reuse ;  /* 0x0000000e76767220 */ /* 0x080fe20000410000 */
[-C--:B------:R-:W-:Y:S01]  /*5f10*/  FMUL.FTZ R119, R119, R14.reuse ;  /* 0x0000000e77777220 */ /* 0x080fe20000410000 */
[----:B------:R-:W0:Y:S01]  /*5f20*/  MUFU.EX2 R170, R170 ;  /* 0x000000aa00aa7308 */ /* 0x000e220000000800 */
[----:B---3--:R-:W-:Y:S01]  /*5f30*/  FSEL R186, R186, -INF , P4 ;  /* 0xff800000baba7808 */ /* 0x008fe20002000000 */
[-C--:B------:R-:W-:Y:S01]  /*5f40*/  FMUL.FTZ R122, R122, R14.reuse ;  /* 0x0000000e7a7a7220 */ /* 0x080fe20000410000 */
[----:B------:R-:W-:Y:S01]  /*5f50*/  FMNMX.FTZ R4, R158, R187, !PT ;  /* 0x000000bb9e047209 */ /* 0x000fe20007810000 */
[-C--:B------:R-:W-:Y:S01]  /*5f60*/  FMUL.FTZ R123, R123, R14.reuse ;  /* 0x0000000e7b7b7220 */ /* 0x080fe20000410000 */
[-C--:B------:R-:W-:Y:S01]  /*5f70*/  FMUL.FTZ R126, R126, R14.reuse ;  /* 0x0000000e7e7e7220 */ /* 0x080fe20000410000 */
[----:B------:R-:W-:Y:S01]  /*5f80*/  FMUL.FTZ R127, R127, R14 ;  /* 0x0000000e7f7f7220 */ /* 0x000fe20000410000 */
[----:B------:R-:W-:Y:S01]  /*5f90*/  FMNMX.FTZ R4, R186, R4, !PT ;  /* 0x00000004ba047209 */ /* 0x000fe20007810000 */
[----:B------:R-:W3:Y:S01]  /*5fa0*/  MUFU.EX2 R171, R171 ;  /* 0x000000ab00ab7308 */ /* 0x000ee20000000800 */
[----:B--2---:R-:W-:Y:S01]  /*5fb0*/  FADD.FTZ R0, R167, R0 ;  /* 0x00000000a7007221 */ /* 0x004fe20000010000 */
[-C--:B------:R-:W-:Y:S01]  /*5fc0*/  FMUL.FTZ R130, R130, R14.reuse ;  /* 0x0000000e82827220 */ /* 0x080fe20000410000 */
[-C--:B------:R-:W-:Y:S01]  /*5fd0*/  FMUL.FTZ R131, R131, R14.reuse ;  /* 0x0000000e83837220 */ /* 0x080fe20000410000 */
[----:B------:R-:W2:Y:S01]  /*5fe0*/  SHFL.BFLY PT, R187, R4, 0x2, 0x1f ;  /* 0x0c401f0004bb7f89 */ /* 0x000ea200000e0000 */
[-C--:B------:R-:W-:Y:S01]  /*5ff0*/  FMUL.FTZ R134, R134, R14.reuse ;  /* 0x0000000e86867220 */ /* 0x080fe20000410000 */
[-C--:B------:R-:W-:Y:S01]  /*6000*/  FMUL.FTZ R135, R135, R14.reuse ;  /* 0x0000000e87877220 */ /* 0x080fe20000410000 */
        /* <DEDUP_REMOVED lines=10> */
[----:B---3--:R-:W-:Y:S01]  /*60b0*/  FADD.FTZ R0, R171, R0 ;  /* 0x00000000ab007221 */ /* 0x008fe20000010000 */
[----:B------:R-:W-:-:S06]  /*60c0*/  FMUL.FTZ R151, R151, R14 ;  /* 0x0000000e97977220 */ /* 0x000fcc0000410000 */
[----:B------:R-:W3:Y:S01]  /*60d0*/  MUFU.EX2 R177, R177 ;  /* 0x000000b100b17308 */ /* 0x000ee20000000800 */
[----:B----4-:R-:W-:Y:S01]  /*60e0*/  FADD.FTZ R0, R174, R0 ;  /* 0x00000000ae007221 */ /* 0x010fe20000010000 */
[----:B--2---:R-:W-:-:S06]  /*60f0*/  FMNMX.FTZ R4, R4, R187, !PT ;  /* 0x000000bb04047209 */ /* 0x004fcc0007810000 */
[----:B------:R-:W2:Y:S01]  /*6100*/  MUFU.EX2 R190, R190 ;  /* 0x000000be00be7308 */ /* 0x000ea20000000800 */
[----:B------:R-:W4:Y:S01]  /*6110*/  SHFL.BFLY PT, R187, R4, 0x1, 0x1f ;  /* 0x0c201f0004bb7f89 */ /* 0x000f2200000e0000 */
[----:B0-----:R-:W-:-:S06]  /*6120*/  FADD.FTZ R0, R175, R0 ;  /* 0x00000000af007221 */ /* 0x001fcc0000010000 */
[----:B------:R-:W0:Y:S01]  /*6130*/  MUFU.EX2 R178, R178 ;  /* 0x000000b200b27308 */ /* 0x000e220000000800 */
[----:B---3--:R-:W-:-:S07]  /*6140*/  FADD.FTZ R0, R177, R0 ;  /* 0x00000000b1007221 */ /* 0x008fce0000010000 */
[----:B------:R-:W3:Y:S01]  /*6150*/  MUFU.EX2 R179, R179 ;  /* 0x000000b300b37308 */ /* 0x000ee20000000800 */
[----:B--2---:R-:W-:-:S07]  /*6160*/  FADD.FTZ R0, R190, R0 ;  /* 0x00000000be007221 */ /* 0x004fce0000010000 */
[----:B------:R-:W2:Y:S01]  /*6170*/  MUFU.EX2 R180, R180 ;  /* 0x000000b400b47308 */ /* 0x000ea20000000800 */
[----:B----4-:R-:W-:Y:S01]  /*6180*/  FMNMX.FTZ R4, R4, R187, !PT ;  /* 0x000000bb04047209 */ /* 0x010fe20007810000 */
[----:B0-----:R-:W-:-:S03]  /*6190*/  FADD.FTZ R0, R178, R0 ;  /* 0x00000000b2007221 */ /* 0x001fc60000010000 */
[C---:B------:R-:W-:Y:S01]  /*61a0*/  FSETP.NEU.FTZ.AND P3, PT, R4.reuse, -INF , PT ;  /* 0xff8000000400780b */ /* 0x040fe20003f7d000 */
[----:B------:R-:W-:Y:S02]  /*61b0*/  FMUL.FTZ R187, R4, UR10 ;  /* 0x0000000a04bb7c20 */ /* 0x000fe40008410000 */
[----:B------:R-:W0:Y:S01]  /*61c0*/  MUFU.EX2 R181, R181 ;  /* 0x000000b500b57308 */ /* 0x000e220000000800 */
[----:B---3--:R-:W-:Y:S02]  /*61d0*/  FADD.FTZ R0, R179, R0 ;  /* 0x00000000b3007221 */ /* 0x008fe40000010000 */
[----:B------:R-:W-:-:S05]  /*61e0*/  FSEL R187, R187, RZ, P3 ;  /* 0x000000ffbbbb7208 */ /* 0x000fca0001800000 */
[--C-:B------:R-:W-:Y:S01]  /*61f0*/  FFMA.FTZ R152, R152, UR10, -R187.reuse ;  /* 0x0000000a98987c23 */ /* 0x100fe200080108bb */
[--C-:B------:R-:W-:Y:S01]  /*6200*/  FFMA.FTZ R191, R176, UR10, -R187.reuse ;  /* 0x0000000ab0bf7c23 */ /* 0x100fe200080108bb */
        /* <DEDUP_REMOVED lines=13> */
[----:B---3--:R-:W-:Y:S01]  /*62e0*/  FSEL R152, R4, RZ, P3 ;  /* 0x000000ff04987208 */ /* 0x008fe20001800000 */
[--C-:B------:R-:W-:Y:S01]  /*62f0*/  FFMA.FTZ R21, R21, UR10, -R187.reuse ;  /* 0x0000000a15157c23 */ /* 0x100fe200080108bb */
[--C-:B------:R-:W-:Y:S01]  /*6300*/  FFMA.FTZ R156, R156, UR10, -R187.reuse ;  /* 0x0000000a9c9c7c23 */ /* 0x100fe200080108bb */
[--C-:B------:R-:W-:Y:S01]  /*6310*/  FFMA.FTZ R194, R161, UR10, -R187.reuse ;  /* 0x0000000aa1c27c23 */ /* 0x100fe200080108bb */
[----:B------:R-:W-:Y:S01]  /*6320*/  FFMA.FTZ R164, R165, UR10, -R187 ;  /* 0x0000000aa5a47c23 */ /* 0x000fe200080108bb */
[----:B------:R-:W-:Y:S01]  /*6330*/  FADD.FTZ R152, -R152, R7 ;  /* 0x0000000798987221 */ /* 0x000fe20000010100 */
[--C-:B------:R-:W-:Y:S01]  /*6340*/  FFMA.FTZ R168, R168, UR10, -R187.reuse ;  /* 0x0000000aa8a87c23 */ /* 0x100fe200080108bb */
[--C-:B------:R-:W-:Y:S01]  /*6350*/  FFMA.FTZ R160, R169, UR10, -R187.reuse ;  /* 0x0000000aa9a07c23 */ /* 0x100fe200080108bb */
[--C-:B------:R-:W-:Y:S01]  /*6360*/  FFMA.FTZ R172, R172, UR10, -R187.reuse ;  /* 0x0000000aacac7c23 */ /* 0x100fe200080108bb */
[----:B------:R-:W-:Y:S01]  /*6370*/  FMUL.FTZ R152, R152, UR10 ;  /* 0x0000000a98987c20 */ /* 0x000fe20008410000 */
[--C-:B------:R-:W-:Y:S01]  /*6380*/  FFMA.FTZ R188, R173, UR10, -R187.reuse ;  /* 0x0000000aadbc7c23 */ /* 0x100fe200080108bb */
[--C-:B------:R-:W-:Y:S01]  /*6390*/  FFMA.FTZ R154, R154, UR10, -R187.reuse ;  /* 0x0000000a9a9a7c23 */ /* 0x100fe200080108bb */
[--C-:B------:R-:W-:Y:S01]  /*63a0*/  FFMA.FTZ R189, R158, UR10, -R187.reuse ;  /* 0x0000000a9ebd7c23 */ /* 0x100fe200080108bb */
[----:B------:R-:W-:Y:S01]  /*63b0*/  FFMA.FTZ R186, R186, UR10, -R187 ;  /* 0x0000000ababa7c23 */ /* 0x000fe200080108bb */
[----:B------:R3:W-:Y:S01]  /*63c0*/  MUFU.EX2 R158, R8 ;  /* 0x00000008009e7308 */ /* 0x0007e20000000800 */
[----:B------:R-:W-:Y:S01]  /*63d0*/  F2FP.BF16.F32.PACK_AB R161, R167, R166 ;  /* 0x000000a6a7a1723e */ /* 0x000fe200000010ff */
[----:B------:R-:W-:Y:S01]  /*63e0*/  IMAD.U32 R7, RZ, RZ, UR26 ;  /* 0x0000001aff077e24 */ /* 0x000fe2000f8e00ff */
[----:B------:R-:W-:Y:S01]  /*63f0*/  F2FP.BF16.F32.PACK_AB R167, R190, R177 ;  /* 0x000000b1bea7723e */ /* 0x000fe200000010ff */
[----:B--2---:R-:W-:Y:S01]  /*6400*/  FADD.FTZ R0, R180, R0 ;  /* 0x00000000b4007221 */ /* 0x004fe20000010000 */
[----:B------:R-:W-:-:S02]  /*6410*/  F2FP.BF16.F32.PACK_AB R163, R171, R170 ;  /* 0x000000aaaba3723e */ /* 0x000fc400000010ff */
[----:B------:R-:W-:Y:S01]  /*6420*/  F2FP.BF16.F32.PACK_AB R165, R175, R174 ;  /* 0x000000aeafa5723e */ /* 0x000fe200000010ff */
[----:B------:R-:W2:Y:S01]  /*6430*/  MUFU.EX2 R187, R152 ;  /* 0x0000009800bb7308 */ /* 0x000ea20000000800 */
[----:B---3--:R-:W-:Y:S01]  /*6440*/  IADD3 R8, -R195, 0xb, RZ ;  /* 0x0000000bc3087810 */ /* 0x008fe20007ffe1ff */
[----:B0-----:R-:W-:Y:S01]  /*6450*/  FADD.FTZ R0, R181, R0 ;  /* 0x00000000b5007221 */ /* 0x001fe20000010000 */
[----:B------:R-:W-:Y:S02]  /*6460*/  F2FP.BF16.F32.PACK_AB R169, R179, R178 ;  /* 0x000000b2b3a9723e */ /* 0x000fe400000010ff */
[----:B------:R-:W-:-:S03]  /*6470*/  F2FP.BF16.F32.PACK_AB R171, R181, R180 ;  /* 0x000000b4b5ab723e */ /* 0x000fc600000010ff */
[----:B------:R-:W0:Y:S08]  /*6480*/  MUFU.EX2 R9, R9 ;  /* 0x0000000900097308 */ /* 0x000e300000000800 */
[----:B------:R-:W3:Y:S01]  /*6490*/  MUFU.EX2 R11, R11 ;  /* 0x0000000b000b7308 */ /* 0x000ee20000000800 */
        /* <DEDUP_REMOVED lines=56> */
[----:B0-----:R-:W-:Y:S01]  /*6820*/  FADD.FTZ R177, R21, R152 ;  /* 0x0000009815b17221 */ /* 0x001fe20000010000 */
[----:B---3--:R-:W-:-:S02]  /*6830*/  @!P2 VIADD R156, R7, 0x22840 ;  /* 0x00022840079ca836 */ /* 0x008fc40000000000 */
[-C--:B------:R-:W-:Y:S01]  /*6840*/  FMUL.FTZ R108, R108, R187.reuse ;  /* 0x000000bb6c6c7220 */ /* 0x080fe20000410000 */
[-C--:B------:R-:W-:Y:S01]  /*6850*/  FMUL.FTZ R109, R109, R187.reuse ;  /* 0x000000bb6d6d7220 */ /* 0x080fe20000410000 */
[----:B------:R-:W-:Y:S01]  /*6860*/  FADD.FTZ R177, R162, R177 ;  /* 0x000000b1a2b17221 */ /* 0x000fe20000010000 */
[-C--:B------:R-:W-:Y:S01]  /*6870*/  FMUL.FTZ R112, R112, R187.reuse ;  /* 0x000000bb70707220 */ /* 0x080fe20000410000 */
[----:B------:R-:W-:Y:S01]  /*6880*/  @!P2 PRMT R156, RZ, 0x654, R156 ;  /* 0x00000654ff9ca816 */ /* 0x000fe2000000009c */
[----:B------:R-:W0:Y:S01]  /*6890*/  MUFU.EX2 R194, R194 ;  /* 0x000000c200c27308 */ /* 0x000e220000000800 */
[----:B----4-:R-:W-:Y:S01]  /*68a0*/  FADD.FTZ R152, R166, R177 ;  /* 0x000000b1a6987221 */ /* 0x010fe20000010000 */
[----:B------:R3:W-:Y:S06]  /*68b0*/  BAR.ARV R8, 0x100 ;  /* 0x000400080000751d */ /* 0x0007ec0000002000 */
[----:B------:R-:W4:Y:S01]  /*68c0*/  MUFU.EX2 R192, R192 ;  /* 0x000000c000c07308 */ /* 0x000f220000000800 */
[----:B------:R5:W-:Y:S01]  /*68d0*/  @!P2 SYNCS.ARRIVE.TRANS64.RED.A1T0 RZ, [R156+URZ], RZ ;  /* 0x000000ff9cffa9a7 */ /* 0x000be2000810043f */
[-C--:B------:R-:W-:Y:S01]  /*68e0*/  FMUL.FTZ R113, R113, R187.reuse ;  /* 0x000000bb71717220 */ /* 0x080fe20000410000 */
[-C--:B------:R-:W-:Y:S01]  /*68f0*/  FMUL.FTZ R116, R116, R187.reuse ;  /* 0x000000bb74747220 */ /* 0x080fe20000410000 */
[-C--:B------:R-:W-:Y:S01]  /*6900*/  FMUL.FTZ R117, R117, R187.reuse ;  /* 0x000000bb75757220 */ /* 0x080fe20000410000 */
[-C--:B------:R-:W-:Y:S01]  /*6910*/  FMUL.FTZ R120, R120, R187.reuse ;  /* 0x000000bb78787220 */ /* 0x080fe20000410000 */
[-C--:B------:R-:W-:Y:S01]  /*6920*/  FMUL.FTZ R121, R121, R187.reuse ;  /* 0x000000bb79797220 */ /* 0x080fe20000410000 */
[----:B------:R-:W-:Y:S01]  /*6930*/  FMUL.FTZ R124, R124, R187 ;  /* 0x000000bb7c7c7220 */ /* 0x000fe20000410000 */
[----:B------:R-:W1:Y:S01]  /*6940*/  MUFU.EX2 R164, R164 ;  /* 0x000000a400a47308 */ /* 0x000e620000000800 */
[----:B-----5:R-:W-:Y:S01]  /*6950*/  F2FP.BF16.F32.PACK_AB R156, R9, R158 ;  /* 0x0000009e099c723e */ /* 0x020fe200000010ff */
[----:B--2---:R-:W-:Y:S01]  /*6960*/  FADD.FTZ R9, R193, R152 ;  /* 0x00000098c1097221 */ /* 0x004fe20000010000 */
[----:B------:R-:W-:Y:S01]  /*6970*/  F2FP.BF16.F32.PACK_AB R158, R12, R11 ;  /* 0x0000000b0c9e723e */ /* 0x000fe200000010ff */
[----:B------:R-:W-:Y:S01]  /*6980*/  FMUL.FTZ R125, R125, R187 ;  /* 0x000000bb7d7d7220 */ /* 0x000fe20000410000 */
[----:B------:R-:W-:Y:S01]  /*6990*/  F2FP.BF16.F32.PACK_AB R152, R15, R13 ;  /* 0x0000000d0f98723e */ /* 0x000fe200000010ff */
[----:B0-----:R-:W-:Y:S01]  /*69a0*/  FADD.FTZ R9, R194, R9 ;  /* 0x00000009c2097221 */ /* 0x001fe20000010000 */
        /* <DEDUP_REMOVED lines=9> */
[----:B------:R2:W4:Y:S01]  /*6a40*/  MUFU.EX2 R3, R160 ;  /* 0x000000a000037308 */ /* 0x0005220000000800 */
[C---:B-1----:R-:W-:Y:S01]  /*6a50*/  FADD.FTZ R11, R164.reuse, R11 ;  /* 0x0000000ba40b7221 */ /* 0x042fe20000010000 */
[----:B------:R-:W-:Y:S01]  /*6a60*/  F2FP.BF16.F32.PACK_AB R164, R164, R192 ;  /* 0x000000c0a4a4723e */ /* 0x000fe200000010ff */
[-C--:B------:R-:W-:Y:S01]  /*6a70*/  FMUL.FTZ R141, R141, R187.reuse ;  /* 0x000000bb8d8d7220 */ /* 0x080fe20000410000 */
[-C--:B------:R-:W-:Y:S01]  /*6a80*/  FMUL.FTZ R144, R144, R187.reuse ;  /* 0x000000bb90907220 */ /* 0x080fe20000410000 */
[-C--:B------:R-:W-:Y:S01]  /*6a90*/  FMUL.FTZ R145, R145, R187.reuse ;  /* 0x000000bb91917220 */ /* 0x080fe20000410000 */
[-C--:B------:R-:W-:Y:S01]  /*6aa0*/  FMUL.FTZ R148, R148, R187.reuse ;  /* 0x000000bb94947220 */ /* 0x080fe20000410000 */
[----:B------:R-:W-:Y:S01]  /*6ab0*/  FMUL.FTZ R149, R149, R187 ;  /* 0x000000bb95957220 */ /* 0x000fe20000410000 */
[----:B------:R-:W1:Y:S01]  /*6ac0*/  MUFU.EX2 R172, R172 ;  /* 0x000000ac00ac7308 */ /* 0x000e620000000800 */
[----:B0-----:R-:W-:Y:S01]  /*6ad0*/  FADD.FTZ R12, R168, R11 ;  /* 0x0000000ba80c7221 */ /* 0x001fe20000010000 */
[----:B--2---:R-:W-:-:S02]  /*6ae0*/  F2FP.BF16.F32.PACK_AB R160, R166, R162 ;  /* 0x000000a2a6a0723e */ /* 0x004fc400000010ff */
[----:B------:R-:W-:-:S04]  /*6af0*/  F2FP.BF16.F32.PACK_AB R162, R194, R193 ;  /* 0x000000c1c2a2723e */ /* 0x000fc800000010ff */
[----:B------:R-:W0:Y:S01]  /*6b00*/  MUFU.EX2 R188, R188 ;  /* 0x000000bc00bc7308 */ /* 0x000e220000000800 */
[C---:B----4-:R-:W-:Y:S01]  /*6b10*/  FADD.FTZ R11, R3.reuse, R12 ;  /* 0x0000000c030b7221 */ /* 0x050fe20000010000 */
        /* <DEDUP_REMOVED lines=8> */
[----:B------:R2:W4:Y:S01]  /*6ba0*/  MUFU.EX2 R9, R154 ;  /* 0x0000009a00097308 */ /* 0x0005220000000800 */
[C---:B-1----:R-:W-:Y:S01]  /*6bb0*/  FADD.FTZ R12, R176.reuse, R13 ;  /* 0x0000000db00c7221 */ /* 0x042fe20000010000 */
[----:B------:R-:W-:-:S06]  /*6bc0*/  F2FP.BF16.F32.PACK_AB R170, R176, R170 ;  /* 0x000000aab0aa723e */ /* 0x000fcc00000010ff */
[----:B------:R-:W1:Y:S01]  /*6bd0*/  MUFU.EX2 R183, R183 ;  /* 0x000000b700b77308 */ /* 0x000e620000000800 */
[----:B0-----:R-:W-:Y:S01]  /*6be0*/  FADD.FTZ R0, R182, R0 ;  /* 0x00000000b6007221 */ /* 0x001fe20000010000 */
[----:B--2---:R-:W-:-:S06]  /*6bf0*/  F2FP.BF16.F32.PACK_AB R154, R21, R20 ;  /* 0x00000014159a723e */ /* 0x004fcc00000010ff */
[----:B------:R-:W0:Y:S01]  /*6c00*/  MUFU.EX2 R10, R10 ;  /* 0x0000000a000a7308 */ /* 0x000e220000000800 */
[----:B----4-:R-:W-:-:S07]  /*6c10*/  FADD.FTZ R13, R9, R12 ;  /* 0x0000000c090d7221 */ /* 0x010fce0000010000 */
        /* <DEDUP_REMOVED lines=11> */
[----:B------:R-:W-:Y:S02]  /*6cd0*/  F2FP.BF16.F32.PACK_AB R175, R185, R184 ;  /* 0x000000b8b9af723e */ /* 0x000fe400000010ff */
[C---:B--2---:R-:W-:Y:S01]  /*6ce0*/  FADD.FTZ R3, R11.reuse, R12 ;  /* 0x0000000c0b037221 */ /* 0x044fe20000010000 */
[----:B------:R-:W-:Y:S01]  /*6cf0*/  F2FP.BF16.F32.PACK_AB R174, R11, R174 ;  /* 0x000000ae0bae723e */ /* 0x000fe200000010ff */
[----:B---3--:R-:W-:Y:S06]  /*6d00*/  @!P0 BRA `(.L_x_13646) ;  /* 0x0000000000048947 */ /* 0x008fec0003800000 */
[----:B------:R-:W-:Y:S01]  /*6d10*/  BPT.TRAP 0x1 ;  /* 0x000000040000795c */ /* 0x000fe20000300000 */
.L_x_13646:
[----:B------:R0:W1:Y:S01]  /*6d20*/  SYNCS.PHASECHK.TRANS64.TRYWAIT P3, [UR26+0x22850], R6 ;  /* 0x02285006ff0075a7 */ /* 0x000062000806015a */
[----:B------:R-:W-:Y:S05]  /*6d30*/  @!P0 BRA `(.L_x_13647) ;  /* 0x0000000000048947 */ /* 0x000fea0003800000 */
[----:B------:R-:W-:Y:S01]  /*6d40*/  BPT.TRAP 0x1 ;  /* 0x000000040000795c */ /* 0x000fe20000300000 */
.L_x_13647:
[----:B-1----:R-:W-:Y:S05]  /*6d50*/  @P3 BRA `(.L_x_13648) ;  /* 0x0000000000083947 */ /* 0x002fea0003800000 */
[----:B------:R-:W1:Y:S02]  /*6d60*/  SYNCS.PHASECHK.TRANS64.TRYWAIT P3, [UR26+0x22850], R6 ;  /* 0x02285006ff0075a7 */ /* 0x000e64000806015a */
[----:B-1----:R-:W-:Y:S05]  /*6d70*/  @!P3 BRA `(.L_x_13649) ;  /* 0x000000e80014b947 */ /* 0x002fea0003800000 */
.L_x_13648:
[----:B------:R-:W2:Y:S01]  /*6d80*/  S2R R9, SR_TID.X ;  /* 0x0000000000097919 */ /* 0x000ea20000002100 */
[----:B------:R-:W-:Y:S01]  /*6d90*/  UIMAD UR11, UR37, 0xc00, UR21 ;  /* 0x00000c00250b78a4 */ /* 0x000fe2000f8e0215 */
[----:B-1----:R-:W-:Y:S01]  /*6da0*/  @!P2 VIADD R7, R7, 0x22860 ;  /* 0x000228600707a836 */ /* 0x002fe20000000000 */
[----:B------:R-:W-:Y:S01]  /*6db0*/  UMOV UR7, 0x40000040 ;  /* 0x4000004000077882 */ /* 0x000fe20000000000 */
[----:B------:R-:W-:Y:S01]  /*6dc0*/  UISETP.GT.AND UP1, UPT, UR23, UR22, UPT ;  /* 0x000000161700728c */ /* 0x000fe2000bf24270 */
[----:B------:R-:W-:Y:S01]  /*6dd0*/  IMAD.MOV.U32 R10, RZ, RZ, R5 ;  /* 0x000000ffff0a7224 */ /* 0x000fe200078e0005 */
[----:B------:R-:W-:Y:S01]  /*6de0*/  UIADD3 UR23, UR23, -0x1, URZ ;  /* 0xffffffff17177890 */ /* 0x000fe2000fffe03f */
[----:B------:R-:W-:Y:S01]  /*6df0*/  @!P2 PRMT R7, RZ, 0x654, R7 ;  /* 0x00000654ff07a816 */ /* 0x000fe20000000007 */
[----:B------:R-:W-:Y:S02]  /*6e00*/  UMOV UR6, UR11 ;  /* 0x0000000b00067c82 */ /* 0x000fe40008000000 */
[----:B------:R-:W-:-:S02]  /*6e10*/  PLOP3.LUT P3, PT, PT, PT, UP1, 0x80, 0x0 ;  /* 0x000000000000781c */ /* 0x000fc40003f6f018 */
[----:B--2---:R-:W-:-:S05]  /*6e20*/  SHF.R.U32.HI R9, RZ, 0x7, R9 ;  /* 0x00000007ff097819 */ /* 0x004fca0000011609 */
[----:B0-----:R-:W-:-:S05]  /*6e30*/  VIADD R6, R9, 0x8 ;  /* 0x0000000809067836 */ /* 0x001fca0000000000 */
        /* <DEDUP_REMOVED lines=34> */
[----:B------:R0:W-:Y:S02]  /*7060*/  @!P2 SYNCS.ARRIVE.TRANS64.RED.A1T0 RZ, [R7+URZ], RZ ;  /* 0x000000ff07ffa9a7 */ /* 0x0001e4000810043f */
[----:B0-----:R-:W-:Y:S01]  /*7070*/  IMAD.MOV.U32 R7, RZ, RZ, R4 ;  /* 0x000000ffff077224 */ /* 0x001fe200078e0004 */
[----:B--2---:R-:W-:Y:S06]  /*7080*/  @P3 BRA `(.L_x_13650) ;  /* 0xffffffd400303947 */ /* 0x004fec000383ffff */
.L_x_13641:
[----:B------:R-:W-:-:S06]  /*7090*/  UISETP.GE.AND UP0, UPT, UR23, UR40, UPT ;  /* 0x000000281700728c */ /* 0x000fcc000bf06270 */
[----:B------:R-:W-:-:S13]  /*70a0*/  PLOP3.LUT P1, PT, PT, PT, UP0, 0x80, 0x0 ;  /* 0x000000000000781c */ /* 0x000fda0003f2f008 */
[----:B------:R-:W-:Y:S05]  /*70b0*/  @!P1 BRA `(.L_x_13651) ;  /* 0x0000002000d49947 */ /* 0x000fea0003800000 */
[----:B------:R-:W-:Y:S01]  /*70c0*/  IMAD.MOV.U32 R7, RZ, RZ, R5 ;  /* 0x000000ffff077224 */ /* 0x000fe200078e0005 */
[----:B------:R-:W-:Y:S01]  /*70d0*/  ULDC UR24, c[0x0][0x9d8] ;  /* 0x0002760000187ab9 */ /* 0x000fe20000000800 */
[----:B01----:R-:W-:Y:S01]  /*70e0*/  IMAD.MOV.U32 R9, RZ, RZ, R4 ;  /* 0x000000ffff097224 */ /* 0x003fe200078e0004 */
[----:B------:R-:W-:-:S06]  /*70f0*/  ULDC UR22, c[0x0][0x988] ;  /* 0x0002620000167ab9 */ /* 0x000fcc0000000800 */
.L_x_13660:
[----:B------:R-:W-:-:S04]  /*7100*/  UIADD3 UR37, UR37, 0x1, URZ ;  /* 0x0000000125257890 */ /* 0x000fc8000fffe03f */
[----:B------:R-:W-:-:S04]  /*7110*/  UISETP.NE.AND UP0, UPT, UR37, 0x2, UPT ;  /* 0x000000022500788c */ /* 0x000fc8000bf05270 */
[----:B------:R-:W-:Y:S02]  /*7120*/  USEL UR6, URZ, 0x1, UP0 ;  /* 0x000000013f067887 */ /* 0x000fe40008000000 */
[----:B------:R-:W-:Y:S02]  /*7130*/  USEL UR37, UR37, URZ, UP0 ;  /* 0x0000003f25257287 */ /* 0x000fe40008000000 */
[----:B------:R-:W-:Y:S01]  /*7140*/  ULOP3.LUT UR47, UR47, UR6, URZ, 0x3c, !UPT ;  /* 0x000000062f2f7292 */ /* 0x000fe2000f8e3c3f */
[----:B--2---:R-:W-:Y:S11]  /*7150*/  @!P0 BRA `(.L_x_13652) ;  /* 0x0000000000048947 */ /* 0x004ff60003800000 */
[----:B------:R-:W-:Y:S01]  /*7160*/  BPT.TRAP 0x1 ;  /* 0x000000040000795c */ /* 0x000fe20000300000 */
.L_x_13652:
        /* <DEDUP_REMOVED lines=9> */
.L_x_13653:
[----:B-1----:R-:W-:Y:S05]  /*7200*/  @P1 BRA `(.L_x_13654) ;  /* 0x0000000000081947 */ /* 0x002fea0003800000 */
[----:B------:R-:W1:Y:S02]  /*7210*/  SYNCS.PHASECHK.TRANS64.TRYWAIT P1, [UR25+0x22830], R6 ;  /* 0x02283006ff0075a7 */ /* 0x000e640008020159 */
[----:B-1----:R-:W-:Y:S05]  /*7220*/  @!P1 BRA `(.L_x_13655) ;  /* 0x000000e000fc9947 */ /* 0x002fea0003800000 */
.L_x_13654:
        /* <DEDUP_REMOVED lines=343> */
[----:B------:R1:W-:Y:S01]  /*87a0*/  MUFU.EX2 R192, R162 ;  /* 0x000000a200c07308 */ /* 0x0003e20000000800 */
[----:B0-----:R-:W-:Y:S01]  /*87b0*/  FADD.FTZ R3, R14, R156 ;  /* 0x0000009c0e037221 */ /* 0x001fe20000010000 */
[----:B------:R-:W-:Y:S01]  /*87c0*/  F2FP.BF16.F32.PACK_AB R156, R13, R12 ;  /* 0x0000000c0d9c723e */ /* 0x000fe200000010ff */
[----:B------:R-:W-:-:S02]  /*87d0*/  IMAD.U32 R12, RZ, RZ, UR25 ;  /* 0x00000019ff0c7e24 */ /* 0x000fc4000f8e00ff */
[-C--:B------:R-:W-:Y:S01]  /*87e0*/  FMUL.FTZ R59, R59, R9.reuse ;  /* 0x000000093b3b7220 */ /* 0x080fe20000410000 */
[----:B------:R-:W-:Y:S01]  /*87f0*/  FADD.FTZ R3, R15, R3 ;  /* 0x000000030f037221 */ /* 0x000fe20000010000 */
[----:B------:R-:W-:Y:S01]  /*8800*/  FMUL.FTZ R62, R62, R9 ;  /* 0x000000093e3e7220 */ /* 0x000fe20000410000 */
[----:B------:R-:W-:Y:S01]  /*8810*/  @!P2 VIADD R15, R12, 0x22840 ;  /* 0x000228400c0fa836 */ /* 0x000fe20000000000 */
[----:B------:R-:W-:Y:S01]  /*8820*/  MUFU.EX2 R163, R163 ;  /* 0x000000a300a37308 */ /* 0x000fe20000000800 */
[----:B------:R-:W-:Y:S01]  /*8830*/  FADD.FTZ R3, R20, R3 ;  /* 0x0000000314037221 */ /* 0x000fe20000010000 */
[----:B-1----:R-:W-:Y:S01]  /*8840*/  F2FP.BF16.F32.PACK_AB R162, R153, R167 ;  /* 0x000000a799a2723e */ /* 0x002fe200000010ff */
[-C--:B------:R-:W-:Y:S01]  /*8850*/  FMUL.FTZ R63, R63, R9.reuse ;  /* 0x000000093f3f7220 */ /* 0x080fe20000410000 */
[----:B------:R-:W-:Y:S01]  /*8860*/  @!P2 PRMT R15, RZ, 0x654, R15 ;  /* 0x00000654ff0fa816 */ /* 0x000fe2000000000f */
[----:B------:R-:W-:Y:S01]  /*8870*/  FADD.FTZ R3, R21, R3 ;  /* 0x0000000315037221 */ /* 0x000fe20000010000 */
[-C--:B------:R-:W-:Y:S01]  /*8880*/  FMUL.FTZ R66, R66, R9.reuse ;  /* 0x0000000942427220 */ /* 0x080fe20000410000 */
[-C--:B------:R-:W-:Y:S01]  /*8890*/  FMUL.FTZ R67, R67, R9.reuse ;  /* 0x0000000943437220 */ /* 0x080fe20000410000 */
[----:B------:R-:W-:Y:S01]  /*88a0*/  MUFU.EX2 R193, R166 ;  /* 0x000000a600c17308 */ /* 0x000fe20000000800 */
[----:B------:R-:W-:Y:S01]  /*88b0*/  FADD.FTZ R3, R167, R3 ;  /* 0x00000003a7037221 */ /* 0x000fe20000010000 */
[-C--:B------:R-:W-:Y:S01]  /*88c0*/  FMUL.FTZ R70, R70, R9.reuse ;  /* 0x0000000946467220 */ /* 0x080fe20000410000 */
[-C--:B------:R-:W-:Y:S01]  /*88d0*/  FMUL.FTZ R71, R71, R9.reuse ;  /* 0x0000000947477220 */ /* 0x080fe20000410000 */
[-C--:B------:R-:W-:Y:S01]  /*88e0*/  FMUL.FTZ R74, R74, R9.reuse ;  /* 0x000000094a4a7220 */ /* 0x080fe20000410000 */
        /* <DEDUP_REMOVED lines=20> */
[----:B-1----:R-:W-:Y:S01]  /*8a30*/  F2FP.BF16.F32.PACK_AB R160, R21, R20 ;  /* 0x0000001415a0723e */ /* 0x002fe200000010ff */
[----:B--2---:R-:W-:Y:S01]  /*8a40*/  FADD.FTZ R21, R159, R0 ;  /* 0x000000009f157221 */ /* 0x004fe20000010000 */
[----:B0-----:R-:W-:Y:S01]  /*8a50*/  FADD.FTZ R3, R157, R3 ;  /* 0x000000039d037221 */ /* 0x001fe20000010000 */
[-C--:B------:R-:W-:Y:S01]  /*8a60*/  FMUL.FTZ R106, R106, R9.reuse ;  /* 0x000000096a6a7220 */ /* 0x080fe20000410000 */
[-C--:B------:R-:W-:Y:S01]  /*8a70*/  FMUL.FTZ R107, R107, R9.reuse ;  /* 0x000000096b6b7220 */ /* 0x080fe20000410000 */
[----:B------:R-:W-:Y:S01]  /*8a80*/  FADD.FTZ R0, R192, R21 ;  /* 0x00000015c0007221 */ /* 0x000fe20000010000 */
[----:B------:R-:W-:Y:S01]  /*8a90*/  FADD.FTZ R3, R189, R3 ;  /* 0x00000003bd037221 */ /* 0x000fe20000010000 */
[----:B------:R0:W1:Y:S01]  /*8aa0*/  MUFU.EX2 R13, R8 ;  /* 0x00000008000d7308 */ /* 0x0000620000000800 */
        /* <DEDUP_REMOVED lines=8> */
[----:B0-----:R-:W-:Y:S01]  /*8b30*/  IADD3 R8, -R196, 0xb, RZ ;  /* 0x0000000bc4087810 */ /* 0x001fe20007ffe1ff */
[----:B---3--:R-:W-:Y:S01]  /*8b40*/  FADD.FTZ R0, R194, R21 ;  /* 0x00000015c2007221 */ /* 0x008fe20000010000 */
[----:B----4-:R-:W-:Y:S01]  /*8b50*/  FADD.FTZ R3, R161, R3 ;  /* 0x00000003a1037221 */ /* 0x010fe20000010000 */
[-C--:B------:R-:W-:Y:S01]  /*8b60*/  FMUL.FTZ R119, R119, R9.reuse ;  /* 0x0000000977777220 */ /* 0x080fe20000410000 */
[-C--:B------:R-:W-:Y:S01]  /*8b70*/  FMUL.FTZ R122, R122, R9.reuse ;  /* 0x000000097a7a7220 */ /* 0x080fe20000410000 */
[----:B------:R-:W-:Y:S01]  /*8b80*/  FADD.FTZ R0, R171, R0 ;  /* 0x00000000ab007221 */ /* 0x000fe20000010000 */
[----:B------:R0:W-:Y:S06]  /*8b90*/  BAR.ARV R8, 0x100 ;  /* 0x000400080000751d */ /* 0x0001ec0000002000 */
[----:B------:R-:W3:Y:S01]  /*8ba0*/  MUFU.EX2 R14, R170 ;  /* 0x000000aa000e7308 */ /* 0x000ee20000000800 */
[----:B------:R4:W-:Y:S01]  /*8bb0*/  @!P2 SYNCS.ARRIVE.TRANS64.RED.A1T0 RZ, [R15+URZ], RZ ;  /* 0x000000ff0fffa9a7 */ /* 0x0009e2000810043f */
[----:B-1----:R-:W-:Y:S01]  /*8bc0*/  FADD.FTZ R21, R13, R0 ;  /* 0x000000000d157221 */ /* 0x002fe20000010000 */
[-C--:B------:R-:W-:Y:S01]  /*8bd0*/  FMUL.FTZ R123, R123, R9.reuse ;  /* 0x000000097b7b7220 */ /* 0x080fe20000410000 */
[----:B--2---:R-:W-:Y:S01]  /*8be0*/  FADD.FTZ R3, R190, R3 ;  /* 0x00000003be037221 */ /* 0x004fe20000010000 */
        /* <DEDUP_REMOVED lines=16> */
[----:B------:R-:W-:Y:S01]  /*8cf0*/  FMUL.FTZ R151, R151, R9 ;  /* 0x0000000997977220 */ /* 0x000fe20000410000 */
[----:B------:R-:W-:-:S02]  /*8d00*/  F2FP.BF16.F32.PACK_AB R164, R157, R188 ;  /* 0x000000bc9da4723e */ /* 0x000fc400000010ff */
[----:B------:R3:W5:Y:S01]  /*8d10*/  MUFU.EX2 R191, R168 ;  /* 0x000000a800bf7308 */ /* 0x0007620000000800 */
[----:B-1----:R-:W-:Y:S01]  /*8d20*/  FADD.FTZ R3, R165, R3 ;  /* 0x00000003a5037221 */ /* 0x002fe20000010000 */
[----:B------:R-:W-:Y:S02]  /*8d30*/  F2FP.BF16.F32.PACK_AB R166, R161, R189 ;  /* 0x000000bda1a6723e */ /* 0x000fe400000010ff */
[----:B------:R-:W-:Y:S02]  /*8d40*/  F2FP.BF16.F32.PACK_AB R153, R155, R176 ;  /* 0x000000b09b99723e */ /* 0x000fe400000010ff */
[----:B------:R-:W-:Y:S02]  /*8d50*/  F2FP.BF16.F32.PACK_AB R155, R159, R187 ;  /* 0x000000bb9f9b723e */ /* 0x000fe400000010ff */
[----:B------:R-:W1:Y:S01]  /*8d60*/  MUFU.EX2 R11, R11 ;  /* 0x0000000b000b7308 */ /* 0x000e620000000800 */
[----:B--2---:R-:W-:Y:S01]  /*8d70*/  FADD.FTZ R0, R10, R21 ;  /* 0x000000150a007221 */ /* 0x004fe20000010000 */
[----:B---3--:R-:W-:-:S02]  /*8d80*/  F2FP.BF16.F32.PACK_AB R168, R165, R190 ;  /* 0x000000bea5a8723e */ /* 0x008fc400000010ff */
[----:B------:R-:W-:Y:S02]  /*8d90*/  F2FP.BF16.F32.PACK_AB R157, R163, R192 ;  /* 0x000000c0a39d723e */ /* 0x000fe400000010ff */
[----:B------:R-:W-:Y:S02]  /*8da0*/  F2FP.BF16.F32.PACK_AB R161, R13, R171 ;  /* 0x000000ab0da1723e */ /* 0x000fe400000010ff */
[----:B------:R-:W2:Y:S01]  /*8db0*/  MUFU.EX2 R169, R169 ;  /* 0x000000a900a97308 */ /* 0x000ea20000000800 */
[----:B-----5:R-:W-:Y:S01]  /*8dc0*/  FADD.FTZ R3, R191, R3 ;  /* 0x00000003bf037221 */ /* 0x020fe20000010000 */
[----:B------:R-:W-:Y:S02]  /*8dd0*/  F2FP.BF16.F32.PACK_AB R159, R194, R193 ;  /* 0x000000c1c29f723e */ /* 0x000fe400000010ff */
[----:B------:R-:W-:-:S04]  /*8de0*/  F2FP.BF16.F32.PACK_AB R163, R10, R14 ;  /* 0x0000000e0aa3723e */ /* 0x000fc800000010ff */
[----:B----4-:R-:W3:Y:S01]  /*8df0*/  MUFU.EX2 R15, R174 ;  /* 0x000000ae000f7308 */ /* 0x010ee20000000800 */
        /* <DEDUP_REMOVED lines=42> */
.L_x_13656:
[----:B------:R0:W1:Y:S01]  /*90a0*/  SYNCS.PHASECHK.TRANS64.TRYWAIT P1, [UR25+0x22850], R6 ;  /* 0x02285006ff0075a7 */ /* 0x0000620008020159 */
[----:B------:R-:W-:Y:S05]  /*90b0*/  @!P0 BRA `(.L_x_13657) ;  /* 0x0000000000048947 */ /* 0x000fea0003800000 */
[----:B------:R-:W-:Y:S01]  /*90c0*/  BPT.TRAP 0x1 ;  /* 0x000000040000795c */ /* 0x000fe20000300000 */
.L_x_13657:
[----:B-1----:R-:W-:Y:S05]  /*90d0*/  @P1 BRA `(.L_x_13658) ;  /* 0x0000000000081947 */ /* 0x002fea0003800000 */
[----:B------:R-:W1:Y:S02]  /*90e0*/  SYNCS.PHASECHK.TRANS64.TRYWAIT P1, [UR25+0x22850], R6 ;  /* 0x02285006ff0075a7 */ /* 0x000e640008020159 */
[----:B-1----:R-:W-:Y:S05]  /*90f0*/  @!P1 BRA `(.L_x_13659) ;  /* 0x000000c400609947 */ /* 0x002fea0003800000 */
.L_x_13658:
        /* <DEDUP_REMOVED lines=49> */
.L_x_13651:
[----:B--2---:R-:W2:Y:S01]  /*9410*/  SHFL.BFLY PT, R6, R3, 0x2, 0x1f ;  /* 0x0c401f0003067f89 */ /* 0x004ea200000e0000 */
[----:B------:R-:W-:Y:S01]  /*9420*/  UIADD3 UR37, UR37, 0x1, URZ ;  /* 0x0000000125257890 */ /* 0x000fe2000fffe03f */
[----:B------:R3:W-:Y:S06]  /*9430*/  BAR.ARV R8, 0x100 ;  /* 0x000400080000751d */ /* 0x0007ec0000002000 */
[----:B------:R-:W-:Y:S02]  /*9440*/  UISETP.NE.AND UP0, UPT, UR37, 0x2, UPT ;  /* 0x000000022500788c */ /* 0x000fe4000bf05270 */
[----:B------:R-:W-:Y:S06]  /*9450*/  BAR.ARV 0x8, 0x180 ;  /* 0x0206000000007b1d */ /* 0x000fec0000002000 */
[----:B---3--:R-:W-:Y:S01]  /*9460*/  IMAD.U32 R8, RZ, RZ, UR10 ;  /* 0x0000000aff087e24 */ /* 0x008fe2000f8e00ff */
[----:B------:R-:W-:Y:S01]  /*9470*/  USEL UR4, URZ, 0x1, UP0 ;  /* 0x000000013f047887 */ /* 0x000fe20008000000 */
[----:B01----:R-:W0:Y:S01]  /*9480*/  SHFL.BFLY PT, R9, R0, 0x2, 0x1f ;  /* 0x0c401f0000097f89 */ /* 0x003e2200000e0000 */
[----:B------:R-:W-:Y:S01]  /*9490*/  PLOP3.LUT P0, PT, PT, PT, PT, 0x8, 0x0 ;  /* 0x000000000000781c */ /* 0x000fe20003f0e170 */
[----:B------:R-:W-:Y:S01]  /*94a0*/  UIADD3 UR48, UR48, 0x1, URZ ;  /* 0x0000000130307890 */ /* 0x000fe2000fffe03f */
[----:B--2---:R-:W-:Y:S01]  /*94b0*/  FADD.FTZ R7, R6, R3 ;  /* 0x0000000306077221 */ /* 0x004fe20000010000 */
[----:B------:R-:W-:-:S02]  /*94c0*/  USEL UR37, UR37, URZ, UP0 ;  /* 0x0000003f25257287 */ /* 0x000fc40008000000 */
[----:B------:R-:W-:Y:S02]  /*94d0*/  ULOP3.LUT UR47, UR47, UR4, URZ, 0x3c, !UPT ;  /* 0x000000042f2f7292 */ /* 0x000fe4000f8e3c3f */
[----:B------:R-:W1:Y:S01]  /*94e0*/  SHFL.BFLY PT, R6, R7, 0x1, 0x1f ;  /* 0x0c201f0007067f89 */ /* 0x000e6200000e0000 */
[----:B0-----:R-:W-:Y:S01]  /*94f0*/  FADD.FTZ R10, R9, R0 ;  /* 0x00000000090a7221 */ /* 0x001fe20000010000 */
[----:B------:R-:W-:-:S04]  /*9500*/  IMAD.MOV.U32 R0, RZ, RZ, RZ ;  /* 0x000000ffff007224 */ /* 0x000fc800078e00ff */
[----:B------:R-:W0:Y:S01]  /*9510*/  SHFL.BFLY PT, R9, R10, 0x1, 0x1f ;  /* 0x0c201f000a097f89 */ /* 0x000e2200000e0000 */
[----:B-1----:R-:W-:Y:S01]  /*9520*/  FADD.FTZ R11, R7, R6 ;  /* 0x00000006070b7221 */ /* 0x002fe20000010000 */
[----:B------:R-:W-:Y:S02]  /*9530*/  IMAD.MOV.U32 R6, RZ, RZ, RZ ;  /* 0x000000ffff067224 */ /* 0x000fe400078e00ff */
[----:B------:R-:W-:Y:S02]  /*9540*/  IMAD.U32 R7, RZ, RZ, UR10 ;  /* 0x0000000aff077e24 */ /* 0x000fe4000f8e00ff */
[----:B------:R-:W-:-:S13]  /*9550*/  FSETP.NE.FTZ.AND P1, PT, R11, RZ, PT ;  /* 0x000000ff0b00720b */ /* 0x000fda0003f35000 */
[----:B------:R-:W1:Y:S01]  /*9560*/  @P1 MUFU.RCP R6, R11 ;  /* 0x0000000b00061308 */ /* 0x000e620000001000 */
[----:B------:R-:W-:Y:S01]  /*9570*/  @P1 FMUL.FTZ R7, R7, 0.69314718246459960938 ;  /* 0x3f31721807071820 */ /* 0x000fe20000410000 */
[----:B0-----:R-:W-:-:S05]  /*9580*/  FADD.FTZ R3, R10, R9 ;  /* 0x000000090a037221 */ /* 0x001fca0000010000 */
        /* <DEDUP_REMOVED lines=139> */
.L_x_13630:
        /* <DEDUP_REMOVED lines=17> */
[----:B------:R-:W-:Y:S01]  /*9f50*/  ULDC.64 UR12, c[0x0][0xc00] ;  /* 0x00030000000c7ab9 */ /* 0x000fe20000000a00 */
[----:B------:R-:W-:Y:S01]  /*9f60*/  ULDC.64 UR14, c[0x0][0xc08] ;  /* 0x00030200000e7ab9 */ /* 0x000fe20000000a00 */
[----:B------:R-:W-:Y:S01]  /*9f70*/  UIMAD.WIDE UR12, UR46, 0x4, UR12 ;  /* 0x000000042e0c78a5 */ /* 0x000fe2000f8e020c */
[----:B------:R-:W-:Y:S01]  /*9f80*/  ULDC UR22, c[0x0][0xbe8] ;  /* 0x0002fa0000167ab9 */ /* 0x000fe20000000800 */
[----:B------:R-:W-:Y:S01]  /*9f90*/  UMOV UR10, UR8 ;  /* 0x00000008000a7c82 */ /* 0x000fe20008000000 */
[----:B0-----:R-:W-:Y:S01]  /*9fa0*/  UMOV UR11, UR4 ;  /* 0x00000004000b7c82 */ /* 0x001fe20008000000 */
[----:B------:R-:W-:Y:S01]  /*9fb0*/  UISETP.NE.U32.AND UP0, UPT, UR14, URZ, UPT ;  /* 0x0000003f0e00728c */ /* 0x000fe2000bf05070 */
[----:B------:R-:W-:-:S03]  /*9fc0*/  ULDC UR4, c[0x0][0xad4] ;  /* 0x0002b50000047ab9 */ /* 0x000fc60000000800 */
[----:B------:R-:W-:-:S11]  /*9fd0*/  UISETP.NE.AND.EX UP0, UPT, UR15, URZ, UPT, UP0 ;  /* 0x0000003f0f00728c */ /* 0x000fd6000bf05300 */
[----:B------:R-:W-:-:S04]  /*9fe0*/  @UP0 ULEA UR14, UP1, UR46, UR14, 0x2 ;  /* 0x0000000e2e0e0291 */ /* 0x000fc8000f82103f */
[----:B------:R-:W-:Y:S01]  /*9ff0*/  @UP0 ULEA.HI.X UR15, UR46, UR15, UR45, 0x2, UP1 ;  /* 0x0000000f2e0f0291 */ /* 0x000fe200088f142d */
[----:B------:R-:W-:Y:S01]  /*a000*/  BAR.SYNC.DEFER_BLOCKING 0x1, 0x100 ;  /* 0x0044000000007b1d */ /* 0x000fe20000010000 */
[----:B--2---:R-:W-:-:S03]  /*a010*/  IMAD.WIDE R4, R0, R4, UR10 ;  /* 0x0000000a00047e25 */ /* 0x004fc6000f8e0204 */
        /* <DEDUP_REMOVED lines=10> */
[C---:B------:R-:W-:Y:S02]  /*a0c0*/  IADD3 R161, P6, R4.reuse, 0x4020, RZ ;  /* 0x0000402004a17810 */ /* 0x040fe40007fde0ff */
[C---:B------:R-:W-:Y:S02]  /*a0d0*/  IADD3 R163, P5, R4.reuse, 0x4040, RZ ;  /* 0x0000404004a37810 */ /* 0x040fe40007fbe0ff */
[----:B------:R-:W-:-:S02]  /*a0e0*/  IADD3 R167, P1, R4, 0x8000, RZ ;  /* 0x0000800004a77810 */ /* 0x000fc40007f3e0ff */
[----:B------:R-:W-:Y:S02]  /*a0f0*/  SHF.R.U64 R14, R14, 0x3, RZ ;  /* 0x000000030e0e7819 */ /* 0x000fe400000012ff */
[----:B------:R-:W-:Y:S02]  /*a100*/  SHF.R.U64 R156, R156, 0x3, RZ ;  /* 0x000000039c9c7819 */ /* 0x000fe400000012ff */
[----:B------:R-:W-:Y:S02]  /*a110*/  IADD3 R165, P2, R4, 0x4060, RZ ;  /* 0x0000406004a57810 */ /* 0x000fe40007f5e0ff */
[----:B------:R-:W-:Y:S02]  /*a120*/  LOP3.LUT R158, R159, 0x380, RZ, 0xc0, !PT ;  /* 0x000003809f9e7812 */ /* 0x000fe400078ec0ff */
[----:B------:R-:W-:Y:S02]  /*a130*/  LOP3.LUT R160, R161, 0x380, RZ, 0xc0, !PT ;  /* 0x00000380a1a07812 */ /* 0x000fe400078ec0ff */
[----:B------:R-:W-:-:S02]  /*a140*/  LOP3.LUT R162, R163, 0x380, RZ, 0xc0, !PT ;  /* 0x00000380a3a27812 */ /* 0x000fc400078ec0ff */
[----:B------:R-:W-:Y:S02]  /*a150*/  LOP3.LUT R9, R4, 0x380, RZ, 0xc0, !PT ;  /* 0x0000038004097812 */ /* 0x000fe400078ec0ff */
[----:B------:R-:W-:Y:S02]  /*a160*/  LOP3.LUT R166, R167, 0x380, RZ, 0xc0, !PT ;  /* 0x00000380a7a67812 */ /* 0x000fe400078ec0ff */
[----:B------:R-:W-:Y:S01]  /*a170*/  LOP3.LUT R14, R14, R15, RZ, 0x3c, !PT ;  /* 0x0000000f0e0e7212 */ /* 0x000fe200078e3cff */
[--C-:B------:R-:W-:Y:S01]  /*a180*/  IMAD.X R15, RZ, RZ, R5.reuse, P0 ;  /* 0x000000ffff0f7224 */ /* 0x100fe200000e0605 */
[----:B------:R-:W-:Y:S01]  /*a190*/  LOP3.LUT R156, R156, R157, RZ, 0x3c, !PT ;  /* 0x0000009d9c9c7212 */ /* 0x000fe200078e3cff */
[----:B------:R-:W-:Y:S01]  /*a1a0*/  IMAD.X R157, RZ, RZ, R5, P4 ;  /* 0x000000ffff9d7224 */ /* 0x000fe200020e0605 */
[----:B------:R-:W-:Y:S02]  /*a1b0*/  LOP3.LUT R164, R165, 0x380, RZ, 0xc0, !PT ;  /* 0x00000380a5a47812 */ /* 0x000fe400078ec0ff */
[----:B------:R-:W-:-:S02]  /*a1c0*/  SHF.R.U64 R158, R158, 0x3, RZ ;  /* 0x000000039e9e7819 */ /* 0x000fc400000012ff */
[----:B------:R-:W-:Y:S02]  /*a1d0*/  SHF.R.U64 R160, R160, 0x3, RZ ;  /* 0x00000003a0a07819 */ /* 0x000fe400000012ff */
[----:B------:R-:W-:Y:S02]  /*a1e0*/  SHF.R.U64 R162, R162, 0x3, RZ ;  /* 0x00000003a2a27819 */ /* 0x000fe400000012ff */
[----:B------:R-:W-:Y:S02]  /*a1f0*/  SHF.R.U64 R166, R166, 0x3, RZ ;  /* 0x00000003a6a67819 */ /* 0x000fe400000012ff */
[----:B------:R-:W-:Y:S02]  /*a200*/  SHF.R.U64 R9, R9, 0x3, RZ ;  /* 0x0000000309097819 */ /* 0x000fe400000012ff */
[C---:B------:R-:W-:Y:S02]  /*a210*/  IADD3 R169, P0, R4.reuse, 0x8020, RZ ;  /* 0x0000802004a97810 */ /* 0x040fe40007f1e0ff */
[----:B------:R-:W-:-:S02]  /*a220*/  IADD3 R171, P4, R4, 0x8040, RZ ;  /* 0x0000804004ab7810 */ /* 0x000fc40007f9e0ff */
        /* <DEDUP_REMOVED lines=11> */
[----:B------:R-:W-:-:S02]  /*a2e0*/  LOP3.LUT R168, R169, 0x380, RZ, 0xc0, !PT ;  /* 0x00000380a9a87812 */ /* 0x000fc400078ec0ff */
[----:B------:R-:W-:Y:S02]  /*a2f0*/  LOP3.LUT R170, R171, 0x380, RZ, 0xc0, !PT ;  /* 0x00000380abaa7812 */ /* 0x000fe400078ec0ff */
[C---:B------:R-:W-:Y:S02]  /*a300*/  IADD3 R173, P3, R4.reuse, 0x8060, RZ ;  /* 0x0000806004ad7810 */ /* 0x040fe40007f7e0ff */
[C---:B------:R-:W-:Y:S02]  /*a310*/  IADD3 R153, P6, R4.reuse, 0xc000, RZ ;  /* 0x0000c00004997810 */ /* 0x040fe40007fde0ff */
[C---:B------:R-:W-:Y:S02]  /*a320*/  IADD3 R155, P5, R4.reuse, 0xc020, RZ ;  /* 0x0000c020049b7810 */ /* 0x040fe40007fbe0ff */
[----:B------:R-:W-:Y:S02]  /*a330*/  IADD3 R7, P1, R4, 0xc060, RZ ;  /* 0x0000c06004077810 */ /* 0x000fe40007f3e0ff */
[----:B------:R-:W-:Y:S01]  /*a340*/  LOP3.LUT R164, R164, R165, RZ, 0x3c, !PT ;  /* 0x000000a5a4a47212 */ /* 0x000fe200078e3cff */
[----:B------:R-:W-:Y:S01]  /*a350*/  IMAD.X R165, RZ, RZ, R5, P2 ;  /* 0x000000ffffa57224 */ /* 0x000fe200010e0605 */
[----:B------:R-:W-:-:S02]  /*a360*/  SHF.R.U64 R168, R168, 0x3, RZ ;  /* 0x00000003a8a87819 */ /* 0x000fc400000012ff */
[----:B------:R-:W-:Y:S02]  /*a370*/  SHF.R.U64 R170, R170, 0x3, RZ ;  /* 0x00000003aaaa7819 */ /* 0x000fe400000012ff */
[----:B------:R-:W-:Y:S02]  /*a380*/  LOP3.LUT R172, R173, 0x380, RZ, 0xc0, !PT ;  /* 0x00000380adac7812 */ /* 0x000fe400078ec0ff */
[----:B------:R-:W-:Y:S02]  /*a390*/  IADD3 R21, P2, R4, 0xc040, RZ ;  /* 0x0000c04004157810 */ /* 0x000fe40007f5e0ff */
[----:B------:R-:W-:Y:S02]  /*a3a0*/  MOV R0, R8 ;  /* 0x0000000800007202 */ /* 0x000fe40000000f00 */
[----:B------:R-:W-:Y:S02]  /*a3b0*/  LOP3.LUT R152, R153, 0x380, RZ, 0xc0, !PT ;  /* 0x0000038099987812 */ /* 0x000fe400078ec0ff */
[----:B------:R-:W-:-:S02]  /*a3c0*/  LOP3.LUT R154, R155, 0x380, RZ, 0xc0, !PT ;  /* 0x000003809b9a7812 */ /* 0x000fc400078ec0ff */
[----:B------:R-:W-:Y:S02]  /*a3d0*/  LOP3.LUT R4, R7, 0x380, RZ, 0xc0, !PT ;  /* 0x0000038007047812 */ /* 0x000fe400078ec0ff */
[----:B------:R-:W-:Y:S02]  /*a3e0*/  F2FP.BF16.F32.PACK_AB R8, R25, R24 ;  /* 0x000000181908723e */ /* 0x000fe400000010ff */
[----:B------:R-:W-:Y:S02]  /*a3f0*/  F2FP.BF16.F32.PACK_AB R9, R27, R26 ;  /* 0x0000001a1b09723e */ /* 0x000fe400000010ff */
[----:B------:R-:W-:Y:S01]  /*a400*/  LOP3.LUT R168, R168, R169, RZ, 0x3c, !PT ;  /* 0x000000a9a8a87212 */ /* 0x000fe200078e3cff */
[--C-:B------:R-:W-:Y:S01]  /*a410*/  IMAD.X R169, RZ, RZ, R5.reuse, P0 ;  /* 0x000000ffffa97224 */ /* 0x100fe200000e0605 */
[----:B------:R-:W-:Y:S01]  /*a420*/  LOP3.LUT R170, R170, R171, RZ, 0x3c, !PT ;  /* 0x000000abaaaa7212 */ /* 0x000fe200078e3cff */
[----:B------:R-:W-:Y:S01]  /*a430*/  IMAD.X R171, RZ, RZ, R5, P4 ;  /* 0x000000ffffab7224 */ /* 0x000fe200020e0605 */
[----:B------:R-:W-:Y:S01]  /*a440*/  SHF.R.U64 R172, R172, 0x3, RZ ;  /* 0x00000003acac7819 */ /* 0x000fe200000012ff */
[----:B------:R0:W-:Y:S01]  /*a450*/  STSM.16.M88.4 [R0], R8 ;  /* 0x0000000800007844 */ /* 0x0001e20000000200 */
[----:B------:R-:W-:-:S02]  /*a460*/  SHF.R.U64 R152, R152, 0x3, RZ ;  /* 0x0000000398987819 */ /* 0x000fc400000012ff */
[----:B------:R-:W-:Y:S02]  /*a470*/  SHF.R.U64 R154, R154, 0x3, RZ ;  /* 0x000000039a9a7819 */ /* 0x000fe400000012ff */
[----:B------:R-:W-:Y:S02]  /*a480*/  SHF.R.U64 R4, R4, 0x3, RZ ;  /* 0x0000000304047819 */ /* 0x000fe400000012ff */
[----:B------:R-:W-:Y:S01]  /*a490*/  LOP3.LUT R172, R172, R173, RZ, 0x3c, !PT ;  /* 0x000000adacac7212 */ /* 0x000fe200078e3cff */
[--C-:B------:R-:W-:Y:S01]  /*a4a0*/  IMAD.X R173, RZ, RZ, R5.reuse, P3 ;  /* 0x000000ffffad7224 */ /* 0x100fe200018e0605 */
[----:B------:R-:W-:Y:S02]  /*a4b0*/  MOV R179, R12 ;  /* 0x0000000c00b37202 */ /* 0x000fe40000000f00 */
[----:B------:R-:W-:Y:S02]  /*a4c0*/  MOV R180, R14 ;  /* 0x0000000e00b47202 */ /* 0x000fe40000000f00 */
[----:B------:R-:W-:Y:S01]  /*a4d0*/  LOP3.LUT R152, R152, R153, RZ, 0x3c, !PT ;  /* 0x0000009998987212 */ /* 0x000fe200078e3cff */
[--C-:B------:R-:W-:Y:S01]  /*a4e0*/  IMAD.X R153, RZ, RZ, R5.reuse, P6 ;  /* 0x000000ffff997224 */ /* 0x100fe200030e0605 */
[----:B------:R-:W-:Y:S01]  /*a4f0*/  LOP3.LUT R154, R154, R155, RZ, 0x3c, !PT ;  /* 0x0000009b9a9a7212 */ /* 0x000fe200078e3cff */
[----:B------:R-:W-:Y:S01]  /*a500*/  IMAD.X R155, RZ, RZ, R5, P5 ;  /* 0x000000ffff9b7224 */ /* 0x000fe200028e0605 */
[----:B0-----:R-:W-:-:S02]  /*a510*/  F2FP.BF16.F32.PACK_AB R8, R33, R32 ;  /* 0x000000202108723e */ /* 0x001fc400000010ff */
[----:B------:R-:W-:Y:S02]  /*a520*/  F2FP.BF16.F32.PACK_AB R9, R35, R34 ;  /* 0x000000222309723e */ /* 0x000fe400000010ff */
[----:B------:R-:W-:Y:S02]  /*a530*/  F2FP.BF16.F32.PACK_AB R10, R37, R36 ;  /* 0x00000024250a723e */ /* 0x000fe400000010ff */
[----:B------:R-:W-:Y:S02]  /*a540*/  F2FP.BF16.F32.PACK_AB R11, R39, R38 ;  /* 0x00000026270b723e */ /* 0x000fe400000010ff */
[----:B------:R-:W-:Y:S02]  /*a550*/  LOP3.LUT R4, R4, R7, RZ, 0x3c, !PT ;  /* 0x0000000704047212 */ /* 0x000fe400078e3cff */
[----:B------:R-:W-:Y:S01]  /*a560*/  MOV R178, R164 ;  /* 0x000000a400b27202 */ /* 0x000fe20000000f00 */
[----:B------:R-:W-:Y:S01]  /*a570*/  STSM.16.M88.4 [R179], R8 ;  /* 0x00000008b3007844 */ /* 0x000fe20000000200 */
[----:B------:R-:W-:-:S02]  /*a580*/  MOV R0, R166 ;  /* 0x000000a600007202 */ /* 0x000fc40000000f00 */
[----:B------:R-:W-:Y:S02]  /*a590*/  F2FP.BF16.F32.PACK_AB R12, R41, R40 ;  /* 0x00000028290c723e */ /* 0x000fe400000010ff */
[----:B------:R-:W-:Y:S02]  /*a5a0*/  F2FP.BF16.F32.PACK_AB R13, R43, R42 ;  /* 0x0000002a2b0d723e */ /* 0x000fe400000010ff */
[----:B------:R-:W-:Y:S02]  /*a5b0*/  F2FP.BF16.F32.PACK_AB R14, R45, R44 ;  /* 0x0000002c2d0e723e */ /* 0x000fe400000010ff */
[----:B------:R-:W-:Y:S02]  /*a5c0*/  F2FP.BF16.F32.PACK_AB R15, R47, R46 ;  /* 0x0000002e2f0f723e */ /* 0x000fe400000010ff */
[----:B------:R-:W-:Y:S02]  /*a5d0*/  MOV R156, R156 ;  /* 0x0000009c009c7202 */ /* 0x000fe40000000f00 */
        /* <DEDUP_REMOVED lines=13> */
[----:B------:R-:W-:Y:S02]  /*a6b0*/  LOP3.LUT R20, R21, 0x380, RZ, 0xc0, !PT ;  /* 0x0000038015147812 */ /* 0x000fe400078ec0ff */
[----:B------:R-:W-:Y:S01]  /*a6c0*/  MOV R175, R172 ;  /* 0x000000ac00af7202 */ /* 0x000fe20000000f00 */
[----:B------:R1:W-:Y:S01]  /*a6d0*/  STSM.16.M88.4 [R158], R168 ;  /* 0x000000a89e007844 */ /* 0x0003e20000000200 */
[----:B------:R-:W-:Y:S02]  /*a6e0*/  MOV R172, R152 ;  /* 0x0000009800ac7202 */ /* 0x000fe40000000f00 */
[----:B------:R-:W-:-:S02]  /*a6f0*/  MOV R173, R154 ;  /* 0x0000009a00ad7202 */ /* 0x000fc40000000f00 */
[----:B------:R-:W-:Y:S02]  /*a700*/  SHF.R.U64 R20, R20, 0x3, RZ ;  /* 0x0000000314147819 */ /* 0x000fe400000012ff */
[----:B------:R-:W-:Y:S02]  /*a710*/  MOV R176, R160 ;  /* 0x000000a000b07202 */ /* 0x000fe40000000f00 */
[----:B------:R-:W-:Y:S02]  /*a720*/  F2FP.BF16.F32.PACK_AB R152, R65, R64 ;  /* 0x000000404198723e */ /* 0x000fe400000010ff */
[----:B------:R-:W-:Y:S02]  /*a730*/  F2FP.BF16.F32.PACK_AB R153, R67, R66 ;  /* 0x000000424399723e */ /* 0x000fe400000010ff */
[----:B------:R-:W-:Y:S02]  /*a740*/  F2FP.BF16.F32.PACK_AB R154, R69, R68 ;  /* 0x00000044459a723e */ /* 0x000fe400000010ff */
[----:B------:R-:W-:-:S02]  /*a750*/  F2FP.BF16.F32.PACK_AB R155, R71, R70 ;  /* 0x00000046479b723e */ /* 0x000fc400000010ff */
[----:B------:R-:W-:Y:S02]  /*a760*/  MOV R177, R162 ;  /* 0x000000a200b17202 */ /* 0x000fe40000000f00 */
[----:B0-----:R-:W-:Y:S01]  /*a770*/  F2FP.BF16.F32.PACK_AB R156, R73, R72 ;  /* 0x00000048499c723e */ /* 0x001fe200000010ff */
[----:B------:R0:W-:Y:S01]  /*a780*/  STSM.16.M88.4 [R176], R152 ;  /* 0x00000098b0007844 */ /* 0x0001e20000000200 */
[----:B------:R-:W-:Y:S02]  /*a790*/  F2FP.BF16.F32.PACK_AB R157, R75, R74 ;  /* 0x0000004a4b9d723e */ /* 0x000fe400000010ff */
[----:B-1----:R-:W-:Y:S02]  /*a7a0*/  F2FP.BF16.F32.PACK_AB R158, R77, R76 ;  /* 0x0000004c4d9e723e */ /* 0x002fe400000010ff */
[----:B------:R-:W-:Y:S02]  /*a7b0*/  F2FP.BF16.F32.PACK_AB R159, R79, R78 ;  /* 0x0000004e4f9f723e */ /* 0x000fe400000010ff */
[----:B------:R-:W-:-:S02]  /*a7c0*/  F2FP.BF16.F32.PACK_AB R160, R81, R80 ;  /* 0x0000005051a0723e */ /* 0x000fc400000010ff */
[----:B------:R-:W-:Y:S01]  /*a7d0*/  F2FP.BF16.F32.PACK_AB R161, R83, R82 ;  /* 0x0000005253a1723e */ /* 0x000fe200000010ff */
[----:B------:R1:W-:Y:S01]  /*a7e0*/  STSM.16.M88.4 [R177], R156 ;  /* 0x0000009cb1007844 */ /* 0x0003e20000000200 */
[----:B------:R-:W-:Y:S02]  /*a7f0*/  F2FP.BF16.F32.PACK_AB R162, R85, R84 ;  /* 0x0000005455a2723e */ /* 0x000fe400000010ff */
[----:B------:R-:W-:Y:S02]  /*a800*/  F2FP.BF16.F32.PACK_AB R163, R87, R86 ;  /* 0x0000005657a3723e */ /* 0x000fe400000010ff */
[----:B------:R-:W-:Y:S01]  /*a810*/  LOP3.LUT R20, R20, R21, RZ, 0x3c, !PT ;  /* 0x0000001514147212 */ /* 0x000fe200078e3cff */
[--C-:B------:R-:W-:Y:S01]  /*a820*/  IMAD.X R21, RZ, RZ, R5.reuse, P2 ;  /* 0x000000ffff157224 */ /* 0x100fe200010e0605 */
[----:B------:R-:W-:Y:S01]  /*a830*/  F2FP.BF16.F32.PACK_AB R8, R89, R88 ;  /* 0x000000585908723e */ /* 0x000fe200000010ff */
[----:B------:R-:W-:Y:S01]  /*a840*/  IMAD.X R5, RZ, RZ, R5, P1 ;  /* 0x000000ffff057224 */ /* 0x000fe200008e0605 */
[----:B------:R-:W-:Y:S01]  /*a850*/  F2FP.BF16.F32.PACK_AB R9, R91, R90 ;  /* 0x0000005a5b09723e */ /* 0x000fe200000010ff */
[----:B------:R2:W-:Y:S01]  /*a860*/  STSM.16.M88.4 [R178], R160 ;  /* 0x000000a0b2007844 */ /* 0x0005e20000000200 */
[----:B------:R-:W-:-:S02]  /*a870*/  F2FP.BF16.F32.PACK_AB R10, R93, R92 ;  /* 0x0000005c5d0a723e */ /* 0x000fc400000010ff */
[----:B------:R-:W-:Y:S02]  /*a880*/  F2FP.BF16.F32.PACK_AB R11, R95, R94 ;  /* 0x0000005e5f0b723e */ /* 0x000fe400000010ff */
[----:B------:R-:W-:Y:S02]  /*a890*/  F2FP.BF16.F32.PACK_AB R12, R97, R96 ;  /* 0x00000060610c723e */ /* 0x000fe400000010ff */
[----:B------:R-:W-:Y:S01]  /*a8a0*/  F2FP.BF16.F32.PACK_AB R13, R99, R98 ;  /* 0x00000062630d723e */ /* 0x000fe200000010ff */
[----:B------:R3:W-:Y:S01]  /*a8b0*/  STSM.16.M88.4 [R0], R8 ;  /* 0x0000000800007844 */ /* 0x0007e20000000200 */
[----:B------:R-:W-:Y:S02]  /*a8c0*/  F2FP.BF16.F32.PACK_AB R14, R101, R100 ;  /* 0x00000064650e723e */ /* 0x000fe400000010ff */
[----:B------:R-:W-:Y:S02]  /*a8d0*/  F2FP.BF16.F32.PACK_AB R15, R103, R102 ;  /* 0x00000066670f723e */ /* 0x000fe400000010ff */
[----:B0-----:R-:W-:-:S02]  /*a8e0*/  F2FP.BF16.F32.PACK_AB R152, R105, R104 ;  /* 0x000000686998723e */ /* 0x001fc400000010ff */
[----:B------:R-:W-:Y:S01]  /*a8f0*/  F2FP.BF16.F32.PACK_AB R153, R107, R106 ;  /* 0x0000006a6b99723e */ /* 0x000fe200000010ff */
[----:B------:R0:W-:Y:S01]  /*a900*/  STSM.16.M88.4 [R7], R12 ;  /* 0x0000000c07007844 */ /* 0x0001e20000000200 */
[----:B------:R-:W-:Y:S02]  /*a910*/  F2FP.BF16.F32.PACK_AB R154, R109, R108 ;  /* 0x0000006c6d9a723e */ /* 0x000fe400000010ff */
[----:B------:R-:W-:Y:S02]  /*a920*/  F2FP.BF16.F32.PACK_AB R155, R111, R110 ;  /* 0x0000006e6f9b723e */ /* 0x000fe400000010ff */
[----:B-1----:R-:W-:Y:S02]  /*a930*/  F2FP.BF16.F32.PACK_AB R156, R113, R112 ;  /* 0x00000070719c723e */ /* 0x002fe400000010ff */
[----:B------:R-:W-:Y:S01]  /*a940*/  F2FP.BF16.F32.PACK_AB R157, R115, R114 ;  /* 0x00000072739d723e */ /* 0x000fe200000010ff */
[----:B------:R-:W-:Y:S01]  /*a950*/  STSM.16.M88.4 [R174], R152 ;  /* 0x00000098ae007844 */ /* 0x000fe20000000200 */
[----:B------:R-:W-:-:S02]  /*a960*/  F2FP.BF16.F32.PACK_AB R158, R117, R116 ;  /* 0x00000074759e723e */ /* 0x000fc400000010ff */
[----:B------:R-:W-:Y:S02]  /*a970*/  F2FP.BF16.F32.PACK_AB R159, R119, R118 ;  /* 0x00000076779f723e */ /* 0x000fe400000010ff */
[----:B--2---:R-:W-:Y:S02]  /*a980*/  F2FP.BF16.F32.PACK_AB R160, R121, R120 ;  /* 0x0000007879a0723e */ /* 0x004fe400000010ff */
[----:B------:R-:W-:Y:S01]  /*a990*/  F2FP.BF16.F32.PACK_AB R161, R123, R122 ;  /* 0x0000007a7ba1723e */ /* 0x000fe200000010ff */
[----:B------:R-:W-:Y:S01]  /*a9a0*/  STSM.16.M88.4 [R175], R156 ;  /* 0x0000009caf007844 */ /* 0x000fe20000000200 */
[----:B------:R-:W-:Y:S02]  /*a9b0*/  F2FP.BF16.F32.PACK_AB R162, R125, R124 ;  /* 0x0000007c7da2723e */ /* 0x000fe400000010ff */
[----:B------:R-:W-:Y:S02]  /*a9c0*/  F2FP.BF16.F32.PACK_AB R163, R127, R126 ;  /* 0x0000007e7fa3723e */ /* 0x000fe400000010ff */
[----:B------:R-:W-:-:S02]  /*a9d0*/  F2FP.BF16.F32.PACK_AB R164, R129, R128 ;  /* 0x0000008081a4723e */ /* 0x000fc400000010ff */
[----:B------:R-:W-:Y:S01]  /*a9e0*/  F2FP.BF16.F32.PACK_AB R165, R131, R130 ;  /* 0x0000008283a5723e */ /* 0x000fe200000010ff */
[----:B------:R-:W-:Y:S01]  /*a9f0*/  STSM.16.M88.4 [R172], R160 ;  /* 0x000000a0ac007844 */ /* 0x000fe20000000200 */
[----:B------:R-:W-:Y:S02]  /*aa00*/  F2FP.BF16.F32.PACK_AB R166, R133, R132 ;  /* 0x0000008485a6723e */ /* 0x000fe400000010ff */
[----:B------:R-:W-:Y:S02]  /*aa10*/  F2FP.BF16.F32.PACK_AB R167, R135, R134 ;  /* 0x0000008687a7723e */ /* 0x000fe400000010ff */
[----:B------:R-:W-:Y:S02]  /*aa20*/  MOV R20, R20 ;  /* 0x0000001400147202 */ /* 0x000fe40000000f00 */
[----:B---3--:R-:W-:Y:S01]  /*aa30*/  F2FP.BF16.F32.PACK_AB R8, R137, R136 ;  /* 0x000000888908723e */ /* 0x008fe200000010ff */
[----:B------:R-:W-:Y:S01]  /*aa40*/  STSM.16.M88.4 [R173], R164 ;  /* 0x000000a4ad007844 */ /* 0x000fe20000000200 */
[----:B------:R-:W-:-:S02]  /*aa50*/  F2FP.BF16.F32.PACK_AB R9, R139, R138 ;  /* 0x0000008a8b09723e */ /* 0x000fc400000010ff */
[----:B------:R-:W-:Y:S02]  /*aa60*/  F2FP.BF16.F32.PACK_AB R10, R141, R140 ;  /* 0x0000008c8d0a723e */ /* 0x000fe400000010ff */
[----:B------:R-:W-:Y:S02]  /*aa70*/  F2FP.BF16.F32.PACK_AB R11, R143, R142 ;  /* 0x0000008e8f0b723e */ /* 0x000fe400000010ff */
[----:B------:R-:W-:Y:S01]  /*aa80*/  MOV R21, R4 ;  /* 0x0000000400157202 */ /* 0x000fe20000000f00 */
[----:B------:R-:W-:Y:S01]  /*aa90*/  IMAD.U32 R4, RZ, RZ, UR12 ;  /* 0x0000000cff047e24 */ /* 0x000fe2000f8e00ff */
[----:B0-----:R-:W-:Y:S01]  /*aaa0*/  F2FP.BF16.F32.PACK_AB R12, R145, R144 ;  /* 0x00000090910c723e */ /* 0x001fe200000010ff */
[----:B------:R-:W-:Y:S01]  /*aab0*/  STSM.16.M88.4 [R20], R8 ;  /* 0x0000000814007844 */ /* 0x000fe20000000200 */
[----:B------:R-:W-:Y:S01]  /*aac0*/  F2FP.BF16.F32.PACK_AB R13, R147, R146 ;  /* 0x00000092930d723e */ /* 0x000fe200000010ff */
[----:B------:R-:W-:Y:S01]  /*aad0*/  IMAD.U32 R5, RZ, RZ, UR13 ;  /* 0x0000000dff057e24 */ /* 0x000fe2000f8e00ff */
[----:B------:R-:W-:-:S02]  /*aae0*/  F2FP.BF16.F32.PACK_AB R14, R149, R148 ;  /* 0x00000094950e723e */ /* 0x000fc400000010ff */
[----:B------:R-:W-:Y:S02]  /*aaf0*/  F2FP.BF16.F32.PACK_AB R15, R151, R150 ;  /* 0x00000096970f723e */ /* 0x000fe400000010ff */
[----:B------:R-:W-:-:S03]  /*ab00*/  ISETP.NE.U32.AND P0, PT, RZ, UR16, PT ;  /* 0x00000010ff007c0c */ /* 0x000fc6000bf05070 */
[----:B------:R0:W-:Y:S01]  /*ab10*/  STSM.16.M88.4 [R21], R12 ;  /* 0x0000000c15007844 */ /* 0x0001e20000000200 */
[----:B------:R-:W-:Y:S01]  /*ab20*/  BAR.SYNC.DEFER_BLOCKING 0x1, 0x100 ;  /* 0x0044000000007b1d */ /* 0x000fe20000010000 */
[----:B------:R-:W-:-:S13]  /*ab30*/  ISETP.NE.AND.EX P0, PT, RZ, UR17, PT, P0 ;  /* 0x00000011ff007c0c */ /* 0x000fda000bf05300 */
[----:B------:R1:W2:Y:S01]  /*ab40*/  @P0 LDG.E R0, desc[UR38][R4.64] ;  /* 0x0000002604000981 */ /* 0x0002a2000c1e1900 */
[----:B------:R-:W-:Y:S01]  /*ab50*/  PLOP3.LUT P4, PT, PT, PT, UP0, 0x80, 0x0 ;  /* 0x000000000000781c */ /* 0x000fe20003f8f008 */
[----:B-1----:R-:W-:Y:S02]  /*ab60*/  IMAD.U32 R4, RZ, RZ, UR14 ;  /* 0x0000000eff047e24 */ /* 0x002fe4000f8e00ff */
[----:B------:R-:W-:-:S10]  /*ab70*/  IMAD.U32 R5, RZ, RZ, UR15 ;  /* 0x0000000fff057e24 */ /* 0x000fd4000f8e00ff */
[----:B------:R1:W3:Y:S01]  /*ab80*/  @P4 LDG.E R7, desc[UR38][R4.64] ;  /* 0x0000002604074981 */ /* 0x0002e2000c1e1900 */
[----:B------:R-:W-:Y:S01]  /*ab90*/  UISETP.NE.AND UP0, UPT, UR41, URZ, UPT ;  /* 0x0000003f2900728c */ /* 0x000fe2000bf05270 */
[----:B0-----:R-:W-:Y:S01]  /*aba0*/  VIADD R14, R16, UR43 ;  /* 0x0000002b100e7c36 */ /* 0x001fe20008000000 */
[----:B------:R-:W-:Y:S02]  /*abb0*/  UISETP.NE.AND UP1, UPT, UR22, 0x1, UPT ;  /* 0x000000011600788c */ /* 0x000fe4000bf25270 */
[----:B------:R-:W-:Y:S01]  /*abc0*/  USEL UR4, UR41, UR4, UP0 ;  /* 0x0000000429047287 */ /* 0x000fe20008000000 */
[----:B------:R-:W-:Y:S01]  /*abd0*/  UMOV UR23, 0x9b8 ;  /* 0x000009b800177882 */ /* 0x000fe20000000000 */
[----:B------:R-:W-:Y:S02]  /*abe0*/  UISETP.NE.U32.AND UP0, UPT, UR16, URZ, UPT ;  /* 0x0000003f1000728c */ /* 0x000fe4000bf05070 */
[----:B------:R-:W-:Y:S01]  /*abf0*/  PLOP3.LUT P1, PT, PT, PT, UP1, 0x80, 0x0 ;  /* 0x000000000000781c */ /* 0x000fe20003f2f018 */
[----:B------:R-:W-:-:S02]  /*ac00*/  UISETP.GT.AND UP2, UPT, UR4, 0x1, UPT ;  /* 0x000000010400788c */ /* 0x000fc4000bf44270 */
[----:B------:R-:W-:Y:S02]  /*ac10*/  UISETP.NE.AND.EX UP0, UPT, UR17, URZ, UPT, UP0 ;  /* 0x0000003f1100728c */ /* 0x000fe4000bf05300 */
[----:B------:R-:W-:Y:S01]  /*ac20*/  USEL UR23, UR23, 0x978, UP2 ;  /* 0x0000097817177887 */ /* 0x000fe20009000000 */
[----:B------:R-:W-:Y:S01]  /*ac30*/  UMOV UR4, URZ ;  /* 0x0000003f00047c82 */ /* 0x000fe20008000000 */
[----:B------:R-:W-:Y:S01]  /*ac40*/  USEL UR46, UR46, URZ, !UP0 ;  /* 0x0000003f2e2e7287 */ /* 0x000fe2000c000000 */
[----:B------:R-:W-:Y:S01]  /*ac50*/  @UP1 ULDC UR25, c[0x0][0xbec] ;  /* 0x0002fb0000191ab9 */ /* 0x000fe20000000800 */
[----:B------:R-:W-:-:S04]  /*ac60*/  USEL UR9, UR42, URZ, UP2 ;  /* 0x0000003f2a097287 */ /* 0x000fc80009000000 */
[----:B-1----:R-:W-:Y:S01]  /*ac70*/  @P1 IMAD.HI.U32 R4, R14, UR25, RZ ;  /* 0x000000190e041c27 */ /* 0x002fe2000f8e00ff */
[----:B------:R-:W-:Y:S01]  /*ac80*/  USEL UR45, UR45, URZ, !UP0 ;  /* 0x0000003f2d2d7287 */ /* 0x000fe2000c000000 */
[----:B------:R-:W-:Y:S02]  /*ac90*/  @UP1 ULDC UR28, c[0x0][0xbf0] ;  /* 0x0002fc00001c1ab9 */ /* 0x000fe40000000800 */
[----:B------:R-:W-:Y:S01]  /*aca0*/  ULDC.64 UR18, c[0x0][UR23+0x220] ;  /* 0x0000880017127abb */ /* 0x000fe20008000a00 */
[----:B------:R-:W-:Y:S01]  /*acb0*/  ULDC.64 UR16, c[0x0][UR23+0x218] ;  /* 0x0000860017107abb */ /* 0x000fe20008000a00 */
[----:B------:R-:W-:Y:S01]  /*acc0*/  ULDC.64 UR20, c[0x0][UR23+0x228] ;  /* 0x00008a0017147abb */ /* 0x000fe20008000a00 */
[----:B------:R-:W-:Y:S02]  /*acd0*/  UIMAD UR19, UR19, UR46, URZ ;  /* 0x0000002e131372a4 */ /* 0x000fe4000f8e023f */
[----:B------:R-:W-:Y:S02]  /*ace0*/  UIMAD.WIDE.U32 UR14, UR16, UR44, URZ ;  /* 0x0000002c100e72a5 */ /* 0x000fe4000f8e003f */
[----:B------:R-:W-:-:S02]  /*acf0*/  UIMAD UR24, UR17, UR44, URZ ;  /* 0x0000002c111872a4 */ /* 0x000fc4000f8e023f */
[----:B------:R-:W-:Y:S02]  /*ad00*/  UIMAD.WIDE.U32 UR26, UR20, UR9, URZ ;  /* 0x00000009141a72a5 */ /* 0x000fe4000f8e003f */
[----:B------:R-:W-:Y:S02]  /*ad10*/  UIMAD.WIDE.U32 UR16, UR18, UR46, URZ ;  /* 0x0000002e121072a5 */ /* 0x000fe4000f8e003f */
[----:B------:R-:W-:Y:S02]  /*ad20*/  UIMAD UR9, UR21, UR9, URZ ;  /* 0x00000009150972a4 */ /* 0x000fe4000f8e023f */
[----:B------:R-:W-:Y:S01]  /*ad30*/  UIMAD UR19, UR18, UR45, UR19 ;  /* 0x0000002d121372a4 */ /* 0x000fe2000f8e0213 */
[----:B------:R-:W-:Y:S01]  /*ad40*/  IMAD.U32 R5, RZ, RZ, UR26 ;  /* 0x0000001aff057e24 */ /* 0x000fe2000f8e00ff */
[----:B------:R-:W-:Y:S02]  /*ad50*/  UIADD3 UR24, UR15, UR24, URZ ;  /* 0x000000180f187290 */ /* 0x000fe4000fffe03f */
[----:B------:R-:W-:-:S02]  /*ad60*/  UIADD3 UR15, UR27, UR9, URZ ;  /* 0x000000091b0f7290 */ /* 0x000fc4000fffe03f */
[----:B------:R-:W-:-:S03]  /*ad70*/  UIADD3 UR9, UR17, UR19, URZ ;  /* 0x0000001311097290 */ /* 0x000fc6000fffe03f */
[----:B------:R-:W-:Y:S01]  /*ad80*/  ULDC.64 UR18, c[0x0][0xba8] ;  /* 0x0002ea0000127ab9 */ /* 0x000fe20000000a00 */
[----:B------:R-:W-:Y:S01]  /*ad90*/  IMAD.U32 R8, RZ, RZ, UR15 ;  /* 0x0000000fff087e24 */ /* 0x000fe2000f8e00ff */
[----:B------:R-:W-:Y:S01]  /*ada0*/  @!UP2 ULDC UR18, c[0x0][0xb50] ;  /* 0x0002d4000012aab9 */ /* 0x000fe20000000800 */
[----:B------:R-:W-:Y:S01]  /*adb0*/  @!UP2 ULDC UR19, c[0x0][0xb54] ;  /* 0x0002d5000013aab9 */ /* 0x000fe20000000800 */
[----:B--2---:R-:W-:Y:S01]  /*adc0*/  @P0 R2UR UR4, R0 ;  /* 0x00000000000402ca */ /* 0x004fe200000e0000 */
[----:B------:R-:W-:Y:S01]  /*add0*/  IMAD.MOV.U32 R0, RZ, RZ, R14 ;  /* 0x000000ffff007224 */ /* 0x000fe200078e000e */
[----:B------:R-:W-:-:S05]  /*ade0*/  @P1 SHF.R.U32.HI R0, RZ, UR28, R4 ;  /* 0x0000001cff001c19 */ /* 0x000fca0008011604 */
[----:B------:R-:W-:-:S04]  /*adf0*/  IMAD.MOV R9, RZ, RZ, -R0 ;  /* 0x000000ffff097224 */ /* 0x000fc800078e0a00 */
[----:B------:R-:W-:Y:S02]  /*ae00*/  IMAD R9, R9, UR22, R14 ;  /* 0x0000001609097c24 */ /* 0x000fe4000f8e020e */
[----:B------:R-:W-:Y:S02]  /*ae10*/  UIADD3 UR14, UP0, UP3, UR16, UR14, UR4 ;  /* 0x0000000e100e7290 */ /* 0x000fe4000fb1e004 */
[----:B------:R-:W-:-:S04]  /*ae20*/  USHF.R.S32.HI UR16, URZ, 0x1f, UR4 ;  /* 0x0000001f3f107899 */ /* 0x000fc80008011404 */
[----:B------:R-:W-:Y:S01]  /*ae30*/  UIADD3.X UR9, UR9, UR24, UR16, UP0, UP3 ;  /* 0x0000001809097290 */ /* 0x000fe200087e6410 */
[----:B------:R-:W-:Y:S01]  /*ae40*/  IADD3 R4, P2, P3, R0, UR14, R5 ;  /* 0x0000000e00047c10 */ /* 0x000fe2000fb5e005 */
[----:B------:R-:W-:Y:S01]  /*ae50*/  ULDC.64 UR14, c[0x0][UR23+0x210] ;  /* 0x00008400170e7abb */ /* 0x000fe20008000a00 */
[----:B------:R-:W-:Y:S01]  /*ae60*/  SHF.R.S32.HI R5, RZ, 0x1f, R0 ;  /* 0x0000001fff057819 */ /* 0x000fe20000011400 */
[----:B------:R-:W-:Y:S01]  /*ae70*/  IMAD R11, R9, UR15, RZ ;  /* 0x0000000f090b7c24 */ /* 0x000fe2000f8e02ff */
[----:B------:R-:W-:Y:S02]  /*ae80*/  SHF.R.S32.HI R0, RZ, 0x1f, R9 ;  /* 0x0000001fff007819 */ /* 0x000fe40000011409 */
[----:B------:R-:W-:Y:S01]  /*ae90*/  IADD3.X R5, R5, UR9, R8, P2, P3 ;  /* 0x0000000905057c10 */ /* 0x000fe200097e6408 */
[----:B------:R-:W-:Y:S01]  /*aea0*/  ULDC UR9, c[0x0][0xa88] ;  /* 0x0002a20000097ab9 */ /* 0x000fe20000000800 */
[----:B---3--:R-:W-:Y:S01]  /*aeb0*/  @P4 R2UR UR9, R7 ;  /* 0x00000000070942ca */ /* 0x008fe200000e0000 */
[----:B------:R-:W-:-:S02]  /*aec0*/  IMAD R11, R0, UR14, R11 ;  /* 0x0000000e000b7c24 */ /* 0x000fc4000f8e020b */
[----:B------:R-:W-:-:S04]  /*aed0*/  IMAD.WIDE.U32 R4, R9, UR14, R4 ;  /* 0x0000000e09047c25 */ /* 0x000fc8000f8e0004 */
[----:B------:R-:W-:Y:S01]  /*aee0*/  IMAD.IADD R5, R5, 0x1, R11 ;  /* 0x0000000105057824 */ /* 0x000fe200078e020b */
[----:B------:R-:W-:-:S04]  /*aef0*/  LEA R10, P2, R4, UR18, 0x2 ;  /* 0x00000012040a7c11 */ /* 0x000fc8000f8410ff */
[----:B------:R-:W-:Y:S01]  /*af00*/  LEA.HI.X R11, R4, UR19, R5, 0x2, P2 ;  /* 0x00000013040b7c11 */ /* 0x000fe200090f1405 */
[----:B------:R-:W-:Y:S08]  /*af10*/  @P4 BRA `(.L_x_13663) ;  /* 0x0000000000284947 */ /* 0x000ff00003800000 */
[----:B------:R-:W-:Y:S05]  /*af20*/  @!P0 BRA `(.L_x_13663) ;  /* 0x0000000000248947 */ /* 0x000fea0003800000 */
[----:B------:R-:W-:Y:S02]  /*af30*/  IMAD.U32 R4, RZ, RZ, UR12 ;  /* 0x0000000cff047e24 */ /* 0x000fe4000f8e00ff */
[----:B------:R-:W-:Y:S02]  /*af40*/  IMAD.U32 R8, RZ, RZ, UR12 ;  /* 0x0000000cff087e24 */ /* 0x000fe4000f8e00ff */
[----:B------:R-:W-:Y:S02]  /*af50*/  IMAD.U32 R5, RZ, RZ, UR13 ;  /* 0x0000000dff057e24 */ /* 0x000fe4000f8e00ff */
[----:B------:R-:W-:-:S03]  /*af60*/  IMAD.U32 R9, RZ, RZ, UR13 ;  /* 0x0000000dff097e24 */ /* 0x000fc6000f8e00ff */
[----:B------:R-:W2:Y:S04]  /*af70*/  LDG.E R4, desc[UR38][R4.64] ;  /* 0x0000002604047981 */ /* 0x000ea8000c1e1900 */
[----:B------:R-:W3:Y:S01]  /*af80*/  LDG.E R8, desc[UR38][R8.64+0x4] ;  /* 0x0000042608087981 */ /* 0x000ee2000c1e1900 */
[----:B--2---:R-:W-:Y:S02]  /*af90*/  R2UR UR12, R4 ;  /* 0x00000000040c72ca */ /* 0x004fe400000e0000 */
[----:B---3--:R-:W-:-:S13]  /*afa0*/  R2UR UR9, R8 ;  /* 0x00000000080972ca */ /* 0x008fda00000e0000 */
[----:B------:R-:W-:-:S12]  /*afb0*/  UIADD3 UR9, -UR12, UR9, URZ ;  /* 0x000000090c097290 */ /* 0x000fd8000fffe13f */
.L_x_13663:
        /* <DEDUP_REMOVED lines=35> */
[----:B------:R-:W-:Y:S01]  /*b1f0*/  IMAD.X R25, RZ, RZ, R5, P2 ;  /* 0x000000ffff197224 */ /* 0x000fe200010e0605 */
[----:B------:R-:W-:Y:S02]  /*b200*/  IADD3 R49, P2, R4, 0x9000, RZ ;  /* 0x0000900004317810 */ /* 0x000fe40007f5e0ff */
[----:B------:R-:W-:Y:S02]  /*b210*/  LOP3.LUT R12, R13, 0x380, RZ, 0xc0, !PT ;  /* 0x000003800d0c7812 */ /* 0x000fe400078ec0ff */
[----:B------:R-:W-:Y:S01]  /*b220*/  LOP3.LUT R48, R49, 0x380, RZ, 0xc0, !PT ;  /* 0x0000038031307812 */ /* 0x000fe200078ec0ff */
[----:B------:R-:W-:Y:S01]  /*b230*/  UIMAD UR12, UR4, UR15, UR12 ;  /* 0x0000000f040c72a4 */ /* 0x000fe2000f8e020c */
[----:B------:R-:W-:Y:S01]  /*b240*/  SHF.R.U64 R8, R8, 0x3, RZ ;  /* 0x0000000308087819 */ /* 0x000fe200000012ff */
[----:B------:R-:W-:Y:S01]  /*b250*/  UIMAD.WIDE.U32 UR10, UR4, UR14, URZ ;  /* 0x0000000e040a72a5 */ /* 0x000fe2000f8e003f */
[----:B------:R-:W-:Y:S01]  /*b260*/  SHF.R.U64 R48, R48, 0x3, RZ ;  /* 0x0000000330307819 */ /* 0x000fe200000012ff */
[----:B------:R-:W5:Y:S01]  /*b270*/  LD.E.128 R24, desc[UR38][R24.64] ;  /* 0x0000002618187980 */ /* 0x000f62000c101d00 */
[----:B------:R-:W-:-:S02]  /*b280*/  SHF.R.U64 R12, R12, 0x3, RZ ;  /* 0x000000030c0c7819 */ /* 0x000fc400000012ff */
[----:B------:R-:W-:Y:S01]  /*b290*/  LOP3.LUT R8, R8, R9, RZ, 0x3c, !PT ;  /* 0x0000000908087212 */ /* 0x000fe200078e3cff */
[----:B------:R-:W-:Y:S01]  /*b2a0*/  UIADD3 UR11, UR11, UR12, URZ ;  /* 0x0000000c0b0b7290 */ /* 0x000fe2000fffe03f */
[----:B------:R-:W-:Y:S01]  /*b2b0*/  LOP3.LUT R48, R48, R49, RZ, 0x3c, !PT ;  /* 0x0000003130307212 */ /* 0x000fe200078e3cff */
[--C-:B------:R-:W-:Y:S01]  /*b2c0*/  IMAD.X R49, RZ, RZ, R5.reuse, P2 ;  /* 0x000000ffff317224 */ /* 0x100fe200010e0605 */
[----:B------:R-:W-:Y:S01]  /*b2d0*/  IADD3 R6, P2, R4, 0xf000, RZ ;  /* 0x0000f00004067810 */ /* 0x000fe20007f5e0ff */
[--C-:B------:R-:W-:Y:S01]  /*b2e0*/  IMAD.X R9, RZ, RZ, R5.reuse, P4 ;  /* 0x000000ffff097224 */ /* 0x100fe200020e0605 */
[----:B------:R-:W-:Y:S01]  /*b2f0*/  LOP3.LUT R12, R12, R13, RZ, 0x3c, !PT ;  /* 0x0000000d0c0c7212 */ /* 0x000fe200078e3cff */
[----:B------:R-:W-:Y:S01]  /*b300*/  IMAD.X R13, RZ, RZ, R5, P3 ;  /* 0x000000ffff0d7224 */ /* 0x000fe200018e0605 */
[----:B------:R-:W-:Y:S01]  /*b310*/  LOP3.LUT R3, R6, 0x380, RZ, 0xc0, !PT ;  /* 0x0000038006037812 */ /* 0x000fe200078ec0ff */
[----:B------:R-:W-:Y:S01]  /*b320*/  ULDC.64 UR12, c[0x0][0xae8] ;  /* 0x0002ba00000c7ab9 */ /* 0x000fe20000000a00 */
[----:B------:R-:W-:-:S02]  /*b330*/  IADD3 R29, P0, R4, 0x4000, RZ ;  /* 0x00004000041d7810 */ /* 0x000fc40007f1e0ff */
[C---:B------:R-:W-:Y:S02]  /*b340*/  IADD3 R33, P6, R4.reuse, 0x5000, RZ ;  /* 0x0000500004217810 */ /* 0x040fe40007fde0ff */
[C---:B------:R-:W-:Y:S01]  /*b350*/  IADD3 R37, P5, R4.reuse, 0x6000, RZ ;  /* 0x0000600004257810 */ /* 0x040fe20007fbe0ff */
[----:B------:R-:W-:Y:S01]  /*b360*/  USHF.R.S32.HI UR4, URZ, 0x1f, UR46 ;  /* 0x0000001f3f047899 */ /* 0x000fe2000801142e */
[----:B------:R-:W-:Y:S01]  /*b370*/  SHF.R.U64 R3, R3, 0x3, RZ ;  /* 0x0000000303037819 */ /* 0x000fe200000012ff */
[----:B------:R-:W-:Y:S01]  /*b380*/  UIMAD.WIDE.U32 UR10, UR44, UR12, UR10 ;  /* 0x0000000c2c0a72a5 */ /* 0x000fe2000f8e000a */
[----:B------:R-:W-:Y:S01]  /*b390*/  IADD3 R41, P4, R4, 0x7000, RZ ;  /* 0x0000700004297810 */ /* 0x000fe20007f9e0ff */
[----:B------:R-:W-:Y:S01]  /*b3a0*/  @UP1 ULDC UR14, c[0x0][0xbec] ;  /* 0x0002fb00000e1ab9 */ /* 0x000fe20000000800 */
[----:B------:R-:W-:Y:S01]  /*b3b0*/  LOP3.LUT R72, R3, R6, RZ, 0x3c, !PT ;  /* 0x0000000603487212 */ /* 0x000fe200078e3cff */
[----:B------:R-:W-:Y:S01]  /*b3c0*/  IMAD R3, R20, 0x20, R81 ;  /* 0x0000002014037824 */ /* 0x000fe200078e0251 */
[----:B------:R-:W-:Y:S01]  /*b3d0*/  IADD3 R45, P3, R4, 0x8000, RZ ;  /* 0x00008000042d7810 */ /* 0x000fe20007f7e0ff */
[----:B------:R-:W-:Y:S01]  /*b3e0*/  UIMAD UR11, UR44, UR13, UR11 ;  /* 0x0000000d2c0b72a4 */ /* 0x000fe2000f8e020b */
[----:B------:R-:W-:Y:S01]  /*b3f0*/  LOP3.LUT R28, R29, 0x380, RZ, 0xc0, !PT ;  /* 0x000003801d1c7812 */ /* 0x000fe200078ec0ff */
[----:B------:R-:W-:Y:S01]  /*b400*/  VIADD R78, R3, UR43 ;  /* 0x0000002b034e7c36 */ /* 0x000fe20008000000 */
[----:B------:R-:W-:Y:S01]  /*b410*/  LOP3.LUT R32, R33, 0x380, RZ, 0xc0, !PT ;  /* 0x0000038021207812 */ /* 0x000fe200078ec0ff */
[----:B------:R-:W-:Y:S01]  /*b420*/  ULDC.64 UR12, c[0x0][0xaf0] ;  /* 0x0002bc00000c7ab9 */ /* 0x000fe20000000a00 */
[----:B------:R-:W-:Y:S01]  /*b430*/  LOP3.LUT R36, R37, 0x380, RZ, 0xc0, !PT ;  /* 0x0000038025247812 */ /* 0x000fe200078ec0ff */
[--C-:B------:R-:W-:Y:S01]  /*b440*/  IMAD.X R73, RZ, RZ, R5.reuse, P2 ;  /* 0x000000ffff497224 */ /* 0x100fe200010e0605 */
[----:B------:R-:W-:Y:S01]  /*b450*/  LOP3.LUT R40, R41, 0x380, RZ, 0xc0, !PT ;  /* 0x0000038029287812 */ /* 0x000fe200078ec0ff */
[----:B------:R-:W5:Y:S01]  /*b460*/  LD.E.128 R8, desc[UR38][R8.64] ;  /* 0x0000002608087980 */ /* 0x000f62000c101d00 */
[----:B------:R-:W-:Y:S01]  /*b470*/  LOP3.LUT R44, R45, 0x380, RZ, 0xc0, !PT ;  /* 0x000003802d2c7812 */ /* 0x000fe200078ec0ff */
[----:B------:R-:W-:Y:S01]  /*b480*/  UIMAD UR4, UR4, UR12, URZ ;  /* 0x0000000c040472a4 */ /* 0x000fe2000f8e023f */
[----:B------:R-:W-:Y:S01]  /*b490*/  SHF.R.U64 R28, R28, 0x3, RZ ;  /* 0x000000031c1c7819 */ /* 0x000fe200000012ff */
[----:B------:R-:W-:Y:S01]  /*b4a0*/  @P1 IMAD.HI.U32 R20, R78, UR14, RZ ;  /* 0x0000000e4e141c27 */ /* 0x000fe2000f8e00ff */
[----:B------:R-:W-:Y:S01]  /*b4b0*/  SHF.R.U64 R32, R32, 0x3, RZ ;  /* 0x0000000320207819 */ /* 0x000fe200000012ff */
[----:B------:R-:W-:Y:S01]  /*b4c0*/  UIMAD.WIDE.U32 UR10, UR46, UR12, UR10 ;  /* 0x0000000c2e0a72a5 */ /* 0x000fe2000f8e000a */
[----:B------:R-:W-:Y:S01]  /*b4d0*/  SHF.R.U64 R36, R36, 0x3, RZ ;  /* 0x0000000324247819 */ /* 0x000fe200000012ff */
[----:B------:R-:W-:Y:S01]  /*b4e0*/  IMAD.MOV.U32 R3, RZ, RZ, R78 ;  /* 0x000000ffff037224 */ /* 0x000fe200078e004e */
[----:B------:R-:W-:Y:S01]  /*b4f0*/  SHF.R.U64 R40, R40, 0x3, RZ ;  /* 0x0000000328287819 */ /* 0x000fe200000012ff */
[----:B------:R-:W-:Y:S01]  /*b500*/  @UP1 ULDC UR12, c[0x0][0xbf0] ;  /* 0x0002fc00000c1ab9 */ /* 0x000fe20000000800 */
[----:B------:R-:W-:Y:S01]  /*b510*/  SHF.R.U64 R44, R44, 0x3, RZ ;  /* 0x000000032c2c7819 */ /* 0x000fe200000012ff */
[----:B------:R-:W-:Y:S01]  /*b520*/  UIMAD UR4, UR46, UR13, UR4 ;  /* 0x0000000d2e0472a4 */ /* 0x000fe2000f8e0204 */
        /* <DEDUP_REMOVED lines=10> */
[----:B------:R-:W-:Y:S01]  /*b5d0*/  @P1 SHF.R.U32.HI R3, RZ, UR12, R20 ;  /* 0x0000000cff031c19 */ /* 0x000fe20008011614 */
[----:B------:R-:W-:Y:S01]  /*b5e0*/  UIADD3 UR4, UR11, UR4, URZ ;  /* 0x000000040b047290 */ /* 0x000fe2000fffe03f */
[C---:B------:R-:W-:Y:S01]  /*b5f0*/  IADD3 R53, P0, R4.reuse, 0xa000, RZ ;  /* 0x0000a00004357810 */ /* 0x040fe20007f1e0ff */
[----:B------:R-:W-:Y:S01]  /*b600*/  IMAD.U32 R21, RZ, RZ, UR11 ;  /* 0x0000000bff157e24 */ /* 0x000fe2000f8e00ff */
[C---:B------:R-:W-:Y:S01]  /*b610*/  IADD3 R57, P6, R4.reuse, 0xb000, RZ ;  /* 0x0000b00004397810 */ /* 0x040fe20007fde0ff */
[----:B------:R-:W5:Y:S01]  /*b620*/  LD.E.128 R12, desc[UR38][R12.64] ;  /* 0x000000260c0c7980 */ /* 0x000f62000c101d00 */
[----:B------:R-:W-:-:S02]  /*b630*/  IADD3 R61, P5, R4, 0xc000, RZ ;  /* 0x0000c000043d7810 */ /* 0x000fc40007fbe0ff */
[C---:B------:R-:W-:Y:S01]  /*b640*/  IADD3 R65, P4, R4.reuse, 0xd000, RZ ;  /* 0x0000d00004417810 */ /* 0x040fe20007f9e0ff */
[----:B------:R-:W5:Y:S01]  /*b650*/  LD.E.128 R28, desc[UR38][R28.64] ;  /* 0x000000261c1c7980 */ /* 0x000f62000c101d00 */
[----:B------:R-:W-:Y:S01]  /*b660*/  IADD3 R69, P3, R4, 0xe000, RZ ;  /* 0x0000e00004457810 */ /* 0x000fe20007f7e0ff */
[--C-:B------:R-:W-:Y:S01]  /*b670*/  IMAD.MOV R77, RZ, RZ, -R3.reuse ;  /* 0x000000ffff4d7224 */ /* 0x100fe200078e0a03 */
[----:B------:R-:W-:Y:S01]  /*b680*/  SHF.R.S32.HI R76, RZ, 0x1f, R3 ;  /* 0x0000001fff4c7819 */ /* 0x000fe20000011403 */
[----:B------:R-:W-:Y:S01]  /*b690*/  IMAD.U32 R20, RZ, RZ, UR10 ;  /* 0x0000000aff147e24 */ /* 0x000fe2000f8e00ff */
[----:B------:R-:W-:Y:S01]  /*b6a0*/  LOP3.LUT R52, R53, 0x380, RZ, 0xc0, !PT ;  /* 0x0000038035347812 */ /* 0x000fe200078ec0ff */
[----:B------:R-:W-:Y:S01]  /*b6b0*/  ULDC.64 UR10, c[0x0][0xae0] ;  /* 0x0002b800000a7ab9 */ /* 0x000fe20000000a00 */
[----:B------:R-:W-:Y:S01]  /*b6c0*/  LOP3.LUT R56, R57, 0x380, RZ, 0xc0, !PT ;  /* 0x0000038039387812 */ /* 0x000fe200078ec0ff */
[----:B------:R-:W5:Y:S01]  /*b6d0*/  LD.E.128 R32, desc[UR38][R32.64] ;  /* 0x0000002620207980 */ /* 0x000f62000c101d00 */
[----:B------:R-:W-:-:S02]  /*b6e0*/  LOP3.LUT R60, R61, 0x380, RZ, 0xc0, !PT ;  /* 0x000003803d3c7812 */ /* 0x000fc400078ec0ff */
[----:B------:R-:W-:Y:S01]  /*b6f0*/  LOP3.LUT R64, R65, 0x380, RZ, 0xc0, !PT ;  /* 0x0000038041407812 */ /* 0x000fe200078ec0ff */
[----:B------:R-:W5:Y:S01]  /*b700*/  LD.E.128 R36, desc[UR38][R36.64] ;  /* 0x0000002624247980 */ /* 0x000f62000c101d00 */
        /* <DEDUP_REMOVED lines=49> */
[----:B------:R-:W-:Y:S01]  /*ba20*/  VIADD R84, R81, UR43 ;  /* 0x0000002b51547c36 */ /* 0x000fe20008000000 */
        /* <DEDUP_REMOVED lines=37> */
.L_x_13666:
[----:B------:R-:W-:Y:S05]  /*bc80*/  BSYNC B1 ;  /* 0x0000000000017941 */ /* 0x000fea0003800000 */
.L_x_13665:
        /* <DEDUP_REMOVED lines=21> */
.L_x_13668:
[----:B------:R-:W-:Y:S05]  /*bde0*/  BSYNC B1 ;  /* 0x0000000000017941 */ /* 0x000fea0003800000 */
.L_x_13667:
        /* <DEDUP_REMOVED lines=21> */
.L_x_13670:
[----:B------:R-:W-:Y:S05]  /*bf40*/  BSYNC B1 ;  /* 0x0000000000017941 */ /* 0x000fea0003800000 */
.L_x_13669:
[----:B0-----:R-:W-:Y:S01]  /*bf50*/  VIADD R3, R84, 0x60 ;  /* 0x0000006054037836 */ /* 0x001fe20000000000 */
[----:B--23--:R-:W0:Y:S04]  /*bf60*/  SHFL.IDX PT, R83, R83, 0x3, 0x181f ;  /* 0x00781f0053537f89 */ /* 0x00ce2800000e0000 */
[----:B------:R-:W-:Y:S01]  /*bf70*/  ISETP.GE.AND P0, PT, R3, UR9, PT ;  /* 0x0000000903007c0c */ /* 0x000fe2000bf06270 */
[----:B----4-:R4:W2:-:S12]  /*bf80*/  SHFL.IDX PT, R11, R82, 0x3, 0x181f ;  /* 0x00781f00520b7f89 */ /* 0x01089800000e0000 */
[----:B----4-:R-:W-:Y:S05]  /*bf90*/  @P0 BRA `(.L_x_13671) ;  /* 0x00000024006c0947 */ /* 0x010fea0003800000 */
[----:B------:R-:W-:Y:S02]  /*bfa0*/  ULDC UR4, c[0x0][0xac8] ;  /* 0x0002b20000047ab9 */ /* 0x000fe40000000800 */
[----:B------:R-:W-:Y:S02]  /*bfb0*/  ISETP.GE.AND P3, PT, R0, UR4, PT ;  /* 0x0000000400007c0c */ /* 0x000fe4000bf66270 */
[----:B------:R-:W-:Y:S02]  /*bfc0*/  ISETP.GE.AND P4, PT, R86, UR4, PT ;  /* 0x0000000456007c0c */ /* 0x000fe4000bf86270 */
[----:B------:R-:W-:-:S09]  /*bfd0*/  ISETP.GE.AND P5, PT, R88, UR4, PT ;  /* 0x0000000458007c0c */ /* 0x000fd2000bfa6270 */
[-C--:B--2---:R-:W-:Y:S02]  /*bfe0*/  @!P3 LEA R4, P0, R0, R11.reuse, 0x1 ;  /* 0x0000000b0004b211 */ /* 0x084fe400078008ff */
        /* <DEDUP_REMOVED lines=10> */
[----:B----4-:R-:W-:-:S04]  /*c090*/  LEA R4, P0, R90, R11, 0x1 ;  /* 0x0000000b5a047211 */ /* 0x010fc800078008ff */
[----:B------:R-:W-:-:S05]  /*c0a0*/  LEA.HI.X R5, R90, R83, R89, 0x1, P0 ;  /* 0x000000535a057211 */ /* 0x000fca00000f0c59 */
[----:B------:R0:W-:Y:S01]  /*c0b0*/  ST.E.128 desc[UR38][R4.64], R72 ;  /* 0x0000004804007985 */ /* 0x0001e2000c101d26 */
[----:B------:R-:W-:Y:S05]  /*c0c0*/  BRA `(.L_x_13671) ;  /* 0x0000002400207947 */ /* 0x000fea0003800000 */
.L_x_13664:
        /* <DEDUP_REMOVED lines=44> */
[----:B------:R-:W-:Y:S01]  /*c390*/  IMAD R6, R4, UR12, RZ ;  /* 0x0000000c04067c24 */ /* 0x000fe2000f8e02ff */
[----:B------:R-:W-:Y:S01]  /*c3a0*/  SHF.R.S32.HI R164, RZ, 0x1f, R222 ;  /* 0x0000001fffa47819 */ /* 0x000fe200000114de */
[----:B------:R-:W-:Y:S01]  /*c3b0*/  IMAD.U32 R4, RZ, RZ, UR10 ;  /* 0x0000000aff047e24 */ /* 0x000fe2000f8e00ff */
[----:B------:R-:W-:Y:S01]  /*c3c0*/  ULDC.64 UR10, c[0x0][0xb28] ;  /* 0x0002ca00000a7ab9 */ /* 0x000fe20000000a00 */
[----:B------:R-:W-:-:S02]  /*c3d0*/  IMAD.U32 R5, RZ, RZ, UR42 ;  /* 0x0000002aff057e24 */ /* 0x000fc4000f8e00ff */
        /* <DEDUP_REMOVED lines=21> */
[-C--:B-1----:R-:W-:Y:S02]  /*c530*/  @!P4 LEA R6, P2, R222, R4.reuse, 0x2 ;  /* 0x00000004de06c211 */ /* 0x082fe400078410ff */
[C---:B------:R-:W-:Y:S02]  /*c540*/  @!P3 LEA R8, P6, R221.reuse, R4, 0x2 ;  /* 0x00000004dd08b211 */ /* 0x040fe400078c10ff */
        /* <DEDUP_REMOVED lines=9> */
[-C--:B-1----:R-:W-:Y:S01]  /*c5e0*/  @!P0 LEA R6, P6, R220, R4.reuse, 0x2 ;  /* 0x00000004dc068211 */ /* 0x082fe200078c10ff */
        /* <DEDUP_REMOVED lines=92> */
[CC--:B---3--:R-:W-:Y:S01]  /*cbb0*/  @!P2 LEA R10, P5, R19.reuse, R4.reuse, 0x2 ;  /* 0x00000004130aa211 */ /* 0x0c8fe200078a10ff */
[----:B-1----:R-:W-:Y:S01]  /*cbc0*/  VIADD R25, R2, 0xf8 ;  /* 0x000000f802197836 */ /* 0x002fe20000000000 */
        /* <DEDUP_REMOVED lines=9> */
[----:B--2---:R-:W-:Y:S02]  /*cc60*/  SHF.R.S32.HI R7, RZ, 0x1f, R13 ;  /* 0x0000001fff077819 */ /* 0x004fe4000001140d */
[CC--:B------:R-:W-:Y:S01]  /*cc70*/  @!P4 LEA R6, P5, R13.reuse, R4.reuse, 0x2 ;  /* 0x000000040d06c211 */ /* 0x0c0fe200078a10ff */
[----:B------:R3:W-:Y:S01]  /*cc80*/  @!P0 ST.E.64 desc[UR38][R20.64], R136 ;  /* 0x0000008814008985 */ /* 0x0007e2000c101b26 */
[----:B----4-:R-:W-:Y:S02]  /*cc90*/  SHF.R.S32.HI R9, RZ, 0x1f, R29 ;  /* 0x0000001fff097819 */ /* 0x010fe4000001141d */
[----:B------:R-:W-:Y:S02]  /*cca0*/  @!P4 LEA.HI.X R7, R13, R5, R7, 0x2, P5 ;  /* 0x000000050d07c211 */ /* 0x000fe400028f1407 */
[----:B------:R-:W-:-:S02]  /*ccb0*/  @!P3 LEA R8, P5, R29, R4, 0x2 ;  /* 0x000000041d08b211 */ /* 0x000fc400078a10ff */
[----:B------:R-:W-:Y:S01]  /*ccc0*/  SHF.R.S32.HI R13, RZ, 0x1f, R25 ;  /* 0x0000001fff0d7819 */ /* 0x000fe20000011419 */
[----:B------:R3:W-:Y:S01]  /*ccd0*/  @!P4 ST.E.64 desc[UR38][R6.64], R140 ;  /* 0x0000008c0600c985 */ /* 0x0007e2000c101b26 */
[----:B------:R-:W-:Y:S02]  /*cce0*/  @!P3 LEA.HI.X R9, R29, R5, R9, 0x2, P5 ;  /* 0x000000051d09b211 */ /* 0x000fe400028f1409 */
[----:B------:R-:W-:-:S03]  /*ccf0*/  @!P6 LEA R4, P5, R25, R4, 0x2 ;  /* 0x000000041904e211 */ /* 0x000fc600078a10ff */
[----:B------:R3:W-:Y:S01]  /*cd00*/  @!P3 ST.E.64 desc[UR38][R8.64], R144 ;  /* 0x000000900800b985 */ /* 0x0007e2000c101b26 */
[----:B------:R-:W-:-:S05]  /*cd10*/  @!P6 LEA.HI.X R5, R25, R5, R13, 0x2, P5 ;  /* 0x000000051905e211 */ /* 0x000fca00028f140d */
[----:B------:R3:W-:Y:S04]  /*cd20*/  @!P6 ST.E.64 desc[UR38][R4.64], R148 ;  /* 0x000000940400e985 */ /* 0x0007e8000c101b26 */
.L_x_13673:
[----:B------:R-:W-:Y:S05]  /*cd30*/  BSYNC B1 ;  /* 0x0000000000017941 */ /* 0x000fea0003800000 */
.L_x_13672:
[----:B------:R-:W-:Y:S01]  /*cd40*/  ISETP.GE.AND P0, PT, R0, UR9, PT ;  /* 0x0000000900007c0c */ /* 0x000fe2000bf06270 */
[----:B--23--:R2:W3:Y:S04]  /*cd50*/  SHFL.IDX PT, R5, R12, 0x1, 0x1c1f ;  /* 0x003c1f000c057f89 */ /* 0x00c4e800000e0000 */
[----:B-1----:R2:W1:Y:S08]  /*cd60*/  SHFL.IDX PT, R4, R3, 0x1, 0x1c1f ;  /* 0x003c1f0003047f89 */ /* 0x00247000000e0000 */
[----:B--2---:R-:W-:Y:S05]  /*cd70*/  @P0 BRA `(.L_x_13671) ;  /* 0x0000001400f40947 */ /* 0x004fea0003800000 */
[----:B------:R-:W-:Y:S01]  /*cd80*/  ULDC UR4, c[0x0][0xac8] ;  /* 0x0002b20000047ab9 */ /* 0x000fe20000000800 */
[----:B------:R-:W-:Y:S01]  /*cd90*/  VIADD R25, R2, 0xe8 ;  /* 0x000000e802197836 */ /* 0x000fe20000000000 */
[----:B------:R-:W-:Y:S01]  /*cda0*/  ISETP.GE.AND P5, PT, R222, UR4, PT ;  /* 0x00000004de007c0c */ /* 0x000fe2000bfa6270 */
[C---:B0-----:R-:W-:Y:S01]  /*cdb0*/  VIADD R3, R2.reuse, 0xf0 ;  /* 0x000000f002037836 */ /* 0x041fe20000000000 */
[----:B------:R-:W-:Y:S02]  /*cdc0*/  ISETP.GE.AND P4, PT, R2, UR4, PT ;  /* 0x0000000402007c0c */ /* 0x000fe4000bf86270 */
[----:B------:R-:W-:Y:S02]  /*cdd0*/  ISETP.GE.AND P2, PT, R221, UR4, PT ;  /* 0x00000004dd007c0c */ /* 0x000fe4000bf46270 */
[----:B------:R-:W-:Y:S02]  /*cde0*/  ISETP.GE.AND P1, PT, R220, UR4, PT ;  /* 0x00000004dc007c0c */ /* 0x000fe4000bf26270 */
[----:B------:R-:W-:-:S02]  /*cdf0*/  ISETP.GE.AND P0, PT, R219, UR4, PT ;  /* 0x00000004db007c0c */ /* 0x000fc4000bf06270 */
[----:B------:R-:W-:-:S03]  /*ce00*/  SHF.R.S32.HI R0, RZ, 0x1f, R25 ;  /* 0x0000001fff007819 */ /* 0x000fc60000011419 */
[-C--:B-1----:R-:W-:Y:S02]  /*ce10*/  @!P5 LEA R8, P3, R222, R4.reuse, 0x2 ;  /* 0x00000004de08d211 */ /* 0x082fe400078610ff */
        /* <DEDUP_REMOVED lines=78> */
[C---:B----4-:R-:W-:Y:S02]  /*d300*/  @!P2 LEA R12, P3, R202.reuse, R4, 0x2 ;  /* 0x00000004ca0ca211 */ /* 0x050fe400078610ff */
[----:B------:R-:W-:Y:S02]  /*d310*/  ISETP.GE.AND P5, PT, R23, UR4, PT ;  /* 0x0000000417007c0c */ /* 0x000fe4000bfa6270 */
[-C--:B------:R-:W-:Y:S02]  /*d320*/  @!P0 LEA.HI.X R11, R203, R5.reuse, R231, 0x2, P6 ;  /* 0x00000005cb0b8211 */ /* 0x080fe400030f14e7 */
[----:B------:R-:W-:-:S02]  /*d330*/  @!P2 LEA.HI.X R13, R202, R5, R230, 0x2, P3 ;  /* 0x00000005ca0da211 */ /* 0x000fc400018f14e6 */
[----:B------:R-:W-:Y:S01]  /*d340*/  ISETP.GE.AND P3, PT, R22, UR4, PT ;  /* 0x0000000416007c0c */ /* 0x000fe2000bf66270 */
[----:B------:R4:W-:Y:S01]  /*d350*/  @!P0 ST.E.64 desc[UR38][R10.64], R106 ;  /* 0x0000006a0a008985 */ /* 0x0009e2000c101b26 */
[CC--:B--2---:R-:W-:Y:S02]  /*d360*/  @!P1 LEA R14, P6, R201.reuse, R4.reuse, 0x2 ;  /* 0x00000004c90e9211 */ /* 0x0c4fe400078c10ff */
[CC--:B---3--:R-:W-:Y:S01]  /*d370*/  @!P4 LEA R6, P0, R200.reuse, R4.reuse, 0x2 ;  /* 0x00000004c806c211 */ /* 0x0c8fe200078010ff */
[----:B------:R-:W-:Y:S01]  /*d380*/  @!P2 ST.E.64 desc[UR38][R12.64], R110 ;  /* 0x0000006e0c00a985 */ /* 0x000fe2000c101b26 */
[-C--:B------:R-:W-:Y:S02]  /*d390*/  @!P1 LEA.HI.X R15, R201, R5.reuse, R229, 0x2, P6 ;  /* 0x00000005c90f9211 */ /* 0x080fe400030f14e5 */
[----:B------:R-:W-:Y:S02]  /*d3a0*/  @!P4 LEA.HI.X R7, R200, R5, R228, 0x2, P0 ;  /* 0x00000005c807c211 */ /* 0x000fe400000f14e4 */
[----:B------:R-:W-:Y:S01]  /*d3b0*/  ISETP.GE.AND P0, PT, R19, UR4, PT ;  /* 0x0000000413007c0c */ /* 0x000fe2000bf06270 */
[----:B------:R-:W-:Y:S01]  /*d3c0*/  @!P1 ST.E.64 desc[UR38][R14.64], R114 ;  /* 0x000000720e009985 */ /* 0x000fe2000c101b26 */
[----:B0-----:R-:W-:-:S02]  /*d3d0*/  @!P5 LEA R8, P6, R23, R4, 0x2 ;  /* 0x000000041708d211 */ /* 0x001fc400078c10ff */
[----:B-1----:R-:W-:Y:S01]  /*d3e0*/  @!P3 LEA R20, P2, R22, R4, 0x2 ;  /* 0x000000041614b211 */ /* 0x002fe200078410ff */
[----:B------:R0:W-:Y:S01]  /*d3f0*/  @!P4 ST.E.64 desc[UR38][R6.64], R118 ;  /* 0x000000760600c985 */ /* 0x0001e2000c101b26 */
[-C--:B------:R-:W-:Y:S02]  /*d400*/  @!P5 LEA.HI.X R9, R23, R5.reuse, R227, 0x2, P6 ;  /* 0x000000051709d211 */ /* 0x080fe400030f14e3 */
[----:B------:R-:W-:Y:S02]  /*d410*/  ISETP.GE.AND P4, PT, R18, UR4, PT ;  /* 0x0000000412007c0c */ /* 0x000fe4000bf86270 */
[----:B------:R-:W-:Y:S01]  /*d420*/  ISETP.GE.AND P1, PT, R25, UR4, PT ;  /* 0x0000000419007c0c */ /* 0x000fe2000bf26270 */
[----:B------:R1:W-:Y:S01]  /*d430*/  @!P5 ST.E.64 desc[UR38][R8.64], R122 ;  /* 0x0000007a0800d985 */ /* 0x0003e2000c101b26 */
[----:B------:R-:W-:Y:S02]  /*d440*/  @!P3 LEA.HI.X R21, R22, R5, R226, 0x2, P2 ;  /* 0x000000051615b211 */ /* 0x000fe400010f14e2 */
[----:B------:R-:W-:-:S02]  /*d450*/  ISETP.GE.AND P2, PT, R3, UR4, PT ;  /* 0x0000000403007c0c */ /* 0x000fc4000bf46270 */
[----:B------:R-:W-:Y:S01]  /*d460*/  ISETP.GE.AND P5, PT, R17, UR4, PT ;  /* 0x0000000411007c0c */ /* 0x000fe2000bfa6270 */
[----:B------:R2:W-:Y:S01]  /*d470*/  @!P3 ST.E.64 desc[UR38][R20.64], R126 ;  /* 0x0000007e1400b985 */ /* 0x0005e2000c101b26 */
[----:B----4-:R-:W-:-:S04]  /*d480*/  @!P0 LEA R10, P6, R19, R4, 0x2 ;  /* 0x00000004130a8211 */ /* 0x010fc800078c10ff */
[-C--:B------:R-:W-:Y:S02]  /*d490*/  @!P0 LEA.HI.X R11, R19, R5.reuse, R225, 0x2, P6 ;  /* 0x00000005130b8211 */ /* 0x080fe400030f14e1 */
[CC--:B0-----:R-:W-:Y:S02]  /*d4a0*/  @!P4 LEA R6, P6, R18.reuse, R4.reuse, 0x2 ;  /* 0x000000041206c211 */ /* 0x0c1fe400078c10ff */
[CC--:B------:R-:W-:Y:S01]  /*d4b0*/  @!P1 LEA R12, P3, R25.reuse, R4.reuse, 0x2 ;  /* 0x00000004190c9211 */ /* 0x0c0fe200078610ff */
[----:B------:R2:W-:Y:S01]  /*d4c0*/  @!P0 ST.E.64 desc[UR38][R10.64], R130 ;  /* 0x000000820a008985 */ /* 0x0005e2000c101b26 */
[-C--:B------:R-:W-:Y:S02]  /*d4d0*/  @!P4 LEA.HI.X R7, R18, R5.reuse, R224, 0x2, P6 ;  /* 0x000000051207c211 */ /* 0x080fe400030f14e0 */
[----:B------:R-:W-:Y:S02]  /*d4e0*/  @!P1 LEA.HI.X R13, R25, R5, R0, 0x2, P3 ;  /* 0x00000005190d9211 */ /* 0x000fe400018f1400 */
[----:B-1----:R-:W-:Y:S01]  /*d4f0*/  SHF.R.S32.HI R9, RZ, 0x1f, R3 ;  /* 0x0000001fff097819 */ /* 0x002fe20000011403 */
[----:B------:R2:W-:Y:S01]  /*d500*/  @!P4 ST.E.64 desc[UR38][R6.64], R134 ;  /* 0x000000860600c985 */ /* 0x0005e2000c101b26 */
[----:B------:R-:W-:-:S02]  /*d510*/  @!P2 LEA R14, P6, R3, R4, 0x2 ;  /* 0x00000004030ea211 */ /* 0x000fc400078c10ff */
[----:B------:R-:W-:Y:S02]  /*d520*/  SHF.R.S32.HI R0, RZ, 0x1f, R17 ;  /* 0x0000001fff007819 */ /* 0x000fe40000011411 */
[----:B------:R-:W-:Y:S02]  /*d530*/  @!P5 LEA R8, P3, R17, R4, 0x2 ;  /* 0x000000041108d211 */ /* 0x000fe400078610ff */
[-C--:B------:R-:W-:Y:S01]  /*d540*/  @!P2 LEA.HI.X R15, R3, R5.reuse, R9, 0x2, P6 ;  /* 0x00000005030fa211 */ /* 0x080fe200030f1409 */
[----:B------:R-:W-:Y:S01]  /*d550*/  VIADD R3, R2, 0xf8 ;  /* 0x000000f802037836 */ /* 0x000fe20000000000 */
[----:B------:R-:W-:-:S04]  /*d560*/  @!P5 LEA.HI.X R9, R17, R5, R0, 0x2, P3 ;  /* 0x000000051109d211 */ /* 0x000fc800018f1400 */
        /* <DEDUP_REMOVED lines=10> */
.L_x_13662:
        /* <DEDUP_REMOVED lines=33> */
.L_x_13674:
        /* <DEDUP_REMOVED lines=57> */
.L_x_13676:
[----:B------:R-:W-:Y:S05]  /*dbb0*/  BSYNC B1 ;  /* 0x0000000000017941 */ /* 0x000fea0003800000 */
.L_x_13675:
        /* <DEDUP_REMOVED lines=14> */
[----:B------:R-:W-:-:S03]  /*dca0*/  UIADD3 UR9, UR9, UR10, URZ ;  /* 0x0000000a09097290 */ /* 0x000fc6000fffe03f */
[----:B------:R-:W-:Y:S01]  /*dcb0*/  IMAD R3, R10, 0x20, R13 ;  /* 0x000000200a037824 */ /* 0x000fe200078e020d */
[----:B------:R-:W-:Y:S02]  /*dcc0*/  ULDC.64 UR10, c[0x0][0xae8] ;  /* 0x0002ba00000a7ab9 */ /* 0x000fe40000000a00 */
[----:B------:R-:W-:Y:S01]  /*dcd0*/  UIMAD.WIDE.U32 UR8, UR44, UR10, UR8 ;  /* 0x0000000a2c0872a5 */ /* 0x000fe2000f8e0008 */
[----:B------:R-:W-:Y:S01]  /*dce0*/  VIADD R8, R3, UR43 ;  /* 0x0000002b03087c36 */ /* 0x000fe20008000000 */
[----:B-1----:R-:W-:Y:S02]  /*dcf0*/  ISETP.NE.AND P0, PT, R11, 0x1, PT ;  /* 0x000000010b00780c */ /* 0x002fe40003f05270 */
[----:B------:R-:W-:Y:S01]  /*dd00*/  UIMAD UR9, UR44, UR11, UR9 ;  /* 0x0000000b2c0972a4 */ /* 0x000fe2000f8e0209 */
[----:B------:R-:W-:Y:S02]  /*dd10*/  IMAD.MOV.U32 R3, RZ, RZ, R8 ;  /* 0x000000ffff037224 */ /* 0x000fe400078e0008 */
[----:B------:R-:W-:-:S02]  /*dd20*/  ULDC.64 UR10, c[0x0][0xaf0] ;  /* 0x0002bc00000a7ab9 */ /* 0x000fc40000000a00 */
        /* <DEDUP_REMOVED lines=21> */
[----:B-----5:R-:W-:Y:S02]  /*de80*/  IMAD R11, R0, R11, RZ ;  /* 0x0000000b000b7224 */ /* 0x020fe400078e02ff */
[----:B------:R-:W-:-:S02]  /*de90*/  IMAD.IADD R5, R5, 0x1, R9 ;  /* 0x0000000105057824 */ /* 0x000fc400078e0209 */
        /* <DEDUP_REMOVED lines=15> */
[----:B------:R0:W1:Y:S01]  /*df90*/  SHFL.IDX PT, R4, R6, RZ, 0x181f ;  /* 0x00181fff06047589 */ /* 0x00006200000e0000 */
[----:B------:R-:W-:Y:S01]  /*dfa0*/  VIADD R13, R7, 0x80 ;  /* 0x00000080070d7836 */ /* 0x000fe20000000000 */
[----:B------:R-:W-:-:S02]  /*dfb0*/  SHF.R.S32.HI R20, RZ, 0x1f, R7 ;  /* 0x0000001fff147819 */ /* 0x000fc40000011407 */
[----:B------:R0:W2:Y:S01]  /*dfc0*/  SHFL.IDX PT, R0, R3, RZ, 0x181f ;  /* 0x00181fff03007589 */ /* 0x0000a200000e0000 */
        /* <DEDUP_REMOVED lines=21> */
.L_x_13678:
[----:B------:R-:W-:Y:S05]  /*e120*/  BSYNC B1 ;  /* 0x0000000000017941 */ /* 0x000fea0003800000 */
.L_x_13677:
        /* <DEDUP_REMOVED lines=21> */
.L_x_13680:
[----:B------:R-:W-:Y:S05]  /*e280*/  BSYNC B1 ;  /* 0x0000000000017941 */ /* 0x000fea0003800000 */
.L_x_13679:
        /* <DEDUP_REMOVED lines=21> */
.L_x_13682:
[----:B------:R-:W-:Y:S05]  /*e3e0*/  BSYNC B1 ;  /* 0x0000000000017941 */ /* 0x000fea0003800000 */
.L_x_13681:
        /* <DEDUP_REMOVED lines=10> */
[----:B---3--:R-:W-:-:S04]  /*e490*/  @!P3 LEA R6, P4, R7, R4, 0x1 ;  /* 0x000000040706b211 */ /* 0x008fc800078808ff */
[-C--:B--2---:R-:W-:Y:S02]  /*e4a0*/  @!P3 LEA.HI.X R7, R7, R3.reuse, R20, 0x1, P4 ;  /* 0x000000030707b211 */ /* 0x084fe400020f0c14 */
        /* <DEDUP_REMOVED lines=10> */
.L_x_13671:
[----:B------:R-:W-:Y:S05]  /*e550*/  BSYNC B0 ;  /* 0x0000000000007941 */ /* 0x000fea0003800000 */
.L_x_13661:
[----:B------:R-:W-:Y:S02]  /*e560*/  ULDC UR4, c[0x0][0xc3c] ;  /* 0x00030f0000047ab9 */ /* 0x000fe40000000800 */
[----:B------:R-:W-:-:S06]  /*e570*/  UISETP.GE.AND UP0, UPT, UR7, UR4, UPT ;  /* 0x000000040700728c */ /* 0x000fcc000bf06270 */
[----:B------:R-:W-:-:S13]  /*e580*/  PLOP3.LUT P0, PT, PT, PT, UP0, 0x80, 0x0 ;  /* 0x000000000000781c */ /* 0x000fda0003f0f008 */
[----:B------:R-:W-:Y:S05]  /*e590*/  @!P0 BRA `(.L_x_13683) ;  /* 0xffffff2800e08947 */ /* 0x000fea000383ffff */
[----:B------:R-:W-:Y:S05]  /*e5a0*/  EXIT ;  /* 0x000000000000794d */ /* 0x000fea0003800000 */
.L_x_13624:
        /* <DEDUP_REMOVED lines=20> */
.L_x_13684:
        /* <DEDUP_REMOVED lines=43> */
.L_x_13688:
        /* <DEDUP_REMOVED lines=39> */
.L_x_13686:
        /* <DEDUP_REMOVED lines=12> */
.L_x_13689:
        /* <DEDUP_REMOVED lines=63> */
.L_x_13690:
        /* <DEDUP_REMOVED lines=61> */
.L_x_13691:
[----:B01----:R-:W-:-:S05]  /*f490*/  LOP3.LUT R3, RZ, R2, RZ, 0x33, !PT ;  /* 0x00000002ff037212 */ /* 0x003fca00078e33ff */
[----:B------:R-:W-:-:S05]  /*f4a0*/  IMAD.IADD R2, R4, 0x1, R3 ;  /* 0x0000000104027824 */ /* 0x000fca00078e0203 */
[----:B------:R1:W-:Y:S01]  /*f4b0*/  STL [R1+0x4], R2 ;  /* 0x0000040201007387 */ /* 0x0003e20000100800 */
[----:B------:R-:W-:Y:S05]  /*f4c0*/  BRA `(.L_x_13692) ;  /* 0x0000000000107947 */ /* 0x000fea0003800000 */
.L_x_13687:
[----:B------:R-:W-:Y:S01]  /*f4d0*/  IMAD.U32 R2, RZ, RZ, UR6 ;  /* 0x00000006ff027e24 */ /* 0x000fe2000f8e00ff */
[----:B------:R0:W-:Y:S04]  /*f4e0*/  STL [R1+0x4], RZ ;  /* 0x000004ff01007387 */ /* 0x0001e80000100800 */
[----:B------:R0:W-:Y:S04]  /*f4f0*/  STL [R1+0x8], RZ ;  /* 0x000008ff01007387 */ /* 0x0001e80000100800 */
[----:B------:R0:W-:Y:S02]  /*f500*/  STL [R1], R2 ;  /* 0x0000000201007387 */ /* 0x0001e40000100800 */
.L_x_13692:
        /* <DEDUP_REMOVED lines=10> */
.L_x_13685:
        /* <DEDUP_REMOVED lines=9> */
[C---:B----4-:R-:W-:Y:S01]  /*f640*/  IMAD.SHL.U32 R0, R6.reuse, 0x8, RZ ;  /* 0x0000000806007824 */ /* 0x050fe200078e00ff */
[----:B------:R-:W-:Y:S01]  /*f650*/  LOP3.LUT R4, R6, 0x7f, RZ, 0xc0, !PT ;  /* 0x0000007f06047812 */ /* 0x000fe200078ec0ff */
[----:B------:R-:W-:Y:S01]  /*f660*/  UMOV UR4, 0x400 ;  /* 0x0000040000047882 */ /* 0x000fe20000000000 */
[----:B------:R-:W-:Y:S01]  /*f670*/  BSSY B8, `(.L_x_13693) ;  /* 0x00005a3000087945 */ /* 0x000fe20003800000 */
[----:B------:R-:W-:Y:S01]  /*f680*/  IMAD.MOV.U32 R19, RZ, RZ, RZ ;  /* 0x000000ffff137224 */ /* 0x000fe200078e00ff */
[----:B------:R-:W-:Y:S01]  /*f690*/  LOP3.LUT R3, R0, 0x1f8, RZ, 0xc0, !PT ;  /* 0x000001f800037812 */ /* 0x000fe200078ec0ff */
[----:B01----:R-:W-:Y:S01]  /*f6a0*/  IMAD.SHL.U32 R2, R4, 0x8, RZ ;  /* 0x0000000804027824 */ /* 0x003fe200078e00ff */
        /* <DEDUP_REMOVED lines=14> */
.L_x_13797:
[----:B0-2---:R-:W2:Y:S01]  /*f790*/  LDL R0, [R1+0xc] ;  /* 0x00000c0001007983 */ /* 0x005ea20000100800 */
        /* <DEDUP_REMOVED lines=8> */
[----:B---3--:R-:W2:Y:S01]  /*f820*/  LDG.E R11, desc[UR38][R2.64] ;  /* 0x00000026020b7981 */ /* 0x008ea2000c1e1900 */
        /* <DEDUP_REMOVED lines=46> */
.L_x_13694:
        /* <DEDUP_REMOVED lines=18> */
.L_x_13695:
[----:B------:R-:W-:Y:S05]  /*fc30*/  @!P0 BRA `(.L_x_13696) ;  /* 0x00000000000c8947 */ /* 0x000fea0003800000 */
[----:B------:R-:W3:Y:S04]  /*fc40*/  LDG.E R6, desc[UR38][R4.64] ;  /* 0x0000002604067981 */ /* 0x000ee8000c1e1900 */
[----:B------:R-:W3:Y:S02]  /*fc50*/  LDG.E R4, desc[UR38][R4.64+0x4] ;  /* 0x0000042604047981 */ /* 0x000ee4000c1e1900 */
[----:B---3--:R-:W-:-:S07]  /*fc60*/  IMAD.IADD R6, R4, 0x1, -R6 ;  /* 0x0000000104067824 */ /* 0x008fce00078e0a06 */
.L_x_13696:
        /* <DEDUP_REMOVED lines=12> */
[----:B--2---:R-:W-:Y:S01]  /*fd30*/  @P0 SHF.R.U32.HI R0, RZ, R4, R3 ;  /* 0x00000004ff000219 */ /* 0x004fe20000011603 */
[C---:B------:R-:W-:Y:S01]  /*fd40*/  VIADD R4, R6.reuse, 0x5f ;  /* 0x0000005f06047836 */ /* 0x040fe20000000000 */
[----:B------:R-:W-:Y:S02]  /*fd50*/  IADD3 R6, R6, 0x60, -R9 ;  /* 0x0000006006067810 */ /* 0x000fe40007ffe809 */
[----:B-1----:R-:W-:Y:S01]  /*fd60*/  LOP3.LUT R9, R2, 0xff, RZ, 0xc0, !PT ;  /* 0x000000ff02097812 */ /* 0x002fe200078ec0ff */
[----:B------:R-:W-:-:S04]  /*fd70*/  IMAD.HI R4, R4, 0x2aaaaaab, RZ ;  /* 0x2aaaaaab04047827 */ /* 0x000fc800078e02ff */
[----:B------:R-:W-:Y:S01]  /*fd80*/  IMAD.IADD R0, R6, 0x1, R0 ;  /* 0x0000000106007824 */ /* 0x000fe200078e0200 */
[----:B------:R-:W-:-:S03]  /*fd90*/  SHF.R.U32.HI R3, RZ, 0x1f, R4 ;  /* 0x0000001fff037819 */ /* 0x000fc60000011604 */
[----:B------:R-:W-:Y:S01]  /*fda0*/  IMAD.HI R0, R0, 0x2aaaaaab, RZ ;  /* 0x2aaaaaab00007827 */ /* 0x000fe200078e02ff */
[----:B------:R-:W-:-:S04]  /*fdb0*/  LEA.HI.SX32 R4, R4, R3, 0x1c ;  /* 0x0000000304047211 */ /* 0x000fc800078fe2ff */
[----:B------:R-:W-:-:S04]  /*fdc0*/  SHF.R.U32.HI R3, RZ, 0x1f, R0 ;  /* 0x0000001fff037819 */ /* 0x000fc80000011600 */
[----:B------:R-:W-:Y:S02]  /*fdd0*/  LEA.HI.SX32 R3, R0, R3, 0x1c ;  /* 0x0000000300037211 */ /* 0x000fe400078fe2ff */
[----:B------:R-:W-:Y:S02]  /*fde0*/  SHF.R.U32.HI R0, RZ, 0x10, R2 ;  /* 0x00000010ff007819 */ /* 0x000fe40000011602 */
[----:B------:R-:W-:Y:S02]  /*fdf0*/  VIMNMX R8, R4, R3, PT ;  /* 0x0000000304087248 */ /* 0x000fe40003fe0100 */
[----:B------:R-:W-:Y:S02]  /*fe00*/  ISETP.NE.AND P0, PT, R0, RZ, PT ;  /* 0x000000ff0000720c */ /* 0x000fe40003f05270 */
[----:B------:R-:W-:Y:S01]  /*fe10*/  ISETP.GE.AND P1, PT, R8, 0x1, PT ;  /* 0x000000010800780c */ /* 0x000fe20003f26270 */
[----:B------:R0:W-:Y:S04]  /*fe20*/  STL [R1+0x34], R8 ;  /* 0x0000340801007387 */ /* 0x0001e80000100800 */
[----:B------:R0:W-:Y:S04]  /*fe30*/  STL [R1+0x40], R5 ;  /* 0x0000400501007387 */ /* 0x0001e80000100800 */
[----:B------:R0:W-:Y:S02]  /*fe40*/  STL [R1+0x58], R9 ;  /* 0x0000580901007387 */ /* 0x0001e40000100800 */
[----:B------:R-:W1:Y:S02]  /*fe50*/  @!P0 LDC R0, c[0x0][0x9f0] ;  /* 0x00027c00ff008b82 */ /* 0x000e640000000800 */
        /* <DEDUP_REMOVED lines=29> */
.L_x_13698:
[----:B------:R-:W-:Y:S05]  /*10030*/  BSYNC B0 ;  /* 0x0000000000007941 */ /* 0x000fea0003800000 */
.L_x_13697:
        /* <DEDUP_REMOVED lines=18> */
[----:B-1----:R-:W4:Y:S01]  /*10160*/  @P0 ATOMG.E.ADD.STRONG.GPU PT, R3, desc[UR38][R2.64], R5 ;  /* 0x00000005020309a8 */ /* 0x002f2200081ee1e6 */
[----:B------:R-:W0:Y:S02]  /*10170*/  S2R R4, SR_LTMASK ;  /* 0x0000000000047919 */ /* 0x000e240000003900 */
[----:B0-----:R-:W-:-:S04]  /*10180*/  LOP3.LUT R4, R4, UR4, RZ, 0xc0, !PT ;  /* 0x0000000404047c12 */ /* 0x001fc8000f8ec0ff */
[----:B---3--:R-:W0:Y:S01]  /*10190*/  POPC R7, R4 ;  /* 0x0000000400077309 */ /* 0x008e220000000000 */
[----:B----4-:R-:W0:Y:S02]  /*101a0*/  SHFL.IDX PT, R0, R3, R0, 0x1f ;  /* 0x00001f0003007589 */ /* 0x010e2400000e0000 */
[----:B0-----:R-:W-:-:S05]  /*101b0*/  IADD3 R0, R0, UR37, R7 ;  /* 0x0000002500007c10 */ /* 0x001fca000fffe007 */
[----:B------:R4:W-:Y:S01]  /*101c0*/  STL [R1], R0 ;  /* 0x0000000001007387 */ /* 0x0009e20000100800 */
[----:B------:R-:W-:Y:S05]  /*101d0*/  BRA `(.L_x_13701) ;  /* 0x0000003c00347947 */ /* 0x000fea0003800000 */
.L_x_13700:
        /* <DEDUP_REMOVED lines=20> */
.L_x_13703:
[----:B------:R-:W-:Y:S05]  /*10320*/  BSYNC B6 ;  /* 0x0000000000067941 */ /* 0x000fea0003800000 */
.L_x_13702:
        /* <DEDUP_REMOVED lines=20> */
.L_x_13706:
        /* <DEDUP_REMOVED lines=16> */
.L_x_13705:
[----:B------:R-:W-:Y:S05]  /*10570*/  BSYNC B6 ;  /* 0x0000000000067941 */ /* 0x000fea0003800000 */
.L_x_13704:
        /* <DEDUP_REMOVED lines=24> */
.L_x_13813:
[----:B0-----:R-:W3:Y:S01]  /*10700*/  LDL.LU R4, [R1+0x14] ;  /* 0x0000140001047983 */ /* 0x001ee20000300800 */
[----:B------:R-:W-:Y:S02]  /*10710*/  PLOP3.LUT P1, PT, PT, PT, PT, 0x8, 0x0 ;  /* 0x000000000000781c */ /* 0x000fe40003f2e170 */
[----:B-1----:R-:W-:Y:S01]  /*10720*/  ISETP.NE.AND P0, PT, R14, RZ, PT ;  /* 0x000000ff0e00720c */ /* 0x002fe20003f05270 */
        /* <DEDUP_REMOVED lines=8> */
.L_x_13816:
        /* <DEDUP_REMOVED lines=24> */
.L_x_13710:
[----:B-1----:R-:W3:Y:S01]  /*10930*/  LDL R2, [R1+0x10] ;  /* 0x0000100001027983 */ /* 0x002ee20000100800 */
[----:B0-----:R-:W-:Y:S01]  /*10940*/  IMAD R0, R19, 0x8, R18 ;  /* 0x0000000813007824 */ /* 0x001fe200078e0212 */
[----:B---3--:R-:W-:-:S04]  /*10950*/  SHF.L.U32 R2, R2, 0x1f, RZ ;  /* 0x0000001f02027819 */ /* 0x008fc800000006ff */
[----:B------:R-:W0:Y:S02]  /*10960*/  SYNCS.PHASECHK.TRANS64.TRYWAIT P0, [R0+URZ+0x22840], R2 ;  /* 0x02284002000075a7 */ /* 0x000e24000800017f */
[----:B0-----:R-:W-:Y:S05]  /*10970*/  @!P0 BRA `(.L_x_13711) ;  /* 0x0000004c00a88947 */ /* 0x001fea0003800000 */
.L_x_13817:
        /* <DEDUP_REMOVED lines=11> */
.L_x_13712:
[----:B------:R-:W3:Y:S04]  /*10a30*/  LDL R4, [R1+0x2c] ;  /* 0x00002c0001047983 */ /* 0x000ee80000100800 */
[----:B------:R-:W4:Y:S04]  /*10a40*/  LDL R3, [R1+0x1c] ;  /* 0x00001c0001037983 */ /* 0x000f280000100800 */
[----:B0-----:R-:W2:Y:S01]  /*10a50*/  LDL.LU R2, [R1+0x14] ;  /* 0x0000140001027983 */ /* 0x001ea20000300800 */
        /* <DEDUP_REMOVED lines=21> */
.L_x_13708:
[----:B------:R-:W3:Y:S04]  /*10bb0*/  LDL.LU R3, [R1+0x3c] ;  /* 0x00003c0001037983 */ /* 0x000ee80000300800 */
[----:B------:R-:W4:Y:S04]  /*10bc0*/  LDL.LU R5, [R1+0x24] ;  /* 0x0000240001057983 */ /* 0x000f280000300800 */
[----:B0-----:R-:W5:Y:S01]  /*10bd0*/  LDL.LU R4, [R1+0x48] ;  /* 0x0000480001047983 */ /* 0x001f620000300800 */
        /* <DEDUP_REMOVED lines=37> */
.L_x_13714:
[----:B------:R-:W-:Y:S05]  /*10e30*/  BSYNC B6 ;  /* 0x0000000000067941 */ /* 0x000fea0003800000 */
.L_x_13713:
[----:B0-----:R-:W3:Y:S01]  /*10e40*/  LDL.LU R0, [R1+0x48] ;  /* 0x0000480001007983 */ /* 0x001ee20000300800 */
[----:B------:R-:W-:Y:S01]  /*10e50*/  ULDC.64 UR4, c[0x0][0x2d8] ;  /* 0x0000b60000047ab9 */ /* 0x000fe20000000a00 */
[----:B------:R-:W0:Y:S01]  /*10e60*/  LDC R7, c[0x0][0x448] ;  /* 0x00011200ff077b82 */ /* 0x000e220000000800 */
[----:B------:R-:W-:Y:S01]  /*10e70*/  ULDC UR6, c[0x0][0x2b8] ;  /* 0x0000ae0000067ab9 */ /* 0x000fe20000000800 */
[----:B------:R-:W4:Y:S04]  /*10e80*/  LDL.LU R4, [R1+0x3c] ;  /* 0x00003c0001047983 */ /* 0x000f280000300800 */
[----:B------:R-:W4:Y:S04]  /*10e90*/  LDL.LU.64 R2, [R1+0x50] ;  /* 0x0000500001027983 */ /* 0x000f280000300a00 */
[----:B------:R-:W3:Y:S04]  /*10ea0*/  LDL.LU R5, [R1+0x24] ;  /* 0x0000240001057983 */ /* 0x000ee80000300800 */
[----:B------:R-:W3:Y:S04]  /*10eb0*/  LDL R8, [R1+0x4] ;  /* 0x0000040001087983 */ /* 0x000ee80000100800 */
[----:B------:R1:W5:Y:S01]  /*10ec0*/  LDL R9, [R1+0x28] ;  /* 0x0000280001097983 */ /* 0x0003620000100800 */
[----:B0-----:R-:W-:-:S13]  /*10ed0*/  ISETP.NE.AND P0, PT, R7, 0x1, PT ;  /* 0x000000010700780c */ /* 0x001fda0003f05270 */
[----:B------:R-:W0:Y:S01]  /*10ee0*/  @P0 LDC R6, c[0x0][0x450] ;  /* 0x00011400ff060b82 */ /* 0x000e220000000800 */
[----:B--2---:R-:W2:Y:S02]  /*10ef0*/  S2R R10, SR_TID.X ;  /* 0x00000000000a7919 */ /* 0x004ea40000002100 */
[----:B--2---:R-:W-:-:S05]  /*10f00*/  IMAD.SHL.U32 R10, R10, 0x8, RZ ;  /* 0x000000080a0a7824 */ /* 0x004fca00078e00ff */
[----:B------:R-:W-:Y:S01]  /*10f10*/  LOP3.LUT R10, R10, 0x38, RZ, 0xc0, !PT ;  /* 0x000000380a0a7812 */ /* 0x000fe200078ec0ff */
[----:B----4-:R-:W-:Y:S02]  /*10f20*/  IMAD.MOV.U32 R3, RZ, RZ, R4 ;  /* 0x000000ffff037224 */ /* 0x010fe400078e0004 */
[----:B------:R-:W2:Y:S01]  /*10f30*/  S2R R4, SR_TID.X ;  /* 0x0000000000047919 */ /* 0x000ea20000002100 */
        /* <DEDUP_REMOVED lines=8> */
[----:B--2---:R-:W-:-:S04]  /*10fc0*/  LOP3.LUT R4, R4, 0x7f, RZ, 0xc0, !PT ;  /* 0x0000007f04047812 */ /* 0x004fc800078ec0ff */
[----:B------:R-:W-:Y:S02]  /*10fd0*/  SHF.R.U32.HI R5, RZ, 0x3, R4 ;  /* 0x00000003ff057819 */ /* 0x000fe40000011604 */
[----:B------:R-:W2:Y:S02]  /*10fe0*/  S2R R4, SR_TID.X ;  /* 0x0000000000047919 */ /* 0x000ea40000002100 */
[----:B--2---:R-:W-:-:S05]  /*10ff0*/  IMAD.SHL.U32 R4, R4, 0x10, RZ ;  /* 0x0000001004047824 */ /* 0x004fca00078e00ff */
[----:B------:R-:W-:Y:S02]  /*11000*/  LOP3.LUT R4, R5, 0x70, R4, 0xf8, !PT ;  /* 0x0000007005047812 */ /* 0x000fe400078ef804 */
[----:B------:R-:W2:Y:S03]  /*11010*/  @P0 LDC R5, c[0x0][0x44c] ;  /* 0x00011300ff050b82 */ /* 0x000ea60000000800 */
[----:B------:R-:W-:-:S04]  /*11020*/  IMAD R4, R8, 0x80, R4 ;  /* 0x0000008008047824 */ /* 0x000fc800078e0204 */
[----:B------:R-:W-:Y:S02]  /*11030*/  IMAD.MOV.U32 R0, RZ, RZ, R4 ;  /* 0x000000ffff007224 */ /* 0x000fe400078e0004 */
[----:B--2---:R-:W-:-:S05]  /*11040*/  @P0 IMAD.HI.U32 R5, R4, R5, RZ ;  /* 0x0000000504050227 */ /* 0x004fca00078e00ff */
        /* <DEDUP_REMOVED lines=20> */
[----:B------:R-:W2:Y:S04]  /*11190*/  LDL.LU R6, [R1+0x44] ;  /* 0x0000440001067983 */ /* 0x000ea80000300800 */
[----:B------:R-:W3:Y:S01]  /*111a0*/  LDL.LU R5, [R1+0x4] ;  /* 0x0000040001057983 */ /* 0x000ee20000300800 */
[----:B------:R-:W0:Y:S02]  /*111b0*/  S2R R8, SR_TID.X ;  /* 0x0000000000087919 */ /* 0x000e240000002100 */
[----:B0-----:R-:W-:-:S04]  /*111c0*/  LOP3.LUT R8, R8, 0x7f, RZ, 0xc0, !PT ;  /* 0x0000007f08087812 */ /* 0x001fc800078ec0ff */
[----:B------:R-:W-:Y:S01]  /*111d0*/  SHF.R.U32.HI R8, RZ, 0x3, R8 ;  /* 0x00000003ff087819 */ /* 0x000fe20000011608 */
[----:B--2---:R-:W-:Y:S02]  /*111e0*/  IMAD R3, R6, R7, RZ ;  /* 0x0000000706037224 */ /* 0x004fe400078e02ff */
[----:B------:R-:W0:Y:S02]  /*111f0*/  SHFL.IDX PT, R7, R2, RZ, 0x181f ;  /* 0x00181fff02077589 */ /* 0x000e2400000e0000 */
[----:B---3--:R-:W-:Y:S02]  /*11200*/  IMAD R4, R5, 0x80, R8 ;  /* 0x0000008005047824 */ /* 0x008fe400078e0208 */
[----:B------:R-:W1:Y:S03]  /*11210*/  SHFL.IDX PT, R6, R0, RZ, 0x181f ;  /* 0x00181fff00067589 */ /* 0x000e6600000e0000 */
[----:B------:R-:W-:-:S13]  /*11220*/  ISETP.GE.AND P1, PT, R4, R3, PT ;  /* 0x000000030400720c */ /* 0x000fda0003f26270 */
[----:B0-----:R-:W-:-:S05]  /*11230*/  @!P1 LEA R7, P2, R10, R7, 0x1 ;  /* 0x000000070a079211 */ /* 0x001fca00078408ff */
[----:B-1----:R-:W-:-:S05]  /*11240*/  @!P1 IMAD.X R6, RZ, RZ, R6, P2 ;  /* 0x000000ffff069224 */ /* 0x002fca00010e0606 */
[----:B------:R-:W-:-:S04]  /*11250*/  @!P1 LOP3.LUT R7, R7, R6, RZ, 0x3c, !PT ;  /* 0x0000000607079212 */ /* 0x000fc800078e3cff */
[----:B------:R-:W-:Y:S01]  /*11260*/  @!P1 LOP3.LUT R6, R7, R6, RZ, 0x3c, !PT ;  /* 0x0000000607069212 */ /* 0x000fe200078e3cff */
[----:B------:R-:W-:-:S03]  /*11270*/  VIADD R5, R4, 0x10 ;  /* 0x0000001004057836 */ /* 0x000fc60000000000 */
        /* <DEDUP_REMOVED lines=58> */
.L_x_13834:
        /* <DEDUP_REMOVED lines=10> */
.L_x_13716:
        /* <DEDUP_REMOVED lines=18> */
.L_x_13835:
[----:B------:R-:W-:Y:S05]  /*117e0*/  BSYNC B0 ;  /* 0x0000000000007941 */ /* 0x000fea0003800000 */
.L_x_13717:
[----:B------:R-:W2:Y:S01]  /*117f0*/  LDL R2, [R1+0x14] ;  /* 0x0000140001027983 */ /* 0x000ea20000100800 */
[----:B------:R-:W-:Y:S01]  /*11800*/  BSSY B0, `(.L_x_13719) ;  /* 0x000005a000007945 */ /* 0x000fe20003800000 */
[----:B--2---:R-:W-:-:S13]  /*11810*/  LOP3.LUT P0, RZ, R2, 0x1, RZ, 0xc0, !PT ;  /* 0x0000000102ff7812 */ /* 0x004fda000780c0ff */
[----:B------:R-:W-:Y:S05]  /*11820*/  @!P0 BRA `(.L_x_13720) ;  /* 0x00000004005c8947 */ /* 0x000fea0003800000 */
[----:B------:R-:W0:Y:S01]  /*11830*/  LDL R4, [R1+0x10] ;  /* 0x0000100001047983 */ /* 0x000e220000100800 */
[----:B------:R-:W-:Y:S01]  /*11840*/  IMAD R2, R19, 0x8, R18 ;  /* 0x0000000813027824 */ /* 0x000fe200078e0212 */
[----:B------:R-:W-:Y:S01]  /*11850*/  BSSY B1, `(.L_x_13721) ;  /* 0x0000007000017945 */ /* 0x000fe20003800000 */
[----:B------:R-:W2:Y:S02]  /*11860*/  S2R R3, SR_TID.X ;  /* 0x0000000000037919 */ /* 0x000ea40000002100 */
[----:B--2---:R-:W-:-:S04]  /*11870*/  LOP3.LUT R3, R3, 0x7f, RZ, 0xc0, !PT ;  /* 0x0000007f03037812 */ /* 0x004fc800078ec0ff */
[----:B------:R-:W-:Y:S02]  /*11880*/  ISETP.NE.AND P1, PT, R3, RZ, PT ;  /* 0x000000ff0300720c */ /* 0x000fe40003f25270 */
[----:B0-----:R-:W-:-:S04]  /*11890*/  SHF.L.U32 R0, R4, 0x1f, RZ ;  /* 0x0000001f04007819 */ /* 0x001fc800000006ff */
[----:B------:R-:W0:Y:S02]  /*118a0*/  SYNCS.PHASECHK.TRANS64.TRYWAIT P0, [R2+URZ+0x22860], R0 ;  /* 0x02286000020075a7 */ /* 0x000e24000800017f */
[----:B0-----:R-:W-:Y:S05]  /*118b0*/  @!P0 BRA `(.L_x_13722) ;  /* 0x00000048009c8947 */ /* 0x001fea0003800000 */
.L_x_13836:
[----:B------:R-:W-:Y:S05]  /*118c0*/  BSYNC B1 ;  /* 0x0000000000017941 */ /* 0x000fea0003800000 */
.L_x_13721:
        /* <DEDUP_REMOVED lines=9> */
.L_x_13724:
[----:B------:R-:W-:Y:S05]  /*11960*/  BSYNC B1 ;  /* 0x0000000000017941 */ /* 0x000fea0003800000 */
.L_x_13723:
        /* <DEDUP_REMOVED lines=12> */
.L_x_13725:
        /* <DEDUP_REMOVED lines=15> */
.L_x_13726:
        /* <DEDUP_REMOVED lines=15> */
.L_x_13727:
        /* <DEDUP_REMOVED lines=15> */
.L_x_13728:
        /* <DEDUP_REMOVED lines=10> */
.L_x_13720:
[----:B------:R-:W-:Y:S05]  /*11da0*/  BSYNC B0 ;  /* 0x0000000000007941 */ /* 0x000fea0003800000 */
.L_x_13719:
        /* <DEDUP_REMOVED lines=54> */
.L_x_13735:
        /* <DEDUP_REMOVED lines=8> */
.L_x_13837:
[----:B------:R-:W-:Y:S05]  /*12190*/  BSYNC B3 ;  /* 0x0000000000037941 */ /* 0x000fea0003800000 */
.L_x_13736:
        /* <DEDUP_REMOVED lines=9> */
.L_x_13739:
[----:B------:R-:W-:Y:S05]  /*12230*/  BSYNC B3 ;  /* 0x0000000000037941 */ /* 0x000fea0003800000 */
.L_x_13738:
        /* <DEDUP_REMOVED lines=12> */
.L_x_13740:
        /* <DEDUP_REMOVED lines=13> */
.L_x_13838:
[----:B------:R-:W-:Y:S05]  /*123d0*/  BSYNC B3 ;  /* 0x0000000000037941 */ /* 0x000fea0003800000 */
.L_x_13741:
        /* <DEDUP_REMOVED lines=11> */
.L_x_13744:
[----:B------:R-:W-:Y:S05]  /*12490*/  BSYNC B3 ;  /* 0x0000000000037941 */ /* 0x000fea0003800000 */
.L_x_13743:
        /* <DEDUP_REMOVED lines=9> */
.L_x_13745:
        /* <DEDUP_REMOVED lines=15> */
.L_x_13746:
        /* <DEDUP_REMOVED lines=15> */
.L_x_13747:
        /* <DEDUP_REMOVED lines=15> */
.L_x_13748:
        /* <DEDUP_REMOVED lines=10> */
.L_x_13734:
[----:B------:R-:W-:Y:S05]  /*128a0*/  BSYNC B1 ;  /* 0x0000000000017941 */ /* 0x000fea0003800000 */
.L_x_13733:
[----:B------:R-:W2:Y:S02]  /*128b0*/  LDL.LU R5, [R1+0x38] ;  /* 0x0000380001057983 */ /* 0x000ea40000300800 */
[----:B--2---:R-:W-:-:S07]  /*128c0*/  VIADD R0, R5, 0xfffffffd ;  /* 0xfffffffd05007836 */ /* 0x004fce0000000000 */
.L_x_13732:
[----:B------:R-:W-:Y:S05]  /*128d0*/  BSYNC B2 ;  /* 0x0000000000027941 */ /* 0x000fea0003800000 */
.L_x_13731:
[----:B------:R-:W-:Y:S01]  /*128e0*/  VIADD R8, R8, 0xfffffffe ;  /* 0xfffffffe08087836 */ /* 0x000fe20000000000 */
[----:B------:R-:W-:-:S04]  /*128f0*/  LOP3.LUT R4, RZ, R4, RZ, 0x33, !PT ;  /* 0x00000004ff047212 */ /* 0x000fc800078e33ff */
[----:B------:R-:W-:-:S13]  /*12900*/  ISETP.NE.AND P0, PT, R8, R4, PT ;  /* 0x000000040800720c */ /* 0x000fda0003f05270 */
[----:B------:R-:W-:Y:S05]  /*12910*/  @!P0 BRA `(.L_x_13730) ;  /* 0x0000001000f88947 */ /* 0x000fea0003800000 */
.L_x_13781:
        /* <DEDUP_REMOVED lines=35> */
.L_x_13751:
        /* <DEDUP_REMOVED lines=8> */
.L_x_13839:
[----:B------:R-:W-:Y:S05]  /*12bd0*/  BSYNC B2 ;  /* 0x0000000000027941 */ /* 0x000fea0003800000 */
.L_x_13752:
        /* <DEDUP_REMOVED lines=9> */
.L_x_13755:
[----:B------:R-:W-:Y:S05]  /*12c70*/  BSYNC B2 ;  /* 0x0000000000027941 */ /* 0x000fea0003800000 */
.L_x_13754:
        /* <DEDUP_REMOVED lines=12> */
.L_x_13756:
        /* <DEDUP_REMOVED lines=13> */
.L_x_13840:
[----:B------:R-:W-:Y:S05]  /*12e10*/  BSYNC B2 ;  /* 0x0000000000027941 */ /* 0x000fea0003800000 */
.L_x_13757:
        /* <DEDUP_REMOVED lines=11> */
.L_x_13760:
[----:B------:R-:W-:Y:S05]  /*12ed0*/  BSYNC B2 ;  /* 0x0000000000027941 */ /* 0x000fea0003800000 */
.L_x_13759:
        /* <DEDUP_REMOVED lines=9> */
.L_x_13761:
        /* <DEDUP_REMOVED lines=15> */
.L_x_13762:
        /* <DEDUP_REMOVED lines=15> */
.L_x_13763:
        /* <DEDUP_REMOVED lines=15> */
.L_x_13764:
        /* <DEDUP_REMOVED lines=10> */
.L_x_13750:
[----:B------:R-:W-:Y:S05]  /*132e0*/  BSYNC B1 ;  /* 0x0000000000017941 */ /* 0x000fea0003800000 */
.L_x_13749:
[----:B------:R-:W2:Y:S01]  /*132f0*/  LDL R2, [R1+0x14] ;  /* 0x0000140001027983 */ /* 0x000ea20000100800 */
[----:B------:R-:W-:Y:S01]  /*13300*/  VIADD R7, R7, 0x1 ;  /* 0x0000000107077836 */ /* 0x000fe20000000000 */
[----:B------:R-:W-:Y:S04]  /*13310*/  BSSY B1, `(.L_x_13765) ;  /* 0x000009a000017945 */ /* 0x000fe80003800000 */
[----:B------:R-:W-:-:S04]  /*13320*/  ISETP.NE.AND P0, PT, R7, 0x2, PT ;  /* 0x000000020700780c */ /* 0x000fc80003f05270 */
[----:B------:R-:W-:Y:S02]  /*13330*/  SEL R19, R7, RZ, P0 ;  /* 0x000000ff07137207 */ /* 0x000fe40000000000 */
[----:B--2---:R-:W-:Y:S02]  /*13340*/  LOP3.LUT P2, RZ, R2, 0x1, RZ, 0xc0, !PT ;  /* 0x0000000102ff7812 */ /* 0x004fe4000784c0ff */
        /* <DEDUP_REMOVED lines=29> */
.L_x_13767:
        /* <DEDUP_REMOVED lines=8> */
.L_x_13841:
[----:B------:R-:W-:Y:S05]  /*135a0*/  BSYNC B2 ;  /* 0x0000000000027941 */ /* 0x000fea0003800000 */
.L_x_13768:
        /* <DEDUP_REMOVED lines=9> */
.L_x_13771:
[----:B------:R-:W-:Y:S05]  /*13640*/  BSYNC B2 ;  /* 0x0000000000027941 */ /* 0x000fea0003800000 */
.L_x_13770:
        /* <DEDUP_REMOVED lines=12> */
.L_x_13772:
        /* <DEDUP_REMOVED lines=13> */
.L_x_13842:
[----:B------:R-:W-:Y:S05]  /*137e0*/  BSYNC B2 ;  /* 0x0000000000027941 */ /* 0x000fea0003800000 */
.L_x_13773:
        /* <DEDUP_REMOVED lines=11> */
.L_x_13776:
[----:B------:R-:W-:Y:S05]  /*138a0*/  BSYNC B2 ;  /* 0x0000000000027941 */ /* 0x000fea0003800000 */
.L_x_13775:
        /* <DEDUP_REMOVED lines=9> */
.L_x_13777:
        /* <DEDUP_REMOVED lines=15> */
.L_x_13778:
        /* <DEDUP_REMOVED lines=15> */
.L_x_13779:
        /* <DEDUP_REMOVED lines=15> */
.L_x_13780:
        /* <DEDUP_REMOVED lines=10> */
.L_x_13766:
[----:B------:R-:W-:Y:S05]  /*13cb0*/  BSYNC B1 ;  /* 0x0000000000017941 */ /* 0x000fea0003800000 */
.L_x_13765:
[----:B------:R-:W2:Y:S01]  /*13cc0*/  LDL R5, [R1+0x20] ;  /* 0x0000200001057983 */ /* 0x000ea20000100800 */
[----:B------:R-:W-:Y:S01]  /*13cd0*/  VIADD R0, R0, 0xfffffffe ;  /* 0xfffffffe00007836 */ /* 0x000fe20000000000 */
[----:B--2---:R-:W-:-:S13]  /*13ce0*/  ISETP.GT.AND P0, PT, R6, R5, PT ;  /* 0x000000050600720c */ /* 0x004fda0003f04270 */
[----:B------:R-:W-:Y:S05]  /*13cf0*/  @P0 BRA `(.L_x_13781) ;  /* 0xffffffec00080947 */ /* 0x000fea000383ffff */
.L_x_13730:
[----:B------:R-:W-:Y:S05]  /*13d00*/  BSYNC B0 ;  /* 0x0000000000007941 */ /* 0x000fea0003800000 */
.L_x_13729:
        /* <DEDUP_REMOVED lines=20> */
[----:B-1----:R-:W1:Y:S01]  /*13e50*/  POPC R7, R4 ;  /* 0x0000000400077309 */ /* 0x002e620000000000 */
[----:B--2---:R-:W1:Y:S02]  /*13e60*/  SHFL.IDX PT, R0, R3, R0, 0x1f ;  /* 0x00001f0003007589 */ /* 0x004e6400000e0000 */
[----:B-1----:R-:W-:-:S05]  /*13e70*/  IADD3 R0, R0, UR37, R7 ;  /* 0x0000002500007c10 */ /* 0x002fca000fffe007 */
[----:B------:R3:W-:Y:S02]  /*13e80*/  STL [R1], R0 ;  /* 0x0000000001007387 */ /* 0x0007e40000100800 */
.L_x_13783:
[----:B------:R-:W-:Y:S05]  /*13e90*/  BSYNC B0 ;  /* 0x0000000000007941 */ /* 0x000fea0003800000 */
.L_x_13782:
[----:B------:R-:W-:-:S07]  /*13ea0*/  SEL R19, R19, RZ, P0 ;  /* 0x000000ff13137207 */ /* 0x000fce0000000000 */
.L_x_13701:
[----:B------:R-:W-:Y:S05]  /*13eb0*/  BSYNC B7 ;  /* 0x0000000000077941 */ /* 0x000fea0003800000 */
.L_x_13699:
        /* <DEDUP_REMOVED lines=9> */
[----:B01----:R-:W0:Y:S04]  /*13f50*/  LDS.128 R4, [R18+0x228d0] ;  /* 0x0228d00012047984 */ /* 0x003e280000000c00 */
[----:B0-----:R1:W-:Y:S04]  /*13f60*/  STL.64 [R1], R4 ;  /* 0x0000000401007387 */ /* 0x0013e80000100a00 */
[----:B------:R1:W-:Y:S01]  /*13f70*/  STL.64 [R1+0x8], R6 ;  /* 0x0000080601007387 */ /* 0x0003e20000100a00 */
[----:B------:R-:W-:Y:S06]  /*13f80*/  BAR.ARV 0x4, 0x180 ;  /* 0x0106000000007b1d */ /* 0x000fec0000002000 */
[----:B------:R-:W-:Y:S05]  /*13f90*/  BRA `(.L_x_13785) ;  /* 0x0000001000307947 */ /* 0x000fea0003800000 */
.L_x_13784:
[----:B------:R-:W3:Y:S01]  /*13fa0*/  S2R R16, SR_TID.X ;  /* 0x0000000000107919 */ /* 0x000ee20000002100 */
[----:B------:R-:W-:Y:S01]  /*13fb0*/  UMOV UR4, 0xffffffff ;  /* 0xffffffff00047882 */ /* 0x000fe20000000000 */
[----:B---3--:R-:W-:-:S04]  /*13fc0*/  LOP3.LUT R16, R16, 0x1f, RZ, 0xc0, !PT ;  /* 0x0000001f10107812 */ /* 0x008fc800078ec0ff */
        /* <DEDUP_REMOVED lines=8> */
[----:B------:R-:W2:Y:S08]  /*14050*/  @!P1 LDC.64 R2, c[0x0][0xc80] ;  /* 0x00032000ff029b82 */ /* 0x000eb00000000a00 */
[----:B0-----:R-:W0:Y:S01]  /*14060*/  @!P1 LDC.64 R4, c[0x0][0xc78] ;  /* 0x00031e00ff049b82 */ /* 0x001e220000000a00 */
[----:B--2---:R-:W-:-:S05]  /*14070*/  @!P1 IMAD.WIDE R2, R0, 0x4, R2 ;  /* 0x0000000400029825 */ /* 0x004fca00078e0202 */
[----:B-1----:R0:W2:Y:S02]  /*14080*/  @!P1 LDG.E R6, desc[UR38][R2.64] ;  /* 0x0000002602069981 */ /* 0x0020a4000c1e1900 */
[----:B0-----:R-:W-:-:S05]  /*14090*/  @!P1 IMAD.WIDE R2, R0, 0x4, R4 ;  /* 0x0000000400029825 */ /* 0x001fca00078e0204 */
        /* <DEDUP_REMOVED lines=30> */
.L_x_13852:
[----:B------:R-:W-:Y:S02]  /*14280*/  ULDC UR4, c[0x0][0xc38] ;  /* 0x00030e0000047ab9 */ /* 0x000fe40000000800 */
[----:B------:R-:W-:-:S04]  /*14290*/  IMAD.U32 R7, RZ, RZ, UR4 ;  /* 0x00000004ff077e24 */ /* 0x000fc8000f8e00ff */
[----:B-1----:R-:W-:-:S04]  /*142a0*/  IMAD R10, R14, R7, RZ ;  /* 0x000000070e0a7224 */ /* 0x002fc800078e02ff */
[----:B------:R-:W-:-:S05]  /*142b0*/  IMAD.IADD R4, R9, 0x1, R10 ;  /* 0x0000000109047824 */ /* 0x000fca00078e020a */
[----:B------:R-:W-:-:S13]  /*142c0*/  ISETP.GT.AND P6, PT, R4, R0, PT ;  /* 0x000000000400720c */ /* 0x000fda0003fc4270 */
[----:B------:R-:W-:Y:S05]  /*142d0*/  @P6 BRA `(.L_x_13787) ;  /* 0x0000000000ac6947 */ /* 0x000fea0003800000 */
.L_x_13790:
        /* <DEDUP_REMOVED lines=37> */
.L_x_13860:
[----:B------:R-:W-:Y:S02]  /*14530*/  ULDC UR4, c[0x0][0xc38] ;  /* 0x00030e0000047ab9 */ /* 0x000fe40000000800 */
[----:B------:R-:W-:-:S04]  /*14540*/  IMAD.U32 R7, RZ, RZ, UR4 ;  /* 0x00000004ff077e24 */ /* 0x000fc8000f8e00ff */
[----:B-1----:R-:W-:-:S04]  /*14550*/  IMAD R10, R14, R7, RZ ;  /* 0x000000070e0a7224 */ /* 0x002fc800078e02ff */
[----:B------:R-:W-:-:S05]  /*14560*/  IMAD.IADD R4, R10, 0x1, R4 ;  /* 0x000000010a047824 */ /* 0x000fca00078e0204 */
[----:B------:R-:W-:-:S13]  /*14570*/  ISETP.GT.AND P6, PT, R4, R0, PT ;  /* 0x000000000400720c */ /* 0x000fda0003fc4270 */
[----:B------:R-:W-:Y:S05]  /*14580*/  @!P6 BRA `(.L_x_13790) ;  /* 0xfffffffc0054e947 */ /* 0x000fea000383ffff */
.L_x_13787:
        /* <DEDUP_REMOVED lines=12> */
.L_x_13865:
[----:B------:R-:W-:-:S13]  /*14650*/  ISETP.NE.AND P0, PT, R3, RZ, PT ;  /* 0x000000ff0300720c */ /* 0x000fda0003f05270 */
[----:B------:R-:W-:Y:S05]  /*14660*/  @!P0 BRA `(.L_x_13792) ;  /* 0x0000000000108947 */ /* 0x000fea0003800000 */
[----:B------:R-:W-:Y:S01]  /*14670*/  UMOV UR4, 0xffffffff ;  /* 0xffffffff00047882 */ /* 0x000fe20000000000 */
[----:B------:R-:W-:Y:S02]  /*14680*/  VIADD R12, R9, 0xffffffff ;  /* 0xffffffff090c7836 */ /* 0x000fe40000000000 */
[----:B------:R-:W-:Y:S05]  /*14690*/  BRA.DIV UR4, `(.L_x_13793) ;  /* 0x0000002a04207947 */ /* 0x000fea000b800000 */
[----:B------:R2:W4:Y:S02]  /*146a0*/  SHFL.IDX PT, R8, R2, R12, 0x1f ;  /* 0x00001f0c02087589 */ /* 0x00052400000e0000 */
.L_x_13792:
        /* <DEDUP_REMOVED lines=62> */
.L_x_13794:
        /* <DEDUP_REMOVED lines=63> */
.L_x_13795:
[----:B-1----:R-:W-:-:S05]  /*14e80*/  LOP3.LUT R3, RZ, R0, RZ, 0x33, !PT ;  /* 0x00000000ff037212 */ /* 0x002fca00078e33ff */
[----:B------:R-:W-:-:S05]  /*14e90*/  IMAD.IADD R0, R4, 0x1, R3 ;  /* 0x0000000104007824 */ /* 0x000fca00078e0203 */
[----:B------:R2:W-:Y:S01]  /*14ea0*/  STL [R1+0x4], R0 ;  /* 0x0000040001007387 */ /* 0x0005e20000100800 */
[----:B------:R-:W-:Y:S05]  /*14eb0*/  BRA `(.L_x_13796) ;  /* 0x0000000000287947 */ /* 0x000fea0003800000 */
.L_x_13788:
        /* <DEDUP_REMOVED lines=10> */
.L_x_13796:
        /* <DEDUP_REMOVED lines=16> */
.L_x_13785:
[----:B------:R-:W3:Y:S01]  /*15060*/  LDL R0, [R1+0xc] ;  /* 0x00000c0001007983 */ /* 0x000ee20000100800 */
[----:B------:R-:W-:Y:S02]  /*15070*/  ULDC UR4, c[0x0][0xc3c] ;  /* 0x00030f0000047ab9 */ /* 0x000fe40000000800 */
[----:B---3--:R-:W-:-:S13]  /*15080*/  ISETP.GE.AND P0, PT, R0, UR4, PT ;  /* 0x0000000400007c0c */ /* 0x008fda000bf06270 */
[----:B------:R-:W-:Y:S05]  /*15090*/  @!P0 BRA `(.L_x_13797) ;  /* 0xffffffa400bc8947 */ /* 0x000fea000383ffff */
[----:B------:R-:W-:Y:S05]  /*150a0*/  BSYNC B8 ;  /* 0x0000000000087941 */ /* 0x000fea0003800000 */
.L_x_13693:
        /* <DEDUP_REMOVED lines=12> */
.L_x_13868:
[----:B------:R-:W-:Y:S05]  /*15170*/  BSYNC B0 ;  /* 0x0000000000007941 */ /* 0x000fea0003800000 */
.L_x_13798:
[----:B------:R-:W-:-:S03]  /*15180*/  UMOV UR4, 0xffffffff ;  /* 0xffffffff00047882 */ /* 0x000fc60000000000 */
[----:B------:R-:W-:Y:S05]  /*15190*/  BRA.DIV UR4, `(.L_x_13800) ;  /* 0x0000001e049c7947 */ /* 0x000fea000b800000 */
[----:B------:R-:W1:Y:S02]  /*151a0*/  S2R R2, SR_TID.X ;  /* 0x0000000000027919 */ /* 0x000e640000002100 */
[----:B-1----:R-:W-:-:S04]  /*151b0*/  SHF.R.U32.HI R2, RZ, 0x5, R2 ;  /* 0x00000005ff027819 */ /* 0x002fc80000011602 */
[----:B------:R-:W-:-:S05]  /*151c0*/  LOP3.LUT R2, R2, 0x3, RZ, 0xc0, !PT ;  /* 0x0000000302027812 */ /* 0x000fca00078ec0ff */
[----:B------:R1:W2:Y:S02]  /*151d0*/  SHFL.IDX PT, R14, R2, RZ, 0x1f ;  /* 0x00001fff020e7589 */ /* 0x0002a400000e0000 */
.L_x_13871:
[----:B--2---:R-:W-:Y:S01]  /*151e0*/  ISETP.NE.AND P0, PT, R14, RZ, PT ;  /* 0x000000ff0e00720c */ /* 0x004fe20003f05270 */
[----:B------:R-:W-:-:S12]  /*151f0*/  BSSY B0, `(.L_x_13801) ;  /* 0x0000025000007945 */ /* 0x000fd80003800000 */
[----:B------:R-:W-:Y:S05]  /*15200*/  @P0 BRA `(.L_x_13802) ;  /* 0x00000000008c0947 */ /* 0x000fea0003800000 */
[----:B------:R-:W-:-:S03]  /*15210*/  UMOV UR4, 0xffffffff ;  /* 0xffffffff00047882 */ /* 0x000fc60000000000 */
[----:B------:R-:W-:Y:S05]  /*15220*/  BRA.DIV UR4, `(.L_x_13803) ;  /* 0x0000001e04ac7947 */ /* 0x000fea000b800000 */
[----:B------:R-:W-:-:S13]  /*15230*/  ELECT P6, URZ, PT ;  /* 0x00000000003f782f */ /* 0x000fda00038c0000 */
.L_x_13874:
[----:B------:R-:W-:Y:S05]  /*15240*/  @!P6 BRA `(.L_x_13802) ;  /* 0x00000000007ce947 */ /* 0x000fea0003800000 */
[----:B------:R-:W-:-:S06]  /*15250*/  ULOP3.LUT UR4, UR36, 0x2, URZ, 0xfc, !UPT ;  /* 0x0000000224047892 */ /* 0x000fcc000f8efc3f */
[----:B-1----:R-:W-:-:S05]  /*15260*/  IMAD.U32 R2, RZ, RZ, UR4 ;  /* 0x00000004ff027e24 */ /* 0x002fca000f8e00ff */
[----:B------:R-:W-:-:S13]  /*15270*/  ISETP.NE.AND P2, PT, R2, 0x3, PT ;  /* 0x000000030200780c */ /* 0x000fda0003f45270 */
[----:B------:R-:W-:Y:S05]  /*15280*/  @!P2 BRA `(.L_x_13804) ;  /* 0x000000000004a947 */ /* 0x000fea0003800000 */
[----:B------:R-:W-:Y:S01]  /*15290*/  BPT.TRAP 0x1 ;  /* 0x000000040000795c */ /* 0x000fe20000300000 */
.L_x_13804:
        /* <DEDUP_REMOVED lines=13> */
.L_x_13875:
[----:B------:R-:W1:Y:S02]  /*15370*/  SYNCS.PHASECHK.TRANS64.TRYWAIT P0, [R7+URZ], R2 ;  /* 0x00000002070075a7 */ /* 0x000e64000800017f */
[----:B-1----:R-:W-:Y:S05]  /*15380*/  @!P0 BRA `(.L_x_13806) ;  /* 0x0000001c00888947 */ /* 0x002fea0003800000 */
.L_x_13876:
[----:B------:R-:W-:Y:S05]  /*15390*/  @!P2 BRA `(.L_x_13807) ;  /* 0x000000000004a947 */ /* 0x000fea0003800000 */
[----:B------:R-:W-:Y:S01]  /*153a0*/  BPT.TRAP 0x1 ;  /* 0x000000040000795c */ /* 0x000fe20000300000 */
.L_x_13807:
[----:B------:R-:W-:-:S04]  /*153b0*/  VIADD R0, R0, 0x22860 ;  /* 0x0002286000007836 */ /* 0x000fc80000000000 */
[----:B------:R-:W-:-:S04]  /*153c0*/  IMAD R4, R19, 0x8, R0 ;  /* 0x0000000813047824 */ /* 0x000fc800078e0200 */
[----:B------:R-:W2:Y:S02]  /*153d0*/  SYNCS.PHASECHK.TRANS64.TRYWAIT P0, [R4+URZ], R5 ;  /* 0x00000005040075a7 */ /* 0x000ea4000800017f */
[----:B--2---:R-:W-:Y:S05]  /*153e0*/  @!P0 BRA `(.L_x_13808) ;  /* 0x0000001c00848947 */ /* 0x004fea0003800000 */
.L_x_13877:
[----:B------:R-:W-:-:S07]  /*153f0*/  IMAD R3, R3, 0x8, R0 ;  /* 0x0000000803037824 */ /* 0x000fce00078e0200 */
.L_x_13809:
[----:B----4-:R4:W0:Y:S02]  /*15400*/  SYNCS.PHASECHK.TRANS64.TRYWAIT P0, [R3+URZ], R2 ;  /* 0x00000002030075a7 */ /* 0x010824000800017f */
[----:B0-----:R-:W-:Y:S05]  /*15410*/  @!P0 NANOSLEEP.SYNCS 0x989680 ;  /* 0x009896800000895d */ /* 0x001fea0003900000 */
[----:B------:R-:W0:Y:S02]  /*15420*/  @!P0 SYNCS.PHASECHK.TRANS64 P0, [R3+URZ], R2 ;  /* 0x00000002030085a7 */ /* 0x000e24000800007f */
[----:B0-----:R-:W-:Y:S05]  /*15430*/  @!P0 BRA `(.L_x_13809) ;  /* 0xfffffffc00f08947 */ /* 0x001fea000383ffff */
.L_x_13802:
[----:B------:R-:W-:Y:S05]  /*15440*/  BSYNC B0 ;  /* 0x0000000000007941 */ /* 0x000fea0003800000 */
.L_x_13801:
[----:B------:R-:W-:Y:S05]  /*15450*/  EXIT ;  /* 0x000000000000794d */ /* 0x000fea0003800000 */
.L_x_13632:
[----:B0-----:R0:W1:Y:S02]  /*15460*/  SYNCS.PHASECHK.TRANS64.TRYWAIT P0, [R6+URZ+0x22800], R3 ;  /* 0x02280003060075a7 */ /* 0x001064000800017f */
[----:B-1----:R-:W-:Y:S05]  /*15470*/  @!P0 NANOSLEEP.SYNCS 0x989680 ;  /* 0x009896800000895d */ /* 0x002fea0003900000 */
[----:B------:R-:W1:Y:S02]  /*15480*/  @!P0 SYNCS.PHASECHK.TRANS64 P0, [R6+URZ+0x22800], R3 ;  /* 0x02280003060085a7 */ /* 0x000e64000800007f */
[----:B-1----:R-:W-:Y:S05]  /*15490*/  @!P0 BRA `(.L_x_13632) ;  /* 0xfffffffc00f08947 */ /* 0x002fea000383ffff */
[----:B------:R-:W-:Y:S05]  /*154a0*/  BRA `(.L_x_13810) ;  /* 0xfffffecc00407947 */ /* 0x000fea000383ffff */
.L_x_13636:
[----:B--2---:R-:W-:-:S04]  /*154b0*/  IMAD.U32 R0, RZ, RZ, UR22 ;  /* 0x00000016ff007e24 */ /* 0x004fc8000f8e00ff */
[----:B------:R2:W3:Y:S03]  /*154c0*/  SYNCS.PHASECHK.TRANS64.TRYWAIT P1, [R0+URZ+0x22830], R9 ;  /* 0x02283009000075a7 */ /* 0x0004e6000802017f */
[----:B---3--:R-:W-:Y:S05]  /*154d0*/  @!P1 NANOSLEEP.SYNCS 0x989680 ;  /* 0x009896800000995d */ /* 0x008fea0003900000 */
[----:B------:R-:W3:Y:S02]  /*154e0*/  @!P1 SYNCS.PHASECHK.TRANS64 P1, [R0+URZ+0x22830], R9 ;  /* 0x02283009000095a7 */ /* 0x000ee4000802007f */
[----:B---3--:R-:W-:Y:S05]  /*154f0*/  @!P1 BRA `(.L_x_13636) ;  /* 0xfffffffc00ec9947 */ /* 0x008fea000383ffff */
[----:B------:R-:W-:Y:S05]  /*15500*/  BRA `(.L_x_13635) ;  /* 0xfffffecc00687947 */ /* 0x000fea000383ffff */
.L_x_13640:
[----:B-1----:R-:W-:-:S04]  /*15510*/  IMAD.U32 R10, RZ, RZ, UR22 ;  /* 0x00000016ff0a7e24 */ /* 0x002fc8000f8e00ff */
[----:B------:R1:W2:Y:S03]  /*15520*/  SYNCS.PHASECHK.TRANS64.TRYWAIT P3, [R10+URZ+0x22850], R9 ;  /* 0x022850090a0075a7 */ /* 0x0002a6000806017f */
[----:B--2---:R-:W-:Y:S05]  /*15530*/  @!P3 NANOSLEEP.SYNCS 0x989680 ;  /* 0x009896800000b95d */ /* 0x004fea0003900000 */
[----:B------:R-:W2:Y:S02]  /*15540*/  @!P3 SYNCS.PHASECHK.TRANS64 P3, [R10+URZ+0x22850], R9 ;  /* 0x022850090a00b5a7 */ /* 0x000ea4000806007f */
[----:B--2---:R-:W-:Y:S05]  /*15550*/  @!P3 BRA `(.L_x_13640) ;  /* 0xfffffffc00ecb947 */ /* 0x004fea000383ffff */
[----:B------:R-:W-:Y:S05]  /*15560*/  BRA `(.L_x_13639) ;  /* 0xfffffee800f47947 */ /* 0x000fea000383ffff */
.L_x_13645:
[----:B--2---:R-:W-:-:S04]  /*15570*/  IMAD.U32 R5, RZ, RZ, UR26 ;  /* 0x0000001aff057e24 */ /* 0x004fc8000f8e00ff */
[----:B------:R2:W3:Y:S03]  /*15580*/  SYNCS.PHASECHK.TRANS64.TRYWAIT P3, [R5+URZ+0x22830], R6 ;  /* 0x02283006050075a7 */ /* 0x0004e6000806017f */
[----:B---3--:R-:W-:Y:S05]  /*15590*/  @!P3 NANOSLEEP.SYNCS 0x989680 ;  /* 0x009896800000b95d */ /* 0x008fea0003900000 */
[----:B------:R-:W3:Y:S02]  /*155a0*/  @!P3 SYNCS.PHASECHK.TRANS64 P3, [R5+URZ+0x22830], R6 ;  /* 0x022830060500b5a7 */ /* 0x000ee4000806007f */
[----:B---3--:R-:W-:Y:S05]  /*155b0*/  @!P3 BRA `(.L_x_13645) ;  /* 0xfffffffc00ecb947 */ /* 0x008fea000383ffff */
[----:B------:R-:W-:Y:S05]  /*155c0*/  BRA `(.L_x_13644) ;  /* 0xfffffef000307947 */ /* 0x000fea000383ffff */
.L_x_13649:
[----:B-1----:R1:W2:Y:S02]  /*155d0*/  SYNCS.PHASECHK.TRANS64.TRYWAIT P3, [R7+URZ+0x22850], R6 ;  /* 0x02285006070075a7 */ /* 0x0022a4000806017f */
[----:B--2---:R-:W-:Y:S05]  /*155e0*/  @!P3 NANOSLEEP.SYNCS 0x989680 ;  /* 0x009896800000b95d */ /* 0x004fea0003900000 */
[----:B------:R-:W2:Y:S02]  /*155f0*/  @!P3 SYNCS.PHASECHK.TRANS64 P3, [R7+URZ+0x22850], R6 ;  /* 0x022850060700b5a7 */ /* 0x000ea4000806007f */
[----:B--2---:R-:W-:Y:S05]  /*15600*/  @!P3 BRA `(.L_x_13649) ;  /* 0xfffffffc00f0b947 */ /* 0x004fea000383ffff */
[----:B------:R-:W-:Y:S05]  /*15610*/  BRA `(.L_x_13648) ;  /* 0xffffff1400d87947 */ /* 0x000fea000383ffff */
.L_x_13655:
[----:B-1----:R-:W-:-:S04]  /*15620*/  IMAD.U32 R5, RZ, RZ, UR25 ;  /* 0x00000019ff057e24 */ /* 0x002fc8000f8e00ff */
[----:B------:R1:W2:Y:S03]  /*15630*/  SYNCS.PHASECHK.TRANS64.TRYWAIT P1, [R5+URZ+0x22830], R6 ;  /* 0x02283006050075a7 */ /* 0x0002a6000802017f */
[----:B--2---:R-:W-:Y:S05]  /*15640*/  @!P1 NANOSLEEP.SYNCS 0x989680 ;  /* 0x009896800000995d */ /* 0x004fea0003900000 */
[----:B------:R-:W2:Y:S02]  /*15650*/  @!P1 SYNCS.PHASECHK.TRANS64 P1, [R5+URZ+0x22830], R6 ;  /* 0x02283006050095a7 */ /* 0x000ea4000802007f */
[----:B--2---:R-:W-:Y:S05]  /*15660*/  @!P1 BRA `(.L_x_13655) ;  /* 0xfffffffc00ec9947 */ /* 0x004fea000383ffff */
[----:B------:R-:W-:Y:S05]  /*15670*/  BRA `(.L_x_13654) ;  /* 0xffffff1800ec7947 */ /* 0x000fea000383ffff */
.L_x_13659:
[----:B-1----:R1:W2:Y:S02]  /*15680*/  SYNCS.PHASECHK.TRANS64.TRYWAIT P1, [R12+URZ+0x22850], R6 ;  /* 0x022850060c0075a7 */ /* 0x0022a4000802017f */
[----:B--2---:R-:W-:Y:S05]  /*15690*/  @!P1 NANOSLEEP.SYNCS 0x989680 ;  /* 0x009896800000995d */ /* 0x004fea0003900000 */
[----:B------:R-:W2:Y:S02]  /*156a0*/  @!P1 SYNCS.PHASECHK.TRANS64 P1, [R12+URZ+0x22850], R6 ;  /* 0x022850060c0095a7 */ /* 0x000ea4000802007f */
[----:B--2---:R-:W-:Y:S05]  /*156b0*/  @!P1 BRA `(.L_x_13659) ;  /* 0xfffffffc00f09947 */ /* 0x004fea000383ffff */
[----:B------:R-:W-:Y:S05]  /*156c0*/  BRA `(.L_x_13658) ;  /* 0xffffff38008c7947 */ /* 0x000fea000383ffff */
.L_x_13707:
        /* <DEDUP_REMOVED lines=11> */
.L_x_13812:
[----:B------:R-:W-:Y:S05]  /*15780*/  BSYNC B0 ;  /* 0x0000000000007941 */ /* 0x000fea0003800000 */
.L_x_13811:
[----:B------:R-:W-:Y:S05]  /*15790*/  BRA `(.L_x_13813) ;  /* 0xffffffac00d87947 */ /* 0x000fea000383ffff */
.L_x_13709:
[----:B------:R-:W-:Y:S01]  /*157a0*/  BSSY B0, `(.L_x_13814) ;  /* 0x0000006000007945 */ /* 0x000fe20003800000 */
[----:B------:R-:W-:-:S07]  /*157b0*/  IMAD.MOV.U32 R15, RZ, RZ, -0x1 ;  /* 0xffffffffff0f7424 */ /* 0x000fce00078e00ff */
[----:B0-2---:R-:W-:Y:S05]  /*157c0*/  WARPSYNC.COLLECTIVE R15, `(.L_x_13815) ;  /* 0x000000000f0c7348 */ /* 0x005fea0003c00000 */
[----:B------:R-:W-:Y:S02]  /*157d0*/  ELECT P6, UR62, PT ;  /* 0x00000000003e782f */ /* 0x000fe400038c0000 */
[----:B------:R-:W-:Y:S01]  /*157e0*/  MOV R14, UR62 ;  /* 0x0000003e000e7c02 */ /* 0x000fe20008000f00 */
[----:B0-2---:R-:W-:Y:S10]  /*157f0*/  ENDCOLLECTIVE ;  /* 0x000000000000791b */ /* 0x005ff40003800000 */
.L_x_13815:
[----:B------:R-:W-:Y:S05]  /*15800*/  BSYNC B0 ;  /* 0x0000000000007941 */ /* 0x000fea0003800000 */
.L_x_13814:
[----:B------:R-:W-:Y:S05]  /*15810*/  BRA `(.L_x_13816) ;  /* 0xffffffac00e47947 */ /* 0x000fea000383ffff */
.L_x_13711:
[----:B0-----:R0:W1:Y:S02]  /*15820*/  SYNCS.PHASECHK.TRANS64.TRYWAIT P0, [R0+URZ+0x22840], R2 ;  /* 0x02284002000075a7 */ /* 0x001064000800017f */
[----:B-1----:R-:W-:Y:S05]  /*15830*/  @!P0 NANOSLEEP.SYNCS 0x989680 ;  /* 0x009896800000895d */ /* 0x002fea0003900000 */
[----:B------:R-:W1:Y:S02]  /*15840*/  @!P0 SYNCS.PHASECHK.TRANS64 P0, [R0+URZ+0x22840], R2 ;  /* 0x02284002000085a7 */ /* 0x000e64000800007f */
[----:B-1----:R-:W-:Y:S05]  /*15850*/  @!P0 BRA `(.L_x_13711) ;  /* 0xfffffffc00f08947 */ /* 0x002fea000383ffff */
[----:B------:R-:W-:Y:S05]  /*15860*/  BRA `(.L_x_13817) ;  /* 0xffffffb000447947 */ /* 0x000fea000383ffff */
.L_x_13715:
        /* <DEDUP_REMOVED lines=8> */
[C---:B------:R-:W-:Y:S02]  /*158f0*/  VIADD R5, R4.reuse, 0x10 ;  /* 0x0000001004057836 */ /* 0x040fe40000000000 */
[----:B------:R-:W-:Y:S02]  /*15900*/  VIADD R8, R4, 0x60 ;  /* 0x0000006004087836 */ /* 0x000fe40000000000 */
[----:B--2---:R-:W-:Y:S02]  /*15910*/  IMAD R3, R11, R7, RZ ;  /* 0x000000070b037224 */ /* 0x004fe400078e02ff */
[----:B------:R-:W-:-:S03]  /*15920*/  IMAD.MOV.U32 R11, RZ, RZ, 0x181f ;  /* 0x0000181fff0b7424 */ /* 0x000fc600078e00ff */
[----:B------:R-:W-:-:S13]  /*15930*/  ISETP.GE.AND P1, PT, R4, R3, PT ;  /* 0x000000030400720c */ /* 0x000fda0003f26270 */
[----:B-----5:R-:W-:Y:S05]  /*15940*/  WARPSYNC.COLLECTIVE R15, `(.L_x_13818) ;  /* 0x000000000f087348 */ /* 0x020fea0003c00000 */
[----:B------:R0:W1:Y:S02]  /*15950*/  SHFL.IDX P6, R14, R13, R12, R11 ;  /* 0x0000000c0d0e7389 */ /* 0x00006400000c000b */
[----:B01---5:R-:W-:Y:S01]  /*15960*/  ENDCOLLECTIVE ;  /* 0x000000000000791b */ /* 0x023fe20003800000 */
.L_x_13818:
[----:B------:R-:W-:Y:S02]  /*15970*/  IMAD.MOV.U32 R13, RZ, RZ, R2 ;  /* 0x000000ffff0d7224 */ /* 0x000fe400078e0002 */
[----:B------:R-:W-:-:S07]  /*15980*/  IMAD.MOV.U32 R6, RZ, RZ, R14 ;  /* 0x000000ffff067224 */ /* 0x000fce00078e000e */
[----:B------:R-:W-:Y:S05]  /*15990*/  WARPSYNC.COLLECTIVE R15, `(.L_x_13819) ;  /* 0x000000000f087348 */ /* 0x000fea0003c00000 */
[----:B------:R0:W1:Y:S02]  /*159a0*/  SHFL.IDX P6, R14, R13, R12, R11 ;  /* 0x0000000c0d0e7389 */ /* 0x00006400000c000b */
[----:B01----:R-:W-:Y:S01]  /*159b0*/  ENDCOLLECTIVE ;  /* 0x000000000000791b */ /* 0x003fe20003800000 */
.L_x_13819:
[----:B------:R-:W-:Y:S02]  /*159c0*/  IMAD.MOV.U32 R13, RZ, RZ, R0 ;  /* 0x000000ffff0d7224 */ /* 0x000fe400078e0000 */
[----:B------:R-:W-:Y:S02]  /*159d0*/  IMAD.MOV.U32 R12, RZ, RZ, 0x1 ;  /* 0x00000001ff0c7424 */ /* 0x000fe400078e00ff */
[----:B------:R-:W-:-:S07]  /*159e0*/  IMAD.MOV.U32 R7, RZ, RZ, R14 ;  /* 0x000000ffff077224 */ /* 0x000fce00078e000e */
[----:B------:R-:W-:Y:S05]  /*159f0*/  WARPSYNC.COLLECTIVE R15, `(.L_x_13820) ;  /* 0x000000000f087348 */ /* 0x000fea0003c00000 */
[----:B------:R0:W1:Y:S02]  /*15a00*/  SHFL.IDX P6, R14, R13, R12, R11 ;  /* 0x0000000c0d0e7389 */ /* 0x00006400000c000b */
[----:B01----:R-:W-:Y:S01]  /*15a10*/  ENDCOLLECTIVE ;  /* 0x000000000000791b */ /* 0x003fe20003800000 */
.L_x_13820:
        /* <DEDUP_REMOVED lines=15> */
.L_x_13821:
[----:B------:R-:W-:Y:S02]  /*15b10*/  IMAD.MOV.U32 R13, RZ, RZ, R0 ;  /* 0x000000ffff0d7224 */ /* 0x000fe400078e0000 */
[----:B------:R-:W-:Y:S02]  /*15b20*/  IMAD.MOV.U32 R12, RZ, RZ, 0x2 ;  /* 0x00000002ff0c7424 */ /* 0x000fe400078e00ff */
[----:B------:R-:W-:-:S07]  /*15b30*/  IMAD.MOV.U32 R5, RZ, RZ, R14 ;  /* 0x000000ffff057224 */ /* 0x000fce00078e000e */
[----:B------:R-:W-:Y:S05]  /*15b40*/  WARPSYNC.COLLECTIVE R15, `(.L_x_13822) ;  /* 0x000000000f087348 */ /* 0x000fea0003c00000 */
[----:B------:R0:W1:Y:S02]  /*15b50*/  SHFL.IDX P6, R14, R13, R12, R11 ;  /* 0x0000000c0d0e7389 */ /* 0x00006400000c000b */
[----:B01----:R-:W-:Y:S01]  /*15b60*/  ENDCOLLECTIVE ;  /* 0x000000000000791b */ /* 0x003fe20003800000 */
.L_x_13822:
        /* <DEDUP_REMOVED lines=15> */
.L_x_13823:
[----:B------:R-:W-:Y:S02]  /*15c60*/  IMAD.MOV.U32 R13, RZ, RZ, R0 ;  /* 0x000000ffff0d7224 */ /* 0x000fe400078e0000 */
[----:B------:R-:W-:Y:S02]  /*15c70*/  IMAD.MOV.U32 R12, RZ, RZ, 0x3 ;  /* 0x00000003ff0c7424 */ /* 0x000fe400078e00ff */
[----:B------:R-:W-:-:S07]  /*15c80*/  IMAD.MOV.U32 R5, RZ, RZ, R14 ;  /* 0x000000ffff057224 */ /* 0x000fce00078e000e */
[----:B------:R-:W-:Y:S05]  /*15c90*/  WARPSYNC.COLLECTIVE R15, `(.L_x_13824) ;  /* 0x000000000f087348 */ /* 0x000fea0003c00000 */
[----:B------:R0:W1:Y:S02]  /*15ca0*/  SHFL.IDX P6, R14, R13, R12, R11 ;  /* 0x0000000c0d0e7389 */ /* 0x00006400000c000b */
[----:B01----:R-:W-:Y:S01]  /*15cb0*/  ENDCOLLECTIVE ;  /* 0x000000000000791b */ /* 0x003fe20003800000 */
.L_x_13824:
        /* <DEDUP_REMOVED lines=15> */
.L_x_13825:
[----:B------:R-:W-:Y:S02]  /*15db0*/  IMAD.MOV.U32 R13, RZ, RZ, R0 ;  /* 0x000000ffff0d7224 */ /* 0x000fe400078e0000 */
[----:B------:R-:W-:Y:S02]  /*15dc0*/  IMAD.MOV.U32 R12, RZ, RZ, 0x4 ;  /* 0x00000004ff0c7424 */ /* 0x000fe400078e00ff */
[----:B------:R-:W-:-:S07]  /*15dd0*/  IMAD.MOV.U32 R5, RZ, RZ, R14 ;  /* 0x000000ffff057224 */ /* 0x000fce00078e000e */
[----:B------:R-:W-:Y:S05]  /*15de0*/  WARPSYNC.COLLECTIVE R15, `(.L_x_13826) ;  /* 0x000000000f087348 */ /* 0x000fea0003c00000 */
[----:B------:R0:W1:Y:S02]  /*15df0*/  SHFL.IDX P6, R14, R13, R12, R11 ;  /* 0x0000000c0d0e7389 */ /* 0x00006400000c000b */
[----:B01----:R-:W-:Y:S01]  /*15e00*/  ENDCOLLECTIVE ;  /* 0x000000000000791b */ /* 0x003fe20003800000 */
.L_x_13826:
        /* <DEDUP_REMOVED lines=15> */
.L_x_13827:
[----:B------:R-:W-:Y:S02]  /*15f00*/  IMAD.MOV.U32 R13, RZ, RZ, R0 ;  /* 0x000000ffff0d7224 */ /* 0x000fe400078e0000 */
[----:B------:R-:W-:Y:S02]  /*15f10*/  IMAD.MOV.U32 R12, RZ, RZ, 0x5 ;  /* 0x00000005ff0c7424 */ /* 0x000fe400078e00ff */
[----:B------:R-:W-:-:S07]  /*15f20*/  IMAD.MOV.U32 R5, RZ, RZ, R14 ;  /* 0x000000ffff057224 */ /* 0x000fce00078e000e */
[----:B------:R-:W-:Y:S05]  /*15f30*/  WARPSYNC.COLLECTIVE R15, `(.L_x_13828) ;  /* 0x000000000f087348 */ /* 0x000fea0003c00000 */
[----:B------:R0:W1:Y:S02]  /*15f40*/  SHFL.IDX P6, R14, R13, R12, R11 ;  /* 0x0000000c0d0e7389 */ /* 0x00006400000c000b */
[----:B01----:R-:W-:Y:S01]  /*15f50*/  ENDCOLLECTIVE ;  /* 0x000000000000791b */ /* 0x003fe20003800000 */
.L_x_13828:
        /* <DEDUP_REMOVED lines=15> */
.L_x_13829:
[----:B------:R-:W-:Y:S02]  /*16050*/  IMAD.MOV.U32 R13, RZ, RZ, R0 ;  /* 0x000000ffff0d7224 */ /* 0x000fe400078e0000 */
[----:B------:R-:W-:Y:S02]  /*16060*/  IMAD.MOV.U32 R12, RZ, RZ, 0x6 ;  /* 0x00000006ff0c7424 */ /* 0x000fe400078e00ff */
[----:B------:R-:W-:-:S07]  /*16070*/  IMAD.MOV.U32 R5, RZ, RZ, R14 ;  /* 0x000000ffff057224 */ /* 0x000fce00078e000e */
[----:B------:R-:W-:Y:S05]  /*16080*/  WARPSYNC.COLLECTIVE R15, `(.L_x_13830) ;  /* 0x000000000f087348 */ /* 0x000fea0003c00000 */
[----:B------:R0:W1:Y:S02]  /*16090*/  SHFL.IDX P6, R14, R13, R12, R11 ;  /* 0x0000000c0d0e7389 */ /* 0x00006400000c000b */
[----:B01----:R-:W-:Y:S01]  /*160a0*/  ENDCOLLECTIVE ;  /* 0x000000000000791b */ /* 0x003fe20003800000 */
.L_x_13830:
        /* <DEDUP_REMOVED lines=14> */
.L_x_13831:
[----:B------:R-:W-:Y:S02]  /*16190*/  IMAD.MOV.U32 R13, RZ, RZ, R0 ;  /* 0x000000ffff0d7224 */ /* 0x000fe400078e0000 */
[----:B------:R-:W-:Y:S02]  /*161a0*/  IMAD.MOV.U32 R12, RZ, RZ, 0x7 ;  /* 0x00000007ff0c7424 */ /* 0x000fe400078e00ff */
[----:B------:R-:W-:-:S07]  /*161b0*/  IMAD.MOV.U32 R5, RZ, RZ, R14 ;  /* 0x000000ffff057224 */ /* 0x000fce00078e000e */
[----:B------:R-:W-:Y:S05]  /*161c0*/  WARPSYNC.COLLECTIVE R15, `(.L_x_13832) ;  /* 0x000000000f087348 */ /* 0x000fea0003c00000 */
[----:B------:R0:W1:Y:S02]  /*161d0*/  SHFL.IDX P6, R14, R13, R12, R11 ;  /* 0x0000000c0d0e7389 */ /* 0x00006400000c000b */
[----:B01----:R-:W-:Y:S01]  /*161e0*/  ENDCOLLECTIVE ;  /* 0x000000000000791b */ /* 0x003fe20003800000 */
.L_x_13832:
        /* <DEDUP_REMOVED lines=13> */
.L_x_13833:
[----:B------:R-:W-:Y:S01]  /*162c0*/  IMAD.MOV.U32 R2, RZ, RZ, R14 ;  /* 0x000000ffff027224 */ /* 0x000fe200078e000e */
[----:B------:R-:W-:Y:S06]  /*162d0*/  BRA `(.L_x_13834) ;  /* 0xffffffb000d07947 */ /* 0x000fec000383ffff */
.L_x_13718:
[----:B0-----:R0:W2:Y:S02]  /*162e0*/  SYNCS.PHASECHK.TRANS64.TRYWAIT P0, [R18+URZ+0x22820], R0 ;  /* 0x02282000120075a7 */ /* 0x0010a4000800017f */
[----:B--2---:R-:W-:Y:S05]  /*162f0*/  @!P0 NANOSLEEP.SYNCS 0x989680 ;  /* 0x009896800000895d */ /* 0x004fea0003900000 */
[----:B------:R-:W2:Y:S02]  /*16300*/  @!P0 SYNCS.PHASECHK.TRANS64 P0, [R18+URZ+0x22820], R0 ;  /* 0x02282000120085a7 */ /* 0x000ea4000800007f */
[----:B--2---:R-:W-:Y:S05]  /*16310*/  @!P0 BRA `(.L_x_13718) ;  /* 0xfffffffc00f08947 */ /* 0x004fea000383ffff */
[----:B------:R-:W-:Y:S05]  /*16320*/  BRA `(.L_x_13835) ;  /* 0xffffffb4002c7947 */ /* 0x000fea000383ffff */
.L_x_13722:
[----:B0-----:R0:W2:Y:S02]  /*16330*/  SYNCS.PHASECHK.TRANS64.TRYWAIT P0, [R2+URZ+0x22860], R0 ;  /* 0x02286000020075a7 */ /* 0x0010a4000800017f */
[----:B--2---:R-:W-:Y:S05]  /*16340*/  @!P0 NANOSLEEP.SYNCS 0x989680 ;  /* 0x009896800000895d */ /* 0x004fea0003900000 */
[----:B------:R-:W2:Y:S02]  /*16350*/  @!P0 SYNCS.PHASECHK.TRANS64 P0, [R2+URZ+0x22860], R0 ;  /* 0x02286000020085a7 */ /* 0x000ea4000800007f */
[----:B--2---:R-:W-:Y:S05]  /*16360*/  @!P0 BRA `(.L_x_13722) ;  /* 0xfffffffc00f08947 */ /* 0x004fea000383ffff */
[----:B------:R-:W-:Y:S05]  /*16370*/  BRA `(.L_x_13836) ;  /* 0xffffffb400507947 */ /* 0x000fea000383ffff */
.L_x_13737:
[----:B--2---:R2:W3:Y:S02]  /*16380*/  SYNCS.PHASECHK.TRANS64.TRYWAIT P0, [R3+URZ+0x22840], R2 ;  /* 0x02284002030075a7 */ /* 0x0044e4000800017f */
[----:B---3--:R-:W-:Y:S05]  /*16390*/  @!P0 NANOSLEEP.SYNCS 0x989680 ;  /* 0x009896800000895d */ /* 0x008fea0003900000 */
[----:B------:R-:W3:Y:S02]  /*163a0*/  @!P0 SYNCS.PHASECHK.TRANS64 P0, [R3+URZ+0x22840], R2 ;  /* 0x02284002030085a7 */ /* 0x000ee4000800007f */
[----:B---3--:R-:W-:Y:S05]  /*163b0*/  @!P0 BRA `(.L_x_13737) ;  /* 0xfffffffc00f08947 */ /* 0x008fea000383ffff */
[----:B------:R-:W-:Y:S05]  /*163c0*/  BRA `(.L_x_13837) ;  /* 0xffffffbc00707947 */ /* 0x000fea000383ffff */
.L_x_13742:
[----:B0-----:R0:W1:Y:S02]  /*163d0*/  SYNCS.PHASECHK.TRANS64.TRYWAIT P0, [R3+URZ+0x22860], R2 ;  /* 0x02286002030075a7 */ /* 0x001064000800017f */
[----:B-1----:R-:W-:Y:S05]  /*163e0*/  @!P0 NANOSLEEP.SYNCS 0x989680 ;  /* 0x009896800000895d */ /* 0x002fea0003900000 */
[----:B------:R-:W1:Y:S02]  /*163f0*/  @!P0 SYNCS.PHASECHK.TRANS64 P0, [R3+URZ+0x22860], R2 ;  /* 0x02286002030085a7 */ /* 0x000e64000800007f */
[----:B-1----:R-:W-:Y:S05]  /*16400*/  @!P0 BRA `(.L_x_13742) ;  /* 0xfffffffc00f08947 */ /* 0x002fea000383ffff */
[----:B------:R-:W-:Y:S05]  /*16410*/  BRA `(.L_x_13838) ;  /* 0xffffffbc00ec7947 */ /* 0x000fea000383ffff */
.L_x_13753:
[----:B-1----:R1:W2:Y:S02]  /*16420*/  SYNCS.PHASECHK.TRANS64.TRYWAIT P0, [R4+URZ+0x22840], R2 ;  /* 0x02284002040075a7 */ /* 0x0022a4000800017f */
[----:B--2---:R-:W-:Y:S05]  /*16430*/  @!P0 NANOSLEEP.SYNCS 0x989680 ;  /* 0x009896800000895d */ /* 0x004fea0003900000 */
[----:B------:R-:W2:Y:S02]  /*16440*/  @!P0 SYNCS.PHASECHK.TRANS64 P0, [R4+URZ+0x22840], R2 ;  /* 0x02284002040085a7 */ /* 0x000ea4000800007f */
[----:B--2---:R-:W-:Y:S05]  /*16450*/  @!P0 BRA `(.L_x_13753) ;  /* 0xfffffffc00f08947 */ /* 0x004fea000383ffff */
[----:B------:R-:W-:Y:S05]  /*16460*/  BRA `(.L_x_13839) ;  /* 0xffffffc400d87947 */ /* 0x000fea000383ffff */
.L_x_13758:
[----:B0-----:R0:W2:Y:S02]  /*16470*/  SYNCS.PHASECHK.TRANS64.TRYWAIT P0, [R4+URZ+0x22860], R2 ;  /* 0x02286002040075a7 */ /* 0x0010a4000800017f */
[----:B--2---:R-:W-:Y:S05]  /*16480*/  @!P0 NANOSLEEP.SYNCS 0x989680 ;  /* 0x009896800000895d */ /* 0x004fea0003900000 */
[----:B------:R-:W2:Y:S02]  /*16490*/  @!P0 SYNCS.PHASECHK.TRANS64 P0, [R4+URZ+0x22860], R2 ;  /* 0x02286002040085a7 */ /* 0x000ea4000800007f */
[----:B--2---:R-:W-:Y:S05]  /*164a0*/  @!P0 BRA `(.L_x_13758) ;  /* 0xfffffffc00f08947 */ /* 0x004fea000383ffff */
[----:B------:R-:W-:Y:S05]  /*164b0*/  BRA `(.L_x_13840) ;  /* 0xffffffc800547947 */ /* 0x000fea000383ffff */
.L_x_13769:
[----:B--2---:R2:W3:Y:S02]  /*164c0*/  SYNCS.PHASECHK.TRANS64.TRYWAIT P0, [R2+URZ+0x22840], R3 ;  /* 0x02284003020075a7 */ /* 0x0044e4000800017f */
[----:B---3--:R-:W-:Y:S05]  /*164d0*/  @!P0 NANOSLEEP.SYNCS 0x989680 ;  /* 0x009896800000895d */ /* 0x008fea0003900000 */
[----:B------:R-:W3:Y:S02]  /*164e0*/  @!P0 SYNCS.PHASECHK.TRANS64 P0, [R2+URZ+0x22840], R3 ;  /* 0x02284003020085a7 */ /* 0x000ee4000800007f */
[----:B---3--:R-:W-:Y:S05]  /*164f0*/  @!P0 BRA `(.L_x_13769) ;  /* 0xfffffffc00f08947 */ /* 0x008fea000383ffff */
[----:B------:R-:W-:Y:S05]  /*16500*/  BRA `(.L_x_13841) ;  /* 0xffffffd000247947 */ /* 0x000fea000383ffff */
.L_x_13774:
[----:B---3--:R3:W4:Y:S02]  /*16510*/  SYNCS.PHASECHK.TRANS64.TRYWAIT P0, [R2+URZ+0x22860], R3 ;  /* 0x02286003020075a7 */ /* 0x008724000800017f */
[----:B----4-:R-:W-:Y:S05]  /*16520*/  @!P0 NANOSLEEP.SYNCS 0x989680 ;  /* 0x009896800000895d */ /* 0x010fea0003900000 */
[----:B------:R-:W4:Y:S02]  /*16530*/  @!P0 SYNCS.PHASECHK.TRANS64 P0, [R2+URZ+0x22860], R3 ;  /* 0x02286003020085a7 */ /* 0x000f24000800007f */
[----:B----4-:R-:W-:Y:S05]  /*16540*/  @!P0 BRA `(.L_x_13774) ;  /* 0xfffffffc00f08947 */ /* 0x010fea000383ffff */
[----:B------:R-:W-:Y:S05]  /*16550*/  BRA `(.L_x_13842) ;  /* 0xffffffd000a07947 */ /* 0x000fea000383ffff */
.L_x_13786:
[----:B------:R-:W3:Y:S01]  /*16560*/  LDL R3, [R1] ;  /* 0x0000000001037983 */ /* 0x000ee20000100800 */
        /* <DEDUP_REMOVED lines=8> */
.L_x_13844:
[----:B------:R-:W-:Y:S05]  /*165f0*/  BSYNC B0 ;  /* 0x0000000000007941 */ /* 0x000fea0003800000 */
.L_x_13843:
        /* <DEDUP_REMOVED lines=9> */
.L_x_13845:
        /* <DEDUP_REMOVED lines=26> */
.L_x_13846:
[----:B------:R-:W-:Y:S01]  /*16830*/  IMAD.MOV.U32 R12, RZ, RZ, 0x2 ;  /* 0x00000002ff0c7424 */ /* 0x000fe200078e00ff */
[----:B------:R-:W-:-:S05]  /*16840*/  SEL R3, R14, RZ, P1 ;  /* 0x000000ff0e037207 */ /* 0x000fca0000800000 */
[----:B------:R-:W-:-:S04]  /*16850*/  IMAD.IADD R2, R2, 0x1, R3 ;  /* 0x0000000102027824 */ /* 0x000fc800078e0203 */
[----:B------:R-:W-:-:S07]  /*16860*/  IMAD.MOV.U32 R13, RZ, RZ, R2 ;  /* 0x000000ffff0d7224 */ /* 0x000fce00078e0002 */
[----:B------:R-:W-:Y:S05]  /*16870*/  WARPSYNC.COLLECTIVE R15, `(.L_x_13847) ;  /* 0x000000000f087348 */ /* 0x000fea0003c00000 */
[----:B------:R0:W1:Y:S02]  /*16880*/  SHFL.UP P6, R14, R13, R12, R11 ;  /* 0x0400000c0d0e7389 */ /* 0x00006400000c000b */
[----:B01----:R-:W-:Y:S01]  /*16890*/  ENDCOLLECTIVE ;  /* 0x000000000000791b */ /* 0x003fe20003800000 */
.L_x_13847:
[----:B------:R-:W-:Y:S01]  /*168a0*/  IMAD.MOV.U32 R12, RZ, RZ, 0x4 ;  /* 0x00000004ff0c7424 */ /* 0x000fe200078e00ff */
[----:B------:R-:W-:-:S05]  /*168b0*/  SEL R3, R14, RZ, P2 ;  /* 0x000000ff0e037207 */ /* 0x000fca0001000000 */
[----:B------:R-:W-:-:S04]  /*168c0*/  IMAD.IADD R2, R2, 0x1, R3 ;  /* 0x0000000102027824 */ /* 0x000fc800078e0203 */
[----:B------:R-:W-:-:S07]  /*168d0*/  IMAD.MOV.U32 R13, RZ, RZ, R2 ;  /* 0x000000ffff0d7224 */ /* 0x000fce00078e0002 */
[----:B------:R-:W-:Y:S05]  /*168e0*/  WARPSYNC.COLLECTIVE R15, `(.L_x_13848) ;  /* 0x000000000f087348 */ /* 0x000fea0003c00000 */
[----:B------:R0:W1:Y:S02]  /*168f0*/  SHFL.UP P6, R14, R13, R12, R11 ;  /* 0x0400000c0d0e7389 */ /* 0x00006400000c000b */
[----:B01----:R-:W-:Y:S01]  /*16900*/  ENDCOLLECTIVE ;  /* 0x000000000000791b */ /* 0x003fe20003800000 */
.L_x_13848:
[----:B------:R-:W-:Y:S01]  /*16910*/  IMAD.MOV.U32 R12, RZ, RZ, 0x8 ;  /* 0x00000008ff0c7424 */ /* 0x000fe200078e00ff */
[----:B------:R-:W-:-:S05]  /*16920*/  SEL R3, R14, RZ, P3 ;  /* 0x000000ff0e037207 */ /* 0x000fca0001800000 */
[----:B------:R-:W-:-:S04]  /*16930*/  IMAD.IADD R2, R2, 0x1, R3 ;  /* 0x0000000102027824 */ /* 0x000fc800078e0203 */
[----:B------:R-:W-:-:S07]  /*16940*/  IMAD.MOV.U32 R13, RZ, RZ, R2 ;  /* 0x000000ffff0d7224 */ /* 0x000fce00078e0002 */
[----:B------:R-:W-:Y:S05]  /*16950*/  WARPSYNC.COLLECTIVE R15, `(.L_x_13849) ;  /* 0x000000000f087348 */ /* 0x000fea0003c00000 */
[----:B------:R0:W1:Y:S02]  /*16960*/  SHFL.UP P6, R14, R13, R12, R11 ;  /* 0x0400000c0d0e7389 */ /* 0x00006400000c000b */
[----:B01----:R-:W-:Y:S01]  /*16970*/  ENDCOLLECTIVE ;  /* 0x000000000000791b */ /* 0x003fe20003800000 */
.L_x_13849:
[----:B------:R-:W-:Y:S01]  /*16980*/  IMAD.MOV.U32 R12, RZ, RZ, 0x10 ;  /* 0x00000010ff0c7424 */ /* 0x000fe200078e00ff */
[----:B------:R-:W-:-:S05]  /*16990*/  SEL R3, R14, RZ, P4 ;  /* 0x000000ff0e037207 */ /* 0x000fca0002000000 */
[----:B------:R-:W-:-:S04]  /*169a0*/  IMAD.IADD R2, R2, 0x1, R3 ;  /* 0x0000000102027824 */ /* 0x000fc800078e0203 */
[----:B------:R-:W-:-:S07]  /*169b0*/  IMAD.MOV.U32 R13, RZ, RZ, R2 ;  /* 0x000000ffff0d7224 */ /* 0x000fce00078e0002 */
[----:B------:R-:W-:Y:S05]  /*169c0*/  WARPSYNC.COLLECTIVE R15, `(.L_x_13850) ;  /* 0x000000000f087348 */ /* 0x000fea0003c00000 */
[----:B------:R0:W1:Y:S02]  /*169d0*/  SHFL.UP P6, R14, R13, R12, R11 ;  /* 0x0400000c0d0e7389 */ /* 0x00006400000c000b */
[----:B01----:R-:W-:Y:S01]  /*169e0*/  ENDCOLLECTIVE ;  /* 0x000000000000791b */ /* 0x003fe20003800000 */
.L_x_13850:
        /* <DEDUP_REMOVED lines=8> */
.L_x_13851:
[----:B------:R-:W-:Y:S05]  /*16a70*/  BRA `(.L_x_13852) ;  /* 0xffffffd800007947 */ /* 0x000fea000383ffff */
.L_x_13789:
        /* <DEDUP_REMOVED lines=8> */
.L_x_13854:
[----:B------:R-:W-:Y:S05]  /*16b00*/  BSYNC B0 ;  /* 0x0000000000007941 */ /* 0x000fea0003800000 */
.L_x_13853:
        /* <DEDUP_REMOVED lines=9> */
.L_x_13855:
[----:B------:R-:W-:Y:S01]  /*16ba0*/  IMAD.MOV.U32 R12, RZ, RZ, 0x4 ;  /* 0x00000004ff0c7424 */ /* 0x000fe200078e00ff */
[----:B------:R-:W-:-:S05]  /*16bb0*/  SEL R3, R14, RZ, P2 ;  /* 0x000000ff0e037207 */ /* 0x000fca0001000000 */
[----:B------:R-:W-:-:S04]  /*16bc0*/  IMAD.IADD R2, R2, 0x1, R3 ;  /* 0x0000000102027824 */ /* 0x000fc800078e0203 */
[----:B------:R-:W-:-:S07]  /*16bd0*/  IMAD.MOV.U32 R13, RZ, RZ, R2 ;  /* 0x000000ffff0d7224 */ /* 0x000fce00078e0002 */
[----:B------:R-:W-:Y:S05]  /*16be0*/  WARPSYNC.COLLECTIVE R15, `(.L_x_13856) ;  /* 0x000000000f087348 */ /* 0x000fea0003c00000 */
[----:B------:R0:W1:Y:S02]  /*16bf0*/  SHFL.UP P6, R14, R13, R12, R11 ;  /* 0x0400000c0d0e7389 */ /* 0x00006400000c000b */
[----:B01----:R-:W-:Y:S01]  /*16c00*/  ENDCOLLECTIVE ;  /* 0x000000000000791b */ /* 0x003fe20003800000 */
.L_x_13856:
[----:B------:R-:W-:Y:S01]  /*16c10*/  IMAD.MOV.U32 R12, RZ, RZ, 0x8 ;  /* 0x00000008ff0c7424 */ /* 0x000fe200078e00ff */
[----:B------:R-:W-:-:S05]  /*16c20*/  SEL R3, R14, RZ, P3 ;  /* 0x000000ff0e037207 */ /* 0x000fca0001800000 */
[----:B------:R-:W-:-:S04]  /*16c30*/  IMAD.IADD R2, R2, 0x1, R3 ;  /* 0x0000000102027824 */ /* 0x000fc800078e0203 */
[----:B------:R-:W-:-:S07]  /*16c40*/  IMAD.MOV.U32 R13, RZ, RZ, R2 ;  /* 0x000000ffff0d7224 */ /* 0x000fce00078e0002 */
[----:B------:R-:W-:Y:S05]  /*16c50*/  WARPSYNC.COLLECTIVE R15, `(.L_x_13857) ;  /* 0x000000000f087348 */ /* 0x000fea0003c00000 */
[----:B------:R0:W1:Y:S02]  /*16c60*/  SHFL.UP P6, R14, R13, R12, R11 ;  /* 0x0400000c0d0e7389 */ /* 0x00006400000c000b */
[----:B01----:R-:W-:Y:S01]  /*16c70*/  ENDCOLLECTIVE ;  /* 0x000000000000791b */ /* 0x003fe20003800000 */
.L_x_13857:
[----:B------:R-:W-:Y:S01]  /*16c80*/  IMAD.MOV.U32 R12, RZ, RZ, 0x10 ;  /* 0x00000010ff0c7424 */ /* 0x000fe200078e00ff */
[----:B------:R-:W-:-:S05]  /*16c90*/  SEL R3, R14, RZ, P4 ;  /* 0x000000ff0e037207 */ /* 0x000fca0002000000 */
[----:B------:R-:W-:-:S04]  /*16ca0*/  IMAD.IADD R2, R2, 0x1, R3 ;  /* 0x0000000102027824 */ /* 0x000fc800078e0203 */
[----:B------:R-:W-:-:S07]  /*16cb0*/  IMAD.MOV.U32 R13, RZ, RZ, R2 ;  /* 0x000000ffff0d7224 */ /* 0x000fce00078e0002 */
[----:B------:R-:W-:Y:S05]  /*16cc0*/  WARPSYNC.COLLECTIVE R15, `(.L_x_13858) ;  /* 0x000000000f087348 */ /* 0x000fea0003c00000 */
[----:B------:R0:W1:Y:S02]  /*16cd0*/  SHFL.UP P6, R14, R13, R12, R11 ;  /* 0x0400000c0d0e7389 */ /* 0x00006400000c000b */
[----:B01----:R-:W-:Y:S01]  /*16ce0*/  ENDCOLLECTIVE ;  /* 0x000000000000791b */ /* 0x003fe20003800000 */
.L_x_13858:
        /* <DEDUP_REMOVED lines=8> */
.L_x_13859:
[----:B------:R-:W-:Y:S05]  /*16d70*/  BRA `(.L_x_13860) ;  /* 0xffffffd400ec7947 */ /* 0x000fea000383ffff */
.L_x_13791:
[----:B------:R-:W-:Y:S01]  /*16d80*/  BSSY B0, `(.L_x_13861) ;  /* 0x0000006000007945 */ /* 0x000fe20003800000 */
[----:B------:R-:W-:Y:S01]  /*16d90*/  PLOP3.LUT P6, PT, P6, PT, PT, 0x8, 0x0 ;  /* 0x000000000000781c */ /* 0x000fe200037ce170 */
[----:B------:R-:W-:-:S12]  /*16da0*/  IMAD.MOV.U32 R15, RZ, RZ, -0x1 ;  /* 0xffffffffff0f7424 */ /* 0x000fd800078e00ff */
[----:B0-----:R-:W-:Y:S05]  /*16db0*/  WARPSYNC.COLLECTIVE R15, `(.L_x_13862) ;  /* 0x000000000f087348 */ /* 0x001fea0003c00000 */
[----:B------:R-:W-:Y:S01]  /*16dc0*/  VOTE.ANY R14, PT, P6 ;  /* 0x00000000000e7806 */ /* 0x000fe200030e0100 */
[----:B0-----:R-:W-:Y:S06]  /*16dd0*/  ENDCOLLECTIVE ;  /* 0x000000000000791b */ /* 0x001fec0003800000 */
.L_x_13862:
[----:B------:R-:W-:Y:S05]  /*16de0*/  BSYNC B0 ;  /* 0x0000000000007941 */ /* 0x000fea0003800000 */
.L_x_13861:
        /* <DEDUP_REMOVED lines=10> */
.L_x_13863:
[----:B------:R-:W-:Y:S02]  /*16e90*/  IMAD.MOV.U32 R13, RZ, RZ, R6 ;  /* 0x000000ffff0d7224 */ /* 0x000fe400078e0006 */
[----:B------:R-:W-:-:S07]  /*16ea0*/  IMAD.MOV.U32 R4, RZ, RZ, R14 ;  /* 0x000000ffff047224 */ /* 0x000fce00078e000e */
[----:B------:R-:W-:Y:S05]  /*16eb0*/  WARPSYNC.COLLECTIVE R15, `(.L_x_13864) ;  /* 0x000000000f087348 */ /* 0x000fea0003c00000 */
[----:B------:R0:W1:Y:S02]  /*16ec0*/  SHFL.IDX P6, R14, R13, R12, R11 ;  /* 0x0000000c0d0e7389 */ /* 0x00006400000c000b */
[----:B01----:R-:W-:Y:S01]  /*16ed0*/  ENDCOLLECTIVE ;  /* 0x000000000000791b */ /* 0x003fe20003800000 */
.L_x_13864:
[----:B------:R-:W-:Y:S02]  /*16ee0*/  IMAD.MOV.U32 R6, RZ, RZ, R14 ;  /* 0x000000ffff067224 */ /* 0x000fe400078e000e */
[----:B------:R-:W-:-:S05]  /*16ef0*/  IMAD.IADD R5, R9, 0x1, R16 ;  /* 0x0000000109057824 */ /* 0x000fca00078e0210 */
[----:B------:R1:W-:Y:S01]  /*16f00*/  STL [R1+0xc], R5 ;  /* 0x00000c0501007387 */ /* 0x0003e20000100800 */
[----:B------:R-:W-:Y:S05]  /*16f10*/  BRA `(.L_x_13865) ;  /* 0xffffffd400cc7947 */ /* 0x000fea000383ffff */
.L_x_13793:
[----:B------:R-:W-:Y:S01]  /*16f20*/  BSSY B0, `(.L_x_13866) ;  /* 0x0000007000007945 */ /* 0x000fe20003800000 */
[----:B------:R-:W-:Y:S02]  /*16f30*/  IMAD.MOV.U32 R13, RZ, RZ, R2 ;  /* 0x000000ffff0d7224 */ /* 0x000fe400078e0002 */
[----:B------:R-:W-:Y:S02]  /*16f40*/  IMAD.MOV.U32 R11, RZ, RZ, 0x1f ;  /* 0x0000001fff0b7424 */ /* 0x000fe400078e00ff */
[----:B------:R-:W-:-:S07]  /*16f50*/  IMAD.MOV.U32 R15, RZ, RZ, -0x1 ;  /* 0xffffffffff0f7424 */ /* 0x000fce00078e00ff */
[----:B01-3--:R-:W-:Y:S05]  /*16f60*/  WARPSYNC.COLLECTIVE R15, `(.L_x_13867) ;  /* 0x000000000f087348 */ /* 0x00bfea0003c00000 */
[----:B------:R2:W4:Y:S02]  /*16f70*/  SHFL.IDX P6, R14, R13, R12, R11 ;  /* 0x0000000c0d0e7389 */ /* 0x00052400000c000b */
[----:B01234-:R-:W-:Y:S01]  /*16f80*/  ENDCOLLECTIVE ;  /* 0x000000000000791b */ /* 0x01ffe20003800000 */
.L_x_13867:
[----:B------:R-:W-:Y:S05]  /*16f90*/  BSYNC B0 ;  /* 0x0000000000007941 */ /* 0x000fea0003800000 */
.L_x_13866:
[----:B------:R-:W-:Y:S01]  /*16fa0*/  IMAD.MOV.U32 R8, RZ, RZ, R14 ;  /* 0x000000ffff087224 */ /* 0x000fe200078e000e */
[----:B------:R-:W-:Y:S06]  /*16fb0*/  BRA `(.L_x_13792) ;  /* 0xffffffd400bc7947 */ /* 0x000fec000383ffff */
.L_x_13799:
[----:B0-----:R0:W1:Y:S02]  /*16fc0*/  SYNCS.PHASECHK.TRANS64.TRYWAIT P0, [R0+URZ+0x22820], R3 ;  /* 0x02282003000075a7 */ /* 0x001064000800017f */
[----:B-1----:R-:W-:Y:S05]  /*16fd0*/  @!P0 NANOSLEEP.SYNCS 0x989680 ;  /* 0x009896800000895d */ /* 0x002fea0003900000 */
[----:B------:R-:W1:Y:S02]  /*16fe0*/  @!P0 SYNCS.PHASECHK.TRANS64 P0, [R0+URZ+0x22820], R3 ;  /* 0x02282003000085a7 */ /* 0x000e64000800007f */
[----:B-1----:R-:W-:Y:S05]  /*16ff0*/  @!P0 BRA `(.L_x_13799) ;  /* 0xfffffffc00f08947 */ /* 0x002fea000383ffff */
[----:B------:R-:W-:Y:S05]  /*17000*/  BRA `(.L_x_13868) ;  /* 0xffffffe000587947 */ /* 0x000fea000383ffff */
.L_x_13800:
        /* <DEDUP_REMOVED lines=11> */
.L_x_13870:
[----:B------:R-:W-:Y:S05]  /*170c0*/  BSYNC B0 ;  /* 0x0000000000007941 */ /* 0x000fea0003800000 */
.L_x_13869:
[----:B------:R-:W-:Y:S05]  /*170d0*/  BRA `(.L_x_13871) ;  /* 0xffffffe000407947 */ /* 0x000fea000383ffff */
.L_x_13803:
[----:B------:R-:W-:Y:S01]  /*170e0*/  BSSY B1, `(.L_x_13872) ;  /* 0x0000006000017945 */ /* 0x000fe20003800000 */
[----:B------:R-:W-:-:S07]  /*170f0*/  IMAD.MOV.U32 R15, RZ, RZ, -0x1 ;  /* 0xffffffffff0f7424 */ /* 0x000fce00078e00ff */
[----:B01-3--:R-:W-:Y:S05]  /*17100*/  WARPSYNC.COLLECTIVE R15, `(.L_x_13873) ;  /* 0x000000000f0c7348 */ /* 0x00bfea0003c00000 */
[----:B------:R-:W-:Y:S02]  /*17110*/  ELECT P6, UR62, PT ;  /* 0x00000000003e782f */ /* 0x000fe400038c0000 */
[----:B------:R-:W-:Y:S01]  /*17120*/  MOV R14, UR62 ;  /* 0x0000003e000e7c02 */ /* 0x000fe20008000f00 */
[----:B01-3--:R-:W-:Y:S10]  /*17130*/  ENDCOLLECTIVE ;  /* 0x000000000000791b */ /* 0x00bff40003800000 */
.L_x_13873:
[----:B------:R-:W-:Y:S05]  /*17140*/  BSYNC B1 ;  /* 0x0000000000017941 */ /* 0x000fea0003800000 */
.L_x_13872:
[----:B------:R-:W-:Y:S05]  /*17150*/  BRA `(.L_x_13874) ;  /* 0xffffffe000387947 */ /* 0x000fea000383ffff */
.L_x_13805:
[----:B0-----:R0:W1:Y:S02]  /*17160*/  SYNCS.PHASECHK.TRANS64.TRYWAIT P0, [R6+URZ], R5 ;  /* 0x00000005060075a7 */ /* 0x001064000800017f */
[----:B-1----:R-:W-:Y:S05]  /*17170*/  @!P0 NANOSLEEP.SYNCS 0x989680 ;  /* 0x009896800000895d */ /* 0x002fea0003900000 */
[----:B------:R-:W1:Y:S02]  /*17180*/  @!P0 SYNCS.PHASECHK.TRANS64 P0, [R6+URZ], R5 ;  /* 0x00000005060085a7 */ /* 0x000e64000800007f */
[----:B-1----:R-:W-:Y:S05]  /*17190*/  @!P0 BRA `(.L_x_13805) ;  /* 0xfffffffc00f08947 */ /* 0x002fea000383ffff */
[----:B------:R-:W-:Y:S05]  /*171a0*/  BRA `(.L_x_13875) ;  /* 0xffffffe000707947 */ /* 0x000fea000383ffff */
.L_x_13806:
[----:B-1----:R1:W2:Y:S02]  /*171b0*/  SYNCS.PHASECHK.TRANS64.TRYWAIT P0, [R7+URZ], R2 ;  /* 0x00000002070075a7 */ /* 0x0022a4000800017f */
[----:B--2---:R-:W-:Y:S05]  /*171c0*/  @!P0 NANOSLEEP.SYNCS 0x989680 ;  /* 0x009896800000895d */ /* 0x004fea0003900000 */
[----:B------:R-:W2:Y:S02]  /*171d0*/  @!P0 SYNCS.PHASECHK.TRANS64 P0, [R7+URZ], R2 ;  /* 0x00000002070085a7 */ /* 0x000ea4000800007f */
[----:B--2---:R-:W-:Y:S05]  /*171e0*/  @!P0 BRA `(.L_x_13806) ;  /* 0xfffffffc00f08947 */ /* 0x004fea000383ffff */
[----:B------:R-:W-:Y:S05]  /*171f0*/  BRA `(.L_x_13876) ;  /* 0xffffffe000647947 */ /* 0x000fea000383ffff */
.L_x_13808:
[----:B--2---:R2:W4:Y:S02]  /*17200*/  SYNCS.PHASECHK.TRANS64.TRYWAIT P0, [R4+URZ], R5 ;  /* 0x00000005040075a7 */ /* 0x004524000800017f */
[----:B----4-:R-:W-:Y:S05]  /*17210*/  @!P0 NANOSLEEP.SYNCS 0x989680 ;  /* 0x009896800000895d */ /* 0x010fea0003900000 */
[----:B------:R-:W4:Y:S02]  /*17220*/  @!P0 SYNCS.PHASECHK.TRANS64 P0, [R4+URZ], R5 ;  /* 0x00000005040085a7 */ /* 0x000f24000800007f */
[----:B----4-:R-:W-:Y:S05]  /*17230*/  @!P0 BRA `(.L_x_13808) ;  /* 0xfffffffc00f08947 */ /* 0x010fea000383ffff */
[----:B------:R-:W-:Y:S05]  /*17240*/  BRA `(.L_x_13877) ;  /* 0xffffffe000687947 */ /* 0x000fea000383ffff */
.L_x_13878:
        /* <DEDUP_REMOVED lines=11> */
.L_x_15205:


//--------------------- .text._ZN7cutlass13device_kernelIN5flash11enable_sm90INS1_16FlashAttnFwdSm90INS1_25CollectiveMainloopFwdSm90ILi2EN4cute5tupleIJNS5_1CILi1EEES8_S8_EEENS6_IJNS7_ILi128EEENS7_ILi96EEENS7_ILi64EEEEEELi256ENS_10bfloat16_tEfNS_4arch4Sm90ELb1ELb0ELb1ELb1ELb0ELb1ELb0ELb1ELb0ELb1ELb1ELb0EEENS1_21CollectiveEpilogueFwdINS6_IJSA_NS7_ILi256EEESB_EEES9_SE_SG_Li256ELb1ELb1ELb1ELb0EEENS1_36VarlenDynamicPersistentTileSchedulerILi128ELi96ELi256ELi128ELb1ELb1ELb1ELb1ELb1ELb1EEEEEEEEEvNT_6ParamsE --------------------------
	.section	.text._ZN7cutlass13device_kernelIN5flash11enable_sm90INS1_16FlashAttnFwdSm90INS1_25CollectiveMainloopFwdSm90ILi2EN4cute5tupleIJNS5_1CILi1EEES8_S8_EEENS6_IJNS7_ILi128EEENS7_ILi96EEENS7_ILi64EEEEEELi256ENS_10bfloat16_tEfNS_4arch4Sm90ELb1ELb0ELb1ELb1ELb0ELb1ELb0ELb1ELb0ELb1ELb1ELb0EEENS1_21CollectiveEpilogueFwdINS6_IJSA_NS7_ILi256EEESB_EEES9_SE_SG_Li256ELb1ELb1ELb1ELb0EEENS1_36VarlenDynamicPersistentTileSchedulerILi128ELi96ELi256ELi128ELb1ELb1ELb1ELb1ELb1ELb1EEEEEEEEEvNT_6ParamsE,"ax",@progbits
	.align	128
.text._ZN7cutlass13device_kernelIN5flash11enable_sm90INS1_16FlashAttnFwdSm90INS1_25CollectiveMainloopFwdSm90ILi2EN4cute5tupleIJNS5_1CILi1EEES8_S8_EEENS6_IJNS7_ILi128EEENS7_ILi96EEENS7_ILi64EEEEEELi256ENS_10bfloat16_tEfNS_4arch4Sm90ELb1ELb0ELb1ELb1ELb0ELb1ELb0ELb1ELb0ELb1ELb1ELb0EEENS1_21CollectiveEpilogueFwdINS6_IJSA_NS7_ILi256EEESB_EEES9_SE_SG_Li256ELb1ELb1ELb1ELb0EEENS1_36VarlenDynamicPersistentTileSchedulerILi128ELi96ELi256ELi128ELb1ELb1ELb1ELb1ELb1ELb1EEEEEEEEEvNT_6ParamsE:
        .type           _ZN7cutlass13device_kernelIN5flash11enable_sm90INS1_16FlashAttnFwdSm90INS1_25CollectiveMainloopFwdSm90ILi2EN4cute5tupleIJNS5_1CILi1EEES8_S8_EEENS6_IJNS7_ILi128EEENS7_ILi96EEENS7_ILi64EEEEEELi256ENS_10bfloat16_tEfNS_4arch4Sm90ELb1ELb0ELb1ELb1ELb0ELb1ELb0ELb1ELb0ELb1ELb1ELb0EEENS1_21CollectiveEpilogueFwdINS6_IJSA_NS7_ILi256EEESB_EEES9_SE_SG_Li256ELb1ELb1ELb1ELb0EEENS1_36VarlenDynamicPersistentTileSchedulerILi128ELi96ELi256ELi128ELb1ELb1ELb1ELb1ELb1ELb1EEEEEEEEEvNT_6ParamsE,@function
        .size           _ZN7cutlass13device_kernelIN5flash11enable_sm90INS1_16FlashAttnFwdSm90INS1_25CollectiveMainloopFwdSm90ILi2EN4cute5tupleIJNS5_1CILi1EEES8_S8_EEENS6_IJNS7_ILi128EEENS7_ILi96EEENS7_ILi64EEEEEELi256ENS_10bfloat16_tEfNS_4arch4Sm90ELb1ELb0ELb1ELb1ELb0ELb1ELb0ELb1ELb0ELb1ELb1ELb0EEENS1_21CollectiveEpilogueFwdINS6_IJSA_NS7_ILi256EEESB_EEES9_SE_SG_Li256ELb1ELb1ELb1ELb0EEENS1_36VarlenDynamicPersistentTileSchedulerILi128ELi96ELi256ELi128ELb1ELb1ELb1ELb1ELb1ELb1EEEEEEEEEvNT_6ParamsE,(.L_x_15206 - _ZN7cutlass13device_kernelIN5flash11enable_sm90INS1_16FlashAttnFwdSm90INS1_25CollectiveMainloopFwdSm90ILi2EN4cute5tupleIJNS5_1CILi1EEES8_S8_EEENS6_IJNS7_ILi128EEENS7_ILi96EEENS7_ILi64EEEEEELi256ENS_10bfloat16_tEfNS_4arch4Sm90ELb1ELb0ELb1ELb1ELb0ELb1ELb0ELb1ELb0ELb1ELb1ELb0EEENS1_21CollectiveEpilogueFwdINS6_IJSA_NS7_ILi256EEESB_EEES9_SE_SG_Li256ELb1ELb1ELb1ELb0EEENS1_36VarlenDynamicPersistentTileSchedulerILi128ELi96ELi256ELi128ELb1ELb1ELb1ELb1ELb1ELb1EEEEEEEEEvNT_6ParamsE)
        .other          _ZN7cutlass13device_kernelIN5flash11enable_sm90INS1_16FlashAttnFwdSm90INS1_25CollectiveMainloopFwdSm90ILi2EN4cute5tupleIJNS5_1CILi1EEES8_S8_EEENS6_IJNS7_ILi128EEENS7_ILi96EEENS7_ILi64EEEEEELi256ENS_10bfloat16_tEfNS_4arch4Sm90ELb1ELb0ELb1ELb1ELb0ELb1ELb0ELb1ELb0ELb1ELb1ELb0EEENS1_21CollectiveEpilogueFwdINS6_IJSA_NS7_ILi256EEESB_EEES9_SE_SG_Li256ELb1ELb1ELb1ELb0EEENS1_36VarlenDynamicPersistentTileSchedulerILi128ELi96ELi256ELi128ELb1ELb1ELb1ELb1ELb1ELb1EEEEEEEEEvNT_6ParamsE,@"STO_CUDA_ENTRY STV_DEFAULT"
_ZN7cutlass13device_kernelIN5flash11enable_sm90INS1_16FlashAttnFwdSm90INS1_25CollectiveMainloopFwdSm90ILi2EN4cute5tupleIJNS5_1CILi1EEES8_S8_EEENS6_IJNS7_ILi128EEENS7_ILi96EEENS7_ILi64EEEEEELi256ENS_10bfloat16_tEfNS_4arch4Sm90ELb1ELb0ELb1ELb1ELb0ELb1ELb0ELb1ELb0ELb1ELb1ELb0EEENS1_21CollectiveEpilogueFwdINS6_IJSA_NS7_ILi256EEESB_EEES9_SE_SG_Li256ELb1ELb1ELb1ELb0EEENS1_36VarlenDynamicPersistentTileSchedulerILi128ELi96ELi256ELi128ELb1ELb1ELb1ELb1ELb1ELb1EEEEEEEEEvNT_6ParamsE:
        /* <DEDUP_REMOVED lines=24> */
.L_x_13880:
[----:B------:R-:W-:Y:S05]  /*0180*/  BSYNC B0 ;  /* 0x0000000000007941 */ /* 0x000fea0003800000 */
.L_x_13879:
        /* <DEDUP_REMOVED lines=41> */
.L_x_13881:
        /* <DEDUP_REMOVED lines=22> */
.L_x_13882:
        /* <DEDUP_REMOVED lines=18> */
.L_x_13883:
        /* <DEDUP_REMOVED lines=22> */
.L_x_13884:
        /* <DEDUP_REMOVED lines=22> */
.L_x_13885:
        /* <DEDUP_REMOVED lines=8> */
.L_x_13888:
        /* <DEDUP_REMOVED lines=32> */
[----:B------:R-:W-:-:S02]  /*0be0*/  LEA.HI R4, R2, R7, RZ, 0x1 ;  /* 0x0000000702047211 */ /* 0x000fc400078f08ff */
[----:B------:R-:W-:Y:S02]  /*0bf0*/  SHF.R.S32.HI R5, RZ, 0x7, R0 ;  /* 0x00000007ff057819 */ /* 0x000fe40000011400 */
[----:B------:R-:W-:Y:S01]  /*0c00*/  SHF.R.S32.HI R8, RZ, 0x1f, R20 ;  /* 0x0000001fff087819 */ /* 0x000fe20000011414 */
[----:B------:R-:W-:Y:S01]  /*0c10*/  STL [R1+0x68], R20 ;  /* 0x0000681401007387 */ /* 0x000fe20000100800 */
[----:B------:R-:W-:Y:S02]  /*0c20*/  LOP3.LUT R4, R4, 0x1ffffffe, RZ, 0xc0, !PT ;  /* 0x1ffffffe04047812 */ /* 0x000fe400078ec0ff */
[----:B------:R-:W-:Y:S02]  /*0c30*/  LEA.HI R9, R8, R20, RZ, 0x2 ;  /* 0x0000001408097211 */ /* 0x000fe400078f10ff */
[----:B------:R-:W-:Y:S01]  /*0c40*/  LEA.HI R23, R3, R6, RZ, 0x2 ;  /* 0x0000000603177211 */ /* 0x000fe200078f10ff */
[----:B------:R-:W-:Y:S01]  /*0c50*/  IMAD.IADD R4, R7, 0x1, -R4 ;  /* 0x0000000107047824 */ /* 0x000fe200078e0a04 */
[----:B------:R-:W-:-:S02]  /*0c60*/  SHF.R.S32.HI R10, RZ, 0x2, R9 ;  /* 0x00000002ff0a7819 */ /* 0x000fc40000011409 */
[----:B------:R-:W-:Y:S02]  /*0c70*/  SHF.R.S32.HI R11, RZ, 0x1f, R9 ;  /* 0x0000001fff0b7819 */ /* 0x000fe40000011409 */
[----:B------:R-:W-:Y:S02]  /*0c80*/  LEA.HI R3, R3, R6, RZ, 0x3 ;  /* 0x0000000603037211 */ /* 0x000fe400078f18ff */
[----:B------:R-:W-:Y:S02]  /*0c90*/  LEA.HI R11, R11, R10, RZ, 0x3 ;  /* 0x0000000a0b0b7211 */ /* 0x000fe400078f18ff */
[----:B------:R-:W-:Y:S02]  /*0ca0*/  LEA.HI R0, R0, R5, RZ, 0x1 ;  /* 0x0000000500007211 */ /* 0x000fe400078f08ff */
[----:B------:R-:W-:Y:S02]  /*0cb0*/  LOP3.LUT R11, R11, 0xfffffff8, RZ, 0xc0, !PT ;  /* 0xfffffff80b0b7812 */ /* 0x000fe400078ec0ff */
[----:B------:R-:W-:-:S02]  /*0cc0*/  LEA.HI R8, R8, R20, RZ, 0x5 ;  /* 0x0000001408087211 */ /* 0x000fc400078f28ff */
[----:B------:R-:W-:Y:S01]  /*0cd0*/  LOP3.LUT R7, R3, 0xfffffff8, RZ, 0xc0, !PT ;  /* 0xfffffff803077812 */ /* 0x000fe200078ec0ff */
[----:B------:R-:W-:Y:S01]  /*0ce0*/  IMAD.IADD R11, R10, 0x1, -R11 ;  /* 0x000000010a0b7824 */ /* 0x000fe200078e0a0b */
[----:B------:R-:W-:Y:S02]  /*0cf0*/  LOP3.LUT R3, R23, 0xfffffffc, RZ, 0xc0, !PT ;  /* 0xfffffffc17037812 */ /* 0x000fe400078ec0ff */
[----:B------:R-:W-:Y:S01]  /*0d00*/  LOP3.LUT R0, R0, 0x3fffffe, RZ, 0xc0, !PT ;  /* 0x03fffffe00007812 */ /* 0x000fe200078ec0ff */
[C---:B------:R-:W-:Y:S01]  /*0d10*/  IMAD.IADD R205, R6.reuse, 0x1, -R7 ;  /* 0x0000000106cd7824 */ /* 0x040fe200078e0a07 */
[----:B------:R-:W-:Y:S01]  /*0d20*/  SHF.R.S32.HI R8, RZ, 0x5, R8 ;  /* 0x00000005ff087819 */ /* 0x000fe20000011408 */
[----:B------:R-:W-:Y:S01]  /*0d30*/  IMAD.IADD R3, R6, 0x1, -R3 ;  /* 0x0000000106037824 */ /* 0x000fe200078e0a03 */
[----:B------:R-:W-:Y:S01]  /*0d40*/  SHF.R.S32.HI R23, RZ, 0x2, R23 ;  /* 0x00000002ff177819 */ /* 0x000fe20000011417 */
[----:B------:R-:W-:Y:S01]  /*0d50*/  IMAD.IADD R0, R5, 0x1, -R0 ;  /* 0x0000000105007824 */ /* 0x000fe200078e0a00 */
[----:B------:R-:W-:Y:S01]  /*0d60*/  LOP3.LUT R5, R2, 0x3fffff0, RZ, 0xc0, !PT ;  /* 0x03fffff002057812 */ /* 0x000fe200078ec0ff */
[----:B------:R-:W-:Y:S01]  /*0d70*/  IMAD R11, R8, 0x10, R11 ;  /* 0x00000010080b7824 */ /* 0x000fe200078e020b */
[----:B------:R-:W-:Y:S01]  /*0d80*/  SHF.R.S32.HI R212, RZ, 0x5, R212 ;  /* 0x00000005ffd47819 */ /* 0x000fe200000114d4 */
[----:B------:R-:W-:Y:S01]  /*0d90*/  VIADD R228, R23, 0x40 ;  /* 0x0000004017e47836 */ /* 0x000fe20000000000 */
[----:B------:R-:W-:Y:S01]  /*0da0*/  LOP3.LUT R9, R9, 0x7ffffffc, RZ, 0xc0, !PT ;  /* 0x7ffffffc09097812 */ /* 0x000fe200078ec0ff */
[----:B------:R-:W-:Y:S01]  /*0db0*/  IMAD R12, R0, 0x40, R11 ;  /* 0x00000040000c7824 */ /* 0x000fe200078e020b */
[----:B------:R-:W-:Y:S01]  /*0dc0*/  LEA.HI R0, R3, R3, RZ, 0x1 ;  /* 0x0000000303007211 */ /* 0x000fe200078f08ff */
[----:B------:R-:W-:Y:S01]  /*0dd0*/  IMAD.SHL.U32 R208, R228, 0x40, RZ ;  /* 0x00000040e4d07824 */ /* 0x000fe200078e00ff */
[----:B------:R-:W-:Y:S01]  /*0de0*/  SHF.R.S32.HI R11, RZ, 0x1f, R228 ;  /* 0x0000001fff0b7819 */ /* 0x000fe200000114e4 */
[----:B------:R-:W-:Y:S01]  /*0df0*/  IMAD.SHL.U32 R205, R205, 0x8, RZ ;  /* 0x00000008cdcd7824 */ /* 0x000fe200078e00ff */
[----:B------:R-:W-:Y:S01]  /*0e00*/  LOP3.LUT R0, R0, 0x1ffffffe, RZ, 0xc0, !PT ;  /* 0x1ffffffe00007812 */ /* 0x000fe200078ec0ff */
[----:B------:R-:W-:Y:S01]  /*0e10*/  IMAD.SHL.U32 R16, R3, 0x8, RZ ;  /* 0x0000000803107824 */ /* 0x000fe200078e00ff */
[----:B------:R-:W-:Y:S01]  /*0e20*/  LEA.HI R11, R11, R228, RZ, 0x3 ;  /* 0x000000e40b0b7211 */ /* 0x000fe200078f18ff */
[----:B------:R-:W-:Y:S01]  /*0e30*/  IMAD.IADD R5, R6, 0x1, -R5 ;  /* 0x0000000106057824 */ /* 0x000fe200078e0a05 */
[----:B------:R-:W-:Y:S01]  /*0e40*/  LOP3.LUT R208, R208, 0x1c0, RZ, 0xc0, !PT ;  /* 0x000001c0d0d07812 */ /* 0x000fe200078ec0ff */
[----:B------:R-:W-:Y:S01]  /*0e50*/  IMAD.SHL.U32 R200, R3, 0x4, RZ ;  /* 0x0000000403c87824 */ /* 0x000fe200078e00ff */
[----:B------:R-:W-:Y:S01]  /*0e60*/  STL [R1+0x70], R12 ;  /* 0x0000700c01007387 */ /* 0x000fe20000100800 */
[----:B------:R-:W-:Y:S01]  /*0e70*/  IMAD.SHL.U32 R11, R11, 0x40, RZ ;  /* 0x000000400b0b7824 */ /* 0x000fe200078e00ff */
[----:B------:R-:W-:Y:S01]  /*0e80*/  SHF.R.U32.HI R8, RZ, 0x3, R208 ;  /* 0x00000003ff087819 */ /* 0x000fe200000116d0 */
[----:B------:R-:W-:Y:S01]  /*0e90*/  IMAD.IADD R0, R3, 0x1, -R0 ;  /* 0x0000000103007824 */ /* 0x000fe200078e0a00 */
[----:B------:R-:W-:Y:S01]  /*0ea0*/  SHF.R.S32.HI R3, RZ, 0x1f, R205 ;  /* 0x0000001fff037819 */ /* 0x000fe200000114cd */
[----:B------:R-:W-:Y:S01]  /*0eb0*/  IMAD R5, R212, 0x10, R5 ;  /* 0x00000010d4057824 */ /* 0x000fe200078e0205 */
[----:B------:R-:W-:Y:S01]  /*0ec0*/  LOP3.LUT R3, R208, 0x38, R16, 0xf8, !PT ;  /* 0x00000038d0037812 */ /* 0x000fe200078ef810 */
[----:B------:R-:W-:Y:S01]  /*0ed0*/  IMAD.IADD R9, R20, 0x1, -R9 ;  /* 0x0000000114097824 */ /* 0x000fe200078e0a09 */
[----:B------:R-:W-:Y:S01]  /*0ee0*/  LOP3.LUT R214, R11, 0xfffffe00, RZ, 0xc0, !PT ;  /* 0xfffffe000bd67812 */ /* 0x000fe200078ec0ff */
[----:B------:R-:W-:Y:S01]  /*0ef0*/  IMAD R4, R5, 0x8, R4 ;  /* 0x0000000805047824 */ /* 0x000fe200078e0204 */
[----:B------:R-:W-:Y:S01]  /*0f00*/  SHF.R.S32.HI R231, RZ, 0x1f, R23 ;  /* 0x0000001fffe77819 */ /* 0x000fe20000011417 */
[----:B------:R-:W-:Y:S01]  /*0f10*/  IMAD.SHL.U32 R210, R9, 0x2, RZ ;  /* 0x0000000209d27824 */ /* 0x000fe200078e00ff */
[----:B------:R-:W-:Y:S01]  /*0f20*/  LOP3.LUT R3, R214, R3, R8, 0xf6, !PT ;  /* 0x00000003d6037212 */ /* 0x000fe200078ef608 */
[----:B------:R-:W-:-:S02]  /*0f30*/  IMAD.SHL.U32 R4, R4, 0x8, RZ ;  /* 0x0000000804047824 */ /* 0x000fc400078e00ff */
[C---:B------:R-:W-:Y:S02]  /*0f40*/  VIADD R38, R210.reuse, 0x8 ;  /* 0x00000008d2267836 */ /* 0x040fe40000000000 */
[----:B------:R-:W-:Y:S01]  /*0f50*/  IMAD R3, R3, 0x2, R18 ;  /* 0x0000000203037824 */ /* 0x000fe200078e0212 */
[----:B------:R-:W-:Y:S01]  /*0f60*/  STL [R1+0x74], R4 ;  /* 0x0000740401007387 */ /* 0x000fe20000100800 */
[C---:B------:R-:W-:Y:S02]  /*0f70*/  VIADD R217, R205.reuse, 0x40 ;  /* 0x00000040cdd97836 */ /* 0x040fe40000000000 */
[C---:B------:R-:W-:Y:S01]  /*0f80*/  VIADD R35, R210.reuse, 0x20 ;  /* 0x00000020d2237836 */ /* 0x040fe20000000000 */
[----:B------:R0:W-:Y:S01]  /*0f90*/  STL [R1+0x6c], R3 ;  /* 0x00006c0301007387 */ /* 0x0001e20000100800 */
[----:B------:R-:W-:Y:S01]  /*0fa0*/  VIADD R32, R210, 0x38 ;  /* 0x00000038d2207836 */ /* 0x000fe20000000000 */
[----:B------:R-:W-:Y:S01]  /*0fb0*/  SHF.R.S32.HI R10, RZ, 0x1f, R217 ;  /* 0x0000001fff0a7819 */ /* 0x000fe200000114d9 */
[----:B------:R-:W-:-:S02]  /*0fc0*/  VIADD R216, R205, 0x80 ;  /* 0x00000080cdd87836 */ /* 0x000fc40000000000 */
[C---:B------:R-:W-:Y:S02]  /*0fd0*/  VIADD R29, R210.reuse, 0x50 ;  /* 0x00000050d21d7836 */ /* 0x040fe40000000000 */
[C---:B------:R-:W-:Y:S01]  /*0fe0*/  VIADD R26, R210.reuse, 0x68 ;  /* 0x00000068d21a7836 */ /* 0x040fe20000000000 */
[----:B------:R-:W-:Y:S01]  /*0ff0*/  SHF.R.S32.HI R8, RZ, 0x1f, R216 ;  /* 0x0000001fff087819 */ /* 0x000fe200000114d8 */
[----:B------:R-:W-:Y:S01]  /*1000*/  IMAD.MOV.U32 R6, RZ, RZ, R14 ;  /* 0x000000ffff067224 */ /* 0x000fe200078e000e */
        /* <DEDUP_REMOVED lines=13> */
[----:B------:R-:W-:Y:S01]  /*10e0*/  IMAD.MOV.U32 R5, RZ, RZ, R13 ;  /* 0x000000ffff057224 */ /* 0x000fe200078e000d */
[----:B------:R-:W-:Y:S01]  /*10f0*/  SHF.R.S32.HI R3, RZ, 0x1f, R10 ;  /* 0x0000001fff037819 */ /* 0x000fe2000001140a */
[----:B------:R-:W-:Y:S01]  /*1100*/  IMAD.MOV.U32 R7, RZ, RZ, R15 ;  /* 0x000000ffff077224 */ /* 0x000fe200078e000f */
        /* <DEDUP_REMOVED lines=41> */
[----:B------:R-:W-:Y:S01]  /*13a0*/  IMAD.MOV.U32 R2, RZ, RZ, RZ ;  /* 0x000000ffff027224 */ /* 0x000fe200078e00ff */
[----:B------:R-:W-:Y:S01]  /*13b0*/  SHF.R.S32.HI R4, RZ, 0x1f, R233 ;  /* 0x0000001fff047819 */ /* 0x000fe200000114e9 */
[----:B------:R-:W-:Y:S01]  /*13c0*/  VIADD R204, R200, 0x10 ;  /* 0x00000010c8cc7836 */ /* 0x000fe20000000000 */
[----:B------:R-:W-:Y:S01]  /*13d0*/  SHF.R.S32.HI R3, RZ, 0x1f, R232 ;  /* 0x0000001fff037819 */ /* 0x000fe200000114e8 */
[----:B------:R-:W-:-:S07]  /*13e0*/  IMAD R215, R0, 0x8, R12 ;  /* 0x0000000800d77824 */ /* 0x000fce00078e020c */
.L_x_14049:
[----:B01----:R-:W0:Y:S02]  /*13f0*/  LDC.64 R8, c[0x0][0xc88] ;  /* 0x00032200ff087b82 */ /* 0x003e240000000a00 */
[----:B0-----:R-:W-:-:S05]  /*1400*/  IMAD.WIDE R8, R7, 0x4, R8 ;  /* 0x0000000407087825 */ /* 0x001fca00078e0208 */
[----:B--2---:R-:W2:Y:S01]  /*1410*/  LDG.E R224, desc[UR40][R8.64] ;  /* 0x0000002808e07981 */ /* 0x004ea2000c1e1900 */
[----:B------:R-:W-:Y:S05]  /*1420*/  YIELD ;  /* 0x0000000000007946 */ /* 0x000fea0003800000 */
[----:B------:R-:W-:Y:S01]  /*1430*/  ULDC.64 UR4, c[0x0][0xa28] ;  /* 0x00028a0000047ab9 */ /* 0x000fe20000000a00 */
[----:B------:R-:W-:Y:S01]  /*1440*/  ULDC.64 UR8, c[0x0][0xa18] ;  /* 0x0002860000087ab9 */ /* 0x000fe20000000a00 */
[----:B------:R-:W-:Y:S01]  /*1450*/  ISETP.NE.U32.AND P1, PT, RZ, UR4, PT ;  /* 0x00000004ff007c0c */ /* 0x000fe2000bf25070 */
[----:B------:R-:W-:Y:S01]  /*1460*/  ULDC.64 UR6, c[0x0][0xa08] ;  /* 0x0002820000067ab9 */ /* 0x000fe20000000a00 */
[----:B------:R-:W-:Y:S01]  /*1470*/  IMAD.MOV.U32 R15, RZ, RZ, RZ ;  /* 0x000000ffff0f7224 */ /* 0x000fe200078e00ff */
        /* <DEDUP_REMOVED lines=31> */
[----:B0---4-:R-:W-:Y:S06]  /*1670*/  @P2 BRA `(.L_x_13890) ;  /* 0x0000000000242947 */ /* 0x011fec0003800000 */
        /* <DEDUP_REMOVED lines=9> */
.L_x_13890:
[----:B------:R-:W-:Y:S01]  /*1710*/  ULDC.64 UR4, c[0x0][0xa20] ;  /* 0x0002880000047ab9 */ /* 0x000fe20000000a00 */
[C---:B------:R-:W-:Y:S02]  /*1720*/  LOP3.LUT R3, R6.reuse, 0xff000000, RZ, 0xc0, !PT ;  /* 0xff00000006037812 */ /* 0x040fe400078ec0ff */
        /* <DEDUP_REMOVED lines=11> */
.L_x_13891:
[----:B------:R-:W-:Y:S05]  /*17e0*/  @!P0 BRA `(.L_x_13892) ;  /* 0x00000000000c8947 */ /* 0x000fea0003800000 */
[----:B------:R-:W2:Y:S04]  /*17f0*/  LDG.E R3, desc[UR40][R12.64] ;  /* 0x000000280c037981 */ /* 0x000ea8000c1e1900 */
[----:B------:R-:W2:Y:S02]  /*1800*/  LDG.E R30, desc[UR40][R12.64+0x4] ;  /* 0x000004280c1e7981 */ /* 0x000ea4000c1e1900 */
[----:B--2---:R-:W-:-:S07]  /*1810*/  IMAD.IADD R30, R30, 0x1, -R3 ;  /* 0x000000011e1e7824 */ /* 0x004fce00078e0a03 */
.L_x_13892:
        /* <DEDUP_REMOVED lines=29> */
[----:B------:R-:W-:-:S03]  /*19f0*/  IADD3 R60, R209, 0x60, -R207 ;  /* 0x00000060d13c7810 */ /* 0x000fc60007ffe8cf */
[----:B------:R-:W-:-:S04]  /*1a00*/  IMAD.HI R0, R0, 0x2aaaaaab, RZ ;  /* 0x2aaaaaab00007827 */ /* 0x000fc800078e02ff */
[----:B------:R-:W-:Y:S01]  /*1a10*/  IMAD.IADD R4, R60, 0x1, R4 ;  /* 0x000000013c047824 */ /* 0x000fe200078e0204 */
[----:B------:R-:W-:-:S03]  /*1a20*/  SHF.R.U32.HI R29, RZ, 0x1f, R0 ;  /* 0x0000001fff1d7819 */ /* 0x000fc60000011600 */
[----:B------:R-:W-:Y:S01]  /*1a30*/  IMAD.HI R4, R4, 0x2aaaaaab, RZ ;  /* 0x2aaaaaab04047827 */ /* 0x000fe200078e02ff */
[----:B------:R-:W-:-:S04]  /*1a40*/  LEA.HI.SX32 R29, R0, R29, 0x1c ;  /* 0x0000001d001d7211 */ /* 0x000fc800078fe2ff */
[----:B------:R-:W-:-:S04]  /*1a50*/  SHF.R.U32.HI R3, RZ, 0x1f, R4 ;  /* 0x0000001fff037819 */ /* 0x000fc80000011604 */
[----:B------:R-:W-:Y:S01]  /*1a60*/  LEA.HI.SX32 R4, R4, R3, 0x1c ;  /* 0x0000000304047211 */ /* 0x000fe200078fe2ff */
[----:B------:R-:W-:-:S03]  /*1a70*/  IMAD.MOV.U32 R3, RZ, RZ, RZ ;  /* 0x000000ffff037224 */ /* 0x000fc600078e00ff */
[----:B---3--:R-:W-:-:S04]  /*1a80*/  VIMNMX R9, R29, R4, PT ;  /* 0x000000041d097248 */ /* 0x008fc80003fe0100 */
        /* <DEDUP_REMOVED lines=31> */
.L_x_13894:
[----:B------:R-:W-:Y:S05]  /*1c80*/  BSYNC B0 ;  /* 0x0000000000007941 */ /* 0x000fea0003800000 */
.L_x_13893:
        /* <DEDUP_REMOVED lines=37> */
.L_x_13897:
[----:B------:R-:W-:Y:S05]  /*1ee0*/  BSYNC B6 ;  /* 0x0000000000067941 */ /* 0x000fea0003800000 */
.L_x_13896:
        /* <DEDUP_REMOVED lines=20> */
.L_x_13899:
[----:B------:R-:W-:Y:S05]  /*2030*/  BSYNC B6 ;  /* 0x0000000000067941 */ /* 0x000fea0003800000 */
.L_x_13898:
        /* <DEDUP_REMOVED lines=9> */
[----:B------:R-:W-:Y:S01]  /*20d0*/  VIADD R64, R16, 0x60 ;  /* 0x0000006010407836 */ /* 0x000fe20000000000 */
[----:B------:R-:W3:Y:S07]  /*20e0*/  LDC.64 R14, c[0x0][0x3f8] ;  /* 0x0000fe00ff0e7b82 */ /* 0x000eee0000000a00 */
[----:B------:R-:W-:-:S04]  /*20f0*/  @P0 IADD3 R6, P1, R225, UR4, RZ ;  /* 0x00000004e1060c10 */ /* 0x000fc8000ff3e0ff */
[----:B------:R-:W-:Y:S01]  /*2100*/  @P0 IADD3.X R7, R227, UR5, RZ, P1, !PT ;  /* 0x00000005e3070c10 */ /* 0x000fe20008ffe4ff */
[----:B------:R-:W-:Y:S01]  /*2110*/  ULDC.64 UR4, c[0x0][0xa08] ;  /* 0x0002820000047ab9 */ /* 0x000fe20000000a00 */
[----:B------:R-:W-:Y:S01]  /*2120*/  VIADD R12, R16, 0xe0 ;  /* 0x000000e0100c7836 */ /* 0x000fe20000000000 */
[----:B------:R-:W4:Y:S02]  /*2130*/  LDC R75, c[0x0][0x3f4] ;  /* 0x0000fd00ff4b7b82 */ /* 0x000f240000000800 */
[----:B------:R3:W4:Y:S01]  /*2140*/  @P0 LDG.E R0, desc[UR40][R6.64] ;  /* 0x0000002806000981 */ /* 0x000722000c1e1900 */
[----:B------:R-:W-:Y:S01]  /*2150*/  SHF.R.S32.HI R32, RZ, 0x1f, R58 ;  /* 0x0000001fff207819 */ /* 0x000fe2000001143a */
[-C--:B0-----:R-:W-:Y:S01]  /*2160*/  IMAD.WIDE.U32 R4, R58, R8.reuse, RZ ;  /* 0x000000083a047225 */ /* 0x081fe200078e00ff */
[----:B------:R-:W-:Y:S02]  /*2170*/  ISETP.NE.U32.AND P0, PT, RZ, UR4, PT ;  /* 0x00000004ff007c0c */ /* 0x000fe4000bf05070 */
[----:B------:R-:W-:Y:S01]  /*2180*/  SHF.R.S32.HI R201, RZ, 0x1f, R200 ;  /* 0x0000001fffc97819 */ /* 0x000fe200000114c8 */
[-C--:B------:R-:W-:Y:S01]  /*2190*/  IMAD R10, R32, R8.reuse, RZ ;  /* 0x00000008200a7224 */ /* 0x080fe200078e02ff */
[----:B------:R-:W-:Y:S01]  /*21a0*/  ISETP.NE.AND.EX P0, PT, RZ, UR5, PT, P0 ;  /* 0x00000005ff007c0c */ /* 0x000fe2000bf05300 */
[----:B------:R-:W-:Y:S01]  /*21b0*/  ULDC.64 UR4, c[0x0][0x308] ;  /* 0x0000c20000047ab9 */ /* 0x000fe20000000a00 */
[----:B------:R-:W-:Y:S01]  /*21c0*/  IMAD.WIDE.U32 R62, R23, R8, R16 ;  /* 0x00000008173e7225 */ /* 0x000fe200078e0010 */
[----:B------:R-:W0:Y:S01]  /*21d0*/  LDC.64 R56, c[0x0][0x408] ;  /* 0x00010200ff387b82 */ /* 0x000e220000000a00 */
[----:B-1----:R-:W-:-:S02]  /*21e0*/  SHF.R.U32.HI R40, RZ, 0x7, R40 ;  /* 0x00000007ff287819 */ /* 0x002fc40000011628 */
        /* <DEDUP_REMOVED lines=9> */
[----:B------:R-:W-:Y:S02]  /*2280*/  SHF.R.S32.HI R73, RZ, 0x1f, R228 ;  /* 0x0000001fff497819 */ /* 0x000fe400000114e4 */
[----:B------:R-:W-:Y:S01]  /*2290*/  LEA.HI R38, R6, R11, RZ, 0x2 ;  /* 0x0000000b06267211 */ /* 0x000fe200078f10ff */
[----:B------:R-:W-:Y:S01]  /*22a0*/  IMAD R5, R222, UR5, R5 ;  /* 0x00000005de057c24 */ /* 0x000fe2000f8e0205 */
[----:B------:R-:W-:Y:S01]  /*22b0*/  ULDC.64 UR4, c[0x0][0x310] ;  /* 0x0000c40000047ab9 */ /* 0x000fe20000000a00 */
[----:B------:R-:W-:Y:S01]  /*22c0*/  IMAD R6, R231, R8, RZ ;  /* 0x00000008e7067224 */ /* 0x000fe200078e02ff */
[----:B------:R-:W-:Y:S01]  /*22d0*/  SHF.R.S32.HI R38, RZ, 0x1f, R38 ;  /* 0x0000001fff267819 */ /* 0x000fe20000011426 */
[----:B------:R-:W-:-:S02]  /*22e0*/  VIADD R11, R16, 0xc0 ;  /* 0x000000c0100b7836 */ /* 0x000fc40000000000 */
[----:B------:R-:W-:Y:S01]  /*22f0*/  IMAD R10, R23, R9, R6 ;  /* 0x00000009170a7224 */ /* 0x000fe200078e0206 */
[----:B------:R-:W-:Y:S01]  /*2300*/  LEA.HI R38, R38, R23, RZ, 0x3 ;  /* 0x0000001726267211 */ /* 0x000fe200078f18ff */
[----:B------:R-:W-:Y:S01]  /*2310*/  VIADD R66, R16, 0xa0 ;  /* 0x000000a010427836 */ /* 0x000fe20000000000 */
[----:B0-----:R-:W-:Y:S01]  /*2320*/  SHF.L.U64.HI R71, R56, 0x6, R57 ;  /* 0x0000000638477819 */ /* 0x001fe20000010239 */
[----:B------:R-:W-:Y:S01]  /*2330*/  IMAD R30, R231, R56, RZ ;  /* 0x00000038e71e7224 */ /* 0x000fe200078e02ff */
[----:B------:R-:W-:Y:S01]  /*2340*/  LOP3.LUT R38, R38, 0xfffffff8, RZ, 0xc0, !PT ;  /* 0xfffffff826267812 */ /* 0x000fe200078ec0ff */
[----:B------:R-:W-:Y:S02]  /*2350*/  IMAD.SHL.U32 R68, R8, 0x40, RZ ;  /* 0x0000004008447824 */ /* 0x000fe400078e00ff */
[C---:B------:R-:W-:Y:S02]  /*2360*/  IMAD R37, R23.reuse, R57, R30 ;  /* 0x0000003917257224 */ /* 0x040fe400078e021e */
[----:B------:R-:W-:-:S02]  /*2370*/  IMAD.IADD R38, R23, 0x1, -R38 ;  /* 0x0000000117267824 */ /* 0x000fc400078e0a26 */
[----:B------:R-:W-:-:S04]  /*2380*/  IMAD.WIDE.U32 R30, R23, R56, R16 ;  /* 0x00000038171e7225 */ /* 0x000fc800078e0010 */
[----:B------:R-:W-:Y:S02]  /*2390*/  IMAD.SHL.U32 R83, R38, 0x40, RZ ;  /* 0x0000004026537824 */ /* 0x000fe400078e00ff */
[----:B------:R-:W-:Y:S02]  /*23a0*/  IMAD.IADD R31, R37, 0x1, R31 ;  /* 0x00000001251f7824 */ /* 0x000fe400078e021f */
[----:B------:R-:W-:Y:S01]  /*23b0*/  IMAD.MOV.U32 R89, RZ, RZ, 0x20 ;  /* 0x00000020ff597424 */ /* 0x000fe200078e00ff */
[----:B------:R-:W-:Y:S01]  /*23c0*/  LOP3.LUT R83, R83, 0x1c0, RZ, 0xc0, !PT ;  /* 0x000001c053537812 */ /* 0x000fe200078ec0ff */
[----:B-----5:R-:W-:-:S03]  /*23d0*/  IMAD.WIDE.U32 R30, R152, R56, R30 ;  /* 0x00000038981e7225 */ /* 0x020fc600078e001e */
[----:B------:R-:W-:Y:S01]  /*23e0*/  SHF.R.U32.HI R86, RZ, 0x3, R83 ;  /* 0x00000003ff567819 */ /* 0x000fe20000011653 */
[----:B------:R-:W-:Y:S01]  /*23f0*/  VIADD R74, R40, 0x8 ;  /* 0x00000008284a7836 */ /* 0x000fe20000000000 */
[----:B------:R-:W-:Y:S01]  /*2400*/  SHF.R.U32.HI R40, RZ, 0x3, R208 ;  /* 0x00000003ff287819 */ /* 0x000fe200000116d0 */
[----:B------:R-:W-:Y:S02]  /*2410*/  IMAD R77, R15, 0x60, RZ ;  /* 0x000000600f4d7824 */ /* 0x000fe400078e02ff */
[----:B------:R-:W-:Y:S02]  /*2420*/  IMAD.SHL.U32 R70, R14, 0x40, RZ ;  /* 0x000000400e467824 */ /* 0x000fe400078e00ff */
[----:B------:R-:W-:Y:S02]  /*2430*/  IMAD R39, R57, 0x60, RZ ;  /* 0x0000006039277824 */ /* 0x000fe400078e02ff */
[----:B------:R-:W-:Y:S01]  /*2440*/  IMAD.SHL.U32 R72, R56, 0x40, RZ ;  /* 0x0000004038487824 */ /* 0x000fe200078e00ff */
[----:B----4-:R-:W-:-:S02]  /*2450*/  SHF.R.S32.HI R3, RZ, 0x1f, R0 ;  /* 0x0000001fff037819 */ /* 0x010fc40000011400 */
[----:B------:R-:W-:Y:S02]  /*2460*/  SEL R21, R0, RZ, !P0 ;  /* 0x000000ff00157207 */ /* 0x000fe40004000000 */
[----:B------:R-:W-:-:S03]  /*2470*/  SEL R13, R3, RZ, !P0 ;  /* 0x000000ff030d7207 */ /* 0x000fc60004000000 */
[----:B------:R-:W-:-:S04]  /*2480*/  IMAD.WIDE.U32 R4, R21, UR4, R4 ;  /* 0x0000000415047c25 */ /* 0x000fc8000f8e0004 */
[----:B------:R-:W-:Y:S01]  /*2490*/  IMAD R0, R13, UR4, RZ ;  /* 0x000000040d007c24 */ /* 0x000fe2000f8e02ff */
[----:B------:R-:W-:-:S03]  /*24a0*/  IADD3 R3, P2, R4, R62, RZ ;  /* 0x0000003e04037210 */ /* 0x000fc60007f5e0ff */
[----:B------:R-:W-:Y:S01]  /*24b0*/  IMAD R61, R21, UR5, R0 ;  /* 0x00000005153d7c24 */ /* 0x000fe2000f8e0200 */
[----:B------:R-:W-:Y:S05]  /*24c0*/  @!P6 WARPSYNC.ALL ;  /* 0x000000000000e948 */ /* 0x000fea0003800000 */
[C---:B------:R-:W-:Y:S01]  /*24d0*/  VIADD R0, R16.reuse, 0x20 ;  /* 0x0000002010007836 */ /* 0x040fe20000000000 */
[----:B------:R-:W-:Y:S01]  /*24e0*/  ULDC UR4, c[0x0][0x320] ;  /* 0x0000c80000047ab9 */ /* 0x000fe20000000800 */
[----:B------:R-:W-:Y:S01]  /*24f0*/  IMAD.IADD R61, R5, 0x1, R61 ;  /* 0x00000001053d7824 */ /* 0x000fe200078e023d */
[----:B------:R-:W-:Y:S01]  /*2500*/  @!P6 BAR.SYNC.DEFER_BLOCKING 0x9, 0x100 ;  /* 0x024400000000eb1d */ /* 0x000fe20000010000 */
[----:B------:R-:W-:-:S02]  /*2510*/  ISETP.GE.AND P0, PT, R16, UR4, PT ;  /* 0x0000000410007c0c */ /* 0x000fc4000bf06270 */
[----:B------:R-:W-:Y:S02]  /*2520*/  ISETP.GE.AND P1, PT, R0, UR4, PT ;  /* 0x0000000400007c0c */ /* 0x000fe4000bf26270 */
[----:B------:R-:W-:Y:S01]  /*2530*/  IADD3.X R62, R61, R63, R10, P2, !PT ;  /* 0x0000003f3d3e7210 */ /* 0x000fe200017fe40a */
[----:B------:R-:W-:Y:S01]  /*2540*/  VIADD R63, R16, 0x40 ;  /* 0x00000040103f7836 */ /* 0x000fe20000000000 */
[----:B------:R-:W-:Y:S01]  /*2550*/  SEL R7, RZ, 0xffffffff, P1 ;  /* 0xffffffffff077807 */ /* 0x000fe20000800000 */
[----:B------:R-:W-:Y:S01]  /*2560*/  ULDC.64 UR6, c[0x0][0x330] ;  /* 0x0000cc0000067ab9 */ /* 0x000fe20000000a00 */
[----:B------:R-:W-:Y:S02]  /*2570*/  SEL R6, RZ, 0x1, P0 ;  /* 0x00000001ff067807 */ /* 0x000fe40000000000 */
[----:B------:R-:W-:Y:S01]  /*2580*/  ISETP.GE.AND P0, PT, R63, UR4, PT ;  /* 0x000000043f007c0c */ /* 0x000fe2000bf06270 */
[----:B------:R-:W-:Y:S01]  /*2590*/  IMAD.SHL.U32 R7, R7, 0x2, RZ ;  /* 0x0000000207077824 */ /* 0x000fe200078e00ff */
[----:B------:R-:W-:-:S02]  /*25a0*/  ISETP.GE.AND P1, PT, R64, UR4, PT ;  /* 0x0000000440007c0c */ /* 0x000fc4000bf26270 */
[----:B------:R-:W-:Y:S02]  /*25b0*/  ISETP.GE.AND P2, PT, R11, UR4, PT ;  /* 0x000000040b007c0c */ /* 0x000fe4000bf46270 */
[----:B------:R-:W-:Y:S02]  /*25c0*/  ISETP.GE.AND P3, PT, R12, UR4, PT ;  /* 0x000000040c007c0c */ /* 0x000fe4000bf66270 */
[----:B------:R-:W-:Y:S01]  /*25d0*/  LOP3.LUT R10, R7, 0x2, R6, 0xe2, !PT ;  /* 0x00000002070a7812 */ /* 0x000fe200078ee206 */
[C---:B------:R-:W-:Y:S01]  /*25e0*/  IMAD.WIDE.U32 R6, R222.reuse, UR6, R16 ;  /* 0x00000006de067c25 */ /* 0x040fe2000f8e0010 */
[----:B------:R-:W-:Y:S02]  /*25f0*/  SEL R11, RZ, 0x4, P0 ;  /* 0x00000004ff0b7807 */ /* 0x000fe40000000000 */
[----:B------:R-:W-:Y:S01]  /*2600*/  SEL R12, RZ, 0x8, P1 ;  /* 0x00000008ff0c7807 */ /* 0x000fe20000800000 */
[----:B------:R-:W-:Y:S01]  /*2610*/  IMAD R7, R222, UR7, R7 ;  /* 0x00000007de077c24 */ /* 0x000fe2000f8e0207 */
[----:B------:R-:W-:-:S02]  /*2620*/  ISETP.GE.AND P0, PT, R65, UR4, PT ;  /* 0x0000000441007c0c */ /* 0x000fc4000bf06270 */
        /* <DEDUP_REMOVED lines=8> */
[----:B------:R-:W-:Y:S01]  /*26b0*/  ISETP.GE.AND P0, PT, R16, R75, PT ;  /* 0x0000004b1000720c */ /* 0x000fe20003f06270 */
[----:B------:R-:W-:Y:S01]  /*26c0*/  IMAD R93, R21, UR5, R13 ;  /* 0x00000005155d7c24 */ /* 0x000fe2000f8e020d */
[----:B------:R-:W-:Y:S01]  /*26d0*/  LOP3.LUT R11, R12, R10, R11, 0xfe, !PT ;  /* 0x0000000a0c0b7212 */ /* 0x000fe200078efe0b */
[----:B------:R-:W-:Y:S01]  /*26e0*/  IMAD.WIDE.U32 R12, R23, R14, R16 ;  /* 0x0000000e170c7225 */ /* 0x000fe200078e0010 */
[----:B------:R-:W-:-:S02]  /*26f0*/  SEL R10, RZ, 0x40, P2 ;  /* 0x00000040ff0a7807 */ /* 0x000fc40001000000 */
[----:B------:R-:W-:Y:S01]  /*2700*/  SEL R33, R75, RZ, P0 ;  /* 0x000000ff4b217207 */ /* 0x000fe20000000000 */
[----:B------:R-:W-:Y:S01]  /*2710*/  IMAD.WIDE.U32 R20, R23, R56, R200 ;  /* 0x0000003817147225 */ /* 0x000fe200078e00c8 */
[----:B------:R-:W-:Y:S02]  /*2720*/  LOP3.LUT R95, R11, R10, RZ, 0xfc, !PT ;  /* 0x0000000a0b5f7212 */ /* 0x000fe400078efcff */
[----:B------:R-:W-:Y:S01]  /*2730*/  IADD3 R58, P1, R23, R58, RZ ;  /* 0x0000003a173a7210 */ /* 0x000fe20007f3e0ff */
[-C--:B------:R-:W-:Y:S01]  /*2740*/  IMAD R10, R231, R14.reuse, RZ ;  /* 0x0000000ee70a7224 */ /* 0x080fe200078e02ff */
[----:B------:R-:W-:Y:S01]  /*2750*/  SEL R94, RZ, 0xffffff80, P3 ;  /* 0xffffff80ff5e7807 */ /* 0x000fe20001800000 */
[----:B------:R-:W-:Y:S01]  /*2760*/  IMAD.IADD R33, R16, 0x1, R33 ;  /* 0x0000000110217824 */ /* 0x000fe200078e0221 */
[----:B------:R-:W-:Y:S01]  /*2770*/  ISETP.GE.AND P2, PT, R0, UR4, PT ;  /* 0x0000000400007c0c */ /* 0x000fe2000bf46270 */
[----:B------:R-:W-:Y:S01]  /*2780*/  IMAD R35, R23, R15, R10 ;  /* 0x0000000f17237224 */ /* 0x000fe200078e020a */
[----:B------:R-:W-:Y:S01]  /*2790*/  LOP3.LUT R94, R95, 0x80, R94, 0xc8, !PT ;  /* 0x000000805f5e7812 */ /* 0x000fe200078ec85e */
[----:B------:R-:W-:Y:S01]  /*27a0*/  IMAD.WIDE.U32 R10, R23, R14, R200 ;  /* 0x0000000e170a7225 */ /* 0x000fe200078e00c8 */
[----:B------:R-:W-:-:S02]  /*27b0*/  SHF.R.S32.HI R34, RZ, 0x1f, R33 ;  /* 0x0000001fff227819 */ /* 0x000fc40000011421 */
[----:B------:R-:W-:Y:S01]  /*27c0*/  LOP3.LUT R95, R95, 0x40, RZ, 0xc0, !PT ;  /* 0x000000405f5f7812 */ /* 0x000fe200078ec0ff */
[----:B------:R-:W-:Y:S01]  /*27d0*/  IMAD.IADD R11, R11, 0x1, R35 ;  /* 0x000000010b0b7824 */ /* 0x000fe200078e0223 */
[----:B------:R-:W-:Y:S01]  /*27e0*/  LEA.HI R34, R34, R33, RZ, 0x3 ;  /* 0x0000002122227211 */ /* 0x000fe200078f18ff */
[----:B------:R-:W-:Y:S01]  /*27f0*/  IMAD.IADD R13, R35, 0x1, R13 ;  /* 0x00000001230d7824 */ /* 0x000fe200078e020d */
[----:B------:R-:W-:Y:S01]  /*2800*/  SHF.R.S32.HI R35, RZ, 0x1f, R152 ;  /* 0x0000001fff237819 */ /* 0x000fe20000011498 */
[----:B------:R-:W-:Y:S01]  /*2810*/  IMAD.IADD R21, R21, 0x1, R37 ;  /* 0x0000000115157824 */ /* 0x000fe200078e0225 */
[----:B------:R-:W-:Y:S01]  /*2820*/  LOP3.LUT R85, R34, 0xfffffff8, RZ, 0xc0, !PT ;  /* 0xfffffff822557812 */ /* 0x000fe200078ec0ff */
[-C--:B------:R-:W-:Y:S01]  /*2830*/  IMAD.WIDE.U32 R10, R152, R14.reuse, R10 ;  /* 0x0000000e980a7225 */ /* 0x080fe200078e000a */
[----:B------:R-:W-:Y:S02]  /*2840*/  SHF.R.S32.HI R84, RZ, 0x3, R34 ;  /* 0x00000003ff547819 */ /* 0x000fe40000011422 */
[----:B------:R-:W-:Y:S01]  /*2850*/  SHF.R.S32.HI R87, RZ, 0x1f, R85 ;  /* 0x0000001fff577819 */ /* 0x000fe20000011455 */
[----:B------:R-:W-:-:S02]  /*2860*/  IMAD R36, R35, R14, RZ ;  /* 0x0000000e23247224 */ /* 0x000fc400078e02ff */
[----:B------:R-:W-:-:S04]  /*2870*/  IMAD.WIDE.U32 R12, R152, R14, R12 ;  /* 0x0000000e980c7225 */ /* 0x000fc800078e000c */
[----:B------:R-:W-:Y:S02]  /*2880*/  IMAD R37, R152, R15, R36 ;  /* 0x0000000f98257224 */ /* 0x000fe400078e0224 */
[----:B------:R-:W-:Y:S02]  /*2890*/  IMAD R33, R9, 0x60, RZ ;  /* 0x0000006009217824 */ /* 0x000fe400078e02ff */
[----:B------:R-:W-:-:S04]  /*28a0*/  IMAD.WIDE.U32 R8, R8, 0x60, RZ ;  /* 0x0000006008087825 */ /* 0x000fc800078e00ff */
[-C--:B------:R-:W-:Y:S02]  /*28b0*/  IMAD R35, R35, R56.reuse, RZ ;  /* 0x0000003823237224 */ /* 0x080fe400078e02ff */
[----:B------:R-:W-:Y:S02]  /*28c0*/  IMAD.IADD R79, R11, 0x1, R37 ;  /* 0x000000010b4f7824 */ /* 0x000fe400078e0225 */
[----:B------:R-:W-:Y:S01]  /*28d0*/  IMAD.IADD R80, R37, 0x1, R13 ;  /* 0x0000000125507824 */ /* 0x000fe200078e020d */
[----:B------:R-:W-:Y:S01]  /*28e0*/  LOP3.LUT R37, R83, 0x18, R16, 0xf8, !PT ;  /* 0x0000001853257812 */ /* 0x000fe200078ef810 */
[C---:B------:R-:W-:Y:S02]  /*28f0*/  IMAD R35, R152.reuse, R57, R35 ;  /* 0x0000003998237224 */ /* 0x040fe400078e0223 */
[----:B------:R-:W-:Y:S01]  /*2900*/  IMAD.WIDE.U32 R20, R152, R56, R20 ;  /* 0x0000003898147225 */ /* 0x000fe200078e0014 */
[----:B------:R-:W-:-:S03]  /*2910*/  LOP3.LUT R37, R37, R86, RZ, 0x3c, !PT ;  /* 0x0000005625257212 */ /* 0x000fc600078e3cff */
[----:B------:R-:W-:Y:S01]  /*2920*/  IMAD.X R59, R231, 0x1, R32, P1 ;  /* 0x00000001e73b7824 */ /* 0x000fe200008e0620 */
[----:B------:R-:W-:Y:S01]  /*2930*/  LOP3.LUT P1, RZ, R38, 0x4, RZ, 0xc0, !PT ;  /* 0x0000000426ff7812 */ /* 0x000fe2000782c0ff */
[----:B------:R-:W-:Y:S01]  /*2940*/  IMAD.IADD R76, R9, 0x1, R33 ;  /* 0x00000001094c7824 */ /* 0x000fe200078e0221 */
[--C-:B------:R-:W-:Y:S01]  /*2950*/  LOP3.LUT R32, R208, 0x38, R34.reuse, 0xf8, !PT ;  /* 0x00000038d0207812 */ /* 0x100fe200078ef822 */
[----:B------:R-:W-:Y:S01]  /*2960*/  IMAD.IADD R81, R21, 0x1, R35 ;  /* 0x0000000115517824 */ /* 0x000fe200078e0223 */
[----:B------:R-:W-:Y:S01]  /*2970*/  LOP3.LUT R33, R83, 0x38, R34, 0xf8, !PT ;  /* 0x0000003853217812 */ /* 0x000fe200078ef822 */
[----:B------:R-:W-:Y:S01]  /*2980*/  IMAD.IADD R82, R35, 0x1, R31 ;  /* 0x0000000123527824 */ /* 0x000fe200078e021f */
[----:B------:R-:W-:Y:S01]  /*2990*/  LOP3.LUT R35, R32, R40, RZ, 0x3c, !PT ;  /* 0x0000002820237212 */ /* 0x000fe200078e3cff */
[----:B------:R-:W-:Y:S01]  /*29a0*/  IMAD.WIDE.U32 R14, R14, 0x60, RZ ;  /* 0x000000600e0e7825 */ /* 0x000fe200078e00ff */
[----:B------:R-:W-:Y:S02]  /*29b0*/  SEL R89, R89, 0xffffffe0, !P1 ;  /* 0xffffffe059597807 */ /* 0x000fe40004800000 */
[----:B------:R-:W-:Y:S01]  /*29c0*/  LOP3.LUT R33, R33, R86, RZ, 0x3c, !PT ;  /* 0x0000005621217212 */ /* 0x000fe200078e3cff */
[----:B------:R-:W-:Y:S01]  /*29d0*/  IMAD.WIDE.U32 R56, R56, 0x60, RZ ;  /* 0x0000006038387825 */ /* 0x000fe200078e00ff */
[----:B------:R-:W-:-:S03]  /*29e0*/  ISETP.GE.AND P1, PT, R16, UR4, PT ;  /* 0x0000000410007c0c */ /* 0x000fc6000bf26270 */
[----:B------:R-:W-:Y:S02]  /*29f0*/  IMAD R90, R212, 0x200, R37 ;  /* 0x00000200d45a7824 */ /* 0x000fe400078e0225 */
[----:B------:R-:W-:Y:S02]  /*2a00*/  IMAD.SHL.U32 R75, R75, 0x2, RZ ;  /* 0x000000024b4b7824 */ /* 0x000fe400078e00ff */
[----:B------:R-:W-:Y:S02]  /*2a10*/  IMAD.IADD R77, R15, 0x1, R77 ;  /* 0x000000010f4d7824 */ /* 0x000fe400078e024d */
[----:B------:R-:W-:Y:S02]  /*2a20*/  IMAD.IADD R78, R57, 0x1, R39 ;  /* 0x00000001394e7824 */ /* 0x000fe400078e0227 */
[----:B------:R-:W-:Y:S02]  /*2a30*/  IMAD.IADD R88, R214, 0x1, R35 ;  /* 0x00000001d6587824 */ /* 0x000fe400078e0223 */
[----:B------:R-:W-:-:S02]  /*2a40*/  IMAD R91, R212, 0x200, R33 ;  /* 0x00000200d45b7824 */ /* 0x000fc400078e0221 */
[----:B------:R-:W-:Y:S02]  /*2a50*/  IMAD.IADD R92, R89, 0x1, R90 ;  /* 0x00000001595c7824 */ /* 0x000fe400078e025a */
[----:B------:R-:W-:-:S07]  /*2a60*/  IMAD.IADD R93, R7, 0x1, R93 ;  /* 0x00000001075d7824 */ /* 0x000fce00078e025d */
.L_x_13947:
        /* <DEDUP_REMOVED lines=26> */
[----:B----4-:R-:W-:Y:S05]  /*2c10*/  @!P3 BRA `(.L_x_13901) ;  /* 0x00000028007cb947 */ /* 0x010fea0003800000 */
        /* <DEDUP_REMOVED lines=41> */
.L_x_13904:
[----:B------:R-:W-:Y:S05]  /*2eb0*/  BSYNC B1 ;  /* 0x0000000000017941 */ /* 0x000fea0003800000 */
.L_x_13903:
        /* <DEDUP_REMOVED lines=28> */
.L_x_13906:
[----:B------:R-:W-:Y:S05]  /*3080*/  BSYNC B1 ;  /* 0x0000000000017941 */ /* 0x000fea0003800000 */
.L_x_13905:
        /* <DEDUP_REMOVED lines=34> */
.L_x_13907:
[----:B------:R-:W-:Y:S01]  /*32b0*/  IMAD R96, R2, 0x8, R18 ;  /* 0x0000000802607824 */ /* 0x000fe200078e0212 */
[----:B------:R-:W-:Y:S01]  /*32c0*/  SHF.L.U32 R107, R203, 0x1f, RZ ;  /* 0x0000001fcb6b7819 */ /* 0x000fe200000006ff */
[----:B------:R-:W-:Y:S03]  /*32d0*/  BSSY B1, `(.L_x_13908) ;  /* 0x0000003000017945 */ /* 0x000fe60003800000 */
[----:B------:R-:W0:Y:S02]  /*32e0*/  SYNCS.PHASECHK.TRANS64.TRYWAIT P6, [R96+URZ+0x22890], R107 ;  /* 0x0228906b600075a7 */ /* 0x000e2400080c017f */
[----:B0-----:R-:W-:Y:S05]  /*32f0*/  @!P6 BRA `(.L_x_13909) ;  /* 0x000001bc0078e947 */ /* 0x001fea0003800000 */
.L_x_14214:
[----:B------:R-:W-:Y:S05]  /*3300*/  BSYNC B1 ;  /* 0x0000000000017941 */ /* 0x000fea0003800000 */
.L_x_13908:
        /* <DEDUP_REMOVED lines=12> */
[----:B------:R-:W-:Y:S01]  /*33d0*/  LOP3.LUT R54, R34, 0xffff0000, RZ, 0xc0, !PT ;  /* 0xffff000022367812 */ /* 0x000fe200078ec0ff */
[C---:B------:R-:W-:Y:S01]  /*33e0*/  IMAD.U32 R34, R35.reuse, 0x10000, RZ ;  /* 0x0001000023227824 */ /* 0x040fe200078e00ff */
[----:B------:R-:W-:Y:S02]  /*33f0*/  SHF.R.U32.HI R117, RZ, 0x10, R55 ;  /* 0x00000010ff757819 */ /* 0x000fe40000011637 */
[----:B------:R-:W-:-:S02]  /*3400*/  LOP3.LUT R52, R35, 0xffff0000, RZ, 0xc0, !PT ;  /* 0xffff000023347812 */ /* 0x000fc400078ec0ff */
[----:B------:R-:W-:Y:S01]  /*3410*/  PRMT R35, R112, 0x5410, R111 ;  /* 0x0000541070237816 */ /* 0x000fe2000000006f */
[C---:B------:R-:W-:Y:S01]  /*3420*/  IMAD.U32 R111, R33.reuse, 0x10000, RZ ;  /* 0x00010000216f7824 */ /* 0x040fe200078e00ff */
[----:B------:R-:W-:Y:S02]  /*3430*/  PRMT R115, R116, 0x5410, R115 ;  /* 0x0000541074737816 */ /* 0x000fe40000000073 */
[----:B------:R-:W-:Y:S02]  /*3440*/  PRMT R117, R118, 0x5410, R117 ;  /* 0x0000541076757816 */ /* 0x000fe40000000075 */
[----:B------:R-:W-:Y:S01]  /*3450*/  LOP3.LUT R55, R33, 0xffff0000, RZ, 0xc0, !PT ;  /* 0xffff000021377812 */ /* 0x000fe200078ec0ff */
[----:B------:R-:W-:Y:S01]  /*3460*/  IMAD.U32 R33, R32, 0x10000, RZ ;  /* 0x0001000020217824 */ /* 0x000fe200078e00ff */
[----:B------:R-:W-:Y:S01]  /*3470*/  LOP3.LUT R116, R115, 0xffff0000, RZ, 0xc0, !PT ;  /* 0xffff000073747812 */ /* 0x000fe200078ec0ff */
[----:B------:R-:W-:Y:S01]  /*3480*/  IMAD.U32 R118, R117, 0x10000, RZ ;  /* 0x0001000075767824 */ /* 0x000fe200078e00ff */
[----:B------:R-:W-:-:S02]  /*3490*/  LOP3.LUT R112, R35, 0xffff0000, RZ, 0xc0, !PT ;  /* 0xffff000023707812 */ /* 0x000fc400078ec0ff */
[----:B------:R-:W-:Y:S01]  /*34a0*/  PRMT R113, R114, 0x5410, R113 ;  /* 0x0000541072717816 */ /* 0x000fe20000000071 */
[C---:B------:R-:W-:Y:S01]  /*34b0*/  FMUL.FTZ R120, R55.reuse, R116 ;  /* 0x0000007437787220 */ /* 0x040fe20000410000 */
[----:B------:R-:W-:Y:S01]  /*34c0*/  FMUL.FTZ R122, R54, R118 ;  /* 0x00000076367a7220 */ /* 0x000fe20000410000 */
[-C--:B------:R-:W-:Y:S01]  /*34d0*/  FMUL.FTZ R119, R55, R112.reuse ;  /* 0x0000007037777220 */ /* 0x080fe20000410000 */
[----:B------:R-:W-:Y:S01]  /*34e0*/  LOP3.LUT R55, R32, 0xffff0000, RZ, 0xc0, !PT ;  /* 0xffff000020377812 */ /* 0x000fe200078ec0ff */
[----:B------:R-:W-:Y:S01]  /*34f0*/  IMAD.U32 R114, R113, 0x10000, RZ ;  /* 0x0001000071727824 */ /* 0x000fe200078e00ff */
[----:B------:R-:W-:Y:S01]  /*3500*/  LOP3.LUT R117, R117, 0xffff0000, RZ, 0xc0, !PT ;  /* 0xffff000075757812 */ /* 0x000fe200078ec0ff */
[----:B------:R-:W-:Y:S01]  /*3510*/  FFMA.FTZ R32, R111, R112, -R120 ;  /* 0x000000706f207223 */ /* 0x000fe20000010878 */
[----:B------:R-:W-:Y:S01]  /*3520*/  LOP3.LUT R113, R113, 0xffff0000, RZ, 0xc0, !PT ;  /* 0xffff000071717812 */ /* 0x000fe200078ec0ff */
[----:B------:R-:W-:Y:S01]  /*3530*/  FFMA.FTZ R119, R111, R116, R119 ;  /* 0x000000746f777223 */ /* 0x000fe20000010077 */
[----:B------:R-:W-:Y:S01]  /*3540*/  FMUL.FTZ R116, R54, R114 ;  /* 0x0000007236747220 */ /* 0x000fe20000410000 */
[----:B------:R-:W-:-:S02]  /*3550*/  IMAD.U32 R112, R115, 0x10000, RZ ;  /* 0x0001000073707824 */ /* 0x000fc400078e00ff */
[----:B------:R-:W-:Y:S01]  /*3560*/  FFMA.FTZ R122, R53, R114, -R122 ;  /* 0x00000072357a7223 */ /* 0x000fe2000001087a */
[----:B------:R-:W-:Y:S02]  /*3570*/  IMAD.U32 R54, R35, 0x10000, RZ ;  /* 0x0001000023367824 */ /* 0x000fe400078e00ff */
[C---:B------:R-:W-:Y:S01]  /*3580*/  FMUL.FTZ R35, R52.reuse, R117 ;  /* 0x0000007534237220 */ /* 0x040fe20000410000 */
[-C--:B------:R-:W-:Y:S01]  /*3590*/  FMUL.FTZ R114, R52, R113.reuse ;  /* 0x0000007134727220 */ /* 0x080fe20000410000 */
[C---:B------:R-:W-:Y:S01]  /*35a0*/  FMUL.FTZ R52, R55.reuse, R112 ;  /* 0x0000007037347220 */ /* 0x040fe20000410000 */
        /* <DEDUP_REMOVED lines=9> */
[----:B------:R-:W-:-:S07]  /*3640*/  F2FP.BF16.F32.PACK_AB R32, R55, R52 ;  /* 0x000000343720723e */ /* 0x000fce00000010ff */
.L_x_13915:
[----:B------:R-:W-:Y:S05]  /*3650*/  BSYNC B3 ;  /* 0x0000000000037941 */ /* 0x000fea0003800000 */
.L_x_13914:
[----:B--2---:R1:W-:Y:S02]  /*3660*/  STG.E.128 desc[UR40][R42.64], R32 ;  /* 0x000000202a007986 */ /* 0x0043e4000c101d28 */
.L_x_13913:
[----:B------:R-:W-:Y:S05]  /*3670*/  BSYNC B2 ;  /* 0x0000000000027941 */ /* 0x000fea0003800000 */
.L_x_13912:
[----:B------:R-:W-:Y:S05]  /*3680*/  @P2 BRA `(.L_x_13911) ;  /* 0x0000000000cc2947 */ /* 0x000fea0003800000 */
[----:B-1----:R1:W2:Y:S01]  /*3690*/  LDS.128 R32, [R103] ;  /* 0x0000000067207984 */ /* 0x0022a20000000c00 */
[----:B------:R-:W-:Y:S01]  /*36a0*/  ISETP.GE.AND P4, PT, R204, R102, PT ;  /* 0x00000066cc00720c */ /* 0x000fe20003f86270 */
[----:B------:R-:W-:-:S12]  /*36b0*/  BSSY B2, `(.L_x_13916) ;  /* 0x000002f000027945 */ /* 0x000fd80003800000 */
[----:B-1----:R-:W-:Y:S05]  /*36c0*/  @P4 BRA `(.L_x_13917) ;  /* 0x0000000000b44947 */ /* 0x002fea0003800000 */
[----:B------:R-:W-:Y:S02]  /*36d0*/  SHF.R.U64 R111, R48, 0x10, R49 ;  /* 0x00000010306f7819 */ /* 0x000fe40000001231 */
[--C-:B------:R-:W-:Y:S01]  /*36e0*/  SHF.R.U64 R52, R50, 0x10, R51.reuse ;  /* 0x0000001032347819 */ /* 0x100fe20000001233 */
[----:B--2---:R-:W-:Y:S01]  /*36f0*/  IMAD.U32 R50, R34, 0x10000, RZ ;  /* 0x0001000022327824 */ /* 0x004fe200078e00ff */
        /* <DEDUP_REMOVED lines=12> */
[----:B------:R-:W-:Y:S01]  /*37c0*/  LOP3.LUT R51, R34, 0xffff0000, RZ, 0xc0, !PT ;  /* 0xffff000022337812 */ /* 0x000fe200078ec0ff */
[C---:B------:R-:W-:Y:S01]  /*37d0*/  IMAD.U32 R34, R35.reuse, 0x10000, RZ ;  /* 0x0001000023227824 */ /* 0x040fe200078e00ff */
[----:B------:R-:W-:Y:S01]  /*37e0*/  LOP3.LUT R48, R35, 0xffff0000, RZ, 0xc0, !PT ;  /* 0xffff000023307812 */ /* 0x000fe200078ec0ff */
[----:B------:R-:W-:-:S02]  /*37f0*/  IMAD.U32 R35, R33, 0x10000, RZ ;  /* 0x0001000021237824 */ /* 0x000fc400078e00ff */
[C---:B------:R-:W-:Y:S01]  /*3800*/  FMUL.FTZ R116, R49.reuse, R112 ;  /* 0x0000007031747220 */ /* 0x040fe20000410000 */
[----:B------:R-:W-:Y:S02]  /*3810*/  IMAD.U32 R33, R32, 0x10000, RZ ;  /* 0x0001000020217824 */ /* 0x000fe400078e00ff */
        /* <DEDUP_REMOVED lines=24> */
.L_x_13917:
[----:B------:R-:W-:Y:S05]  /*39a0*/  BSYNC B2 ;  /* 0x0000000000027941 */ /* 0x000fea0003800000 */
.L_x_13916:
[----:B--2---:R2:W-:Y:S02]  /*39b0*/  STG.E.128 desc[UR40][R42.64+0x40], R32 ;  /* 0x000040202a007986 */ /* 0x0045e4000c101d28 */
.L_x_13911:
[----:B------:R-:W-:Y:S05]  /*39c0*/  BSYNC B1 ;  /* 0x0000000000017941 */ /* 0x000fea0003800000 */
.L_x_13910:
        /* <DEDUP_REMOVED lines=10> */
[--C-:B------:R-:W-:Y:S02]  /*3a70*/  SHF.R.U32.HI R48, RZ, 0x10, R45.reuse ;  /* 0x00000010ff307819 */ /* 0x100fe4000001162d */
[----:B------:R-:W-:Y:S02]  /*3a80*/  PRMT R105, R105, 0x5410, R46 ;  /* 0x0000541069697816 */ /* 0x000fe4000000002e */
[----:B------:R-:W-:Y:S01]  /*3a90*/  SHF.R.U64 R51, R44, 0x10, R45 ;  /* 0x000000102c337819 */ /* 0x000fe2000000122d */
[----:B------:R-:W-:Y:S01]  /*3aa0*/  IMAD.U32 R44, R35, 0x10000, RZ ;  /* 0x00010000232c7824 */ /* 0x000fe200078e00ff */
[----:B------:R-:W-:-:S02]  /*3ab0*/  PRMT R109, R109, 0x5410, R48 ;  /* 0x000054106d6d7816 */ /* 0x000fc40000000030 */
[----:B------:R-:W-:Y:S01]  /*3ac0*/  PRMT R108, R108, 0x5410, R49 ;  /* 0x000054106c6c7816 */ /* 0x000fe20000000031 */
[----:B------:R-:W-:Y:S01]  /*3ad0*/  IMAD.U32 R49, R105, 0x10000, RZ ;  /* 0x0001000069317824 */ /* 0x000fe200078e00ff */
[----:B------:R-:W-:Y:S01]  /*3ae0*/  LOP3.LUT R43, R34, 0xffff0000, RZ, 0xc0, !PT ;  /* 0xffff0000222b7812 */ /* 0x000fe200078ec0ff */
[----:B------:R-:W-:Y:S01]  /*3af0*/  IMAD.U32 R47, R109, 0x10000, RZ ;  /* 0x000100006d2f7824 */ /* 0x000fe200078e00ff */
[----:B------:R-:W-:Y:S01]  /*3b00*/  LOP3.LUT R45, R35, 0xffff0000, RZ, 0xc0, !PT ;  /* 0xffff0000232d7812 */ /* 0x000fe200078ec0ff */
[----:B------:R-:W-:Y:S01]  /*3b10*/  IMAD.U32 R34, R33, 0x10000, RZ ;  /* 0x0001000021227824 */ /* 0x000fe200078e00ff */
[----:B------:R-:W-:Y:S01]  /*3b20*/  PRMT R110, R110, 0x5410, R51 ;  /* 0x000054106e6e7816 */ /* 0x000fe20000000033 */
[----:B------:R-:W-:Y:S01]  /*3b30*/  FMUL.FTZ R53, R43, R49 ;  /* 0x000000312b357220 */ /* 0x000fe20000410000 */
[----:B------:R-:W-:Y:S01]  /*3b40*/  LOP3.LUT R35, R33, 0xffff0000, RZ, 0xc0, !PT ;  /* 0xffff000021237812 */ /* 0x000fe200078ec0ff */
[-C--:B------:R-:W-:Y:S01]  /*3b50*/  FMUL.FTZ R43, R43, R47.reuse ;  /* 0x0000002f2b2b7220 */ /* 0x080fe20000410000 */
[----:B------:R-:W-:Y:S01]  /*3b60*/  LOP3.LUT R48, R108, 0xffff0000, RZ, 0xc0, !PT ;  /* 0xffff00006c307812 */ /* 0x000fe200078ec0ff */
[----:B------:R-:W-:Y:S01]  /*3b70*/  IMAD.U32 R33, R32, 0x10000, RZ ;  /* 0x0001000020217824 */ /* 0x000fe200078e00ff */
[----:B------:R-:W-:Y:S01]  /*3b80*/  LOP3.LUT R46, R110, 0xffff0000, RZ, 0xc0, !PT ;  /* 0xffff00006e2e7812 */ /* 0x000fe200078ec0ff */
[----:B------:R-:W-:Y:S01]  /*3b90*/  FFMA.FTZ R53, R42, R47, -R53 ;  /* 0x0000002f2a357223 */ /* 0x000fe20000010835 */
[----:B------:R-:W-:Y:S01]  /*3ba0*/  LOP3.LUT R105, R105, 0xffff0000, RZ, 0xc0, !PT ;  /* 0xffff000069697812 */ /* 0x000fe200078ec0ff */
[----:B------:R-:W-:Y:S01]  /*3bb0*/  FMUL.FTZ R51, R35, R48 ;  /* 0x0000003023337220 */ /* 0x000fe20000410000 */
[----:B------:R-:W-:Y:S01]  /*3bc0*/  LOP3.LUT R109, R109, 0xffff0000, RZ, 0xc0, !PT ;  /* 0xffff00006d6d7812 */ /* 0x000fe200078ec0ff */
        /* <DEDUP_REMOVED lines=21> */
.L_x_13922:
[----:B------:R-:W-:Y:S05]  /*3d20*/  BSYNC B2 ;  /* 0x0000000000027941 */ /* 0x000fea0003800000 */
.L_x_13921:
[----:B--2---:R3:W-:Y:S02]  /*3d30*/  STG.E.128 desc[UR40][R40.64], R32 ;  /* 0x0000002028007986 */ /* 0x0047e4000c101d28 */
.L_x_13920:
[----:B------:R-:W-:Y:S05]  /*3d40*/  BSYNC B1 ;  /* 0x0000000000017941 */ /* 0x000fea0003800000 */
.L_x_13919:
        /* <DEDUP_REMOVED lines=51> */
.L_x_13924:
[----:B------:R-:W-:Y:S05]  /*4080*/  BSYNC B1 ;  /* 0x0000000000017941 */ /* 0x000fea0003800000 */
.L_x_13923:
[----:B--2---:R4:W-:Y:S01]  /*4090*/  STG.E.128 desc[UR40][R40.64+0x40], R32 ;  /* 0x0000402028007986 */ /* 0x0049e2000c101d28 */
[----:B------:R-:W-:Y:S05]  /*40a0*/  BRA `(.L_x_13918) ;  /* 0x0000001400c07947 */ /* 0x000fea0003800000 */
.L_x_13902:
        /* <DEDUP_REMOVED lines=73> */
.L_x_13925:
        /* <DEDUP_REMOVED lines=9> */
.L_x_14215:
[----:B------:R-:W-:Y:S05]  /*45d0*/  BSYNC B1 ;  /* 0x0000000000017941 */ /* 0x000fea0003800000 */
.L_x_13926:
        /* <DEDUP_REMOVED lines=31> */
[----:B------:R-:W-:Y:S01]  /*47d0*/  LOP3.LUT R53, R53, 0xffff0000, RZ, 0xc0, !PT ;  /* 0xffff000035357812 */ /* 0x000fe200078ec0ff */
[C---:B------:R-:W-:Y:S01]  /*47e0*/  IMAD.U32 R128, R117.reuse, 0x10000, RZ ;  /* 0x0001000075807824 */ /* 0x040fe200078e00ff */
[----:B------:R-:W-:Y:S01]  /*47f0*/  LOP3.LUT R117, R117, 0xffff0000, RZ, 0xc0, !PT ;  /* 0xffff000075757812 */ /* 0x000fe200078ec0ff */
[C---:B------:R-:W-:Y:S01]  /*4800*/  IMAD.U32 R118, R116.reuse, 0x10000, RZ ;  /* 0x0001000074767824 */ /* 0x040fe200078e00ff */
[----:B------:R-:W-:Y:S01]  /*4810*/  LOP3.LUT R116, R116, 0xffff0000, RZ, 0xc0, !PT ;  /* 0xffff000074747812 */ /* 0x000fe200078ec0ff */
[C---:B------:R-:W-:Y:S01]  /*4820*/  FMUL.FTZ R130, R113.reuse, R128 ;  /* 0x0000008071827220 */ /* 0x040fe20000410000 */
[----:B------:R-:W-:Y:S01]  /*4830*/  SHF.R.U64 R32, R32, 0x10, R33 ;  /* 0x0000001020207819 */ /* 0x000fe20000001221 */
[-C--:B------:R-:W-:Y:S01]  /*4840*/  FMUL.FTZ R119, R113, R118.reuse ;  /* 0x0000007671777220 */ /* 0x080fe20000410000 */
[----:B------:R-:W-:Y:S01]  /*4850*/  SHF.R.U64 R37, R36, 0x10, R37 ;  /* 0x0000001024257819 */ /* 0x000fe20000001225 */
[----:B------:R-:W-:Y:S01]  /*4860*/  FFMA.FTZ R113, R115, R118, -R130 ;  /* 0x0000007673717223 */ /* 0x000fe20000010882 */
[----:B------:R-:W-:Y:S01]  /*4870*/  LOP3.LUT R118, R49, 0xffff0000, RZ, 0xc0, !PT ;  /* 0xffff000031767812 */ /* 0x000fe200078ec0ff */
[----:B------:R-:W-:Y:S01]  /*4880*/  FFMA.FTZ R115, R115, R128, R119 ;  /* 0x0000008073737223 */ /* 0x000fe20000010077 */
[C---:B------:R-:W-:Y:S01]  /*4890*/  FMUL.FTZ R49, R53.reuse, R117 ;  /* 0x0000007535317220 */ /* 0x040fe20000410000 */
[----:B------:R-:W-:Y:S01]  /*48a0*/  FMUL.FTZ R128, R53, R116 ;  /* 0x0000007435807220 */ /* 0x000fe20000410000 */
[----:B------:R-:W-:Y:S01]  /*48b0*/  SHF.R.U32.HI R53, RZ, 0x10, R39 ;  /* 0x00000010ff357819 */ /* 0x000fe20000011627 */
[----:B------:R-:W-:-:S02]  /*48c0*/  IMAD.U32 R119, R51, 0x10000, RZ ;  /* 0x0001000033777824 */ /* 0x000fc400078e00ff */
[C---:B------:R-:W-:Y:S01]  /*48d0*/  FFMA.FTZ R116, R118.reuse, R116, -R49 ;  /* 0x0000007476747223 */ /* 0x040fe20000010831 */
[----:B------:R-:W-:Y:S01]  /*48e0*/  SHF.R.U32.HI R49, RZ, 0x10, R35 ;  /* 0x00000010ff317819 */ /* 0x000fe20000011623 */
[----:B------:R-:W-:Y:S01]  /*48f0*/  FFMA.FTZ R118, R118, R117, R128 ;  /* 0x0000007576767223 */ /* 0x000fe20000010080 */
[----:B------:R-:W-:Y:S01]  /*4900*/  PRMT R53, R132, 0x5410, R53 ;  /* 0x0000541084357816 */ /* 0x000fe20000000035 */
[----:B------:R-:W-:Y:S01]  /*4910*/  IMAD.U32 R117, R55, 0x10000, RZ ;  /* 0x0001000037757824 */ /* 0x000fe200078e00ff */
[----:B------:R-:W-:Y:S01]  /*4920*/  PRMT R49, R131, 0x5410, R49 ;  /* 0x0000541083317816 */ /* 0x000fe20000000031 */
[----:B------:R-:W-:Y:S01]  /*4930*/  IMAD.U32 R36, R52, 0x10000, RZ ;  /* 0x0001000034247824 */ /* 0x000fe200078e00ff */
[----:B------:R-:W-:Y:S01]  /*4940*/  LOP3.LUT R55, R55, 0xffff0000, RZ, 0xc0, !PT ;  /* 0xffff000037377812 */ /* 0x000fe200078ec0ff */
[----:B------:R-:W-:Y:S01]  /*4950*/  IMAD.U32 R130, R53, 0x10000, RZ ;  /* 0x0001000035827824 */ /* 0x000fe200078e00ff */
[----:B------:R-:W-:Y:S01]  /*4960*/  PRMT R37, R133, 0x5410, R37 ;  /* 0x0000541085257816 */ /* 0x000fe20000000025 */
[----:B------:R-:W-:Y:S01]  /*4970*/  IMAD.U32 R128, R49, 0x10000, RZ ;  /* 0x0001000031807824 */ /* 0x000fe200078e00ff */
[----:B------:R-:W-:Y:S01]  /*4980*/  LOP3.LUT R51, R51, 0xffff0000, RZ, 0xc0, !PT ;  /* 0xffff000033337812 */ /* 0x000fe200078ec0ff */
[----:B------:R-:W-:Y:S01]  /*4990*/  FMUL.FTZ R132, R117, R130 ;  /* 0x0000008275847220 */ /* 0x000fe20000410000 */
[----:B------:R-:W-:-:S02]  /*49a0*/  IMAD.U32 R33, R48, 0x10000, RZ ;  /* 0x0001000030217824 */ /* 0x000fc400078e00ff */
[-C--:B------:R-:W-:Y:S01]  /*49b0*/  FMUL.FTZ R131, R117, R128.reuse ;  /* 0x0000008075837220 */ /* 0x080fe20000410000 */
[----:B------:R-:W-:Y:S01]  /*49c0*/  LOP3.LUT R52, R52, 0xffff0000, RZ, 0xc0, !PT ;  /* 0xffff000034347812 */ /* 0x000fe200078ec0ff */
[----:B------:R-:W-:Y:S01]  /*49d0*/  FFMA.FTZ R117, R119, R128, -R132 ;  /* 0x0000008077757223 */ /* 0x000fe20000010884 */
[----:B------:R-:W-:Y:S01]  /*49e0*/  LOP3.LUT R128, R53, 0xffff0000, RZ, 0xc0, !PT ;  /* 0xffff000035807812 */ /* 0x000fe200078ec0ff */
[----:B------:R-:W-:Y:S01]  /*49f0*/  FFMA.FTZ R119, R119, R130, R131 ;  /* 0x0000008277777223 */ /* 0x000fe20000010083 */
[----:B------:R-:W-:Y:S02]  /*4a00*/  PRMT R53, R121, 0x5432, R32 ;  /* 0x0000543279357816 */ /* 0x000fe40000000020 */
[----:B------:R-:W-:Y:S01]  /*4a10*/  LOP3.LUT R32, R49, 0xffff0000, RZ, 0xc0, !PT ;  /* 0xffff000031207812 */ /* 0x000fe200078ec0ff */
[C---:B------:R-:W-:Y:S01]  /*4a20*/  FMUL.FTZ R130, R55.reuse, R128 ;  /* 0x0000008037827220 */ /* 0x040fe20000410000 */
[----:B------:R-:W-:Y:S01]  /*4a30*/  SHF.R.U64 R39, R38, 0x10, R39 ;  /* 0x0000001026277819 */ /* 0x000fe20000001227 */
[----:B------:R-:W-:Y:S01]  /*4a40*/  IMAD.U32 R38, R54, 0x10000, RZ ;  /* 0x0001000036267824 */ /* 0x000fe200078e00ff */
[----:B------:R-:W-:Y:S01]  /*4a50*/  SHF.R.U64 R34, R34, 0x10, R35 ;  /* 0x0000001022227819 */ /* 0x000fe20000001223 */
[----:B------:R-:W-:Y:S01]  /*4a60*/  FMUL.FTZ R49, R55, R32 ;  /* 0x0000002037317220 */ /* 0x000fe20000410000 */
[----:B------:R-:W-:-:S02]  /*4a70*/  IMAD.U32 R55, R37, 0x10000, RZ ;  /* 0x0001000025377824 */ /* 0x000fc400078e00ff */
[----:B------:R-:W-:Y:S01]  /*4a80*/  FFMA.FTZ R32, R51, R32, -R130 ;  /* 0x0000002033207223 */ /* 0x000fe20000010882 */
[----:B------:R-:W-:Y:S01]  /*4a90*/  LOP3.LUT R37, R37, 0xffff0000, RZ, 0xc0, !PT ;  /* 0xffff000025257812 */ /* 0x000fe200078ec0ff */
[----:B------:R-:W-:Y:S01]  /*4aa0*/  FFMA.FTZ R128, R51, R128, R49 ;  /* 0x0000008033807223 */ /* 0x000fe20000010031 */
[C---:B------:R-:W-:Y:S02]  /*4ab0*/  IMAD.U32 R49, R53.reuse, 0x10000, RZ ;  /* 0x0001000035317824 */ /* 0x040fe400078e00ff */
[----:B------:R-:W-:Y:S01]  /*4ac0*/  FMUL.FTZ R130, R36, R55 ;  /* 0x0000003724827220 */ /* 0x000fe20000410000 */
[----:B------:R-:W-:Y:S01]  /*4ad0*/  LOP3.LUT R48, R48, 0xffff0000, RZ, 0xc0, !PT ;  /* 0xffff000030307812 */ /* 0x000fe200078ec0ff */
[----:B------:R-:W-:Y:S02]  /*4ae0*/  IMAD.U32 R35, R50, 0x10000, RZ ;  /* 0x0001000032237824 */ /* 0x000fe400078e00ff */
[-C--:B------:R-:W-:Y:S01]  /*4af0*/  FMUL.FTZ R132, R36, R49.reuse ;  /* 0x0000003124847220 */ /* 0x080fe20000410000 */
[----:B------:R-:W-:Y:S01]  /*4b00*/  LOP3.LUT R53, R53, 0xffff0000, RZ, 0xc0, !PT ;  /* 0xffff000035357812 */ /* 0x000fe200078ec0ff */
[----:B------:R-:W-:Y:S01]  /*4b10*/  FFMA.FTZ R36, R33, R49, -R130 ;  /* 0x0000003121247223 */ /* 0x000fe20000010882 */
[----:B------:R-:W-:Y:S01]  /*4b20*/  PRMT R39, R129, 0x5410, R39 ;  /* 0x0000541081277816 */ /* 0x000fe20000000027 */
[----:B------:R-:W-:Y:S01]  /*4b30*/  FMUL.FTZ R49, R52, R37 ;  /* 0x0000002534317220 */ /* 0x000fe20000410000 */
[----:B------:R-:W-:Y:S01]  /*4b40*/  PRMT R34, R120, 0x5432, R34 ;  /* 0x0000543278227816 */ /* 0x000fe20000000022 */
[----:B------:R-:W-:Y:S01]  /*4b50*/  FFMA.FTZ R33, R33, R55, R132 ;  /* 0x0000003721217223 */ /* 0x000fe20000010084 */
[-C--:B------:R-:W-:Y:S01]  /*4b60*/  FMUL.FTZ R55, R52, R53.reuse ;  /* 0x0000003534377220 */ /* 0x080fe20000410000 */
[----:B------:R-:W-:Y:S01]  /*4b70*/  FFMA.FTZ R49, R48, R53, -R49 ;  /* 0x0000003530317223 */ /* 0x000fe20000010831 */
[----:B------:R-:W-:Y:S01]  /*4b80*/  LOP3.LUT R54, R54, 0xffff0000, RZ, 0xc0, !PT ;  /* 0xffff000036367812 */ /* 0x000fe200078ec0ff */
[C---:B------:R-:W-:Y:S01]  /*4b90*/  IMAD.U32 R52, R39.reuse, 0x10000, RZ ;  /* 0x0001000027347824 */ /* 0x040fe200078e00ff */
[----:B------:R-:W-:Y:S01]  /*4ba0*/  LOP3.LUT R53, R39, 0xffff0000, RZ, 0xc0, !PT ;  /* 0xffff000027357812 */ /* 0x000fe200078ec0ff */
[C---:B------:R-:W-:Y:S01]  /*4bb0*/  IMAD.U32 R51, R34.reuse, 0x10000, RZ ;  /* 0x0001000022337824 */ /* 0x040fe200078e00ff */
[----:B------:R-:W-:Y:S01]  /*4bc0*/  LOP3.LUT R39, R34, 0xffff0000, RZ, 0xc0, !PT ;  /* 0xffff000022277812 */ /* 0x000fe200078ec0ff */
[----:B------:R-:W-:Y:S01]  /*4bd0*/  FFMA.FTZ R48, R48, R37, R55 ;  /* 0x0000002530307223 */ /* 0x000fe20000010037 */
[----:B------:R-:W-:Y:S01]  /*4be0*/  LOP3.LUT R50, R50, 0xffff0000, RZ, 0xc0, !PT ;  /* 0xffff000032327812 */ /* 0x000fe200078ec0ff */
[-C--:B------:R-:W-:Y:S01]  /*4bf0*/  FMUL.FTZ R34, R38, R52.reuse ;  /* 0x0000003426227220 */ /* 0x080fe20000410000 */
[----:B------:R-:W-:Y:S01]  /*4c00*/  FMUL.FTZ R55, R54, R53 ;  /* 0x0000003536377220 */ /* 0x000fe20000410000 */
        /* <DEDUP_REMOVED lines=17> */
.L_x_13931:
[----:B------:R-:W-:Y:S05]  /*4d20*/  BSYNC B2 ;  /* 0x0000000000027941 */ /* 0x000fea0003800000 */
.L_x_13930:
[----:B------:R-:W-:Y:S02]  /*4d30*/  ISETP.GE.AND P5, PT, R111, R108, PT ;  /* 0x0000006c6f00720c */ /* 0x000fe40003fa6270 */
[----:B------:R-:W-:-:S11]  /*4d40*/  P2R R33, PR, RZ, 0x1 ;  /* 0x00000001ff217803 */ /* 0x000fd60000000000 */
[--C-:B------:R-:W-:Y:S02]  /*4d50*/  @!P5 SHF.R.S32.HI R32, RZ, 0x1f, R111.reuse ;  /* 0x0000001fff20d819 */ /* 0x100fe4000001146f */
[----:B------:R-:W-:-:S04]  /*4d60*/  @!P5 IADD3 R104, P0, P6, R4, R104, R111 ;  /* 0x000000680468d210 */ /* 0x000fc80007e1e06f */
[----:B------:R-:W-:Y:S02]  /*4d70*/  @!P5 IADD3.X R114, R61, R114, R32, P0, P6 ;  /* 0x000000723d72d210 */ /* 0x000fe400007ec420 */
[-C--:B------:R-:W-:Y:S02]  /*4d80*/  LEA R32, P6, R109, R98.reuse, 0x1 ;  /* 0x000000626d207211 */ /* 0x080fe400078c08ff */
[----:B------:R-:W-:Y:S02]  /*4d90*/  ISETP.NE.AND P0, PT, R33, RZ, PT ;  /* 0x000000ff2100720c */ /* 0x000fe40003f05270 */
[----:B------:R-:W-:Y:S02]  /*4da0*/  LEA.HI.X R33, R109, R99, R112, 0x1, P6 ;  /* 0x000000636d217211 */ /* 0x000fe400030f0c70 */
[----:B------:R-:W-:-:S03]  /*4db0*/  @!P5 LEA R34, P6, R104, R98, 0x1 ;  /* 0x000000626822d211 */ /* 0x000fc600078c08ff */
[----:B-1----:R1:W-:Y:S01]  /*4dc0*/  STG.E.128 desc[UR40][R32.64], R48 ;  /* 0x0000003020007986 */ /* 0x0023e2000c101d28 */
[----:B------:R-:W-:-:S05]  /*4dd0*/  @!P5 LEA.HI.X R35, R104, R99, R114, 0x1, P6 ;  /* 0x000000636823d211 */ /* 0x000fca00030f0c72 */
[----:B--2---:R1:W-:Y:S04]  /*4de0*/  @!P5 STG.E.128 desc[UR40][R34.64], R52 ;  /* 0x000000342200d986 */ /* 0x0043e8000c101d28 */
.L_x_13929:
[----:B------:R-:W-:Y:S05]  /*4df0*/  BSYNC B1 ;  /* 0x0000000000017941 */ /* 0x000fea0003800000 */
.L_x_13928:
        /* <DEDUP_REMOVED lines=32> */
[----:B------:R-:W-:Y:S01]  /*5000*/  SHF.R.U32.HI R103, RZ, 0x10, R47 ;  /* 0x00000010ff677819 */ /* 0x000fe2000001162f */
[----:B------:R-:W-:Y:S01]  /*5010*/  IMAD.U32 R53, R124, 0x10000, RZ ;  /* 0x000100007c357824 */ /* 0x000fe200078e00ff */
[----:B------:R-:W-:-:S02]  /*5020*/  SHF.R.U32.HI R102, RZ, 0x10, R43 ;  /* 0x00000010ff667819 */ /* 0x000fc4000001162b */
[----:B------:R-:W-:Y:S02]  /*5030*/  SHF.R.U64 R54, R44, 0x10, R45 ;  /* 0x000000102c367819 */ /* 0x000fe4000000122d */
[----:B------:R-:W-:Y:S01]  /*5040*/  SHF.R.U64 R55, R46, 0x10, R47 ;  /* 0x000000102e377819 */ /* 0x000fe2000000122f */
[C---:B------:R-:W-:Y:S01]  /*5050*/  IMAD.U32 R47, R39.reuse, 0x10000, RZ ;  /* 0x00010000272f7824 */ /* 0x040fe200078e00ff */
[----:B------:R-:W-:Y:S01]  /*5060*/  LOP3.LUT R45, R39, 0xffff0000, RZ, 0xc0, !PT ;  /* 0xffff0000272d7812 */ /* 0x000fe200078ec0ff */
[----:B------:R-:W-:Y:S01]  /*5070*/  IMAD.U32 R39, R126, 0x10000, RZ ;  /* 0x000100007e277824 */ /* 0x000fe200078e00ff */
[----:B------:R-:W-:Y:S01]  /*5080*/  PRMT R120, R120, 0x5410, R103 ;  /* 0x0000541078787816 */ /* 0x000fe20000000067 */
[----:B-1----:R-:W-:Y:S01]  /*5090*/  IMAD.U32 R46, R35, 0x10000, RZ ;  /* 0x00010000232e7824 */ /* 0x002fe200078e00ff */
[----:B------:R-:W-:Y:S01]  /*50a0*/  PRMT R121, R121, 0x5410, R102 ;  /* 0x0000541079797816 */ /* 0x000fe20000000066 */
[----:B------:R-:W-:Y:S01]  /*50b0*/  FMUL.FTZ R103, R52, R39 ;  /* 0x0000002734677220 */ /* 0x000fe20000410000 */
[----:B------:R-:W-:Y:S01]  /*50c0*/  SHF.R.U64 R104, R42, 0x10, R43 ;  /* 0x000000102a687819 */ /* 0x000fe2000000122b */
[----:B------:R-:W-:Y:S01]  /*50d0*/  IMAD.U32 R42, R33, 0x10000, RZ ;  /* 0x00010000212a7824 */ /* 0x000fe200078e00ff */
[----:B------:R-:W-:Y:S01]  /*50e0*/  PRMT R122, R122, 0x5410, R55 ;  /* 0x000054107a7a7816 */ /* 0x000fe20000000037 */
[----:B------:R-:W-:Y:S01]  /*50f0*/  FMUL.FTZ R55, R52, R53 ;  /* 0x0000003534377220 */ /* 0x000fe20000410000 */
[----:B------:R-:W-:Y:S01]  /*5100*/  PRMT R123, R123, 0x5410, R54 ;  /* 0x000054107b7b7816 */ /* 0x000fe20000000036 */
[----:B------:R-:W-:Y:S01]  /*5110*/  IMAD.U32 R54, R120, 0x10000, RZ ;  /* 0x0001000078367824 */ /* 0x000fe200078e00ff */
[----:B------:R-:W-:Y:S01]  /*5120*/  SHF.R.U64 R110, R40, 0x10, R41 ;  /* 0x00000010286e7819 */ /* 0x000fe20000001229 */
[----:B------:R-:W-:-:S02]  /*5130*/  IMAD.U32 R52, R121, 0x10000, RZ ;  /* 0x0001000079347824 */ /* 0x000fc400078e00ff */
[C---:B------:R-:W-:Y:S01]  /*5140*/  FFMA.FTZ R39, R42.reuse, R39, -R55 ;  /* 0x000000272a277223 */ /* 0x040fe20000010837 */
[----:B------:R-:W-:Y:S01]  /*5150*/  FFMA.FTZ R42, R42, R53, R103 ;  /* 0x000000352a2a7223 */ /* 0x000fe20000010067 */
[----:B------:R-:W-:Y:S01]  /*5160*/  LOP3.LUT R44, R37, 0xffff0000, RZ, 0xc0, !PT ;  /* 0xffff0000252c7812 */ /* 0x000fe200078ec0ff */
[C---:B------:R-:W-:Y:S01]  /*5170*/  FMUL.FTZ R53, R47.reuse, R54 ;  /* 0x000000362f357220 */ /* 0x040fe20000410000 */
[----:B------:R-:W-:Y:S01]  /*5180*/  LOP3.LUT R124, R124, 0xffff0000, RZ, 0xc0, !PT ;  /* 0xffff00007c7c7812 */ /* 0x000fe200078ec0ff */
[-C--:B------:R-:W-:Y:S01]  /*5190*/  FMUL.FTZ R55, R47, R52.reuse ;  /* 0x000000342f377220 */ /* 0x080fe20000410000 */
[----:B------:R-:W-:Y:S01]  /*51a0*/  LOP3.LUT R120, R120, 0xffff0000, RZ, 0xc0, !PT ;  /* 0xffff000078787812 */ /* 0x000fe200078ec0ff */
[----:B------:R-:W-:Y:S01]  /*51b0*/  FFMA.FTZ R47, R46, R52, -R53 ;  /* 0x000000342e2f7223 */ /* 0x000fe20000010835 */
[----:B------:R-:W-:Y:S01]  /*51c0*/  PRMT R127, R127, 0x5410, R110 ;  /* 0x000054107f7f7816 */ /* 0x000fe2000000006e */
[----:B------:R-:W-:Y:S01]  /*51d0*/  FMUL.FTZ R102, R44, R124 ;  /* 0x0000007c2c667220 */ /* 0x000fe20000410000 */
[----:B------:R-:W-:Y:S01]  /*51e0*/  LOP3.LUT R126, R126, 0xffff0000, RZ, 0xc0, !PT ;  /* 0xffff00007e7e7812 */ /* 0x000fe200078ec0ff */
[----:B------:R-:W-:Y:S01]  /*51f0*/  FFMA.FTZ R55, R46, R54, R55 ;  /* 0x000000362e377223 */ /* 0x000fe20000010037 */
[----:B------:R-:W-:Y:S01]  /*5200*/  LOP3.LUT R43, R33, 0xffff0000, RZ, 0xc0, !PT ;  /* 0xffff0000212b7812 */ /* 0x000fe200078ec0ff */
[C---:B------:R-:W-:Y:S01]  /*5210*/  IMAD.U32 R37, R36.reuse, 0x10000, RZ ;  /* 0x0001000024257824 */ /* 0x040fe200078e00ff */
[----:B------:R-:W-:Y:S01]  /*5220*/  LOP3.LUT R41, R35, 0xffff0000, RZ, 0xc0, !PT ;  /* 0xffff000023297812 */ /* 0x000fe200078ec0ff */
[----:B------:R-:W-:Y:S01]  /*5230*/  FMUL.FTZ R54, R45, R120 ;  /* 0x000000782d367220 */ /* 0x000fe20000410000 */
[----:B------:R-:W-:Y:S01]  /*5240*/  LOP3.LUT R52, R121, 0xffff0000, RZ, 0xc0, !PT ;  /* 0xffff000079347812 */ /* 0x000fe200078ec0ff */
[----:B------:R-:W-:Y:S01]  /*5250*/  IMAD.U32 R53, R123, 0x10000, RZ ;  /* 0x000100007b357824 */ /* 0x000fe200078e00ff */
[----:B------:R-:W-:Y:S01]  /*5260*/  LOP3.LUT R36, R36, 0xffff0000, RZ, 0xc0, !PT ;  /* 0xffff000024247812 */ /* 0x000fe200078ec0ff */
[----:B------:R-:W-:Y:S01]  /*5270*/  IMAD.U32 R46, R127, 0x10000, RZ ;  /* 0x000100007f2e7824 */ /* 0x000fe200078e00ff */
[----:B------:R-:W-:Y:S01]  /*5280*/  PRMT R125, R125, 0x5410, R104 ;  /* 0x000054107d7d7816 */ /* 0x000fe20000000068 */
[-C--:B------:R-:W-:Y:S01]  /*5290*/  FMUL.FTZ R104, R44, R126.reuse ;  /* 0x0000007e2c687220 */ /* 0x080fe20000410000 */
[----:B------:R-:W-:Y:S01]  /*52a0*/  LOP3.LUT R123, R123, 0xffff0000, RZ, 0xc0, !PT ;  /* 0xffff00007b7b7812 */ /* 0x000fe200078ec0ff */
[----:B------:R-:W-:Y:S01]  /*52b0*/  FFMA.FTZ R44, R43, R126, -R102 ;  /* 0x0000007e2b2c7223 */ /* 0x000fe20000010866 */
[----:B------:R-:W-:-:S02]  /*52c0*/  IMAD.U32 R40, R32, 0x10000, RZ ;  /* 0x0001000020287824 */ /* 0x000fc400078e00ff */
[-C--:B------:R-:W-:Y:S01]  /*52d0*/  FMUL.FTZ R102, R45, R52.reuse ;  /* 0x000000342d667220 */ /* 0x080fe20000410000 */
[----:B------:R-:W-:Y:S01]  /*52e0*/  FFMA.FTZ R54, R41, R52, -R54 ;  /* 0x0000003429367223 */ /* 0x000fe20000010836 */
[----:B------:R-:W-:Y:S01]  /*52f0*/  LOP3.LUT R32, R32, 0xffff0000, RZ, 0xc0, !PT ;  /* 0xffff000020207812 */ /* 0x000fe200078ec0ff */
[----:B------:R-:W-:Y:S01]  /*5300*/  FMUL.FTZ R45, R37, R53 ;  /* 0x00000035252d7220 */ /* 0x000fe20000410000 */
[----:B------:R-:W-:Y:S01]  /*5310*/  LOP3.LUT R127, R127, 0xffff0000, RZ, 0xc0, !PT ;  /* 0xffff00007f7f7812 */ /* 0x000fe200078ec0ff */
[-C--:B------:R-:W-:Y:S01]  /*5320*/  FMUL.FTZ R52, R37, R46.reuse ;  /* 0x0000002e25347220 */ /* 0x080fe20000410000 */
[----:B------:R-:W-:Y:S01]  /*5330*/  FMUL.FTZ R37, R36, R123 ;  /* 0x0000007b24257220 */ /* 0x000fe20000410000 */
[----:B------:R-:W-:Y:S01]  /*5340*/  FFMA.FTZ R45, R40, R46, -R45 ;  /* 0x0000002e282d7223 */ /* 0x000fe2000001082d */
[----:B------:R-:W-:Y:S02]  /*5350*/  IMAD.U32 R33, R34, 0x10000, RZ ;  /* 0x0001000022217824 */ /* 0x000fe400078e00ff */
[----:B------:R-:W-:Y:S01]  /*5360*/  FFMA.FTZ R52, R40, R53, R52 ;  /* 0x0000003528347223 */ /* 0x000fe20000010034 */
[----:B------:R-:W-:Y:S01]  /*5370*/  LOP3.LUT R35, R34, 0xffff0000, RZ, 0xc0, !PT ;  /* 0xffff000022237812 */ /* 0x000fe200078ec0ff */
[----:B------:R-:W-:Y:S01]  /*5380*/  FFMA.FTZ R102, R41, R120, R102 ;  /* 0x0000007829667223 */ /* 0x000fe20000010066 */
[----:B------:R-:W-:Y:S01]  /*5390*/  FFMA.FTZ R40, R32, R127, -R37 ;  /* 0x0000007f20287223 */ /* 0x000fe20000010825 */
[----:B------:R-:W-:-:S02]  /*53a0*/  IMAD.U32 R34, R38, 0x10000, RZ ;  /* 0x0001000026227824 */ /* 0x000fc400078e00ff */
[----:B------:R-:W-:Y:S01]  /*53b0*/  FMUL.FTZ R41, R36, R127 ;  /* 0x0000007f24297220 */ /* 0x000fe20000410000 */
[----:B------:R-:W-:Y:S01]  /*53c0*/  IMAD.U32 R37, R122, 0x10000, RZ ;  /* 0x000100007a257824 */ /* 0x000fe200078e00ff */
[----:B------:R-:W-:Y:S01]  /*53d0*/  LOP3.LUT R38, R38, 0xffff0000, RZ, 0xc0, !PT ;  /* 0xffff000026267812 */ /* 0x000fe200078ec0ff */
[C---:B------:R-:W-:Y:S01]  /*53e0*/  IMAD.U32 R36, R125.reuse, 0x10000, RZ ;  /* 0x000100007d247824 */ /* 0x040fe200078e00ff */
[----:B------:R-:W-:Y:S01]  /*53f0*/  LOP3.LUT R122, R122, 0xffff0000, RZ, 0xc0, !PT ;  /* 0xffff00007a7a7812 */ /* 0x000fe200078ec0ff */
[----:B------:R-:W-:Y:S01]  /*5400*/  FFMA.FTZ R41, R32, R123, R41 ;  /* 0x0000007b20297223 */ /* 0x000fe20000010029 */
[----:B------:R-:W-:Y:S01]  /*5410*/  LOP3.LUT R125, R125, 0xffff0000, RZ, 0xc0, !PT ;  /* 0xffff00007d7d7812 */ /* 0x000fe200078ec0ff */
[C---:B------:R-:W-:Y:S01]  /*5420*/  FMUL.FTZ R32, R34.reuse, R37 ;  /* 0x0000002522207220 */ /* 0x040fe20000410000 */
[----:B------:R-:W-:Y:S01]  /*5430*/  FMUL.FTZ R34, R34, R36 ;  /* 0x0000002422227220 */ /* 0x000fe20000410000 */
        /* <DEDUP_REMOVED lines=18> */
.L_x_13933:
[----:B------:R-:W-:Y:S05]  /*5560*/  BSYNC B1 ;  /* 0x0000000000017941 */ /* 0x000fea0003800000 */
.L_x_13932:
        /* <DEDUP_REMOVED lines=10> */
.L_x_13901:
[----:B------:R-:W-:-:S06]  /*5610*/  UISETP.NE.AND UP0, UPT, UR45, 0x3, UPT ;  /* 0x000000032d00788c */ /* 0x000fcc000bf05270 */
[----:B------:R-:W-:-:S13]  /*5620*/  PLOP3.LUT P3, PT, PT, PT, UP0, 0x80, 0x0 ;  /* 0x000000000000781c */ /* 0x000fda0003f6f008 */
[----:B------:R-:W-:Y:S05]  /*5630*/  @!P3 BRA `(.L_x_13934) ;  /* 0x000000000004b947 */ /* 0x000fea0003800000 */
[----:B------:R-:W-:Y:S01]  /*5640*/  BPT.TRAP 0x1 ;  /* 0x000000040000795c */ /* 0x000fe20000300000 */
.L_x_13934:
[----:B------:R-:W-:Y:S01]  /*5650*/  IMAD R96, R2, 0x8, R18 ;  /* 0x0000000802607824 */ /* 0x000fe200078e0212 */
[----:B------:R-:W-:Y:S01]  /*5660*/  SHF.L.U32 R107, R203, 0x1f, RZ ;  /* 0x0000001fcb6b7819 */ /* 0x000fe200000006ff */
[----:B------:R-:W-:Y:S01]  /*5670*/  IMAD R106, R27, -0x60, R24 ;  /* 0xffffffa01b6a7824 */ /* 0x000fe200078e0218 */
[----:B------:R-:W-:Y:S02]  /*5680*/  BSSY B1, `(.L_x_13935) ;  /* 0x0000004000017945 */ /* 0x000fe40003800000 */
[----:B------:R-:W0:Y:S02]  /*5690*/  SYNCS.PHASECHK.TRANS64.TRYWAIT P4, [R96+URZ+0x22890], R107 ;  /* 0x0228906b600075a7 */ /* 0x000e24000808017f */
[----:B------:R-:W-:Y:S01]  /*56a0*/  VIMNMX R106, R106, 0x60, PT ;  /* 0x000000606a6a7848 */ /* 0x000fe20003fe0100 */
[----:B0-----:R-:W-:Y:S06]  /*56b0*/  @!P4 BRA `(.L_x_13936) ;  /* 0x0000019800b0c947 */ /* 0x001fec0003800000 */
.L_x_14216:
[----:B------:R-:W-:Y:S05]  /*56c0*/  BSYNC B1 ;  /* 0x0000000000017941 */ /* 0x000fea0003800000 */
.L_x_13935:
        /* <DEDUP_REMOVED lines=8> */
.L_x_13938:
[----:B------:R-:W-:Y:S05]  /*5750*/  BSYNC B1 ;  /* 0x0000000000017941 */ /* 0x000fea0003800000 */
.L_x_13937:
[----:B------:R-:W-:Y:S05]  /*5760*/  @P4 BRA `(.L_x_13918) ;  /* 0x0000000000104947 */ /* 0x000fea0003800000 */
[----:B-1----:R-:W1:Y:S04]  /*5770*/  @!P1 LDS.128 R32, [R104+0x2000] ;  /* 0x0020000068209984 */ /* 0x002e680000000c00 */
[----:B------:R-:W2:Y:S04]  /*5780*/  @!P2 LDS.128 R36, [R103+0x2000] ;  /* 0x002000006724a984 */ /* 0x000ea80000000c00 */
[----:B-1----:R1:W-:Y:S04]  /*5790*/  @!P1 STG.E.128 desc[UR40][R40.64], R32 ;  /* 0x0000002028009986 */ /* 0x0023e8000c101d28 */
[----:B--2---:R1:W-:Y:S02]  /*57a0*/  @!P2 STG.E.128 desc[UR40][R40.64+0x40], R36 ;  /* 0x000040242800a986 */ /* 0x0043e4000c101d28 */
.L_x_13918:
[----:B------:R-:W-:Y:S05]  /*57b0*/  BSYNC B0 ;  /* 0x0000000000007941 */ /* 0x000fea0003800000 */
.L_x_13900:
        /* <DEDUP_REMOVED lines=17> */
.L_x_13940:
[----:B------:R-:W-:Y:S05]  /*58d0*/  BSYNC B0 ;  /* 0x0000000000007941 */ /* 0x000fea0003800000 */
.L_x_13939:
[----:B------:R-:W2:Y:S01]  /*58e0*/  SYNCS.PHASECHK.TRANS64.TRYWAIT P3, [R96+URZ+0x228b0], R107 ;  /* 0x0228b06b600075a7 */ /* 0x000ea2000806017f */
[----:B------:R-:W-:Y:S01]  /*58f0*/  ULDC UR43, c[0x0][0x320] ;  /* 0x0000c800002b7ab9 */ /* 0x000fe20000000800 */
[----:B------:R-:W-:Y:S01]  /*5900*/  ULDC.64 UR48, c[0x0][0x328] ;  /* 0x0000ca0000307ab9 */ /* 0x000fe20000000a00 */
[----:B------:R-:W-:Y:S01]  /*5910*/  ULDC.64 UR46, c[0x0][0x318] ;  /* 0x0000c600002e7ab9 */ /* 0x000fe20000000a00 */
[----:B------:R-:W-:Y:S01]  /*5920*/  BSSY B0, `(.L_x_13941) ;  /* 0x0000003000007945 */ /* 0x000fe20003800000 */
[----:B-1----:R-:W-:-:S03]  /*5930*/  IMAD R32, R2, 0x6000, R90 ;  /* 0x0000600002207824 */ /* 0x002fc600078e025a */
[----:B--2---:R-:W-:Y:S05]  /*5940*/  @!P3 BRA `(.L_x_13942) ;  /* 0x000001980020b947 */ /* 0x004fea0003800000 */
.L_x_14217:
[----:B------:R-:W-:Y:S05]  /*5950*/  BSYNC B0 ;  /* 0x0000000000007941 */ /* 0x000fea0003800000 */
.L_x_13941:
        /* <DEDUP_REMOVED lines=39> */
.L_x_13944:
[----:B------:R-:W-:Y:S05]  /*5bd0*/  BSYNC B0 ;  /* 0x0000000000007941 */ /* 0x000fea0003800000 */
.L_x_13943:
        /* <DEDUP_REMOVED lines=37> */
.L_x_13946:
[----:B------:R-:W-:Y:S05]  /*5e30*/  BSYNC B0 ;  /* 0x0000000000007941 */ /* 0x000fea0003800000 */
.L_x_13945:
        /* <DEDUP_REMOVED lines=22> */
.L_x_13895:
[----:B------:R-:W0:Y:S01]  /*5fa0*/  LDC R0, c[0x0][0x448] ;  /* 0x00011200ff007b82 */ /* 0x000e220000000800 */
[----:B------:R-:W-:Y:S02]  /*5fb0*/  VIADD R3, R206, 0x7f ;  /* 0x0000007fce037836 */ /* 0x000fe40000000000 */
[----:B------:R-:W-:Y:S01]  /*5fc0*/  IMAD.MOV.U32 R178, RZ, RZ, RZ ;  /* 0x000000ffffb27224 */ /* 0x000fe200078e00ff */
[----:B0-----:R-:W-:-:S13]  /*5fd0*/  ISETP.NE.AND P1, PT, R0, 0x1, PT ;  /* 0x000000010000780c */ /* 0x001fda0003f25270 */
[----:B------:R-:W0:Y:S08]  /*5fe0*/  @P1 LDC R0, c[0x0][0x44c] ;  /* 0x00011300ff001b82 */ /* 0x000e300000000800 */
[----:B------:R-:W1:Y:S01]  /*5ff0*/  @P1 LDC R5, c[0x0][0x450] ;  /* 0x00011400ff051b82 */ /* 0x000e620000000800 */
[----:B0-----:R-:W-:-:S05]  /*6000*/  @P1 IMAD.HI.U32 R0, R3, R0, RZ ;  /* 0x0000000003001227 */ /* 0x001fca00078e00ff */
[----:B-1----:R-:W-:-:S05]  /*6010*/  @P1 SHF.R.U32.HI R3, RZ, R5, R0 ;  /* 0x00000005ff031219 */ /* 0x002fca0000011600 */
[----:B------:R-:W-:-:S04]  /*6020*/  IMAD.IADD R3, R60, 0x1, R3 ;  /* 0x000000013c037824 */ /* 0x000fc800078e0203 */
[----:B------:R-:W-:-:S05]  /*6030*/  IMAD.HI R3, R3, 0x2aaaaaab, RZ ;  /* 0x2aaaaaab03037827 */ /* 0x000fca00078e02ff */
[----:B------:R-:W-:-:S04]  /*6040*/  SHF.R.U32.HI R0, RZ, 0x1f, R3 ;  /* 0x0000001fff007819 */ /* 0x000fc80000011603 */
[----:B------:R-:W-:-:S04]  /*6050*/  LEA.HI.SX32 R0, R3, R0, 0x1c ;  /* 0x0000000003007211 */ /* 0x000fc800078fe2ff */
[----:B------:R-:W-:-:S04]  /*6060*/  VIMNMX R29, R29, R0, PT ;  /* 0x000000001d1d7248 */ /* 0x000fc80003fe0100 */
[----:B------:R-:W-:Y:S01]  /*6070*/  ISETP.GE.AND P1, PT, R29, 0x1, PT ;  /* 0x000000011d00780c */ /* 0x000fe20003f26270 */
[----:B------:R-:W-:-:S12]  /*6080*/  @P0 BRA `(.L_x_13948) ;  /* 0x00000000000c0947 */ /* 0x000fd80003800000 */
[----:B------:R-:W0:Y:S01]  /*6090*/  FENCE.VIEW.ASYNC.G ;  /* 0x00000000000073c6 */ /* 0x000e220000000100 */
[----:B------:R-:W-:Y:S05]  /*60a0*/  WARPSYNC.ALL ;  /* 0x0000000000007948 */ /* 0x000fea0003800000 */
[----:B0-----:R-:W-:Y:S06]  /*60b0*/  BAR.ARV 0xc, 0x180 ;  /* 0x0306000000007b1d */ /* 0x001fec0000002000 */
.L_x_13948:
[----:B------:R-:W-:Y:S04]  /*60c0*/  BSSY B0, `(.L_x_13949) ;  /* 0x000001f000007945 */ /* 0x000fe80003800000 */
        /* <DEDUP_REMOVED lines=30> */
.L_x_13950:
[----:B------:R-:W-:Y:S05]  /*62b0*/  BSYNC B0 ;  /* 0x0000000000007941 */ /* 0x000fea0003800000 */
.L_x_13949:
        /* <DEDUP_REMOVED lines=33> */
[----:B----4-:R-:W-:Y:S02]  /*64d0*/  CS2R R96, SRZ ;  /* 0x0000000000607805 */ /* 0x010fe4000001ff00 */
        /* <DEDUP_REMOVED lines=45> */
.L_x_14220:
        /* <DEDUP_REMOVED lines=26> */
.L_x_13954:
[----:B------:R-:W-:Y:S05]  /*6950*/  BSYNC B6 ;  /* 0x0000000000067941 */ /* 0x000fea0003800000 */
.L_x_13953:
        /* <DEDUP_REMOVED lines=12> */
.L_x_13958:
[----:B--2---:R2:W3:Y:S02]  /*6a20*/  SYNCS.PHASECHK.TRANS64.TRYWAIT P0, [R18+URZ+0x22800], R3 ;  /* 0x02280003120075a7 */ /* 0x0044e4000800017f */
[----:B---3--:R-:W-:Y:S05]  /*6a30*/  @!P0 NANOSLEEP.SYNCS 0x989680 ;  /* 0x009896800000895d */ /* 0x008fea0003900000 */
[----:B------:R-:W3:Y:S02]  /*6a40*/  @!P0 SYNCS.PHASECHK.TRANS64 P0, [R18+URZ+0x22800], R3 ;  /* 0x02280003120085a7 */ /* 0x000ee4000800007f */
[----:B---3--:R-:W-:Y:S05]  /*6a50*/  @!P0 BRA `(.L_x_13958) ;  /* 0xfffffffc00f08947 */ /* 0x008fea000383ffff */
.L_x_13957:
[----:B------:R-:W-:Y:S05]  /*6a60*/  BSYNC B0 ;  /* 0x0000000000007941 */ /* 0x000fea0003800000 */
.L_x_13956:
[----:B------:R-:W-:Y:S05]  /*6a70*/  BRA `(.L_x_13959) ;  /* 0x0000002c00947947 */ /* 0x000fea0003800000 */
.L_x_13955:
        /* <DEDUP_REMOVED lines=30> */
.L_x_13961:
[----:B------:R-:W-:Y:S05]  /*6c60*/  BSYNC B6 ;  /* 0x0000000000067941 */ /* 0x000fea0003800000 */
.L_x_13960:
        /* <DEDUP_REMOVED lines=47> */
.L_x_14226:
        /* <DEDUP_REMOVED lines=15> */
[----:B------:R-:W-:Y:S02]  /*7050*/  @!P2 IMAD.WIDE R34, R200, 0x2, R8 ;  /* 0x00000002c822a825 */ /* 0x000fe400078e0208 */
[C---:B------:R-:W-:Y:S02]  /*7060*/  @!P3 SHF.L.U64.HI R20, R204.reuse, 0x1, R33 ;  /* 0x00000001cc14b819 */ /* 0x040fe40000010221 */
[----:B------:R-:W-:Y:S01]  /*7070*/  @!P3 IMAD.SHL.U32 R9, R204, 0x2, RZ ;  /* 0x00000002cc09b824 */ /* 0x000fe200078e00ff */
[----:B------:R-:W-:Y:S02]  /*7080*/  CS2R R28, SRZ ;  /* 0x00000000001c7805 */ /* 0x000fe4000001ff00 */
[----:B------:R-:W-:Y:S01]  /*7090*/  CS2R R24, SRZ ;  /* 0x0000000000187805 */ /* 0x000fe2000001ff00 */
[----:B0-----:R-:W-:Y:S01]  /*70a0*/  @!P2 IMAD.WIDE R12, R200, 0x2, R14 ;  /* 0x00000002c80ca825 */ /* 0x001fe200078e020e */
        /* <DEDUP_REMOVED lines=9> */
.L_x_13966:
[----:B------:R-:W-:Y:S05]  /*7140*/  BSYNC B1 ;  /* 0x0000000000017941 */ /* 0x000fea0003800000 */
.L_x_13965:
[----:B----45:R-:W-:Y:S01]  /*7150*/  IMAD.MOV.U32 R5, RZ, RZ, R26 ;  /* 0x000000ffff057224 */ /* 0x030fe200078e001a */
[----:B------:R-:W-:Y:S01]  /*7160*/  UMOV UR4, 0xffffffff ;  /* 0xffffffff00047882 */ /* 0x000fe20000000000 */
[----:B0-----:R-:W-:Y:S02]  /*7170*/  IMAD.MOV.U32 R8, RZ, RZ, R27 ;  /* 0x000000ffff087224 */ /* 0x001fe400078e001b */
[----:B---3--:R-:W-:Y:S02]  /*7180*/  IMAD.MOV.U32 R0, RZ, RZ, R24 ;  /* 0x000000ffff007224 */ /* 0x008fe400078e0018 */
[----:B--2---:R-:W-:Y:S01]  /*7190*/  IMAD.MOV.U32 R3, RZ, RZ, R25 ;  /* 0x000000ffff037224 */ /* 0x004fe200078e0019 */
[----:B------:R-:W-:Y:S01]  /*71a0*/  PRMT R41, R5, 0x5410, R8 ;  /* 0x0000541005297816 */ /* 0x000fe20000000008 */
[----:B------:R-:W-:Y:S02]  /*71b0*/  IMAD.MOV.U32 R5, RZ, RZ, R28 ;  /* 0x000000ffff057224 */ /* 0x000fe400078e001c */
[----:B------:R-:W-:Y:S01]  /*71c0*/  IMAD.MOV.U32 R8, RZ, RZ, R29 ;  /* 0x000000ffff087224 */ /* 0x000fe200078e001d */
[----:B------:R-:W-:Y:S01]  /*71d0*/  PRMT R44, R3, 0x5410, R0 ;  /* 0x00005410032c7816 */ /* 0x000fe20000000000 */
[----:B------:R-:W-:-:S02]  /*71e0*/  IMAD.MOV.U32 R0, RZ, RZ, R20 ;  /* 0x000000ffff007224 */ /* 0x000fc400078e0014 */
[----:B------:R-:W-:Y:S01]  /*71f0*/  IMAD.MOV.U32 R3, RZ, RZ, R21 ;  /* 0x000000ffff037224 */ /* 0x000fe200078e0015 */
[----:B------:R-:W-:Y:S02]  /*7200*/  PRMT R42, R8, 0x5410, R5 ;  /* 0x00005410082a7816 */ /* 0x000fe40000000005 */
[----:B------:R-:W-:Y:S02]  /*7210*/  CS2R R8, SRZ ;  /* 0x0000000000087805 */ /* 0x000fe4000001ff00 */
[----:B------:R-:W-:Y:S02]  /*7220*/  PRMT R45, R0, 0x7610, R45 ;  /* 0x00007610002d7816 */ /* 0x000fe4000000002d */
[----:B------:R-:W-:Y:S01]  /*7230*/  PRMT R46, R3, 0x7610, R46 ;  /* 0x00007610032e7816 */ /* 0x000fe2000000002e */
[----:B------:R-:W-:Y:S06]  /*7240*/  BRA.DIV UR4, `(.L_x_13967) ;  /* 0x0000018204887947 */ /* 0x000fec000b800000 */
[----:B------:R0:W2:Y:S04]  /*7250*/  SHFL.IDX PT, R3, R6, 0x1, 0x1c1f ;  /* 0x003c1f0006037f89 */ /* 0x0000a800000e0000 */
[----:B------:R0:W3:Y:S04]  /*7260*/  SHFL.IDX PT, R0, R4, 0x1, 0x1c1f ;  /* 0x003c1f0004007f89 */ /* 0x0000e800000e0000 */
[----:B-1----:R-:W1:Y:S04]  /*7270*/  SHFL.IDX PT, R7, R7, 0x1, 0x1c1f ;  /* 0x003c1f0007077f89 */ /* 0x002e6800000e0000 */
[----:B0-----:R-:W4:Y:S02]  /*7280*/  SHFL.IDX PT, R32, R32, 0x1, 0x1c1f ;  /* 0x003c1f0020207f89 */ /* 0x001f2400000e0000 */
.L_x_14232:
[----:B------:R-:W-:Y:S01]  /*7290*/  VIADD R40, R40, 0x40 ;  /* 0x0000004028287836 */ /* 0x000fe20000000000 */
[----:B------:R-:W-:Y:S01]  /*72a0*/  LEA.HI R4, R229, R229, RZ, 0x1 ;  /* 0x000000e5e5047211 */ /* 0x000fe200078f08ff */
        /* <DEDUP_REMOVED lines=15> */
[----:B------:R-:W-:Y:S02]  /*73a0*/  @!P2 IMAD.WIDE R34, R200, 0x2, R4 ;  /* 0x00000002c822a825 */ /* 0x000fe400078e0204 */
[C---:B------:R-:W-:Y:S02]  /*73b0*/  @!P3 SHF.L.U64.HI R10, R204.reuse, 0x1, R33 ;  /* 0x00000001cc0ab819 */ /* 0x040fe40000010221 */
[----:B------:R-:W-:Y:S01]  /*73c0*/  @!P3 IMAD.SHL.U32 R5, R204, 0x2, RZ ;  /* 0x00000002cc05b824 */ /* 0x000fe200078e00ff */
[----:B------:R-:W-:Y:S01]  /*73d0*/  CS2R R14, SRZ ;  /* 0x00000000000e7805 */ /* 0x000fe2000001ff00 */
[----:B-1----:R-:W-:Y:S01]  /*73e0*/  IMAD.MOV.U32 R33, RZ, RZ, R7 ;  /* 0x000000ffff217224 */ /* 0x002fe200078e0007 */
[----:B------:R-:W-:Y:S01]  /*73f0*/  CS2R R8, SRZ ;  /* 0x0000000000087805 */ /* 0x000fe2000001ff00 */
[----:B------:R0:W5:Y:S01]  /*7400*/  @!P2 LD.E.64 R12, desc[UR40][R34.64] ;  /* 0x00000028220ca980 */ /* 0x000162000c101b00 */
[-C--:B------:R-:W-:Y:S02]  /*7410*/  @!P3 IADD3 R4, P0, R0, R5.reuse, RZ ;  /* 0x000000050004b210 */ /* 0x080fe40007f1e0ff */
[----:B----4-:R-:W-:Y:S01]  /*7420*/  @!P3 IADD3 R6, P1, R32, R5, RZ ;  /* 0x000000052006b210 */ /* 0x010fe20007f3e0ff */
[----:B------:R-:W-:-:S04]  /*7430*/  @!P2 IMAD.WIDE R32, R200, 0x2, R32 ;  /* 0x00000002c820a825 */ /* 0x000fc800078e0220 */
[--C-:B------:R-:W-:Y:S01]  /*7440*/  @!P3 IMAD.X R5, R3, 0x1, R10.reuse, P0 ;  /* 0x000000010305b824 */ /* 0x100fe200000e060a */
[----:B------:R0:W5:Y:S01]  /*7450*/  @!P2 LD.E.64 R14, desc[UR40][R32.64] ;  /* 0x00000028200ea980 */ /* 0x000162000c101b00 */
[----:B------:R-:W-:Y:S01]  /*7460*/  @!P3 IMAD.X R7, R7, 0x1, R10, P1 ;  /* 0x000000010707b824 */ /* 0x000fe200008e060a */
[----:B------:R-:W-:Y:S02]  /*7470*/  CS2R R10, SRZ ;  /* 0x00000000000a7805 */ /* 0x000fe4000001ff00 */
[----:B------:R0:W5:Y:S04]  /*7480*/  @!P3 LD.E.64 R8, desc[UR40][R4.64] ;  /* 0x000000280408b980 */ /* 0x000168000c101b00 */
[----:B------:R0:W5:Y:S02]  /*7490*/  @!P3 LD.E.64 R10, desc[UR40][R6.64] ;  /* 0x00000028060ab980 */ /* 0x000164000c101b00 */
.L_x_13969:
[----:B------:R-:W-:Y:S05]  /*74a0*/  BSYNC B1 ;  /* 0x0000000000017941 */ /* 0x000fea0003800000 */
.L_x_13968:
[----:B------:R-:W1:Y:S01]  /*74b0*/  SYNCS.PHASECHK.TRANS64.TRYWAIT P0, [R18+URZ+0x22800], R37 ;  /* 0x02280025120075a7 */ /* 0x000e62000800017f */
[----:B---3--:R-:W-:Y:S01]  /*74c0*/  IMAD.SHL.U32 R0, R38, 0x40, RZ ;  /* 0x0000004026007824 */ /* 0x008fe200078e00ff */
[----:B------:R-:W-:Y:S01]  /*74d0*/  VIADDMNMX R31, R31, -R206, 0x80, PT ;  /* 0x000000801f1f7446 */ /* 0x000fe200038009ce */
[----:B0----5:R-:W-:Y:S01]  /*74e0*/  IMAD.MOV.U32 R4, RZ, RZ, R8 ;  /* 0x000000ffff047224 */ /* 0x021fe200078e0008 */
[----:B------:R-:W-:Y:S01]  /*74f0*/  BSSY B1, `(.L_x_13970) ;  /* 0x0000019000017945 */ /* 0x000fe20003800000 */
[----:B------:R-:W-:Y:S01]  /*7500*/  IMAD.MOV.U32 R5, RZ, RZ, R13 ;  /* 0x000000ffff057224 */ /* 0x000fe200078e000d */
        /* <DEDUP_REMOVED lines=10> */
[----:B------:R-:W-:Y:S02]  /*75b0*/  LOP3.LUT P2, RZ, R38, 0x4, RZ, 0xc0, !PT ;  /* 0x0000000426ff7812 */ /* 0x000fe4000784c0ff */
[----:B------:R-:W-:Y:S01]  /*75c0*/  PRMT R34, R6, 0x7610, R34 ;  /* 0x0000761006227816 */ /* 0x000fe20000000022 */
[----:B------:R-:W-:Y:S01]  /*75d0*/  IMAD R3, R212, 0x200, R3 ;  /* 0x00000200d4037824 */ /* 0x000fe200078e0203 */
[----:B----4-:R-:W-:Y:S01]  /*75e0*/  PRMT R32, R0, 0x5410, R4 ;  /* 0x0000541000207816 */ /* 0x010fe20000000004 */
[----:B------:R-:W-:Y:S01]  /*75f0*/  IMAD.MOV.U32 R0, RZ, RZ, R11 ;  /* 0x000000ffff007224 */ /* 0x000fe200078e000b */
[----:B------:R-:W-:Y:S01]  /*7600*/  ISETP.GE.AND P1, PT, R23, R31, PT ;  /* 0x0000001f1700720c */ /* 0x000fe20003f26270 */
[----:B------:R-:W-:-:S02]  /*7610*/  IMAD.MOV.U32 R4, RZ, RZ, R14 ;  /* 0x000000ffff047224 */ /* 0x000fc400078e000e */
[----:B------:R-:W-:Y:S01]  /*7620*/  IMAD R3, R3, 0x2, R18 ;  /* 0x0000000203037824 */ /* 0x000fe200078e0212 */
[----:B------:R-:W-:Y:S02]  /*7630*/  PRMT R45, R45, 0x5410, R0 ;  /* 0x000054102d2d7816 */ /* 0x000fe40000000000 */
[----:B------:R-:W-:Y:S01]  /*7640*/  PRMT R48, R4, 0x7610, R48 ;  /* 0x0000761004307816 */ /* 0x000fe20000000030 */
[C---:B------:R-:W-:Y:S02]  /*7650*/  VIADD R4, R3.reuse, 0x18400 ;  /* 0x0001840003047836 */ /* 0x040fe40000000000 */
[----:B------:R-:W-:Y:S01]  /*7660*/  VIADD R0, R3, 0x18440 ;  /* 0x0001844003007836 */ /* 0x000fe20000000000 */
[----:B-1----:R-:W-:Y:S06]  /*7670*/  @!P0 BRA `(.L_x_13971) ;  /* 0x0000017c00f08947 */ /* 0x002fec0003800000 */
.L_x_14233:
[----:B------:R-:W-:Y:S05]  /*7680*/  BSYNC B1 ;  /* 0x0000000000017941 */ /* 0x000fea0003800000 */
.L_x_13970:
        /* <DEDUP_REMOVED lines=17> */
[----:B0-----:R-:W-:Y:S01]  /*77a0*/  IMAD.U32 R37, R36, 0x10000, RZ ;  /* 0x0001000024257824 */ /* 0x001fe200078e00ff */
[----:B------:R-:W-:-:S02]  /*77b0*/  PRMT R35, R41, 0x5410, R35 ;  /* 0x0000541029237816 */ /* 0x000fc40000000023 */
[----:B------:R-:W-:Y:S02]  /*77c0*/  LOP3.LUT R39, R39, 0xffff0000, RZ, 0xc0, !PT ;  /* 0xffff000027277812 */ /* 0x000fe400078ec0ff */
        /* <DEDUP_REMOVED lines=35> */
.L_x_13975:
[----:B------:R-:W-:Y:S05]  /*7a00*/  BSYNC B2 ;  /* 0x0000000000027941 */ /* 0x000fea0003800000 */
.L_x_13974:
        /* <DEDUP_REMOVED lines=18> */
[C---:B0-----:R-:W-:Y:S01]  /*7b30*/  FMUL.FTZ R37, R21.reuse, R36 ;  /* 0x0000002415257220 */ /* 0x041fe20000410000 */
        /* <DEDUP_REMOVED lines=28> */
.L_x_13973:
[----:B------:R-:W-:Y:S05]  /*7d00*/  BSYNC B1 ;  /* 0x0000000000017941 */ /* 0x000fea0003800000 */
.L_x_13972:
        /* <DEDUP_REMOVED lines=53> */
.L_x_13978:
[----:B------:R-:W-:Y:S05]  /*8060*/  BSYNC B1 ;  /* 0x0000000000017941 */ /* 0x000fea0003800000 */
.L_x_13977:
[----:B------:R-:W-:Y:S05]  /*8070*/  @P1 BRA `(.L_x_13976) ;  /* 0x0000001400f01947 */ /* 0x000fea0003800000 */
[----:B-1----:R-:W1:Y:S01]  /*8080*/  LDS.128 R4, [R0+0x2000] ;  /* 0x0020000000047984 */ /* 0x002e620000000c00 */
[----:B------:R-:W-:Y:S02]  /*8090*/  SHF.R.U64 R8, R8, 0x10, R9 ;  /* 0x0000001008087819 */ /* 0x000fe40000001209 */
[----:B------:R-:W-:Y:S02]  /*80a0*/  SHF.R.U32.HI R12, RZ, 0x10, R11 ;  /* 0x00000010ff0c7819 */ /* 0x000fe4000001160b */
[----:B------:R-:W-:Y:S02]  /*80b0*/  SHF.R.U32.HI R9, RZ, 0x10, R9 ;  /* 0x00000010ff097819 */ /* 0x000fe40000011609 */
[----:B------:R-:W-:Y:S02]  /*80c0*/  PRMT R12, R45, 0x5432, R12 ;  /* 0x000054322d0c7816 */ /* 0x000fe4000000000c */
[----:B------:R-:W-:Y:S02]  /*80d0*/  PRMT R32, R32, 0x5410, R9 ;  /* 0x0000541020207816 */ /* 0x000fe40000000009 */
[----:B------:R-:W-:Y:S01]  /*80e0*/  SHF.R.U64 R3, R10, 0x10, R11 ;  /* 0x000000100a037819 */ /* 0x000fe2000000120b */
[----:B------:R-:W-:Y:S01]  /*80f0*/  IMAD.U32 R13, R12, 0x10000, RZ ;  /* 0x000100000c0d7824 */ /* 0x000fe200078e00ff */
[----:B------:R-:W-:Y:S01]  /*8100*/  PRMT R33, R33, 0x5410, R8 ;  /* 0x0000541021217816 */ /* 0x000fe20000000008 */
[----:B------:R-:W-:Y:S01]  /*8110*/  IMAD.U32 R11, R32, 0x10000, RZ ;  /* 0x00010000200b7824 */ /* 0x000fe200078e00ff */
[----:B------:R-:W-:-:S02]  /*8120*/  LOP3.LUT R12, R12, 0xffff0000, RZ, 0xc0, !PT ;  /* 0xffff00000c0c7812 */ /* 0x000fc400078ec0ff */
[----:B------:R-:W-:Y:S02]  /*8130*/  LOP3.LUT R32, R32, 0xffff0000, RZ, 0xc0, !PT ;  /* 0xffff000020207812 */ /* 0x000fe400078ec0ff */
        /* <DEDUP_REMOVED lines=35> */
.L_x_13963:
        /* <DEDUP_REMOVED lines=71> */
[----:B------:R-:W-:Y:S02]  /*87e0*/  IMAD.MOV.U32 R6, RZ, RZ, R34 ;  /* 0x000000ffff067224 */ /* 0x000fe400078e0022 */
[----:B------:R-:W-:Y:S01]  /*87f0*/  IMAD.MOV.U32 R8, RZ, RZ, R28 ;  /* 0x000000ffff087224 */ /* 0x000fe200078e001c */
[----:B------:R-:W-:Y:S01]  /*8800*/  PRMT R37, R37, 0x5410, R5 ;  /* 0x0000541025257816 */ /* 0x000fe20000000005 */
[----:B------:R-:W-:Y:S01]  /*8810*/  IMAD.MOV.U32 R7, RZ, RZ, R35 ;  /* 0x000000ffff077224 */ /* 0x000fe200078e0023 */
[----:B------:R-:W-:Y:S02]  /*8820*/  PRMT R45, R4, 0x5410, R6 ;  /* 0x00005410042d7816 */ /* 0x000fe40000000006 */
[----:B------:R-:W-:Y:S02]  /*8830*/  CS2R R4, SRZ ;  /* 0x0000000000047805 */ /* 0x000fe4000001ff00 */
[----:B------:R-:W-:Y:S02]  /*8840*/  PRMT R36, R8, 0x7610, R36 ;  /* 0x0000761008247816 */ /* 0x000fe40000000024 */
[----:B012-4-:R-:W-:-:S07]  /*8850*/  PRMT R48, R7, 0x7610, R48 ;  /* 0x0000761007307816 */ /* 0x017fce0000000030 */
.L_x_14243:
        /* <DEDUP_REMOVED lines=23> */
.L_x_13981:
[----:B------:R-:W-:Y:S05]  /*89d0*/  BSYNC B1 ;  /* 0x0000000000017941 */ /* 0x000fea0003800000 */
.L_x_13980:
[----:B------:R-:W0:Y:S01]  /*89e0*/  SYNCS.PHASECHK.TRANS64.TRYWAIT P1, [R18+URZ+0x22800], R13 ;  /* 0x0228000d120075a7 */ /* 0x000e22000802017f */
[----:B-----5:R-:W-:Y:S01]  /*89f0*/  IMAD.MOV.U32 R0, RZ, RZ, R4 ;  /* 0x000000ffff007224 */ /* 0x020fe200078e0004 */
[----:B------:R-:W-:Y:S01]  /*8a00*/  VIADDMNMX R31, R31, -R206, 0x80, PT ;  /* 0x000000801f1f7446 */ /* 0x000fe200038009ce */
[----:B---3--:R-:W-:Y:S01]  /*8a10*/  IMAD.MOV.U32 R3, RZ, RZ, R5 ;  /* 0x000000ffff037224 */ /* 0x008fe200078e0005 */
[----:B------:R-:W-:Y:S01]  /*8a20*/  BSSY B1, `(.L_x_13982) ;  /* 0x0000010000017945 */ /* 0x000fe20003800000 */
[----:B------:R-:W-:Y:S01]  /*8a30*/  IMAD.MOV.U32 R12, RZ, RZ, R8 ;  /* 0x000000ffff0c7224 */ /* 0x000fe200078e0008 */
[----:B------:R-:W-:Y:S01]  /*8a40*/  PRMT R55, R0, 0x7610, R55 ;  /* 0x0000761000377816 */ /* 0x000fe20000000037 */
[----:B------:R-:W-:Y:S01]  /*8a50*/  IMAD.MOV.U32 R0, RZ, RZ, R6 ;  /* 0x000000ffff007224 */ /* 0x000fe200078e0006 */
[----:B------:R-:W-:Y:S01]  /*8a60*/  PRMT R56, R3, 0x7610, R56 ;  /* 0x0000761003387816 */ /* 0x000fe20000000038 */
[----:B------:R-:W-:Y:S01]  /*8a70*/  IMAD.MOV.U32 R3, RZ, RZ, R7 ;  /* 0x000000ffff037224 */ /* 0x000fe200078e0007 */
[-C--:B------:R-:W-:Y:S01]  /*8a80*/  ISETP.GE.OR P2, PT, R23, R31.reuse, P0 ;  /* 0x0000001f1700720c */ /* 0x080fe20000746670 */
[----:B------:R-:W-:Y:S01]  /*8a90*/  IMAD.MOV.U32 R14, RZ, RZ, R9 ;  /* 0x000000ffff0e7224 */ /* 0x000fe200078e0009 */
[----:B------:R-:W-:Y:S01]  /*8aa0*/  PRMT R57, R0, 0x7610, R57 ;  /* 0x0000761000397816 */ /* 0x000fe20000000039 */
[----:B------:R-:W-:Y:S01]  /*8ab0*/  IMAD.MOV.U32 R0, RZ, RZ, R10 ;  /* 0x000000ffff007224 */ /* 0x000fe200078e000a */
[----:B------:R-:W-:Y:S01]  /*8ac0*/  PRMT R55, R55, 0x5410, R3 ;  /* 0x0000541037377816 */ /* 0x000fe20000000003 */
[----:B------:R-:W-:Y:S01]  /*8ad0*/  IMAD.MOV.U32 R3, RZ, RZ, R11 ;  /* 0x000000ffff037224 */ /* 0x000fe200078e000b */
[----:B------:R-:W-:-:S02]  /*8ae0*/  ISETP.GE.OR P0, PT, R228, R31, P0 ;  /* 0x0000001fe400720c */ /* 0x000fc40000706670 */
[----:B------:R-:W-:Y:S02]  /*8af0*/  PRMT R58, R12, 0x7610, R58 ;  /* 0x000076100c3a7816 */ /* 0x000fe4000000003a */
[----:B------:R-:W-:Y:S01]  /*8b00*/  PRMT R56, R56, 0x5410, R14 ;  /* 0x0000541038387816 */ /* 0x000fe2000000000e */
[----:B0-----:R-:W-:Y:S08]  /*8b10*/  @!P1 BRA `(.L_x_13983) ;  /* 0x0000017000489947 */ /* 0x001ff00003800000 */
.L_x_14244:
[----:B------:R-:W-:Y:S05]  /*8b20*/  BSYNC B1 ;  /* 0x0000000000017941 */ /* 0x000fea0003800000 */
.L_x_13982:
        /* <DEDUP_REMOVED lines=8> */
[----:B------:R-:W-:Y:S02]  /*8bb0*/  SHF.R.U32.HI R25, RZ, 0x3, R15 ;  /* 0x00000003ff197819 */ /* 0x000fe4000001160f */
[----:B------:R-:W-:-:S02]  /*8bc0*/  LOP3.LUT R14, R15, 0x38, R14, 0xf8, !PT ;  /* 0x000000380f0e7812 */ /* 0x000fc400078ef80e */
[----:B------:R-:W-:Y:S02]  /*8bd0*/  LOP3.LUT R12, R15, 0x38, R16, 0xf8, !PT ;  /* 0x000000380f0c7812 */ /* 0x000fe400078ef810 */
[-C--:B------:R-:W-:Y:S02]  /*8be0*/  LOP3.LUT R15, R14, R25.reuse, RZ, 0x3c, !PT ;  /* 0x000000190e0f7212 */ /* 0x080fe400078e3cff */
[----:B0-----:R-:W-:Y:S02]  /*8bf0*/  LOP3.LUT R13, R12, R25, RZ, 0x3c, !PT ;  /* 0x000000190c0d7212 */ /* 0x001fe400078e3cff */
[----:B------:R-:W-:Y:S01]  /*8c00*/  PRMT R43, R45, 0x5410, R43 ;  /* 0x000054102d2b7816 */ /* 0x000fe2000000002b */
[C---:B------:R-:W-:Y:S01]  /*8c10*/  IMAD R25, R212.reuse, 0x200, R15 ;  /* 0x00000200d4197824 */ /* 0x040fe200078e020f */
[----:B------:R-:W-:Y:S01]  /*8c20*/  SHF.R.U32.HI R42, RZ, 0x10, R29 ;  /* 0x00000010ff2a7819 */ /* 0x000fe2000001161d */
[----:B------:R-:W-:Y:S01]  /*8c30*/  IMAD R13, R212, 0x200, R13 ;  /* 0x00000200d40d7824 */ /* 0x000fe200078e020d */
[----:B------:R-:W-:Y:S01]  /*8c40*/  SHF.R.U32.HI R44, RZ, 0x10, R33 ;  /* 0x00000010ff2c7819 */ /* 0x000fe20000011621 */
[----:B------:R-:W-:Y:S01]  /*8c50*/  IMAD R38, R25, 0x2, R18 ;  /* 0x0000000219267824 */ /* 0x000fe200078e0212 */
[----:B------:R-:W-:Y:S01]  /*8c60*/  PRMT R40, R36, 0x5432, R40 ;  /* 0x0000543224287816 */ /* 0x000fe20000000028 */
[----:B------:R-:W-:Y:S01]  /*8c70*/  IMAD R31, R13, 0x2, R18 ;  /* 0x000000020d1f7824 */ /* 0x000fe200078e0212 */
[----:B------:R-:W-:-:S02]  /*8c80*/  SHF.R.U32.HI R41, RZ, 0x10, R21 ;  /* 0x00000010ff297819 */ /* 0x000fc40000011615 */
[----:B------:R-:W0:Y:S01]  /*8c90*/  LDS.128 R24, [R38+0x18400] ;  /* 0x0184000026187984 */ /* 0x000e220000000c00 */
[----:B------:R-:W-:Y:S01]  /*8ca0*/  PRMT R46, R45, 0x5432, R46 ;  /* 0x000054322d2e7816 */ /* 0x000fe2000000002e */
[----:B------:R-:W-:Y:S01]  /*8cb0*/  IMAD.U32 R45, R43, 0x10000, RZ ;  /* 0x000100002b2d7824 */ /* 0x000fe200078e00ff */
[C---:B------:R-:W-:Y:S01]  /*8cc0*/  PRMT R42, R37.reuse, 0x5410, R42 ;  /* 0x00005410252a7816 */ /* 0x040fe2000000002a */
[----:B------:R-:W1:Y:S01]  /*8cd0*/  LDS.128 R12, [R31+0x18400] ;  /* 0x018400001f0c7984 */ /* 0x000e620000000c00 */
[----:B------:R-:W-:Y:S01]  /*8ce0*/  PRMT R44, R37, 0x5432, R44 ;  /* 0x00005432252c7816 */ /* 0x000fe2000000002c */
[----:B------:R-:W-:Y:S01]  /*8cf0*/  IMAD.U32 R37, R40, 0x10000, RZ ;  /* 0x0001000028257824 */ /* 0x000fe200078e00ff */
[----:B------:R-:W-:Y:S02]  /*8d00*/  PRMT R41, R49, 0x5410, R41 ;  /* 0x0000541031297816 */ /* 0x000fe40000000029 */
[----:B------:R-:W-:Y:S02]  /*8d10*/  SHF.R.U64 R21, R28, 0x10, R29 ;  /* 0x000000101c157819 */ /* 0x000fe4000000121d */
[----:B------:R-:W-:-:S02]  /*8d20*/  SHF.R.U32.HI R47, RZ, 0x10, R35 ;  /* 0x00000010ff2f7819 */ /* 0x000fc40000011623 */
[----:B------:R-:W-:Y:S02]  /*8d30*/  PRMT R36, R36, 0x5410, R21 ;  /* 0x0000541024247816 */ /* 0x000fe40000000015 */
[----:B------:R-:W-:Y:S02]  /*8d40*/  LOP3.LUT R43, R43, 0xffff0000, RZ, 0xc0, !PT ;  /* 0xffff00002b2b7812 */ /* 0x000fe400078ec0ff */
[----:B------:R-:W-:Y:S01]  /*8d50*/  PRMT R47, R48, 0x5410, R47 ;  /* 0x00005410302f7816 */ /* 0x000fe2000000002f */
[C---:B0-----:R-:W-:Y:S01]  /*8d60*/  IMAD.U32 R32, R24.reuse, 0x10000, RZ ;  /* 0x0001000018207824 */ /* 0x041fe200078e00ff */
[----:B------:R-:W-:Y:S01]  /*8d70*/  LOP3.LUT R24, R24, 0xffff0000, RZ, 0xc0, !PT ;  /* 0xffff000018187812 */ /* 0x000fe200078ec0ff */
[C---:B------:R-:W-:Y:S01]  /*8d80*/  IMAD.U32 R33, R25.reuse, 0x10000, RZ ;  /* 0x0001000019217824 */ /* 0x040fe200078e00ff */
[----:B------:R-:W-:Y:S01]  /*8d90*/  LOP3.LUT R25, R25, 0xffff0000, RZ, 0xc0, !PT ;  /* 0xffff000019197812 */ /* 0x000fe200078ec0ff */
[----:B-1----:R-:W-:Y:S02]  /*8da0*/  IMAD.U32 R20, R12, 0x10000, RZ ;  /* 0x000100000c147824 */ /* 0x002fe400078e00ff */
[C---:B------:R-:W-:Y:S01]  /*8db0*/  FMUL.FTZ R49, R32.reuse, R45 ;  /* 0x0000002d20317220 */ /* 0x040fe20000410000 */
[-C--:B------:R-:W-:Y:S01]  /*8dc0*/  FMUL.FTZ R51, R32, R37.reuse ;  /* 0x0000002520337220 */ /* 0x080fe20000410000 */
[----:B------:R-:W-:Y:S01]  /*8dd0*/  IMAD.U32 R32, R44, 0x10000, RZ ;  /* 0x000100002c207824 */ /* 0x000fe200078e00ff */
[----:B------:R-:W-:Y:S01]  /*8de0*/  LOP3.LUT R12, R12, 0xffff0000, RZ, 0xc0, !PT ;  /* 0xffff00000c0c7812 */ /* 0x000fe200078ec0ff */
[----:B------:R-:W-:Y:S01]  /*8df0*/  FFMA.FTZ R49, R20, R37, -R49 ;  /* 0x0000002514317223 */ /* 0x000fe20000010831 */
[----:B------:R-:W-:Y:S01]  /*8e00*/  LOP3.LUT R37, R40, 0xffff0000, RZ, 0xc0, !PT ;  /* 0xffff000028257812 */ /* 0x000fe200078ec0ff */
[----:B------:R-:W-:Y:S01]  /*8e10*/  FFMA.FTZ R51, R20, R45, R51 ;  /* 0x0000002d14337223 */ /* 0x000fe20000010033 */
[----:B------:R-:W-:-:S02]  /*8e20*/  IMAD.U32 R21, R13, 0x10000, RZ ;  /* 0x000100000d157824 */ /* 0x000fc400078e00ff */
[----:B------:R-:W-:Y:S01]  /*8e30*/  FMUL.FTZ R50, R33, R32 ;  /* 0x0000002021327220 */ /* 0x000fe20000410000 */
[----:B------:R-:W-:Y:S02]  /*8e40*/  IMAD.U32 R20, R41, 0x10000, RZ ;  /* 0x0001000029147824 */ /* 0x000fe400078e00ff */
[C---:B------:R-:W-:Y:S01]  /*8e50*/  FMUL.FTZ R53, R24.reuse, R43 ;  /* 0x0000002b18357220 */ /* 0x040fe20000410000 */
[-C--:B------:R-:W-:Y:S01]  /*8e60*/  FMUL.FTZ R45, R24, R37.reuse ;  /* 0x00000025182d7220 */ /* 0x080fe20000410000 */
[----:B------:R-:W-:Y:S02]  /*8e70*/  IMAD.U32 R35, R27, 0x10000, RZ ;  /* 0x000100001b237824 */ /* 0x000fe400078e00ff */
[-C--:B------:R-:W-:Y:S01]  /*8e80*/  FMUL.FTZ R33, R33, R20.reuse ;  /* 0x0000001421217220 */ /* 0x080fe20000410000 */
[----:B------:R-:W-:Y:S01]  /*8e90*/  FFMA.FTZ R50, R21, R20, -R50 ;  /* 0x0000001415327223 */ /* 0x000fe20000010832 */
[----:B------:R-:W-:Y:S02]  /*8ea0*/  IMAD.U32 R24, R47, 0x10000, RZ ;  /* 0x000100002f187824 */ /* 0x000fe400078e00ff */
[----:B------:R-:W-:Y:S01]  /*8eb0*/  FFMA.FTZ R40, R12, R37, -R53 ;  /* 0x000000250c287223 */ /* 0x000fe20000010835 */
[----:B------:R-:W-:-:S02]  /*8ec0*/  IMAD.U32 R20, R42, 0x10000, RZ ;  /* 0x000100002a147824 */ /* 0x000fc400078e00ff */
[----:B------:R-:W-:Y:S01]  /*8ed0*/  FFMA.FTZ R48, R12, R43, R45 ;  /* 0x0000002b0c307223 */ /* 0x000fe2000001002d */
[----:B------:R-:W-:Y:S02]  /*8ee0*/  IMAD.U32 R29, R15, 0x10000, RZ ;  /* 0x000100000f1d7824 */ /* 0x000fe400078e00ff */
[----:B------:R-:W-:Y:S01]  /*8ef0*/  FFMA.FTZ R32, R21, R32, R33 ;  /* 0x0000002015207223 */ /* 0x000fe20000010021 */
[C---:B------:R-:W-:Y:S01]  /*8f00*/  FMUL.FTZ R52, R35.reuse, R24 ;  /* 0x0000001823347220 */ /* 0x040fe20000410000 */
[-C--:B------:R-:W-:Y:S01]  /*8f10*/  FMUL.FTZ R54, R35, R20.reuse ;  /* 0x0000001423367220 */ /* 0x080fe20000410000 */
[----:B------:R-:W-:Y:S01]  /*8f20*/  IMAD.U32 R34, R26, 0x10000, RZ ;  /* 0x000100001a227824 */ /* 0x000fe200078e00ff */
[----:B------:R-:W-:Y:S01]  /*8f30*/  LOP3.LUT R12, R41, 0xffff0000, RZ, 0xc0, !PT ;  /* 0xffff0000290c7812 */ /* 0x000fe200078ec0ff */
[----:B------:R-:W-:Y:S01]  /*8f40*/  IMAD.U32 R33, R46, 0x10000, RZ ;  /* 0x000100002e217824 */ /* 0x000fe200078e00ff */
[----:B------:R-:W-:Y:S01]  /*8f50*/  LOP3.LUT R44, R44, 0xffff0000, RZ, 0xc0, !PT ;  /* 0xffff00002c2c7812 */ /* 0x000fe200078ec0ff */
[C---:B------:R-:W-:Y:S01]  /*8f60*/  FFMA.FTZ R52, R29.reuse, R20, -R52 ;  /* 0x000000141d347223 */ /* 0x040fe20000010834 */
[----:B------:R-:W-:Y:S01]  /*8f70*/  FFMA.FTZ R54, R29, R24, R54 ;  /* 0x000000181d367223 */ /* 0x000fe20000010036 */
[----:B------:R-:W-:Y:S01]  /*8f80*/  LOP3.LUT R13, R13, 0xffff0000, RZ, 0xc0, !PT ;  /* 0xffff00000d0d7812 */ /* 0x000fe200078ec0ff */
[----:B------:R-:W-:-:S02]  /*8f90*/  IMAD.U32 R28, R14, 0x10000, RZ ;  /* 0x000100000e1c7824 */ /* 0x000fc400078e00ff */
[----:B------:R-:W-:Y:S01]  /*8fa0*/  FMUL.FTZ R29, R34, R33 ;  /* 0x00000021221d7220 */ /* 0x000fe20000410000 */
[----:B------:R-:W-:Y:S02]  /*8fb0*/  IMAD.U32 R21, R36, 0x10000, RZ ;  /* 0x0001000024157824 */ /* 0x000fe400078e00ff */
[C---:B------:R-:W-:Y:S01]  /*8fc0*/  FMUL.FTZ R20, R25.reuse, R44 ;  /* 0x0000002c19147220 */ /* 0x040fe20000410000 */
[-C--:B------:R-:W-:Y:S01]  /*8fd0*/  FMUL.FTZ R35, R25, R12.reuse ;  /* 0x0000000c19237220 */ /* 0x080fe20000410000 */
[----:B------:R-:W-:Y:S01]  /*8fe0*/  LOP3.LUT R26, R26, 0xffff0000, RZ, 0xc0, !PT ;  /* 0xffff00001a1a7812 */ /* 0x000fe200078ec0ff */
[-C--:B------:R-:W-:Y:S01]  /*8ff0*/  FMUL.FTZ R37, R34, R21.reuse ;  /* 0x0000001522257220 */ /* 0x080fe20000410000 */
[----:B------:R-:W-:Y:S01]  /*9000*/  FFMA.FTZ R29, R28, R21, -R29 ;  /* 0x000000151c1d7223 */ /* 0x000fe2000001081d */
[C---:B------:R-:W-:Y:S01]  /*9010*/  FFMA.FTZ R25, R13.reuse, R12, -R20 ;  /* 0x0000000c0d197223 */ /* 0x040fe20000010814 */
[----:B------:R-:W-:Y:S01]  /*9020*/  FFMA.FTZ R35, R13, R44, R35 ;  /* 0x0000002c0d237223 */ /* 0x000fe20000010023 */
[----:B------:R-:W-:Y:S01]  /*9030*/  LOP3.LUT R21, R46, 0xffff0000, RZ, 0xc0, !PT ;  /* 0xffff00002e157812 */ /* 0x000fe200078ec0ff */
[----:B------:R-:W-:Y:S01]  /*9040*/  FFMA.FTZ R37, R28, R33, R37 ;  /* 0x000000211c257223 */ /* 0x000fe20000010025 */
[----:B------:R-:W-:-:S02]  /*9050*/  LOP3.LUT R13, R36, 0xffff0000, RZ, 0xc0, !PT ;  /* 0xffff0000240d7812 */ /* 0x000fc400078ec0ff */
[----:B------:R-:W-:Y:S01]  /*9060*/  LOP3.LUT R27, R27, 0xffff0000, RZ, 0xc0, !PT ;  /* 0xffff00001b1b7812 */ /* 0x000fe200078ec0ff */
[C---:B------:R-:W-:Y:S01]  /*9070*/  FMUL.FTZ R33, R26.reuse, R21 ;  /* 0x000000151a217220 */ /* 0x040fe20000410000 */
[----:B------:R-:W-:Y:S01]  /*9080*/  LOP3.LUT R12, R47, 0xffff0000, RZ, 0xc0, !PT ;  /* 0xffff00002f0c7812 */ /* 0x000fe200078ec0ff */
[----:B------:R-:W-:Y:S01]  /*9090*/  FMUL.FTZ R26, R26, R13 ;  /* 0x0000000d1a1a7220 */ /* 0x000fe20000410000 */
[----:B------:R-:W-:Y:S02]  /*90a0*/  LOP3.LUT R42, R42, 0xffff0000, RZ, 0xc0, !PT ;  /* 0xffff00002a2a7812 */ /* 0x000fe400078ec0ff */
[----:B------:R-:W-:Y:S01]  /*90b0*/  LOP3.LUT R14, R14, 0xffff0000, RZ, 0xc0, !PT ;  /* 0xffff00000e0e7812 */ /* 0x000fe200078ec0ff */
[----:B------:R-:W-:Y:S01]  /*90c0*/  FMUL.FTZ R24, R27, R12 ;  /* 0x0000000c1b187220 */ /* 0x000fe20000410000 */
[----:B------:R-:W-:Y:S01]  /*90d0*/  LOP3.LUT R15, R15, 0xffff0000, RZ, 0xc0, !PT ;  /* 0xffff00000f0f7812 */ /* 0x000fe200078ec0ff */
[-C--:B------:R-:W-:Y:S02]  /*90e0*/  FMUL.FTZ R27, R27, R42.reuse ;  /* 0x0000002a1b1b7220 */ /* 0x080fe40000410000 */
        /* <DEDUP_REMOVED lines=14> */
.L_x_13985:
[----:B------:R-:W-:Y:S05]  /*91d0*/  BSYNC B1 ;  /* 0x0000000000017941 */ /* 0x000fea0003800000 */
.L_x_13984:
[----:B------:R-:W-:Y:S02]  /*91e0*/  PRMT R20, R0, 0x7610, R20 ;  /* 0x0000761000147816 */ /* 0x000fe40000000014 */
[----:B------:R-:W-:Y:S01]  /*91f0*/  PRMT R32, R3, 0x7610, R32 ;  /* 0x0000761003207816 */ /* 0x000fe20000000020 */
[----:B------:R-:W-:Y:S06]  /*9200*/  @P0 BRA `(.L_x_13976) ;  /* 0x00000004008c0947 */ /* 0x000fec0003800000 */
[----:B------:R-:W0:Y:S01]  /*9210*/  LDL R41, [R1+0x6c] ;  /* 0x00006c0001297983 */ /* 0x000e220000100800 */
[----:B------:R-:W-:Y:S01]  /*9220*/  IMAD.IADD R39, R16, 0x1, R39 ;  /* 0x0000000110277824 */ /* 0x000fe200078e0227 */
[----:B-1----:R-:W-:-:S04]  /*9230*/  SHF.R.U32.HI R12, RZ, 0x3, R208 ;  /* 0x00000003ff0c7819 */ /* 0x002fc800000116d0 */
[----:B------:R-:W-:-:S04]  /*9240*/  LOP3.LUT R0, R208, 0x38, R39, 0xf8, !PT ;  /* 0x00000038d0007812 */ /* 0x000fc800078ef827 */
[----:B------:R-:W-:-:S05]  /*9250*/  LOP3.LUT R3, R0, R12, RZ, 0x3c, !PT ;  /* 0x0000000c00037212 */ /* 0x000fca00078e3cff */
[----:B------:R-:W-:-:S04]  /*9260*/  IMAD.IADD R3, R214, 0x1, R3 ;  /* 0x00000001d6037824 */ /* 0x000fc800078e0203 */
[----:B------:R-:W-:-:S05]  /*9270*/  IMAD R3, R3, 0x2, R18 ;  /* 0x0000000203037824 */ /* 0x000fca00078e0212 */
[----:B------:R-:W1:Y:S01]  /*9280*/  LDS.128 R24, [R3+0x18400] ;  /* 0x0184000003187984 */ /* 0x000e620000000c00 */
[----:B------:R-:W-:Y:S02]  /*9290*/  SHF.R.U64 R33, R4, 0x10, R5 ;  /* 0x0000001004217819 */ /* 0x000fe40000001205 */
[----:B------:R-:W-:Y:S02]  /*92a0*/  SHF.R.U64 R21, R8, 0x10, R9 ;  /* 0x0000001008157819 */ /* 0x000fe40000001209 */
[----:B------:R-:W-:Y:S02]  /*92b0*/  PRMT R33, R55, 0x5410, R33 ;  /* 0x0000541037217816 */ /* 0x000fe40000000021 */
[----:B------:R-:W-:Y:S02]  /*92c0*/  SHF.R.U32.HI R35, RZ, 0x10, R5 ;  /* 0x00000010ff237819 */ /* 0x000fe40000011605 */
[----:B------:R-:W-:Y:S02]  /*92d0*/  PRMT R21, R58, 0x5410, R21 ;  /* 0x000054103a157816 */ /* 0x000fe40000000015 */
[----:B------:R-:W-:-:S02]  /*92e0*/  SHF.R.U32.HI R28, RZ, 0x10, R9 ;  /* 0x00000010ff1c7819 */ /* 0x000fc40000011609 */
[--C-:B------:R-:W-:Y:S01]  /*92f0*/  SHF.R.U64 R29, R10, 0x10, R11.reuse ;  /* 0x000000100a1d7819 */ /* 0x100fe2000000120b */
[----:B------:R-:W-:Y:S01]  /*9300*/  IMAD.U32 R34, R33, 0x10000, RZ ;  /* 0x0001000021227824 */ /* 0x000fe200078e00ff */
[----:B------:R-:W-:Y:S02]  /*9310*/  SHF.R.U32.HI R31, RZ, 0x10, R11 ;  /* 0x00000010ff1f7819 */ /* 0x000fe4000001160b */
[----:B------:R-:W-:Y:S02]  /*9320*/  SHF.R.U32.HI R38, RZ, 0x10, R7 ;  /* 0x00000010ff267819 */ /* 0x000fe40000011607 */
[C---:B------:R-:W-:Y:S02]  /*9330*/  PRMT R35, R56.reuse, 0x5410, R35 ;  /* 0x0000541038237816 */ /* 0x040fe40000000023 */
[----:B------:R-:W-:Y:S02]  /*9340*/  PRMT R28, R56, 0x5432, R28 ;  /* 0x00005432381c7816 */ /* 0x000fe4000000001c */
[----:B------:R-:W-:Y:S01]  /*9350*/  PRMT R38, R55, 0x5432, R38 ;  /* 0x0000543237267816 */ /* 0x000fe20000000026 */
[----:B------:R-:W-:Y:S01]  /*9360*/  IMAD.U32 R36, R35, 0x10000, RZ ;  /* 0x0001000023247824 */ /* 0x000fe200078e00ff */
[----:B------:R-:W-:Y:S01]  /*9370*/  PRMT R31, R32, 0x5410, R31 ;  /* 0x00005410201f7816 */ /* 0x000fe2000000001f */
[----:B------:R-:W-:Y:S01]  /*9380*/  IMAD.U32 R32, R28, 0x10000, RZ ;  /* 0x000100001c207824 */ /* 0x000fe200078e00ff */
[----:B------:R-:W-:-:S02]  /*9390*/  PRMT R29, R20, 0x5410, R29 ;  /* 0x00005410141d7816 */ /* 0x000fc4000000001d */
[----:B------:R-:W-:Y:S01]  /*93a0*/  SHF.R.U64 R37, R6, 0x10, R7 ;  /* 0x0000001006257819 */ /* 0x000fe20000001207 */
[C---:B-1----:R-:W-:Y:S01]  /*93b0*/  IMAD.U32 R9, R24.reuse, 0x10000, RZ ;  /* 0x0001000018097824 */ /* 0x042fe200078e00ff */
[----:B------:R-:W-:Y:S01]  /*93c0*/  LOP3.LUT R10, R24, 0xffff0000, RZ, 0xc0, !PT ;  /* 0xffff0000180a7812 */ /* 0x000fe200078ec0ff */
[C---:B------:R-:W-:Y:S01]  /*93d0*/  IMAD.U32 R11, R25.reuse, 0x10000, RZ ;  /* 0x00010000190b7824 */ /* 0x040fe200078e00ff */
[----:B------:R-:W-:Y:S01]  /*93e0*/  LOP3.LUT R24, R25, 0xffff0000, RZ, 0xc0, !PT ;  /* 0xffff000019187812 */ /* 0x000fe200078ec0ff */
[----:B------:R-:W-:Y:S02]  /*93f0*/  IMAD.U32 R25, R21, 0x10000, RZ ;  /* 0x0001000015197824 */ /* 0x000fe400078e00ff */
[C---:B------:R-:W-:Y:S02]  /*9400*/  FMUL.FTZ R39, R9.reuse, R34 ;  /* 0x0000002209277220 */ /* 0x040fe40000410000 */
[----:B------:R-:W-:Y:S01]  /*9410*/  FMUL.FTZ R9, R9, R25 ;  /* 0x0000001909097220 */ /* 0x000fe20000410000 */
[----:B------:R-:W-:-:S02]  /*9420*/  IMAD.U32 R20, R27, 0x10000, RZ ;  /* 0x000100001b147824 */ /* 0x000fc400078e00ff */
[----:B------:R-:W-:Y:S01]  /*9430*/  FMUL.FTZ R40, R11, R36 ;  /* 0x000000240b287220 */ /* 0x000fe20000410000 */
[----:B------:R-:W-:Y:S02]  /*9440*/  LOP3.LUT R33, R33, 0xffff0000, RZ, 0xc0, !PT ;  /* 0xffff000021217812 */ /* 0x000fe400078ec0ff */
[----:B------:R-:W-:Y:S02]  /*9450*/  PRMT R37, R57, 0x5410, R37 ;  /* 0x0000541039257816 */ /* 0x000fe40000000025 */
[----:B------:R-:W-:Y:S02]  /*9460*/  LOP3.LUT R21, R21, 0xffff0000, RZ, 0xc0, !PT ;  /* 0xffff000015157812 */ /* 0x000fe400078ec0ff */
[----:B------:R-:W-:Y:S01]  /*9470*/  LOP3.LUT R35, R35, 0xffff0000, RZ, 0xc0, !PT ;  /* 0xffff000023237812 */ /* 0x000fe200078ec0ff */
[----:B0-----:R-:W0:Y:S02]  /*9480*/  LDS.128 R12, [R41+0x18400] ;  /* 0x01840000290c7984 */ /* 0x001e240000000c00 */
[----:B0-----:R-:W-:-:S02]  /*9490*/  IMAD.U32 R0, R12, 0x10000, RZ ;  /* 0x000100000c007824 */ /* 0x001fc400078e00ff */
[----:B------:R-:W-:Y:S02]  /*94a0*/  IMAD.U32 R5, R13, 0x10000, RZ ;  /* 0x000100000d057824 */ /* 0x000fe400078e00ff */
[----:B------:R-:W-:Y:S01]  /*94b0*/  FFMA.FTZ R39, R0, R25, -R39 ;  /* 0x0000001900277223 */ /* 0x000fe20000010827 */
[----:B------:R-:W-:Y:S02]  /*94c0*/  IMAD.U32 R25, R38, 0x10000, RZ ;  /* 0x0001000026197824 */ /* 0x000fe400078e00ff */
[----:B------:R-:W-:Y:S01]  /*94d0*/  FFMA.FTZ R34, R0, R34, R9 ;  /* 0x0000002200227223 */ /* 0x000fe20000010009 */
[----:B------:R-:W-:Y:S02]  /*94e0*/  IMAD.U32 R9, R31, 0x10000, RZ ;  /* 0x000100001f097824 */ /* 0x000fe400078e00ff */
[-C--:B------:R-:W-:Y:S01]  /*94f0*/  FMUL.FTZ R0, R11, R32.reuse ;  /* 0x000000200b007220 */ /* 0x080fe20000410000 */
[----:B------:R-:W-:Y:S02]  /*9500*/  IMAD.U32 R8, R15, 0x10000, RZ ;  /* 0x000100000f087824 */ /* 0x000fe400078e00ff */
[----:B------:R-:W-:Y:S01]  /*9510*/  FFMA.FTZ R40, R5, R32, -R40 ;  /* 0x0000002005287223 */ /* 0x000fe20000010828 */
[C---:B------:R-:W-:Y:S01]  /*9520*/  FMUL.FTZ R11, R20.reuse, R25 ;  /* 0x00000019140b7220 */ /* 0x040fe20000410000 */
[----:B------:R-:W-:Y:S01]  /*9530*/  FMUL.FTZ R32, R20, R9 ;  /* 0x0000000914207220 */ /* 0x000fe20000410000 */
[----:B------:R-:W-:-:S02]  /*9540*/  LOP3.LUT R4, R12, 0xffff0000, RZ, 0xc0, !PT ;  /* 0xffff00000c047812 */ /* 0x000fc400078ec0ff */
[C---:B------:R-:W-:Y:S01]  /*9550*/  FFMA.FTZ R20, R8.reuse, R9, -R11 ;  /* 0x0000000908147223 */ /* 0x040fe2000001080b */
[----:B------:R-:W-:Y:S01]  /*9560*/  LOP3.LUT R12, R13, 0xffff0000, RZ, 0xc0, !PT ;  /* 0xffff00000d0c7812 */ /* 0x000fe200078ec0ff */
[----:B------:R-:W-:Y:S01]  /*9570*/  FFMA.FTZ R32, R8, R25, R32 ;  /* 0x0000001908207223 */ /* 0x000fe20000010020 */
[----:B------:R-:W-:Y:S01]  /*9580*/  FMUL.FTZ R9, R10, R33 ;  /* 0x000000210a097220 */ /* 0x000fe20000410000 */
[----:B------:R-:W-:Y:S02]  /*9590*/  IMAD.U32 R13, R26, 0x10000, RZ ;  /* 0x000100001a0d7824 */ /* 0x000fe400078e00ff */
[----:B------:R-:W-:Y:S02]  /*95a0*/  IMAD.U32 R8, R37, 0x10000, RZ ;  /* 0x0001000025087824 */ /* 0x000fe400078e00ff */
[-C--:B------:R-:W-:Y:S01]  /*95b0*/  FMUL.FTZ R11, R10, R21.reuse ;  /* 0x000000150a0b7220 */ /* 0x080fe20000410000 */
[----:B------:R-:W-:Y:S01]  /*95c0*/  FFMA.FTZ R36, R5, R36, R0 ;  /* 0x0000002405247223 */ /* 0x000fe20000010000 */
[----:B------:R-:W-:Y:S01]  /*95d0*/  FFMA.FTZ R10, R4, R21, -R9 ;  /* 0x00000015040a7223 */ /* 0x000fe20000010809 */
[----:B------:R-:W-:Y:S01]  /*95e0*/  IMAD.U32 R6, R14, 0x10000, RZ ;  /* 0x000100000e067824 */ /* 0x000fe200078e00ff */
[----:B------:R-:W-:Y:S01]  /*95f0*/  LOP3.LUT R5, R28, 0xffff0000, RZ, 0xc0, !PT ;  /* 0xffff00001c057812 */ /* 0x000fe200078ec0ff */
[----:B------:R-:W-:-:S02]  /*9600*/  IMAD.U32 R0, R29, 0x10000, RZ ;  /* 0x000100001d007824 */ /* 0x000fc400078e00ff */
[----:B------:R-:W-:Y:S01]  /*9610*/  FMUL.FTZ R21, R13, R8 ;  /* 0x000000080d157220 */ /* 0x000fe20000410000 */
[----:B------:R-:W-:Y:S01]  /*9620*/  FMUL.FTZ R9, R24, R35 ;  /* 0x0000002318097220 */ /* 0x000fe20000410000 */
[----:B------:R-:W-:Y:S01]  /*9630*/  LOP3.LUT R7, R14, 0xffff0000, RZ, 0xc0, !PT ;  /* 0xffff00000e077812 */ /* 0x000fe200078ec0ff */
[----:B------:R-:W-:Y:S01]  /*9640*/  FFMA.FTZ R11, R4, R33, R11 ;  /* 0x00000021040b7223 */ /* 0x000fe2000001000b */
[----:B------:R-:W-:Y:S01]  /*9650*/  LOP3.LUT R14, R15, 0xffff0000, RZ, 0xc0, !PT ;  /* 0xffff00000f0e7812 */ /* 0x000fe200078ec0ff */
[-C--:B------:R-:W-:Y:S01]  /*9660*/  FMUL.FTZ R13, R13, R0.reuse ;  /* 0x000000000d0d7220 */ /* 0x080fe20000410000 */
[----:B------:R-:W-:Y:S01]  /*9670*/  LOP3.LUT R15, R26, 0xffff0000, RZ, 0xc0, !PT ;  /* 0xffff00001a0f7812 */ /* 0x000fe200078ec0ff */
[----:B------:R-:W-:Y:S01]  /*9680*/  FFMA.FTZ R21, R6, R0, -R21 ;  /* 0x0000000006157223 */ /* 0x000fe20000010815 */
[----:B------:R-:W-:Y:S01]  /*9690*/  LOP3.LUT R4, R37, 0xffff0000, RZ, 0xc0, !PT ;  /* 0xffff000025047812 */ /* 0x000fe200078ec0ff */
[-C--:B------:R-:W-:Y:S01]  /*96a0*/  FMUL.FTZ R24, R24, R5.reuse ;  /* 0x0000000518187220 */ /* 0x080fe20000410000 */
[----:B------:R-:W-:Y:S01]  /*96b0*/  FFMA.FTZ R9, R12, R5, -R9 ;  /* 0x000000050c097223 */ /* 0x000fe20000010809 */
[----:B------:R-:W-:-:S02]  /*96c0*/  LOP3.LUT R0, R29, 0xffff0000, RZ, 0xc0, !PT ;  /* 0xffff00001d007812 */ /* 0x000fc400078ec0ff */
[----:B------:R-:W-:Y:S02]  /*96d0*/  LOP3.LUT R26, R27, 0xffff0000, RZ, 0xc0, !PT ;  /* 0xffff00001b1a7812 */ /* 0x000fe400078ec0ff */
[----:B------:R-:W-:Y:S01]  /*96e0*/  LOP3.LUT R5, R38, 0xffff0000, RZ, 0xc0, !PT ;  /* 0xffff000026057812 */ /* 0x000fe200078ec0ff */
[----:B------:R-:W-:Y:S01]  /*96f0*/  FFMA.FTZ R13, R6, R8, R13 ;  /* 0x00000008060d7223 */ /* 0x000fe2000001000d */
[----:B------:R-:W-:Y:S01]  /*9700*/  LOP3.LUT R31, R31, 0xffff0000, RZ, 0xc0, !PT ;  /* 0xffff00001f1f7812 */ /* 0x000fe200078ec0ff */
[C---:B------:R-:W-:Y:S01]  /*9710*/  FMUL.FTZ R6, R15.reuse, R4 ;  /* 0x000000040f067220 */ /* 0x040fe20000410000 */
[-C--:B------:R-:W-:Y:S01]  /*9720*/  FMUL.FTZ R15, R15, R0.reuse ;  /* 0x000000000f0f7220 */ /* 0x080fe20000410000 */
[C---:B------:R-:W-:Y:S02]  /*9730*/  FMUL.FTZ R25, R26.reuse, R5 ;  /* 0x000000051a197220 */ /* 0x040fe40000410000 */
        /* <DEDUP_REMOVED lines=16> */
.L_x_13976:
[----:B------:R-:W-:Y:S05]  /*9840*/  BSYNC B0 ;  /* 0x0000000000007941 */ /* 0x000fea0003800000 */
.L_x_13962:
        /* <DEDUP_REMOVED lines=8> */
.L_x_13959:
[----:B-12---:R-:W1:Y:S01]  /*98d0*/  S2R R3, SR_TID.X ;  /* 0x0000000000037919 */ /* 0x006e620000002100 */
[----:B---3--:R-:W-:Y:S01]  /*98e0*/  IMAD.U32 R0, RZ, RZ, UR45 ;  /* 0x0000002dff007e24 */ /* 0x008fe2000f8e00ff */
[----:B------:R-:W-:Y:S05]  /*98f0*/  WARPSYNC.ALL ;  /* 0x0000000000007948 */ /* 0x000fea0003800000 */
[----:B------:R-:W-:Y:S02]  /*9900*/  ISETP.NE.AND P0, PT, R0, 0x3, PT ;  /* 0x000000030000780c */ /* 0x000fe40003f05270 */
[----:B-1----:R-:W-:-:S05]  /*9910*/  SHF.R.U32.HI R3, RZ, 0x7, R3 ;  /* 0x00000007ff037819 */ /* 0x002fca0000011603 */
[----:B------:R-:W-:-:S05]  /*9920*/  VIADD R72, R3, 0x8 ;  /* 0x0000000803487836 */ /* 0x000fca0000000000 */
[----:B------:R1:W-:Y:S06]  /*9930*/  BAR.SYNC.DEFER_BLOCKING R72, 0x100 ;  /* 0x000400480000751d */ /* 0x0003ec0000010000 */
[----:B------:R-:W-:Y:S05]  /*9940*/  @!P0 BRA `(.L_x_13986) ;  /* 0x0000000000048947 */ /* 0x000fea0003800000 */
[----:B------:R-:W-:Y:S01]  /*9950*/  BPT.TRAP 0x1 ;  /* 0x000000040000795c */ /* 0x000fe20000300000 */
.L_x_13986:
[----:B------:R-:W-:Y:S01]  /*9960*/  IMAD R15, R22, 0x8, R18 ;  /* 0x00000008160f7824 */ /* 0x000fe200078e0212 */
[----:B------:R-:W-:-:S04]  /*9970*/  SHF.L.U32 R74, R202, 0x1f, RZ ;  /* 0x0000001fca4a7819 */ /* 0x000fc800000006ff */
[----:B------:R2:W3:Y:S01]  /*9980*/  SYNCS.PHASECHK.TRANS64.TRYWAIT P2, [R15+URZ+0x22830], R74 ;  /* 0x0228304a0f0075a7 */ /* 0x0004e2000804017f */
[----:B------:R-:W-:Y:S05]  /*9990*/  @!P0 BRA `(.L_x_13987) ;  /* 0x0000000000048947 */ /* 0x000fea0003800000 */
[----:B------:R-:W-:Y:S01]  /*99a0*/  BPT.TRAP 0x1 ;  /* 0x000000040000795c */ /* 0x000fe20000300000 */
.L_x_13987:
        /* <DEDUP_REMOVED lines=9> */
.L_x_13988:
        /* <DEDUP_REMOVED lines=11> */
[----:B------:R-:W-:Y:S01]  /*9af0*/  R2UR UR4, R4 ;  /* 0x00000000040472ca */ /* 0x000fe200000e0000 */
[----:B------:R-:W-:Y:S01]  /*9b00*/  IMAD.MOV.U32 R9, RZ, RZ, 0x40000040 ;  /* 0x40000040ff097424 */ /* 0x000fe200078e00ff */
[----:B------:R-:W-:Y:S01]  /*9b10*/  R2UR UR5, R5 ;  /* 0x00000000050572ca */ /* 0x000fe200000e0000 */
[----:B------:R-:W-:Y:S01]  /*9b20*/  IMAD.MOV.U32 R11, RZ, RZ, 0x40000040 ;  /* 0x40000040ff0b7424 */ /* 0x000fe200078e00ff */
[----:B------:R-:W0:Y:S01]  /*9b30*/  LDC R14, c[0x0][0x448] ;  /* 0x00011200ff0e7b82 */ /* 0x000e220000000800 */
[----:B------:R-:W-:Y:S01]  /*9b40*/  VIADD R20, R6, 0x4 ;  /* 0x0000000406147836 */ /* 0x000fe20000000000 */
[----:B------:R-:W-:Y:S01]  /*9b50*/  LOP3.LUT R19, R19, 0xfff7ffff, RZ, 0xc0, !PT ;  /* 0xfff7ffff13137812 */ /* 0x000fe200078ec0ff */
[----:B------:R-:W-:Y:S01]  /*9b60*/  IMAD.MOV.U32 R21, RZ, RZ, 0x40000040 ;  /* 0x40000040ff157424 */ /* 0x000fe200078e00ff */
[----:B------:R-:W4:Y:S01]  /*9b70*/  S2R R76, SR_TID.X ;  /* 0x00000000004c7919 */ /* 0x000f220000002100 */
[----:B------:R-:W-:-:S06]  /*9b80*/  IMAD.MOV.U32 R7, RZ, RZ, 0x40000040 ;  /* 0x40000040ff077424 */ /* 0x000fcc00078e00ff */
[----:B------:R-:W-:Y:S01]  /*9b90*/  HGMMA.64x96x16.F32.BF16 R24, gdesc[UR4], RZ, !UPT, gsb0 ;  /* 0x01600000041879f0 */ /* 0x000fe2000c0018ff */
[----:B------:R-:W-:Y:S01]  /*9ba0*/  R2UR UR6, R8 ;  /* 0x00000000080672ca */ /* 0x000fe200000e0000 */
[----:B------:R-:W-:Y:S01]  /*9bb0*/  VIADD R8, R4, 0x4 ;  /* 0x0000000404087836 */ /* 0x000fe20000000000 */
[----:B------:R-:W-:Y:S01]  /*9bc0*/  R2UR UR7, R9 ;  /* 0x00000000090772ca */ /* 0x000fe200000e0000 */
[----:B------:R-:W-:Y:S01]  /*9bd0*/  IMAD.MOV.U32 R9, RZ, RZ, 0x40000040 ;  /* 0x40000040ff097424 */ /* 0x000fe200078e00ff */
[----:B------:R-:W-:Y:S02]  /*9be0*/  R2UR UR4, R10 ;  /* 0x000000000a0472ca */ /* 0x000fe400000e0000 */
[----:B------:R-:W-:Y:S02]  /*9bf0*/  R2UR UR5, R11 ;  /* 0x000000000b0572ca */ /* 0x000fe400000e0000 */
[----:B0-----:R-:W-:Y:S01]  /*9c00*/  ISETP.NE.AND P2, PT, R14, 0x1, PT ;  /* 0x000000010e00780c */ /* 0x001fe20003f45270 */
[----:B------:R-:W-:Y:S01]  /*9c10*/  IMAD.IADD R14, R215, 0x1, R206 ;  /* 0x00000001d70e7824 */ /* 0x000fe200078e02ce */
[----:B----4-:R-:W-:-:S11]  /*9c20*/  SHF.R.U32.HI R76, RZ, 0x7, R76 ;  /* 0x00000007ff4c7819 */ /* 0x010fd6000001164c */
[----:B------:R-:W-:Y:S02]  /*9c30*/  @P2 LOP3.LUT R19, R19, 0x80000, RZ, 0xfc, !PT ;  /* 0x0008000013132812 */ /* 0x000fe400078efcff */
[----:B------:R-:W-:Y:S01]  /*9c40*/  IADD3 R177, -R76, 0xb, RZ ;  /* 0x0000000b4cb17810 */ /* 0x000fe20007ffe1ff */
        /* <DEDUP_REMOVED lines=24> */
[----:B------:R-:W-:Y:S01]  /*9dd0*/  FMUL.FTZ R21, R32, UR4 ;  /* 0x0000000420157c20 */ /* 0x000fe20008410000 */
[----:B------:R-:W0:Y:S01]  /*9de0*/  @P2 LDC R37, c[0x0][0x44c] ;  /* 0x00011300ff252b82 */ /* 0x000e220000000800 */
[----:B------:R-:W-:Y:S01]  /*9df0*/  FMUL.FTZ R32, R41, UR4 ;  /* 0x0000000429207c20 */ /* 0x000fe20008410000 */
[----:B------:R-:W-:Y:S01]  /*9e00*/  FMUL.FTZ R26, R26, UR4 ;  /* 0x000000041a1a7c20 */ /* 0x000fe20008410000 */
[----:B------:R-:W-:Y:S01]  /*9e10*/  FMUL.FTZ R0, R24, UR4 ;  /* 0x0000000418007c20 */ /* 0x000fe20008410000 */
[----:B------:R-:W-:Y:S01]  /*9e20*/  FMUL.FTZ R24, R33, UR4 ;  /* 0x0000000421187c20 */ /* 0x000fe20008410000 */
[----:B------:R-:W-:Y:S01]  /*9e30*/  FMUL.FTZ R31, R31, UR4 ;  /* 0x000000041f1f7c20 */ /* 0x000fe20008410000 */
[----:B------:R0:W4:Y:S01]  /*9e40*/  MUFU.TANH R33, R26 ;  /* 0x0000001a00217308 */ /* 0x0001220000002400 */
[----:B------:R-:W-:Y:S01]  /*9e50*/  FMUL.FTZ R27, R27, UR4 ;  /* 0x000000041b1b7c20 */ /* 0x000fe20008410000 */
[----:B------:R-:W1:Y:S01]  /*9e60*/  @P2 LDC R41, c[0x0][0x450] ;  /* 0x00011400ff292b82 */ /* 0x000e620000000800 */
        /* <DEDUP_REMOVED lines=14> */
[----:B------:R-:W-:Y:S01]  /*9f50*/  FMUL.FTZ R51, R51, UR4 ;  /* 0x0000000433337c20 */ /* 0x000fe20008410000 */
[----:B0-----:R-:W-:-:S04]  /*9f60*/  @P2 IMAD.HI.U32 R26, R14, R37, RZ ;  /* 0x000000250e1a2227 */ /* 0x001fc800078e00ff */
[----:B------:R-:W-:Y:S01]  /*9f70*/  FMUL.FTZ R54, R54, UR4 ;  /* 0x0000000436367c20 */ /* 0x000fe20008410000 */
[----:B------:R-:W-:Y:S01]  /*9f80*/  FMUL.FTZ R55, R55, UR4 ;  /* 0x0000000437377c20 */ /* 0x000fe20008410000 */
[----:B------:R-:W-:Y:S01]  /*9f90*/  FMUL.FTZ R58, R58, UR4 ;  /* 0x000000043a3a7c20 */ /* 0x000fe20008410000 */
[----:B------:R-:W-:Y:S01]  /*9fa0*/  FMUL.FTZ R59, R59, UR4 ;  /* 0x000000043b3b7c20 */ /* 0x000fe20008410000 */
[----:B------:R-:W-:Y:S01]  /*9fb0*/  FMUL.FTZ R62, R62, UR4 ;  /* 0x000000043e3e7c20 */ /* 0x000fe20008410000 */
[----:B------:R0:W3:Y:S01]  /*9fc0*/  MUFU.TANH R89, R30 ;  /* 0x0000001e00597308 */ /* 0x0000e20000002400 */
[----:B--2---:R-:W-:Y:S01]  /*9fd0*/  IMAD R27, R178, -0x60, R209 ;  /* 0xffffffa0b21b7824 */ /* 0x004fe200078e02d1 */
[----:B-1----:R-:W-:Y:S01]  /*9fe0*/  @P2 SHF.R.U32.HI R14, RZ, R41, R26 ;  /* 0x00000029ff0e2219 */ /* 0x002fe2000001161a */
[----:B------:R-:W-:Y:S01]  /*9ff0*/  FMUL.FTZ R66, R66, UR4 ;  /* 0x0000000442427c20 */ /* 0x000fe20008410000 */
[----:B------:R-:W-:Y:S01]  /*a000*/  FMUL.FTZ R67, R67, UR4 ;  /* 0x0000000443437c20 */ /* 0x000fe20008410000 */
[----:B------:R-:W-:Y:S01]  /*a010*/  FMUL.FTZ R70, R70, UR4 ;  /* 0x0000000446467c20 */ /* 0x000fe20008410000 */
[C-C-:B------:R-:W-:Y:S01]  /*a020*/  IADD3 R26, -R210.reuse, 0x61, R27.reuse ;  /* 0x00000061d21a7810 */ /* 0x140fe20007ffe11b */
[----:B------:R-:W1:Y:S01]  /*a030*/  SHFL.IDX PT, R31, R14, 0x1, 0x1c1f ;  /* 0x003c1f000e1f7f89 */ /* 0x000e6200000e0000 */
[----:B------:R1:W2:Y:S01]  /*a040*/  MUFU.TANH R85, R34 ;  /* 0x0000002200557308 */ /* 0x0002a20000002400 */
[----:B0-----:R-:W-:Y:S01]  /*a050*/  IADD3 R30, -R210, 0x60, R27 ;  /* 0x00000060d21e7810 */ /* 0x001fe20007ffe11b */
[----:B------:R-:W-:Y:S01]  /*a060*/  FMUL.FTZ R27, R63, UR4 ;  /* 0x000000043f1b7c20 */ /* 0x000fe20008410000 */
[----:B------:R-:W-:-:S02]  /*a070*/  IMAD.IADD R93, R26, 0x1, -R207 ;  /* 0x000000011a5d7824 */ /* 0x000fc400078e0acf */
[----:B------:R-:W-:Y:S01]  /*a080*/  FMUL.FTZ R71, R71, UR4 ;  /* 0x0000000447477c20 */ /* 0x000fe20008410000 */
[----:B------:R-:W0:Y:S01]  /*a090*/  SHFL.IDX PT, R14, R14, RZ, 0x1c1f ;  /* 0x001c1fff0e0e7589 */ /* 0x000e2200000e0000 */
        /* <DEDUP_REMOVED lines=17> */
[----:B-1----:R-:W-:Y:S01]  /*a1b0*/  VIADDMNMX R34, R31, R93, R30, PT ;  /* 0x0000005d1f227246 */ /* 0x002fe2000380011e */
[----:B------:R-:W1:Y:S03]  /*a1c0*/  MUFU.TANH R39, R39 ;  /* 0x0000002700277308 */ /* 0x000e660000002400 */
[----:B------:R-:W-:-:S02]  /*a1d0*/  ISETP.GT.AND P3, PT, R34, RZ, PT ;  /* 0x000000ff2200720c */ /* 0x000fc40003f64270 */
[C---:B------:R-:W-:Y:S02]  /*a1e0*/  ISETP.GT.AND P4, PT, R34.reuse, 0x1, PT ;  /* 0x000000012200780c */ /* 0x040fe40003f84270 */
[C---:B------:R-:W-:Y:S01]  /*a1f0*/  ISETP.GT.AND P2, PT, R34.reuse, 0x8, PT ;  /* 0x000000082200780c */ /* 0x040fe20003f44270 */
[----:B------:R-:W1:Y:S01]  /*a200*/  MUFU.TANH R42, R42 ;  /* 0x0000002a002a7308 */ /* 0x000e620000002400 */
[----:B----4-:R-:W-:Y:S02]  /*a210*/  FSEL R26, R33, -INF , P3 ;  /* 0xff800000211a7808 */ /* 0x010fe40001800000 */
[----:B---3--:R-:W-:Y:S02]  /*a220*/  FSEL R91, R91, -INF , P4 ;  /* 0xff8000005b5b7808 */ /* 0x008fe40002000000 */
[----:B------:R-:W-:Y:S02]  /*a230*/  ISETP.GT.AND P3, PT, R34, 0x9, PT ;  /* 0x000000092200780c */ /* 0x000fe40003f64270 */
[----:B------:R-:W-:Y:S01]  /*a240*/  FSEL R89, R89, -INF , P2 ;  /* 0xff80000059597808 */ /* 0x000fe20001000000 */
[----:B------:R-:W3:Y:S01]  /*a250*/  MUFU.TANH R43, R43 ;  /* 0x0000002b002b7308 */ /* 0x000ee20000002400 */
[----:B------:R-:W-:-:S02]  /*a260*/  FMNMX.FTZ R36, R26, R91, !PT ;  /* 0x0000005b1a247209 */ /* 0x000fc40007810000 */
[C---:B------:R-:W-:Y:S02]  /*a270*/  ISETP.GT.AND P2, PT, R34.reuse, 0x10, PT ;  /* 0x000000102200780c */ /* 0x040fe40003f44270 */
[----:B------:R-:W-:Y:S02]  /*a280*/  FSEL R87, R87, -INF , P3 ;  /* 0xff80000057577808 */ /* 0x000fe40001800000 */
[----:B------:R-:W-:Y:S01]  /*a290*/  FMNMX.FTZ R36, R89, R36, !PT ;  /* 0x0000002459247209 */ /* 0x000fe20007810000 */
[----:B------:R-:W4:Y:S01]  /*a2a0*/  MUFU.TANH R46, R46 ;  /* 0x0000002e002e7308 */ /* 0x000f220000002400 */
[----:B------:R-:W-:Y:S02]  /*a2b0*/  ISETP.GT.AND P3, PT, R34, 0x11, PT ;  /* 0x000000112200780c */ /* 0x000fe40003f64270 */
[----:B--2---:R-:W-:Y:S02]  /*a2c0*/  FSEL R85, R85, -INF , P2 ;  /* 0xff80000055557808 */ /* 0x004fe40001000000 */
[----:B------:R-:W-:-:S02]  /*a2d0*/  FMNMX.FTZ R36, R87, R36, !PT ;  /* 0x0000002457247209 */ /* 0x000fc40007810000 */
[C---:B------:R-:W-:Y:S01]  /*a2e0*/  ISETP.GT.AND P2, PT, R34.reuse, 0x18, PT ;  /* 0x000000182200780c */ /* 0x040fe20003f44270 */
[----:B------:R-:W2:Y:S01]  /*a2f0*/  MUFU.TANH R47, R47 ;  /* 0x0000002f002f7308 */ /* 0x000ea20000002400 */
[----:B0-----:R-:W-:Y:S02]  /*a300*/  FSEL R83, R35, -INF , P3 ;  /* 0xff80000023537808 */ /* 0x001fe40001800000 */
[----:B------:R-:W-:Y:S02]  /*a310*/  FMNMX.FTZ R36, R85, R36, !PT ;  /* 0x0000002455247209 */ /* 0x000fe40007810000 */
[----:B------:R-:W-:Y:S02]  /*a320*/  ISETP.GT.AND P3, PT, R34, 0x19, PT ;  /* 0x000000192200780c */ /* 0x000fe40003f64270 */
[----:B------:R-:W-:Y:S01]  /*a330*/  FSEL R81, R38, -INF , P2 ;  /* 0xff80000026517808 */ /* 0x000fe20001000000 */
[----:B------:R-:W0:Y:S01]  /*a340*/  MUFU.TANH R41, R50 ;  /* 0x0000003200297308 */ /* 0x000e220000002400 */
[----:B------:R-:W-:-:S02]  /*a350*/  FMNMX.FTZ R36, R83, R36, !PT ;  /* 0x0000002453247209 */ /* 0x000fc40007810000 */
[C---:B------:R-:W-:Y:S02]  /*a360*/  ISETP.GT.AND P2, PT, R34.reuse, 0x20, PT ;  /* 0x000000202200780c */ /* 0x040fe40003f44270 */
[----:B-1----:R-:W-:Y:S02]  /*a370*/  FSEL R79, R39, -INF , P3 ;  /* 0xff800000274f7808 */ /* 0x002fe40001800000 */
[----:B------:R-:W-:Y:S01]  /*a380*/  FMNMX.FTZ R36, R81, R36, !PT ;  /* 0x0000002451247209 */ /* 0x000fe20007810000 */
[----:B------:R-:W1:Y:S01]  /*a390*/  MUFU.TANH R51, R51 ;  /* 0x0000003300337308 */ /* 0x000e620000002400 */
[----:B------:R-:W-:Y:S02]  /*a3a0*/  ISETP.GT.AND P3, PT, R34, 0x21, PT ;  /* 0x000000212200780c */ /* 0x000fe40003f64270 */
[----:B------:R-:W-:Y:S02]  /*a3b0*/  FSEL R77, R42, -INF , P2 ;  /* 0xff8000002a4d7808 */ /* 0x000fe40001000000 */
[----:B------:R-:W-:-:S02]  /*a3c0*/  FMNMX.FTZ R36, R79, R36, !PT ;  /* 0x000000244f247209 */ /* 0x000fc40007810000 */
[C---:B------:R-:W-:Y:S01]  /*a3d0*/  ISETP.GT.AND P2, PT, R34.reuse, 0x28, PT ;  /* 0x000000282200780c */ /* 0x040fe20003f44270 */
[----:B------:R-:W1:Y:S01]  /*a3e0*/  MUFU.TANH R31, R54 ;  /* 0x00000036001f7308 */ /* 0x000e620000002400 */
[----:B---3--:R-:W-:Y:S02]  /*a3f0*/  FSEL R75, R43, -INF , P3 ;  /* 0xff8000002b4b7808 */ /* 0x008fe40001800000 */
[----:B------:R-:W-:Y:S02]  /*a400*/  FMNMX.FTZ R36, R77, R36, !PT ;  /* 0x000000244d247209 */ /* 0x000fe40007810000 */
[----:B------:R-:W-:Y:S02]  /*a410*/  ISETP.GT.AND P3, PT, R34, 0x29, PT ;  /* 0x000000292200780c */ /* 0x000fe40003f64270 */
[----:B----4-:R-:W-:Y:S01]  /*a420*/  FSEL R35, R46, -INF , P2 ;  /* 0xff8000002e237808 */ /* 0x010fe20001000000 */
[----:B------:R-:W3:Y:S01]  /*a430*/  MUFU.TANH R55, R55 ;  /* 0x0000003700377308 */ /* 0x000ee20000002400 */
[----:B------:R-:W-:-:S02]  /*a440*/  FMNMX.FTZ R36, R75, R36, !PT ;  /* 0x000000244b247209 */ /* 0x000fc40007810000 */
[C---:B------:R-:W-:Y:S02]  /*a450*/  ISETP.GT.AND P2, PT, R34.reuse, 0x30, PT ;  /* 0x000000302200780c */ /* 0x040fe40003f44270 */
[----:B--2---:R-:W-:Y:S02]  /*a460*/  FSEL R73, R47, -INF , P3 ;  /* 0xff8000002f497808 */ /* 0x004fe40001800000 */
[----:B------:R-:W-:Y:S01]  /*a470*/  FMNMX.FTZ R36, R35, R36, !PT ;  /* 0x0000002423247209 */ /* 0x000fe20007810000 */
[----:B------:R-:W2:Y:S01]  /*a480*/  MUFU.TANH R58, R58 ;  /* 0x0000003a003a7308 */ /* 0x000ea20000002400 */
[----:B------:R-:W-:Y:S02]  /*a490*/  ISETP.GT.AND P3, PT, R34, 0x31, PT ;  /* 0x000000312200780c */ /* 0x000fe40003f64270 */
[----:B0-----:R-:W-:Y:S02]  /*a4a0*/  FSEL R41, R41, -INF , P2 ;  /* 0xff80000029297808 */ /* 0x001fe40001000000 */
[----:B------:R-:W-:-:S02]  /*a4b0*/  FMNMX.FTZ R36, R73, R36, !PT ;  /* 0x0000002449247209 */ /* 0x000fc40007810000 */
[C---:B------:R-:W-:Y:S01]  /*a4c0*/  ISETP.GT.AND P2, PT, R34.reuse, 0x38, PT ;  /* 0x000000382200780c */ /* 0x040fe20003f44270 */
[----:B------:R3:W0:Y:S01]  /*a4d0*/  MUFU.TANH R33, R59 ;  /* 0x0000003b00217308 */ /* 0x0006220000002400 */
[----:B-1----:R-:W-:Y:S02]  /*a4e0*/  FSEL R63, R51, -INF , P3 ;  /* 0xff800000333f7808 */ /* 0x002fe40001800000 */
[----:B------:R-:W-:Y:S02]  /*a4f0*/  FMNMX.FTZ R36, R41, R36, !PT ;  /* 0x0000002429247209 */ /* 0x000fe40007810000 */
[----:B------:R-:W-:Y:S02]  /*a500*/  ISETP.GT.AND P3, PT, R34, 0x39, PT ;  /* 0x000000392200780c */ /* 0x000fe40003f64270 */
[----:B------:R-:W-:Y:S01]  /*a510*/  FSEL R31, R31, -INF , P2 ;  /* 0xff8000001f1f7808 */ /* 0x000fe20001000000 */
[----:B------:R-:W1:Y:S01]  /*a520*/  MUFU.TANH R39, R62 ;  /* 0x0000003e00277308 */ /* 0x000e620000002400 */
[----:B------:R-:W-:-:S02]  /*a530*/  FMNMX.FTZ R36, R63, R36, !PT ;  /* 0x000000243f247209 */ /* 0x000fc40007810000 */
[C---:B------:R-:W-:Y:S02]  /*a540*/  ISETP.GT.AND P2, PT, R34.reuse, 0x40, PT ;  /* 0x000000402200780c */ /* 0x040fe40003f44270 */
[----:B---3--:R-:W-:Y:S02]  /*a550*/  FSEL R59, R55, -INF , P3 ;  /* 0xff800000373b7808 */ /* 0x008fe40001800000 */
[----:B------:R-:W-:Y:S01]  /*a560*/  FMNMX.FTZ R36, R31, R36, !PT ;  /* 0x000000241f247209 */ /* 0x000fe20007810000 */
[----:B------:R0:W3:Y:S01]  /*a570*/  MUFU.TANH R37, R27 ;  /* 0x0000001b00257308 */ /* 0x0000e20000002400 */
        /* <DEDUP_REMOVED lines=8> */
[----:B-1----:R-:W-:Y:S01]  /*a600*/  FSEL R39, R39, -INF , P2 ;  /* 0xff80000027277808 */ /* 0x002fe20001000000 */
[----:B------:R-:W0:Y:S01]  /*a610*/  MUFU.TANH R47, R67 ;  /* 0x00000043002f7308 */ /* 0x000e220000002400 */
[----:B------:R-:W-:-:S02]  /*a620*/  FMNMX.FTZ R36, R27, R36, !PT ;  /* 0x000000241b247209 */ /* 0x000fc40007810000 */
[C---:B------:R-:W-:Y:S02]  /*a630*/  ISETP.GT.AND P2, PT, R34.reuse, 0x50, PT ;  /* 0x000000502200780c */ /* 0x040fe40003f44270 */
[----:B---3--:R-:W-:Y:S02]  /*a640*/  FSEL R51, R37, -INF , P3 ;  /* 0xff80000025337808 */ /* 0x008fe40001800000 */
[----:B------:R-:W-:Y:S01]  /*a650*/  FMNMX.FTZ R36, R39, R36, !PT ;  /* 0x0000002427247209 */ /* 0x000fe20007810000 */
[----:B------:R-:W1:Y:S01]  /*a660*/  MUFU.TANH R70, R70 ;  /* 0x0000004600467308 */ /* 0x000e620000002400 */
[----:B------:R-:W-:Y:S02]  /*a670*/  ISETP.GT.AND P3, PT, R34, 0x51, PT ;  /* 0x000000512200780c */ /* 0x000fe40003f64270 */
[----:B--2---:R-:W-:Y:S02]  /*a680*/  FSEL R33, R66, -INF , P2 ;  /* 0xff80000042217808 */ /* 0x004fe40001000000 */
[----:B------:R-:W-:-:S02]  /*a690*/  FMNMX.FTZ R36, R51, R36, !PT ;  /* 0x0000002433247209 */ /* 0x000fc40007810000 */
[C---:B------:R-:W-:Y:S01]  /*a6a0*/  ISETP.GT.AND P2, PT, R34.reuse, 0x58, PT ;  /* 0x000000582200780c */ /* 0x040fe20003f44270 */
[----:B------:R2:W3:Y:S01]  /*a6b0*/  MUFU.TANH R43, R71 ;  /* 0x00000047002b7308 */ /* 0x0004e20000002400 */
[----:B0-----:R-:W-:Y:S02]  /*a6c0*/  FSEL R47, R47, -INF , P3 ;  /* 0xff8000002f2f7808 */ /* 0x001fe40001800000 */
[----:B------:R-:W-:Y:S02]  /*a6d0*/  FMNMX.FTZ R36, R33, R36, !PT ;  /* 0x0000002421247209 */ /* 0x000fe40007810000 */
[----:B------:R-:W-:Y:S02]  /*a6e0*/  ISETP.GT.AND P3, PT, R34, 0x59, PT ;  /* 0x000000592200780c */ /* 0x000fe40003f64270 */
[----:B------:R-:W-:Y:S01]  /*a6f0*/  FMNMX.FTZ R36, R47, R36, !PT ;  /* 0x000000242f247209 */ /* 0x000fe20007810000 */
[----:B------:R-:W0:Y:S01]  /*a700*/  MUFU.TANH R0, R0 ;  /* 0x0000000000007308 */ /* 0x000e220000002400 */
[----:B-1----:R-:W-:Y:S01]  /*a710*/  FSEL R37, R70, -INF , P2 ;  /* 0xff80000046257808 */ /* 0x002fe20001000000 */
[----:B--2---:R-:W-:Y:S01]  /*a720*/  FMUL.FTZ R71, R64, UR4 ;  /* 0x0000000440477c20 */ /* 0x004fe20008410000 */
[----:B------:R-:W-:Y:S01]  /*a730*/  VIADDMNMX R30, R14, R93, R30, PT ;  /* 0x0000005d0e1e7246 */ /* 0x000fe2000380011e */
[----:B------:R-:W-:Y:S01]  /*a740*/  ULDC UR4, c[0x0][0x988] ;  /* 0x0002620000047ab9 */ /* 0x000fe20000000800 */
[----:B------:R-:W-:Y:S01]  /*a750*/  FMNMX.FTZ R36, R37, R36, !PT ;  /* 0x0000002425247209 */ /* 0x000fe20007810000 */
[----:B------:R-:W-:Y:S01]  /*a760*/  IMAD.U32 R14, RZ, RZ, UR4 ;  /* 0x00000004ff0e7e24 */ /* 0x000fe2000f8e00ff */
[----:B------:R-:W-:Y:S01]  /*a770*/  ISETP.GT.AND P2, PT, R30, RZ, PT ;  /* 0x000000ff1e00720c */ /* 0x000fe20003f44270 */
[----:B------:R-:W1:Y:S01]  /*a780*/  MUFU.TANH R3, R3 ;  /* 0x0000000300037308 */ /* 0x000e620000002400 */
[----:B---3--:R-:W-:-:S02]  /*a790*/  FSEL R43, R43, -INF , P3 ;  /* 0xff8000002b2b7808 */ /* 0x008fc40001800000 */
[C---:B------:R-:W-:Y:S02]  /*a7a0*/  ISETP.GT.AND P3, PT, R30.reuse, 0x1, PT ;  /* 0x000000011e00780c */ /* 0x040fe40003f64270 */
[----:B------:R-:W-:Y:S02]  /*a7b0*/  FMNMX.FTZ R36, R43, R36, !PT ;  /* 0x000000242b247209 */ /* 0x000fe40007810000 */
[----:B------:R-:W-:Y:S01]  /*a7c0*/  ISETP.GT.AND P4, PT, R30, 0x8, PT ;  /* 0x000000081e00780c */ /* 0x000fe20003f84270 */
[----:B------:R-:W2:Y:S01]  /*a7d0*/  MUFU.TANH R13, R13 ;  /* 0x0000000d000d7308 */ /* 0x000ea20000002400 */
[----:B0-----:R-:W-:Y:S01]  /*a7e0*/  FSEL R40, R0, -INF , P2 ;  /* 0xff80000000287808 */ /* 0x001fe20001000000 */
[----:B------:R-:W0:Y:S01]  /*a7f0*/  SHFL.BFLY PT, R67, R36, 0x2, 0x1f ;  /* 0x0c401f0024437f89 */ /* 0x000e2200000e0000 */
[----:B------:R-:W-:-:S05]  /*a800*/  ISETP.GT.AND P2, PT, R30, 0x9, PT ;  /* 0x000000091e00780c */ /* 0x000fca0003f44270 */
[----:B------:R-:W-:Y:S08]  /*a810*/  MUFU.TANH R20, R20 ;  /* 0x0000001400147308 */ /* 0x000ff00000002400 */
[----:B------:R-:W3:Y:S08]  /*a820*/  MUFU.TANH R21, R21 ;  /* 0x0000001500157308 */ /* 0x000ef00000002400 */
[----:B------:R-:W-:Y:S01]  /*a830*/  MUFU.TANH R24, R24 ;  /* 0x0000001800187308 */ /* 0x000fe20000002400 */
[----:B0-----:R-:W-:-:S05]  /*a840*/  FMNMX.FTZ R67, R36, R67, !PT ;  /* 0x0000004324437209 */ /* 0x001fca0007810000 */
[----:B------:R-:W0:Y:S02]  /*a850*/  SHFL.BFLY PT, R176, R67, 0x1, 0x1f ;  /* 0x0c201f0043b07f89 */ /* 0x000e2400000e0000 */
[----:B------:R1:W-:Y:S08]  /*a860*/  MUFU.TANH R97, R45 ;  /* 0x0000002d00617308 */ /* 0x0003f00000002400 */
[----:B------:R-:W4:Y:S01]  /*a870*/  MUFU.TANH R25, R25 ;  /* 0x0000001900197308 */ /* 0x000f220000002400 */
[----:B-1----:R-:W-:-:S02]  /*a880*/  FSEL R45, R3, -INF , P3 ;  /* 0xff800000032d7808 */ /* 0x002fc40001800000 */
[----:B--2---:R-:W-:Y:S02]  /*a890*/  FSEL R3, R13, -INF , P4 ;  /* 0xff8000000d037808 */ /* 0x004fe40002000000 */
[----:B------:R-:W-:Y:S02]  /*a8a0*/  FMNMX.FTZ R0, R40, R45, !PT ;  /* 0x0000002d28007209 */ /* 0x000fe40007810000 */
[C---:B------:R-:W-:Y:S01]  /*a8b0*/  ISETP.GT.AND P3, PT, R30.reuse, 0x10, PT ;  /* 0x000000101e00780c */ /* 0x040fe20003f64270 */
[----:B------:R-:W-:Y:S01]  /*a8c0*/  MUFU.TANH R28, R28 ;  /* 0x0000001c001c7308 */ /* 0x000fe20000002400 */
[----:B------:R-:W-:Y:S02]  /*a8d0*/  FMNMX.FTZ R0, R3, R0, !PT ;  /* 0x0000000003007209 */ /* 0x000fe40007810000 */
[----:B---3--:R-:W-:Y:S02]  /*a8e0*/  FSEL R21, R21, -INF , P3 ;  /* 0xff80000015157808 */ /* 0x008fe40001800000 */
[----:B------:R-:W-:-:S02]  /*a8f0*/  ISETP.GT.AND P3, PT, R30, 0x18, PT ;  /* 0x000000181e00780c */ /* 0x000fc40003f64270 */
[----:B0-----:R-:W-:Y:S01]  /*a900*/  FMNMX.FTZ R176, R67, R176, !PT ;  /* 0x000000b043b07209 */ /* 0x001fe20007810000 */
[----:B------:R0:W-:Y:S01]  /*a910*/  MUFU.TANH R34, R49 ;  /* 0x0000003100227308 */ /* 0x0001e20000002400 */
[----:B----4-:R-:W-:Y:S02]  /*a920*/  FSEL R25, R25, -INF , P3 ;  /* 0xff80000019197808 */ /* 0x010fe40001800000 */
[C---:B------:R-:W-:Y:S01]  /*a930*/  FSETP.NEU.FTZ.AND P4, PT, R176.reuse, -INF , PT ;  /* 0xff800000b000780b */ /* 0x040fe20003f9d000 */
[----:B------:R-:W-:Y:S01]  /*a940*/  FMUL.FTZ R42, R176, R14 ;  /* 0x0000000eb02a7220 */ /* 0x000fe20000410000 */
[----:B------:R-:W-:-:S03]  /*a950*/  ISETP.GT.AND P3, PT, R30, 0x20, PT ;  /* 0x000000201e00780c */ /* 0x000fc60003f64270 */
[----:B------:R-:W1:Y:S01]  /*a960*/  MUFU.TANH R29, R29 ;  /* 0x0000001d001d7308 */ /* 0x000e620000002400 */
[----:B0-----:R-:W-:Y:S02]  /*a970*/  FSEL R49, R20, -INF , P2 ;  /* 0xff80000014317808 */ /* 0x001fe40001000000 */
[----:B------:R-:W-:Y:S02]  /*a980*/  ISETP.GT.AND P2, PT, R30, 0x11, PT ;  /* 0x000000111e00780c */ /* 0x000fe40003f44270 */
[----:B------:R-:W-:Y:S02]  /*a990*/  FMNMX.FTZ R0, R49, R0, !PT ;  /* 0x0000000031007209 */ /* 0x000fe40007810000 */
[----:B------:R-:W-:Y:S01]  /*a9a0*/  FSEL R42, R42, RZ, P4 ;  /* 0x000000ff2a2a7208 */ /* 0x000fe20002000000 */
[----:B------:R-:W0:Y:S01]  /*a9b0*/  MUFU.TANH R32, R32 ;  /* 0x0000002000207308 */ /* 0x000e220000002400 */
[----:B------:R-:W-:-:S03]  /*a9c0*/  FMNMX.FTZ R0, R21, R0, !PT ;  /* 0x0000000015007209 */ /* 0x000fc60007810000 */
[-CC-:B------:R-:W-:Y:S01]  /*a9d0*/  FFMA.FTZ R13, R91, R14.reuse, -R42.reuse ;  /* 0x0000000e5b0d7223 */ /* 0x180fe2000001082a */
[-CC-:B------:R-:W-:Y:S01]  /*a9e0*/  FFMA.FTZ R155, R89, R14.reuse, -R42.reuse ;  /* 0x0000000e599b7223 */ /* 0x180fe2000001082a */
[-CC-:B------:R-:W-:Y:S01]  /*a9f0*/  FFMA.FTZ R157, R85, R14.reuse, -R42.reuse ;  /* 0x0000000e559d7223 */ /* 0x180fe2000001082a */
[-CC-:B------:R-:W-:Y:S01]  /*aa00*/  FFMA.FTZ R153, R26, R14.reuse, -R42.reuse ;  /* 0x0000000e1a997223 */ /* 0x180fe2000001082a */
[----:B------:R2:W-:Y:S01]  /*aa10*/  MUFU.TANH R38, R53 ;  /* 0x0000003500267308 */ /* 0x0005e20000002400 */
[----:B-1----:R-:W-:Y:S01]  /*aa20*/  FSEL R93, R29, -INF , P3 ;  /* 0xff8000001d5d7808 */ /* 0x002fe20001800000 */
[-CC-:B------:R-:W-:Y:S01]  /*aa30*/  FFMA.FTZ R79, R79, R14.reuse, -R42.reuse ;  /* 0x0000000e4f4f7223 */ /* 0x180fe2000001082a */
[----:B------:R-:W-:Y:S01]  /*aa40*/  ISETP.GT.AND P3, PT, R30, 0x28, PT ;  /* 0x000000281e00780c */ /* 0x000fe20003f64270 */
[-CC-:B------:R-:W-:Y:S01]  /*aa50*/  FFMA.FTZ R161, R77, R14.reuse, -R42.reuse ;  /* 0x0000000e4da17223 */ /* 0x180fe2000001082a */
[-CC-:B------:R-:W-:Y:S01]  /*aa60*/  FFMA.FTZ R167, R31, R14.reuse, -R42.reuse ;  /* 0x0000000e1fa77223 */ /* 0x180fe2000001082a */
[-CC-:B------:R-:W-:Y:S01]  /*aa70*/  FFMA.FTZ R83, R83, R14.reuse, -R42.reuse ;  /* 0x0000000e53537223 */ /* 0x180fe2000001082a */
[-CC-:B------:R-:W-:Y:S01]  /*aa80*/  FFMA.FTZ R159, R81, R14.reuse, -R42.reuse ;  /* 0x0000000e519f7223 */ /* 0x180fe2000001082a */
[----:B------:R-:W1:Y:S01]  /*aa90*/  MUFU.TANH R95, R95 ;  /* 0x0000005f005f7308 */ /* 0x000e620000002400 */
[----:B--2---:R-:W-:Y:S01]  /*aaa0*/  FSEL R53, R24, -INF , P2 ;  /* 0xff80000018357808 */ /* 0x004fe20001000000 */
[-CC-:B------:R-:W-:Y:S01]  /*aab0*/  FFMA.FTZ R175, R37, R14.reuse, -R42.reuse ;  /* 0x0000000e25af7223 */ /* 0x180fe2000001082a */
[----:B------:R-:W-:Y:S01]  /*aac0*/  ISETP.GT.AND P2, PT, R30, 0x19, PT ;  /* 0x000000191e00780c */ /* 0x000fe20003f44270 */
[--C-:B------:R-:W-:Y:S01]  /*aad0*/  FFMA.FTZ R171, R39, R14, -R42.reuse ;  /* 0x0000000e27ab7223 */ /* 0x100fe2000001082a */
[----:B------:R-:W-:Y:S01]  /*aae0*/  FMNMX.FTZ R20, R53, R0, !PT ;  /* 0x0000000035147209 */ /* 0x000fe20007810000 */
[--C-:B------:R-:W-:Y:S01]  /*aaf0*/  FFMA.FTZ R163, R35, R14, -R42.reuse ;  /* 0x0000000e23a37223 */ /* 0x100fe2000001082a */
[----:B------:R-:W-:Y:S01]  /*ab00*/  FSEL R91, R28, -INF , P2 ;  /* 0xff8000001c5b7808 */ /* 0x000fe20001000000 */
[----:B------:R-:W2:Y:S01]  /*ab10*/  MUFU.TANH R48, R48 ;  /* 0x0000003000307308 */ /* 0x000ea20000002400 */
[----:B------:R-:W-:Y:S01]  /*ab20*/  FMNMX.FTZ R20, R25, R20, !PT ;  /* 0x0000001419147209 */ /* 0x000fe20007810000 */
[-CC-:B------:R-:W-:Y:S01]  /*ab30*/  FFMA.FTZ R165, R41, R14.reuse, -R42.reuse ;  /* 0x0000000e29a57223 */ /* 0x180fe2000001082a */
[----:B------:R-:W-:Y:S01]  /*ab40*/  ISETP.GT.AND P2, PT, R30, 0x21, PT ;  /* 0x000000211e00780c */ /* 0x000fe20003f44270 */
[--C-:B------:R-:W-:Y:S01]  /*ab50*/  FFMA.FTZ R63, R63, R14, -R42.reuse ;  /* 0x0000000e3f3f7223 */ /* 0x100fe2000001082a */
[----:B------:R-:W-:Y:S01]  /*ab60*/  FMNMX.FTZ R20, R91, R20, !PT ;  /* 0x000000145b147209 */ /* 0x000fe20007810000 */
[--C-:B------:R-:W-:Y:S01]  /*ab70*/  FFMA.FTZ R173, R33, R14, -R42.reuse ;  /* 0x0000000e21ad7223 */ /* 0x100fe2000001082a */
[----:B0-----:R-:W-:Y:S01]  /*ab80*/  FSEL R89, R32, -INF , P2 ;  /* 0xff80000020597808 */ /* 0x001fe20001000000 */
[----:B------:R-:W0:Y:S01]  /*ab90*/  MUFU.TANH R52, R52 ;  /* 0x0000003400347308 */ /* 0x000e220000002400 */
[----:B------:R-:W-:Y:S01]  /*aba0*/  FMNMX.FTZ R20, R93, R20, !PT ;  /* 0x000000145d147209 */ /* 0x000fe20007810000 */
[-CC-:B------:R-:W-:Y:S01]  /*abb0*/  FFMA.FTZ R32, R75, R14.reuse, -R42.reuse ;  /* 0x0000000e4b207223 */ /* 0x180fe2000001082a */
[C---:B------:R-:W-:Y:S01]  /*abc0*/  ISETP.GT.AND P2, PT, R30.reuse, 0x29, PT ;  /* 0x000000291e00780c */ /* 0x040fe20003f44270 */
[-CC-:B------:R-:W-:Y:S01]  /*abd0*/  FFMA.FTZ R169, R55, R14.reuse, -R42.reuse ;  /* 0x0000000e37a97223 */ /* 0x180fe2000001082a */
[----:B-1----:R-:W-:Y:S01]  /*abe0*/  FSEL R95, R95, -INF , P3 ;  /* 0xff8000005f5f7808 */ /* 0x002fe20001800000 */
[----:B------:R-:W-:Y:S01]  /*abf0*/  FFMA.FTZ R47, R47, R14, -R42 ;  /* 0x0000000e2f2f7223 */ /* 0x000fe2000001082a */
[----:B------:R-:W-:Y:S01]  /*ac00*/  FMNMX.FTZ R24, R89, R20, !PT ;  /* 0x0000001459187209 */ /* 0x000fe20007810000 */
[----:B------:R1:W-:Y:S01]  /*ac10*/  MUFU.EX2 R0, R13 ;  /* 0x0000000d00007308 */ /* 0x0003e20000000800 */
[----:B------:R-:W-:-:S02]  /*ac20*/  ISETP.GT.AND P3, PT, R30, 0x30, PT ;  /* 0x000000301e00780c */ /* 0x000fc40003f64270 */
[----:B------:R-:W-:Y:S02]  /*ac30*/  FSEL R97, R97, -INF , P2 ;  /* 0xff80000061617808 */ /* 0x000fe40001000000 */
[----:B------:R-:W-:Y:S02]  /*ac40*/  FMNMX.FTZ R24, R95, R24, !PT ;  /* 0x000000185f187209 */ /* 0x000fe40007810000 */
[----:B------:R-:W-:Y:S01]  /*ac50*/  ISETP.GT.AND P2, PT, R30, 0x31, PT ;  /* 0x000000311e00780c */ /* 0x000fe20003f44270 */
[----:B------:R-:W3:Y:S01]  /*ac60*/  MUFU.TANH R56, R56 ;  /* 0x0000003800387308 */ /* 0x000ee20000002400 */
[----:B-1----:R-:W-:Y:S01]  /*ac70*/  FFMA.FTZ R13, R87, R14, -R42 ;  /* 0x0000000e570d7223 */ /* 0x002fe2000001082a */
[----:B--2---:R-:W-:Y:S02]  /*ac80*/  FSEL R87, R48, -INF , P3 ;  /* 0xff80000030577808 */ /* 0x004fe40001800000 */
[----:B------:R-:W-:Y:S02]  /*ac90*/  FMNMX.FTZ R24, R97, R24, !PT ;  /* 0x0000001861187209 */ /* 0x000fe40007810000 */
[----:B------:R-:W-:-:S02]  /*aca0*/  ISETP.GT.AND P3, PT, R30, 0x38, PT ;  /* 0x000000381e00780c */ /* 0x000fc40003f64270 */
[----:B------:R1:W-:Y:S01]  /*acb0*/  MUFU.TANH R36, R57 ;  /* 0x0000003900247308 */ /* 0x0003e20000002400 */
[----:B------:R-:W-:Y:S01]  /*acc0*/  FSEL R85, R34, -INF , P2 ;  /* 0xff80000022557808 */ /* 0x000fe20001000000 */
[----:B------:R-:W-:Y:S01]  /*acd0*/  FFMA.FTZ R34, R59, R14, -R42 ;  /* 0x0000000e3b227223 */ /* 0x000fe2000001082a */
[----:B------:R-:W-:Y:S02]  /*ace0*/  FMNMX.FTZ R24, R87, R24, !PT ;  /* 0x0000001857187209 */ /* 0x000fe40007810000 */
[----:B------:R-:W-:Y:S02]  /*acf0*/  ISETP.GT.AND P2, PT, R30, 0x39, PT ;  /* 0x000000391e00780c */ /* 0x000fe40003f44270 */
[----:B0-----:R-:W-:Y:S01]  /*ad00*/  FSEL R67, R52, -INF , P3 ;  /* 0xff80000034437808 */ /* 0x001fe20001800000 */
[----:B------:R-:W0:Y:S01]  /*ad10*/  MUFU.TANH R60, R60 ;  /* 0x0000003c003c7308 */ /* 0x000e220000002400 */
[----:B------:R-:W-:Y:S02]  /*ad20*/  FMNMX.FTZ R26, R85, R24, !PT ;  /* 0x00000018551a7209 */ /* 0x000fe40007810000 */
[----:B------:R-:W-:-:S02]  /*ad30*/  ISETP.GT.AND P3, PT, R30, 0x40, PT ;  /* 0x000000401e00780c */ /* 0x000fc40003f64270 */
[----:B-1----:R-:W-:Y:S01]  /*ad40*/  FSEL R57, R38, -INF , P2 ;  /* 0xff80000026397808 */ /* 0x002fe20001000000 */
[----:B------:R-:W-:Y:S01]  /*ad50*/  FFMA.FTZ R38, R51, R14, -R42 ;  /* 0x0000000e33267223 */ /* 0x000fe2000001082a */
[----:B------:R-:W-:Y:S01]  /*ad60*/  FMNMX.FTZ R26, R67, R26, !PT ;  /* 0x0000001a431a7209 */ /* 0x000fe20007810000 */
[----:B------:R0:W-:Y:S01]  /*ad70*/  MUFU.TANH R44, R61 ;  /* 0x0000003d002c7308 */ /* 0x0001e20000002400 */
[----:B------:R-:W-:Y:S02]  /*ad80*/  ISETP.GT.AND P2, PT, R30, 0x41, PT ;  /* 0x000000411e00780c */ /* 0x000fe40003f44270 */
[----:B---3--:R-:W-:Y:S02]  /*ad90*/  FSEL R29, R56, -INF , P3 ;  /* 0xff800000381d7808 */ /* 0x008fe40001800000 */
[----:B------:R-:W-:Y:S02]  /*ada0*/  FMNMX.FTZ R26, R57, R26, !PT ;  /* 0x0000001a391a7209 */ /* 0x000fe40007810000 */
[----:B------:R-:W-:Y:S01]  /*adb0*/  ISETP.GT.AND P3, PT, R30, 0x48, PT ;  /* 0x000000481e00780c */ /* 0x000fe20003f64270 */
[----:B------:R-:W1:Y:S01]  /*adc0*/  MUFU.TANH R71, R71 ;  /* 0x0000004700477308 */ /* 0x000e620000002400 */
[----:B------:R-:W-:-:S02]  /*add0*/  FMNMX.FTZ R26, R29, R26, !PT ;  /* 0x0000001a1d1a7209 */ /* 0x000fc40007810000 */
[----:B0-----:R-:W-:Y:S02]  /*ade0*/  FSEL R61, R60, -INF , P3 ;  /* 0xff8000003c3d7808 */ /* 0x001fe40001800000 */
[----:B------:R-:W-:-:S03]  /*adf0*/  ISETP.GT.AND P3, PT, R30, 0x50, PT ;  /* 0x000000501e00780c */ /* 0x000fc60003f64270 */
[----:B------:R0:W2:Y:S08]  /*ae00*/  MUFU.TANH R46, R65 ;  /* 0x00000041002e7308 */ /* 0x0000b00000002400 */
[----:B------:R-:W3:Y:S01]  /*ae10*/  MUFU.TANH R68, R68 ;  /* 0x0000004400447308 */ /* 0x000ee20000002400 */
[----:B0-----:R-:W-:Y:S02]  /*ae20*/  FSEL R65, R36, -INF , P2 ;  /* 0xff80000024417808 */ /* 0x001fe40001000000 */
[----:B------:R-:W-:-:S02]  /*ae30*/  ISETP.GT.AND P2, PT, R30, 0x49, PT ;  /* 0x000000491e00780c */ /* 0x000fc40003f44270 */
[----:B------:R-:W-:Y:S02]  /*ae40*/  FMNMX.FTZ R28, R65, R26, !PT ;  /* 0x0000001a411c7209 */ /* 0x000fe40007810000 */
[----:B-1----:R-:W-:Y:S01]  /*ae50*/  FSEL R71, R71, -INF , P3 ;  /* 0xff80000047477808 */ /* 0x002fe20001800000 */
[----:B------:R0:W1:Y:S01]  /*ae60*/  MUFU.TANH R50, R69 ;  /* 0x0000004500327308 */ /* 0x0000620000002400 */
[----:B------:R-:W-:Y:S02]  /*ae70*/  FMNMX.FTZ R28, R61, R28, !PT ;  /* 0x0000001c3d1c7209 */ /* 0x000fe40007810000 */
[----:B------:R-:W-:-:S05]  /*ae80*/  ISETP.GT.AND P3, PT, R30, 0x58, PT ;  /* 0x000000581e00780c */ /* 0x000fca0003f64270 */
[----:B------:R3:W-:Y:S01]  /*ae90*/  MUFU.EX2 R26, R79 ;  /* 0x0000004f001a7308 */ /* 0x0007e20000000800 */
[----:B0-----:R-:W-:Y:S02]  /*aea0*/  FSEL R69, R44, -INF , P2 ;  /* 0xff8000002c457808 */ /* 0x001fe40001000000 */
[----:B------:R-:W-:Y:S02]  /*aeb0*/  ISETP.GT.AND P2, PT, R30, 0x51, PT ;  /* 0x000000511e00780c */ /* 0x000fe40003f44270 */
[----:B------:R-:W-:Y:S02]  /*aec0*/  FMNMX.FTZ R28, R69, R28, !PT ;  /* 0x0000001c451c7209 */ /* 0x000fe40007810000 */
[----:B--2---:R-:W-:Y:S01]  /*aed0*/  FSEL R77, R46, -INF , P2 ;  /* 0xff8000002e4d7808 */ /* 0x004fe20001000000 */
[----:B------:R0:W-:Y:S01]  /*aee0*/  MUFU.EX2 R20, R13 ;  /* 0x0000000d00147308 */ /* 0x0001e20000000800 */
[----:B------:R-:W-:Y:S02]  /*aef0*/  FMNMX.FTZ R28, R71, R28, !PT ;  /* 0x0000001c471c7209 */ /* 0x000fe40007810000 */
[----:B------:R-:W-:-:S02]  /*af00*/  ISETP.GT.AND P2, PT, R30, 0x59, PT ;  /* 0x000000591e00780c */ /* 0x000fc40003f44270 */
[----:B---3--:R-:W-:Y:S02]  /*af10*/  FSEL R79, R68, -INF , P3 ;  /* 0xff800000444f7808 */ /* 0x008fe40001800000 */
[----:B------:R-:W-:Y:S01]  /*af20*/  FMNMX.FTZ R30, R77, R28, !PT ;  /* 0x0000001c4d1e7209 */ /* 0x000fe20007810000 */
[----:B------:R-:W2:Y:S01]  /*af30*/  MUFU.EX2 R153, R153 ;  /* 0x0000009900997308 */ /* 0x000ea20000000800 */
[----:B-1----:R-:W-:Y:S02]  /*af40*/  FSEL R75, R50, -INF , P2 ;  /* 0xff800000324b7808 */ /* 0x002fe40001000000 */
[----:B------:R-:W-:-:S04]  /*af50*/  FMNMX.FTZ R30, R79, R30, !PT ;  /* 0x0000001e4f1e7209 */ /* 0x000fc80007810000 */
[----:B0-----:R-:W-:Y:S01]  /*af60*/  FMNMX.FTZ R13, R75, R30, !PT ;  /* 0x0000001e4b0d7209 */ /* 0x001fe20007810000 */
[----:B------:R-:W0:Y:S01]  /*af70*/  MUFU.EX2 R155, R155 ;  /* 0x0000009b009b7308 */ /* 0x000e220000000800 */
[----:B------:R-:W-:-:S03]  /*af80*/  FFMA.FTZ R30, R73, R14, -R42 ;  /* 0x0000000e491e7223 */ /* 0x000fc6000001082a */
[----:B------:R-:W1:Y:S04]  /*af90*/  SHFL.BFLY PT, R36, R13, 0x2, 0x1f ;  /* 0x0c401f000d247f89 */ /* 0x000e6800000e0000 */
[----:B------:R-:W3:Y:S08]  /*afa0*/  MUFU.EX2 R157, R157 ;  /* 0x0000009d009d7308 */ /* 0x000ef00000000800 */
[----:B------:R-:W4:Y:S08]  /*afb0*/  MUFU.EX2 R24, R83 ;  /* 0x0000005300187308 */ /* 0x000f300000000800 */
[----:B------:R-:W4:Y:S01]  /*afc0*/  MUFU.EX2 R159, R159 ;  /* 0x0000009f009f7308 */ /* 0x000f220000000800 */
[----:B-1----:R-:W-:Y:S01]  /*afd0*/  FMNMX.FTZ R31, R13, R36, !PT ;  /* 0x000000240d1f7209 */ /* 0x002fe20007810000 */
[-CC-:B------:R-:W-:Y:S01]  /*afe0*/  FFMA.FTZ R36, R27, R14.reuse, -R42.reuse ;  /* 0x0000000e1b247223 */ /* 0x180fe2000001082a */
[----:B------:R-:W-:-:S05]  /*aff0*/  FFMA.FTZ R42, R43, R14, -R42 ;  /* 0x0000000e2b2a7223 */ /* 0x000fca000001082a */
[----:B------:R-:W-:Y:S01]  /*b000*/  MUFU.EX2 R161, R161 ;  /* 0x000000a100a17308 */ /* 0x000fe20000000800 */
[----:B------:R-:W1:Y:S07]  /*b010*/  SHFL.BFLY PT, R44, R31, 0x1, 0x1f ;  /* 0x0c201f001f2c7f89 */ /* 0x000e6e00000e0000 */
[----:B------:R-:W-:Y:S08]  /*b020*/  MUFU.EX2 R28, R32 ;  /* 0x00000020001c7308 */ /* 0x000ff00000000800 */
[----:B------:R-:W-:Y:S08]  /*b030*/  MUFU.EX2 R163, R163 ;  /* 0x000000a300a37308 */ /* 0x000ff00000000800 */
[----:B------:R-:W-:Y:S01]  /*b040*/  MUFU.EX2 R30, R30 ;  /* 0x0000001e001e7308 */ /* 0x000fe20000000800 */
[----:B-1----:R-:W-:-:S04]  /*b050*/  FMNMX.FTZ R13, R31, R44, !PT ;  /* 0x0000002c1f0d7209 */ /* 0x002fc80007810000 */
[C---:B------:R-:W-:Y:S01]  /*b060*/  FSETP.NEU.FTZ.AND P2, PT, R13.reuse, -INF , PT ;  /* 0xff8000000d00780b */ /* 0x040fe20003f5d000 */
[----:B------:R-:W-:Y:S02]  /*b070*/  FMUL.FTZ R46, R13, R14 ;  /* 0x0000000e0d2e7220 */ /* 0x000fe40000410000 */
[----:B------:R-:W-:Y:S03]  /*b080*/  MUFU.EX2 R165, R165 ;  /* 0x000000a500a57308 */ /* 0x000fe60000000800 */
[----:B------:R-:W-:-:S05]  /*b090*/  FSEL R46, R46, RZ, P2 ;  /* 0x000000ff2e2e7208 */ /* 0x000fca0001000000 */
[-CC-:B-----5:R-:W-:Y:S01]  /*b0a0*/  FFMA.FTZ R152, R40, R14.reuse, -R46.reuse ;  /* 0x0000000e28987223 */ /* 0x1a0fe2000001082e */
[-CC-:B------:R-:W-:Y:S01]  /*b0b0*/  FFMA.FTZ R27, R45, R14.reuse, -R46.reuse ;  /* 0x0000000e2d1b7223 */ /* 0x180fe2000001082e */
[-CC-:B------:R-:W-:Y:S01]  /*b0c0*/  FFMA.FTZ R154, R3, R14.reuse, -R46.reuse ;  /* 0x0000000e039a7223 */ /* 0x180fe2000001082e */
[-C--:B------:R-:W-:Y:S01]  /*b0d0*/  FFMA.FTZ R3, R49, R14.reuse, -R46 ;  /* 0x0000000e31037223 */ /* 0x080fe2000001082e */
[----:B--2---:R-:W-:Y:S01]  /*b0e0*/  FADD.FTZ R40, R153, R0 ;  /* 0x0000000099287221 */ /* 0x004fe20000010000 */
[-CC-:B------:R-:W-:Y:S01]  /*b0f0*/  FFMA.FTZ R156, R21, R14.reuse, -R46.reuse ;  /* 0x0000000e159c7223 */ /* 0x180fe2000001082e */
[----:B------:R-:W-:Y:S01]  /*b100*/  MUFU.EX2 R152, R152 ;  /* 0x0000009800987308 */ /* 0x000fe20000000800 */
[-C--:B------:R-:W-:Y:S01]  /*b110*/  FFMA.FTZ R21, R53, R14.reuse, -R46 ;  /* 0x0000000e35157223 */ /* 0x080fe2000001082e */
[----:B0-----:R-:W-:Y:S01]  /*b120*/  FADD.FTZ R37, R155, R40 ;  /* 0x000000289b257221 */ /* 0x001fe20000010000 */
        /* <DEDUP_REMOVED lines=17> */
[----:B------:R-:W-:Y:S01]  /*b240*/  F2FP.BF16.F32.PACK_AB R153, R0, R153 ;  /* 0x000000990099723e */ /* 0x000fe200000010ff */
[-CC-:B------:R-:W-:Y:S01]  /*b250*/  FFMA.FTZ R61, R61, R14.reuse, -R46.reuse ;  /* 0x0000000e3d3d7223 */ /* 0x180fe2000001082e */
[----:B------:R-:W-:Y:S01]  /*b260*/  FADD.FTZ R48, R26, R39 ;  /* 0x000000271a307221 */ /* 0x000fe20000010000 */
[----:B------:R-:W-:Y:S01]  /*b270*/  @!P1 VIADD R39, R15, 0x22840 ;  /* 0x000228400f279836 */ /* 0x000fe20000000000 */
[----:B------:R-:W2:Y:S01]  /*b280*/  MUFU.EX2 R3, R3 ;  /* 0x0000000300037308 */ /* 0x000ea20000000800 */
[----:B0-----:R-:W-:Y:S01]  /*b290*/  FADD.FTZ R37, R152, R27 ;  /* 0x0000001b98257221 */ /* 0x001fe20000010000 */
[----:B------:R-:W-:Y:S01]  /*b2a0*/  F2FP.BF16.F32.PACK_AB R155, R20, R155 ;  /* 0x0000009b149b723e */ /* 0x000fe200000010ff */
[-CC-:B------:R-:W-:Y:S01]  /*b2b0*/  FFMA.FTZ R69, R69, R14.reuse, -R46.reuse ;  /* 0x0000000e45457223 */ /* 0x180fe2000001082e */
[----:B------:R-:W-:Y:S01]  /*b2c0*/  @!P1 PRMT R39, RZ, 0x654, R39 ;  /* 0x00000654ff279816 */ /* 0x000fe20000000027 */
[----:B------:R0:W-:Y:S06]  /*b2d0*/  BAR.ARV R177, 0x100 ;  /* 0x000400b10000751d */ /* 0x0001ec0000002000 */
[----:B------:R-:W3:Y:S01]  /*b2e0*/  MUFU.EX2 R156, R156 ;  /* 0x0000009c009c7308 */ /* 0x000ee20000000800 */
[----:B-1----:R-:W-:Y:S01]  /*b2f0*/  FADD.FTZ R40, R154, R37 ;  /* 0x000000259a287221 */ /* 0x002fe20000010000 */
[----:B------:R1:W-:Y:S01]  /*b300*/  @!P1 SYNCS.ARRIVE.TRANS64.RED.A1T0 RZ, [R39+URZ], RZ ;  /* 0x000000ff27ff99a7 */ /* 0x0003e2000810043f */
[-CC-:B------:R-:W-:Y:S01]  /*b310*/  FFMA.FTZ R37, R57, R14.reuse, -R46.reuse ;  /* 0x0000000e39257223 */ /* 0x180fe2000001082e */
[-CC-:B------:R-:W-:Y:S01]  /*b320*/  FFMA.FTZ R71, R71, R14.reuse, -R46.reuse ;  /* 0x0000000e47477223 */ /* 0x180fe2000001082e */
[-C--:B------:R-:W-:Y:S01]  /*b330*/  FFMA.FTZ R77, R77, R14.reuse, -R46 ;  /* 0x0000000e4d4d7223 */ /* 0x080fe2000001082e */
[----:B--2---:R-:W-:Y:S01]  /*b340*/  FADD.FTZ R41, R3, R40 ;  /* 0x0000002803297221 */ /* 0x004fe20000010000 */
[-CC-:B------:R-:W-:Y:S01]  /*b350*/  FFMA.FTZ R79, R79, R14.reuse, -R46.reuse ;  /* 0x0000000e4f4f7223 */ /* 0x180fe2000001082e */
[----:B------:R-:W2:Y:S01]  /*b360*/  MUFU.EX2 R21, R21 ;  /* 0x0000001500157308 */ /* 0x000ea20000000800 */
[----:B------:R-:W-:Y:S01]  /*b370*/  FFMA.FTZ R46, R75, R14, -R46 ;  /* 0x0000000e4b2e7223 */ /* 0x000fe2000001082e */
[----:B------:R-:W-:-:S02]  /*b380*/  F2FP.BF16.F32.PACK_AB R154, R3, R154 ;  /* 0x0000009a039a723e */ /* 0x000fc400000010ff */
[----:B------:R-:W-:Y:S02]  /*b390*/  F2FP.BF16.F32.PACK_AB R157, R24, R157 ;  /* 0x0000009d189d723e */ /* 0x000fe400000010ff */
[----:B------:R-:W-:Y:S02]  /*b3a0*/  F2FP.BF16.F32.PACK_AB R159, R26, R159 ;  /* 0x0000009f1a9f723e */ /* 0x000fe400000010ff */
[----:B------:R-:W4:Y:S01]  /*b3b0*/  MUFU.EX2 R158, R158 ;  /* 0x0000009e009e7308 */ /* 0x000f220000000800 */
[----:B---3--:R-:W-:Y:S01]  /*b3c0*/  FADD.FTZ R40, R156, R41 ;  /* 0x000000299c287221 */ /* 0x008fe20000010000 */
[----:B------:R-:W-:Y:S01]  /*b3d0*/  FADD.FTZ R41, R161, R48 ;  /* 0x00000030a1297221 */ /* 0x000fe20000010000 */
[C---:B------:R-:W-:Y:S02]  /*b3e0*/  F2FP.BF16.F32.PACK_AB R161, R28.reuse, R161 ;  /* 0x000000a11ca1723e */ /* 0x040fe400000010ff */
[----:B------:R-:W-:Y:S01]  /*b3f0*/  F2FP.BF16.F32.PACK_AB R152, R27, R152 ;  /* 0x000000981b98723e */ /* 0x000fe200000010ff */
[----:B------:R-:W-:-:S02]  /*b400*/  FADD.FTZ R48, R28, R41 ;  /* 0x000000291c307221 */ /* 0x000fc40000010000 */
[----:B------:R-:W3:Y:S01]  /*b410*/  MUFU.EX2 R25, R25 ;  /* 0x0000001900197308 */ /* 0x000ee20000000800 */
[----:B--2---:R-:W-:Y:S01]  /*b420*/  FADD.FTZ R29, R21, R40 ;  /* 0x00000028151d7221 */ /* 0x004fe20000010000 */
[----:B------:R-:W-:Y:S01]  /*b430*/  FADD.FTZ R41, R163, R48 ;  /* 0x00000030a3297221 */ /* 0x000fe20000010000 */
[C---:B------:R-:W-:Y:S02]  /*b440*/  F2FP.BF16.F32.PACK_AB R163, R30.reuse, R163 ;  /* 0x000000a31ea3723e */ /* 0x040fe400000010ff */
[----:B------:R-:W-:Y:S01]  /*b450*/  F2FP.BF16.F32.PACK_AB R156, R21, R156 ;  /* 0x0000009c159c723e */ /* 0x000fe200000010ff */
[----:B------:R-:W-:Y:S02]  /*b460*/  FADD.FTZ R48, R30, R41 ;  /* 0x000000291e307221 */ /* 0x000fe40000010000 */
[----:B------:R-:W2:Y:S01]  /*b470*/  MUFU.EX2 R160, R160 ;  /* 0x000000a000a07308 */ /* 0x000ea20000000800 */
[----:B----4-:R-:W-:Y:S01]  /*b480*/  FADD.FTZ R40, R158, R29 ;  /* 0x0000001d9e287221 */ /* 0x010fe20000010000 */
[----:B-1----:R-:W-:-:S06]  /*b490*/  FADD.FTZ R39, R165, R48 ;  /* 0x00000030a5277221 */ /* 0x002fcc0000010000 */
[----:B------:R-:W1:Y:S01]  /*b4a0*/  MUFU.EX2 R31, R31 ;  /* 0x0000001f001f7308 */ /* 0x000e620000000800 */
[C---:B---3--:R-:W-:Y:S01]  /*b4b0*/  FADD.FTZ R29, R25.reuse, R40 ;  /* 0x00000028191d7221 */ /* 0x048fe20000010000 */
[----:B------:R-:W-:-:S06]  /*b4c0*/  F2FP.BF16.F32.PACK_AB R158, R25, R158 ;  /* 0x0000009e199e723e */ /* 0x000fcc00000010ff */
[----:B------:R-:W3:Y:S01]  /*b4d0*/  MUFU.EX2 R32, R63 ;  /* 0x0000003f00207308 */ /* 0x000ee20000000800 */
[----:B--2---:R-:W-:-:S07]  /*b4e0*/  FADD.FTZ R40, R160, R29 ;  /* 0x0000001da0287221 */ /* 0x004fce0000010000 */
[----:B------:R-:W2:Y:S01]  /*b4f0*/  MUFU.EX2 R162, R162 ;  /* 0x000000a200a27308 */ /* 0x000ea20000000800 */
[C---:B-1----:R-:W-:Y:S01]  /*b500*/  FADD.FTZ R29, R31.reuse, R40 ;  /* 0x000000281f1d7221 */ /* 0x042fe20000010000 */
[----:B------:R-:W-:-:S06]  /*b510*/  F2FP.BF16.F32.PACK_AB R160, R31, R160 ;  /* 0x000000a01fa0723e */ /* 0x000fcc00000010ff */
        /* <DEDUP_REMOVED lines=63> */
.L_x_13990:
[----:B------:R0:W1:Y:S01]  /*b910*/  SYNCS.PHASECHK.TRANS64.TRYWAIT P2, [R15+URZ+0x22850], R74 ;  /* 0x0228504a0f0075a7 */ /* 0x000062000804017f */
[----:B------:R-:W-:Y:S05]  /*b920*/  @!P0 BRA `(.L_x_13991) ;  /* 0x0000000000048947 */ /* 0x000fea0003800000 */
[----:B------:R-:W-:Y:S01]  /*b930*/  BPT.TRAP 0x1 ;  /* 0x000000040000795c */ /* 0x000fe20000300000 */
.L_x_13991:
[----:B------:R-:W-:Y:S04]  /*b940*/  BSSY B0, `(.L_x_13992) ;  /* 0x0000004000007945 */ /* 0x000fe80003800000 */
[----:B-1----:R-:W-:Y:S05]  /*b950*/  @P2 BRA `(.L_x_13993) ;  /* 0x0000000000082947 */ /* 0x002fea0003800000 */
[----:B------:R-:W1:Y:S02]  /*b960*/  SYNCS.PHASECHK.TRANS64.TRYWAIT P2, [R15+URZ+0x22850], R74 ;  /* 0x0228504a0f0075a7 */ /* 0x000e64000804017f */
[----:B-1----:R-:W-:Y:S05]  /*b970*/  @!P2 BRA `(.L_x_13994) ;  /* 0x0000014000d8a947 */ /* 0x002fea0003800000 */
.L_x_13993:
[----:B------:R-:W-:Y:S05]  /*b980*/  BSYNC B0 ;  /* 0x0000000000007941 */ /* 0x000fea0003800000 */
.L_x_13992:
[----:B------:R-:W-:Y:S05]  /*b990*/  WARPSYNC.ALL ;  /* 0x0000000000007948 */ /* 0x000fea0003800000 */
[----:B------:R-:W2:Y:S01]  /*b9a0*/  LDC R20, c[0x0][0x448] ;  /* 0x00011200ff147b82 */ /* 0x000ea20000000800 */
[----:B------:R-:W-:Y:S01]  /*b9b0*/  R2UR UR4, R18 ;  /* 0x00000000120472ca */ /* 0x000fe200000e0000 */
[----:B------:R-:W-:Y:S01]  /*b9c0*/  IMAD.MOV.U32 R25, RZ, RZ, 0xc00 ;  /* 0x00000c00ff197424 */ /* 0x000fe200078e00ff */
[----:B------:R-:W-:Y:S01]  /*b9d0*/  ULDC UR39, c[0x0][0x9d8] ;  /* 0x0002760000277ab9 */ /* 0x000fe20000000800 */
[----:B------:R-:W-:Y:S01]  /*b9e0*/  IMAD.MOV.U32 R29, RZ, RZ, 0x40000040 ;  /* 0x40000040ff1d7424 */ /* 0x000fe200078e00ff */
[----:B------:R-:W-:Y:S01]  /*b9f0*/  ULDC UR42, c[0x0][0x9d8] ;  /* 0x00027600002a7ab9 */ /* 0x000fe20000000800 */
[----:B------:R-:W-:Y:S01]  /*ba00*/  IMAD.MOV.U32 R27, RZ, RZ, 0x40000040 ;  /* 0x40000040ff1b7424 */ /* 0x000fe200078e00ff */
[----:B------:R-:W-:Y:S01]  /*ba10*/  ULDC UR37, c[0x0][0x988] ;  /* 0x0002620000257ab9 */ /* 0x000fe20000000800 */
[----:B------:R-:W-:Y:S01]  /*ba20*/  IMAD.MOV.U32 R31, RZ, RZ, 0x40000040 ;  /* 0x40000040ff1f7424 */ /* 0x000fe200078e00ff */
[----:B------:R-:W-:Y:S01]  /*ba30*/  R2UR UR11, R29 ;  /* 0x000000001d0b72ca */ /* 0x000fe200000e0000 */
[----:B01----:R-:W-:Y:S01]  /*ba40*/  @!P1 VIADD R15, R15, 0x22860 ;  /* 0x000228600f0f9836 */ /* 0x003fe20000000000 */
[----:B------:R-:W-:Y:S01]  /*ba50*/  R2UR UR15, R27 ;  /* 0x000000001b0f72ca */ /* 0x000fe200000e0000 */
[----:B------:R-:W-:Y:S01]  /*ba60*/  ULDC UR38, c[0x0][0x988] ;  /* 0x0002620000267ab9 */ /* 0x000fe20000000800 */
[----:B------:R-:W-:Y:S01]  /*ba70*/  R2UR UR19, R29 ;  /* 0x000000001d1372ca */ /* 0x000fe200000e0000 */
[----:B------:R-:W-:Y:S01]  /*ba80*/  UIADD3 UR4, UR4, 0x400, URZ ;  /* 0x0000040004047890 */ /* 0x000fe2000fffe03f */
[----:B------:R-:W-:-:S02]  /*ba90*/  R2UR UR23, R31 ;  /* 0x000000001f1772ca */ /* 0x000fc400000e0000 */
[----:B------:R-:W-:Y:S01]  /*baa0*/  @!P1 PRMT R15, RZ, 0x654, R15 ;  /* 0x00000654ff0f9816 */ /* 0x000fe2000000000f */
[----:B------:R-:W-:-:S04]  /*bab0*/  USHF.R.U32.HI UR4, URZ, 0x4, UR4 ;  /* 0x000000043f047899 */ /* 0x000fc80008011604 */
[----:B------:R-:W-:Y:S01]  /*bac0*/  ULOP3.LUT UR4, UR4, 0x3fff, URZ, 0xc0, !UPT ;  /* 0x00003fff04047892 */ /* 0x000fe2000f8ec03f */
[----:B------:R0:W-:Y:S01]  /*bad0*/  BAR.SYNC.DEFER_BLOCKING R72, 0x100 ;  /* 0x000400480000751d */ /* 0x0001e20000010000 */
[----:B--2---:R-:W-:Y:S01]  /*bae0*/  ISETP.NE.AND P2, PT, R20, 0x1, PT ;  /* 0x000000011400780c */ /* 0x004fe20003f45270 */
[----:B------:R-:W-:Y:S01]  /*baf0*/  IMAD.MOV.U32 R20, RZ, RZ, R206 ;  /* 0x000000ffff147224 */ /* 0x000fe200078e00ce */
[----:B------:R-:W-:-:S06]  /*bb00*/  ULOP3.LUT UR44, UR4, 0x3000000, URZ, 0xfc, !UPT ;  /* 0x03000000042c7892 */ /* 0x000fcc000f8efc3f */
[----:B------:R-:W-:Y:S02]  /*bb10*/  IMAD R24, R22, R25, UR44 ;  /* 0x0000002c16187e24 */ /* 0x000fe4000f8e0219 */
[----:B------:R-:W-:Y:S02]  /*bb20*/  IMAD.MOV.U32 R25, RZ, RZ, 0x40000040 ;  /* 0x40000040ff197424 */ /* 0x000fe400078e00ff */
[C---:B------:R-:W-:Y:S01]  /*bb30*/  VIADD R28, R24.reuse, 0x80 ;  /* 0x00000080181c7836 */ /* 0x040fe20000000000 */
[----:B------:R-:W1:Y:S01]  /*bb40*/  @P2 LDC R21, c[0x0][0x44c] ;  /* 0x00011300ff152b82 */ /* 0x000e620000000800 */
[C---:B------:R-:W-:Y:S01]  /*bb50*/  R2UR UR6, R24.reuse ;  /* 0x00000000180672ca */ /* 0x040fe200000e0000 */
[----:B------:R-:W-:Y:S01]  /*bb60*/  VIADD R30, R24, 0x200 ;  /* 0x00000200181e7836 */ /* 0x000fe20000000000 */
[C---:B------:R-:W-:Y:S02]  /*bb70*/  R2UR UR7, R25.reuse ;  /* 0x00000000190772ca */ /* 0x040fe400000e0000 */
[----:B------:R-:W-:Y:S01]  /*bb80*/  R2UR UR10, R28 ;  /* 0x000000001c0a72ca */ /* 0x000fe200000e0000 */
[----:B------:R-:W-:Y:S01]  /*bb90*/  VIADD R28, R24, 0x180 ;  /* 0x00000180181c7836 */ /* 0x000fe20000000000 */
[----:B------:R-:W-:Y:S01]  /*bba0*/  R2UR UR22, R30 ;  /* 0x000000001e1672ca */ /* 0x000fe200000e0000 */
[----:B------:R-:W2:Y:S01]  /*bbb0*/  @P2 LDC R26, c[0x0][0x450] ;  /* 0x00011400ff1a2b82 */ /* 0x000ea20000000800 */
[----:B------:R-:W-:-:S02]  /*bbc0*/  R2UR UR27, R25 ;  /* 0x00000000191b72ca */ /* 0x000fc400000e0000 */
[----:B------:R-:W-:Y:S01]  /*bbd0*/  R2UR UR18, R28 ;  /* 0x000000001c1272ca */ /* 0x000fe200000e0000 */
[----:B-1----:R-:W-:-:S05]  /*bbe0*/  @P2 IMAD.HI.U32 R21, R206, R21, RZ ;  /* 0x00000015ce152227 */ /* 0x002fca00078e00ff */
[----:B--2---:R-:W-:Y:S01]  /*bbf0*/  @P2 SHF.R.U32.HI R20, RZ, R26, R21 ;  /* 0x0000001aff142219 */ /* 0x004fe20000011615 */
[C---:B------:R-:W-:Y:S02]  /*bc00*/  VIADD R26, R24.reuse, 0x100 ;  /* 0x00000100181a7836 */ /* 0x040fe40000000000 */
[----:B------:R-:W-:Y:S01]  /*bc10*/  VIADD R24, R24, 0x280 ;  /* 0x0000028018187836 */ /* 0x000fe20000000000 */
[----:B------:R-:W-:Y:S02]  /*bc20*/  IADD3 R20, R20, R209, -R207 ;  /* 0x000000d114147210 */ /* 0x000fe40007ffe8cf */
[----:B------:R-:W-:Y:S02]  /*bc30*/  R2UR UR14, R26 ;  /* 0x000000001a0e72ca */ /* 0x000fe400000e0000 */
[----:B------:R-:W-:Y:S01]  /*bc40*/  R2UR UR26, R24 ;  /* 0x00000000181a72ca */ /* 0x000fe200000e0000 */
[----:B------:R-:W-:Y:S01]  /*bc50*/  IMAD.HI R20, R20, 0x2aaaaaab, RZ ;  /* 0x2aaaaaab14147827 */ /* 0x000fe200078e02ff */
[----:B0-----:R-:W-:-:S06]  /*bc60*/  WARPGROUP.ARRIVE ;  /* 0x00000000000079c5 */ /* 0x001fcc0000000000 */
        /* <DEDUP_REMOVED lines=23> */
[----:B0-----:R-:W-:-:S04]  /*bde0*/  SHF.R.U32.HI R15, RZ, 0x1f, R20 ;  /* 0x0000001fff0f7819 */ /* 0x001fc80000011614 */
[----:B------:R-:W-:Y:S01]  /*bdf0*/  LEA.HI.SX32 R15, R20, R15, 0x1c ;  /* 0x0000000f140f7211 */ /* 0x000fe200078fe2ff */
[----:B------:R-:W-:-:S03]  /*be00*/  VIADD R20, R178, 0xfffffffe ;  /* 0xfffffffeb2147836 */ /* 0x000fc60000000000 */
[----:B------:R-:W-:-:S04]  /*be10*/  VIMNMX R15, R211, R15, !PT ;  /* 0x0000000fd30f7248 */ /* 0x000fc80007fe0100 */
[----:B------:R-:W-:-:S13]  /*be20*/  ISETP.GE.AND P2, PT, R20, R15, PT ;  /* 0x0000000f1400720c */ /* 0x000fda0003f46270 */
[----:B------:R-:W-:Y:S05]  /*be30*/  @!P2 BRA `(.L_x_13995) ;  /* 0x0000002c0030a947 */ /* 0x000fea0003800000 */
[----:B------:R-:W-:Y:S02]  /*be40*/  IMAD.MOV.U32 R218, RZ, RZ, R176 ;  /* 0x000000ffffda7224 */ /* 0x000fe400078e00b0 */
[----:B------:R-:W-:-:S07]  /*be50*/  IMAD.MOV.U32 R219, RZ, RZ, R13 ;  /* 0x000000ffffdb7224 */ /* 0x000fce00078e000d */
.L_x_14005:
[----:B------:R-:W-:Y:S01]  /*be60*/  VIADD R22, R22, 0x1 ;  /* 0x0000000116167836 */ /* 0x000fe20000000000 */
[----:B------:R-:W-:Y:S05]  /*be70*/  YIELD ;  /* 0x0000000000007946 */ /* 0x000fea0003800000 */
[----:B------:R-:W-:-:S04]  /*be80*/  ISETP.NE.AND P2, PT, R22, 0x2, PT ;  /* 0x000000021600780c */ /* 0x000fc80003f45270 */
[----:B------:R-:W-:Y:S02]  /*be90*/  SEL R13, RZ, 0x1, P2 ;  /* 0x00000001ff0d7807 */ /* 0x000fe40001000000 */
[----:B------:R-:W-:Y:S02]  /*bea0*/  SEL R22, R22, RZ, P2 ;  /* 0x000000ff16167207 */ /* 0x000fe40001000000 */
[----:B------:R-:W-:Y:S01]  /*beb0*/  LOP3.LUT R202, R202, R13, RZ, 0x3c, !PT ;  /* 0x0000000dcaca7212 */ /* 0x000fe200078e3cff */
[----:B0-----:R-:W-:Y:S06]  /*bec0*/  @!P0 BRA `(.L_x_13996) ;  /* 0x0000000000048947 */ /* 0x001fec0003800000 */
[----:B------:R-:W-:Y:S01]  /*bed0*/  BPT.TRAP 0x1 ;  /* 0x000000040000795c */ /* 0x000fe20000300000 */
.L_x_13996:
[----:B------:R-:W-:Y:S01]  /*bee0*/  IMAD R21, R22, 0x8, R18 ;  /* 0x0000000816157824 */ /* 0x000fe200078e0212 */
[----:B------:R-:W-:-:S04]  /*bef0*/  SHF.L.U32 R213, R202, 0x1f, RZ ;  /* 0x0000001fcad57819 */ /* 0x000fc800000006ff */
[----:B------:R0:W1:Y:S01]  /*bf00*/  SYNCS.PHASECHK.TRANS64.TRYWAIT P2, [R21+URZ+0x22830], R213 ;  /* 0x022830d5150075a7 */ /* 0x000062000804017f */
[----:B------:R-:W-:Y:S05]  /*bf10*/  @!P0 BRA `(.L_x_13997) ;  /* 0x0000000000048947 */ /* 0x000fea0003800000 */
[----:B------:R-:W-:Y:S01]  /*bf20*/  BPT.TRAP 0x1 ;  /* 0x000000040000795c */ /* 0x000fe20000300000 */
.L_x_13997:
[----:B------:R-:W2:Y:S01]  /*bf30*/  LDC R13, c[0x0][0x448] ;  /* 0x00011200ff0d7b82 */ /* 0x000ea20000000800 */
[----:B------:R-:W-:Y:S01]  /*bf40*/  IMAD.IADD R220, R215, 0x1, R206 ;  /* 0x00000001d7dc7824 */ /* 0x000fe200078e02ce */
[----:B--2---:R-:W-:-:S13]  /*bf50*/  ISETP.NE.AND P3, PT, R13, 0x1, PT ;  /* 0x000000010d00780c */ /* 0x004fda0003f65270 */
[----:B------:R-:W2:Y:S08]  /*bf60*/  @P3 LDC R14, c[0x0][0x44c] ;  /* 0x00011300ff0e3b82 */ /* 0x000eb00000000800 */
[----:B------:R-:W3:Y:S01]  /*bf70*/  @P3 LDC R13, c[0x0][0x450] ;  /* 0x00011400ff0d3b82 */ /* 0x000ee20000000800 */
[----:B--2---:R-:W-:-:S05]  /*bf80*/  @P3 IMAD.HI.U32 R14, R220, R14, RZ ;  /* 0x0000000edc0e3227 */ /* 0x004fca00078e00ff */
[----:B---3--:R-:W-:Y:S01]  /*bf90*/  @P3 SHF.R.U32.HI R220, RZ, R13, R14 ;  /* 0x0000000dffdc3219 */ /* 0x008fe2000001160e */
[----:B-1----:R-:W-:Y:S06]  /*bfa0*/  @P2 BRA `(.L_x_13998) ;  /* 0x0000000000082947 */ /* 0x002fec0003800000 */
[----:B------:R-:W1:Y:S02]  /*bfb0*/  SYNCS.PHASECHK.TRANS64.TRYWAIT P2, [R21+URZ+0x22830], R213 ;  /* 0x022830d5150075a7 */ /* 0x000e64000804017f */
[----:B-1----:R-:W-:Y:S05]  /*bfc0*/  @!P2 BRA `(.L_x_13999) ;  /* 0x0000013c0058a947 */ /* 0x002fea0003800000 */
.L_x_13998:
[----:B------:R-:W-:Y:S01]  /*bfd0*/  IMAD R156, R22, 0x300, R12 ;  /* 0x00000300169c7824 */ /* 0x000fe200078e020c */
[----:B------:R-:W-:Y:S05]  /*bfe0*/  WARPSYNC.ALL ;  /* 0x0000000000007948 */ /* 0x000fea0003800000 */
[----:B------:R-:W-:Y:S01]  /*bff0*/  IMAD.MOV.U32 R157, RZ, RZ, 0x40000040 ;  /* 0x40000040ff9d7424 */ /* 0x000fe200078e00ff */
[C---:B------:R-:W-:Y:S01]  /*c000*/  R2UR UR6, R156.reuse ;  /* 0x000000009c0672ca */ /* 0x040fe200000e0000 */
[----:B------:R-:W-:Y:S01]  /*c010*/  VIADD R154, R156, 0x2 ;  /* 0x000000029c9a7836 */ /* 0x000fe20000000000 */
[----:B------:R-:W-:Y:S01]  /*c020*/  R2UR UR4, R4 ;  /* 0x00000000040472ca */ /* 0x000fe200000e0000 */
[C---:B------:R-:W-:Y:S01]  /*c030*/  VIADD R152, R156.reuse, 0x4 ;  /* 0x000000049c987836 */ /* 0x040fe20000000000 */
[----:B------:R-:W-:Y:S01]  /*c040*/  R2UR UR7, R157 ;  /* 0x000000009d0772ca */ /* 0x000fe200000e0000 */
[----:B------:R-:W-:Y:S01]  /*c050*/  VIADD R156, R156, 0x6 ;  /* 0x000000069c9c7836 */ /* 0x000fe20000000000 */
[----:B------:R-:W-:Y:S01]  /*c060*/  R2UR UR5, R5 ;  /* 0x00000000050572ca */ /* 0x000fe200000e0000 */
[----:B------:R-:W-:Y:S01]  /*c070*/  IMAD.MOV.U32 R155, RZ, RZ, 0x40000040 ;  /* 0x40000040ff9b7424 */ /* 0x000fe200078e00ff */
[----:B------:R-:W-:Y:S01]  /*c080*/  R2UR UR10, R154 ;  /* 0x000000009a0a72ca */ /* 0x000fe200000e0000 */
[----:B------:R-:W-:Y:S01]  /*c090*/  IMAD.MOV.U32 R153, RZ, RZ, 0x40000040 ;  /* 0x40000040ff997424 */ /* 0x000fe200078e00ff */
[----:B------:R-:W-:Y:S01]  /*c0a0*/  R2UR UR14, R152 ;  /* 0x00000000980e72ca */ /* 0x000fe200000e0000 */
[----:B------:R-:W2:Y:S01]  /*c0b0*/  SHFL.IDX PT, R13, R220, RZ, 0x1c1f ;  /* 0x001c1fffdc0d7589 */ /* 0x000ea200000e0000 */
[----:B------:R-:W-:Y:S01]  /*c0c0*/  R2UR UR11, R155 ;  /* 0x000000009b0b72ca */ /* 0x000fe200000e0000 */
[----:B------:R-:W-:Y:S01]  /*c0d0*/  IMAD R14, R20, -0x60, RZ ;  /* 0xffffffa0140e7824 */ /* 0x000fe200078e02ff */
        /* <DEDUP_REMOVED lines=8> */
[----:B------:R-:W-:Y:S01]  /*c160*/  HGMMA.64x96x16.F32.BF16 R152, gdesc[UR4], RZ, !UPT, gsb0 ;  /* 0x01600000049879f0 */ /* 0x000fe2000c0018ff */
[----:B------:R-:W-:Y:S02]  /*c170*/  R2UR UR13, R9 ;  /* 0x00000000090d72ca */ /* 0x000fe400000e0000 */
[----:B------:R-:W-:-:S02]  /*c180*/  R2UR UR16, R6 ;  /* 0x00000000061072ca */ /* 0x000fc400000e0000 */
[----:B------:R-:W-:Y:S02]  /*c190*/  R2UR UR17, R7 ;  /* 0x00000000071172ca */ /* 0x000fe400000e0000 */
[----:B------:R-:W-:Y:S02]  /*c1a0*/  IADD3 R14, -R210, 0x1, R14 ;  /* 0x00000001d20e7810 */ /* 0x000fe40007ffe10e */
[----:B------:R-:W-:Y:S02]  /*c1b0*/  LOP3.LUT R19, R19, 0xffbfffff, RZ, 0xc0, !PT ;  /* 0xffbfffff13137812 */ /* 0x000fe400078ec0ff */
[----:B------:R-:W-:Y:S02]  /*c1c0*/  IADD3 R14, -R207, R14, R209 ;  /* 0x0000000ecf0e7210 */ /* 0x000fe40007ffe1d1 */
[----:B------:R-:W-:-:S03]  /*c1d0*/  @P1 LOP3.LUT R19, R19, 0x400000, RZ, 0xfc, !PT ;  /* 0x0040000013131812 */ /* 0x000fc600078efcff */
[C---:B--2---:R-:W-:Y:S01]  /*c1e0*/  IMAD.IADD R13, R14.reuse, 0x1, R13 ;  /* 0x000000010e0d7824 */ /* 0x044fe200078e020d */
[----:B------:R-:W-:Y:S01]  /*c1f0*/  LOP3.LUT R19, R19, 0xffdfffff, RZ, 0xc0, !PT ;  /* 0xffdfffff13137812 */ /* 0x000fe200078ec0ff */
[----:B---3--:R-:W-:-:S03]  /*c200*/  IMAD.IADD R220, R14, 0x1, R220 ;  /* 0x000000010edc7824 */ /* 0x008fc600078e02dc */
[----:B------:R-:W-:Y:S02]  /*c210*/  ISETP.GT.AND P1, PT, R13, 0x41, PT ;  /* 0x000000410d00780c */ /* 0x000fe40003f24270 */
[----:B------:R-:W-:Y:S02]  /*c220*/  @P0 LOP3.LUT R19, R19, 0x200000, RZ, 0xfc, !PT ;  /* 0x0020000013130812 */ /* 0x000fe400078efcff */
[----:B------:R-:W-:Y:S02]  /*c230*/  ISETP.GT.AND P0, PT, R13, 0x48, PT ;  /* 0x000000480d00780c */ /* 0x000fe40003f04270 */
[----:B------:R-:W-:Y:S02]  /*c240*/  LOP3.LUT R19, R19, 0xff7fffff, RZ, 0xc0, !PT ;  /* 0xff7fffff13137812 */ /* 0x000fe400078ec0ff */
[C---:B------:R-:W-:Y:S02]  /*c250*/  ISETP.GT.AND P2, PT, R13.reuse, 0x49, PT ;  /* 0x000000490d00780c */ /* 0x040fe40003f44270 */
[----:B------:R-:W-:-:S02]  /*c260*/  ISETP.GT.AND P3, PT, R13, 0x50, PT ;  /* 0x000000500d00780c */ /* 0x000fc40003f64270 */
[----:B------:R-:W-:Y:S02]  /*c270*/  ISETP.GT.AND P4, PT, R13, 0x51, PT ;  /* 0x000000510d00780c */ /* 0x000fe40003f84270 */
[----:B------:R-:W-:Y:S02]  /*c280*/  @P1 LOP3.LUT R19, R19, 0x800000, RZ, 0xfc, !PT ;  /* 0x0080000013131812 */ /* 0x000fe400078efcff */
[----:B------:R-:W-:Y:S02]  /*c290*/  ISETP.GT.AND P1, PT, R13, RZ, PT ;  /* 0x000000ff0d00720c */ /* 0x000fe40003f24270 */
[----:B------:R-:W-:Y:S02]  /*c2a0*/  LOP3.LUT R19, R19, 0xfeffffff, RZ, 0xc0, !PT ;  /* 0xfeffffff13137812 */ /* 0x000fe400078ec0ff */
[----:B------:R-:W-:Y:S02]  /*c2b0*/  ISETP.GT.AND P5, PT, R13, 0x58, PT ;  /* 0x000000580d00780c */ /* 0x000fe40003fa4270 */
[----:B------:R-:W-:-:S02]  /*c2c0*/  @P0 LOP3.LUT R19, R19, 0x1000000, RZ, 0xfc, !PT ;  /* 0x0100000013130812 */ /* 0x000fc400078efcff */
[C---:B------:R-:W-:Y:S02]  /*c2d0*/  ISETP.GT.AND P0, PT, R13.reuse, 0x1, PT ;  /* 0x000000010d00780c */ /* 0x040fe40003f04270 */
        /* <DEDUP_REMOVED lines=130> */
[----:B------:R-:W-:Y:S02]  /*cb00*/  FMNMX.FTZ R14, R173, R13, !PT ;  /* 0x0000000dad0e7209 */ /* 0x000fe40007810000 */
[----:B----4-:R-:W-:Y:S02]  /*cb10*/  FSEL R192, R192, -INF , P3 ;  /* 0xff800000c0c07808 */ /* 0x010fe40001800000 */
[----:B------:R-:W-:Y:S02]  /*cb20*/  FMNMX.FTZ R14, R176, R14, !PT ;  /* 0x0000000eb00e7209 */ /* 0x000fe40007810000 */
[----:B------:R-:W-:Y:S01]  /*cb30*/  ISETP.GT.AND P3, PT, R220, 0x8, PT ;  /* 0x00000008dc00780c */ /* 0x000fe20003f64270 */
[----:B------:R4:W5:Y:S01]  /*cb40*/  MUFU.TANH R13, R193 ;  /* 0x000000c1000d7308 */ /* 0x0009620000002400 */
[----:B------:R-:W-:Y:S02]  /*cb50*/  FMNMX.FTZ R14, R177, R14, !PT ;  /* 0x0000000eb10e7209 */ /* 0x000fe40007810000 */
[----:B--2---:R-:W-:-:S02]  /*cb60*/  FSEL R196, R196, -INF , P5 ;  /* 0xff800000c4c47808 */ /* 0x004fc40002800000 */
[----:B------:R-:W-:-:S03]  /*cb70*/  FMNMX.FTZ R14, R180, R14, !PT ;  /* 0x0000000eb40e7209 */ /* 0x000fc60007810000 */
[----:B------:R-:W-:Y:S01]  /*cb80*/  MUFU.TANH R154, R154 ;  /* 0x0000009a009a7308 */ /* 0x000fe20000002400 */
[----:B------:R-:W-:Y:S01]  /*cb90*/  FMNMX.FTZ R14, R181, R14, !PT ;  /* 0x0000000eb50e7209 */ /* 0x000fe20007810000 */
[----:B----4-:R-:W-:Y:S01]  /*cba0*/  FMUL.FTZ R193, R155, UR42 ;  /* 0x0000002a9bc17c20 */ /* 0x010fe20008410000 */
[----:B---3--:R-:W-:Y:S02]  /*cbb0*/  FSEL R197, R197, -INF , P6 ;  /* 0xff800000c5c57808 */ /* 0x008fe40003000000 */
[----:B------:R-:W-:-:S03]  /*cbc0*/  FMNMX.FTZ R14, R184, R14, !PT ;  /* 0x0000000eb80e7209 */ /* 0x000fc60007810000 */
[----:B------:R-:W2:Y:S01]  /*cbd0*/  MUFU.TANH R158, R158 ;  /* 0x0000009e009e7308 */ /* 0x000ea20000002400 */
[----:B------:R-:W-:Y:S02]  /*cbe0*/  FMNMX.FTZ R14, R185, R14, !PT ;  /* 0x0000000eb90e7209 */ /* 0x000fe40007810000 */
[----:B-----5:R-:W-:Y:S02]  /*cbf0*/  FSEL R155, R13, -INF , P4 ;  /* 0xff8000000d9b7808 */ /* 0x020fe40002000000 */
[----:B------:R-:W-:Y:S02]  /*cc00*/  FMNMX.FTZ R14, R188, R14, !PT ;  /* 0x0000000ebc0e7209 */ /* 0x000fe40007810000 */
[----:B------:R-:W-:Y:S01]  /*cc10*/  ISETP.GT.AND P4, PT, R220, 0x1, PT ;  /* 0x00000001dc00780c */ /* 0x000fe20003f84270 */
[----:B------:R-:W-:Y:S01]  /*cc20*/  MUFU.TANH R159, R159 ;  /* 0x0000009f009f7308 */ /* 0x000fe20000002400 */
[----:B------:R-:W-:-:S04]  /*cc30*/  FMNMX.FTZ R14, R189, R14, !PT ;  /* 0x0000000ebd0e7209 */ /* 0x000fc80007810000 */
[----:B------:R-:W-:-:S03]  /*cc40*/  FMNMX.FTZ R13, R192, R14, !PT ;  /* 0x0000000ec00d7209 */ /* 0x000fc60007810000 */
[----:B------:R-:W3:Y:S01]  /*cc50*/  MUFU.TANH R163, R163 ;  /* 0x000000a300a37308 */ /* 0x000ee20000002400 */
[----:B------:R-:W-:Y:S02]  /*cc60*/  FMNMX.FTZ R13, R155, R13, !PT ;  /* 0x0000000d9b0d7209 */ /* 0x000fe40007810000 */
[----:B--2---:R-:W-:Y:S02]  /*cc70*/  FSEL R158, R158, -INF , P3 ;  /* 0xff8000009e9e7808 */ /* 0x004fe40001800000 */
[----:B------:R-:W-:Y:S02]  /*cc80*/  FMNMX.FTZ R13, R196, R13, !PT ;  /* 0x0000000dc40d7209 */ /* 0x000fe40007810000 */
[----:B------:R-:W-:Y:S01]  /*cc90*/  ISETP.GT.AND P3, PT, R220, 0x11, PT ;  /* 0x00000011dc00780c */ /* 0x000fe20003f64270 */
[----:B------:R-:W-:Y:S01]  /*cca0*/  MUFU.TANH R166, R166 ;  /* 0x000000a600a67308 */ /* 0x000fe20000002400 */
[----:B------:R-:W-:-:S05]  /*ccb0*/  FMNMX.FTZ R13, R197, R13, !PT ;  /* 0x0000000dc50d7209 */ /* 0x000fca0007810000 */
[----:B------:R-:W2:Y:S02]  /*ccc0*/  SHFL.BFLY PT, R14, R13, 0x2, 0x1f ;  /* 0x0c401f000d0e7f89 */ /* 0x000ea400000e0000 */
[----:B------:R-:W4:Y:S01]  /*ccd0*/  MUFU.TANH R170, R170 ;  /* 0x000000aa00aa7308 */ /* 0x000f220000002400 */
[----:B---3--:R-:W-:Y:S02]  /*cce0*/  FSEL R163, R163, -INF , P3 ;  /* 0xff800000a3a37808 */ /* 0x008fe40001800000 */
[----:B------:R-:W-:-:S05]  /*ccf0*/  ISETP.GT.AND P3, PT, R220, 0x20, PT ;  /* 0x00000020dc00780c */ /* 0x000fca0003f64270 */
[----:B------:R-:W-:Y:S08]  /*cd00*/  MUFU.TANH R171, R171 ;  /* 0x000000ab00ab7308 */ /* 0x000ff00000002400 */
[----:B------:R-:W3:Y:S01]  /*cd10*/  MUFU.TANH R175, R175 ;  /* 0x000000af00af7308 */ /* 0x000ee20000002400 */
[----:B----4-:R-:W-:Y:S02]  /*cd20*/  FSEL R170, R170, -INF , P3 ;  /* 0xff800000aaaa7808 */ /* 0x010fe40001800000 */
[----:B------:R-:W-:-:S02]  /*cd30*/  ISETP.GT.AND P3, PT, R220, 0x29, PT ;  /* 0x00000029dc00780c */ /* 0x000fc40003f64270 */
[----:B--2---:R-:W-:-:S03]  /*cd40*/  FMNMX.FTZ R13, R13, R14, !PT ;  /* 0x0000000e0d0d7209 */ /* 0x004fc60007810000 */
[----:B------:R-:W-:Y:S02]  /*cd50*/  MUFU.TANH R178, R178 ;  /* 0x000000b200b27308 */ /* 0x000fe40000002400 */
[----:B------:R-:W2:Y:S06]  /*cd60*/  SHFL.BFLY PT, R14, R13, 0x1, 0x1f ;  /* 0x0c201f000d0e7f89 */ /* 0x000eac00000e0000 */
[----:B------:R-:W4:Y:S01]  /*cd70*/  MUFU.TANH R182, R182 ;  /* 0x000000b600b67308 */ /* 0x000f220000002400 */
[----:B---3--:R-:W-:Y:S02]  /*cd80*/  FSEL R175, R175, -INF , P3 ;  /* 0xff800000afaf7808 */ /* 0x008fe40001800000 */
[----:B------:R-:W-:-:S05]  /*cd90*/  ISETP.GT.AND P3, PT, R220, 0x38, PT ;  /* 0x00000038dc00780c */ /* 0x000fca0003f64270 */
[----:B------:R-:W3:Y:S08]  /*cda0*/  MUFU.TANH R183, R183 ;  /* 0x000000b700b77308 */ /* 0x000ef00000002400 */
[----:B------:R-:W-:Y:S01]  /*cdb0*/  MUFU.TANH R187, R187 ;  /* 0x000000bb00bb7308 */ /* 0x000fe20000002400 */
[----:B----4-:R-:W-:Y:S02]  /*cdc0*/  FSEL R182, R182, -INF , P3 ;  /* 0xff800000b6b67808 */ /* 0x010fe40001800000 */
[----:B--2---:R-:W-:Y:S01]  /*cdd0*/  FMNMX.FTZ R13, R13, R14, !PT ;  /* 0x0000000e0d0d7209 */ /* 0x004fe20007810000 */
[----:B------:R-:W-:Y:S01]  /*cde0*/  IMAD.U32 R14, RZ, RZ, UR38 ;  /* 0x00000026ff0e7e24 */ /* 0x000fe2000f8e00ff */
[----:B------:R-:W-:-:S02]  /*cdf0*/  ISETP.GT.AND P3, PT, R220, 0x41, PT ;  /* 0x00000041dc00780c */ /* 0x000fc40003f64270 */
[C---:B------:R-:W-:Y:S01]  /*ce00*/  FSETP.NEU.FTZ.AND P2, PT, R13.reuse, -INF , PT ;  /* 0xff8000000d00780b */ /* 0x040fe20003f5d000 */
[----:B------:R-:W-:Y:S03]  /*ce10*/  MUFU.TANH R190, R190 ;  /* 0x000000be00be7308 */ /* 0x000fe60000002400 */
[----:B------:R-:W-:-:S05]  /*ce20*/  FSEL R221, R13, RZ, P2 ;  /* 0x000000ff0ddd7208 */ /* 0x000fca0001000000 */
[----:B------:R-:W-:Y:S01]  /*ce30*/  FADD.FTZ R221, -R221, R219 ;  /* 0x000000dbdddd7221 */ /* 0x000fe20000010100 */
[-C--:B------:R-:W-:Y:S01]  /*ce40*/  FMUL.FTZ R219, R13, R14.reuse ;  /* 0x0000000e0ddb7220 */ /* 0x080fe20000410000 */
[----:B------:R-:W-:Y:S02]  /*ce50*/  MUFU.TANH R194, R194 ;  /* 0x000000c200c27308 */ /* 0x000fe40000002400 */
[-C--:B------:R-:W-:Y:S02]  /*ce60*/  FMUL.FTZ R221, R221, R14.reuse ;  /* 0x0000000edddd7220 */ /* 0x080fe40000410000 */
[----:B------:R-:W-:Y:S02]  /*ce70*/  FSEL R219, R219, RZ, P2 ;  /* 0x000000ffdbdb7208 */ /* 0x000fe40001000000 */
[----:B------:R-:W-:Y:S02]  /*ce80*/  ISETP.GT.AND P2, PT, R220, RZ, PT ;  /* 0x000000ffdc00720c */ /* 0x000fe40003f44270 */
[----:B------:R-:W2:Y:S01]  /*ce90*/  MUFU.TANH R193, R193 ;  /* 0x000000c100c17308 */ /* 0x000ea20000002400 */
[-CC-:B------:R-:W-:Y:S01]  /*cea0*/  FFMA.FTZ R153, R153, R14.reuse, -R219.reuse ;  /* 0x0000000e99997223 */ /* 0x180fe200000108db */
[----:B------:R-:W-:Y:S01]  /*ceb0*/  FSEL R154, R154, -INF , P2 ;  /* 0xff8000009a9a7808 */ /* 0x000fe20001000000 */
[-CC-:B------:R-:W-:Y:S01]  /*cec0*/  FFMA.FTZ R152, R152, R14.reuse, -R219.reuse ;  /* 0x0000000e98987223 */ /* 0x180fe200000108db */
[----:B------:R-:W-:Y:S01]  /*ced0*/  ISETP.GT.AND P2, PT, R220, 0x9, PT ;  /* 0x00000009dc00780c */ /* 0x000fe20003f44270 */
[-CC-:B------:R-:W-:Y:S01]  /*cee0*/  FFMA.FTZ R156, R156, R14.reuse, -R219.reuse ;  /* 0x0000000e9c9c7223 */ /* 0x180fe200000108db */
[-CC-:B------:R-:W-:Y:S01]  /*cef0*/  FFMA.FTZ R157, R157, R14.reuse, -R219.reuse ;  /* 0x0000000e9d9d7223 */ /* 0x180fe200000108db */
        /* <DEDUP_REMOVED lines=25> */
[-CC-:B------:R-:W-:Y:S01]  /*d090*/  FFMA.FTZ R155, R155, R14.reuse, -R219.reuse ;  /* 0x0000000e9b9b7223 */ /* 0x180fe200000108db */
[-CC-:B------:R-:W-:Y:S01]  /*d0a0*/  FFMA.FTZ R196, R196, R14.reuse, -R219.reuse ;  /* 0x0000000ec4c47223 */ /* 0x180fe200000108db */
[----:B------:R-:W-:Y:S01]  /*d0b0*/  FFMA.FTZ R197, R197, R14, -R219 ;  /* 0x0000000ec5c57223 */ /* 0x000fe200000108db */
[----:B---3--:R-:W-:Y:S01]  /*d0c0*/  FSEL R183, R183, -INF , P2 ;  /* 0xff800000b7b77808 */ /* 0x008fe20001000000 */
[----:B------:R3:W-:Y:S01]  /*d0d0*/  MUFU.EX2 R219, R153 ;  /* 0x0000009900db7308 */ /* 0x0007e20000000800 */
[----:B------:R-:W-:-:S02]  /*d0e0*/  ISETP.GT.AND P2, PT, R220, 0x48, PT ;  /* 0x00000048dc00780c */ /* 0x000fc40003f44270 */
[----:B--2---:R-:W-:Y:S02]  /*d0f0*/  FSEL R193, R193, -INF , P4 ;  /* 0xff800000c1c17808 */ /* 0x004fe40002000000 */
[----:B------:R-:W-:-:S03]  /*d100*/  ISETP.GT.AND P4, PT, R220, 0x10, PT ;  /* 0x00000010dc00780c */ /* 0x000fc60003f84270 */
[----:B------:R-:W2:Y:S01]  /*d110*/  MUFU.TANH R162, R162 ;  /* 0x000000a200a27308 */ /* 0x000ea20000002400 */
[----:B---3--:R-:W-:Y:S02]  /*d120*/  FSEL R153, R187, -INF , P3 ;  /* 0xff800000bb997808 */ /* 0x008fe40001800000 */
[----:B------:R-:W-:Y:S02]  /*d130*/  ISETP.GT.AND P3, PT, R220, 0x50, PT ;  /* 0x00000050dc00780c */ /* 0x000fe40003f64270 */
[----:B------:R-:W-:Y:S02]  /*d140*/  FSEL R187, R190, -INF , P2 ;  /* 0xff800000bebb7808 */ /* 0x000fe40001000000 */
[----:B------:R-:W-:Y:S01]  /*d150*/  FSEL R190, R194, -INF , P3 ;  /* 0xff800000c2be7808 */ /* 0x000fe20001800000 */
[----:B------:R-:W3:Y:S01]  /*d160*/  MUFU.TANH R167, R167 ;  /* 0x000000a700a77308 */ /* 0x000ee20000002400 */
[----:B------:R-:W-:Y:S02]  /*d170*/  FMNMX.FTZ R194, R154, R218, !PT ;  /* 0x000000da9ac27209 */ /* 0x000fe40007810000 */
[----:B------:R-:W-:-:S02]  /*d180*/  ISETP.GT.AND P2, PT, R220, 0x51, PT ;  /* 0x00000051dc00780c */ /* 0x000fc40003f44270 */
[----:B------:R-:W-:Y:S02]  /*d190*/  FMNMX.FTZ R194, R193, R194, !PT ;  /* 0x000000c2c1c27209 */ /* 0x000fe40007810000 */
[----:B------:R-:W-:Y:S01]  /*d1a0*/  ISETP.GT.AND P3, PT, R220, 0x59, PT ;  /* 0x00000059dc00780c */ /* 0x000fe20003f64270 */
[----:B------:R-:W4:Y:S01]  /*d1b0*/  MUFU.TANH R174, R174 ;  /* 0x000000ae00ae7308 */ /* 0x000f220000002400 */
[----:B------:R-:W-:Y:S02]  /*d1c0*/  FMNMX.FTZ R194, R158, R194, !PT ;  /* 0x000000c29ec27209 */ /* 0x000fe40007810000 */
[----:B--2---:R-:W-:Y:S02]  /*d1d0*/  FSEL R162, R162, -INF , P4 ;  /* 0xff800000a2a27808 */ /* 0x004fe40002000000 */
[----:B------:R-:W-:Y:S02]  /*d1e0*/  FMNMX.FTZ R194, R159, R194, !PT ;  /* 0x000000c29fc27209 */ /* 0x000fe40007810000 */
[----:B------:R-:W-:Y:S01]  /*d1f0*/  ISETP.GT.AND P4, PT, R220, 0x19, PT ;  /* 0x00000019dc00780c */ /* 0x000fe20003f84270 */
[----:B------:R-:W2:Y:S01]  /*d200*/  MUFU.TANH R179, R179 ;  /* 0x000000b300b37308 */ /* 0x000ea20000002400 */
[----:B------:R-:W-:-:S02]  /*d210*/  FMNMX.FTZ R194, R162, R194, !PT ;  /* 0x000000c2a2c27209 */ /* 0x000fc40007810000 */
[----:B---3--:R-:W-:Y:S02]  /*d220*/  FSEL R167, R167, -INF , P4 ;  /* 0xff800000a7a77808 */ /* 0x008fe40002000000 */
[----:B------:R-:W-:Y:S02]  /*d230*/  FMNMX.FTZ R194, R163, R194, !PT ;  /* 0x000000c2a3c27209 */ /* 0x000fe40007810000 */
[----:B------:R-:W-:Y:S01]  /*d240*/  ISETP.GT.AND P4, PT, R220, 0x28, PT ;  /* 0x00000028dc00780c */ /* 0x000fe20003f84270 */
[----:B------:R-:W3:Y:S01]  /*d250*/  MUFU.EX2 R221, R221 ;  /* 0x000000dd00dd7308 */ /* 0x000ee20000000800 */
[----:B------:R-:W-:Y:S02]  /*d260*/  FMNMX.FTZ R194, R166, R194, !PT ;  /* 0x000000c2a6c27209 */ /* 0x000fe40007810000 */
[----:B----4-:R-:W-:Y:S02]  /*d270*/  FSEL R174, R174, -INF , P4 ;  /* 0xff800000aeae7808 */ /* 0x010fe40002000000 */
[----:B------:R-:W-:-:S02]  /*d280*/  FMNMX.FTZ R194, R167, R194, !PT ;  /* 0x000000c2a7c27209 */ /* 0x000fc40007810000 */
[----:B------:R-:W-:Y:S01]  /*d290*/  ISETP.GT.AND P4, PT, R220, 0x31, PT ;  /* 0x00000031dc00780c */ /* 0x000fe20003f84270 */
[----:B------:R-:W4:Y:S01]  /*d2a0*/  MUFU.EX2 R152, R152 ;  /* 0x0000009800987308 */ /* 0x000f220000000800 */
[----:B------:R-:W-:Y:S02]  /*d2b0*/  FMNMX.FTZ R194, R170, R194, !PT ;  /* 0x000000c2aac27209 */ /* 0x000fe40007810000 */
[----:B--2---:R-:W-:Y:S02]  /*d2c0*/  FSEL R179, R179, -INF , P4 ;  /* 0xff800000b3b37808 */ /* 0x004fe40002000000 */
[----:B------:R-:W-:Y:S02]  /*d2d0*/  FMNMX.FTZ R194, R171, R194, !PT ;  /* 0x000000c2abc27209 */ /* 0x000fe40007810000 */
[----:B------:R-:W-:Y:S01]  /*d2e0*/  ISETP.GT.AND P4, PT, R220, 0x40, PT ;  /* 0x00000040dc00780c */ /* 0x000fe20003f84270 */
[----:B------:R-:W2:Y:S01]  /*d2f0*/  MUFU.TANH R186, R186 ;  /* 0x000000ba00ba7308 */ /* 0x000ea20000002400 */
[----:B------:R-:W-:Y:S01]  /*d300*/  FMNMX.FTZ R194, R174, R194, !PT ;  /* 0x000000c2aec27209 */ /* 0x000fe20007810000 */
[-C--:B---3--:R-:W-:Y:S01]  /*d310*/  FMUL.FTZ R24, R24, R221.reuse ;  /* 0x000000dd18187220 */ /* 0x088fe20000410000 */
[-C--:B------:R-:W-:Y:S01]  /*d320*/  FMUL.FTZ R25, R25, R221.reuse ;  /* 0x000000dd19197220 */ /* 0x080fe20000410000 */
[-C--:B------:R-:W-:Y:S01]  /*d330*/  FMUL.FTZ R28, R28, R221.reuse ;  /* 0x000000dd1c1c7220 */ /* 0x080fe20000410000 */
[----:B------:R-:W-:Y:S01]  /*d340*/  FMNMX.FTZ R194, R175, R194, !PT ;  /* 0x000000c2afc27209 */ /* 0x000fe20007810000 */
[-C--:B------:R-:W-:Y:S01]  /*d350*/  FMUL.FTZ R29, R29, R221.reuse ;  /* 0x000000dd1d1d7220 */ /* 0x080fe20000410000 */
[----:B------:R-:W-:Y:S01]  /*d360*/  FMUL.FTZ R32, R32, R221 ;  /* 0x000000dd20207220 */ /* 0x000fe20000410000 */
[----:B------:R-:W3:Y:S01]  /*d370*/  MUFU.TANH R191, R191 ;  /* 0x000000bf00bf7308 */ /* 0x000ee20000002400 */
[----:B------:R-:W-:Y:S01]  /*d380*/  FMNMX.FTZ R194, R178, R194, !PT ;  /* 0x000000c2b2c27209 */ /* 0x000fe20007810000 */
[----:B----4-:R-:W-:Y:S01]  /*d390*/  FFMA.FTZ R3, R221, R3, R152 ;  /* 0x00000003dd037223 */ /* 0x010fe20000010098 */
[----:B------:R-:W-:Y:S01]  /*d3a0*/  F2FP.BF16.F32.PACK_AB R152, R219, R152 ;  /* 0x00000098db98723e */ /* 0x000fe200000010ff */
[-C--:B------:R-:W-:Y:S01]  /*d3b0*/  FMUL.FTZ R33, R33, R221.reuse ;  /* 0x000000dd21217220 */ /* 0x080fe20000410000 */
[----:B------:R-:W-:Y:S01]  /*d3c0*/  FMNMX.FTZ R194, R179, R194, !PT ;  /* 0x000000c2b3c27209 */ /* 0x000fe20007810000 */
[----:B------:R-:W-:Y:S01]  /*d3d0*/  FADD.FTZ R3, R219, R3 ;  /* 0x00000003db037221 */ /* 0x000fe20000010000 */
[-C--:B------:R-:W-:Y:S01]  /*d3e0*/  FMUL.FTZ R36, R36, R221.reuse ;  /* 0x000000dd24247220 */ /* 0x080fe20000410000 */
[----:B------:R-:W4:Y:S01]  /*d3f0*/  MUFU.TANH R195, R195 ;  /* 0x000000c300c37308 */ /* 0x000f220000002400 */
[----:B------:R-:W-:Y:S01]  /*d400*/  FMNMX.FTZ R194, R182, R194, !PT ;  /* 0x000000c2b6c27209 */ /* 0x000fe20007810000 */
[-C--:B------:R-:W-:Y:S01]  /*d410*/  FMUL.FTZ R37, R37, R221.reuse ;  /* 0x000000dd25257220 */ /* 0x080fe20000410000 */
[----:B--2---:R-:W-:Y:S01]  /*d420*/  FSEL R186, R186, -INF , P4 ;  /* 0xff800000baba7808 */ /* 0x004fe20002000000 */
[-C--:B------:R-:W-:Y:S01]  /*d430*/  FMUL.FTZ R40, R40, R221.reuse ;  /* 0x000000dd28287220 */ /* 0x080fe20000410000 */
[----:B------:R-:W-:Y:S01]  /*d440*/  FMNMX.FTZ R219, R183, R194, !PT ;  /* 0x000000c2b7db7209 */ /* 0x000fe20007810000 */
[----:B------:R-:W-:Y:S01]  /*d450*/  FMUL.FTZ R41, R41, R221 ;  /* 0x000000dd29297220 */ /* 0x000fe20000410000 */
[----:B------:R-:W-:Y:S01]  /*d460*/  ISETP.GT.AND P4, PT, R220, 0x49, PT ;  /* 0x00000049dc00780c */ /* 0x000fe20003f84270 */
[----:B------:R2:W5:Y:S01]  /*d470*/  MUFU.TANH R194, R198 ;  /* 0x000000c600c27308 */ /* 0x0005620000002400 */
[----:B------:R-:W-:Y:S01]  /*d480*/  FMNMX.FTZ R219, R186, R219, !PT ;  /* 0x000000dbbadb7209 */ /* 0x000fe20007810000 */
[-C--:B------:R-:W-:Y:S01]  /*d490*/  FMUL.FTZ R44, R44, R221.reuse ;  /* 0x000000dd2c2c7220 */ /* 0x080fe20000410000 */
[----:B---3--:R-:W-:Y:S01]  /*d4a0*/  FSEL R191, R191, -INF , P4 ;  /* 0xff800000bfbf7808 */ /* 0x008fe20002000000 */
[----:B------:R-:W-:Y:S01]  /*d4b0*/  FMUL.FTZ R45, R45, R221 ;  /* 0x000000dd2d2d7220 */ /* 0x000fe20000410000 */
[----:B------:R-:W-:Y:S01]  /*d4c0*/  FMNMX.FTZ R219, R153, R219, !PT ;  /* 0x000000db99db7209 */ /* 0x000fe20007810000 */
[-C--:B------:R-:W-:Y:S01]  /*d4d0*/  FMUL.FTZ R48, R48, R221.reuse ;  /* 0x000000dd30307220 */ /* 0x080fe20000410000 */
[----:B------:R-:W-:Y:S01]  /*d4e0*/  ISETP.GT.AND P4, PT, R220, 0x58, PT ;  /* 0x00000058dc00780c */ /* 0x000fe20003f84270 */
[----:B------:R-:W-:Y:S01]  /*d4f0*/  FMUL.FTZ R49, R49, R221 ;  /* 0x000000dd31317220 */ /* 0x000fe20000410000 */
[----:B--2---:R-:W-:Y:S01]  /*d500*/  FMUL.FTZ R198, R199, UR42 ;  /* 0x0000002ac7c67c20 */ /* 0x004fe20008410000 */
[----:B------:R-:W-:Y:S01]  /*d510*/  FMNMX.FTZ R199, R187, R219, !PT ;  /* 0x000000dbbbc77209 */ /* 0x000fe20007810000 */
[-C--:B------:R-:W-:Y:S01]  /*d520*/  FMUL.FTZ R52, R52, R221.reuse ;  /* 0x000000dd34347220 */ /* 0x080fe20000410000 */
[----:B----4-:R-:W-:Y:S01]  /*d530*/  FSEL R195, R195, -INF , P2 ;  /* 0xff800000c3c37808 */ /* 0x010fe20001000000 */
[----:B------:R-:W-:Y:S01]  /*d540*/  FMUL.FTZ R53, R53, R221 ;  /* 0x000000dd35357220 */ /* 0x000fe20000410000 */
[----:B------:R-:W-:Y:S01]  /*d550*/  FMNMX.FTZ R199, R191, R199, !PT ;  /* 0x000000c7bfc77209 */ /* 0x000fe20007810000 */
[----:B------:R-:W2:Y:S01]  /*d560*/  MUFU.TANH R198, R198 ;  /* 0x000000c600c67308 */ /* 0x000ea20000002400 */
[-C--:B------:R-:W-:Y:S01]  /*d570*/  FMUL.FTZ R56, R56, R221.reuse ;  /* 0x000000dd38387220 */ /* 0x080fe20000410000 */
[----:B-----5:R-:W-:Y:S01]  /*d580*/  FSEL R194, R194, -INF , P4 ;  /* 0xff800000c2c27808 */ /* 0x020fe20002000000 */
        /* <DEDUP_REMOVED lines=12> */
[-C--:B------:R-:W-:Y:S01]  /*d650*/  FMUL.FTZ R76, R76, R221.reuse ;  /* 0x000000dd4c4c7220 */ /* 0x080fe20000410000 */
[-C--:B------:R-:W-:Y:S01]  /*d660*/  FMUL.FTZ R77, R77, R221.reuse ;  /* 0x000000dd4d4d7220 */ /* 0x080fe20000410000 */
[----:B--2---:R-:W-:Y:S01]  /*d670*/  FSEL R198, R198, -INF , P3 ;  /* 0xff800000c6c67808 */ /* 0x004fe20001800000 */
        /* <DEDUP_REMOVED lines=32> */
[----:B--2---:R-:W-:Y:S01]  /*d880*/  FMNMX.FTZ R220, R220, R219, !PT ;  /* 0x000000dbdcdc7209 */ /* 0x004fe20007810000 */
[-C--:B------:R-:W-:Y:S01]  /*d890*/  FMUL.FTZ R140, R140, R221.reuse ;  /* 0x000000dd8c8c7220 */ /* 0x080fe20000410000 */
[-C--:B------:R-:W-:Y:S01]  /*d8a0*/  FMUL.FTZ R141, R141, R221.reuse ;  /* 0x000000dd8d8d7220 */ /* 0x080fe20000410000 */
[-C--:B------:R-:W-:Y:S01]  /*d8b0*/  FMUL.FTZ R144, R144, R221.reuse ;  /* 0x000000dd90907220 */ /* 0x080fe20000410000 */
[-C--:B------:R-:W-:Y:S01]  /*d8c0*/  FMUL.FTZ R145, R145, R221.reuse ;  /* 0x000000dd91917220 */ /* 0x080fe20000410000 */
[-C--:B------:R-:W-:Y:S01]  /*d8d0*/  FMUL.FTZ R148, R148, R221.reuse ;  /* 0x000000dd94947220 */ /* 0x080fe20000410000 */
[----:B------:R-:W-:Y:S01]  /*d8e0*/  FMUL.FTZ R149, R149, R221 ;  /* 0x000000dd95957220 */ /* 0x000fe20000410000 */
[----:B------:R2:W-:Y:S01]  /*d8f0*/  MUFU.EX2 R219, R177 ;  /* 0x000000b100db7308 */ /* 0x0005e20000000800 */
[----:B------:R-:W3:Y:S07]  /*d900*/  SHFL.BFLY PT, R221, R220, 0x1, 0x1f ;  /* 0x0c201f00dcdd7f89 */ /* 0x000eee00000e0000 */
[----:B------:R-:W4:Y:S01]  /*d910*/  MUFU.EX2 R199, R156 ;  /* 0x0000009c00c77308 */ /* 0x000f220000000800 */
[----:B--2---:R-:W2:Y:S07]  /*d920*/  S2R R177, SR_TID.X ;  /* 0x0000000000b17919 */ /* 0x004eae0000002100 */
[----:B------:R-:W5:Y:S08]  /*d930*/  MUFU.EX2 R157, R157 ;  /* 0x0000009d009d7308 */ /* 0x000f700000000800 */
[----:B------:R-:W0:Y:S01]  /*d940*/  MUFU.EX2 R156, R160 ;  /* 0x000000a0009c7308 */ /* 0x000e220000000800 */
[----:B----4-:R-:W-:-:S07]  /*d950*/  FADD.FTZ R3, R199, R3 ;  /* 0x00000003c7037221 */ /* 0x010fce0000010000 */
[----:B------:R-:W-:Y:S01]  /*d960*/  MUFU.EX2 R160, R168 ;  /* 0x000000a800a07308 */ /* 0x000fe20000000800 */
[----:B-----5:R-:W-:-:S07]  /*d970*/  FADD.FTZ R3, R157, R3 ;  /* 0x000000039d037221 */ /* 0x020fce0000010000 */
[----:B------:R3:W-:Y:S01]  /*d980*/  MUFU.EX2 R168, R176 ;  /* 0x000000b000a87308 */ /* 0x0007e20000000800 */
[----:B0-----:R-:W-:Y:S01]  /*d990*/  FADD.FTZ R3, R156, R3 ;  /* 0x000000039c037221 */ /* 0x001fe20000010000 */
[----:B--2---:R-:W-:-:S04]  /*d9a0*/  SHF.R.U32.HI R177, RZ, 0x7, R177 ;  /* 0x00000007ffb17819 */ /* 0x004fc800000116b1 */
[----:B------:R-:W-:Y:S02]  /*d9b0*/  IADD3 R177, -R177, 0xb, RZ ;  /* 0x0000000bb1b17810 */ /* 0x000fe40007ffe1ff */
[----:B------:R-:W0:Y:S01]  /*d9c0*/  MUFU.EX2 R161, R161 ;  /* 0x000000a100a17308 */ /* 0x000e220000000800 */
[----:B---3--:R-:W-:-:S04]  /*d9d0*/  FMNMX.FTZ R176, R220, R221, !PT ;  /* 0x000000dddcb07209 */ /* 0x008fc80007810000 */
[C---:B------:R-:W-:Y:S01]  /*d9e0*/  FSETP.NEU.FTZ.AND P2, PT, R176.reuse, -INF , PT ;  /* 0xff800000b000780b */ /* 0x040fe20003f5d000 */
[----:B------:R-:W-:Y:S02]  /*d9f0*/  FMUL.FTZ R221, R176, R14 ;  /* 0x0000000eb0dd7220 */ /* 0x000fe40000410000 */
[----:B------:R-:W2:Y:S03]  /*da00*/  MUFU.EX2 R164, R164 ;  /* 0x000000a400a47308 */ /* 0x000ea60000000800 */
[----:B------:R-:W-:-:S05]  /*da10*/  FSEL R221, R221, RZ, P2 ;  /* 0x000000ffdddd7208 */ /* 0x000fca0001000000 */
[----:B------:R-:W3:Y:S01]  /*da20*/  MUFU.EX2 R165, R165 ;  /* 0x000000a500a57308 */ /* 0x000ee20000000800 */
[-CC-:B------:R-:W-:Y:S01]  /*da30*/  FFMA.FTZ R154, R154, R14.reuse, -R221.reuse ;  /* 0x0000000e9a9a7223 */ /* 0x180fe200000108dd */
[-CC-:B------:R-:W-:Y:S01]  /*da40*/  FFMA.FTZ R220, R170, R14.reuse, -R221.reuse ;  /* 0x0000000eaadc7223 */ /* 0x180fe200000108dd */
[-C--:B------:R-:W-:Y:S01]  /*da50*/  FFMA.FTZ R170, R174, R14.reuse, -R221 ;  /* 0x0000000eaeaa7223 */ /* 0x080fe200000108dd */
[----:B0-----:R-:W-:Y:S01]  /*da60*/  FADD.FTZ R3, R161, R3 ;  /* 0x00000003a1037221 */ /* 0x001fe20000010000 */
        /* <DEDUP_REMOVED lines=8> */
[-CC-:B------:R-:W-:Y:S01]  /*daf0*/  FFMA.FTZ R167, R167, R14.reuse, -R221.reuse ;  /* 0x0000000ea7a77223 */ /* 0x180fe200000108dd */
[-CC-:B------:R-:W-:Y:S01]  /*db00*/  FFMA.FTZ R171, R171, R14.reuse, -R221.reuse ;  /* 0x0000000eabab7223 */ /* 0x180fe200000108dd */
[-C--:B------:R-:W-:Y:S01]  /*db10*/  FFMA.FTZ R175, R175, R14.reuse, -R221 ;  /* 0x0000000eafaf7223 */ /* 0x080fe200000108dd */
[----:B------:R-:W0:Y:S01]  /*db20*/  MUFU.EX2 R169, R169 ;  /* 0x000000a900a97308 */ /* 0x000e220000000800 */
[----:B---3--:R-:W-:Y:S01]  /*db30*/  FADD.FTZ R3, R165, R3 ;  /* 0x00000003a5037221 */ /* 0x008fe20000010000 */
[-CC-:B------:R-:W-:Y:S01]  /*db40*/  FFMA.FTZ R178, R178, R14.reuse, -R221.reuse ;  /* 0x0000000eb2b27223 */ /* 0x180fe200000108dd */
[-CC-:B------:R-:W-:Y:S01]  /*db50*/  FFMA.FTZ R179, R179, R14.reuse, -R221.reuse ;  /* 0x0000000eb3b37223 */ /* 0x180fe200000108dd */
[-C--:B------:R-:W-:Y:S01]  /*db60*/  FFMA.FTZ R182, R182, R14.reuse, -R221 ;  /* 0x0000000eb6b67223 */ /* 0x080fe200000108dd */
[----:B------:R-:W-:Y:S01]  /*db70*/  FADD.FTZ R3, R160, R3 ;  /* 0x00000003a0037221 */ /* 0x000fe20000010000 */
        /* <DEDUP_REMOVED lines=11> */
[----:B--2---:R-:W-:Y:S01]  /*dc30*/  F2FP.BF16.F32.PACK_AB R154, R157, R199 ;  /* 0x000000c79d9a723e */ /* 0x004fe200000010ff */
[----:B------:R-:W-:-:S02]  /*dc40*/  @!P1 VIADD R157, R21, 0x22840 ;  /* 0x00022840159d9836 */ /* 0x000fc40000000000 */
[----:B0-----:R-:W-:Y:S01]  /*dc50*/  FADD.FTZ R3, R169, R3 ;  /* 0x00000003a9037221 */ /* 0x001fe20000010000 */
[----:B------:R-:W-:Y:S02]  /*dc60*/  F2FP.BF16.F32.PACK_AB R156, R161, R156 ;  /* 0x0000009ca19c723e */ /* 0x000fe400000010ff */
[----:B------:R-:W-:Y:S02]  /*dc70*/  F2FP.BF16.F32.PACK_AB R160, R169, R160 ;  /* 0x000000a0a9a0723e */ /* 0x000fe400000010ff */
[----:B------:R-:W-:Y:S01]  /*dc80*/  @!P1 PRMT R157, RZ, 0x654, R157 ;  /* 0x00000654ff9d9816 */ /* 0x000fe2000000009d */
[----:B------:R-:W0:Y:S01]  /*dc90*/  MUFU.EX2 R173, R173 ;  /* 0x000000ad00ad7308 */ /* 0x000e220000000800 */
[----:B------:R2:W-:Y:S06]  /*dca0*/  BAR.ARV R177, 0x100 ;  /* 0x000400b10000751d */ /* 0x0005ec0000002000 */
[----:B------:R4:W-:Y:S01]  /*dcb0*/  @!P1 SYNCS.ARRIVE.TRANS64.RED.A1T0 RZ, [R157+URZ], RZ ;  /* 0x000000ff9dff99a7 */ /* 0x0009e2000810043f */
[----:B------:R-:W5:Y:S01]  /*dcc0*/  MUFU.EX2 R180, R180 ;  /* 0x000000b400b47308 */ /* 0x000f620000000800 */
[----:B---3--:R-:W-:Y:S01]  /*dcd0*/  FADD.FTZ R3, R172, R3 ;  /* 0x00000003ac037221 */ /* 0x008fe20000010000 */
[----:B----4-:R-:W-:-:S06]  /*dce0*/  FSEL R157, R176, RZ, P2 ;  /* 0x000000ffb09d7208 */ /* 0x010fcc0001000000 */
[----:B------:R-:W3:Y:S01]  /*dcf0*/  MUFU.EX2 R181, R181 ;  /* 0x000000b500b57308 */ /* 0x000ee20000000800 */
[----:B0-----:R-:W-:Y:S01]  /*dd00*/  FADD.FTZ R3, R173, R3 ;  /* 0x00000003ad037221 */ /* 0x001fe20000010000 */
[----:B------:R-:W-:-:S03]  /*dd10*/  FADD.FTZ R157, -R157, R218 ;  /* 0x000000da9d9d7221 */ /* 0x000fc60000010100 */
[----:B------:R-:W-:Y:S01]  /*dd20*/  FADD.FTZ R3, R168, R3 ;  /* 0x00000003a8037221 */ /* 0x000fe20000010000 */
[----:B------:R-:W-:Y:S02]  /*dd30*/  FMUL.FTZ R157, R157, R14 ;  /* 0x0000000e9d9d7220 */ /* 0x000fe40000410000 */
[----:B------:R-:W0:Y:S01]  /*dd40*/  MUFU.EX2 R184, R184 ;  /* 0x000000b800b87308 */ /* 0x000e220000000800 */
[----:B------:R-:W-:-:S04]  /*dd50*/  FADD.FTZ R3, R219, R3 ;  /* 0x00000003db037221 */ /* 0x000fc80000010000 */
[----:B-----5:R-:W-:-:S03]  /*dd60*/  FADD.FTZ R3, R180, R3 ;  /* 0x00000003b4037221 */ /* 0x020fc60000010000 */
[----:B------:R-:W4:Y:S01]  /*dd70*/  MUFU.EX2 R218, R157 ;  /* 0x0000009d00da7308 */ /* 0x000f220000000800 */
[----:B---3--:R-:W-:-:S07]  /*dd80*/  FADD.FTZ R3, R181, R3 ;  /* 0x00000003b5037221 */ /* 0x008fce0000010000 */
[----:B------:R-:W3:Y:S01]  /*dd90*/  MUFU.EX2 R193, R193 ;  /* 0x000000c100c17308 */ /* 0x000ee20000000800 */
[----:B0-----:R-:W-:-:S07]  /*dda0*/  FADD.FTZ R3, R184, R3 ;  /* 0x00000003b8037221 */ /* 0x001fce0000010000 */
[----:B------:R-:W0:Y:S01]  /*ddb0*/  MUFU.EX2 R185, R185 ;  /* 0x000000b900b97308 */ /* 0x000e220000000800 */
[----:B----4-:R-:W-:Y:S01]  /*ddc0*/  FFMA.FTZ R0, R218, R0, R197 ;  /* 0x00000000da007223 */ /* 0x010fe200000100c5 */
        /* <DEDUP_REMOVED lines=16> */
[----:B----4-:R-:W-:Y:S01]  /*ded0*/  F2FP.BF16.F32.PACK_AB R158, R165, R164 ;  /* 0x000000a4a59e723e */ /* 0x010fe200000010ff */
[----:B------:R-:W-:Y:S01]  /*dee0*/  FMUL.FTZ R50, R50, R218 ;  /* 0x000000da32327220 */ /* 0x000fe20000410000 */
[----:B------:R-:W-:Y:S01]  /*def0*/  F2FP.BF16.F32.PACK_AB R164, R219, R168 ;  /* 0x000000a8dba4723e */ /* 0x000fe200000010ff */
[----:B------:R-:W-:Y:S01]  /*df00*/  FMUL.FTZ R51, R51, R218 ;  /* 0x000000da33337220 */ /* 0x000fe20000410000 */
[----:B------:R-:W-:Y:S01]  /*df10*/  F2FP.BF16.F32.PACK_AB R168, R185, R184 ;  /* 0x000000b8b9a8723e */ /* 0x000fe200000010ff */
[-C--:B------:R-:W-:Y:S01]  /*df20*/  FMUL.FTZ R54, R54, R218.reuse ;  /* 0x000000da36367220 */ /* 0x080fe20000410000 */
[----:B------:R-:W0:Y:S01]  /*df30*/  MUFU.EX2 R159, R159 ;  /* 0x0000009f009f7308 */ /* 0x000e220000000800 */
[----:B-----5:R-:W-:Y:S01]  /*df40*/  FADD.FTZ R0, R221, R0 ;  /* 0x00000000dd007221 */ /* 0x020fe20000010000 */
        /* <DEDUP_REMOVED lines=14> */
[----:B------:R3:W5:Y:S01]  /*e030*/  MUFU.EX2 R226, R162 ;  /* 0x000000a200e27308 */ /* 0x0007620000000800 */
        /* <DEDUP_REMOVED lines=8> */
[----:B----4-:R-:W-:Y:S01]  /*e0c0*/  FADD.FTZ R3, R189, R3 ;  /* 0x00000003bd037221 */ /* 0x010fe20000010000 */
[----:B---3--:R-:W-:Y:S01]  /*e0d0*/  F2FP.BF16.F32.PACK_AB R162, R173, R172 ;  /* 0x000000acada2723e */ /* 0x008fe200000010ff */
[-C--:B------:R-:W-:Y:S01]  /*e0e0*/  FMUL.FTZ R91, R91, R218.reuse ;  /* 0x000000da5b5b7220 */ /* 0x080fe20000410000 */
[-C--:B------:R-:W-:Y:S01]  /*e0f0*/  FMUL.FTZ R94, R94, R218.reuse ;  /* 0x000000da5e5e7220 */ /* 0x080fe20000410000 */
[-C--:B------:R-:W-:Y:S01]  /*e100*/  FMUL.FTZ R95, R95, R218.reuse ;  /* 0x000000da5f5f7220 */ /* 0x080fe20000410000 */
[-C--:B------:R-:W-:Y:S01]  /*e110*/  FMUL.FTZ R98, R98, R218.reuse ;  /* 0x000000da62627220 */ /* 0x080fe20000410000 */
[-C--:B------:R-:W-:Y:S01]  /*e120*/  FMUL.FTZ R99, R99, R218.reuse ;  /* 0x000000da63637220 */ /* 0x080fe20000410000 */
[----:B------:R-:W3:Y:S01]  /*e130*/  MUFU.EX2 R163, R163 ;  /* 0x000000a300a37308 */ /* 0x000ee20000000800 */
        /* <DEDUP_REMOVED lines=26> */
[----:B------:R-:W-:Y:S01]  /*e2e0*/  FMUL.FTZ R138, R138, R218 ;  /* 0x000000da8a8a7220 */ /* 0x000fe20000410000 */
[----:B0-----:R-:W-:Y:S01]  /*e2f0*/  F2FP.BF16.F32.PACK_AB R166, R181, R180 ;  /* 0x000000b4b5a6723e */ /* 0x001fe200000010ff */
[-C--:B------:R-:W-:Y:S01]  /*e300*/  FMUL.FTZ R139, R139, R218.reuse ;  /* 0x000000da8b8b7220 */ /* 0x080fe20000410000 */
[-C--:B------:R-:W-:Y:S01]  /*e310*/  FMUL.FTZ R142, R142, R218.reuse ;  /* 0x000000da8e8e7220 */ /* 0x080fe20000410000 */
[-C--:B------:R-:W-:Y:S01]  /*e320*/  FMUL.FTZ R143, R143, R218.reuse ;  /* 0x000000da8f8f7220 */ /* 0x080fe20000410000 */
[----:B------:R-:W0:Y:S01]  /*e330*/  MUFU.EX2 R220, R220 ;  /* 0x000000dc00dc7308 */ /* 0x000e220000000800 */
[----:B-----5:R-:W-:Y:S01]  /*e340*/  FADD.FTZ R155, R199, R0 ;  /* 0x00000000c79b7221 */ /* 0x020fe20000010000 */
[-C--:B------:R-:W-:Y:S01]  /*e350*/  FMUL.FTZ R146, R146, R218.reuse ;  /* 0x000000da92927220 */ /* 0x080fe20000410000 */
[-C--:B------:R-:W-:Y:S01]  /*e360*/  FMUL.FTZ R147, R147, R218.reuse ;  /* 0x000000da93937220 */ /* 0x080fe20000410000 */
[-C--:B------:R-:W-:Y:S01]  /*e370*/  FMUL.FTZ R150, R150, R218.reuse ;  /* 0x000000da96967220 */ /* 0x080fe20000410000 */
[----:B------:R-:W-:-:S03]  /*e380*/  FMUL.FTZ R151, R151, R218 ;  /* 0x000000da97977220 */ /* 0x000fc60000410000 */
[----:B------:R-:W4:Y:S01]  /*e390*/  MUFU.EX2 R161, R171 ;  /* 0x000000ab00a17308 */ /* 0x000f220000000800 */
[----:B---3--:R-:W-:-:S07]  /*e3a0*/  FADD.FTZ R155, R167, R155 ;  /* 0x0000009ba79b7221 */ /* 0x008fce0000010000 */
[----:B------:R3:W5:Y:S01]  /*e3b0*/  MUFU.EX2 R165, R170 ;  /* 0x000000aa00a57308 */ /* 0x0007620000000800 */
[----:B0-----:R-:W-:-:S07]  /*e3c0*/  FADD.FTZ R155, R220, R155 ;  /* 0x0000009bdc9b7221 */ /* 0x001fce0000010000 */
[----:B------:R-:W0:Y:S01]  /*e3d0*/  MUFU.EX2 R175, R175 ;  /* 0x000000af00af7308 */ /* 0x000e220000000800 */
[----:B----4-:R-:W-:Y:S01]  /*e3e0*/  FADD.FTZ R157, R161, R155 ;  /* 0x0000009ba19d7221 */ /* 0x010fe20000010000 */
[----:B------:R-:W-:Y:S02]  /*e3f0*/  F2FP.BF16.F32.PACK_AB R155, R159, R221 ;  /* 0x000000dd9f9b723e */ /* 0x000fe400000010ff */
[----:B---3--:R-:W-:Y:S02]  /*e400*/  F2FP.BF16.F32.PACK_AB R170, R189, R188 ;  /* 0x000000bcbdaa723e */ /* 0x008fe400000010ff */
[----:B------:R-:W-:Y:S02]  /*e410*/  F2FP.BF16.F32.PACK_AB R161, R161, R220 ;  /* 0x000000dca1a1723e */ /* 0x000fe400000010ff */
[----:B------:R-:W3:Y:S01]  /*e420*/  MUFU.EX2 R178, R178 ;  /* 0x000000b200b27308 */ /* 0x000ee20000000800 */
[----:B-----5:R-:W-:-:S07]  /*e430*/  FADD.FTZ R157, R165, R157 ;  /* 0x0000009da59d7221 */ /* 0x020fce0000010000 */
[----:B------:R-:W4:Y:S01]  /*e440*/  MUFU.EX2 R179, R179 ;  /* 0x000000b300b37308 */ /* 0x000f220000000800 */
[----:B0-----:R-:W-:Y:S01]  /*e450*/  FADD.FTZ R159, R175, R157 ;  /* 0x0000009daf9f7221 */ /* 0x001fe20000010000 */
[----:B------:R-:W-:-:S06]  /*e460*/  F2FP.BF16.F32.PACK_AB R157, R163, R226 ;  /* 0x000000e2a39d723e */ /* 0x000fcc00000010ff */
[----:B------:R-:W0:Y:S01]  /*e470*/  MUFU.EX2 R182, R182 ;  /* 0x000000b600b67308 */ /* 0x000e220000000800 */
[----:B---3--:R-:W-:-:S07]  /*e480*/  FADD.FTZ R159, R178, R159 ;  /* 0x0000009fb29f7221 */ /* 0x008fce0000010000 */
[----:B------:R-:W3:Y:S01]  /*e490*/  MUFU.EX2 R183, R183 ;  /* 0x000000b700b77308 */ /* 0x000ee20000000800 */
[----:B----4-:R-:W-:Y:S01]  /*e4a0*/  FADD.FTZ R163, R179, R159 ;  /* 0x0000009fb3a37221 */ /* 0x010fe20000010000 */
[----:B------:R-:W-:-:S06]  /*e4b0*/  F2FP.BF16.F32.PACK_AB R159, R167, R199 ;  /* 0x000000c7a79f723e */ /* 0x000fcc00000010ff */
[----:B------:R-:W4:Y:S01]  /*e4c0*/  MUFU.EX2 R169, R186 ;  /* 0x000000ba00a97308 */ /* 0x000f220000000800 */
[----:B0-----:R-:W-:-:S07]  /*e4d0*/  FADD.FTZ R163, R182, R163 ;  /* 0x000000a3b6a37221 */ /* 0x001fce0000010000 */
[----:B------:R0:W5:Y:S01]  /*e4e0*/  MUFU.EX2 R0, R153 ;  /* 0x0000009900007308 */ /* 0x0001620000000800 */
[----:B---3--:R-:W-:-:S07]  /*e4f0*/  FADD.FTZ R163, R183, R163 ;  /* 0x000000a3b7a37221 */ /* 0x008fce0000010000 */
[----:B------:R-:W3:Y:S01]  /*e500*/  MUFU.EX2 R171, R187 ;  /* 0x000000bb00ab7308 */ /* 0x000ee20000000800 */
[----:B----4-:R-:W-:Y:S01]  /*e510*/  FADD.FTZ R163, R169, R163 ;  /* 0x000000a3a9a37221 */ /* 0x010fe20000010000 */
[----:B0-----:R-:W-:-:S06]  /*e520*/  F2FP.BF16.F32.PACK_AB R153, R193, R197 ;  /* 0x000000c5c199723e */ /* 0x001fcc00000010ff */
[----:B------:R-:W0:Y:S01]  /*e530*/  MUFU.EX2 R191, R191 ;  /* 0x000000bf00bf7308 */ /* 0x000e220000000800 */
[C---:B-----5:R-:W-:Y:S01]  /*e540*/  FADD.FTZ R167, R0.reuse, R163 ;  /* 0x000000a300a77221 */ /* 0x060fe20000010000 */
[----:B------:R-:W-:Y:S02]  /*e550*/  F2FP.BF16.F32.PACK_AB R163, R175, R165 ;  /* 0x000000a5afa3723e */ /* 0x000fe400000010ff */
[----:B------:R-:W-:Y:S02]  /*e560*/  F2FP.BF16.F32.PACK_AB R165, R179, R178 ;  /* 0x000000b2b3a5723e */ /* 0x000fe400000010ff */
[----:B------:R-:W-:Y:S02]  /*e570*/  F2FP.BF16.F32.PACK_AB R169, R0, R169 ;  /* 0x000000a900a9723e */ /* 0x000fe400000010ff */
[----:B------:R-:W4:Y:S01]  /*e580*/  MUFU.EX2 R173, R190 ;  /* 0x000000be00ad7308 */ /* 0x000f220000000800 */
[----:B---3--:R-:W-:-:S07]  /*e590*/  FADD.FTZ R167, R171, R167 ;  /* 0x000000a7aba77221 */ /* 0x008fce0000010000 */
[----:B------:R-:W3:Y:S01]  /*e5a0*/  MUFU.EX2 R195, R195 ;  /* 0x000000c300c37308 */ /* 0x000ee20000000800 */
[C---:B0-----:R-:W-:Y:S01]  /*e5b0*/  FADD.FTZ R167, R191.reuse, R167 ;  /* 0x000000a7bfa77221 */ /* 0x041fe20000010000 */
[----:B------:R-:W-:-:S06]  /*e5c0*/  F2FP.BF16.F32.PACK_AB R171, R191, R171 ;  /* 0x000000abbfab723e */ /* 0x000fcc00000010ff */
[----:B------:R-:W0:Y:S01]  /*e5d0*/  MUFU.EX2 R196, R196 ;  /* 0x000000c400c47308 */ /* 0x000e220000000800 */
[----:B----4-:R-:W-:Y:S01]  /*e5e0*/  FADD.FTZ R178, R173, R167 ;  /* 0x000000a7adb27221 */ /* 0x010fe20000010000 */
[----:B------:R-:W-:-:S06]  /*e5f0*/  F2FP.BF16.F32.PACK_AB R167, R183, R182 ;  /* 0x000000b6b7a7723e */ /* 0x000fcc00000010ff */
[----:B------:R-:W4:Y:S01]  /*e600*/  MUFU.EX2 R194, R194 ;  /* 0x000000c200c27308 */ /* 0x000f220000000800 */
[C---:B---3--:R-:W-:Y:S01]  /*e610*/  FADD.FTZ R178, R195.reuse, R178 ;  /* 0x000000b2c3b27221 */ /* 0x048fe20000010000 */
[----:B------:R-:W-:-:S06]  /*e620*/  F2FP.BF16.F32.PACK_AB R173, R195, R173 ;  /* 0x000000adc3ad723e */ /* 0x000fcc00000010ff */
[----:B------:R-:W3:Y:S01]  /*e630*/  MUFU.EX2 R175, R198 ;  /* 0x000000c600af7308 */ /* 0x000ee20000000800 */
[----:B0-----:R-:W-:-:S04]  /*e640*/  FADD.FTZ R3, R196, R3 ;  /* 0x00000003c4037221 */ /* 0x001fc80000010000 */
[C---:B------:R-:W-:Y:S01]  /*e650*/  FADD.FTZ R3, R174.reuse, R3 ;  /* 0x00000003ae037221 */ /* 0x040fe20000010000 */
[----:B------:R-:W-:Y:S01]  /*e660*/  F2FP.BF16.F32.PACK_AB R174, R174, R196 ;  /* 0x000000c4aeae723e */ /* 0x000fe200000010ff */
[----:B----4-:R-:W-:-:S04]  /*e670*/  FADD.FTZ R178, R194, R178 ;  /* 0x000000b2c2b27221 */ /* 0x010fc80000010000 */
[C---:B---3--:R-:W-:Y:S01]  /*e680*/  FADD.FTZ R0, R175.reuse, R178 ;  /* 0x000000b2af007221 */ /* 0x048fe20000010000 */
[----:B------:R-:W-:Y:S01]  /*e690*/  F2FP.BF16.F32.PACK_AB R175, R175, R194 ;  /* 0x000000c2afaf723e */ /* 0x000fe200000010ff */
[----:B--2---:R-:W-:Y:S06]  /*e6a0*/  @!P0 BRA `(.L_x_14000) ;  /* 0x0000000000048947 */ /* 0x004fec0003800000 */
[----:B------:R-:W-:Y:S01]  /*e6b0*/  BPT.TRAP 0x1 ;  /* 0x000000040000795c */ /* 0x000fe20000300000 */
.L_x_14000:
[----:B------:R0:W2:Y:S01]  /*e6c0*/  SYNCS.PHASECHK.TRANS64.TRYWAIT P2, [R21+URZ+0x22850], R213 ;  /* 0x022850d5150075a7 */ /* 0x0000a2000804017f */
[----:B------:R-:W-:Y:S05]  /*e6d0*/  @!P0 BRA `(.L_x_14001) ;  /* 0x0000000000048947 */ /* 0x000fea0003800000 */
[----:B------:R-:W-:Y:S01]  /*e6e0*/  BPT.TRAP 0x1 ;  /* 0x000000040000795c */ /* 0x000fe20000300000 */
.L_x_14001:
[----:B------:R-:W-:Y:S04]  /*e6f0*/  BSSY B0, `(.L_x_14002) ;  /* 0x0000004000007945 */ /* 0x000fe80003800000 */
[----:B--2---:R-:W-:Y:S05]  /*e700*/  @P2 BRA `(.L_x_14003) ;  /* 0x0000000000082947 */ /* 0x004fea0003800000 */
[----:B------:R-:W2:Y:S02]  /*e710*/  SYNCS.PHASECHK.TRANS64.TRYWAIT P2, [R21+URZ+0x22850], R213 ;  /* 0x022850d5150075a7 */ /* 0x000ea4000804017f */
[----:B--2---:R-:W-:Y:S05]  /*e720*/  @!P2 BRA `(.L_x_14004) ;  /* 0x000001140094a947 */ /* 0x004fea0003800000 */
.L_x_14003:
[----:B------:R-:W-:Y:S05]  /*e730*/  BSYNC B0 ;  /* 0x0000000000007941 */ /* 0x000fea0003800000 */
.L_x_14002:
        /* <DEDUP_REMOVED lines=60> */
.L_x_13995:
[----:B------:R-:W-:-:S13]  /*eb00*/  ISETP.GE.AND P2, PT, R20, R211, PT ;  /* 0x000000d31400720c */ /* 0x000fda0003f46270 */
[----:B------:R-:W-:Y:S05]  /*eb10*/  @!P2 BRA `(.L_x_14006) ;  /* 0x000000240034a947 */ /* 0x000fea0003800000 */
[----:B------:R-:W-:Y:S02]  /*eb20*/  IMAD.MOV.U32 R207, RZ, RZ, R176 ;  /* 0x000000ffffcf7224 */ /* 0x000fe400078e00b0 */
[----:B------:R-:W-:-:S07]  /*eb30*/  IMAD.MOV.U32 R209, RZ, RZ, R13 ;  /* 0x000000ffffd17224 */ /* 0x000fce00078e000d */
.L_x_14016:
[----:B------:R-:W-:Y:S01]  /*eb40*/  VIADD R22, R22, 0x1 ;  /* 0x0000000116167836 */ /* 0x000fe20000000000 */
[----:B------:R-:W-:Y:S05]  /*eb50*/  YIELD ;  /* 0x0000000000007946 */ /* 0x000fea0003800000 */
[----:B------:R-:W-:-:S04]  /*eb60*/  ISETP.NE.AND P2, PT, R22, 0x2, PT ;  /* 0x000000021600780c */ /* 0x000fc80003f45270 */
[----:B------:R-:W-:Y:S02]  /*eb70*/  SEL R13, RZ, 0x1, P2 ;  /* 0x00000001ff0d7807 */ /* 0x000fe40001000000 */
[----:B------:R-:W-:Y:S02]  /*eb80*/  SEL R22, R22, RZ, P2 ;  /* 0x000000ff16167207 */ /* 0x000fe40001000000 */
[----:B------:R-:W-:Y:S01]  /*eb90*/  LOP3.LUT R202, R202, R13, RZ, 0x3c, !PT ;  /* 0x0000000dcaca7212 */ /* 0x000fe200078e3cff */
[----:B-1----:R-:W-:Y:S06]  /*eba0*/  @!P0 BRA `(.L_x_14007) ;  /* 0x0000000000048947 */ /* 0x002fec0003800000 */
[----:B------:R-:W-:Y:S01]  /*ebb0*/  BPT.TRAP 0x1 ;  /* 0x000000040000795c */ /* 0x000fe20000300000 */
.L_x_14007:
[----:B------:R-:W-:Y:S01]  /*ebc0*/  IMAD R15, R22, 0x8, R18 ;  /* 0x00000008160f7824 */ /* 0x000fe200078e0212 */
[----:B0-----:R-:W-:-:S04]  /*ebd0*/  SHF.L.U32 R21, R202, 0x1f, RZ ;  /* 0x0000001fca157819 */ /* 0x001fc800000006ff */
[----:B------:R0:W1:Y:S01]  /*ebe0*/  SYNCS.PHASECHK.TRANS64.TRYWAIT P2, [R15+URZ+0x22830], R21 ;  /* 0x022830150f0075a7 */ /* 0x000062000804017f */
[----:B------:R-:W-:Y:S05]  /*ebf0*/  @!P0 BRA `(.L_x_14008) ;  /* 0x0000000000048947 */ /* 0x000fea0003800000 */
[----:B------:R-:W-:Y:S01]  /*ec00*/  BPT.TRAP 0x1 ;  /* 0x000000040000795c */ /* 0x000fe20000300000 */
.L_x_14008:
[----:B------:R-:W-:Y:S02]  /*ec10*/  IMAD R156, R22, 0x300, R12 ;  /* 0x00000300169c7824 */ /* 0x000fe400078e020c */
[----:B------:R-:W-:Y:S01]  /*ec20*/  IMAD.MOV.U32 R157, RZ, RZ, 0x40000040 ;  /* 0x40000040ff9d7424 */ /* 0x000fe200078e00ff */
[----:B-1----:R-:W-:Y:S06]  /*ec30*/  @P2 BRA `(.L_x_14009) ;  /* 0x0000000000082947 */ /* 0x002fec0003800000 */
[----:B------:R-:W1:Y:S02]  /*ec40*/  SYNCS.PHASECHK.TRANS64.TRYWAIT P2, [R15+URZ+0x22830], R21 ;  /* 0x022830150f0075a7 */ /* 0x000e64000804017f */
[----:B-1----:R-:W-:Y:S05]  /*ec50*/  @!P2 BRA `(.L_x_14010) ;  /* 0x00000110005ca947 */ /* 0x002fea0003800000 */
.L_x_14009:
        /* <DEDUP_REMOVED lines=253> */
[----:B---3--:R-:W-:-:S04]  /*fc30*/  FADD.FTZ R154, R209, R154 ;  /* 0x0000009ad19a7221 */ /* 0x008fc80000010000 */
[C---:B------:R-:W-:Y:S01]  /*fc40*/  FADD.FTZ R171, R218.reuse, R154 ;  /* 0x0000009adaab7221 */ /* 0x040fe20000010000 */
[----:B------:R-:W-:Y:S02]  /*fc50*/  F2FP.BF16.F32.PACK_AB R154, R218, R209 ;  /* 0x000000d1da9a723e */ /* 0x000fe400000010ff */
        /* <DEDUP_REMOVED lines=32> */
[----:B------:R-:W-:Y:S01]  /*fe60*/  MUFU.EX2 R160, R160 ;  /* 0x000000a000a07308 */ /* 0x000fe20000000800 */
[----:B0-----:R-:W-:-:S05]  /*fe70*/  FMNMX.FTZ R199, R194, R195, !PT ;  /* 0x000000c3c2c77209 */ /* 0x001fca0007810000 */
[----:B------:R-:W0:Y:S02]  /*fe80*/  SHFL.BFLY PT, R195, R199, 0x2, 0x1f ;  /* 0x0c401f00c7c37f89 */ /* 0x000e2400000e0000 */
[----:B------:R-:W1:Y:S08]  /*fe90*/  MUFU.EX2 R161, R161 ;  /* 0x000000a100a17308 */ /* 0x000e700000000800 */
        /* <DEDUP_REMOVED lines=25> */
[----:B-1----:R-:W-:Y:S01]  /*10030*/  F2FP.BF16.F32.PACK_AB R156, R161, R160 ;  /* 0x000000a0a19c723e */ /* 0x002fe200000010ff */
        /* <DEDUP_REMOVED lines=14> */
[----:B------:R-:W-:Y:S01]  /*10120*/  FFMA.FTZ R194, R194, R14, -R177 ;  /* 0x0000000ec2c27223 */ /* 0x000fe200000108b1 */
[----:B------:R-:W-:Y:S01]  /*10130*/  IADD3 R177, -R219, 0xb, RZ ;  /* 0x0000000bdbb17810 */ /* 0x000fe20007ffe1ff */
[----:B------:R2:W3:Y:S01]  /*10140*/  MUFU.EX2 R209, R158 ;  /* 0x0000009e00d17308 */ /* 0x0004e20000000800 */
[----:B0-----:R-:W-:Y:S01]  /*10150*/  FFMA.FTZ R0, R199, R0, R196 ;  /* 0x00000000c7007223 */ /* 0x001fe200000100c4 */
        /* <DEDUP_REMOVED lines=8> */
[----:B-1----:R-:W-:Y:S01]  /*101e0*/  FADD.FTZ R0, R155, R0 ;  /* 0x000000009b007221 */ /* 0x002fe20000010000 */
[----:B------:R-:W-:-:S02]  /*101f0*/  @!P1 VIADD R160, R15, 0x22840 ;  /* 0x000228400fa09836 */ /* 0x000fc40000000000 */
[-C--:B------:R-:W-:Y:S01]  /*10200*/  FMUL.FTZ R38, R38, R199.reuse ;  /* 0x000000c726267220 */ /* 0x080fe20000410000 */
[----:B------:R-:W-:Y:S01]  /*10210*/  FADD.FTZ R158, R161, R158 ;  /* 0x0000009ea19e7221 */ /* 0x000fe20000010000 */
[-C--:B------:R-:W-:Y:S01]  /*10220*/  FMUL.FTZ R39, R39, R199.reuse ;  /* 0x000000c727277220 */ /* 0x080fe20000410000 */
[-C--:B------:R-:W-:Y:S01]  /*10230*/  FMUL.FTZ R42, R42, R199.reuse ;  /* 0x000000c72a2a7220 */ /* 0x080fe20000410000 */
[----:B------:R1:W2:Y:S01]  /*10240*/  MUFU.EX2 R218, R162 ;  /* 0x000000a200da7308 */ /* 0x0002a20000000800 */
[----:B------:R-:W-:Y:S01]  /*10250*/  FADD.FTZ R158, R164, R158 ;  /* 0x0000009ea49e7221 */ /* 0x000fe20000010000 */
[----:B---3--:R-:W-:Y:S01]  /*10260*/  FADD.FTZ R0, R209, R0 ;  /* 0x00000000d1007221 */ /* 0x008fe20000010000 */
[----:B------:R-:W-:Y:S01]  /*10270*/  @!P1 PRMT R160, RZ, 0x654, R160 ;  /* 0x00000654ffa09816 */ /* 0x000fe200000000a0 */
[----:B------:R3:W-:Y:S06]  /*10280*/  BAR.ARV R177, 0x100 ;  /* 0x000400b10000751d */ /* 0x0007ec0000002000 */
[----:B------:R-:W4:Y:S01]  /*10290*/  MUFU.EX2 R163, R163 ;  /* 0x000000a300a37308 */ /* 0x000f220000000800 */
[----:B------:R-:W-:Y:S01]  /*102a0*/  FADD.FTZ R158, R165, R158 ;  /* 0x0000009ea59e7221 */ /* 0x000fe20000010000 */
[----:B0-----:R-:W-:Y:S01]  /*102b0*/  FADD.FTZ R0, R159, R0 ;  /* 0x000000009f007221 */ /* 0x001fe20000010000 */
[----:B------:R0:W-:Y:S01]  /*102c0*/  @!P1 SYNCS.ARRIVE.TRANS64.RED.A1T0 RZ, [R160+URZ], RZ ;  /* 0x000000ffa0ff99a7 */ /* 0x0001e2000810043f */
[----:B-1----:R-:W-:Y:S01]  /*102d0*/  F2FP.BF16.F32.PACK_AB R162, R173, R172 ;  /* 0x000000acada2723e */ /* 0x002fe200000010ff */
[-C--:B------:R-:W-:Y:S01]  /*102e0*/  FMUL.FTZ R43, R43, R199.reuse ;  /* 0x000000c72b2b7220 */ /* 0x080fe20000410000 */
[-C--:B------:R-:W-:Y:S01]  /*102f0*/  FMUL.FTZ R46, R46, R199.reuse ;  /* 0x000000c72e2e7220 */ /* 0x080fe20000410000 */
[----:B--2---:R-:W-:Y:S01]  /*10300*/  FADD.FTZ R0, R218, R0 ;  /* 0x00000000da007221 */ /* 0x004fe20000010000 */
[----:B------:R-:W1:Y:S01]  /*10310*/  MUFU.EX2 R161, R166 ;  /* 0x000000a600a17308 */ /* 0x000e620000000800 */
[-C--:B------:R-:W-:Y:S01]  /*10320*/  FMUL.FTZ R47, R47, R199.reuse ;  /* 0x000000c72f2f7220 */ /* 0x080fe20000410000 */
[-C--:B------:R-:W-:Y:S01]  /*10330*/  FMUL.FTZ R50, R50, R199.reuse ;  /* 0x000000c732327220 */ /* 0x080fe20000410000 */
[----:B0-----:R-:W-:Y:S01]  /*10340*/  F2FP.BF16.F32.PACK_AB R160, R169, R168 ;  /* 0x000000a8a9a0723e */ /* 0x001fe200000010ff */
        /* <DEDUP_REMOVED lines=14> */
[----:B------:R-:W-:Y:S01]  /*10430*/  F2FP.BF16.F32.PACK_AB R158, R165, R164 ;  /* 0x000000a4a59e723e */ /* 0x000fe200000010ff */
[----:B-1----:R-:W-:Y:S01]  /*10440*/  FADD.FTZ R0, R161, R0 ;  /* 0x00000000a1007221 */ /* 0x002fe20000010000 */
        /* <DEDUP_REMOVED lines=29> */
[C---:B-1----:R-:W-:Y:S01]  /*10620*/  F2FP.BF16.F32.PACK_AB R166, R181.reuse, R180 ;  /* 0x000000b4b5a6723e */ /* 0x042fe200000010ff */
[----:B------:R-:W-:Y:S01]  /*10630*/  FADD.FTZ R3, R181, R3 ;  /* 0x00000003b5037221 */ /* 0x000fe20000010000 */
[----:B--2---:R-:W-:Y:S01]  /*10640*/  F2FP.BF16.F32.PACK_AB R153, R155, R196 ;  /* 0x000000c49b99723e */ /* 0x004fe200000010ff */
[----:B------:R-:W-:Y:S01]  /*10650*/  FMUL.FTZ R103, R103, R199 ;  /* 0x000000c767677220 */ /* 0x000fe20000410000 */
[----:B------:R-:W-:Y:S01]  /*10660*/  F2FP.BF16.F32.PACK_AB R155, R159, R209 ;  /* 0x000000d19f9b723e */ /* 0x000fe200000010ff */
[----:B------:R-:W-:Y:S01]  /*10670*/  FMUL.FTZ R106, R106, R199 ;  /* 0x000000c76a6a7220 */ /* 0x000fe20000410000 */
        /* <DEDUP_REMOVED lines=20> */
[----:B------:R-:W-:Y:S01]  /*107c0*/  FMUL.FTZ R130, R130, R199 ;  /* 0x000000c782827220 */ /* 0x000fe20000410000 */
        /* <DEDUP_REMOVED lines=16> */
[----:B------:R-:W-:-:S04]  /*108d0*/  FMUL.FTZ R151, R151, R199 ;  /* 0x000000c797977220 */ /* 0x000fc80000410000 */
        /* <DEDUP_REMOVED lines=45> */
.L_x_14011:
[----:B------:R0:W1:Y:S01]  /*10bb0*/  SYNCS.PHASECHK.TRANS64.TRYWAIT P2, [R15+URZ+0x22850], R21 ;  /* 0x022850150f0075a7 */ /* 0x000062000804017f */
[----:B------:R-:W-:Y:S05]  /*10bc0*/  @!P0 BRA `(.L_x_14012) ;  /* 0x0000000000048947 */ /* 0x000fea0003800000 */
[----:B------:R-:W-:Y:S01]  /*10bd0*/  BPT.TRAP 0x1 ;  /* 0x000000040000795c */ /* 0x000fe20000300000 */
.L_x_14012:
[----:B------:R-:W-:Y:S04]  /*10be0*/  BSSY B0, `(.L_x_14013) ;  /* 0x0000004000007945 */ /* 0x000fe80003800000 */
[----:B-1----:R-:W-:Y:S05]  /*10bf0*/  @P2 BRA `(.L_x_14014) ;  /* 0x0000000000082947 */ /* 0x002fea0003800000 */
[----:B------:R-:W1:Y:S02]  /*10c00*/  SYNCS.PHASECHK.TRANS64.TRYWAIT P2, [R15+URZ+0x22850], R21 ;  /* 0x022850150f0075a7 */ /* 0x000e64000804017f */
[----:B-1----:R-:W-:Y:S05]  /*10c10*/  @!P2 BRA `(.L_x_14015) ;  /* 0x000000f00080a947 */ /* 0x002fea0003800000 */
.L_x_14014:
[----:B------:R-:W-:Y:S05]  /*10c20*/  BSYNC B0 ;  /* 0x0000000000007941 */ /* 0x000fea0003800000 */
.L_x_14013:
[----:B------:R-:W2:Y:S01]  /*10c30*/  S2R R180, SR_TID.X ;  /* 0x0000000000b47919 */ /* 0x000ea20000002100 */
[----:B------:R-:W-:Y:S05]  /*10c40*/  WARPSYNC.ALL ;  /* 0x0000000000007948 */ /* 0x000fea0003800000 */
[----:B------:R-:W-:Y:S01]  /*10c50*/  IMAD.MOV.U32 R178, RZ, RZ, 0xc00 ;  /* 0x00000c00ffb27424 */ /* 0x000fe200078e00ff */
[----:B------:R-:W-:Y:S01]  /*10c60*/  ISETP.GT.AND P2, PT, R20, R211, PT ;  /* 0x000000d31400720c */ /* 0x000fe20003f44270 */
[----:B------:R-:W-:Y:S02]  /*10c70*/  IMAD.MOV.U32 R179, RZ, RZ, 0x40000040 ;  /* 0x40000040ffb37424 */ /* 0x000fe400078e00ff */
[----:B------:R-:W-:-:S02]  /*10c80*/  IMAD R178, R22, R178, UR44 ;  /* 0x0000002c16b27e24 */ /* 0x000fc4000f8e02b2 */
[----:B01----:R-:W-:Y:S01]  /*10c90*/  @!P1 VIADD R15, R15, 0x22860 ;  /* 0x000228600f0f9836 */ /* 0x003fe20000000000 */
[----:B------:R-:W-:Y:S01]  /*10ca0*/  R2UR UR7, R179 ;  /* 0x00000000b30772ca */ /* 0x000fe200000e0000 */
[----:B------:R-:W-:Y:S01]  /*10cb0*/  IMAD.MOV.U32 R179, RZ, RZ, 0x40000040 ;  /* 0x40000040ffb37424 */ /* 0x000fe200078e00ff */
[----:B------:R-:W-:Y:S01]  /*10cc0*/  R2UR UR6, R178 ;  /* 0x00000000b20672ca */ /* 0x000fe200000e0000 */
[----:B------:R-:W-:Y:S01]  /*10cd0*/  VIADD R20, R20, 0xffffffff ;  /* 0xffffffff14147836 */ /* 0x000fe20000000000 */
[----:B------:R-:W-:Y:S01]  /*10ce0*/  @!P1 PRMT R15, RZ, 0x654, R15 ;  /* 0x00000654ff0f9816 */ /* 0x000fe2000000000f */
[----:B------:R-:W-:Y:S02]  /*10cf0*/  IMAD.MOV.U32 R207, RZ, RZ, R176 ;  /* 0x000000ffffcf7224 */ /* 0x000fe400078e00b0 */
[----:B------:R-:W-:Y:S01]  /*10d00*/  IMAD.MOV.U32 R209, RZ, RZ, R13 ;  /* 0x000000ffffd17224 */ /* 0x000fe200078e000d */
[----:B--2---:R-:W-:-:S05]  /*10d10*/  SHF.R.U32.HI R180, RZ, 0x7, R180 ;  /* 0x00000007ffb47819 */ /* 0x004fca00000116b4 */
[----:B------:R-:W-:-:S05]  /*10d20*/  VIADD R21, R180, 0x8 ;  /* 0x00000008b4157836 */ /* 0x000fca0000000000 */
        /* <DEDUP_REMOVED lines=44> */
.L_x_14006:
[----:B------:R-:W-:Y:S05]  /*10ff0*/  WARPSYNC.ALL ;  /* 0x0000000000007948 */ /* 0x000fea0003800000 */
[----:B------:R-:W2:Y:S01]  /*11000*/  SHFL.BFLY PT, R4, R3, 0x2, 0x1f ;  /* 0x0c401f0003047f89 */ /* 0x000ea200000e0000 */
[----:B------:R-:W-:Y:S02]  /*11010*/  IMAD.MOV.U32 R154, RZ, RZ, -0x800000 ;  /* 0xff800000ff9a7424 */ /* 0x000fe400078e00ff */
[----:B------:R-:W-:Y:S01]  /*11020*/  VIADD R22, R22, 0x1 ;  /* 0x0000000116167836 */ /* 0x000fe20000000000 */
[----:B------:R3:W-:Y:S08]  /*11030*/  BAR.ARV R177, 0x100 ;  /* 0x000400b10000751d */ /* 0x0007f00000002000 */
[----:B------:R-:W-:Y:S06]  /*11040*/  BAR.ARV 0x8, 0x180 ;  /* 0x0206000000007b1d */ /* 0x000fec0000002000 */
[----:B------:R-:W-:Y:S01]  /*11050*/  ISETP.NE.AND P1, PT, R22, 0x2, PT ;  /* 0x000000021600780c */ /* 0x000fe20003f25270 */
[----:B------:R-:W-:-:S03]  /*11060*/  VIADD R229, R229, 0x1 ;  /* 0x00000001e5e57836 */ /* 0x000fc60000000000 */
[----:B------:R-:W-:Y:S01]  /*11070*/  SEL R22, R22, RZ, P1 ;  /* 0x000000ff16167207 */ /* 0x000fe20000800000 */
[----:B--2---:R-:W-:Y:S01]  /*11080*/  FADD.FTZ R6, R4, R3 ;  /* 0x0000000304067221 */ /* 0x004fe20000010000 */
[----:B------:R-:W-:-:S04]  /*11090*/  IMAD.MOV.U32 R4, RZ, RZ, RZ ;  /* 0x000000ffff047224 */ /* 0x000fc800078e00ff */
[----:B------:R-:W2:Y:S02]  /*110a0*/  SHFL.BFLY PT, R5, R6, 0x1, 0x1f ;  /* 0x0c201f0006057f89 */ /* 0x000ea400000e0000 */
[----:B--2---:R-:W-:-:S05]  /*110b0*/  FADD.FTZ R3, R6, R5 ;  /* 0x0000000506037221 */ /* 0x004fca0000010000 */
[----:B------:R-:W-:-:S13]  /*110c0*/  FSETP.NE.FTZ.AND P0, PT, R3, RZ, PT ;  /* 0x000000ff0300720b */ /* 0x000fda0003f15000 */
[----:B------:R-:W2:Y:S08]  /*110d0*/  @P0 MUFU.LG2 R5, R3 ;  /* 0x0000000300050308 */ /* 0x000eb00000000c00 */
[----:B------:R4:W5:Y:S01]  /*110e0*/  @P0 MUFU.RCP R4, R3 ;  /* 0x0000000300040308 */ /* 0x0009620000001000 */
[----:B--2---:R-:W-:Y:S01]  /*110f0*/  @P0 FMUL.FTZ R5, R5, 0.69314718246459960938 ;  /* 0x3f31721805050820 */ /* 0x004fe20000410000 */
[----:B----4-:R-:W-:-:S04]  /*11100*/  @P0 FMUL.FTZ R3, R14, 0.69314718246459960938 ;  /* 0x3f3172180e030820 */ /* 0x010fc80000410000 */
[----:B------:R-:W-:Y:S01]  /*11110*/  @P0 FFMA.FTZ R154, R3, R13, R5 ;  /* 0x0000000d039a0223 */ /* 0x000fe20000010005 */
[----:B------:R-:W-:Y:S01]  /*11120*/  IMAD.MOV.U32 R3, RZ, RZ, -0x800000 ;  /* 0xff800000ff037424 */ /* 0x000fe200078e00ff */
[----:B------:R-:W2:Y:S01]  /*11130*/  SHFL.BFLY PT, R5, R0, 0x2, 0x1f ;  /* 0x0c401f0000057f89 */ /* 0x000ea200000e0000 */
        /* <DEDUP_REMOVED lines=69> */
[----:B------:R-:W2:Y:S01]  /*11590*/  @P0 MUFU.LG2 R6, R8 ;  /* 0x0000000800060308 */ /* 0x000ea20000000c00 */
[----:B------:R-:W-:-:S07]  /*115a0*/  @P0 FMUL.FTZ R5, R14, 0.69314718246459960938 ;  /* 0x3f3172180e050820 */ /* 0x000fce0000410000 */
[----:B------:R-:W4:Y:S01]  /*115b0*/  @P0 MUFU.RCP R0, R8 ;  /* 0x0000000800000308 */ /* 0x000f220000001000 */
[----:B--2---:R-:W-:-:S04]  /*115c0*/  @P0 FMUL.FTZ R6, R6, 0.69314718246459960938 ;  /* 0x3f31721806060820 */ /* 0x004fc80000410000 */
[----:B------:R-:W-:Y:S01]  /*115d0*/  @P0 FFMA.FTZ R3, R5, R176, R6 ;  /* 0x000000b005030223 */ /* 0x000fe20000010006 */
[----:B------:R-:W-:Y:S02]  /*115e0*/  SEL R5, RZ, 0x1, P1 ;  /* 0x00000001ff057807 */ /* 0x000fe40000800000 */
[----:B------:R-:W-:Y:S01]  /*115f0*/  PLOP3.LUT P0, PT, PT, PT, PT, 0x8, 0x0 ;  /* 0x000000000000781c */ /* 0x000fe20003f0e170 */
        /* <DEDUP_REMOVED lines=64> */
[----:B---3--:R-:W-:-:S07]  /*11a00*/  LOP3.LUT R202, R202, R5, RZ, 0x3c, !PT ;  /* 0x00000005caca7212 */ /* 0x008fce00078e3cff */
.L_x_13951:
[----:B------:R-:W-:Y:S05]  /*11a10*/  WARPSYNC.ALL ;  /* 0x0000000000007948 */ /* 0x000fea0003800000 */
[----:B------:R-:W2:Y:S08]  /*11a20*/  S2UR UR5, SR_CgaCtaId ;  /* 0x00000000000579c3 */ /* 0x000eb00000008800 */
[----:B------:R-:W-:Y:S06]  /*11a30*/  BAR.SYNC.DEFER_BLOCKING 0x5, 0x180 ;  /* 0x0146000000007b1d */ /* 0x000fec0000010000 */
[----:B------:R-:W-:Y:S01]  /*11a40*/  UMOV UR4, 0x400 ;  /* 0x0000040000047882 */ /* 0x000fe20000000000 */
[----:B------:R-:W-:Y:S01]  /*11a50*/  BSSY B0, `(.L_x_14017) ;  /* 0x00004f6000007945 */ /* 0x000fe20003800000 */
[----:B--2---:R-:W-:-:S06]  /*11a60*/  ULEA UR4, UR5, UR4, 0x18 ;  /* 0x0000000405047291 */ /* 0x004fcc000f8ec03f */
[----:B------:R-:W-:-:S05]  /*11a70*/  IMAD.U32 R18, RZ, RZ, UR4 ;  /* 0x00000004ff127e24 */ /* 0x000fca000f8e00ff */
[----:B------:R2:W3:Y:S01]  /*11a80*/  LDS.128 R4, [R18+0x228d0] ;  /* 0x0228d00012047984 */ /* 0x0004e20000000c00 */
        /* <DEDUP_REMOVED lines=15> */
[----:B-1----:R-:W-:Y:S01]  /*11b80*/  F2FP.BF16.F32.PACK_AB R15, R39, R38 ;  /* 0x00000026270f723e */ /* 0x002fe200000010ff */
[----:B------:R-:W-:Y:S01]  /*11b90*/  BAR.SYNC.DEFER_BLOCKING 0x1, 0x100 ;  /* 0x0044000000007b1d */ /* 0x000fe20000010000 */
[----:B------:R-:W-:-:S04]  /*11ba0*/  ISETP.NE.U32.AND P1, PT, RZ, UR4, PT ;  /* 0x00000004ff007c0c */ /* 0x000fc8000bf25070 */
[----:B------:R-:W-:Y:S02]  /*11bb0*/  ISETP.NE.AND.EX P1, PT, RZ, UR5, PT, P1 ;  /* 0x00000005ff007c0c */ /* 0x000fe4000bf25310 */
[----:B------:R-:W-:Y:S02]  /*11bc0*/  MOV R20, R18 ;  /* 0x0000001200147202 */ /* 0x000fe40000000f00 */
[----:B0-----:R-:W-:-:S03]  /*11bd0*/  MOV R21, R0 ;  /* 0x0000000000157202 */ /* 0x001fc60000000f00 */
        /* <DEDUP_REMOVED lines=164> */
[----:B---3--:R-:W-:Y:S01]  /*12620*/  LOP3.LUT R4, R0, 0x380, RZ, 0xc0, !PT ;  /* 0x0000038000047812 */ /* 0x008fe200078ec0ff */
[----:B------:R-:W-:Y:S01]  /*12630*/  IMAD.X R153, RZ, RZ, R153, P0 ;  /* 0x000000ffff997224 */ /* 0x000fe200000e0699 */
[----:B------:R-:W-:Y:S02]  /*12640*/  IADD3 R8, P0, R225, UR4, RZ ;  /* 0x00000004e1087c10 */ /* 0x000fe4000ff1e0ff */
[----:B------:R-:W-:Y:S02]  /*12650*/  SHF.R.U64 R4, R4, 0x3, RZ ;  /* 0x0000000304047819 */ /* 0x000fe400000012ff */
[----:B------:R-:W-:Y:S02]  /*12660*/  IADD3.X R9, R227, UR5, RZ, P0, !PT ;  /* 0x00000005e3097c10 */ /* 0x000fe400087fe4ff */
[----:B------:R-:W-:Y:S01]  /*12670*/  LOP3.LUT R152, R4, R0, RZ, 0x3c, !PT ;  /* 0x0000000004987212 */ /* 0x000fe200078e3cff */
[----:B------:R-:W-:-:S03]  /*12680*/  IMAD.MOV.U32 R4, RZ, RZ, RZ ;  /* 0x000000ffff047224 */ /* 0x000fc600078e00ff */
[----:B------:R-:W-:-:S05]  /*12690*/  MOV R152, R152 ;  /* 0x0000009800987202 */ /* 0x000fca0000000f00 */
[----:B------:R0:W-:Y:S01]  /*126a0*/  STSM.16.M88.4 [R152], R12 ;  /* 0x0000000c98007844 */ /* 0x0001e20000000200 */
[----:B------:R-:W-:Y:S06]  /*126b0*/  BAR.SYNC.DEFER_BLOCKING 0x1, 0x100 ;  /* 0x0044000000007b1d */ /* 0x000fec0000010000 */
[----:B------:R-:W5:Y:S01]  /*126c0*/  @P1 LDG.E R4, desc[UR40][R8.64] ;  /* 0x0000002808041981 */ /* 0x000f62000c1e1900 */
[----:B------:R-:W-:-:S04]  /*126d0*/  ISETP.NE.U32.AND P0, PT, RZ, UR6, PT ;  /* 0x00000006ff007c0c */ /* 0x000fc8000bf05070 */
[----:B------:R-:W-:Y:S01]  /*126e0*/  ISETP.NE.AND.EX P0, PT, RZ, UR7, PT, P0 ;  /* 0x00000007ff007c0c */ /* 0x000fe2000bf05300 */
[----:B0-----:R-:W-:-:S12]  /*126f0*/  IMAD.MOV.U32 R14, RZ, RZ, 0x9b8 ;  /* 0x000009b8ff0e7424 */ /* 0x001fd800078e00ff */
[----:B------:R-:W-:Y:S01]  /*12700*/  @P0 IADD3 R10, P2, R225, UR6, RZ ;  /* 0x00000006e10a0c10 */ /* 0x000fe2000ff5e0ff */
[----:B------:R-:W-:Y:S02]  /*12710*/  ULDC UR6, c[0x0][0xa88] ;  /* 0x0002a20000067ab9 */ /* 0x000fe40000000800 */
[----:B------:R-:W-:Y:S01]  /*12720*/  IMAD.U32 R0, RZ, RZ, UR6 ;  /* 0x00000006ff007e24 */ /* 0x000fe2000f8e00ff */
[----:B------:R-:W-:Y:S02]  /*12730*/  @P0 IADD3.X R11, R227, UR7, RZ, P2, !PT ;  /* 0x00000007e30b0c10 */ /* 0x000fe400097fe4ff */
[----:B------:R-:W-:-:S03]  /*12740*/  ISETP.GT.AND P2, PT, R223, 0x1, PT ;  /* 0x00000001df00780c */ /* 0x000fc60003f44270 */
[----:B------:R0:W5:Y:S01]  /*12750*/  @P0 LDG.E R0, desc[UR40][R10.64] ;  /* 0x000000280a000981 */ /* 0x000162000c1e1900 */
[----:B------:R-:W-:-:S04]  /*12760*/  SEL R14, R14, 0x978, P2 ;  /* 0x000009780e0e7807 */ /* 0x000fc80001000000 */
[----:B------:R1:W3:Y:S08]  /*12770*/  LDC.64 R12, c[0x0][R14+0x220] ;  /* 0x000088000e0c7b82 */ /* 0x0002f00000000a00 */
[----:B0-----:R1:W0:Y:S01]  /*12780*/  LDC.64 R10, c[0x0][R14+0x218] ;  /* 0x000086000e0a7b82 */ /* 0x0012220000000a00 */
[----:B------:R-:W-:Y:S05]  /*12790*/  @P0 BRA `(.L_x_14019) ;  /* 0x0000000000100947 */ /* 0x000fea0003800000 */
[----:B------:R-:W-:Y:S05]  /*127a0*/  @!P1 BRA `(.L_x_14019) ;  /* 0x00000000000c9947 */ /* 0x000fea0003800000 */
[----:B-----5:R-:W4:Y:S04]  /*127b0*/  LDG.E R0, desc[UR40][R8.64] ;  /* 0x0000002808007981 */ /* 0x020f28000c1e1900 */
[----:B------:R-:W4:Y:S02]  /*127c0*/  LDG.E R8, desc[UR40][R8.64+0x4] ;  /* 0x0000042808087981 */ /* 0x000f24000c1e1900 */
[----:B----4-:R-:W-:-:S07]  /*127d0*/  IMAD.IADD R0, R8, 0x1, -R0 ;  /* 0x0000000108007824 */ /* 0x010fce00078e0a00 */
.L_x_14019:
[----:B------:R-:W4:Y:S01]  /*127e0*/  LDL.LU R15, [R1+0x64] ;  /* 0x00006400010f7983 */ /* 0x000f220000300800 */
[----:B------:R-:W2:Y:S01]  /*127f0*/  LDC R156, c[0x0][0xbe8] ;  /* 0x0002fa00ff9c7b82 */ /* 0x000ea20000000800 */
[----:B------:R-:W-:Y:S02]  /*12800*/  ISETP.NE.U32.AND P0, PT, RZ, UR4, PT ;  /* 0x00000004ff007c0c */ /* 0x000fe4000bf05070 */
[----:B------:R-:W4:Y:S02]  /*12810*/  LDL R158, [R1+0x70] ;  /* 0x00007000019e7983 */ /* 0x000f240000100800 */
[----:B------:R-:W-:Y:S02]  /*12820*/  ISETP.NE.AND.EX P0, PT, RZ, UR5, PT, P0 ;  /* 0x00000005ff007c0c */ /* 0x000fe4000bf05300 */
[----:B------:R-:W4:Y:S01]  /*12830*/  LDL R157, [R1+0x68] ;  /* 0x00006800019d7983 */ /* 0x000f220000100800 */
[----:B------:R-:W1:Y:S01]  /*12840*/  LDC.64 R8, c[0x0][R14+0x228] ;  /* 0x00008a000e087b82 */ /* 0x000e620000000a00 */
[----:B------:R-:W-:Y:S01]  /*12850*/  SEL R224, R224, RZ, !P0 ;  /* 0x000000ffe0e07207 */ /* 0x000fe20004000000 */
[----:B0-----:R-:W-:-:S02]  /*12860*/  IMAD R153, R11, R222, RZ ;  /* 0x000000de0b997224 */ /* 0x001fc400078e02ff */
[----:B------:R-:W-:-:S04]  /*12870*/  IMAD.WIDE.U32 R10, R10, R222, RZ ;  /* 0x000000de0a0a7225 */ /* 0x000fc800078e00ff */
[----:B---3--:R-:W-:Y:S01]  /*12880*/  IMAD R13, R13, R224, RZ ;  /* 0x000000e00d0d7224 */ /* 0x008fe200078e02ff */
[----:B--2---:R-:W-:Y:S01]  /*12890*/  ISETP.NE.AND P1, PT, R156, 0x1, PT ;  /* 0x000000019c00780c */ /* 0x004fe20003f25270 */
[----:B------:R-:W-:-:S12]  /*128a0*/  IMAD.IADD R153, R11, 0x1, R153 ;  /* 0x000000010b997824 */ /* 0x000fd800078e0299 */
[----:B------:R-:W0:Y:S01]  /*128b0*/  @P1 LDC R11, c[0x0][0xbec] ;  /* 0x0002fb00ff0b1b82 */ /* 0x000e220000000800 */
[----:B------:R-:W-:-:S04]  /*128c0*/  IMAD.IADD R155, R215, 0x1, R206 ;  /* 0x00000001d79b7824 */ /* 0x000fc800078e02ce */
[----:B0-----:R-:W-:-:S04]  /*128d0*/  @P1 IMAD.HI.U32 R11, R155, R11, RZ ;  /* 0x0000000b9b0b1227 */ /* 0x001fc800078e00ff */
[----:B-----5:R-:W-:Y:S01]  /*128e0*/  IMAD R0, R0, R156, RZ ;  /* 0x0000009c00007224 */ /* 0x020fe200078e02ff */
[----:B----4-:R-:W-:-:S05]  /*128f0*/  SEL R152, R15, RZ, !P0 ;  /* 0x000000ff0f987207 */ /* 0x010fca0004000000 */
[C---:B------:R-:W-:Y:S02]  /*12900*/  IMAD R152, R12.reuse, R152, R13 ;  /* 0x000000980c987224 */ /* 0x040fe400078e020d */
[----:B------:R-:W-:-:S03]  /*12910*/  IMAD.WIDE.U32 R12, R12, R224, RZ ;  /* 0x000000e00c0c7225 */ /* 0x000fc600078e00ff */
[----:B------:R-:W-:Y:S02]  /*12920*/  IADD3 R15, P0, P3, R12, R10, R4 ;  /* 0x0000000a0c0f7210 */ /* 0x000fe40007b1e004 */
[----:B------:R-:W0:Y:S01]  /*12930*/  @P1 LDC R10, c[0x0][0xbf0] ;  /* 0x0002fc00ff0a1b82 */ /* 0x000e220000000800 */
[----:B------:R-:W-:Y:S01]  /*12940*/  SEL R12, R230, RZ, P2 ;  /* 0x000000ffe60c7207 */ /* 0x000fe20001000000 */
[----:B------:R-:W-:-:S04]  /*12950*/  IMAD.IADD R152, R13, 0x1, R152 ;  /* 0x000000010d987824 */ /* 0x000fc800078e0298 */
[-C--:B-1----:R-:W-:Y:S02]  /*12960*/  IMAD R9, R9, R12.reuse, RZ ;  /* 0x0000000c09097224 */ /* 0x082fe400078e02ff */
[----:B------:R-:W-:Y:S01]  /*12970*/  IMAD.WIDE.U32 R12, R8, R12, RZ ;  /* 0x0000000c080c7225 */ /* 0x000fe200078e00ff */
[----:B------:R-:W-:-:S04]  /*12980*/  SHF.R.S32.HI R8, RZ, 0x1f, R4 ;  /* 0x0000001fff087819 */ /* 0x000fc80000011404 */
[----:B------:R-:W-:Y:S01]  /*12990*/  IADD3.X R152, R152, R153, R8, P0, P3 ;  /* 0x0000009998987210 */ /* 0x000fe200007e6408 */
[----:B------:R-:W-:Y:S01]  /*129a0*/  IMAD.MOV.U32 R153, RZ, RZ, R155 ;  /* 0x000000ffff997224 */ /* 0x000fe200078e009b */
[----:B0-----:R-:W-:Y:S02]  /*129b0*/  @P1 SHF.R.U32.HI R153, RZ, R10, R11 ;  /* 0x0000000aff991219 */ /* 0x001fe4000001160b */
[----:B------:R0:W1:Y:S02]  /*129c0*/  LDC.64 R10, c[0x0][R14+0x210] ;  /* 0x000084000e0a7b82 */ /* 0x0000640000000a00 */
[----:B------:R-:W-:-:S06]  /*129d0*/  IADD3 R12, P0, P3, R153, R15, R12 ;  /* 0x0000000f990c7210 */ /* 0x000fcc0007b1e00c */
[----:B0-----:R-:W0:Y:S01]  /*129e0*/  LDC.64 R14, c[0x0][0xba8] ;  /* 0x0002ea00ff0e7b82 */ /* 0x001e220000000a00 */
[----:B------:R-:W-:Y:S01]  /*129f0*/  IMAD.IADD R9, R13, 0x1, R9 ;  /* 0x000000010d097824 */ /* 0x000fe200078e0209 */
[----:B------:R-:W-:-:S04]  /*12a00*/  SHF.R.S32.HI R13, RZ, 0x1f, R153 ;  /* 0x0000001fff0d7819 */ /* 0x000fc80000011499 */
[----:B------:R-:W-:Y:S01]  /*12a10*/  IADD3.X R13, R13, R152, R9, P0, P3 ;  /* 0x000000980d0d7210 */ /* 0x000fe200007e6409 */
[----:B------:R-:W-:-:S04]  /*12a20*/  IMAD.MOV R152, RZ, RZ, -R153 ;  /* 0x000000ffff987224 */ /* 0x000fc800078e0a99 */
[----:B------:R-:W-:Y:S01]  /*12a30*/  IMAD R152, R156, R152, R155 ;  /* 0x000000989c987224 */ /* 0x000fe200078e029b */
[----:B0-----:R-:W0:Y:S08]  /*12a40*/  @!P2 LDC R14, c[0x0][0xb50] ;  /* 0x0002d400ff0eab82 */ /* 0x001e300000000800 */
[----:B------:R-:W2:Y:S01]  /*12a50*/  @!P2 LDC R15, c[0x0][0xb54] ;  /* 0x0002d500ff0fab82 */ /* 0x000ea20000000800 */
[----:B------:R-:W-:Y:S01]  /*12a60*/  SHF.R.S32.HI R9, RZ, 0x1f, R152 ;  /* 0x0000001fff097819 */ /* 0x000fe20000011498 */
[----:B-1----:R-:W-:-:S02]  /*12a70*/  IMAD R11, R11, R152, RZ ;  /* 0x000000980b0b7224 */ /* 0x002fc400078e02ff */
[----:B------:R-:W-:-:S04]  /*12a80*/  IMAD.WIDE.U32 R12, R10, R152, R12 ;  /* 0x000000980a0c7225 */ /* 0x000fc800078e000c */
[----:B------:R-:W-:Y:S01]  /*12a90*/  IMAD R9, R10, R9, R11 ;  /* 0x000000090a097224 */ /* 0x000fe200078e020b */
[----:B0-----:R-:W-:-:S03]  /*12aa0*/  LEA R14, P0, R12, R14, 0x2 ;  /* 0x0000000e0c0e7211 */ /* 0x001fc600078010ff */
[----:B------:R-:W-:-:S05]  /*12ab0*/  IMAD.IADD R9, R13, 0x1, R9 ;  /* 0x000000010d097824 */ /* 0x000fca00078e0209 */
[----:B--2---:R-:W-:Y:S01]  /*12ac0*/  LEA.HI.X R9, R12, R15, R9, 0x2, P0 ;  /* 0x0000000f0c097211 */ /* 0x004fe200000f1409 */
[----:B------:R-:W-:Y:S01]  /*12ad0*/  SHFL.IDX PT, R10, R14, RZ, 0x1c1f ;  /* 0x001c1fff0e0a7589 */ /* 0x000fe200000e0000 */
[----:B------:R-:W-:-:S03]  /*12ae0*/  IMAD.IADD R153, R158, 0x1, R206 ;  /* 0x000000019e997824 */ /* 0x000fc600078e02ce */
[----:B------:R-:W0:Y:S04]  /*12af0*/  SHFL.IDX PT, R11, R9, RZ, 0x1c1f ;  /* 0x001c1fff090b7589 */ /* 0x000e2800000e0000 */
[----:B------:R-:W-:Y:S04]  /*12b00*/  SHFL.IDX PT, R12, R14, 0x1, 0x1c1f ;  /* 0x003c1f000e0c7f89 */ /* 0x000fe800000e0000 */
[----:B------:R-:W1:Y:S01]  /*12b10*/  SHFL.IDX PT, R13, R9, 0x1, 0x1c1f ;  /* 0x003c1f00090d7f89 */ /* 0x000e6200000e0000 */
[----:B------:R-:W-:Y:S01]  /*12b20*/  LOP3.LUT P0, RZ, R157, 0x3, RZ, 0xc0, !PT ;  /* 0x000000039dff7812 */ /* 0x000fe2000780c0ff */
[----:B------:R-:W-:-:S03]  /*12b30*/  VIADD R152, R153, 0x8 ;  /* 0x0000000899987836 */ /* 0x000fc60000000000 */
[-C--:B------:R-:W-:Y:S02]  /*12b40*/  ISETP.GE.OR P3, PT, R153, R0.reuse, P0 ;  /* 0x000000009900720c */ /* 0x080fe40000766670 */
[----:B------:R-:W-:-:S11]  /*12b50*/  ISETP.GE.OR P0, PT, R152, R0, P0 ;  /* 0x000000009800720c */ /* 0x000fd60000706670 */
[----:B0-----:R0:W-:Y:S04]  /*12b60*/  @!P3 ST.E desc[UR40][R10.64], R154 ;  /* 0x0000009a0a00b985 */ /* 0x0011e8000c101928 */
[----:B-1----:R0:W-:Y:S01]  /*12b70*/  @!P0 ST.E desc[UR40][R12.64], R3 ;  /* 0x000000030c008985 */ /* 0x0021e2000c101928 */
[----:B------:R-:W-:Y:S05]  /*12b80*/  @P2 BRA `(.L_x_14020) ;  /* 0x0000001000382947 */ /* 0x000fea0003800000 */
[----:B0-----:R-:W0:Y:S01]  /*12b90*/  S2R R3, SR_TID.X ;  /* 0x0000000000037919 */ /* 0x001e220000002100 */
[----:B------:R-:W-:Y:S01]  /*12ba0*/  ULDC.64 UR4, c[0x0][0xaa0] ;  /* 0x0002a80000047ab9 */ /* 0x000fe20000000a00 */
[----:B------:R-:W1:Y:S01]  /*12bb0*/  @P1 LDC R15, c[0x0][0xbec] ;  /* 0x0002fb00ff0f1b82 */ /* 0x000e620000000800 */
        /* <DEDUP_REMOVED lines=15> */
[----:B------:R-:W-:Y:S02]  /*12cb0*/  IADD3 R41, P4, R20, 0x4000, RZ ;  /* 0x0000400014297810 */ /* 0x000fe40007f9e0ff */
[----:B------:R-:W-:Y:S01]  /*12cc0*/  LOP3.LUT R64, R65, 0x380, RZ, 0xc0, !PT ;  /* 0x0000038041407812 */ /* 0x000fe200078ec0ff */
[----:B------:R-:W5:Y:S01]  /*12cd0*/  LD.E.128 R44, desc[UR40][R44.64] ;  /* 0x000000282c2c7980 */ /* 0x000f62000c101d00 */
        /* <DEDUP_REMOVED lines=23> */
[----:B------:R-:W-:Y:S01]  /*12e50*/  IMAD.X R85, RZ, RZ, R21, P5 ;  /* 0x000000ffff557224 */ /* 0x000fe200028e0615 */
        /* <DEDUP_REMOVED lines=35> */
[C---:B------:R-:W-:Y:S01]  /*13090*/  IMAD R13, R4.reuse, UR5, R9 ;  /* 0x00000005040d7c24 */ /* 0x040fe2000f8e0209 */
[----:B------:R-:W-:Y:S01]  /*130a0*/  LOP3.LUT R12, R11, 0xfffffff8, RZ, 0xc0, !PT ;  /* 0xfffffff80b0c7812 */ /* 0x000fe200078ec0ff */
[----:B------:R-:W-:Y:S01]  /*130b0*/  IMAD.WIDE.U32 R8, R4, UR4, RZ ;  /* 0x0000000404087c25 */ /* 0x000fe2000f8e00ff */
[----:B------:R-:W-:Y:S01]  /*130c0*/  LOP3.LUT R68, R69, 0x380, RZ, 0xc0, !PT ;  /* 0x0000038045447812 */ /* 0x000fe200078ec0ff */
[----:B------:R-:W0:Y:S01]  /*130d0*/  @P1 LDC R4, c[0x0][0xbf0] ;  /* 0x0002fc00ff041b82 */ /* 0x000e220000000800 */
[----:B------:R-:W-:Y:S01]  /*130e0*/  LOP3.LUT R72, R73, 0x380, RZ, 0xc0, !PT ;  /* 0x0000038049487812 */ /* 0x000fe200078ec0ff */
[----:B------:R-:W-:Y:S01]  /*130f0*/  IMAD.IADD R3, R3, 0x1, -R12 ;  /* 0x0000000103037824 */ /* 0x000fe200078e0a0c */
[----:B------:R-:W-:Y:S01]  /*13100*/  LOP3.LUT R76, R77, 0x380, RZ, 0xc0, !PT ;  /* 0x000003804d4c7812 */ /* 0x000fe200078ec0ff */
[----:B------:R-:W-:Y:S01]  /*13110*/  IMAD.IADD R9, R9, 0x1, R13 ;  /* 0x0000000109097824 */ /* 0x000fe200078e020d */
[----:B------:R-:W-:Y:S01]  /*13120*/  LOP3.LUT R80, R81, 0x380, RZ, 0xc0, !PT ;  /* 0x0000038051507812 */ /* 0x000fe200078ec0ff */
[----:B------:R-:W-:Y:S01]  /*13130*/  ULDC.64 UR4, c[0x0][0xae8] ;  /* 0x0002ba0000047ab9 */ /* 0x000fe20000000a00 */
[----:B------:R-:W-:Y:S01]  /*13140*/  IMAD R3, R3, 0x20, R10 ;  /* 0x0000002003037824 */ /* 0x000fe200078e020a */
[----:B------:R-:W-:Y:S01]  /*13150*/  SHF.R.U64 R68, R68, 0x3, RZ ;  /* 0x0000000344447819 */ /* 0x000fe200000012ff */
[----:B------:R-:W-:Y:S01]  /*13160*/  IMAD.WIDE.U32 R8, R222, UR4, R8 ;  /* 0x00000004de087c25 */ /* 0x000fe2000f8e0008 */
[----:B------:R-:W-:Y:S01]  /*13170*/  SHF.R.U64 R72, R72, 0x3, RZ ;  /* 0x0000000348487819 */ /* 0x000fe200000012ff */
[----:B------:R2:W5:Y:S01]  /*13180*/  LD.E.128 R24, desc[UR40][R20.64] ;  /* 0x0000002814187980 */ /* 0x000562000c101d00 */
[----:B------:R-:W-:Y:S01]  /*13190*/  SHF.R.U64 R76, R76, 0x3, RZ ;  /* 0x000000034c4c7819 */ /* 0x000fe200000012ff */
[----:B------:R-:W-:Y:S01]  /*131a0*/  IMAD.IADD R12, R206, 0x1, R3 ;  /* 0x00000001ce0c7824 */ /* 0x000fe200078e0203 */
[----:B------:R-:W-:Y:S01]  /*131b0*/  SHF.R.U64 R80, R80, 0x3, RZ ;  /* 0x0000000350507819 */ /* 0x000fe200000012ff */
[----:B------:R-:W5:Y:S01]  /*131c0*/  LD.E.128 R56, desc[UR40][R56.64] ;  /* 0x0000002838387980 */ /* 0x000f62000c101d00 */
        /* <DEDUP_REMOVED lines=10> */
[--C-:B------:R-:W-:Y:S01]  /*13270*/  IMAD.X R73, RZ, RZ, R21.reuse, P2 ;  /* 0x000000ffff497224 */ /* 0x100fe200010e0615 */
[----:B------:R-:W5:Y:S01]  /*13280*/  LD.E.128 R84, desc[UR40][R84.64] ;  /* 0x0000002854547980 */ /* 0x000f62000c101d00 */
[----:B------:R-:W-:-:S02]  /*13290*/  IMAD.X R77, RZ, RZ, R21, P3 ;  /* 0x000000ffff4d7224 */ /* 0x000fc400018e0615 */
[----:B------:R-:W-:Y:S01]  /*132a0*/  IMAD.X R81, RZ, RZ, R21, P4 ;  /* 0x000000ffff517224 */ /* 0x000fe200020e0615 */
[----:B------:R-:W5:Y:S01]  /*132b0*/  LD.E.128 R68, desc[UR40][R68.64] ;  /* 0x0000002844447980 */ /* 0x000f62000c101d00 */
[----:B------:R-:W-:Y:S02]  /*132c0*/  IMAD R13, R13, UR4, RZ ;  /* 0x000000040d0d7c24 */ /* 0x000fe4000f8e02ff */
[----:B------:R-:W-:Y:S01]  /*132d0*/  IMAD.MOV.U32 R11, RZ, RZ, R12 ;  /* 0x000000ffff0b7224 */ /* 0x000fe200078e000c */
[----:B0-----:R-:W-:Y:S01]  /*132e0*/  @P1 SHF.R.U32.HI R11, RZ, R4, R3 ;  /* 0x00000004ff0b1219 */ /* 0x001fe20000011603 */
        /* <DEDUP_REMOVED lines=32> */
[----:B--2---:R-:W-:Y:S01]  /*134f0*/  LEA.HI.X R20, R8, UR5, R9, 0x1, P0 ;  /* 0x0000000508147c11 */ /* 0x004fe200080f0c09 */
[----:B------:R-:W-:Y:S08]  /*13500*/  BRA.DIV UR4, `(.L_x_14021) ;  /* 0x000000ca04587947 */ /* 0x000ff0000b800000 */
[----:B------:R0:W1:Y:S04]  /*13510*/  SHFL.IDX PT, R4, R20, RZ, 0x181f ;  /* 0x00181fff14047589 */ /* 0x00006800000e0000 */
[----:B------:R0:W2:Y:S02]  /*13520*/  SHFL.IDX PT, R14, R3, RZ, 0x181f ;  /* 0x00181fff030e7589 */ /* 0x0000a400000e0000 */
.L_x_14247:
        /* <DEDUP_REMOVED lines=27> */
.L_x_14023:
[----:B------:R-:W-:Y:S05]  /*136e0*/  BSYNC B1 ;  /* 0x0000000000017941 */ /* 0x000fea0003800000 */
.L_x_14022:
[----:B------:R-:W-:Y:S01]  /*136f0*/  UMOV UR4, 0xffffffff ;  /* 0xffffffff00047882 */ /* 0x000fe20000000000 */
[----:B---3-5:R-:W-:Y:S02]  /*13700*/  SHF.R.S32.HI R24, RZ, 0x1f, R89 ;  /* 0x0000001fff187819 */ /* 0x028fe40000011459 */
[----:B------:R-:W-:Y:S05]  /*13710*/  BRA.DIV UR4, `(.L_x_14024) ;  /* 0x000000ca04087947 */ /* 0x000fea000b800000 */
[----:B-1----:R1:W3:Y:S04]  /*13720*/  SHFL.IDX PT, R4, R20, 0x1, 0x181f ;  /* 0x00381f0014047f89 */ /* 0x0022e800000e0000 */
[----:B--2---:R1:W2:Y:S02]  /*13730*/  SHFL.IDX PT, R14, R3, 0x1, 0x181f ;  /* 0x00381f00030e7f89 */ /* 0x0042a400000e0000 */
.L_x_14251:
        /* <DEDUP_REMOVED lines=24> */
.L_x_14026:
[----:B------:R-:W-:Y:S05]  /*138c0*/  BSYNC B1 ;  /* 0x0000000000017941 */ /* 0x000fea0003800000 */
.L_x_14025:
[----:B------:R-:W-:-:S03]  /*138d0*/  UMOV UR4, 0xffffffff ;  /* 0xffffffff00047882 */ /* 0x000fc60000000000 */
[----:B------:R-:W-:Y:S05]  /*138e0*/  BRA.DIV UR4, `(.L_x_14027) ;  /* 0x000000c604dc7947 */ /* 0x000fea000b800000 */
[----:B---3--:R3:W0:Y:S04]  /*138f0*/  SHFL.IDX PT, R4, R20, 0x2, 0x181f ;  /* 0x00581f0014047f89 */ /* 0x00862800000e0000 */
[----:B--2-4-:R3:W2:Y:S02]  /*13900*/  SHFL.IDX PT, R14, R3, 0x2, 0x181f ;  /* 0x00581f00030e7f89 */ /* 0x0146a400000e0000 */
.L_x_14255:
        /* <DEDUP_REMOVED lines=24> */
.L_x_14029:
[----:B------:R-:W-:Y:S05]  /*13a90*/  BSYNC B1 ;  /* 0x0000000000017941 */ /* 0x000fea0003800000 */
.L_x_14028:
[----:B------:R-:W-:-:S03]  /*13aa0*/  UMOV UR4, 0xffffffff ;  /* 0xffffffff00047882 */ /* 0x000fc60000000000 */
[----:B------:R-:W-:Y:S05]  /*13ab0*/  BRA.DIV UR4, `(.L_x_14030) ;  /* 0x000000c604b07947 */ /* 0x000fea000b800000 */
[----:B0-----:R0:W0:Y:S04]  /*13ac0*/  SHFL.IDX PT, R4, R20, 0x3, 0x181f ;  /* 0x00781f0014047f89 */ /* 0x00102800000e0000 */
[----:B--2-4-:R2:W4:Y:S02]  /*13ad0*/  SHFL.IDX PT, R14, R3, 0x3, 0x181f ;  /* 0x00781f00030e7f89 */ /* 0x01452400000e0000 */
.L_x_14259:
[----:B-123--:R-:W-:-:S05]  /*13ae0*/  VIADD R3, R21, 0x60 ;  /* 0x0000006015037836 */ /* 0x00efca0000000000 */
[----:B------:R-:W-:-:S13]  /*13af0*/  ISETP.GE.AND P0, PT, R3, R0, PT ;  /* 0x000000000300720c */ /* 0x000fda0003f06270 */
[----:B------:R-:W-:Y:S05]  /*13b00*/  @P0 BRA `(.L_x_14031) ;  /* 0x0000002c00a80947 */ /* 0x000fea0003800000 */
[----:B------:R-:W-:Y:S01]  /*13b10*/  ULDC UR4, c[0x0][0xac8] ;  /* 0x0002b20000047ab9 */ /* 0x000fe20000000800 */
[----:B------:R-:W-:Y:S02]  /*13b20*/  SHF.R.S32.HI R25, RZ, 0x1f, R205 ;  /* 0x0000001fff197819 */ /* 0x000fe400000114cd */
[----:B------:R-:W-:Y:S02]  /*13b30*/  ISETP.GE.AND P3, PT, R205, UR4, PT ;  /* 0x00000004cd007c0c */ /* 0x000fe4000bf66270 */
[----:B------:R-:W-:Y:S02]  /*13b40*/  ISETP.GE.AND P4, PT, R217, UR4, PT ;  /* 0x00000004d9007c0c */ /* 0x000fe4000bf86270 */
[----:B------:R-:W-:Y:S02]  /*13b50*/  ISETP.GE.AND P5, PT, R216, UR4, PT ;  /* 0x00000004d8007c0c */ /* 0x000fe4000bfa6270 */
[----:B0-----:R-:W-:Y:S02]  /*13b60*/  SHF.R.S32.HI R20, RZ, 0x1f, R217 ;  /* 0x0000001fff147819 */ /* 0x001fe400000114d9 */
[----:B------:R-:W-:-:S05]  /*13b70*/  SHF.R.S32.HI R15, RZ, 0x1f, R216 ;  /* 0x0000001fff0f7819 */ /* 0x000fca00000114d8 */
[-C--:B----4-:R-:W-:Y:S02]  /*13b80*/  @!P3 LEA R8, P0, R205, R14.reuse, 0x1 ;  /* 0x0000000ecd08b211 */ /* 0x090fe400078008ff */
        /* <DEDUP_REMOVED lines=14> */
.L_x_14020:
[----:B0-----:R-:W0:Y:S01]  /*13c70*/  @P1 LDC R10, c[0x0][0xbec] ;  /* 0x0002fb00ff0a1b82 */ /* 0x001e220000000800 */
[----:B------:R-:W-:Y:S01]  /*13c80*/  IMAD.MOV.U32 R3, RZ, RZ, R155 ;  /* 0x000000ffff037224 */ /* 0x000fe200078e009b */
[----:B------:R-:W-:Y:S01]  /*13c90*/  ULDC.64 UR4, c[0x0][0xb08] ;  /* 0x0002c20000047ab9 */ /* 0x000fe20000000a00 */
[----:B------:R-:W-:-:S05]  /*13ca0*/  SHF.R.S32.HI R11, RZ, 0x1f, R224 ;  /* 0x0000001fff0b7819 */ /* 0x000fca00000114e0 */
[----:B------:R-:W1:Y:S01]  /*13cb0*/  @P1 LDC R9, c[0x0][0xbf0] ;  /* 0x0002fc00ff091b82 */ /* 0x000e620000000800 */
[----:B0-----:R-:W-:-:S05]  /*13cc0*/  @P1 IMAD.HI.U32 R10, R155, R10, RZ ;  /* 0x0000000a9b0a1227 */ /* 0x001fca00078e00ff */
[----:B-1----:R-:W-:Y:S01]  /*13cd0*/  @P1 SHF.R.U32.HI R3, RZ, R9, R10 ;  /* 0x00000009ff031219 */ /* 0x002fe2000001160a */
[----:B------:R-:W-:-:S04]  /*13ce0*/  IMAD R9, R8, UR4, RZ ;  /* 0x0000000408097c24 */ /* 0x000fc8000f8e02ff */
[C---:B------:R-:W-:Y:S02]  /*13cf0*/  IMAD R10, R4.reuse, UR5, R9 ;  /* 0x00000005040a7c24 */ /* 0x040fe4000f8e0209 */
[----:B------:R-:W-:Y:S01]  /*13d00*/  IMAD.WIDE.U32 R8, R4, UR4, RZ ;  /* 0x0000000404087c25 */ /* 0x000fe2000f8e00ff */
[----:B------:R-:W-:-:S03]  /*13d10*/  ULDC.64 UR4, c[0x0][0xb38] ;  /* 0x0002ce0000047ab9 */ /* 0x000fc60000000a00 */
[----:B------:R-:W-:Y:S02]  /*13d20*/  IMAD.IADD R9, R9, 0x1, R10 ;  /* 0x0000000109097824 */ /* 0x000fe400078e020a */
[----:B------:R-:W-:Y:S02]  /*13d30*/  IMAD.MOV R4, RZ, RZ, -R3 ;  /* 0x000000ffff047224 */ /* 0x000fe400078e0a03 */
[----:B------:R-:W-:-:S04]  /*13d40*/  IMAD.WIDE.U32 R8, R222, UR4, R8 ;  /* 0x00000004de087c25 */ /* 0x000fc8000f8e0008 */
[----:B------:R-:W-:Y:S01]  /*13d50*/  IMAD R9, R222, UR5, R9 ;  /* 0x00000005de097c24 */ /* 0x000fe2000f8e0209 */
[----:B------:R-:W-:Y:S01]  /*13d60*/  ULDC.64 UR4, c[0x0][0xb40] ;  /* 0x0002d00000047ab9 */ /* 0x000fe20000000a00 */
[----:B------:R-:W-:Y:S02]  /*13d70*/  IMAD R4, R156, R4, R155 ;  /* 0x000000049c047224 */ /* 0x000fe400078e029b */
[----:B------:R-:W-:Y:S02]  /*13d80*/  IMAD R11, R11, UR4, RZ ;  /* 0x000000040b0b7c24 */ /* 0x000fe4000f8e02ff */
[----:B------:R-:W-:-:S04]  /*13d90*/  IMAD.WIDE.U32 R8, R224, UR4, R8 ;  /* 0x00000004e0087c25 */ /* 0x000fc8000f8e0008 */
        /* <DEDUP_REMOVED lines=27> */
.L_x_14262:
        /* <DEDUP_REMOVED lines=17> */
[----:B------:R-:W-:-:S05]  /*14060*/  @!P0 IMAD.WIDE R8, R210, 0x4, R8 ;  /* 0x00000004d2088825 */ /* 0x000fca00078e0208 */
[----:B------:R1:W-:Y:S01]  /*14070*/  @!P0 ST.E.64 desc[UR40][R8.64], R24 ;  /* 0x0000001808008985 */ /* 0x0003e2000c101b28 */
[----:B------:R-:W-:Y:S02]  /*14080*/  ISETP.GE.AND P0, PT, R11, UR4, PT ;  /* 0x000000040b007c0c */ /* 0x000fe4000bf06270 */
[C---:B-1----:R-:W-:Y:S01]  /*14090*/  @!P1 LEA R8, P2, R13.reuse, R12, 0x2 ;  /* 0x0000000c0d089211 */ /* 0x042fe200078410ff */
[C---:B------:R-:W-:Y:S02]  /*140a0*/  VIADD R24, R210.reuse, 0x40 ;  /* 0x00000040d2187836 */ /* 0x040fe40000000000 */
[C---:B------:R-:W-:Y:S01]  /*140b0*/  VIADD R25, R210.reuse, 0x60 ;  /* 0x00000060d2197836 */ /* 0x040fe20000000000 */
[----:B------:R-:W-:Y:S01]  /*140c0*/  @!P1 LEA.HI.X R9, R13, R20, R14, 0x2, P2 ;  /* 0x000000140d099211 */ /* 0x000fe200010f140e */
[C---:B------:R-:W-:Y:S01]  /*140d0*/  VIADD R14, R210.reuse, 0x10 ;  /* 0x00000010d20e7836 */ /* 0x040fe20000000000 */
[----:B------:R-:W-:Y:S01]  /*140e0*/  SHF.R.S32.HI R24, RZ, 0x1f, R24 ;  /* 0x0000001fff187819 */ /* 0x000fe20000011418 */
[----:B------:R-:W-:Y:S01]  /*140f0*/  VIADD R13, R210, 0x20 ;  /* 0x00000020d20d7836 */ /* 0x000fe20000000000 */
[----:B------:R-:W-:Y:S01]  /*14100*/  SHF.R.S32.HI R25, RZ, 0x1f, R25 ;  /* 0x0000001fff197819 */ /* 0x000fe20000011419 */
[----:B------:R1:W-:Y:S01]  /*14110*/  @!P1 ST.E.64 desc[UR40][R8.64], R28 ;  /* 0x0000001c08009985 */ /* 0x0003e2000c101b28 */
[----:B------:R-:W-:-:S02]  /*14120*/  SHF.R.S32.HI R14, RZ, 0x1f, R14 ;  /* 0x0000001fff0e7819 */ /* 0x000fc4000001140e */
        /* <DEDUP_REMOVED lines=139> */
[----:B------:R-:W-:Y:S01]  /*149e0*/  @!P4 LEA.HI.X R9, R24, R20, R25, 0x2, P3 ;  /* 0x000000141809c211 */ /* 0x000fe200018f1419 */
[----:B------:R-:W-:Y:S01]  /*149f0*/  VIADD R24, R210, 0xc8 ;  /* 0x000000c8d2187836 */ /* 0x000fe20000000000 */
[----:B------:R-:W-:Y:S02]  /*14a00*/  ISETP.GE.AND P3, PT, R237, UR4, PT ;  /* 0x00000004ed007c0c */ /* 0x000fe4000bf66270 */
[C---:B--2---:R-:W-:Y:S01]  /*14a10*/  @!P1 LEA R10, P5, R14.reuse, R12, 0x2 ;  /* 0x0000000c0e0a9211 */ /* 0x044fe200078a10ff */
[----:B------:R1:W-:Y:S01]  /*14a20*/  @!P4 ST.E.64 desc[UR40][R8.64], R112 ;  /* 0x000000700800c985 */ /* 0x0003e2000c101b28 */
[----:B------:R-:W-:Y:S02]  /*14a30*/  SHF.R.S32.HI R24, RZ, 0x1f, R24 ;  /* 0x0000001fff187819 */ /* 0x000fe40000011418 */
[----:B------:R-:W-:Y:S01]  /*14a40*/  @!P1 LEA.HI.X R11, R14, R20, R15, 0x2, P5 ;  /* 0x000000140e0b9211 */ /* 0x000fe200028f140f */
[----:B------:R-:W-:-:S04]  /*14a50*/  VIADD R14, R210, 0xc0 ;  /* 0x000000c0d20e7836 */ /* 0x000fc80000000000 */
[----:B------:R2:W-:Y:S01]  /*14a60*/  @!P1 ST.E.64 desc[UR40][R10.64], R116 ;  /* 0x000000740a009985 */ /* 0x0005e2000c101b28 */
[----:B------:R-:W-:Y:S02]  /*14a70*/  SHF.R.S32.HI R14, RZ, 0x1f, R14 ;  /* 0x0000001fff0e7819 */ /* 0x000fe4000001140e */
[----:B------:R-:W-:Y:S02]  /*14a80*/  ISETP.GE.AND P1, PT, R236, UR4, PT ;  /* 0x00000004ec007c0c */ /* 0x000fe4000bf26270 */
[----:B-1----:R-:W-:-:S04]  /*14a90*/  @!P0 LEA R8, P4, R13, R12, 0x2 ;  /* 0x0000000c0d088211 */ /* 0x002fc800078810ff */
[----:B------:R-:W-:Y:S02]  /*14aa0*/  @!P0 LEA.HI.X R9, R13, R20, R14, 0x2, P4 ;  /* 0x000000140d098211 */ /* 0x000fe400020f140e */
[-C--:B------:R-:W-:Y:S02]  /*14ab0*/  @!P3 LEA R14, P4, R237, R12.reuse, 0x2 ;  /* 0x0000000ced0eb211 */ /* 0x080fe400078810ff */
[----:B--2---:R-:W-:Y:S01]  /*14ac0*/  @!P2 LEA R10, P5, R21, R12, 0x2 ;  /* 0x0000000c150aa211 */ /* 0x004fe200078a10ff */
        /* <DEDUP_REMOVED lines=12> */
[----:B------:R-:W-:Y:S02]  /*14b90*/  @!P1 LEA.HI.X R9, R236, R20, R13, 0x2, P5 ;  /* 0x00000014ec099211 */ /* 0x000fe400028f140d */
[----:B------:R-:W-:Y:S02]  /*14ba0*/  SHF.R.S32.HI R13, RZ, 0x1f, R235 ;  /* 0x0000001fff0d7819 */ /* 0x000fe400000114eb */
[----:B------:R-:W-:Y:S01]  /*14bb0*/  SHF.R.S32.HI R24, RZ, 0x1f, R233 ;  /* 0x0000001fff187819 */ /* 0x000fe200000114e9 */
[----:B------:R1:W-:Y:S01]  /*14bc0*/  @!P1 ST.E.64 desc[UR40][R8.64], R132 ;  /* 0x0000008408009985 */ /* 0x0003e2000c101b28 */
[C---:B--2---:R-:W-:Y:S02]  /*14bd0*/  @!P0 LEA R10, P5, R235.reuse, R12, 0x2 ;  /* 0x0000000ceb0a8211 */ /* 0x044fe400078a10ff */
[----:B------:R-:W-:Y:S02]  /*14be0*/  SHF.R.S32.HI R21, RZ, 0x1f, R232 ;  /* 0x0000001fff157819 */ /* 0x000fe400000114e8 */
[----:B------:R-:W-:-:S02]  /*14bf0*/  @!P0 LEA.HI.X R11, R235, R20, R13, 0x2, P5 ;  /* 0x00000014eb0b8211 */ /* 0x000fc400028f140d */
[C---:B---3--:R-:W-:Y:S02]  /*14c00*/  @!P4 LEA R14, P1, R234.reuse, R12, 0x2 ;  /* 0x0000000cea0ec211 */ /* 0x048fe400078210ff */
[----:B------:R-:W-:Y:S01]  /*14c10*/  SHF.R.S32.HI R13, RZ, 0x1f, R234 ;  /* 0x0000001fff0d7819 */ /* 0x000fe200000114ea */
[----:B------:R3:W-:Y:S03]  /*14c20*/  @!P0 ST.E.64 desc[UR40][R10.64], R136 ;  /* 0x000000880a008985 */ /* 0x0007e6000c101b28 */
[----:B------:R-:W-:Y:S02]  /*14c30*/  @!P4 LEA.HI.X R15, R234, R20, R13, 0x2, P1 ;  /* 0x00000014ea0fc211 */ /* 0x000fe400008f140d */
[CC--:B-1----:R-:W-:Y:S02]  /*14c40*/  @!P2 LEA R8, P5, R233.reuse, R12.reuse, 0x2 ;  /* 0x0000000ce908a211 */ /* 0x0c2fe400078a10ff */
[----:B------:R-:W-:Y:S01]  /*14c50*/  @!P3 LEA R12, P1, R232, R12, 0x2 ;  /* 0x0000000ce80cb211 */ /* 0x000fe200078210ff */
[----:B------:R3:W-:Y:S01]  /*14c60*/  @!P4 ST.E.64 desc[UR40][R14.64], R140 ;  /* 0x0000008c0e00c985 */ /* 0x0007e2000c101b28 */
[----:B------:R-:W-:-:S02]  /*14c70*/  @!P2 LEA.HI.X R9, R233, R20, R24, 0x2, P5 ;  /* 0x00000014e909a211 */ /* 0x000fc400028f1418 */
[----:B------:R-:W-:-:S03]  /*14c80*/  @!P3 LEA.HI.X R13, R232, R20, R21, 0x2, P1 ;  /* 0x00000014e80db211 */ /* 0x000fc600008f1415 */
[----:B------:R3:W-:Y:S04]  /*14c90*/  @!P2 ST.E.64 desc[UR40][R8.64], R144 ;  /* 0x000000900800a985 */ /* 0x0007e8000c101b28 */
[----:B------:R3:W-:Y:S02]  /*14ca0*/  @!P3 ST.E.64 desc[UR40][R12.64], R148 ;  /* 0x000000940c00b985 */ /* 0x0007e4000c101b28 */
.L_x_14034:
[----:B------:R-:W-:Y:S05]  /*14cb0*/  BSYNC B1 ;  /* 0x0000000000017941 */ /* 0x000fea0003800000 */
.L_x_14033:
[----:B------:R-:W-:-:S03]  /*14cc0*/  UMOV UR4, 0xffffffff ;  /* 0xffffffff00047882 */ /* 0x000fc60000000000 */
[----:B------:R-:W-:Y:S05]  /*14cd0*/  BRA.DIV UR4, `(.L_x_14035) ;  /* 0x000000b604a87947 */ /* 0x000fea000b800000 */
[----:B0-----:R-:W0:Y:S04]  /*14ce0*/  SHFL.IDX PT, R4, R4, 0x1, 0x1c1f ;  /* 0x003c1f0004047f89 */ /* 0x001e2800000e0000 */
[----:B------:R-:W4:Y:S02]  /*14cf0*/  SHFL.IDX PT, R3, R3, 0x1, 0x1c1f ;  /* 0x003c1f0003037f89 */ /* 0x000f2400000e0000 */
.L_x_14266:
[----:B------:R-:W-:-:S13]  /*14d00*/  ISETP.GE.AND P0, PT, R152, R0, PT ;  /* 0x000000009800720c */ /* 0x000fda0003f06270 */
[----:B------:R-:W-:Y:S05]  /*14d10*/  @P0 BRA `(.L_x_14031) ;  /* 0x0000001c00240947 */ /* 0x000fea0003800000 */
[----:B------:R-:W-:Y:S01]  /*14d20*/  ULDC UR4, c[0x0][0xac8] ;  /* 0x0002b20000047ab9 */ /* 0x000fe20000000800 */
[C---:B---3--:R-:W-:Y:S01]  /*14d30*/  VIADD R15, R210.reuse, 0x8 ;  /* 0x00000008d20f7836 */ /* 0x048fe20000000000 */
[C---:B------:R-:W-:Y:S01]  /*14d40*/  ISETP.GE.AND P2, PT, R210.reuse, UR4, PT ;  /* 0x00000004d2007c0c */ /* 0x040fe2000bf46270 */
[C---:B--2---:R-:W-:Y:S02]  /*14d50*/  VIADD R12, R210.reuse, 0x10 ;  /* 0x00000010d20c7836 */ /* 0x044fe40000000000 */
[C---:B-1----:R-:W-:Y:S01]  /*14d60*/  VIADD R20, R210.reuse, 0x18 ;  /* 0x00000018d2147836 */ /* 0x042fe20000000000 */
[----:B------:R-:W-:Y:S01]  /*14d70*/  ISETP.GE.AND P3, PT, R15, UR4, PT ;  /* 0x000000040f007c0c */ /* 0x000fe2000bf66270 */
[----:B------:R-:W-:Y:S01]  /*14d80*/  VIADD R21, R210, 0x8 ;  /* 0x00000008d2157836 */ /* 0x000fe20000000000 */
[----:B------:R-:W-:Y:S01]  /*14d90*/  ISETP.GE.AND P1, PT, R12, UR4, PT ;  /* 0x000000040c007c0c */ /* 0x000fe2000bf26270 */
[----:B------:R-:W-:Y:S01]  /*14da0*/  VIADD R13, R210, 0x20 ;  /* 0x00000020d20d7836 */ /* 0x000fe20000000000 */
[----:B------:R-:W-:Y:S01]  /*14db0*/  ISETP.GE.AND P0, PT, R20, UR4, PT ;  /* 0x0000000414007c0c */ /* 0x000fe2000bf06270 */
[C---:B------:R-:W-:Y:S01]  /*14dc0*/  VIADD R14, R210.reuse, 0x10 ;  /* 0x00000010d20e7836 */ /* 0x040fe20000000000 */
[----:B------:R-:W-:Y:S01]  /*14dd0*/  SHF.R.S32.HI R21, RZ, 0x1f, R21 ;  /* 0x0000001fff157819 */ /* 0x000fe20000011415 */
[----:B------:R-:W-:-:S02]  /*14de0*/  VIADD R29, R210, 0x68 ;  /* 0x00000068d21d7836 */ /* 0x000fc40000000000 */
[----:B----4-:R-:W-:Y:S01]  /*14df0*/  @!P2 IMAD.MOV.U32 R8, RZ, RZ, R3 ;  /* 0x000000ffff08a224 */ /* 0x010fe200078e0003 */
[----:B------:R-:W-:Y:S01]  /*14e00*/  SHF.R.S32.HI R14, RZ, 0x1f, R14 ;  /* 0x0000001fff0e7819 */ /* 0x000fe2000001140e */
[----:B0-----:R-:W-:Y:S02]  /*14e10*/  @!P2 IMAD.MOV.U32 R9, RZ, RZ, R4 ;  /* 0x000000ffff09a224 */ /* 0x001fe400078e0004 */
[C---:B------:R-:W-:Y:S01]  /*14e20*/  @!P3 LEA R10, P4, R15.reuse, R3, 0x2 ;  /* 0x000000030f0ab211 */ /* 0x040fe200078810ff */
[C---:B------:R-:W-:Y:S02]  /*14e30*/  VIADD R25, R210.reuse, 0x70 ;  /* 0x00000070d2197836 */ /* 0x040fe40000000000 */
[----:B------:R-:W-:Y:S01]  /*14e40*/  @!P2 IMAD.WIDE R8, R210, 0x4, R8 ;  /* 0x00000004d208a825 */ /* 0x000fe200078e0208 */
[----:B------:R-:W-:-:S03]  /*14e50*/  @!P3 LEA.HI.X R11, R15, R4, R21, 0x2, P4 ;  /* 0x000000040f0bb211 */ /* 0x000fc600020f1415 */
[C---:B------:R-:W-:Y:S01]  /*14e60*/  VIADD R15, R210.reuse, 0x28 ;  /* 0x00000028d20f7836 */ /* 0x040fe20000000000 */
        /* <DEDUP_REMOVED lines=8> */
[----:B------:R-:W-:-:S02]  /*14ef0*/  VIADD R24, R210, 0x80 ;  /* 0x00000080d2187836 */ /* 0x000fc40000000000 */
[C---:B------:R-:W-:Y:S01]  /*14f00*/  VIADD R28, R210.reuse, 0x70 ;  /* 0x00000070d21c7836 */ /* 0x040fe20000000000 */
[----:B------:R-:W-:Y:S01]  /*14f10*/  SHF.R.S32.HI R33, RZ, 0x1f, R33 ;  /* 0x0000001fff217819 */ /* 0x000fe20000011421 */
[----:B------:R-:W-:Y:S01]  /*14f20*/  VIADD R36, R210, 0x98 ;  /* 0x00000098d2247836 */ /* 0x000fe20000000000 */
[CC--:B0-----:R-:W-:Y:S02]  /*14f30*/  @!P1 LEA R8, P5, R12.reuse, R3.reuse, 0x2 ;  /* 0x000000030c089211 */ /* 0x0c1fe400078a10ff */
[----:B------:R-:W-:Y:S02]  /*14f40*/  SHF.R.S32.HI R28, RZ, 0x1f, R28 ;  /* 0x0000001fff1c7819 */ /* 0x000fe4000001141c */
[----:B------:R-:W-:Y:S01]  /*14f50*/  @!P1 LEA.HI.X R9, R12, R4, R14, 0x2, P5 ;  /* 0x000000040c099211 */ /* 0x000fe200028f140e */
[----:B------:R-:W-:Y:S01]  /*14f60*/  VIADD R12, R210, 0x30 ;  /* 0x00000030d20c7836 */ /* 0x000fe20000000000 */
[----:B-1----:R-:W-:Y:S01]  /*14f70*/  @!P0 LEA R10, P4, R20, R3, 0x2 ;  /* 0x00000003140a8211 */ /* 0x002fe200078810ff */
[----:B------:R-:W-:Y:S01]  /*14f80*/  VIADD R14, R210, 0x20 ;  /* 0x00000020d20e7836 */ /* 0x000fe20000000000 */
[----:B------:R-:W-:Y:S01]  /*14f90*/  SHF.R.S32.HI R36, RZ, 0x1f, R36 ;  /* 0x0000001fff247819 */ /* 0x000fe20000011424 */
        /* <DEDUP_REMOVED lines=10> */
[-C--:B------:R-:W-:Y:S01]  /*15040*/  @!P2 LEA.HI.X R9, R13, R4.reuse, R14, 0x2, P5 ;  /* 0x000000040d09a211 */ /* 0x080fe200028f140e */
[C---:B------:R-:W-:Y:S02]  /*15050*/  VIADD R13, R210.reuse, 0x40 ;  /* 0x00000040d20d7836 */ /* 0x040fe40000000000 */
[C---:B------:R-:W-:Y:S01]  /*15060*/  VIADD R14, R210.reuse, 0x30 ;  /* 0x00000030d20e7836 */ /* 0x040fe20000000000 */
[----:B-1----:R-:W-:Y:S01]  /*15070*/  @!P3 LEA R10, P4, R15, R3, 0x2 ;  /* 0x000000030f0ab211 */ /* 0x002fe200078810ff */
        /* <DEDUP_REMOVED lines=10> */
[-C--:B------:R-:W-:Y:S01]  /*15120*/  @!P1 LEA.HI.X R9, R12, R4.reuse, R14, 0x2, P5 ;  /* 0x000000040c099211 */ /* 0x080fe200028f140e */
[C---:B------:R-:W-:Y:S02]  /*15130*/  VIADD R12, R210.reuse, 0x50 ;  /* 0x00000050d20c7836 */ /* 0x040fe40000000000 */
[----:B------:R-:W-:Y:S01]  /*15140*/  VIADD R14, R210, 0x40 ;  /* 0x00000040d20e7836 */ /* 0x000fe20000000000 */
[----:B-1----:R-:W-:Y:S01]  /*15150*/  @!P0 LEA R10, P4, R20, R3, 0x2 ;  /* 0x00000003140a8211 */ /* 0x002fe200078810ff */
        /* <DEDUP_REMOVED lines=23> */
[----:B------:R-:W-:Y:S02]  /*152d0*/  SHF.R.S32.HI R15, RZ, 0x1f, R15 ;  /* 0x0000001fff0f7819 */ /* 0x000fe4000001140f */
[----:B0-----:R-:W-:-:S04]  /*152e0*/  @!P1 LEA R8, P5, R12, R3, 0x2 ;  /* 0x000000030c089211 */ /* 0x001fc800078a10ff */
[-C--:B------:R-:W-:Y:S02]  /*152f0*/  @!P1 LEA.HI.X R9, R12, R4.reuse, R13, 0x2, P5 ;  /* 0x000000040c099211 */ /* 0x080fe400028f140d */
[-C--:B------:R-:W-:Y:S02]  /*15300*/  @!P2 LEA R12, P5, R14, R3.reuse, 0x2 ;  /* 0x000000030e0ca211 */ /* 0x080fe400078a10ff */
[C---:B-1----:R-:W-:Y:S01]  /*15310*/  @!P0 LEA R10, P4, R20.reuse, R3, 0x2 ;  /* 0x00000003140a8211 */ /* 0x042fe200078810ff */
[----:B------:R0:W-:Y:S01]  /*15320*/  @!P1 ST.E.64 desc[UR40][R8.64], R66 ;  /* 0x0000004208009985 */ /* 0x0001e2000c101b28 */
[----:B------:R-:W-:Y:S02]  /*15330*/  ISETP.GE.AND P1, PT, R25, UR4, PT ;  /* 0x0000000419007c0c */ /* 0x000fe4000bf26270 */
[-C--:B------:R-:W-:Y:S02]  /*15340*/  @!P0 LEA.HI.X R11, R20, R4.reuse, R21, 0x2, P4 ;  /* 0x00000004140b8211 */ /* 0x080fe400020f1415 */
[----:B------:R-:W-:-:S02]  /*15350*/  @!P2 LEA.HI.X R13, R14, R4, R15, 0x2, P5 ;  /* 0x000000040e0da211 */ /* 0x000fc400028f140f */
[CC--:B------:R-:W-:Y:S01]  /*15360*/  @!P3 LEA R14, P4, R29.reuse, R3.reuse, 0x2 ;  /* 0x000000031d0eb211 */ /* 0x0c0fe200078810ff */
[----:B------:R1:W-:Y:S01]  /*15370*/  @!P0 ST.E.64 desc[UR40][R10.64], R70 ;  /* 0x000000460a008985 */ /* 0x0003e2000c101b28 */
[----:B------:R-:W-:Y:S02]  /*15380*/  ISETP.GE.AND P0, PT, R32, UR4, PT ;  /* 0x0000000420007c0c */ /* 0x000fe4000bf06270 */
[-C--:B------:R-:W-:Y:S01]  /*15390*/  @!P3 LEA.HI.X R15, R29, R4.reuse, R33, 0x2, P4 ;  /* 0x000000041d0fb211 */ /* 0x080fe200020f1421 */
[----:B------:R2:W-:Y:S01]  /*153a0*/  @!P2 ST.E.64 desc[UR40][R12.64], R74 ;  /* 0x0000004a0c00a985 */ /* 0x0005e2000c101b28 */
[----:B------:R-:W-:Y:S01]  /*153b0*/  ISETP.GE.AND P2, PT, R24, UR4, PT ;  /* 0x0000000418007c0c */ /* 0x000fe2000bf46270 */
[C---:B------:R-:W-:Y:S01]  /*153c0*/  VIADD R29, R210.reuse, 0x88 ;  /* 0x00000088d21d7836 */ /* 0x040fe20000000000 */
[CC--:B------:R-:W-:Y:S01]  /*153d0*/  @!P1 LEA R20, P5, R25.reuse, R3.reuse, 0x2 ;  /* 0x0000000319149211 */ /* 0x0c0fe200078a10ff */
[C---:B------:R-:W-:Y:S01]  /*153e0*/  VIADD R33, R210.reuse, 0x78 ;  /* 0x00000078d2217836 */ /* 0x040fe20000000000 */
[----:B------:R3:W-:Y:S02]  /*153f0*/  @!P3 ST.E.64 desc[UR40][R14.64], R78 ;  /* 0x0000004e0e00b985 */ /* 0x0007e4000c101b28 */
[----:B------:R-:W-:Y:S01]  /*15400*/  @!P1 LEA.HI.X R21, R25, R4, R28, 0x2, P5 ;  /* 0x0000000419159211 */ /* 0x000fe200028f141c */
[C---:B------:R-:W-:Y:S01]  /*15410*/  VIADD R25, R210.reuse, 0x90 ;  /* 0x00000090d2197836 */ /* 0x040fe20000000000 */
[----:B------:R-:W-:Y:S01]  /*15420*/  ISETP.GE.AND P3, PT, R29, UR4, PT ;  /* 0x000000041d007c0c */ /* 0x000fe2000bf66270 */
[----:B------:R-:W-:Y:S01]  /*15430*/  VIADD R28, R210, 0x80 ;  /* 0x00000080d21c7836 */ /* 0x000fe20000000000 */
[----:B0-----:R-:W-:Y:S01]  /*15440*/  @!P0 LEA R8, P4, R32, R3, 0x2 ;  /* 0x0000000320088211 */ /* 0x001fe200078810ff */
[----:B------:R0:W-:Y:S01]  /*15450*/  @!P1 ST.E.64 desc[UR40][R20.64], R82 ;  /* 0x0000005214009985 */ /* 0x0001e2000c101b28 */
[----:B------:R-:W-:-:S02]  /*15460*/  SHF.R.S32.HI R33, RZ, 0x1f, R33 ;  /* 0x0000001fff217819 */ /* 0x000fc40000011421 */
[----:B------:R-:W-:Y:S02]  /*15470*/  ISETP.GE.AND P1, PT, R25, UR4, PT ;  /* 0x0000000419007c0c */ /* 0x000fe4000bf26270 */
[----:B------:R-:W-:Y:S02]  /*15480*/  SHF.R.S32.HI R28, RZ, 0x1f, R28 ;  /* 0x0000001fff1c7819 */ /* 0x000fe4000001141c */
[-C--:B-1----:R-:W-:Y:S02]  /*15490*/  @!P2 LEA R10, P5, R24, R3.reuse, 0x2 ;  /* 0x00000003180aa211 */ /* 0x082fe400078a10ff */
        /* <DEDUP_REMOVED lines=12> */
[-C--:B------:R-:W-:Y:S01]  /*15560*/  @!P3 LEA.HI.X R13, R29, R4.reuse, R33, 0x2, P4 ;  /* 0x000000041d0db211 */ /* 0x080fe200020f1421 */
[C---:B------:R-:W-:Y:S01]  /*15570*/  VIADD R33, R210.reuse, 0xa8 ;  /* 0x000000a8d2217836 */ /* 0x040fe20000000000 */
[----:B------:R-:W-:Y:S01]  /*15580*/  SHF.R.S32.HI R28, RZ, 0x1f, R28 ;  /* 0x0000001fff1c7819 */ /* 0x000fe2000001141c */
[C---:B------:R-:W-:Y:S01]  /*15590*/  VIADD R29, R210.reuse, 0xb0 ;  /* 0x000000b0d21d7836 */ /* 0x040fe20000000000 */
[-C--:B---3--:R-:W-:Y:S01]  /*155a0*/  @!P1 LEA R14, P5, R25, R3.reuse, 0x2 ;  /* 0x00000003190e9211 */ /* 0x088fe200078a10ff */
[----:B------:R3:W-:Y:S01]  /*155b0*/  @!P3 ST.E.64 desc[UR40][R12.64], R94 ;  /* 0x0000005e0c00b985 */ /* 0x0007e2000c101b28 */
[----:B------:R-:W-:Y:S02]  /*155c0*/  ISETP.GE.AND P4, PT, R33, UR4, PT ;  /* 0x0000000421007c0c */ /* 0x000fe4000bf86270 */
[----:B------:R-:W-:Y:S01]  /*155d0*/  @!P1 LEA.HI.X R15, R25, R4, R28, 0x2, P5 ;  /* 0x00000004190f9211 */ /* 0x000fe200028f141c */
[C---:B------:R-:W-:Y:S01]  /*155e0*/  VIADD R28, R210.reuse, 0xa0 ;  /* 0x000000a0d21c7836 */ /* 0x040fe20000000000 */
[----:B------:R-:W-:Y:S01]  /*155f0*/  ISETP.GE.AND P3, PT, R29, UR4, PT ;  /* 0x000000041d007c0c */ /* 0x000fe2000bf66270 */
[----:B------:R-:W-:Y:S01]  /*15600*/  VIADD R25, R210, 0xb8 ;  /* 0x000000b8d2197836 */ /* 0x000fe20000000000 */
[----:B0-----:R-:W-:Y:S01]  /*15610*/  @!P0 LEA R20, P5, R32, R3, 0x2 ;  /* 0x0000000320148211 */ /* 0x001fe200078a10ff */
[----:B------:R0:W-:Y:S01]  /*15620*/  @!P1 ST.E.64 desc[UR40][R14.64], R98 ;  /* 0x000000620e009985 */ /* 0x0001e2000c101b28 */
[----:B------:R-:W-:-:S02]  /*15630*/  SHF.R.S32.HI R28, RZ, 0x1f, R28 ;  /* 0x0000001fff1c7819 */ /* 0x000fc4000001141c */
[-C--:B-1----:R-:W-:Y:S02]  /*15640*/  @!P2 LEA R8, P1, R24, R3.reuse, 0x2 ;  /* 0x000000031808a211 */ /* 0x082fe400078210ff */
[-C--:B------:R-:W-:Y:S01]  /*15650*/  @!P0 LEA.HI.X R21, R32, R4.reuse, R36, 0x2, P5 ;  /* 0x0000000420158211 */ /* 0x080fe200028f1424 */
[----:B------:R-:W-:Y:S01]  /*15660*/  VIADD R36, R210, 0xa8 ;  /* 0x000000a8d2247836 */ /* 0x000fe20000000000 */
[----:B------:R-:W-:Y:S01]  /*15670*/  @!P2 LEA.HI.X R9, R24, R4, R28, 0x2, P1 ;  /* 0x000000041809a211 */ /* 0x000fe200008f141c */
[C---:B------:R-:W-:Y:S01]  /*15680*/  VIADD R32, R210.reuse, 0xb0 ;  /* 0x000000b0d2207836 */ /* 0x040fe20000000000 */
[----:B------:R-:W-:Y:S01]  /*15690*/  ISETP.GE.AND P1, PT, R25, UR4, PT ;  /* 0x0000000419007c0c */ /* 0x000fe2000bf26270 */
[----:B------:R1:W-:Y:S01]  /*156a0*/  @!P0 ST.E.64 desc[UR40][R20.64], R102 ;  /* 0x0000006614008985 */ /* 0x0003e2000c101b28 */
[-C--:B--2---:R-:W-:Y:S01]  /*156b0*/  @!P4 LEA R10, P0, R33, R3.reuse, 0x2 ;  /* 0x00000003210ac211 */ /* 0x084fe200078010ff */
[C---:B------:R-:W-:Y:S01]  /*156c0*/  VIADD R28, R210.reuse, 0xc0 ;  /* 0x000000c0d21c7836 */ /* 0x040fe20000000000 */
[----:B------:R-:W-:Y:S01]  /*156d0*/  SHF.R.S32.HI R36, RZ, 0x1f, R36 ;  /* 0x0000001fff247819 */ /* 0x000fe20000011424 */
[----:B------:R-:W-:Y:S01]  /*156e0*/  VIADD R24, R210, 0xc8 ;  /* 0x000000c8d2187836 */ /* 0x000fe20000000000 */
[----:B------:R-:W-:Y:S01]  /*156f0*/  SHF.R.S32.HI R32, RZ, 0x1f, R32 ;  /* 0x0000001fff207819 */ /* 0x000fe20000011420 */
[----:B------:R2:W-:Y:S01]  /*15700*/  @!P2 ST.E.64 desc[UR40][R8.64], R106 ;  /* 0x0000006a0800a985 */ /* 0x0005e2000c101b28 */
[----:B---3--:R-:W-:-:S02]  /*15710*/  @!P3 LEA R12, P5, R29, R3, 0x2 ;  /* 0x000000031d0cb211 */ /* 0x008fc400078a10ff */
[-C--:B------:R-:W-:Y:S02]  /*15720*/  @!P4 LEA.HI.X R11, R33, R4.reuse, R36, 0x2, P0 ;  /* 0x00000004210bc211 */ /* 0x080fe400000f1424 */
[----:B------:R-:W-:Y:S01]  /*15730*/  @!P3 LEA.HI.X R13, R29, R4, R32, 0x2, P5 ;  /* 0x000000041d0db211 */ /* 0x000fe200028f1420 */
[----:B------:R-:W-:Y:S01]  /*15740*/  VIADD R29, R210, 0xb8 ;  /* 0x000000b8d21d7836 */ /* 0x000fe20000000000 */
[----:B------:R-:W-:Y:S01]  /*15750*/  ISETP.GE.AND P2, PT, R28, UR4, PT ;  /* 0x000000041c007c0c */ /* 0x000fe2000bf46270 */
[----:B------:R3:W-:Y:S01]  /*15760*/  @!P4 ST.E.64 desc[UR40][R10.64], R110 ;  /* 0x0000006e0a00c985 */ /* 0x0007e2000c101b28 */
[----:B------:R-:W-:Y:S02]  /*15770*/  ISETP.GE.AND P0, PT, R24, UR4, PT ;  /* 0x0000000418007c0c */ /* 0x000fe4000bf06270 */
[----:B0-----:R-:W-:Y:S01]  /*15780*/  @!P1 LEA R14, P4, R25, R3, 0x2 ;  /* 0x00000003190e9211 */ /* 0x001fe200078810ff */
[----:B------:R0:W-:Y:S01]  /*15790*/  @!P3 ST.E.64 desc[UR40][R12.64], R114 ;  /* 0x000000720c00b985 */ /* 0x0001e2000c101b28 */
[----:B------:R-:W-:-:S02]  /*157a0*/  SHF.R.S32.HI R29, RZ, 0x1f, R29 ;  /* 0x0000001fff1d7819 */ /* 0x000fc4000001141d */
[----:B------:R-:W-:Y:S02]  /*157b0*/  ISETP.GE.AND P3, PT, R237, UR4, PT ;  /* 0x00000004ed007c0c */ /* 0x000fe4000bf66270 */
[----:B------:R-:W-:Y:S01]  /*157c0*/  @!P1 LEA.HI.X R15, R25, R4, R29, 0x2, P4 ;  /* 0x00000004190f9211 */ /* 0x000fe200020f141d */
[C---:B------:R-:W-:Y:S02]  /*157d0*/  VIADD R29, R210.reuse, 0xc0 ;  /* 0x000000c0d21d7836 */ /* 0x040fe40000000000 */
[----:B------:R-:W-:Y:S01]  /*157e0*/  VIADD R25, R210, 0xc8 ;  /* 0x000000c8d2197836 */ /* 0x000fe20000000000 */
[-C--:B-1----:R-:W-:Y:S01]  /*157f0*/  @!P2 LEA R20, P5, R28, R3.reuse, 0x2 ;  /* 0x000000031c14a211 */ /* 0x082fe200078a10ff */
[----:B------:R1:W-:Y:S01]  /*15800*/  @!P1 ST.E.64 desc[UR40][R14.64], R118 ;  /* 0x000000760e009985 */ /* 0x0003e2000c101b28 */
[----:B------:R-:W-:Y:S02]  /*15810*/  SHF.R.S32.HI R29, RZ, 0x1f, R29 ;  /* 0x0000001fff1d7819 */ /* 0x000fe4000001141d */
[----:B--2---:R-:W-:-:S02]  /*15820*/  @!P0 LEA R8, P4, R24, R3, 0x2 ;  /* 0x0000000318088211 */ /* 0x004fc400078810ff */
[----:B------:R-:W-:Y:S02]  /*15830*/  SHF.R.S32.HI R25, RZ, 0x1f, R25 ;  /* 0x0000001fff197819 */ /* 0x000fe40000011419 */
[----:B------:R-:W-:Y:S02]  /*15840*/  ISETP.GE.AND P1, PT, R236, UR4, PT ;  /* 0x00000004ec007c0c */ /* 0x000fe4000bf26270 */
[-C--:B------:R-:W-:Y:S02]  /*15850*/  @!P2 LEA.HI.X R21, R28, R4.reuse, R29, 0x2, P5 ;  /* 0x000000041c15a211 */ /* 0x080fe400028f141d */
[----:B------:R-:W-:Y:S02]  /*15860*/  @!P0 LEA.HI.X R9, R24, R4, R25, 0x2, P4 ;  /* 0x0000000418098211 */ /* 0x000fe400020f1419 */
[----:B------:R-:W-:Y:S01]  /*15870*/  ISETP.GE.AND P4, PT, R235, UR4, PT ;  /* 0x00000004eb007c0c */ /* 0x000fe2000bf86270 */
[----:B------:R2:W-:Y:S01]  /*15880*/  @!P2 ST.E.64 desc[UR40][R20.64], R122 ;  /* 0x0000007a1400a985 */ /* 0x0005e2000c101b28 */
[----:B------:R-:W-:-:S02]  /*15890*/  SHF.R.S32.HI R24, RZ, 0x1f, R237 ;  /* 0x0000001fff187819 */ /* 0x000fc400000114ed */
[-C--:B---3--:R-:W-:Y:S01]  /*158a0*/  @!P3 LEA R10, P5, R237, R3.reuse, 0x2 ;  /* 0x00000003ed0ab211 */ /* 0x088fe200078a10ff */
[----:B------:R3:W-:Y:S01]  /*158b0*/  @!P0 ST.E.64 desc[UR40][R8.64], R126 ;  /* 0x0000007e08008985 */ /* 0x0007e2000c101b28 */
[----:B------:R-:W-:Y:S02]  /*158c0*/  ISETP.GE.AND P2, PT, R234, UR4, PT ;  /* 0x00000004ea007c0c */ /* 0x000fe4000bf46270 */
[----:B------:R-:W-:Y:S02]  /*158d0*/  ISETP.GE.AND P0, PT, R233, UR4, PT ;  /* 0x00000004e9007c0c */ /* 0x000fe4000bf06270 */
[----:B------:R-:W-:Y:S02]  /*158e0*/  @!P3 LEA.HI.X R11, R237, R4, R24, 0x2, P5 ;  /* 0x00000004ed0bb211 */ /* 0x000fe400028f1418 */
[----:B------:R-:W-:Y:S02]  /*158f0*/  SHF.R.S32.HI R24, RZ, 0x1f, R236 ;  /* 0x0000001fff187819 */ /* 0x000fe400000114ec */
[-C--:B0-----:R-:W-:Y:S01]  /*15900*/  @!P1 LEA R12, P5, R236, R3.reuse, 0x2 ;  /* 0x00000003ec0c9211 */ /* 0x081fe200078a10ff */
[----:B------:R3:W-:Y:S01]  /*15910*/  @!P3 ST.E.64 desc[UR40][R10.64], R130 ;  /* 0x000000820a00b985 */ /* 0x0007e2000c101b28 */
[----:B-1----:R-:W-:-:S02]  /*15920*/  @!P4 LEA R14, P3, R235, R3, 0x2 ;  /* 0x00000003eb0ec211 */ /* 0x002fc400078610ff */
[-C--:B------:R-:W-:Y:S02]  /*15930*/  @!P1 LEA.HI.X R13, R236, R4.reuse, R24, 0x2, P5 ;  /* 0x00000004ec0d9211 */ /* 0x080fe400028f1418 */
[----:B------:R-:W-:Y:S02]  /*15940*/  SHF.R.S32.HI R24, RZ, 0x1f, R235 ;  /* 0x0000001fff187819 */ /* 0x000fe400000114eb */
[----:B--2---:R-:W-:Y:S01]  /*15950*/  @!P2 LEA R20, P5, R234, R3, 0x2 ;  /* 0x00000003ea14a211 */ /* 0x004fe200078a10ff */
[----:B------:R3:W-:Y:S01]  /*15960*/  @!P1 ST.E.64 desc[UR40][R12.64], R134 ;  /* 0x000000860c009985 */ /* 0x0007e2000c101b28 */
[----:B------:R-:W-:Y:S02]  /*15970*/  SHF.R.S32.HI R29, RZ, 0x1f, R234 ;  /* 0x0000001fff1d7819 */ /* 0x000fe400000114ea */
[----:B------:R-:W-:Y:S02]  /*15980*/  @!P4 LEA.HI.X R15, R235, R4, R24, 0x2, P3 ;  /* 0x00000004eb0fc211 */ /* 0x000fe400018f1418 */
[----:B------:R-:W-:-:S02]  /*15990*/  SHF.R.S32.HI R28, RZ, 0x1f, R233 ;  /* 0x0000001fff1c7819 */ /* 0x000fc400000114e9 */
[C---:B------:R-:W-:Y:S01]  /*159a0*/  @!P0 LEA R24, P3, R233.reuse, R3, 0x2 ;  /* 0x00000003e9188211 */ /* 0x040fe200078610ff */
[----:B------:R3:W-:Y:S01]  /*159b0*/  @!P4 ST.E.64 desc[UR40][R14.64], R138 ;  /* 0x0000008a0e00c985 */ /* 0x0007e2000c101b28 */
[-C--:B------:R-:W-:Y:S02]  /*159c0*/  @!P2 LEA.HI.X R21, R234, R4.reuse, R29, 0x2, P5 ;  /* 0x00000004ea15a211 */ /* 0x080fe400028f141d */
[----:B------:R-:W-:-:S03]  /*159d0*/  @!P0 LEA.HI.X R25, R233, R4, R28, 0x2, P3 ;  /* 0x00000004e9198211 */ /* 0x000fc600018f141c */
[----:B------:R3:W-:Y:S04]  /*159e0*/  @!P2 ST.E.64 desc[UR40][R20.64], R142 ;  /* 0x0000008e1400a985 */ /* 0x0007e8000c101b28 */
[----:B------:R3:W-:Y:S01]  /*159f0*/  @!P0 ST.E.64 desc[UR40][R24.64], R146 ;  /* 0x0000009218008985 */ /* 0x0007e2000c101b28 */
[----:B------:R-:W-:-:S13]  /*15a00*/  ISETP.GE.AND P0, PT, R232, UR4, PT ;  /* 0x00000004e8007c0c */ /* 0x000fda000bf06270 */
[----:B---3--:R-:W-:Y:S05]  /*15a10*/  @P0 BRA `(.L_x_14031) ;  /* 0x0000000c00e40947 */ /* 0x008fea0003800000 */
[----:B------:R-:W-:Y:S02]  /*15a20*/  SHF.R.S32.HI R28, RZ, 0x1f, R232 ;  /* 0x0000001fff1c7819 */ /* 0x000fe400000114e8 */
[----:B------:R-:W-:-:S04]  /*15a30*/  LEA R8, P0, R232, R3, 0x2 ;  /* 0x00000003e8087211 */ /* 0x000fc800078010ff */
[----:B------:R-:W-:-:S05]  /*15a40*/  LEA.HI.X R9, R232, R4, R28, 0x2, P0 ;  /* 0x00000004e8097211 */ /* 0x000fca00000f141c */
[----:B------:R0:W-:Y:S01]  /*15a50*/  ST.E.64 desc[UR40][R8.64], R150 ;  /* 0x0000009608007985 */ /* 0x0001e2000c101b28 */
[----:B------:R-:W-:Y:S05]  /*15a60*/  BRA `(.L_x_14031) ;  /* 0x0000000c00d07947 */ /* 0x000fea0003800000 */
.L_x_14018:
        /* <DEDUP_REMOVED lines=16> */
[----:B------:R-:W0:-:S12]  /*15b70*/  S2R R0, SR_TID.X ;  /* 0x0000000000007919 */ /* 0x000e180000002100 */
        /* <DEDUP_REMOVED lines=9> */
.L_x_14036:
[----:B------:R-:W4:Y:S01]  /*15c10*/  LDL.LU R0, [R1+0x64] ;  /* 0x0000640001007983 */ /* 0x000f220000300800 */
[----:B------:R-:W-:Y:S01]  /*15c20*/  BSSY B1, `(.L_x_14037) ;  /* 0x0000036000017945 */ /* 0x000fe20003800000 */
[----:B------:R-:W-:Y:S02]  /*15c30*/  SEL R33, R224, RZ, !P0 ;  /* 0x000000ffe0217207 */ /* 0x000fe40004000000 */
[----:B-----5:R-:W-:Y:S02]  /*15c40*/  SHF.R.S32.HI R28, RZ, 0x1f, R3 ;  /* 0x0000001fff1c7819 */ /* 0x020fe40000011403 */
[----:B----4-:R-:W-:Y:S01]  /*15c50*/  SEL R30, R0, RZ, !P0 ;  /* 0x000000ff001e7207 */ /* 0x010fe20004000000 */
[----:B------:R-:W-:Y:S06]  /*15c60*/  @P3 BRA `(.L_x_14038) ;  /* 0x0000000000c43947 */ /* 0x000fec0003800000 */
[----:B------:R-:W0:Y:S01]  /*15c70*/  S2R R35, SR_TID.X ;  /* 0x0000000000237919 */ /* 0x000e220000002100 */
[----:B------:R-:W1:Y:S02]  /*15c80*/  LDC R37, c[0x0][0xbe8] ;  /* 0x0002fa00ff257b82 */ /* 0x000e640000000800 */
[----:B-1----:R-:W-:Y:S01]  /*15c90*/  IMAD R0, R26, R37, RZ ;  /* 0x000000251a007224 */ /* 0x002fe200078e02ff */
[----:B0-----:R-:W-:-:S04]  /*15ca0*/  IADD3 R35, R206, -0x80, R35 ;  /* 0xffffff80ce237810 */ /* 0x001fc80007ffe023 */
[----:B------:R-:W-:-:S13]  /*15cb0*/  ISETP.GE.AND P0, PT, R35, R0, PT ;  /* 0x000000002300720c */ /* 0x000fda0003f06270 */
[----:B------:R-:W-:Y:S05]  /*15cc0*/  @P0 BRA `(.L_x_14038) ;  /* 0x0000000000ac0947 */ /* 0x000fea0003800000 */
[----:B---3--:R-:W-:Y:S01]  /*15cd0*/  IMAD.MOV.U32 R4, RZ, RZ, 0x9b8 ;  /* 0x000009b8ff047424 */ /* 0x008fe200078e00ff */
[----:B------:R-:W-:Y:S01]  /*15ce0*/  ISETP.GT.AND P0, PT, R223, 0x1, PT ;  /* 0x00000001df00780c */ /* 0x000fe20003f04270 */
[----:B------:R-:W0:Y:S01]  /*15cf0*/  LDC.64 R8, c[0x0][0xba8] ;  /* 0x0002ea00ff087b82 */ /* 0x000e220000000a00 */
[----:B------:R-:W-:Y:S01]  /*15d00*/  ISETP.NE.AND P1, PT, R37, 0x1, PT ;  /* 0x000000012500780c */ /* 0x000fe20003f25270 */
[----:B------:R-:W-:Y:S01]  /*15d10*/  IMAD.MOV.U32 R27, RZ, RZ, R35 ;  /* 0x000000ffff1b7224 */ /* 0x000fe200078e0023 */
[----:B------:R-:W-:-:S05]  /*15d20*/  SEL R4, R4, 0x978, P0 ;  /* 0x0000097804047807 */ /* 0x000fca0000000000 */
[----:B------:R-:W1:Y:S08]  /*15d30*/  LDC.64 R20, c[0x0][R4+0x220] ;  /* 0x0000880004147b82 */ /* 0x000e700000000a00 */
[----:B------:R-:W3:Y:S08]  /*15d40*/  LDC.64 R24, c[0x0][R4+0x218] ;  /* 0x0000860004187b82 */ /* 0x000ef00000000a00 */
[----:B------:R-:W4:Y:S08]  /*15d50*/  LDC.64 R12, c[0x0][R4+0x228] ;  /* 0x00008a00040c7b82 */ /* 0x000f300000000a00 */
[----:B------:R-:W5:Y:S08]  /*15d60*/  @P1 LDC R0, c[0x0][0xbec] ;  /* 0x0002fb00ff001b82 */ /* 0x000f700000000800 */
[----:B------:R-:W2:Y:S08]  /*15d70*/  LDC.64 R10, c[0x0][R4+0x210] ;  /* 0x00008400040a7b82 */ /* 0x000eb00000000a00 */
[----:B------:R-:W4:Y:S01]  /*15d80*/  @P1 LDC R31, c[0x0][0xbf0] ;  /* 0x0002fc00ff1f1b82 */ /* 0x000f220000000800 */
[----:B-----5:R-:W-:-:S07]  /*15d90*/  @P1 IMAD.HI.U32 R0, R35, R0, RZ ;  /* 0x0000000023001227 */ /* 0x020fce00078e00ff */
[----:B0-----:R-:W0:Y:S01]  /*15da0*/  @!P0 LDC R8, c[0x0][0xb50] ;  /* 0x0002d400ff088b82 */ /* 0x001e220000000800 */
[-C--:B-1----:R-:W-:Y:S02]  /*15db0*/  IMAD R21, R21, R33.reuse, RZ ;  /* 0x0000002115157224 */ /* 0x082fe400078e02ff */
[----:B------:R-:W-:-:S05]  /*15dc0*/  IMAD.WIDE.U32 R14, R20, R33, RZ ;  /* 0x00000021140e7225 */ /* 0x000fca00078e00ff */
[----:B------:R-:W1:Y:S01]  /*15dd0*/  @!P0 LDC R9, c[0x0][0xb54] ;  /* 0x0002d500ff098b82 */ /* 0x000e620000000800 */
[-C--:B---3--:R-:W-:Y:S02]  /*15de0*/  IMAD R29, R25, R222.reuse, RZ ;  /* 0x000000de191d7224 */ /* 0x088fe400078e02ff */
[----:B------:R-:W-:Y:S01]  /*15df0*/  IMAD.WIDE.U32 R24, R24, R222, RZ ;  /* 0x000000de18187225 */ /* 0x000fe200078e00ff */
[----:B----4-:R-:W-:-:S03]  /*15e00*/  @P1 SHF.R.U32.HI R27, RZ, R31, R0 ;  /* 0x0000001fff1b1219 */ /* 0x010fc60000011600 */
        /* <DEDUP_REMOVED lines=12> */
[----:B------:R-:W-:Y:S02]  /*15ed0*/  SHF.R.S32.HI R27, RZ, 0x1f, R27 ;  /* 0x0000001fff1b7819 */ /* 0x000fe4000001141b */
[----:B------:R-:W-:Y:S02]  /*15ee0*/  SHF.R.S32.HI R21, RZ, 0x1f, R15 ;  /* 0x0000001fff157819 */ /* 0x000fe4000001140f */
[----:B------:R-:W-:Y:S01]  /*15ef0*/  IADD3.X R13, R27, R0, R25, P0, P1 ;  /* 0x000000001b0d7210 */ /* 0x000fe200007e2419 */
[----:B--2---:R-:W-:-:S04]  /*15f00*/  IMAD R0, R11, R15, RZ ;  /* 0x0000000f0b007224 */ /* 0x004fc800078e02ff */
[C---:B------:R-:W-:Y:S02]  /*15f10*/  IMAD R21, R10.reuse, R21, R0 ;  /* 0x000000150a157224 */ /* 0x040fe400078e0200 */
[----:B------:R-:W-:-:S04]  /*15f20*/  IMAD.WIDE.U32 R10, R10, R15, R12 ;  /* 0x0000000f0a0a7225 */ /* 0x000fc800078e000c */
[----:B------:R-:W-:Y:S01]  /*15f30*/  IMAD.IADD R0, R11, 0x1, R21 ;  /* 0x000000010b007824 */ /* 0x000fe200078e0215 */
[----:B0-----:R-:W-:Y:S01]  /*15f40*/  LEA R8, P0, R10, R8, 0x2 ;  /* 0x000000080a087211 */ /* 0x001fe200078010ff */
[----:B------:R-:W-:-:S03]  /*15f50*/  IMAD.MOV.U32 R11, RZ, RZ, -0x800000 ;  /* 0xff800000ff0b7424 */ /* 0x000fc600078e00ff */
[----:B-1----:R-:W-:-:S05]  /*15f60*/  LEA.HI.X R9, R10, R9, R0, 0x2, P0 ;  /* 0x000000090a097211 */ /* 0x002fca00000f1400 */
[----:B------:R0:W-:Y:S04]  /*15f70*/  STG.E desc[UR40][R8.64], R11 ;  /* 0x0000000b08007986 */ /* 0x0001e8000c101928 */
.L_x_14038:
[----:B------:R-:W-:Y:S05]  /*15f80*/  BSYNC B1 ;  /* 0x0000000000017941 */ /* 0x000fea0003800000 */
.L_x_14037:
[----:B------:R-:W-:Y:S05]  /*15f90*/  @P2 BRA `(.L_x_14031) ;  /* 0x0000000800842947 */ /* 0x000fea0003800000 */
[----:B------:R-:W1:Y:S01]  /*15fa0*/  LDC R21, c[0x0][0xbe8] ;  /* 0x0002fa00ff157b82 */ /* 0x000e620000000800 */
        /* <DEDUP_REMOVED lines=13> */
[----:B-1----:R-:W-:-:S03]  /*16080*/  ISETP.NE.AND P0, PT, R21, 0x1, PT ;  /* 0x000000011500780c */ /* 0x002fc60003f05270 */
[----:B------:R-:W-:Y:S02]  /*16090*/  IMAD.IADD R13, R206, 0x1, R3 ;  /* 0x00000001ce0d7824 */ /* 0x000fe400078e0203 */
[----:B------:R-:W-:Y:S01]  /*160a0*/  IMAD R9, R222, UR5, R9 ;  /* 0x00000005de097c24 */ /* 0x000fe2000f8e0209 */
[----:B------:R-:W-:Y:S01]  /*160b0*/  ULDC.64 UR4, c[0x0][0xaf0] ;  /* 0x0002bc0000047ab9 */ /* 0x000fe20000000a00 */
[----:B------:R-:W-:Y:S02]  /*160c0*/  IMAD.MOV.U32 R3, RZ, RZ, R13 ;  /* 0x000000ffff037224 */ /* 0x000fe400078e000d */
[----:B------:R-:W-:-:S04]  /*160d0*/  IMAD.WIDE.U32 R8, R33, UR4, R8 ;  /* 0x0000000421087c25 */ /* 0x000fc8000f8e0008 */
[----:B---3--:R-:W0:Y:S08]  /*160e0*/  @P0 LDC R4, c[0x0][0xbec] ;  /* 0x0002fb00ff040b82 */ /* 0x008e300000000800 */
[----:B------:R-:W1:Y:S01]  /*160f0*/  @P0 LDC R15, c[0x0][0xbf0] ;  /* 0x0002fc00ff0f0b82 */ /* 0x000e620000000800 */
[----:B0-----:R-:W-:-:S04]  /*16100*/  @P0 IMAD.HI.U32 R0, R13, R4, RZ ;  /* 0x000000040d000227 */ /* 0x001fc800078e00ff */
[----:B------:R-:W-:Y:S01]  /*16110*/  IMAD R4, R30, UR4, RZ ;  /* 0x000000041e047c24 */ /* 0x000fe2000f8e02ff */
[----:B-1----:R-:W-:-:S03]  /*16120*/  @P0 SHF.R.U32.HI R3, RZ, R15, R0 ;  /* 0x0000000fff030219 */ /* 0x002fc60000011600 */
        /* <DEDUP_REMOVED lines=20> */
[----:B------:R-:W-:-:S05]  /*16270*/  VIADD R9, R205, 0xc0 ;  /* 0x000000c0cd097836 */ /* 0x000fca0000000000 */
[----:B------:R-:W-:Y:S01]  /*16280*/  SHF.R.S32.HI R10, RZ, 0x1f, R9 ;  /* 0x0000001fff0a7819 */ /* 0x000fe20000011409 */
[----:B------:R-:W-:Y:S06]  /*16290*/  BRA.DIV UR4, `(.L_x_14039) ;  /* 0x000000a204847947 */ /* 0x000fec000b800000 */
[----:B------:R0:W1:Y:S04]  /*162a0*/  SHFL.IDX PT, R0, R4, RZ, 0x181f ;  /* 0x00181fff04007589 */ /* 0x00006800000e0000 */
[----:B------:R0:W3:Y:S02]  /*162b0*/  SHFL.IDX PT, R14, R3, RZ, 0x181f ;  /* 0x00181fff030e7589 */ /* 0x0000e400000e0000 */
.L_x_14269:
        /* <DEDUP_REMOVED lines=12> */
[-C--:B---3--:R-:W-:Y:S02]  /*16380*/  @!P3 LEA R12, P5, R205, R14.reuse, 0x1 ;  /* 0x0000000ecd0cb211 */ /* 0x088fe400078a08ff */
[----:B------:R-:W-:Y:S02]  /*16390*/  @!P2 LEA R24, P4, R217, R14, 0x1 ;  /* 0x0000000ed918a211 */ /* 0x000fe400078808ff */
[----:B-1----:R-:W-:Y:S02]  /*163a0*/  @!P3 LEA.HI.X R13, R205, R0, R8, 0x1, P5 ;  /* 0x00000000cd0db211 */ /* 0x002fe400028f0c08 */
        /* <DEDUP_REMOVED lines=10> */
.L_x_14041:
[----:B------:R-:W-:Y:S05]  /*16450*/  BSYNC B1 ;  /* 0x0000000000017941 */ /* 0x000fea0003800000 */
.L_x_14040:
[----:B------:R-:W-:-:S03]  /*16460*/  UMOV UR4, 0xffffffff ;  /* 0xffffffff00047882 */ /* 0x000fc60000000000 */
[----:B------:R-:W-:Y:S05]  /*16470*/  BRA.DIV UR4, `(.L_x_14042) ;  /* 0x000000a204407947 */ /* 0x000fea000b800000 */
[----:B-1----:R1:W0:Y:S04]  /*16480*/  SHFL.IDX PT, R0, R4, 0x1, 0x181f ;  /* 0x00381f0004007f89 */ /* 0x00222800000e0000 */
[----:B---34-:R1:W3:Y:S02]  /*16490*/  SHFL.IDX PT, R14, R3, 0x1, 0x181f ;  /* 0x00381f00030e7f89 */ /* 0x0182e400000e0000 */
.L_x_14273:
        /* <DEDUP_REMOVED lines=13> */
[----:B0-----:R-:W-:Y:S02]  /*16570*/  @!P3 LEA.HI.X R13, R205, R0, R11, 0x1, P5 ;  /* 0x00000000cd0db211 */ /* 0x001fe400028f0c0b */
        /* <DEDUP_REMOVED lines=10> */
.L_x_14044:
[----:B------:R-:W-:Y:S05]  /*16620*/  BSYNC B1 ;  /* 0x0000000000017941 */ /* 0x000fea0003800000 */
.L_x_14043:
[----:B------:R-:W-:-:S03]  /*16630*/  UMOV UR4, 0xffffffff ;  /* 0xffffffff00047882 */ /* 0x000fc60000000000 */
[----:B------:R-:W-:Y:S05]  /*16640*/  BRA.DIV UR4, `(.L_x_14045) ;  /* 0x000000a204147947 */ /* 0x000fea000b800000 */
[----:B0-----:R0:W0:Y:S04]  /*16650*/  SHFL.IDX PT, R0, R4, 0x2, 0x181f ;  /* 0x00581f0004007f89 */ /* 0x00102800000e0000 */
[----:B---34-:R3:W4:Y:S02]  /*16660*/  SHFL.IDX PT, R14, R3, 0x2, 0x181f ;  /* 0x00581f00030e7f89 */ /* 0x01872400000e0000 */
.L_x_14277:
        /* <DEDUP_REMOVED lines=24> */
.L_x_14047:
[----:B------:R-:W-:Y:S05]  /*167f0*/  BSYNC B1 ;  /* 0x0000000000017941 */ /* 0x000fea0003800000 */
.L_x_14046:
[----:B------:R-:W-:-:S03]  /*16800*/  UMOV UR4, 0xffffffff ;  /* 0xffffffff00047882 */ /* 0x000fc60000000000 */
[----:B------:R-:W-:Y:S05]  /*16810*/  BRA.DIV UR4, `(.L_x_14048) ;  /* 0x0000009e04e87947 */ /* 0x000fea000b800000 */
[----:B0-----:R0:W0:Y:S04]  /*16820*/  SHFL.IDX PT, R0, R4, 0x3, 0x181f ;  /* 0x00781f0004007f89 */ /* 0x00102800000e0000 */
[----:B----4-:R4:W0:Y:S02]  /*16830*/  SHFL.IDX PT, R14, R3, 0x3, 0x181f ;  /* 0x00781f00030e7f89 */ /* 0x01082400000e0000 */
.L_x_14281:
[----:B-1-34-:R-:W-:-:S05]  /*16840*/  VIADD R3, R206, 0x60 ;  /* 0x00000060ce037836 */ /* 0x01afca0000000000 */
[----:B------:R-:W-:-:S13]  /*16850*/  ISETP.GE.AND P0, PT, R3, R21, PT ;  /* 0x000000150300720c */ /* 0x000fda0003f06270 */
[----:B------:R-:W-:Y:S05]  /*16860*/  @P0 BRA `(.L_x_14031) ;  /* 0x0000000000500947 */ /* 0x000fea0003800000 */
[----:B------:R-:W-:Y:S01]  /*16870*/  ULDC UR4, c[0x0][0xac8] ;  /* 0x0002b20000047ab9 */ /* 0x000fe20000000800 */
[----:B0-----:R-:W-:Y:S02]  /*16880*/  SHF.R.S32.HI R4, RZ, 0x1f, R205 ;  /* 0x0000001fff047819 */ /* 0x001fe400000114cd */
[----:B------:R-:W-:Y:S02]  /*16890*/  ISETP.GE.AND P3, PT, R205, UR4, PT ;  /* 0x00000004cd007c0c */ /* 0x000fe4000bf66270 */
[----:B------:R-:W-:Y:S02]  /*168a0*/  ISETP.GE.AND P2, PT, R217, UR4, PT ;  /* 0x00000004d9007c0c */ /* 0x000fe4000bf46270 */
[----:B------:R-:W-:Y:S02]  /*168b0*/  ISETP.GE.AND P1, PT, R216, UR4, PT ;  /* 0x00000004d8007c0c */ /* 0x000fe4000bf26270 */
[----:B------:R-:W-:Y:S02]  /*168c0*/  ISETP.GE.AND P0, PT, R9, UR4, PT ;  /* 0x0000000409007c0c */ /* 0x000fe4000bf06270 */
[----:B------:R-:W-:-:S05]  /*168d0*/  SHF.R.S32.HI R8, RZ, 0x1f, R217 ;  /* 0x0000001fff087819 */ /* 0x000fca00000114d9 */
[-C--:B------:R-:W-:Y:S02]  /*168e0*/  @!P3 LEA R12, P5, R205, R14.reuse, 0x1 ;  /* 0x0000000ecd0cb211 */ /* 0x080fe400078a08ff */
[----:B------:R-:W-:Y:S02]  /*168f0*/  @!P2 LEA R20, P4, R217, R14, 0x1 ;  /* 0x0000000ed914a211 */ /* 0x000fe400078808ff */
[----:B------:R-:W-:Y:S02]  /*16900*/  @!P3 LEA.HI.X R13, R205, R0, R4, 0x1, P5 ;  /* 0x00000000cd0db211 */ /* 0x000fe400028f0c04 */
        /* <DEDUP_REMOVED lines=10> */
.L_x_14031:
[----:B------:R-:W-:Y:S05]  /*169b0*/  BSYNC B0 ;  /* 0x0000000000007941 */ /* 0x000fea0003800000 */
.L_x_14017:
[----:B------:R-:W-:Y:S02]  /*169c0*/  ULDC UR4, c[0x0][0xc3c] ;  /* 0x00030f0000047ab9 */ /* 0x000fe40000000800 */
[----:B---3--:R-:W-:-:S13]  /*169d0*/  ISETP.GE.AND P0, PT, R7, UR4, PT ;  /* 0x0000000407007c0c */ /* 0x008fda000bf06270 */
[----:B------:R-:W-:Y:S05]  /*169e0*/  @!P0 BRA `(.L_x_14049) ;  /* 0xfffffea800808947 */ /* 0x000fea000383ffff */
[----:B------:R-:W-:Y:S05]  /*169f0*/  BRA `(.L_x_13889) ;  /* 0x0000008400b07947 */ /* 0x000fea0003800000 */
.L_x_13887:
        /* <DEDUP_REMOVED lines=18> */
.L_x_14050:
        /* <DEDUP_REMOVED lines=43> */
.L_x_14054:
        /* <DEDUP_REMOVED lines=39> */
.L_x_14052:
        /* <DEDUP_REMOVED lines=12> */
.L_x_14055:
        /* <DEDUP_REMOVED lines=63> */
.L_x_14056:
        /* <DEDUP_REMOVED lines=61> */
.L_x_14057:
[----:B01----:R-:W-:-:S05]  /*178c0*/  LOP3.LUT R3, RZ, R2, RZ, 0x33, !PT ;  /* 0x00000002ff037212 */ /* 0x003fca00078e33ff */
[----:B------:R-:W-:-:S05]  /*178d0*/  IMAD.IADD R2, R4, 0x1, R3 ;  /* 0x0000000104027824 */ /* 0x000fca00078e0203 */
[----:B------:R1:W-:Y:S01]  /*178e0*/  STL [R1+0x4], R2 ;  /* 0x0000040201007387 */ /* 0x0003e20000100800 */
[----:B------:R-:W-:Y:S05]  /*178f0*/  BRA `(.L_x_14058) ;  /* 0x0000000000107947 */ /* 0x000fea0003800000 */
.L_x_14053:
[----:B------:R-:W-:Y:S01]  /*17900*/  IMAD.U32 R2, RZ, RZ, UR6 ;  /* 0x00000006ff027e24 */ /* 0x000fe2000f8e00ff */
[----:B------:R0:W-:Y:S04]  /*17910*/  STL [R1+0x4], RZ ;  /* 0x000004ff01007387 */ /* 0x0001e80000100800 */
[----:B------:R0:W-:Y:S04]  /*17920*/  STL [R1+0x8], RZ ;  /* 0x000008ff01007387 */ /* 0x0001e80000100800 */
[----:B------:R0:W-:Y:S02]  /*17930*/  STL [R1], R2 ;  /* 0x0000000201007387 */ /* 0x0001e40000100800 */
.L_x_14058:
        /* <DEDUP_REMOVED lines=10> */
.L_x_14051:
        /* <DEDUP_REMOVED lines=32> */
.L_x_14203:
        /* <DEDUP_REMOVED lines=65> */
.L_x_14060:
        /* <DEDUP_REMOVED lines=17> */
.L_x_14061:
[----:B------:R-:W-:Y:S05]  /*18100*/  @!P0 BRA `(.L_x_14062) ;  /* 0x00000000000c8947 */ /* 0x000fea0003800000 */
[----:B------:R-:W2:Y:S04]  /*18110*/  LDG.E R9, desc[UR40][R6.64] ;  /* 0x0000002806097981 */ /* 0x000ea8000c1e1900 */
[----:B------:R-:W2:Y:S02]  /*18120*/  LDG.E R6, desc[UR40][R6.64+0x4] ;  /* 0x0000042806067981 */ /* 0x000ea4000c1e1900 */
[----:B--2---:R-:W-:-:S07]  /*18130*/  IMAD.IADD R9, R6, 0x1, -R9 ;  /* 0x0000000106097824 */ /* 0x004fce00078e0a09 */
.L_x_14062:
[----:B------:R-:W2:Y:S01]  /*18140*/  LDL R7, [R1+0x4] ;  /* 0x0000040001077983 */ /* 0x000ea20000100800 */
[----:B-1----:R-:W1:Y:S03]  /*18150*/  LDC R3, c[0x0][0x448] ;  /* 0x00011200ff037b82 */ /* 0x002e660000000800 */
[----:B------:R-:W3:Y:S04]  /*18160*/  @P1 LDG.E R2, desc[UR40][R4.64] ;  /* 0x0000002804021981 */ /* 0x000ee8000c1e1900 */
[----:B------:R4:W3:Y:S01]  /*18170*/  @P1 LDG.E R4, desc[UR40][R4.64+0x4] ;  /* 0x0000042804041981 */ /* 0x0008e2000c1e1900 */
[----:B------:R-:W-:Y:S01]  /*18180*/  LOP3.LUT R12, R10, 0xff, RZ, 0xc0, !PT ;  /* 0x000000ff0a0c7812 */ /* 0x000fe200078ec0ff */
[----:B------:R-:W-:Y:S01]  /*18190*/  BSSY B0, `(.L_x_14063) ;  /* 0x0000037000007945 */ /* 0x000fe20003800000 */
[----:B------:R-:W-:-:S03]  /*181a0*/  SHF.R.U32.HI R10, RZ, 0x10, R10 ;  /* 0x00000010ff0a7819 */ /* 0x000fc6000001160a */
[----:B------:R0:W-:Y:S01]  /*181b0*/  STL [R1+0x60], R12 ;  /* 0x0000600c01007387 */ /* 0x0001e20000100800 */
[----:B-1----:R-:W-:-:S13]  /*181c0*/  ISETP.NE.AND P0, PT, R3, 0x1, PT ;  /* 0x000000010300780c */ /* 0x002fda0003f05270 */
[----:B----4-:R-:W1:Y:S08]  /*181d0*/  @P0 LDC R5, c[0x0][0x44c] ;  /* 0x00011300ff050b82 */ /* 0x010e700000000800 */
[----:B------:R-:W4:Y:S01]  /*181e0*/  @P0 LDC R6, c[0x0][0x450] ;  /* 0x00011400ff060b82 */ /* 0x000f220000000800 */
[----:B--2---:R-:W-:Y:S02]  /*181f0*/  IMAD.SHL.U32 R3, R7, 0x80, RZ ;  /* 0x0000008007037824 */ /* 0x004fe400078e00ff */
[----:B-----5:R-:W-:-:S02]  /*18200*/  IMAD.IADD R7, R9, 0x1, -R8 ;  /* 0x0000000109077824 */ /* 0x020fc400078e0a08 */
[----:B------:R-:W-:Y:S02]  /*18210*/  VIADD R3, R3, 0x7f ;  /* 0x0000007f03037836 */ /* 0x000fe40000000000 */
[----:B---3--:R-:W-:Y:S02]  /*18220*/  @P1 IMAD.IADD R11, R4, 0x1, -R2 ;  /* 0x00000001040b1824 */ /* 0x008fe400078e0a02 */
[----:B-1----:R-:W-:-:S05]  /*18230*/  @P0 IMAD.HI.U32 R2, R3, R5, RZ ;  /* 0x0000000503020227 */ /* 0x002fca00078e00ff */
[----:B----4-:R-:W-:Y:S01]  /*18240*/  @P0 SHF.R.U32.HI R3, RZ, R6, R2 ;  /* 0x00000006ff030219 */ /* 0x010fe20000011602 */
[----:B------:R-:W-:-:S04]  /*18250*/  IMAD.IADD R2, R7, 0x1, R11 ;  /* 0x0000000107027824 */ /* 0x000fc800078e020b */
[C---:B------:R-:W-:Y:S01]  /*18260*/  VIADD R4, R2.reuse, 0x5f ;  /* 0x0000005f02047836 */ /* 0x040fe20000000000 */
[----:B------:R-:W-:-:S03]  /*18270*/  IADD3 R21, R2, 0x60, -R14 ;  /* 0x0000006002157810 */ /* 0x000fc60007ffe80e */
[----:B------:R-:W-:-:S04]  /*18280*/  IMAD.HI R2, R4, 0x2aaaaaab, RZ ;  /* 0x2aaaaaab04027827 */ /* 0x000fc800078e02ff */
[----:B------:R-:W-:Y:S01]  /*18290*/  IMAD.IADD R3, R21, 0x1, R3 ;  /* 0x0000000115037824 */ /* 0x000fe200078e0203 */
[----:B------:R-:W-:Y:S01]  /*182a0*/  SHF.R.U32.HI R20, RZ, 0x1f, R2 ;  /* 0x0000001fff147819 */ /* 0x000fe20000011602 */
[----:B------:R-:W-:Y:S02]  /*182b0*/  IMAD.MOV.U32 R4, RZ, RZ, RZ ;  /* 0x000000ffff047224 */ /* 0x000fe400078e00ff */
[----:B------:R-:W-:Y:S01]  /*182c0*/  IMAD.HI R3, R3, 0x2aaaaaab, RZ ;  /* 0x2aaaaaab03037827 */ /* 0x000fe200078e02ff */
[----:B------:R-:W-:-:S04]  /*182d0*/  LEA.HI.SX32 R20, R2, R20, 0x1c ;  /* 0x0000001402147211 */ /* 0x000fc800078fe2ff */
[----:B------:R-:W-:-:S04]  /*182e0*/  SHF.R.U32.HI R6, RZ, 0x1f, R3 ;  /* 0x0000001fff067819 */ /* 0x000fc80000011603 */
[----:B------:R-:W-:-:S04]  /*182f0*/  LEA.HI.SX32 R6, R3, R6, 0x1c ;  /* 0x0000000603067211 */ /* 0x000fc800078fe2ff */
        /* <DEDUP_REMOVED lines=32> */
.L_x_14064:
[----:B------:R-:W-:Y:S05]  /*18500*/  BSYNC B0 ;  /* 0x0000000000007941 */ /* 0x000fea0003800000 */
.L_x_14063:
        /* <DEDUP_REMOVED lines=25> */
.L_x_14284:
[----:B-1----:R-:W-:Y:S02]  /*186a0*/  ISETP.NE.AND P0, PT, R14, RZ, PT ;  /* 0x000000ff0e00720c */ /* 0x002fe40003f05270 */
[----:B------:R-:W-:-:S11]  /*186b0*/  PLOP3.LUT P6, PT, PT, PT, PT, 0x8, 0x0 ;  /* 0x000000000000781c */ /* 0x000fd60003fce170 */
[----:B------:R-:W-:Y:S05]  /*186c0*/  @P0 BRA `(.L_x_14068) ;  /* 0x00000000000c0947 */ /* 0x000fea0003800000 */
[----:B------:R-:W-:-:S03]  /*186d0*/  UMOV UR4, 0xffffffff ;  /* 0xffffffff00047882 */ /* 0x000fc60000000000 */
[----:B------:R-:W-:Y:S05]  /*186e0*/  BRA.DIV UR4, `(.L_x_14069) ;  /* 0x0000008204b07947 */ /* 0x000fea000b800000 */
[----:B------:R-:W-:-:S13]  /*186f0*/  ELECT P6, URZ, PT ;  /* 0x00000000003f782f */ /* 0x000fda00038c0000 */
.L_x_14068:
        /* <DEDUP_REMOVED lines=9> */
.L_x_14287:
[----:B------:R-:W-:Y:S05]  /*18790*/  BSYNC B1 ;  /* 0x0000000000017941 */ /* 0x000fea0003800000 */
.L_x_14070:
        /* <DEDUP_REMOVED lines=12> */
.L_x_14288:
[----:B------:R-:W-:Y:S05]  /*18860*/  BSYNC B2 ;  /* 0x0000000000027941 */ /* 0x000fea0003800000 */
.L_x_14074:
        /* <DEDUP_REMOVED lines=9> */
.L_x_14077:
[----:B------:R-:W-:Y:S05]  /*18900*/  BSYNC B2 ;  /* 0x0000000000027941 */ /* 0x000fea0003800000 */
.L_x_14076:
        /* <DEDUP_REMOVED lines=13> */
.L_x_14078:
        /* <DEDUP_REMOVED lines=13> */
.L_x_14289:
[----:B------:R-:W-:Y:S05]  /*18ab0*/  BSYNC B2 ;  /* 0x0000000000027941 */ /* 0x000fea0003800000 */
.L_x_14079:
        /* <DEDUP_REMOVED lines=11> */
.L_x_14082:
[----:B------:R-:W-:Y:S05]  /*18b70*/  BSYNC B2 ;  /* 0x0000000000027941 */ /* 0x000fea0003800000 */
.L_x_14081:
        /* <DEDUP_REMOVED lines=10> */
.L_x_14083:
        /* <DEDUP_REMOVED lines=15> */
.L_x_14084:
        /* <DEDUP_REMOVED lines=15> */
.L_x_14085:
        /* <DEDUP_REMOVED lines=15> */
.L_x_14086:
        /* <DEDUP_REMOVED lines=10> */
.L_x_14073:
[----:B------:R-:W-:Y:S05]  /*18f90*/  BSYNC B1 ;  /* 0x0000000000017941 */ /* 0x000fea0003800000 */
.L_x_14072:
        /* <DEDUP_REMOVED lines=13> */
.L_x_14102:
        /* <DEDUP_REMOVED lines=13> */
.L_x_14290:
[----:B------:R-:W-:Y:S05]  /*19140*/  BSYNC B2 ;  /* 0x0000000000027941 */ /* 0x000fea0003800000 */
.L_x_14089:
        /* <DEDUP_REMOVED lines=9> */
.L_x_14092:
[----:B------:R-:W-:Y:S05]  /*191e0*/  BSYNC B2 ;  /* 0x0000000000027941 */ /* 0x000fea0003800000 */
.L_x_14091:
        /* <DEDUP_REMOVED lines=12> */
.L_x_14093:
        /* <DEDUP_REMOVED lines=13> */
.L_x_14291:
[----:B------:R-:W-:Y:S05]  /*19380*/  BSYNC B2 ;  /* 0x0000000000027941 */ /* 0x000fea0003800000 */
.L_x_14094:
        /* <DEDUP_REMOVED lines=11> */
.L_x_14097:
[----:B------:R-:W-:Y:S05]  /*19440*/  BSYNC B2 ;  /* 0x0000000000027941 */ /* 0x000fea0003800000 */
.L_x_14096:
        /* <DEDUP_REMOVED lines=10> */
.L_x_14098:
        /* <DEDUP_REMOVED lines=15> */
.L_x_14099:
        /* <DEDUP_REMOVED lines=15> */
.L_x_14100:
        /* <DEDUP_REMOVED lines=15> */
.L_x_14101:
        /* <DEDUP_REMOVED lines=10> */
.L_x_14088:
[----:B------:R-:W-:Y:S05]  /*19860*/  BSYNC B1 ;  /* 0x0000000000017941 */ /* 0x000fea0003800000 */
.L_x_14087:
        /* <DEDUP_REMOVED lines=12> */
.L_x_14066:
[----:B------:R-:W-:Y:S05]  /*19930*/  BSYNC B0 ;  /* 0x0000000000007941 */ /* 0x000fea0003800000 */
.L_x_14065:
        /* <DEDUP_REMOVED lines=13> */
[----:B------:R-:W-:-:S04]  /*19a10*/  IMAD.IADD R0, R21, 0x1, R0 ;  /* 0x0000000115007824 */ /* 0x000fc800078e0200 */
[----:B------:R-:W-:-:S05]  /*19a20*/  IMAD.HI R0, R0, 0x2aaaaaab, RZ ;  /* 0x2aaaaaab00007827 */ /* 0x000fca00078e02ff */
[----:B------:R-:W-:-:S04]  /*19a30*/  SHF.R.U32.HI R2, RZ, 0x1f, R0 ;  /* 0x0000001fff027819 */ /* 0x000fc80000011600 */
[----:B------:R-:W-:-:S04]  /*19a40*/  LEA.HI.SX32 R0, R0, R2, 0x1c ;  /* 0x0000000200007211 */ /* 0x000fc800078fe2ff */
        /* <DEDUP_REMOVED lines=32> */
.L_x_14104:
[----:B------:R-:W-:Y:S05]  /*19c50*/  BSYNC B0 ;  /* 0x0000000000007941 */ /* 0x000fea0003800000 */
.L_x_14103:
        /* <DEDUP_REMOVED lines=27> */
.L_x_14106:
        /* <DEDUP_REMOVED lines=20> */
.L_x_14109:
[----:B------:R-:W-:Y:S05]  /*19f50*/  BSYNC B6 ;  /* 0x0000000000067941 */ /* 0x000fea0003800000 */
.L_x_14108:
        /* <DEDUP_REMOVED lines=20> */
.L_x_14112:
        /* <DEDUP_REMOVED lines=16> */
.L_x_14111:
[----:B------:R-:W-:Y:S05]  /*1a1a0*/  BSYNC B6 ;  /* 0x0000000000067941 */ /* 0x000fea0003800000 */
.L_x_14110:
        /* <DEDUP_REMOVED lines=24> */
.L_x_14294:
        /* <DEDUP_REMOVED lines=9> */
.L_x_14297:
        /* <DEDUP_REMOVED lines=24> */
.L_x_14116:
[----:B------:R-:W2:Y:S04]  /*1a540*/  LDL R0, [R1+0x10] ;  /* 0x0000100001007983 */ /* 0x000ea80000100800 */
[----:B-1----:R-:W3:Y:S01]  /*1a550*/  LDL R2, [R1+0x18] ;  /* 0x0000180001027983 */ /* 0x002ee20000100800 */
[----:B--2---:R-:W-:Y:S01]  /*1a560*/  IMAD R0, R0, 0x8, R18 ;  /* 0x0000000800007824 */ /* 0x004fe200078e0212 */
[----:B---3--:R-:W-:-:S04]  /*1a570*/  SHF.L.U32 R2, R2, 0x1f, RZ ;  /* 0x0000001f02027819 */ /* 0x008fc800000006ff */
[----:B------:R-:W1:Y:S02]  /*1a580*/  SYNCS.PHASECHK.TRANS64.TRYWAIT P0, [R0+URZ+0x22840], R2 ;  /* 0x02284002000075a7 */ /* 0x000e64000800017f */
[----:B-1----:R-:W-:Y:S05]  /*1a590*/  @!P0 BRA `(.L_x_14117) ;  /* 0x0000006400dc8947 */ /* 0x002fea0003800000 */
.L_x_14298:
        /* <DEDUP_REMOVED lines=11> */
.L_x_14118:
[----:B0-----:R-:W2:Y:S04]  /*1a650*/  LDL R4, [R1+0x10] ;  /* 0x0000100001047983 */ /* 0x001ea80000100800 */
[----:B------:R-:W3:Y:S04]  /*1a660*/  LDL R3, [R1+0x30] ;  /* 0x0000300001037983 */ /* 0x000ee80000100800 */
[----:B-1----:R-:W4:Y:S01]  /*1a670*/  LDL R2, [R1+0x24] ;  /* 0x0000240001027983 */ /* 0x002f220000100800 */
        /* <DEDUP_REMOVED lines=11> */
[----:B--2---:R-:W-:Y:S01]  /*1a730*/  IMAD R0, R4, 0x3000, R18 ;  /* 0x0000300004007824 */ /* 0x004fe200078e0212 */
[----:B---3--:R-:W-:-:S04]  /*1a740*/  R2UR UR11, R3 ;  /* 0x00000000030b72ca */ /* 0x008fc800000e0000 */
[----:B------:R-:W-:Y:S02]  /*1a750*/  R2UR UR8, R0 ;  /* 0x00000000000872ca */ /* 0x000fe400000e0000 */
[----:B----4-:R-:W-:-:S11]  /*1a760*/  R2UR UR4, R2 ;  /* 0x00000000020472ca */ /* 0x010fd600000e0000 */
[----:B------:R-:W-:Y:S02]  /*1a770*/  UIADD3 UR8, UR8, 0x1c400, URZ ;  /* 0x0001c40008087890 */ /* 0x000fe4000fffe03f */
[----:B------:R-:W-:-:S03]  /*1a780*/  UIMAD UR11, UR11, 0x60, UR4 ;  /* 0x000000600b0b78a4 */ /* 0x000fc6000f8e0204 */
[----:B------:R-:W-:-:S06]  /*1a790*/  UMOV UR4, 0x0 ;  /* 0x0000000000047882 */ /* 0x000fcc0000000000 */
[----:B------:R1:W-:Y:S02]  /*1a7a0*/  UTMALDG.4D [UR8], [UR6], desc[UR4] ;  /* 0x00000408060075b4 */ /* 0x0003e40008019000 */
[----:B-1----:R-:W-:Y:S01]  /*1a7b0*/  NOP ;  /* 0x0000000000007918 */ /* 0x002fe20000000000 */
.L_x_14114:
        /* <DEDUP_REMOVED lines=40> */
.L_x_14120:
[----:B------:R-:W-:Y:S05]  /*1aa40*/  BSYNC B6 ;  /* 0x0000000000067941 */ /* 0x000fea0003800000 */
.L_x_14119:
        /* <DEDUP_REMOVED lines=125> */
.L_x_14315:
        /* <DEDUP_REMOVED lines=10> */
.L_x_14122:
        /* <DEDUP_REMOVED lines=18> */
.L_x_14316:
[----:B------:R-:W-:Y:S05]  /*1b3e0*/  BSYNC B0 ;  /* 0x0000000000007941 */ /* 0x000fea0003800000 */
.L_x_14123:
        /* <DEDUP_REMOVED lines=13> */
.L_x_14317:
[----:B------:R-:W-:Y:S05]  /*1b4c0*/  BSYNC B1 ;  /* 0x0000000000017941 */ /* 0x000fea0003800000 */
.L_x_14127:
        /* <DEDUP_REMOVED lines=9> */
.L_x_14130:
[----:B------:R-:W-:Y:S05]  /*1b560*/  BSYNC B1 ;  /* 0x0000000000017941 */ /* 0x000fea0003800000 */
.L_x_14129:
        /* <DEDUP_REMOVED lines=13> */
.L_x_14131:
        /* <DEDUP_REMOVED lines=15> */
.L_x_14132:
        /* <DEDUP_REMOVED lines=15> */
.L_x_14133:
        /* <DEDUP_REMOVED lines=15> */
.L_x_14134:
        /* <DEDUP_REMOVED lines=10> */
.L_x_14126:
[----:B------:R-:W-:Y:S05]  /*1b9b0*/  BSYNC B0 ;  /* 0x0000000000007941 */ /* 0x000fea0003800000 */
.L_x_14125:
        /* <DEDUP_REMOVED lines=55> */
.L_x_14141:
        /* <DEDUP_REMOVED lines=8> */
.L_x_14318:
[----:B------:R-:W-:Y:S05]  /*1bdb0*/  BSYNC B3 ;  /* 0x0000000000037941 */ /* 0x000fea0003800000 */
.L_x_14142:
        /* <DEDUP_REMOVED lines=9> */
.L_x_14145:
[----:B------:R-:W-:Y:S05]  /*1be50*/  BSYNC B3 ;  /* 0x0000000000037941 */ /* 0x000fea0003800000 */
.L_x_14144:
        /* <DEDUP_REMOVED lines=13> */
.L_x_14146:
        /* <DEDUP_REMOVED lines=13> */
.L_x_14319:
[----:B------:R-:W-:Y:S05]  /*1c000*/  BSYNC B3 ;  /* 0x0000000000037941 */ /* 0x000fea0003800000 */
.L_x_14147:
        /* <DEDUP_REMOVED lines=11> */
.L_x_14150:
[----:B------:R-:W-:Y:S05]  /*1c0c0*/  BSYNC B3 ;  /* 0x0000000000037941 */ /* 0x000fea0003800000 */
.L_x_14149:
        /* <DEDUP_REMOVED lines=10> */
.L_x_14151:
        /* <DEDUP_REMOVED lines=15> */
.L_x_14152:
        /* <DEDUP_REMOVED lines=15> */
.L_x_14153:
        /* <DEDUP_REMOVED lines=15> */
.L_x_14154:
        /* <DEDUP_REMOVED lines=10> */
.L_x_14140:
[----:B------:R-:W-:Y:S05]  /*1c4e0*/  BSYNC B1 ;  /* 0x0000000000017941 */ /* 0x000fea0003800000 */
.L_x_14139:
[----:B------:R-:W2:Y:S02]  /*1c4f0*/  LDL.LU R5, [R1+0x40] ;  /* 0x0000400001057983 */ /* 0x000ea40000300800 */
[----:B--2---:R-:W-:-:S07]  /*1c500*/  VIADD R0, R5, 0xfffffffd ;  /* 0xfffffffd05007836 */ /* 0x004fce0000000000 */
.L_x_14138:
[----:B------:R-:W-:Y:S05]  /*1c510*/  BSYNC B2 ;  /* 0x0000000000027941 */ /* 0x000fea0003800000 */
.L_x_14137:
[----:B------:R-:W-:Y:S01]  /*1c520*/  VIADD R8, R8, 0xfffffffe ;  /* 0xfffffffe08087836 */ /* 0x000fe20000000000 */
[----:B------:R-:W-:-:S04]  /*1c530*/  LOP3.LUT R4, RZ, R4, RZ, 0x33, !PT ;  /* 0x00000004ff047212 */ /* 0x000fc800078e33ff */
[----:B------:R-:W-:-:S13]  /*1c540*/  ISETP.NE.AND P0, PT, R8, R4, PT ;  /* 0x000000040800720c */ /* 0x000fda0003f05270 */
[----:B------:R-:W-:Y:S05]  /*1c550*/  @!P0 BRA `(.L_x_14136) ;  /* 0x0000001400008947 */ /* 0x000fea0003800000 */
.L_x_14187:
        /* <DEDUP_REMOVED lines=35> */
.L_x_14157:
        /* <DEDUP_REMOVED lines=8> */
.L_x_14320:
[----:B------:R-:W-:Y:S05]  /*1c810*/  BSYNC B2 ;  /* 0x0000000000027941 */ /* 0x000fea0003800000 */
.L_x_14158:
        /* <DEDUP_REMOVED lines=9> */
.L_x_14161:
[----:B------:R-:W-:Y:S05]  /*1c8b0*/  BSYNC B2 ;  /* 0x0000000000027941 */ /* 0x000fea0003800000 */
.L_x_14160:
        /* <DEDUP_REMOVED lines=12> */
.L_x_14162:
        /* <DEDUP_REMOVED lines=13> */
.L_x_14321:
[----:B------:R-:W-:Y:S05]  /*1ca50*/  BSYNC B2 ;  /* 0x0000000000027941 */ /* 0x000fea0003800000 */
.L_x_14163:
        /* <DEDUP_REMOVED lines=11> */
.L_x_14166:
[----:B------:R-:W-:Y:S05]  /*1cb10*/  BSYNC B2 ;  /* 0x0000000000027941 */ /* 0x000fea0003800000 */
.L_x_14165:
        /* <DEDUP_REMOVED lines=9> */
.L_x_14167:
        /* <DEDUP_REMOVED lines=15> */
.L_x_14168:
        /* <DEDUP_REMOVED lines=15> */
.L_x_14169:
        /* <DEDUP_REMOVED lines=15> */
.L_x_14170:
        /* <DEDUP_REMOVED lines=10> */
.L_x_14156:
[----:B------:R-:W-:Y:S05]  /*1cf20*/  BSYNC B1 ;  /* 0x0000000000017941 */ /* 0x000fea0003800000 */
.L_x_14155:
        /* <DEDUP_REMOVED lines=35> */
.L_x_14173:
        /* <DEDUP_REMOVED lines=8> */
.L_x_14322:
[----:B------:R-:W-:Y:S05]  /*1d1e0*/  BSYNC B2 ;  /* 0x0000000000027941 */ /* 0x000fea0003800000 */
.L_x_14174:
        /* <DEDUP_REMOVED lines=9> */
.L_x_14177:
[----:B------:R-:W-:Y:S05]  /*1d280*/  BSYNC B2 ;  /* 0x0000000000027941 */ /* 0x000fea0003800000 */
.L_x_14176:
        /* <DEDUP_REMOVED lines=13> */
.L_x_14178:
        /* <DEDUP_REMOVED lines=13> */
.L_x_14323:
[----:B------:R-:W-:Y:S05]  /*1d430*/  BSYNC B2 ;  /* 0x0000000000027941 */ /* 0x000fea0003800000 */
.L_x_14179:
        /* <DEDUP_REMOVED lines=11> */
.L_x_14182:
[----:B------:R-:W-:Y:S05]  /*1d4f0*/  BSYNC B2 ;  /* 0x0000000000027941 */ /* 0x000fea0003800000 */
.L_x_14181:
        /* <DEDUP_REMOVED lines=10> */
.L_x_14183:
        /* <DEDUP_REMOVED lines=15> */
.L_x_14184:
        /* <DEDUP_REMOVED lines=15> */
.L_x_14185:
        /* <DEDUP_REMOVED lines=15> */
.L_x_14186:
        /* <DEDUP_REMOVED lines=10> */
.L_x_14172:
[----:B------:R-:W-:Y:S05]  /*1d910*/  BSYNC B1 ;  /* 0x0000000000017941 */ /* 0x000fea0003800000 */
.L_x_14171:
[----:B------:R-:W2:Y:S01]  /*1d920*/  LDL R5, [R1+0x28] ;  /* 0x0000280001057983 */ /* 0x000ea20000100800 */
[----:B------:R-:W-:Y:S01]  /*1d930*/  VIADD R0, R0, 0xfffffffe ;  /* 0xfffffffe00007836 */ /* 0x000fe20000000000 */
[----:B--2---:R-:W-:-:S13]  /*1d940*/  ISETP.GT.AND P0, PT, R6, R5, PT ;  /* 0x000000050600720c */ /* 0x004fda0003f04270 */
[----:B------:R-:W-:Y:S05]  /*1d950*/  @P0 BRA `(.L_x_14187) ;  /* 0xffffffec00000947 */ /* 0x000fea000383ffff */
.L_x_14136:
[----:B------:R-:W-:Y:S05]  /*1d960*/  BSYNC B0 ;  /* 0x0000000000007941 */ /* 0x000fea0003800000 */
.L_x_14135:
        /* <DEDUP_REMOVED lines=25> */
.L_x_14189:
[----:B------:R-:W-:Y:S05]  /*1db00*/  BSYNC B0 ;  /* 0x0000000000007941 */ /* 0x000fea0003800000 */
.L_x_14188:
[----:B------:R-:W-:-:S05]  /*1db10*/  SEL R0, R0, RZ, P0 ;  /* 0x000000ff00007207 */ /* 0x000fca0000000000 */
[----:B------:R3:W-:Y:S02]  /*1db20*/  STL [R1+0x10], R0 ;  /* 0x0000100001007387 */ /* 0x0007e40000100800 */
.L_x_14107:
[----:B------:R-:W-:Y:S05]  /*1db30*/  BSYNC B7 ;  /* 0x0000000000077941 */ /* 0x000fea0003800000 */
.L_x_14105:
        /* <DEDUP_REMOVED lines=13> */
.L_x_14190:
        /* <DEDUP_REMOVED lines=46> */
.L_x_14333:
[----:B------:R-:W-:Y:S02]  /*1def0*/  ULDC UR4, c[0x0][0xc38] ;  /* 0x00030e0000047ab9 */ /* 0x000fe40000000800 */
[----:B------:R-:W-:-:S04]  /*1df00*/  IMAD.U32 R2, RZ, RZ, UR4 ;  /* 0x00000004ff027e24 */ /* 0x000fc8000f8e00ff */
[----:B-1----:R-:W-:-:S04]  /*1df10*/  IMAD R9, R9, R2, RZ ;  /* 0x0000000209097224 */ /* 0x002fc800078e02ff */
[----:B------:R-:W-:-:S05]  /*1df20*/  IMAD.IADD R0, R0, 0x1, R9 ;  /* 0x0000000100007824 */ /* 0x000fca00078e0209 */
[----:B------:R-:W-:-:S13]  /*1df30*/  ISETP.GT.AND P6, PT, R0, R5, PT ;  /* 0x000000050000720c */ /* 0x000fda0003fc4270 */
[----:B------:R-:W-:Y:S05]  /*1df40*/  @P6 BRA `(.L_x_14193) ;  /* 0x0000000000ac6947 */ /* 0x000fea0003800000 */
.L_x_14196:
        /* <DEDUP_REMOVED lines=37> */
.L_x_14341:
[----:B------:R-:W-:Y:S02]  /*1e1a0*/  ULDC UR4, c[0x0][0xc38] ;  /* 0x00030e0000047ab9 */ /* 0x000fe40000000800 */
[----:B------:R-:W-:-:S04]  /*1e1b0*/  IMAD.U32 R2, RZ, RZ, UR4 ;  /* 0x00000004ff027e24 */ /* 0x000fc8000f8e00ff */
[----:B-1----:R-:W-:-:S04]  /*1e1c0*/  IMAD R9, R9, R2, RZ ;  /* 0x0000000209097224 */ /* 0x002fc800078e02ff */
[----:B------:R-:W-:-:S05]  /*1e1d0*/  IMAD.IADD R0, R9, 0x1, R0 ;  /* 0x0000000109007824 */ /* 0x000fca00078e0200 */
[----:B------:R-:W-:-:S13]  /*1e1e0*/  ISETP.GT.AND P6, PT, R0, R5, PT ;  /* 0x000000050000720c */ /* 0x000fda0003fc4270 */
[----:B------:R-:W-:Y:S05]  /*1e1f0*/  @!P6 BRA `(.L_x_14196) ;  /* 0xfffffffc0054e947 */ /* 0x000fea000383ffff */
.L_x_14193:
        /* <DEDUP_REMOVED lines=12> */
.L_x_14346:
[----:B------:R-:W-:-:S13]  /*1e2c0*/  ISETP.NE.AND P0, PT, R0, RZ, PT ;  /* 0x000000ff0000720c */ /* 0x000fda0003f05270 */
[----:B------:R-:W-:Y:S05]  /*1e2d0*/  @!P0 BRA `(.L_x_14198) ;  /* 0x0000000000108947 */ /* 0x000fea0003800000 */
[----:B------:R-:W-:Y:S01]  /*1e2e0*/  UMOV UR4, 0xffffffff ;  /* 0xffffffff00047882 */ /* 0x000fe20000000000 */
[----:B-1----:R-:W-:Y:S02]  /*1e2f0*/  VIADD R3, R3, 0xffffffff ;  /* 0xffffffff03037836 */ /* 0x002fe40000000000 */
[----:B------:R-:W-:Y:S05]  /*1e300*/  BRA.DIV UR4, `(.L_x_14199) ;  /* 0x0000004204707947 */ /* 0x000fea000b800000 */
[----:B------:R2:W3:Y:S02]  /*1e310*/  SHFL.IDX PT, R8, R7, R3, 0x1f ;  /* 0x00001f0307087589 */ /* 0x0004e400000e0000 */
.L_x_14198:
[----:B------:R-:W-:Y:S01]  /*1e320*/  ISETP.NE.AND P0, PT, R6, 0x1, PT ;  /* 0x000000010600780c */ /* 0x000fe20003f05270 */
[----:B---3--:R-:W-:-:S05]  /*1e330*/  IMAD R0, R8, R2, R9 ;  /* 0x0000000208007224 */ /* 0x008fca00078e0209 */
[----:B------:R3:W-:Y:S02]  /*1e340*/  STL [R1], R0 ;  /* 0x0000000001007387 */ /* 0x0007e40000100800 */
[----:B---3--:R-:W-:-:S05]  /*1e350*/  IMAD.IADD R0, R5, 0x1, -R0 ;  /* 0x0000000105007824 */ /* 0x008fca00078e0a00 */
[----:B------:R-:W-:Y:S05]  /*1e360*/  @!P0 BRA `(.L_x_14200) ;  /* 0x0000000000e48947 */ /* 0x000fea0003800000 */
[----:B------:R-:W-:-:S04]  /*1e370*/  IABS R5, R4 ;  /* 0x0000000400057213 */ /* 0x000fc80000000000 */
[----:B0-2---:R-:W0:Y:S08]  /*1e380*/  I2F.RP R7, R5 ;  /* 0x0000000500077306 */ /* 0x005e300000209400 */
        /* <DEDUP_REMOVED lines=55> */
.L_x_14200:
[----:B-12---:R-:W2:Y:S01]  /*1e700*/  LDL R3, [R1+0xc] ;  /* 0x00000c0001037983 */ /* 0x006ea20000100800 */
        /* <DEDUP_REMOVED lines=62> */
.L_x_14201:
[----:B------:R-:W-:-:S05]  /*1eaf0*/  LOP3.LUT R3, RZ, R0, RZ, 0x33, !PT ;  /* 0x00000000ff037212 */ /* 0x000fca00078e33ff */
[----:B------:R-:W-:-:S05]  /*1eb00*/  IMAD.IADD R0, R4, 0x1, R3 ;  /* 0x0000000104007824 */ /* 0x000fca00078e0203 */
[----:B------:R2:W-:Y:S01]  /*1eb10*/  STL [R1+0x4], R0 ;  /* 0x0000040001007387 */ /* 0x0005e20000100800 */
[----:B------:R-:W-:Y:S05]  /*1eb20*/  BRA `(.L_x_14202) ;  /* 0x0000000000287947 */ /* 0x000fea0003800000 */
.L_x_14194:
        /* <DEDUP_REMOVED lines=10> */
.L_x_14202:
        /* <DEDUP_REMOVED lines=16> */
.L_x_14191:
[----:B---34-:R-:W3:Y:S01]  /*1ecd0*/  LDL R0, [R1+0xc] ;  /* 0x00000c0001007983 */ /* 0x018ee20000100800 */
[----:B------:R-:W-:Y:S02]  /*1ece0*/  ULDC UR4, c[0x0][0xc3c] ;  /* 0x00030f0000047ab9 */ /* 0x000fe40000000800 */
[----:B---3--:R-:W-:-:S13]  /*1ecf0*/  ISETP.GE.AND P0, PT, R0, UR4, PT ;  /* 0x0000000400007c0c */ /* 0x008fda000bf06270 */
[----:B------:R-:W-:Y:S05]  /*1ed00*/  @!P0 BRA `(.L_x_14203) ;  /* 0xffffff8c00b48947 */ /* 0x000fea000383ffff */
[----:B------:R-:W-:Y:S05]  /*1ed10*/  BSYNC B8 ;  /* 0x0000000000087941 */ /* 0x000fea0003800000 */
.L_x_14059:
        /* <DEDUP_REMOVED lines=12> */
.L_x_14349:
[----:B------:R-:W-:Y:S05]  /*1ede0*/  BSYNC B0 ;  /* 0x0000000000007941 */ /* 0x000fea0003800000 */
.L_x_14204:
[----:B------:R-:W-:-:S03]  /*1edf0*/  UMOV UR4, 0xffffffff ;  /* 0xffffffff00047882 */ /* 0x000fc60000000000 */
[----:B------:R-:W-:Y:S05]  /*1ee00*/  BRA.DIV UR4, `(.L_x_14206) ;  /* 0x0000003604f07947 */ /* 0x000fea000b800000 */
[----:B------:R-:W1:Y:S02]  /*1ee10*/  S2R R2, SR_TID.X ;  /* 0x0000000000027919 */ /* 0x000e640000002100 */
[----:B-1----:R-:W-:-:S04]  /*1ee20*/  SHF.R.U32.HI R2, RZ, 0x5, R2 ;  /* 0x00000005ff027819 */ /* 0x002fc80000011602 */
[----:B------:R-:W-:-:S05]  /*1ee30*/  LOP3.LUT R2, R2, 0x3, RZ, 0xc0, !PT ;  /* 0x0000000302027812 */ /* 0x000fca00078ec0ff */
[----:B------:R1:W2:Y:S02]  /*1ee40*/  SHFL.IDX PT, R14, R2, RZ, 0x1f ;  /* 0x00001fff020e7589 */ /* 0x0002a400000e0000 */
.L_x_14352:
[----:B--2---:R-:W-:-:S13]  /*1ee50*/  ISETP.NE.AND P0, PT, R14, RZ, PT ;  /* 0x000000ff0e00720c */ /* 0x004fda0003f05270 */
[----:B------:R-:W-:Y:S05]  /*1ee60*/  @P0 BRA `(.L_x_13889) ;  /* 0x0000000000940947 */ /* 0x000fea0003800000 */
[----:B------:R-:W-:-:S03]  /*1ee70*/  UMOV UR4, 0xffffffff ;  /* 0xffffffff00047882 */ /* 0x000fc60000000000 */
[----:B------:R-:W-:Y:S05]  /*1ee80*/  BRA.DIV UR4, `(.L_x_14207) ;  /* 0x0000003a04047947 */ /* 0x000fea000b800000 */
[----:B------:R-:W-:-:S13]  /*1ee90*/  ELECT P6, URZ, PT ;  /* 0x00000000003f782f */ /* 0x000fda00038c0000 */
.L_x_14355:
[----:B------:R-:W-:Y:S05]  /*1eea0*/  @!P6 BRA `(.L_x_13889) ;  /* 0x000000000084e947 */ /* 0x000fea0003800000 */
[----:B------:R-:W-:-:S06]  /*1eeb0*/  ULOP3.LUT UR4, UR36, 0x2, URZ, 0xfc, !UPT ;  /* 0x0000000224047892 */ /* 0x000fcc000f8efc3f */
[----:B-1----:R-:W-:-:S05]  /*1eec0*/  IMAD.U32 R2, RZ, RZ, UR4 ;  /* 0x00000004ff027e24 */ /* 0x002fca000f8e00ff */
[----:B------:R-:W-:-:S13]  /*1eed0*/  ISETP.NE.AND P2, PT, R2, 0x3, PT ;  /* 0x000000030200780c */ /* 0x000fda0003f45270 */
[----:B------:R-:W-:Y:S05]  /*1eee0*/  @!P2 BRA `(.L_x_14208) ;  /* 0x000000000004a947 */ /* 0x000fea0003800000 */
[----:B------:R-:W-:Y:S01]  /*1eef0*/  BPT.TRAP 0x1 ;  /* 0x000000040000795c */ /* 0x000fe20000300000 */
.L_x_14208:
        /* <DEDUP_REMOVED lines=14> */
.L_x_14356:
[----:B------:R-:W1:Y:S02]  /*1efe0*/  SYNCS.PHASECHK.TRANS64.TRYWAIT P0, [R7+URZ], R2 ;  /* 0x00000002070075a7 */ /* 0x000e64000800017f */
[----:B-1----:R-:W-:Y:S05]  /*1eff0*/  @!P0 BRA `(.L_x_14210) ;  /* 0x0000003400dc8947 */ /* 0x002fea0003800000 */
.L_x_14357:
[----:B------:R-:W-:Y:S05]  /*1f000*/  @!P2 BRA `(.L_x_14211) ;  /* 0x000000000004a947 */ /* 0x000fea0003800000 */
[----:B------:R-:W-:Y:S01]  /*1f010*/  BPT.TRAP 0x1 ;  /* 0x000000040000795c */ /* 0x000fe20000300000 */
.L_x_14211:
[----:B------:R-:W2:Y:S01]  /*1f020*/  LDL.LU R4, [R1+0x10] ;  /* 0x0000100001047983 */ /* 0x000ea20000300800 */
[----:B------:R-:W-:-:S04]  /*1f030*/  VIADD R0, R0, 0x22860 ;  /* 0x0002286000007836 */ /* 0x000fc80000000000 */
[----:B--2---:R-:W-:-:S04]  /*1f040*/  IMAD R4, R4, 0x8, R0 ;  /* 0x0000000804047824 */ /* 0x004fc800078e0200 */
[----:B------:R-:W2:Y:S02]  /*1f050*/  SYNCS.PHASECHK.TRANS64.TRYWAIT P0, [R4+URZ], R5 ;  /* 0x00000005040075a7 */ /* 0x000ea4000800017f */
[----:B--2---:R-:W-:Y:S05]  /*1f060*/  @!P0 BRA `(.L_x_14212) ;  /* 0x0000003400d48947 */ /* 0x004fea0003800000 */
.L_x_14358:
[----:B------:R-:W-:-:S07]  /*1f070*/  IMAD R3, R3, 0x8, R0 ;  /* 0x0000000803037824 */ /* 0x000fce00078e0200 */
.L_x_14213:
[----:B---3--:R3:W4:Y:S02]  /*1f080*/  SYNCS.PHASECHK.TRANS64.TRYWAIT P0, [R3+URZ], R2 ;  /* 0x00000002030075a7 */ /* 0x008724000800017f */
[----:B----4-:R-:W-:Y:S05]  /*1f090*/  @!P0 NANOSLEEP.SYNCS 0x989680 ;  /* 0x009896800000895d */ /* 0x010fea0003900000 */
[----:B------:R-:W4:Y:S02]  /*1f0a0*/  @!P0 SYNCS.PHASECHK.TRANS64 P0, [R3+URZ], R2 ;  /* 0x00000002030085a7 */ /* 0x000f24000800007f */
[----:B----4-:R-:W-:Y:S05]  /*1f0b0*/  @!P0 BRA `(.L_x_14213) ;  /* 0xfffffffc00f08947 */ /* 0x010fea000383ffff */
.L_x_13889:
[----:B------:R-:W-:Y:S05]  /*1f0c0*/  BSYNC B9 ;  /* 0x0000000000097941 */ /* 0x000fea0003800000 */
.L_x_13886:
[----:B------:R-:W-:Y:S05]  /*1f0d0*/  EXIT ;  /* 0x000000000000794d */ /* 0x000fea0003800000 */
.L_x_13909:
[----:B0-----:R0:W1:Y:S02]  /*1f0e0*/  SYNCS.PHASECHK.TRANS64.TRYWAIT P6, [R96+URZ+0x22890], R107 ;  /* 0x0228906b600075a7 */ /* 0x00106400080c017f */
[----:B-1----:R-:W-:Y:S05]  /*1f0f0*/  @!P6 NANOSLEEP.SYNCS 0x989680 ;  /* 0x009896800000e95d */ /* 0x002fea0003900000 */
[----:B------:R-:W1:Y:S02]  /*1f100*/  @!P6 SYNCS.PHASECHK.TRANS64 P6, [R96+URZ+0x22890], R107 ;  /* 0x0228906b6000e5a7 */ /* 0x000e6400080c007f */
[----:B-1----:R-:W-:Y:S05]  /*1f110*/  @!P6 BRA `(.L_x_13909) ;  /* 0xfffffffc00f0e947 */ /* 0x002fea000383ffff */
[----:B------:R-:W-:Y:S05]  /*1f120*/  BRA `(.L_x_14214) ;  /* 0xfffffe4000747947 */ /* 0x000fea000383ffff */
.L_x_13927:
[----:B0-----:R0:W1:Y:S02]  /*1f130*/  SYNCS.PHASECHK.TRANS64.TRYWAIT P5, [R96+URZ+0x22890], R107 ;  /* 0x0228906b600075a7 */ /* 0x00106400080a017f */
[----:B-1----:R-:W-:Y:S05]  /*1f140*/  @!P5 NANOSLEEP.SYNCS 0x989680 ;  /* 0x009896800000d95d */ /* 0x002fea0003900000 */
[----:B------:R-:W1:Y:S02]  /*1f150*/  @!P5 SYNCS.PHASECHK.TRANS64 P5, [R96+URZ+0x22890], R107 ;  /* 0x0228906b6000d5a7 */ /* 0x000e6400080a007f */
[----:B-1----:R-:W-:Y:S05]  /*1f160*/  @!P5 BRA `(.L_x_13927) ;  /* 0xfffffffc00f0d947 */ /* 0x002fea000383ffff */
[----:B------:R-:W-:Y:S05]  /*1f170*/  BRA `(.L_x_14215) ;  /* 0xfffffe5400147947 */ /* 0x000fea000383ffff */
.L_x_13936:
[----:B0-----:R0:W1:Y:S02]  /*1f180*/  SYNCS.PHASECHK.TRANS64.TRYWAIT P4, [R96+URZ+0x22890], R107 ;  /* 0x0228906b600075a7 */ /* 0x001064000808017f */
[----:B-1----:R-:W-:Y:S05]  /*1f190*/  @!P4 NANOSLEEP.SYNCS 0x989680 ;  /* 0x009896800000c95d */ /* 0x002fea0003900000 */
[----:B------:R-:W1:Y:S02]  /*1f1a0*/  @!P4 SYNCS.PHASECHK.TRANS64 P4, [R96+URZ+0x22890], R107 ;  /* 0x0228906b6000c5a7 */ /* 0x000e64000808007f */
[----:B-1----:R-:W-:Y:S05]  /*1f1b0*/  @!P4 BRA `(.L_x_13936) ;  /* 0xfffffffc00f0c947 */ /* 0x002fea000383ffff */
[----:B------:R-:W-:Y:S05]  /*1f1c0*/  BRA `(.L_x_14216) ;  /* 0xfffffe64003c7947 */ /* 0x000fea000383ffff */
.L_x_13942:
[----:B-1----:R1:W2:Y:S02]  /*1f1d0*/  SYNCS.PHASECHK.TRANS64.TRYWAIT P3, [R96+URZ+0x228b0], R107 ;  /* 0x0228b06b600075a7 */ /* 0x0022a4000806017f */
[----:B--2---:R-:W-:Y:S05]  /*1f1e0*/  @!P3 NANOSLEEP.SYNCS 0x989680 ;  /* 0x009896800000b95d */ /* 0x004fea0003900000 */
[----:B------:R-:W2:Y:S02]  /*1f1f0*/  @!P3 SYNCS.PHASECHK.TRANS64 P3, [R96+URZ+0x228b0], R107 ;  /* 0x0228b06b6000b5a7 */ /* 0x000ea4000806007f */
[----:B--2---:R-:W-:Y:S05]  /*1f200*/  @!P3 BRA `(.L_x_13942) ;  /* 0xfffffffc00f0b947 */ /* 0x004fea000383ffff */
[----:B------:R-:W-:Y:S05]  /*1f210*/  BRA `(.L_x_14217) ;  /* 0xfffffe6400cc7947 */ /* 0x000fea000383ffff */
.L_x_13952:
[----:B------:R-:W-:Y:S01]  /*1f220*/  BSSY B0, `(.L_x_14218) ;  /* 0x0000007000007945 */ /* 0x000fe20003800000 */
[----:B------:R-:W-:Y:S02]  /*1f230*/  IMAD.MOV.U32 R12, RZ, RZ, RZ ;  /* 0x000000ffff0c7224 */ /* 0x000fe400078e00ff */
[----:B------:R-:W-:Y:S02]  /*1f240*/  IMAD.MOV.U32 R11, RZ, RZ, 0x1f ;  /* 0x0000001fff0b7424 */ /* 0x000fe400078e00ff */
[----:B------:R-:W-:-:S07]  /*1f250*/  IMAD.MOV.U32 R15, RZ, RZ, -0x1 ;  /* 0xffffffffff0f7424 */ /* 0x000fce00078e00ff */
[----:B-----5:R-:W-:Y:S05]  /*1f260*/  WARPSYNC.COLLECTIVE R15, `(.L_x_14219) ;  /* 0x000000000f087348 */ /* 0x020fea0003c00000 */
[----:B------:R0:W1:Y:S02]  /*1f270*/  SHFL.IDX P6, R14, R13, R12, R11 ;  /* 0x0000000c0d0e7389 */ /* 0x00006400000c000b */
[----:B01---5:R-:W-:Y:S01]  /*1f280*/  ENDCOLLECTIVE ;  /* 0x000000000000791b */ /* 0x023fe20003800000 */
.L_x_14219:
[----:B------:R-:W-:Y:S05]  /*1f290*/  BSYNC B0 ;  /* 0x0000000000007941 */ /* 0x000fea0003800000 */
.L_x_14218:
[----:B------:R-:W-:Y:S05]  /*1f2a0*/  BRA `(.L_x_14220) ;  /* 0xfffffe7400407947 */ /* 0x000fea000383ffff */
.L_x_13964:
        /* <DEDUP_REMOVED lines=8> */
.L_x_14222:
[----:B------:R-:W-:Y:S05]  /*1f330*/  BSYNC B1 ;  /* 0x0000000000017941 */ /* 0x000fea0003800000 */
.L_x_14221:
        /* <DEDUP_REMOVED lines=8> */
.L_x_14223:
[----:B------:R-:W-:Y:S02]  /*1f3c0*/  IMAD.MOV.U32 R13, RZ, RZ, R7 ;  /* 0x000000ffff0d7224 */ /* 0x000fe400078e0007 */
[----:B------:R-:W-:-:S07]  /*1f3d0*/  IMAD.MOV.U32 R0, RZ, RZ, R14 ;  /* 0x000000ffff007224 */ /* 0x000fce00078e000e */
[----:B------:R-:W-:Y:S05]  /*1f3e0*/  WARPSYNC.COLLECTIVE R15, `(.L_x_14224) ;  /* 0x000000000f087348 */ /* 0x000fea0003c00000 */
[----:B------:R0:W1:Y:S02]  /*1f3f0*/  SHFL.IDX P6, R14, R13, R12, R11 ;  /* 0x0000000c0d0e7389 */ /* 0x00006400000c000b */
[----:B01----:R-:W-:Y:S01]  /*1f400*/  ENDCOLLECTIVE ;  /* 0x000000000000791b */ /* 0x003fe20003800000 */
.L_x_14224:
[----:B------:R-:W-:Y:S02]  /*1f410*/  IMAD.MOV.U32 R13, RZ, RZ, R32 ;  /* 0x000000ffff0d7224 */ /* 0x000fe400078e0020 */
[----:B------:R-:W-:-:S07]  /*1f420*/  IMAD.MOV.U32 R5, RZ, RZ, R14 ;  /* 0x000000ffff057224 */ /* 0x000fce00078e000e */
[----:B------:R-:W-:Y:S05]  /*1f430*/  WARPSYNC.COLLECTIVE R15, `(.L_x_14225) ;  /* 0x000000000f087348 */ /* 0x000fea0003c00000 */
[----:B------:R0:W1:Y:S02]  /*1f440*/  SHFL.IDX P6, R14, R13, R12, R11 ;  /* 0x0000000c0d0e7389 */ /* 0x00006400000c000b */
[----:B01----:R-:W-:Y:S01]  /*1f450*/  ENDCOLLECTIVE ;  /* 0x000000000000791b */ /* 0x003fe20003800000 */
.L_x_14225:
[----:B------:R-:W-:Y:S05]  /*1f460*/  BRA `(.L_x_14226) ;  /* 0xfffffe7800bc7947 */ /* 0x000fea000383ffff */
.L_x_13967:
        /* <DEDUP_REMOVED lines=8> */
.L_x_14228:
[----:B------:R-:W-:Y:S05]  /*1f4f0*/  BSYNC B1 ;  /* 0x0000000000017941 */ /* 0x000fea0003800000 */
.L_x_14227:
        /* <DEDUP_REMOVED lines=8> */
.L_x_14229:
[----:B------:R-:W-:Y:S02]  /*1f580*/  IMAD.MOV.U32 R13, RZ, RZ, R7 ;  /* 0x000000ffff0d7224 */ /* 0x000fe400078e0007 */
[----:B------:R-:W-:-:S07]  /*1f590*/  IMAD.MOV.U32 R0, RZ, RZ, R14 ;  /* 0x000000ffff007224 */ /* 0x000fce00078e000e */
[----:B------:R-:W-:Y:S05]  /*1f5a0*/  WARPSYNC.COLLECTIVE R15, `(.L_x_14230) ;  /* 0x000000000f087348 */ /* 0x000fea0003c00000 */
[----:B------:R0:W1:Y:S02]  /*1f5b0*/  SHFL.IDX P6, R14, R13, R12, R11 ;  /* 0x0000000c0d0e7389 */ /* 0x00006400000c000b */
[----:B01----:R-:W-:Y:S01]  /*1f5c0*/  ENDCOLLECTIVE ;  /* 0x000000000000791b */ /* 0x003fe20003800000 */
.L_x_14230:
[----:B------:R-:W-:Y:S02]  /*1f5d0*/  IMAD.MOV.U32 R13, RZ, RZ, R32 ;  /* 0x000000ffff0d7224 */ /* 0x000fe400078e0020 */
[----:B------:R-:W-:-:S07]  /*1f5e0*/  IMAD.MOV.U32 R7, RZ, RZ, R14 ;  /* 0x000000ffff077224 */ /* 0x000fce00078e000e */
[----:B------:R-:W-:Y:S05]  /*1f5f0*/  WARPSYNC.COLLECTIVE R15, `(.L_x_14231) ;  /* 0x000000000f087348 */ /* 0x000fea0003c00000 */
[----:B------:R0:W1:Y:S02]  /*1f600*/  SHFL.IDX P6, R14, R13, R12, R11 ;  /* 0x0000000c0d0e7389 */ /* 0x00006400000c000b */
[----:B01----:R-:W-:Y:S01]  /*1f610*/  ENDCOLLECTIVE ;  /* 0x000000000000791b */ /* 0x003fe20003800000 */
.L_x_14231:
[----:B------:R-:W-:Y:S01]  /*1f620*/  IMAD.MOV.U32 R32, RZ, RZ, R14 ;  /* 0x000000ffff207224 */ /* 0x000fe200078e000e */
[----:B------:R-:W-:Y:S06]  /*1f630*/  BRA `(.L_x_14232) ;  /* 0xfffffe7c00147947 */ /* 0x000fec000383ffff */
.L_x_13971:
[----:B0-----:R0:W1:Y:S02]  /*1f640*/  SYNCS.PHASECHK.TRANS64.TRYWAIT P0, [R18+URZ+0x22800], R37 ;  /* 0x02280025120075a7 */ /* 0x001064000800017f */
[----:B-1----:R-:W-:Y:S05]  /*1f650*/  @!P0 NANOSLEEP.SYNCS 0x989680 ;  /* 0x009896800000895d */ /* 0x002fea0003900000 */
[----:B------:R-:W1:Y:S02]  /*1f660*/  @!P0 SYNCS.PHASECHK.TRANS64 P0, [R18+URZ+0x22800], R37 ;  /* 0x02280025120085a7 */ /* 0x000e64000800007f */
[----:B-1----:R-:W-:Y:S05]  /*1f670*/  @!P0 BRA `(.L_x_13971) ;  /* 0xfffffffc00f08947 */ /* 0x002fea000383ffff */
[----:B------:R-:W-:Y:S05]  /*1f680*/  BRA `(.L_x_14233) ;  /* 0xfffffe7c00fc7947 */ /* 0x000fea000383ffff */
.L_x_13979:
        /* <DEDUP_REMOVED lines=9> */
.L_x_14235:
[----:B------:R-:W-:Y:S05]  /*1f720*/  BSYNC B1 ;  /* 0x0000000000017941 */ /* 0x000fea0003800000 */
.L_x_14234:
        /* <DEDUP_REMOVED lines=10> */
.L_x_14236:
        /* <DEDUP_REMOVED lines=8> */
.L_x_14237:
[----:B------:R-:W-:-:S05]  /*1f850*/  @!P1 IADD3 R6, P2, R3, R5, RZ ;  /* 0x0000000503069210 */ /* 0x000fca0007f5e0ff */
[----:B------:R-:W-:Y:S02]  /*1f860*/  @!P1 IMAD.X R7, R0, 0x1, R21, P2 ;  /* 0x0000000100079824 */ /* 0x000fe400010e0615 */
[----:B------:R-:W-:Y:S02]  /*1f870*/  IMAD.MOV.U32 R13, RZ, RZ, R27 ;  /* 0x000000ffff0d7224 */ /* 0x000fe400078e001b */
[----:B------:R-:W-:-:S07]  /*1f880*/  IMAD.MOV.U32 R4, RZ, RZ, R14 ;  /* 0x000000ffff047224 */ /* 0x000fce00078e000e */
[----:B------:R-:W-:Y:S05]  /*1f890*/  WARPSYNC.COLLECTIVE R15, `(.L_x_14238) ;  /* 0x000000000f087348 */ /* 0x000fea0003c00000 */
[----:B------:R0:W1:Y:S02]  /*1f8a0*/  SHFL.IDX P6, R14, R13, R12, R11 ;  /* 0x0000000c0d0e7389 */ /* 0x00006400000c000b */
[----:B01----:R-:W-:Y:S01]  /*1f8b0*/  ENDCOLLECTIVE ;  /* 0x000000000000791b */ /* 0x003fe20003800000 */
.L_x_14238:
        /* <DEDUP_REMOVED lines=19> */
.L_x_14239:
[----:B------:R-:W-:Y:S02]  /*1f9f0*/  IMAD.MOV.U32 R0, RZ, RZ, R20 ;  /* 0x000000ffff007224 */ /* 0x000fe400078e0014 */
[----:B------:R-:W-:Y:S02]  /*1fa00*/  IMAD.MOV.U32 R3, RZ, RZ, R21 ;  /* 0x000000ffff037224 */ /* 0x000fe400078e0015 */
[----:B------:R-:W-:Y:S01]  /*1fa10*/  IMAD.MOV.U32 R9, RZ, RZ, R29 ;  /* 0x000000ffff097224 */ /* 0x000fe200078e001d */
[----:B------:R-:W-:Y:S01]  /*1fa20*/  PRMT R36, R36, 0x5410, R0 ;  /* 0x0000541024247816 */ /* 0x000fe20000000000 */
[----:B------:R-:W-:Y:S01]  /*1fa30*/  @!P1 IMAD.MOV.U32 R28, RZ, RZ, R10 ;  /* 0x000000ffff1c9224 */ /* 0x000fe200078e000a */
[----:B------:R-:W-:Y:S02]  /*1fa40*/  PRMT R49, R3, 0x7610, R49 ;  /* 0x0000761003317816 */ /* 0x000fe40000000031 */
[----:B------:R-:W-:Y:S01]  /*1fa50*/  PRMT R37, R9, 0x7610, R37 ;  /* 0x0000761009257816 */ /* 0x000fe20000000025 */
[----:B------:R-:W-:-:S02]  /*1fa60*/  IMAD.MOV.U32 R8, RZ, RZ, R28 ;  /* 0x000000ffff087224 */ /* 0x000fc400078e001c */
[----:B------:R-:W-:-:S03]  /*1fa70*/  IMAD.MOV.U32 R13, RZ, RZ, R25 ;  /* 0x000000ffff0d7224 */ /* 0x000fc600078e0019 */
        /* <DEDUP_REMOVED lines=9> */
.L_x_14240:
[----:B------:R-:W-:Y:S02]  /*1fb10*/  IMAD.MOV.U32 R4, RZ, RZ, R32 ;  /* 0x000000ffff047224 */ /* 0x000fe400078e0020 */
[----:B------:R-:W-:Y:S02]  /*1fb20*/  IMAD.MOV.U32 R5, RZ, RZ, R33 ;  /* 0x000000ffff057224 */ /* 0x000fe400078e0021 */
[----:B------:R-:W-:Y:S02]  /*1fb30*/  IMAD.MOV.U32 R6, RZ, RZ, R34 ;  /* 0x000000ffff067224 */ /* 0x000fe400078e0022 */
[----:B------:R-:W-:Y:S01]  /*1fb40*/  IMAD.MOV.U32 R7, RZ, RZ, R35 ;  /* 0x000000ffff077224 */ /* 0x000fe200078e0023 */
[----:B------:R-:W-:Y:S02]  /*1fb50*/  PRMT R37, R37, 0x5410, R5 ;  /* 0x0000541025257816 */ /* 0x000fe40000000005 */
[----:B------:R-:W-:Y:S02]  /*1fb60*/  PRMT R45, R4, 0x5410, R6 ;  /* 0x00005410042d7816 */ /* 0x000fe40000000006 */
[----:B------:R-:W-:-:S02]  /*1fb70*/  CS2R R4, SRZ ;  /* 0x0000000000047805 */ /* 0x000fc4000001ff00 */
[----:B------:R-:W-:Y:S01]  /*1fb80*/  PRMT R48, R7, 0x7610, R48 ;  /* 0x0000761007307816 */ /* 0x000fe20000000030 */
[----:B------:R-:W-:Y:S02]  /*1fb90*/  IMAD.MOV.U32 R13, RZ, RZ, R24 ;  /* 0x000000ffff0d7224 */ /* 0x000fe400078e0018 */
[----:B------:R-:W-:-:S07]  /*1fba0*/  IMAD.MOV.U32 R3, RZ, RZ, R14 ;  /* 0x000000ffff037224 */ /* 0x000fce00078e000e */
[----:B------:R-:W-:Y:S05]  /*1fbb0*/  WARPSYNC.COLLECTIVE R15, `(.L_x_14241) ;  /* 0x000000000f087348 */ /* 0x000fea0003c00000 */
[----:B------:R0:W1:Y:S02]  /*1fbc0*/  SHFL.IDX P6, R14, R13, R12, R11 ;  /* 0x0000000c0d0e7389 */ /* 0x00006400000c000b */
[----:B01----:R-:W-:Y:S01]  /*1fbd0*/  ENDCOLLECTIVE ;  /* 0x000000000000791b */ /* 0x003fe20003800000 */
.L_x_14241:
[----:B------:R-:W-:Y:S02]  /*1fbe0*/  IMAD.MOV.U32 R13, RZ, RZ, R27 ;  /* 0x000000ffff0d7224 */ /* 0x000fe400078e001b */
[----:B------:R-:W-:-:S07]  /*1fbf0*/  IMAD.MOV.U32 R24, RZ, RZ, R14 ;  /* 0x000000ffff187224 */ /* 0x000fce00078e000e */
[----:B------:R-:W-:Y:S05]  /*1fc00*/  WARPSYNC.COLLECTIVE R15, `(.L_x_14242) ;  /* 0x000000000f087348 */ /* 0x000fea0003c00000 */
[----:B------:R0:W1:Y:S02]  /*1fc10*/  SHFL.IDX P6, R14, R13, R12, R11 ;  /* 0x0000000c0d0e7389 */ /* 0x00006400000c000b */
[----:B01----:R-:W-:Y:S01]  /*1fc20*/  ENDCOLLECTIVE ;  /* 0x000000000000791b */ /* 0x003fe20003800000 */
.L_x_14242:
[----:B------:R-:W-:Y:S05]  /*1fc30*/  BRA `(.L_x_14243) ;  /* 0xfffffe8c00087947 */ /* 0x000fea000383ffff */
.L_x_13983:
[----:B0-----:R0:W1:Y:S02]  /*1fc40*/  SYNCS.PHASECHK.TRANS64.TRYWAIT P1, [R18+URZ+0x22800], R13 ;  /* 0x0228000d120075a7 */ /* 0x001064000802017f */
[----:B-1----:R-:W-:Y:S05]  /*1fc50*/  @!P1 NANOSLEEP.SYNCS 0x989680 ;  /* 0x009896800000995d */ /* 0x002fea0003900000 */
[----:B------:R-:W1:Y:S02]  /*1fc60*/  @!P1 SYNCS.PHASECHK.TRANS64 P1, [R18+URZ+0x22800], R13 ;  /* 0x0228000d120095a7 */ /* 0x000e64000802007f */
[----:B-1----:R-:W-:Y:S05]  /*1fc70*/  @!P1 BRA `(.L_x_13983) ;  /* 0xfffffffc00f09947 */ /* 0x002fea000383ffff */
[----:B------:R-:W-:Y:S05]  /*1fc80*/  BRA `(.L_x_14244) ;  /* 0xfffffe8c00a47947 */ /* 0x000fea000383ffff */
.L_x_13989:
[----:B---3--:R3:W4:Y:S02]  /*1fc90*/  SYNCS.PHASECHK.TRANS64.TRYWAIT P2, [R15+URZ+0x22830], R74 ;  /* 0x0228304a0f0075a7 */ /* 0x008724000804017f */
[----:B----4-:R-:W-:Y:S05]  /*1fca0*/  @!P2 NANOSLEEP.SYNCS 0x989680 ;  /* 0x009896800000a95d */ /* 0x010fea0003900000 */
[----:B------:R-:W4:Y:S02]  /*1fcb0*/  @!P2 SYNCS.PHASECHK.TRANS64 P2, [R15+URZ+0x22830], R74 ;  /* 0x0228304a0f00a5a7 */ /* 0x000f24000804007f */
[----:B----4-:R-:W-:Y:S05]  /*1fcc0*/  @!P2 BRA `(.L_x_13989) ;  /* 0xfffffffc00f0a947 */ /* 0x010fea000383ffff */
[----:B------:R-:W-:Y:S05]  /*1fcd0*/  BRA `(.L_x_13988) ;  /* 0xfffffe9c00587947 */ /* 0x000fea000383ffff */
.L_x_13994:
[----:B-1----:R1:W2:Y:S02]  /*1fce0*/  SYNCS.PHASECHK.TRANS64.TRYWAIT P2, [R15+URZ+0x22850], R74 ;  /* 0x0228504a0f0075a7 */ /* 0x0022a4000804017f */
[----:B--2---:R-:W-:Y:S05]  /*1fcf0*/  @!P2 NANOSLEEP.SYNCS 0x989680 ;  /* 0x009896800000a95d */ /* 0x004fea0003900000 */
[----:B------:R-:W2:Y:S02]  /*1fd00*/  @!P2 SYNCS.PHASECHK.TRANS64 P2, [R15+URZ+0x22850], R74 ;  /* 0x0228504a0f00a5a7 */ /* 0x000ea4000804007f */
[----:B--2---:R-:W-:Y:S05]  /*1fd10*/  @!P2 BRA `(.L_x_13994) ;  /* 0xfffffffc00f0a947 */ /* 0x004fea000383ffff */
[----:B------:R-:W-:Y:S05]  /*1fd20*/  BRA `(.L_x_13993) ;  /* 0xfffffebc00147947 */ /* 0x000fea000383ffff */
.L_x_13999:
[----:B-1----:R1:W2:Y:S02]  /*1fd30*/  SYNCS.PHASECHK.TRANS64.TRYWAIT P2, [R21+URZ+0x22830], R213 ;  /* 0x022830d5150075a7 */ /* 0x0022a4000804017f */
[----:B--2---:R-:W-:Y:S05]  /*1fd40*/  @!P2 NANOSLEEP.SYNCS 0x989680 ;  /* 0x009896800000a95d */ /* 0x004fea0003900000 */
[----:B------:R-:W2:Y:S02]  /*1fd50*/  @!P2 SYNCS.PHASECHK.TRANS64 P2, [R21+URZ+0x22830], R213 ;  /* 0x022830d51500a5a7 */ /* 0x000ea4000804007f */
[----:B--2---:R-:W-:Y:S05]  /*1fd60*/  @!P2 BRA `(.L_x_13999) ;  /* 0xfffffffc00f0a947 */ /* 0x004fea000383ffff */
[----:B------:R-:W-:Y:S05]  /*1fd70*/  BRA `(.L_x_13998) ;  /* 0xfffffec000947947 */ /* 0x000fea000383ffff */
.L_x_14004:
[----:B--2---:R2:W3:Y:S02]  /*1fd80*/  SYNCS.PHASECHK.TRANS64.TRYWAIT P2, [R21+URZ+0x22850], R213 ;  /* 0x022850d5150075a7 */ /* 0x0044e4000804017f */
[----:B---3--:R-:W-:Y:S05]  /*1fd90*/  @!P2 NANOSLEEP.SYNCS 0x989680 ;  /* 0x009896800000a95d */ /* 0x008fea0003900000 */
[----:B------:R-:W3:Y:S02]  /*1fda0*/  @!P2 SYNCS.PHASECHK.TRANS64 P2, [R21+URZ+0x22850], R213 ;  /* 0x022850d51500a5a7 */ /* 0x000ee4000804007f */
[----:B---3--:R-:W-:Y:S05]  /*1fdb0*/  @!P2 BRA `(.L_x_14004) ;  /* 0xfffffffc00f0a947 */ /* 0x008fea000383ffff */
[----:B------:R-:W-:Y:S05]  /*1fdc0*/  BRA `(.L_x_14003) ;  /* 0xfffffee800587947 */ /* 0x000fea000383ffff */
.L_x_14010:
[----:B-1----:R1:W2:Y:S02]  /*1fdd0*/  SYNCS.PHASECHK.TRANS64.TRYWAIT P2, [R15+URZ+0x22830], R21 ;  /* 0x022830150f0075a7 */ /* 0x0022a4000804017f */
[----:B--2---:R-:W-:Y:S05]  /*1fde0*/  @!P2 NANOSLEEP.SYNCS 0x989680 ;  /* 0x009896800000a95d */ /* 0x004fea0003900000 */
[----:B------:R-:W2:Y:S02]  /*1fdf0*/  @!P2 SYNCS.PHASECHK.TRANS64 P2, [R15+URZ+0x22830], R21 ;  /* 0x022830150f00a5a7 */ /* 0x000ea4000804007f */
[----:B--2---:R-:W-:Y:S05]  /*1fe00*/  @!P2 BRA `(.L_x_14010) ;  /* 0xfffffffc00f0a947 */ /* 0x004fea000383ffff */
[----:B------:R-:W-:Y:S05]  /*1fe10*/  BRA `(.L_x_14009) ;  /* 0xfffffeec00907947 */ /* 0x000fea000383ffff */
.L_x_14015:
[----:B-1----:R1:W2:Y:S02]  /*1fe20*/  SYNCS.PHASECHK.TRANS64.TRYWAIT P2, [R15+URZ+0x22850], R21 ;  /* 0x022850150f0075a7 */ /* 0x0022a4000804017f */
[----:B--2---:R-:W-:Y:S05]  /*1fe30*/  @!P2 NANOSLEEP.SYNCS 0x989680 ;  /* 0x009896800000a95d */ /* 0x004fea0003900000 */
[----:B------:R-:W2:Y:S02]  /*1fe40*/  @!P2 SYNCS.PHASECHK.TRANS64 P2, [R15+URZ+0x22850], R21 ;  /* 0x022850150f00a5a7 */ /* 0x000ea4000804007f */
[----:B--2---:R-:W-:Y:S05]  /*1fe50*/  @!P2 BRA `(.L_x_14015) ;  /* 0xfffffffc00f0a947 */ /* 0x004fea000383ffff */
[----:B------:R-:W-:Y:S05]  /*1fe60*/  BRA `(.L_x_14014) ;  /* 0xffffff0c006c7947 */ /* 0x000fea000383ffff */
.L_x_14021:
[----:B------:R-:W-:Y:S02]  /*1fe70*/  IMAD.MOV.U32 R13, RZ, RZ, R20 ;  /* 0x000000ffff0d7224 */ /* 0x000fe400078e0014 */
[----:B------:R-:W-:Y:S02]  /*1fe80*/  IMAD.MOV.U32 R12, RZ, RZ, RZ ;  /* 0x000000ffff0c7224 */ /* 0x000fe400078e00ff */
[----:B------:R-:W-:Y:S02]  /*1fe90*/  IMAD.MOV.U32 R11, RZ, RZ, 0x181f ;  /* 0x0000181fff0b7424 */ /* 0x000fe400078e00ff */
[----:B------:R-:W-:-:S07]  /*1fea0*/  IMAD.MOV.U32 R15, RZ, RZ, -0x1 ;  /* 0xffffffffff0f7424 */ /* 0x000fce00078e00ff */
[----:B-----5:R-:W-:Y:S05]  /*1feb0*/  WARPSYNC.COLLECTIVE R15, `(.L_x_14245) ;  /* 0x000000000f087348 */ /* 0x020fea0003c00000 */
[----:B------:R0:W1:Y:S02]  /*1fec0*/  SHFL.IDX P6, R14, R13, R12, R11 ;  /* 0x0000000c0d0e7389 */ /* 0x00006400000c000b */
[----:B01---5:R-:W-:Y:S01]  /*1fed0*/  ENDCOLLECTIVE ;  /* 0x000000000000791b */ /* 0x023fe20003800000 */
.L_x_14245:
[----:B------:R-:W-:Y:S02]  /*1fee0*/  IMAD.MOV.U32 R13, RZ, RZ, R3 ;  /* 0x000000ffff0d7224 */ /* 0x000fe400078e0003 */
[----:B------:R-:W-:-:S07]  /*1fef0*/  IMAD.MOV.U32 R4, RZ, RZ, R14 ;  /* 0x000000ffff047224 */ /* 0x000fce00078e000e */
[----:B------:R-:W-:Y:S05]  /*1ff00*/  WARPSYNC.COLLECTIVE R15, `(.L_x_14246) ;  /* 0x000000000f087348 */ /* 0x000fea0003c00000 */
[----:B------:R0:W1:Y:S02]  /*1ff10*/  SHFL.IDX P6, R14, R13, R12, R11 ;  /* 0x0000000c0d0e7389 */ /* 0x00006400000c000b */
[----:B01----:R-:W-:Y:S01]  /*1ff20*/  ENDCOLLECTIVE ;  /* 0x000000000000791b */ /* 0x003fe20003800000 */
.L_x_14246:
[----:B------:R-:W-:Y:S05]  /*1ff30*/  BRA `(.L_x_14247) ;  /* 0xffffff34007c7947 */ /* 0x000fea000383ffff */
.L_x_14024:
        /* <DEDUP_REMOVED lines=8> */
.L_x_14249:
[----:B------:R-:W-:Y:S05]  /*1ffc0*/  BSYNC B1 ;  /* 0x0000000000017941 */ /* 0x000fea0003800000 */
.L_x_14248:
        /* <DEDUP_REMOVED lines=8> */
.L_x_14250:
[----:B------:R-:W-:Y:S05]  /*20050*/  BRA `(.L_x_14251) ;  /* 0xffffff3400b87947 */ /* 0x000fea000383ffff */
.L_x_14027:
[----:B------:R-:W-:Y:S01]  /*20060*/  BSSY B1, `(.L_x_14252) ;  /* 0x0000008000017945 */ /* 0x000fe20003800000 */
[----:B----4-:R-:W-:Y:S02]  /*20070*/  IMAD.MOV.U32 R13, RZ, RZ, R20 ;  /* 0x000000ffff0d7224 */ /* 0x010fe400078e0014 */
[----:B------:R-:W-:Y:S02]  /*20080*/  IMAD.MOV.U32 R12, RZ, RZ, 0x2 ;  /* 0x00000002ff0c7424 */ /* 0x000fe400078e00ff */
[----:B------:R-:W-:Y:S02]  /*20090*/  IMAD.MOV.U32 R11, RZ, RZ, 0x181f ;  /* 0x0000181fff0b7424 */ /* 0x000fe400078e00ff */
[----:B------:R-:W-:-:S07]  /*200a0*/  IMAD.MOV.U32 R15, RZ, RZ, -0x1 ;  /* 0xffffffffff0f7424 */ /* 0x000fce00078e00ff */
[----:B0123--:R-:W-:Y:S05]  /*200b0*/  WARPSYNC.COLLECTIVE R15, `(.L_x_14253) ;  /* 0x000000000f087348 */ /* 0x00ffea0003c00000 */
[----:B--2---:R2:W4:Y:S02]  /*200c0*/  SHFL.IDX P6, R14, R13, R12, R11 ;  /* 0x0000000c0d0e7389 */ /* 0x00452400000c000b */
[----:B01234-:R-:W-:Y:S01]  /*200d0*/  ENDCOLLECTIVE ;  /* 0x000000000000791b */ /* 0x01ffe20003800000 */
.L_x_14253:
[----:B------:R-:W-:Y:S05]  /*200e0*/  BSYNC B1 ;  /* 0x0000000000017941 */ /* 0x000fea0003800000 */
.L_x_14252:
        /* <DEDUP_REMOVED lines=8> */
.L_x_14254:
[----:B------:R-:W-:Y:S05]  /*20170*/  BRA `(.L_x_14255) ;  /* 0xffffff3400e47947 */ /* 0x000fea000383ffff */
.L_x_14030:
        /* <DEDUP_REMOVED lines=8> */
.L_x_14257:
[----:B------:R-:W-:Y:S05]  /*20200*/  BSYNC B1 ;  /* 0x0000000000017941 */ /* 0x000fea0003800000 */
.L_x_14256:
        /* <DEDUP_REMOVED lines=8> */
.L_x_14258:
[----:B------:R-:W-:Y:S05]  /*20290*/  BRA `(.L_x_14259) ;  /* 0xffffff3800107947 */ /* 0x000fea000383ffff */
.L_x_14032:
[----:B------:R-:W-:Y:S02]  /*202a0*/  IMAD.MOV.U32 R13, RZ, RZ, R4 ;  /* 0x000000ffff0d7224 */ /* 0x000fe400078e0004 */
[----:B------:R-:W-:Y:S02]  /*202b0*/  IMAD.MOV.U32 R12, RZ, RZ, RZ ;  /* 0x000000ffff0c7224 */ /* 0x000fe400078e00ff */
[----:B------:R-:W-:Y:S02]  /*202c0*/  IMAD.MOV.U32 R11, RZ, RZ, 0x1c1f ;  /* 0x00001c1fff0b7424 */ /* 0x000fe400078e00ff */
[----:B------:R-:W-:-:S07]  /*202d0*/  IMAD.MOV.U32 R15, RZ, RZ, -0x1 ;  /* 0xffffffffff0f7424 */ /* 0x000fce00078e00ff */
[----:B------:R-:W-:Y:S05]  /*202e0*/  WARPSYNC.COLLECTIVE R15, `(.L_x_14260) ;  /* 0x000000000f087348 */ /* 0x000fea0003c00000 */
[----:B------:R0:W1:Y:S02]  /*202f0*/  SHFL.IDX P6, R14, R13, R12, R11 ;  /* 0x0000000c0d0e7389 */ /* 0x00006400000c000b */
[----:B01----:R-:W-:Y:S01]  /*20300*/  ENDCOLLECTIVE ;  /* 0x000000000000791b */ /* 0x003fe20003800000 */
.L_x_14260:
[----:B------:R-:W-:Y:S02]  /*20310*/  IMAD.MOV.U32 R13, RZ, RZ, R3 ;  /* 0x000000ffff0d7224 */ /* 0x000fe400078e0003 */
[----:B------:R-:W-:-:S07]  /*20320*/  IMAD.MOV.U32 R20, RZ, RZ, R14 ;  /* 0x000000ffff147224 */ /* 0x000fce00078e000e */
[----:B------:R-:W-:Y:S05]  /*20330*/  WARPSYNC.COLLECTIVE R15, `(.L_x_14261) ;  /* 0x000000000f087348 */ /* 0x000fea0003c00000 */
[----:B------:R0:W1:Y:S02]  /*20340*/  SHFL.IDX P6, R14, R13, R12, R11 ;  /* 0x0000000c0d0e7389 */ /* 0x00006400000c000b */
[----:B01----:R-:W-:Y:S01]  /*20350*/  ENDCOLLECTIVE ;  /* 0x000000000000791b */ /* 0x003fe20003800000 */
.L_x_14261:
[----:B------:R-:W-:Y:S01]  /*20360*/  IMAD.MOV.U32 R12, RZ, RZ, R14 ;  /* 0x000000ffff0c7224 */ /* 0x000fe200078e000e */
[----:B------:R-:W-:Y:S06]  /*20370*/  BRA `(.L_x_14262) ;  /* 0xffffff3800f47947 */ /* 0x000fec000383ffff */
.L_x_14035:
        /* <DEDUP_REMOVED lines=8> */
.L_x_14264:
[----:B------:R-:W-:Y:S05]  /*20400*/  BSYNC B1 ;  /* 0x0000000000017941 */ /* 0x000fea0003800000 */
.L_x_14263:
        /* <DEDUP_REMOVED lines=8> */
.L_x_14265:
[----:B------:R-:W-:Y:S01]  /*20490*/  IMAD.MOV.U32 R3, RZ, RZ, R14 ;  /* 0x000000ffff037224 */ /* 0x000fe200078e000e */
[----:B------:R-:W-:Y:S06]  /*204a0*/  BRA `(.L_x_14266) ;  /* 0xffffff4800147947 */ /* 0x000fec000383ffff */
.L_x_14039:
[----:B------:R-:W-:Y:S02]  /*204b0*/  IMAD.MOV.U32 R13, RZ, RZ, R4 ;  /* 0x000000ffff0d7224 */ /* 0x000fe400078e0004 */
[----:B------:R-:W-:Y:S02]  /*204c0*/  IMAD.MOV.U32 R12, RZ, RZ, RZ ;  /* 0x000000ffff0c7224 */ /* 0x000fe400078e00ff */
[----:B------:R-:W-:Y:S02]  /*204d0*/  IMAD.MOV.U32 R11, RZ, RZ, 0x181f ;  /* 0x0000181fff0b7424 */ /* 0x000fe400078e00ff */
[----:B------:R-:W-:-:S07]  /*204e0*/  IMAD.MOV.U32 R15, RZ, RZ, -0x1 ;  /* 0xffffffffff0f7424 */ /* 0x000fce00078e00ff */
[----:B--2---:R-:W-:Y:S05]  /*204f0*/  WARPSYNC.COLLECTIVE R15, `(.L_x_14267) ;  /* 0x000000000f087348 */ /* 0x004fea0003c00000 */
[----:B------:R0:W1:Y:S02]  /*20500*/  SHFL.IDX P6, R14, R13, R12, R11 ;  /* 0x0000000c0d0e7389 */ /* 0x00006400000c000b */
[----:B012---:R-:W-:Y:S01]  /*20510*/  ENDCOLLECTIVE ;  /* 0x000000000000791b */ /* 0x007fe20003800000 */
.L_x_14267:
[----:B------:R-:W-:Y:S02]  /*20520*/  IMAD.MOV.U32 R13, RZ, RZ, R3 ;  /* 0x000000ffff0d7224 */ /* 0x000fe400078e0003 */
[----:B------:R-:W-:-:S07]  /*20530*/  IMAD.MOV.U32 R0, RZ, RZ, R14 ;  /* 0x000000ffff007224 */ /* 0x000fce00078e000e */
[----:B------:R-:W-:Y:S05]  /*20540*/  WARPSYNC.COLLECTIVE R15, `(.L_x_14268) ;  /* 0x000000000f087348 */ /* 0x000fea0003c00000 */
[----:B------:R0:W1:Y:S02]  /*20550*/  SHFL.IDX P6, R14, R13, R12, R11 ;  /* 0x0000000c0d0e7389 */ /* 0x00006400000c000b */
[----:B01----:R-:W-:Y:S01]  /*20560*/  ENDCOLLECTIVE ;  /* 0x000000000000791b */ /* 0x003fe20003800000 */
.L_x_14268:
[----:B------:R-:W-:Y:S05]  /*20570*/  BRA `(.L_x_14269) ;  /* 0xffffff5c00507947 */ /* 0x000fea000383ffff */
.L_x_14042:
[----:B------:R-:W-:Y:S01]  /*20580*/  BSSY B1, `(.L_x_14270) ;  /* 0x0000008000017945 */ /* 0x000fe20003800000 */
[----:B----4-:R-:W-:Y:S02]  /*20590*/  IMAD.MOV.U32 R13, RZ, RZ, R4 ;  /* 0x000000ffff0d7224 */ /* 0x010fe400078e0004 */
[----:B------:R-:W-:Y:S02]  /*205a0*/  IMAD.MOV.U32 R12, RZ, RZ, 0x1 ;  /* 0x00000001ff0c7424 */ /* 0x000fe400078e00ff */
[----:B------:R-:W-:Y:S02]  /*205b0*/  IMAD.MOV.U32 R11, RZ, RZ, 0x181f ;  /* 0x0000181fff0b7424 */ /* 0x000fe400078e00ff */
[----:B------:R-:W-:-:S07]  /*205c0*/  IMAD.MOV.U32 R15, RZ, RZ, -0x1 ;  /* 0xffffffffff0f7424 */ /* 0x000fce00078e00ff */
[----:B0123--:R-:W-:Y:S05]  /*205d0*/  WARPSYNC.COLLECTIVE R15, `(.L_x_14271) ;  /* 0x000000000f087348 */ /* 0x00ffea0003c00000 */
[----:B---3--:R3:W4:Y:S02]  /*205e0*/  SHFL.IDX P6, R14, R13, R12, R11 ;  /* 0x0000000c0d0e7389 */ /* 0x00872400000c000b */
[----:B01234-:R-:W-:Y:S01]  /*205f0*/  ENDCOLLECTIVE ;  /* 0x000000000000791b */ /* 0x01ffe20003800000 */
.L_x_14271:
[----:B------:R-:W-:Y:S05]  /*20600*/  BSYNC B1 ;  /* 0x0000000000017941 */ /* 0x000fea0003800000 */
.L_x_14270:
        /* <DEDUP_REMOVED lines=8> */
.L_x_14272:
[----:B------:R-:W-:Y:S05]  /*20690*/  BRA `(.L_x_14273) ;  /* 0xffffff5c00807947 */ /* 0x000fea000383ffff */
.L_x_14045:
        /* <DEDUP_REMOVED lines=8> */
.L_x_14275:
[----:B------:R-:W-:Y:S05]  /*20720*/  BSYNC B1 ;  /* 0x0000000000017941 */ /* 0x000fea0003800000 */
.L_x_14274:
        /* <DEDUP_REMOVED lines=8> */
.L_x_14276:
[----:B------:R-:W-:Y:S05]  /*207b0*/  BRA `(.L_x_14277) ;  /* 0xffffff5c00ac7947 */ /* 0x000fea000383ffff */
.L_x_14048:
        /* <DEDUP_REMOVED lines=8> */
.L_x_14279:
[----:B------:R-:W-:Y:S05]  /*20840*/  BSYNC B1 ;  /* 0x0000000000017941 */ /* 0x000fea0003800000 */
.L_x_14278:
        /* <DEDUP_REMOVED lines=8> */
.L_x_14280:
[----:B------:R-:W-:Y:S05]  /*208d0*/  BRA `(.L_x_14281) ;  /* 0xffffff5c00d87947 */ /* 0x000fea000383ffff */
.L_x_14067:
        /* <DEDUP_REMOVED lines=11> */
.L_x_14283:
[----:B------:R-:W-:Y:S05]  /*20990*/  BSYNC B1 ;  /* 0x0000000000017941 */ /* 0x000fea0003800000 */
.L_x_14282:
[----:B------:R-:W-:Y:S05]  /*209a0*/  BRA `(.L_x_14284) ;  /* 0xffffff7c003c7947 */ /* 0x000fea000383ffff */
.L_x_14069:
[----:B------:R-:W-:Y:S01]  /*209b0*/  BSSY B1, `(.L_x_14285) ;  /* 0x0000006000017945 */ /* 0x000fe20003800000 */
[----:B------:R-:W-:-:S07]  /*209c0*/  IMAD.MOV.U32 R15, RZ, RZ, -0x1 ;  /* 0xffffffffff0f7424 */ /* 0x000fce00078e00ff */
[----:B0-----:R-:W-:Y:S05]  /*209d0*/  WARPSYNC.COLLECTIVE R15, `(.L_x_14286) ;  /* 0x000000000f0c7348 */ /* 0x001fea0003c00000 */
[----:B------:R-:W-:Y:S02]  /*209e0*/  ELECT P6, UR62, PT ;  /* 0x00000000003e782f */ /* 0x000fe400038c0000 */
[----:B------:R-:W-:Y:S01]  /*209f0*/  MOV R14, UR62 ;  /* 0x0000003e000e7c02 */ /* 0x000fe20008000f00 */
[----:B0-----:R-:W-:Y:S10]  /*20a00*/  ENDCOLLECTIVE ;  /* 0x000000000000791b */ /* 0x001ff40003800000 */
.L_x_14286:
[----:B------:R-:W-:Y:S05]  /*20a10*/  BSYNC B1 ;  /* 0x0000000000017941 */ /* 0x000fea0003800000 */
.L_x_14285:
[----:B------:R-:W-:Y:S05]  /*20a20*/  BRA `(.L_x_14068) ;  /* 0xffffff7c00347947 */ /* 0x000fea000383ffff */
.L_x_14071:
[----:B0-----:R0:W1:Y:S02]  /*20a30*/  SYNCS.PHASECHK.TRANS64.TRYWAIT P0, [R18+URZ+0x22820], R4 ;  /* 0x02282004120075a7 */ /* 0x001064000800017f */
[----:B-1----:R-:W-:Y:S05]  /*20a40*/  @!P0 NANOSLEEP.SYNCS 0x989680 ;  /* 0x009896800000895d */ /* 0x002fea0003900000 */
[----:B------:R-:W1:Y:S02]  /*20a50*/  @!P0 SYNCS.PHASECHK.TRANS64 P0, [R18+URZ+0x22820], R4 ;  /* 0x02282004120085a7 */ /* 0x000e64000800007f */
[----:B-1----:R-:W-:Y:S05]  /*20a60*/  @!P0 BRA `(.L_x_14071) ;  /* 0xfffffffc00f08947 */ /* 0x002fea000383ffff */
[----:B------:R-:W-:Y:S05]  /*20a70*/  BRA `(.L_x_14287) ;  /* 0xffffff7c00447947 */ /* 0x000fea000383ffff */
.L_x_14075:
[----:B0-----:R0:W1:Y:S02]  /*20a80*/  SYNCS.PHASECHK.TRANS64.TRYWAIT P0, [R4+URZ+0x228a0], R9 ;  /* 0x0228a009040075a7 */ /* 0x001064000800017f */
[----:B-1----:R-:W-:Y:S05]  /*20a90*/  @!P0 NANOSLEEP.SYNCS 0x989680 ;  /* 0x009896800000895d */ /* 0x002fea0003900000 */
[----:B------:R-:W1:Y:S02]  /*20aa0*/  @!P0 SYNCS.PHASECHK.TRANS64 P0, [R4+URZ+0x228a0], R9 ;  /* 0x0228a009040085a7 */ /* 0x000e64000800007f */
[----:B-1----:R-:W-:Y:S05]  /*20ab0*/  @!P0 BRA `(.L_x_14075) ;  /* 0xfffffffc00f08947 */ /* 0x002fea000383ffff */
[----:B------:R-:W-:Y:S05]  /*20ac0*/  BRA `(.L_x_14288) ;  /* 0xffffff7c00647947 */ /* 0x000fea000383ffff */
.L_x_14080:
[----:B-1----:R1:W2:Y:S02]  /*20ad0*/  SYNCS.PHASECHK.TRANS64.TRYWAIT P0, [R4+URZ+0x228c0], R9 ;  /* 0x0228c009040075a7 */ /* 0x0022a4000800017f */
[----:B--2---:R-:W-:Y:S05]  /*20ae0*/  @!P0 NANOSLEEP.SYNCS 0x989680 ;  /* 0x009896800000895d */ /* 0x004fea0003900000 */
[----:B------:R-:W2:Y:S02]  /*20af0*/  @!P0 SYNCS.PHASECHK.TRANS64 P0, [R4+URZ+0x228c0], R9 ;  /* 0x0228c009040085a7 */ /* 0x000ea4000800007f */
[----:B--2---:R-:W-:Y:S05]  /*20b00*/  @!P0 BRA `(.L_x_14080) ;  /* 0xfffffffc00f08947 */ /* 0x004fea000383ffff */
[----:B------:R-:W-:Y:S05]  /*20b10*/  BRA `(.L_x_14289) ;  /* 0xffffff7c00e47947 */ /* 0x000fea000383ffff */
.L_x_14090:
[----:B0-----:R0:W1:Y:S02]  /*20b20*/  SYNCS.PHASECHK.TRANS64.TRYWAIT P1, [R5+URZ+0x228a0], R6 ;  /* 0x0228a006050075a7 */ /* 0x001064000802017f */
[----:B-1----:R-:W-:Y:S05]  /*20b30*/  @!P1 NANOSLEEP.SYNCS 0x989680 ;  /* 0x009896800000995d */ /* 0x002fea0003900000 */
[----:B------:R-:W1:Y:S02]  /*20b40*/  @!P1 SYNCS.PHASECHK.TRANS64 P1, [R5+URZ+0x228a0], R6 ;  /* 0x0228a006050095a7 */ /* 0x000e64000802007f */
[----:B-1----:R-:W-:Y:S05]  /*20b50*/  @!P1 BRA `(.L_x_14090) ;  /* 0xfffffffc00f09947 */ /* 0x002fea000383ffff */
[----:B------:R-:W-:Y:S05]  /*20b60*/  BRA `(.L_x_14290) ;  /* 0xffffff8400747947 */ /* 0x000fea000383ffff */
.L_x_14095:
[----:B-1----:R1:W2:Y:S02]  /*20b70*/  SYNCS.PHASECHK.TRANS64.TRYWAIT P1, [R5+URZ+0x228c0], R6 ;  /* 0x0228c006050075a7 */ /* 0x0022a4000802017f */
[----:B--2---:R-:W-:Y:S05]  /*20b80*/  @!P1 NANOSLEEP.SYNCS 0x989680 ;  /* 0x009896800000995d */ /* 0x004fea0003900000 */
[----:B------:R-:W2:Y:S02]  /*20b90*/  @!P1 SYNCS.PHASECHK.TRANS64 P1, [R5+URZ+0x228c0], R6 ;  /* 0x0228c006050095a7 */ /* 0x000ea4000802007f */
[----:B--2---:R-:W-:Y:S05]  /*20ba0*/  @!P1 BRA `(.L_x_14095) ;  /* 0xfffffffc00f09947 */ /* 0x004fea000383ffff */
[----:B------:R-:W-:Y:S05]  /*20bb0*/  BRA `(.L_x_14291) ;  /* 0xffffff8400f07947 */ /* 0x000fea000383ffff */
.L_x_14113:
        /* <DEDUP_REMOVED lines=11> */
.L_x_14293:
[----:B------:R-:W-:Y:S05]  /*20c70*/  BSYNC B0 ;  /* 0x0000000000007941 */ /* 0x000fea0003800000 */
.L_x_14292:
[----:B------:R-:W-:Y:S05]  /*20c80*/  BRA `(.L_x_14294) ;  /* 0xffffff9400a87947 */ /* 0x000fea000383ffff */
.L_x_14115:
[----:B------:R-:W-:Y:S01]  /*20c90*/  BSSY B0, `(.L_x_14295) ;  /* 0x0000006000007945 */ /* 0x000fe20003800000 */
[----:B------:R-:W-:-:S07]  /*20ca0*/  IMAD.MOV.U32 R15, RZ, RZ, -0x1 ;  /* 0xffffffffff0f7424 */ /* 0x000fce00078e00ff */
[----:B0-----:R-:W-:Y:S05]  /*20cb0*/  WARPSYNC.COLLECTIVE R15, `(.L_x_14296) ;  /* 0x000000000f0c7348 */ /* 0x001fea0003c00000 */
[----:B------:R-:W-:Y:S02]  /*20cc0*/  ELECT P6, UR62, PT ;  /* 0x00000000003e782f */ /* 0x000fe400038c0000 */
[----:B------:R-:W-:Y:S01]  /*20cd0*/  MOV R14, UR62 ;  /* 0x0000003e000e7c02 */ /* 0x000fe20008000f00 */
[----:B0-----:R-:W-:Y:S10]  /*20ce0*/  ENDCOLLECTIVE ;  /* 0x000000000000791b */ /* 0x001ff40003800000 */
.L_x_14296:
[----:B------:R-:W-:Y:S05]  /*20cf0*/  BSYNC B0 ;  /* 0x0000000000007941 */ /* 0x000fea0003800000 */
.L_x_14295:
[----:B------:R-:W-:Y:S05]  /*20d00*/  BRA `(.L_x_14297) ;  /* 0xffffff9400ac7947 */ /* 0x000fea000383ffff */
.L_x_14117:
[----:B-1----:R1:W2:Y:S02]  /*20d10*/  SYNCS.PHASECHK.TRANS64.TRYWAIT P0, [R0+URZ+0x22840], R2 ;  /* 0x02284002000075a7 */ /* 0x0022a4000800017f */
[----:B--2---:R-:W-:Y:S05]  /*20d20*/  @!P0 NANOSLEEP.SYNCS 0x989680 ;  /* 0x009896800000895d */ /* 0x004fea0003900000 */
[----:B------:R-:W2:Y:S02]  /*20d30*/  @!P0 SYNCS.PHASECHK.TRANS64 P0, [R0+URZ+0x22840], R2 ;  /* 0x02284002000085a7 */ /* 0x000ea4000800007f */
[----:B--2---:R-:W-:Y:S05]  /*20d40*/  @!P0 BRA `(.L_x_14117) ;  /* 0xfffffffc00f08947 */ /* 0x004fea000383ffff */
[----:B------:R-:W-:Y:S05]  /*20d50*/  BRA `(.L_x_14298) ;  /* 0xffffff9800107947 */ /* 0x000fea000383ffff */
.L_x_14121:
        /* <DEDUP_REMOVED lines=15> */
.L_x_14299:
[----:B------:R-:W-:Y:S02]  /*20e50*/  IMAD.MOV.U32 R13, RZ, RZ, R4 ;  /* 0x000000ffff0d7224 */ /* 0x000fe400078e0004 */
[----:B------:R-:W-:-:S07]  /*20e60*/  IMAD.MOV.U32 R6, RZ, RZ, R14 ;  /* 0x000000ffff067224 */ /* 0x000fce00078e000e */
[----:B------:R-:W-:Y:S05]  /*20e70*/  WARPSYNC.COLLECTIVE R15, `(.L_x_14300) ;  /* 0x000000000f087348 */ /* 0x000fea0003c00000 */
[----:B------:R0:W1:Y:S02]  /*20e80*/  SHFL.IDX P6, R14, R13, R12, R11 ;  /* 0x0000000c0d0e7389 */ /* 0x00006400000c000b */
[----:B01----:R-:W-:Y:S01]  /*20e90*/  ENDCOLLECTIVE ;  /* 0x000000000000791b */ /* 0x003fe20003800000 */
.L_x_14300:
[----:B------:R-:W-:Y:S02]  /*20ea0*/  IMAD.MOV.U32 R13, RZ, RZ, R3 ;  /* 0x000000ffff0d7224 */ /* 0x000fe400078e0003 */
[----:B------:R-:W-:Y:S02]  /*20eb0*/  IMAD.MOV.U32 R12, RZ, RZ, 0x1 ;  /* 0x00000001ff0c7424 */ /* 0x000fe400078e00ff */
[----:B------:R-:W-:-:S07]  /*20ec0*/  IMAD.MOV.U32 R7, RZ, RZ, R14 ;  /* 0x000000ffff077224 */ /* 0x000fce00078e000e */
[----:B------:R-:W-:Y:S05]  /*20ed0*/  WARPSYNC.COLLECTIVE R15, `(.L_x_14301) ;  /* 0x000000000f087348 */ /* 0x000fea0003c00000 */
[----:B------:R0:W1:Y:S02]  /*20ee0*/  SHFL.IDX P6, R14, R13, R12, R11 ;  /* 0x0000000c0d0e7389 */ /* 0x00006400000c000b */
[----:B01----:R-:W-:Y:S01]  /*20ef0*/  ENDCOLLECTIVE ;  /* 0x000000000000791b */ /* 0x003fe20003800000 */
.L_x_14301:
        /* <DEDUP_REMOVED lines=15> */
.L_x_14302:
[----:B------:R-:W-:Y:S02]  /*20ff0*/  IMAD.MOV.U32 R13, RZ, RZ, R3 ;  /* 0x000000ffff0d7224 */ /* 0x000fe400078e0003 */
[----:B------:R-:W-:Y:S02]  /*21000*/  IMAD.MOV.U32 R12, RZ, RZ, 0x2 ;  /* 0x00000002ff0c7424 */ /* 0x000fe400078e00ff */
[----:B------:R-:W-:-:S07]  /*21010*/  IMAD.MOV.U32 R5, RZ, RZ, R14 ;  /* 0x000000ffff057224 */ /* 0x000fce00078e000e */
[----:B------:R-:W-:Y:S05]  /*21020*/  WARPSYNC.COLLECTIVE R15, `(.L_x_14303) ;  /* 0x000000000f087348 */ /* 0x000fea0003c00000 */
[----:B------:R0:W1:Y:S02]  /*21030*/  SHFL.IDX P6, R14, R13, R12, R11 ;  /* 0x0000000c0d0e7389 */ /* 0x00006400000c000b */
[----:B01----:R-:W-:Y:S01]  /*21040*/  ENDCOLLECTIVE ;  /* 0x000000000000791b */ /* 0x003fe20003800000 */
.L_x_14303:
        /* <DEDUP_REMOVED lines=15> */
.L_x_14304:
[----:B------:R-:W-:Y:S02]  /*21140*/  IMAD.MOV.U32 R13, RZ, RZ, R3 ;  /* 0x000000ffff0d7224 */ /* 0x000fe400078e0003 */
[----:B------:R-:W-:Y:S02]  /*21150*/  IMAD.MOV.U32 R12, RZ, RZ, 0x3 ;  /* 0x00000003ff0c7424 */ /* 0x000fe400078e00ff */
[----:B------:R-:W-:-:S07]  /*21160*/  IMAD.MOV.U32 R5, RZ, RZ, R14 ;  /* 0x000000ffff057224 */ /* 0x000fce00078e000e */
[----:B------:R-:W-:Y:S05]  /*21170*/  WARPSYNC.COLLECTIVE R15, `(.L_x_14305) ;  /* 0x000000000f087348 */ /* 0x000fea0003c00000 */
[----:B------:R0:W1:Y:S02]  /*21180*/  SHFL.IDX P6, R14, R13, R12, R11 ;  /* 0x0000000c0d0e7389 */ /* 0x00006400000c000b */
[----:B01----:R-:W-:Y:S01]  /*21190*/  ENDCOLLECTIVE ;  /* 0x000000000000791b */ /* 0x003fe20003800000 */
.L_x_14305:
        /* <DEDUP_REMOVED lines=15> */
.L_x_14306:
[----:B------:R-:W-:Y:S02]  /*21290*/  IMAD.MOV.U32 R13, RZ, RZ, R3 ;  /* 0x000000ffff0d7224 */ /* 0x000fe400078e0003 */
[----:B------:R-:W-:Y:S02]  /*212a0*/  IMAD.MOV.U32 R12, RZ, RZ, 0x4 ;  /* 0x00000004ff0c7424 */ /* 0x000fe400078e00ff */
[----:B------:R-:W-:-:S07]  /*212b0*/  IMAD.MOV.U32 R5, RZ, RZ, R14 ;  /* 0x000000ffff057224 */ /* 0x000fce00078e000e */
[----:B------:R-:W-:Y:S05]  /*212c0*/  WARPSYNC.COLLECTIVE R15, `(.L_x_14307) ;  /* 0x000000000f087348 */ /* 0x000fea0003c00000 */
[----:B------:R0:W1:Y:S02]  /*212d0*/  SHFL.IDX P6, R14, R13, R12, R11 ;  /* 0x0000000c0d0e7389 */ /* 0x00006400000c000b */
[----:B01----:R-:W-:Y:S01]  /*212e0*/  ENDCOLLECTIVE ;  /* 0x000000000000791b */ /* 0x003fe20003800000 */
.L_x_14307:
        /* <DEDUP_REMOVED lines=15> */
.L_x_14308:
[----:B------:R-:W-:Y:S02]  /*213e0*/  IMAD.MOV.U32 R13, RZ, RZ, R3 ;  /* 0x000000ffff0d7224 */ /* 0x000fe400078e0003 */
[----:B------:R-:W-:Y:S02]  /*213f0*/  IMAD.MOV.U32 R12, RZ, RZ, 0x5 ;  /* 0x00000005ff0c7424 */ /* 0x000fe400078e00ff */
[----:B------:R-:W-:-:S07]  /*21400*/  IMAD.MOV.U32 R5, RZ, RZ, R14 ;  /* 0x000000ffff057224 */ /* 0x000fce00078e000e */
[----:B------:R-:W-:Y:S05]  /*21410*/  WARPSYNC.COLLECTIVE R15, `(.L_x_14309) ;  /* 0x000000000f087348 */ /* 0x000fea0003c00000 */
[----:B------:R0:W1:Y:S02]  /*21420*/  SHFL.IDX P6, R14, R13, R12, R11 ;  /* 0x0000000c0d0e7389 */ /* 0x00006400000c000b */
[----:B01----:R-:W-:Y:S01]  /*21430*/  ENDCOLLECTIVE ;  /* 0x000000000000791b */ /* 0x003fe20003800000 */
.L_x_14309:
        /* <DEDUP_REMOVED lines=15> */
.L_x_14310:
[----:B------:R-:W-:Y:S02]  /*21530*/  IMAD.MOV.U32 R13, RZ, RZ, R3 ;  /* 0x000000ffff0d7224 */ /* 0x000fe400078e0003 */
[----:B------:R-:W-:Y:S02]  /*21540*/  IMAD.MOV.U32 R12, RZ, RZ, 0x6 ;  /* 0x00000006ff0c7424 */ /* 0x000fe400078e00ff */
[----:B------:R-:W-:-:S07]  /*21550*/  IMAD.MOV.U32 R5, RZ, RZ, R14 ;  /* 0x000000ffff057224 */ /* 0x000fce00078e000e */
[----:B------:R-:W-:Y:S05]  /*21560*/  WARPSYNC.COLLECTIVE R15, `(.L_x_14311) ;  /* 0x000000000f087348 */ /* 0x000fea0003c00000 */
[----:B------:R0:W1:Y:S02]  /*21570*/  SHFL.IDX P6, R14, R13, R12, R11 ;  /* 0x0000000c0d0e7389 */ /* 0x00006400000c000b */
[----:B01----:R-:W-:Y:S01]  /*21580*/  ENDCOLLECTIVE ;  /* 0x000000000000791b */ /* 0x003fe20003800000 */
.L_x_14311:
        /* <DEDUP_REMOVED lines=13> */
.L_x_14312:
        /* <DEDUP_REMOVED lines=8> */
.L_x_14313:
        /* <DEDUP_REMOVED lines=13> */
.L_x_14314:
[----:B------:R-:W-:Y:S01]  /*217b0*/  IMAD.MOV.U32 R3, RZ, RZ, R14 ;  /* 0x000000ffff037224 */ /* 0x000fe200078e000e */
[----:B------:R-:W-:Y:S06]  /*217c0*/  BRA `(.L_x_14315) ;  /* 0xffffff9800947947 */ /* 0x000fec000383ffff */
.L_x_14124:
[----:B0-----:R0:W1:Y:S02]  /*217d0*/  SYNCS.PHASECHK.TRANS64.TRYWAIT P0, [R18+URZ+0x22820], R0 ;  /* 0x02282000120075a7 */ /* 0x001064000800017f */
[----:B-1----:R-:W-:Y:S05]  /*217e0*/  @!P0 NANOSLEEP.SYNCS 0x989680 ;  /* 0x009896800000895d */ /* 0x002fea0003900000 */
[----:B------:R-:W1:Y:S02]  /*217f0*/  @!P0 SYNCS.PHASECHK.TRANS64 P0, [R18+URZ+0x22820], R0 ;  /* 0x02282000120085a7 */ /* 0x000e64000800007f */
[----:B-1----:R-:W-:Y:S05]  /*21800*/  @!P0 BRA `(.L_x_14124) ;  /* 0xfffffffc00f08947 */ /* 0x002fea000383ffff */
[----:B------:R-:W-:Y:S05]  /*21810*/  BRA `(.L_x_14316) ;  /* 0xffffff9800f07947 */ /* 0x000fea000383ffff */
.L_x_14128:
[----:B0-----:R0:W1:Y:S02]  /*21820*/  SYNCS.PHASECHK.TRANS64.TRYWAIT P0, [R2+URZ+0x22860], R0 ;  /* 0x02286000020075a7 */ /* 0x001064000800017f */
[----:B-1----:R-:W-:Y:S05]  /*21830*/  @!P0 NANOSLEEP.SYNCS 0x989680 ;  /* 0x009896800000895d */ /* 0x002fea0003900000 */
[----:B------:R-:W1:Y:S02]  /*21840*/  @!P0 SYNCS.PHASECHK.TRANS64 P0, [R2+URZ+0x22860], R0 ;  /* 0x02286000020085a7 */ /* 0x000e64000800007f */
[----:B-1----:R-:W-:Y:S05]  /*21850*/  @!P0 BRA `(.L_x_14128) ;  /* 0xfffffffc00f08947 */ /* 0x002fea000383ffff */
[----:B------:R-:W-:Y:S05]  /*21860*/  BRA `(.L_x_14317) ;  /* 0xffffff9c00147947 */ /* 0x000fea000383ffff */
.L_x_14143:
[----:B-1----:R1:W2:Y:S02]  /*21870*/  SYNCS.PHASECHK.TRANS64.TRYWAIT P0, [R2+URZ+0x22840], R6 ;  /* 0x02284006020075a7 */ /* 0x0022a4000800017f */
[----:B--2---:R-:W-:Y:S05]  /*21880*/  @!P0 NANOSLEEP.SYNCS 0x989680 ;  /* 0x009896800000895d */ /* 0x004fea0003900000 */
[----:B------:R-:W2:Y:S02]  /*21890*/  @!P0 SYNCS.PHASECHK.TRANS64 P0, [R2+URZ+0x22840], R6 ;  /* 0x02284006020085a7 */ /* 0x000ea4000800007f */
[----:B--2---:R-:W-:Y:S05]  /*218a0*/  @!P0 BRA `(.L_x_14143) ;  /* 0xfffffffc00f08947 */ /* 0x004fea000383ffff */
[----:B------:R-:W-:Y:S05]  /*218b0*/  BRA `(.L_x_14318) ;  /* 0xffffffa4003c7947 */ /* 0x000fea000383ffff */
.L_x_14148:
[----:B0-----:R0:W2:Y:S02]  /*218c0*/  SYNCS.PHASECHK.TRANS64.TRYWAIT P0, [R2+URZ+0x22860], R6 ;  /* 0x02286006020075a7 */ /* 0x0010a4000800017f */
[----:B--2---:R-:W-:Y:S05]  /*218d0*/  @!P0 NANOSLEEP.SYNCS 0x989680 ;  /* 0x009896800000895d */ /* 0x004fea0003900000 */
[----:B------:R-:W2:Y:S02]  /*218e0*/  @!P0 SYNCS.PHASECHK.TRANS64 P0, [R2+URZ+0x22860], R6 ;  /* 0x02286006020085a7 */ /* 0x000ea4000800007f */
[----:B--2---:R-:W-:Y:S05]  /*218f0*/  @!P0 BRA `(.L_x_14148) ;  /* 0xfffffffc00f08947 */ /* 0x004fea000383ffff */
[----:B------:R-:W-:Y:S05]  /*21900*/  BRA `(.L_x_14319) ;  /* 0xffffffa400bc7947 */ /* 0x000fea000383ffff */
.L_x_14159:
[----:B-1----:R1:W2:Y:S02]  /*21910*/  SYNCS.PHASECHK.TRANS64.TRYWAIT P0, [R3+URZ+0x22840], R2 ;  /* 0x02284002030075a7 */ /* 0x0022a4000800017f */
[----:B--2---:R-:W-:Y:S05]  /*21920*/  @!P0 NANOSLEEP.SYNCS 0x989680 ;  /* 0x009896800000895d */ /* 0x004fea0003900000 */
[----:B------:R-:W2:Y:S02]  /*21930*/  @!P0 SYNCS.PHASECHK.TRANS64 P0, [R3+URZ+0x22840], R2 ;  /* 0x02284002030085a7 */ /* 0x000ea4000800007f */
[----:B--2---:R-:W-:Y:S05]  /*21940*/  @!P0 BRA `(.L_x_14159) ;  /* 0xfffffffc00f08947 */ /* 0x004fea000383ffff */
[----:B------:R-:W-:Y:S05]  /*21950*/  BRA `(.L_x_14320) ;  /* 0xffffffac00ac7947 */ /* 0x000fea000383ffff */
.L_x_14164:
[----:B0-----:R0:W2:Y:S02]  /*21960*/  SYNCS.PHASECHK.TRANS64.TRYWAIT P0, [R3+URZ+0x22860], R2 ;  /* 0x02286002030075a7 */ /* 0x0010a4000800017f */
[----:B--2---:R-:W-:Y:S05]  /*21970*/  @!P0 NANOSLEEP.SYNCS 0x989680 ;  /* 0x009896800000895d */ /* 0x004fea0003900000 */
[----:B------:R-:W2:Y:S02]  /*21980*/  @!P0 SYNCS.PHASECHK.TRANS64 P0, [R3+URZ+0x22860], R2 ;  /* 0x02286002030085a7 */ /* 0x000ea4000800007f */
[----:B--2---:R-:W-:Y:S05]  /*21990*/  @!P0 BRA `(.L_x_14164) ;  /* 0xfffffffc00f08947 */ /* 0x004fea000383ffff */
[----:B------:R-:W-:Y:S05]  /*219a0*/  BRA `(.L_x_14321) ;  /* 0xffffffb000287947 */ /* 0x000fea000383ffff */
.L_x_14175:
[----:B-1----:R1:W2:Y:S02]  /*219b0*/  SYNCS.PHASECHK.TRANS64.TRYWAIT P0, [R3+URZ+0x22840], R2 ;  /* 0x02284002030075a7 */ /* 0x0022a4000800017f */
[----:B--2---:R-:W-:Y:S05]  /*219c0*/  @!P0 NANOSLEEP.SYNCS 0x989680 ;  /* 0x009896800000895d */ /* 0x004fea0003900000 */
[----:B------:R-:W2:Y:S02]  /*219d0*/  @!P0 SYNCS.PHASECHK.TRANS64 P0, [R3+URZ+0x22840], R2 ;  /* 0x02284002030085a7 */ /* 0x000ea4000800007f */
[----:B--2---:R-:W-:Y:S05]  /*219e0*/  @!P0 BRA `(.L_x_14175) ;  /* 0xfffffffc00f08947 */ /* 0x004fea000383ffff */
[----:B------:R-:W-:Y:S05]  /*219f0*/  BRA `(.L_x_14322) ;  /* 0xffffffb400f87947 */ /* 0x000fea000383ffff */
.L_x_14180:
[----:B--2---:R2:W3:Y:S02]  /*21a00*/  SYNCS.PHASECHK.TRANS64.TRYWAIT P0, [R3+URZ+0x22860], R2 ;  /* 0x02286002030075a7 */ /* 0x0044e4000800017f */
[----:B---3--:R-:W-:Y:S05]  /*21a10*/  @!P0 NANOSLEEP.SYNCS 0x989680 ;  /* 0x009896800000895d */ /* 0x008fea0003900000 */
[----:B------:R-:W3:Y:S02]  /*21a20*/  @!P0 SYNCS.PHASECHK.TRANS64 P0, [R3+URZ+0x22860], R2 ;  /* 0x02286002030085a7 */ /* 0x000ee4000800007f */
[----:B---3--:R-:W-:Y:S05]  /*21a30*/  @!P0 BRA `(.L_x_14180) ;  /* 0xfffffffc00f08947 */ /* 0x008fea000383ffff */
[----:B------:R-:W-:Y:S05]  /*21a40*/  BRA `(.L_x_14323) ;  /* 0xffffffb800787947 */ /* 0x000fea000383ffff */
.L_x_14192:
        /* <DEDUP_REMOVED lines=9> */
.L_x_14325:
[----:B------:R-:W-:Y:S05]  /*21ae0*/  BSYNC B0 ;  /* 0x0000000000007941 */ /* 0x000fea0003800000 */
.L_x_14324:
        /* <DEDUP_REMOVED lines=9> */
.L_x_14326:
        /* <DEDUP_REMOVED lines=26> */
.L_x_14327:
        /* <DEDUP_REMOVED lines=8> */
.L_x_14328:
        /* <DEDUP_REMOVED lines=8> */
.L_x_14329:
        /* <DEDUP_REMOVED lines=8> */
.L_x_14330:
        /* <DEDUP_REMOVED lines=8> */
.L_x_14331:
        /* <DEDUP_REMOVED lines=9> */
.L_x_14332:
[----:B------:R-:W-:Y:S01]  /*21fb0*/  IMAD.MOV.U32 R9, RZ, RZ, R14 ;  /* 0x000000ffff097224 */ /* 0x000fe200078e000e */
[----:B------:R-:W-:Y:S06]  /*21fc0*/  BRA `(.L_x_14333) ;  /* 0xffffffbc00c87947 */ /* 0x000fec000383ffff */
.L_x_14195:
        /* <DEDUP_REMOVED lines=8> */
.L_x_14335:
[----:B------:R-:W-:Y:S05]  /*22050*/  BSYNC B0 ;  /* 0x0000000000007941 */ /* 0x000fea0003800000 */
.L_x_14334:
        /* <DEDUP_REMOVED lines=10> */
.L_x_14336:
        /* <DEDUP_REMOVED lines=8> */
.L_x_14337:
        /* <DEDUP_REMOVED lines=8> */
.L_x_14338:
        /* <DEDUP_REMOVED lines=8> */
.L_x_14339:
        /* <DEDUP_REMOVED lines=9> */
.L_x_14340:
[----:B------:R-:W-:Y:S01]  /*22310*/  IMAD.MOV.U32 R9, RZ, RZ, R14 ;  /* 0x000000ffff097224 */ /* 0x000fe200078e000e */
[----:B------:R-:W-:Y:S06]  /*22320*/  BRA `(.L_x_14341) ;  /* 0xffffffbc009c7947 */ /* 0x000fec000383ffff */
.L_x_14197:
[----:B------:R-:W-:Y:S01]  /*22330*/  BSSY B0, `(.L_x_14342) ;  /* 0x0000006000007945 */ /* 0x000fe20003800000 */
[----:B------:R-:W-:Y:S01]  /*22340*/  PLOP3.LUT P6, PT, P6, PT, PT, 0x8, 0x0 ;  /* 0x000000000000781c */ /* 0x000fe200037ce170 */
[----:B------:R-:W-:-:S12]  /*22350*/  IMAD.MOV.U32 R15, RZ, RZ, -0x1 ;  /* 0xffffffffff0f7424 */ /* 0x000fd800078e00ff */
[----:B0-----:R-:W-:Y:S05]  /*22360*/  WARPSYNC.COLLECTIVE R15, `(.L_x_14343) ;  /* 0x000000000f087348 */ /* 0x001fea0003c00000 */
[----:B------:R-:W-:Y:S01]  /*22370*/  VOTE.ANY R14, PT, P6 ;  /* 0x00000000000e7806 */ /* 0x000fe200030e0100 */
[----:B0-----:R-:W-:Y:S06]  /*22380*/  ENDCOLLECTIVE ;  /* 0x000000000000791b */ /* 0x001fec0003800000 */
.L_x_14343:
[----:B------:R-:W-:Y:S05]  /*22390*/  BSYNC B0 ;  /* 0x0000000000007941 */ /* 0x000fea0003800000 */
.L_x_14342:
        /* <DEDUP_REMOVED lines=10> */
.L_x_14344:
[----:B------:R-:W-:Y:S02]  /*22440*/  IMAD.MOV.U32 R13, RZ, RZ, R6 ;  /* 0x000000ffff0d7224 */ /* 0x000fe400078e0006 */
[----:B------:R-:W-:-:S07]  /*22450*/  IMAD.MOV.U32 R4, RZ, RZ, R14 ;  /* 0x000000ffff047224 */ /* 0x000fce00078e000e */
[----:B------:R-:W-:Y:S05]  /*22460*/  WARPSYNC.COLLECTIVE R15, `(.L_x_14345) ;  /* 0x000000000f087348 */ /* 0x000fea0003c00000 */
[----:B------:R0:W1:Y:S02]  /*22470*/  SHFL.IDX P6, R14, R13, R12, R11 ;  /* 0x0000000c0d0e7389 */ /* 0x00006400000c000b */
[----:B01----:R-:W-:Y:S01]  /*22480*/  ENDCOLLECTIVE ;  /* 0x000000000000791b */ /* 0x003fe20003800000 */
.L_x_14345:
[----:B------:R-:W-:Y:S02]  /*22490*/  IMAD.MOV.U32 R6, RZ, RZ, R14 ;  /* 0x000000ffff067224 */ /* 0x000fe400078e000e */
[----:B------:R-:W-:-:S05]  /*224a0*/  IMAD.IADD R10, R3, 0x1, R10 ;  /* 0x00000001030a7824 */ /* 0x000fca00078e020a */
[----:B------:R0:W-:Y:S01]  /*224b0*/  STL [R1+0xc], R10 ;  /* 0x00000c0a01007387 */ /* 0x0001e20000100800 */
[----:B------:R-:W-:Y:S05]  /*224c0*/  BRA `(.L_x_14346) ;  /* 0xffffffbc007c7947 */ /* 0x000fea000383ffff */
.L_x_14199:
        /* <DEDUP_REMOVED lines=8> */
.L_x_14348:
[----:B------:R-:W-:Y:S05]  /*22550*/  BSYNC B0 ;  /* 0x0000000000007941 */ /* 0x000fea0003800000 */
.L_x_14347:
[----:B------:R-:W-:Y:S01]  /*22560*/  IMAD.MOV.U32 R8, RZ, RZ, R14 ;  /* 0x000000ffff087224 */ /* 0x000fe200078e000e */
[----:B------:R-:W-:Y:S06]  /*22570*/  BRA `(.L_x_14198) ;  /* 0xffffffbc00687947 */ /* 0x000fec000383ffff */
.L_x_14205:
[----:B0-----:R0:W1:Y:S02]  /*22580*/  SYNCS.PHASECHK.TRANS64.TRYWAIT P0, [R0+URZ+0x22820], R3 ;  /* 0x02282003000075a7 */ /* 0x001064000800017f */
[----:B-1----:R-:W-:Y:S05]  /*22590*/  @!P0 NANOSLEEP.SYNCS 0x989680 ;  /* 0x009896800000895d */ /* 0x002fea0003900000 */
[----:B------:R-:W1:Y:S02]  /*225a0*/  @!P0 SYNCS.PHASECHK.TRANS64 P0, [R0+URZ+0x22820], R3 ;  /* 0x02282003000085a7 */ /* 0x000e64000800007f */
[----:B-1----:R-:W-:Y:S05]  /*225b0*/  @!P0 BRA `(.L_x_14205) ;  /* 0xfffffffc00f08947 */ /* 0x002fea000383ffff */
[----:B------:R-:W-:Y:S05]  /*225c0*/  BRA `(.L_x_14349) ;  /* 0xffffffc800047947 */ /* 0x000fea000383ffff */
.L_x_14206:
        /* <DEDUP_REMOVED lines=11> */
.L_x_14351:
[----:B------:R-:W-:Y:S05]  /*22680*/  BSYNC B0 ;  /* 0x0000000000007941 */ /* 0x000fea0003800000 */
.L_x_14350:
[----:B------:R-:W-:Y:S05]  /*22690*/  BRA `(.L_x_14352) ;  /* 0xffffffc400ec7947 */ /* 0x000fea000383ffff */
.L_x_14207:
[----:B------:R-:W-:Y:S01]  /*226a0*/  BSSY B0, `(.L_x_14353) ;  /* 0x0000006000007945 */ /* 0x000fe20003800000 */
[----:B------:R-:W-:-:S07]  /*226b0*/  IMAD.MOV.U32 R15, RZ, RZ, -0x1 ;  /* 0xffffffffff0f7424 */ /* 0x000fce00078e00ff */
[----:B01----:R-:W-:Y:S05]  /*226c0*/  WARPSYNC.COLLECTIVE R15, `(.L_x_14354) ;  /* 0x000000000f0c7348 */ /* 0x003fea0003c00000 */
[----:B------:R-:W-:Y:S02]  /*226d0*/  ELECT P6, UR62, PT ;  /* 0x00000000003e782f */ /* 0x000fe400038c0000 */
[----:B------:R-:W-:Y:S01]  /*226e0*/  MOV R14, UR62 ;  /* 0x0000003e000e7c02 */ /* 0x000fe20008000f00 */
[----:B01----:R-:W-:Y:S10]  /*226f0*/  ENDCOLLECTIVE ;  /* 0x000000000000791b */ /* 0x003ff40003800000 */
.L_x_14354:
[----:B------:R-:W-:Y:S05]  /*22700*/  BSYNC B0 ;  /* 0x0000000000007941 */ /* 0x000fea0003800000 */
.L_x_14353:
[----:B------:R-:W-:Y:S05]  /*22710*/  BRA `(.L_x_14355) ;  /* 0xffffffc400e07947 */ /* 0x000fea000383ffff */
.L_x_14209:
[----:B0-----:R0:W1:Y:S02]  /*22720*/  SYNCS.PHASECHK.TRANS64.TRYWAIT P0, [R6+URZ], R5 ;  /* 0x00000005060075a7 */ /* 0x001064000800017f */
[----:B-1----:R-:W-:Y:S05]  /*22730*/  @!P0 NANOSLEEP.SYNCS 0x989680 ;  /* 0x009896800000895d */ /* 0x002fea0003900000 */
[----:B------:R-:W1:Y:S02]  /*22740*/  @!P0 SYNCS.PHASECHK.TRANS64 P0, [R6+URZ], R5 ;  /* 0x00000005060085a7 */ /* 0x000e64000800007f */
[----:B-1----:R-:W-:Y:S05]  /*22750*/  @!P0 BRA `(.L_x_14209) ;  /* 0xfffffffc00f08947 */ /* 0x002fea000383ffff */
[----:B------:R-:W-:Y:S05]  /*22760*/  BRA `(.L_x_14356) ;  /* 0xffffffc8001c7947 */ /* 0x000fea000383ffff */
.L_x_14210:
[----:B-1----:R1:W2:Y:S02]  /*22770*/  SYNCS.PHASECHK.TRANS64.TRYWAIT P0, [R7+URZ], R2 ;  /* 0x00000002070075a7 */ /* 0x0022a4000800017f */
[----:B--2---:R-:W-:Y:S05]  /*22780*/  @!P0 NANOSLEEP.SYNCS 0x989680 ;  /* 0x009896800000895d */ /* 0x004fea0003900000 */
[----:B------:R-:W2:Y:S02]  /*22790*/  @!P0 SYNCS.PHASECHK.TRANS64 P0, [R7+URZ], R2 ;  /* 0x00000002070085a7 */ /* 0x000ea4000800007f */
[----:B--2---:R-:W-:Y:S05]  /*227a0*/  @!P0 BRA `(.L_x_14210) ;  /* 0xfffffffc00f08947 */ /* 0x004fea000383ffff */
[----:B------:R-:W-:Y:S05]  /*227b0*/  BRA `(.L_x_14357) ;  /* 0xffffffc800107947 */ /* 0x000fea000383ffff */
.L_x_14212:
[----:B--2---:R2:W3:Y:S02]  /*227c0*/  SYNCS.PHASECHK.TRANS64.TRYWAIT P0, [R4+URZ], R5 ;  /* 0x00000005040075a7 */ /* 0x0044e4000800017f */
[----:B---3--:R-:W-:Y:S05]  /*227d0*/  @!P0 NANOSLEEP.SYNCS 0x989680 ;  /* 0x009896800000895d */ /* 0x008fea0003900000 */
[----:B------:R-:W3:Y:S02]  /*227e0*/  @!P0 SYNCS.PHASECHK.TRANS64 P0, [R4+URZ], R5 ;  /* 0x00000005040085a7 */ /* 0x000ee4000800007f */
[----:B---3--:R-:W-:Y:S05]  /*227f0*/  @!P0 BRA `(.L_x_14212) ;  /* 0xfffffffc00f08947 */ /* 0x008fea000383ffff */
[----:B------:R-:W-:Y:S05]  /*22800*/  BRA `(.L_x_14358) ;  /* 0xffffffc800187947 */ /* 0x000fea000383ffff */
.L_x_14359:
        /* <DEDUP_REMOVED lines=15> */
.L_x_15206:


//--------------------- .text._ZN7cutlass13device_kernelIN5flash11enable_sm90INS1_16FlashAttnFwdSm90INS1_25CollectiveMainloopFwdSm90ILi2EN4cute5tupleIJNS5_1CILi1EEES8_S8_EEENS6_IJNS7_ILi128EEENS7_ILi96EEENS7_ILi64EEEEEELi256ENS_10bfloat16_tEfNS_4arch4Sm90ELb1ELb0ELb1ELb1ELb0ELb0ELb1ELb1ELb0ELb1ELb1ELb0EEENS1_21CollectiveEpilogueFwdINS6_IJSA_NS7_ILi256EEESB_EEES9_SE_SG_Li256ELb1ELb1ELb1ELb0EEENS1_36VarlenDynamicPersistentTileSchedulerILi128ELi96ELi256ELi128ELb1ELb1ELb1ELb1ELb1ELb1EEEEEEEEEvNT_6ParamsE --------------------------
	.section	.text._ZN7cutlass13device_kernelIN5flash11enable_sm90INS1_16FlashAttnFwdSm90INS1_25CollectiveMainloopFwdSm90ILi2EN4cute5tupleIJNS5_1CILi1EEES8_S8_EEENS6_IJNS7_ILi128EEENS7_ILi96EEENS7_ILi64EEEEEELi256ENS_10bfloat16_tEfNS_4arch4Sm90ELb1ELb0ELb1ELb1ELb0ELb0ELb1ELb1ELb0ELb1ELb1ELb0EEENS1_21CollectiveEpilogueFwdINS6_IJSA_NS7_ILi256EEESB_EEES9_SE_SG_Li256ELb1ELb1ELb1ELb0EEENS1_36VarlenDynamicPersistentTileSchedulerILi128ELi96ELi256ELi128ELb1ELb1ELb1ELb1ELb1ELb1EEEEEEEEEvNT_6ParamsE,"ax",@progbits
	.align	128
.text._ZN7cutlass13device_kernelIN5flash11enable_sm90INS1_16FlashAttnFwdSm90INS1_25CollectiveMainloopFwdSm90ILi2EN4cute5tupleIJNS5_1CILi1EEES8_S8_EEENS6_IJNS7_ILi128EEENS7_ILi96EEENS7_ILi64EEEEEELi256ENS_10bfloat16_tEfNS_4arch4Sm90ELb1ELb0ELb1ELb1ELb0ELb0ELb1ELb1ELb0ELb1ELb1ELb0EEENS1_21CollectiveEpilogueFwdINS6_IJSA_NS7_ILi256EEESB_EEES9_SE_SG_Li256ELb1ELb1ELb1ELb0EEENS1_36VarlenDynamicPersistentTileSchedulerILi128ELi96ELi256ELi128ELb1ELb1ELb1ELb1ELb1ELb1EEEEEEEEEvNT_6ParamsE:
        .type           _ZN7cutlass13device_kernelIN5flash11enable_sm90INS1_16FlashAttnFwdSm90INS1_25CollectiveMainloopFwdSm90ILi2EN4cute5tupleIJNS5_1CILi1EEES8_S8_EEENS6_IJNS7_ILi128EEENS7_ILi96EEENS7_ILi64EEEEEELi256ENS_10bfloat16_tEfNS_4arch4Sm90ELb1ELb0ELb1ELb1ELb0ELb0ELb1ELb1ELb0ELb1ELb1ELb0EEENS1_21CollectiveEpilogueFwdINS6_IJSA_NS7_ILi256EEESB_EEES9_SE_SG_Li256ELb1ELb1ELb1ELb0EEENS1_36VarlenDynamicPersistentTileSchedulerILi128ELi96ELi256ELi128ELb1ELb1ELb1ELb1ELb1ELb1EEEEEEEEEvNT_6ParamsE,@function
        .size           _ZN7cutlass13device_kernelIN5flash11enable_sm90INS1_16FlashAttnFwdSm90INS1_25CollectiveMainloopFwdSm90ILi2EN4cute5tupleIJNS5_1CILi1EEES8_S8_EEENS6_IJNS7_ILi128EEENS7_ILi96EEENS7_ILi64EEEEEELi256ENS_10bfloat16_tEfNS_4arch4Sm90ELb1ELb0ELb1ELb1ELb0ELb0ELb1ELb1ELb0ELb1ELb1ELb0EEENS1_21CollectiveEpilogueFwdINS6_IJSA_NS7_ILi256EEESB_EEES9_SE_SG_Li256ELb1ELb1ELb1ELb0EEENS1_36VarlenDynamicPersistentTileSchedulerILi128ELi96ELi256ELi128ELb1ELb1ELb1ELb1ELb1ELb1EEEEEEEEEvNT_6ParamsE,(.L_x_15207 - _ZN7cutlass13device_kernelIN5flash11enable_sm90INS1_16FlashAttnFwdSm90INS1_25CollectiveMainloopFwdSm90ILi2EN4cute5tupleIJNS5_1CILi1EEES8_S8_EEENS6_IJNS7_ILi128EEENS7_ILi96EEENS7_ILi64EEEEEELi256ENS_10bfloat16_tEfNS_4arch4Sm90ELb1ELb0ELb1ELb1ELb0ELb0ELb1ELb1ELb0ELb1ELb1ELb0EEENS1_21CollectiveEpilogueFwdINS6_IJSA_NS7_ILi256EEESB_EEES9_SE_SG_Li256ELb1ELb1ELb1ELb0EEENS1_36VarlenDynamicPersistentTileSchedulerILi128ELi96ELi256ELi128ELb1ELb1ELb1ELb1ELb1ELb1EEEEEEEEEvNT_6ParamsE)
        .other          _ZN7cutlass13device_kernelIN5flash11enable_sm90INS1_16FlashAttnFwdSm90INS1_25CollectiveMainloopFwdSm90ILi2EN4cute5tupleIJNS5_1CILi1EEES8_S8_EEENS6_IJNS7_ILi128EEENS7_ILi96EEENS7_ILi64EEEEEELi256ENS_10bfloat16_tEfNS_4arch4Sm90ELb1ELb0ELb1ELb1ELb0ELb0ELb1ELb1ELb0ELb1ELb1ELb0EEENS1_21CollectiveEpilogueFwdINS6_IJSA_NS7_ILi256EEESB_EEES9_SE_SG_Li256ELb1ELb1ELb1ELb0EEENS1_36VarlenDynamicPersistentTileSchedulerILi128ELi96ELi256ELi128ELb1ELb1ELb1ELb1ELb1ELb1EEEEEEEEEvNT_6ParamsE,@"STO_CUDA_ENTRY STV_DEFAULT"
_ZN7cutlass13device_kernelIN5flash11enable_sm90INS1_16FlashAttnFwdSm90INS1_25CollectiveMainloopFwdSm90ILi2EN4cute5tupleIJNS5_1CILi1EEES8_S8_EEENS6_IJNS7_ILi128EEENS7_ILi96EEENS7_ILi64EEEEEELi256ENS_10bfloat16_tEfNS_4arch4Sm90ELb1ELb0ELb1ELb1ELb0ELb0ELb1ELb1ELb0ELb1ELb1ELb0EEENS1_21CollectiveEpilogueFwdINS6_IJSA_NS7_ILi256EEESB_EEES9_SE_SG_Li256ELb1ELb1ELb1ELb0EEENS1_36VarlenDynamicPersistentTileSchedulerILi128ELi96ELi256ELi128ELb1ELb1ELb1ELb1ELb1ELb1EEEEEEEEEvNT_6ParamsE:
        /* <DEDUP_REMOVED lines=17> */
.L_x_14361:
[----:B------:R-:W-:Y:S05]  /*0110*/  BSYNC B0 ;  /* 0x0000000000007941 */ /* 0x000fea0003800000 */
.L_x_14360:
        /* <DEDUP_REMOVED lines=42> */
.L_x_14362:
        /* <DEDUP_REMOVED lines=22> */
.L_x_14363:
        /* <DEDUP_REMOVED lines=18> */
.L_x_14364:
        /* <DEDUP_REMOVED lines=22> */
.L_x_14365:
        /* <DEDUP_REMOVED lines=22> */
.L_x_14366:
        /* <DEDUP_REMOVED lines=8> */
.L_x_14368:
        /* <DEDUP_REMOVED lines=18> */
[----:B------:R-:W3:Y:S01]  /*0aa0*/  LDL R11, [R1+0x78] ;  /* 0x00007800010b7983 */ /* 0x000ee20000100800 */
        /* <DEDUP_REMOVED lines=24> */
[----:B------:R-:W-:Y:S02]  /*0c30*/  LEA.HI R7, R7, R12, RZ, 0x5 ;  /* 0x0000000c07077211 */ /* 0x000fe400078f28ff */
[----:B------:R-:W-:Y:S01]  /*0c40*/  LEA.HI R2, R2, R3, RZ, 0x1 ;  /* 0x0000000302027211 */ /* 0x000fe200078f08ff */
[----:B------:R-:W-:Y:S01]  /*0c50*/  IMAD.IADD R0, R0, 0x1, -R9 ;  /* 0x0000000100007824 */ /* 0x000fe200078e0a09 */
[----:B------:R-:W-:Y:S01]  /*0c60*/  SHF.R.S32.HI R7, RZ, 0x5, R7 ;  /* 0x00000005ff077819 */ /* 0x000fe20000011407 */
[----:B------:R-:W-:Y:S01]  /*0c70*/  IMAD.IADD R5, R6, 0x1, -R5 ;  /* 0x0000000106057824 */ /* 0x000fe200078e0a05 */
[----:B------:R-:W-:-:S03]  /*0c80*/  LOP3.LUT R2, R2, 0x3fffffe, RZ, 0xc0, !PT ;  /* 0x03fffffe02027812 */ /* 0x000fc600078ec0ff */
[----:B------:R-:W-:Y:S01]  /*0c90*/  IMAD R7, R7, 0x10, R0 ;  /* 0x0000001007077824 */ /* 0x000fe200078e0200 */
[----:B------:R-:W-:Y:S01]  /*0ca0*/  LOP3.LUT R10, R10, 0xfffffffc, RZ, 0xc0, !PT ;  /* 0xfffffffc0a0a7812 */ /* 0x000fe200078ec0ff */
[----:B------:R-:W-:Y:S01]  /*0cb0*/  IMAD R0, R5, 0x8, R4 ;  /* 0x0000000805007824 */ /* 0x000fe200078e0204 */
[----:B------:R-:W-:Y:S01]  /*0cc0*/  LOP3.LUT R8, R8, 0x7ffffffc, RZ, 0xc0, !PT ;  /* 0x7ffffffc08087812 */ /* 0x000fe200078ec0ff */
[----:B------:R-:W-:Y:S02]  /*0cd0*/  IMAD.IADD R2, R3, 0x1, -R2 ;  /* 0x0000000103027824 */ /* 0x000fe400078e0a02 */
[----:B------:R-:W-:Y:S01]  /*0ce0*/  IMAD.IADD R10, R16, 0x1, -R10 ;  /* 0x00000001100a7824 */ /* 0x000fe200078e0a0a */
[----:B------:R0:W-:Y:S01]  /*0cf0*/  STL [R1+0x80], R0 ;  /* 0x0000800001007387 */ /* 0x0001e20000100800 */
[----:B------:R-:W-:-:S03]  /*0d00*/  IMAD.IADD R8, R12, 0x1, -R8 ;  /* 0x000000010c087824 */ /* 0x000fc600078e0a08 */
[----:B------:R-:W-:Y:S01]  /*0d10*/  LEA.HI R6, R10, R10, RZ, 0x1 ;  /* 0x0000000a0a067211 */ /* 0x000fe200078f08ff */
[----:B0-----:R-:W-:Y:S02]  /*0d20*/  IMAD R0, R2, 0x40, R7 ;  /* 0x0000004002007824 */ /* 0x001fe400078e0207 */
[----:B------:R-:W-:-:S03]  /*0d30*/  IMAD.SHL.U32 R201, R8, 0x2, RZ ;  /* 0x0000000208c97824 */ /* 0x000fc600078e00ff */
[----:B------:R0:W-:Y:S01]  /*0d40*/  STL [R1+0x7c], R0 ;  /* 0x00007c0001007387 */ /* 0x0001e20000100800 */
[----:B------:R-:W-:-:S03]  /*0d50*/  LOP3.LUT R3, R6, 0x1ffffffe, RZ, 0xc0, !PT ;  /* 0x1ffffffe06037812 */ /* 0x000fc600078ec0ff */
[----:B------:R0:W-:Y:S01]  /*0d60*/  STL [R1+0x40], RZ ;  /* 0x000040ff01007387 */ /* 0x0001e20000100800 */
[C---:B------:R-:W-:Y:S02]  /*0d70*/  VIADD R21, R201.reuse, 0x8 ;  /* 0x00000008c9157836 */ /* 0x040fe40000000000 */
[C---:B------:R-:W-:Y:S02]  /*0d80*/  VIADD R20, R201.reuse, 0x10 ;  /* 0x00000010c9147836 */ /* 0x040fe40000000000 */
[C---:B------:R-:W-:Y:S02]  /*0d90*/  VIADD R19, R201.reuse, 0x18 ;  /* 0x00000018c9137836 */ /* 0x040fe40000000000 */
[----:B------:R-:W-:Y:S02]  /*0da0*/  VIADD R18, R201, 0x20 ;  /* 0x00000020c9127836 */ /* 0x000fe40000000000 */
[----:B------:R-:W-:Y:S02]  /*0db0*/  IMAD.MOV.U32 R6, RZ, RZ, R14 ;  /* 0x000000ffff067224 */ /* 0x000fe400078e000e */
[----:B------:R-:W-:-:S02]  /*0dc0*/  IMAD.MOV.U32 R7, RZ, RZ, R15 ;  /* 0x000000ffff077224 */ /* 0x000fc400078e000f */
[C---:B------:R-:W-:Y:S02]  /*0dd0*/  VIADD R17, R201.reuse, 0x28 ;  /* 0x00000028c9117836 */ /* 0x040fe40000000000 */
[C---:B------:R-:W-:Y:S02]  /*0de0*/  VIADD R16, R201.reuse, 0x30 ;  /* 0x00000030c9107836 */ /* 0x040fe40000000000 */
[----:B------:R-:W-:Y:S02]  /*0df0*/  IMAD.MOV.U32 R5, RZ, RZ, R13 ;  /* 0x000000ffff057224 */ /* 0x000fe400078e000d */
[C---:B------:R-:W-:Y:S02]  /*0e00*/  VIADD R15, R201.reuse, 0x38 ;  /* 0x00000038c90f7836 */ /* 0x040fe40000000000 */
[C---:B------:R-:W-:Y:S01]  /*0e10*/  VIADD R14, R201.reuse, 0x40 ;  /* 0x00000040c90e7836 */ /* 0x040fe20000000000 */
[----:B------:R-:W-:Y:S01]  /*0e20*/  SHF.R.S32.HI R23, RZ, 0x1f, R21 ;  /* 0x0000001fff177819 */ /* 0x000fe20000011415 */
[----:B------:R-:W-:Y:S01]  /*0e30*/  IMAD.IADD R3, R10, 0x1, -R3 ;  /* 0x000000010a037824 */ /* 0x000fe200078e0a03 */
[----:B------:R-:W-:Y:S01]  /*0e40*/  SHF.R.S32.HI R22, RZ, 0x1f, R20 ;  /* 0x0000001fff167819 */ /* 0x000fe20000011414 */
[----:B------:R-:W-:-:S02]  /*0e50*/  VIADD R13, R201, 0x48 ;  /* 0x00000048c90d7836 */ /* 0x000fc40000000000 */
        /* <DEDUP_REMOVED lines=19> */
[C---:B------:R-:W-:Y:S01]  /*0f90*/  VIADD R233, R201.reuse, 0xa8 ;  /* 0x000000a8c9e97836 */ /* 0x040fe20000000000 */
[----:B------:R-:W-:Y:S01]  /*0fa0*/  SHF.R.S32.HI R10, RZ, 0x1f, R8 ;  /* 0x0000001fff0a7819 */ /* 0x000fe20000011408 */
[C---:B------:R-:W-:Y:S02]  /*0fb0*/  VIADD R232, R201.reuse, 0xb0 ;  /* 0x000000b0c9e87836 */ /* 0x040fe40000000000 */
[C---:B------:R-:W-:Y:S02]  /*0fc0*/  VIADD R231, R201.reuse, 0xb8 ;  /* 0x000000b8c9e77836 */ /* 0x040fe40000000000 */
[C---:B------:R-:W-:Y:S01]  /*0fd0*/  VIADD R230, R201.reuse, 0xc0 ;  /* 0x000000c0c9e67836 */ /* 0x040fe20000000000 */
[----:B------:R-:W-:Y:S01]  /*0fe0*/  SHF.R.S32.HI R8, RZ, 0x1f, R2 ;  /* 0x0000001fff087819 */ /* 0x000fe20000011402 */
[C---:B------:R-:W-:Y:S02]  /*0ff0*/  VIADD R229, R201.reuse, 0xc8 ;  /* 0x000000c8c9e57836 */ /* 0x040fe40000000000 */
[----:B------:R-:W-:-:S02]  /*1000*/  VIADD R228, R201, 0xd0 ;  /* 0x000000d0c9e47836 */ /* 0x000fc40000000000 */
[C---:B------:R-:W-:Y:S01]  /*1010*/  VIADD R213, R201.reuse, 0xd8 ;  /* 0x000000d8c9d57836 */ /* 0x040fe20000000000 */
[----:B------:R-:W-:Y:S02]  /*1020*/  SHF.R.S32.HI R2, RZ, 0x1f, R236 ;  /* 0x0000001fff027819 */ /* 0x000fe400000114ec */
[----:B------:R-:W-:Y:S02]  /*1030*/  SHF.R.S32.HI R8, RZ, 0x1f, R235 ;  /* 0x0000001fff087819 */ /* 0x000fe400000114eb */
[----:B------:R-:W-:Y:S01]  /*1040*/  SHF.R.S32.HI R2, RZ, 0x1f, R233 ;  /* 0x0000001fff027819 */ /* 0x000fe200000114e9 */
[----:B------:R-:W-:Y:S01]  /*1050*/  VIADD R210, R201, 0xe0 ;  /* 0x000000e0c9d27836 */ /* 0x000fe20000000000 */
[----:B------:R-:W-:Y:S01]  /*1060*/  SHF.R.S32.HI R8, RZ, 0x1f, R232 ;  /* 0x0000001fff087819 */ /* 0x000fe200000114e8 */
[----:B------:R-:W-:Y:S01]  /*1070*/  IMAD R206, R3, 0x8, R0 ;  /* 0x0000000803ce7824 */ /* 0x000fe200078e0200 */
[----:B------:R-:W-:Y:S02]  /*1080*/  SHF.R.S32.HI R2, RZ, 0x1f, R230 ;  /* 0x0000001fff027819 */ /* 0x000fe400000114e6 */
[----:B------:R-:W-:-:S02]  /*1090*/  SHF.R.S32.HI R8, RZ, 0x1f, R229 ;  /* 0x0000001fff087819 */ /* 0x000fc400000114e5 */
[----:B------:R-:W-:Y:S01]  /*10a0*/  SHF.R.S32.HI R2, RZ, 0x1f, R213 ;  /* 0x0000001fff027819 */ /* 0x000fe200000114d5 */
[----:B------:R-:W-:Y:S01]  /*10b0*/  UMOV UR37, URZ ;  /* 0x0000003f00257c82 */ /* 0x000fe20008000000 */
[----:B------:R-:W-:Y:S01]  /*10c0*/  UMOV UR36, URZ ;  /* 0x0000003f00247c82 */ /* 0x000fe20008000000 */
[----:B---3--:R-:W-:Y:S01]  /*10d0*/  LOP3.LUT R202, R11, 0x1, RZ, 0xfc, !PT ;  /* 0x000000010bca7812 */ /* 0x008fe200078efcff */
[----:B------:R-:W-:-:S05]  /*10e0*/  VIADD R11, R201, 0x58 ;  /* 0x00000058c90b7836 */ /* 0x000fca0000000000 */
[----:B------:R-:W-:Y:S02]  /*10f0*/  SHF.R.S32.HI R13, RZ, 0x1f, R11 ;  /* 0x0000001fff0d7819 */ /* 0x000fe4000001140b */
[----:B------:R-:W-:Y:S02]  /*1100*/  SHF.R.S32.HI R11, RZ, 0x1f, R9 ;  /* 0x0000001fff0b7819 */ /* 0x000fe40000011409 */
[----:B------:R-:W-:Y:S02]  /*1110*/  SHF.R.S32.HI R9, RZ, 0x1f, R4 ;  /* 0x0000001fff097819 */ /* 0x000fe40000011404 */
[----:B------:R-:W-:Y:S02]  /*1120*/  SHF.R.S32.HI R4, RZ, 0x1f, R237 ;  /* 0x0000001fff047819 */ /* 0x000fe400000114ed */
[----:B------:R-:W-:Y:S02]  /*1130*/  SHF.R.S32.HI R4, RZ, 0x1f, R234 ;  /* 0x0000001fff047819 */ /* 0x000fe400000114ea */
[----:B------:R-:W-:-:S02]  /*1140*/  SHF.R.S32.HI R4, RZ, 0x1f, R231 ;  /* 0x0000001fff047819 */ /* 0x000fc400000114e7 */
[----:B0-----:R-:W-:-:S07]  /*1150*/  SHF.R.S32.HI R4, RZ, 0x1f, R228 ;  /* 0x0000001fff047819 */ /* 0x001fce00000114e4 */
.L_x_14427:
[----:B012-4-:R-:W0:Y:S01]  /*1160*/  LDC.64 R2, c[0x0][0xd88] ;  /* 0x00036200ff027b82 */ /* 0x017e220000000a00 */
[----:B------:R-:W-:Y:S01]  /*1170*/  ULDC.64 UR4, c[0x0][0xb20] ;  /* 0x0002c80000047ab9 */ /* 0x000fe20000000a00 */
[----:B------:R-:W-:-:S06]  /*1180*/  ULDC.64 UR6, c[0x0][0xb10] ;  /* 0x0002c40000067ab9 */ /* 0x000fcc0000000a00 */
[----:B------:R-:W1:Y:S08]  /*1190*/  LDC R203, c[0x0][0x288] ;  /* 0x0000a200ffcb7b82 */ /* 0x000e700000000800 */
[----:B------:R-:W2:Y:S01]  /*11a0*/  LDC.64 R12, c[0x0][0x418] ;  /* 0x00010600ff0c7b82 */ /* 0x000ea20000000a00 */
[----:B0-----:R-:W-:-:S07]  /*11b0*/  IMAD.WIDE R2, R7, 0x4, R2 ;  /* 0x0000000407027825 */ /* 0x001fce00078e0202 */
[----:B------:R-:W0:Y:S01]  /*11c0*/  LDC R10, c[0x0][0x424] ;  /* 0x00010900ff0a7b82 */ /* 0x000e220000000800 */
[----:B---3--:R-:W3:Y:S01]  /*11d0*/  LDG.E R207, desc[UR38][R2.64] ;  /* 0x0000002602cf7981 */ /* 0x008ee2000c1e1900 */
[----:B------:R-:W-:Y:S01]  /*11e0*/  ISETP.NE.U32.AND P1, PT, RZ, UR4, PT ;  /* 0x00000004ff007c0c */ /* 0x000fe2000bf25070 */
[----:B------:R-:W-:Y:S01]  /*11f0*/  IMAD.MOV.U32 R11, RZ, RZ, RZ ;  /* 0x000000ffff0b7224 */ /* 0x000fe200078e00ff */
[----:B------:R-:W-:-:S04]  /*1200*/  ISETP.NE.U32.AND P0, PT, RZ, UR6, PT ;  /* 0x00000006ff007c0c */ /* 0x000fc8000bf05070 */
[----:B------:R-:W4:Y:S01]  /*1210*/  LDC R15, c[0x0][0x2f0] ;  /* 0x0000bc00ff0f7b82 */ /* 0x000f220000000800 */
[----:B------:R-:W-:Y:S02]  /*1220*/  ISETP.NE.AND.EX P1, PT, RZ, UR5, PT, P1 ;  /* 0x00000005ff007c0c */ /* 0x000fe4000bf25310 */
[----:B------:R-:W-:Y:S02]  /*1230*/  ISETP.NE.AND.EX P0, PT, RZ, UR7, PT, P0 ;  /* 0x00000007ff007c0c */ /* 0x000fe4000bf05300 */
[----:B---3--:R-:W-:-:S09]  /*1240*/  SHF.R.S32.HI R211, RZ, 0x1f, R207 ;  /* 0x0000001fffd37819 */ /* 0x008fd200000114cf */
[----:B------:R-:W-:-:S04]  /*1250*/  @P1 LEA R8, P2, R207, UR4, 0x2 ;  /* 0x00000004cf081c11 */ /* 0x000fc8000f8410ff */
[C-C-:B------:R-:W-:Y:S02]  /*1260*/  @P1 LEA.HI.X R9, R207.reuse, UR5, R211.reuse, 0x2, P2 ;  /* 0x00000005cf091c11 */ /* 0x140fe400090f14d3 */
[C---:B------:R-:W-:Y:S02]  /*1270*/  @P0 LEA R2, P2, R207.reuse, UR6, 0x2 ;  /* 0x00000006cf020c11 */ /* 0x040fe4000f8410ff */
        /* <DEDUP_REMOVED lines=8> */
[----:B------:R-:W-:Y:S02]  /*1300*/  SHF.R.U32.HI R7, RZ, 0x8, R4 ;  /* 0x00000008ff077819 */ /* 0x000fe40000011604 */
[----:B------:R-:W-:Y:S02]  /*1310*/  ISETP.NE.AND.EX P1, PT, R13, RZ, PT, P1 ;  /* 0x000000ff0d00720c */ /* 0x000fe40003f25310 */
[----:B------:R-:W-:-:S02]  /*1320*/  ISETP.NE.AND.EX P2, PT, RZ, UR7, PT, P2 ;  /* 0x00000007ff007c0c */ /* 0x000fc4000bf45320 */
[----:B------:R-:W-:Y:S02]  /*1330*/  LEA.HI R209, R0, R7, RZ, 0x10 ;  /* 0x0000000700d17211 */ /* 0x000fe400078f80ff */
[----:B0-----:R-:W-:Y:S01]  /*1340*/  SEL R0, R10, 0x1, P1 ;  /* 0x000000010a007807 */ /* 0x001fe20000800000 */
[----:B---34-:R-:W-:Y:S08]  /*1350*/  @P0 BRA `(.L_x_14369) ;  /* 0x0000000000240947 */ /* 0x018ff00003800000 */
        /* <DEDUP_REMOVED lines=9> */
.L_x_14369:
[----:B------:R-:W-:Y:S01]  /*13f0*/  IMAD R204, R0, R15, RZ ;  /* 0x0000000f00cc7224 */ /* 0x000fe200078e02ff */
[----:B------:R-:W-:Y:S01]  /*1400*/  LOP3.LUT R208, R6, 0xffff, RZ, 0xc0, !PT ;  /* 0x0000ffff06d07812 */ /* 0x000fe200078ec0ff */
[----:B------:R-:W-:Y:S06]  /*1410*/  @!P2 BRA `(.L_x_14370) ;  /* 0x000000000010a947 */ /* 0x000fec0003800000 */
[----:B------:R-:W-:-:S04]  /*1420*/  LEA R2, P0, R207, UR6, 0x2 ;  /* 0x00000006cf027c11 */ /* 0x000fc8000f8010ff */
[----:B------:R-:W-:-:S05]  /*1430*/  LEA.HI.X R3, R207, UR7, R211, 0x2, P0 ;  /* 0x00000007cf037c11 */ /* 0x000fca00080f14d3 */
[----:B------:R0:W5:Y:S01]  /*1440*/  LDG.E R204, desc[UR38][R2.64] ;  /* 0x0000002602cc7981 */ /* 0x000162000c1e1900 */
[----:B------:R-:W-:Y:S05]  /*1450*/  BRA `(.L_x_14371) ;  /* 0x0000000000247947 */ /* 0x000fea0003800000 */
.L_x_14370:
        /* <DEDUP_REMOVED lines=9> */
.L_x_14371:
[----:B------:R-:W1:Y:S01]  /*14f0*/  LDC R0, c[0x0][0x448] ;  /* 0x00011200ff007b82 */ /* 0x000e620000000800 */
[----:B------:R-:W-:Y:S01]  /*1500*/  IMAD.SHL.U32 R200, R5, 0x80, RZ ;  /* 0x0000008005c87824 */ /* 0x000fe200078e00ff */
[----:B------:R-:W-:Y:S01]  /*1510*/  LOP3.LUT R12, R209, 0xff, RZ, 0xc0, !PT ;  /* 0x000000ffd10c7812 */ /* 0x000fe200078ec0ff */
[----:B-----5:R-:W-:Y:S01]  /*1520*/  IMAD.IADD R204, R204, 0x1, -R11 ;  /* 0x00000001cccc7824 */ /* 0x020fe200078e0a0b */
[----:B------:R-:W-:Y:S01]  /*1530*/  SHF.R.U32.HI R209, RZ, 0x10, R209 ;  /* 0x00000010ffd17819 */ /* 0x000fe200000116d1 */
[----:B------:R-:W-:Y:S02]  /*1540*/  IMAD.MOV.U32 R168, RZ, RZ, RZ ;  /* 0x000000ffffa87224 */ /* 0x000fe400078e00ff */
[----:B------:R2:W-:Y:S01]  /*1550*/  STL [R1+0x3c], R12 ;  /* 0x00003c0c01007387 */ /* 0x0005e20000100800 */
        /* <DEDUP_REMOVED lines=8> */
[----:B------:R-:W-:Y:S02]  /*15e0*/  IMAD.IADD R0, R3, 0x1, R0 ;  /* 0x0000000103007824 */ /* 0x000fe400078e0200 */
[----:B------:R-:W-:-:S04]  /*15f0*/  IMAD.HI R2, R2, 0x2aaaaaab, RZ ;  /* 0x2aaaaaab02027827 */ /* 0x000fc800078e02ff */
[----:B------:R-:W-:Y:S01]  /*1600*/  IMAD.HI R0, R0, 0x2aaaaaab, RZ ;  /* 0x2aaaaaab00007827 */ /* 0x000fe200078e02ff */
[----:B------:R-:W-:-:S04]  /*1610*/  SHF.R.U32.HI R3, RZ, 0x1f, R2 ;  /* 0x0000001fff037819 */ /* 0x000fc80000011602 */
[----:B------:R-:W-:Y:S02]  /*1620*/  SHF.R.U32.HI R5, RZ, 0x1f, R0 ;  /* 0x0000001fff057819 */ /* 0x000fe40000011600 */
[----:B------:R-:W-:Y:S02]  /*1630*/  LEA.HI.SX32 R3, R2, R3, 0x1c ;  /* 0x0000000302037211 */ /* 0x000fe400078fe2ff */
[----:B------:R-:W-:-:S04]  /*1640*/  LEA.HI.SX32 R0, R0, R5, 0x1c ;  /* 0x0000000500007211 */ /* 0x000fc800078fe2ff */
[----:B------:R-:W-:-:S04]  /*1650*/  VIMNMX R6, R3, R0, PT ;  /* 0x0000000003067248 */ /* 0x000fc80003fe0100 */
[----:B------:R-:W-:-:S13]  /*1660*/  ISETP.GE.AND P0, PT, R6, 0x1, PT ;  /* 0x000000010600780c */ /* 0x000fda0003f06270 */
[----:B--2---:R-:W-:Y:S05]  /*1670*/  @!P0 BRA `(.L_x_14372) ;  /* 0x0000000000788947 */ /* 0x004fea0003800000 */
        /* <DEDUP_REMOVED lines=30> */
.L_x_14372:
[-C--:B------:R-:W-:Y:S01]  /*1860*/  IMAD R205, R12, R168.reuse, RZ ;  /* 0x000000a80ccd7224 */ /* 0x080fe200078e02ff */
[----:B------:R-:W-:Y:S02]  /*1870*/  PLOP3.LUT P0, PT, PT, PT, PT, 0x80, 0x0 ;  /* 0x000000000000781c */ /* 0x000fe40003f0f070 */
[----:B------:R-:W-:Y:S02]  /*1880*/  CS2R R2, SRZ ;  /* 0x0000000000027805 */ /* 0x000fe4000001ff00 */
        /* <DEDUP_REMOVED lines=111> */
.L_x_14374:
[----:B------:R-:W2:Y:S01]  /*1f80*/  LDL R17, [R1+0x40] ;  /* 0x0000400001117983 */ /* 0x000ea20000100800 */
[----:B------:R-:W-:Y:S01]  /*1f90*/  MOV R2, 0x400 ;  /* 0x0000040000027802 */ /* 0x000fe20000000f00 */
[----:B------:R-:W0:Y:S01]  /*1fa0*/  S2R R3, SR_CgaCtaId ;  /* 0x0000000000037919 */ /* 0x000e220000008800 */
[----:B------:R-:W1:Y:S02]  /*1fb0*/  S2R R16, SR_TID.X ;  /* 0x0000000000107919 */ /* 0x000e640000002100 */
[----:B0-----:R-:W-:Y:S02]  /*1fc0*/  LEA R5, R3, R2, 0x18 ;  /* 0x0000000203057211 */ /* 0x001fe400078ec0ff */
[----:B-1----:R-:W-:-:S05]  /*1fd0*/  SHF.R.U32.HI R16, RZ, 0x7, R16 ;  /* 0x00000007ff107819 */ /* 0x002fca0000011610 */
[----:B------:R-:W-:Y:S01]  /*1fe0*/  VIADD R12, R16, 0x8 ;  /* 0x00000008100c7836 */ /* 0x000fe20000000000 */
[----:B--2---:R-:W-:-:S04]  /*1ff0*/  LEA.HI R0, R17, R17, RZ, 0x1 ;  /* 0x0000001111007211 */ /* 0x004fc800078f08ff */
[----:B------:R-:W-:-:S05]  /*2000*/  LOP3.LUT R0, R0, 0xfffffffe, RZ, 0xc0, !PT ;  /* 0xfffffffe00007812 */ /* 0x000fca00078ec0ff */
[----:B------:R-:W-:-:S05]  /*2010*/  IMAD.IADD R0, R17, 0x1, -R0 ;  /* 0x0000000111007824 */ /* 0x000fca00078e0a00 */
[----:B------:R-:W-:-:S04]  /*2020*/  SHF.L.U32 R2, R0, 0x1f, RZ ;  /* 0x0000001f00027819 */ /* 0x000fc800000006ff */
[----:B------:R-:W0:Y:S02]  /*2030*/  SYNCS.PHASECHK.TRANS64.TRYWAIT P0, [R5+URZ+0x32400], R2 ;  /* 0x03240002050075a7 */ /* 0x000e24000800017f */
[----:B0-----:R-:W-:Y:S05]  /*2040*/  @!P0 BRA `(.L_x_14375) ;  /* 0x0000015400008947 */ /* 0x001fea0003800000 */
.L_x_14560:
[----:B------:R-:W-:Y:S01]  /*2050*/  ISETP.NE.AND P0, PT, R202, 0x3, PT ;  /* 0x00000003ca00780c */ /* 0x000fe20003f05270 */
[----:B------:R-:W-:Y:S05]  /*2060*/  WARPSYNC.ALL ;  /* 0x0000000000007948 */ /* 0x000fea0003800000 */
[----:B------:R1:W-:Y:S07]  /*2070*/  BAR.SYNC.DEFER_BLOCKING R12, 0x100 ;  /* 0x0004000c0000751d */ /* 0x0003ee0000010000 */
[----:B------:R-:W-:Y:S05]  /*2080*/  @!P0 BRA `(.L_x_14376) ;  /* 0x0000000000048947 */ /* 0x000fea0003800000 */
[----:B------:R-:W-:Y:S01]  /*2090*/  BPT.TRAP 0x1 ;  /* 0x000000040000795c */ /* 0x000fe20000300000 */
.L_x_14376:
[----:B------:R-:W-:Y:S02]  /*20a0*/  IMAD.U32 R3, RZ, RZ, UR37 ;  /* 0x00000025ff037e24 */ /* 0x000fe4000f8e00ff */
[----:B------:R-:W-:-:S03]  /*20b0*/  IMAD.U32 R0, RZ, RZ, UR36 ;  /* 0x00000024ff007e24 */ /* 0x000fc6000f8e00ff */
[----:B------:R-:W-:Y:S01]  /*20c0*/  SHF.L.U32 R3, R3, 0x1f, RZ ;  /* 0x0000001f03037819 */ /* 0x000fe200000006ff */
[----:B------:R-:W-:-:S04]  /*20d0*/  IMAD R0, R0, 0x8, R5 ;  /* 0x0000000800007824 */ /* 0x000fc800078e0205 */
[----:B------:R2:W3:Y:S01]  /*20e0*/  SYNCS.PHASECHK.TRANS64.TRYWAIT P1, [R0+URZ+0x32430], R3 ;  /* 0x03243003000075a7 */ /* 0x0004e2000802017f */
[----:B------:R-:W-:Y:S05]  /*20f0*/  @!P0 BRA `(.L_x_14377) ;  /* 0x0000000000048947 */ /* 0x000fea0003800000 */
[----:B------:R-:W-:Y:S01]  /*2100*/  BPT.TRAP 0x1 ;  /* 0x000000040000795c */ /* 0x000fe20000300000 */
.L_x_14377:
[----:B---3--:R-:W-:Y:S05]  /*2110*/  @P1 BRA `(.L_x_14378) ;  /* 0x0000000000081947 */ /* 0x008fea0003800000 */
[----:B------:R-:W3:Y:S02]  /*2120*/  SYNCS.PHASECHK.TRANS64.TRYWAIT P1, [R0+URZ+0x32430], R3 ;  /* 0x03243003000075a7 */ /* 0x000ee4000802017f */
[----:B---3--:R-:W-:Y:S05]  /*2130*/  @!P1 BRA `(.L_x_14379) ;  /* 0x0000015000d89947 */ /* 0x008fea0003800000 */
.L_x_14378:
[----:B------:R-:W-:Y:S01]  /*2140*/  R2UR UR4, R5 ;  /* 0x00000000050472ca */ /* 0x000fe200000e0000 */
[----:B------:R-:W-:Y:S01]  /*2150*/  WARPGROUP.ARRIVE ;  /* 0x00000000000079c5 */ /* 0x000fe20000000000 */
[----:B------:R-:W-:Y:S01]  /*2160*/  UMOV UR8, UR41 ;  /* 0x0000002900087c82 */ /* 0x000fe20008000000 */
[----:B------:R-:W-:Y:S01]  /*2170*/  UMOV UR9, 0x40000040 ;  /* 0x4000004000097882 */ /* 0x000fe20000000000 */
[----:B------:R-:W-:Y:S01]  /*2180*/  UMOV UR11, 0x40000040 ;  /* 0x40000040000b7882 */ /* 0x000fe20000000000 */
[----:B------:R-:W-:-:S08]  /*2190*/  UIADD3 UR5, UR41, 0x2, URZ ;  /* 0x0000000229057890 */ /* 0x000fd0000fffe03f */
        /* <DEDUP_REMOVED lines=40> */
[----:B------:R-:W4:Y:S02]  /*2420*/  SYNCS.PHASECHK.TRANS64.TRYWAIT P1, [R5+URZ+0x32410], R2 ;  /* 0x03241002050075a7 */ /* 0x000f24000802017f */
[----:B----4-:R-:W-:Y:S05]  /*2430*/  @!P1 BRA `(.L_x_14380) ;  /* 0x00000150002c9947 */ /* 0x010fea0003800000 */
.L_x_14561:
[----:B------:R-:W-:Y:S05]  /*2440*/  @!P0 BRA `(.L_x_14381) ;  /* 0x0000000000048947 */ /* 0x000fea0003800000 */
[----:B------:R-:W-:Y:S01]  /*2450*/  BPT.TRAP 0x1 ;  /* 0x000000040000795c */ /* 0x000fe20000300000 */
.L_x_14381:
[----:B------:R0:W0:Y:S01]  /*2460*/  SYNCS.PHASECHK.TRANS64.TRYWAIT P1, [R0+URZ+0x32450], R3 ;  /* 0x03245003000075a7 */ /* 0x000022000802017f */
[----:B------:R-:W-:Y:S05]  /*2470*/  @!P0 BRA `(.L_x_14382) ;  /* 0x0000000000048947 */ /* 0x000fea0003800000 */
[----:B------:R-:W-:Y:S01]  /*2480*/  BPT.TRAP 0x1 ;  /* 0x000000040000795c */ /* 0x000fe20000300000 */
.L_x_14382:
[----:B0-----:R-:W-:Y:S05]  /*2490*/  @P1 BRA `(.L_x_14383) ;  /* 0x0000000000081947 */ /* 0x001fea0003800000 */
[----:B------:R-:W0:Y:S02]  /*24a0*/  SYNCS.PHASECHK.TRANS64.TRYWAIT P1, [R0+URZ+0x32450], R3 ;  /* 0x03245003000075a7 */ /* 0x000e24000802017f */
[----:B0-----:R-:W-:Y:S05]  /*24b0*/  @!P1 BRA `(.L_x_14384) ;  /* 0x0000015000209947 */ /* 0x001fea0003800000 */
.L_x_14383:
        /* <DEDUP_REMOVED lines=13> */
[----:B------:R-:W-:Y:S01]  /*2590*/  UIADD3 UR4, UR4, 0x400, URZ ;  /* 0x0000040004047890 */ /* 0x000fe2000fffe03f */
[----:B------:R-:W5:Y:S01]  /*25a0*/  LDL.LU R21, [R1+0x20] ;  /* 0x0000200001157983 */ /* 0x000f620000300800 */
[----:B------:R-:W-:Y:S01]  /*25b0*/  IMAD.U32 R9, RZ, RZ, UR13 ;  /* 0x0000000dff097e24 */ /* 0x000fe2000f8e00ff */
[----:B------:R-:W-:Y:S01]  /*25c0*/  UMOV UR31, 0x40000040 ;  /* 0x40000040001f7882 */ /* 0x000fe20000000000 */
[----:B------:R-:W-:Y:S01]  /*25d0*/  USHF.R.U32.HI UR4, URZ, 0x4, UR4 ;  /* 0x000000043f047899 */ /* 0x000fe20008011604 */
[----:B------:R-:W-:Y:S01]  /*25e0*/  IMAD.U32 R11, RZ, RZ, UR9 ;  /* 0x00000009ff0b7e24 */ /* 0x000fe2000f8e00ff */
[----:B------:R-:W-:Y:S01]  /*25f0*/  UMOV UR33, 0x40000040 ;  /* 0x4000004000217882 */ /* 0x000fe20000000000 */
[----:B------:R-:W-:Y:S01]  /*2600*/  UMOV UR35, 0x40000040 ;  /* 0x4000004000237882 */ /* 0x000fe20000000000 */
[----:B------:R-:W-:Y:S01]  /*2610*/  ULOP3.LUT UR7, UR4, 0x3fff, URZ, 0xc0, !UPT ;  /* 0x00003fff04077892 */ /* 0x000fe2000f8ec03f */
[----:B------:R-:W0:Y:S01]  /*2620*/  LDC R73, c[0x0][0x448] ;  /* 0x00011200ff497b82 */ /* 0x000e220000000800 */
[----:B------:R-:W-:Y:S01]  /*2630*/  ULOP3.LUT UR4, UR40, 0x10000, URZ, 0xfc, !UPT ;  /* 0x0001000028047892 */ /* 0x000fe2000f8efc3f */
[----:B------:R-:W1:Y:S01]  /*2640*/  S2R R81, SR_TID.X ;  /* 0x0000000000517919 */ /* 0x000e620000002100 */
[----:B------:R-:W-:Y:S01]  /*2650*/  ULOP3.LUT UR60, UR7, 0x10000, URZ, 0xfc, !UPT ;  /* 0x00010000073c7892 */ /* 0x000fe2000f8efc3f */
[----:B------:R-:W-:Y:S01]  /*2660*/  VIADD R212, R168, 0xfffffffe ;  /* 0xfffffffea8d47836 */ /* 0x000fe20000000000 */
[----:B------:R-:W-:-:S02]  /*2670*/  UIADD3 UR6, UR4, 0x2, URZ ;  /* 0x0000000204067890 */ /* 0x000fc4000fffe03f */
[----:B------:R-:W-:Y:S01]  /*2680*/  UIMAD UR5, UR36, 0xc00, UR60 ;  /* 0x00000c00240578a4 */ /* 0x000fe2000f8e023c */
[----:B------:R-:W-:Y:S01]  /*2690*/  UMOV UR8, UR4 ;  /* 0x0000000400087c82 */ /* 0x000fe20008000000 */
[----:B------:R-:W-:Y:S01]  /*26a0*/  UIADD3 UR16, UR4, 0x406, URZ ;  /* 0x0000040604107890 */ /* 0x000fe2000fffe03f */
[----:B------:R-:W-:Y:S02]  /*26b0*/  IMAD.U32 R10, RZ, RZ, UR8 ;  /* 0x00000008ff0a7e24 */ /* 0x000fe4000f8e00ff */
[----:B------:R-:W-:Y:S01]  /*26c0*/  UMOV UR12, UR6 ;  /* 0x00000006000c7c82 */ /* 0x000fe20008000000 */
[----:B------:R-:W-:Y:S01]  /*26d0*/  UIADD3 UR6, UR4, 0x4, URZ ;  /* 0x0000000404067890 */ /* 0x000fe2000fffe03f */
[----:B------:R-:W-:Y:S01]  /*26e0*/  IMAD.U32 R8, RZ, RZ, UR12 ;  /* 0x0000000cff087e24 */ /* 0x000fe2000f8e00ff */
[----:B------:R-:W-:Y:S01]  /*26f0*/  UMOV UR10, UR5 ;  /* 0x00000005000a7c82 */ /* 0x000fe20008000000 */
[----:B------:R-:W-:Y:S01]  /*2700*/  UIADD3 UR18, UR5, 0x306, URZ ;  /* 0x0000030605127890 */ /* 0x000fe2000fffe03f */
[----:B------:R-:W-:Y:S01]  /*2710*/  HGMMA.64x96x16.F32.BF16 R24, gdesc[UR8], R24, gsb0 ;  /* 0x01600000081879f0 */ /* 0x000fe20008001818 */
[----:B------:R-:W-:-:S02]  /*2720*/  UIADD3 UR8, UR5, 0x2, URZ ;  /* 0x0000000205087890 */ /* 0x000fc4000fffe03f */
[----:B------:R-:W-:Y:S01]  /*2730*/  UIADD3 UR10, UR5, 0x302, URZ ;  /* 0x00000302050a7890 */ /* 0x000fe2000fffe03f */
[----:B------:R-:W-:Y:S01]  /*2740*/  UMOV UR9, 0x40000040 ;  /* 0x4000004000097882 */ /* 0x000fe20000000000 */
[----:B------:R-:W-:Y:S01]  /*2750*/  UMOV UR11, 0x40000040 ;  /* 0x40000040000b7882 */ /* 0x000fe20000000000 */
[----:B------:R-:W-:Y:S01]  /*2760*/  UIADD3 UR20, UR4, 0x800, URZ ;  /* 0x0000080004147890 */ /* 0x000fe2000fffe03f */
[----:B0-----:R-:W-:Y:S01]  /*2770*/  ISETP.NE.AND P6, PT, R73, 0x1, PT ;  /* 0x000000014900780c */ /* 0x001fe20003fc5270 */
[----:B------:R-:W-:Y:S01]  /*2780*/  UMOV UR14, UR8 ;  /* 0x00000008000e7c82 */ /* 0x000fe20008000000 */
[----:B------:R-:W-:Y:S02]  /*2790*/  UIADD3 UR8, UR5, 0x4, URZ ;  /* 0x0000000405087890 */ /* 0x000fe4000fffe03f */
[----:B------:R-:W-:Y:S02]  /*27a0*/  UIADD3 UR22, UR5, 0x600, URZ ;  /* 0x0000060005167890 */ /* 0x000fe4000fffe03f */
        /* <DEDUP_REMOVED lines=22> */
[----:B------:R-:W-:Y:S01]  /*2910*/  ULOP3.LUT UR7, UR7, 0x3000000, URZ, 0xfc, !UPT ;  /* 0x0300000007077892 */ /* 0x000fe2000f8efc3f */
        /* <DEDUP_REMOVED lines=21> */
[----:B----4-:R-:W-:Y:S01]  /*2a70*/  IMAD.U32 R5, RZ, RZ, UR13 ;  /* 0x0000000dff057e24 */ /* 0x010fe2000f8e00ff */
[----:B-----5:R-:W-:-:S04]  /*2a80*/  LOP3.LUT R21, R21, 0xfffffffd, RZ, 0xc0, !PT ;  /* 0xfffffffd15157812 */ /* 0x020fc800078ec0ff */
[----:B------:R-:W-:-:S05]  /*2a90*/  @P6 LOP3.LUT R21, R21, 0x2, RZ, 0xfc, !PT ;  /* 0x0000000215156812 */ /* 0x000fca00078efcff */
[----:B------:R0:W-:Y:S02]  /*2aa0*/  STL [R1+0x20], R21 ;  /* 0x0000201501007387 */ /* 0x0001e40000100800 */
[----:B0-----:R-:W-:-:S04]  /*2ab0*/  IMAD.IADD R21, R206, 0x1, R200 ;  /* 0x00000001ce157824 */ /* 0x001fc800078e02c8 */
[----:B------:R-:W-:Y:S01]  /*2ac0*/  IMAD.MOV.U32 R73, RZ, RZ, R21 ;  /* 0x000000ffff497224 */ /* 0x000fe200078e0015 */
        /* <DEDUP_REMOVED lines=9> */
[----:B--23--:R-:W-:Y:S01]  /*2b60*/  IMAD.U32 R3, RZ, RZ, UR13 ;  /* 0x0000000dff037e24 */ /* 0x00cfe2000f8e00ff */
        /* <DEDUP_REMOVED lines=57> */
[----:B0-----:R-:W0:Y:S01]  /*2f00*/  @P6 LDC R24, c[0x0][0x44c] ;  /* 0x00011300ff186b82 */ /* 0x001e220000000800 */
        /* <DEDUP_REMOVED lines=8> */
[----:B------:R-:W-:Y:S01]  /*2f90*/  FMUL.FTZ R31, R35, UR4 ;  /* 0x00000004231f7c20 */ /* 0x000fe20008410000 */
[----:B------:R-:W-:Y:S01]  /*2fa0*/  FMUL.FTZ R49, R49, UR4 ;  /* 0x0000000431317c20 */ /* 0x000fe20008410000 */
[----:B------:R-:W3:Y:S01]  /*2fb0*/  @P6 LDC R35, c[0x0][0x450] ;  /* 0x00011400ff236b82 */ /* 0x000ee20000000800 */
        /* <DEDUP_REMOVED lines=12> */
[----:B0-----:R-:W-:-:S04]  /*3080*/  @P6 IMAD.HI.U32 R24, R21, R24, RZ ;  /* 0x0000001815186227 */ /* 0x001fc800078e00ff */
        /* <DEDUP_REMOVED lines=10> */
[----:B---3--:R-:W-:Y:S01]  /*3130*/  @P6 SHF.R.U32.HI R73, RZ, R35, R24 ;  /* 0x00000023ff496219 */ /* 0x008fe20000011618 */
[----:B------:R-:W-:-:S02]  /*3140*/  IMAD R24, R168, -0x60, R204 ;  /* 0xffffffa0a8187824 */ /* 0x000fc400078e02cc */
[----:B------:R-:W-:Y:S01]  /*3150*/  FMUL.FTZ R62, R62, UR4 ;  /* 0x000000043e3e7c20 */ /* 0x000fe20008410000 */
[----:B------:R-:W-:Y:S01]  /*3160*/  FMUL.FTZ R63, R63, UR4 ;  /* 0x000000043f3f7c20 */ /* 0x000fe20008410000 */
[----:B------:R-:W0:Y:S01]  /*3170*/  MUFU.TANH R30, R32 ;  /* 0x00000020001e7308 */ /* 0x000e220000002400 */
[----:B------:R-:W3:Y:S01]  /*3180*/  SHFL.IDX PT, R21, R73, RZ, 0x1c1f ;  /* 0x001c1fff49157589 */ /* 0x000ee200000e0000 */
[C-C-:B------:R-:W-:Y:S01]  /*3190*/  IADD3 R26, -R201.reuse, 0x61, R24.reuse ;  /* 0x00000061c91a7810 */ /* 0x140fe20007ffe118 */
[----:B------:R-:W-:Y:S01]  /*31a0*/  FMUL.FTZ R66, R66, UR4 ;  /* 0x0000000442427c20 */ /* 0x000fe20008410000 */
[----:B-1----:R-:W-:Y:S01]  /*31b0*/  IADD3 R37, -R201, 0x60, R24 ;  /* 0x00000060c9257810 */ /* 0x002fe20007ffe118 */
[----:B------:R-:W1:Y:S01]  /*31c0*/  SHFL.IDX PT, R73, R73, 0x1, 0x1c1f ;  /* 0x003c1f0049497f89 */ /* 0x000e6200000e0000 */
[----:B------:R-:W-:Y:S01]  /*31d0*/  FMUL.FTZ R67, R67, UR4 ;  /* 0x0000000443437c20 */ /* 0x000fe20008410000 */
[----:B------:R-:W-:Y:S01]  /*31e0*/  IMAD.IADD R76, R26, 0x1, -R203 ;  /* 0x000000011a4c7824 */ /* 0x000fe200078e0acb */
[----:B------:R2:W1:Y:S01]  /*31f0*/  MUFU.TANH R77, R33 ;  /* 0x00000021004d7308 */ /* 0x0004620000002400 */
[----:B------:R-:W-:Y:S01]  /*3200*/  FMUL.FTZ R70, R70, UR4 ;  /* 0x0000000446467c20 */ /* 0x000fe20008410000 */
[----:B------:R-:W-:-:S06]  /*3210*/  FMUL.FTZ R71, R71, UR4 ;  /* 0x0000000447477c20 */ /* 0x000fcc0008410000 */
[----:B------:R-:W1:Y:S01]  /*3220*/  MUFU.TANH R36, R36 ;  /* 0x0000002400247308 */ /* 0x000e620000002400 */
[----:B--2---:R-:W-:-:S07]  /*3230*/  FMUL.FTZ R33, R38, UR4 ;  /* 0x0000000426217c20 */ /* 0x004fce0008410000 */
[----:B------:R-:W2:Y:S01]  /*3240*/  MUFU.TANH R38, R40 ;  /* 0x0000002800267308 */ /* 0x000ea20000002400 */
[----:B---3--:R-:W-:-:S04]  /*3250*/  VIADDMNMX R41, R21, R76, R37, PT ;  /* 0x0000004c15297246 */ /* 0x008fc80003800125 */
[C---:B------:R-:W-:Y:S02]  /*3260*/  ISETP.GT.AND P1, PT, R41.reuse, RZ, PT ;  /* 0x000000ff2900720c */ /* 0x040fe40003f24270 */
[C---:B------:R-:W-:Y:S01]  /*3270*/  ISETP.GT.AND P2, PT, R41.reuse, 0x1, PT ;  /* 0x000000012900780c */ /* 0x040fe20003f44270 */
[----:B------:R3:W-:Y:S01]  /*3280*/  MUFU.TANH R29, R34 ;  /* 0x00000022001d7308 */ /* 0x0007e20000002400 */
[C---:B------:R-:W-:Y:S02]  /*3290*/  ISETP.GT.AND P3, PT, R41.reuse, 0x8, PT ;  /* 0x000000082900780c */ /* 0x040fe40003f64270 */
[----:B------:R-:W-:Y:S02]  /*32a0*/  FSEL R24, R72, -INF , P1 ;  /* 0xff80000048187808 */ /* 0x000fe40000800000 */
[----:B----4-:R-:W-:Y:S02]  /*32b0*/  FSEL R21, R74, -INF , P2 ;  /* 0xff8000004a157808 */ /* 0x010fe40001000000 */
[----:B------:R-:W-:Y:S01]  /*32c0*/  ISETP.GT.AND P1, PT, R41, 0x9, PT ;  /* 0x000000092900780c */ /* 0x000fe20003f24270 */
[----:B------:R-:W4:Y:S01]  /*32d0*/  MUFU.TANH R44, R44 ;  /* 0x0000002c002c7308 */ /* 0x000f220000002400 */
[----:B-----5:R-:W-:-:S02]  /*32e0*/  FSEL R26, R28, -INF , P3 ;  /* 0xff8000001c1a7808 */ /* 0x020fc40001800000 */
[----:B------:R-:W-:Y:S02]  /*32f0*/  FMNMX.FTZ R35, R24, R21, !PT ;  /* 0x0000001518237209 */ /* 0x000fe40007810000 */
[----:B------:R-:W-:Y:S02]  /*3300*/  ISETP.GT.AND P2, PT, R41, 0x10, PT ;  /* 0x000000102900780c */ /* 0x000fe40003f44270 */
[----:B------:R-:W-:Y:S01]  /*3310*/  FSEL R28, R75, -INF , P1 ;  /* 0xff8000004b1c7808 */ /* 0x000fe20000800000 */
[----:B------:R-:W5:Y:S01]  /*3320*/  MUFU.TANH R45, R45 ;  /* 0x0000002d002d7308 */ /* 0x000f620000002400 */
[----:B------:R-:W-:Y:S02]  /*3330*/  FMNMX.FTZ R35, R26, R35, !PT ;  /* 0x000000231a237209 */ /* 0x000fe40007810000 */
[----:B------:R-:W-:Y:S02]  /*3340*/  ISETP.GT.AND P1, PT, R41, 0x11, PT ;  /* 0x000000112900780c */ /* 0x000fe40003f24270 */
[----:B0-----:R-:W-:-:S02]  /*3350*/  FSEL R30, R30, -INF , P2 ;  /* 0xff8000001e1e7808 */ /* 0x001fc40001000000 */
[----:B------:R-:W-:Y:S01]  /*3360*/  FMNMX.FTZ R35, R28, R35, !PT ;  /* 0x000000231c237209 */ /* 0x000fe20007810000 */
[----:B------:R5:W0:Y:S01]  /*3370*/  MUFU.TANH R80, R48 ;  /* 0x0000003000507308 */ /* 0x000a220000002400 */
[----:B------:R-:W-:Y:S02]  /*3380*/  ISETP.GT.AND P2, PT, R41, 0x18, PT ;  /* 0x000000182900780c */ /* 0x000fe40003f44270 */
[----:B-1----:R-:W-:Y:S02]  /*3390*/  FSEL R32, R77, -INF , P1 ;  /* 0xff8000004d207808 */ /* 0x002fe40000800000 */
[----:B------:R-:W-:Y:S02]  /*33a0*/  FMNMX.FTZ R35, R30, R35, !PT ;  /* 0x000000231e237209 */ /* 0x000fe40007810000 */
[----:B------:R-:W-:Y:S01]  /*33b0*/  ISETP.GT.AND P1, PT, R41, 0x19, PT ;  /* 0x000000192900780c */ /* 0x000fe20003f24270 */
[----:B------:R-:W1:Y:S01]  /*33c0*/  MUFU.TANH R49, R49 ;  /* 0x0000003100317308 */ /* 0x000e620000002400 */
[----:B---3--:R-:W-:-:S02]  /*33d0*/  FSEL R34, R36, -INF , P2 ;  /* 0xff80000024227808 */ /* 0x008fc40001000000 */
[----:B------:R-:W-:Y:S02]  /*33e0*/  FMNMX.FTZ R35, R32, R35, !PT ;  /* 0x0000002320237209 */ /* 0x000fe40007810000 */
[C---:B------:R-:W-:Y:S02]  /*33f0*/  ISETP.GT.AND P2, PT, R41.reuse, 0x20, PT ;  /* 0x000000202900780c */ /* 0x040fe40003f44270 */
[----:B------:R-:W-:Y:S01]  /*3400*/  FSEL R36, R78, -INF , P1 ;  /* 0xff8000004e247808 */ /* 0x000fe20000800000 */
[----:B------:R0:W3:Y:S01]  /*3410*/  MUFU.TANH R188, R52 ;  /* 0x0000003400bc7308 */ /* 0x0000e20000002400 */
[----:B------:R-:W-:Y:S02]  /*3420*/  FMNMX.FTZ R35, R34, R35, !PT ;  /* 0x0000002322237209 */ /* 0x000fe40007810000 */
[----:B------:R-:W-:Y:S02]  /*3430*/  ISETP.GT.AND P1, PT, R41, 0x21, PT ;  /* 0x000000212900780c */ /* 0x000fe40003f24270 */
[----:B--2---:R-:W-:-:S02]  /*3440*/  FSEL R38, R38, -INF , P2 ;  /* 0xff80000026267808 */ /* 0x004fc40001000000 */
[----:B------:R-:W-:Y:S01]  /*3450*/  FMNMX.FTZ R35, R36, R35, !PT ;  /* 0x0000002324237209 */ /* 0x000fe20007810000 */
[----:B------:R-:W2:Y:S01]  /*3460*/  MUFU.TANH R53, R53 ;  /* 0x0000003500357308 */ /* 0x000ea20000002400 */
[----:B------:R-:W-:Y:S02]  /*3470*/  ISETP.GT.AND P2, PT, R41, 0x28, PT ;  /* 0x000000282900780c */ /* 0x000fe40003f44270 */
[----:B------:R-:W-:Y:S02]  /*3480*/  FSEL R40, R79, -INF , P1 ;  /* 0xff8000004f287808 */ /* 0x000fe40000800000 */
[----:B------:R-:W-:Y:S02]  /*3490*/  FMNMX.FTZ R35, R38, R35, !PT ;  /* 0x0000002326237209 */ /* 0x000fe40007810000 */
[----:B------:R-:W-:Y:S01]  /*34a0*/  ISETP.GT.AND P1, PT, R41, 0x29, PT ;  /* 0x000000292900780c */ /* 0x000fe20003f24270 */
[----:B------:R1:W-:Y:S01]  /*34b0*/  MUFU.TANH R72, R56 ;  /* 0x0000003800487308 */ /* 0x0003e20000002400 */
[----:B----4-:R-:W-:-:S02]  /*34c0*/  FSEL R44, R44, -INF , P2 ;  /* 0xff8000002c2c7808 */ /* 0x010fc40001000000 */
[----:B------:R-:W-:Y:S02]  /*34d0*/  FMNMX.FTZ R35, R40, R35, !PT ;  /* 0x0000002328237209 */ /* 0x000fe40007810000 */
[----:B------:R-:W-:Y:S02]  /*34e0*/  ISETP.GT.AND P2, PT, R41, 0x30, PT ;  /* 0x000000302900780c */ /* 0x000fe40003f44270 */
[----:B-----5:R-:W-:Y:S01]  /*34f0*/  FSEL R48, R45, -INF , P1 ;  /* 0xff8000002d307808 */ /* 0x020fe20000800000 */
[----:B------:R-:W4:Y:S01]  /*3500*/  MUFU.TANH R57, R57 ;  /* 0x0000003900397308 */ /* 0x000f220000002400 */
        /* <DEDUP_REMOVED lines=12> */
[----:B------:R-:W-:Y:S02]  /*35d0*/  ISETP.GT.AND P2, PT, R41, 0x40, PT ;  /* 0x000000402900780c */ /* 0x000fe40003f44270 */
[----:B--2---:R-:W-:Y:S01]  /*35e0*/  FSEL R60, R53, -INF , P1 ;  /* 0xff800000353c7808 */ /* 0x004fe20000800000 */
[----:B------:R2:W3:Y:S01]  /*35f0*/  MUFU.TANH R75, R64 ;  /* 0x00000040004b7308 */ /* 0x0004e20000002400 */
[----:B------:R-:W-:Y:S01]  /*3600*/  FMNMX.FTZ R45, R188, R35, !PT ;  /* 0x00000023bc2d7209 */ /* 0x000fe20007810000 */
[----:B------:R-:W-:Y:S01]  /*3610*/  FMUL.FTZ R35, R68, UR4 ;  /* 0x0000000444237c20 */ /* 0x000fe20008410000 */
[----:B------:R-:W-:Y:S02]  /*3620*/  ISETP.GT.AND P1, PT, R41, 0x41, PT ;  /* 0x000000412900780c */ /* 0x000fe40003f24270 */
[----:B------:R-:W-:-:S02]  /*3630*/  FMNMX.FTZ R45, R60, R45, !PT ;  /* 0x0000002d3c2d7209 */ /* 0x000fc40007810000 */
[----:B----4-:R-:W-:Y:S01]  /*3640*/  FSEL R184, R57, -INF , P1 ;  /* 0xff80000039b87808 */ /* 0x010fe20000800000 */
[----:B------:R-:W4:Y:S01]  /*3650*/  MUFU.TANH R65, R65 ;  /* 0x0000004100417308 */ /* 0x000f220000002400 */
[----:B--2---:R-:W-:Y:S02]  /*3660*/  FSEL R64, R72, -INF , P2 ;  /* 0xff80000048407808 */ /* 0x004fe40001000000 */
[C---:B------:R-:W-:Y:S02]  /*3670*/  ISETP.GT.AND P2, PT, R41.reuse, 0x48, PT ;  /* 0x000000482900780c */ /* 0x040fe40003f44270 */
[----:B------:R-:W-:Y:S02]  /*3680*/  FMNMX.FTZ R45, R64, R45, !PT ;  /* 0x0000002d402d7209 */ /* 0x000fe40007810000 */
[----:B------:R-:W-:Y:S01]  /*3690*/  ISETP.GT.AND P1, PT, R41, 0x49, PT ;  /* 0x000000492900780c */ /* 0x000fe20003f24270 */
[----:B------:R2:W5:Y:S01]  /*36a0*/  MUFU.TANH R172, R35 ;  /* 0x0000002300ac7308 */ /* 0x0005620000002400 */
[----:B0-----:R-:W-:-:S02]  /*36b0*/  FSEL R68, R74, -INF , P2 ;  /* 0xff8000004a447808 */ /* 0x001fc40001000000 */
[----:B------:R-:W-:Y:S02]  /*36c0*/  FMNMX.FTZ R45, R184, R45, !PT ;  /* 0x0000002db82d7209 */ /* 0x000fe40007810000 */
[----:B------:R-:W-:Y:S02]  /*36d0*/  ISETP.GT.AND P2, PT, R41, 0x50, PT ;  /* 0x000000502900780c */ /* 0x000fe40003f44270 */
[----:B-1----:R-:W-:Y:S01]  /*36e0*/  FSEL R186, R61, -INF , P1 ;  /* 0xff8000003dba7808 */ /* 0x002fe20000800000 */
[----:B------:R-:W0:Y:S01]  /*36f0*/  MUFU.TANH R69, R69 ;  /* 0x0000004500457308 */ /* 0x000e220000002400 */
[----:B------:R-:W-:Y:S01]  /*3700*/  FMNMX.FTZ R45, R68, R45, !PT ;  /* 0x0000002d442d7209 */ /* 0x000fe20007810000 */
[----:B--2---:R-:W-:Y:S01]  /*3710*/  FMUL.FTZ R35, R42, UR4 ;  /* 0x000000042a237c20 */ /* 0x004fe20008410000 */
[----:B------:R-:W-:Y:S01]  /*3720*/  ISETP.GT.AND P1, PT, R41, 0x51, PT ;  /* 0x000000512900780c */ /* 0x000fe20003f24270 */
[----:B------:R-:W-:Y:S01]  /*3730*/  ULDC UR4, c[0x0][0xa80] ;  /* 0x0002a00000047ab9 */ /* 0x000fe20000000800 */
[----:B---3--:R-:W-:-:S02]  /*3740*/  FSEL R72, R75, -INF , P2 ;  /* 0xff8000004b487808 */ /* 0x008fc40001000000 */
[----:B------:R-:W-:Y:S01]  /*3750*/  FMNMX.FTZ R45, R186, R45, !PT ;  /* 0x0000002dba2d7209 */ /* 0x000fe20007810000 */
[----:B------:R-:W-:Y:S01]  /*3760*/  MUFU.TANH R13, R13 ;  /* 0x0000000d000d7308 */ /* 0x000fe20000002400 */
[----:B------:R-:W-:Y:S02]  /*3770*/  ISETP.GT.AND P2, PT, R41, 0x58, PT ;  /* 0x000000582900780c */ /* 0x000fe40003f44270 */
[----:B----4-:R-:W-:Y:S02]  /*3780*/  FSEL R74, R65, -INF , P1 ;  /* 0xff800000414a7808 */ /* 0x010fe40000800000 */
[----:B------:R-:W-:Y:S02]  /*3790*/  FMNMX.FTZ R45, R72, R45, !PT ;  /* 0x0000002d482d7209 */ /* 0x000fe40007810000 */
[----:B------:R-:W-:Y:S01]  /*37a0*/  ISETP.GT.AND P1, PT, R41, 0x59, PT ;  /* 0x000000592900780c */ /* 0x000fe20003f24270 */
[----:B------:R-:W1:Y:S01]  /*37b0*/  MUFU.TANH R20, R20 ;  /* 0x0000001400147308 */ /* 0x000e620000002400 */
[----:B-----5:R-:W-:-:S02]  /*37c0*/  FSEL R172, R172, -INF , P2 ;  /* 0xff800000acac7808 */ /* 0x020fc40001000000 */
[----:B------:R-:W-:Y:S02]  /*37d0*/  FMNMX.FTZ R45, R74, R45, !PT ;  /* 0x0000002d4a2d7209 */ /* 0x000fe40007810000 */
[----:B0-----:R-:W-:Y:S02]  /*37e0*/  FSEL R42, R69, -INF , P1 ;  /* 0xff800000452a7808 */ /* 0x001fe40000800000 */
[----:B------:R-:W-:Y:S01]  /*37f0*/  FMNMX.FTZ R45, R172, R45, !PT ;  /* 0x0000002dac2d7209 */ /* 0x000fe20007810000 */
[----:B------:R-:W-:Y:S01]  /*3800*/  MUFU.TANH R27, R27 ;  /* 0x0000001b001b7308 */ /* 0x000fe20000002400 */
[----:B------:R-:W-:Y:S02]  /*3810*/  VIADDMNMX R76, R73, R76, R37, PT ;  /* 0x0000004c494c7246 */ /* 0x000fe40003800125 */
[----:B------:R-:W-:Y:S02]  /*3820*/  FMNMX.FTZ R45, R42, R45, !PT ;  /* 0x0000002d2a2d7209 */ /* 0x000fe40007810000 */
[----:B------:R-:W-:-:S02]  /*3830*/  ISETP.GT.AND P4, PT, R76, RZ, PT ;  /* 0x000000ff4c00720c */ /* 0x000fc40003f84270 */
[C---:B------:R-:W-:Y:S01]  /*3840*/  ISETP.GT.AND P5, PT, R76.reuse, 0x1, PT ;  /* 0x000000014c00780c */ /* 0x040fe20003fa4270 */
[----:B------:R-:W0:Y:S01]  /*3850*/  SHFL.BFLY PT, R78, R45, 0x2, 0x1f ;  /* 0x0c401f002d4e7f89 */ /* 0x000e2200000e0000 */
[----:B------:R-:W2:Y:S01]  /*3860*/  MUFU.TANH R25, R25 ;  /* 0x0000001900197308 */ /* 0x000ea20000002400 */
[----:B------:R-:W-:Y:S02]  /*3870*/  ISETP.GT.AND P3, PT, R76, 0x8, PT ;  /* 0x000000084c00780c */ /* 0x000fe40003f64270 */
[----:B-1----:R-:W-:Y:S02]  /*3880*/  FSEL R37, R20, -INF , P5 ;  /* 0xff80000014257808 */ /* 0x002fe40002800000 */
[C---:B------:R-:W-:Y:S02]  /*3890*/  ISETP.GT.AND P1, PT, R76.reuse, 0x9, PT ;  /* 0x000000094c00780c */ /* 0x040fe40003f24270 */
[----:B------:R-:W-:Y:S01]  /*38a0*/  ISETP.GT.AND P2, PT, R76, 0x10, PT ;  /* 0x000000104c00780c */ /* 0x000fe20003f44270 */
[----:B------:R-:W-:Y:S08]  /*38b0*/  MUFU.TANH R31, R31 ;  /* 0x0000001f001f7308 */ /* 0x000ff00000002400 */
[----:B------:R1:W-:Y:S01]  /*38c0*/  MUFU.TANH R53, R43 ;  /* 0x0000002b00357308 */ /* 0x0003e20000002400 */
[----:B--2---:R-:W-:-:S02]  /*38d0*/  FSEL R41, R25, -INF , P1 ;  /* 0xff80000019297808 */ /* 0x004fc40000800000 */
[----:B------:R-:W-:Y:S02]  /*38e0*/  ISETP.GT.AND P1, PT, R76, 0x19, PT ;  /* 0x000000194c00780c */ /* 0x000fe40003f24270 */
[----:B0-----:R-:W-:-:S03]  /*38f0*/  FMNMX.FTZ R78, R45, R78, !PT ;  /* 0x0000004e2d4e7209 */ /* 0x001fc60007810000 */
[----:B------:R-:W-:Y:S01]  /*3900*/  MUFU.TANH R33, R33 ;  /* 0x0000002100217308 */ /* 0x000fe20000002400 */
[----:B-1----:R-:W-:Y:S02]  /*3910*/  FSEL R43, R13, -INF , P4 ;  /* 0xff8000000d2b7808 */ /* 0x002fe40002000000 */
[C---:B------:R-:W-:Y:S02]  /*3920*/  ISETP.GT.AND P4, PT, R76.reuse, 0x11, PT ;  /* 0x000000114c00780c */ /* 0x040fe40003f84270 */
[----:B------:R-:W-:Y:S02]  /*3930*/  FMNMX.FTZ R20, R43, R37, !PT ;  /* 0x000000252b147209 */ /* 0x000fe40007810000 */
[----:B------:R-:W-:Y:S01]  /*3940*/  FSEL R45, R29, -INF , P2 ;  /* 0xff8000001d2d7808 */ /* 0x000fe20001000000 */
[----:B------:R0:W1:Y:S01]  /*3950*/  MUFU.TANH R49, R39 ;  /* 0x0000002700317308 */ /* 0x0000620000002400 */
[----:B------:R-:W-:-:S07]  /*3960*/  ISETP.GT.AND P2, PT, R76, 0x20, PT ;  /* 0x000000204c00780c */ /* 0x000fce0003f44270 */
[----:B------:R-:W2:Y:S01]  /*3970*/  MUFU.TANH R35, R35 ;  /* 0x0000002300237308 */ /* 0x000ea20000002400 */
[----:B0-----:R-:W-:Y:S02]  /*3980*/  FSEL R39, R27, -INF , P3 ;  /* 0xff8000001b277808 */ /* 0x001fe40001800000 */
[----:B------:R-:W-:Y:S02]  /*3990*/  ISETP.GT.AND P3, PT, R76, 0x18, PT ;  /* 0x000000184c00780c */ /* 0x000fe40003f64270 */
[----:B------:R-:W-:-:S03]  /*39a0*/  FMNMX.FTZ R20, R39, R20, !PT ;  /* 0x0000001427147209 */ /* 0x000fc60007810000 */
[----:B------:R0:W-:Y:S01]  /*39b0*/  MUFU.TANH R61, R51 ;  /* 0x00000033003d7308 */ /* 0x0001e20000002400 */
[----:B------:R-:W-:Y:S02]  /*39c0*/  FMNMX.FTZ R20, R41, R20, !PT ;  /* 0x0000001429147209 */ /* 0x000fe40007810000 */
[----:B-1----:R-:W-:Y:S02]  /*39d0*/  FSEL R49, R49, -INF , P1 ;  /* 0xff80000031317808 */ /* 0x002fe40000800000 */
[----:B------:R-:W-:Y:S02]  /*39e0*/  FMNMX.FTZ R20, R45, R20, !PT ;  /* 0x000000142d147209 */ /* 0x000fe40007810000 */
[C---:B------:R-:W-:Y:S01]  /*39f0*/  ISETP.GT.AND P1, PT, R76.reuse, 0x29, PT ;  /* 0x000000294c00780c */ /* 0x040fe20003f24270 */
[----:B------:R-:W1:Y:S01]  /*3a00*/  MUFU.TANH R46, R46 ;  /* 0x0000002e002e7308 */ /* 0x000e620000002400 */
[----:B0-----:R-:W-:Y:S02]  /*3a10*/  FSEL R51, R31, -INF , P4 ;  /* 0xff8000001f337808 */ /* 0x001fe40002000000 */
[----:B------:R-:W-:-:S02]  /*3a20*/  ISETP.GT.AND P4, PT, R76, 0x21, PT ;  /* 0x000000214c00780c */ /* 0x000fc40003f84270 */
[----:B------:R-:W-:Y:S02]  /*3a30*/  FMNMX.FTZ R20, R51, R20, !PT ;  /* 0x0000001433147209 */ /* 0x000fe40007810000 */
[----:B--2---:R-:W-:Y:S01]  /*3a40*/  FSEL R35, R35, -INF , P2 ;  /* 0xff80000023237808 */ /* 0x004fe20001000000 */
[----:B------:R0:W2:Y:S01]  /*3a50*/  MUFU.TANH R57, R47 ;  /* 0x0000002f00397308 */ /* 0x0000a20000002400 */
[----:B------:R-:W-:Y:S02]  /*3a60*/  FSEL R25, R53, -INF , P4 ;  /* 0xff80000035197808 */ /* 0x000fe40002000000 */
[C---:B------:R-:W-:Y:S01]  /*3a70*/  ISETP.GT.AND P2, PT, R76.reuse, 0x30, PT ;  /* 0x000000304c00780c */ /* 0x040fe20003f44270 */
[----:B------:R-:W3:Y:S01]  /*3a80*/  SHFL.BFLY PT, R53, R78, 0x1, 0x1f ;  /* 0x0c201f004e357f89 */ /* 0x000ee200000e0000 */
[----:B------:R-:W-:-:S03]  /*3a90*/  ISETP.GT.AND P4, PT, R76, 0x31, PT ;  /* 0x000000314c00780c */ /* 0x000fc60003f84270 */
[----:B------:R-:W4:Y:S01]  /*3aa0*/  MUFU.TANH R50, R50 ;  /* 0x0000003200327308 */ /* 0x000f220000002400 */
[----:B0-----:R-:W-:Y:S02]  /*3ab0*/  FSEL R47, R33, -INF , P3 ;  /* 0xff800000212f7808 */ /* 0x001fe40001800000 */
[----:B------:R-:W-:Y:S02]  /*3ac0*/  ISETP.GT.AND P3, PT, R76, 0x28, PT ;  /* 0x000000284c00780c */ /* 0x000fe40003f64270 */
[----:B------:R-:W-:Y:S02]  /*3ad0*/  FMNMX.FTZ R20, R47, R20, !PT ;  /* 0x000000142f147209 */ /* 0x000fe40007810000 */
[----:B-1----:R-:W-:Y:S01]  /*3ae0*/  FSEL R31, R46, -INF , P3 ;  /* 0xff8000002e1f7808 */ /* 0x002fe20001800000 */
[----:B------:R-:W0:Y:S01]  /*3af0*/  MUFU.TANH R54, R54 ;  /* 0x0000003600367308 */ /* 0x000e220000002400 */
[----:B------:R-:W-:Y:S02]  /*3b00*/  FMNMX.FTZ R20, R49, R20, !PT ;  /* 0x0000001431147209 */ /* 0x000fe40007810000 */
[----:B--2---:R-:W-:-:S02]  /*3b10*/  FSEL R33, R57, -INF , P1 ;  /* 0xff80000039217808 */ /* 0x004fc40000800000 */
[----:B------:R-:W-:Y:S02]  /*3b20*/  FMNMX.FTZ R20, R35, R20, !PT ;  /* 0x0000001423147209 */ /* 0x000fe40007810000 */
[----:B------:R-:W-:Y:S01]  /*3b30*/  ISETP.GT.AND P3, PT, R76, 0x38, PT ;  /* 0x000000384c00780c */ /* 0x000fe20003f64270 */
[----:B------:R-:W1:Y:S01]  /*3b40*/  MUFU.TANH R55, R55 ;  /* 0x0000003700377308 */ /* 0x000e620000002400 */
[----:B------:R-:W-:Y:S02]  /*3b50*/  FMNMX.FTZ R20, R25, R20, !PT ;  /* 0x0000001419147209 */ /* 0x000fe40007810000 */
[----:B----4-:R-:W-:Y:S02]  /*3b60*/  FSEL R27, R50, -INF , P2 ;  /* 0xff800000321b7808 */ /* 0x010fe40001000000 */
[----:B------:R-:W-:Y:S01]  /*3b70*/  FMNMX.FTZ R20, R31, R20, !PT ;  /* 0x000000141f147209 */ /* 0x000fe20007810000 */
[----:B------:R-:W2:Y:S01]  /*3b80*/  @P6 LDC R50, c[0x0][0x450] ;  /* 0x00011400ff326b82 */ /* 0x000ea20000000800 */
[----:B------:R-:W-:Y:S01]  /*3b90*/  FSEL R29, R61, -INF , P4 ;  /* 0xff8000003d1d7808 */ /* 0x000fe20002000000 */
[----:B------:R-:W4:Y:S01]  /*3ba0*/  MUFU.TANH R58, R58 ;  /* 0x0000003a003a7308 */ /* 0x000f220000002400 */
[----:B------:R-:W-:-:S02]  /*3bb0*/  FMNMX.FTZ R20, R33, R20, !PT ;  /* 0x0000001421147209 */ /* 0x000fc40007810000 */
[----:B------:R-:W-:Y:S02]  /*3bc0*/  ISETP.GT.AND P1, PT, R76, 0x39, PT ;  /* 0x000000394c00780c */ /* 0x000fe40003f24270 */
[----:B------:R-:W-:Y:S02]  /*3bd0*/  FMNMX.FTZ R20, R27, R20, !PT ;  /* 0x000000141b147209 */ /* 0x000fe40007810000 */
        /* <DEDUP_REMOVED lines=8> */
[----:B----4-:R-:W-:Y:S02]  /*3c60*/  FSEL R179, R58, -INF , P2 ;  /* 0xff8000003ab37808 */ /* 0x010fe40001000000 */
[----:B------:R-:W-:Y:S02]  /*3c70*/  FMNMX.FTZ R20, R167, R20, !PT ;  /* 0x00000014a7147209 */ /* 0x000fe40007810000 */
[----:B------:R-:W-:Y:S01]  /*3c80*/  ISETP.GT.AND P2, PT, R76, 0x48, PT ;  /* 0x000000484c00780c */ /* 0x000fe20003f44270 */
[----:B------:R-:W4:Y:S01]  /*3c90*/  MUFU.TANH R63, R63 ;  /* 0x0000003f003f7308 */ /* 0x000f220000002400 */
[----:B0-----:R-:W-:-:S02]  /*3ca0*/  FSEL R181, R59, -INF , P1 ;  /* 0xff8000003bb57808 */ /* 0x001fc40000800000 */
[----:B------:R-:W-:Y:S02]  /*3cb0*/  FMNMX.FTZ R46, R179, R20, !PT ;  /* 0x00000014b32e7209 */ /* 0x000fe40007810000 */
[----:B------:R-:W-:Y:S02]  /*3cc0*/  ISETP.GT.AND P1, PT, R76, 0x49, PT ;  /* 0x000000494c00780c */ /* 0x000fe40003f24270 */
[----:B------:R-:W-:Y:S01]  /*3cd0*/  FMNMX.FTZ R13, R181, R46, !PT ;  /* 0x0000002eb50d7209 */ /* 0x000fe20007810000 */
[----:B------:R-:W0:Y:S01]  /*3ce0*/  MUFU.TANH R66, R66 ;  /* 0x0000004200427308 */ /* 0x000e220000002400 */
[----:B-1----:R-:W-:Y:S02]  /*3cf0*/  FSEL R174, R62, -INF , P2 ;  /* 0xff8000003eae7808 */ /* 0x002fe40001000000 */
[----:B------:R-:W-:Y:S02]  /*3d00*/  ISETP.GT.AND P2, PT, R76, 0x50, PT ;  /* 0x000000504c00780c */ /* 0x000fe40003f44270 */
[----:B------:R-:W-:Y:S01]  /*3d10*/  FMNMX.FTZ R46, R174, R13, !PT ;  /* 0x0000000dae2e7209 */ /* 0x000fe20007810000 */
[----:B------:R-:W-:Y:S01]  /*3d20*/  IMAD.U32 R13, RZ, RZ, UR4 ;  /* 0x00000004ff0d7e24 */ /* 0x000fe2000f8e00ff */
[----:B---3--:R-:W-:Y:S01]  /*3d30*/  FMNMX.FTZ R20, R78, R53, !PT ;  /* 0x000000354e147209 */ /* 0x008fe20007810000 */
[----:B------:R-:W1:Y:S01]  /*3d40*/  MUFU.TANH R67, R67 ;  /* 0x0000004300437308 */ /* 0x000e620000002400 */
[----:B----4-:R-:W-:Y:S01]  /*3d50*/  FSEL R177, R63, -INF , P1 ;  /* 0xff8000003fb17808 */ /* 0x010fe20000800000 */
[----:B------:R-:W-:Y:S01]  /*3d60*/  UIMAD UR4, UR36, 0xc00, UR7 ;  /* 0x00000c00240478a4 */ /* 0x000fe2000f8e0207 */
[----:B------:R-:W-:-:S02]  /*3d70*/  ISETP.GT.AND P1, PT, R76, 0x51, PT ;  /* 0x000000514c00780c */ /* 0x000fc40003f24270 */
[----:B------:R-:W-:Y:S01]  /*3d80*/  FMNMX.FTZ R53, R177, R46, !PT ;  /* 0x0000002eb1357209 */ /* 0x000fe20007810000 */
[----:B------:R-:W-:Y:S02]  /*3d90*/  UIADD3 UR6, UR4, 0x80, URZ ;  /* 0x0000008004067890 */ /* 0x000fe4000fffe03f */
[----:B------:R-:W3:Y:S01]  /*3da0*/  MUFU.TANH R70, R70 ;  /* 0x0000004600467308 */ /* 0x000ee20000002400 */
[----:B0-----:R-:W-:Y:S01]  /*3db0*/  FSEL R180, R66, -INF , P2 ;  /* 0xff80000042b47808 */ /* 0x001fe20001000000 */
[----:B------:R-:W-:Y:S01]  /*3dc0*/  UMOV UR10, UR4 ;  /* 0x00000004000a7c82 */ /* 0x000fe20008000000 */
[----:B------:R-:W-:Y:S02]  /*3dd0*/  ISETP.GT.AND P2, PT, R76, 0x58, PT ;  /* 0x000000584c00780c */ /* 0x000fe40003f44270 */
[----:B------:R-:W-:Y:S01]  /*3de0*/  FMNMX.FTZ R46, R180, R53, !PT ;  /* 0x00000035b42e7209 */ /* 0x000fe20007810000 */
[----:B------:R-:W-:Y:S01]  /*3df0*/  UMOV UR14, UR6 ;  /* 0x00000006000e7c82 */ /* 0x000fe20008000000 */
[----:B------:R-:W-:Y:S01]  /*3e00*/  UIADD3 UR6, UR4, 0x100, URZ ;  /* 0x0000010004067890 */ /* 0x000fe2000fffe03f */
[----:B------:R-:W0:Y:S01]  /*3e10*/  MUFU.TANH R71, R71 ;  /* 0x0000004700477308 */ /* 0x000e220000002400 */
[----:B-1----:R-:W-:-:S02]  /*3e20*/  FSEL R175, R67, -INF , P1 ;  /* 0xff80000043af7808 */ /* 0x002fc40000800000 */
[----:B------:R-:W-:Y:S02]  /*3e30*/  ISETP.GT.AND P1, PT, R76, 0x59, PT ;  /* 0x000000594c00780c */ /* 0x000fe40003f24270 */
[----:B------:R-:W-:Y:S01]  /*3e40*/  FMNMX.FTZ R53, R175, R46, !PT ;  /* 0x0000002eaf357209 */ /* 0x000fe20007810000 */
[----:B------:R-:W-:Y:S01]  /*3e50*/  FMUL.FTZ R46, R20, R13 ;  /* 0x0000000d142e7220 */ /* 0x000fe20000410000 */
[----:B---3--:R-:W-:Y:S02]  /*3e60*/  FSEL R178, R70, -INF , P2 ;  /* 0xff80000046b27808 */ /* 0x008fe40001000000 */
[----:B------:R-:W-:Y:S02]  /*3e70*/  FSETP.NEU.FTZ.AND P2, PT, R20, -INF , PT ;  /* 0xff8000001400780b */ /* 0x000fe40003f5d000 */
[----:B------:R-:W-:Y:S02]  /*3e80*/  FMNMX.FTZ R53, R178, R53, !PT ;  /* 0x00000035b2357209 */ /* 0x000fe40007810000 */
[----:B------:R-:W-:-:S02]  /*3e90*/  FSEL R173, R46, RZ, P2 ;  /* 0x000000ff2ead7208 */ /* 0x000fc40001000000 */
[----:B0-----:R-:W-:-:S03]  /*3ea0*/  FSEL R182, R71, -INF , P1 ;  /* 0xff80000047b67808 */ /* 0x001fc60000800000 */
[--C-:B------:R-:W-:Y:S01]  /*3eb0*/  FFMA.FTZ R46, R24, R13, -R173.reuse ;  /* 0x0000000d182e7223 */ /* 0x100fe200000108ad */
[----:B------:R-:W-:Y:S01]  /*3ec0*/  FMNMX.FTZ R53, R182, R53, !PT ;  /* 0x00000035b6357209 */ /* 0x000fe20007810000 */
[-CC-:B------:R-:W-:Y:S01]  /*3ed0*/  FFMA.FTZ R21, R21, R13.reuse, -R173.reuse ;  /* 0x0000000d15157223 */ /* 0x180fe200000108ad */
[-CC-:B------:R-:W-:Y:S01]  /*3ee0*/  FFMA.FTZ R26, R26, R13.reuse, -R173.reuse ;  /* 0x0000000d1a1a7223 */ /* 0x180fe200000108ad */
[-CC-:B------:R-:W-:Y:S01]  /*3ef0*/  FFMA.FTZ R28, R28, R13.reuse, -R173.reuse ;  /* 0x0000000d1c1c7223 */ /* 0x180fe200000108ad */
[-CC-:B------:R-:W-:Y:S01]  /*3f00*/  FFMA.FTZ R30, R30, R13.reuse, -R173.reuse ;  /* 0x0000000d1e1e7223 */ /* 0x180fe200000108ad */
[----:B------:R-:W0:Y:S01]  /*3f10*/  SHFL.BFLY PT, R24, R53, 0x2, 0x1f ;  /* 0x0c401f0035187f89 */ /* 0x000e2200000e0000 */
        /* <DEDUP_REMOVED lines=19> */
[----:B------:R-:W-:Y:S01]  /*4050*/  FFMA.FTZ R172, R172, R13, -R173 ;  /* 0x0000000dacac7223 */ /* 0x000fe200000108ad */
[----:B0-----:R-:W-:-:S04]  /*4060*/  FMNMX.FTZ R24, R53, R24, !PT ;  /* 0x0000001835187209 */ /* 0x001fc80007810000 */
[----:B------:R-:W0:Y:S01]  /*4070*/  MUFU.EX2 R57, R28 ;  /* 0x0000001c00397308 */ /* 0x000e220000000800 */
[----:B-1----:R-:W-:Y:S01]  /*4080*/  F2FP.BF16.F32.PACK_AB R152, R55, R46 ;  /* 0x0000002e3798723e */ /* 0x002fe200000010ff */
[----:B------:R-:W1:Y:S06]  /*4090*/  SHFL.BFLY PT, R169, R24, 0x1, 0x1f ;  /* 0x0c201f0018a97f89 */ /* 0x000e6c00000e0000 */
[----:B------:R-:W-:Y:S08]  /*40a0*/  MUFU.EX2 R30, R30 ;  /* 0x0000001e001e7308 */ /* 0x000ff00000000800 */
[----:B------:R-:W3:Y:S01]  /*40b0*/  MUFU.EX2 R53, R32 ;  /* 0x0000002000357308 */ /* 0x000ee20000000800 */
[----:B0-----:R-:W-:-:S07]  /*40c0*/  F2FP.BF16.F32.PACK_AB R154, R57, R26 ;  /* 0x0000001a399a723e */ /* 0x001fce00000010ff */
[----:B------:R-:W-:Y:S01]  /*40d0*/  MUFU.EX2 R34, R34 ;  /* 0x0000002200227308 */ /* 0x000fe20000000800 */
[----:B-1----:R-:W-:-:S04]  /*40e0*/  FMNMX.FTZ R169, R24, R169, !PT ;  /* 0x000000a918a97209 */ /* 0x002fc80007810000 */
[C---:B------:R-:W-:Y:S01]  /*40f0*/  FSETP.NEU.FTZ.AND P1, PT, R169.reuse, -INF , PT ;  /* 0xff800000a900780b */ /* 0x040fe20003f3d000 */
[-C--:B------:R-:W-:Y:S02]  /*4100*/  FMUL.FTZ R176, R169, R13.reuse ;  /* 0x0000000da9b07220 */ /* 0x080fe40000410000 */
[----:B------:R-:W-:Y:S01]  /*4110*/  MUFU.EX2 R63, R48 ;  /* 0x00000030003f7308 */ /* 0x000fe20000000800 */
[----:B---3--:R-:W-:Y:S02]  /*4120*/  F2FP.BF16.F32.PACK_AB R156, R53, R30 ;  /* 0x0000001e359c723e */ /* 0x008fe400000010ff */
[----:B------:R-:W-:Y:S02]  /*4130*/  FSEL R176, R176, RZ, P1 ;  /* 0x000000ffb0b07208 */ /* 0x000fe40000800000 */
[----:B------:R-:W-:Y:S02]  /*4140*/  LOP3.LUT P1, RZ, R81, 0x7f, RZ, 0xc0, !PT ;  /* 0x0000007f51ff7812 */ /* 0x000fe4000782c0ff */
[----:B------:R-:W-:Y:S01]  /*4150*/  SHF.R.U32.HI R81, RZ, 0x7, R81 ;  /* 0x00000007ff517819 */ /* 0x000fe20000011651 */
[-CC-:B------:R-:W-:Y:S01]  /*4160*/  FFMA.FTZ R37, R37, R13.reuse, -R176.reuse ;  /* 0x0000000d25257223 */ /* 0x180fe200000108b0 */
[-CC-:B------:R-:W-:Y:S01]  /*4170*/  FFMA.FTZ R43, R43, R13.reuse, -R176.reuse ;  /* 0x0000000d2b2b7223 */ /* 0x180fe200000108b0 */
[-CC-:B------:R-:W-:Y:S01]  /*4180*/  FFMA.FTZ R39, R39, R13.reuse, -R176.reuse ;  /* 0x0000000d27277223 */ /* 0x180fe200000108b0 */
[-CC-:B------:R-:W-:Y:S01]  /*4190*/  FFMA.FTZ R41, R41, R13.reuse, -R176.reuse ;  /* 0x0000000d29297223 */ /* 0x180fe200000108b0 */
[----:B------:R0:W-:Y:S01]  /*41a0*/  MUFU.EX2 R24, R37 ;  /* 0x0000002500187308 */ /* 0x0001e20000000800 */
[-CC-:B------:R-:W-:Y:S01]  /*41b0*/  FFMA.FTZ R45, R45, R13.reuse, -R176.reuse ;  /* 0x0000000d2d2d7223 */ /* 0x180fe200000108b0 */
[----:B------:R-:W-:Y:S01]  /*41c0*/  IADD3 R170, -R81, 0xb, RZ ;  /* 0x0000000b51aa7810 */ /* 0x000fe20007ffe1ff */
[-CC-:B------:R-:W-:Y:S01]  /*41d0*/  FFMA.FTZ R51, R51, R13.reuse, -R176.reuse ;  /* 0x0000000d33337223 */ /* 0x180fe200000108b0 */
[-CC-:B------:R-:W-:Y:S01]  /*41e0*/  FFMA.FTZ R47, R47, R13.reuse, -R176.reuse ;  /* 0x0000000d2f2f7223 */ /* 0x180fe200000108b0 */
[----:B------:R-:W-:Y:S01]  /*41f0*/  FFMA.FTZ R49, R49, R13, -R176 ;  /* 0x0000000d31317223 */ /* 0x000fe200000108b0 */
[----:B------:R-:W-:-:S02]  /*4200*/  @!P1 VIADD R21, R0, 0x32440 ;  /* 0x0003244000159836 */ /* 0x000fc40000000000 */
[-CC-:B------:R-:W-:Y:S01]  /*4210*/  FFMA.FTZ R35, R35, R13.reuse, -R176.reuse ;  /* 0x0000000d23237223 */ /* 0x180fe200000108b0 */
[----:B------:R-:W1:Y:S01]  /*4220*/  MUFU.EX2 R43, R43 ;  /* 0x0000002b002b7308 */ /* 0x000e620000000800 */
[----:B0-----:R-:W0:Y:S01]  /*4230*/  @P6 LDC R37, c[0x0][0x44c] ;  /* 0x00011300ff256b82 */ /* 0x001e220000000800 */
[----:B------:R-:W-:Y:S01]  /*4240*/  FFMA.FTZ R25, R25, R13, -R176 ;  /* 0x0000000d19197223 */ /* 0x000fe200000108b0 */
[----:B------:R-:W-:-:S06]  /*4250*/  @!P1 PRMT R21, RZ, 0x654, R21 ;  /* 0x00000654ff159816 */ /* 0x000fcc0000000015 */
[----:B------:R3:W-:Y:S06]  /*4260*/  BAR.ARV R170, 0x100 ;  /* 0x000400aa0000751d */ /* 0x0007ec0000002000 */
[----:B------:R-:W4:Y:S01]  /*4270*/  MUFU.EX2 R39, R39 ;  /* 0x0000002700277308 */ /* 0x000f220000000800 */
[----:B------:R5:W-:Y:S01]  /*4280*/  @!P1 SYNCS.ARRIVE.TRANS64.RED.A1T0 RZ, [R21+URZ], RZ ;  /* 0x000000ff15ff99a7 */ /* 0x000be2000810043f */
[----:B------:R2:W-:Y:S01]  /*4290*/  BAR.SYNC.DEFER_BLOCKING R12, 0x100 ;  /* 0x0004000c0000751d */ /* 0x0005e20000010000 */
[-CC-:B------:R-:W-:Y:S01]  /*42a0*/  FFMA.FTZ R31, R31, R13.reuse, -R176.reuse ;  /* 0x0000000d1f1f7223 */ /* 0x180fe200000108b0 */
[-CC-:B------:R-:W-:Y:S01]  /*42b0*/  FFMA.FTZ R33, R33, R13.reuse, -R176.reuse ;  /* 0x0000000d21217223 */ /* 0x180fe200000108b0 */
[-CC-:B------:R-:W-:Y:S01]  /*42c0*/  FFMA.FTZ R27, R27, R13.reuse, -R176.reuse ;  /* 0x0000000d1b1b7223 */ /* 0x180fe200000108b0 */
[----:B------:R-:W-:Y:S01]  /*42d0*/  FFMA.FTZ R29, R29, R13, -R176 ;  /* 0x0000000d1d1d7223 */ /* 0x000fe200000108b0 */
[----:B-1----:R-:W-:Y:S01]  /*42e0*/  F2FP.BF16.F32.PACK_AB R153, R24, R43 ;  /* 0x0000002b1899723e */ /* 0x002fe200000010ff */
[----:B------:R0:W1:Y:S01]  /*42f0*/  MUFU.EX2 R28, R41 ;  /* 0x00000029001c7308 */ /* 0x0000620000000800 */
[-CC-:B-----5:R-:W-:Y:S01]  /*4300*/  FFMA.FTZ R21, R72, R13.reuse, -R173.reuse ;  /* 0x0000000d48157223 */ /* 0x1a0fe200000108ad */
[----:B------:R-:W-:Y:S01]  /*4310*/  FFMA.FTZ R173, R42, R13, -R173 ;  /* 0x0000000d2aad7223 */ /* 0x000fe200000108ad */
[----:B------:R-:W-:Y:S01]  /*4320*/  FADD.FTZ R42, R43, R24 ;  /* 0x000000182b2a7221 */ /* 0x000fe20000010000 */
[----:B--2---:R-:W-:-:S02]  /*4330*/  IMAD.MOV.U32 R12, RZ, RZ, R200 ;  /* 0x000000ffff0c7224 */ /* 0x004fc400078e00c8 */
[-CC-:B------:R-:W-:Y:S01]  /*4340*/  FFMA.FTZ R180, R180, R13.reuse, -R176.reuse ;  /* 0x0000000db4b47223 */ /* 0x180fe200000108b0 */
[-CC-:B------:R-:W-:Y:S01]  /*4350*/  FFMA.FTZ R175, R175, R13.reuse, -R176.reuse ;  /* 0x0000000dafaf7223 */ /* 0x180fe200000108b0 */
[----:B------:R-:W-:Y:S01]  /*4360*/  FFMA.FTZ R178, R178, R13, -R176 ;  /* 0x0000000db2b27223 */ /* 0x000fe200000108b0 */
[----:B------:R-:W-:Y:S01]  /*4370*/  MUFU.EX2 R45, R45 ;  /* 0x0000002d002d7308 */ /* 0x000fe20000000800 */
[----:B0-----:R-:W-:-:S04]  /*4380*/  @P6 IMAD.HI.U32 R41, R200, R37, RZ ;  /* 0x00000025c8296227 */ /* 0x001fc800078e00ff */
[----:B------:R-:W-:Y:S01]  /*4390*/  FADD.FTZ R37, R46, R55 ;  /* 0x000000372e257221 */ /* 0x000fe20000010000 */
[----:B------:R-:W-:-:S03]  /*43a0*/  @!P1 VIADD R0, R0, 0x32460 ;  /* 0x0003246000009836 */ /* 0x000fc60000000000 */
[----:B------:R-:W-:Y:S01]  /*43b0*/  FADD.FTZ R48, R26, R37 ;  /* 0x000000251a307221 */ /* 0x000fe20000010000 */
[----:B----4-:R-:W-:Y:S01]  /*43c0*/  FADD.FTZ R37, R39, R42 ;  /* 0x0000002a27257221 */ /* 0x010fe20000010000 */
[----:B------:R-:W0:Y:S01]  /*43d0*/  MUFU.EX2 R32, R51 ;  /* 0x0000003300207308 */ /* 0x000e220000000800 */
[----:B------:R-:W-:Y:S01]  /*43e0*/  @P6 SHF.R.U32.HI R12, RZ, R50, R41 ;  /* 0x00000032ff0c6219 */ /* 0x000fe20000011629 */
[----:B------:R-:W-:Y:S01]  /*43f0*/  FADD.FTZ R41, R57, R48 ;  /* 0x0000003039297221 */ /* 0x000fe20000010000 */
[C---:B-1----:R-:W-:Y:S01]  /*4400*/  FADD.FTZ R42, R28.reuse, R37 ;  /* 0x000000251c2a7221 */ /* 0x042fe20000010000 */
[----:B------:R-:W-:Y:S02]  /*4410*/  F2FP.BF16.F32.PACK_AB R155, R28, R39 ;  /* 0x000000271c9b723e */ /* 0x000fe400000010ff */
[----:B------:R-:W-:Y:S01]  /*4420*/  FADD.FTZ R46, R30, R41 ;  /* 0x000000291e2e7221 */ /* 0x000fe20000010000 */
[----:B------:R-:W-:Y:S01]  /*4430*/  IADD3 R12, R12, R204, -R203 ;  /* 0x000000cc0c0c7210 */ /* 0x000fe20007ffe8cb */
[----:B------:R-:W-:Y:S01]  /*4440*/  MUFU.EX2 R47, R47 ;  /* 0x0000002f002f7308 */ /* 0x000fe20000000800 */
[----:B------:R-:W-:Y:S01]  /*4450*/  @!P1 PRMT R0, RZ, 0x654, R0 ;  /* 0x00000654ff009816 */ /* 0x000fe20000000000 */
[----:B------:R-:W-:-:S02]  /*4460*/  FADD.FTZ R37, R53, R46 ;  /* 0x0000002e35257221 */ /* 0x000fc40000010000 */
[----:B------:R-:W-:-:S04]  /*4470*/  IMAD.HI R12, R12, 0x2aaaaaab, RZ ;  /* 0x2aaaaaab0c0c7827 */ /* 0x000fc800078e02ff */
[----:B------:R-:W-:Y:S01]  /*4480*/  FADD.FTZ R28, R34, R37 ;  /* 0x00000025221c7221 */ /* 0x000fe20000010000 */
[----:B------:R-:W1:Y:S01]  /*4490*/  MUFU.EX2 R59, R36 ;  /* 0x00000024003b7308 */ /* 0x000e620000000800 */
[----:B0-----:R-:W-:-:S07]  /*44a0*/  F2FP.BF16.F32.PACK_AB R157, R32, R45 ;  /* 0x0000002d209d723e */ /* 0x001fce00000010ff */
[----:B------:R-:W0:Y:S08]  /*44b0*/  MUFU.EX2 R36, R49 ;  /* 0x0000003100247308 */ /* 0x000e300000000800 */
[----:B------:R-:W2:Y:S01]  /*44c0*/  MUFU.EX2 R38, R38 ;  /* 0x0000002600267308 */ /* 0x000ea20000000800 */
[C---:B-1----:R-:W-:Y:S01]  /*44d0*/  FADD.FTZ R37, R59.reuse, R28 ;  /* 0x0000001c3b257221 */ /* 0x042fe20000010000 */
[----:B------:R-:W-:-:S06]  /*44e0*/  F2FP.BF16.F32.PACK_AB R158, R59, R34 ;  /* 0x000000223b9e723e */ /* 0x000fcc00000010ff */
[----:B------:R-:W1:Y:S01]  /*44f0*/  MUFU.EX2 R61, R40 ;  /* 0x00000028003d7308 */ /* 0x000e620000000800 */
[----:B0-----:R-:W-:-:S07]  /*4500*/  F2FP.BF16.F32.PACK_AB R159, R36, R47 ;  /* 0x0000002f249f723e */ /* 0x001fce00000010ff */
[----:B------:R-:W-:Y:S01]  /*4510*/  MUFU.EX2 R35, R35 ;  /* 0x0000002300237308 */ /* 0x000fe20000000800 */
[----:B--2---:R-:W-:-:S07]  /*4520*/  FADD.FTZ R28, R38, R37 ;  /* 0x00000025261c7221 */ /* 0x004fce0000010000 */
[----:B------:R0:W2:Y:S01]  /*4530*/  MUFU.EX2 R40, R25 ;  /* 0x0000001900287308 */ /* 0x0000a20000000800 */
[----:B-1----:R-:W-:-:S07]  /*4540*/  F2FP.BF16.F32.PACK_AB R160, R61, R38 ;  /* 0x000000263da0723e */ /* 0x002fce00000010ff */
[----:B------:R-:W1:Y:S01]  /*4550*/  MUFU.EX2 R44, R44 ;  /* 0x0000002c002c7308 */ /* 0x000e620000000800 */
[----:B0-----:R-:W-:-:S04]  /*4560*/  FADD.FTZ R25, R45, R42 ;  /* 0x0000002a2d197221 */ /* 0x001fc80000010000 */
[----:B------:R-:W-:-:S03]  /*4570*/  FADD.FTZ R26, R32, R25 ;  /* 0x00000019201a7221 */ /* 0x000fc60000010000 */
[----:B------:R-:W0:Y:S01]  /*4580*/  MUFU.EX2 R31, R31 ;  /* 0x0000001f001f7308 */ /* 0x000e220000000800 */
[----:B------:R-:W-:Y:S01]  /*4590*/  FADD.FTZ R25, R47, R26 ;  /* 0x0000001a2f197221 */ /* 0x000fe20000010000 */
[----:B--2---:R-:W-:-:S03]  /*45a0*/  F2FP.BF16.F32.PACK_AB R161, R40, R35 ;  /* 0x0000002328a1723e */ /* 0x004fc600000010ff */
[----:B------:R-:W-:-:S03]  /*45b0*/  FADD.FTZ R26, R36, R25 ;  /* 0x00000019241a7221 */ /* 0x000fc60000010000 */
[----:B------:R2:W4:Y:S01]  /*45c0*/  MUFU.EX2 R24, R33 ;  /* 0x0000002100187308 */ /* 0x0005220000000800 */
[----:B------:R-:W-:Y:S01]  /*45d0*/  FADD.FTZ R25, R35, R26 ;  /* 0x0000001a23197221 */ /* 0x000fe20000010000 */
[----:B-1----:R-:W-:-:S06]  /*45e0*/  F2FP.BF16.F32.PACK_AB R162, R63, R44 ;  /* 0x0000002c3fa2723e */ /* 0x002fcc00000010ff */
[----:B------:R-:W1:Y:S01]  /*45f0*/  MUFU.EX2 R52, R52 ;  /* 0x0000003400347308 */ /* 0x000e620000000800 */
[----:B--2---:R-:W-:Y:S01]  /*4600*/  FADD.FTZ R33, R61, R28 ;  /* 0x0000001c3d217221 */ /* 0x004fe20000010000 */
[----:B------:R-:W-:-:S03]  /*4610*/  FADD.FTZ R28, R40, R25 ;  /* 0x00000019281c7221 */ /* 0x000fc60000010000 */
[----:B------:R-:W-:Y:S01]  /*4620*/  FADD.FTZ R30, R44, R33 ;  /* 0x000000212c1e7221 */ /* 0x000fe20000010000 */
[----:B0-----:R-:W-:Y:S02]  /*4630*/  FADD.FTZ R25, R31, R28 ;  /* 0x0000001c1f197221 */ /* 0x001fe40000010000 */
[----:B------:R-:W0:Y:S01]  /*4640*/  MUFU.EX2 R27, R27 ;  /* 0x0000001b001b7308 */ /* 0x000e220000000800 */
[----:B------:R-:W-:Y:S01]  /*4650*/  FADD.FTZ R33, R63, R30 ;  /* 0x0000001e3f217221 */ /* 0x000fe20000010000 */
[C---:B----4-:R-:W-:Y:S01]  /*4660*/  FADD.FTZ R28, R24.reuse, R25 ;  /* 0x00000019181c7221 */ /* 0x050fe20000010000 */
[----:B------:R-:W-:-:S05]  /*4670*/  F2FP.BF16.F32.PACK_AB R163, R24, R31 ;  /* 0x0000001f18a3723e */ /* 0x000fca00000010ff */
        /* <DEDUP_REMOVED lines=9> */
[----:B------:R-:W-:Y:S02]  /*4710*/  F2FP.BF16.F32.PACK_AB R165, R26, R27 ;  /* 0x0000001b1aa5723e */ /* 0x000fe400000010ff */
[----:B------:R-:W-:-:S04]  /*4720*/  WARPGROUP.ARRIVE ;  /* 0x00000000000079c5 */ /* 0x000fc80000000000 */
[----:B------:R-:W-:Y:S01]  /*4730*/  MUFU.EX2 R184, R184 ;  /* 0x000000b800b87308 */ /* 0x000fe20000000800 */
[----:B0-----:R-:W-:Y:S01]  /*4740*/  FADD.FTZ R190, R188, R190 ;  /* 0x000000bebcbe7221 */ /* 0x001fe20000010000 */
[----:B------:R-:W-:Y:S01]  /*4750*/  HGMMA.64x256x16.F32.BF16 R24, R152, gdesc[UR8].tnspB, RZ, !UPT, gsb0 ;  /* 0x43e0000898187df0 */ /* 0x000fe2000c0018ff */
[----:B------:R-:W-:Y:S01]  /*4760*/  UMOV UR10, UR6 ;  /* 0x00000006000a7c82 */ /* 0x000fe20008000000 */
[----:B------:R-:W-:Y:S01]  /*4770*/  UMOV UR11, 0x40000040 ;  /* 0x40000040000b7882 */ /* 0x000fe20000000000 */
[----:B------:R-:W-:-:S03]  /*4780*/  UIADD3 UR6, UR4, 0x180, URZ ;  /* 0x0000018004067890 */ /* 0x000fc6000fffe03f */
[----:B------:R-:W-:Y:S01]  /*4790*/  MUFU.EX2 R186, R186 ;  /* 0x000000ba00ba7308 */ /* 0x000fe20000000800 */
[----:B--2---:R-:W-:-:S07]  /*47a0*/  FADD.FTZ R190, R189, R190 ;  /* 0x000000bebdbe7221 */ /* 0x004fce0000010000 */
        /* <DEDUP_REMOVED lines=8> */
[----:B------:R-:W-:Y:S01]  /*4830*/  F2FP.BF16.F32.PACK_AB R166, R189, R188 ;  /* 0x000000bcbda6723e */ /* 0x000fe200000010ff */
[----:B------:R-:W-:Y:S01]  /*4840*/  FFMA.FTZ R155, R179, R13, -R176 ;  /* 0x0000000db39b7223 */ /* 0x000fe200000108b0 */
[----:B------:R-:W-:Y:S01]  /*4850*/  MUFU.EX2 R154, R185 ;  /* 0x000000b9009a7308 */ /* 0x000fe20000000800 */
[----:B------:R-:W-:Y:S07]  /*4860*/  HGMMA.64x256x16.F32.BF16 R24, R156, gdesc[UR12].tnspB, R24, gsb0 ;  /* 0x43e0000c9c187df0 */ /* 0x000fee0008001818 */
[----:B------:R-:W0:Y:S08]  /*4870*/  MUFU.EX2 R152, R152 ;  /* 0x0000009800987308 */ /* 0x000e300000000800 */
[----:B------:R-:W1:Y:S08]  /*4880*/  MUFU.EX2 R153, R153 ;  /* 0x0000009900997308 */ /* 0x000e700000000800 */
[----:B------:R-:W-:Y:S01]  /*4890*/  MUFU.EX2 R155, R155 ;  /* 0x0000009b009b7308 */ /* 0x000fe20000000800 */
[----:B0-----:R-:W-:Y:S01]  /*48a0*/  FADD.FTZ R187, R152, R187 ;  /* 0x000000bb98bb7221 */ /* 0x001fe20000010000 */
[----:B-1----:R-:W-:-:S03]  /*48b0*/  F2FP.BF16.F32.PACK_AB R167, R153, R152 ;  /* 0x0000009899a7723e */ /* 0x002fc600000010ff */
[----:B------:R-:W-:-:S03]  /*48c0*/  FADD.FTZ R187, R153, R187 ;  /* 0x000000bb99bb7221 */ /* 0x000fc60000010000 */
[----:B------:R-:W0:Y:S01]  /*48d0*/  MUFU.EX2 R152, R183 ;  /* 0x000000b700987308 */ /* 0x000e220000000800 */
[----:B------:R-:W-:Y:S02]  /*48e0*/  WARPGROUP.DEPBAR.LE gsb0, 0x0 ;  /* 0x00008000000079c5 */ /* 0x000fe40000010000 */
[----:B------:R-:W-:Y:S01]  /*48f0*/  WARPGROUP.ARRIVE ;  /* 0x00000000000079c5 */ /* 0x000fe20000000000 */
[-CC-:B------:R-:W-:Y:S01]  /*4900*/  FFMA.FTZ R157, R181, R13.reuse, -R176.reuse ;  /* 0x0000000db59d7223 */ /* 0x180fe200000108b0 */
[-CC-:B------:R-:W-:Y:S01]  /*4910*/  FFMA.FTZ R156, R174, R13.reuse, -R176.reuse ;  /* 0x0000000dae9c7223 */ /* 0x180fe200000108b0 */
[-C--:B------:R-:W-:Y:S01]  /*4920*/  FFMA.FTZ R158, R177, R13.reuse, -R176 ;  /* 0x0000000db19e7223 */ /* 0x080fe200000108b0 */
[----:B0-----:R-:W-:Y:S01]  /*4930*/  FADD.FTZ R159, R152, R190 ;  /* 0x000000be989f7221 */ /* 0x001fe20000010000 */
[C---:B------:R-:W-:Y:S01]  /*4940*/  F2FP.BF16.F32.PACK_AB R152, R184.reuse, R152 ;  /* 0x00000098b898723e */ /* 0x040fe200000010ff */
[----:B------:R-:W-:Y:S01]  /*4950*/  HGMMA.64x256x16.F32.BF16 R24, R160, gdesc[UR8].tnspB, R24, gsb0 ;  /* 0x43e00008a0187df0 */ /* 0x000fe20008001818 */
[----:B------:R-:W-:Y:S01]  /*4960*/  UMOV UR10, UR6 ;  /* 0x00000006000a7c82 */ /* 0x000fe20008000000 */
[----:B------:R-:W-:Y:S01]  /*4970*/  UMOV UR11, 0x40000040 ;  /* 0x40000040000b7882 */ /* 0x000fe20000000000 */
[----:B------:R-:W0:Y:S01]  /*4980*/  MUFU.EX2 R157, R157 ;  /* 0x0000009d009d7308 */ /* 0x000e220000000800 */
[----:B------:R-:W-:Y:S01]  /*4990*/  FADD.FTZ R159, R184, R159 ;  /* 0x0000009fb89f7221 */ /* 0x000fe20000010000 */
[----:B------:R-:W-:Y:S01]  /*49a0*/  UIADD3 UR6, UR4, 0x200, URZ ;  /* 0x0000020004067890 */ /* 0x000fe2000fffe03f */
[----:B------:R-:W-:Y:S01]  /*49b0*/  FFMA.FTZ R176, R182, R13, -R176 ;  /* 0x0000000db6b07223 */ /* 0x000fe200000108b0 */
[----:B------:R-:W-:Y:S01]  /*49c0*/  UIADD3 UR4, UR4, 0x280, URZ ;  /* 0x0000028004047890 */ /* 0x000fe2000fffe03f */
[----:B------:R-:W-:Y:S01]  /*49d0*/  FADD.FTZ R159, R154, R159 ;  /* 0x0000009f9a9f7221 */ /* 0x000fe20000010000 */
[----:B------:R-:W-:-:S02]  /*49e0*/  F2FP.BF16.F32.PACK_AB R154, R186, R154 ;  /* 0x0000009aba9a723e */ /* 0x000fc400000010ff */
[----:B------:R-:W-:Y:S01]  /*49f0*/  MUFU.EX2 R156, R156 ;  /* 0x0000009c009c7308 */ /* 0x000fe20000000800 */
[----:B------:R-:W-:-:S07]  /*4a00*/  FADD.FTZ R159, R186, R159 ;  /* 0x0000009fba9f7221 */ /* 0x000fce0000010000 */
[----:B------:R-:W1:Y:S01]  /*4a10*/  MUFU.EX2 R158, R158 ;  /* 0x0000009e009e7308 */ /* 0x000e620000000800 */
[----:B0-----:R-:W-:-:S07]  /*4a20*/  F2FP.BF16.F32.PACK_AB R153, R157, R155 ;  /* 0x0000009b9d99723e */ /* 0x001fce00000010ff */
[----:B------:R-:W-:Y:S01]  /*4a30*/  MUFU.EX2 R176, R176 ;  /* 0x000000b000b07308 */ /* 0x000fe20000000800 */
[----:B------:R-:W-:Y:S02]  /*4a40*/  WARPGROUP.DEPBAR.LE gsb0, 0x0 ;  /* 0x00008000000079c5 */ /* 0x000fe40000010000 */
[----:B------:R-:W-:Y:S01]  /*4a50*/  WARPGROUP.ARRIVE ;  /* 0x00000000000079c5 */ /* 0x000fe20000000000 */
[----:B------:R-:W-:Y:S01]  /*4a60*/  FADD.FTZ R160, R155, R187 ;  /* 0x000000bb9ba07221 */ /* 0x000fe20000010000 */
[----:B-1----:R-:W-:-:S03]  /*4a70*/  F2FP.BF16.F32.PACK_AB R155, R158, R156 ;  /* 0x0000009c9e9b723e */ /* 0x002fc600000010ff */
[----:B------:R-:W-:Y:S01]  /*4a80*/  FADD.FTZ R160, R157, R160 ;  /* 0x000000a09da07221 */ /* 0x000fe20000010000 */
[----:B------:R-:W-:Y:S01]  /*4a90*/  HGMMA.64x256x16.F32.BF16 R24, R164, gdesc[UR8].tnspB, R24, gsb0 ;  /* 0x43e00008a4187df0 */ /* 0x000fe20008001818 */
[----:B------:R-:W-:Y:S01]  /*4aa0*/  UMOV UR10, UR6 ;  /* 0x00000006000a7c82 */ /* 0x000fe20008000000 */
[----:B------:R-:W-:Y:S01]  /*4ab0*/  UMOV UR11, 0x40000040 ;  /* 0x40000040000b7882 */ /* 0x000fe20000000000 */
[----:B------:R-:W-:-:S04]  /*4ac0*/  FADD.FTZ R160, R156, R160 ;  /* 0x000000a09ca07221 */ /* 0x000fc80000010000 */
[----:B------:R-:W-:Y:S01]  /*4ad0*/  FADD.FTZ R156, R158, R160 ;  /* 0x000000a09e9c7221 */ /* 0x000fe20000010000 */
[----:B------:R-:W-:Y:S02]  /*4ae0*/  WARPGROUP.DEPBAR.LE gsb0, 0x0 ;  /* 0x00008000000079c5 */ /* 0x000fe40000010000 */
[----:B------:R-:W-:-:S15]  /*4af0*/  WARPGROUP.ARRIVE ;  /* 0x00000000000079c5 */ /* 0x000fde0000000000 */
[----:B------:R-:W-:-:S03]  /*4b00*/  NOP ;  /* 0x0000000000007918 */ /* 0x000fc60000000000 */
[----:B------:R-:W-:Y:S01]  /*4b10*/  HGMMA.64x256x16.F32.BF16 R24, R152, gdesc[UR8].tnspB, R24, gsb0 ;  /* 0x43e0000898187df0 */ /* 0x000fe20008001818 */
[----:B------:R-:W-:Y:S01]  /*4b20*/  UMOV UR10, UR4 ;  /* 0x00000004000a7c82 */ /* 0x000fe20008000000 */
[----:B------:R-:W-:Y:S01]  /*4b30*/  UMOV UR11, 0x40000040 ;  /* 0x40000040000b7882 */ /* 0x000fe20000000000 */
[----:B------:R-:W-:Y:S02]  /*4b40*/  WARPGROUP.DEPBAR.LE gsb0, 0x0 ;  /* 0x00008000000079c5 */ /* 0x000fe40000010000 */
[----:B------:R-:W0:Y:S01]  /*4b50*/  MUFU.EX2 R152, R171 ;  /* 0x000000ab00987308 */ /* 0x000e220000000800 */
[----:B------:R-:W-:-:S07]  /*4b60*/  FADD.FTZ R155, R21, R159 ;  /* 0x0000009f159b7221 */ /* 0x000fce0000010000 */
[----:B------:R-:W1:Y:S08]  /*4b70*/  MUFU.EX2 R154, R172 ;  /* 0x000000ac009a7308 */ /* 0x000e700000000800 */
[----:B------:R-:W2:Y:S01]  /*4b80*/  MUFU.EX2 R153, R180 ;  /* 0x000000b400997308 */ /* 0x000ea20000000800 */
[C---:B0-----:R-:W-:Y:S01]  /*4b90*/  FADD.FTZ R155, R152.reuse, R155 ;  /* 0x0000009b989b7221 */ /* 0x041fe20000010000 */
[----:B------:R-:W-:-:S02]  /*4ba0*/  F2FP.BF16.F32.PACK_AB R152, R152, R21 ;  /* 0x000000159898723e */ /* 0x000fc400000010ff */
[----:B------:R-:W-:-:S04]  /*4bb0*/  SHF.R.U32.HI R21, RZ, 0x1f, R12 ;  /* 0x0000001fff157819 */ /* 0x000fc8000001160c */
[----:B------:R-:W-:Y:S01]  /*4bc0*/  LEA.HI.SX32 R12, R12, R21, 0x1c ;  /* 0x000000150c0c7211 */ /* 0x000fe200078fe2ff */
[----:B-1----:R-:W-:Y:S01]  /*4bd0*/  FADD.FTZ R157, R154, R155 ;  /* 0x0000009b9a9d7221 */ /* 0x002fe20000010000 */
[----:B------:R-:W-:Y:S02]  /*4be0*/  F2FP.BF16.F32.PACK_AB R154, R173, R154 ;  /* 0x0000009aad9a723e */ /* 0x000fe400000010ff */
[----:B------:R-:W-:Y:S02]  /*4bf0*/  F2FP.BF16.F32.PACK_AB R155, R176, R178 ;  /* 0x000000b2b09b723e */ /* 0x000fe400000010ff */
[----:B------:R-:W-:Y:S01]  /*4c00*/  VIMNMX R21, R205, R12, !PT ;  /* 0x0000000ccd157248 */ /* 0x000fe20007fe0100 */
[----:B--2---:R-:W-:Y:S01]  /*4c10*/  FADD.FTZ R156, R153, R156 ;  /* 0x0000009c999c7221 */ /* 0x004fe20000010000 */
[C---:B------:R-:W-:Y:S02]  /*4c20*/  F2FP.BF16.F32.PACK_AB R153, R175.reuse, R153 ;  /* 0x00000099af99723e */ /* 0x040fe400000010ff */
[----:B------:R-:W-:Y:S01]  /*4c30*/  ISETP.GE.AND P2, PT, R212, R21, PT ;  /* 0x00000015d400720c */ /* 0x000fe20003f46270 */
[----:B------:R-:W-:Y:S01]  /*4c40*/  FADD.FTZ R156, R175, R156 ;  /* 0x0000009caf9c7221 */ /* 0x000fe20000010000 */
[----:B------:R-:W-:-:S06]  /*4c50*/  WARPGROUP.ARRIVE ;  /* 0x00000000000079c5 */ /* 0x000fcc0000000000 */
[----:B------:R-:W-:Y:S03]  /*4c60*/  HGMMA.64x256x16.F32.BF16 R24, R152, gdesc[UR8].tnspB, R24, gsb0 ;  /* 0x43e0000898187df0 */ /* 0x000fe60008001818 */
[----:B------:R-:W-:Y:S02]  /*4c70*/  WARPGROUP.DEPBAR.LE gsb0, 0x0 ;  /* 0x00008000000079c5 */ /* 0x000fe40000010000 */
[----:B------:R-:W-:Y:S01]  /*4c80*/  FADD.FTZ R153, R178, R156 ;  /* 0x0000009cb2997221 */ /* 0x000fe20000010000 */
[----:B------:R0:W-:Y:S03]  /*4c90*/  @!P1 SYNCS.ARRIVE.TRANS64.RED.A1T0 RZ, [R0+URZ], RZ ;  /* 0x000000ff00ff99a7 */ /* 0x0001e6000810043f */
[----:B------:R-:W-:Y:S01]  /*4ca0*/  FADD.FTZ R12, R176, R153 ;  /* 0x00000099b00c7221 */ /* 0x000fe20000010000 */
[----:B0-----:R-:W-:Y:S01]  /*4cb0*/  FADD.FTZ R0, R173, R157 ;  /* 0x0000009dad007221 */ /* 0x001fe20000010000 */
[----:B---3--:R-:W-:Y:S06]  /*4cc0*/  @!P2 BRA `(.L_x_14385) ;  /* 0x00000030001ca947 */ /* 0x008fec0003800000 */
[----:B------:R-:W-:Y:S01]  /*4cd0*/  IMAD.MOV.U32 R214, RZ, RZ, R169 ;  /* 0x000000ffffd67224 */ /* 0x000fe200078e00a9 */
[----:B------:R-:W-:Y:S01]  /*4ce0*/  ULDC UR4, c[0x0][0xad0] ;  /* 0x0002b40000047ab9 */ /* 0x000fe20000000800 */
[----:B------:R-:W-:-:S07]  /*4cf0*/  IMAD.MOV.U32 R215, RZ, RZ, R20 ;  /* 0x000000ffffd77224 */ /* 0x000fce00078e0014 */
.L_x_14394:
[----:B------:R-:W-:-:S04]  /*4d00*/  UIADD3 UR36, UR36, 0x1, URZ ;  /* 0x0000000124247890 */ /* 0x000fc8000fffe03f */
[----:B------:R-:W-:-:S04]  /*4d10*/  UISETP.NE.AND UP0, UPT, UR36, 0x2, UPT ;  /* 0x000000022400788c */ /* 0x000fc8000bf05270 */
[----:B------:R-:W-:Y:S02]  /*4d20*/  USEL UR5, URZ, 0x1, UP0 ;  /* 0x000000013f057887 */ /* 0x000fe40008000000 */
[----:B------:R-:W-:Y:S02]  /*4d30*/  USEL UR36, UR36, URZ, UP0 ;  /* 0x0000003f24247287 */ /* 0x000fe40008000000 */
[----:B------:R-:W-:Y:S01]  /*4d40*/  ULOP3.LUT UR37, UR37, UR5, URZ, 0x3c, !UPT ;  /* 0x0000000525257292 */ /* 0x000fe2000f8e3c3f */
[----:B------:R-:W-:Y:S11]  /*4d50*/  @!P0 BRA `(.L_x_14386) ;  /* 0x0000000000048947 */ /* 0x000ff60003800000 */
[----:B------:R-:W-:Y:S01]  /*4d60*/  BPT.TRAP 0x1 ;  /* 0x000000040000795c */ /* 0x000fe20000300000 */
.L_x_14386:
        /* <DEDUP_REMOVED lines=9> */
.L_x_14387:
[----:B-1----:R-:W-:Y:S05]  /*4e00*/  @P2 BRA `(.L_x_14388) ;  /* 0x0000000000082947 */ /* 0x002fea0003800000 */
[----:B------:R-:W1:Y:S02]  /*4e10*/  SYNCS.PHASECHK.TRANS64.TRYWAIT P2, [UR5+0x32430], R13 ;  /* 0x0324300dff0075a7 */ /* 0x000e640008040145 */
[----:B-1----:R-:W-:Y:S05]  /*4e20*/  @!P2 BRA `(.L_x_14389) ;  /* 0x0000012400d8a947 */ /* 0x002fea0003800000 */
.L_x_14388:
        /* <DEDUP_REMOVED lines=31> */
.L_x_14390:
[----:B------:R2:W3:Y:S01]  /*5020*/  SYNCS.PHASECHK.TRANS64.TRYWAIT P2, [UR5+0x32450], R13 ;  /* 0x0324500dff0075a7 */ /* 0x0004e20008040145 */
[----:B------:R-:W-:Y:S05]  /*5030*/  @!P0 BRA `(.L_x_14391) ;  /* 0x0000000000048947 */ /* 0x000fea0003800000 */
[----:B------:R-:W-:Y:S01]  /*5040*/  BPT.TRAP 0x1 ;  /* 0x000000040000795c */ /* 0x000fe20000300000 */
.L_x_14391:
[----:B---3--:R-:W-:Y:S05]  /*5050*/  @P2 BRA `(.L_x_14392) ;  /* 0x0000000000082947 */ /* 0x008fea0003800000 */
[----:B------:R-:W3:Y:S02]  /*5060*/  SYNCS.PHASECHK.TRANS64.TRYWAIT P2, [UR5+0x32450], R13 ;  /* 0x0324500dff0075a7 */ /* 0x000ee40008040145 */
[----:B---3--:R-:W-:Y:S05]  /*5070*/  @!P2 BRA `(.L_x_14393) ;  /* 0x00000124005ca947 */ /* 0x008fea0003800000 */
.L_x_14392:
[----:B------:R-:W-:Y:S01]  /*5080*/  R2UR UR52, R10 ;  /* 0x000000000a3472ca */ /* 0x000fe200000e0000 */
[----:B------:R-:W-:Y:S01]  /*5090*/  UIMAD UR6, UR36, 0xc00, UR60 ;  /* 0x00000c00240678a4 */ /* 0x000fe2000f8e023c */
[----:B------:R-:W-:Y:S01]  /*50a0*/  R2UR UR53, R11 ;  /* 0x000000000b3572ca */ /* 0x000fe200000e0000 */
[----:B------:R-:W-:Y:S01]  /*50b0*/  WARPGROUP.ARRIVE ;  /* 0x00000000000079c5 */ /* 0x000fe20000000000 */
[----:B------:R-:W-:Y:S01]  /*50c0*/  UMOV UR55, 0x40000040 ;  /* 0x4000004000377882 */ /* 0x000fe20000000000 */
[----:B------:R-:W-:Y:S01]  /*50d0*/  UIADD3 UR10, UR6, 0x302, URZ ;  /* 0x00000302060a7890 */ /* 0x000fe2000fffe03f */
[----:B-1----:R-:W1:Y:S01]  /*50e0*/  LDC R20, c[0x0][0x448] ;  /* 0x00011200ff147b82 */ /* 0x002e620000000800 */
[----:B------:R-:W-:Y:S01]  /*50f0*/  UMOV UR11, 0x40000040 ;  /* 0x40000040000b7882 */ /* 0x000fe20000000000 */
[----:B------:R-:W-:Y:S01]  /*5100*/  UMOV UR54, UR6 ;  /* 0x0000000600367c82 */ /* 0x000fe20008000000 */
[----:B------:R-:W-:Y:S01]  /*5110*/  UIADD3 UR14, UR6, 0x304, URZ ;  /* 0x00000304060e7890 */ /* 0x000fe2000fffe03f */
[----:B------:R-:W-:Y:S01]  /*5120*/  IMAD.IADD R217, R206, 0x1, R200 ;  /* 0x00000001ced97824 */ /* 0x000fe200078e02c8 */
[----:B------:R-:W-:Y:S01]  /*5130*/  UMOV UR15, 0x40000040 ;  /* 0x40000040000f7882 */ /* 0x000fe20000000000 */
[----:B------:R-:W-:Y:S01]  /*5140*/  UIADD3 UR18, UR6, 0x306, URZ ;  /* 0x0000030606127890 */ /* 0x000fe2000fffe03f */
[----:B------:R-:W-:-:S02]  /*5150*/  UMOV UR19, 0x40000040 ;  /* 0x4000004000137882 */ /* 0x000fc40000000000 */
        /* <DEDUP_REMOVED lines=12> */
[----:B-1----:R-:W-:Y:S01]  /*5220*/  ISETP.NE.AND P2, PT, R20, 0x1, PT ;  /* 0x000000011400780c */ /* 0x002fe20003f45270 */
[----:B------:R-:W-:Y:S01]  /*5230*/  UMOV UR35, 0x40000040 ;  /* 0x4000004000237882 */ /* 0x000fe20000000000 */
[----:B------:R-:W-:Y:S01]  /*5240*/  UIADD3 UR42, UR6, 0x900, URZ ;  /* 0x00000900062a7890 */ /* 0x000fe2000fffe03f */
[----:B------:R-:W-:Y:S01]  /*5250*/  UMOV UR43, 0x40000040 ;  /* 0x40000040002b7882 */ /* 0x000fe20000000000 */
[----:B------:R-:W-:Y:S01]  /*5260*/  UIADD3 UR46, UR6, 0x902, URZ ;  /* 0x00000902062e7890 */ /* 0x000fe2000fffe03f */
[----:B------:R-:W-:Y:S01]  /*5270*/  UMOV UR47, 0x40000040 ;  /* 0x40000040002f7882 */ /* 0x000fe20000000000 */
[----:B------:R-:W-:Y:S01]  /*5280*/  UIADD3 UR50, UR6, 0x904, URZ ;  /* 0x0000090406327890 */ /* 0x000fe2000fffe03f */
[----:B------:R-:W-:-:S06]  /*5290*/  UMOV UR51, 0x40000040 ;  /* 0x4000004000337882 */ /* 0x000fcc0000000000 */
[----:B------:R-:W1:Y:S08]  /*52a0*/  @P2 LDC R20, c[0x0][0x44c] ;  /* 0x00011300ff142b82 */ /* 0x000e700000000800 */
[----:B0-2---:R-:W0:Y:S01]  /*52b0*/  @P2 LDC R13, c[0x0][0x450] ;  /* 0x00011400ff0d2b82 */ /* 0x005e220000000800 */
[----:B-1----:R-:W-:-:S05]  /*52c0*/  @P2 IMAD.HI.U32 R20, R217, R20, RZ ;  /* 0x00000014d9142227 */ /* 0x002fca00078e00ff */
[----:B0-----:R-:W-:Y:S01]  /*52d0*/  @P2 SHF.R.U32.HI R217, RZ, R13, R20 ;  /* 0x0000000dffd92219 */ /* 0x001fe20000011614 */
        /* <DEDUP_REMOVED lines=72> */
[----:B------:R-:W-:-:S02]  /*5760*/  IMAD R161, R212, -0x60, RZ ;  /* 0xffffffa0d4a17824 */ /* 0x000fc400078e02ff */
[----:B------:R-:W-:Y:S01]  /*5770*/  FMUL.FTZ R219, R152, UR4 ;  /* 0x0000000498db7c20 */ /* 0x000fe20008410000 */
[----:B------:R-:W-:Y:S01]  /*5780*/  FMUL.FTZ R13, R158, UR4 ;  /* 0x000000049e0d7c20 */ /* 0x000fe20008410000 */
[----:B------:R-:W1:Y:S01]  /*5790*/  MUFU.TANH R220, R220 ;  /* 0x000000dc00dc7308 */ /* 0x000e620000002400 */
[----:B------:R-:W-:Y:S01]  /*57a0*/  FMUL.FTZ R20, R159, UR4 ;  /* 0x000000049f147c20 */ /* 0x000fe20008410000 */
[----:B------:R-:W-:Y:S01]  /*57b0*/  IADD3 R161, -R201, 0x1, R161 ;  /* 0x00000001c9a17810 */ /* 0x000fe20007ffe1a1 */
[----:B------:R-:W-:Y:S01]  /*57c0*/  FMUL.FTZ R158, R164, UR4 ;  /* 0x00000004a49e7c20 */ /* 0x000fe20008410000 */
[----:B------:R-:W-:Y:S01]  /*57d0*/  FMUL.FTZ R159, R165, UR4 ;  /* 0x00000004a59f7c20 */ /* 0x000fe20008410000 */
[----:B------:R-:W-:Y:S01]  /*57e0*/  FMUL.FTZ R224, R170, UR4 ;  /* 0x00000004aae07c20 */ /* 0x000fe20008410000 */
[----:B------:R-:W-:Y:S01]  /*57f0*/  FMUL.FTZ R218, R160, UR4 ;  /* 0x00000004a0da7c20 */ /* 0x000fe20008410000 */
[----:B------:R-:W-:Y:S01]  /*5800*/  IADD3 R170, -R203, R161, R204 ;  /* 0x000000a1cbaa7210 */ /* 0x000fe20007ffe1cc */
        /* <DEDUP_REMOVED lines=10> */
[----:B------:R-:W-:Y:S01]  /*58b0*/  FMUL.FTZ R166, R180, UR4 ;  /* 0x00000004b4a67c20 */ /* 0x000fe20008410000 */
[----:B------:R-:W-:Y:S01]  /*58c0*/  FMUL.FTZ R222, R167, UR4 ;  /* 0x00000004a7de7c20 */ /* 0x000fe20008410000 */
[----:B------:R-:W-:Y:S01]  /*58d0*/  FMUL.FTZ R167, R181, UR4 ;  /* 0x00000004b5a77c20 */ /* 0x000fe20008410000 */
[----:B------:R-:W-:Y:S01]  /*58e0*/  FMUL.FTZ R216, R162, UR4 ;  /* 0x00000004a2d87c20 */ /* 0x000fe20008410000 */
[----:B------:R-:W-:Y:S01]  /*58f0*/  ISETP.GT.AND P3, PT, R174, 0x1, PT ;  /* 0x00000001ae00780c */ /* 0x000fe20003f64270 */
[----:B------:R-:W-:Y:S01]  /*5900*/  FMUL.FTZ R161, R184, UR4 ;  /* 0x00000004b8a17c20 */ /* 0x000fe20008410000 */
[----:B------:R-:W0:Y:S01]  /*5910*/  MUFU.TANH R219, R219 ;  /* 0x000000db00db7308 */ /* 0x000e220000002400 */
[C---:B------:R-:W-:Y:S01]  /*5920*/  ISETP.GT.AND P4, PT, R174.reuse, 0x8, PT ;  /* 0x00000008ae00780c */ /* 0x040fe20003f84270 */
[----:B------:R-:W-:Y:S01]  /*5930*/  FMUL.FTZ R152, R163, UR4 ;  /* 0x00000004a3987c20 */ /* 0x000fe20008410000 */
[C---:B------:R-:W-:Y:S01]  /*5940*/  ISETP.GT.AND P5, PT, R174.reuse, 0x9, PT ;  /* 0x00000009ae00780c */ /* 0x040fe20003fa4270 */
[----:B------:R-:W-:Y:S01]  /*5950*/  FMUL.FTZ R225, R175, UR4 ;  /* 0x00000004afe17c20 */ /* 0x000fe20008410000 */
[----:B------:R-:W-:Y:S01]  /*5960*/  ISETP.GT.AND P2, PT, R174, RZ, PT ;  /* 0x000000ffae00720c */ /* 0x000fe20003f44270 */
[----:B------:R-:W-:Y:S01]  /*5970*/  FMUL.FTZ R162, R185, UR4 ;  /* 0x00000004b9a27c20 */ /* 0x000fe20008410000 */
[----:B-1----:R-:W-:Y:S01]  /*5980*/  FSEL R220, R220, -INF , P3 ;  /* 0xff800000dcdc7808 */ /* 0x002fe20001800000 */
[----:B------:R-:W1:Y:S01]  /*5990*/  MUFU.TANH R157, R157 ;  /* 0x0000009d009d7308 */ /* 0x000e620000002400 */
[----:B------:R-:W-:Y:S01]  /*59a0*/  ISETP.GT.AND P3, PT, R174, 0x11, PT ;  /* 0x00000011ae00780c */ /* 0x000fe20003f64270 */
[----:B------:R-:W4:Y:S01]  /*59b0*/  SHFL.IDX PT, R175, R217, 0x1, 0x1c1f ;  /* 0x003c1f00d9af7f89 */ /* 0x000f2200000e0000 */
[----:B--2---:R-:W-:Y:S01]  /*59c0*/  FSEL R154, R154, -INF , P4 ;  /* 0xff8000009a9a7808 */ /* 0x004fe20002000000 */
[----:B------:R-:W-:Y:S01]  /*59d0*/  FMUL.FTZ R163, R188, UR4 ;  /* 0x00000004bca37c20 */ /* 0x000fe20008410000 */
[----:B------:R-:W-:Y:S01]  /*59e0*/  ISETP.GT.AND P4, PT, R174, 0x18, PT ;  /* 0x00000018ae00780c */ /* 0x000fe20003f84270 */
[----:B------:R-:W-:Y:S01]  /*59f0*/  FMUL.FTZ R223, R171, UR4 ;  /* 0x00000004abdf7c20 */ /* 0x000fe20008410000 */
[----:B---3--:R-:W-:Y:S01]  /*5a00*/  FSEL R169, R156, -INF , P5 ;  /* 0xff8000009ca97808 */ /* 0x008fe20002800000 */
[----:B------:R-:W2:Y:S01]  /*5a10*/  MUFU.TANH R158, R158 ;  /* 0x0000009e009e7308 */ /* 0x000ea20000002400 */
[C---:B------:R-:W-:Y:S01]  /*5a20*/  ISETP.GT.AND P5, PT, R174.reuse, 0x19, PT ;  /* 0x00000019ae00780c */ /* 0x040fe20003fa4270 */
[----:B------:R-:W-:Y:S01]  /*5a30*/  FMUL.FTZ R156, R189, UR4 ;  /* 0x00000004bd9c7c20 */ /* 0x000fe20008410000 */
[----:B0-----:R-:W-:Y:S01]  /*5a40*/  FSEL R219, R219, -INF , P2 ;  /* 0xff800000dbdb7808 */ /* 0x001fe20001000000 */
[----:B------:R-:W-:Y:S01]  /*5a50*/  FMUL.FTZ R188, R179, UR4 ;  /* 0x00000004b3bc7c20 */ /* 0x000fe20008410000 */
[----:B------:R-:W-:Y:S01]  /*5a60*/  ISETP.GT.AND P2, PT, R174, 0x10, PT ;  /* 0x00000010ae00780c */ /* 0x000fe20003f44270 */
        /* <DEDUP_REMOVED lines=14> */
[----:B----4-:R-:W-:-:S02]  /*5b50*/  IMAD.IADD R179, R170, 0x1, R175 ;  /* 0x00000001aab37824 */ /* 0x010fc400078e02af */
[----:B------:R-:W-:Y:S01]  /*5b60*/  FMUL.FTZ R193, R187, UR4 ;  /* 0x00000004bbc17c20 */ /* 0x000fe20008410000 */
[----:B------:R-:W-:Y:S01]  /*5b70*/  FMUL.FTZ R191, R191, UR4 ;  /* 0x00000004bfbf7c20 */ /* 0x000fe20008410000 */
[----:B------:R-:W-:Y:S01]  /*5b80*/  FMUL.FTZ R194, R194, UR4 ;  /* 0x00000004c2c27c20 */ /* 0x000fe20008410000 */
[----:B------:R-:W2:Y:S01]  /*5b90*/  MUFU.TANH R168, R168 ;  /* 0x000000a800a87308 */ /* 0x000ea20000002400 */
[----:B0-----:R-:W-:Y:S01]  /*5ba0*/  FSEL R217, R159, -INF , P5 ;  /* 0xff8000009fd97808 */ /* 0x001fe20002800000 */
[----:B------:R-:W-:Y:S01]  /*5bb0*/  FMUL.FTZ R159, R196, UR4 ;  /* 0x00000004c49f7c20 */ /* 0x000fe20008410000 */
[----:B------:R-:W-:Y:S01]  /*5bc0*/  ISETP.GT.AND P5, PT, R174, 0x29, PT ;  /* 0x00000029ae00780c */ /* 0x000fe20003fa4270 */
[----:B------:R-:W-:Y:S01]  /*5bd0*/  FMUL.FTZ R196, R190, UR4 ;  /* 0x00000004bec47c20 */ /* 0x000fe20008410000 */
[----:B------:R-:W-:-:S03]  /*5be0*/  FMUL.FTZ R199, R199, UR4 ;  /* 0x00000004c7c77c20 */ /* 0x000fc60008410000 */
        /* <DEDUP_REMOVED lines=41> */
[----:B------:R-:W-:-:S05]  /*5e80*/  ISETP.GT.AND P2, PT, R179, RZ, PT ;  /* 0x000000ffb300720c */ /* 0x000fca0003f44270 */
        /* <DEDUP_REMOVED lines=8> */
[----:B------:R-:W-:Y:S02]  /*5f10*/  FMNMX.FTZ R13, R219, R215, !PT ;  /* 0x000000d7db0d7209 */ /* 0x000fe40007810000 */
[----:B------:R-:W-:Y:S02]  /*5f20*/  ISETP.GT.AND P4, PT, R179, 0x18, PT ;  /* 0x00000018b300780c */ /* 0x000fe40003f84270 */
[----:B------:R-:W-:Y:S01]  /*5f30*/  FMNMX.FTZ R13, R220, R13, !PT ;  /* 0x0000000ddc0d7209 */ /* 0x000fe20007810000 */
[----:B------:R-:W2:Y:S01]  /*5f40*/  MUFU.TANH R153, R153 ;  /* 0x0000009900997308 */ /* 0x000ea20000002400 */
[----:B0-----:R-:W-:Y:S02]  /*5f50*/  FSEL R159, R176, -INF , P5 ;  /* 0xff800000b09f7808 */ /* 0x001fe40002800000 */
[----:B------:R-:W-:-:S02]  /*5f60*/  FMNMX.FTZ R13, R154, R13, !PT ;  /* 0x0000000d9a0d7209 */ /* 0x000fc40007810000 */
[----:B------:R-:W-:Y:S02]  /*5f70*/  ISETP.GT.AND P5, PT, R179, 0x9, PT ;  /* 0x00000009b300780c */ /* 0x000fe40003fa4270 */
[----:B------:R-:W-:Y:S01]  /*5f80*/  FMNMX.FTZ R13, R169, R13, !PT ;  /* 0x0000000da90d7209 */ /* 0x000fe20007810000 */
[----:B------:R-:W0:Y:S01]  /*5f90*/  MUFU.TANH R155, R155 ;  /* 0x0000009b009b7308 */ /* 0x000e220000002400 */
[----:B-1----:R-:W-:Y:S02]  /*5fa0*/  FSEL R174, R20, -INF , P5 ;  /* 0xff80000014ae7808 */ /* 0x002fe40002800000 */
[----:B------:R-:W-:Y:S02]  /*5fb0*/  FMNMX.FTZ R13, R218, R13, !PT ;  /* 0x0000000dda0d7209 */ /* 0x000fe40007810000 */
[----:B------:R-:W-:Y:S02]  /*5fc0*/  ISETP.GT.AND P5, PT, R179, 0x19, PT ;  /* 0x00000019b300780c */ /* 0x000fe40003fa4270 */
[----:B------:R-:W-:Y:S01]  /*5fd0*/  FMNMX.FTZ R13, R180, R13, !PT ;  /* 0x0000000db40d7209 */ /* 0x000fe20007810000 */
[----:B------:R-:W1:Y:S01]  /*5fe0*/  MUFU.TANH R216, R216 ;  /* 0x000000d800d87308 */ /* 0x000e620000002400 */
[----:B--2---:R-:W-:-:S02]  /*5ff0*/  FSEL R153, R153, -INF , P2 ;  /* 0xff80000099997808 */ /* 0x004fc40001000000 */
[----:B------:R-:W-:Y:S02]  /*6000*/  FMNMX.FTZ R13, R181, R13, !PT ;  /* 0x0000000db50d7209 */ /* 0x000fe40007810000 */
[----:B------:R-:W-:Y:S02]  /*6010*/  ISETP.GT.AND P2, PT, R179, 0x10, PT ;  /* 0x00000010b300780c */ /* 0x000fe40003f44270 */
[----:B------:R-:W-:Y:S01]  /*6020*/  FMNMX.FTZ R13, R217, R13, !PT ;  /* 0x0000000dd90d7209 */ /* 0x000fe20007810000 */
[----:B------:R-:W2:Y:S01]  /*6030*/  MUFU.TANH R152, R152 ;  /* 0x0000009800987308 */ /* 0x000ea20000002400 */
[----:B0-----:R-:W-:Y:S02]  /*6040*/  FSEL R155, R155, -INF , P3 ;  /* 0xff8000009b9b7808 */ /* 0x001fe40001800000 */
[----:B------:R-:W-:Y:S02]  /*6050*/  FMNMX.FTZ R13, R168, R13, !PT ;  /* 0x0000000da80d7209 */ /* 0x000fe40007810000 */
[----:B------:R-:W-:-:S02]  /*6060*/  ISETP.GT.AND P3, PT, R179, 0x11, PT ;  /* 0x00000011b300780c */ /* 0x000fc40003f64270 */
        /* <DEDUP_REMOVED lines=13> */
[----:B------:R-:W-:Y:S01]  /*6140*/  FMNMX.FTZ R13, R166, R13, !PT ;  /* 0x0000000da60d7209 */ /* 0x000fe20007810000 */
[----:B------:R-:W0:Y:S01]  /*6150*/  S2R R221, SR_TID.X ;  /* 0x0000000000dd7919 */ /* 0x000e220000002100 */
[----:B------:R-:W-:-:S02]  /*6160*/  ISETP.GT.AND P4, PT, R179, 0x28, PT ;  /* 0x00000028b300780c */ /* 0x000fc40003f84270 */
[----:B------:R-:W-:Y:S01]  /*6170*/  FMNMX.FTZ R13, R167, R13, !PT ;  /* 0x0000000da70d7209 */ /* 0x000fe20007810000 */
[----:B------:R-:W3:Y:S01]  /*6180*/  MUFU.TANH R223, R223 ;  /* 0x000000df00df7308 */ /* 0x000ee20000002400 */
        /* <DEDUP_REMOVED lines=21> */
[----:B------:R-:W-:Y:S01]  /*62e0*/  ISETP.GT.AND P5, PT, R179, 0x39, PT ;  /* 0x00000039b300780c */ /* 0x000fe20003fa4270 */
[----:B------:R-:W2:Y:S01]  /*62f0*/  SHFL.BFLY PT, R20, R13, 0x2, 0x1f ;  /* 0x0c401f000d147f89 */ /* 0x000ea200000e0000 */
[----:B0-----:R-:W-:-:S03]  /*6300*/  SHF.R.U32.HI R221, RZ, 0x7, R221 ;  /* 0x00000007ffdd7819 */ /* 0x001fc600000116dd */
[----:B------:R-:W0:Y:S01]  /*6310*/  MUFU.TANH R189, R189 ;  /* 0x000000bd00bd7308 */ /* 0x000e220000002400 */
[----:B---3--:R-:W-:Y:S02]  /*6320*/  FSEL R187, R227, -INF , P2 ;  /* 0xff800000e3bb7808 */ /* 0x008fe40001000000 */
[----:B------:R-:W-:-:S05]  /*6330*/  ISETP.GT.AND P2, PT, R179, 0x40, PT ;  /* 0x00000040b300780c */ /* 0x000fca0003f44270 */
[----:B------:R-:W3:Y:S01]  /*6340*/  MUFU.TANH R182, R182 ;  /* 0x000000b600b67308 */ /* 0x000ee20000002400 */
[----:B-1----:R-:W-:Y:S02]  /*6350*/  FSEL R188, R188, -INF , P3 ;  /* 0xff800000bcbc7808 */ /* 0x002fe40001800000 */
[----:B------:R-:W-:-:S05]  /*6360*/  ISETP.GT.AND P3, PT, R179, 0x41, PT ;  /* 0x00000041b300780c */ /* 0x000fca0003f64270 */
[----:B------:R-:W1:Y:S01]  /*6370*/  MUFU.TANH R192, R192 ;  /* 0x000000c000c07308 */ /* 0x000e620000002400 */
[----:B0-----:R-:W-:Y:S02]  /*6380*/  FSEL R189, R189, -INF , P4 ;  /* 0xff800000bdbd7808 */ /* 0x001fe40002000000 */
[----:B------:R-:W-:Y:S02]  /*6390*/  ISETP.GT.AND P4, PT, R179, 0x48, PT ;  /* 0x00000048b300780c */ /* 0x000fe40003f84270 */
[----:B--2---:R-:W-:-:S03]  /*63a0*/  FMNMX.FTZ R20, R13, R20, !PT ;  /* 0x000000140d147209 */ /* 0x004fc60007810000 */
[----:B------:R-:W0:Y:S01]  /*63b0*/  MUFU.TANH R193, R193 ;  /* 0x000000c100c17308 */ /* 0x000e220000002400 */
[----:B---3--:R-:W-:Y:S01]  /*63c0*/  FSEL R190, R182, -INF , P5 ;  /* 0xff800000b6be7808 */ /* 0x008fe20002800000 */
[----:B------:R-:W2:Y:S01]  /*63d0*/  SHFL.BFLY PT, R13, R20, 0x1, 0x1f ;  /* 0x0c201f00140d7f89 */ /* 0x000ea200000e0000 */
[----:B------:R-:W-:-:S05]  /*63e0*/  ISETP.GT.AND P5, PT, R179, 0x59, PT ;  /* 0x00000059b300780c */ /* 0x000fca0003fa4270 */
[----:B------:R-:W3:Y:S01]  /*63f0*/  MUFU.TANH R196, R196 ;  /* 0x000000c400c47308 */ /* 0x000ee20000002400 */
[----:B-1----:R-:W-:Y:S02]  /*6400*/  FSEL R192, R192, -INF , P2 ;  /* 0xff800000c0c07808 */ /* 0x002fe40001000000 */
[----:B------:R-:W-:-:S05]  /*6410*/  ISETP.GT.AND P2, PT, R179, 0x50, PT ;  /* 0x00000050b300780c */ /* 0x000fca0003f44270 */
[----:B------:R-:W1:Y:S01]  /*6420*/  MUFU.TANH R191, R191 ;  /* 0x000000bf00bf7308 */ /* 0x000e620000002400 */
[----:B0-----:R-:W-:Y:S02]  /*6430*/  FSEL R193, R193, -INF , P3 ;  /* 0xff800000c1c17808 */ /* 0x001fe40001800000 */
[C---:B------:R-:W-:Y:S02]  /*6440*/  ISETP.GT.AND P3, PT, R179.reuse, 0x51, PT ;  /* 0x00000051b300780c */ /* 0x040fe40003f64270 */
[----:B---3--:R-:W-:Y:S02]  /*6450*/  FSEL R196, R196, -INF , P4 ;  /* 0xff800000c4c47808 */ /* 0x008fe40002000000 */
[----:B--2---:R-:W-:Y:S02]  /*6460*/  FMNMX.FTZ R20, R20, R13, !PT ;  /* 0x0000000d14147209 */ /* 0x004fe40007810000 */
[----:B------:R-:W0:Y:S01]  /*6470*/  LDC R13, c[0x0][0xa80] ;  /* 0x0002a000ff0d7b82 */ /* 0x000e220000000800 */
[----:B------:R-:W-:-:S02]  /*6480*/  ISETP.GT.AND P4, PT, R179, 0x58, PT ;  /* 0x00000058b300780c */ /* 0x000fc40003f84270 */
[----:B------:R-:W-:-:S04]  /*6490*/  FSETP.NEU.FTZ.AND P6, PT, R20, -INF , PT ;  /* 0xff8000001400780b */ /* 0x000fc80003fdd000 */
[----:B------:R-:W-:-:S05]  /*64a0*/  FSEL R152, R20, RZ, P6 ;  /* 0x000000ff14987208 */ /* 0x000fca0003000000 */
[----:B------:R-:W-:Y:S01]  /*64b0*/  FADD.FTZ R152, -R152, R215 ;  /* 0x000000d798987221 */ /* 0x000fe20000010100 */
[----:B0-----:R-:W-:-:S03]  /*64c0*/  FMUL.FTZ R197, R20, R13 ;  /* 0x0000000d14c57220 */ /* 0x001fc60000410000 */
[----:B------:R-:W-:Y:S02]  /*64d0*/  FMUL.FTZ R152, R152, R13 ;  /* 0x0000000d98987220 */ /* 0x000fe40000410000 */
[----:B------:R-:W-:Y:S02]  /*64e0*/  FSEL R197, R197, RZ, P6 ;  /* 0x000000ffc5c57208 */ /* 0x000fe40003000000 */
[----:B------:R-:W-:-:S03]  /*64f0*/  ISETP.GT.AND P6, PT, R179, 0x49, PT ;  /* 0x00000049b300780c */ /* 0x000fc60003fc4270 */
        /* <DEDUP_REMOVED lines=25> */
[----:B-1----:R-:W-:-:S07]  /*6690*/  FSEL R191, R191, -INF , P6 ;  /* 0xff800000bfbf7808 */ /* 0x002fce0003000000 */
[----:B------:R-:W0:Y:S08]  /*66a0*/  MUFU.EX2 R197, R152 ;  /* 0x0000009800c57308 */ /* 0x000e300000000800 */
[----:B------:R-:W1:Y:S08]  /*66b0*/  MUFU.EX2 R152, R216 ;  /* 0x000000d800987308 */ /* 0x000e700000000800 */
[----:B------:R-:W2:Y:S01]  /*66c0*/  MUFU.EX2 R154, R154 ;  /* 0x0000009a009a7308 */ /* 0x000ea20000000800 */
        /* <DEDUP_REMOVED lines=24> */
[C---:B0-----:R-:W-:Y:S01]  /*6850*/  FADD.FTZ R0, R169.reuse, R0 ;  /* 0x00000000a9007221 */ /* 0x041fe20000010000 */
[----:B------:R-:W-:Y:S01]  /*6860*/  F2FP.BF16.F32.PACK_AB R154, R169, R154 ;  /* 0x0000009aa99a723e */ /* 0x000fe200000010ff */
[-C--:B------:R-:W-:Y:S01]  /*6870*/  FMUL.FTZ R61, R61, R197.reuse ;  /* 0x000000c53d3d7220 */ /* 0x080fe20000410000 */
        /* <DEDUP_REMOVED lines=46> */
[----:B------:R0:W1:Y:S01]  /*6b60*/  MUFU.TANH R169, R194 ;  /* 0x000000c200a97308 */ /* 0x0000620000002400 */
[----:B------:R-:W-:Y:S01]  /*6b70*/  FMUL.FTZ R132, R132, R197 ;  /* 0x000000c584847220 */ /* 0x000fe20000410000 */
[----:B------:R-:W-:Y:S01]  /*6b80*/  FMNMX.FTZ R215, R187, R215, !PT ;  /* 0x000000d7bbd77209 */ /* 0x000fe20007810000 */
[-C--:B------:R-:W-:Y:S01]  /*6b90*/  FMUL.FTZ R133, R133, R197.reuse ;  /* 0x000000c585857220 */ /* 0x080fe20000410000 */
[-C--:B------:R-:W-:Y:S01]  /*6ba0*/  FMUL.FTZ R136, R136, R197.reuse ;  /* 0x000000c588887220 */ /* 0x080fe20000410000 */
[----:B------:R-:W-:Y:S01]  /*6bb0*/  FMUL.FTZ R137, R137, R197 ;  /* 0x000000c589897220 */ /* 0x000fe20000410000 */
[----:B------:R-:W-:Y:S01]  /*6bc0*/  FMNMX.FTZ R215, R188, R215, !PT ;  /* 0x000000d7bcd77209 */ /* 0x000fe20007810000 */
[-C--:B------:R-:W-:Y:S01]  /*6bd0*/  FMUL.FTZ R140, R140, R197.reuse ;  /* 0x000000c58c8c7220 */ /* 0x080fe20000410000 */
[----:B------:R-:W-:Y:S01]  /*6be0*/  FMUL.FTZ R141, R141, R197 ;  /* 0x000000c58d8d7220 */ /* 0x000fe20000410000 */
[----:B0-----:R-:W-:Y:S01]  /*6bf0*/  FMUL.FTZ R194, R195, UR4 ;  /* 0x00000004c3c27c20 */ /* 0x001fe20008410000 */
[----:B------:R-:W-:Y:S01]  /*6c00*/  FMNMX.FTZ R215, R189, R215, !PT ;  /* 0x000000d7bdd77209 */ /* 0x000fe20007810000 */
[----:B------:R-:W-:Y:S01]  /*6c10*/  FMUL.FTZ R195, R198, UR4 ;  /* 0x00000004c6c37c20 */ /* 0x000fe20008410000 */
[-C--:B------:R-:W-:Y:S01]  /*6c20*/  FMUL.FTZ R144, R144, R197.reuse ;  /* 0x000000c590907220 */ /* 0x080fe20000410000 */
[----:B------:R-:W-:Y:S01]  /*6c30*/  FMUL.FTZ R145, R145, R197 ;  /* 0x000000c591917220 */ /* 0x000fe20000410000 */
[----:B------:R-:W-:Y:S01]  /*6c40*/  FMNMX.FTZ R215, R190, R215, !PT ;  /* 0x000000d7bed77209 */ /* 0x000fe20007810000 */
[----:B------:R-:W0:Y:S01]  /*6c50*/  MUFU.TANH R194, R194 ;  /* 0x000000c200c27308 */ /* 0x000e220000002400 */
[-C--:B------:R-:W-:Y:S01]  /*6c60*/  FMUL.FTZ R148, R148, R197.reuse ;  /* 0x000000c594947220 */ /* 0x080fe20000410000 */
[----:B------:R-:W-:Y:S01]  /*6c70*/  FMUL.FTZ R149, R149, R197 ;  /* 0x000000c595957220 */ /* 0x000fe20000410000 */
[----:B------:R-:W-:-:S04]  /*6c80*/  FMNMX.FTZ R215, R192, R215, !PT ;  /* 0x000000d7c0d77209 */ /* 0x000fc80007810000 */
[----:B------:R-:W-:Y:S01]  /*6c90*/  FMNMX.FTZ R198, R193, R215, !PT ;  /* 0x000000d7c1c67209 */ /* 0x000fe20007810000 */
[----:B------:R-:W2:Y:S03]  /*6ca0*/  MUFU.TANH R195, R195 ;  /* 0x000000c300c37308 */ /* 0x000ea60000002400 */
[----:B------:R-:W-:-:S05]  /*6cb0*/  FMNMX.FTZ R198, R196, R198, !PT ;  /* 0x000000c6c4c67209 */ /* 0x000fca0007810000 */
[----:B------:R1:W3:Y:S08]  /*6cc0*/  MUFU.TANH R215, R199 ;  /* 0x000000c700d77308 */ /* 0x0002f00000002400 */
[----:B------:R-:W-:Y:S01]  /*6cd0*/  MUFU.EX2 R180, R180 ;  /* 0x000000b400b47308 */ /* 0x000fe20000000800 */
[----:B-1----:R-:W-:Y:S02]  /*6ce0*/  FSEL R199, R169, -INF , P2 ;  /* 0xff800000a9c77808 */ /* 0x002fe40001000000 */
[----:B------:R-:W-:-:S02]  /*6cf0*/  FMNMX.FTZ R169, R191, R198, !PT ;  /* 0x000000c6bfa97209 */ /* 0x000fc40007810000 */
[----:B0-----:R-:W-:Y:S02]  /*6d00*/  FSEL R198, R194, -INF , P3 ;  /* 0xff800000c2c67808 */ /* 0x001fe40001800000 */
[----:B------:R-:W-:Y:S01]  /*6d10*/  FMNMX.FTZ R169, R199, R169, !PT ;  /* 0x000000a9c7a97209 */ /* 0x000fe20007810000 */
[----:B------:R-:W-:Y:S01]  /*6d20*/  MUFU.EX2 R182, R182 ;  /* 0x000000b600b67308 */ /* 0x000fe20000000800 */
[----:B--2---:R-:W-:Y:S02]  /*6d30*/  FSEL R195, R195, -INF , P4 ;  /* 0xff800000c3c37808 */ /* 0x004fe40002000000 */
[----:B------:R-:W-:Y:S02]  /*6d40*/  FMNMX.FTZ R169, R198, R169, !PT ;  /* 0x000000a9c6a97209 */ /* 0x000fe40007810000 */
[----:B---3--:R-:W-:Y:S02]  /*6d50*/  FSEL R194, R215, -INF , P5 ;  /* 0xff800000d7c27808 */ /* 0x008fe40002800000 */
        /* <DEDUP_REMOVED lines=14> */
[----:B------:R-:W-:-:S04]  /*6e40*/  FSETP.NEU.FTZ.AND P2, PT, R169, -INF , PT ;  /* 0xff800000a900780b */ /* 0x000fc80003f5d000 */
[----:B------:R-:W-:-:S05]  /*6e50*/  FSEL R215, R169, RZ, P2 ;  /* 0x000000ffa9d77208 */ /* 0x000fca0001000000 */
[----:B------:R-:W-:Y:S01]  /*6e60*/  FADD.FTZ R215, -R215, R214 ;  /* 0x000000d6d7d77221 */ /* 0x000fe20000010100 */
[----:B------:R-:W-:-:S05]  /*6e70*/  FMUL.FTZ R214, R169, R13 ;  /* 0x0000000da9d67220 */ /* 0x000fca0000410000 */
[----:B------:R-:W-:Y:S02]  /*6e80*/  FSEL R214, R214, RZ, P2 ;  /* 0x000000ffd6d67208 */ /* 0x000fe40001000000 */
[C---:B------:R-:W-:Y:S01]  /*6e90*/  ISETP.GT.AND P2, PT, R212.reuse, R21, PT ;  /* 0x00000015d400720c */ /* 0x040fe20003f44270 */
[----:B------:R-:W-:Y:S02]  /*6ea0*/  VIADD R212, R212, 0xffffffff ;  /* 0xffffffffd4d47836 */ /* 0x000fe40000000000 */
        /* <DEDUP_REMOVED lines=24> */
[----:B------:R-:W-:Y:S01]  /*7030*/  FMUL.FTZ R214, R215, R13 ;  /* 0x0000000dd7d67220 */ /* 0x000fe20000410000 */
[----:B------:R-:W-:Y:S08]  /*7040*/  MUFU.EX2 R153, R153 ;  /* 0x0000009900997308 */ /* 0x000ff00000000800 */
[----:B------:R-:W0:Y:S08]  /*7050*/  MUFU.EX2 R214, R214 ;  /* 0x000000d600d67308 */ /* 0x000e300000000800 */
[----:B------:R0:W1:Y:S08]  /*7060*/  MUFU.EX2 R215, R155 ;  /* 0x0000009b00d77308 */ /* 0x0000700000000800 */
[----:B------:R-:W-:Y:S01]  /*7070*/  MUFU.EX2 R174, R174 ;  /* 0x000000ae00ae7308 */ /* 0x000fe20000000800 */
[----:B0-----:R-:W-:Y:S01]  /*7080*/  FFMA.FTZ R155, R214, R12, R153 ;  /* 0x0000000cd69b7223 */ /* 0x001fe20000010099 */
[----:B------:R-:W-:-:S02]  /*7090*/  IMAD.U32 R12, RZ, RZ, UR5 ;  /* 0x00000005ff0c7e24 */ /* 0x000fc4000f8e00ff */
[-C--:B------:R-:W-:Y:S01]  /*70a0*/  FMUL.FTZ R26, R26, R214.reuse ;  /* 0x000000d61a1a7220 */ /* 0x080fe20000410000 */
[-C--:B------:R-:W-:Y:S01]  /*70b0*/  FMUL.FTZ R27, R27, R214.reuse ;  /* 0x000000d61b1b7220 */ /* 0x080fe20000410000 */
[-C--:B------:R-:W-:Y:S01]  /*70c0*/  FMUL.FTZ R30, R30, R214.reuse ;  /* 0x000000d61e1e7220 */ /* 0x080fe20000410000 */
[----:B------:R-:W-:Y:S02]  /*70d0*/  @!P1 VIADD R197, R12, 0x32440 ;  /* 0x000324400cc59836 */ /* 0x000fe40000000000 */
[-C--:B------:R-:W-:Y:S01]  /*70e0*/  FMUL.FTZ R31, R31, R214.reuse ;  /* 0x000000d61f1f7220 */ /* 0x080fe20000410000 */
[-C--:B------:R-:W-:Y:S01]  /*70f0*/  FMUL.FTZ R34, R34, R214.reuse ;  /* 0x000000d622227220 */ /* 0x080fe20000410000 */
[C---:B-1----:R-:W-:Y:S01]  /*7100*/  FADD.FTZ R155, R215.reuse, R155 ;  /* 0x0000009bd79b7221 */ /* 0x042fe20000010000 */
[----:B------:R-:W-:Y:S01]  /*7110*/  F2FP.BF16.F32.PACK_AB R153, R215, R153 ;  /* 0x00000099d799723e */ /* 0x000fe200000010ff */
[-C--:B------:R-:W-:Y:S01]  /*7120*/  FMUL.FTZ R35, R35, R214.reuse ;  /* 0x000000d623237220 */ /* 0x080fe20000410000 */
[----:B------:R0:W1:Y:S01]  /*7130*/  MUFU.EX2 R215, R170 ;  /* 0x000000aa00d77308 */ /* 0x0000620000000800 */
[----:B------:R-:W-:Y:S01]  /*7140*/  @!P1 PRMT R197, RZ, 0x654, R197 ;  /* 0x00000654ffc59816 */ /* 0x000fe200000000c5 */
[-C--:B------:R-:W-:Y:S01]  /*7150*/  FMUL.FTZ R38, R38, R214.reuse ;  /* 0x000000d626267220 */ /* 0x080fe20000410000 */
[-C--:B------:R-:W-:Y:S01]  /*7160*/  FMUL.FTZ R39, R39, R214.reuse ;  /* 0x000000d627277220 */ /* 0x080fe20000410000 */
[-C--:B------:R-:W-:Y:S01]  /*7170*/  FMUL.FTZ R42, R42, R214.reuse ;  /* 0x000000d62a2a7220 */ /* 0x080fe20000410000 */
[-C--:B------:R-:W-:Y:S01]  /*7180*/  FMUL.FTZ R43, R43, R214.reuse ;  /* 0x000000d62b2b7220 */ /* 0x080fe20000410000 */
[-C--:B------:R-:W-:Y:S01]  /*7190*/  FMUL.FTZ R46, R46, R214.reuse ;  /* 0x000000d62e2e7220 */ /* 0x080fe20000410000 */
[-C--:B------:R-:W-:Y:S01]  /*71a0*/  FMUL.FTZ R47, R47, R214.reuse ;  /* 0x000000d62f2f7220 */ /* 0x080fe20000410000 */
[-C--:B------:R-:W-:Y:S01]  /*71b0*/  FMUL.FTZ R50, R50, R214.reuse ;  /* 0x000000d632327220 */ /* 0x080fe20000410000 */
[----:B0-----:R-:W-:Y:S01]  /*71c0*/  IADD3 R170, -R221, 0xb, RZ ;  /* 0x0000000bddaa7810 */ /* 0x001fe20007ffe1ff */
[-C--:B------:R-:W-:Y:S01]  /*71d0*/  FMUL.FTZ R51, R51, R214.reuse ;  /* 0x000000d633337220 */ /* 0x080fe20000410000 */
[-C--:B------:R-:W-:Y:S01]  /*71e0*/  FMUL.FTZ R54, R54, R214.reuse ;  /* 0x000000d636367220 */ /* 0x080fe20000410000 */
[-C--:B------:R-:W-:Y:S01]  /*71f0*/  FMUL.FTZ R55, R55, R214.reuse ;  /* 0x000000d637377220 */ /* 0x080fe20000410000 */
[-C--:B------:R-:W-:Y:S01]  /*7200*/  FMUL.FTZ R58, R58, R214.reuse ;  /* 0x000000d63a3a7220 */ /* 0x080fe20000410000 */
[----:B------:R0:W-:Y:S06]  /*7210*/  BAR.ARV R170, 0x100 ;  /* 0x000400aa0000751d */ /* 0x0001ec0000002000 */
[----:B------:R2:W-:Y:S01]  /*7220*/  @!P1 SYNCS.ARRIVE.TRANS64.RED.A1T0 RZ, [R197+URZ], RZ ;  /* 0x000000ffc5ff99a7 */ /* 0x0005e2000810043f */
[-C--:B------:R-:W-:Y:S01]  /*7230*/  FMUL.FTZ R59, R59, R214.reuse ;  /* 0x000000d63b3b7220 */ /* 0x080fe20000410000 */
[-C--:B------:R-:W-:Y:S01]  /*7240*/  FMUL.FTZ R62, R62, R214.reuse ;  /* 0x000000d63e3e7220 */ /* 0x080fe20000410000 */
[-C--:B------:R-:W-:Y:S01]  /*7250*/  FMUL.FTZ R63, R63, R214.reuse ;  /* 0x000000d63f3f7220 */ /* 0x080fe20000410000 */
[-C--:B------:R-:W-:Y:S01]  /*7260*/  FMUL.FTZ R66, R66, R214.reuse ;  /* 0x000000d642427220 */ /* 0x080fe20000410000 */
[-C--:B------:R-:W-:Y:S01]  /*7270*/  FMUL.FTZ R67, R67, R214.reuse ;  /* 0x000000d643437220 */ /* 0x080fe20000410000 */
[-C--:B------:R-:W-:Y:S01]  /*7280*/  FMUL.FTZ R70, R70, R214.reuse ;  /* 0x000000d646467220 */ /* 0x080fe20000410000 */
[----:B------:R-:W-:Y:S01]  /*7290*/  FMUL.FTZ R71, R71, R214 ;  /* 0x000000d647477220 */ /* 0x000fe20000410000 */
[----:B--2---:R-:W-:-:S02]  /*72a0*/  VIADD R197, R221, 0x8 ;  /* 0x00000008ddc57836 */ /* 0x004fc40000000000 */
[-C--:B------:R-:W-:Y:S01]  /*72b0*/  FMUL.FTZ R74, R74, R214.reuse ;  /* 0x000000d64a4a7220 */ /* 0x080fe20000410000 */
[-C--:B------:R-:W-:Y:S01]  /*72c0*/  FMUL.FTZ R75, R75, R214.reuse ;  /* 0x000000d64b4b7220 */ /* 0x080fe20000410000 */
        /* <DEDUP_REMOVED lines=40> */
[----:B------:R-:W-:Y:S01]  /*7550*/  F2FP.BF16.F32.PACK_AB R155, R174, R215 ;  /* 0x000000d7ae9b723e */ /* 0x000fe200000010ff */
[----:B------:R-:W1:Y:S01]  /*7560*/  MUFU.EX2 R175, R175 ;  /* 0x000000af00af7308 */ /* 0x000e620000000800 */
[----:B------:R-:W-:-:S02]  /*7570*/  @!P1 VIADD R12, R12, 0x32460 ;  /* 0x000324600c0c9836 */ /* 0x000fc40000000000 */
[----:B------:R-:W-:Y:S01]  /*7580*/  FADD.FTZ R197, R174, R197 ;  /* 0x000000c5aec57221 */ /* 0x000fe20000010000 */
[----:B------:R-:W-:Y:S01]  /*7590*/  WARPGROUP.ARRIVE ;  /* 0x00000000000079c5 */ /* 0x000fe20000000000 */
[----:B------:R-:W-:Y:S01]  /*75a0*/  IMAD.MOV.U32 R214, RZ, RZ, R169 ;  /* 0x000000ffffd67224 */ /* 0x000fe200078e00a9 */
[----:B------:R-:W-:Y:S01]  /*75b0*/  @!P1 PRMT R12, RZ, 0x654, R12 ;  /* 0x00000654ff0c9816 */ /* 0x000fe2000000000c */
[----:B------:R-:W-:Y:S01]  /*75c0*/  IMAD.MOV.U32 R215, RZ, RZ, R20 ;  /* 0x000000ffffd77224 */ /* 0x000fe200078e0014 */
[----:B------:R-:W2:Y:S02]  /*75d0*/  MUFU.EX2 R176, R176 ;  /* 0x000000b000b07308 */ /* 0x000ea40000000800 */
[----:B------:R-:W-:Y:S01]  /*75e0*/  HGMMA.64x256x16.F32.BF16 R24, R152, gdesc[UR8].tnspB, R24, gsb0 ;  /* 0x43e0000898187df0 */ /* 0x000fe20008001818 */
[----:B------:R-:W-:Y:S01]  /*75f0*/  UIADD3 UR10, UR6, 0x80, URZ ;  /* 0x00000080060a7890 */ /* 0x000fe2000fffe03f */
[----:B------:R-:W-:-:S04]  /*7600*/  UMOV UR11, 0x40000040 ;  /* 0x40000040000b7882 */ /* 0x000fc80000000000 */
[----:B------:R-:W3:Y:S01]  /*7610*/  MUFU.EX2 R177, R177 ;  /* 0x000000b100b17308 */ /* 0x000ee20000000800 */
[----:B-1----:R-:W-:-:S07]  /*7620*/  FADD.FTZ R197, R175, R197 ;  /* 0x000000c5afc57221 */ /* 0x002fce0000010000 */
[----:B------:R-:W1:Y:S01]  /*7630*/  MUFU.EX2 R178, R178 ;  /* 0x000000b200b27308 */ /* 0x000e620000000800 */
[----:B--2---:R-:W-:-:S07]  /*7640*/  FADD.FTZ R197, R176, R197 ;  /* 0x000000c5b0c57221 */ /* 0x004fce0000010000 */
[----:B------:R-:W2:Y:S01]  /*7650*/  MUFU.EX2 R183, R183 ;  /* 0x000000b700b77308 */ /* 0x000ea20000000800 */
[----:B---3--:R-:W-:-:S07]  /*7660*/  FADD.FTZ R197, R177, R197 ;  /* 0x000000c5b1c57221 */ /* 0x008fce0000010000 */
        /* <DEDUP_REMOVED lines=18> */
[----:B------:R-:W-:Y:S01]  /*7790*/  MUFU.EX2 R196, R196 ;  /* 0x000000c400c47308 */ /* 0x000fe20000000800 */
[----:B-1----:R-:W-:-:S07]  /*77a0*/  FADD.FTZ R197, R192, R197 ;  /* 0x000000c5c0c57221 */ /* 0x002fce0000010000 */
[----:B------:R-:W-:Y:S01]  /*77b0*/  MUFU.EX2 R191, R191 ;  /* 0x000000bf00bf7308 */ /* 0x000fe20000000800 */
[----:B--2---:R-:W-:-:S07]  /*77c0*/  FADD.FTZ R197, R193, R197 ;  /* 0x000000c5c1c57221 */ /* 0x004fce0000010000 */
[----:B------:R-:W-:Y:S08]  /*77d0*/  MUFU.EX2 R199, R199 ;  /* 0x000000c700c77308 */ /* 0x000ff00000000800 */
[----:B------:R-:W-:Y:S08]  /*77e0*/  MUFU.EX2 R198, R198 ;  /* 0x000000c600c67308 */ /* 0x000ff00000000800 */
[----:B------:R-:W-:Y:S08]  /*77f0*/  MUFU.EX2 R195, R195 ;  /* 0x000000c300c37308 */ /* 0x000ff00000000800 */
[----:B------:R-:W-:Y:S01]  /*7800*/  MUFU.EX2 R194, R194 ;  /* 0x000000c200c27308 */ /* 0x000fe20000000800 */
[----:B------:R-:W-:-:S07]  /*7810*/  WARPGROUP.DEPBAR.LE gsb0, 0x0 ;  /* 0x00008000000079c5 */ /* 0x000fce0000010000 */
[----:B------:R-:W1:Y:S01]  /*7820*/  MUFU.EX2 R152, R179 ;  /* 0x000000b300987308 */ /* 0x000e620000000800 */
[----:B------:R-:W-:Y:S02]  /*7830*/  F2FP.BF16.F32.PACK_AB R153, R176, R175 ;  /* 0x000000afb099723e */ /* 0x000fe400000010ff */
[----:B------:R-:W-:-:S05]  /*7840*/  F2FP.BF16.F32.PACK_AB R155, R178, R177 ;  /* 0x000000b1b29b723e */ /* 0x000fca00000010ff */
[----:B------:R-:W2:Y:S01]  /*7850*/  MUFU.EX2 R154, R181 ;  /* 0x000000b5009a7308 */ /* 0x000ea20000000800 */
[----:B-1----:R-:W-:Y:S01]  /*7860*/  FADD.FTZ R0, R152, R0 ;  /* 0x0000000098007221 */ /* 0x002fe20000010000 */
[----:B------:R-:W-:-:S03]  /*7870*/  F2FP.BF16.F32.PACK_AB R152, R180, R152 ;  /* 0x00000098b498723e */ /* 0x000fc600000010ff */
[----:B------:R-:W-:-:S04]  /*7880*/  FADD.FTZ R0, R180, R0 ;  /* 0x00000000b4007221 */ /* 0x000fc80000010000 */
[----:B--2---:R-:W-:Y:S01]  /*7890*/  FADD.FTZ R0, R154, R0 ;  /* 0x000000009a007221 */ /* 0x004fe20000010000 */
[----:B------:R-:W-:-:S03]  /*78a0*/  F2FP.BF16.F32.PACK_AB R154, R182, R154 ;  /* 0x0000009ab69a723e */ /* 0x000fc600000010ff */
[----:B------:R-:W-:Y:S01]  /*78b0*/  FADD.FTZ R0, R182, R0 ;  /* 0x00000000b6007221 */ /* 0x000fe20000010000 */
[----:B------:R-:W-:-:S06]  /*78c0*/  WARPGROUP.ARRIVE ;  /* 0x00000000000079c5 */ /* 0x000fcc0000000000 */
[----:B------:R-:W-:Y:S01]  /*78d0*/  HGMMA.64x256x16.F32.BF16 R24, R152, gdesc[UR8].tnspB, R24, gsb0 ;  /* 0x43e0000898187df0 */ /* 0x000fe20008001818 */
[----:B------:R-:W-:Y:S01]  /*78e0*/  UIADD3 UR10, UR6, 0x100, URZ ;  /* 0x00000100060a7890 */ /* 0x000fe2000fffe03f */
[----:B------:R-:W-:Y:S01]  /*78f0*/  UMOV UR11, 0x40000040 ;  /* 0x40000040000b7882 */ /* 0x000fe20000000000 */
[----:B------:R-:W-:Y:S02]  /*7900*/  WARPGROUP.DEPBAR.LE gsb0, 0x0 ;  /* 0x00008000000079c5 */ /* 0x000fe40000010000 */
        /* <DEDUP_REMOVED lines=29> */
[----:B------:R-:W-:Y:S01]  /*7ae0*/  UIADD3 UR6, UR6, 0x280, URZ ;  /* 0x0000028006067890 */ /* 0x000fe2000fffe03f */
[----:B------:R-:W-:Y:S02]  /*7af0*/  WARPGROUP.DEPBAR.LE gsb0, 0x0 ;  /* 0x00008000000079c5 */ /* 0x000fe40000010000 */
[----:B------:R-:W1:Y:S01]  /*7b00*/  MUFU.EX2 R152, R160 ;  /* 0x000000a000987308 */ /* 0x000e620000000800 */
[----:B------:R-:W-:Y:S02]  /*7b10*/  F2FP.BF16.F32.PACK_AB R153, R193, R192 ;  /* 0x000000c0c199723e */ /* 0x000fe400000010ff */
[----:B------:R-:W-:Y:S01]  /*7b20*/  F2FP.BF16.F32.PACK_AB R155, R191, R196 ;  /* 0x000000c4bf9b723e */ /* 0x000fe200000010ff */
[----:B------:R-:W-:-:S04]  /*7b30*/  FADD.FTZ R196, R196, R197 ;  /* 0x000000c5c4c47221 */ /* 0x000fc80000010000 */
[----:B------:R-:W2:Y:S01]  /*7b40*/  MUFU.EX2 R154, R162 ;  /* 0x000000a2009a7308 */ /* 0x000ea20000000800 */
[----:B------:R-:W-:Y:S01]  /*7b50*/  FADD.FTZ R196, R191, R196 ;  /* 0x000000c4bfc47221 */ /* 0x000fe20000010000 */
        /* <DEDUP_REMOVED lines=8> */
[----:B------:R-:W-:Y:S01]  /*7be0*/  UMOV UR10, UR6 ;  /* 0x00000006000a7c82 */ /* 0x000fe20008000000 */
[----:B------:R-:W-:Y:S01]  /*7bf0*/  UMOV UR11, 0x40000040 ;  /* 0x40000040000b7882 */ /* 0x000fe20000000000 */
[----:B------:R-:W-:Y:S02]  /*7c00*/  WARPGROUP.DEPBAR.LE gsb0, 0x0 ;  /* 0x00008000000079c5 */ /* 0x000fe40000010000 */
[----:B------:R-:W1:Y:S01]  /*7c10*/  MUFU.EX2 R152, R156 ;  /* 0x0000009c00987308 */ /* 0x000e620000000800 */
[----:B------:R-:W-:Y:S01]  /*7c20*/  F2FP.BF16.F32.PACK_AB R153, R198, R199 ;  /* 0x000000c7c699723e */ /* 0x000fe200000010ff */
[----:B------:R-:W-:Y:S01]  /*7c30*/  FADD.FTZ R199, R199, R196 ;  /* 0x000000c4c7c77221 */ /* 0x000fe20000010000 */
[----:B------:R-:W-:-:S03]  /*7c40*/  F2FP.BF16.F32.PACK_AB R155, R194, R195 ;  /* 0x000000c3c29b723e */ /* 0x000fc600000010ff */
[----:B------:R-:W-:Y:S02]  /*7c50*/  FADD.FTZ R198, R198, R199 ;  /* 0x000000c7c6c67221 */ /* 0x000fe40000010000 */
[----:B------:R-:W2:Y:S02]  /*7c60*/  MUFU.EX2 R154, R158 ;  /* 0x0000009e009a7308 */ /* 0x000ea40000000800 */
        /* <DEDUP_REMOVED lines=8> */
[----:B------:R-:W-:Y:S03]  /*7cf0*/  HGMMA.64x256x16.F32.BF16 R24, R152, gdesc[UR8].tnspB, R24, gsb0 ;  /* 0x43e0000898187df0 */ /* 0x000fe60008001818 */
[----:B------:R-:W-:Y:S02]  /*7d00*/  WARPGROUP.DEPBAR.LE gsb0, 0x0 ;  /* 0x00008000000079c5 */ /* 0x000fe40000010000 */
[----:B------:R1:W-:Y:S02]  /*7d10*/  @!P1 SYNCS.ARRIVE.TRANS64.RED.A1T0 RZ, [R12+URZ], RZ ;  /* 0x000000ff0cff99a7 */ /* 0x0003e4000810043f */
[----:B-1----:R-:W-:Y:S01]  /*7d20*/  FADD.FTZ R12, R194, R195 ;  /* 0x000000c3c20c7221 */ /* 0x002fe20000010000 */
[----:B0-----:R-:W-:Y:S06]  /*7d30*/  @P2 BRA `(.L_x_14394) ;  /* 0xffffffcc00f02947 */ /* 0x001fec000383ffff */
.L_x_14385:
[----:B------:R-:W-:-:S13]  /*7d40*/  ISETP.GE.AND P2, PT, R212, R205, PT ;  /* 0x000000cdd400720c */ /* 0x000fda0003f46270 */
[----:B------:R-:W-:Y:S05]  /*7d50*/  @!P2 BRA `(.L_x_14395) ;  /* 0x00000028004ca947 */ /* 0x000fea0003800000 */
[----:B------:R-:W-:Y:S01]  /*7d60*/  IMAD.MOV.U32 R21, RZ, RZ, R169 ;  /* 0x000000ffff157224 */ /* 0x000fe200078e00a9 */
[----:B------:R-:W-:Y:S01]  /*7d70*/  ULDC UR4, c[0x0][0xad0] ;  /* 0x0002b40000047ab9 */ /* 0x000fe20000000800 */
[----:B------:R-:W-:-:S07]  /*7d80*/  IMAD.MOV.U32 R203, RZ, RZ, R20 ;  /* 0x000000ffffcb7224 */ /* 0x000fce00078e0014 */
.L_x_14404:
[----:B------:R-:W-:-:S04]  /*7d90*/  UIADD3 UR36, UR36, 0x1, URZ ;  /* 0x0000000124247890 */ /* 0x000fc8000fffe03f */
[----:B------:R-:W-:-:S04]  /*7da0*/  UISETP.NE.AND UP0, UPT, UR36, 0x2, UPT ;  /* 0x000000022400788c */ /* 0x000fc8000bf05270 */
[----:B------:R-:W-:Y:S02]  /*7db0*/  USEL UR5, URZ, 0x1, UP0 ;  /* 0x000000013f057887 */ /* 0x000fe40008000000 */
[----:B------:R-:W-:Y:S02]  /*7dc0*/  USEL UR36, UR36, URZ, UP0 ;  /* 0x0000003f24247287 */ /* 0x000fe40008000000 */
[----:B------:R-:W-:Y:S01]  /*7dd0*/  ULOP3.LUT UR37, UR37, UR5, URZ, 0x3c, !UPT ;  /* 0x0000000525257292 */ /* 0x000fe2000f8e3c3f */
[----:B------:R-:W-:Y:S11]  /*7de0*/  @!P0 BRA `(.L_x_14396) ;  /* 0x0000000000048947 */ /* 0x000ff60003800000 */
[----:B------:R-:W-:Y:S01]  /*7df0*/  BPT.TRAP 0x1 ;  /* 0x000000040000795c */ /* 0x000fe20000300000 */
.L_x_14396:
        /* <DEDUP_REMOVED lines=9> */
.L_x_14397:
[----:B-1----:R-:W-:Y:S05]  /*7e90*/  @P2 BRA `(.L_x_14398) ;  /* 0x0000000000082947 */ /* 0x002fea0003800000 */
[----:B------:R-:W1:Y:S02]  /*7ea0*/  SYNCS.PHASECHK.TRANS64.TRYWAIT P2, [UR5+0x32430], R13 ;  /* 0x0324300dff0075a7 */ /* 0x000e640008040145 */
[----:B-1----:R-:W-:Y:S05]  /*7eb0*/  @!P2 BRA `(.L_x_14399) ;  /* 0x000000f400e4a947 */ /* 0x002fea0003800000 */
.L_x_14398:
        /* <DEDUP_REMOVED lines=31> */
.L_x_14400:
[----:B------:R2:W3:Y:S01]  /*80b0*/  SYNCS.PHASECHK.TRANS64.TRYWAIT P2, [UR5+0x32450], R13 ;  /* 0x0324500dff0075a7 */ /* 0x0004e20008040145 */
[----:B------:R-:W-:Y:S05]  /*80c0*/  @!P0 BRA `(.L_x_14401) ;  /* 0x0000000000048947 */ /* 0x000fea0003800000 */
[----:B------:R-:W-:Y:S01]  /*80d0*/  BPT.TRAP 0x1 ;  /* 0x000000040000795c */ /* 0x000fe20000300000 */
.L_x_14401:
[----:B---3--:R-:W-:Y:S05]  /*80e0*/  @P2 BRA `(.L_x_14402) ;  /* 0x0000000000082947 */ /* 0x008fea0003800000 */
[----:B------:R-:W3:Y:S02]  /*80f0*/  SYNCS.PHASECHK.TRANS64.TRYWAIT P2, [UR5+0x32450], R13 ;  /* 0x0324500dff0075a7 */ /* 0x000ee40008040145 */
[----:B---3--:R-:W-:Y:S05]  /*8100*/  @!P2 BRA `(.L_x_14403) ;  /* 0x000000f40068a947 */ /* 0x008fea0003800000 */
.L_x_14402:
[----:B------:R-:W-:Y:S01]  /*8110*/  R2UR UR52, R10 ;  /* 0x000000000a3472ca */ /* 0x000fe200000e0000 */
[----:B------:R-:W-:Y:S01]  /*8120*/  UIMAD UR6, UR36, 0xc00, UR60 ;  /* 0x00000c00240678a4 */ /* 0x000fe2000f8e023c */
[----:B------:R-:W-:Y:S01]  /*8130*/  R2UR UR53, R11 ;  /* 0x000000000b3572ca */ /* 0x000fe200000e0000 */
[----:B------:R-:W-:Y:S01]  /*8140*/  WARPGROUP.ARRIVE ;  /* 0x00000000000079c5 */ /* 0x000fe20000000000 */
[----:B------:R-:W-:Y:S01]  /*8150*/  UMOV UR55, 0x40000040 ;  /* 0x4000004000377882 */ /* 0x000fe20000000000 */
[----:B------:R-:W-:-:S04]  /*8160*/  UIADD3 UR10, UR6, 0x302, URZ ;  /* 0x00000302060a7890 */ /* 0x000fc8000fffe03f */
[----:B------:R-:W3:Y:S01]  /*8170*/  S2R R216, SR_TID.X ;  /* 0x0000000000d87919 */ /* 0x000ee20000002100 */
[----:B------:R-:W-:Y:S01]  /*8180*/  UMOV UR11, 0x40000040 ;  /* 0x40000040000b7882 */ /* 0x000fe20000000000 */
[----:B------:R-:W-:Y:S01]  /*8190*/  UMOV UR54, UR6 ;  /* 0x0000000600367c82 */ /* 0x000fe20008000000 */
[----:B------:R-:W-:Y:S01]  /*81a0*/  UIADD3 UR14, UR6, 0x304, URZ ;  /* 0x00000304060e7890 */ /* 0x000fe2000fffe03f */
[C---:B------:R-:W-:Y:S01]  /*81b0*/  ISETP.GT.AND P2, PT, R212.reuse, R205, PT ;  /* 0x000000cdd400720c */ /* 0x040fe20003f44270 */
[----:B------:R-:W-:Y:S01]  /*81c0*/  UMOV UR15, 0x40000040 ;  /* 0x40000040000f7882 */ /* 0x000fe20000000000 */
[----:B------:R-:W-:Y:S01]  /*81d0*/  UIADD3 UR18, UR6, 0x306, URZ ;  /* 0x0000030606127890 */ /* 0x000fe2000fffe03f */
[----:B------:R-:W-:Y:S01]  /*81e0*/  VIADD R212, R212, 0xffffffff ;  /* 0xffffffffd4d47836 */ /* 0x000fe20000000000 */
[----:B------:R-:W-:Y:S01]  /*81f0*/  UMOV UR19, 0x40000040 ;  /* 0x4000004000137882 */ /* 0x000fe20000000000 */
        /* <DEDUP_REMOVED lines=18> */
[----:B---3--:R-:W-:Y:S01]  /*8320*/  SHF.R.U32.HI R216, RZ, 0x7, R216 ;  /* 0x00000007ffd87819 */ /* 0x008fe200000116d8 */
        /* <DEDUP_REMOVED lines=162> */
[----:B------:R-:W-:Y:S01]  /*8d50*/  FADD.FTZ R170, -R20, R203 ;  /* 0x000000cb14aa7221 */ /* 0x000fe20000010100 */
[----:B------:R-:W-:Y:S01]  /*8d60*/  FMUL.FTZ R203, R175, UR4 ;  /* 0x00000004afcb7c20 */ /* 0x000fe20008410000 */
[----:B------:R-:W-:Y:S01]  /*8d70*/  FMUL.FTZ R175, R179, UR4 ;  /* 0x00000004b3af7c20 */ /* 0x000fe20008410000 */
[----:B------:R-:W-:Y:S01]  /*8d80*/  FMUL.FTZ R179, R182, UR4 ;  /* 0x00000004b6b37c20 */ /* 0x000fe20008410000 */
[----:B------:R-:W-:Y:S01]  /*8d90*/  MUFU.TANH R183, R183 ;  /* 0x000000b700b77308 */ /* 0x000fe20000002400 */
[----:B------:R-:W-:Y:S01]  /*8da0*/  FMUL.FTZ R182, R190, UR4 ;  /* 0x00000004beb67c20 */ /* 0x000fe20008410000 */
[----:B------:R-:W-:-:S06]  /*8db0*/  FMUL.FTZ R190, R195, UR4 ;  /* 0x00000004c3be7c20 */ /* 0x000fcc0008410000 */
[----:B------:R-:W-:Y:S08]  /*8dc0*/  MUFU.TANH R203, R203 ;  /* 0x000000cb00cb7308 */ /* 0x000ff00000002400 */
[----:B------:R-:W-:Y:S01]  /*8dd0*/  MUFU.TANH R175, R175 ;  /* 0x000000af00af7308 */ /* 0x000fe20000002400 */
[-C--:B0-----:R-:W-:Y:S01]  /*8de0*/  FMUL.FTZ R154, R20, R13.reuse ;  /* 0x0000000d149a7220 */ /* 0x081fe20000410000 */
[----:B------:R-:W-:-:S03]  /*8df0*/  FMUL.FTZ R170, R170, R13 ;  /* 0x0000000daaaa7220 */ /* 0x000fc60000410000 */
        /* <DEDUP_REMOVED lines=28> */
[----:B0-----:R-:W-:Y:S01]  /*8fc0*/  FFMA.FTZ R154, R170, R0, R152 ;  /* 0x00000000aa9a7223 */ /* 0x001fe20000010098 */
[----:B-1----:R-:W-:Y:S01]  /*8fd0*/  FMUL.FTZ R167, R171, UR4 ;  /* 0x00000004aba77c20 */ /* 0x002fe20008410000 */
[----:B------:R-:W-:Y:S01]  /*8fe0*/  FMUL.FTZ R171, R174, UR4 ;  /* 0x00000004aeab7c20 */ /* 0x000fe20008410000 */
[----:B------:R-:W-:Y:S01]  /*8ff0*/  FMUL.FTZ R0, R178, UR4 ;  /* 0x00000004b2007c20 */ /* 0x000fe20008410000 */
[----:B------:R-:W-:Y:S01]  /*9000*/  FMUL.FTZ R174, R186, UR4 ;  /* 0x00000004baae7c20 */ /* 0x000fe20008410000 */
[----:B------:R-:W-:Y:S01]  /*9010*/  FMUL.FTZ R178, R187, UR4 ;  /* 0x00000004bbb27c20 */ /* 0x000fe20008410000 */
[----:B------:R-:W-:Y:S01]  /*9020*/  FMUL.FTZ R186, R191, UR4 ;  /* 0x00000004bfba7c20 */ /* 0x000fe20008410000 */
[----:B------:R-:W-:Y:S01]  /*9030*/  MUFU.TANH R167, R167 ;  /* 0x000000a700a77308 */ /* 0x000fe20000002400 */
[C---:B--2---:R-:W-:Y:S01]  /*9040*/  FADD.FTZ R154, R169.reuse, R154 ;  /* 0x0000009aa99a7221 */ /* 0x044fe20000010000 */
[----:B------:R-:W-:Y:S01]  /*9050*/  F2FP.BF16.F32.PACK_AB R152, R169, R152 ;  /* 0x00000098a998723e */ /* 0x000fe200000010ff */
[----:B------:R-:W-:Y:S01]  /*9060*/  FMUL.FTZ R187, R194, UR4 ;  /* 0x00000004c2bb7c20 */ /* 0x000fe20008410000 */
[----:B------:R-:W-:Y:S01]  /*9070*/  FMUL.FTZ R191, R198, UR4 ;  /* 0x00000004c6bf7c20 */ /* 0x000fe20008410000 */
[----:B------:R-:W-:Y:S01]  /*9080*/  FMUL.FTZ R194, R199, UR4 ;  /* 0x00000004c7c27c20 */ /* 0x000fe20008410000 */
        /* <DEDUP_REMOVED lines=19> */
[C---:B0-----:R-:W-:Y:S01]  /*91c0*/  FADD.FTZ R157, R169.reuse, R154 ;  /* 0x0000009aa99d7221 */ /* 0x041fe20000010000 */
[----:B------:R-:W-:Y:S01]  /*91d0*/  F2FP.BF16.F32.PACK_AB R154, R169, R153 ;  /* 0x00000099a99a723e */ /* 0x000fe200000010ff */
[-C--:B------:R-:W-:Y:S01]  /*91e0*/  FMUL.FTZ R53, R53, R170.reuse ;  /* 0x000000aa35357220 */ /* 0x080fe20000410000 */
[----:B------:R-:W-:Y:S01]  /*91f0*/  FMNMX.FTZ R153, R193, R21, !PT ;  /* 0x00000015c1997209 */ /* 0x000fe20007810000 */
[-C--:B------:R-:W-:Y:S01]  /*9200*/  FMUL.FTZ R56, R56, R170.reuse ;  /* 0x000000aa38387220 */ /* 0x080fe20000410000 */
[-C--:B------:R-:W-:Y:S01]  /*9210*/  FMUL.FTZ R57, R57, R170.reuse ;  /* 0x000000aa39397220 */ /* 0x080fe20000410000 */
[-C--:B------:R-:W-:Y:S01]  /*9220*/  FMUL.FTZ R60, R60, R170.reuse ;  /* 0x000000aa3c3c7220 */ /* 0x080fe20000410000 */
[----:B------:R-:W-:Y:S01]  /*9230*/  FMNMX.FTZ R153, R155, R153, !PT ;  /* 0x000000999b997209 */ /* 0x000fe20007810000 */
[----:B------:R-:W0:Y:S01]  /*9240*/  MUFU.TANH R179, R179 ;  /* 0x000000b300b37308 */ /* 0x000e220000002400 */
[-C--:B------:R-:W-:Y:S01]  /*9250*/  FMUL.FTZ R61, R61, R170.reuse ;  /* 0x000000aa3d3d7220 */ /* 0x080fe20000410000 */
[-C--:B------:R-:W-:Y:S01]  /*9260*/  FMUL.FTZ R64, R64, R170.reuse ;  /* 0x000000aa40407220 */ /* 0x080fe20000410000 */
[----:B------:R-:W-:Y:S01]  /*9270*/  FMNMX.FTZ R153, R197, R153, !PT ;  /* 0x00000099c5997209 */ /* 0x000fe20007810000 */
[-C--:B------:R-:W-:Y:S01]  /*9280*/  FMUL.FTZ R65, R65, R170.reuse ;  /* 0x000000aa41417220 */ /* 0x080fe20000410000 */
[-C--:B------:R-:W-:Y:S01]  /*9290*/  FMUL.FTZ R68, R68, R170.reuse ;  /* 0x000000aa44447220 */ /* 0x080fe20000410000 */
[-C--:B------:R-:W-:Y:S01]  /*92a0*/  FMUL.FTZ R69, R69, R170.reuse ;  /* 0x000000aa45457220 */ /* 0x080fe20000410000 */
[----:B------:R-:W-:Y:S01]  /*92b0*/  FMNMX.FTZ R153, R214, R153, !PT ;  /* 0x00000099d6997209 */ /* 0x000fe20007810000 */
[----:B------:R-:W3:Y:S01]  /*92c0*/  MUFU.TANH R174, R174 ;  /* 0x000000ae00ae7308 */ /* 0x000ee20000002400 */
[-C--:B------:R-:W-:Y:S01]  /*92d0*/  FMUL.FTZ R72, R72, R170.reuse ;  /* 0x000000aa48487220 */ /* 0x080fe20000410000 */
[-C--:B------:R-:W-:Y:S01]  /*92e0*/  FMUL.FTZ R73, R73, R170.reuse ;  /* 0x000000aa49497220 */ /* 0x080fe20000410000 */
[----:B------:R-:W-:Y:S01]  /*92f0*/  FMNMX.FTZ R153, R158, R153, !PT ;  /* 0x000000999e997209 */ /* 0x000fe20007810000 */
[-C--:B------:R-:W-:Y:S01]  /*9300*/  FMUL.FTZ R76, R76, R170.reuse ;  /* 0x000000aa4c4c7220 */ /* 0x080fe20000410000 */
[-C--:B------:R-:W-:Y:S01]  /*9310*/  FMUL.FTZ R77, R77, R170.reuse ;  /* 0x000000aa4d4d7220 */ /* 0x080fe20000410000 */
[-C--:B------:R-:W-:Y:S01]  /*9320*/  FMUL.FTZ R80, R80, R170.reuse ;  /* 0x000000aa50507220 */ /* 0x080fe20000410000 */
[----:B------:R-:W-:Y:S01]  /*9330*/  FMNMX.FTZ R153, R159, R153, !PT ;  /* 0x000000999f997209 */ /* 0x000fe20007810000 */
[----:B------:R-:W4:Y:S01]  /*9340*/  MUFU.TANH R178, R178 ;  /* 0x000000b200b27308 */ /* 0x000f220000002400 */
[-C--:B------:R-:W-:Y:S01]  /*9350*/  FMUL.FTZ R81, R81, R170.reuse ;  /* 0x000000aa51517220 */ /* 0x080fe20000410000 */
[-C--:B------:R-:W-:Y:S01]  /*9360*/  FMUL.FTZ R84, R84, R170.reuse ;  /* 0x000000aa54547220 */ /* 0x080fe20000410000 */
[----:B------:R-:W-:Y:S01]  /*9370*/  FMNMX.FTZ R153, R163, R153, !PT ;  /* 0x00000099a3997209 */ /* 0x000fe20007810000 */
[-C--:B------:R-:W-:Y:S01]  /*9380*/  FMUL.FTZ R85, R85, R170.reuse ;  /* 0x000000aa55557220 */ /* 0x080fe20000410000 */
[-C--:B------:R-:W-:Y:S01]  /*9390*/  FMUL.FTZ R88, R88, R170.reuse ;  /* 0x000000aa58587220 */ /* 0x080fe20000410000 */
[-C--:B------:R-:W-:Y:S01]  /*93a0*/  FMUL.FTZ R89, R89, R170.reuse ;  /* 0x000000aa59597220 */ /* 0x080fe20000410000 */
[----:B------:R-:W-:Y:S01]  /*93b0*/  FMNMX.FTZ R153, R166, R153, !PT ;  /* 0x00000099a6997209 */ /* 0x000fe20007810000 */
[----:B------:R-:W5:Y:S01]  /*93c0*/  MUFU.TANH R182, R182 ;  /* 0x000000b600b67308 */ /* 0x000f620000002400 */
        /* <DEDUP_REMOVED lines=10> */
[----:B-1----:R-:W-:Y:S01]  /*9470*/  FMNMX.FTZ R153, R171, R153, !PT ;  /* 0x00000099ab997209 */ /* 0x002fe20007810000 */
[-C--:B------:R-:W-:Y:S01]  /*9480*/  FMUL.FTZ R105, R105, R170.reuse ;  /* 0x000000aa69697220 */ /* 0x080fe20000410000 */
[-C--:B------:R-:W-:Y:S01]  /*9490*/  FMUL.FTZ R108, R108, R170.reuse ;  /* 0x000000aa6c6c7220 */ /* 0x080fe20000410000 */
[-C--:B------:R-:W-:Y:S01]  /*94a0*/  FMUL.FTZ R109, R109, R170.reuse ;  /* 0x000000aa6d6d7220 */ /* 0x080fe20000410000 */
[----:B------:R-:W-:Y:S01]  /*94b0*/  FMNMX.FTZ R153, R203, R153, !PT ;  /* 0x00000099cb997209 */ /* 0x000fe20007810000 */
[----:B------:R-:W1:Y:S01]  /*94c0*/  MUFU.TANH R187, R187 ;  /* 0x000000bb00bb7308 */ /* 0x000e620000002400 */
[-C--:B------:R-:W-:Y:S01]  /*94d0*/  FMUL.FTZ R112, R112, R170.reuse ;  /* 0x000000aa70707220 */ /* 0x080fe20000410000 */
[-C--:B------:R-:W-:Y:S01]  /*94e0*/  FMUL.FTZ R113, R113, R170.reuse ;  /* 0x000000aa71717220 */ /* 0x080fe20000410000 */
[----:B--2---:R-:W-:Y:S01]  /*94f0*/  FMNMX.FTZ R153, R0, R153, !PT ;  /* 0x0000009900997209 */ /* 0x004fe20007810000 */
[-C--:B------:R-:W-:Y:S01]  /*9500*/  FMUL.FTZ R116, R116, R170.reuse ;  /* 0x000000aa74747220 */ /* 0x080fe20000410000 */
[-C--:B------:R-:W-:Y:S01]  /*9510*/  FMUL.FTZ R117, R117, R170.reuse ;  /* 0x000000aa75757220 */ /* 0x080fe20000410000 */
[-C--:B------:R-:W-:Y:S01]  /*9520*/  FMUL.FTZ R120, R120, R170.reuse ;  /* 0x000000aa78787220 */ /* 0x080fe20000410000 */
[----:B------:R-:W-:Y:S01]  /*9530*/  FMNMX.FTZ R153, R175, R153, !PT ;  /* 0x00000099af997209 */ /* 0x000fe20007810000 */
[----:B------:R-:W2:Y:S01]  /*9540*/  MUFU.TANH R190, R190 ;  /* 0x000000be00be7308 */ /* 0x000ea20000002400 */
[-C--:B------:R-:W-:Y:S01]  /*9550*/  FMUL.FTZ R121, R121, R170.reuse ;  /* 0x000000aa79797220 */ /* 0x080fe20000410000 */
[-C--:B------:R-:W-:Y:S01]  /*9560*/  FMUL.FTZ R124, R124, R170.reuse ;  /* 0x000000aa7c7c7220 */ /* 0x080fe20000410000 */
[----:B0-----:R-:W-:Y:S01]  /*9570*/  FMNMX.FTZ R153, R179, R153, !PT ;  /* 0x00000099b3997209 */ /* 0x001fe20007810000 */
[-C--:B------:R-:W-:Y:S01]  /*9580*/  FMUL.FTZ R125, R125, R170.reuse ;  /* 0x000000aa7d7d7220 */ /* 0x080fe20000410000 */
[-C--:B------:R-:W-:Y:S01]  /*9590*/  FMUL.FTZ R128, R128, R170.reuse ;  /* 0x000000aa80807220 */ /* 0x080fe20000410000 */
[-C--:B------:R-:W-:Y:S01]  /*95a0*/  FMUL.FTZ R129, R129, R170.reuse ;  /* 0x000000aa81817220 */ /* 0x080fe20000410000 */
[----:B------:R-:W-:Y:S01]  /*95b0*/  FMNMX.FTZ R153, R183, R153, !PT ;  /* 0x00000099b7997209 */ /* 0x000fe20007810000 */
[----:B------:R-:W0:Y:S01]  /*95c0*/  MUFU.TANH R191, R191 ;  /* 0x000000bf00bf7308 */ /* 0x000e220000002400 */
[-C--:B------:R-:W-:Y:S01]  /*95d0*/  FMUL.FTZ R132, R132, R170.reuse ;  /* 0x000000aa84847220 */ /* 0x080fe20000410000 */
[-C--:B------:R-:W-:Y:S01]  /*95e0*/  FMUL.FTZ R133, R133, R170.reuse ;  /* 0x000000aa85857220 */ /* 0x080fe20000410000 */
[----:B---3--:R-:W-:Y:S01]  /*95f0*/  FMNMX.FTZ R153, R174, R153, !PT ;  /* 0x00000099ae997209 */ /* 0x008fe20007810000 */
[-C--:B------:R-:W-:Y:S01]  /*9600*/  FMUL.FTZ R136, R136, R170.reuse ;  /* 0x000000aa88887220 */ /* 0x080fe20000410000 */
[-C--:B------:R-:W-:Y:S01]  /*9610*/  FMUL.FTZ R137, R137, R170.reuse ;  /* 0x000000aa89897220 */ /* 0x080fe20000410000 */
[-C--:B------:R-:W-:Y:S01]  /*9620*/  FMUL.FTZ R140, R140, R170.reuse ;  /* 0x000000aa8c8c7220 */ /* 0x080fe20000410000 */
[----:B----4-:R-:W-:Y:S01]  /*9630*/  FMNMX.FTZ R153, R178, R153, !PT ;  /* 0x00000099b2997209 */ /* 0x010fe20007810000 */
[----:B------:R-:W3:Y:S01]  /*9640*/  MUFU.TANH R194, R194 ;  /* 0x000000c200c27308 */ /* 0x000ee20000002400 */
[-C--:B------:R-:W-:Y:S01]  /*9650*/  FMUL.FTZ R141, R141, R170.reuse ;  /* 0x000000aa8d8d7220 */ /* 0x080fe20000410000 */
[-C--:B------:R-:W-:Y:S01]  /*9660*/  FMUL.FTZ R144, R144, R170.reuse ;  /* 0x000000aa90907220 */ /* 0x080fe20000410000 */
[----:B-----5:R-:W-:Y:S01]  /*9670*/  FMNMX.FTZ R153, R182, R153, !PT ;  /* 0x00000099b6997209 */ /* 0x020fe20007810000 */
[-C--:B------:R-:W-:Y:S01]  /*9680*/  FMUL.FTZ R145, R145, R170.reuse ;  /* 0x000000aa91917220 */ /* 0x080fe20000410000 */
[-C--:B------:R-:W-:Y:S01]  /*9690*/  FMUL.FTZ R148, R148, R170.reuse ;  /* 0x000000aa94947220 */ /* 0x080fe20000410000 */
[----:B------:R-:W-:Y:S01]  /*96a0*/  FMUL.FTZ R149, R149, R170 ;  /* 0x000000aa95957220 */ /* 0x000fe20000410000 */
[----:B------:R-:W-:Y:S01]  /*96b0*/  FMNMX.FTZ R153, R186, R153, !PT ;  /* 0x00000099ba997209 */ /* 0x000fe20007810000 */
[----:B------:R-:W-:Y:S01]  /*96c0*/  MUFU.EX2 R161, R161 ;  /* 0x000000a100a17308 */ /* 0x000fe20000000800 */
[----:B------:R-:W-:-:S02]  /*96d0*/  IADD3 R170, -R216, 0xb, RZ ;  /* 0x0000000bd8aa7810 */ /* 0x000fc40007ffe1ff */
[----:B-1----:R-:W-:-:S04]  /*96e0*/  FMNMX.FTZ R153, R187, R153, !PT ;  /* 0x00000099bb997209 */ /* 0x002fc80007810000 */
[----:B--2---:R-:W-:Y:S01]  /*96f0*/  FMNMX.FTZ R153, R190, R153, !PT ;  /* 0x00000099be997209 */ /* 0x004fe20007810000 */
[----:B------:R-:W-:Y:S03]  /*9700*/  MUFU.EX2 R168, R168 ;  /* 0x000000a800a87308 */ /* 0x000fe60000000800 */
[----:B0-----:R-:W-:-:S04]  /*9710*/  FMNMX.FTZ R153, R191, R153, !PT ;  /* 0x00000099bf997209 */ /* 0x001fc80007810000 */
[----:B---3--:R-:W-:Y:S01]  /*9720*/  FMNMX.FTZ R153, R194, R153, !PT ;  /* 0x00000099c2997209 */ /* 0x008fe20007810000 */
[----:B------:R-:W-:Y:S04]  /*9730*/  MUFU.EX2 R164, R164 ;  /* 0x000000a400a47308 */ /* 0x000fe80000000800 */
[----:B------:R-:W0:Y:S04]  /*9740*/  SHFL.BFLY PT, R169, R153, 0x2, 0x1f ;  /* 0x0c401f0099a97f89 */ /* 0x000e2800000e0000 */
        /* <DEDUP_REMOVED lines=22> */
[----:B------:R-:W-:-:S05]  /*98b0*/  FFMA.FTZ R194, R194, R13, -R198 ;  /* 0x0000000dc2c27223 */ /* 0x000fca00000108c6 */
[----:B------:R-:W-:Y:S01]  /*98c0*/  MUFU.EX2 R193, R193 ;  /* 0x000000c100c17308 */ /* 0x000fe20000000800 */
[----:B0-----:R-:W-:-:S04]  /*98d0*/  IMAD.U32 R21, RZ, RZ, UR5 ;  /* 0x00000005ff157e24 */ /* 0x001fc8000f8e00ff */
[C---:B------:R-:W-:Y:S02]  /*98e0*/  @!P1 VIADD R153, R21.reuse, 0x32440 ;  /* 0x0003244015999836 */ /* 0x040fe40000000000 */
[----:B------:R-:W-:Y:S01]  /*98f0*/  @!P1 VIADD R21, R21, 0x32460 ;  /* 0x0003246015159836 */ /* 0x000fe20000000000 */
[----:B------:R-:W0:Y:S01]  /*9900*/  MUFU.EX2 R199, R199 ;  /* 0x000000c700c77308 */ /* 0x000e220000000800 */
[-C--:B-1----:R-:W-:Y:S01]  /*9910*/  FMUL.FTZ R26, R26, R195.reuse ;  /* 0x000000c31a1a7220 */ /* 0x082fe20000410000 */
[----:B------:R-:W-:Y:S01]  /*9920*/  @!P1 PRMT R153, RZ, 0x654, R153 ;  /* 0x00000654ff999816 */ /* 0x000fe20000000099 */
[----:B------:R1:W-:Y:S06]  /*9930*/  BAR.ARV R170, 0x100 ;  /* 0x000400aa0000751d */ /* 0x0003ec0000002000 */
[----:B------:R2:W-:Y:S01]  /*9940*/  @!P1 SYNCS.ARRIVE.TRANS64.RED.A1T0 RZ, [R153+URZ], RZ ;  /* 0x000000ff99ff99a7 */ /* 0x0005e2000810043f */
[----:B------:R-:W-:Y:S01]  /*9950*/  MUFU.EX2 R197, R197 ;  /* 0x000000c500c57308 */ /* 0x000fe20000000800 */
[-C--:B------:R-:W-:Y:S01]  /*9960*/  FMUL.FTZ R27, R27, R195.reuse ;  /* 0x000000c31b1b7220 */ /* 0x080fe20000410000 */
[-C--:B------:R-:W-:Y:S01]  /*9970*/  FMUL.FTZ R30, R30, R195.reuse ;  /* 0x000000c31e1e7220 */ /* 0x080fe20000410000 */
[-C--:B------:R-:W-:Y:S01]  /*9980*/  FMUL.FTZ R31, R31, R195.reuse ;  /* 0x000000c31f1f7220 */ /* 0x080fe20000410000 */
[-C--:B------:R-:W-:Y:S01]  /*9990*/  FMUL.FTZ R34, R34, R195.reuse ;  /* 0x000000c322227220 */ /* 0x080fe20000410000 */
[-C--:B------:R-:W-:Y:S01]  /*99a0*/  FMUL.FTZ R35, R35, R195.reuse ;  /* 0x000000c323237220 */ /* 0x080fe20000410000 */
[-C--:B------:R-:W-:Y:S01]  /*99b0*/  FMUL.FTZ R38, R38, R195.reuse ;  /* 0x000000c326267220 */ /* 0x080fe20000410000 */
[----:B--2---:R-:W-:Y:S01]  /*99c0*/  VIADD R153, R216, 0x8 ;  /* 0x00000008d8997836 */ /* 0x004fe20000000000 */
[----:B------:R-:W2:Y:S01]  /*99d0*/  MUFU.EX2 R214, R214 ;  /* 0x000000d600d67308 */ /* 0x000ea20000000800 */
        /* <DEDUP_REMOVED lines=59> */
[----:B------:R-:W0:Y:S01]  /*9d90*/  MUFU.EX2 R216, R160 ;  /* 0x000000a000d87308 */ /* 0x000e220000000800 */
[----:B--2---:R-:W-:Y:S01]  /*9da0*/  F2FP.BF16.F32.PACK_AB R155, R214, R197 ;  /* 0x000000c5d69b723e */ /* 0x004fe200000010ff */
[----:B------:R-:W-:Y:S01]  /*9db0*/  FFMA.FTZ R193, R195, R12, R193 ;  /* 0x0000000cc3c17223 */ /* 0x000fe200000100c1 */
[----:B------:R-:W-:Y:S01]  /*9dc0*/  FFMA.FTZ R12, R167, R13, -R198 ;  /* 0x0000000da70c7223 */ /* 0x000fe200000108c6 */
[----:B------:R-:W-:Y:S01]  /*9dd0*/  @!P1 PRMT R21, RZ, 0x654, R21 ;  /* 0x00000654ff159816 */ /* 0x000fe20000000015 */
[----:B------:R-:W-:Y:S01]  /*9de0*/  WARPGROUP.ARRIVE ;  /* 0x00000000000079c5 */ /* 0x000fe20000000000 */
[----:B------:R-:W-:-:S02]  /*9df0*/  FADD.FTZ R193, R199, R193 ;  /* 0x000000c1c7c17221 */ /* 0x000fc40000010000 */
[----:B------:R2:W-:Y:S02]  /*9e00*/  MUFU.EX2 R160, R165 ;  /* 0x000000a500a07308 */ /* 0x0005e40000000800 */
[----:B------:R-:W-:Y:S01]  /*9e10*/  FADD.FTZ R193, R197, R193 ;  /* 0x000000c1c5c17221 */ /* 0x000fe20000010000 */
[----:B------:R-:W-:Y:S01]  /*9e20*/  HGMMA.64x256x16.F32.BF16 R24, R152, gdesc[UR8].tnspB, R24, gsb0 ;  /* 0x43e0000898187df0 */ /* 0x000fe20008001818 */
[----:B------:R-:W-:Y:S01]  /*9e30*/  UIADD3 UR10, UR6, 0x80, URZ ;  /* 0x00000080060a7890 */ /* 0x000fe2000fffe03f */
[----:B------:R-:W-:Y:S01]  /*9e40*/  UMOV UR11, 0x40000040 ;  /* 0x40000040000b7882 */ /* 0x000fe20000000000 */
[----:B------:R-:W-:Y:S02]  /*9e50*/  FADD.FTZ R214, R214, R193 ;  /* 0x000000c1d6d67221 */ /* 0x000fe40000010000 */
[----:B------:R-:W-:Y:S01]  /*9e60*/  MUFU.EX2 R12, R12 ;  /* 0x0000000c000c7308 */ /* 0x000fe20000000800 */
[----:B--2---:R-:W-:Y:S01]  /*9e70*/  FFMA.FTZ R165, R163, R13, -R198 ;  /* 0x0000000da3a57223 */ /* 0x004fe200000108c6 */
[----:B0-----:R-:W-:-:S04]  /*9e80*/  FADD.FTZ R157, R216, R157 ;  /* 0x0000009dd89d7221 */ /* 0x001fc80000010000 */
[----:B------:R-:W-:Y:S02]  /*9e90*/  FADD.FTZ R163, R161, R157 ;  /* 0x0000009da1a37221 */ /* 0x000fe40000010000 */
        /* <DEDUP_REMOVED lines=15> */
[----:B------:R0:W2:Y:S01]  /*9f90*/  MUFU.EX2 R155, R156 ;  /* 0x0000009c009b7308 */ /* 0x0000a20000000800 */
[----:B------:R-:W-:-:S07]  /*9fa0*/  F2FP.BF16.F32.PACK_AB R166, R181, R180 ;  /* 0x000000b4b5a6723e */ /* 0x000fce00000010ff */
[----:B------:R-:W3:Y:S01]  /*9fb0*/  MUFU.EX2 R153, R153 ;  /* 0x0000009900997308 */ /* 0x000ee20000000800 */
[----:B0-----:R-:W-:-:S07]  /*9fc0*/  F2FP.BF16.F32.PACK_AB R156, R161, R216 ;  /* 0x000000d8a19c723e */ /* 0x001fce00000010ff */
[----:B------:R-:W0:Y:S01]  /*9fd0*/  MUFU.EX2 R154, R154 ;  /* 0x0000009a009a7308 */ /* 0x000e220000000800 */
[----:B--2---:R-:W-:Y:S01]  /*9fe0*/  F2FP.BF16.F32.PACK_AB R158, R160, R155 ;  /* 0x0000009ba09e723e */ /* 0x004fe200000010ff */
[----:B------:R-:W-:-:S04]  /*9ff0*/  FADD.FTZ R155, R155, R163 ;  /* 0x000000a39b9b7221 */ /* 0x000fc80000010000 */
[----:B------:R-:W-:Y:S01]  /*a000*/  FADD.FTZ R155, R160, R155 ;  /* 0x0000009ba09b7221 */ /* 0x000fe20000010000 */
[----:B------:R-:W-:Y:S01]  /*a010*/  F2FP.BF16.F32.PACK_AB R160, R164, R168 ;  /* 0x000000a8a4a0723e */ /* 0x000fe200000010ff */
[----:B------:R-:W2:Y:S01]  /*a020*/  MUFU.EX2 R152, R152 ;  /* 0x0000009800987308 */ /* 0x000ea20000000800 */
[----:B---3--:R-:W-:Y:S01]  /*a030*/  FADD.FTZ R214, R153, R214 ;  /* 0x000000d699d67221 */ /* 0x008fe20000010000 */
[----:B------:R-:W-:-:S04]  /*a040*/  FADD.FTZ R155, R168, R155 ;  /* 0x0000009ba89b7221 */ /* 0x000fc80000010000 */
[----:B------:R-:W-:Y:S01]  /*a050*/  FADD.FTZ R155, R164, R155 ;  /* 0x0000009ba49b7221 */ /* 0x000fe20000010000 */
[----:B------:R-:W-:Y:S02]  /*a060*/  F2FP.BF16.F32.PACK_AB R164, R177, R176 ;  /* 0x000000b0b1a4723e */ /* 0x000fe400000010ff */
[C---:B0-----:R-:W-:Y:S01]  /*a070*/  F2FP.BF16.F32.PACK_AB R157, R154.reuse, R153 ;  /* 0x000000999a9d723e */ /* 0x041fe200000010ff */
[----:B------:R-:W-:Y:S01]  /*a080*/  FADD.FTZ R153, R154, R214 ;  /* 0x000000d69a997221 */ /* 0x000fe20000010000 */
[----:B------:R-:W-:-:S03]  /*a090*/  F2FP.BF16.F32.PACK_AB R154, R189, R188 ;  /* 0x000000bcbd9a723e */ /* 0x000fc600000010ff */
[----:B------:R-:W-:Y:S01]  /*a0a0*/  FADD.FTZ R153, R165, R153 ;  /* 0x00000099a5997221 */ /* 0x000fe20000010000 */
[----:B--2---:R-:W-:-:S03]  /*a0b0*/  F2FP.BF16.F32.PACK_AB R159, R152, R165 ;  /* 0x000000a5989f723e */ /* 0x004fc600000010ff */
[----:B------:R-:W-:Y:S01]  /*a0c0*/  FADD.FTZ R153, R152, R153 ;  /* 0x0000009998997221 */ /* 0x000fe20000010000 */
[----:B------:R-:W-:Y:S01]  /*a0d0*/  F2FP.BF16.F32.PACK_AB R152, R185, R184 ;  /* 0x000000b8b998723e */ /* 0x000fe200000010ff */
        /* <DEDUP_REMOVED lines=8> */
[----:B------:R-:W-:Y:S01]  /*a160*/  F2FP.BF16.F32.PACK_AB R162, R173, R172 ;  /* 0x000000acada2723e */ /* 0x000fe200000010ff */
[----:B------:R-:W-:Y:S01]  /*a170*/  FFMA.FTZ R159, R179, R13, -R198 ;  /* 0x0000000db39f7223 */ /* 0x000fe200000108c6 */
[----:B------:R-:W-:Y:S01]  /*a180*/  FADD.FTZ R172, R172, R155 ;  /* 0x0000009bacac7221 */ /* 0x000fe20000010000 */
[----:B------:R-:W0:Y:S01]  /*a190*/  MUFU.EX2 R157, R157 ;  /* 0x0000009d009d7308 */ /* 0x000e220000000800 */
[----:B------:R-:W-:-:S02]  /*a1a0*/  IMAD.MOV.U32 R203, RZ, RZ, R20 ;  /* 0x000000ffffcb7224 */ /* 0x000fc400078e0014 */
[----:B------:R-:W-:-:S04]  /*a1b0*/  FADD.FTZ R172, R173, R172 ;  /* 0x000000acadac7221 */ /* 0x000fc80000010000 */
[----:B------:R-:W-:Y:S01]  /*a1c0*/  FADD.FTZ R172, R176, R172 ;  /* 0x000000acb0ac7221 */ /* 0x000fe20000010000 */
[----:B------:R-:W2:Y:S03]  /*a1d0*/  MUFU.EX2 R156, R156 ;  /* 0x0000009c009c7308 */ /* 0x000ea60000000800 */
[----:B------:R-:W-:-:S04]  /*a1e0*/  FADD.FTZ R172, R177, R172 ;  /* 0x000000acb1ac7221 */ /* 0x000fc80000010000 */
[----:B------:R-:W-:Y:S01]  /*a1f0*/  FADD.FTZ R172, R180, R172 ;  /* 0x000000acb4ac7221 */ /* 0x000fe20000010000 */
[----:B------:R-:W3:Y:S01]  /*a200*/  MUFU.EX2 R158, R158 ;  /* 0x0000009e009e7308 */ /* 0x000ee20000000800 */
[----:B0-----:R-:W-:Y:S01]  /*a210*/  F2FP.BF16.F32.PACK_AB R161, R12, R157 ;  /* 0x0000009d0ca1723e */ /* 0x001fe200000010ff */
[----:B------:R-:W-:Y:S01]  /*a220*/  FADD.FTZ R157, R157, R153 ;  /* 0x000000999d9d7221 */ /* 0x000fe20000010000 */
[----:B------:R-:W-:-:S03]  /*a230*/  FADD.FTZ R172, R181, R172 ;  /* 0x000000acb5ac7221 */ /* 0x000fc60000010000 */
[----:B------:R-:W-:Y:S01]  /*a240*/  FADD.FTZ R157, R12, R157 ;  /* 0x0000009d0c9d7221 */ /* 0x000fe20000010000 */
[----:B------:R-:W-:Y:S01]  /*a250*/  FADD.FTZ R172, R184, R172 ;  /* 0x000000acb8ac7221 */ /* 0x000fe20000010000 */
[----:B------:R-:W-:Y:S02]  /*a260*/  MUFU.EX2 R159, R159 ;  /* 0x0000009f009f7308 */ /* 0x000fe40000000800 */
[----:B--2---:R-:W-:Y:S01]  /*a270*/  FADD.FTZ R157, R156, R157 ;  /* 0x0000009d9c9d7221 */ /* 0x004fe20000010000 */
[----:B------:R-:W-:-:S04]  /*a280*/  FADD.FTZ R172, R185, R172 ;  /* 0x000000acb9ac7221 */ /* 0x000fc80000010000 */
[----:B------:R-:W-:Y:S01]  /*a290*/  FADD.FTZ R172, R188, R172 ;  /* 0x000000acbcac7221 */ /* 0x000fe20000010000 */
[C---:B---3--:R-:W-:Y:S01]  /*a2a0*/  F2FP.BF16.F32.PACK_AB R163, R158.reuse, R156 ;  /* 0x0000009c9ea3723e */ /* 0x048fe200000010ff */
[----:B------:R-:W-:Y:S02]  /*a2b0*/  FADD.FTZ R157, R158, R157 ;  /* 0x0000009d9e9d7221 */ /* 0x000fe40000010000 */
[----:B------:R-:W-:Y:S01]  /*a2c0*/  FADD.FTZ R189, R189, R172 ;  /* 0x000000acbdbd7221 */ /* 0x000fe20000010000 */
[----:B------:R-:W-:-:S03]  /*a2d0*/  WARPGROUP.ARRIVE ;  /* 0x00000000000079c5 */ /* 0x000fc60000000000 */
[----:B------:R-:W-:-:S03]  /*a2e0*/  FADD.FTZ R189, R192, R189 ;  /* 0x000000bdc0bd7221 */ /* 0x000fc60000010000 */
[----:B------:R-:W-:Y:S01]  /*a2f0*/  HGMMA.64x256x16.F32.BF16 R24, R160, gdesc[UR8].tnspB, R24, gsb0 ;  /* 0x43e00008a0187df0 */ /* 0x000fe20008001818 */
[----:B------:R-:W-:Y:S01]  /*a300*/  UIADD3 UR10, UR6, 0x180, URZ ;  /* 0x00000180060a7890 */ /* 0x000fe2000fffe03f */
[----:B------:R-:W-:Y:S01]  /*a310*/  FADD.FTZ R189, R204, R189 ;  /* 0x000000bdccbd7221 */ /* 0x000fe20000010000 */
[----:B------:R-:W-:Y:S01]  /*a320*/  UMOV UR11, 0x40000040 ;  /* 0x40000040000b7882 */ /* 0x000fe20000000000 */
[----:B------:R-:W-:Y:S02]  /*a330*/  WARPGROUP.DEPBAR.LE gsb0, 0x0 ;  /* 0x00008000000079c5 */ /* 0x000fe40000010000 */
[-CC-:B------:R-:W-:Y:S01]  /*a340*/  FFMA.FTZ R160, R0, R13.reuse, -R198.reuse ;  /* 0x0000000d00a07223 */ /* 0x180fe200000108c6 */
[-CC-:B------:R-:W-:Y:S01]  /*a350*/  FFMA.FTZ R0, R175, R13.reuse, -R198.reuse ;  /* 0x0000000daf007223 */ /* 0x180fe200000108c6 */
[-CC-:B------:R-:W-:Y:S01]  /*a360*/  FFMA.FTZ R161, R183, R13.reuse, -R198.reuse ;  /* 0x0000000db7a17223 */ /* 0x180fe200000108c6 */
[-CC-:B------:R-:W-:Y:S01]  /*a370*/  FFMA.FTZ R162, R174, R13.reuse, -R198.reuse ;  /* 0x0000000daea27223 */ /* 0x180fe200000108c6 */
[----:B------:R-:W-:-:S02]  /*a380*/  FFMA.FTZ R163, R178, R13, -R198 ;  /* 0x0000000db2a37223 */ /* 0x000fc400000108c6 */
[----:B------:R-:W-:Y:S08]  /*a390*/  MUFU.EX2 R160, R160 ;  /* 0x000000a000a07308 */ /* 0x000ff00000000800 */
[----:B------:R-:W0:Y:S08]  /*a3a0*/  MUFU.EX2 R0, R0 ;  /* 0x0000000000007308 */ /* 0x000e300000000800 */
[----:B------:R-:W2:Y:S08]  /*a3b0*/  MUFU.EX2 R161, R161 ;  /* 0x000000a100a17308 */ /* 0x000eb00000000800 */
[----:B------:R-:W3:Y:S01]  /*a3c0*/  MUFU.EX2 R162, R162 ;  /* 0x000000a200a27308 */ /* 0x000ee20000000800 */
[----:B0-----:R-:W-:Y:S01]  /*a3d0*/  F2FP.BF16.F32.PACK_AB R165, R0, R160 ;  /* 0x000000a000a5723e */ /* 0x001fe200000010ff */
[----:B------:R-:W-:-:S04]  /*a3e0*/  FADD.FTZ R160, R160, R157 ;  /* 0x0000009da0a07221 */ /* 0x000fc80000010000 */
[----:B------:R-:W-:Y:S01]  /*a3f0*/  FADD.FTZ R160, R0, R160 ;  /* 0x000000a000a07221 */ /* 0x000fe20000010000 */
[----:B------:R-:W-:Y:S01]  /*a400*/  FADD.FTZ R0, R196, R189 ;  /* 0x000000bdc4007221 */ /* 0x000fe20000010000 */
[----:B------:R-:W0:Y:S01]  /*a410*/  MUFU.EX2 R163, R163 ;  /* 0x000000a300a37308 */ /* 0x000e220000000800 */
[----:B--2---:R-:W-:Y:S01]  /*a420*/  F2FP.BF16.F32.PACK_AB R167, R161, R159 ;  /* 0x0000009fa1a7723e */ /* 0x004fe200000010ff */
[----:B------:R-:W-:Y:S01]  /*a430*/  FADD.FTZ R160, R159, R160 ;  /* 0x000000a09fa07221 */ /* 0x000fe20000010000 */
[----:B------:R-:W-:Y:S02]  /*a440*/  FADD.FTZ R0, R215, R0 ;  /* 0x00000000d7007221 */ /* 0x000fe40000010000 */
[----:B------:R-:W-:Y:S01]  /*a450*/  WARPGROUP.ARRIVE ;  /* 0x00000000000079c5 */ /* 0x000fe20000000000 */
[----:B------:R-:W-:-:S04]  /*a460*/  FADD.FTZ R160, R161, R160 ;  /* 0x000000a0a1a07221 */ /* 0x000fc80000010000 */
[----:B---3--:R-:W-:Y:S01]  /*a470*/  FADD.FTZ R160, R162, R160 ;  /* 0x000000a0a2a07221 */ /* 0x008fe20000010000 */
[----:B------:R-:W-:Y:S01]  /*a480*/  HGMMA.64x256x16.F32.BF16 R24, R164, gdesc[UR8].tnspB, R24, gsb0 ;  /* 0x43e00008a4187df0 */ /* 0x000fe20008001818 */
[----:B------:R-:W-:Y:S01]  /*a490*/  UIADD3 UR10, UR6, 0x200, URZ ;  /* 0x00000200060a7890 */ /* 0x000fe2000fffe03f */
[----:B------:R-:W-:Y:S01]  /*a4a0*/  UMOV UR11, 0x40000040 ;  /* 0x40000040000b7882 */ /* 0x000fe20000000000 */
[----:B------:R-:W-:Y:S01]  /*a4b0*/  UIADD3 UR6, UR6, 0x280, URZ ;  /* 0x0000028006067890 */ /* 0x000fe2000fffe03f */
[C---:B0-----:R-:W-:Y:S01]  /*a4c0*/  F2FP.BF16.F32.PACK_AB R153, R163.reuse, R162 ;  /* 0x000000a2a399723e */ /* 0x041fe200000010ff */
[----:B------:R-:W-:Y:S01]  /*a4d0*/  FADD.FTZ R160, R163, R160 ;  /* 0x000000a0a3a07221 */ /* 0x000fe20000010000 */
[----:B------:R-:W-:Y:S02]  /*a4e0*/  WARPGROUP.DEPBAR.LE gsb0, 0x0 ;  /* 0x00008000000079c5 */ /* 0x000fe40000010000 */
[-CC-:B------:R-:W-:Y:S01]  /*a4f0*/  FFMA.FTZ R164, R182, R13.reuse, -R198.reuse ;  /* 0x0000000db6a47223 */ /* 0x180fe200000108c6 */
[----:B------:R-:W-:-:S05]  /*a500*/  FFMA.FTZ R165, R186, R13, -R198 ;  /* 0x0000000dbaa57223 */ /* 0x000fca00000108c6 */
[----:B------:R-:W0:Y:S08]  /*a510*/  MUFU.EX2 R164, R164 ;  /* 0x000000a400a47308 */ /* 0x000e300000000800 */
[----:B------:R-:W2:Y:S01]  /*a520*/  MUFU.EX2 R165, R165 ;  /* 0x000000a500a57308 */ /* 0x000ea20000000800 */
[----:B0-----:R-:W-:Y:S01]  /*a530*/  FADD.FTZ R160, R164, R160 ;  /* 0x000000a0a4a07221 */ /* 0x001fe20000010000 */
[----:B--2---:R-:W-:-:S03]  /*a540*/  F2FP.BF16.F32.PACK_AB R155, R165, R164 ;  /* 0x000000a4a59b723e */ /* 0x004fc600000010ff */
[----:B------:R-:W-:Y:S01]  /*a550*/  FADD.FTZ R160, R165, R160 ;  /* 0x000000a0a5a07221 */ /* 0x000fe20000010000 */
[----:B------:R-:W-:-:S06]  /*a560*/  WARPGROUP.ARRIVE ;  /* 0x00000000000079c5 */ /* 0x000fcc0000000000 */
[----:B------:R-:W-:Y:S01]  /*a570*/  HGMMA.64x256x16.F32.BF16 R24, R152, gdesc[UR8].tnspB, R24, gsb0 ;  /* 0x43e0000898187df0 */ /* 0x000fe20008001818 */
[----:B------:R-:W-:Y:S01]  /*a580*/  UMOV UR10, UR6 ;  /* 0x00000006000a7c82 */ /* 0x000fe20008000000 */
[----:B------:R-:W-:Y:S01]  /*a590*/  UMOV UR11, 0x40000040 ;  /* 0x40000040000b7882 */ /* 0x000fe20000000000 */
[----:B------:R-:W-:Y:S02]  /*a5a0*/  WARPGROUP.DEPBAR.LE gsb0, 0x0 ;  /* 0x00008000000079c5 */ /* 0x000fe40000010000 */
[----:B------:R-:W-:Y:S02]  /*a5b0*/  F2FP.BF16.F32.PACK_AB R152, R204, R192 ;  /* 0x000000c0cc98723e */ /* 0x000fe400000010ff */
[----:B------:R-:W-:Y:S01]  /*a5c0*/  F2FP.BF16.F32.PACK_AB R153, R190, R187 ;  /* 0x000000bbbe99723e */ /* 0x000fe200000010ff */
[----:B------:R-:W-:Y:S01]  /*a5d0*/  FADD.FTZ R187, R187, R160 ;  /* 0x000000a0bbbb7221 */ /* 0x000fe20000010000 */
[----:B------:R-:W-:Y:S02]  /*a5e0*/  F2FP.BF16.F32.PACK_AB R154, R215, R196 ;  /* 0x000000c4d79a723e */ /* 0x000fe400000010ff */
[----:B------:R-:W-:Y:S01]  /*a5f0*/  F2FP.BF16.F32.PACK_AB R155, R194, R191 ;  /* 0x000000bfc29b723e */ /* 0x000fe200000010ff */
[----:B------:R-:W-:-:S03]  /*a600*/  FADD.FTZ R190, R190, R187 ;  /* 0x000000bbbebe7221 */ /* 0x000fc60000010000 */
[----:B------:R-:W-:Y:S01]  /*a610*/  WARPGROUP.ARRIVE ;  /* 0x00000000000079c5 */ /* 0x000fe20000000000 */
[----:B------:R-:W-:-:S04]  /*a620*/  FADD.FTZ R191, R191, R190 ;  /* 0x000000bebfbf7221 */ /* 0x000fc80000010000 */
[----:B------:R-:W-:-:S08]  /*a630*/  FADD.FTZ R12, R194, R191 ;  /* 0x000000bfc20c7221 */ /* 0x000fd00000010000 */
[----:B------:R-:W-:Y:S03]  /*a640*/  HGMMA.64x256x16.F32.BF16 R24, R152, gdesc[UR8].tnspB, R24, gsb0 ;  /* 0x43e0000898187df0 */ /* 0x000fe60008001818 */
[----:B------:R-:W-:Y:S02]  /*a650*/  WARPGROUP.DEPBAR.LE gsb0, 0x0 ;  /* 0x00008000000079c5 */ /* 0x000fe40000010000 */
[----:B------:R0:W-:Y:S02]  /*a660*/  @!P1 SYNCS.ARRIVE.TRANS64.RED.A1T0 RZ, [R21+URZ], RZ ;  /* 0x000000ff15ff99a7 */ /* 0x0001e4000810043f */
[----:B0-----:R-:W-:Y:S01]  /*a670*/  IMAD.MOV.U32 R21, RZ, RZ, R169 ;  /* 0x000000ffff157224 */ /* 0x001fe200078e00a9 */
[----:B-1----:R-:W-:Y:S06]  /*a680*/  @P2 BRA `(.L_x_14404) ;  /* 0xffffffd400c02947 */ /* 0x002fec000383ffff */
.L_x_14395:
[----:B------:R-:W2:Y:S01]  /*a690*/  LDL.LU R152, [R1+0x40] ;  /* 0x0000400001987983 */ /* 0x000ea20000300800 */
[----:B------:R-:W-:Y:S01]  /*a6a0*/  UIADD3 UR36, UR36, 0x1, URZ ;  /* 0x0000000124247890 */ /* 0x000fe2000fffe03f */
[----:B------:R0:W-:Y:S06]  /*a6b0*/  BAR.ARV R170, 0x100 ;  /* 0x000400aa0000751d */ /* 0x0001ec0000002000 */
[----:B------:R-:W-:Y:S02]  /*a6c0*/  UISETP.NE.AND UP0, UPT, UR36, 0x2, UPT ;  /* 0x000000022400788c */ /* 0x000fe4000bf05270 */
[----:B------:R-:W-:Y:S06]  /*a6d0*/  BAR.ARV 0x8, 0x180 ;  /* 0x0206000000007b1d */ /* 0x000fec0000002000 */
[----:B------:R-:W-:Y:S01]  /*a6e0*/  USEL UR4, URZ, 0x1, UP0 ;  /* 0x000000013f047887 */ /* 0x000fe20008000000 */
[----:B------:R-:W-:Y:S01]  /*a6f0*/  PLOP3.LUT P0, PT, PT, PT, PT, 0x8, 0x0 ;  /* 0x000000000000781c */ /* 0x000fe20003f0e170 */
[----:B------:R-:W1:Y:S01]  /*a700*/  SHFL.BFLY PT, R3, R0, 0x2, 0x1f ;  /* 0x0c401f0000037f89 */ /* 0x000e6200000e0000 */
[----:B------:R-:W-:-:S02]  /*a710*/  USEL UR36, UR36, URZ, UP0 ;  /* 0x0000003f24247287 */ /* 0x000fc40008000000 */
[----:B------:R-:W-:Y:S01]  /*a720*/  ULOP3.LUT UR37, UR37, UR4, URZ, 0x3c, !UPT ;  /* 0x0000000425257292 */ /* 0x000fe2000f8e3c3f */
[----:B------:R-:W3:Y:S01]  /*a730*/  SHFL.BFLY PT, R5, R12, 0x2, 0x1f ;  /* 0x0c401f000c057f89 */ /* 0x000ee200000e0000 */
[----:B-1----:R-:W-:Y:S01]  /*a740*/  FADD.FTZ R3, R3, R0 ;  /* 0x0000000003037221 */ /* 0x002fe20000010000 */
[----:B------:R-:W-:Y:S02]  /*a750*/  IMAD.MOV.U32 R0, RZ, RZ, RZ ;  /* 0x000000ffff007224 */ /* 0x000fe400078e00ff */
[----:B---3--:R-:W-:Y:S02]  /*a760*/  FADD.FTZ R5, R5, R12 ;  /* 0x0000000c05057221 */ /* 0x008fe40000010000 */
[----:B------:R-:W1:Y:S04]  /*a770*/  SHFL.BFLY PT, R2, R3, 0x1, 0x1f ;  /* 0x0c201f0003027f89 */ /* 0x000e6800000e0000 */
[----:B------:R-:W3:Y:S01]  /*a780*/  SHFL.BFLY PT, R4, R5, 0x1, 0x1f ;  /* 0x0c201f0005047f89 */ /* 0x000ee200000e0000 */
[----:B-1----:R-:W-:Y:S01]  /*a790*/  FADD.FTZ R6, R3, R2 ;  /* 0x0000000203067221 */ /* 0x002fe20000010000 */
[----:B------:R-:W-:-:S02]  /*a7a0*/  IMAD.MOV.U32 R2, RZ, RZ, RZ ;  /* 0x000000ffff027224 */ /* 0x000fc400078e00ff */
[----:B------:R-:W-:Y:S02]  /*a7b0*/  IMAD.MOV.U32 R3, RZ, RZ, -0x800000 ;  /* 0xff800000ff037424 */ /* 0x000fe400078e00ff */
[----:B---3--:R-:W-:Y:S01]  /*a7c0*/  FADD.FTZ R7, R5, R4 ;  /* 0x0000000405077221 */ /* 0x008fe20000010000 */
[----:B------:R-:W-:-:S04]  /*a7d0*/  FSETP.NE.FTZ.AND P1, PT, R6, RZ, PT ;  /* 0x000000ff0600720b */ /* 0x000fc80003f35000 */
[----:B------:R-:W-:-:S09]  /*a7e0*/  FSETP.NE.FTZ.AND P2, PT, R7, RZ, PT ;  /* 0x000000ff0700720b */ /* 0x000fd20003f55000 */
[----:B------:R-:W1:Y:S08]  /*a7f0*/  @P1 MUFU.LG2 R4, R6 ;  /* 0x0000000600041308 */ /* 0x000e700000000c00 */
[----:B------:R-:W3:Y:S08]  /*a800*/  @P2 MUFU.LG2 R5, R7 ;  /* 0x0000000700052308 */ /* 0x000ef00000000c00 */
[----:B------:R4:W5:Y:S01]  /*a810*/  @P1 MUFU.RCP R2, R6 ;  /* 0x0000000600021308 */ /* 0x0009620000001000 */
[----:B-1----:R-:W-:-:S07]  /*a820*/  @P1 FMUL.FTZ R4, R4, 0.69314718246459960938 ;  /* 0x3f31721804041820 */ /* 0x002fce0000410000 */
[----:B------:R-:W1:Y:S01]  /*a830*/  @P2 MUFU.RCP R0, R7 ;  /* 0x0000000700002308 */ /* 0x000e620000001000 */
[C---:B----4-:R-:W-:Y:S01]  /*a840*/  @P1 FMUL.FTZ R6, R13.reuse, 0.69314718246459960938 ;  /* 0x3f3172180d061820 */ /* 0x050fe20000410000 */
[----:B------:R-:W-:Y:S01]  /*a850*/  @P2 FMUL.FTZ R13, R13, 0.69314718246459960938 ;  /* 0x3f3172180d0d2820 */ /* 0x000fe20000410000 */
[----:B---3--:R-:W-:Y:S02]  /*a860*/  @P2 FMUL.FTZ R5, R5, 0.69314718246459960938 ;  /* 0x3f31721805052820 */ /* 0x008fe40000410000 */
[----:B------:R-:W-:Y:S01]  /*a870*/  @P1 FFMA.FTZ R3, R6, R20, R4 ;  /* 0x0000001406031223 */ /* 0x000fe20000010004 */
        /* <DEDUP_REMOVED lines=132> */
.L_x_14373:
[----:B------:R-:W1:Y:S01]  /*b0c0*/  S2R R5, SR_CgaCtaId ;  /* 0x0000000000057919 */ /* 0x000e620000008800 */
[----:B------:R-:W-:Y:S01]  /*b0d0*/  MOV R0, 0x400 ;  /* 0x0000040000007802 */ /* 0x000fe20000000f00 */
[----:B------:R-:W-:Y:S01]  /*b0e0*/  BSSY B0, `(.L_x_14405) ;  /* 0x000047a000007945 */ /* 0x000fe20003800000 */
[----:B------:R-:W-:Y:S02]  /*b0f0*/  BAR.SYNC.DEFER_BLOCKING 0x5, 0x180 ;  /* 0x0146000000007b1d */ /* 0x000fe40000010000 */
[----:B-1----:R-:W-:-:S05]  /*b100*/  LEA R0, R5, R0, 0x18 ;  /* 0x0000000005007211 */ /* 0x002fca00078ec0ff */
[----:B------:R1:W2:Y:S01]  /*b110*/  LDS.128 R4, [R0+0x324d0] ;  /* 0x0324d00000047984 */ /* 0x0002a20000000c00 */
[----:B------:R-:W-:Y:S06]  /*b120*/  BAR.ARV 0x4, 0x180 ;  /* 0x0106000000007b1d */ /* 0x000fec0000002000 */
[----:B------:R-:W-:Y:S05]  /*b130*/  @P0 BRA `(.L_x_14406) ;  /* 0x00000038003c0947 */ /* 0x000fea0003800000 */
[----:B------:R-:W3:Y:S01]  /*b140*/  LDL R8, [R1+0x80] ;  /* 0x0000800001087983 */ /* 0x000ee20000100800 */
[----:B------:R-:W4:Y:S01]  /*b150*/  S2R R9, SR_SWINHI ;  /* 0x0000000000097919 */ /* 0x000f220000002f00 */
[----:B------:R-:W-:Y:S01]  /*b160*/  F2FP.BF16.F32.PACK_AB R10, R29, R28 ;  /* 0x0000001c1d0a723e */ /* 0x000fe200000010ff */
[----:B------:R-:W-:Y:S01]  /*b170*/  ULDC.64 UR4, c[0x0][0xd08] ;  /* 0x0003420000047ab9 */ /* 0x000fe20000000a00 */
[----:B------:R-:W-:Y:S01]  /*b180*/  F2FP.BF16.F32.PACK_AB R11, R31, R30 ;  /* 0x0000001e1f0b723e */ /* 0x000fe200000010ff */
[----:B------:R-:W2:Y:S01]  /*b190*/  LDL R161, [R1+0x3c] ;  /* 0x00003c0001a17983 */ /* 0x000ea20000100800 */
[----:B------:R-:W-:Y:S02]  /*b1a0*/  MOV R20, R0 ;  /* 0x0000000000147202 */ /* 0x000fe40000000f00 */
[----:B----4-:R-:W-:Y:S02]  /*b1b0*/  MOV R21, R9 ;  /* 0x0000000900157202 */ /* 0x010fe40000000f00 */
[----:B------:R-:W-:-:S02]  /*b1c0*/  F2FP.BF16.F32.PACK_AB R14, R37, R36 ;  /* 0x00000024250e723e */ /* 0x000fc400000010ff */
[----:B------:R-:W-:Y:S01]  /*b1d0*/  F2FP.BF16.F32.PACK_AB R15, R39, R38 ;  /* 0x00000026270f723e */ /* 0x000fe200000010ff */
        /* <DEDUP_REMOVED lines=8> */
[----:B------:R-:W-:-:S02]  /*b260*/  SHF.R.U64 R18, R18, 0x3, RZ ;  /* 0x0000000312127819 */ /* 0x000fc400000012ff */
[----:B------:R-:W-:Y:S02]  /*b270*/  IADD3 R17, P1, R22, 0x60, RZ ;  /* 0x0000006016117810 */ /* 0x000fe40007f3e0ff */
[----:B--2---:R-:W-:Y:S02]  /*b280*/  MOV R4, R8 ;  /* 0x0000000800047202 */ /* 0x004fe40000000f00 */
[----:B------:R-:W-:Y:S02]  /*b290*/  F2FP.BF16.F32.PACK_AB R8, R25, R24 ;  /* 0x000000181908723e */ /* 0x000fe400000010ff */
[----:B------:R-:W-:Y:S02]  /*b2a0*/  F2FP.BF16.F32.PACK_AB R9, R27, R26 ;  /* 0x0000001a1b09723e */ /* 0x000fe400000010ff */
[----:B------:R-:W-:Y:S01]  /*b2b0*/  LOP3.LUT R18, R18, R19, RZ, 0x3c, !PT ;  /* 0x0000001312127212 */ /* 0x000fe200078e3cff */
[----:B------:R-:W-:Y:S01]  /*b2c0*/  IMAD.X R19, RZ, RZ, R23, P0 ;  /* 0x000000ffff137224 */ /* 0x000fe200000e0617 */
[----:B------:R-:W-:-:S02]  /*b2d0*/  LOP3.LUT R16, R17, 0x380, RZ, 0xc0, !PT ;  /* 0x0000038011107812 */ /* 0x000fc400078ec0ff */
[C---:B------:R-:W-:Y:S01]  /*b2e0*/  IADD3 R153, P0, R22.reuse, 0x4000, RZ ;  /* 0x0000400016997810 */ /* 0x040fe20007f1e0ff */
[----:B------:R2:W-:Y:S01]  /*b2f0*/  STSM.16.M88.4 [R4], R8 ;  /* 0x0000000804007844 */ /* 0x0005e20000000200 */
[----:B------:R-:W-:Y:S02]  /*b300*/  IADD3 R13, P2, R22, 0x20, RZ ;  /* 0x00000020160d7810 */ /* 0x000fe40007f5e0ff */
[----:B------:R-:W-:Y:S02]  /*b310*/  SHF.R.U64 R16, R16, 0x3, RZ ;  /* 0x0000000310107819 */ /* 0x000fe400000012ff */
[----:B------:R-:W-:Y:S02]  /*b320*/  LOP3.LUT R12, R13, 0x380, RZ, 0xc0, !PT ;  /* 0x000003800d0c7812 */ /* 0x000fe400078ec0ff */
[----:B------:R-:W-:Y:S01]  /*b330*/  LOP3.LUT R16, R16, R17, RZ, 0x3c, !PT ;  /* 0x0000001110107212 */ /* 0x000fe200078e3cff */
[----:B------:R-:W-:Y:S01]  /*b340*/  IMAD.X R17, RZ, RZ, R23, P1 ;  /* 0x000000ffff117224 */ /* 0x000fe200008e0617 */
[----:B------:R-:W-:-:S02]  /*b350*/  SHF.R.U64 R12, R12, 0x3, RZ ;  /* 0x000000030c0c7819 */ /* 0x000fc400000012ff */
[----:B--2---:R-:W-:Y:S02]  /*b360*/  MOV R4, R18 ;  /* 0x0000001200047202 */ /* 0x004fe40000000f00 */
[----:B------:R-:W-:Y:S02]  /*b370*/  LOP3.LUT R18, R153, 0x380, RZ, 0xc0, !PT ;  /* 0x0000038099127812 */ /* 0x000fe400078ec0ff */
[----:B------:R-:W-:Y:S02]  /*b380*/  IADD3 R155, P1, R22, 0x4020, RZ ;  /* 0x00004020169b7810 */ /* 0x000fe40007f3e0ff */
[----:B------:R-:W-:Y:S02]  /*b390*/  SHF.R.U64 R18, R18, 0x3, RZ ;  /* 0x0000000312127819 */ /* 0x000fe400000012ff */
[----:B------:R-:W-:Y:S02]  /*b3a0*/  LOP3.LUT R12, R12, R13, RZ, 0x3c, !PT ;  /* 0x0000000d0c0c7212 */ /* 0x000fe400078e3cff */
[----:B------:R-:W-:Y:S01]  /*b3b0*/  LOP3.LUT R18, R18, R153, RZ, 0x3c, !PT ;  /* 0x0000009912127212 */ /* 0x000fe200078e3cff */
[----:B------:R-:W-:Y:S01]  /*b3c0*/  IMAD.X R13, RZ, RZ, R23, P2 ;  /* 0x000000ffff0d7224 */ /* 0x000fe200010e0617 */
[----:B------:R-:W-:-:S02]  /*b3d0*/  MOV R153, R16 ;  /* 0x0000001000997202 */ /* 0x000fc40000000f00 */
[----:B------:R-:W-:Y:S02]  /*b3e0*/  LOP3.LUT R16, R155, 0x380, RZ, 0xc0, !PT ;  /* 0x000003809b107812 */ /* 0x000fe400078ec0ff */
[----:B0-----:R-:W-:Y:S02]  /*b3f0*/  MOV R152, R12 ;  /* 0x0000000c00987202 */ /* 0x001fe40000000f00 */
[----:B------:R-:W-:Y:S01]  /*b400*/  SHF.R.U64 R16, R16, 0x3, RZ ;  /* 0x0000000310107819 */ /* 0x000fe200000012ff */
[--C-:B------:R-:W-:Y:S01]  /*b410*/  IMAD.X R19, RZ, RZ, R23.reuse, P0 ;  /* 0x000000ffff137224 */ /* 0x100fe200000e0617 */
[----:B------:R-:W-:Y:S02]  /*b420*/  F2FP.BF16.F32.PACK_AB R12, R33, R32 ;  /* 0x00000020210c723e */ /* 0x000fe400000010ff */
[----:B------:R-:W-:Y:S02]  /*b430*/  F2FP.BF16.F32.PACK_AB R13, R35, R34 ;  /* 0x00000022230d723e */ /* 0x000fe400000010ff */
[----:B------:R-:W-:Y:S01]  /*b440*/  LOP3.LUT R16, R16, R155, RZ, 0x3c, !PT ;  /* 0x0000009b10107212 */ /* 0x000fe200078e3cff */
[----:B------:R-:W-:Y:S01]  /*b450*/  IMAD.X R17, RZ, RZ, R23, P1 ;  /* 0x000000ffff117224 */ /* 0x000fe200008e0617 */
[----:B------:R-:W-:-:S02]  /*b460*/  F2FP.BF16.F32.PACK_AB R8, R41, R40 ;  /* 0x000000282908723e */ /* 0x000fc400000010ff */
[----:B------:R-:W-:Y:S02]  /*b470*/  F2FP.BF16.F32.PACK_AB R9, R43, R42 ;  /* 0x0000002a2b09723e */ /* 0x000fe400000010ff */
[----:B------:R-:W-:Y:S02]  /*b480*/  F2FP.BF16.F32.PACK_AB R10, R45, R44 ;  /* 0x0000002c2d0a723e */ /* 0x000fe400000010ff */
[----:B------:R-:W-:Y:S02]  /*b490*/  F2FP.BF16.F32.PACK_AB R11, R47, R46 ;  /* 0x0000002e2f0b723e */ /* 0x000fe400000010ff */
[C---:B------:R-:W-:Y:S01]  /*b4a0*/  IADD3 R155, P0, R22.reuse, 0x4040, RZ ;  /* 0x00004040169b7810 */ /* 0x040fe20007f1e0ff */
[----:B------:R0:W-:Y:S01]  /*b4b0*/  STSM.16.M88.4 [R152], R12 ;  /* 0x0000000c98007844 */ /* 0x0001e20000000200 */
[----:B------:R-:W-:-:S03]  /*b4c0*/  IADD3 R157, P1, R22, 0x4060, RZ ;  /* 0x00004060169d7810 */ /* 0x000fc60007f3e0ff */
[----:B------:R2:W-:Y:S01]  /*b4d0*/  STSM.16.M88.4 [R4], R8 ;  /* 0x0000000804007844 */ /* 0x0005e20000000200 */
[----:B0-----:R-:W-:Y:S02]  /*b4e0*/  MOV R152, R18 ;  /* 0x0000001200987202 */ /* 0x001fe40000000f00 */
[----:B------:R-:W-:Y:S02]  /*b4f0*/  LOP3.LUT R18, R155, 0x380, RZ, 0xc0, !PT ;  /* 0x000003809b127812 */ /* 0x000fe400078ec0ff */
[----:B--2---:R-:W-:Y:S02]  /*b500*/  MOV R4, R16 ;  /* 0x0000001000047202 */ /* 0x004fe40000000f00 */
[----:B------:R-:W-:Y:S02]  /*b510*/  F2FP.BF16.F32.PACK_AB R12, R49, R48 ;  /* 0x00000030310c723e */ /* 0x000fe400000010ff */
[----:B------:R-:W-:Y:S02]  /*b520*/  F2FP.BF16.F32.PACK_AB R13, R51, R50 ;  /* 0x00000032330d723e */ /* 0x000fe400000010ff */
[----:B------:R-:W-:-:S02]  /*b530*/  F2FP.BF16.F32.PACK_AB R14, R53, R52 ;  /* 0x00000034350e723e */ /* 0x000fc400000010ff */
[----:B------:R-:W-:Y:S02]  /*b540*/  F2FP.BF16.F32.PACK_AB R15, R55, R54 ;  /* 0x00000036370f723e */ /* 0x000fe400000010ff */
[----:B------:R-:W-:Y:S02]  /*b550*/  LOP3.LUT R16, R157, 0x380, RZ, 0xc0, !PT ;  /* 0x000003809d107812 */ /* 0x000fe400078ec0ff */
[----:B------:R-:W-:Y:S01]  /*b560*/  SHF.R.U64 R18, R18, 0x3, RZ ;  /* 0x0000000312127819 */ /* 0x000fe200000012ff */
[----:B------:R-:W-:Y:S01]  /*b570*/  IMAD.X R19, RZ, RZ, R23, P0 ;  /* 0x000000ffff137224 */ /* 0x000fe200000e0617 */
[----:B------:R-:W-:Y:S02]  /*b580*/  F2FP.BF16.F32.PACK_AB R8, R57, R56 ;  /* 0x000000383908723e */ /* 0x000fe400000010ff */
[----:B------:R-:W-:Y:S02]  /*b590*/  F2FP.BF16.F32.PACK_AB R9, R59, R58 ;  /* 0x0000003a3b09723e */ /* 0x000fe400000010ff */
[----:B------:R-:W-:-:S02]  /*b5a0*/  F2FP.BF16.F32.PACK_AB R10, R61, R60 ;  /* 0x0000003c3d0a723e */ /* 0x000fc400000010ff */
[----:B------:R-:W-:Y:S01]  /*b5b0*/  F2FP.BF16.F32.PACK_AB R11, R63, R62 ;  /* 0x0000003e3f0b723e */ /* 0x000fe200000010ff */
[----:B------:R0:W-:Y:S01]  /*b5c0*/  STSM.16.M88.4 [R153], R12 ;  /* 0x0000000c99007844 */ /* 0x0001e20000000200 */
[----:B------:R-:W-:Y:S02]  /*b5d0*/  SHF.R.U64 R16, R16, 0x3, RZ ;  /* 0x0000000310107819 */ /* 0x000fe400000012ff */
[----:B------:R-:W-:Y:S01]  /*b5e0*/  LOP3.LUT R18, R18, R155, RZ, 0x3c, !PT ;  /* 0x0000009b12127212 */ /* 0x000fe200078e3cff */
[----:B------:R-:W-:Y:S01]  /*b5f0*/  IMAD.X R17, RZ, RZ, R23, P1 ;  /* 0x000000ffff117224 */ /* 0x000fe200008e0617 */
[----:B------:R-:W-:Y:S01]  /*b600*/  IADD3 R155, P0, R22, 0x8000, RZ ;  /* 0x00008000169b7810 */ /* 0x000fe20007f1e0ff */
[----:B------:R2:W-:Y:S01]  /*b610*/  STSM.16.M88.4 [R152], R8 ;  /* 0x0000000898007844 */ /* 0x0005e20000000200 */
[----:B------:R-:W-:Y:S02]  /*b620*/  LOP3.LUT R16, R16, R157, RZ, 0x3c, !PT ;  /* 0x0000009d10107212 */ /* 0x000fe400078e3cff */
[----:B0-----:R-:W-:-:S02]  /*b630*/  F2FP.BF16.F32.PACK_AB R12, R65, R64 ;  /* 0x00000040410c723e */ /* 0x001fc400000010ff */
[----:B------:R-:W-:Y:S02]  /*b640*/  F2FP.BF16.F32.PACK_AB R13, R67, R66 ;  /* 0x00000042430d723e */ /* 0x000fe400000010ff */
[----:B------:R-:W-:Y:S02]  /*b650*/  F2FP.BF16.F32.PACK_AB R14, R69, R68 ;  /* 0x00000044450e723e */ /* 0x000fe400000010ff */
[----:B------:R-:W-:Y:S02]  /*b660*/  F2FP.BF16.F32.PACK_AB R15, R71, R70 ;  /* 0x00000046470f723e */ /* 0x000fe400000010ff */
[----:B------:R-:W-:Y:S02]  /*b670*/  MOV R153, R18 ;  /* 0x0000001200997202 */ /* 0x000fe40000000f00 */
[----:B--2---:R-:W-:Y:S02]  /*b680*/  F2FP.BF16.F32.PACK_AB R8, R73, R72 ;  /* 0x000000484908723e */ /* 0x004fe400000010ff */
[----:B------:R-:W-:-:S02]  /*b690*/  F2FP.BF16.F32.PACK_AB R9, R75, R74 ;  /* 0x0000004a4b09723e */ /* 0x000fc400000010ff */
[----:B------:R-:W-:Y:S02]  /*b6a0*/  F2FP.BF16.F32.PACK_AB R10, R77, R76 ;  /* 0x0000004c4d0a723e */ /* 0x000fe400000010ff */
[----:B------:R-:W-:Y:S01]  /*b6b0*/  F2FP.BF16.F32.PACK_AB R11, R79, R78 ;  /* 0x0000004e4f0b723e */ /* 0x000fe200000010ff */
[----:B------:R0:W-:Y:S01]  /*b6c0*/  STSM.16.M88.4 [R4], R12 ;  /* 0x0000000c04007844 */ /* 0x0001e20000000200 */
[----:B------:R-:W-:Y:S02]  /*b6d0*/  LOP3.LUT R18, R155, 0x380, RZ, 0xc0, !PT ;  /* 0x000003809b127812 */ /* 0x000fe400078ec0ff */
[----:B------:R-:W-:Y:S01]  /*b6e0*/  MOV R152, R16 ;  /* 0x0000001000987202 */ /* 0x000fe20000000f00 */
[----:B------:R2:W-:Y:S01]  /*b6f0*/  STSM.16.M88.4 [R153], R8 ;  /* 0x0000000899007844 */ /* 0x0005e20000000200 */
[----:B------:R-:W-:Y:S01]  /*b700*/  SHF.R.U64 R18, R18, 0x3, RZ ;  /* 0x0000000312127819 */ /* 0x000fe200000012ff */
[----:B------:R-:W-:Y:S01]  /*b710*/  IMAD.X R19, RZ, RZ, R23, P0 ;  /* 0x000000ffff137224 */ /* 0x000fe200000e0617 */
[----:B------:R-:W-:-:S02]  /*b720*/  IADD3 R156, P0, R22, 0xc060, RZ ;  /* 0x0000c060169c7810 */ /* 0x000fc40007f1e0ff */
[----:B------:R-:W-:Y:S02]  /*b730*/  LOP3.LUT R18, R18, R155, RZ, 0x3c, !PT ;  /* 0x0000009b12127212 */ /* 0x000fe400078e3cff */
[----:B0-----:R-:W-:Y:S02]  /*b740*/  F2FP.BF16.F32.PACK_AB R12, R81, R80 ;  /* 0x00000050510c723e */ /* 0x001fe400000010ff */
[----:B------:R-:W-:Y:S02]  /*b750*/  F2FP.BF16.F32.PACK_AB R13, R83, R82 ;  /* 0x00000052530d723e */ /* 0x000fe400000010ff */
[----:B------:R-:W-:Y:S02]  /*b760*/  F2FP.BF16.F32.PACK_AB R14, R85, R84 ;  /* 0x00000054550e723e */ /* 0x000fe400000010ff */
[----:B------:R-:W-:Y:S02]  /*b770*/  F2FP.BF16.F32.PACK_AB R15, R87, R86 ;  /* 0x00000056570f723e */ /* 0x000fe400000010ff */
[----:B--2---:R-:W-:-:S03]  /*b780*/  IADD3 R9, P5, R22, 0x8020, RZ ;  /* 0x0000802016097810 */ /* 0x004fc60007fbe0ff */
[----:B------:R0:W-:Y:S01]  /*b790*/  STSM.16.M88.4 [R152], R12 ;  /* 0x0000000c98007844 */ /* 0x0001e20000000200 */
[----:B------:R-:W-:Y:S02]  /*b7a0*/  LOP3.LUT R8, R9, 0x380, RZ, 0xc0, !PT ;  /* 0x0000038009087812 */ /* 0x000fe400078ec0ff */
[----:B------:R-:W-:Y:S02]  /*b7b0*/  IADD3 R11, P2, R22, 0x8060, RZ ;  /* 0x00008060160b7810 */ /* 0x000fe40007f5e0ff */
[----:B------:R-:W-:Y:S02]  /*b7c0*/  MOV R4, R18 ;  /* 0x0000001200047202 */ /* 0x000fe40000000f00 */
[----:B------:R-:W-:Y:S02]  /*b7d0*/  F2FP.BF16.F32.PACK_AB R16, R89, R88 ;  /* 0x000000585910723e */ /* 0x000fe400000010ff */
[----:B------:R-:W-:Y:S02]  /*b7e0*/  LOP3.LUT R153, R156, 0x380, RZ, 0xc0, !PT ;  /* 0x000003809c997812 */ /* 0x000fe400078ec0ff */
[----:B------:R-:W-:-:S02]  /*b7f0*/  F2FP.BF16.F32.PACK_AB R17, R91, R90 ;  /* 0x0000005a5b11723e */ /* 0x000fc400000010ff */
[----:B0-----:R-:W-:Y:S02]  /*b800*/  IADD3 R13, P4, R22, 0x8040, RZ ;  /* 0x00008040160d7810 */ /* 0x001fe40007f9e0ff */
[----:B------:R-:W-:Y:S02]  /*b810*/  F2FP.BF16.F32.PACK_AB R18, R93, R92 ;  /* 0x0000005c5d12723e */ /* 0x000fe400000010ff */
[----:B------:R-:W-:Y:S02]  /*b820*/  LOP3.LUT R12, R13, 0x380, RZ, 0xc0, !PT ;  /* 0x000003800d0c7812 */ /* 0x000fe400078ec0ff */
[----:B------:R-:W-:Y:S02]  /*b830*/  F2FP.BF16.F32.PACK_AB R19, R95, R94 ;  /* 0x0000005e5f13723e */ /* 0x000fe400000010ff */
[----:B------:R-:W-:Y:S02]  /*b840*/  SHF.R.U64 R8, R8, 0x3, RZ ;  /* 0x0000000308087819 */ /* 0x000fe400000012ff */
[----:B------:R-:W-:-:S02]  /*b850*/  LOP3.LUT R10, R11, 0x380, RZ, 0xc0, !PT ;  /* 0x000003800b0a7812 */ /* 0x000fc400078ec0ff */
[----:B------:R-:W-:Y:S01]  /*b860*/  SHF.R.U64 R12, R12, 0x3, RZ ;  /* 0x000000030c0c7819 */ /* 0x000fe200000012ff */
[----:B------:R0:W-:Y:S01]  /*b870*/  STSM.16.M88.4 [R4], R16 ;  /* 0x0000001004007844 */ /* 0x0001e20000000200 */
[----:B------:R-:W-:Y:S02]  /*b880*/  SHF.R.U64 R153, R153, 0x3, RZ ;  /* 0x0000000399997819 */ /* 0x000fe400000012ff */
[----:B------:R-:W-:Y:S02]  /*b890*/  IADD3 R159, P3, R22, 0xc000, RZ ;  /* 0x0000c000169f7810 */ /* 0x000fe40007f7e0ff */
[----:B------:R-:W-:Y:S01]  /*b8a0*/  LOP3.LUT R8, R8, R9, RZ, 0x3c, !PT ;  /* 0x0000000908087212 */ /* 0x000fe200078e3cff */
[--C-:B------:R-:W-:Y:S01]  /*b8b0*/  IMAD.X R9, RZ, RZ, R23.reuse, P5 ;  /* 0x000000ffff097224 */ /* 0x100fe200028e0617 */
[----:B------:R-:W-:Y:S01]  /*b8c0*/  LOP3.LUT R12, R12, R13, RZ, 0x3c, !PT ;  /* 0x0000000d0c0c7212 */ /* 0x000fe200078e3cff */
[----:B------:R-:W-:Y:S01]  /*b8d0*/  IMAD.X R13, RZ, RZ, R23, P4 ;  /* 0x000000ffff0d7224 */ /* 0x000fe200020e0617 */
[----:B------:R-:W-:-:S02]  /*b8e0*/  LOP3.LUT R152, R153, R156, RZ, 0x3c, !PT ;  /* 0x0000009c99987212 */ /* 0x000fc400078e3cff */
[----:B------:R-:W-:Y:S01]  /*b8f0*/  LOP3.LUT R158, R159, 0x380, RZ, 0xc0, !PT ;  /* 0x000003809f9e7812 */ /* 0x000fe200078ec0ff */
[----:B------:R-:W2:Y:S01]  /*b900*/  LDC.64 R156, c[0x0][0xd00] ;  /* 0x00034000ff9c7b82 */ /* 0x000ea20000000a00 */
[----:B------:R-:W-:Y:S02]  /*b910*/  IADD3 R155, P1, R22, 0xc040, RZ ;  /* 0x0000c040169b7810 */ /* 0x000fe40007f3e0ff */
[----:B0-----:R-:W-:Y:S01]  /*b920*/  SHF.R.U64 R16, R10, 0x3, RZ ;  /* 0x000000030a107819 */ /* 0x001fe200000012ff */
[----:B------:R-:W-:Y:S01]  /*b930*/  IMAD.X R17, RZ, RZ, R23, P2 ;  /* 0x000000ffff117224 */ /* 0x000fe200010e0617 */
[----:B------:R-:W-:Y:S02]  /*b940*/  IADD3 R153, P2, R22, 0xc020, RZ ;  /* 0x0000c02016997810 */ /* 0x000fe40007f5e0ff */
[----:B------:R-:W-:Y:S02]  /*b950*/  LOP3.LUT R16, R16, R11, RZ, 0x3c, !PT ;  /* 0x0000000b10107212 */ /* 0x000fe400078e3cff */
[----:B------:R-:W-:-:S02]  /*b960*/  MOV R18, R8 ;  /* 0x0000000800127202 */ /* 0x000fc40000000f00 */
[----:B------:R-:W-:Y:S02]  /*b970*/  F2FP.BF16.F32.PACK_AB R8, R97, R96 ;  /* 0x000000606108723e */ /* 0x000fe400000010ff */
[----:B------:R-:W-:Y:S02]  /*b980*/  F2FP.BF16.F32.PACK_AB R9, R99, R98 ;  /* 0x000000626309723e */ /* 0x000fe400000010ff */
[----:B------:R-:W-:Y:S02]  /*b990*/  F2FP.BF16.F32.PACK_AB R10, R101, R100 ;  /* 0x00000064650a723e */ /* 0x000fe400000010ff */
[----:B------:R-:W-:Y:S02]  /*b9a0*/  F2FP.BF16.F32.PACK_AB R11, R103, R102 ;  /* 0x00000066670b723e */ /* 0x000fe400000010ff */
[----:B------:R-:W-:Y:S02]  /*b9b0*/  SHF.R.U64 R158, R158, 0x3, RZ ;  /* 0x000000039e9e7819 */ /* 0x000fe400000012ff */
[----:B------:R-:W-:-:S02]  /*b9c0*/  LOP3.LUT R154, R155, 0x380, RZ, 0xc0, !PT ;  /* 0x000003809b9a7812 */ /* 0x000fc400078ec0ff */
[----:B------:R-:W-:Y:S02]  /*b9d0*/  MOV R4, R12 ;  /* 0x0000000c00047202 */ /* 0x000fe40000000f00 */
[----:B------:R-:W-:Y:S02]  /*b9e0*/  LOP3.LUT R22, R153, 0x380, RZ, 0xc0, !PT ;  /* 0x0000038099167812 */ /* 0x000fe400078ec0ff */
[----:B------:R-:W-:Y:S02]  /*b9f0*/  F2FP.BF16.F32.PACK_AB R12, R105, R104 ;  /* 0x00000068690c723e */ /* 0x000fe400000010ff */
[----:B------:R-:W-:Y:S02]  /*ba00*/  F2FP.BF16.F32.PACK_AB R13, R107, R106 ;  /* 0x0000006a6b0d723e */ /* 0x000fe400000010ff */
[----:B------:R-:W-:Y:S02]  /*ba10*/  F2FP.BF16.F32.PACK_AB R14, R109, R108 ;  /* 0x0000006c6d0e723e */ /* 0x000fe400000010ff */
[----:B------:R-:W-:Y:S01]  /*ba20*/  F2FP.BF16.F32.PACK_AB R15, R111, R110 ;  /* 0x0000006e6f0f723e */ /* 0x000fe200000010ff */
[----:B------:R0:W-:Y:S01]  /*ba30*/  STSM.16.M88.4 [R18], R8 ;  /* 0x0000000812007844 */ /* 0x0001e20000000200 */
[----:B------:R-:W-:Y:S01]  /*ba40*/  LOP3.LUT R158, R158, R159, RZ, 0x3c, !PT ;  /* 0x0000009f9e9e7212 */ /* 0x000fe200078e3cff */
[----:B------:R-:W-:Y:S01]  /*ba50*/  IMAD.X R159, RZ, RZ, R23, P3 ;  /* 0x000000ffff9f7224 */ /* 0x000fe200018e0617 */
[----:B------:R-:W-:Y:S01]  /*ba60*/  SHF.R.U64 R154, R154, 0x3, RZ ;  /* 0x000000039a9a7819 */ /* 0x000fe200000012ff */
[----:B------:R3:W-:Y:S01]  /*ba70*/  STSM.16.M88.4 [R4], R12 ;  /* 0x0000000c04007844 */ /* 0x0007e20000000200 */
[----:B------:R-:W-:-:S02]  /*ba80*/  MOV R160, R16 ;  /* 0x0000001000a07202 */ /* 0x000fc40000000f00 */
[----:B------:R-:W-:Y:S01]  /*ba90*/  LOP3.LUT R154, R154, R155, RZ, 0x3c, !PT ;  /* 0x0000009b9a9a7212 */ /* 0x000fe200078e3cff */
[--C-:B------:R-:W-:Y:S01]  /*baa0*/  IMAD.X R155, RZ, RZ, R23.reuse, P1 ;  /* 0x000000ffff9b7224 */ /* 0x100fe200008e0617 */
[----:B------:R-:W-:Y:S02]  /*bab0*/  F2FP.BF16.F32.PACK_AB R16, R113, R112 ;  /* 0x000000707110723e */ /* 0x000fe400000010ff */
[----:B------:R-:W-:Y:S02]  /*bac0*/  F2FP.BF16.F32.PACK_AB R17, R115, R114 ;  /* 0x000000727311723e */ /* 0x000fe400000010ff */
[----:B0-----:R-:W-:Y:S02]  /*bad0*/  SHF.R.U64 R8, R22, 0x3, RZ ;  /* 0x0000000316087819 */ /* 0x001fe400000012ff */
[----:B------:R-:W-:Y:S01]  /*bae0*/  F2FP.BF16.F32.PACK_AB R18, R117, R116 ;  /* 0x000000747512723e */ /* 0x000fe200000010ff */
[----:B---3--:R-:W-:Y:S01]  /*baf0*/  IMAD.X R13, RZ, RZ, R23, P2 ;  /* 0x000000ffff0d7224 */ /* 0x008fe200010e0617 */
[----:B------:R-:W-:-:S02]  /*bb00*/  F2FP.BF16.F32.PACK_AB R19, R119, R118 ;  /* 0x000000767713723e */ /* 0x000fc400000010ff */
[----:B------:R-:W-:Y:S01]  /*bb10*/  LOP3.LUT R12, R8, R153, RZ, 0x3c, !PT ;  /* 0x00000099080c7212 */ /* 0x000fe200078e3cff */
[----:B------:R-:W-:Y:S01]  /*bb20*/  IMAD.X R153, RZ, RZ, R23, P0 ;  /* 0x000000ffff997224 */ /* 0x000fe200000e0617 */
[----:B------:R-:W-:Y:S02]  /*bb30*/  MOV R158, R158 ;  /* 0x0000009e009e7202 */ /* 0x000fe40000000f00 */
[----:B------:R-:W-:Y:S02]  /*bb40*/  F2FP.BF16.F32.PACK_AB R9, R123, R122 ;  /* 0x0000007a7b09723e */ /* 0x000fe400000010ff */
[----:B------:R-:W-:Y:S02]  /*bb50*/  F2FP.BF16.F32.PACK_AB R10, R125, R124 ;  /* 0x0000007c7d0a723e */ /* 0x000fe400000010ff */
[----:B------:R-:W-:Y:S01]  /*bb60*/  F2FP.BF16.F32.PACK_AB R11, R127, R126 ;  /* 0x0000007e7f0b723e */ /* 0x000fe200000010ff */
[----:B------:R0:W-:Y:S01]  /*bb70*/  STSM.16.M88.4 [R160], R16 ;  /* 0x00000010a0007844 */ /* 0x0001e20000000200 */
[----:B------:R-:W-:Y:S01]  /*bb80*/  F2FP.BF16.F32.PACK_AB R8, R121, R120 ;  /* 0x000000787908723e */ /* 0x000fe200000010ff */
[----:B------:R-:W3:Y:S01]  /*bb90*/  LDC.64 R22, c[0x0][0xd00] ;  /* 0x00034000ff167b82 */ /* 0x000ee20000000a00 */
[----:B------:R-:W-:-:S02]  /*bba0*/  MOV R4, R12 ;  /* 0x0000000c00047202 */ /* 0x000fc40000000f00 */
[----:B------:R-:W-:Y:S01]  /*bbb0*/  F2FP.BF16.F32.PACK_AB R12, R129, R128 ;  /* 0x00000080810c723e */ /* 0x000fe200000010ff */
[----:B------:R4:W-:Y:S01]  /*bbc0*/  STSM.16.M88.4 [R158], R8 ;  /* 0x000000089e007844 */ /* 0x0009e20000000200 */
[----:B------:R-:W-:Y:S02]  /*bbd0*/  F2FP.BF16.F32.PACK_AB R13, R131, R130 ;  /* 0x00000082830d723e */ /* 0x000fe400000010ff */
[----:B------:R-:W-:Y:S02]  /*bbe0*/  F2FP.BF16.F32.PACK_AB R14, R133, R132 ;  /* 0x00000084850e723e */ /* 0x000fe400000010ff */
[----:B------:R-:W-:Y:S02]  /*bbf0*/  F2FP.BF16.F32.PACK_AB R15, R135, R134 ;  /* 0x00000086870f723e */ /* 0x000fe400000010ff */
[----:B------:R-:W-:Y:S02]  /*bc00*/  MOV R154, R154 ;  /* 0x0000009a009a7202 */ /* 0x000fe40000000f00 */
[----:B------:R-:W-:-:S02]  /*bc10*/  MOV R152, R152 ;  /* 0x0000009800987202 */ /* 0x000fc40000000f00 */
[----:B0-----:R-:W-:Y:S02]  /*bc20*/  F2FP.BF16.F32.PACK_AB R16, R137, R136 ;  /* 0x000000888910723e */ /* 0x001fe400000010ff */
[----:B------:R-:W-:Y:S02]  /*bc30*/  F2FP.BF16.F32.PACK_AB R17, R139, R138 ;  /* 0x0000008a8b11723e */ /* 0x000fe400000010ff */
[----:B------:R-:W-:Y:S02]  /*bc40*/  F2FP.BF16.F32.PACK_AB R18, R141, R140 ;  /* 0x0000008c8d12723e */ /* 0x000fe400000010ff */
[----:B------:R-:W-:Y:S02]  /*bc50*/  F2FP.BF16.F32.PACK_AB R19, R143, R142 ;  /* 0x0000008e8f13723e */ /* 0x000fe400000010ff */
[----:B----4-:R-:W-:Y:S02]  /*bc60*/  F2FP.BF16.F32.PACK_AB R8, R145, R144 ;  /* 0x000000909108723e */ /* 0x010fe400000010ff */
[----:B------:R-:W-:-:S02]  /*bc70*/  F2FP.BF16.F32.PACK_AB R9, R147, R146 ;  /* 0x000000929309723e */ /* 0x000fc400000010ff */
[----:B------:R-:W-:Y:S02]  /*bc80*/  F2FP.BF16.F32.PACK_AB R10, R149, R148 ;  /* 0x00000094950a723e */ /* 0x000fe400000010ff */
[----:B------:R-:W-:Y:S01]  /*bc90*/  F2FP.BF16.F32.PACK_AB R11, R151, R150 ;  /* 0x00000096970b723e */ /* 0x000fe200000010ff */
[----:B------:R0:W-:Y:S04]  /*bca0*/  STSM.16.M88.4 [R4], R12 ;  /* 0x0000000c04007844 */ /* 0x0001e80000000200 */
[----:B------:R-:W-:Y:S04]  /*bcb0*/  STSM.16.M88.4 [R154], R16 ;  /* 0x000000109a007844 */ /* 0x000fe80000000200 */
[----:B------:R4:W-:Y:S01]  /*bcc0*/  STSM.16.M88.4 [R152], R8 ;  /* 0x0000000898007844 */ /* 0x0009e20000000200 */
[----:B------:R-:W-:Y:S01]  /*bcd0*/  BAR.SYNC.DEFER_BLOCKING 0x1, 0x100 ;  /* 0x0044000000007b1d */ /* 0x000fe20000010000 */
[----:B--2---:R-:W-:-:S04]  /*bce0*/  ISETP.NE.U32.AND P0, PT, R156, RZ, PT ;  /* 0x000000ff9c00720c */ /* 0x004fc80003f05070 */
[----:B------:R-:W-:Y:S01]  /*bcf0*/  ISETP.NE.AND.EX P0, PT, R157, RZ, PT, P0 ;  /* 0x000000ff9d00720c */ /* 0x000fe20003f05300 */
[----:B0-----:R-:W-:Y:S02]  /*bd00*/  IMAD.MOV.U32 R4, RZ, RZ, RZ ;  /* 0x000000ffff047224 */ /* 0x001fe400078e00ff */
[----:B---3--:R-:W-:Y:S01]  /*bd10*/  IMAD.WIDE R12, R207, 0x4, R22 ;  /* 0x00000004cf0c7825 */ /* 0x008fe200078e0216 */
[----:B------:R-:W-:Y:S01]  /*bd20*/  ISETP.NE.U32.AND P1, PT, RZ, UR4, PT ;  /* 0x00000004ff007c0c */ /* 0x000fe2000bf25070 */
[----:B----4-:R-:W0:Y:S08]  /*bd30*/  LDC R10, c[0x0][0xbd4] ;  /* 0x0002f500ff0a7b82 */ /* 0x010e300000000800 */
[----:B------:R-:W2:Y:S01]  /*bd40*/  LDC R152, c[0x0][0xce8] ;  /* 0x00033a00ff987b82 */ /* 0x000ea20000000800 */
[----:B------:R-:W3:Y:S01]  /*bd50*/  @P0 LDG.E R4, desc[UR38][R12.64] ;  /* 0x000000260c040981 */ /* 0x000ee2000c1e1900 */
[----:B------:R-:W-:Y:S01]  /*bd60*/  ISETP.NE.AND.EX P1, PT, RZ, UR5, PT, P1 ;  /* 0x00000005ff007c0c */ /* 0x000fe2000bf25310 */
[----:B------:R-:W-:-:S12]  /*bd70*/  IMAD.MOV.U32 R22, RZ, RZ, 0xab8 ;  /* 0x00000ab8ff167424 */ /* 0x000fd800078e00ff */
[----:B------:R-:W-:-:S04]  /*bd80*/  @P1 LEA R8, P2, R207, UR4, 0x2 ;  /* 0x00000004cf081c11 */ /* 0x000fc8000f8410ff */
[----:B------:R-:W-:Y:S02]  /*bd90*/  @P1 LEA.HI.X R9, R207, UR5, R211, 0x2, P2 ;  /* 0x00000005cf091c11 */ /* 0x000fe400090f14d3 */
        /* <DEDUP_REMOVED lines=10> */
[----:B--2---:R-:W-:-:S02]  /*be40*/  ISETP.NE.AND P4, PT, R152, 0x1, PT ;  /* 0x000000019800780c */ /* 0x004fc40003f85270 */
[----:B------:R-:W-:-:S04]  /*be50*/  ISETP.NE.AND.EX P2, PT, R157, RZ, PT, P2 ;  /* 0x000000ff9d00720c */ /* 0x000fc80003f45320 */
[----:B------:R-:W-:Y:S02]  /*be60*/  SEL R207, R207, RZ, !P2 ;  /* 0x000000ffcfcf7207 */ /* 0x000fe40005000000 */
[----:B------:R-:W-:Y:S01]  /*be70*/  SEL R211, R211, RZ, !P2 ;  /* 0x000000ffd3d37207 */ /* 0x000fe20005000000 */
[----:B----4-:R-:W-:-:S04]  /*be80*/  IMAD R11, R11, R208, RZ ;  /* 0x000000d00b0b7224 */ /* 0x010fc800078e02ff */
[----:B------:R-:W2:Y:S01]  /*be90*/  @P4 LDC R23, c[0x0][0xcec] ;  /* 0x00033b00ff174b82 */ /* 0x000ea20000000800 */
[----:B0-----:R-:W-:-:S07]  /*bea0*/  IMAD R9, R9, R207, RZ ;  /* 0x000000cf09097224 */ /* 0x001fce00078e02ff */
[----:B------:R-:W0:Y:S01]  /*beb0*/  LDC.64 R16, c[0x0][R22+0x228] ;  /* 0x00008a0016107b82 */ /* 0x000e220000000a00 */
[----:B------:R-:W-:-:S04]  /*bec0*/  IMAD.WIDE.U32 R14, R8, R207, RZ ;  /* 0x000000cf080e7225 */ /* 0x000fc800078e00ff */
[----:B------:R-:W-:Y:S02]  /*bed0*/  IMAD R211, R8, R211, R9 ;  /* 0x000000d308d37224 */ /* 0x000fe400078e0209 */
[----:B------:R-:W-:Y:S01]  /*bee0*/  IMAD.WIDE.U32 R8, R10, R208, RZ ;  /* 0x000000d00a087225 */ /* 0x000fe200078e00ff */
[----:B------:R-:W4:Y:S03]  /*bef0*/  @P4 LDC R155, c[0x0][0xcf0] ;  /* 0x00033c00ff9b4b82 */ /* 0x000f260000000800 */
[----:B------:R-:W-:-:S05]  /*bf00*/  IMAD.IADD R154, R9, 0x1, R11 ;  /* 0x00000001099a7824 */ /* 0x000fca00078e020b */
[----:B------:R-:W1:Y:S01]  /*bf10*/  LDC.64 R10, c[0x0][0xca8] ;  /* 0x00032a00ff0a7b82 */ /* 0x000e620000000a00 */
[----:B------:R-:W-:Y:S02]  /*bf20*/  IMAD.IADD R211, R15, 0x1, R211 ;  /* 0x000000010fd37824 */ /* 0x000fe400078e02d3 */
[----:B------:R-:W-:Y:S01]  /*bf30*/  IMAD.IADD R18, R206, 0x1, R200 ;  /* 0x00000001ce127824 */ /* 0x000fe200078e02c8 */
[----:B------:R-:W-:-:S05]  /*bf40*/  SEL R9, R161, RZ, P3 ;  /* 0x000000ffa1097207 */ /* 0x000fca0001800000 */
[-C--:B0-----:R-:W-:Y:S02]  /*bf50*/  IMAD R157, R17, R9.reuse, RZ ;  /* 0x00000009119d7224 */ /* 0x081fe400078e02ff */
[----:B------:R-:W-:-:S04]  /*bf60*/  IMAD.WIDE.U32 R16, R16, R9, RZ ;  /* 0x0000000910107225 */ /* 0x000fc800078e00ff */
[----:B------:R-:W-:Y:S01]  /*bf70*/  IMAD.IADD R157, R17, 0x1, R157 ;  /* 0x00000001119d7824 */ /* 0x000fe200078e029d */
[----:B-1----:R-:W0:Y:S08]  /*bf80*/  @!P3 LDC R10, c[0x0][0xc50] ;  /* 0x00031400ff0abb82 */ /* 0x002e300000000800 */
[----:B------:R-:W1:Y:S01]  /*bf90*/  @!P3 LDC R11, c[0x0][0xc54] ;  /* 0x00031500ff0bbb82 */ /* 0x000e620000000800 */
[----:B---3--:R-:W-:-:S07]  /*bfa0*/  IADD3 R153, P2, P5, R14, R8, R4 ;  /* 0x000000080e997210 */ /* 0x008fce0007d5e004 */
[----:B------:R-:W3:Y:S01]  /*bfb0*/  LDC.64 R14, c[0x0][R22+0x210] ;  /* 0x00008400160e7b82 */ /* 0x000ee20000000a00 */
[----:B--2---:R-:W-:-:S04]  /*bfc0*/  @P4 IMAD.HI.U32 R8, R18, R23, RZ ;  /* 0x0000001712084227 */ /* 0x004fc800078e00ff */
[----:B------:R-:W-:Y:S01]  /*bfd0*/  IMAD.MOV.U32 R23, RZ, RZ, R18 ;  /* 0x000000ffff177224 */ /* 0x000fe200078e0012 */
[----:B----4-:R-:W-:Y:S02]  /*bfe0*/  @P4 SHF.R.U32.HI R23, RZ, R155, R8 ;  /* 0x0000009bff174219 */ /* 0x010fe40000011608 */
[----:B------:R-:W-:-:S03]  /*bff0*/  SHF.R.S32.HI R9, RZ, 0x1f, R4 ;  /* 0x0000001fff097819 */ /* 0x000fc60000011404 */
[----:B------:R-:W-:Y:S01]  /*c000*/  IMAD.MOV R17, RZ, RZ, -R23 ;  /* 0x000000ffff117224 */ /* 0x000fe200078e0a17 */
[----:B------:R-:W-:Y:S02]  /*c010*/  IADD3.X R155, R211, R154, R9, P2, P5 ;  /* 0x0000009ad39b7210 */ /* 0x000fe400017ea409 */
[----:B------:R-:W-:Y:S02]  /*c020*/  IADD3 R16, P2, P5, R23, R153, R16 ;  /* 0x0000009917107210 */ /* 0x000fe40007d5e010 */
[----:B------:R-:W-:Y:S01]  /*c030*/  SHF.R.S32.HI R8, RZ, 0x1f, R23 ;  /* 0x0000001fff087819 */ /* 0x000fe20000011417 */
[----:B------:R-:W-:-:S03]  /*c040*/  IMAD R23, R152, R17, R18 ;  /* 0x0000001198177224 */ /* 0x000fc600078e0212 */
[----:B------:R-:W-:Y:S02]  /*c050*/  IADD3.X R17, R8, R155, R157, P2, P5 ;  /* 0x0000009b08117210 */ /* 0x000fe400017ea49d */
[----:B------:R-:W-:Y:S01]  /*c060*/  SHF.R.S32.HI R153, RZ, 0x1f, R23 ;  /* 0x0000001fff997819 */ /* 0x000fe20000011417 */
[-C--:B---3--:R-:W-:Y:S02]  /*c070*/  IMAD R8, R15, R23.reuse, RZ ;  /* 0x000000170f087224 */ /* 0x088fe400078e02ff */
        /* <DEDUP_REMOVED lines=10> */
.L_x_14407:
        /* <DEDUP_REMOVED lines=12> */
[----:B--2---:R-:W-:Y:S02]  /*c1e0*/  IMAD.IADD R14, R8, 0x1, R200 ;  /* 0x00000001080e7824 */ /* 0x004fe400078e02c8 */
        /* <DEDUP_REMOVED lines=46> */
[----:B------:R-:W-:Y:S02]  /*c4d0*/  LOP3.LUT R28, R29, 0x380, RZ, 0xc0, !PT ;  /* 0x000003801d1c7812 */ /* 0x000fe400078ec0ff */
[----:B------:R-:W-:-:S02]  /*c4e0*/  LOP3.LUT R32, R33, 0x380, RZ, 0xc0, !PT ;  /* 0x0000038021207812 */ /* 0x000fc400078ec0ff */
[----:B------:R-:W-:Y:S02]  /*c4f0*/  LOP3.LUT R36, R37, 0x380, RZ, 0xc0, !PT ;  /* 0x0000038025247812 */ /* 0x000fe400078ec0ff */
[----:B------:R-:W-:Y:S02]  /*c500*/  LOP3.LUT R40, R41, 0x380, RZ, 0xc0, !PT ;  /* 0x0000038029287812 */ /* 0x000fe400078ec0ff */
[----:B------:R-:W-:Y:S02]  /*c510*/  LOP3.LUT R44, R45, 0x380, RZ, 0xc0, !PT ;  /* 0x000003802d2c7812 */ /* 0x000fe400078ec0ff */
[----:B------:R-:W-:Y:S02]  /*c520*/  SHF.R.U64 R48, R48, 0x3, RZ ;  /* 0x0000000330307819 */ /* 0x000fe400000012ff */
        /* <DEDUP_REMOVED lines=18> */
[----:B------:R-:W-:Y:S01]  /*c650*/  LOP3.LUT R15, R10, 0x380, RZ, 0xc0, !PT ;  /* 0x000003800a0f7812 */ /* 0x000fe200078ec0ff */
        /* <DEDUP_REMOVED lines=38> */
[----:B------:R-:W5:Y:S04]  /*c8c0*/  LD.E.128 R52, desc[UR38][R52.64] ;  /* 0x0000002634347980 */ /* 0x000f68000c101d00 */
[----:B------:R0:W5:Y:S04]  /*c8d0*/  LD.E.128 R12, desc[UR38][R10.64] ;  /* 0x000000260a0c7980 */ /* 0x000168000c101d00 */
[----:B------:R-:W5:Y:S04]  /*c8e0*/  LD.E.128 R56, desc[UR38][R56.64] ;  /* 0x0000002638387980 */ /* 0x000f68000c101d00 */
[----:B------:R-:W5:Y:S01]  /*c8f0*/  LD.E.128 R60, desc[UR38][R60.64] ;  /* 0x000000263c3c7980 */ /* 0x000f62000c101d00 */
[----:B0-----:R-:W-:Y:S01]  /*c900*/  IMAD.WIDE.U32 R10, R4, UR4, RZ ;  /* 0x00000004040a7c25 */ /* 0x001fe2000f8e00ff */
[----:B------:R-:W-:-:S02]  /*c910*/  ULDC.64 UR4, c[0x0][0xbe8] ;  /* 0x0002fa0000047ab9 */ /* 0x000fc40000000a00 */
[----:B------:R-:W5:Y:S01]  /*c920*/  LD.E.128 R64, desc[UR38][R64.64] ;  /* 0x0000002640407980 */ /* 0x000f62000c101d00 */
[----:B------:R-:W-:Y:S02]  /*c930*/  IMAD.IADD R11, R11, 0x1, R9 ;  /* 0x000000010b0b7824 */ /* 0x000fe400078e0209 */
[----:B------:R-:W-:Y:S01]  /*c940*/  IMAD R9, R76, 0x20, R3 ;  /* 0x000000204c097824 */ /* 0x000fe200078e0203 */
[----:B------:R-:W5:Y:S01]  /*c950*/  LD.E.128 R68, desc[UR38][R68.64] ;  /* 0x0000002644447980 */ /* 0x000f62000c101d00 */
[----:B------:R-:W-:-:S03]  /*c960*/  IMAD.WIDE.U32 R10, R208, UR4, R10 ;  /* 0x00000004d00a7c25 */ /* 0x000fc6000f8e000a */
[----:B------:R-:W5:Y:S01]  /*c970*/  LD.E.128 R72, desc[UR38][R72.64] ;  /* 0x0000002648487980 */ /* 0x000f62000c101d00 */
[----:B------:R-:W-:Y:S01]  /*c980*/  IMAD.IADD R78, R200, 0x1, R9 ;  /* 0x00000001c84e7824 */ /* 0x000fe200078e0209 */
[----:B------:R-:W-:Y:S01]  /*c990*/  SHF.R.S32.HI R76, RZ, 0x1f, R207 ;  /* 0x0000001fff4c7819 */ /* 0x000fe200000114cf */
[----:B------:R-:W-:Y:S01]  /*c9a0*/  IMAD R11, R208, UR5, R11 ;  /* 0x00000005d00b7c24 */ /* 0x000fe2000f8e020b */
[----:B------:R-:W-:Y:S01]  /*c9b0*/  ULDC.64 UR4, c[0x0][0xbf0] ;  /* 0x0002fc0000047ab9 */ /* 0x000fe20000000a00 */
[----:B--2---:R-:W-:Y:S01]  /*c9c0*/  @P4 IMAD.HI.U32 R4, R78, R77, RZ ;  /* 0x0000004d4e044227 */ /* 0x004fe200078e00ff */
[----:B------:R-:W-:Y:S01]  /*c9d0*/  @!PT LDS RZ, [RZ] ;  /* 0x00000000fffff984 */ /* 0x000fe20000000800 */
[----:B------:R-:W-:Y:S01]  /*c9e0*/  @!PT LDS RZ, [RZ] ;  /* 0x00000000fffff984 */ /* 0x000fe20000000800 */
[----:B------:R-:W-:Y:S01]  /*c9f0*/  @!PT LDS RZ, [RZ] ;  /* 0x00000000fffff984 */ /* 0x000fe20000000800 */
[----:B------:R-:W-:Y:S01]  /*ca00*/  @!PT LDS RZ, [RZ] ;  /* 0x00000000fffff984 */ /* 0x000fe20000000800 */
[----:B------:R0:W-:Y:S06]  /*ca10*/  MEMBAR.ALL.CTA ;  /* 0x0000000000007992 */ /* 0x0001ec0000008000 */
[----:B0-----:R-:W0:Y:S01]  /*ca20*/  FENCE.VIEW.ASYNC.S ;  /* 0x00000000000073c6 */ /* 0x001e220000000000 */
[----:B------:R-:W-:Y:S01]  /*ca30*/  IMAD.MOV.U32 R9, RZ, RZ, R78 ;  /* 0x000000ffff097224 */ /* 0x000fe200078e004e */
[----:B---3--:R-:W-:Y:S01]  /*ca40*/  @P4 SHF.R.U32.HI R9, RZ, R79, R4 ;  /* 0x0000004fff094219 */ /* 0x008fe20000011604 */
[----:B------:R-:W-:-:S02]  /*ca50*/  IMAD R76, R76, UR4, RZ ;  /* 0x000000044c4c7c24 */ /* 0x000fc4000f8e02ff */
        /* <DEDUP_REMOVED lines=14> */
[----:B------:R-:W-:Y:S02]  /*cb40*/  IMAD.IADD R83, R3, 0x1, R200 ;  /* 0x0000000103537824 */ /* 0x000fe400078e02c8 */
[----:B------:R-:W-:-:S02]  /*cb50*/  IMAD R79, R77, UR5, R4 ;  /* 0x000000054d4f7c24 */ /* 0x000fc4000f8e0204 */
        /* <DEDUP_REMOVED lines=13> */
[----:B0-----:R0:W-:Y:S01]  /*cc30*/  SYNCS.ARRIVE.TRANS64.RED.A1T0 RZ, [R0+URZ], RZ ;  /* 0x000000ff00ff79a7 */ /* 0x0011e2000810043f */
[----:B------:R-:W-:Y:S01]  /*cc40*/  ISETP.GE.AND P1, PT, R3, R8, PT ;  /* 0x000000080300720c */ /* 0x000fe20003f26270 */
[----:B------:R1:W2:Y:S01]  /*cc50*/  SHFL.IDX PT, R81, R4, RZ, 0x181f ;  /* 0x00181fff04517589 */ /* 0x0002a200000e0000 */
[----:B------:R-:W-:Y:S03]  /*cc60*/  BSSY B1, `(.L_x_14409) ;  /* 0x0000019000017945 */ /* 0x000fe60003800000 */
[----:B------:R1:W3:Y:S01]  /*cc70*/  SHFL.IDX PT, R3, R9, RZ, 0x181f ;  /* 0x00181fff09037589 */ /* 0x0002e200000e0000 */
[----:B0-----:R-:W-:Y:S01]  /*cc80*/  VIADD R0, R2, 0x40 ;  /* 0x0000004002007836 */ /* 0x001fe20000000000 */
[----:B------:R-:W-:-:S02]  /*cc90*/  SHF.R.S32.HI R88, RZ, 0x1f, R2 ;  /* 0x0000001fff587819 */ /* 0x000fc40000011402 */
[----:B------:R-:W-:Y:S02]  /*cca0*/  SHF.R.S32.HI R85, RZ, 0x1f, R84 ;  /* 0x0000001fff557819 */ /* 0x000fe40000011454 */
[----:B------:R-:W-:Y:S02]  /*ccb0*/  SHF.R.S32.HI R82, RZ, 0x1f, R0 ;  /* 0x0000001fff527819 */ /* 0x000fe40000011400 */
[----:B------:R-:W-:Y:S01]  /*ccc0*/  SHF.R.S32.HI R87, RZ, 0x1f, R86 ;  /* 0x0000001fff577819 */ /* 0x000fe20000011456 */
[----:B-1----:R-:W-:Y:S06]  /*ccd0*/  @P2 BRA `(.L_x_14410) ;  /* 0x0000000000442947 */ /* 0x002fec0003800000 */
        /* <DEDUP_REMOVED lines=17> */
.L_x_14410:
[----:B------:R-:W-:Y:S05]  /*cdf0*/  BSYNC B1 ;  /* 0x0000000000017941 */ /* 0x000fea0003800000 */
.L_x_14409:
[----:B---3--:R1:W3:Y:S01]  /*ce00*/  SHFL.IDX PT, R3, R9, 0x1, 0x181f ;  /* 0x00381f0009037f89 */ /* 0x0082e200000e0000 */
        /* <DEDUP_REMOVED lines=20> */
.L_x_14412:
[----:B------:R-:W-:Y:S05]  /*cf50*/  BSYNC B1 ;  /* 0x0000000000017941 */ /* 0x000fea0003800000 */
.L_x_14411:
        /* <DEDUP_REMOVED lines=21> */
.L_x_14414:
[----:B------:R-:W-:Y:S05]  /*d0b0*/  BSYNC B1 ;  /* 0x0000000000017941 */ /* 0x000fea0003800000 */
.L_x_14413:
        /* <DEDUP_REMOVED lines=24> */
.L_x_14408:
        /* <DEDUP_REMOVED lines=11> */
[----:B------:R-:W-:Y:S01]  /*d2f0*/  SHF.R.S32.HI R4, RZ, 0x1f, R207 ;  /* 0x0000001fff047819 */ /* 0x000fe200000114cf */
[----:B------:R-:W-:Y:S01]  /*d300*/  VIADD R163, R201, 0x80 ;  /* 0x00000080c9a37836 */ /* 0x000fe20000000000 */
        /* <DEDUP_REMOVED lines=10> */
[----:B0-----:R-:W-:Y:S01]  /*d3b0*/  @P4 IMAD.HI.U32 R13, R18, R13, RZ ;  /* 0x0000000d120d4227 */ /* 0x001fe200078e00ff */
[----:B------:R-:W-:Y:S02]  /*d3c0*/  SHF.R.S32.HI R158, RZ, 0x1f, R234 ;  /* 0x0000001fff9e7819 */ /* 0x000fe400000114ea */
[----:B------:R-:W-:Y:S01]  /*d3d0*/  SHF.R.S32.HI R159, RZ, 0x1f, R235 ;  /* 0x0000001fff9f7819 */ /* 0x000fe200000114eb */
[----:B------:R-:W-:Y:S01]  /*d3e0*/  IMAD R4, R4, UR4, RZ ;  /* 0x0000000404047c24 */ /* 0x000fe2000f8e02ff */
[----:B------:R-:W-:Y:S01]  /*d3f0*/  SHF.R.S32.HI R160, RZ, 0x1f, R236 ;  /* 0x0000001fffa07819 */ /* 0x000fe200000114ec */
[----:B------:R-:W-:Y:S01]  /*d400*/  IMAD.WIDE.U32 R2, R207, UR4, R2 ;  /* 0x00000004cf027c25 */ /* 0x000fe2000f8e0002 */
[----:B------:R-:W-:-:S02]  /*d410*/  SHF.R.S32.HI R163, RZ, 0x1f, R163 ;  /* 0x0000001fffa37819 */ /* 0x000fc400000114a3 */
[----:B-1----:R-:W-:Y:S01]  /*d420*/  @P4 SHF.R.U32.HI R9, RZ, R10, R13 ;  /* 0x0000000aff094219 */ /* 0x002fe2000001160d */
[----:B------:R-:W-:Y:S01]  /*d430*/  IMAD R11, R207, UR5, R4 ;  /* 0x00000005cf0b7c24 */ /* 0x000fe2000f8e0204 */
[----:B------:R-:W-:Y:S01]  /*d440*/  ULDC.64 UR4, c[0x0][0xc48] ;  /* 0x0003120000047ab9 */ /* 0x000fe20000000a00 */
[----:B------:R-:W-:Y:S01]  /*d450*/  VIADD R165, R201, 0x78 ;  /* 0x00000078c9a57836 */ /* 0x000fe20000000000 */
[----:B------:R-:W-:Y:S01]  /*d460*/  SHF.R.S32.HI R4, RZ, 0x1f, R9 ;  /* 0x0000001fff047819 */ /* 0x000fe20000011409 */
[----:B------:R-:W-:Y:S02]  /*d470*/  IMAD.IADD R3, R3, 0x1, R11 ;  /* 0x0000000103037824 */ /* 0x000fe400078e020b */
[----:B------:R-:W-:Y:S01]  /*d480*/  IMAD.MOV R11, RZ, RZ, -R9 ;  /* 0x000000ffff0b7224 */ /* 0x000fe200078e0a09 */
[----:B------:R-:W-:Y:S01]  /*d490*/  SHF.R.S32.HI R165, RZ, 0x1f, R165 ;  /* 0x0000001fffa57819 */ /* 0x000fe200000114a5 */
[----:B------:R-:W-:-:S04]  /*d4a0*/  IMAD.WIDE.U32 R2, R161, UR4, R2 ;  /* 0x00000004a1027c25 */ /* 0x000fc8000f8e0002 */
[----:B------:R-:W-:Y:S01]  /*d4b0*/  IMAD R11, R152, R11, R18 ;  /* 0x0000000b980b7224 */ /* 0x000fe200078e0212 */
[----:B------:R-:W-:Y:S01]  /*d4c0*/  SHF.R.S32.HI R152, RZ, 0x1f, R228 ;  /* 0x0000001fff987819 */ /* 0x000fe200000114e4 */
[----:B------:R-:W-:Y:S02]  /*d4d0*/  IMAD R4, R4, UR6, RZ ;  /* 0x0000000604047c24 */ /* 0x000fe4000f8e02ff */
[----:B------:R-:W-:Y:S01]  /*d4e0*/  IMAD R3, R161, UR5, R3 ;  /* 0x00000005a1037c24 */ /* 0x000fe2000f8e0203 */
[----:B------:R-:W-:Y:S01]  /*d4f0*/  ULDC.64 UR4, c[0x0][0xc28] ;  /* 0x00030a0000047ab9 */ /* 0x000fe20000000a00 */
[C---:B------:R-:W-:Y:S01]  /*d500*/  IMAD R13, R9.reuse, UR7, R4 ;  /* 0x00000007090d7c24 */ /* 0x040fe2000f8e0204 */
[----:B------:R-:W-:Y:S01]  /*d510*/  SHF.R.S32.HI R4, RZ, 0x1f, R11 ;  /* 0x0000001fff047819 */ /* 0x000fe2000001140b */
[----:B------:R-:W-:Y:S01]  /*d520*/  IMAD.WIDE.U32 R2, R9, UR6, R2 ;  /* 0x0000000609027c25 */ /* 0x000fe2000f8e0002 */
[----:B------:R-:W-:-:S03]  /*d530*/  SHF.R.S32.HI R161, RZ, 0x1f, R237 ;  /* 0x0000001fffa17819 */ /* 0x000fc600000114ed */
[----:B------:R-:W-:Y:S02]  /*d540*/  IMAD R4, R4, UR4, RZ ;  /* 0x0000000404047c24 */ /* 0x000fe4000f8e02ff */
[----:B------:R-:W-:Y:S02]  /*d550*/  IMAD.IADD R3, R3, 0x1, R13 ;  /* 0x0000000103037824 */ /* 0x000fe400078e020d */
[C---:B------:R-:W-:Y:S02]  /*d560*/  IMAD R9, R11.reuse, UR5, R4 ;  /* 0x000000050b097c24 */ /* 0x040fe4000f8e0204 */
[----:B------:R-:W-:Y:S01]  /*d570*/  IMAD.WIDE.U32 R2, R11, UR4, R2 ;  /* 0x000000040b027c25 */ /* 0x000fe2000f8e0002 */
[----:B------:R-:W-:-:S03]  /*d580*/  ULDC.64 UR4, c[0x0][0xc00] ;  /* 0x0003000000047ab9 */ /* 0x000fc60000000a00 */
[----:B------:R-:W-:Y:S01]  /*d590*/  VIADD R4, R0, 0x32420 ;  /* 0x0003242000047836 */ /* 0x000fe20000000000 */
[C---:B------:R-:W-:Y:S01]  /*d5a0*/  LEA R0, P1, R2.reuse, UR4, 0x2 ;  /* 0x0000000402007c11 */ /* 0x040fe2000f8210ff */
[----:B------:R-:W-:Y:S02]  /*d5b0*/  IMAD.IADD R3, R3, 0x1, R9 ;  /* 0x0000000103037824 */ /* 0x000fe400078e0209 */
[C---:B------:R-:W-:Y:S01]  /*d5c0*/  VIADD R167, R201.reuse, 0x70 ;  /* 0x00000070c9a77836 */ /* 0x040fe20000000000 */
[----:B------:R-:W-:Y:S01]  /*d5d0*/  PRMT R9, RZ, 0x654, R4 ;  /* 0x00000654ff097816 */ /* 0x000fe20000000004 */
[C---:B------:R-:W-:Y:S01]  /*d5e0*/  VIADD R169, R201.reuse, 0x68 ;  /* 0x00000068c9a97836 */ /* 0x040fe20000000000 */
[----:B------:R-:W-:Y:S01]  /*d5f0*/  LEA.HI.X R4, R2, UR5, R3, 0x2, P1 ;  /* 0x0000000502047c11 */ /* 0x000fe200088f1403 */
[C---:B------:R-:W-:Y:S01]  /*d600*/  VIADD R171, R201.reuse, 0x60 ;  /* 0x00000060c9ab7836 */ /* 0x040fe20000000000 */
[----:B------:R0:W-:Y:S01]  /*d610*/  SYNCS.ARRIVE.TRANS64.RED.A1T0 RZ, [R9+URZ], RZ ;  /* 0x000000ff09ff79a7 */ /* 0x0001e2000810043f */
[C---:B------:R-:W-:Y:S01]  /*d620*/  VIADD R173, R201.reuse, 0x58 ;  /* 0x00000058c9ad7836 */ /* 0x040fe20000000000 */
[----:B------:R0:W1:Y:S01]  /*d630*/  SHFL.IDX PT, R2, R0, RZ, 0x1c1f ;  /* 0x001c1fff00027589 */ /* 0x00006200000e0000 */
[C---:B------:R-:W-:Y:S01]  /*d640*/  VIADD R175, R201.reuse, 0x50 ;  /* 0x00000050c9af7836 */ /* 0x040fe20000000000 */
[----:B------:R-:W-:Y:S01]  /*d650*/  SHF.R.S32.HI R167, RZ, 0x1f, R167 ;  /* 0x0000001fffa77819 */ /* 0x000fe200000114a7 */
[C---:B------:R-:W-:Y:S01]  /*d660*/  VIADD R177, R201.reuse, 0x48 ;  /* 0x00000048c9b17836 */ /* 0x040fe20000000000 */
[----:B------:R0:W2:Y:S01]  /*d670*/  SHFL.IDX PT, R3, R4, RZ, 0x1c1f ;  /* 0x001c1fff04037589 */ /* 0x0000a200000e0000 */
        /* <DEDUP_REMOVED lines=36> */
[----:B------:R-:W-:Y:S01]  /*d8c0*/  VIADD R192, R201, 0x8 ;  /* 0x00000008c9c07836 */ /* 0x000fe20000000000 */
[----:B012---:R-:W-:Y:S06]  /*d8d0*/  @P0 BRA `(.L_x_14417) ;  /* 0x00000008001c0947 */ /* 0x007fec0003800000 */
        /* <DEDUP_REMOVED lines=8> */
[----:B------:R-:W-:-:S03]  /*d960*/  SHF.R.S32.HI R9, RZ, 0x1f, R210 ;  /* 0x0000001fff097819 */ /* 0x000fc600000114d2 */
[-C--:B------:R-:W-:Y:S02]  /*d970*/  @!P4 LEA R10, P2, R192, R2.reuse, 0x2 ;  /* 0x00000002c00ac211 */ /* 0x080fe400078410ff */
[----:B------:R-:W-:Y:S02]  /*d980*/  @!P3 LEA R12, P6, R190, R2, 0x2 ;  /* 0x00000002be0cb211 */ /* 0x000fe400078c10ff */
[----:B------:R-:W-:Y:S01]  /*d990*/  @!P5 IMAD.WIDE R14, R201, 0x4, R2 ;  /* 0x00000004c90ed825 */ /* 0x000fe200078e0202 */
[-C--:B------:R-:W-:Y:S02]  /*d9a0*/  @!P4 LEA.HI.X R11, R192, R3.reuse, R193, 0x2, P2 ;  /* 0x00000003c00bc211 */ /* 0x080fe400010f14c1 */
[----:B------:R-:W-:Y:S02]  /*d9b0*/  ISETP.GE.AND P2, PT, R184, UR4, PT ;  /* 0x00000004b8007c0c */ /* 0x000fe4000bf46270 */
[----:B------:R-:W-:Y:S01]  /*d9c0*/  @!P3 LEA.HI.X R13, R190, R3, R191, 0x2, P6 ;  /* 0x00000003be0db211 */ /* 0x000fe200030f14bf */
[----:B------:R0:W-:Y:S04]  /*d9d0*/  @!P5 ST.E.64 desc[UR38][R14.64], R24 ;  /* 0x000000180e00d985 */ /* 0x0001e8000c101b26 */
[----:B------:R1:W-:Y:S01]  /*d9e0*/  @!P4 ST.E.64 desc[UR38][R10.64], R28 ;  /* 0x0000001c0a00c985 */ /* 0x0003e2000c101b26 */
[----:B------:R-:W-:-:S03]  /*d9f0*/  ISETP.GE.AND P4, PT, R180, UR4, PT ;  /* 0x00000004b4007c0c */ /* 0x000fc6000bf86270 */
[----:B------:R2:W-:Y:S01]  /*da00*/  @!P3 ST.E.64 desc[UR38][R12.64], R32 ;  /* 0x000000200c00b985 */ /* 0x0005e2000c101b26 */
[----:B------:R-:W-:Y:S01]  /*da10*/  ISETP.GE.AND P3, PT, R182, UR4, PT ;  /* 0x00000004b6007c0c */ /* 0x000fe2000bf66270 */
[----:B0-----:R-:W-:Y:S01]  /*da20*/  VIADD R25, R201, 0xf8 ;  /* 0x000000f8c9197836 */ /* 0x001fe20000000000 */
        /* <DEDUP_REMOVED lines=23> */
[-C--:B0-----:R-:W-:Y:S02]  /*dba0*/  @!P0 LEA R10, P4, R176, R2.reuse, 0x2 ;  /* 0x00000002b00a8211 */ /* 0x081fe400078810ff */
[----:B-1----:R-:W-:Y:S02]  /*dbb0*/  @!P1 LEA R12, P5, R174, R2, 0x2 ;  /* 0x00000002ae0c9211 */ /* 0x002fe400078a10ff */
        /* <DEDUP_REMOVED lines=51> */
[-C--:B------:R-:W-:Y:S02]  /*def0*/  @!P1 LEA.HI.X R13, R232, R3.reuse, R156, 0x2, P5 ;  /* 0x00000003e80d9211 */ /* 0x080fe400028f149c */
[-C--:B--2---:R-:W-:Y:S02]  /*df00*/  @!P0 LEA R14, P6, R231, R2.reuse, 0x2 ;  /* 0x00000002e70e8211 */ /* 0x084fe400078c10ff */
[-C--:B------:R-:W-:Y:S01]  /*df10*/  @!P4 LEA R20, P5, R229, R2.reuse, 0x2 ;  /* 0x00000002e514c211 */ /* 0x080fe200078a10ff */
[----:B------:R1:W-:Y:S01]  /*df20*/  @!P1 ST.E.64 desc[UR38][R12.64], R112 ;  /* 0x000000700c009985 */ /* 0x0003e2000c101b26 */
[----:B------:R-:W-:Y:S02]  /*df30*/  @!P3 LEA R18, P1, R230, R2, 0x2 ;  /* 0x00000002e612b211 */ /* 0x000fe400078210ff */
[----:B------:R-:W-:Y:S02]  /*df40*/  @!P0 LEA.HI.X R15, R231, R3, R155, 0x2, P6 ;  /* 0x00000003e70f8211 */ /* 0x000fe400030f149b */
[----:B------:R-:W-:-:S02]  /*df50*/  ISETP.GE.AND P2, PT, R228, UR4, PT ;  /* 0x00000004e4007c0c */ /* 0x000fc4000bf46270 */
[-C--:B------:R-:W-:Y:S01]  /*df60*/  @!P3 LEA.HI.X R19, R230, R3.reuse, R154, 0x2, P1 ;  /* 0x00000003e613b211 */ /* 0x080fe200008f149a */
[----:B------:R2:W-:Y:S01]  /*df70*/  @!P0 ST.E.64 desc[UR38][R14.64], R116 ;  /* 0x000000740e008985 */ /* 0x0005e2000c101b26 */
[----:B------:R-:W-:Y:S02]  /*df80*/  ISETP.GE.AND P1, PT, R213, UR4, PT ;  /* 0x00000004d5007c0c */ /* 0x000fe4000bf26270 */
[----:B------:R-:W-:Y:S01]  /*df90*/  @!P4 LEA.HI.X R21, R229, R3, R153, 0x2, P5 ;  /* 0x00000003e515c211 */ /* 0x000fe200028f1499 */
[----:B------:R3:W-:Y:S01]  /*dfa0*/  @!P3 ST.E.64 desc[UR38][R18.64], R120 ;  /* 0x000000781200b985 */ /* 0x0007e2000c101b26 */
[----:B------:R-:W-:Y:S02]  /*dfb0*/  ISETP.GE.AND P0, PT, R210, UR4, PT ;  /* 0x00000004d2007c0c */ /* 0x000fe4000bf06270 */
[----:B------:R-:W-:Y:S01]  /*dfc0*/  ISETP.GE.AND P3, PT, R23, UR4, PT ;  /* 0x0000000417007c0c */ /* 0x000fe2000bf66270 */
[----:B------:R4:W-:Y:S01]  /*dfd0*/  @!P4 ST.E.64 desc[UR38][R20.64], R124 ;  /* 0x0000007c1400c985 */ /* 0x0009e2000c101b26 */
[----:B------:R-:W-:-:S02]  /*dfe0*/  ISETP.GE.AND P4, PT, R17, UR4, PT ;  /* 0x0000000411007c0c */ /* 0x000fc4000bf86270 */
[----:B0-----:R-:W-:-:S03]  /*dff0*/  @!P2 LEA R10, P5, R228, R2, 0x2 ;  /* 0x00000002e40aa211 */ /* 0x001fc600078a10ff */
[CC--:B-1----:R-:W-:Y:S02]  /*e000*/  @!P1 LEA R12, P6, R213.reuse, R2.reuse, 0x2 ;  /* 0x00000002d50c9211 */ /* 0x0c2fe400078c10ff */
[-C--:B------:R-:W-:Y:S02]  /*e010*/  @!P2 LEA.HI.X R11, R228, R3.reuse, R152, 0x2, P5 ;  /* 0x00000003e40ba211 */ /* 0x080fe400028f1498 */
[C---:B--2---:R-:W-:Y:S02]  /*e020*/  @!P0 LEA R14, P5, R210.reuse, R2, 0x2 ;  /* 0x00000002d20e8211 */ /* 0x044fe400078a10ff */
[-C--:B------:R-:W-:Y:S01]  /*e030*/  @!P1 LEA.HI.X R13, R213, R3.reuse, R22, 0x2, P6 ;  /* 0x00000003d50d9211 */ /* 0x080fe200030f1416 */
[----:B------:R0:W-:Y:S01]  /*e040*/  @!P2 ST.E.64 desc[UR38][R10.64], R128 ;  /* 0x000000800a00a985 */ /* 0x0001e2000c101b26 */
[----:B------:R-:W-:Y:S02]  /*e050*/  ISETP.GE.AND P6, PT, R25, UR4, PT ;  /* 0x0000000419007c0c */ /* 0x000fe4000bfc6270 */
[----:B------:R-:W-:Y:S01]  /*e060*/  @!P0 LEA.HI.X R15, R210, R3, R9, 0x2, P5 ;  /* 0x00000003d20f8211 */ /* 0x000fe200028f1409 */
[----:B------:R0:W-:Y:S01]  /*e070*/  @!P1 ST.E.64 desc[UR38][R12.64], R132 ;  /* 0x000000840c009985 */ /* 0x0001e2000c101b26 */
[----:B---3--:R-:W-:-:S02]  /*e080*/  SHF.R.S32.HI R19, RZ, 0x1f, R17 ;  /* 0x0000001fff137819 */ /* 0x008fc40000011411 */
[CC--:B------:R-:W-:Y:S01]  /*e090*/  @!P4 LEA R18, P5, R17.reuse, R2.reuse, 0x2 ;  /* 0x000000021112c211 */ /* 0x0c0fe200078a10ff */
[----:B------:R0:W-:Y:S01]  /*e0a0*/  @!P0 ST.E.64 desc[UR38][R14.64], R136 ;  /* 0x000000880e008985 */ /* 0x0001e2000c101b26 */
[----:B------:R-:W-:Y:S02]  /*e0b0*/  SHF.R.S32.HI R9, RZ, 0x1f, R23 ;  /* 0x0000001fff097819 */ /* 0x000fe40000011417 */
[----:B------:R-:W-:Y:S02]  /*e0c0*/  @!P4 LEA.HI.X R19, R17, R3, R19, 0x2, P5 ;  /* 0x000000031113c211 */ /* 0x000fe400028f1413 */
[----:B----4-:R-:W-:-:S03]  /*e0d0*/  @!P3 LEA R20, P5, R23, R2, 0x2 ;  /* 0x000000021714b211 */ /* 0x010fc600078a10ff */
[----:B------:R0:W-:Y:S01]  /*e0e0*/  @!P4 ST.E.64 desc[UR38][R18.64], R140 ;  /* 0x0000008c1200c985 */ /* 0x0001e2000c101b26 */
[-C--:B------:R-:W-:Y:S02]  /*e0f0*/  @!P3 LEA.HI.X R21, R23, R3.reuse, R9, 0x2, P5 ;  /* 0x000000031715b211 */ /* 0x080fe400028f1409 */
[----:B------:R-:W-:Y:S02]  /*e100*/  SHF.R.S32.HI R9, RZ, 0x1f, R25 ;  /* 0x0000001fff097819 */ /* 0x000fe40000011419 */
[C---:B------:R-:W-:Y:S01]  /*e110*/  @!P6 LEA R2, P5, R25.reuse, R2, 0x2 ;  /* 0x000000021902e211 */ /* 0x040fe200078a10ff */
[----:B------:R0:W-:Y:S03]  /*e120*/  @!P3 ST.E.64 desc[UR38][R20.64], R144 ;  /* 0x000000901400b985 */ /* 0x0001e6000c101b26 */
[----:B------:R-:W-:-:S05]  /*e130*/  @!P6 LEA.HI.X R3, R25, R3, R9, 0x2, P5 ;  /* 0x000000031903e211 */ /* 0x000fca00028f1409 */
[----:B------:R0:W-:Y:S04]  /*e140*/  @!P6 ST.E.64 desc[UR38][R2.64], R148 ;  /* 0x000000940200e985 */ /* 0x0001e8000c101b26 */
.L_x_14417:
[----:B------:R-:W-:Y:S05]  /*e150*/  BSYNC B1 ;  /* 0x0000000000017941 */ /* 0x000fea0003800000 */
.L_x_14416:
[----:B------:R-:W-:Y:S01]  /*e160*/  ISETP.GE.AND P0, PT, R16, R8, PT ;  /* 0x000000081000720c */ /* 0x000fe20003f06270 */
[----:B0-----:R0:W1:Y:S04]  /*e170*/  SHFL.IDX PT, R3, R4, 0x1, 0x1c1f ;  /* 0x003c1f0004037f89 */ /* 0x00106800000e0000 */
[----:B------:R0:W2:Y:S08]  /*e180*/  SHFL.IDX PT, R2, R0, 0x1, 0x1c1f ;  /* 0x003c1f0000027f89 */ /* 0x0000b000000e0000 */
[----:B0-----:R-:W-:Y:S05]  /*e190*/  @P0 BRA `(.L_x_14415) ;  /* 0x0000001400b80947 */ /* 0x001fea0003800000 */
        /* <DEDUP_REMOVED lines=9> */
[CC--:B--2---:R-:W-:Y:S02]  /*e230*/  @!P5 LEA R10, P3, R192.reuse, R2.reuse, 0x2 ;  /* 0x00000002c00ad211 */ /* 0x0c4fe400078610ff */
[----:B-1----:R-:W-:Y:S02]  /*e240*/  @!P4 IMAD.WIDE R8, R201, 0x4, R2 ;  /* 0x00000004c908c825 */ /* 0x002fe400078e0202 */
[-C--:B------:R-:W-:Y:S02]  /*e250*/  @!P5 LEA.HI.X R11, R192, R3.reuse, R193, 0x2, P3 ;  /* 0x00000003c00bd211 */ /* 0x080fe400018f14c1 */
[-C--:B------:R-:W-:Y:S01]  /*e260*/  @!P2 LEA R12, P6, R190, R2.reuse, 0x2 ;  /* 0x00000002be0ca211 */ /* 0x080fe200078c10ff */
[----:B------:R0:W-:Y:S01]  /*e270*/  @!P4 ST.E.64 desc[UR38][R8.64], R26 ;  /* 0x0000001a0800c985 */ /* 0x0001e2000c101b26 */
[----:B------:R-:W-:Y:S02]  /*e280*/  ISETP.GE.AND P3, PT, R184, UR4, PT ;  /* 0x00000004b8007c0c */ /* 0x000fe4000bf66270 */
[----:B------:R-:W-:Y:S01]  /*e290*/  @!P2 LEA.HI.X R13, R190, R3, R191, 0x2, P6 ;  /* 0x00000003be0da211 */ /* 0x000fe200030f14bf */
[----:B------:R1:W-:Y:S01]  /*e2a0*/  @!P5 ST.E.64 desc[UR38][R10.64], R30 ;  /* 0x0000001e0a00d985 */ /* 0x0003e2000c101b26 */
[----:B------:R-:W-:-:S02]  /*e2b0*/  @!P1 LEA R14, P5, R188, R2, 0x2 ;  /* 0x00000002bc0e9211 */ /* 0x000fc400078a10ff */
[----:B------:R-:W-:Y:S01]  /*e2c0*/  ISETP.GE.AND P4, PT, R182, UR4, PT ;  /* 0x00000004b6007c0c */ /* 0x000fe2000bf86270 */
[----:B------:R2:W-:Y:S01]  /*e2d0*/  @!P2 ST.E.64 desc[UR38][R12.64], R34 ;  /* 0x000000220c00a985 */ /* 0x0005e2000c101b26 */
[-C--:B------:R-:W-:Y:S02]  /*e2e0*/  @!P0 LEA R16, P6, R186, R2.reuse, 0x2 ;  /* 0x00000002ba108211 */ /* 0x080fe400078c10ff */
        /* <DEDUP_REMOVED lines=8> */
[-C--:B-1----:R-:W-:Y:S02]  /*e370*/  @!P4 LEA R10, P2, R182, R2.reuse, 0x2 ;  /* 0x00000002b60ac211 */ /* 0x082fe400078410ff */
[-C--:B------:R-:W-:Y:S02]  /*e380*/  @!P3 LEA.HI.X R9, R184, R3.reuse, R185, 0x2, P6 ;  /* 0x00000003b809b211 */ /* 0x080fe400030f14b9 */
[----:B------:R-:W-:Y:S02]  /*e390*/  @!P5 LEA R18, P6, R180, R2, 0x2 ;  /* 0x00000002b412d211 */ /* 0x000fe400078c10ff */
[----:B------:R-:W-:Y:S01]  /*e3a0*/  @!P4 LEA.HI.X R11, R182, R3, R183, 0x2, P2 ;  /* 0x00000003b60bc211 */ /* 0x000fe200010f14b7 */
[----:B------:R1:W-:Y:S01]  /*e3b0*/  @!P3 ST.E.64 desc[UR38][R8.64], R46 ;  /* 0x0000002e0800b985 */ /* 0x0003e2000c101b26 */
[----:B------:R-:W-:-:S02]  /*e3c0*/  ISETP.GE.AND P2, PT, R174, UR4, PT ;  /* 0x00000004ae007c0c */ /* 0x000fc4000bf46270 */
[-C--:B------:R-:W-:Y:S01]  /*e3d0*/  @!P5 LEA.HI.X R19, R180, R3.reuse, R181, 0x2, P6 ;  /* 0x00000003b413d211 */ /* 0x080fe200030f14b5 */
[----:B------:R4:W-:Y:S01]  /*e3e0*/  @!P4 ST.E.64 desc[UR38][R10.64], R50 ;  /* 0x000000320a00c985 */ /* 0x0009e2000c101b26 */
[-C--:B--2---:R-:W-:Y:S02]  /*e3f0*/  @!P0 LEA R12, P4, R178, R2.reuse, 0x2 ;  /* 0x00000002b20c8211 */ /* 0x084fe400078810ff */
        /* <DEDUP_REMOVED lines=8> */
[-C--:B0-----:R-:W-:Y:S01]  /*e480*/  @!P2 LEA R16, P6, R174, R2.reuse, 0x2 ;  /* 0x00000002ae10a211 */ /* 0x081fe200078c10ff */
        /* <DEDUP_REMOVED lines=20> */
[-C--:B-1----:R-:W-:Y:S02]  /*e5d0*/  @!P0 LEA R16, P6, R162, R2.reuse, 0x2 ;  /* 0x00000002a2108211 */ /* 0x082fe400078c10ff */
        /* <DEDUP_REMOVED lines=52> */
[-C--:B------:R-:W-:Y:S01]  /*e920*/  @!P4 LEA.HI.X R9, R213, R3.reuse, R22, 0x2, P6 ;  /* 0x00000003d509c211 */ /* 0x080fe200030f1416 */
[----:B---3--:R-:W-:Y:S01]  /*e930*/  VIADD R19, R201, 0xf8 ;  /* 0x000000f8c9137836 */ /* 0x008fe20000000000 */
[----:B------:R-:W-:Y:S02]  /*e940*/  SHF.R.S32.HI R0, RZ, 0x1f, R23 ;  /* 0x0000001fff007819 */ /* 0x000fe40000011417 */
[C---:B------:R-:W-:Y:S01]  /*e950*/  @!P2 LEA R16, P6, R23.reuse, R2, 0x2 ;  /* 0x000000021710a211 */ /* 0x040fe200078c10ff */
[----:B------:R0:W-:Y:S01]  /*e960*/  @!P4 ST.E.64 desc[UR38][R8.64], R134 ;  /* 0x000000860800c985 */ /* 0x0001e2000c101b26 */
[-C--:B------:R-:W-:Y:S02]  /*e970*/  @!P5 LEA.HI.X R11, R210, R3.reuse, R21, 0x2, P3 ;  /* 0x00000003d20bd211 */ /* 0x080fe400018f1415 */
[----:B------:R-:W-:-:S02]  /*e980*/  @!P2 LEA.HI.X R17, R23, R3, R0, 0x2, P6 ;  /* 0x000000031711a211 */ /* 0x000fc400030f1400 */
        /* <DEDUP_REMOVED lines=10> */
.L_x_14406:
[----:B------:R-:W3:Y:S01]  /*ea30*/  LDC.64 R8, c[0x0][0xd00] ;  /* 0x00034000ff087b82 */ /* 0x000ee20000000a00 */
[----:B------:R-:W-:Y:S01]  /*ea40*/  ULDC.64 UR4, c[0x0][0xd08] ;  /* 0x0003420000047ab9 */ /* 0x000fe20000000a00 */
[----:B------:R-:W-:Y:S01]  /*ea50*/  IMAD.MOV.U32 R17, RZ, RZ, RZ ;  /* 0x000000ffff117224 */ /* 0x000fe200078e00ff */
[----:B------:R-:W-:-:S04]  /*ea60*/  ISETP.NE.U32.AND P1, PT, RZ, UR4, PT ;  /* 0x00000004ff007c0c */ /* 0x000fc8000bf25070 */
[----:B------:R-:W-:Y:S01]  /*ea70*/  ISETP.NE.AND.EX P1, PT, RZ, UR5, PT, P1 ;  /* 0x00000005ff007c0c */ /* 0x000fe2000bf25310 */
[----:B------:R-:W4:Y:S01]  /*ea80*/  LDC.64 R2, c[0x0][0xd00] ;  /* 0x00034000ff027b82 */ /* 0x000f220000000a00 */
[----:B---3--:R-:W-:-:S04]  /*ea90*/  ISETP.NE.U32.AND P0, PT, R8, RZ, PT ;  /* 0x000000ff0800720c */ /* 0x008fc80003f05070 */
[----:B------:R-:W-:-:S07]  /*eaa0*/  ISETP.NE.AND.EX P0, PT, R9, RZ, PT, P0 ;  /* 0x000000ff0900720c */ /* 0x000fce0003f05300 */
[C---:B------:R-:W-:Y:S01]  /*eab0*/  @P1 LEA R8, P2, R207.reuse, UR4, 0x2 ;  /* 0x00000004cf081c11 */ /* 0x040fe2000f8410ff */
[----:B------:R-:W-:Y:S01]  /*eac0*/  ULDC UR4, c[0x0][0xb88] ;  /* 0x0002e20000047ab9 */ /* 0x000fe20000000800 */
[C---:B----4-:R-:W-:Y:S02]  /*ead0*/  IMAD.WIDE R2, R207.reuse, 0x4, R2 ;  /* 0x00000004cf027825 */ /* 0x050fe400078e0202 */
[----:B------:R-:W-:Y:S02]  /*eae0*/  @P1 LEA.HI.X R9, R207, UR5, R211, 0x2, P2 ;  /* 0x00000005cf091c11 */ /* 0x000fe400090f14d3 */
[----:B-1----:R-:W-:Y:S01]  /*eaf0*/  IMAD.U32 R0, RZ, RZ, UR4 ;  /* 0x00000004ff007e24 */ /* 0x002fe2000f8e00ff */
[----:B------:R1:W5:Y:S05]  /*eb00*/  @P0 LDG.E R17, desc[UR38][R2.64] ;  /* 0x0000002602110981 */ /* 0x00036a000c1e1900 */
[----:B------:R1:W5:Y:S01]  /*eb10*/  @P1 LDG.E R0, desc[UR38][R8.64] ;  /* 0x0000002608001981 */ /* 0x000362000c1e1900 */
[----:B------:R-:W-:Y:S01]  /*eb20*/  ISETP.NE.AND P2, PT, R209, RZ, PT ;  /* 0x000000ffd100720c */ /* 0x000fe20003f45270 */
[----:B--2---:R-:W2:-:S12]  /*eb30*/  S2R R4, SR_TID.X ;  /* 0x0000000000047919 */ /* 0x004e980000002100 */
[----:B------:R-:W3:Y:S01]  /*eb40*/  @!P2 LDC R209, c[0x0][0xbd4] ;  /* 0x0002f500ffd1ab82 */ /* 0x000ee20000000800 */
[----:B--2---:R-:W-:Y:S01]  /*eb50*/  VIADD R20, R4, 0xffffff80 ;  /* 0xffffff8004147836 */ /* 0x004fe20000000000 */
[----:B---3--:R-:W-:-:S04]  /*eb60*/  ISETP.GT.AND P2, PT, R209, 0x1, PT ;  /* 0x00000001d100780c */ /* 0x008fc80003f44270 */
[----:B------:R-:W-:Y:S01]  /*eb70*/  ISETP.GT.AND P3, PT, R20, 0x7f, PT ;  /* 0x0000007f1400780c */ /* 0x000fe20003f64270 */
[----:B-1----:R-:W-:-:S12]  /*eb80*/  @P1 BRA `(.L_x_14418) ;  /* 0x0000000000101947 */ /* 0x002fd80003800000 */
[----:B------:R-:W-:Y:S05]  /*eb90*/  @!P0 BRA `(.L_x_14418) ;  /* 0x00000000000c8947 */ /* 0x000fea0003800000 */
[----:B------:R-:W2:Y:S04]  /*eba0*/  LDG.E R9, desc[UR38][R2.64] ;  /* 0x0000002602097981 */ /* 0x000ea8000c1e1900 */
[----:B-----5:R-:W2:Y:S02]  /*ebb0*/  LDG.E R0, desc[UR38][R2.64+0x4] ;  /* 0x0000042602007981 */ /* 0x020ea4000c1e1900 */
[----:B--2---:R-:W-:-:S07]  /*ebc0*/  IMAD.IADD R0, R0, 0x1, -R9 ;  /* 0x0000000100007824 */ /* 0x004fce00078e0a09 */
.L_x_14418:
        /* <DEDUP_REMOVED lines=10> */
[----:B------:R-:W2:Y:S01]  /*ec70*/  LDL.LU R22, [R1+0x3c] ;  /* 0x00003c0001167983 */ /* 0x000ea20000300800 */
[----:B------:R-:W-:Y:S01]  /*ec80*/  ISETP.NE.AND P1, PT, R29, 0x1, PT ;  /* 0x000000011d00780c */ /* 0x000fe20003f25270 */
[----:B------:R-:W-:Y:S01]  /*ec90*/  IMAD.MOV.U32 R16, RZ, RZ, 0xab8 ;  /* 0x00000ab8ff107424 */ /* 0x000fe200078e00ff */
[----:B------:R-:W-:Y:S01]  /*eca0*/  ISETP.GT.AND P0, PT, R209, 0x1, PT ;  /* 0x00000001d100780c */ /* 0x000fe20003f04270 */
[----:B------:R-:W1:Y:S01]  /*ecb0*/  LDC.64 R26, c[0x0][0xca8] ;  /* 0x00032a00ff1a7b82 */ /* 0x000e620000000a00 */
[----:B------:R-:W-:Y:S02]  /*ecc0*/  IMAD.MOV.U32 R19, RZ, RZ, R25 ;  /* 0x000000ffff137224 */ /* 0x000fe400078e0019 */
[----:B------:R-:W-:-:S05]  /*ecd0*/  SEL R16, R16, 0xa78, P0 ;  /* 0x00000a7810107807 */ /* 0x000fca0000000000 */
[----:B------:R-:W3:Y:S08]  /*ece0*/  LDC.64 R8, c[0x0][R16+0x220] ;  /* 0x0000880010087b82 */ /* 0x000ef00000000a00 */
[----:B------:R-:W4:Y:S08]  /*ecf0*/  @P1 LDC R4, c[0x0][0xcec] ;  /* 0x00033b00ff041b82 */ /* 0x000f300000000800 */
[----:B------:R-:W5:Y:S08]  /*ed00*/  LDC.64 R2, c[0x0][R16+0x218] ;  /* 0x0000860010027b82 */ /* 0x000f700000000a00 */
[----:B------:R-:W0:Y:S01]  /*ed10*/  @P1 LDC R23, c[0x0][0xcf0] ;  /* 0x00033c00ff171b82 */ /* 0x000e220000000800 */
[----:B---3--:R-:W-:-:S02]  /*ed20*/  IMAD R9, R9, R207, RZ ;  /* 0x000000cf09097224 */ /* 0x008fc400078e02ff */
[----:B------:R-:W-:-:S05]  /*ed30*/  IMAD.WIDE.U32 R14, R8, R207, RZ ;  /* 0x000000cf080e7225 */ /* 0x000fca00078e00ff */
[----:B------:R-:W3:Y:S01]  /*ed40*/  LDC.64 R10, c[0x0][R16+0x228] ;  /* 0x00008a00100a7b82 */ /* 0x000ee20000000a00 */
[----:B----4-:R-:W-:-:S07]  /*ed50*/  @P1 IMAD.HI.U32 R4, R25, R4, RZ ;  /* 0x0000000419041227 */ /* 0x010fce00078e00ff */
[----:B------:R-:W4:Y:S01]  /*ed60*/  LDC.64 R12, c[0x0][R16+0x210] ;  /* 0x00008400100c7b82 */ /* 0x000f220000000a00 */
[-C--:B-----5:R-:W-:Y:S02]  /*ed70*/  IMAD R21, R3, R208.reuse, RZ ;  /* 0x000000d003157224 */ /* 0x0a0fe400078e02ff */
[----:B------:R-:W-:-:S04]  /*ed80*/  IMAD.WIDE.U32 R2, R2, R208, RZ ;  /* 0x000000d002027225 */ /* 0x000fc800078e00ff */
[----:B------:R-:W-:Y:S01]  /*ed90*/  IMAD.IADD R21, R3, 0x1, R21 ;  /* 0x0000000103157824 */ /* 0x000fe200078e0215 */
[----:B0-----:R-:W-:Y:S01]  /*eda0*/  @P1 SHF.R.U32.HI R19, RZ, R23, R4 ;  /* 0x00000017ff131219 */ /* 0x001fe20000011604 */
[----:B------:R-:W-:Y:S01]  /*edb0*/  IMAD R23, R8, R211, R9 ;  /* 0x000000d308177224 */ /* 0x000fe200078e0209 */
[----:B-1----:R-:W0:Y:S01]  /*edc0*/  @!P0 LDC R26, c[0x0][0xc50] ;  /* 0x00031400ff1a8b82 */ /* 0x002e220000000800 */
        /* <DEDUP_REMOVED lines=22> */
.L_x_14420:
[----:B------:R-:W-:Y:S05]  /*ef30*/  BSYNC B1 ;  /* 0x0000000000017941 */ /* 0x000fea0003800000 */
.L_x_14419:
[----:B------:R-:W-:Y:S05]  /*ef40*/  @P2 BRA `(.L_x_14415) ;  /* 0x00000008004c2947 */ /* 0x000fea0003800000 */
[----:B------:R-:W2:Y:S01]  /*ef50*/  LDC R15, c[0x0][0xce8] ;  /* 0x00033a00ff0f7b82 */ /* 0x000ea20000000800 */
[----:B-1----:R-:W-:Y:S01]  /*ef60*/  SHF.R.S32.HI R3, RZ, 0x1f, R20 ;  /* 0x0000001fff037819 */ /* 0x002fe20000011414 */
        /* <DEDUP_REMOVED lines=14> */
[----:B------:R-:W-:Y:S02]  /*f050*/  IMAD.IADD R13, R200, 0x1, R9 ;  /* 0x00000001c80d7824 */ /* 0x000fe400078e0209 */
[----:B------:R-:W-:Y:S01]  /*f060*/  IMAD R3, R208, UR5, R3 ;  /* 0x00000005d0037c24 */ /* 0x000fe2000f8e0203 */
[----:B------:R-:W-:Y:S01]  /*f070*/  ULDC.64 UR4, c[0x0][0xbf0] ;  /* 0x0002fc0000047ab9 */ /* 0x000fe20000000a00 */
[----:B------:R-:W-:Y:S02]  /*f080*/  IMAD.MOV.U32 R9, RZ, RZ, R13 ;  /* 0x000000ffff097224 */ /* 0x000fe400078e000d */
[----:B------:R-:W-:Y:S02]  /*f090*/  IMAD R8, R211, UR4, RZ ;  /* 0x00000004d3087c24 */ /* 0x000fe4000f8e02ff */
[----:B------:R-:W-:Y:S02]  /*f0a0*/  IMAD.WIDE.U32 R2, R207, UR4, R2 ;  /* 0x00000004cf027c25 */ /* 0x000fe4000f8e0002 */
[----:B------:R-:W1:Y:S02]  /*f0b0*/  @P0 LDC R4, c[0x0][0xcec] ;  /* 0x00033b00ff040b82 */ /* 0x000e640000000800 */
[----:B------:R-:W-:-:S06]  /*f0c0*/  IMAD.IADD R200, R17, 0x1, R200 ;  /* 0x0000000111c87824 */ /* 0x000fcc00078e02c8 */
[----:B------:R-:W2:Y:S01]  /*f0d0*/  @P0 LDC R11, c[0x0][0xcf0] ;  /* 0x00033c00ff0b0b82 */ /* 0x000ea20000000800 */
[----:B-1----:R-:W-:-:S05]  /*f0e0*/  @P0 IMAD.HI.U32 R4, R13, R4, RZ ;  /* 0x000000040d040227 */ /* 0x002fca00078e00ff */
        /* <DEDUP_REMOVED lines=54> */
.L_x_14422:
[----:B------:R-:W-:Y:S05]  /*f450*/  BSYNC B1 ;  /* 0x0000000000017941 */ /* 0x000fea0003800000 */
.L_x_14421:
        /* <DEDUP_REMOVED lines=21> */
.L_x_14424:
[----:B------:R-:W-:Y:S05]  /*f5b0*/  BSYNC B1 ;  /* 0x0000000000017941 */ /* 0x000fea0003800000 */
.L_x_14423:
        /* <DEDUP_REMOVED lines=21> */
.L_x_14426:
[----:B------:R-:W-:Y:S05]  /*f710*/  BSYNC B1 ;  /* 0x0000000000017941 */ /* 0x000fea0003800000 */
.L_x_14425:
[----:B0-----:R-:W-:Y:S01]  /*f720*/  VIADD R0, R200, 0x60 ;  /* 0x00000060c8007836 */ /* 0x001fe20000000000 */
[----:B-1-3--:R-:W3:Y:S04]  /*f730*/  SHFL.IDX PT, R4, R4, 0x3, 0x181f ;  /* 0x00781f0004047f89 */ /* 0x00aee800000e0000 */
        /* <DEDUP_REMOVED lines=8> */
[----:B0-2---:R-:W-:-:S04]  /*f7c0*/  @!P3 LEA R8, P4, R9, R2, 0x1 ;  /* 0x000000020908b211 */ /* 0x005fc800078808ff */
        /* <DEDUP_REMOVED lines=11> */
.L_x_14415:
[----:B------:R-:W-:Y:S05]  /*f880*/  BSYNC B0 ;  /* 0x0000000000007941 */ /* 0x000fea0003800000 */
.L_x_14405:
[----:B------:R-:W-:Y:S02]  /*f890*/  ULDC UR4, c[0x0][0xd3c] ;  /* 0x00034f0000047ab9 */ /* 0x000fe40000000800 */
[----:B------:R-:W-:-:S13]  /*f8a0*/  ISETP.GE.AND P0, PT, R7, UR4, PT ;  /* 0x0000000407007c0c */ /* 0x000fda000bf06270 */
[----:B------:R-:W-:Y:S05]  /*f8b0*/  @!P0 BRA `(.L_x_14427) ;  /* 0xffffff1800288947 */ /* 0x000fea000383ffff */
[----:B------:R-:W-:Y:S05]  /*f8c0*/  EXIT ;  /* 0x000000000000794d */ /* 0x000fea0003800000 */
.L_x_14367:
        /* <DEDUP_REMOVED lines=20> */
.L_x_14428:
        /* <DEDUP_REMOVED lines=44> */
.L_x_14432:
        /* <DEDUP_REMOVED lines=39> */
.L_x_14430:
        /* <DEDUP_REMOVED lines=12> */
.L_x_14433:
[----:B---34-:R-:W-:Y:S01]  /*10000*/  IMAD R3, R4, UR5, R8 ;  /* 0x0000000504037c24 */ /* 0x018fe2000f8e0208 */
[----:B-1----:R-:W-:Y:S01]  /*10010*/  ISETP.NE.AND P0, PT, R7, 0x1, PT ;  /* 0x000000010700780c */ /* 0x002fe20003f05270 */
[----:B------:R-:W-:-:S03]  /*10020*/  VIADD R13, R9, UR4 ;  /* 0x00000004090d7c36 */ /* 0x000fc60008000000 */
[----:B------:R1:W-:Y:S01]  /*10030*/  STL [R1], R3 ;  /* 0x0000000301007387 */ /* 0x0003e20000100800 */
[----:B------:R-:W-:-:S03]  /*10040*/  IADD3 R4, -R3, UR6, RZ ;  /* 0x0000000603047c10 */ /* 0x000fc6000fffe1ff */
[----:B------:R1:W-:Y:S05]  /*10050*/  STL [R1+0xc], R13 ;  /* 0x00000c0d01007387 */ /* 0x0003ea0000100800 */
[----:B------:R-:W-:Y:S05]  /*10060*/  @!P0 BRA `(.L_x_14434) ;  /* 0x0000000000e08947 */ /* 0x000fea0003800000 */
[----:B0-2---:R-:W-:Y:S01]  /*10070*/  IABS R6, R5 ;  /* 0x0000000500067213 */ /* 0x005fe20000000000 */
        /* <DEDUP_REMOVED lines=43> */
[----:B------:R-:W-:Y:S01]  /*10330*/  ISETP.GE.U32.AND P0, PT, R3, R8, PT ;  /* 0x000000080300720c */ /* 0x000fe20003f06070 */
[----:B------:R-:W-:-:S04]  /*10340*/  IMAD.MOV R3, RZ, RZ, -R9 ;  /* 0x000000ffff037224 */ /* 0x000fc800078e0a09 */
[----:B------:R-:W-:-:S08]  /*10350*/  IMAD R3, R5, R3, R4 ;  /* 0x0000000305037224 */ /* 0x000fd000078e0204 */
[----:B------:R-:W-:-:S04]  /*10360*/  @P0 VIADD R6, R6, 0x1 ;  /* 0x0000000106060836 */ /* 0x000fc80000000000 */
        /* <DEDUP_REMOVED lines=8> */
.L_x_14434:
        /* <DEDUP_REMOVED lines=15> */
[----:B------:R-:W-:Y:S02]  /*104e0*/  IMAD.MOV R12, RZ, RZ, -R11 ;  /* 0x000000ffff0c7224 */ /* 0x000fe400078e0a0b */
[----:B------:R-:W-:Y:S01]  /*104f0*/  IMAD.HI.U32 R11, R2, R3, RZ ;  /* 0x00000003020b7227 */ /* 0x000fe200078e00ff */
[----:B------:R-:W-:-:S03]  /*10500*/  LOP3.LUT R2, R4, R7, RZ, 0x3c, !PT ;  /* 0x0000000704027212 */ /* 0x000fc600078e3cff */
[----:B------:R-:W-:Y:S01]  /*10510*/  IMAD R3, R11, R12, R3 ;  /* 0x0000000c0b037224 */ /* 0x000fe200078e0203 */
[----:B------:R-:W-:-:S04]  /*10520*/  ISETP.GE.AND P2, PT, R2, RZ, PT ;  /* 0x000000ff0200720c */ /* 0x000fc80003f46270 */
        /* <DEDUP_REMOVED lines=11> */
[----:B------:R-:W-:-:S03]  /*105e0*/  IMAD R7, R7, R11, R4 ;  /* 0x0000000b07077224 */ /* 0x000fc600078e0204 */
[----:B------:R-:W-:Y:S02]  /*105f0*/  VIADDMNMX R6, R3, UR5, R6, PT ;  /* 0x0000000503067c46 */ /* 0x000fe4000b800106 */
[----:B------:R-:W-:Y:S02]  /*10600*/  IADD3 R8, R8, 0x1000000, R7 ;  /* 0x0100000008087810 */ /* 0x000fe40007ffe007 */
[----:B------:R-:W-:-:S04]  /*10610*/  IABS R9, R6 ;  /* 0x0000000600097213 */ /* 0x000fc80000000000 */
[----:B------:R-:W0:Y:S08]  /*10620*/  I2F.RP R10, R9 ;  /* 0x00000009000a7306 */ /* 0x000e300000209400 */
[----:B0-----:R-:W0:Y:S02]  /*10630*/  MUFU.RCP R10, R10 ;  /* 0x0000000a000a7308 */ /* 0x001e240000001000 */
[----:B0-----:R-:W-:Y:S01]  /*10640*/  VIADD R2, R10, 0xffffffe ;  /* 0x0ffffffe0a027836 */ /* 0x001fe20000000000 */
[----:B------:R-:W-:-:S05]  /*10650*/  IABS R10, R6 ;  /* 0x00000006000a7213 */ /* 0x000fca0000000000 */
[----:B------:R0:W1:Y:S02]  /*10660*/  F2I.FTZ.U32.TRUNC.NTZ R3, R2 ;  /* 0x0000000200037305 */ /* 0x000064000021f000 */
[----:B0-----:R-:W-:Y:S02]  /*10670*/  IMAD.MOV.U32 R2, RZ, RZ, RZ ;  /* 0x000000ffff027224 */ /* 0x001fe400078e00ff */
[----:B-1----:R-:W-:-:S04]  /*10680*/  IMAD.MOV R4, RZ, RZ, -R3 ;  /* 0x000000ffff047224 */ /* 0x002fc800078e0a03 */
[----:B------:R-:W-:Y:S01]  /*10690*/  IMAD R11, R4, R9, RZ ;  /* 0x00000009040b7224 */ /* 0x000fe200078e02ff */
[----:B------:R-:W-:-:S03]  /*106a0*/  IABS R4, R7 ;  /* 0x0000000700047213 */ /* 0x000fc60000000000 */
[----:B------:R-:W-:-:S04]  /*106b0*/  IMAD.HI.U32 R3, R3, R11, R2 ;  /* 0x0000000b03037227 */ /* 0x000fc800078e0002 */
        /* <DEDUP_REMOVED lines=16> */
.L_x_14435:
[----:B01----:R-:W-:-:S05]  /*107c0*/  LOP3.LUT R2, RZ, R3, RZ, 0x33, !PT ;  /* 0x00000003ff027212 */ /* 0x003fca00078e33ff */
[----:B------:R-:W-:-:S05]  /*107d0*/  IMAD.IADD R2, R5, 0x1, R2 ;  /* 0x0000000105027824 */ /* 0x000fca00078e0202 */
[----:B------:R1:W-:Y:S01]  /*107e0*/  STL [R1+0x4], R2 ;  /* 0x0000040201007387 */ /* 0x0003e20000100800 */
[----:B------:R-:W-:Y:S05]  /*107f0*/  BRA `(.L_x_14436) ;  /* 0x0000000000107947 */ /* 0x000fea0003800000 */
.L_x_14431:
[----:B------:R-:W-:Y:S01]  /*10800*/  IMAD.U32 R2, RZ, RZ, UR6 ;  /* 0x00000006ff027e24 */ /* 0x000fe2000f8e00ff */
[----:B------:R0:W-:Y:S04]  /*10810*/  STL [R1+0x4], RZ ;  /* 0x000004ff01007387 */ /* 0x0001e80000100800 */
[----:B------:R0:W-:Y:S04]  /*10820*/  STL [R1+0x8], RZ ;  /* 0x000008ff01007387 */ /* 0x0001e80000100800 */
[----:B------:R0:W-:Y:S02]  /*10830*/  STL [R1], R2 ;  /* 0x0000000201007387 */ /* 0x0001e40000100800 */
.L_x_14436:
        /* <DEDUP_REMOVED lines=10> */
.L_x_14429:
        /* <DEDUP_REMOVED lines=8> */
[----:B-1----:R-:W1:Y:S01]  /*10960*/  S2R R5, SR_TID.X ;  /* 0x0000000000057919 */ /* 0x002e620000002100 */
        /* <DEDUP_REMOVED lines=8> */
[C---:B-1----:R-:W-:Y:S01]  /*109f0*/  LOP3.LUT R4, R5.reuse, 0x7f, RZ, 0xc0, !PT ;  /* 0x0000007f05047812 */ /* 0x042fe200078ec0ff */
[----:B--2---:R-:W-:-:S05]  /*10a00*/  IMAD.SHL.U32 R0, R5, 0x8, RZ ;  /* 0x0000000805007824 */ /* 0x004fca00078e00ff */
        /* <DEDUP_REMOVED lines=16> */
.L_x_14547:
[----:B--2---:R-:W2:Y:S01]  /*10b10*/  LDL R0, [R1+0xc] ;  /* 0x00000c0001007983 */ /* 0x004ea20000100800 */
[----:B-1----:R-:W2:Y:S01]  /*10b20*/  LDC.64 R2, c[0x0][0xd88] ;  /* 0x00036200ff027b82 */ /* 0x002ea20000000a00 */
[----:B------:R-:W-:Y:S05]  /*10b30*/  YIELD ;  /* 0x0000000000007946 */ /* 0x000fea0003800000 */
[----:B------:R-:W-:Y:S01]  /*10b40*/  ULDC.64 UR4, c[0x0][0xb20] ;  /* 0x0002c80000047ab9 */ /* 0x000fe20000000a00 */
[----:B0-----:R-:W-:Y:S01]  /*10b50*/  IMAD.MOV.U32 R6, RZ, RZ, RZ ;  /* 0x000000ffff067224 */ /* 0x001fe200078e00ff */
        /* <DEDUP_REMOVED lines=51> */
.L_x_14438:
        /* <DEDUP_REMOVED lines=18> */
.L_x_14439:
[----:B------:R-:W-:Y:S05]  /*10fb0*/  @!P0 BRA `(.L_x_14440) ;  /* 0x00000000000c8947 */ /* 0x000fea0003800000 */
[----:B------:R-:W3:Y:S04]  /*10fc0*/  LDG.E R6, desc[UR38][R4.64] ;  /* 0x0000002604067981 */ /* 0x000ee8000c1e1900 */
[----:B------:R-:W3:Y:S02]  /*10fd0*/  LDG.E R4, desc[UR38][R4.64+0x4] ;  /* 0x0000042604047981 */ /* 0x000ee4000c1e1900 */
[----:B---3--:R-:W-:-:S07]  /*10fe0*/  IMAD.IADD R6, R4, 0x1, -R6 ;  /* 0x0000000104067824 */ /* 0x008fce00078e0a06 */
.L_x_14440:
        /* <DEDUP_REMOVED lines=16> */
[----:B------:R-:W-:Y:S02]  /*110f0*/  IMAD.IADD R2, R2, 0x1, R0 ;  /* 0x0000000102027824 */ /* 0x000fe400078e0200 */
[----:B------:R-:W-:-:S04]  /*11100*/  IMAD.HI R0, R4, 0x2aaaaaab, RZ ;  /* 0x2aaaaaab04007827 */ /* 0x000fc800078e02ff */
[----:B------:R-:W-:Y:S01]  /*11110*/  IMAD.HI R2, R2, 0x2aaaaaab, RZ ;  /* 0x2aaaaaab02027827 */ /* 0x000fe200078e02ff */
[----:B------:R-:W-:-:S04]  /*11120*/  SHF.R.U32.HI R4, RZ, 0x1f, R0 ;  /* 0x0000001fff047819 */ /* 0x000fc80000011600 */
[----:B------:R-:W-:Y:S02]  /*11130*/  LEA.HI.SX32 R4, R0, R4, 0x1c ;  /* 0x0000000400047211 */ /* 0x000fe400078fe2ff */
[----:B------:R-:W-:-:S04]  /*11140*/  SHF.R.U32.HI R0, RZ, 0x1f, R2 ;  /* 0x0000001fff007819 */ /* 0x000fc80000011602 */
[----:B------:R-:W-:-:S04]  /*11150*/  LEA.HI.SX32 R0, R2, R0, 0x1c ;  /* 0x0000000002007211 */ /* 0x000fc800078fe2ff */
[----:B------:R-:W-:Y:S02]  /*11160*/  VIMNMX R8, R4, R0, PT ;  /* 0x0000000004087248 */ /* 0x000fe40003fe0100 */
[----:B------:R-:W-:Y:S02]  /*11170*/  SHF.R.U32.HI R0, RZ, 0x10, R3 ;  /* 0x00000010ff007819 */ /* 0x000fe40000011603 */
[----:B------:R-:W-:Y:S01]  /*11180*/  ISETP.GE.AND P1, PT, R8, 0x1, PT ;  /* 0x000000010800780c */ /* 0x000fe20003f26270 */
[----:B------:R0:W-:Y:S01]  /*11190*/  STL [R1+0x3c], R8 ;  /* 0x00003c0801007387 */ /* 0x0001e20000100800 */
[----:B------:R-:W-:-:S03]  /*111a0*/  ISETP.NE.AND P0, PT, R0, RZ, PT ;  /* 0x000000ff0000720c */ /* 0x000fc60003f05270 */
[----:B------:R0:W-:Y:S04]  /*111b0*/  STL [R1+0x44], R5 ;  /* 0x0000440501007387 */ /* 0x0001e80000100800 */
[----:B------:R0:W-:Y:S06]  /*111c0*/  STL [R1+0x74], R9 ;  /* 0x0000740901007387 */ /* 0x0001ec0000100800 */
[----:B------:R-:W1:Y:S01]  /*111d0*/  @!P0 LDC R0, c[0x0][0xae8] ;  /* 0x0002ba00ff008b82 */ /* 0x000e620000000800 */
        /* <DEDUP_REMOVED lines=29> */
.L_x_14442:
[----:B------:R-:W-:Y:S05]  /*113b0*/  BSYNC B0 ;  /* 0x0000000000007941 */ /* 0x000fea0003800000 */
.L_x_14441:
        /* <DEDUP_REMOVED lines=18> */
[----:B0-----:R-:W3:Y:S01]  /*114e0*/  @P0 ATOMG.E.ADD.STRONG.GPU PT, R3, desc[UR38][R2.64], R5 ;  /* 0x00000005020309a8 */ /* 0x001ee200081ee1e6 */
[----:B------:R-:W0:Y:S02]  /*114f0*/  S2R R4, SR_LTMASK ;  /* 0x0000000000047919 */ /* 0x000e240000003900 */
[----:B0-----:R-:W-:-:S04]  /*11500*/  LOP3.LUT R4, R4, UR4, RZ, 0xc0, !PT ;  /* 0x0000000404047c12 */ /* 0x001fc8000f8ec0ff */
[----:B------:R-:W0:Y:S01]  /*11510*/  POPC R7, R4 ;  /* 0x0000000400077309 */ /* 0x000e220000000000 */
[----:B---3--:R-:W0:Y:S02]  /*11520*/  SHFL.IDX PT, R0, R3, R0, 0x1f ;  /* 0x00001f0003007589 */ /* 0x008e2400000e0000 */
[----:B0-----:R-:W-:-:S05]  /*11530*/  IADD3 R0, R0, UR40, R7 ;  /* 0x0000002800007c10 */ /* 0x001fca000fffe007 */
[----:B------:R4:W-:Y:S01]  /*11540*/  STL [R1], R0 ;  /* 0x0000000001007387 */ /* 0x0009e20000100800 */
[----:B------:R-:W-:Y:S05]  /*11550*/  BRA `(.L_x_14445) ;  /* 0x00000048004c7947 */ /* 0x000fea0003800000 */
.L_x_14444:
        /* <DEDUP_REMOVED lines=20> */
.L_x_14447:
[----:B------:R-:W-:Y:S05]  /*116a0*/  BSYNC B6 ;  /* 0x0000000000067941 */ /* 0x000fea0003800000 */
.L_x_14446:
        /* <DEDUP_REMOVED lines=20> */
.L_x_14450:
        /* <DEDUP_REMOVED lines=16> */
.L_x_14449:
[----:B------:R-:W-:Y:S05]  /*118f0*/  BSYNC B6 ;  /* 0x0000000000067941 */ /* 0x000fea0003800000 */
.L_x_14448:
        /* <DEDUP_REMOVED lines=24> */
.L_x_14564:
        /* <DEDUP_REMOVED lines=11> */
.L_x_14567:
        /* <DEDUP_REMOVED lines=24> */
.L_x_14454:
[----:B-1----:R-:W3:Y:S01]  /*11cb0*/  LDL R2, [R1+0x14] ;  /* 0x0000140001027983 */ /* 0x002ee20000100800 */
[----:B0-----:R-:W-:Y:S01]  /*11cc0*/  IMAD R0, R19, 0x8, R18 ;  /* 0x0000000813007824 */ /* 0x001fe200078e0212 */
[----:B---3--:R-:W-:-:S04]  /*11cd0*/  SHF.L.U32 R2, R2, 0x1f, RZ ;  /* 0x0000001f02027819 */ /* 0x008fc800000006ff */
[----:B------:R-:W0:Y:S02]  /*11ce0*/  SYNCS.PHASECHK.TRANS64.TRYWAIT P0, [R0+URZ+0x32440], R2 ;  /* 0x03244002000075a7 */ /* 0x000e24000800017f */
[----:B0-----:R-:W-:Y:S05]  /*11cf0*/  @!P0 BRA `(.L_x_14455) ;  /* 0x0000005800d88947 */ /* 0x001fea0003800000 */
.L_x_14568:
        /* <DEDUP_REMOVED lines=11> */
.L_x_14456:
        /* <DEDUP_REMOVED lines=24> */
.L_x_14452:
[----:B0-----:R-:W3:Y:S04]  /*11f30*/  LDL.LU R4, [R1+0x28] ;  /* 0x0000280001047983 */ /* 0x001ee80000300800 */
[----:B------:R-:W4:Y:S04]  /*11f40*/  LDL.LU R3, [R1+0x48] ;  /* 0x0000480001037983 */ /* 0x000f280000300800 */
[----:B-1----:R-:W5:Y:S01]  /*11f50*/  LDL R2, [R1+0x2c] ;  /* 0x00002c0001027983 */ /* 0x002f620000100800 */
        /* <DEDUP_REMOVED lines=10> */
[----:B------:R5:W-:Y:S02]  /*12000*/  STL [R1+0x38], R0 ;  /* 0x0000380001007387 */ /* 0x000be40000100800 */
        /* <DEDUP_REMOVED lines=20> */
.L_x_14458:
[----:B------:R-:W-:Y:S05]  /*12150*/  BSYNC B6 ;  /* 0x0000000000067941 */ /* 0x000fea0003800000 */
.L_x_14457:
[----:B--2---:R-:W2:Y:S01]  /*12160*/  LDL R10, [R1+0x4] ;  /* 0x00000400010a7983 */ /* 0x004ea20000100800 */
        /* <DEDUP_REMOVED lines=64> */
[----:B------:R-:W1:Y:S04]  /*12570*/  SHFL.IDX PT, R6, R3, 0x1, 0x181f ;  /* 0x00381f0003067f89 */ /* 0x000e6800000e0000 */
[----:B------:R-:W-:Y:S01]  /*12580*/  STL [R1+0x4], R10 ;  /* 0x0000040a01007387 */ /* 0x000fe20000100800 */
[----:B--2---:R-:W-:-:S05]  /*12590*/  IMAD R0, R11, R7, RZ ;  /* 0x000000070b007224 */ /* 0x004fca00078e02ff */
[C---:B------:R-:W-:Y:S01]  /*125a0*/  ISETP.GE.AND P1, PT, R10.reuse, R0, PT ;  /* 0x000000000a00720c */ /* 0x040fe20003f26270 */
[----:B------:R-:W2:Y:S01]  /*125b0*/  SHFL.IDX PT, R7, R2, 0x1, 0x181f ;  /* 0x00381f0002077f89 */ /* 0x000ea200000e0000 */
[----:B------:R-:W-:-:S11]  /*125c0*/  VIADD R11, R10, 0x10 ;  /* 0x000000100a0b7836 */ /* 0x000fd60000000000 */
        /* <DEDUP_REMOVED lines=71> */
.L_x_14585:
        /* <DEDUP_REMOVED lines=12> */
.L_x_14460:
        /* <DEDUP_REMOVED lines=37> */
.L_x_14462:
[----:B------:R-:W-:Y:S05]  /*12d50*/  BSYNC B6 ;  /* 0x0000000000067941 */ /* 0x000fea0003800000 */
.L_x_14461:
        /* <DEDUP_REMOVED lines=10> */
[----:B--2---:R-:W-:-:S12]  /*12e00*/  IMAD.MOV.U32 R3, RZ, RZ, R5 ;  /* 0x000000ffff037224 */ /* 0x004fd800078e0005 */
        /* <DEDUP_REMOVED lines=20> */
[----:B-1----:R-:W-:Y:S02]  /*12f50*/  IMAD.SHL.U32 R8, R9, 0x8, RZ ;  /* 0x0000000809087824 */ /* 0x002fe400078e00ff */
        /* <DEDUP_REMOVED lines=99> */
.L_x_14603:
        /* <DEDUP_REMOVED lines=14> */
.L_x_14465:
[----:B------:R-:W-:Y:S05]  /*13670*/  BSYNC B0 ;  /* 0x0000000000007941 */ /* 0x000fea0003800000 */
.L_x_14464:
[----:B------:R-:W-:Y:S01]  /*13680*/  NOP ;  /* 0x0000000000007918 */ /* 0x000fe20000000000 */
[----:B------:R-:W-:-:S13]  /*13690*/  PLOP3.LUT P0, PT, PT, PT, PT, 0x80, 0x0 ;  /* 0x000000000000781c */ /* 0x000fda0003f0f070 */
.L_x_14466:
        /* <DEDUP_REMOVED lines=18> */
.L_x_14604:
[----:B------:R-:W-:Y:S05]  /*137c0*/  BSYNC B0 ;  /* 0x0000000000007941 */ /* 0x000fea0003800000 */
.L_x_14467:
        /* <DEDUP_REMOVED lines=13> */
.L_x_14605:
[----:B------:R-:W-:Y:S05]  /*138a0*/  BSYNC B1 ;  /* 0x0000000000017941 */ /* 0x000fea0003800000 */
.L_x_14471:
        /* <DEDUP_REMOVED lines=9> */
.L_x_14474:
[----:B------:R-:W-:Y:S05]  /*13940*/  BSYNC B1 ;  /* 0x0000000000017941 */ /* 0x000fea0003800000 */
.L_x_14473:
        /* <DEDUP_REMOVED lines=12> */
.L_x_14475:
        /* <DEDUP_REMOVED lines=15> */
.L_x_14476:
        /* <DEDUP_REMOVED lines=15> */
.L_x_14477:
        /* <DEDUP_REMOVED lines=15> */
.L_x_14478:
        /* <DEDUP_REMOVED lines=10> */
.L_x_14470:
[----:B------:R-:W-:Y:S05]  /*13d80*/  BSYNC B0 ;  /* 0x0000000000007941 */ /* 0x000fea0003800000 */
.L_x_14469:
        /* <DEDUP_REMOVED lines=54> */
.L_x_14485:
        /* <DEDUP_REMOVED lines=8> */
.L_x_14606:
[----:B------:R-:W-:Y:S05]  /*14170*/  BSYNC B3 ;  /* 0x0000000000037941 */ /* 0x000fea0003800000 */
.L_x_14486:
        /* <DEDUP_REMOVED lines=9> */
.L_x_14489:
[----:B------:R-:W-:Y:S05]  /*14210*/  BSYNC B3 ;  /* 0x0000000000037941 */ /* 0x000fea0003800000 */
.L_x_14488:
        /* <DEDUP_REMOVED lines=12> */
.L_x_14490:
        /* <DEDUP_REMOVED lines=13> */
.L_x_14607:
[----:B------:R-:W-:Y:S05]  /*143b0*/  BSYNC B3 ;  /* 0x0000000000037941 */ /* 0x000fea0003800000 */
.L_x_14491:
        /* <DEDUP_REMOVED lines=11> */
.L_x_14494:
[----:B------:R-:W-:Y:S05]  /*14470*/  BSYNC B3 ;  /* 0x0000000000037941 */ /* 0x000fea0003800000 */
.L_x_14493:
        /* <DEDUP_REMOVED lines=9> */
.L_x_14495:
        /* <DEDUP_REMOVED lines=15> */
.L_x_14496:
        /* <DEDUP_REMOVED lines=15> */
.L_x_14497:
        /* <DEDUP_REMOVED lines=15> */
.L_x_14498:
        /* <DEDUP_REMOVED lines=10> */
.L_x_14484:
[----:B------:R-:W-:Y:S05]  /*14880*/  BSYNC B1 ;  /* 0x0000000000017941 */ /* 0x000fea0003800000 */
.L_x_14483:
[----:B------:R-:W2:Y:S02]  /*14890*/  LDL.LU R5, [R1+0x40] ;  /* 0x0000400001057983 */ /* 0x000ea40000300800 */
[----:B--2---:R-:W-:-:S07]  /*148a0*/  VIADD R0, R5, 0xfffffffd ;  /* 0xfffffffd05007836 */ /* 0x004fce0000000000 */
.L_x_14482:
[----:B------:R-:W-:Y:S05]  /*148b0*/  BSYNC B2 ;  /* 0x0000000000027941 */ /* 0x000fea0003800000 */
.L_x_14481:
[----:B------:R-:W-:Y:S01]  /*148c0*/  VIADD R8, R8, 0xfffffffe ;  /* 0xfffffffe08087836 */ /* 0x000fe20000000000 */
[----:B------:R-:W-:-:S04]  /*148d0*/  LOP3.LUT R4, RZ, R4, RZ, 0x33, !PT ;  /* 0x00000004ff047212 */ /* 0x000fc800078e33ff */
[----:B------:R-:W-:-:S13]  /*148e0*/  ISETP.NE.AND P0, PT, R8, R4, PT ;  /* 0x000000040800720c */ /* 0x000fda0003f05270 */
[----:B------:R-:W-:Y:S05]  /*148f0*/  @!P0 BRA `(.L_x_14480) ;  /* 0x0000001000f88947 */ /* 0x000fea0003800000 */
.L_x_14531:
        /* <DEDUP_REMOVED lines=35> */
.L_x_14501:
        /* <DEDUP_REMOVED lines=8> */
.L_x_14608:
[----:B------:R-:W-:Y:S05]  /*14bb0*/  BSYNC B2 ;  /* 0x0000000000027941 */ /* 0x000fea0003800000 */
.L_x_14502:
        /* <DEDUP_REMOVED lines=9> */
.L_x_14505:
[----:B------:R-:W-:Y:S05]  /*14c50*/  BSYNC B2 ;  /* 0x0000000000027941 */ /* 0x000fea0003800000 */
.L_x_14504:
        /* <DEDUP_REMOVED lines=12> */
.L_x_14506:
        /* <DEDUP_REMOVED lines=13> */
.L_x_14609:
[----:B------:R-:W-:Y:S05]  /*14df0*/  BSYNC B2 ;  /* 0x0000000000027941 */ /* 0x000fea0003800000 */
.L_x_14507:
        /* <DEDUP_REMOVED lines=11> */
.L_x_14510:
[----:B------:R-:W-:Y:S05]  /*14eb0*/  BSYNC B2 ;  /* 0x0000000000027941 */ /* 0x000fea0003800000 */
.L_x_14509:
        /* <DEDUP_REMOVED lines=9> */
.L_x_14511:
        /* <DEDUP_REMOVED lines=15> */
.L_x_14512:
        /* <DEDUP_REMOVED lines=15> */
.L_x_14513:
        /* <DEDUP_REMOVED lines=15> */
.L_x_14514:
        /* <DEDUP_REMOVED lines=10> */
.L_x_14500:
[----:B------:R-:W-:Y:S05]  /*152c0*/  BSYNC B1 ;  /* 0x0000000000017941 */ /* 0x000fea0003800000 */
.L_x_14499:
        /* <DEDUP_REMOVED lines=35> */
.L_x_14517:
        /* <DEDUP_REMOVED lines=8> */
.L_x_14610:
[----:B------:R-:W-:Y:S05]  /*15580*/  BSYNC B2 ;  /* 0x0000000000027941 */ /* 0x000fea0003800000 */
.L_x_14518:
        /* <DEDUP_REMOVED lines=9> */
.L_x_14521:
[----:B------:R-:W-:Y:S05]  /*15620*/  BSYNC B2 ;  /* 0x0000000000027941 */ /* 0x000fea0003800000 */
.L_x_14520:
        /* <DEDUP_REMOVED lines=12> */
.L_x_14522:
        /* <DEDUP_REMOVED lines=13> */
.L_x_14611:
[----:B------:R-:W-:Y:S05]  /*157c0*/  BSYNC B2 ;  /* 0x0000000000027941 */ /* 0x000fea0003800000 */
.L_x_14523:
        /* <DEDUP_REMOVED lines=11> */
.L_x_14526:
[----:B------:R-:W-:Y:S05]  /*15880*/  BSYNC B2 ;  /* 0x0000000000027941 */ /* 0x000fea0003800000 */
.L_x_14525:
        /* <DEDUP_REMOVED lines=9> */
.L_x_14527:
        /* <DEDUP_REMOVED lines=15> */
.L_x_14528:
        /* <DEDUP_REMOVED lines=15> */
.L_x_14529:
        /* <DEDUP_REMOVED lines=15> */
.L_x_14530:
        /* <DEDUP_REMOVED lines=10> */
.L_x_14516:
[----:B------:R-:W-:Y:S05]  /*15c90*/  BSYNC B1 ;  /* 0x0000000000017941 */ /* 0x000fea0003800000 */
.L_x_14515:
[----:B------:R-:W2:Y:S01]  /*15ca0*/  LDL R5, [R1+0x24] ;  /* 0x0000240001057983 */ /* 0x000ea20000100800 */
[----:B------:R-:W-:Y:S01]  /*15cb0*/  VIADD R0, R0, 0xfffffffe ;  /* 0xfffffffe00007836 */ /* 0x000fe20000000000 */
[----:B--2---:R-:W-:-:S13]  /*15cc0*/  ISETP.GT.AND P0, PT, R6, R5, PT ;  /* 0x000000050600720c */ /* 0x004fda0003f04270 */
[----:B------:R-:W-:Y:S05]  /*15cd0*/  @P0 BRA `(.L_x_14531) ;  /* 0xffffffec00080947 */ /* 0x000fea000383ffff */
.L_x_14480:
[----:B------:R-:W-:Y:S05]  /*15ce0*/  BSYNC B0 ;  /* 0x0000000000007941 */ /* 0x000fea0003800000 */
.L_x_14479:
        /* <DEDUP_REMOVED lines=24> */
.L_x_14533:
[----:B------:R-:W-:Y:S05]  /*15e70*/  BSYNC B0 ;  /* 0x0000000000007941 */ /* 0x000fea0003800000 */
.L_x_14532:
[----:B------:R-:W-:-:S07]  /*15e80*/  SEL R19, R19, RZ, P0 ;  /* 0x000000ff13137207 */ /* 0x000fce0000000000 */
.L_x_14445:
[----:B------:R-:W-:Y:S05]  /*15e90*/  BSYNC B7 ;  /* 0x0000000000077941 */ /* 0x000fea0003800000 */
.L_x_14443:
        /* <DEDUP_REMOVED lines=9> */
[----:B0-2---:R-:W0:Y:S04]  /*15f30*/  LDS.128 R4, [R18+0x324d0] ;  /* 0x0324d00012047984 */ /* 0x005e280000000c00 */
[----:B0-----:R2:W-:Y:S04]  /*15f40*/  STL.64 [R1], R4 ;  /* 0x0000000401007387 */ /* 0x0015e80000100a00 */
[----:B------:R2:W-:Y:S01]  /*15f50*/  STL.64 [R1+0x8], R6 ;  /* 0x0000080601007387 */ /* 0x0005e20000100a00 */
[----:B------:R-:W-:Y:S06]  /*15f60*/  BAR.ARV 0x4, 0x180 ;  /* 0x0106000000007b1d */ /* 0x000fec0000002000 */
[----:B------:R-:W-:Y:S05]  /*15f70*/  BRA `(.L_x_14535) ;  /* 0x0000001000347947 */ /* 0x000fea0003800000 */
.L_x_14534:
[----:B------:R-:W3:Y:S01]  /*15f80*/  S2R R0, SR_TID.X ;  /* 0x0000000000007919 */ /* 0x000ee20000002100 */
[----:B------:R-:W-:Y:S01]  /*15f90*/  UMOV UR4, 0xffffffff ;  /* 0xffffffff00047882 */ /* 0x000fe20000000000 */
[----:B---3--:R-:W-:-:S04]  /*15fa0*/  LOP3.LUT R16, R0, 0x1f, RZ, 0xc0, !PT ;  /* 0x0000001f00107812 */ /* 0x008fc800078ec0ff */
[----:B------:R-:W-:Y:S01]  /*15fb0*/  ISETP.NE.AND P0, PT, R16, 0x1f, PT ;  /* 0x0000001f1000780c */ /* 0x000fe20003f05270 */
[----:B------:R-:W-:-:S12]  /*15fc0*/  BRA.DIV UR4, `(.L_x_14536) ;  /* 0x0000003604087947 */ /* 0x000fd8000b800000 */
[----:B------:R-:W3:Y:S01]  /*15fd0*/  LDL.LU R3, [R1] ;  /* 0x0000000001037983 */ /* 0x000ee20000300800 */
[----:B------:R-:W-:-:S03]  /*15fe0*/  ULDC UR4, c[0x0][0xd3c] ;  /* 0x00034f0000047ab9 */ /* 0x000fc60000000800 */
[----:B------:R-:W4:Y:S01]  /*15ff0*/  LDL R4, [R1+0xc] ;  /* 0x00000c0001047983 */ /* 0x000f220000100800 */
[----:B---3--:R-:W-:Y:S02]  /*16000*/  IMAD.MOV.U32 R7, RZ, RZ, R3 ;  /* 0x000000ffff077224 */ /* 0x008fe400078e0003 */
[----:B----4-:R-:W-:-:S05]  /*16010*/  IMAD.IADD R0, R4, 0x1, R16 ;  /* 0x0000000104007824 */ /* 0x010fca00078e0210 */
[----:B------:R-:W-:-:S13]  /*16020*/  ISETP.GE.OR P1, PT, R0, UR4, !P0 ;  /* 0x0000000400007c0c */ /* 0x000fda000c726670 */
[----:B-1----:R-:W1:Y:S08]  /*16030*/  @!P1 LDC.64 R2, c[0x0][0xd80] ;  /* 0x00036000ff029b82 */ /* 0x002e700000000a00 */
[----:B0-----:R-:W0:Y:S01]  /*16040*/  @!P1 LDC.64 R4, c[0x0][0xd78] ;  /* 0x00035e00ff049b82 */ /* 0x001e220000000a00 */
[----:B-1----:R-:W-:-:S05]  /*16050*/  @!P1 IMAD.WIDE R2, R0, 0x4, R2 ;  /* 0x0000000400029825 */ /* 0x002fca00078e0202 */
[----:B--2---:R0:W2:Y:S02]  /*16060*/  @!P1 LDG.E R6, desc[UR38][R2.64] ;  /* 0x0000002602069981 */ /* 0x0040a4000c1e1900 */
[----:B0-----:R-:W-:-:S06]  /*16070*/  @!P1 IMAD.WIDE R2, R0, 0x4, R4 ;  /* 0x0000000400029825 */ /* 0x001fcc00078e0204 */
        /* <DEDUP_REMOVED lines=30> */
.L_x_14621:
[----:B------:R-:W-:Y:S02]  /*16260*/  ULDC UR4, c[0x0][0xd38] ;  /* 0x00034e0000047ab9 */ /* 0x000fe40000000800 */
[----:B------:R-:W-:-:S04]  /*16270*/  IMAD.U32 R7, RZ, RZ, UR4 ;  /* 0x00000004ff077e24 */ /* 0x000fc8000f8e00ff */
[----:B-1----:R-:W-:-:S04]  /*16280*/  IMAD R10, R10, R7, RZ ;  /* 0x000000070a0a7224 */ /* 0x002fc800078e02ff */
[----:B------:R-:W-:-:S05]  /*16290*/  IMAD.IADD R4, R9, 0x1, R10 ;  /* 0x0000000109047824 */ /* 0x000fca00078e020a */
[----:B------:R-:W-:-:S13]  /*162a0*/  ISETP.GT.AND P6, PT, R4, R0, PT ;  /* 0x000000000400720c */ /* 0x000fda0003fc4270 */
[----:B------:R-:W-:Y:S05]  /*162b0*/  @P6 BRA `(.L_x_14537) ;  /* 0x0000000000ac6947 */ /* 0x000fea0003800000 */
.L_x_14540:
        /* <DEDUP_REMOVED lines=37> */
.L_x_14629:
[----:B------:R-:W-:Y:S02]  /*16510*/  ULDC UR4, c[0x0][0xd38] ;  /* 0x00034e0000047ab9 */ /* 0x000fe40000000800 */
[----:B------:R-:W-:-:S04]  /*16520*/  IMAD.U32 R7, RZ, RZ, UR4 ;  /* 0x00000004ff077e24 */ /* 0x000fc8000f8e00ff */
[----:B-1----:R-:W-:-:S04]  /*16530*/  IMAD R10, R10, R7, RZ ;  /* 0x000000070a0a7224 */ /* 0x002fc800078e02ff */
[----:B------:R-:W-:-:S05]  /*16540*/  IMAD.IADD R4, R10, 0x1, R4 ;  /* 0x000000010a047824 */ /* 0x000fca00078e0204 */
[----:B------:R-:W-:-:S13]  /*16550*/  ISETP.GT.AND P6, PT, R4, R0, PT ;  /* 0x000000000400720c */ /* 0x000fda0003fc4270 */
[----:B------:R-:W-:Y:S05]  /*16560*/  @!P6 BRA `(.L_x_14540) ;  /* 0xfffffffc0054e947 */ /* 0x000fea000383ffff */
.L_x_14537:
        /* <DEDUP_REMOVED lines=12> */
.L_x_14634:
[----:B------:R-:W-:-:S13]  /*16630*/  ISETP.NE.AND P0, PT, R3, RZ, PT ;  /* 0x000000ff0300720c */ /* 0x000fda0003f05270 */
[----:B------:R-:W-:Y:S05]  /*16640*/  @!P0 BRA `(.L_x_14542) ;  /* 0x0000000000148947 */ /* 0x000fea0003800000 */
[----:B------:R-:W-:Y:S01]  /*16650*/  UMOV UR4, 0xffffffff ;  /* 0xffffffff00047882 */ /* 0x000fe20000000000 */
[----:B---3--:R-:W-:Y:S02]  /*16660*/  VIADD R9, R9, 0xffffffff ;  /* 0xffffffff09097836 */ /* 0x008fe40000000000 */
[----:B------:R-:W-:Y:S05]  /*16670*/  BRA.DIV UR4, `(.L_x_14543) ;  /* 0x0000003604fc7947 */ /* 0x000fea000b800000 */
[----:B0-----:R0:W2:Y:S02]  /*16680*/  SHFL.IDX PT, R2, R2, R9, 0x1f ;  /* 0x00001f0902027589 */ /* 0x0010a400000e0000 */
.L_x_14637:
[----:B--2---:R-:W-:-:S07]  /*16690*/  IMAD.MOV.U32 R8, RZ, RZ, R2 ;  /* 0x000000ffff087224 */ /* 0x004fce00078e0002 */
.L_x_14542:
[----:B0-----:R-:W-:Y:S01]  /*166a0*/  IMAD R2, R8, R7, R10 ;  /* 0x0000000708027224 */ /* 0x001fe200078e020a */
[----:B------:R-:W-:-:S03]  /*166b0*/  ISETP.NE.AND P0, PT, R6, 0x1, PT ;  /* 0x000000010600780c */ /* 0x000fc60003f05270 */
[----:B------:R-:W-:Y:S01]  /*166c0*/  IMAD.IADD R0, R0, 0x1, -R2 ;  /* 0x0000000100007824 */ /* 0x000fe200078e0a02 */
[----:B------:R0:W-:Y:S09]  /*166d0*/  STL [R1], R2 ;  /* 0x0000000201007387 */ /* 0x0001f20000100800 */
        /* <DEDUP_REMOVED lines=58> */
.L_x_14544:
        /* <DEDUP_REMOVED lines=63> */
.L_x_14545:
[----:B-1----:R-:W-:-:S05]  /*16e70*/  LOP3.LUT R3, RZ, R0, RZ, 0x33, !PT ;  /* 0x00000000ff037212 */ /* 0x002fca00078e33ff */
[----:B------:R-:W-:-:S05]  /*16e80*/  IMAD.IADD R0, R4, 0x1, R3 ;  /* 0x0000000104007824 */ /* 0x000fca00078e0203 */
[----:B------:R2:W-:Y:S01]  /*16e90*/  STL [R1+0x4], R0 ;  /* 0x0000040001007387 */ /* 0x0005e20000100800 */
[----:B------:R-:W-:Y:S05]  /*16ea0*/  BRA `(.L_x_14546) ;  /* 0x0000000000287947 */ /* 0x000fea0003800000 */
.L_x_14538:
        /* <DEDUP_REMOVED lines=10> */
.L_x_14546:
[----:B01----:R-:W3:Y:S04]  /*16f50*/  LDL R2, [R1+0xc] ;  /* 0x00000c0001027983 */ /* 0x003ee80000100800 */
[----:B------:R-:W4:Y:S04]  /*16f60*/  LDL R3, [R1+0x8] ;  /* 0x0000080001037983 */ /* 0x000f280000100800 */
[----:B------:R-:W5:Y:S04]  /*16f70*/  LDL R4, [R1] ;  /* 0x0000000001047983 */ /* 0x000f680000100800 */
        /* <DEDUP_REMOVED lines=13> */
.L_x_14535:
[----:B------:R-:W3:Y:S01]  /*17050*/  LDL R0, [R1+0xc] ;  /* 0x00000c0001007983 */ /* 0x000ee20000100800 */
[----:B------:R-:W-:Y:S02]  /*17060*/  ULDC UR4, c[0x0][0xd3c] ;  /* 0x00034f0000047ab9 */ /* 0x000fe40000000800 */
[----:B---3--:R-:W-:-:S13]  /*17070*/  ISETP.GE.AND P0, PT, R0, UR4, PT ;  /* 0x0000000400007c0c */ /* 0x008fda000bf06270 */
[----:B------:R-:W-:Y:S05]  /*17080*/  @!P0 BRA `(.L_x_14547) ;  /* 0xffffff9800a08947 */ /* 0x000fea000383ffff */
[----:B------:R-:W-:Y:S05]  /*17090*/  BSYNC B8 ;  /* 0x0000000000087941 */ /* 0x000fea0003800000 */
.L_x_14437:
        /* <DEDUP_REMOVED lines=12> */
.L_x_14638:
[----:B------:R-:W-:Y:S05]  /*17160*/  BSYNC B0 ;  /* 0x0000000000007941 */ /* 0x000fea0003800000 */
.L_x_14548:
[----:B------:R-:W-:-:S03]  /*17170*/  UMOV UR4, 0xffffffff ;  /* 0xffffffff00047882 */ /* 0x000fc60000000000 */
[----:B------:R-:W-:Y:S05]  /*17180*/  BRA.DIV UR4, `(.L_x_14550) ;  /* 0x0000002e04787947 */ /* 0x000fea000b800000 */
[----:B------:R-:W1:Y:S02]  /*17190*/  S2R R2, SR_TID.X ;  /* 0x0000000000027919 */ /* 0x000e640000002100 */
[----:B-1----:R-:W-:-:S04]  /*171a0*/  SHF.R.U32.HI R2, RZ, 0x5, R2 ;  /* 0x00000005ff027819 */ /* 0x002fc80000011602 */
[----:B------:R-:W-:-:S05]  /*171b0*/  LOP3.LUT R2, R2, 0x3, RZ, 0xc0, !PT ;  /* 0x0000000302027812 */ /* 0x000fca00078ec0ff */
[----:B------:R1:W2:Y:S02]  /*171c0*/  SHFL.IDX PT, R14, R2, RZ, 0x1f ;  /* 0x00001fff020e7589 */ /* 0x0002a400000e0000 */
.L_x_14641:
[----:B--2---:R-:W-:Y:S01]  /*171d0*/  ISETP.NE.AND P0, PT, R14, RZ, PT ;  /* 0x000000ff0e00720c */ /* 0x004fe20003f05270 */
[----:B------:R-:W-:-:S12]  /*171e0*/  BSSY B0, `(.L_x_14551) ;  /* 0x0000025000007945 */ /* 0x000fd80003800000 */
[----:B------:R-:W-:Y:S05]  /*171f0*/  @P0 BRA `(.L_x_14552) ;  /* 0x00000000008c0947 */ /* 0x000fea0003800000 */
[----:B------:R-:W-:-:S03]  /*17200*/  UMOV UR4, 0xffffffff ;  /* 0xffffffff00047882 */ /* 0x000fc60000000000 */
[----:B------:R-:W-:Y:S05]  /*17210*/  BRA.DIV UR4, `(.L_x_14553) ;  /* 0x0000002e04887947 */ /* 0x000fea000b800000 */
[----:B------:R-:W-:-:S13]  /*17220*/  ELECT P6, URZ, PT ;  /* 0x00000000003f782f */ /* 0x000fda00038c0000 */
.L_x_14644:
[----:B------:R-:W-:Y:S05]  /*17230*/  @!P6 BRA `(.L_x_14552) ;  /* 0x00000000007ce947 */ /* 0x000fea0003800000 */
[----:B-1----:R-:W2:Y:S02]  /*17240*/  LDL.LU R2, [R1+0x78] ;  /* 0x0000780001027983 */ /* 0x002ea40000300800 */
[----:B--2---:R-:W-:-:S04]  /*17250*/  LOP3.LUT R2, R2, 0x2, RZ, 0xfc, !PT ;  /* 0x0000000202027812 */ /* 0x004fc800078efcff */
[----:B------:R-:W-:-:S13]  /*17260*/  ISETP.NE.AND P2, PT, R2, 0x3, PT ;  /* 0x000000030200780c */ /* 0x000fda0003f45270 */
[----:B------:R-:W-:Y:S05]  /*17270*/  @!P2 BRA `(.L_x_14554) ;  /* 0x000000000004a947 */ /* 0x000fea0003800000 */
[----:B------:R-:W-:Y:S01]  /*17280*/  BPT.TRAP 0x1 ;  /* 0x000000040000795c */ /* 0x000fe20000300000 */
.L_x_14554:
        /* <DEDUP_REMOVED lines=13> */
.L_x_14645:
[----:B------:R-:W1:Y:S02]  /*17360*/  SYNCS.PHASECHK.TRANS64.TRYWAIT P0, [R7+URZ], R2 ;  /* 0x00000002070075a7 */ /* 0x000e64000800017f */
[----:B-1----:R-:W-:Y:S05]  /*17370*/  @!P0 BRA `(.L_x_14556) ;  /* 0x0000002c00648947 */ /* 0x002fea0003800000 */
.L_x_14646:
[----:B------:R-:W-:Y:S05]  /*17380*/  @!P2 BRA `(.L_x_14557) ;  /* 0x000000000004a947 */ /* 0x000fea0003800000 */
[----:B------:R-:W-:Y:S01]  /*17390*/  BPT.TRAP 0x1 ;  /* 0x000000040000795c */ /* 0x000fe20000300000 */
.L_x_14557:
[----:B------:R-:W-:-:S04]  /*173a0*/  VIADD R0, R0, 0x32460 ;  /* 0x0003246000007836 */ /* 0x000fc80000000000 */
[----:B------:R-:W-:-:S04]  /*173b0*/  IMAD R4, R19, 0x8, R0 ;  /* 0x0000000813047824 */ /* 0x000fc800078e0200 */
[----:B------:R-:W2:Y:S02]  /*173c0*/  SYNCS.PHASECHK.TRANS64.TRYWAIT P0, [R4+URZ], R5 ;  /* 0x00000005040075a7 */ /* 0x000ea4000800017f */
[----:B--2---:R-:W-:Y:S05]  /*173d0*/  @!P0 BRA `(.L_x_14558) ;  /* 0x0000002c00608947 */ /* 0x004fea0003800000 */
.L_x_14647:
[----:B------:R-:W-:-:S07]  /*173e0*/  IMAD R3, R3, 0x8, R0 ;  /* 0x0000000803037824 */ /* 0x000fce00078e0200 */
.L_x_14559:
[----:B---3--:R3:W4:Y:S02]  /*173f0*/  SYNCS.PHASECHK.TRANS64.TRYWAIT P0, [R3+URZ], R2 ;  /* 0x00000002030075a7 */ /* 0x008724000800017f */
[----:B----4-:R-:W-:Y:S05]  /*17400*/  @!P0 NANOSLEEP.SYNCS 0x989680 ;  /* 0x009896800000895d */ /* 0x010fea0003900000 */
[----:B------:R-:W4:Y:S02]  /*17410*/  @!P0 SYNCS.PHASECHK.TRANS64 P0, [R3+URZ], R2 ;  /* 0x00000002030085a7 */ /* 0x000f24000800007f */
[----:B----4-:R-:W-:Y:S05]  /*17420*/  @!P0 BRA `(.L_x_14559) ;  /* 0xfffffffc00f08947 */ /* 0x010fea000383ffff */
.L_x_14552:
[----:B------:R-:W-:Y:S05]  /*17430*/  BSYNC B0 ;  /* 0x0000000000007941 */ /* 0x000fea0003800000 */
.L_x_14551:
[----:B------:R-:W-:Y:S05]  /*17440*/  EXIT ;  /* 0x000000000000794d */ /* 0x000fea0003800000 */
.L_x_14375:
[----:B0-----:R0:W1:Y:S02]  /*17450*/  SYNCS.PHASECHK.TRANS64.TRYWAIT P0, [R5+URZ+0x32400], R2 ;  /* 0x03240002050075a7 */ /* 0x001064000800017f */
[----:B-1----:R-:W-:Y:S05]  /*17460*/  @!P0 NANOSLEEP.SYNCS 0x989680 ;  /* 0x009896800000895d */ /* 0x002fea0003900000 */
[----:B------:R-:W1:Y:S02]  /*17470*/  @!P0 SYNCS.PHASECHK.TRANS64 P0, [R5+URZ+0x32400], R2 ;  /* 0x03240002050085a7 */ /* 0x000e64000800007f */
[----:B-1----:R-:W-:Y:S05]  /*17480*/  @!P0 BRA `(.L_x_14375) ;  /* 0xfffffffc00f08947 */ /* 0x002fea000383ffff */
[----:B------:R-:W-:Y:S05]  /*17490*/  BRA `(.L_x_14560) ;  /* 0xfffffea800ec7947 */ /* 0x000fea000383ffff */
.L_x_14379:
[----:B---3--:R3:W4:Y:S02]  /*174a0*/  SYNCS.PHASECHK.TRANS64.TRYWAIT P1, [R0+URZ+0x32430], R3 ;  /* 0x03243003000075a7 */ /* 0x008724000802017f */
[----:B----4-:R-:W-:Y:S05]  /*174b0*/  @!P1 NANOSLEEP.SYNCS 0x989680 ;  /* 0x009896800000995d */ /* 0x010fea0003900000 */
[----:B------:R-:W4:Y:S02]  /*174c0*/  @!P1 SYNCS.PHASECHK.TRANS64 P1, [R0+URZ+0x32430], R3 ;  /* 0x03243003000095a7 */ /* 0x000f24000802007f */
[----:B----4-:R-:W-:Y:S05]  /*174d0*/  @!P1 BRA `(.L_x_14379) ;  /* 0xfffffffc00f09947 */ /* 0x010fea000383ffff */
[----:B------:R-:W-:Y:S05]  /*174e0*/  BRA `(.L_x_14378) ;  /* 0xfffffeac00147947 */ /* 0x000fea000383ffff */
.L_x_14380:
[----:B----4-:R4:W0:Y:S02]  /*174f0*/  SYNCS.PHASECHK.TRANS64.TRYWAIT P1, [R5+URZ+0x32410], R2 ;  /* 0x03241002050075a7 */ /* 0x010824000802017f */
[----:B0-----:R-:W-:Y:S05]  /*17500*/  @!P1 NANOSLEEP.SYNCS 0x989680 ;  /* 0x009896800000995d */ /* 0x001fea0003900000 */
[----:B------:R-:W0:Y:S02]  /*17510*/  @!P1 SYNCS.PHASECHK.TRANS64 P1, [R5+URZ+0x32410], R2 ;  /* 0x03241002050095a7 */ /* 0x000e24000802007f */
[----:B0-----:R-:W-:Y:S05]  /*17520*/  @!P1 BRA `(.L_x_14380) ;  /* 0xfffffffc00f09947 */ /* 0x001fea000383ffff */
[----:B------:R-:W-:Y:S05]  /*17530*/  BRA `(.L_x_14561) ;  /* 0xfffffeac00c07947 */ /* 0x000fea000383ffff */
.L_x_14384:
[----:B------:R0:W0:Y:S02]  /*17540*/  SYNCS.PHASECHK.TRANS64.TRYWAIT P1, [R0+URZ+0x32450], R3 ;  /* 0x03245003000075a7 */ /* 0x000024000802017f */
[----:B0-----:R-:W-:Y:S05]  /*17550*/  @!P1 NANOSLEEP.SYNCS 0x989680 ;  /* 0x009896800000995d */ /* 0x001fea0003900000 */
[----:B------:R-:W0:Y:S02]  /*17560*/  @!P1 SYNCS.PHASECHK.TRANS64 P1, [R0+URZ+0x32450], R3 ;  /* 0x03245003000095a7 */ /* 0x000e24000802007f */
[----:B0-----:R-:W-:Y:S05]  /*17570*/  @!P1 BRA `(.L_x_14384) ;  /* 0xfffffffc00f09947 */ /* 0x001fea000383ffff */
[----:B------:R-:W-:Y:S05]  /*17580*/  BRA `(.L_x_14383) ;  /* 0xfffffeac00cc7947 */ /* 0x000fea000383ffff */
.L_x_14389:
[----:B-1----:R-:W-:-:S04]  /*17590*/  IMAD.U32 R20, RZ, RZ, UR5 ;  /* 0x00000005ff147e24 */ /* 0x002fc8000f8e00ff */
[----:B------:R1:W2:Y:S03]  /*175a0*/  SYNCS.PHASECHK.TRANS64.TRYWAIT P2, [R20+URZ+0x32430], R13 ;  /* 0x0324300d140075a7 */ /* 0x0002a6000804017f */
[----:B--2---:R-:W-:Y:S05]  /*175b0*/  @!P2 NANOSLEEP.SYNCS 0x989680 ;  /* 0x009896800000a95d */ /* 0x004fea0003900000 */
[----:B------:R-:W2:Y:S02]  /*175c0*/  @!P2 SYNCS.PHASECHK.TRANS64 P2, [R20+URZ+0x32430], R13 ;  /* 0x0324300d1400a5a7 */ /* 0x000ea4000804007f */
[----:B--2---:R-:W-:Y:S05]  /*175d0*/  @!P2 BRA `(.L_x_14389) ;  /* 0xfffffffc00eca947 */ /* 0x004fea000383ffff */
[----:B------:R-:W-:Y:S05]  /*175e0*/  BRA `(.L_x_14388) ;  /* 0xfffffed800107947 */ /* 0x000fea000383ffff */
.L_x_14393:
[----:B-1----:R-:W-:-:S04]  /*175f0*/  IMAD.U32 R20, RZ, RZ, UR5 ;  /* 0x00000005ff147e24 */ /* 0x002fc8000f8e00ff */
[----:B------:R1:W3:Y:S03]  /*17600*/  SYNCS.PHASECHK.TRANS64.TRYWAIT P2, [R20+URZ+0x32450], R13 ;  /* 0x0324500d140075a7 */ /* 0x0002e6000804017f */
[----:B---3--:R-:W-:Y:S05]  /*17610*/  @!P2 NANOSLEEP.SYNCS 0x989680 ;  /* 0x009896800000a95d */ /* 0x008fea0003900000 */
[----:B------:R-:W3:Y:S02]  /*17620*/  @!P2 SYNCS.PHASECHK.TRANS64 P2, [R20+URZ+0x32450], R13 ;  /* 0x0324500d1400a5a7 */ /* 0x000ee4000804007f */
[----:B---3--:R-:W-:Y:S05]  /*17630*/  @!P2 BRA `(.L_x_14393) ;  /* 0xfffffffc00eca947 */ /* 0x008fea000383ffff */
[----:B------:R-:W-:Y:S05]  /*17640*/  BRA `(.L_x_14392) ;  /* 0xfffffed8008c7947 */ /* 0x000fea000383ffff */
.L_x_14399:
[----:B-1----:R-:W-:-:S04]  /*17650*/  IMAD.U32 R20, RZ, RZ, UR5 ;  /* 0x00000005ff147e24 */ /* 0x002fc8000f8e00ff */
[----:B------:R1:W2:Y:S03]  /*17660*/  SYNCS.PHASECHK.TRANS64.TRYWAIT P2, [R20+URZ+0x32430], R13 ;  /* 0x0324300d140075a7 */ /* 0x0002a6000804017f */
[----:B--2---:R-:W-:Y:S05]  /*17670*/  @!P2 NANOSLEEP.SYNCS 0x989680 ;  /* 0x009896800000a95d */ /* 0x004fea0003900000 */
[----:B------:R-:W2:Y:S02]  /*17680*/  @!P2 SYNCS.PHASECHK.TRANS64 P2, [R20+URZ+0x32430], R13 ;  /* 0x0324300d1400a5a7 */ /* 0x000ea4000804007f */
[----:B--2---:R-:W-:Y:S05]  /*17690*/  @!P2 BRA `(.L_x_14399) ;  /* 0xfffffffc00eca947 */ /* 0x004fea000383ffff */
[----:B------:R-:W-:Y:S05]  /*176a0*/  BRA `(.L_x_14398) ;  /* 0xffffff0800047947 */ /* 0x000fea000383ffff */
.L_x_14403:
[----:B-1----:R-:W-:-:S04]  /*176b0*/  IMAD.U32 R20, RZ, RZ, UR5 ;  /* 0x00000005ff147e24 */ /* 0x002fc8000f8e00ff */
[----:B------:R1:W3:Y:S03]  /*176c0*/  SYNCS.PHASECHK.TRANS64.TRYWAIT P2, [R20+URZ+0x32450], R13 ;  /* 0x0324500d140075a7 */ /* 0x0002e6000804017f */
[----:B---3--:R-:W-:Y:S05]  /*176d0*/  @!P2 NANOSLEEP.SYNCS 0x989680 ;  /* 0x009896800000a95d */ /* 0x008fea0003900000 */
[----:B------:R-:W3:Y:S02]  /*176e0*/  @!P2 SYNCS.PHASECHK.TRANS64 P2, [R20+URZ+0x32450], R13 ;  /* 0x0324500d1400a5a7 */ /* 0x000ee4000804007f */
[----:B---3--:R-:W-:Y:S05]  /*176f0*/  @!P2 BRA `(.L_x_14403) ;  /* 0xfffffffc00eca947 */ /* 0x008fea000383ffff */
[----:B------:R-:W-:Y:S05]  /*17700*/  BRA `(.L_x_14402) ;  /* 0xffffff0800807947 */ /* 0x000fea000383ffff */
.L_x_14451:
        /* <DEDUP_REMOVED lines=11> */
.L_x_14563:
[----:B------:R-:W-:Y:S05]  /*177c0*/  BSYNC B0 ;  /* 0x0000000000007941 */ /* 0x000fea0003800000 */
.L_x_14562:
[----:B------:R-:W-:Y:S05]  /*177d0*/  BRA `(.L_x_14564) ;  /* 0xffffffa000a87947 */ /* 0x000fea000383ffff */
.L_x_14453:
[----:B------:R-:W-:Y:S01]  /*177e0*/  BSSY B0, `(.L_x_14565) ;  /* 0x0000006000007945 */ /* 0x000fe20003800000 */
[----:B------:R-:W-:-:S07]  /*177f0*/  IMAD.MOV.U32 R15, RZ, RZ, -0x1 ;  /* 0xffffffffff0f7424 */ /* 0x000fce00078e00ff */
[----:B0-2---:R-:W-:Y:S05]  /*17800*/  WARPSYNC.COLLECTIVE R15, `(.L_x_14566) ;  /* 0x000000000f0c7348 */ /* 0x005fea0003c00000 */
[----:B------:R-:W-:Y:S02]  /*17810*/  ELECT P6, UR62, PT ;  /* 0x00000000003e782f */ /* 0x000fe400038c0000 */
[----:B------:R-:W-:Y:S01]  /*17820*/  MOV R14, UR62 ;  /* 0x0000003e000e7c02 */ /* 0x000fe20008000f00 */
[----:B0-2---:R-:W-:Y:S10]  /*17830*/  ENDCOLLECTIVE ;  /* 0x000000000000791b */ /* 0x005ff40003800000 */
.L_x_14566:
[----:B------:R-:W-:Y:S05]  /*17840*/  BSYNC B0 ;  /* 0x0000000000007941 */ /* 0x000fea0003800000 */
.L_x_14565:
[----:B------:R-:W-:Y:S05]  /*17850*/  BRA `(.L_x_14567) ;  /* 0xffffffa000b47947 */ /* 0x000fea000383ffff */
.L_x_14455:
[----:B0-----:R0:W1:Y:S02]  /*17860*/  SYNCS.PHASECHK.TRANS64.TRYWAIT P0, [R0+URZ+0x32440], R2 ;  /* 0x03244002000075a7 */ /* 0x001064000800017f */
[----:B-1----:R-:W-:Y:S05]  /*17870*/  @!P0 NANOSLEEP.SYNCS 0x989680 ;  /* 0x009896800000895d */ /* 0x002fea0003900000 */
[----:B------:R-:W1:Y:S02]  /*17880*/  @!P0 SYNCS.PHASECHK.TRANS64 P0, [R0+URZ+0x32440], R2 ;  /* 0x03244002000085a7 */ /* 0x000e64000800007f */
[----:B-1----:R-:W-:Y:S05]  /*17890*/  @!P0 BRA `(.L_x_14455) ;  /* 0xfffffffc00f08947 */ /* 0x002fea000383ffff */
[----:B------:R-:W-:Y:S05]  /*178a0*/  BRA `(.L_x_14568) ;  /* 0xffffffa400147947 */ /* 0x000fea000383ffff */
.L_x_14459:
        /* <DEDUP_REMOVED lines=9> */
.L_x_14569:
[----:B------:R-:W-:Y:S02]  /*17940*/  IMAD.MOV.U32 R13, RZ, RZ, R3 ;  /* 0x000000ffff0d7224 */ /* 0x000fe400078e0003 */
[----:B------:R-:W-:Y:S01]  /*17950*/  IMAD.MOV.U32 R4, RZ, RZ, R14 ;  /* 0x000000ffff047224 */ /* 0x000fe200078e000e */
[----:B------:R-:W-:-:S07]  /*17960*/  LOP3.LUT R6, R6, 0x7f, RZ, 0xc0, !PT ;  /* 0x0000007f06067812 */ /* 0x000fce00078ec0ff */
[----:B------:R-:W-:Y:S05]  /*17970*/  WARPSYNC.COLLECTIVE R15, `(.L_x_14570) ;  /* 0x000000000f087348 */ /* 0x000fea0003c00000 */
[----:B------:R0:W1:Y:S02]  /*17980*/  SHFL.IDX P6, R14, R13, R12, R11 ;  /* 0x0000000c0d0e7389 */ /* 0x00006400000c000b */
[----:B01----:R-:W-:Y:S01]  /*17990*/  ENDCOLLECTIVE ;  /* 0x000000000000791b */ /* 0x003fe20003800000 */
.L_x_14570:
        /* <DEDUP_REMOVED lines=9> */
.L_x_14571:
[----:B------:R-:W-:Y:S02]  /*17a30*/  IMAD.MOV.U32 R13, RZ, RZ, R3 ;  /* 0x000000ffff0d7224 */ /* 0x000fe400078e0003 */
[----:B------:R-:W-:Y:S02]  /*17a40*/  IMAD R0, R0, R7, RZ ;  /* 0x0000000700007224 */ /* 0x000fe400078e02ff */
[----:B------:R-:W-:-:S07]  /*17a50*/  IMAD.MOV.U32 R7, RZ, RZ, R14 ;  /* 0x000000ffff077224 */ /* 0x000fce00078e000e */
[----:B------:R-:W-:Y:S05]  /*17a60*/  WARPSYNC.COLLECTIVE R15, `(.L_x_14572) ;  /* 0x000000000f087348 */ /* 0x000fea0003c00000 */
[----:B------:R0:W1:Y:S02]  /*17a70*/  SHFL.IDX P6, R14, R13, R12, R11 ;  /* 0x0000000c0d0e7389 */ /* 0x00006400000c000b */
[----:B01----:R-:W-:Y:S01]  /*17a80*/  ENDCOLLECTIVE ;  /* 0x000000000000791b */ /* 0x003fe20003800000 */
.L_x_14572:
        /* <DEDUP_REMOVED lines=10> */
.L_x_14573:
        /* <DEDUP_REMOVED lines=15> */
.L_x_14574:
        /* <DEDUP_REMOVED lines=19> */
.L_x_14575:
        /* <DEDUP_REMOVED lines=10> */
.L_x_14576:
        /* <DEDUP_REMOVED lines=13> */
.L_x_14577:
        /* <DEDUP_REMOVED lines=10> */
.L_x_14578:
        /* <DEDUP_REMOVED lines=13> */
.L_x_14579:
        /* <DEDUP_REMOVED lines=10> */
.L_x_14580:
        /* <DEDUP_REMOVED lines=13> */
.L_x_14581:
        /* <DEDUP_REMOVED lines=10> */
.L_x_14582:
        /* <DEDUP_REMOVED lines=11> */
.L_x_14583:
        /* <DEDUP_REMOVED lines=14> */
.L_x_14584:
[----:B------:R-:W-:Y:S01]  /*183d0*/  IMAD.MOV.U32 R3, RZ, RZ, R14 ;  /* 0x000000ffff037224 */ /* 0x000fe200078e000e */
[----:B------:R-:W-:Y:S06]  /*183e0*/  BRA `(.L_x_14585) ;  /* 0xffffffa400947947 */ /* 0x000fec000383ffff */
.L_x_14463:
        /* <DEDUP_REMOVED lines=12> */
[-C--:B----4-:R-:W-:Y:S01]  /*184b0*/  ISETP.GE.AND P5, PT, R15, R3.reuse, PT ;  /* 0x000000030f00720c */ /* 0x090fe20003fa6270 */
[----:B------:R-:W-:Y:S01]  /*184c0*/  IMAD.MOV.U32 R15, RZ, RZ, -0x1 ;  /* 0xffffffffff0f7424 */ /* 0x000fe200078e00ff */
[----:B-----5:R-:W-:Y:S02]  /*184d0*/  ISETP.GE.AND P6, PT, R14, R3, PT ;  /* 0x000000030e00720c */ /* 0x020fe40003fc6270 */
[----:B------:R-:W-:-:S07]  /*184e0*/  LOP3.LUT R9, R9, 0xffffffef, RZ, 0xc0, !PT ;  /* 0xffffffef09097812 */ /* 0x000fce00078ec0ff */
[----:B------:R-:W-:Y:S02]  /*184f0*/  @P4 LOP3.LUT R9, R9, 0x10, RZ, 0xfc, !PT ;  /* 0x0000001009094812 */ /* 0x000fe400078efcff */
[----:B------:R-:W-:Y:S01]  /*18500*/  ISETP.GE.AND P4, PT, R13, R3, PT ;  /* 0x000000030d00720c */ /* 0x000fe20003f86270 */
[----:B------:R-:W-:Y:S01]  /*18510*/  IMAD.MOV.U32 R13, RZ, RZ, R0 ;  /* 0x000000ffff0d7224 */ /* 0x000fe200078e0000 */
[----:B------:R-:W-:-:S04]  /*18520*/  LOP3.LUT R9, R9, 0xfffffff7, RZ, 0xc0, !PT ;  /* 0xfffffff709097812 */ /* 0x000fc800078ec0ff */
        /* <DEDUP_REMOVED lines=16> */
.L_x_14587:
[----:B------:R-:W-:Y:S05]  /*18630*/  BSYNC B0 ;  /* 0x0000000000007941 */ /* 0x000fea0003800000 */
.L_x_14586:
        /* <DEDUP_REMOVED lines=10> */
.L_x_14588:
        /* <DEDUP_REMOVED lines=16> */
.L_x_14589:
        /* <DEDUP_REMOVED lines=15> */
.L_x_14590:
        /* <DEDUP_REMOVED lines=12> */
.L_x_14591:
        /* <DEDUP_REMOVED lines=12> */
.L_x_14592:
        /* <DEDUP_REMOVED lines=12> */
.L_x_14593:
        /* <DEDUP_REMOVED lines=12> */
.L_x_14594:
        /* <DEDUP_REMOVED lines=12> */
.L_x_14595:
        /* <DEDUP_REMOVED lines=12> */
.L_x_14596:
        /* <DEDUP_REMOVED lines=12> */
.L_x_14597:
        /* <DEDUP_REMOVED lines=11> */
.L_x_14598:
        /* <DEDUP_REMOVED lines=16> */
.L_x_14599:
[----:B------:R-:W-:Y:S02]  /*18fc0*/  IMAD.MOV.U32 R13, RZ, RZ, R2 ;  /* 0x000000ffff0d7224 */ /* 0x000fe400078e0002 */
[----:B------:R-:W-:-:S07]  /*18fd0*/  IMAD.MOV.U32 R6, RZ, RZ, R14 ;  /* 0x000000ffff067224 */ /* 0x000fce00078e000e */
[----:B------:R-:W-:Y:S05]  /*18fe0*/  WARPSYNC.COLLECTIVE R15, `(.L_x_14600) ;  /* 0x000000000f087348 */ /* 0x000fea0003c00000 */
[----:B------:R0:W1:Y:S02]  /*18ff0*/  SHFL.IDX P6, R14, R13, R12, R11 ;  /* 0x0000000c0d0e7389 */ /* 0x00006400000c000b */
[----:B01----:R-:W-:Y:S01]  /*19000*/  ENDCOLLECTIVE ;  /* 0x000000000000791b */ /* 0x003fe20003800000 */
.L_x_14600:
[----:B------:R-:W-:Y:S02]  /*19010*/  IMAD.MOV.U32 R13, RZ, RZ, R0 ;  /* 0x000000ffff0d7224 */ /* 0x000fe400078e0000 */
[----:B------:R-:W-:Y:S02]  /*19020*/  IMAD.MOV.U32 R12, RZ, RZ, 0x7 ;  /* 0x00000007ff0c7424 */ /* 0x000fe400078e00ff */
[----:B------:R-:W-:-:S07]  /*19030*/  IMAD.MOV.U32 R4, RZ, RZ, R14 ;  /* 0x000000ffff047224 */ /* 0x000fce00078e000e */
[----:B------:R-:W-:Y:S05]  /*19040*/  WARPSYNC.COLLECTIVE R15, `(.L_x_14601) ;  /* 0x000000000f087348 */ /* 0x000fea0003c00000 */
[----:B------:R0:W1:Y:S02]  /*19050*/  SHFL.IDX P6, R14, R13, R12, R11 ;  /* 0x0000000c0d0e7389 */ /* 0x00006400000c000b */
[----:B01----:R-:W-:Y:S01]  /*19060*/  ENDCOLLECTIVE ;  /* 0x000000000000791b */ /* 0x003fe20003800000 */
.L_x_14601:
        /* <DEDUP_REMOVED lines=14> */
.L_x_14602:
[----:B------:R-:W-:Y:S01]  /*19150*/  IMAD.MOV.U32 R2, RZ, RZ, R14 ;  /* 0x000000ffff027224 */ /* 0x000fe200078e000e */
[----:B------:R-:W-:Y:S06]  /*19160*/  BRA `(.L_x_14603) ;  /* 0xffffffa400087947 */ /* 0x000fec000383ffff */
.L_x_14468:
[----:B0-----:R0:W1:Y:S02]  /*19170*/  SYNCS.PHASECHK.TRANS64.TRYWAIT P0, [R18+URZ+0x32420], R0 ;  /* 0x03242000120075a7 */ /* 0x001064000800017f */
[----:B-1----:R-:W-:Y:S05]  /*19180*/  @!P0 NANOSLEEP.SYNCS 0x989680 ;  /* 0x009896800000895d */ /* 0x002fea0003900000 */
[----:B------:R-:W1:Y:S02]  /*19190*/  @!P0 SYNCS.PHASECHK.TRANS64 P0, [R18+URZ+0x32420], R0 ;  /* 0x03242000120085a7 */ /* 0x000e64000800007f */
[----:B-1----:R-:W-:Y:S05]  /*191a0*/  @!P0 BRA `(.L_x_14468) ;  /* 0xfffffffc00f08947 */ /* 0x002fea000383ffff */
[----:B------:R-:W-:Y:S05]  /*191b0*/  BRA `(.L_x_14604) ;  /* 0xffffffa400807947 */ /* 0x000fea000383ffff */
.L_x_14472:
[----:B0-----:R0:W1:Y:S02]  /*191c0*/  SYNCS.PHASECHK.TRANS64.TRYWAIT P0, [R2+URZ+0x32460], R0 ;  /* 0x03246000020075a7 */ /* 0x001064000800017f */
[----:B-1----:R-:W-:Y:S05]  /*191d0*/  @!P0 NANOSLEEP.SYNCS 0x989680 ;  /* 0x009896800000895d */ /* 0x002fea0003900000 */
[----:B------:R-:W1:Y:S02]  /*191e0*/  @!P0 SYNCS.PHASECHK.TRANS64 P0, [R2+URZ+0x32460], R0 ;  /* 0x03246000020085a7 */ /* 0x000e64000800007f */
[----:B-1----:R-:W-:Y:S05]  /*191f0*/  @!P0 BRA `(.L_x_14472) ;  /* 0xfffffffc00f08947 */ /* 0x002fea000383ffff */
[----:B------:R-:W-:Y:S05]  /*19200*/  BRA `(.L_x_14605) ;  /* 0xffffffa400a47947 */ /* 0x000fea000383ffff */
.L_x_14487:
[----:B-1----:R1:W2:Y:S02]  /*19210*/  SYNCS.PHASECHK.TRANS64.TRYWAIT P0, [R2+URZ+0x32440], R6 ;  /* 0x03244006020075a7 */ /* 0x0022a4000800017f */
[----:B--2---:R-:W-:Y:S05]  /*19220*/  @!P0 NANOSLEEP.SYNCS 0x989680 ;  /* 0x009896800000895d */ /* 0x004fea0003900000 */
[----:B------:R-:W2:Y:S02]  /*19230*/  @!P0 SYNCS.PHASECHK.TRANS64 P0, [R2+URZ+0x32440], R6 ;  /* 0x03244006020085a7 */ /* 0x000ea4000800007f */
[----:B--2---:R-:W-:Y:S05]  /*19240*/  @!P0 BRA `(.L_x_14487) ;  /* 0xfffffffc00f08947 */ /* 0x004fea000383ffff */
[----:B------:R-:W-:Y:S05]  /*19250*/  BRA `(.L_x_14606) ;  /* 0xffffffac00c47947 */ /* 0x000fea000383ffff */
.L_x_14492:
[----:B0-----:R0:W2:Y:S02]  /*19260*/  SYNCS.PHASECHK.TRANS64.TRYWAIT P0, [R2+URZ+0x32460], R6 ;  /* 0x03246006020075a7 */ /* 0x0010a4000800017f */
[----:B--2---:R-:W-:Y:S05]  /*19270*/  @!P0 NANOSLEEP.SYNCS 0x989680 ;  /* 0x009896800000895d */ /* 0x004fea0003900000 */
[----:B------:R-:W2:Y:S02]  /*19280*/  @!P0 SYNCS.PHASECHK.TRANS64 P0, [R2+URZ+0x32460], R6 ;  /* 0x03246006020085a7 */ /* 0x000ea4000800007f */
[----:B--2---:R-:W-:Y:S05]  /*19290*/  @!P0 BRA `(.L_x_14492) ;  /* 0xfffffffc00f08947 */ /* 0x004fea000383ffff */
[----:B------:R-:W-:Y:S05]  /*192a0*/  BRA `(.L_x_14607) ;  /* 0xffffffb000407947 */ /* 0x000fea000383ffff */
.L_x_14503:
[----:B-1----:R1:W2:Y:S02]  /*192b0*/  SYNCS.PHASECHK.TRANS64.TRYWAIT P0, [R2+URZ+0x32440], R3 ;  /* 0x03244003020075a7 */ /* 0x0022a4000800017f */
[----:B--2---:R-:W-:Y:S05]  /*192c0*/  @!P0 NANOSLEEP.SYNCS 0x989680 ;  /* 0x009896800000895d */ /* 0x004fea0003900000 */
[----:B------:R-:W2:Y:S02]  /*192d0*/  @!P0 SYNCS.PHASECHK.TRANS64 P0, [R2+URZ+0x32440], R3 ;  /* 0x03244003020085a7 */ /* 0x000ea4000800007f */
[----:B--2---:R-:W-:Y:S05]  /*192e0*/  @!P0 BRA `(.L_x_14503) ;  /* 0xfffffffc00f08947 */ /* 0x004fea000383ffff */
[----:B------:R-:W-:Y:S05]  /*192f0*/  BRA `(.L_x_14608) ;  /* 0xffffffb8002c7947 */ /* 0x000fea000383ffff */
.L_x_14508:
[----:B--2---:R2:W3:Y:S02]  /*19300*/  SYNCS.PHASECHK.TRANS64.TRYWAIT P0, [R2+URZ+0x32460], R3 ;  /* 0x03246003020075a7 */ /* 0x0044e4000800017f */
[----:B---3--:R-:W-:Y:S05]  /*19310*/  @!P0 NANOSLEEP.SYNCS 0x989680 ;  /* 0x009896800000895d */ /* 0x008fea0003900000 */
[----:B------:R-:W3:Y:S02]  /*19320*/  @!P0 SYNCS.PHASECHK.TRANS64 P0, [R2+URZ+0x32460], R3 ;  /* 0x03246003020085a7 */ /* 0x000ee4000800007f */
[----:B---3--:R-:W-:Y:S05]  /*19330*/  @!P0 BRA `(.L_x_14508) ;  /* 0xfffffffc00f08947 */ /* 0x008fea000383ffff */
[----:B------:R-:W-:Y:S05]  /*19340*/  BRA `(.L_x_14609) ;  /* 0xffffffb800a87947 */ /* 0x000fea000383ffff */
.L_x_14519:
[----:B-1----:R1:W2:Y:S02]  /*19350*/  SYNCS.PHASECHK.TRANS64.TRYWAIT P0, [R3+URZ+0x32440], R2 ;  /* 0x03244002030075a7 */ /* 0x0022a4000800017f */
[----:B--2---:R-:W-:Y:S05]  /*19360*/  @!P0 NANOSLEEP.SYNCS 0x989680 ;  /* 0x009896800000895d */ /* 0x004fea0003900000 */
[----:B------:R-:W2:Y:S02]  /*19370*/  @!P0 SYNCS.PHASECHK.TRANS64 P0, [R3+URZ+0x32440], R2 ;  /* 0x03244002030085a7 */ /* 0x000ea4000800007f */
[----:B--2---:R-:W-:Y:S05]  /*19380*/  @!P0 BRA `(.L_x_14519) ;  /* 0xfffffffc00f08947 */ /* 0x004fea000383ffff */
[----:B------:R-:W-:Y:S05]  /*19390*/  BRA `(.L_x_14610) ;  /* 0xffffffc000787947 */ /* 0x000fea000383ffff */
.L_x_14524:
[----:B--2---:R2:W3:Y:S02]  /*193a0*/  SYNCS.PHASECHK.TRANS64.TRYWAIT P0, [R3+URZ+0x32460], R2 ;  /* 0x03246002030075a7 */ /* 0x0044e4000800017f */
[----:B---3--:R-:W-:Y:S05]  /*193b0*/  @!P0 NANOSLEEP.SYNCS 0x989680 ;  /* 0x009896800000895d */ /* 0x008fea0003900000 */
[----:B------:R-:W3:Y:S02]  /*193c0*/  @!P0 SYNCS.PHASECHK.TRANS64 P0, [R3+URZ+0x32460], R2 ;  /* 0x03246002030085a7 */ /* 0x000ee4000800007f */
[----:B---3--:R-:W-:Y:S05]  /*193d0*/  @!P0 BRA `(.L_x_14524) ;  /* 0xfffffffc00f08947 */ /* 0x008fea000383ffff */
[----:B------:R-:W-:Y:S05]  /*193e0*/  BRA `(.L_x_14611) ;  /* 0xffffffc000f47947 */ /* 0x000fea000383ffff */
.L_x_14536:
        /* <DEDUP_REMOVED lines=9> */
.L_x_14613:
[----:B------:R-:W-:Y:S05]  /*19480*/  BSYNC B0 ;  /* 0x0000000000007941 */ /* 0x000fea0003800000 */
.L_x_14612:
        /* <DEDUP_REMOVED lines=9> */
.L_x_14614:
        /* <DEDUP_REMOVED lines=26> */
.L_x_14615:
        /* <DEDUP_REMOVED lines=8> */
.L_x_14616:
        /* <DEDUP_REMOVED lines=8> */
.L_x_14617:
        /* <DEDUP_REMOVED lines=8> */
.L_x_14618:
        /* <DEDUP_REMOVED lines=8> */
.L_x_14619:
        /* <DEDUP_REMOVED lines=9> */
.L_x_14620:
[----:B------:R-:W-:Y:S01]  /*19950*/  IMAD.MOV.U32 R10, RZ, RZ, R14 ;  /* 0x000000ffff0a7224 */ /* 0x000fe200078e000e */
[----:B------:R-:W-:Y:S06]  /*19960*/  BRA `(.L_x_14621) ;  /* 0xffffffc8003c7947 */ /* 0x000fec000383ffff */
.L_x_14539:
        /* <DEDUP_REMOVED lines=8> */
.L_x_14623:
[----:B------:R-:W-:Y:S05]  /*199f0*/  BSYNC B0 ;  /* 0x0000000000007941 */ /* 0x000fea0003800000 */
.L_x_14622:
        /* <DEDUP_REMOVED lines=10> */
.L_x_14624:
        /* <DEDUP_REMOVED lines=8> */
.L_x_14625:
        /* <DEDUP_REMOVED lines=8> */
.L_x_14626:
        /* <DEDUP_REMOVED lines=8> */
.L_x_14627:
        /* <DEDUP_REMOVED lines=9> */
.L_x_14628:
[----:B------:R-:W-:Y:S01]  /*19cb0*/  IMAD.MOV.U32 R10, RZ, RZ, R14 ;  /* 0x000000ffff0a7224 */ /* 0x000fe200078e000e */
[----:B------:R-:W-:Y:S06]  /*19cc0*/  BRA `(.L_x_14629) ;  /* 0xffffffc800107947 */ /* 0x000fec000383ffff */
.L_x_14541:
[----:B------:R-:W-:Y:S01]  /*19cd0*/  BSSY B0, `(.L_x_14630) ;  /* 0x0000006000007945 */ /* 0x000fe20003800000 */
[----:B------:R-:W-:Y:S01]  /*19ce0*/  PLOP3.LUT P6, PT, P6, PT, PT, 0x8, 0x0 ;  /* 0x000000000000781c */ /* 0x000fe200037ce170 */
[----:B------:R-:W-:-:S12]  /*19cf0*/  IMAD.MOV.U32 R15, RZ, RZ, -0x1 ;  /* 0xffffffffff0f7424 */ /* 0x000fd800078e00ff */
[----:B0-----:R-:W-:Y:S05]  /*19d00*/  WARPSYNC.COLLECTIVE R15, `(.L_x_14631) ;  /* 0x000000000f087348 */ /* 0x001fea0003c00000 */
[----:B------:R-:W-:Y:S01]  /*19d10*/  VOTE.ANY R14, PT, P6 ;  /* 0x00000000000e7806 */ /* 0x000fe200030e0100 */
[----:B0-----:R-:W-:Y:S06]  /*19d20*/  ENDCOLLECTIVE ;  /* 0x000000000000791b */ /* 0x001fec0003800000 */
.L_x_14631:
[----:B------:R-:W-:Y:S05]  /*19d30*/  BSYNC B0 ;  /* 0x0000000000007941 */ /* 0x000fea0003800000 */
.L_x_14630:
        /* <DEDUP_REMOVED lines=10> */
.L_x_14632:
[----:B------:R-:W-:Y:S02]  /*19de0*/  IMAD.MOV.U32 R13, RZ, RZ, R6 ;  /* 0x000000ffff0d7224 */ /* 0x000fe400078e0006 */
[----:B------:R-:W-:-:S07]  /*19df0*/  IMAD.MOV.U32 R4, RZ, RZ, R14 ;  /* 0x000000ffff047224 */ /* 0x000fce00078e000e */
[----:B------:R-:W-:Y:S05]  /*19e00*/  WARPSYNC.COLLECTIVE R15, `(.L_x_14633) ;  /* 0x000000000f087348 */ /* 0x000fea0003c00000 */
[----:B------:R0:W1:Y:S02]  /*19e10*/  SHFL.IDX P6, R14, R13, R12, R11 ;  /* 0x0000000c0d0e7389 */ /* 0x00006400000c000b */
[----:B01----:R-:W-:Y:S01]  /*19e20*/  ENDCOLLECTIVE ;  /* 0x000000000000791b */ /* 0x003fe20003800000 */
.L_x_14633:
[----:B------:R-:W-:Y:S02]  /*19e30*/  IMAD.MOV.U32 R6, RZ, RZ, R14 ;  /* 0x000000ffff067224 */ /* 0x000fe400078e000e */
[----:B------:R-:W-:-:S05]  /*19e40*/  IMAD.IADD R5, R9, 0x1, R16 ;  /* 0x0000000109057824 */ /* 0x000fca00078e0210 */
[----:B------:R1:W-:Y:S01]  /*19e50*/  STL [R1+0xc], R5 ;  /* 0x00000c0501007387 */ /* 0x0003e20000100800 */
[----:B------:R-:W-:Y:S05]  /*19e60*/  BRA `(.L_x_14634) ;  /* 0xffffffc400f07947 */ /* 0x000fea000383ffff */
.L_x_14543:
        /* <DEDUP_REMOVED lines=8> */
.L_x_14636:
[----:B------:R-:W-:Y:S05]  /*19ef0*/  BSYNC B0 ;  /* 0x0000000000007941 */ /* 0x000fea0003800000 */
.L_x_14635:
[----:B------:R-:W-:Y:S01]  /*19f00*/  IMAD.MOV.U32 R2, RZ, RZ, R14 ;  /* 0x000000ffff027224 */ /* 0x000fe200078e000e */
[----:B------:R-:W-:Y:S06]  /*19f10*/  BRA `(.L_x_14637) ;  /* 0xffffffc400dc7947 */ /* 0x000fec000383ffff */
.L_x_14549:
[----:B0-----:R0:W1:Y:S02]  /*19f20*/  SYNCS.PHASECHK.TRANS64.TRYWAIT P0, [R0+URZ+0x32420], R3 ;  /* 0x03242003000075a7 */ /* 0x001064000800017f */
[----:B-1----:R-:W-:Y:S05]  /*19f30*/  @!P0 NANOSLEEP.SYNCS 0x989680 ;  /* 0x009896800000895d */ /* 0x002fea0003900000 */
[----:B------:R-:W1:Y:S02]  /*19f40*/  @!P0 SYNCS.PHASECHK.TRANS64 P0, [R0+URZ+0x32420], R3 ;  /* 0x03242003000085a7 */ /* 0x000e64000800007f */
[----:B-1----:R-:W-:Y:S05]  /*19f50*/  @!P0 BRA `(.L_x_14549) ;  /* 0xfffffffc00f08947 */ /* 0x002fea000383ffff */
[----:B------:R-:W-:Y:S05]  /*19f60*/  BRA `(.L_x_14638) ;  /* 0xffffffd0007c7947 */ /* 0x000fea000383ffff */
.L_x_14550:
        /* <DEDUP_REMOVED lines=11> */
.L_x_14640:
[----:B------:R-:W-:Y:S05]  /*1a020*/  BSYNC B0 ;  /* 0x0000000000007941 */ /* 0x000fea0003800000 */
.L_x_14639:
[----:B------:R-:W-:Y:S05]  /*1a030*/  BRA `(.L_x_14641) ;  /* 0xffffffd000647947 */ /* 0x000fea000383ffff */
.L_x_14553:
[----:B------:R-:W-:Y:S01]  /*1a040*/  BSSY B1, `(.L_x_14642) ;  /* 0x0000006000017945 */ /* 0x000fe20003800000 */
[----:B------:R-:W-:-:S07]  /*1a050*/  IMAD.MOV.U32 R15, RZ, RZ, -0x1 ;  /* 0xffffffffff0f7424 */ /* 0x000fce00078e00ff */
[----:B01----:R-:W-:Y:S05]  /*1a060*/  WARPSYNC.COLLECTIVE R15, `(.L_x_14643) ;  /* 0x000000000f0c7348 */ /* 0x003fea0003c00000 */
[----:B------:R-:W-:Y:S02]  /*1a070*/  ELECT P6, UR62, PT ;  /* 0x00000000003e782f */ /* 0x000fe400038c0000 */
[----:B------:R-:W-:Y:S01]  /*1a080*/  MOV R14, UR62 ;  /* 0x0000003e000e7c02 */ /* 0x000fe20008000f00 */
[----:B01----:R-:W-:Y:S10]  /*1a090*/  ENDCOLLECTIVE ;  /* 0x000000000000791b */ /* 0x003ff40003800000 */
.L_x_14643:
[----:B------:R-:W-:Y:S05]  /*1a0a0*/  BSYNC B1 ;  /* 0x0000000000017941 */ /* 0x000fea0003800000 */
.L_x_14642:
[----:B------:R-:W-:Y:S05]  /*1a0b0*/  BRA `(.L_x_14644) ;  /* 0xffffffd0005c7947 */ /* 0x000fea000383ffff */
.L_x_14555:
[----:B0-----:R0:W1:Y:S02]  /*1a0c0*/  SYNCS.PHASECHK.TRANS64.TRYWAIT P0, [R6+URZ], R5 ;  /* 0x00000005060075a7 */ /* 0x001064000800017f */
[----:B-1----:R-:W-:Y:S05]  /*1a0d0*/  @!P0 NANOSLEEP.SYNCS 0x989680 ;  /* 0x009896800000895d */ /* 0x002fea0003900000 */
[----:B------:R-:W1:Y:S02]  /*1a0e0*/  @!P0 SYNCS.PHASECHK.TRANS64 P0, [R6+URZ], R5 ;  /* 0x00000005060085a7 */ /* 0x000e64000800007f */
[----:B-1----:R-:W-:Y:S05]  /*1a0f0*/  @!P0 BRA `(.L_x_14555) ;  /* 0xfffffffc00f08947 */ /* 0x002fea000383ffff */
[----:B------:R-:W-:Y:S05]  /*1a100*/  BRA `(.L_x_14645) ;  /* 0xffffffd000947947 */ /* 0x000fea000383ffff */
.L_x_14556:
[----:B-1----:R1:W2:Y:S02]  /*1a110*/  SYNCS.PHASECHK.TRANS64.TRYWAIT P0, [R7+URZ], R2 ;  /* 0x00000002070075a7 */ /* 0x0022a4000800017f */
[----:B--2---:R-:W-:Y:S05]  /*1a120*/  @!P0 NANOSLEEP.SYNCS 0x989680 ;  /* 0x009896800000895d */ /* 0x004fea0003900000 */
[----:B------:R-:W2:Y:S02]  /*1a130*/  @!P0 SYNCS.PHASECHK.TRANS64 P0, [R7+URZ], R2 ;  /* 0x00000002070085a7 */ /* 0x000ea4000800007f */
[----:B--2---:R-:W-:Y:S05]  /*1a140*/  @!P0 BRA `(.L_x_14556) ;  /* 0xfffffffc00f08947 */ /* 0x004fea000383ffff */
[----:B------:R-:W-:Y:S05]  /*1a150*/  BRA `(.L_x_14646) ;  /* 0xffffffd000887947 */ /* 0x000fea000383ffff */
.L_x_14558:
[----:B--2---:R2:W3:Y:S02]  /*1a160*/  SYNCS.PHASECHK.TRANS64.TRYWAIT P0, [R4+URZ], R5 ;  /* 0x00000005040075a7 */ /* 0x0044e4000800017f */
[----:B---3--:R-:W-:Y:S05]  /*1a170*/  @!P0 NANOSLEEP.SYNCS 0x989680 ;  /* 0x009896800000895d */ /* 0x008fea0003900000 */
[----:B------:R-:W3:Y:S02]  /*1a180*/  @!P0 SYNCS.PHASECHK.TRANS64 P0, [R4+URZ], R5 ;  /* 0x00000005040085a7 */ /* 0x000ee4000800007f */
[----:B---3--:R-:W-:Y:S05]  /*1a190*/  @!P0 BRA `(.L_x_14558) ;  /* 0xfffffffc00f08947 */ /* 0x008fea000383ffff */
[----:B------:R-:W-:Y:S05]  /*1a1a0*/  BRA `(.L_x_14647) ;  /* 0xffffffd0008c7947 */ /* 0x000fea000383ffff */
.L_x_14648:
        /* <DEDUP_REMOVED lines=13> */
.L_x_15207:


//--------------------- .text._ZN7cutlass13device_kernelIN5flash11enable_sm90INS1_16FlashAttnFwdSm90INS1_25CollectiveMainloopFwdSm90ILi2EN4cute5tupleIJNS5_1CILi1EEES8_S8_EEENS6_IJNS7_ILi128EEENS7_ILi96EEENS7_ILi64EEEEEELi256ENS_10bfloat16_tEfNS_4arch4Sm90ELb1ELb0ELb1ELb1ELb0ELb1ELb1ELb1ELb0ELb1ELb1ELb0EEENS1_21CollectiveEpilogueFwdINS6_IJSA_NS7_ILi256EEESB_EEES9_SE_SG_Li256ELb1ELb1ELb1ELb0EEENS1_36VarlenDynamicPersistentTileSchedulerILi128ELi96ELi256ELi128ELb1ELb1ELb1ELb1ELb1ELb1EEEEEEEEEvNT_6ParamsE --------------------------
	.section	.text._ZN7cutlass13device_kernelIN5flash11enable_sm90INS1_16FlashAttnFwdSm90INS1_25CollectiveMainloopFwdSm90ILi2EN4cute5tupleIJNS5_1CILi1EEES8_S8_EEENS6_IJNS7_ILi128EEENS7_ILi96EEENS7_ILi64EEEEEELi256ENS_10bfloat16_tEfNS_4arch4Sm90ELb1ELb0ELb1ELb1ELb0ELb1ELb1ELb1ELb0ELb1ELb1ELb0EEENS1_21CollectiveEpilogueFwdINS6_IJSA_NS7_ILi256EEESB_EEES9_SE_SG_Li256ELb1ELb1ELb1ELb0EEENS1_36VarlenDynamicPersistentTileSchedulerILi128ELi96ELi256ELi128ELb1ELb1ELb1ELb1ELb1ELb1EEEEEEEEEvNT_6ParamsE,"ax",@progbits
	.align	128
.text._ZN7cutlass13device_kernelIN5flash11enable_sm90INS1_16FlashAttnFwdSm90INS1_25CollectiveMainloopFwdSm90ILi2EN4cute5tupleIJNS5_1CILi1EEES8_S8_EEENS6_IJNS7_ILi128EEENS7_ILi96EEENS7_ILi64EEEEEELi256ENS_10bfloat16_tEfNS_4arch4Sm90ELb1ELb0ELb1ELb1ELb0ELb1ELb1ELb1ELb0ELb1ELb1ELb0EEENS1_21CollectiveEpilogueFwdINS6_IJSA_NS7_ILi256EEESB_EEES9_SE_SG_Li256ELb1ELb1ELb1ELb0EEENS1_36VarlenDynamicPersistentTileSchedulerILi128ELi96ELi256ELi128ELb1ELb1ELb1ELb1ELb1ELb1EEEEEEEEEvNT_6ParamsE:
        .type           _ZN7cutlass13device_kernelIN5flash11enable_sm90INS1_16FlashAttnFwdSm90INS1_25CollectiveMainloopFwdSm90ILi2EN4cute5tupleIJNS5_1CILi1EEES8_S8_EEENS6_IJNS7_ILi128EEENS7_ILi96EEENS7_ILi64EEEEEELi256ENS_10bfloat16_tEfNS_4arch4Sm90ELb1ELb0ELb1ELb1ELb0ELb1ELb1ELb1ELb0ELb1ELb1ELb0EEENS1_21CollectiveEpilogueFwdINS6_IJSA_NS7_ILi256EEESB_EEES9_SE_SG_Li256ELb1ELb1ELb1ELb0EEENS1_36VarlenDynamicPersistentTileSchedulerILi128ELi96ELi256ELi128ELb1ELb1ELb1ELb1ELb1ELb1EEEEEEEEEvNT_6ParamsE,@function
        .size           _ZN7cutlass13device_kernelIN5flash11enable_sm90INS1_16FlashAttnFwdSm90INS1_25CollectiveMainloopFwdSm90ILi2EN4cute5tupleIJNS5_1CILi1EEES8_S8_EEENS6_IJNS7_ILi128EEENS7_ILi96EEENS7_ILi64EEEEEELi256ENS_10bfloat16_tEfNS_4arch4Sm90ELb1ELb0ELb1ELb1ELb0ELb1ELb1ELb1ELb0ELb1ELb1ELb0EEENS1_21CollectiveEpilogueFwdINS6_IJSA_NS7_ILi256EEESB_EEES9_SE_SG_Li256ELb1ELb1ELb1ELb0EEENS1_36VarlenDynamicPersistentTileSchedulerILi128ELi96ELi256ELi128ELb1ELb1ELb1ELb1ELb1ELb1EEEEEEEEEvNT_6ParamsE,(.L_x_15208 - _ZN7cutlass13device_kernelIN5flash11enable_sm90INS1_16FlashAttnFwdSm90INS1_25CollectiveMainloopFwdSm90ILi2EN4cute5tupleIJNS5_1CILi1EEES8_S8_EEENS6_IJNS7_ILi128EEENS7_ILi96EEENS7_ILi64EEEEEELi256ENS_10bfloat16_tEfNS_4arch4Sm90ELb1ELb0ELb1ELb1ELb0ELb1ELb1ELb1ELb0ELb1ELb1ELb0EEENS1_21CollectiveEpilogueFwdINS6_IJSA_NS7_ILi256EEESB_EEES9_SE_SG_Li256ELb1ELb1ELb1ELb0EEENS1_36VarlenDynamicPersistentTileSchedulerILi128ELi96ELi256ELi128ELb1ELb1ELb1ELb1ELb1ELb1EEEEEEEEEvNT_6ParamsE)
        .other          _ZN7cutlass13device_kernelIN5flash11enable_sm90INS1_16FlashAttnFwdSm90INS1_25CollectiveMainloopFwdSm90ILi2EN4cute5tupleIJNS5_1CILi1EEES8_S8_EEENS6_IJNS7_ILi128EEENS7_ILi96EEENS7_ILi64EEEEEELi256ENS_10bfloat16_tEfNS_4arch4Sm90ELb1ELb0ELb1ELb1ELb0ELb1ELb1ELb1ELb0ELb1ELb1ELb0EEENS1_21CollectiveEpilogueFwdINS6_IJSA_NS7_ILi256EEESB_EEES9_SE_SG_Li256ELb1ELb1ELb1ELb0EEENS1_36VarlenDynamicPersistentTileSchedulerILi128ELi96ELi256ELi128ELb1ELb1ELb1ELb1ELb1ELb1EEEEEEEEEvNT_6ParamsE,@"STO_CUDA_ENTRY STV_DEFAULT"
_ZN7cutlass13device_kernelIN5flash11enable_sm90INS1_16FlashAttnFwdSm90INS1_25CollectiveMainloopFwdSm90ILi2EN4cute5tupleIJNS5_1CILi1EEES8_S8_EEENS6_IJNS7_ILi128EEENS7_ILi96EEENS7_ILi64EEEEEELi256ENS_10bfloat16_tEfNS_4arch4Sm90ELb1ELb0ELb1ELb1ELb0ELb1ELb1ELb1ELb0ELb1ELb1ELb0EEENS1_21CollectiveEpilogueFwdINS6_IJSA_NS7_ILi256EEESB_EEES9_SE_SG_Li256ELb1ELb1ELb1ELb0EEENS1_36VarlenDynamicPersistentTileSchedulerILi128ELi96ELi256ELi128ELb1ELb1ELb1ELb1ELb1ELb1EEEEEEEEEvNT_6ParamsE:
        /* <DEDUP_REMOVED lines=24> */
.L_x_14650:
[----:B------:R-:W-:Y:S05]  /*0180*/  BSYNC B0 ;  /* 0x0000000000007941 */ /* 0x000fea0003800000 */
.L_x_14649:
        /* <DEDUP_REMOVED lines=43> */
.L_x_14651:
        /* <DEDUP_REMOVED lines=22> */
.L_x_14652:
        /* <DEDUP_REMOVED lines=18> */
.L_x_14653:
        /* <DEDUP_REMOVED lines=22> */
.L_x_14654:
        /* <DEDUP_REMOVED lines=22> */
.L_x_14655:
        /* <DEDUP_REMOVED lines=8> */
.L_x_14658:
[----:B------:R-:W-:-:S08]  /*0a00*/  NOP ;  /* 0x0000000000007918 */ /* 0x000fd00000000000 */
[----:B------:R-:W0:Y:S02]  /*0a10*/  USETMAXREG.TRY_ALLOC.CTAPOOL UP0, 0xf0 ;  /* 0x000000f0000079c8 */ /* 0x000e240008000600 */
[----:B0-----:R-:W-:-:S13]  /*0a20*/  PLOP3.LUT P0, PT, PT, PT, UP0, 0x80, 0x0 ;  /* 0x000000000000781c */ /* 0x001fda0003f0f008 */
[----:B------:R-:W-:Y:S05]  /*0a30*/  @!P0 BRA `(.L_x_14658) ;  /* 0xfffffffc00f08947 */ /* 0x000fea000383ffff */
[----:B------:R-:W2:Y:S01]  /*0a40*/  LDL.LU R0, [R1+0x48] ;  /* 0x0000480001007983 */ /* 0x000ea20000300800 */
[----:B------:R-:W-:Y:S01]  /*0a50*/  SHF.R.U32.HI R2, RZ, 0x7, R6 ;  /* 0x00000007ff027819 */ /* 0x000fe20000011606 */
[----:B------:R-:W0:Y:S01]  /*0a60*/  S2UR UR5, SR_CgaCtaId ;  /* 0x00000000000579c3 */ /* 0x000e220000008800 */
[----:B------:R-:W-:-:S07]  /*0a70*/  UMOV UR4, 0x400 ;  /* 0x0000040000047882 */ /* 0x000fce0000000000 */
[----:B------:R-:W-:Y:S06]  /*0a80*/  BAR.ARV 0x8, 0x180 ;  /* 0x0206000000007b1d */ /* 0x000fec0000002000 */
[----:B------:R-:W-:-:S13]  /*0a90*/  ISETP.NE.AND P0, PT, R2, 0x1, PT ;  /* 0x000000010200780c */ /* 0x000fda0003f05270 */
[----:B------:R-:W-:Y:S06]  /*0aa0*/  @!P0 BAR.ARV 0x9, 0x100 ;  /* 0x0244000000008b1d */ /* 0x000fec0000002000 */
[----:B0-----:R-:W-:Y:S02]  /*0ab0*/  ULEA UR4, UR5, UR4, 0x18 ;  /* 0x0000000405047291 */ /* 0x001fe4000f8ec03f */
[----:B------:R-:W-:Y:S04]  /*0ac0*/  BAR.SYNC.DEFER_BLOCKING 0x5, 0x180 ;  /* 0x0146000000007b1d */ /* 0x000fe80000010000 */
[----:B------:R-:W-:-:S02]  /*0ad0*/  IMAD.U32 R19, RZ, RZ, UR4 ;  /* 0x00000004ff137e24 */ /* 0x000fc4000f8e00ff */
[----:B------:R-:W-:-:S03]  /*0ae0*/  ULDC UR4, c[0x0][0xd3c] ;  /* 0x00034f0000047ab9 */ /* 0x000fc60000000800 */
[----:B------:R-:W0:Y:S01]  /*0af0*/  LDS.128 R12, [R19+0x324d0] ;  /* 0x0324d000130c7984 */ /* 0x000e220000000c00 */
[----:B------:R-:W-:Y:S06]  /*0b00*/  BAR.ARV 0x4, 0x180 ;  /* 0x0106000000007b1d */ /* 0x000fec0000002000 */
[----:B--2---:R-:W-:-:S04]  /*0b10*/  LOP3.LUT R0, R0, 0xfffffffb, RZ, 0xc0, !PT ;  /* 0xfffffffb00007812 */ /* 0x004fc800078ec0ff */
[----:B------:R-:W-:Y:S02]  /*0b20*/  @P0 LOP3.LUT R0, R0, 0x4, RZ, 0xfc, !PT ;  /* 0x0000000400000812 */ /* 0x000fe400078efcff */
[----:B0-----:R-:W-:-:S03]  /*0b30*/  ISETP.GE.AND P0, PT, R15, UR4, PT ;  /* 0x000000040f007c0c */ /* 0x001fc6000bf06270 */
[----:B------:R0:W-:Y:S10]  /*0b40*/  STL [R1+0x48], R0 ;  /* 0x0000480001007387 */ /* 0x0001f40000100800 */
[----:B0-----:R-:W-:Y:S05]  /*0b50*/  @P0 BRA `(.L_x_14659) ;  /* 0x0000022800340947 */ /* 0x001fea0003800000 */
[----:B------:R-:W-:Y:S01]  /*0b60*/  VIADD R6, R6, 0xffffff80 ;  /* 0xffffff8006067836 */ /* 0x000fe20000000000 */
[----:B------:R-:W-:Y:S01]  /*0b70*/  ULOP3.LUT UR37, UR36, 0x1, URZ, 0xfc, !UPT ;  /* 0x0000000124257892 */ /* 0x000fe2000f8efc3f */
[----:B------:R-:W-:Y:S02]  /*0b80*/  IMAD.MOV.U32 R18, RZ, RZ, RZ ;  /* 0x000000ffff127224 */ /* 0x000fe400078e00ff */
[----:B------:R-:W-:Y:S01]  /*0b90*/  IMAD.MOV.U32 R202, RZ, RZ, RZ ;  /* 0x000000ffffca7224 */ /* 0x000fe200078e00ff */
[----:B------:R-:W-:Y:S01]  /*0ba0*/  SHF.R.S32.HI R3, RZ, 0x1f, R6 ;  /* 0x0000001fff037819 */ /* 0x000fe20000011406 */
[----:B------:R-:W-:-:S03]  /*0bb0*/  IMAD.MOV.U32 R23, RZ, RZ, RZ ;  /* 0x000000ffff177224 */ /* 0x000fc600078e00ff */
        /* <DEDUP_REMOVED lines=14> */
[----:B------:R-:W-:Y:S02]  /*0ca0*/  SHF.R.S32.HI R8, RZ, 0x1f, R10 ;  /* 0x0000001fff087819 */ /* 0x000fe4000001140a */
[----:B------:R-:W-:Y:S02]  /*0cb0*/  LEA.HI R9, R9, R21, RZ, 0x5 ;  /* 0x0000001509097211 */ /* 0x000fe400078f28ff */
[----:B------:R-:W-:Y:S02]  /*0cc0*/  LEA.HI R8, R8, R11, RZ, 0x3 ;  /* 0x0000000b08087211 */ /* 0x000fe400078f18ff */
[----:B------:R-:W-:Y:S02]  /*0cd0*/  LOP3.LUT R4, R4, 0x1ffffffe, RZ, 0xc0, !PT ;  /* 0x1ffffffe04047812 */ /* 0x000fe400078ec0ff */
[----:B------:R-:W-:Y:S01]  /*0ce0*/  LOP3.LUT R12, R8, 0xfffffff8, RZ, 0xc0, !PT ;  /* 0xfffffff8080c7812 */ /* 0x000fe200078ec0ff */
[----:B------:R-:W-:Y:S01]  /*0cf0*/  IMAD.IADD R8, R5, 0x1, -R0 ;  /* 0x0000000105087824 */ /* 0x000fe200078e0a00 */
[-C--:B------:R-:W-:Y:S01]  /*0d00*/  LEA.HI R0, R3, R6.reuse, RZ, 0x5 ;  /* 0x0000000603007211 */ /* 0x080fe200078f28ff */
[----:B------:R-:W-:Y:S01]  /*0d10*/  IMAD.IADD R4, R7, 0x1, -R4 ;  /* 0x0000000107047824 */ /* 0x000fe200078e0a04 */
[----:B------:R-:W-:Y:S01]  /*0d20*/  LEA.HI R3, R3, R6, RZ, 0x3 ;  /* 0x0000000603037211 */ /* 0x000fe200078f18ff */
[----:B------:R-:W-:Y:S01]  /*0d30*/  IMAD.IADD R12, R11, 0x1, -R12 ;  /* 0x000000010b0c7824 */ /* 0x000fe200078e0a0c */
[----:B------:R-:W-:-:S02]  /*0d40*/  SHF.R.S32.HI R9, RZ, 0x5, R9 ;  /* 0x00000005ff097819 */ /* 0x000fc40000011409 */
[----:B------:R-:W-:Y:S02]  /*0d50*/  LOP3.LUT R7, R3, 0xfffffff8, RZ, 0xc0, !PT ;  /* 0xfffffff803077812 */ /* 0x000fe400078ec0ff */
[----:B------:R-:W-:Y:S01]  /*0d60*/  LOP3.LUT R3, R22, 0xfffffffc, RZ, 0xc0, !PT ;  /* 0xfffffffc16037812 */ /* 0x000fe200078ec0ff */
[----:B------:R-:W-:Y:S01]  /*0d70*/  IMAD R9, R9, 0x10, R12 ;  /* 0x0000001009097824 */ /* 0x000fe200078e020c */
[----:B------:R-:W-:Y:S01]  /*0d80*/  SHF.R.S32.HI R22, RZ, 0x2, R22 ;  /* 0x00000002ff167819 */ /* 0x000fe20000011416 */
[----:B------:R-:W-:Y:S01]  /*0d90*/  IMAD.IADD R228, R6, 0x1, -R7 ;  /* 0x0000000106e47824 */ /* 0x000fe200078e0a07 */
[----:B------:R-:W-:Y:S01]  /*0da0*/  LOP3.LUT R5, R2, 0x3fffff0, RZ, 0xc0, !PT ;  /* 0x03fffff002057812 */ /* 0x000fe200078ec0ff */
[----:B------:R-:W-:Y:S01]  /*0db0*/  IMAD R20, R8, 0x40, R9 ;  /* 0x0000004008147824 */ /* 0x000fe200078e0209 */
[----:B------:R-:W-:Y:S01]  /*0dc0*/  SHF.R.S32.HI R16, RZ, 0x5, R0 ;  /* 0x00000005ff107819 */ /* 0x000fe20000011400 */
[----:B------:R-:W-:Y:S01]  /*0dd0*/  VIADD R9, R22, 0x40 ;  /* 0x0000004016097836 */ /* 0x000fe20000000000 */
[----:B------:R-:W-:Y:S01]  /*0de0*/  LOP3.LUT R10, R10, 0x7ffffffc, RZ, 0xc0, !PT ;  /* 0x7ffffffc0a0a7812 */ /* 0x000fe200078ec0ff */
[----:B------:R-:W-:-:S02]  /*0df0*/  IMAD.IADD R5, R6, 0x1, -R5 ;  /* 0x0000000106057824 */ /* 0x000fc400078e0a05 */
[----:B------:R-:W-:Y:S01]  /*0e00*/  IMAD.IADD R3, R6, 0x1, -R3 ;  /* 0x0000000106037824 */ /* 0x000fe200078e0a03 */
[----:B------:R-:W-:Y:S01]  /*0e10*/  SHF.R.S32.HI R8, RZ, 0x1f, R9 ;  /* 0x0000001fff087819 */ /* 0x000fe20000011409 */
[----:B------:R-:W-:Y:S01]  /*0e20*/  IMAD R5, R16, 0x10, R5 ;  /* 0x0000001010057824 */ /* 0x000fe200078e0205 */
[----:B------:R0:W-:Y:S01]  /*0e30*/  STL [R1+0x64], R16 ;  /* 0x0000641001007387 */ /* 0x0001e20000100800 */
[----:B------:R-:W-:Y:S01]  /*0e40*/  IMAD.SHL.U32 R228, R228, 0x8, RZ ;  /* 0x00000008e4e47824 */ /* 0x000fe200078e00ff */
[----:B------:R-:W-:Y:S01]  /*0e50*/  LEA.HI R0, R3, R3, RZ, 0x1 ;  /* 0x0000000303007211 */ /* 0x000fe200078f08ff */
[----:B------:R-:W-:Y:S01]  /*0e60*/  IMAD R11, R5, 0x8, R4 ;  /* 0x00000008050b7824 */ /* 0x000fe200078e0204 */
[----:B------:R-:W-:Y:S01]  /*0e70*/  LEA.HI R8, R8, R9, RZ, 0x3 ;  /* 0x0000000908087211 */ /* 0x000fe200078f18ff */
[----:B------:R-:W-:Y:S01]  /*0e80*/  IMAD.SHL.U32 R200, R3, 0x4, RZ ;  /* 0x0000000403c87824 */ /* 0x000fe200078e00ff */
[----:B------:R-:W-:Y:S01]  /*0e90*/  SHF.R.S32.HI R4, RZ, 0x1f, R22 ;  /* 0x0000001fff047819 */ /* 0x000fe20000011416 */
[----:B------:R-:W-:Y:S01]  /*0ea0*/  IMAD.SHL.U32 R4, R9, 0x40, RZ ;  /* 0x0000004009047824 */ /* 0x000fe200078e00ff */
[----:B------:R-:W-:Y:S01]  /*0eb0*/  LOP3.LUT R0, R0, 0x1ffffffe, RZ, 0xc0, !PT ;  /* 0x1ffffffe00007812 */ /* 0x000fe200078ec0ff */
[----:B------:R-:W-:Y:S01]  /*0ec0*/  IMAD.SHL.U32 R8, R8, 0x40, RZ ;  /* 0x0000004008087824 */ /* 0x000fe200078e00ff */
[----:B------:R-:W-:Y:S01]  /*0ed0*/  STL [R1+0x198], R20 ;  /* 0x0001981401007387 */ /* 0x000fe20000100800 */
[----:B0-----:R-:W-:-:S02]  /*0ee0*/  IMAD.SHL.U32 R16, R3, 0x8, RZ ;  /* 0x0000000803107824 */ /* 0x001fc400078e00ff */
[----:B------:R-:W-:Y:S01]  /*0ef0*/  IMAD.IADD R0, R3, 0x1, -R0 ;  /* 0x0000000103007824 */ /* 0x000fe200078e0a00 */
[----:B------:R-:W-:Y:S01]  /*0f00*/  LOP3.LUT R3, R4, 0x1c0, RZ, 0xc0, !PT ;  /* 0x000001c004037812 */ /* 0x000fe200078ec0ff */
[----:B------:R-:W-:Y:S01]  /*0f10*/  STL [R1+0x8c], RZ ;  /* 0x00008cff01007387 */ /* 0x000fe20000100800 */
[----:B------:R-:W-:Y:S01]  /*0f20*/  SHF.R.S32.HI R4, RZ, 0x1f, R228 ;  /* 0x0000001fff047819 */ /* 0x000fe200000114e4 */
[----:B------:R-:W-:Y:S01]  /*0f30*/  IMAD.IADD R10, R21, 0x1, -R10 ;  /* 0x00000001150a7824 */ /* 0x000fe200078e0a0a */
[----:B------:R-:W-:Y:S01]  /*0f40*/  LOP3.LUT R4, R8, 0xfffffe00, RZ, 0xc0, !PT ;  /* 0xfffffe0008047812 */ /* 0x000fe200078ec0ff */
[----:B------:R-:W-:Y:S01]  /*0f50*/  VIADD R8, R228, 0x80 ;  /* 0x00000080e4087836 */ /* 0x000fe20000000000 */
[----:B------:R-:W-:Y:S01]  /*0f60*/  SHF.R.U32.HI R9, RZ, 0x3, R3 ;  /* 0x00000003ff097819 */ /* 0x000fe20000011603 */
[----:B------:R-:W-:Y:S01]  /*0f70*/  IMAD.SHL.U32 R45, R10, 0x2, RZ ;  /* 0x000000020a2d7824 */ /* 0x000fe200078e00ff */
[----:B------:R-:W-:Y:S01]  /*0f80*/  LOP3.LUT R3, R3, 0x38, R16, 0xf8, !PT ;  /* 0x0000003803037812 */ /* 0x000fe200078ef810 */
[----:B------:R0:W-:Y:S01]  /*0f90*/  STL [R1+0x68], R4 ;  /* 0x0000680401007387 */ /* 0x0001e20000100800 */
[----:B------:R-:W-:-:S02]  /*0fa0*/  VIADD R12, R228, 0x40 ;  /* 0x00000040e40c7836 */ /* 0x000fc40000000000 */
[C---:B------:R-:W-:Y:S01]  /*0fb0*/  VIADD R44, R45.reuse, 0x8 ;  /* 0x000000082d2c7836 */ /* 0x040fe20000000000 */
[----:B------:R-:W-:Y:S01]  /*0fc0*/  STL [R1+0x5c], R45 ;  /* 0x00005c2d01007387 */ /* 0x000fe20000100800 */
[C---:B------:R-:W-:Y:S01]  /*0fd0*/  VIADD R43, R45.reuse, 0x10 ;  /* 0x000000102d2b7836 */ /* 0x040fe20000000000 */
[----:B------:R-:W-:Y:S01]  /*0fe0*/  SHF.R.S32.HI R12, RZ, 0x1f, R12 ;  /* 0x0000001fff0c7819 */ /* 0x000fe2000001140c */
[C---:B------:R-:W-:Y:S02]  /*0ff0*/  VIADD R42, R45.reuse, 0x18 ;  /* 0x000000182d2a7836 */ /* 0x040fe40000000000 */
[C---:B------:R-:W-:Y:S01]  /*1000*/  VIADD R41, R45.reuse, 0x20 ;  /* 0x000000202d297836 */ /* 0x040fe20000000000 */
[----:B0-----:R-:W-:Y:S01]  /*1010*/  LOP3.LUT R4, R4, R3, R9, 0xf6, !PT ;  /* 0x0000000304047212 */ /* 0x001fe200078ef609 */
[----:B------:R-:W-:Y:S01]  /*1020*/  VIADD R40, R45, 0x28 ;  /* 0x000000282d287836 */ /* 0x000fe20000000000 */
[----:B------:R-:W-:Y:S01]  /*1030*/  SHF.R.S32.HI R9, RZ, 0x1f, R8 ;  /* 0x0000001fff097819 */ /* 0x000fe20000011408 */
[----:B------:R-:W-:-:S02]  /*1040*/  IMAD.SHL.U32 R8, R11, 0x8, RZ ;  /* 0x000000080b087824 */ /* 0x000fc400078e00ff */
[----:B------:R-:W-:Y:S01]  /*1050*/  IMAD R3, R4, 0x2, R19 ;  /* 0x0000000204037824 */ /* 0x000fe200078e0213 */
[----:B------:R-:W-:Y:S01]  /*1060*/  SHF.R.S32.HI R4, RZ, 0x1f, R44 ;  /* 0x0000001fff047819 */ /* 0x000fe2000001142c */
[C---:B------:R-:W-:Y:S01]  /*1070*/  VIADD R39, R45.reuse, 0x30 ;  /* 0x000000302d277836 */ /* 0x040fe20000000000 */
[----:B------:R-:W-:Y:S01]  /*1080*/  STL [R1+0x19c], R8 ;  /* 0x00019c0801007387 */ /* 0x000fe20000100800 */
[C---:B------:R-:W-:Y:S02]  /*1090*/  VIADD R38, R45.reuse, 0x38 ;  /* 0x000000382d267836 */ /* 0x040fe40000000000 */
[C---:B------:R-:W-:Y:S01]  /*10a0*/  VIADD R37, R45.reuse, 0x40 ;  /* 0x000000402d257836 */ /* 0x040fe20000000000 */
[----:B------:R-:W-:Y:S01]  /*10b0*/  STL [R1+0x194], R3 ;  /* 0x0001940301007387 */ /* 0x000fe20000100800 */
[C---:B------:R-:W-:Y:S02]  /*10c0*/  VIADD R36, R45.reuse, 0x48 ;  /* 0x000000482d247836 */ /* 0x040fe40000000000 */
[C---:B------:R-:W-:Y:S01]  /*10d0*/  VIADD R35, R45.reuse, 0x50 ;  /* 0x000000502d237836 */ /* 0x040fe20000000000 */
[----:B------:R-:W-:Y:S01]  /*10e0*/  STL [R1+0x10c], R44 ;  /* 0x00010c2c01007387 */ /* 0x000fe20000100800 */
[----:B------:R-:W-:-:S02]  /*10f0*/  VIADD R34, R45, 0x58 ;  /* 0x000000582d227836 */ /* 0x000fc40000000000 */
[C---:B------:R-:W-:Y:S01]  /*1100*/  VIADD R33, R45.reuse, 0x60 ;  /* 0x000000602d217836 */ /* 0x040fe20000000000 */
[----:B------:R0:W-:Y:S01]  /*1110*/  STL [R1+0x108], R43 ;  /* 0x0001082b01007387 */ /* 0x0001e20000100800 */
[C---:B------:R-:W-:Y:S02]  /*1120*/  VIADD R32, R45.reuse, 0x68 ;  /* 0x000000682d207836 */ /* 0x040fe40000000000 */
[C---:B------:R-:W-:Y:S01]  /*1130*/  VIADD R31, R45.reuse, 0x70 ;  /* 0x000000702d1f7836 */ /* 0x040fe20000000000 */
[----:B------:R-:W-:Y:S01]  /*1140*/  STL [R1+0x104], R42 ;  /* 0x0001042a01007387 */ /* 0x000fe20000100800 */
[C---:B------:R-:W-:Y:S02]  /*1150*/  VIADD R30, R45.reuse, 0x78 ;  /* 0x000000782d1e7836 */ /* 0x040fe40000000000 */
[C---:B------:R-:W-:Y:S01]  /*1160*/  VIADD R29, R45.reuse, 0x80 ;  /* 0x000000802d1d7836 */ /* 0x040fe20000000000 */
[----:B------:R1:W-:Y:S01]  /*1170*/  STL [R1+0x100], R41 ;  /* 0x0001002901007387 */ /* 0x0003e20000100800 */
[C---:B------:R-:W-:Y:S01]  /*1180*/  VIADD R28, R45.reuse, 0x88 ;  /* 0x000000882d1c7836 */ /* 0x040fe20000000000 */
[----:B0-----:R-:W-:Y:S01]  /*1190*/  SHF.R.S32.HI R43, RZ, 0x1f, R43 ;  /* 0x0000001fff2b7819 */ /* 0x001fe2000001142b */
[C---:B------:R-:W-:Y:S01]  /*11a0*/  VIADD R27, R45.reuse, 0x90 ;  /* 0x000000902d1b7836 */ /* 0x040fe20000000000 */
[----:B------:R0:W-:Y:S01]  /*11b0*/  STL [R1+0xfc], R40 ;  /* 0x0000fc2801007387 */ /* 0x0001e20000100800 */
[----:B------:R-:W-:-:S02]  /*11c0*/  VIADD R26, R45, 0x98 ;  /* 0x000000982d1a7836 */ /* 0x000fc40000000000 */
[C---:B------:R-:W-:Y:S01]  /*11d0*/  VIADD R25, R45.reuse, 0xa0 ;  /* 0x000000a02d197836 */ /* 0x040fe20000000000 */
[----:B------:R-:W-:Y:S01]  /*11e0*/  STL [R1+0xf8], R39 ;  /* 0x0000f82701007387 */ /* 0x000fe20000100800 */
[C---:B------:R-:W-:Y:S01]  /*11f0*/  VIADD R24, R45.reuse, 0xa8 ;  /* 0x000000a82d187836 */ /* 0x040fe20000000000 */
[----:B-1----:R-:W-:Y:S01]  /*1200*/  SHF.R.S32.HI R41, RZ, 0x1f, R41 ;  /* 0x0000001fff297819 */ /* 0x002fe20000011429 */
[----:B------:R-:W-:Y:S01]  /*1210*/  IMAD.MOV.U32 R7, RZ, RZ, R15 ;  /* 0x000000ffff077224 */ /* 0x000fe200078e000f */
[----:B------:R1:W-:Y:S01]  /*1220*/  STL [R1+0xf4], R38 ;  /* 0x0000f42601007387 */ /* 0x0003e20000100800 */
[C---:B------:R-:W-:Y:S01]  /*1230*/  VIADD R21, R45.reuse, 0xb0 ;  /* 0x000000b02d157836 */ /* 0x040fe20000000000 */
[----:B0-----:R-:W-:Y:S01]  /*1240*/  SHF.R.S32.HI R40, RZ, 0x1f, R40 ;  /* 0x0000001fff287819 */ /* 0x001fe20000011428 */
[----:B------:R-:W-:Y:S01]  /*1250*/  IMAD.MOV.U32 R6, RZ, RZ, R14 ;  /* 0x000000ffff067224 */ /* 0x000fe200078e000e */
[----:B------:R0:W-:Y:S01]  /*1260*/  STL [R1+0xf0], R37 ;  /* 0x0000f02501007387 */ /* 0x0001e20000100800 */
[----:B------:R-:W-:-:S02]  /*1270*/  VIADD R15, R45, 0xb8 ;  /* 0x000000b82d0f7836 */ /* 0x000fc40000000000 */
[----:B------:R-:W-:Y:S01]  /*1280*/  IMAD.MOV.U32 R5, RZ, RZ, R13 ;  /* 0x000000ffff057224 */ /* 0x000fe200078e000d */
[----:B------:R-:W-:Y:S01]  /*1290*/  STL [R1+0xec], R36 ;  /* 0x0000ec2401007387 */ /* 0x000fe20000100800 */
[C---:B------:R-:W-:Y:S01]  /*12a0*/  VIADD R14, R45.reuse, 0xc0 ;  /* 0x000000c02d0e7836 */ /* 0x040fe20000000000 */
[----:B-1----:R-:W-:Y:S01]  /*12b0*/  SHF.R.S32.HI R38, RZ, 0x1f, R38 ;  /* 0x0000001fff267819 */ /* 0x002fe20000011426 */
        /* <DEDUP_REMOVED lines=11> */
[----:B------:R-:W-:Y:S01]  /*1370*/  VIADD R3, R45, 0xf8 ;  /* 0x000000f82d037836 */ /* 0x000fe20000000000 */
[----:B------:R1:W-:Y:S01]  /*1380*/  STL [R1+0xdc], R32 ;  /* 0x0000dc2001007387 */ /* 0x0003e20000100800 */
[----:B------:R-:W-:Y:S01]  /*1390*/  IMAD R0, R0, 0x8, R20 ;  /* 0x0000000800007824 */ /* 0x000fe200078e0214 */
[----:B0-----:R-:W-:Y:S01]  /*13a0*/  SHF.R.S32.HI R34, RZ, 0x1f, R34 ;  /* 0x0000001fff227819 */ /* 0x001fe20000011422 */
[----:B------:R-:W-:Y:S01]  /*13b0*/  IMAD.MOV.U32 R2, RZ, RZ, RZ ;  /* 0x000000ffff027224 */ /* 0x000fe200078e00ff */
[----:B------:R0:W-:Y:S01]  /*13c0*/  STL [R1+0xd8], R31 ;  /* 0x0000d81f01007387 */ /* 0x0001e20000100800 */
[----:B------:R-:W-:-:S03]  /*13d0*/  VIADD R203, R200, 0x10 ;  /* 0x00000010c8cb7836 */ /* 0x000fc60000000000 */
[----:B------:R-:W-:Y:S01]  /*13e0*/  STL [R1+0xd4], R30 ;  /* 0x0000d41e01007387 */ /* 0x000fe20000100800 */
[----:B-1----:R-:W-:-:S03]  /*13f0*/  SHF.R.S32.HI R32, RZ, 0x1f, R32 ;  /* 0x0000001fff207819 */ /* 0x002fc60000011420 */
[----:B------:R1:W-:Y:S01]  /*1400*/  STL [R1+0xd0], R29 ;  /* 0x0000d01d01007387 */ /* 0x0003e20000100800 */
[----:B0-----:R-:W-:-:S03]  /*1410*/  SHF.R.S32.HI R31, RZ, 0x1f, R31 ;  /* 0x0000001fff1f7819 */ /* 0x001fc6000001141f */
[----:B------:R0:W-:Y:S04]  /*1420*/  STL [R1+0xcc], R28 ;  /* 0x0000cc1c01007387 */ /* 0x0001e80000100800 */
        /* <DEDUP_REMOVED lines=20> */
[----:B------:R2:W-:Y:S01]  /*1570*/  STL [R1+0x190], R4 ;  /* 0x0001900401007387 */ /* 0x0005e20000100800 */
[----:B-1----:R-:W-:-:S03]  /*1580*/  SHF.R.S32.HI R10, RZ, 0x1f, R10 ;  /* 0x0000001fff0a7819 */ /* 0x002fc6000001140a */
[----:B------:R-:W-:Y:S01]  /*1590*/  STL [R1+0x98], R8 ;  /* 0x0000980801007387 */ /* 0x000fe20000100800 */
[----:B0-----:R-:W-:-:S03]  /*15a0*/  SHF.R.S32.HI R9, RZ, 0x1f, R9 ;  /* 0x0000001fff097819 */ /* 0x001fc60000011409 */
[----:B------:R-:W-:Y:S01]  /*15b0*/  STL [R1+0x18c], R43 ;  /* 0x00018c2b01007387 */ /* 0x000fe20000100800 */
[----:B--2---:R-:W-:-:S03]  /*15c0*/  SHF.R.S32.HI R4, RZ, 0x1f, R42 ;  /* 0x0000001fff047819 */ /* 0x004fc6000001142a */
[----:B------:R0:W-:Y:S04]  /*15d0*/  STL [R1+0x94], R3 ;  /* 0x0000940301007387 */ /* 0x0001e80000100800 */
[----:B------:R1:W-:Y:S04]  /*15e0*/  STL [R1+0x188], R4 ;  /* 0x0001880401007387 */ /* 0x0003e80000100800 */
[----:B------:R-:W-:Y:S01]  /*15f0*/  STL [R1+0x184], R41 ;  /* 0x0001842901007387 */ /* 0x000fe20000100800 */
[----:B0-----:R-:W-:-:S03]  /*1600*/  SHF.R.S32.HI R3, RZ, 0x1f, R3 ;  /* 0x0000001fff037819 */ /* 0x001fc60000011403 */
[----:B------:R-:W-:Y:S01]  /*1610*/  STL [R1+0x180], R40 ;  /* 0x0001802801007387 */ /* 0x000fe20000100800 */
[----:B-1----:R-:W-:-:S05]  /*1620*/  SHF.R.S32.HI R4, RZ, 0x1f, R39 ;  /* 0x0000001fff047819 */ /* 0x002fca0000011427 */
[----:B------:R0:W-:Y:S04]  /*1630*/  STL [R1+0x17c], R4 ;  /* 0x00017c0401007387 */ /* 0x0001e80000100800 */
[----:B------:R-:W-:Y:S04]  /*1640*/  STL [R1+0x178], R38 ;  /* 0x0001782601007387 */ /* 0x000fe80000100800 */
[----:B------:R-:W-:Y:S01]  /*1650*/  STL [R1+0x174], R37 ;  /* 0x0001742501007387 */ /* 0x000fe20000100800 */
[----:B0-----:R-:W-:-:S05]  /*1660*/  SHF.R.S32.HI R4, RZ, 0x1f, R36 ;  /* 0x0000001fff047819 */ /* 0x001fca0000011424 */
        /* <DEDUP_REMOVED lines=25> */
[----:B------:R1:W-:Y:S04]  /*1800*/  STL [R1+0x124], R10 ;  /* 0x0001240a01007387 */ /* 0x0003e80000100800 */
[----:B------:R1:W-:Y:S01]  /*1810*/  STL [R1+0x120], R9 ;  /* 0x0001200901007387 */ /* 0x0003e20000100800 */
[----:B0-----:R-:W-:-:S05]  /*1820*/  SHF.R.S32.HI R4, RZ, 0x1f, R8 ;  /* 0x0000001fff047819 */ /* 0x001fca0000011408 */
[----:B------:R1:W-:Y:S04]  /*1830*/  STL [R1+0x11c], R4 ;  /* 0x00011c0401007387 */ /* 0x0003e80000100800 */
[----:B------:R1:W-:Y:S04]  /*1840*/  STL [R1+0x6c], R0 ;  /* 0x00006c0001007387 */ /* 0x0003e80000100800 */
[----:B------:R1:W-:Y:S02]  /*1850*/  STL [R1+0x118], R3 ;  /* 0x0001180301007387 */ /* 0x0003e40000100800 */
.L_x_14821:
[----:B0123--:R-:W0:Y:S02]  /*1860*/  LDC.64 R8, c[0x0][0xd88] ;  /* 0x00036200ff087b82 */ /* 0x00fe240000000a00 */
[----:B0-----:R-:W-:-:S05]  /*1870*/  IMAD.WIDE R8, R7, 0x4, R8 ;  /* 0x0000000407087825 */ /* 0x001fca00078e0208 */
[----:B------:R-:W2:Y:S01]  /*1880*/  LDG.E R33, desc[UR40][R8.64] ;  /* 0x0000002808217981 */ /* 0x000ea2000c1e1900 */
[----:B------:R-:W-:Y:S05]  /*1890*/  YIELD ;  /* 0x0000000000007946 */ /* 0x000fea0003800000 */
[----:B------:R-:W-:Y:S01]  /*18a0*/  ULDC.64 UR4, c[0x0][0xb20] ;  /* 0x0002c80000047ab9 */ /* 0x000fe20000000a00 */
[----:B------:R-:W-:Y:S01]  /*18b0*/  ULDC.64 UR8, c[0x0][0xb10] ;  /* 0x0002c40000087ab9 */ /* 0x000fe20000000a00 */
[----:B------:R-:W-:Y:S01]  /*18c0*/  ISETP.NE.U32.AND P1, PT, RZ, UR4, PT ;  /* 0x00000004ff007c0c */ /* 0x000fe2000bf25070 */
[----:B------:R-:W-:Y:S01]  /*18d0*/  IMAD.MOV.U32 R15, RZ, RZ, RZ ;  /* 0x000000ffff0f7224 */ /* 0x000fe200078e00ff */
[----:B------:R-:W-:Y:S01]  /*18e0*/  ULDC.64 UR6, c[0x0][0xb00] ;  /* 0x0002c00000067ab9 */ /* 0x000fe20000000a00 */
[----:B------:R-:W-:Y:S01]  /*18f0*/  IMAD.MOV.U32 R31, RZ, RZ, RZ ;  /* 0x000000ffff1f7224 */ /* 0x000fe200078e00ff */
[----:B------:R-:W-:-:S02]  /*1900*/  ISETP.NE.AND.EX P1, PT, RZ, UR5, PT, P1 ;  /* 0x00000005ff007c0c */ /* 0x000fc4000bf25310 */
[----:B------:R-:W-:-:S04]  /*1910*/  ISETP.NE.U32.AND P0, PT, RZ, UR6, PT ;  /* 0x00000006ff007c0c */ /* 0x000fc8000bf05070 */
[----:B------:R-:W-:Y:S02]  /*1920*/  ISETP.NE.AND.EX P0, PT, RZ, UR7, PT, P0 ;  /* 0x00000007ff007c0c */ /* 0x000fe4000bf05300 */
[----:B--2---:R-:W-:Y:S01]  /*1930*/  SHF.R.S32.HI R0, RZ, 0x1f, R33 ;  /* 0x0000001fff007819 */ /* 0x004fe20000011421 */
[----:B------:R-:W-:-:S04]  /*1940*/  IMAD.SHL.U32 R35, R33, 0x4, RZ ;  /* 0x0000000421237824 */ /* 0x000fc800078e00ff */
[C---:B------:R-:W-:Y:S01]  /*1950*/  @P1 LEA R10, P2, R33.reuse, UR4, 0x2 ;  /* 0x00000004210a1c11 */ /* 0x040fe2000f8410ff */
[----:B------:R-:W-:Y:S01]  /*1960*/  STL [R1+0x80], R33 ;  /* 0x0000802101007387 */ /* 0x000fe20000100800 */
[C-C-:B------:R-:W-:Y:S02]  /*1970*/  SHF.L.U64.HI R34, R33.reuse, 0x2, R0.reuse ;  /* 0x0000000221227819 */ /* 0x140fe40000010200 */
[----:B------:R-:W-:Y:S01]  /*1980*/  @P1 LEA.HI.X R11, R33, UR5, R0, 0x2, P2 ;  /* 0x00000005210b1c11 */ /* 0x000fe200090f1400 */
[----:B------:R-:W-:Y:S01]  /*1990*/  ULDC UR4, c[0x0][0x288] ;  /* 0x0000a20000047ab9 */ /* 0x000fe20000000800 */
[----:B------:R-:W-:Y:S01]  /*19a0*/  ISETP.NE.U32.AND P2, PT, RZ, UR8, PT ;  /* 0x00000008ff007c0c */ /* 0x000fe2000bf45070 */
[----:B------:R0:W-:Y:S01]  /*19b0*/  STL [R1+0x110], R0 ;  /* 0x0001100001007387 */ /* 0x0001e20000100800 */
[----:B------:R-:W-:Y:S02]  /*19c0*/  IADD3 R12, P3, R35, UR6, RZ ;  /* 0x00000006230c7c10 */ /* 0x000fe4000ff7e0ff */
[----:B------:R-:W-:Y:S01]  /*19d0*/  ISETP.NE.AND.EX P2, PT, RZ, UR9, PT, P2 ;  /* 0x00000009ff007c0c */ /* 0x000fe2000bf45320 */
[----:B------:R1:W5:Y:S01]  /*19e0*/  @P1 LDG.E R15, desc[UR40][R10.64] ;  /* 0x000000280a0f1981 */ /* 0x000362000c1e1900 */
[----:B------:R-:W-:-:S03]  /*19f0*/  IADD3.X R13, R34, UR7, RZ, P3, !PT ;  /* 0x00000007220d7c10 */ /* 0x000fc60009ffe4ff */
[----:B------:R1:W-:Y:S01]  /*1a00*/  STL [R1+0x84], R35 ;  /* 0x0000842301007387 */ /* 0x0003e20000100800 */
[----:B0-----:R-:W-:Y:S01]  /*1a10*/  IMAD.U32 R0, RZ, RZ, UR4 ;  /* 0x00000004ff007e24 */ /* 0x001fe2000f8e00ff */
[----:B------:R-:W-:Y:S02]  /*1a20*/  ULDC.64 UR4, c[0x0][0x418] ;  /* 0x0001060000047ab9 */ /* 0x000fe40000000a00 */
[----:B------:R1:W5:Y:S04]  /*1a30*/  @P0 LDG.E R31, desc[UR40][R12.64] ;  /* 0x000000280c1f0981 */ /* 0x000368000c1e1900 */
[----:B------:R-:W-:Y:S01]  /*1a40*/  @P2 IADD3 R8, P1, R35, UR8, RZ ;  /* 0x0000000823082c10 */ /* 0x000fe2000ff3e0ff */
[----:B------:R1:W-:Y:S03]  /*1a50*/  STL [R1+0x88], R34 ;  /* 0x0000882201007387 */ /* 0x0003e60000100800 */
[----:B------:R-:W-:-:S05]  /*1a60*/  @P2 IADD3.X R9, R34, UR9, RZ, P1, !PT ;  /* 0x0000000922092c10 */ /* 0x000fca0008ffe4ff */
[----:B------:R-:W2:Y:S01]  /*1a70*/  @P2 LDG.E R0, desc[UR40][R8.64] ;  /* 0x0000002808002981 */ /* 0x000ea2000c1e1900 */
        /* <DEDUP_REMOVED lines=9> */
[----:B--2---:R1:W-:Y:S01]  /*1b10*/  STL [R1+0x24], R0 ;  /* 0x0000240001007387 */ /* 0x0043e20000100800 */
[----:B----4-:R-:W-:Y:S01]  /*1b20*/  IMAD.MOV.U32 R14, RZ, RZ, R0 ;  /* 0x000000ffff0e7224 */ /* 0x010fe200078e0000 */
[----:B------:R-:W-:Y:S06]  /*1b30*/  @P2 BRA `(.L_x_14660) ;  /* 0x0000000000282947 */ /* 0x000fec0003800000 */
[----:B------:R-:W-:Y:S02]  /*1b40*/  ULDC.64 UR4, c[0x0][0xaf8] ;  /* 0x0002be0000047ab9 */ /* 0x000fe40000000a00 */
[----:B------:R-:W-:-:S04]  /*1b50*/  ISETP.NE.U32.AND P1, PT, RZ, UR4, PT ;  /* 0x00000004ff007c0c */ /* 0x000fc8000bf25070 */
[----:B------:R-:W-:-:S13]  /*1b60*/  ISETP.NE.AND.EX P1, PT, RZ, UR5, PT, P1 ;  /* 0x00000005ff007c0c */ /* 0x000fda000bf25310 */
[----:B------:R-:W-:Y:S05]  /*1b70*/  @!P1 BRA `(.L_x_14660) ;  /* 0x0000000000189947 */ /* 0x000fea0003800000 */
[----:B------:R-:W0:Y:S02]  /*1b80*/  LDC.64 R8, c[0x0][0xaf8] ;  /* 0x0002be00ff087b82 */ /* 0x000e240000000a00 */
[----:B0-----:R-:W-:-:S05]  /*1b90*/  IMAD.WIDE R8, R33, 0x4, R8 ;  /* 0x0000000421087825 */ /* 0x001fca00078e0208 */
[----:B-1----:R-:W2:Y:S04]  /*1ba0*/  LDG.E R0, desc[UR40][R8.64] ;  /* 0x0000002808007981 */ /* 0x002ea8000c1e1900 */
[----:B------:R-:W2:Y:S02]  /*1bb0*/  LDG.E R3, desc[UR40][R8.64+0x4] ;  /* 0x0000042808037981 */ /* 0x000ea4000c1e1900 */
[----:B--2---:R-:W-:-:S05]  /*1bc0*/  IMAD.IADD R14, R3, 0x1, -R0 ;  /* 0x00000001030e7824 */ /* 0x004fca00078e0a00 */
[----:B------:R0:W-:Y:S02]  /*1bd0*/  STL [R1+0x24], R14 ;  /* 0x0000240e01007387 */ /* 0x0001e40000100800 */
.L_x_14660:
[C---:B------:R-:W-:Y:S01]  /*1be0*/  LOP3.LUT R32, R6.reuse, 0xffff, RZ, 0xc0, !PT ;  /* 0x0000ffff06207812 */ /* 0x040fe200078ec0ff */
[----:B------:R-:W-:Y:S01]  /*1bf0*/  ULDC.64 UR4, c[0x0][0xb18] ;  /* 0x0002c60000047ab9 */ /* 0x000fe20000000a00 */
[C---:B------:R-:W-:Y:S02]  /*1c00*/  LOP3.LUT R3, R6.reuse, 0xff000000, RZ, 0xc0, !PT ;  /* 0xff00000006037812 */ /* 0x040fe400078ec0ff */
[----:B------:R-:W-:Y:S01]  /*1c10*/  ISETP.NE.U32.AND P1, PT, RZ, UR4, PT ;  /* 0x00000004ff007c0c */ /* 0x000fe2000bf25070 */
[----:B------:R2:W-:Y:S01]  /*1c20*/  STL [R1+0x78], R32 ;  /* 0x0000782001007387 */ /* 0x0005e20000100800 */
[----:B-1----:R-:W-:Y:S02]  /*1c30*/  LOP3.LUT R0, R6, 0xff0000, RZ, 0xc0, !PT ;  /* 0x00ff000006007812 */ /* 0x002fe400078ec0ff */
[----:B------:R-:W-:Y:S02]  /*1c40*/  ISETP.NE.AND.EX P1, PT, RZ, UR5, PT, P1 ;  /* 0x00000005ff007c0c */ /* 0x000fe4000bf25310 */
[----:B------:R-:W-:-:S04]  /*1c50*/  SHF.R.U32.HI R3, RZ, 0x8, R3 ;  /* 0x00000008ff037819 */ /* 0x000fc80000011603 */
[----:B------:R-:W-:-:S07]  /*1c60*/  LEA.HI R10, R0, R3, RZ, 0x10 ;  /* 0x00000003000a7211 */ /* 0x000fce00078f80ff */
[----:B--2---:R-:W-:Y:S05]  /*1c70*/  @!P1 BRA `(.L_x_14661) ;  /* 0x0000000000109947 */ /* 0x004fea0003800000 */
[----:B------:R-:W-:-:S04]  /*1c80*/  IADD3 R6, P0, R35, UR4, RZ ;  /* 0x0000000423067c10 */ /* 0x000fc8000ff1e0ff */
[----:B------:R-:W-:-:S05]  /*1c90*/  IADD3.X R7, R34, UR5, RZ, P0, !PT ;  /* 0x0000000522077c10 */ /* 0x000fca00087fe4ff */
[----:B------:R1:W5:Y:S01]  /*1ca0*/  LDG.E R30, desc[UR40][R6.64] ;  /* 0x00000028061e7981 */ /* 0x000362000c1e1900 */
[----:B------:R-:W-:Y:S05]  /*1cb0*/  BRA `(.L_x_14662) ;  /* 0x0000000000107947 */ /* 0x000fea0003800000 */
.L_x_14661:
[----:B------:R-:W-:Y:S05]  /*1cc0*/  @!P0 BRA `(.L_x_14662) ;  /* 0x00000000000c8947 */ /* 0x000fea0003800000 */
[----:B------:R-:W2:Y:S04]  /*1cd0*/  LDG.E R3, desc[UR40][R12.64] ;  /* 0x000000280c037981 */ /* 0x000ea8000c1e1900 */
[----:B------:R-:W2:Y:S02]  /*1ce0*/  LDG.E R30, desc[UR40][R12.64+0x4] ;  /* 0x000004280c1e7981 */ /* 0x000ea4000c1e1900 */
[----:B--2---:R-:W-:-:S07]  /*1cf0*/  IMAD.IADD R30, R30, 0x1, -R3 ;  /* 0x000000011e1e7824 */ /* 0x004fce00078e0a03 */
.L_x_14662:
[----:B------:R-:W-:Y:S01]  /*1d00*/  ULDC.64 UR4, c[0x0][0xb08] ;  /* 0x0002c20000047ab9 */ /* 0x000fe20000000a00 */
[----:B------:R-:W2:Y:S01]  /*1d10*/  LDC R4, c[0x0][0x448] ;  /* 0x00011200ff047b82 */ /* 0x000ea20000000800 */
[----:B------:R-:W-:-:S04]  /*1d20*/  ISETP.NE.U32.AND P0, PT, RZ, UR4, PT ;  /* 0x00000004ff007c0c */ /* 0x000fc8000bf05070 */
[----:B------:R-:W-:Y:S01]  /*1d30*/  ISETP.NE.AND.EX P0, PT, RZ, UR5, PT, P0 ;  /* 0x00000005ff007c0c */ /* 0x000fe2000bf05300 */
[----:B------:R-:W-:-:S12]  /*1d40*/  ULDC.64 UR4, c[0x0][0xb28] ;  /* 0x0002ca0000047ab9 */ /* 0x000fd80000000a00 */
[----:B-1----:R-:W1:Y:S02]  /*1d50*/  @P0 LDC.64 R6, c[0x0][0xb08] ;  /* 0x0002c200ff060b82 */ /* 0x002e640000000a00 */
[----:B-1----:R-:W-:-:S05]  /*1d60*/  @P0 IMAD.WIDE R6, R33, 0x4, R6 ;  /* 0x0000000421060825 */ /* 0x002fca00078e0206 */
[----:B------:R-:W3:Y:S04]  /*1d70*/  @P0 LDG.E R0, desc[UR40][R6.64] ;  /* 0x0000002806000981 */ /* 0x000ee8000c1e1900 */
[----:B------:R1:W3:Y:S01]  /*1d80*/  @P0 LDG.E R3, desc[UR40][R6.64+0x4] ;  /* 0x0000042806030981 */ /* 0x0002e2000c1e1900 */
[----:B------:R-:W-:Y:S01]  /*1d90*/  ISETP.NE.U32.AND P1, PT, RZ, UR4, PT ;  /* 0x00000004ff007c0c */ /* 0x000fe2000bf25070 */
[----:B-----5:R-:W-:-:S03]  /*1da0*/  IMAD.MOV.U32 R152, RZ, RZ, R30 ;  /* 0x000000ffff987224 */ /* 0x020fc600078e001e */
[----:B------:R-:W-:-:S13]  /*1db0*/  ISETP.NE.AND.EX P1, PT, RZ, UR5, PT, P1 ;  /* 0x00000005ff007c0c */ /* 0x000fda000bf25310 */
[----:B------:R-:W-:-:S04]  /*1dc0*/  @P1 IADD3 R8, P2, R35, UR4, RZ ;  /* 0x0000000423081c10 */ /* 0x000fc8000ff5e0ff */
[----:B------:R-:W-:-:S05]  /*1dd0*/  @P1 IADD3.X R9, R34, UR5, RZ, P2, !PT ;  /* 0x0000000522091c10 */ /* 0x000fca00097fe4ff */
[----:B------:R4:W5:Y:S01]  /*1de0*/  @P1 LDG.E R152, desc[UR40][R8.64] ;  /* 0x0000002808981981 */ /* 0x000962000c1e1900 */
[----:B--2---:R-:W-:Y:S01]  /*1df0*/  ISETP.NE.AND P1, PT, R4, 0x1, PT ;  /* 0x000000010400780c */ /* 0x004fe20003f25270 */
[----:B------:R-:W-:Y:S01]  /*1e00*/  IMAD.SHL.U32 R5, R5, 0x80, RZ ;  /* 0x0000008005057824 */ /* 0x000fe200078e00ff */
[----:B------:R-:W-:Y:S01]  /*1e10*/  LOP3.LUT R12, R10, 0xff, RZ, 0xc0, !PT ;  /* 0x000000ff0a0c7812 */ /* 0x000fe200078ec0ff */
[----:B------:R-:W-:Y:S01]  /*1e20*/  IMAD.IADD R15, R30, 0x1, -R15 ;  /* 0x000000011e0f7824 */ /* 0x000fe200078e0a0f */
[----:B------:R-:W-:Y:S01]  /*1e30*/  BSSY B0, `(.L_x_14663) ;  /* 0x0000037000007945 */ /* 0x000fe20003800000 */
[----:B------:R-:W-:Y:S01]  /*1e40*/  VIADD R4, R5, 0x7f ;  /* 0x0000007f05047836 */ /* 0x000fe20000000000 */
[----:B------:R2:W-:Y:S07]  /*1e50*/  STL [R1+0x50], R5 ;  /* 0x0000500501007387 */ /* 0x0005ee0000100800 */
[----:B------:R-:W0:Y:S08]  /*1e60*/  @P1 LDC R11, c[0x0][0x44c] ;  /* 0x00011300ff0b1b82 */ /* 0x000e300000000800 */
[----:B-1----:R-:W1:Y:S01]  /*1e70*/  @P1 LDC R7, c[0x0][0x450] ;  /* 0x00011400ff071b82 */ /* 0x002e620000000800 */
[----:B---3--:R-:W-:-:S02]  /*1e80*/  @P0 IMAD.IADD R24, R3, 0x1, -R0 ;  /* 0x0000000103180824 */ /* 0x008fc400078e0a00 */
[----:B0-----:R-:W-:-:S04]  /*1e90*/  @P1 IMAD.HI.U32 R0, R4, R11, RZ ;  /* 0x0000000b04001227 */ /* 0x001fc800078e00ff */
[----:B--2---:R-:W-:Y:S01]  /*1ea0*/  IMAD.IADD R5, R15, 0x1, R24 ;  /* 0x000000010f057824 */ /* 0x004fe200078e0218 */
[----:B-1----:R-:W-:-:S03]  /*1eb0*/  @P1 SHF.R.U32.HI R4, RZ, R7, R0 ;  /* 0x00000007ff041219 */ /* 0x002fc60000011600 */
[C---:B------:R-:W-:Y:S01]  /*1ec0*/  VIADD R0, R5.reuse, 0x5f ;  /* 0x0000005f05007836 */ /* 0x040fe20000000000 */
[----:B------:R-:W-:Y:S01]  /*1ed0*/  IADD3 R60, R5, 0x60, -R14 ;  /* 0x00000060053c7810 */ /* 0x000fe20007ffe80e */
[----:B------:R0:W-:Y:S02]  /*1ee0*/  STL [R1+0x28], R5 ;  /* 0x0000280501007387 */ /* 0x0001e40000100800 */
[----:B------:R-:W-:Y:S02]  /*1ef0*/  IMAD.HI R0, R0, 0x2aaaaaab, RZ ;  /* 0x2aaaaaab00007827 */ /* 0x000fe400078e02ff */
[----:B------:R1:W-:Y:S02]  /*1f00*/  STL [R1+0x90], R12 ;  /* 0x0000900c01007387 */ /* 0x0003e40000100800 */
[----:B------:R-:W-:Y:S01]  /*1f10*/  IMAD.IADD R4, R60, 0x1, R4 ;  /* 0x000000013c047824 */ /* 0x000fe200078e0204 */
[----:B------:R-:W-:-:S03]  /*1f20*/  SHF.R.U32.HI R29, RZ, 0x1f, R0 ;  /* 0x0000001fff1d7819 */ /* 0x000fc60000011600 */
[----:B------:R-:W-:Y:S01]  /*1f30*/  IMAD.HI R4, R4, 0x2aaaaaab, RZ ;  /* 0x2aaaaaab04047827 */ /* 0x000fe200078e02ff */
[----:B0-----:R-:W-:Y:S02]  /*1f40*/  SHF.R.U32.HI R5, RZ, 0x10, R10 ;  /* 0x00000010ff057819 */ /* 0x001fe4000001160a */
[----:B------:R-:W-:Y:S01]  /*1f50*/  LEA.HI.SX32 R29, R0, R29, 0x1c ;  /* 0x0000001d001d7211 */ /* 0x000fe200078fe2ff */
[----:B------:R-:W-:Y:S01]  /*1f60*/  IMAD.MOV.U32 R0, RZ, RZ, RZ ;  /* 0x000000ffff007224 */ /* 0x000fe200078e00ff */
[----:B------:R-:W-:Y:S01]  /*1f70*/  SHF.R.U32.HI R3, RZ, 0x1f, R4 ;  /* 0x0000001fff037819 */ /* 0x000fe20000011604 */
[----:B------:R1:W-:Y:S03]  /*1f80*/  STL [R1+0x7c], R5 ;  /* 0x00007c0501007387 */ /* 0x0003e60000100800 */
[----:B------:R-:W-:-:S04]  /*1f90*/  LEA.HI.SX32 R4, R4, R3, 0x1c ;  /* 0x0000000304047211 */ /* 0x000fc800078fe2ff */
[----:B----4-:R-:W-:-:S04]  /*1fa0*/  VIMNMX R9, R29, R4, PT ;  /* 0x000000041d097248 */ /* 0x010fc80003fe0100 */
[----:B------:R-:W-:-:S13]  /*1fb0*/  ISETP.GE.AND P0, PT, R9, 0x1, PT ;  /* 0x000000010900780c */ /* 0x000fda0003f06270 */
[----:B-1----:R-:W-:Y:S05]  /*1fc0*/  @!P0 BRA `(.L_x_14664) ;  /* 0x0000000000748947 */ /* 0x002fea0003800000 */
        /* <DEDUP_REMOVED lines=29> */
.L_x_14664:
[----:B------:R-:W-:Y:S05]  /*21a0*/  BSYNC B0 ;  /* 0x0000000000007941 */ /* 0x000fea0003800000 */
.L_x_14663:
        /* <DEDUP_REMOVED lines=37> */
.L_x_14667:
[----:B------:R-:W-:Y:S05]  /*2400*/  BSYNC B6 ;  /* 0x0000000000067941 */ /* 0x000fea0003800000 */
.L_x_14666:
        /* <DEDUP_REMOVED lines=20> */
.L_x_14669:
[----:B------:R-:W-:Y:S05]  /*2550*/  BSYNC B6 ;  /* 0x0000000000067941 */ /* 0x000fea0003800000 */
.L_x_14668:
[----:B------:R-:W-:Y:S01]  /*2560*/  ULDC.64 UR4, c[0x0][0xaf0] ;  /* 0x0002bc0000047ab9 */ /* 0x000fe20000000a00 */
[----:B------:R-:W-:Y:S01]  /*2570*/  IMAD.MOV.U32 R0, RZ, RZ, R33 ;  /* 0x000000ffff007224 */ /* 0x000fe200078e0021 */
[----:B------:R-:W-:Y:S01]  /*2580*/  ISETP.NE.U32.AND P0, PT, RZ, UR4, PT ;  /* 0x00000004ff007c0c */ /* 0x000fe2000bf05070 */
[----:B------:R-:W0:Y:S01]  /*2590*/  LDC.64 R8, c[0x0][0x300] ;  /* 0x0000c000ff087b82 */ /* 0x000e220000000a00 */
[----:B------:R-:W1:Y:S02]  /*25a0*/  S2R R42, SR_TID.X ;  /* 0x00000000002a7919 */ /* 0x000e640000002100 */
[----:B------:R-:W-:Y:S01]  /*25b0*/  ISETP.NE.AND.EX P0, PT, RZ, UR5, PT, P0 ;  /* 0x00000005ff007c0c */ /* 0x000fe2000bf05300 */
[----:B------:R-:W-:Y:S01]  /*25c0*/  IMAD.IADD R59, R31, 0x1, R30 ;  /* 0x000000011f3b7824 */ /* 0x000fe200078e021e */
[----:B------:R-:W2:Y:S01]  /*25d0*/  S2R R11, SR_TID.X ;  /* 0x00000000000b7919 */ /* 0x000ea20000002100 */
[----:B------:R-:W-:Y:S02]  /*25e0*/  SHF.R.S32.HI R17, RZ, 0x1f, R16 ;  /* 0x0000001fff117819 */ /* 0x000fe40000011410 */
[----:B------:R-:W-:Y:S01]  /*25f0*/  SHF.R.S32.HI R40, RZ, 0x1f, R22 ;  /* 0x0000001fff287819 */ /* 0x000fe20000011416 */
[C---:B------:R-:W-:Y:S01]  /*2600*/  VIADD R64, R16.reuse, 0x60 ;  /* 0x0000006010407836 */ /* 0x040fe20000000000 */
[----:B------:R-:W3:Y:S01]  /*2610*/  LDC.64 R14, c[0x0][0x3f8] ;  /* 0x0000fe00ff0e7b82 */ /* 0x000ee20000000a00 */
[C---:B------:R-:W-:Y:S01]  /*2620*/  VIADD R12, R16.reuse, 0xe0 ;  /* 0x000000e0100c7836 */ /* 0x040fe20000000000 */
[----:B------:R-:W4:Y:S04]  /*2630*/  LDL R38, [R1+0x68] ;  /* 0x0000680001267983 */ /* 0x000f280000100800 */
[----:B------:R-:W-:Y:S01]  /*2640*/  @P0 IADD3 R6, P1, R35, UR4, RZ ;  /* 0x0000000423060c10 */ /* 0x000fe2000ff3e0ff */
[----:B------:R-:W-:Y:S01]  /*2650*/  VIADD R65, R16, 0x80 ;  /* 0x0000008010417836 */ /* 0x000fe20000000000 */
[----:B------:R-:W3:Y:S02]  /*2660*/  LDC.64 R56, c[0x0][0x408] ;  /* 0x00010200ff387b82 */ /* 0x000ee40000000a00 */
[----:B------:R-:W-:Y:S01]  /*2670*/  @P0 IADD3.X R7, R34, UR5, RZ, P1, !PT ;  /* 0x0000000522070c10 */ /* 0x000fe20008ffe4ff */
[----:B------:R-:W-:-:S04]  /*2680*/  ULDC.64 UR4, c[0x0][0xb00] ;  /* 0x0002c00000047ab9 */ /* 0x000fc80000000a00 */
[----:B------:R2:W4:Y:S01]  /*2690*/  @P0 LDG.E R0, desc[UR40][R6.64] ;  /* 0x0000002806000981 */ /* 0x000522000c1e1900 */
[----:B------:R-:W-:Y:S01]  /*26a0*/  SHF.R.S32.HI R33, RZ, 0x1f, R59 ;  /* 0x0000001fff217819 */ /* 0x000fe2000001143b */
[-C--:B0-----:R-:W-:Y:S01]  /*26b0*/  IMAD.WIDE.U32 R4, R59, R8.reuse, RZ ;  /* 0x000000083b047225 */ /* 0x081fe200078e00ff */
[----:B------:R-:W-:Y:S01]  /*26c0*/  ISETP.NE.U32.AND P0, PT, RZ, UR4, PT ;  /* 0x00000004ff007c0c */ /* 0x000fe2000bf05070 */
[----:B------:R-:W0:Y:S02]  /*26d0*/  LDC R75, c[0x0][0x3f4] ;  /* 0x0000fd00ff4b7b82 */ /* 0x000e240000000800 */
[----:B------:R-:W-:Y:S01]  /*26e0*/  IMAD R10, R33, R8, RZ ;  /* 0x00000008210a7224 */ /* 0x000fe200078e02ff */
[----:B------:R-:W-:Y:S01]  /*26f0*/  ISETP.NE.AND.EX P0, PT, RZ, UR5, PT, P0 ;  /* 0x00000005ff007c0c */ /* 0x000fe2000bf05300 */
[----:B------:R-:W-:Y:S01]  /*2700*/  ULDC.64 UR4, c[0x0][0x308] ;  /* 0x0000c20000047ab9 */ /* 0x000fe20000000a00 */
[----:B-1----:R-:W-:Y:S01]  /*2710*/  SHF.R.U32.HI R42, RZ, 0x7, R42 ;  /* 0x00000007ff2a7819 */ /* 0x002fe2000001162a */
[----:B------:R-:W-:-:S02]  /*2720*/  IMAD R3, R59, R9, R10 ;  /* 0x000000093b037224 */ /* 0x000fc400078e020a */
[----:B------:R-:W-:Y:S01]  /*2730*/  IMAD.WIDE.U32 R62, R22, R8, R16 ;  /* 0x00000008163e7225 */ /* 0x000fe200078e0010 */
[----:B------:R-:W-:-:S03]  /*2740*/  ISETP.NE.AND P6, PT, R42, 0x1, PT ;  /* 0x000000012a00780c */ /* 0x000fc60003fc5270 */
[----:B------:R-:W-:Y:S02]  /*2750*/  IMAD.IADD R5, R5, 0x1, R3 ;  /* 0x0000000105057824 */ /* 0x000fe400078e0203 */
[----:B--2---:R-:W-:Y:S02]  /*2760*/  VIADD R11, R11, 0xffffff80 ;  /* 0xffffff800b0b7836 */ /* 0x004fe40000000000 */
[----:B------:R-:W-:-:S03]  /*2770*/  IMAD.WIDE.U32 R4, R32, UR4, R4 ;  /* 0x0000000420047c25 */ /* 0x000fc6000f8e0004 */
[----:B------:R-:W-:Y:S01]  /*2780*/  SHF.R.S32.HI R6, RZ, 0x1f, R11 ;  /* 0x0000001fff067819 */ /* 0x000fe2000001140b */
[----:B------:R-:W-:Y:S01]  /*2790*/  IMAD R5, R32, UR5, R5 ;  /* 0x0000000520057c24 */ /* 0x000fe2000f8e0205 */
[----:B------:R-:W-:Y:S01]  /*27a0*/  ULDC.64 UR4, c[0x0][0x310] ;  /* 0x0000c40000047ab9 */ /* 0x000fe20000000a00 */
[----:B------:R-:W-:Y:S01]  /*27b0*/  VIADD R66, R16, 0xa0 ;  /* 0x000000a010427836 */ /* 0x000fe20000000000 */
[----:B------:R-:W-:Y:S01]  /*27c0*/  LEA.HI R36, R6, R11, RZ, 0x2 ;  /* 0x0000000b06247211 */ /* 0x000fe200078f10ff */
[----:B------:R-:W-:Y:S01]  /*27d0*/  VIADD R11, R16, 0xc0 ;  /* 0x000000c0100b7836 */ /* 0x000fe20000000000 */
[----:B------:R-:W-:Y:S01]  /*27e0*/  SHF.R.S32.HI R201, RZ, 0x1f, R200 ;  /* 0x0000001fffc97819 */ /* 0x000fe200000114c8 */
[----:B---3--:R-:W-:-:S04]  /*27f0*/  IMAD R30, R40, R56, RZ ;  /* 0x00000038281e7224 */ /* 0x008fc800078e02ff */
[C---:B------:R-:W-:Y:S02]  /*2800*/  IMAD R39, R22.reuse, R57, R30 ;  /* 0x0000003916277224 */ /* 0x040fe400078e021e */
[----:B------:R-:W-:-:S04]  /*2810*/  IMAD.WIDE.U32 R30, R22, R56, R16 ;  /* 0x00000038161e7225 */ /* 0x000fc800078e0010 */
[----:B------:R-:W-:Y:S01]  /*2820*/  IMAD.IADD R31, R39, 0x1, R31 ;  /* 0x00000001271f7824 */ /* 0x000fe200078e021f */
[----:B----4-:R-:W-:Y:S02]  /*2830*/  SHF.R.S32.HI R3, RZ, 0x1f, R0 ;  /* 0x0000001fff037819 */ /* 0x010fe40000011400 */
        /* <DEDUP_REMOVED lines=12> */
[----:B------:R-:W-:Y:S01]  /*2900*/  ISETP.GE.AND P0, PT, R16, UR4, PT ;  /* 0x0000000410007c0c */ /* 0x000fe2000bf06270 */
[----:B------:R-:W-:Y:S01]  /*2910*/  ULDC.64 UR6, c[0x0][0x330] ;  /* 0x0000cc0000067ab9 */ /* 0x000fe20000000a00 */
[----:B------:R-:W-:-:S02]  /*2920*/  ISETP.GE.AND P1, PT, R0, UR4, PT ;  /* 0x0000000400007c0c */ /* 0x000fc4000bf26270 */
[----:B------:R-:W-:Y:S01]  /*2930*/  IADD3.X R62, R61, R63, R10, P2, !PT ;  /* 0x0000003f3d3e7210 */ /* 0x000fe200017fe40a */
[----:B------:R-:W-:Y:S01]  /*2940*/  VIADD R63, R16, 0x40 ;  /* 0x00000040103f7836 */ /* 0x000fe20000000000 */
[----:B------:R-:W-:Y:S02]  /*2950*/  SEL R7, RZ, 0xffffffff, P1 ;  /* 0xffffffffff077807 */ /* 0x000fe40000800000 */
[----:B------:R-:W-:Y:S02]  /*2960*/  SEL R6, RZ, 0x1, P0 ;  /* 0x00000001ff067807 */ /* 0x000fe40000000000 */
[----:B------:R-:W-:Y:S01]  /*2970*/  ISETP.GE.AND P0, PT, R63, UR4, PT ;  /* 0x000000043f007c0c */ /* 0x000fe2000bf06270 */
[----:B------:R-:W-:Y:S01]  /*2980*/  IMAD.SHL.U32 R7, R7, 0x2, RZ ;  /* 0x0000000207077824 */ /* 0x000fe200078e00ff */
        /* <DEDUP_REMOVED lines=11> */
[----:B------:R-:W-:-:S02]  /*2a40*/  LOP3.LUT R10, R12, R10, R11, 0xfe, !PT ;  /* 0x0000000a0c0a7212 */ /* 0x000fc400078efe0b */
[----:B------:R-:W-:Y:S02]  /*2a50*/  SEL R11, RZ, 0x10, P0 ;  /* 0x00000010ff0b7807 */ /* 0x000fe40000000000 */
[----:B------:R-:W-:-:S04]  /*2a60*/  SEL R12, RZ, 0x20, P1 ;  /* 0x00000020ff0c7807 */ /* 0x000fc80000800000 */
[----:B------:R-:W-:Y:S02]  /*2a70*/  LOP3.LUT R11, R12, R10, R11, 0xfe, !PT ;  /* 0x0000000a0c0b7212 */ /* 0x000fe400078efe0b */
[----:B------:R-:W-:Y:S01]  /*2a80*/  SEL R10, RZ, 0x40, P2 ;  /* 0x00000040ff0a7807 */ /* 0x000fe20001000000 */
[----:B------:R-:W-:-:S03]  /*2a90*/  IMAD R13, R13, UR4, RZ ;  /* 0x000000040d0d7c24 */ /* 0x000fc6000f8e02ff */
[----:B------:R-:W-:Y:S01]  /*2aa0*/  LOP3.LUT R95, R11, R10, RZ, 0xfc, !PT ;  /* 0x0000000a0b5f7212 */ /* 0x000fe200078efcff */
[-C--:B------:R-:W-:Y:S02]  /*2ab0*/  IMAD R10, R40, R14.reuse, RZ ;  /* 0x0000000e280a7224 */ /* 0x080fe400078e02ff */
[----:B------:R-:W-:Y:S02]  /*2ac0*/  IMAD R93, R21, UR5, R13 ;  /* 0x00000005155d7c24 */ /* 0x000fe4000f8e020d */
[C---:B------:R-:W-:Y:S02]  /*2ad0*/  IMAD R37, R22.reuse, R15, R10 ;  /* 0x0000000f16257224 */ /* 0x040fe400078e020a */
[----:B------:R-:W-:-:S04]  /*2ae0*/  IMAD.WIDE.U32 R10, R22, R14, R200 ;  /* 0x0000000e160a7225 */ /* 0x000fc800078e00c8 */
[----:B------:R-:W-:-:S04]  /*2af0*/  IMAD.WIDE.U32 R12, R22, R14, R16 ;  /* 0x0000000e160c7225 */ /* 0x000fc800078e0010 */
[----:B------:R-:W-:Y:S02]  /*2b00*/  IMAD.IADD R11, R11, 0x1, R37 ;  /* 0x000000010b0b7824 */ /* 0x000fe400078e0225 */
[----:B------:R-:W-:Y:S01]  /*2b10*/  IMAD.IADD R13, R37, 0x1, R13 ;  /* 0x00000001250d7824 */ /* 0x000fe200078e020d */
[----:B-----5:R-:W-:Y:S01]  /*2b20*/  SHF.R.S32.HI R37, RZ, 0x1f, R152 ;  /* 0x0000001fff257819 */ /* 0x020fe20000011498 */
[----:B------:R-:W-:Y:S01]  /*2b30*/  IMAD.WIDE.U32 R6, R21, UR4, R6 ;  /* 0x0000000415067c25 */ /* 0x000fe2000f8e0006 */
[----:B0-----:R-:W-:Y:S01]  /*2b40*/  ISETP.GE.AND P0, PT, R16, R75, PT ;  /* 0x0000004b1000720c */ /* 0x001fe20003f06270 */
[----:B------:R-:W-:Y:S02]  /*2b50*/  ULDC UR4, c[0x0][0x2f4] ;  /* 0x0000bd0000047ab9 */ /* 0x000fe40000000800 */
[----:B------:R-:W-:-:S04]  /*2b60*/  IMAD.WIDE.U32 R20, R22, R56, R200 ;  /* 0x0000003816147225 */ /* 0x000fc800078e00c8 */
[----:B------:R-:W-:Y:S02]  /*2b70*/  IMAD R34, R37, R14, RZ ;  /* 0x0000000e25227224 */ /* 0x000fe400078e02ff */
[----:B------:R-:W-:Y:S02]  /*2b80*/  IMAD.IADD R21, R21, 0x1, R39 ;  /* 0x0000000115157824 */ /* 0x000fe400078e0227 */
[----:B------:R-:W-:Y:S02]  /*2b90*/  IMAD R39, R152, R15, R34 ;  /* 0x0000000f98277224 */ /* 0x000fe400078e0222 */
[----:B------:R-:W2:Y:S01]  /*2ba0*/  LDL R34, [R1+0x64] ;  /* 0x0000640001227983 */ /* 0x000ea20000100800 */
[----:B------:R-:W-:Y:S02]  /*2bb0*/  IADD3 R58, P1, R22, R59, RZ ;  /* 0x0000003b163a7210 */ /* 0x000fe40007f3e0ff */
[----:B------:R-:W-:-:S03]  /*2bc0*/  SEL R35, R75, RZ, P0 ;  /* 0x000000ff4b237207 */ /* 0x000fc60000000000 */
[----:B------:R-:W-:Y:S02]  /*2bd0*/  IMAD.X R59, R40, 0x1, R33, P1 ;  /* 0x00000001283b7824 */ /* 0x000fe400008e0621 */
[----:B------:R-:W-:Y:S02]  /*2be0*/  IMAD.IADD R35, R16, 0x1, R35 ;  /* 0x0000000110237824 */ /* 0x000fe400078e0223 */
[----:B------:R-:W-:Y:S01]  /*2bf0*/  VIADD R40, R22, 0x40 ;  /* 0x0000004016287836 */ /* 0x000fe20000000000 */
[----:B------:R-:W-:Y:S02]  /*2c00*/  SHF.R.S32.HI R43, RZ, 0x1f, R36 ;  /* 0x0000001fff2b7819 */ /* 0x000fe40000011424 */
[----:B------:R-:W-:Y:S01]  /*2c10*/  SHF.R.S32.HI R32, RZ, 0x1f, R35 ;  /* 0x0000001fff207819 */ /* 0x000fe20000011423 */
[----:B------:R-:W-:Y:S01]  /*2c20*/  IMAD.SHL.U32 R40, R40, 0x40, RZ ;  /* 0x0000004028287824 */ /* 0x000fe200078e00ff */
[----:B------:R-:W-:Y:S02]  /*2c30*/  LEA.HI R43, R43, R22, RZ, 0x3 ;  /* 0x000000162b2b7211 */ /* 0x000fe400078f18ff */
[----:B------:R-:W-:-:S02]  /*2c40*/  LEA.HI R32, R32, R35, RZ, 0x3 ;  /* 0x0000002320207211 */ /* 0x000fc400078f18ff */
[----:B------:R-:W-:Y:S02]  /*2c50*/  LOP3.LUT R40, R40, 0x1c0, RZ, 0xc0, !PT ;  /* 0x000001c028287812 */ /* 0x000fe400078ec0ff */
[----:B------:R-:W-:Y:S02]  /*2c60*/  LOP3.LUT R43, R43, 0xfffffff8, RZ, 0xc0, !PT ;  /* 0xfffffff82b2b7812 */ /* 0x000fe400078ec0ff */
[----:B------:R-:W-:Y:S01]  /*2c70*/  LOP3.LUT R33, R40, 0x38, R32, 0xf8, !PT ;  /* 0x0000003828217812 */ /* 0x000fe200078ef820 */
[C---:B------:R-:W-:Y:S02]  /*2c80*/  VIADD R40, R22.reuse, 0x40 ;  /* 0x0000004016287836 */ /* 0x040fe40000000000 */
[----:B------:R-:W-:Y:S02]  /*2c90*/  IMAD.IADD R43, R22, 0x1, -R43 ;  /* 0x00000001162b7824 */ /* 0x000fe400078e0a2b */
[----:B------:R-:W-:Y:S02]  /*2ca0*/  IMAD.SHL.U32 R40, R40, 0x40, RZ ;  /* 0x0000004028287824 */ /* 0x000fe400078e00ff */
[----:B------:R-:W-:Y:S01]  /*2cb0*/  IMAD.SHL.U32 R83, R43, 0x40, RZ ;  /* 0x000000402b537824 */ /* 0x000fe200078e00ff */
[----:B------:R-:W-:Y:S01]  /*2cc0*/  SHF.L.U64.HI R67, R8, 0x6, R9 ;  /* 0x0000000608437819 */ /* 0x000fe20000010209 */
[----:B------:R-:W-:Y:S01]  /*2cd0*/  IMAD R35, R9, 0x60, RZ ;  /* 0x0000006009237824 */ /* 0x000fe200078e02ff */
[----:B------:R-:W-:Y:S01]  /*2ce0*/  LOP3.LUT R40, R40, 0x1c0, RZ, 0xc0, !PT ;  /* 0x000001c028287812 */ /* 0x000fe200078ec0ff */
[C---:B------:R-:W-:Y:S01]  /*2cf0*/  IMAD.SHL.U32 R68, R8.reuse, 0x40, RZ ;  /* 0x0000004008447824 */ /* 0x040fe200078e00ff */
[----:B------:R-:W-:Y:S01]  /*2d00*/  LOP3.LUT R83, R83, 0x1c0, RZ, 0xc0, !PT ;  /* 0x000001c053537812 */ /* 0x000fe200078ec0ff */
[----:B------:R-:W-:Y:S01]  /*2d10*/  IMAD.WIDE.U32 R8, R8, 0x60, RZ ;  /* 0x0000006008087825 */ /* 0x000fe200078e00ff */
[----:B------:R-:W-:-:S02]  /*2d20*/  SHF.R.U32.HI R40, RZ, 0x3, R40 ;  /* 0x00000003ff287819 */ /* 0x000fc40000011628 */
[----:B------:R-:W-:Y:S01]  /*2d30*/  SHF.R.U32.HI R86, RZ, 0x3, R83 ;  /* 0x00000003ff567819 */ /* 0x000fe20000011653 */
[----:B------:R-:W-:Y:S01]  /*2d40*/  IMAD.IADD R76, R9, 0x1, R35 ;  /* 0x00000001094c7824 */ /* 0x000fe200078e0223 */
[----:B------:R-:W-:Y:S01]  /*2d50*/  LOP3.LUT R35, R83, 0x18, R16, 0xf8, !PT ;  /* 0x0000001853237812 */ /* 0x000fe200078ef810 */
[----:B------:R-:W-:Y:S01]  /*2d60*/  IMAD.MOV.U32 R89, RZ, RZ, 0x20 ;  /* 0x00000020ff597424 */ /* 0x000fe200078e00ff */
[----:B------:R-:W-:Y:S01]  /*2d70*/  LOP3.LUT R88, R33, R40, RZ, 0x3c, !PT ;  /* 0x0000002821587212 */ /* 0x000fe200078e3cff */
[----:B------:R-:W-:Y:S01]  /*2d80*/  IMAD R37, R37, R56, RZ ;  /* 0x0000003825257224 */ /* 0x000fe200078e02ff */
[----:B------:R-:W-:Y:S02]  /*2d90*/  LOP3.LUT P1, RZ, R43, 0x4, RZ, 0xc0, !PT ;  /* 0x000000042bff7812 */ /* 0x000fe4000782c0ff */
[----:B------:R-:W-:Y:S02]  /*2da0*/  LOP3.LUT R33, R83, 0x38, R32, 0xf8, !PT ;  /* 0x0000003853217812 */ /* 0x000fe400078ef820 */
[----:B------:R-:W-:Y:S01]  /*2db0*/  LOP3.LUT R35, R35, R86, RZ, 0x3c, !PT ;  /* 0x0000005623237212 */ /* 0x000fe200078e3cff */
[----:B------:R-:W-:Y:S01]  /*2dc0*/  IMAD R77, R15, 0x60, RZ ;  /* 0x000000600f4d7824 */ /* 0x000fe200078e02ff */
[C---:B------:R-:W-:Y:S01]  /*2dd0*/  SHF.L.U64.HI R69, R14.reuse, 0x6, R15 ;  /* 0x000000060e457819 */ /* 0x040fe2000001020f */
[----:B------:R-:W-:Y:S01]  /*2de0*/  IMAD.SHL.U32 R70, R14, 0x40, RZ ;  /* 0x000000400e467824 */ /* 0x000fe200078e00ff */
[----:B------:R-:W-:Y:S01]  /*2df0*/  SHF.L.U64.HI R71, R56, 0x6, R57 ;  /* 0x0000000638477819 */ /* 0x000fe20000010239 */
[----:B------:R-:W-:Y:S01]  /*2e00*/  IMAD.WIDE.U32 R10, R152, R14, R10 ;  /* 0x0000000e980a7225 */ /* 0x000fe200078e000a */
[----:B------:R-:W-:-:S02]  /*2e10*/  SEL R89, R89, 0xffffffe0, !P1 ;  /* 0xffffffe059597807 */ /* 0x000fc40004800000 */
[----:B------:R-:W-:Y:S01]  /*2e20*/  LOP3.LUT R33, R33, R86, RZ, 0x3c, !PT ;  /* 0x0000005621217212 */ /* 0x000fe200078e3cff */
[----:B------:R-:W-:Y:S01]  /*2e30*/  IMAD.WIDE.U32 R12, R152, R14, R12 ;  /* 0x0000000e980c7225 */ /* 0x000fe200078e000c */
[----:B------:R-:W-:Y:S02]  /*2e40*/  SEL R94, RZ, 0xffffff80, P3 ;  /* 0xffffff80ff5e7807 */ /* 0x000fe40001800000 */
[----:B------:R-:W-:Y:S01]  /*2e50*/  LOP3.LUT R85, R32, 0xfffffff8, RZ, 0xc0, !PT ;  /* 0xfffffff820557812 */ /* 0x000fe200078ec0ff */
[----:B------:R-:W-:Y:S02]  /*2e60*/  IMAD R37, R152, R57, R37 ;  /* 0x0000003998257224 */ /* 0x000fe400078e0225 */
[----:B------:R-:W-:Y:S02]  /*2e70*/  IMAD R41, R57, 0x60, RZ ;  /* 0x0000006039297824 */ /* 0x000fe400078e02ff */
[----:B------:R-:W-:Y:S02]  /*2e80*/  IMAD.SHL.U32 R72, R56, 0x40, RZ ;  /* 0x0000004038487824 */ /* 0x000fe400078e00ff */
[----:B------:R-:W-:-:S04]  /*2e90*/  IMAD.WIDE.U32 R20, R152, R56, R20 ;  /* 0x0000003898147225 */ /* 0x000fc800078e0014 */
[----:B------:R-:W-:Y:S02]  /*2ea0*/  VIADD R44, R22, 0x40 ;  /* 0x00000040162c7836 */ /* 0x000fe40000000000 */
[----:B------:R-:W-:Y:S01]  /*2eb0*/  IMAD.WIDE.U32 R30, R152, R56, R30 ;  /* 0x00000038981e7225 */ /* 0x000fe200078e001e */
[----:B------:R-:W-:-:S03]  /*2ec0*/  LOP3.LUT R94, R95, 0x80, R94, 0xc8, !PT ;  /* 0x000000805f5e7812 */ /* 0x000fc600078ec85e */
[----:B------:R-:W-:-:S04]  /*2ed0*/  IMAD.WIDE.U32 R14, R14, 0x60, RZ ;  /* 0x000000600e0e7825 */ /* 0x000fc800078e00ff */
[----:B------:R-:W-:Y:S01]  /*2ee0*/  IMAD.WIDE.U32 R56, R56, 0x60, RZ ;  /* 0x0000006038387825 */ /* 0x000fe200078e00ff */
[----:B------:R-:W-:Y:S02]  /*2ef0*/  SHF.R.S32.HI R73, RZ, 0x1f, R44 ;  /* 0x0000001fff497819 */ /* 0x000fe4000001142c */
[----:B------:R-:W-:Y:S01]  /*2f00*/  SHF.R.S32.HI R84, RZ, 0x3, R32 ;  /* 0x00000003ff547819 */ /* 0x000fe20000011420 */
[----:B------:R-:W-:Y:S01]  /*2f10*/  VIADD R74, R42, 0x8 ;  /* 0x000000082a4a7836 */ /* 0x000fe20000000000 */
[----:B------:R-:W-:Y:S01]  /*2f20*/  SHF.R.S32.HI R87, RZ, 0x1f, R85 ;  /* 0x0000001fff577819 */ /* 0x000fe20000011455 */
[----:B------:R-:W-:Y:S01]  /*2f30*/  IMAD.SHL.U32 R75, R75, 0x2, RZ ;  /* 0x000000024b4b7824 */ /* 0x000fe200078e00ff */
[----:B------:R-:W-:Y:S01]  /*2f40*/  ISETP.GE.AND P1, PT, R16, UR4, PT ;  /* 0x0000000410007c0c */ /* 0x000fe2000bf26270 */
[----:B------:R-:W-:Y:S01]  /*2f50*/  IMAD.IADD R77, R15, 0x1, R77 ;  /* 0x000000010f4d7824 */ /* 0x000fe200078e024d */
[----:B------:R-:W-:Y:S01]  /*2f60*/  ISETP.GE.AND P2, PT, R0, UR4, PT ;  /* 0x0000000400007c0c */ /* 0x000fe2000bf46270 */
[----:B------:R-:W-:Y:S01]  /*2f70*/  IMAD.IADD R78, R57, 0x1, R41 ;  /* 0x00000001394e7824 */ /* 0x000fe200078e0229 */
[----:B------:R-:W-:Y:S01]  /*2f80*/  LOP3.LUT R95, R95, 0x40, RZ, 0xc0, !PT ;  /* 0x000000405f5f7812 */ /* 0x000fe200078ec0ff */
[----:B------:R-:W-:-:S02]  /*2f90*/  IMAD.IADD R79, R11, 0x1, R39 ;  /* 0x000000010b4f7824 */ /* 0x000fc400078e0227 */
[----:B------:R-:W-:Y:S02]  /*2fa0*/  IMAD.IADD R80, R39, 0x1, R13 ;  /* 0x0000000127507824 */ /* 0x000fe400078e020d */
[----:B------:R-:W-:Y:S02]  /*2fb0*/  IMAD.IADD R81, R21, 0x1, R37 ;  /* 0x0000000115517824 */ /* 0x000fe400078e0225 */
[----:B------:R-:W-:Y:S02]  /*2fc0*/  IMAD.IADD R82, R37, 0x1, R31 ;  /* 0x0000000125527824 */ /* 0x000fe400078e021f */
[----:B------:R-:W-:Y:S02]  /*2fd0*/  IMAD.IADD R88, R38, 0x1, R88 ;  /* 0x0000000126587824 */ /* 0x000fe400078e0258 */
[----:B------:R-:W-:Y:S01]  /*2fe0*/  IMAD.IADD R93, R7, 0x1, R93 ;  /* 0x00000001075d7824 */ /* 0x000fe200078e025d */
[----:B------:R-:W-:Y:S01]  /*2ff0*/  @!P6 BAR.SYNC.DEFER_BLOCKING 0x9, 0x100 ;  /* 0x024400000000eb1d */ /* 0x000fe20000010000 */
[----:B--2---:R-:W-:-:S02]  /*3000*/  IMAD R90, R34, 0x200, R35 ;  /* 0x00000200225a7824 */ /* 0x004fc400078e0223 */
[----:B------:R-:W-:Y:S02]  /*3010*/  IMAD R91, R34, 0x200, R33 ;  /* 0x00000200225b7824 */ /* 0x000fe400078e0221 */
[----:B------:R-:W-:-:S07]  /*3020*/  IMAD.IADD R92, R89, 0x1, R90 ;  /* 0x00000001595c7824 */ /* 0x000fce00078e025a */
.L_x_14717:
        /* <DEDUP_REMOVED lines=26> */
[----:B---3--:R-:W-:Y:S05]  /*31d0*/  @!P3 BRA `(.L_x_14671) ;  /* 0x0000002800b4b947 */ /* 0x008fea0003800000 */
        /* <DEDUP_REMOVED lines=41> */
.L_x_14674:
[----:B------:R-:W-:Y:S05]  /*3470*/  BSYNC B1 ;  /* 0x0000000000017941 */ /* 0x000fea0003800000 */
.L_x_14673:
[----:B0-----:R-:W-:Y:S01]  /*3480*/  VIADD R36, R22, 0x40 ;  /* 0x0000004016247836 */ /* 0x001fe20000000000 */
[----:B------:R-:W-:Y:S01]  /*3490*/  BSSY B1, `(.L_x_14675) ;  /* 0x000001c000017945 */ /* 0x000fe20003800000 */
[----:B------:R-:W-:Y:S01]  /*34a0*/  CS2R R44, SRZ ;  /* 0x00000000002c7805 */ /* 0x000fe2000001ff00 */
[----:B-----5:R-:W-:Y:S01]  /*34b0*/  IMAD.MOV.U32 R98, RZ, RZ, R50 ;  /* 0x000000ffff627224 */ /* 0x020fe200078e0032 */
[----:B------:R-:W-:Y:S02]  /*34c0*/  CS2R R46, SRZ ;  /* 0x00000000002e7805 */ /* 0x000fe4000001ff00 */
[----:B------:R-:W-:Y:S02]  /*34d0*/  ISETP.GE.AND P5, PT, R36, R106, PT ;  /* 0x0000006a2400720c */ /* 0x000fe40003fa6270 */
[----:B------:R-:W-:Y:S01]  /*34e0*/  CS2R R36, SRZ ;  /* 0x0000000000247805 */ /* 0x000fe2000001ff00 */
[----:B------:R-:W-:-:S10]  /*34f0*/  IMAD.MOV.U32 R99, RZ, RZ, R51 ;  /* 0x000000ffff637224 */ /* 0x000fd400078e0033 */
        /* <DEDUP_REMOVED lines=21> */
.L_x_14676:
[----:B------:R-:W-:Y:S05]  /*3650*/  BSYNC B1 ;  /* 0x0000000000017941 */ /* 0x000fea0003800000 */
.L_x_14675:
        /* <DEDUP_REMOVED lines=25> */
[----:B------:R-:W-:Y:S02]  /*37f0*/  IMAD.MOV.U32 R34, RZ, RZ, R46 ;  /* 0x000000ffff227224 */ /* 0x000fe400078e002e */
[----:B------:R-:W-:-:S03]  /*3800*/  IMAD.MOV.U32 R35, RZ, RZ, R47 ;  /* 0x000000ffff237224 */ /* 0x000fc600078e002f */
[----:B------:R-:W-:Y:S02]  /*3810*/  PRMT R100, R32, 0x5410, R34 ;  /* 0x0000541020647816 */ /* 0x000fe40000000022 */
[----:B------:R-:W-:Y:S01]  /*3820*/  PRMT R101, R33, 0x5410, R35 ;  /* 0x0000541021657816 */ /* 0x000fe20000000023 */
[----:B------:R-:W-:Y:S06]  /*3830*/  @!P3 BRA `(.L_x_14677) ;  /* 0x000000000004b947 */ /* 0x000fec0003800000 */
[----:B------:R-:W-:Y:S01]  /*3840*/  BPT.TRAP 0x1 ;  /* 0x000000040000795c */ /* 0x000fe20000300000 */
.L_x_14677:
[----:B------:R-:W-:Y:S01]  /*3850*/  IMAD R96, R18, 0x8, R19 ;  /* 0x0000000812607824 */ /* 0x000fe200078e0213 */
[----:B------:R-:W-:Y:S01]  /*3860*/  SHF.L.U32 R107, R202, 0x1f, RZ ;  /* 0x0000001fca6b7819 */ /* 0x000fe200000006ff */
[----:B------:R-:W-:Y:S03]  /*3870*/  BSSY B1, `(.L_x_14678) ;  /* 0x0000003000017945 */ /* 0x000fe60003800000 */
[----:B------:R-:W0:Y:S02]  /*3880*/  SYNCS.PHASECHK.TRANS64.TRYWAIT P6, [R96+URZ+0x32490], R107 ;  /* 0x0324906b600075a7 */ /* 0x000e2400080c017f */
[----:B0-----:R-:W-:Y:S05]  /*3890*/  @!P6 BRA `(.L_x_14679) ;  /* 0x000001f800ece947 */ /* 0x001fea0003800000 */
.L_x_14992:
[----:B------:R-:W-:Y:S05]  /*38a0*/  BSYNC B1 ;  /* 0x0000000000017941 */ /* 0x000fea0003800000 */
.L_x_14678:
        /* <DEDUP_REMOVED lines=52> */
.L_x_14685:
[----:B------:R-:W-:Y:S05]  /*3bf0*/  BSYNC B3 ;  /* 0x0000000000037941 */ /* 0x000fea0003800000 */
.L_x_14684:
[----:B--2---:R1:W-:Y:S02]  /*3c00*/  STG.E.128 desc[UR40][R42.64], R32 ;  /* 0x000000202a007986 */ /* 0x0043e4000c101d28 */
.L_x_14683:
[----:B------:R-:W-:Y:S05]  /*3c10*/  BSYNC B2 ;  /* 0x0000000000027941 */ /* 0x000fea0003800000 */
.L_x_14682:
        /* <DEDUP_REMOVED lines=50> */
.L_x_14687:
[----:B------:R-:W-:Y:S05]  /*3f40*/  BSYNC B2 ;  /* 0x0000000000027941 */ /* 0x000fea0003800000 */
.L_x_14686:
[----:B--2---:R2:W-:Y:S02]  /*3f50*/  STG.E.128 desc[UR40][R42.64+0x40], R32 ;  /* 0x000040202a007986 */ /* 0x0045e4000c101d28 */
.L_x_14681:
[----:B------:R-:W-:Y:S05]  /*3f60*/  BSYNC B1 ;  /* 0x0000000000017941 */ /* 0x000fea0003800000 */
.L_x_14680:
        /* <DEDUP_REMOVED lines=53> */
.L_x_14692:
[----:B------:R-:W-:Y:S05]  /*42c0*/  BSYNC B2 ;  /* 0x0000000000027941 */ /* 0x000fea0003800000 */
.L_x_14691:
[----:B--2---:R3:W-:Y:S02]  /*42d0*/  STG.E.128 desc[UR40][R40.64], R32 ;  /* 0x0000002028007986 */ /* 0x0047e4000c101d28 */
.L_x_14690:
[----:B------:R-:W-:Y:S05]  /*42e0*/  BSYNC B1 ;  /* 0x0000000000017941 */ /* 0x000fea0003800000 */
.L_x_14689:
        /* <DEDUP_REMOVED lines=51> */
.L_x_14694:
[----:B------:R-:W-:Y:S05]  /*4620*/  BSYNC B1 ;  /* 0x0000000000017941 */ /* 0x000fea0003800000 */
.L_x_14693:
[----:B--2---:R4:W-:Y:S01]  /*4630*/  STG.E.128 desc[UR40][R40.64+0x40], R32 ;  /* 0x0000402028007986 */ /* 0x0049e2000c101d28 */
[----:B------:R-:W-:Y:S05]  /*4640*/  BRA `(.L_x_14688) ;  /* 0x0000001800047947 */ /* 0x000fea0003800000 */
.L_x_14672:
[----:B------:R-:W-:-:S05]  /*4650*/  VIADD R36, R22, 0x40 ;  /* 0x0000004016247836 */ /* 0x000fca0000000000 */
        /* <DEDUP_REMOVED lines=73> */
.L_x_14695:
        /* <DEDUP_REMOVED lines=9> */
.L_x_14993:
[----:B------:R-:W-:Y:S05]  /*4b80*/  BSYNC B1 ;  /* 0x0000000000017941 */ /* 0x000fea0003800000 */
.L_x_14696:
[----:B------:R-:W-:Y:S01]  /*4b90*/  ISETP.GE.OR P5, PT, R22, R106, P1 ;  /* 0x0000006a1600720c */ /* 0x000fe20000fa6670 */
[----:B------:R-:W-:-:S12]  /*4ba0*/  BSSY B1, `(.L_x_14698) ;  /* 0x0000084000017945 */ /* 0x000fd80003800000 */
[----:B------:R-:W-:Y:S05]  /*4bb0*/  @P5 BRA `(.L_x_14699) ;  /* 0x0000000800085947 */ /* 0x000fea0003800000 */
[----:B------:R-:W3:Y:S01]  /*4bc0*/  LDL R50, [R1+0x64] ;  /* 0x0000640001327983 */ /* 0x000ee20000100800 */
[----:B------:R-:W-:Y:S01]  /*4bd0*/  SHF.R.S32.HI R48, RZ, 0x1f, R22 ;  /* 0x0000001fff307819 */ /* 0x000fe20000011416 */
[----:B--2---:R-:W-:-:S04]  /*4be0*/  IMAD.WIDE.U32 R104, R22, R102, R100 ;  /* 0x0000006616687225 */ /* 0x004fc800078e0064 */
[----:B------:R-:W-:-:S04]  /*4bf0*/  IMAD R48, R48, R102, RZ ;  /* 0x0000006630307224 */ /* 0x000fc800078e02ff */
[----:B------:R-:W-:Y:S01]  /*4c00*/  IMAD R49, R22, R103, R48 ;  /* 0x0000006716317224 */ /* 0x000fe200078e0230 */
[----:B------:R-:W-:-:S03]  /*4c10*/  SEL R48, R75, R110, !P0 ;  /* 0x0000006e4b307207 */ /* 0x000fc60004000000 */
[----:B------:R-:W-:Y:S01]  /*4c20*/  IMAD.IADD R114, R49, 0x1, R105 ;  /* 0x0000000131727824 */ /* 0x000fe200078e0269 */
[----:B------:R-:W-:-:S04]  /*4c30*/  SHF.R.S32.HI R49, RZ, 0x1f, R48 ;  /* 0x0000001fff317819 */ /* 0x000fc80000011430 */
[----:B------:R-:W-:-:S04]  /*4c40*/  LEA.HI R49, R49, R48, RZ, 0x4 ;  /* 0x0000003031317211 */ /* 0x000fc800078f20ff */
[----:B------:R-:W-:-:S05]  /*4c50*/  LEA.HI.SX32 R49, R49, R84, 0x1c ;  /* 0x0000005431317211 */ /* 0x000fca00078fe2ff */
[----:B------:R-:W-:-:S05]  /*4c60*/  IMAD.SHL.U32 R111, R49, 0x8, RZ ;  /* 0x00000008316f7824 */ /* 0x000fca00078e00ff */
[----:B------:R-:W-:-:S04]  /*4c70*/  LOP3.LUT R49, R83, 0x38, R111, 0xf8, !PT ;  /* 0x0000003853317812 */ /* 0x000fc800078ef86f */
[----:B------:R-:W-:Y:S01]  /*4c80*/  LOP3.LUT R49, R49, R86, RZ, 0x3c, !PT ;  /* 0x0000005631317212 */ /* 0x000fe200078e3cff */
[----:B------:R-:W-:-:S04]  /*4c90*/  IMAD R48, R18, 0x1800, R91 ;  /* 0x0000180012307824 */ /* 0x000fc800078e025b */
[----:B------:R-:W-:Y:S01]  /*4ca0*/  IMAD R48, R48, 0x2, R19 ;  /* 0x0000000230307824 */ /* 0x000fe200078e0213 */
[----:B------:R-:W-:Y:S01]  /*4cb0*/  IADD3 R109, P5, P6, R4, R104, R85 ;  /* 0x00000068046d7210 */ /* 0x000fe20007ebe055 */
[----:B------:R-:W-:Y:S03]  /*4cc0*/  BSSY B2, `(.L_x_14700) ;  /* 0x0000065000027945 */ /* 0x000fe60003800000 */
[----:B------:R-:W-:Y:S01]  /*4cd0*/  IADD3.X R112, R61, R114, R87, P5, P6 ;  /* 0x000000723d707210 */ /* 0x000fe20002fec457 */
[----:B---3--:R-:W-:-:S04]  /*4ce0*/  IMAD R49, R50, 0x200, R49 ;  /* 0x0000020032317824 */ /* 0x008fc800078e0231 */
        /* <DEDUP_REMOVED lines=8> */
[----:B------:R-:W-:Y:S02]  /*4d70*/  PRMT R117, R118, 0x5410, R117 ;  /* 0x0000541076757816 */ /* 0x000fe40000000075 */
[----:B------:R-:W-:Y:S01]  /*4d80*/  PRMT R113, R116, 0x5410, R113 ;  /* 0x0000541074717816 */ /* 0x000fe20000000071 */
[----:B-1----:R-:W-:Y:S01]  /*4d90*/  IMAD.U32 R116, R49, 0x10000, RZ ;  /* 0x0001000031747824 */ /* 0x002fe200078e00ff */
[C---:B------:R-:W-:Y:S01]  /*4da0*/  LOP3.LUT R130, R117.reuse, 0xffff0000, RZ, 0xc0, !PT ;  /* 0xffff000075827812 */ /* 0x040fe200078ec0ff */
[----:B------:R-:W-:Y:S01]  /*4db0*/  IMAD.U32 R119, R117, 0x10000, RZ ;  /* 0x0001000075777824 */ /* 0x000fe200078e00ff */
[----:B------:R-:W-:Y:S01]  /*4dc0*/  LOP3.LUT R53, R53, 0xffff0000, RZ, 0xc0, !PT ;  /* 0xffff000035357812 */ /* 0x000fe200078ec0ff */
[----:B------:R-:W-:Y:S01]  /*4dd0*/  IMAD.U32 R118, R113, 0x10000, RZ ;  /* 0x0001000071767824 */ /* 0x000fe200078e00ff */
[----:B------:R-:W-:Y:S01]  /*4de0*/  LOP3.LUT R49, R49, 0xffff0000, RZ, 0xc0, !PT ;  /* 0xffff000031317812 */ /* 0x000fe200078ec0ff */
[CC--:B------:R-:W-:Y:S01]  /*4df0*/  FMUL.FTZ R129, R115.reuse, R119.reuse ;  /* 0x0000007773817220 */ /* 0x0c0fe20000410000 */
[----:B------:R-:W-:Y:S01]  /*4e00*/  SHF.R.U32.HI R117, RZ, 0x10, R35 ;  /* 0x00000010ff757819 */ /* 0x000fe20000011623 */
[----:B------:R-:W-:Y:S01]  /*4e10*/  FMUL.FTZ R120, R115, R118 ;  /* 0x0000007673787220 */ /* 0x000fe20000410000 */
[----:B------:R-:W-:Y:S01]  /*4e20*/  FMUL.FTZ R132, R53, R130 ;  /* 0x0000008235847220 */ /* 0x000fe20000410000 */
[C---:B------:R-:W-:Y:S01]  /*4e30*/  FFMA.FTZ R118, R116.reuse, R118, -R129 ;  /* 0x0000007674767223 */ /* 0x040fe20000010881 */
[----:B------:R-:W-:Y:S01]  /*4e40*/  PRMT R117, R131, 0x5410, R117 ;  /* 0x0000541083757816 */ /* 0x000fe20000000075 */
[----:B------:R-:W-:Y:S01]  /*4e50*/  FFMA.FTZ R116, R116, R119, R120 ;  /* 0x0000007774747223 */ /* 0x000fe20000010078 */
[----:B------:R-:W-:Y:S01]  /*4e60*/  LOP3.LUT R120, R113, 0xffff0000, RZ, 0xc0, !PT ;  /* 0xffff000071787812 */ /* 0x000fe200078ec0ff */
[----:B------:R-:W-:Y:S01]  /*4e70*/  IMAD.U32 R115, R55, 0x10000, RZ ;  /* 0x0001000037737824 */ /* 0x000fe200078e00ff */
[----:B------:R-:W-:-:S02]  /*4e80*/  SHF.R.U32.HI R119, RZ, 0x10, R39 ;  /* 0x00000010ff777819 */ /* 0x000fc40000011627 */
[----:B------:R-:W-:Y:S01]  /*4e90*/  SHF.R.U64 R32, R32, 0x10, R33 ;  /* 0x0000001020207819 */ /* 0x000fe20000001221 */
[-C--:B------:R-:W-:Y:S01]  /*4ea0*/  FMUL.FTZ R113, R53, R120.reuse ;  /* 0x0000007835717220 */ /* 0x080fe20000410000 */
[----:B------:R-:W-:Y:S01]  /*4eb0*/  PRMT R119, R134, 0x5410, R119 ;  /* 0x0000541086777816 */ /* 0x000fe20000000077 */
[----:B------:R-:W-:Y:S01]  /*4ec0*/  FFMA.FTZ R53, R49, R120, -R132 ;  /* 0x0000007831357223 */ /* 0x000fe20000010884 */
[----:B------:R-:W-:Y:S02]  /*4ed0*/  IMAD.U32 R120, R117, 0x10000, RZ ;  /* 0x0001000075787824 */ /* 0x000fe400078e00ff */
[----:B------:R-:W-:Y:S01]  /*4ee0*/  FFMA.FTZ R49, R49, R130, R113 ;  /* 0x0000008231317223 */ /* 0x000fe20000010071 */
[----:B------:R-:W-:Y:S01]  /*4ef0*/  IMAD.U32 R113, R51, 0x10000, RZ ;  /* 0x0001000033717824 */ /* 0x000fe200078e00ff */
[----:B------:R-:W-:Y:S01]  /*4f00*/  SHF.R.U64 R37, R36, 0x10, R37 ;  /* 0x0000001024257819 */ /* 0x000fe20000001225 */
[----:B------:R-:W-:Y:S02]  /*4f10*/  IMAD.U32 R130, R119, 0x10000, RZ ;  /* 0x0001000077827824 */ /* 0x000fe400078e00ff */
[----:B------:R-:W-:Y:S01]  /*4f20*/  FMUL.FTZ R129, R115, R120 ;  /* 0x0000007873817220 */ /* 0x000fe20000410000 */
[----:B------:R-:W-:Y:S01]  /*4f30*/  LOP3.LUT R119, R119, 0xffff0000, RZ, 0xc0, !PT ;  /* 0xffff000077777812 */ /* 0x000fe200078ec0ff */
[----:B------:R-:W-:-:S02]  /*4f40*/  IMAD.U32 R36, R52, 0x10000, RZ ;  /* 0x0001000034247824 */ /* 0x000fc400078e00ff */
[----:B------:R-:W-:Y:S01]  /*4f50*/  FMUL.FTZ R132, R115, R130 ;  /* 0x0000008273847220 */ /* 0x000fe20000410000 */
[----:B------:R-:W-:Y:S01]  /*4f60*/  PRMT R37, R135, 0x5410, R37 ;  /* 0x0000541087257816 */ /* 0x000fe20000000025 */
[----:B------:R-:W-:Y:S01]  /*4f70*/  IMAD.U32 R33, R48, 0x10000, RZ ;  /* 0x0001000030217824 */ /* 0x000fe200078e00ff */
[----:B------:R-:W-:Y:S01]  /*4f80*/  LOP3.LUT R51, R51, 0xffff0000, RZ, 0xc0, !PT ;  /* 0xffff000033337812 */ /* 0x000fe200078ec0ff */
[----:B------:R-:W-:Y:S01]  /*4f90*/  FFMA.FTZ R115, R113, R120, -R132 ;  /* 0x0000007871737223 */ /* 0x000fe20000010884 */
[----:B------:R-:W-:Y:S01]  /*4fa0*/  LOP3.LUT R120, R55, 0xffff0000, RZ, 0xc0, !PT ;  /* 0xffff000037787812 */ /* 0x000fe200078ec0ff */
[----:B------:R-:W-:Y:S01]  /*4fb0*/  FFMA.FTZ R113, R113, R130, R129 ;  /* 0x0000008271717223 */ /* 0x000fe20000010081 */
[----:B------:R-:W-:Y:S02]  /*4fc0*/  PRMT R55, R122, 0x5432, R32 ;  /* 0x000054327a377816 */ /* 0x000fe40000000020 */
[----:B------:R-:W-:Y:S01]  /*4fd0*/  LOP3.LUT R32, R117, 0xffff0000, RZ, 0xc0, !PT ;  /* 0xffff000075207812 */ /* 0x000fe200078ec0ff */
[----:B------:R-:W-:Y:S01]  /*4fe0*/  FMUL.FTZ R130, R120, R119 ;  /* 0x0000007778827220 */ /* 0x000fe20000410000 */
[----:B------:R-:W-:Y:S01]  /*4ff0*/  IMAD.U32 R117, R37, 0x10000, RZ ;  /* 0x0001000025757824 */ /* 0x000fe200078e00ff */
[----:B------:R-:W-:-:S02]  /*5000*/  LOP3.LUT R52, R52, 0xffff0000, RZ, 0xc0, !PT ;  /* 0xffff000034347812 */ /* 0x000fc400078ec0ff */
[-C--:B------:R-:W-:Y:S01]  /*5010*/  FMUL.FTZ R120, R120, R32.reuse ;  /* 0x0000002078787220 */ /* 0x080fe20000410000 */
[----:B------:R-:W-:Y:S01]  /*5020*/  FFMA.FTZ R32, R51, R32, -R130 ;  /* 0x0000002033207223 */ /* 0x000fe20000010882 */
[----:B------:R-:W-:Y:S01]  /*5030*/  LOP3.LUT R37, R37, 0xffff0000, RZ, 0xc0, !PT ;  /* 0xffff000025257812 */ /* 0x000fe200078ec0ff */
[----:B------:R-:W-:Y:S01]  /*5040*/  FMUL.FTZ R130, R36, R117 ;  /* 0x0000007524827220 */ /* 0x000fe20000410000 */
[----:B------:R-:W-:Y:S01]  /*5050*/  FFMA.FTZ R120, R51, R119, R120 ;  /* 0x0000007733787223 */ /* 0x000fe20000010078 */
[----:B------:R-:W-:Y:S01]  /*5060*/  IMAD.U32 R51, R55, 0x10000, RZ ;  /* 0x0001000037337824 */ /* 0x000fe200078e00ff */
[----:B------:R-:W-:Y:S01]  /*5070*/  SHF.R.U64 R39, R38, 0x10, R39 ;  /* 0x0000001026277819 */ /* 0x000fe20000001227 */
[----:B------:R-:W-:Y:S01]  /*5080*/  IMAD.U32 R38, R54, 0x10000, RZ ;  /* 0x0001000036267824 */ /* 0x000fe200078e00ff */
[----:B------:R-:W-:Y:S01]  /*5090*/  SHF.R.U64 R34, R34, 0x10, R35 ;  /* 0x0000001022227819 */ /* 0x000fe20000001223 */
[-C--:B------:R-:W-:Y:S01]  /*50a0*/  FMUL.FTZ R132, R36, R51.reuse ;  /* 0x0000003324847220 */ /* 0x080fe20000410000 */
[----:B------:R-:W-:Y:S01]  /*50b0*/  LOP3.LUT R48, R48, 0xffff0000, RZ, 0xc0, !PT ;  /* 0xffff000030307812 */ /* 0x000fe200078ec0ff */
[----:B------:R-:W-:Y:S01]  /*50c0*/  FFMA.FTZ R36, R33, R51, -R130 ;  /* 0x0000003321247223 */ /* 0x000fe20000010882 */
[----:B------:R-:W-:Y:S01]  /*50d0*/  LOP3.LUT R55, R55, 0xffff0000, RZ, 0xc0, !PT ;  /* 0xffff000037377812 */ /* 0x000fe200078ec0ff */
[C---:B------:R-:W-:Y:S01]  /*50e0*/  FMUL.FTZ R51, R52.reuse, R37 ;  /* 0x0000002534337220 */ /* 0x040fe20000410000 */
[----:B------:R-:W-:Y:S01]  /*50f0*/  PRMT R39, R133, 0x5410, R39 ;  /* 0x0000541085277816 */ /* 0x000fe20000000027 */
[----:B------:R-:W-:Y:S01]  /*5100*/  FFMA.FTZ R33, R33, R117, R132 ;  /* 0x0000007521217223 */ /* 0x000fe20000010084 */
[----:B------:R-:W-:Y:S01]  /*5110*/  PRMT R34, R121, 0x5432, R34 ;  /* 0x0000543279227816 */ /* 0x000fe20000000022 */
[-C--:B------:R-:W-:Y:S01]  /*5120*/  FMUL.FTZ R119, R52, R55.reuse ;  /* 0x0000003734777220 */ /* 0x080fe20000410000 */
[----:B------:R-:W-:Y:S01]  /*5130*/  FFMA.FTZ R51, R48, R55, -R51 ;  /* 0x0000003730337223 */ /* 0x000fe20000010833 */
[----:B------:R-:W-:Y:S01]  /*5140*/  LOP3.LUT R54, R54, 0xffff0000, RZ, 0xc0, !PT ;  /* 0xffff000036367812 */ /* 0x000fe200078ec0ff */
[C---:B------:R-:W-:Y:S01]  /*5150*/  IMAD.U32 R55, R39.reuse, 0x10000, RZ ;  /* 0x0001000027377824 */ /* 0x040fe200078e00ff */
[----:B------:R-:W-:Y:S01]  /*5160*/  LOP3.LUT R117, R39, 0xffff0000, RZ, 0xc0, !PT ;  /* 0xffff000027757812 */ /* 0x000fe200078ec0ff */
[C---:B------:R-:W-:Y:S01]  /*5170*/  IMAD.U32 R52, R34.reuse, 0x10000, RZ ;  /* 0x0001000022347824 */ /* 0x040fe200078e00ff */
[----:B------:R-:W-:Y:S01]  /*5180*/  LOP3.LUT R39, R34, 0xffff0000, RZ, 0xc0, !PT ;  /* 0xffff000022277812 */ /* 0x000fe200078ec0ff */
[----:B------:R-:W-:-:S02]  /*5190*/  IMAD.U32 R35, R50, 0x10000, RZ ;  /* 0x0001000032237824 */ /* 0x000fc400078e00ff */
[----:B------:R-:W-:Y:S01]  /*51a0*/  FFMA.FTZ R48, R48, R37, R119 ;  /* 0x0000002530307223 */ /* 0x000fe20000010077 */
[----:B------:R-:W-:Y:S01]  /*51b0*/  FMUL.FTZ R34, R38, R55 ;  /* 0x0000003726227220 */ /* 0x000fe20000410000 */
[----:B------:R-:W-:Y:S01]  /*51c0*/  LOP3.LUT R50, R50, 0xffff0000, RZ, 0xc0, !PT ;  /* 0xffff000032327812 */ /* 0x000fe200078ec0ff */
[----:B------:R-:W-:Y:S01]  /*51d0*/  FMUL.FTZ R37, R54, R117 ;  /* 0x0000007536257220 */ /* 0x000fe20000410000 */
[-C--:B------:R-:W-:Y:S01]  /*51e0*/  FMUL.FTZ R38, R38, R52.reuse ;  /* 0x0000003426267220 */ /* 0x080fe20000410000 */
[----:B------:R-:W-:Y:S01]  /*51f0*/  FMUL.FTZ R54, R54, R39 ;  /* 0x0000002736367220 */ /* 0x000fe20000410000 */
[----:B------:R-:W-:Y:S01]  /*5200*/  FFMA.FTZ R34, R35, R52, -R34 ;  /* 0x0000003423227223 */ /* 0x000fe20000010822 */
[----:B------:R-:W-:Y:S01]  /*5210*/  F2FP.BF16.F32.PACK_AB R53, R53, R118 ;  /* 0x000000763535723e */ /* 0x000fe200000010ff */
[----:B------:R-:W-:Y:S01]  /*5220*/  FFMA.FTZ R38, R35, R55, R38 ;  /* 0x0000003723267223 */ /* 0x000fe20000010026 */
[----:B------:R-:W-:Y:S01]  /*5230*/  F2FP.BF16.F32.PACK_AB R52, R51, R36 ;  /* 0x000000243334723e */ /* 0x000fe200000010ff */
[C---:B------:R-:W-:Y:S01]  /*5240*/  FFMA.FTZ R37, R50.reuse, R39, -R37 ;  /* 0x0000002732257223 */ /* 0x040fe20000010825 */
[----:B------:R-:W-:Y:S01]  /*5250*/  FFMA.FTZ R117, R50, R117, R54 ;  /* 0x0000007532757223 */ /* 0x000fe20000010036 */
[----:B------:R-:W-:-:S02]  /*5260*/  F2FP.BF16.F32.PACK_AB R32, R32, R115 ;  /* 0x000000732020723e */ /* 0x000fc400000010ff */
        /* <DEDUP_REMOVED lines=10> */
.L_x_14701:
[----:B------:R-:W-:Y:S05]  /*5310*/  BSYNC B2 ;  /* 0x0000000000027941 */ /* 0x000fea0003800000 */
.L_x_14700:
        /* <DEDUP_REMOVED lines=12> */
.L_x_14699:
[----:B------:R-:W-:Y:S05]  /*53e0*/  BSYNC B1 ;  /* 0x0000000000017941 */ /* 0x000fea0003800000 */
.L_x_14698:
[----:B-1----:R-:W-:Y:S02]  /*53f0*/  VIADD R33, R22, 0x40 ;  /* 0x0000004016217836 */ /* 0x002fe40000000000 */
[-C--:B--2---:R-:W-:Y:S02]  /*5400*/  IMAD R32, R73, R102.reuse, RZ ;  /* 0x0000006649207224 */ /* 0x084fe400078e02ff */
[C---:B------:R-:W-:Y:S01]  /*5410*/  IMAD.WIDE.U32 R100, R33.reuse, R102, R100 ;  /* 0x0000006621647225 */ /* 0x040fe200078e0064 */
[----:B------:R-:W-:-:S03]  /*5420*/  ISETP.GE.OR P5, PT, R33, R106, P1 ;  /* 0x0000006a2100720c */ /* 0x000fc60000fa6670 */
[----:B------:R-:W-:-:S10]  /*5430*/  IMAD R103, R33, R103, R32 ;  /* 0x0000006721677224 */ /* 0x000fd400078e0220 */
[----:B------:R-:W-:Y:S05]  /*5440*/  @P5 BRA `(.L_x_14688) ;  /* 0x0000000800845947 */ /* 0x000fea0003800000 */
[----:B------:R-:W2:Y:S01]  /*5450*/  LDL R34, [R1+0x68] ;  /* 0x0000680001227983 */ /* 0x000ea20000100800 */
[----:B------:R-:W-:Y:S01]  /*5460*/  IMAD.IADD R50, R101, 0x1, R103 ;  /* 0x0000000165327824 */ /* 0x000fe200078e0267 */
[----:B------:R-:W-:Y:S01]  /*5470*/  IADD3 R32, P5, P6, R4, R100, R85 ;  /* 0x0000006404207210 */ /* 0x000fe20007ebe055 */
[C---:B------:R-:W-:Y:S01]  /*5480*/  VIADD R35, R22.reuse, 0x40 ;  /* 0x0000004016237836 */ /* 0x040fe20000000000 */
[----:B------:R-:W-:Y:S01]  /*5490*/  SEL R110, R75, R110, !P0 ;  /* 0x0000006e4b6e7207 */ /* 0x000fe20004000000 */
[----:B------:R-:W-:Y:S01]  /*54a0*/  VIADD R36, R22, 0x40 ;  /* 0x0000004016247836 */ /* 0x000fe20000000000 */
[----:B------:R-:W-:Y:S01]  /*54b0*/  IADD3.X R33, R61, R50, R87, P5, P6 ;  /* 0x000000323d217210 */ /* 0x000fe20002fec457 */
[----:B------:R-:W-:Y:S01]  /*54c0*/  IMAD.SHL.U32 R35, R35, 0x40, RZ ;  /* 0x0000004023237824 */ /* 0x000fe200078e00ff */
[----:B------:R-:W-:Y:S01]  /*54d0*/  LEA R48, P5, R32, R98, 0x1 ;  /* 0x0000006220307211 */ /* 0x000fe200078a08ff */
[----:B------:R-:W-:Y:S01]  /*54e0*/  IMAD.SHL.U32 R36, R36, 0x40, RZ ;  /* 0x0000004024247824 */ /* 0x000fe200078e00ff */
[----:B------:R-:W-:Y:S02]  /*54f0*/  BSSY B1, `(.L_x_14702) ;  /* 0x0000071000017945 */ /* 0x000fe40003800000 */
[----:B------:R-:W-:-:S02]  /*5500*/  LEA.HI.X R49, R32, R99, R33, 0x1, P5 ;  /* 0x0000006320317211 */ /* 0x000fc400028f0c21 */
[----:B------:R-:W-:Y:S02]  /*5510*/  SHF.R.S32.HI R33, RZ, 0x1f, R110 ;  /* 0x0000001fff217819 */ /* 0x000fe4000001146e */
[----:B------:R-:W-:Y:S02]  /*5520*/  LOP3.LUT R35, R35, 0x1c0, RZ, 0xc0, !PT ;  /* 0x000001c023237812 */ /* 0x000fe400078ec0ff */
[----:B------:R-:W-:Y:S02]  /*5530*/  LEA.HI R33, R33, R110, RZ, 0x4 ;  /* 0x0000006e21217211 */ /* 0x000fe400078f20ff */
[----:B------:R-:W-:Y:S02]  /*5540*/  LOP3.LUT R36, R36, 0x1c0, RZ, 0xc0, !PT ;  /* 0x000001c024247812 */ /* 0x000fe400078ec0ff */
[----:B------:R-:W-:Y:S02]  /*5550*/  LEA.HI.SX32 R33, R33, R84, 0x1c ;  /* 0x0000005421217211 */ /* 0x000fe400078fe2ff */
[----:B------:R-:W-:-:S03]  /*5560*/  SHF.R.U32.HI R35, RZ, 0x3, R35 ;  /* 0x00000003ff237819 */ /* 0x000fc60000011623 */
[----:B------:R-:W-:-:S05]  /*5570*/  IMAD.SHL.U32 R51, R33, 0x8, RZ ;  /* 0x0000000821337824 */ /* 0x000fca00078e00ff */
[----:B------:R-:W-:-:S04]  /*5580*/  LOP3.LUT R32, R36, 0x38, R51, 0xf8, !PT ;  /* 0x0000003824207812 */ /* 0x000fc800078ef833 */
[----:B------:R-:W-:-:S05]  /*5590*/  LOP3.LUT R32, R32, R35, RZ, 0x3c, !PT ;  /* 0x0000002320207212 */ /* 0x000fca00078e3cff */
[----:B--2---:R-:W-:Y:S02]  /*55a0*/  IMAD.IADD R33, R34, 0x1, R32 ;  /* 0x0000000122217824 */ /* 0x004fe400078e0220 */
        /* <DEDUP_REMOVED lines=101> */
.L_x_14703:
[----:B------:R-:W-:Y:S05]  /*5c00*/  BSYNC B1 ;  /* 0x0000000000017941 */ /* 0x000fea0003800000 */
.L_x_14702:
        /* <DEDUP_REMOVED lines=10> */
.L_x_14671:
[----:B------:R-:W-:-:S06]  /*5cb0*/  UISETP.NE.AND UP0, UPT, UR37, 0x3, UPT ;  /* 0x000000032500788c */ /* 0x000fcc000bf05270 */
[----:B------:R-:W-:-:S13]  /*5cc0*/  PLOP3.LUT P3, PT, PT, PT, UP0, 0x80, 0x0 ;  /* 0x000000000000781c */ /* 0x000fda0003f6f008 */
[----:B------:R-:W-:Y:S05]  /*5cd0*/  @!P3 BRA `(.L_x_14704) ;  /* 0x000000000004b947 */ /* 0x000fea0003800000 */
[----:B------:R-:W-:Y:S01]  /*5ce0*/  BPT.TRAP 0x1 ;  /* 0x000000040000795c */ /* 0x000fe20000300000 */
.L_x_14704:
[----:B------:R-:W-:Y:S01]  /*5cf0*/  IMAD R96, R18, 0x8, R19 ;  /* 0x0000000812607824 */ /* 0x000fe200078e0213 */
[----:B------:R-:W-:Y:S01]  /*5d00*/  SHF.L.U32 R107, R202, 0x1f, RZ ;  /* 0x0000001fca6b7819 */ /* 0x000fe200000006ff */
[----:B------:R-:W-:Y:S01]  /*5d10*/  IMAD R106, R27, -0x60, R24 ;  /* 0xffffffa01b6a7824 */ /* 0x000fe200078e0218 */
[----:B------:R-:W-:Y:S02]  /*5d20*/  BSSY B1, `(.L_x_14705) ;  /* 0x0000004000017945 */ /* 0x000fe40003800000 */
[----:B------:R-:W0:Y:S02]  /*5d30*/  SYNCS.PHASECHK.TRANS64.TRYWAIT P4, [R96+URZ+0x32490], R107 ;  /* 0x0324906b600075a7 */ /* 0x000e24000808017f */
[----:B------:R-:W-:Y:S01]  /*5d40*/  VIMNMX R106, R106, 0x60, PT ;  /* 0x000000606a6a7848 */ /* 0x000fe20003fe0100 */
[----:B0-----:R-:W-:Y:S06]  /*5d50*/  @!P4 BRA `(.L_x_14706) ;  /* 0x000001d400e4c947 */ /* 0x001fec0003800000 */
.L_x_14994:
[----:B------:R-:W-:Y:S05]  /*5d60*/  BSYNC B1 ;  /* 0x0000000000017941 */ /* 0x000fea0003800000 */
.L_x_14705:
[CC--:B------:R-:W-:Y:S01]  /*5d70*/  ISETP.GE.AND P5, PT, R22.reuse, R106.reuse, PT ;  /* 0x0000006a1600720c */ /* 0x0c0fe20003fa6270 */
[----:B------:R-:W-:Y:S01]  /*5d80*/  VIADD R32, R22, 0x40 ;  /* 0x0000004016207836 */ /* 0x000fe20000000000 */
[----:B------:R-:W-:Y:S04]  /*5d90*/  BSSY B1, `(.L_x_14707) ;  /* 0x0000007000017945 */ /* 0x000fe80003800000 */
[----:B------:R-:W-:-:S07]  /*5da0*/  ISETP.GE.AND P4, PT, R32, R106, PT ;  /* 0x0000006a2000720c */ /* 0x000fce0003f86270 */
[----:B------:R-:W-:Y:S06]  /*5db0*/  @P5 BRA `(.L_x_14708) ;  /* 0x0000000000105947 */ /* 0x000fec0003800000 */
[----:B------:R-:W1:Y:S04]  /*5dc0*/  @!P1 LDS.128 R32, [R104] ;  /* 0x0000000068209984 */ /* 0x000e680000000c00 */
[----:B------:R-:W2:Y:S04]  /*5dd0*/  @!P2 LDS.128 R36, [R103] ;  /* 0x000000006724a984 */ /* 0x000ea80000000c00 */
[----:B-1----:R1:W-:Y:S04]  /*5de0*/  @!P1 STG.E.128 desc[UR40][R42.64], R32 ;  /* 0x000000202a009986 */ /* 0x0023e8000c101d28 */
[----:B--2---:R1:W-:Y:S02]  /*5df0*/  @!P2 STG.E.128 desc[UR40][R42.64+0x40], R36 ;  /* 0x000040242a00a986 */ /* 0x0043e4000c101d28 */
.L_x_14708:
[----:B------:R-:W-:Y:S05]  /*5e00*/  BSYNC B1 ;  /* 0x0000000000017941 */ /* 0x000fea0003800000 */
.L_x_14707:
[----:B------:R-:W-:Y:S05]  /*5e10*/  @P4 BRA `(.L_x_14688) ;  /* 0x0000000000104947 */ /* 0x000fea0003800000 */
[----:B-1----:R-:W1:Y:S04]  /*5e20*/  @!P1 LDS.128 R32, [R104+0x2000] ;  /* 0x0020000068209984 */ /* 0x002e680000000c00 */
[----:B------:R-:W2:Y:S04]  /*5e30*/  @!P2 LDS.128 R36, [R103+0x2000] ;  /* 0x002000006724a984 */ /* 0x000ea80000000c00 */
[----:B-1----:R1:W-:Y:S04]  /*5e40*/  @!P1 STG.E.128 desc[UR40][R40.64], R32 ;  /* 0x0000002028009986 */ /* 0x0023e8000c101d28 */
[----:B--2---:R1:W-:Y:S02]  /*5e50*/  @!P2 STG.E.128 desc[UR40][R40.64+0x40], R36 ;  /* 0x000040242800a986 */ /* 0x0043e4000c101d28 */
.L_x_14688:
[----:B------:R-:W-:Y:S05]  /*5e60*/  BSYNC B0 ;  /* 0x0000000000007941 */ /* 0x000fea0003800000 */
.L_x_14670:
        /* <DEDUP_REMOVED lines=17> */
.L_x_14710:
[----:B------:R-:W-:Y:S05]  /*5f80*/  BSYNC B0 ;  /* 0x0000000000007941 */ /* 0x000fea0003800000 */
.L_x_14709:
[----:B------:R-:W2:Y:S01]  /*5f90*/  SYNCS.PHASECHK.TRANS64.TRYWAIT P3, [R96+URZ+0x324b0], R107 ;  /* 0x0324b06b600075a7 */ /* 0x000ea2000806017f */
[----:B------:R-:W-:Y:S01]  /*5fa0*/  ULDC UR38, c[0x0][0x320] ;  /* 0x0000c80000267ab9 */ /* 0x000fe20000000800 */
[----:B------:R-:W-:Y:S01]  /*5fb0*/  ULDC.64 UR44, c[0x0][0x328] ;  /* 0x0000ca00002c7ab9 */ /* 0x000fe20000000a00 */
[----:B------:R-:W-:Y:S01]  /*5fc0*/  ULDC.64 UR46, c[0x0][0x318] ;  /* 0x0000c600002e7ab9 */ /* 0x000fe20000000a00 */
[----:B------:R-:W-:Y:S01]  /*5fd0*/  BSSY B0, `(.L_x_14711) ;  /* 0x0000003000007945 */ /* 0x000fe20003800000 */
[----:B-1----:R-:W-:-:S03]  /*5fe0*/  IMAD R32, R18, 0x6000, R90 ;  /* 0x0000600012207824 */ /* 0x002fc600078e025a */
[----:B--2---:R-:W-:Y:S05]  /*5ff0*/  @!P3 BRA `(.L_x_14712) ;  /* 0x000001d40050b947 */ /* 0x004fea0003800000 */
.L_x_14995:
[----:B------:R-:W-:Y:S05]  /*6000*/  BSYNC B0 ;  /* 0x0000000000007941 */ /* 0x000fea0003800000 */
.L_x_14711:
        /* <DEDUP_REMOVED lines=39> */
.L_x_14714:
[----:B------:R-:W-:Y:S05]  /*6280*/  BSYNC B0 ;  /* 0x0000000000007941 */ /* 0x000fea0003800000 */
.L_x_14713:
[----:B--2---:R-:W-:Y:S01]  /*6290*/  VIADD R32, R22, 0x40 ;  /* 0x0000004016207836 */ /* 0x004fe20000000000 */
[----:B------:R-:W-:Y:S04]  /*62a0*/  BSSY B0, `(.L_x_14715) ;  /* 0x0000025000007945 */ /* 0x000fe80003800000 */
[----:B------:R-:W-:-:S13]  /*62b0*/  ISETP.GE.AND P3, PT, R32, R106, PT ;  /* 0x0000006a2000720c */ /* 0x000fda0003f66270 */
[----:B------:R-:W-:Y:S05]  /*62c0*/  @P3 BRA `(.L_x_14716) ;  /* 0x0000000000883947 */ /* 0x000fea0003800000 */
[----:B------:R-:W-:Y:S01]  /*62d0*/  IADD3 R35, P3, R36, 0x40, RZ ;  /* 0x0000004024237810 */ /* 0x000fe20007f7e0ff */
        /* <DEDUP_REMOVED lines=33> */
.L_x_14716:
[----:B------:R-:W-:Y:S05]  /*64f0*/  BSYNC B0 ;  /* 0x0000000000007941 */ /* 0x000fea0003800000 */
.L_x_14715:
[----:B------:R-:W-:Y:S01]  /*6500*/  @!PT LDS RZ, [RZ] ;  /* 0x00000000fffff984 */ /* 0x000fe20000000800 */
[----:B------:R-:W-:Y:S01]  /*6510*/  @!PT LDS RZ, [RZ] ;  /* 0x00000000fffff984 */ /* 0x000fe20000000800 */
[----:B------:R-:W-:Y:S01]  /*6520*/  @!PT LDS RZ, [RZ] ;  /* 0x00000000fffff984 */ /* 0x000fe20000000800 */
[----:B------:R-:W-:Y:S01]  /*6530*/  @!PT LDS RZ, [RZ] ;  /* 0x00000000fffff984 */ /* 0x000fe20000000800 */
[----:B------:R3:W-:Y:S06]  /*6540*/  MEMBAR.ALL.CTA ;  /* 0x0000000000007992 */ /* 0x0007ec0000008000 */
[----:B---3--:R-:W3:Y:S02]  /*6550*/  FENCE.VIEW.ASYNC.S ;  /* 0x00000000000073c6 */ /* 0x008ee40000000000 */
[----:B---3--:R3:W-:Y:S01]  /*6560*/  BAR.SYNC.DEFER_BLOCKING R74, 0x80 ;  /* 0x0002004a0000751d */ /* 0x0087e20000010000 */
[----:B------:R-:W-:Y:S01]  /*6570*/  ISETP.NE.AND P5, PT, R97, RZ, PT ;  /* 0x000000ff6100720c */ /* 0x000fe20003fa5270 */
[----:B------:R-:W-:-:S02]  /*6580*/  VIADD R18, R18, 0x1 ;  /* 0x0000000112127836 */ /* 0x000fc40000000000 */
[----:B01----:R-:W-:-:S03]  /*6590*/  @!P4 VIADD R96, R96, 0x324c0 ;  /* 0x000324c06060c836 */ /* 0x003fc60000000000 */
[C---:B------:R-:W-:Y:S02]  /*65a0*/  ISETP.NE.AND P3, PT, R18.reuse, 0x2, PT ;  /* 0x000000021200780c */ /* 0x040fe40003f65270 */
[----:B------:R-:W-:Y:S02]  /*65b0*/  @!P4 PRMT R96, RZ, 0x654, R96 ;  /* 0x00000654ff60c816 */ /* 0x000fe40000000060 */
[----:B--2---:R-:W-:Y:S02]  /*65c0*/  SEL R33, RZ, 0x1, P3 ;  /* 0x00000001ff217807 */ /* 0x004fe40001800000 */
        /* <DEDUP_REMOVED lines=9> */
.L_x_14665:
[----:B------:R-:W2:Y:S01]  /*6660*/  LDL R3, [R1+0x50] ;  /* 0x0000500001037983 */ /* 0x000ea20000100800 */
[----:B------:R-:W0:Y:S01]  /*6670*/  LDC R0, c[0x0][0x448] ;  /* 0x00011200ff007b82 */ /* 0x000e220000000800 */
[----:B------:R-:W-:Y:S01]  /*6680*/  IMAD.MOV.U32 R210, RZ, RZ, RZ ;  /* 0x000000ffffd27224 */ /* 0x000fe200078e00ff */
[----:B0-----:R-:W-:-:S13]  /*6690*/  ISETP.NE.AND P1, PT, R0, 0x1, PT ;  /* 0x000000010000780c */ /* 0x001fda0003f25270 */
[----:B------:R-:W0:Y:S08]  /*66a0*/  @P1 LDC R0, c[0x0][0x44c] ;  /* 0x00011300ff001b82 */ /* 0x000e300000000800 */
[----:B------:R-:W1:Y:S01]  /*66b0*/  @P1 LDC R5, c[0x0][0x450] ;  /* 0x00011400ff051b82 */ /* 0x000e620000000800 */
[----:B--2---:R-:W-:-:S04]  /*66c0*/  VIADD R3, R3, 0x7f ;  /* 0x0000007f03037836 */ /* 0x004fc80000000000 */
        /* <DEDUP_REMOVED lines=12> */
.L_x_14718:
[----:B------:R-:W-:Y:S04]  /*6790*/  BSSY B0, `(.L_x_14719) ;  /* 0x0000020000007945 */ /* 0x000fe80003800000 */
[----:B------:R-:W-:Y:S05]  /*67a0*/  @!P1 BRA `(.L_x_14720) ;  /* 0x0000000000789947 */ /* 0x000fea0003800000 */
[----:B------:R-:W2:Y:S01]  /*67b0*/  LDL R0, [R1+0x7c] ;  /* 0x00007c0001007983 */ /* 0x000ea20000100800 */
[----:B------:R-:W-:Y:S01]  /*67c0*/  ULDC UR4, c[0x0][0xae8] ;  /* 0x0002ba0000047ab9 */ /* 0x000fe20000000800 */
[----:B--2---:R-:W-:-:S04]  /*67d0*/  ISETP.NE.AND P0, PT, R0, RZ, PT ;  /* 0x000000ff0000720c */ /* 0x004fc80003f05270 */
        /* <DEDUP_REMOVED lines=27> */
.L_x_14720:
[----:B------:R-:W-:Y:S05]  /*6990*/  BSYNC B0 ;  /* 0x0000000000007941 */ /* 0x000fea0003800000 */
.L_x_14719:
[----:B------:R-:W2:Y:S01]  /*69a0*/  LDL R0, [R1+0x90] ;  /* 0x0000900001007983 */ /* 0x000ea20000100800 */
[----:B------:R-:W-:Y:S01]  /*69b0*/  PLOP3.LUT P0, PT, PT, PT, PT, 0x80, 0x0 ;  /* 0x000000000000781c */ /* 0x000fe20003f0f070 */
[----:B------:R-:W-:Y:S01]  /*69c0*/  IMAD.MOV.U32 R3, RZ, RZ, RZ ;  /* 0x000000ffff037224 */ /* 0x000fe200078e00ff */
        /* <DEDUP_REMOVED lines=28> */
[----:B---3--:R-:W-:Y:S02]  /*6b90*/  CS2R R96, SRZ ;  /* 0x0000000000607805 */ /* 0x008fe4000001ff00 */
        /* <DEDUP_REMOVED lines=35> */
[----:B--2---:R-:W-:-:S05]  /*6dd0*/  IMAD R0, R0, R210, RZ ;  /* 0x000000d200007224 */ /* 0x004fca00078e02ff */
[----:B------:R0:W-:Y:S01]  /*6de0*/  STL [R1+0x60], R0 ;  /* 0x0000600001007387 */ /* 0x0001e20000100800 */
[----:B------:R-:W-:Y:S02]  /*6df0*/  VIADDMNMX R210, R0, R210, R29, PT ;  /* 0x000000d200d27246 */ /* 0x000fe4000380011d */
[----:B------:R-:W-:Y:S02]  /*6e00*/  CS2R R28, SRZ ;  /* 0x00000000001c7805 */ /* 0x000fe4000001ff00 */
[----:B------:R-:W-:-:S13]  /*6e10*/  ISETP.GT.AND P1, PT, R210, R0, PT ;  /* 0x00000000d200720c */ /* 0x000fda0003f24270 */
[----:B0-----:R-:W-:Y:S05]  /*6e20*/  @!P1 BRA `(.L_x_14721) ;  /* 0x000000d000e49947 */ /* 0x001fea0003800000 */
        /* <DEDUP_REMOVED lines=8> */
.L_x_14998:
[----:B-1----:R-:W-:Y:S01]  /*6eb0*/  LEA.HI R0, R14, R14, RZ, 0x1 ;  /* 0x0000000e0e007211 */ /* 0x002fe200078f08ff */
[----:B------:R-:W-:Y:S01]  /*6ec0*/  VIADD R24, R19, 0x18400 ;  /* 0x0001840013187836 */ /* 0x000fe20000000000 */
[----:B------:R-:W-:Y:S01]  /*6ed0*/  BSSY B6, `(.L_x_14723) ;  /* 0x000001d000067945 */ /* 0x000fe20003800000 */
[----:B------:R-:W-:Y:S01]  /*6ee0*/  IMAD.MOV.U32 R225, RZ, RZ, 0x40000040 ;  /* 0x40000040ffe17424 */ /* 0x000fe200078e00ff */
[----:B------:R-:W-:Y:S02]  /*6ef0*/  LOP3.LUT R3, R0, 0x7fffe, RZ, 0xc0, !PT ;  /* 0x0007fffe00037812 */ /* 0x000fe400078ec0ff */
[----:B------:R-:W-:-:S03]  /*6f00*/  LOP3.LUT P0, RZ, R24, 0x1bf, RZ, 0xc0, !PT ;  /* 0x000001bf18ff7812 */ /* 0x000fc6000780c0ff */
[----:B------:R-:W-:-:S04]  /*6f10*/  IMAD.IADD R3, R14, 0x1, -R3 ;  /* 0x000000010e037824 */ /* 0x000fc800078e0a03 */
[----:B------:R-:W-:-:S05]  /*6f20*/  IMAD R3, R3, 0x2000, R24 ;  /* 0x0000200003037824 */ /* 0x000fca00078e0218 */
[----:B------:R-:W-:Y:S01]  /*6f30*/  SHF.R.U32.HI R0, RZ, 0x4, R3 ;  /* 0x00000004ff007819 */ /* 0x000fe20000011603 */
[----:B------:R-:W-:-:S03]  /*6f40*/  VIADD R3, R3, 0xa000 ;  /* 0x0000a00003037836 */ /* 0x000fc60000000000 */
[----:B------:R-:W-:Y:S02]  /*6f50*/  LOP3.LUT R0, R0, 0x3fff, RZ, 0xc0, !PT ;  /* 0x00003fff00007812 */ /* 0x000fe400078ec0ff */
[----:B------:R-:W-:Y:S02]  /*6f60*/  SHF.R.U32.HI R3, RZ, 0x4, R3 ;  /* 0x00000004ff037819 */ /* 0x000fe40000011603 */
[----:B------:R-:W-:Y:S02]  /*6f70*/  LOP3.LUT R224, R0, 0x10000, RZ, 0xfc, !PT ;  /* 0x0001000000e07812 */ /* 0x000fe400078efcff */
        /* <DEDUP_REMOVED lines=18> */
.L_x_14724:
[----:B------:R-:W-:Y:S05]  /*70a0*/  BSYNC B6 ;  /* 0x0000000000067941 */ /* 0x000fea0003800000 */
.L_x_14723:
[----:B------:R-:W-:Y:S02]  /*70b0*/  ULDC UR4, c[0x0][0x3f4] ;  /* 0x0000fd0000047ab9 */ /* 0x000fe40000000800 */
[----:B------:R-:W-:-:S13]  /*70c0*/  ISETP.LT.AND P0, PT, RZ, UR4, PT ;  /* 0x00000004ff007c0c */ /* 0x000fda000bf01270 */
[----:B------:R-:W-:Y:S05]  /*70d0*/  @P0 BRA `(.L_x_14725) ;  /* 0x0000000000400947 */ /* 0x000fea0003800000 */
[----:B------:R-:W2:Y:S02]  /*70e0*/  LDL R20, [R1+0x8c] ;  /* 0x00008c0001147983 */ /* 0x000ea40000100800 */
[----:B--2---:R-:W-:-:S04]  /*70f0*/  LEA.HI R0, R20, R20, RZ, 0x1 ;  /* 0x0000001414007211 */ /* 0x004fc800078f08ff */
        /* <DEDUP_REMOVED lines=8> */
.L_x_14728:
[----:B--2---:R2:W3:Y:S02]  /*7180*/  SYNCS.PHASECHK.TRANS64.TRYWAIT P0, [R19+URZ+0x32400], R4 ;  /* 0x03240004130075a7 */ /* 0x0044e4000800017f */
[----:B---3--:R-:W-:Y:S05]  /*7190*/  @!P0 NANOSLEEP.SYNCS 0x989680 ;  /* 0x009896800000895d */ /* 0x008fea0003900000 */
[----:B------:R-:W3:Y:S02]  /*71a0*/  @!P0 SYNCS.PHASECHK.TRANS64 P0, [R19+URZ+0x32400], R4 ;  /* 0x03240004130085a7 */ /* 0x000ee4000800007f */
[----:B---3--:R-:W-:Y:S05]  /*71b0*/  @!P0 BRA `(.L_x_14728) ;  /* 0xfffffffc00f08947 */ /* 0x008fea000383ffff */
.L_x_14727:
[----:B------:R-:W-:Y:S05]  /*71c0*/  BSYNC B0 ;  /* 0x0000000000007941 */ /* 0x000fea0003800000 */
.L_x_14726:
[----:B------:R-:W-:Y:S05]  /*71d0*/  BRA `(.L_x_14729) ;  /* 0x0000002c00d07947 */ /* 0x000fea0003800000 */
.L_x_14725:
        /* <DEDUP_REMOVED lines=30> */
.L_x_14731:
[----:B------:R-:W-:Y:S05]  /*73c0*/  BSYNC B6 ;  /* 0x0000000000067941 */ /* 0x000fea0003800000 */
.L_x_14730:
[----:B------:R-:W2:Y:S01]  /*73d0*/  LDL R35, [R1+0x50] ;  /* 0x0000500001237983 */ /* 0x000ea20000100800 */
[----:B------:R-:W-:Y:S01]  /*73e0*/  LEA.HI R31, R31, R26, RZ, 0x2 ;  /* 0x0000001a1f1f7211 */ /* 0x000fe200078f10ff */
[----:B------:R-:W-:Y:S01]  /*73f0*/  ULDC.U8 UR4, c[0x0][0x410] ;  /* 0x0001040000047ab9 */ /* 0x000fe20000000000 */
[----:B------:R-:W-:Y:S01]  /*7400*/  BSSY B0, `(.L_x_14732) ;  /* 0x00002c9000007945 */ /* 0x000fe20003800000 */
[----:B------:R-:W-:Y:S02]  /*7410*/  ISETP.NE.AND P0, PT, RZ, UR4, PT ;  /* 0x00000004ff007c0c */ /* 0x000fe4000bf05270 */
[----:B------:R-:W-:Y:S02]  /*7420*/  SHF.R.S32.HI R3, RZ, 0x1f, R31 ;  /* 0x0000001fff037819 */ /* 0x000fe4000001141f */
[----:B------:R-:W-:Y:S02]  /*7430*/  LOP3.LUT R31, R31, 0xfffffffc, RZ, 0xc0, !PT ;  /* 0xfffffffc1f1f7812 */ /* 0x000fe400078ec0ff */
[----:B------:R-:W-:-:S03]  /*7440*/  LEA.HI R3, R3, R22, RZ, 0x3 ;  /* 0x0000001603037211 */ /* 0x000fc600078f18ff */
[----:B------:R-:W-:Y:S01]  /*7450*/  IMAD.IADD R26, R26, 0x1, -R31 ;  /* 0x000000011a1a7824 */ /* 0x000fe200078e0a1f */
[----:B------:R-:W-:-:S05]  /*7460*/  LOP3.LUT R3, R3, 0xfffffff8, RZ, 0xc0, !PT ;  /* 0xfffffff803037812 */ /* 0x000fca00078ec0ff */
[C---:B------:R-:W-:Y:S02]  /*7470*/  IMAD.IADD R37, R22.reuse, 0x1, -R3 ;  /* 0x0000000116257824 */ /* 0x040fe400078e0a03 */
[----:B--2---:R-:W-:Y:S01]  /*7480*/  IMAD.IADD R41, R22, 0x1, R35 ;  /* 0x0000000116297824 */ /* 0x004fe200078e0223 */
        /* <DEDUP_REMOVED lines=36> */
.L_x_15004:
[----:B------:R-:W5:Y:S01]  /*76d0*/  LDL R8, [R1+0x24] ;  /* 0x0000240001087983 */ /* 0x000f620000100800 */
[----:B------:R-:W-:Y:S01]  /*76e0*/  BSSY B1, `(.L_x_14735) ;  /* 0x000001e000017945 */ /* 0x000fe20003800000 */
[----:B------:R-:W-:Y:S02]  /*76f0*/  CS2R R24, SRZ ;  /* 0x0000000000187805 */ /* 0x000fe4000001ff00 */
[----:B------:R-:W-:Y:S02]  /*7700*/  CS2R R26, SRZ ;  /* 0x00000000001a7805 */ /* 0x000fe4000001ff00 */
[----:B------:R-:W-:Y:S02]  /*7710*/  CS2R R20, SRZ ;  /* 0x0000000000147805 */ /* 0x000fe4000001ff00 */
[----:B------:R-:W-:Y:S01]  /*7720*/  CS2R R28, SRZ ;  /* 0x00000000001c7805 */ /* 0x000fe2000001ff00 */
[----:B-----5:R-:W-:-:S05]  /*7730*/  IMAD R36, R8, R36, RZ ;  /* 0x0000002408247224 */ /* 0x020fca00078e02ff */
[----:B------:R-:W-:-:S13]  /*7740*/  ISETP.GE.AND P0, PT, R41, R36, PT ;  /* 0x000000242900720c */ /* 0x000fda0003f06270 */
        /* <DEDUP_REMOVED lines=8> */
[C---:B------:R-:W-:Y:S02]  /*77d0*/  @!P2 IMAD.WIDE R32, R200.reuse, 0x2, R8 ;  /* 0x00000002c820a825 */ /* 0x040fe400078e0208 */
        /* <DEDUP_REMOVED lines=14> */
.L_x_14736:
[----:B------:R-:W-:Y:S05]  /*78c0*/  BSYNC B1 ;  /* 0x0000000000017941 */ /* 0x000fea0003800000 */
.L_x_14735:
        /* <DEDUP_REMOVED lines=13> */
[----:B------:R-:W-:Y:S01]  /*79a0*/  PRMT R42, R0, 0x5410, R3 ;  /* 0x00005410002a7816 */ /* 0x000fe20000000003 */
[----:B------:R-:W-:Y:S06]  /*79b0*/  BRA.DIV UR4, `(.L_x_14737) ;  /* 0x000001be04887947 */ /* 0x000fec000b800000 */
[----:B------:R0:W2:Y:S04]  /*79c0*/  SHFL.IDX PT, R3, R6, 0x1, 0x1c1f ;  /* 0x003c1f0006037f89 */ /* 0x0000a800000e0000 */
[----:B-1----:R-:W1:Y:S04]  /*79d0*/  SHFL.IDX PT, R4, R4, 0x1, 0x1c1f ;  /* 0x003c1f0004047f89 */ /* 0x002e6800000e0000 */
[----:B------:R-:W3:Y:S04]  /*79e0*/  SHFL.IDX PT, R7, R7, 0x1, 0x1c1f ;  /* 0x003c1f0007077f89 */ /* 0x000ee800000e0000 */
[----:B0-----:R-:W4:Y:S02]  /*79f0*/  SHFL.IDX PT, R30, R30, 0x1, 0x1c1f ;  /* 0x003c1f001e1e7f89 */ /* 0x001f2400000e0000 */
.L_x_15010:
[----:B------:R-:W5:Y:S01]  /*7a00*/  LDL R5, [R1+0x8c] ;  /* 0x00008c0001057983 */ /* 0x000f620000100800 */
[----:B------:R-:W-:Y:S01]  /*7a10*/  VIADD R41, R41, 0x40 ;  /* 0x0000004029297836 */ /* 0x000fe20000000000 */
[----:B------:R-:W-:Y:S01]  /*7a20*/  BSSY B1, `(.L_x_14738) ;  /* 0x0000020000017945 */ /* 0x000fe20003800000 */
[----:B------:R-:W-:Y:S02]  /*7a30*/  CS2R R12, SRZ ;  /* 0x00000000000c7805 */ /* 0x000fe4000001ff00 */
[----:B------:R-:W-:Y:S02]  /*7a40*/  CS2R R10, SRZ ;  /* 0x00000000000a7805 */ /* 0x000fe4000001ff00 */
[----:B------:R-:W-:Y:S02]  /*7a50*/  CS2R R14, SRZ ;  /* 0x00000000000e7805 */ /* 0x000fe4000001ff00 */
[----:B------:R-:W-:Y:S02]  /*7a60*/  ISETP.GE.AND P0, PT, R41, R36, PT ;  /* 0x000000242900720c */ /* 0x000fe40003f06270 */
[----:B-----5:R-:W-:-:S04]  /*7a70*/  LEA.HI R0, R5, R5, RZ, 0x1 ;  /* 0x0000000505007211 */ /* 0x020fc800078f08ff */
[----:B------:R-:W-:-:S05]  /*7a80*/  LOP3.LUT R0, R0, 0xfffffffe, RZ, 0xc0, !PT ;  /* 0xfffffffe00007812 */ /* 0x000fca00078ec0ff */
        /* <DEDUP_REMOVED lines=8> */
[----:B----4-:R-:W-:Y:S02]  /*7b10*/  IMAD.MOV.U32 R8, RZ, RZ, R30 ;  /* 0x000000ffff087224 */ /* 0x010fe400078e001e */
[----:B---3--:R-:W-:-:S06]  /*7b20*/  IMAD.MOV.U32 R9, RZ, RZ, R7 ;  /* 0x000000ffff097224 */ /* 0x008fcc00078e0007 */
[----:B-1----:R-:W-:-:S04]  /*7b30*/  @!P2 IMAD.WIDE R32, R200, 0x2, R4 ;  /* 0x00000002c820a825 */ /* 0x002fc800078e0204 */
[C---:B------:R-:W-:Y:S01]  /*7b40*/  @!P3 SHF.L.U64.HI R10, R203.reuse, 0x1, R38 ;  /* 0x00000001cb0ab819 */ /* 0x040fe20000010226 */
[----:B------:R-:W-:Y:S01]  /*7b50*/  @!P3 IMAD.SHL.U32 R5, R203, 0x2, RZ ;  /* 0x00000002cb05b824 */ /* 0x000fe200078e00ff */
[----:B------:R-:W-:Y:S01]  /*7b60*/  CS2R R14, SRZ ;  /* 0x00000000000e7805 */ /* 0x000fe2000001ff00 */
[----:B------:R0:W5:Y:S03]  /*7b70*/  @!P2 LD.E.64 R12, desc[UR40][R32.64] ;  /* 0x00000028200ca980 */ /* 0x000166000c101b00 */
[-C--:B------:R-:W-:Y:S02]  /*7b80*/  @!P3 IADD3 R4, P0, R4, R5.reuse, RZ ;  /* 0x000000050404b210 */ /* 0x080fe40007f1e0ff */
        /* <DEDUP_REMOVED lines=9> */
.L_x_14739:
[----:B------:R-:W-:Y:S05]  /*7c20*/  BSYNC B1 ;  /* 0x0000000000017941 */ /* 0x000fea0003800000 */
.L_x_14738:
[----:B0---4-:R-:W4:Y:S01]  /*7c30*/  LDL R30, [R1+0x64] ;  /* 0x00006400011e7983 */ /* 0x011f220000100800 */
[----:B------:R-:W0:Y:S01]  /*7c40*/  SYNCS.PHASECHK.TRANS64.TRYWAIT P0, [R19+URZ+0x32400], R34 ;  /* 0x03240022130075a7 */ /* 0x000e22000800017f */
[----:B--2---:R-:W-:Y:S01]  /*7c50*/  IMAD.SHL.U32 R3, R37, 0x40, RZ ;  /* 0x0000004025037824 */ /* 0x004fe200078e00ff */
[----:B------:R-:W-:Y:S01]  /*7c60*/  VIADDMNMX R31, R36, -R35, 0x80, PT ;  /* 0x00000080241f7446 */ /* 0x000fe20003800923 */
[----:B-----5:R-:W-:Y:S01]  /*7c70*/  IMAD.MOV.U32 R5, RZ, RZ, R8 ;  /* 0x000000ffff057224 */ /* 0x020fe200078e0008 */
[----:B------:R-:W-:Y:S01]  /*7c80*/  BSSY B1, `(.L_x_14740) ;  /* 0x0000019000017945 */ /* 0x000fe20003800000 */
[----:B---3--:R-:W-:Y:S01]  /*7c90*/  IMAD.MOV.U32 R7, RZ, RZ, R10 ;  /* 0x000000ffff077224 */ /* 0x008fe200078e000a */
[----:B------:R-:W-:Y:S01]  /*7ca0*/  LOP3.LUT R3, R3, 0x1c0, RZ, 0xc0, !PT ;  /* 0x000001c003037812 */ /* 0x000fe200078ec0ff */
[----:B------:R-:W-:Y:S01]  /*7cb0*/  IMAD.MOV.U32 R6, RZ, RZ, R13 ;  /* 0x000000ffff067224 */ /* 0x000fe200078e000d */
[----:B------:R-:W-:Y:S01]  /*7cc0*/  PRMT R44, R44, 0x5410, R5 ;  /* 0x000054102c2c7816 */ /* 0x000fe20000000005 */
[----:B------:R-:W-:Y:S01]  /*7cd0*/  IMAD.MOV.U32 R5, RZ, RZ, R12 ;  /* 0x000000ffff057224 */ /* 0x000fe200078e000c */
[----:B-1----:R-:W-:-:S02]  /*7ce0*/  LOP3.LUT R4, R3, 0x18, R16, 0xf8, !PT ;  /* 0x0000001803047812 */ /* 0x002fc400078ef810 */
[----:B------:R-:W-:Y:S02]  /*7cf0*/  SHF.R.U32.HI R3, RZ, 0x3, R3 ;  /* 0x00000003ff037819 */ /* 0x000fe40000011603 */
[----:B------:R-:W-:Y:S02]  /*7d00*/  PRMT R46, R7, 0x7610, R46 ;  /* 0x00007610072e7816 */ /* 0x000fe4000000002e */
[----:B------:R-:W-:Y:S01]  /*7d10*/  LOP3.LUT R3, R4, R3, RZ, 0x3c, !PT ;  /* 0x0000000304037212 */ /* 0x000fe200078e3cff */
[----:B------:R-:W-:Y:S01]  /*7d20*/  IMAD.MOV.U32 R4, RZ, RZ, R9 ;  /* 0x000000ffff047224 */ /* 0x000fe200078e0009 */
[----:B------:R-:W-:Y:S01]  /*7d30*/  PRMT R45, R6, 0x5410, R5 ;  /* 0x00005410062d7816 */ /* 0x000fe20000000005 */
[----:B------:R-:W-:Y:S01]  /*7d40*/  IMAD.MOV.U32 R5, RZ, RZ, R15 ;  /* 0x000000ffff057224 */ /* 0x000fe200078e000f */
[----:B------:R-:W-:Y:S02]  /*7d50*/  LOP3.LUT P2, RZ, R37, 0x4, RZ, 0xc0, !PT ;  /* 0x0000000425ff7812 */ /* 0x000fe4000784c0ff */
[----:B------:R-:W-:Y:S01]  /*7d60*/  PRMT R44, R4, 0x7610, R44 ;  /* 0x00007610042c7816 */ /* 0x000fe2000000002c */
[----:B------:R-:W-:Y:S01]  /*7d70*/  IMAD.MOV.U32 R4, RZ, RZ, R14 ;  /* 0x000000ffff047224 */ /* 0x000fe200078e000e */
[----:B------:R-:W-:-:S04]  /*7d80*/  ISETP.GE.AND P1, PT, R22, R31, PT ;  /* 0x0000001f1600720c */ /* 0x000fc80003f26270 */
[----:B------:R-:W-:Y:S01]  /*7d90*/  PRMT R47, R4, 0x7610, R47 ;  /* 0x00007610042f7816 */ /* 0x000fe2000000002f */
[----:B----4-:R-:W-:Y:S02]  /*7da0*/  IMAD R30, R30, 0x200, R3 ;  /* 0x000002001e1e7824 */ /* 0x010fe400078e0203 */
[----:B------:R-:W-:Y:S02]  /*7db0*/  IMAD.MOV.U32 R3, RZ, RZ, R11 ;  /* 0x000000ffff037224 */ /* 0x000fe400078e000b */
[----:B------:R-:W-:-:S03]  /*7dc0*/  IMAD R30, R30, 0x2, R19 ;  /* 0x000000021e1e7824 */ /* 0x000fc600078e0213 */
[----:B------:R-:W-:Y:S01]  /*7dd0*/  PRMT R46, R46, 0x5410, R3 ;  /* 0x000054102e2e7816 */ /* 0x000fe20000000003 */
[C---:B------:R-:W-:Y:S02]  /*7de0*/  VIADD R4, R30.reuse, 0x18400 ;  /* 0x000184001e047836 */ /* 0x040fe40000000000 */
[----:B------:R-:W-:Y:S01]  /*7df0*/  VIADD R3, R30, 0x18440 ;  /* 0x000184401e037836 */ /* 0x000fe20000000000 */
[----:B0-----:R-:W-:Y:S06]  /*7e00*/  @!P0 BRA `(.L_x_14741) ;  /* 0x000001b800e88947 */ /* 0x001fec0003800000 */
.L_x_15011:
[----:B------:R-:W-:Y:S05]  /*7e10*/  BSYNC B1 ;  /* 0x0000000000017941 */ /* 0x000fea0003800000 */
.L_x_14740:
        /* <DEDUP_REMOVED lines=55> */
.L_x_14745:
[----:B------:R-:W-:Y:S05]  /*8190*/  BSYNC B2 ;  /* 0x0000000000027941 */ /* 0x000fea0003800000 */
.L_x_14744:
        /* <DEDUP_REMOVED lines=19> */
[----:B0-----:R-:W-:Y:S01]  /*82d0*/  FMUL.FTZ R34, R21, R28 ;  /* 0x0000001c15227220 */ /* 0x001fe20000410000 */
        /* <DEDUP_REMOVED lines=27> */
.L_x_14743:
[----:B------:R-:W-:Y:S05]  /*8490*/  BSYNC B1 ;  /* 0x0000000000017941 */ /* 0x000fea0003800000 */
.L_x_14742:
        /* <DEDUP_REMOVED lines=54> */
.L_x_14748:
[----:B------:R-:W-:Y:S05]  /*8800*/  BSYNC B1 ;  /* 0x0000000000017941 */ /* 0x000fea0003800000 */
.L_x_14747:
[----:B------:R-:W-:Y:S05]  /*8810*/  @P1 BRA `(.L_x_14746) ;  /* 0x00000018001c1947 */ /* 0x000fea0003800000 */
[----:B-1----:R-:W1:Y:S01]  /*8820*/  LDS.128 R4, [R3+0x2000] ;  /* 0x0020000003047984 */ /* 0x002e620000000c00 */
        /* <DEDUP_REMOVED lines=46> */
.L_x_14733:
        /* <DEDUP_REMOVED lines=30> */
[----:B------:R-:W2:Y:S01]  /*8cf0*/  LDL R0, [R1+0x24] ;  /* 0x0000240001007983 */ /* 0x000ea20000100800 */
[----:B------:R-:W1:Y:S03]  /*8d00*/  LDC R39, c[0x0][0x3f4] ;  /* 0x0000fd00ff277b82 */ /* 0x000e660000000800 */
[----:B------:R-:W3:Y:S04]  /*8d10*/  SHFL.IDX PT, R3, R24, RZ, 0x1c1f ;  /* 0x001c1fff18037589 */ /* 0x000ee800000e0000 */
[----:B------:R-:W-:Y:S04]  /*8d20*/  SHFL.IDX PT, R14, R27, RZ, 0x1c1f ;  /* 0x001c1fff1b0e7589 */ /* 0x000fe800000e0000 */
[----:B------:R-:W-:Y:S01]  /*8d30*/  SHFL.IDX PT, R4, R25, RZ, 0x1c1f ;  /* 0x001c1fff19047589 */ /* 0x000fe200000e0000 */
[----:B-1----:R-:W-:Y:S01]  /*8d40*/  ISETP.GE.AND P0, PT, R16, R39, PT ;  /* 0x000000271000720c */ /* 0x002fe20003f06270 */
[----:B--2---:R-:W-:-:S02]  /*8d50*/  IMAD R34, R0, R34, RZ ;  /* 0x0000002200227224 */ /* 0x004fc400078e02ff */
[----:B------:R-:W1:Y:S03]  /*8d60*/  SHFL.IDX PT, R0, R26, RZ, 0x1c1f ;  /* 0x001c1fff1a007589 */ /* 0x000e6600000e0000 */
[----:B------:R-:W-:-:S13]  /*8d70*/  ISETP.GE.OR P1, PT, R41, R34, P0 ;  /* 0x000000222900720c */ /* 0x000fda0000726670 */
[C---:B------:R-:W-:Y:S01]  /*8d80*/  @!P1 IMAD.SHL.U32 R5, R16.reuse, 0x2, RZ ;  /* 0x0000000210059824 */ /* 0x040fe200078e00ff */
[----:B------:R-:W-:-:S04]  /*8d90*/  @!P1 SHF.L.U64.HI R21, R16, 0x1, R43 ;  /* 0x0000000110159819 */ /* 0x000fc8000001022b */
[----:B---3--:R-:W-:-:S05]  /*8da0*/  @!P1 IADD3 R6, P2, R3, R5, RZ ;  /* 0x0000000503069210 */ /* 0x008fca0007f5e0ff */
[----:B-1----:R-:W-:-:S05]  /*8db0*/  @!P1 IMAD.X R7, R0, 0x1, R21, P2 ;  /* 0x0000000100079824 */ /* 0x002fca00010e0615 */
[----:B------:R-:W2:Y:S01]  /*8dc0*/  @!P1 LD.E.128 R8, desc[UR40][R6.64] ;  /* 0x0000002806089980 */ /* 0x000ea2000c101d00 */
[----:B------:R-:W-:-:S05]  /*8dd0*/  @!P1 IADD3 R14, P2, R14, R5, RZ ;  /* 0x000000050e0e9210 */ /* 0x000fca0007f5e0ff */
[----:B------:R-:W-:Y:S02]  /*8de0*/  @!P1 IMAD.X R5, R4, 0x1, R21, P2 ;  /* 0x0000000104059824 */ /* 0x000fe400010e0615 */
[----:B------:R-:W-:-:S06]  /*8df0*/  @!P1 IMAD.MOV.U32 R4, RZ, RZ, R14 ;  /* 0x000000ffff049224 */ /* 0x000fcc00078e000e */
[----:B------:R-:W3:Y:S01]  /*8e00*/  @!P1 LD.E.128 R4, desc[UR40][R4.64] ;  /* 0x0000002804049980 */ /* 0x000ee2000c101d00 */
[----:B------:R-:W-:Y:S02]  /*8e10*/  CS2R R20, SRZ ;  /* 0x0000000000147805 */ /* 0x000fe4000001ff00 */
[----:B------:R-:W-:Y:S02]  /*8e20*/  CS2R R28, SRZ ;  /* 0x00000000001c7805 */ /* 0x000fe4000001ff00 */
[----:B------:R-:W-:Y:S01]  /*8e30*/  CS2R R30, SRZ ;  /* 0x00000000001e7805 */ /* 0x000fe2000001ff00 */
[----:B------:R-:W1:Y:S01]  /*8e40*/  SHFL.IDX PT, R24, R24, 0x1, 0x1c1f ;  /* 0x003c1f0018187f89 */ /* 0x000e6200000e0000 */
[----:B------:R-:W-:-:S03]  /*8e50*/  CS2R R32, SRZ ;  /* 0x0000000000207805 */ /* 0x000fc6000001ff00 */
[----:B------:R4:W0:Y:S04]  /*8e60*/  SHFL.IDX PT, R14, R27, 0x1, 0x1c1f ;  /* 0x003c1f001b0e7f89 */ /* 0x00082800000e0000 */
[----:B------:R-:W0:Y:S01]  /*8e70*/  SHFL.IDX PT, R25, R25, 0x1, 0x1c1f ;  /* 0x003c1f0019197f89 */ /* 0x000e2200000e0000 */
[----:B--2---:R-:W-:Y:S02]  /*8e80*/  @!P1 IMAD.MOV.U32 R21, RZ, RZ, R9 ;  /* 0x000000ffff159224 */ /* 0x004fe400078e0009 */
[----:B------:R-:W-:Y:S02]  /*8e90*/  @!P1 IMAD.MOV.U32 R20, RZ, RZ, R8 ;  /* 0x000000ffff149224 */ /* 0x000fe400078e0008 */
[----:B------:R-:W-:Y:S02]  /*8ea0*/  IMAD.MOV.U32 R3, RZ, RZ, R21 ;  /* 0x000000ffff037224 */ /* 0x000fe400078e0015 */
[----:B------:R-:W-:-:S02]  /*8eb0*/  IMAD.MOV.U32 R0, RZ, RZ, R20 ;  /* 0x000000ffff007224 */ /* 0x000fc400078e0014 */
[----:B------:R-:W-:Y:S01]  /*8ec0*/  @!P1 IMAD.MOV.U32 R28, RZ, RZ, R10 ;  /* 0x000000ffff1c9224 */ /* 0x000fe200078e000a */
[----:B------:R-:W-:Y:S01]  /*8ed0*/  PRMT R49, R3, 0x7610, R49 ;  /* 0x0000761003317816 */ /* 0x000fe20000000031 */
[----:B------:R-:W-:Y:S01]  /*8ee0*/  @!P1 IMAD.MOV.U32 R29, RZ, RZ, R11 ;  /* 0x000000ffff1d9224 */ /* 0x000fe200078e000b */
[----:B------:R4:W2:Y:S01]  /*8ef0*/  SHFL.IDX PT, R3, R26, 0x1, 0x1c1f ;  /* 0x003c1f001a037f89 */ /* 0x0008a200000e0000 */
[----:B------:R-:W-:Y:S01]  /*8f00*/  PRMT R36, R36, 0x5410, R0 ;  /* 0x0000541024247816 */ /* 0x000fe20000000000 */
[----:B------:R-:W-:Y:S02]  /*8f10*/  IMAD.MOV.U32 R0, RZ, RZ, R28 ;  /* 0x000000ffff007224 */ /* 0x000fe400078e001c */
[----:B---3--:R-:W-:Y:S02]  /*8f20*/  @!P1 IMAD.MOV.U32 R30, RZ, RZ, R4 ;  /* 0x000000ffff1e9224 */ /* 0x008fe400078e0004 */
[----:B------:R-:W-:Y:S01]  /*8f30*/  @!P1 IMAD.MOV.U32 R31, RZ, RZ, R5 ;  /* 0x000000ffff1f9224 */ /* 0x000fe200078e0005 */
[----:B------:R-:W-:Y:S01]  /*8f40*/  PRMT R35, R0, 0x7610, R35 ;  /* 0x0000761000237816 */ /* 0x000fe20000000023 */
[----:B------:R-:W-:-:S02]  /*8f50*/  @!P1 IMAD.MOV.U32 R32, RZ, RZ, R6 ;  /* 0x000000ffff209224 */ /* 0x000fc400078e0006 */
[----:B------:R-:W-:Y:S02]  /*8f60*/  @!P1 IMAD.MOV.U32 R33, RZ, RZ, R7 ;  /* 0x000000ffff219224 */ /* 0x000fe400078e0007 */
[----:B------:R-:W-:Y:S02]  /*8f70*/  IMAD.MOV.U32 R0, RZ, RZ, R30 ;  /* 0x000000ffff007224 */ /* 0x000fe400078e001e */
[----:B------:R-:W-:Y:S02]  /*8f80*/  IMAD.MOV.U32 R4, RZ, RZ, R31 ;  /* 0x000000ffff047224 */ /* 0x000fe400078e001f */
[----:B------:R-:W-:Y:S02]  /*8f90*/  IMAD.MOV.U32 R5, RZ, RZ, R32 ;  /* 0x000000ffff057224 */ /* 0x000fe400078e0020 */
[----:B------:R-:W-:Y:S01]  /*8fa0*/  IMAD.MOV.U32 R8, RZ, RZ, R29 ;  /* 0x000000ffff087224 */ /* 0x000fe200078e001d */
[----:B------:R-:W-:Y:S01]  /*8fb0*/  PRMT R35, R35, 0x5410, R4 ;  /* 0x0000541023237816 */ /* 0x000fe20000000004 */
[----:B------:R-:W-:Y:S01]  /*8fc0*/  IMAD.MOV.U32 R6, RZ, RZ, R33 ;  /* 0x000000ffff067224 */ /* 0x000fe200078e0021 */
[----:B------:R-:W-:-:S02]  /*8fd0*/  PRMT R45, R0, 0x5410, R5 ;  /* 0x00005410002d7816 */ /* 0x000fc40000000005 */
[----:B------:R-:W-:Y:S02]  /*8fe0*/  CS2R R4, SRZ ;  /* 0x0000000000047805 */ /* 0x000fe4000001ff00 */
[----:B------:R-:W-:Y:S02]  /*8ff0*/  PRMT R36, R8, 0x7610, R36 ;  /* 0x0000761008247816 */ /* 0x000fe40000000024 */
[----:B012-4-:R-:W-:-:S07]  /*9000*/  PRMT R48, R6, 0x7610, R48 ;  /* 0x0000761006307816 */ /* 0x017fce0000000030 */
.L_x_15021:
        /* <DEDUP_REMOVED lines=24> */
.L_x_14751:
[----:B------:R-:W-:Y:S05]  /*9190*/  BSYNC B1 ;  /* 0x0000000000017941 */ /* 0x000fea0003800000 */
.L_x_14750:
[----:B------:R-:W2:Y:S01]  /*91a0*/  LDL R3, [R1+0x50] ;  /* 0x0000500001037983 */ /* 0x000ea20000100800 */
[----:B------:R-:W0:Y:S01]  /*91b0*/  SYNCS.PHASECHK.TRANS64.TRYWAIT P1, [R19+URZ+0x32400], R12 ;  /* 0x0324000c130075a7 */ /* 0x000e22000802017f */
[----:B------:R-:W-:Y:S01]  /*91c0*/  VIADD R15, R22, 0x40 ;  /* 0x00000040160f7836 */ /* 0x000fe20000000000 */
[----:B------:R-:W-:Y:S01]  /*91d0*/  BSSY B1, `(.L_x_14752) ;  /* 0x0000013000017945 */ /* 0x000fe20003800000 */
[----:B-----5:R-:W-:Y:S02]  /*91e0*/  IMAD.MOV.U32 R13, RZ, RZ, R4 ;  /* 0x000000ffff0d7224 */ /* 0x020fe400078e0004 */
[----:B------:R-:W-:-:S03]  /*91f0*/  IMAD.MOV.U32 R14, RZ, RZ, R5 ;  /* 0x000000ffff0e7224 */ /* 0x000fc600078e0005 */
[----:B------:R-:W-:Y:S01]  /*9200*/  PRMT R55, R13, 0x7610, R55 ;  /* 0x000076100d377816 */ /* 0x000fe20000000037 */
[----:B------:R-:W-:Y:S01]  /*9210*/  IMAD.MOV.U32 R13, RZ, RZ, R7 ;  /* 0x000000ffff0d7224 */ /* 0x000fe200078e0007 */
[----:B------:R-:W-:Y:S01]  /*9220*/  PRMT R56, R14, 0x7610, R56 ;  /* 0x000076100e387816 */ /* 0x000fe20000000038 */
[----:B------:R-:W-:-:S03]  /*9230*/  IMAD.MOV.U32 R14, RZ, RZ, R8 ;  /* 0x000000ffff0e7224 */ /* 0x000fc600078e0008 */
[----:B------:R-:W-:Y:S02]  /*9240*/  PRMT R55, R55, 0x5410, R13 ;  /* 0x0000541037377816 */ /* 0x000fe4000000000d */
[----:B------:R-:W-:Y:S02]  /*9250*/  PRMT R56, R56, 0x5410, R14 ;  /* 0x0000541038387816 */ /* 0x000fe4000000000e */
[----:B--2---:R-:W-:Y:S01]  /*9260*/  VIADDMNMX R3, R34, -R3, 0x80, PT ;  /* 0x0000008022037446 */ /* 0x004fe20003800903 */
[----:B------:R-:W-:-:S03]  /*9270*/  IMAD.MOV.U32 R34, RZ, RZ, R11 ;  /* 0x000000ffff227224 */ /* 0x000fc600078e000b */
[-C--:B------:R-:W-:Y:S02]  /*9280*/  ISETP.GE.OR P2, PT, R22, R3.reuse, P0 ;  /* 0x000000031600720c */ /* 0x080fe40000746670 */
[----:B------:R-:W-:Y:S01]  /*9290*/  ISETP.GE.OR P0, PT, R15, R3, P0 ;  /* 0x000000030f00720c */ /* 0x000fe20000706670 */
[----:B------:R-:W-:Y:S02]  /*92a0*/  IMAD.MOV.U32 R3, RZ, RZ, R6 ;  /* 0x000000ffff037224 */ /* 0x000fe400078e0006 */
[----:B------:R-:W-:-:S03]  /*92b0*/  IMAD.MOV.U32 R15, RZ, RZ, R9 ;  /* 0x000000ffff0f7224 */ /* 0x000fc600078e0009 */
[----:B------:R-:W-:Y:S01]  /*92c0*/  PRMT R57, R3, 0x7610, R57 ;  /* 0x0000761003397816 */ /* 0x000fe20000000039 */
[----:B------:R-:W-:Y:S01]  /*92d0*/  IMAD.MOV.U32 R3, RZ, RZ, R10 ;  /* 0x000000ffff037224 */ /* 0x000fe200078e000a */
[----:B------:R-:W-:Y:S01]  /*92e0*/  PRMT R58, R15, 0x7610, R58 ;  /* 0x000076100f3a7816 */ /* 0x000fe2000000003a */
[----:B0-----:R-:W-:Y:S06]  /*92f0*/  @!P1 BRA `(.L_x_14753) ;  /* 0x000001ac002c9947 */ /* 0x001fec0003800000 */
.L_x_15022:
[----:B------:R-:W-:Y:S05]  /*9300*/  BSYNC B1 ;  /* 0x0000000000017941 */ /* 0x000fea0003800000 */
.L_x_14752:
[----:B------:R-:W-:Y:S04]  /*9310*/  BSSY B1, `(.L_x_14754) ;  /* 0x000006b000017945 */ /* 0x000fe80003800000 */
[----:B------:R-:W-:Y:S05]  /*9320*/  @P2 BRA `(.L_x_14755) ;  /* 0x0000000400a42947 */ /* 0x000fea0003800000 */
[----:B------:R-:W2:Y:S01]  /*9330*/  LDL R15, [R1+0x64] ;  /* 0x00006400010f7983 */ /* 0x000ea20000100800 */
[----:B------:R-:W-:Y:S01]  /*9340*/  IMAD.SHL.U32 R37, R37, 0x40, RZ ;  /* 0x0000004025257824 */ /* 0x000fe200078e00ff */
[----:B------:R-:W-:Y:S01]  /*9350*/  SHF.R.U64 R43, R30, 0x10, R31 ;  /* 0x000000101e2b7819 */ /* 0x000fe2000000121f */
[----:B------:R-:W-:Y:S01]  /*9360*/  IMAD.IADD R13, R16, 0x1, R39 ;  /* 0x00000001100d7824 */ /* 0x000fe200078e0227 */
[----:B------:R-:W-:Y:S02]  /*9370*/  SHF.R.U64 R40, R20, 0x10, R21 ;  /* 0x0000001014287819 */ /* 0x000fe40000001215 */
[----:B------:R-:W-:Y:S02]  /*9380*/  LOP3.LUT R37, R37, 0x1c0, RZ, 0xc0, !PT ;  /* 0x000001c025257812 */ /* 0x000fe400078ec0ff */
[----:B------:R-:W-:Y:S02]  /*9390*/  SHF.R.U64 R46, R32, 0x10, R33 ;  /* 0x00000010202e7819 */ /* 0x000fe40000001221 */
[----:B------:R-:W-:-:S02]  /*93a0*/  SHF.R.U32.HI R14, RZ, 0x3, R37 ;  /* 0x00000003ff0e7819 */ /* 0x000fc40000011625 */
[C---:B------:R-:W-:Y:S02]  /*93b0*/  LOP3.LUT R13, R37.reuse, 0x38, R13, 0xf8, !PT ;  /* 0x00000038250d7812 */ /* 0x040fe400078ef80d */
[----:B0-----:R-:W-:Y:S02]  /*93c0*/  LOP3.LUT R12, R37, 0x38, R16, 0xf8, !PT ;  /* 0x00000038250c7812 */ /* 0x001fe400078ef810 */
[-C--:B------:R-:W-:Y:S02]  /*93d0*/  LOP3.LUT R13, R13, R14.reuse, RZ, 0x3c, !PT ;  /* 0x0000000e0d0d7212 */ /* 0x080fe400078e3cff */
[----:B------:R-:W-:Y:S02]  /*93e0*/  LOP3.LUT R12, R12, R14, RZ, 0x3c, !PT ;  /* 0x0000000e0c0c7212 */ /* 0x000fe400078e3cff */
[----:B------:R-:W-:Y:S02]  /*93f0*/  PRMT R43, R45, 0x5410, R43 ;  /* 0x000054102d2b7816 */ /* 0x000fe4000000002b */
[----:B------:R-:W-:-:S02]  /*9400*/  SHF.R.U64 R42, R28, 0x10, R29 ;  /* 0x000000101c2a7819 */ /* 0x000fc4000000121d */
[----:B------:R-:W-:Y:S02]  /*9410*/  SHF.R.U32.HI R44, RZ, 0x10, R31 ;  /* 0x00000010ff2c7819 */ /* 0x000fe4000001161f */
[----:B------:R-:W-:Y:S02]  /*9420*/  PRMT R40, R36, 0x5432, R40 ;  /* 0x0000543224287816 */ /* 0x000fe40000000028 */
[----:B------:R-:W-:Y:S02]  /*9430*/  SHF.R.U32.HI R41, RZ, 0x10, R21 ;  /* 0x00000010ff297819 */ /* 0x000fe40000011615 */
[----:B------:R-:W-:Y:S01]  /*9440*/  PRMT R46, R45, 0x5432, R46 ;  /* 0x000054322d2e7816 */ /* 0x000fe2000000002e */
[----:B------:R-:W-:Y:S01]  /*9450*/  IMAD.U32 R45, R43, 0x10000, RZ ;  /* 0x000100002b2d7824 */ /* 0x000fe200078e00ff */
[C---:B------:R-:W-:Y:S02]  /*9460*/  PRMT R42, R35.reuse, 0x5410, R42 ;  /* 0x00005410232a7816 */ /* 0x040fe4000000002a */
[----:B------:R-:W-:Y:S01]  /*9470*/  PRMT R44, R35, 0x5432, R44 ;  /* 0x00005432232c7816 */ /* 0x000fe2000000002c */
[----:B------:R-:W-:Y:S01]  /*9480*/  IMAD.U32 R35, R40, 0x10000, RZ ;  /* 0x0001000028237824 */ /* 0x000fe200078e00ff */
[----:B------:R-:W-:-:S02]  /*9490*/  PRMT R41, R49, 0x5410, R41 ;  /* 0x0000541031297816 */ /* 0x000fc40000000029 */
[----:B------:R-:W-:Y:S02]  /*94a0*/  SHF.R.U32.HI R29, RZ, 0x10, R29 ;  /* 0x00000010ff1d7819 */ /* 0x000fe4000001161d */
[----:B------:R-:W-:Y:S02]  /*94b0*/  SHF.R.U32.HI R47, RZ, 0x10, R33 ;  /* 0x00000010ff2f7819 */ /* 0x000fe40000011621 */
[----:B------:R-:W-:Y:S02]  /*94c0*/  LOP3.LUT R43, R43, 0xffff0000, RZ, 0xc0, !PT ;  /* 0xffff00002b2b7812 */ /* 0x000fe400078ec0ff */
[----:B------:R-:W-:Y:S02]  /*94d0*/  PRMT R36, R36, 0x5410, R29 ;  /* 0x0000541024247816 */ /* 0x000fe4000000001d */
[----:B------:R-:W-:Y:S01]  /*94e0*/  PRMT R47, R48, 0x5410, R47 ;  /* 0x00005410302f7816 */ /* 0x000fe2000000002f */
[C---:B--2---:R-:W-:Y:S02]  /*94f0*/  IMAD R38, R15.reuse, 0x200, R13 ;  /* 0x000002000f267824 */ /* 0x044fe400078e020d */
[----:B------:R-:W-:-:S02]  /*9500*/  IMAD R12, R15, 0x200, R12 ;  /* 0x000002000f0c7824 */ /* 0x000fc400078e020c */
        /* <DEDUP_REMOVED lines=75> */
.L_x_14755:
[----:B------:R-:W-:Y:S05]  /*99c0*/  BSYNC B1 ;  /* 0x0000000000017941 */ /* 0x000fea0003800000 */
.L_x_14754:
[----:B------:R-:W-:Y:S01]  /*99d0*/  PRMT R21, R3, 0x5410, R34 ;  /* 0x0000541003157816 */ /* 0x000fe20000000022 */
[----:B------:R-:W-:Y:S06]  /*99e0*/  @P0 BRA `(.L_x_14746) ;  /* 0x0000000400a80947 */ /* 0x000fec0003800000 */
[----:B01----:R-:W2:Y:S01]  /*99f0*/  LDL R12, [R1+0x68] ;  /* 0x00006800010c7983 */ /* 0x003ea20000100800 */
[C---:B------:R-:W-:Y:S02]  /*9a00*/  VIADD R13, R22.reuse, 0x40 ;  /* 0x00000040160d7836 */ /* 0x040fe40000000000 */
[----:B------:R-:W-:Y:S01]  /*9a10*/  VIADD R14, R22, 0x40 ;  /* 0x00000040160e7836 */ /* 0x000fe20000000000 */
[----:B------:R-:W3:Y:S01]  /*9a20*/  LDL R41, [R1+0x194] ;  /* 0x0001940001297983 */ /* 0x000ee20000100800 */
[----:B------:R-:W-:Y:S02]  /*9a30*/  IMAD.SHL.U32 R13, R13, 0x40, RZ ;  /* 0x000000400d0d7824 */ /* 0x000fe400078e00ff */
[----:B------:R-:W-:Y:S02]  /*9a40*/  IMAD.SHL.U32 R14, R14, 0x40, RZ ;  /* 0x000000400e0e7824 */ /* 0x000fe400078e00ff */
[----:B------:R-:W-:Y:S01]  /*9a50*/  IMAD.IADD R3, R16, 0x1, R39 ;  /* 0x0000000110037824 */ /* 0x000fe200078e0227 */
[----:B------:R-:W-:-:S02]  /*9a60*/  LOP3.LUT R13, R13, 0x1c0, RZ, 0xc0, !PT ;  /* 0x000001c00d0d7812 */ /* 0x000fc400078ec0ff */
[----:B------:R-:W-:Y:S02]  /*9a70*/  LOP3.LUT R14, R14, 0x1c0, RZ, 0xc0, !PT ;  /* 0x000001c00e0e7812 */ /* 0x000fe400078ec0ff */
[----:B------:R-:W-:Y:S02]  /*9a80*/  SHF.R.U32.HI R13, RZ, 0x3, R13 ;  /* 0x00000003ff0d7819 */ /* 0x000fe4000001160d */
[----:B------:R-:W-:-:S04]  /*9a90*/  LOP3.LUT R3, R14, 0x38, R3, 0xf8, !PT ;  /* 0x000000380e037812 */ /* 0x000fc800078ef803 */
[----:B------:R-:W-:Y:S02]  /*9aa0*/  LOP3.LUT R3, R3, R13, RZ, 0x3c, !PT ;  /* 0x0000000d03037212 */ /* 0x000fe400078e3cff */
[----:B------:R-:W-:Y:S02]  /*9ab0*/  SHF.R.U64 R33, R4, 0x10, R5 ;  /* 0x0000001004217819 */ /* 0x000fe40000001205 */
[----:B------:R-:W-:Y:S02]  /*9ac0*/  SHF.R.U64 R28, R8, 0x10, R9 ;  /* 0x00000010081c7819 */ /* 0x000fe40000001209 */
[----:B------:R-:W-:Y:S02]  /*9ad0*/  PRMT R33, R55, 0x5410, R33 ;  /* 0x0000541037217816 */ /* 0x000fe40000000021 */
[----:B------:R-:W-:Y:S02]  /*9ae0*/  SHF.R.U32.HI R29, RZ, 0x10, R9 ;  /* 0x00000010ff1d7819 */ /* 0x000fe40000011609 */
[----:B------:R-:W-:Y:S01]  /*9af0*/  PRMT R28, R56, 0x5432, R28 ;  /* 0x00005432381c7816 */ /* 0x000fe2000000001c */
[----:B------:R-:W-:Y:S01]  /*9b00*/  IMAD.U32 R34, R33, 0x10000, RZ ;  /* 0x0001000021227824 */ /* 0x000fe200078e00ff */
[----:B------:R-:W-:-:S02]  /*9b10*/  SHF.R.U32.HI R35, RZ, 0x10, R5 ;  /* 0x00000010ff237819 */ /* 0x000fc40000011605 */
[----:B------:R-:W-:Y:S01]  /*9b20*/  SHF.R.U32.HI R38, RZ, 0x10, R7 ;  /* 0x00000010ff267819 */ /* 0x000fe20000011607 */
[----:B------:R-:W-:Y:S01]  /*9b30*/  IMAD.U32 R30, R28, 0x10000, RZ ;  /* 0x000100001c1e7824 */ /* 0x000fe200078e00ff */
[----:B------:R-:W-:Y:S02]  /*9b40*/  PRMT R29, R58, 0x5410, R29 ;  /* 0x000054103a1d7816 */ /* 0x000fe4000000001d */
[----:B------:R-:W-:Y:S02]  /*9b50*/  PRMT R35, R56, 0x5410, R35 ;  /* 0x0000541038237816 */ /* 0x000fe40000000023 */
[--C-:B------:R-:W-:Y:S02]  /*9b60*/  SHF.R.U64 R31, R10, 0x10, R11.reuse ;  /* 0x000000100a1f7819 */ /* 0x100fe4000000120b */
[----:B------:R-:W-:Y:S02]  /*9b70*/  SHF.R.U32.HI R32, RZ, 0x10, R11 ;  /* 0x00000010ff207819 */ /* 0x000fe4000001160b */
[----:B------:R-:W-:Y:S01]  /*9b80*/  PRMT R38, R55, 0x5432, R38 ;  /* 0x0000543237267816 */ /* 0x000fe20000000026 */
[----:B------:R-:W-:Y:S01]  /*9b90*/  IMAD.U32 R36, R35, 0x10000, RZ ;  /* 0x0001000023247824 */ /* 0x000fe200078e00ff */
[----:B------:R-:W-:-:S02]  /*9ba0*/  PRMT R31, R21, 0x5410, R31 ;  /* 0x00005410151f7816 */ /* 0x000fc4000000001f */
[----:B------:R-:W-:Y:S02]  /*9bb0*/  PRMT R32, R21, 0x5432, R32 ;  /* 0x0000543215207816 */ /* 0x000fe40000000020 */
[----:B------:R-:W-:Y:S02]  /*9bc0*/  LOP3.LUT R33, R33, 0xffff0000, RZ, 0xc0, !PT ;  /* 0xffff000021217812 */ /* 0x000fe400078ec0ff */
[----:B------:R-:W-:-:S04]  /*9bd0*/  SHF.R.U64 R37, R6, 0x10, R7 ;  /* 0x0000001006257819 */ /* 0x000fc80000001207 */
[----:B------:R-:W-:Y:S02]  /*9be0*/  PRMT R37, R57, 0x5410, R37 ;  /* 0x0000541039257816 */ /* 0x000fe40000000025 */
[----:B------:R-:W-:Y:S01]  /*9bf0*/  LOP3.LUT R35, R35, 0xffff0000, RZ, 0xc0, !PT ;  /* 0xffff000023237812 */ /* 0x000fe200078ec0ff */
[----:B--2---:R-:W-:-:S04]  /*9c00*/  IMAD.IADD R20, R12, 0x1, R3 ;  /* 0x000000010c147824 */ /* 0x004fc800078e0203 */
[----:B------:R-:W-:Y:S01]  /*9c10*/  IMAD R20, R20, 0x2, R19 ;  /* 0x0000000214147824 */ /* 0x000fe200078e0213 */
[----:B---3--:R-:W0:Y:S04]  /*9c20*/  LDS.128 R12, [R41+0x18400] ;  /* 0x01840000290c7984 */ /* 0x008e280000000c00 */
[----:B------:R-:W1:Y:S01]  /*9c30*/  LDS.128 R24, [R20+0x18400] ;  /* 0x0184000014187984 */ /* 0x000e620000000c00 */
[----:B0-----:R-:W-:Y:S02]  /*9c40*/  IMAD.U32 R3, R12, 0x10000, RZ ;  /* 0x000100000c037824 */ /* 0x001fe400078e00ff */
[----:B-1----:R-:W-:-:S04]  /*9c50*/  IMAD.U32 R9, R24, 0x10000, RZ ;  /* 0x0001000018097824 */ /* 0x002fc800078e00ff */
[C---:B------:R-:W-:Y:S01]  /*9c60*/  FMUL.FTZ R40, R9.reuse, R34 ;  /* 0x0000002209287220 */ /* 0x040fe20000410000 */
[-C--:B------:R-:W-:Y:S01]  /*9c70*/  FMUL.FTZ R42, R9, R30.reuse ;  /* 0x0000001e092a7220 */ /* 0x080fe20000410000 */
[----:B------:R-:W-:Y:S02]  /*9c80*/  IMAD.U32 R11, R25, 0x10000, RZ ;  /* 0x00010000190b7824 */ /* 0x000fe400078e00ff */
[----:B------:R-:W-:Y:S01]  /*9c90*/  FFMA.FTZ R40, R3, R30, -R40 ;  /* 0x0000001e03287223 */ /* 0x000fe20000010828 */
[----:B------:R-:W-:Y:S02]  /*9ca0*/  IMAD.U32 R30, R29, 0x10000, RZ ;  /* 0x000100001d1e7824 */ /* 0x000fe400078e00ff */
[----:B------:R-:W-:Y:S02]  /*9cb0*/  IMAD.U32 R21, R27, 0x10000, RZ ;  /* 0x000100001b157824 */ /* 0x000fe400078e00ff */
[----:B------:R-:W-:Y:S02]  /*9cc0*/  IMAD.U32 R9, R38, 0x10000, RZ ;  /* 0x0001000026097824 */ /* 0x000fe400078e00ff */
[----:B------:R-:W-:Y:S01]  /*9cd0*/  FFMA.FTZ R42, R3, R34, R42 ;  /* 0x00000022032a7223 */ /* 0x000fe2000001002a */
[----:B------:R-:W-:-:S02]  /*9ce0*/  IMAD.U32 R5, R13, 0x10000, RZ ;  /* 0x000100000d057824 */ /* 0x000fc400078e00ff */
[C---:B------:R-:W-:Y:S01]  /*9cf0*/  FMUL.FTZ R44, R11.reuse, R36 ;  /* 0x000000240b2c7220 */ /* 0x040fe20000410000 */
[-C--:B------:R-:W-:Y:S01]  /*9d00*/  FMUL.FTZ R34, R11, R30.reuse ;  /* 0x0000001e0b227220 */ /* 0x080fe20000410000 */
[----:B------:R-:W-:Y:S02]  /*9d10*/  IMAD.U32 R8, R15, 0x10000, RZ ;  /* 0x000100000f087824 */ /* 0x000fe400078e00ff */
[----:B------:R-:W-:Y:S01]  /*9d20*/  FMUL.FTZ R11, R21, R9 ;  /* 0x00000009150b7220 */ /* 0x000fe20000410000 */
[----:B------:R-:W-:Y:S01]  /*9d30*/  IMAD.U32 R3, R32, 0x10000, RZ ;  /* 0x0001000020037824 */ /* 0x000fe200078e00ff */
[----:B------:R-:W-:Y:S01]  /*9d40*/  LOP3.LUT R10, R24, 0xffff0000, RZ, 0xc0, !PT ;  /* 0xffff0000180a7812 */ /* 0x000fe200078ec0ff */
        /* <DEDUP_REMOVED lines=8> */
[----:B------:R-:W-:Y:S01]  /*9dd0*/  FFMA.FTZ R30, R8, R9, R30 ;  /* 0x00000009081e7223 */ /* 0x000fe2000001001e */
[----:B------:R-:W-:Y:S01]  /*9de0*/  LOP3.LUT R12, R13, 0xffff0000, RZ, 0xc0, !PT ;  /* 0xffff00000d0c7812 */ /* 0x000fe200078ec0ff */
[----:B------:R-:W-:-:S02]  /*9df0*/  IMAD.U32 R13, R26, 0x10000, RZ ;  /* 0x000100001a0d7824 */ /* 0x000fc400078e00ff */
[-C--:B------:R-:W-:Y:S01]  /*9e00*/  FMUL.FTZ R9, R10, R3.reuse ;  /* 0x000000030a097220 */ /* 0x080fe20000410000 */
[C---:B------:R-:W-:Y:S01]  /*9e10*/  FFMA.FTZ R11, R4.reuse, R3, -R5 ;  /* 0x00000003040b7223 */ /* 0x040fe20000010805 */
[----:B------:R-:W-:Y:S02]  /*9e20*/  IMAD.U32 R5, R37, 0x10000, RZ ;  /* 0x0001000025057824 */ /* 0x000fe400078e00ff */
[----:B------:R-:W-:Y:S01]  /*9e30*/  FFMA.FTZ R33, R4, R33, R9 ;  /* 0x0000002104217223 */ /* 0x000fe20000010009 */
[C---:B------:R-:W-:Y:S02]  /*9e40*/  IMAD.U32 R6, R14.reuse, 0x10000, RZ ;  /* 0x000100000e067824 */ /* 0x040fe400078e00ff */
[----:B------:R-:W-:Y:S01]  /*9e50*/  FMUL.FTZ R9, R13, R5 ;  /* 0x000000050d097220 */ /* 0x000fe20000410000 */
[----:B------:R-:W-:Y:S01]  /*9e60*/  IMAD.U32 R3, R31, 0x10000, RZ ;  /* 0x000100001f037824 */ /* 0x000fe200078e00ff */
[----:B------:R-:W-:Y:S02]  /*9e70*/  LOP3.LUT R7, R14, 0xffff0000, RZ, 0xc0, !PT ;  /* 0xffff00000e077812 */ /* 0x000fe400078ec0ff */
[----:B------:R-:W-:Y:S01]  /*9e80*/  LOP3.LUT R14, R15, 0xffff0000, RZ, 0xc0, !PT ;  /* 0xffff00000f0e7812 */ /* 0x000fe200078ec0ff */
[-C--:B------:R-:W-:Y:S01]  /*9e90*/  FFMA.FTZ R10, R6, R3.reuse, -R9 ;  /* 0x00000003060a7223 */ /* 0x080fe20000010809 */
[----:B------:R-:W-:Y:S01]  /*9ea0*/  LOP3.LUT R15, R26, 0xffff0000, RZ, 0xc0, !PT ;  /* 0xffff00001a0f7812 */ /* 0x000fe200078ec0ff */
[----:B------:R-:W-:Y:S01]  /*9eb0*/  FMUL.FTZ R13, R13, R3 ;  /* 0x000000030d0d7220 */ /* 0x000fe20000410000 */
[----:B------:R-:W-:-:S02]  /*9ec0*/  LOP3.LUT R29, R29, 0xffff0000, RZ, 0xc0, !PT ;  /* 0xffff00001d1d7812 */ /* 0x000fc400078ec0ff */
[----:B------:R-:W-:Y:S02]  /*9ed0*/  LOP3.LUT R26, R27, 0xffff0000, RZ, 0xc0, !PT ;  /* 0xffff00001b1a7812 */ /* 0x000fe400078ec0ff */
[----:B------:R-:W-:Y:S02]  /*9ee0*/  LOP3.LUT R8, R37, 0xffff0000, RZ, 0xc0, !PT ;  /* 0xffff000025087812 */ /* 0x000fe400078ec0ff */
[----:B------:R-:W-:Y:S02]  /*9ef0*/  LOP3.LUT R9, R38, 0xffff0000, RZ, 0xc0, !PT ;  /* 0xffff000026097812 */ /* 0x000fe400078ec0ff */
[----:B------:R-:W-:Y:S02]  /*9f00*/  LOP3.LUT R4, R31, 0xffff0000, RZ, 0xc0, !PT ;  /* 0xffff00001f047812 */ /* 0x000fe400078ec0ff */
[----:B------:R-:W-:Y:S01]  /*9f10*/  LOP3.LUT R3, R32, 0xffff0000, RZ, 0xc0, !PT ;  /* 0xffff000020037812 */ /* 0x000fe200078ec0ff */
[C---:B------:R-:W-:Y:S01]  /*9f20*/  FMUL.FTZ R21, R24.reuse, R35 ;  /* 0x0000002318157220 */ /* 0x040fe20000410000 */
[----:B------:R-:W-:Y:S01]  /*9f30*/  FMUL.FTZ R24, R24, R29 ;  /* 0x0000001d18187220 */ /* 0x000fe20000410000 */
[----:B------:R-:W-:Y:S01]  /*9f40*/  FFMA.FTZ R13, R6, R5, R13 ;  /* 0x00000005060d7223 */ /* 0x000fe2000001000d */
[C---:B------:R-:W-:Y:S01]  /*9f50*/  FMUL.FTZ R6, R15.reuse, R8 ;  /* 0x000000080f067220 */ /* 0x040fe20000410000 */
[C---:B------:R-:W-:Y:S01]  /*9f60*/  FMUL.FTZ R27, R26.reuse, R9 ;  /* 0x000000091a1b7220 */ /* 0x040fe20000410000 */
[-C--:B------:R-:W-:Y:S01]  /*9f70*/  FMUL.FTZ R5, R15, R4.reuse ;  /* 0x000000040f057220 */ /* 0x080fe20000410000 */
[----:B------:R-:W-:Y:S01]  /*9f80*/  FMUL.FTZ R26, R26, R3 ;  /* 0x000000031a1a7220 */ /* 0x000fe20000410000 */
[C---:B------:R-:W-:Y:S01]  /*9f90*/  FFMA.FTZ R35, R12.reuse, R35, R24 ;  /* 0x000000230c237223 */ /* 0x040fe20000010018 */
[----:B------:R-:W-:Y:S01]  /*9fa0*/  FFMA.FTZ R21, R12, R29, -R21 ;  /* 0x0000001d0c157223 */ /* 0x000fe20000010815 */
        /* <DEDUP_REMOVED lines=14> */
.L_x_14746:
[----:B------:R-:W-:Y:S05]  /*a090*/  BSYNC B0 ;  /* 0x0000000000007941 */ /* 0x000fea0003800000 */
.L_x_14732:
        /* <DEDUP_REMOVED lines=8> */
.L_x_14729:
[----:B---3--:R-:W3:Y:S01]  /*a120*/  S2R R3, SR_TID.X ;  /* 0x0000000000037919 */ /* 0x008ee20000002100 */
[----:B-12---:R-:W-:Y:S01]  /*a130*/  IMAD.U32 R4, RZ, RZ, UR37 ;  /* 0x00000025ff047e24 */ /* 0x006fe2000f8e00ff */
[----:B------:R-:W-:Y:S05]  /*a140*/  WARPSYNC.ALL ;  /* 0x0000000000007948 */ /* 0x000fea0003800000 */
[----:B------:R-:W-:Y:S02]  /*a150*/  ISETP.NE.AND P1, PT, R4, 0x3, PT ;  /* 0x000000030400780c */ /* 0x000fe40003f25270 */
[----:B---3--:R-:W-:-:S05]  /*a160*/  SHF.R.U32.HI R3, RZ, 0x7, R3 ;  /* 0x00000007ff037819 */ /* 0x008fca0000011603 */
[----:B------:R-:W-:-:S05]  /*a170*/  VIADD R3, R3, 0x8 ;  /* 0x0000000803037836 */ /* 0x000fca0000000000 */
[----:B------:R1:W-:Y:S06]  /*a180*/  BAR.SYNC.DEFER_BLOCKING R3, 0x100 ;  /* 0x000400030000751d */ /* 0x0003ec0000010000 */
[----:B------:R-:W-:Y:S05]  /*a190*/  @!P1 BRA `(.L_x_14756) ;  /* 0x0000000000049947 */ /* 0x000fea0003800000 */
[----:B------:R-:W-:Y:S01]  /*a1a0*/  BPT.TRAP 0x1 ;  /* 0x000000040000795c */ /* 0x000fe20000300000 */
.L_x_14756:
[----:B------:R-:W-:Y:S01]  /*a1b0*/  IMAD R179, R2, 0x8, R19 ;  /* 0x0000000802b37824 */ /* 0x000fe200078e0213 */
[----:B------:R-:W-:-:S04]  /*a1c0*/  SHF.L.U32 R8, R23, 0x1f, RZ ;  /* 0x0000001f17087819 */ /* 0x000fc800000006ff */
[----:B------:R2:W3:Y:S01]  /*a1d0*/  SYNCS.PHASECHK.TRANS64.TRYWAIT P0, [R179+URZ+0x32430], R8 ;  /* 0x03243008b30075a7 */ /* 0x0004e2000800017f */
[----:B------:R-:W-:Y:S05]  /*a1e0*/  @!P1 BRA `(.L_x_14757) ;  /* 0x0000000000049947 */ /* 0x000fea0003800000 */
[----:B------:R-:W-:Y:S01]  /*a1f0*/  BPT.TRAP 0x1 ;  /* 0x000000040000795c */ /* 0x000fe20000300000 */
.L_x_14757:
[----:B------:R-:W-:-:S05]  /*a200*/  VIADD R4, R19, 0x1c400 ;  /* 0x0001c40013047836 */ /* 0x000fca0000000000 */
[----:B------:R-:W-:-:S04]  /*a210*/  SHF.R.U32.HI R4, RZ, 0x4, R4 ;  /* 0x00000004ff047819 */ /* 0x000fc80000011604 */
[----:B------:R-:W-:-:S04]  /*a220*/  LOP3.LUT R4, R4, 0x3fff, RZ, 0xc0, !PT ;  /* 0x00003fff04047812 */ /* 0x000fc800078ec0ff */
[----:B------:R-:W-:-:S05]  /*a230*/  LOP3.LUT R4, R4, 0x10000, RZ, 0xfc, !PT ;  /* 0x0001000004047812 */ /* 0x000fca00078efcff */
[----:B------:R4:W-:Y:S01]  /*a240*/  STL [R1+0x4c], R4 ;  /* 0x00004c0401007387 */ /* 0x0009e20000100800 */
[----:B---3--:R-:W-:Y:S05]  /*a250*/  @P0 BRA `(.L_x_14758) ;  /* 0x0000000000080947 */ /* 0x008fea0003800000 */
[----:B------:R-:W3:Y:S02]  /*a260*/  SYNCS.PHASECHK.TRANS64.TRYWAIT P0, [R179+URZ+0x32430], R8 ;  /* 0x03243008b30075a7 */ /* 0x000ee4000800017f */
[----:B---3--:R-:W-:Y:S05]  /*a270*/  @!P0 BRA `(.L_x_14759) ;  /* 0x0000019c00608947 */ /* 0x008fea0003800000 */
.L_x_14758:
[----:B----4-:R-:W4:Y:S01]  /*a280*/  LDL R4, [R1+0x4c] ;  /* 0x00004c0001047983 */ /* 0x010f220000100800 */
[----:B------:R-:W-:Y:S01]  /*a290*/  IMAD.MOV.U32 R5, RZ, RZ, 0x40000040 ;  /* 0x40000040ff057424 */ /* 0x000fe200078e00ff */
[----:B------:R-:W-:Y:S05]  /*a2a0*/  WARPSYNC.ALL ;  /* 0x0000000000007948 */ /* 0x000fea0003800000 */
[C---:B------:R-:W-:Y:S01]  /*a2b0*/  R2UR UR4, R224.reuse ;  /* 0x00000000e00472ca */ /* 0x040fe200000e0000 */
[----:B0-----:R-:W-:Y:S01]  /*a2c0*/  WARPGROUP.ARRIVE ;  /* 0x00000000000079c5 */ /* 0x001fe20000000000 */
[----:B------:R-:W-:Y:S01]  /*a2d0*/  R2UR UR5, R225 ;  /* 0x00000000e10572ca */ /* 0x000fe200000e0000 */
[----:B------:R-:W-:Y:S01]  /*a2e0*/  VIADD R14, R224, 0x2 ;  /* 0x00000002e00e7836 */ /* 0x000fe20000000000 */
[----:B------:R-:W-:Y:S01]  /*a2f0*/  R2UR UR7, R5 ;  /* 0x00000000050772ca */ /* 0x000fe200000e0000 */
[----:B------:R-:W-:Y:S01]  /*a300*/  IMAD.MOV.U32 R15, RZ, RZ, 0x40000040 ;  /* 0x40000040ff0f7424 */ /* 0x000fe200078e00ff */
[----:B------:R-:W-:Y:S01]  /*a310*/  SHF.L.U32 R0, R0, 0x1f, RZ ;  /* 0x0000001f00007819 */ /* 0x000fe200000006ff */
[----:B------:R-:W-:Y:S01]  /*a320*/  IMAD.MOV.U32 R7, RZ, RZ, 0x40000040 ;  /* 0x40000040ff077424 */ /* 0x000fe200078e00ff */
[----:B------:R-:W-:Y:S01]  /*a330*/  BSSY B0, `(.L_x_14760) ;  /* 0x0000028000007945 */ /* 0x000fe20003800000 */
[----:B------:R-:W-:Y:S01]  /*a340*/  VIADD R12, R224, 0x4 ;  /* 0x00000004e00c7836 */ /* 0x000fe20000000000 */
[----:B------:R0:W-:Y:S01]  /*a350*/  STL.64 [R1+0x10], R14 ;  /* 0x0000100e01007387 */ /* 0x0001e20000100a00 */
[----:B------:R-:W-:-:S02]  /*a360*/  IMAD.MOV.U32 R13, RZ, RZ, 0x40000040 ;  /* 0x40000040ff0d7424 */ /* 0x000fc400078e00ff */
[----:B------:R-:W-:Y:S02]  /*a370*/  VIADD R10, R224, 0x6 ;  /* 0x00000006e00a7836 */ /* 0x000fe40000000000 */
[----:B------:R-:W-:Y:S01]  /*a380*/  IMAD.MOV.U32 R11, RZ, RZ, 0x40000040 ;  /* 0x40000040ff0b7424 */ /* 0x000fe200078e00ff */
[----:B------:R0:W-:Y:S01]  /*a390*/  STL.64 [R1+0x8], R12 ;  /* 0x0000080c01007387 */ /* 0x0001e20000100a00 */
[----:B------:R-:W-:-:S03]  /*a3a0*/  IMAD.MOV.U32 R5, RZ, RZ, 0x40000040 ;  /* 0x40000040ff057424 */ /* 0x000fc600078e00ff */
[----:B------:R0:W-:Y:S01]  /*a3b0*/  STL.64 [R1], R10 ;  /* 0x0000000a01007387 */ /* 0x0001e20000100a00 */
[----:B----4-:R-:W-:-:S04]  /*a3c0*/  IMAD R4, R2, 0x300, R4 ;  /* 0x0000030002047824 */ /* 0x010fc800078e0204 */
[C---:B------:R-:W-:Y:S01]  /*a3d0*/  VIADD R6, R4.reuse, 0x2 ;  /* 0x0000000204067836 */ /* 0x040fe20000000000 */
[----:B------:R-:W-:-:S13]  /*a3e0*/  R2UR UR6, R4 ;  /* 0x00000000040672ca */ /* 0x000fda00000e0000 */
[----:B------:R-:W-:Y:S01]  /*a3f0*/  HGMMA.64x96x16.F32.BF16 R24, gdesc[UR4], RZ, !UPT, gsb0 ;  /* 0x01600000041879f0 */ /* 0x000fe2000c0018ff */
        /* <DEDUP_REMOVED lines=25> */
[----:B------:R-:W4:Y:S02]  /*a590*/  SYNCS.PHASECHK.TRANS64.TRYWAIT P0, [R19+URZ+0x32410], R0 ;  /* 0x03241000130075a7 */ /* 0x000f24000800017f */
[----:B0---4-:R-:W-:Y:S05]  /*a5a0*/  @!P0 BRA `(.L_x_14761) ;  /* 0x0000019800a88947 */ /* 0x011fea0003800000 */
.L_x_15023:
[----:B------:R-:W-:Y:S05]  /*a5b0*/  BSYNC B0 ;  /* 0x0000000000007941 */ /* 0x000fea0003800000 */
.L_x_14760:
[----:B------:R-:W-:Y:S05]  /*a5c0*/  @!P1 BRA `(.L_x_14762) ;  /* 0x0000000000049947 */ /* 0x000fea0003800000 */
[----:B------:R-:W-:Y:S01]  /*a5d0*/  BPT.TRAP 0x1 ;  /* 0x000000040000795c */ /* 0x000fe20000300000 */
.L_x_14762:
[----:B------:R4:W0:Y:S01]  /*a5e0*/  SYNCS.PHASECHK.TRANS64.TRYWAIT P2, [R179+URZ+0x32450], R8 ;  /* 0x03245008b30075a7 */ /* 0x000822000804017f */
[----:B------:R-:W-:Y:S05]  /*a5f0*/  @!P1 BRA `(.L_x_14763) ;  /* 0x0000000000049947 */ /* 0x000fea0003800000 */
[----:B------:R-:W-:Y:S01]  /*a600*/  BPT.TRAP 0x1 ;  /* 0x000000040000795c */ /* 0x000fe20000300000 */
.L_x_14763:
[----:B0-----:R-:W0:Y:S01]  /*a610*/  S2R R0, SR_TID.X ;  /* 0x0000000000007919 */ /* 0x001e220000002100 */
[----:B------:R-:W-:Y:S01]  /*a620*/  BSSY B0, `(.L_x_14764) ;  /* 0x0000006000007945 */ /* 0x000fe20003800000 */
[----:B0-----:R-:W-:-:S04]  /*a630*/  LOP3.LUT R0, R0, 0x7f, RZ, 0xc0, !PT ;  /* 0x0000007f00007812 */ /* 0x001fc800078ec0ff */
[----:B------:R-:W-:Y:S01]  /*a640*/  ISETP.NE.AND P0, PT, R0, RZ, PT ;  /* 0x000000ff0000720c */ /* 0x000fe20003f05270 */
[----:B------:R-:W-:-:S12]  /*a650*/  @P2 BRA `(.L_x_14765) ;  /* 0x0000000000082947 */ /* 0x000fd80003800000 */
[----:B------:R-:W0:Y:S02]  /*a660*/  SYNCS.PHASECHK.TRANS64.TRYWAIT P2, [R179+URZ+0x32450], R8 ;  /* 0x03245008b30075a7 */ /* 0x000e24000804017f */
[----:B0-----:R-:W-:Y:S05]  /*a670*/  @!P2 BRA `(.L_x_14766) ;  /* 0x000001980088a947 */ /* 0x001fea0003800000 */
.L_x_14765:
[----:B------:R-:W-:Y:S05]  /*a680*/  BSYNC B0 ;  /* 0x0000000000007941 */ /* 0x000fea0003800000 */
.L_x_14764:
[----:B------:R-:W-:Y:S05]  /*a690*/  WARPSYNC.ALL ;  /* 0x0000000000007948 */ /* 0x000fea0003800000 */
[----:B------:R-:W-:Y:S01]  /*a6a0*/  R2UR UR42, R19 ;  /* 0x00000000132a72ca */ /* 0x000fe200000e0000 */
[----:B------:R-:W-:Y:S01]  /*a6b0*/  IMAD.MOV.U32 R73, RZ, RZ, 0xc00 ;  /* 0x00000c00ff497424 */ /* 0x000fe200078e00ff */
[----:B------:R-:W-:Y:S01]  /*a6c0*/  LOP3.LUT R4, R72, 0x10000, RZ, 0xfc, !PT ;  /* 0x0001000048047812 */ /* 0x000fe200078efcff */
[----:B------:R-:W-:Y:S01]  /*a6d0*/  IMAD.MOV.U32 R5, RZ, RZ, 0x40000040 ;  /* 0x40000040ff057424 */ /* 0x000fe200078e00ff */
[----:B------:R-:W-:Y:S01]  /*a6e0*/  WARPGROUP.ARRIVE ;  /* 0x00000000000079c5 */ /* 0x000fe20000000000 */
[----:B------:R-:W-:Y:S01]  /*a6f0*/  IMAD.MOV.U32 R237, RZ, RZ, 0x40000040 ;  /* 0x40000040ffed7424 */ /* 0x000fe200078e00ff */
[----:B------:R-:W2:Y:S01]  /*a700*/  LDL.LU R78, [R1+0x48] ;  /* 0x00004800014e7983 */ /* 0x000ea20000300800 */
[----:B------:R-:W-:Y:S01]  /*a710*/  IMAD.MOV.U32 R7, RZ, RZ, 0x40000040 ;  /* 0x40000040ff077424 */ /* 0x000fe200078e00ff */
[----:B------:R-:W0:Y:S01]  /*a720*/  LDC R83, c[0x0][0x448] ;  /* 0x00011200ff537b82 */ /* 0x000e220000000800 */
[----:B------:R-:W-:Y:S01]  /*a730*/  IMAD.MOV.U32 R235, RZ, RZ, 0x40000040 ;  /* 0x40000040ffeb7424 */ /* 0x000fe200078e00ff */
[----:B------:R-:W-:Y:S01]  /*a740*/  ULDC UR43, c[0x0][0xa80] ;  /* 0x0002a000002b7ab9 */ /* 0x000fe20000000800 */
[----:B------:R-:W-:Y:S01]  /*a750*/  IMAD.MOV.U32 R233, RZ, RZ, 0x40000040 ;  /* 0x40000040ffe97424 */ /* 0x000fe200078e00ff */
[----:B------:R-:W-:Y:S01]  /*a760*/  ULDC UR50, c[0x0][0xad0] ;  /* 0x0002b40000327ab9 */ /* 0x000fe20000000800 */
[----:B------:R-:W-:Y:S01]  /*a770*/  UIADD3 UR42, UR42, 0x400, URZ ;  /* 0x000004002a2a7890 */ /* 0x000fe2000fffe03f */
[C---:B------:R-:W-:Y:S01]  /*a780*/  R2UR UR4, R4.reuse ;  /* 0x00000000040472ca */ /* 0x040fe200000e0000 */
[C---:B------:R-:W-:Y:S01]  /*a790*/  VIADD R236, R4.reuse, 0x2 ;  /* 0x0000000204ec7836 */ /* 0x040fe20000000000 */
[----:B------:R-:W-:Y:S01]  /*a7a0*/  R2UR UR5, R5 ;  /* 0x00000000050572ca */ /* 0x000fe200000e0000 */
[----:B------:R-:W-:Y:S01]  /*a7b0*/  USHF.R.U32.HI UR42, URZ, 0x4, UR42 ;  /* 0x000000043f2a7899 */ /* 0x000fe2000801162a */
[C---:B------:R-:W-:Y:S01]  /*a7c0*/  VIADD R234, R4.reuse, 0x4 ;  /* 0x0000000404ea7836 */ /* 0x040fe20000000000 */
[----:B------:R-:W2:Y:S01]  /*a7d0*/  LDL R79, [R1+0x6c] ;  /* 0x00006c00014f7983 */ /* 0x000ea20000100800 */
[----:B------:R-:W-:Y:S01]  /*a7e0*/  IMAD.MOV.U32 R227, RZ, RZ, 0x40000040 ;  /* 0x40000040ffe37424 */ /* 0x000fe200078e00ff */
[----:B------:R-:W-:Y:S01]  /*a7f0*/  ULOP3.LUT UR42, UR42, 0x3fff, URZ, 0xc0, !UPT ;  /* 0x00003fff2a2a7892 */ /* 0x000fe2000f8ec03f */
[C---:B------:R-:W-:Y:S01]  /*a800*/  VIADD R232, R4.reuse, 0x6 ;  /* 0x0000000604e87836 */ /* 0x040fe20000000000 */
[----:B------:R-:W2:Y:S01]  /*a810*/  LDL R81, [R1+0x50] ;  /* 0x0000500001517983 */ /* 0x000ea20000100800 */
[C---:B------:R-:W-:Y:S01]  /*a820*/  VIADD R226, R4.reuse, 0x400 ;  /* 0x0000040004e27836 */ /* 0x040fe20000000000 */
[----:B------:R-:W-:Y:S01]  /*a830*/  ULOP3.LUT UR39, UR42, 0x10000, URZ, 0xfc, !UPT ;  /* 0x000100002a277892 */ /* 0x000fe2000f8efc3f */
[C---:B------:R-:W-:Y:S01]  /*a840*/  VIADD R214, R4.reuse, 0x402 ;  /* 0x0000040204d67836 */ /* 0x040fe20000000000 */
[----:B------:R-:W2:Y:S01]  /*a850*/  LDL R182, [R1+0x28] ;  /* 0x0000280001b67983 */ /* 0x000ea20000100800 */
[----:B------:R-:W-:Y:S01]  /*a860*/  IMAD.MOV.U32 R215, RZ, RZ, 0x40000040 ;  /* 0x40000040ffd77424 */ /* 0x000fe200078e00ff */
[----:B------:R-:W-:Y:S01]  /*a870*/  ULDC UR51, c[0x0][0xad0] ;  /* 0x0002b40000337ab9 */ /* 0x000fe20000000800 */
[----:B------:R-:W-:Y:S01]  /*a880*/  VIADD R212, R4, 0x404 ;  /* 0x0000040404d47836 */ /* 0x000fe20000000000 */
[----:B------:R-:W2:Y:S01]  /*a890*/  LDL R183, [R1+0x24] ;  /* 0x0000240001b77983 */ /* 0x000ea20000100800 */
[----:B------:R-:W-:Y:S01]  /*a8a0*/  IMAD R72, R2, R73, UR39 ;  /* 0x0000002702487e24 */ /* 0x000fe2000f8e0249 */
[----:B0-----:R-:W-:Y:S01]  /*a8b0*/  ISETP.NE.AND P5, PT, R83, 0x1, PT ;  /* 0x000000015300780c */ /* 0x001fe20003fa5270 */
[----:B------:R-:W-:Y:S01]  /*a8c0*/  IMAD.MOV.U32 R73, RZ, RZ, 0x40000040 ;  /* 0x40000040ff497424 */ /* 0x000fe200078e00ff */
[----:B------:R-:W-:Y:S01]  /*a8d0*/  ULDC UR48, c[0x0][0xa80] ;  /* 0x0002a00000307ab9 */ /* 0x000fe20000000800 */
[C---:B------:R-:W-:Y:S01]  /*a8e0*/  VIADD R6, R72.reuse, 0x2 ;  /* 0x0000000248067836 */ /* 0x040fe20000000000 */
[----:B------:R-:W-:Y:S01]  /*a8f0*/  R2UR UR6, R72 ;  /* 0x00000000480672ca */ /* 0x000fe200000e0000 */
[----:B------:R-:W-:Y:S01]  /*a900*/  IMAD.MOV.U32 R213, RZ, RZ, 0x40000040 ;  /* 0x40000040ffd57424 */ /* 0x000fe200078e00ff */
[----:B------:R-:W-:Y:S01]  /*a910*/  R2UR UR7, R73 ;  /* 0x00000000490772ca */ /* 0x000fe200000e0000 */
[----:B------:R-:W-:Y:S01]  /*a920*/  VIADD R208, R4, 0x406 ;  /* 0x0000040604d07836 */ /* 0x000fe20000000000 */
[----:B------:R-:W-:Y:S01]  /*a930*/  ULDC UR49, c[0x0][0xa80] ;  /* 0x0002a00000317ab9 */ /* 0x000fe20000000800 */
[----:B------:R-:W-:-:S02]  /*a940*/  IMAD.MOV.U32 R209, RZ, RZ, 0x40000040 ;  /* 0x40000040ffd17424 */ /* 0x000fc400078e00ff */
[C---:B------:R-:W-:Y:S02]  /*a950*/  VIADD R206, R4.reuse, 0x800 ;  /* 0x0000080004ce7836 */ /* 0x040fe40000000000 */
[----:B------:R-:W-:Y:S02]  /*a960*/  IMAD.MOV.U32 R207, RZ, RZ, 0x40000040 ;  /* 0x40000040ffcf7424 */ /* 0x000fe400078e00ff */
[----:B------:R-:W-:Y:S02]  /*a970*/  VIADD R204, R4, 0x802 ;  /* 0x0000080204cc7836 */ /* 0x000fe40000000000 */
[----:B------:R-:W-:Y:S02]  /*a980*/  IMAD.MOV.U32 R205, RZ, RZ, 0x40000040 ;  /* 0x40000040ffcd7424 */ /* 0x000fe400078e00ff */
[----:B------:R-:W-:Y:S01]  /*a990*/  HGMMA.64x96x16.F32.BF16 R24, gdesc[UR4], R24, gsb0 ;  /* 0x01600000041879f0 */ /* 0x000fe20008001818 */
[----:B------:R-:W-:Y:S01]  /*a9a0*/  R2UR UR4, R236 ;  /* 0x00000000ec0472ca */ /* 0x000fe200000e0000 */
[----:B------:R-:W-:Y:S01]  /*a9b0*/  VIADD R20, R4, 0x804 ;  /* 0x0000080404147836 */ /* 0x000fe20000000000 */
[----:B------:R-:W-:Y:S01]  /*a9c0*/  R2UR UR5, R237 ;  /* 0x00000000ed0572ca */ /* 0x000fe200000e0000 */
[----:B------:R-:W-:Y:S01]  /*a9d0*/  IMAD.MOV.U32 R21, RZ, RZ, 0x40000040 ;  /* 0x40000040ff157424 */ /* 0x000fe200078e00ff */
[----:B------:R-:W-:Y:S01]  /*a9e0*/  R2UR UR6, R6 ;  /* 0x00000000060672ca */ /* 0x000fe200000e0000 */
[----:B------:R-:W-:Y:S01]  /*a9f0*/  VIADD R6, R72, 0x4 ;  /* 0x0000000448067836 */ /* 0x000fe20000000000 */
[----:B------:R-:W-:Y:S01]  /*aa00*/  R2UR UR7, R7 ;  /* 0x00000000070772ca */ /* 0x000fe200000e0000 */
[----:B------:R-:W-:-:S02]  /*aa10*/  IMAD.MOV.U32 R7, RZ, RZ, 0x40000040 ;  /* 0x40000040ff077424 */ /* 0x000fc400078e00ff */
[C---:B------:R-:W-:Y:S02]  /*aa20*/  VIADD R14, R4.reuse, 0x806 ;  /* 0x00000806040e7836 */ /* 0x040fe40000000000 */
[----:B------:R-:W-:Y:S02]  /*aa30*/  IMAD.MOV.U32 R15, RZ, RZ, 0x40000040 ;  /* 0x40000040ff0f7424 */ /* 0x000fe400078e00ff */
[C---:B------:R-:W-:Y:S02]  /*aa40*/  VIADD R12, R4.reuse, 0xc00 ;  /* 0x00000c00040c7836 */ /* 0x040fe40000000000 */
[----:B------:R-:W-:Y:S02]  /*aa50*/  IMAD.MOV.U32 R13, RZ, RZ, 0x40000040 ;  /* 0x40000040ff0d7424 */ /* 0x000fe400078e00ff */
[----:B------:R-:W-:Y:S02]  /*aa60*/  VIADD R10, R4, 0xc02 ;  /* 0x00000c02040a7836 */ /* 0x000fe40000000000 */
[----:B------:R-:W-:-:S02]  /*aa70*/  IMAD.MOV.U32 R11, RZ, RZ, 0x40000040 ;  /* 0x40000040ff0b7424 */ /* 0x000fc400078e00ff */
[----:B--234-:R-:W-:Y:S02]  /*aa80*/  VIADD R8, R4, 0xc04 ;  /* 0x00000c0404087836 */ /* 0x01cfe40000000000 */
[----:B------:R-:W-:Y:S02]  /*aa90*/  IMAD.MOV.U32 R9, RZ, RZ, 0x40000040 ;  /* 0x40000040ff097424 */ /* 0x000fe400078e00ff */
[----:B------:R-:W-:Y:S01]  /*aaa0*/  IMAD.MOV.U32 R73, RZ, RZ, 0x40000040 ;  /* 0x40000040ff497424 */ /* 0x000fe200078e00ff */
[----:B------:R-:W-:Y:S02]  /*aab0*/  WARPGROUP.DEPBAR.LE gsb0, 0x0 ;  /* 0x00008000000079c5 */ /* 0x000fe40000010000 */
        /* <DEDUP_REMOVED lines=131> */
[----:B------:R-:W2:Y:S01]  /*b2f0*/  LDL R30, [R1+0x5c] ;  /* 0x00005c00011e7983 */ /* 0x000ea20000100800 */
[----:B------:R-:W-:Y:S01]  /*b300*/  FMUL.FTZ R24, R28, UR4 ;  /* 0x000000041c187c20 */ /* 0x000fe20008410000 */
[----:B------:R-:W-:Y:S01]  /*b310*/  FMUL.FTZ R82, R29, UR4 ;  /* 0x000000041d527c20 */ /* 0x000fe20008410000 */
[----:B------:R-:W0:Y:S01]  /*b320*/  @P5 LDC R28, c[0x0][0x44c] ;  /* 0x00011300ff1c5b82 */ /* 0x000e220000000800 */
[----:B------:R-:W-:Y:S01]  /*b330*/  LOP3.LUT R78, R78, 0xfffffffe, RZ, 0xc0, !PT ;  /* 0xfffffffe4e4e7812 */ /* 0x000fe200078ec0ff */
[----:B------:R-:W-:Y:S01]  /*b340*/  FMUL.FTZ R77, R34, UR4 ;  /* 0x00000004224d7c20 */ /* 0x000fe20008410000 */
[----:B------:R-:W-:Y:S01]  /*b350*/  FMUL.FTZ R0, R25, UR4 ;  /* 0x0000000419007c20 */ /* 0x000fe20008410000 */
[----:B------:R-:W3:Y:S01]  /*b360*/  MUFU.TANH R84, R84 ;  /* 0x0000005400547308 */ /* 0x000ee20000002400 */
[----:B------:R-:W-:Y:S01]  /*b370*/  FMUL.FTZ R80, R33, UR4 ;  /* 0x0000000421507c20 */ /* 0x000fe20008410000 */
[----:B------:R-:W-:Y:S01]  /*b380*/  FMUL.FTZ R73, R26, UR4 ;  /* 0x000000041a497c20 */ /* 0x000fe20008410000 */
[----:B------:R-:W-:Y:S01]  /*b390*/  FMUL.FTZ R72, R27, UR4 ;  /* 0x000000041b487c20 */ /* 0x000fe20008410000 */
[----:B------:R-:W4:Y:S01]  /*b3a0*/  @P5 LDC R29, c[0x0][0x450] ;  /* 0x00011400ff1d5b82 */ /* 0x000f220000000800 */
[----:B------:R-:W-:Y:S01]  /*b3b0*/  @P5 LOP3.LUT R78, R78, 0x1, RZ, 0xfc, !PT ;  /* 0x000000014e4e5812 */ /* 0x000fe200078efcff */
[----:B------:R-:W-:Y:S01]  /*b3c0*/  FMUL.FTZ R34, R45, UR4 ;  /* 0x000000042d227c20 */ /* 0x000fe20008410000 */
[----:B------:R-:W-:Y:S01]  /*b3d0*/  FMUL.FTZ R25, R32, UR4 ;  /* 0x0000000420197c20 */ /* 0x000fe20008410000 */
[----:B------:R-:W1:Y:S01]  /*b3e0*/  MUFU.TANH R0, R0 ;  /* 0x0000000000007308 */ /* 0x000e620000002400 */
[----:B------:R-:W-:Y:S01]  /*b3f0*/  FMUL.FTZ R76, R35, UR4 ;  /* 0x00000004234c7c20 */ /* 0x000fe20008410000 */
[----:B------:R3:W-:Y:S01]  /*b400*/  STL [R1+0x48], R78 ;  /* 0x0000484e01007387 */ /* 0x0007e20000100800 */
[----:B------:R-:W-:-:S02]  /*b410*/  IMAD R45, R210, -0x60, R182 ;  /* 0xffffffa0d22d7824 */ /* 0x000fc400078e02b6 */
[----:B------:R-:W-:Y:S01]  /*b420*/  FMUL.FTZ R40, R40, UR4 ;  /* 0x0000000428287c20 */ /* 0x000fe20008410000 */
[----:B------:R-:W-:Y:S02]  /*b430*/  FMUL.FTZ R74, R31, UR4 ;  /* 0x000000041f4a7c20 */ /* 0x000fe40008410000 */
[----:B------:R-:W1:Y:S01]  /*b440*/  MUFU.TANH R24, R24 ;  /* 0x0000001800187308 */ /* 0x000e620000002400 */
[----:B------:R-:W-:Y:S01]  /*b450*/  FMUL.FTZ R26, R36, UR4 ;  /* 0x00000004241a7c20 */ /* 0x000fe20008410000 */
[----:B---3--:R-:W-:Y:S01]  /*b460*/  FMUL.FTZ R78, R38, UR4 ;  /* 0x00000004264e7c20 */ /* 0x008fe20008410000 */
[----:B------:R-:W-:Y:S01]  /*b470*/  FMUL.FTZ R38, R39, UR4 ;  /* 0x0000000427267c20 */ /* 0x000fe20008410000 */
[----:B------:R-:W-:-:S04]  /*b480*/  IMAD.IADD R39, R79, 0x1, R81 ;  /* 0x000000014f277824 */ /* 0x000fc800078e0251 */
[----:B------:R-:W3:Y:S01]  /*b490*/  MUFU.TANH R82, R82 ;  /* 0x0000005200527308 */ /* 0x000ee20000002400 */
[----:B------:R-:W-:Y:S01]  /*b4a0*/  FMUL.FTZ R32, R52, UR4 ;  /* 0x0000000434207c20 */ /* 0x000fe20008410000 */
[----:B0-----:R-:W-:-:S06]  /*b4b0*/  @P5 IMAD.HI.U32 R28, R39, R28, RZ ;  /* 0x0000001c271c5227 */ /* 0x001fcc00078e00ff */
[----:B------:R-:W0:Y:S01]  /*b4c0*/  MUFU.TANH R25, R25 ;  /* 0x0000001900197308 */ /* 0x000e220000002400 */
[----:B----4-:R-:W-:Y:S01]  /*b4d0*/  @P5 SHF.R.U32.HI R39, RZ, R29, R28 ;  /* 0x0000001dff275219 */ /* 0x010fe2000001161c */
[----:B------:R-:W-:Y:S01]  /*b4e0*/  FMUL.FTZ R27, R37, UR4 ;  /* 0x00000004251b7c20 */ /* 0x000fe20008410000 */
[----:B------:R-:W-:Y:S01]  /*b4f0*/  FMUL.FTZ R35, R48, UR4 ;  /* 0x0000000430237c20 */ /* 0x000fe20008410000 */
[----:B------:R-:W-:Y:S01]  /*b500*/  FMUL.FTZ R33, R49, UR4 ;  /* 0x0000000431217c20 */ /* 0x000fe20008410000 */
[----:B------:R-:W-:Y:S01]  /*b510*/  FMUL.FTZ R57, R57, UR4 ;  /* 0x0000000439397c20 */ /* 0x000fe20008410000 */
[----:B------:R-:W4:Y:S02]  /*b520*/  SHFL.IDX PT, R79, R39, RZ, 0x1c1f ;  /* 0x001c1fff274f7589 */ /* 0x000f2400000e0000 */
        /* <DEDUP_REMOVED lines=17> */
[----:B------:R-:W0:Y:S01]  /*b640*/  S2R R83, SR_TID.X ;  /* 0x0000000000537919 */ /* 0x000e220000002100 */
[----:B------:R-:W-:Y:S01]  /*b650*/  ULOP3.LUT UR42, UR42, 0x3000000, URZ, 0xfc, !UPT ;  /* 0x030000002a2a7892 */ /* 0x000fe2000f8efc3f */
[----:B------:R-:W-:Y:S01]  /*b660*/  IMAD.MOV.U32 R180, RZ, RZ, R81 ;  /* 0x000000ffffb47224 */ /* 0x000fe200078e0051 */
[----:B------:R-:W3:Y:S04]  /*b670*/  LDL R181, [R1+0x60] ;  /* 0x0000600001b57983 */ /* 0x000ee80000100800 */
[----:B------:R-:W0:Y:S08]  /*b680*/  MUFU.TANH R40, R40 ;  /* 0x0000002800287308 */ /* 0x000e300000002400 */
[----:B------:R-:W0:Y:S08]  /*b690*/  MUFU.TANH R36, R36 ;  /* 0x0000002400247308 */ /* 0x000e300000002400 */
[----:B------:R-:W0:Y:S08]  /*b6a0*/  MUFU.TANH R37, R37 ;  /* 0x0000002500257308 */ /* 0x000e300000002400 */
[----:B------:R-:W0:Y:S01]  /*b6b0*/  MUFU.TANH R34, R34 ;  /* 0x0000002200227308 */ /* 0x000e220000002400 */
[----:B------:R-:W-:-:S07]  /*b6c0*/  FMUL.FTZ R31, R53, UR4 ;  /* 0x00000004351f7c20 */ /* 0x000fce0008410000 */
[----:B------:R-:W0:Y:S08]  /*b6d0*/  MUFU.TANH R35, R35 ;  /* 0x0000002300237308 */ /* 0x000e300000002400 */
[----:B------:R-:W0:Y:S08]  /*b6e0*/  MUFU.TANH R33, R33 ;  /* 0x0000002100217308 */ /* 0x000e300000002400 */
[----:B------:R-:W0:Y:S08]  /*b6f0*/  MUFU.TANH R32, R32 ;  /* 0x0000002000207308 */ /* 0x000e300000002400 */
[----:B------:R-:W0:Y:S08]  /*b700*/  MUFU.TANH R31, R31 ;  /* 0x0000001f001f7308 */ /* 0x000e300000002400 */
[----:B------:R-:W-:Y:S08]  /*b710*/  MUFU.TANH R28, R57 ;  /* 0x00000039001c7308 */ /* 0x000ff00000002400 */
[----:B------:R-:W-:Y:S08]  /*b720*/  MUFU.TANH R65, R65 ;  /* 0x0000004100417308 */ /* 0x000ff00000002400 */
[----:B------:R-:W-:Y:S01]  /*b730*/  MUFU.TANH R69, R69 ;  /* 0x0000004500457308 */ /* 0x000fe20000002400 */
[----:B------:R-:W-:Y:S01]  /*b740*/  FMUL.FTZ R49, R46, UR4 ;  /* 0x000000042e317c20 */ /* 0x000fe20008410000 */
[----:B------:R-:W0:Y:S06]  /*b750*/  SHFL.IDX PT, R39, R39, 0x1, 0x1c1f ;  /* 0x003c1f0027277f89 */ /* 0x000e2c00000e0000 */
[----:B------:R-:W-:Y:S08]  /*b760*/  MUFU.TANH R73, R73 ;  /* 0x0000004900497308 */ /* 0x000ff00000002400 */
[----:B------:R-:W-:Y:S08]  /*b770*/  MUFU.TANH R72, R72 ;  /* 0x0000004800487308 */ /* 0x000ff00000002400 */
[----:B------:R-:W-:Y:S08]  /*b780*/  MUFU.TANH R75, R75 ;  /* 0x0000004b004b7308 */ /* 0x000ff00000002400 */
[----:B------:R-:W-:Y:S08]  /*b790*/  MUFU.TANH R74, R74 ;  /* 0x0000004a004a7308 */ /* 0x000ff00000002400 */
[----:B------:R-:W-:Y:S08]  /*b7a0*/  MUFU.TANH R77, R77 ;  /* 0x0000004d004d7308 */ /* 0x000ff00000002400 */
[----:B------:R-:W-:Y:S01]  /*b7b0*/  MUFU.TANH R76, R76 ;  /* 0x0000004c004c7308 */ /* 0x000fe20000002400 */
[----:B--2---:R-:W-:-:S02]  /*b7c0*/  IADD3 R86, -R30, 0x61, R45 ;  /* 0x000000611e567810 */ /* 0x004fc40007ffe12d */
[----:B------:R-:W-:-:S03]  /*b7d0*/  IADD3 R45, -R30, 0x60, R45 ;  /* 0x000000601e2d7810 */ /* 0x000fc60007ffe12d */
[----:B------:R-:W-:-:S05]  /*b7e0*/  IMAD.IADD R86, R86, 0x1, -R183 ;  /* 0x0000000156567824 */ /* 0x000fca00078e0ab7 */
[----:B----4-:R-:W-:-:S04]  /*b7f0*/  VIADDMNMX R79, R79, R86, R45, PT ;  /* 0x000000564f4f7246 */ /* 0x010fc8000380012d */
[C---:B------:R-:W-:Y:S02]  /*b800*/  ISETP.GT.AND P3, PT, R79.reuse, RZ, PT ;  /* 0x000000ff4f00720c */ /* 0x040fe40003f64270 */
[C---:B------:R-:W-:Y:S02]  /*b810*/  ISETP.GT.AND P4, PT, R79.reuse, 0x1, PT ;  /* 0x000000014f00780c */ /* 0x040fe40003f84270 */
[C---:B------:R-:W-:Y:S02]  /*b820*/  ISETP.GT.AND P2, PT, R79.reuse, 0x8, PT ;  /* 0x000000084f00780c */ /* 0x040fe40003f44270 */
[----:B------:R-:W-:Y:S02]  /*b830*/  FSEL R84, R84, -INF , P3 ;  /* 0xff80000054547808 */ /* 0x000fe40001800000 */
[----:B-1----:R-:W-:Y:S02]  /*b840*/  FSEL R52, R0, -INF , P4 ;  /* 0xff80000000347808 */ /* 0x002fe40002000000 */
[----:B------:R-:W-:-:S02]  /*b850*/  ISETP.GT.AND P3, PT, R79, 0x9, PT ;  /* 0x000000094f00780c */ /* 0x000fc40003f64270 */
[----:B------:R-:W-:Y:S02]  /*b860*/  FSEL R48, R24, -INF , P2 ;  /* 0xff80000018307808 */ /* 0x000fe40001000000 */
[----:B------:R-:W-:Y:S02]  /*b870*/  FMNMX.FTZ R29, R84, R52, !PT ;  /* 0x00000034541d7209 */ /* 0x000fe40007810000 */
[C---:B------:R-:W-:Y:S02]  /*b880*/  ISETP.GT.AND P2, PT, R79.reuse, 0x10, PT ;  /* 0x000000104f00780c */ /* 0x040fe40003f44270 */
[----:B---3--:R-:W-:Y:S02]  /*b890*/  FSEL R82, R82, -INF , P3 ;  /* 0xff80000052527808 */ /* 0x008fe40001800000 */
[----:B------:R-:W-:Y:S01]  /*b8a0*/  FMNMX.FTZ R29, R48, R29, !PT ;  /* 0x0000001d301d7209 */ /* 0x000fe20007810000 */
[----:B------:R-:W-:Y:S01]  /*b8b0*/  FMUL.FTZ R0, R56, UR4 ;  /* 0x0000000438007c20 */ /* 0x000fe20008410000 */
[----:B------:R-:W-:-:S02]  /*b8c0*/  ISETP.GT.AND P3, PT, R79, 0x11, PT ;  /* 0x000000114f00780c */ /* 0x000fc40003f64270 */
[----:B0-----:R-:W-:Y:S02]  /*b8d0*/  FSEL R56, R25, -INF , P2 ;  /* 0xff80000019387808 */ /* 0x001fe40001000000 */
[----:B------:R-:W-:Y:S02]  /*b8e0*/  FMNMX.FTZ R29, R82, R29, !PT ;  /* 0x0000001d521d7209 */ /* 0x000fe40007810000 */
[C---:B------:R-:W-:Y:S02]  /*b8f0*/  ISETP.GT.AND P2, PT, R79.reuse, 0x18, PT ;  /* 0x000000184f00780c */ /* 0x040fe40003f44270 */
        /* <DEDUP_REMOVED lines=8> */
[----:B------:R-:W-:-:S02]  /*b980*/  ISETP.GT.AND P3, PT, R79, 0x21, PT ;  /* 0x000000214f00780c */ /* 0x000fc40003f64270 */
[----:B------:R-:W-:Y:S02]  /*b990*/  FSEL R40, R40, -INF , P2 ;  /* 0xff80000028287808 */ /* 0x000fe40001000000 */
[----:B------:R-:W-:Y:S02]  /*b9a0*/  FMNMX.FTZ R25, R41, R24, !PT ;  /* 0x0000001829197209 */ /* 0x000fe40007810000 */
[C---:B------:R-:W-:Y:S02]  /*b9b0*/  ISETP.GT.AND P2, PT, R79.reuse, 0x28, PT ;  /* 0x000000284f00780c */ /* 0x040fe40003f44270 */
[----:B------:R-:W-:Y:S02]  /*b9c0*/  FSEL R36, R36, -INF , P3 ;  /* 0xff80000024247808 */ /* 0x000fe40001800000 */
[----:B------:R-:W-:Y:S01]  /*b9d0*/  FMNMX.FTZ R25, R40, R25, !PT ;  /* 0x0000001928197209 */ /* 0x000fe20007810000 */
[----:B------:R0:W1:Y:S01]  /*b9e0*/  MUFU.TANH R30, R0 ;  /* 0x00000000001e7308 */ /* 0x0000620000002400 */
[----:B------:R-:W-:-:S02]  /*b9f0*/  ISETP.GT.AND P3, PT, R79, 0x29, PT ;  /* 0x000000294f00780c */ /* 0x000fc40003f64270 */
[----:B------:R-:W-:Y:S02]  /*ba00*/  FSEL R37, R37, -INF , P2 ;  /* 0xff80000025257808 */ /* 0x000fe40001000000 */
[----:B------:R-:W-:Y:S02]  /*ba10*/  ISETP.GT.AND P2, PT, R79, 0x30, PT ;  /* 0x000000304f00780c */ /* 0x000fe40003f44270 */
[----:B0-----:R-:W-:Y:S02]  /*ba20*/  FMNMX.FTZ R0, R36, R25, !PT ;  /* 0x0000001924007209 */ /* 0x001fe40007810000 */
[----:B------:R-:W-:Y:S02]  /*ba30*/  FSEL R34, R34, -INF , P3 ;  /* 0xff80000022227808 */ /* 0x000fe40001800000 */
[----:B------:R-:W-:Y:S02]  /*ba40*/  FMNMX.FTZ R25, R37, R0, !PT ;  /* 0x0000000025197209 */ /* 0x000fe40007810000 */
[----:B------:R-:W-:-:S02]  /*ba50*/  ISETP.GT.AND P3, PT, R79, 0x31, PT ;  /* 0x000000314f00780c */ /* 0x000fc40003f64270 */
[----:B------:R-:W-:Y:S02]  /*ba60*/  FSEL R35, R35, -INF , P2 ;  /* 0xff80000023237808 */ /* 0x000fe40001000000 */
[----:B------:R-:W-:Y:S02]  /*ba70*/  FMNMX.FTZ R0, R34, R25, !PT ;  /* 0x0000001922007209 */ /* 0x000fe40007810000 */
[----:B------:R-:W-:Y:S02]  /*ba80*/  ISETP.GT.AND P2, PT, R79, 0x38, PT ;  /* 0x000000384f00780c */ /* 0x000fe40003f44270 */
[----:B------:R-:W-:Y:S02]  /*ba90*/  FSEL R33, R33, -INF , P3 ;  /* 0xff80000021217808 */ /* 0x000fe40001800000 */
[----:B------:R-:W-:Y:S01]  /*baa0*/  FMNMX.FTZ R0, R35, R0, !PT ;  /* 0x0000000023007209 */ /* 0x000fe20007810000 */
[----:B------:R-:W0:Y:S01]  /*bab0*/  MUFU.TANH R29, R60 ;  /* 0x0000003c001d7308 */ /* 0x000e220000002400 */
[----:B------:R-:W-:-:S02]  /*bac0*/  ISETP.GT.AND P3, PT, R79, 0x39, PT ;  /* 0x000000394f00780c */ /* 0x000fc40003f64270 */
[----:B------:R-:W-:Y:S02]  /*bad0*/  FSEL R32, R32, -INF , P2 ;  /* 0xff80000020207808 */ /* 0x000fe40001000000 */
[----:B------:R-:W-:Y:S02]  /*bae0*/  FMNMX.FTZ R25, R33, R0, !PT ;  /* 0x0000000021197209 */ /* 0x000fe40007810000 */
[----:B------:R-:W-:Y:S01]  /*baf0*/  ISETP.GT.AND P2, PT, R79, 0x40, PT ;  /* 0x000000404f00780c */ /* 0x000fe20003f44270 */
[----:B------:R-:W2:Y:S01]  /*bb00*/  MUFU.TANH R26, R61 ;  /* 0x0000003d001a7308 */ /* 0x000ea20000002400 */
[----:B------:R-:W-:Y:S02]  /*bb10*/  FSEL R31, R31, -INF , P3 ;  /* 0xff8000001f1f7808 */ /* 0x000fe40001800000 */
[----:B------:R-:W-:Y:S02]  /*bb20*/  FMNMX.FTZ R0, R32, R25, !PT ;  /* 0x0000001920007209 */ /* 0x000fe40007810000 */
[----:B------:R-:W-:-:S02]  /*bb30*/  ISETP.GT.AND P3, PT, R79, 0x41, PT ;  /* 0x000000414f00780c */ /* 0x000fc40003f64270 */
[----:B-1----:R-:W-:Y:S01]  /*bb40*/  FSEL R30, R30, -INF , P2 ;  /* 0xff8000001e1e7808 */ /* 0x002fe20001000000 */
[----:B------:R-:W1:Y:S01]  /*bb50*/  MUFU.TANH R27, R64 ;  /* 0x00000040001b7308 */ /* 0x000e620000002400 */
[----:B------:R-:W-:Y:S02]  /*bb60*/  FMNMX.FTZ R25, R31, R0, !PT ;  /* 0x000000001f197209 */ /* 0x000fe40007810000 */
[C---:B------:R-:W-:Y:S02]  /*bb70*/  ISETP.GT.AND P2, PT, R79.reuse, 0x48, PT ;  /* 0x000000484f00780c */ /* 0x040fe40003f44270 */
[----:B------:R-:W-:Y:S02]  /*bb80*/  FSEL R28, R28, -INF , P3 ;  /* 0xff8000001c1c7808 */ /* 0x000fe40001800000 */
[----:B------:R-:W-:Y:S01]  /*bb90*/  FMNMX.FTZ R25, R30, R25, !PT ;  /* 0x000000191e197209 */ /* 0x000fe20007810000 */
[----:B------:R-:W3:Y:S01]  /*bba0*/  MUFU.TANH R24, R68 ;  /* 0x0000004400187308 */ /* 0x000ee20000002400 */
[----:B------:R-:W-:-:S02]  /*bbb0*/  ISETP.GT.AND P3, PT, R79, 0x49, PT ;  /* 0x000000494f00780c */ /* 0x000fc40003f64270 */
[----:B0-----:R-:W-:Y:S02]  /*bbc0*/  FSEL R29, R29, -INF , P2 ;  /* 0xff8000001d1d7808 */ /* 0x001fe40001000000 */
[----:B------:R-:W-:Y:S02]  /*bbd0*/  FMNMX.FTZ R0, R28, R25, !PT ;  /* 0x000000191c007209 */ /* 0x000fe40007810000 */
[----:B------:R-:W-:Y:S02]  /*bbe0*/  ISETP.GT.AND P2, PT, R79, 0x50, PT ;  /* 0x000000504f00780c */ /* 0x000fe40003f44270 */
[----:B--2---:R-:W-:Y:S02]  /*bbf0*/  FSEL R26, R26, -INF , P3 ;  /* 0xff8000001a1a7808 */ /* 0x004fe40001800000 */
[----:B------:R-:W-:Y:S02]  /*bc00*/  FMNMX.FTZ R25, R29, R0, !PT ;  /* 0x000000001d197209 */ /* 0x000fe40007810000 */
[----:B------:R-:W-:-:S02]  /*bc10*/  ISETP.GT.AND P3, PT, R79, 0x51, PT ;  /* 0x000000514f00780c */ /* 0x000fc40003f64270 */
[----:B-1----:R-:W-:Y:S02]  /*bc20*/  FSEL R27, R27, -INF , P2 ;  /* 0xff8000001b1b7808 */ /* 0x002fe40001000000 */
[----:B------:R-:W-:Y:S02]  /*bc30*/  FMNMX.FTZ R0, R26, R25, !PT ;  /* 0x000000191a007209 */ /* 0x000fe40007810000 */
[----:B------:R-:W-:Y:S02]  /*bc40*/  ISETP.GT.AND P2, PT, R79, 0x58, PT ;  /* 0x000000584f00780c */ /* 0x000fe40003f44270 */
[----:B------:R-:W-:Y:S02]  /*bc50*/  FSEL R25, R65, -INF , P3 ;  /* 0xff80000041197808 */ /* 0x000fe40001800000 */
[----:B------:R-:W-:Y:S02]  /*bc60*/  FMNMX.FTZ R0, R27, R0, !PT ;  /* 0x000000001b007209 */ /* 0x000fe40007810000 */
[----:B------:R-:W-:-:S02]  /*bc70*/  ISETP.GT.AND P3, PT, R79, 0x59, PT ;  /* 0x000000594f00780c */ /* 0x000fc40003f64270 */
[----:B---3--:R-:W-:Y:S02]  /*bc80*/  FSEL R24, R24, -INF , P2 ;  /* 0xff80000018187808 */ /* 0x008fe40001000000 */
[----:B------:R-:W-:Y:S02]  /*bc90*/  FMNMX.FTZ R53, R25, R0, !PT ;  /* 0x0000000019357209 */ /* 0x000fe40007810000 */
[----:B------:R-:W-:Y:S02]  /*bca0*/  FSEL R0, R69, -INF , P3 ;  /* 0xff80000045007808 */ /* 0x000fe40001800000 */
[----:B------:R-:W-:-:S04]  /*bcb0*/  FMNMX.FTZ R53, R24, R53, !PT ;  /* 0x0000003518357209 */ /* 0x000fc80007810000 */
[----:B------:R-:W-:-:S05]  /*bcc0*/  FMNMX.FTZ R46, R0, R53, !PT ;  /* 0x00000035002e7209 */ /* 0x000fca0007810000 */
[----:B------:R-:W0:Y:S01]  /*bcd0*/  SHFL.BFLY PT, R61, R46, 0x2, 0x1f ;  /* 0x0c401f002e3d7f89 */ /* 0x000e2200000e0000 */
[----:B------:R-:W-:Y:S01]  /*bce0*/  FMUL.FTZ R53, R51, UR4 ;  /* 0x0000000433357c20 */ /* 0x000fe20008410000 */
[----:B------:R-:W-:-:S04]  /*bcf0*/  VIADDMNMX R45, R39, R86, R45, PT ;  /* 0x00000056272d7246 */ /* 0x000fc8000380012d */
[C---:B------:R-:W-:Y:S02]  /*bd00*/  ISETP.GT.AND P2, PT, R45.reuse, RZ, PT ;  /* 0x000000ff2d00720c */ /* 0x040fe40003f44270 */
[C---:B------:R-:W-:Y:S02]  /*bd10*/  ISETP.GT.AND P3, PT, R45.reuse, 0x1, PT ;  /* 0x000000012d00780c */ /* 0x040fe40003f64270 */
[----:B------:R-:W-:Y:S02]  /*bd20*/  ISETP.GT.AND P4, PT, R45, 0x8, PT ;  /* 0x000000082d00780c */ /* 0x000fe40003f84270 */
[----:B0-----:R-:W-:-:S05]  /*bd30*/  FMNMX.FTZ R176, R46, R61, !PT ;  /* 0x0000003d2eb07209 */ /* 0x001fca0007810000 */
[----:B------:R-:W0:Y:S01]  /*bd40*/  SHFL.BFLY PT, R51, R176, 0x1, 0x1f ;  /* 0x0c201f00b0337f89 */ /* 0x000e2200000e0000 */
[----:B------:R-:W-:Y:S02]  /*bd50*/  FSEL R73, R73, -INF , P2 ;  /* 0xff80000049497808 */ /* 0x000fe40001000000 */
[----:B------:R-:W-:Y:S01]  /*bd60*/  FSEL R72, R72, -INF , P3 ;  /* 0xff80000048487808 */ /* 0x000fe20001800000 */
[----:B------:R-:W1:Y:S01]  /*bd70*/  MUFU.TANH R78, R78 ;  /* 0x0000004e004e7308 */ /* 0x000e620000002400 */
[----:B------:R-:W-:Y:S02]  /*bd80*/  ISETP.GT.AND P2, PT, R45, 0x9, PT ;  /* 0x000000092d00780c */ /* 0x000fe40003f44270 */
[----:B------:R-:W-:Y:S02]  /*bd90*/  FSEL R75, R75, -INF , P4 ;  /* 0xff8000004b4b7808 */ /* 0x000fe40002000000 */
[----:B------:R-:W-:Y:S02]  /*bda0*/  FMNMX.FTZ R46, R73, R72, !PT ;  /* 0x00000048492e7209 */ /* 0x000fe40007810000 */
[----:B------:R-:W-:Y:S01]  /*bdb0*/  ISETP.GT.AND P3, PT, R45, 0x10, PT ;  /* 0x000000102d00780c */ /* 0x000fe20003f64270 */
[----:B------:R-:W2:Y:S01]  /*bdc0*/  MUFU.TANH R38, R38 ;  /* 0x0000002600267308 */ /* 0x000ea20000002400 */
[----:B------:R-:W-:-:S02]  /*bdd0*/  FSEL R74, R74, -INF , P2 ;  /* 0xff8000004a4a7808 */ /* 0x000fc40001000000 */
[----:B------:R-:W-:Y:S02]  /*bde0*/  FMNMX.FTZ R39, R75, R46, !PT ;  /* 0x0000002e4b277209 */ /* 0x000fe40007810000 */
[----:B------:R-:W-:Y:S02]  /*bdf0*/  ISETP.GT.AND P2, PT, R45, 0x11, PT ;  /* 0x000000112d00780c */ /* 0x000fe40003f44270 */
[----:B------:R-:W-:Y:S01]  /*be00*/  FSEL R77, R77, -INF , P3 ;  /* 0xff8000004d4d7808 */ /* 0x000fe20001800000 */
[----:B------:R-:W3:Y:S01]  /*be10*/  MUFU.TANH R42, R42 ;  /* 0x0000002a002a7308 */ /* 0x000ee20000002400 */
[----:B------:R-:W-:Y:S02]  /*be20*/  FMNMX.FTZ R46, R74, R39, !PT ;  /* 0x000000274a2e7209 */ /* 0x000fe40007810000 */
[----:B------:R-:W-:Y:S02]  /*be30*/  ISETP.GT.AND P3, PT, R45, 0x18, PT ;  /* 0x000000182d00780c */ /* 0x000fe40003f64270 */
[----:B0-----:R-:W-:-:S02]  /*be40*/  FMNMX.FTZ R176, R176, R51, !PT ;  /* 0x00000033b0b07209 */ /* 0x001fc40007810000 */
[----:B------:R-:W-:Y:S01]  /*be50*/  FSEL R76, R76, -INF , P2 ;  /* 0xff8000004c4c7808 */ /* 0x000fe20001000000 */
[----:B------:R-:W0:Y:S01]  /*be60*/  MUFU.TANH R43, R43 ;  /* 0x0000002b002b7308 */ /* 0x000e220000002400 */
[----:B------:R-:W-:Y:S01]  /*be70*/  FMNMX.FTZ R39, R77, R46, !PT ;  /* 0x0000002e4d277209 */ /* 0x000fe20007810000 */
[----:B------:R-:W-:Y:S01]  /*be80*/  FMUL.FTZ R60, R55, UR4 ;  /* 0x00000004373c7c20 */ /* 0x000fe20008410000 */
[----:B------:R-:W-:Y:S01]  /*be90*/  ISETP.GT.AND P2, PT, R45, 0x19, PT ;  /* 0x000000192d00780c */ /* 0x000fe20003f44270 */
[----:B------:R-:W-:Y:S01]  /*bea0*/  FMUL.FTZ R55, R176, UR43 ;  /* 0x0000002bb0377c20 */ /* 0x000fe20008410000 */
[----:B-1----:R-:W-:Y:S02]  /*beb0*/  FSEL R78, R78, -INF , P3 ;  /* 0xff8000004e4e7808 */ /* 0x002fe40001800000 */
[----:B------:R-:W-:Y:S01]  /*bec0*/  FMNMX.FTZ R51, R76, R39, !PT ;  /* 0x000000274c337209 */ /* 0x000fe20007810000 */
[----:B------:R-:W1:Y:S01]  /*bed0*/  MUFU.TANH R49, R49 ;  /* 0x0000003100317308 */ /* 0x000e620000002400 */
[----:B------:R-:W-:-:S02]  /*bee0*/  FSETP.NEU.FTZ.AND P4, PT, R176, -INF , PT ;  /* 0xff800000b000780b */ /* 0x000fc40003f9d000 */
[----:B------:R-:W-:Y:S02]  /*bef0*/  ISETP.GT.AND P3, PT, R45, 0x20, PT ;  /* 0x000000202d00780c */ /* 0x000fe40003f64270 */
[----:B--2---:R-:W-:Y:S02]  /*bf00*/  FSEL R46, R38, -INF , P2 ;  /* 0xff800000262e7808 */ /* 0x004fe40001000000 */
[----:B------:R-:W-:Y:S01]  /*bf10*/  FMNMX.FTZ R51, R78, R51, !PT ;  /* 0x000000334e337209 */ /* 0x000fe20007810000 */
[----:B------:R-:W-:Y:S01]  /*bf20*/  MUFU.TANH R47, R47 ;  /* 0x0000002f002f7308 */ /* 0x000fe20000002400 */
[----:B------:R-:W-:Y:S01]  /*bf30*/  FSEL R55, R55, RZ, P4 ;  /* 0x000000ff37377208 */ /* 0x000fe20002000000 */
[----:B------:R-:W-:Y:S01]  /*bf40*/  FMUL.FTZ R57, R54, UR4 ;  /* 0x0000000436397c20 */ /* 0x000fe20008410000 */
[----:B------:R-:W-:Y:S02]  /*bf50*/  ISETP.GT.AND P2, PT, R45, 0x21, PT ;  /* 0x000000212d00780c */ /* 0x000fe40003f44270 */
[----:B---3--:R-:W-:-:S02]  /*bf60*/  FSEL R42, R42, -INF , P3 ;  /* 0xff8000002a2a7808 */ /* 0x008fc40001800000 */
[----:B------:R-:W-:Y:S01]  /*bf70*/  FMNMX.FTZ R51, R46, R51, !PT ;  /* 0x000000332e337209 */ /* 0x000fe20007810000 */
[----:B------:R-:W2:Y:S01]  /*bf80*/  MUFU.TANH R50, R50 ;  /* 0x0000003200327308 */ /* 0x000ea20000002400 */
[--C-:B------:R-:W-:Y:S01]  /*bf90*/  FFMA.FTZ R54, R52, UR43, -R55.reuse ;  /* 0x0000002b34367c23 */ /* 0x100fe20008010837 */
[----:B------:R-:W-:Y:S02]  /*bfa0*/  ISETP.GT.AND P3, PT, R45, 0x28, PT ;  /* 0x000000282d00780c */ /* 0x000fe40003f64270 */
[----:B0-----:R-:W-:Y:S02]  /*bfb0*/  FSEL R52, R43, -INF , P2 ;  /* 0xff8000002b347808 */ /* 0x001fe40001000000 */
[----:B------:R-:W-:Y:S02]  /*bfc0*/  FMNMX.FTZ R51, R42, R51, !PT ;  /* 0x000000332a337209 */ /* 0x000fe40007810000 */
[----:B------:R-:W0:Y:S01]  /*bfd0*/  MUFU.TANH R53, R53 ;  /* 0x0000003500357308 */ /* 0x000e220000002400 */
[----:B------:R-:W-:Y:S01]  /*bfe0*/  FFMA.FTZ R154, R48, UR43, -R55 ;  /* 0x0000002b309a7c23 */ /* 0x000fe20008010837 */
[----:B------:R-:W-:-:S02]  /*bff0*/  ISETP.GT.AND P2, PT, R45, 0x29, PT ;  /* 0x000000292d00780c */ /* 0x000fc40003f44270 */
[----:B-1----:R-:W-:Y:S02]  /*c000*/  FSEL R48, R49, -INF , P3 ;  /* 0xff80000031307808 */ /* 0x002fe40001800000 */
[----:B------:R-:W-:Y:S02]  /*c010*/  FMNMX.FTZ R43, R52, R51, !PT ;  /* 0x00000033342b7209 */ /* 0x000fe40007810000 */
[----:B------:R-:W1:Y:S01]  /*c020*/  MUFU.TANH R57, R57 ;  /* 0x0000003900397308 */ /* 0x000e620000002400 */
[----:B------:R-:W-:Y:S01]  /*c030*/  ISETP.GT.AND P3, PT, R45, 0x30, PT ;  /* 0x000000302d00780c */ /* 0x000fe20003f64270 */
[----:B------:R-:W-:Y:S01]  /*c040*/  FMUL.FTZ R61, R59, UR4 ;  /* 0x000000043b3d7c20 */ /* 0x000fe20008410000 */
[----:B------:R-:W-:-:S05]  /*c050*/  FMNMX.FTZ R43, R48, R43, !PT ;  /* 0x0000002b302b7209 */ /* 0x000fca0007810000 */
[----:B------:R-:W3:Y:S01]  /*c060*/  MUFU.TANH R60, R60 ;  /* 0x0000003c003c7308 */ /* 0x000ee20000002400 */
[----:B--2---:R-:W-:Y:S01]  /*c070*/  FSEL R38, R50, -INF , P3 ;  /* 0xff80000032267808 */ /* 0x004fe20001800000 */
[----:B------:R-:W-:-:S06]  /*c080*/  FMUL.FTZ R59, R62, UR4 ;  /* 0x000000043e3b7c20 */ /* 0x000fcc0008410000 */
[----:B------:R2:W-:Y:S01]  /*c090*/  MUFU.EX2 R39, R54 ;  /* 0x0000003600277308 */ /* 0x0005e20000000800 */
[----:B------:R-:W-:Y:S02]  /*c0a0*/  ISETP.GT.AND P3, PT, R45, 0x38, PT ;  /* 0x000000382d00780c */ /* 0x000fe40003f64270 */
[----:B--2---:R-:W-:-:S05]  /*c0b0*/  FSEL R54, R47, -INF , P2 ;  /* 0xff8000002f367808 */ /* 0x004fca0001000000 */
[----:B------:R-:W2:Y:S01]  /*c0c0*/  MUFU.TANH R58, R58 ;  /* 0x0000003a003a7308 */ /* 0x000ea20000002400 */
[----:B------:R-:W-:Y:S02]  /*c0d0*/  ISETP.GT.AND P2, PT, R45, 0x31, PT ;  /* 0x000000312d00780c */ /* 0x000fe40003f44270 */
[----:B------:R-:W-:Y:S02]  /*c0e0*/  FMNMX.FTZ R43, R54, R43, !PT ;  /* 0x0000002b362b7209 */ /* 0x000fe40007810000 */
[----:B0-----:R-:W-:Y:S02]  /*c0f0*/  FSEL R50, R53, -INF , P2 ;  /* 0xff80000035327808 */ /* 0x001fe40001000000 */
[----:B------:R-:W-:Y:S01]  /*c100*/  FMNMX.FTZ R43, R38, R43, !PT ;  /* 0x0000002b262b7209 */ /* 0x000fe20007810000 */
[----:B------:R-:W0:Y:S01]  /*c110*/  MUFU.TANH R61, R61 ;  /* 0x0000003d003d7308 */ /* 0x000e220000002400 */
[----:B------:R-:W-:Y:S01]  /*c120*/  FFMA.FTZ R156, R56, UR43, -R55 ;  /* 0x0000002b389c7c23 */ /* 0x000fe20008010837 */
[----:B------:R-:W-:Y:S01]  /*c130*/  ISETP.GT.AND P2, PT, R45, 0x39, PT ;  /* 0x000000392d00780c */ /* 0x000fe20003f44270 */
[----:B------:R-:W-:Y:S01]  /*c140*/  FMUL.FTZ R62, R66, UR4 ;  /* 0x00000004423e7c20 */ /* 0x000fe20008410000 */
[----:B-1----:R-:W-:-:S02]  /*c150*/  FSEL R56, R57, -INF , P3 ;  /* 0xff80000039387808 */ /* 0x002fc40001800000 */
[----:B------:R-:W-:Y:S02]  /*c160*/  FMNMX.FTZ R43, R50, R43, !PT ;  /* 0x0000002b322b7209 */ /* 0x000fe40007810000 */
[----:B------:R-:W1:Y:S01]  /*c170*/  MUFU.TANH R59, R59 ;  /* 0x0000003b003b7308 */ /* 0x000e620000002400 */
[----:B---3--:R-:W-:Y:S01]  /*c180*/  FSEL R57, R60, -INF , P2 ;  /* 0xff8000003c397808 */ /* 0x008fe20001000000 */
[----:B------:R-:W-:Y:S01]  /*c190*/  FMUL.FTZ R64, R67, UR4 ;  /* 0x0000000443407c20 */ /* 0x000fe20008410000 */
[----:B------:R-:W-:Y:S02]  /*c1a0*/  ISETP.GT.AND P3, PT, R45, 0x40, PT ;  /* 0x000000402d00780c */ /* 0x000fe40003f64270 */
[----:B------:R-:W-:-:S03]  /*c1b0*/  FMNMX.FTZ R60, R56, R43, !PT ;  /* 0x0000002b383c7209 */ /* 0x000fc60007810000 */
[----:B------:R-:W3:Y:S01]  /*c1c0*/  MUFU.TANH R63, R63 ;  /* 0x0000003f003f7308 */ /* 0x000ee20000002400 */
[----:B------:R-:W-:Y:S01]  /*c1d0*/  ISETP.GT.AND P2, PT, R45, 0x41, PT ;  /* 0x000000412d00780c */ /* 0x000fe20003f44270 */
[----:B------:R-:W-:Y:S01]  /*c1e0*/  FMUL.FTZ R65, R70, UR4 ;  /* 0x0000000446417c20 */ /* 0x000fe20008410000 */
[----:B--2---:R-:W-:Y:S02]  /*c1f0*/  FSEL R58, R58, -INF , P3 ;  /* 0xff8000003a3a7808 */ /* 0x004fe40001800000 */
[----:B------:R-:W-:-:S03]  /*c200*/  FMNMX.FTZ R43, R57, R60, !PT ;  /* 0x0000003c392b7209 */ /* 0x000fc60007810000 */
[----:B------:R-:W2:Y:S01]  /*c210*/  MUFU.TANH R62, R62 ;  /* 0x0000003e003e7308 */ /* 0x000ea20000002400 */
[----:B------:R-:W-:Y:S01]  /*c220*/  FFMA.FTZ R158, R44, UR43, -R55 ;  /* 0x0000002b2c9e7c23 */ /* 0x000fe20008010837 */
[----:B------:R-:W-:Y:S01]  /*c230*/  ISETP.GT.AND P3, PT, R45, 0x48, PT ;  /* 0x000000482d00780c */ /* 0x000fe20003f64270 */
[----:B------:R-:W-:Y:S01]  /*c240*/  FMUL.FTZ R66, R71, UR4 ;  /* 0x0000000447427c20 */ /* 0x000fe20008410000 */
[----:B0-----:R-:W-:Y:S02]  /*c250*/  FSEL R44, R61, -INF , P2 ;  /* 0xff8000003d2c7808 */ /* 0x001fe40001000000 */
[----:B------:R-:W-:Y:S02]  /*c260*/  FMNMX.FTZ R43, R58, R43, !PT ;  /* 0x0000002b3a2b7209 */ /* 0x000fe40007810000 */
[----:B------:R-:W0:Y:S01]  /*c270*/  MUFU.TANH R64, R64 ;  /* 0x0000004000407308 */ /* 0x000e220000002400 */
[----:B------:R-:W-:Y:S02]  /*c280*/  ISETP.GT.AND P2, PT, R45, 0x49, PT ;  /* 0x000000492d00780c */ /* 0x000fe40003f44270 */
[----:B-1----:R-:W-:-:S02]  /*c290*/  FSEL R59, R59, -INF , P3 ;  /* 0xff8000003b3b7808 */ /* 0x002fc40001800000 */
[----:B------:R-:W-:-:S03]  /*c2a0*/  FMNMX.FTZ R68, R44, R43, !PT ;  /* 0x0000002b2c447209 */ /* 0x000fc60007810000 */
[----:B------:R-:W1:Y:S01]  /*c2b0*/  MUFU.TANH R65, R65 ;  /* 0x0000004100417308 */ /* 0x000e620000002400 */
[----:B------:R-:W-:Y:S01]  /*c2c0*/  FFMA.FTZ R49, R41, UR43, -R55 ;  /* 0x0000002b29317c23 */ /* 0x000fe20008010837 */
[----:B------:R-:W-:Y:S02]  /*c2d0*/  ISETP.GT.AND P3, PT, R45, 0x50, PT ;  /* 0x000000502d00780c */ /* 0x000fe40003f64270 */
[----:B---3--:R-:W-:Y:S02]  /*c2e0*/  FSEL R60, R63, -INF , P2 ;  /* 0xff8000003f3c7808 */ /* 0x008fe40001000000 */
[----:B------:R-:W-:Y:S02]  /*c2f0*/  FMNMX.FTZ R41, R59, R68, !PT ;  /* 0x000000443b297209 */ /* 0x000fe40007810000 */
[----:B------:R-:W3:Y:S01]  /*c300*/  MUFU.TANH R66, R66 ;  /* 0x0000004200427308 */ /* 0x000ee20000002400 */
[----:B--2---:R-:W-:Y:S02]  /*c310*/  FSEL R61, R62, -INF , P3 ;  /* 0xff8000003e3d7808 */ /* 0x004fe40001800000 */
[----:B------:R-:W-:-:S02]  /*c320*/  ISETP.GT.AND P2, PT, R45, 0x51, PT ;  /* 0x000000512d00780c */ /* 0x000fc40003f44270 */
[----:B------:R-:W-:Y:S01]  /*c330*/  FMNMX.FTZ R62, R60, R41, !PT ;  /* 0x000000293c3e7209 */ /* 0x000fe20007810000 */
[----:B------:R-:W-:Y:S01]  /*c340*/  FFMA.FTZ R160, R40, UR43, -R55 ;  /* 0x0000002b28a07c23 */ /* 0x000fe20008010837 */
[----:B------:R-:W-:Y:S02]  /*c350*/  ISETP.GT.AND P3, PT, R45, 0x58, PT ;  /* 0x000000582d00780c */ /* 0x000fe40003f64270 */
[----:B0-----:R-:W-:Y:S02]  /*c360*/  FSEL R40, R64, -INF , P2 ;  /* 0xff80000040287808 */ /* 0x001fe40001000000 */
[----:B------:R-:W-:Y:S02]  /*c370*/  FMNMX.FTZ R41, R61, R62, !PT ;  /* 0x0000003e3d297209 */ /* 0x000fe40007810000 */
[----:B------:R-:W-:Y:S02]  /*c380*/  ISETP.GT.AND P2, PT, R45, 0x59, PT ;  /* 0x000000592d00780c */ /* 0x000fe40003f44270 */
[----:B-1----:R-:W-:-:S02]  /*c390*/  FSEL R62, R65, -INF , P3 ;  /* 0xff800000413e7808 */ /* 0x002fc40001800000 */
[----:B------:R-:W-:Y:S01]  /*c3a0*/  FMNMX.FTZ R43, R40, R41, !PT ;  /* 0x00000029282b7209 */ /* 0x000fe20007810000 */
[----:B------:R-:W-:Y:S01]  /*c3b0*/  FFMA.FTZ R45, R36, UR43, -R55 ;  /* 0x0000002b242d7c23 */ /* 0x000fe20008010837 */
[----:B---3--:R-:W-:Y:S02]  /*c3c0*/  FSEL R36, R66, -INF , P2 ;  /* 0xff80000042247808 */ /* 0x008fe40001000000 */
[----:B------:R-:W-:-:S04]  /*c3d0*/  FMNMX.FTZ R43, R62, R43, !PT ;  /* 0x0000002b3e2b7209 */ /* 0x000fc80007810000 */
[----:B------:R-:W-:Y:S01]  /*c3e0*/  FMNMX.FTZ R43, R36, R43, !PT ;  /* 0x0000002b242b7209 */ /* 0x000fe20007810000 */
[----:B------:R-:W-:-:S04]  /*c3f0*/  FFMA.FTZ R47, R34, UR43, -R55 ;  /* 0x0000002b222f7c23 */ /* 0x000fc80008010837 */
[----:B------:R-:W0:Y:S01]  /*c400*/  SHFL.BFLY PT, R34, R43, 0x2, 0x1f ;  /* 0x0c401f002b227f89 */ /* 0x000e2200000e0000 */
[--C-:B------:R-:W-:Y:S01]  /*c410*/  FFMA.FTZ R164, R35, UR43, -R55.reuse ;  /* 0x0000002b23a47c23 */ /* 0x100fe20008010837 */
[--C-:B------:R-:W-:Y:S01]  /*c420*/  FFMA.FTZ R35, R33, UR43, -R55.reuse ;  /* 0x0000002b21237c23 */ /* 0x100fe20008010837 */
[----:B------:R-:W-:Y:S01]  /*c430*/  FFMA.FTZ R33, R31, UR43, -R55 ;  /* 0x0000002b1f217c23 */ /* 0x000fe20008010837 */
[----:B0-----:R-:W-:-:S05]  /*c440*/  FMNMX.FTZ R34, R43, R34, !PT ;  /* 0x000000222b227209 */ /* 0x001fca0007810000 */
[----:B------:R-:W0:Y:S01]  /*c450*/  SHFL.BFLY PT, R31, R34, 0x1, 0x1f ;  /* 0x0c201f00221f7f89 */ /* 0x000e2200000e0000 */
[----:B------:R-:W-:Y:S08]  /*c460*/  MUFU.EX2 R41, R45 ;  /* 0x0000002d00297308 */ /* 0x000ff00000000800 */
[----:B------:R1:W-:Y:S02]  /*c470*/  MUFU.EX2 R45, R35 ;  /* 0x00000023002d7308 */ /* 0x0003e40000000800 */
[----:B-1----:R-:W-:Y:S01]  /*c480*/  FFMA.FTZ R35, R25, UR43, -R55 ;  /* 0x0000002b19237c23 */ /* 0x002fe20008010837 */
[----:B0-----:R-:W-:-:S04]  /*c490*/  FMNMX.FTZ R178, R34, R31, !PT ;  /* 0x0000001f22b27209 */ /* 0x001fc80007810000 */
[C---:B------:R-:W-:Y:S01]  /*c4a0*/  FSETP.NEU.FTZ.AND P2, PT, R178.reuse, -INF , PT ;  /* 0xff800000b200780b */ /* 0x040fe20003f5d000 */
[----:B------:R-:W-:Y:S01]  /*c4b0*/  FMUL.FTZ R25, R178, UR43 ;  /* 0x0000002bb2197c20 */ /* 0x000fe20008410000 */
[----:B-----5:R-:W-:-:S04]  /*c4c0*/  FFMA.FTZ R152, R84, UR43, -R55 ;  /* 0x0000002b54987c23 */ /* 0x020fc80008010837 */
[----:B------:R-:W-:Y:S01]  /*c4d0*/  FSEL R25, R25, RZ, P2 ;  /* 0x000000ff19197208 */ /* 0x000fe20001000000 */
[--C-:B------:R-:W-:Y:S01]  /*c4e0*/  FFMA.FTZ R31, R0, UR43, -R55.reuse ;  /* 0x0000002b001f7c23 */ /* 0x100fe20008010837 */
[--C-:B------:R-:W-:Y:S01]  /*c4f0*/  FFMA.FTZ R43, R26, UR43, -R55.reuse ;  /* 0x0000002b1a2b7c23 */ /* 0x100fe20008010837 */
[----:B------:R-:W-:Y:S01]  /*c500*/  FFMA.FTZ R174, R24, UR43, -R55 ;  /* 0x0000002b18ae7c23 */ /* 0x000fe20008010837 */
[----:B------:R-:W0:Y:S01]  /*c510*/  @P5 LDC R26, c[0x0][0x44c] ;  /* 0x00011300ff1a5b82 */ /* 0x000e220000000800 */
[--C-:B------:R-:W-:Y:S01]  /*c520*/  FFMA.FTZ R153, R73, UR43, -R25.reuse ;  /* 0x0000002b49997c23 */ /* 0x100fe20008010819 */
[----:B------:R-:W-:Y:S01]  /*c530*/  FFMA.FTZ R0, R72, UR43, -R25 ;  /* 0x0000002b48007c23 */ /* 0x000fe20008010819 */
[----:B------:R-:W-:Y:S01]  /*c540*/  SHF.R.U32.HI R83, RZ, 0x7, R83 ;  /* 0x00000007ff537819 */ /* 0x000fe20000011653 */
[----:B------:R-:W-:Y:S01]  /*c550*/  FFMA.FTZ R155, R75, UR43, -R25 ;  /* 0x0000002b4b9b7c23 */ /* 0x000fe20008010819 */
[----:B------:R-:W-:Y:S01]  /*c560*/  @!P0 VIADD R24, R179, 0x32440 ;  /* 0x00032440b3188836 */ /* 0x000fe20000000000 */
[----:B------:R-:W1:Y:S01]  /*c570*/  MUFU.EX2 R152, R152 ;  /* 0x0000009800987308 */ /* 0x000e620000000800 */
[--C-:B------:R-:W-:Y:S01]  /*c580*/  FFMA.FTZ R172, R27, UR43, -R55.reuse ;  /* 0x0000002b1bac7c23 */ /* 0x100fe20008010837 */
[----:B------:R-:W-:Y:S01]  /*c590*/  FFMA.FTZ R168, R30, UR43, -R55 ;  /* 0x0000002b1ea87c23 */ /* 0x000fe20008010837 */
[----:B------:R-:W-:Y:S01]  /*c5a0*/  IADD3 R177, -R83, 0xb, RZ ;  /* 0x0000000b53b17810 */ /* 0x000fe20007ffe1ff */
[----:B------:R-:W2:Y:S01]  /*c5b0*/  @P5 LDC R27, c[0x0][0x450] ;  /* 0x00011400ff1b5b82 */ /* 0x000ea20000000800 */
[----:B------:R-:W-:-:S03]  /*c5c0*/  FFMA.FTZ R30, R74, UR43, -R25 ;  /* 0x0000002b4a1e7c23 */ /* 0x000fc60008010819 */
[----:B------:R-:W-:Y:S01]  /*c5d0*/  MUFU.EX2 R153, R153 ;  /* 0x0000009900997308 */ /* 0x000fe20000000800 */
[----:B------:R-:W-:Y:S01]  /*c5e0*/  FFMA.FTZ R82, R82, UR43, -R55 ;  /* 0x0000002b52527c23 */ /* 0x000fe20008010837 */
[----:B------:R-:W-:Y:S01]  /*c5f0*/  @!P0 PRMT R24, RZ, 0x654, R24 ;  /* 0x00000654ff188816 */ /* 0x000fe20000000018 */
[----:B------:R-:W-:Y:S01]  /*c600*/  FFMA.FTZ R157, R77, UR43, -R25 ;  /* 0x0000002b4d9d7c23 */ /* 0x000fe20008010819 */
[----:B------:R3:W-:Y:S06]  /*c610*/  BAR.ARV R177, 0x100 ;  /* 0x000400b10000751d */ /* 0x0007ec0000002000 */
[----:B------:R-:W4:Y:S01]  /*c620*/  MUFU.EX2 R0, R0 ;  /* 0x0000000000007308 */ /* 0x000f220000000800 */
[----:B------:R3:W-:Y:S01]  /*c630*/  @!P0 SYNCS.ARRIVE.TRANS64.RED.A1T0 RZ, [R24+URZ], RZ ;  /* 0x000000ff18ff89a7 */ /* 0x0007e2000810043f */
[----:B------:R-:W-:Y:S01]  /*c640*/  FFMA.FTZ R166, R32, UR43, -R55 ;  /* 0x0000002b20a67c23 */ /* 0x000fe20008010837 */
[--C-:B------:R-:W-:Y:S01]  /*c650*/  FFMA.FTZ R161, R42, UR43, -R25.reuse ;  /* 0x0000002b2aa17c23 */ /* 0x100fe20008010819 */
[----:B------:R1:W-:Y:S01]  /*c660*/  BAR.SYNC.DEFER_BLOCKING R3, 0x100 ;  /* 0x000400030000751d */ /* 0x0003e20000010000 */
[----:B------:R-:W-:-:S05]  /*c670*/  FFMA.FTZ R165, R38, UR43, -R25 ;  /* 0x0000002b26a57c23 */ /* 0x000fca0008010819 */
[----:B------:R-:W4:Y:S01]  /*c680*/  MUFU.EX2 R154, R154 ;  /* 0x0000009a009a7308 */ /* 0x000f220000000800 */
[----:B------:R-:W-:Y:S01]  /*c690*/  FFMA.FTZ R53, R80, UR43, -R55 ;  /* 0x0000002b50357c23 */ /* 0x000fe20008010837 */
[--C-:B------:R-:W-:Y:S01]  /*c6a0*/  FFMA.FTZ R64, R76, UR43, -R25.reuse ;  /* 0x0000002b4c407c23 */ /* 0x100fe20008010819 */
[----:B------:R-:W-:-:S05]  /*c6b0*/  FFMA.FTZ R159, R78, UR43, -R25 ;  /* 0x0000002b4e9f7c23 */ /* 0x000fca0008010819 */
[----:B------:R-:W0:Y:S01]  /*c6c0*/  MUFU.EX2 R155, R155 ;  /* 0x0000009b009b7308 */ /* 0x000e220000000800 */
[--C-:B------:R-:W-:Y:S01]  /*c6d0*/  FFMA.FTZ R32, R46, UR43, -R25.reuse ;  /* 0x0000002b2e207c23 */ /* 0x100fe20008010819 */
[--C-:B------:R-:W-:Y:S01]  /*c6e0*/  FFMA.FTZ R34, R52, UR43, -R25.reuse ;  /* 0x0000002b34227c23 */ /* 0x100fe20008010819 */
[--C-:B------:R-:W-:Y:S01]  /*c6f0*/  FFMA.FTZ R163, R48, UR43, -R25.reuse ;  /* 0x0000002b30a37c23 */ /* 0x100fe20008010819 */
[--C-:B------:R-:W-:Y:S01]  /*c700*/  FFMA.FTZ R42, R54, UR43, -R25.reuse ;  /* 0x0000002b362a7c23 */ /* 0x100fe20008010819 */
[--C-:B------:R-:W-:Y:S01]  /*c710*/  FFMA.FTZ R38, R50, UR43, -R25.reuse ;  /* 0x0000002b32267c23 */ /* 0x100fe20008010819 */
[--C-:B------:R-:W-:Y:S02]  /*c720*/  FFMA.FTZ R167, R56, UR43, -R25.reuse ;  /* 0x0000002b38a77c23 */ /* 0x100fe40008010819 */
[----:B------:R-:W2:Y:S01]  /*c730*/  MUFU.EX2 R51, R82 ;  /* 0x0000005200337308 */ /* 0x000ea20000000800 */
[--C-:B------:R-:W-:Y:S01]  /*c740*/  FFMA.FTZ R57, R57, UR43, -R25.reuse ;  /* 0x0000002b39397c23 */ /* 0x100fe20008010819 */
[--C-:B------:R-:W-:Y:S01]  /*c750*/  FFMA.FTZ R169, R58, UR43, -R25.reuse ;  /* 0x0000002b3aa97c23 */ /* 0x100fe20008010819 */
[--C-:B-1----:R-:W-:Y:S01]  /*c760*/  FFMA.FTZ R3, R44, UR43, -R25.reuse ;  /* 0x0000002b2c037c23 */ /* 0x102fe20008010819 */
[--C-:B------:R-:W-:Y:S01]  /*c770*/  FFMA.FTZ R59, R59, UR43, -R25.reuse ;  /* 0x0000002b3b3b7c23 */ /* 0x100fe20008010819 */
[--C-:B------:R-:W-:Y:S01]  /*c780*/  FFMA.FTZ R60, R60, UR43, -R25.reuse ;  /* 0x0000002b3c3c7c23 */ /* 0x100fe20008010819 */
[--C-:B------:R-:W-:Y:S01]  /*c790*/  FFMA.FTZ R61, R61, UR43, -R25.reuse ;  /* 0x0000002b3d3d7c23 */ /* 0x100fe20008010819 */
[--C-:B------:R-:W-:Y:S01]  /*c7a0*/  FFMA.FTZ R40, R40, UR43, -R25.reuse ;  /* 0x0000002b28287c23 */ /* 0x100fe20008010819 */
[----:B------:R-:W1:Y:S01]  /*c7b0*/  MUFU.EX2 R30, R30 ;  /* 0x0000001e001e7308 */ /* 0x000e620000000800 */
[--C-:B------:R-:W-:Y:S01]  /*c7c0*/  FFMA.FTZ R62, R62, UR43, -R25.reuse ;  /* 0x0000002b3e3e7c23 */ /* 0x100fe20008010819 */
[----:B------:R-:W-:Y:S01]  /*c7d0*/  FFMA.FTZ R36, R36, UR43, -R25 ;  /* 0x0000002b24247c23 */ /* 0x000fe20008010819 */
[----:B------:R-:W-:-:S02]  /*c7e0*/  IMAD.MOV.U32 R25, RZ, RZ, 0x40000040 ;  /* 0x40000040ff197424 */ /* 0x000fc400078e00ff */
[----:B------:R-:W-:Y:S01]  /*c7f0*/  FFMA.FTZ R170, R29, UR43, -R55 ;  /* 0x0000002b1daa7c23 */ /* 0x000fe20008010837 */
[----:B------:R-:W-:Y:S02]  /*c800*/  IMAD.MOV.U32 R29, RZ, RZ, 0xc00 ;  /* 0x00000c00ff1d7424 */ /* 0x000fe400078e00ff */
[----:B------:R-:W1:Y:S01]  /*c810*/  MUFU.EX2 R156, R156 ;  /* 0x0000009c009c7308 */ /* 0x000e620000000800 */
[----:B------:R-:W-:Y:S01]  /*c820*/  R2UR UR7, R25 ;  /* 0x00000000190772ca */ /* 0x000fe200000e0000 */
[----:B------:R-:W-:Y:S01]  /*c830*/  FADD.FTZ R25, R152, R39 ;  /* 0x0000002798197221 */ /* 0x000fe20000010000 */
[----:B---3--:R-:W-:-:S05]  /*c840*/  IMAD R24, R2, R29, UR42 ;  /* 0x0000002a02187e24 */ /* 0x008fca000f8e021d */
[----:B------:R-:W3:Y:S01]  /*c850*/  MUFU.EX2 R157, R157 ;  /* 0x0000009d009d7308 */ /* 0x000ee20000000800 */
[----:B----4-:R-:W-:Y:S01]  /*c860*/  FADD.FTZ R44, R153, R0 ;  /* 0x00000000992c7221 */ /* 0x010fe20000010000 */
[----:B------:R-:W-:Y:S02]  /*c870*/  IMAD.MOV.U32 R29, RZ, RZ, 0x40000040 ;  /* 0x40000040ff1d7424 */ /* 0x000fe400078e00ff */
[----:B------:R-:W-:-:S04]  /*c880*/  FADD.FTZ R46, R154, R25 ;  /* 0x000000199a2e7221 */ /* 0x000fc80000010000 */
[----:B------:R-:W4:Y:S01]  /*c890*/  MUFU.EX2 R53, R53 ;  /* 0x0000003500357308 */ /* 0x000f220000000800 */
[----:B0-----:R-:W-:-:S04]  /*c8a0*/  @P5 IMAD.HI.U32 R26, R81, R26, RZ ;  /* 0x0000001a511a5227 */ /* 0x001fc800078e00ff */
[----:B------:R-:W-:-:S03]  /*c8b0*/  FADD.FTZ R25, R155, R44 ;  /* 0x0000002c9b197221 */ /* 0x000fc60000010000 */
[----:B------:R-:W0:Y:S01]  /*c8c0*/  MUFU.EX2 R64, R64 ;  /* 0x0000004000407308 */ /* 0x000e220000000800 */
[--C-:B------:R-:W-:Y:S01]  /*c8d0*/  FFMA.FTZ R162, R37, UR43, -R55.reuse ;  /* 0x0000002b25a27c23 */ /* 0x100fe20008010837 */
[----:B------:R-:W-:Y:S01]  /*c8e0*/  FFMA.FTZ R37, R28, UR43, -R55 ;  /* 0x0000002b1c257c23 */ /* 0x000fe20008010837 */
[----:B------:R-:W-:-:S05]  /*c8f0*/  R2UR UR11, R29 ;  /* 0x000000001d0b72ca */ /* 0x000fca00000e0000 */
[----:B------:R-:W0:Y:S01]  /*c900*/  MUFU.EX2 R158, R158 ;  /* 0x0000009e009e7308 */ /* 0x000e220000000800 */
[----:B------:R-:W-:Y:S02]  /*c910*/  VIADD R28, R24, 0x80 ;  /* 0x00000080181c7836 */ /* 0x000fe40000000000 */
[----:B--2---:R-:W-:Y:S01]  /*c920*/  FADD.FTZ R29, R51, R46 ;  /* 0x0000002e331d7221 */ /* 0x004fe20000010000 */
[----:B------:R-:W-:-:S04]  /*c930*/  @P5 SHF.R.U32.HI R180, RZ, R27, R26 ;  /* 0x0000001bffb45219 */ /* 0x000fc8000001161a */
[----:B------:R-:W2:Y:S01]  /*c940*/  MUFU.EX2 R159, R159 ;  /* 0x0000009f009f7308 */ /* 0x000ea20000000800 */
[----:B-1----:R-:W-:Y:S01]  /*c950*/  FADD.FTZ R46, R30, R25 ;  /* 0x000000191e2e7221 */ /* 0x002fe20000010000 */
[----:B------:R-:W-:Y:S02]  /*c960*/  IMAD.MOV.U32 R27, RZ, RZ, 0x40000040 ;  /* 0x40000040ff1b7424 */ /* 0x000fe400078e00ff */
[----:B------:R-:W-:-:S04]  /*c970*/  FADD.FTZ R48, R156, R29 ;  /* 0x0000001d9c307221 */ /* 0x000fc80000010000 */
[----:B------:R-:W1:Y:S01]  /*c980*/  MUFU.EX2 R49, R49 ;  /* 0x0000003100317308 */ /* 0x000e620000000800 */
[----:B------:R-:W-:Y:S01]  /*c990*/  R2UR UR10, R28 ;  /* 0x000000001c0a72ca */ /* 0x000fe200000e0000 */
[----:B---3--:R-:W-:-:S06]  /*c9a0*/  FADD.FTZ R25, R157, R46 ;  /* 0x0000002e9d197221 */ /* 0x008fcc0000010000 */
[----:B------:R-:W3:Y:S01]  /*c9b0*/  MUFU.EX2 R32, R32 ;  /* 0x0000002000207308 */ /* 0x000ee20000000800 */
[C---:B------:R-:W-:Y:S01]  /*c9c0*/  VIADD R28, R24.reuse, 0x180 ;  /* 0x00000180181c7836 */ /* 0x040fe20000000000 */
[----:B------:R-:W-:Y:S01]  /*c9d0*/  R2UR UR15, R27 ;  /* 0x000000001b0f72ca */ /* 0x000fe200000e0000 */
[----:B------:R-:W-:-:S05]  /*c9e0*/  VIADD R26, R24, 0x100 ;  /* 0x00000100181a7836 */ /* 0x000fca0000000000 */
[----:B------:R-:W3:Y:S01]  /*c9f0*/  MUFU.EX2 R160, R160 ;  /* 0x000000a000a07308 */ /* 0x000ee20000000800 */
[----:B----4-:R-:W-:Y:S01]  /*ca00*/  FADD.FTZ R27, R53, R48 ;  /* 0x00000030351b7221 */ /* 0x010fe20000010000 */
[----:B0-----:R-:W-:-:S06]  /*ca10*/  FADD.FTZ R46, R64, R25 ;  /* 0x00000019402e7221 */ /* 0x001fcc0000010000 */
[----:B------:R-:W0:Y:S01]  /*ca20*/  MUFU.EX2 R161, R161 ;  /* 0x000000a100a17308 */ /* 0x000e220000000800 */
[----:B------:R-:W-:Y:S01]  /*ca30*/  IMAD.MOV.U32 R29, RZ, RZ, 0x40000040 ;  /* 0x40000040ff1d7424 */ /* 0x000fe200078e00ff */
[----:B------:R-:W-:Y:S01]  /*ca40*/  R2UR UR18, R28 ;  /* 0x000000001c1272ca */ /* 0x000fe200000e0000 */
[----:B------:R-:W-:-:S05]  /*ca50*/  FADD.FTZ R28, R158, R27 ;  /* 0x0000001b9e1c7221 */ /* 0x000fca0000010000 */
[----:B------:R-:W4:Y:S01]  /*ca60*/  MUFU.EX2 R34, R34 ;  /* 0x0000002200227308 */ /* 0x000f220000000800 */
[----:B------:R-:W-:Y:S01]  /*ca70*/  R2UR UR14, R26 ;  /* 0x000000001a0e72ca */ /* 0x000fe200000e0000 */
[----:B--2---:R-:W-:Y:S01]  /*ca80*/  FADD.FTZ R25, R159, R46 ;  /* 0x0000002e9f197221 */ /* 0x004fe20000010000 */
[----:B------:R-:W-:Y:S01]  /*ca90*/  VIADD R26, R24, 0x200 ;  /* 0x00000200181a7836 */ /* 0x000fe20000000000 */
[----:B------:R-:W-:-:S04]  /*caa0*/  R2UR UR19, R29 ;  /* 0x000000001d1372ca */ /* 0x000fc800000e0000 */
[----:B------:R-:W2:Y:S01]  /*cab0*/  MUFU.EX2 R162, R162 ;  /* 0x000000a200a27308 */ /* 0x000ea20000000800 */
[----:B------:R-:W-:Y:S02]  /*cac0*/  IMAD.MOV.U32 R27, RZ, RZ, 0x40000040 ;  /* 0x40000040ff1b7424 */ /* 0x000fe400078e00ff */
[----:B-1----:R-:W-:Y:S01]  /*cad0*/  FADD.FTZ R29, R49, R28 ;  /* 0x0000001c311d7221 */ /* 0x002fe20000010000 */
[----:B---3--:R-:W-:-:S04]  /*cae0*/  FADD.FTZ R46, R32, R25 ;  /* 0x00000019202e7221 */ /* 0x008fc80000010000 */
[----:B------:R-:W-:Y:S01]  /*caf0*/  MUFU.EX2 R163, R163 ;  /* 0x000000a300a37308 */ /* 0x000fe20000000800 */
[----:B------:R-:W-:Y:S01]  /*cb00*/  R2UR UR6, R24 ;  /* 0x00000000180672ca */ /* 0x000fe200000e0000 */
[----:B------:R-:W-:Y:S01]  /*cb10*/  IMAD.MOV.U32 R25, RZ, RZ, 0x40000040 ;  /* 0x40000040ff197424 */ /* 0x000fe200078e00ff */
[----:B------:R-:W-:Y:S01]  /*cb20*/  R2UR UR22, R26 ;  /* 0x000000001a1672ca */ /* 0x000fe200000e0000 */
[----:B------:R-:W-:-:S04]  /*cb30*/  VIADD R24, R24, 0x280 ;  /* 0x0000028018187836 */ /* 0x000fc80000000000 */
[----:B------:R-:W1:Y:S01]  /*cb40*/  MUFU.EX2 R47, R47 ;  /* 0x0000002f002f7308 */ /* 0x000e620000000800 */
[----:B------:R-:W-:Y:S01]  /*cb50*/  R2UR UR23, R27 ;  /* 0x000000001b1772ca */ /* 0x000fe200000e0000 */
[----:B------:R-:W-:Y:S01]  /*cb60*/  FADD.FTZ R26, R160, R29 ;  /* 0x0000001da01a7221 */ /* 0x000fe20000010000 */
[----:B0-----:R-:W-:-:S05]  /*cb70*/  FADD.FTZ R27, R161, R46 ;  /* 0x0000002ea11b7221 */ /* 0x001fca0000010000 */
[----:B------:R-:W-:Y:S01]  /*cb80*/  MUFU.EX2 R42, R42 ;  /* 0x0000002a002a7308 */ /* 0x000fe20000000800 */
[----:B------:R-:W-:Y:S01]  /*cb90*/  R2UR UR27, R25 ;  /* 0x00000000191b72ca */ /* 0x000fe200000e0000 */
[----:B------:R-:W-:Y:S01]  /*cba0*/  FADD.FTZ R25, R41, R26 ;  /* 0x0000001a29197221 */ /* 0x000fe20000010000 */
[----:B------:R-:W-:-:S05]  /*cbb0*/  R2UR UR26, R24 ;  /* 0x00000000181a72ca */ /* 0x000fca00000e0000 */
[----:B------:R-:W0:Y:S01]  /*cbc0*/  MUFU.EX2 R164, R164 ;  /* 0x000000a400a47308 */ /* 0x000e220000000800 */
[----:B----4-:R-:W-:-:S07]  /*cbd0*/  FADD.FTZ R24, R34, R27 ;  /* 0x0000001b22187221 */ /* 0x010fce0000010000 */
[----:B------:R-:W3:Y:S01]  /*cbe0*/  MUFU.EX2 R165, R165 ;  /* 0x000000a500a57308 */ /* 0x000ee20000000800 */
[----:B--2---:R-:W-:-:S07]  /*cbf0*/  FADD.FTZ R26, R162, R25 ;  /* 0x00000019a21a7221 */ /* 0x004fce0000010000 */
[----:B------:R-:W2:Y:S01]  /*cc00*/  MUFU.EX2 R38, R38 ;  /* 0x0000002600267308 */ /* 0x000ea20000000800 */
[----:B-1----:R-:W-:-:S07]  /*cc10*/  FADD.FTZ R25, R47, R26 ;  /* 0x0000001a2f197221 */ /* 0x002fce0000010000 */
[----:B------:R-:W1:Y:S01]  /*cc20*/  MUFU.EX2 R167, R167 ;  /* 0x000000a700a77308 */ /* 0x000e620000000800 */
[----:B------:R-:W-:-:S07]  /*cc30*/  F2FP.BF16.F32.PACK_AB R153, R0, R153 ;  /* 0x000000990099723e */ /* 0x000fce00000010ff */
[----:B------:R4:W-:Y:S01]  /*cc40*/  MUFU.EX2 R28, R3 ;  /* 0x00000003001c7308 */ /* 0x0009e20000000800 */
[----:B0-----:R-:W-:-:S07]  /*cc50*/  FADD.FTZ R0, R164, R25 ;  /* 0x00000019a4007221 */ /* 0x001fce0000010000 */
[----:B------:R-:W0:Y:S01]  /*cc60*/  MUFU.EX2 R166, R166 ;  /* 0x000000a600a67308 */ /* 0x000e220000000800 */
[----:B----4-:R-:W-:-:S04]  /*cc70*/  FADD.FTZ R3, R163, R24 ;  /* 0x00000018a3037221 */ /* 0x010fc80000010000 */
[----:B------:R-:W-:-:S03]  /*cc80*/  FADD.FTZ R24, R42, R3 ;  /* 0x000000032a187221 */ /* 0x000fc60000010000 */
[----:B------:R-:W4:Y:S01]  /*cc90*/  MUFU.EX2 R44, R57 ;  /* 0x00000039002c7308 */ /* 0x000f220000000800 */
[----:B---3--:R-:W-:-:S07]  /*cca0*/  FADD.FTZ R3, R165, R24 ;  /* 0x00000018a5037221 */ /* 0x008fce0000010000 */
[----:B------:R-:W3:Y:S01]  /*ccb0*/  MUFU.EX2 R33, R33 ;  /* 0x0000002100217308 */ /* 0x000ee20000000800 */
[----:B------:R-:W-:Y:S01]  /*ccc0*/  FADD.FTZ R25, R45, R0 ;  /* 0x000000002d197221 */ /* 0x000fe20000010000 */
[----:B--2---:R-:W-:-:S06]  /*ccd0*/  FADD.FTZ R0, R38, R3 ;  /* 0x0000000326007221 */ /* 0x004fcc0000010000 */
[----:B------:R-:W2:Y:S08]  /*cce0*/  MUFU.EX2 R169, R169 ;  /* 0x000000a900a97308 */ /* 0x000eb00000000800 */
[----:B------:R-:W2:Y:S01]  /*ccf0*/  MUFU.EX2 R168, R168 ;  /* 0x000000a800a87308 */ /* 0x000ea20000000800 */
[----:B-1----:R-:W-:Y:S01]  /*cd00*/  FADD.FTZ R3, R167, R0 ;  /* 0x00000000a7037221 */ /* 0x002fe20000010000 */
[----:B0-----:R-:W-:-:S06]  /*cd10*/  FADD.FTZ R24, R166, R25 ;  /* 0x00000019a6187221 */ /* 0x001fcc0000010000 */
[----:B------:R-:W0:Y:S01]  /*cd20*/  MUFU.EX2 R37, R37 ;  /* 0x0000002500257308 */ /* 0x000e220000000800 */
[----:B----4-:R-:W-:Y:S01]  /*cd30*/  FADD.FTZ R0, R44, R3 ;  /* 0x000000032c007221 */ /* 0x010fe20000010000 */
[----:B---3--:R-:W-:-:S06]  /*cd40*/  FADD.FTZ R25, R33, R24 ;  /* 0x0000001821197221 */ /* 0x008fcc0000010000 */
[----:B------:R-:W1:Y:S08]  /*cd50*/  MUFU.EX2 R59, R59 ;  /* 0x0000003b003b7308 */ /* 0x000e700000000800 */
[----:B------:R-:W3:Y:S01]  /*cd60*/  MUFU.EX2 R170, R170 ;  /* 0x000000aa00aa7308 */ /* 0x000ee20000000800 */
[----:B--2---:R-:W-:Y:S01]  /*cd70*/  FADD.FTZ R3, R169, R0 ;  /* 0x00000000a9037221 */ /* 0x004fe20000010000 */
[----:B------:R-:W-:-:S06]  /*cd80*/  FADD.FTZ R24, R168, R25 ;  /* 0x00000019a8187221 */ /* 0x000fcc0000010000 */
[----:B------:R-:W2:Y:S08]  /*cd90*/  MUFU.EX2 R60, R60 ;  /* 0x0000003c003c7308 */ /* 0x000eb00000000800 */
[----:B------:R-:W4:Y:S01]  /*cda0*/  MUFU.EX2 R43, R43 ;  /* 0x0000002b002b7308 */ /* 0x000f220000000800 */
[----:B------:R-:W-:Y:S01]  /*cdb0*/  FADD.FTZ R0, R28, R3 ;  /* 0x000000031c007221 */ /* 0x000fe20000010000 */
[----:B0-----:R-:W-:-:S06]  /*cdc0*/  FADD.FTZ R25, R37, R24 ;  /* 0x0000001825197221 */ /* 0x001fcc0000010000 */
[----:B------:R-:W0:Y:S08]  /*cdd0*/  MUFU.EX2 R61, R61 ;  /* 0x0000003d003d7308 */ /* 0x000e300000000800 */
[----:B------:R-:W0:Y:S01]  /*cde0*/  MUFU.EX2 R172, R172 ;  /* 0x000000ac00ac7308 */ /* 0x000e220000000800 */
[----:B-1----:R-:W-:Y:S01]  /*cdf0*/  FADD.FTZ R3, R59, R0 ;  /* 0x000000003b037221 */ /* 0x002fe20000010000 */
[----:B---3--:R-:W-:-:S06]  /*ce00*/  FADD.FTZ R24, R170, R25 ;  /* 0x00000019aa187221 */ /* 0x008fcc0000010000 */
[----:B------:R-:W1:Y:S08]  /*ce10*/  MUFU.EX2 R40, R40 ;  /* 0x0000002800287308 */ /* 0x000e700000000800 */
[----:B------:R-:W3:Y:S01]  /*ce20*/  MUFU.EX2 R35, R35 ;  /* 0x0000002300237308 */ /* 0x000ee20000000800 */
[----:B--2---:R-:W-:Y:S01]  /*ce30*/  FADD.FTZ R0, R60, R3 ;  /* 0x000000033c007221 */ /* 0x004fe20000010000 */
[----:B----4-:R-:W-:-:S06]  /*ce40*/  FADD.FTZ R25, R43, R24 ;  /* 0x000000182b197221 */ /* 0x010fcc0000010000 */
[----:B------:R-:W2:Y:S08]  /*ce50*/  MUFU.EX2 R62, R62 ;  /* 0x0000003e003e7308 */ /* 0x000eb00000000800 */
[----:B------:R-:W4:Y:S01]  /*ce60*/  MUFU.EX2 R174, R174 ;  /* 0x000000ae00ae7308 */ /* 0x000f220000000800 */
[----:B0-----:R-:W-:Y:S01]  /*ce70*/  FADD.FTZ R3, R61, R0 ;  /* 0x000000003d037221 */ /* 0x001fe20000010000 */
[----:B------:R-:W-:-:S06]  /*ce80*/  FADD.FTZ R24, R172, R25 ;  /* 0x00000019ac187221 */ /* 0x000fcc0000010000 */
[----:B------:R-:W0:Y:S08]  /*ce90*/  MUFU.EX2 R175, R36 ;  /* 0x0000002400af7308 */ /* 0x000e300000000800 */
[----:B------:R-:W0:Y:S01]  /*cea0*/  MUFU.EX2 R31, R31 ;  /* 0x0000001f001f7308 */ /* 0x000e220000000800 */
[----:B-1----:R-:W-:Y:S01]  /*ceb0*/  FADD.FTZ R3, R40, R3 ;  /* 0x0000000328037221 */ /* 0x002fe20000010000 */
[----:B---3--:R-:W-:Y:S01]  /*cec0*/  FADD.FTZ R25, R35, R24 ;  /* 0x0000001823197221 */ /* 0x008fe20000010000 */
[----:B------:R-:W-:-:S02]  /*ced0*/  F2FP.BF16.F32.PACK_AB R152, R39, R152 ;  /* 0x000000982798723e */ /* 0x000fc400000010ff */
[----:B--2---:R-:W-:Y:S01]  /*cee0*/  FADD.FTZ R24, R62, R3 ;  /* 0x000000033e187221 */ /* 0x004fe20000010000 */
[----:B----4-:R-:W-:Y:S01]  /*cef0*/  FADD.FTZ R0, R174, R25 ;  /* 0x00000019ae007221 */ /* 0x010fe20000010000 */
[----:B------:R-:W-:Y:S02]  /*cf00*/  F2FP.BF16.F32.PACK_AB R154, R51, R154 ;  /* 0x0000009a339a723e */ /* 0x000fe400000010ff */
[----:B------:R-:W-:Y:S01]  /*cf10*/  F2FP.BF16.F32.PACK_AB R155, R30, R155 ;  /* 0x0000009b1e9b723e */ /* 0x000fe200000010ff */
[----:B0-----:R-:W-:Y:S01]  /*cf20*/  FADD.FTZ R3, R175, R24 ;  /* 0x00000018af037221 */ /* 0x001fe20000010000 */
[----:B------:R-:W-:Y:S02]  /*cf30*/  F2FP.BF16.F32.PACK_AB R156, R53, R156 ;  /* 0x0000009c359c723e */ /* 0x000fe400000010ff */
[----:B------:R-:W-:Y:S02]  /*cf40*/  F2FP.BF16.F32.PACK_AB R157, R64, R157 ;  /* 0x0000009d409d723e */ /* 0x000fe400000010ff */
[----:B------:R-:W-:-:S02]  /*cf50*/  F2FP.BF16.F32.PACK_AB R158, R49, R158 ;  /* 0x0000009e319e723e */ /* 0x000fc400000010ff */
[----:B------:R-:W-:Y:S01]  /*cf60*/  F2FP.BF16.F32.PACK_AB R159, R32, R159 ;  /* 0x0000009f209f723e */ /* 0x000fe200000010ff */
[----:B------:R-:W-:Y:S01]  /*cf70*/  FADD.FTZ R0, R31, R0 ;  /* 0x000000001f007221 */ /* 0x000fe20000010000 */
        /* <DEDUP_REMOVED lines=16> */
[----:B------:R-:W-:-:S06]  /*d080*/  WARPGROUP.ARRIVE ;  /* 0x00000000000079c5 */ /* 0x000fcc0000000000 */
        /* <DEDUP_REMOVED lines=16> */
[----:B------:R-:W-:Y:S01]  /*d190*/  HGMMA.64x256x16.F32.BF16 R24, R168, gdesc[UR20].tnspB, R24, gsb0 ;  /* 0x43e00014a8187df0 */ /* 0x000fe20008001818 */
[----:B------:R-:W-:-:S05]  /*d1a0*/  IADD3 R152, R180, R182, -R183 ;  /* 0x000000b6b4987210 */ /* 0x000fca0007ffe8b7 */
[----:B------:R-:W-:-:S05]  /*d1b0*/  IMAD.HI R152, R152, 0x2aaaaaab, RZ ;  /* 0x2aaaaaab98987827 */ /* 0x000fca00078e02ff */
[----:B------:R-:W-:-:S04]  /*d1c0*/  SHF.R.U32.HI R153, RZ, 0x1f, R152 ;  /* 0x0000001fff997819 */ /* 0x000fc80000011698 */
[----:B------:R-:W-:-:S04]  /*d1d0*/  LEA.HI.SX32 R153, R152, R153, 0x1c ;  /* 0x0000009998997211 */ /* 0x000fc800078fe2ff */
[----:B------:R-:W-:Y:S01]  /*d1e0*/  VIMNMX R154, R181, R153, !PT ;  /* 0x00000099b59a7248 */ /* 0x000fe20007fe0100 */
[----:B------:R-:W-:-:S04]  /*d1f0*/  VIADD R210, R210, 0xfffffffe ;  /* 0xfffffffed2d27836 */ /* 0x000fc80000000000 */
[----:B------:R0:W-:Y:S01]  /*d200*/  STL [R1+0x2c], R154 ;  /* 0x00002c9a01007387 */ /* 0x0001e20000100800 */
[----:B------:R-:W-:Y:S01]  /*d210*/  ISETP.GE.AND P2, PT, R210, R154, PT ;  /* 0x0000009ad200720c */ /* 0x000fe20003f46270 */
[----:B------:R-:W-:-:S05]  /*d220*/  @!P0 VIADD R179, R179, 0x32460 ;  /* 0x00032460b3b38836 */ /* 0x000fca0000000000 */
[----:B------:R-:W-:Y:S01]  /*d230*/  @!P0 PRMT R179, RZ, 0x654, R179 ;  /* 0x00000654ffb38816 */ /* 0x000fe200000000b3 */
[----:B------:R-:W-:Y:S02]  /*d240*/  WARPGROUP.DEPBAR.LE gsb0, 0x0 ;  /* 0x00008000000079c5 */ /* 0x000fe40000010000 */
[----:B------:R-:W-:-:S06]  /*d250*/  WARPGROUP.ARRIVE ;  /* 0x00000000000079c5 */ /* 0x000fcc0000000000 */
[----:B------:R-:W-:Y:S03]  /*d260*/  HGMMA.64x256x16.F32.BF16 R24, R172, gdesc[UR24].tnspB, R24, gsb0 ;  /* 0x43e00018ac187df0 */ /* 0x000fe60008001818 */
[----:B------:R-:W-:Y:S02]  /*d270*/  WARPGROUP.DEPBAR.LE gsb0, 0x0 ;  /* 0x00008000000079c5 */ /* 0x000fe40000010000 */
[----:B------:R0:W-:Y:S01]  /*d280*/  @!P0 SYNCS.ARRIVE.TRANS64.RED.A1T0 RZ, [R179+URZ], RZ ;  /* 0x000000ffb3ff89a7 */ /* 0x0001e2000810043f */
[----:B------:R-:W-:Y:S05]  /*d290*/  @!P2 BRA `(.L_x_14767) ;  /* 0x000000340068a947 */ /* 0x000fea0003800000 */
[----:B------:R-:W-:Y:S02]  /*d2a0*/  IMAD.MOV.U32 R216, RZ, RZ, R178 ;  /* 0x000000ffffd87224 */ /* 0x000fe400078e00b2 */
[----:B------:R-:W-:-:S07]  /*d2b0*/  IMAD.MOV.U32 R217, RZ, RZ, R176 ;  /* 0x000000ffffd97224 */ /* 0x000fce00078e00b0 */
.L_x_14777:
        /* <DEDUP_REMOVED lines=8> */
.L_x_14768:
[----:B------:R-:W-:Y:S01]  /*d340*/  IMAD R211, R2, 0x8, R19 ;  /* 0x0000000802d37824 */ /* 0x000fe200078e0213 */
[----:B------:R-:W-:-:S04]  /*d350*/  SHF.L.U32 R218, R23, 0x1f, RZ ;  /* 0x0000001f17da7819 */ /* 0x000fc800000006ff */
[----:B------:R1:W2:Y:S01]  /*d360*/  SYNCS.PHASECHK.TRANS64.TRYWAIT P2, [R211+URZ+0x32430], R218 ;  /* 0x032430dad30075a7 */ /* 0x0002a2000804017f */
[----:B------:R-:W-:Y:S05]  /*d370*/  @!P1 BRA `(.L_x_14769) ;  /* 0x0000000000049947 */ /* 0x000fea0003800000 */
[----:B------:R-:W-:Y:S01]  /*d380*/  BPT.TRAP 0x1 ;  /* 0x000000040000795c */ /* 0x000fe20000300000 */
.L_x_14769:
[----:B------:R-:W3:Y:S01]  /*d390*/  LDL R152, [R1+0x4c] ;  /* 0x00004c0001987983 */ /* 0x000ee20000100800 */
[----:B------:R-:W-:Y:S02]  /*d3a0*/  IMAD.MOV.U32 R157, RZ, RZ, 0x40000040 ;  /* 0x40000040ff9d7424 */ /* 0x000fe400078e00ff */
[----:B---3--:R-:W-:Y:S01]  /*d3b0*/  IMAD R156, R2, 0x300, R152 ;  /* 0x00000300029c7824 */ /* 0x008fe200078e0298 */
[----:B--2---:R-:W-:Y:S06]  /*d3c0*/  @P2 BRA `(.L_x_14770) ;  /* 0x0000000000082947 */ /* 0x004fec0003800000 */
[----:B------:R-:W2:Y:S02]  /*d3d0*/  SYNCS.PHASECHK.TRANS64.TRYWAIT P2, [R211+URZ+0x32430], R218 ;  /* 0x032430dad30075a7 */ /* 0x000ea4000804017f */
[----:B--2---:R-:W-:Y:S05]  /*d3e0*/  @!P2 BRA `(.L_x_14771) ;  /* 0x0000016c0040a947 */ /* 0x004fea0003800000 */
.L_x_14770:
[----:B------:R-:W3:Y:S04]  /*d3f0*/  LDL.64 R230, [R1+0x10] ;  /* 0x0000100001e67983 */ /* 0x000ee80000100a00 */
[----:B------:R-:W4:Y:S01]  /*d400*/  LDL.64 R222, [R1+0x8] ;  /* 0x0000080001de7983 */ /* 0x000f220000100a00 */
[----:B------:R-:W-:Y:S05]  /*d410*/  WARPSYNC.ALL ;  /* 0x0000000000007948 */ /* 0x000fea0003800000 */
[----:B------:R-:W5:Y:S01]  /*d420*/  LDL.64 R220, [R1] ;  /* 0x0000000001dc7983 */ /* 0x000f620000100a00 */
[C---:B------:R-:W-:Y:S01]  /*d430*/  R2UR UR6, R156.reuse ;  /* 0x000000009c0672ca */ /* 0x040fe200000e0000 */
[C---:B0-----:R-:W-:Y:S01]  /*d440*/  VIADD R154, R156.reuse, 0x2 ;  /* 0x000000029c9a7836 */ /* 0x041fe20000000000 */
        /* <DEDUP_REMOVED lines=14> */
[----:B------:R-:W-:-:S06]  /*d530*/  WARPGROUP.ARRIVE ;  /* 0x00000000000079c5 */ /* 0x000fcc0000000000 */
[----:B------:R-:W-:Y:S03]  /*d540*/  HGMMA.64x96x16.F32.BF16 R152, gdesc[UR4], RZ, !UPT, gsb0 ;  /* 0x01600000049879f0 */ /* 0x000fe6000c0018ff */
[----:B------:R-:W-:Y:S02]  /*d550*/  WARPGROUP.DEPBAR.LE gsb0, 0x0 ;  /* 0x00008000000079c5 */ /* 0x000fe40000010000 */
[----:B------:R-:W-:Y:S01]  /*d560*/  WARPGROUP.ARRIVE ;  /* 0x00000000000079c5 */ /* 0x000fe20000000000 */
[----:B---3--:R-:W-:Y:S02]  /*d570*/  R2UR UR8, R230 ;  /* 0x00000000e60872ca */ /* 0x008fe400000e0000 */
[----:B------:R-:W-:Y:S02]  /*d580*/  R2UR UR9, R231 ;  /* 0x00000000e70972ca */ /* 0x000fe400000e0000 */
[----:B----4-:R-:W-:-:S02]  /*d590*/  R2UR UR12, R222 ;  /* 0x00000000de0c72ca */ /* 0x010fc400000e0000 */
[----:B------:R-:W-:Y:S02]  /*d5a0*/  R2UR UR13, R223 ;  /* 0x00000000df0d72ca */ /* 0x000fe400000e0000 */
[----:B-----5:R-:W-:Y:S02]  /*d5b0*/  R2UR UR16, R220 ;  /* 0x00000000dc1072ca */ /* 0x020fe400000e0000 */
[----:B------:R-:W-:-:S05]  /*d5c0*/  R2UR UR17, R221 ;  /* 0x00000000dd1172ca */ /* 0x000fca00000e0000 */
        /* <DEDUP_REMOVED lines=10> */
.L_x_14772:
[----:B------:R0:W3:Y:S01]  /*d670*/  SYNCS.PHASECHK.TRANS64.TRYWAIT P2, [R211+URZ+0x32450], R218 ;  /* 0x032450dad30075a7 */ /* 0x0000e2000804017f */
[----:B------:R-:W-:Y:S05]  /*d680*/  @!P1 BRA `(.L_x_14773) ;  /* 0x0000000000049947 */ /* 0x000fea0003800000 */
[----:B------:R-:W-:Y:S01]  /*d690*/  BPT.TRAP 0x1 ;  /* 0x000000040000795c */ /* 0x000fe20000300000 */
.L_x_14773:
[----:B------:R-:W-:Y:S04]  /*d6a0*/  BSSY B0, `(.L_x_14774) ;  /* 0x0000004000007945 */ /* 0x000fe80003800000 */
[----:B---3--:R-:W-:Y:S05]  /*d6b0*/  @P2 BRA `(.L_x_14775) ;  /* 0x0000000000082947 */ /* 0x008fea0003800000 */
[----:B------:R-:W3:Y:S02]  /*d6c0*/  SYNCS.PHASECHK.TRANS64.TRYWAIT P2, [R211+URZ+0x32450], R218 ;  /* 0x032450dad30075a7 */ /* 0x000ee4000804017f */
[----:B---3--:R-:W-:Y:S05]  /*d6d0*/  @!P2 BRA `(.L_x_14776) ;  /* 0x000001680098a947 */ /* 0x008fea0003800000 */
.L_x_14775:
[----:B------:R-:W-:Y:S05]  /*d6e0*/  BSYNC B0 ;  /* 0x0000000000007941 */ /* 0x000fea0003800000 */
.L_x_14774:
[----:B------:R-:W-:Y:S05]  /*d6f0*/  WARPSYNC.ALL ;  /* 0x0000000000007948 */ /* 0x000fea0003800000 */
[----:B------:R-:W0:Y:S01]  /*d700*/  LDL R229, [R1+0x50] ;  /* 0x0000500001e57983 */ /* 0x000e220000100800 */
[----:B------:R-:W4:Y:S03]  /*d710*/  LDC R219, c[0x0][0x448] ;  /* 0x00011200ffdb7b82 */ /* 0x000f260000000800 */
[----:B------:R-:W0:Y:S01]  /*d720*/  LDL R222, [R1+0x6c] ;  /* 0x00006c0001de7983 */ /* 0x000e220000100800 */
[----:B----4-:R-:W-:-:S13]  /*d730*/  ISETP.NE.AND P2, PT, R219, 0x1, PT ;  /* 0x00000001db00780c */ /* 0x010fda0003f45270 */
[----:B------:R-:W4:Y:S08]  /*d740*/  @P2 LDC R220, c[0x0][0x44c] ;  /* 0x00011300ffdc2b82 */ /* 0x000f300000000800 */
[----:B------:R-:W5:Y:S01]  /*d750*/  @P2 LDC R219, c[0x0][0x450] ;  /* 0x00011400ffdb2b82 */ /* 0x000f620000000800 */
[----:B------:R-:W-:Y:S01]  /*d760*/  IMAD.MOV.U32 R221, RZ, RZ, 0x40000040 ;  /* 0x40000040ffdd7424 */ /* 0x000fe200078e00ff */
[----:B------:R-:W-:-:S02]  /*d770*/  R2UR UR4, R4 ;  /* 0x00000000040472ca */ /* 0x000fc400000e0000 */
[----:B------:R-:W-:Y:S02]  /*d780*/  R2UR UR5, R5 ;  /* 0x00000000050572ca */ /* 0x000fe400000e0000 */
[----:B------:R-:W-:Y:S01]  /*d790*/  R2UR UR7, R221 ;  /* 0x00000000dd0772ca */ /* 0x000fe200000e0000 */
[----:B------:R-:W-:Y:S01]  /*d7a0*/  WARPGROUP.ARRIVE ;  /* 0x00000000000079c5 */ /* 0x000fe20000000000 */
[----:B------:R-:W-:Y:S02]  /*d7b0*/  IMAD.MOV.U32 R223, RZ, RZ, 0x40000040 ;  /* 0x40000040ffdf7424 */ /* 0x000fe400078e00ff */
[----:B0123--:R-:W-:Y:S02]  /*d7c0*/  IMAD.IADD R218, R222, 0x1, R229 ;  /* 0x00000001deda7824 */ /* 0x00ffe400078e02e5 */
[----:B------:R-:W-:Y:S01]  /*d7d0*/  IMAD.MOV.U32 R221, RZ, RZ, 0x40000040 ;  /* 0x40000040ffdd7424 */ /* 0x000fe200078e00ff */
[----:B------:R-:W2:Y:S01]  /*d7e0*/  LDL R229, [R1+0x5c] ;  /* 0x00005c0001e57983 */ /* 0x000ea20000100800 */
[----:B----4-:R-:W-:-:S05]  /*d7f0*/  @P2 IMAD.HI.U32 R220, R218, R220, RZ ;  /* 0x000000dcdadc2227 */ /* 0x010fca00078e00ff */
[----:B-----5:R-:W-:Y:S01]  /*d800*/  @P2 SHF.R.U32.HI R218, RZ, R219, R220 ;  /* 0x000000dbffda2219 */ /* 0x020fe200000116dc */
[----:B------:R-:W-:-:S04]  /*d810*/  IMAD.MOV.U32 R220, RZ, RZ, 0xc00 ;  /* 0x00000c00ffdc7424 */ /* 0x000fc800078e00ff */
[----:B------:R-:W-:-:S05]  /*d820*/  IMAD R220, R2, R220, UR39 ;  /* 0x0000002702dc7e24 */ /* 0x000fca000f8e02dc */
[----:B------:R-:W-:-:S13]  /*d830*/  R2UR UR6, R220 ;  /* 0x00000000dc0672ca */ /* 0x000fda00000e0000 */
[----:B------:R-:W-:Y:S01]  /*d840*/  HGMMA.64x96x16.F32.BF16 R152, gdesc[UR4], R152, gsb0 ;  /* 0x01600000049879f0 */ /* 0x000fe20008001898 */
[----:B------:R-:W-:Y:S01]  /*d850*/  VIADD R222, R220, 0x2 ;  /* 0x00000002dcde7836 */ /* 0x000fe20000000000 */
[----:B------:R-:W-:Y:S02]  /*d860*/  R2UR UR7, R223 ;  /* 0x00000000df0772ca */ /* 0x000fe400000e0000 */
[----:B------:R-:W-:Y:S02]  /*d870*/  R2UR UR4, R236 ;  /* 0x00000000ec0472ca */ /* 0x000fe400000e0000 */
        /* <DEDUP_REMOVED lines=119> */
[----:B------:R-:W-:Y:S01]  /*dff0*/  VIADD R220, R220, 0x906 ;  /* 0x00000906dcdc7836 */ /* 0x000fe20000000000 */
        /* <DEDUP_REMOVED lines=17> */
[----:B------:R0:W1:Y:S08]  /*e110*/  MUFU.TANH R165, R172 ;  /* 0x000000ac00a57308 */ /* 0x0000700000002400 */
[----:B------:R3:W4:Y:S01]  /*e120*/  MUFU.TANH R164, R169 ;  /* 0x000000a900a47308 */ /* 0x0007220000002400 */
[----:B0-----:R-:W-:-:S02]  /*e130*/  FMUL.FTZ R172, R173, UR51 ;  /* 0x00000033adac7c20 */ /* 0x001fc40008410000 */
[----:B------:R-:W5:Y:S04]  /*e140*/  LDL R173, [R1+0x28] ;  /* 0x0000280001ad7983 */ /* 0x000f680000100800 */
[----:B---3--:R-:W5:Y:S01]  /*e150*/  LDL R169, [R1+0x24] ;  /* 0x0000240001a97983 */ /* 0x008f620000100800 */
[----:B------:R-:W-:Y:S01]  /*e160*/  FMUL.FTZ R176, R176, UR51 ;  /* 0x00000033b0b07c20 */ /* 0x000fe20008410000 */
[----:B------:R-:W-:Y:S01]  /*e170*/  FMUL.FTZ R220, R160, UR51 ;  /* 0x00000033a0dc7c20 */ /* 0x000fe20008410000 */
[----:B------:R-:W-:Y:S02]  /*e180*/  FMUL.FTZ R160, R168, UR51 ;  /* 0x00000033a8a07c20 */ /* 0x000fe40008410000 */
[----:B------:R0:W3:Y:S02]  /*e190*/  MUFU.TANH R168, R176 ;  /* 0x000000b000a87308 */ /* 0x0000e40000002400 */
[----:B0-----:R-:W0:Y:S01]  /*e1a0*/  SHFL.IDX PT, R176, R218, RZ, 0x1c1f ;  /* 0x001c1fffdab07589 */ /* 0x001e2200000e0000 */
[----:B------:R-:W-:Y:S01]  /*e1b0*/  FMUL.FTZ R223, R153, UR51 ;  /* 0x0000003399df7c20 */ /* 0x000fe20008410000 */
[----:B------:R-:W-:Y:S01]  /*e1c0*/  FMUL.FTZ R219, R152, UR51 ;  /* 0x0000003398db7c20 */ /* 0x000fe20008410000 */
[----:B------:R-:W-:Y:S01]  /*e1d0*/  FMUL.FTZ R156, R156, UR51 ;  /* 0x000000339c9c7c20 */ /* 0x000fe20008410000 */
[----:B------:R-:W-:Y:S01]  /*e1e0*/  IMAD R153, R210, -0x60, RZ ;  /* 0xffffffa0d2997824 */ /* 0x000fe200078e02ff */
[----:B------:R-:W0:Y:S04]  /*e1f0*/  SHFL.IDX PT, R152, R218, 0x1, 0x1c1f ;  /* 0x003c1f00da987f89 */ /* 0x000e2800000e0000 */
[----:B--2---:R-:W-:Y:S01]  /*e200*/  IADD3 R153, -R229, 0x1, R153 ;  /* 0x00000001e5997810 */ /* 0x004fe20007ffe199 */
[----:B------:R-:W2:Y:S08]  /*e210*/  MUFU.TANH R156, R156 ;  /* 0x0000009c009c7308 */ /* 0x000eb00000002400 */
[----:B------:R-:W2:Y:S08]  /*e220*/  MUFU.TANH R219, R219 ;  /* 0x000000db00db7308 */ /* 0x000eb00000002400 */
[----:B------:R-:W2:Y:S08]  /*e230*/  MUFU.TANH R223, R223 ;  /* 0x000000df00df7308 */ /* 0x000eb00000002400 */
[----:B------:R-:W2:Y:S08]  /*e240*/  MUFU.TANH R157, R157 ;  /* 0x0000009d009d7308 */ /* 0x000eb00000002400 */
[----:B------:R-:W2:Y:S08]  /*e250*/  MUFU.TANH R222, R222 ;  /* 0x000000de00de7308 */ /* 0x000eb00000002400 */
[----:B------:R-:W2:Y:S01]  /*e260*/  MUFU.TANH R220, R220 ;  /* 0x000000dc00dc7308 */ /* 0x000ea20000002400 */
[----:B------:R-:W-:-:S07]  /*e270*/  FMUL.FTZ R231, R177, UR51 ;  /* 0x00000033b1e77c20 */ /* 0x000fce0008410000 */
[----:B------:R-:W2:Y:S01]  /*e280*/  MUFU.TANH R160, R160 ;  /* 0x000000a000a07308 */ /* 0x000ea20000002400 */
[----:B------:R-:W-:-:S07]  /*e290*/  FMUL.FTZ R230, R180, UR51 ;  /* 0x00000033b4e67c20 */ /* 0x000fce0008410000 */
[----:B------:R-:W2:Y:S01]  /*e2a0*/  MUFU.TANH R161, R161 ;  /* 0x000000a100a17308 */ /* 0x000ea20000002400 */
[----:B------:R-:W-:-:S07]  /*e2b0*/  FMUL.FTZ R229, R181, UR51 ;  /* 0x00000033b5e57c20 */ /* 0x000fce0008410000 */
[----:B------:R-:W2:Y:S01]  /*e2c0*/  MUFU.TANH R221, R221 ;  /* 0x000000dd00dd7308 */ /* 0x000ea20000002400 */
[----:B-1----:R-:W-:-:S07]  /*e2d0*/  IMAD.MOV.U32 R181, RZ, RZ, R165 ;  /* 0x000000ffffb57224 */ /* 0x002fce00078e00a5 */
[----:B------:R-:W1:Y:S01]  /*e2e0*/  MUFU.TANH R172, R172 ;  /* 0x000000ac00ac7308 */ /* 0x000e620000002400 */
[----:B----4-:R-:W-:Y:S02]  /*e2f0*/  IMAD.MOV.U32 R180, RZ, RZ, R164 ;  /* 0x000000ffffb47224 */ /* 0x010fe400078e00a4 */
[----:B------:R-:W-:Y:S01]  /*e300*/  FMUL.FTZ R164, R184, UR51 ;  /* 0x00000033b8a47c20 */ /* 0x000fe20008410000 */
[----:B------:R-:W-:Y:S01]  /*e310*/  FMUL.FTZ R165, R185, UR51 ;  /* 0x00000033b9a57c20 */ /* 0x000fe20008410000 */
[----:B---3--:R-:W-:-:S03]  /*e320*/  IMAD.MOV.U32 R185, RZ, RZ, R168 ;  /* 0x000000ffffb97224 */ /* 0x008fc600078e00a8 */
[----:B------:R-:W3:Y:S01]  /*e330*/  MUFU.TANH R231, R231 ;  /* 0x000000e700e77308 */ /* 0x000ee20000002400 */
[----:B------:R-:W-:Y:S01]  /*e340*/  FMUL.FTZ R168, R188, UR51 ;  /* 0x00000033bca87c20 */ /* 0x000fe20008410000 */
[----:B------:R-:W-:-:S06]  /*e350*/  FMUL.FTZ R192, R192, UR51 ;  /* 0x00000033c0c07c20 */ /* 0x000fcc0008410000 */
[----:B------:R-:W4:Y:S08]  /*e360*/  MUFU.TANH R230, R230 ;  /* 0x000000e600e67308 */ /* 0x000f300000002400 */
[----:B------:R-:W4:Y:S08]  /*e370*/  MUFU.TANH R229, R229 ;  /* 0x000000e500e57308 */ /* 0x000f300000002400 */
[----:B------:R-:W4:Y:S08]  /*e380*/  MUFU.TANH R164, R164 ;  /* 0x000000a400a47308 */ /* 0x000f300000002400 */
[----:B------:R-:W4:Y:S08]  /*e390*/  MUFU.TANH R165, R165 ;  /* 0x000000a500a57308 */ /* 0x000f300000002400 */
[----:B------:R-:W4:Y:S01]  /*e3a0*/  MUFU.TANH R168, R168 ;  /* 0x000000a800a87308 */ /* 0x000f220000002400 */
[----:B------:R-:W-:Y:S01]  /*e3b0*/  FMUL.FTZ R188, R196, UR51 ;  /* 0x00000033c4bc7c20 */ /* 0x000fe20008410000 */
[----:B------:R-:W-:-:S06]  /*e3c0*/  FMUL.FTZ R154, R154, UR51 ;  /* 0x000000339a9a7c20 */ /* 0x000fcc0008410000 */
[----:B------:R-:W-:Y:S01]  /*e3d0*/  MUFU.TANH R188, R188 ;  /* 0x000000bc00bc7308 */ /* 0x000fe20000002400 */
[----:B-----5:R-:W-:-:S05]  /*e3e0*/  IADD3 R153, -R169, R153, R173 ;  /* 0x00000099a9997210 */ /* 0x020fca0007ffe1ad */
[----:B0-----:R-:W-:-:S05]  /*e3f0*/  IMAD.IADD R176, R153, 0x1, R176 ;  /* 0x0000000199b07824 */ /* 0x001fca00078e02b0 */
[C---:B------:R-:W-:Y:S02]  /*e400*/  ISETP.GT.AND P3, PT, R176.reuse, 0x8, PT ;  /* 0x00000008b000780c */ /* 0x040fe40003f64270 */
[C---:B------:R-:W-:Y:S02]  /*e410*/  ISETP.GT.AND P2, PT, R176.reuse, RZ, PT ;  /* 0x000000ffb000720c */ /* 0x040fe40003f44270 */
[----:B------:R-:W-:Y:S02]  /*e420*/  ISETP.GT.AND P4, PT, R176, 0x1, PT ;  /* 0x00000001b000780c */ /* 0x000fe40003f84270 */
[----:B--2---:R-:W-:Y:S01]  /*e430*/  FSEL R177, R156, -INF , P3 ;  /* 0xff8000009cb17808 */ /* 0x004fe20001800000 */
[----:B------:R-:W-:Y:S01]  /*e440*/  IMAD.IADD R152, R153, 0x1, R152 ;  /* 0x0000000199987824 */ /* 0x000fe200078e0298 */
[----:B------:R-:W-:Y:S02]  /*e450*/  ISETP.GT.AND P3, PT, R176, 0x11, PT ;  /* 0x00000011b000780c */ /* 0x000fe40003f64270 */
[----:B------:R-:W-:-:S02]  /*e460*/  FSEL R153, R219, -INF , P2 ;  /* 0xff800000db997808 */ /* 0x000fc40001000000 */
[----:B------:R-:W-:Y:S02]  /*e470*/  FSEL R223, R223, -INF , P4 ;  /* 0xff800000dfdf7808 */ /* 0x000fe40002000000 */
[C---:B------:R-:W-:Y:S02]  /*e480*/  ISETP.GT.AND P2, PT, R176.reuse, 0x9, PT ;  /* 0x00000009b000780c */ /* 0x040fe40003f44270 */
[C---:B------:R-:W-:Y:S02]  /*e490*/  ISETP.GT.AND P4, PT, R176.reuse, 0x10, PT ;  /* 0x00000010b000780c */ /* 0x040fe40003f84270 */
[----:B------:R-:W-:Y:S02]  /*e4a0*/  FSEL R218, R157, -INF , P3 ;  /* 0xff8000009dda7808 */ /* 0x000fe40001800000 */
[----:B------:R-:W-:Y:S02]  /*e4b0*/  ISETP.GT.AND P3, PT, R176, 0x20, PT ;  /* 0x00000020b000780c */ /* 0x000fe40003f64270 */
[----:B------:R-:W-:-:S02]  /*e4c0*/  FSEL R222, R222, -INF , P2 ;  /* 0xff800000dede7808 */ /* 0x000fc40001000000 */
[----:B------:R-:W-:Y:S01]  /*e4d0*/  FSEL R220, R220, -INF , P4 ;  /* 0xff800000dcdc7808 */ /* 0x000fe20002000000 */
[----:B------:R-:W-:Y:S01]  /*e4e0*/  FMUL.FTZ R169, R189, UR51 ;  /* 0x00000033bda97c20 */ /* 0x000fe20008410000 */
[C---:B------:R-:W-:Y:S02]  /*e4f0*/  ISETP.GT.AND P2, PT, R176.reuse, 0x18, PT ;  /* 0x00000018b000780c */ /* 0x040fe40003f44270 */
[----:B------:R-:W-:Y:S02]  /*e500*/  ISETP.GT.AND P4, PT, R176, 0x19, PT ;  /* 0x00000019b000780c */ /* 0x000fe40003f84270 */
[----:B------:R-:W-:Y:S02]  /*e510*/  FSEL R173, R160, -INF , P3 ;  /* 0xff800000a0ad7808 */ /* 0x000fe40001800000 */
[----:B------:R-:W-:Y:S02]  /*e520*/  ISETP.GT.AND P3, PT, R176, 0x29, PT ;  /* 0x00000029b000780c */ /* 0x000fe40003f64270 */
[----:B------:R-:W-:-:S02]  /*e530*/  FSEL R219, R161, -INF , P2 ;  /* 0xff800000a1db7808 */ /* 0x000fc40001000000 */
[----:B------:R-:W-:Y:S02]  /*e540*/  FSEL R221, R221, -INF , P4 ;  /* 0xff800000dddd7808 */ /* 0x000fe40002000000 */
[C---:B------:R-:W-:Y:S02]  /*e550*/  ISETP.GT.AND P2, PT, R176.reuse, 0x21, PT ;  /* 0x00000021b000780c */ /* 0x040fe40003f44270 */
[----:B------:R-:W-:Y:S01]  /*e560*/  ISETP.GT.AND P4, PT, R176, 0x28, PT ;  /* 0x00000028b000780c */ /* 0x000fe20003f84270 */
[----:B------:R-:W0:Y:S01]  /*e570*/  MUFU.TANH R169, R169 ;  /* 0x000000a900a97308 */ /* 0x000e220000002400 */
[----:B-1----:R-:W-:Y:S02]  /*e580*/  FSEL R184, R172, -INF , P3 ;  /* 0xff800000acb87808 */ /* 0x002fe40001800000 */
[----:B------:R-:W-:Y:S02]  /*e590*/  FSEL R180, R180, -INF , P2 ;  /* 0xff800000b4b47808 */ /* 0x000fe40001000000 */
[----:B------:R-:W-:-:S03]  /*e5a0*/  FSEL R181, R181, -INF , P4 ;  /* 0xff800000b5b57808 */ /* 0x000fc60002000000 */
[----:B------:R-:W1:Y:S01]  /*e5b0*/  MUFU.TANH R172, R192 ;  /* 0x000000c000ac7308 */ /* 0x000e620000002400 */
[C---:B------:R-:W-:Y:S02]  /*e5c0*/  ISETP.GT.AND P2, PT, R176.reuse, 0x30, PT ;  /* 0x00000030b000780c */ /* 0x040fe40003f44270 */
[C---:B------:R-:W-:Y:S02]  /*e5d0*/  ISETP.GT.AND P4, PT, R176.reuse, 0x31, PT ;  /* 0x00000031b000780c */ /* 0x040fe40003f84270 */
[----:B------:R-:W-:Y:S02]  /*e5e0*/  ISETP.GT.AND P3, PT, R176, 0x38, PT ;  /* 0x00000038b000780c */ /* 0x000fe40003f64270 */
[----:B------:R-:W-:Y:S02]  /*e5f0*/  FSEL R156, R185, -INF , P2 ;  /* 0xff800000b99c7808 */ /* 0x000fe40001000000 */
[----:B---3--:R-:W-:Y:S02]  /*e600*/  FSEL R157, R231, -INF , P4 ;  /* 0xff800000e79d7808 */ /* 0x008fe40002000000 */
[----:B----4-:R-:W-:-:S02]  /*e610*/  FSEL R160, R230, -INF , P3 ;  /* 0xff800000e6a07808 */ /* 0x010fc40001800000 */
[C---:B------:R-:W-:Y:S02]  /*e620*/  ISETP.GT.AND P2, PT, R176.reuse, 0x39, PT ;  /* 0x00000039b000780c */ /* 0x040fe40003f44270 */
[C---:B------:R-:W-:Y:S02]  /*e630*/  ISETP.GT.AND P4, PT, R176.reuse, 0x40, PT ;  /* 0x00000040b000780c */ /* 0x040fe40003f84270 */
[----:B------:R-:W-:Y:S02]  /*e640*/  ISETP.GT.AND P3, PT, R176, 0x41, PT ;  /* 0x00000041b000780c */ /* 0x000fe40003f64270 */
[----:B------:R-:W-:Y:S02]  /*e650*/  FSEL R161, R229, -INF , P2 ;  /* 0xff800000e5a17808 */ /* 0x000fe40001000000 */
[----:B------:R-:W-:Y:S02]  /*e660*/  FSEL R164, R164, -INF , P4 ;  /* 0xff800000a4a47808 */ /* 0x000fe40002000000 */
[----:B------:R-:W-:-:S02]  /*e670*/  FSEL R165, R165, -INF , P3 ;  /* 0xff800000a5a57808 */ /* 0x000fc40001800000 */
[C---:B------:R-:W-:Y:S02]  /*e680*/  ISETP.GT.AND P2, PT, R176.reuse, 0x48, PT ;  /* 0x00000048b000780c */ /* 0x040fe40003f44270 */
[C---:B------:R-:W-:Y:S02]  /*e690*/  ISETP.GT.AND P4, PT, R176.reuse, 0x49, PT ;  /* 0x00000049b000780c */ /* 0x040fe40003f84270 */
[----:B------:R-:W-:Y:S02]  /*e6a0*/  ISETP.GT.AND P3, PT, R176, 0x50, PT ;  /* 0x00000050b000780c */ /* 0x000fe40003f64270 */
[----:B------:R-:W-:Y:S02]  /*e6b0*/  FSEL R168, R168, -INF , P2 ;  /* 0xff800000a8a87808 */ /* 0x000fe40001000000 */
[----:B0-----:R-:W-:Y:S02]  /*e6c0*/  FSEL R169, R169, -INF , P4 ;  /* 0xff800000a9a97808 */ /* 0x001fe40002000000 */
[----:B-1----:R-:W-:-:S02]  /*e6d0*/  FSEL R172, R172, -INF , P3 ;  /* 0xff800000acac7808 */ /* 0x002fc40001800000 */
[C---:B------:R-:W-:Y:S02]  /*e6e0*/  ISETP.GT.AND P2, PT, R176.reuse, 0x51, PT ;  /* 0x00000051b000780c */ /* 0x040fe40003f44270 */
[C---:B------:R-:W-:Y:S02]  /*e6f0*/  ISETP.GT.AND P4, PT, R176.reuse, 0x58, PT ;  /* 0x00000058b000780c */ /* 0x040fe40003f84270 */
[----:B------:R-:W-:Y:S02]  /*e700*/  ISETP.GT.AND P3, PT, R176, 0x59, PT ;  /* 0x00000059b000780c */ /* 0x000fe40003f64270 */
        /* <DEDUP_REMOVED lines=14> */
[----:B------:R-:W-:-:S03]  /*e7f0*/  FMUL.FTZ R185, R193, UR51 ;  /* 0x00000033c1b97c20 */ /* 0x000fc60008410000 */
[----:B------:R-:W-:-:S04]  /*e800*/  FMNMX.FTZ R176, R160, R176, !PT ;  /* 0x000000b0a0b07209 */ /* 0x000fc80007810000 */
[----:B------:R-:W-:Y:S01]  /*e810*/  FMNMX.FTZ R176, R161, R176, !PT ;  /* 0x000000b0a1b07209 */ /* 0x000fe20007810000 */
[----:B------:R-:W0:Y:S01]  /*e820*/  MUFU.TANH R185, R185 ;  /* 0x000000b900b97308 */ /* 0x000e220000002400 */
[----:B------:R-:W-:Y:S02]  /*e830*/  FMUL.FTZ R189, R197, UR51 ;  /* 0x00000033c5bd7c20 */ /* 0x000fe40008410000 */
[----:B------:R-:W-:-:S04]  /*e840*/  FMNMX.FTZ R176, R164, R176, !PT ;  /* 0x000000b0a4b07209 */ /* 0x000fc80007810000 */
[----:B------:R-:W-:Y:S01]  /*e850*/  FMNMX.FTZ R176, R165, R176, !PT ;  /* 0x000000b0a5b07209 */ /* 0x000fe20007810000 */
[----:B------:R1:W-:Y:S08]  /*e860*/  MUFU.TANH R231, R154 ;  /* 0x0000009a00e77308 */ /* 0x0003f00000002400 */
[----:B------:R-:W2:Y:S01]  /*e870*/  MUFU.TANH R189, R189 ;  /* 0x000000bd00bd7308 */ /* 0x000ea20000002400 */
[----:B-1----:R-:W-:-:S04]  /*e880*/  FMNMX.FTZ R154, R168, R176, !PT ;  /* 0x000000b0a89a7209 */ /* 0x002fc80007810000 */
[----:B------:R-:W-:Y:S02]  /*e890*/  FMNMX.FTZ R154, R169, R154, !PT ;  /* 0x0000009aa99a7209 */ /* 0x000fe40007810000 */
[----:B0-----:R-:W-:Y:S02]  /*e8a0*/  FSEL R185, R185, -INF , P2 ;  /* 0xff800000b9b97808 */ /* 0x001fe40001000000 */
[----:B------:R-:W-:Y:S02]  /*e8b0*/  FMNMX.FTZ R154, R172, R154, !PT ;  /* 0x0000009aac9a7209 */ /* 0x000fe40007810000 */
[----:B------:R-:W-:Y:S02]  /*e8c0*/  FSEL R188, R188, -INF , P4 ;  /* 0xff800000bcbc7808 */ /* 0x000fe40002000000 */
[----:B------:R-:W-:Y:S02]  /*e8d0*/  FMNMX.FTZ R154, R185, R154, !PT ;  /* 0x0000009ab99a7209 */ /* 0x000fe40007810000 */
[----:B--2---:R-:W-:-:S02]  /*e8e0*/  FSEL R189, R189, -INF , P3 ;  /* 0xff800000bdbd7808 */ /* 0x004fc40001800000 */
[----:B------:R-:W-:Y:S01]  /*e8f0*/  FMNMX.FTZ R154, R188, R154, !PT ;  /* 0x0000009abc9a7209 */ /* 0x000fe20007810000 */
[----:B------:R-:W-:-:S03]  /*e900*/  FMUL.FTZ R192, R155, UR51 ;  /* 0x000000339bc07c20 */ /* 0x000fc60008410000 */
[----:B------:R-:W-:Y:S01]  /*e910*/  FMNMX.FTZ R154, R189, R154, !PT ;  /* 0x0000009abd9a7209 */ /* 0x000fe20007810000 */
[----:B------:R-:W-:-:S04]  /*e920*/  FMUL.FTZ R155, R158, UR51 ;  /* 0x000000339e9b7c20 */ /* 0x000fc80008410000 */
[----:B------:R-:W0:Y:S01]  /*e930*/  SHFL.BFLY PT, R158, R154, 0x2, 0x1f ;  /* 0x0c401f009a9e7f89 */ /* 0x000e2200000e0000 */
[----:B------:R-:W-:Y:S01]  /*e940*/  FMUL.FTZ R229, R159, UR51 ;  /* 0x000000339fe57c20 */ /* 0x000fe20008410000 */
[----:B------:R-:W1:Y:S01]  /*e950*/  MUFU.TANH R192, R192 ;  /* 0x000000c000c07308 */ /* 0x000e620000002400 */
[----:B------:R-:W-:Y:S01]  /*e960*/  FMUL.FTZ R196, R162, UR51 ;  /* 0x00000033a2c47c20 */ /* 0x000fe20008410000 */
[----:B------:R-:W-:Y:S01]  /*e970*/  FMUL.FTZ R197, R163, UR51 ;  /* 0x00000033a3c57c20 */ /* 0x000fe20008410000 */
[----:B0-----:R-:W-:-:S05]  /*e980*/  FMNMX.FTZ R158, R154, R158, !PT ;  /* 0x0000009e9a9e7209 */ /* 0x001fca0007810000 */
[----:B------:R-:W0:Y:S01]  /*e990*/  SHFL.BFLY PT, R176, R158, 0x1, 0x1f ;  /* 0x0c201f009eb07f89 */ /* 0x000e2200000e0000 */
[----:B------:R-:W2:Y:S01]  /*e9a0*/  MUFU.TANH R155, R155 ;  /* 0x0000009b009b7308 */ /* 0x000ea20000002400 */
[----:B------:R-:W-:Y:S02]  /*e9b0*/  IMAD.MOV.U32 R159, RZ, RZ, R231 ;  /* 0x000000ffff9f7224 */ /* 0x000fe400078e00e7 */
[----:B------:R-:W-:Y:S01]  /*e9c0*/  FMUL.FTZ R231, R166, UR51 ;  /* 0x00000033a6e77c20 */ /* 0x000fe20008410000 */
[----:B------:R-:W-:-:S04]  /*e9d0*/  FMUL.FTZ R230, R167, UR51 ;  /* 0x00000033a7e67c20 */ /* 0x000fc80008410000 */
[----:B------:R-:W3:Y:S01]  /*e9e0*/  MUFU.TANH R229, R229 ;  /* 0x000000e500e57308 */ /* 0x000ee20000002400 */
[----:B------:R-:W-:Y:S01]  /*e9f0*/  ISETP.GT.AND P3, PT, R152, RZ, PT ;  /* 0x000000ff9800720c */ /* 0x000fe20003f64270 */
[----:B------:R-:W-:Y:S01]  /*ea00*/  FMUL.FTZ R163, R170, UR51 ;  /* 0x00000033aaa37c20 */ /* 0x000fe20008410000 */
[----:B------:R-:W-:-:S05]  /*ea10*/  ISETP.GT.AND P4, PT, R152, 0x1, PT ;  /* 0x000000019800780c */ /* 0x000fca0003f84270 */
[----:B------:R-:W4:Y:S01]  /*ea20*/  MUFU.TANH R196, R196 ;  /* 0x000000c400c47308 */ /* 0x000f220000002400 */
[----:B------:R-:W-:-:S07]  /*ea30*/  FMUL.FTZ R170, R171, UR51 ;  /* 0x00000033abaa7c20 */ /* 0x000fce0008410000 */
[----:B------:R-:W5:Y:S01]  /*ea40*/  MUFU.TANH R197, R197 ;  /* 0x000000c500c57308 */ /* 0x000f620000002400 */
[----:B0-----:R-:W-:Y:S02]  /*ea50*/  FMNMX.FTZ R176, R158, R176, !PT ;  /* 0x000000b09eb07209 */ /* 0x001fe40007810000 */
[----:B------:R-:W-:Y:S02]  /*ea60*/  FSEL R158, R159, -INF , P3 ;  /* 0xff8000009f9e7808 */ /* 0x000fe40001800000 */
[----:B------:R-:W-:-:S03]  /*ea70*/  ISETP.GT.AND P3, PT, R152, 0x8, PT ;  /* 0x000000089800780c */ /* 0x000fc60003f64270 */
[----:B------:R-:W0:Y:S01]  /*ea80*/  MUFU.TANH R231, R231 ;  /* 0x000000e700e77308 */ /* 0x000e220000002400 */
[----:B-1----:R-:W-:Y:S01]  /*ea90*/  FSEL R159, R192, -INF , P4 ;  /* 0xff800000c09f7808 */ /* 0x002fe20002000000 */
[----:B------:R-:W-:Y:S01]  /*eaa0*/  FMUL.FTZ R166, R174, UR51 ;  /* 0x00000033aea67c20 */ /* 0x000fe20008410000 */
[----:B------:R-:W-:Y:S01]  /*eab0*/  ISETP.GT.AND P4, PT, R152, 0x9, PT ;  /* 0x000000099800780c */ /* 0x000fe20003f84270 */
[----:B------:R-:W-:-:S04]  /*eac0*/  FMUL.FTZ R193, R175, UR51 ;  /* 0x00000033afc17c20 */ /* 0x000fc80008410000 */
[----:B------:R-:W1:Y:S01]  /*ead0*/  MUFU.TANH R230, R230 ;  /* 0x000000e600e67308 */ /* 0x000e620000002400 */
[----:B------:R-:W-:Y:S02]  /*eae0*/  FSETP.NEU.FTZ.AND P2, PT, R176, -INF , PT ;  /* 0xff800000b000780b */ /* 0x000fe40003f5d000 */
[----:B--2---:R-:W-:Y:S02]  /*eaf0*/  FSEL R155, R155, -INF , P3 ;  /* 0xff8000009b9b7808 */ /* 0x004fe40001800000 */
[----:B------:R-:W-:-:S03]  /*eb00*/  ISETP.GT.AND P3, PT, R152, 0x10, PT ;  /* 0x000000109800780c */ /* 0x000fc60003f64270 */
[----:B------:R-:W2:Y:S01]  /*eb10*/  MUFU.TANH R163, R163 ;  /* 0x000000a300a37308 */ /* 0x000ea20000002400 */
[----:B---3--:R-:W-:Y:S01]  /*eb20*/  FSEL R229, R229, -INF , P4 ;  /* 0xff800000e5e57808 */ /* 0x008fe20002000000 */
[----:B------:R-:W-:Y:S01]  /*eb30*/  FMUL.FTZ R178, R178, UR51 ;  /* 0x00000033b2b27c20 */ /* 0x000fe20008410000 */
[----:B------:R-:W-:Y:S01]  /*eb40*/  ISETP.GT.AND P4, PT, R152, 0x11, PT ;  /* 0x000000119800780c */ /* 0x000fe20003f84270 */
[----:B------:R-:W-:-:S04]  /*eb50*/  FMUL.FTZ R171, R179, UR51 ;  /* 0x00000033b3ab7c20 */ /* 0x000fc80008410000 */
[----:B------:R-:W-:Y:S01]  /*eb60*/  MUFU.TANH R170, R170 ;  /* 0x000000aa00aa7308 */ /* 0x000fe20000002400 */
[----:B------:R-:W-:Y:S02]  /*eb70*/  FSEL R154, R176, RZ, P2 ;  /* 0x000000ffb09a7208 */ /* 0x000fe40001000000 */
[----:B----4-:R-:W-:Y:S02]  /*eb80*/  FSEL R196, R196, -INF , P3 ;  /* 0xff800000c4c47808 */ /* 0x010fe40001800000 */
[----:B------:R-:W-:-:S03]  /*eb90*/  ISETP.GT.AND P3, PT, R152, 0x18, PT ;  /* 0x000000189800780c */ /* 0x000fc60003f64270 */
[----:B------:R-:W3:Y:S01]  /*eba0*/  MUFU.TANH R166, R166 ;  /* 0x000000a600a67308 */ /* 0x000ee20000002400 */
[----:B-----5:R-:W-:Y:S01]  /*ebb0*/  FSEL R197, R197, -INF , P4 ;  /* 0xff800000c5c57808 */ /* 0x020fe20002000000 */
[----:B------:R-:W-:Y:S01]  /*ebc0*/  FMUL.FTZ R174, R182, UR51 ;  /* 0x00000033b6ae7c20 */ /* 0x000fe20008410000 */
[----:B------:R-:W-:Y:S01]  /*ebd0*/  ISETP.GT.AND P4, PT, R152, 0x19, PT ;  /* 0x000000199800780c */ /* 0x000fe20003f84270 */
[----:B------:R-:W-:-:S04]  /*ebe0*/  FADD.FTZ R154, -R154, R217 ;  /* 0x000000d99a9a7221 */ /* 0x000fc80000010100 */
[----:B------:R-:W4:Y:S01]  /*ebf0*/  MUFU.TANH R193, R193 ;  /* 0x000000c100c17308 */ /* 0x000f220000002400 */
[----:B------:R-:W-:Y:S01]  /*ec00*/  FMUL.FTZ R175, R183, UR51 ;  /* 0x00000033b7af7c20 */ /* 0x000fe20008410000 */
[----:B0-----:R-:W-:Y:S01]  /*ec10*/  FSEL R217, R231, -INF , P3 ;  /* 0xff800000e7d97808 */ /* 0x001fe20001800000 */
[----:B------:R-:W-:Y:S01]  /*ec20*/  FMUL.FTZ R190, R190, UR51 ;  /* 0x00000033bebe7c20 */ /* 0x000fe20008410000 */
[----:B------:R-:W-:Y:S02]  /*ec30*/  ISETP.GT.AND P3, PT, R152, 0x20, PT ;  /* 0x000000209800780c */ /* 0x000fe40003f64270 */
[----:B-1----:R-:W-:Y:S02]  /*ec40*/  FSEL R230, R230, -INF , P4 ;  /* 0xff800000e6e67808 */ /* 0x002fe40002000000 */
[----:B------:R-:W0:Y:S01]  /*ec50*/  MUFU.TANH R178, R178 ;  /* 0x000000b200b27308 */ /* 0x000e220000002400 */
[----:B------:R-:W-:Y:S01]  /*ec60*/  ISETP.GT.AND P4, PT, R152, 0x21, PT ;  /* 0x000000219800780c */ /* 0x000fe20003f84270 */
[----:B------:R-:W-:Y:S01]  /*ec70*/  FMUL.FTZ R167, R186, UR51 ;  /* 0x00000033baa77c20 */ /* 0x000fe20008410000 */
[----:B------:R-:W-:-:S05]  /*ec80*/  FMUL.FTZ R162, R187, UR51 ;  /* 0x00000033bba27c20 */ /* 0x000fca0008410000 */
[----:B------:R-:W1:Y:S01]  /*ec90*/  MUFU.TANH R171, R171 ;  /* 0x000000ab00ab7308 */ /* 0x000e620000002400 */
[----:B--2---:R-:W-:Y:S02]  /*eca0*/  FSEL R187, R163, -INF , P3 ;  /* 0xff800000a3bb7808 */ /* 0x004fe40001800000 */
[----:B------:R-:W-:-:S05]  /*ecb0*/  ISETP.GT.AND P3, PT, R152, 0x28, PT ;  /* 0x000000289800780c */ /* 0x000fca0003f64270 */
[----:B------:R-:W2:Y:S01]  /*ecc0*/  MUFU.TANH R174, R174 ;  /* 0x000000ae00ae7308 */ /* 0x000ea20000002400 */
[----:B------:R-:W-:-:S07]  /*ecd0*/  FMUL.FTZ R191, R191, UR51 ;  /* 0x00000033bfbf7c20 */ /* 0x000fce0008410000 */
[----:B------:R-:W5:Y:S01]  /*ece0*/  MUFU.TANH R175, R175 ;  /* 0x000000af00af7308 */ /* 0x000f620000002400 */
[----:B---3--:R-:W-:-:S07]  /*ecf0*/  FSEL R192, R166, -INF , P3 ;  /* 0xff800000a6c07808 */ /* 0x008fce0001800000 */
[----:B------:R3:W-:Y:S01]  /*ed00*/  MUFU.TANH R163, R190 ;  /* 0x000000be00a37308 */ /* 0x0007e20000002400 */
[----:B------:R-:W-:Y:S02]  /*ed10*/  ISETP.GT.AND P3, PT, R152, 0x30, PT ;  /* 0x000000309800780c */ /* 0x000fe40003f64270 */
[----:B---3--:R-:W-:Y:S02]  /*ed20*/  FSEL R190, R170, -INF , P4 ;  /* 0xff800000aabe7808 */ /* 0x008fe40002000000 */
[----:B------:R-:W-:-:S03]  /*ed30*/  ISETP.GT.AND P4, PT, R152, 0x29, PT ;  /* 0x000000299800780c */ /* 0x000fc60003f84270 */
[----:B------:R-:W3:Y:S01]  /*ed40*/  MUFU.TANH R167, R167 ;  /* 0x000000a700a77308 */ /* 0x000ee20000002400 */
[----:B----4-:R-:W-:Y:S02]  /*ed50*/  FSEL R193, R193, -INF , P4 ;  /* 0xff800000c1c17808 */ /* 0x010fe40002000000 */
[----:B------:R-:W-:-:S05]  /*ed60*/  ISETP.GT.AND P4, PT, R152, 0x31, PT ;  /* 0x000000319800780c */ /* 0x000fca0003f84270 */
[----:B------:R-:W4:Y:S01]  /*ed70*/  MUFU.TANH R162, R162 ;  /* 0x000000a200a27308 */ /* 0x000f220000002400 */
[----:B0-----:R-:W-:Y:S02]  /*ed80*/  FSEL R179, R178, -INF , P3 ;  /* 0xff800000b2b37808 */ /* 0x001fe40001800000 */
[----:B-1----:R-:W-:Y:S02]  /*ed90*/  FSEL R171, R171, -INF , P4 ;  /* 0xff800000abab7808 */ /* 0x002fe40002000000 */
[----:B------:R-:W-:-:S03]  /*eda0*/  ISETP.GT.AND P3, PT, R152, 0x38, PT ;  /* 0x000000389800780c */ /* 0x000fc60003f64270 */
[----:B------:R-:W0:Y:S01]  /*edb0*/  MUFU.TANH R166, R191 ;  /* 0x000000bf00a67308 */ /* 0x000e220000002400 */
[----:B------:R-:W-:Y:S01]  /*edc0*/  ISETP.GT.AND P4, PT, R152, 0x39, PT ;  /* 0x000000399800780c */ /* 0x000fe20003f84270 */
[----:B------:R-:W-:Y:S01]  /*edd0*/  UMOV UR43, UR49 ;  /* 0x00000031002b7c82 */ /* 0x000fe20008000000 */
[----:B--2---:R-:W-:Y:S02]  /*ede0*/  FSEL R174, R174, -INF , P3 ;  /* 0xff800000aeae7808 */ /* 0x004fe40001800000 */
[----:B-----5:R-:W-:Y:S01]  /*edf0*/  FSEL R175, R175, -INF , P4 ;  /* 0xff800000afaf7808 */ /* 0x020fe20002000000 */
[----:B------:R-:W-:Y:S01]  /*ee00*/  FMUL.FTZ R182, R176, UR43 ;  /* 0x0000002bb0b67c20 */ /* 0x000fe20008410000 */
[C---:B------:R-:W-:Y:S02]  /*ee10*/  ISETP.GT.AND P3, PT, R152.reuse, 0x40, PT ;  /* 0x000000409800780c */ /* 0x040fe40003f64270 */
[----:B------:R-:W-:Y:S02]  /*ee20*/  ISETP.GT.AND P4, PT, R152, 0x41, PT ;  /* 0x000000419800780c */ /* 0x000fe40003f84270 */
[----:B---3--:R-:W-:-:S02]  /*ee30*/  FSEL R167, R167, -INF , P3 ;  /* 0xff800000a7a77808 */ /* 0x008fc40001800000 */
[----:B----4-:R-:W-:Y:S02]  /*ee40*/  FSEL R162, R162, -INF , P4 ;  /* 0xff800000a2a27808 */ /* 0x010fe40002000000 */
[C---:B------:R-:W-:Y:S02]  /*ee50*/  ISETP.GT.AND P3, PT, R152.reuse, 0x48, PT ;  /* 0x000000489800780c */ /* 0x040fe40003f64270 */
[----:B------:R-:W-:Y:S02]  /*ee60*/  ISETP.GT.AND P4, PT, R152, 0x49, PT ;  /* 0x000000499800780c */ /* 0x000fe40003f84270 */
[----:B------:R-:W-:Y:S02]  /*ee70*/  FSEL R182, R182, RZ, P2 ;  /* 0x000000ffb6b67208 */ /* 0x000fe40001000000 */
[----:B------:R-:W-:Y:S02]  /*ee80*/  FSEL R163, R163, -INF , P3 ;  /* 0xff800000a3a37808 */ /* 0x000fe40001800000 */
[----:B0-----:R-:W-:Y:S01]  /*ee90*/  FSEL R166, R166, -INF , P4 ;  /* 0xff800000a6a67808 */ /* 0x001fe20002000000 */
[----:B------:R-:W-:Y:S01]  /*eea0*/  FMUL.FTZ R194, R194, UR51 ;  /* 0x00000033c2c27c20 */ /* 0x000fe20008410000 */
[----:B------:R-:W-:-:S02]  /*eeb0*/  ISETP.GT.AND P3, PT, R152, 0x50, PT ;  /* 0x000000509800780c */ /* 0x000fc40003f64270 */
[C---:B------:R-:W-:Y:S02]  /*eec0*/  ISETP.GT.AND P4, PT, R152.reuse, 0x51, PT ;  /* 0x000000519800780c */ /* 0x040fe40003f84270 */
[C---:B------:R-:W-:Y:S02]  /*eed0*/  ISETP.GT.AND P5, PT, R152.reuse, 0x58, PT ;  /* 0x000000589800780c */ /* 0x040fe40003fa4270 */
[----:B------:R-:W-:Y:S01]  /*eee0*/  ISETP.GT.AND P6, PT, R152, 0x59, PT ;  /* 0x000000599800780c */ /* 0x000fe20003fc4270 */
[----:B------:R-:W-:Y:S01]  /*eef0*/  FFMA.FTZ R152, R153, UR43, -R182 ;  /* 0x0000002b99987c23 */ /* 0x000fe200080108b6 */
[----:B------:R-:W-:Y:S01]  /*ef00*/  FMUL.FTZ R154, R154, UR43 ;  /* 0x0000002b9a9a7c20 */ /* 0x000fe20008410000 */
[----:B------:R-:W-:Y:S08]  /*ef10*/  MUFU.TANH R170, R194 ;  /* 0x000000c200aa7308 */ /* 0x000ff00000002400 */
[----:B------:R-:W-:Y:S08]  /*ef20*/  MUFU.EX2 R152, R152 ;  /* 0x0000009800987308 */ /* 0x000ff00000000800 */
[----:B------:R-:W0:Y:S02]  /*ef30*/  MUFU.EX2 R194, R154 ;  /* 0x0000009a00c27308 */ /* 0x000e240000000800 */
[----:B0-----:R-:W-:Y:S01]  /*ef40*/  FFMA.FTZ R153, R194, R0, R152 ;  /* 0x00000000c2997223 */ /* 0x001fe20000010098 */
[----:B------:R-:W-:-:S04]  /*ef50*/  FMNMX.FTZ R0, R158, R216, !PT ;  /* 0x000000d89e007209 */ /* 0x000fc80007810000 */
[----:B------:R-:W-:-:S04]  /*ef60*/  FMNMX.FTZ R0, R159, R0, !PT ;  /* 0x000000009f007209 */ /* 0x000fc80007810000 */
[----:B------:R-:W-:-:S04]  /*ef70*/  FMNMX.FTZ R0, R155, R0, !PT ;  /* 0x000000009b007209 */ /* 0x000fc80007810000 */
[----:B------:R-:W-:-:S04]  /*ef80*/  FMNMX.FTZ R0, R229, R0, !PT ;  /* 0x00000000e5007209 */ /* 0x000fc80007810000 */
[----:B------:R-:W-:-:S04]  /*ef90*/  FMNMX.FTZ R0, R196, R0, !PT ;  /* 0x00000000c4007209 */ /* 0x000fc80007810000 */
[----:B------:R-:W-:-:S04]  /*efa0*/  FMNMX.FTZ R0, R197, R0, !PT ;  /* 0x00000000c5007209 */ /* 0x000fc80007810000 */
[----:B------:R-:W-:Y:S01]  /*efb0*/  FMNMX.FTZ R0, R217, R0, !PT ;  /* 0x00000000d9007209 */ /* 0x000fe20007810000 */
[----:B------:R-:W-:-:S03]  /*efc0*/  FFMA.FTZ R154, R223, UR43, -R182 ;  /* 0x0000002bdf9a7c23 */ /* 0x000fc600080108b6 */
[----:B------:R-:W-:-:S04]  /*efd0*/  FMNMX.FTZ R0, R230, R0, !PT ;  /* 0x00000000e6007209 */ /* 0x000fc80007810000 */
[----:B------:R-:W-:Y:S01]  /*efe0*/  FMNMX.FTZ R0, R187, R0, !PT ;  /* 0x00000000bb007209 */ /* 0x000fe20007810000 */
[----:B------:R-:W0:Y:S03]  /*eff0*/  MUFU.EX2 R154, R154 ;  /* 0x0000009a009a7308 */ /* 0x000e260000000800 */
[----:B------:R-:W-:-:S04]  /*f000*/  FMNMX.FTZ R0, R190, R0, !PT ;  /* 0x00000000be007209 */ /* 0x000fc80007810000 */
[----:B------:R-:W-:-:S04]  /*f010*/  FMNMX.FTZ R0, R192, R0, !PT ;  /* 0x00000000c0007209 */ /* 0x000fc80007810000 */
[----:B------:R-:W-:-:S04]  /*f020*/  FMNMX.FTZ R0, R193, R0, !PT ;  /* 0x00000000c1007209 */ /* 0x000fc80007810000 */
[----:B------:R-:W-:Y:S01]  /*f030*/  FMNMX.FTZ R0, R179, R0, !PT ;  /* 0x00000000b3007209 */ /* 0x000fe20007810000 */
[C---:B0-----:R-:W-:Y:S01]  /*f040*/  FADD.FTZ R153, R154.reuse, R153 ;  /* 0x000000999a997221 */ /* 0x041fe20000010000 */
[----:B------:R-:W-:Y:S02]  /*f050*/  F2FP.BF16.F32.PACK_AB R152, R154, R152 ;  /* 0x000000989a98723e */ /* 0x000fe400000010ff */
[----:B------:R-:W-:Y:S01]  /*f060*/  FMNMX.FTZ R154, R171, R0, !PT ;  /* 0x00000000ab9a7209 */ /* 0x000fe20007810000 */
[----:B------:R-:W-:-:S03]  /*f070*/  FMUL.FTZ R195, R195, UR51 ;  /* 0x00000033c3c37c20 */ /* 0x000fc60008410000 */
[----:B------:R-:W-:Y:S01]  /*f080*/  FMNMX.FTZ R154, R174, R154, !PT ;  /* 0x0000009aae9a7209 */ /* 0x000fe20007810000 */
[----:B------:R-:W-:-:S03]  /*f090*/  FMUL.FTZ R183, R198, UR51 ;  /* 0x00000033c6b77c20 */ /* 0x000fc60008410000 */
[----:B------:R-:W-:Y:S01]  /*f0a0*/  FMNMX.FTZ R154, R175, R154, !PT ;  /* 0x0000009aaf9a7209 */ /* 0x000fe20007810000 */
[----:B------:R-:W0:Y:S01]  /*f0b0*/  MUFU.TANH R0, R195 ;  /* 0x000000c300007308 */ /* 0x000e220000002400 */
[----:B------:R-:W-:Y:S02]  /*f0c0*/  FMUL.FTZ R186, R199, UR51 ;  /* 0x00000033c7ba7c20 */ /* 0x000fe40008410000 */
[----:B------:R-:W-:-:S04]  /*f0d0*/  FMNMX.FTZ R154, R167, R154, !PT ;  /* 0x0000009aa79a7209 */ /* 0x000fc80007810000 */
[----:B------:R-:W-:Y:S01]  /*f0e0*/  FMNMX.FTZ R154, R162, R154, !PT ;  /* 0x0000009aa29a7209 */ /* 0x000fe20007810000 */
[----:B------:R-:W1:Y:S03]  /*f0f0*/  MUFU.TANH R183, R183 ;  /* 0x000000b700b77308 */ /* 0x000e660000002400 */
[----:B------:R-:W-:-:S05]  /*f100*/  FMNMX.FTZ R154, R163, R154, !PT ;  /* 0x0000009aa39a7209 */ /* 0x000fca0007810000 */
[----:B------:R-:W2:Y:S01]  /*f110*/  MUFU.TANH R186, R186 ;  /* 0x000000ba00ba7308 */ /* 0x000ea20000002400 */
[----:B------:R-:W-:Y:S02]  /*f120*/  FSEL R170, R170, -INF , P3 ;  /* 0xff800000aaaa7808 */ /* 0x000fe40001800000 */
[----:B------:R-:W-:Y:S02]  /*f130*/  FMNMX.FTZ R154, R166, R154, !PT ;  /* 0x0000009aa69a7209 */ /* 0x000fe40007810000 */
[----:B0-----:R-:W-:Y:S02]  /*f140*/  FSEL R0, R0, -INF , P4 ;  /* 0xff80000000007808 */ /* 0x001fe40002000000 */
[----:B------:R-:W-:Y:S02]  /*f150*/  FMNMX.FTZ R154, R170, R154, !PT ;  /* 0x0000009aaa9a7209 */ /* 0x000fe40007810000 */
[----:B-1----:R-:W-:Y:S02]  /*f160*/  FSEL R183, R183, -INF , P5 ;  /* 0xff800000b7b77808 */ /* 0x002fe40002800000 */
[----:B------:R-:W-:-:S04]  /*f170*/  FMNMX.FTZ R154, R0, R154, !PT ;  /* 0x0000009a009a7209 */ /* 0x000fc80007810000 */
[----:B------:R-:W-:Y:S02]  /*f180*/  FMNMX.FTZ R154, R183, R154, !PT ;  /* 0x0000009ab79a7209 */ /* 0x000fe40007810000 */
[----:B--2---:R-:W-:-:S04]  /*f190*/  FSEL R186, R186, -INF , P6 ;  /* 0xff800000baba7808 */ /* 0x004fc80003000000 */
[----:B------:R-:W-:-:S05]  /*f1a0*/  FMNMX.FTZ R178, R186, R154, !PT ;  /* 0x0000009abab27209 */ /* 0x000fca0007810000 */
[----:B------:R-:W0:Y:S02]  /*f1b0*/  SHFL.BFLY PT, R154, R178, 0x2, 0x1f ;  /* 0x0c401f00b29a7f89 */ /* 0x000e2400000e0000 */
[----:B0-----:R-:W-:Y:S01]  /*f1c0*/  FMNMX.FTZ R178, R178, R154, !PT ;  /* 0x0000009ab2b27209 */ /* 0x001fe20007810000 */
[----:B------:R-:W-:-:S04]  /*f1d0*/  FFMA.FTZ R154, R177, UR43, -R182 ;  /* 0x0000002bb19a7c23 */ /* 0x000fc800080108b6 */
[----:B------:R-:W0:Y:S01]  /*f1e0*/  SHFL.BFLY PT, R191, R178, 0x1, 0x1f ;  /* 0x0c201f00b2bf7f89 */ /* 0x000e2200000e0000 */
[----:B------:R-:W-:Y:S01]  /*f1f0*/  FFMA.FTZ R177, R222, UR43, -R182 ;  /* 0x0000002bdeb17c23 */ /* 0x000fe200080108b6 */
[----:B------:R-:W1:Y:S01]  /*f200*/  MUFU.EX2 R154, R154 ;  /* 0x0000009a009a7308 */ /* 0x000e620000000800 */
[----:B------:R-:W2:Y:S01]  /*f210*/  S2R R231, SR_TID.X ;  /* 0x0000000000e77919 */ /* 0x000ea20000002100 */
[-C--:B------:R-:W-:Y:S01]  /*f220*/  FMUL.FTZ R24, R24, R194.reuse ;  /* 0x000000c218187220 */ /* 0x080fe20000410000 */
[-C--:B------:R-:W-:Y:S01]  /*f230*/  FMUL.FTZ R25, R25, R194.reuse ;  /* 0x000000c219197220 */ /* 0x080fe20000410000 */
[-C--:B------:R-:W-:Y:S01]  /*f240*/  FMUL.FTZ R28, R28, R194.reuse ;  /* 0x000000c21c1c7220 */ /* 0x080fe20000410000 */
[-C--:B------:R-:W-:Y:S01]  /*f250*/  FMUL.FTZ R29, R29, R194.reuse ;  /* 0x000000c21d1d7220 */ /* 0x080fe20000410000 */
[-C--:B------:R-:W-:Y:S02]  /*f260*/  FMUL.FTZ R32, R32, R194.reuse ;  /* 0x000000c220207220 */ /* 0x080fe40000410000 */
        /* <DEDUP_REMOVED lines=14> */
[----:B0-----:R-:W-:Y:S01]  /*f350*/  FMNMX.FTZ R178, R178, R191, !PT ;  /* 0x000000bfb2b27209 */ /* 0x001fe20007810000 */
[-C--:B------:R-:W-:Y:S01]  /*f360*/  FMUL.FTZ R57, R57, R194.reuse ;  /* 0x000000c239397220 */ /* 0x080fe20000410000 */
[-C--:B------:R-:W-:Y:S01]  /*f370*/  FMUL.FTZ R60, R60, R194.reuse ;  /* 0x000000c23c3c7220 */ /* 0x080fe20000410000 */
[----:B------:R-:W-:Y:S01]  /*f380*/  FMUL.FTZ R61, R61, R194 ;  /* 0x000000c23d3d7220 */ /* 0x000fe20000410000 */
[C---:B------:R-:W-:Y:S01]  /*f390*/  FSETP.NEU.FTZ.AND P2, PT, R178.reuse, -INF , PT ;  /* 0xff800000b200780b */ /* 0x040fe20003f5d000 */
[----:B------:R-:W-:Y:S01]  /*f3a0*/  FMUL.FTZ R191, R178, UR43 ;  /* 0x0000002bb2bf7c20 */ /* 0x000fe20008410000 */
[C---:B---3--:R-:W-:Y:S01]  /*f3b0*/  FADD.FTZ R195, R177.reuse, R153 ;  /* 0x00000099b1c37221 */ /* 0x048fe20000010000 */
[----:B------:R-:W-:Y:S01]  /*f3c0*/  F2FP.BF16.F32.PACK_AB R154, R177, R154 ;  /* 0x0000009ab19a723e */ /* 0x000fe200000010ff */
[-C--:B------:R-:W-:Y:S01]  /*f3d0*/  FMUL.FTZ R64, R64, R194.reuse ;  /* 0x000000c240407220 */ /* 0x080fe20000410000 */
[----:B------:R-:W-:Y:S01]  /*f3e0*/  FSEL R177, R178, RZ, P2 ;  /* 0x000000ffb2b17208 */ /* 0x000fe20001000000 */
[-C--:B------:R-:W-:Y:S01]  /*f3f0*/  FMUL.FTZ R65, R65, R194.reuse ;  /* 0x000000c241417220 */ /* 0x080fe20000410000 */
[----:B------:R-:W-:Y:S01]  /*f400*/  FSEL R191, R191, RZ, P2 ;  /* 0x000000ffbfbf7208 */ /* 0x000fe20001000000 */
[-C--:B------:R-:W-:Y:S01]  /*f410*/  FMUL.FTZ R68, R68, R194.reuse ;  /* 0x000000c244447220 */ /* 0x080fe20000410000 */
[-C--:B------:R-:W-:Y:S01]  /*f420*/  FMUL.FTZ R69, R69, R194.reuse ;  /* 0x000000c245457220 */ /* 0x080fe20000410000 */
[----:B------:R-:W-:Y:S01]  /*f430*/  FADD.FTZ R177, -R177, R216 ;  /* 0x000000d8b1b17221 */ /* 0x000fe20000010100 */
[-C--:B------:R-:W-:Y:S01]  /*f440*/  FMUL.FTZ R72, R72, R194.reuse ;  /* 0x000000c248487220 */ /* 0x080fe20000410000 */
[--C-:B------:R-:W-:Y:S01]  /*f450*/  FFMA.FTZ R153, R158, UR43, -R191.reuse ;  /* 0x0000002b9e997c23 */ /* 0x100fe200080108bf */
[-C--:B------:R-:W-:Y:S01]  /*f460*/  FMUL.FTZ R73, R73, R194.reuse ;  /* 0x000000c249497220 */ /* 0x080fe20000410000 */
[----:B------:R-:W-:Y:S01]  /*f470*/  FMUL.FTZ R177, R177, UR43 ;  /* 0x0000002bb1b17c20 */ /* 0x000fe20008410000 */
        /* <DEDUP_REMOVED lines=12> */
[----:B------:R-:W-:Y:S01]  /*f540*/  FFMA.FTZ R158, R159, UR43, -R191 ;  /* 0x0000002b9f9e7c23 */ /* 0x000fe200080108bf */
[----:B--2---:R-:W-:Y:S01]  /*f550*/  SHF.R.U32.HI R231, RZ, 0x7, R231 ;  /* 0x00000007ffe77819 */ /* 0x004fe200000116e7 */
[-C--:B------:R-:W-:Y:S01]  /*f560*/  FMUL.FTZ R96, R96, R194.reuse ;  /* 0x000000c260607220 */ /* 0x080fe20000410000 */
[-C--:B------:R-:W-:Y:S01]  /*f570*/  FMUL.FTZ R97, R97, R194.reuse ;  /* 0x000000c261617220 */ /* 0x080fe20000410000 */
[-C--:B------:R-:W-:Y:S01]  /*f580*/  FMUL.FTZ R100, R100, R194.reuse ;  /* 0x000000c264647220 */ /* 0x080fe20000410000 */
[-C--:B------:R-:W-:Y:S01]  /*f590*/  FMUL.FTZ R101, R101, R194.reuse ;  /* 0x000000c265657220 */ /* 0x080fe20000410000 */
[-C--:B------:R-:W-:Y:S01]  /*f5a0*/  FMUL.FTZ R104, R104, R194.reuse ;  /* 0x000000c268687220 */ /* 0x080fe20000410000 */
[-C--:B------:R-:W-:Y:S01]  /*f5b0*/  FMUL.FTZ R105, R105, R194.reuse ;  /* 0x000000c269697220 */ /* 0x080fe20000410000 */
[----:B0-----:R-:W-:Y:S01]  /*f5c0*/  IADD3 R177, -R231, 0xb, RZ ;  /* 0x0000000be7b17810 */ /* 0x001fe20007ffe1ff */
[----:B------:R-:W0:Y:S01]  /*f5d0*/  MUFU.EX2 R158, R158 ;  /* 0x0000009e009e7308 */ /* 0x000e220000000800 */
[-C--:B------:R-:W-:Y:S01]  /*f5e0*/  FMUL.FTZ R108, R108, R194.reuse ;  /* 0x000000c26c6c7220 */ /* 0x080fe20000410000 */
[-C--:B------:R-:W-:Y:S01]  /*f5f0*/  FMUL.FTZ R109, R109, R194.reuse ;  /* 0x000000c26d6d7220 */ /* 0x080fe20000410000 */
[-C--:B------:R-:W-:Y:S01]  /*f600*/  FMUL.FTZ R112, R112, R194.reuse ;  /* 0x000000c270707220 */ /* 0x080fe20000410000 */
[-C--:B------:R-:W-:Y:S01]  /*f610*/  FMUL.FTZ R113, R113, R194.reuse ;  /* 0x000000c271717220 */ /* 0x080fe20000410000 */
[-C--:B------:R-:W-:Y:S01]  /*f620*/  FMUL.FTZ R116, R116, R194.reuse ;  /* 0x000000c274747220 */ /* 0x080fe20000410000 */
[----:B------:R-:W-:Y:S01]  /*f630*/  FMUL.FTZ R117, R117, R194 ;  /* 0x000000c275757220 */ /* 0x000fe20000410000 */
[----:B-1----:R-:W-:Y:S01]  /*f640*/  FFMA.FTZ R198, R216, R3, R153 ;  /* 0x00000003d8c67223 */ /* 0x002fe20000010099 */
[----:B------:R-:W-:-:S02]  /*f650*/  @!P0 VIADD R3, R211, 0x32440 ;  /* 0x00032440d3038836 */ /* 0x000fc40000000000 */
[-C--:B------:R-:W-:Y:S01]  /*f660*/  FMUL.FTZ R120, R120, R194.reuse ;  /* 0x000000c278787220 */ /* 0x080fe20000410000 */
[-C--:B------:R-:W-:Y:S01]  /*f670*/  FMUL.FTZ R121, R121, R194.reuse ;  /* 0x000000c279797220 */ /* 0x080fe20000410000 */
[-C--:B------:R-:W-:Y:S01]  /*f680*/  FMUL.FTZ R124, R124, R194.reuse ;  /* 0x000000c27c7c7220 */ /* 0x080fe20000410000 */
[-C--:B------:R-:W-:Y:S01]  /*f690*/  FMUL.FTZ R125, R125, R194.reuse ;  /* 0x000000c27d7d7220 */ /* 0x080fe20000410000 */
[----:B------:R-:W-:Y:S01]  /*f6a0*/  @!P0 PRMT R3, RZ, 0x654, R3 ;  /* 0x00000654ff038816 */ /* 0x000fe20000000003 */
        /* <DEDUP_REMOVED lines=14> */
[----:B------:R-:W-:Y:S01]  /*f790*/  FMUL.FTZ R149, R149, R194 ;  /* 0x000000c295957220 */ /* 0x000fe20000410000 */
[--C-:B------:R-:W-:Y:S01]  /*f7a0*/  FFMA.FTZ R199, R155, UR43, -R191.reuse ;  /* 0x0000002b9bc77c23 */ /* 0x100fe200080108bf */
[----:B------:R-:W-:Y:S01]  /*f7b0*/  FFMA.FTZ R194, R229, UR43, -R191 ;  /* 0x0000002be5c27c23 */ /* 0x000fe200080108bf */
[----:B------:R2:W-:Y:S01]  /*f7c0*/  BAR.SYNC.DEFER_BLOCKING R3, 0x100 ;  /* 0x000400030000751d */ /* 0x0005e20000010000 */
[C---:B0-----:R-:W-:Y:S01]  /*f7d0*/  FADD.FTZ R198, R158.reuse, R198 ;  /* 0x000000c69ec67221 */ /* 0x041fe20000010000 */
[----:B------:R-:W-:-:S04]  /*f7e0*/  F2FP.BF16.F32.PACK_AB R153, R158, R153 ;  /* 0x000000999e99723e */ /* 0x000fc800000010ff */
[----:B------:R-:W-:Y:S01]  /*f7f0*/  MUFU.EX2 R199, R199 ;  /* 0x000000c700c77308 */ /* 0x000fe20000000800 */
[----:B------:R-:W-:Y:S02]  /*f800*/  IMAD.MOV.U32 R158, RZ, RZ, 0xc00 ;  /* 0x00000c00ff9e7424 */ /* 0x000fe400078e00ff */
[--C-:B------:R-:W-:Y:S01]  /*f810*/  FFMA.FTZ R164, R164, UR43, -R182.reuse ;  /* 0x0000002ba4a47c23 */ /* 0x100fe200080108b6 */
[--C-:B------:R-:W-:Y:S01]  /*f820*/  FFMA.FTZ R165, R165, UR43, -R182.reuse ;  /* 0x0000002ba5a57c23 */ /* 0x100fe200080108b6 */
[--C-:B------:R-:W-:Y:S01]  /*f830*/  FFMA.FTZ R168, R168, UR43, -R182.reuse ;  /* 0x0000002ba8a87c23 */ /* 0x100fe200080108b6 */
[----:B------:R-:W-:Y:S01]  /*f840*/  FFMA.FTZ R169, R169, UR43, -R182 ;  /* 0x0000002ba9a97c23 */ /* 0x000fe200080108b6 */
[----:B------:R-:W3:Y:S01]  /*f850*/  LDL R222, [R1+0x2c] ;  /* 0x00002c0001de7983 */ /* 0x000ee20000100800 */
[----:B------:R-:W0:Y:S01]  /*f860*/  MUFU.EX2 R194, R194 ;  /* 0x000000c200c27308 */ /* 0x000e220000000800 */
[----:B------:R-:W-:Y:S02]  /*f870*/  IMAD R158, R2, R158, UR42 ;  /* 0x0000002a029e7e24 */ /* 0x000fe4000f8e029e */
[----:B------:R-:W-:-:S02]  /*f880*/  IMAD.MOV.U32 R159, RZ, RZ, 0x40000040 ;  /* 0x40000040ff9f7424 */ /* 0x000fc400078e00ff */
        /* <DEDUP_REMOVED lines=66> */
[----:B0-----:R-:W-:-:S05]  /*fcb0*/  F2FP.BF16.F32.PACK_AB R155, R194, R199 ;  /* 0x000000c7c29b723e */ /* 0x001fca00000010ff */
[----:B------:R-:W-:-:S06]  /*fcc0*/  WARPGROUP.ARRIVE ;  /* 0x00000000000079c5 */ /* 0x000fcc0000000000 */
[----:B------:R-:W-:Y:S01]  /*fcd0*/  HGMMA.64x256x16.F32.BF16 R24, R152, gdesc[UR4].tnspB, R24, gsb0 ;  /* 0x43e0000498187df0 */ /* 0x000fe20008001818 */
[--C-:B------:R-:W-:Y:S01]  /*fce0*/  FFMA.FTZ R159, R218, UR43, -R182.reuse ;  /* 0x0000002bda9f7c23 */ /* 0x100fe200080108b6 */
[--C-:B------:R-:W-:Y:S01]  /*fcf0*/  FFMA.FTZ R197, R197, UR43, -R191.reuse ;  /* 0x0000002bc5c57c23 */ /* 0x100fe200080108bf */
[--C-:B------:R-:W-:Y:S01]  /*fd00*/  FFMA.FTZ R216, R219, UR43, -R182.reuse ;  /* 0x0000002bdbd87c23 */ /* 0x100fe200080108b6 */
[----:B--2---:R-:W-:Y:S01]  /*fd10*/  FFMA.FTZ R3, R221, UR43, -R182 ;  /* 0x0000002bdd037c23 */ /* 0x004fe200080108b6 */
[----:B------:R-:W-:Y:S02]  /*fd20*/  FFMA.FTZ R217, R217, UR43, -R191 ;  /* 0x0000002bd9d97c23 */ /* 0x000fe400080108bf */
[----:B------:R-:W-:Y:S08]  /*fd30*/  MUFU.EX2 R159, R159 ;  /* 0x0000009f009f7308 */ /* 0x000ff00000000800 */
[----:B------:R-:W-:Y:S08]  /*fd40*/  MUFU.EX2 R197, R197 ;  /* 0x000000c500c57308 */ /* 0x000ff00000000800 */
[----:B------:R-:W-:Y:S08]  /*fd50*/  MUFU.EX2 R216, R216 ;  /* 0x000000d800d87308 */ /* 0x000ff00000000800 */
[----:B------:R-:W-:Y:S08]  /*fd60*/  MUFU.EX2 R3, R3 ;  /* 0x0000000300037308 */ /* 0x000ff00000000800 */
[----:B------:R-:W-:Y:S01]  /*fd70*/  MUFU.EX2 R217, R217 ;  /* 0x000000d900d97308 */ /* 0x000fe20000000800 */
[----:B------:R-:W-:-:S04]  /*fd80*/  FADD.FTZ R199, R199, R198 ;  /* 0x000000c6c7c77221 */ /* 0x000fc80000010000 */
[----:B------:R-:W-:Y:S01]  /*fd90*/  FADD.FTZ R199, R194, R199 ;  /* 0x000000c7c2c77221 */ /* 0x000fe20000010000 */
[--C-:B------:R-:W-:Y:S01]  /*fda0*/  FFMA.FTZ R194, R180, UR43, -R182.reuse ;  /* 0x0000002bb4c27c23 */ /* 0x100fe200080108b6 */
[----:B------:R-:W-:Y:S01]  /*fdb0*/  FFMA.FTZ R180, R184, UR43, -R182 ;  /* 0x0000002bb8b47c23 */ /* 0x000fe200080108b6 */
[--C-:B------:R-:W-:Y:S01]  /*fdc0*/  FFMA.FTZ R187, R187, UR43, -R191.reuse ;  /* 0x0000002bbbbb7c23 */ /* 0x100fe200080108bf */
[--C-:B------:R-:W-:Y:S01]  /*fdd0*/  FFMA.FTZ R190, R190, UR43, -R191.reuse ;  /* 0x0000002bbebe7c23 */ /* 0x100fe200080108bf */
[----:B------:R-:W-:Y:S02]  /*fde0*/  FFMA.FTZ R184, R193, UR43, -R191 ;  /* 0x0000002bc1b87c23 */ /* 0x000fe400080108bf */
[----:B------:R-:W-:Y:S08]  /*fdf0*/  MUFU.EX2 R194, R194 ;  /* 0x000000c200c27308 */ /* 0x000ff00000000800 */
[----:B------:R-:W-:Y:S08]  /*fe00*/  MUFU.EX2 R180, R180 ;  /* 0x000000b400b47308 */ /* 0x000ff00000000800 */
[----:B------:R-:W-:Y:S08]  /*fe10*/  MUFU.EX2 R187, R187 ;  /* 0x000000bb00bb7308 */ /* 0x000ff00000000800 */
[----:B------:R-:W-:Y:S01]  /*fe20*/  MUFU.EX2 R190, R190 ;  /* 0x000000be00be7308 */ /* 0x000fe20000000800 */
[----:B------:R-:W-:-:S02]  /*fe30*/  WARPGROUP.DEPBAR.LE gsb0, 0x0 ;  /* 0x00008000000079c5 */ /* 0x000fc40000010000 */
[----:B------:R-:W-:Y:S01]  /*fe40*/  FFMA.FTZ R154, R220, UR43, -R182 ;  /* 0x0000002bdc9a7c23 */ /* 0x000fe200080108b6 */
[--C-:B------:R-:W-:Y:S01]  /*fe50*/  FFMA.FTZ R155, R196, UR43, -R191.reuse ;  /* 0x0000002bc49b7c23 */ /* 0x100fe200080108bf */
[----:B------:R-:W-:-:S04]  /*fe60*/  FFMA.FTZ R196, R230, UR43, -R191 ;  /* 0x0000002be6c47c23 */ /* 0x000fc800080108bf */
[----:B------:R-:W0:Y:S08]  /*fe70*/  MUFU.EX2 R154, R154 ;  /* 0x0000009a009a7308 */ /* 0x000e300000000800 */
[----:B------:R-:W2:Y:S08]  /*fe80*/  MUFU.EX2 R155, R155 ;  /* 0x0000009b009b7308 */ /* 0x000eb00000000800 */
[----:B------:R-:W4:Y:S01]  /*fe90*/  MUFU.EX2 R196, R196 ;  /* 0x000000c400c47308 */ /* 0x000f220000000800 */
[----:B------:R-:W-:-:S02]  /*fea0*/  VIADD R152, R158, 0x80 ;  /* 0x000000809e987836 */ /* 0x000fc40000000000 */
[----:B------:R-:W-:Y:S02]  /*feb0*/  IMAD.MOV.U32 R153, RZ, RZ, 0x40000040 ;  /* 0x40000040ff997424 */ /* 0x000fe400078e00ff */
[----:B0-----:R-:W-:Y:S01]  /*fec0*/  FADD.FTZ R198, R154, R195 ;  /* 0x000000c39ac67221 */ /* 0x001fe20000010000 */
[----:B------:R-:W-:Y:S02]  /*fed0*/  R2UR UR6, R152 ;  /* 0x00000000980672ca */ /* 0x000fe400000e0000 */
[----:B------:R-:W-:Y:S01]  /*fee0*/  R2UR UR7, R153 ;  /* 0x00000000990772ca */ /* 0x000fe200000e0000 */
[----:B--2---:R-:W-:Y:S01]  /*fef0*/  FADD.FTZ R199, R155, R199 ;  /* 0x000000c79bc77221 */ /* 0x004fe20000010000 */
[----:B------:R-:W-:Y:S02]  /*ff00*/  F2FP.BF16.F32.PACK_AB R152, R159, R154 ;  /* 0x0000009a9f98723e */ /* 0x000fe400000010ff */
[----:B------:R-:W-:Y:S02]  /*ff10*/  F2FP.BF16.F32.PACK_AB R153, R197, R155 ;  /* 0x0000009bc599723e */ /* 0x000fe400000010ff */
[----:B------:R-:W-:-:S02]  /*ff20*/  F2FP.BF16.F32.PACK_AB R154, R3, R216 ;  /* 0x000000d8039a723e */ /* 0x000fc400000010ff */
[----:B----4-:R-:W-:-:S04]  /*ff30*/  F2FP.BF16.F32.PACK_AB R155, R196, R217 ;  /* 0x000000d9c49b723e */ /* 0x010fc800000010ff */
[----:B------:R-:W-:-:S06]  /*ff40*/  WARPGROUP.ARRIVE ;  /* 0x00000000000079c5 */ /* 0x000fcc0000000000 */
[----:B------:R-:W-:Y:S01]  /*ff50*/  HGMMA.64x256x16.F32.BF16 R24, R152, gdesc[UR4].tnspB, R24, gsb0 ;  /* 0x43e0000498187df0 */ /* 0x000fe20008001818 */
[--C-:B------:R-:W-:Y:S01]  /*ff60*/  FFMA.FTZ R195, R173, UR43, -R182.reuse ;  /* 0x0000002badc37c23 */ /* 0x100fe200080108b6 */
[----:B------:R-:W-:Y:S01]  /*ff70*/  FFMA.FTZ R173, R181, UR43, -R182 ;  /* 0x0000002bb5ad7c23 */ /* 0x000fe200080108b6 */
[--C-:B------:R-:W-:Y:S01]  /*ff80*/  FFMA.FTZ R181, R192, UR43, -R191.reuse ;  /* 0x0000002bc0b57c23 */ /* 0x100fe200080108bf */
[----:B------:R-:W-:Y:S08]  /*ff90*/  MUFU.EX2 R184, R184 ;  /* 0x000000b800b87308 */ /* 0x000ff00000000800 */
[----:B------:R-:W0:Y:S08]  /*ffa0*/  MUFU.EX2 R195, R195 ;  /* 0x000000c300c37308 */ /* 0x000e300000000800 */
[----:B------:R-:W2:Y:S08]  /*ffb0*/  MUFU.EX2 R173, R173 ;  /* 0x000000ad00ad7308 */ /* 0x000eb00000000800 */
[----:B------:R-:W4:Y:S01]  /*ffc0*/  MUFU.EX2 R181, R181 ;  /* 0x000000b500b57308 */ /* 0x000f220000000800 */
[----:B------:R-:W-:Y:S01]  /*ffd0*/  FADD.FTZ R198, R159, R198 ;  /* 0x000000c69fc67221 */ /* 0x000fe20000010000 */
[--C-:B------:R-:W-:Y:S01]  /*ffe0*/  FFMA.FTZ R192, R156, UR43, -R182.reuse ;  /* 0x0000002b9cc07c23 */ /* 0x100fe200080108b6 */
[--C-:B------:R-:W-:Y:S01]  /*fff0*/  FFMA.FTZ R159, R161, UR43, -R182.reuse ;  /* 0x0000002ba19f7c23 */ /* 0x100fe200080108b6 */
[--C-:B------:R-:W-:Y:S01]  /*10000*/  FFMA.FTZ R156, R157, UR43, -R182.reuse ;  /* 0x0000002b9d9c7c23 */ /* 0x100fe200080108b6 */
[--C-:B------:R-:W-:Y:S01]  /*10010*/  FFMA.FTZ R161, R171, UR43, -R191.reuse ;  /* 0x0000002baba17c23 */ /* 0x100fe200080108bf */
[----:B------:R-:W-:Y:S01]  /*10020*/  FFMA.FTZ R157, R160, UR43, -R182 ;  /* 0x0000002ba09d7c23 */ /* 0x000fe200080108b6 */
[--C-:B------:R-:W-:Y:S01]  /*10030*/  FFMA.FTZ R171, R174, UR43, -R191.reuse ;  /* 0x0000002baeab7c23 */ /* 0x100fe200080108bf */
[--C-:B------:R-:W-:Y:S01]  /*10040*/  FFMA.FTZ R160, R179, UR43, -R191.reuse ;  /* 0x0000002bb3a07c23 */ /* 0x100fe200080108bf */
[----:B------:R-:W-:Y:S01]  /*10050*/  FFMA.FTZ R174, R175, UR43, -R191 ;  /* 0x0000002bafae7c23 */ /* 0x000fe200080108bf */
[----:B------:R-:W-:Y:S08]  /*10060*/  MUFU.EX2 R192, R192 ;  /* 0x000000c000c07308 */ /* 0x000ff00000000800 */
[----:B------:R-:W5:Y:S08]  /*10070*/  MUFU.EX2 R156, R156 ;  /* 0x0000009c009c7308 */ /* 0x000f700000000800 */
[----:B------:R-:W-:Y:S08]  /*10080*/  MUFU.EX2 R157, R157 ;  /* 0x0000009d009d7308 */ /* 0x000ff00000000800 */
[----:B------:R-:W-:Y:S08]  /*10090*/  MUFU.EX2 R159, R159 ;  /* 0x0000009f009f7308 */ /* 0x000ff00000000800 */
[----:B------:R-:W-:Y:S08]  /*100a0*/  MUFU.EX2 R160, R160 ;  /* 0x000000a000a07308 */ /* 0x000ff00000000800 */
[----:B------:R-:W1:Y:S08]  /*100b0*/  MUFU.EX2 R161, R161 ;  /* 0x000000a100a17308 */ /* 0x000e700000000800 */
[----:B------:R-:W-:Y:S08]  /*100c0*/  MUFU.EX2 R171, R171 ;  /* 0x000000ab00ab7308 */ /* 0x000ff00000000800 */
[----:B------:R-:W3:Y:S01]  /*100d0*/  MUFU.EX2 R174, R174 ;  /* 0x000000ae00ae7308 */ /* 0x000ee20000000800 */
[----:B------:R-:W-:-:S02]  /*100e0*/  WARPGROUP.DEPBAR.LE gsb0, 0x0 ;  /* 0x00008000000079c5 */ /* 0x000fc40000010000 */
[----:B------:R-:W-:Y:S02]  /*100f0*/  VIADD R152, R158, 0x100 ;  /* 0x000001009e987836 */ /* 0x000fe40000000000 */
[----:B------:R-:W-:-:S03]  /*10100*/  IMAD.MOV.U32 R153, RZ, RZ, 0x40000040 ;  /* 0x40000040ff997424 */ /* 0x000fc600078e00ff */
[----:B------:R-:W-:Y:S02]  /*10110*/  R2UR UR6, R152 ;  /* 0x00000000980672ca */ /* 0x000fe400000e0000 */
[----:B------:R-:W-:Y:S02]  /*10120*/  R2UR UR7, R153 ;  /* 0x00000000990772ca */ /* 0x000fe400000e0000 */
[----:B0-----:R-:W-:Y:S02]  /*10130*/  F2FP.BF16.F32.PACK_AB R152, R194, R195 ;  /* 0x000000c3c298723e */ /* 0x001fe400000010ff */
[----:B------:R-:W-:Y:S02]  /*10140*/  F2FP.BF16.F32.PACK_AB R153, R190, R187 ;  /* 0x000000bbbe99723e */ /* 0x000fe400000010ff */
[----:B--2---:R-:W-:Y:S02]  /*10150*/  F2FP.BF16.F32.PACK_AB R154, R180, R173 ;  /* 0x000000adb49a723e */ /* 0x004fe400000010ff */
[----:B----4-:R-:W-:-:S04]  /*10160*/  F2FP.BF16.F32.PACK_AB R155, R184, R181 ;  /* 0x000000b5b89b723e */ /* 0x010fc800000010ff */
[----:B------:R-:W-:-:S06]  /*10170*/  WARPGROUP.ARRIVE ;  /* 0x00000000000079c5 */ /* 0x000fcc0000000000 */
[----:B------:R-:W-:Y:S01]  /*10180*/  HGMMA.64x256x16.F32.BF16 R24, R152, gdesc[UR4].tnspB, R24, gsb0 ;  /* 0x43e0000498187df0 */ /* 0x000fe20008001818 */
[----:B------:R-:W-:Y:S01]  /*10190*/  FADD.FTZ R216, R216, R198 ;  /* 0x000000c6d8d87221 */ /* 0x000fe20000010000 */
[--C-:B------:R-:W-:Y:S01]  /*101a0*/  FFMA.FTZ R162, R162, UR43, -R191.reuse ;  /* 0x0000002ba2a27c23 */ /* 0x100fe200080108bf */
[--C-:B------:R-:W-:Y:S01]  /*101b0*/  FFMA.FTZ R163, R163, UR43, -R191.reuse ;  /* 0x0000002ba3a37c23 */ /* 0x100fe200080108bf */
[--C-:B------:R-:W-:Y:S01]  /*101c0*/  FFMA.FTZ R166, R166, UR43, -R191.reuse ;  /* 0x0000002ba6a67c23 */ /* 0x100fe200080108bf */
[----:B------:R-:W-:Y:S01]  /*101d0*/  FADD.FTZ R216, R3, R216 ;  /* 0x000000d803d87221 */ /* 0x000fe20000010000 */
[----:B------:R-:W-:Y:S01]  /*101e0*/  FFMA.FTZ R3, R167, UR43, -R191 ;  /* 0x0000002ba7037c23 */ /* 0x000fe200080108bf */
[----:B------:R-:W-:Y:S08]  /*101f0*/  MUFU.EX2 R164, R164 ;  /* 0x000000a400a47308 */ /* 0x000ff00000000800 */
[----:B------:R-:W0:Y:S08]  /*10200*/  MUFU.EX2 R165, R165 ;  /* 0x000000a500a57308 */ /* 0x000e300000000800 */
[----:B------:R-:W-:Y:S08]  /*10210*/  MUFU.EX2 R168, R168 ;  /* 0x000000a800a87308 */ /* 0x000ff00000000800 */
[----:B------:R-:W-:Y:S08]  /*10220*/  MUFU.EX2 R169, R169 ;  /* 0x000000a900a97308 */ /* 0x000ff00000000800 */
[----:B------:R-:W-:Y:S08]  /*10230*/  MUFU.EX2 R3, R3 ;  /* 0x0000000300037308 */ /* 0x000ff00000000800 */
[----:B------:R-:W2:Y:S08]  /*10240*/  MUFU.EX2 R162, R162 ;  /* 0x000000a200a27308 */ /* 0x000eb00000000800 */
[----:B------:R-:W-:Y:S08]  /*10250*/  MUFU.EX2 R163, R163 ;  /* 0x000000a300a37308 */ /* 0x000ff00000000800 */
[----:B------:R-:W4:Y:S01]  /*10260*/  MUFU.EX2 R166, R166 ;  /* 0x000000a600a67308 */ /* 0x000f220000000800 */
[----:B------:R-:W-:-:S02]  /*10270*/  WARPGROUP.DEPBAR.LE gsb0, 0x0 ;  /* 0x00008000000079c5 */ /* 0x000fc40000010000 */
[----:B------:R-:W-:Y:S02]  /*10280*/  VIADD R152, R158, 0x180 ;  /* 0x000001809e987836 */ /* 0x000fe40000000000 */
[----:B------:R-:W-:-:S03]  /*10290*/  IMAD.MOV.U32 R153, RZ, RZ, 0x40000040 ;  /* 0x40000040ff997424 */ /* 0x000fc600078e00ff */
[----:B------:R-:W-:Y:S02]  /*102a0*/  R2UR UR6, R152 ;  /* 0x00000000980672ca */ /* 0x000fe400000e0000 */
[----:B------:R-:W-:Y:S02]  /*102b0*/  R2UR UR7, R153 ;  /* 0x00000000990772ca */ /* 0x000fe400000e0000 */
[----:B-----5:R-:W-:Y:S02]  /*102c0*/  F2FP.BF16.F32.PACK_AB R152, R156, R192 ;  /* 0x000000c09c98723e */ /* 0x020fe400000010ff */
[----:B-1----:R-:W-:Y:S02]  /*102d0*/  F2FP.BF16.F32.PACK_AB R153, R161, R160 ;  /* 0x000000a0a199723e */ /* 0x002fe400000010ff */
[----:B------:R-:W-:Y:S02]  /*102e0*/  F2FP.BF16.F32.PACK_AB R154, R159, R157 ;  /* 0x0000009d9f9a723e */ /* 0x000fe400000010ff */
[----:B---3--:R-:W-:-:S04]  /*102f0*/  F2FP.BF16.F32.PACK_AB R155, R174, R171 ;  /* 0x000000abae9b723e */ /* 0x008fc800000010ff */
[----:B------:R-:W-:-:S06]  /*10300*/  WARPGROUP.ARRIVE ;  /* 0x00000000000079c5 */ /* 0x000fcc0000000000 */
[----:B------:R-:W-:Y:S01]  /*10310*/  HGMMA.64x256x16.F32.BF16 R24, R152, gdesc[UR4].tnspB, R24, gsb0 ;  /* 0x43e0000498187df0 */ /* 0x000fe20008001818 */
[--C-:B------:R-:W-:Y:S01]  /*10320*/  FFMA.FTZ R172, R172, UR43, -R182.reuse ;  /* 0x0000002bacac7c23 */ /* 0x100fe200080108b6 */
[--C-:B------:R-:W-:Y:S01]  /*10330*/  FFMA.FTZ R185, R185, UR43, -R182.reuse ;  /* 0x0000002bb9b97c23 */ /* 0x100fe200080108b6 */
[--C-:B------:R-:W-:Y:S01]  /*10340*/  FFMA.FTZ R188, R188, UR43, -R182.reuse ;  /* 0x0000002bbcbc7c23 */ /* 0x100fe200080108b6 */
[----:B------:R-:W-:Y:S01]  /*10350*/  FFMA.FTZ R182, R189, UR43, -R182 ;  /* 0x0000002bbdb67c23 */ /* 0x000fe200080108b6 */
[--C-:B------:R-:W-:Y:S01]  /*10360*/  FFMA.FTZ R170, R170, UR43, -R191.reuse ;  /* 0x0000002baaaa7c23 */ /* 0x100fe200080108bf */
[--C-:B------:R-:W-:Y:S01]  /*10370*/  FFMA.FTZ R0, R0, UR43, -R191.reuse ;  /* 0x0000002b00007c23 */ /* 0x100fe200080108bf */
[--C-:B------:R-:W-:Y:S01]  /*10380*/  FFMA.FTZ R183, R183, UR43, -R191.reuse ;  /* 0x0000002bb7b77c23 */ /* 0x100fe200080108bf */
[----:B------:R-:W-:Y:S01]  /*10390*/  FFMA.FTZ R186, R186, UR43, -R191 ;  /* 0x0000002bbaba7c23 */ /* 0x000fe200080108bf */
[----:B------:R-:W1:Y:S08]  /*103a0*/  MUFU.EX2 R172, R172 ;  /* 0x000000ac00ac7308 */ /* 0x000e700000000800 */
[----:B------:R-:W-:Y:S08]  /*103b0*/  MUFU.EX2 R185, R185 ;  /* 0x000000b900b97308 */ /* 0x000ff00000000800 */
[----:B------:R-:W-:Y:S08]  /*103c0*/  MUFU.EX2 R188, R188 ;  /* 0x000000bc00bc7308 */ /* 0x000ff00000000800 */
[----:B------:R-:W-:Y:S08]  /*103d0*/  MUFU.EX2 R182, R182 ;  /* 0x000000b600b67308 */ /* 0x000ff00000000800 */
[----:B------:R-:W3:Y:S08]  /*103e0*/  MUFU.EX2 R170, R170 ;  /* 0x000000aa00aa7308 */ /* 0x000ef00000000800 */
[----:B------:R-:W5:Y:S08]  /*103f0*/  MUFU.EX2 R0, R0 ;  /* 0x0000000000007308 */ /* 0x000f700000000800 */
[----:B------:R-:W5:Y:S08]  /*10400*/  MUFU.EX2 R183, R183 ;  /* 0x000000b700b77308 */ /* 0x000f700000000800 */
[----:B------:R-:W5:Y:S01]  /*10410*/  MUFU.EX2 R186, R186 ;  /* 0x000000ba00ba7308 */ /* 0x000f620000000800 */
[----:B------:R-:W-:-:S02]  /*10420*/  WARPGROUP.DEPBAR.LE gsb0, 0x0 ;  /* 0x00008000000079c5 */ /* 0x000fc40000010000 */
[----:B------:R-:W-:Y:S02]  /*10430*/  VIADD R152, R158, 0x200 ;  /* 0x000002009e987836 */ /* 0x000fe40000000000 */
[----:B------:R-:W-:-:S03]  /*10440*/  IMAD.MOV.U32 R153, RZ, RZ, 0x40000040 ;  /* 0x40000040ff997424 */ /* 0x000fc600078e00ff */
[----:B------:R-:W-:Y:S02]  /*10450*/  R2UR UR6, R152 ;  /* 0x00000000980672ca */ /* 0x000fe400000e0000 */
[----:B------:R-:W-:Y:S02]  /*10460*/  R2UR UR7, R153 ;  /* 0x00000000990772ca */ /* 0x000fe400000e0000 */
[----:B0-----:R-:W-:Y:S02]  /*10470*/  F2FP.BF16.F32.PACK_AB R152, R165, R164 ;  /* 0x000000a4a598723e */ /* 0x001fe400000010ff */
[----:B--2---:R-:W-:Y:S02]  /*10480*/  F2FP.BF16.F32.PACK_AB R153, R162, R3 ;  /* 0x00000003a299723e */ /* 0x004fe400000010ff */
[----:B------:R-:W-:Y:S02]  /*10490*/  F2FP.BF16.F32.PACK_AB R154, R169, R168 ;  /* 0x000000a8a99a723e */ /* 0x000fe400000010ff */
[----:B----4-:R-:W-:-:S04]  /*104a0*/  F2FP.BF16.F32.PACK_AB R155, R166, R163 ;  /* 0x000000a3a69b723e */ /* 0x010fc800000010ff */
[----:B------:R-:W-:-:S06]  /*104b0*/  WARPGROUP.ARRIVE ;  /* 0x00000000000079c5 */ /* 0x000fcc0000000000 */
[----:B------:R-:W-:Y:S01]  /*104c0*/  HGMMA.64x256x16.F32.BF16 R24, R152, gdesc[UR4].tnspB, R24, gsb0 ;  /* 0x43e0000498187df0 */ /* 0x000fe20008001818 */
[----:B------:R-:W-:-:S04]  /*104d0*/  FADD.FTZ R199, R197, R199 ;  /* 0x000000c7c5c77221 */ /* 0x000fc80000010000 */
        /* <DEDUP_REMOVED lines=25> */
[----:B------:R-:W-:Y:S02]  /*10670*/  ISETP.GT.AND P2, PT, R210, R222, PT ;  /* 0x000000ded200720c */ /* 0x000fe40003f44270 */
[----:B------:R-:W-:Y:S01]  /*10680*/  FADD.FTZ R184, R166, R184 ;  /* 0x000000b8a6b87221 */ /* 0x000fe20000010000 */
[----:B------:R-:W-:Y:S02]  /*10690*/  @!P0 VIADD R211, R211, 0x32460 ;  /* 0x00032460d3d38836 */ /* 0x000fe40000000000 */
[----:B-1----:R-:W-:Y:S01]  /*106a0*/  FADD.FTZ R192, R172, R192 ;  /* 0x000000c0acc07221 */ /* 0x002fe20000010000 */
[----:B---3--:R-:W-:-:S03]  /*106b0*/  FADD.FTZ R184, R170, R184 ;  /* 0x000000b8aab87221 */ /* 0x008fc60000010000 */
[----:B------:R-:W-:Y:S01]  /*106c0*/  FADD.FTZ R192, R185, R192 ;  /* 0x000000c0b9c07221 */ /* 0x000fe20000010000 */
[----:B------:R-:W-:Y:S01]  /*106d0*/  @!P0 PRMT R211, RZ, 0x654, R211 ;  /* 0x00000654ffd38816 */ /* 0x000fe200000000d3 */
[----:B-----5:R-:W-:Y:S02]  /*106e0*/  FADD.FTZ R184, R0, R184 ;  /* 0x000000b800b87221 */ /* 0x020fe40000010000 */
[----:B------:R-:W-:Y:S02]  /*106f0*/  FADD.FTZ R192, R188, R192 ;  /* 0x000000c0bcc07221 */ /* 0x000fe40000010000 */
[----:B------:R-:W-:Y:S01]  /*10700*/  FADD.FTZ R184, R183, R184 ;  /* 0x000000b8b7b87221 */ /* 0x000fe20000010000 */
[----:B------:R-:W-:Y:S02]  /*10710*/  VIADD R210, R210, 0xffffffff ;  /* 0xffffffffd2d27836 */ /* 0x000fe40000000000 */
[----:B------:R-:W-:Y:S02]  /*10720*/  IMAD.MOV.U32 R216, RZ, RZ, R178 ;  /* 0x000000ffffd87224 */ /* 0x000fe400078e00b2 */
[----:B------:R-:W-:Y:S01]  /*10730*/  FADD.FTZ R3, R186, R184 ;  /* 0x000000b8ba037221 */ /* 0x000fe20000010000 */
[----:B------:R-:W-:Y:S01]  /*10740*/  IMAD.MOV.U32 R217, RZ, RZ, R176 ;  /* 0x000000ffffd97224 */ /* 0x000fe200078e00b0 */
[----:B------:R-:W-:-:S02]  /*10750*/  WARPGROUP.DEPBAR.LE gsb0, 0x0 ;  /* 0x00008000000079c5 */ /* 0x000fc40000010000 */
[----:B------:R-:W-:Y:S02]  /*10760*/  VIADD R152, R158, 0x280 ;  /* 0x000002809e987836 */ /* 0x000fe40000000000 */
[----:B------:R-:W-:-:S03]  /*10770*/  IMAD.MOV.U32 R153, RZ, RZ, 0x40000040 ;  /* 0x40000040ff997424 */ /* 0x000fc600078e00ff */
[----:B------:R-:W-:Y:S02]  /*10780*/  R2UR UR6, R152 ;  /* 0x00000000980672ca */ /* 0x000fe400000e0000 */
[----:B------:R-:W-:Y:S02]  /*10790*/  R2UR UR7, R153 ;  /* 0x00000000990772ca */ /* 0x000fe400000e0000 */
[----:B------:R-:W-:Y:S02]  /*107a0*/  F2FP.BF16.F32.PACK_AB R152, R185, R172 ;  /* 0x000000acb998723e */ /* 0x000fe400000010ff */
[----:B------:R-:W-:Y:S02]  /*107b0*/  F2FP.BF16.F32.PACK_AB R153, R0, R170 ;  /* 0x000000aa0099723e */ /* 0x000fe400000010ff */
[----:B------:R-:W-:Y:S02]  /*107c0*/  F2FP.BF16.F32.PACK_AB R154, R182, R188 ;  /* 0x000000bcb69a723e */ /* 0x000fe400000010ff */
[----:B------:R-:W-:-:S04]  /*107d0*/  F2FP.BF16.F32.PACK_AB R155, R186, R183 ;  /* 0x000000b7ba9b723e */ /* 0x000fc800000010ff */
[----:B------:R-:W-:-:S06]  /*107e0*/  WARPGROUP.ARRIVE ;  /* 0x00000000000079c5 */ /* 0x000fcc0000000000 */
[----:B------:R-:W-:Y:S01]  /*107f0*/  HGMMA.64x256x16.F32.BF16 R24, R152, gdesc[UR4].tnspB, R24, gsb0 ;  /* 0x43e0000498187df0 */ /* 0x000fe20008001818 */
[----:B------:R-:W-:Y:S02]  /*10800*/  FADD.FTZ R0, R182, R192 ;  /* 0x000000c0b6007221 */ /* 0x000fe40000010000 */
[----:B------:R-:W-:Y:S02]  /*10810*/  WARPGROUP.DEPBAR.LE gsb0, 0x0 ;  /* 0x00008000000079c5 */ /* 0x000fe40000010000 */
[----:B------:R1:W-:Y:S01]  /*10820*/  @!P0 SYNCS.ARRIVE.TRANS64.RED.A1T0 RZ, [R211+URZ], RZ ;  /* 0x000000ffd3ff89a7 */ /* 0x0003e2000810043f */
[----:B------:R-:W-:Y:S05]  /*10830*/  @P2 BRA `(.L_x_14777) ;  /* 0xffffffc800a02947 */ /* 0x000fea000383ffff */
.L_x_14767:
[----:B------:R-:W2:Y:S02]  /*10840*/  LDL R152, [R1+0x60] ;  /* 0x0000600001987983 */ /* 0x000ea40000100800 */
[----:B--2---:R-:W-:-:S13]  /*10850*/  ISETP.GE.AND P2, PT, R210, R152, PT ;  /* 0x00000098d200720c */ /* 0x004fda0003f46270 */
[----:B------:R-:W-:Y:S05]  /*10860*/  @!P2 BRA `(.L_x_14778) ;  /* 0x0000002c00bca947 */ /* 0x000fea0003800000 */
[----:B------:R-:W-:Y:S02]  /*10870*/  IMAD.MOV.U32 R216, RZ, RZ, R178 ;  /* 0x000000ffffd87224 */ /* 0x000fe400078e00b2 */
[----:B------:R-:W-:-:S07]  /*10880*/  IMAD.MOV.U32 R217, RZ, RZ, R176 ;  /* 0x000000ffffd97224 */ /* 0x000fce00078e00b0 */
.L_x_14788:
[----:B------:R-:W-:Y:S01]  /*10890*/  VIADD R2, R2, 0x1 ;  /* 0x0000000102027836 */ /* 0x000fe20000000000 */
[----:B------:R-:W-:Y:S05]  /*108a0*/  YIELD ;  /* 0x0000000000007946 */ /* 0x000fea0003800000 */
[----:B------:R-:W-:-:S04]  /*108b0*/  ISETP.NE.AND P2, PT, R2, 0x2, PT ;  /* 0x000000020200780c */ /* 0x000fc80003f45270 */
[----:B------:R-:W-:Y:S02]  /*108c0*/  SEL R152, RZ, 0x1, P2 ;  /* 0x00000001ff987807 */ /* 0x000fe40001000000 */
[----:B------:R-:W-:Y:S02]  /*108d0*/  SEL R2, R2, RZ, P2 ;  /* 0x000000ff02027207 */ /* 0x000fe40001000000 */
[----:B------:R-:W-:Y:S01]  /*108e0*/  LOP3.LUT R23, R23, R152, RZ, 0x3c, !PT ;  /* 0x0000009817177212 */ /* 0x000fe200078e3cff */
[----:B--2--5:R-:W-:Y:S06]  /*108f0*/  @!P1 BRA `(.L_x_14779) ;  /* 0x0000000000049947 */ /* 0x024fec0003800000 */
[----:B------:R-:W-:Y:S01]  /*10900*/  BPT.TRAP 0x1 ;  /* 0x000000040000795c */ /* 0x000fe20000300000 */
.L_x_14779:
[----:B-1----:R-:W-:Y:S01]  /*10910*/  IMAD R211, R2, 0x8, R19 ;  /* 0x0000000802d37824 */ /* 0x002fe200078e0213 */
[----:B------:R-:W-:-:S04]  /*10920*/  SHF.L.U32 R218, R23, 0x1f, RZ ;  /* 0x0000001f17da7819 */ /* 0x000fc800000006ff */
[----:B------:R1:W2:Y:S01]  /*10930*/  SYNCS.PHASECHK.TRANS64.TRYWAIT P2, [R211+URZ+0x32430], R218 ;  /* 0x032430dad30075a7 */ /* 0x0002a2000804017f */
[----:B------:R-:W-:Y:S05]  /*10940*/  @!P1 BRA `(.L_x_14780) ;  /* 0x0000000000049947 */ /* 0x000fea0003800000 */
[----:B------:R-:W-:Y:S01]  /*10950*/  BPT.TRAP 0x1 ;  /* 0x000000040000795c */ /* 0x000fe20000300000 */
.L_x_14780:
[----:B------:R-:W3:Y:S01]  /*10960*/  LDL R152, [R1+0x4c] ;  /* 0x00004c0001987983 */ /* 0x000ee20000100800 */
[----:B------:R-:W-:Y:S02]  /*10970*/  IMAD.MOV.U32 R157, RZ, RZ, 0x40000040 ;  /* 0x40000040ff9d7424 */ /* 0x000fe400078e00ff */
[----:B---3--:R-:W-:Y:S01]  /*10980*/  IMAD R156, R2, 0x300, R152 ;  /* 0x00000300029c7824 */ /* 0x008fe200078e0298 */
[----:B--2---:R-:W-:Y:S06]  /*10990*/  @P2 BRA `(.L_x_14781) ;  /* 0x0000000000082947 */ /* 0x004fec0003800000 */
[----:B------:R-:W2:Y:S02]  /*109a0*/  SYNCS.PHASECHK.TRANS64.TRYWAIT P2, [R211+URZ+0x32430], R218 ;  /* 0x032430dad30075a7 */ /* 0x000ea4000804017f */
[----:B--2---:R-:W-:Y:S05]  /*109b0*/  @!P2 BRA `(.L_x_14782) ;  /* 0x0000013400f4a947 */ /* 0x004fea0003800000 */
.L_x_14781:
        /* <DEDUP_REMOVED lines=40> */
.L_x_14783:
[----:B------:R0:W3:Y:S01]  /*10c40*/  SYNCS.PHASECHK.TRANS64.TRYWAIT P2, [R211+URZ+0x32450], R218 ;  /* 0x032450dad30075a7 */ /* 0x0000e2000804017f */
[----:B------:R-:W-:Y:S05]  /*10c50*/  @!P1 BRA `(.L_x_14784) ;  /* 0x0000000000049947 */ /* 0x000fea0003800000 */
[----:B------:R-:W-:Y:S01]  /*10c60*/  BPT.TRAP 0x1 ;  /* 0x000000040000795c */ /* 0x000fe20000300000 */
.L_x_14784:
[----:B------:R-:W-:Y:S04]  /*10c70*/  BSSY B0, `(.L_x_14785) ;  /* 0x0000004000007945 */ /* 0x000fe80003800000 */
[----:B---3--:R-:W-:Y:S05]  /*10c80*/  @P2 BRA `(.L_x_14786) ;  /* 0x0000000000082947 */ /* 0x008fea0003800000 */
[----:B------:R-:W3:Y:S02]  /*10c90*/  SYNCS.PHASECHK.TRANS64.TRYWAIT P2, [R211+URZ+0x32450], R218 ;  /* 0x032450dad30075a7 */ /* 0x000ee4000804017f */
[----:B---3--:R-:W-:Y:S05]  /*10ca0*/  @!P2 BRA `(.L_x_14787) ;  /* 0x00000134004ca947 */ /* 0x008fea0003800000 */
.L_x_14786:
[----:B------:R-:W-:Y:S05]  /*10cb0*/  BSYNC B0 ;  /* 0x0000000000007941 */ /* 0x000fea0003800000 */
.L_x_14785:
[----:B------:R-:W-:Y:S05]  /*10cc0*/  WARPSYNC.ALL ;  /* 0x0000000000007948 */ /* 0x000fea0003800000 */
[----:B0123--:R-:W-:Y:S01]  /*10cd0*/  IMAD.MOV.U32 R218, RZ, RZ, 0xc00 ;  /* 0x00000c00ffda7424 */ /* 0x00ffe200078e00ff */
[----:B------:R-:W-:Y:S01]  /*10ce0*/  R2UR UR4, R4 ;  /* 0x00000000040472ca */ /* 0x000fe200000e0000 */
[----:B------:R-:W-:Y:S01]  /*10cf0*/  IMAD.MOV.U32 R219, RZ, RZ, 0x40000040 ;  /* 0x40000040ffdb7424 */ /* 0x000fe200078e00ff */
[----:B------:R-:W-:Y:S01]  /*10d00*/  R2UR UR5, R5 ;  /* 0x00000000050572ca */ /* 0x000fe200000e0000 */
[----:B------:R-:W-:Y:S01]  /*10d10*/  IMAD R218, R2, R218, UR39 ;  /* 0x0000002702da7e24 */ /* 0x000fe2000f8e02da */
[----:B------:R-:W-:Y:S01]  /*10d20*/  WARPGROUP.ARRIVE ;  /* 0x00000000000079c5 */ /* 0x000fe20000000000 */
[----:B------:R-:W-:Y:S01]  /*10d30*/  IMAD.MOV.U32 R221, RZ, RZ, 0x40000040 ;  /* 0x40000040ffdd7424 */ /* 0x000fe200078e00ff */
[----:B------:R-:W-:Y:S01]  /*10d40*/  R2UR UR7, R219 ;  /* 0x00000000db0772ca */ /* 0x000fe200000e0000 */
[C---:B------:R-:W-:Y:S01]  /*10d50*/  VIADD R220, R218.reuse, 0x2 ;  /* 0x00000002dadc7836 */ /* 0x040fe20000000000 */
[----:B------:R-:W-:Y:S01]  /*10d60*/  R2UR UR6, R218 ;  /* 0x00000000da0672ca */ /* 0x000fe200000e0000 */
[----:B------:R-:W-:Y:S01]  /*10d70*/  IMAD.MOV.U32 R219, RZ, RZ, 0x40000040 ;  /* 0x40000040ffdb7424 */ /* 0x000fe200078e00ff */
[----:B------:R0:W-:Y:S01]  /*10d80*/  STL [R1+0x1b0], R22 ;  /* 0x0001b01601007387 */ /* 0x0001e20000100800 */
[----:B------:R-:W-:-:S03]  /*10d90*/  UMOV UR43, UR48 ;  /* 0x00000030002b7c82 */ /* 0x000fc60008000000 */
[----:B------:R-:W-:Y:S04]  /*10da0*/  STL [R1+0x1ac], R19 ;  /* 0x0001ac1301007387 */ /* 0x000fe80000100800 */
[----:B------:R1:W-:Y:S03]  /*10db0*/  STL [R1+0x1a8], R18 ;  /* 0x0001a81201007387 */ /* 0x0003e60000100800 */
[----:B------:R-:W-:Y:S01]  /*10dc0*/  HGMMA.64x96x16.F32.BF16 R152, gdesc[UR4], R152, gsb0 ;  /* 0x01600000049879f0 */ /* 0x000fe20008001898 */
[----:B------:R-:W-:Y:S01]  /*10dd0*/  R2UR UR6, R220 ;  /* 0x00000000dc0672ca */ /* 0x000fe200000e0000 */
[----:B------:R-:W-:Y:S01]  /*10de0*/  VIADD R220, R218, 0x4 ;  /* 0x00000004dadc7836 */ /* 0x000fe20000000000 */
[----:B------:R-:W-:Y:S01]  /*10df0*/  R2UR UR7, R221 ;  /* 0x00000000dd0772ca */ /* 0x000fe200000e0000 */
[----:B------:R-:W-:Y:S01]  /*10e00*/  IMAD.MOV.U32 R221, RZ, RZ, 0x40000040 ;  /* 0x40000040ffdd7424 */ /* 0x000fe200078e00ff */
[----:B------:R-:W-:Y:S01]  /*10e10*/  R2UR UR4, R236 ;  /* 0x00000000ec0472ca */ /* 0x000fe200000e0000 */
[----:B------:R-:W-:Y:S01]  /*10e20*/  STL [R1+0x1a4], R17 ;  /* 0x0001a41101007387 */ /* 0x000fe20000100800 */
[----:B------:R-:W-:-:S03]  /*10e30*/  R2UR UR5, R237 ;  /* 0x00000000ed0572ca */ /* 0x000fc600000e0000 */
[----:B------:R-:W-:Y:S01]  /*10e40*/  STL [R1+0x1a0], R16 ;  /* 0x0001a01001007387 */ /* 0x000fe20000100800 */
[----:B------:R-:W-:Y:S02]  /*10e50*/  WARPGROUP.DEPBAR.LE gsb0, 0x0 ;  /* 0x00008000000079c5 */ /* 0x000fe40000010000 */
[----:B------:R-:W-:-:S07]  /*10e60*/  WARPGROUP.ARRIVE ;  /* 0x00000000000079c5 */ /* 0x000fce0000000000 */
[----:B------:R-:W-:Y:S01]  /*10e70*/  HGMMA.64x96x16.F32.BF16 R152, gdesc[UR4], R152, gsb0 ;  /* 0x01600000049879f0 */ /* 0x000fe20008001898 */
        /* <DEDUP_REMOVED lines=168> */
[----:B------:R-:W-:-:S02]  /*11900*/  FMUL.FTZ R191, R191, UR50 ;  /* 0x00000032bfbf7c20 */ /* 0x000fc40008410000 */
        /* <DEDUP_REMOVED lines=38> */
[----:B0-----:R-:W-:Y:S01]  /*11b70*/  MUFU.TANH R22, R154 ;  /* 0x0000009a00167308 */ /* 0x001fe20000002400 */
[----:B---3--:R-:W-:-:S07]  /*11b80*/  FMNMX.FTZ R169, R193, R169, !PT ;  /* 0x000000a9c1a97209 */ /* 0x008fce0007810000 */
[----:B------:R-:W0:Y:S01]  /*11b90*/  MUFU.TANH R181, R158 ;  /* 0x0000009e00b57308 */ /* 0x000e220000002400 */
[----:B----4-:R-:W-:-:S05]  /*11ba0*/  FMNMX.FTZ R169, R192, R169, !PT ;  /* 0x000000a9c0a97209 */ /* 0x010fca0007810000 */
[----:B------:R-:W2:Y:S02]  /*11bb0*/  SHFL.BFLY PT, R176, R169, 0x2, 0x1f ;  /* 0x0c401f00a9b07f89 */ /* 0x000ea400000e0000 */
[----:B------:R3:W-:Y:S08]  /*11bc0*/  MUFU.TANH R197, R170 ;  /* 0x000000aa00c57308 */ /* 0x0007f00000002400 */
[----:B-1----:R1:W-:Y:S01]  /*11bd0*/  MUFU.TANH R18, R162 ;  /* 0x000000a200127308 */ /* 0x0023e20000002400 */
[----:B---3--:R-:W-:-:S07]  /*11be0*/  IMAD.MOV.U32 R170, RZ, RZ, R180 ;  /* 0x000000ffffaa7224 */ /* 0x008fce00078e00b4 */
[----:B------:R-:W-:Y:S01]  /*11bf0*/  MUFU.TANH R19, R155 ;  /* 0x0000009b00137308 */ /* 0x000fe20000002400 */
[----:B--2---:R-:W-:-:S07]  /*11c00*/  FMNMX.FTZ R176, R169, R176, !PT ;  /* 0x000000b0a9b07209 */ /* 0x004fce0007810000 */
[----:B------:R-:W2:Y:S01]  /*11c10*/  MUFU.TANH R184, R159 ;  /* 0x0000009f00b87308 */ /* 0x000ea20000002400 */
[----:B------:R-:W3:Y:S07]  /*11c20*/  SHFL.BFLY PT, R154, R176, 0x1, 0x1f ;  /* 0x0c201f00b09a7f89 */ /* 0x000eee00000e0000 */
[----:B------:R4:W-:Y:S08]  /*11c30*/  MUFU.TANH R17, R163 ;  /* 0x000000a300117308 */ /* 0x0009f00000002400 */
[----:B------:R-:W2:Y:S08]  /*11c40*/  MUFU.TANH R196, R167 ;  /* 0x000000a700c47308 */ /* 0x000eb00000002400 */
[----:B------:R2:W-:Y:S01]  /*11c50*/  MUFU.TANH R16, R166 ;  /* 0x000000a600107308 */ /* 0x0005e20000002400 */
[----:B---3--:R-:W-:-:S05]  /*11c60*/  FMNMX.FTZ R176, R176, R154, !PT ;  /* 0x0000009ab0b07209 */ /* 0x008fca0007810000 */
[C---:B------:R-:W-:Y:S01]  /*11c70*/  FADD.FTZ R169, -R176.reuse, R217 ;  /* 0x000000d9b0a97221 */ /* 0x040fe20000010100 */
[----:B------:R-:W-:Y:S01]  /*11c80*/  FMUL.FTZ R180, R176, UR43 ;  /* 0x0000002bb0b47c20 */ /* 0x000fe20008410000 */
[----:B------:R-:W-:Y:S01]  /*11c90*/  IMAD.MOV.U32 R217, RZ, RZ, R177 ;  /* 0x000000ffffd97224 */ /* 0x000fe200078e00b1 */
[----:B------:R-:W3:Y:S01]  /*11ca0*/  MUFU.TANH R171, R171 ;  /* 0x000000ab00ab7308 */ /* 0x000ee20000002400 */
[----:B------:R-:W-:Y:S01]  /*11cb0*/  FMUL.FTZ R169, R169, UR43 ;  /* 0x0000002ba9a97c20 */ /* 0x000fe20008410000 */
[--C-:B------:R-:W-:Y:S01]  /*11cc0*/  FFMA.FTZ R177, R230, UR43, -R180.reuse ;  /* 0x0000002be6b17c23 */ /* 0x100fe200080108b4 */
[--C-:B------:R-:W-:Y:S01]  /*11cd0*/  FFMA.FTZ R158, R220, UR43, -R180.reuse ;  /* 0x0000002bdc9e7c23 */ /* 0x100fe200080108b4 */
[----:B0-----:R-:W-:Y:S02]  /*11ce0*/  IMAD.MOV.U32 R220, RZ, RZ, R181 ;  /* 0x000000ffffdc7224 */ /* 0x001fe400078e00b5 */
[--C-:B-1----:R-:W-:Y:S01]  /*11cf0*/  FFMA.FTZ R162, R152, UR43, -R180.reuse ;  /* 0x0000002b98a27c23 */ /* 0x102fe200080108b4 */
[--C-:B------:R-:W-:Y:S01]  /*11d00*/  FFMA.FTZ R181, R156, UR43, -R180.reuse ;  /* 0x0000002b9cb57c23 */ /* 0x100fe200080108b4 */
[--C-:B----4-:R-:W-:Y:S01]  /*11d10*/  FFMA.FTZ R163, R153, UR43, -R180.reuse ;  /* 0x0000002b99a37c23 */ /* 0x110fe200080108b4 */
[----:B------:R0:W-:Y:S01]  /*11d20*/  MUFU.EX2 R156, R169 ;  /* 0x000000a9009c7308 */ /* 0x0001e20000000800 */
[----:B------:R-:W-:Y:S01]  /*11d30*/  FFMA.FTZ R188, R221, UR43, -R180 ;  /* 0x0000002bddbc7c23 */ /* 0x000fe200080108b4 */
[----:B--2---:R-:W-:-:S02]  /*11d40*/  IMAD.MOV.U32 R221, RZ, RZ, R184 ;  /* 0x000000ffffdd7224 */ /* 0x004fc400078e00b8 */
[--C-:B------:R-:W-:Y:S01]  /*11d50*/  FFMA.FTZ R189, R229, UR43, -R180.reuse ;  /* 0x0000002be5bd7c23 */ /* 0x100fe200080108b4 */
[--C-:B------:R-:W-:Y:S01]  /*11d60*/  FFMA.FTZ R166, R160, UR43, -R180.reuse ;  /* 0x0000002ba0a67c23 */ /* 0x100fe200080108b4 */
[----:B------:R-:W-:Y:S01]  /*11d70*/  FMUL.FTZ R160, R175, UR50 ;  /* 0x00000032afa07c20 */ /* 0x000fe20008410000 */
[--C-:B------:R-:W-:Y:S01]  /*11d80*/  FFMA.FTZ R155, R222, UR43, -R180.reuse ;  /* 0x0000002bde9b7c23 */ /* 0x100fe200080108b4 */
[----:B------:R-:W-:Y:S01]  /*11d90*/  FFMA.FTZ R154, R223, UR43, -R180 ;  /* 0x0000002bdf9a7c23 */ /* 0x000fe200080108b4 */
[----:B------:R-:W1:Y:S01]  /*11da0*/  MUFU.EX2 R152, R177 ;  /* 0x000000b100987308 */ /* 0x000e620000000800 */
[----:B------:R-:W-:Y:S02]  /*11db0*/  IMAD.MOV.U32 R222, RZ, RZ, R196 ;  /* 0x000000ffffde7224 */ /* 0x000fe400078e00c4 */
[----:B------:R-:W-:Y:S01]  /*11dc0*/  FMUL.FTZ R196, R179, UR50 ;  /* 0x00000032b3c47c20 */ /* 0x000fe20008410000 */
[----:B------:R-:W-:Y:S02]  /*11dd0*/  IMAD.MOV.U32 R223, RZ, RZ, R197 ;  /* 0x000000ffffdf7224 */ /* 0x000fe400078e00c5 */
[----:B------:R-:W-:Y:S01]  /*11de0*/  FMUL.FTZ R197, R178, UR50 ;  /* 0x00000032b2c57c20 */ /* 0x000fe20008410000 */
[----:B---3--:R-:W-:-:S02]  /*11df0*/  IMAD.MOV.U32 R229, RZ, RZ, R171 ;  /* 0x000000ffffe57224 */ /* 0x008fc400078e00ab */
[--C-:B------:R-:W-:Y:S01]  /*11e00*/  FFMA.FTZ R185, R219, UR43, -R180.reuse ;  /* 0x0000002bdbb97c23 */ /* 0x100fe200080108b4 */
[--C-:B------:R-:W-:Y:S01]  /*11e10*/  FFMA.FTZ R159, R218, UR43, -R180.reuse ;  /* 0x0000002bda9f7c23 */ /* 0x100fe200080108b4 */
[----:B------:R-:W2:Y:S01]  /*11e20*/  MUFU.TANH R174, R174 ;  /* 0x000000ae00ae7308 */ /* 0x000ea20000002400 */
[--C-:B------:R-:W-:Y:S01]  /*11e30*/  FFMA.FTZ R184, R157, UR43, -R180.reuse ;  /* 0x0000002b9db87c23 */ /* 0x100fe200080108b4 */
[--C-:B------:R-:W-:Y:S01]  /*11e40*/  FFMA.FTZ R167, R161, UR43, -R180.reuse ;  /* 0x0000002ba1a77c23 */ /* 0x100fe200080108b4 */
[--C-:B------:R-:W-:Y:S01]  /*11e50*/  FFMA.FTZ R164, R164, UR43, -R180.reuse ;  /* 0x0000002ba4a47c23 */ /* 0x100fe200080108b4 */
[--C-:B------:R-:W-:Y:S01]  /*11e60*/  FFMA.FTZ R165, R165, UR43, -R180.reuse ;  /* 0x0000002ba5a57c23 */ /* 0x100fe200080108b4 */
[--C-:B------:R-:W-:Y:S01]  /*11e70*/  FFMA.FTZ R168, R168, UR43, -R180.reuse ;  /* 0x0000002ba8a87c23 */ /* 0x100fe200080108b4 */
[--C-:B0-----:R-:W-:Y:S01]  /*11e80*/  FFMA.FTZ R169, R217, UR43, -R180.reuse ;  /* 0x0000002bd9a97c23 */ /* 0x101fe200080108b4 */
[----:B------:R-:W-:Y:S01]  /*11e90*/  FFMA.FTZ R170, R170, UR43, -R180 ;  /* 0x0000002baaaa7c23 */ /* 0x000fe200080108b4 */
[----:B------:R-:W0:Y:S01]  /*11ea0*/  MUFU.EX2 R189, R189 ;  /* 0x000000bd00bd7308 */ /* 0x000e220000000800 */
[----:B-1----:R-:W-:Y:S01]  /*11eb0*/  FFMA.FTZ R153, R156, R0, R152 ;  /* 0x000000009c997223 */ /* 0x002fe20000010098 */
[----:B------:R-:W-:Y:S01]  /*11ec0*/  FMNMX.FTZ R0, R22, R216, !PT ;  /* 0x000000d816007209 */ /* 0x000fe20007810000 */
[--C-:B------:R-:W-:Y:S01]  /*11ed0*/  FFMA.FTZ R171, R231, UR43, -R180.reuse ;  /* 0x0000002be7ab7c23 */ /* 0x100fe200080108b4 */
[--C-:B------:R-:W-:Y:S01]  /*11ee0*/  FFMA.FTZ R172, R172, UR43, -R180.reuse ;  /* 0x0000002bacac7c23 */ /* 0x100fe200080108b4 */
[----:B------:R-:W-:Y:S01]  /*11ef0*/  FFMA.FTZ R173, R173, UR43, -R180 ;  /* 0x0000002badad7c23 */ /* 0x000fe200080108b4 */
[----:B------:R-:W-:Y:S01]  /*11f00*/  FMNMX.FTZ R0, R19, R0, !PT ;  /* 0x0000000013007209 */ /* 0x000fe20007810000 */
[----:B------:R-:W-:Y:S01]  /*11f10*/  FMUL.FTZ R217, R186, UR50 ;  /* 0x00000032bad97c20 */ /* 0x000fe20008410000 */
[----:B------:R-:W1:Y:S01]  /*11f20*/  MUFU.TANH R160, R160 ;  /* 0x000000a000a07308 */ /* 0x000e620000002400 */
[----:B--2---:R-:W-:Y:S01]  /*11f30*/  IMAD.MOV.U32 R230, RZ, RZ, R174 ;  /* 0x000000ffffe67224 */ /* 0x004fe200078e00ae */
[----:B------:R-:W-:Y:S01]  /*11f40*/  FMNMX.FTZ R0, R220, R0, !PT ;  /* 0x00000000dc007209 */ /* 0x000fe20007810000 */
[--C-:B------:R-:W-:Y:S01]  /*11f50*/  FFMA.FTZ R174, R193, UR43, -R180.reuse ;  /* 0x0000002bc1ae7c23 */ /* 0x100fe200080108b4 */
[----:B------:R-:W-:Y:S01]  /*11f60*/  FFMA.FTZ R180, R192, UR43, -R180 ;  /* 0x0000002bc0b47c23 */ /* 0x000fe200080108b4 */
[----:B------:R-:W-:Y:S01]  /*11f70*/  FMUL.FTZ R192, R182, UR50 ;  /* 0x00000032b6c07c20 */ /* 0x000fe20008410000 */
[----:B------:R-:W-:Y:S01]  /*11f80*/  FMNMX.FTZ R0, R221, R0, !PT ;  /* 0x00000000dd007209 */ /* 0x000fe20007810000 */
[----:B------:R-:W-:Y:S01]  /*11f90*/  FMUL.FTZ R193, R187, UR50 ;  /* 0x00000032bbc17c20 */ /* 0x000fe20008410000 */
[----:B------:R-:W2:Y:S01]  /*11fa0*/  MUFU.TANH R197, R197 ;  /* 0x000000c500c57308 */ /* 0x000ea20000002400 */
[C---:B0-----:R-:W-:Y:S01]  /*11fb0*/  FADD.FTZ R153, R189.reuse, R153 ;  /* 0x00000099bd997221 */ /* 0x041fe20000010000 */
[----:B------:R-:W-:Y:S01]  /*11fc0*/  FMNMX.FTZ R0, R18, R0, !PT ;  /* 0x0000000012007209 */ /* 0x000fe20007810000 */
[----:B------:R-:W-:Y:S01]  /*11fd0*/  FMUL.FTZ R175, R194, UR50 ;  /* 0x00000032c2af7c20 */ /* 0x000fe20008410000 */
[----:B------:R-:W-:Y:S01]  /*11fe0*/  F2FP.BF16.F32.PACK_AB R152, R189, R152 ;  /* 0x00000098bd98723e */ /* 0x000fe200000010ff */
[----:B------:R-:W-:Y:S01]  /*11ff0*/  FMUL.FTZ R189, R183, UR50 ;  /* 0x00000032b7bd7c20 */ /* 0x000fe20008410000 */
[----:B------:R-:W-:Y:S01]  /*12000*/  FMNMX.FTZ R0, R17, R0, !PT ;  /* 0x0000000011007209 */ /* 0x000fe20007810000 */
[----:B------:R-:W-:Y:S01]  /*12010*/  FMUL.FTZ R179, R195, UR50 ;  /* 0x00000032c3b37c20 */ /* 0x000fe20008410000 */
[----:B------:R-:W0:Y:S01]  /*12020*/  MUFU.TANH R196, R196 ;  /* 0x000000c400c47308 */ /* 0x000e220000002400 */
[----:B------:R-:W-:Y:S01]  /*12030*/  FMUL.FTZ R186, R198, UR50 ;  /* 0x00000032c6ba7c20 */ /* 0x000fe20008410000 */
[----:B------:R-:W-:Y:S01]  /*12040*/  FMNMX.FTZ R0, R16, R0, !PT ;  /* 0x0000000010007209 */ /* 0x000fe20007810000 */
[----:B------:R-:W-:-:S03]  /*12050*/  FMUL.FTZ R187, R199, UR50 ;  /* 0x00000032c7bb7c20 */ /* 0x000fc60008410000 */
[----:B------:R-:W-:Y:S02]  /*12060*/  FMNMX.FTZ R0, R222, R0, !PT ;  /* 0x00000000de007209 */ /* 0x000fe40007810000 */
[----:B------:R-:W3:Y:S02]  /*12070*/  MUFU.TANH R192, R192 ;  /* 0x000000c000c07308 */ /* 0x000ee40000002400 */
[----:B------:R-:W-:-:S04]  /*12080*/  FMNMX.FTZ R0, R223, R0, !PT ;  /* 0x00000000df007209 */ /* 0x000fc80007810000 */
[----:B------:R-:W-:Y:S02]  /*12090*/  FMNMX.FTZ R0, R229, R0, !PT ;  /* 0x00000000e5007209 */ /* 0x000fe40007810000 */
[----:B------:R-:W4:Y:S02]  /*120a0*/  MUFU.TANH R189, R189 ;  /* 0x000000bd00bd7308 */ /* 0x000f240000002400 */
[----:B------:R-:W-:-:S04]  /*120b0*/  FMNMX.FTZ R157, R230, R0, !PT ;  /* 0x00000000e69d7209 */ /* 0x000fc80007810000 */
[----:B-1----:R-:W-:Y:S02]  /*120c0*/  FMNMX.FTZ R157, R160, R157, !PT ;  /* 0x0000009da09d7209 */ /* 0x002fe40007810000 */
[----:B------:R-:W1:Y:S02]  /*120d0*/  MUFU.TANH R217, R217 ;  /* 0x000000d900d97308 */ /* 0x000e640000002400 */
[----:B--2---:R-:W-:-:S04]  /*120e0*/  FMNMX.FTZ R157, R197, R157, !PT ;  /* 0x0000009dc59d7209 */ /* 0x004fc80007810000 */
[----:B0-----:R-:W-:Y:S02]  /*120f0*/  FMNMX.FTZ R157, R196, R157, !PT ;  /* 0x0000009dc49d7209 */ /* 0x001fe40007810000 */
[----:B------:R-:W0:Y:S02]  /*12100*/  MUFU.TANH R193, R193 ;  /* 0x000000c100c17308 */ /* 0x000e240000002400 */
[----:B---3--:R-:W-:-:S04]  /*12110*/  FMNMX.FTZ R157, R192, R157, !PT ;  /* 0x0000009dc09d7209 */ /* 0x008fc80007810000 */
[----:B----4-:R-:W-:Y:S02]  /*12120*/  FMNMX.FTZ R157, R189, R157, !PT ;  /* 0x0000009dbd9d7209 */ /* 0x010fe40007810000 */
[----:B------:R-:W2:Y:S02]  /*12130*/  MUFU.TANH R190, R190 ;  /* 0x000000be00be7308 */ /* 0x000ea40000002400 */
[----:B-1----:R-:W-:-:S06]  /*12140*/  FMNMX.FTZ R157, R217, R157, !PT ;  /* 0x0000009dd99d7209 */ /* 0x002fcc0007810000 */
        /* <DEDUP_REMOVED lines=10> */
[----:B------:R-:W2:Y:S01]  /*121f0*/  MUFU.EX2 R154, R154 ;  /* 0x0000009a009a7308 */ /* 0x000ea20000000800 */
[----:B-1----:R-:W-:-:S07]  /*12200*/  FMNMX.FTZ R157, R186, R157, !PT ;  /* 0x0000009dba9d7209 */ /* 0x002fce0007810000 */
[----:B------:R-:W1:Y:S01]  /*12210*/  MUFU.EX2 R155, R155 ;  /* 0x0000009b009b7308 */ /* 0x000e620000000800 */
[----:B0-----:R-:W-:-:S05]  /*12220*/  FMNMX.FTZ R178, R187, R157, !PT ;  /* 0x0000009dbbb27209 */ /* 0x001fca0007810000 */
[----:B------:R-:W0:Y:S01]  /*12230*/  SHFL.BFLY PT, R157, R178, 0x2, 0x1f ;  /* 0x0c401f00b29d7f89 */ /* 0x000e2200000e0000 */
[----:B--2---:R-:W-:Y:S01]  /*12240*/  FADD.FTZ R161, R154, R153 ;  /* 0x000000999aa17221 */ /* 0x004fe20000010000 */
[----:B------:R-:W2:Y:S01]  /*12250*/  S2R R198, SR_TID.X ;  /* 0x0000000000c67919 */ /* 0x000ea20000002100 */
[----:B-1----:R-:W-:Y:S02]  /*12260*/  F2FP.BF16.F32.PACK_AB R154, R155, R154 ;  /* 0x0000009a9b9a723e */ /* 0x002fe400000010ff */
[----:B0-----:R-:W-:-:S05]  /*12270*/  FMNMX.FTZ R178, R178, R157, !PT ;  /* 0x0000009db2b27209 */ /* 0x001fca0007810000 */
[----:B------:R-:W0:Y:S02]  /*12280*/  SHFL.BFLY PT, R157, R178, 0x1, 0x1f ;  /* 0x0c201f00b29d7f89 */ /* 0x000e2400000e0000 */
[----:B0-----:R-:W-:-:S05]  /*12290*/  FMNMX.FTZ R178, R178, R157, !PT ;  /* 0x0000009db2b27209 */ /* 0x001fca0007810000 */
[C---:B------:R-:W-:Y:S01]  /*122a0*/  FADD.FTZ R157, -R178.reuse, R216 ;  /* 0x000000d8b29d7221 */ /* 0x040fe20000010100 */
[----:B------:R-:W-:-:S03]  /*122b0*/  FMUL.FTZ R191, R178, UR43 ;  /* 0x0000002bb2bf7c20 */ /* 0x000fc60008410000 */
[----:B------:R-:W-:Y:S01]  /*122c0*/  FMUL.FTZ R153, R157, UR43 ;  /* 0x0000002b9d997c20 */ /* 0x000fe20008410000 */
[----:B------:R-:W-:-:S03]  /*122d0*/  FADD.FTZ R157, R155, R161 ;  /* 0x000000a19b9d7221 */ /* 0x000fc60000010000 */
[----:B------:R0:W-:Y:S02]  /*122e0*/  MUFU.EX2 R155, R153 ;  /* 0x00000099009b7308 */ /* 0x0001e40000000800 */
[----:B0-----:R-:W-:Y:S01]  /*122f0*/  FFMA.FTZ R153, R22, UR43, -R191 ;  /* 0x0000002b16997c23 */ /* 0x001fe200080108bf */
[----:B--2---:R-:W-:Y:S01]  /*12300*/  SHF.R.U32.HI R198, RZ, 0x7, R198 ;  /* 0x00000007ffc67819 */ /* 0x004fe200000116c6 */
[-C--:B------:R-:W-:Y:S01]  /*12310*/  FMUL.FTZ R24, R24, R156.reuse ;  /* 0x0000009c18187220 */ /* 0x080fe20000410000 */
[-C--:B------:R-:W-:Y:S01]  /*12320*/  FMUL.FTZ R25, R25, R156.reuse ;  /* 0x0000009c19197220 */ /* 0x080fe20000410000 */
[-C--:B------:R-:W-:Y:S01]  /*12330*/  FMUL.FTZ R28, R28, R156.reuse ;  /* 0x0000009c1c1c7220 */ /* 0x080fe20000410000 */
[-C--:B------:R-:W-:Y:S01]  /*12340*/  FMUL.FTZ R29, R29, R156.reuse ;  /* 0x0000009c1d1d7220 */ /* 0x080fe20000410000 */
[----:B------:R-:W0:Y:S01]  /*12350*/  MUFU.EX2 R153, R153 ;  /* 0x0000009900997308 */ /* 0x000e220000000800 */
        /* <DEDUP_REMOVED lines=16> */
[----:B0-----:R-:W-:Y:S01]  /*12460*/  FFMA.FTZ R194, R155, R3, R153 ;  /* 0x000000039bc27223 */ /* 0x001fe20000010099 */
        /* <DEDUP_REMOVED lines=50> */
[--C-:B------:R-:W-:Y:S01]  /*12790*/  FFMA.FTZ R161, R19, UR43, -R191.reuse ;  /* 0x0000002b13a17c23 */ /* 0x100fe200080108bf */
[--C-:B------:R-:W-:Y:S01]  /*127a0*/  FFMA.FTZ R156, R220, UR43, -R191.reuse ;  /* 0x0000002bdc9c7c23 */ /* 0x100fe200080108bf */
[----:B------:R-:W-:Y:S01]  /*127b0*/  FFMA.FTZ R195, R221, UR43, -R191 ;  /* 0x0000002bddc37c23 */ /* 0x000fe200080108bf */
[----:B------:R0:W-:Y:S01]  /*127c0*/  BAR.SYNC.DEFER_BLOCKING R3, 0x100 ;  /* 0x000400030000751d */ /* 0x0001e20000010000 */
[----:B------:R-:W-:-:S05]  /*127d0*/  IMAD.MOV.U32 R182, RZ, RZ, 0xc00 ;  /* 0x00000c00ffb67424 */ /* 0x000fca00078e00ff */
[----:B------:R-:W1:Y:S01]  /*127e0*/  MUFU.EX2 R161, R161 ;  /* 0x000000a100a17308 */ /* 0x000e620000000800 */
[----:B------:R-:W-:Y:S02]  /*127f0*/  IMAD.MOV.U32 R183, RZ, RZ, 0x40000040 ;  /* 0x40000040ffb77424 */ /* 0x000fe400078e00ff */
        /* <DEDUP_REMOVED lines=15> */
[----:B------:R-:W-:Y:S01]  /*128f0*/  IMAD R182, R2, R182, UR42 ;  /* 0x0000002a02b67e24 */ /* 0x000fe2000f8e02b6 */
[----:B------:R-:W-:Y:S01]  /*12900*/  R2UR UR7, R183 ;  /* 0x00000000b70772ca */ /* 0x000fe200000e0000 */
        /* <DEDUP_REMOVED lines=52> */
[----:B-1----:R-:W-:Y:S01]  /*12c50*/  F2FP.BF16.F32.PACK_AB R153, R161, R153 ;  /* 0x00000099a199723e */ /* 0x002fe200000010ff */
[----:B------:R-:W-:Y:S01]  /*12c60*/  MUFU.EX2 R185, R185 ;  /* 0x000000b900b97308 */ /* 0x000fe20000000800 */
[----:B---3--:R-:W-:-:S07]  /*12c70*/  F2FP.BF16.F32.PACK_AB R155, R195, R156 ;  /* 0x0000009cc39b723e */ /* 0x008fce00000010ff */
[----:B------:R-:W-:Y:S01]  /*12c80*/  MUFU.EX2 R181, R181 ;  /* 0x000000b500b57308 */ /* 0x000fe20000000800 */
[----:B------:R-:W-:-:S07]  /*12c90*/  WARPGROUP.ARRIVE ;  /* 0x00000000000079c5 */ /* 0x000fce0000000000 */
[----:B------:R-:W-:Y:S01]  /*12ca0*/  MUFU.EX2 R184, R184 ;  /* 0x000000b800b87308 */ /* 0x000fe20000000800 */
[----:B------:R-:W-:Y:S01]  /*12cb0*/  HGMMA.64x256x16.F32.BF16 R24, R152, gdesc[UR4].tnspB, R24, gsb0 ;  /* 0x43e0000498187df0 */ /* 0x000fe20008001818 */
[----:B------:R-:W-:Y:S01]  /*12cc0*/  FADD.FTZ R194, R161, R194 ;  /* 0x000000c2a1c27221 */ /* 0x000fe20000010000 */
[--C-:B------:R-:W-:Y:S01]  /*12cd0*/  FFMA.FTZ R183, R16, UR43, -R191.reuse ;  /* 0x0000002b10b77c23 */ /* 0x100fe200080108bf */
[--C-:B0-----:R-:W-:Y:S01]  /*12ce0*/  FFMA.FTZ R3, R222, UR43, -R191.reuse ;  /* 0x0000002bde037c23 */ /* 0x101fe200080108bf */
[--C-:B------:R-:W-:Y:S01]  /*12cf0*/  FFMA.FTZ R0, R0, UR43, -R191.reuse ;  /* 0x0000002b00007c23 */ /* 0x100fe200080108bf */
[----:B------:R2:W5:Y:S02]  /*12d00*/  LDL.LU R22, [R1+0x1b0] ;  /* 0x0001b00001167983 */ /* 0x0005640000300800 */
[----:B------:R0:W-:Y:S01]  /*12d10*/  MUFU.EX2 R161, R158 ;  /* 0x0000009e00a17308 */ /* 0x0001e20000000800 */
[----:B------:R-:W-:Y:S01]  /*12d20*/  FADD.FTZ R194, R156, R194 ;  /* 0x000000c29cc27221 */ /* 0x000fe20000010000 */
[--C-:B------:R-:W-:Y:S01]  /*12d30*/  FFMA.FTZ R198, R223, UR43, -R191.reuse ;  /* 0x0000002bdfc67c23 */ /* 0x100fe200080108bf */
[----:B------:R2:W5:Y:S01]  /*12d40*/  LDL.LU R19, [R1+0x1ac] ;  /* 0x0001ac0001137983 */ /* 0x0005620000300800 */
[----:B0-----:R-:W-:-:S04]  /*12d50*/  FFMA.FTZ R158, R18, UR43, -R191 ;  /* 0x0000002b129e7c23 */ /* 0x001fc800080108bf */
[----:B------:R-:W-:Y:S08]  /*12d60*/  MUFU.EX2 R183, R183 ;  /* 0x000000b700b77308 */ /* 0x000ff00000000800 */
[----:B------:R-:W-:Y:S01]  /*12d70*/  MUFU.EX2 R3, R3 ;  /* 0x0000000300037308 */ /* 0x000fe20000000800 */
[----:B------:R-:W-:Y:S01]  /*12d80*/  FADD.FTZ R194, R195, R194 ;  /* 0x000000c2c3c27221 */ /* 0x000fe20000010000 */
[----:B------:R2:W5:Y:S06]  /*12d90*/  LDL.LU R18, [R1+0x1a8] ;  /* 0x0001a80001127983 */ /* 0x00056c0000300800 */
[----:B------:R-:W0:Y:S02]  /*12da0*/  MUFU.EX2 R158, R158 ;  /* 0x0000009e009e7308 */ /* 0x000e240000000800 */
[----:B0-----:R-:W-:-:S06]  /*12db0*/  FADD.FTZ R194, R158, R194 ;  /* 0x000000c29ec27221 */ /* 0x001fcc0000010000 */
[----:B------:R-:W-:Y:S01]  /*12dc0*/  MUFU.EX2 R198, R198 ;  /* 0x000000c600c67308 */ /* 0x000fe20000000800 */
[----:B------:R-:W-:-:S07]  /*12dd0*/  WARPGROUP.DEPBAR.LE gsb0, 0x0 ;  /* 0x00008000000079c5 */ /* 0x000fce0000010000 */
[----:B------:R0:W1:Y:S08]  /*12de0*/  MUFU.EX2 R155, R188 ;  /* 0x000000bc009b7308 */ /* 0x0000700000000800 */
[----:B------:R3:W-:Y:S01]  /*12df0*/  MUFU.EX2 R154, R159 ;  /* 0x0000009f009a7308 */ /* 0x0007e20000000800 */
[----:B0-----:R-:W-:Y:S01]  /*12e00*/  FFMA.FTZ R188, R17, UR43, -R191 ;  /* 0x0000002b11bc7c23 */ /* 0x001fe200080108bf */
[----:B------:R-:W-:Y:S01]  /*12e10*/  VIADD R152, R182, 0x80 ;  /* 0x00000080b6987836 */ /* 0x000fe20000000000 */
[----:B------:R2:W5:Y:S05]  /*12e20*/  LDL.LU R17, [R1+0x1a4] ;  /* 0x0001a40001117983 */ /* 0x00056a0000300800 */
[----:B------:R-:W0:Y:S01]  /*12e30*/  MUFU.EX2 R188, R188 ;  /* 0x000000bc00bc7308 */ /* 0x000e220000000800 */
[----:B------:R-:W-:Y:S01]  /*12e40*/  IMAD.MOV.U32 R153, RZ, RZ, 0x40000040 ;  /* 0x40000040ff997424 */ /* 0x000fe200078e00ff */
[----:B------:R-:W-:Y:S01]  /*12e50*/  R2UR UR6, R152 ;  /* 0x00000000980672ca */ /* 0x000fe200000e0000 */
[----:B-1----:R-:W-:Y:S01]  /*12e60*/  FADD.FTZ R195, R155, R157 ;  /* 0x0000009d9bc37221 */ /* 0x002fe20000010000 */
[----:B------:R-:W-:Y:S01]  /*12e70*/  F2FP.BF16.F32.PACK_AB R156, R161, R155 ;  /* 0x0000009ba19c723e */ /* 0x000fe200000010ff */
[----:B------:R2:W5:Y:S01]  /*12e80*/  LDL.LU R16, [R1+0x1a0] ;  /* 0x0001a00001107983 */ /* 0x0005620000300800 */
[----:B------:R-:W-:-:S02]  /*12e90*/  R2UR UR7, R153 ;  /* 0x00000000990772ca */ /* 0x000fc400000e0000 */
[----:B---3--:R-:W-:Y:S02]  /*12ea0*/  F2FP.BF16.F32.PACK_AB R159, R3, R183 ;  /* 0x000000b7039f723e */ /* 0x008fe400000010ff */
[----:B0-----:R-:W-:Y:S01]  /*12eb0*/  F2FP.BF16.F32.PACK_AB R157, R188, R158 ;  /* 0x0000009ebc9d723e */ /* 0x001fe200000010ff */
[----:B------:R-:W-:Y:S01]  /*12ec0*/  FFMA.FTZ R155, R230, UR43, -R191 ;  /* 0x0000002be69b7c23 */ /* 0x000fe200080108bf */
[----:B------:R-:W-:Y:S01]  /*12ed0*/  F2FP.BF16.F32.PACK_AB R158, R154, R185 ;  /* 0x000000b99a9e723e */ /* 0x000fe200000010ff */
[----:B------:R-:W-:Y:S02]  /*12ee0*/  VIADD R152, R182, 0x100 ;  /* 0x00000100b6987836 */ /* 0x000fe40000000000 */
[----:B------:R-:W-:Y:S01]  /*12ef0*/  FADD.FTZ R195, R161, R195 ;  /* 0x000000c3a1c37221 */ /* 0x000fe20000010000 */
[----:B------:R-:W-:Y:S01]  /*12f00*/  FADD.FTZ R199, R188, R194 ;  /* 0x000000c2bcc77221 */ /* 0x000fe20000010000 */
[----:B------:R-:W-:Y:S01]  /*12f10*/  WARPGROUP.ARRIVE ;  /* 0x00000000000079c5 */ /* 0x000fe20000000000 */
[----:B------:R-:W-:Y:S01]  /*12f20*/  MUFU.EX2 R0, R0 ;  /* 0x0000000000007308 */ /* 0x000fe20000000800 */
[----:B------:R-:W3:Y:S04]  /*12f30*/  LDL R216, [R1+0x60] ;  /* 0x0000600001d87983 */ /* 0x000ee80000100800 */
[----:B------:R-:W-:Y:S03]  /*12f40*/  HGMMA.64x256x16.F32.BF16 R24, R156, gdesc[UR4].tnspB, R24, gsb0 ;  /* 0x43e000049c187df0 */ /* 0x000fe60008001818 */
[----:B------:R-:W-:Y:S01]  /*12f50*/  MUFU.EX2 R155, R155 ;  /* 0x0000009b009b7308 */ /* 0x000fe20000000800 */
[----:B------:R-:W-:Y:S01]  /*12f60*/  IMAD.MOV.U32 R153, RZ, RZ, 0x40000040 ;  /* 0x40000040ff997424 */ /* 0x000fe200078e00ff */
[----:B------:R-:W-:-:S04]  /*12f70*/  R2UR UR6, R152 ;  /* 0x00000000980672ca */ /* 0x000fc800000e0000 */
[----:B------:R-:W-:Y:S01]  /*12f80*/  R2UR UR7, R153 ;  /* 0x00000000990772ca */ /* 0x000fe200000e0000 */
[----:B------:R-:W-:Y:S01]  /*12f90*/  FADD.FTZ R194, R185, R195 ;  /* 0x000000c3b9c27221 */ /* 0x000fe20000010000 */
[----:B------:R-:W-:Y:S01]  /*12fa0*/  FADD.FTZ R199, R183, R199 ;  /* 0x000000c7b7c77221 */ /* 0x000fe20000010000 */
[--C-:B------:R-:W-:Y:S01]  /*12fb0*/  FFMA.FTZ R195, R197, UR43, -R191.reuse ;  /* 0x0000002bc5c37c23 */ /* 0x100fe200080108bf */
[--C-:B------:R-:W-:Y:S01]  /*12fc0*/  FFMA.FTZ R183, R196, UR43, -R191.reuse ;  /* 0x0000002bc4b77c23 */ /* 0x100fe200080108bf */
[--C-:B------:R-:W-:Y:S01]  /*12fd0*/  FFMA.FTZ R185, R192, UR43, -R191.reuse ;  /* 0x0000002bc0b97c23 */ /* 0x100fe200080108bf */
[----:B------:R-:W-:-:S03]  /*12fe0*/  FFMA.FTZ R188, R189, UR43, -R191 ;  /* 0x0000002bbdbc7c23 */ /* 0x000fc600080108bf */
[----:B------:R-:W-:Y:S08]  /*12ff0*/  MUFU.EX2 R195, R195 ;  /* 0x000000c300c37308 */ /* 0x000ff00000000800 */
[----:B------:R-:W-:Y:S08]  /*13000*/  MUFU.EX2 R183, R183 ;  /* 0x000000b700b77308 */ /* 0x000ff00000000800 */
[----:B------:R-:W-:Y:S08]  /*13010*/  MUFU.EX2 R185, R185 ;  /* 0x000000b900b97308 */ /* 0x000ff00000000800 */
[----:B------:R-:W-:Y:S01]  /*13020*/  MUFU.EX2 R188, R188 ;  /* 0x000000bc00bc7308 */ /* 0x000fe20000000800 */
[----:B------:R-:W-:-:S02]  /*13030*/  VIADD R152, R182, 0x180 ;  /* 0x00000180b6987836 */ /* 0x000fc40000000000 */
[----:B------:R-:W-:Y:S01]  /*13040*/  IMAD.MOV.U32 R153, RZ, RZ, 0x40000040 ;  /* 0x40000040ff997424 */ /* 0x000fe200078e00ff */
[----:B------:R-:W-:Y:S02]  /*13050*/  WARPGROUP.DEPBAR.LE gsb0, 0x0 ;  /* 0x00008000000079c5 */ /* 0x000fe40000010000 */
[--C-:B------:R-:W-:Y:S01]  /*13060*/  FFMA.FTZ R158, R229, UR43, -R191.reuse ;  /* 0x0000002be59e7c23 */ /* 0x100fe200080108bf */
[----:B------:R-:W-:Y:S01]  /*13070*/  FFMA.FTZ R156, R160, UR43, -R191 ;  /* 0x0000002ba09c7c23 */ /* 0x000fe200080108bf */
[----:B------:R-:W-:Y:S08]  /*13080*/  MUFU.EX2 R159, R162 ;  /* 0x000000a2009f7308 */ /* 0x000ff00000000800 */
[----:B------:R-:W0:Y:S08]  /*13090*/  MUFU.EX2 R157, R163 ;  /* 0x000000a3009d7308 */ /* 0x000e300000000800 */
[----:B------:R-:W1:Y:S08]  /*130a0*/  MUFU.EX2 R158, R158 ;  /* 0x0000009e009e7308 */ /* 0x000e700000000800 */
[----:B------:R-:W4:Y:S01]  /*130b0*/  MUFU.EX2 R156, R156 ;  /* 0x0000009c009c7308 */ /* 0x000f220000000800 */
[----:B0-----:R-:W-:-:S02]  /*130c0*/  F2FP.BF16.F32.PACK_AB R160, R157, R159 ;  /* 0x0000009f9da0723e */ /* 0x001fc400000010ff */
[----:B------:R-:W-:Y:S02]  /*130d0*/  F2FP.BF16.F32.PACK_AB R162, R184, R181 ;  /* 0x000000b5b8a2723e */ /* 0x000fe400000010ff */
[----:B-1----:R-:W-:Y:S02]  /*130e0*/  F2FP.BF16.F32.PACK_AB R161, R158, R198 ;  /* 0x000000c69ea1723e */ /* 0x002fe400000010ff */
[----:B----4-:R-:W-:-:S04]  /*130f0*/  F2FP.BF16.F32.PACK_AB R163, R156, R155 ;  /* 0x0000009b9ca3723e */ /* 0x010fc800000010ff */
[----:B------:R-:W-:-:S06]  /*13100*/  WARPGROUP.ARRIVE ;  /* 0x00000000000079c5 */ /* 0x000fcc0000000000 */
[----:B------:R-:W-:Y:S01]  /*13110*/  HGMMA.64x256x16.F32.BF16 R24, R160, gdesc[UR4].tnspB, R24, gsb0 ;  /* 0x43e00004a0187df0 */ /* 0x000fe20008001818 */
[----:B------:R-:W-:Y:S02]  /*13120*/  R2UR UR6, R152 ;  /* 0x00000000980672ca */ /* 0x000fe400000e0000 */
[----:B------:R-:W-:Y:S01]  /*13130*/  R2UR UR7, R153 ;  /* 0x00000000990772ca */ /* 0x000fe200000e0000 */
[----:B------:R-:W-:Y:S01]  /*13140*/  FADD.FTZ R189, R154, R194 ;  /* 0x000000c29abd7221 */ /* 0x000fe20000010000 */
[----:B------:R-:W-:Y:S01]  /*13150*/  FADD.FTZ R199, R3, R199 ;  /* 0x000000c703c77221 */ /* 0x000fe20000010000 */
[----:B------:R-:W-:Y:S02]  /*13160*/  MUFU.EX2 R154, R169 ;  /* 0x000000a9009a7308 */ /* 0x000fe40000000800 */
[----:B------:R-:W-:-:S06]  /*13170*/  FADD.FTZ R189, R159, R189 ;  /* 0x000000bd9fbd7221 */ /* 0x000fcc0000010000 */
[----:B------:R-:W0:Y:S08]  /*13180*/  MUFU.EX2 R3, R168 ;  /* 0x000000a800037308 */ /* 0x000e300000000800 */
[----:B------:R-:W-:Y:S01]  /*13190*/  MUFU.EX2 R159, R170 ;  /* 0x000000aa009f7308 */ /* 0x000fe20000000800 */
[----:B------:R-:W-:Y:S02]  /*131a0*/  VIADD R152, R182, 0x200 ;  /* 0x00000200b6987836 */ /* 0x000fe40000000000 */
[----:B------:R-:W-:Y:S01]  /*131b0*/  IMAD.MOV.U32 R153, RZ, RZ, 0x40000040 ;  /* 0x40000040ff997424 */ /* 0x000fe200078e00ff */
[----:B0-----:R-:W-:Y:S01]  /*131c0*/  F2FP.BF16.F32.PACK_AB R168, R154, R3 ;  /* 0x000000039aa8723e */ /* 0x001fe200000010ff */
[----:B------:R-:W-:-:S03]  /*131d0*/  WARPGROUP.DEPBAR.LE gsb0, 0x0 ;  /* 0x00008000000079c5 */ /* 0x000fc60000010000 */
[----:B------:R-:W-:Y:S08]  /*131e0*/  MUFU.EX2 R163, R166 ;  /* 0x000000a600a37308 */ /* 0x000ff00000000800 */
[----:B------:R-:W0:Y:S08]  /*131f0*/  MUFU.EX2 R160, R167 ;  /* 0x000000a700a07308 */ /* 0x000e300000000800 */
[----:B------:R0:W-:Y:S08]  /*13200*/  MUFU.EX2 R161, R164 ;  /* 0x000000a400a17308 */ /* 0x0001f00000000800 */
[----:B------:R1:W4:Y:S01]  /*13210*/  MUFU.EX2 R162, R165 ;  /* 0x000000a500a27308 */ /* 0x0003220000000800 */
        /* <DEDUP_REMOVED lines=8> */
[--C-:B------:R-:W-:Y:S01]  /*132a0*/  FFMA.FTZ R179, R179, UR43, -R191.reuse ;  /* 0x0000002bb3b37c23 */ /* 0x100fe200080108bf */
[--C-:B------:R-:W-:Y:S01]  /*132b0*/  FFMA.FTZ R186, R186, UR43, -R191.reuse ;  /* 0x0000002bbaba7c23 */ /* 0x100fe200080108bf */
[----:B------:R-:W-:Y:S01]  /*132c0*/  FFMA.FTZ R187, R187, UR43, -R191 ;  /* 0x0000002bbbbb7c23 */ /* 0x000fe200080108bf */
[----:B------:R-:W-:Y:S01]  /*132d0*/  FADD.FTZ R198, R198, R199 ;  /* 0x000000c7c6c67221 */ /* 0x000fe20000010000 */
[----:B------:R-:W-:Y:S01]  /*132e0*/  FFMA.FTZ R175, R175, UR43, -R191 ;  /* 0x0000002bafaf7c23 */ /* 0x000fe200080108bf */
[----:B------:R-:W-:Y:S01]  /*132f0*/  FADD.FTZ R189, R157, R189 ;  /* 0x000000bd9dbd7221 */ /* 0x000fe20000010000 */
[----:B------:R-:W-:Y:S01]  /*13300*/  MUFU.EX2 R180, R180 ;  /* 0x000000b400b47308 */ /* 0x000fe20000000800 */
[----:B------:R-:W-:-:S07]  /*13310*/  FADD.FTZ R198, R158, R198 ;  /* 0x000000c69ec67221 */ /* 0x000fce0000010000 */
[----:B------:R-:W-:Y:S08]  /*13320*/  MUFU.EX2 R157, R172 ;  /* 0x000000ac009d7308 */ /* 0x000ff00000000800 */
[----:B------:R-:W0:Y:S08]  /*13330*/  MUFU.EX2 R158, R173 ;  /* 0x000000ad009e7308 */ /* 0x000e300000000800 */
[----:B------:R-:W-:Y:S08]  /*13340*/  MUFU.EX2 R179, R179 ;  /* 0x000000b300b37308 */ /* 0x000ff00000000800 */
[----:B------:R-:W-:Y:S08]  /*13350*/  MUFU.EX2 R186, R186 ;  /* 0x000000ba00ba7308 */ /* 0x000ff00000000800 */
[----:B------:R-:W-:Y:S01]  /*13360*/  MUFU.EX2 R187, R187 ;  /* 0x000000bb00bb7308 */ /* 0x000fe20000000800 */
[----:B------:R-:W-:-:S02]  /*13370*/  VIADD R152, R182, 0x280 ;  /* 0x00000280b6987836 */ /* 0x000fc40000000000 */
[----:B------:R-:W-:Y:S01]  /*13380*/  IMAD.MOV.U32 R153, RZ, RZ, 0x40000040 ;  /* 0x40000040ff997424 */ /* 0x000fe200078e00ff */
[----:B0-----:R-:W-:Y:S01]  /*13390*/  F2FP.BF16.F32.PACK_AB R172, R158, R157 ;  /* 0x0000009d9eac723e */ /* 0x001fe200000010ff */
[----:B------:R-:W-:Y:S02]  /*133a0*/  WARPGROUP.DEPBAR.LE gsb0, 0x0 ;  /* 0x00008000000079c5 */ /* 0x000fe40000010000 */
[--C-:B------:R-:W-:Y:S01]  /*133b0*/  FFMA.FTZ R165, R217, UR43, -R191.reuse ;  /* 0x0000002bd9a57c23 */ /* 0x100fe200080108bf */
[--C-:B------:R-:W-:Y:S01]  /*133c0*/  FFMA.FTZ R166, R193, UR43, -R191.reuse ;  /* 0x0000002bc1a67c23 */ /* 0x100fe200080108bf */
[----:B------:R-:W-:Y:S01]  /*133d0*/  FFMA.FTZ R167, R190, UR43, -R191 ;  /* 0x0000002bbea77c23 */ /* 0x000fe200080108bf */
[----:B------:R-:W0:Y:S08]  /*133e0*/  MUFU.EX2 R164, R171 ;  /* 0x000000ab00a47308 */ /* 0x000e300000000800 */
[----:B------:R-:W-:Y:S08]  /*133f0*/  MUFU.EX2 R165, R165 ;  /* 0x000000a500a57308 */ /* 0x000ff00000000800 */
[----:B------:R-:W1:Y:S08]  /*13400*/  MUFU.EX2 R166, R166 ;  /* 0x000000a600a67308 */ /* 0x000e700000000800 */
[----:B------:R-:W4:Y:S01]  /*13410*/  MUFU.EX2 R167, R167 ;  /* 0x000000a700a77308 */ /* 0x000f220000000800 */
[----:B0-----:R-:W-:-:S02]  /*13420*/  F2FP.BF16.F32.PACK_AB R170, R164, R159 ;  /* 0x0000009fa4aa723e */ /* 0x001fc400000010ff */
[----:B-1----:R-:W-:Y:S02]  /*13430*/  F2FP.BF16.F32.PACK_AB R169, R166, R165 ;  /* 0x000000a5a6a9723e */ /* 0x002fe400000010ff */
[----:B----4-:R-:W-:-:S04]  /*13440*/  F2FP.BF16.F32.PACK_AB R171, R0, R167 ;  /* 0x000000a700ab723e */ /* 0x010fc800000010ff */
[----:B------:R-:W-:-:S06]  /*13450*/  WARPGROUP.ARRIVE ;  /* 0x00000000000079c5 */ /* 0x000fcc0000000000 */
[----:B------:R-:W-:Y:S01]  /*13460*/  HGMMA.64x256x16.F32.BF16 R24, R168, gdesc[UR4].tnspB, R24, gsb0 ;  /* 0x43e00004a8187df0 */ /* 0x000fe20008001818 */
[----:B------:R-:W-:Y:S02]  /*13470*/  R2UR UR6, R152 ;  /* 0x00000000980672ca */ /* 0x000fe400000e0000 */
[----:B------:R-:W-:Y:S01]  /*13480*/  R2UR UR7, R153 ;  /* 0x00000000990772ca */ /* 0x000fe200000e0000 */
        /* <DEDUP_REMOVED lines=18> */
[----:B---3--:R-:W-:Y:S02]  /*135b0*/  ISETP.GT.AND P2, PT, R210, R216, PT ;  /* 0x000000d8d200720c */ /* 0x008fe40003f44270 */
[----:B------:R-:W-:Y:S01]  /*135c0*/  FADD.FTZ R163, R164, R163 ;  /* 0x000000a3a4a37221 */ /* 0x000fe20000010000 */
[----:B------:R-:W-:Y:S01]  /*135d0*/  FADD.FTZ R195, R0, R195 ;  /* 0x000000c300c37221 */ /* 0x000fe20000010000 */
[----:B------:R-:W-:Y:S02]  /*135e0*/  @!P0 VIADD R211, R211, 0x32460 ;  /* 0x00032460d3d38836 */ /* 0x000fe40000000000 */
[----:B------:R-:W-:-:S03]  /*135f0*/  FADD.FTZ R163, R157, R163 ;  /* 0x000000a39da37221 */ /* 0x000fc60000010000 */
[----:B------:R-:W-:Y:S01]  /*13600*/  @!P0 PRMT R211, RZ, 0x654, R211 ;  /* 0x00000654ffd38816 */ /* 0x000fe200000000d3 */
[----:B------:R-:W-:Y:S01]  /*13610*/  FADD.FTZ R163, R158, R163 ;  /* 0x000000a39ea37221 */ /* 0x000fe20000010000 */
[----:B------:R-:W-:Y:S02]  /*13620*/  VIADD R210, R210, 0xffffffff ;  /* 0xffffffffd2d27836 */ /* 0x000fe40000000000 */
[----:B------:R-:W-:Y:S02]  /*13630*/  IMAD.MOV.U32 R216, RZ, RZ, R178 ;  /* 0x000000ffffd87224 */ /* 0x000fe400078e00b2 */
[----:B------:R-:W-:Y:S01]  /*13640*/  IMAD.MOV.U32 R217, RZ, RZ, R176 ;  /* 0x000000ffffd97224 */ /* 0x000fe200078e00b0 */
[----:B------:R-:W-:Y:S02]  /*13650*/  WARPGROUP.DEPBAR.LE gsb0, 0x0 ;  /* 0x00008000000079c5 */ /* 0x000fe40000010000 */
[----:B------:R-:W0:Y:S08]  /*13660*/  MUFU.EX2 R168, R174 ;  /* 0x000000ae00a87308 */ /* 0x000e300000000800 */
[----:B------:R1:W3:Y:S01]  /*13670*/  MUFU.EX2 R169, R175 ;  /* 0x000000af00a97308 */ /* 0x0002e20000000800 */
[----:B0-----:R-:W-:-:S02]  /*13680*/  F2FP.BF16.F32.PACK_AB R174, R180, R168 ;  /* 0x000000a8b4ae723e */ /* 0x001fc400000010ff */
[----:B-1----:R-:W-:Y:S02]  /*13690*/  F2FP.BF16.F32.PACK_AB R175, R187, R186 ;  /* 0x000000babbaf723e */ /* 0x002fe400000010ff */
[----:B---3--:R-:W-:-:S04]  /*136a0*/  F2FP.BF16.F32.PACK_AB R173, R179, R169 ;  /* 0x000000a9b3ad723e */ /* 0x008fc800000010ff */
[----:B------:R-:W-:-:S06]  /*136b0*/  WARPGROUP.ARRIVE ;  /* 0x00000000000079c5 */ /* 0x000fcc0000000000 */
[----:B------:R-:W-:Y:S01]  /*136c0*/  HGMMA.64x256x16.F32.BF16 R24, R172, gdesc[UR4].tnspB, R24, gsb0 ;  /* 0x43e00004ac187df0 */ /* 0x000fe20008001818 */
[----:B------:R-:W-:-:S04]  /*136d0*/  FADD.FTZ R195, R169, R195 ;  /* 0x000000c3a9c37221 */ /* 0x000fc80000010000 */
[----:B------:R-:W-:Y:S01]  /*136e0*/  FADD.FTZ R195, R179, R195 ;  /* 0x000000c3b3c37221 */ /* 0x000fe20000010000 */
[----:B------:R-:W-:-:S03]  /*136f0*/  FADD.FTZ R163, R168, R163 ;  /* 0x000000a3a8a37221 */ /* 0x000fc60000010000 */
[----:B------:R-:W-:Y:S01]  /*13700*/  FADD.FTZ R195, R186, R195 ;  /* 0x000000c3bac37221 */ /* 0x000fe20000010000 */
[----:B------:R-:W-:-:S03]  /*13710*/  FADD.FTZ R0, R180, R163 ;  /* 0x000000a3b4007221 */ /* 0x000fc60000010000 */
[----:B------:R-:W-:Y:S01]  /*13720*/  FADD.FTZ R3, R187, R195 ;  /* 0x000000c3bb037221 */ /* 0x000fe20000010000 */
[----:B------:R-:W-:Y:S02]  /*13730*/  WARPGROUP.DEPBAR.LE gsb0, 0x0 ;  /* 0x00008000000079c5 */ /* 0x000fe40000010000 */
[----:B------:R2:W-:Y:S01]  /*13740*/  @!P0 SYNCS.ARRIVE.TRANS64.RED.A1T0 RZ, [R211+URZ], RZ ;  /* 0x000000ffd3ff89a7 */ /* 0x0005e2000810043f */
[----:B------:R-:W-:Y:S05]  /*13750*/  @P2 BRA `(.L_x_14788) ;  /* 0xffffffd0004c2947 */ /* 0x000fea000383ffff */
.L_x_14778:
[----:B------:R-:W3:Y:S01]  /*13760*/  LDL.LU R152, [R1+0x8c] ;  /* 0x00008c0001987983 */ /* 0x000ee20000300800 */
[----:B------:R-:W-:Y:S05]  /*13770*/  WARPSYNC.ALL ;  /* 0x0000000000007948 */ /* 0x000fea0003800000 */
[----:B------:R-:W4:Y:S01]  /*13780*/  SHFL.BFLY PT, R5, R0, 0x2, 0x1f ;  /* 0x0c401f0000057f89 */ /* 0x000f2200000e0000 */
[----:B0-----:R-:W-:Y:S02]  /*13790*/  IMAD.MOV.U32 R154, RZ, RZ, -0x800000 ;  /* 0xff800000ff9a7424 */ /* 0x001fe400078e00ff */
[----:B------:R-:W-:Y:S01]  /*137a0*/  VIADD R2, R2, 0x1 ;  /* 0x0000000102027836 */ /* 0x000fe20000000000 */
[----:B------:R0:W-:Y:S08]  /*137b0*/  BAR.ARV R177, 0x100 ;  /* 0x000400b10000751d */ /* 0x0001f00000002000 */
[----:B------:R-:W-:Y:S06]  /*137c0*/  BAR.ARV 0x8, 0x180 ;  /* 0x0206000000007b1d */ /* 0x000fec0000002000 */
[----:B------:R-:W-:-:S04]  /*137d0*/  ISETP.NE.AND P1, PT, R2, 0x2, PT ;  /* 0x000000020200780c */ /* 0x000fc80003f25270 */
[----:B------:R-:W-:Y:S01]  /*137e0*/  SEL R2, R2, RZ, P1 ;  /* 0x000000ff02027207 */ /* 0x000fe20000800000 */
[----:B----4-:R-:W-:Y:S01]  /*137f0*/  FADD.FTZ R7, R5, R0 ;  /* 0x0000000005077221 */ /* 0x010fe20000010000 */
[----:B------:R-:W-:Y:S01]  /*13800*/  IMAD.U32 R5, RZ, RZ, UR43 ;  /* 0x0000002bff057e24 */ /* 0x000fe2000f8e00ff */
[----:B------:R-:W-:Y:S04]  /*13810*/  SHFL.BFLY PT, R0, R3, 0x2, 0x1f ;  /* 0x0c401f0003007f89 */ /* 0x000fe800000e0000 */
[----:B------:R-:W4:Y:S02]  /*13820*/  SHFL.BFLY PT, R4, R7, 0x1, 0x1f ;  /* 0x0c201f0007047f89 */ /* 0x000f2400000e0000 */
[----:B----4-:R-:W-:Y:S01]  /*13830*/  FADD.FTZ R8, R7, R4 ;  /* 0x0000000407087221 */ /* 0x010fe20000010000 */
[----:B------:R-:W-:Y:S01]  /*13840*/  FADD.FTZ R7, R0, R3 ;  /* 0x0000000300077221 */ /* 0x000fe20000010000 */
[----:B------:R-:W-:-:S02]  /*13850*/  IMAD.MOV.U32 R4, RZ, RZ, RZ ;  /* 0x000000ffff047224 */ /* 0x000fc400078e00ff */
[----:B------:R-:W-:Y:S01]  /*13860*/  IMAD.MOV.U32 R3, RZ, RZ, -0x800000 ;  /* 0xff800000ff037424 */ /* 0x000fe200078e00ff */
[----:B------:R-:W-:Y:S01]  /*13870*/  FSETP.NE.FTZ.AND P0, PT, R8, RZ, PT ;  /* 0x000000ff0800720b */ /* 0x000fe20003f15000 */
[----:B------:R-:W4:-:S12]  /*13880*/  SHFL.BFLY PT, R0, R7, 0x1, 0x1f ;  /* 0x0c201f0007007f89 */ /* 0x000f1800000e0000 */
[----:B------:R-:W1:Y:S01]  /*13890*/  @P0 MUFU.LG2 R6, R8 ;  /* 0x0000000800060308 */ /* 0x000e620000000c00 */
[----:B------:R-:W-:-:S07]  /*138a0*/  @P0 FMUL.FTZ R5, R5, 0.69314718246459960938 ;  /* 0x3f31721805050820 */ /* 0x000fce0000410000 */
[----:B------:R-:W2:Y:S01]  /*138b0*/  @P0 MUFU.RCP R4, R8 ;  /* 0x0000000800040308 */ /* 0x000ea20000001000 */
[----:B----4-:R-:W-:Y:S01]  /*138c0*/  FADD.FTZ R9, R7, R0 ;  /* 0x0000000007097221 */ /* 0x010fe20000010000 */
[----:B------:R-:W-:Y:S02]  /*138d0*/  IMAD.MOV.U32 R0, RZ, RZ, RZ ;  /* 0x000000ffff007224 */ /* 0x000fe400078e00ff */
[----:B-1----:R-:W-:-:S04]  /*138e0*/  @P0 FMUL.FTZ R6, R6, 0.69314718246459960938 ;  /* 0x3f31721806060820 */ /* 0x002fc80000410000 */
[----:B------:R-:W-:Y:S01]  /*138f0*/  @P0 FFMA.FTZ R154, R5, R176, R6 ;  /* 0x000000b0059a0223 */ /* 0x000fe20000010006 */
[----:B------:R-:W-:Y:S01]  /*13900*/  FSETP.NE.FTZ.AND P0, PT, R9, RZ, PT ;  /* 0x000000ff0900720b */ /* 0x000fe20003f15000 */
[----:B------:R-:W-:Y:S02]  /*13910*/  IMAD.U32 R5, RZ, RZ, UR43 ;  /* 0x0000002bff057e24 */ /* 0x000fe4000f8e00ff */
        /* <DEDUP_REMOVED lines=12> */
[-C--:B------:R-:W-:Y:S01]  /*139e0*/  FMUL.FTZ R44, R44, R4.reuse ;  /* 0x000000042c2c7220 */ /* 0x080fe20000410000 */
[-C--:B------:R-:W-:Y:S01]  /*139f0*/  FMUL.FTZ R45, R45, R4.reuse ;  /* 0x000000042d2d7220 */ /* 0x080fe20000410000 */
[-C--:B------:R-:W-:Y:S01]  /*13a00*/  FMUL.FTZ R48, R48, R4.reuse ;  /* 0x0000000430307220 */ /* 0x080fe20000410000 */
[-C--:B------:R-:W-:Y:S01]  /*13a10*/  FMUL.FTZ R49, R49, R4.reuse ;  /* 0x0000000431317220 */ /* 0x080fe20000410000 */
        /* <DEDUP_REMOVED lines=14> */
[----:B------:R-:W-:Y:S01]  /*13b00*/  FMUL.FTZ R76, R76, R4 ;  /* 0x000000044c4c7220 */ /* 0x000fe20000410000 */
[----:B------:R-:W-:Y:S01]  /*13b10*/  @P0 FFMA.FTZ R3, R5, R178, R6 ;  /* 0x000000b205030223 */ /* 0x000fe20000010006 */
        /* <DEDUP_REMOVED lines=102> */
[----:B------:R-:W-:-:S02]  /*14180*/  PLOP3.LUT P0, PT, PT, PT, PT, 0x8, 0x0 ;  /* 0x000000000000781c */ /* 0x000fc40003f0e170 */
[----:B------:R-:W-:Y:S01]  /*14190*/  LOP3.LUT R23, R23, R0, RZ, 0x3c, !PT ;  /* 0x0000000017177212 */ /* 0x000fe200078e3cff */
[----:B---3--:R-:W-:-:S05]  /*141a0*/  VIADD R152, R152, 0x1 ;  /* 0x0000000198987836 */ /* 0x008fca0000000000 */
[----:B------:R0:W-:Y:S05]  /*141b0*/  STL [R1+0x8c], R152 ;  /* 0x00008c9801007387 */ /* 0x0001ea0000100800 */
.L_x_14721:
[----:B------:R-:W-:Y:S05]  /*141c0*/  WARPSYNC.ALL ;  /* 0x0000000000007948 */ /* 0x000fea0003800000 */
[----:B------:R-:W1:Y:S08]  /*141d0*/  S2UR UR5, SR_CgaCtaId ;  /* 0x00000000000579c3 */ /* 0x000e700000008800 */
[----:B------:R-:W-:Y:S06]  /*141e0*/  BAR.SYNC.DEFER_BLOCKING 0x5, 0x180 ;  /* 0x0146000000007b1d */ /* 0x000fec0000010000 */
[----:B------:R-:W-:Y:S01]  /*141f0*/  UMOV UR4, 0x400 ;  /* 0x0000040000047882 */ /* 0x000fe20000000000 */
[----:B------:R-:W-:Y:S01]  /*14200*/  BSSY B0, `(.L_x_14789) ;  /* 0x00005d6000007945 */ /* 0x000fe20003800000 */
[----:B-1----:R-:W-:-:S06]  /*14210*/  ULEA UR4, UR5, UR4, 0x18 ;  /* 0x0000000405047291 */ /* 0x002fcc000f8ec03f */
[----:B-----5:R-:W-:-:S05]  /*14220*/  IMAD.U32 R19, RZ, RZ, UR4 ;  /* 0x00000004ff137e24 */ /* 0x020fca000f8e00ff */
[----:B------:R1:W2:Y:S01]  /*14230*/  LDS.128 R4, [R19+0x324d0] ;  /* 0x0324d00013047984 */ /* 0x0002a20000000c00 */
[----:B------:R-:W-:Y:S06]  /*14240*/  BAR.ARV 0x4, 0x180 ;  /* 0x0106000000007b1d */ /* 0x000fec0000002000 */
[----:B------:R-:W-:Y:S05]  /*14250*/  @P0 BRA `(.L_x_14790) ;  /* 0x0000004c00080947 */ /* 0x000fea0003800000 */
[----:B------:R-:W0:Y:S01]  /*14260*/  LDL R8, [R1+0x19c] ;  /* 0x00019c0001087983 */ /* 0x000e220000100800 */
[----:B------:R-:W-:-:S03]  /*14270*/  ULDC UR4, c[0x0][0xbd4] ;  /* 0x0002f50000047ab9 */ /* 0x000fc60000000800 */
[----:B------:R-:W3:Y:S01]  /*14280*/  LDL.LU R10, [R1+0x7c] ;  /* 0x00007c00010a7983 */ /* 0x000ee20000300800 */
[----:B------:R-:W4:Y:S01]  /*14290*/  S2R R0, SR_SWINHI ;  /* 0x0000000000007919 */ /* 0x000f220000002f00 */
[----:B------:R-:W-:Y:S02]  /*142a0*/  F2FP.BF16.F32.PACK_AB R11, R31, R30 ;  /* 0x0000001e1f0b723e */ /* 0x000fe400000010ff */
[----:B------:R-:W-:Y:S01]  /*142b0*/  F2FP.BF16.F32.PACK_AB R12, R33, R32 ;  /* 0x00000020210c723e */ /* 0x000fe200000010ff */
[----:B------:R-:W2:Y:S01]  /*142c0*/  LDL.LU R156, [R1+0x84] ;  /* 0x00008400019c7983 */ /* 0x000ea20000300800 */
[----:B------:R-:W-:Y:S02]  /*142d0*/  F2FP.BF16.F32.PACK_AB R13, R35, R34 ;  /* 0x00000022230d723e */ /* 0x000fe400000010ff */
[----:B------:R-:W-:Y:S01]  /*142e0*/  F2FP.BF16.F32.PACK_AB R14, R37, R36 ;  /* 0x00000024250e723e */ /* 0x000fe200000010ff */
[----:B------:R-:W2:Y:S01]  /*142f0*/  LDL.LU R155, [R1+0x88] ;  /* 0x00008800019b7983 */ /* 0x000ea20000300800 */
[----:B------:R-:W-:-:S02]  /*14300*/  MOV R20, R19 ;  /* 0x0000001300147202 */ /* 0x000fc40000000f00 */
[----:B----4-:R-:W-:Y:S02]  /*14310*/  MOV R21, R0 ;  /* 0x0000000000157202 */ /* 0x010fe40000000f00 */
[----:B------:R-:W-:Y:S01]  /*14320*/  F2FP.BF16.F32.PACK_AB R15, R39, R38 ;  /* 0x00000026270f723e */ /* 0x000fe200000010ff */
[----:B0-----:R-:W-:Y:S01]  /*14330*/  IMAD.WIDE R152, R8, 0x2, R20 ;  /* 0x0000000208987825 */ /* 0x001fe200078e0214 */
[----:B---3--:R-:W-:-:S03]  /*14340*/  ISETP.NE.AND P0, PT, R10, RZ, PT ;  /* 0x000000ff0a00720c */ /* 0x008fc60003f05270 */
[----:B------:R-:W-:Y:S01]  /*14350*/  IMAD.MOV.U32 R9, RZ, RZ, R153 ;  /* 0x000000ffff097224 */ /* 0x000fe200078e0099 */
[----:B------:R-:W-:-:S04]  /*14360*/  LOP3.LUT R0, R152, 0x380, RZ, 0xc0, !PT ;  /* 0x0000038098007812 */ /* 0x000fc800078ec0ff */
[----:B------:R-:W-:-:S04]  /*14370*/  SHF.R.U64 R0, R0, 0x3, RZ ;  /* 0x0000000300007819 */ /* 0x000fc800000012ff */
[----:B------:R-:W-:Y:S02]  /*14380*/  LOP3.LUT R8, R0, R152, RZ, 0x3c, !PT ;  /* 0x0000009800087212 */ /* 0x000fe400078e3cff */
[----:B------:R-:W-:Y:S01]  /*14390*/  SEL R0, R10, UR4, P0 ;  /* 0x000000040a007c07 */ /* 0x000fe20008000000 */
[----:B------:R-:W-:Y:S05]  /*143a0*/  WARPSYNC.ALL ;  /* 0x0000000000007948 */ /* 0x000fea0003800000 */
[----:B--2---:R-:W-:Y:S01]  /*143b0*/  MOV R4, R8 ;  /* 0x0000000800047202 */ /* 0x004fe20000000f00 */
[----:B------:R-:W-:Y:S01]  /*143c0*/  ULDC.64 UR4, c[0x0][0xd00] ;  /* 0x0003400000047ab9 */ /* 0x000fe20000000a00 */
[----:B------:R-:W-:Y:S01]  /*143d0*/  F2FP.BF16.F32.PACK_AB R8, R25, R24 ;  /* 0x000000181908723e */ /* 0x000fe200000010ff */
[----:B------:R-:W-:Y:S01]  /*143e0*/  ULDC.64 UR6, c[0x0][0xd08] ;  /* 0x0003420000067ab9 */ /* 0x000fe20000000a00 */
[----:B------:R-:W-:-:S02]  /*143f0*/  F2FP.BF16.F32.PACK_AB R9, R27, R26 ;  /* 0x0000001a1b09723e */ /* 0x000fc400000010ff */
[----:B------:R-:W-:Y:S01]  /*14400*/  F2FP.BF16.F32.PACK_AB R10, R29, R28 ;  /* 0x0000001c1d0a723e */ /* 0x000fe200000010ff */
[----:B------:R-:W-:Y:S06]  /*14410*/  BAR.SYNC.DEFER_BLOCKING 0x1, 0x100 ;  /* 0x0044000000007b1d */ /* 0x000fec0000010000 */
[----:B------:R0:W-:Y:S02]  /*14420*/  STSM.16.M88.4 [R4], R8 ;  /* 0x0000000804007844 */ /* 0x0001e40000000200 */
[----:B0-----:R-:W-:-:S04]  /*14430*/  IADD3 R8, P0, R152, 0x20, RZ ;  /* 0x0000002098087810 */ /* 0x001fc80007f1e0ff */
[----:B------:R-:W-:Y:S01]  /*14440*/  LOP3.LUT R4, R8, 0x380, RZ, 0xc0, !PT ;  /* 0x0000038008047812 */ /* 0x000fe200078ec0ff */
[----:B------:R-:W-:-:S03]  /*14450*/  IMAD.X R9, RZ, RZ, R153, P0 ;  /* 0x000000ffff097224 */ /* 0x000fc600000e0699 */
[----:B------:R-:W-:-:S04]  /*14460*/  SHF.R.U64 R4, R4, 0x3, RZ ;  /* 0x0000000304047819 */ /* 0x000fc800000012ff */
[----:B------:R-:W-:-:S04]  /*14470*/  LOP3.LUT R8, R4, R8, RZ, 0x3c, !PT ;  /* 0x0000000804087212 */ /* 0x000fc800078e3cff */
[----:B------:R-:W-:-:S05]  /*14480*/  MOV R8, R8 ;  /* 0x0000000800087202 */ /* 0x000fca0000000f00 */
[----:B------:R0:W-:Y:S02]  /*14490*/  STSM.16.M88.4 [R8], R12 ;  /* 0x0000000c08007844 */ /* 0x0001e40000000200 */
[----:B0-----:R-:W-:-:S04]  /*144a0*/  IADD3 R8, P0, R152, 0x40, RZ ;  /* 0x0000004098087810 */ /* 0x001fc80007f1e0ff */
[----:B------:R-:W-:Y:S01]  /*144b0*/  LOP3.LUT R4, R8, 0x380, RZ, 0xc0, !PT ;  /* 0x0000038008047812 */ /* 0x000fe200078ec0ff */
[----:B------:R-:W-:-:S03]  /*144c0*/  IMAD.X R9, RZ, RZ, R153, P0 ;  /* 0x000000ffff097224 */ /* 0x000fc600000e0699 */
[----:B------:R-:W-:-:S04]  /*144d0*/  SHF.R.U64 R4, R4, 0x3, RZ ;  /* 0x0000000304047819 */ /* 0x000fc800000012ff */
[----:B------:R-:W-:Y:S02]  /*144e0*/  LOP3.LUT R8, R4, R8, RZ, 0x3c, !PT ;  /* 0x0000000804087212 */ /* 0x000fe400078e3cff */
[----:B------:R-:W-:Y:S02]  /*144f0*/  F2FP.BF16.F32.PACK_AB R10, R45, R44 ;  /* 0x0000002c2d0a723e */ /* 0x000fe400000010ff */
[----:B------:R-:W-:Y:S02]  /*14500*/  MOV R4, R8 ;  /* 0x0000000800047202 */ /* 0x000fe40000000f00 */
[----:B------:R-:W-:Y:S02]  /*14510*/  F2FP.BF16.F32.PACK_AB R8, R41, R40 ;  /* 0x000000282908723e */ /* 0x000fe400000010ff */
[----:B------:R-:W-:Y:S02]  /*14520*/  F2FP.BF16.F32.PACK_AB R9, R43, R42 ;  /* 0x0000002a2b09723e */ /* 0x000fe400000010ff */
[----:B------:R-:W-:-:S05]  /*14530*/  F2FP.BF16.F32.PACK_AB R11, R47, R46 ;  /* 0x0000002e2f0b723e */ /* 0x000fca00000010ff */
        /* <DEDUP_REMOVED lines=143> */
[----:B------:R0:W-:Y:S01]  /*14e30*/  STSM.16.M88.4 [R152], R12 ;  /* 0x0000000c98007844 */ /* 0x0001e20000000200 */
[----:B------:R-:W-:Y:S01]  /*14e40*/  BAR.SYNC.DEFER_BLOCKING 0x1, 0x100 ;  /* 0x0044000000007b1d */ /* 0x000fe20000010000 */
[----:B------:R-:W-:-:S04]  /*14e50*/  ISETP.NE.U32.AND P1, PT, RZ, UR4, PT ;  /* 0x00000004ff007c0c */ /* 0x000fc8000bf25070 */
[----:B------:R-:W-:Y:S02]  /*14e60*/  ISETP.NE.AND.EX P1, PT, RZ, UR5, PT, P1 ;  /* 0x00000005ff007c0c */ /* 0x000fe4000bf25310 */
[----:B------:R-:W-:Y:S01]  /*14e70*/  IADD3 R8, P0, R156, UR4, RZ ;  /* 0x000000049c087c10 */ /* 0x000fe2000ff1e0ff */
[----:B------:R-:W-:-:S03]  /*14e80*/  IMAD.MOV.U32 R4, RZ, RZ, RZ ;  /* 0x000000ffff047224 */ /* 0x000fc600078e00ff */
[----:B------:R-:W-:-:S07]  /*14e90*/  IADD3.X R9, R155, UR5, RZ, P0, !PT ;  /* 0x000000059b097c10 */ /* 0x000fce00087fe4ff */
[----:B------:R-:W5:Y:S01]  /*14ea0*/  @P1 LDG.E R4, desc[UR40][R8.64] ;  /* 0x0000002808041981 */ /* 0x000f62000c1e1900 */
[----:B------:R-:W-:-:S04]  /*14eb0*/  ISETP.NE.U32.AND P0, PT, RZ, UR6, PT ;  /* 0x00000006ff007c0c */ /* 0x000fc8000bf05070 */
[----:B------:R-:W-:-:S13]  /*14ec0*/  ISETP.NE.AND.EX P0, PT, RZ, UR7, PT, P0 ;  /* 0x00000007ff007c0c */ /* 0x000fda000bf05300 */
[----:B------:R-:W-:Y:S01]  /*14ed0*/  @P0 IADD3 R10, P2, R156, UR6, RZ ;  /* 0x000000069c0a0c10 */ /* 0x000fe2000ff5e0ff */
[----:B------:R-:W-:-:S03]  /*14ee0*/  ULDC UR6, c[0x0][0xb88] ;  /* 0x0002e20000067ab9 */ /* 0x000fc60000000800 */
[----:B------:R-:W-:Y:S02]  /*14ef0*/  @P0 IADD3.X R11, R155, UR7, RZ, P2, !PT ;  /* 0x000000079b0b0c10 */ /* 0x000fe400097fe4ff */
[----:B------:R-:W-:Y:S01]  /*14f00*/  ISETP.GT.AND P2, PT, R0, 0x1, PT ;  /* 0x000000010000780c */ /* 0x000fe20003f44270 */
[----:B------:R-:W-:Y:S02]  /*14f10*/  IMAD.MOV.U32 R0, RZ, RZ, 0xab8 ;  /* 0x00000ab8ff007424 */ /* 0x000fe400078e00ff */
[----:B0-----:R-:W-:-:S03]  /*14f20*/  IMAD.U32 R152, RZ, RZ, UR6 ;  /* 0x00000006ff987e24 */ /* 0x001fc6000f8e00ff */
[----:B------:R-:W-:-:S03]  /*14f30*/  SEL R0, R0, 0xa78, P2 ;  /* 0x00000a7800007807 */ /* 0x000fc60001000000 */
[----:B------:R0:W5:Y:S01]  /*14f40*/  @P0 LDG.E R152, desc[UR40][R10.64] ;  /* 0x000000280a980981 */ /* 0x000162000c1e1900 */
[----:B------:R2:W3:Y:S08]  /*14f50*/  LDC.64 R12, c[0x0][R0+0x220] ;  /* 0x00008800000c7b82 */ /* 0x0004f00000000a00 */
[----:B0-----:R2:W0:Y:S01]  /*14f60*/  LDC.64 R10, c[0x0][R0+0x218] ;  /* 0x00008600000a7b82 */ /* 0x0014220000000a00 */
[----:B------:R-:W-:Y:S05]  /*14f70*/  @P0 BRA `(.L_x_14791) ;  /* 0x0000000000100947 */ /* 0x000fea0003800000 */
[----:B------:R-:W-:Y:S05]  /*14f80*/  @!P1 BRA `(.L_x_14791) ;  /* 0x00000000000c9947 */ /* 0x000fea0003800000 */
[----:B-----5:R-:W4:Y:S04]  /*14f90*/  LDG.E R152, desc[UR40][R8.64] ;  /* 0x0000002808987981 */ /* 0x020f28000c1e1900 */
[----:B------:R-:W4:Y:S02]  /*14fa0*/  LDG.E R8, desc[UR40][R8.64+0x4] ;  /* 0x0000042808087981 */ /* 0x000f24000c1e1900 */
[----:B----4-:R-:W-:-:S07]  /*14fb0*/  IMAD.IADD R152, R8, 0x1, -R152 ;  /* 0x0000000108987824 */ /* 0x010fce00078e0a98 */
.L_x_14791:
[----:B------:R-:W4:Y:S01]  /*14fc0*/  LDL.LU R9, [R1+0x80] ;  /* 0x0000800001097983 */ /* 0x000f220000300800 */
[----:B------:R-:W1:Y:S03]  /*14fd0*/  LDC R157, c[0x0][0xce8] ;  /* 0x00033a00ff9d7b82 */ /* 0x000e660000000800 */
[----:B------:R-:W2:Y:S04]  /*14fe0*/  LDL.LU R8, [R1+0x110] ;  /* 0x0001100001087983 */ /* 0x000ea80000300800 */
[----:B------:R-:W0:Y:S04]  /*14ff0*/  LDL R159, [R1+0x78] ;  /* 0x00007800019f7983 */ /* 0x000e280000100800 */
[----:B------:R-:W3:Y:S04]  /*15000*/  LDL R158, [R1+0x90] ;  /* 0x00009000019e7983 */ /* 0x000ee80000100800 */
[----:B------:R-:W3:Y:S04]  /*15010*/  LDL R163, [R1+0x6c] ;  /* 0x00006c0001a37983 */ /* 0x000ee80000100800 */
[----:B------:R-:W3:Y:S04]  /*15020*/  LDL R160, [R1+0x50] ;  /* 0x0000500001a07983 */ /* 0x000ee80000100800 */
[----:B------:R-:W3:Y:S04]  /*15030*/  LDL R162, [R1+0x198] ;  /* 0x0001980001a27983 */ /* 0x000ee80000100800 */
[----:B------:R-:W3:Y:S01]  /*15040*/  LDL R161, [R1+0x114] ;  /* 0x0001140001a17983 */ /* 0x000ee20000100800 */
[----:B------:R-:W0:Y:S01]  /*15050*/  LDC.64 R14, c[0x0][R0+0x228] ;  /* 0x00008a00000e7b82 */ /* 0x000e220000000a00 */
[----:B------:R-:W-:-:S04]  /*15060*/  ISETP.NE.U32.AND P0, PT, RZ, UR4, PT ;  /* 0x00000004ff007c0c */ /* 0x000fc8000bf05070 */
[----:B------:R-:W-:Y:S02]  /*15070*/  ISETP.NE.AND.EX P0, PT, RZ, UR5, PT, P0 ;  /* 0x00000005ff007c0c */ /* 0x000fe4000bf05300 */
[----:B-1----:R-:W-:Y:S02]  /*15080*/  ISETP.NE.AND P1, PT, R157, 0x1, PT ;  /* 0x000000019d00780c */ /* 0x002fe40003f25270 */
[----:B----4-:R-:W-:Y:S02]  /*15090*/  SEL R9, R9, RZ, !P0 ;  /* 0x000000ff09097207 */ /* 0x010fe40004000000 */
[----:B--2---:R-:W-:-:S03]  /*150a0*/  SEL R155, R8, RZ, !P0 ;  /* 0x000000ff089b7207 */ /* 0x004fc60004000000 */
[----:B---3--:R-:W-:-:S04]  /*150b0*/  IMAD R8, R13, R9, RZ ;  /* 0x000000090d087224 */ /* 0x008fc800078e02ff */
[----:B------:R-:W-:Y:S02]  /*150c0*/  IMAD R155, R12, R155, R8 ;  /* 0x0000009b0c9b7224 */ /* 0x000fe400078e0208 */
[-C--:B0-----:R-:W-:Y:S02]  /*150d0*/  IMAD R8, R11, R159.reuse, RZ ;  /* 0x0000009f0b087224 */ /* 0x081fe400078e02ff */
[----:B------:R-:W-:-:S04]  /*150e0*/  IMAD.WIDE.U32 R10, R10, R159, RZ ;  /* 0x0000009f0a0a7225 */ /* 0x000fc800078e00ff */
[----:B------:R-:W-:-:S04]  /*150f0*/  IMAD.WIDE.U32 R12, R12, R9, RZ ;  /* 0x000000090c0c7225 */ /* 0x000fc800078e00ff */
[----:B------:R-:W-:Y:S02]  /*15100*/  IMAD.IADD R156, R11, 0x1, R8 ;  /* 0x000000010b9c7824 */ /* 0x000fe400078e0208 */
[----:B------:R-:W0:Y:S01]  /*15110*/  @P1 LDC R11, c[0x0][0xcec] ;  /* 0x00033b00ff0b1b82 */ /* 0x000e220000000800 */
[----:B-----5:R-:W-:-:S07]  /*15120*/  IADD3 R153, P0, P3, R12, R10, R4 ;  /* 0x0000000a0c997210 */ /* 0x020fce0007b1e004 */
[----:B------:R-:W1:Y:S01]  /*15130*/  @P1 LDC R10, c[0x0][0xcf0] ;  /* 0x00033c00ff0a1b82 */ /* 0x000e620000000800 */
[----:B------:R-:W-:Y:S01]  /*15140*/  SEL R12, R158, RZ, P2 ;  /* 0x000000ff9e0c7207 */ /* 0x000fe20001000000 */
[----:B------:R-:W-:Y:S01]  /*15150*/  IMAD.IADD R155, R13, 0x1, R155 ;  /* 0x000000010d9b7824 */ /* 0x000fe200078e029b */
[----:B------:R-:W-:-:S03]  /*15160*/  SHF.R.S32.HI R8, RZ, 0x1f, R4 ;  /* 0x0000001fff087819 */ /* 0x000fc60000011404 */
[-C--:B------:R-:W-:Y:S02]  /*15170*/  IMAD R15, R15, R12.reuse, RZ ;  /* 0x0000000c0f0f7224 */ /* 0x080fe400078e02ff */
[----:B------:R-:W-:Y:S01]  /*15180*/  IMAD.WIDE.U32 R12, R14, R12, RZ ;  /* 0x0000000c0e0c7225 */ /* 0x000fe200078e00ff */
[----:B------:R-:W-:-:S03]  /*15190*/  IADD3.X R14, R155, R156, R8, P0, P3 ;  /* 0x0000009c9b0e7210 */ /* 0x000fc600007e6408 */
[----:B------:R-:W-:-:S04]  /*151a0*/  IMAD.IADD R155, R163, 0x1, R160 ;  /* 0x00000001a39b7824 */ /* 0x000fc800078e02a0 */
[----:B0-----:R-:W-:-:S04]  /*151b0*/  @P1 IMAD.HI.U32 R11, R155, R11, RZ ;  /* 0x0000000b9b0b1227 */ /* 0x001fc800078e00ff */
[----:B------:R-:W-:Y:S01]  /*151c0*/  IMAD.MOV.U32 R156, RZ, RZ, R155 ;  /* 0x000000ffff9c7224 */ /* 0x000fe200078e009b */
[----:B-1----:R-:W-:Y:S02]  /*151d0*/  @P1 SHF.R.U32.HI R156, RZ, R10, R11 ;  /* 0x0000000aff9c1219 */ /* 0x002fe4000001160b */
[----:B------:R0:W1:Y:S01]  /*151e0*/  LDC.64 R10, c[0x0][R0+0x210] ;  /* 0x00008400000a7b82 */ /* 0x0000620000000a00 */
[----:B------:R-:W-:Y:S01]  /*151f0*/  IMAD.IADD R15, R13, 0x1, R15 ;  /* 0x000000010d0f7824 */ /* 0x000fe200078e020f */
[----:B------:R-:W-:Y:S02]  /*15200*/  IADD3 R12, P0, P3, R156, R153, R12 ;  /* 0x000000999c0c7210 */ /* 0x000fe40007b1e00c */
[----:B0-----:R-:W-:-:S04]  /*15210*/  SHF.R.S32.HI R0, RZ, 0x1f, R156 ;  /* 0x0000001fff007819 */ /* 0x001fc8000001149c */
[----:B------:R-:W-:Y:S02]  /*15220*/  IADD3.X R13, R0, R14, R15, P0, P3 ;  /* 0x0000000e000d7210 */ /* 0x000fe400007e640f */
[----:B------:R-:W0:Y:S01]  /*15230*/  LDC.64 R14, c[0x0][0xca8] ;  /* 0x00032a00ff0e7b82 */ /* 0x000e220000000a00 */
[----:B------:R-:W-:-:S04]  /*15240*/  IMAD.MOV R153, RZ, RZ, -R156 ;  /* 0x000000ffff997224 */ /* 0x000fc800078e0a9c */
[----:B------:R-:W-:-:S05]  /*15250*/  IMAD R153, R157, R153, R155 ;  /* 0x000000999d997224 */ /* 0x000fca00078e029b */
[----:B------:R-:W-:Y:S01]  /*15260*/  SHF.R.S32.HI R0, RZ, 0x1f, R153 ;  /* 0x0000001fff007819 */ /* 0x000fe20000011499 */
[----:B0-----:R-:W0:Y:S08]  /*15270*/  @!P2 LDC R14, c[0x0][0xc50] ;  /* 0x00031400ff0eab82 */ /* 0x001e300000000800 */
        /* <DEDUP_REMOVED lines=8> */
[----:B------:R-:W-:-:S03]  /*15300*/  IMAD.IADD R153, R162, 0x1, R160 ;  /* 0x00000001a2997824 */ /* 0x000fc600078e02a0 */
[----:B------:R-:W0:Y:S04]  /*15310*/  SHFL.IDX PT, R11, R0, RZ, 0x1c1f ;  /* 0x001c1fff000b7589 */ /* 0x000e2800000e0000 */
[----:B------:R-:W-:Y:S04]  /*15320*/  SHFL.IDX PT, R12, R14, 0x1, 0x1c1f ;  /* 0x003c1f000e0c7f89 */ /* 0x000fe800000e0000 */
[----:B------:R1:W2:Y:S01]  /*15330*/  SHFL.IDX PT, R13, R0, 0x1, 0x1c1f ;  /* 0x003c1f00000d7f89 */ /* 0x0002a200000e0000 */
[----:B------:R-:W-:Y:S01]  /*15340*/  LOP3.LUT P0, RZ, R161, 0x3, RZ, 0xc0, !PT ;  /* 0x00000003a1ff7812 */ /* 0x000fe2000780c0ff */
[----:B-1----:R-:W-:-:S02]  /*15350*/  IMAD R0, R152, R157, RZ ;  /* 0x0000009d98007224 */ /* 0x002fc400078e02ff */
[----:B------:R-:W-:-:S03]  /*15360*/  VIADD R152, R153, 0x8 ;  /* 0x0000000899987836 */ /* 0x000fc60000000000 */
        /* <DEDUP_REMOVED lines=67> */
[----:B------:R-:W-:Y:S01]  /*157a0*/  IMAD R11, R8, UR4, RZ ;  /* 0x00000004080b7c24 */ /* 0x000fe2000f8e02ff */
[----:B------:R-:W-:Y:S01]  /*157b0*/  LOP3.LUT R13, R20, 0x380, RZ, 0xc0, !PT ;  /* 0x00000380140d7812 */ /* 0x000fe200078ec0ff */
[----:B------:R-:W0:Y:S01]  /*157c0*/  @P1 LDC R8, c[0x0][0xcf0] ;  /* 0x00033c00ff081b82 */ /* 0x000e220000000800 */
        /* <DEDUP_REMOVED lines=16> */
[----:B------:R-:W-:Y:S02]  /*158d0*/  SHF.R.U64 R13, R13, 0x3, RZ ;  /* 0x000000030d0d7819 */ /* 0x000fe400000012ff */
[----:B------:R-:W-:Y:S01]  /*158e0*/  LOP3.LUT R68, R69, 0x380, RZ, 0xc0, !PT ;  /* 0x0000038045447812 */ /* 0x000fe200078ec0ff */
[----:B------:R-:W-:Y:S01]  /*158f0*/  IMAD.IADD R12, R3, 0x1, -R12 ;  /* 0x00000001030c7824 */ /* 0x000fe200078e0a0c */
[----:B------:R-:W-:Y:S01]  /*15900*/  LOP3.LUT R72, R73, 0x380, RZ, 0xc0, !PT ;  /* 0x0000038049487812 */ /* 0x000fe200078ec0ff */
[----:B------:R-:W5:Y:S01]  /*15910*/  LD.E.128 R60, desc[UR40][R60.64] ;  /* 0x000000283c3c7980 */ /* 0x000f62000c101d00 */
[----:B------:R-:W-:-:S02]  /*15920*/  LOP3.LUT R76, R77, 0x380, RZ, 0xc0, !PT ;  /* 0x000003804d4c7812 */ /* 0x000fc400078ec0ff */
[----:B------:R-:W-:Y:S01]  /*15930*/  LOP3.LUT R80, R81, 0x380, RZ, 0xc0, !PT ;  /* 0x0000038051507812 */ /* 0x000fe200078ec0ff */
[----:B------:R-:W5:Y:S01]  /*15940*/  LD.E.128 R84, desc[UR40][R84.64] ;  /* 0x0000002854547980 */ /* 0x000f62000c101d00 */
[----:B------:R-:W-:Y:S01]  /*15950*/  LOP3.LUT R20, R13, R20, RZ, 0x3c, !PT ;  /* 0x000000140d147212 */ /* 0x000fe200078e3cff */
[----:B------:R-:W-:Y:S01]  /*15960*/  IMAD R13, R4, UR5, R11 ;  /* 0x00000005040d7c24 */ /* 0x000fe2000f8e020b */
[----:B------:R-:W-:Y:S01]  /*15970*/  SHF.R.U64 R68, R68, 0x3, RZ ;  /* 0x0000000344447819 */ /* 0x000fe200000012ff */
[----:B------:R-:W-:Y:S01]  /*15980*/  IMAD.WIDE.U32 R10, R4, UR4, RZ ;  /* 0x00000004040a7c25 */ /* 0x000fe2000f8e00ff */
[----:B------:R-:W-:Y:S01]  /*15990*/  SHF.R.U64 R72, R72, 0x3, RZ ;  /* 0x0000000348487819 */ /* 0x000fe200000012ff */
[----:B------:R-:W-:Y:S01]  /*159a0*/  ULDC.64 UR4, c[0x0][0xbe8] ;  /* 0x0002fa0000047ab9 */ /* 0x000fe20000000a00 */
[----:B------:R-:W-:Y:S01]  /*159b0*/  SHF.R.U64 R76, R76, 0x3, RZ ;  /* 0x000000034c4c7819 */ /* 0x000fe200000012ff */
[----:B------:R-:W-:Y:S01]  /*159c0*/  IMAD R3, R12, 0x20, R89 ;  /* 0x000000200c037824 */ /* 0x000fe200078e0259 */
[----:B------:R-:W-:Y:S01]  /*159d0*/  SHF.R.U64 R80, R80, 0x3, RZ ;  /* 0x0000000350507819 */ /* 0x000fe200000012ff */
[----:B------:R-:W-:Y:S01]  /*159e0*/  IMAD.IADD R11, R11, 0x1, R13 ;  /* 0x000000010b0b7824 */ /* 0x000fe200078e020d */
        /* <DEDUP_REMOVED lines=9> */
[----:B------:R-:W-:Y:S01]  /*15a80*/  IMAD.IADD R12, R160, 0x1, R3 ;  /* 0x00000001a00c7824 */ /* 0x000fe200078e0203 */
[----:B------:R2:W5:Y:S01]  /*15a90*/  LD.E.128 R24, desc[UR40][R20.64] ;  /* 0x0000002814187980 */ /* 0x000562000c101d00 */
[----:B------:R-:W-:-:S03]  /*15aa0*/  IMAD.WIDE.U32 R10, R159, UR4, R10 ;  /* 0x000000049f0a7c25 */ /* 0x000fc6000f8e000a */
[----:B------:R-:W5:Y:S01]  /*15ab0*/  LD.E.128 R68, desc[UR40][R68.64] ;  /* 0x0000002844447980 */ /* 0x000f62000c101d00 */
[----:B-1----:R-:W-:-:S03]  /*15ac0*/  @P1 IMAD.HI.U32 R3, R12, R15, RZ ;  /* 0x0000000f0c031227 */ /* 0x002fc600078e00ff */
[----:B------:R-:W5:Y:S01]  /*15ad0*/  LD.E.128 R72, desc[UR40][R72.64] ;  /* 0x0000002848487980 */ /* 0x000f62000c101d00 */
[----:B------:R-:W-:Y:S01]  /*15ae0*/  IMAD R11, R159, UR5, R11 ;  /* 0x000000059f0b7c24 */ /* 0x000fe2000f8e020b */
[----:B------:R-:W-:Y:S02]  /*15af0*/  ULDC.64 UR4, c[0x0][0xbf0] ;  /* 0x0002fc0000047ab9 */ /* 0x000fe40000000a00 */
[----:B------:R-:W5:Y:S01]  /*15b00*/  LD.E.128 R76, desc[UR40][R76.64] ;  /* 0x000000284c4c7980 */ /* 0x000f62000c101d00 */
[----:B------:R-:W-:-:S03]  /*15b10*/  IMAD.MOV.U32 R13, RZ, RZ, R12 ;  /* 0x000000ffff0d7224 */ /* 0x000fc600078e000c */
[----:B------:R-:W5:Y:S01]  /*15b20*/  LD.E.128 R80, desc[UR40][R80.64] ;  /* 0x0000002850507980 */ /* 0x000f62000c101d00 */
[----:B------:R-:W-:Y:S01]  /*15b30*/  IMAD R4, R4, UR4, RZ ;  /* 0x0000000404047c24 */ /* 0x000fe2000f8e02ff */
[----:B0-----:R-:W-:Y:S01]  /*15b40*/  @P1 SHF.R.U32.HI R13, RZ, R8, R3 ;  /* 0x00000008ff0d1219 */ /* 0x001fe20000011603 */
[----:B------:R-:W-:Y:S01]  /*15b50*/  @!PT LDS RZ, [RZ] ;  /* 0x00000000fffff984 */ /* 0x000fe20000000800 */
[----:B------:R-:W-:Y:S01]  /*15b60*/  @!PT LDS RZ, [RZ] ;  /* 0x00000000fffff984 */ /* 0x000fe20000000800 */
[----:B------:R-:W-:Y:S01]  /*15b70*/  @!PT LDS RZ, [RZ] ;  /* 0x00000000fffff984 */ /* 0x000fe20000000800 */
[----:B------:R-:W-:Y:S01]  /*15b80*/  @!PT LDS RZ, [RZ] ;  /* 0x00000000fffff984 */ /* 0x000fe20000000800 */
[----:B------:R0:W-:Y:S06]  /*15b90*/  MEMBAR.ALL.CTA ;  /* 0x0000000000007992 */ /* 0x0001ec0000008000 */
[----:B0-----:R-:W0:Y:S01]  /*15ba0*/  FENCE.VIEW.ASYNC.S ;  /* 0x00000000000073c6 */ /* 0x001e220000000000 */
[C---:B------:R-:W-:Y:S01]  /*15bb0*/  IMAD R15, R9.reuse, UR5, R4 ;  /* 0x00000005090f7c24 */ /* 0x040fe2000f8e0204 */
[----:B------:R-:W-:Y:S01]  /*15bc0*/  SHF.R.S32.HI R3, RZ, 0x1f, R13 ;  /* 0x0000001fff037819 */ /* 0x000fe2000001140d */
[----:B------:R-:W-:Y:S01]  /*15bd0*/  IMAD.WIDE.U32 R10, R9, UR4, R10 ;  /* 0x00000004090a7c25 */ /* 0x000fe2000f8e000a */
[----:B------:R-:W-:-:S03]  /*15be0*/  ULDC.64 UR4, c[0x0][0xbe0] ;  /* 0x0002f80000047ab9 */ /* 0x000fc60000000a00 */
[----:B------:R-:W-:Y:S02]  /*15bf0*/  IMAD.MOV R8, RZ, RZ, -R13 ;  /* 0x000000ffff087224 */ /* 0x000fe400078e0a0d */
[----:B------:R-:W-:Y:S02]  /*15c00*/  IMAD.IADD R11, R11, 0x1, R15 ;  /* 0x000000010b0b7824 */ /* 0x000fe400078e020f */
[----:B------:R-:W-:Y:S02]  /*15c10*/  IMAD R4, R3, UR4, RZ ;  /* 0x0000000403047c24 */ /* 0x000fe4000f8e02ff */
[----:B------:R-:W-:Y:S02]  /*15c20*/  IMAD R157, R157, R8, R12 ;  /* 0x000000089d9d7224 */ /* 0x000fe400078e020c */
[----:B------:R-:W-:-:S04]  /*15c30*/  IMAD.WIDE.U32 R10, R13, UR4, R10 ;  /* 0x000000040d0a7c25 */ /* 0x000fc8000f8e000a */
[----:B------:R-:W-:Y:S02]  /*15c40*/  VIADD R3, R19, 0x32420 ;  /* 0x0003242013037836 */ /* 0x000fe40000000000 */
[----:B------:R-:W-:Y:S01]  /*15c50*/  IMAD R13, R13, UR5, R4 ;  /* 0x000000050d0d7c24 */ /* 0x000fe2000f8e0204 */
[----:B------:R-:W-:Y:S01]  /*15c60*/  SHF.R.S32.HI R4, RZ, 0x1f, R157 ;  /* 0x0000001fff047819 */ /* 0x000fe2000001149d */
[----:B------:R-:W-:Y:S01]  /*15c70*/  ULDC.64 UR4, c[0x0][0xbd8] ;  /* 0x0002f60000047ab9 */ /* 0x000fe20000000a00 */
[----:B------:R-:W-:Y:S01]  /*15c80*/  PRMT R3, RZ, 0x654, R3 ;  /* 0x00000654ff037816 */ /* 0x000fe20000000003 */
[----:B------:R-:W-:Y:S02]  /*15c90*/  IMAD.IADD R11, R11, 0x1, R13 ;  /* 0x000000010b0b7824 */ /* 0x000fe400078e020d */
[----:B------:R-:W-:Y:S01]  /*15ca0*/  IMAD R4, R4, UR4, RZ ;  /* 0x0000000404047c24 */ /* 0x000fe2000f8e02ff */
[----:B0-----:R0:W-:Y:S01]  /*15cb0*/  SYNCS.ARRIVE.TRANS64.RED.A1T0 RZ, [R3+URZ], RZ ;  /* 0x000000ff03ff79a7 */ /* 0x0011e2000810043f */
[----:B------:R-:W-:-:S04]  /*15cc0*/  IMAD.WIDE.U32 R10, R157, UR4, R10 ;  /* 0x000000049d0a7c25 */ /* 0x000fc8000f8e000a */
[----:B0-----:R-:W-:Y:S01]  /*15cd0*/  IMAD R3, R157, UR5, R4 ;  /* 0x000000059d037c24 */ /* 0x001fe2000f8e0204 */
[----:B------:R-:W-:Y:S02]  /*15ce0*/  ULDC.64 UR4, c[0x0][0xb80] ;  /* 0x0002e00000047ab9 */ /* 0x000fe40000000a00 */
[----:B------:R-:W-:Y:S01]  /*15cf0*/  LEA R4, P0, R10, UR4, 0x1 ;  /* 0x000000040a047c11 */ /* 0x000fe2000f8008ff */
[----:B------:R-:W-:Y:S01]  /*15d00*/  IMAD.IADD R3, R11, 0x1, R3 ;  /* 0x000000010b037824 */ /* 0x000fe200078e0203 */
[----:B------:R-:W-:-:S04]  /*15d10*/  UMOV UR4, 0xffffffff ;  /* 0xffffffff00047882 */ /* 0x000fc80000000000 */
[----:B--2---:R-:W-:Y:S01]  /*15d20*/  LEA.HI.X R20, R10, UR5, R3, 0x1, P0 ;  /* 0x000000050a147c11 */ /* 0x004fe200080f0c03 */
[----:B------:R-:W-:Y:S06]  /*15d30*/  BRA.DIV UR4, `(.L_x_14793) ;  /* 0x000000e6043c7947 */ /* 0x000fec000b800000 */
[----:B------:R0:W1:Y:S04]  /*15d40*/  SHFL.IDX PT, R3, R20, RZ, 0x181f ;  /* 0x00181fff14037589 */ /* 0x00006800000e0000 */
[----:B------:R0:W2:Y:S02]  /*15d50*/  SHFL.IDX PT, R14, R4, RZ, 0x181f ;  /* 0x00181fff040e7589 */ /* 0x0000a400000e0000 */
.L_x_15026:
[----:B------:R-:W-:Y:S01]  /*15d60*/  IMAD.IADD R89, R89, 0x1, R160 ;  /* 0x0000000159597824 */ /* 0x000fe200078e02a0 */
[----:B------:R-:W-:Y:S01]  /*15d70*/  BSSY B1, `(.L_x_14794) ;  /* 0x000001e000017945 */ /* 0x000fe20003800000 */
[----:B------:R-:W-:-:S03]  /*15d80*/  VIADD R21, R228, 0xc0 ;  /* 0x000000c0e4157836 */ /* 0x000fc60000000000 */
[----:B------:R-:W-:-:S13]  /*15d90*/  ISETP.GE.AND P0, PT, R89, R0, PT ;  /* 0x000000005900720c */ /* 0x000fda0003f06270 */
[----:B------:R-:W-:Y:S05]  /*15da0*/  @P0 BRA `(.L_x_14795) ;  /* 0x0000000000680947 */ /* 0x000fea0003800000 */
[C---:B------:R-:W-:Y:S01]  /*15db0*/  VIADD R92, R228.reuse, 0x40 ;  /* 0x00000040e45c7836 */ /* 0x040fe20000000000 */
[----:B------:R-:W-:Y:S01]  /*15dc0*/  ULDC UR4, c[0x0][0xbc8] ;  /* 0x0002f20000047ab9 */ /* 0x000fe20000000800 */
[C---:B------:R-:W-:Y:S01]  /*15dd0*/  VIADD R90, R228.reuse, 0x80 ;  /* 0x00000080e45a7836 */ /* 0x040fe20000000000 */
[C---:B------:R-:W-:Y:S01]  /*15de0*/  ISETP.GE.AND P3, PT, R228.reuse, UR4, PT ;  /* 0x00000004e4007c0c */ /* 0x040fe2000bf66270 */
[----:B------:R-:W-:Y:S01]  /*15df0*/  VIADD R15, R228, 0xc0 ;  /* 0x000000c0e40f7836 */ /* 0x000fe20000000000 */
[----:B------:R-:W-:Y:S01]  /*15e00*/  ISETP.GE.AND P2, PT, R92, UR4, PT ;  /* 0x000000045c007c0c */ /* 0x000fe2000bf46270 */
[----:B------:R-:W-:Y:S01]  /*15e10*/  VIADD R93, R228, 0x40 ;  /* 0x00000040e45d7836 */ /* 0x000fe20000000000 */
[----:B------:R-:W-:Y:S01]  /*15e20*/  ISETP.GE.AND P1, PT, R90, UR4, PT ;  /* 0x000000045a007c0c */ /* 0x000fe2000bf26270 */
[----:B------:R-:W-:Y:S01]  /*15e30*/  VIADD R91, R228, 0x80 ;  /* 0x00000080e45b7836 */ /* 0x000fe20000000000 */
[----:B------:R-:W-:Y:S02]  /*15e40*/  ISETP.GE.AND P0, PT, R15, UR4, PT ;  /* 0x000000040f007c0c */ /* 0x000fe4000bf06270 */
[----:B------:R-:W-:-:S02]  /*15e50*/  SHF.R.S32.HI R12, RZ, 0x1f, R228 ;  /* 0x0000001fff0c7819 */ /* 0x000fc400000114e4 */
[----:B------:R-:W-:Y:S02]  /*15e60*/  SHF.R.S32.HI R93, RZ, 0x1f, R93 ;  /* 0x0000001fff5d7819 */ /* 0x000fe4000001145d */
[----:B------:R-:W-:Y:S02]  /*15e70*/  SHF.R.S32.HI R91, RZ, 0x1f, R91 ;  /* 0x0000001fff5b7819 */ /* 0x000fe4000001145b */
[-C--:B--2---:R-:W-:Y:S02]  /*15e80*/  @!P3 LEA R8, P5, R228, R14.reuse, 0x1 ;  /* 0x0000000ee408b211 */ /* 0x084fe400078a08ff */
        /* <DEDUP_REMOVED lines=12> */
.L_x_14795:
[----:B------:R-:W-:Y:S05]  /*15f50*/  BSYNC B1 ;  /* 0x0000000000017941 */ /* 0x000fea0003800000 */
.L_x_14794:
[----:B------:R-:W-:Y:S01]  /*15f60*/  UMOV UR4, 0xffffffff ;  /* 0xffffffff00047882 */ /* 0x000fe20000000000 */
[----:B---3-5:R-:W-:Y:S02]  /*15f70*/  SHF.R.S32.HI R24, RZ, 0x1f, R21 ;  /* 0x0000001fff187819 */ /* 0x028fe40000011415 */
[----:B------:R-:W-:Y:S05]  /*15f80*/  BRA.DIV UR4, `(.L_x_14796) ;  /* 0x000000e204dc7947 */ /* 0x000fea000b800000 */
[----:B-1----:R1:W3:Y:S04]  /*15f90*/  SHFL.IDX PT, R3, R20, 0x1, 0x181f ;  /* 0x00381f0014037f89 */ /* 0x0022e800000e0000 */
[----:B--2---:R1:W2:Y:S02]  /*15fa0*/  SHFL.IDX PT, R14, R4, 0x1, 0x181f ;  /* 0x00381f00040e7f89 */ /* 0x0042a400000e0000 */
.L_x_15030:
[----:B------:R-:W-:Y:S01]  /*15fb0*/  VIADD R9, R89, 0x20 ;  /* 0x0000002059097836 */ /* 0x000fe20000000000 */
[----:B------:R-:W-:Y:S04]  /*15fc0*/  BSSY B1, `(.L_x_14797) ;  /* 0x000001b000017945 */ /* 0x000fe80003800000 */
[----:B------:R-:W-:-:S13]  /*15fd0*/  ISETP.GE.AND P0, PT, R9, R0, PT ;  /* 0x000000000900720c */ /* 0x000fda0003f06270 */
[----:B------:R-:W-:Y:S05]  /*15fe0*/  @P0 BRA `(.L_x_14798) ;  /* 0x0000000000600947 */ /* 0x000fea0003800000 */
[C---:B------:R-:W-:Y:S01]  /*15ff0*/  VIADD R15, R228.reuse, 0x40 ;  /* 0x00000040e40f7836 */ /* 0x040fe20000000000 */
[----:B------:R-:W-:Y:S01]  /*16000*/  ULDC UR4, c[0x0][0xbc8] ;  /* 0x0002f20000047ab9 */ /* 0x000fe20000000800 */
[C---:B------:R-:W-:Y:S01]  /*16010*/  VIADD R25, R228.reuse, 0x80 ;  /* 0x00000080e4197836 */ /* 0x040fe20000000000 */
[C---:B------:R-:W-:Y:S01]  /*16020*/  ISETP.GE.AND P3, PT, R228.reuse, UR4, PT ;  /* 0x00000004e4007c0c */ /* 0x040fe2000bf66270 */
[C---:B------:R-:W-:Y:S01]  /*16030*/  VIADD R27, R228.reuse, 0x40 ;  /* 0x00000040e41b7836 */ /* 0x040fe20000000000 */
[----:B------:R-:W-:Y:S01]  /*16040*/  ISETP.GE.AND P2, PT, R15, UR4, PT ;  /* 0x000000040f007c0c */ /* 0x000fe2000bf46270 */
[----:B------:R-:W-:Y:S01]  /*16050*/  VIADD R26, R228, 0x80 ;  /* 0x00000080e41a7836 */ /* 0x000fe20000000000 */
[----:B------:R-:W-:Y:S02]  /*16060*/  ISETP.GE.AND P1, PT, R25, UR4, PT ;  /* 0x0000000419007c0c */ /* 0x000fe4000bf26270 */
[----:B------:R-:W-:Y:S02]  /*16070*/  ISETP.GE.AND P0, PT, R21, UR4, PT ;  /* 0x0000000415007c0c */ /* 0x000fe4000bf06270 */
[----:B------:R-:W-:-:S02]  /*16080*/  SHF.R.S32.HI R12, RZ, 0x1f, R228 ;  /* 0x0000001fff0c7819 */ /* 0x000fc400000114e4 */
[----:B------:R-:W-:Y:S02]  /*16090*/  SHF.R.S32.HI R27, RZ, 0x1f, R27 ;  /* 0x0000001fff1b7819 */ /* 0x000fe4000001141b */
[----:B------:R-:W-:Y:S02]  /*160a0*/  SHF.R.S32.HI R26, RZ, 0x1f, R26 ;  /* 0x0000001fff1a7819 */ /* 0x000fe4000001141a */
[CC--:B--2---:R-:W-:Y:S02]  /*160b0*/  @!P3 LEA R8, P5, R228.reuse, R14.reuse, 0x1 ;  /* 0x0000000ee408b211 */ /* 0x0c4fe400078a08ff */
[-C--:B------:R-:W-:Y:S02]  /*160c0*/  @!P2 LEA R10, P4, R15, R14.reuse, 0x1 ;  /* 0x0000000e0f0aa211 */ /* 0x080fe400078808ff */
[----:B---3--:R-:W-:Y:S02]  /*160d0*/  @!P3 LEA.HI.X R9, R228, R3, R12, 0x1, P5 ;  /* 0x00000003e409b211 */ /* 0x008fe400028f0c0c */
[----:B------:R-:W-:-:S02]  /*160e0*/  @!P1 LEA R12, P5, R25, R14, 0x1 ;  /* 0x0000000e190c9211 */ /* 0x000fc400078a08ff */
[-C--:B------:R-:W-:Y:S01]  /*160f0*/  @!P2 LEA.HI.X R11, R15, R3.reuse, R27, 0x1, P4 ;  /* 0x000000030f0ba211 */ /* 0x080fe200020f0c1b */
[----:B------:R4:W-:Y:S01]  /*16100*/  @!P3 ST.E.128 desc[UR40][R8.64], R28 ;  /* 0x0000001c0800b985 */ /* 0x0009e2000c101d28 */
[----:B------:R-:W-:Y:S02]  /*16110*/  @!P0 LEA R14, P4, R21, R14, 0x1 ;  /* 0x0000000e150e8211 */ /* 0x000fe400078808ff */
[-C--:B------:R-:W-:Y:S01]  /*16120*/  @!P1 LEA.HI.X R13, R25, R3.reuse, R26, 0x1, P5 ;  /* 0x00000003190d9211 */ /* 0x080fe200028f0c1a */
[----:B------:R4:W-:Y:S01]  /*16130*/  @!P2 ST.E.128 desc[UR40][R10.64], R44 ;  /* 0x0000002c0a00a985 */ /* 0x0009e2000c101d28 */
[----:B------:R-:W-:-:S03]  /*16140*/  @!P0 LEA.HI.X R15, R21, R3, R24, 0x1, P4 ;  /* 0x00000003150f8211 */ /* 0x000fc600020f0c18 */
[----:B------:R4:W-:Y:S04]  /*16150*/  @!P1 ST.E.128 desc[UR40][R12.64], R60 ;  /* 0x0000003c0c009985 */ /* 0x0009e8000c101d28 */
[----:B------:R4:W-:Y:S02]  /*16160*/  @!P0 ST.E.128 desc[UR40][R14.64], R76 ;  /* 0x0000004c0e008985 */ /* 0x0009e4000c101d28 */
.L_x_14798:
[----:B------:R-:W-:Y:S05]  /*16170*/  BSYNC B1 ;  /* 0x0000000000017941 */ /* 0x000fea0003800000 */
.L_x_14797:
[----:B------:R-:W-:-:S03]  /*16180*/  UMOV UR4, 0xffffffff ;  /* 0xffffffff00047882 */ /* 0x000fc60000000000 */
[----:B------:R-:W-:Y:S05]  /*16190*/  BRA.DIV UR4, `(.L_x_14799) ;  /* 0x000000e204a07947 */ /* 0x000fea000b800000 */
[----:B---3--:R3:W0:Y:S04]  /*161a0*/  SHFL.IDX PT, R3, R20, 0x2, 0x181f ;  /* 0x00581f0014037f89 */ /* 0x00862800000e0000 */
[----:B--2-4-:R3:W2:Y:S02]  /*161b0*/  SHFL.IDX PT, R14, R4, 0x2, 0x181f ;  /* 0x00581f00040e7f89 */ /* 0x0146a400000e0000 */
.L_x_15034:
        /* <DEDUP_REMOVED lines=18> */
[----:B0-----:R-:W-:Y:S02]  /*162e0*/  @!P3 LEA.HI.X R13, R228, R3, R8, 0x1, P5 ;  /* 0x00000003e40db211 */ /* 0x001fe400028f0c08 */
        /* <DEDUP_REMOVED lines=9> */
.L_x_14801:
[----:B------:R-:W-:Y:S05]  /*16380*/  BSYNC B1 ;  /* 0x0000000000017941 */ /* 0x000fea0003800000 */
.L_x_14800:
[----:B------:R-:W-:-:S03]  /*16390*/  UMOV UR4, 0xffffffff ;  /* 0xffffffff00047882 */ /* 0x000fc60000000000 */
[----:B------:R-:W-:Y:S05]  /*163a0*/  BRA.DIV UR4, `(.L_x_14802) ;  /* 0x000000e204647947 */ /* 0x000fea000b800000 */
[----:B0-----:R0:W0:Y:S04]  /*163b0*/  SHFL.IDX PT, R3, R20, 0x3, 0x181f ;  /* 0x00781f0014037f89 */ /* 0x00102800000e0000 */
[----:B--2-4-:R2:W4:Y:S02]  /*163c0*/  SHFL.IDX PT, R14, R4, 0x3, 0x181f ;  /* 0x00781f00040e7f89 */ /* 0x01452400000e0000 */
.L_x_15038:
[----:B------:R-:W-:-:S05]  /*163d0*/  VIADD R9, R89, 0x60 ;  /* 0x0000006059097836 */ /* 0x000fca0000000000 */
[----:B------:R-:W-:-:S13]  /*163e0*/  ISETP.GE.AND P0, PT, R9, R0, PT ;  /* 0x000000000900720c */ /* 0x000fda0003f06270 */
[----:B------:R-:W-:Y:S05]  /*163f0*/  @P0 BRA `(.L_x_14803) ;  /* 0x0000003800d80947 */ /* 0x000fea0003800000 */
[C---:B01-3--:R-:W-:Y:S01]  /*16400*/  VIADD R20, R228.reuse, 0x40 ;  /* 0x00000040e4147836 */ /* 0x04bfe20000000000 */
[----:B------:R-:W-:Y:S01]  /*16410*/  ULDC UR4, c[0x0][0xbc8] ;  /* 0x0002f20000047ab9 */ /* 0x000fe20000000800 */
[C---:B--2---:R-:W-:Y:S01]  /*16420*/  VIADD R4, R228.reuse, 0x80 ;  /* 0x00000080e4047836 */ /* 0x044fe20000000000 */
[C---:B------:R-:W-:Y:S01]  /*16430*/  ISETP.GE.AND P3, PT, R228.reuse, UR4, PT ;  /* 0x00000004e4007c0c */ /* 0x040fe2000bf66270 */
[----:B------:R-:W-:Y:S01]  /*16440*/  VIADD R25, R228, 0x40 ;  /* 0x00000040e4197836 */ /* 0x000fe20000000000 */
[----:B------:R-:W-:Y:S01]  /*16450*/  ISETP.GE.AND P4, PT, R20, UR4, PT ;  /* 0x0000000414007c0c */ /* 0x000fe2000bf86270 */
[----:B------:R-:W-:Y:S01]  /*16460*/  VIADD R15, R228, 0x80 ;  /* 0x00000080e40f7836 */ /* 0x000fe20000000000 */
[----:B------:R-:W-:Y:S02]  /*16470*/  ISETP.GE.AND P5, PT, R4, UR4, PT ;  /* 0x0000000404007c0c */ /* 0x000fe4000bfa6270 */
[----:B------:R-:W-:Y:S02]  /*16480*/  SHF.R.S32.HI R26, RZ, 0x1f, R228 ;  /* 0x0000001fff1a7819 */ /* 0x000fe400000114e4 */
[----:B------:R-:W-:-:S02]  /*16490*/  SHF.R.S32.HI R25, RZ, 0x1f, R25 ;  /* 0x0000001fff197819 */ /* 0x000fc40000011419 */
[----:B------:R-:W-:-:S03]  /*164a0*/  SHF.R.S32.HI R15, RZ, 0x1f, R15 ;  /* 0x0000001fff0f7819 */ /* 0x000fc6000001140f */
[-C--:B----4-:R-:W-:Y:S02]  /*164b0*/  @!P3 LEA R8, P0, R228, R14.reuse, 0x1 ;  /* 0x0000000ee408b211 */ /* 0x090fe400078008ff */
[-C--:B------:R-:W-:Y:S02]  /*164c0*/  @!P4 LEA R10, P1, R20, R14.reuse, 0x1 ;  /* 0x0000000e140ac211 */ /* 0x080fe400078208ff */
        /* <DEDUP_REMOVED lines=13> */
.L_x_14792:
[----:B0-----:R-:W0:Y:S01]  /*165a0*/  @P1 LDC R11, c[0x0][0xcec] ;  /* 0x00033b00ff0b1b82 */ /* 0x001e220000000800 */
[----:B------:R-:W-:Y:S01]  /*165b0*/  IMAD.MOV.U32 R3, RZ, RZ, R155 ;  /* 0x000000ffff037224 */ /* 0x000fe200078e009b */
[----:B------:R-:W-:-:S06]  /*165c0*/  ULDC.64 UR4, c[0x0][0xc08] ;  /* 0x0003020000047ab9 */ /* 0x000fcc0000000a00 */
[----:B------:R-:W1:Y:S01]  /*165d0*/  @P1 LDC R10, c[0x0][0xcf0] ;  /* 0x00033c00ff0a1b82 */ /* 0x000e620000000800 */
[----:B0-----:R-:W-:-:S05]  /*165e0*/  @P1 IMAD.HI.U32 R11, R155, R11, RZ ;  /* 0x0000000b9b0b1227 */ /* 0x001fca00078e00ff */
[----:B-1----:R-:W-:Y:S01]  /*165f0*/  @P1 SHF.R.U32.HI R3, RZ, R10, R11 ;  /* 0x0000000aff031219 */ /* 0x002fe2000001160b */
[----:B------:R-:W-:-:S04]  /*16600*/  IMAD R11, R8, UR4, RZ ;  /* 0x00000004080b7c24 */ /* 0x000fc8000f8e02ff */
[C---:B------:R-:W-:Y:S02]  /*16610*/  IMAD R8, R4.reuse, UR5, R11 ;  /* 0x0000000504087c24 */ /* 0x040fe4000f8e020b */
[----:B------:R-:W-:Y:S01]  /*16620*/  IMAD.WIDE.U32 R10, R4, UR4, RZ ;  /* 0x00000004040a7c25 */ /* 0x000fe2000f8e00ff */
[----:B------:R-:W-:-:S03]  /*16630*/  ULDC.64 UR4, c[0x0][0xc38] ;  /* 0x00030e0000047ab9 */ /* 0x000fc60000000a00 */
[----:B------:R-:W-:Y:S01]  /*16640*/  IMAD.IADD R11, R11, 0x1, R8 ;  /* 0x000000010b0b7824 */ /* 0x000fe200078e0208 */
[----:B------:R-:W-:Y:S01]  /*16650*/  SHF.R.S32.HI R8, RZ, 0x1f, R9 ;  /* 0x0000001fff087819 */ /* 0x000fe20000011409 */
        /* <DEDUP_REMOVED lines=34> */
.L_x_15041:
[----:B------:R-:W-:Y:S01]  /*16880*/  ISETP.GE.AND P0, PT, R153, R0, PT ;  /* 0x000000009900720c */ /* 0x000fe20003f06270 */
[----:B------:R-:W-:-:S12]  /*16890*/  BSSY B1, `(.L_x_14805) ;  /* 0x00000c3000017945 */ /* 0x000fd80003800000 */
[----:B------:R-:W-:Y:S05]  /*168a0*/  @P0 BRA `(.L_x_14806) ;  /* 0x0000000c00040947 */ /* 0x000fea0003800000 */
[----:B------:R-:W3:Y:S01]  /*168b0*/  LDL R155, [R1+0x5c] ;  /* 0x00005c00019b7983 */ /* 0x000ee20000100800 */
[----:B------:R-:W-:-:S03]  /*168c0*/  ULDC UR4, c[0x0][0xbc8] ;  /* 0x0002f20000047ab9 */ /* 0x000fc60000000800 */
        /* <DEDUP_REMOVED lines=13> */
[----:B---3--:R-:W-:-:S02]  /*169a0*/  ISETP.GE.AND P0, PT, R155, UR4, PT ;  /* 0x000000049b007c0c */ /* 0x008fc4000bf06270 */
[----:B----4-:R-:W-:-:S11]  /*169b0*/  ISETP.GE.AND P1, PT, R11, UR4, PT ;  /* 0x000000040b007c0c */ /* 0x010fd6000bf26270 */
[----:B--2---:R-:W-:Y:S02]  /*169c0*/  @!P0 IMAD.MOV.U32 R8, RZ, RZ, R12 ;  /* 0x000000ffff088224 */ /* 0x004fe400078e000c */
[----:B-1----:R-:W-:Y:S02]  /*169d0*/  @!P0 IMAD.MOV.U32 R9, RZ, RZ, R20 ;  /* 0x000000ffff098224 */ /* 0x002fe400078e0014 */
[----:B------:R-:W-:Y:S02]  /*169e0*/  @!P0 IMAD.WIDE R8, R155, 0x4, R8 ;  /* 0x000000049b088825 */ /* 0x000fe400078e0208 */
[----:B------:R-:W2:Y:S04]  /*169f0*/  LDL R155, [R1+0xf0] ;  /* 0x0000f000019b7983 */ /* 0x000ea80000100800 */
[----:B------:R1:W-:Y:S01]  /*16a00*/  @!P0 ST.E.64 desc[UR40][R8.64], R24 ;  /* 0x0000001808008985 */ /* 0x0003e2000c101b28 */
[----:B-----5:R-:W-:-:S02]  /*16a10*/  ISETP.GE.AND P0, PT, R154, UR4, PT ;  /* 0x000000049a007c0c */ /* 0x020fc4000bf06270 */
[C---:B-1----:R-:W-:Y:S01]  /*16a20*/  @!P1 LEA R8, P2, R11.reuse, R12, 0x2 ;  /* 0x0000000c0b089211 */ /* 0x042fe200078410ff */
[----:B------:R-:W3:Y:S03]  /*16a30*/  LDL R25, [R1+0x178] ;  /* 0x0001780001197983 */ /* 0x000ee60000100800 */
[----:B------:R-:W-:Y:S01]  /*16a40*/  @!P1 LEA.HI.X R9, R11, R20, R13, 0x2, P2 ;  /* 0x000000140b099211 */ /* 0x000fe200010f140d */
[----:B------:R-:W4:Y:S04]  /*16a50*/  LDL R24, [R1+0xe4] ;  /* 0x0000e40001187983 */ /* 0x000f280000100800 */
[----:B------:R-:W5:Y:S04]  /*16a60*/  LDL R11, [R1+0x17c] ;  /* 0x00017c00010b7983 */ /* 0x000f680000100800 */
[----:B------:R1:W-:Y:S04]  /*16a70*/  @!P1 ST.E.64 desc[UR40][R8.64], R28 ;  /* 0x0000001c08009985 */ /* 0x0003e8000c101b28 */
[----:B------:R-:W4:Y:S01]  /*16a80*/  LDL R13, [R1+0xec] ;  /* 0x0000ec00010d7983 */ /* 0x000f220000100800 */
[----:B-1----:R-:W-:-:S03]  /*16a90*/  @!P0 LEA R8, P2, R154, R12, 0x2 ;  /* 0x0000000c9a088211 */ /* 0x002fc600078410ff */
[----:B------:R-:W4:Y:S01]  /*16aa0*/  LDL R29, [R1+0x168] ;  /* 0x00016800011d7983 */ /* 0x000f220000100800 */
[----:B------:R-:W-:-:S03]  /*16ab0*/  @!P0 LEA.HI.X R9, R154, R20, R160, 0x2, P2 ;  /* 0x000000149a098211 */ /* 0x000fc600010f14a0 */
[----:B------:R-:W4:Y:S04]  /*16ac0*/  LDL R28, [R1+0xd4] ;  /* 0x0000d400011c7983 */ /* 0x000f280000100800 */
[----:B------:R1:W-:Y:S01]  /*16ad0*/  @!P0 ST.E.64 desc[UR40][R8.64], R32 ;  /* 0x0000002008008985 */ /* 0x0003e2000c101b28 */
[----:B------:R-:W-:-:S03]  /*16ae0*/  ISETP.GE.AND P1, PT, R21, UR4, PT ;  /* 0x0000000415007c0c */ /* 0x000fc6000bf26270 */
[----:B------:R-:W4:Y:S04]  /*16af0*/  LDL R154, [R1+0xe8] ;  /* 0x0000e800019a7983 */ /* 0x000f280000100800 */
[----:B-1----:R-:W4:Y:S01]  /*16b00*/  LDL R33, [R1+0x174] ;  /* 0x0001740001217983 */ /* 0x002f220000100800 */
[----:B------:R-:W-:-:S05]  /*16b10*/  ISETP.GE.AND P0, PT, R15, UR4, PT ;  /* 0x000000040f007c0c */ /* 0x000fca000bf06270 */
[C---:B------:R-:W-:Y:S01]  /*16b20*/  @!P1 LEA R8, P2, R21.reuse, R12, 0x2 ;  /* 0x0000000c15089211 */ /* 0x040fe200078410ff */
[----:B------:R-:W4:Y:S03]  /*16b30*/  LDL R32, [R1+0x16c] ;  /* 0x00016c0001207983 */ /* 0x000f260000100800 */
[----:B------:R-:W-:Y:S02]  /*16b40*/  @!P1 LEA.HI.X R9, R21, R20, R159, 0x2, P2 ;  /* 0x0000001415099211 */ /* 0x000fe400010f149f */
[----:B------:R-:W-:Y:S01]  /*16b50*/  ISETP.GE.AND P2, PT, R156, UR4, PT ;  /* 0x000000049c007c0c */ /* 0x000fe2000bf46270 */
[----:B------:R-:W4:Y:S04]  /*16b60*/  LDL R21, [R1+0x170] ;  /* 0x0001700001157983 */ /* 0x000f280000100800 */
[----:B------:R1:W-:Y:S01]  /*16b70*/  @!P1 ST.E.64 desc[UR40][R8.64], R36 ;  /* 0x0000002408009985 */ /* 0x0003e2000c101b28 */
[----:B------:R-:W-:-:S02]  /*16b80*/  ISETP.GE.AND P3, PT, R10, UR4, PT ;  /* 0x000000040a007c0c */ /* 0x000fc4000bf66270 */
[C---:B-1----:R-:W-:Y:S01]  /*16b90*/  @!P0 LEA R8, P1, R15.reuse, R12, 0x2 ;  /* 0x0000000c0f088211 */ /* 0x042fe200078210ff */
[----:B------:R-:W4:Y:S03]  /*16ba0*/  LDL R36, [R1+0xd0] ;  /* 0x0000d00001247983 */ /* 0x000f260000100800 */
[----:B------:R-:W-:Y:S01]  /*16bb0*/  @!P0 LEA.HI.X R9, R15, R20, R158, 0x2, P1 ;  /* 0x000000140f098211 */ /* 0x000fe200008f149e */
[----:B------:R-:W4:Y:S01]  /*16bc0*/  LDL R37, [R1+0x154] ;  /* 0x0001540001257983 */ /* 0x000f220000100800 */
[----:B------:R-:W-:-:S03]  /*16bd0*/  ISETP.GE.AND P1, PT, R14, UR4, PT ;  /* 0x000000040e007c0c */ /* 0x000fc6000bf26270 */
[----:B------:R1:W-:Y:S04]  /*16be0*/  @!P0 ST.E.64 desc[UR40][R8.64], R40 ;  /* 0x0000002808008985 */ /* 0x0003e8000c101b28 */
[----:B------:R-:W4:Y:S01]  /*16bf0*/  LDL R15, [R1+0xdc] ;  /* 0x0000dc00010f7983 */ /* 0x000f220000100800 */
[----:B-1----:R-:W-:-:S03]  /*16c00*/  @!P2 LEA R8, P0, R156, R12, 0x2 ;  /* 0x0000000c9c08a211 */ /* 0x002fc600078010ff */
[----:B------:R-:W4:Y:S01]  /*16c10*/  LDL R40, [R1+0xd8] ;  /* 0x0000d80001287983 */ /* 0x000f220000100800 */
[----:B------:R-:W-:-:S03]  /*16c20*/  @!P2 LEA.HI.X R9, R156, R20, R157, 0x2, P0 ;  /* 0x000000149c09a211 */ /* 0x000fc600000f149d */
[----:B------:R-:W4:Y:S04]  /*16c30*/  LDL R41, [R1+0x15c] ;  /* 0x00015c0001297983 */ /* 0x000f280000100800 */
[----:B------:R1:W-:Y:S02]  /*16c40*/  @!P2 ST.E.64 desc[UR40][R8.64], R44 ;  /* 0x0000002c0800a985 */ /* 0x0003e4000c101b28 */
[----:B-1----:R-:W-:Y:S02]  /*16c50*/  @!P3 LEA R8, P2, R10, R12, 0x2 ;  /* 0x0000000c0a08b211 */ /* 0x002fe400078410ff */
[----:B------:R-:W4:Y:S04]  /*16c60*/  LDL R44, [R1+0x164] ;  /* 0x00016400012c7983 */ /* 0x000f280000100800 */
[----:B------:R-:W4:Y:S01]  /*16c70*/  LDL R45, [R1+0x130] ;  /* 0x00013000012d7983 */ /* 0x000f220000100800 */
[----:B--2---:R-:W-:-:S02]  /*16c80*/  ISETP.GE.AND P0, PT, R155, UR4, PT ;  /* 0x000000049b007c0c */ /* 0x004fc4000bf06270 */
[----:B-----5:R-:W-:Y:S02]  /*16c90*/  @!P3 LEA.HI.X R9, R10, R20, R11, 0x2, P2 ;  /* 0x000000140a09b211 */ /* 0x020fe400010f140b */
[----:B------:R-:W-:-:S04]  /*16ca0*/  @!P1 LEA R10, P4, R14, R12, 0x2 ;  /* 0x0000000c0e0a9211 */ /* 0x000fc800078810ff */
[----:B---3--:R-:W-:Y:S02]  /*16cb0*/  @!P1 LEA.HI.X R11, R14, R20, R25, 0x2, P4 ;  /* 0x000000140e0b9211 */ /* 0x008fe400020f1419 */
[----:B------:R-:W2:Y:S04]  /*16cc0*/  LDL R25, [R1+0x160] ;  /* 0x0001600001197983 */ /* 0x000ea80000100800 */
[----:B------:R1:W-:Y:S01]  /*16cd0*/  @!P3 ST.E.64 desc[UR40][R8.64], R48 ;  /* 0x000000300800b985 */ /* 0x0003e2000c101b28 */
[----:B----4-:R-:W-:-:S03]  /*16ce0*/  ISETP.GE.AND P2, PT, R13, UR4, PT ;  /* 0x000000040d007c0c */ /* 0x010fc6000bf46270 */
[----:B------:R-:W3:Y:S01]  /*16cf0*/  LDL R14, [R1+0xcc] ;  /* 0x0000cc00010e7983 */ /* 0x000ee20000100800 */
[----:B-1----:R-:W-:-:S03]  /*16d00*/  @!P0 LEA R8, P4, R155, R12, 0x2 ;  /* 0x0000000c9b088211 */ /* 0x002fc600078810ff */
[----:B------:R-:W4:Y:S04]  /*16d10*/  LDL R48, [R1+0xb4] ;  /* 0x0000b40001307983 */ /* 0x000f280000100800 */
[----:B------:R-:W5:Y:S01]  /*16d20*/  LDL R49, [R1+0x138] ;  /* 0x0001380001317983 */ /* 0x000f620000100800 */
[----:B------:R-:W-:-:S03]  /*16d30*/  @!P0 LEA.HI.X R9, R155, R20, R33, 0x2, P4 ;  /* 0x000000149b098211 */ /* 0x000fc600020f1421 */
[----:B------:R-:W3:Y:S01]  /*16d40*/  LDL R33, [R1+0x158] ;  /* 0x0001580001217983 */ /* 0x000ee20000100800 */
[----:B------:R-:W-:-:S03]  /*16d50*/  ISETP.GE.AND P3, PT, R154, UR4, PT ;  /* 0x000000049a007c0c */ /* 0x000fc6000bf66270 */
[----:B------:R1:W-:Y:S01]  /*16d60*/  @!P1 ST.E.64 desc[UR40][R10.64], R52 ;  /* 0x000000340a009985 */ /* 0x0003e2000c101b28 */
[----:B------:R-:W-:-:S03]  /*16d70*/  ISETP.GE.AND P1, PT, R24, UR4, PT ;  /* 0x0000000418007c0c */ /* 0x000fc6000bf26270 */
[----:B------:R0:W-:Y:S01]  /*16d80*/  @!P0 ST.E.64 desc[UR40][R8.64], R56 ;  /* 0x0000003808008985 */ /* 0x0001e2000c101b28 */
[----:B-1----:R-:W-:-:S03]  /*16d90*/  @!P2 LEA R10, P5, R13, R12, 0x2 ;  /* 0x0000000c0d0aa211 */ /* 0x002fc600078a10ff */
[----:B------:R-:W4:Y:S01]  /*16da0*/  LDL R52, [R1+0xb8] ;  /* 0x0000b80001347983 */ /* 0x000f220000100800 */
[----:B------:R-:W-:-:S03]  /*16db0*/  @!P2 LEA.HI.X R11, R13, R20, R21, 0x2, P5 ;  /* 0x000000140d0ba211 */ /* 0x000fc600028f1415 */
[----:B------:R-:W5:Y:S01]  /*16dc0*/  LDL R53, [R1+0x13c] ;  /* 0x00013c0001357983 */ /* 0x000f620000100800 */
[----:B0-----:R-:W-:-:S03]  /*16dd0*/  @!P3 LEA R8, P4, R154, R12, 0x2 ;  /* 0x0000000c9a08b211 */ /* 0x001fc600078810ff */
[----:B------:R0:W-:Y:S01]  /*16de0*/  @!P2 ST.E.64 desc[UR40][R10.64], R60 ;  /* 0x0000003c0a00a985 */ /* 0x0001e2000c101b28 */
[----:B------:R-:W-:-:S03]  /*16df0*/  @!P3 LEA.HI.X R9, R154, R20, R32, 0x2, P4 ;  /* 0x000000149a09b211 */ /* 0x000fc600020f1420 */
[----:B------:R-:W4:Y:S04]  /*16e00*/  LDL R13, [R1+0xc4] ;  /* 0x0000c400010d7983 */ /* 0x000f280000100800 */
[----:B------:R-:W5:Y:S01]  /*16e10*/  LDL R32, [R1+0x150] ;  /* 0x0001500001207983 */ /* 0x000f620000100800 */
[----:B------:R-:W-:-:S03]  /*16e20*/  ISETP.GE.AND P2, PT, R15, UR4, PT ;  /* 0x000000040f007c0c */ /* 0x000fc6000bf46270 */
[----:B------:R-:W5:Y:S01]  /*16e30*/  LDL R21, [R1+0xc8] ;  /* 0x0000c80001157983 */ /* 0x000f620000100800 */
[----:B0-----:R-:W-:-:S04]  /*16e40*/  @!P1 LEA R10, P5, R24, R12, 0x2 ;  /* 0x0000000c180a9211 */ /* 0x001fc800078a10ff */
[----:B------:R-:W-:Y:S01]  /*16e50*/  @!P1 LEA.HI.X R11, R24, R20, R29, 0x2, P5 ;  /* 0x00000014180b9211 */ /* 0x000fe200028f141d */
[----:B------:R-:W-:Y:S01]  /*16e60*/  @!P3 ST.E.64 desc[UR40][R8.64], R64 ;  /* 0x000000400800b985 */ /* 0x000fe2000c101b28 */
[----:B------:R-:W-:-:S03]  /*16e70*/  ISETP.GE.AND P0, PT, R153, UR4, PT ;  /* 0x0000000499007c0c */ /* 0x000fc6000bf06270 */
[----:B------:R0:W-:Y:S01]  /*16e80*/  @!P1 ST.E.64 desc[UR40][R10.64], R68 ;  /* 0x000000440a009985 */ /* 0x0001e2000c101b28 */
[----:B------:R-:W-:-:S03]  /*16e90*/  ISETP.GE.AND P1, PT, R28, UR4, PT ;  /* 0x000000041c007c0c */ /* 0x000fc6000bf26270 */
[----:B------:R-:W5:Y:S04]  /*16ea0*/  LDL R29, [R1+0xc0] ;  /* 0x0000c000011d7983 */ /* 0x000f680000100800 */
[----:B------:R-:W5:Y:S01]  /*16eb0*/  LDL R24, [R1+0xbc] ;  /* 0x0000bc0001187983 */ /* 0x000f620000100800 */
[-C--:B0-----:R-:W-:Y:S02]  /*16ec0*/  @!P2 LEA R10, P5, R15, R12.reuse, 0x2 ;  /* 0x0000000c0f0aa211 */ /* 0x081fe400078a10ff */
[----:B------:R-:W-:-:S04]  /*16ed0*/  @!P0 LEA R8, P4, R153, R12, 0x2 ;  /* 0x0000000c99088211 */ /* 0x000fc800078810ff */
[-C--:B------:R-:W-:Y:S02]  /*16ee0*/  @!P0 LEA.HI.X R9, R153, R20.reuse, R44, 0x2, P4 ;  /* 0x0000001499098211 */ /* 0x080fe400020f142c */
[----:B------:R-:W-:Y:S01]  /*16ef0*/  ISETP.GE.AND P3, PT, R40, UR4, PT ;  /* 0x0000000428007c0c */ /* 0x000fe2000bf66270 */
[----:B------:R-:W5:Y:S04]  /*16f00*/  LDL R44, [R1+0xac] ;  /* 0x0000ac00012c7983 */ /* 0x000f680000100800 */
[----:B------:R-:W-:Y:S01]  /*16f10*/  @!P0 ST.E.64 desc[UR40][R8.64], R72 ;  /* 0x0000004808008985 */ /* 0x000fe2000c101b28 */
[----:B--2---:R-:W-:-:S03]  /*16f20*/  @!P2 LEA.HI.X R11, R15, R20, R25, 0x2, P5 ;  /* 0x000000140f0ba211 */ /* 0x004fc600028f1419 */
[----:B------:R-:W2:Y:S04]  /*16f30*/  LDL R15, [R1+0x148] ;  /* 0x00014800010f7983 */ /* 0x000ea80000100800 */
[----:B------:R-:W2:Y:S04]  /*16f40*/  LDL R25, [R1+0x14c] ;  /* 0x00014c0001197983 */ /* 0x000ea80000100800 */
[----:B------:R0:W-:Y:S02]  /*16f50*/  @!P2 ST.E.64 desc[UR40][R10.64], R76 ;  /* 0x0000004c0a00a985 */ /* 0x0001e4000c101b28 */
[----:B0-----:R-:W-:-:S04]  /*16f60*/  @!P1 LEA R10, P5, R28, R12, 0x2 ;  /* 0x0000000c1c0a9211 */ /* 0x001fc800078a10ff */
[----:B---3--:R-:W-:Y:S02]  /*16f70*/  @!P1 LEA.HI.X R11, R28, R20, R33, 0x2, P5 ;  /* 0x000000141c0b9211 */ /* 0x008fe400028f1421 */
[----:B------:R-:W3:Y:S04]  /*16f80*/  LDL R33, [R1+0x144] ;  /* 0x0001440001217983 */ /* 0x000ee80000100800 */
[----:B------:R-:W3:Y:S01]  /*16f90*/  LDL R28, [R1+0x140] ;  /* 0x00014000011c7983 */ /* 0x000ee20000100800 */
[----:B------:R-:W-:Y:S02]  /*16fa0*/  ISETP.GE.AND P2, PT, R14, UR4, PT ;  /* 0x000000040e007c0c */ /* 0x000fe4000bf46270 */
[----:B------:R-:W-:Y:S02]  /*16fb0*/  @!P3 LEA R8, P4, R40, R12, 0x2 ;  /* 0x0000000c2808b211 */ /* 0x000fe400078810ff */
[----:B------:R-:W-:-:S02]  /*16fc0*/  ISETP.GE.AND P0, PT, R36, UR4, PT ;  /* 0x0000000424007c0c */ /* 0x000fc4000bf06270 */
[----:B------:R-:W-:Y:S02]  /*16fd0*/  @!P3 LEA.HI.X R9, R40, R20, R41, 0x2, P4 ;  /* 0x000000142809b211 */ /* 0x000fe400020f1429 */
[----:B------:R-:W3:Y:S04]  /*16fe0*/  LDL R40, [R1+0xa8] ;  /* 0x0000a80001287983 */ /* 0x000ee80000100800 */
[----:B------:R-:W-:Y:S04]  /*16ff0*/  @!P3 ST.E.64 desc[UR40][R8.64], R80 ;  /* 0x000000500800b985 */ /* 0x000fe8000c101b28 */
[----:B------:R0:W-:Y:S04]  /*17000*/  @!P1 ST.E.64 desc[UR40][R10.64], R84 ;  /* 0x000000540a009985 */ /* 0x0001e8000c101b28 */
[----:B------:R-:W3:Y:S01]  /*17010*/  LDL R41, [R1+0x12c] ;  /* 0x00012c0001297983 */ /* 0x000ee20000100800 */
[----:B----4-:R-:W-:-:S02]  /*17020*/  ISETP.GE.AND P1, PT, R13, UR4, PT ;  /* 0x000000040d007c0c */ /* 0x010fc4000bf26270 */
[-C--:B0-----:R-:W-:Y:S02]  /*17030*/  @!P2 LEA R10, P5, R14, R12.reuse, 0x2 ;  /* 0x0000000c0e0aa211 */ /* 0x081fe400078a10ff */
[----:B------:R-:W-:Y:S02]  /*17040*/  @!P0 LEA R8, P4, R36, R12, 0x2 ;  /* 0x0000000c24088211 */ /* 0x000fe400078810ff */
[-C--:B-----5:R-:W-:Y:S02]  /*17050*/  @!P2 LEA.HI.X R11, R14, R20.reuse, R32, 0x2, P5 ;  /* 0x000000140e0ba211 */ /* 0x0a0fe400028f1420 */
[----:B------:R-:W4:Y:S01]  /*17060*/  LDL R14, [R1+0xb0] ;  /* 0x0000b000010e7983 */ /* 0x000f220000100800 */
[----:B------:R-:W-:Y:S02]  /*17070*/  @!P0 LEA.HI.X R9, R36, R20, R37, 0x2, P4 ;  /* 0x0000001424098211 */ /* 0x000fe400020f1425 */
[----:B------:R-:W-:Y:S01]  /*17080*/  ISETP.GE.AND P3, PT, R21, UR4, PT ;  /* 0x0000000415007c0c */ /* 0x000fe2000bf66270 */
[----:B------:R-:W5:Y:S04]  /*17090*/  LDL R36, [R1+0xa4] ;  /* 0x0000a40001247983 */ /* 0x000f680000100800 */
[----:B------:R-:W-:Y:S04]  /*170a0*/  @!P0 ST.E.64 desc[UR40][R8.64], R88 ;  /* 0x0000005808008985 */ /* 0x000fe8000c101b28 */
[----:B------:R0:W-:Y:S01]  /*170b0*/  @!P2 ST.E.64 desc[UR40][R10.64], R92 ;  /* 0x0000005c0a00a985 */ /* 0x0001e2000c101b28 */
[----:B------:R-:W-:-:S03]  /*170c0*/  ISETP.GE.AND P0, PT, R29, UR4, PT ;  /* 0x000000041d007c0c */ /* 0x000fc6000bf06270 */
[----:B------:R-:W5:Y:S04]  /*170d0*/  LDL R32, [R1+0xa0] ;  /* 0x0000a00001207983 */ /* 0x000f680000100800 */
[----:B------:R-:W5:Y:S01]  /*170e0*/  LDL R37, [R1+0x128] ;  /* 0x0001280001257983 */ /* 0x000f620000100800 */
[-C--:B0-----:R-:W-:Y:S02]  /*170f0*/  @!P1 LEA R10, P5, R13, R12.reuse, 0x2 ;  /* 0x0000000c0d0a9211 */ /* 0x081fe400078a10ff */
[----:B------:R-:W-:Y:S02]  /*17100*/  @!P3 LEA R8, P4, R21, R12, 0x2 ;  /* 0x0000000c1508b211 */ /* 0x000fe400078810ff */
[----:B------:R-:W-:Y:S02]  /*17110*/  ISETP.GE.AND P2, PT, R24, UR4, PT ;  /* 0x0000000418007c0c */ /* 0x000fe4000bf46270 */
[----:B--2---:R-:W-:-:S02]  /*17120*/  @!P1 LEA.HI.X R11, R13, R20, R15, 0x2, P5 ;  /* 0x000000140d0b9211 */ /* 0x004fc400028f140f */
[----:B------:R-:W2:Y:S04]  /*17130*/  LDL R15, [R1+0x134] ;  /* 0x00013400010f7983 */ /* 0x000ea80000100800 */
[----:B------:R-:W2:Y:S01]  /*17140*/  LDL R13, [R1+0x9c] ;  /* 0x00009c00010d7983 */ /* 0x000ea20000100800 */
[----:B------:R-:W-:-:S03]  /*17150*/  @!P3 LEA.HI.X R9, R21, R20, R25, 0x2, P4 ;  /* 0x000000141509b211 */ /* 0x000fc600020f1419 */
[----:B------:R-:W2:Y:S04]  /*17160*/  LDL R25, [R1+0x98] ;  /* 0x0000980001197983 */ /* 0x000ea80000100800 */
[----:B------:R-:W2:Y:S04]  /*17170*/  LDL R21, [R1+0x94] ;  /* 0x0000940001157983 */ /* 0x000ea80000100800 */
[----:B------:R0:W-:Y:S04]  /*17180*/  @!P3 ST.E.64 desc[UR40][R8.64], R96 ;  /* 0x000000600800b985 */ /* 0x0001e8000c101b28 */
[----:B------:R1:W-:Y:S01]  /*17190*/  @!P1 ST.E.64 desc[UR40][R10.64], R100 ;  /* 0x000000640a009985 */ /* 0x0003e2000c101b28 */
[----:B0-----:R-:W-:-:S04]  /*171a0*/  @!P0 LEA R8, P3, R29, R12, 0x2 ;  /* 0x0000000c1d088211 */ /* 0x001fc800078610ff */
[----:B---3--:R-:W-:Y:S02]  /*171b0*/  @!P0 LEA.HI.X R9, R29, R20, R33, 0x2, P3 ;  /* 0x000000141d098211 */ /* 0x008fe400018f1421 */
[C---:B-1----:R-:W-:Y:S01]  /*171c0*/  @!P2 LEA R10, P5, R24.reuse, R12, 0x2 ;  /* 0x0000000c180aa211 */ /* 0x042fe200078a10ff */
[----:B------:R-:W3:Y:S04]  /*171d0*/  LDL R33, [R1+0x124] ;  /* 0x0001240001217983 */ /* 0x000ee80000100800 */
[----:B------:R-:W3:Y:S01]  /*171e0*/  LDL R29, [R1+0x120] ;  /* 0x00012000011d7983 */ /* 0x000ee20000100800 */
[----:B------:R-:W-:-:S03]  /*171f0*/  @!P2 LEA.HI.X R11, R24, R20, R28, 0x2, P5 ;  /* 0x00000014180ba211 */ /* 0x000fc600028f141c */
[----:B------:R-:W3:Y:S04]  /*17200*/  LDL R28, [R1+0x11c] ;  /* 0x00011c00011c7983 */ /* 0x000ee80000100800 */
[----:B------:R-:W3:Y:S01]  /*17210*/  LDL R24, [R1+0x118] ;  /* 0x0001180001187983 */ /* 0x000ee20000100800 */
[----:B------:R-:W-:Y:S02]  /*17220*/  ISETP.GE.AND P4, PT, R52, UR4, PT ;  /* 0x0000000434007c0c */ /* 0x000fe4000bf86270 */
[----:B------:R-:W-:Y:S01]  /*17230*/  ISETP.GE.AND P1, PT, R48, UR4, PT ;  /* 0x0000000430007c0c */ /* 0x000fe2000bf26270 */
[----:B------:R0:W-:Y:S04]  /*17240*/  @!P0 ST.E.64 desc[UR40][R8.64], R104 ;  /* 0x0000006808008985 */ /* 0x0001e8000c101b28 */
[----:B------:R1:W-:Y:S01]  /*17250*/  @!P2 ST.E.64 desc[UR40][R10.64], R108 ;  /* 0x0000006c0a00a985 */ /* 0x0003e2000c101b28 */
[----:B------:R-:W-:-:S05]  /*17260*/  ISETP.GE.AND P2, PT, R44, UR4, PT ;  /* 0x000000042c007c0c */ /* 0x000fca000bf46270 */
[-C--:B0-----:R-:W-:Y:S02]  /*17270*/  @!P4 LEA R8, P3, R52, R12.reuse, 0x2 ;  /* 0x0000000c3408c211 */ /* 0x081fe400078610ff */
[----:B----4-:R-:W-:Y:S02]  /*17280*/  ISETP.GE.AND P0, PT, R14, UR4, PT ;  /* 0x000000040e007c0c */ /* 0x010fe4000bf06270 */
[----:B-1----:R-:W-:Y:S02]  /*17290*/  @!P1 LEA R10, P5, R48, R12, 0x2 ;  /* 0x0000000c300a9211 */ /* 0x002fe400078a10ff */
[-C--:B------:R-:W-:Y:S02]  /*172a0*/  @!P4 LEA.HI.X R9, R52, R20.reuse, R53, 0x2, P3 ;  /* 0x000000143409c211 */ /* 0x080fe400018f1435 */
[----:B------:R-:W-:Y:S02]  /*172b0*/  ISETP.GE.AND P3, PT, R40, UR4, PT ;  /* 0x0000000428007c0c */ /* 0x000fe4000bf66270 */
[----:B------:R-:W-:Y:S01]  /*172c0*/  @!P1 LEA.HI.X R11, R48, R20, R49, 0x2, P5 ;  /* 0x00000014300b9211 */ /* 0x000fe200028f1431 */
[----:B------:R0:W-:Y:S04]  /*172d0*/  @!P4 ST.E.64 desc[UR40][R8.64], R112 ;  /* 0x000000700800c985 */ /* 0x0001e8000c101b28 */
[----:B------:R1:W-:Y:S01]  /*172e0*/  @!P1 ST.E.64 desc[UR40][R10.64], R116 ;  /* 0x000000740a009985 */ /* 0x0003e2000c101b28 */
[----:B-----5:R-:W-:-:S02]  /*172f0*/  ISETP.GE.AND P1, PT, R36, UR4, PT ;  /* 0x0000000424007c0c */ /* 0x020fc4000bf26270 */
[-C--:B0-----:R-:W-:Y:S02]  /*17300*/  @!P0 LEA R8, P4, R14, R12.reuse, 0x2 ;  /* 0x0000000c0e088211 */ /* 0x081fe400078810ff */
[----:B-1----:R-:W-:-:S04]  /*17310*/  @!P2 LEA R10, P5, R44, R12, 0x2 ;  /* 0x0000000c2c0aa211 */ /* 0x002fc800078a10ff */
[-C--:B------:R-:W-:Y:S02]  /*17320*/  @!P2 LEA.HI.X R11, R44, R20.reuse, R45, 0x2, P5 ;  /* 0x000000142c0ba211 */ /* 0x080fe400028f142d */
[----:B--2---:R-:W-:Y:S02]  /*17330*/  @!P0 LEA.HI.X R9, R14, R20, R15, 0x2, P4 ;  /* 0x000000140e098211 */ /* 0x004fe400020f140f */
[----:B------:R-:W-:-:S03]  /*17340*/  @!P3 LEA R14, P4, R40, R12, 0x2 ;  /* 0x0000000c280eb211 */ /* 0x000fc600078810ff */
[----:B------:R0:W-:Y:S01]  /*17350*/  @!P0 ST.E.64 desc[UR40][R8.64], R120 ;  /* 0x0000007808008985 */ /* 0x0001e2000c101b28 */
[----:B------:R-:W-:Y:S02]  /*17360*/  ISETP.GE.AND P0, PT, R32, UR4, PT ;  /* 0x0000000420007c0c */ /* 0x000fe4000bf06270 */
        /* <DEDUP_REMOVED lines=10> */
[C---:B--2---:R-:W-:Y:S02]  /*17410*/  @!P4 LEA R14, P1, R13.reuse, R12, 0x2 ;  /* 0x0000000c0d0ec211 */ /* 0x044fe400078210ff */
[-C--:B---3--:R-:W-:Y:S02]  /*17420*/  @!P0 LEA.HI.X R11, R32, R20.reuse, R33, 0x2, P5 ;  /* 0x00000014200b8211 */ /* 0x088fe400028f1421 */
[----:B------:R-:W-:Y:S02]  /*17430*/  @!P4 LEA.HI.X R15, R13, R20, R29, 0x2, P1 ;  /* 0x000000140d0fc211 */ /* 0x000fe400008f141d */
[-C--:B0-----:R-:W-:Y:S02]  /*17440*/  @!P2 LEA R8, P5, R25, R12.reuse, 0x2 ;  /* 0x0000000c1908a211 */ /* 0x081fe400078a10ff */
[----:B------:R-:W-:Y:S02]  /*17450*/  @!P3 LEA R12, P1, R21, R12, 0x2 ;  /* 0x0000000c150cb211 */ /* 0x000fe400078210ff */
[----:B------:R-:W-:-:S02]  /*17460*/  @!P2 LEA.HI.X R9, R25, R20, R28, 0x2, P5 ;  /* 0x000000141909a211 */ /* 0x000fc400028f141c */
[----:B------:R-:W-:Y:S01]  /*17470*/  @!P3 LEA.HI.X R13, R21, R20, R24, 0x2, P1 ;  /* 0x00000014150db211 */ /* 0x000fe200008f1418 */
[----:B------:R3:W-:Y:S04]  /*17480*/  @!P0 ST.E.64 desc[UR40][R10.64], R136 ;  /* 0x000000880a008985 */ /* 0x0007e8000c101b28 */
[----:B------:R3:W-:Y:S04]  /*17490*/  @!P4 ST.E.64 desc[UR40][R14.64], R140 ;  /* 0x0000008c0e00c985 */ /* 0x0007e8000c101b28 */
[----:B------:R3:W-:Y:S04]  /*174a0*/  @!P2 ST.E.64 desc[UR40][R8.64], R144 ;  /* 0x000000900800a985 */ /* 0x0007e8000c101b28 */
[----:B------:R3:W-:Y:S02]  /*174b0*/  @!P3 ST.E.64 desc[UR40][R12.64], R148 ;  /* 0x000000940c00b985 */ /* 0x0007e4000c101b28 */
.L_x_14806:
[----:B------:R-:W-:Y:S05]  /*174c0*/  BSYNC B1 ;  /* 0x0000000000017941 */ /* 0x000fea0003800000 */
.L_x_14805:
[----:B------:R-:W-:-:S03]  /*174d0*/  UMOV UR4, 0xffffffff ;  /* 0xffffffff00047882 */ /* 0x000fc60000000000 */
[----:B------:R-:W-:Y:S05]  /*174e0*/  BRA.DIV UR4, `(.L_x_14807) ;  /* 0x000000d204947947 */ /* 0x000fea000b800000 */
[----:B0-----:R-:W0:Y:S04]  /*174f0*/  SHFL.IDX PT, R4, R4, 0x1, 0x1c1f ;  /* 0x003c1f0004047f89 */ /* 0x001e2800000e0000 */
[----:B------:R-:W4:Y:S02]  /*17500*/  SHFL.IDX PT, R3, R3, 0x1, 0x1c1f ;  /* 0x003c1f0003037f89 */ /* 0x000f2400000e0000 */
.L_x_15045:
[----:B------:R-:W-:-:S13]  /*17510*/  ISETP.GE.AND P0, PT, R152, R0, PT ;  /* 0x000000009800720c */ /* 0x000fda0003f06270 */
[----:B------:R-:W-:Y:S05]  /*17520*/  @P0 BRA `(.L_x_14803) ;  /* 0x00000028008c0947 */ /* 0x000fea0003800000 */
[----:B------:R-:W5:Y:S01]  /*17530*/  LDL R61, [R1+0xf0] ;  /* 0x0000f000013d7983 */ /* 0x000f620000100800 */
[----:B------:R-:W-:-:S03]  /*17540*/  ULDC UR4, c[0x0][0xbc8] ;  /* 0x0002f20000047ab9 */ /* 0x000fc60000000800 */
        /* <DEDUP_REMOVED lines=37> */
[----:B--2---:R-:W2:Y:S01]  /*177a0*/  LDL R12, [R1+0x11c] ;  /* 0x00011c00010c7983 */ /* 0x004ea20000100800 */
[----:B-----5:R-:W-:-:S02]  /*177b0*/  IMAD.MOV.U32 R76, RZ, RZ, R61 ;  /* 0x000000ffff4c7224 */ /* 0x020fc400078e003d */
[----:B----4-:R-:W-:Y:S02]  /*177c0*/  IMAD.MOV.U32 R61, RZ, RZ, R60 ;  /* 0x000000ffff3d7224 */ /* 0x010fe400078e003c */
        /* <DEDUP_REMOVED lines=11> */
[----:B------:R-:W-:Y:S01]  /*17880*/  ISETP.GE.AND P2, PT, R68, UR4, PT ;  /* 0x0000000444007c0c */ /* 0x000fe2000bf46270 */
        /* <DEDUP_REMOVED lines=14> */
[----:B---3--:R-:W-:Y:S01]  /*17970*/  ISETP.GE.AND P3, PT, R84, UR4, PT ;  /* 0x0000000454007c0c */ /* 0x008fe2000bf66270 */
[----:B------:R-:W-:Y:S02]  /*17980*/  IMAD.MOV.U32 R24, RZ, RZ, R15 ;  /* 0x000000ffff187224 */ /* 0x000fe400078e000f */
[----:B------:R-:W-:Y:S01]  /*17990*/  IMAD.MOV.U32 R37, RZ, RZ, R33 ;  /* 0x000000ffff257224 */ /* 0x000fe200078e0021 */
[----:B------:R-:W3:Y:S01]  /*179a0*/  LDL R15, [R1+0xc4] ;  /* 0x0000c400010f7983 */ /* 0x000ee20000100800 */
        /* <DEDUP_REMOVED lines=18> */
[----:B------:R-:W-:Y:S02]  /*17ad0*/  @!P2 IMAD.MOV.U32 R8, RZ, RZ, R3 ;  /* 0x000000ffff08a224 */ /* 0x000fe400078e0003 */
[----:B0-----:R-:W-:Y:S02]  /*17ae0*/  @!P2 IMAD.MOV.U32 R9, RZ, RZ, R4 ;  /* 0x000000ffff09a224 */ /* 0x001fe400078e0004 */
[----:B------:R-:W-:-:S02]  /*17af0*/  IMAD.MOV.U32 R33, RZ, RZ, R28 ;  /* 0x000000ffff217224 */ /* 0x000fc400078e001c */
[----:B------:R-:W-:Y:S02]  /*17b00*/  IMAD.MOV.U32 R69, RZ, RZ, R65 ;  /* 0x000000ffff457224 */ /* 0x000fe400078e0041 */
[----:B------:R-:W-:Y:S02]  /*17b10*/  IMAD.MOV.U32 R65, RZ, RZ, R61 ;  /* 0x000000ffff417224 */ /* 0x000fe400078e003d */
[----:B------:R-:W-:Y:S02]  /*17b20*/  IMAD.MOV.U32 R61, RZ, RZ, R57 ;  /* 0x000000ffff3d7224 */ /* 0x000fe400078e0039 */
[----:B------:R-:W-:Y:S02]  /*17b30*/  IMAD.MOV.U32 R57, RZ, RZ, R53 ;  /* 0x000000ffff397224 */ /* 0x000fe400078e0035 */
[----:B------:R-:W-:-:S04]  /*17b40*/  @!P2 IMAD.WIDE R8, R68, 0x4, R8 ;  /* 0x000000044408a825 */ /* 0x000fc800078e0208 */
[----:B------:R-:W-:Y:S02]  /*17b50*/  IMAD.MOV.U32 R37, RZ, RZ, R29 ;  /* 0x000000ffff257224 */ /* 0x000fe400078e001d */
[----:B------:R-:W-:Y:S02]  /*17b60*/  IMAD.MOV.U32 R53, RZ, RZ, R33 ;  /* 0x000000ffff357224 */ /* 0x000fe400078e0021 */
[----:B------:R-:W-:Y:S02]  /*17b70*/  IMAD.MOV.U32 R29, RZ, RZ, R24 ;  /* 0x000000ffff1d7224 */ /* 0x000fe400078e0018 */
[----:B------:R-:W-:Y:S01]  /*17b80*/  IMAD.MOV.U32 R68, RZ, RZ, R64 ;  /* 0x000000ffff447224 */ /* 0x000fe200078e0040 */
[----:B------:R-:W-:Y:S01]  /*17b90*/  ISETP.GE.AND P0, PT, R89, UR4, PT ;  /* 0x0000000459007c0c */ /* 0x000fe2000bf06270 */
[----:B------:R-:W-:Y:S01]  /*17ba0*/  IMAD.MOV.U32 R33, RZ, RZ, R14 ;  /* 0x000000ffff217224 */ /* 0x000fe200078e000e */
[----:B------:R-:W-:Y:S01]  /*17bb0*/  @!P2 ST.E.64 desc[UR40][R8.64], R26 ;  /* 0x0000001a0800a985 */ /* 0x000fe2000c101b28 */
[----:B------:R-:W-:-:S02]  /*17bc0*/  IMAD.MOV.U32 R64, RZ, RZ, R60 ;  /* 0x000000ffff407224 */ /* 0x000fc400078e003c */
[----:B------:R-:W-:Y:S01]  /*17bd0*/  IMAD.MOV.U32 R14, RZ, RZ, R10 ;  /* 0x000000ffff0e7224 */ /* 0x000fe200078e000a */
[-C--:B------:R-:W-:Y:S01]  /*17be0*/  @!P3 LEA R10, P4, R84, R3.reuse, 0x2 ;  /* 0x00000003540ab211 */ /* 0x080fe200078810ff */
[----:B------:R-:W-:Y:S01]  /*17bf0*/  IMAD.MOV.U32 R60, RZ, RZ, R56 ;  /* 0x000000ffff3c7224 */ /* 0x000fe200078e0038 */
[----:B------:R-:W-:Y:S01]  /*17c00*/  ISETP.GE.AND P1, PT, R80, UR4, PT ;  /* 0x0000000450007c0c */ /* 0x000fe2000bf26270 */
[----:B------:R-:W-:Y:S01]  /*17c10*/  IMAD.MOV.U32 R56, RZ, RZ, R52 ;  /* 0x000000ffff387224 */ /* 0x000fe200078e0034 */
[----:B------:R-:W4:Y:S01]  /*17c20*/  LDL R24, [R1+0x168] ;  /* 0x0001680001187983 */ /* 0x000f220000100800 */
[----:B------:R-:W-:Y:S02]  /*17c30*/  IMAD.MOV.U32 R52, RZ, RZ, R29 ;  /* 0x000000ffff347224 */ /* 0x000fe400078e001d */
[----:B------:R-:W-:Y:S01]  /*17c40*/  IMAD.MOV.U32 R29, RZ, RZ, R11 ;  /* 0x000000ffff1d7224 */ /* 0x000fe200078e000b */
[----:B------:R-:W-:Y:S02]  /*17c50*/  @!P3 LEA.HI.X R11, R84, R4, R92, 0x2, P4 ;  /* 0x00000004540bb211 */ /* 0x000fe400020f145c */
[----:B------:R-:W5:Y:S04]  /*17c60*/  LDL R92, [R1+0x188] ;  /* 0x00018800015c7983 */ /* 0x000f680000100800 */
[----:B------:R-:W2:Y:S04]  /*17c70*/  LDL R84, [R1+0x18c] ;  /* 0x00018c0001547983 */ /* 0x000ea80000100800 */
[----:B------:R0:W-:Y:S02]  /*17c80*/  @!P3 ST.E.64 desc[UR40][R10.64], R30 ;  /* 0x0000001e0a00b985 */ /* 0x0001e4000c101b28 */
[----:B0-----:R-:W-:-:S04]  /*17c90*/  @!P0 LEA R10, P4, R89, R3, 0x2 ;  /* 0x00000003590a8211 */ /* 0x001fc800078810ff */
[----:B-----5:R-:W-:Y:S02]  /*17ca0*/  @!P0 LEA.HI.X R11, R89, R4, R92, 0x2, P4 ;  /* 0x00000004590b8211 */ /* 0x020fe400020f145c */
[----:B------:R-:W5:Y:S01]  /*17cb0*/  LDL R89, [R1+0x184] ;  /* 0x0001840001597983 */ /* 0x000f620000100800 */
[----:B------:R-:W-:Y:S02]  /*17cc0*/  ISETP.GE.AND P2, PT, R88, UR4, PT ;  /* 0x0000000458007c0c */ /* 0x000fe4000bf46270 */
[----:B------:R-:W-:-:S04]  /*17cd0*/  @!P1 LEA R8, P5, R80, R3, 0x2 ;  /* 0x0000000350089211 */ /* 0x000fc800078a10ff */
[----:B--2---:R-:W-:-:S05]  /*17ce0*/  @!P1 LEA.HI.X R9, R80, R4, R84, 0x2, P5 ;  /* 0x0000000450099211 */ /* 0x004fca00028f1454 */
[----:B------:R0:W-:Y:S02]  /*17cf0*/  @!P1 ST.E.64 desc[UR40][R8.64], R34 ;  /* 0x0000002208009985 */ /* 0x0001e4000c101b28 */
[----:B0-----:R-:W-:-:S04]  /*17d00*/  @!P2 LEA R8, P5, R88, R3, 0x2 ;  /* 0x000000035808a211 */ /* 0x001fc800078a10ff */
[----:B-----5:R-:W-:Y:S02]  /*17d10*/  @!P2 LEA.HI.X R9, R88, R4, R89, 0x2, P5 ;  /* 0x000000045809a211 */ /* 0x020fe400028f1459 */
[----:B------:R-:W2:Y:S01]  /*17d20*/  LDL R88, [R1+0x180] ;  /* 0x0001800001587983 */ /* 0x000ea20000100800 */
[----:B------:R-:W-:-:S03]  /*17d30*/  ISETP.GE.AND P3, PT, R85, UR4, PT ;  /* 0x0000000455007c0c */ /* 0x000fc6000bf66270 */
[----:B------:R0:W-:Y:S10]  /*17d40*/  @!P0 ST.E.64 desc[UR40][R10.64], R38 ;  /* 0x000000260a008985 */ /* 0x0001f4000c101b28 */
[----:B0-----:R-:W-:-:S04]  /*17d50*/  @!P3 LEA R10, P4, R85, R3, 0x2 ;  /* 0x00000003550ab211 */ /* 0x001fc800078810ff */
[----:B--2---:R-:W-:Y:S02]  /*17d60*/  @!P3 LEA.HI.X R11, R85, R4, R88, 0x2, P4 ;  /* 0x00000004550bb211 */ /* 0x004fe400020f1458 */
[----:B------:R-:W2:Y:S01]  /*17d70*/  LDL R85, [R1+0x17c] ;  /* 0x00017c0001557983 */ /* 0x000ea20000100800 */
[----:B------:R-:W-:Y:S01]  /*17d80*/  ISETP.GE.AND P1, PT, R81, UR4, PT ;  /* 0x0000000451007c0c */ /* 0x000fe2000bf26270 */
[----:B------:R-:W-:Y:S02]  /*17d90*/  IMAD.MOV.U32 R80, RZ, RZ, R69 ;  /* 0x000000ffff507224 */ /* 0x000fe400078e0045 */
[----:B------:R-:W-:Y:S02]  /*17da0*/  IMAD.MOV.U32 R84, RZ, RZ, R68 ;  /* 0x000000ffff547224 */ /* 0x000fe400078e0044 */
[----:B------:R-:W-:Y:S02]  /*17db0*/  IMAD.MOV.U32 R69, RZ, RZ, R65 ;  /* 0x000000ffff457224 */ /* 0x000fe400078e0041 */
[----:B------:R-:W-:-:S02]  /*17dc0*/  IMAD.MOV.U32 R68, RZ, RZ, R64 ;  /* 0x000000ffff447224 */ /* 0x000fc400078e0040 */
[----:B---3--:R-:W-:Y:S02]  /*17dd0*/  IMAD.MOV.U32 R28, RZ, RZ, R15 ;  /* 0x000000ffff1c7224 */ /* 0x008fe400078e000f */
[----:B------:R-:W-:Y:S01]  /*17de0*/  IMAD.MOV.U32 R65, RZ, RZ, R61 ;  /* 0x000000ffff417224 */ /* 0x000fe200078e003d */
[----:B------:R0:W-:Y:S01]  /*17df0*/  @!P2 ST.E.64 desc[UR40][R8.64], R42 ;  /* 0x0000002a0800a985 */ /* 0x0001e2000c101b28 */
[----:B------:R-:W-:Y:S02]  /*17e00*/  IMAD.MOV.U32 R64, RZ, RZ, R60 ;  /* 0x000000ffff407224 */ /* 0x000fe400078e003c */
[----:B------:R-:W-:Y:S01]  /*17e10*/  IMAD.MOV.U32 R61, RZ, RZ, R57 ;  /* 0x000000ffff3d7224 */ /* 0x000fe200078e0039 */
[----:B------:R-:W-:Y:S01]  /*17e20*/  ISETP.GE.AND P0, PT, R77, UR4, PT ;  /* 0x000000044d007c0c */ /* 0x000fe2000bf06270 */
[----:B------:R-:W-:Y:S01]  /*17e30*/  IMAD.MOV.U32 R60, RZ, RZ, R56 ;  /* 0x000000ffff3c7224 */ /* 0x000fe200078e0038 */
[----:B------:R-:W3:Y:S01]  /*17e40*/  LDL R15, [R1+0x9c] ;  /* 0x00009c00010f7983 */ /* 0x000ee20000100800 */
[----:B------:R-:W-:-:S02]  /*17e50*/  IMAD.MOV.U32 R57, RZ, RZ, R53 ;  /* 0x000000ffff397224 */ /* 0x000fc400078e0035 */
[----:B------:R-:W-:Y:S02]  /*17e60*/  IMAD.MOV.U32 R56, RZ, RZ, R52 ;  /* 0x000000ffff387224 */ /* 0x000fe400078e0034 */
[----:B------:R-:W-:Y:S02]  /*17e70*/  IMAD.MOV.U32 R53, RZ, RZ, R33 ;  /* 0x000000ffff357224 */ /* 0x000fe400078e0021 */
[----:B------:R-:W-:Y:S02]  /*17e80*/  IMAD.MOV.U32 R52, RZ, RZ, R29 ;  /* 0x000000ffff347224 */ /* 0x000fe400078e001d */
[----:B------:R-:W-:Y:S01]  /*17e90*/  IMAD.MOV.U32 R89, RZ, RZ, R68 ;  /* 0x000000ffff597224 */ /* 0x000fe200078e0044 */
[----:B0-----:R-:W-:Y:S01]  /*17ea0*/  @!P1 LEA R8, P5, R81, R3, 0x2 ;  /* 0x0000000351089211 */ /* 0x001fe200078a10ff */
        /* <DEDUP_REMOVED lines=11> */
[----:B--2---:R-:W-:Y:S01]  /*17f60*/  @!P1 LEA.HI.X R9, R81, R4, R85, 0x2, P5 ;  /* 0x0000000451099211 */ /* 0x004fe200028f1455 */
[----:B------:R-:W-:Y:S01]  /*17f70*/  IMAD.MOV.U32 R85, RZ, RZ, R69 ;  /* 0x000000ffff557224 */ /* 0x000fe200078e0045 */
[----:B------:R0:W-:Y:S01]  /*17f80*/  @!P3 ST.E.64 desc[UR40][R10.64], R46 ;  /* 0x0000002e0a00b985 */ /* 0x0001e2000c101b28 */
[----:B------:R-:W-:Y:S02]  /*17f90*/  IMAD.MOV.U32 R69, RZ, RZ, R64 ;  /* 0x000000ffff457224 */ /* 0x000fe400078e0040 */
[----:B------:R-:W-:Y:S01]  /*17fa0*/  IMAD.MOV.U32 R64, RZ, RZ, R57 ;  /* 0x000000ffff407224 */ /* 0x000fe200078e0039 */
[----:B------:R-:W-:Y:S01]  /*17fb0*/  ISETP.GE.AND P2, PT, R76, UR4, PT ;  /* 0x000000044c007c0c */ /* 0x000fe2000bf46270 */
[----:B------:R-:W-:Y:S01]  /*17fc0*/  IMAD.MOV.U32 R57, RZ, RZ, R52 ;  /* 0x000000ffff397224 */ /* 0x000fe200078e0034 */
[----:B------:R-:W2:Y:S04]  /*17fd0*/  LDL R33, [R1+0x130] ;  /* 0x0001300001217983 */ /* 0x000ea80000100800 */
[----:B------:R-:W5:Y:S01]  /*17fe0*/  LDL R52, [R1+0x14c] ;  /* 0x00014c0001347983 */ /* 0x000f620000100800 */
[----:B------:R-:W-:-:S02]  /*17ff0*/  IMAD.MOV.U32 R88, RZ, RZ, R65 ;  /* 0x000000ffff587224 */ /* 0x000fc400078e0041 */
[----:B------:R-:W-:Y:S01]  /*18000*/  IMAD.MOV.U32 R81, RZ, RZ, R68 ;  /* 0x000000ffff517224 */ /* 0x000fe200078e0044 */
[C---:B0-----:R-:W-:Y:S01]  /*18010*/  @!P0 LEA R10, P4, R77.reuse, R3, 0x2 ;  /* 0x000000034d0a8211 */ /* 0x041fe200078810ff */
[----:B----4-:R-:W-:Y:S02]  /*18020*/  IMAD.MOV.U32 R53, RZ, RZ, R24 ;  /* 0x000000ffff357224 */ /* 0x010fe400078e0018 */
[----:B------:R-:W-:Y:S01]  /*18030*/  IMAD.MOV.U32 R68, RZ, RZ, R61 ;  /* 0x000000ffff447224 */ /* 0x000fe200078e003d */
[----:B------:R-:W-:Y:S01]  /*18040*/  @!P0 LEA.HI.X R11, R77, R4, R88, 0x2, P4 ;  /* 0x000000044d0b8211 */ /* 0x000fe200020f1458 */
[----:B------:R-:W-:Y:S02]  /*18050*/  IMAD.MOV.U32 R65, RZ, RZ, R60 ;  /* 0x000000ffff417224 */ /* 0x000fe400078e003c */
[----:B------:R-:W-:Y:S02]  /*18060*/  IMAD.MOV.U32 R29, RZ, RZ, R21 ;  /* 0x000000ffff1d7224 */ /* 0x000fe400078e0015 */
[----:B------:R-:W-:Y:S01]  /*18070*/  IMAD.MOV.U32 R28, RZ, RZ, R20 ;  /* 0x000000ffff1c7224 */ /* 0x000fe200078e0014 */
[----:B------:R0:W-:Y:S01]  /*18080*/  @!P1 ST.E.64 desc[UR40][R8.64], R50 ;  /* 0x0000003208009985 */ /* 0x0001e2000c101b28 */
[----:B------:R-:W-:-:S02]  /*18090*/  IMAD.MOV.U32 R61, RZ, RZ, R56 ;  /* 0x000000ffff3d7224 */ /* 0x000fc400078e0038 */
[----:B------:R-:W-:Y:S01]  /*180a0*/  IMAD.MOV.U32 R77, RZ, RZ, R69 ;  /* 0x000000ffff4d7224 */ /* 0x000fe200078e0045 */
[----:B------:R-:W-:Y:S01]  /*180b0*/  ISETP.GE.AND P3, PT, R73, UR4, PT ;  /* 0x0000000449007c0c */ /* 0x000fe2000bf66270 */
[----:B------:R-:W-:Y:S01]  /*180c0*/  IMAD.MOV.U32 R60, RZ, RZ, R53 ;  /* 0x000000ffff3c7224 */ /* 0x000fe200078e0035 */
[----:B------:R-:W4:Y:S01]  /*180d0*/  LDL R24, [R1+0x138] ;  /* 0x0001380001187983 */ /* 0x000f220000100800 */
[----:B------:R-:W-:Y:S02]  /*180e0*/  IMAD.MOV.U32 R69, RZ, RZ, R68 ;  /* 0x000000ffff457224 */ /* 0x000fe400078e0044 */
[----:B------:R-:W-:Y:S01]  /*180f0*/  IMAD.MOV.U32 R68, RZ, RZ, R65 ;  /* 0x000000ffff447224 */ /* 0x000fe200078e0041 */
[----:B------:R-:W3:Y:S01]  /*18100*/  LDL R20, [R1+0xa0] ;  /* 0x0000a00001147983 */ /* 0x000ee20000100800 */
[----:B------:R-:W-:Y:S02]  /*18110*/  IMAD.MOV.U32 R56, RZ, RZ, R29 ;  /* 0x000000ffff387224 */ /* 0x000fe400078e001d */
[----:B------:R-:W-:Y:S01]  /*18120*/  IMAD.MOV.U32 R65, RZ, RZ, R64 ;  /* 0x000000ffff417224 */ /* 0x000fe200078e0040 */
[----:B0-----:R-:W-:Y:S01]  /*18130*/  @!P2 LEA R8, P5, R76, R3, 0x2 ;  /* 0x000000034c08a211 */ /* 0x001fe200078a10ff */
[----:B------:R-:W-:Y:S01]  /*18140*/  IMAD.MOV.U32 R53, RZ, RZ, R28 ;  /* 0x000000ffff357224 */ /* 0x000fe200078e001c */
[----:B------:R0:W-:Y:S01]  /*18150*/  @!P0 ST.E.64 desc[UR40][R10.64], R54 ;  /* 0x000000360a008985 */ /* 0x0001e2000c101b28 */
[----:B------:R-:W-:-:S02]  /*18160*/  IMAD.MOV.U32 R64, RZ, RZ, R61 ;  /* 0x000000ffff407224 */ /* 0x000fc400078e003d */
[----:B------:R-:W-:Y:S01]  /*18170*/  IMAD.MOV.U32 R61, RZ, RZ, R60 ;  /* 0x000000ffff3d7224 */ /* 0x000fe200078e003c */
[----:B------:R-:W-:Y:S01]  /*18180*/  @!P2 LEA.HI.X R9, R76, R4, R77, 0x2, P5 ;  /* 0x000000044c09a211 */ /* 0x000fe200028f144d */
[----:B------:R-:W-:Y:S01]  /*18190*/  IMAD.MOV.U32 R60, RZ, RZ, R57 ;  /* 0x000000ffff3c7224 */ /* 0x000fe200078e0039 */
[----:B------:R-:W-:Y:S01]  /*181a0*/  ISETP.GE.AND P1, PT, R72, UR4, PT ;  /* 0x0000000448007c0c */ /* 0x000fe2000bf26270 */
[----:B------:R-:W-:Y:S01]  /*181b0*/  IMAD.MOV.U32 R57, RZ, RZ, R56 ;  /* 0x000000ffff397224 */ /* 0x000fe200078e0038 */
[----:B------:R-:W2:Y:S01]  /*181c0*/  LDL R21, [R1+0xa4] ;  /* 0x0000a40001157983 */ /* 0x000ea20000100800 */
[----:B------:R-:W-:-:S03]  /*181d0*/  IMAD.MOV.U32 R56, RZ, RZ, R53 ;  /* 0x000000ffff387224 */ /* 0x000fc600078e0035 */
[----:B------:R-:W2:Y:S04]  /*181e0*/  LDL R29, [R1+0x98] ;  /* 0x00009800011d7983 */ /* 0x000ea80000100800 */
[----:B------:R-:W2:Y:S01]  /*181f0*/  LDL R28, [R1+0x94] ;  /* 0x00009400011c7983 */ /* 0x000ea20000100800 */
[----:B-----5:R-:W-:Y:S02]  /*18200*/  IMAD.MOV.U32 R53, RZ, RZ, R52 ;  /* 0x000000ffff357224 */ /* 0x020fe400078e0034 */
[----:B------:R-:W-:Y:S02]  /*18210*/  IMAD.MOV.U32 R52, RZ, RZ, R49 ;  /* 0x000000ffff347224 */ /* 0x000fe400078e0031 */
[----:B------:R-:W-:Y:S02]  /*18220*/  IMAD.MOV.U32 R49, RZ, RZ, R48 ;  /* 0x000000ffff317224 */ /* 0x000fe400078e0030 */
[----:B------:R-:W-:-:S02]  /*18230*/  IMAD.MOV.U32 R48, RZ, RZ, R45 ;  /* 0x000000ffff307224 */ /* 0x000fc400078e002d */
[----:B------:R-:W-:Y:S02]  /*18240*/  IMAD.MOV.U32 R45, RZ, RZ, R44 ;  /* 0x000000ffff2d7224 */ /* 0x000fe400078e002c */
[----:B------:R-:W-:Y:S02]  /*18250*/  IMAD.MOV.U32 R44, RZ, RZ, R41 ;  /* 0x000000ffff2c7224 */ /* 0x000fe400078e0029 */
[----:B------:R-:W-:Y:S02]  /*18260*/  IMAD.MOV.U32 R41, RZ, RZ, R40 ;  /* 0x000000ffff297224 */ /* 0x000fe400078e0028 */
[----:B------:R-:W5:Y:S01]  /*18270*/  LDL R40, [R1+0x154] ;  /* 0x0001540001287983 */ /* 0x000f620000100800 */
        /* <DEDUP_REMOVED lines=15> */
[----:B-----5:R-:W-:Y:S02]  /*18370*/  IMAD.MOV.U32 R41, RZ, RZ, R40 ;  /* 0x000000ffff297224 */ /* 0x020fe400078e0028 */
[----:B------:R-:W5:Y:S01]  /*18380*/  LDL R40, [R1+0xac] ;  /* 0x0000ac0001287983 */ /* 0x000f620000100800 */
[----:B0-----:R-:W-:-:S04]  /*18390*/  @!P3 LEA R10, P4, R73, R3, 0x2 ;  /* 0x00000003490ab211 */ /* 0x001fc800078810ff */
[----:B------:R-:W-:Y:S01]  /*183a0*/  @!P3 LEA.HI.X R11, R73, R4, R76, 0x2, P4 ;  /* 0x00000004490bb211 */ /* 0x000fe200020f144c */
        /* <DEDUP_REMOVED lines=13> */
[----:B------:R0:W-:Y:S01]  /*18480*/  @!P2 ST.E.64 desc[UR40][R8.64], R58 ;  /* 0x0000003a0800a985 */ /* 0x0001e2000c101b28 */
[----:B------:R-:W-:Y:S02]  /*18490*/  IMAD.MOV.U32 R45, RZ, RZ, R44 ;  /* 0x000000ffff2d7224 */ /* 0x000fe400078e002c */
[----:B------:R-:W-:Y:S01]  /*184a0*/  IMAD.MOV.U32 R44, RZ, RZ, R41 ;  /* 0x000000ffff2c7224 */ /* 0x000fe200078e0029 */
[----:B0-----:R-:W-:-:S04]  /*184b0*/  @!P1 LEA R8, P5, R72, R3, 0x2 ;  /* 0x0000000348089211 */ /* 0x001fc800078a10ff */
[----:B------:R-:W-:Y:S01]  /*184c0*/  @!P1 LEA.HI.X R9, R72, R4, R73, 0x2, P5 ;  /* 0x0000000448099211 */ /* 0x000fe200028f1449 */
[----:B------:R-:W-:Y:S02]  /*184d0*/  IMAD.MOV.U32 R72, RZ, RZ, R57 ;  /* 0x000000ffff487224 */ /* 0x000fe400078e0039 */
[----:B------:R-:W-:Y:S02]  /*184e0*/  IMAD.MOV.U32 R57, RZ, RZ, R49 ;  /* 0x000000ffff397224 */ /* 0x000fe400078e0031 */
[----:B-----5:R-:W-:Y:S02]  /*184f0*/  IMAD.MOV.U32 R41, RZ, RZ, R40 ;  /* 0x000000ffff297224 */ /* 0x020fe400078e0028 */
[----:B------:R-:W-:Y:S02]  /*18500*/  IMAD.MOV.U32 R40, RZ, RZ, R37 ;  /* 0x000000ffff287224 */ /* 0x000fe400078e0025 */
[----:B------:R-:W-:Y:S02]  /*18510*/  IMAD.MOV.U32 R37, RZ, RZ, R36 ;  /* 0x000000ffff257224 */ /* 0x000fe400078e0024 */
[----:B------:R-:W-:-:S02]  /*18520*/  IMAD.MOV.U32 R36, RZ, RZ, R32 ;  /* 0x000000ffff247224 */ /* 0x000fc400078e0020 */
[----:B------:R-:W-:Y:S02]  /*18530*/  IMAD.MOV.U32 R32, RZ, RZ, R25 ;  /* 0x000000ffff207224 */ /* 0x000fe400078e0019 */
[----:B------:R-:W-:Y:S02]  /*18540*/  IMAD.MOV.U32 R25, RZ, RZ, R13 ;  /* 0x000000ffff197224 */ /* 0x000fe400078e000d */
[----:B------:R-:W-:Y:S02]  /*18550*/  IMAD.MOV.U32 R13, RZ, RZ, R12 ;  /* 0x000000ffff0d7224 */ /* 0x000fe400078e000c */
[----:B------:R-:W-:Y:S01]  /*18560*/  IMAD.MOV.U32 R49, RZ, RZ, R37 ;  /* 0x000000ffff317224 */ /* 0x000fe200078e0025 */
[----:B------:R-:W5:Y:S04]  /*18570*/  LDL R12, [R1+0x12c] ;  /* 0x00012c00010c7983 */ /* 0x000f680000100800 */
[----:B------:R-:W4:Y:S01]  /*18580*/  LDL R37, [R1+0x134] ;  /* 0x0001340001257983 */ /* 0x000f220000100800 */
[----:B------:R-:W-:Y:S01]  /*18590*/  ISETP.GE.AND P0, PT, R80, UR4, PT ;  /* 0x0000000450007c0c */ /* 0x000fe2000bf06270 */
[----:B------:R-:W-:-:S02]  /*185a0*/  IMAD.MOV.U32 R88, RZ, RZ, R65 ;  /* 0x000000ffff587224 */ /* 0x000fc400078e0041 */
[----:B------:R0:W-:Y:S01]  /*185b0*/  @!P3 ST.E.64 desc[UR40][R10.64], R62 ;  /* 0x0000003e0a00b985 */ /* 0x0001e2000c101b28 */
[----:B------:R-:W-:Y:S02]  /*185c0*/  IMAD.MOV.U32 R77, RZ, RZ, R68 ;  /* 0x000000ffff4d7224 */ /* 0x000fe400078e0044 */
[----:B------:R-:W-:Y:S02]  /*185d0*/  IMAD.MOV.U32 R65, RZ, RZ, R60 ;  /* 0x000000ffff417224 */ /* 0x000fe400078e003c */
[----:B------:R-:W-:Y:S02]  /*185e0*/  IMAD.MOV.U32 R76, RZ, RZ, R61 ;  /* 0x000000ffff4c7224 */ /* 0x000fe400078e003d */
[----:B------:R-:W-:Y:S02]  /*185f0*/  IMAD.MOV.U32 R60, RZ, RZ, R56 ;  /* 0x000000ffff3c7224 */ /* 0x000fe400078e0038 */
[----:B------:R-:W-:Y:S02]  /*18600*/  IMAD.MOV.U32 R68, RZ, RZ, R53 ;  /* 0x000000ffff447224 */ /* 0x000fe400078e0035 */
[----:B------:R-:W-:Y:S01]  /*18610*/  IMAD.MOV.U32 R73, RZ, RZ, R69 ;  /* 0x000000ffff497224 */ /* 0x000fe200078e0045 */
[----:B0-----:R-:W-:Y:S01]  /*18620*/  @!P0 LEA R10, P4, R80, R3, 0x2 ;  /* 0x00000003500a8211 */ /* 0x001fe200078810ff */
[----:B------:R-:W-:-:S02]  /*18630*/  IMAD.MOV.U32 R61, RZ, RZ, R48 ;  /* 0x000000ffff3d7224 */ /* 0x000fc400078e0030 */
[----:B------:R-:W-:Y:S01]  /*18640*/  IMAD.MOV.U32 R56, RZ, RZ, R45 ;  /* 0x000000ffff387224 */ /* 0x000fe200078e002d */
[----:B------:R-:W-:Y:S01]  /*18650*/  @!P0 LEA.HI.X R11, R80, R4, R88, 0x2, P4 ;  /* 0x00000004500b8211 */ /* 0x000fe200020f1458 */
        /* <DEDUP_REMOVED lines=11> */
[----:B------:R-:W2:Y:S01]  /*18710*/  LDL R25, [R1+0x124] ;  /* 0x0001240001197983 */ /* 0x000ea20000100800 */
[----:B------:R-:W-:-:S02]  /*18720*/  IMAD.MOV.U32 R56, RZ, RZ, R48 ;  /* 0x000000ffff387224 */ /* 0x000fc400078e0030 */
[----:B------:R-:W-:Y:S02]  /*18730*/  IMAD.MOV.U32 R72, RZ, RZ, R64 ;  /* 0x000000ffff487224 */ /* 0x000fe400078e0040 */
[----:B------:R-:W-:Y:S02]  /*18740*/  IMAD.MOV.U32 R64, RZ, RZ, R53 ;  /* 0x000000ffff407224 */ /* 0x000fe400078e0035 */
[----:B------:R-:W-:Y:S02]  /*18750*/  IMAD.MOV.U32 R53, RZ, RZ, R52 ;  /* 0x000000ffff357224 */ /* 0x000fe400078e0034 */
[----:B------:R-:W-:Y:S02]  /*18760*/  IMAD.MOV.U32 R52, RZ, RZ, R44 ;  /* 0x000000ffff347224 */ /* 0x000fe400078e002c */
[----:B------:R-:W-:Y:S02]  /*18770*/  IMAD.MOV.U32 R40, RZ, RZ, R36 ;  /* 0x000000ffff287224 */ /* 0x000fe400078e0024 */
[----:B------:R-:W2:Y:S01]  /*18780*/  LDL R36, [R1+0x120] ;  /* 0x0001200001247983 */ /* 0x000ea20000100800 */
[----:B-----5:R-:W-:-:S02]  /*18790*/  IMAD.MOV.U32 R41, RZ, RZ, R12 ;  /* 0x000000ffff297224 */ /* 0x020fc400078e000c */
[----:B----4-:R-:W-:Y:S02]  /*187a0*/  IMAD.MOV.U32 R48, RZ, RZ, R37 ;  /* 0x000000ffff307224 */ /* 0x010fe400078e0025 */
[----:B------:R-:W-:Y:S02]  /*187b0*/  IMAD.MOV.U32 R37, RZ, RZ, R24 ;  /* 0x000000ffff257224 */ /* 0x000fe400078e0018 */
[----:B---3--:R-:W-:Y:S02]  /*187c0*/  IMAD.MOV.U32 R24, RZ, RZ, R20 ;  /* 0x000000ffff187224 */ /* 0x008fe400078e0014 */
[----:B------:R-:W-:Y:S02]  /*187d0*/  IMAD.MOV.U32 R20, RZ, RZ, R14 ;  /* 0x000000ffff147224 */ /* 0x000fe400078e000e */
[----:B------:R-:W-:Y:S01]  /*187e0*/  IMAD.MOV.U32 R44, RZ, RZ, R41 ;  /* 0x000000ffff2c7224 */ /* 0x000fe200078e0029 */
[----:B------:R-:W3:Y:S01]  /*187f0*/  LDL R14, [R1+0xa8] ;  /* 0x0000a800010e7983 */ /* 0x000ee20000100800 */
[----:B--2---:R-:W-:-:S02]  /*18800*/  IMAD.MOV.U32 R41, RZ, RZ, R33 ;  /* 0x000000ffff297224 */ /* 0x004fc400078e0021 */
[----:B------:R-:W-:Y:S02]  /*18810*/  IMAD.MOV.U32 R33, RZ, RZ, R21 ;  /* 0x000000ffff217224 */ /* 0x000fe400078e0015 */
[----:B------:R-:W-:Y:S02]  /*18820*/  IMAD.MOV.U32 R21, RZ, RZ, R15 ;  /* 0x000000ffff157224 */ /* 0x000fe400078e000f */
[----:B------:R-:W2:Y:S01]  /*18830*/  LDL R15, [R1+0x140] ;  /* 0x00014000010f7983 */ /* 0x000ea20000100800 */
[----:B------:R-:W-:Y:S02]  /*18840*/  ISETP.GE.AND P2, PT, R84, UR4, PT ;  /* 0x0000000454007c0c */ /* 0x000fe4000bf46270 */
[----:B------:R-:W-:Y:S01]  /*18850*/  ISETP.GE.AND P3, PT, R93, UR4, PT ;  /* 0x000000045d007c0c */ /* 0x000fe2000bf66270 */
[----:B------:R-:W-:Y:S01]  /*18860*/  @!P1 ST.E.64 desc[UR40][R8.64], R66 ;  /* 0x0000004208009985 */ /* 0x000fe2000c101b28 */
[----:B------:R-:W-:Y:S01]  /*18870*/  ISETP.GE.AND P1, PT, R89, UR4, PT ;  /* 0x0000000459007c0c */ /* 0x000fe2000bf26270 */
[----:B------:R-:W-:-:S02]  /*18880*/  IMAD.MOV.U32 R32, RZ, RZ, R13 ;  /* 0x000000ffff207224 */ /* 0x000fc400078e000d */
[----:B------:R0:W-:Y:S06]  /*18890*/  @!P0 ST.E.64 desc[UR40][R10.64], R70 ;  /* 0x000000460a008985 */ /* 0x0001ec000c101b28 */
[----:B------:R-:W-:-:S04]  /*188a0*/  @!P2 LEA R12, P5, R84, R3, 0x2 ;  /* 0x00000003540ca211 */ /* 0x000fc800078a10ff */
[----:B------:R-:W-:Y:S01]  /*188b0*/  @!P2 LEA.HI.X R13, R84, R4, R88, 0x2, P5 ;  /* 0x00000004540da211 */ /* 0x000fe200028f1458 */
[----:B------:R-:W-:Y:S01]  /*188c0*/  IMAD.MOV.U32 R88, RZ, RZ, R68 ;  /* 0x000000ffff587224 */ /* 0x000fe200078e0044 */
[----:B------:R-:W-:Y:S01]  /*188d0*/  ISETP.GE.AND P0, PT, R85, UR4, PT ;  /* 0x0000000455007c0c */ /* 0x000fe2000bf06270 */
[----:B------:R-:W-:Y:S02]  /*188e0*/  IMAD.MOV.U32 R68, RZ, RZ, R52 ;  /* 0x000000ffff447224 */ /* 0x000fe400078e0034 */
[----:B------:R-:W-:Y:S02]  /*188f0*/  IMAD.MOV.U32 R52, RZ, RZ, R48 ;  /* 0x000000ffff347224 */ /* 0x000fe400078e0030 */
[----:B------:R-:W-:Y:S01]  /*18900*/  IMAD.MOV.U32 R48, RZ, RZ, R41 ;  /* 0x000000ffff307224 */ /* 0x000fe200078e0029 */
[----:B------:R1:W-:Y:S01]  /*18910*/  @!P2 ST.E.64 desc[UR40][R12.64], R74 ;  /* 0x0000004a0c00a985 */ /* 0x0003e2000c101b28 */
[----:B------:R-:W-:Y:S01]  /*18920*/  IMAD.MOV.U32 R96, RZ, RZ, R80 ;  /* 0x000000ffff607224 */ /* 0x000fe200078e0050 */
[----:B------:R-:W-:Y:S01]  /*18930*/  ISETP.GE.AND P2, PT, R81, UR4, PT ;  /* 0x0000000451007c0c */ /* 0x000fe2000bf46270 */
[----:B------:R-:W-:-:S02]  /*18940*/  IMAD.MOV.U32 R84, RZ, RZ, R64 ;  /* 0x000000ffff547224 */ /* 0x000fc400078e0040 */
[----:B------:R-:W-:Y:S02]  /*18950*/  IMAD.MOV.U32 R92, RZ, RZ, R72 ;  /* 0x000000ffff5c7224 */ /* 0x000fe400078e0048 */
[----:B------:R-:W-:Y:S01]  /*18960*/  IMAD.MOV.U32 R80, RZ, RZ, R20 ;  /* 0x000000ffff507224 */ /* 0x000fe200078e0014 */
[C---:B------:R-:W-:Y:S01]  /*18970*/  @!P1 LEA R20, P5, R89.reuse, R3, 0x2 ;  /* 0x0000000359149211 */ /* 0x040fe200078a10ff */
[----:B------:R-:W-:Y:S02]  /*18980*/  IMAD.MOV.U32 R72, RZ, RZ, R56 ;  /* 0x000000ffff487224 */ /* 0x000fe400078e0038 */
[----:B------:R-:W-:Y:S02]  /*18990*/  IMAD.MOV.U32 R56, RZ, RZ, R37 ;  /* 0x000000ffff387224 */ /* 0x000fe400078e0025 */
[----:B------:R-:W-:Y:S02]  /*189a0*/  IMAD.MOV.U32 R37, RZ, RZ, R33 ;  /* 0x000000ffff257224 */ /* 0x000fe400078e0021 */
[----:B------:R-:W-:Y:S01]  /*189b0*/  IMAD.MOV.U32 R33, RZ, RZ, R21 ;  /* 0x000000ffff217224 */ /* 0x000fe200078e0015 */
[----:B------:R-:W-:-:S02]  /*189c0*/  @!P1 LEA.HI.X R21, R89, R4, R92, 0x2, P5 ;  /* 0x0000000459159211 */ /* 0x000fc400028f145c */
[----:B0-----:R-:W-:-:S04]  /*189d0*/  @!P2 LEA R10, P5, R81, R3, 0x2 ;  /* 0x00000003510aa211 */ /* 0x001fc800078a10ff */
[----:B------:R-:W-:Y:S01]  /*189e0*/  @!P2 LEA.HI.X R11, R81, R4, R84, 0x2, P5 ;  /* 0x00000004510ba211 */ /* 0x000fe200028f1454 */
[----:B---3--:R-:W-:Y:S01]  /*189f0*/  IMAD.MOV.U32 R41, RZ, RZ, R14 ;  /* 0x000000ffff297224 */ /* 0x008fe200078e000e */
[----:B------:R-:W-:Y:S01]  /*18a00*/  @!P3 LEA R14, P4, R93, R3, 0x2 ;  /* 0x000000035d0eb211 */ /* 0x000fe200078810ff */
[----:B--2---:R-:W-:-:S03]  /*18a10*/  IMAD.MOV.U32 R64, RZ, RZ, R15 ;  /* 0x000000ffff407224 */ /* 0x004fc600078e000f */
[----:B------:R-:W-:Y:S02]  /*18a20*/  @!P3 LEA.HI.X R15, R93, R4, R96, 0x2, P4 ;  /* 0x000000045d0fb211 */ /* 0x000fe400020f1460 */
[----:B------:R-:W-:-:S03]  /*18a30*/  @!P0 LEA R8, P4, R85, R3, 0x2 ;  /* 0x0000000355088211 */ /* 0x000fc600078810ff */
[----:B------:R0:W-:Y:S01]  /*18a40*/  @!P3 ST.E.64 desc[UR40][R14.64], R78 ;  /* 0x0000004e0e00b985 */ /* 0x0001e2000c101b28 */
[----:B------:R-:W-:Y:S02]  /*18a50*/  ISETP.GE.AND P3, PT, R77, UR4, PT ;  /* 0x000000044d007c0c */ /* 0x000fe4000bf66270 */
[----:B------:R-:W-:Y:S01]  /*18a60*/  @!P0 LEA.HI.X R9, R85, R4, R88, 0x2, P4 ;  /* 0x0000000455098211 */ /* 0x000fe200020f1458 */
[----:B------:R2:W-:Y:S01]  /*18a70*/  @!P1 ST.E.64 desc[UR40][R20.64], R82 ;  /* 0x0000005214009985 */ /* 0x0005e2000c101b28 */
[----:B------:R-:W-:-:S03]  /*18a80*/  ISETP.GE.AND P1, PT, R73, UR4, PT ;  /* 0x0000000449007c0c */ /* 0x000fc6000bf26270 */
[----:B------:R3:W-:Y:S01]  /*18a90*/  @!P0 ST.E.64 desc[UR40][R8.64], R86 ;  /* 0x0000005608008985 */ /* 0x0007e2000c101b28 */
[----:B------:R-:W-:-:S03]  /*18aa0*/  ISETP.GE.AND P0, PT, R69, UR4, PT ;  /* 0x0000000445007c0c */ /* 0x000fc6000bf06270 */
[----:B------:R4:W-:Y:S01]  /*18ab0*/  @!P2 ST.E.64 desc[UR40][R10.64], R90 ;  /* 0x0000005a0a00a985 */ /* 0x0009e2000c101b28 */
[----:B------:R-:W-:Y:S02]  /*18ac0*/  ISETP.GE.AND P2, PT, R65, UR4, PT ;  /* 0x0000000441007c0c */ /* 0x000fe4000bf46270 */
[----:B-1----:R-:W-:-:S03]  /*18ad0*/  @!P3 LEA R12, P4, R77, R3, 0x2 ;  /* 0x000000034d0cb211 */ /* 0x002fc600078810ff */
[-C--:B0-----:R-:W-:Y:S02]  /*18ae0*/  @!P1 LEA R14, P5, R73, R3.reuse, 0x2 ;  /* 0x00000003490e9211 */ /* 0x081fe400078a10ff */
[-C--:B------:R-:W-:Y:S02]  /*18af0*/  @!P3 LEA.HI.X R13, R77, R4.reuse, R80, 0x2, P4 ;  /* 0x000000044d0db211 */ /* 0x080fe400020f1450 */
        /* <DEDUP_REMOVED lines=8> */
[----:B------:R-:W-:Y:S02]  /*18b80*/  @!P2 LEA.HI.X R9, R65, R4, R68, 0x2, P1 ;  /* 0x000000044109a211 */ /* 0x000fe400008f1444 */
[----:B------:R-:W-:Y:S01]  /*18b90*/  ISETP.GE.AND P1, PT, R53, UR4, PT ;  /* 0x0000000435007c0c */ /* 0x000fe2000bf26270 */
[----:B------:R2:W-:Y:S01]  /*18ba0*/  @!P0 ST.E.64 desc[UR40][R20.64], R102 ;  /* 0x0000006614008985 */ /* 0x0005e2000c101b28 */
[----:B----4-:R-:W-:-:S03]  /*18bb0*/  @!P4 LEA R10, P0, R61, R3, 0x2 ;  /* 0x000000033d0ac211 */ /* 0x010fc600078010ff */
[----:B------:R3:W-:Y:S01]  /*18bc0*/  @!P2 ST.E.64 desc[UR40][R8.64], R106 ;  /* 0x0000006a0800a985 */ /* 0x0007e2000c101b28 */
[-C--:B0-----:R-:W-:Y:S02]  /*18bd0*/  @!P3 LEA R12, P5, R57, R3.reuse, 0x2 ;  /* 0x00000003390cb211 */ /* 0x081fe400078a10ff */
[----:B------:R-:W-:Y:S02]  /*18be0*/  ISETP.GE.AND P2, PT, R49, UR4, PT ;  /* 0x0000000431007c0c */ /* 0x000fe4000bf46270 */
[-C--:B------:R-:W-:Y:S02]  /*18bf0*/  @!P4 LEA.HI.X R11, R61, R4.reuse, R64, 0x2, P0 ;  /* 0x000000043d0bc211 */ /* 0x080fe400000f1440 */
[----:B------:R-:W-:Y:S02]  /*18c00*/  ISETP.GE.AND P0, PT, R45, UR4, PT ;  /* 0x000000042d007c0c */ /* 0x000fe4000bf06270 */
[----:B------:R-:W-:Y:S01]  /*18c10*/  @!P3 LEA.HI.X R13, R57, R4, R60, 0x2, P5 ;  /* 0x00000004390db211 */ /* 0x000fe200028f143c */
[----:B------:R0:W-:Y:S01]  /*18c20*/  @!P4 ST.E.64 desc[UR40][R10.64], R110 ;  /* 0x0000006e0a00c985 */ /* 0x0001e2000c101b28 */
[----:B-1----:R-:W-:-:S03]  /*18c30*/  @!P1 LEA R14, P4, R53, R3, 0x2 ;  /* 0x00000003350e9211 */ /* 0x002fc600078810ff */
[----:B------:R1:W-:Y:S01]  /*18c40*/  @!P3 ST.E.64 desc[UR40][R12.64], R114 ;  /* 0x000000720c00b985 */ /* 0x0003e2000c101b28 */
[----:B------:R-:W-:Y:S02]  /*18c50*/  ISETP.GE.AND P3, PT, R41, UR4, PT ;  /* 0x0000000429007c0c */ /* 0x000fe4000bf66270 */
[-C--:B------:R-:W-:Y:S02]  /*18c60*/  @!P1 LEA.HI.X R15, R53, R4.reuse, R56, 0x2, P4 ;  /* 0x00000004350f9211 */ /* 0x080fe400020f1438 */
[-C--:B--2---:R-:W-:Y:S02]  /*18c70*/  @!P2 LEA R20, P5, R49, R3.reuse, 0x2 ;  /* 0x000000033114a211 */ /* 0x084fe400078a10ff */
[----:B---3--:R-:W-:Y:S01]  /*18c80*/  @!P0 LEA R8, P4, R45, R3, 0x2 ;  /* 0x000000032d088211 */ /* 0x008fe200078810ff */
[----:B------:R2:W-:Y:S01]  /*18c90*/  @!P1 ST.E.64 desc[UR40][R14.64], R118 ;  /* 0x000000760e009985 */ /* 0x0005e2000c101b28 */
[----:B------:R-:W-:Y:S02]  /*18ca0*/  @!P2 LEA.HI.X R21, R49, R4, R52, 0x2, P5 ;  /* 0x000000043115a211 */ /* 0x000fe400028f1434 */
[----:B------:R-:W-:-:S02]  /*18cb0*/  ISETP.GE.AND P1, PT, R37, UR4, PT ;  /* 0x0000000425007c0c */ /* 0x000fc4000bf26270 */
[-C--:B------:R-:W-:Y:S02]  /*18cc0*/  @!P0 LEA.HI.X R9, R45, R4.reuse, R48, 0x2, P4 ;  /* 0x000000042d098211 */ /* 0x080fe400020f1430 */
[----:B------:R-:W-:Y:S01]  /*18cd0*/  ISETP.GE.AND P4, PT, R24, UR4, PT ;  /* 0x0000000418007c0c */ /* 0x000fe2000bf86270 */
[----:B------:R3:W-:Y:S01]  /*18ce0*/  @!P2 ST.E.64 desc[UR40][R20.64], R122 ;  /* 0x0000007a1400a985 */ /* 0x0007e2000c101b28 */
[----:B0-----:R-:W-:Y:S02]  /*18cf0*/  @!P3 LEA R10, P5, R41, R3, 0x2 ;  /* 0x00000003290ab211 */ /* 0x001fe400078a10ff */
[----:B------:R-:W-:Y:S01]  /*18d00*/  ISETP.GE.AND P2, PT, R33, UR4, PT ;  /* 0x0000000421007c0c */ /* 0x000fe2000bf46270 */
[----:B------:R0:W-:Y:S01]  /*18d10*/  @!P0 ST.E.64 desc[UR40][R8.64], R126 ;  /* 0x0000007e08008985 */ /* 0x0001e2000c101b28 */
[----:B------:R-:W-:Y:S02]  /*18d20*/  ISETP.GE.AND P0, PT, R29, UR4, PT ;  /* 0x000000041d007c0c */ /* 0x000fe4000bf06270 */
[----:B------:R-:W-:-:S02]  /*18d30*/  @!P3 LEA.HI.X R11, R41, R4, R44, 0x2, P5 ;  /* 0x00000004290bb211 */ /* 0x000fc400028f142c */
[----:B-1----:R-:W-:-:S03]  /*18d40*/  @!P1 LEA R12, P5, R37, R3, 0x2 ;  /* 0x00000003250c9211 */ /* 0x002fc600078a10ff */
[----:B------:R0:W-:Y:S01]  /*18d50*/  @!P3 ST.E.64 desc[UR40][R10.64], R130 ;  /* 0x000000820a00b985 */ /* 0x0001e2000c101b28 */
[CC--:B--2---:R-:W-:Y:S02]  /*18d60*/  @!P4 LEA R14, P3, R24.reuse, R3.reuse, 0x2 ;  /* 0x00000003180ec211 */ /* 0x0c4fe400078610ff */
[-C--:B------:R-:W-:Y:S02]  /*18d70*/  @!P1 LEA.HI.X R13, R37, R4.reuse, R40, 0x2, P5 ;  /* 0x00000004250d9211 */ /* 0x080fe400028f1428 */
[-C--:B---3--:R-:W-:Y:S02]  /*18d80*/  @!P2 LEA R20, P5, R33, R3.reuse, 0x2 ;  /* 0x000000032114a211 */ /* 0x088fe400078a10ff */
[-C--:B------:R-:W-:Y:S02]  /*18d90*/  @!P4 LEA.HI.X R15, R24, R4.reuse, R25, 0x2, P3 ;  /* 0x00000004180fc211 */ /* 0x080fe400018f1419 */
[----:B------:R-:W-:Y:S02]  /*18da0*/  @!P0 LEA R24, P3, R29, R3, 0x2 ;  /* 0x000000031d188211 */ /* 0x000fe400078610ff */
[----:B------:R-:W-:-:S02]  /*18db0*/  @!P2 LEA.HI.X R21, R33, R4, R36, 0x2, P5 ;  /* 0x000000042115a211 */ /* 0x000fc400028f1424 */
[----:B------:R-:W-:Y:S01]  /*18dc0*/  @!P0 LEA.HI.X R25, R29, R4, R32, 0x2, P3 ;  /* 0x000000041d198211 */ /* 0x000fe200018f1420 */
[----:B------:R0:W-:Y:S04]  /*18dd0*/  @!P1 ST.E.64 desc[UR40][R12.64], R134 ;  /* 0x000000860c009985 */ /* 0x0001e8000c101b28 */
[----:B------:R0:W-:Y:S04]  /*18de0*/  @!P4 ST.E.64 desc[UR40][R14.64], R138 ;  /* 0x0000008a0e00c985 */ /* 0x0001e8000c101b28 */
[----:B------:R0:W-:Y:S04]  /*18df0*/  @!P2 ST.E.64 desc[UR40][R20.64], R142 ;  /* 0x0000008e1400a985 */ /* 0x0001e8000c101b28 */
[----:B------:R0:W-:Y:S01]  /*18e00*/  @!P0 ST.E.64 desc[UR40][R24.64], R146 ;  /* 0x0000009218008985 */ /* 0x0001e2000c101b28 */
[----:B------:R-:W-:-:S13]  /*18e10*/  ISETP.GE.AND P0, PT, R28, UR4, PT ;  /* 0x000000041c007c0c */ /* 0x000fda000bf06270 */
[----:B0-----:R-:W-:Y:S05]  /*18e20*/  @P0 BRA `(.L_x_14803) ;  /* 0x00000010004c0947 */ /* 0x001fea0003800000 */
[----:B------:R-:W2:Y:S01]  /*18e30*/  LDL R29, [R1+0x118] ;  /* 0x00011800011d7983 */ /* 0x000ea20000100800 */
[----:B------:R-:W-:-:S04]  /*18e40*/  LEA R8, P0, R28, R3, 0x2 ;  /* 0x000000031c087211 */ /* 0x000fc800078010ff */
[----:B--2---:R-:W-:-:S05]  /*18e50*/  LEA.HI.X R9, R28, R4, R29, 0x2, P0 ;  /* 0x000000041c097211 */ /* 0x004fca00000f141d */
[----:B------:R0:W-:Y:S01]  /*18e60*/  ST.E.64 desc[UR40][R8.64], R150 ;  /* 0x0000009608007985 */ /* 0x0001e2000c101b28 */
[----:B------:R-:W-:Y:S05]  /*18e70*/  BRA `(.L_x_14803) ;  /* 0x0000001000387947 */ /* 0x000fea0003800000 */
.L_x_14790:
[----:B------:R-:W3:Y:S01]  /*18e80*/  LDL.LU R10, [R1+0x84] ;  /* 0x00008400010a7983 */ /* 0x000ee20000300800 */
[----:B------:R-:W-:Y:S01]  /*18e90*/  ULDC.64 UR6, c[0x0][0xd08] ;  /* 0x0003420000067ab9 */ /* 0x000fe20000000a00 */
[----:B------:R-:W-:Y:S02]  /*18ea0*/  ULDC.64 UR4, c[0x0][0xd00] ;  /* 0x0003400000047ab9 */ /* 0x000fe40000000a00 */
[----:B------:R-:W4:Y:S04]  /*18eb0*/  LDL.LU R0, [R1+0x88] ;  /* 0x0000880001007983 */ /* 0x000f280000300800 */
[----:B--2---:R-:W2:Y:S01]  /*18ec0*/  LDL R4, [R1+0x7c] ;  /* 0x00007c0001047983 */ /* 0x004ea20000100800 */
[----:B------:R-:W-:Y:S01]  /*18ed0*/  ISETP.NE.U32.AND P1, PT, RZ, UR6, PT ;  /* 0x00000006ff007c0c */ /* 0x000fe2000bf25070 */
[----:B------:R-:W-:Y:S01]  /*18ee0*/  IMAD.MOV.U32 R3, RZ, RZ, RZ ;  /* 0x000000ffff037224 */ /* 0x000fe200078e00ff */
[----:B------:R-:W-:-:S02]  /*18ef0*/  ISETP.NE.U32.AND P0, PT, RZ, UR4, PT ;  /* 0x00000004ff007c0c */ /* 0x000fc4000bf05070 */
[----:B------:R-:W-:Y:S02]  /*18f00*/  ISETP.NE.AND.EX P1, PT, RZ, UR7, PT, P1 ;  /* 0x00000007ff007c0c */ /* 0x000fe4000bf25310 */
[----:B------:R-:W-:Y:S02]  /*18f10*/  ISETP.NE.AND.EX P0, PT, RZ, UR5, PT, P0 ;  /* 0x00000005ff007c0c */ /* 0x000fe4000bf05300 */
[----:B---3--:R-:W-:Y:S01]  /*18f20*/  IADD3 R8, P2, R10, UR4, RZ ;  /* 0x000000040a087c10 */ /* 0x008fe2000ff5e0ff */
[----:B------:R-:W-:-:S03]  /*18f30*/  ULDC UR4, c[0x0][0xb88] ;  /* 0x0002e20000047ab9 */ /* 0x000fc60000000800 */
[----:B----4-:R-:W-:-:S05]  /*18f40*/  IADD3.X R9, R0, UR5, RZ, P2, !PT ;  /* 0x0000000500097c10 */ /* 0x010fca00097fe4ff */
[----:B------:R-:W-:Y:S01]  /*18f50*/  @P1 IADD3 R10, P2, R10, UR6, RZ ;  /* 0x000000060a0a1c10 */ /* 0x000fe2000ff5e0ff */
[----:B------:R-:W-:Y:S01]  /*18f60*/  IMAD.U32 R26, RZ, RZ, UR4 ;  /* 0x00000004ff1a7e24 */ /* 0x000fe2000f8e00ff */
[----:B------:R3:W5:Y:S02]  /*18f70*/  @P0 LDG.E R3, desc[UR40][R8.64] ;  /* 0x0000002808030981 */ /* 0x000764000c1e1900 */
[----:B------:R-:W-:-:S05]  /*18f80*/  @P1 IADD3.X R11, R0, UR7, RZ, P2, !PT ;  /* 0x00000007000b1c10 */ /* 0x000fca00097fe4ff */
[----:B------:R3:W5:Y:S01]  /*18f90*/  @P1 LDG.E R26, desc[UR40][R10.64] ;  /* 0x000000280a1a1981 */ /* 0x000762000c1e1900 */
[----:B--2---:R-:W-:Y:S01]  /*18fa0*/  ISETP.NE.AND P2, PT, R4, RZ, PT ;  /* 0x000000ff0400720c */ /* 0x004fe20003f45270 */
[----:B------:R-:W2:-:S12]  /*18fb0*/  S2R R0, SR_TID.X ;  /* 0x0000000000007919 */ /* 0x000e980000002100 */
[----:B------:R-:W4:Y:S01]  /*18fc0*/  @!P2 LDC R4, c[0x0][0xbd4] ;  /* 0x0002f500ff04ab82 */ /* 0x000f220000000800 */
[----:B--2---:R-:W-:Y:S01]  /*18fd0*/  VIADD R32, R0, 0xffffff80 ;  /* 0xffffff8000207836 */ /* 0x004fe20000000000 */
[----:B----4-:R3:W-:Y:S01]  /*18fe0*/  @!P2 STL [R1+0x7c], R4 ;  /* 0x00007c040100a387 */ /* 0x0107e20000100800 */
[----:B------:R-:W-:-:S03]  /*18ff0*/  ISETP.GT.AND P2, PT, R4, 0x1, PT ;  /* 0x000000010400780c */ /* 0x000fc60003f44270 */
[----:B------:R-:W-:Y:S01]  /*19000*/  ISETP.GT.AND P3, PT, R32, 0x7f, PT ;  /* 0x0000007f2000780c */ /* 0x000fe20003f64270 */
[----:B------:R-:W-:-:S12]  /*19010*/  @P1 BRA `(.L_x_14808) ;  /* 0x0000000000101947 */ /* 0x000fd80003800000 */
[----:B------:R-:W-:Y:S05]  /*19020*/  @!P0 BRA `(.L_x_14808) ;  /* 0x00000000000c8947 */ /* 0x000fea0003800000 */
[----:B---3--:R-:W2:Y:S04]  /*19030*/  LDG.E R11, desc[UR40][R8.64] ;  /* 0x00000028080b7981 */ /* 0x008ea8000c1e1900 */
[----:B-----5:R-:W2:Y:S02]  /*19040*/  LDG.E R26, desc[UR40][R8.64+0x4] ;  /* 0x00000428081a7981 */ /* 0x020ea4000c1e1900 */
[----:B--2---:R-:W-:-:S07]  /*19050*/  IMAD.IADD R26, R26, 0x1, -R11 ;  /* 0x000000011a1a7824 */ /* 0x004fce00078e0a0b */
.L_x_14808:
[----:B---3--:R-:W2:Y:S04]  /*19060*/  LDL.LU R8, [R1+0x80] ;  /* 0x0000800001087983 */ /* 0x008ea80000300800 */
[----:B------:R-:W3:Y:S01]  /*19070*/  LDL.LU R0, [R1+0x110] ;  /* 0x0001100001007983 */ /* 0x000ee20000300800 */
[----:B------:R-:W-:Y:S01]  /*19080*/  BSSY B1, `(.L_x_14809) ;  /* 0x0000039000017945 */ /* 0x000fe20003800000 */
[----:B-----5:R-:W-:Y:S02]  /*19090*/  SHF.R.S32.HI R28, RZ, 0x1f, R3 ;  /* 0x0000001fff1c7819 */ /* 0x020fe40000011403 */
[----:B--2---:R-:W-:Y:S02]  /*190a0*/  SEL R33, R8, RZ, !P0 ;  /* 0x000000ff08217207 */ /* 0x004fe40004000000 */
[----:B---3--:R-:W-:Y:S01]  /*190b0*/  SEL R30, R0, RZ, !P0 ;  /* 0x000000ff001e7207 */ /* 0x008fe20004000000 */
[----:B------:R-:W-:Y:S06]  /*190c0*/  @P3 BRA `(.L_x_14810) ;  /* 0x0000000000d03947 */ /* 0x000fec0003800000 */
[----:B------:R-:W2:Y:S01]  /*190d0*/  LDL R8, [R1+0x50] ;  /* 0x0000500001087983 */ /* 0x000ea20000100800 */
[----:B------:R-:W3:Y:S01]  /*190e0*/  LDC R37, c[0x0][0xce8] ;  /* 0x00033a00ff257b82 */ /* 0x000ee20000000800 */
[----:B------:R-:W2:Y:S01]  /*190f0*/  S2R R35, SR_TID.X ;  /* 0x0000000000237919 */ /* 0x000ea20000002100 */
[----:B---3--:R-:W-:Y:S01]  /*19100*/  IMAD R0, R26, R37, RZ ;  /* 0x000000251a007224 */ /* 0x008fe200078e02ff */
[----:B--2---:R-:W-:-:S04]  /*19110*/  IADD3 R35, R8, -0x80, R35 ;  /* 0xffffff8008237810 */ /* 0x004fc80007ffe023 */
[----:B------:R-:W-:-:S13]  /*19120*/  ISETP.GE.AND P0, PT, R35, R0, PT ;  /* 0x000000002300720c */ /* 0x000fda0003f06270 */
[----:B------:R-:W-:Y:S05]  /*19130*/  @P0 BRA `(.L_x_14810) ;  /* 0x0000000000b40947 */ /* 0x000fea0003800000 */
[----:B------:R-:W2:Y:S01]  /*19140*/  LDL R14, [R1+0x78] ;  /* 0x00007800010e7983 */ /* 0x000ea20000100800 */
[----:B------:R-:W-:Y:S01]  /*19150*/  ISETP.GT.AND P0, PT, R4, 0x1, PT ;  /* 0x000000010400780c */ /* 0x000fe20003f04270 */
[----:B------:R-:W3:Y:S02]  /*19160*/  LDC.64 R8, c[0x0][0xca8] ;  /* 0x00032a00ff087b82 */ /* 0x000ee40000000a00 */
[----:B------:R-:W4:Y:S01]  /*19170*/  LDL.LU R34, [R1+0x90] ;  /* 0x0000900001227983 */ /* 0x000f220000300800 */
[----:B------:R-:W-:Y:S01]  /*19180*/  IMAD.MOV.U32 R4, RZ, RZ, 0xab8 ;  /* 0x00000ab8ff047424 */ /* 0x000fe200078e00ff */
[----:B------:R-:W-:Y:S01]  /*19190*/  ISETP.NE.AND P1, PT, R37, 0x1, PT ;  /* 0x000000012500780c */ /* 0x000fe20003f25270 */
[----:B------:R-:W-:-:S03]  /*191a0*/  IMAD.MOV.U32 R27, RZ, RZ, R35 ;  /* 0x000000ffff1b7224 */ /* 0x000fc600078e0023 */
[----:B------:R-:W-:-:S04]  /*191b0*/  SEL R4, R4, 0xa78, P0 ;  /* 0x00000a7804047807 */ /* 0x000fc80000000000 */
[----:B------:R-:W5:Y:S08]  /*191c0*/  LDC.64 R20, c[0x0][R4+0x220] ;  /* 0x0000880004147b82 */ /* 0x000f700000000a00 */
[----:B------:R-:W2:Y:S08]  /*191d0*/  LDC.64 R24, c[0x0][R4+0x218] ;  /* 0x0000860004187b82 */ /* 0x000eb00000000a00 */
[----:B------:R-:W0:Y:S08]  /*191e0*/  LDC.64 R12, c[0x0][R4+0x228] ;  /* 0x00008a00040c7b82 */ /* 0x000e300000000a00 */
[----:B------:R-:W1:Y:S08]  /*191f0*/  @P1 LDC R0, c[0x0][0xcec] ;  /* 0x00033b00ff001b82 */ /* 0x000e700000000800 */
[----:B------:R-:W0:Y:S08]  /*19200*/  LDC.64 R10, c[0x0][R4+0x210] ;  /* 0x00008400040a7b82 */ /* 0x000e300000000a00 */
[----:B------:R-:W0:Y:S01]  /*19210*/  @P1 LDC R31, c[0x0][0xcf0] ;  /* 0x00033c00ff1f1b82 */ /* 0x000e220000000800 */
[----:B-1----:R-:W-:-:S07]  /*19220*/  @P1 IMAD.HI.U32 R0, R35, R0, RZ ;  /* 0x0000000023001227 */ /* 0x002fce00078e00ff */
[----:B---3--:R-:W1:Y:S01]  /*19230*/  @!P0 LDC R8, c[0x0][0xc50] ;  /* 0x00031400ff088b82 */ /* 0x008e620000000800 */
[----:B-----5:R-:W-:-:S07]  /*19240*/  IMAD R21, R21, R33, RZ ;  /* 0x0000002115157224 */ /* 0x020fce00078e02ff */
[----:B------:R-:W3:Y:S01]  /*19250*/  @!P0 LDC R9, c[0x0][0xc54] ;  /* 0x00031500ff098b82 */ /* 0x000ee20000000800 */
[----:B0-----:R-:W-:Y:S01]  /*19260*/  @P1 SHF.R.U32.HI R27, RZ, R31, R0 ;  /* 0x0000001fff1b1219 */ /* 0x001fe20000011600 */
[----:B------:R-:W-:-:S04]  /*19270*/  IMAD R31, R20, R30, R21 ;  /* 0x0000001e141f7224 */ /* 0x000fc800078e0215 */
[----:B------:R-:W-:Y:S02]  /*19280*/  IMAD.MOV R0, RZ, RZ, -R27 ;  /* 0x000000ffff007224 */ /* 0x000fe400078e0a1b */
[-C--:B--2---:R-:W-:Y:S02]  /*19290*/  IMAD R29, R25, R14.reuse, RZ ;  /* 0x0000000e191d7224 */ /* 0x084fe400078e02ff */
[----:B------:R-:W-:Y:S01]  /*192a0*/  IMAD.WIDE.U32 R24, R24, R14, RZ ;  /* 0x0000000e18187225 */ /* 0x000fe200078e00ff */
[----:B----4-:R-:W-:-:S03]  /*192b0*/  SEL R21, R34, RZ, P0 ;  /* 0x000000ff22157207 */ /* 0x010fc60000000000 */
[----:B------:R-:W-:-:S04]  /*192c0*/  IMAD.WIDE.U32 R14, R20, R33, RZ ;  /* 0x00000021140e7225 */ /* 0x000fc800078e00ff */
[----:B------:R-:W-:Y:S01]  /*192d0*/  IMAD.IADD R29, R25, 0x1, R29 ;  /* 0x00000001191d7824 */ /* 0x000fe200078e021d */
[----:B------:R-:W-:Y:S01]  /*192e0*/  IADD3 R24, P1, P3, R14, R24, R3 ;  /* 0x000000180e187210 */ /* 0x000fe20007b3e003 */
        /* <DEDUP_REMOVED lines=10> */
[----:B------:R-:W-:-:S04]  /*19390*/  IMAD R0, R11, R15, RZ ;  /* 0x0000000f0b007224 */ /* 0x000fc800078e02ff */
[C---:B------:R-:W-:Y:S02]  /*193a0*/  IMAD R21, R10.reuse, R21, R0 ;  /* 0x000000150a157224 */ /* 0x040fe400078e0200 */
[----:B------:R-:W-:-:S04]  /*193b0*/  IMAD.WIDE.U32 R10, R10, R15, R12 ;  /* 0x0000000f0a0a7225 */ /* 0x000fc800078e000c */
[----:B------:R-:W-:Y:S01]  /*193c0*/  IMAD.IADD R0, R11, 0x1, R21 ;  /* 0x000000010b007824 */ /* 0x000fe200078e0215 */
[----:B-1----:R-:W-:Y:S01]  /*193d0*/  LEA R8, P0, R10, R8, 0x2 ;  /* 0x000000080a087211 */ /* 0x002fe200078010ff */
[----:B------:R-:W-:-:S03]  /*193e0*/  IMAD.MOV.U32 R11, RZ, RZ, -0x800000 ;  /* 0xff800000ff0b7424 */ /* 0x000fc600078e00ff */
[----:B---3--:R-:W-:-:S05]  /*193f0*/  LEA.HI.X R9, R10, R9, R0, 0x2, P0 ;  /* 0x000000090a097211 */ /* 0x008fca00000f1400 */
[----:B------:R2:W-:Y:S04]  /*19400*/  STG.E desc[UR40][R8.64], R11 ;  /* 0x0000000b08007986 */ /* 0x0005e8000c101928 */
.L_x_14810:
[----:B------:R-:W-:Y:S05]  /*19410*/  BSYNC B1 ;  /* 0x0000000000017941 */ /* 0x000fea0003800000 */
.L_x_14809:
[----:B------:R-:W-:Y:S05]  /*19420*/  @P2 BRA `(.L_x_14803) ;  /* 0x0000000800cc2947 */ /* 0x000fea0003800000 */
[----:B------:R-:W3:Y:S01]  /*19430*/  LDL.LU R12, [R1+0x78] ;  /* 0x00007800010c7983 */ /* 0x000ee20000300800 */
[----:B------:R-:W4:Y:S01]  /*19440*/  LDC R21, c[0x0][0xce8] ;  /* 0x00033a00ff157b82 */ /* 0x000f220000000800 */
[----:B------:R-:W-:Y:S02]  /*19450*/  ULDC.64 UR4, c[0x0][0xba0] ;  /* 0x0002e80000047ab9 */ /* 0x000fe40000000a00 */
[----:B------:R-:W5:Y:S01]  /*19460*/  LDL R24, [R1+0x50] ;  /* 0x0000500001187983 */ /* 0x000f620000100800 */
[----:B--2---:R-:W-:Y:S01]  /*19470*/  SHF.R.S32.HI R9, RZ, 0x1f, R32 ;  /* 0x0000001fff097819 */ /* 0x004fe20000011420 */
[----:B------:R-:W-:-:S03]  /*19480*/  IMAD R0, R28, UR4, RZ ;  /* 0x000000041c007c24 */ /* 0x000fc6000f8e02ff */
[----:B------:R-:W-:Y:S01]  /*19490*/  LEA.HI R10, R9, R32, RZ, 0x3 ;  /* 0x00000020090a7211 */ /* 0x000fe200078f18ff */
[C---:B------:R-:W-:Y:S02]  /*194a0*/  IMAD R11, R3.reuse, UR5, R0 ;  /* 0x00000005030b7c24 */ /* 0x040fe4000f8e0200 */
[----:B------:R-:W-:Y:S01]  /*194b0*/  IMAD.WIDE.U32 R8, R3, UR4, RZ ;  /* 0x0000000403087c25 */ /* 0x000fe2000f8e00ff */
[----:B------:R-:W-:Y:S01]  /*194c0*/  LOP3.LUT R13, R10, 0xfffffff8, RZ, 0xc0, !PT ;  /* 0xfffffff80a0d7812 */ /* 0x000fe200078ec0ff */
[----:B------:R-:W-:Y:S01]  /*194d0*/  ULDC.64 UR4, c[0x0][0xbe8] ;  /* 0x0002fa0000047ab9 */ /* 0x000fe20000000a00 */
[----:B------:R-:W-:Y:S01]  /*194e0*/  SHF.R.S32.HI R10, RZ, 0x3, R10 ;  /* 0x00000003ff0a7819 */ /* 0x000fe2000001140a */
[----:B------:R-:W-:Y:S02]  /*194f0*/  IMAD.IADD R9, R9, 0x1, R11 ;  /* 0x0000000109097824 */ /* 0x000fe400078e020b */
[----:B------:R-:W-:-:S04]  /*19500*/  IMAD.IADD R13, R32, 0x1, -R13 ;  /* 0x00000001200d7824 */ /* 0x000fc800078e0a0d */
[----:B------:R-:W-:Y:S01]  /*19510*/  IMAD R0, R13, 0x20, R10 ;  /* 0x000000200d007824 */ /* 0x000fe200078e020a */
[----:B----4-:R-:W-:-:S13]  /*19520*/  ISETP.NE.AND P0, PT, R21, 0x1, PT ;  /* 0x000000011500780c */ /* 0x010fda0003f05270 */
[----:B------:R-:W2:Y:S08]  /*19530*/  @P0 LDC R4, c[0x0][0xcec] ;  /* 0x00033b00ff040b82 */ /* 0x000eb00000000800 */
[----:B------:R-:W4:Y:S01]  /*19540*/  @P0 LDC R15, c[0x0][0xcf0] ;  /* 0x00033c00ff0f0b82 */ /* 0x000f220000000800 */
[----:B---3--:R-:W-:-:S04]  /*19550*/  IMAD.WIDE.U32 R8, R12, UR4, R8 ;  /* 0x000000040c087c25 */ /* 0x008fc8000f8e0008 */
[----:B-----5:R-:W-:Y:S02]  /*19560*/  IMAD.IADD R13, R24, 0x1, R0 ;  /* 0x00000001180d7824 */ /* 0x020fe400078e0200 */
[----:B------:R-:W-:Y:S01]  /*19570*/  IMAD R9, R12, UR5, R9 ;  /* 0x000000050c097c24 */ /* 0x000fe2000f8e0209 */
[----:B------:R-:W-:Y:S01]  /*19580*/  ULDC.64 UR4, c[0x0][0xbf0] ;  /* 0x0002fc0000047ab9 */ /* 0x000fe20000000a00 */
[----:B--2---:R-:W-:-:S04]  /*19590*/  @P0 IMAD.HI.U32 R0, R13, R4, RZ ;  /* 0x000000040d000227 */ /* 0x004fc800078e00ff */
[----:B------:R-:W-:Y:S01]  /*195a0*/  IMAD.MOV.U32 R3, RZ, RZ, R13 ;  /* 0x000000ffff037224 */ /* 0x000fe200078e000d */
[----:B----4-:R-:W-:Y:S01]  /*195b0*/  @P0 SHF.R.U32.HI R3, RZ, R15, R0 ;  /* 0x0000000fff030219 */ /* 0x010fe20000011600 */
[----:B------:R-:W-:Y:S02]  /*195c0*/  IMAD R4, R30, UR4, RZ ;  /* 0x000000041e047c24 */ /* 0x000fe4000f8e02ff */
[----:B------:R-:W-:Y:S01]  /*195d0*/  IMAD.WIDE.U32 R8, R33, UR4, R8 ;  /* 0x0000000421087c25 */ /* 0x000fe2000f8e0008 */
[----:B------:R-:W-:-:S03]  /*195e0*/  SHF.R.S32.HI R0, RZ, 0x1f, R3 ;  /* 0x0000001fff007819 */ /* 0x000fc60000011403 */
[----:B------:R-:W-:Y:S01]  /*195f0*/  IMAD R11, R33, UR5, R4 ;  /* 0x00000005210b7c24 */ /* 0x000fe2000f8e0204 */
[----:B------:R-:W-:Y:S01]  /*19600*/  ULDC.64 UR4, c[0x0][0xbe0] ;  /* 0x0002f80000047ab9 */ /* 0x000fe20000000a00 */
        /* <DEDUP_REMOVED lines=15> */
[----:B------:R-:W-:Y:S01]  /*19700*/  UMOV UR4, 0xffffffff ;  /* 0xffffffff00047882 */ /* 0x000fe20000000000 */
[----:B------:R-:W-:-:S03]  /*19710*/  VIADD R9, R228, 0xc0 ;  /* 0x000000c0e4097836 */ /* 0x000fc60000000000 */
[----:B------:R-:W-:Y:S02]  /*19720*/  LEA.HI.X R4, R8, UR5, R3, 0x1, P0 ;  /* 0x0000000508047c11 */ /* 0x000fe400080f0c03 */
[----:B------:R-:W-:Y:S01]  /*19730*/  SHF.R.S32.HI R20, RZ, 0x1f, R9 ;  /* 0x0000001fff147819 */ /* 0x000fe20000011409 */
[----:B------:R-:W-:Y:S06]  /*19740*/  BRA.DIV UR4, `(.L_x_14811) ;  /* 0x000000b204487947 */ /* 0x000fec000b800000 */
[----:B------:R2:W3:Y:S04]  /*19750*/  SHFL.IDX PT, R3, R4, RZ, 0x181f ;  /* 0x00181fff04037589 */ /* 0x0004e800000e0000 */
[----:B------:R2:W4:Y:S02]  /*19760*/  SHFL.IDX PT, R14, R0, RZ, 0x181f ;  /* 0x00181fff000e7589 */ /* 0x00052400000e0000 */
.L_x_15048:
[----:B------:R-:W-:Y:S01]  /*19770*/  IMAD R21, R26, R21, RZ ;  /* 0x000000151a157224 */ /* 0x000fe200078e02ff */
[----:B------:R-:W-:Y:S01]  /*19780*/  BSSY B1, `(.L_x_14812) ;  /* 0x000001c000017945 */ /* 0x000fe20003800000 */
[----:B------:R-:W-:-:S05]  /*19790*/  IMAD.IADD R10, R10, 0x1, R24 ;  /* 0x000000010a0a7824 */ /* 0x000fca00078e0218 */
[----:B------:R-:W-:-:S13]  /*197a0*/  ISETP.GE.AND P0, PT, R10, R21, PT ;  /* 0x000000150a00720c */ /* 0x000fda0003f06270 */
[----:B------:R-:W-:Y:S05]  /*197b0*/  @P0 BRA `(.L_x_14813) ;  /* 0x0000000000600947 */ /* 0x000fea0003800000 */
        /* <DEDUP_REMOVED lines=9> */
[----:B------:R-:W-:-:S03]  /*19850*/  SHF.R.S32.HI R28, RZ, 0x1f, R28 ;  /* 0x0000001fff1c7819 */ /* 0x000fc6000001141c */
[----:B----4-:R-:W-:-:S04]  /*19860*/  @!P3 LEA R12, P5, R228, R14, 0x1 ;  /* 0x0000000ee40cb211 */ /* 0x010fc800078a08ff */
[CC--:B---3--:R-:W-:Y:S01]  /*19870*/  @!P3 LEA.HI.X R13, R228.reuse, R3.reuse, R11, 0x1, P5 ;  /* 0x00000003e40db211 */ /* 0x0c8fe200028f0c0b */
[----:B------:R-:W-:Y:S01]  /*19880*/  VIADD R11, R228, 0x80 ;  /* 0x00000080e40b7836 */ /* 0x000fe20000000000 */
[CC--:B------:R-:W-:Y:S02]  /*19890*/  @!P2 LEA R24, P4, R15.reuse, R14.reuse, 0x1 ;  /* 0x0000000e0f18a211 */ /* 0x0c0fe400078808ff */
[-C--:B------:R-:W-:Y:S01]  /*198a0*/  @!P1 LEA R26, P5, R8, R14.reuse, 0x1 ;  /* 0x0000000e081a9211 */ /* 0x080fe200078a08ff */
[----:B------:R3:W-:Y:S01]  /*198b0*/  @!P3 ST.E.128 desc[UR40][R12.64], RZ ;  /* 0x000000ff0c00b985 */ /* 0x0007e2000c101d28 */
[----:B------:R-:W-:Y:S02]  /*198c0*/  SHF.R.S32.HI R11, RZ, 0x1f, R11 ;  /* 0x0000001fff0b7819 */ /* 0x000fe4000001140b */
[----:B------:R-:W-:Y:S02]  /*198d0*/  @!P2 LEA.HI.X R25, R15, R3, R28, 0x1, P4 ;  /* 0x000000030f19a211 */ /* 0x000fe400020f0c1c */
[----:B------:R-:W-:-:S02]  /*198e0*/  @!P0 LEA R14, P4, R9, R14, 0x1 ;  /* 0x0000000e090e8211 */ /* 0x000fc400078808ff */
[-C--:B------:R-:W-:Y:S01]  /*198f0*/  @!P1 LEA.HI.X R27, R8, R3.reuse, R11, 0x1, P5 ;  /* 0x00000003081b9211 */ /* 0x080fe200028f0c0b */
[----:B------:R3:W-:Y:S01]  /*19900*/  @!P2 ST.E.128 desc[UR40][R24.64], RZ ;  /* 0x000000ff1800a985 */ /* 0x0007e2000c101d28 */
[----:B------:R-:W-:-:S03]  /*19910*/  @!P0 LEA.HI.X R15, R9, R3, R20, 0x1, P4 ;  /* 0x00000003090f8211 */ /* 0x000fc600020f0c14 */
[----:B------:R3:W-:Y:S04]  /*19920*/  @!P1 ST.E.128 desc[UR40][R26.64], RZ ;  /* 0x000000ff1a009985 */ /* 0x0007e8000c101d28 */
[----:B------:R3:W-:Y:S02]  /*19930*/  @!P0 ST.E.128 desc[UR40][R14.64], RZ ;  /* 0x000000ff0e008985 */ /* 0x0007e4000c101d28 */
.L_x_14813:
[----:B------:R-:W-:Y:S05]  /*19940*/  BSYNC B1 ;  /* 0x0000000000017941 */ /* 0x000fea0003800000 */
.L_x_14812:
[----:B------:R-:W-:-:S03]  /*19950*/  UMOV UR4, 0xffffffff ;  /* 0xffffffff00047882 */ /* 0x000fc60000000000 */
[----:B------:R-:W-:Y:S05]  /*19960*/  BRA.DIV UR4, `(.L_x_14814) ;  /* 0x000000ae04f47947 */ /* 0x000fea000b800000 */
[----:B---3--:R3:W0:Y:S04]  /*19970*/  SHFL.IDX PT, R3, R4, 0x1, 0x181f ;  /* 0x00381f0004037f89 */ /* 0x00862800000e0000 */
[----:B----4-:R3:W4:Y:S02]  /*19980*/  SHFL.IDX PT, R14, R0, 0x1, 0x181f ;  /* 0x00381f00000e7f89 */ /* 0x01072400000e0000 */
.L_x_15052:
        /* <DEDUP_REMOVED lines=16> */
[CC--:B----4-:R-:W-:Y:S02]  /*19a90*/  @!P3 LEA R12, P5, R228.reuse, R14.reuse, 0x1 ;  /* 0x0000000ee40cb211 */ /* 0x0d0fe400078a08ff */
[-C--:B------:R-:W-:Y:S02]  /*19aa0*/  @!P2 LEA R24, P4, R15, R14.reuse, 0x1 ;  /* 0x0000000e0f18a211 */ /* 0x080fe400078808ff */
[----:B0-----:R-:W-:Y:S02]  /*19ab0*/  @!P3 LEA.HI.X R13, R228, R3, R26, 0x1, P5 ;  /* 0x00000003e40db211 */ /* 0x001fe400028f0c1a */
[----:B------:R-:W-:-:S02]  /*19ac0*/  @!P1 LEA R26, P5, R11, R14, 0x1 ;  /* 0x0000000e0b1a9211 */ /* 0x000fc400078a08ff */
[-C--:B------:R-:W-:Y:S01]  /*19ad0*/  @!P2 LEA.HI.X R25, R15, R3.reuse, R29, 0x1, P4 ;  /* 0x000000030f19a211 */ /* 0x080fe200020f0c1d */
[----:B------:R0:W-:Y:S01]  /*19ae0*/  @!P3 ST.E.128 desc[UR40][R12.64], RZ ;  /* 0x000000ff0c00b985 */ /* 0x0001e2000c101d28 */
[----:B------:R-:W-:Y:S02]  /*19af0*/  @!P0 LEA R14, P4, R9, R14, 0x1 ;  /* 0x0000000e090e8211 */ /* 0x000fe400078808ff */
[-C--:B------:R-:W-:Y:S01]  /*19b00*/  @!P1 LEA.HI.X R27, R11, R3.reuse, R28, 0x1, P5 ;  /* 0x000000030b1b9211 */ /* 0x080fe200028f0c1c */
[----:B------:R0:W-:Y:S01]  /*19b10*/  @!P2 ST.E.128 desc[UR40][R24.64], RZ ;  /* 0x000000ff1800a985 */ /* 0x0001e2000c101d28 */
[----:B------:R-:W-:-:S03]  /*19b20*/  @!P0 LEA.HI.X R15, R9, R3, R20, 0x1, P4 ;  /* 0x00000003090f8211 */ /* 0x000fc600020f0c14 */
[----:B------:R0:W-:Y:S04]  /*19b30*/  @!P1 ST.E.128 desc[UR40][R26.64], RZ ;  /* 0x000000ff1a009985 */ /* 0x0001e8000c101d28 */
[----:B------:R0:W-:Y:S02]  /*19b40*/  @!P0 ST.E.128 desc[UR40][R14.64], RZ ;  /* 0x000000ff0e008985 */ /* 0x0001e4000c101d28 */
.L_x_14816:
[----:B------:R-:W-:Y:S05]  /*19b50*/  BSYNC B1 ;  /* 0x0000000000017941 */ /* 0x000fea0003800000 */
.L_x_14815:
[----:B------:R-:W-:-:S03]  /*19b60*/  UMOV UR4, 0xffffffff ;  /* 0xffffffff00047882 */ /* 0x000fc60000000000 */
[----:B------:R-:W-:Y:S05]  /*19b70*/  BRA.DIV UR4, `(.L_x_14817) ;  /* 0x000000ae04b87947 */ /* 0x000fea000b800000 */
[----:B0-----:R0:W0:Y:S04]  /*19b80*/  SHFL.IDX PT, R3, R4, 0x2, 0x181f ;  /* 0x00581f0004037f89 */ /* 0x00102800000e0000 */
[----:B----4-:R4:W0:Y:S02]  /*19b90*/  SHFL.IDX PT, R14, R0, 0x2, 0x181f ;  /* 0x00581f00000e7f89 */ /* 0x01082400000e0000 */
.L_x_15056:
        /* <DEDUP_REMOVED lines=16> */
[CC--:B0-----:R-:W-:Y:S02]  /*19ca0*/  @!P3 LEA R12, P5, R228.reuse, R14.reuse, 0x1 ;  /* 0x0000000ee40cb211 */ /* 0x0c1fe400078a08ff */
[-C--:B------:R-:W-:Y:S02]  /*19cb0*/  @!P2 LEA R24, P4, R15, R14.reuse, 0x1 ;  /* 0x0000000e0f18a211 */ /* 0x080fe400078808ff */
[----:B------:R-:W-:Y:S02]  /*19cc0*/  @!P3 LEA.HI.X R13, R228, R3, R26, 0x1, P5 ;  /* 0x00000003e40db211 */ /* 0x000fe400028f0c1a */
        /* <DEDUP_REMOVED lines=9> */
.L_x_14819:
[----:B------:R-:W-:Y:S05]  /*19d60*/  BSYNC B1 ;  /* 0x0000000000017941 */ /* 0x000fea0003800000 */
.L_x_14818:
[----:B------:R-:W-:-:S03]  /*19d70*/  UMOV UR4, 0xffffffff ;  /* 0xffffffff00047882 */ /* 0x000fc60000000000 */
[----:B------:R-:W-:Y:S05]  /*19d80*/  BRA.DIV UR4, `(.L_x_14820) ;  /* 0x000000ae047c7947 */ /* 0x000fea000b800000 */
[----:B0-----:R0:W0:Y:S04]  /*19d90*/  SHFL.IDX PT, R3, R4, 0x3, 0x181f ;  /* 0x00781f0004037f89 */ /* 0x00102800000e0000 */
[----:B------:R0:W0:Y:S02]  /*19da0*/  SHFL.IDX PT, R14, R0, 0x3, 0x181f ;  /* 0x00781f00000e7f89 */ /* 0x00002400000e0000 */
.L_x_15060:
[----:B0-234-:R-:W-:-:S05]  /*19db0*/  VIADD R0, R10, 0x60 ;  /* 0x000000600a007836 */ /* 0x01dfca0000000000 */
        /* <DEDUP_REMOVED lines=12> */
[----:B------:R-:W-:-:S04]  /*19e80*/  @!P3 LEA R10, P5, R228, R14, 0x1 ;  /* 0x0000000ee40ab211 */ /* 0x000fc800078a08ff */
[CC--:B------:R-:W-:Y:S01]  /*19e90*/  @!P3 LEA.HI.X R11, R228.reuse, R3.reuse, R8, 0x1, P5 ;  /* 0x00000003e40bb211 */ /* 0x0c0fe200028f0c08 */
        /* <DEDUP_REMOVED lines=12> */
.L_x_14803:
[----:B------:R-:W-:Y:S05]  /*19f60*/  BSYNC B0 ;  /* 0x0000000000007941 */ /* 0x000fea0003800000 */
.L_x_14789:
[----:B------:R-:W-:Y:S02]  /*19f70*/  ULDC UR4, c[0x0][0xd3c] ;  /* 0x00034f0000047ab9 */ /* 0x000fe40000000800 */
[----:B------:R-:W-:-:S13]  /*19f80*/  ISETP.GE.AND P0, PT, R7, UR4, PT ;  /* 0x0000000407007c0c */ /* 0x000fda000bf06270 */
[----:B------:R-:W-:Y:S05]  /*19f90*/  @!P0 BRA `(.L_x_14821) ;  /* 0xfffffe7800308947 */ /* 0x000fea000383ffff */
[----:B------:R-:W-:Y:S05]  /*19fa0*/  BRA `(.L_x_14659) ;  /* 0x0000009400207947 */ /* 0x000fea0003800000 */
.L_x_14657:
        /* <DEDUP_REMOVED lines=20> */
.L_x_14822:
        /* <DEDUP_REMOVED lines=43> */
.L_x_14826:
        /* <DEDUP_REMOVED lines=39> */
.L_x_14824:
        /* <DEDUP_REMOVED lines=12> */
.L_x_14827:
        /* <DEDUP_REMOVED lines=63> */
.L_x_14828:
        /* <DEDUP_REMOVED lines=61> */
.L_x_14829:
[----:B01----:R-:W-:-:S05]  /*1ae90*/  LOP3.LUT R3, RZ, R2, RZ, 0x33, !PT ;  /* 0x00000002ff037212 */ /* 0x003fca00078e33ff */
[----:B------:R-:W-:-:S05]  /*1aea0*/  IMAD.IADD R2, R4, 0x1, R3 ;  /* 0x0000000104027824 */ /* 0x000fca00078e0203 */
[----:B------:R1:W-:Y:S01]  /*1aeb0*/  STL [R1+0x4], R2 ;  /* 0x0000040201007387 */ /* 0x0003e20000100800 */
[----:B------:R-:W-:Y:S05]  /*1aec0*/  BRA `(.L_x_14830) ;  /* 0x0000000000107947 */ /* 0x000fea0003800000 */
.L_x_14825:
[----:B------:R-:W-:Y:S01]  /*1aed0*/  IMAD.U32 R2, RZ, RZ, UR6 ;  /* 0x00000006ff027e24 */ /* 0x000fe2000f8e00ff */
[----:B------:R0:W-:Y:S04]  /*1aee0*/  STL [R1+0x4], RZ ;  /* 0x000004ff01007387 */ /* 0x0001e80000100800 */
[----:B------:R0:W-:Y:S04]  /*1aef0*/  STL [R1+0x8], RZ ;  /* 0x000008ff01007387 */ /* 0x0001e80000100800 */
[----:B------:R0:W-:Y:S02]  /*1af00*/  STL [R1], R2 ;  /* 0x0000000201007387 */ /* 0x0001e40000100800 */
.L_x_14830:
        /* <DEDUP_REMOVED lines=10> */
.L_x_14823:
        /* <DEDUP_REMOVED lines=35> */
[C---:B-1----:R-:W-:Y:S02]  /*1b1e0*/  LOP3.LUT R2, R0.reuse, 0x80, RZ, 0xfc, !PT ;  /* 0x0000008000027812 */ /* 0x042fe400078efcff */
[----:B------:R-:W-:-:S07]  /*1b1f0*/  LOP3.LUT R0, R0, 0xc0, RZ, 0xfc, !PT ;  /* 0x000000c000007812 */ /* 0x000fce00078efcff */
.L_x_14981:
        /* <DEDUP_REMOVED lines=27> */
[----:B-1----:R-:W-:Y:S01]  /*1b3b0*/  IMAD.MOV.U32 R0, RZ, RZ, RZ ;  /* 0x000000ffff007224 */ /* 0x002fe200078e00ff */
[----:B------:R-:W-:Y:S02]  /*1b3c0*/  ISETP.NE.U32.AND P1, PT, RZ, UR8, PT ;  /* 0x00000008ff007c0c */ /* 0x000fe4000bf25070 */
[C---:B------:R-:W-:Y:S02]  /*1b3d0*/  IADD3 R6, P5, R17.reuse, UR6, RZ ;  /* 0x0000000611067c10 */ /* 0x040fe4000ffbe0ff */
[----:B--2---:R-:W-:-:S02]  /*1b3e0*/  IADD3 R2, P4, R17, UR4, RZ ;  /* 0x0000000411027c10 */ /* 0x004fc4000ff9e0ff */
        /* <DEDUP_REMOVED lines=34> */
.L_x_14832:
        /* <DEDUP_REMOVED lines=17> */
.L_x_14833:
[----:B------:R-:W-:Y:S05]  /*1b720*/  @!P0 BRA `(.L_x_14834) ;  /* 0x00000000000c8947 */ /* 0x000fea0003800000 */
[----:B------:R-:W2:Y:S04]  /*1b730*/  LDG.E R8, desc[UR40][R6.64] ;  /* 0x0000002806087981 */ /* 0x000ea8000c1e1900 */
[----:B------:R-:W2:Y:S02]  /*1b740*/  LDG.E R6, desc[UR40][R6.64+0x4] ;  /* 0x0000042806067981 */ /* 0x000ea4000c1e1900 */
[----:B--2---:R-:W-:-:S07]  /*1b750*/  IMAD.IADD R8, R6, 0x1, -R8 ;  /* 0x0000000106087824 */ /* 0x004fce00078e0a08 */
.L_x_14834:
[----:B------:R-:W3:Y:S01]  /*1b760*/  LDL R7, [R1+0x4] ;  /* 0x0000040001077983 */ /* 0x000ee20000100800 */
[----:B--2---:R-:W2:Y:S03]  /*1b770*/  LDC R3, c[0x0][0x448] ;  /* 0x00011200ff037b82 */ /* 0x004ea60000000800 */
[----:B-1----:R-:W4:Y:S04]  /*1b780*/  @P1 LDG.E R2, desc[UR40][R4.64] ;  /* 0x0000002804021981 */ /* 0x002f28000c1e1900 */
[----:B------:R1:W4:Y:S01]  /*1b790*/  @P1 LDG.E R4, desc[UR40][R4.64+0x4] ;  /* 0x0000042804041981 */ /* 0x000322000c1e1900 */
[----:B-----5:R-:W-:Y:S01]  /*1b7a0*/  IMAD.IADD R9, R8, 0x1, -R9 ;  /* 0x0000000108097824 */ /* 0x020fe200078e0a09 */
[----:B------:R-:W-:Y:S01]  /*1b7b0*/  LOP3.LUT R12, R10, 0xff, RZ, 0xc0, !PT ;  /* 0x000000ff0a0c7812 */ /* 0x000fe200078ec0ff */
[----:B------:R-:W-:Y:S01]  /*1b7c0*/  BSSY B0, `(.L_x_14835) ;  /* 0x0000036000007945 */ /* 0x000fe20003800000 */
[----:B------:R-:W-:-:S03]  /*1b7d0*/  SHF.R.U32.HI R10, RZ, 0x10, R10 ;  /* 0x00000010ff0a7819 */ /* 0x000fc6000001160a */
[----:B------:R0:W-:Y:S01]  /*1b7e0*/  STL [R1+0x84], R12 ;  /* 0x0000840c01007387 */ /* 0x0001e20000100800 */
[----:B--2---:R-:W-:-:S13]  /*1b7f0*/  ISETP.NE.AND P0, PT, R3, 0x1, PT ;  /* 0x000000010300780c */ /* 0x004fda0003f05270 */
[----:B-1----:R-:W1:Y:S08]  /*1b800*/  @P0 LDC R5, c[0x0][0x44c] ;  /* 0x00011300ff050b82 */ /* 0x002e700000000800 */
[----:B------:R-:W2:Y:S01]  /*1b810*/  @P0 LDC R6, c[0x0][0x450] ;  /* 0x00011400ff060b82 */ /* 0x000ea20000000800 */
[----:B---3--:R-:W-:-:S04]  /*1b820*/  IMAD.SHL.U32 R3, R7, 0x80, RZ ;  /* 0x0000008007037824 */ /* 0x008fc800078e00ff */
[----:B------:R-:W-:Y:S02]  /*1b830*/  VIADD R3, R3, 0x7f ;  /* 0x0000007f03037836 */ /* 0x000fe40000000000 */
[----:B----4-:R-:W-:Y:S02]  /*1b840*/  @P1 IMAD.IADD R11, R4, 0x1, -R2 ;  /* 0x00000001040b1824 */ /* 0x010fe400078e0a02 */
[----:B-1----:R-:W-:-:S05]  /*1b850*/  @P0 IMAD.HI.U32 R2, R3, R5, RZ ;  /* 0x0000000503020227 */ /* 0x002fca00078e00ff */
[----:B--2---:R-:W-:Y:S01]  /*1b860*/  @P0 SHF.R.U32.HI R3, RZ, R6, R2 ;  /* 0x00000006ff030219 */ /* 0x004fe20000011602 */
[----:B------:R-:W-:-:S04]  /*1b870*/  IMAD.IADD R2, R9, 0x1, R11 ;  /* 0x0000000109027824 */ /* 0x000fc800078e020b */
[C---:B------:R-:W-:Y:S01]  /*1b880*/  VIADD R4, R2.reuse, 0x5f ;  /* 0x0000005f02047836 */ /* 0x040fe20000000000 */
[----:B------:R-:W-:-:S03]  /*1b890*/  IADD3 R21, R2, 0x60, -R14 ;  /* 0x0000006002157810 */ /* 0x000fc60007ffe80e */
[----:B------:R-:W-:-:S04]  /*1b8a0*/  IMAD.HI R2, R4, 0x2aaaaaab, RZ ;  /* 0x2aaaaaab04027827 */ /* 0x000fc800078e02ff */
[----:B------:R-:W-:Y:S01]  /*1b8b0*/  IMAD.IADD R3, R21, 0x1, R3 ;  /* 0x0000000115037824 */ /* 0x000fe200078e0203 */
[----:B------:R-:W-:-:S03]  /*1b8c0*/  SHF.R.U32.HI R20, RZ, 0x1f, R2 ;  /* 0x0000001fff147819 */ /* 0x000fc60000011602 */
[----:B------:R-:W-:Y:S01]  /*1b8d0*/  IMAD.HI R3, R3, 0x2aaaaaab, RZ ;  /* 0x2aaaaaab03037827 */ /* 0x000fe200078e02ff */
[----:B------:R-:W-:-:S03]  /*1b8e0*/  LEA.HI.SX32 R20, R2, R20, 0x1c ;  /* 0x0000001402147211 */ /* 0x000fc600078fe2ff */
[----:B------:R-:W-:Y:S01]  /*1b8f0*/  IMAD.MOV.U32 R2, RZ, RZ, RZ ;  /* 0x000000ffff027224 */ /* 0x000fe200078e00ff */
        /* <DEDUP_REMOVED lines=8> */
[-C--:B------:R-:W-:Y:S02]  /*1b980*/  IABS R4, R3.reuse ;  /* 0x0000000300047213 */ /* 0x080fe40000000000 */
[----:B------:R-:W-:Y:S02]  /*1b990*/  IADD3 R2, R3, -0x1, R8 ;  /* 0xffffffff03027810 */ /* 0x000fe40007ffe008 */
[----:B------:R-:W0:Y:S02]  /*1b9a0*/  I2F.RP R6, R4 ;  /* 0x0000000400067306 */ /* 0x000e240000209400 */
[----:B------:R-:W-:-:S04]  /*1b9b0*/  LOP3.LUT R5, R2, R3, RZ, 0x3c, !PT ;  /* 0x0000000302057212 */ /* 0x000fc800078e3cff */
[----:B------:R-:W-:Y:S02]  /*1b9c0*/  ISETP.GE.AND P3, PT, R5, RZ, PT ;  /* 0x000000ff0500720c */ /* 0x000fe40003f66270 */
        /* <DEDUP_REMOVED lines=21> */
.L_x_14836:
[----:B------:R-:W-:Y:S05]  /*1bb20*/  BSYNC B0 ;  /* 0x0000000000007941 */ /* 0x000fea0003800000 */
.L_x_14835:
[-C--:B------:R-:W-:Y:S01]  /*1bb30*/  IMAD R3, R12, R2.reuse, RZ ;  /* 0x000000020c037224 */ /* 0x080fe200078e02ff */
[----:B------:R-:W-:Y:S04]  /*1bb40*/  BSSY B0, `(.L_x_14837) ;  /* 0x0000141000007945 */ /* 0x000fe80003800000 */
[----:B------:R-:W-:-:S05]  /*1bb50*/  VIADDMNMX R2, R3, R2, R8, PT ;  /* 0x0000000203027246 */ /* 0x000fca0003800108 */
[--C-:B------:R-:W-:Y:S02]  /*1bb60*/  IMAD R4, R2, 0x60, -R9.reuse ;  /* 0x0000006002047824 */ /* 0x100fe400078e0a09 */
[----:B------:R-:W-:-:S03]  /*1bb70*/  IMAD R2, R3, 0x60, -R9 ;  /* 0x0000006003027824 */ /* 0x000fc600078e0a09 */
[----:B------:R-:W-:Y:S02]  /*1bb80*/  VIMNMX R11, R4, R11, PT ;  /* 0x0000000b040b7248 */ /* 0x000fe40003fe0100 */
[----:B------:R-:W-:-:S04]  /*1bb90*/  VIMNMX R2, RZ, R2, !PT ;  /* 0x00000002ff027248 */ /* 0x000fc80007fe0100 */
        /* <DEDUP_REMOVED lines=18> */
.L_x_15063:
[----:B-1----:R-:W-:Y:S02]  /*1bcc0*/  ISETP.NE.AND P0, PT, R14, RZ, PT ;  /* 0x000000ff0e00720c */ /* 0x002fe40003f05270 */
[----:B------:R-:W-:-:S11]  /*1bcd0*/  PLOP3.LUT P6, PT, PT, PT, PT, 0x8, 0x0 ;  /* 0x000000000000781c */ /* 0x000fd60003fce170 */
[----:B------:R-:W-:Y:S05]  /*1bce0*/  @P0 BRA `(.L_x_14840) ;  /* 0x00000000000c0947 */ /* 0x000fea0003800000 */
[----:B------:R-:W-:-:S03]  /*1bcf0*/  UMOV UR4, 0xffffffff ;  /* 0xffffffff00047882 */ /* 0x000fc60000000000 */
[----:B------:R-:W-:Y:S05]  /*1bd00*/  BRA.DIV UR4, `(.L_x_14841) ;  /* 0x0000009204187947 */ /* 0x000fea000b800000 */
[----:B------:R-:W-:-:S13]  /*1bd10*/  ELECT P6, URZ, PT ;  /* 0x00000000003f782f */ /* 0x000fda00038c0000 */
.L_x_14840:
        /* <DEDUP_REMOVED lines=9> */
.L_x_15066:
[----:B------:R-:W-:Y:S05]  /*1bdb0*/  BSYNC B1 ;  /* 0x0000000000017941 */ /* 0x000fea0003800000 */
.L_x_14842:
        /* <DEDUP_REMOVED lines=12> */
.L_x_15067:
[----:B------:R-:W-:Y:S05]  /*1be80*/  BSYNC B2 ;  /* 0x0000000000027941 */ /* 0x000fea0003800000 */
.L_x_14846:
        /* <DEDUP_REMOVED lines=9> */
.L_x_14849:
[----:B------:R-:W-:Y:S05]  /*1bf20*/  BSYNC B2 ;  /* 0x0000000000027941 */ /* 0x000fea0003800000 */
.L_x_14848:
        /* <DEDUP_REMOVED lines=13> */
.L_x_14850:
        /* <DEDUP_REMOVED lines=13> */
.L_x_15068:
[----:B------:R-:W-:Y:S05]  /*1c0d0*/  BSYNC B2 ;  /* 0x0000000000027941 */ /* 0x000fea0003800000 */
.L_x_14851:
        /* <DEDUP_REMOVED lines=11> */
.L_x_14854:
[----:B------:R-:W-:Y:S05]  /*1c190*/  BSYNC B2 ;  /* 0x0000000000027941 */ /* 0x000fea0003800000 */
.L_x_14853:
        /* <DEDUP_REMOVED lines=10> */
.L_x_14855:
        /* <DEDUP_REMOVED lines=15> */
.L_x_14856:
        /* <DEDUP_REMOVED lines=15> */
.L_x_14857:
        /* <DEDUP_REMOVED lines=15> */
.L_x_14858:
        /* <DEDUP_REMOVED lines=10> */
.L_x_14845:
[----:B------:R-:W-:Y:S05]  /*1c5b0*/  BSYNC B1 ;  /* 0x0000000000017941 */ /* 0x000fea0003800000 */
.L_x_14844:
        /* <DEDUP_REMOVED lines=13> */
.L_x_14874:
        /* <DEDUP_REMOVED lines=13> */
.L_x_15069:
[----:B------:R-:W-:Y:S05]  /*1c760*/  BSYNC B2 ;  /* 0x0000000000027941 */ /* 0x000fea0003800000 */
.L_x_14861:
        /* <DEDUP_REMOVED lines=9> */
.L_x_14864:
[----:B------:R-:W-:Y:S05]  /*1c800*/  BSYNC B2 ;  /* 0x0000000000027941 */ /* 0x000fea0003800000 */
.L_x_14863:
        /* <DEDUP_REMOVED lines=12> */
.L_x_14865:
        /* <DEDUP_REMOVED lines=13> */
.L_x_15070:
[----:B------:R-:W-:Y:S05]  /*1c9a0*/  BSYNC B2 ;  /* 0x0000000000027941 */ /* 0x000fea0003800000 */
.L_x_14866:
        /* <DEDUP_REMOVED lines=11> */
.L_x_14869:
[----:B------:R-:W-:Y:S05]  /*1ca60*/  BSYNC B2 ;  /* 0x0000000000027941 */ /* 0x000fea0003800000 */
.L_x_14868:
        /* <DEDUP_REMOVED lines=10> */
.L_x_14870:
        /* <DEDUP_REMOVED lines=15> */
.L_x_14871:
        /* <DEDUP_REMOVED lines=15> */
.L_x_14872:
        /* <DEDUP_REMOVED lines=15> */
.L_x_14873:
        /* <DEDUP_REMOVED lines=10> */
.L_x_14860:
[----:B------:R-:W-:Y:S05]  /*1ce80*/  BSYNC B1 ;  /* 0x0000000000017941 */ /* 0x000fea0003800000 */
.L_x_14859:
        /* <DEDUP_REMOVED lines=12> */
.L_x_14838:
[----:B------:R-:W-:Y:S05]  /*1cf50*/  BSYNC B0 ;  /* 0x0000000000007941 */ /* 0x000fea0003800000 */
.L_x_14837:
        /* <DEDUP_REMOVED lines=49> */
.L_x_14876:
[----:B------:R-:W-:Y:S05]  /*1d270*/  BSYNC B0 ;  /* 0x0000000000007941 */ /* 0x000fea0003800000 */
.L_x_14875:
        /* <DEDUP_REMOVED lines=16> */
[----:B------:R-:W0:Y:S08]  /*1d380*/  FLO.U32 R0, UR4 ;  /* 0x0000000400007d00 */ /* 0x000e3000080e0000 */
[----:B------:R-:W1:Y:S01]  /*1d390*/  POPC R2, UR4 ;  /* 0x0000000400027d09 */ /* 0x000e620008000000 */
[----:B0-----:R-:W-:-:S13]  /*1d3a0*/  ISETP.EQ.U32.AND P0, PT, R0, R3, PT ;  /* 0x000000030000720c */ /* 0x001fda0003f02070 */
        /* <DEDUP_REMOVED lines=8> */
.L_x_14878:
        /* <DEDUP_REMOVED lines=20> */
.L_x_14881:
[----:B------:R-:W-:Y:S05]  /*1d570*/  BSYNC B6 ;  /* 0x0000000000067941 */ /* 0x000fea0003800000 */
.L_x_14880:
        /* <DEDUP_REMOVED lines=20> */
.L_x_14884:
        /* <DEDUP_REMOVED lines=16> */
.L_x_14883:
[----:B------:R-:W-:Y:S05]  /*1d7c0*/  BSYNC B6 ;  /* 0x0000000000067941 */ /* 0x000fea0003800000 */
.L_x_14882:
        /* <DEDUP_REMOVED lines=24> */
.L_x_15073:
        /* <DEDUP_REMOVED lines=11> */
.L_x_15076:
        /* <DEDUP_REMOVED lines=24> */
.L_x_14888:
[----:B-1----:R-:W2:Y:S01]  /*1db80*/  LDL R2, [R1+0x18] ;  /* 0x0000180001027983 */ /* 0x002ea20000100800 */
[----:B0-----:R-:W-:Y:S01]  /*1db90*/  IMAD R0, R19, 0x8, R18 ;  /* 0x0000000813007824 */ /* 0x001fe200078e0212 */
[----:B--2---:R-:W-:-:S04]  /*1dba0*/  SHF.L.U32 R2, R2, 0x1f, RZ ;  /* 0x0000001f02027819 */ /* 0x004fc800000006ff */
[----:B------:R-:W0:Y:S02]  /*1dbb0*/  SYNCS.PHASECHK.TRANS64.TRYWAIT P0, [R0+URZ+0x32440], R2 ;  /* 0x03244002000075a7 */ /* 0x000e24000800017f */
[----:B0-----:R-:W-:Y:S05]  /*1dbc0*/  @!P0 BRA `(.L_x_14889) ;  /* 0x0000007400408947 */ /* 0x001fea0003800000 */
.L_x_15077:
        /* <DEDUP_REMOVED lines=11> */
.L_x_14890:
        /* <DEDUP_REMOVED lines=24> */
.L_x_14886:
        /* <DEDUP_REMOVED lines=34> */
.L_x_14892:
[----:B------:R-:W-:Y:S05]  /*1e020*/  BSYNC B6 ;  /* 0x0000000000067941 */ /* 0x000fea0003800000 */
.L_x_14891:
        /* <DEDUP_REMOVED lines=142> */
.L_x_15094:
        /* <DEDUP_REMOVED lines=12> */
.L_x_14894:
        /* <DEDUP_REMOVED lines=37> */
.L_x_14896:
[----:B------:R-:W-:Y:S05]  /*1ec20*/  BSYNC B6 ;  /* 0x0000000000067941 */ /* 0x000fea0003800000 */
.L_x_14895:
        /* <DEDUP_REMOVED lines=151> */
.L_x_15112:
[----:B--2---:R-:W2:Y:S01]  /*1f5a0*/  LDL.LU R2, [R1+0x7c] ;  /* 0x00007c0001027983 */ /* 0x004ea20000300800 */
[----:B------:R-:W-:Y:S01]  /*1f5b0*/  BSSY B0, `(.L_x_14898) ;  /* 0x000000d000007945 */ /* 0x000fe20003800000 */
[----:B--2---:R-:W-:-:S13]  /*1f5c0*/  ISETP.GE.AND P4, PT, R2, R3, PT ;  /* 0x000000030200720c */ /* 0x004fda0003f86270 */
[----:B------:R-:W-:Y:S05]  /*1f5d0*/  @P4 BRA `(.L_x_14899) ;  /* 0x0000000000284947 */ /* 0x000fea0003800000 */
[----:B0-----:R-:W2:Y:S01]  /*1f5e0*/  LDL R4, [R1+0x14] ;  /* 0x0000140001047983 */ /* 0x001ea20000100800 */
        /* <DEDUP_REMOVED lines=9> */
.L_x_14899:
[----:B------:R-:W-:Y:S05]  /*1f680*/  BSYNC B0 ;  /* 0x0000000000007941 */ /* 0x000fea0003800000 */
.L_x_14898:
[----:B------:R-:W-:Y:S01]  /*1f690*/  NOP ;  /* 0x0000000000007918 */ /* 0x000fe20000000000 */
[----:B------:R-:W-:-:S13]  /*1f6a0*/  PLOP3.LUT P0, PT, PT, PT, PT, 0x80, 0x0 ;  /* 0x000000000000781c */ /* 0x000fda0003f0f070 */
.L_x_14900:
        /* <DEDUP_REMOVED lines=18> */
.L_x_15113:
[----:B------:R-:W-:Y:S05]  /*1f7d0*/  BSYNC B0 ;  /* 0x0000000000007941 */ /* 0x000fea0003800000 */
.L_x_14901:
[----:B------:R-:W2:Y:S01]  /*1f7e0*/  LDL R2, [R1+0x48] ;  /* 0x0000480001027983 */ /* 0x000ea20000100800 */
[----:B------:R-:W-:Y:S01]  /*1f7f0*/  BSSY B0, `(.L_x_14903) ;  /* 0x000005a000007945 */ /* 0x000fe20003800000 */
[----:B--2---:R-:W-:-:S13]  /*1f800*/  LOP3.LUT P0, RZ, R2, 0x1, RZ, 0xc0, !PT ;  /* 0x0000000102ff7812 */ /* 0x004fda000780c0ff */
[----:B------:R-:W-:Y:S05]  /*1f810*/  @!P0 BRA `(.L_x_14904) ;  /* 0x00000004005c8947 */ /* 0x000fea0003800000 */
[----:B0-----:R-:W1:Y:S01]  /*1f820*/  LDL R4, [R1+0x18] ;  /* 0x0000180001047983 */ /* 0x001e620000100800 */
[----:B------:R-:W-:Y:S01]  /*1f830*/  IMAD R2, R19, 0x8, R18 ;  /* 0x0000000813027824 */ /* 0x000fe200078e0212 */
[----:B------:R-:W-:Y:S01]  /*1f840*/  BSSY B1, `(.L_x_14905) ;  /* 0x0000007000017945 */ /* 0x000fe20003800000 */
[----:B------:R-:W0:Y:S02]  /*1f850*/  S2R R3, SR_TID.X ;  /* 0x0000000000037919 */ /* 0x000e240000002100 */
[----:B0-----:R-:W-:-:S04]  /*1f860*/  LOP3.LUT R3, R3, 0x7f, RZ, 0xc0, !PT ;  /* 0x0000007f03037812 */ /* 0x001fc800078ec0ff */
[----:B------:R-:W-:Y:S02]  /*1f870*/  ISETP.NE.AND P1, PT, R3, RZ, PT ;  /* 0x000000ff0300720c */ /* 0x000fe40003f25270 */
[----:B-1----:R-:W-:-:S04]  /*1f880*/  SHF.L.U32 R0, R4, 0x1f, RZ ;  /* 0x0000001f04007819 */ /* 0x002fc800000006ff */
[----:B------:R-:W0:Y:S02]  /*1f890*/  SYNCS.PHASECHK.TRANS64.TRYWAIT P0, [R2+URZ+0x32460], R0 ;  /* 0x03246000020075a7 */ /* 0x000e24000800017f */
[----:B0-----:R-:W-:Y:S05]  /*1f8a0*/  @!P0 BRA `(.L_x_14906) ;  /* 0x0000007000788947 */ /* 0x001fea0003800000 */
.L_x_15114:
[----:B------:R-:W-:Y:S05]  /*1f8b0*/  BSYNC B1 ;  /* 0x0000000000017941 */ /* 0x000fea0003800000 */
.L_x_14905:
        /* <DEDUP_REMOVED lines=9> */
.L_x_14908:
[----:B------:R-:W-:Y:S05]  /*1f950*/  BSYNC B1 ;  /* 0x0000000000017941 */ /* 0x000fea0003800000 */
.L_x_14907:
        /* <DEDUP_REMOVED lines=12> */
.L_x_14909:
        /* <DEDUP_REMOVED lines=15> */
.L_x_14910:
        /* <DEDUP_REMOVED lines=15> */
.L_x_14911:
        /* <DEDUP_REMOVED lines=15> */
.L_x_14912:
        /* <DEDUP_REMOVED lines=10> */
.L_x_14904:
[----:B------:R-:W-:Y:S05]  /*1fd90*/  BSYNC B0 ;  /* 0x0000000000007941 */ /* 0x000fea0003800000 */
.L_x_14903:
[----:B0-----:R-:W1:Y:S04]  /*1fda0*/  LDL R4, [R1+0x4c] ;  /* 0x00004c0001047983 */ /* 0x001e680000100800 */
[----:B------:R-:W2:Y:S01]  /*1fdb0*/  LDL R5, [R1+0x28] ;  /* 0x0000280001057983 */ /* 0x000ea20000100800 */
[----:B------:R-:W-:Y:S01]  /*1fdc0*/  BSSY B0, `(.L_x_14913) ;  /* 0x00001f3000007945 */ /* 0x000fe20003800000 */
[----:B-1----:R-:W-:-:S05]  /*1fdd0*/  VIADD R0, R4, 0xfffffffe ;  /* 0xfffffffe04007836 */ /* 0x002fca0000000000 */
[----:B--2---:R-:W-:-:S13]  /*1fde0*/  ISETP.GE.AND P0, PT, R0, R5, PT ;  /* 0x000000050000720c */ /* 0x004fda0003f06270 */
[----:B------:R-:W-:Y:S05]  /*1fdf0*/  @!P0 BRA `(.L_x_14914) ;  /* 0x0000001c00bc8947 */ /* 0x000fea0003800000 */
[----:B------:R-:W2:Y:S04]  /*1fe00*/  LDL.LU R7, [R1+0x84] ;  /* 0x0000840001077983 */ /* 0x000ea80000300800 */
[----:B---3--:R-:W3:Y:S04]  /*1fe10*/  LDL.LU R6, [R1+0x44] ;  /* 0x0000440001067983 */ /* 0x008ee80000300800 */
        /* <DEDUP_REMOVED lines=46> */
.L_x_14919:
        /* <DEDUP_REMOVED lines=8> */
.L_x_15115:
[----:B------:R-:W-:Y:S05]  /*20180*/  BSYNC B3 ;  /* 0x0000000000037941 */ /* 0x000fea0003800000 */
.L_x_14920:
        /* <DEDUP_REMOVED lines=9> */
.L_x_14923:
[----:B------:R-:W-:Y:S05]  /*20220*/  BSYNC B3 ;  /* 0x0000000000037941 */ /* 0x000fea0003800000 */
.L_x_14922:
        /* <DEDUP_REMOVED lines=12> */
.L_x_14924:
        /* <DEDUP_REMOVED lines=13> */
.L_x_15116:
[----:B------:R-:W-:Y:S05]  /*203c0*/  BSYNC B3 ;  /* 0x0000000000037941 */ /* 0x000fea0003800000 */
.L_x_14925:
        /* <DEDUP_REMOVED lines=11> */
.L_x_14928:
[----:B------:R-:W-:Y:S05]  /*20480*/  BSYNC B3 ;  /* 0x0000000000037941 */ /* 0x000fea0003800000 */
.L_x_14927:
        /* <DEDUP_REMOVED lines=9> */
.L_x_14929:
        /* <DEDUP_REMOVED lines=15> */
.L_x_14930:
        /* <DEDUP_REMOVED lines=15> */
.L_x_14931:
        /* <DEDUP_REMOVED lines=15> */
.L_x_14932:
        /* <DEDUP_REMOVED lines=10> */
.L_x_14918:
[----:B------:R-:W-:Y:S05]  /*20890*/  BSYNC B1 ;  /* 0x0000000000017941 */ /* 0x000fea0003800000 */
.L_x_14917:
[----:B------:R-:W2:Y:S02]  /*208a0*/  LDL.LU R5, [R1+0x4c] ;  /* 0x00004c0001057983 */ /* 0x000ea40000300800 */
[----:B--2---:R-:W-:-:S07]  /*208b0*/  VIADD R0, R5, 0xfffffffd ;  /* 0xfffffffd05007836 */ /* 0x004fce0000000000 */
.L_x_14916:
[----:B------:R-:W-:Y:S05]  /*208c0*/  BSYNC B2 ;  /* 0x0000000000027941 */ /* 0x000fea0003800000 */
.L_x_14915:
[----:B------:R-:W-:Y:S01]  /*208d0*/  VIADD R8, R8, 0xfffffffe ;  /* 0xfffffffe08087836 */ /* 0x000fe20000000000 */
[----:B------:R-:W-:-:S04]  /*208e0*/  LOP3.LUT R4, RZ, R4, RZ, 0x33, !PT ;  /* 0x00000004ff047212 */ /* 0x000fc800078e33ff */
[----:B------:R-:W-:-:S13]  /*208f0*/  ISETP.NE.AND P0, PT, R8, R4, PT ;  /* 0x000000040800720c */ /* 0x000fda0003f05270 */
[----:B------:R-:W-:Y:S05]  /*20900*/  @!P0 BRA `(.L_x_14914) ;  /* 0x0000001000f88947 */ /* 0x000fea0003800000 */
.L_x_14965:
        /* <DEDUP_REMOVED lines=35> */
.L_x_14935:
        /* <DEDUP_REMOVED lines=8> */
.L_x_15117:
[----:B------:R-:W-:Y:S05]  /*20bc0*/  BSYNC B2 ;  /* 0x0000000000027941 */ /* 0x000fea0003800000 */
.L_x_14936:
        /* <DEDUP_REMOVED lines=9> */
.L_x_14939:
[----:B------:R-:W-:Y:S05]  /*20c60*/  BSYNC B2 ;  /* 0x0000000000027941 */ /* 0x000fea0003800000 */
.L_x_14938:
        /* <DEDUP_REMOVED lines=12> */
.L_x_14940:
        /* <DEDUP_REMOVED lines=13> */
.L_x_15118:
[----:B------:R-:W-:Y:S05]  /*20e00*/  BSYNC B2 ;  /* 0x0000000000027941 */ /* 0x000fea0003800000 */
.L_x_14941:
        /* <DEDUP_REMOVED lines=11> */
.L_x_14944:
[----:B------:R-:W-:Y:S05]  /*20ec0*/  BSYNC B2 ;  /* 0x0000000000027941 */ /* 0x000fea0003800000 */
.L_x_14943:
        /* <DEDUP_REMOVED lines=9> */
.L_x_14945:
        /* <DEDUP_REMOVED lines=15> */
.L_x_14946:
        /* <DEDUP_REMOVED lines=15> */
.L_x_14947:
        /* <DEDUP_REMOVED lines=15> */
.L_x_14948:
        /* <DEDUP_REMOVED lines=10> */
.L_x_14934:
[----:B------:R-:W-:Y:S05]  /*212d0*/  BSYNC B1 ;  /* 0x0000000000017941 */ /* 0x000fea0003800000 */
.L_x_14933:
        /* <DEDUP_REMOVED lines=35> */
.L_x_14951:
        /* <DEDUP_REMOVED lines=8> */
.L_x_15119:
[----:B------:R-:W-:Y:S05]  /*21590*/  BSYNC B2 ;  /* 0x0000000000027941 */ /* 0x000fea0003800000 */
.L_x_14952:
        /* <DEDUP_REMOVED lines=9> */
.L_x_14955:
[----:B------:R-:W-:Y:S05]  /*21630*/  BSYNC B2 ;  /* 0x0000000000027941 */ /* 0x000fea0003800000 */
.L_x_14954:
        /* <DEDUP_REMOVED lines=12> */
.L_x_14956:
        /* <DEDUP_REMOVED lines=13> */
.L_x_15120:
[----:B------:R-:W-:Y:S05]  /*217d0*/  BSYNC B2 ;  /* 0x0000000000027941 */ /* 0x000fea0003800000 */
.L_x_14957:
        /* <DEDUP_REMOVED lines=11> */
.L_x_14960:
[----:B------:R-:W-:Y:S05]  /*21890*/  BSYNC B2 ;  /* 0x0000000000027941 */ /* 0x000fea0003800000 */
.L_x_14959:
        /* <DEDUP_REMOVED lines=9> */
.L_x_14961:
        /* <DEDUP_REMOVED lines=15> */
.L_x_14962:
        /* <DEDUP_REMOVED lines=15> */
.L_x_14963:
        /* <DEDUP_REMOVED lines=15> */
.L_x_14964:
        /* <DEDUP_REMOVED lines=10> */
.L_x_14950:
[----:B------:R-:W-:Y:S05]  /*21ca0*/  BSYNC B1 ;  /* 0x0000000000017941 */ /* 0x000fea0003800000 */
.L_x_14949:
[----:B------:R-:W2:Y:S01]  /*21cb0*/  LDL R5, [R1+0x28] ;  /* 0x0000280001057983 */ /* 0x000ea20000100800 */
[----:B------:R-:W-:Y:S01]  /*21cc0*/  VIADD R0, R0, 0xfffffffe ;  /* 0xfffffffe00007836 */ /* 0x000fe20000000000 */
[----:B--2---:R-:W-:-:S13]  /*21cd0*/  ISETP.GT.AND P0, PT, R6, R5, PT ;  /* 0x000000050600720c */ /* 0x004fda0003f04270 */
[----:B------:R-:W-:Y:S05]  /*21ce0*/  @P0 BRA `(.L_x_14965) ;  /* 0xffffffec00080947 */ /* 0x000fea000383ffff */
.L_x_14914:
[----:B------:R-:W-:Y:S05]  /*21cf0*/  BSYNC B0 ;  /* 0x0000000000007941 */ /* 0x000fea0003800000 */
.L_x_14913:
        /* <DEDUP_REMOVED lines=13> */
[----:B------:R-:W4:Y:S01]  /*21dd0*/  LDC.64 R4, c[0x0][0xd60] ;  /* 0x00035800ff047b82 */ /* 0x000f220000000a00 */
[----:B------:R-:W2:Y:S08]  /*21de0*/  FLO.U32 R0, UR4 ;  /* 0x0000000400007d00 */ /* 0x000eb000080e0000 */
[----:B-1----:R-:W4:Y:S01]  /*21df0*/  POPC R2, UR4 ;  /* 0x0000000400027d09 */ /* 0x002f220008000000 */
[----:B--2---:R-:W-:-:S13]  /*21e00*/  ISETP.EQ.U32.AND P1, PT, R0, R3, PT ;  /* 0x000000030000720c */ /* 0x004fda0003f22070 */
[----:B----4-:R-:W2:Y:S01]  /*21e10*/  @P1 ATOMG.E.ADD.STRONG.GPU PT, R5, desc[UR40][R4.64], R2 ;  /* 0x00000002040519a8 */ /* 0x010ea200081ee1e8 */
[----:B------:R-:W1:Y:S02]  /*21e20*/  S2R R3, SR_LTMASK ;  /* 0x0000000000037919 */ /* 0x000e640000003900 */
[----:B-1----:R-:W-:-:S06]  /*21e30*/  LOP3.LUT R3, R3, UR4, RZ, 0xc0, !PT ;  /* 0x0000000403037c12 */ /* 0x002fcc000f8ec0ff */
[----:B------:R-:W1:Y:S01]  /*21e40*/  POPC R3, R3 ;  /* 0x0000000300037309 */ /* 0x000e620000000000 */
[----:B--2---:R-:W1:Y:S02]  /*21e50*/  SHFL.IDX PT, R0, R5, R0, 0x1f ;  /* 0x00001f0005007589 */ /* 0x004e6400000e0000 */
[----:B-1----:R-:W-:-:S05]  /*21e60*/  IADD3 R0, R0, UR37, R3 ;  /* 0x0000002500007c10 */ /* 0x002fca000fffe003 */
[----:B------:R2:W-:Y:S02]  /*21e70*/  STL [R1], R0 ;  /* 0x0000000001007387 */ /* 0x0005e40000100800 */
.L_x_14967:
[----:B------:R-:W-:Y:S05]  /*21e80*/  BSYNC B0 ;  /* 0x0000000000007941 */ /* 0x000fea0003800000 */
.L_x_14966:
[----:B------:R-:W-:-:S07]  /*21e90*/  SEL R19, R19, RZ, P0 ;  /* 0x000000ff13137207 */ /* 0x000fce0000000000 */
.L_x_14879:
[----:B------:R-:W-:Y:S05]  /*21ea0*/  BSYNC B7 ;  /* 0x0000000000077941 */ /* 0x000fea0003800000 */
.L_x_14877:
        /* <DEDUP_REMOVED lines=9> */
[----:B---3--:R-:W2:Y:S04]  /*21f40*/  LDS.128 R4, [R18+0x324d0] ;  /* 0x0324d00012047984 */ /* 0x008ea80000000c00 */
[----:B--2---:R2:W-:Y:S04]  /*21f50*/  STL.64 [R1], R4 ;  /* 0x0000000401007387 */ /* 0x0045e80000100a00 */
[----:B------:R2:W-:Y:S01]  /*21f60*/  STL.64 [R1+0x8], R6 ;  /* 0x0000080601007387 */ /* 0x0005e20000100a00 */
[----:B------:R-:W-:Y:S06]  /*21f70*/  BAR.ARV 0x4, 0x180 ;  /* 0x0106000000007b1d */ /* 0x000fec0000002000 */
[----:B------:R-:W-:Y:S05]  /*21f80*/  BRA `(.L_x_14969) ;  /* 0x0000001000347947 */ /* 0x000fea0003800000 */
.L_x_14968:
        /* <DEDUP_REMOVED lines=12> */
[----:B---3--:R-:W2:Y:S01]  /*22050*/  @!P1 LDC.64 R6, c[0x0][0xd78] ;  /* 0x00035e00ff069b82 */ /* 0x008ea20000000a00 */
        /* <DEDUP_REMOVED lines=33> */
.L_x_15130:
[----:B------:R-:W-:Y:S02]  /*22270*/  ULDC UR4, c[0x0][0xd38] ;  /* 0x00034e0000047ab9 */ /* 0x000fe40000000800 */
[----:B------:R-:W-:-:S04]  /*22280*/  IMAD.U32 R2, RZ, RZ, UR4 ;  /* 0x00000004ff027e24 */ /* 0x000fc8000f8e00ff */
[----:B-1----:R-:W-:-:S04]  /*22290*/  IMAD R9, R9, R2, RZ ;  /* 0x0000000209097224 */ /* 0x002fc800078e02ff */
[----:B------:R-:W-:-:S05]  /*222a0*/  IMAD.IADD R0, R0, 0x1, R9 ;  /* 0x0000000100007824 */ /* 0x000fca00078e0209 */
[----:B------:R-:W-:-:S13]  /*222b0*/  ISETP.GT.AND P6, PT, R0, R5, PT ;  /* 0x000000050000720c */ /* 0x000fda0003fc4270 */
[----:B------:R-:W-:Y:S05]  /*222c0*/  @P6 BRA `(.L_x_14971) ;  /* 0x0000000000ac6947 */ /* 0x000fea0003800000 */
.L_x_14974:
        /* <DEDUP_REMOVED lines=37> */
.L_x_15138:
[----:B------:R-:W-:Y:S02]  /*22520*/  ULDC UR4, c[0x0][0xd38] ;  /* 0x00034e0000047ab9 */ /* 0x000fe40000000800 */
[----:B------:R-:W-:-:S04]  /*22530*/  IMAD.U32 R2, RZ, RZ, UR4 ;  /* 0x00000004ff027e24 */ /* 0x000fc8000f8e00ff */
[----:B-1----:R-:W-:-:S04]  /*22540*/  IMAD R9, R9, R2, RZ ;  /* 0x0000000209097224 */ /* 0x002fc800078e02ff */
[----:B------:R-:W-:-:S05]  /*22550*/  IMAD.IADD R0, R9, 0x1, R0 ;  /* 0x0000000109007824 */ /* 0x000fca00078e0200 */
[----:B------:R-:W-:-:S13]  /*22560*/  ISETP.GT.AND P6, PT, R0, R5, PT ;  /* 0x000000050000720c */ /* 0x000fda0003fc4270 */
[----:B------:R-:W-:Y:S05]  /*22570*/  @!P6 BRA `(.L_x_14974) ;  /* 0xfffffffc0054e947 */ /* 0x000fea000383ffff */
.L_x_14971:
        /* <DEDUP_REMOVED lines=12> */
.L_x_15143:
[----:B------:R-:W-:-:S13]  /*22640*/  ISETP.NE.AND P0, PT, R0, RZ, PT ;  /* 0x000000ff0000720c */ /* 0x000fda0003f05270 */
[----:B------:R-:W-:Y:S05]  /*22650*/  @!P0 BRA `(.L_x_14976) ;  /* 0x0000000000148947 */ /* 0x000fea0003800000 */
[----:B------:R-:W-:Y:S01]  /*22660*/  UMOV UR4, 0xffffffff ;  /* 0xffffffff00047882 */ /* 0x000fe20000000000 */
[----:B-1----:R-:W-:Y:S02]  /*22670*/  VIADD R3, R3, 0xffffffff ;  /* 0xffffffff03037836 */ /* 0x002fe40000000000 */
[----:B------:R-:W-:Y:S05]  /*22680*/  BRA.DIV UR4, `(.L_x_14977) ;  /* 0x00000052042c7947 */ /* 0x000fea000b800000 */
[----:B------:R1:W2:Y:S02]  /*22690*/  SHFL.IDX PT, R3, R7, R3, 0x1f ;  /* 0x00001f0307037589 */ /* 0x0002a400000e0000 */
.L_x_15146:
[----:B--2---:R-:W-:-:S07]  /*226a0*/  IMAD.MOV.U32 R8, RZ, RZ, R3 ;  /* 0x000000ffff087224 */ /* 0x004fce00078e0003 */
.L_x_14976:
        /* <DEDUP_REMOVED lines=62> */
.L_x_14978:
        /* <DEDUP_REMOVED lines=63> */
.L_x_14979:
[----:B------:R-:W-:-:S05]  /*22e80*/  LOP3.LUT R0, RZ, R0, RZ, 0x33, !PT ;  /* 0x00000000ff007212 */ /* 0x000fca00078e33ff */
[----:B------:R-:W-:-:S05]  /*22e90*/  IMAD.IADD R0, R4, 0x1, R0 ;  /* 0x0000000104007824 */ /* 0x000fca00078e0200 */
[----:B------:R2:W-:Y:S01]  /*22ea0*/  STL [R1+0x4], R0 ;  /* 0x0000040001007387 */ /* 0x0005e20000100800 */
[----:B------:R-:W-:Y:S05]  /*22eb0*/  BRA `(.L_x_14980) ;  /* 0x0000000000287947 */ /* 0x000fea0003800000 */
.L_x_14972:
        /* <DEDUP_REMOVED lines=10> */
.L_x_14980:
        /* <DEDUP_REMOVED lines=16> */
.L_x_14969:
[----:B------:R-:W3:Y:S01]  /*23060*/  LDL R0, [R1+0xc] ;  /* 0x00000c0001007983 */ /* 0x000ee20000100800 */
[----:B------:R-:W-:Y:S02]  /*23070*/  ULDC UR4, c[0x0][0xd3c] ;  /* 0x00034f0000047ab9 */ /* 0x000fe40000000800 */
[----:B---3--:R-:W-:-:S13]  /*23080*/  ISETP.GE.AND P0, PT, R0, UR4, PT ;  /* 0x0000000400007c0c */ /* 0x008fda000bf06270 */
[----:B------:R-:W-:Y:S05]  /*23090*/  @!P0 BRA `(.L_x_14981) ;  /* 0xffffff8000588947 */ /* 0x000fea000383ffff */
[----:B------:R-:W-:Y:S05]  /*230a0*/  BSYNC B8 ;  /* 0x0000000000087941 */ /* 0x000fea0003800000 */
.L_x_14831:
[----:B--2---:R-:W2:Y:S01]  /*230b0*/  LDL.LU R0, [R1+0x80] ;  /* 0x0000800001007983 */ /* 0x004ea20000300800 */
[----:B------:R-:W-:Y:S01]  /*230c0*/  BSSY B0, `(.L_x_14982) ;  /* 0x000000b000007945 */ /* 0x000fe20003800000 */
[----:B0-----:R-:W0:Y:S01]  /*230d0*/  S2R R5, SR_CgaCtaId ;  /* 0x0000000000057919 */ /* 0x001e220000008800 */
[----:B--2---:R-:W-:-:S05]  /*230e0*/  VIADD R0, R0, 0x1 ;  /* 0x0000000100007836 */ /* 0x004fca0000000000 */
        /* <DEDUP_REMOVED lines=8> */
.L_x_15147:
[----:B------:R-:W-:Y:S05]  /*23170*/  BSYNC B0 ;  /* 0x0000000000007941 */ /* 0x000fea0003800000 */
.L_x_14982:
[----:B------:R-:W-:-:S03]  /*23180*/  UMOV UR4, 0xffffffff ;  /* 0xffffffff00047882 */ /* 0x000fc60000000000 */
[----:B------:R-:W-:Y:S05]  /*23190*/  BRA.DIV UR4, `(.L_x_14984) ;  /* 0x0000004604a87947 */ /* 0x000fea000b800000 */
[----:B------:R-:W1:Y:S02]  /*231a0*/  S2R R2, SR_TID.X ;  /* 0x0000000000027919 */ /* 0x000e640000002100 */
[----:B-1----:R-:W-:-:S04]  /*231b0*/  SHF.R.U32.HI R2, RZ, 0x5, R2 ;  /* 0x00000005ff027819 */ /* 0x002fc80000011602 */
[----:B------:R-:W-:-:S05]  /*231c0*/  LOP3.LUT R2, R2, 0x3, RZ, 0xc0, !PT ;  /* 0x0000000302027812 */ /* 0x000fca00078ec0ff */
[----:B------:R1:W2:Y:S02]  /*231d0*/  SHFL.IDX PT, R14, R2, RZ, 0x1f ;  /* 0x00001fff020e7589 */ /* 0x0002a400000e0000 */
.L_x_15150:
[----:B--2---:R-:W-:-:S13]  /*231e0*/  ISETP.NE.AND P0, PT, R14, RZ, PT ;  /* 0x000000ff0e00720c */ /* 0x004fda0003f05270 */
[----:B------:R-:W-:Y:S05]  /*231f0*/  @P0 BRA `(.L_x_14659) ;  /* 0x00000000008c0947 */ /* 0x000fea0003800000 */
[----:B------:R-:W-:-:S03]  /*23200*/  UMOV UR4, 0xffffffff ;  /* 0xffffffff00047882 */ /* 0x000fc60000000000 */
[----:B------:R-:W-:Y:S05]  /*23210*/  BRA.DIV UR4, `(.L_x_14985) ;  /* 0x0000004604bc7947 */ /* 0x000fea000b800000 */
[----:B------:R-:W-:-:S13]  /*23220*/  ELECT P6, URZ, PT ;  /* 0x00000000003f782f */ /* 0x000fda00038c0000 */
.L_x_15153:
[----:B------:R-:W-:Y:S05]  /*23230*/  @!P6 BRA `(.L_x_14659) ;  /* 0x00000000007ce947 */ /* 0x000fea0003800000 */
[----:B------:R-:W-:-:S06]  /*23240*/  ULOP3.LUT UR4, UR36, 0x2, URZ, 0xfc, !UPT ;  /* 0x0000000224047892 */ /* 0x000fcc000f8efc3f */
[----:B-1----:R-:W-:-:S05]  /*23250*/  IMAD.U32 R2, RZ, RZ, UR4 ;  /* 0x00000004ff027e24 */ /* 0x002fca000f8e00ff */
[----:B------:R-:W-:-:S13]  /*23260*/  ISETP.NE.AND P2, PT, R2, 0x3, PT ;  /* 0x000000030200780c */ /* 0x000fda0003f45270 */
[----:B------:R-:W-:Y:S05]  /*23270*/  @!P2 BRA `(.L_x_14986) ;  /* 0x000000000004a947 */ /* 0x000fea0003800000 */
[----:B------:R-:W-:Y:S01]  /*23280*/  BPT.TRAP 0x1 ;  /* 0x000000040000795c */ /* 0x000fe20000300000 */
.L_x_14986:
        /* <DEDUP_REMOVED lines=13> */
.L_x_15154:
[----:B------:R-:W1:Y:S02]  /*23360*/  SYNCS.PHASECHK.TRANS64.TRYWAIT P0, [R7+URZ], R2 ;  /* 0x00000002070075a7 */ /* 0x000e64000800017f */
[----:B-1----:R-:W-:Y:S05]  /*23370*/  @!P0 BRA `(.L_x_14988) ;  /* 0x0000004400988947 */ /* 0x002fea0003800000 */
.L_x_15155:
[----:B------:R-:W-:Y:S05]  /*23380*/  @!P2 BRA `(.L_x_14989) ;  /* 0x000000000004a947 */ /* 0x000fea0003800000 */
[----:B------:R-:W-:Y:S01]  /*23390*/  BPT.TRAP 0x1 ;  /* 0x000000040000795c */ /* 0x000fe20000300000 */
.L_x_14989:
[----:B------:R-:W-:-:S04]  /*233a0*/  VIADD R0, R0, 0x32460 ;  /* 0x0003246000007836 */ /* 0x000fc80000000000 */
[----:B------:R-:W-:-:S04]  /*233b0*/  IMAD R4, R19, 0x8, R0 ;  /* 0x0000000813047824 */ /* 0x000fc800078e0200 */
[----:B------:R-:W2:Y:S02]  /*233c0*/  SYNCS.PHASECHK.TRANS64.TRYWAIT P0, [R4+URZ], R5 ;  /* 0x00000005040075a7 */ /* 0x000ea4000800017f */
[----:B--2---:R-:W-:Y:S05]  /*233d0*/  @!P0 BRA `(.L_x_14990) ;  /* 0x0000004400948947 */ /* 0x004fea0003800000 */
.L_x_15156:
[----:B------:R-:W-:-:S07]  /*233e0*/  IMAD R3, R3, 0x8, R0 ;  /* 0x0000000803037824 */ /* 0x000fce00078e0200 */
.L_x_14991:
[----:B---3--:R3:W4:Y:S02]  /*233f0*/  SYNCS.PHASECHK.TRANS64.TRYWAIT P0, [R3+URZ], R2 ;  /* 0x00000002030075a7 */ /* 0x008724000800017f */
[----:B----4-:R-:W-:Y:S05]  /*23400*/  @!P0 NANOSLEEP.SYNCS 0x989680 ;  /* 0x009896800000895d */ /* 0x010fea0003900000 */
[----:B------:R-:W4:Y:S02]  /*23410*/  @!P0 SYNCS.PHASECHK.TRANS64 P0, [R3+URZ], R2 ;  /* 0x00000002030085a7 */ /* 0x000f24000800007f */
[----:B----4-:R-:W-:Y:S05]  /*23420*/  @!P0 BRA `(.L_x_14991) ;  /* 0xfffffffc00f08947 */ /* 0x010fea000383ffff */
.L_x_14659:
[----:B------:R-:W-:Y:S05]  /*23430*/  BSYNC B9 ;  /* 0x0000000000097941 */ /* 0x000fea0003800000 */
.L_x_14656:
[----:B------:R-:W-:Y:S05]  /*23440*/  EXIT ;  /* 0x000000000000794d */ /* 0x000fea0003800000 */
.L_x_14679:
[----:B0-----:R0:W1:Y:S02]  /*23450*/  SYNCS.PHASECHK.TRANS64.TRYWAIT P6, [R96+URZ+0x32490], R107 ;  /* 0x0324906b600075a7 */ /* 0x00106400080c017f */
[----:B-1----:R-:W-:Y:S05]  /*23460*/  @!P6 NANOSLEEP.SYNCS 0x989680 ;  /* 0x009896800000e95d */ /* 0x002fea0003900000 */
[----:B------:R-:W1:Y:S02]  /*23470*/  @!P6 SYNCS.PHASECHK.TRANS64 P6, [R96+URZ+0x32490], R107 ;  /* 0x0324906b6000e5a7 */ /* 0x000e6400080c007f */
[----:B-1----:R-:W-:Y:S05]  /*23480*/  @!P6 BRA `(.L_x_14679) ;  /* 0xfffffffc00f0e947 */ /* 0x002fea000383ffff */
[----:B------:R-:W-:Y:S05]  /*23490*/  BRA `(.L_x_14992) ;  /* 0xfffffe0400007947 */ /* 0x000fea000383ffff */
.L_x_14697:
[----:B0-----:R0:W1:Y:S02]  /*234a0*/  SYNCS.PHASECHK.TRANS64.TRYWAIT P5, [R96+URZ+0x32490], R107 ;  /* 0x0324906b600075a7 */ /* 0x00106400080a017f */
[----:B-1----:R-:W-:Y:S05]  /*234b0*/  @!P5 NANOSLEEP.SYNCS 0x989680 ;  /* 0x009896800000d95d */ /* 0x002fea0003900000 */
[----:B------:R-:W1:Y:S02]  /*234c0*/  @!P5 SYNCS.PHASECHK.TRANS64 P5, [R96+URZ+0x32490], R107 ;  /* 0x0324906b6000d5a7 */ /* 0x000e6400080a007f */
[----:B-1----:R-:W-:Y:S05]  /*234d0*/  @!P5 BRA `(.L_x_14697) ;  /* 0xfffffffc00f0d947 */ /* 0x002fea000383ffff */
[----:B------:R-:W-:Y:S05]  /*234e0*/  BRA `(.L_x_14993) ;  /* 0xfffffe1400a47947 */ /* 0x000fea000383ffff */
.L_x_14706:
[----:B0-----:R0:W1:Y:S02]  /*234f0*/  SYNCS.PHASECHK.TRANS64.TRYWAIT P4, [R96+URZ+0x32490], R107 ;  /* 0x0324906b600075a7 */ /* 0x001064000808017f */
[----:B-1----:R-:W-:Y:S05]  /*23500*/  @!P4 NANOSLEEP.SYNCS 0x989680 ;  /* 0x009896800000c95d */ /* 0x002fea0003900000 */
[----:B------:R-:W1:Y:S02]  /*23510*/  @!P4 SYNCS.PHASECHK.TRANS64 P4, [R96+URZ+0x32490], R107 ;  /* 0x0324906b6000c5a7 */ /* 0x000e64000808007f */
[----:B-1----:R-:W-:Y:S05]  /*23520*/  @!P4 BRA `(.L_x_14706) ;  /* 0xfffffffc00f0c947 */ /* 0x002fea000383ffff */
[----:B------:R-:W-:Y:S05]  /*23530*/  BRA `(.L_x_14994) ;  /* 0xfffffe2800087947 */ /* 0x000fea000383ffff */
.L_x_14712:
[----:B-1----:R1:W2:Y:S02]  /*23540*/  SYNCS.PHASECHK.TRANS64.TRYWAIT P3, [R96+URZ+0x324b0], R107 ;  /* 0x0324b06b600075a7 */ /* 0x0022a4000806017f */
[----:B--2---:R-:W-:Y:S05]  /*23550*/  @!P3 NANOSLEEP.SYNCS 0x989680 ;  /* 0x009896800000b95d */ /* 0x004fea0003900000 */
[----:B------:R-:W2:Y:S02]  /*23560*/  @!P3 SYNCS.PHASECHK.TRANS64 P3, [R96+URZ+0x324b0], R107 ;  /* 0x0324b06b6000b5a7 */ /* 0x000ea4000806007f */
[----:B--2---:R-:W-:Y:S05]  /*23570*/  @!P3 BRA `(.L_x_14712) ;  /* 0xfffffffc00f0b947 */ /* 0x004fea000383ffff */
[----:B------:R-:W-:Y:S05]  /*23580*/  BRA `(.L_x_14995) ;  /* 0xfffffe28009c7947 */ /* 0x000fea000383ffff */
.L_x_14722:
[----:B------:R-:W-:Y:S01]  /*23590*/  BSSY B0, `(.L_x_14996) ;  /* 0x0000007000007945 */ /* 0x000fe20003800000 */
[----:B------:R-:W-:Y:S02]  /*235a0*/  IMAD.MOV.U32 R12, RZ, RZ, RZ ;  /* 0x000000ffff0c7224 */ /* 0x000fe400078e00ff */
[----:B------:R-:W-:Y:S02]  /*235b0*/  IMAD.MOV.U32 R11, RZ, RZ, 0x1f ;  /* 0x0000001fff0b7424 */ /* 0x000fe400078e00ff */
[----:B------:R-:W-:-:S07]  /*235c0*/  IMAD.MOV.U32 R15, RZ, RZ, -0x1 ;  /* 0xffffffffff0f7424 */ /* 0x000fce00078e00ff */
[----:B-----5:R-:W-:Y:S05]  /*235d0*/  WARPSYNC.COLLECTIVE R15, `(.L_x_14997) ;  /* 0x000000000f087348 */ /* 0x020fea0003c00000 */
[----:B------:R0:W1:Y:S02]  /*235e0*/  SHFL.IDX P6, R14, R13, R12, R11 ;  /* 0x0000000c0d0e7389 */ /* 0x00006400000c000b */
[----:B01---5:R-:W-:Y:S01]  /*235f0*/  ENDCOLLECTIVE ;  /* 0x000000000000791b */ /* 0x023fe20003800000 */
.L_x_14997:
[----:B------:R-:W-:Y:S05]  /*23600*/  BSYNC B0 ;  /* 0x0000000000007941 */ /* 0x000fea0003800000 */
.L_x_14996:
[----:B------:R-:W-:Y:S05]  /*23610*/  BRA `(.L_x_14998) ;  /* 0xfffffe3800247947 */ /* 0x000fea000383ffff */
.L_x_14734:
        /* <DEDUP_REMOVED lines=8> */
.L_x_15000:
[----:B------:R-:W-:Y:S05]  /*236a0*/  BSYNC B1 ;  /* 0x0000000000017941 */ /* 0x000fea0003800000 */
.L_x_14999:
        /* <DEDUP_REMOVED lines=8> */
.L_x_15001:
[----:B------:R-:W-:Y:S02]  /*23730*/  IMAD.MOV.U32 R13, RZ, RZ, R7 ;  /* 0x000000ffff0d7224 */ /* 0x000fe400078e0007 */
[----:B------:R-:W-:-:S07]  /*23740*/  IMAD.MOV.U32 R0, RZ, RZ, R14 ;  /* 0x000000ffff007224 */ /* 0x000fce00078e000e */
[----:B------:R-:W-:Y:S05]  /*23750*/  WARPSYNC.COLLECTIVE R15, `(.L_x_15002) ;  /* 0x000000000f087348 */ /* 0x000fea0003c00000 */
[----:B------:R0:W1:Y:S02]  /*23760*/  SHFL.IDX P6, R14, R13, R12, R11 ;  /* 0x0000000c0d0e7389 */ /* 0x00006400000c000b */
[----:B01----:R-:W-:Y:S01]  /*23770*/  ENDCOLLECTIVE ;  /* 0x000000000000791b */ /* 0x003fe20003800000 */
.L_x_15002:
[----:B------:R-:W-:Y:S02]  /*23780*/  IMAD.MOV.U32 R13, RZ, RZ, R30 ;  /* 0x000000ffff0d7224 */ /* 0x000fe400078e001e */
[----:B------:R-:W-:-:S07]  /*23790*/  IMAD.MOV.U32 R5, RZ, RZ, R14 ;  /* 0x000000ffff057224 */ /* 0x000fce00078e000e */
[----:B------:R-:W-:Y:S05]  /*237a0*/  WARPSYNC.COLLECTIVE R15, `(.L_x_15003) ;  /* 0x000000000f087348 */ /* 0x000fea0003c00000 */
[----:B------:R0:W1:Y:S02]  /*237b0*/  SHFL.IDX P6, R14, R13, R12, R11 ;  /* 0x0000000c0d0e7389 */ /* 0x00006400000c000b */
[----:B01----:R-:W-:Y:S01]  /*237c0*/  ENDCOLLECTIVE ;  /* 0x000000000000791b */ /* 0x003fe20003800000 */
.L_x_15003:
[----:B------:R-:W-:Y:S05]  /*237d0*/  BRA `(.L_x_15004) ;  /* 0xfffffe3c00bc7947 */ /* 0x000fea000383ffff */
.L_x_14737:
        /* <DEDUP_REMOVED lines=8> */
.L_x_15006:
[----:B------:R-:W-:Y:S05]  /*23860*/  BSYNC B1 ;  /* 0x0000000000017941 */ /* 0x000fea0003800000 */
.L_x_15005:
        /* <DEDUP_REMOVED lines=8> */
.L_x_15007:
[----:B------:R-:W-:Y:S02]  /*238f0*/  IMAD.MOV.U32 R13, RZ, RZ, R7 ;  /* 0x000000ffff0d7224 */ /* 0x000fe400078e0007 */
[----:B------:R-:W-:-:S07]  /*23900*/  IMAD.MOV.U32 R4, RZ, RZ, R14 ;  /* 0x000000ffff047224 */ /* 0x000fce00078e000e */
[----:B------:R-:W-:Y:S05]  /*23910*/  WARPSYNC.COLLECTIVE R15, `(.L_x_15008) ;  /* 0x000000000f087348 */ /* 0x000fea0003c00000 */
[----:B------:R0:W1:Y:S02]  /*23920*/  SHFL.IDX P6, R14, R13, R12, R11 ;  /* 0x0000000c0d0e7389 */ /* 0x00006400000c000b */
[----:B01----:R-:W-:Y:S01]  /*23930*/  ENDCOLLECTIVE ;  /* 0x000000000000791b */ /* 0x003fe20003800000 */
.L_x_15008:
[----:B------:R-:W-:Y:S02]  /*23940*/  IMAD.MOV.U32 R13, RZ, RZ, R30 ;  /* 0x000000ffff0d7224 */ /* 0x000fe400078e001e */
[----:B------:R-:W-:-:S07]  /*23950*/  IMAD.MOV.U32 R7, RZ, RZ, R14 ;  /* 0x000000ffff077224 */ /* 0x000fce00078e000e */
[----:B------:R-:W-:Y:S05]  /*23960*/  WARPSYNC.COLLECTIVE R15, `(.L_x_15009) ;  /* 0x000000000f087348 */ /* 0x000fea0003c00000 */
[----:B------:R0:W1:Y:S02]  /*23970*/  SHFL.IDX P6, R14, R13, R12, R11 ;  /* 0x0000000c0d0e7389 */ /* 0x00006400000c000b */
[----:B01----:R-:W-:Y:S01]  /*23980*/  ENDCOLLECTIVE ;  /* 0x000000000000791b */ /* 0x003fe20003800000 */
.L_x_15009:
[----:B------:R-:W-:Y:S01]  /*23990*/  IMAD.MOV.U32 R30, RZ, RZ, R14 ;  /* 0x000000ffff1e7224 */ /* 0x000fe200078e000e */
[----:B------:R-:W-:Y:S06]  /*239a0*/  BRA `(.L_x_15010) ;  /* 0xfffffe4000147947 */ /* 0x000fec000383ffff */
.L_x_14741:
[----:B0-----:R0:W1:Y:S02]  /*239b0*/  SYNCS.PHASECHK.TRANS64.TRYWAIT P0, [R19+URZ+0x32400], R34 ;  /* 0x03240022130075a7 */ /* 0x001064000800017f */
[----:B-1----:R-:W-:Y:S05]  /*239c0*/  @!P0 NANOSLEEP.SYNCS 0x989680 ;  /* 0x009896800000895d */ /* 0x002fea0003900000 */
[----:B------:R-:W1:Y:S02]  /*239d0*/  @!P0 SYNCS.PHASECHK.TRANS64 P0, [R19+URZ+0x32400], R34 ;  /* 0x03240022130085a7 */ /* 0x000e64000800007f */
[----:B-1----:R-:W-:Y:S05]  /*239e0*/  @!P0 BRA `(.L_x_14741) ;  /* 0xfffffffc00f08947 */ /* 0x002fea000383ffff */
[----:B------:R-:W-:Y:S05]  /*239f0*/  BRA `(.L_x_15011) ;  /* 0xfffffe4400047947 */ /* 0x000fea000383ffff */
.L_x_14749:
        /* <DEDUP_REMOVED lines=9> */
.L_x_15013:
[----:B------:R-:W-:Y:S05]  /*23a90*/  BSYNC B1 ;  /* 0x0000000000017941 */ /* 0x000fea0003800000 */
.L_x_15012:
[----:B------:R0:W5:Y:S01]  /*23aa0*/  LDL R8, [R1+0x24] ;  /* 0x0000240001087983 */ /* 0x0001620000100800 */
[----:B------:R-:W-:Y:S01]  /*23ab0*/  IMAD.MOV.U32 R13, RZ, RZ, R24 ;  /* 0x000000ffff0d7224 */ /* 0x000fe200078e0018 */
[----:B------:R-:W-:Y:S01]  /*23ac0*/  ISETP.GE.AND P0, PT, R16, R39, PT ;  /* 0x000000271000720c */ /* 0x000fe20003f06270 */
[----:B------:R-:W-:Y:S02]  /*23ad0*/  IMAD.MOV.U32 R12, RZ, RZ, RZ ;  /* 0x000000ffff0c7224 */ /* 0x000fe400078e00ff */
[----:B------:R-:W-:Y:S02]  /*23ae0*/  IMAD.MOV.U32 R11, RZ, RZ, 0x1c1f ;  /* 0x00001c1fff0b7424 */ /* 0x000fe400078e00ff */
[----:B------:R-:W-:Y:S02]  /*23af0*/  IMAD.MOV.U32 R15, RZ, RZ, -0x1 ;  /* 0xffffffffff0f7424 */ /* 0x000fe400078e00ff */
[----:B0-----:R-:W-:-:S07]  /*23b00*/  IMAD.MOV.U32 R0, RZ, RZ, R14 ;  /* 0x000000ffff007224 */ /* 0x001fce00078e000e */
[----:B-----5:R-:W-:Y:S05]  /*23b10*/  WARPSYNC.COLLECTIVE R15, `(.L_x_15014) ;  /* 0x000000000f087348 */ /* 0x020fea0003c00000 */
[----:B------:R0:W1:Y:S02]  /*23b20*/  SHFL.IDX P6, R14, R13, R12, R11 ;  /* 0x0000000c0d0e7389 */ /* 0x00006400000c000b */
[----:B01---5:R-:W-:Y:S01]  /*23b30*/  ENDCOLLECTIVE ;  /* 0x000000000000791b */ /* 0x023fe20003800000 */
.L_x_15014:
[----:B------:R-:W-:Y:S02]  /*23b40*/  IMAD.MOV.U32 R13, RZ, RZ, R25 ;  /* 0x000000ffff0d7224 */ /* 0x000fe400078e0019 */
[----:B------:R-:W-:-:S07]  /*23b50*/  IMAD.MOV.U32 R3, RZ, RZ, R14 ;  /* 0x000000ffff037224 */ /* 0x000fce00078e000e */
[----:B------:R-:W-:Y:S05]  /*23b60*/  WARPSYNC.COLLECTIVE R15, `(.L_x_15015) ;  /* 0x000000000f087348 */ /* 0x000fea0003c00000 */
[----:B------:R0:W1:Y:S02]  /*23b70*/  SHFL.IDX P6, R14, R13, R12, R11 ;  /* 0x0000000c0d0e7389 */ /* 0x00006400000c000b */
[----:B01----:R-:W-:Y:S01]  /*23b80*/  ENDCOLLECTIVE ;  /* 0x000000000000791b */ /* 0x003fe20003800000 */
.L_x_15015:
[----:B------:R-:W-:Y:S02]  /*23b90*/  IMAD.MOV.U32 R13, RZ, RZ, R27 ;  /* 0x000000ffff0d7224 */ /* 0x000fe400078e001b */
[----:B------:R-:W-:-:S07]  /*23ba0*/  IMAD.MOV.U32 R4, RZ, RZ, R14 ;  /* 0x000000ffff047224 */ /* 0x000fce00078e000e */
[----:B------:R-:W-:Y:S05]  /*23bb0*/  WARPSYNC.COLLECTIVE R15, `(.L_x_15016) ;  /* 0x000000000f087348 */ /* 0x000fea0003c00000 */
[----:B------:R0:W1:Y:S02]  /*23bc0*/  SHFL.IDX P6, R14, R13, R12, R11 ;  /* 0x0000000c0d0e7389 */ /* 0x00006400000c000b */
[----:B01----:R-:W-:Y:S01]  /*23bd0*/  ENDCOLLECTIVE ;  /* 0x000000000000791b */ /* 0x003fe20003800000 */
.L_x_15016:
[----:B------:R-:W-:-:S05]  /*23be0*/  IMAD R34, R8, R34, RZ ;  /* 0x0000002208227224 */ /* 0x000fca00078e02ff */
[----:B------:R-:W-:-:S13]  /*23bf0*/  ISETP.GE.OR P1, PT, R41, R34, P0 ;  /* 0x000000222900720c */ /* 0x000fda0000726670 */
[C---:B------:R-:W-:Y:S01]  /*23c00*/  @!P1 IMAD.SHL.U32 R5, R16.reuse, 0x2, RZ ;  /* 0x0000000210059824 */ /* 0x040fe200078e00ff */
[----:B------:R-:W-:-:S04]  /*23c10*/  @!P1 SHF.L.U64.HI R21, R16, 0x1, R43 ;  /* 0x0000000110159819 */ /* 0x000fc8000001022b */
[----:B------:R-:W-:-:S05]  /*23c20*/  @!P1 IADD3 R6, P2, R3, R5, RZ ;  /* 0x0000000503069210 */ /* 0x000fca0007f5e0ff */
[----:B------:R-:W-:-:S05]  /*23c30*/  @!P1 IMAD.X R7, R0, 0x1, R21, P2 ;  /* 0x0000000100079824 */ /* 0x000fca00010e0615 */
[----:B------:R-:W2:Y:S01]  /*23c40*/  @!P1 LD.E.128 R8, desc[UR40][R6.64] ;  /* 0x0000002806089980 */ /* 0x000ea2000c101d00 */
[----:B------:R-:W-:-:S05]  /*23c50*/  @!P1 IADD3 R14, P2, R14, R5, RZ ;  /* 0x000000050e0e9210 */ /* 0x000fca0007f5e0ff */
[----:B------:R-:W-:Y:S02]  /*23c60*/  @!P1 IMAD.X R5, R4, 0x1, R21, P2 ;  /* 0x0000000104059824 */ /* 0x000fe400010e0615 */
[----:B------:R-:W-:-:S06]  /*23c70*/  @!P1 IMAD.MOV.U32 R4, RZ, RZ, R14 ;  /* 0x000000ffff049224 */ /* 0x000fcc00078e000e */
        /* <DEDUP_REMOVED lines=8> */
[----:B------:R-:W-:-:S02]  /*23d00*/  IMAD.MOV.U32 R11, RZ, RZ, 0x1c1f ;  /* 0x00001c1fff0b7424 */ /* 0x000fc400078e00ff */
[----:B------:R-:W-:Y:S02]  /*23d10*/  @!P1 IMAD.MOV.U32 R21, RZ, RZ, R9 ;  /* 0x000000ffff159224 */ /* 0x000fe400078e0009 */
[----:B------:R-:W-:-:S07]  /*23d20*/  @!P1 IMAD.MOV.U32 R20, RZ, RZ, R8 ;  /* 0x000000ffff149224 */ /* 0x000fce00078e0008 */
[----:B-----5:R-:W-:Y:S05]  /*23d30*/  WARPSYNC.COLLECTIVE R15, `(.L_x_15017) ;  /* 0x000000000f087348 */ /* 0x020fea0003c00000 */
[----:B------:R0:W1:Y:S02]  /*23d40*/  SHFL.IDX P6, R14, R13, R12, R11 ;  /* 0x0000000c0d0e7389 */ /* 0x00006400000c000b */
[----:B01---5:R-:W-:Y:S01]  /*23d50*/  ENDCOLLECTIVE ;  /* 0x000000000000791b */ /* 0x023fe20003800000 */
.L_x_15017:
[----:B------:R-:W-:Y:S02]  /*23d60*/  IMAD.MOV.U32 R3, RZ, RZ, R21 ;  /* 0x000000ffff037224 */ /* 0x000fe400078e0015 */
[----:B------:R-:W-:Y:S02]  /*23d70*/  IMAD.MOV.U32 R0, RZ, RZ, R20 ;  /* 0x000000ffff007224 */ /* 0x000fe400078e0014 */
[----:B------:R-:W-:Y:S01]  /*23d80*/  @!P1 IMAD.MOV.U32 R28, RZ, RZ, R10 ;  /* 0x000000ffff1c9224 */ /* 0x000fe200078e000a */
[----:B------:R-:W-:Y:S01]  /*23d90*/  PRMT R49, R3, 0x7610, R49 ;  /* 0x0000761003317816 */ /* 0x000fe20000000031 */
[----:B------:R-:W-:Y:S01]  /*23da0*/  @!P1 IMAD.MOV.U32 R30, RZ, RZ, R4 ;  /* 0x000000ffff1e9224 */ /* 0x000fe200078e0004 */
[----:B------:R-:W-:Y:S01]  /*23db0*/  PRMT R36, R36, 0x5410, R0 ;  /* 0x0000541024247816 */ /* 0x000fe20000000000 */
[----:B------:R-:W-:Y:S02]  /*23dc0*/  IMAD.MOV.U32 R0, RZ, RZ, R28 ;  /* 0x000000ffff007224 */ /* 0x000fe400078e001c */
[----:B------:R-:W-:-:S02]  /*23dd0*/  @!P1 IMAD.MOV.U32 R31, RZ, RZ, R5 ;  /* 0x000000ffff1f9224 */ /* 0x000fc400078e0005 */
[----:B------:R-:W-:Y:S01]  /*23de0*/  @!P1 IMAD.MOV.U32 R32, RZ, RZ, R6 ;  /* 0x000000ffff209224 */ /* 0x000fe200078e0006 */
[----:B------:R-:W-:Y:S01]  /*23df0*/  PRMT R35, R0, 0x7610, R35 ;  /* 0x0000761000237816 */ /* 0x000fe20000000023 */
[----:B------:R-:W-:Y:S02]  /*23e00*/  IMAD.MOV.U32 R13, RZ, RZ, R24 ;  /* 0x000000ffff0d7224 */ /* 0x000fe400078e0018 */
[----:B------:R-:W-:Y:S02]  /*23e10*/  @!P1 IMAD.MOV.U32 R33, RZ, RZ, R7 ;  /* 0x000000ffff219224 */ /* 0x000fe400078e0007 */
[----:B------:R-:W-:Y:S02]  /*23e20*/  IMAD.MOV.U32 R0, RZ, RZ, R30 ;  /* 0x000000ffff007224 */ /* 0x000fe400078e001e */
[----:B------:R-:W-:Y:S02]  /*23e30*/  IMAD.MOV.U32 R4, RZ, RZ, R31 ;  /* 0x000000ffff047224 */ /* 0x000fe400078e001f */
[----:B------:R-:W-:-:S02]  /*23e40*/  IMAD.MOV.U32 R5, RZ, RZ, R32 ;  /* 0x000000ffff057224 */ /* 0x000fc400078e0020 */
[----:B------:R-:W-:Y:S01]  /*23e50*/  IMAD.MOV.U32 R3, RZ, RZ, R14 ;  /* 0x000000ffff037224 */ /* 0x000fe200078e000e */
[----:B------:R-:W-:-:S07]  /*23e60*/  PRMT R35, R35, 0x5410, R4 ;  /* 0x0000541023237816 */ /* 0x000fce0000000004 */
[----:B------:R-:W-:Y:S05]  /*23e70*/  WARPSYNC.COLLECTIVE R15, `(.L_x_15018) ;  /* 0x000000000f087348 */ /* 0x000fea0003c00000 */
[----:B------:R0:W1:Y:S02]  /*23e80*/  SHFL.IDX P6, R14, R13, R12, R11 ;  /* 0x0000000c0d0e7389 */ /* 0x00006400000c000b */
[----:B01----:R-:W-:Y:S01]  /*23e90*/  ENDCOLLECTIVE ;  /* 0x000000000000791b */ /* 0x003fe20003800000 */
.L_x_15018:
[----:B------:R-:W-:Y:S01]  /*23ea0*/  IMAD.MOV.U32 R8, RZ, RZ, R29 ;  /* 0x000000ffff087224 */ /* 0x000fe200078e001d */
[----:B------:R-:W-:Y:S01]  /*23eb0*/  PRMT R45, R0, 0x5410, R5 ;  /* 0x00005410002d7816 */ /* 0x000fe20000000005 */
[----:B------:R-:W-:Y:S01]  /*23ec0*/  IMAD.MOV.U32 R6, RZ, RZ, R33 ;  /* 0x000000ffff067224 */ /* 0x000fe200078e0021 */
[----:B------:R-:W-:Y:S02]  /*23ed0*/  CS2R R4, SRZ ;  /* 0x0000000000047805 */ /* 0x000fe4000001ff00 */
[----:B------:R-:W-:Y:S02]  /*23ee0*/  PRMT R36, R8, 0x7610, R36 ;  /* 0x0000761008247816 */ /* 0x000fe40000000024 */
[----:B------:R-:W-:Y:S01]  /*23ef0*/  PRMT R48, R6, 0x7610, R48 ;  /* 0x0000761006307816 */ /* 0x000fe20000000030 */
[----:B------:R-:W-:Y:S02]  /*23f00*/  IMAD.MOV.U32 R13, RZ, RZ, R25 ;  /* 0x000000ffff0d7224 */ /* 0x000fe400078e0019 */
[----:B------:R-:W-:-:S07]  /*23f10*/  IMAD.MOV.U32 R24, RZ, RZ, R14 ;  /* 0x000000ffff187224 */ /* 0x000fce00078e000e */
[----:B------:R-:W-:Y:S05]  /*23f20*/  WARPSYNC.COLLECTIVE R15, `(.L_x_15019) ;  /* 0x000000000f087348 */ /* 0x000fea0003c00000 */
[----:B------:R0:W1:Y:S02]  /*23f30*/  SHFL.IDX P6, R14, R13, R12, R11 ;  /* 0x0000000c0d0e7389 */ /* 0x00006400000c000b */
[----:B01----:R-:W-:Y:S01]  /*23f40*/  ENDCOLLECTIVE ;  /* 0x000000000000791b */ /* 0x003fe20003800000 */
.L_x_15019:
[----:B------:R-:W-:Y:S02]  /*23f50*/  IMAD.MOV.U32 R13, RZ, RZ, R27 ;  /* 0x000000ffff0d7224 */ /* 0x000fe400078e001b */
[----:B------:R-:W-:-:S07]  /*23f60*/  IMAD.MOV.U32 R25, RZ, RZ, R14 ;  /* 0x000000ffff197224 */ /* 0x000fce00078e000e */
[----:B------:R-:W-:Y:S05]  /*23f70*/  WARPSYNC.COLLECTIVE R15, `(.L_x_15020) ;  /* 0x000000000f087348 */ /* 0x000fea0003c00000 */
[----:B------:R0:W1:Y:S02]  /*23f80*/  SHFL.IDX P6, R14, R13, R12, R11 ;  /* 0x0000000c0d0e7389 */ /* 0x00006400000c000b */
[----:B01----:R-:W-:Y:S01]  /*23f90*/  ENDCOLLECTIVE ;  /* 0x000000000000791b */ /* 0x003fe20003800000 */
.L_x_15020:
[----:B------:R-:W-:Y:S05]  /*23fa0*/  BRA `(.L_x_15021) ;  /* 0xfffffe5000187947 */ /* 0x000fea000383ffff */
.L_x_14753:
[----:B0-----:R0:W1:Y:S02]  /*23fb0*/  SYNCS.PHASECHK.TRANS64.TRYWAIT P1, [R19+URZ+0x32400], R12 ;  /* 0x0324000c130075a7 */ /* 0x001064000802017f */
[----:B-1----:R-:W-:Y:S05]  /*23fc0*/  @!P1 NANOSLEEP.SYNCS 0x989680 ;  /* 0x009896800000995d */ /* 0x002fea0003900000 */
[----:B------:R-:W1:Y:S02]  /*23fd0*/  @!P1 SYNCS.PHASECHK.TRANS64 P1, [R19+URZ+0x32400], R12 ;  /* 0x0324000c130095a7 */ /* 0x000e64000802007f */
[----:B-1----:R-:W-:Y:S05]  /*23fe0*/  @!P1 BRA `(.L_x_14753) ;  /* 0xfffffffc00f09947 */ /* 0x002fea000383ffff */
[----:B------:R-:W-:Y:S05]  /*23ff0*/  BRA `(.L_x_15022) ;  /* 0xfffffe5000c07947 */ /* 0x000fea000383ffff */
.L_x_14759:
[----:B---3--:R3:W0:Y:S02]  /*24000*/  SYNCS.PHASECHK.TRANS64.TRYWAIT P0, [R179+URZ+0x32430], R8 ;  /* 0x03243008b30075a7 */ /* 0x008624000800017f */
[----:B0-----:R-:W-:Y:S05]  /*24010*/  @!P0 NANOSLEEP.SYNCS 0x989680 ;  /* 0x009896800000895d */ /* 0x001fea0003900000 */
[----:B------:R-:W0:Y:S02]  /*24020*/  @!P0 SYNCS.PHASECHK.TRANS64 P0, [R179+URZ+0x32430], R8 ;  /* 0x03243008b30085a7 */ /* 0x000e24000800007f */
[----:B0-----:R-:W-:Y:S05]  /*24030*/  @!P0 BRA `(.L_x_14759) ;  /* 0xfffffffc00f08947 */ /* 0x001fea000383ffff */
[----:B------:R-:W-:Y:S05]  /*24040*/  BRA `(.L_x_14758) ;  /* 0xfffffe60008c7947 */ /* 0x000fea000383ffff */
.L_x_14761:
[----:B0-----:R0:W4:Y:S02]  /*24050*/  SYNCS.PHASECHK.TRANS64.TRYWAIT P0, [R19+URZ+0x32410], R0 ;  /* 0x03241000130075a7 */ /* 0x001124000800017f */
[----:B----4-:R-:W-:Y:S05]  /*24060*/  @!P0 NANOSLEEP.SYNCS 0x989680 ;  /* 0x009896800000895d */ /* 0x010fea0003900000 */
[----:B------:R-:W4:Y:S02]  /*24070*/  @!P0 SYNCS.PHASECHK.TRANS64 P0, [R19+URZ+0x32410], R0 ;  /* 0x03241000130085a7 */ /* 0x000f24000800007f */
[----:B----4-:R-:W-:Y:S05]  /*24080*/  @!P0 BRA `(.L_x_14761) ;  /* 0xfffffffc00f08947 */ /* 0x010fea000383ffff */
[----:B------:R-:W-:Y:S05]  /*24090*/  BRA `(.L_x_15023) ;  /* 0xfffffe6400447947 */ /* 0x000fea000383ffff */
.L_x_14766:
[----:B------:R0:W0:Y:S02]  /*240a0*/  SYNCS.PHASECHK.TRANS64.TRYWAIT P2, [R179+URZ+0x32450], R8 ;  /* 0x03245008b30075a7 */ /* 0x000024000804017f */
[----:B0-----:R-:W-:Y:S05]  /*240b0*/  @!P2 NANOSLEEP.SYNCS 0x989680 ;  /* 0x009896800000a95d */ /* 0x001fea0003900000 */
[----:B------:R-:W0:Y:S02]  /*240c0*/  @!P2 SYNCS.PHASECHK.TRANS64 P2, [R179+URZ+0x32450], R8 ;  /* 0x03245008b300a5a7 */ /* 0x000e24000804007f */
[----:B0-----:R-:W-:Y:S05]  /*240d0*/  @!P2 BRA `(.L_x_14766) ;  /* 0xfffffffc00f0a947 */ /* 0x001fea000383ffff */
[----:B------:R-:W-:Y:S05]  /*240e0*/  BRA `(.L_x_14765) ;  /* 0xfffffe6400647947 */ /* 0x000fea000383ffff */
.L_x_14771:
[----:B--2---:R2:W3:Y:S02]  /*240f0*/  SYNCS.PHASECHK.TRANS64.TRYWAIT P2, [R211+URZ+0x32430], R218 ;  /* 0x032430dad30075a7 */ /* 0x0044e4000804017f */
[----:B---3--:R-:W-:Y:S05]  /*24100*/  @!P2 NANOSLEEP.SYNCS 0x989680 ;  /* 0x009896800000a95d */ /* 0x008fea0003900000 */
[----:B------:R-:W3:Y:S02]  /*24110*/  @!P2 SYNCS.PHASECHK.TRANS64 P2, [R211+URZ+0x32430], R218 ;  /* 0x032430dad300a5a7 */ /* 0x000ee4000804007f */
[----:B---3--:R-:W-:Y:S05]  /*24120*/  @!P2 BRA `(.L_x_14771) ;  /* 0xfffffffc00f0a947 */ /* 0x008fea000383ffff */
[----:B------:R-:W-:Y:S05]  /*24130*/  BRA `(.L_x_14770) ;  /* 0xfffffe9000ac7947 */ /* 0x000fea000383ffff */
.L_x_14776:
[----:B---3--:R3:W4:Y:S02]  /*24140*/  SYNCS.PHASECHK.TRANS64.TRYWAIT P2, [R211+URZ+0x32450], R218 ;  /* 0x032450dad30075a7 */ /* 0x008724000804017f */
[----:B----4-:R-:W-:Y:S05]  /*24150*/  @!P2 NANOSLEEP.SYNCS 0x989680 ;  /* 0x009896800000a95d */ /* 0x010fea0003900000 */
[----:B------:R-:W4:Y:S02]  /*24160*/  @!P2 SYNCS.PHASECHK.TRANS64 P2, [R211+URZ+0x32450], R218 ;  /* 0x032450dad300a5a7 */ /* 0x000f24000804007f */
[----:B----4-:R-:W-:Y:S05]  /*24170*/  @!P2 BRA `(.L_x_14776) ;  /* 0xfffffffc00f0a947 */ /* 0x010fea000383ffff */
[----:B------:R-:W-:Y:S05]  /*24180*/  BRA `(.L_x_14775) ;  /* 0xfffffe9400547947 */ /* 0x000fea000383ffff */
.L_x_14782:
[----:B--2---:R2:W3:Y:S02]  /*24190*/  SYNCS.PHASECHK.TRANS64.TRYWAIT P2, [R211+URZ+0x32430], R218 ;  /* 0x032430dad30075a7 */ /* 0x0044e4000804017f */
[----:B---3--:R-:W-:Y:S05]  /*241a0*/  @!P2 NANOSLEEP.SYNCS 0x989680 ;  /* 0x009896800000a95d */ /* 0x008fea0003900000 */
[----:B------:R-:W3:Y:S02]  /*241b0*/  @!P2 SYNCS.PHASECHK.TRANS64 P2, [R211+URZ+0x32430], R218 ;  /* 0x032430dad300a5a7 */ /* 0x000ee4000804007f */
[----:B---3--:R-:W-:Y:S05]  /*241c0*/  @!P2 BRA `(.L_x_14782) ;  /* 0xfffffffc00f0a947 */ /* 0x008fea000383ffff */
[----:B------:R-:W-:Y:S05]  /*241d0*/  BRA `(.L_x_14781) ;  /* 0xfffffec400f87947 */ /* 0x000fea000383ffff */
.L_x_14787:
[----:B---3--:R3:W4:Y:S02]  /*241e0*/  SYNCS.PHASECHK.TRANS64.TRYWAIT P2, [R211+URZ+0x32450], R218 ;  /* 0x032450dad30075a7 */ /* 0x008724000804017f */
[----:B----4-:R-:W-:Y:S05]  /*241f0*/  @!P2 NANOSLEEP.SYNCS 0x989680 ;  /* 0x009896800000a95d */ /* 0x010fea0003900000 */
[----:B------:R-:W4:Y:S02]  /*24200*/  @!P2 SYNCS.PHASECHK.TRANS64 P2, [R211+URZ+0x32450], R218 ;  /* 0x032450dad300a5a7 */ /* 0x000f24000804007f */
[----:B----4-:R-:W-:Y:S05]  /*24210*/  @!P2 BRA `(.L_x_14787) ;  /* 0xfffffffc00f0a947 */ /* 0x010fea000383ffff */
[----:B------:R-:W-:Y:S05]  /*24220*/  BRA `(.L_x_14786) ;  /* 0xfffffec800a07947 */ /* 0x000fea000383ffff */
.L_x_14793:
[----:B------:R-:W-:Y:S02]  /*24230*/  IMAD.MOV.U32 R13, RZ, RZ, R20 ;  /* 0x000000ffff0d7224 */ /* 0x000fe400078e0014 */
[----:B------:R-:W-:Y:S02]  /*24240*/  IMAD.MOV.U32 R12, RZ, RZ, RZ ;  /* 0x000000ffff0c7224 */ /* 0x000fe400078e00ff */
[----:B------:R-:W-:Y:S02]  /*24250*/  IMAD.MOV.U32 R11, RZ, RZ, 0x181f ;  /* 0x0000181fff0b7424 */ /* 0x000fe400078e00ff */
[----:B------:R-:W-:-:S07]  /*24260*/  IMAD.MOV.U32 R15, RZ, RZ, -0x1 ;  /* 0xffffffffff0f7424 */ /* 0x000fce00078e00ff */
[----:B-----5:R-:W-:Y:S05]  /*24270*/  WARPSYNC.COLLECTIVE R15, `(.L_x_15024) ;  /* 0x000000000f087348 */ /* 0x020fea0003c00000 */
[----:B------:R0:W1:Y:S02]  /*24280*/  SHFL.IDX P6, R14, R13, R12, R11 ;  /* 0x0000000c0d0e7389 */ /* 0x00006400000c000b */
[----:B01---5:R-:W-:Y:S01]  /*24290*/  ENDCOLLECTIVE ;  /* 0x000000000000791b */ /* 0x023fe20003800000 */
.L_x_15024:
[----:B------:R-:W-:Y:S02]  /*242a0*/  IMAD.MOV.U32 R13, RZ, RZ, R4 ;  /* 0x000000ffff0d7224 */ /* 0x000fe400078e0004 */
[----:B------:R-:W-:-:S07]  /*242b0*/  IMAD.MOV.U32 R3, RZ, RZ, R14 ;  /* 0x000000ffff037224 */ /* 0x000fce00078e000e */
[----:B------:R-:W-:Y:S05]  /*242c0*/  WARPSYNC.COLLECTIVE R15, `(.L_x_15025) ;  /* 0x000000000f087348 */ /* 0x000fea0003c00000 */
[----:B------:R0:W1:Y:S02]  /*242d0*/  SHFL.IDX P6, R14, R13, R12, R11 ;  /* 0x0000000c0d0e7389 */ /* 0x00006400000c000b */
[----:B01----:R-:W-:Y:S01]  /*242e0*/  ENDCOLLECTIVE ;  /* 0x000000000000791b */ /* 0x003fe20003800000 */
.L_x_15025:
[----:B------:R-:W-:Y:S05]  /*242f0*/  BRA `(.L_x_15026) ;  /* 0xffffff1800987947 */ /* 0x000fea000383ffff */
.L_x_14796:
        /* <DEDUP_REMOVED lines=8> */
.L_x_15028:
[----:B------:R-:W-:Y:S05]  /*24380*/  BSYNC B1 ;  /* 0x0000000000017941 */ /* 0x000fea0003800000 */
.L_x_15027:
        /* <DEDUP_REMOVED lines=8> */
.L_x_15029:
[----:B------:R-:W-:Y:S05]  /*24410*/  BRA `(.L_x_15030) ;  /* 0xffffff1800e47947 */ /* 0x000fea000383ffff */
.L_x_14799:
        /* <DEDUP_REMOVED lines=8> */
.L_x_15032:
[----:B------:R-:W-:Y:S05]  /*244a0*/  BSYNC B1 ;  /* 0x0000000000017941 */ /* 0x000fea0003800000 */
.L_x_15031:
        /* <DEDUP_REMOVED lines=8> */
.L_x_15033:
[----:B------:R-:W-:Y:S05]  /*24530*/  BRA `(.L_x_15034) ;  /* 0xffffff1c00207947 */ /* 0x000fea000383ffff */
.L_x_14802:
        /* <DEDUP_REMOVED lines=8> */
.L_x_15036:
[----:B------:R-:W-:Y:S05]  /*245c0*/  BSYNC B1 ;  /* 0x0000000000017941 */ /* 0x000fea0003800000 */
.L_x_15035:
        /* <DEDUP_REMOVED lines=8> */
.L_x_15037:
[----:B------:R-:W-:Y:S05]  /*24650*/  BRA `(.L_x_15038) ;  /* 0xffffff1c005c7947 */ /* 0x000fea000383ffff */
.L_x_14804:
[----:B------:R-:W-:Y:S02]  /*24660*/  IMAD.MOV.U32 R13, RZ, RZ, R4 ;  /* 0x000000ffff0d7224 */ /* 0x000fe400078e0004 */
[----:B------:R-:W-:Y:S02]  /*24670*/  IMAD.MOV.U32 R12, RZ, RZ, RZ ;  /* 0x000000ffff0c7224 */ /* 0x000fe400078e00ff */
[----:B------:R-:W-:Y:S02]  /*24680*/  IMAD.MOV.U32 R11, RZ, RZ, 0x1c1f ;  /* 0x00001c1fff0b7424 */ /* 0x000fe400078e00ff */
[----:B------:R-:W-:-:S07]  /*24690*/  IMAD.MOV.U32 R15, RZ, RZ, -0x1 ;  /* 0xffffffffff0f7424 */ /* 0x000fce00078e00ff */
[----:B------:R-:W-:Y:S05]  /*246a0*/  WARPSYNC.COLLECTIVE R15, `(.L_x_15039) ;  /* 0x000000000f087348 */ /* 0x000fea0003c00000 */
[----:B------:R0:W1:Y:S02]  /*246b0*/  SHFL.IDX P6, R14, R13, R12, R11 ;  /* 0x0000000c0d0e7389 */ /* 0x00006400000c000b */
[----:B01----:R-:W-:Y:S01]  /*246c0*/  ENDCOLLECTIVE ;  /* 0x000000000000791b */ /* 0x003fe20003800000 */
.L_x_15039:
[----:B------:R-:W-:Y:S02]  /*246d0*/  IMAD.MOV.U32 R13, RZ, RZ, R3 ;  /* 0x000000ffff0d7224 */ /* 0x000fe400078e0003 */
[----:B------:R-:W-:-:S07]  /*246e0*/  IMAD.MOV.U32 R20, RZ, RZ, R14 ;  /* 0x000000ffff147224 */ /* 0x000fce00078e000e */
[----:B------:R-:W-:Y:S05]  /*246f0*/  WARPSYNC.COLLECTIVE R15, `(.L_x_15040) ;  /* 0x000000000f087348 */ /* 0x000fea0003c00000 */
[----:B------:R0:W1:Y:S02]  /*24700*/  SHFL.IDX P6, R14, R13, R12, R11 ;  /* 0x0000000c0d0e7389 */ /* 0x00006400000c000b */
[----:B01----:R-:W-:Y:S01]  /*24710*/  ENDCOLLECTIVE ;  /* 0x000000000000791b */ /* 0x003fe20003800000 */
.L_x_15040:
[----:B------:R-:W-:Y:S01]  /*24720*/  IMAD.MOV.U32 R12, RZ, RZ, R14 ;  /* 0x000000ffff0c7224 */ /* 0x000fe200078e000e */
[----:B------:R-:W-:Y:S06]  /*24730*/  BRA `(.L_x_15041) ;  /* 0xffffff2000507947 */ /* 0x000fec000383ffff */
.L_x_14807:
        /* <DEDUP_REMOVED lines=8> */
.L_x_15043:
[----:B------:R-:W-:Y:S05]  /*247c0*/  BSYNC B1 ;  /* 0x0000000000017941 */ /* 0x000fea0003800000 */
.L_x_15042:
        /* <DEDUP_REMOVED lines=8> */
.L_x_15044:
[----:B------:R-:W-:Y:S01]  /*24850*/  IMAD.MOV.U32 R3, RZ, RZ, R14 ;  /* 0x000000ffff037224 */ /* 0x000fe200078e000e */
[----:B------:R-:W-:Y:S06]  /*24860*/  BRA `(.L_x_15045) ;  /* 0xffffff2c00287947 */ /* 0x000fec000383ffff */
.L_x_14811:
[----:B------:R-:W-:Y:S02]  /*24870*/  IMAD.MOV.U32 R13, RZ, RZ, R4 ;  /* 0x000000ffff0d7224 */ /* 0x000fe400078e0004 */
[----:B------:R-:W-:Y:S02]  /*24880*/  IMAD.MOV.U32 R12, RZ, RZ, RZ ;  /* 0x000000ffff0c7224 */ /* 0x000fe400078e00ff */
[----:B------:R-:W-:Y:S02]  /*24890*/  IMAD.MOV.U32 R11, RZ, RZ, 0x181f ;  /* 0x0000181fff0b7424 */ /* 0x000fe400078e00ff */
[----:B------:R-:W-:-:S07]  /*248a0*/  IMAD.MOV.U32 R15, RZ, RZ, -0x1 ;  /* 0xffffffffff0f7424 */ /* 0x000fce00078e00ff */
[----:B01----:R-:W-:Y:S05]  /*248b0*/  WARPSYNC.COLLECTIVE R15, `(.L_x_15046) ;  /* 0x000000000f087348 */ /* 0x003fea0003c00000 */
[----:B------:R2:W3:Y:S02]  /*248c0*/  SHFL.IDX P6, R14, R13, R12, R11 ;  /* 0x0000000c0d0e7389 */ /* 0x0004e400000c000b */
[----:B0123--:R-:W-:Y:S01]  /*248d0*/  ENDCOLLECTIVE ;  /* 0x000000000000791b */ /* 0x00ffe20003800000 */
.L_x_15046:
[----:B------:R-:W-:Y:S02]  /*248e0*/  IMAD.MOV.U32 R13, RZ, RZ, R0 ;  /* 0x000000ffff0d7224 */ /* 0x000fe400078e0000 */
[----:B------:R-:W-:-:S07]  /*248f0*/  IMAD.MOV.U32 R3, RZ, RZ, R14 ;  /* 0x000000ffff037224 */ /* 0x000fce00078e000e */
[----:B------:R-:W-:Y:S05]  /*24900*/  WARPSYNC.COLLECTIVE R15, `(.L_x_15047) ;  /* 0x000000000f087348 */ /* 0x000fea0003c00000 */
[----:B------:R0:W1:Y:S02]  /*24910*/  SHFL.IDX P6, R14, R13, R12, R11 ;  /* 0x0000000c0d0e7389 */ /* 0x00006400000c000b */
[----:B01----:R-:W-:Y:S01]  /*24920*/  ENDCOLLECTIVE ;  /* 0x000000000000791b */ /* 0x003fe20003800000 */
.L_x_15047:
[----:B------:R-:W-:Y:S05]  /*24930*/  BRA `(.L_x_15048) ;  /* 0xffffff4c008c7947 */ /* 0x000fea000383ffff */
.L_x_14814:
        /* <DEDUP_REMOVED lines=8> */
.L_x_15050:
[----:B------:R-:W-:Y:S05]  /*249c0*/  BSYNC B1 ;  /* 0x0000000000017941 */ /* 0x000fea0003800000 */
.L_x_15049:
        /* <DEDUP_REMOVED lines=8> */
.L_x_15051:
[----:B------:R-:W-:Y:S05]  /*24a50*/  BRA `(.L_x_15052) ;  /* 0xffffff4c00cc7947 */ /* 0x000fea000383ffff */
.L_x_14817:
        /* <DEDUP_REMOVED lines=8> */
.L_x_15054:
[----:B------:R-:W-:Y:S05]  /*24ae0*/  BSYNC B1 ;  /* 0x0000000000017941 */ /* 0x000fea0003800000 */
.L_x_15053:
        /* <DEDUP_REMOVED lines=8> */
.L_x_15055:
[----:B------:R-:W-:Y:S05]  /*24b70*/  BRA `(.L_x_15056) ;  /* 0xffffff5000087947 */ /* 0x000fea000383ffff */
.L_x_14820:
        /* <DEDUP_REMOVED lines=8> */
.L_x_15058:
[----:B------:R-:W-:Y:S05]  /*24c00*/  BSYNC B1 ;  /* 0x0000000000017941 */ /* 0x000fea0003800000 */
.L_x_15057:
        /* <DEDUP_REMOVED lines=8> */
.L_x_15059:
[----:B------:R-:W-:Y:S05]  /*24c90*/  BRA `(.L_x_15060) ;  /* 0xffffff5000447947 */ /* 0x000fea000383ffff */
.L_x_14839:
        /* <DEDUP_REMOVED lines=11> */
.L_x_15062:
[----:B------:R-:W-:Y:S05]  /*24d50*/  BSYNC B1 ;  /* 0x0000000000017941 */ /* 0x000fea0003800000 */
.L_x_15061:
[----:B------:R-:W-:Y:S05]  /*24d60*/  BRA `(.L_x_15063) ;  /* 0xffffff6c00d47947 */ /* 0x000fea000383ffff */
.L_x_14841:
[----:B------:R-:W-:Y:S01]  /*24d70*/  BSSY B1, `(.L_x_15064) ;  /* 0x0000006000017945 */ /* 0x000fe20003800000 */
[----:B------:R-:W-:-:S07]  /*24d80*/  IMAD.MOV.U32 R15, RZ, RZ, -0x1 ;  /* 0xffffffffff0f7424 */ /* 0x000fce00078e00ff */
[----:B0-----:R-:W-:Y:S05]  /*24d90*/  WARPSYNC.COLLECTIVE R15, `(.L_x_15065) ;  /* 0x000000000f0c7348 */ /* 0x001fea0003c00000 */
[----:B------:R-:W-:Y:S02]  /*24da0*/  ELECT P6, UR62, PT ;  /* 0x00000000003e782f */ /* 0x000fe400038c0000 */
[----:B------:R-:W-:Y:S01]  /*24db0*/  MOV R14, UR62 ;  /* 0x0000003e000e7c02 */ /* 0x000fe20008000f00 */
[----:B0-----:R-:W-:Y:S10]  /*24dc0*/  ENDCOLLECTIVE ;  /* 0x000000000000791b */ /* 0x001ff40003800000 */
.L_x_15065:
[----:B------:R-:W-:Y:S05]  /*24dd0*/  BSYNC B1 ;  /* 0x0000000000017941 */ /* 0x000fea0003800000 */
.L_x_15064:
[----:B------:R-:W-:Y:S05]  /*24de0*/  BRA `(.L_x_14840) ;  /* 0xffffff6c00cc7947 */ /* 0x000fea000383ffff */
.L_x_14843:
[----:B0-----:R0:W1:Y:S02]  /*24df0*/  SYNCS.PHASECHK.TRANS64.TRYWAIT P0, [R18+URZ+0x32420], R4 ;  /* 0x03242004120075a7 */ /* 0x001064000800017f */
[----:B-1----:R-:W-:Y:S05]  /*24e00*/  @!P0 NANOSLEEP.SYNCS 0x989680 ;  /* 0x009896800000895d */ /* 0x002fea0003900000 */
[----:B------:R-:W1:Y:S02]  /*24e10*/  @!P0 SYNCS.PHASECHK.TRANS64 P0, [R18+URZ+0x32420], R4 ;  /* 0x03242004120085a7 */ /* 0x000e64000800007f */
[----:B-1----:R-:W-:Y:S05]  /*24e20*/  @!P0 BRA `(.L_x_14843) ;  /* 0xfffffffc00f08947 */ /* 0x002fea000383ffff */
[----:B------:R-:W-:Y:S05]  /*24e30*/  BRA `(.L_x_15066) ;  /* 0xffffff6c00dc7947 */ /* 0x000fea000383ffff */
.L_x_14847:
[----:B0-----:R0:W1:Y:S02]  /*24e40*/  SYNCS.PHASECHK.TRANS64.TRYWAIT P0, [R4+URZ+0x324a0], R9 ;  /* 0x0324a009040075a7 */ /* 0x001064000800017f */
[----:B-1----:R-:W-:Y:S05]  /*24e50*/  @!P0 NANOSLEEP.SYNCS 0x989680 ;  /* 0x009896800000895d */ /* 0x002fea0003900000 */
[----:B------:R-:W1:Y:S02]  /*24e60*/  @!P0 SYNCS.PHASECHK.TRANS64 P0, [R4+URZ+0x324a0], R9 ;  /* 0x0324a009040085a7 */ /* 0x000e64000800007f */
[----:B-1----:R-:W-:Y:S05]  /*24e70*/  @!P0 BRA `(.L_x_14847) ;  /* 0xfffffffc00f08947 */ /* 0x002fea000383ffff */
[----:B------:R-:W-:Y:S05]  /*24e80*/  BRA `(.L_x_15067) ;  /* 0xffffff6c00fc7947 */ /* 0x000fea000383ffff */
.L_x_14852:
[----:B-1----:R1:W2:Y:S02]  /*24e90*/  SYNCS.PHASECHK.TRANS64.TRYWAIT P0, [R4+URZ+0x324c0], R9 ;  /* 0x0324c009040075a7 */ /* 0x0022a4000800017f */
[----:B--2---:R-:W-:Y:S05]  /*24ea0*/  @!P0 NANOSLEEP.SYNCS 0x989680 ;  /* 0x009896800000895d */ /* 0x004fea0003900000 */
[----:B------:R-:W2:Y:S02]  /*24eb0*/  @!P0 SYNCS.PHASECHK.TRANS64 P0, [R4+URZ+0x324c0], R9 ;  /* 0x0324c009040085a7 */ /* 0x000ea4000800007f */
[----:B--2---:R-:W-:Y:S05]  /*24ec0*/  @!P0 BRA `(.L_x_14852) ;  /* 0xfffffffc00f08947 */ /* 0x004fea000383ffff */
[----:B------:R-:W-:Y:S05]  /*24ed0*/  BRA `(.L_x_15068) ;  /* 0xffffff70007c7947 */ /* 0x000fea000383ffff */
.L_x_14862:
[----:B0-----:R0:W1:Y:S02]  /*24ee0*/  SYNCS.PHASECHK.TRANS64.TRYWAIT P1, [R5+URZ+0x324a0], R6 ;  /* 0x0324a006050075a7 */ /* 0x001064000802017f */
[----:B-1----:R-:W-:Y:S05]  /*24ef0*/  @!P1 NANOSLEEP.SYNCS 0x989680 ;  /* 0x009896800000995d */ /* 0x002fea0003900000 */
[----:B------:R-:W1:Y:S02]  /*24f00*/  @!P1 SYNCS.PHASECHK.TRANS64 P1, [R5+URZ+0x324a0], R6 ;  /* 0x0324a006050095a7 */ /* 0x000e64000802007f */
[----:B-1----:R-:W-:Y:S05]  /*24f10*/  @!P1 BRA `(.L_x_14862) ;  /* 0xfffffffc00f09947 */ /* 0x002fea000383ffff */
[----:B------:R-:W-:Y:S05]  /*24f20*/  BRA `(.L_x_15069) ;  /* 0xffffff78000c7947 */ /* 0x000fea000383ffff */
.L_x_14867:
[----:B-1----:R1:W2:Y:S02]  /*24f30*/  SYNCS.PHASECHK.TRANS64.TRYWAIT P1, [R5+URZ+0x324c0], R6 ;  /* 0x0324c006050075a7 */ /* 0x0022a4000802017f */
[----:B--2---:R-:W-:Y:S05]  /*24f40*/  @!P1 NANOSLEEP.SYNCS 0x989680 ;  /* 0x009896800000995d */ /* 0x004fea0003900000 */
[----:B------:R-:W2:Y:S02]  /*24f50*/  @!P1 SYNCS.PHASECHK.TRANS64 P1, [R5+URZ+0x324c0], R6 ;  /* 0x0324c006050095a7 */ /* 0x000ea4000802007f */
[----:B--2---:R-:W-:Y:S05]  /*24f60*/  @!P1 BRA `(.L_x_14867) ;  /* 0xfffffffc00f09947 */ /* 0x004fea000383ffff */
[----:B------:R-:W-:Y:S05]  /*24f70*/  BRA `(.L_x_15070) ;  /* 0xffffff7800887947 */ /* 0x000fea000383ffff */
.L_x_14885:
        /* <DEDUP_REMOVED lines=11> */
.L_x_15072:
[----:B------:R-:W-:Y:S05]  /*25030*/  BSYNC B0 ;  /* 0x0000000000007941 */ /* 0x000fea0003800000 */
.L_x_15071:
[----:B------:R-:W-:Y:S05]  /*25040*/  BRA `(.L_x_15073) ;  /* 0xffffff8800407947 */ /* 0x000fea000383ffff */
.L_x_14887:
[----:B------:R-:W-:Y:S01]  /*25050*/  BSSY B0, `(.L_x_15074) ;  /* 0x0000006000007945 */ /* 0x000fe20003800000 */
[----:B------:R-:W-:-:S07]  /*25060*/  IMAD.MOV.U32 R15, RZ, RZ, -0x1 ;  /* 0xffffffffff0f7424 */ /* 0x000fce00078e00ff */
[----:B0-----:R-:W-:Y:S05]  /*25070*/  WARPSYNC.COLLECTIVE R15, `(.L_x_15075) ;  /* 0x000000000f0c7348 */ /* 0x001fea0003c00000 */
[----:B------:R-:W-:Y:S02]  /*25080*/  ELECT P6, UR62, PT ;  /* 0x00000000003e782f */ /* 0x000fe400038c0000 */
[----:B------:R-:W-:Y:S01]  /*25090*/  MOV R14, UR62 ;  /* 0x0000003e000e7c02 */ /* 0x000fe20008000f00 */
[----:B0-----:R-:W-:Y:S10]  /*250a0*/  ENDCOLLECTIVE ;  /* 0x000000000000791b */ /* 0x001ff40003800000 */
.L_x_15075:
[----:B------:R-:W-:Y:S05]  /*250b0*/  BSYNC B0 ;  /* 0x0000000000007941 */ /* 0x000fea0003800000 */
.L_x_15074:
[----:B------:R-:W-:Y:S05]  /*250c0*/  BRA `(.L_x_15076) ;  /* 0xffffff88004c7947 */ /* 0x000fea000383ffff */
.L_x_14889:
[----:B0-----:R0:W1:Y:S02]  /*250d0*/  SYNCS.PHASECHK.TRANS64.TRYWAIT P0, [R0+URZ+0x32440], R2 ;  /* 0x03244002000075a7 */ /* 0x001064000800017f */
[----:B-1----:R-:W-:Y:S05]  /*250e0*/  @!P0 NANOSLEEP.SYNCS 0x989680 ;  /* 0x009896800000895d */ /* 0x002fea0003900000 */
[----:B------:R-:W1:Y:S02]  /*250f0*/  @!P0 SYNCS.PHASECHK.TRANS64 P0, [R0+URZ+0x32440], R2 ;  /* 0x03244002000085a7 */ /* 0x000e64000800007f */
[----:B-1----:R-:W-:Y:S05]  /*25100*/  @!P0 BRA `(.L_x_14889) ;  /* 0xfffffffc00f08947 */ /* 0x002fea000383ffff */
[----:B------:R-:W-:Y:S05]  /*25110*/  BRA `(.L_x_15077) ;  /* 0xffffff8800ac7947 */ /* 0x000fea000383ffff */
.L_x_14893:
        /* <DEDUP_REMOVED lines=9> */
.L_x_15078:
[----:B------:R-:W-:Y:S02]  /*251b0*/  IMAD.MOV.U32 R13, RZ, RZ, R3 ;  /* 0x000000ffff0d7224 */ /* 0x000fe400078e0003 */
[----:B------:R-:W-:Y:S01]  /*251c0*/  IMAD.MOV.U32 R4, RZ, RZ, R14 ;  /* 0x000000ffff047224 */ /* 0x000fe200078e000e */
[----:B------:R-:W-:-:S07]  /*251d0*/  LOP3.LUT R6, R6, 0x7f, RZ, 0xc0, !PT ;  /* 0x0000007f06067812 */ /* 0x000fce00078ec0ff */
[----:B------:R-:W-:Y:S05]  /*251e0*/  WARPSYNC.COLLECTIVE R15, `(.L_x_15079) ;  /* 0x000000000f087348 */ /* 0x000fea0003c00000 */
[----:B------:R0:W1:Y:S02]  /*251f0*/  SHFL.IDX P6, R14, R13, R12, R11 ;  /* 0x0000000c0d0e7389 */ /* 0x00006400000c000b */
[----:B01----:R-:W-:Y:S01]  /*25200*/  ENDCOLLECTIVE ;  /* 0x000000000000791b */ /* 0x003fe20003800000 */
.L_x_15079:
        /* <DEDUP_REMOVED lines=9> */
.L_x_15080:
[----:B------:R-:W-:Y:S02]  /*252a0*/  IMAD.MOV.U32 R13, RZ, RZ, R3 ;  /* 0x000000ffff0d7224 */ /* 0x000fe400078e0003 */
[----:B------:R-:W-:Y:S02]  /*252b0*/  IMAD R0, R0, R7, RZ ;  /* 0x0000000700007224 */ /* 0x000fe400078e02ff */
[----:B------:R-:W-:-:S07]  /*252c0*/  IMAD.MOV.U32 R7, RZ, RZ, R14 ;  /* 0x000000ffff077224 */ /* 0x000fce00078e000e */
[----:B------:R-:W-:Y:S05]  /*252d0*/  WARPSYNC.COLLECTIVE R15, `(.L_x_15081) ;  /* 0x000000000f087348 */ /* 0x000fea0003c00000 */
[----:B------:R0:W1:Y:S02]  /*252e0*/  SHFL.IDX P6, R14, R13, R12, R11 ;  /* 0x0000000c0d0e7389 */ /* 0x00006400000c000b */
[----:B01----:R-:W-:Y:S01]  /*252f0*/  ENDCOLLECTIVE ;  /* 0x000000000000791b */ /* 0x003fe20003800000 */
.L_x_15081:
        /* <DEDUP_REMOVED lines=10> */
.L_x_15082:
        /* <DEDUP_REMOVED lines=15> */
.L_x_15083:
        /* <DEDUP_REMOVED lines=19> */
.L_x_15084:
        /* <DEDUP_REMOVED lines=10> */
.L_x_15085:
        /* <DEDUP_REMOVED lines=13> */
.L_x_15086:
        /* <DEDUP_REMOVED lines=10> */
.L_x_15087:
        /* <DEDUP_REMOVED lines=13> */
.L_x_15088:
        /* <DEDUP_REMOVED lines=10> */
.L_x_15089:
        /* <DEDUP_REMOVED lines=13> */
.L_x_15090:
        /* <DEDUP_REMOVED lines=10> */
.L_x_15091:
        /* <DEDUP_REMOVED lines=11> */
.L_x_15092:
        /* <DEDUP_REMOVED lines=14> */
.L_x_15093:
[----:B------:R-:W-:Y:S01]  /*25c40*/  IMAD.MOV.U32 R3, RZ, RZ, R14 ;  /* 0x000000ffff037224 */ /* 0x000fe200078e000e */
[----:B------:R-:W-:Y:S06]  /*25c50*/  BRA `(.L_x_15094) ;  /* 0xffffff8c002c7947 */ /* 0x000fec000383ffff */
.L_x_14897:
        /* <DEDUP_REMOVED lines=36> */
.L_x_15096:
[----:B------:R-:W-:Y:S05]  /*25ea0*/  BSYNC B0 ;  /* 0x0000000000007941 */ /* 0x000fea0003800000 */
.L_x_15095:
        /* <DEDUP_REMOVED lines=10> */
.L_x_15097:
        /* <DEDUP_REMOVED lines=16> */
.L_x_15098:
        /* <DEDUP_REMOVED lines=15> */
.L_x_15099:
        /* <DEDUP_REMOVED lines=9> */
.L_x_15100:
        /* <DEDUP_REMOVED lines=15> */
.L_x_15101:
        /* <DEDUP_REMOVED lines=9> */
.L_x_15102:
        /* <DEDUP_REMOVED lines=15> */
.L_x_15103:
        /* <DEDUP_REMOVED lines=9> */
.L_x_15104:
        /* <DEDUP_REMOVED lines=15> */
.L_x_15105:
        /* <DEDUP_REMOVED lines=9> */
.L_x_15106:
        /* <DEDUP_REMOVED lines=14> */
.L_x_15107:
        /* <DEDUP_REMOVED lines=19> */
.L_x_15108:
[----:B------:R-:W-:Y:S02]  /*26860*/  IMAD.MOV.U32 R13, RZ, RZ, R0 ;  /* 0x000000ffff0d7224 */ /* 0x000fe400078e0000 */
[----:B------:R-:W-:-:S07]  /*26870*/  IMAD.MOV.U32 R6, RZ, RZ, R14 ;  /* 0x000000ffff067224 */ /* 0x000fce00078e000e */
[----:B------:R-:W-:Y:S05]  /*26880*/  WARPSYNC.COLLECTIVE R15, `(.L_x_15109) ;  /* 0x000000000f087348 */ /* 0x000fea0003c00000 */
[----:B------:R0:W1:Y:S02]  /*26890*/  SHFL.IDX P6, R14, R13, R12, R11 ;  /* 0x0000000c0d0e7389 */ /* 0x00006400000c000b */
[----:B01----:R-:W-:Y:S01]  /*268a0*/  ENDCOLLECTIVE ;  /* 0x000000000000791b */ /* 0x003fe20003800000 */
.L_x_15109:
[----:B------:R-:W-:Y:S02]  /*268b0*/  IMAD.MOV.U32 R13, RZ, RZ, R2 ;  /* 0x000000ffff0d7224 */ /* 0x000fe400078e0002 */
[----:B------:R-:W-:Y:S02]  /*268c0*/  IMAD.MOV.U32 R12, RZ, RZ, 0x7 ;  /* 0x00000007ff0c7424 */ /* 0x000fe400078e00ff */
[----:B------:R-:W-:-:S07]  /*268d0*/  IMAD.MOV.U32 R5, RZ, RZ, R14 ;  /* 0x000000ffff057224 */ /* 0x000fce00078e000e */
[----:B------:R-:W-:Y:S05]  /*268e0*/  WARPSYNC.COLLECTIVE R15, `(.L_x_15110) ;  /* 0x000000000f087348 */ /* 0x000fea0003c00000 */
[----:B------:R0:W1:Y:S02]  /*268f0*/  SHFL.IDX P6, R14, R13, R12, R11 ;  /* 0x0000000c0d0e7389 */ /* 0x00006400000c000b */
[----:B01----:R-:W-:Y:S01]  /*26900*/  ENDCOLLECTIVE ;  /* 0x000000000000791b */ /* 0x003fe20003800000 */
.L_x_15110:
        /* <DEDUP_REMOVED lines=10> */
.L_x_15111:
        /* <DEDUP_REMOVED lines=9> */
.L_x_14902:
[----:B-1----:R1:W2:Y:S02]  /*26a40*/  SYNCS.PHASECHK.TRANS64.TRYWAIT P0, [R18+URZ+0x32420], R0 ;  /* 0x03242000120075a7 */ /* 0x0022a4000800017f */
[----:B--2---:R-:W-:Y:S05]  /*26a50*/  @!P0 NANOSLEEP.SYNCS 0x989680 ;  /* 0x009896800000895d */ /* 0x004fea0003900000 */
[----:B------:R-:W2:Y:S02]  /*26a60*/  @!P0 SYNCS.PHASECHK.TRANS64 P0, [R18+URZ+0x32420], R0 ;  /* 0x03242000120085a7 */ /* 0x000ea4000800007f */
[----:B--2---:R-:W-:Y:S05]  /*26a70*/  @!P0 BRA `(.L_x_14902) ;  /* 0xfffffffc00f08947 */ /* 0x004fea000383ffff */
[----:B------:R-:W-:Y:S05]  /*26a80*/  BRA `(.L_x_15113) ;  /* 0xffffff8c00507947 */ /* 0x000fea000383ffff */
.L_x_14906:
[----:B0-----:R0:W1:Y:S02]  /*26a90*/  SYNCS.PHASECHK.TRANS64.TRYWAIT P0, [R2+URZ+0x32460], R0 ;  /* 0x03246000020075a7 */ /* 0x001064000800017f */
[----:B-1----:R-:W-:Y:S05]  /*26aa0*/  @!P0 NANOSLEEP.SYNCS 0x989680 ;  /* 0x009896800000895d */ /* 0x002fea0003900000 */
[----:B------:R-:W1:Y:S02]  /*26ab0*/  @!P0 SYNCS.PHASECHK.TRANS64 P0, [R2+URZ+0x32460], R0 ;  /* 0x03246000020085a7 */ /* 0x000e64000800007f */
[----:B-1----:R-:W-:Y:S05]  /*26ac0*/  @!P0 BRA `(.L_x_14906) ;  /* 0xfffffffc00f08947 */ /* 0x002fea000383ffff */
[----:B------:R-:W-:Y:S05]  /*26ad0*/  BRA `(.L_x_15114) ;  /* 0xffffff8c00747947 */ /* 0x000fea000383ffff */
.L_x_14921:
[----:B-1----:R1:W2:Y:S02]  /*26ae0*/  SYNCS.PHASECHK.TRANS64.TRYWAIT P0, [R2+URZ+0x32440], R6 ;  /* 0x03244006020075a7 */ /* 0x0022a4000800017f */
[----:B--2---:R-:W-:Y:S05]  /*26af0*/  @!P0 NANOSLEEP.SYNCS 0x989680 ;  /* 0x009896800000895d */ /* 0x004fea0003900000 */
[----:B------:R-:W2:Y:S02]  /*26b00*/  @!P0 SYNCS.PHASECHK.TRANS64 P0, [R2+URZ+0x32440], R6 ;  /* 0x03244006020085a7 */ /* 0x000ea4000800007f */
[----:B--2---:R-:W-:Y:S05]  /*26b10*/  @!P0 BRA `(.L_x_14921) ;  /* 0xfffffffc00f08947 */ /* 0x004fea000383ffff */
[----:B------:R-:W-:Y:S05]  /*26b20*/  BRA `(.L_x_15115) ;  /* 0xffffff9400947947 */ /* 0x000fea000383ffff */
.L_x_14926:
[----:B0-----:R0:W2:Y:S02]  /*26b30*/  SYNCS.PHASECHK.TRANS64.TRYWAIT P0, [R2+URZ+0x32460], R6 ;  /* 0x03246006020075a7 */ /* 0x0010a4000800017f */
[----:B--2---:R-:W-:Y:S05]  /*26b40*/  @!P0 NANOSLEEP.SYNCS 0x989680 ;  /* 0x009896800000895d */ /* 0x004fea0003900000 */
[----:B------:R-:W2:Y:S02]  /*26b50*/  @!P0 SYNCS.PHASECHK.TRANS64 P0, [R2+URZ+0x32460], R6 ;  /* 0x03246006020085a7 */ /* 0x000ea4000800007f */
[----:B--2---:R-:W-:Y:S05]  /*26b60*/  @!P0 BRA `(.L_x_14926) ;  /* 0xfffffffc00f08947 */ /* 0x004fea000383ffff */
[----:B------:R-:W-:Y:S05]  /*26b70*/  BRA `(.L_x_15116) ;  /* 0xffffff9800107947 */ /* 0x000fea000383ffff */
.L_x_14937:
[----:B-1----:R1:W2:Y:S02]  /*26b80*/  SYNCS.PHASECHK.TRANS64.TRYWAIT P0, [R3+URZ+0x32440], R2 ;  /* 0x03244002030075a7 */ /* 0x0022a4000800017f */
[----:B--2---:R-:W-:Y:S05]  /*26b90*/  @!P0 NANOSLEEP.SYNCS 0x989680 ;  /* 0x009896800000895d */ /* 0x004fea0003900000 */
[----:B------:R-:W2:Y:S02]  /*26ba0*/  @!P0 SYNCS.PHASECHK.TRANS64 P0, [R3+URZ+0x32440], R2 ;  /* 0x03244002030085a7 */ /* 0x000ea4000800007f */
[----:B--2---:R-:W-:Y:S05]  /*26bb0*/  @!P0 BRA `(.L_x_14937) ;  /* 0xfffffffc00f08947 */ /* 0x004fea000383ffff */
[----:B------:R-:W-:Y:S05]  /*26bc0*/  BRA `(.L_x_15117) ;  /* 0xffffff9c00fc7947 */ /* 0x000fea000383ffff */
.L_x_14942:
[----:B--2---:R2:W3:Y:S02]  /*26bd0*/  SYNCS.PHASECHK.TRANS64.TRYWAIT P0, [R3+URZ+0x32460], R2 ;  /* 0x03246002030075a7 */ /* 0x0044e4000800017f */
[----:B---3--:R-:W-:Y:S05]  /*26be0*/  @!P0 NANOSLEEP.SYNCS 0x989680 ;  /* 0x009896800000895d */ /* 0x008fea0003900000 */
[----:B------:R-:W3:Y:S02]  /*26bf0*/  @!P0 SYNCS.PHASECHK.TRANS64 P0, [R3+URZ+0x32460], R2 ;  /* 0x03246002030085a7 */ /* 0x000ee4000800007f */
[----:B---3--:R-:W-:Y:S05]  /*26c00*/  @!P0 BRA `(.L_x_14942) ;  /* 0xfffffffc00f08947 */ /* 0x008fea000383ffff */
[----:B------:R-:W-:Y:S05]  /*26c10*/  BRA `(.L_x_15118) ;  /* 0xffffffa000787947 */ /* 0x000fea000383ffff */
.L_x_14953:
[----:B-1----:R1:W2:Y:S02]  /*26c20*/  SYNCS.PHASECHK.TRANS64.TRYWAIT P0, [R3+URZ+0x32440], R2 ;  /* 0x03244002030075a7 */ /* 0x0022a4000800017f */
[----:B--2---:R-:W-:Y:S05]  /*26c30*/  @!P0 NANOSLEEP.SYNCS 0x989680 ;  /* 0x009896800000895d */ /* 0x004fea0003900000 */
[----:B------:R-:W2:Y:S02]  /*26c40*/  @!P0 SYNCS.PHASECHK.TRANS64 P0, [R3+URZ+0x32440], R2 ;  /* 0x03244002030085a7 */ /* 0x000ea4000800007f */
[----:B--2---:R-:W-:Y:S05]  /*26c50*/  @!P0 BRA `(.L_x_14953) ;  /* 0xfffffffc00f08947 */ /* 0x004fea000383ffff */
[----:B------:R-:W-:Y:S05]  /*26c60*/  BRA `(.L_x_15119) ;  /* 0xffffffa800487947 */ /* 0x000fea000383ffff */
.L_x_14958:
[----:B--2---:R2:W3:Y:S02]  /*26c70*/  SYNCS.PHASECHK.TRANS64.TRYWAIT P0, [R3+URZ+0x32460], R2 ;  /* 0x03246002030075a7 */ /* 0x0044e4000800017f */
[----:B---3--:R-:W-:Y:S05]  /*26c80*/  @!P0 NANOSLEEP.SYNCS 0x989680 ;  /* 0x009896800000895d */ /* 0x008fea0003900000 */
[----:B------:R-:W3:Y:S02]  /*26c90*/  @!P0 SYNCS.PHASECHK.TRANS64 P0, [R3+URZ+0x32460], R2 ;  /* 0x03246002030085a7 */ /* 0x000ee4000800007f */
[----:B---3--:R-:W-:Y:S05]  /*26ca0*/  @!P0 BRA `(.L_x_14958) ;  /* 0xfffffffc00f08947 */ /* 0x008fea000383ffff */
[----:B------:R-:W-:Y:S05]  /*26cb0*/  BRA `(.L_x_15120) ;  /* 0xffffffa800c47947 */ /* 0x000fea000383ffff */
.L_x_14970:
[----:B------:R-:W2:Y:S01]  /*26cc0*/  LDL R0, [R1] ;  /* 0x0000000001007983 */ /* 0x000ea20000100800 */
[----:B------:R-:W-:Y:S01]  /*26cd0*/  BSSY B0, `(.L_x_15121) ;  /* 0x0000008000007945 */ /* 0x000fe20003800000 */
[----:B------:R-:W-:Y:S02]  /*26ce0*/  IMAD.MOV.U32 R12, RZ, RZ, RZ ;  /* 0x000000ffff0c7224 */ /* 0x000fe400078e00ff */
[----:B------:R-:W-:Y:S02]  /*26cf0*/  IMAD.MOV.U32 R11, RZ, RZ, 0x1f ;  /* 0x0000001fff0b7424 */ /* 0x000fe400078e00ff */
[----:B------:R-:W-:Y:S02]  /*26d00*/  IMAD.MOV.U32 R15, RZ, RZ, -0x1 ;  /* 0xffffffffff0f7424 */ /* 0x000fe400078e00ff */
[----:B--2---:R-:W-:-:S07]  /*26d10*/  IMAD.MOV.U32 R13, RZ, RZ, R0 ;  /* 0x000000ffff0d7224 */ /* 0x004fce00078e0000 */
[----:B01-3--:R-:W-:Y:S05]  /*26d20*/  WARPSYNC.COLLECTIVE R15, `(.L_x_15122) ;  /* 0x000000000f087348 */ /* 0x00bfea0003c00000 */
[----:B------:R2:W4:Y:S02]  /*26d30*/  SHFL.IDX P6, R14, R13, R12, R11 ;  /* 0x0000000c0d0e7389 */ /* 0x00052400000c000b */
[----:B01234-:R-:W-:Y:S01]  /*26d40*/  ENDCOLLECTIVE ;  /* 0x000000000000791b */ /* 0x01ffe20003800000 */
.L_x_15122:
[----:B------:R-:W-:Y:S05]  /*26d50*/  BSYNC B0 ;  /* 0x0000000000007941 */ /* 0x000fea0003800000 */
.L_x_15121:
        /* <DEDUP_REMOVED lines=9> */
.L_x_15123:
        /* <DEDUP_REMOVED lines=26> */
.L_x_15124:
        /* <DEDUP_REMOVED lines=8> */
.L_x_15125:
        /* <DEDUP_REMOVED lines=8> */
.L_x_15126:
        /* <DEDUP_REMOVED lines=8> */
.L_x_15127:
        /* <DEDUP_REMOVED lines=8> */
.L_x_15128:
        /* <DEDUP_REMOVED lines=9> */
.L_x_15129:
[----:B------:R-:W-:Y:S01]  /*27220*/  IMAD.MOV.U32 R9, RZ, RZ, R14 ;  /* 0x000000ffff097224 */ /* 0x000fe200078e000e */
[----:B------:R-:W-:Y:S06]  /*27230*/  BRA `(.L_x_15130) ;  /* 0xffffffb0000c7947 */ /* 0x000fec000383ffff */
.L_x_14973:
        /* <DEDUP_REMOVED lines=8> */
.L_x_15132:
[----:B------:R-:W-:Y:S05]  /*272c0*/  BSYNC B0 ;  /* 0x0000000000007941 */ /* 0x000fea0003800000 */
.L_x_15131:
        /* <DEDUP_REMOVED lines=10> */
.L_x_15133:
        /* <DEDUP_REMOVED lines=8> */
.L_x_15134:
        /* <DEDUP_REMOVED lines=8> */
.L_x_15135:
        /* <DEDUP_REMOVED lines=8> */
.L_x_15136:
        /* <DEDUP_REMOVED lines=9> */
.L_x_15137:
[----:B------:R-:W-:Y:S01]  /*27580*/  IMAD.MOV.U32 R9, RZ, RZ, R14 ;  /* 0x000000ffff097224 */ /* 0x000fe200078e000e */
[----:B------:R-:W-:Y:S06]  /*27590*/  BRA `(.L_x_15138) ;  /* 0xffffffac00e07947 */ /* 0x000fec000383ffff */
.L_x_14975:
[----:B------:R-:W-:Y:S01]  /*275a0*/  BSSY B0, `(.L_x_15139) ;  /* 0x0000006000007945 */ /* 0x000fe20003800000 */
[----:B------:R-:W-:Y:S01]  /*275b0*/  PLOP3.LUT P6, PT, P6, PT, PT, 0x8, 0x0 ;  /* 0x000000000000781c */ /* 0x000fe200037ce170 */
[----:B------:R-:W-:-:S12]  /*275c0*/  IMAD.MOV.U32 R15, RZ, RZ, -0x1 ;  /* 0xffffffffff0f7424 */ /* 0x000fd800078e00ff */
[----:B0-----:R-:W-:Y:S05]  /*275d0*/  WARPSYNC.COLLECTIVE R15, `(.L_x_15140) ;  /* 0x000000000f087348 */ /* 0x001fea0003c00000 */
[----:B------:R-:W-:Y:S01]  /*275e0*/  VOTE.ANY R14, PT, P6 ;  /* 0x00000000000e7806 */ /* 0x000fe200030e0100 */
[----:B0-----:R-:W-:Y:S06]  /*275f0*/  ENDCOLLECTIVE ;  /* 0x000000000000791b */ /* 0x001fec0003800000 */
.L_x_15140:
[----:B------:R-:W-:Y:S05]  /*27600*/  BSYNC B0 ;  /* 0x0000000000007941 */ /* 0x000fea0003800000 */
.L_x_15139:
        /* <DEDUP_REMOVED lines=10> */
.L_x_15141:
[----:B------:R-:W-:Y:S02]  /*276b0*/  IMAD.MOV.U32 R13, RZ, RZ, R6 ;  /* 0x000000ffff0d7224 */ /* 0x000fe400078e0006 */
[----:B------:R-:W-:-:S07]  /*276c0*/  IMAD.MOV.U32 R4, RZ, RZ, R14 ;  /* 0x000000ffff047224 */ /* 0x000fce00078e000e */
[----:B------:R-:W-:Y:S05]  /*276d0*/  WARPSYNC.COLLECTIVE R15, `(.L_x_15142) ;  /* 0x000000000f087348 */ /* 0x000fea0003c00000 */
[----:B------:R0:W1:Y:S02]  /*276e0*/  SHFL.IDX P6, R14, R13, R12, R11 ;  /* 0x0000000c0d0e7389 */ /* 0x00006400000c000b */
[----:B01----:R-:W-:Y:S01]  /*276f0*/  ENDCOLLECTIVE ;  /* 0x000000000000791b */ /* 0x003fe20003800000 */
.L_x_15142:
[----:B------:R-:W-:Y:S02]  /*27700*/  IMAD.MOV.U32 R6, RZ, RZ, R14 ;  /* 0x000000ffff067224 */ /* 0x000fe400078e000e */
[----:B------:R-:W-:-:S05]  /*27710*/  IMAD.IADD R10, R3, 0x1, R10 ;  /* 0x00000001030a7824 */ /* 0x000fca00078e020a */
[----:B------:R0:W-:Y:S01]  /*27720*/  STL [R1+0xc], R10 ;  /* 0x00000c0a01007387 */ /* 0x0001e20000100800 */
[----:B------:R-:W-:Y:S05]  /*27730*/  BRA `(.L_x_15143) ;  /* 0xffffffac00c07947 */ /* 0x000fea000383ffff */
.L_x_14977:
        /* <DEDUP_REMOVED lines=8> */
.L_x_15145:
[----:B------:R-:W-:Y:S05]  /*277c0*/  BSYNC B0 ;  /* 0x0000000000007941 */ /* 0x000fea0003800000 */
.L_x_15144:
[----:B------:R-:W-:Y:S01]  /*277d0*/  IMAD.MOV.U32 R3, RZ, RZ, R14 ;  /* 0x000000ffff037224 */ /* 0x000fe200078e000e */
[----:B------:R-:W-:Y:S06]  /*277e0*/  BRA `(.L_x_15146) ;  /* 0xffffffac00ac7947 */ /* 0x000fec000383ffff */
.L_x_14983:
[----:B0-----:R0:W1:Y:S02]  /*277f0*/  SYNCS.PHASECHK.TRANS64.TRYWAIT P0, [R0+URZ+0x32420], R3 ;  /* 0x03242003000075a7 */ /* 0x001064000800017f */
[----:B-1----:R-:W-:Y:S05]  /*27800*/  @!P0 NANOSLEEP.SYNCS 0x989680 ;  /* 0x009896800000895d */ /* 0x002fea0003900000 */
[----:B------:R-:W1:Y:S02]  /*27810*/  @!P0 SYNCS.PHASECHK.TRANS64 P0, [R0+URZ+0x32420], R3 ;  /* 0x03242003000085a7 */ /* 0x000e64000800007f */
[----:B-1----:R-:W-:Y:S05]  /*27820*/  @!P0 BRA `(.L_x_14983) ;  /* 0xfffffffc00f08947 */ /* 0x002fea000383ffff */
[----:B------:R-:W-:Y:S05]  /*27830*/  BRA `(.L_x_15147) ;  /* 0xffffffb8004c7947 */ /* 0x000fea000383ffff */
.L_x_14984:
        /* <DEDUP_REMOVED lines=11> */
.L_x_15149:
[----:B------:R-:W-:Y:S05]  /*278f0*/  BSYNC B0 ;  /* 0x0000000000007941 */ /* 0x000fea0003800000 */
.L_x_15148:
[----:B------:R-:W-:Y:S05]  /*27900*/  BRA `(.L_x_15150) ;  /* 0xffffffb800347947 */ /* 0x000fea000383ffff */
.L_x_14985:
[----:B------:R-:W-:Y:S01]  /*27910*/  BSSY B0, `(.L_x_15151) ;  /* 0x0000006000007945 */ /* 0x000fe20003800000 */
[----:B------:R-:W-:-:S07]  /*27920*/  IMAD.MOV.U32 R15, RZ, RZ, -0x1 ;  /* 0xffffffffff0f7424 */ /* 0x000fce00078e00ff */
[----:B01----:R-:W-:Y:S05]  /*27930*/  WARPSYNC.COLLECTIVE R15, `(.L_x_15152) ;  /* 0x000000000f0c7348 */ /* 0x003fea0003c00000 */
[----:B------:R-:W-:Y:S02]  /*27940*/  ELECT P6, UR62, PT ;  /* 0x00000000003e782f */ /* 0x000fe400038c0000 */
[----:B------:R-:W-:Y:S01]  /*27950*/  MOV R14, UR62 ;  /* 0x0000003e000e7c02 */ /* 0x000fe20008000f00 */
[----:B01----:R-:W-:Y:S10]  /*27960*/  ENDCOLLECTIVE ;  /* 0x000000000000791b */ /* 0x003ff40003800000 */
.L_x_15152:
[----:B------:R-:W-:Y:S05]  /*27970*/  BSYNC B0 ;  /* 0x0000000000007941 */ /* 0x000fea0003800000 */
.L_x_15151:
[----:B------:R-:W-:Y:S05]  /*27980*/  BRA `(.L_x_15153) ;  /* 0xffffffb800287947 */ /* 0x000fea000383ffff */
.L_x_14987:
[----:B0-----:R0:W1:Y:S02]  /*27990*/  SYNCS.PHASECHK.TRANS64.TRYWAIT P0, [R6+URZ], R5 ;  /* 0x00000005060075a7 */ /* 0x001064000800017f */
[----:B-1----:R-:W-:Y:S05]  /*279a0*/  @!P0 NANOSLEEP.SYNCS 0x989680 ;  /* 0x009896800000895d */ /* 0x002fea0003900000 */
[----:B------:R-:W1:Y:S02]  /*279b0*/  @!P0 SYNCS.PHASECHK.TRANS64 P0, [R6+URZ], R5 ;  /* 0x00000005060085a7 */ /* 0x000e64000800007f */
[----:B-1----:R-:W-:Y:S05]  /*279c0*/  @!P0 BRA `(.L_x_14987) ;  /* 0xfffffffc00f08947 */ /* 0x002fea000383ffff */
[----:B------:R-:W-:Y:S05]  /*279d0*/  BRA `(.L_x_15154) ;  /* 0xffffffb800607947 */ /* 0x000fea000383ffff */
.L_x_14988:
[----:B-1----:R1:W2:Y:S02]  /*279e0*/  SYNCS.PHASECHK.TRANS64.TRYWAIT P0, [R7+URZ], R2 ;  /* 0x00000002070075a7 */ /* 0x0022a4000800017f */
[----:B--2---:R-:W-:Y:S05]  /*279f0*/  @!P0 NANOSLEEP.SYNCS 0x989680 ;  /* 0x009896800000895d */ /* 0x004fea0003900000 */
[----:B------:R-:W2:Y:S02]  /*27a00*/  @!P0 SYNCS.PHASECHK.TRANS64 P0, [R7+URZ], R2 ;  /* 0x00000002070085a7 */ /* 0x000ea4000800007f */
[----:B--2---:R-:W-:Y:S05]  /*27a10*/  @!P0 BRA `(.L_x_14988) ;  /* 0xfffffffc00f08947 */ /* 0x004fea000383ffff */
[----:B------:R-:W-:Y:S05]  /*27a20*/  BRA `(.L_x_15155) ;  /* 0xffffffb800547947 */ /* 0x000fea000383ffff */
.L_x_14990:
[----:B--2---:R2:W3:Y:S02]  /*27a30*/  SYNCS.PHASECHK.TRANS64.TRYWAIT P0, [R4+URZ], R5 ;  /* 0x00000005040075a7 */ /* 0x0044e4000800017f */
[----:B---3--:R-:W-:Y:S05]  /*27a40*/  @!P0 NANOSLEEP.SYNCS 0x989680 ;  /* 0x009896800000895d */ /* 0x008fea0003900000 */
[----:B------:R-:W3:Y:S02]  /*27a50*/  @!P0 SYNCS.PHASECHK.TRANS64 P0, [R4+URZ], R5 ;  /* 0x00000005040085a7 */ /* 0x000ee4000800007f */
[----:B---3--:R-:W-:Y:S05]  /*27a60*/  @!P0 BRA `(.L_x_14990) ;  /* 0xfffffffc00f08947 */ /* 0x008fea000383ffff */
[----:B------:R-:W-:Y:S05]  /*27a70*/  BRA `(.L_x_15156) ;  /* 0xffffffb800587947 */ /* 0x000fea000383ffff */
.L_x_15157:
        /* <DEDUP_REMOVED lines=16> */
.L_x_15208:


//--------------------- .nv.global.init           --------------------------
	.section	.nv.global.init,"aw",@progbits
.nv.global.init:
	.type		$str$20,@object
	.size		$str$20,($str$21 - $str$20)
$str$20:
        /*0000*/ 	.byte	0x28, 0x61, 0x64, 0x64, 0x72, 0x65, 0x73, 0x73, 0x20, 0x26, 0x20, 0x6d, 0x61, 0x73, 0x6b, 0x29
        /*0010*/ 	.byte	0x20, 0x3d, 0x3d, 0x20, 0x30, 0x00
	.type		$str$21,@object
	.size		$str$21,(__unnamed_11 - $str$21)
$str$21:
        /*0016*/ 	.byte	0x2f, 0x74, 0x6d, 0x70, 0x2f, 0x6f, 0x73, 0x73, 0x5f, 0x6b, 0x65, 0x72, 0x6e, 0x65, 0x6c, 0x73
        /*0026*/ 	.byte	0x5f, 0x73, 0x72, 0x63, 0x2f, 0x66, 0x6c, 0x61, 0x73, 0x68, 0x5f, 0x61, 0x74, 0x74, 0x65, 0x6e
        /*0036*/ 	.byte	0x74, 0x69, 0x6f, 0x6e, 0x2f, 0x63, 0x73, 0x72, 0x63, 0x2f, 0x63, 0x75, 0x74, 0x6c, 0x61, 0x73
        /*0046*/ 	.byte	0x73, 0x2f, 0x69, 0x6e, 0x63, 0x6c, 0x75, 0x64, 0x65, 0x2f, 0x63, 0x75, 0x74, 0x65, 0x2f, 0x70
        /*0056*/ 	.byte	0x6f, 0x69, 0x6e, 0x74, 0x65, 0x72, 0x5f, 0x66, 0x6c, 0x61, 0x67, 0x67, 0x65, 0x64, 0x2e, 0x68
        /*0066*/ 	.byte	0x70, 0x70, 0x00
	.type		__unnamed_11,@object
	.size		__unnamed_11,(__unnamed_4 - __unnamed_11)
__unnamed_11:
        /* <DEDUP_REMOVED lines=24> */
	.type		__unnamed_4,@object
	.size		__unnamed_4,(__unnamed_12 - __unnamed_4)
__unnamed_4:
        /* <DEDUP_REMOVED lines=24> */
        /*0369*/ 	.byte	0x00
	.type		__unnamed_12,@object
	.size		__unnamed_12,(__unnamed_17 - __unnamed_12)
__unnamed_12:
        /* <DEDUP_REMOVED lines=24> */
        /*04ea*/ 	.byte	0x26, 0x5d, 0x00
	.type		__unnamed_17,@object
	.size		__unnamed_17,(__unnamed_5 - __unnamed_17)
__unnamed_17:
        /* <DEDUP_REMOVED lines=25> */
	.type		__unnamed_5,@object
	.size		__unnamed_5,(__unnamed_19 - __unnamed_5)
__unnamed_5:
        /* <DEDUP_REMOVED lines=25> */
	.type		__unnamed_19,@object
	.size		__unnamed_19,(__unnamed_7 - __unnamed_19)
__unnamed_19:
        /* <DEDUP_REMOVED lines=25> */
	.type		__unnamed_7,@object
	.size		__unnamed_7,(__unnamed_13 - __unnamed_7)
__unnamed_7:
        /* <DEDUP_REMOVED lines=25> */
	.type		__unnamed_13,@object
	.size		__unnamed_13,(__unnamed_6 - __unnamed_13)
__unnamed_13:
        /* <DEDUP_REMOVED lines=28> */
        /*0cbd*/ 	.byte	0x34, 0x30, 0x39, 0x36, 0x3e, 0x3e, 0x3e, 0x3e, 0x3e, 0x5d, 0x00
	.type		__unnamed_6,@object
	.size		__unnamed_6,(__unnamed_8 - __unnamed_6)
__unnamed_6:
        /* <DEDUP_REMOVED lines=29> */
	.type		__unnamed_8,@object
	.size		__unnamed_8,(__unnamed_1 - __unnamed_8)
__unnamed_8:
        /* <DEDUP_REMOVED lines=28> */
        /*1054*/ 	.byte	0x34, 0x30, 0x39, 0x36, 0x3e, 0x3e, 0x3e, 0x3e, 0x3e, 0x20, 0x26, 0x5d, 0x00
	.type		__unnamed_1,@object
	.size		__unnamed_1,(__unnamed_9 - __unnamed_1)
__unnamed_1:
        /* <DEDUP_REMOVED lines=28> */
        /*1221*/ 	.byte	0x3c, 0x36, 0x31, 0x34, 0x34, 0x3e, 0x3e, 0x3e, 0x3e, 0x3e, 0x20, 0x26, 0x5d, 0x00
	.type		__unnamed_9,@object
	.size		__unnamed_9,(__unnamed_10 - __unnamed_9)
__unnamed_9:
        /* <DEDUP_REMOVED lines=28> */
        /*13ef*/ 	.byte	0x3a, 0x43, 0x3c, 0x33, 0x32, 0x37, 0x36, 0x38, 0x3e, 0x3e, 0x3e, 0x3e, 0x3e, 0x5d, 0x00
	.type		__unnamed_10,@object
	.size		__unnamed_10,(__unnamed_21 - __unnamed_10)
__unnamed_10:
        /* <DEDUP_REMOVED lines=29> */
	.type		__unnamed_21,@object
	.size		__unnamed_21,(__unnamed_3 - __unnamed_21)
__unnamed_21:
        /* <DEDUP_REMOVED lines=29> */
	.type		__unnamed_3,@object
	.size		__unnamed_3,(__unnamed_23 - __unnamed_3)
__unnamed_3:
        /* <DEDUP_REMOVED lines=29> */
	.type		__unnamed_23,@object
	.size		__unnamed_23,(__unnamed_15 - __unnamed_23)
__unnamed_23:
        /* <DEDUP_REMOVED lines=29> */
	.type		__unnamed_15,@object
	.size		__unnamed_15,(__unnamed_16 - __unnamed_15)
__unnamed_15:
        /* <DEDUP_REMOVED lines=29> */
	.type		__unnamed_16,@object
	.size		__unnamed_16,(__unnamed_2 - __unnamed_16)
__unnamed_16:
        /* <DEDUP_REMOVED lines=29> */
	.type		__unnamed_2,@object
	.size		__unnamed_2,(__unnamed_18 - __unnamed_2)
__unnamed_2:
        /* <DEDUP_REMOVED lines=29> */
	.type		__unnamed_18,@object
	.size		__unnamed_18,(__unnamed_22 - __unnamed_18)
__unnamed_18:
        /* <DEDUP_REMOVED lines=29> */
	.type		__unnamed_22,@object
	.size		__unnamed_22,(__unnamed_20 - __unnamed_22)
__unnamed_22:
        /* <DEDUP_REMOVED lines=29> */
	.type		__unnamed_20,@object
	.size		__unnamed_20,(__unnamed_14 - __unnamed_20)
__unnamed_20:
        /* <DEDUP_REMOVED lines=29> */
        /*261d*/ 	.byte	0x5d, 0x00
	.type		__unnamed_14,@object
	.size		__unnamed_14,(.L_13 - __unnamed_14)
__unnamed_14:
        /* <DEDUP_REMOVED lines=30> */
.L_13:


//--------------------- .nv.shared._ZN7cutlass13device_kernelIN5flash11enable_sm90INS1_16FlashAttnFwdSm90INS1_25CollectiveMainloopFwdSm90ILi2EN4cute5tupleIJNS5_1CILi1EEES8_S8_EEENS6_IJNS7_ILi128EEESA_NS7_ILi192EEEEEELi128ENS_10bfloat16_tEfNS_4arch4Sm90ELb0ELb0ELb1ELb0ELb0ELb0ELb0ELb1ELb1ELb1ELb1ELb0EEENS1_21CollectiveEpilogueFwdINS6_IJSA_SA_SA_EEES9_SD_SF_Li256ELb0ELb1ELb1ELb0EEENS1_19SingleTileSchedulerILb0ELb1ELb1ELi128EEEEEEEEEvNT_6ParamsE --------------------------
	.section	.nv.shared._ZN7cutlass13device_kernelIN5flash11enable_sm90INS1_16FlashAttnFwdSm90INS1_25CollectiveMainloopFwdSm90ILi2EN4cute5tupleIJNS5_1CILi1EEES8_S8_EEENS6_IJNS7_ILi128EEESA_NS7_ILi192EEEEEELi128ENS_10bfloat16_tEfNS_4arch4Sm90ELb0ELb0ELb1ELb0ELb0ELb0ELb0ELb1ELb1ELb1ELb1ELb0EEENS1_21CollectiveEpilogueFwdINS6_IJSA_SA_SA_EEES9_SD_SF_Li256ELb0ELb1ELb1ELb0EEENS1_19SingleTileSchedulerILb0ELb1ELb1ELi128EEEEEEEEEvNT_6ParamsE,"aw",@nobits
	.sectionflags	@""
	.align	16
	.zero		1024


//--------------------- .nv.shared.reserved.0     --------------------------
	.section	.nv.shared.reserved.0,"aw",@nobits
	.weak		__nv_reservedSMEM_offset_0_alias
	.size		__nv_reservedSMEM_offset_0_alias, 0, 0
	.other		__nv_reservedSMEM_offset_0_alias,@"STO_CUDA_RESERVED_SHARED STV_DEFAULT"
__nv_reservedSMEM_offset_0_alias:
	.zero		0


//--------------------- .nv.global                --------------------------
	.section	.nv.global,"aw",@nobits
.nv.global:
	.type		_ZN81_INTERNAL_3289248a_45_flash_fwd_hdimdiff_bf16_split_softcap_sm90_cu_59c7631c_33494cute1_E,@object
	.size		_ZN81_INTERNAL_3289248a_45_flash_fwd_hdimdiff_bf16_split_softcap_sm90_cu_59c7631c_33494cute1_E,(_ZN81_INTERNAL_3289248a_45_flash_fwd_hdimdiff_bf16_split_softcap_sm90_cu_59c7631c_33494cuda3std3__45__cpo6cbeginE - _ZN81_INTERNAL_3289248a_45_flash_fwd_hdimdiff_bf16_split_softcap_sm90_cu_59c7631c_33494cute1_E)
_ZN81_INTERNAL_3289248a_45_flash_fwd_hdimdiff_bf16_split_softcap_sm90_cu_59c7631c_33494cute1_E:
	.zero		1
	.type		_ZN81_INTERNAL_3289248a_45_flash_fwd_hdimdiff_bf16_split_softcap_sm90_cu_59c7631c_33494cuda3std3__45__cpo6cbeginE,@object
	.size		_ZN81_INTERNAL_3289248a_45_flash_fwd_hdimdiff_bf16_split_softcap_sm90_cu_59c7631c_33494cuda3std3__45__cpo6cbeginE,(_ZN81_INTERNAL_3289248a_45_flash_fwd_hdimdiff_bf16_split_softcap_sm90_cu_59c7631c_33494cuda3std3__48in_placeE - _ZN81_INTERNAL_3289248a_45_flash_fwd_hdimdiff_bf16_split_softcap_sm90_cu_59c7631c_33494cuda3std3__45__cpo6cbeginE)
_ZN81_INTERNAL_3289248a_45_flash_fwd_hdimdiff_bf16_split_softcap_sm90_cu_59c7631c_33494cuda3std3__45__cpo6cbeginE:
	.zero		1
	.type		_ZN81_INTERNAL_3289248a_45_flash_fwd_hdimdiff_bf16_split_softcap_sm90_cu_59c7631c_33494cuda3std3__48in_placeE,@object
	.size		_ZN81_INTERNAL_3289248a_45_flash_fwd_hdimdiff_bf16_split_softcap_sm90_cu_59c7631c_33494cuda3std3__48in_placeE,(_ZN81_INTERNAL_3289248a_45_flash_fwd_hdimdiff_bf16_split_softcap_sm90_cu_59c7631c_33494cuda3std6ranges3__45__cpo9iter_moveE - _ZN81_INTERNAL_3289248a_45_flash_fwd_hdimdiff_bf16_split_softcap_sm90_cu_59c7631c_33494cuda3std3__48in_placeE)
_ZN81_INTERNAL_3289248a_45_flash_fwd_hdimdiff_bf16_split_softcap_sm90_cu_59c7631c_33494cuda3std3__48in_placeE:
	.zero		1
	.type		_ZN81_INTERNAL_3289248a_45_flash_fwd_hdimdiff_bf16_split_softcap_sm90_cu_59c7631c_33494cuda3std6ranges3__45__cpo9iter_moveE,@object
	.size		_ZN81_INTERNAL_3289248a_45_flash_fwd_hdimdiff_bf16_split_softcap_sm90_cu_59c7631c_33494cuda3std6ranges3__45__cpo9iter_moveE,(_ZN81_INTERNAL_3289248a_45_flash_fwd_hdimdiff_bf16_split_softcap_sm90_cu_59c7631c_33494cuda3std3__45__cpo5beginE - _ZN81_INTERNAL_3289248a_45_flash_fwd_hdimdiff_bf16_split_softcap_sm90_cu_59c7631c_33494cuda3std6ranges3__45__cpo9iter_moveE)
_ZN81_INTERNAL_3289248a_45_flash_fwd_hdimdiff_bf16_split_softcap_sm90_cu_59c7631c_33494cuda3std6ranges3__45__cpo9iter_moveE:
	.zero		1
	.type		_ZN81_INTERNAL_3289248a_45_flash_fwd_hdimdiff_bf16_split_softcap_sm90_cu_59c7631c_33494cuda3std3__45__cpo5beginE,@object
	.size		_ZN81_INTERNAL_3289248a_45_flash_fwd_hdimdiff_bf16_split_softcap_sm90_cu_59c7631c_33494cuda3std3__45__cpo5beginE,(_ZN81_INTERNAL_3289248a_45_flash_fwd_hdimdiff_bf16_split_softcap_sm90_cu_59c7631c_33494cuda3std3__483_GLOBAL__N__3289248a_45_flash_fwd_hdimdiff_bf16_split_softcap_sm90_cu_59c7631c_33496ignoreE - _ZN81_INTERNAL_3289248a_45_flash_fwd_hdimdiff_bf16_split_softcap_sm90_cu_59c7631c_33494cuda3std3__45__cpo5beginE)
_ZN81_INTERNAL_3289248a_45_flash_fwd_hdimdiff_bf16_split_softcap_sm90_cu_59c7631c_33494cuda3std3__45__cpo5beginE:
	.zero		1
	.type		_ZN81_INTERNAL_3289248a_45_flash_fwd_hdimdiff_bf16_split_softcap_sm90_cu_59c7631c_33494cuda3std3__483_GLOBAL__N__3289248a_45_flash_fwd_hdimdiff_bf16_split_softcap_sm90_cu_59c7631c_33496ignoreE,@object
	.size		_ZN81_INTERNAL_3289248a_45_flash_fwd_hdimdiff_bf16_split_softcap_sm90_cu_59c7631c_33494cuda3std3__483_GLOBAL__N__3289248a_45_flash_fwd_hdimdiff_bf16_split_softcap_sm90_cu_59c7631c_33496ignoreE,(_ZN81_INTERNAL_3289248a_45_flash_fwd_hdimdiff_bf16_split_softcap_sm90_cu_59c7631c_33494cute7productE - _ZN81_INTERNAL_3289248a_45_flash_fwd_hdimdiff_bf16_split_softcap_sm90_cu_59c7631c_33494cuda3std3__483_GLOBAL__N__3289248a_45_flash_fwd_hdimdiff_bf16_split_softcap_sm90_cu_59c7631c_33496ignoreE)
_ZN81_INTERNAL_3289248a_45_flash_fwd_hdimdiff_bf16_split_softcap_sm90_cu_59c7631c_33494cuda3std3__483_GLOBAL__N__3289248a_45_flash_fwd_hdimdiff_bf16_split_softcap_sm90_cu_59c7631c_33496ignoreE:
	.zero		1
	.type		_ZN81_INTERNAL_3289248a_45_flash_fwd_hdimdiff_bf16_split_softcap_sm90_cu_59c7631c_33494cute7productE,@object
	.size		_ZN81_INTERNAL_3289248a_45_flash_fwd_hdimdiff_bf16_split_softcap_sm90_cu_59c7631c_33494cute7productE,(_ZN81_INTERNAL_3289248a_45_flash_fwd_hdimdiff_bf16_split_softcap_sm90_cu_59c7631c_33494cuda3std3__45__cpo3endE - _ZN81_INTERNAL_3289248a_45_flash_fwd_hdimdiff_bf16_split_softcap_sm90_cu_59c7631c_33494cute7productE)
_ZN81_INTERNAL_3289248a_45_flash_fwd_hdimdiff_bf16_split_softcap_sm90_cu_59c7631c_33494cute7productE:
	.zero		1
	.type		_ZN81_INTERNAL_3289248a_45_flash_fwd_hdimdiff_bf16_split_softcap_sm90_cu_59c7631c_33494cuda3std3__45__cpo3endE,@object
	.size		_ZN81_INTERNAL_3289248a_45_flash_fwd_hdimdiff_bf16_split_softcap_sm90_cu_59c7631c_33494cuda3std3__45__cpo3endE,(_ZN81_INTERNAL_3289248a_45_flash_fwd_hdimdiff_bf16_split_softcap_sm90_cu_59c7631c_33494cuda3std3__419piecewise_constructE - _ZN81_INTERNAL_3289248a_45_flash_fwd_hdimdiff_bf16_split_softcap_sm90_cu_59c7631c_33494cuda3std3__45__cpo3endE)
_ZN81_INTERNAL_3289248a_45_flash_fwd_hdimdiff_bf16_split_softcap_sm90_cu_59c7631c_33494cuda3std3__45__cpo3endE:
	.zero		1
	.type		_ZN81_INTERNAL_3289248a_45_flash_fwd_hdimdiff_bf16_split_softcap_sm90_cu_59c7631c_33494cuda3std3__419piecewise_constructE,@object
	.size		_ZN81_INTERNAL_3289248a_45_flash_fwd_hdimdiff_bf16_split_softcap_sm90_cu_59c7631c_33494cuda3std3__419piecewise_constructE,(_ZN81_INTERNAL_3289248a_45_flash_fwd_hdimdiff_bf16_split_softcap_sm90_cu_59c7631c_33494cuda3std3__45__cpo4cendE - _ZN81_INTERNAL_3289248a_45_flash_fwd_hdimdiff_bf16_split_softcap_sm90_cu_59c7631c_33494cuda3std3__419piecewise_constructE)
_ZN81_INTERNAL_3289248a_45_flash_fwd_hdimdiff_bf16_split_softcap_sm90_cu_59c7631c_33494cuda3std3__419piecewise_constructE:
	.zero		1
	.type		_ZN81_INTERNAL_3289248a_45_flash_fwd_hdimdiff_bf16_split_softcap_sm90_cu_59c7631c_33494cuda3std3__45__cpo4cendE,@object
	.size		_ZN81_INTERNAL_3289248a_45_flash_fwd_hdimdiff_bf16_split_softcap_sm90_cu_59c7631c_33494cuda3std3__45__cpo4cendE,(_ZN81_INTERNAL_3289248a_45_flash_fwd_hdimdiff_bf16_split_softcap_sm90_cu_59c7631c_33494cuda3std6ranges3__45__cpo4swapE - _ZN81_INTERNAL_3289248a_45_flash_fwd_hdimdiff_bf16_split_softcap_sm90_cu_59c7631c_33494cuda3std3__45__cpo4cendE)
_ZN81_INTERNAL_3289248a_45_flash_fwd_hdimdiff_bf16_split_softcap_sm90_cu_59c7631c_33494cuda3std3__45__cpo4cendE:
	.zero		1
	.type		_ZN81_INTERNAL_3289248a_45_flash_fwd_hdimdiff_bf16_split_softcap_sm90_cu_59c7631c_33494cuda3std6ranges3__45__cpo4swapE,@object
	.size		_ZN81_INTERNAL_3289248a_45_flash_fwd_hdimdiff_bf16_split_softcap_sm90_cu_59c7631c_33494cuda3std6ranges3__45__cpo4swapE,(.L_30 - _ZN81_INTERNAL_3289248a_45_flash_fwd_hdimdiff_bf16_split_softcap_sm90_cu_59c7631c_33494cuda3std6ranges3__45__cpo4swapE)
_ZN81_INTERNAL_3289248a_45_flash_fwd_hdimdiff_bf16_split_softcap_sm90_cu_59c7631c_33494cuda3std6ranges3__45__cpo4swapE:
	.zero		1
.L_30:


//--------------------- .nv.shared._ZN7cutlass13device_kernelIN5flash11enable_sm90INS1_16FlashAttnFwdSm90INS1_25CollectiveMainloopFwdSm90ILi2EN4cute5tupleIJNS5_1CILi1EEES8_S8_EEENS6_IJNS7_ILi128EEESA_NS7_ILi192EEEEEELi128ENS_10bfloat16_tEfNS_4arch4Sm90ELb0ELb0ELb1ELb1ELb0ELb0ELb0ELb1ELb1ELb1ELb1ELb0EEENS1_21CollectiveEpilogueFwdINS6_IJSA_SA_SA_EEES9_SD_SF_Li256ELb1ELb1ELb1ELb0EEENS1_36VarlenDynamicPersistentTileSchedulerILi128ELi128ELi256ELi128ELb1ELb1ELb1ELb0ELb1ELb1EEEEEEEEEvNT_6ParamsE --------------------------
	.section	.nv.shared._ZN7cutlass13device_kernelIN5flash11enable_sm90INS1_16FlashAttnFwdSm90INS1_25CollectiveMainloopFwdSm90ILi2EN4cute5tupleIJNS5_1CILi1EEES8_S8_EEENS6_IJNS7_ILi128EEESA_NS7_ILi192EEEEEELi128ENS_10bfloat16_tEfNS_4arch4Sm90ELb0ELb0ELb1ELb1ELb0ELb0ELb0ELb1ELb1ELb1ELb1ELb0EEENS1_21CollectiveEpilogueFwdINS6_IJSA_SA_SA_EEES9_SD_SF_Li256ELb1ELb1ELb1ELb0EEENS1_36VarlenDynamicPersistentTileSchedulerILi128ELi128ELi256ELi128ELb1ELb1ELb1ELb0ELb1ELb1EEEEEEEEEvNT_6ParamsE,"aw",@nobits
	.sectionflags	@""
	.align	16
	.zero		1024


//--------------------- .nv.shared._ZN7cutlass13device_kernelIN5flash11enable_sm90INS1_16FlashAttnFwdSm90INS1_25CollectiveMainloopFwdSm90ILi2EN4cute5tupleIJNS5_1CILi1EEES8_S8_EEENS6_IJNS7_ILi128EEESA_NS7_ILi192EEEEEELi128ENS_10bfloat16_tEfNS_4arch4Sm90ELb0ELb0ELb1ELb1ELb0ELb1ELb0ELb1ELb1ELb1ELb1ELb0EEENS1_21CollectiveEpilogueFwdINS6_IJSA_SA_SA_EEES9_SD_SF_Li256ELb1ELb1ELb1ELb0EEENS1_36VarlenDynamicPersistentTileSchedulerILi128ELi128ELi256ELi128ELb1ELb1ELb1ELb0ELb1ELb1EEEEEEEEEvNT_6ParamsE --------------------------
	.section	.nv.shared._ZN7cutlass13device_kernelIN5flash11enable_sm90INS1_16FlashAttnFwdSm90INS1_25CollectiveMainloopFwdSm90ILi2EN4cute5tupleIJNS5_1CILi1EEES8_S8_EEENS6_IJNS7_ILi128EEESA_NS7_ILi192EEEEEELi128ENS_10bfloat16_tEfNS_4arch4Sm90ELb0ELb0ELb1ELb1ELb0ELb1ELb0ELb1ELb1ELb1ELb1ELb0EEENS1_21CollectiveEpilogueFwdINS6_IJSA_SA_SA_EEES9_SD_SF_Li256ELb1ELb1ELb1ELb0EEENS1_36VarlenDynamicPersistentTileSchedulerILi128ELi128ELi256ELi128ELb1ELb1ELb1ELb0ELb1ELb1EEEEEEEEEvNT_6ParamsE,"aw",@nobits
	.sectionflags	@""
	.align	16
	.zero		1024


//--------------------- .nv.shared._ZN7cutlass13device_kernelIN5flash11enable_sm90INS1_16FlashAttnFwdSm90INS1_25CollectiveMainloopFwdSm90ILi2EN4cute5tupleIJNS5_1CILi1EEES8_S8_EEENS6_IJNS7_ILi128EEENS7_ILi96EEENS7_ILi192EEEEEELi128ENS_10bfloat16_tEfNS_4arch4Sm90ELb0ELb1ELb1ELb0ELb0ELb0ELb0ELb1ELb1ELb1ELb1ELb0EEENS1_21CollectiveEpilogueFwdINS6_IJSA_SA_SB_EEES9_SE_SG_Li256ELb0ELb1ELb1ELb0EEENS1_19SingleTileSchedulerILb0ELb1ELb1ELi128EEEEEEEEEvNT_6ParamsE --------------------------
	.section	.nv.shared._ZN7cutlass13device_kernelIN5flash11enable_sm90INS1_16FlashAttnFwdSm90INS1_25CollectiveMainloopFwdSm90ILi2EN4cute5tupleIJNS5_1CILi1EEES8_S8_EEENS6_IJNS7_ILi128EEENS7_ILi96EEENS7_ILi192EEEEEELi128ENS_10bfloat16_tEfNS_4arch4Sm90ELb0ELb1ELb1ELb0ELb0ELb0ELb0ELb1ELb1ELb1ELb1ELb0EEENS1_21CollectiveEpilogueFwdINS6_IJSA_SA_SB_EEES9_SE_SG_Li256ELb0ELb1ELb1ELb0EEENS1_19SingleTileSchedulerILb0ELb1ELb1ELi128EEEEEEEEEvNT_6ParamsE,"aw",@nobits
	.sectionflags	@""
	.align	16
	.zero		1024


//--------------------- .nv.shared._ZN7cutlass13device_kernelIN5flash11enable_sm90INS1_16FlashAttnFwdSm90INS1_25CollectiveMainloopFwdSm90ILi2EN4cute5tupleIJNS5_1CILi1EEES8_S8_EEENS6_IJNS7_ILi128EEENS7_ILi96EEENS7_ILi192EEEEEELi128ENS_10bfloat16_tEfNS_4arch4Sm90ELb0ELb1ELb1ELb1ELb0ELb0ELb0ELb1ELb1ELb1ELb1ELb0EEENS1_21CollectiveEpilogueFwdINS6_IJSA_SA_SB_EEES9_SE_SG_Li256ELb1ELb1ELb1ELb0EEENS1_36VarlenDynamicPersistentTileSchedulerILi128ELi96ELi256ELi128ELb1ELb1ELb1ELb1ELb0ELb1EEEEEEEEEvNT_6ParamsE --------------------------
	.section	.nv.shared._ZN7cutlass13device_kernelIN5flash11enable_sm90INS1_16FlashAttnFwdSm90INS1_25CollectiveMainloopFwdSm90ILi2EN4cute5tupleIJNS5_1CILi1EEES8_S8_EEENS6_IJNS7_ILi128EEENS7_ILi96EEENS7_ILi192EEEEEELi128ENS_10bfloat16_tEfNS_4arch4Sm90ELb0ELb1ELb1ELb1ELb0ELb0ELb0ELb1ELb1ELb1ELb1ELb0EEENS1_21CollectiveEpilogueFwdINS6_IJSA_SA_SB_EEES9_SE_SG_Li256ELb1ELb1ELb1ELb0EEENS1_36VarlenDynamicPersistentTileSchedulerILi128ELi96ELi256ELi128ELb1ELb1ELb1ELb1ELb0ELb1EEEEEEEEEvNT_6ParamsE,"aw",@nobits
	.sectionflags	@""
	.align	16
	.zero		1024


//--------------------- .nv.shared._ZN7cutlass13device_kernelIN5flash11enable_sm90INS1_16FlashAttnFwdSm90INS1_25CollectiveMainloopFwdSm90ILi2EN4cute5tupleIJNS5_1CILi1EEES8_S8_EEENS6_IJNS7_ILi128EEENS7_ILi96EEENS7_ILi192EEEEEELi128ENS_10bfloat16_tEfNS_4arch4Sm90ELb0ELb1ELb1ELb1ELb0ELb1ELb0ELb1ELb1ELb1ELb1ELb0EEENS1_21CollectiveEpilogueFwdINS6_IJSA_SA_SB_EEES9_SE_SG_Li256ELb1ELb1ELb1ELb0EEENS1_36VarlenDynamicPersistentTileSchedulerILi128ELi96ELi256ELi128ELb1ELb1ELb1ELb1ELb0ELb1EEEEEEEEEvNT_6ParamsE --------------------------
	.section	.nv.shared._ZN7cutlass13device_kernelIN5flash11enable_sm90INS1_16FlashAttnFwdSm90INS1_25CollectiveMainloopFwdSm90ILi2EN4cute5tupleIJNS5_1CILi1EEES8_S8_EEENS6_IJNS7_ILi128EEENS7_ILi96EEENS7_ILi192EEEEEELi128ENS_10bfloat16_tEfNS_4arch4Sm90ELb0ELb1ELb1ELb1ELb0ELb1ELb0ELb1ELb1ELb1ELb1ELb0EEENS1_21CollectiveEpilogueFwdINS6_IJSA_SA_SB_EEES9_SE_SG_Li256ELb1ELb1ELb1ELb0EEENS1_36VarlenDynamicPersistentTileSchedulerILi128ELi96ELi256ELi128ELb1ELb1ELb1ELb1ELb0ELb1EEEEEEEEEvNT_6ParamsE,"aw",@nobits
	.sectionflags	@""
	.align	16
	.zero		1024


//--------------------- .nv.shared._ZN7cutlass13device_kernelIN5flash11enable_sm90INS1_16FlashAttnFwdSm90INS1_25CollectiveMainloopFwdSm90ILi2EN4cute5tupleIJNS5_1CILi1EEES8_S8_EEENS6_IJNS7_ILi128EEESA_NS7_ILi192EEEEEELi128ENS_10bfloat16_tEfNS_4arch4Sm90ELb1ELb0ELb1ELb0ELb0ELb0ELb0ELb1ELb1ELb1ELb1ELb0EEENS1_21CollectiveEpilogueFwdINS6_IJSA_SA_SA_EEES9_SD_SF_Li256ELb0ELb1ELb1ELb0EEENS1_19SingleTileSchedulerILb0ELb1ELb1ELi128EEEEEEEEEvNT_6ParamsE --------------------------
	.section	.nv.shared._ZN7cutlass13device_kernelIN5flash11enable_sm90INS1_16FlashAttnFwdSm90INS1_25CollectiveMainloopFwdSm90ILi2EN4cute5tupleIJNS5_1CILi1EEES8_S8_EEENS6_IJNS7_ILi128EEESA_NS7_ILi192EEEEEELi128ENS_10bfloat16_tEfNS_4arch4Sm90ELb1ELb0ELb1ELb0ELb0ELb0ELb0ELb1ELb1ELb1ELb1ELb0EEENS1_21CollectiveEpilogueFwdINS6_IJSA_SA_SA_EEES9_SD_SF_Li256ELb0ELb1ELb1ELb0EEENS1_19SingleTileSchedulerILb0ELb1ELb1ELi128EEEEEEEEEvNT_6ParamsE,"aw",@nobits
	.sectionflags	@""
	.align	16
	.zero		1024


//--------------------- .nv.shared._ZN7cutlass13device_kernelIN5flash11enable_sm90INS1_16FlashAttnFwdSm90INS1_25CollectiveMainloopFwdSm90ILi2EN4cute5tupleIJNS5_1CILi1EEES8_S8_EEENS6_IJNS7_ILi128EEESA_NS7_ILi192EEEEEELi128ENS_10bfloat16_tEfNS_4arch4Sm90ELb1ELb0ELb1ELb1ELb0ELb0ELb0ELb1ELb1ELb1ELb1ELb0EEENS1_21CollectiveEpilogueFwdINS6_IJSA_SA_SA_EEES9_SD_SF_Li256ELb1ELb1ELb1ELb0EEENS1_36VarlenDynamicPersistentTileSchedulerILi128ELi128ELi256ELi128ELb1ELb1ELb1ELb1ELb1ELb1EEEEEEEEEvNT_6ParamsE --------------------------
	.section	.nv.shared._ZN7cutlass13device_kernelIN5flash11enable_sm90INS1_16FlashAttnFwdSm90INS1_25CollectiveMainloopFwdSm90ILi2EN4cute5tupleIJNS5_1CILi1EEES8_S8_EEENS6_IJNS7_ILi128EEESA_NS7_ILi192EEEEEELi128ENS_10bfloat16_tEfNS_4arch4Sm90ELb1ELb0ELb1ELb1ELb0ELb0ELb0ELb1ELb1ELb1ELb1ELb0EEENS1_21CollectiveEpilogueFwdINS6_IJSA_SA_SA_EEES9_SD_SF_Li256ELb1ELb1ELb1ELb0EEENS1_36VarlenDynamicPersistentTileSchedulerILi128ELi128ELi256ELi128ELb1ELb1ELb1ELb1ELb1ELb1EEEEEEEEEvNT_6ParamsE,"aw",@nobits
	.sectionflags	@""
	.align	16
	.zero		1024


//--------------------- .nv.shared._ZN7cutlass13device_kernelIN5flash11enable_sm90INS1_16FlashAttnFwdSm90INS1_25CollectiveMainloopFwdSm90ILi2EN4cute5tupleIJNS5_1CILi1EEES8_S8_EEENS6_IJNS7_ILi128EEESA_NS7_ILi192EEEEEELi128ENS_10bfloat16_tEfNS_4arch4Sm90ELb1ELb0ELb1ELb1ELb0ELb1ELb0ELb1ELb1ELb1ELb1ELb0EEENS1_21CollectiveEpilogueFwdINS6_IJSA_SA_SA_EEES9_SD_SF_Li256ELb1ELb1ELb1ELb0EEENS1_36VarlenDynamicPersistentTileSchedulerILi128ELi128ELi256ELi128ELb1ELb1ELb1ELb1ELb1ELb1EEEEEEEEEvNT_6ParamsE --------------------------
	.section	.nv.shared._ZN7cutlass13device_kernelIN5flash11enable_sm90INS1_16FlashAttnFwdSm90INS1_25CollectiveMainloopFwdSm90ILi2EN4cute5tupleIJNS5_1CILi1EEES8_S8_EEENS6_IJNS7_ILi128EEESA_NS7_ILi192EEEEEELi128ENS_10bfloat16_tEfNS_4arch4Sm90ELb1ELb0ELb1ELb1ELb0ELb1ELb0ELb1ELb1ELb1ELb1ELb0EEENS1_21CollectiveEpilogueFwdINS6_IJSA_SA_SA_EEES9_SD_SF_Li256ELb1ELb1ELb1ELb0EEENS1_36VarlenDynamicPersistentTileSchedulerILi128ELi128ELi256ELi128ELb1ELb1ELb1ELb1ELb1ELb1EEEEEEEEEvNT_6ParamsE,"aw",@nobits
	.sectionflags	@""
	.align	16
	.zero		1024


//--------------------- .nv.shared._ZN7cutlass13device_kernelIN5flash11enable_sm90INS1_16FlashAttnFwdSm90INS1_25CollectiveMainloopFwdSm90ILi2EN4cute5tupleIJNS5_1CILi1EEES8_S8_EEENS6_IJNS7_ILi64EEESA_SA_EEELi512ENS_10bfloat16_tEfNS_4arch4Sm90ELb0ELb0ELb1ELb0ELb0ELb0ELb0ELb0ELb0ELb1ELb1ELb0EEENS1_21CollectiveEpilogueFwdINS6_IJSA_NS7_ILi512EEESA_EEES9_SC_SE_Li256ELb0ELb1ELb1ELb0EEENS1_19SingleTileSchedulerILb0ELb1ELb1ELi64EEEEEEEEEvNT_6ParamsE --------------------------
	.section	.nv.shared._ZN7cutlass13device_kernelIN5flash11enable_sm90INS1_16FlashAttnFwdSm90INS1_25CollectiveMainloopFwdSm90ILi2EN4cute5tupleIJNS5_1CILi1EEES8_S8_EEENS6_IJNS7_ILi64EEESA_SA_EEELi512ENS_10bfloat16_tEfNS_4arch4Sm90ELb0ELb0ELb1ELb0ELb0ELb0ELb0ELb0ELb0ELb1ELb1ELb0EEENS1_21CollectiveEpilogueFwdINS6_IJSA_NS7_ILi512EEESA_EEES9_SC_SE_Li256ELb0ELb1ELb1ELb0EEENS1_19SingleTileSchedulerILb0ELb1ELb1ELi64EEEEEEEEEvNT_6ParamsE,"aw",@nobits
	.sectionflags	@""
	.align	16
	.zero		1024


//--------------------- .nv.shared._ZN7cutlass13device_kernelIN5flash11enable_sm90INS1_16FlashAttnFwdSm90INS1_25CollectiveMainloopFwdSm90ILi2EN4cute5tupleIJNS5_1CILi1EEES8_S8_EEENS6_IJNS7_ILi64EEESA_SA_EEELi512ENS_10bfloat16_tEfNS_4arch4Sm90ELb0ELb0ELb1ELb0ELb0ELb0ELb1ELb0ELb0ELb1ELb1ELb0EEENS1_21CollectiveEpilogueFwdINS6_IJSA_NS7_ILi512EEESA_EEES9_SC_SE_Li256ELb0ELb1ELb1ELb0EEENS1_19SingleTileSchedulerILb0ELb1ELb1ELi64EEEEEEEEEvNT_6ParamsE --------------------------
	.section	.nv.shared._ZN7cutlass13device_kernelIN5flash11enable_sm90INS1_16FlashAttnFwdSm90INS1_25CollectiveMainloopFwdSm90ILi2EN4cute5tupleIJNS5_1CILi1EEES8_S8_EEENS6_IJNS7_ILi64EEESA_SA_EEELi512ENS_10bfloat16_tEfNS_4arch4Sm90ELb0ELb0ELb1ELb0ELb0ELb0ELb1ELb0ELb0ELb1ELb1ELb0EEENS1_21CollectiveEpilogueFwdINS6_IJSA_NS7_ILi512EEESA_EEES9_SC_SE_Li256ELb0ELb1ELb1ELb0EEENS1_19SingleTileSchedulerILb0ELb1ELb1ELi64EEEEEEEEEvNT_6ParamsE,"aw",@nobits
	.sectionflags	@""
	.align	16
	.zero		1024


//--------------------- .nv.shared._ZN7cutlass13device_kernelIN5flash11enable_sm90INS1_16FlashAttnFwdSm90INS1_25CollectiveMainloopFwdSm90ILi2EN4cute5tupleIJNS5_1CILi1EEES8_S8_EEENS6_IJNS7_ILi64EEESA_SA_EEELi512ENS_10bfloat16_tEfNS_4arch4Sm90ELb0ELb0ELb1ELb1ELb0ELb0ELb0ELb0ELb0ELb1ELb1ELb0EEENS1_21CollectiveEpilogueFwdINS6_IJSA_NS7_ILi512EEESA_EEES9_SC_SE_Li256ELb1ELb1ELb1ELb0EEENS1_36VarlenDynamicPersistentTileSchedulerILi64ELi64ELi256ELi128ELb1ELb1ELb1ELb0ELb1ELb1EEEEEEEEEvNT_6ParamsE --------------------------
	.section	.nv.shared._ZN7cutlass13device_kernelIN5flash11enable_sm90INS1_16FlashAttnFwdSm90INS1_25CollectiveMainloopFwdSm90ILi2EN4cute5tupleIJNS5_1CILi1EEES8_S8_EEENS6_IJNS7_ILi64EEESA_SA_EEELi512ENS_10bfloat16_tEfNS_4arch4Sm90ELb0ELb0ELb1ELb1ELb0ELb0ELb0ELb0ELb0ELb1ELb1ELb0EEENS1_21CollectiveEpilogueFwdINS6_IJSA_NS7_ILi512EEESA_EEES9_SC_SE_Li256ELb1ELb1ELb1ELb0EEENS1_36VarlenDynamicPersistentTileSchedulerILi64ELi64ELi256ELi128ELb1ELb1ELb1ELb0ELb1ELb1EEEEEEEEEvNT_6ParamsE,"aw",@nobits
	.sectionflags	@""
	.align	16
	.zero		1024


//--------------------- .nv.shared._ZN7cutlass13device_kernelIN5flash11enable_sm90INS1_16FlashAttnFwdSm90INS1_25CollectiveMainloopFwdSm90ILi2EN4cute5tupleIJNS5_1CILi1EEES8_S8_EEENS6_IJNS7_ILi64EEESA_SA_EEELi512ENS_10bfloat16_tEfNS_4arch4Sm90ELb0ELb0ELb1ELb1ELb0ELb1ELb0ELb0ELb0ELb1ELb1ELb0EEENS1_21CollectiveEpilogueFwdINS6_IJSA_NS7_ILi512EEESA_EEES9_SC_SE_Li256ELb1ELb1ELb1ELb0EEENS1_36VarlenDynamicPersistentTileSchedulerILi64ELi64ELi256ELi128ELb1ELb1ELb1ELb0ELb1ELb1EEEEEEEEEvNT_6ParamsE --------------------------
	.section	.nv.shared._ZN7cutlass13device_kernelIN5flash11enable_sm90INS1_16FlashAttnFwdSm90INS1_25CollectiveMainloopFwdSm90ILi2EN4cute5tupleIJNS5_1CILi1EEES8_S8_EEENS6_IJNS7_ILi64EEESA_SA_EEELi512ENS_10bfloat16_tEfNS_4arch4Sm90ELb0ELb0ELb1ELb1ELb0ELb1ELb0ELb0ELb0ELb1ELb1ELb0EEENS1_21CollectiveEpilogueFwdINS6_IJSA_NS7_ILi512EEESA_EEES9_SC_SE_Li256ELb1ELb1ELb1ELb0EEENS1_36VarlenDynamicPersistentTileSchedulerILi64ELi64ELi256ELi128ELb1ELb1ELb1ELb0ELb1ELb1EEEEEEEEEvNT_6ParamsE,"aw",@nobits
	.sectionflags	@""
	.align	16
	.zero		1024


//--------------------- .nv.shared._ZN7cutlass13device_kernelIN5flash11enable_sm90INS1_16FlashAttnFwdSm90INS1_25CollectiveMainloopFwdSm90ILi2EN4cute5tupleIJNS5_1CILi1EEES8_S8_EEENS6_IJNS7_ILi64EEESA_SA_EEELi512ENS_10bfloat16_tEfNS_4arch4Sm90ELb0ELb0ELb1ELb1ELb0ELb0ELb1ELb0ELb0ELb1ELb1ELb0EEENS1_21CollectiveEpilogueFwdINS6_IJSA_NS7_ILi512EEESA_EEES9_SC_SE_Li256ELb1ELb1ELb1ELb0EEENS1_36VarlenDynamicPersistentTileSchedulerILi64ELi64ELi256ELi128ELb1ELb1ELb1ELb0ELb1ELb1EEEEEEEEEvNT_6ParamsE --------------------------
	.section	.nv.shared._ZN7cutlass13device_kernelIN5flash11enable_sm90INS1_16FlashAttnFwdSm90INS1_25CollectiveMainloopFwdSm90ILi2EN4cute5tupleIJNS5_1CILi1EEES8_S8_EEENS6_IJNS7_ILi64EEESA_SA_EEELi512ENS_10bfloat16_tEfNS_4arch4Sm90ELb0ELb0ELb1ELb1ELb0ELb0ELb1ELb0ELb0ELb1ELb1ELb0EEENS1_21CollectiveEpilogueFwdINS6_IJSA_NS7_ILi512EEESA_EEES9_SC_SE_Li256ELb1ELb1ELb1ELb0EEENS1_36VarlenDynamicPersistentTileSchedulerILi64ELi64ELi256ELi128ELb1ELb1ELb1ELb0ELb1ELb1EEEEEEEEEvNT_6ParamsE,"aw",@nobits
	.sectionflags	@""
	.align	16
	.zero		1024


//--------------------- .nv.shared._ZN7cutlass13device_kernelIN5flash11enable_sm90INS1_16FlashAttnFwdSm90INS1_25CollectiveMainloopFwdSm90ILi2EN4cute5tupleIJNS5_1CILi1EEES8_S8_EEENS6_IJNS7_ILi64EEESA_SA_EEELi512ENS_10bfloat16_tEfNS_4arch4Sm90ELb0ELb0ELb1ELb1ELb0ELb1ELb1ELb0ELb0ELb1ELb1ELb0EEENS1_21CollectiveEpilogueFwdINS6_IJSA_NS7_ILi512EEESA_EEES9_SC_SE_Li256ELb1ELb1ELb1ELb0EEENS1_36VarlenDynamicPersistentTileSchedulerILi64ELi64ELi256ELi128ELb1ELb1ELb1ELb0ELb1ELb1EEEEEEEEEvNT_6ParamsE --------------------------
	.section	.nv.shared._ZN7cutlass13device_kernelIN5flash11enable_sm90INS1_16FlashAttnFwdSm90INS1_25CollectiveMainloopFwdSm90ILi2EN4cute5tupleIJNS5_1CILi1EEES8_S8_EEENS6_IJNS7_ILi64EEESA_SA_EEELi512ENS_10bfloat16_tEfNS_4arch4Sm90ELb0ELb0ELb1ELb1ELb0ELb1ELb1ELb0ELb0ELb1ELb1ELb0EEENS1_21CollectiveEpilogueFwdINS6_IJSA_NS7_ILi512EEESA_EEES9_SC_SE_Li256ELb1ELb1ELb1ELb0EEENS1_36VarlenDynamicPersistentTileSchedulerILi64ELi64ELi256ELi128ELb1ELb1ELb1ELb0ELb1ELb1EEEEEEEEEvNT_6ParamsE,"aw",@nobits
	.sectionflags	@""
	.align	16
	.zero		1024


//--------------------- .nv.shared._ZN7cutlass13device_kernelIN5flash11enable_sm90INS1_16FlashAttnFwdSm90INS1_25CollectiveMainloopFwdSm90ILi2EN4cute5tupleIJNS5_1CILi1EEES8_S8_EEENS6_IJNS7_ILi64EEESA_SA_EEELi512ENS_10bfloat16_tEfNS_4arch4Sm90ELb0ELb1ELb1ELb0ELb0ELb0ELb0ELb0ELb0ELb1ELb1ELb0EEENS1_21CollectiveEpilogueFwdINS6_IJSA_NS7_ILi512EEESA_EEES9_SC_SE_Li256ELb0ELb1ELb1ELb0EEENS1_19SingleTileSchedulerILb0ELb1ELb1ELi64EEEEEEEEEvNT_6ParamsE --------------------------
	.section	.nv.shared._ZN7cutlass13device_kernelIN5flash11enable_sm90INS1_16FlashAttnFwdSm90INS1_25CollectiveMainloopFwdSm90ILi2EN4cute5tupleIJNS5_1CILi1EEES8_S8_EEENS6_IJNS7_ILi64EEESA_SA_EEELi512ENS_10bfloat16_tEfNS_4arch4Sm90ELb0ELb1ELb1ELb0ELb0ELb0ELb0ELb0ELb0ELb1ELb1ELb0EEENS1_21CollectiveEpilogueFwdINS6_IJSA_NS7_ILi512EEESA_EEES9_SC_SE_Li256ELb0ELb1ELb1ELb0EEENS1_19SingleTileSchedulerILb0ELb1ELb1ELi64EEEEEEEEEvNT_6ParamsE,"aw",@nobits
	.sectionflags	@""
	.align	16
	.zero		1024


//--------------------- .nv.shared._ZN7cutlass13device_kernelIN5flash11enable_sm90INS1_16FlashAttnFwdSm90INS1_25CollectiveMainloopFwdSm90ILi2EN4cute5tupleIJNS5_1CILi1EEES8_S8_EEENS6_IJNS7_ILi64EEESA_SA_EEELi512ENS_10bfloat16_tEfNS_4arch4Sm90ELb0ELb1ELb1ELb0ELb0ELb0ELb1ELb0ELb0ELb1ELb1ELb0EEENS1_21CollectiveEpilogueFwdINS6_IJSA_NS7_ILi512EEESA_EEES9_SC_SE_Li256ELb0ELb1ELb1ELb0EEENS1_19SingleTileSchedulerILb0ELb1ELb1ELi64EEEEEEEEEvNT_6ParamsE --------------------------
	.section	.nv.shared._ZN7cutlass13device_kernelIN5flash11enable_sm90INS1_16FlashAttnFwdSm90INS1_25CollectiveMainloopFwdSm90ILi2EN4cute5tupleIJNS5_1CILi1EEES8_S8_EEENS6_IJNS7_ILi64EEESA_SA_EEELi512ENS_10bfloat16_tEfNS_4arch4Sm90ELb0ELb1ELb1ELb0ELb0ELb0ELb1ELb0ELb0ELb1ELb1ELb0EEENS1_21CollectiveEpilogueFwdINS6_IJSA_NS7_ILi512EEESA_EEES9_SC_SE_Li256ELb0ELb1ELb1ELb0EEENS1_19SingleTileSchedulerILb0ELb1ELb1ELi64EEEEEEEEEvNT_6ParamsE,"aw",@nobits
	.sectionflags	@""
	.align	16
	.zero		1024


//--------------------- .nv.shared._ZN7cutlass13device_kernelIN5flash11enable_sm90INS1_16FlashAttnFwdSm90INS1_25CollectiveMainloopFwdSm90ILi2EN4cute5tupleIJNS5_1CILi1EEES8_S8_EEENS6_IJNS7_ILi64EEESA_SA_EEELi512ENS_10bfloat16_tEfNS_4arch4Sm90ELb0ELb1ELb1ELb1ELb0ELb0ELb0ELb0ELb0ELb1ELb1ELb0EEENS1_21CollectiveEpilogueFwdINS6_IJSA_NS7_ILi512EEESA_EEES9_SC_SE_Li256ELb1ELb1ELb1ELb0EEENS1_36VarlenDynamicPersistentTileSchedulerILi64ELi64ELi256ELi128ELb1ELb1ELb1ELb1ELb0ELb1EEEEEEEEEvNT_6ParamsE --------------------------
	.section	.nv.shared._ZN7cutlass13device_kernelIN5flash11enable_sm90INS1_16FlashAttnFwdSm90INS1_25CollectiveMainloopFwdSm90ILi2EN4cute5tupleIJNS5_1CILi1EEES8_S8_EEENS6_IJNS7_ILi64EEESA_SA_EEELi512ENS_10bfloat16_tEfNS_4arch4Sm90ELb0ELb1ELb1ELb1ELb0ELb0ELb0ELb0ELb0ELb1ELb1ELb0EEENS1_21CollectiveEpilogueFwdINS6_IJSA_NS7_ILi512EEESA_EEES9_SC_SE_Li256ELb1ELb1ELb1ELb0EEENS1_36VarlenDynamicPersistentTileSchedulerILi64ELi64ELi256ELi128ELb1ELb1ELb1ELb1ELb0ELb1EEEEEEEEEvNT_6ParamsE,"aw",@nobits
	.sectionflags	@""
	.align	16
	.zero		1024


//--------------------- .nv.shared._ZN7cutlass13device_kernelIN5flash11enable_sm90INS1_16FlashAttnFwdSm90INS1_25CollectiveMainloopFwdSm90ILi2EN4cute5tupleIJNS5_1CILi1EEES8_S8_EEENS6_IJNS7_ILi64EEESA_SA_EEELi512ENS_10bfloat16_tEfNS_4arch4Sm90ELb0ELb1ELb1ELb1ELb0ELb1ELb0ELb0ELb0ELb1ELb1ELb0EEENS1_21CollectiveEpilogueFwdINS6_IJSA_NS7_ILi512EEESA_EEES9_SC_SE_Li256ELb1ELb1ELb1ELb0EEENS1_36VarlenDynamicPersistentTileSchedulerILi64ELi64ELi256ELi128ELb1ELb1ELb1ELb1ELb0ELb1EEEEEEEEEvNT_6ParamsE --------------------------
	.section	.nv.shared._ZN7cutlass13device_kernelIN5flash11enable_sm90INS1_16FlashAttnFwdSm90INS1_25CollectiveMainloopFwdSm90ILi2EN4cute5tupleIJNS5_1CILi1EEES8_S8_EEENS6_IJNS7_ILi64EEESA_SA_EEELi512ENS_10bfloat16_tEfNS_4arch4Sm90ELb0ELb1ELb1ELb1ELb0ELb1ELb0ELb0ELb0ELb1ELb1ELb0EEENS1_21CollectiveEpilogueFwdINS6_IJSA_NS7_ILi512EEESA_EEES9_SC_SE_Li256ELb1ELb1ELb1ELb0EEENS1_36VarlenDynamicPersistentTileSchedulerILi64ELi64ELi256ELi128ELb1ELb1ELb1ELb1ELb0ELb1EEEEEEEEEvNT_6ParamsE,"aw",@nobits
	.sectionflags	@""
	.align	16
	.zero		1024


//--------------------- .nv.shared._ZN7cutlass13device_kernelIN5flash11enable_sm90INS1_16FlashAttnFwdSm90INS1_25CollectiveMainloopFwdSm90ILi2EN4cute5tupleIJNS5_1CILi1EEES8_S8_EEENS6_IJNS7_ILi64EEESA_SA_EEELi512ENS_10bfloat16_tEfNS_4arch4Sm90ELb0ELb1ELb1ELb1ELb0ELb0ELb1ELb0ELb0ELb1ELb1ELb0EEENS1_21CollectiveEpilogueFwdINS6_IJSA_NS7_ILi512EEESA_EEES9_SC_SE_Li256ELb1ELb1ELb1ELb0EEENS1_36VarlenDynamicPersistentTileSchedulerILi64ELi64ELi256ELi128ELb1ELb1ELb1ELb1ELb0ELb1EEEEEEEEEvNT_6ParamsE --------------------------
	.section	.nv.shared._ZN7cutlass13device_kernelIN5flash11enable_sm90INS1_16FlashAttnFwdSm90INS1_25CollectiveMainloopFwdSm90ILi2EN4cute5tupleIJNS5_1CILi1EEES8_S8_EEENS6_IJNS7_ILi64EEESA_SA_EEELi512ENS_10bfloat16_tEfNS_4arch4Sm90ELb0ELb1ELb1ELb1ELb0ELb0ELb1ELb0ELb0ELb1ELb1ELb0EEENS1_21CollectiveEpilogueFwdINS6_IJSA_NS7_ILi512EEESA_EEES9_SC_SE_Li256ELb1ELb1ELb1ELb0EEENS1_36VarlenDynamicPersistentTileSchedulerILi64ELi64ELi256ELi128ELb1ELb1ELb1ELb1ELb0ELb1EEEEEEEEEvNT_6ParamsE,"aw",@nobits
	.sectionflags	@""
	.align	16
	.zero		1024


//--------------------- .nv.shared._ZN7cutlass13device_kernelIN5flash11enable_sm90INS1_16FlashAttnFwdSm90INS1_25CollectiveMainloopFwdSm90ILi2EN4cute5tupleIJNS5_1CILi1EEES8_S8_EEENS6_IJNS7_ILi64EEESA_SA_EEELi512ENS_10bfloat16_tEfNS_4arch4Sm90ELb0ELb1ELb1ELb1ELb0ELb1ELb1ELb0ELb0ELb1ELb1ELb0EEENS1_21CollectiveEpilogueFwdINS6_IJSA_NS7_ILi512EEESA_EEES9_SC_SE_Li256ELb1ELb1ELb1ELb0EEENS1_36VarlenDynamicPersistentTileSchedulerILi64ELi64ELi256ELi128ELb1ELb1ELb1ELb1ELb0ELb1EEEEEEEEEvNT_6ParamsE --------------------------
	.section	.nv.shared._ZN7cutlass13device_kernelIN5flash11enable_sm90INS1_16FlashAttnFwdSm90INS1_25CollectiveMainloopFwdSm90ILi2EN4cute5tupleIJNS5_1CILi1EEES8_S8_EEENS6_IJNS7_ILi64EEESA_SA_EEELi512ENS_10bfloat16_tEfNS_4arch4Sm90ELb0ELb1ELb1ELb1ELb0ELb1ELb1ELb0ELb0ELb1ELb1ELb0EEENS1_21CollectiveEpilogueFwdINS6_IJSA_NS7_ILi512EEESA_EEES9_SC_SE_Li256ELb1ELb1ELb1ELb0EEENS1_36VarlenDynamicPersistentTileSchedulerILi64ELi64ELi256ELi128ELb1ELb1ELb1ELb1ELb0ELb1EEEEEEEEEvNT_6ParamsE,"aw",@nobits
	.sectionflags	@""
	.align	16
	.zero		1024


//--------------------- .nv.shared._ZN7cutlass13device_kernelIN5flash11enable_sm90INS1_16FlashAttnFwdSm90INS1_25CollectiveMainloopFwdSm90ILi2EN4cute5tupleIJNS5_1CILi1EEES8_S8_EEENS6_IJNS7_ILi64EEESA_SA_EEELi512ENS_10bfloat16_tEfNS_4arch4Sm90ELb1ELb0ELb1ELb0ELb0ELb0ELb0ELb0ELb0ELb1ELb1ELb0EEENS1_21CollectiveEpilogueFwdINS6_IJSA_NS7_ILi512EEESA_EEES9_SC_SE_Li256ELb0ELb1ELb1ELb0EEENS1_19SingleTileSchedulerILb0ELb1ELb1ELi64EEEEEEEEEvNT_6ParamsE --------------------------
	.section	.nv.shared._ZN7cutlass13device_kernelIN5flash11enable_sm90INS1_16FlashAttnFwdSm90INS1_25CollectiveMainloopFwdSm90ILi2EN4cute5tupleIJNS5_1CILi1EEES8_S8_EEENS6_IJNS7_ILi64EEESA_SA_EEELi512ENS_10bfloat16_tEfNS_4arch4Sm90ELb1ELb0ELb1ELb0ELb0ELb0ELb0ELb0ELb0ELb1ELb1ELb0EEENS1_21CollectiveEpilogueFwdINS6_IJSA_NS7_ILi512EEESA_EEES9_SC_SE_Li256ELb0ELb1ELb1ELb0EEENS1_19SingleTileSchedulerILb0ELb1ELb1ELi64EEEEEEEEEvNT_6ParamsE,"aw",@nobits
	.sectionflags	@""
	.align	16
	.zero		1024


//--------------------- .nv.shared._ZN7cutlass13device_kernelIN5flash11enable_sm90INS1_16FlashAttnFwdSm90INS1_25CollectiveMainloopFwdSm90ILi2EN4cute5tupleIJNS5_1CILi1EEES8_S8_EEENS6_IJNS7_ILi64EEESA_SA_EEELi512ENS_10bfloat16_tEfNS_4arch4Sm90ELb1ELb0ELb1ELb0ELb0ELb0ELb1ELb0ELb0ELb1ELb1ELb0EEENS1_21CollectiveEpilogueFwdINS6_IJSA_NS7_ILi512EEESA_EEES9_SC_SE_Li256ELb0ELb1ELb1ELb0EEENS1_19SingleTileSchedulerILb0ELb1ELb1ELi64EEEEEEEEEvNT_6ParamsE --------------------------
	.section	.nv.shared._ZN7cutlass13device_kernelIN5flash11enable_sm90INS1_16FlashAttnFwdSm90INS1_25CollectiveMainloopFwdSm90ILi2EN4cute5tupleIJNS5_1CILi1EEES8_S8_EEENS6_IJNS7_ILi64EEESA_SA_EEELi512ENS_10bfloat16_tEfNS_4arch4Sm90ELb1ELb0ELb1ELb0ELb0ELb0ELb1ELb0ELb0ELb1ELb1ELb0EEENS1_21CollectiveEpilogueFwdINS6_IJSA_NS7_ILi512EEESA_EEES9_SC_SE_Li256ELb0ELb1ELb1ELb0EEENS1_19SingleTileSchedulerILb0ELb1ELb1ELi64EEEEEEEEEvNT_6ParamsE,"aw",@nobits
	.sectionflags	@""
	.align	16
	.zero		1024


//--------------------- .nv.shared._ZN7cutlass13device_kernelIN5flash11enable_sm90INS1_16FlashAttnFwdSm90INS1_25CollectiveMainloopFwdSm90ILi2EN4cute5tupleIJNS5_1CILi1EEES8_S8_EEENS6_IJNS7_ILi64EEESA_SA_EEELi512ENS_10bfloat16_tEfNS_4arch4Sm90ELb1ELb0ELb1ELb1ELb0ELb0ELb0ELb0ELb0ELb1ELb1ELb0EEENS1_21CollectiveEpilogueFwdINS6_IJSA_NS7_ILi512EEESA_EEES9_SC_SE_Li256ELb1ELb1ELb1ELb0EEENS1_36VarlenDynamicPersistentTileSchedulerILi64ELi64ELi256ELi128ELb1ELb1ELb1ELb1ELb1ELb1EEEEEEEEEvNT_6ParamsE --------------------------
	.section	.nv.shared._ZN7cutlass13device_kernelIN5flash11enable_sm90INS1_16FlashAttnFwdSm90INS1_25CollectiveMainloopFwdSm90ILi2EN4cute5tupleIJNS5_1CILi1EEES8_S8_EEENS6_IJNS7_ILi64EEESA_SA_EEELi512ENS_10bfloat16_tEfNS_4arch4Sm90ELb1ELb0ELb1ELb1ELb0ELb0ELb0ELb0ELb0ELb1ELb1ELb0EEENS1_21CollectiveEpilogueFwdINS6_IJSA_NS7_ILi512EEESA_EEES9_SC_SE_Li256ELb1ELb1ELb1ELb0EEENS1_36VarlenDynamicPersistentTileSchedulerILi64ELi64ELi256ELi128ELb1ELb1ELb1ELb1ELb1ELb1EEEEEEEEEvNT_6ParamsE,"aw",@nobits
	.sectionflags	@""
	.align	16
	.zero		1024


//--------------------- .nv.shared._ZN7cutlass13device_kernelIN5flash11enable_sm90INS1_16FlashAttnFwdSm90INS1_25CollectiveMainloopFwdSm90ILi2EN4cute5tupleIJNS5_1CILi1EEES8_S8_EEENS6_IJNS7_ILi64EEESA_SA_EEELi512ENS_10bfloat16_tEfNS_4arch4Sm90ELb1ELb0ELb1ELb1ELb0ELb1ELb0ELb0ELb0ELb1ELb1ELb0EEENS1_21CollectiveEpilogueFwdINS6_IJSA_NS7_ILi512EEESA_EEES9_SC_SE_Li256ELb1ELb1ELb1ELb0EEENS1_36VarlenDynamicPersistentTileSchedulerILi64ELi64ELi256ELi128ELb1ELb1ELb1ELb1ELb1ELb1EEEEEEEEEvNT_6ParamsE --------------------------
	.section	.nv.shared._ZN7cutlass13device_kernelIN5flash11enable_sm90INS1_16FlashAttnFwdSm90INS1_25CollectiveMainloopFwdSm90ILi2EN4cute5tupleIJNS5_1CILi1EEES8_S8_EEENS6_IJNS7_ILi64EEESA_SA_EEELi512ENS_10bfloat16_tEfNS_4arch4Sm90ELb1ELb0ELb1ELb1ELb0ELb1ELb0ELb0ELb0ELb1ELb1ELb0EEENS1_21CollectiveEpilogueFwdINS6_IJSA_NS7_ILi512EEESA_EEES9_SC_SE_Li256ELb1ELb1ELb1ELb0EEENS1_36VarlenDynamicPersistentTileSchedulerILi64ELi64ELi256ELi128ELb1ELb1ELb1ELb1ELb1ELb1EEEEEEEEEvNT_6ParamsE,"aw",@nobits
	.sectionflags	@""
	.align	16
	.zero		1024


//--------------------- .nv.shared._ZN7cutlass13device_kernelIN5flash11enable_sm90INS1_16FlashAttnFwdSm90INS1_25CollectiveMainloopFwdSm90ILi2EN4cute5tupleIJNS5_1CILi1EEES8_S8_EEENS6_IJNS7_ILi64EEESA_SA_EEELi512ENS_10bfloat16_tEfNS_4arch4Sm90ELb1ELb0ELb1ELb1ELb0ELb0ELb1ELb0ELb0ELb1ELb1ELb0EEENS1_21CollectiveEpilogueFwdINS6_IJSA_NS7_ILi512EEESA_EEES9_SC_SE_Li256ELb1ELb1ELb1ELb0EEENS1_36VarlenDynamicPersistentTileSchedulerILi64ELi64ELi256ELi128ELb1ELb1ELb1ELb1ELb1ELb1EEEEEEEEEvNT_6ParamsE --------------------------
	.section	.nv.shared._ZN7cutlass13device_kernelIN5flash11enable_sm90INS1_16FlashAttnFwdSm90INS1_25CollectiveMainloopFwdSm90ILi2EN4cute5tupleIJNS5_1CILi1EEES8_S8_EEENS6_IJNS7_ILi64EEESA_SA_EEELi512ENS_10bfloat16_tEfNS_4arch4Sm90ELb1ELb0ELb1ELb1ELb0ELb0ELb1ELb0ELb0ELb1ELb1ELb0EEENS1_21CollectiveEpilogueFwdINS6_IJSA_NS7_ILi512EEESA_EEES9_SC_SE_Li256ELb1ELb1ELb1ELb0EEENS1_36VarlenDynamicPersistentTileSchedulerILi64ELi64ELi256ELi128ELb1ELb1ELb1ELb1ELb1ELb1EEEEEEEEEvNT_6ParamsE,"aw",@nobits
	.sectionflags	@""
	.align	16
	.zero		1024


//--------------------- .nv.shared._ZN7cutlass13device_kernelIN5flash11enable_sm90INS1_16FlashAttnFwdSm90INS1_25CollectiveMainloopFwdSm90ILi2EN4cute5tupleIJNS5_1CILi1EEES8_S8_EEENS6_IJNS7_ILi64EEESA_SA_EEELi512ENS_10bfloat16_tEfNS_4arch4Sm90ELb1ELb0ELb1ELb1ELb0ELb1ELb1ELb0ELb0ELb1ELb1ELb0EEENS1_21CollectiveEpilogueFwdINS6_IJSA_NS7_ILi512EEESA_EEES9_SC_SE_Li256ELb1ELb1ELb1ELb0EEENS1_36VarlenDynamicPersistentTileSchedulerILi64ELi64ELi256ELi128ELb1ELb1ELb1ELb1ELb1ELb1EEEEEEEEEvNT_6ParamsE --------------------------
	.section	.nv.shared._ZN7cutlass13device_kernelIN5flash11enable_sm90INS1_16FlashAttnFwdSm90INS1_25CollectiveMainloopFwdSm90ILi2EN4cute5tupleIJNS5_1CILi1EEES8_S8_EEENS6_IJNS7_ILi64EEESA_SA_EEELi512ENS_10bfloat16_tEfNS_4arch4Sm90ELb1ELb0ELb1ELb1ELb0ELb1ELb1ELb0ELb0ELb1ELb1ELb0EEENS1_21CollectiveEpilogueFwdINS6_IJSA_NS7_ILi512EEESA_EEES9_SC_SE_Li256ELb1ELb1ELb1ELb0EEENS1_36VarlenDynamicPersistentTileSchedulerILi64ELi64ELi256ELi128ELb1ELb1ELb1ELb1ELb1ELb1EEEEEEEEEvNT_6ParamsE,"aw",@nobits
	.sectionflags	@""
	.align	16
	.zero		1024


//--------------------- .nv.shared._ZN7cutlass13device_kernelIN5flash11enable_sm90INS1_16FlashAttnFwdSm90INS1_25CollectiveMainloopFwdSm90ILi2EN4cute5tupleIJNS5_1CILi1EEES8_S8_EEENS6_IJNS7_ILi128EEENS7_ILi96EEENS7_ILi64EEEEEELi256ENS_10bfloat16_tEfNS_4arch4Sm90ELb0ELb0ELb1ELb0ELb0ELb0ELb0ELb1ELb0ELb1ELb1ELb0EEENS1_21CollectiveEpilogueFwdINS6_IJSA_NS7_ILi256EEESB_EEES9_SE_SG_Li256ELb0ELb1ELb1ELb0EEENS1_19SingleTileSchedulerILb0ELb1ELb1ELi128EEEEEEEEEvNT_6ParamsE --------------------------
	.section	.nv.shared._ZN7cutlass13device_kernelIN5flash11enable_sm90INS1_16FlashAttnFwdSm90INS1_25CollectiveMainloopFwdSm90ILi2EN4cute5tupleIJNS5_1CILi1EEES8_S8_EEENS6_IJNS7_ILi128EEENS7_ILi96EEENS7_ILi64EEEEEELi256ENS_10bfloat16_tEfNS_4arch4Sm90ELb0ELb0ELb1ELb0ELb0ELb0ELb0ELb1ELb0ELb1ELb1ELb0EEENS1_21CollectiveEpilogueFwdINS6_IJSA_NS7_ILi256EEESB_EEES9_SE_SG_Li256ELb0ELb1ELb1ELb0EEENS1_19SingleTileSchedulerILb0ELb1ELb1ELi128EEEEEEEEEvNT_6ParamsE,"aw",@nobits
	.sectionflags	@""
	.align	16
	.zero		1024


//--------------------- .nv.shared._ZN7cutlass13device_kernelIN5flash11enable_sm90INS1_16FlashAttnFwdSm90INS1_25CollectiveMainloopFwdSm90ILi2EN4cute5tupleIJNS5_1CILi1EEES8_S8_EEENS6_IJNS7_ILi128EEENS7_ILi96EEENS7_ILi64EEEEEELi256ENS_10bfloat16_tEfNS_4arch4Sm90ELb0ELb0ELb1ELb0ELb0ELb0ELb1ELb1ELb0ELb1ELb1ELb0EEENS1_21CollectiveEpilogueFwdINS6_IJSA_NS7_ILi256EEESB_EEES9_SE_SG_Li256ELb0ELb1ELb1ELb0EEENS1_19SingleTileSchedulerILb0ELb1ELb1ELi128EEEEEEEEEvNT_6ParamsE --------------------------
	.section	.nv.shared._ZN7cutlass13device_kernelIN5flash11enable_sm90INS1_16FlashAttnFwdSm90INS1_25CollectiveMainloopFwdSm90ILi2EN4cute5tupleIJNS5_1CILi1EEES8_S8_EEENS6_IJNS7_ILi128EEENS7_ILi96EEENS7_ILi64EEEEEELi256ENS_10bfloat16_tEfNS_4arch4Sm90ELb0ELb0ELb1ELb0ELb0ELb0ELb1ELb1ELb0ELb1ELb1ELb0EEENS1_21CollectiveEpilogueFwdINS6_IJSA_NS7_ILi256EEESB_EEES9_SE_SG_Li256ELb0ELb1ELb1ELb0EEENS1_19SingleTileSchedulerILb0ELb1ELb1ELi128EEEEEEEEEvNT_6ParamsE,"aw",@nobits
	.sectionflags	@""
	.align	16
	.zero		1024


//--------------------- .nv.shared._ZN7cutlass13device_kernelIN5flash11enable_sm90INS1_16FlashAttnFwdSm90INS1_25CollectiveMainloopFwdSm90ILi2EN4cute5tupleIJNS5_1CILi1EEES8_S8_EEENS6_IJNS7_ILi128EEENS7_ILi96EEENS7_ILi64EEEEEELi256ENS_10bfloat16_tEfNS_4arch4Sm90ELb0ELb0ELb1ELb1ELb0ELb0ELb0ELb1ELb0ELb1ELb1ELb0EEENS1_21CollectiveEpilogueFwdINS6_IJSA_NS7_ILi256EEESB_EEES9_SE_SG_Li256ELb1ELb1ELb1ELb0EEENS1_36VarlenDynamicPersistentTileSchedulerILi128ELi96ELi256ELi128ELb1ELb1ELb1ELb0ELb1ELb1EEEEEEEEEvNT_6ParamsE --------------------------
	.section	.nv.shared._ZN7cutlass13device_kernelIN5flash11enable_sm90INS1_16FlashAttnFwdSm90INS1_25CollectiveMainloopFwdSm90ILi2EN4cute5tupleIJNS5_1CILi1EEES8_S8_EEENS6_IJNS7_ILi128EEENS7_ILi96EEENS7_ILi64EEEEEELi256ENS_10bfloat16_tEfNS_4arch4Sm90ELb0ELb0ELb1ELb1ELb0ELb0ELb0ELb1ELb0ELb1ELb1ELb0EEENS1_21CollectiveEpilogueFwdINS6_IJSA_NS7_ILi256EEESB_EEES9_SE_SG_Li256ELb1ELb1ELb1ELb0EEENS1_36VarlenDynamicPersistentTileSchedulerILi128ELi96ELi256ELi128ELb1ELb1ELb1ELb0ELb1ELb1EEEEEEEEEvNT_6ParamsE,"aw",@nobits
	.sectionflags	@""
	.align	16
	.zero		1024


//--------------------- .nv.shared._ZN7cutlass13device_kernelIN5flash11enable_sm90INS1_16FlashAttnFwdSm90INS1_25CollectiveMainloopFwdSm90ILi2EN4cute5tupleIJNS5_1CILi1EEES8_S8_EEENS6_IJNS7_ILi128EEENS7_ILi96EEENS7_ILi64EEEEEELi256ENS_10bfloat16_tEfNS_4arch4Sm90ELb0ELb0ELb1ELb1ELb0ELb1ELb0ELb1ELb0ELb1ELb1ELb0EEENS1_21CollectiveEpilogueFwdINS6_IJSA_NS7_ILi256EEESB_EEES9_SE_SG_Li256ELb1ELb1ELb1ELb0EEENS1_36VarlenDynamicPersistentTileSchedulerILi128ELi96ELi256ELi128ELb1ELb1ELb1ELb0ELb1ELb1EEEEEEEEEvNT_6ParamsE --------------------------
	.section	.nv.shared._ZN7cutlass13device_kernelIN5flash11enable_sm90INS1_16FlashAttnFwdSm90INS1_25CollectiveMainloopFwdSm90ILi2EN4cute5tupleIJNS5_1CILi1EEES8_S8_EEENS6_IJNS7_ILi128EEENS7_ILi96EEENS7_ILi64EEEEEELi256ENS_10bfloat16_tEfNS_4arch4Sm90ELb0ELb0ELb1ELb1ELb0ELb1ELb0ELb1ELb0ELb1ELb1ELb0EEENS1_21CollectiveEpilogueFwdINS6_IJSA_NS7_ILi256EEESB_EEES9_SE_SG_Li256ELb1ELb1ELb1ELb0EEENS1_36VarlenDynamicPersistentTileSchedulerILi128ELi96ELi256ELi128ELb1ELb1ELb1ELb0ELb1ELb1EEEEEEEEEvNT_6ParamsE,"aw",@nobits
	.sectionflags	@""
	.align	16
	.zero		1024


//--------------------- .nv.shared._ZN7cutlass13device_kernelIN5flash11enable_sm90INS1_16FlashAttnFwdSm90INS1_25CollectiveMainloopFwdSm90ILi2EN4cute5tupleIJNS5_1CILi1EEES8_S8_EEENS6_IJNS7_ILi128EEENS7_ILi96EEENS7_ILi64EEEEEELi256ENS_10bfloat16_tEfNS_4arch4Sm90ELb0ELb0ELb1ELb1ELb0ELb0ELb1ELb1ELb0ELb1ELb1ELb0EEENS1_21CollectiveEpilogueFwdINS6_IJSA_NS7_ILi256EEESB_EEES9_SE_SG_Li256ELb1ELb1ELb1ELb0EEENS1_36VarlenDynamicPersistentTileSchedulerILi128ELi96ELi256ELi128ELb1ELb1ELb1ELb0ELb1ELb1EEEEEEEEEvNT_6ParamsE --------------------------
	.section	.nv.shared._ZN7cutlass13device_kernelIN5flash11enable_sm90INS1_16FlashAttnFwdSm90INS1_25CollectiveMainloopFwdSm90ILi2EN4cute5tupleIJNS5_1CILi1EEES8_S8_EEENS6_IJNS7_ILi128EEENS7_ILi96EEENS7_ILi64EEEEEELi256ENS_10bfloat16_tEfNS_4arch4Sm90ELb0ELb0ELb1ELb1ELb0ELb0ELb1ELb1ELb0ELb1ELb1ELb0EEENS1_21CollectiveEpilogueFwdINS6_IJSA_NS7_ILi256EEESB_EEES9_SE_SG_Li256ELb1ELb1ELb1ELb0EEENS1_36VarlenDynamicPersistentTileSchedulerILi128ELi96ELi256ELi128ELb1ELb1ELb1ELb0ELb1ELb1EEEEEEEEEvNT_6ParamsE,"aw",@nobits
	.sectionflags	@""
	.align	16
	.zero		1024


//--------------------- .nv.shared._ZN7cutlass13device_kernelIN5flash11enable_sm90INS1_16FlashAttnFwdSm90INS1_25CollectiveMainloopFwdSm90ILi2EN4cute5tupleIJNS5_1CILi1EEES8_S8_EEENS6_IJNS7_ILi128EEENS7_ILi96EEENS7_ILi64EEEEEELi256ENS_10bfloat16_tEfNS_4arch4Sm90ELb0ELb0ELb1ELb1ELb0ELb1ELb1ELb1ELb0ELb1ELb1ELb0EEENS1_21CollectiveEpilogueFwdINS6_IJSA_NS7_ILi256EEESB_EEES9_SE_SG_Li256ELb1ELb1ELb1ELb0EEENS1_36VarlenDynamicPersistentTileSchedulerILi128ELi96ELi256ELi128ELb1ELb1ELb1ELb0ELb1ELb1EEEEEEEEEvNT_6ParamsE --------------------------
	.section	.nv.shared._ZN7cutlass13device_kernelIN5flash11enable_sm90INS1_16FlashAttnFwdSm90INS1_25CollectiveMainloopFwdSm90ILi2EN4cute5tupleIJNS5_1CILi1EEES8_S8_EEENS6_IJNS7_ILi128EEENS7_ILi96EEENS7_ILi64EEEEEELi256ENS_10bfloat16_tEfNS_4arch4Sm90ELb0ELb0ELb1ELb1ELb0ELb1ELb1ELb1ELb0ELb1ELb1ELb0EEENS1_21CollectiveEpilogueFwdINS6_IJSA_NS7_ILi256EEESB_EEES9_SE_SG_Li256ELb1ELb1ELb1ELb0EEENS1_36VarlenDynamicPersistentTileSchedulerILi128ELi96ELi256ELi128ELb1ELb1ELb1ELb0ELb1ELb1EEEEEEEEEvNT_6ParamsE,"aw",@nobits
	.sectionflags	@""
	.align	16
	.zero		1024


//--------------------- .nv.shared._ZN7cutlass13device_kernelIN5flash11enable_sm90INS1_16FlashAttnFwdSm90INS1_25CollectiveMainloopFwdSm90ILi2EN4cute5tupleIJNS5_1CILi1EEES8_S8_EEENS6_IJNS7_ILi128EEENS7_ILi96EEENS7_ILi64EEEEEELi256ENS_10bfloat16_tEfNS_4arch4Sm90ELb0ELb1ELb1ELb0ELb0ELb0ELb0ELb1ELb0ELb1ELb1ELb0EEENS1_21CollectiveEpilogueFwdINS6_IJSA_NS7_ILi256EEESB_EEES9_SE_SG_Li256ELb0ELb1ELb1ELb0EEENS1_19SingleTileSchedulerILb0ELb1ELb1ELi128EEEEEEEEEvNT_6ParamsE --------------------------
	.section	.nv.shared._ZN7cutlass13device_kernelIN5flash11enable_sm90INS1_16FlashAttnFwdSm90INS1_25CollectiveMainloopFwdSm90ILi2EN4cute5tupleIJNS5_1CILi1EEES8_S8_EEENS6_IJNS7_ILi128EEENS7_ILi96EEENS7_ILi64EEEEEELi256ENS_10bfloat16_tEfNS_4arch4Sm90ELb0ELb1ELb1ELb0ELb0ELb0ELb0ELb1ELb0ELb1ELb1ELb0EEENS1_21CollectiveEpilogueFwdINS6_IJSA_NS7_ILi256EEESB_EEES9_SE_SG_Li256ELb0ELb1ELb1ELb0EEENS1_19SingleTileSchedulerILb0ELb1ELb1ELi128EEEEEEEEEvNT_6ParamsE,"aw",@nobits
	.sectionflags	@""
	.align	16
	.zero		1024


//--------------------- .nv.shared._ZN7cutlass13device_kernelIN5flash11enable_sm90INS1_16FlashAttnFwdSm90INS1_25CollectiveMainloopFwdSm90ILi2EN4cute5tupleIJNS5_1CILi1EEES8_S8_EEENS6_IJNS7_ILi128EEENS7_ILi96EEENS7_ILi64EEEEEELi256ENS_10bfloat16_tEfNS_4arch4Sm90ELb0ELb1ELb1ELb0ELb0ELb0ELb1ELb1ELb0ELb1ELb1ELb0EEENS1_21CollectiveEpilogueFwdINS6_IJSA_NS7_ILi256EEESB_EEES9_SE_SG_Li256ELb0ELb1ELb1ELb0EEENS1_19SingleTileSchedulerILb0ELb1ELb1ELi128EEEEEEEEEvNT_6ParamsE --------------------------
	.section	.nv.shared._ZN7cutlass13device_kernelIN5flash11enable_sm90INS1_16FlashAttnFwdSm90INS1_25CollectiveMainloopFwdSm90ILi2EN4cute5tupleIJNS5_1CILi1EEES8_S8_EEENS6_IJNS7_ILi128EEENS7_ILi96EEENS7_ILi64EEEEEELi256ENS_10bfloat16_tEfNS_4arch4Sm90ELb0ELb1ELb1ELb0ELb0ELb0ELb1ELb1ELb0ELb1ELb1ELb0EEENS1_21CollectiveEpilogueFwdINS6_IJSA_NS7_ILi256EEESB_EEES9_SE_SG_Li256ELb0ELb1ELb1ELb0EEENS1_19SingleTileSchedulerILb0ELb1ELb1ELi128EEEEEEEEEvNT_6ParamsE,"aw",@nobits
	.sectionflags	@""
	.align	16
	.zero		1024


//--------------------- .nv.shared._ZN7cutlass13device_kernelIN5flash11enable_sm90INS1_16FlashAttnFwdSm90INS1_25CollectiveMainloopFwdSm90ILi2EN4cute5tupleIJNS5_1CILi1EEES8_S8_EEENS6_IJNS7_ILi128EEENS7_ILi96EEENS7_ILi64EEEEEELi256ENS_10bfloat16_tEfNS_4arch4Sm90ELb0ELb1ELb1ELb1ELb0ELb0ELb0ELb1ELb0ELb1ELb1ELb0EEENS1_21CollectiveEpilogueFwdINS6_IJSA_NS7_ILi256EEESB_EEES9_SE_SG_Li256ELb1ELb1ELb1ELb0EEENS1_36VarlenDynamicPersistentTileSchedulerILi128ELi96ELi256ELi128ELb1ELb1ELb1ELb1ELb0ELb1EEEEEEEEEvNT_6ParamsE --------------------------
	.section	.nv.shared._ZN7cutlass13device_kernelIN5flash11enable_sm90INS1_16FlashAttnFwdSm90INS1_25CollectiveMainloopFwdSm90ILi2EN4cute5tupleIJNS5_1CILi1EEES8_S8_EEENS6_IJNS7_ILi128EEENS7_ILi96EEENS7_ILi64EEEEEELi256ENS_10bfloat16_tEfNS_4arch4Sm90ELb0ELb1ELb1ELb1ELb0ELb0ELb0ELb1ELb0ELb1ELb1ELb0EEENS1_21CollectiveEpilogueFwdINS6_IJSA_NS7_ILi256EEESB_EEES9_SE_SG_Li256ELb1ELb1ELb1ELb0EEENS1_36VarlenDynamicPersistentTileSchedulerILi128ELi96ELi256ELi128ELb1ELb1ELb1ELb1ELb0ELb1EEEEEEEEEvNT_6ParamsE,"aw",@nobits
	.sectionflags	@""
	.align	16
	.zero		1024


//--------------------- .nv.shared._ZN7cutlass13device_kernelIN5flash11enable_sm90INS1_16FlashAttnFwdSm90INS1_25CollectiveMainloopFwdSm90ILi2EN4cute5tupleIJNS5_1CILi1EEES8_S8_EEENS6_IJNS7_ILi128EEENS7_ILi96EEENS7_ILi64EEEEEELi256ENS_10bfloat16_tEfNS_4arch4Sm90ELb0ELb1ELb1ELb1ELb0ELb1ELb0ELb1ELb0ELb1ELb1ELb0EEENS1_21CollectiveEpilogueFwdINS6_IJSA_NS7_ILi256EEESB_EEES9_SE_SG_Li256ELb1ELb1ELb1ELb0EEENS1_36VarlenDynamicPersistentTileSchedulerILi128ELi96ELi256ELi128ELb1ELb1ELb1ELb1ELb0ELb1EEEEEEEEEvNT_6ParamsE --------------------------
	.section	.nv.shared._ZN7cutlass13device_kernelIN5flash11enable_sm90INS1_16FlashAttnFwdSm90INS1_25CollectiveMainloopFwdSm90ILi2EN4cute5tupleIJNS5_1CILi1EEES8_S8_EEENS6_IJNS7_ILi128EEENS7_ILi96EEENS7_ILi64EEEEEELi256ENS_10bfloat16_tEfNS_4arch4Sm90ELb0ELb1ELb1ELb1ELb0ELb1ELb0ELb1ELb0ELb1ELb1ELb0EEENS1_21CollectiveEpilogueFwdINS6_IJSA_NS7_ILi256EEESB_EEES9_SE_SG_Li256ELb1ELb1ELb1ELb0EEENS1_36VarlenDynamicPersistentTileSchedulerILi128ELi96ELi256ELi128ELb1ELb1ELb1ELb1ELb0ELb1EEEEEEEEEvNT_6ParamsE,"aw",@nobits
	.sectionflags	@""
	.align	16
	.zero		1024


//--------------------- .nv.shared._ZN7cutlass13device_kernelIN5flash11enable_sm90INS1_16FlashAttnFwdSm90INS1_25CollectiveMainloopFwdSm90ILi2EN4cute5tupleIJNS5_1CILi1EEES8_S8_EEENS6_IJNS7_ILi128EEENS7_ILi96EEENS7_ILi64EEEEEELi256ENS_10bfloat16_tEfNS_4arch4Sm90ELb0ELb1ELb1ELb1ELb0ELb0ELb1ELb1ELb0ELb1ELb1ELb0EEENS1_21CollectiveEpilogueFwdINS6_IJSA_NS7_ILi256EEESB_EEES9_SE_SG_Li256ELb1ELb1ELb1ELb0EEENS1_36VarlenDynamicPersistentTileSchedulerILi128ELi96ELi256ELi128ELb1ELb1ELb1ELb1ELb0ELb1EEEEEEEEEvNT_6ParamsE --------------------------
	.section	.nv.shared._ZN7cutlass13device_kernelIN5flash11enable_sm90INS1_16FlashAttnFwdSm90INS1_25CollectiveMainloopFwdSm90ILi2EN4cute5tupleIJNS5_1CILi1EEES8_S8_EEENS6_IJNS7_ILi128EEENS7_ILi96EEENS7_ILi64EEEEEELi256ENS_10bfloat16_tEfNS_4arch4Sm90ELb0ELb1ELb1ELb1ELb0ELb0ELb1ELb1ELb0ELb1ELb1ELb0EEENS1_21CollectiveEpilogueFwdINS6_IJSA_NS7_ILi256EEESB_EEES9_SE_SG_Li256ELb1ELb1ELb1ELb0EEENS1_36VarlenDynamicPersistentTileSchedulerILi128ELi96ELi256ELi128ELb1ELb1ELb1ELb1ELb0ELb1EEEEEEEEEvNT_6ParamsE,"aw",@nobits
	.sectionflags	@""
	.align	16
	.zero		1024


//--------------------- .nv.shared._ZN7cutlass13device_kernelIN5flash11enable_sm90INS1_16FlashAttnFwdSm90INS1_25CollectiveMainloopFwdSm90ILi2EN4cute5tupleIJNS5_1CILi1EEES8_S8_EEENS6_IJNS7_ILi128EEENS7_ILi96EEENS7_ILi64EEEEEELi256ENS_10bfloat16_tEfNS_4arch4Sm90ELb0ELb1ELb1ELb1ELb0ELb1ELb1ELb1ELb0ELb1ELb1ELb0EEENS1_21CollectiveEpilogueFwdINS6_IJSA_NS7_ILi256EEESB_EEES9_SE_SG_Li256ELb1ELb1ELb1ELb0EEENS1_36VarlenDynamicPersistentTileSchedulerILi128ELi96ELi256ELi128ELb1ELb1ELb1ELb1ELb0ELb1EEEEEEEEEvNT_6ParamsE --------------------------
	.section	.nv.shared._ZN7cutlass13device_kernelIN5flash11enable_sm90INS1_16FlashAttnFwdSm90INS1_25CollectiveMainloopFwdSm90ILi2EN4cute5tupleIJNS5_1CILi1EEES8_S8_EEENS6_IJNS7_ILi128EEENS7_ILi96EEENS7_ILi64EEEEEELi256ENS_10bfloat16_tEfNS_4arch4Sm90ELb0ELb1ELb1ELb1ELb0ELb1ELb1ELb1ELb0ELb1ELb1ELb0EEENS1_21CollectiveEpilogueFwdINS6_IJSA_NS7_ILi256EEESB_EEES9_SE_SG_Li256ELb1ELb1ELb1ELb0EEENS1_36VarlenDynamicPersistentTileSchedulerILi128ELi96ELi256ELi128ELb1ELb1ELb1ELb1ELb0ELb1EEEEEEEEEvNT_6ParamsE,"aw",@nobits
	.sectionflags	@""
	.align	16
	.zero		1024


//--------------------- .nv.shared._ZN7cutlass13device_kernelIN5flash11enable_sm90INS1_16FlashAttnFwdSm90INS1_25CollectiveMainloopFwdSm90ILi2EN4cute5tupleIJNS5_1CILi1EEES8_S8_EEENS6_IJNS7_ILi128EEENS7_ILi96EEENS7_ILi64EEEEEELi256ENS_10bfloat16_tEfNS_4arch4Sm90ELb1ELb0ELb1ELb0ELb0ELb0ELb0ELb1ELb0ELb1ELb1ELb0EEENS1_21CollectiveEpilogueFwdINS6_IJSA_NS7_ILi256EEESB_EEES9_SE_SG_Li256ELb0ELb1ELb1ELb0EEENS1_19SingleTileSchedulerILb0ELb1ELb1ELi128EEEEEEEEEvNT_6ParamsE --------------------------
	.section	.nv.shared._ZN7cutlass13device_kernelIN5flash11enable_sm90INS1_16FlashAttnFwdSm90INS1_25CollectiveMainloopFwdSm90ILi2EN4cute5tupleIJNS5_1CILi1EEES8_S8_EEENS6_IJNS7_ILi128EEENS7_ILi96EEENS7_ILi64EEEEEELi256ENS_10bfloat16_tEfNS_4arch4Sm90ELb1ELb0ELb1ELb0ELb0ELb0ELb0ELb1ELb0ELb1ELb1ELb0EEENS1_21CollectiveEpilogueFwdINS6_IJSA_NS7_ILi256EEESB_EEES9_SE_SG_Li256ELb0ELb1ELb1ELb0EEENS1_19SingleTileSchedulerILb0ELb1ELb1ELi128EEEEEEEEEvNT_6ParamsE,"aw",@nobits
	.sectionflags	@""
	.align	16
	.zero		1024


//--------------------- .nv.shared._ZN7cutlass13device_kernelIN5flash11enable_sm90INS1_16FlashAttnFwdSm90INS1_25CollectiveMainloopFwdSm90ILi2EN4cute5tupleIJNS5_1CILi1EEES8_S8_EEENS6_IJNS7_ILi128EEENS7_ILi96EEENS7_ILi64EEEEEELi256ENS_10bfloat16_tEfNS_4arch4Sm90ELb1ELb0ELb1ELb0ELb0ELb0ELb1ELb1ELb0ELb1ELb1ELb0EEENS1_21CollectiveEpilogueFwdINS6_IJSA_NS7_ILi256EEESB_EEES9_SE_SG_Li256ELb0ELb1ELb1ELb0EEENS1_19SingleTileSchedulerILb0ELb1ELb1ELi128EEEEEEEEEvNT_6ParamsE --------------------------
	.section	.nv.shared._ZN7cutlass13device_kernelIN5flash11enable_sm90INS1_16FlashAttnFwdSm90INS1_25CollectiveMainloopFwdSm90ILi2EN4cute5tupleIJNS5_1CILi1EEES8_S8_EEENS6_IJNS7_ILi128EEENS7_ILi96EEENS7_ILi64EEEEEELi256ENS_10bfloat16_tEfNS_4arch4Sm90ELb1ELb0ELb1ELb0ELb0ELb0ELb1ELb1ELb0ELb1ELb1ELb0EEENS1_21CollectiveEpilogueFwdINS6_IJSA_NS7_ILi256EEESB_EEES9_SE_SG_Li256ELb0ELb1ELb1ELb0EEENS1_19SingleTileSchedulerILb0ELb1ELb1ELi128EEEEEEEEEvNT_6ParamsE,"aw",@nobits
	.sectionflags	@""
	.align	16
	.zero		1024


//--------------------- .nv.shared._ZN7cutlass13device_kernelIN5flash11enable_sm90INS1_16FlashAttnFwdSm90INS1_25CollectiveMainloopFwdSm90ILi2EN4cute5tupleIJNS5_1CILi1EEES8_S8_EEENS6_IJNS7_ILi128EEENS7_ILi96EEENS7_ILi64EEEEEELi256ENS_10bfloat16_tEfNS_4arch4Sm90ELb1ELb0ELb1ELb1ELb0ELb0ELb0ELb1ELb0ELb1ELb1ELb0EEENS1_21CollectiveEpilogueFwdINS6_IJSA_NS7_ILi256EEESB_EEES9_SE_SG_Li256ELb1ELb1ELb1ELb0EEENS1_36VarlenDynamicPersistentTileSchedulerILi128ELi96ELi256ELi128ELb1ELb1ELb1ELb1ELb1ELb1EEEEEEEEEvNT_6ParamsE --------------------------
	.section	.nv.shared._ZN7cutlass13device_kernelIN5flash11enable_sm90INS1_16FlashAttnFwdSm90INS1_25CollectiveMainloopFwdSm90ILi2EN4cute5tupleIJNS5_1CILi1EEES8_S8_EEENS6_IJNS7_ILi128EEENS7_ILi96EEENS7_ILi64EEEEEELi256ENS_10bfloat16_tEfNS_4arch4Sm90ELb1ELb0ELb1ELb1ELb0ELb0ELb0ELb1ELb0ELb1ELb1ELb0EEENS1_21CollectiveEpilogueFwdINS6_IJSA_NS7_ILi256EEESB_EEES9_SE_SG_Li256ELb1ELb1ELb1ELb0EEENS1_36VarlenDynamicPersistentTileSchedulerILi128ELi96ELi256ELi128ELb1ELb1ELb1ELb1ELb1ELb1EEEEEEEEEvNT_6ParamsE,"aw",@nobits
	.sectionflags	@""
	.align	16
	.zero		1024


//--------------------- .nv.shared._ZN7cutlass13device_kernelIN5flash11enable_sm90INS1_16FlashAttnFwdSm90INS1_25CollectiveMainloopFwdSm90ILi2EN4cute5tupleIJNS5_1CILi1EEES8_S8_EEENS6_IJNS7_ILi128EEENS7_ILi96EEENS7_ILi64EEEEEELi256ENS_10bfloat16_tEfNS_4arch4Sm90ELb1ELb0ELb1ELb1ELb0ELb1ELb0ELb1ELb0ELb1ELb1ELb0EEENS1_21CollectiveEpilogueFwdINS6_IJSA_NS7_ILi256EEESB_EEES9_SE_SG_Li256ELb1ELb1ELb1ELb0EEENS1_36VarlenDynamicPersistentTileSchedulerILi128ELi96ELi256ELi128ELb1ELb1ELb1ELb1ELb1ELb1EEEEEEEEEvNT_6ParamsE --------------------------
	.section	.nv.shared._ZN7cutlass13device_kernelIN5flash11enable_sm90INS1_16FlashAttnFwdSm90INS1_25CollectiveMainloopFwdSm90ILi2EN4cute5tupleIJNS5_1CILi1EEES8_S8_EEENS6_IJNS7_ILi128EEENS7_ILi96EEENS7_ILi64EEEEEELi256ENS_10bfloat16_tEfNS_4arch4Sm90ELb1ELb0ELb1ELb1ELb0ELb1ELb0ELb1ELb0ELb1ELb1ELb0EEENS1_21CollectiveEpilogueFwdINS6_IJSA_NS7_ILi256EEESB_EEES9_SE_SG_Li256ELb1ELb1ELb1ELb0EEENS1_36VarlenDynamicPersistentTileSchedulerILi128ELi96ELi256ELi128ELb1ELb1ELb1ELb1ELb1ELb1EEEEEEEEEvNT_6ParamsE,"aw",@nobits
	.sectionflags	@""
	.align	16
	.zero		1024


//--------------------- .nv.shared._ZN7cutlass13device_kernelIN5flash11enable_sm90INS1_16FlashAttnFwdSm90INS1_25CollectiveMainloopFwdSm90ILi2EN4cute5tupleIJNS5_1CILi1EEES8_S8_EEENS6_IJNS7_ILi128EEENS7_ILi96EEENS7_ILi64EEEEEELi256ENS_10bfloat16_tEfNS_4arch4Sm90ELb1ELb0ELb1ELb1ELb0ELb0ELb1ELb1ELb0ELb1ELb1ELb0EEENS1_21CollectiveEpilogueFwdINS6_IJSA_NS7_ILi256EEESB_EEES9_SE_SG_Li256ELb1ELb1ELb1ELb0EEENS1_36VarlenDynamicPersistentTileSchedulerILi128ELi96ELi256ELi128ELb1ELb1ELb1ELb1ELb1ELb1EEEEEEEEEvNT_6ParamsE --------------------------
	.section	.nv.shared._ZN7cutlass13device_kernelIN5flash11enable_sm90INS1_16FlashAttnFwdSm90INS1_25CollectiveMainloopFwdSm90ILi2EN4cute5tupleIJNS5_1CILi1EEES8_S8_EEENS6_IJNS7_ILi128EEENS7_ILi96EEENS7_ILi64EEEEEELi256ENS_10bfloat16_tEfNS_4arch4Sm90ELb1ELb0ELb1ELb1ELb0ELb0ELb1ELb1ELb0ELb1ELb1ELb0EEENS1_21CollectiveEpilogueFwdINS6_IJSA_NS7_ILi256EEESB_EEES9_SE_SG_Li256ELb1ELb1ELb1ELb0EEENS1_36VarlenDynamicPersistentTileSchedulerILi128ELi96ELi256ELi128ELb1ELb1ELb1ELb1ELb1ELb1EEEEEEEEEvNT_6ParamsE,"aw",@nobits
	.sectionflags	@""
	.align	16
	.zero		1024


//--------------------- .nv.shared._ZN7cutlass13device_kernelIN5flash11enable_sm90INS1_16FlashAttnFwdSm90INS1_25CollectiveMainloopFwdSm90ILi2EN4cute5tupleIJNS5_1CILi1EEES8_S8_EEENS6_IJNS7_ILi128EEENS7_ILi96EEENS7_ILi64EEEEEELi256ENS_10bfloat16_tEfNS_4arch4Sm90ELb1ELb0ELb1ELb1ELb0ELb1ELb1ELb1ELb0ELb1ELb1ELb0EEENS1_21CollectiveEpilogueFwdINS6_IJSA_NS7_ILi256EEESB_EEES9_SE_SG_Li256ELb1ELb1ELb1ELb0EEENS1_36VarlenDynamicPersistentTileSchedulerILi128ELi96ELi256ELi128ELb1ELb1ELb1ELb1ELb1ELb1EEEEEEEEEvNT_6ParamsE --------------------------
	.section	.nv.shared._ZN7cutlass13device_kernelIN5flash11enable_sm90INS1_16FlashAttnFwdSm90INS1_25CollectiveMainloopFwdSm90ILi2EN4cute5tupleIJNS5_1CILi1EEES8_S8_EEENS6_IJNS7_ILi128EEENS7_ILi96EEENS7_ILi64EEEEEELi256ENS_10bfloat16_tEfNS_4arch4Sm90ELb1ELb0ELb1ELb1ELb0ELb1ELb1ELb1ELb0ELb1ELb1ELb0EEENS1_21CollectiveEpilogueFwdINS6_IJSA_NS7_ILi256EEESB_EEES9_SE_SG_Li256ELb1ELb1ELb1ELb0EEENS1_36VarlenDynamicPersistentTileSchedulerILi128ELi96ELi256ELi128ELb1ELb1ELb1ELb1ELb1ELb1EEEEEEEEEvNT_6ParamsE,"aw",@nobits
	.sectionflags	@""
	.align	16
	.zero		1024


//--------------------- .nv.constant0._ZN7cutlass13device_kernelIN5flash11enable_sm90INS1_16FlashAttnFwdSm90INS1_25CollectiveMainloopFwdSm90ILi2EN4cute5tupleIJNS5_1CILi1EEES8_S8_EEENS6_IJNS7_ILi128EEESA_NS7_ILi192EEEEEELi128ENS_10bfloat16_tEfNS_4arch4Sm90ELb0ELb0ELb1ELb0ELb0ELb0ELb0ELb1ELb1ELb1ELb1ELb0EEENS1_21CollectiveEpilogueFwdINS6_IJSA_SA_SA_EEES9_SD_SF_Li256ELb0ELb1ELb1ELb0EEENS1_19SingleTileSchedulerILb0ELb1ELb1ELi128EEEEEEEEEvNT_6ParamsE --------------------------
	.section	.nv.constant0._ZN7cutlass13device_kernelIN5flash11enable_sm90INS1_16FlashAttnFwdSm90INS1_25CollectiveMainloopFwdSm90ILi2EN4cute5tupleIJNS5_1CILi1EEES8_S8_EEENS6_IJNS7_ILi128EEESA_NS7_ILi192EEEEEELi128ENS_10bfloat16_tEfNS_4arch4Sm90ELb0ELb0ELb1ELb0ELb0ELb0ELb0ELb1ELb1ELb1ELb1ELb0EEENS1_21CollectiveEpilogueFwdINS6_IJSA_SA_SA_EEES9_SD_SF_Li256ELb0ELb1ELb1ELb0EEENS1_19SingleTileSchedulerILb0ELb1ELb1ELi128EEEEEEEEEvNT_6ParamsE,"a",@progbits
	.sectionflags	@""
	.align	4
.nv.constant0._ZN7cutlass13device_kernelIN5flash11enable_sm90INS1_16FlashAttnFwdSm90INS1_25CollectiveMainloopFwdSm90ILi2EN4cute5tupleIJNS5_1CILi1EEES8_S8_EEENS6_IJNS7_ILi128EEESA_NS7_ILi192EEEEEELi128ENS_10bfloat16_tEfNS_4arch4Sm90ELb0ELb0ELb1ELb0ELb0ELb0ELb0ELb1ELb1ELb1ELb1ELb0EEENS1_21CollectiveEpilogueFwdINS6_IJSA_SA_SA_EEES9_SD_SF_Li256ELb0ELb1ELb1ELb0EEENS1_19SingleTileSchedulerILb0ELb1ELb1ELi128EEEEEEEEEvNT_6ParamsE:
	.zero		3200


//--------------------- .nv.constant0._ZN7cutlass13device_kernelIN5flash11enable_sm90INS1_16FlashAttnFwdSm90INS1_25CollectiveMainloopFwdSm90ILi2EN4cute5tupleIJNS5_1CILi1EEES8_S8_EEENS6_IJNS7_ILi128EEESA_NS7_ILi192EEEEEELi128ENS_10bfloat16_tEfNS_4arch4Sm90ELb0ELb0ELb1ELb1ELb0ELb0ELb0ELb1ELb1ELb1ELb1ELb0EEENS1_21CollectiveEpilogueFwdINS6_IJSA_SA_SA_EEES9_SD_SF_Li256ELb1ELb1ELb1ELb0EEENS1_36VarlenDynamicPersistentTileSchedulerILi128ELi128ELi256ELi128ELb1ELb1ELb1ELb0ELb1ELb1EEEEEEEEEvNT_6ParamsE --------------------------
	.section	.nv.constant0._ZN7cutlass13device_kernelIN5flash11enable_sm90INS1_16FlashAttnFwdSm90INS1_25CollectiveMainloopFwdSm90ILi2EN4cute5tupleIJNS5_1CILi1EEES8_S8_EEENS6_IJNS7_ILi128EEESA_NS7_ILi192EEEEEELi128ENS_10bfloat16_tEfNS_4arch4Sm90ELb0ELb0ELb1ELb1ELb0ELb0ELb0ELb1ELb1ELb1ELb1ELb0EEENS1_21CollectiveEpilogueFwdINS6_IJSA_SA_SA_EEES9_SD_SF_Li256ELb1ELb1ELb1ELb0EEENS1_36VarlenDynamicPersistentTileSchedulerILi128ELi128ELi256ELi128ELb1ELb1ELb1ELb0ELb1ELb1EEEEEEEEEvNT_6ParamsE,"a",@progbits
	.sectionflags	@""
	.align	4
.nv.constant0._ZN7cutlass13device_kernelIN5flash11enable_sm90INS1_16FlashAttnFwdSm90INS1_25CollectiveMainloopFwdSm90ILi2EN4cute5tupleIJNS5_1CILi1EEES8_S8_EEENS6_IJNS7_ILi128EEESA_NS7_ILi192EEEEEELi128ENS_10bfloat16_tEfNS_4arch4Sm90ELb0ELb0ELb1ELb1ELb0ELb0ELb0ELb1ELb1ELb1ELb1ELb0EEENS1_21CollectiveEpilogueFwdINS6_IJSA_SA_SA_EEES9_SD_SF_Li256ELb1ELb1ELb1ELb0EEENS1_36VarlenDynamicPersistentTileSchedulerILi128ELi128ELi256ELi128ELb1ELb1ELb1ELb0ELb1ELb1EEEEEEEEEvNT_6ParamsE:
	.zero		3328


//--------------------- .nv.constant0._ZN7cutlass13device_kernelIN5flash11enable_sm90INS1_16FlashAttnFwdSm90INS1_25CollectiveMainloopFwdSm90ILi2EN4cute5tupleIJNS5_1CILi1EEES8_S8_EEENS6_IJNS7_ILi128EEESA_NS7_ILi192EEEEEELi128ENS_10bfloat16_tEfNS_4arch4Sm90ELb0ELb0ELb1ELb1ELb0ELb1ELb0ELb1ELb1ELb1ELb1ELb0EEENS1_21CollectiveEpilogueFwdINS6_IJSA_SA_SA_EEES9_SD_SF_Li256ELb1ELb1ELb1ELb0EEENS1_36VarlenDynamicPersistentTileSchedulerILi128ELi128ELi256ELi128ELb1ELb1ELb1ELb0ELb1ELb1EEEEEEEEEvNT_6ParamsE --------------------------
	.section	.nv.constant0._ZN7cutlass13device_kernelIN5flash11enable_sm90INS1_16FlashAttnFwdSm90INS1_25CollectiveMainloopFwdSm90ILi2EN4cute5tupleIJNS5_1CILi1EEES8_S8_EEENS6_IJNS7_ILi128EEESA_NS7_ILi192EEEEEELi128ENS_10bfloat16_tEfNS_4arch4Sm90ELb0ELb0ELb1ELb1ELb0ELb1ELb0ELb1ELb1ELb1ELb1ELb0EEENS1_21CollectiveEpilogueFwdINS6_IJSA_SA_SA_EEES9_SD_SF_Li256ELb1ELb1ELb1ELb0EEENS1_36VarlenDynamicPersistentTileSchedulerILi128ELi128ELi256ELi128ELb1ELb1ELb1ELb0ELb1ELb1EEEEEEEEEvNT_6ParamsE,"a",@progbits
	.sectionflags	@""
	.align	4
.nv.constant0._ZN7cutlass13device_kernelIN5flash11enable_sm90INS1_16FlashAttnFwdSm90INS1_25CollectiveMainloopFwdSm90ILi2EN4cute5tupleIJNS5_1CILi1EEES8_S8_EEENS6_IJNS7_ILi128EEESA_NS7_ILi192EEEEEELi128ENS_10bfloat16_tEfNS_4arch4Sm90ELb0ELb0ELb1ELb1ELb0ELb1ELb0ELb1ELb1ELb1ELb1ELb0EEENS1_21CollectiveEpilogueFwdINS6_IJSA_SA_SA_EEES9_SD_SF_Li256ELb1ELb1ELb1ELb0EEENS1_36VarlenDynamicPersistentTileSchedulerILi128ELi128ELi256ELi128ELb1ELb1ELb1ELb0ELb1ELb1EEEEEEEEEvNT_6ParamsE:
	.zero		3328


//--------------------- .nv.constant0._ZN7cutlass13device_kernelIN5flash11enable_sm90INS1_16FlashAttnFwdSm90INS1_25CollectiveMainloopFwdSm90ILi2EN4cute5tupleIJNS5_1CILi1EEES8_S8_EEENS6_IJNS7_ILi128EEENS7_ILi96EEENS7_ILi192EEEEEELi128ENS_10bfloat16_tEfNS_4arch4Sm90ELb0ELb1ELb1ELb0ELb0ELb0ELb0ELb1ELb1ELb1ELb1ELb0EEENS1_21CollectiveEpilogueFwdINS6_IJSA_SA_SB_EEES9_SE_SG_Li256ELb0ELb1ELb1ELb0EEENS1_19SingleTileSchedulerILb0ELb1ELb1ELi128EEEEEEEEEvNT_6ParamsE --------------------------
	.section	.nv.constant0._ZN7cutlass13device_kernelIN5flash11enable_sm90INS1_16FlashAttnFwdSm90INS1_25CollectiveMainloopFwdSm90ILi2EN4cute5tupleIJNS5_1CILi1EEES8_S8_EEENS6_IJNS7_ILi128EEENS7_ILi96EEENS7_ILi192EEEEEELi128ENS_10bfloat16_tEfNS_4arch4Sm90ELb0ELb1ELb1ELb0ELb0ELb0ELb0ELb1ELb1ELb1ELb1ELb0EEENS1_21CollectiveEpilogueFwdINS6_IJSA_SA_SB_EEES9_SE_SG_Li256ELb0ELb1ELb1ELb0EEENS1_19SingleTileSchedulerILb0ELb1ELb1ELi128EEEEEEEEEvNT_6ParamsE,"a",@progbits
	.sectionflags	@""
	.align	4
.nv.constant0._ZN7cutlass13device_kernelIN5flash11enable_sm90INS1_16FlashAttnFwdSm90INS1_25CollectiveMainloopFwdSm90ILi2EN4cute5tupleIJNS5_1CILi1EEES8_S8_EEENS6_IJNS7_ILi128EEENS7_ILi96EEENS7_ILi192EEEEEELi128ENS_10bfloat16_tEfNS_4arch4Sm90ELb0ELb1ELb1ELb0ELb0ELb0ELb0ELb1ELb1ELb1ELb1ELb0EEENS1_21CollectiveEpilogueFwdINS6_IJSA_SA_SB_EEES9_SE_SG_Li256ELb0ELb1ELb1ELb0EEENS1_19SingleTileSchedulerILb0ELb1ELb1ELi128EEEEEEEEEvNT_6ParamsE:
	.zero		3200


//--------------------- .nv.constant0._ZN7cutlass13device_kernelIN5flash11enable_sm90INS1_16FlashAttnFwdSm90INS1_25CollectiveMainloopFwdSm90ILi2EN4cute5tupleIJNS5_1CILi1EEES8_S8_EEENS6_IJNS7_ILi128EEENS7_ILi96EEENS7_ILi192EEEEEELi128ENS_10bfloat16_tEfNS_4arch4Sm90ELb0ELb1ELb1ELb1ELb0ELb0ELb0ELb1ELb1ELb1ELb1ELb0EEENS1_21CollectiveEpilogueFwdINS6_IJSA_SA_SB_EEES9_SE_SG_Li256ELb1ELb1ELb1ELb0EEENS1_36VarlenDynamicPersistentTileSchedulerILi128ELi96ELi256ELi128ELb1ELb1ELb1ELb1ELb0ELb1EEEEEEEEEvNT_6ParamsE --------------------------
	.section	.nv.constant0._ZN7cutlass13device_kernelIN5flash11enable_sm90INS1_16FlashAttnFwdSm90INS1_25CollectiveMainloopFwdSm90ILi2EN4cute5tupleIJNS5_1CILi1EEES8_S8_EEENS6_IJNS7_ILi128EEENS7_ILi96EEENS7_ILi192EEEEEELi128ENS_10bfloat16_tEfNS_4arch4Sm90ELb0ELb1ELb1ELb1ELb0ELb0ELb0ELb1ELb1ELb1ELb1ELb0EEENS1_21CollectiveEpilogueFwdINS6_IJSA_SA_SB_EEES9_SE_SG_Li256ELb1ELb1ELb1ELb0EEENS1_36VarlenDynamicPersistentTileSchedulerILi128ELi96ELi256ELi128ELb1ELb1ELb1ELb1ELb0ELb1EEEEEEEEEvNT_6ParamsE,"a",@progbits
	.sectionflags	@""
	.align	4
.nv.constant0._ZN7cutlass13device_kernelIN5flash11enable_sm90INS1_16FlashAttnFwdSm90INS1_25CollectiveMainloopFwdSm90ILi2EN4cute5tupleIJNS5_1CILi1EEES8_S8_EEENS6_IJNS7_ILi128EEENS7_ILi96EEENS7_ILi192EEEEEELi128ENS_10bfloat16_tEfNS_4arch4Sm90ELb0ELb1ELb1ELb1ELb0ELb0ELb0ELb1ELb1ELb1ELb1ELb0EEENS1_21CollectiveEpilogueFwdINS6_IJSA_SA_SB_EEES9_SE_SG_Li256ELb1ELb1ELb1ELb0EEENS1_36VarlenDynamicPersistentTileSchedulerILi128ELi96ELi256ELi128ELb1ELb1ELb1ELb1ELb0ELb1EEEEEEEEEvNT_6ParamsE:
	.zero		3328


//--------------------- .nv.constant0._ZN7cutlass13device_kernelIN5flash11enable_sm90INS1_16FlashAttnFwdSm90INS1_25CollectiveMainloopFwdSm90ILi2EN4cute5tupleIJNS5_1CILi1EEES8_S8_EEENS6_IJNS7_ILi128EEENS7_ILi96EEENS7_ILi192EEEEEELi128ENS_10bfloat16_tEfNS_4arch4Sm90ELb0ELb1ELb1ELb1ELb0ELb1ELb0ELb1ELb1ELb1ELb1ELb0EEENS1_21CollectiveEpilogueFwdINS6_IJSA_SA_SB_EEES9_SE_SG_Li256ELb1ELb1ELb1ELb0EEENS1_36VarlenDynamicPersistentTileSchedulerILi128ELi96ELi256ELi128ELb1ELb1ELb1ELb1ELb0ELb1EEEEEEEEEvNT_6ParamsE --------------------------
	.section	.nv.constant0._ZN7cutlass13device_kernelIN5flash11enable_sm90INS1_16FlashAttnFwdSm90INS1_25CollectiveMainloopFwdSm90ILi2EN4cute5tupleIJNS5_1CILi1EEES8_S8_EEENS6_IJNS7_ILi128EEENS7_ILi96EEENS7_ILi192EEEEEELi128ENS_10bfloat16_tEfNS_4arch4Sm90ELb0ELb1ELb1ELb1ELb0ELb1ELb0ELb1ELb1ELb1ELb1ELb0EEENS1_21CollectiveEpilogueFwdINS6_IJSA_SA_SB_EEES9_SE_SG_Li256ELb1ELb1ELb1ELb0EEENS1_36VarlenDynamicPersistentTileSchedulerILi128ELi96ELi256ELi128ELb1ELb1ELb1ELb1ELb0ELb1EEEEEEEEEvNT_6ParamsE,"a",@progbits
	.sectionflags	@""
	.align	4
.nv.constant0._ZN7cutlass13device_kernelIN5flash11enable_sm90INS1_16FlashAttnFwdSm90INS1_25CollectiveMainloopFwdSm90ILi2EN4cute5tupleIJNS5_1CILi1EEES8_S8_EEENS6_IJNS7_ILi128EEENS7_ILi96EEENS7_ILi192EEEEEELi128ENS_10bfloat16_tEfNS_4arch4Sm90ELb0ELb1ELb1ELb1ELb0ELb1ELb0ELb1ELb1ELb1ELb1ELb0EEENS1_21CollectiveEpilogueFwdINS6_IJSA_SA_SB_EEES9_SE_SG_Li256ELb1ELb1ELb1ELb0EEENS1_36VarlenDynamicPersistentTileSchedulerILi128ELi96ELi256ELi128ELb1ELb1ELb1ELb1ELb0ELb1EEEEEEEEEvNT_6ParamsE:
	.zero		3328


//--------------------- .nv.constant0._ZN7cutlass13device_kernelIN5flash11enable_sm90INS1_16FlashAttnFwdSm90INS1_25CollectiveMainloopFwdSm90ILi2EN4cute5tupleIJNS5_1CILi1EEES8_S8_EEENS6_IJNS7_ILi128EEESA_NS7_ILi192EEEEEELi128ENS_10bfloat16_tEfNS_4arch4Sm90ELb1ELb0ELb1ELb0ELb0ELb0ELb0ELb1ELb1ELb1ELb1ELb0EEENS1_21CollectiveEpilogueFwdINS6_IJSA_SA_SA_EEES9_SD_SF_Li256ELb0ELb1ELb1ELb0EEENS1_19SingleTileSchedulerILb0ELb1ELb1ELi128EEEEEEEEEvNT_6ParamsE --------------------------
	.section	.nv.constant0._ZN7cutlass13device_kernelIN5flash11enable_sm90INS1_16FlashAttnFwdSm90INS1_25CollectiveMainloopFwdSm90ILi2EN4cute5tupleIJNS5_1CILi1EEES8_S8_EEENS6_IJNS7_ILi128EEESA_NS7_ILi192EEEEEELi128ENS_10bfloat16_tEfNS_4arch4Sm90ELb1ELb0ELb1ELb0ELb0ELb0ELb0ELb1ELb1ELb1ELb1ELb0EEENS1_21CollectiveEpilogueFwdINS6_IJSA_SA_SA_EEES9_SD_SF_Li256ELb0ELb1ELb1ELb0EEENS1_19SingleTileSchedulerILb0ELb1ELb1ELi128EEEEEEEEEvNT_6ParamsE,"a",@progbits
	.sectionflags	@""
	.align	4
.nv.constant0._ZN7cutlass13device_kernelIN5flash11enable_sm90INS1_16FlashAttnFwdSm90INS1_25CollectiveMainloopFwdSm90ILi2EN4cute5tupleIJNS5_1CILi1EEES8_S8_EEENS6_IJNS7_ILi128EEESA_NS7_ILi192EEEEEELi128ENS_10bfloat16_tEfNS_4arch4Sm90ELb1ELb0ELb1ELb0ELb0ELb0ELb0ELb1ELb1ELb1ELb1ELb0EEENS1_21CollectiveEpilogueFwdINS6_IJSA_SA_SA_EEES9_SD_SF_Li256ELb0ELb1ELb1ELb0EEENS1_19SingleTileSchedulerILb0ELb1ELb1ELi128EEEEEEEEEvNT_6ParamsE:
	.zero		3200


//--------------------- .nv.constant0._ZN7cutlass13device_kernelIN5flash11enable_sm90INS1_16FlashAttnFwdSm90INS1_25CollectiveMainloopFwdSm90ILi2EN4cute5tupleIJNS5_1CILi1EEES8_S8_EEENS6_IJNS7_ILi128EEESA_NS7_ILi192EEEEEELi128ENS_10bfloat16_tEfNS_4arch4Sm90ELb1ELb0ELb1ELb1ELb0ELb0ELb0ELb1ELb1ELb1ELb1ELb0EEENS1_21CollectiveEpilogueFwdINS6_IJSA_SA_SA_EEES9_SD_SF_Li256ELb1ELb1ELb1ELb0EEENS1_36VarlenDynamicPersistentTileSchedulerILi128ELi128ELi256ELi128ELb1ELb1ELb1ELb1ELb1ELb1EEEEEEEEEvNT_6ParamsE --------------------------
	.section	.nv.constant0._ZN7cutlass13device_kernelIN5flash11enable_sm90INS1_16FlashAttnFwdSm90INS1_25CollectiveMainloopFwdSm90ILi2EN4cute5tupleIJNS5_1CILi1EEES8_S8_EEENS6_IJNS7_ILi128EEESA_NS7_ILi192EEEEEELi128ENS_10bfloat16_tEfNS_4arch4Sm90ELb1ELb0ELb1ELb1ELb0ELb0ELb0ELb1ELb1ELb1ELb1ELb0EEENS1_21CollectiveEpilogueFwdINS6_IJSA_SA_SA_EEES9_SD_SF_Li256ELb1ELb1ELb1ELb0EEENS1_36VarlenDynamicPersistentTileSchedulerILi128ELi128ELi256ELi128ELb1ELb1ELb1ELb1ELb1ELb1EEEEEEEEEvNT_6ParamsE,"a",@progbits
	.sectionflags	@""
	.align	4
.nv.constant0._ZN7cutlass13device_kernelIN5flash11enable_sm90INS1_16FlashAttnFwdSm90INS1_25CollectiveMainloopFwdSm90ILi2EN4cute5tupleIJNS5_1CILi1EEES8_S8_EEENS6_IJNS7_ILi128EEESA_NS7_ILi192EEEEEELi128ENS_10bfloat16_tEfNS_4arch4Sm90ELb1ELb0ELb1ELb1ELb0ELb0ELb0ELb1ELb1ELb1ELb1ELb0EEENS1_21CollectiveEpilogueFwdINS6_IJSA_SA_SA_EEES9_SD_SF_Li256ELb1ELb1ELb1ELb0EEENS1_36VarlenDynamicPersistentTileSchedulerILi128ELi128ELi256ELi128ELb1ELb1ELb1ELb1ELb1ELb1EEEEEEEEEvNT_6ParamsE:
	.zero		3328


//--------------------- .nv.constant0._ZN7cutlass13device_kernelIN5flash11enable_sm90INS1_16FlashAttnFwdSm90INS1_25CollectiveMainloopFwdSm90ILi2EN4cute5tupleIJNS5_1CILi1EEES8_S8_EEENS6_IJNS7_ILi128EEESA_NS7_ILi192EEEEEELi128ENS_10bfloat16_tEfNS_4arch4Sm90ELb1ELb0ELb1ELb1ELb0ELb1ELb0ELb1ELb1ELb1ELb1ELb0EEENS1_21CollectiveEpilogueFwdINS6_IJSA_SA_SA_EEES9_SD_SF_Li256ELb1ELb1ELb1ELb0EEENS1_36VarlenDynamicPersistentTileSchedulerILi128ELi128ELi256ELi128ELb1ELb1ELb1ELb1ELb1ELb1EEEEEEEEEvNT_6ParamsE --------------------------
	.section	.nv.constant0._ZN7cutlass13device_kernelIN5flash11enable_sm90INS1_16FlashAttnFwdSm90INS1_25CollectiveMainloopFwdSm90ILi2EN4cute5tupleIJNS5_1CILi1EEES8_S8_EEENS6_IJNS7_ILi128EEESA_NS7_ILi192EEEEEELi128ENS_10bfloat16_tEfNS_4arch4Sm90ELb1ELb0ELb1ELb1ELb0ELb1ELb0ELb1ELb1ELb1ELb1ELb0EEENS1_21CollectiveEpilogueFwdINS6_IJSA_SA_SA_EEES9_SD_SF_Li256ELb1ELb1ELb1ELb0EEENS1_36VarlenDynamicPersistentTileSchedulerILi128ELi128ELi256ELi128ELb1ELb1ELb1ELb1ELb1ELb1EEEEEEEEEvNT_6ParamsE,"a",@progbits
	.sectionflags	@""
	.align	4
.nv.constant0._ZN7cutlass13device_kernelIN5flash11enable_sm90INS1_16FlashAttnFwdSm90INS1_25CollectiveMainloopFwdSm90ILi2EN4cute5tupleIJNS5_1CILi1EEES8_S8_EEENS6_IJNS7_ILi128EEESA_NS7_ILi192EEEEEELi128ENS_10bfloat16_tEfNS_4arch4Sm90ELb1ELb0ELb1ELb1ELb0ELb1ELb0ELb1ELb1ELb1ELb1ELb0EEENS1_21CollectiveEpilogueFwdINS6_IJSA_SA_SA_EEES9_SD_SF_Li256ELb1ELb1ELb1ELb0EEENS1_36VarlenDynamicPersistentTileSchedulerILi128ELi128ELi256ELi128ELb1ELb1ELb1ELb1ELb1ELb1EEEEEEEEEvNT_6ParamsE:
	.zero		3328


//--------------------- .nv.constant0._ZN7cutlass13device_kernelIN5flash11enable_sm90INS1_16FlashAttnFwdSm90INS1_25CollectiveMainloopFwdSm90ILi2EN4cute5tupleIJNS5_1CILi1EEES8_S8_EEENS6_IJNS7_ILi64EEESA_SA_EEELi512ENS_10bfloat16_tEfNS_4arch4Sm90ELb0ELb0ELb1ELb0ELb0ELb0ELb0ELb0ELb0ELb1ELb1ELb0EEENS1_21CollectiveEpilogueFwdINS6_IJSA_NS7_ILi512EEESA_EEES9_SC_SE_Li256ELb0ELb1ELb1ELb0EEENS1_19SingleTileSchedulerILb0ELb1ELb1ELi64EEEEEEEEEvNT_6ParamsE --------------------------
	.section	.nv.constant0._ZN7cutlass13device_kernelIN5flash11enable_sm90INS1_16FlashAttnFwdSm90INS1_25CollectiveMainloopFwdSm90ILi2EN4cute5tupleIJNS5_1CILi1EEES8_S8_EEENS6_IJNS7_ILi64EEESA_SA_EEELi512ENS_10bfloat16_tEfNS_4arch4Sm90ELb0ELb0ELb1ELb0ELb0ELb0ELb0ELb0ELb0ELb1ELb1ELb0EEENS1_21CollectiveEpilogueFwdINS6_IJSA_NS7_ILi512EEESA_EEES9_SC_SE_Li256ELb0ELb1ELb1ELb0EEENS1_19SingleTileSchedulerILb0ELb1ELb1ELi64EEEEEEEEEvNT_6ParamsE,"a",@progbits
	.sectionflags	@""
	.align	4
.nv.constant0._ZN7cutlass13device_kernelIN5flash11enable_sm90INS1_16FlashAttnFwdSm90INS1_25CollectiveMainloopFwdSm90ILi2EN4cute5tupleIJNS5_1CILi1EEES8_S8_EEENS6_IJNS7_ILi64EEESA_SA_EEELi512ENS_10bfloat16_tEfNS_4arch4Sm90ELb0ELb0ELb1ELb0ELb0ELb0ELb0ELb0ELb0ELb1ELb1ELb0EEENS1_21CollectiveEpilogueFwdINS6_IJSA_NS7_ILi512EEESA_EEES9_SC_SE_Li256ELb0ELb1ELb1ELb0EEENS1_19SingleTileSchedulerILb0ELb1ELb1ELi64EEEEEEEEEvNT_6ParamsE:
	.zero		3200


//--------------------- .nv.constant0._ZN7cutlass13device_kernelIN5flash11enable_sm90INS1_16FlashAttnFwdSm90INS1_25CollectiveMainloopFwdSm90ILi2EN4cute5tupleIJNS5_1CILi1EEES8_S8_EEENS6_IJNS7_ILi64EEESA_SA_EEELi512ENS_10bfloat16_tEfNS_4arch4Sm90ELb0ELb0ELb1ELb0ELb0ELb0ELb1ELb0ELb0ELb1ELb1ELb0EEENS1_21CollectiveEpilogueFwdINS6_IJSA_NS7_ILi512EEESA_EEES9_SC_SE_Li256ELb0ELb1ELb1ELb0EEENS1_19SingleTileSchedulerILb0ELb1ELb1ELi64EEEEEEEEEvNT_6ParamsE --------------------------
	.section	.nv.constant0._ZN7cutlass13device_kernelIN5flash11enable_sm90INS1_16FlashAttnFwdSm90INS1_25CollectiveMainloopFwdSm90ILi2EN4cute5tupleIJNS5_1CILi1EEES8_S8_EEENS6_IJNS7_ILi64EEESA_SA_EEELi512ENS_10bfloat16_tEfNS_4arch4Sm90ELb0ELb0ELb1ELb0ELb0ELb0ELb1ELb0ELb0ELb1ELb1ELb0EEENS1_21CollectiveEpilogueFwdINS6_IJSA_NS7_ILi512EEESA_EEES9_SC_SE_Li256ELb0ELb1ELb1ELb0EEENS1_19SingleTileSchedulerILb0ELb1ELb1ELi64EEEEEEEEEvNT_6ParamsE,"a",@progbits
	.sectionflags	@""
	.align	4
.nv.constant0._ZN7cutlass13device_kernelIN5flash11enable_sm90INS1_16FlashAttnFwdSm90INS1_25CollectiveMainloopFwdSm90ILi2EN4cute5tupleIJNS5_1CILi1EEES8_S8_EEENS6_IJNS7_ILi64EEESA_SA_EEELi512ENS_10bfloat16_tEfNS_4arch4Sm90ELb0ELb0ELb1ELb0ELb0ELb0ELb1ELb0ELb0ELb1ELb1ELb0EEENS1_21CollectiveEpilogueFwdINS6_IJSA_NS7_ILi512EEESA_EEES9_SC_SE_Li256ELb0ELb1ELb1ELb0EEENS1_19SingleTileSchedulerILb0ELb1ELb1ELi64EEEEEEEEEvNT_6ParamsE:
	.zero		3456


//--------------------- .nv.constant0._ZN7cutlass13device_kernelIN5flash11enable_sm90INS1_16FlashAttnFwdSm90INS1_25CollectiveMainloopFwdSm90ILi2EN4cute5tupleIJNS5_1CILi1EEES8_S8_EEENS6_IJNS7_ILi64EEESA_SA_EEELi512ENS_10bfloat16_tEfNS_4arch4Sm90ELb0ELb0ELb1ELb1ELb0ELb0ELb0ELb0ELb0ELb1ELb1ELb0EEENS1_21CollectiveEpilogueFwdINS6_IJSA_NS7_ILi512EEESA_EEES9_SC_SE_Li256ELb1ELb1ELb1ELb0EEENS1_36VarlenDynamicPersistentTileSchedulerILi64ELi64ELi256ELi128ELb1ELb1ELb1ELb0ELb1ELb1EEEEEEEEEvNT_6ParamsE --------------------------
	.section	.nv.constant0._ZN7cutlass13device_kernelIN5flash11enable_sm90INS1_16FlashAttnFwdSm90INS1_25CollectiveMainloopFwdSm90ILi2EN4cute5tupleIJNS5_1CILi1EEES8_S8_EEENS6_IJNS7_ILi64EEESA_SA_EEELi512ENS_10bfloat16_tEfNS_4arch4Sm90ELb0ELb0ELb1ELb1ELb0ELb0ELb0ELb0ELb0ELb1ELb1ELb0EEENS1_21CollectiveEpilogueFwdINS6_IJSA_NS7_ILi512EEESA_EEES9_SC_SE_Li256ELb1ELb1ELb1ELb0EEENS1_36VarlenDynamicPersistentTileSchedulerILi64ELi64ELi256ELi128ELb1ELb1ELb1ELb0ELb1ELb1EEEEEEEEEvNT_6ParamsE,"a",@progbits
	.sectionflags	@""
	.align	4
.nv.constant0._ZN7cutlass13device_kernelIN5flash11enable_sm90INS1_16FlashAttnFwdSm90INS1_25CollectiveMainloopFwdSm90ILi2EN4cute5tupleIJNS5_1CILi1EEES8_S8_EEENS6_IJNS7_ILi64EEESA_SA_EEELi512ENS_10bfloat16_tEfNS_4arch4Sm90ELb0ELb0ELb1ELb1ELb0ELb0ELb0ELb0ELb0ELb1ELb1ELb0EEENS1_21CollectiveEpilogueFwdINS6_IJSA_NS7_ILi512EEESA_EEES9_SC_SE_Li256ELb1ELb1ELb1ELb0EEENS1_36VarlenDynamicPersistentTileSchedulerILi64ELi64ELi256ELi128ELb1ELb1ELb1ELb0ELb1ELb1EEEEEEEEEvNT_6ParamsE:
	.zero		3328


//--------------------- .nv.constant0._ZN7cutlass13device_kernelIN5flash11enable_sm90INS1_16FlashAttnFwdSm90INS1_25CollectiveMainloopFwdSm90ILi2EN4cute5tupleIJNS5_1CILi1EEES8_S8_EEENS6_IJNS7_ILi64EEESA_SA_EEELi512ENS_10bfloat16_tEfNS_4arch4Sm90ELb0ELb0ELb1ELb1ELb0ELb1ELb0ELb0ELb0ELb1ELb1ELb0EEENS1_21CollectiveEpilogueFwdINS6_IJSA_NS7_ILi512EEESA_EEES9_SC_SE_Li256ELb1ELb1ELb1ELb0EEENS1_36VarlenDynamicPersistentTileSchedulerILi64ELi64ELi256ELi128ELb1ELb1ELb1ELb0ELb1ELb1EEEEEEEEEvNT_6ParamsE --------------------------
	.section	.nv.constant0._ZN7cutlass13device_kernelIN5flash11enable_sm90INS1_16FlashAttnFwdSm90INS1_25CollectiveMainloopFwdSm90ILi2EN4cute5tupleIJNS5_1CILi1EEES8_S8_EEENS6_IJNS7_ILi64EEESA_SA_EEELi512ENS_10bfloat16_tEfNS_4arch4Sm90ELb0ELb0ELb1ELb1ELb0ELb1ELb0ELb0ELb0ELb1ELb1ELb0EEENS1_21CollectiveEpilogueFwdINS6_IJSA_NS7_ILi512EEESA_EEES9_SC_SE_Li256ELb1ELb1ELb1ELb0EEENS1_36VarlenDynamicPersistentTileSchedulerILi64ELi64ELi256ELi128ELb1ELb1ELb1ELb0ELb1ELb1EEEEEEEEEvNT_6ParamsE,"a",@progbits
	.sectionflags	@""
	.align	4
.nv.constant0._ZN7cutlass13device_kernelIN5flash11enable_sm90INS1_16FlashAttnFwdSm90INS1_25CollectiveMainloopFwdSm90ILi2EN4cute5tupleIJNS5_1CILi1EEES8_S8_EEENS6_IJNS7_ILi64EEESA_SA_EEELi512ENS_10bfloat16_tEfNS_4arch4Sm90ELb0ELb0ELb1ELb1ELb0ELb1ELb0ELb0ELb0ELb1ELb1ELb0EEENS1_21CollectiveEpilogueFwdINS6_IJSA_NS7_ILi512EEESA_EEES9_SC_SE_Li256ELb1ELb1ELb1ELb0EEENS1_36VarlenDynamicPersistentTileSchedulerILi64ELi64ELi256ELi128ELb1ELb1ELb1ELb0ELb1ELb1EEEEEEEEEvNT_6ParamsE:
	.zero		3328


//--------------------- .nv.constant0._ZN7cutlass13device_kernelIN5flash11enable_sm90INS1_16FlashAttnFwdSm90INS1_25CollectiveMainloopFwdSm90ILi2EN4cute5tupleIJNS5_1CILi1EEES8_S8_EEENS6_IJNS7_ILi64EEESA_SA_EEELi512ENS_10bfloat16_tEfNS_4arch4Sm90ELb0ELb0ELb1ELb1ELb0ELb0ELb1ELb0ELb0ELb1ELb1ELb0EEENS1_21CollectiveEpilogueFwdINS6_IJSA_NS7_ILi512EEESA_EEES9_SC_SE_Li256ELb1ELb1ELb1ELb0EEENS1_36VarlenDynamicPersistentTileSchedulerILi64ELi64ELi256ELi128ELb1ELb1ELb1ELb0ELb1ELb1EEEEEEEEEvNT_6ParamsE --------------------------
	.section	.nv.constant0._ZN7cutlass13device_kernelIN5flash11enable_sm90INS1_16FlashAttnFwdSm90INS1_25CollectiveMainloopFwdSm90ILi2EN4cute5tupleIJNS5_1CILi1EEES8_S8_EEENS6_IJNS7_ILi64EEESA_SA_EEELi512ENS_10bfloat16_tEfNS_4arch4Sm90ELb0ELb0ELb1ELb1ELb0ELb0ELb1ELb0ELb0ELb1ELb1ELb0EEENS1_21CollectiveEpilogueFwdINS6_IJSA_NS7_ILi512EEESA_EEES9_SC_SE_Li256ELb1ELb1ELb1ELb0EEENS1_36VarlenDynamicPersistentTileSchedulerILi64ELi64ELi256ELi128ELb1ELb1ELb1ELb0ELb1ELb1EEEEEEEEEvNT_6ParamsE,"a",@progbits
	.sectionflags	@""
	.align	4
.nv.constant0._ZN7cutlass13device_kernelIN5flash11enable_sm90INS1_16FlashAttnFwdSm90INS1_25CollectiveMainloopFwdSm90ILi2EN4cute5tupleIJNS5_1CILi1EEES8_S8_EEENS6_IJNS7_ILi64EEESA_SA_EEELi512ENS_10bfloat16_tEfNS_4arch4Sm90ELb0ELb0ELb1ELb1ELb0ELb0ELb1ELb0ELb0ELb1ELb1ELb0EEENS1_21CollectiveEpilogueFwdINS6_IJSA_NS7_ILi512EEESA_EEES9_SC_SE_Li256ELb1ELb1ELb1ELb0EEENS1_36VarlenDynamicPersistentTileSchedulerILi64ELi64ELi256ELi128ELb1ELb1ELb1ELb0ELb1ELb1EEEEEEEEEvNT_6ParamsE:
	.zero		3584


//--------------------- .nv.constant0._ZN7cutlass13device_kernelIN5flash11enable_sm90INS1_16FlashAttnFwdSm90INS1_25CollectiveMainloopFwdSm90ILi2EN4cute5tupleIJNS5_1CILi1EEES8_S8_EEENS6_IJNS7_ILi64EEESA_SA_EEELi512ENS_10bfloat16_tEfNS_4arch4Sm90ELb0ELb0ELb1ELb1ELb0ELb1ELb1ELb0ELb0ELb1ELb1ELb0EEENS1_21CollectiveEpilogueFwdINS6_IJSA_NS7_ILi512EEESA_EEES9_SC_SE_Li256ELb1ELb1ELb1ELb0EEENS1_36VarlenDynamicPersistentTileSchedulerILi64ELi64ELi256ELi128ELb1ELb1ELb1ELb0ELb1ELb1EEEEEEEEEvNT_6ParamsE --------------------------
	.section	.nv.constant0._ZN7cutlass13device_kernelIN5flash11enable_sm90INS1_16FlashAttnFwdSm90INS1_25CollectiveMainloopFwdSm90ILi2EN4cute5tupleIJNS5_1CILi1EEES8_S8_EEENS6_IJNS7_ILi64EEESA_SA_EEELi512ENS_10bfloat16_tEfNS_4arch4Sm90ELb0ELb0ELb1ELb1ELb0ELb1ELb1ELb0ELb0ELb1ELb1ELb0EEENS1_21CollectiveEpilogueFwdINS6_IJSA_NS7_ILi512EEESA_EEES9_SC_SE_Li256ELb1ELb1ELb1ELb0EEENS1_36VarlenDynamicPersistentTileSchedulerILi64ELi64ELi256ELi128ELb1ELb1ELb1ELb0ELb1ELb1EEEEEEEEEvNT_6ParamsE,"a",@progbits
	.sectionflags	@""
	.align	4
.nv.constant0._ZN7cutlass13device_kernelIN5flash11enable_sm90INS1_16FlashAttnFwdSm90INS1_25CollectiveMainloopFwdSm90ILi2EN4cute5tupleIJNS5_1CILi1EEES8_S8_EEENS6_IJNS7_ILi64EEESA_SA_EEELi512ENS_10bfloat16_tEfNS_4arch4Sm90ELb0ELb0ELb1ELb1ELb0ELb1ELb1ELb0ELb0ELb1ELb1ELb0EEENS1_21CollectiveEpilogueFwdINS6_IJSA_NS7_ILi512EEESA_EEES9_SC_SE_Li256ELb1ELb1ELb1ELb0EEENS1_36VarlenDynamicPersistentTileSchedulerILi64ELi64ELi256ELi128ELb1ELb1ELb1ELb0ELb1ELb1EEEEEEEEEvNT_6ParamsE:
	.zero		3584


//--------------------- .nv.constant0._ZN7cutlass13device_kernelIN5flash11enable_sm90INS1_16FlashAttnFwdSm90INS1_25CollectiveMainloopFwdSm90ILi2EN4cute5tupleIJNS5_1CILi1EEES8_S8_EEENS6_IJNS7_ILi64EEESA_SA_EEELi512ENS_10bfloat16_tEfNS_4arch4Sm90ELb0ELb1ELb1ELb0ELb0ELb0ELb0ELb0ELb0ELb1ELb1ELb0EEENS1_21CollectiveEpilogueFwdINS6_IJSA_NS7_ILi512EEESA_EEES9_SC_SE_Li256ELb0ELb1ELb1ELb0EEENS1_19SingleTileSchedulerILb0ELb1ELb1ELi64EEEEEEEEEvNT_6ParamsE --------------------------
	.section	.nv.constant0._ZN7cutlass13device_kernelIN5flash11enable_sm90INS1_16FlashAttnFwdSm90INS1_25CollectiveMainloopFwdSm90ILi2EN4cute5tupleIJNS5_1CILi1EEES8_S8_EEENS6_IJNS7_ILi64EEESA_SA_EEELi512ENS_10bfloat16_tEfNS_4arch4Sm90ELb0ELb1ELb1ELb0ELb0ELb0ELb0ELb0ELb0ELb1ELb1ELb0EEENS1_21CollectiveEpilogueFwdINS6_IJSA_NS7_ILi512EEESA_EEES9_SC_SE_Li256ELb0ELb1ELb1ELb0EEENS1_19SingleTileSchedulerILb0ELb1ELb1ELi64EEEEEEEEEvNT_6ParamsE,"a",@progbits
	.sectionflags	@""
	.align	4
.nv.constant0._ZN7cutlass13device_kernelIN5flash11enable_sm90INS1_16FlashAttnFwdSm90INS1_25CollectiveMainloopFwdSm90ILi2EN4cute5tupleIJNS5_1CILi1EEES8_S8_EEENS6_IJNS7_ILi64EEESA_SA_EEELi512ENS_10bfloat16_tEfNS_4arch4Sm90ELb0ELb1ELb1ELb0ELb0ELb0ELb0ELb0ELb0ELb1ELb1ELb0EEENS1_21CollectiveEpilogueFwdINS6_IJSA_NS7_ILi512EEESA_EEES9_SC_SE_Li256ELb0ELb1ELb1ELb0EEENS1_19SingleTileSchedulerILb0ELb1ELb1ELi64EEEEEEEEEvNT_6ParamsE:
	.zero		3200


//--------------------- .nv.constant0._ZN7cutlass13device_kernelIN5flash11enable_sm90INS1_16FlashAttnFwdSm90INS1_25CollectiveMainloopFwdSm90ILi2EN4cute5tupleIJNS5_1CILi1EEES8_S8_EEENS6_IJNS7_ILi64EEESA_SA_EEELi512ENS_10bfloat16_tEfNS_4arch4Sm90ELb0ELb1ELb1ELb0ELb0ELb0ELb1ELb0ELb0ELb1ELb1ELb0EEENS1_21CollectiveEpilogueFwdINS6_IJSA_NS7_ILi512EEESA_EEES9_SC_SE_Li256ELb0ELb1ELb1ELb0EEENS1_19SingleTileSchedulerILb0ELb1ELb1ELi64EEEEEEEEEvNT_6ParamsE --------------------------
	.section	.nv.constant0._ZN7cutlass13device_kernelIN5flash11enable_sm90INS1_16FlashAttnFwdSm90INS1_25CollectiveMainloopFwdSm90ILi2EN4cute5tupleIJNS5_1CILi1EEES8_S8_EEENS6_IJNS7_ILi64EEESA_SA_EEELi512ENS_10bfloat16_tEfNS_4arch4Sm90ELb0ELb1ELb1ELb0ELb0ELb0ELb1ELb0ELb0ELb1ELb1ELb0EEENS1_21CollectiveEpilogueFwdINS6_IJSA_NS7_ILi512EEESA_EEES9_SC_SE_Li256ELb0ELb1ELb1ELb0EEENS1_19SingleTileSchedulerILb0ELb1ELb1ELi64EEEEEEEEEvNT_6ParamsE,"a",@progbits
	.sectionflags	@""
	.align	4
.nv.constant0._ZN7cutlass13device_kernelIN5flash11enable_sm90INS1_16FlashAttnFwdSm90INS1_25CollectiveMainloopFwdSm90ILi2EN4cute5tupleIJNS5_1CILi1EEES8_S8_EEENS6_IJNS7_ILi64EEESA_SA_EEELi512ENS_10bfloat16_tEfNS_4arch4Sm90ELb0ELb1ELb1ELb0ELb0ELb0ELb1ELb0ELb0ELb1ELb1ELb0EEENS1_21CollectiveEpilogueFwdINS6_IJSA_NS7_ILi512EEESA_EEES9_SC_SE_Li256ELb0ELb1ELb1ELb0EEENS1_19SingleTileSchedulerILb0ELb1ELb1ELi64EEEEEEEEEvNT_6ParamsE:
	.zero		3456


//--------------------- .nv.constant0._ZN7cutlass13device_kernelIN5flash11enable_sm90INS1_16FlashAttnFwdSm90INS1_25CollectiveMainloopFwdSm90ILi2EN4cute5tupleIJNS5_1CILi1EEES8_S8_EEENS6_IJNS7_ILi64EEESA_SA_EEELi512ENS_10bfloat16_tEfNS_4arch4Sm90ELb0ELb1ELb1ELb1ELb0ELb0ELb0ELb0ELb0ELb1ELb1ELb0EEENS1_21CollectiveEpilogueFwdINS6_IJSA_NS7_ILi512EEESA_EEES9_SC_SE_Li256ELb1ELb1ELb1ELb0EEENS1_36VarlenDynamicPersistentTileSchedulerILi64ELi64ELi256ELi128ELb1ELb1ELb1ELb1ELb0ELb1EEEEEEEEEvNT_6ParamsE --------------------------
	.section	.nv.constant0._ZN7cutlass13device_kernelIN5flash11enable_sm90INS1_16FlashAttnFwdSm90INS1_25CollectiveMainloopFwdSm90ILi2EN4cute5tupleIJNS5_1CILi1EEES8_S8_EEENS6_IJNS7_ILi64EEESA_SA_EEELi512ENS_10bfloat16_tEfNS_4arch4Sm90ELb0ELb1ELb1ELb1ELb0ELb0ELb0ELb0ELb0ELb1ELb1ELb0EEENS1_21CollectiveEpilogueFwdINS6_IJSA_NS7_ILi512EEESA_EEES9_SC_SE_Li256ELb1ELb1ELb1ELb0EEENS1_36VarlenDynamicPersistentTileSchedulerILi64ELi64ELi256ELi128ELb1ELb1ELb1ELb1ELb0ELb1EEEEEEEEEvNT_6ParamsE,"a",@progbits
	.sectionflags	@""
	.align	4
.nv.constant0._ZN7cutlass13device_kernelIN5flash11enable_sm90INS1_16FlashAttnFwdSm90INS1_25CollectiveMainloopFwdSm90ILi2EN4cute5tupleIJNS5_1CILi1EEES8_S8_EEENS6_IJNS7_ILi64EEESA_SA_EEELi512ENS_10bfloat16_tEfNS_4arch4Sm90ELb0ELb1ELb1ELb1ELb0ELb0ELb0ELb0ELb0ELb1ELb1ELb0EEENS1_21CollectiveEpilogueFwdINS6_IJSA_NS7_ILi512EEESA_EEES9_SC_SE_Li256ELb1ELb1ELb1ELb0EEENS1_36VarlenDynamicPersistentTileSchedulerILi64ELi64ELi256ELi128ELb1ELb1ELb1ELb1ELb0ELb1EEEEEEEEEvNT_6ParamsE:
	.zero		3328


//--------------------- .nv.constant0._ZN7cutlass13device_kernelIN5flash11enable_sm90INS1_16FlashAttnFwdSm90INS1_25CollectiveMainloopFwdSm90ILi2EN4cute5tupleIJNS5_1CILi1EEES8_S8_EEENS6_IJNS7_ILi64EEESA_SA_EEELi512ENS_10bfloat16_tEfNS_4arch4Sm90ELb0ELb1ELb1ELb1ELb0ELb1ELb0ELb0ELb0ELb1ELb1ELb0EEENS1_21CollectiveEpilogueFwdINS6_IJSA_NS7_ILi512EEESA_EEES9_SC_SE_Li256ELb1ELb1ELb1ELb0EEENS1_36VarlenDynamicPersistentTileSchedulerILi64ELi64ELi256ELi128ELb1ELb1ELb1ELb1ELb0ELb1EEEEEEEEEvNT_6ParamsE --------------------------
	.section	.nv.constant0._ZN7cutlass13device_kernelIN5flash11enable_sm90INS1_16FlashAttnFwdSm90INS1_25CollectiveMainloopFwdSm90ILi2EN4cute5tupleIJNS5_1CILi1EEES8_S8_EEENS6_IJNS7_ILi64EEESA_SA_EEELi512ENS_10bfloat16_tEfNS_4arch4Sm90ELb0ELb1ELb1ELb1ELb0ELb1ELb0ELb0ELb0ELb1ELb1ELb0EEENS1_21CollectiveEpilogueFwdINS6_IJSA_NS7_ILi512EEESA_EEES9_SC_SE_Li256ELb1ELb1ELb1ELb0EEENS1_36VarlenDynamicPersistentTileSchedulerILi64ELi64ELi256ELi128ELb1ELb1ELb1ELb1ELb0ELb1EEEEEEEEEvNT_6ParamsE,"a",@progbits
	.sectionflags	@""
	.align	4
.nv.constant0._ZN7cutlass13device_kernelIN5flash11enable_sm90INS1_16FlashAttnFwdSm90INS1_25CollectiveMainloopFwdSm90ILi2EN4cute5tupleIJNS5_1CILi1EEES8_S8_EEENS6_IJNS7_ILi64EEESA_SA_EEELi512ENS_10bfloat16_tEfNS_4arch4Sm90ELb0ELb1ELb1ELb1ELb0ELb1ELb0ELb0ELb0ELb1ELb1ELb0EEENS1_21CollectiveEpilogueFwdINS6_IJSA_NS7_ILi512EEESA_EEES9_SC_SE_Li256ELb1ELb1ELb1ELb0EEENS1_36VarlenDynamicPersistentTileSchedulerILi64ELi64ELi256ELi128ELb1ELb1ELb1ELb1ELb0ELb1EEEEEEEEEvNT_6ParamsE:
	.zero		3328


//--------------------- .nv.constant0._ZN7cutlass13device_kernelIN5flash11enable_sm90INS1_16FlashAttnFwdSm90INS1_25CollectiveMainloopFwdSm90ILi2EN4cute5tupleIJNS5_1CILi1EEES8_S8_EEENS6_IJNS7_ILi64EEESA_SA_EEELi512ENS_10bfloat16_tEfNS_4arch4Sm90ELb0ELb1ELb1ELb1ELb0ELb0ELb1ELb0ELb0ELb1ELb1ELb0EEENS1_21CollectiveEpilogueFwdINS6_IJSA_NS7_ILi512EEESA_EEES9_SC_SE_Li256ELb1ELb1ELb1ELb0EEENS1_36VarlenDynamicPersistentTileSchedulerILi64ELi64ELi256ELi128ELb1ELb1ELb1ELb1ELb0ELb1EEEEEEEEEvNT_6ParamsE --------------------------
	.section	.nv.constant0._ZN7cutlass13device_kernelIN5flash11enable_sm90INS1_16FlashAttnFwdSm90INS1_25CollectiveMainloopFwdSm90ILi2EN4cute5tupleIJNS5_1CILi1EEES8_S8_EEENS6_IJNS7_ILi64EEESA_SA_EEELi512ENS_10bfloat16_tEfNS_4arch4Sm90ELb0ELb1ELb1ELb1ELb0ELb0ELb1ELb0ELb0ELb1ELb1ELb0EEENS1_21CollectiveEpilogueFwdINS6_IJSA_NS7_ILi512EEESA_EEES9_SC_SE_Li256ELb1ELb1ELb1ELb0EEENS1_36VarlenDynamicPersistentTileSchedulerILi64ELi64ELi256ELi128ELb1ELb1ELb1ELb1ELb0ELb1EEEEEEEEEvNT_6ParamsE,"a",@progbits
	.sectionflags	@""
	.align	4
.nv.constant0._ZN7cutlass13device_kernelIN5flash11enable_sm90INS1_16FlashAttnFwdSm90INS1_25CollectiveMainloopFwdSm90ILi2EN4cute5tupleIJNS5_1CILi1EEES8_S8_EEENS6_IJNS7_ILi64EEESA_SA_EEELi512ENS_10bfloat16_tEfNS_4arch4Sm90ELb0ELb1ELb1ELb1ELb0ELb0ELb1ELb0ELb0ELb1ELb1ELb0EEENS1_21CollectiveEpilogueFwdINS6_IJSA_NS7_ILi512EEESA_EEES9_SC_SE_Li256ELb1ELb1ELb1ELb0EEENS1_36VarlenDynamicPersistentTileSchedulerILi64ELi64ELi256ELi128ELb1ELb1ELb1ELb1ELb0ELb1EEEEEEEEEvNT_6ParamsE:
	.zero		3584


//--------------------- .nv.constant0._ZN7cutlass13device_kernelIN5flash11enable_sm90INS1_16FlashAttnFwdSm90INS1_25CollectiveMainloopFwdSm90ILi2EN4cute5tupleIJNS5_1CILi1EEES8_S8_EEENS6_IJNS7_ILi64EEESA_SA_EEELi512ENS_10bfloat16_tEfNS_4arch4Sm90ELb0ELb1ELb1ELb1ELb0ELb1ELb1ELb0ELb0ELb1ELb1ELb0EEENS1_21CollectiveEpilogueFwdINS6_IJSA_NS7_ILi512EEESA_EEES9_SC_SE_Li256ELb1ELb1ELb1ELb0EEENS1_36VarlenDynamicPersistentTileSchedulerILi64ELi64ELi256ELi128ELb1ELb1ELb1ELb1ELb0ELb1EEEEEEEEEvNT_6ParamsE --------------------------
	.section	.nv.constant0._ZN7cutlass13device_kernelIN5flash11enable_sm90INS1_16FlashAttnFwdSm90INS1_25CollectiveMainloopFwdSm90ILi2EN4cute5tupleIJNS5_1CILi1EEES8_S8_EEENS6_IJNS7_ILi64EEESA_SA_EEELi512ENS_10bfloat16_tEfNS_4arch4Sm90ELb0ELb1ELb1ELb1ELb0ELb1ELb1ELb0ELb0ELb1ELb1ELb0EEENS1_21CollectiveEpilogueFwdINS6_IJSA_NS7_ILi512EEESA_EEES9_SC_SE_Li256ELb1ELb1ELb1ELb0EEENS1_36VarlenDynamicPersistentTileSchedulerILi64ELi64ELi256ELi128ELb1ELb1ELb1ELb1ELb0ELb1EEEEEEEEEvNT_6ParamsE,"a",@progbits
	.sectionflags	@""
	.align	4
.nv.constant0._ZN7cutlass13device_kernelIN5flash11enable_sm90INS1_16FlashAttnFwdSm90INS1_25CollectiveMainloopFwdSm90ILi2EN4cute5tupleIJNS5_1CILi1EEES8_S8_EEENS6_IJNS7_ILi64EEESA_SA_EEELi512ENS_10bfloat16_tEfNS_4arch4Sm90ELb0ELb1ELb1ELb1ELb0ELb1ELb1ELb0ELb0ELb1ELb1ELb0EEENS1_21CollectiveEpilogueFwdINS6_IJSA_NS7_ILi512EEESA_EEES9_SC_SE_Li256ELb1ELb1ELb1ELb0EEENS1_36VarlenDynamicPersistentTileSchedulerILi64ELi64ELi256ELi128ELb1ELb1ELb1ELb1ELb0ELb1EEEEEEEEEvNT_6ParamsE:
	.zero		3584


//--------------------- .nv.constant0._ZN7cutlass13device_kernelIN5flash11enable_sm90INS1_16FlashAttnFwdSm90INS1_25CollectiveMainloopFwdSm90ILi2EN4cute5tupleIJNS5_1CILi1EEES8_S8_EEENS6_IJNS7_ILi64EEESA_SA_EEELi512ENS_10bfloat16_tEfNS_4arch4Sm90ELb1ELb0ELb1ELb0ELb0ELb0ELb0ELb0ELb0ELb1ELb1ELb0EEENS1_21CollectiveEpilogueFwdINS6_IJSA_NS7_ILi512EEESA_EEES9_SC_SE_Li256ELb0ELb1ELb1ELb0EEENS1_19SingleTileSchedulerILb0ELb1ELb1ELi64EEEEEEEEEvNT_6ParamsE --------------------------
	.section	.nv.constant0._ZN7cutlass13device_kernelIN5flash11enable_sm90INS1_16FlashAttnFwdSm90INS1_25CollectiveMainloopFwdSm90ILi2EN4cute5tupleIJNS5_1CILi1EEES8_S8_EEENS6_IJNS7_ILi64EEESA_SA_EEELi512ENS_10bfloat16_tEfNS_4arch4Sm90ELb1ELb0ELb1ELb0ELb0ELb0ELb0ELb0ELb0ELb1ELb1ELb0EEENS1_21CollectiveEpilogueFwdINS6_IJSA_NS7_ILi512EEESA_EEES9_SC_SE_Li256ELb0ELb1ELb1ELb0EEENS1_19SingleTileSchedulerILb0ELb1ELb1ELi64EEEEEEEEEvNT_6ParamsE,"a",@progbits
	.sectionflags	@""
	.align	4
.nv.constant0._ZN7cutlass13device_kernelIN5flash11enable_sm90INS1_16FlashAttnFwdSm90INS1_25CollectiveMainloopFwdSm90ILi2EN4cute5tupleIJNS5_1CILi1EEES8_S8_EEENS6_IJNS7_ILi64EEESA_SA_EEELi512ENS_10bfloat16_tEfNS_4arch4Sm90ELb1ELb0ELb1ELb0ELb0ELb0ELb0ELb0ELb0ELb1ELb1ELb0EEENS1_21CollectiveEpilogueFwdINS6_IJSA_NS7_ILi512EEESA_EEES9_SC_SE_Li256ELb0ELb1ELb1ELb0EEENS1_19SingleTileSchedulerILb0ELb1ELb1ELi64EEEEEEEEEvNT_6ParamsE:
	.zero		3200


//--------------------- .nv.constant0._ZN7cutlass13device_kernelIN5flash11enable_sm90INS1_16FlashAttnFwdSm90INS1_25CollectiveMainloopFwdSm90ILi2EN4cute5tupleIJNS5_1CILi1EEES8_S8_EEENS6_IJNS7_ILi64EEESA_SA_EEELi512ENS_10bfloat16_tEfNS_4arch4Sm90ELb1ELb0ELb1ELb0ELb0ELb0ELb1ELb0ELb0ELb1ELb1ELb0EEENS1_21CollectiveEpilogueFwdINS6_IJSA_NS7_ILi512EEESA_EEES9_SC_SE_Li256ELb0ELb1ELb1ELb0EEENS1_19SingleTileSchedulerILb0ELb1ELb1ELi64EEEEEEEEEvNT_6ParamsE --------------------------
	.section	.nv.constant0._ZN7cutlass13device_kernelIN5flash11enable_sm90INS1_16FlashAttnFwdSm90INS1_25CollectiveMainloopFwdSm90ILi2EN4cute5tupleIJNS5_1CILi1EEES8_S8_EEENS6_IJNS7_ILi64EEESA_SA_EEELi512ENS_10bfloat16_tEfNS_4arch4Sm90ELb1ELb0ELb1ELb0ELb0ELb0ELb1ELb0ELb0ELb1ELb1ELb0EEENS1_21CollectiveEpilogueFwdINS6_IJSA_NS7_ILi512EEESA_EEES9_SC_SE_Li256ELb0ELb1ELb1ELb0EEENS1_19SingleTileSchedulerILb0ELb1ELb1ELi64EEEEEEEEEvNT_6ParamsE,"a",@progbits
	.sectionflags	@""
	.align	4
.nv.constant0._ZN7cutlass13device_kernelIN5flash11enable_sm90INS1_16FlashAttnFwdSm90INS1_25CollectiveMainloopFwdSm90ILi2EN4cute5tupleIJNS5_1CILi1EEES8_S8_EEENS6_IJNS7_ILi64EEESA_SA_EEELi512ENS_10bfloat16_tEfNS_4arch4Sm90ELb1ELb0ELb1ELb0ELb0ELb0ELb1ELb0ELb0ELb1ELb1ELb0EEENS1_21CollectiveEpilogueFwdINS6_IJSA_NS7_ILi512EEESA_EEES9_SC_SE_Li256ELb0ELb1ELb1ELb0EEENS1_19SingleTileSchedulerILb0ELb1ELb1ELi64EEEEEEEEEvNT_6ParamsE:
	.zero		3456


//--------------------- .nv.constant0._ZN7cutlass13device_kernelIN5flash11enable_sm90INS1_16FlashAttnFwdSm90INS1_25CollectiveMainloopFwdSm90ILi2EN4cute5tupleIJNS5_1CILi1EEES8_S8_EEENS6_IJNS7_ILi64EEESA_SA_EEELi512ENS_10bfloat16_tEfNS_4arch4Sm90ELb1ELb0ELb1ELb1ELb0ELb0ELb0ELb0ELb0ELb1ELb1ELb0EEENS1_21CollectiveEpilogueFwdINS6_IJSA_NS7_ILi512EEESA_EEES9_SC_SE_Li256ELb1ELb1ELb1ELb0EEENS1_36VarlenDynamicPersistentTileSchedulerILi64ELi64ELi256ELi128ELb1ELb1ELb1ELb1ELb1ELb1EEEEEEEEEvNT_6ParamsE --------------------------
	.section	.nv.constant0._ZN7cutlass13device_kernelIN5flash11enable_sm90INS1_16FlashAttnFwdSm90INS1_25CollectiveMainloopFwdSm90ILi2EN4cute5tupleIJNS5_1CILi1EEES8_S8_EEENS6_IJNS7_ILi64EEESA_SA_EEELi512ENS_10bfloat16_tEfNS_4arch4Sm90ELb1ELb0ELb1ELb1ELb0ELb0ELb0ELb0ELb0ELb1ELb1ELb0EEENS1_21CollectiveEpilogueFwdINS6_IJSA_NS7_ILi512EEESA_EEES9_SC_SE_Li256ELb1ELb1ELb1ELb0EEENS1_36VarlenDynamicPersistentTileSchedulerILi64ELi64ELi256ELi128ELb1ELb1ELb1ELb1ELb1ELb1EEEEEEEEEvNT_6ParamsE,"a",@progbits
	.sectionflags	@""
	.align	4
.nv.constant0._ZN7cutlass13device_kernelIN5flash11enable_sm90INS1_16FlashAttnFwdSm90INS1_25CollectiveMainloopFwdSm90ILi2EN4cute5tupleIJNS5_1CILi1EEES8_S8_EEENS6_IJNS7_ILi64EEESA_SA_EEELi512ENS_10bfloat16_tEfNS_4arch4Sm90ELb1ELb0ELb1ELb1ELb0ELb0ELb0ELb0ELb0ELb1ELb1ELb0EEENS1_21CollectiveEpilogueFwdINS6_IJSA_NS7_ILi512EEESA_EEES9_SC_SE_Li256ELb1ELb1ELb1ELb0EEENS1_36VarlenDynamicPersistentTileSchedulerILi64ELi64ELi256ELi128ELb1ELb1ELb1ELb1ELb1ELb1EEEEEEEEEvNT_6ParamsE:
	.zero		3328


//--------------------- .nv.constant0._ZN7cutlass13device_kernelIN5flash11enable_sm90INS1_16FlashAttnFwdSm90INS1_25CollectiveMainloopFwdSm90ILi2EN4cute5tupleIJNS5_1CILi1EEES8_S8_EEENS6_IJNS7_ILi64EEESA_SA_EEELi512ENS_10bfloat16_tEfNS_4arch4Sm90ELb1ELb0ELb1ELb1ELb0ELb1ELb0ELb0ELb0ELb1ELb1ELb0EEENS1_21CollectiveEpilogueFwdINS6_IJSA_NS7_ILi512EEESA_EEES9_SC_SE_Li256ELb1ELb1ELb1ELb0EEENS1_36VarlenDynamicPersistentTileSchedulerILi64ELi64ELi256ELi128ELb1ELb1ELb1ELb1ELb1ELb1EEEEEEEEEvNT_6ParamsE --------------------------
	.section	.nv.constant0._ZN7cutlass13device_kernelIN5flash11enable_sm90INS1_16FlashAttnFwdSm90INS1_25CollectiveMainloopFwdSm90ILi2EN4cute5tupleIJNS5_1CILi1EEES8_S8_EEENS6_IJNS7_ILi64EEESA_SA_EEELi512ENS_10bfloat16_tEfNS_4arch4Sm90ELb1ELb0ELb1ELb1ELb0ELb1ELb0ELb0ELb0ELb1ELb1ELb0EEENS1_21CollectiveEpilogueFwdINS6_IJSA_NS7_ILi512EEESA_EEES9_SC_SE_Li256ELb1ELb1ELb1ELb0EEENS1_36VarlenDynamicPersistentTileSchedulerILi64ELi64ELi256ELi128ELb1ELb1ELb1ELb1ELb1ELb1EEEEEEEEEvNT_6ParamsE,"a",@progbits
	.sectionflags	@""
	.align	4
.nv.constant0._ZN7cutlass13device_kernelIN5flash11enable_sm90INS1_16FlashAttnFwdSm90INS1_25CollectiveMainloopFwdSm90ILi2EN4cute5tupleIJNS5_1CILi1EEES8_S8_EEENS6_IJNS7_ILi64EEESA_SA_EEELi512ENS_10bfloat16_tEfNS_4arch4Sm90ELb1ELb0ELb1ELb1ELb0ELb1ELb0ELb0ELb0ELb1ELb1ELb0EEENS1_21CollectiveEpilogueFwdINS6_IJSA_NS7_ILi512EEESA_EEES9_SC_SE_Li256ELb1ELb1ELb1ELb0EEENS1_36VarlenDynamicPersistentTileSchedulerILi64ELi64ELi256ELi128ELb1ELb1ELb1ELb1ELb1ELb1EEEEEEEEEvNT_6ParamsE:
	.zero		3328


//--------------------- .nv.constant0._ZN7cutlass13device_kernelIN5flash11enable_sm90INS1_16FlashAttnFwdSm90INS1_25CollectiveMainloopFwdSm90ILi2EN4cute5tupleIJNS5_1CILi1EEES8_S8_EEENS6_IJNS7_ILi64EEESA_SA_EEELi512ENS_10bfloat16_tEfNS_4arch4Sm90ELb1ELb0ELb1ELb1ELb0ELb0ELb1ELb0ELb0ELb1ELb1ELb0EEENS1_21CollectiveEpilogueFwdINS6_IJSA_NS7_ILi512EEESA_EEES9_SC_SE_Li256ELb1ELb1ELb1ELb0EEENS1_36VarlenDynamicPersistentTileSchedulerILi64ELi64ELi256ELi128ELb1ELb1ELb1ELb1ELb1ELb1EEEEEEEEEvNT_6ParamsE --------------------------
	.section	.nv.constant0._ZN7cutlass13device_kernelIN5flash11enable_sm90INS1_16FlashAttnFwdSm90INS1_25CollectiveMainloopFwdSm90ILi2EN4cute5tupleIJNS5_1CILi1EEES8_S8_EEENS6_IJNS7_ILi64EEESA_SA_EEELi512ENS_10bfloat16_tEfNS_4arch4Sm90ELb1ELb0ELb1ELb1ELb0ELb0ELb1ELb0ELb0ELb1ELb1ELb0EEENS1_21CollectiveEpilogueFwdINS6_IJSA_NS7_ILi512EEESA_EEES9_SC_SE_Li256ELb1ELb1ELb1ELb0EEENS1_36VarlenDynamicPersistentTileSchedulerILi64ELi64ELi256ELi128ELb1ELb1ELb1ELb1ELb1ELb1EEEEEEEEEvNT_6ParamsE,"a",@progbits
	.sectionflags	@""
	.align	4
.nv.constant0._ZN7cutlass13device_kernelIN5flash11enable_sm90INS1_16FlashAttnFwdSm90INS1_25CollectiveMainloopFwdSm90ILi2EN4cute5tupleIJNS5_1CILi1EEES8_S8_EEENS6_IJNS7_ILi64EEESA_SA_EEELi512ENS_10bfloat16_tEfNS_4arch4Sm90ELb1ELb0ELb1ELb1ELb0ELb0ELb1ELb0ELb0ELb1ELb1ELb0EEENS1_21CollectiveEpilogueFwdINS6_IJSA_NS7_ILi512EEESA_EEES9_SC_SE_Li256ELb1ELb1ELb1ELb0EEENS1_36VarlenDynamicPersistentTileSchedulerILi64ELi64ELi256ELi128ELb1ELb1ELb1ELb1ELb1ELb1EEEEEEEEEvNT_6ParamsE:
	.zero		3584


//--------------------- .nv.constant0._ZN7cutlass13device_kernelIN5flash11enable_sm90INS1_16FlashAttnFwdSm90INS1_25CollectiveMainloopFwdSm90ILi2EN4cute5tupleIJNS5_1CILi1EEES8_S8_EEENS6_IJNS7_ILi64EEESA_SA_EEELi512ENS_10bfloat16_tEfNS_4arch4Sm90ELb1ELb0ELb1ELb1ELb0ELb1ELb1ELb0ELb0ELb1ELb1ELb0EEENS1_21CollectiveEpilogueFwdINS6_IJSA_NS7_ILi512EEESA_EEES9_SC_SE_Li256ELb1ELb1ELb1ELb0EEENS1_36VarlenDynamicPersistentTileSchedulerILi64ELi64ELi256ELi128ELb1ELb1ELb1ELb1ELb1ELb1EEEEEEEEEvNT_6ParamsE --------------------------
	.section	.nv.constant0._ZN7cutlass13device_kernelIN5flash11enable_sm90INS1_16FlashAttnFwdSm90INS1_25CollectiveMainloopFwdSm90ILi2EN4cute5tupleIJNS5_1CILi1EEES8_S8_EEENS6_IJNS7_ILi64EEESA_SA_EEELi512ENS_10bfloat16_tEfNS_4arch4Sm90ELb1ELb0ELb1ELb1ELb0ELb1ELb1ELb0ELb0ELb1ELb1ELb0EEENS1_21CollectiveEpilogueFwdINS6_IJSA_NS7_ILi512EEESA_EEES9_SC_SE_Li256ELb1ELb1ELb1ELb0EEENS1_36VarlenDynamicPersistentTileSchedulerILi64ELi64ELi256ELi128ELb1ELb1ELb1ELb1ELb1ELb1EEEEEEEEEvNT_6ParamsE,"a",@progbits
	.sectionflags	@""
	.align	4
.nv.constant0._ZN7cutlass13device_kernelIN5flash11enable_sm90INS1_16FlashAttnFwdSm90INS1_25CollectiveMainloopFwdSm90ILi2EN4cute5tupleIJNS5_1CILi1EEES8_S8_EEENS6_IJNS7_ILi64EEESA_SA_EEELi512ENS_10bfloat16_tEfNS_4arch4Sm90ELb1ELb0ELb1ELb1ELb0ELb1ELb1ELb0ELb0ELb1ELb1ELb0EEENS1_21CollectiveEpilogueFwdINS6_IJSA_NS7_ILi512EEESA_EEES9_SC_SE_Li256ELb1ELb1ELb1ELb0EEENS1_36VarlenDynamicPersistentTileSchedulerILi64ELi64ELi256ELi128ELb1ELb1ELb1ELb1ELb1ELb1EEEEEEEEEvNT_6ParamsE:
	.zero		3584


//--------------------- .nv.constant0._ZN7cutlass13device_kernelIN5flash11enable_sm90INS1_16FlashAttnFwdSm90INS1_25CollectiveMainloopFwdSm90ILi2EN4cute5tupleIJNS5_1CILi1EEES8_S8_EEENS6_IJNS7_ILi128EEENS7_ILi96EEENS7_ILi64EEEEEELi256ENS_10bfloat16_tEfNS_4arch4Sm90ELb0ELb0ELb1ELb0ELb0ELb0ELb0ELb1ELb0ELb1ELb1ELb0EEENS1_21CollectiveEpilogueFwdINS6_IJSA_NS7_ILi256EEESB_EEES9_SE_SG_Li256ELb0ELb1ELb1ELb0EEENS1_19SingleTileSchedulerILb0ELb1ELb1ELi128EEEEEEEEEvNT_6ParamsE --------------------------
	.section	.nv.constant0._ZN7cutlass13device_kernelIN5flash11enable_sm90INS1_16FlashAttnFwdSm90INS1_25CollectiveMainloopFwdSm90ILi2EN4cute5tupleIJNS5_1CILi1EEES8_S8_EEENS6_IJNS7_ILi128EEENS7_ILi96EEENS7_ILi64EEEEEELi256ENS_10bfloat16_tEfNS_4arch4Sm90ELb0ELb0ELb1ELb0ELb0ELb0ELb0ELb1ELb0ELb1ELb1ELb0EEENS1_21CollectiveEpilogueFwdINS6_IJSA_NS7_ILi256EEESB_EEES9_SE_SG_Li256ELb0ELb1ELb1ELb0EEENS1_19SingleTileSchedulerILb0ELb1ELb1ELi128EEEEEEEEEvNT_6ParamsE,"a",@progbits
	.sectionflags	@""
	.align	4
.nv.constant0._ZN7cutlass13device_kernelIN5flash11enable_sm90INS1_16FlashAttnFwdSm90INS1_25CollectiveMainloopFwdSm90ILi2EN4cute5tupleIJNS5_1CILi1EEES8_S8_EEENS6_IJNS7_ILi128EEENS7_ILi96EEENS7_ILi64EEEEEELi256ENS_10bfloat16_tEfNS_4arch4Sm90ELb0ELb0ELb1ELb0ELb0ELb0ELb0ELb1ELb0ELb1ELb1ELb0EEENS1_21CollectiveEpilogueFwdINS6_IJSA_NS7_ILi256EEESB_EEES9_SE_SG_Li256ELb0ELb1ELb1ELb0EEENS1_19SingleTileSchedulerILb0ELb1ELb1ELi128EEEEEEEEEvNT_6ParamsE:
	.zero		3200


//--------------------- .nv.constant0._ZN7cutlass13device_kernelIN5flash11enable_sm90INS1_16FlashAttnFwdSm90INS1_25CollectiveMainloopFwdSm90ILi2EN4cute5tupleIJNS5_1CILi1EEES8_S8_EEENS6_IJNS7_ILi128EEENS7_ILi96EEENS7_ILi64EEEEEELi256ENS_10bfloat16_tEfNS_4arch4Sm90ELb0ELb0ELb1ELb0ELb0ELb0ELb1ELb1ELb0ELb1ELb1ELb0EEENS1_21CollectiveEpilogueFwdINS6_IJSA_NS7_ILi256EEESB_EEES9_SE_SG_Li256ELb0ELb1ELb1ELb0EEENS1_19SingleTileSchedulerILb0ELb1ELb1ELi128EEEEEEEEEvNT_6ParamsE --------------------------
	.section	.nv.constant0._ZN7cutlass13device_kernelIN5flash11enable_sm90INS1_16FlashAttnFwdSm90INS1_25CollectiveMainloopFwdSm90ILi2EN4cute5tupleIJNS5_1CILi1EEES8_S8_EEENS6_IJNS7_ILi128EEENS7_ILi96EEENS7_ILi64EEEEEELi256ENS_10bfloat16_tEfNS_4arch4Sm90ELb0ELb0ELb1ELb0ELb0ELb0ELb1ELb1ELb0ELb1ELb1ELb0EEENS1_21CollectiveEpilogueFwdINS6_IJSA_NS7_ILi256EEESB_EEES9_SE_SG_Li256ELb0ELb1ELb1ELb0EEENS1_19SingleTileSchedulerILb0ELb1ELb1ELi128EEEEEEEEEvNT_6ParamsE,"a",@progbits
	.sectionflags	@""
	.align	4
.nv.constant0._ZN7cutlass13device_kernelIN5flash11enable_sm90INS1_16FlashAttnFwdSm90INS1_25CollectiveMainloopFwdSm90ILi2EN4cute5tupleIJNS5_1CILi1EEES8_S8_EEENS6_IJNS7_ILi128EEENS7_ILi96EEENS7_ILi64EEEEEELi256ENS_10bfloat16_tEfNS_4arch4Sm90ELb0ELb0ELb1ELb0ELb0ELb0ELb1ELb1ELb0ELb1ELb1ELb0EEENS1_21CollectiveEpilogueFwdINS6_IJSA_NS7_ILi256EEESB_EEES9_SE_SG_Li256ELb0ELb1ELb1ELb0EEENS1_19SingleTileSchedulerILb0ELb1ELb1ELi128EEEEEEEEEvNT_6ParamsE:
	.zero		3456


//--------------------- .nv.constant0._ZN7cutlass13device_kernelIN5flash11enable_sm90INS1_16FlashAttnFwdSm90INS1_25CollectiveMainloopFwdSm90ILi2EN4cute5tupleIJNS5_1CILi1EEES8_S8_EEENS6_IJNS7_ILi128EEENS7_ILi96EEENS7_ILi64EEEEEELi256ENS_10bfloat16_tEfNS_4arch4Sm90ELb0ELb0ELb1ELb1ELb0ELb0ELb0ELb1ELb0ELb1ELb1ELb0EEENS1_21CollectiveEpilogueFwdINS6_IJSA_NS7_ILi256EEESB_EEES9_SE_SG_Li256ELb1ELb1ELb1ELb0EEENS1_36VarlenDynamicPersistentTileSchedulerILi128ELi96ELi256ELi128ELb1ELb1ELb1ELb0ELb1ELb1EEEEEEEEEvNT_6ParamsE --------------------------
	.section	.nv.constant0._ZN7cutlass13device_kernelIN5flash11enable_sm90INS1_16FlashAttnFwdSm90INS1_25CollectiveMainloopFwdSm90ILi2EN4cute5tupleIJNS5_1CILi1EEES8_S8_EEENS6_IJNS7_ILi128EEENS7_ILi96EEENS7_ILi64EEEEEELi256ENS_10bfloat16_tEfNS_4arch4Sm90ELb0ELb0ELb1ELb1ELb0ELb0ELb0ELb1ELb0ELb1ELb1ELb0EEENS1_21CollectiveEpilogueFwdINS6_IJSA_NS7_ILi256EEESB_EEES9_SE_SG_Li256ELb1ELb1ELb1ELb0EEENS1_36VarlenDynamicPersistentTileSchedulerILi128ELi96ELi256ELi128ELb1ELb1ELb1ELb0ELb1ELb1EEEEEEEEEvNT_6ParamsE,"a",@progbits
	.sectionflags	@""
	.align	4
.nv.constant0._ZN7cutlass13device_kernelIN5flash11enable_sm90INS1_16FlashAttnFwdSm90INS1_25CollectiveMainloopFwdSm90ILi2EN4cute5tupleIJNS5_1CILi1EEES8_S8_EEENS6_IJNS7_ILi128EEENS7_ILi96EEENS7_ILi64EEEEEELi256ENS_10bfloat16_tEfNS_4arch4Sm90ELb0ELb0ELb1ELb1ELb0ELb0ELb0ELb1ELb0ELb1ELb1ELb0EEENS1_21CollectiveEpilogueFwdINS6_IJSA_NS7_ILi256EEESB_EEES9_SE_SG_Li256ELb1ELb1ELb1ELb0EEENS1_36VarlenDynamicPersistentTileSchedulerILi128ELi96ELi256ELi128ELb1ELb1ELb1ELb0ELb1ELb1EEEEEEEEEvNT_6ParamsE:
	.zero		3328


//--------------------- .nv.constant0._ZN7cutlass13device_kernelIN5flash11enable_sm90INS1_16FlashAttnFwdSm90INS1_25CollectiveMainloopFwdSm90ILi2EN4cute5tupleIJNS5_1CILi1EEES8_S8_EEENS6_IJNS7_ILi128EEENS7_ILi96EEENS7_ILi64EEEEEELi256ENS_10bfloat16_tEfNS_4arch4Sm90ELb0ELb0ELb1ELb1ELb0ELb1ELb0ELb1ELb0ELb1ELb1ELb0EEENS1_21CollectiveEpilogueFwdINS6_IJSA_NS7_ILi256EEESB_EEES9_SE_SG_Li256ELb1ELb1ELb1ELb0EEENS1_36VarlenDynamicPersistentTileSchedulerILi128ELi96ELi256ELi128ELb1ELb1ELb1ELb0ELb1ELb1EEEEEEEEEvNT_6ParamsE --------------------------
	.section	.nv.constant0._ZN7cutlass13device_kernelIN5flash11enable_sm90INS1_16FlashAttnFwdSm90INS1_25CollectiveMainloopFwdSm90ILi2EN4cute5tupleIJNS5_1CILi1EEES8_S8_EEENS6_IJNS7_ILi128EEENS7_ILi96EEENS7_ILi64EEEEEELi256ENS_10bfloat16_tEfNS_4arch4Sm90ELb0ELb0ELb1ELb1ELb0ELb1ELb0ELb1ELb0ELb1ELb1ELb0EEENS1_21CollectiveEpilogueFwdINS6_IJSA_NS7_ILi256EEESB_EEES9_SE_SG_Li256ELb1ELb1ELb1ELb0EEENS1_36VarlenDynamicPersistentTileSchedulerILi128ELi96ELi256ELi128ELb1ELb1ELb1ELb0ELb1ELb1EEEEEEEEEvNT_6ParamsE,"a",@progbits
	.sectionflags	@""
	.align	4
.nv.constant0._ZN7cutlass13device_kernelIN5flash11enable_sm90INS1_16FlashAttnFwdSm90INS1_25CollectiveMainloopFwdSm90ILi2EN4cute5tupleIJNS5_1CILi1EEES8_S8_EEENS6_IJNS7_ILi128EEENS7_ILi96EEENS7_ILi64EEEEEELi256ENS_10bfloat16_tEfNS_4arch4Sm90ELb0ELb0ELb1ELb1ELb0ELb1ELb0ELb1ELb0ELb1ELb1ELb0EEENS1_21CollectiveEpilogueFwdINS6_IJSA_NS7_ILi256EEESB_EEES9_SE_SG_Li256ELb1ELb1ELb1ELb0EEENS1_36VarlenDynamicPersistentTileSchedulerILi128ELi96ELi256ELi128ELb1ELb1ELb1ELb0ELb1ELb1EEEEEEEEEvNT_6ParamsE:
	.zero		3328


//--------------------- .nv.constant0._ZN7cutlass13device_kernelIN5flash11enable_sm90INS1_16FlashAttnFwdSm90INS1_25CollectiveMainloopFwdSm90ILi2EN4cute5tupleIJNS5_1CILi1EEES8_S8_EEENS6_IJNS7_ILi128EEENS7_ILi96EEENS7_ILi64EEEEEELi256ENS_10bfloat16_tEfNS_4arch4Sm90ELb0ELb0ELb1ELb1ELb0ELb0ELb1ELb1ELb0ELb1ELb1ELb0EEENS1_21CollectiveEpilogueFwdINS6_IJSA_NS7_ILi256EEESB_EEES9_SE_SG_Li256ELb1ELb1ELb1ELb0EEENS1_36VarlenDynamicPersistentTileSchedulerILi128ELi96ELi256ELi128ELb1ELb1ELb1ELb0ELb1ELb1EEEEEEEEEvNT_6ParamsE --------------------------
	.section	.nv.constant0._ZN7cutlass13device_kernelIN5flash11enable_sm90INS1_16FlashAttnFwdSm90INS1_25CollectiveMainloopFwdSm90ILi2EN4cute5tupleIJNS5_1CILi1EEES8_S8_EEENS6_IJNS7_ILi128EEENS7_ILi96EEENS7_ILi64EEEEEELi256ENS_10bfloat16_tEfNS_4arch4Sm90ELb0ELb0ELb1ELb1ELb0ELb0ELb1ELb1ELb0ELb1ELb1ELb0EEENS1_21CollectiveEpilogueFwdINS6_IJSA_NS7_ILi256EEESB_EEES9_SE_SG_Li256ELb1ELb1ELb1ELb0EEENS1_36VarlenDynamicPersistentTileSchedulerILi128ELi96ELi256ELi128ELb1ELb1ELb1ELb0ELb1ELb1EEEEEEEEEvNT_6ParamsE,"a",@progbits
	.sectionflags	@""
	.align	4
.nv.constant0._ZN7cutlass13device_kernelIN5flash11enable_sm90INS1_16FlashAttnFwdSm90INS1_25CollectiveMainloopFwdSm90ILi2EN4cute5tupleIJNS5_1CILi1EEES8_S8_EEENS6_IJNS7_ILi128EEENS7_ILi96EEENS7_ILi64EEEEEELi256ENS_10bfloat16_tEfNS_4arch4Sm90ELb0ELb0ELb1ELb1ELb0ELb0ELb1ELb1ELb0ELb1ELb1ELb0EEENS1_21CollectiveEpilogueFwdINS6_IJSA_NS7_ILi256EEESB_EEES9_SE_SG_Li256ELb1ELb1ELb1ELb0EEENS1_36VarlenDynamicPersistentTileSchedulerILi128ELi96ELi256ELi128ELb1ELb1ELb1ELb0ELb1ELb1EEEEEEEEEvNT_6ParamsE:
	.zero		3584


//--------------------- .nv.constant0._ZN7cutlass13device_kernelIN5flash11enable_sm90INS1_16FlashAttnFwdSm90INS1_25CollectiveMainloopFwdSm90ILi2EN4cute5tupleIJNS5_1CILi1EEES8_S8_EEENS6_IJNS7_ILi128EEENS7_ILi96EEENS7_ILi64EEEEEELi256ENS_10bfloat16_tEfNS_4arch4Sm90ELb0ELb0ELb1ELb1ELb0ELb1ELb1ELb1ELb0ELb1ELb1ELb0EEENS1_21CollectiveEpilogueFwdINS6_IJSA_NS7_ILi256EEESB_EEES9_SE_SG_Li256ELb1ELb1ELb1ELb0EEENS1_36VarlenDynamicPersistentTileSchedulerILi128ELi96ELi256ELi128ELb1ELb1ELb1ELb0ELb1ELb1EEEEEEEEEvNT_6ParamsE --------------------------
	.section	.nv.constant0._ZN7cutlass13device_kernelIN5flash11enable_sm90INS1_16FlashAttnFwdSm90INS1_25CollectiveMainloopFwdSm90ILi2EN4cute5tupleIJNS5_1CILi1EEES8_S8_EEENS6_IJNS7_ILi128EEENS7_ILi96EEENS7_ILi64EEEEEELi256ENS_10bfloat16_tEfNS_4arch4Sm90ELb0ELb0ELb1ELb1ELb0ELb1ELb1ELb1ELb0ELb1ELb1ELb0EEENS1_21CollectiveEpilogueFwdINS6_IJSA_NS7_ILi256EEESB_EEES9_SE_SG_Li256ELb1ELb1ELb1ELb0EEENS1_36VarlenDynamicPersistentTileSchedulerILi128ELi96ELi256ELi128ELb1ELb1ELb1ELb0ELb1ELb1EEEEEEEEEvNT_6ParamsE,"a",@progbits
	.sectionflags	@""
	.align	4
.nv.constant0._ZN7cutlass13device_kernelIN5flash11enable_sm90INS1_16FlashAttnFwdSm90INS1_25CollectiveMainloopFwdSm90ILi2EN4cute5tupleIJNS5_1CILi1EEES8_S8_EEENS6_IJNS7_ILi128EEENS7_ILi96EEENS7_ILi64EEEEEELi256ENS_10bfloat16_tEfNS_4arch4Sm90ELb0ELb0ELb1ELb1ELb0ELb1ELb1ELb1ELb0ELb1ELb1ELb0EEENS1_21CollectiveEpilogueFwdINS6_IJSA_NS7_ILi256EEESB_EEES9_SE_SG_Li256ELb1ELb1ELb1ELb0EEENS1_36VarlenDynamicPersistentTileSchedulerILi128ELi96ELi256ELi128ELb1ELb1ELb1ELb0ELb1ELb1EEEEEEEEEvNT_6ParamsE:
	.zero		3584


//--------------------- .nv.constant0._ZN7cutlass13device_kernelIN5flash11enable_sm90INS1_16FlashAttnFwdSm90INS1_25CollectiveMainloopFwdSm90ILi2EN4cute5tupleIJNS5_1CILi1EEES8_S8_EEENS6_IJNS7_ILi128EEENS7_ILi96EEENS7_ILi64EEEEEELi256ENS_10bfloat16_tEfNS_4arch4Sm90ELb0ELb1ELb1ELb0ELb0ELb0ELb0ELb1ELb0ELb1ELb1ELb0EEENS1_21CollectiveEpilogueFwdINS6_IJSA_NS7_ILi256EEESB_EEES9_SE_SG_Li256ELb0ELb1ELb1ELb0EEENS1_19SingleTileSchedulerILb0ELb1ELb1ELi128EEEEEEEEEvNT_6ParamsE --------------------------
	.section	.nv.constant0._ZN7cutlass13device_kernelIN5flash11enable_sm90INS1_16FlashAttnFwdSm90INS1_25CollectiveMainloopFwdSm90ILi2EN4cute5tupleIJNS5_1CILi1EEES8_S8_EEENS6_IJNS7_ILi128EEENS7_ILi96EEENS7_ILi64EEEEEELi256ENS_10bfloat16_tEfNS_4arch4Sm90ELb0ELb1ELb1ELb0ELb0ELb0ELb0ELb1ELb0ELb1ELb1ELb0EEENS1_21CollectiveEpilogueFwdINS6_IJSA_NS7_ILi256EEESB_EEES9_SE_SG_Li256ELb0ELb1ELb1ELb0EEENS1_19SingleTileSchedulerILb0ELb1ELb1ELi128EEEEEEEEEvNT_6ParamsE,"a",@progbits
	.sectionflags	@""
	.align	4
.nv.constant0._ZN7cutlass13device_kernelIN5flash11enable_sm90INS1_16FlashAttnFwdSm90INS1_25CollectiveMainloopFwdSm90ILi2EN4cute5tupleIJNS5_1CILi1EEES8_S8_EEENS6_IJNS7_ILi128EEENS7_ILi96EEENS7_ILi64EEEEEELi256ENS_10bfloat16_tEfNS_4arch4Sm90ELb0ELb1ELb1ELb0ELb0ELb0ELb0ELb1ELb0ELb1ELb1ELb0EEENS1_21CollectiveEpilogueFwdINS6_IJSA_NS7_ILi256EEESB_EEES9_SE_SG_Li256ELb0ELb1ELb1ELb0EEENS1_19SingleTileSchedulerILb0ELb1ELb1ELi128EEEEEEEEEvNT_6ParamsE:
	.zero		3200


//--------------------- .nv.constant0._ZN7cutlass13device_kernelIN5flash11enable_sm90INS1_16FlashAttnFwdSm90INS1_25CollectiveMainloopFwdSm90ILi2EN4cute5tupleIJNS5_1CILi1EEES8_S8_EEENS6_IJNS7_ILi128EEENS7_ILi96EEENS7_ILi64EEEEEELi256ENS_10bfloat16_tEfNS_4arch4Sm90ELb0ELb1ELb1ELb0ELb0ELb0ELb1ELb1ELb0ELb1ELb1ELb0EEENS1_21CollectiveEpilogueFwdINS6_IJSA_NS7_ILi256EEESB_EEES9_SE_SG_Li256ELb0ELb1ELb1ELb0EEENS1_19SingleTileSchedulerILb0ELb1ELb1ELi128EEEEEEEEEvNT_6ParamsE --------------------------
	.section	.nv.constant0._ZN7cutlass13device_kernelIN5flash11enable_sm90INS1_16FlashAttnFwdSm90INS1_25CollectiveMainloopFwdSm90ILi2EN4cute5tupleIJNS5_1CILi1EEES8_S8_EEENS6_IJNS7_ILi128EEENS7_ILi96EEENS7_ILi64EEEEEELi256ENS_10bfloat16_tEfNS_4arch4Sm90ELb0ELb1ELb1ELb0ELb0ELb0ELb1ELb1ELb0ELb1ELb1ELb0EEENS1_21CollectiveEpilogueFwdINS6_IJSA_NS7_ILi256EEESB_EEES9_SE_SG_Li256ELb0ELb1ELb1ELb0EEENS1_19SingleTileSchedulerILb0ELb1ELb1ELi128EEEEEEEEEvNT_6ParamsE,"a",@progbits
	.sectionflags	@""
	.align	4
.nv.constant0._ZN7cutlass13device_kernelIN5flash11enable_sm90INS1_16FlashAttnFwdSm90INS1_25CollectiveMainloopFwdSm90ILi2EN4cute5tupleIJNS5_1CILi1EEES8_S8_EEENS6_IJNS7_ILi128EEENS7_ILi96EEENS7_ILi64EEEEEELi256ENS_10bfloat16_tEfNS_4arch4Sm90ELb0ELb1ELb1ELb0ELb0ELb0ELb1ELb1ELb0ELb1ELb1ELb0EEENS1_21CollectiveEpilogueFwdINS6_IJSA_NS7_ILi256EEESB_EEES9_SE_SG_Li256ELb0ELb1ELb1ELb0EEENS1_19SingleTileSchedulerILb0ELb1ELb1ELi128EEEEEEEEEvNT_6ParamsE:
	.zero		3456


//--------------------- .nv.constant0._ZN7cutlass13device_kernelIN5flash11enable_sm90INS1_16FlashAttnFwdSm90INS1_25CollectiveMainloopFwdSm90ILi2EN4cute5tupleIJNS5_1CILi1EEES8_S8_EEENS6_IJNS7_ILi128EEENS7_ILi96EEENS7_ILi64EEEEEELi256ENS_10bfloat16_tEfNS_4arch4Sm90ELb0ELb1ELb1ELb1ELb0ELb0ELb0ELb1ELb0ELb1ELb1ELb0EEENS1_21CollectiveEpilogueFwdINS6_IJSA_NS7_ILi256EEESB_EEES9_SE_SG_Li256ELb1ELb1ELb1ELb0EEENS1_36VarlenDynamicPersistentTileSchedulerILi128ELi96ELi256ELi128ELb1ELb1ELb1ELb1ELb0ELb1EEEEEEEEEvNT_6ParamsE --------------------------
	.section	.nv.constant0._ZN7cutlass13device_kernelIN5flash11enable_sm90INS1_16FlashAttnFwdSm90INS1_25CollectiveMainloopFwdSm90ILi2EN4cute5tupleIJNS5_1CILi1EEES8_S8_EEENS6_IJNS7_ILi128EEENS7_ILi96EEENS7_ILi64EEEEEELi256ENS_10bfloat16_tEfNS_4arch4Sm90ELb0ELb1ELb1ELb1ELb0ELb0ELb0ELb1ELb0ELb1ELb1ELb0EEENS1_21CollectiveEpilogueFwdINS6_IJSA_NS7_ILi256EEESB_EEES9_SE_SG_Li256ELb1ELb1ELb1ELb0EEENS1_36VarlenDynamicPersistentTileSchedulerILi128ELi96ELi256ELi128ELb1ELb1ELb1ELb1ELb0ELb1EEEEEEEEEvNT_6ParamsE,"a",@progbits
	.sectionflags	@""
	.align	4
.nv.constant0._ZN7cutlass13device_kernelIN5flash11enable_sm90INS1_16FlashAttnFwdSm90INS1_25CollectiveMainloopFwdSm90ILi2EN4cute5tupleIJNS5_1CILi1EEES8_S8_EEENS6_IJNS7_ILi128EEENS7_ILi96EEENS7_ILi64EEEEEELi256ENS_10bfloat16_tEfNS_4arch4Sm90ELb0ELb1ELb1ELb1ELb0ELb0ELb0ELb1ELb0ELb1ELb1ELb0EEENS1_21CollectiveEpilogueFwdINS6_IJSA_NS7_ILi256EEESB_EEES9_SE_SG_Li256ELb1ELb1ELb1ELb0EEENS1_36VarlenDynamicPersistentTileSchedulerILi128ELi96ELi256ELi128ELb1ELb1ELb1ELb1ELb0ELb1EEEEEEEEEvNT_6ParamsE:
	.zero		3328


//--------------------- .nv.constant0._ZN7cutlass13device_kernelIN5flash11enable_sm90INS1_16FlashAttnFwdSm90INS1_25CollectiveMainloopFwdSm90ILi2EN4cute5tupleIJNS5_1CILi1EEES8_S8_EEENS6_IJNS7_ILi128EEENS7_ILi96EEENS7_ILi64EEEEEELi256ENS_10bfloat16_tEfNS_4arch4Sm90ELb0ELb1ELb1ELb1ELb0ELb1ELb0ELb1ELb0ELb1ELb1ELb0EEENS1_21CollectiveEpilogueFwdINS6_IJSA_NS7_ILi256EEESB_EEES9_SE_SG_Li256ELb1ELb1ELb1ELb0EEENS1_36VarlenDynamicPersistentTileSchedulerILi128ELi96ELi256ELi128ELb1ELb1ELb1ELb1ELb0ELb1EEEEEEEEEvNT_6ParamsE --------------------------
	.section	.nv.constant0._ZN7cutlass13device_kernelIN5flash11enable_sm90INS1_16FlashAttnFwdSm90INS1_25CollectiveMainloopFwdSm90ILi2EN4cute5tupleIJNS5_1CILi1EEES8_S8_EEENS6_IJNS7_ILi128EEENS7_ILi96EEENS7_ILi64EEEEEELi256ENS_10bfloat16_tEfNS_4arch4Sm90ELb0ELb1ELb1ELb1ELb0ELb1ELb0ELb1ELb0ELb1ELb1ELb0EEENS1_21CollectiveEpilogueFwdINS6_IJSA_NS7_ILi256EEESB_EEES9_SE_SG_Li256ELb1ELb1ELb1ELb0EEENS1_36VarlenDynamicPersistentTileSchedulerILi128ELi96ELi256ELi128ELb1ELb1ELb1ELb1ELb0ELb1EEEEEEEEEvNT_6ParamsE,"a",@progbits
	.sectionflags	@""
	.align	4
.nv.constant0._ZN7cutlass13device_kernelIN5flash11enable_sm90INS1_16FlashAttnFwdSm90INS1_25CollectiveMainloopFwdSm90ILi2EN4cute5tupleIJNS5_1CILi1EEES8_S8_EEENS6_IJNS7_ILi128EEENS7_ILi96EEENS7_ILi64EEEEEELi256ENS_10bfloat16_tEfNS_4arch4Sm90ELb0ELb1ELb1ELb1ELb0ELb1ELb0ELb1ELb0ELb1ELb1ELb0EEENS1_21CollectiveEpilogueFwdINS6_IJSA_NS7_ILi256EEESB_EEES9_SE_SG_Li256ELb1ELb1ELb1ELb0EEENS1_36VarlenDynamicPersistentTileSchedulerILi128ELi96ELi256ELi128ELb1ELb1ELb1ELb1ELb0ELb1EEEEEEEEEvNT_6ParamsE:
	.zero		3328


//--------------------- .nv.constant0._ZN7cutlass13device_kernelIN5flash11enable_sm90INS1_16FlashAttnFwdSm90INS1_25CollectiveMainloopFwdSm90ILi2EN4cute5tupleIJNS5_1CILi1EEES8_S8_EEENS6_IJNS7_ILi128EEENS7_ILi96EEENS7_ILi64EEEEEELi256ENS_10bfloat16_tEfNS_4arch4Sm90ELb0ELb1ELb1ELb1ELb0ELb0ELb1ELb1ELb0ELb1ELb1ELb0EEENS1_21CollectiveEpilogueFwdINS6_IJSA_NS7_ILi256EEESB_EEES9_SE_SG_Li256ELb1ELb1ELb1ELb0EEENS1_36VarlenDynamicPersistentTileSchedulerILi128ELi96ELi256ELi128ELb1ELb1ELb1ELb1ELb0ELb1EEEEEEEEEvNT_6ParamsE --------------------------
	.section	.nv.constant0._ZN7cutlass13device_kernelIN5flash11enable_sm90INS1_16FlashAttnFwdSm90INS1_25CollectiveMainloopFwdSm90ILi2EN4cute5tupleIJNS5_1CILi1EEES8_S8_EEENS6_IJNS7_ILi128EEENS7_ILi96EEENS7_ILi64EEEEEELi256ENS_10bfloat16_tEfNS_4arch4Sm90ELb0ELb1ELb1ELb1ELb0ELb0ELb1ELb1ELb0ELb1ELb1ELb0EEENS1_21CollectiveEpilogueFwdINS6_IJSA_NS7_ILi256EEESB_EEES9_SE_SG_Li256ELb1ELb1ELb1ELb0EEENS1_36VarlenDynamicPersistentTileSchedulerILi128ELi96ELi256ELi128ELb1ELb1ELb1ELb1ELb0ELb1EEEEEEEEEvNT_6ParamsE,"a",@progbits
	.sectionflags	@""
	.align	4
.nv.constant0._ZN7cutlass13device_kernelIN5flash11enable_sm90INS1_16FlashAttnFwdSm90INS1_25CollectiveMainloopFwdSm90ILi2EN4cute5tupleIJNS5_1CILi1EEES8_S8_EEENS6_IJNS7_ILi128EEENS7_ILi96EEENS7_ILi64EEEEEELi256ENS_10bfloat16_tEfNS_4arch4Sm90ELb0ELb1ELb1ELb1ELb0ELb0ELb1ELb1ELb0ELb1ELb1ELb0EEENS1_21CollectiveEpilogueFwdINS6_IJSA_NS7_ILi256EEESB_EEES9_SE_SG_Li256ELb1ELb1ELb1ELb0EEENS1_36VarlenDynamicPersistentTileSchedulerILi128ELi96ELi256ELi128ELb1ELb1ELb1ELb1ELb0ELb1EEEEEEEEEvNT_6ParamsE:
	.zero		3584


//--------------------- .nv.constant0._ZN7cutlass13device_kernelIN5flash11enable_sm90INS1_16FlashAttnFwdSm90INS1_25CollectiveMainloopFwdSm90ILi2EN4cute5tupleIJNS5_1CILi1EEES8_S8_EEENS6_IJNS7_ILi128EEENS7_ILi96EEENS7_ILi64EEEEEELi256ENS_10bfloat16_tEfNS_4arch4Sm90ELb0ELb1ELb1ELb1ELb0ELb1ELb1ELb1ELb0ELb1ELb1ELb0EEENS1_21CollectiveEpilogueFwdINS6_IJSA_NS7_ILi256EEESB_EEES9_SE_SG_Li256ELb1ELb1ELb1ELb0EEENS1_36VarlenDynamicPersistentTileSchedulerILi128ELi96ELi256ELi128ELb1ELb1ELb1ELb1ELb0ELb1EEEEEEEEEvNT_6ParamsE --------------------------
	.section	.nv.constant0._ZN7cutlass13device_kernelIN5flash11enable_sm90INS1_16FlashAttnFwdSm90INS1_25CollectiveMainloopFwdSm90ILi2EN4cute5tupleIJNS5_1CILi1EEES8_S8_EEENS6_IJNS7_ILi128EEENS7_ILi96EEENS7_ILi64EEEEEELi256ENS_10bfloat16_tEfNS_4arch4Sm90ELb0ELb1ELb1ELb1ELb0ELb1ELb1ELb1ELb0ELb1ELb1ELb0EEENS1_21CollectiveEpilogueFwdINS6_IJSA_NS7_ILi256EEESB_EEES9_SE_SG_Li256ELb1ELb1ELb1ELb0EEENS1_36VarlenDynamicPersistentTileSchedulerILi128ELi96ELi256ELi128ELb1ELb1ELb1ELb1ELb0ELb1EEEEEEEEEvNT_6ParamsE,"a",@progbits
	.sectionflags	@""
	.align	4
.nv.constant0._ZN7cutlass13device_kernelIN5flash11enable_sm90INS1_16FlashAttnFwdSm90INS1_25CollectiveMainloopFwdSm90ILi2EN4cute5tupleIJNS5_1CILi1EEES8_S8_EEENS6_IJNS7_ILi128EEENS7_ILi96EEENS7_ILi64EEEEEELi256ENS_10bfloat16_tEfNS_4arch4Sm90ELb0ELb1ELb1ELb1ELb0ELb1ELb1ELb1ELb0ELb1ELb1ELb0EEENS1_21CollectiveEpilogueFwdINS6_IJSA_NS7_ILi256EEESB_EEES9_SE_SG_Li256ELb1ELb1ELb1ELb0EEENS1_36VarlenDynamicPersistentTileSchedulerILi128ELi96ELi256ELi128ELb1ELb1ELb1ELb1ELb0ELb1EEEEEEEEEvNT_6ParamsE:
	.zero		3584


//--------------------- .nv.constant0._ZN7cutlass13device_kernelIN5flash11enable_sm90INS1_16FlashAttnFwdSm90INS1_25CollectiveMainloopFwdSm90ILi2EN4cute5tupleIJNS5_1CILi1EEES8_S8_EEENS6_IJNS7_ILi128EEENS7_ILi96EEENS7_ILi64EEEEEELi256ENS_10bfloat16_tEfNS_4arch4Sm90ELb1ELb0ELb1ELb0ELb0ELb0ELb0ELb1ELb0ELb1ELb1ELb0EEENS1_21CollectiveEpilogueFwdINS6_IJSA_NS7_ILi256EEESB_EEES9_SE_SG_Li256ELb0ELb1ELb1ELb0EEENS1_19SingleTileSchedulerILb0ELb1ELb1ELi128EEEEEEEEEvNT_6ParamsE --------------------------
	.section	.nv.constant0._ZN7cutlass13device_kernelIN5flash11enable_sm90INS1_16FlashAttnFwdSm90INS1_25CollectiveMainloopFwdSm90ILi2EN4cute5tupleIJNS5_1CILi1EEES8_S8_EEENS6_IJNS7_ILi128EEENS7_ILi96EEENS7_ILi64EEEEEELi256ENS_10bfloat16_tEfNS_4arch4Sm90ELb1ELb0ELb1ELb0ELb0ELb0ELb0ELb1ELb0ELb1ELb1ELb0EEENS1_21CollectiveEpilogueFwdINS6_IJSA_NS7_ILi256EEESB_EEES9_SE_SG_Li256ELb0ELb1ELb1ELb0EEENS1_19SingleTileSchedulerILb0ELb1ELb1ELi128EEEEEEEEEvNT_6ParamsE,"a",@progbits
	.sectionflags	@""
	.align	4
.nv.constant0._ZN7cutlass13device_kernelIN5flash11enable_sm90INS1_16FlashAttnFwdSm90INS1_25CollectiveMainloopFwdSm90ILi2EN4cute5tupleIJNS5_1CILi1EEES8_S8_EEENS6_IJNS7_ILi128EEENS7_ILi96EEENS7_ILi64EEEEEELi256ENS_10bfloat16_tEfNS_4arch4Sm90ELb1ELb0ELb1ELb0ELb0ELb0ELb0ELb1ELb0ELb1ELb1ELb0EEENS1_21CollectiveEpilogueFwdINS6_IJSA_NS7_ILi256EEESB_EEES9_SE_SG_Li256ELb0ELb1ELb1ELb0EEENS1_19SingleTileSchedulerILb0ELb1ELb1ELi128EEEEEEEEEvNT_6ParamsE:
	.zero		3200


//--------------------- .nv.constant0._ZN7cutlass13device_kernelIN5flash11enable_sm90INS1_16FlashAttnFwdSm90INS1_25CollectiveMainloopFwdSm90ILi2EN4cute5tupleIJNS5_1CILi1EEES8_S8_EEENS6_IJNS7_ILi128EEENS7_ILi96EEENS7_ILi64EEEEEELi256ENS_10bfloat16_tEfNS_4arch4Sm90ELb1ELb0ELb1ELb0ELb0ELb0ELb1ELb1ELb0ELb1ELb1ELb0EEENS1_21CollectiveEpilogueFwdINS6_IJSA_NS7_ILi256EEESB_EEES9_SE_SG_Li256ELb0ELb1ELb1ELb0EEENS1_19SingleTileSchedulerILb0ELb1ELb1ELi128EEEEEEEEEvNT_6ParamsE --------------------------
	.section	.nv.constant0._ZN7cutlass13device_kernelIN5flash11enable_sm90INS1_16FlashAttnFwdSm90INS1_25CollectiveMainloopFwdSm90ILi2EN4cute5tupleIJNS5_1CILi1EEES8_S8_EEENS6_IJNS7_ILi128EEENS7_ILi96EEENS7_ILi64EEEEEELi256ENS_10bfloat16_tEfNS_4arch4Sm90ELb1ELb0ELb1ELb0ELb0ELb0ELb1ELb1ELb0ELb1ELb1ELb0EEENS1_21CollectiveEpilogueFwdINS6_IJSA_NS7_ILi256EEESB_EEES9_SE_SG_Li256ELb0ELb1ELb1ELb0EEENS1_19SingleTileSchedulerILb0ELb1ELb1ELi128EEEEEEEEEvNT_6ParamsE,"a",@progbits
	.sectionflags	@""
	.align	4
.nv.constant0._ZN7cutlass13device_kernelIN5flash11enable_sm90INS1_16FlashAttnFwdSm90INS1_25CollectiveMainloopFwdSm90ILi2EN4cute5tupleIJNS5_1CILi1EEES8_S8_EEENS6_IJNS7_ILi128EEENS7_ILi96EEENS7_ILi64EEEEEELi256ENS_10bfloat16_tEfNS_4arch4Sm90ELb1ELb0ELb1ELb0ELb0ELb0ELb1ELb1ELb0ELb1ELb1ELb0EEENS1_21CollectiveEpilogueFwdINS6_IJSA_NS7_ILi256EEESB_EEES9_SE_SG_Li256ELb0ELb1ELb1ELb0EEENS1_19SingleTileSchedulerILb0ELb1ELb1ELi128EEEEEEEEEvNT_6ParamsE:
	.zero		3456


//--------------------- .nv.constant0._ZN7cutlass13device_kernelIN5flash11enable_sm90INS1_16FlashAttnFwdSm90INS1_25CollectiveMainloopFwdSm90ILi2EN4cute5tupleIJNS5_1CILi1EEES8_S8_EEENS6_IJNS7_ILi128EEENS7_ILi96EEENS7_ILi64EEEEEELi256ENS_10bfloat16_tEfNS_4arch4Sm90ELb1ELb0ELb1ELb1ELb0ELb0ELb0ELb1ELb0ELb1ELb1ELb0EEENS1_21CollectiveEpilogueFwdINS6_IJSA_NS7_ILi256EEESB_EEES9_SE_SG_Li256ELb1ELb1ELb1ELb0EEENS1_36VarlenDynamicPersistentTileSchedulerILi128ELi96ELi256ELi128ELb1ELb1ELb1ELb1ELb1ELb1EEEEEEEEEvNT_6ParamsE --------------------------
	.section	.nv.constant0._ZN7cutlass13device_kernelIN5flash11enable_sm90INS1_16FlashAttnFwdSm90INS1_25CollectiveMainloopFwdSm90ILi2EN4cute5tupleIJNS5_1CILi1EEES8_S8_EEENS6_IJNS7_ILi128EEENS7_ILi96EEENS7_ILi64EEEEEELi256ENS_10bfloat16_tEfNS_4arch4Sm90ELb1ELb0ELb1ELb1ELb0ELb0ELb0ELb1ELb0ELb1ELb1ELb0EEENS1_21CollectiveEpilogueFwdINS6_IJSA_NS7_ILi256EEESB_EEES9_SE_SG_Li256ELb1ELb1ELb1ELb0EEENS1_36VarlenDynamicPersistentTileSchedulerILi128ELi96ELi256ELi128ELb1ELb1ELb1ELb1ELb1ELb1EEEEEEEEEvNT_6ParamsE,"a",@progbits
	.sectionflags	@""
	.align	4
.nv.constant0._ZN7cutlass13device_kernelIN5flash11enable_sm90INS1_16FlashAttnFwdSm90INS1_25CollectiveMainloopFwdSm90ILi2EN4cute5tupleIJNS5_1CILi1EEES8_S8_EEENS6_IJNS7_ILi128EEENS7_ILi96EEENS7_ILi64EEEEEELi256ENS_10bfloat16_tEfNS_4arch4Sm90ELb1ELb0ELb1ELb1ELb0ELb0ELb0ELb1ELb0ELb1ELb1ELb0EEENS1_21CollectiveEpilogueFwdINS6_IJSA_NS7_ILi256EEESB_EEES9_SE_SG_Li256ELb1ELb1ELb1ELb0EEENS1_36VarlenDynamicPersistentTileSchedulerILi128ELi96ELi256ELi128ELb1ELb1ELb1ELb1ELb1ELb1EEEEEEEEEvNT_6ParamsE:
	.zero		3328


//--------------------- .nv.constant0._ZN7cutlass13device_kernelIN5flash11enable_sm90INS1_16FlashAttnFwdSm90INS1_25CollectiveMainloopFwdSm90ILi2EN4cute5tupleIJNS5_1CILi1EEES8_S8_EEENS6_IJNS7_ILi128EEENS7_ILi96EEENS7_ILi64EEEEEELi256ENS_10bfloat16_tEfNS_4arch4Sm90ELb1ELb0ELb1ELb1ELb0ELb1ELb0ELb1ELb0ELb1ELb1ELb0EEENS1_21CollectiveEpilogueFwdINS6_IJSA_NS7_ILi256EEESB_EEES9_SE_SG_Li256ELb1ELb1ELb1ELb0EEENS1_36VarlenDynamicPersistentTileSchedulerILi128ELi96ELi256ELi128ELb1ELb1ELb1ELb1ELb1ELb1EEEEEEEEEvNT_6ParamsE --------------------------
	.section	.nv.constant0._ZN7cutlass13device_kernelIN5flash11enable_sm90INS1_16FlashAttnFwdSm90INS1_25CollectiveMainloopFwdSm90ILi2EN4cute5tupleIJNS5_1CILi1EEES8_S8_EEENS6_IJNS7_ILi128EEENS7_ILi96EEENS7_ILi64EEEEEELi256ENS_10bfloat16_tEfNS_4arch4Sm90ELb1ELb0ELb1ELb1ELb0ELb1ELb0ELb1ELb0ELb1ELb1ELb0EEENS1_21CollectiveEpilogueFwdINS6_IJSA_NS7_ILi256EEESB_EEES9_SE_SG_Li256ELb1ELb1ELb1ELb0EEENS1_36VarlenDynamicPersistentTileSchedulerILi128ELi96ELi256ELi128ELb1ELb1ELb1ELb1ELb1ELb1EEEEEEEEEvNT_6ParamsE,"a",@progbits
	.sectionflags	@""
	.align	4
.nv.constant0._ZN7cutlass13device_kernelIN5flash11enable_sm90INS1_16FlashAttnFwdSm90INS1_25CollectiveMainloopFwdSm90ILi2EN4cute5tupleIJNS5_1CILi1EEES8_S8_EEENS6_IJNS7_ILi128EEENS7_ILi96EEENS7_ILi64EEEEEELi256ENS_10bfloat16_tEfNS_4arch4Sm90ELb1ELb0ELb1ELb1ELb0ELb1ELb0ELb1ELb0ELb1ELb1ELb0EEENS1_21CollectiveEpilogueFwdINS6_IJSA_NS7_ILi256EEESB_EEES9_SE_SG_Li256ELb1ELb1ELb1ELb0EEENS1_36VarlenDynamicPersistentTileSchedulerILi128ELi96ELi256ELi128ELb1ELb1ELb1ELb1ELb1ELb1EEEEEEEEEvNT_6ParamsE:
	.zero		3328


//--------------------- .nv.constant0._ZN7cutlass13device_kernelIN5flash11enable_sm90INS1_16FlashAttnFwdSm90INS1_25CollectiveMainloopFwdSm90ILi2EN4cute5tupleIJNS5_1CILi1EEES8_S8_EEENS6_IJNS7_ILi128EEENS7_ILi96EEENS7_ILi64EEEEEELi256ENS_10bfloat16_tEfNS_4arch4Sm90ELb1ELb0ELb1ELb1ELb0ELb0ELb1ELb1ELb0ELb1ELb1ELb0EEENS1_21CollectiveEpilogueFwdINS6_IJSA_NS7_ILi256EEESB_EEES9_SE_SG_Li256ELb1ELb1ELb1ELb0EEENS1_36VarlenDynamicPersistentTileSchedulerILi128ELi96ELi256ELi128ELb1ELb1ELb1ELb1ELb1ELb1EEEEEEEEEvNT_6ParamsE --------------------------
	.section	.nv.constant0._ZN7cutlass13device_kernelIN5flash11enable_sm90INS1_16FlashAttnFwdSm90INS1_25CollectiveMainloopFwdSm90ILi2EN4cute5tupleIJNS5_1CILi1EEES8_S8_EEENS6_IJNS7_ILi128EEENS7_ILi96EEENS7_ILi64EEEEEELi256ENS_10bfloat16_tEfNS_4arch4Sm90ELb1ELb0ELb1ELb1ELb0ELb0ELb1ELb1ELb0ELb1ELb1ELb0EEENS1_21CollectiveEpilogueFwdINS6_IJSA_NS7_ILi256EEESB_EEES9_SE_SG_Li256ELb1ELb1ELb1ELb0EEENS1_36VarlenDynamicPersistentTileSchedulerILi128ELi96ELi256ELi128ELb1ELb1ELb1ELb1ELb1ELb1EEEEEEEEEvNT_6ParamsE,"a",@progbits
	.sectionflags	@""
	.align	4
.nv.constant0._ZN7cutlass13device_kernelIN5flash11enable_sm90INS1_16FlashAttnFwdSm90INS1_25CollectiveMainloopFwdSm90ILi2EN4cute5tupleIJNS5_1CILi1EEES8_S8_EEENS6_IJNS7_ILi128EEENS7_ILi96EEENS7_ILi64EEEEEELi256ENS_10bfloat16_tEfNS_4arch4Sm90ELb1ELb0ELb1ELb1ELb0ELb0ELb1ELb1ELb0ELb1ELb1ELb0EEENS1_21CollectiveEpilogueFwdINS6_IJSA_NS7_ILi256EEESB_EEES9_SE_SG_Li256ELb1ELb1ELb1ELb0EEENS1_36VarlenDynamicPersistentTileSchedulerILi128ELi96ELi256ELi128ELb1ELb1ELb1ELb1ELb1ELb1EEEEEEEEEvNT_6ParamsE:
	.zero		3584


//--------------------- .nv.constant0._ZN7cutlass13device_kernelIN5flash11enable_sm90INS1_16FlashAttnFwdSm90INS1_25CollectiveMainloopFwdSm90ILi2EN4cute5tupleIJNS5_1CILi1EEES8_S8_EEENS6_IJNS7_ILi128EEENS7_ILi96EEENS7_ILi64EEEEEELi256ENS_10bfloat16_tEfNS_4arch4Sm90ELb1ELb0ELb1ELb1ELb0ELb1ELb1ELb1ELb0ELb1ELb1ELb0EEENS1_21CollectiveEpilogueFwdINS6_IJSA_NS7_ILi256EEESB_EEES9_SE_SG_Li256ELb1ELb1ELb1ELb0EEENS1_36VarlenDynamicPersistentTileSchedulerILi128ELi96ELi256ELi128ELb1ELb1ELb1ELb1ELb1ELb1EEEEEEEEEvNT_6ParamsE --------------------------
	.section	.nv.constant0._ZN7cutlass13device_kernelIN5flash11enable_sm90INS1_16FlashAttnFwdSm90INS1_25CollectiveMainloopFwdSm90ILi2EN4cute5tupleIJNS5_1CILi1EEES8_S8_EEENS6_IJNS7_ILi128EEENS7_ILi96EEENS7_ILi64EEEEEELi256ENS_10bfloat16_tEfNS_4arch4Sm90ELb1ELb0ELb1ELb1ELb0ELb1ELb1ELb1ELb0ELb1ELb1ELb0EEENS1_21CollectiveEpilogueFwdINS6_IJSA_NS7_ILi256EEESB_EEES9_SE_SG_Li256ELb1ELb1ELb1ELb0EEENS1_36VarlenDynamicPersistentTileSchedulerILi128ELi96ELi256ELi128ELb1ELb1ELb1ELb1ELb1ELb1EEEEEEEEEvNT_6ParamsE,"a",@progbits
	.sectionflags	@""
	.align	4
.nv.constant0._ZN7cutlass13device_kernelIN5flash11enable_sm90INS1_16FlashAttnFwdSm90INS1_25CollectiveMainloopFwdSm90ILi2EN4cute5tupleIJNS5_1CILi1EEES8_S8_EEENS6_IJNS7_ILi128EEENS7_ILi96EEENS7_ILi64EEEEEELi256ENS_10bfloat16_tEfNS_4arch4Sm90ELb1ELb0ELb1ELb1ELb0ELb1ELb1ELb1ELb0ELb1ELb1ELb0EEENS1_21CollectiveEpilogueFwdINS6_IJSA_NS7_ILi256EEESB_EEES9_SE_SG_Li256ELb1ELb1ELb1ELb0EEENS1_36VarlenDynamicPersistentTileSchedulerILi128ELi96ELi256ELi128ELb1ELb1ELb1ELb1ELb1ELb1EEEEEEEEEvNT_6ParamsE:
	.zero		3584


//--------------------- SYMBOLS --------------------------

	.type		.nv.reservedSmem.offset0,@object
	.size		.nv.reservedSmem.offset0,0x4
	.type		__assertfail,@function
